	.target	sm_90a

	.elftype	@"ET_EXEC"


//--------------------- .note.nv.tkinfo           --------------------------
	.section	.note.nv.tkinfo,"",@"SHT_NOTE"
	.sectionflags	@"SHF_NOTE_NV_TKINFO"
	.tkinfo
        /*0018*/ 	.word	0x00000002
        /*0030*/ 	.string	""
        /*0030*/ 	.string	"ptxas"
        /*0030*/ 	.string	"Cuda compilation tools, release 13.0, V13.0.88"
        /*0030*/ 	.string	"Build cuda_13.0.r13.0/compiler.36424714_0"
        /*0030*/ 	.string	"-arch sm_90a -m 64 "



//--------------------- .note.nv.cuinfo           --------------------------
	.section	.note.nv.cuinfo,"",@"SHT_NOTE"
	.sectionflags	@"SHF_NOTE_NV_CUINFO"
        /*0018*/ 	.short	0x0002
        /*001a*/ 	.short	0x005a
        /*001c*/ 	.short	0x0082
	.zero		2


//--------------------- .nv.info                  --------------------------
	.section	.nv.info,"",@"SHT_CUDA_INFO"
	.align	4


	//----- nvinfo : EIATTR_REGCOUNT
	.align		4
        /*0000*/ 	.byte	0x04, 0x2f
        /*0002*/ 	.short	(.L_56 - .L_55)
	.align		4
.L_55:
        /*0004*/ 	.word	index@(_ZN7cutlass13device_kernelIN5flash11enable_sm90INS1_16FlashAttnFwdSm90INS1_25CollectiveMainloopFwdSm90ILi2EN4cute5tupleIJNS5_1CILi1EEES8_S8_EEENS6_IJNS7_ILi192EEENS7_ILi160EEENS7_ILi64EEEEEELi64ENS_12float_e4m3_tEfNS_4arch4Sm90ELb1ELb0ELb0ELb1ELb1ELb1ELb0ELb1ELb1ELb1ELb0ELb0EEENS1_21CollectiveEpilogueFwdINS6_IJSA_SC_SB_EEES9_NS_10bfloat16_tESG_Li384ELb1ELb1ELb0ELb1EEENS1_36VarlenDynamicPersistentTileSchedulerILi192ELi160ELi384ELi128ELb0ELb1ELb1ELb1ELb1ELb1EEEEEEEEEvNT_6ParamsE)
        /*0008*/ 	.word	0x00000080


	//----- nvinfo : EIATTR_FRAME_SIZE
	.align		4
.L_56:
        /*000c*/ 	.byte	0x04, 0x11
        /*000e*/ 	.short	(.L_58 - .L_57)
	.align		4
.L_57:
        /*0010*/ 	.word	index@(_ZN7cutlass13device_kernelIN5flash11enable_sm90INS1_16FlashAttnFwdSm90INS1_25CollectiveMainloopFwdSm90ILi2EN4cute5tupleIJNS5_1CILi1EEES8_S8_EEENS6_IJNS7_ILi192EEENS7_ILi160EEENS7_ILi64EEEEEELi64ENS_12float_e4m3_tEfNS_4arch4Sm90ELb1ELb0ELb0ELb1ELb1ELb1ELb0ELb1ELb1ELb1ELb0ELb0EEENS1_21CollectiveEpilogueFwdINS6_IJSA_SC_SB_EEES9_NS_10bfloat16_tESG_Li384ELb1ELb1ELb0ELb1EEENS1_36VarlenDynamicPersistentTileSchedulerILi192ELi160ELi384ELi128ELb0ELb1ELb1ELb1ELb1ELb1EEEEEEEEEvNT_6ParamsE)
        /*0014*/ 	.word	0x00000090


	//----- nvinfo : EIATTR_REGCOUNT
	.align		4
.L_58:
        /*0018*/ 	.byte	0x04, 0x2f
        /*001a*/ 	.short	(.L_60 - .L_59)
	.align		4
.L_59:
        /*001c*/ 	.word	index@(_ZN7cutlass13device_kernelIN5flash11enable_sm90INS1_16FlashAttnFwdSm90INS1_25CollectiveMainloopFwdSm90ILi2EN4cute5tupleIJNS5_1CILi1EEES8_S8_EEENS6_IJNS7_ILi192EEENS7_ILi160EEENS7_ILi64EEEEEELi64ENS_12float_e4m3_tEfNS_4arch4Sm90ELb1ELb0ELb0ELb1ELb1ELb0ELb0ELb1ELb1ELb1ELb0ELb0EEENS1_21CollectiveEpilogueFwdINS6_IJSA_SC_SB_EEES9_NS_10bfloat16_tESG_Li384ELb1ELb1ELb0ELb1EEENS1_36VarlenDynamicPersistentTileSchedulerILi192ELi160ELi384ELi128ELb0ELb1ELb1ELb1ELb1ELb1EEEEEEEEEvNT_6ParamsE)
        /*0020*/ 	.word	0x00000080


	//----- nvinfo : EIATTR_FRAME_SIZE
	.align		4
.L_60:
        /*0024*/ 	.byte	0x04, 0x11
        /*0026*/ 	.short	(.L_62 - .L_61)
	.align		4
.L_61:
        /*0028*/ 	.word	index@(_ZN7cutlass13device_kernelIN5flash11enable_sm90INS1_16FlashAttnFwdSm90INS1_25CollectiveMainloopFwdSm90ILi2EN4cute5tupleIJNS5_1CILi1EEES8_S8_EEENS6_IJNS7_ILi192EEENS7_ILi160EEENS7_ILi64EEEEEELi64ENS_12float_e4m3_tEfNS_4arch4Sm90ELb1ELb0ELb0ELb1ELb1ELb0ELb0ELb1ELb1ELb1ELb0ELb0EEENS1_21CollectiveEpilogueFwdINS6_IJSA_SC_SB_EEES9_NS_10bfloat16_tESG_Li384ELb1ELb1ELb0ELb1EEENS1_36VarlenDynamicPersistentTileSchedulerILi192ELi160ELi384ELi128ELb0ELb1ELb1ELb1ELb1ELb1EEEEEEEEEvNT_6ParamsE)
        /*002c*/ 	.word	0x00000038


	//----- nvinfo : EIATTR_REGCOUNT
	.align		4
.L_62:
        /*0030*/ 	.byte	0x04, 0x2f
        /*0032*/ 	.short	(.L_64 - .L_63)
	.align		4
.L_63:
        /*0034*/ 	.word	index@(_ZN7cutlass13device_kernelIN5flash11enable_sm90INS1_16FlashAttnFwdSm90INS1_25CollectiveMainloopFwdSm90ILi2EN4cute5tupleIJNS5_1CILi1EEES8_S8_EEENS6_IJNS7_ILi192EEENS7_ILi160EEENS7_ILi64EEEEEELi64ENS_12float_e4m3_tEfNS_4arch4Sm90ELb1ELb0ELb0ELb0ELb1ELb0ELb0ELb1ELb1ELb1ELb0ELb0EEENS1_21CollectiveEpilogueFwdINS6_IJSA_SC_SB_EEES9_NS_10bfloat16_tESG_Li384ELb0ELb1ELb0ELb1EEENS1_30DynamicPersistentTileSchedulerILi384ELi128ELb0ELb1ELb1EEEEEEEEEvNT_6ParamsE)
        /*0038*/ 	.word	0x00000080


	//----- nvinfo : EIATTR_FRAME_SIZE
	.align		4
.L_64:
        /*003c*/ 	.byte	0x04, 0x11
        /*003e*/ 	.short	(.L_66 - .L_65)
	.align		4
.L_65:
        /*0040*/ 	.word	index@(_ZN7cutlass13device_kernelIN5flash11enable_sm90INS1_16FlashAttnFwdSm90INS1_25CollectiveMainloopFwdSm90ILi2EN4cute5tupleIJNS5_1CILi1EEES8_S8_EEENS6_IJNS7_ILi192EEENS7_ILi160EEENS7_ILi64EEEEEELi64ENS_12float_e4m3_tEfNS_4arch4Sm90ELb1ELb0ELb0ELb0ELb1ELb0ELb0ELb1ELb1ELb1ELb0ELb0EEENS1_21CollectiveEpilogueFwdINS6_IJSA_SC_SB_EEES9_NS_10bfloat16_tESG_Li384ELb0ELb1ELb0ELb1EEENS1_30DynamicPersistentTileSchedulerILi384ELi128ELb0ELb1ELb1EEEEEEEEEvNT_6ParamsE)
        /*0044*/ 	.word	0x00000038


	//----- nvinfo : EIATTR_REGCOUNT
	.align		4
.L_66:
        /*0048*/ 	.byte	0x04, 0x2f
        /*004a*/ 	.short	(.L_68 - .L_67)
	.align		4
.L_67:
        /*004c*/ 	.word	index@(_ZN7cutlass13device_kernelIN5flash11enable_sm90INS1_16FlashAttnFwdSm90INS1_25CollectiveMainloopFwdSm90ILi2EN4cute5tupleIJNS5_1CILi1EEES8_S8_EEENS6_IJNS7_ILi192EEENS7_ILi160EEENS7_ILi64EEEEEELi64ENS_12float_e4m3_tEfNS_4arch4Sm90ELb0ELb1ELb0ELb1ELb1ELb1ELb0ELb1ELb1ELb1ELb0ELb0EEENS1_21CollectiveEpilogueFwdINS6_IJSA_SC_SB_EEES9_NS_10bfloat16_tESG_Li384ELb1ELb1ELb0ELb1EEENS1_36VarlenDynamicPersistentTileSchedulerILi192ELi160ELi384ELi128ELb0ELb1ELb1ELb1ELb0ELb1EEEEEEEEEvNT_6ParamsE)
        /*0050*/ 	.word	0x00000080


	//----- nvinfo : EIATTR_FRAME_SIZE
	.align		4
.L_68:
        /*0054*/ 	.byte	0x04, 0x11
        /*0056*/ 	.short	(.L_70 - .L_69)
	.align		4
.L_69:
        /*0058*/ 	.word	index@(_ZN7cutlass13device_kernelIN5flash11enable_sm90INS1_16FlashAttnFwdSm90INS1_25CollectiveMainloopFwdSm90ILi2EN4cute5tupleIJNS5_1CILi1EEES8_S8_EEENS6_IJNS7_ILi192EEENS7_ILi160EEENS7_ILi64EEEEEELi64ENS_12float_e4m3_tEfNS_4arch4Sm90ELb0ELb1ELb0ELb1ELb1ELb1ELb0ELb1ELb1ELb1ELb0ELb0EEENS1_21CollectiveEpilogueFwdINS6_IJSA_SC_SB_EEES9_NS_10bfloat16_tESG_Li384ELb1ELb1ELb0ELb1EEENS1_36VarlenDynamicPersistentTileSchedulerILi192ELi160ELi384ELi128ELb0ELb1ELb1ELb1ELb0ELb1EEEEEEEEEvNT_6ParamsE)
        /*005c*/ 	.word	0x00000068


	//----- nvinfo : EIATTR_REGCOUNT
	.align		4
.L_70:
        /*0060*/ 	.byte	0x04, 0x2f
        /*0062*/ 	.short	(.L_72 - .L_71)
	.align		4
.L_71:
        /*0064*/ 	.word	index@(_ZN7cutlass13device_kernelIN5flash11enable_sm90INS1_16FlashAttnFwdSm90INS1_25CollectiveMainloopFwdSm90ILi2EN4cute5tupleIJNS5_1CILi1EEES8_S8_EEENS6_IJNS7_ILi192EEENS7_ILi160EEENS7_ILi64EEEEEELi64ENS_12float_e4m3_tEfNS_4arch4Sm90ELb0ELb1ELb0ELb1ELb1ELb0ELb0ELb1ELb1ELb1ELb0ELb0EEENS1_21CollectiveEpilogueFwdINS6_IJSA_SC_SB_EEES9_NS_10bfloat16_tESG_Li384ELb1ELb1ELb0ELb1EEENS1_36VarlenDynamicPersistentTileSchedulerILi192ELi160ELi384ELi128ELb0ELb1ELb1ELb1ELb0ELb1EEEEEEEEEvNT_6ParamsE)
        /*0068*/ 	.word	0x00000080


	//----- nvinfo : EIATTR_FRAME_SIZE
	.align		4
.L_72:
        /*006c*/ 	.byte	0x04, 0x11
        /*006e*/ 	.short	(.L_74 - .L_73)
	.align		4
.L_73:
        /*0070*/ 	.word	index@(_ZN7cutlass13device_kernelIN5flash11enable_sm90INS1_16FlashAttnFwdSm90INS1_25CollectiveMainloopFwdSm90ILi2EN4cute5tupleIJNS5_1CILi1EEES8_S8_EEENS6_IJNS7_ILi192EEENS7_ILi160EEENS7_ILi64EEEEEELi64ENS_12float_e4m3_tEfNS_4arch4Sm90ELb0ELb1ELb0ELb1ELb1ELb0ELb0ELb1ELb1ELb1ELb0ELb0EEENS1_21CollectiveEpilogueFwdINS6_IJSA_SC_SB_EEES9_NS_10bfloat16_tESG_Li384ELb1ELb1ELb0ELb1EEENS1_36VarlenDynamicPersistentTileSchedulerILi192ELi160ELi384ELi128ELb0ELb1ELb1ELb1ELb0ELb1EEEEEEEEEvNT_6ParamsE)
        /*0074*/ 	.word	0x00000038


	//----- nvinfo : EIATTR_REGCOUNT
	.align		4
.L_74:
        /*0078*/ 	.byte	0x04, 0x2f
        /*007a*/ 	.short	(.L_76 - .L_75)
	.align		4
.L_75:
        /*007c*/ 	.word	index@(_ZN7cutlass13device_kernelIN5flash11enable_sm90INS1_16FlashAttnFwdSm90INS1_25CollectiveMainloopFwdSm90ILi2EN4cute5tupleIJNS5_1CILi1EEES8_S8_EEENS6_IJNS7_ILi192EEENS7_ILi160EEENS7_ILi64EEEEEELi64ENS_12float_e4m3_tEfNS_4arch4Sm90ELb0ELb1ELb0ELb0ELb1ELb0ELb0ELb1ELb1ELb1ELb0ELb0EEENS1_21CollectiveEpilogueFwdINS6_IJSA_SC_SB_EEES9_NS_10bfloat16_tESG_Li384ELb0ELb1ELb0ELb1EEENS1_30DynamicPersistentTileSchedulerILi384ELi128ELb0ELb1ELb1EEEEEEEEEvNT_6ParamsE)
        /*0080*/ 	.word	0x00000080


	//----- nvinfo : EIATTR_FRAME_SIZE
	.align		4
.L_76:
        /*0084*/ 	.byte	0x04, 0x11
        /*0086*/ 	.short	(.L_78 - .L_77)
	.align		4
.L_77:
        /*0088*/ 	.word	index@(_ZN7cutlass13device_kernelIN5flash11enable_sm90INS1_16FlashAttnFwdSm90INS1_25CollectiveMainloopFwdSm90ILi2EN4cute5tupleIJNS5_1CILi1EEES8_S8_EEENS6_IJNS7_ILi192EEENS7_ILi160EEENS7_ILi64EEEEEELi64ENS_12float_e4m3_tEfNS_4arch4Sm90ELb0ELb1ELb0ELb0ELb1ELb0ELb0ELb1ELb1ELb1ELb0ELb0EEENS1_21CollectiveEpilogueFwdINS6_IJSA_SC_SB_EEES9_NS_10bfloat16_tESG_Li384ELb0ELb1ELb0ELb1EEENS1_30DynamicPersistentTileSchedulerILi384ELi128ELb0ELb1ELb1EEEEEEEEEvNT_6ParamsE)
        /*008c*/ 	.word	0x00000038


	//----- nvinfo : EIATTR_REGCOUNT
	.align		4
.L_78:
        /*0090*/ 	.byte	0x04, 0x2f
        /*0092*/ 	.short	(.L_80 - .L_79)
	.align		4
.L_79:
        /*0094*/ 	.word	index@(_ZN7cutlass13device_kernelIN5flash11enable_sm90INS1_16FlashAttnFwdSm90INS1_25CollectiveMainloopFwdSm90ILi2EN4cute5tupleIJNS5_1CILi1EEES8_S8_EEENS6_IJNS7_ILi192EEENS7_ILi160EEENS7_ILi64EEEEEELi64ENS_12float_e4m3_tEfNS_4arch4Sm90ELb0ELb0ELb0ELb1ELb1ELb1ELb0ELb1ELb1ELb1ELb0ELb0EEENS1_21CollectiveEpilogueFwdINS6_IJSA_SC_SB_EEES9_NS_10bfloat16_tESG_Li384ELb1ELb1ELb0ELb1EEENS1_36VarlenDynamicPersistentTileSchedulerILi192ELi160ELi384ELi128ELb0ELb1ELb1ELb0ELb1ELb1EEEEEEEEEvNT_6ParamsE)
        /*0098*/ 	.word	0x00000080


	//----- nvinfo : EIATTR_FRAME_SIZE
	.align		4
.L_80:
        /*009c*/ 	.byte	0x04, 0x11
        /*009e*/ 	.short	(.L_82 - .L_81)
	.align		4
.L_81:
        /*00a0*/ 	.word	index@(_ZN7cutlass13device_kernelIN5flash11enable_sm90INS1_16FlashAttnFwdSm90INS1_25CollectiveMainloopFwdSm90ILi2EN4cute5tupleIJNS5_1CILi1EEES8_S8_EEENS6_IJNS7_ILi192EEENS7_ILi160EEENS7_ILi64EEEEEELi64ENS_12float_e4m3_tEfNS_4arch4Sm90ELb0ELb0ELb0ELb1ELb1ELb1ELb0ELb1ELb1ELb1ELb0ELb0EEENS1_21CollectiveEpilogueFwdINS6_IJSA_SC_SB_EEES9_NS_10bfloat16_tESG_Li384ELb1ELb1ELb0ELb1EEENS1_36VarlenDynamicPersistentTileSchedulerILi192ELi160ELi384ELi128ELb0ELb1ELb1ELb0ELb1ELb1EEEEEEEEEvNT_6ParamsE)
        /*00a4*/ 	.word	0x00000090


	//----- nvinfo : EIATTR_REGCOUNT
	.align		4
.L_82:
        /*00a8*/ 	.byte	0x04, 0x2f
        /*00aa*/ 	.short	(.L_84 - .L_83)
	.align		4
.L_83:
        /*00ac*/ 	.word	index@(_ZN7cutlass13device_kernelIN5flash11enable_sm90INS1_16FlashAttnFwdSm90INS1_25CollectiveMainloopFwdSm90ILi2EN4cute5tupleIJNS5_1CILi1EEES8_S8_EEENS6_IJNS7_ILi192EEENS7_ILi160EEENS7_ILi64EEEEEELi64ENS_12float_e4m3_tEfNS_4arch4Sm90ELb0ELb0ELb0ELb1ELb1ELb0ELb0ELb1ELb1ELb1ELb0ELb0EEENS1_21CollectiveEpilogueFwdINS6_IJSA_SC_SB_EEES9_NS_10bfloat16_tESG_Li384ELb1ELb1ELb0ELb1EEENS1_36VarlenDynamicPersistentTileSchedulerILi192ELi160ELi384ELi128ELb0ELb1ELb1ELb0ELb1ELb1EEEEEEEEEvNT_6ParamsE)
        /*00b0*/ 	.word	0x00000080


	//----- nvinfo : EIATTR_FRAME_SIZE
	.align		4
.L_84:
        /*00b4*/ 	.byte	0x04, 0x11
        /*00b6*/ 	.short	(.L_86 - .L_85)
	.align		4
.L_85:
        /*00b8*/ 	.word	index@(_ZN7cutlass13device_kernelIN5flash11enable_sm90INS1_16FlashAttnFwdSm90INS1_25CollectiveMainloopFwdSm90ILi2EN4cute5tupleIJNS5_1CILi1EEES8_S8_EEENS6_IJNS7_ILi192EEENS7_ILi160EEENS7_ILi64EEEEEELi64ENS_12float_e4m3_tEfNS_4arch4Sm90ELb0ELb0ELb0ELb1ELb1ELb0ELb0ELb1ELb1ELb1ELb0ELb0EEENS1_21CollectiveEpilogueFwdINS6_IJSA_SC_SB_EEES9_NS_10bfloat16_tESG_Li384ELb1ELb1ELb0ELb1EEENS1_36VarlenDynamicPersistentTileSchedulerILi192ELi160ELi384ELi128ELb0ELb1ELb1ELb0ELb1ELb1EEEEEEEEEvNT_6ParamsE)
        /*00bc*/ 	.word	0x00000038


	//----- nvinfo : EIATTR_REGCOUNT
	.align		4
.L_86:
        /*00c0*/ 	.byte	0x04, 0x2f
        /*00c2*/ 	.short	(.L_88 - .L_87)
	.align		4
.L_87:
        /*00c4*/ 	.word	index@(_ZN7cutlass13device_kernelIN5flash11enable_sm90INS1_16FlashAttnFwdSm90INS1_25CollectiveMainloopFwdSm90ILi2EN4cute5tupleIJNS5_1CILi1EEES8_S8_EEENS6_IJNS7_ILi192EEENS7_ILi160EEENS7_ILi64EEEEEELi64ENS_12float_e4m3_tEfNS_4arch4Sm90ELb0ELb0ELb0ELb0ELb1ELb0ELb0ELb1ELb1ELb1ELb0ELb0EEENS1_21CollectiveEpilogueFwdINS6_IJSA_SC_SB_EEES9_NS_10bfloat16_tESG_Li384ELb0ELb1ELb0ELb1EEENS1_29StaticPersistentTileSchedulerILb0EEEEEEEEEvNT_6ParamsE)
        /*00c8*/ 	.word	0x00000080


	//----- nvinfo : EIATTR_FRAME_SIZE
	.align		4
.L_88:
        /*00cc*/ 	.byte	0x04, 0x11
        /*00ce*/ 	.short	(.L_90 - .L_89)
	.align		4
.L_89:
        /*00d0*/ 	.word	index@(_ZN7cutlass13device_kernelIN5flash11enable_sm90INS1_16FlashAttnFwdSm90INS1_25CollectiveMainloopFwdSm90ILi2EN4cute5tupleIJNS5_1CILi1EEES8_S8_EEENS6_IJNS7_ILi192EEENS7_ILi160EEENS7_ILi64EEEEEELi64ENS_12float_e4m3_tEfNS_4arch4Sm90ELb0ELb0ELb0ELb0ELb1ELb0ELb0ELb1ELb1ELb1ELb0ELb0EEENS1_21CollectiveEpilogueFwdINS6_IJSA_SC_SB_EEES9_NS_10bfloat16_tESG_Li384ELb0ELb1ELb0ELb1EEENS1_29StaticPersistentTileSchedulerILb0EEEEEEEEEvNT_6ParamsE)
        /*00d4*/ 	.word	0x00000030


	//----- nvinfo : EIATTR_REGCOUNT
	.align		4
.L_90:
        /*00d8*/ 	.byte	0x04, 0x2f
        /*00da*/ 	.short	(.L_92 - .L_91)
	.align		4
.L_91:
        /*00dc*/ 	.word	index@(_ZN7cutlass13device_kernelIN5flash11enable_sm90INS1_16FlashAttnFwdSm90INS1_25CollectiveMainloopFwdSm90ILi2EN4cute5tupleIJNS5_1CILi1EEES8_S8_EEENS6_IJNS7_ILi192EEENS7_ILi128EEENS7_ILi96EEEEEELi96ENS_12float_e4m3_tEfNS_4arch4Sm90ELb1ELb0ELb0ELb1ELb1ELb1ELb0ELb1ELb1ELb1ELb0ELb0EEENS1_21CollectiveEpilogueFwdINS6_IJSA_SC_SB_EEES9_NS_10bfloat16_tESG_Li384ELb1ELb1ELb0ELb1EEENS1_36VarlenDynamicPersistentTileSchedulerILi192ELi128ELi384ELi128ELb0ELb1ELb1ELb1ELb1ELb1EEEEEEEEEvNT_6ParamsE)
        /*00e0*/ 	.word	0x00000080


	//----- nvinfo : EIATTR_FRAME_SIZE
	.align		4
.L_92:
        /*00e4*/ 	.byte	0x04, 0x11
        /*00e6*/ 	.short	(.L_94 - .L_93)
	.align		4
.L_93:
        /*00e8*/ 	.word	index@(_ZN7cutlass13device_kernelIN5flash11enable_sm90INS1_16FlashAttnFwdSm90INS1_25CollectiveMainloopFwdSm90ILi2EN4cute5tupleIJNS5_1CILi1EEES8_S8_EEENS6_IJNS7_ILi192EEENS7_ILi128EEENS7_ILi96EEEEEELi96ENS_12float_e4m3_tEfNS_4arch4Sm90ELb1ELb0ELb0ELb1ELb1ELb1ELb0ELb1ELb1ELb1ELb0ELb0EEENS1_21CollectiveEpilogueFwdINS6_IJSA_SC_SB_EEES9_NS_10bfloat16_tESG_Li384ELb1ELb1ELb0ELb1EEENS1_36VarlenDynamicPersistentTileSchedulerILi192ELi128ELi384ELi128ELb0ELb1ELb1ELb1ELb1ELb1EEEEEEEEEvNT_6ParamsE)
        /*00ec*/ 	.word	0x00000090


	//----- nvinfo : EIATTR_REGCOUNT
	.align		4
.L_94:
        /*00f0*/ 	.byte	0x04, 0x2f
        /*00f2*/ 	.short	(.L_96 - .L_95)
	.align		4
.L_95:
        /*00f4*/ 	.word	index@(_ZN7cutlass13device_kernelIN5flash11enable_sm90INS1_16FlashAttnFwdSm90INS1_25CollectiveMainloopFwdSm90ILi2EN4cute5tupleIJNS5_1CILi1EEES8_S8_EEENS6_IJNS7_ILi192EEENS7_ILi128EEENS7_ILi96EEEEEELi96ENS_12float_e4m3_tEfNS_4arch4Sm90ELb1ELb0ELb0ELb1ELb1ELb0ELb0ELb1ELb1ELb1ELb0ELb0EEENS1_21CollectiveEpilogueFwdINS6_IJSA_SC_SB_EEES9_NS_10bfloat16_tESG_Li384ELb1ELb1ELb0ELb1EEENS1_36VarlenDynamicPersistentTileSchedulerILi192ELi128ELi384ELi128ELb0ELb1ELb1ELb1ELb1ELb1EEEEEEEEEvNT_6ParamsE)
        /*00f8*/ 	.word	0x00000080


	//----- nvinfo : EIATTR_FRAME_SIZE
	.align		4
.L_96:
        /*00fc*/ 	.byte	0x04, 0x11
        /*00fe*/ 	.short	(.L_98 - .L_97)
	.align		4
.L_97:
        /*0100*/ 	.word	index@(_ZN7cutlass13device_kernelIN5flash11enable_sm90INS1_16FlashAttnFwdSm90INS1_25CollectiveMainloopFwdSm90ILi2EN4cute5tupleIJNS5_1CILi1EEES8_S8_EEENS6_IJNS7_ILi192EEENS7_ILi128EEENS7_ILi96EEEEEELi96ENS_12float_e4m3_tEfNS_4arch4Sm90ELb1ELb0ELb0ELb1ELb1ELb0ELb0ELb1ELb1ELb1ELb0ELb0EEENS1_21CollectiveEpilogueFwdINS6_IJSA_SC_SB_EEES9_NS_10bfloat16_tESG_Li384ELb1ELb1ELb0ELb1EEENS1_36VarlenDynamicPersistentTileSchedulerILi192ELi128ELi384ELi128ELb0ELb1ELb1ELb1ELb1ELb1EEEEEEEEEvNT_6ParamsE)
        /*0104*/ 	.word	0x00000020


	//----- nvinfo : EIATTR_REGCOUNT
	.align		4
.L_98:
        /*0108*/ 	.byte	0x04, 0x2f
        /*010a*/ 	.short	(.L_100 - .L_99)
	.align		4
.L_99:
        /*010c*/ 	.word	index@(_ZN7cutlass13device_kernelIN5flash11enable_sm90INS1_16FlashAttnFwdSm90INS1_25CollectiveMainloopFwdSm90ILi2EN4cute5tupleIJNS5_1CILi1EEES8_S8_EEENS6_IJNS7_ILi192EEENS7_ILi128EEENS7_ILi96EEEEEELi96ENS_12float_e4m3_tEfNS_4arch4Sm90ELb1ELb0ELb0ELb0ELb1ELb0ELb0ELb1ELb1ELb1ELb0ELb0EEENS1_21CollectiveEpilogueFwdINS6_IJSA_SC_SB_EEES9_NS_10bfloat16_tESG_Li384ELb0ELb1ELb0ELb1EEENS1_30DynamicPersistentTileSchedulerILi384ELi128ELb0ELb1ELb1EEEEEEEEEvNT_6ParamsE)
        /*0110*/ 	.word	0x00000080


	//----- nvinfo : EIATTR_FRAME_SIZE
	.align		4
.L_100:
        /*0114*/ 	.byte	0x04, 0x11
        /*0116*/ 	.short	(.L_102 - .L_101)
	.align		4
.L_101:
        /*0118*/ 	.word	index@(_ZN7cutlass13device_kernelIN5flash11enable_sm90INS1_16FlashAttnFwdSm90INS1_25CollectiveMainloopFwdSm90ILi2EN4cute5tupleIJNS5_1CILi1EEES8_S8_EEENS6_IJNS7_ILi192EEENS7_ILi128EEENS7_ILi96EEEEEELi96ENS_12float_e4m3_tEfNS_4arch4Sm90ELb1ELb0ELb0ELb0ELb1ELb0ELb0ELb1ELb1ELb1ELb0ELb0EEENS1_21CollectiveEpilogueFwdINS6_IJSA_SC_SB_EEES9_NS_10bfloat16_tESG_Li384ELb0ELb1ELb0ELb1EEENS1_30DynamicPersistentTileSchedulerILi384ELi128ELb0ELb1ELb1EEEEEEEEEvNT_6ParamsE)
        /*011c*/ 	.word	0x00000020


	//----- nvinfo : EIATTR_REGCOUNT
	.align		4
.L_102:
        /*0120*/ 	.byte	0x04, 0x2f
        /*0122*/ 	.short	(.L_104 - .L_103)
	.align		4
.L_103:
        /*0124*/ 	.word	index@(_ZN7cutlass13device_kernelIN5flash11enable_sm90INS1_16FlashAttnFwdSm90INS1_25CollectiveMainloopFwdSm90ILi2EN4cute5tupleIJNS5_1CILi1EEES8_S8_EEENS6_IJNS7_ILi192EEENS7_ILi128EEENS7_ILi96EEEEEELi96ENS_12float_e4m3_tEfNS_4arch4Sm90ELb0ELb1ELb0ELb1ELb1ELb1ELb0ELb1ELb1ELb1ELb0ELb0EEENS1_21CollectiveEpilogueFwdINS6_IJSA_SC_SB_EEES9_NS_10bfloat16_tESG_Li384ELb1ELb1ELb0ELb1EEENS1_36VarlenDynamicPersistentTileSchedulerILi192ELi128ELi384ELi128ELb0ELb1ELb1ELb1ELb0ELb1EEEEEEEEEvNT_6ParamsE)
        /*0128*/ 	.word	0x00000080


	//----- nvinfo : EIATTR_FRAME_SIZE
	.align		4
.L_104:
        /*012c*/ 	.byte	0x04, 0x11
        /*012e*/ 	.short	(.L_106 - .L_105)
	.align		4
.L_105:
        /*0130*/ 	.word	index@(_ZN7cutlass13device_kernelIN5flash11enable_sm90INS1_16FlashAttnFwdSm90INS1_25CollectiveMainloopFwdSm90ILi2EN4cute5tupleIJNS5_1CILi1EEES8_S8_EEENS6_IJNS7_ILi192EEENS7_ILi128EEENS7_ILi96EEEEEELi96ENS_12float_e4m3_tEfNS_4arch4Sm90ELb0ELb1ELb0ELb1ELb1ELb1ELb0ELb1ELb1ELb1ELb0ELb0EEENS1_21CollectiveEpilogueFwdINS6_IJSA_SC_SB_EEES9_NS_10bfloat16_tESG_Li384ELb1ELb1ELb0ELb1EEENS1_36VarlenDynamicPersistentTileSchedulerILi192ELi128ELi384ELi128ELb0ELb1ELb1ELb1ELb0ELb1EEEEEEEEEvNT_6ParamsE)
        /*0134*/ 	.word	0x00000090


	//----- nvinfo : EIATTR_REGCOUNT
	.align		4
.L_106:
        /*0138*/ 	.byte	0x04, 0x2f
        /*013a*/ 	.short	(.L_108 - .L_107)
	.align		4
.L_107:
        /*013c*/ 	.word	index@(_ZN7cutlass13device_kernelIN5flash11enable_sm90INS1_16FlashAttnFwdSm90INS1_25CollectiveMainloopFwdSm90ILi2EN4cute5tupleIJNS5_1CILi1EEES8_S8_EEENS6_IJNS7_ILi192EEENS7_ILi128EEENS7_ILi96EEEEEELi96ENS_12float_e4m3_tEfNS_4arch4Sm90ELb0ELb1ELb0ELb1ELb1ELb0ELb0ELb1ELb1ELb1ELb0ELb0EEENS1_21CollectiveEpilogueFwdINS6_IJSA_SC_SB_EEES9_NS_10bfloat16_tESG_Li384ELb1ELb1ELb0ELb1EEENS1_36VarlenDynamicPersistentTileSchedulerILi192ELi128ELi384ELi128ELb0ELb1ELb1ELb1ELb0ELb1EEEEEEEEEvNT_6ParamsE)
        /*0140*/ 	.word	0x00000080


	//----- nvinfo : EIATTR_FRAME_SIZE
	.align		4
.L_108:
        /*0144*/ 	.byte	0x04, 0x11
        /*0146*/ 	.short	(.L_110 - .L_109)
	.align		4
.L_109:
        /*0148*/ 	.word	index@(_ZN7cutlass13device_kernelIN5flash11enable_sm90INS1_16FlashAttnFwdSm90INS1_25CollectiveMainloopFwdSm90ILi2EN4cute5tupleIJNS5_1CILi1EEES8_S8_EEENS6_IJNS7_ILi192EEENS7_ILi128EEENS7_ILi96EEEEEELi96ENS_12float_e4m3_tEfNS_4arch4Sm90ELb0ELb1ELb0ELb1ELb1ELb0ELb0ELb1ELb1ELb1ELb0ELb0EEENS1_21CollectiveEpilogueFwdINS6_IJSA_SC_SB_EEES9_NS_10bfloat16_tESG_Li384ELb1ELb1ELb0ELb1EEENS1_36VarlenDynamicPersistentTileSchedulerILi192ELi128ELi384ELi128ELb0ELb1ELb1ELb1ELb0ELb1EEEEEEEEEvNT_6ParamsE)
        /*014c*/ 	.word	0x00000030


	//----- nvinfo : EIATTR_REGCOUNT
	.align		4
.L_110:
        /*0150*/ 	.byte	0x04, 0x2f
        /*0152*/ 	.short	(.L_112 - .L_111)
	.align		4
.L_111:
        /*0154*/ 	.word	index@(_ZN7cutlass13device_kernelIN5flash11enable_sm90INS1_16FlashAttnFwdSm90INS1_25CollectiveMainloopFwdSm90ILi2EN4cute5tupleIJNS5_1CILi1EEES8_S8_EEENS6_IJNS7_ILi192EEENS7_ILi128EEENS7_ILi96EEEEEELi96ENS_12float_e4m3_tEfNS_4arch4Sm90ELb0ELb1ELb0ELb0ELb1ELb0ELb0ELb1ELb1ELb1ELb0ELb0EEENS1_21CollectiveEpilogueFwdINS6_IJSA_SC_SB_EEES9_NS_10bfloat16_tESG_Li384ELb0ELb1ELb0ELb1EEENS1_30DynamicPersistentTileSchedulerILi384ELi128ELb0ELb1ELb1EEEEEEEEEvNT_6ParamsE)
        /*0158*/ 	.word	0x00000080


	//----- nvinfo : EIATTR_FRAME_SIZE
	.align		4
.L_112:
        /*015c*/ 	.byte	0x04, 0x11
        /*015e*/ 	.short	(.L_114 - .L_113)
	.align		4
.L_113:
        /*0160*/ 	.word	index@(_ZN7cutlass13device_kernelIN5flash11enable_sm90INS1_16FlashAttnFwdSm90INS1_25CollectiveMainloopFwdSm90ILi2EN4cute5tupleIJNS5_1CILi1EEES8_S8_EEENS6_IJNS7_ILi192EEENS7_ILi128EEENS7_ILi96EEEEEELi96ENS_12float_e4m3_tEfNS_4arch4Sm90ELb0ELb1ELb0ELb0ELb1ELb0ELb0ELb1ELb1ELb1ELb0ELb0EEENS1_21CollectiveEpilogueFwdINS6_IJSA_SC_SB_EEES9_NS_10bfloat16_tESG_Li384ELb0ELb1ELb0ELb1EEENS1_30DynamicPersistentTileSchedulerILi384ELi128ELb0ELb1ELb1EEEEEEEEEvNT_6ParamsE)
        /*0164*/ 	.word	0x00000020


	//----- nvinfo : EIATTR_REGCOUNT
	.align		4
.L_114:
        /*0168*/ 	.byte	0x04, 0x2f
        /*016a*/ 	.short	(.L_116 - .L_115)
	.align		4
.L_115:
        /*016c*/ 	.word	index@(_ZN7cutlass13device_kernelIN5flash11enable_sm90INS1_16FlashAttnFwdSm90INS1_25CollectiveMainloopFwdSm90ILi2EN4cute5tupleIJNS5_1CILi1EEES8_S8_EEENS6_IJNS7_ILi192EEENS7_ILi128EEENS7_ILi96EEEEEELi96ENS_12float_e4m3_tEfNS_4arch4Sm90ELb0ELb0ELb0ELb1ELb1ELb1ELb0ELb1ELb1ELb1ELb0ELb0EEENS1_21CollectiveEpilogueFwdINS6_IJSA_SC_SB_EEES9_NS_10bfloat16_tESG_Li384ELb1ELb1ELb0ELb1EEENS1_36VarlenDynamicPersistentTileSchedulerILi192ELi128ELi384ELi128ELb0ELb1ELb1ELb0ELb1ELb1EEEEEEEEEvNT_6ParamsE)
        /*0170*/ 	.word	0x00000080


	//----- nvinfo : EIATTR_FRAME_SIZE
	.align		4
.L_116:
        /*0174*/ 	.byte	0x04, 0x11
        /*0176*/ 	.short	(.L_118 - .L_117)
	.align		4
.L_117:
        /*0178*/ 	.word	index@(_ZN7cutlass13device_kernelIN5flash11enable_sm90INS1_16FlashAttnFwdSm90INS1_25CollectiveMainloopFwdSm90ILi2EN4cute5tupleIJNS5_1CILi1EEES8_S8_EEENS6_IJNS7_ILi192EEENS7_ILi128EEENS7_ILi96EEEEEELi96ENS_12float_e4m3_tEfNS_4arch4Sm90ELb0ELb0ELb0ELb1ELb1ELb1ELb0ELb1ELb1ELb1ELb0ELb0EEENS1_21CollectiveEpilogueFwdINS6_IJSA_SC_SB_EEES9_NS_10bfloat16_tESG_Li384ELb1ELb1ELb0ELb1EEENS1_36VarlenDynamicPersistentTileSchedulerILi192ELi128ELi384ELi128ELb0ELb1ELb1ELb0ELb1ELb1EEEEEEEEEvNT_6ParamsE)
        /*017c*/ 	.word	0x00000080


	//----- nvinfo : EIATTR_REGCOUNT
	.align		4
.L_118:
        /*0180*/ 	.byte	0x04, 0x2f
        /*0182*/ 	.short	(.L_120 - .L_119)
	.align		4
.L_119:
        /*0184*/ 	.word	index@(_ZN7cutlass13device_kernelIN5flash11enable_sm90INS1_16FlashAttnFwdSm90INS1_25CollectiveMainloopFwdSm90ILi2EN4cute5tupleIJNS5_1CILi1EEES8_S8_EEENS6_IJNS7_ILi192EEENS7_ILi128EEENS7_ILi96EEEEEELi96ENS_12float_e4m3_tEfNS_4arch4Sm90ELb0ELb0ELb0ELb1ELb1ELb0ELb0ELb1ELb1ELb1ELb0ELb0EEENS1_21CollectiveEpilogueFwdINS6_IJSA_SC_SB_EEES9_NS_10bfloat16_tESG_Li384ELb1ELb1ELb0ELb1EEENS1_36VarlenDynamicPersistentTileSchedulerILi192ELi128ELi384ELi128ELb0ELb1ELb1ELb0ELb1ELb1EEEEEEEEEvNT_6ParamsE)
        /*0188*/ 	.word	0x00000080


	//----- nvinfo : EIATTR_FRAME_SIZE
	.align		4
.L_120:
        /*018c*/ 	.byte	0x04, 0x11
        /*018e*/ 	.short	(.L_122 - .L_121)
	.align		4
.L_121:
        /*0190*/ 	.word	index@(_ZN7cutlass13device_kernelIN5flash11enable_sm90INS1_16FlashAttnFwdSm90INS1_25CollectiveMainloopFwdSm90ILi2EN4cute5tupleIJNS5_1CILi1EEES8_S8_EEENS6_IJNS7_ILi192EEENS7_ILi128EEENS7_ILi96EEEEEELi96ENS_12float_e4m3_tEfNS_4arch4Sm90ELb0ELb0ELb0ELb1ELb1ELb0ELb0ELb1ELb1ELb1ELb0ELb0EEENS1_21CollectiveEpilogueFwdINS6_IJSA_SC_SB_EEES9_NS_10bfloat16_tESG_Li384ELb1ELb1ELb0ELb1EEENS1_36VarlenDynamicPersistentTileSchedulerILi192ELi128ELi384ELi128ELb0ELb1ELb1ELb0ELb1ELb1EEEEEEEEEvNT_6ParamsE)
        /*0194*/ 	.word	0x00000020


	//----- nvinfo : EIATTR_REGCOUNT
	.align		4
.L_122:
        /*0198*/ 	.byte	0x04, 0x2f
        /*019a*/ 	.short	(.L_124 - .L_123)
	.align		4
.L_123:
        /*019c*/ 	.word	index@(_ZN7cutlass13device_kernelIN5flash11enable_sm90INS1_16FlashAttnFwdSm90INS1_25CollectiveMainloopFwdSm90ILi2EN4cute5tupleIJNS5_1CILi1EEES8_S8_EEENS6_IJNS7_ILi192EEENS7_ILi128EEENS7_ILi96EEEEEELi96ENS_12float_e4m3_tEfNS_4arch4Sm90ELb0ELb0ELb0ELb0ELb1ELb0ELb0ELb1ELb1ELb1ELb0ELb0EEENS1_21CollectiveEpilogueFwdINS6_IJSA_SC_SB_EEES9_NS_10bfloat16_tESG_Li384ELb0ELb1ELb0ELb1EEENS1_29StaticPersistentTileSchedulerILb0EEEEEEEEEvNT_6ParamsE)
        /*01a0*/ 	.word	0x00000080


	//----- nvinfo : EIATTR_FRAME_SIZE
	.align		4
.L_124:
        /*01a4*/ 	.byte	0x04, 0x11
        /*01a6*/ 	.short	(.L_126 - .L_125)
	.align		4
.L_125:
        /*01a8*/ 	.word	index@(_ZN7cutlass13device_kernelIN5flash11enable_sm90INS1_16FlashAttnFwdSm90INS1_25CollectiveMainloopFwdSm90ILi2EN4cute5tupleIJNS5_1CILi1EEES8_S8_EEENS6_IJNS7_ILi192EEENS7_ILi128EEENS7_ILi96EEEEEELi96ENS_12float_e4m3_tEfNS_4arch4Sm90ELb0ELb0ELb0ELb0ELb1ELb0ELb0ELb1ELb1ELb1ELb0ELb0EEENS1_21CollectiveEpilogueFwdINS6_IJSA_SC_SB_EEES9_NS_10bfloat16_tESG_Li384ELb0ELb1ELb0ELb1EEENS1_29StaticPersistentTileSchedulerILb0EEEEEEEEEvNT_6ParamsE)
        /*01ac*/ 	.word	0x00000018


	//----- nvinfo : EIATTR_REGCOUNT
	.align		4
.L_126:
        /*01b0*/ 	.byte	0x04, 0x2f
        /*01b2*/ 	.short	(.L_128 - .L_127)
	.align		4
.L_127:
        /*01b4*/ 	.word	index@(_ZN7cutlass13device_kernelIN5flash11enable_sm90INS1_16FlashAttnFwdSm90INS1_25CollectiveMainloopFwdSm90ILi2EN4cute5tupleIJNS5_1CILi1EEES8_S8_EEENS6_IJNS7_ILi128EEENS7_ILi160EEESA_EEELi128ENS_12float_e4m3_tEfNS_4arch4Sm90ELb1ELb0ELb0ELb1ELb1ELb1ELb0ELb1ELb1ELb1ELb0ELb0EEENS1_21CollectiveEpilogueFwdINS6_IJSA_SA_SB_EEES9_NS_10bfloat16_tESF_Li256ELb1ELb1ELb0ELb1EEENS1_36VarlenDynamicPersistentTileSchedulerILi128ELi160ELi256ELi128ELb0ELb1ELb1ELb1ELb1ELb1EEEEEEEEEvNT_6ParamsE)
        /*01b8*/ 	.word	0x000000a8


	//----- nvinfo : EIATTR_FRAME_SIZE
	.align		4
.L_128:
        /*01bc*/ 	.byte	0x04, 0x11
        /*01be*/ 	.short	(.L_130 - .L_129)
	.align		4
.L_129:
        /*01c0*/ 	.word	index@(_ZN7cutlass13device_kernelIN5flash11enable_sm90INS1_16FlashAttnFwdSm90INS1_25CollectiveMainloopFwdSm90ILi2EN4cute5tupleIJNS5_1CILi1EEES8_S8_EEENS6_IJNS7_ILi128EEENS7_ILi160EEESA_EEELi128ENS_12float_e4m3_tEfNS_4arch4Sm90ELb1ELb0ELb0ELb1ELb1ELb1ELb0ELb1ELb1ELb1ELb0ELb0EEENS1_21CollectiveEpilogueFwdINS6_IJSA_SA_SB_EEES9_NS_10bfloat16_tESF_Li256ELb1ELb1ELb0ELb1EEENS1_36VarlenDynamicPersistentTileSchedulerILi128ELi160ELi256ELi128ELb0ELb1ELb1ELb1ELb1ELb1EEEEEEEEEvNT_6ParamsE)
        /*01c4*/ 	.word	0x00000050


	//----- nvinfo : EIATTR_REGCOUNT
	.align		4
.L_130:
        /*01c8*/ 	.byte	0x04, 0x2f
        /*01ca*/ 	.short	(.L_132 - .L_131)
	.align		4
.L_131:
        /*01cc*/ 	.word	index@(_ZN7cutlass13device_kernelIN5flash11enable_sm90INS1_16FlashAttnFwdSm90INS1_25CollectiveMainloopFwdSm90ILi2EN4cute5tupleIJNS5_1CILi1EEES8_S8_EEENS6_IJNS7_ILi128EEENS7_ILi160EEESA_EEELi128ENS_12float_e4m3_tEfNS_4arch4Sm90ELb1ELb0ELb0ELb1ELb1ELb0ELb0ELb1ELb1ELb1ELb0ELb0EEENS1_21CollectiveEpilogueFwdINS6_IJSA_SA_SB_EEES9_NS_10bfloat16_tESF_Li256ELb1ELb1ELb0ELb1EEENS1_36VarlenDynamicPersistentTileSchedulerILi128ELi160ELi256ELi128ELb0ELb1ELb1ELb1ELb1ELb1EEEEEEEEEvNT_6ParamsE)
        /*01d0*/ 	.word	0x000000a8


	//----- nvinfo : EIATTR_FRAME_SIZE
	.align		4
.L_132:
        /*01d4*/ 	.byte	0x04, 0x11
        /*01d6*/ 	.short	(.L_134 - .L_133)
	.align		4
.L_133:
        /*01d8*/ 	.word	index@(_ZN7cutlass13device_kernelIN5flash11enable_sm90INS1_16FlashAttnFwdSm90INS1_25CollectiveMainloopFwdSm90ILi2EN4cute5tupleIJNS5_1CILi1EEES8_S8_EEENS6_IJNS7_ILi128EEENS7_ILi160EEESA_EEELi128ENS_12float_e4m3_tEfNS_4arch4Sm90ELb1ELb0ELb0ELb1ELb1ELb0ELb0ELb1ELb1ELb1ELb0ELb0EEENS1_21CollectiveEpilogueFwdINS6_IJSA_SA_SB_EEES9_NS_10bfloat16_tESF_Li256ELb1ELb1ELb0ELb1EEENS1_36VarlenDynamicPersistentTileSchedulerILi128ELi160ELi256ELi128ELb0ELb1ELb1ELb1ELb1ELb1EEEEEEEEEvNT_6ParamsE)
        /*01dc*/ 	.word	0x00000020


	//----- nvinfo : EIATTR_REGCOUNT
	.align		4
.L_134:
        /*01e0*/ 	.byte	0x04, 0x2f
        /*01e2*/ 	.short	(.L_136 - .L_135)
	.align		4
.L_135:
        /*01e4*/ 	.word	index@(_ZN7cutlass13device_kernelIN5flash11enable_sm90INS1_16FlashAttnFwdSm90INS1_25CollectiveMainloopFwdSm90ILi2EN4cute5tupleIJNS5_1CILi1EEES8_S8_EEENS6_IJNS7_ILi128EEENS7_ILi160EEESA_EEELi128ENS_12float_e4m3_tEfNS_4arch4Sm90ELb1ELb0ELb0ELb0ELb1ELb0ELb0ELb1ELb1ELb1ELb0ELb0EEENS1_21CollectiveEpilogueFwdINS6_IJSA_SA_SB_EEES9_NS_10bfloat16_tESF_Li256ELb0ELb1ELb0ELb1EEENS1_30DynamicPersistentTileSchedulerILi256ELi128ELb0ELb1ELb1EEEEEEEEEvNT_6ParamsE)
        /*01e8*/ 	.word	0x000000a8


	//----- nvinfo : EIATTR_FRAME_SIZE
	.align		4
.L_136:
        /*01ec*/ 	.byte	0x04, 0x11
        /*01ee*/ 	.short	(.L_138 - .L_137)
	.align		4
.L_137:
        /*01f0*/ 	.word	index@(_ZN7cutlass13device_kernelIN5flash11enable_sm90INS1_16FlashAttnFwdSm90INS1_25CollectiveMainloopFwdSm90ILi2EN4cute5tupleIJNS5_1CILi1EEES8_S8_EEENS6_IJNS7_ILi128EEENS7_ILi160EEESA_EEELi128ENS_12float_e4m3_tEfNS_4arch4Sm90ELb1ELb0ELb0ELb0ELb1ELb0ELb0ELb1ELb1ELb1ELb0ELb0EEENS1_21CollectiveEpilogueFwdINS6_IJSA_SA_SB_EEES9_NS_10bfloat16_tESF_Li256ELb0ELb1ELb0ELb1EEENS1_30DynamicPersistentTileSchedulerILi256ELi128ELb0ELb1ELb1EEEEEEEEEvNT_6ParamsE)
        /*01f4*/ 	.word	0x00000028


	//----- nvinfo : EIATTR_REGCOUNT
	.align		4
.L_138:
        /*01f8*/ 	.byte	0x04, 0x2f
        /*01fa*/ 	.short	(.L_140 - .L_139)
	.align		4
.L_139:
        /*01fc*/ 	.word	index@(_ZN7cutlass13device_kernelIN5flash11enable_sm90INS1_16FlashAttnFwdSm90INS1_25CollectiveMainloopFwdSm90ILi2EN4cute5tupleIJNS5_1CILi1EEES8_S8_EEENS6_IJNS7_ILi128EEENS7_ILi160EEESA_EEELi128ENS_12float_e4m3_tEfNS_4arch4Sm90ELb0ELb1ELb0ELb1ELb1ELb1ELb0ELb1ELb1ELb1ELb0ELb0EEENS1_21CollectiveEpilogueFwdINS6_IJSA_SA_SB_EEES9_NS_10bfloat16_tESF_Li256ELb1ELb1ELb0ELb1EEENS1_36VarlenDynamicPersistentTileSchedulerILi128ELi160ELi256ELi128ELb0ELb1ELb1ELb1ELb0ELb1EEEEEEEEEvNT_6ParamsE)
        /*0200*/ 	.word	0x000000a8


	//----- nvinfo : EIATTR_FRAME_SIZE
	.align		4
.L_140:
        /*0204*/ 	.byte	0x04, 0x11
        /*0206*/ 	.short	(.L_142 - .L_141)
	.align		4
.L_141:
        /*0208*/ 	.word	index@(_ZN7cutlass13device_kernelIN5flash11enable_sm90INS1_16FlashAttnFwdSm90INS1_25CollectiveMainloopFwdSm90ILi2EN4cute5tupleIJNS5_1CILi1EEES8_S8_EEENS6_IJNS7_ILi128EEENS7_ILi160EEESA_EEELi128ENS_12float_e4m3_tEfNS_4arch4Sm90ELb0ELb1ELb0ELb1ELb1ELb1ELb0ELb1ELb1ELb1ELb0ELb0EEENS1_21CollectiveEpilogueFwdINS6_IJSA_SA_SB_EEES9_NS_10bfloat16_tESF_Li256ELb1ELb1ELb0ELb1EEENS1_36VarlenDynamicPersistentTileSchedulerILi128ELi160ELi256ELi128ELb0ELb1ELb1ELb1ELb0ELb1EEEEEEEEEvNT_6ParamsE)
        /*020c*/ 	.word	0x00000050


	//----- nvinfo : EIATTR_REGCOUNT
	.align		4
.L_142:
        /*0210*/ 	.byte	0x04, 0x2f
        /*0212*/ 	.short	(.L_144 - .L_143)
	.align		4
.L_143:
        /*0214*/ 	.word	index@(_ZN7cutlass13device_kernelIN5flash11enable_sm90INS1_16FlashAttnFwdSm90INS1_25CollectiveMainloopFwdSm90ILi2EN4cute5tupleIJNS5_1CILi1EEES8_S8_EEENS6_IJNS7_ILi128EEENS7_ILi160EEESA_EEELi128ENS_12float_e4m3_tEfNS_4arch4Sm90ELb0ELb1ELb0ELb1ELb1ELb0ELb0ELb1ELb1ELb1ELb0ELb0EEENS1_21CollectiveEpilogueFwdINS6_IJSA_SA_SB_EEES9_NS_10bfloat16_tESF_Li256ELb1ELb1ELb0ELb1EEENS1_36VarlenDynamicPersistentTileSchedulerILi128ELi160ELi256ELi128ELb0ELb1ELb1ELb1ELb0ELb1EEEEEEEEEvNT_6ParamsE)
        /*0218*/ 	.word	0x000000a8


	//----- nvinfo : EIATTR_FRAME_SIZE
	.align		4
.L_144:
        /*021c*/ 	.byte	0x04, 0x11
        /*021e*/ 	.short	(.L_146 - .L_145)
	.align		4
.L_145:
        /*0220*/ 	.word	index@(_ZN7cutlass13device_kernelIN5flash11enable_sm90INS1_16FlashAttnFwdSm90INS1_25CollectiveMainloopFwdSm90ILi2EN4cute5tupleIJNS5_1CILi1EEES8_S8_EEENS6_IJNS7_ILi128EEENS7_ILi160EEESA_EEELi128ENS_12float_e4m3_tEfNS_4arch4Sm90ELb0ELb1ELb0ELb1ELb1ELb0ELb0ELb1ELb1ELb1ELb0ELb0EEENS1_21CollectiveEpilogueFwdINS6_IJSA_SA_SB_EEES9_NS_10bfloat16_tESF_Li256ELb1ELb1ELb0ELb1EEENS1_36VarlenDynamicPersistentTileSchedulerILi128ELi160ELi256ELi128ELb0ELb1ELb1ELb1ELb0ELb1EEEEEEEEEvNT_6ParamsE)
        /*0224*/ 	.word	0x00000028


	//----- nvinfo : EIATTR_REGCOUNT
	.align		4
.L_146:
        /*0228*/ 	.byte	0x04, 0x2f
        /*022a*/ 	.short	(.L_148 - .L_147)
	.align		4
.L_147:
        /*022c*/ 	.word	index@(_ZN7cutlass13device_kernelIN5flash11enable_sm90INS1_16FlashAttnFwdSm90INS1_25CollectiveMainloopFwdSm90ILi2EN4cute5tupleIJNS5_1CILi1EEES8_S8_EEENS6_IJNS7_ILi128EEENS7_ILi160EEESA_EEELi128ENS_12float_e4m3_tEfNS_4arch4Sm90ELb0ELb1ELb0ELb0ELb1ELb0ELb0ELb1ELb1ELb1ELb0ELb0EEENS1_21CollectiveEpilogueFwdINS6_IJSA_SA_SB_EEES9_NS_10bfloat16_tESF_Li256ELb0ELb1ELb0ELb1EEENS1_30DynamicPersistentTileSchedulerILi256ELi128ELb0ELb1ELb1EEEEEEEEEvNT_6ParamsE)
        /*0230*/ 	.word	0x000000a8


	//----- nvinfo : EIATTR_FRAME_SIZE
	.align		4
.L_148:
        /*0234*/ 	.byte	0x04, 0x11
        /*0236*/ 	.short	(.L_150 - .L_149)
	.align		4
.L_149:
        /*0238*/ 	.word	index@(_ZN7cutlass13device_kernelIN5flash11enable_sm90INS1_16FlashAttnFwdSm90INS1_25CollectiveMainloopFwdSm90ILi2EN4cute5tupleIJNS5_1CILi1EEES8_S8_EEENS6_IJNS7_ILi128EEENS7_ILi160EEESA_EEELi128ENS_12float_e4m3_tEfNS_4arch4Sm90ELb0ELb1ELb0ELb0ELb1ELb0ELb0ELb1ELb1ELb1ELb0ELb0EEENS1_21CollectiveEpilogueFwdINS6_IJSA_SA_SB_EEES9_NS_10bfloat16_tESF_Li256ELb0ELb1ELb0ELb1EEENS1_30DynamicPersistentTileSchedulerILi256ELi128ELb0ELb1ELb1EEEEEEEEEvNT_6ParamsE)
        /*023c*/ 	.word	0x00000028


	//----- nvinfo : EIATTR_REGCOUNT
	.align		4
.L_150:
        /*0240*/ 	.byte	0x04, 0x2f
        /*0242*/ 	.short	(.L_152 - .L_151)
	.align		4
.L_151:
        /*0244*/ 	.word	index@(_ZN7cutlass13device_kernelIN5flash11enable_sm90INS1_16FlashAttnFwdSm90INS1_25CollectiveMainloopFwdSm90ILi2EN4cute5tupleIJNS5_1CILi1EEES8_S8_EEENS6_IJNS7_ILi128EEENS7_ILi160EEESA_EEELi128ENS_12float_e4m3_tEfNS_4arch4Sm90ELb0ELb0ELb0ELb1ELb1ELb1ELb0ELb1ELb1ELb1ELb0ELb0EEENS1_21CollectiveEpilogueFwdINS6_IJSA_SA_SB_EEES9_NS_10bfloat16_tESF_Li256ELb1ELb1ELb0ELb1EEENS1_36VarlenDynamicPersistentTileSchedulerILi128ELi160ELi256ELi128ELb0ELb1ELb1ELb0ELb1ELb1EEEEEEEEEvNT_6ParamsE)
        /*0248*/ 	.word	0x000000a8


	//----- nvinfo : EIATTR_FRAME_SIZE
	.align		4
.L_152:
        /*024c*/ 	.byte	0x04, 0x11
        /*024e*/ 	.short	(.L_154 - .L_153)
	.align		4
.L_153:
        /*0250*/ 	.word	index@(_ZN7cutlass13device_kernelIN5flash11enable_sm90INS1_16FlashAttnFwdSm90INS1_25CollectiveMainloopFwdSm90ILi2EN4cute5tupleIJNS5_1CILi1EEES8_S8_EEENS6_IJNS7_ILi128EEENS7_ILi160EEESA_EEELi128ENS_12float_e4m3_tEfNS_4arch4Sm90ELb0ELb0ELb0ELb1ELb1ELb1ELb0ELb1ELb1ELb1ELb0ELb0EEENS1_21CollectiveEpilogueFwdINS6_IJSA_SA_SB_EEES9_NS_10bfloat16_tESF_Li256ELb1ELb1ELb0ELb1EEENS1_36VarlenDynamicPersistentTileSchedulerILi128ELi160ELi256ELi128ELb0ELb1ELb1ELb0ELb1ELb1EEEEEEEEEvNT_6ParamsE)
        /*0254*/ 	.word	0x00000050


	//----- nvinfo : EIATTR_REGCOUNT
	.align		4
.L_154:
        /*0258*/ 	.byte	0x04, 0x2f
        /*025a*/ 	.short	(.L_156 - .L_155)
	.align		4
.L_155:
        /*025c*/ 	.word	index@(_ZN7cutlass13device_kernelIN5flash11enable_sm90INS1_16FlashAttnFwdSm90INS1_25CollectiveMainloopFwdSm90ILi2EN4cute5tupleIJNS5_1CILi1EEES8_S8_EEENS6_IJNS7_ILi128EEENS7_ILi160EEESA_EEELi128ENS_12float_e4m3_tEfNS_4arch4Sm90ELb0ELb0ELb0ELb1ELb1ELb0ELb0ELb1ELb1ELb1ELb0ELb0EEENS1_21CollectiveEpilogueFwdINS6_IJSA_SA_SB_EEES9_NS_10bfloat16_tESF_Li256ELb1ELb1ELb0ELb1EEENS1_36VarlenDynamicPersistentTileSchedulerILi128ELi160ELi256ELi128ELb0ELb1ELb1ELb0ELb1ELb1EEEEEEEEEvNT_6ParamsE)
        /*0260*/ 	.word	0x000000a8


	//----- nvinfo : EIATTR_FRAME_SIZE
	.align		4
.L_156:
        /*0264*/ 	.byte	0x04, 0x11
        /*0266*/ 	.short	(.L_158 - .L_157)
	.align		4
.L_157:
        /*0268*/ 	.word	index@(_ZN7cutlass13device_kernelIN5flash11enable_sm90INS1_16FlashAttnFwdSm90INS1_25CollectiveMainloopFwdSm90ILi2EN4cute5tupleIJNS5_1CILi1EEES8_S8_EEENS6_IJNS7_ILi128EEENS7_ILi160EEESA_EEELi128ENS_12float_e4m3_tEfNS_4arch4Sm90ELb0ELb0ELb0ELb1ELb1ELb0ELb0ELb1ELb1ELb1ELb0ELb0EEENS1_21CollectiveEpilogueFwdINS6_IJSA_SA_SB_EEES9_NS_10bfloat16_tESF_Li256ELb1ELb1ELb0ELb1EEENS1_36VarlenDynamicPersistentTileSchedulerILi128ELi160ELi256ELi128ELb0ELb1ELb1ELb0ELb1ELb1EEEEEEEEEvNT_6ParamsE)
        /*026c*/ 	.word	0x00000020


	//----- nvinfo : EIATTR_REGCOUNT
	.align		4
.L_158:
        /*0270*/ 	.byte	0x04, 0x2f
        /*0272*/ 	.short	(.L_160 - .L_159)
	.align		4
.L_159:
        /*0274*/ 	.word	index@(_ZN7cutlass13device_kernelIN5flash11enable_sm90INS1_16FlashAttnFwdSm90INS1_25CollectiveMainloopFwdSm90ILi2EN4cute5tupleIJNS5_1CILi1EEES8_S8_EEENS6_IJNS7_ILi128EEENS7_ILi160EEESA_EEELi128ENS_12float_e4m3_tEfNS_4arch4Sm90ELb0ELb0ELb0ELb0ELb1ELb0ELb0ELb1ELb1ELb1ELb0ELb0EEENS1_21CollectiveEpilogueFwdINS6_IJSA_SA_SB_EEES9_NS_10bfloat16_tESF_Li256ELb0ELb1ELb0ELb1EEENS1_29StaticPersistentTileSchedulerILb0EEEEEEEEEvNT_6ParamsE)
        /*0278*/ 	.word	0x000000a8


	//----- nvinfo : EIATTR_FRAME_SIZE
	.align		4
.L_160:
        /*027c*/ 	.byte	0x04, 0x11
        /*027e*/ 	.short	(.L_162 - .L_161)
	.align		4
.L_161:
        /*0280*/ 	.word	index@(_ZN7cutlass13device_kernelIN5flash11enable_sm90INS1_16FlashAttnFwdSm90INS1_25CollectiveMainloopFwdSm90ILi2EN4cute5tupleIJNS5_1CILi1EEES8_S8_EEENS6_IJNS7_ILi128EEENS7_ILi160EEESA_EEELi128ENS_12float_e4m3_tEfNS_4arch4Sm90ELb0ELb0ELb0ELb0ELb1ELb0ELb0ELb1ELb1ELb1ELb0ELb0EEENS1_21CollectiveEpilogueFwdINS6_IJSA_SA_SB_EEES9_NS_10bfloat16_tESF_Li256ELb0ELb1ELb0ELb1EEENS1_29StaticPersistentTileSchedulerILb0EEEEEEEEEvNT_6ParamsE)
        /*0284*/ 	.word	0x00000030


	//----- nvinfo : EIATTR_REGCOUNT
	.align		4
.L_162:
        /*0288*/ 	.byte	0x04, 0x2f
        /*028a*/ 	.short	(.L_164 - .L_163)
	.align		4
.L_163:
        /*028c*/ 	.word	index@(_ZN7cutlass13device_kernelIN5flash11enable_sm90INS1_16FlashAttnFwdSm90INS1_25CollectiveMainloopFwdSm90ILi2EN4cute5tupleIJNS5_1CILi1EEES8_S8_EEENS6_IJNS7_ILi128EEENS7_ILi160EEENS7_ILi192EEEEEELi192ENS_12float_e4m3_tEfNS_4arch4Sm90ELb1ELb0ELb0ELb1ELb1ELb1ELb0ELb1ELb1ELb1ELb0ELb0EEENS1_21CollectiveEpilogueFwdINS6_IJSA_SC_SB_EEES9_NS_10bfloat16_tESG_Li256ELb1ELb1ELb0ELb1EEENS1_36VarlenDynamicPersistentTileSchedulerILi128ELi160ELi256ELi128ELb0ELb1ELb1ELb1ELb1ELb1EEEEEEEEEvNT_6ParamsE)
        /*0290*/ 	.word	0x000000a8


	//----- nvinfo : EIATTR_FRAME_SIZE
	.align		4
.L_164:
        /*0294*/ 	.byte	0x04, 0x11
        /*0296*/ 	.short	(.L_166 - .L_165)
	.align		4
.L_165:
        /*0298*/ 	.word	index@(_ZN7cutlass13device_kernelIN5flash11enable_sm90INS1_16FlashAttnFwdSm90INS1_25CollectiveMainloopFwdSm90ILi2EN4cute5tupleIJNS5_1CILi1EEES8_S8_EEENS6_IJNS7_ILi128EEENS7_ILi160EEENS7_ILi192EEEEEELi192ENS_12float_e4m3_tEfNS_4arch4Sm90ELb1ELb0ELb0ELb1ELb1ELb1ELb0ELb1ELb1ELb1ELb0ELb0EEENS1_21CollectiveEpilogueFwdINS6_IJSA_SC_SB_EEES9_NS_10bfloat16_tESG_Li256ELb1ELb1ELb0ELb1EEENS1_36VarlenDynamicPersistentTileSchedulerILi128ELi160ELi256ELi128ELb0ELb1ELb1ELb1ELb1ELb1EEEEEEEEEvNT_6ParamsE)
        /*029c*/ 	.word	0x00000078


	//----- nvinfo : EIATTR_REGCOUNT
	.align		4
.L_166:
        /*02a0*/ 	.byte	0x04, 0x2f
        /*02a2*/ 	.short	(.L_168 - .L_167)
	.align		4
.L_167:
        /*02a4*/ 	.word	index@(_ZN7cutlass13device_kernelIN5flash11enable_sm90INS1_16FlashAttnFwdSm90INS1_25CollectiveMainloopFwdSm90ILi2EN4cute5tupleIJNS5_1CILi1EEES8_S8_EEENS6_IJNS7_ILi128EEENS7_ILi160EEENS7_ILi192EEEEEELi192ENS_12float_e4m3_tEfNS_4arch4Sm90ELb1ELb0ELb0ELb1ELb1ELb0ELb0ELb1ELb1ELb1ELb0ELb0EEENS1_21CollectiveEpilogueFwdINS6_IJSA_SC_SB_EEES9_NS_10bfloat16_tESG_Li256ELb1ELb1ELb0ELb1EEENS1_36VarlenDynamicPersistentTileSchedulerILi128ELi160ELi256ELi128ELb0ELb1ELb1ELb1ELb1ELb1EEEEEEEEEvNT_6ParamsE)
        /*02a8*/ 	.word	0x000000a8


	//----- nvinfo : EIATTR_FRAME_SIZE
	.align		4
.L_168:
        /*02ac*/ 	.byte	0x04, 0x11
        /*02ae*/ 	.short	(.L_170 - .L_169)
	.align		4
.L_169:
        /*02b0*/ 	.word	index@(_ZN7cutlass13device_kernelIN5flash11enable_sm90INS1_16FlashAttnFwdSm90INS1_25CollectiveMainloopFwdSm90ILi2EN4cute5tupleIJNS5_1CILi1EEES8_S8_EEENS6_IJNS7_ILi128EEENS7_ILi160EEENS7_ILi192EEEEEELi192ENS_12float_e4m3_tEfNS_4arch4Sm90ELb1ELb0ELb0ELb1ELb1ELb0ELb0ELb1ELb1ELb1ELb0ELb0EEENS1_21CollectiveEpilogueFwdINS6_IJSA_SC_SB_EEES9_NS_10bfloat16_tESG_Li256ELb1ELb1ELb0ELb1EEENS1_36VarlenDynamicPersistentTileSchedulerILi128ELi160ELi256ELi128ELb0ELb1ELb1ELb1ELb1ELb1EEEEEEEEEvNT_6ParamsE)
        /*02b4*/ 	.word	0x00000018


	//----- nvinfo : EIATTR_REGCOUNT
	.align		4
.L_170:
        /*02b8*/ 	.byte	0x04, 0x2f
        /*02ba*/ 	.short	(.L_172 - .L_171)
	.align		4
.L_171:
        /*02bc*/ 	.word	index@(_ZN7cutlass13device_kernelIN5flash11enable_sm90INS1_16FlashAttnFwdSm90INS1_25CollectiveMainloopFwdSm90ILi2EN4cute5tupleIJNS5_1CILi1EEES8_S8_EEENS6_IJNS7_ILi128EEENS7_ILi160EEENS7_ILi192EEEEEELi192ENS_12float_e4m3_tEfNS_4arch4Sm90ELb1ELb0ELb0ELb0ELb1ELb0ELb0ELb1ELb1ELb1ELb0ELb0EEENS1_21CollectiveEpilogueFwdINS6_IJSA_SC_SB_EEES9_NS_10bfloat16_tESG_Li256ELb0ELb1ELb0ELb1EEENS1_30DynamicPersistentTileSchedulerILi256ELi128ELb0ELb1ELb1EEEEEEEEEvNT_6ParamsE)
        /*02c0*/ 	.word	0x000000a8


	//----- nvinfo : EIATTR_FRAME_SIZE
	.align		4
.L_172:
        /*02c4*/ 	.byte	0x04, 0x11
        /*02c6*/ 	.short	(.L_174 - .L_173)
	.align		4
.L_173:
        /*02c8*/ 	.word	index@(_ZN7cutlass13device_kernelIN5flash11enable_sm90INS1_16FlashAttnFwdSm90INS1_25CollectiveMainloopFwdSm90ILi2EN4cute5tupleIJNS5_1CILi1EEES8_S8_EEENS6_IJNS7_ILi128EEENS7_ILi160EEENS7_ILi192EEEEEELi192ENS_12float_e4m3_tEfNS_4arch4Sm90ELb1ELb0ELb0ELb0ELb1ELb0ELb0ELb1ELb1ELb1ELb0ELb0EEENS1_21CollectiveEpilogueFwdINS6_IJSA_SC_SB_EEES9_NS_10bfloat16_tESG_Li256ELb0ELb1ELb0ELb1EEENS1_30DynamicPersistentTileSchedulerILi256ELi128ELb0ELb1ELb1EEEEEEEEEvNT_6ParamsE)
        /*02cc*/ 	.word	0x00000020


	//----- nvinfo : EIATTR_REGCOUNT
	.align		4
.L_174:
        /*02d0*/ 	.byte	0x04, 0x2f
        /*02d2*/ 	.short	(.L_176 - .L_175)
	.align		4
.L_175:
        /*02d4*/ 	.word	index@(_ZN7cutlass13device_kernelIN5flash11enable_sm90INS1_16FlashAttnFwdSm90INS1_25CollectiveMainloopFwdSm90ILi2EN4cute5tupleIJNS5_1CILi1EEES8_S8_EEENS6_IJNS7_ILi128EEESA_NS7_ILi192EEEEEELi192ENS_12float_e4m3_tEfNS_4arch4Sm90ELb0ELb1ELb0ELb1ELb1ELb1ELb0ELb1ELb1ELb1ELb0ELb0EEENS1_21CollectiveEpilogueFwdINS6_IJSA_SB_SA_EEES9_NS_10bfloat16_tESF_Li256ELb1ELb1ELb0ELb1EEENS1_36VarlenDynamicPersistentTileSchedulerILi128ELi128ELi256ELi128ELb0ELb1ELb1ELb1ELb0ELb1EEEEEEEEEvNT_6ParamsE)
        /*02d8*/ 	.word	0x000000a8


	//----- nvinfo : EIATTR_FRAME_SIZE
	.align		4
.L_176:
        /*02dc*/ 	.byte	0x04, 0x11
        /*02de*/ 	.short	(.L_178 - .L_177)
	.align		4
.L_177:
        /*02e0*/ 	.word	index@(_ZN7cutlass13device_kernelIN5flash11enable_sm90INS1_16FlashAttnFwdSm90INS1_25CollectiveMainloopFwdSm90ILi2EN4cute5tupleIJNS5_1CILi1EEES8_S8_EEENS6_IJNS7_ILi128EEESA_NS7_ILi192EEEEEELi192ENS_12float_e4m3_tEfNS_4arch4Sm90ELb0ELb1ELb0ELb1ELb1ELb1ELb0ELb1ELb1ELb1ELb0ELb0EEENS1_21CollectiveEpilogueFwdINS6_IJSA_SB_SA_EEES9_NS_10bfloat16_tESF_Li256ELb1ELb1ELb0ELb1EEENS1_36VarlenDynamicPersistentTileSchedulerILi128ELi128ELi256ELi128ELb0ELb1ELb1ELb1ELb0ELb1EEEEEEEEEvNT_6ParamsE)
        /*02e4*/ 	.word	0x00000058


	//----- nvinfo : EIATTR_REGCOUNT
	.align		4
.L_178:
        /*02e8*/ 	.byte	0x04, 0x2f
        /*02ea*/ 	.short	(.L_180 - .L_179)
	.align		4
.L_179:
        /*02ec*/ 	.word	index@(_ZN7cutlass13device_kernelIN5flash11enable_sm90INS1_16FlashAttnFwdSm90INS1_25CollectiveMainloopFwdSm90ILi2EN4cute5tupleIJNS5_1CILi1EEES8_S8_EEENS6_IJNS7_ILi128EEESA_NS7_ILi192EEEEEELi192ENS_12float_e4m3_tEfNS_4arch4Sm90ELb0ELb1ELb0ELb1ELb1ELb0ELb0ELb1ELb1ELb1ELb0ELb0EEENS1_21CollectiveEpilogueFwdINS6_IJSA_SB_SA_EEES9_NS_10bfloat16_tESF_Li256ELb1ELb1ELb0ELb1EEENS1_36VarlenDynamicPersistentTileSchedulerILi128ELi128ELi256ELi128ELb0ELb1ELb1ELb1ELb0ELb1EEEEEEEEEvNT_6ParamsE)
        /*02f0*/ 	.word	0x000000a8


	//----- nvinfo : EIATTR_FRAME_SIZE
	.align		4
.L_180:
        /*02f4*/ 	.byte	0x04, 0x11
        /*02f6*/ 	.short	(.L_182 - .L_181)
	.align		4
.L_181:
        /*02f8*/ 	.word	index@(_ZN7cutlass13device_kernelIN5flash11enable_sm90INS1_16FlashAttnFwdSm90INS1_25CollectiveMainloopFwdSm90ILi2EN4cute5tupleIJNS5_1CILi1EEES8_S8_EEENS6_IJNS7_ILi128EEESA_NS7_ILi192EEEEEELi192ENS_12float_e4m3_tEfNS_4arch4Sm90ELb0ELb1ELb0ELb1ELb1ELb0ELb0ELb1ELb1ELb1ELb0ELb0EEENS1_21CollectiveEpilogueFwdINS6_IJSA_SB_SA_EEES9_NS_10bfloat16_tESF_Li256ELb1ELb1ELb0ELb1EEENS1_36VarlenDynamicPersistentTileSchedulerILi128ELi128ELi256ELi128ELb0ELb1ELb1ELb1ELb0ELb1EEEEEEEEEvNT_6ParamsE)
        /*02fc*/ 	.word	0x00000020


	//----- nvinfo : EIATTR_REGCOUNT
	.align		4
.L_182:
        /*0300*/ 	.byte	0x04, 0x2f
        /*0302*/ 	.short	(.L_184 - .L_183)
	.align		4
.L_183:
        /*0304*/ 	.word	index@(_ZN7cutlass13device_kernelIN5flash11enable_sm90INS1_16FlashAttnFwdSm90INS1_25CollectiveMainloopFwdSm90ILi2EN4cute5tupleIJNS5_1CILi1EEES8_S8_EEENS6_IJNS7_ILi128EEESA_NS7_ILi192EEEEEELi192ENS_12float_e4m3_tEfNS_4arch4Sm90ELb0ELb1ELb0ELb0ELb1ELb0ELb0ELb1ELb1ELb1ELb0ELb0EEENS1_21CollectiveEpilogueFwdINS6_IJSA_SB_SA_EEES9_NS_10bfloat16_tESF_Li256ELb0ELb1ELb0ELb1EEENS1_30DynamicPersistentTileSchedulerILi256ELi128ELb0ELb1ELb1EEEEEEEEEvNT_6ParamsE)
        /*0308*/ 	.word	0x000000a8


	//----- nvinfo : EIATTR_FRAME_SIZE
	.align		4
.L_184:
        /*030c*/ 	.byte	0x04, 0x11
        /*030e*/ 	.short	(.L_186 - .L_185)
	.align		4
.L_185:
        /*0310*/ 	.word	index@(_ZN7cutlass13device_kernelIN5flash11enable_sm90INS1_16FlashAttnFwdSm90INS1_25CollectiveMainloopFwdSm90ILi2EN4cute5tupleIJNS5_1CILi1EEES8_S8_EEENS6_IJNS7_ILi128EEESA_NS7_ILi192EEEEEELi192ENS_12float_e4m3_tEfNS_4arch4Sm90ELb0ELb1ELb0ELb0ELb1ELb0ELb0ELb1ELb1ELb1ELb0ELb0EEENS1_21CollectiveEpilogueFwdINS6_IJSA_SB_SA_EEES9_NS_10bfloat16_tESF_Li256ELb0ELb1ELb0ELb1EEENS1_30DynamicPersistentTileSchedulerILi256ELi128ELb0ELb1ELb1EEEEEEEEEvNT_6ParamsE)
        /*0314*/ 	.word	0x00000010


	//----- nvinfo : EIATTR_REGCOUNT
	.align		4
.L_186:
        /*0318*/ 	.byte	0x04, 0x2f
        /*031a*/ 	.short	(.L_188 - .L_187)
	.align		4
.L_187:
        /*031c*/ 	.word	index@(_ZN7cutlass13device_kernelIN5flash11enable_sm90INS1_16FlashAttnFwdSm90INS1_25CollectiveMainloopFwdSm90ILi2EN4cute5tupleIJNS5_1CILi1EEES8_S8_EEENS6_IJNS7_ILi128EEENS7_ILi160EEENS7_ILi192EEEEEELi192ENS_12float_e4m3_tEfNS_4arch4Sm90ELb0ELb0ELb0ELb1ELb1ELb1ELb0ELb1ELb1ELb1ELb0ELb0EEENS1_21CollectiveEpilogueFwdINS6_IJSA_SC_SB_EEES9_NS_10bfloat16_tESG_Li256ELb1ELb1ELb0ELb1EEENS1_36VarlenDynamicPersistentTileSchedulerILi128ELi160ELi256ELi128ELb0ELb1ELb1ELb0ELb1ELb1EEEEEEEEEvNT_6ParamsE)
        /*0320*/ 	.word	0x000000a8


	//----- nvinfo : EIATTR_FRAME_SIZE
	.align		4
.L_188:
        /*0324*/ 	.byte	0x04, 0x11
        /*0326*/ 	.short	(.L_190 - .L_189)
	.align		4
.L_189:
        /*0328*/ 	.word	index@(_ZN7cutlass13device_kernelIN5flash11enable_sm90INS1_16FlashAttnFwdSm90INS1_25CollectiveMainloopFwdSm90ILi2EN4cute5tupleIJNS5_1CILi1EEES8_S8_EEENS6_IJNS7_ILi128EEENS7_ILi160EEENS7_ILi192EEEEEELi192ENS_12float_e4m3_tEfNS_4arch4Sm90ELb0ELb0ELb0ELb1ELb1ELb1ELb0ELb1ELb1ELb1ELb0ELb0EEENS1_21CollectiveEpilogueFwdINS6_IJSA_SC_SB_EEES9_NS_10bfloat16_tESG_Li256ELb1ELb1ELb0ELb1EEENS1_36VarlenDynamicPersistentTileSchedulerILi128ELi160ELi256ELi128ELb0ELb1ELb1ELb0ELb1ELb1EEEEEEEEEvNT_6ParamsE)
        /*032c*/ 	.word	0x00000070


	//----- nvinfo : EIATTR_REGCOUNT
	.align		4
.L_190:
        /*0330*/ 	.byte	0x04, 0x2f
        /*0332*/ 	.short	(.L_192 - .L_191)
	.align		4
.L_191:
        /*0334*/ 	.word	index@(_ZN7cutlass13device_kernelIN5flash11enable_sm90INS1_16FlashAttnFwdSm90INS1_25CollectiveMainloopFwdSm90ILi2EN4cute5tupleIJNS5_1CILi1EEES8_S8_EEENS6_IJNS7_ILi128EEENS7_ILi160EEENS7_ILi192EEEEEELi192ENS_12float_e4m3_tEfNS_4arch4Sm90ELb0ELb0ELb0ELb1ELb1ELb0ELb0ELb1ELb1ELb1ELb0ELb0EEENS1_21CollectiveEpilogueFwdINS6_IJSA_SC_SB_EEES9_NS_10bfloat16_tESG_Li256ELb1ELb1ELb0ELb1EEENS1_36VarlenDynamicPersistentTileSchedulerILi128ELi160ELi256ELi128ELb0ELb1ELb1ELb0ELb1ELb1EEEEEEEEEvNT_6ParamsE)
        /*0338*/ 	.word	0x000000a8


	//----- nvinfo : EIATTR_FRAME_SIZE
	.align		4
.L_192:
        /*033c*/ 	.byte	0x04, 0x11
        /*033e*/ 	.short	(.L_194 - .L_193)
	.align		4
.L_193:
        /*0340*/ 	.word	index@(_ZN7cutlass13device_kernelIN5flash11enable_sm90INS1_16FlashAttnFwdSm90INS1_25CollectiveMainloopFwdSm90ILi2EN4cute5tupleIJNS5_1CILi1EEES8_S8_EEENS6_IJNS7_ILi128EEENS7_ILi160EEENS7_ILi192EEEEEELi192ENS_12float_e4m3_tEfNS_4arch4Sm90ELb0ELb0ELb0ELb1ELb1ELb0ELb0ELb1ELb1ELb1ELb0ELb0EEENS1_21CollectiveEpilogueFwdINS6_IJSA_SC_SB_EEES9_NS_10bfloat16_tESG_Li256ELb1ELb1ELb0ELb1EEENS1_36VarlenDynamicPersistentTileSchedulerILi128ELi160ELi256ELi128ELb0ELb1ELb1ELb0ELb1ELb1EEEEEEEEEvNT_6ParamsE)
        /*0344*/ 	.word	0x00000020


	//----- nvinfo : EIATTR_REGCOUNT
	.align		4
.L_194:
        /*0348*/ 	.byte	0x04, 0x2f
        /*034a*/ 	.short	(.L_196 - .L_195)
	.align		4
.L_195:
        /*034c*/ 	.word	index@(_ZN7cutlass13device_kernelIN5flash11enable_sm90INS1_16FlashAttnFwdSm90INS1_25CollectiveMainloopFwdSm90ILi2EN4cute5tupleIJNS5_1CILi1EEES8_S8_EEENS6_IJNS7_ILi128EEENS7_ILi160EEENS7_ILi192EEEEEELi192ENS_12float_e4m3_tEfNS_4arch4Sm90ELb0ELb0ELb0ELb0ELb1ELb0ELb0ELb1ELb1ELb1ELb0ELb0EEENS1_21CollectiveEpilogueFwdINS6_IJSA_SC_SB_EEES9_NS_10bfloat16_tESG_Li256ELb0ELb1ELb0ELb1EEENS1_29StaticPersistentTileSchedulerILb0EEEEEEEEEvNT_6ParamsE)
        /*0350*/ 	.word	0x000000a8


	//----- nvinfo : EIATTR_FRAME_SIZE
	.align		4
.L_196:
        /*0354*/ 	.byte	0x04, 0x11
        /*0356*/ 	.short	(.L_198 - .L_197)
	.align		4
.L_197:
        /*0358*/ 	.word	index@(_ZN7cutlass13device_kernelIN5flash11enable_sm90INS1_16FlashAttnFwdSm90INS1_25CollectiveMainloopFwdSm90ILi2EN4cute5tupleIJNS5_1CILi1EEES8_S8_EEENS6_IJNS7_ILi128EEENS7_ILi160EEENS7_ILi192EEEEEELi192ENS_12float_e4m3_tEfNS_4arch4Sm90ELb0ELb0ELb0ELb0ELb1ELb0ELb0ELb1ELb1ELb1ELb0ELb0EEENS1_21CollectiveEpilogueFwdINS6_IJSA_SC_SB_EEES9_NS_10bfloat16_tESG_Li256ELb0ELb1ELb0ELb1EEENS1_29StaticPersistentTileSchedulerILb0EEEEEEEEEvNT_6ParamsE)
        /*035c*/ 	.word	0x00000020


	//----- nvinfo : EIATTR_REGCOUNT
	.align		4
.L_198:
        /*0360*/ 	.byte	0x04, 0x2f
        /*0362*/ 	.short	(.L_200 - .L_199)
	.align		4
.L_199:
        /*0364*/ 	.word	index@(_ZN7cutlass13device_kernelIN5flash11enable_sm90INS1_16FlashAttnFwdSm90INS1_25CollectiveMainloopFwdSm90ILi2EN4cute5tupleIJNS5_1CILi1EEES8_S8_EEENS6_IJNS7_ILi128EEESA_NS7_ILi256EEEEEELi256ENS_12float_e4m3_tEfNS_4arch4Sm90ELb1ELb0ELb0ELb1ELb1ELb1ELb0ELb1ELb0ELb1ELb0ELb0EEENS1_21CollectiveEpilogueFwdINS6_IJSA_SB_SA_EEES9_NS_10bfloat16_tESF_Li256ELb1ELb1ELb0ELb1EEENS1_36VarlenDynamicPersistentTileSchedulerILi128ELi128ELi256ELi128ELb0ELb1ELb1ELb1ELb1ELb1EEEEEEEEEvNT_6ParamsE)
        /*0368*/ 	.word	0x000000a8


	//----- nvinfo : EIATTR_FRAME_SIZE
	.align		4
.L_200:
        /*036c*/ 	.byte	0x04, 0x11
        /*036e*/ 	.short	(.L_202 - .L_201)
	.align		4
.L_201:
        /*0370*/ 	.word	index@(_ZN7cutlass13device_kernelIN5flash11enable_sm90INS1_16FlashAttnFwdSm90INS1_25CollectiveMainloopFwdSm90ILi2EN4cute5tupleIJNS5_1CILi1EEES8_S8_EEENS6_IJNS7_ILi128EEESA_NS7_ILi256EEEEEELi256ENS_12float_e4m3_tEfNS_4arch4Sm90ELb1ELb0ELb0ELb1ELb1ELb1ELb0ELb1ELb0ELb1ELb0ELb0EEENS1_21CollectiveEpilogueFwdINS6_IJSA_SB_SA_EEES9_NS_10bfloat16_tESF_Li256ELb1ELb1ELb0ELb1EEENS1_36VarlenDynamicPersistentTileSchedulerILi128ELi128ELi256ELi128ELb0ELb1ELb1ELb1ELb1ELb1EEEEEEEEEvNT_6ParamsE)
        /*0374*/ 	.word	0x00000058


	//----- nvinfo : EIATTR_REGCOUNT
	.align		4
.L_202:
        /*0378*/ 	.byte	0x04, 0x2f
        /*037a*/ 	.short	(.L_204 - .L_203)
	.align		4
.L_203:
        /*037c*/ 	.word	index@(_ZN7cutlass13device_kernelIN5flash11enable_sm90INS1_16FlashAttnFwdSm90INS1_25CollectiveMainloopFwdSm90ILi2EN4cute5tupleIJNS5_1CILi1EEES8_S8_EEENS6_IJNS7_ILi128EEESA_NS7_ILi256EEEEEELi256ENS_12float_e4m3_tEfNS_4arch4Sm90ELb1ELb0ELb0ELb1ELb1ELb0ELb0ELb1ELb0ELb1ELb0ELb0EEENS1_21CollectiveEpilogueFwdINS6_IJSA_SB_SA_EEES9_NS_10bfloat16_tESF_Li256ELb1ELb1ELb0ELb1EEENS1_36VarlenDynamicPersistentTileSchedulerILi128ELi128ELi256ELi128ELb0ELb1ELb1ELb1ELb1ELb1EEEEEEEEEvNT_6ParamsE)
        /*0380*/ 	.word	0x000000a8


	//----- nvinfo : EIATTR_FRAME_SIZE
	.align		4
.L_204:
        /*0384*/ 	.byte	0x04, 0x11
        /*0386*/ 	.short	(.L_206 - .L_205)
	.align		4
.L_205:
        /*0388*/ 	.word	index@(_ZN7cutlass13device_kernelIN5flash11enable_sm90INS1_16FlashAttnFwdSm90INS1_25CollectiveMainloopFwdSm90ILi2EN4cute5tupleIJNS5_1CILi1EEES8_S8_EEENS6_IJNS7_ILi128EEESA_NS7_ILi256EEEEEELi256ENS_12float_e4m3_tEfNS_4arch4Sm90ELb1ELb0ELb0ELb1ELb1ELb0ELb0ELb1ELb0ELb1ELb0ELb0EEENS1_21CollectiveEpilogueFwdINS6_IJSA_SB_SA_EEES9_NS_10bfloat16_tESF_Li256ELb1ELb1ELb0ELb1EEENS1_36VarlenDynamicPersistentTileSchedulerILi128ELi128ELi256ELi128ELb0ELb1ELb1ELb1ELb1ELb1EEEEEEEEEvNT_6ParamsE)
        /*038c*/ 	.word	0x00000010


	//----- nvinfo : EIATTR_REGCOUNT
	.align		4
.L_206:
        /*0390*/ 	.byte	0x04, 0x2f
        /*0392*/ 	.short	(.L_208 - .L_207)
	.align		4
.L_207:
        /*0394*/ 	.word	index@(_ZN7cutlass13device_kernelIN5flash11enable_sm90INS1_16FlashAttnFwdSm90INS1_25CollectiveMainloopFwdSm90ILi2EN4cute5tupleIJNS5_1CILi1EEES8_S8_EEENS6_IJNS7_ILi128EEESA_NS7_ILi256EEEEEELi256ENS_12float_e4m3_tEfNS_4arch4Sm90ELb1ELb0ELb0ELb0ELb1ELb0ELb0ELb1ELb0ELb1ELb0ELb0EEENS1_21CollectiveEpilogueFwdINS6_IJSA_SB_SA_EEES9_NS_10bfloat16_tESF_Li256ELb0ELb1ELb0ELb1EEENS1_30DynamicPersistentTileSchedulerILi256ELi128ELb0ELb1ELb1EEEEEEEEEvNT_6ParamsE)
        /*0398*/ 	.word	0x000000a8


	//----- nvinfo : EIATTR_FRAME_SIZE
	.align		4
.L_208:
        /*039c*/ 	.byte	0x04, 0x11
        /*039e*/ 	.short	(.L_210 - .L_209)
	.align		4
.L_209:
        /*03a0*/ 	.word	index@(_ZN7cutlass13device_kernelIN5flash11enable_sm90INS1_16FlashAttnFwdSm90INS1_25CollectiveMainloopFwdSm90ILi2EN4cute5tupleIJNS5_1CILi1EEES8_S8_EEENS6_IJNS7_ILi128EEESA_NS7_ILi256EEEEEELi256ENS_12float_e4m3_tEfNS_4arch4Sm90ELb1ELb0ELb0ELb0ELb1ELb0ELb0ELb1ELb0ELb1ELb0ELb0EEENS1_21CollectiveEpilogueFwdINS6_IJSA_SB_SA_EEES9_NS_10bfloat16_tESF_Li256ELb0ELb1ELb0ELb1EEENS1_30DynamicPersistentTileSchedulerILi256ELi128ELb0ELb1ELb1EEEEEEEEEvNT_6ParamsE)
        /*03a4*/ 	.word	0x00000010


	//----- nvinfo : EIATTR_REGCOUNT
	.align		4
.L_210:
        /*03a8*/ 	.byte	0x04, 0x2f
        /*03aa*/ 	.short	(.L_212 - .L_211)
	.align		4
.L_211:
        /*03ac*/ 	.word	index@(_ZN7cutlass13device_kernelIN5flash11enable_sm90INS1_16FlashAttnFwdSm90INS1_25CollectiveMainloopFwdSm90ILi2EN4cute5tupleIJNS5_1CILi1EEES8_S8_EEENS6_IJNS7_ILi128EEENS7_ILi64EEENS7_ILi256EEEEEELi256ENS_12float_e4m3_tEfNS_4arch4Sm90ELb0ELb1ELb0ELb1ELb1ELb1ELb0ELb1ELb0ELb1ELb0ELb0EEENS1_21CollectiveEpilogueFwdINS6_IJSA_SC_SB_EEES9_NS_10bfloat16_tESG_Li256ELb1ELb1ELb0ELb1EEENS1_36VarlenDynamicPersistentTileSchedulerILi128ELi64ELi256ELi128ELb0ELb1ELb1ELb1ELb0ELb1EEEEEEEEEvNT_6ParamsE)
        /*03b0*/ 	.word	0x000000a8


	//----- nvinfo : EIATTR_FRAME_SIZE
	.align		4
.L_212:
        /*03b4*/ 	.byte	0x04, 0x11
        /*03b6*/ 	.short	(.L_214 - .L_213)
	.align		4
.L_213:
        /*03b8*/ 	.word	index@(_ZN7cutlass13device_kernelIN5flash11enable_sm90INS1_16FlashAttnFwdSm90INS1_25CollectiveMainloopFwdSm90ILi2EN4cute5tupleIJNS5_1CILi1EEES8_S8_EEENS6_IJNS7_ILi128EEENS7_ILi64EEENS7_ILi256EEEEEELi256ENS_12float_e4m3_tEfNS_4arch4Sm90ELb0ELb1ELb0ELb1ELb1ELb1ELb0ELb1ELb0ELb1ELb0ELb0EEENS1_21CollectiveEpilogueFwdINS6_IJSA_SC_SB_EEES9_NS_10bfloat16_tESG_Li256ELb1ELb1ELb0ELb1EEENS1_36VarlenDynamicPersistentTileSchedulerILi128ELi64ELi256ELi128ELb0ELb1ELb1ELb1ELb0ELb1EEEEEEEEEvNT_6ParamsE)
        /*03bc*/ 	.word	0x00000038


	//----- nvinfo : EIATTR_REGCOUNT
	.align		4
.L_214:
        /*03c0*/ 	.byte	0x04, 0x2f
        /*03c2*/ 	.short	(.L_216 - .L_215)
	.align		4
.L_215:
        /*03c4*/ 	.word	index@(_ZN7cutlass13device_kernelIN5flash11enable_sm90INS1_16FlashAttnFwdSm90INS1_25CollectiveMainloopFwdSm90ILi2EN4cute5tupleIJNS5_1CILi1EEES8_S8_EEENS6_IJNS7_ILi128EEENS7_ILi64EEENS7_ILi256EEEEEELi256ENS_12float_e4m3_tEfNS_4arch4Sm90ELb0ELb1ELb0ELb1ELb1ELb0ELb0ELb1ELb0ELb1ELb0ELb0EEENS1_21CollectiveEpilogueFwdINS6_IJSA_SC_SB_EEES9_NS_10bfloat16_tESG_Li256ELb1ELb1ELb0ELb1EEENS1_36VarlenDynamicPersistentTileSchedulerILi128ELi64ELi256ELi128ELb0ELb1ELb1ELb1ELb0ELb1EEEEEEEEEvNT_6ParamsE)
        /*03c8*/ 	.word	0x000000a8


	//----- nvinfo : EIATTR_FRAME_SIZE
	.align		4
.L_216:
        /*03cc*/ 	.byte	0x04, 0x11
        /*03ce*/ 	.short	(.L_218 - .L_217)
	.align		4
.L_217:
        /*03d0*/ 	.word	index@(_ZN7cutlass13device_kernelIN5flash11enable_sm90INS1_16FlashAttnFwdSm90INS1_25CollectiveMainloopFwdSm90ILi2EN4cute5tupleIJNS5_1CILi1EEES8_S8_EEENS6_IJNS7_ILi128EEENS7_ILi64EEENS7_ILi256EEEEEELi256ENS_12float_e4m3_tEfNS_4arch4Sm90ELb0ELb1ELb0ELb1ELb1ELb0ELb0ELb1ELb0ELb1ELb0ELb0EEENS1_21CollectiveEpilogueFwdINS6_IJSA_SC_SB_EEES9_NS_10bfloat16_tESG_Li256ELb1ELb1ELb0ELb1EEENS1_36VarlenDynamicPersistentTileSchedulerILi128ELi64ELi256ELi128ELb0ELb1ELb1ELb1ELb0ELb1EEEEEEEEEvNT_6ParamsE)
        /*03d4*/ 	.word	0x00000018


	//----- nvinfo : EIATTR_REGCOUNT
	.align		4
.L_218:
        /*03d8*/ 	.byte	0x04, 0x2f
        /*03da*/ 	.short	(.L_220 - .L_219)
	.align		4
.L_219:
        /*03dc*/ 	.word	index@(_ZN7cutlass13device_kernelIN5flash11enable_sm90INS1_16FlashAttnFwdSm90INS1_25CollectiveMainloopFwdSm90ILi2EN4cute5tupleIJNS5_1CILi1EEES8_S8_EEENS6_IJNS7_ILi128EEENS7_ILi64EEENS7_ILi256EEEEEELi256ENS_12float_e4m3_tEfNS_4arch4Sm90ELb0ELb1ELb0ELb0ELb1ELb0ELb0ELb1ELb0ELb1ELb0ELb0EEENS1_21CollectiveEpilogueFwdINS6_IJSA_SC_SB_EEES9_NS_10bfloat16_tESG_Li256ELb0ELb1ELb0ELb1EEENS1_30DynamicPersistentTileSchedulerILi256ELi128ELb0ELb1ELb1EEEEEEEEEvNT_6ParamsE)
        /*03e0*/ 	.word	0x000000a8


	//----- nvinfo : EIATTR_FRAME_SIZE
	.align		4
.L_220:
        /*03e4*/ 	.byte	0x04, 0x11
        /*03e6*/ 	.short	(.L_222 - .L_221)
	.align		4
.L_221:
        /*03e8*/ 	.word	index@(_ZN7cutlass13device_kernelIN5flash11enable_sm90INS1_16FlashAttnFwdSm90INS1_25CollectiveMainloopFwdSm90ILi2EN4cute5tupleIJNS5_1CILi1EEES8_S8_EEENS6_IJNS7_ILi128EEENS7_ILi64EEENS7_ILi256EEEEEELi256ENS_12float_e4m3_tEfNS_4arch4Sm90ELb0ELb1ELb0ELb0ELb1ELb0ELb0ELb1ELb0ELb1ELb0ELb0EEENS1_21CollectiveEpilogueFwdINS6_IJSA_SC_SB_EEES9_NS_10bfloat16_tESG_Li256ELb0ELb1ELb0ELb1EEENS1_30DynamicPersistentTileSchedulerILi256ELi128ELb0ELb1ELb1EEEEEEEEEvNT_6ParamsE)
        /*03ec*/ 	.word	0x00000008


	//----- nvinfo : EIATTR_REGCOUNT
	.align		4
.L_222:
        /*03f0*/ 	.byte	0x04, 0x2f
        /*03f2*/ 	.short	(.L_224 - .L_223)
	.align		4
.L_223:
        /*03f4*/ 	.word	index@(_ZN7cutlass13device_kernelIN5flash11enable_sm90INS1_16FlashAttnFwdSm90INS1_25CollectiveMainloopFwdSm90ILi2EN4cute5tupleIJNS5_1CILi1EEES8_S8_EEENS6_IJNS7_ILi128EEESA_NS7_ILi256EEEEEELi256ENS_12float_e4m3_tEfNS_4arch4Sm90ELb0ELb0ELb0ELb1ELb1ELb1ELb0ELb1ELb0ELb1ELb0ELb0EEENS1_21CollectiveEpilogueFwdINS6_IJSA_SB_SA_EEES9_NS_10bfloat16_tESF_Li256ELb1ELb1ELb0ELb1EEENS1_36VarlenDynamicPersistentTileSchedulerILi128ELi128ELi256ELi128ELb0ELb1ELb1ELb0ELb1ELb1EEEEEEEEEvNT_6ParamsE)
        /*03f8*/ 	.word	0x000000a8


	//----- nvinfo : EIATTR_FRAME_SIZE
	.align		4
.L_224:
        /*03fc*/ 	.byte	0x04, 0x11
        /*03fe*/ 	.short	(.L_226 - .L_225)
	.align		4
.L_225:
        /*0400*/ 	.word	index@(_ZN7cutlass13device_kernelIN5flash11enable_sm90INS1_16FlashAttnFwdSm90INS1_25CollectiveMainloopFwdSm90ILi2EN4cute5tupleIJNS5_1CILi1EEES8_S8_EEENS6_IJNS7_ILi128EEESA_NS7_ILi256EEEEEELi256ENS_12float_e4m3_tEfNS_4arch4Sm90ELb0ELb0ELb0ELb1ELb1ELb1ELb0ELb1ELb0ELb1ELb0ELb0EEENS1_21CollectiveEpilogueFwdINS6_IJSA_SB_SA_EEES9_NS_10bfloat16_tESF_Li256ELb1ELb1ELb0ELb1EEENS1_36VarlenDynamicPersistentTileSchedulerILi128ELi128ELi256ELi128ELb0ELb1ELb1ELb0ELb1ELb1EEEEEEEEEvNT_6ParamsE)
        /*0404*/ 	.word	0x00000060


	//----- nvinfo : EIATTR_REGCOUNT
	.align		4
.L_226:
        /*0408*/ 	.byte	0x04, 0x2f
        /*040a*/ 	.short	(.L_228 - .L_227)
	.align		4
.L_227:
        /*040c*/ 	.word	index@(_ZN7cutlass13device_kernelIN5flash11enable_sm90INS1_16FlashAttnFwdSm90INS1_25CollectiveMainloopFwdSm90ILi2EN4cute5tupleIJNS5_1CILi1EEES8_S8_EEENS6_IJNS7_ILi128EEESA_NS7_ILi256EEEEEELi256ENS_12float_e4m3_tEfNS_4arch4Sm90ELb0ELb0ELb0ELb1ELb1ELb0ELb0ELb1ELb0ELb1ELb0ELb0EEENS1_21CollectiveEpilogueFwdINS6_IJSA_SB_SA_EEES9_NS_10bfloat16_tESF_Li256ELb1ELb1ELb0ELb1EEENS1_36VarlenDynamicPersistentTileSchedulerILi128ELi128ELi256ELi128ELb0ELb1ELb1ELb0ELb1ELb1EEEEEEEEEvNT_6ParamsE)
        /*0410*/ 	.word	0x000000a8


	//----- nvinfo : EIATTR_FRAME_SIZE
	.align		4
.L_228:
        /*0414*/ 	.byte	0x04, 0x11
        /*0416*/ 	.short	(.L_230 - .L_229)
	.align		4
.L_229:
        /*0418*/ 	.word	index@(_ZN7cutlass13device_kernelIN5flash11enable_sm90INS1_16FlashAttnFwdSm90INS1_25CollectiveMainloopFwdSm90ILi2EN4cute5tupleIJNS5_1CILi1EEES8_S8_EEENS6_IJNS7_ILi128EEESA_NS7_ILi256EEEEEELi256ENS_12float_e4m3_tEfNS_4arch4Sm90ELb0ELb0ELb0ELb1ELb1ELb0ELb0ELb1ELb0ELb1ELb0ELb0EEENS1_21CollectiveEpilogueFwdINS6_IJSA_SB_SA_EEES9_NS_10bfloat16_tESF_Li256ELb1ELb1ELb0ELb1EEENS1_36VarlenDynamicPersistentTileSchedulerILi128ELi128ELi256ELi128ELb0ELb1ELb1ELb0ELb1ELb1EEEEEEEEEvNT_6ParamsE)
        /*041c*/ 	.word	0x00000010


	//----- nvinfo : EIATTR_REGCOUNT
	.align		4
.L_230:
        /*0420*/ 	.byte	0x04, 0x2f
        /*0422*/ 	.short	(.L_232 - .L_231)
	.align		4
.L_231:
        /*0424*/ 	.word	index@(_ZN7cutlass13device_kernelIN5flash11enable_sm90INS1_16FlashAttnFwdSm90INS1_25CollectiveMainloopFwdSm90ILi2EN4cute5tupleIJNS5_1CILi1EEES8_S8_EEENS6_IJNS7_ILi128EEESA_NS7_ILi256EEEEEELi256ENS_12float_e4m3_tEfNS_4arch4Sm90ELb0ELb0ELb0ELb0ELb1ELb0ELb0ELb1ELb0ELb1ELb0ELb0EEENS1_21CollectiveEpilogueFwdINS6_IJSA_SB_SA_EEES9_NS_10bfloat16_tESF_Li256ELb0ELb1ELb0ELb1EEENS1_29StaticPersistentTileSchedulerILb0EEEEEEEEEvNT_6ParamsE)
        /*0428*/ 	.word	0x000000a8


	//----- nvinfo : EIATTR_FRAME_SIZE
	.align		4
.L_232:
        /*042c*/ 	.byte	0x04, 0x11
        /*042e*/ 	.short	(.L_234 - .L_233)
	.align		4
.L_233:
        /*0430*/ 	.word	index@(_ZN7cutlass13device_kernelIN5flash11enable_sm90INS1_16FlashAttnFwdSm90INS1_25CollectiveMainloopFwdSm90ILi2EN4cute5tupleIJNS5_1CILi1EEES8_S8_EEENS6_IJNS7_ILi128EEESA_NS7_ILi256EEEEEELi256ENS_12float_e4m3_tEfNS_4arch4Sm90ELb0ELb0ELb0ELb0ELb1ELb0ELb0ELb1ELb0ELb1ELb0ELb0EEENS1_21CollectiveEpilogueFwdINS6_IJSA_SB_SA_EEES9_NS_10bfloat16_tESF_Li256ELb0ELb1ELb0ELb1EEENS1_29StaticPersistentTileSchedulerILb0EEEEEEEEEvNT_6ParamsE)
        /*0434*/ 	.word	0x00000010


	//----- nvinfo : EIATTR_MIN_STACK_SIZE
	.align		4
.L_234:
        /*0438*/ 	.byte	0x04, 0x12
        /*043a*/ 	.short	(.L_236 - .L_235)
	.align		4
.L_235:
        /*043c*/ 	.word	index@(_ZN7cutlass13device_kernelIN5flash11enable_sm90INS1_16FlashAttnFwdSm90INS1_25CollectiveMainloopFwdSm90ILi2EN4cute5tupleIJNS5_1CILi1EEES8_S8_EEENS6_IJNS7_ILi128EEESA_NS7_ILi256EEEEEELi256ENS_12float_e4m3_tEfNS_4arch4Sm90ELb0ELb0ELb0ELb0ELb1ELb0ELb0ELb1ELb0ELb1ELb0ELb0EEENS1_21CollectiveEpilogueFwdINS6_IJSA_SB_SA_EEES9_NS_10bfloat16_tESF_Li256ELb0ELb1ELb0ELb1EEENS1_29StaticPersistentTileSchedulerILb0EEEEEEEEEvNT_6ParamsE)
        /*0440*/ 	.word	0x00000010


	//----- nvinfo : EIATTR_MIN_STACK_SIZE
	.align		4
.L_236:
        /*0444*/ 	.byte	0x04, 0x12
        /*0446*/ 	.short	(.L_238 - .L_237)
	.align		4
.L_237:
        /*0448*/ 	.word	index@(_ZN7cutlass13device_kernelIN5flash11enable_sm90INS1_16FlashAttnFwdSm90INS1_25CollectiveMainloopFwdSm90ILi2EN4cute5tupleIJNS5_1CILi1EEES8_S8_EEENS6_IJNS7_ILi128EEESA_NS7_ILi256EEEEEELi256ENS_12float_e4m3_tEfNS_4arch4Sm90ELb0ELb0ELb0ELb1ELb1ELb0ELb0ELb1ELb0ELb1ELb0ELb0EEENS1_21CollectiveEpilogueFwdINS6_IJSA_SB_SA_EEES9_NS_10bfloat16_tESF_Li256ELb1ELb1ELb0ELb1EEENS1_36VarlenDynamicPersistentTileSchedulerILi128ELi128ELi256ELi128ELb0ELb1ELb1ELb0ELb1ELb1EEEEEEEEEvNT_6ParamsE)
        /*044c*/ 	.word	0x00000010


	//----- nvinfo : EIATTR_MIN_STACK_SIZE
	.align		4
.L_238:
        /*0450*/ 	.byte	0x04, 0x12
        /*0452*/ 	.short	(.L_240 - .L_239)
	.align		4
.L_239:
        /*0454*/ 	.word	index@(_ZN7cutlass13device_kernelIN5flash11enable_sm90INS1_16FlashAttnFwdSm90INS1_25CollectiveMainloopFwdSm90ILi2EN4cute5tupleIJNS5_1CILi1EEES8_S8_EEENS6_IJNS7_ILi128EEESA_NS7_ILi256EEEEEELi256ENS_12float_e4m3_tEfNS_4arch4Sm90ELb0ELb0ELb0ELb1ELb1ELb1ELb0ELb1ELb0ELb1ELb0ELb0EEENS1_21CollectiveEpilogueFwdINS6_IJSA_SB_SA_EEES9_NS_10bfloat16_tESF_Li256ELb1ELb1ELb0ELb1EEENS1_36VarlenDynamicPersistentTileSchedulerILi128ELi128ELi256ELi128ELb0ELb1ELb1ELb0ELb1ELb1EEEEEEEEEvNT_6ParamsE)
        /*0458*/ 	.word	0x00000060


	//----- nvinfo : EIATTR_MIN_STACK_SIZE
	.align		4
.L_240:
        /*045c*/ 	.byte	0x04, 0x12
        /*045e*/ 	.short	(.L_242 - .L_241)
	.align		4
.L_241:
        /*0460*/ 	.word	index@(_ZN7cutlass13device_kernelIN5flash11enable_sm90INS1_16FlashAttnFwdSm90INS1_25CollectiveMainloopFwdSm90ILi2EN4cute5tupleIJNS5_1CILi1EEES8_S8_EEENS6_IJNS7_ILi128EEENS7_ILi64EEENS7_ILi256EEEEEELi256ENS_12float_e4m3_tEfNS_4arch4Sm90ELb0ELb1ELb0ELb0ELb1ELb0ELb0ELb1ELb0ELb1ELb0ELb0EEENS1_21CollectiveEpilogueFwdINS6_IJSA_SC_SB_EEES9_NS_10bfloat16_tESG_Li256ELb0ELb1ELb0ELb1EEENS1_30DynamicPersistentTileSchedulerILi256ELi128ELb0ELb1ELb1EEEEEEEEEvNT_6ParamsE)
        /*0464*/ 	.word	0x00000008


	//----- nvinfo : EIATTR_MIN_STACK_SIZE
	.align		4
.L_242:
        /*0468*/ 	.byte	0x04, 0x12
        /*046a*/ 	.short	(.L_244 - .L_243)
	.align		4
.L_243:
        /*046c*/ 	.word	index@(_ZN7cutlass13device_kernelIN5flash11enable_sm90INS1_16FlashAttnFwdSm90INS1_25CollectiveMainloopFwdSm90ILi2EN4cute5tupleIJNS5_1CILi1EEES8_S8_EEENS6_IJNS7_ILi128EEENS7_ILi64EEENS7_ILi256EEEEEELi256ENS_12float_e4m3_tEfNS_4arch4Sm90ELb0ELb1ELb0ELb1ELb1ELb0ELb0ELb1ELb0ELb1ELb0ELb0EEENS1_21CollectiveEpilogueFwdINS6_IJSA_SC_SB_EEES9_NS_10bfloat16_tESG_Li256ELb1ELb1ELb0ELb1EEENS1_36VarlenDynamicPersistentTileSchedulerILi128ELi64ELi256ELi128ELb0ELb1ELb1ELb1ELb0ELb1EEEEEEEEEvNT_6ParamsE)
        /*0470*/ 	.word	0x00000018


	//----- nvinfo : EIATTR_MIN_STACK_SIZE
	.align		4
.L_244:
        /*0474*/ 	.byte	0x04, 0x12
        /*0476*/ 	.short	(.L_246 - .L_245)
	.align		4
.L_245:
        /*0478*/ 	.word	index@(_ZN7cutlass13device_kernelIN5flash11enable_sm90INS1_16FlashAttnFwdSm90INS1_25CollectiveMainloopFwdSm90ILi2EN4cute5tupleIJNS5_1CILi1EEES8_S8_EEENS6_IJNS7_ILi128EEENS7_ILi64EEENS7_ILi256EEEEEELi256ENS_12float_e4m3_tEfNS_4arch4Sm90ELb0ELb1ELb0ELb1ELb1ELb1ELb0ELb1ELb0ELb1ELb0ELb0EEENS1_21CollectiveEpilogueFwdINS6_IJSA_SC_SB_EEES9_NS_10bfloat16_tESG_Li256ELb1ELb1ELb0ELb1EEENS1_36VarlenDynamicPersistentTileSchedulerILi128ELi64ELi256ELi128ELb0ELb1ELb1ELb1ELb0ELb1EEEEEEEEEvNT_6ParamsE)
        /*047c*/ 	.word	0x00000038


	//----- nvinfo : EIATTR_MIN_STACK_SIZE
	.align		4
.L_246:
        /*0480*/ 	.byte	0x04, 0x12
        /*0482*/ 	.short	(.L_248 - .L_247)
	.align		4
.L_247:
        /*0484*/ 	.word	index@(_ZN7cutlass13device_kernelIN5flash11enable_sm90INS1_16FlashAttnFwdSm90INS1_25CollectiveMainloopFwdSm90ILi2EN4cute5tupleIJNS5_1CILi1EEES8_S8_EEENS6_IJNS7_ILi128EEESA_NS7_ILi256EEEEEELi256ENS_12float_e4m3_tEfNS_4arch4Sm90ELb1ELb0ELb0ELb0ELb1ELb0ELb0ELb1ELb0ELb1ELb0ELb0EEENS1_21CollectiveEpilogueFwdINS6_IJSA_SB_SA_EEES9_NS_10bfloat16_tESF_Li256ELb0ELb1ELb0ELb1EEENS1_30DynamicPersistentTileSchedulerILi256ELi128ELb0ELb1ELb1EEEEEEEEEvNT_6ParamsE)
        /*0488*/ 	.word	0x00000010


	//----- nvinfo : EIATTR_MIN_STACK_SIZE
	.align		4
.L_248:
        /*048c*/ 	.byte	0x04, 0x12
        /*048e*/ 	.short	(.L_250 - .L_249)
	.align		4
.L_249:
        /*0490*/ 	.word	index@(_ZN7cutlass13device_kernelIN5flash11enable_sm90INS1_16FlashAttnFwdSm90INS1_25CollectiveMainloopFwdSm90ILi2EN4cute5tupleIJNS5_1CILi1EEES8_S8_EEENS6_IJNS7_ILi128EEESA_NS7_ILi256EEEEEELi256ENS_12float_e4m3_tEfNS_4arch4Sm90ELb1ELb0ELb0ELb1ELb1ELb0ELb0ELb1ELb0ELb1ELb0ELb0EEENS1_21CollectiveEpilogueFwdINS6_IJSA_SB_SA_EEES9_NS_10bfloat16_tESF_Li256ELb1ELb1ELb0ELb1EEENS1_36VarlenDynamicPersistentTileSchedulerILi128ELi128ELi256ELi128ELb0ELb1ELb1ELb1ELb1ELb1EEEEEEEEEvNT_6ParamsE)
        /*0494*/ 	.word	0x00000010


	//----- nvinfo : EIATTR_MIN_STACK_SIZE
	.align		4
.L_250:
        /*0498*/ 	.byte	0x04, 0x12
        /*049a*/ 	.short	(.L_252 - .L_251)
	.align		4
.L_251:
        /*049c*/ 	.word	index@(_ZN7cutlass13device_kernelIN5flash11enable_sm90INS1_16FlashAttnFwdSm90INS1_25CollectiveMainloopFwdSm90ILi2EN4cute5tupleIJNS5_1CILi1EEES8_S8_EEENS6_IJNS7_ILi128EEESA_NS7_ILi256EEEEEELi256ENS_12float_e4m3_tEfNS_4arch4Sm90ELb1ELb0ELb0ELb1ELb1ELb1ELb0ELb1ELb0ELb1ELb0ELb0EEENS1_21CollectiveEpilogueFwdINS6_IJSA_SB_SA_EEES9_NS_10bfloat16_tESF_Li256ELb1ELb1ELb0ELb1EEENS1_36VarlenDynamicPersistentTileSchedulerILi128ELi128ELi256ELi128ELb0ELb1ELb1ELb1ELb1ELb1EEEEEEEEEvNT_6ParamsE)
        /*04a0*/ 	.word	0x00000058


	//----- nvinfo : EIATTR_MIN_STACK_SIZE
	.align		4
.L_252:
        /*04a4*/ 	.byte	0x04, 0x12
        /*04a6*/ 	.short	(.L_254 - .L_253)
	.align		4
.L_253:
        /*04a8*/ 	.word	index@(_ZN7cutlass13device_kernelIN5flash11enable_sm90INS1_16FlashAttnFwdSm90INS1_25CollectiveMainloopFwdSm90ILi2EN4cute5tupleIJNS5_1CILi1EEES8_S8_EEENS6_IJNS7_ILi128EEENS7_ILi160EEENS7_ILi192EEEEEELi192ENS_12float_e4m3_tEfNS_4arch4Sm90ELb0ELb0ELb0ELb0ELb1ELb0ELb0ELb1ELb1ELb1ELb0ELb0EEENS1_21CollectiveEpilogueFwdINS6_IJSA_SC_SB_EEES9_NS_10bfloat16_tESG_Li256ELb0ELb1ELb0ELb1EEENS1_29StaticPersistentTileSchedulerILb0EEEEEEEEEvNT_6ParamsE)
        /*04ac*/ 	.word	0x00000020


	//----- nvinfo : EIATTR_MIN_STACK_SIZE
	.align		4
.L_254:
        /*04b0*/ 	.byte	0x04, 0x12
        /*04b2*/ 	.short	(.L_256 - .L_255)
	.align		4
.L_255:
        /*04b4*/ 	.word	index@(_ZN7cutlass13device_kernelIN5flash11enable_sm90INS1_16FlashAttnFwdSm90INS1_25CollectiveMainloopFwdSm90ILi2EN4cute5tupleIJNS5_1CILi1EEES8_S8_EEENS6_IJNS7_ILi128EEENS7_ILi160EEENS7_ILi192EEEEEELi192ENS_12float_e4m3_tEfNS_4arch4Sm90ELb0ELb0ELb0ELb1ELb1ELb0ELb0ELb1ELb1ELb1ELb0ELb0EEENS1_21CollectiveEpilogueFwdINS6_IJSA_SC_SB_EEES9_NS_10bfloat16_tESG_Li256ELb1ELb1ELb0ELb1EEENS1_36VarlenDynamicPersistentTileSchedulerILi128ELi160ELi256ELi128ELb0ELb1ELb1ELb0ELb1ELb1EEEEEEEEEvNT_6ParamsE)
        /*04b8*/ 	.word	0x00000020


	//----- nvinfo : EIATTR_MIN_STACK_SIZE
	.align		4
.L_256:
        /*04bc*/ 	.byte	0x04, 0x12
        /*04be*/ 	.short	(.L_258 - .L_257)
	.align		4
.L_257:
        /*04c0*/ 	.word	index@(_ZN7cutlass13device_kernelIN5flash11enable_sm90INS1_16FlashAttnFwdSm90INS1_25CollectiveMainloopFwdSm90ILi2EN4cute5tupleIJNS5_1CILi1EEES8_S8_EEENS6_IJNS7_ILi128EEENS7_ILi160EEENS7_ILi192EEEEEELi192ENS_12float_e4m3_tEfNS_4arch4Sm90ELb0ELb0ELb0ELb1ELb1ELb1ELb0ELb1ELb1ELb1ELb0ELb0EEENS1_21CollectiveEpilogueFwdINS6_IJSA_SC_SB_EEES9_NS_10bfloat16_tESG_Li256ELb1ELb1ELb0ELb1EEENS1_36VarlenDynamicPersistentTileSchedulerILi128ELi160ELi256ELi128ELb0ELb1ELb1ELb0ELb1ELb1EEEEEEEEEvNT_6ParamsE)
        /*04c4*/ 	.word	0x00000070


	//----- nvinfo : EIATTR_MIN_STACK_SIZE
	.align		4
.L_258:
        /*04c8*/ 	.byte	0x04, 0x12
        /*04ca*/ 	.short	(.L_260 - .L_259)
	.align		4
.L_259:
        /*04cc*/ 	.word	index@(_ZN7cutlass13device_kernelIN5flash11enable_sm90INS1_16FlashAttnFwdSm90INS1_25CollectiveMainloopFwdSm90ILi2EN4cute5tupleIJNS5_1CILi1EEES8_S8_EEENS6_IJNS7_ILi128EEESA_NS7_ILi192EEEEEELi192ENS_12float_e4m3_tEfNS_4arch4Sm90ELb0ELb1ELb0ELb0ELb1ELb0ELb0ELb1ELb1ELb1ELb0ELb0EEENS1_21CollectiveEpilogueFwdINS6_IJSA_SB_SA_EEES9_NS_10bfloat16_tESF_Li256ELb0ELb1ELb0ELb1EEENS1_30DynamicPersistentTileSchedulerILi256ELi128ELb0ELb1ELb1EEEEEEEEEvNT_6ParamsE)
        /*04d0*/ 	.word	0x00000010


	//----- nvinfo : EIATTR_MIN_STACK_SIZE
	.align		4
.L_260:
        /*04d4*/ 	.byte	0x04, 0x12
        /*04d6*/ 	.short	(.L_262 - .L_261)
	.align		4
.L_261:
        /*04d8*/ 	.word	index@(_ZN7cutlass13device_kernelIN5flash11enable_sm90INS1_16FlashAttnFwdSm90INS1_25CollectiveMainloopFwdSm90ILi2EN4cute5tupleIJNS5_1CILi1EEES8_S8_EEENS6_IJNS7_ILi128EEESA_NS7_ILi192EEEEEELi192ENS_12float_e4m3_tEfNS_4arch4Sm90ELb0ELb1ELb0ELb1ELb1ELb0ELb0ELb1ELb1ELb1ELb0ELb0EEENS1_21CollectiveEpilogueFwdINS6_IJSA_SB_SA_EEES9_NS_10bfloat16_tESF_Li256ELb1ELb1ELb0ELb1EEENS1_36VarlenDynamicPersistentTileSchedulerILi128ELi128ELi256ELi128ELb0ELb1ELb1ELb1ELb0ELb1EEEEEEEEEvNT_6ParamsE)
        /*04dc*/ 	.word	0x00000020


	//----- nvinfo : EIATTR_MIN_STACK_SIZE
	.align		4
.L_262:
        /*04e0*/ 	.byte	0x04, 0x12
        /*04e2*/ 	.short	(.L_264 - .L_263)
	.align		4
.L_263:
        /*04e4*/ 	.word	index@(_ZN7cutlass13device_kernelIN5flash11enable_sm90INS1_16FlashAttnFwdSm90INS1_25CollectiveMainloopFwdSm90ILi2EN4cute5tupleIJNS5_1CILi1EEES8_S8_EEENS6_IJNS7_ILi128EEESA_NS7_ILi192EEEEEELi192ENS_12float_e4m3_tEfNS_4arch4Sm90ELb0ELb1ELb0ELb1ELb1ELb1ELb0ELb1ELb1ELb1ELb0ELb0EEENS1_21CollectiveEpilogueFwdINS6_IJSA_SB_SA_EEES9_NS_10bfloat16_tESF_Li256ELb1ELb1ELb0ELb1EEENS1_36VarlenDynamicPersistentTileSchedulerILi128ELi128ELi256ELi128ELb0ELb1ELb1ELb1ELb0ELb1EEEEEEEEEvNT_6ParamsE)
        /*04e8*/ 	.word	0x00000058


	//----- nvinfo : EIATTR_MIN_STACK_SIZE
	.align		4
.L_264:
        /*04ec*/ 	.byte	0x04, 0x12
        /*04ee*/ 	.short	(.L_266 - .L_265)
	.align		4
.L_265:
        /*04f0*/ 	.word	index@(_ZN7cutlass13device_kernelIN5flash11enable_sm90INS1_16FlashAttnFwdSm90INS1_25CollectiveMainloopFwdSm90ILi2EN4cute5tupleIJNS5_1CILi1EEES8_S8_EEENS6_IJNS7_ILi128EEENS7_ILi160EEENS7_ILi192EEEEEELi192ENS_12float_e4m3_tEfNS_4arch4Sm90ELb1ELb0ELb0ELb0ELb1ELb0ELb0ELb1ELb1ELb1ELb0ELb0EEENS1_21CollectiveEpilogueFwdINS6_IJSA_SC_SB_EEES9_NS_10bfloat16_tESG_Li256ELb0ELb1ELb0ELb1EEENS1_30DynamicPersistentTileSchedulerILi256ELi128ELb0ELb1ELb1EEEEEEEEEvNT_6ParamsE)
        /*04f4*/ 	.word	0x00000020


	//----- nvinfo : EIATTR_MIN_STACK_SIZE
	.align		4
.L_266:
        /*04f8*/ 	.byte	0x04, 0x12
        /*04fa*/ 	.short	(.L_268 - .L_267)
	.align		4
.L_267:
        /*04fc*/ 	.word	index@(_ZN7cutlass13device_kernelIN5flash11enable_sm90INS1_16FlashAttnFwdSm90INS1_25CollectiveMainloopFwdSm90ILi2EN4cute5tupleIJNS5_1CILi1EEES8_S8_EEENS6_IJNS7_ILi128EEENS7_ILi160EEENS7_ILi192EEEEEELi192ENS_12float_e4m3_tEfNS_4arch4Sm90ELb1ELb0ELb0ELb1ELb1ELb0ELb0ELb1ELb1ELb1ELb0ELb0EEENS1_21CollectiveEpilogueFwdINS6_IJSA_SC_SB_EEES9_NS_10bfloat16_tESG_Li256ELb1ELb1ELb0ELb1EEENS1_36VarlenDynamicPersistentTileSchedulerILi128ELi160ELi256ELi128ELb0ELb1ELb1ELb1ELb1ELb1EEEEEEEEEvNT_6ParamsE)
        /*0500*/ 	.word	0x00000018


	//----- nvinfo : EIATTR_MIN_STACK_SIZE
	.align		4
.L_268:
        /*0504*/ 	.byte	0x04, 0x12
        /*0506*/ 	.short	(.L_270 - .L_269)
	.align		4
.L_269:
        /*0508*/ 	.word	index@(_ZN7cutlass13device_kernelIN5flash11enable_sm90INS1_16FlashAttnFwdSm90INS1_25CollectiveMainloopFwdSm90ILi2EN4cute5tupleIJNS5_1CILi1EEES8_S8_EEENS6_IJNS7_ILi128EEENS7_ILi160EEENS7_ILi192EEEEEELi192ENS_12float_e4m3_tEfNS_4arch4Sm90ELb1ELb0ELb0ELb1ELb1ELb1ELb0ELb1ELb1ELb1ELb0ELb0EEENS1_21CollectiveEpilogueFwdINS6_IJSA_SC_SB_EEES9_NS_10bfloat16_tESG_Li256ELb1ELb1ELb0ELb1EEENS1_36VarlenDynamicPersistentTileSchedulerILi128ELi160ELi256ELi128ELb0ELb1ELb1ELb1ELb1ELb1EEEEEEEEEvNT_6ParamsE)
        /*050c*/ 	.word	0x00000078


	//----- nvinfo : EIATTR_MIN_STACK_SIZE
	.align		4
.L_270:
        /*0510*/ 	.byte	0x04, 0x12
        /*0512*/ 	.short	(.L_272 - .L_271)
	.align		4
.L_271:
        /*0514*/ 	.word	index@(_ZN7cutlass13device_kernelIN5flash11enable_sm90INS1_16FlashAttnFwdSm90INS1_25CollectiveMainloopFwdSm90ILi2EN4cute5tupleIJNS5_1CILi1EEES8_S8_EEENS6_IJNS7_ILi128EEENS7_ILi160EEESA_EEELi128ENS_12float_e4m3_tEfNS_4arch4Sm90ELb0ELb0ELb0ELb0ELb1ELb0ELb0ELb1ELb1ELb1ELb0ELb0EEENS1_21CollectiveEpilogueFwdINS6_IJSA_SA_SB_EEES9_NS_10bfloat16_tESF_Li256ELb0ELb1ELb0ELb1EEENS1_29StaticPersistentTileSchedulerILb0EEEEEEEEEvNT_6ParamsE)
        /*0518*/ 	.word	0x00000030


	//----- nvinfo : EIATTR_MIN_STACK_SIZE
	.align		4
.L_272:
        /*051c*/ 	.byte	0x04, 0x12
        /*051e*/ 	.short	(.L_274 - .L_273)
	.align		4
.L_273:
        /*0520*/ 	.word	index@(_ZN7cutlass13device_kernelIN5flash11enable_sm90INS1_16FlashAttnFwdSm90INS1_25CollectiveMainloopFwdSm90ILi2EN4cute5tupleIJNS5_1CILi1EEES8_S8_EEENS6_IJNS7_ILi128EEENS7_ILi160EEESA_EEELi128ENS_12float_e4m3_tEfNS_4arch4Sm90ELb0ELb0ELb0ELb1ELb1ELb0ELb0ELb1ELb1ELb1ELb0ELb0EEENS1_21CollectiveEpilogueFwdINS6_IJSA_SA_SB_EEES9_NS_10bfloat16_tESF_Li256ELb1ELb1ELb0ELb1EEENS1_36VarlenDynamicPersistentTileSchedulerILi128ELi160ELi256ELi128ELb0ELb1ELb1ELb0ELb1ELb1EEEEEEEEEvNT_6ParamsE)
        /*0524*/ 	.word	0x00000020


	//----- nvinfo : EIATTR_MIN_STACK_SIZE
	.align		4
.L_274:
        /*0528*/ 	.byte	0x04, 0x12
        /*052a*/ 	.short	(.L_276 - .L_275)
	.align		4
.L_275:
        /*052c*/ 	.word	index@(_ZN7cutlass13device_kernelIN5flash11enable_sm90INS1_16FlashAttnFwdSm90INS1_25CollectiveMainloopFwdSm90ILi2EN4cute5tupleIJNS5_1CILi1EEES8_S8_EEENS6_IJNS7_ILi128EEENS7_ILi160EEESA_EEELi128ENS_12float_e4m3_tEfNS_4arch4Sm90ELb0ELb0ELb0ELb1ELb1ELb1ELb0ELb1ELb1ELb1ELb0ELb0EEENS1_21CollectiveEpilogueFwdINS6_IJSA_SA_SB_EEES9_NS_10bfloat16_tESF_Li256ELb1ELb1ELb0ELb1EEENS1_36VarlenDynamicPersistentTileSchedulerILi128ELi160ELi256ELi128ELb0ELb1ELb1ELb0ELb1ELb1EEEEEEEEEvNT_6ParamsE)
        /*0530*/ 	.word	0x00000050


	//----- nvinfo : EIATTR_MIN_STACK_SIZE
	.align		4
.L_276:
        /*0534*/ 	.byte	0x04, 0x12
        /*0536*/ 	.short	(.L_278 - .L_277)
	.align		4
.L_277:
        /*0538*/ 	.word	index@(_ZN7cutlass13device_kernelIN5flash11enable_sm90INS1_16FlashAttnFwdSm90INS1_25CollectiveMainloopFwdSm90ILi2EN4cute5tupleIJNS5_1CILi1EEES8_S8_EEENS6_IJNS7_ILi128EEENS7_ILi160EEESA_EEELi128ENS_12float_e4m3_tEfNS_4arch4Sm90ELb0ELb1ELb0ELb0ELb1ELb0ELb0ELb1ELb1ELb1ELb0ELb0EEENS1_21CollectiveEpilogueFwdINS6_IJSA_SA_SB_EEES9_NS_10bfloat16_tESF_Li256ELb0ELb1ELb0ELb1EEENS1_30DynamicPersistentTileSchedulerILi256ELi128ELb0ELb1ELb1EEEEEEEEEvNT_6ParamsE)
        /*053c*/ 	.word	0x00000028


	//----- nvinfo : EIATTR_MIN_STACK_SIZE
	.align		4
.L_278:
        /*0540*/ 	.byte	0x04, 0x12
        /*0542*/ 	.short	(.L_280 - .L_279)
	.align		4
.L_279:
        /*0544*/ 	.word	index@(_ZN7cutlass13device_kernelIN5flash11enable_sm90INS1_16FlashAttnFwdSm90INS1_25CollectiveMainloopFwdSm90ILi2EN4cute5tupleIJNS5_1CILi1EEES8_S8_EEENS6_IJNS7_ILi128EEENS7_ILi160EEESA_EEELi128ENS_12float_e4m3_tEfNS_4arch4Sm90ELb0ELb1ELb0ELb1ELb1ELb0ELb0ELb1ELb1ELb1ELb0ELb0EEENS1_21CollectiveEpilogueFwdINS6_IJSA_SA_SB_EEES9_NS_10bfloat16_tESF_Li256ELb1ELb1ELb0ELb1EEENS1_36VarlenDynamicPersistentTileSchedulerILi128ELi160ELi256ELi128ELb0ELb1ELb1ELb1ELb0ELb1EEEEEEEEEvNT_6ParamsE)
        /*0548*/ 	.word	0x00000028


	//----- nvinfo : EIATTR_MIN_STACK_SIZE
	.align		4
.L_280:
        /*054c*/ 	.byte	0x04, 0x12
        /*054e*/ 	.short	(.L_282 - .L_281)
	.align		4
.L_281:
        /*0550*/ 	.word	index@(_ZN7cutlass13device_kernelIN5flash11enable_sm90INS1_16FlashAttnFwdSm90INS1_25CollectiveMainloopFwdSm90ILi2EN4cute5tupleIJNS5_1CILi1EEES8_S8_EEENS6_IJNS7_ILi128EEENS7_ILi160EEESA_EEELi128ENS_12float_e4m3_tEfNS_4arch4Sm90ELb0ELb1ELb0ELb1ELb1ELb1ELb0ELb1ELb1ELb1ELb0ELb0EEENS1_21CollectiveEpilogueFwdINS6_IJSA_SA_SB_EEES9_NS_10bfloat16_tESF_Li256ELb1ELb1ELb0ELb1EEENS1_36VarlenDynamicPersistentTileSchedulerILi128ELi160ELi256ELi128ELb0ELb1ELb1ELb1ELb0ELb1EEEEEEEEEvNT_6ParamsE)
        /*0554*/ 	.word	0x00000050


	//----- nvinfo : EIATTR_MIN_STACK_SIZE
	.align		4
.L_282:
        /*0558*/ 	.byte	0x04, 0x12
        /*055a*/ 	.short	(.L_284 - .L_283)
	.align		4
.L_283:
        /*055c*/ 	.word	index@(_ZN7cutlass13device_kernelIN5flash11enable_sm90INS1_16FlashAttnFwdSm90INS1_25CollectiveMainloopFwdSm90ILi2EN4cute5tupleIJNS5_1CILi1EEES8_S8_EEENS6_IJNS7_ILi128EEENS7_ILi160EEESA_EEELi128ENS_12float_e4m3_tEfNS_4arch4Sm90ELb1ELb0ELb0ELb0ELb1ELb0ELb0ELb1ELb1ELb1ELb0ELb0EEENS1_21CollectiveEpilogueFwdINS6_IJSA_SA_SB_EEES9_NS_10bfloat16_tESF_Li256ELb0ELb1ELb0ELb1EEENS1_30DynamicPersistentTileSchedulerILi256ELi128ELb0ELb1ELb1EEEEEEEEEvNT_6ParamsE)
        /*0560*/ 	.word	0x00000028


	//----- nvinfo : EIATTR_MIN_STACK_SIZE
	.align		4
.L_284:
        /*0564*/ 	.byte	0x04, 0x12
        /*0566*/ 	.short	(.L_286 - .L_285)
	.align		4
.L_285:
        /*0568*/ 	.word	index@(_ZN7cutlass13device_kernelIN5flash11enable_sm90INS1_16FlashAttnFwdSm90INS1_25CollectiveMainloopFwdSm90ILi2EN4cute5tupleIJNS5_1CILi1EEES8_S8_EEENS6_IJNS7_ILi128EEENS7_ILi160EEESA_EEELi128ENS_12float_e4m3_tEfNS_4arch4Sm90ELb1ELb0ELb0ELb1ELb1ELb0ELb0ELb1ELb1ELb1ELb0ELb0EEENS1_21CollectiveEpilogueFwdINS6_IJSA_SA_SB_EEES9_NS_10bfloat16_tESF_Li256ELb1ELb1ELb0ELb1EEENS1_36VarlenDynamicPersistentTileSchedulerILi128ELi160ELi256ELi128ELb0ELb1ELb1ELb1ELb1ELb1EEEEEEEEEvNT_6ParamsE)
        /*056c*/ 	.word	0x00000020


	//----- nvinfo : EIATTR_MIN_STACK_SIZE
	.align		4
.L_286:
        /*0570*/ 	.byte	0x04, 0x12
        /*0572*/ 	.short	(.L_288 - .L_287)
	.align		4
.L_287:
        /*0574*/ 	.word	index@(_ZN7cutlass13device_kernelIN5flash11enable_sm90INS1_16FlashAttnFwdSm90INS1_25CollectiveMainloopFwdSm90ILi2EN4cute5tupleIJNS5_1CILi1EEES8_S8_EEENS6_IJNS7_ILi128EEENS7_ILi160EEESA_EEELi128ENS_12float_e4m3_tEfNS_4arch4Sm90ELb1ELb0ELb0ELb1ELb1ELb1ELb0ELb1ELb1ELb1ELb0ELb0EEENS1_21CollectiveEpilogueFwdINS6_IJSA_SA_SB_EEES9_NS_10bfloat16_tESF_Li256ELb1ELb1ELb0ELb1EEENS1_36VarlenDynamicPersistentTileSchedulerILi128ELi160ELi256ELi128ELb0ELb1ELb1ELb1ELb1ELb1EEEEEEEEEvNT_6ParamsE)
        /*0578*/ 	.word	0x00000050


	//----- nvinfo : EIATTR_MIN_STACK_SIZE
	.align		4
.L_288:
        /*057c*/ 	.byte	0x04, 0x12
        /*057e*/ 	.short	(.L_290 - .L_289)
	.align		4
.L_289:
        /*0580*/ 	.word	index@(_ZN7cutlass13device_kernelIN5flash11enable_sm90INS1_16FlashAttnFwdSm90INS1_25CollectiveMainloopFwdSm90ILi2EN4cute5tupleIJNS5_1CILi1EEES8_S8_EEENS6_IJNS7_ILi192EEENS7_ILi128EEENS7_ILi96EEEEEELi96ENS_12float_e4m3_tEfNS_4arch4Sm90ELb0ELb0ELb0ELb0ELb1ELb0ELb0ELb1ELb1ELb1ELb0ELb0EEENS1_21CollectiveEpilogueFwdINS6_IJSA_SC_SB_EEES9_NS_10bfloat16_tESG_Li384ELb0ELb1ELb0ELb1EEENS1_29StaticPersistentTileSchedulerILb0EEEEEEEEEvNT_6ParamsE)
        /*0584*/ 	.word	0x00000018


	//----- nvinfo : EIATTR_MIN_STACK_SIZE
	.align		4
.L_290:
        /*0588*/ 	.byte	0x04, 0x12
        /*058a*/ 	.short	(.L_292 - .L_291)
	.align		4
.L_291:
        /*058c*/ 	.word	index@(_ZN7cutlass13device_kernelIN5flash11enable_sm90INS1_16FlashAttnFwdSm90INS1_25CollectiveMainloopFwdSm90ILi2EN4cute5tupleIJNS5_1CILi1EEES8_S8_EEENS6_IJNS7_ILi192EEENS7_ILi128EEENS7_ILi96EEEEEELi96ENS_12float_e4m3_tEfNS_4arch4Sm90ELb0ELb0ELb0ELb1ELb1ELb0ELb0ELb1ELb1ELb1ELb0ELb0EEENS1_21CollectiveEpilogueFwdINS6_IJSA_SC_SB_EEES9_NS_10bfloat16_tESG_Li384ELb1ELb1ELb0ELb1EEENS1_36VarlenDynamicPersistentTileSchedulerILi192ELi128ELi384ELi128ELb0ELb1ELb1ELb0ELb1ELb1EEEEEEEEEvNT_6ParamsE)
        /*0590*/ 	.word	0x00000020


	//----- nvinfo : EIATTR_MIN_STACK_SIZE
	.align		4
.L_292:
        /*0594*/ 	.byte	0x04, 0x12
        /*0596*/ 	.short	(.L_294 - .L_293)
	.align		4
.L_293:
        /*0598*/ 	.word	index@(_ZN7cutlass13device_kernelIN5flash11enable_sm90INS1_16FlashAttnFwdSm90INS1_25CollectiveMainloopFwdSm90ILi2EN4cute5tupleIJNS5_1CILi1EEES8_S8_EEENS6_IJNS7_ILi192EEENS7_ILi128EEENS7_ILi96EEEEEELi96ENS_12float_e4m3_tEfNS_4arch4Sm90ELb0ELb0ELb0ELb1ELb1ELb1ELb0ELb1ELb1ELb1ELb0ELb0EEENS1_21CollectiveEpilogueFwdINS6_IJSA_SC_SB_EEES9_NS_10bfloat16_tESG_Li384ELb1ELb1ELb0ELb1EEENS1_36VarlenDynamicPersistentTileSchedulerILi192ELi128ELi384ELi128ELb0ELb1ELb1ELb0ELb1ELb1EEEEEEEEEvNT_6ParamsE)
        /*059c*/ 	.word	0x00000080


	//----- nvinfo : EIATTR_MIN_STACK_SIZE
	.align		4
.L_294:
        /*05a0*/ 	.byte	0x04, 0x12
        /*05a2*/ 	.short	(.L_296 - .L_295)
	.align		4
.L_295:
        /*05a4*/ 	.word	index@(_ZN7cutlass13device_kernelIN5flash11enable_sm90INS1_16FlashAttnFwdSm90INS1_25CollectiveMainloopFwdSm90ILi2EN4cute5tupleIJNS5_1CILi1EEES8_S8_EEENS6_IJNS7_ILi192EEENS7_ILi128EEENS7_ILi96EEEEEELi96ENS_12float_e4m3_tEfNS_4arch4Sm90ELb0ELb1ELb0ELb0ELb1ELb0ELb0ELb1ELb1ELb1ELb0ELb0EEENS1_21CollectiveEpilogueFwdINS6_IJSA_SC_SB_EEES9_NS_10bfloat16_tESG_Li384ELb0ELb1ELb0ELb1EEENS1_30DynamicPersistentTileSchedulerILi384ELi128ELb0ELb1ELb1EEEEEEEEEvNT_6ParamsE)
        /*05a8*/ 	.word	0x00000020


	//----- nvinfo : EIATTR_MIN_STACK_SIZE
	.align		4
.L_296:
        /*05ac*/ 	.byte	0x04, 0x12
        /*05ae*/ 	.short	(.L_298 - .L_297)
	.align		4
.L_297:
        /*05b0*/ 	.word	index@(_ZN7cutlass13device_kernelIN5flash11enable_sm90INS1_16FlashAttnFwdSm90INS1_25CollectiveMainloopFwdSm90ILi2EN4cute5tupleIJNS5_1CILi1EEES8_S8_EEENS6_IJNS7_ILi192EEENS7_ILi128EEENS7_ILi96EEEEEELi96ENS_12float_e4m3_tEfNS_4arch4Sm90ELb0ELb1ELb0ELb1ELb1ELb0ELb0ELb1ELb1ELb1ELb0ELb0EEENS1_21CollectiveEpilogueFwdINS6_IJSA_SC_SB_EEES9_NS_10bfloat16_tESG_Li384ELb1ELb1ELb0ELb1EEENS1_36VarlenDynamicPersistentTileSchedulerILi192ELi128ELi384ELi128ELb0ELb1ELb1ELb1ELb0ELb1EEEEEEEEEvNT_6ParamsE)
        /*05b4*/ 	.word	0x00000030


	//----- nvinfo : EIATTR_MIN_STACK_SIZE
	.align		4
.L_298:
        /*05b8*/ 	.byte	0x04, 0x12
        /*05ba*/ 	.short	(.L_300 - .L_299)
	.align		4
.L_299:
        /*05bc*/ 	.word	index@(_ZN7cutlass13device_kernelIN5flash11enable_sm90INS1_16FlashAttnFwdSm90INS1_25CollectiveMainloopFwdSm90ILi2EN4cute5tupleIJNS5_1CILi1EEES8_S8_EEENS6_IJNS7_ILi192EEENS7_ILi128EEENS7_ILi96EEEEEELi96ENS_12float_e4m3_tEfNS_4arch4Sm90ELb0ELb1ELb0ELb1ELb1ELb1ELb0ELb1ELb1ELb1ELb0ELb0EEENS1_21CollectiveEpilogueFwdINS6_IJSA_SC_SB_EEES9_NS_10bfloat16_tESG_Li384ELb1ELb1ELb0ELb1EEENS1_36VarlenDynamicPersistentTileSchedulerILi192ELi128ELi384ELi128ELb0ELb1ELb1ELb1ELb0ELb1EEEEEEEEEvNT_6ParamsE)
        /*05c0*/ 	.word	0x00000090


	//----- nvinfo : EIATTR_MIN_STACK_SIZE
	.align		4
.L_300:
        /*05c4*/ 	.byte	0x04, 0x12
        /*05c6*/ 	.short	(.L_302 - .L_301)
	.align		4
.L_301:
        /*05c8*/ 	.word	index@(_ZN7cutlass13device_kernelIN5flash11enable_sm90INS1_16FlashAttnFwdSm90INS1_25CollectiveMainloopFwdSm90ILi2EN4cute5tupleIJNS5_1CILi1EEES8_S8_EEENS6_IJNS7_ILi192EEENS7_ILi128EEENS7_ILi96EEEEEELi96ENS_12float_e4m3_tEfNS_4arch4Sm90ELb1ELb0ELb0ELb0ELb1ELb0ELb0ELb1ELb1ELb1ELb0ELb0EEENS1_21CollectiveEpilogueFwdINS6_IJSA_SC_SB_EEES9_NS_10bfloat16_tESG_Li384ELb0ELb1ELb0ELb1EEENS1_30DynamicPersistentTileSchedulerILi384ELi128ELb0ELb1ELb1EEEEEEEEEvNT_6ParamsE)
        /*05cc*/ 	.word	0x00000020


	//----- nvinfo : EIATTR_MIN_STACK_SIZE
	.align		4
.L_302:
        /*05d0*/ 	.byte	0x04, 0x12
        /*05d2*/ 	.short	(.L_304 - .L_303)
	.align		4
.L_303:
        /*05d4*/ 	.word	index@(_ZN7cutlass13device_kernelIN5flash11enable_sm90INS1_16FlashAttnFwdSm90INS1_25CollectiveMainloopFwdSm90ILi2EN4cute5tupleIJNS5_1CILi1EEES8_S8_EEENS6_IJNS7_ILi192EEENS7_ILi128EEENS7_ILi96EEEEEELi96ENS_12float_e4m3_tEfNS_4arch4Sm90ELb1ELb0ELb0ELb1ELb1ELb0ELb0ELb1ELb1ELb1ELb0ELb0EEENS1_21CollectiveEpilogueFwdINS6_IJSA_SC_SB_EEES9_NS_10bfloat16_tESG_Li384ELb1ELb1ELb0ELb1EEENS1_36VarlenDynamicPersistentTileSchedulerILi192ELi128ELi384ELi128ELb0ELb1ELb1ELb1ELb1ELb1EEEEEEEEEvNT_6ParamsE)
        /*05d8*/ 	.word	0x00000020


	//----- nvinfo : EIATTR_MIN_STACK_SIZE
	.align		4
.L_304:
        /*05dc*/ 	.byte	0x04, 0x12
        /*05de*/ 	.short	(.L_306 - .L_305)
	.align		4
.L_305:
        /*05e0*/ 	.word	index@(_ZN7cutlass13device_kernelIN5flash11enable_sm90INS1_16FlashAttnFwdSm90INS1_25CollectiveMainloopFwdSm90ILi2EN4cute5tupleIJNS5_1CILi1EEES8_S8_EEENS6_IJNS7_ILi192EEENS7_ILi128EEENS7_ILi96EEEEEELi96ENS_12float_e4m3_tEfNS_4arch4Sm90ELb1ELb0ELb0ELb1ELb1ELb1ELb0ELb1ELb1ELb1ELb0ELb0EEENS1_21CollectiveEpilogueFwdINS6_IJSA_SC_SB_EEES9_NS_10bfloat16_tESG_Li384ELb1ELb1ELb0ELb1EEENS1_36VarlenDynamicPersistentTileSchedulerILi192ELi128ELi384ELi128ELb0ELb1ELb1ELb1ELb1ELb1EEEEEEEEEvNT_6ParamsE)
        /*05e4*/ 	.word	0x00000090


	//----- nvinfo : EIATTR_MIN_STACK_SIZE
	.align		4
.L_306:
        /*05e8*/ 	.byte	0x04, 0x12
        /*05ea*/ 	.short	(.L_308 - .L_307)
	.align		4
.L_307:
        /*05ec*/ 	.word	index@(_ZN7cutlass13device_kernelIN5flash11enable_sm90INS1_16FlashAttnFwdSm90INS1_25CollectiveMainloopFwdSm90ILi2EN4cute5tupleIJNS5_1CILi1EEES8_S8_EEENS6_IJNS7_ILi192EEENS7_ILi160EEENS7_ILi64EEEEEELi64ENS_12float_e4m3_tEfNS_4arch4Sm90ELb0ELb0ELb0ELb0ELb1ELb0ELb0ELb1ELb1ELb1ELb0ELb0EEENS1_21CollectiveEpilogueFwdINS6_IJSA_SC_SB_EEES9_NS_10bfloat16_tESG_Li384ELb0ELb1ELb0ELb1EEENS1_29StaticPersistentTileSchedulerILb0EEEEEEEEEvNT_6ParamsE)
        /*05f0*/ 	.word	0x00000030


	//----- nvinfo : EIATTR_MIN_STACK_SIZE
	.align		4
.L_308:
        /*05f4*/ 	.byte	0x04, 0x12
        /*05f6*/ 	.short	(.L_310 - .L_309)
	.align		4
.L_309:
        /*05f8*/ 	.word	index@(_ZN7cutlass13device_kernelIN5flash11enable_sm90INS1_16FlashAttnFwdSm90INS1_25CollectiveMainloopFwdSm90ILi2EN4cute5tupleIJNS5_1CILi1EEES8_S8_EEENS6_IJNS7_ILi192EEENS7_ILi160EEENS7_ILi64EEEEEELi64ENS_12float_e4m3_tEfNS_4arch4Sm90ELb0ELb0ELb0ELb1ELb1ELb0ELb0ELb1ELb1ELb1ELb0ELb0EEENS1_21CollectiveEpilogueFwdINS6_IJSA_SC_SB_EEES9_NS_10bfloat16_tESG_Li384ELb1ELb1ELb0ELb1EEENS1_36VarlenDynamicPersistentTileSchedulerILi192ELi160ELi384ELi128ELb0ELb1ELb1ELb0ELb1ELb1EEEEEEEEEvNT_6ParamsE)
        /*05fc*/ 	.word	0x00000038


	//----- nvinfo : EIATTR_MIN_STACK_SIZE
	.align		4
.L_310:
        /*0600*/ 	.byte	0x04, 0x12
        /*0602*/ 	.short	(.L_312 - .L_311)
	.align		4
.L_311:
        /*0604*/ 	.word	index@(_ZN7cutlass13device_kernelIN5flash11enable_sm90INS1_16FlashAttnFwdSm90INS1_25CollectiveMainloopFwdSm90ILi2EN4cute5tupleIJNS5_1CILi1EEES8_S8_EEENS6_IJNS7_ILi192EEENS7_ILi160EEENS7_ILi64EEEEEELi64ENS_12float_e4m3_tEfNS_4arch4Sm90ELb0ELb0ELb0ELb1ELb1ELb1ELb0ELb1ELb1ELb1ELb0ELb0EEENS1_21CollectiveEpilogueFwdINS6_IJSA_SC_SB_EEES9_NS_10bfloat16_tESG_Li384ELb1ELb1ELb0ELb1EEENS1_36VarlenDynamicPersistentTileSchedulerILi192ELi160ELi384ELi128ELb0ELb1ELb1ELb0ELb1ELb1EEEEEEEEEvNT_6ParamsE)
        /*0608*/ 	.word	0x00000090


	//----- nvinfo : EIATTR_MIN_STACK_SIZE
	.align		4
.L_312:
        /*060c*/ 	.byte	0x04, 0x12
        /*060e*/ 	.short	(.L_314 - .L_313)
	.align		4
.L_313:
        /*0610*/ 	.word	index@(_ZN7cutlass13device_kernelIN5flash11enable_sm90INS1_16FlashAttnFwdSm90INS1_25CollectiveMainloopFwdSm90ILi2EN4cute5tupleIJNS5_1CILi1EEES8_S8_EEENS6_IJNS7_ILi192EEENS7_ILi160EEENS7_ILi64EEEEEELi64ENS_12float_e4m3_tEfNS_4arch4Sm90ELb0ELb1ELb0ELb0ELb1ELb0ELb0ELb1ELb1ELb1ELb0ELb0EEENS1_21CollectiveEpilogueFwdINS6_IJSA_SC_SB_EEES9_NS_10bfloat16_tESG_Li384ELb0ELb1ELb0ELb1EEENS1_30DynamicPersistentTileSchedulerILi384ELi128ELb0ELb1ELb1EEEEEEEEEvNT_6ParamsE)
        /*0614*/ 	.word	0x00000038


	//----- nvinfo : EIATTR_MIN_STACK_SIZE
	.align		4
.L_314:
        /*0618*/ 	.byte	0x04, 0x12
        /*061a*/ 	.short	(.L_316 - .L_315)
	.align		4
.L_315:
        /*061c*/ 	.word	index@(_ZN7cutlass13device_kernelIN5flash11enable_sm90INS1_16FlashAttnFwdSm90INS1_25CollectiveMainloopFwdSm90ILi2EN4cute5tupleIJNS5_1CILi1EEES8_S8_EEENS6_IJNS7_ILi192EEENS7_ILi160EEENS7_ILi64EEEEEELi64ENS_12float_e4m3_tEfNS_4arch4Sm90ELb0ELb1ELb0ELb1ELb1ELb0ELb0ELb1ELb1ELb1ELb0ELb0EEENS1_21CollectiveEpilogueFwdINS6_IJSA_SC_SB_EEES9_NS_10bfloat16_tESG_Li384ELb1ELb1ELb0ELb1EEENS1_36VarlenDynamicPersistentTileSchedulerILi192ELi160ELi384ELi128ELb0ELb1ELb1ELb1ELb0ELb1EEEEEEEEEvNT_6ParamsE)
        /*0620*/ 	.word	0x00000038


	//----- nvinfo : EIATTR_MIN_STACK_SIZE
	.align		4
.L_316:
        /*0624*/ 	.byte	0x04, 0x12
        /*0626*/ 	.short	(.L_318 - .L_317)
	.align		4
.L_317:
        /*0628*/ 	.word	index@(_ZN7cutlass13device_kernelIN5flash11enable_sm90INS1_16FlashAttnFwdSm90INS1_25CollectiveMainloopFwdSm90ILi2EN4cute5tupleIJNS5_1CILi1EEES8_S8_EEENS6_IJNS7_ILi192EEENS7_ILi160EEENS7_ILi64EEEEEELi64ENS_12float_e4m3_tEfNS_4arch4Sm90ELb0ELb1ELb0ELb1ELb1ELb1ELb0ELb1ELb1ELb1ELb0ELb0EEENS1_21CollectiveEpilogueFwdINS6_IJSA_SC_SB_EEES9_NS_10bfloat16_tESG_Li384ELb1ELb1ELb0ELb1EEENS1_36VarlenDynamicPersistentTileSchedulerILi192ELi160ELi384ELi128ELb0ELb1ELb1ELb1ELb0ELb1EEEEEEEEEvNT_6ParamsE)
        /*062c*/ 	.word	0x00000068


	//----- nvinfo : EIATTR_MIN_STACK_SIZE
	.align		4
.L_318:
        /*0630*/ 	.byte	0x04, 0x12
        /*0632*/ 	.short	(.L_320 - .L_319)
	.align		4
.L_319:
        /*0634*/ 	.word	index@(_ZN7cutlass13device_kernelIN5flash11enable_sm90INS1_16FlashAttnFwdSm90INS1_25CollectiveMainloopFwdSm90ILi2EN4cute5tupleIJNS5_1CILi1EEES8_S8_EEENS6_IJNS7_ILi192EEENS7_ILi160EEENS7_ILi64EEEEEELi64ENS_12float_e4m3_tEfNS_4arch4Sm90ELb1ELb0ELb0ELb0ELb1ELb0ELb0ELb1ELb1ELb1ELb0ELb0EEENS1_21CollectiveEpilogueFwdINS6_IJSA_SC_SB_EEES9_NS_10bfloat16_tESG_Li384ELb0ELb1ELb0ELb1EEENS1_30DynamicPersistentTileSchedulerILi384ELi128ELb0ELb1ELb1EEEEEEEEEvNT_6ParamsE)
        /*0638*/ 	.word	0x00000038


	//----- nvinfo : EIATTR_MIN_STACK_SIZE
	.align		4
.L_320:
        /*063c*/ 	.byte	0x04, 0x12
        /*063e*/ 	.short	(.L_322 - .L_321)
	.align		4
.L_321:
        /*0640*/ 	.word	index@(_ZN7cutlass13device_kernelIN5flash11enable_sm90INS1_16FlashAttnFwdSm90INS1_25CollectiveMainloopFwdSm90ILi2EN4cute5tupleIJNS5_1CILi1EEES8_S8_EEENS6_IJNS7_ILi192EEENS7_ILi160EEENS7_ILi64EEEEEELi64ENS_12float_e4m3_tEfNS_4arch4Sm90ELb1ELb0ELb0ELb1ELb1ELb0ELb0ELb1ELb1ELb1ELb0ELb0EEENS1_21CollectiveEpilogueFwdINS6_IJSA_SC_SB_EEES9_NS_10bfloat16_tESG_Li384ELb1ELb1ELb0ELb1EEENS1_36VarlenDynamicPersistentTileSchedulerILi192ELi160ELi384ELi128ELb0ELb1ELb1ELb1ELb1ELb1EEEEEEEEEvNT_6ParamsE)
        /*0644*/ 	.word	0x00000038


	//----- nvinfo : EIATTR_MIN_STACK_SIZE
	.align		4
.L_322:
        /*0648*/ 	.byte	0x04, 0x12
        /*064a*/ 	.short	(.L_324 - .L_323)
	.align		4
.L_323:
        /*064c*/ 	.word	index@(_ZN7cutlass13device_kernelIN5flash11enable_sm90INS1_16FlashAttnFwdSm90INS1_25CollectiveMainloopFwdSm90ILi2EN4cute5tupleIJNS5_1CILi1EEES8_S8_EEENS6_IJNS7_ILi192EEENS7_ILi160EEENS7_ILi64EEEEEELi64ENS_12float_e4m3_tEfNS_4arch4Sm90ELb1ELb0ELb0ELb1ELb1ELb1ELb0ELb1ELb1ELb1ELb0ELb0EEENS1_21CollectiveEpilogueFwdINS6_IJSA_SC_SB_EEES9_NS_10bfloat16_tESG_Li384ELb1ELb1ELb0ELb1EEENS1_36VarlenDynamicPersistentTileSchedulerILi192ELi160ELi384ELi128ELb0ELb1ELb1ELb1ELb1ELb1EEEEEEEEEvNT_6ParamsE)
        /*0650*/ 	.word	0x00000090
.L_324:


//--------------------- .nv.compat                --------------------------
	.section	.nv.compat,"",@"SHT_CUDA_COMPAT_INFO"
	.align	4
        /*0000*/ 	.byte	0x02, 0x09, 0x01, 0x00, 0x02, 0x02, 0x04, 0x00, 0x02, 0x05, 0x05, 0x00, 0x03, 0x07, 0x01, 0x01
        /*0010*/ 	.byte	0x02, 0x03, 0x01, 0x00, 0x02, 0x06, 0x01, 0x00, 0x04, 0x0b, 0x08, 0x00, 0x00, 0x00, 0x00, 0x00
        /*0020*/ 	.byte	0x00, 0x00, 0x00, 0x00


//--------------------- .nv.info._ZN7cutlass13device_kernelIN5flash11enable_sm90INS1_16FlashAttnFwdSm90INS1_25CollectiveMainloopFwdSm90ILi2EN4cute5tupleIJNS5_1CILi1EEES8_S8_EEENS6_IJNS7_ILi128EEESA_NS7_ILi256EEEEEELi256ENS_12float_e4m3_tEfNS_4arch4Sm90ELb0ELb0ELb0ELb0ELb1ELb0ELb0ELb1ELb0ELb1ELb0ELb0EEENS1_21CollectiveEpilogueFwdINS6_IJSA_SB_SA_EEES9_NS_10bfloat16_tESF_Li256ELb0ELb1ELb0ELb1EEENS1_29StaticPersistentTileSchedulerILb0EEEEEEEEEvNT_6ParamsE --------------------------
	.section	.nv.info._ZN7cutlass13device_kernelIN5flash11enable_sm90INS1_16FlashAttnFwdSm90INS1_25CollectiveMainloopFwdSm90ILi2EN4cute5tupleIJNS5_1CILi1EEES8_S8_EEENS6_IJNS7_ILi128EEESA_NS7_ILi256EEEEEELi256ENS_12float_e4m3_tEfNS_4arch4Sm90ELb0ELb0ELb0ELb0ELb1ELb0ELb0ELb1ELb0ELb1ELb0ELb0EEENS1_21CollectiveEpilogueFwdINS6_IJSA_SB_SA_EEES9_NS_10bfloat16_tESF_Li256ELb0ELb1ELb0ELb1EEENS1_29StaticPersistentTileSchedulerILb0EEEEEEEEEvNT_6ParamsE,"",@"SHT_CUDA_INFO"
	.sectionflags	@""
	.align	4


	//----- nvinfo : EIATTR_CUDA_API_VERSION
	.align		4
        /*0000*/ 	.byte	0x04, 0x37
        /*0002*/ 	.short	(.L_326 - .L_325)
.L_325:
        /*0004*/ 	.word	0x00000082


	//----- nvinfo : EIATTR_KPARAM_INFO
	.align		4
.L_326:
        /*0008*/ 	.byte	0x04, 0x17
        /*000a*/ 	.short	(.L_328 - .L_327)
.L_327:
        /*000c*/ 	.word	0x00000000
        /*0010*/ 	.short	0x0000
        /*0012*/ 	.short	0x0070
        /*0014*/ 	.byte	0x00, 0xf0, 0x01, 0x28


	//----- nvinfo : EIATTR_SPARSE_MMA_MASK
	.align		4
.L_328:
        /*0018*/ 	.byte	0x03, 0x50
        /*001a*/ 	.short	0x0000


	//----- nvinfo : EIATTR_MAXREG_COUNT
	.align		4
        /*001c*/ 	.byte	0x03, 0x1b
        /*001e*/ 	.short	0x00a8


	//----- nvinfo : EIATTR_NUM_BARRIERS
	.align		4
        /*0020*/ 	.byte	0x02, 0x4c
        /*0022*/ 	.byte	0x10
	.zero		1


	//----- nvinfo : EIATTR_EXTERNS
	.align		4
        /*0024*/ 	.byte	0x04, 0x0f
        /*0026*/ 	.short	(.L_330 - .L_329)


	//   ....[0]....
	.align		4
.L_329:
        /*0028*/ 	.word	index@(__assertfail)


	//----- nvinfo : EIATTR_ANNOTATIONS
	.align		4
.L_330:
        /*002c*/ 	.byte	0x04, 0x55
        /*002e*/ 	.short	(.L_332 - .L_331)


	//   ....[0]....
.L_331:
        /*0030*/ 	.word	0x00000001
        /*0034*/ 	.byte	0x40, 0x94, 0x00, 0x00, 0x01, 0x00, 0x00, 0x00, 0x10, 0x95, 0x00, 0x00, 0x01, 0x00, 0x00, 0x00
        /*0044*/ 	.byte	0x50, 0x95, 0x00, 0x00, 0x01, 0x00, 0x00, 0x00, 0xd0, 0x95, 0x00, 0x00, 0x01, 0x00, 0x00, 0x00
        /*0054*/ 	.byte	0x50, 0xa0, 0x00, 0x00, 0x01, 0x00, 0x00, 0x00, 0x20, 0xaa, 0x00, 0x00, 0x01, 0x00, 0x00, 0x00
        /*0064*/ 	.byte	0x40, 0xcb, 0x00, 0x00, 0x01, 0x00, 0x00, 0x00, 0xf0, 0xd0, 0x00, 0x00, 0x01, 0x00, 0x00, 0x00
        /*0074*/ 	.byte	0x60, 0xd5, 0x00, 0x00, 0x01, 0x00, 0x00, 0x00, 0xa0, 0xd5, 0x00, 0x00


	//----- nvinfo : EIATTR_MERCURY_ISA_VERSION
	.align		4
.L_332:
        /*0080*/ 	.byte	0x03, 0x5f
        /*0082*/ 	.short	0x0101


	//----- nvinfo : EIATTR_INT_WARP_WIDE_INSTR_OFFSETS
	.align		4
        /*0084*/ 	.byte	0x04, 0x31
        /*0086*/ 	.short	(.L_334 - .L_333)


	//   ....[0]....
.L_333:
        /*0088*/ 	.word	0x000000c0


	//   ....[1]....
        /*008c*/ 	.word	0x000000d0


	//   ....[2]....
        /*0090*/ 	.word	0x00000170


	//----- nvinfo : EIATTR_COOP_GROUP_MASK_REGIDS
	.align		4
.L_334:
        /*0094*/ 	.byte	0x04, 0x29
        /*0096*/ 	.short	(.L_336 - .L_335)


	//   ....[0]....
.L_335:
        /*0098*/ 	.word	0xffffffff


	//   ....[1]....
        /*009c*/ 	.word	0xffffffff


	//   ....[2]....
        /*00a0*/ 	.word	0xffffffff


	//   ....[3]....
        /*00a4*/ 	.word	0xffffffff


	//   ....[4]....
        /*00a8*/ 	.word	0xffffffff


	//   ....[5]....
        /*00ac*/ 	.word	0xffffffff


	//   ....[6]....
        /*00b0*/ 	.word	0xffffffff


	//   ....[7]....
        /*00b4*/ 	.word	0xffffffff


	//   ....[8]....
        /*00b8*/ 	.word	0xffffffff


	//   ....[9]....
        /*00bc*/ 	.word	0xffffffff


	//   ....[10]....
        /*00c0*/ 	.word	0xffffffff


	//   ....[11]....
        /*00c4*/ 	.word	0xffffffff


	//   ....[12]....
        /*00c8*/ 	.word	0xffffffff


	//   ....[13]....
        /*00cc*/ 	.word	0xffffffff


	//   ....[14]....
        /*00d0*/ 	.word	0xffffffff


	//   ....[15]....
        /*00d4*/ 	.word	0xffffffff


	//   ....[16]....
        /*00d8*/ 	.word	0xffffffff


	//   ....[17]....
        /*00dc*/ 	.word	0xffffffff


	//   ....[18]....
        /*00e0*/ 	.word	0xffffffff


	//   ....[19]....
        /*00e4*/ 	.word	0xffffffff


	//   ....[20]....
        /*00e8*/ 	.word	0xffffffff


	//   ....[21]....
        /*00ec*/ 	.word	0xffffffff


	//   ....[22]....
        /*00f0*/ 	.word	0xffffffff


	//   ....[23]....
        /*00f4*/ 	.word	0xffffffff


	//   ....[24]....
        /*00f8*/ 	.word	0xffffffff


	//   ....[25]....
        /*00fc*/ 	.word	0xffffffff


	//   ....[26]....
        /*0100*/ 	.word	0xffffffff


	//   ....[27]....
        /*0104*/ 	.word	0xffffffff


	//   ....[28]....
        /*0108*/ 	.word	0xffffffff


	//   ....[29]....
        /*010c*/ 	.word	0xffffffff


	//   ....[30]....
        /*0110*/ 	.word	0xffffffff


	//   ....[31]....
        /*0114*/ 	.word	0xffffffff


	//   ....[32]....
        /*0118*/ 	.word	0xffffffff


	//   ....[33]....
        /*011c*/ 	.word	0xffffffff


	//   ....[34]....
        /*0120*/ 	.word	0xffffffff


	//   ....[35]....
        /*0124*/ 	.word	0xffffffff


	//   ....[36]....
        /*0128*/ 	.word	0xffffffff


	//   ....[37]....
        /*012c*/ 	.word	0xffffffff


	//   ....[38]....
        /*0130*/ 	.word	0xffffffff


	//   ....[39]....
        /*0134*/ 	.word	0xffffffff


	//   ....[40]....
        /*0138*/ 	.word	0xffffffff


	//   ....[41]....
        /*013c*/ 	.word	0xffffffff


	//   ....[42]....
        /*0140*/ 	.word	0xffffffff


	//   ....[43]....
        /*0144*/ 	.word	0xffffffff


	//   ....[44]....
        /*0148*/ 	.word	0xffffffff


	//   ....[45]....
        /*014c*/ 	.word	0xffffffff


	//   ....[46]....
        /*0150*/ 	.word	0xffffffff


	//   ....[47]....
        /*0154*/ 	.word	0xffffffff


	//   ....[48]....
        /*0158*/ 	.word	0xffffffff


	//   ....[49]....
        /*015c*/ 	.word	0xffffffff


	//   ....[50]....
        /*0160*/ 	.word	0xffffffff


	//   ....[51]....
        /*0164*/ 	.word	0xffffffff


	//   ....[52]....
        /*0168*/ 	.word	0xffffffff


	//   ....[53]....
        /*016c*/ 	.word	0xffffffff


	//   ....[54]....
        /*0170*/ 	.word	0xffffffff


	//   ....[55]....
        /*0174*/ 	.word	0xffffffff


	//   ....[56]....
        /*0178*/ 	.word	0xffffffff


	//   ....[57]....
        /*017c*/ 	.word	0xffffffff


	//   ....[58]....
        /*0180*/ 	.word	0xffffffff


	//   ....[59]....
        /*0184*/ 	.word	0xffffffff


	//   ....[60]....
        /*0188*/ 	.word	0xffffffff


	//   ....[61]....
        /*018c*/ 	.word	0xffffffff


	//   ....[62]....
        /*0190*/ 	.word	0xffffffff


	//   ....[63]....
        /*0194*/ 	.word	0xffffffff


	//   ....[64]....
        /*0198*/ 	.word	0xffffffff


	//   ....[65]....
        /*019c*/ 	.word	0xffffffff


	//   ....[66]....
        /*01a0*/ 	.word	0xffffffff


	//   ....[67]....
        /*01a4*/ 	.word	0xffffffff


	//   ....[68]....
        /*01a8*/ 	.word	0xffffffff


	//   ....[69]....
        /*01ac*/ 	.word	0xffffffff


	//   ....[70]....
        /*01b0*/ 	.word	0xffffffff


	//   ....[71]....
        /*01b4*/ 	.word	0xffffffff


	//   ....[72]....
        /*01b8*/ 	.word	0xffffffff


	//   ....[73]....
        /*01bc*/ 	.word	0xffffffff


	//   ....[74]....
        /*01c0*/ 	.word	0xffffffff


	//   ....[75]....
        /*01c4*/ 	.word	0xffffffff


	//   ....[76]....
        /*01c8*/ 	.word	0xffffffff


	//   ....[77]....
        /*01cc*/ 	.word	0xffffffff


	//   ....[78]....
        /*01d0*/ 	.word	0xffffffff


	//   ....[79]....
        /*01d4*/ 	.word	0xffffffff


	//   ....[80]....
        /*01d8*/ 	.word	0xffffffff


	//   ....[81]....
        /*01dc*/ 	.word	0xffffffff


	//   ....[82]....
        /*01e0*/ 	.word	0xffffffff


	//   ....[83]....
        /*01e4*/ 	.word	0xffffffff


	//   ....[84]....
        /*01e8*/ 	.word	0xffffffff


	//   ....[85]....
        /*01ec*/ 	.word	0xffffffff


	//   ....[86]....
        /*01f0*/ 	.word	0xffffffff


	//   ....[87]....
        /*01f4*/ 	.word	0xffffffff


	//   ....[88]....
        /*01f8*/ 	.word	0xffffffff


	//   ....[89]....
        /*01fc*/ 	.word	0xffffffff


	//   ....[90]....
        /*0200*/ 	.word	0xffffffff


	//   ....[91]....
        /*0204*/ 	.word	0xffffffff


	//   ....[92]....
        /*0208*/ 	.word	0xffffffff


	//   ....[93]....
        /*020c*/ 	.word	0xffffffff


	//   ....[94]....
        /*0210*/ 	.word	0xffffffff


	//   ....[95]....
        /*0214*/ 	.word	0xffffffff


	//   ....[96]....
        /*0218*/ 	.word	0xffffffff


	//   ....[97]....
        /*021c*/ 	.word	0xffffffff


	//   ....[98]....
        /*0220*/ 	.word	0xffffffff


	//   ....[99]....
        /*0224*/ 	.word	0xffffffff


	//   ....[100]....
        /*0228*/ 	.word	0xffffffff


	//   ....[101]....
        /*022c*/ 	.word	0xffffffff


	//   ....[102]....
        /*0230*/ 	.word	0xffffffff


	//   ....[103]....
        /*0234*/ 	.word	0xffffffff


	//   ....[104]....
        /*0238*/ 	.word	0xffffffff


	//   ....[105]....
        /*023c*/ 	.word	0xffffffff


	//   ....[106]....
        /*0240*/ 	.word	0xffffffff


	//   ....[107]....
        /*0244*/ 	.word	0xffffffff


	//   ....[108]....
        /*0248*/ 	.word	0xffffffff


	//   ....[109]....
        /*024c*/ 	.word	0xffffffff


	//   ....[110]....
        /*0250*/ 	.word	0xffffffff


	//   ....[111]....
        /*0254*/ 	.word	0xffffffff


	//   ....[112]....
        /*0258*/ 	.word	0xffffffff


	//   ....[113]....
        /*025c*/ 	.word	0xffffffff


	//   ....[114]....
        /*0260*/ 	.word	0xffffffff


	//   ....[115]....
        /*0264*/ 	.word	0xffffffff


	//   ....[116]....
        /*0268*/ 	.word	0xffffffff


	//   ....[117]....
        /*026c*/ 	.word	0xffffffff


	//   ....[118]....
        /*0270*/ 	.word	0xffffffff


	//   ....[119]....
        /*0274*/ 	.word	0xffffffff


	//   ....[120]....
        /*0278*/ 	.word	0xffffffff


	//   ....[121]....
        /*027c*/ 	.word	0xffffffff


	//   ....[122]....
        /*0280*/ 	.word	0xffffffff


	//   ....[123]....
        /*0284*/ 	.word	0xffffffff


	//   ....[124]....
        /*0288*/ 	.word	0xffffffff


	//   ....[125]....
        /*028c*/ 	.word	0xffffffff


	//   ....[126]....
        /*0290*/ 	.word	0xffffffff


	//   ....[127]....
        /*0294*/ 	.word	0xffffffff


	//   ....[128]....
        /*0298*/ 	.word	0xffffffff


	//   ....[129]....
        /*029c*/ 	.word	0xffffffff


	//   ....[130]....
        /*02a0*/ 	.word	0xffffffff


	//   ....[131]....
        /*02a4*/ 	.word	0xffffffff


	//   ....[132]....
        /*02a8*/ 	.word	0xffffffff


	//   ....[133]....
        /*02ac*/ 	.word	0xffffffff


	//   ....[134]....
        /*02b0*/ 	.word	0xffffffff


	//   ....[135]....
        /*02b4*/ 	.word	0xffffffff


	//   ....[136]....
        /*02b8*/ 	.word	0xffffffff


	//   ....[137]....
        /*02bc*/ 	.word	0xffffffff


	//   ....[138]....
        /*02c0*/ 	.word	0xffffffff


	//   ....[139]....
        /*02c4*/ 	.word	0xffffffff


	//   ....[140]....
        /*02c8*/ 	.word	0xffffffff


	//   ....[141]....
        /*02cc*/ 	.word	0xffffffff


	//   ....[142]....
        /*02d0*/ 	.word	0xffffffff


	//   ....[143]....
        /*02d4*/ 	.word	0xffffffff


	//   ....[144]....
        /*02d8*/ 	.word	0xffffffff


	//   ....[145]....
        /*02dc*/ 	.word	0xffffffff


	//   ....[146]....
        /*02e0*/ 	.word	0xffffffff


	//   ....[147]....
        /*02e4*/ 	.word	0xffffffff


	//   ....[148]....
        /*02e8*/ 	.word	0xffffffff


	//   ....[149]....
        /*02ec*/ 	.word	0xffffffff


	//   ....[150]....
        /*02f0*/ 	.word	0xffffffff


	//   ....[151]....
        /*02f4*/ 	.word	0xffffffff


	//   ....[152]....
        /*02f8*/ 	.word	0xffffffff


	//   ....[153]....
        /*02fc*/ 	.word	0xffffffff


	//   ....[154]....
        /*0300*/ 	.word	0xffffffff


	//   ....[155]....
        /*0304*/ 	.word	0xffffffff


	//   ....[156]....
        /*0308*/ 	.word	0xffffffff


	//   ....[157]....
        /*030c*/ 	.word	0xffffffff


	//   ....[158]....
        /*0310*/ 	.word	0xffffffff


	//   ....[159]....
        /*0314*/ 	.word	0xffffffff


	//   ....[160]....
        /*0318*/ 	.word	0xffffffff


	//   ....[161]....
        /*031c*/ 	.word	0xffffffff


	//   ....[162]....
        /*0320*/ 	.word	0xffffffff


	//   ....[163]....
        /*0324*/ 	.word	0xffffffff


	//   ....[164]....
        /*0328*/ 	.word	0xffffffff


	//   ....[165]....
        /*032c*/ 	.word	0xffffffff


	//   ....[166]....
        /*0330*/ 	.word	0xffffffff


	//   ....[167]....
        /*0334*/ 	.word	0xffffffff


	//   ....[168]....
        /*0338*/ 	.word	0xffffffff


	//   ....[169]....
        /*033c*/ 	.word	0xffffffff


	//   ....[170]....
        /*0340*/ 	.word	0xffffffff


	//   ....[171]....
        /*0344*/ 	.word	0xffffffff


	//   ....[172]....
        /*0348*/ 	.word	0xffffffff


	//   ....[173]....
        /*034c*/ 	.word	0xffffffff


	//   ....[174]....
        /*0350*/ 	.word	0xffffffff


	//   ....[175]....
        /*0354*/ 	.word	0xffffffff


	//   ....[176]....
        /*0358*/ 	.word	0x0500000f


	//   ....[177]....
        /*035c*/ 	.word	0x0500000f


	//   ....[178]....
        /*0360*/ 	.word	0x0500000f


	//   ....[179]....
        /*0364*/ 	.word	0x0500000f


	//   ....[180]....
        /*0368*/ 	.word	0x0500000f


	//   ....[181]....
        /*036c*/ 	.word	0x0500000f


	//   ....[182]....
        /*0370*/ 	.word	0x0500000f


	//   ....[183]....
        /*0374*/ 	.word	0x0500000f


	//   ....[184]....
        /*0378*/ 	.word	0x0500000f


	//   ....[185]....
        /*037c*/ 	.word	0x0500000f


	//   ....[186]....
        /*0380*/ 	.word	0x0500000f


	//   ....[187]....
        /*0384*/ 	.word	0x0500000f


	//   ....[188]....
        /*0388*/ 	.word	0x0500000f


	//   ....[189]....
        /*038c*/ 	.word	0x0500000f


	//   ....[190]....
        /*0390*/ 	.word	0x0500000f


	//   ....[191]....
        /*0394*/ 	.word	0x0500000f


	//   ....[192]....
        /*0398*/ 	.word	0x0500000f


	//   ....[193]....
        /*039c*/ 	.word	0x0500000f


	//   ....[194]....
        /*03a0*/ 	.word	0x0500000f


	//   ....[195]....
        /*03a4*/ 	.word	0x0500000f


	//   ....[196]....
        /*03a8*/ 	.word	0x0500000f


	//   ....[197]....
        /*03ac*/ 	.word	0x0500000f


	//   ....[198]....
        /*03b0*/ 	.word	0x0500000f


	//   ....[199]....
        /*03b4*/ 	.word	0x0500000f


	//   ....[200]....
        /*03b8*/ 	.word	0x0500000f


	//   ....[201]....
        /*03bc*/ 	.word	0x0500000f


	//   ....[202]....
        /*03c0*/ 	.word	0x0500000f


	//   ....[203]....
        /*03c4*/ 	.word	0x0500000f


	//   ....[204]....
        /*03c8*/ 	.word	0x0500000f


	//   ....[205]....
        /*03cc*/ 	.word	0x0500000f


	//   ....[206]....
        /*03d0*/ 	.word	0x0500000f


	//   ....[207]....
        /*03d4*/ 	.word	0x0500000f


	//   ....[208]....
        /*03d8*/ 	.word	0x0500000f


	//   ....[209]....
        /*03dc*/ 	.word	0x0500000f


	//   ....[210]....
        /*03e0*/ 	.word	0x0500000f


	//   ....[211]....
        /*03e4*/ 	.word	0x0500000f


	//   ....[212]....
        /*03e8*/ 	.word	0x0500000f


	//   ....[213]....
        /*03ec*/ 	.word	0x0500000f


	//   ....[214]....
        /*03f0*/ 	.word	0x0500000f


	//   ....[215]....
        /*03f4*/ 	.word	0x0500000f


	//   ....[216]....
        /*03f8*/ 	.word	0x0500000f


	//   ....[217]....
        /*03fc*/ 	.word	0x0500000f


	//   ....[218]....
        /*0400*/ 	.word	0x0500000f


	//   ....[219]....
        /*0404*/ 	.word	0x0500000f


	//   ....[220]....
        /*0408*/ 	.word	0x0500000f


	//   ....[221]....
        /*040c*/ 	.word	0x0500000f


	//   ....[222]....
        /*0410*/ 	.word	0x0500000f


	//   ....[223]....
        /*0414*/ 	.word	0x0500000f


	//   ....[224]....
        /*0418*/ 	.word	0x0500000f


	//   ....[225]....
        /*041c*/ 	.word	0x0500000f


	//   ....[226]....
        /*0420*/ 	.word	0x0500000f


	//   ....[227]....
        /*0424*/ 	.word	0x0500000f


	//   ....[228]....
        /*0428*/ 	.word	0x0500000f


	//   ....[229]....
        /*042c*/ 	.word	0x0500000f


	//   ....[230]....
        /*0430*/ 	.word	0x0500000f


	//   ....[231]....
        /*0434*/ 	.word	0x0500000f


	//   ....[232]....
        /*0438*/ 	.word	0x0500000f


	//   ....[233]....
        /*043c*/ 	.word	0x0500000f


	//   ....[234]....
        /*0440*/ 	.word	0x0500000f


	//   ....[235]....
        /*0444*/ 	.word	0x0500000f


	//   ....[236]....
        /*0448*/ 	.word	0x0500000f


	//   ....[237]....
        /*044c*/ 	.word	0x0500000f


	//   ....[238]....
        /*0450*/ 	.word	0x0500000f


	//   ....[239]....
        /*0454*/ 	.word	0x0500000f


	//   ....[240]....
        /*0458*/ 	.word	0x0500000f


	//   ....[241]....
        /*045c*/ 	.word	0x0500000f


	//   ....[242]....
        /*0460*/ 	.word	0x0500000f


	//   ....[243]....
        /*0464*/ 	.word	0x0500000f


	//   ....[244]....
        /*0468*/ 	.word	0x0500000f


	//   ....[245]....
        /*046c*/ 	.word	0x0500000f


	//   ....[246]....
        /*0470*/ 	.word	0x0500000f


	//   ....[247]....
        /*0474*/ 	.word	0x0500000f


	//   ....[248]....
        /*0478*/ 	.word	0x0500000f


	//   ....[249]....
        /*047c*/ 	.word	0x0500000f


	//   ....[250]....
        /*0480*/ 	.word	0x0500000f


	//   ....[251]....
        /*0484*/ 	.word	0x0500000f


	//   ....[252]....
        /*0488*/ 	.word	0x0500000f


	//   ....[253]....
        /*048c*/ 	.word	0x0500000f


	//   ....[254]....
        /*0490*/ 	.word	0x0500000f


	//   ....[255]....
        /*0494*/ 	.word	0x0500000f


	//   ....[0]....
        /*0498*/ 	.word	0x0500000f


	//----- nvinfo : EIATTR_COOP_GROUP_INSTR_OFFSETS
	.align		4
.L_336:
        /*049c*/ 	.byte	0x04, 0x28
        /*049e*/ 	.short	(.L_338 - .L_337)


	//   ....[0]....
.L_337:
        /*04a0*/ 	.word	0x00000080


	//   ....[1]....
        /*04a4*/ 	.word	0x00000090


	//   ....[2]....
        /*04a8*/ 	.word	0x000002d0


	//   ....[3]....
        /*04ac*/ 	.word	0x00000430


	//   ....[4]....
        /*04b0*/ 	.word	0x00000550


	//   ....[5]....
        /*04b4*/ 	.word	0x000006b0


	//   ....[6]....
        /*04b8*/ 	.word	0x00000e90


	//   ....[7]....
        /*04bc*/ 	.word	0x00002150


	//   ....[8]....
        /*04c0*/ 	.word	0x00002250


	//   ....[9]....
        /*04c4*/ 	.word	0x000027c0


	//   ....[10]....
        /*04c8*/ 	.word	0x00002830


	//   ....[11]....
        /*04cc*/ 	.word	0x00003df0


	//   ....[12]....
        /*04d0*/ 	.word	0x00003e10


	//   ....[13]....
        /*04d4*/ 	.word	0x00004220


	//   ....[14]....
        /*04d8*/ 	.word	0x000043f0


	//   ....[15]....
        /*04dc*/ 	.word	0x00005930


	//   ....[16]....
        /*04e0*/ 	.word	0x00005a80


	//   ....[17]....
        /*04e4*/ 	.word	0x00005b00


	//   ....[18]....
        /*04e8*/ 	.word	0x00005c10


	//   ....[19]....
        /*04ec*/ 	.word	0x00006e20


	//   ....[20]....
        /*04f0*/ 	.word	0x00006e70


	//   ....[21]....
        /*04f4*/ 	.word	0x00006eb0


	//   ....[22]....
        /*04f8*/ 	.word	0x00006ef0


	//   ....[23]....
        /*04fc*/ 	.word	0x00006f30


	//   ....[24]....
        /*0500*/ 	.word	0x00006f60


	//   ....[25]....
        /*0504*/ 	.word	0x00006f90


	//   ....[26]....
        /*0508*/ 	.word	0x00006fc0


	//   ....[27]....
        /*050c*/ 	.word	0x00006ff0


	//   ....[28]....
        /*0510*/ 	.word	0x00007020


	//   ....[29]....
        /*0514*/ 	.word	0x00007130


	//   ....[30]....
        /*0518*/ 	.word	0x000072d0


	//   ....[31]....
        /*051c*/ 	.word	0x00007440


	//   ....[32]....
        /*0520*/ 	.word	0x00007470


	//   ....[33]....
        /*0524*/ 	.word	0x000074a0


	//   ....[34]....
        /*0528*/ 	.word	0x000074d0


	//   ....[35]....
        /*052c*/ 	.word	0x000075e0


	//   ....[36]....
        /*0530*/ 	.word	0x00007610


	//   ....[37]....
        /*0534*/ 	.word	0x00007640


	//   ....[38]....
        /*0538*/ 	.word	0x00007700


	//   ....[39]....
        /*053c*/ 	.word	0x00007720


	//   ....[40]....
        /*0540*/ 	.word	0x00007750


	//   ....[41]....
        /*0544*/ 	.word	0x00007780


	//   ....[42]....
        /*0548*/ 	.word	0x000077c0


	//   ....[43]....
        /*054c*/ 	.word	0x00007800


	//   ....[44]....
        /*0550*/ 	.word	0x00007830


	//   ....[45]....
        /*0554*/ 	.word	0x00007860


	//   ....[46]....
        /*0558*/ 	.word	0x00007890


	//   ....[47]....
        /*055c*/ 	.word	0x000078c0


	//   ....[48]....
        /*0560*/ 	.word	0x000079b0


	//   ....[49]....
        /*0564*/ 	.word	0x000079e0


	//   ....[50]....
        /*0568*/ 	.word	0x00007a10


	//   ....[51]....
        /*056c*/ 	.word	0x00007a70


	//   ....[52]....
        /*0570*/ 	.word	0x00007a80


	//   ....[53]....
        /*0574*/ 	.word	0x00007a90


	//   ....[54]....
        /*0578*/ 	.word	0x00007aa0


	//   ....[55]....
        /*057c*/ 	.word	0x00007ab0


	//   ....[56]....
        /*0580*/ 	.word	0x00007ac0


	//   ....[57]....
        /*0584*/ 	.word	0x00007ad0


	//   ....[58]....
        /*0588*/ 	.word	0x00007ae0


	//   ....[59]....
        /*058c*/ 	.word	0x00007af0


	//   ....[60]....
        /*0590*/ 	.word	0x00007b00


	//   ....[61]....
        /*0594*/ 	.word	0x00007b10


	//   ....[62]....
        /*0598*/ 	.word	0x00007b20


	//   ....[63]....
        /*059c*/ 	.word	0x00007b30


	//   ....[64]....
        /*05a0*/ 	.word	0x00007b40


	//   ....[65]....
        /*05a4*/ 	.word	0x00007b50


	//   ....[66]....
        /*05a8*/ 	.word	0x00007ba0


	//   ....[67]....
        /*05ac*/ 	.word	0x00007bd0


	//   ....[68]....
        /*05b0*/ 	.word	0x00007c00


	//   ....[69]....
        /*05b4*/ 	.word	0x00007c40


	//   ....[70]....
        /*05b8*/ 	.word	0x00007c70


	//   ....[71]....
        /*05bc*/ 	.word	0x00007ca0


	//   ....[72]....
        /*05c0*/ 	.word	0x00007ce0


	//   ....[73]....
        /*05c4*/ 	.word	0x00007e50


	//   ....[74]....
        /*05c8*/ 	.word	0x00007e80


	//   ....[75]....
        /*05cc*/ 	.word	0x00007e90


	//   ....[76]....
        /*05d0*/ 	.word	0x00007ec0


	//   ....[77]....
        /*05d4*/ 	.word	0x00007ed0


	//   ....[78]....
        /*05d8*/ 	.word	0x00007ee0


	//   ....[79]....
        /*05dc*/ 	.word	0x00007f20


	//   ....[80]....
        /*05e0*/ 	.word	0x00007f30


	//   ....[81]....
        /*05e4*/ 	.word	0x00007f50


	//   ....[82]....
        /*05e8*/ 	.word	0x00007f60


	//   ....[83]....
        /*05ec*/ 	.word	0x00008330


	//   ....[84]....
        /*05f0*/ 	.word	0x00008360


	//   ....[85]....
        /*05f4*/ 	.word	0x00008440


	//   ....[86]....
        /*05f8*/ 	.word	0x00008460


	//   ....[87]....
        /*05fc*/ 	.word	0x00008950


	//   ....[88]....
        /*0600*/ 	.word	0x00008990


	//   ....[89]....
        /*0604*/ 	.word	0x00008ae0


	//   ....[90]....
        /*0608*/ 	.word	0x00008b00


	//   ....[91]....
        /*060c*/ 	.word	0x00008c30


	//   ....[92]....
        /*0610*/ 	.word	0x00008c50


	//   ....[93]....
        /*0614*/ 	.word	0x00008d90


	//   ....[94]....
        /*0618*/ 	.word	0x00008dd0


	//   ....[95]....
        /*061c*/ 	.word	0x0000a440


	//   ....[96]....
        /*0620*/ 	.word	0x0000a480


	//   ....[97]....
        /*0624*/ 	.word	0x0000a4f0


	//   ....[98]....
        /*0628*/ 	.word	0x0000a5a0


	//   ....[99]....
        /*062c*/ 	.word	0x0000a5c0


	//   ....[100]....
        /*0630*/ 	.word	0x0000a620


	//   ....[101]....
        /*0634*/ 	.word	0x0000a640


	//   ....[102]....
        /*0638*/ 	.word	0x0000a6a0


	//   ....[103]....
        /*063c*/ 	.word	0x0000a6c0


	//   ....[104]....
        /*0640*/ 	.word	0x0000a720


	//   ....[105]....
        /*0644*/ 	.word	0x0000a740


	//   ....[106]....
        /*0648*/ 	.word	0x0000a780


	//   ....[107]....
        /*064c*/ 	.word	0x0000a7a0


	//   ....[108]....
        /*0650*/ 	.word	0x0000a7e0


	//   ....[109]....
        /*0654*/ 	.word	0x0000a800


	//   ....[110]....
        /*0658*/ 	.word	0x0000a810


	//   ....[111]....
        /*065c*/ 	.word	0x0000ab80


	//   ....[112]....
        /*0660*/ 	.word	0x0000abb0


	//   ....[113]....
        /*0664*/ 	.word	0x0000abe0


	//   ....[114]....
        /*0668*/ 	.word	0x0000abf0


	//   ....[115]....
        /*066c*/ 	.word	0x0000ac00


	//   ....[116]....
        /*0670*/ 	.word	0x0000ac10


	//   ....[117]....
        /*0674*/ 	.word	0x0000ac30


	//   ....[118]....
        /*0678*/ 	.word	0x0000ac60


	//   ....[119]....
        /*067c*/ 	.word	0x0000ac80


	//   ....[120]....
        /*0680*/ 	.word	0x0000acf0


	//   ....[121]....
        /*0684*/ 	.word	0x0000ad60


	//   ....[122]....
        /*0688*/ 	.word	0x0000adc0


	//   ....[123]....
        /*068c*/ 	.word	0x0000ae20


	//   ....[124]....
        /*0690*/ 	.word	0x0000ae50


	//   ....[125]....
        /*0694*/ 	.word	0x0000ae80


	//   ....[126]....
        /*0698*/ 	.word	0x0000af70


	//   ....[127]....
        /*069c*/ 	.word	0x0000b5e0


	//   ....[128]....
        /*06a0*/ 	.word	0x0000b600


	//   ....[129]....
        /*06a4*/ 	.word	0x0000b630


	//   ....[130]....
        /*06a8*/ 	.word	0x0000b670


	//   ....[131]....
        /*06ac*/ 	.word	0x0000b6e0


	//   ....[132]....
        /*06b0*/ 	.word	0x0000b700


	//   ....[133]....
        /*06b4*/ 	.word	0x0000b780


	//   ....[134]....
        /*06b8*/ 	.word	0x0000b7a0


	//   ....[135]....
        /*06bc*/ 	.word	0x0000b820


	//   ....[136]....
        /*06c0*/ 	.word	0x0000b840


	//   ....[137]....
        /*06c4*/ 	.word	0x0000b8c0


	//   ....[138]....
        /*06c8*/ 	.word	0x0000b8e0


	//   ....[139]....
        /*06cc*/ 	.word	0x0000b960


	//   ....[140]....
        /*06d0*/ 	.word	0x0000b980


	//   ....[141]....
        /*06d4*/ 	.word	0x0000ba00


	//   ....[142]....
        /*06d8*/ 	.word	0x0000ba20


	//   ....[143]....
        /*06dc*/ 	.word	0x0000c020


	//   ....[144]....
        /*06e0*/ 	.word	0x0000c040


	//   ....[145]....
        /*06e4*/ 	.word	0x0000c0a0


	//   ....[146]....
        /*06e8*/ 	.word	0x0000c0b0


	//   ....[147]....
        /*06ec*/ 	.word	0x0000c100


	//   ....[148]....
        /*06f0*/ 	.word	0x0000c110


	//   ....[149]....
        /*06f4*/ 	.word	0x0000c160


	//   ....[150]....
        /*06f8*/ 	.word	0x0000c170


	//   ....[151]....
        /*06fc*/ 	.word	0x0000c1c0


	//   ....[152]....
        /*0700*/ 	.word	0x0000c1d0


	//   ....[153]....
        /*0704*/ 	.word	0x0000c220


	//   ....[154]....
        /*0708*/ 	.word	0x0000c230


	//   ....[155]....
        /*070c*/ 	.word	0x0000c280


	//   ....[156]....
        /*0710*/ 	.word	0x0000c290


	//   ....[157]....
        /*0714*/ 	.word	0x0000c2a0


	//   ....[158]....
        /*0718*/ 	.word	0x0000c2f0


	//   ....[159]....
        /*071c*/ 	.word	0x0000c600


	//   ....[160]....
        /*0720*/ 	.word	0x0000c610


	//   ....[161]....
        /*0724*/ 	.word	0x0000c620


	//   ....[162]....
        /*0728*/ 	.word	0x0000c630


	//   ....[163]....
        /*072c*/ 	.word	0x0000c640


	//   ....[164]....
        /*0730*/ 	.word	0x0000c660


	//   ....[165]....
        /*0734*/ 	.word	0x0000c680


	//   ....[166]....
        /*0738*/ 	.word	0x0000c6c0


	//   ....[167]....
        /*073c*/ 	.word	0x0000c6f0


	//   ....[168]....
        /*0740*/ 	.word	0x0000c770


	//   ....[169]....
        /*0744*/ 	.word	0x0000c780


	//   ....[170]....
        /*0748*/ 	.word	0x0000c7c0


	//   ....[171]....
        /*074c*/ 	.word	0x0000c7e0


	//   ....[172]....
        /*0750*/ 	.word	0x0000c820


	//   ....[173]....
        /*0754*/ 	.word	0x0000c840


	//   ....[174]....
        /*0758*/ 	.word	0x0000c870


	//   ....[175]....
        /*075c*/ 	.word	0x0000df70


	//   ....[176]....
        /*0760*/ 	.word	0x0000e4d0


	//   ....[177]....
        /*0764*/ 	.word	0x0000e5b0


	//   ....[178]....
        /*0768*/ 	.word	0x0000e690


	//   ....[179]....
        /*076c*/ 	.word	0x0000e6f0


	//   ....[180]....
        /*0770*/ 	.word	0x0000e7c0


	//   ....[181]....
        /*0774*/ 	.word	0x0000e820


	//   ....[182]....
        /*0778*/ 	.word	0x0000e8f0


	//   ....[183]....
        /*077c*/ 	.word	0x0000e950


	//   ....[184]....
        /*0780*/ 	.word	0x0000ea20


	//   ....[185]....
        /*0784*/ 	.word	0x0000ea80


	//   ....[186]....
        /*0788*/ 	.word	0x0000eb50


	//   ....[187]....
        /*078c*/ 	.word	0x0000ebb0


	//   ....[188]....
        /*0790*/ 	.word	0x0000ec80


	//   ....[189]....
        /*0794*/ 	.word	0x0000ece0


	//   ....[190]....
        /*0798*/ 	.word	0x0000ed90


	//   ....[191]....
        /*079c*/ 	.word	0x0000edf0


	//   ....[192]....
        /*07a0*/ 	.word	0x0000eea0


	//   ....[193]....
        /*07a4*/ 	.word	0x0000ef80


	//   ....[194]....
        /*07a8*/ 	.word	0x0000f020


	//   ....[195]....
        /*07ac*/ 	.word	0x0000f080


	//   ....[196]....
        /*07b0*/ 	.word	0x0000f160


	//   ....[197]....
        /*07b4*/ 	.word	0x0000f240


	//   ....[198]....
        /*07b8*/ 	.word	0x0000f2e0


	//   ....[199]....
        /*07bc*/ 	.word	0x0000f370


	//   ....[200]....
        /*07c0*/ 	.word	0x0000f420


	//   ....[201]....
        /*07c4*/ 	.word	0x0000f480


	//   ....[202]....
        /*07c8*/ 	.word	0x0000f570


	//   ....[203]....
        /*07cc*/ 	.word	0x0000f5d0


	//   ....[204]....
        /*07d0*/ 	.word	0x0000f6c0


	//   ....[205]....
        /*07d4*/ 	.word	0x0000f7b0


	//   ....[206]....
        /*07d8*/ 	.word	0x0000f850


	//   ....[207]....
        /*07dc*/ 	.word	0x0000f8f0


	//   ....[208]....
        /*07e0*/ 	.word	0x0000f990


	//   ....[209]....
        /*07e4*/ 	.word	0x0000fa20


	//   ....[210]....
        /*07e8*/ 	.word	0x0000fa90


	//   ....[211]....
        /*07ec*/ 	.word	0x0000fb10


	//   ....[212]....
        /*07f0*/ 	.word	0x0000fbc0


	//   ....[213]....
        /*07f4*/ 	.word	0x0000fc30


	//   ....[214]....
        /*07f8*/ 	.word	0x0000fd10


	//   ....[215]....
        /*07fc*/ 	.word	0x0000fd80


	//   ....[216]....
        /*0800*/ 	.word	0x0000fe60


	//   ....[217]....
        /*0804*/ 	.word	0x0000fed0


	//   ....[218]....
        /*0808*/ 	.word	0x0000ffb0


	//   ....[219]....
        /*080c*/ 	.word	0x00010020


	//   ....[220]....
        /*0810*/ 	.word	0x00010100


	//   ....[221]....
        /*0814*/ 	.word	0x00010170


	//   ....[222]....
        /*0818*/ 	.word	0x00010250


	//   ....[223]....
        /*081c*/ 	.word	0x000102c0


	//   ....[224]....
        /*0820*/ 	.word	0x00010380


	//   ....[225]....
        /*0824*/ 	.word	0x000104b0


	//   ....[226]....
        /*0828*/ 	.word	0x00010550


	//   ....[227]....
        /*082c*/ 	.word	0x000105b0


	//   ....[228]....
        /*0830*/ 	.word	0x00010670


	//   ....[229]....
        /*0834*/ 	.word	0x000106d0


	//   ....[230]....
        /*0838*/ 	.word	0x00010790


	//   ....[231]....
        /*083c*/ 	.word	0x000107f0


	//   ....[232]....
        /*0840*/ 	.word	0x000108b0


	//   ....[233]....
        /*0844*/ 	.word	0x00010910


	//   ....[234]....
        /*0848*/ 	.word	0x000109d0


	//   ....[235]....
        /*084c*/ 	.word	0x00010a30


	//   ....[236]....
        /*0850*/ 	.word	0x00010af0


	//   ....[237]....
        /*0854*/ 	.word	0x00010b50


	//   ....[238]....
        /*0858*/ 	.word	0x00010c10


	//   ....[239]....
        /*085c*/ 	.word	0x00010c70


	//   ....[240]....
        /*0860*/ 	.word	0x00010d30


	//   ....[241]....
        /*0864*/ 	.word	0x00010e20


	//   ....[242]....
        /*0868*/ 	.word	0x00010eb0


	//   ....[243]....
        /*086c*/ 	.word	0x00010f10


	//   ....[244]....
        /*0870*/ 	.word	0x00010fc0


	//   ....[245]....
        /*0874*/ 	.word	0x00011020


	//   ....[246]....
        /*0878*/ 	.word	0x000110d0


	//   ....[247]....
        /*087c*/ 	.word	0x00011150


	//   ....[248]....
        /*0880*/ 	.word	0x000111f0


	//   ....[249]....
        /*0884*/ 	.word	0x00011250


	//   ....[250]....
        /*0888*/ 	.word	0x00011310


	//   ....[251]....
        /*088c*/ 	.word	0x00011370


	//   ....[252]....
        /*0890*/ 	.word	0x00011430


	//   ....[253]....
        /*0894*/ 	.word	0x00011490


	//   ....[254]....
        /*0898*/ 	.word	0x00011550


	//   ....[255]....
        /*089c*/ 	.word	0x000115b0


	//   ....[0]....
        /*08a0*/ 	.word	0x00011670


	//----- nvinfo : EIATTR_REG_RECONFIG
	.align		4
.L_338:
        /*08a4*/ 	.byte	0x01, 0x54
	.zero		2


	//----- nvinfo : EIATTR_SYSCALL_OFFSETS
	.align		4
        /*08a8*/ 	.byte	0x04, 0x46
        /*08aa*/ 	.short	(.L_340 - .L_339)


	//   ....[0]....
.L_339:
        /*08ac*/ 	.word	0x000013b0


	//   ....[1]....
        /*08b0*/ 	.word	0x00009bb0


	//   ....[2]....
        /*08b4*/ 	.word	0x00009d10


	//   ....[3]....
        /*08b8*/ 	.word	0x00009e50


	//   ....[4]....
        /*08bc*/ 	.word	0x00009f70


	//   ....[5]....
        /*08c0*/ 	.word	0x0000b250


	//----- nvinfo : EIATTR_MBARRIER_INSTR_OFFSETS
	.align		4
.L_340:
        /*08c4*/ 	.byte	0x04, 0x39
        /*08c6*/ 	.short	(.L_342 - .L_341)


	//   ....[0]....
.L_341:
        /*08c8*/ 	.word	0x00000180
        /*08cc*/ 	.word	0x000000ff
        /*08d0*/ 	.word	0x00038800
        /*08d4*/ 	.short	0x0100
        /*08d6*/ 	.byte	0x08
	.zero		1


	//   ....[1]....
        /*08d8*/ 	.word	0x00000190
        /*08dc*/ 	.word	0x000000ff
        /*08e0*/ 	.word	0x00038820
        /*08e4*/ 	.short	0x0100
        /*08e6*/ 	.byte	0x08
	.zero		1


	//   ....[2]....
        /*08e8*/ 	.word	0x00000280
        /*08ec*/ 	.word	0x000000ff
        /*08f0*/ 	.word	0x00038830
        /*08f4*/ 	.short	0x0100
        /*08f6*/ 	.byte	0x08
	.zero		1


	//   ....[3]....
        /*08f8*/ 	.word	0x00000290
        /*08fc*/ 	.word	0x000000ff
        /*0900*/ 	.word	0x00038840
        /*0904*/ 	.short	0x0100
        /*0906*/ 	.byte	0x08
	.zero		1


	//   ....[4]....
        /*0908*/ 	.word	0x000002a0
        /*090c*/ 	.word	0x000000ff
        /*0910*/ 	.word	0x00038838
        /*0914*/ 	.short	0x0100
        /*0916*/ 	.byte	0x08
	.zero		1


	//   ....[5]....
        /*0918*/ 	.word	0x000002b0
        /*091c*/ 	.word	0x000000ff
        /*0920*/ 	.word	0x00038848
        /*0924*/ 	.short	0x0100
        /*0926*/ 	.byte	0x08
	.zero		1


	//   ....[6]....
        /*0928*/ 	.word	0x000003e0
        /*092c*/ 	.word	0x000000ff
        /*0930*/ 	.word	0x00038850
        /*0934*/ 	.short	0x0100
        /*0936*/ 	.byte	0x08
	.zero		1


	//   ....[7]....
        /*0938*/ 	.word	0x000003f0
        /*093c*/ 	.word	0x000000ff
        /*0940*/ 	.word	0x00038860
        /*0944*/ 	.short	0x0100
        /*0946*/ 	.byte	0x08
	.zero		1


	//   ....[8]....
        /*0948*/ 	.word	0x00000400
        /*094c*/ 	.word	0x000000ff
        /*0950*/ 	.word	0x00038858
        /*0954*/ 	.short	0x0100
        /*0956*/ 	.byte	0x08
	.zero		1


	//   ....[9]....
        /*0958*/ 	.word	0x00000410
        /*095c*/ 	.word	0x000000ff
        /*0960*/ 	.word	0x00038868
        /*0964*/ 	.short	0x0100
        /*0966*/ 	.byte	0x08
	.zero		1


	//   ....[10]....
        /*0968*/ 	.word	0x00000500
        /*096c*/ 	.word	0x000000ff
        /*0970*/ 	.word	0x00038870
        /*0974*/ 	.short	0x0100
        /*0976*/ 	.byte	0x06
	.zero		1


	//   ....[11]....
        /*0978*/ 	.word	0x00000510
        /*097c*/ 	.word	0x000000ff
        /*0980*/ 	.word	0x00038880
        /*0984*/ 	.short	0x0100
        /*0986*/ 	.byte	0x06
	.zero		1


	//   ....[12]....
        /*0988*/ 	.word	0x00000520
        /*098c*/ 	.word	0x000000ff
        /*0990*/ 	.word	0x00038878
        /*0994*/ 	.short	0x0100
        /*0996*/ 	.byte	0x06
	.zero		1


	//   ....[13]....
        /*0998*/ 	.word	0x00000530
        /*099c*/ 	.word	0x000000ff
        /*09a0*/ 	.word	0x00038888
        /*09a4*/ 	.short	0x0100
        /*09a6*/ 	.byte	0x06
	.zero		1


	//   ....[14]....
        /*09a8*/ 	.word	0x00000660
        /*09ac*/ 	.word	0x000000ff
        /*09b0*/ 	.word	0x00038890
        /*09b4*/ 	.short	0x0100
        /*09b6*/ 	.byte	0x08
	.zero		1


	//   ....[15]....
        /*09b8*/ 	.word	0x00000670
        /*09bc*/ 	.word	0x000000ff
        /*09c0*/ 	.word	0x000388a0
        /*09c4*/ 	.short	0x0100
        /*09c6*/ 	.byte	0x08
	.zero		1


	//   ....[16]....
        /*09c8*/ 	.word	0x00000680
        /*09cc*/ 	.word	0x000000ff
        /*09d0*/ 	.word	0x00038898
        /*09d4*/ 	.short	0x0100
        /*09d6*/ 	.byte	0x08
	.zero		1


	//   ....[17]....
        /*09d8*/ 	.word	0x00000690
        /*09dc*/ 	.word	0x000000ff
        /*09e0*/ 	.word	0x000388a8
        /*09e4*/ 	.short	0x0100
        /*09e6*/ 	.byte	0x08
	.zero		1


	//   ....[18]....
        /*09e8*/ 	.word	0x000007e0
        /*09ec*/ 	.word	0x000000ff
        /*09f0*/ 	.word	0x000388b0
        /*09f4*/ 	.short	0x0100
        /*09f6*/ 	.byte	0x08
	.zero		1


	//   ....[19]....
        /*09f8*/ 	.word	0x000007f0
        /*09fc*/ 	.word	0x000000ff
        /*0a00*/ 	.word	0x000388c0
        /*0a04*/ 	.short	0x0100
        /*0a06*/ 	.byte	0x08
	.zero		1


	//   ....[20]....
        /*0a08*/ 	.word	0x00000800
        /*0a0c*/ 	.word	0x000000ff
        /*0a10*/ 	.word	0x000388b8
        /*0a14*/ 	.short	0x0100
        /*0a16*/ 	.byte	0x08
	.zero		1


	//   ....[21]....
        /*0a18*/ 	.word	0x00000810
        /*0a1c*/ 	.word	0x000000ff
        /*0a20*/ 	.word	0x000388c8
        /*0a24*/ 	.short	0x0100
        /*0a26*/ 	.byte	0x08
	.zero		1


	//   ....[22]....
        /*0a28*/ 	.word	0x00001400
        /*0a2c*/ 	.word	0x000000ff
        /*0a30*/ 	.word	0x00038800
        /*0a34*/ 	.short	0x010a
        /*0a36*/ 	.byte	0x31
	.zero		1


	//   ....[23]....
        /*0a38*/ 	.word	0x000014d0
        /*0a3c*/ 	.word	0x000000ff
        /*0a40*/ 	.word	0x00038830
        /*0a44*/ 	.short	0x010a
        /*0a46*/ 	.byte	0x34
	.zero		1


	//   ....[24]....
        /*0a48*/ 	.word	0x00001510
        /*0a4c*/ 	.word	0x000000ff
        /*0a50*/ 	.word	0x00038830
        /*0a54*/ 	.short	0x010a
        /*0a56*/ 	.byte	0x34
	.zero		1


	//   ....[25]....
        /*0a58*/ 	.word	0x000019f0
        /*0a5c*/ 	.word	0x000000ff
        /*0a60*/ 	.word	0x00000000
        /*0a64*/ 	.short	0x0101
        /*0a66*/ 	.byte	0x06
	.zero		1


	//   ....[26]....
        /*0a68*/ 	.word	0x00003370
        /*0a6c*/ 	.word	0x000000ff
        /*0a70*/ 	.word	0x00038850
        /*0a74*/ 	.short	0x010a
        /*0a76*/ 	.byte	0x34
	.zero		1


	//   ....[27]....
        /*0a78*/ 	.word	0x000033b0
        /*0a7c*/ 	.word	0x000000ff
        /*0a80*/ 	.word	0x00038850
        /*0a84*/ 	.short	0x010a
        /*0a86*/ 	.byte	0x34
	.zero		1


	//   ....[28]....
        /*0a88*/ 	.word	0x00003600
        /*0a8c*/ 	.word	0x000000ff
        /*0a90*/ 	.word	0x00000000
        /*0a94*/ 	.short	0x0101
        /*0a96*/ 	.byte	0x34
	.zero		1


	//   ....[29]....
        /*0a98*/ 	.word	0x00003770
        /*0a9c*/ 	.word	0x000000ff
        /*0aa0*/ 	.word	0x00038830
        /*0aa4*/ 	.short	0x010a
        /*0aa6*/ 	.byte	0x2d
	.zero		1


	//   ....[30]....
        /*0aa8*/ 	.word	0x000037c0
        /*0aac*/ 	.word	0x000000ff
        /*0ab0*/ 	.word	0x00038830
        /*0ab4*/ 	.short	0x010a
        /*0ab6*/ 	.byte	0x2d
	.zero		1


	//   ....[31]....
        /*0ab8*/ 	.word	0x00003b80
        /*0abc*/ 	.word	0x000000ff
        /*0ac0*/ 	.word	0x00000000
        /*0ac4*/ 	.short	0x0101
        /*0ac6*/ 	.byte	0x06
	.zero		1


	//   ....[32]....
        /*0ac8*/ 	.word	0x00005640
        /*0acc*/ 	.word	0x000000ff
        /*0ad0*/ 	.word	0x00038850
        /*0ad4*/ 	.short	0x010a
        /*0ad6*/ 	.byte	0x2d
	.zero		1


	//   ....[33]....
        /*0ad8*/ 	.word	0x000056a0
        /*0adc*/ 	.word	0x000000ff
        /*0ae0*/ 	.word	0x00038850
        /*0ae4*/ 	.short	0x010a
        /*0ae6*/ 	.byte	0x2d
	.zero		1


	//   ....[34]....
        /*0ae8*/ 	.word	0x000058b0
        /*0aec*/ 	.word	0x000000ff
        /*0af0*/ 	.word	0x00000000
        /*0af4*/ 	.short	0x0101
        /*0af6*/ 	.byte	0x2d
	.zero		1


	//   ....[35]....
        /*0af8*/ 	.word	0x00008970
        /*0afc*/ 	.word	0x000000ff
        /*0b00*/ 	.word	0x00000000
        /*0b04*/ 	.short	0x0101
        /*0b06*/ 	.byte	0x06
	.zero		1


	//   ....[36]....
        /*0b08*/ 	.word	0x0000a2c0
        /*0b0c*/ 	.word	0x00000006
        /*0b10*/ 	.word	0x00038880
        /*0b14*/ 	.short	0x010a
        /*0b16*/ 	.byte	0x3f
	.zero		1


	//   ....[37]....
        /*0b18*/ 	.word	0x0000a8f0
        /*0b1c*/ 	.word	0x00000006
        /*0b20*/ 	.word	0x00038870
        /*0b24*/ 	.short	0x0107
        /*0b26*/ 	.byte	0x3f
	.zero		1


	//   ....[38]....
        /*0b28*/ 	.word	0x0000a9b0
        /*0b2c*/ 	.word	0x00000006
        /*0b30*/ 	.word	0x00038870
        /*0b34*/ 	.short	0x0101
        /*0b36*/ 	.byte	0x3f
	.zero		1


	//   ....[39]....
        /*0b38*/ 	.word	0x0000a9e0
        /*0b3c*/ 	.word	0x00000006
        /*0b40*/ 	.word	0x00038840
        /*0b44*/ 	.short	0x010a
        /*0b46*/ 	.byte	0x3f
	.zero		1


	//   ....[40]....
        /*0b48*/ 	.word	0x0000b030
        /*0b4c*/ 	.word	0x00000006
        /*0b50*/ 	.word	0x00038830
        /*0b54*/ 	.short	0x0107
        /*0b56*/ 	.byte	0x3f
	.zero		1


	//   ....[41]....
        /*0b58*/ 	.word	0x0000b0f0
        /*0b5c*/ 	.word	0x00000006
        /*0b60*/ 	.word	0x00038830
        /*0b64*/ 	.short	0x0101
        /*0b66*/ 	.byte	0x3f
	.zero		1


	//   ....[42]....
        /*0b68*/ 	.word	0x0000bae0
        /*0b6c*/ 	.word	0x000000ff
        /*0b70*/ 	.word	0x00038800
        /*0b74*/ 	.short	0x0107
        /*0b76*/ 	.byte	0x29
	.zero		1


	//   ....[43]....
        /*0b78*/ 	.word	0x0000bb30
        /*0b7c*/ 	.word	0x000000ff
        /*0b80*/ 	.word	0x00038800
        /*0b84*/ 	.short	0x0101
        /*0b86*/ 	.byte	0x29
	.zero		1


	//   ....[44]....
        /*0b88*/ 	.word	0x0000bb60
        /*0b8c*/ 	.word	0x000000ff
        /*0b90*/ 	.word	0x00038820
        /*0b94*/ 	.short	0x010a
        /*0b96*/ 	.byte	0x29
	.zero		1


	//   ....[45]....
        /*0b98*/ 	.word	0x0000be90
        /*0b9c*/ 	.word	0x00000000
        /*0ba0*/ 	.word	0x00038880
        /*0ba4*/ 	.short	0x010a
        /*0ba6*/ 	.byte	0x3f
	.zero		1


	//   ....[46]....
        /*0ba8*/ 	.word	0x0000c380
        /*0bac*/ 	.word	0x00000000
        /*0bb0*/ 	.word	0x00038870
        /*0bb4*/ 	.short	0x0107
        /*0bb6*/ 	.byte	0x3f
	.zero		1


	//   ....[47]....
        /*0bb8*/ 	.word	0x0000c440
        /*0bbc*/ 	.word	0x00000000
        /*0bc0*/ 	.word	0x00038870
        /*0bc4*/ 	.short	0x0101
        /*0bc6*/ 	.byte	0x3f
	.zero		1


	//   ....[48]....
        /*0bc8*/ 	.word	0x0000c470
        /*0bcc*/ 	.word	0x00000000
        /*0bd0*/ 	.word	0x00038840
        /*0bd4*/ 	.short	0x010a
        /*0bd6*/ 	.byte	0x3f
	.zero		1


	//   ....[49]....
        /*0bd8*/ 	.word	0x0000c940
        /*0bdc*/ 	.word	0x00000000
        /*0be0*/ 	.word	0x00038830
        /*0be4*/ 	.short	0x0107
        /*0be6*/ 	.byte	0x3f
	.zero		1


	//   ....[50]....
        /*0be8*/ 	.word	0x0000ca00
        /*0bec*/ 	.word	0x00000000
        /*0bf0*/ 	.word	0x00038830
        /*0bf4*/ 	.short	0x0101
        /*0bf6*/ 	.byte	0x3f
	.zero		1


	//   ....[51]....
        /*0bf8*/ 	.word	0x0000ca90
        /*0bfc*/ 	.word	0x00000003
        /*0c00*/ 	.word	0x00038870
        /*0c04*/ 	.short	0x010a
        /*0c06*/ 	.byte	0x3f
	.zero		1


	//   ....[52]....
        /*0c08*/ 	.word	0x0000cb20
        /*0c0c*/ 	.word	0x00000003
        /*0c10*/ 	.word	0x00038860
        /*0c14*/ 	.short	0x010a
        /*0c16*/ 	.byte	0x3f
	.zero		1


	//   ....[53]....
        /*0c18*/ 	.word	0x0000d380
        /*0c1c*/ 	.word	0x00000003
        /*0c20*/ 	.word	0x00038850
        /*0c24*/ 	.short	0x0101
        /*0c26*/ 	.byte	0x3f
	.zero		1


	//   ....[54]....
        /*0c28*/ 	.word	0x0000d410
        /*0c2c*/ 	.word	0x00000003
        /*0c30*/ 	.word	0x00000000
        /*0c34*/ 	.short	0x0101
        /*0c36*/ 	.byte	0x3f
	.zero		1


	//   ....[55]....
        /*0c38*/ 	.word	0x0000d4b0
        /*0c3c*/ 	.word	0x00000012
        /*0c40*/ 	.word	0x00038870
        /*0c44*/ 	.short	0x010a
        /*0c46*/ 	.byte	0x3f
	.zero		1


	//   ....[56]....
        /*0c48*/ 	.word	0x0000d540
        /*0c4c*/ 	.word	0x00000012
        /*0c50*/ 	.word	0x00038860
        /*0c54*/ 	.short	0x010a
        /*0c56*/ 	.byte	0x3f
	.zero		1


	//   ....[57]....
        /*0c58*/ 	.word	0x0000dda0
        /*0c5c*/ 	.word	0x00000012
        /*0c60*/ 	.word	0x00038850
        /*0c64*/ 	.short	0x0101
        /*0c66*/ 	.byte	0x3f
	.zero		1


	//   ....[58]....
        /*0c68*/ 	.word	0x0000de90
        /*0c6c*/ 	.word	0x00000012
        /*0c70*/ 	.word	0x00000000
        /*0c74*/ 	.short	0x0101
        /*0c76*/ 	.byte	0x3f
	.zero		1


	//   ....[59]....
        /*0c78*/ 	.word	0x0000df20
        /*0c7c*/ 	.word	0x00000004
        /*0c80*/ 	.word	0x00038820
        /*0c84*/ 	.short	0x010a
        /*0c86*/ 	.byte	0x3f
	.zero		1


	//   ....[60]....
        /*0c88*/ 	.word	0x0000e050
        /*0c8c*/ 	.word	0x00000003
        /*0c90*/ 	.word	0x00038840
        /*0c94*/ 	.short	0x010a
        /*0c96*/ 	.byte	0x3f
	.zero		1


	//   ....[61]....
        /*0c98*/ 	.word	0x0000e0f0
        /*0c9c*/ 	.word	0x00000019
        /*0ca0*/ 	.word	0x00038840
        /*0ca4*/ 	.short	0x010a
        /*0ca6*/ 	.byte	0x3f
	.zero		1


	//   ....[62]....
        /*0ca8*/ 	.word	0x0000e130
        /*0cac*/ 	.word	0x00000003
        /*0cb0*/ 	.word	0x00038860
        /*0cb4*/ 	.short	0x010a
        /*0cb6*/ 	.byte	0x3f
	.zero		1


	//   ....[63]....
        /*0cb8*/ 	.word	0x0000e170
        /*0cbc*/ 	.word	0x00000019
        /*0cc0*/ 	.word	0x00038860
        /*0cc4*/ 	.short	0x010a
        /*0cc6*/ 	.byte	0x3f
	.zero		1


	//   ....[64]....
        /*0cc8*/ 	.word	0x0000e1b0
        /*0ccc*/ 	.word	0x00000003
        /*0cd0*/ 	.word	0x00038880
        /*0cd4*/ 	.short	0x010a
        /*0cd6*/ 	.byte	0x3f
	.zero		1


	//   ....[65]....
        /*0cd8*/ 	.word	0x0000e1f0
        /*0cdc*/ 	.word	0x00000019
        /*0ce0*/ 	.word	0x00038880
        /*0ce4*/ 	.short	0x010a
        /*0ce6*/ 	.byte	0x3f
	.zero		1


	//   ....[66]....
        /*0ce8*/ 	.word	0x0000e260
        /*0cec*/ 	.word	0x00000003
        /*0cf0*/ 	.word	0x00038800
        /*0cf4*/ 	.short	0x010a
        /*0cf6*/ 	.byte	0x3f
	.zero		1


	//   ....[67]....
        /*0cf8*/ 	.word	0x0000e2c0
        /*0cfc*/ 	.word	0x00000000
        /*0d00*/ 	.word	0x00038830
        /*0d04*/ 	.short	0x010a
        /*0d06*/ 	.byte	0x3f
	.zero		1


	//   ....[68]....
        /*0d08*/ 	.word	0x0000e320
        /*0d0c*/ 	.word	0x00000008
        /*0d10*/ 	.word	0x00038850
        /*0d14*/ 	.short	0x010a
        /*0d16*/ 	.byte	0x3f
	.zero		1


	//   ....[69]....
        /*0d18*/ 	.word	0x0000e390
        /*0d1c*/ 	.word	0x00000000
        /*0d20*/ 	.word	0x00038830
        /*0d24*/ 	.short	0x010a
        /*0d26*/ 	.byte	0x3f
	.zero		1


	//   ....[70]....
        /*0d28*/ 	.word	0x0000e400
        /*0d2c*/ 	.word	0x00000007
        /*0d30*/ 	.word	0x00038850
        /*0d34*/ 	.short	0x010a
        /*0d36*/ 	.byte	0x3f
	.zero		1


	//   ....[71]....
        /*0d38*/ 	.word	0x0000e500
        /*0d3c*/ 	.word	0x00000006
        /*0d40*/ 	.word	0x00038880
        /*0d44*/ 	.short	0x010a
        /*0d46*/ 	.byte	0x3f
	.zero		1


	//   ....[72]....
        /*0d48*/ 	.word	0x0000eed0
        /*0d4c*/ 	.word	0x00000006
        /*0d50*/ 	.word	0x00038840
        /*0d54*/ 	.short	0x010a
        /*0d56*/ 	.byte	0x3f
	.zero		1


	//   ....[73]....
        /*0d58*/ 	.word	0x000103b0
        /*0d5c*/ 	.word	0x00000013
        /*0d60*/ 	.word	0x00038820
        /*0d64*/ 	.short	0x010a
        /*0d66*/ 	.byte	0x3f
	.zero		1


	//   ....[74]....
        /*0d68*/ 	.word	0x00010400
        /*0d6c*/ 	.word	0x00000000
        /*0d70*/ 	.word	0x00038880
        /*0d74*/ 	.short	0x010a
        /*0d76*/ 	.byte	0x3f
	.zero		1


	//   ....[75]....
        /*0d78*/ 	.word	0x00010d70
        /*0d7c*/ 	.word	0x00000000
        /*0d80*/ 	.word	0x00038840
        /*0d84*/ 	.short	0x010a
        /*0d86*/ 	.byte	0x3f
	.zero		1


	//   ....[76]....
        /*0d88*/ 	.word	0x000116a0
        /*0d8c*/ 	.word	0x00000003
        /*0d90*/ 	.word	0x00038870
        /*0d94*/ 	.short	0x010a
        /*0d96*/ 	.byte	0x3f
	.zero		1


	//   ....[77]....
        /*0d98*/ 	.word	0x000116f0
        /*0d9c*/ 	.word	0x00000003
        /*0da0*/ 	.word	0x00038860
        /*0da4*/ 	.short	0x010a
        /*0da6*/ 	.byte	0x3f
	.zero		1


	//   ....[78]....
        /*0da8*/ 	.word	0x00011740
        /*0dac*/ 	.word	0x00000012
        /*0db0*/ 	.word	0x00038870
        /*0db4*/ 	.short	0x010a
        /*0db6*/ 	.byte	0x3f
	.zero		1


	//   ....[79]....
        /*0db8*/ 	.word	0x00011790
        /*0dbc*/ 	.word	0x00000012
        /*0dc0*/ 	.word	0x00038860
        /*0dc4*/ 	.short	0x010a
        /*0dc6*/ 	.byte	0x3f
	.zero		1


	//   ....[80]....
        /*0dc8*/ 	.word	0x000117e0
        /*0dcc*/ 	.word	0x00000004
        /*0dd0*/ 	.word	0x00038820
        /*0dd4*/ 	.short	0x010a
        /*0dd6*/ 	.byte	0x3f
	.zero		1


	//   ....[81]....
        /*0dd8*/ 	.word	0x00011830
        /*0ddc*/ 	.word	0x00000003
        /*0de0*/ 	.word	0x00038840
        /*0de4*/ 	.short	0x010a
        /*0de6*/ 	.byte	0x3f
	.zero		1


	//   ....[82]....
        /*0de8*/ 	.word	0x00011880
        /*0dec*/ 	.word	0x00000019
        /*0df0*/ 	.word	0x00038840
        /*0df4*/ 	.short	0x010a
        /*0df6*/ 	.byte	0x3f
	.zero		1


	//   ....[83]....
        /*0df8*/ 	.word	0x000118d0
        /*0dfc*/ 	.word	0x00000003
        /*0e00*/ 	.word	0x00038860
        /*0e04*/ 	.short	0x010a
        /*0e06*/ 	.byte	0x3f
	.zero		1


	//   ....[84]....
        /*0e08*/ 	.word	0x00011920
        /*0e0c*/ 	.word	0x00000019
        /*0e10*/ 	.word	0x00038860
        /*0e14*/ 	.short	0x010a
        /*0e16*/ 	.byte	0x3f
	.zero		1


	//   ....[85]....
        /*0e18*/ 	.word	0x00011970
        /*0e1c*/ 	.word	0x00000003
        /*0e20*/ 	.word	0x00038880
        /*0e24*/ 	.short	0x010a
        /*0e26*/ 	.byte	0x3f
	.zero		1


	//----- nvinfo : EIATTR_NUM_MBARRIERS
	.align		4
.L_342:
        /*0e28*/ 	.byte	0x03, 0x38
        /*0e2a*/ 	.short	0x0016


	//----- nvinfo : EIATTR_EXIT_INSTR_OFFSETS
	.align		4
        /*0e2c*/ 	.byte	0x04, 0x1c
        /*0e2e*/ 	.short	(.L_344 - .L_343)


	//   ....[0]....
.L_343:
        /*0e30*/ 	.word	0x00000970


	//   ....[1]....
        /*0e34*/ 	.word	0x00008f30


	//   ....[2]....
        /*0e38*/ 	.word	0x0000df90


	//   ....[3]....
        /*0e3c*/ 	.word	0x0000e240


	//----- nvinfo : EIATTR_MAX_THREADS
	.align		4
.L_344:
        /*0e40*/ 	.byte	0x04, 0x05
        /*0e42*/ 	.short	(.L_346 - .L_345)
.L_345:
        /*0e44*/ 	.word	0x00000180
        /*0e48*/ 	.word	0x00000001
        /*0e4c*/ 	.word	0x00000001


	//----- nvinfo : EIATTR_CRS_STACK_SIZE
	.align		4
.L_346:
        /*0e50*/ 	.byte	0x04, 0x1e
        /*0e52*/ 	.short	(.L_348 - .L_347)
.L_347:
        /*0e54*/ 	.word	0x00000000


	//----- nvinfo : EIATTR_CBANK_PARAM_SIZE
	.align		4
.L_348:
        /*0e58*/ 	.byte	0x03, 0x19
        /*0e5a*/ 	.short	0x0a70


	//----- nvinfo : EIATTR_PARAM_CBANK
	.align		4
        /*0e5c*/ 	.byte	0x04, 0x0a
        /*0e5e*/ 	.short	(.L_350 - .L_349)
	.align		4
.L_349:
        /*0e60*/ 	.word	index@(.nv.constant0._ZN7cutlass13device_kernelIN5flash11enable_sm90INS1_16FlashAttnFwdSm90INS1_25CollectiveMainloopFwdSm90ILi2EN4cute5tupleIJNS5_1CILi1EEES8_S8_EEENS6_IJNS7_ILi128EEESA_NS7_ILi256EEEEEELi256ENS_12float_e4m3_tEfNS_4arch4Sm90ELb0ELb0ELb0ELb0ELb1ELb0ELb0ELb1ELb0ELb1ELb0ELb0EEENS1_21CollectiveEpilogueFwdINS6_IJSA_SB_SA_EEES9_NS_10bfloat16_tESF_Li256ELb0ELb1ELb0ELb1EEENS1_29StaticPersistentTileSchedulerILb0EEEEEEEEEvNT_6ParamsE)
        /*0e64*/ 	.short	0x0210
        /*0e66*/ 	.short	0x0a70


	//----- nvinfo : EIATTR_SW_WAR
	.align		4
.L_350:
        /*0e68*/ 	.byte	0x04, 0x36
        /*0e6a*/ 	.short	(.L_352 - .L_351)
.L_351:
        /*0e6c*/ 	.word	0x00000008
.L_352:


//--------------------- .nv.info._ZN7cutlass13device_kernelIN5flash11enable_sm90INS1_16FlashAttnFwdSm90INS1_25CollectiveMainloopFwdSm90ILi2EN4cute5tupleIJNS5_1CILi1EEES8_S8_EEENS6_IJNS7_ILi128EEESA_NS7_ILi256EEEEEELi256ENS_12float_e4m3_tEfNS_4arch4Sm90ELb0ELb0ELb0ELb1ELb1ELb0ELb0ELb1ELb0ELb1ELb0ELb0EEENS1_21CollectiveEpilogueFwdINS6_IJSA_SB_SA_EEES9_NS_10bfloat16_tESF_Li256ELb1ELb1ELb0ELb1EEENS1_36VarlenDynamicPersistentTileSchedulerILi128ELi128ELi256ELi128ELb0ELb1ELb1ELb0ELb1ELb1EEEEEEEEEvNT_6ParamsE --------------------------
	.section	.nv.info._ZN7cutlass13device_kernelIN5flash11enable_sm90INS1_16FlashAttnFwdSm90INS1_25CollectiveMainloopFwdSm90ILi2EN4cute5tupleIJNS5_1CILi1EEES8_S8_EEENS6_IJNS7_ILi128EEESA_NS7_ILi256EEEEEELi256ENS_12float_e4m3_tEfNS_4arch4Sm90ELb0ELb0ELb0ELb1ELb1ELb0ELb0ELb1ELb0ELb1ELb0ELb0EEENS1_21CollectiveEpilogueFwdINS6_IJSA_SB_SA_EEES9_NS_10bfloat16_tESF_Li256ELb1ELb1ELb0ELb1EEENS1_36VarlenDynamicPersistentTileSchedulerILi128ELi128ELi256ELi128ELb0ELb1ELb1ELb0ELb1ELb1EEEEEEEEEvNT_6ParamsE,"",@"SHT_CUDA_INFO"
	.sectionflags	@""
	.align	4


	//----- nvinfo : EIATTR_CUDA_API_VERSION
	.align		4
        /*0000*/ 	.byte	0x04, 0x37
        /*0002*/ 	.short	(.L_354 - .L_353)
.L_353:
        /*0004*/ 	.word	0x00000082


	//----- nvinfo : EIATTR_KPARAM_INFO
	.align		4
.L_354:
        /*0008*/ 	.byte	0x04, 0x17
        /*000a*/ 	.short	(.L_356 - .L_355)
.L_355:
        /*000c*/ 	.word	0x00000000
        /*0010*/ 	.short	0x0000
        /*0012*/ 	.short	0x0070
        /*0014*/ 	.byte	0x00, 0xf0, 0x01, 0x2a


	//----- nvinfo : EIATTR_SPARSE_MMA_MASK
	.align		4
.L_356:
        /*0018*/ 	.byte	0x03, 0x50
        /*001a*/ 	.short	0x0000


	//----- nvinfo : EIATTR_MAXREG_COUNT
	.align		4
        /*001c*/ 	.byte	0x03, 0x1b
        /*001e*/ 	.short	0x00a8


	//----- nvinfo : EIATTR_NUM_BARRIERS
	.align		4
        /*0020*/ 	.byte	0x02, 0x4c
        /*0022*/ 	.byte	0x10
	.zero		1


	//----- nvinfo : EIATTR_EXTERNS
	.align		4
        /*0024*/ 	.byte	0x04, 0x0f
        /*0026*/ 	.short	(.L_358 - .L_357)


	//   ....[0]....
	.align		4
.L_357:
        /*0028*/ 	.word	index@(__assertfail)


	//----- nvinfo : EIATTR_ANNOTATIONS
	.align		4
.L_358:
        /*002c*/ 	.byte	0x04, 0x55
        /*002e*/ 	.short	(.L_360 - .L_359)


	//   ....[0]....
.L_359:
        /*0030*/ 	.word	0x00000001
        /*0034*/ 	.byte	0x40, 0xaf, 0x00, 0x00, 0x01, 0x00, 0x00, 0x00, 0xe0, 0xaf, 0x00, 0x00, 0x01, 0x00, 0x00, 0x00
        /*0044*/ 	.byte	0x00, 0xb2, 0x00, 0x00, 0x01, 0x00, 0x00, 0x00, 0x30, 0xb2, 0x00, 0x00, 0x01, 0x00, 0x00, 0x00
        /*0054*/ 	.byte	0x30, 0xc2, 0x00, 0x00, 0x01, 0x00, 0x00, 0x00, 0x80, 0xca, 0x00, 0x00, 0x01, 0x00, 0x00, 0x00
        /*0064*/ 	.byte	0xa0, 0xd4, 0x00, 0x00, 0x01, 0x00, 0x00, 0x00, 0xe0, 0xdd, 0x00, 0x00, 0x01, 0x00, 0x00, 0x00
        /*0074*/ 	.byte	0x00, 0xde, 0x00, 0x00, 0x01, 0x00, 0x00, 0x00, 0xd0, 0xee, 0x00, 0x00, 0x01, 0x00, 0x00, 0x00
        /*0084*/ 	.byte	0x60, 0xfa, 0x00, 0x00, 0x01, 0x00, 0x00, 0x00, 0x40, 0x0d, 0x01, 0x00, 0x01, 0x00, 0x00, 0x00
        /*0094*/ 	.byte	0x10, 0x14, 0x01, 0x00, 0x01, 0x00, 0x00, 0x00, 0xc0, 0x1f, 0x01, 0x00


	//----- nvinfo : EIATTR_MERCURY_ISA_VERSION
	.align		4
.L_360:
        /*00a0*/ 	.byte	0x03, 0x5f
        /*00a2*/ 	.short	0x0101


	//----- nvinfo : EIATTR_UNUSED_LOAD_BYTE_OFFSET
	.align		4
        /*00a4*/ 	.byte	0x04, 0x44
        /*00a6*/ 	.short	(.L_362 - .L_361)


	//   ....[0]....
.L_361:
        /*00a8*/ 	.word	0x00000980
        /*00ac*/ 	.word	0x0000fff0


	//   ....[1]....
        /*00b0*/ 	.word	0x00006bc0
        /*00b4*/ 	.word	0x0000fff0


	//----- nvinfo : EIATTR_INT_WARP_WIDE_INSTR_OFFSETS
	.align		4
.L_362:
        /*00b8*/ 	.byte	0x04, 0x31
        /*00ba*/ 	.short	(.L_364 - .L_363)


	//   ....[0]....
.L_363:
        /*00bc*/ 	.word	0x000000c0


	//   ....[1]....
        /*00c0*/ 	.word	0x000000d0


	//   ....[2]....
        /*00c4*/ 	.word	0x00000170


	//   ....[3]....
        /*00c8*/ 	.word	0x0000b820


	//   ....[4]....
        /*00cc*/ 	.word	0x0000b8b0


	//   ....[5]....
        /*00d0*/ 	.word	0x0000f8a0


	//   ....[6]....
        /*00d4*/ 	.word	0x0000f930


	//----- nvinfo : EIATTR_COOP_GROUP_MASK_REGIDS
	.align		4
.L_364:
        /*00d8*/ 	.byte	0x04, 0x29
        /*00da*/ 	.short	(.L_366 - .L_365)


	//   ....[0]....
.L_365:
        /*00dc*/ 	.word	0xffffffff


	//   ....[1]....
        /*00e0*/ 	.word	0xffffffff


	//   ....[2]....
        /*00e4*/ 	.word	0xffffffff


	//   ....[3]....
        /*00e8*/ 	.word	0xffffffff


	//   ....[4]....
        /*00ec*/ 	.word	0xffffffff


	//   ....[5]....
        /*00f0*/ 	.word	0xffffffff


	//   ....[6]....
        /*00f4*/ 	.word	0xffffffff


	//   ....[7]....
        /*00f8*/ 	.word	0xffffffff


	//   ....[8]....
        /*00fc*/ 	.word	0xffffffff


	//   ....[9]....
        /*0100*/ 	.word	0xffffffff


	//   ....[10]....
        /*0104*/ 	.word	0xffffffff


	//   ....[11]....
        /*0108*/ 	.word	0xffffffff


	//   ....[12]....
        /*010c*/ 	.word	0xffffffff


	//   ....[13]....
        /*0110*/ 	.word	0xffffffff


	//   ....[14]....
        /*0114*/ 	.word	0xffffffff


	//   ....[15]....
        /*0118*/ 	.word	0xffffffff


	//   ....[16]....
        /*011c*/ 	.word	0xffffffff


	//   ....[17]....
        /*0120*/ 	.word	0xffffffff


	//   ....[18]....
        /*0124*/ 	.word	0xffffffff


	//   ....[19]....
        /*0128*/ 	.word	0xffffffff


	//   ....[20]....
        /*012c*/ 	.word	0xffffffff


	//   ....[21]....
        /*0130*/ 	.word	0xffffffff


	//   ....[22]....
        /*0134*/ 	.word	0xffffffff


	//   ....[23]....
        /*0138*/ 	.word	0xffffffff


	//   ....[24]....
        /*013c*/ 	.word	0xffffffff


	//   ....[25]....
        /*0140*/ 	.word	0xffffffff


	//   ....[26]....
        /*0144*/ 	.word	0xffffffff


	//   ....[27]....
        /*0148*/ 	.word	0xffffffff


	//   ....[28]....
        /*014c*/ 	.word	0xffffffff


	//   ....[29]....
        /*0150*/ 	.word	0xffffffff


	//   ....[30]....
        /*0154*/ 	.word	0xffffffff


	//   ....[31]....
        /*0158*/ 	.word	0xffffffff


	//   ....[32]....
        /*015c*/ 	.word	0xffffffff


	//   ....[33]....
        /*0160*/ 	.word	0xffffffff


	//   ....[34]....
        /*0164*/ 	.word	0xffffffff


	//   ....[35]....
        /*0168*/ 	.word	0xffffffff


	//   ....[36]....
        /*016c*/ 	.word	0xffffffff


	//   ....[37]....
        /*0170*/ 	.word	0xffffffff


	//   ....[38]....
        /*0174*/ 	.word	0xffffffff


	//   ....[39]....
        /*0178*/ 	.word	0xffffffff


	//   ....[40]....
        /*017c*/ 	.word	0xffffffff


	//   ....[41]....
        /*0180*/ 	.word	0xffffffff


	//   ....[42]....
        /*0184*/ 	.word	0xffffffff


	//   ....[43]....
        /*0188*/ 	.word	0xffffffff


	//   ....[44]....
        /*018c*/ 	.word	0xffffffff


	//   ....[45]....
        /*0190*/ 	.word	0xffffffff


	//   ....[46]....
        /*0194*/ 	.word	0xffffffff


	//   ....[47]....
        /*0198*/ 	.word	0xffffffff


	//   ....[48]....
        /*019c*/ 	.word	0xffffffff


	//   ....[49]....
        /*01a0*/ 	.word	0xffffffff


	//   ....[50]....
        /*01a4*/ 	.word	0xffffffff


	//   ....[51]....
        /*01a8*/ 	.word	0xffffffff


	//   ....[52]....
        /*01ac*/ 	.word	0xffffffff


	//   ....[53]....
        /*01b0*/ 	.word	0xffffffff


	//   ....[54]....
        /*01b4*/ 	.word	0xffffffff


	//   ....[55]....
        /*01b8*/ 	.word	0xffffffff


	//   ....[56]....
        /*01bc*/ 	.word	0xffffffff


	//   ....[57]....
        /*01c0*/ 	.word	0xffffffff


	//   ....[58]....
        /*01c4*/ 	.word	0xffffffff


	//   ....[59]....
        /*01c8*/ 	.word	0xffffffff


	//   ....[60]....
        /*01cc*/ 	.word	0xffffffff


	//   ....[61]....
        /*01d0*/ 	.word	0xffffffff


	//   ....[62]....
        /*01d4*/ 	.word	0xffffffff


	//   ....[63]....
        /*01d8*/ 	.word	0xffffffff


	//   ....[64]....
        /*01dc*/ 	.word	0xffffffff


	//   ....[65]....
        /*01e0*/ 	.word	0xffffffff


	//   ....[66]....
        /*01e4*/ 	.word	0xffffffff


	//   ....[67]....
        /*01e8*/ 	.word	0xffffffff


	//   ....[68]....
        /*01ec*/ 	.word	0xffffffff


	//   ....[69]....
        /*01f0*/ 	.word	0xffffffff


	//   ....[70]....
        /*01f4*/ 	.word	0xffffffff


	//   ....[71]....
        /*01f8*/ 	.word	0xffffffff


	//   ....[72]....
        /*01fc*/ 	.word	0xffffffff


	//   ....[73]....
        /*0200*/ 	.word	0xffffffff


	//   ....[74]....
        /*0204*/ 	.word	0xffffffff


	//   ....[75]....
        /*0208*/ 	.word	0xffffffff


	//   ....[76]....
        /*020c*/ 	.word	0xffffffff


	//   ....[77]....
        /*0210*/ 	.word	0xffffffff


	//   ....[78]....
        /*0214*/ 	.word	0xffffffff


	//   ....[79]....
        /*0218*/ 	.word	0xffffffff


	//   ....[80]....
        /*021c*/ 	.word	0xffffffff


	//   ....[81]....
        /*0220*/ 	.word	0xffffffff


	//   ....[82]....
        /*0224*/ 	.word	0xffffffff


	//   ....[83]....
        /*0228*/ 	.word	0xffffffff


	//   ....[84]....
        /*022c*/ 	.word	0xffffffff


	//   ....[85]....
        /*0230*/ 	.word	0xffffffff


	//   ....[86]....
        /*0234*/ 	.word	0xffffffff


	//   ....[87]....
        /*0238*/ 	.word	0xffffffff


	//   ....[88]....
        /*023c*/ 	.word	0xffffffff


	//   ....[89]....
        /*0240*/ 	.word	0xffffffff


	//   ....[90]....
        /*0244*/ 	.word	0xffffffff


	//   ....[91]....
        /*0248*/ 	.word	0xffffffff


	//   ....[92]....
        /*024c*/ 	.word	0xffffffff


	//   ....[93]....
        /*0250*/ 	.word	0xffffffff


	//   ....[94]....
        /*0254*/ 	.word	0xffffffff


	//   ....[95]....
        /*0258*/ 	.word	0xffffffff


	//   ....[96]....
        /*025c*/ 	.word	0xffffffff


	//   ....[97]....
        /*0260*/ 	.word	0xffffffff


	//   ....[98]....
        /*0264*/ 	.word	0xffffffff


	//   ....[99]....
        /*0268*/ 	.word	0xffffffff


	//   ....[100]....
        /*026c*/ 	.word	0xffffffff


	//   ....[101]....
        /*0270*/ 	.word	0xffffffff


	//   ....[102]....
        /*0274*/ 	.word	0xffffffff


	//   ....[103]....
        /*0278*/ 	.word	0xffffffff


	//   ....[104]....
        /*027c*/ 	.word	0xffffffff


	//   ....[105]....
        /*0280*/ 	.word	0xffffffff


	//   ....[106]....
        /*0284*/ 	.word	0xffffffff


	//   ....[107]....
        /*0288*/ 	.word	0xffffffff


	//   ....[108]....
        /*028c*/ 	.word	0xffffffff


	//   ....[109]....
        /*0290*/ 	.word	0xffffffff


	//   ....[110]....
        /*0294*/ 	.word	0xffffffff


	//   ....[111]....
        /*0298*/ 	.word	0xffffffff


	//   ....[112]....
        /*029c*/ 	.word	0xffffffff


	//   ....[113]....
        /*02a0*/ 	.word	0xffffffff


	//   ....[114]....
        /*02a4*/ 	.word	0xffffffff


	//   ....[115]....
        /*02a8*/ 	.word	0xffffffff


	//   ....[116]....
        /*02ac*/ 	.word	0xffffffff


	//   ....[117]....
        /*02b0*/ 	.word	0xffffffff


	//   ....[118]....
        /*02b4*/ 	.word	0xffffffff


	//   ....[119]....
        /*02b8*/ 	.word	0xffffffff


	//   ....[120]....
        /*02bc*/ 	.word	0xffffffff


	//   ....[121]....
        /*02c0*/ 	.word	0xffffffff


	//   ....[122]....
        /*02c4*/ 	.word	0xffffffff


	//   ....[123]....
        /*02c8*/ 	.word	0xffffffff


	//   ....[124]....
        /*02cc*/ 	.word	0xffffffff


	//   ....[125]....
        /*02d0*/ 	.word	0xffffffff


	//   ....[126]....
        /*02d4*/ 	.word	0xffffffff


	//   ....[127]....
        /*02d8*/ 	.word	0xffffffff


	//   ....[128]....
        /*02dc*/ 	.word	0xffffffff


	//   ....[129]....
        /*02e0*/ 	.word	0xffffffff


	//   ....[130]....
        /*02e4*/ 	.word	0xffffffff


	//   ....[131]....
        /*02e8*/ 	.word	0xffffffff


	//   ....[132]....
        /*02ec*/ 	.word	0xffffffff


	//   ....[133]....
        /*02f0*/ 	.word	0xffffffff


	//   ....[134]....
        /*02f4*/ 	.word	0xffffffff


	//   ....[135]....
        /*02f8*/ 	.word	0xffffffff


	//   ....[136]....
        /*02fc*/ 	.word	0xffffffff


	//   ....[137]....
        /*0300*/ 	.word	0xffffffff


	//   ....[138]....
        /*0304*/ 	.word	0xffffffff


	//   ....[139]....
        /*0308*/ 	.word	0xffffffff


	//   ....[140]....
        /*030c*/ 	.word	0xffffffff


	//   ....[141]....
        /*0310*/ 	.word	0xffffffff


	//   ....[142]....
        /*0314*/ 	.word	0xffffffff


	//   ....[143]....
        /*0318*/ 	.word	0xffffffff


	//   ....[144]....
        /*031c*/ 	.word	0xffffffff


	//   ....[145]....
        /*0320*/ 	.word	0xffffffff


	//   ....[146]....
        /*0324*/ 	.word	0xffffffff


	//   ....[147]....
        /*0328*/ 	.word	0xffffffff


	//   ....[148]....
        /*032c*/ 	.word	0xffffffff


	//   ....[149]....
        /*0330*/ 	.word	0xffffffff


	//   ....[150]....
        /*0334*/ 	.word	0xffffffff


	//   ....[151]....
        /*0338*/ 	.word	0xffffffff


	//   ....[152]....
        /*033c*/ 	.word	0xffffffff


	//   ....[153]....
        /*0340*/ 	.word	0xffffffff


	//   ....[154]....
        /*0344*/ 	.word	0xffffffff


	//   ....[155]....
        /*0348*/ 	.word	0xffffffff


	//   ....[156]....
        /*034c*/ 	.word	0xffffffff


	//   ....[157]....
        /*0350*/ 	.word	0xffffffff


	//   ....[158]....
        /*0354*/ 	.word	0xffffffff


	//   ....[159]....
        /*0358*/ 	.word	0xffffffff


	//   ....[160]....
        /*035c*/ 	.word	0xffffffff


	//   ....[161]....
        /*0360*/ 	.word	0xffffffff


	//   ....[162]....
        /*0364*/ 	.word	0xffffffff


	//   ....[163]....
        /*0368*/ 	.word	0xffffffff


	//   ....[164]....
        /*036c*/ 	.word	0xffffffff


	//   ....[165]....
        /*0370*/ 	.word	0xffffffff


	//   ....[166]....
        /*0374*/ 	.word	0xffffffff


	//   ....[167]....
        /*0378*/ 	.word	0xffffffff


	//   ....[168]....
        /*037c*/ 	.word	0xffffffff


	//   ....[169]....
        /*0380*/ 	.word	0xffffffff


	//   ....[170]....
        /*0384*/ 	.word	0xffffffff


	//   ....[171]....
        /*0388*/ 	.word	0xffffffff


	//   ....[172]....
        /*038c*/ 	.word	0xffffffff


	//   ....[173]....
        /*0390*/ 	.word	0xffffffff


	//   ....[174]....
        /*0394*/ 	.word	0xffffffff


	//   ....[175]....
        /*0398*/ 	.word	0xffffffff


	//   ....[176]....
        /*039c*/ 	.word	0xffffffff


	//   ....[177]....
        /*03a0*/ 	.word	0xffffffff


	//   ....[178]....
        /*03a4*/ 	.word	0xffffffff


	//   ....[179]....
        /*03a8*/ 	.word	0xffffffff


	//   ....[180]....
        /*03ac*/ 	.word	0xffffffff


	//   ....[181]....
        /*03b0*/ 	.word	0xffffffff


	//   ....[182]....
        /*03b4*/ 	.word	0xffffffff


	//   ....[183]....
        /*03b8*/ 	.word	0xffffffff


	//   ....[184]....
        /*03bc*/ 	.word	0xffffffff


	//   ....[185]....
        /*03c0*/ 	.word	0xffffffff


	//   ....[186]....
        /*03c4*/ 	.word	0xffffffff


	//   ....[187]....
        /*03c8*/ 	.word	0xffffffff


	//   ....[188]....
        /*03cc*/ 	.word	0xffffffff


	//   ....[189]....
        /*03d0*/ 	.word	0xffffffff


	//   ....[190]....
        /*03d4*/ 	.word	0xffffffff


	//   ....[191]....
        /*03d8*/ 	.word	0xffffffff


	//   ....[192]....
        /*03dc*/ 	.word	0xffffffff


	//   ....[193]....
        /*03e0*/ 	.word	0xffffffff


	//   ....[194]....
        /*03e4*/ 	.word	0xffffffff


	//   ....[195]....
        /*03e8*/ 	.word	0xffffffff


	//   ....[196]....
        /*03ec*/ 	.word	0xffffffff


	//   ....[197]....
        /*03f0*/ 	.word	0xffffffff


	//   ....[198]....
        /*03f4*/ 	.word	0xffffffff


	//   ....[199]....
        /*03f8*/ 	.word	0xffffffff


	//   ....[200]....
        /*03fc*/ 	.word	0xffffffff


	//   ....[201]....
        /*0400*/ 	.word	0xffffffff


	//   ....[202]....
        /*0404*/ 	.word	0xffffffff


	//   ....[203]....
        /*0408*/ 	.word	0xffffffff


	//   ....[204]....
        /*040c*/ 	.word	0xffffffff


	//   ....[205]....
        /*0410*/ 	.word	0xffffffff


	//   ....[206]....
        /*0414*/ 	.word	0xffffffff


	//   ....[207]....
        /*0418*/ 	.word	0xffffffff


	//   ....[208]....
        /*041c*/ 	.word	0xffffffff


	//   ....[209]....
        /*0420*/ 	.word	0xffffffff


	//   ....[210]....
        /*0424*/ 	.word	0xffffffff


	//   ....[211]....
        /*0428*/ 	.word	0xffffffff


	//   ....[212]....
        /*042c*/ 	.word	0xffffffff


	//   ....[213]....
        /*0430*/ 	.word	0xffffffff


	//   ....[214]....
        /*0434*/ 	.word	0xffffffff


	//   ....[215]....
        /*0438*/ 	.word	0xffffffff


	//   ....[216]....
        /*043c*/ 	.word	0xffffffff


	//   ....[217]....
        /*0440*/ 	.word	0x0500000f


	//   ....[218]....
        /*0444*/ 	.word	0x0500000f


	//   ....[219]....
        /*0448*/ 	.word	0x0500000f


	//   ....[220]....
        /*044c*/ 	.word	0x0500000f


	//   ....[221]....
        /*0450*/ 	.word	0x0500000f


	//   ....[222]....
        /*0454*/ 	.word	0x0500000f


	//   ....[223]....
        /*0458*/ 	.word	0x0500000f


	//   ....[224]....
        /*045c*/ 	.word	0x0500000f


	//   ....[225]....
        /*0460*/ 	.word	0x0500000f


	//   ....[226]....
        /*0464*/ 	.word	0x0500000f


	//   ....[227]....
        /*0468*/ 	.word	0x0500000f


	//   ....[228]....
        /*046c*/ 	.word	0x0500000f


	//   ....[229]....
        /*0470*/ 	.word	0x0500000f


	//   ....[230]....
        /*0474*/ 	.word	0x0500000f


	//   ....[231]....
        /*0478*/ 	.word	0x0500000f


	//   ....[232]....
        /*047c*/ 	.word	0x0500000f


	//   ....[233]....
        /*0480*/ 	.word	0x0500000f


	//   ....[234]....
        /*0484*/ 	.word	0x0500000f


	//   ....[235]....
        /*0488*/ 	.word	0x0500000f


	//   ....[236]....
        /*048c*/ 	.word	0x0500000f


	//   ....[237]....
        /*0490*/ 	.word	0x0500000f


	//   ....[238]....
        /*0494*/ 	.word	0x0500000f


	//   ....[239]....
        /*0498*/ 	.word	0x0500000f


	//   ....[240]....
        /*049c*/ 	.word	0x0500000f


	//   ....[241]....
        /*04a0*/ 	.word	0x0500000f


	//   ....[242]....
        /*04a4*/ 	.word	0x0500000f


	//   ....[243]....
        /*04a8*/ 	.word	0x0500000f


	//   ....[244]....
        /*04ac*/ 	.word	0x0500000f


	//   ....[245]....
        /*04b0*/ 	.word	0x0500000f


	//   ....[246]....
        /*04b4*/ 	.word	0x0500000f


	//   ....[247]....
        /*04b8*/ 	.word	0x0500000f


	//   ....[248]....
        /*04bc*/ 	.word	0x0500000f


	//   ....[249]....
        /*04c0*/ 	.word	0x0500000f


	//   ....[250]....
        /*04c4*/ 	.word	0x0500000f


	//   ....[251]....
        /*04c8*/ 	.word	0x0500000f


	//   ....[252]....
        /*04cc*/ 	.word	0x0500000f


	//   ....[253]....
        /*04d0*/ 	.word	0x0500000f


	//   ....[254]....
        /*04d4*/ 	.word	0x0500000f


	//   ....[255]....
        /*04d8*/ 	.word	0x0500000f


	//   ....[0]....
        /*04dc*/ 	.word	0x0500000f


	//   ....[1]....
        /*04e0*/ 	.word	0x0500000f


	//   ....[2]....
        /*04e4*/ 	.word	0x0500000f


	//   ....[3]....
        /*04e8*/ 	.word	0x0500000f


	//   ....[4]....
        /*04ec*/ 	.word	0x0500000f


	//   ....[5]....
        /*04f0*/ 	.word	0x0500000f


	//   ....[6]....
        /*04f4*/ 	.word	0x0500000f


	//   ....[7]....
        /*04f8*/ 	.word	0x0500000f


	//   ....[8]....
        /*04fc*/ 	.word	0x0500000f


	//   ....[9]....
        /*0500*/ 	.word	0x0500000f


	//   ....[10]....
        /*0504*/ 	.word	0x0500000f


	//   ....[11]....
        /*0508*/ 	.word	0x0500000f


	//   ....[12]....
        /*050c*/ 	.word	0x0500000f


	//   ....[13]....
        /*0510*/ 	.word	0x0500000f


	//   ....[14]....
        /*0514*/ 	.word	0x0500000f


	//   ....[15]....
        /*0518*/ 	.word	0x0500000f


	//   ....[16]....
        /*051c*/ 	.word	0x0500000f


	//   ....[17]....
        /*0520*/ 	.word	0x0500000f


	//   ....[18]....
        /*0524*/ 	.word	0x0500000f


	//   ....[19]....
        /*0528*/ 	.word	0x0500000f


	//   ....[20]....
        /*052c*/ 	.word	0x0500000f


	//   ....[21]....
        /*0530*/ 	.word	0x0500000f


	//   ....[22]....
        /*0534*/ 	.word	0x0500000f


	//   ....[23]....
        /*0538*/ 	.word	0x0500000f


	//   ....[24]....
        /*053c*/ 	.word	0x0500000f


	//   ....[25]....
        /*0540*/ 	.word	0x0500000f


	//   ....[26]....
        /*0544*/ 	.word	0x0500000f


	//   ....[27]....
        /*0548*/ 	.word	0x0500000f


	//   ....[28]....
        /*054c*/ 	.word	0x0500000f


	//   ....[29]....
        /*0550*/ 	.word	0x0500000f


	//   ....[30]....
        /*0554*/ 	.word	0x0500000f


	//   ....[31]....
        /*0558*/ 	.word	0x0500000f


	//   ....[32]....
        /*055c*/ 	.word	0x0500000f


	//   ....[33]....
        /*0560*/ 	.word	0x0500000f


	//   ....[34]....
        /*0564*/ 	.word	0x0500000f


	//   ....[35]....
        /*0568*/ 	.word	0x0500000f


	//   ....[36]....
        /*056c*/ 	.word	0x0500000f


	//   ....[37]....
        /*0570*/ 	.word	0x0500000f


	//   ....[38]....
        /*0574*/ 	.word	0x0500000f


	//   ....[39]....
        /*0578*/ 	.word	0x0500000f


	//   ....[40]....
        /*057c*/ 	.word	0x0500000f


	//   ....[41]....
        /*0580*/ 	.word	0x0500000f


	//   ....[42]....
        /*0584*/ 	.word	0x0500000f


	//----- nvinfo : EIATTR_COOP_GROUP_INSTR_OFFSETS
	.align		4
.L_366:
        /*0588*/ 	.byte	0x04, 0x28
        /*058a*/ 	.short	(.L_368 - .L_367)


	//   ....[0]....
.L_367:
        /*058c*/ 	.word	0x00000080


	//   ....[1]....
        /*0590*/ 	.word	0x00000090


	//   ....[2]....
        /*0594*/ 	.word	0x000002d0


	//   ....[3]....
        /*0598*/ 	.word	0x00000430


	//   ....[4]....
        /*059c*/ 	.word	0x00000550


	//   ....[5]....
        /*05a0*/ 	.word	0x000006b0


	//   ....[6]....
        /*05a4*/ 	.word	0x00001860


	//   ....[7]....
        /*05a8*/ 	.word	0x00002810


	//   ....[8]....
        /*05ac*/ 	.word	0x00002910


	//   ....[9]....
        /*05b0*/ 	.word	0x00002e60


	//   ....[10]....
        /*05b4*/ 	.word	0x00002ee0


	//   ....[11]....
        /*05b8*/ 	.word	0x000043c0


	//   ....[12]....
        /*05bc*/ 	.word	0x000043e0


	//   ....[13]....
        /*05c0*/ 	.word	0x00004b80


	//   ....[14]....
        /*05c4*/ 	.word	0x00004d50


	//   ....[15]....
        /*05c8*/ 	.word	0x00006130


	//   ....[16]....
        /*05cc*/ 	.word	0x00006150


	//   ....[17]....
        /*05d0*/ 	.word	0x000061e0


	//   ....[18]....
        /*05d4*/ 	.word	0x000061f0


	//   ....[19]....
        /*05d8*/ 	.word	0x00007750


	//   ....[20]....
        /*05dc*/ 	.word	0x00007780


	//   ....[21]....
        /*05e0*/ 	.word	0x000077b0


	//   ....[22]....
        /*05e4*/ 	.word	0x000077e0


	//   ....[23]....
        /*05e8*/ 	.word	0x00007810


	//   ....[24]....
        /*05ec*/ 	.word	0x00007850


	//   ....[25]....
        /*05f0*/ 	.word	0x00007880


	//   ....[26]....
        /*05f4*/ 	.word	0x000078b0


	//   ....[27]....
        /*05f8*/ 	.word	0x000078e0


	//   ....[28]....
        /*05fc*/ 	.word	0x00007910


	//   ....[29]....
        /*0600*/ 	.word	0x00007940


	//   ....[30]....
        /*0604*/ 	.word	0x00007970


	//   ....[31]....
        /*0608*/ 	.word	0x000079a0


	//   ....[32]....
        /*060c*/ 	.word	0x000079d0


	//   ....[33]....
        /*0610*/ 	.word	0x00007a00


	//   ....[34]....
        /*0614*/ 	.word	0x00007a30


	//   ....[35]....
        /*0618*/ 	.word	0x00007a60


	//   ....[36]....
        /*061c*/ 	.word	0x00007a90


	//   ....[37]....
        /*0620*/ 	.word	0x00007ac0


	//   ....[38]....
        /*0624*/ 	.word	0x00007af0


	//   ....[39]....
        /*0628*/ 	.word	0x00007b20


	//   ....[40]....
        /*062c*/ 	.word	0x00007b50


	//   ....[41]....
        /*0630*/ 	.word	0x00007b80


	//   ....[42]....
        /*0634*/ 	.word	0x00007bb0


	//   ....[43]....
        /*0638*/ 	.word	0x00007be0


	//   ....[44]....
        /*063c*/ 	.word	0x00007c10


	//   ....[45]....
        /*0640*/ 	.word	0x00007c40


	//   ....[46]....
        /*0644*/ 	.word	0x00007c70


	//   ....[47]....
        /*0648*/ 	.word	0x00007ca0


	//   ....[48]....
        /*064c*/ 	.word	0x00007cd0


	//   ....[49]....
        /*0650*/ 	.word	0x00007d00


	//   ....[50]....
        /*0654*/ 	.word	0x00007d30


	//   ....[51]....
        /*0658*/ 	.word	0x00007d70


	//   ....[52]....
        /*065c*/ 	.word	0x00007db0


	//   ....[53]....
        /*0660*/ 	.word	0x00007de0


	//   ....[54]....
        /*0664*/ 	.word	0x00007e10


	//   ....[55]....
        /*0668*/ 	.word	0x00007e80


	//   ....[56]....
        /*066c*/ 	.word	0x00007e90


	//   ....[57]....
        /*0670*/ 	.word	0x00007ea0


	//   ....[58]....
        /*0674*/ 	.word	0x00007ec0


	//   ....[59]....
        /*0678*/ 	.word	0x00007ed0


	//   ....[60]....
        /*067c*/ 	.word	0x00007ef0


	//   ....[61]....
        /*0680*/ 	.word	0x00007f00


	//   ....[62]....
        /*0684*/ 	.word	0x00007f10


	//   ....[63]....
        /*0688*/ 	.word	0x00007f20


	//   ....[64]....
        /*068c*/ 	.word	0x00007f40


	//   ....[65]....
        /*0690*/ 	.word	0x00007f70


	//   ....[66]....
        /*0694*/ 	.word	0x00007f90


	//   ....[67]....
        /*0698*/ 	.word	0x00007fa0


	//   ....[68]....
        /*069c*/ 	.word	0x00007fb0


	//   ....[69]....
        /*06a0*/ 	.word	0x00007fc0


	//   ....[70]....
        /*06a4*/ 	.word	0x00007fd0


	//   ....[71]....
        /*06a8*/ 	.word	0x00007fe0


	//   ....[72]....
        /*06ac*/ 	.word	0x00007ff0


	//   ....[73]....
        /*06b0*/ 	.word	0x00008000


	//   ....[74]....
        /*06b4*/ 	.word	0x00008010


	//   ....[75]....
        /*06b8*/ 	.word	0x00008020


	//   ....[76]....
        /*06bc*/ 	.word	0x00008040


	//   ....[77]....
        /*06c0*/ 	.word	0x00008060


	//   ....[78]....
        /*06c4*/ 	.word	0x00008070


	//   ....[79]....
        /*06c8*/ 	.word	0x00008080


	//   ....[80]....
        /*06cc*/ 	.word	0x000080a0


	//   ....[81]....
        /*06d0*/ 	.word	0x000080d0


	//   ....[82]....
        /*06d4*/ 	.word	0x00008100


	//   ....[83]....
        /*06d8*/ 	.word	0x00008970


	//   ....[84]....
        /*06dc*/ 	.word	0x000089a0


	//   ....[85]....
        /*06e0*/ 	.word	0x00008a50


	//   ....[86]....
        /*06e4*/ 	.word	0x00008a80


	//   ....[87]....
        /*06e8*/ 	.word	0x00009280


	//   ....[88]....
        /*06ec*/ 	.word	0x000092b0


	//   ....[89]....
        /*06f0*/ 	.word	0x000093f0


	//   ....[90]....
        /*06f4*/ 	.word	0x00009410


	//   ....[91]....
        /*06f8*/ 	.word	0x00009550


	//   ....[92]....
        /*06fc*/ 	.word	0x00009570


	//   ....[93]....
        /*0700*/ 	.word	0x000096c0


	//   ....[94]....
        /*0704*/ 	.word	0x000096e0


	//   ....[95]....
        /*0708*/ 	.word	0x0000a030


	//   ....[96]....
        /*070c*/ 	.word	0x0000a060


	//   ....[97]....
        /*0710*/ 	.word	0x0000a1b0


	//   ....[98]....
        /*0714*/ 	.word	0x0000a1d0


	//   ....[99]....
        /*0718*/ 	.word	0x0000a310


	//   ....[100]....
        /*071c*/ 	.word	0x0000a330


	//   ....[101]....
        /*0720*/ 	.word	0x0000a480


	//   ....[102]....
        /*0724*/ 	.word	0x0000a4a0


	//   ....[103]....
        /*0728*/ 	.word	0x0000a660


	//   ....[104]....
        /*072c*/ 	.word	0x0000a810


	//   ....[105]....
        /*0730*/ 	.word	0x0000a840


	//   ....[106]....
        /*0734*/ 	.word	0x0000a870


	//   ....[107]....
        /*0738*/ 	.word	0x0000a8a0


	//   ....[108]....
        /*073c*/ 	.word	0x0000a8d0


	//   ....[109]....
        /*0740*/ 	.word	0x0000a910


	//   ....[110]....
        /*0744*/ 	.word	0x0000aa60


	//   ....[111]....
        /*0748*/ 	.word	0x0000aa90


	//   ....[112]....
        /*074c*/ 	.word	0x0000aac0


	//   ....[113]....
        /*0750*/ 	.word	0x0000aaf0


	//   ....[114]....
        /*0754*/ 	.word	0x0000ab20


	//   ....[115]....
        /*0758*/ 	.word	0x0000ab60


	//   ....[116]....
        /*075c*/ 	.word	0x0000abe0


	//   ....[117]....
        /*0760*/ 	.word	0x0000ac20


	//   ....[118]....
        /*0764*/ 	.word	0x0000acb0


	//   ....[119]....
        /*0768*/ 	.word	0x0000c430


	//   ....[120]....
        /*076c*/ 	.word	0x0000c470


	//   ....[121]....
        /*0770*/ 	.word	0x0000c580


	//   ....[122]....
        /*0774*/ 	.word	0x0000c590


	//   ....[123]....
        /*0778*/ 	.word	0x0000c600


	//   ....[124]....
        /*077c*/ 	.word	0x0000c610


	//   ....[125]....
        /*0780*/ 	.word	0x0000c680


	//   ....[126]....
        /*0784*/ 	.word	0x0000c690


	//   ....[127]....
        /*0788*/ 	.word	0x0000c700


	//   ....[128]....
        /*078c*/ 	.word	0x0000c710


	//   ....[129]....
        /*0790*/ 	.word	0x0000c780


	//   ....[130]....
        /*0794*/ 	.word	0x0000c790


	//   ....[131]....
        /*0798*/ 	.word	0x0000c800


	//   ....[132]....
        /*079c*/ 	.word	0x0000c810


	//   ....[133]....
        /*07a0*/ 	.word	0x0000c820


	//   ....[134]....
        /*07a4*/ 	.word	0x0000c8a0


	//   ....[135]....
        /*07a8*/ 	.word	0x0000cc30


	//   ....[136]....
        /*07ac*/ 	.word	0x0000cc60


	//   ....[137]....
        /*07b0*/ 	.word	0x0000cc80


	//   ....[138]....
        /*07b4*/ 	.word	0x0000cd80


	//   ....[139]....
        /*07b8*/ 	.word	0x0000cd90


	//   ....[140]....
        /*07bc*/ 	.word	0x0000ce20


	//   ....[141]....
        /*07c0*/ 	.word	0x0000ce30


	//   ....[142]....
        /*07c4*/ 	.word	0x0000cec0


	//   ....[143]....
        /*07c8*/ 	.word	0x0000ced0


	//   ....[144]....
        /*07cc*/ 	.word	0x0000cf50


	//   ....[145]....
        /*07d0*/ 	.word	0x0000cf60


	//   ....[146]....
        /*07d4*/ 	.word	0x0000cfe0


	//   ....[147]....
        /*07d8*/ 	.word	0x0000cff0


	//   ....[148]....
        /*07dc*/ 	.word	0x0000d070


	//   ....[149]....
        /*07e0*/ 	.word	0x0000d080


	//   ....[150]....
        /*07e4*/ 	.word	0x0000d090


	//   ....[151]....
        /*07e8*/ 	.word	0x0000d820


	//   ....[152]....
        /*07ec*/ 	.word	0x0000d850


	//   ....[153]....
        /*07f0*/ 	.word	0x0000d880


	//   ....[154]....
        /*07f4*/ 	.word	0x0000d900


	//   ....[155]....
        /*07f8*/ 	.word	0x0000d950


	//   ....[156]....
        /*07fc*/ 	.word	0x0000d9a0


	//   ....[157]....
        /*0800*/ 	.word	0x0000d9f0


	//   ....[158]....
        /*0804*/ 	.word	0x0000da40


	//   ....[159]....
        /*0808*/ 	.word	0x0000da90


	//   ....[160]....
        /*080c*/ 	.word	0x0000dae0


	//   ....[161]....
        /*0810*/ 	.word	0x0000db30


	//   ....[162]....
        /*0814*/ 	.word	0x0000db80


	//   ....[163]....
        /*0818*/ 	.word	0x0000dbd0


	//   ....[164]....
        /*081c*/ 	.word	0x0000dc10


	//   ....[165]....
        /*0820*/ 	.word	0x0000dc30


	//   ....[166]....
        /*0824*/ 	.word	0x0000dc70


	//   ....[167]....
        /*0828*/ 	.word	0x0000e380


	//   ....[168]....
        /*082c*/ 	.word	0x0000e3a0


	//   ....[169]....
        /*0830*/ 	.word	0x0000e400


	//   ....[170]....
        /*0834*/ 	.word	0x0000e410


	//   ....[171]....
        /*0838*/ 	.word	0x0000e460


	//   ....[172]....
        /*083c*/ 	.word	0x0000e470


	//   ....[173]....
        /*0840*/ 	.word	0x0000e4c0


	//   ....[174]....
        /*0844*/ 	.word	0x0000e4d0


	//   ....[175]....
        /*0848*/ 	.word	0x0000e520


	//   ....[176]....
        /*084c*/ 	.word	0x0000e530


	//   ....[177]....
        /*0850*/ 	.word	0x0000e580


	//   ....[178]....
        /*0854*/ 	.word	0x0000e590


	//   ....[179]....
        /*0858*/ 	.word	0x0000e5e0


	//   ....[180]....
        /*085c*/ 	.word	0x0000e5f0


	//   ....[181]....
        /*0860*/ 	.word	0x0000e600


	//   ....[182]....
        /*0864*/ 	.word	0x0000e650


	//   ....[183]....
        /*0868*/ 	.word	0x0000e980


	//   ....[184]....
        /*086c*/ 	.word	0x0000e990


	//   ....[185]....
        /*0870*/ 	.word	0x0000e9f0


	//   ....[186]....
        /*0874*/ 	.word	0x0000ea00


	//   ....[187]....
        /*0878*/ 	.word	0x0000ea50


	//   ....[188]....
        /*087c*/ 	.word	0x0000ea60


	//   ....[189]....
        /*0880*/ 	.word	0x0000eab0


	//   ....[190]....
        /*0884*/ 	.word	0x0000eac0


	//   ....[191]....
        /*0888*/ 	.word	0x0000eb10


	//   ....[192]....
        /*088c*/ 	.word	0x0000eb20


	//   ....[193]....
        /*0890*/ 	.word	0x0000eb70


	//   ....[194]....
        /*0894*/ 	.word	0x0000eb80


	//   ....[195]....
        /*0898*/ 	.word	0x0000ebd0


	//   ....[196]....
        /*089c*/ 	.word	0x0000ebe0


	//   ....[197]....
        /*08a0*/ 	.word	0x0000ebf0


	//   ....[198]....
        /*08a4*/ 	.word	0x0000ec40


	//   ....[199]....
        /*08a8*/ 	.word	0x000105a0


	//   ....[200]....
        /*08ac*/ 	.word	0x000105d0


	//   ....[201]....
        /*08b0*/ 	.word	0x00010600


	//   ....[202]....
        /*08b4*/ 	.word	0x00010610


	//   ....[203]....
        /*08b8*/ 	.word	0x00010640


	//   ....[204]....
        /*08bc*/ 	.word	0x00010650


	//   ....[205]....
        /*08c0*/ 	.word	0x00010680


	//   ....[206]....
        /*08c4*/ 	.word	0x000106c0


	//   ....[207]....
        /*08c8*/ 	.word	0x00010800


	//   ....[208]....
        /*08cc*/ 	.word	0x00010830


	//   ....[209]....
        /*08d0*/ 	.word	0x00010860


	//   ....[210]....
        /*08d4*/ 	.word	0x00010890


	//   ....[211]....
        /*08d8*/ 	.word	0x000108c0


	//   ....[212]....
        /*08dc*/ 	.word	0x00010900


	//   ....[213]....
        /*08e0*/ 	.word	0x00010990


	//   ....[214]....
        /*08e4*/ 	.word	0x000109d0


	//   ....[215]....
        /*08e8*/ 	.word	0x00010a60


	//   ....[216]....
        /*08ec*/ 	.word	0x00010e60


	//   ....[217]....
        /*08f0*/ 	.word	0x000113e0


	//   ....[218]....
        /*08f4*/ 	.word	0x000114d0


	//   ....[219]....
        /*08f8*/ 	.word	0x000115c0


	//   ....[220]....
        /*08fc*/ 	.word	0x000116c0


	//   ....[221]....
        /*0900*/ 	.word	0x00011770


	//   ....[222]....
        /*0904*/ 	.word	0x000117d0


	//   ....[223]....
        /*0908*/ 	.word	0x000118b0


	//   ....[224]....
        /*090c*/ 	.word	0x00011910


	//   ....[225]....
        /*0910*/ 	.word	0x000119f0


	//   ....[226]....
        /*0914*/ 	.word	0x00011a50


	//   ....[227]....
        /*0918*/ 	.word	0x00011b30


	//   ....[228]....
        /*091c*/ 	.word	0x00011b90


	//   ....[229]....
        /*0920*/ 	.word	0x00011c70


	//   ....[230]....
        /*0924*/ 	.word	0x00011cd0


	//   ....[231]....
        /*0928*/ 	.word	0x00011db0


	//   ....[232]....
        /*092c*/ 	.word	0x00011e10


	//   ....[233]....
        /*0930*/ 	.word	0x00011ee0


	//   ....[234]....
        /*0934*/ 	.word	0x00012080


	//   ....[235]....
        /*0938*/ 	.word	0x00012110


	//   ....[236]....
        /*093c*/ 	.word	0x00012230


	//   ....[237]....
        /*0940*/ 	.word	0x00012280


	//   ....[238]....
        /*0944*/ 	.word	0x000123a0


	//   ....[239]....
        /*0948*/ 	.word	0x000123f0


	//   ....[240]....
        /*094c*/ 	.word	0x00012510


	//   ....[241]....
        /*0950*/ 	.word	0x00012560


	//   ....[242]....
        /*0954*/ 	.word	0x00012660


	//   ....[243]....
        /*0958*/ 	.word	0x00012700


	//   ....[244]....
        /*095c*/ 	.word	0x00012760


	//   ....[245]....
        /*0960*/ 	.word	0x00012850


	//   ....[246]....
        /*0964*/ 	.word	0x000128b0


	//   ....[247]....
        /*0968*/ 	.word	0x000129a0


	//   ....[248]....
        /*096c*/ 	.word	0x00012a00


	//   ....[249]....
        /*0970*/ 	.word	0x00012af0


	//   ....[250]....
        /*0974*/ 	.word	0x00012b90


	//   ....[251]....
        /*0978*/ 	.word	0x00012c00


	//   ....[252]....
        /*097c*/ 	.word	0x00012c60


	//   ....[253]....
        /*0980*/ 	.word	0x00012d50


	//   ....[254]....
        /*0984*/ 	.word	0x00012dd0


	//   ....[255]....
        /*0988*/ 	.word	0x00012ea0


	//   ....[0]....
        /*098c*/ 	.word	0x00012f20


	//   ....[1]....
        /*0990*/ 	.word	0x00012ff0


	//   ....[2]....
        /*0994*/ 	.word	0x00013070


	//   ....[3]....
        /*0998*/ 	.word	0x00013140


	//   ....[4]....
        /*099c*/ 	.word	0x000131c0


	//   ....[5]....
        /*09a0*/ 	.word	0x00013290


	//   ....[6]....
        /*09a4*/ 	.word	0x00013310


	//   ....[7]....
        /*09a8*/ 	.word	0x000133d0


	//   ....[8]....
        /*09ac*/ 	.word	0x00013450


	//   ....[9]....
        /*09b0*/ 	.word	0x00013500


	//   ....[10]....
        /*09b4*/ 	.word	0x00013630


	//   ....[11]....
        /*09b8*/ 	.word	0x000136d0


	//   ....[12]....
        /*09bc*/ 	.word	0x00013730


	//   ....[13]....
        /*09c0*/ 	.word	0x000137f0


	//   ....[14]....
        /*09c4*/ 	.word	0x00013850


	//   ....[15]....
        /*09c8*/ 	.word	0x00013910


	//   ....[16]....
        /*09cc*/ 	.word	0x00013970


	//   ....[17]....
        /*09d0*/ 	.word	0x00013a30


	//   ....[18]....
        /*09d4*/ 	.word	0x00013a90


	//   ....[19]....
        /*09d8*/ 	.word	0x00013b50


	//   ....[20]....
        /*09dc*/ 	.word	0x00013bb0


	//   ....[21]....
        /*09e0*/ 	.word	0x00013c70


	//   ....[22]....
        /*09e4*/ 	.word	0x00013cd0


	//   ....[23]....
        /*09e8*/ 	.word	0x00013d90


	//   ....[24]....
        /*09ec*/ 	.word	0x00013df0


	//   ....[25]....
        /*09f0*/ 	.word	0x00013eb0


	//   ....[26]....
        /*09f4*/ 	.word	0x00013fa0


	//   ....[27]....
        /*09f8*/ 	.word	0x00014030


	//   ....[28]....
        /*09fc*/ 	.word	0x00014090


	//   ....[29]....
        /*0a00*/ 	.word	0x00014150


	//   ....[30]....
        /*0a04*/ 	.word	0x000141b0


	//   ....[31]....
        /*0a08*/ 	.word	0x00014270


	//   ....[32]....
        /*0a0c*/ 	.word	0x000142d0


	//   ....[33]....
        /*0a10*/ 	.word	0x00014390


	//   ....[34]....
        /*0a14*/ 	.word	0x000143f0


	//   ....[35]....
        /*0a18*/ 	.word	0x000144b0


	//   ....[36]....
        /*0a1c*/ 	.word	0x00014510


	//   ....[37]....
        /*0a20*/ 	.word	0x000145d0


	//   ....[38]....
        /*0a24*/ 	.word	0x00014630


	//   ....[39]....
        /*0a28*/ 	.word	0x000146f0


	//   ....[40]....
        /*0a2c*/ 	.word	0x00014750


	//   ....[41]....
        /*0a30*/ 	.word	0x00014810


	//   ....[42]....
        /*0a34*/ 	.word	0x00014a70


	//----- nvinfo : EIATTR_REG_RECONFIG
	.align		4
.L_368:
        /*0a38*/ 	.byte	0x01, 0x54
	.zero		2


	//----- nvinfo : EIATTR_SYSCALL_OFFSETS
	.align		4
        /*0a3c*/ 	.byte	0x04, 0x46
        /*0a3e*/ 	.short	(.L_370 - .L_369)


	//   ....[0]....
.L_369:
        /*0a40*/ 	.word	0x00001a50


	//   ....[1]....
        /*0a44*/ 	.word	0x0000ba10


	//   ....[2]....
        /*0a48*/ 	.word	0x0000bb80


	//   ....[3]....
        /*0a4c*/ 	.word	0x0000bcd0


	//   ....[4]....
        /*0a50*/ 	.word	0x0000be10


	//   ....[5]....
        /*0a54*/ 	.word	0x0000d480


	//----- nvinfo : EIATTR_MBARRIER_INSTR_OFFSETS
	.align		4
.L_370:
        /*0a58*/ 	.byte	0x04, 0x39
        /*0a5a*/ 	.short	(.L_372 - .L_371)


	//   ....[0]....
.L_371:
        /*0a5c*/ 	.word	0x00000180
        /*0a60*/ 	.word	0x000000ff
        /*0a64*/ 	.word	0x00038800
        /*0a68*/ 	.short	0x0100
        /*0a6a*/ 	.byte	0x08
	.zero		1


	//   ....[1]....
        /*0a6c*/ 	.word	0x00000190
        /*0a70*/ 	.word	0x000000ff
        /*0a74*/ 	.word	0x00038820
        /*0a78*/ 	.short	0x0100
        /*0a7a*/ 	.byte	0x08
	.zero		1


	//   ....[2]....
        /*0a7c*/ 	.word	0x00000280
        /*0a80*/ 	.word	0x000000ff
        /*0a84*/ 	.word	0x00038830
        /*0a88*/ 	.short	0x0100
        /*0a8a*/ 	.byte	0x08
	.zero		1


	//   ....[3]....
        /*0a8c*/ 	.word	0x00000290
        /*0a90*/ 	.word	0x000000ff
        /*0a94*/ 	.word	0x00038840
        /*0a98*/ 	.short	0x0100
        /*0a9a*/ 	.byte	0x08
	.zero		1


	//   ....[4]....
        /*0a9c*/ 	.word	0x000002a0
        /*0aa0*/ 	.word	0x000000ff
        /*0aa4*/ 	.word	0x00038838
        /*0aa8*/ 	.short	0x0100
        /*0aaa*/ 	.byte	0x08
	.zero		1


	//   ....[5]....
        /*0aac*/ 	.word	0x000002b0
        /*0ab0*/ 	.word	0x000000ff
        /*0ab4*/ 	.word	0x00038848
        /*0ab8*/ 	.short	0x0100
        /*0aba*/ 	.byte	0x08
	.zero		1


	//   ....[6]....
        /*0abc*/ 	.word	0x000003e0
        /*0ac0*/ 	.word	0x000000ff
        /*0ac4*/ 	.word	0x00038850
        /*0ac8*/ 	.short	0x0100
        /*0aca*/ 	.byte	0x08
	.zero		1


	//   ....[7]....
        /*0acc*/ 	.word	0x000003f0
        /*0ad0*/ 	.word	0x000000ff
        /*0ad4*/ 	.word	0x00038860
        /*0ad8*/ 	.short	0x0100
        /*0ada*/ 	.byte	0x08
	.zero		1


	//   ....[8]....
        /*0adc*/ 	.word	0x00000400
        /*0ae0*/ 	.word	0x000000ff
        /*0ae4*/ 	.word	0x00038858
        /*0ae8*/ 	.short	0x0100
        /*0aea*/ 	.byte	0x08
	.zero		1


	//   ....[9]....
        /*0aec*/ 	.word	0x00000410
        /*0af0*/ 	.word	0x000000ff
        /*0af4*/ 	.word	0x00038868
        /*0af8*/ 	.short	0x0100
        /*0afa*/ 	.byte	0x08
	.zero		1


	//   ....[10]....
        /*0afc*/ 	.word	0x00000500
        /*0b00*/ 	.word	0x000000ff
        /*0b04*/ 	.word	0x00038870
        /*0b08*/ 	.short	0x0100
        /*0b0a*/ 	.byte	0x06
	.zero		1


	//   ....[11]....
        /*0b0c*/ 	.word	0x00000510
        /*0b10*/ 	.word	0x000000ff
        /*0b14*/ 	.word	0x00038880
        /*0b18*/ 	.short	0x0100
        /*0b1a*/ 	.byte	0x06
	.zero		1


	//   ....[12]....
        /*0b1c*/ 	.word	0x00000520
        /*0b20*/ 	.word	0x000000ff
        /*0b24*/ 	.word	0x00038878
        /*0b28*/ 	.short	0x0100
        /*0b2a*/ 	.byte	0x06
	.zero		1


	//   ....[13]....
        /*0b2c*/ 	.word	0x00000530
        /*0b30*/ 	.word	0x000000ff
        /*0b34*/ 	.word	0x00038888
        /*0b38*/ 	.short	0x0100
        /*0b3a*/ 	.byte	0x06
	.zero		1


	//   ....[14]....
        /*0b3c*/ 	.word	0x00000660
        /*0b40*/ 	.word	0x000000ff
        /*0b44*/ 	.word	0x00038890
        /*0b48*/ 	.short	0x0100
        /*0b4a*/ 	.byte	0x08
	.zero		1


	//   ....[15]....
        /*0b4c*/ 	.word	0x00000670
        /*0b50*/ 	.word	0x000000ff
        /*0b54*/ 	.word	0x000388a0
        /*0b58*/ 	.short	0x0100
        /*0b5a*/ 	.byte	0x08
	.zero		1


	//   ....[16]....
        /*0b5c*/ 	.word	0x00000680
        /*0b60*/ 	.word	0x000000ff
        /*0b64*/ 	.word	0x00038898
        /*0b68*/ 	.short	0x0100
        /*0b6a*/ 	.byte	0x08
	.zero		1


	//   ....[17]....
        /*0b6c*/ 	.word	0x00000690
        /*0b70*/ 	.word	0x000000ff
        /*0b74*/ 	.word	0x000388a8
        /*0b78*/ 	.short	0x0100
        /*0b7a*/ 	.byte	0x08
	.zero		1


	//   ....[18]....
        /*0b7c*/ 	.word	0x000007e0
        /*0b80*/ 	.word	0x000000ff
        /*0b84*/ 	.word	0x000388b0
        /*0b88*/ 	.short	0x0100
        /*0b8a*/ 	.byte	0x08
	.zero		1


	//   ....[19]....
        /*0b8c*/ 	.word	0x000007f0
        /*0b90*/ 	.word	0x000000ff
        /*0b94*/ 	.word	0x000388c0
        /*0b98*/ 	.short	0x0100
        /*0b9a*/ 	.byte	0x08
	.zero		1


	//   ....[20]....
        /*0b9c*/ 	.word	0x00000800
        /*0ba0*/ 	.word	0x000000ff
        /*0ba4*/ 	.word	0x000388b8
        /*0ba8*/ 	.short	0x0100
        /*0baa*/ 	.byte	0x08
	.zero		1


	//   ....[21]....
        /*0bac*/ 	.word	0x00000810
        /*0bb0*/ 	.word	0x000000ff
        /*0bb4*/ 	.word	0x000388c8
        /*0bb8*/ 	.short	0x0100
        /*0bba*/ 	.byte	0x08
	.zero		1


	//   ....[22]....
        /*0bbc*/ 	.word	0x00001ac0
        /*0bc0*/ 	.word	0x000000ff
        /*0bc4*/ 	.word	0x00038800
        /*0bc8*/ 	.short	0x010a
        /*0bca*/ 	.byte	0x33
	.zero		1


	//   ....[23]....
        /*0bcc*/ 	.word	0x00001b90
        /*0bd0*/ 	.word	0x000000ff
        /*0bd4*/ 	.word	0x00038830
        /*0bd8*/ 	.short	0x010a
        /*0bda*/ 	.byte	0x36
	.zero		1


	//   ....[24]....
        /*0bdc*/ 	.word	0x00001bd0
        /*0be0*/ 	.word	0x000000ff
        /*0be4*/ 	.word	0x00038830
        /*0be8*/ 	.short	0x010a
        /*0bea*/ 	.byte	0x36
	.zero		1


	//   ....[25]....
        /*0bec*/ 	.word	0x000020b0
        /*0bf0*/ 	.word	0x000000ff
        /*0bf4*/ 	.word	0x00000000
        /*0bf8*/ 	.short	0x0101
        /*0bfa*/ 	.byte	0x06
	.zero		1


	//   ....[26]....
        /*0bfc*/ 	.word	0x00003a30
        /*0c00*/ 	.word	0x000000ff
        /*0c04*/ 	.word	0x00038850
        /*0c08*/ 	.short	0x010a
        /*0c0a*/ 	.byte	0x36
	.zero		1


	//   ....[27]....
        /*0c0c*/ 	.word	0x00003a70
        /*0c10*/ 	.word	0x000000ff
        /*0c14*/ 	.word	0x00038850
        /*0c18*/ 	.short	0x010a
        /*0c1a*/ 	.byte	0x36
	.zero		1


	//   ....[28]....
        /*0c1c*/ 	.word	0x00003cc0
        /*0c20*/ 	.word	0x000000ff
        /*0c24*/ 	.word	0x00000000
        /*0c28*/ 	.short	0x0101
        /*0c2a*/ 	.byte	0x36
	.zero		1


	//   ....[29]....
        /*0c2c*/ 	.word	0x00003e30
        /*0c30*/ 	.word	0x000000ff
        /*0c34*/ 	.word	0x00038830
        /*0c38*/ 	.short	0x010a
        /*0c3a*/ 	.byte	0x2f
	.zero		1


	//   ....[30]....
        /*0c3c*/ 	.word	0x00003e80
        /*0c40*/ 	.word	0x000000ff
        /*0c44*/ 	.word	0x00038830
        /*0c48*/ 	.short	0x010a
        /*0c4a*/ 	.byte	0x2f
	.zero		1


	//   ....[31]....
        /*0c4c*/ 	.word	0x000041f0
        /*0c50*/ 	.word	0x000000ff
        /*0c54*/ 	.word	0x00000000
        /*0c58*/ 	.short	0x0101
        /*0c5a*/ 	.byte	0x06
	.zero		1


	//   ....[32]....
        /*0c5c*/ 	.word	0x00005d00
        /*0c60*/ 	.word	0x000000ff
        /*0c64*/ 	.word	0x00038850
        /*0c68*/ 	.short	0x010a
        /*0c6a*/ 	.byte	0x2f
	.zero		1


	//   ....[33]....
        /*0c6c*/ 	.word	0x00005d60
        /*0c70*/ 	.word	0x000000ff
        /*0c74*/ 	.word	0x00038850
        /*0c78*/ 	.short	0x010a
        /*0c7a*/ 	.byte	0x2f
	.zero		1


	//   ....[34]....
        /*0c7c*/ 	.word	0x00005f70
        /*0c80*/ 	.word	0x000000ff
        /*0c84*/ 	.word	0x00000000
        /*0c88*/ 	.short	0x0101
        /*0c8a*/ 	.byte	0x2f
	.zero		1


	//   ....[35]....
        /*0c8c*/ 	.word	0x00009270
        /*0c90*/ 	.word	0x00000003
        /*0c94*/ 	.word	0x00000000
        /*0c98*/ 	.short	0x0101
        /*0c9a*/ 	.byte	0x3f
	.zero		1


	//   ....[36]....
        /*0c9c*/ 	.word	0x0000c220
        /*0ca0*/ 	.word	0x00000006
        /*0ca4*/ 	.word	0x00038880
        /*0ca8*/ 	.short	0x010a
        /*0caa*/ 	.byte	0x3f
	.zero		1


	//   ....[37]....
        /*0cac*/ 	.word	0x0000c990
        /*0cb0*/ 	.word	0x00000006
        /*0cb4*/ 	.word	0x00038870
        /*0cb8*/ 	.short	0x0107
        /*0cba*/ 	.byte	0x3f
	.zero		1


	//   ....[38]....
        /*0cbc*/ 	.word	0x0000ca50
        /*0cc0*/ 	.word	0x00000006
        /*0cc4*/ 	.word	0x00038870
        /*0cc8*/ 	.short	0x0101
        /*0cca*/ 	.byte	0x3f
	.zero		1


	//   ....[39]....
        /*0ccc*/ 	.word	0x0000caa0
        /*0cd0*/ 	.word	0x00000006
        /*0cd4*/ 	.word	0x00038840
        /*0cd8*/ 	.short	0x010a
        /*0cda*/ 	.byte	0x3f
	.zero		1


	//   ....[40]....
        /*0cdc*/ 	.word	0x0000d1b0
        /*0ce0*/ 	.word	0x00000006
        /*0ce4*/ 	.word	0x00038830
        /*0ce8*/ 	.short	0x0107
        /*0cea*/ 	.byte	0x3f
	.zero		1


	//   ....[41]....
        /*0cec*/ 	.word	0x0000d270
        /*0cf0*/ 	.word	0x00000006
        /*0cf4*/ 	.word	0x00038830
        /*0cf8*/ 	.short	0x0101
        /*0cfa*/ 	.byte	0x3f
	.zero		1


	//   ....[42]....
        /*0cfc*/ 	.word	0x0000dd60
        /*0d00*/ 	.word	0x00000017
        /*0d04*/ 	.word	0x00038800
        /*0d08*/ 	.short	0x0107
        /*0d0a*/ 	.byte	0x3f
	.zero		1


	//   ....[43]....
        /*0d0c*/ 	.word	0x0000de60
        /*0d10*/ 	.word	0x00000017
        /*0d14*/ 	.word	0x00038800
        /*0d18*/ 	.short	0x0101
        /*0d1a*/ 	.byte	0x3f
	.zero		1


	//   ....[44]....
        /*0d1c*/ 	.word	0x0000de80
        /*0d20*/ 	.word	0x00000017
        /*0d24*/ 	.word	0x00038820
        /*0d28*/ 	.short	0x010a
        /*0d2a*/ 	.byte	0x3f
	.zero		1


	//   ....[45]....
        /*0d2c*/ 	.word	0x0000e1d0
        /*0d30*/ 	.word	0x00000000
        /*0d34*/ 	.word	0x00038880
        /*0d38*/ 	.short	0x010a
        /*0d3a*/ 	.byte	0x3f
	.zero		1


	//   ....[46]....
        /*0d3c*/ 	.word	0x0000e6e0
        /*0d40*/ 	.word	0x00000000
        /*0d44*/ 	.word	0x00038870
        /*0d48*/ 	.short	0x0107
        /*0d4a*/ 	.byte	0x3f
	.zero		1


	//   ....[47]....
        /*0d4c*/ 	.word	0x0000e7a0
        /*0d50*/ 	.word	0x00000000
        /*0d54*/ 	.word	0x00038870
        /*0d58*/ 	.short	0x0101
        /*0d5a*/ 	.byte	0x3f
	.zero		1


	//   ....[48]....
        /*0d5c*/ 	.word	0x0000e7d0
        /*0d60*/ 	.word	0x00000000
        /*0d64*/ 	.word	0x00038840
        /*0d68*/ 	.short	0x010a
        /*0d6a*/ 	.byte	0x3f
	.zero		1


	//   ....[49]....
        /*0d6c*/ 	.word	0x0000ecd0
        /*0d70*/ 	.word	0x00000000
        /*0d74*/ 	.word	0x00038830
        /*0d78*/ 	.short	0x0107
        /*0d7a*/ 	.byte	0x3f
	.zero		1


	//   ....[50]....
        /*0d7c*/ 	.word	0x0000ed90
        /*0d80*/ 	.word	0x00000000
        /*0d84*/ 	.word	0x00038830
        /*0d88*/ 	.short	0x0101
        /*0d8a*/ 	.byte	0x3f
	.zero		1


	//   ....[51]....
        /*0d8c*/ 	.word	0x0000ee20
        /*0d90*/ 	.word	0x00000000
        /*0d94*/ 	.word	0x00038870
        /*0d98*/ 	.short	0x010a
        /*0d9a*/ 	.byte	0x3f
	.zero		1


	//   ....[52]....
        /*0d9c*/ 	.word	0x0000eeb0
        /*0da0*/ 	.word	0x00000000
        /*0da4*/ 	.word	0x00038860
        /*0da8*/ 	.short	0x010a
        /*0daa*/ 	.byte	0x3f
	.zero		1


	//   ....[53]....
        /*0dac*/ 	.word	0x0000f780
        /*0db0*/ 	.word	0x00000000
        /*0db4*/ 	.word	0x00038850
        /*0db8*/ 	.short	0x0101
        /*0dba*/ 	.byte	0x3f
	.zero		1


	//   ....[54]....
        /*0dbc*/ 	.word	0x0000f800
        /*0dc0*/ 	.word	0x00000000
        /*0dc4*/ 	.word	0x00000000
        /*0dc8*/ 	.short	0x0101
        /*0dca*/ 	.byte	0x3f
	.zero		1


	//   ....[55]....
        /*0dcc*/ 	.word	0x0000f9c0
        /*0dd0*/ 	.word	0x00000002
        /*0dd4*/ 	.word	0x00038870
        /*0dd8*/ 	.short	0x010a
        /*0dda*/ 	.byte	0x3f
	.zero		1


	//   ....[56]....
        /*0ddc*/ 	.word	0x0000fa40
        /*0de0*/ 	.word	0x00000002
        /*0de4*/ 	.word	0x00038860
        /*0de8*/ 	.short	0x010a
        /*0dea*/ 	.byte	0x3f
	.zero		1


	//   ....[57]....
        /*0dec*/ 	.word	0x00010320
        /*0df0*/ 	.word	0x00000002
        /*0df4*/ 	.word	0x00038850
        /*0df8*/ 	.short	0x0101
        /*0dfa*/ 	.byte	0x3f
	.zero		1


	//   ....[58]....
        /*0dfc*/ 	.word	0x000103a0
        /*0e00*/ 	.word	0x00000002
        /*0e04*/ 	.word	0x00000000
        /*0e08*/ 	.short	0x0101
        /*0e0a*/ 	.byte	0x3f
	.zero		1


	//   ....[59]....
        /*0e0c*/ 	.word	0x00010de0
        /*0e10*/ 	.word	0x00000005
        /*0e14*/ 	.word	0x00038820
        /*0e18*/ 	.short	0x010a
        /*0e1a*/ 	.byte	0x3f
	.zero		1


	//   ....[60]....
        /*0e1c*/ 	.word	0x00010f60
        /*0e20*/ 	.word	0x00000003
        /*0e24*/ 	.word	0x00038840
        /*0e28*/ 	.short	0x010a
        /*0e2a*/ 	.byte	0x3f
	.zero		1


	//   ....[61]....
        /*0e2c*/ 	.word	0x00011000
        /*0e30*/ 	.word	0x00000019
        /*0e34*/ 	.word	0x00038840
        /*0e38*/ 	.short	0x010a
        /*0e3a*/ 	.byte	0x3f
	.zero		1


	//   ....[62]....
        /*0e3c*/ 	.word	0x00011040
        /*0e40*/ 	.word	0x00000003
        /*0e44*/ 	.word	0x00038860
        /*0e48*/ 	.short	0x010a
        /*0e4a*/ 	.byte	0x3f
	.zero		1


	//   ....[63]....
        /*0e4c*/ 	.word	0x00011080
        /*0e50*/ 	.word	0x00000019
        /*0e54*/ 	.word	0x00038860
        /*0e58*/ 	.short	0x010a
        /*0e5a*/ 	.byte	0x3f
	.zero		1


	//   ....[64]....
        /*0e5c*/ 	.word	0x000110c0
        /*0e60*/ 	.word	0x00000003
        /*0e64*/ 	.word	0x00038880
        /*0e68*/ 	.short	0x010a
        /*0e6a*/ 	.byte	0x3f
	.zero		1


	//   ....[65]....
        /*0e6c*/ 	.word	0x00011100
        /*0e70*/ 	.word	0x00000019
        /*0e74*/ 	.word	0x00038880
        /*0e78*/ 	.short	0x010a
        /*0e7a*/ 	.byte	0x3f
	.zero		1


	//   ....[66]....
        /*0e7c*/ 	.word	0x00011170
        /*0e80*/ 	.word	0x00000003
        /*0e84*/ 	.word	0x00038800
        /*0e88*/ 	.short	0x010a
        /*0e8a*/ 	.byte	0x3f
	.zero		1


	//   ....[67]....
        /*0e8c*/ 	.word	0x000111d0
        /*0e90*/ 	.word	0x00000000
        /*0e94*/ 	.word	0x00038830
        /*0e98*/ 	.short	0x010a
        /*0e9a*/ 	.byte	0x3f
	.zero		1


	//   ....[68]....
        /*0e9c*/ 	.word	0x00011230
        /*0ea0*/ 	.word	0x00000008
        /*0ea4*/ 	.word	0x00038850
        /*0ea8*/ 	.short	0x010a
        /*0eaa*/ 	.byte	0x3f
	.zero		1


	//   ....[69]....
        /*0eac*/ 	.word	0x000112a0
        /*0eb0*/ 	.word	0x00000000
        /*0eb4*/ 	.word	0x00038830
        /*0eb8*/ 	.short	0x010a
        /*0eba*/ 	.byte	0x3f
	.zero		1


	//   ....[70]....
        /*0ebc*/ 	.word	0x00011310
        /*0ec0*/ 	.word	0x00000007
        /*0ec4*/ 	.word	0x00038850
        /*0ec8*/ 	.short	0x010a
        /*0eca*/ 	.byte	0x3f
	.zero		1


	//   ....[71]....
        /*0ecc*/ 	.word	0x00011420
        /*0ed0*/ 	.word	0x00000006
        /*0ed4*/ 	.word	0x00038880
        /*0ed8*/ 	.short	0x010a
        /*0eda*/ 	.byte	0x3f
	.zero		1


	//   ....[72]....
        /*0edc*/ 	.word	0x00011fd0
        /*0ee0*/ 	.word	0x00000006
        /*0ee4*/ 	.word	0x00038840
        /*0ee8*/ 	.short	0x010a
        /*0eea*/ 	.byte	0x3f
	.zero		1


	//   ....[73]....
        /*0eec*/ 	.word	0x00013530
        /*0ef0*/ 	.word	0x00000017
        /*0ef4*/ 	.word	0x00038820
        /*0ef8*/ 	.short	0x010a
        /*0efa*/ 	.byte	0x3f
	.zero		1


	//   ....[74]....
        /*0efc*/ 	.word	0x00013580
        /*0f00*/ 	.word	0x00000000
        /*0f04*/ 	.word	0x00038880
        /*0f08*/ 	.short	0x010a
        /*0f0a*/ 	.byte	0x3f
	.zero		1


	//   ....[75]....
        /*0f0c*/ 	.word	0x00013ef0
        /*0f10*/ 	.word	0x00000000
        /*0f14*/ 	.word	0x00038840
        /*0f18*/ 	.short	0x010a
        /*0f1a*/ 	.byte	0x3f
	.zero		1


	//   ....[76]....
        /*0f1c*/ 	.word	0x00014850
        /*0f20*/ 	.word	0x00000000
        /*0f24*/ 	.word	0x00038870
        /*0f28*/ 	.short	0x010a
        /*0f2a*/ 	.byte	0x3f
	.zero		1


	//   ....[77]....
        /*0f2c*/ 	.word	0x000148a0
        /*0f30*/ 	.word	0x00000000
        /*0f34*/ 	.word	0x00038860
        /*0f38*/ 	.short	0x010a
        /*0f3a*/ 	.byte	0x3f
	.zero		1


	//   ....[78]....
        /*0f3c*/ 	.word	0x000148f0
        /*0f40*/ 	.word	0x00000002
        /*0f44*/ 	.word	0x00038870
        /*0f48*/ 	.short	0x010a
        /*0f4a*/ 	.byte	0x3f
	.zero		1


	//   ....[79]....
        /*0f4c*/ 	.word	0x00014940
        /*0f50*/ 	.word	0x00000002
        /*0f54*/ 	.word	0x00038860
        /*0f58*/ 	.short	0x010a
        /*0f5a*/ 	.byte	0x3f
	.zero		1


	//   ....[80]....
        /*0f5c*/ 	.word	0x00014990
        /*0f60*/ 	.word	0x00000005
        /*0f64*/ 	.word	0x00038820
        /*0f68*/ 	.short	0x010a
        /*0f6a*/ 	.byte	0x3f
	.zero		1


	//   ....[81]....
        /*0f6c*/ 	.word	0x00014b30
        /*0f70*/ 	.word	0x00000003
        /*0f74*/ 	.word	0x00038840
        /*0f78*/ 	.short	0x010a
        /*0f7a*/ 	.byte	0x3f
	.zero		1


	//   ....[82]....
        /*0f7c*/ 	.word	0x00014b80
        /*0f80*/ 	.word	0x00000019
        /*0f84*/ 	.word	0x00038840
        /*0f88*/ 	.short	0x010a
        /*0f8a*/ 	.byte	0x3f
	.zero		1


	//   ....[83]....
        /*0f8c*/ 	.word	0x00014bd0
        /*0f90*/ 	.word	0x00000003
        /*0f94*/ 	.word	0x00038860
        /*0f98*/ 	.short	0x010a
        /*0f9a*/ 	.byte	0x3f
	.zero		1


	//   ....[84]....
        /*0f9c*/ 	.word	0x00014c20
        /*0fa0*/ 	.word	0x00000019
        /*0fa4*/ 	.word	0x00038860
        /*0fa8*/ 	.short	0x010a
        /*0faa*/ 	.byte	0x3f
	.zero		1


	//   ....[85]....
        /*0fac*/ 	.word	0x00014c70
        /*0fb0*/ 	.word	0x00000003
        /*0fb4*/ 	.word	0x00038880
        /*0fb8*/ 	.short	0x010a
        /*0fba*/ 	.byte	0x3f
	.zero		1


	//----- nvinfo : EIATTR_NUM_MBARRIERS
	.align		4
.L_372:
        /*0fbc*/ 	.byte	0x03, 0x38
        /*0fbe*/ 	.short	0x0016


	//----- nvinfo : EIATTR_EXIT_INSTR_OFFSETS
	.align		4
        /*0fc0*/ 	.byte	0x04, 0x1c
        /*0fc2*/ 	.short	(.L_374 - .L_373)


	//   ....[0]....
.L_373:
        /*0fc4*/ 	.word	0x000009c0


	//   ....[1]....
        /*0fc8*/ 	.word	0x0000a610


	//   ....[2]....
        /*0fcc*/ 	.word	0x00011150


	//----- nvinfo : EIATTR_MAX_THREADS
	.align		4
.L_374:
        /*0fd0*/ 	.byte	0x04, 0x05
        /*0fd2*/ 	.short	(.L_376 - .L_375)
.L_375:
        /*0fd4*/ 	.word	0x00000180
        /*0fd8*/ 	.word	0x00000001
        /*0fdc*/ 	.word	0x00000001


	//----- nvinfo : EIATTR_CRS_STACK_SIZE
	.align		4
.L_376:
        /*0fe0*/ 	.byte	0x04, 0x1e
        /*0fe2*/ 	.short	(.L_378 - .L_377)
.L_377:
        /*0fe4*/ 	.word	0x00000000


	//----- nvinfo : EIATTR_CBANK_PARAM_SIZE
	.align		4
.L_378:
        /*0fe8*/ 	.byte	0x03, 0x19
        /*0fea*/ 	.short	0x0af0


	//----- nvinfo : EIATTR_PARAM_CBANK
	.align		4
        /*0fec*/ 	.byte	0x04, 0x0a
        /*0fee*/ 	.short	(.L_380 - .L_379)
	.align		4
.L_379:
        /*0ff0*/ 	.word	index@(.nv.constant0._ZN7cutlass13device_kernelIN5flash11enable_sm90INS1_16FlashAttnFwdSm90INS1_25CollectiveMainloopFwdSm90ILi2EN4cute5tupleIJNS5_1CILi1EEES8_S8_EEENS6_IJNS7_ILi128EEESA_NS7_ILi256EEEEEELi256ENS_12float_e4m3_tEfNS_4arch4Sm90ELb0ELb0ELb0ELb1ELb1ELb0ELb0ELb1ELb0ELb1ELb0ELb0EEENS1_21CollectiveEpilogueFwdINS6_IJSA_SB_SA_EEES9_NS_10bfloat16_tESF_Li256ELb1ELb1ELb0ELb1EEENS1_36VarlenDynamicPersistentTileSchedulerILi128ELi128ELi256ELi128ELb0ELb1ELb1ELb0ELb1ELb1EEEEEEEEEvNT_6ParamsE)
        /*0ff4*/ 	.short	0x0210
        /*0ff6*/ 	.short	0x0af0


	//----- nvinfo : EIATTR_SW_WAR
	.align		4
.L_380:
        /*0ff8*/ 	.byte	0x04, 0x36
        /*0ffa*/ 	.short	(.L_382 - .L_381)
.L_381:
        /*0ffc*/ 	.word	0x00000008
.L_382:


//--------------------- .nv.info._ZN7cutlass13device_kernelIN5flash11enable_sm90INS1_16FlashAttnFwdSm90INS1_25CollectiveMainloopFwdSm90ILi2EN4cute5tupleIJNS5_1CILi1EEES8_S8_EEENS6_IJNS7_ILi128EEESA_NS7_ILi256EEEEEELi256ENS_12float_e4m3_tEfNS_4arch4Sm90ELb0ELb0ELb0ELb1ELb1ELb1ELb0ELb1ELb0ELb1ELb0ELb0EEENS1_21CollectiveEpilogueFwdINS6_IJSA_SB_SA_EEES9_NS_10bfloat16_tESF_Li256ELb1ELb1ELb0ELb1EEENS1_36VarlenDynamicPersistentTileSchedulerILi128ELi128ELi256ELi128ELb0ELb1ELb1ELb0ELb1ELb1EEEEEEEEEvNT_6ParamsE --------------------------
	.section	.nv.info._ZN7cutlass13device_kernelIN5flash11enable_sm90INS1_16FlashAttnFwdSm90INS1_25CollectiveMainloopFwdSm90ILi2EN4cute5tupleIJNS5_1CILi1EEES8_S8_EEENS6_IJNS7_ILi128EEESA_NS7_ILi256EEEEEELi256ENS_12float_e4m3_tEfNS_4arch4Sm90ELb0ELb0ELb0ELb1ELb1ELb1ELb0ELb1ELb0ELb1ELb0ELb0EEENS1_21CollectiveEpilogueFwdINS6_IJSA_SB_SA_EEES9_NS_10bfloat16_tESF_Li256ELb1ELb1ELb0ELb1EEENS1_36VarlenDynamicPersistentTileSchedulerILi128ELi128ELi256ELi128ELb0ELb1ELb1ELb0ELb1ELb1EEEEEEEEEvNT_6ParamsE,"",@"SHT_CUDA_INFO"
	.sectionflags	@""
	.align	4


	//----- nvinfo : EIATTR_CUDA_API_VERSION
	.align		4
        /*0000*/ 	.byte	0x04, 0x37
        /*0002*/ 	.short	(.L_384 - .L_383)
.L_383:
        /*0004*/ 	.word	0x00000082


	//----- nvinfo : EIATTR_KPARAM_INFO
	.align		4
.L_384:
        /*0008*/ 	.byte	0x04, 0x17
        /*000a*/ 	.short	(.L_386 - .L_385)
.L_385:
        /*000c*/ 	.word	0x00000000
        /*0010*/ 	.short	0x0000
        /*0012*/ 	.short	0x0070
        /*0014*/ 	.byte	0x00, 0xf0, 0x01, 0x2a


	//----- nvinfo : EIATTR_SPARSE_MMA_MASK
	.align		4
.L_386:
        /*0018*/ 	.byte	0x03, 0x50
        /*001a*/ 	.short	0x0000


	//----- nvinfo : EIATTR_MAXREG_COUNT
	.align		4
        /*001c*/ 	.byte	0x03, 0x1b
        /*001e*/ 	.short	0x00a8


	//----- nvinfo : EIATTR_NUM_BARRIERS
	.align		4
        /*0020*/ 	.byte	0x02, 0x4c
        /*0022*/ 	.byte	0x10
	.zero		1


	//----- nvinfo : EIATTR_EXTERNS
	.align		4
        /*0024*/ 	.byte	0x04, 0x0f
        /*0026*/ 	.short	(.L_388 - .L_387)


	//   ....[0]....
	.align		4
.L_387:
        /*0028*/ 	.word	index@(__assertfail)


	//----- nvinfo : EIATTR_ANNOTATIONS
	.align		4
.L_388:
        /*002c*/ 	.byte	0x04, 0x55
        /*002e*/ 	.short	(.L_390 - .L_389)


	//   ....[0]....
.L_389:
        /*0030*/ 	.word	0x00000001
        /*0034*/ 	.byte	0x80, 0x09, 0x00, 0x00, 0x01, 0x00, 0x00, 0x00, 0xe0, 0x0a, 0x00, 0x00, 0x01, 0x00, 0x00, 0x00
        /* <DEDUP_REMOVED lines=56> */
        /*03c4*/ 	.byte	0x90, 0x4c, 0x02, 0x00


	//----- nvinfo : EIATTR_MERCURY_ISA_VERSION
	.align		4
.L_390:
        /*03c8*/ 	.byte	0x03, 0x5f
        /*03ca*/ 	.short	0x0101


	//----- nvinfo : EIATTR_UNUSED_LOAD_BYTE_OFFSET
	.align		4
        /*03cc*/ 	.byte	0x04, 0x44
        /*03ce*/ 	.short	(.L_392 - .L_391)


	//   ....[0]....
.L_391:
        /*03d0*/ 	.word	0x00000aa0
        /*03d4*/ 	.word	0x0000fff0


	//   ....[1]....
        /*03d8*/ 	.word	0x00019240
        /*03dc*/ 	.word	0x0000fff0


	//----- nvinfo : EIATTR_INT_WARP_WIDE_INSTR_OFFSETS
	.align		4
.L_392:
        /*03e0*/ 	.byte	0x04, 0x31
        /*03e2*/ 	.short	(.L_394 - .L_393)


	//   ....[0]....
.L_393:
        /*03e4*/ 	.word	0x00000130


	//   ....[1]....
        /*03e8*/ 	.word	0x00000170


	//   ....[2]....
        /*03ec*/ 	.word	0x000001e0


	//   ....[3]....
        /*03f0*/ 	.word	0x0001f2f0


	//   ....[4]....
        /*03f4*/ 	.word	0x0001f380


	//   ....[5]....
        /*03f8*/ 	.word	0x000234e0


	//   ....[6]....
        /*03fc*/ 	.word	0x00023570


	//----- nvinfo : EIATTR_COOP_GROUP_MASK_REGIDS
	.align		4
.L_394:
        /*0400*/ 	.byte	0x04, 0x29
        /*0402*/ 	.short	(.L_396 - .L_395)


	//   ....[0]....
.L_395:
        /*0404*/ 	.word	0xffffffff


	//   ....[1]....
        /*0408*/ 	.word	0xffffffff


	//   ....[2]....
        /*040c*/ 	.word	0xffffffff


	//   ....[3]....
        /*0410*/ 	.word	0xffffffff


	//   ....[4]....
        /*0414*/ 	.word	0xffffffff


	//   ....[5]....
        /*0418*/ 	.word	0xffffffff


	//   ....[6]....
        /*041c*/ 	.word	0xffffffff


	//   ....[7]....
        /*0420*/ 	.word	0xffffffff


	//   ....[8]....
        /*0424*/ 	.word	0xffffffff


	//   ....[9]....
        /*0428*/ 	.word	0xffffffff


	//   ....[10]....
        /*042c*/ 	.word	0xffffffff


	//   ....[11]....
        /*0430*/ 	.word	0xffffffff


	//   ....[12]....
        /*0434*/ 	.word	0xffffffff


	//   ....[13]....
        /*0438*/ 	.word	0xffffffff


	//   ....[14]....
        /*043c*/ 	.word	0xffffffff


	//   ....[15]....
        /*0440*/ 	.word	0xffffffff


	//   ....[16]....
        /*0444*/ 	.word	0xffffffff


	//   ....[17]....
        /*0448*/ 	.word	0xffffffff


	//   ....[18]....
        /*044c*/ 	.word	0xffffffff


	//   ....[19]....
        /*0450*/ 	.word	0xffffffff


	//   ....[20]....
        /*0454*/ 	.word	0xffffffff


	//   ....[21]....
        /*0458*/ 	.word	0xffffffff


	//   ....[22]....
        /*045c*/ 	.word	0xffffffff


	//   ....[23]....
        /*0460*/ 	.word	0xffffffff


	//   ....[24]....
        /*0464*/ 	.word	0xffffffff


	//   ....[25]....
        /*0468*/ 	.word	0xffffffff


	//   ....[26]....
        /*046c*/ 	.word	0xffffffff


	//   ....[27]....
        /*0470*/ 	.word	0xffffffff


	//   ....[28]....
        /*0474*/ 	.word	0xffffffff


	//   ....[29]....
        /*0478*/ 	.word	0xffffffff


	//   ....[30]....
        /*047c*/ 	.word	0xffffffff


	//   ....[31]....
        /*0480*/ 	.word	0xffffffff


	//   ....[32]....
        /*0484*/ 	.word	0xffffffff


	//   ....[33]....
        /*0488*/ 	.word	0xffffffff


	//   ....[34]....
        /*048c*/ 	.word	0xffffffff


	//   ....[35]....
        /*0490*/ 	.word	0xffffffff


	//   ....[36]....
        /*0494*/ 	.word	0xffffffff


	//   ....[37]....
        /*0498*/ 	.word	0xffffffff


	//   ....[38]....
        /*049c*/ 	.word	0xffffffff


	//   ....[39]....
        /*04a0*/ 	.word	0xffffffff


	//   ....[40]....
        /*04a4*/ 	.word	0xffffffff


	//   ....[41]....
        /*04a8*/ 	.word	0xffffffff


	//   ....[42]....
        /*04ac*/ 	.word	0xffffffff


	//   ....[43]....
        /*04b0*/ 	.word	0xffffffff


	//   ....[44]....
        /*04b4*/ 	.word	0xffffffff


	//   ....[45]....
        /*04b8*/ 	.word	0xffffffff


	//   ....[46]....
        /*04bc*/ 	.word	0xffffffff


	//   ....[47]....
        /*04c0*/ 	.word	0xffffffff


	//   ....[48]....
        /*04c4*/ 	.word	0xffffffff


	//   ....[49]....
        /*04c8*/ 	.word	0xffffffff


	//   ....[50]....
        /*04cc*/ 	.word	0xffffffff


	//   ....[51]....
        /*04d0*/ 	.word	0xffffffff


	//   ....[52]....
        /*04d4*/ 	.word	0xffffffff


	//   ....[53]....
        /*04d8*/ 	.word	0xffffffff


	//   ....[54]....
        /*04dc*/ 	.word	0xffffffff


	//   ....[55]....
        /*04e0*/ 	.word	0xffffffff


	//   ....[56]....
        /*04e4*/ 	.word	0xffffffff


	//   ....[57]....
        /*04e8*/ 	.word	0xffffffff


	//   ....[58]....
        /*04ec*/ 	.word	0xffffffff


	//   ....[59]....
        /*04f0*/ 	.word	0xffffffff


	//   ....[60]....
        /*04f4*/ 	.word	0xffffffff


	//   ....[61]....
        /*04f8*/ 	.word	0xffffffff


	//   ....[62]....
        /*04fc*/ 	.word	0xffffffff


	//   ....[63]....
        /*0500*/ 	.word	0xffffffff


	//   ....[64]....
        /*0504*/ 	.word	0xffffffff


	//   ....[65]....
        /*0508*/ 	.word	0xffffffff


	//   ....[66]....
        /*050c*/ 	.word	0xffffffff


	//   ....[67]....
        /*0510*/ 	.word	0xffffffff


	//   ....[68]....
        /*0514*/ 	.word	0xffffffff


	//   ....[69]....
        /*0518*/ 	.word	0xffffffff


	//   ....[70]....
        /*051c*/ 	.word	0xffffffff


	//   ....[71]....
        /*0520*/ 	.word	0xffffffff


	//   ....[72]....
        /*0524*/ 	.word	0xffffffff


	//   ....[73]....
        /*0528*/ 	.word	0xffffffff


	//   ....[74]....
        /*052c*/ 	.word	0xffffffff


	//   ....[75]....
        /*0530*/ 	.word	0xffffffff


	//   ....[76]....
        /*0534*/ 	.word	0xffffffff


	//   ....[77]....
        /*0538*/ 	.word	0xffffffff


	//   ....[78]....
        /*053c*/ 	.word	0xffffffff


	//   ....[79]....
        /*0540*/ 	.word	0xffffffff


	//   ....[80]....
        /*0544*/ 	.word	0xffffffff


	//   ....[81]....
        /*0548*/ 	.word	0xffffffff


	//   ....[82]....
        /*054c*/ 	.word	0xffffffff


	//   ....[83]....
        /*0550*/ 	.word	0xffffffff


	//   ....[84]....
        /*0554*/ 	.word	0xffffffff


	//   ....[85]....
        /*0558*/ 	.word	0xffffffff


	//   ....[86]....
        /*055c*/ 	.word	0xffffffff


	//   ....[87]....
        /*0560*/ 	.word	0xffffffff


	//   ....[88]....
        /*0564*/ 	.word	0xffffffff


	//   ....[89]....
        /*0568*/ 	.word	0xffffffff


	//   ....[90]....
        /*056c*/ 	.word	0xffffffff


	//   ....[91]....
        /*0570*/ 	.word	0xffffffff


	//   ....[92]....
        /*0574*/ 	.word	0xffffffff


	//   ....[93]....
        /*0578*/ 	.word	0xffffffff


	//   ....[94]....
        /*057c*/ 	.word	0xffffffff


	//   ....[95]....
        /*0580*/ 	.word	0xffffffff


	//   ....[96]....
        /*0584*/ 	.word	0xffffffff


	//   ....[97]....
        /*0588*/ 	.word	0xffffffff


	//   ....[98]....
        /*058c*/ 	.word	0xffffffff


	//   ....[99]....
        /*0590*/ 	.word	0xffffffff


	//   ....[100]....
        /*0594*/ 	.word	0xffffffff


	//   ....[101]....
        /*0598*/ 	.word	0xffffffff


	//   ....[102]....
        /*059c*/ 	.word	0xffffffff


	//   ....[103]....
        /*05a0*/ 	.word	0xffffffff


	//   ....[104]....
        /*05a4*/ 	.word	0xffffffff


	//   ....[105]....
        /*05a8*/ 	.word	0xffffffff


	//   ....[106]....
        /*05ac*/ 	.word	0xffffffff


	//   ....[107]....
        /*05b0*/ 	.word	0xffffffff


	//   ....[108]....
        /*05b4*/ 	.word	0xffffffff


	//   ....[109]....
        /*05b8*/ 	.word	0xffffffff


	//   ....[110]....
        /*05bc*/ 	.word	0xffffffff


	//   ....[111]....
        /*05c0*/ 	.word	0xffffffff


	//   ....[112]....
        /*05c4*/ 	.word	0xffffffff


	//   ....[113]....
        /*05c8*/ 	.word	0xffffffff


	//   ....[114]....
        /*05cc*/ 	.word	0xffffffff


	//   ....[115]....
        /*05d0*/ 	.word	0xffffffff


	//   ....[116]....
        /*05d4*/ 	.word	0xffffffff


	//   ....[117]....
        /*05d8*/ 	.word	0xffffffff


	//   ....[118]....
        /*05dc*/ 	.word	0xffffffff


	//   ....[119]....
        /*05e0*/ 	.word	0xffffffff


	//   ....[120]....
        /*05e4*/ 	.word	0xffffffff


	//   ....[121]....
        /*05e8*/ 	.word	0xffffffff


	//   ....[122]....
        /*05ec*/ 	.word	0xffffffff


	//   ....[123]....
        /*05f0*/ 	.word	0xffffffff


	//   ....[124]....
        /*05f4*/ 	.word	0xffffffff


	//   ....[125]....
        /*05f8*/ 	.word	0xffffffff


	//   ....[126]....
        /*05fc*/ 	.word	0xffffffff


	//   ....[127]....
        /*0600*/ 	.word	0xffffffff


	//   ....[128]....
        /*0604*/ 	.word	0xffffffff


	//   ....[129]....
        /*0608*/ 	.word	0xffffffff


	//   ....[130]....
        /*060c*/ 	.word	0xffffffff


	//   ....[131]....
        /*0610*/ 	.word	0xffffffff


	//   ....[132]....
        /*0614*/ 	.word	0xffffffff


	//   ....[133]....
        /*0618*/ 	.word	0xffffffff


	//   ....[134]....
        /*061c*/ 	.word	0xffffffff


	//   ....[135]....
        /*0620*/ 	.word	0xffffffff


	//   ....[136]....
        /*0624*/ 	.word	0xffffffff


	//   ....[137]....
        /*0628*/ 	.word	0xffffffff


	//   ....[138]....
        /*062c*/ 	.word	0xffffffff


	//   ....[139]....
        /*0630*/ 	.word	0xffffffff


	//   ....[140]....
        /*0634*/ 	.word	0xffffffff


	//   ....[141]....
        /*0638*/ 	.word	0xffffffff


	//   ....[142]....
        /*063c*/ 	.word	0xffffffff


	//   ....[143]....
        /*0640*/ 	.word	0xffffffff


	//   ....[144]....
        /*0644*/ 	.word	0xffffffff


	//   ....[145]....
        /*0648*/ 	.word	0xffffffff


	//   ....[146]....
        /*064c*/ 	.word	0xffffffff


	//   ....[147]....
        /*0650*/ 	.word	0xffffffff


	//   ....[148]....
        /*0654*/ 	.word	0xffffffff


	//   ....[149]....
        /*0658*/ 	.word	0xffffffff


	//   ....[150]....
        /*065c*/ 	.word	0xffffffff


	//   ....[151]....
        /*0660*/ 	.word	0xffffffff


	//   ....[152]....
        /*0664*/ 	.word	0xffffffff


	//   ....[153]....
        /*0668*/ 	.word	0xffffffff


	//   ....[154]....
        /*066c*/ 	.word	0xffffffff


	//   ....[155]....
        /*0670*/ 	.word	0xffffffff


	//   ....[156]....
        /*0674*/ 	.word	0xffffffff


	//   ....[157]....
        /*0678*/ 	.word	0xffffffff


	//   ....[158]....
        /*067c*/ 	.word	0xffffffff


	//   ....[159]....
        /*0680*/ 	.word	0xffffffff


	//   ....[160]....
        /*0684*/ 	.word	0xffffffff


	//   ....[161]....
        /*0688*/ 	.word	0xffffffff


	//   ....[162]....
        /*068c*/ 	.word	0xffffffff


	//   ....[163]....
        /*0690*/ 	.word	0xffffffff


	//   ....[164]....
        /*0694*/ 	.word	0xffffffff


	//   ....[165]....
        /*0698*/ 	.word	0xffffffff


	//   ....[166]....
        /*069c*/ 	.word	0xffffffff


	//   ....[167]....
        /*06a0*/ 	.word	0xffffffff


	//   ....[168]....
        /*06a4*/ 	.word	0xffffffff


	//   ....[169]....
        /*06a8*/ 	.word	0xffffffff


	//   ....[170]....
        /*06ac*/ 	.word	0xffffffff


	//   ....[171]....
        /*06b0*/ 	.word	0xffffffff


	//   ....[172]....
        /*06b4*/ 	.word	0xffffffff


	//   ....[173]....
        /*06b8*/ 	.word	0xffffffff


	//   ....[174]....
        /*06bc*/ 	.word	0xffffffff


	//   ....[175]....
        /*06c0*/ 	.word	0xffffffff


	//   ....[176]....
        /*06c4*/ 	.word	0xffffffff


	//   ....[177]....
        /*06c8*/ 	.word	0xffffffff


	//   ....[178]....
        /*06cc*/ 	.word	0xffffffff


	//   ....[179]....
        /*06d0*/ 	.word	0xffffffff


	//   ....[180]....
        /*06d4*/ 	.word	0xffffffff


	//   ....[181]....
        /*06d8*/ 	.word	0xffffffff


	//   ....[182]....
        /*06dc*/ 	.word	0xffffffff


	//   ....[183]....
        /*06e0*/ 	.word	0xffffffff


	//   ....[184]....
        /*06e4*/ 	.word	0xffffffff


	//   ....[185]....
        /*06e8*/ 	.word	0xffffffff


	//   ....[186]....
        /*06ec*/ 	.word	0xffffffff


	//   ....[187]....
        /*06f0*/ 	.word	0xffffffff


	//   ....[188]....
        /*06f4*/ 	.word	0xffffffff


	//   ....[189]....
        /*06f8*/ 	.word	0xffffffff


	//   ....[190]....
        /*06fc*/ 	.word	0xffffffff


	//   ....[191]....
        /*0700*/ 	.word	0xffffffff


	//   ....[192]....
        /*0704*/ 	.word	0xffffffff


	//   ....[193]....
        /*0708*/ 	.word	0xffffffff


	//   ....[194]....
        /*070c*/ 	.word	0xffffffff


	//   ....[195]....
        /*0710*/ 	.word	0xffffffff


	//   ....[196]....
        /*0714*/ 	.word	0xffffffff


	//   ....[197]....
        /*0718*/ 	.word	0xffffffff


	//   ....[198]....
        /*071c*/ 	.word	0xffffffff


	//   ....[199]....
        /*0720*/ 	.word	0xffffffff


	//   ....[200]....
        /*0724*/ 	.word	0xffffffff


	//   ....[201]....
        /*0728*/ 	.word	0xffffffff


	//   ....[202]....
        /*072c*/ 	.word	0xffffffff


	//   ....[203]....
        /*0730*/ 	.word	0xffffffff


	//   ....[204]....
        /*0734*/ 	.word	0xffffffff


	//   ....[205]....
        /*0738*/ 	.word	0xffffffff


	//   ....[206]....
        /*073c*/ 	.word	0xffffffff


	//   ....[207]....
        /*0740*/ 	.word	0xffffffff


	//   ....[208]....
        /*0744*/ 	.word	0xffffffff


	//   ....[209]....
        /*0748*/ 	.word	0xffffffff


	//   ....[210]....
        /*074c*/ 	.word	0xffffffff


	//   ....[211]....
        /*0750*/ 	.word	0xffffffff


	//   ....[212]....
        /*0754*/ 	.word	0xffffffff


	//   ....[213]....
        /*0758*/ 	.word	0xffffffff


	//   ....[214]....
        /*075c*/ 	.word	0xffffffff


	//   ....[215]....
        /*0760*/ 	.word	0xffffffff


	//   ....[216]....
        /*0764*/ 	.word	0xffffffff


	//   ....[217]....
        /*0768*/ 	.word	0xffffffff


	//   ....[218]....
        /*076c*/ 	.word	0xffffffff


	//   ....[219]....
        /*0770*/ 	.word	0xffffffff


	//   ....[220]....
        /*0774*/ 	.word	0xffffffff


	//   ....[221]....
        /*0778*/ 	.word	0xffffffff


	//   ....[222]....
        /*077c*/ 	.word	0xffffffff


	//   ....[223]....
        /*0780*/ 	.word	0xffffffff


	//   ....[224]....
        /*0784*/ 	.word	0xffffffff


	//   ....[225]....
        /*0788*/ 	.word	0xffffffff


	//   ....[226]....
        /*078c*/ 	.word	0xffffffff


	//   ....[227]....
        /*0790*/ 	.word	0xffffffff


	//   ....[228]....
        /*0794*/ 	.word	0xffffffff


	//   ....[229]....
        /*0798*/ 	.word	0xffffffff


	//   ....[230]....
        /*079c*/ 	.word	0xffffffff


	//   ....[231]....
        /*07a0*/ 	.word	0xffffffff


	//   ....[232]....
        /*07a4*/ 	.word	0xffffffff


	//   ....[233]....
        /*07a8*/ 	.word	0xffffffff


	//   ....[234]....
        /*07ac*/ 	.word	0xffffffff


	//   ....[235]....
        /*07b0*/ 	.word	0xffffffff


	//   ....[236]....
        /*07b4*/ 	.word	0xffffffff


	//   ....[237]....
        /*07b8*/ 	.word	0xffffffff


	//   ....[238]....
        /*07bc*/ 	.word	0xffffffff


	//   ....[239]....
        /*07c0*/ 	.word	0xffffffff


	//   ....[240]....
        /*07c4*/ 	.word	0xffffffff


	//   ....[241]....
        /*07c8*/ 	.word	0xffffffff


	//   ....[242]....
        /*07cc*/ 	.word	0xffffffff


	//   ....[243]....
        /*07d0*/ 	.word	0xffffffff


	//   ....[244]....
        /*07d4*/ 	.word	0xffffffff


	//   ....[245]....
        /*07d8*/ 	.word	0xffffffff


	//   ....[246]....
        /*07dc*/ 	.word	0xffffffff


	//   ....[247]....
        /*07e0*/ 	.word	0xffffffff


	//   ....[248]....
        /*07e4*/ 	.word	0xffffffff


	//   ....[249]....
        /*07e8*/ 	.word	0xffffffff


	//   ....[250]....
        /*07ec*/ 	.word	0xffffffff


	//   ....[251]....
        /*07f0*/ 	.word	0xffffffff


	//   ....[252]....
        /*07f4*/ 	.word	0xffffffff


	//   ....[253]....
        /*07f8*/ 	.word	0xffffffff


	//   ....[254]....
        /*07fc*/ 	.word	0xffffffff


	//   ....[255]....
        /*0800*/ 	.word	0xffffffff


	//   ....[0]....
        /*0804*/ 	.word	0xffffffff


	//   ....[1]....
        /*0808*/ 	.word	0xffffffff


	//   ....[2]....
        /*080c*/ 	.word	0xffffffff


	//   ....[3]....
        /*0810*/ 	.word	0x0500000f


	//   ....[4]....
        /*0814*/ 	.word	0x0500000f


	//   ....[5]....
        /*0818*/ 	.word	0x0500000f


	//   ....[6]....
        /*081c*/ 	.word	0x0500000f


	//   ....[7]....
        /*0820*/ 	.word	0x0500000f


	//   ....[8]....
        /*0824*/ 	.word	0x0500000f


	//   ....[9]....
        /*0828*/ 	.word	0x0500000f


	//   ....[10]....
        /*082c*/ 	.word	0x0500000f


	//   ....[11]....
        /*0830*/ 	.word	0x0500000f


	//   ....[12]....
        /*0834*/ 	.word	0x0500000f


	//   ....[13]....
        /*0838*/ 	.word	0x0500000f


	//   ....[14]....
        /*083c*/ 	.word	0x0500000f


	//   ....[15]....
        /*0840*/ 	.word	0x0500000f


	//   ....[16]....
        /*0844*/ 	.word	0x0500000f


	//   ....[17]....
        /*0848*/ 	.word	0x0500000f


	//   ....[18]....
        /*084c*/ 	.word	0x0500000f


	//   ....[19]....
        /*0850*/ 	.word	0x0500000f


	//   ....[20]....
        /*0854*/ 	.word	0x0500000f


	//   ....[21]....
        /*0858*/ 	.word	0x0500000f


	//   ....[22]....
        /*085c*/ 	.word	0x0500000f


	//   ....[23]....
        /*0860*/ 	.word	0x0500000f


	//   ....[24]....
        /*0864*/ 	.word	0x0500000f


	//   ....[25]....
        /*0868*/ 	.word	0x0500000f


	//   ....[26]....
        /*086c*/ 	.word	0x0500000f


	//   ....[27]....
        /*0870*/ 	.word	0x0500000f


	//   ....[28]....
        /*0874*/ 	.word	0x0500000f


	//   ....[29]....
        /*0878*/ 	.word	0x0500000f


	//   ....[30]....
        /*087c*/ 	.word	0x0500000f


	//   ....[31]....
        /*0880*/ 	.word	0x0500000f


	//   ....[32]....
        /*0884*/ 	.word	0x0500000f


	//   ....[33]....
        /*0888*/ 	.word	0x0500000f


	//   ....[34]....
        /*088c*/ 	.word	0x0500000f


	//   ....[35]....
        /*0890*/ 	.word	0x0500000f


	//   ....[36]....
        /*0894*/ 	.word	0x0500000f


	//   ....[37]....
        /*0898*/ 	.word	0x0500000f


	//   ....[38]....
        /*089c*/ 	.word	0x0500000f


	//   ....[39]....
        /*08a0*/ 	.word	0x0500000f


	//   ....[40]....
        /*08a4*/ 	.word	0x0500000f


	//   ....[41]....
        /*08a8*/ 	.word	0x0500000f


	//   ....[42]....
        /*08ac*/ 	.word	0x0500000f


	//   ....[43]....
        /*08b0*/ 	.word	0x0500000f


	//   ....[44]....
        /*08b4*/ 	.word	0x0500000f


	//   ....[45]....
        /*08b8*/ 	.word	0x0500000f


	//   ....[46]....
        /*08bc*/ 	.word	0x0500000f


	//   ....[47]....
        /*08c0*/ 	.word	0x0500000f


	//   ....[48]....
        /*08c4*/ 	.word	0x0500000f


	//   ....[49]....
        /*08c8*/ 	.word	0x0500000f


	//   ....[50]....
        /*08cc*/ 	.word	0x0500000f


	//   ....[51]....
        /*08d0*/ 	.word	0x0500000f


	//   ....[52]....
        /*08d4*/ 	.word	0x0500000f


	//   ....[53]....
        /*08d8*/ 	.word	0x0500000f


	//   ....[54]....
        /*08dc*/ 	.word	0x0500000f


	//   ....[55]....
        /*08e0*/ 	.word	0x0500000f


	//   ....[56]....
        /*08e4*/ 	.word	0x0500000f


	//   ....[57]....
        /*08e8*/ 	.word	0x0500000f


	//   ....[58]....
        /*08ec*/ 	.word	0x0500000f


	//   ....[59]....
        /*08f0*/ 	.word	0x0500000f


	//   ....[60]....
        /*08f4*/ 	.word	0x0500000f


	//   ....[61]....
        /*08f8*/ 	.word	0x0500000f


	//   ....[62]....
        /*08fc*/ 	.word	0x0500000f


	//   ....[63]....
        /*0900*/ 	.word	0x0500000f


	//   ....[64]....
        /*0904*/ 	.word	0x0500000f


	//   ....[65]....
        /*0908*/ 	.word	0x0500000f


	//   ....[66]....
        /*090c*/ 	.word	0x0500000f


	//   ....[67]....
        /*0910*/ 	.word	0x0500000f


	//   ....[68]....
        /*0914*/ 	.word	0x0500000f


	//   ....[69]....
        /*0918*/ 	.word	0x0500000f


	//   ....[70]....
        /*091c*/ 	.word	0x0500000f


	//   ....[71]....
        /*0920*/ 	.word	0x0500000f


	//   ....[72]....
        /*0924*/ 	.word	0x0500000f


	//   ....[73]....
        /*0928*/ 	.word	0x0500000f


	//   ....[74]....
        /*092c*/ 	.word	0x0500000f


	//   ....[75]....
        /*0930*/ 	.word	0x0500000f


	//   ....[76]....
        /*0934*/ 	.word	0x0500000f


	//   ....[77]....
        /*0938*/ 	.word	0x0500000f


	//   ....[78]....
        /*093c*/ 	.word	0x0500000f


	//   ....[79]....
        /*0940*/ 	.word	0x0500000f


	//   ....[80]....
        /*0944*/ 	.word	0x0500000f


	//   ....[81]....
        /*0948*/ 	.word	0x0500000f


	//   ....[82]....
        /*094c*/ 	.word	0x0500000f


	//   ....[83]....
        /*0950*/ 	.word	0x0500000f


	//   ....[84]....
        /*0954*/ 	.word	0x0500000f


	//   ....[85]....
        /*0958*/ 	.word	0x0500000f


	//   ....[86]....
        /*095c*/ 	.word	0x0500000f


	//   ....[87]....
        /*0960*/ 	.word	0x0500000f


	//   ....[88]....
        /*0964*/ 	.word	0x0500000f


	//   ....[89]....
        /*0968*/ 	.word	0x0500000f


	//   ....[90]....
        /*096c*/ 	.word	0x0500000f


	//   ....[91]....
        /*0970*/ 	.word	0x0500000f


	//   ....[92]....
        /*0974*/ 	.word	0x0500000f


	//   ....[93]....
        /*0978*/ 	.word	0x0500000f


	//   ....[94]....
        /*097c*/ 	.word	0x0500000f


	//   ....[95]....
        /*0980*/ 	.word	0x0500000f


	//   ....[96]....
        /*0984*/ 	.word	0x0500000f


	//   ....[97]....
        /*0988*/ 	.word	0x0500000f


	//   ....[98]....
        /*098c*/ 	.word	0x0500000f


	//   ....[99]....
        /*0990*/ 	.word	0x0500000f


	//   ....[100]....
        /*0994*/ 	.word	0x0500000f


	//   ....[101]....
        /*0998*/ 	.word	0x0500000f


	//   ....[102]....
        /*099c*/ 	.word	0x0500000f


	//   ....[103]....
        /*09a0*/ 	.word	0x0500000f


	//   ....[104]....
        /*09a4*/ 	.word	0x0500000f


	//   ....[105]....
        /*09a8*/ 	.word	0x0500000f


	//   ....[106]....
        /*09ac*/ 	.word	0x0500000f


	//   ....[107]....
        /*09b0*/ 	.word	0x0500000f


	//   ....[108]....
        /*09b4*/ 	.word	0x0500000f


	//   ....[109]....
        /*09b8*/ 	.word	0x0500000f


	//   ....[110]....
        /*09bc*/ 	.word	0x0500000f


	//   ....[111]....
        /*09c0*/ 	.word	0x0500000f


	//   ....[112]....
        /*09c4*/ 	.word	0x0500000f


	//   ....[113]....
        /*09c8*/ 	.word	0x0500000f


	//   ....[114]....
        /*09cc*/ 	.word	0x0500000f


	//   ....[115]....
        /*09d0*/ 	.word	0x0500000f


	//   ....[116]....
        /*09d4*/ 	.word	0x0500000f


	//   ....[117]....
        /*09d8*/ 	.word	0x0500000f


	//   ....[118]....
        /*09dc*/ 	.word	0x0500000f


	//   ....[119]....
        /*09e0*/ 	.word	0x0500000f


	//   ....[120]....
        /*09e4*/ 	.word	0x0500000f


	//   ....[121]....
        /*09e8*/ 	.word	0x0500000f


	//   ....[122]....
        /*09ec*/ 	.word	0x0500000f


	//   ....[123]....
        /*09f0*/ 	.word	0x0500000f


	//   ....[124]....
        /*09f4*/ 	.word	0x0500000f


	//   ....[125]....
        /*09f8*/ 	.word	0x0500000f


	//   ....[126]....
        /*09fc*/ 	.word	0x0500000f


	//   ....[127]....
        /*0a00*/ 	.word	0x0500000f


	//   ....[128]....
        /*0a04*/ 	.word	0x0500000f


	//   ....[129]....
        /*0a08*/ 	.word	0x0500000f


	//   ....[130]....
        /*0a0c*/ 	.word	0x0500000f


	//   ....[131]....
        /*0a10*/ 	.word	0x0500000f


	//   ....[132]....
        /*0a14*/ 	.word	0x0500000f


	//   ....[133]....
        /*0a18*/ 	.word	0x0500000f


	//   ....[134]....
        /*0a1c*/ 	.word	0x0500000f


	//   ....[135]....
        /*0a20*/ 	.word	0x0500000f


	//   ....[136]....
        /*0a24*/ 	.word	0x0500000f


	//   ....[137]....
        /*0a28*/ 	.word	0x0500000f


	//   ....[138]....
        /*0a2c*/ 	.word	0x0500000f


	//   ....[139]....
        /*0a30*/ 	.word	0x0500000f


	//   ....[140]....
        /*0a34*/ 	.word	0x0500000f


	//   ....[141]....
        /*0a38*/ 	.word	0x0500000f


	//   ....[142]....
        /*0a3c*/ 	.word	0x0500000f


	//   ....[143]....
        /*0a40*/ 	.word	0x0500000f


	//   ....[144]....
        /*0a44*/ 	.word	0x0500000f


	//   ....[145]....
        /*0a48*/ 	.word	0x0500000f


	//   ....[146]....
        /*0a4c*/ 	.word	0x0500000f


	//   ....[147]....
        /*0a50*/ 	.word	0x0500000f


	//   ....[148]....
        /*0a54*/ 	.word	0x0500000f


	//   ....[149]....
        /*0a58*/ 	.word	0x0500000f


	//   ....[150]....
        /*0a5c*/ 	.word	0x0500000f


	//   ....[151]....
        /*0a60*/ 	.word	0x0500000f


	//   ....[152]....
        /*0a64*/ 	.word	0x0500000f


	//   ....[153]....
        /*0a68*/ 	.word	0x0500000f


	//   ....[154]....
        /*0a6c*/ 	.word	0x0500000f


	//   ....[155]....
        /*0a70*/ 	.word	0x0500000f


	//   ....[156]....
        /*0a74*/ 	.word	0x0500000f


	//   ....[157]....
        /*0a78*/ 	.word	0x0500000f


	//   ....[158]....
        /*0a7c*/ 	.word	0x0500000f


	//   ....[159]....
        /*0a80*/ 	.word	0x0500000f


	//   ....[160]....
        /*0a84*/ 	.word	0x0500000f


	//   ....[161]....
        /*0a88*/ 	.word	0x0500000f


	//   ....[162]....
        /*0a8c*/ 	.word	0x0500000f


	//   ....[163]....
        /*0a90*/ 	.word	0x0500000f


	//   ....[164]....
        /*0a94*/ 	.word	0x0500000f


	//   ....[165]....
        /*0a98*/ 	.word	0x0500000f


	//   ....[166]....
        /*0a9c*/ 	.word	0x0500000f


	//   ....[167]....
        /*0aa0*/ 	.word	0x0500000f


	//   ....[168]....
        /*0aa4*/ 	.word	0x0500000f


	//   ....[169]....
        /*0aa8*/ 	.word	0x0500000f


	//   ....[170]....
        /*0aac*/ 	.word	0x0500000f


	//   ....[171]....
        /*0ab0*/ 	.word	0x0500000f


	//   ....[172]....
        /*0ab4*/ 	.word	0x0500000f


	//   ....[173]....
        /*0ab8*/ 	.word	0x0500000f


	//   ....[174]....
        /*0abc*/ 	.word	0x0500000f


	//   ....[175]....
        /*0ac0*/ 	.word	0x0500000f


	//   ....[176]....
        /*0ac4*/ 	.word	0x0500000f


	//   ....[177]....
        /*0ac8*/ 	.word	0x0500000f


	//   ....[178]....
        /*0acc*/ 	.word	0x0500000f


	//   ....[179]....
        /*0ad0*/ 	.word	0x0500000f


	//   ....[180]....
        /*0ad4*/ 	.word	0x0500000f


	//   ....[181]....
        /*0ad8*/ 	.word	0x0500000f


	//   ....[182]....
        /*0adc*/ 	.word	0x0500000f


	//   ....[183]....
        /*0ae0*/ 	.word	0x0500000f


	//   ....[184]....
        /*0ae4*/ 	.word	0x0500000f


	//   ....[185]....
        /*0ae8*/ 	.word	0x0500000f


	//   ....[186]....
        /*0aec*/ 	.word	0x0500000f


	//   ....[187]....
        /*0af0*/ 	.word	0x0500000f


	//   ....[188]....
        /*0af4*/ 	.word	0x0500000f


	//   ....[189]....
        /*0af8*/ 	.word	0x0500000f


	//   ....[190]....
        /*0afc*/ 	.word	0x0500000f


	//   ....[191]....
        /*0b00*/ 	.word	0x0500000f


	//   ....[192]....
        /*0b04*/ 	.word	0x0500000f


	//   ....[193]....
        /*0b08*/ 	.word	0x0500000f


	//   ....[194]....
        /*0b0c*/ 	.word	0x0500000f


	//   ....[195]....
        /*0b10*/ 	.word	0x0500000f


	//   ....[196]....
        /*0b14*/ 	.word	0x0500000f


	//   ....[197]....
        /*0b18*/ 	.word	0x0500000f


	//   ....[198]....
        /*0b1c*/ 	.word	0x0500000f


	//   ....[199]....
        /*0b20*/ 	.word	0x0500000f


	//   ....[200]....
        /*0b24*/ 	.word	0x0500000f


	//   ....[201]....
        /*0b28*/ 	.word	0x0500000f


	//   ....[202]....
        /*0b2c*/ 	.word	0x0500000f


	//   ....[203]....
        /*0b30*/ 	.word	0x0500000f


	//   ....[204]....
        /*0b34*/ 	.word	0x0500000f


	//   ....[205]....
        /*0b38*/ 	.word	0x0500000f


	//   ....[206]....
        /*0b3c*/ 	.word	0x0500000f


	//   ....[207]....
        /*0b40*/ 	.word	0x0500000f


	//----- nvinfo : EIATTR_COOP_GROUP_INSTR_OFFSETS
	.align		4
.L_396:
        /*0b44*/ 	.byte	0x04, 0x28
        /*0b46*/ 	.short	(.L_398 - .L_397)


	//   ....[0]....
.L_397:
        /*0b48*/ 	.word	0x00000070


	//   ....[1]....
        /*0b4c*/ 	.word	0x00000140


	//   ....[2]....
        /*0b50*/ 	.word	0x00000190


	//   ....[3]....
        /*0b54*/ 	.word	0x000003c0


	//   ....[4]....
        /*0b58*/ 	.word	0x00000520


	//   ....[5]....
        /*0b5c*/ 	.word	0x00000640


	//   ....[6]....
        /*0b60*/ 	.word	0x000007a0


	//   ....[7]....
        /*0b64*/ 	.word	0x00002d80


	//   ....[8]....
        /*0b68*/ 	.word	0x00002d90


	//   ....[9]....
        /*0b6c*/ 	.word	0x00003ca0


	//   ....[10]....
        /*0b70*/ 	.word	0x00003cb0


	//   ....[11]....
        /*0b74*/ 	.word	0x00004be0


	//   ....[12]....
        /*0b78*/ 	.word	0x00004bf0


	//   ....[13]....
        /*0b7c*/ 	.word	0x00005b40


	//   ....[14]....
        /*0b80*/ 	.word	0x00005b50


	//   ....[15]....
        /*0b84*/ 	.word	0x00007130


	//   ....[16]....
        /*0b88*/ 	.word	0x00007140


	//   ....[17]....
        /*0b8c*/ 	.word	0x00008110


	//   ....[18]....
        /*0b90*/ 	.word	0x00008120


	//   ....[19]....
        /*0b94*/ 	.word	0x00009160


	//   ....[20]....
        /*0b98*/ 	.word	0x00009170


	//   ....[21]....
        /*0b9c*/ 	.word	0x0000a1b0


	//   ....[22]....
        /*0ba0*/ 	.word	0x0000a1c0


	//   ....[23]....
        /*0ba4*/ 	.word	0x0000b3c0


	//   ....[24]....
        /*0ba8*/ 	.word	0x0000b3d0


	//   ....[25]....
        /*0bac*/ 	.word	0x0000b4e0


	//   ....[26]....
        /*0bb0*/ 	.word	0x0000b4f0


	//   ....[27]....
        /*0bb4*/ 	.word	0x0000b610


	//   ....[28]....
        /*0bb8*/ 	.word	0x0000b620


	//   ....[29]....
        /*0bbc*/ 	.word	0x0000b740


	//   ....[30]....
        /*0bc0*/ 	.word	0x0000b750


	//   ....[31]....
        /*0bc4*/ 	.word	0x0000bad0


	//   ....[32]....
        /*0bc8*/ 	.word	0x0000baf0


	//   ....[33]....
        /*0bcc*/ 	.word	0x0000bbd0


	//   ....[34]....
        /*0bd0*/ 	.word	0x0000bbf0


	//   ....[35]....
        /*0bd4*/ 	.word	0x0000bcd0


	//   ....[36]....
        /*0bd8*/ 	.word	0x0000bcf0


	//   ....[37]....
        /*0bdc*/ 	.word	0x0000bdd0


	//   ....[38]....
        /*0be0*/ 	.word	0x0000bdf0


	//   ....[39]....
        /*0be4*/ 	.word	0x0000c7d0


	//   ....[40]....
        /*0be8*/ 	.word	0x0000cd30


	//   ....[41]....
        /*0bec*/ 	.word	0x0000cd40


	//   ....[42]....
        /*0bf0*/ 	.word	0x0000cd50


	//   ....[43]....
        /*0bf4*/ 	.word	0x0000cd60


	//   ....[44]....
        /*0bf8*/ 	.word	0x000103b0


	//   ....[45]....
        /*0bfc*/ 	.word	0x000103c0


	//   ....[46]....
        /*0c00*/ 	.word	0x000103d0


	//   ....[47]....
        /*0c04*/ 	.word	0x000103e0


	//   ....[48]....
        /*0c08*/ 	.word	0x00014b90


	//   ....[49]....
        /*0c0c*/ 	.word	0x00014c20


	//   ....[50]....
        /*0c10*/ 	.word	0x00015180


	//   ....[51]....
        /*0c14*/ 	.word	0x000151f0


	//   ....[52]....
        /*0c18*/ 	.word	0x00016b50


	//   ....[53]....
        /*0c1c*/ 	.word	0x00016b60


	//   ....[54]....
        /*0c20*/ 	.word	0x00016b90


	//   ....[55]....
        /*0c24*/ 	.word	0x00016ba0


	//   ....[56]....
        /*0c28*/ 	.word	0x00018770


	//   ....[57]....
        /*0c2c*/ 	.word	0x00018780


	//   ....[58]....
        /*0c30*/ 	.word	0x000187b0


	//   ....[59]....
        /*0c34*/ 	.word	0x000187c0


	//   ....[60]....
        /*0c38*/ 	.word	0x00019e10


	//   ....[61]....
        /*0c3c*/ 	.word	0x00019e40


	//   ....[62]....
        /*0c40*/ 	.word	0x00019e70


	//   ....[63]....
        /*0c44*/ 	.word	0x00019ea0


	//   ....[64]....
        /*0c48*/ 	.word	0x00019ed0


	//   ....[65]....
        /*0c4c*/ 	.word	0x00019f00


	//   ....[66]....
        /*0c50*/ 	.word	0x00019f30


	//   ....[67]....
        /*0c54*/ 	.word	0x00019f60


	//   ....[68]....
        /*0c58*/ 	.word	0x00019f90


	//   ....[69]....
        /*0c5c*/ 	.word	0x00019fc0


	//   ....[70]....
        /*0c60*/ 	.word	0x00019ff0


	//   ....[71]....
        /*0c64*/ 	.word	0x0001a020


	//   ....[72]....
        /*0c68*/ 	.word	0x0001a050


	//   ....[73]....
        /*0c6c*/ 	.word	0x0001a080


	//   ....[74]....
        /*0c70*/ 	.word	0x0001a0b0


	//   ....[75]....
        /*0c74*/ 	.word	0x0001a0e0


	//   ....[76]....
        /*0c78*/ 	.word	0x0001a110


	//   ....[77]....
        /*0c7c*/ 	.word	0x0001a140


	//   ....[78]....
        /*0c80*/ 	.word	0x0001a170


	//   ....[79]....
        /*0c84*/ 	.word	0x0001a1a0


	//   ....[80]....
        /*0c88*/ 	.word	0x0001a1d0


	//   ....[81]....
        /*0c8c*/ 	.word	0x0001a200


	//   ....[82]....
        /*0c90*/ 	.word	0x0001a230


	//   ....[83]....
        /*0c94*/ 	.word	0x0001a260


	//   ....[84]....
        /*0c98*/ 	.word	0x0001a290


	//   ....[85]....
        /*0c9c*/ 	.word	0x0001a2c0


	//   ....[86]....
        /*0ca0*/ 	.word	0x0001a2f0


	//   ....[87]....
        /*0ca4*/ 	.word	0x0001a320


	//   ....[88]....
        /*0ca8*/ 	.word	0x0001a350


	//   ....[89]....
        /*0cac*/ 	.word	0x0001a380


	//   ....[90]....
        /*0cb0*/ 	.word	0x0001a3b0


	//   ....[91]....
        /*0cb4*/ 	.word	0x0001a3e0


	//   ....[92]....
        /*0cb8*/ 	.word	0x0001a410


	//   ....[93]....
        /*0cbc*/ 	.word	0x0001a440


	//   ....[94]....
        /*0cc0*/ 	.word	0x0001a470


	//   ....[95]....
        /*0cc4*/ 	.word	0x0001a4a0


	//   ....[96]....
        /*0cc8*/ 	.word	0x0001a4d0


	//   ....[97]....
        /*0ccc*/ 	.word	0x0001a500


	//   ....[98]....
        /*0cd0*/ 	.word	0x0001a530


	//   ....[99]....
        /*0cd4*/ 	.word	0x0001a560


	//   ....[100]....
        /*0cd8*/ 	.word	0x0001a590


	//   ....[101]....
        /*0cdc*/ 	.word	0x0001a5c0


	//   ....[102]....
        /*0ce0*/ 	.word	0x0001a5f0


	//   ....[103]....
        /*0ce4*/ 	.word	0x0001a620


	//   ....[104]....
        /*0ce8*/ 	.word	0x0001a650


	//   ....[105]....
        /*0cec*/ 	.word	0x0001a680


	//   ....[106]....
        /*0cf0*/ 	.word	0x0001a6b0


	//   ....[107]....
        /*0cf4*/ 	.word	0x0001a6e0


	//   ....[108]....
        /*0cf8*/ 	.word	0x0001a710


	//   ....[109]....
        /*0cfc*/ 	.word	0x0001a720


	//   ....[110]....
        /*0d00*/ 	.word	0x0001a730


	//   ....[111]....
        /*0d04*/ 	.word	0x0001a740


	//   ....[112]....
        /*0d08*/ 	.word	0x0001a750


	//   ....[113]....
        /*0d0c*/ 	.word	0x0001a760


	//   ....[114]....
        /*0d10*/ 	.word	0x0001a790


	//   ....[115]....
        /*0d14*/ 	.word	0x0001a7c0


	//   ....[116]....
        /*0d18*/ 	.word	0x0001a7f0


	//   ....[117]....
        /*0d1c*/ 	.word	0x0001a820


	//   ....[118]....
        /*0d20*/ 	.word	0x0001a850


	//   ....[119]....
        /*0d24*/ 	.word	0x0001a860


	//   ....[120]....
        /*0d28*/ 	.word	0x0001a890


	//   ....[121]....
        /*0d2c*/ 	.word	0x0001a8c0


	//   ....[122]....
        /*0d30*/ 	.word	0x0001a8d0


	//   ....[123]....
        /*0d34*/ 	.word	0x0001a8e0


	//   ....[124]....
        /*0d38*/ 	.word	0x0001b270


	//   ....[125]....
        /*0d3c*/ 	.word	0x0001b2b0


	//   ....[126]....
        /*0d40*/ 	.word	0x0001b300


	//   ....[127]....
        /*0d44*/ 	.word	0x0001b330


	//   ....[128]....
        /*0d48*/ 	.word	0x0001bad0


	//   ....[129]....
        /*0d4c*/ 	.word	0x0001baf0


	//   ....[130]....
        /*0d50*/ 	.word	0x0001bc60


	//   ....[131]....
        /*0d54*/ 	.word	0x0001bc80


	//   ....[132]....
        /*0d58*/ 	.word	0x0001bdc0


	//   ....[133]....
        /*0d5c*/ 	.word	0x0001bde0


	//   ....[134]....
        /*0d60*/ 	.word	0x0001bf30


	//   ....[135]....
        /*0d64*/ 	.word	0x0001bf50


	//   ....[136]....
        /*0d68*/ 	.word	0x0001c8b0


	//   ....[137]....
        /*0d6c*/ 	.word	0x0001c8c0


	//   ....[138]....
        /*0d70*/ 	.word	0x0001ca50


	//   ....[139]....
        /*0d74*/ 	.word	0x0001ca60


	//   ....[140]....
        /*0d78*/ 	.word	0x0001cbf0


	//   ....[141]....
        /*0d7c*/ 	.word	0x0001cc00


	//   ....[142]....
        /*0d80*/ 	.word	0x0001cd90


	//   ....[143]....
        /*0d84*/ 	.word	0x0001cda0


	//   ....[144]....
        /*0d88*/ 	.word	0x0001cf80


	//   ....[145]....
        /*0d8c*/ 	.word	0x0001d130


	//   ....[146]....
        /*0d90*/ 	.word	0x0001d160


	//   ....[147]....
        /*0d94*/ 	.word	0x0001d190


	//   ....[148]....
        /*0d98*/ 	.word	0x0001d1c0


	//   ....[149]....
        /*0d9c*/ 	.word	0x0001d1f0


	//   ....[150]....
        /*0da0*/ 	.word	0x0001d220


	//   ....[151]....
        /*0da4*/ 	.word	0x0001d390


	//   ....[152]....
        /*0da8*/ 	.word	0x0001d3c0


	//   ....[153]....
        /*0dac*/ 	.word	0x0001d3f0


	//   ....[154]....
        /*0db0*/ 	.word	0x0001d420


	//   ....[155]....
        /*0db4*/ 	.word	0x0001d450


	//   ....[156]....
        /*0db8*/ 	.word	0x0001d480


	//   ....[157]....
        /*0dbc*/ 	.word	0x0001d510


	//   ....[158]....
        /*0dc0*/ 	.word	0x0001d540


	//   ....[159]....
        /*0dc4*/ 	.word	0x0001d5c0


	//   ....[160]....
        /*0dc8*/ 	.word	0x0001e290


	//   ....[161]....
        /*0dcc*/ 	.word	0x0001ff10


	//   ....[162]....
        /*0dd0*/ 	.word	0x0001ff40


	//   ....[163]....
        /*0dd4*/ 	.word	0x00020060


	//   ....[164]....
        /*0dd8*/ 	.word	0x00020070


	//   ....[165]....
        /*0ddc*/ 	.word	0x000200e0


	//   ....[166]....
        /*0de0*/ 	.word	0x000200f0


	//   ....[167]....
        /*0de4*/ 	.word	0x00020160


	//   ....[168]....
        /*0de8*/ 	.word	0x00020170


	//   ....[169]....
        /*0dec*/ 	.word	0x000201e0


	//   ....[170]....
        /*0df0*/ 	.word	0x000201f0


	//   ....[171]....
        /*0df4*/ 	.word	0x00020260


	//   ....[172]....
        /*0df8*/ 	.word	0x00020270


	//   ....[173]....
        /*0dfc*/ 	.word	0x000202e0


	//   ....[174]....
        /*0e00*/ 	.word	0x000202f0


	//   ....[175]....
        /*0e04*/ 	.word	0x00020300


	//   ....[176]....
        /*0e08*/ 	.word	0x00020310


	//   ....[177]....
        /*0e0c*/ 	.word	0x00020710


	//   ....[178]....
        /*0e10*/ 	.word	0x00020740


	//   ....[179]....
        /*0e14*/ 	.word	0x00020860


	//   ....[180]....
        /*0e18*/ 	.word	0x00020870


	//   ....[181]....
        /*0e1c*/ 	.word	0x00020900


	//   ....[182]....
        /*0e20*/ 	.word	0x00020910


	//   ....[183]....
        /*0e24*/ 	.word	0x000209a0


	//   ....[184]....
        /*0e28*/ 	.word	0x000209b0


	//   ....[185]....
        /*0e2c*/ 	.word	0x00020a30


	//   ....[186]....
        /*0e30*/ 	.word	0x00020a40


	//   ....[187]....
        /*0e34*/ 	.word	0x00020ac0


	//   ....[188]....
        /*0e38*/ 	.word	0x00020ad0


	//   ....[189]....
        /*0e3c*/ 	.word	0x00020b50


	//   ....[190]....
        /*0e40*/ 	.word	0x00020b60


	//   ....[191]....
        /*0e44*/ 	.word	0x00020b70


	//   ....[192]....
        /*0e48*/ 	.word	0x00020b80


	//   ....[193]....
        /*0e4c*/ 	.word	0x00021310


	//   ....[194]....
        /*0e50*/ 	.word	0x00021340


	//   ....[195]....
        /*0e54*/ 	.word	0x000213f0


	//   ....[196]....
        /*0e58*/ 	.word	0x00021410


	//   ....[197]....
        /*0e5c*/ 	.word	0x000214a0


	//   ....[198]....
        /*0e60*/ 	.word	0x000214c0


	//   ....[199]....
        /*0e64*/ 	.word	0x00021550


	//   ....[200]....
        /*0e68*/ 	.word	0x00021570


	//   ....[201]....
        /*0e6c*/ 	.word	0x00021600


	//   ....[202]....
        /*0e70*/ 	.word	0x00021620


	//   ....[203]....
        /*0e74*/ 	.word	0x000216b0


	//   ....[204]....
        /*0e78*/ 	.word	0x000216d0


	//   ....[205]....
        /*0e7c*/ 	.word	0x00021760


	//   ....[206]....
        /*0e80*/ 	.word	0x00021780


	//   ....[207]....
        /*0e84*/ 	.word	0x00021790


	//   ....[208]....
        /*0e88*/ 	.word	0x000217a0


	//   ....[209]....
        /*0e8c*/ 	.word	0x00021f10


	//   ....[210]....
        /*0e90*/ 	.word	0x00021f30


	//   ....[211]....
        /*0e94*/ 	.word	0x00021f90


	//   ....[212]....
        /*0e98*/ 	.word	0x00021fa0


	//   ....[213]....
        /*0e9c*/ 	.word	0x00021ff0


	//   ....[214]....
        /*0ea0*/ 	.word	0x00022000


	//   ....[215]....
        /*0ea4*/ 	.word	0x00022050


	//   ....[216]....
        /*0ea8*/ 	.word	0x00022060


	//   ....[217]....
        /*0eac*/ 	.word	0x000220b0


	//   ....[218]....
        /*0eb0*/ 	.word	0x000220c0


	//   ....[219]....
        /*0eb4*/ 	.word	0x00022110


	//   ....[220]....
        /*0eb8*/ 	.word	0x00022120


	//   ....[221]....
        /*0ebc*/ 	.word	0x00022170


	//   ....[222]....
        /*0ec0*/ 	.word	0x00022180


	//   ....[223]....
        /*0ec4*/ 	.word	0x00022190


	//   ....[224]....
        /*0ec8*/ 	.word	0x000221e0


	//   ....[225]....
        /*0ecc*/ 	.word	0x00022510


	//   ....[226]....
        /*0ed0*/ 	.word	0x00022520


	//   ....[227]....
        /*0ed4*/ 	.word	0x00022580


	//   ....[228]....
        /*0ed8*/ 	.word	0x00022590


	//   ....[229]....
        /*0edc*/ 	.word	0x000225e0


	//   ....[230]....
        /*0ee0*/ 	.word	0x000225f0


	//   ....[231]....
        /*0ee4*/ 	.word	0x00022640


	//   ....[232]....
        /*0ee8*/ 	.word	0x00022650


	//   ....[233]....
        /*0eec*/ 	.word	0x000226a0


	//   ....[234]....
        /*0ef0*/ 	.word	0x000226b0


	//   ....[235]....
        /*0ef4*/ 	.word	0x00022700


	//   ....[236]....
        /*0ef8*/ 	.word	0x00022710


	//   ....[237]....
        /*0efc*/ 	.word	0x00022760


	//   ....[238]....
        /*0f00*/ 	.word	0x00022770


	//   ....[239]....
        /*0f04*/ 	.word	0x00022780


	//   ....[240]....
        /*0f08*/ 	.word	0x000227d0


	//   ....[241]....
        /*0f0c*/ 	.word	0x00024270


	//   ....[242]....
        /*0f10*/ 	.word	0x000242a0


	//   ....[243]....
        /*0f14*/ 	.word	0x000242e0


	//   ....[244]....
        /*0f18*/ 	.word	0x00024310


	//   ....[245]....
        /*0f1c*/ 	.word	0x00024340


	//   ....[246]....
        /*0f20*/ 	.word	0x00024370


	//   ....[247]....
        /*0f24*/ 	.word	0x000243a0


	//   ....[248]....
        /*0f28*/ 	.word	0x000243d0


	//   ....[249]....
        /*0f2c*/ 	.word	0x00024550


	//   ....[250]....
        /*0f30*/ 	.word	0x00024580


	//   ....[251]....
        /*0f34*/ 	.word	0x000245b0


	//   ....[252]....
        /*0f38*/ 	.word	0x000245e0


	//   ....[253]....
        /*0f3c*/ 	.word	0x00024610


	//   ....[254]....
        /*0f40*/ 	.word	0x00024640


	//   ....[255]....
        /*0f44*/ 	.word	0x00024700


	//   ....[0]....
        /*0f48*/ 	.word	0x00024720


	//   ....[1]....
        /*0f4c*/ 	.word	0x00024790


	//   ....[2]....
        /*0f50*/ 	.word	0x00024c20


	//   ....[3]....
        /*0f54*/ 	.word	0x00024fe0


	//   ....[4]....
        /*0f58*/ 	.word	0x00025070


	//   ....[5]....
        /*0f5c*/ 	.word	0x00025110


	//   ....[6]....
        /*0f60*/ 	.word	0x000251a0


	//   ....[7]....
        /*0f64*/ 	.word	0x00025240


	//   ....[8]....
        /*0f68*/ 	.word	0x000252d0


	//   ....[9]....
        /*0f6c*/ 	.word	0x00025370


	//   ....[10]....
        /*0f70*/ 	.word	0x00025400


	//   ....[11]....
        /*0f74*/ 	.word	0x000254f0


	//   ....[12]....
        /*0f78*/ 	.word	0x00025580


	//   ....[13]....
        /*0f7c*/ 	.word	0x00025620


	//   ....[14]....
        /*0f80*/ 	.word	0x000256b0


	//   ....[15]....
        /*0f84*/ 	.word	0x00025750


	//   ....[16]....
        /*0f88*/ 	.word	0x000257e0


	//   ....[17]....
        /*0f8c*/ 	.word	0x00025880


	//   ....[18]....
        /*0f90*/ 	.word	0x00025910


	//   ....[19]....
        /*0f94*/ 	.word	0x00025a00


	//   ....[20]....
        /*0f98*/ 	.word	0x00025a90


	//   ....[21]....
        /*0f9c*/ 	.word	0x00025b20


	//   ....[22]....
        /*0fa0*/ 	.word	0x00025bb0


	//   ....[23]....
        /*0fa4*/ 	.word	0x00025c40


	//   ....[24]....
        /*0fa8*/ 	.word	0x00025cd0


	//   ....[25]....
        /*0fac*/ 	.word	0x00025d60


	//   ....[26]....
        /*0fb0*/ 	.word	0x00025df0


	//   ....[27]....
        /*0fb4*/ 	.word	0x00025ec0


	//   ....[28]....
        /*0fb8*/ 	.word	0x00025f60


	//   ....[29]....
        /*0fbc*/ 	.word	0x00025ff0


	//   ....[30]....
        /*0fc0*/ 	.word	0x00026040


	//   ....[31]....
        /*0fc4*/ 	.word	0x00026090


	//   ....[32]....
        /*0fc8*/ 	.word	0x00026170


	//   ....[33]....
        /*0fcc*/ 	.word	0x00026200


	//   ....[34]....
        /*0fd0*/ 	.word	0x00026250


	//   ....[35]....
        /*0fd4*/ 	.word	0x000262a0


	//   ....[36]....
        /*0fd8*/ 	.word	0x000265a0


	//   ....[37]....
        /*0fdc*/ 	.word	0x000266c0


	//   ....[38]....
        /*0fe0*/ 	.word	0x000267e0


	//   ....[39]....
        /*0fe4*/ 	.word	0x00026900


	//   ....[40]....
        /*0fe8*/ 	.word	0x00026a30


	//   ....[41]....
        /*0fec*/ 	.word	0x00026aa0


	//   ....[42]....
        /*0ff0*/ 	.word	0x00026b00


	//   ....[43]....
        /*0ff4*/ 	.word	0x00026b70


	//   ....[44]....
        /*0ff8*/ 	.word	0x00026bd0


	//   ....[45]....
        /*0ffc*/ 	.word	0x00026c40


	//   ....[46]....
        /*1000*/ 	.word	0x00026ca0


	//   ....[47]....
        /*1004*/ 	.word	0x00026d10


	//   ....[48]....
        /*1008*/ 	.word	0x00026d70


	//   ....[49]....
        /*100c*/ 	.word	0x00026df0


	//   ....[50]....
        /*1010*/ 	.word	0x00026e50


	//   ....[51]....
        /*1014*/ 	.word	0x00026ed0


	//   ....[52]....
        /*1018*/ 	.word	0x00026f30


	//   ....[53]....
        /*101c*/ 	.word	0x00026fc0


	//   ....[54]....
        /*1020*/ 	.word	0x00027020


	//   ....[55]....
        /*1024*/ 	.word	0x00027090


	//   ....[56]....
        /*1028*/ 	.word	0x000270f0


	//   ....[57]....
        /*102c*/ 	.word	0x00027160


	//   ....[58]....
        /*1030*/ 	.word	0x000271c0


	//   ....[59]....
        /*1034*/ 	.word	0x00027220


	//   ....[60]....
        /*1038*/ 	.word	0x00027280


	//   ....[61]....
        /*103c*/ 	.word	0x00027300


	//   ....[62]....
        /*1040*/ 	.word	0x00027360


	//   ....[63]....
        /*1044*/ 	.word	0x000273e0


	//   ....[64]....
        /*1048*/ 	.word	0x00027440


	//   ....[65]....
        /*104c*/ 	.word	0x000274c0


	//   ....[66]....
        /*1050*/ 	.word	0x00027520


	//   ....[67]....
        /*1054*/ 	.word	0x000275a0


	//   ....[68]....
        /*1058*/ 	.word	0x00027600


	//   ....[69]....
        /*105c*/ 	.word	0x00027680


	//   ....[70]....
        /*1060*/ 	.word	0x000276e0


	//   ....[71]....
        /*1064*/ 	.word	0x00027750


	//   ....[72]....
        /*1068*/ 	.word	0x000277b0


	//   ....[73]....
        /*106c*/ 	.word	0x00027820


	//   ....[74]....
        /*1070*/ 	.word	0x00027880


	//   ....[75]....
        /*1074*/ 	.word	0x000278e0


	//   ....[76]....
        /*1078*/ 	.word	0x00027940


	//   ....[77]....
        /*107c*/ 	.word	0x000279c0


	//   ....[78]....
        /*1080*/ 	.word	0x00027a20


	//   ....[79]....
        /*1084*/ 	.word	0x00027a90


	//   ....[80]....
        /*1088*/ 	.word	0x00027af0


	//   ....[81]....
        /*108c*/ 	.word	0x00027b60


	//   ....[82]....
        /*1090*/ 	.word	0x00027bc0


	//   ....[83]....
        /*1094*/ 	.word	0x00027c20


	//   ....[84]....
        /*1098*/ 	.word	0x00027c80


	//   ....[85]....
        /*109c*/ 	.word	0x00027d00


	//   ....[86]....
        /*10a0*/ 	.word	0x00027d60


	//   ....[87]....
        /*10a4*/ 	.word	0x00027de0


	//   ....[88]....
        /*10a8*/ 	.word	0x00027e40


	//   ....[89]....
        /*10ac*/ 	.word	0x00027ec0


	//   ....[90]....
        /*10b0*/ 	.word	0x00027f20


	//   ....[91]....
        /*10b4*/ 	.word	0x00027fa0


	//   ....[92]....
        /*10b8*/ 	.word	0x00028000


	//   ....[93]....
        /*10bc*/ 	.word	0x00028080


	//   ....[94]....
        /*10c0*/ 	.word	0x000280e0


	//   ....[95]....
        /*10c4*/ 	.word	0x00028140


	//   ....[96]....
        /*10c8*/ 	.word	0x000281a0


	//   ....[97]....
        /*10cc*/ 	.word	0x00028200


	//   ....[98]....
        /*10d0*/ 	.word	0x00028270


	//   ....[99]....
        /*10d4*/ 	.word	0x00028300


	//   ....[100]....
        /*10d8*/ 	.word	0x000284b0


	//   ....[101]....
        /*10dc*/ 	.word	0x00028500


	//   ....[102]....
        /*10e0*/ 	.word	0x00028590


	//   ....[103]....
        /*10e4*/ 	.word	0x00028620


	//   ....[104]....
        /*10e8*/ 	.word	0x000286b0


	//   ....[105]....
        /*10ec*/ 	.word	0x00028740


	//   ....[106]....
        /*10f0*/ 	.word	0x000287d0


	//   ....[107]....
        /*10f4*/ 	.word	0x00028860


	//   ....[108]....
        /*10f8*/ 	.word	0x00028920


	//   ....[109]....
        /*10fc*/ 	.word	0x00028c00


	//   ....[110]....
        /*1100*/ 	.word	0x00028cf0


	//   ....[111]....
        /*1104*/ 	.word	0x00028db0


	//   ....[112]....
        /*1108*/ 	.word	0x00028ee0


	//   ....[113]....
        /*110c*/ 	.word	0x00028f90


	//   ....[114]....
        /*1110*/ 	.word	0x00028ff0


	//   ....[115]....
        /*1114*/ 	.word	0x000290d0


	//   ....[116]....
        /*1118*/ 	.word	0x00029130


	//   ....[117]....
        /*111c*/ 	.word	0x00029210


	//   ....[118]....
        /*1120*/ 	.word	0x00029270


	//   ....[119]....
        /*1124*/ 	.word	0x00029350


	//   ....[120]....
        /*1128*/ 	.word	0x000293b0


	//   ....[121]....
        /*112c*/ 	.word	0x00029490


	//   ....[122]....
        /*1130*/ 	.word	0x000294f0


	//   ....[123]....
        /*1134*/ 	.word	0x000295d0


	//   ....[124]....
        /*1138*/ 	.word	0x00029630


	//   ....[125]....
        /*113c*/ 	.word	0x00029700


	//   ....[126]....
        /*1140*/ 	.word	0x00029890


	//   ....[127]....
        /*1144*/ 	.word	0x00029920


	//   ....[128]....
        /*1148*/ 	.word	0x00029a40


	//   ....[129]....
        /*114c*/ 	.word	0x00029a90


	//   ....[130]....
        /*1150*/ 	.word	0x00029bb0


	//   ....[131]....
        /*1154*/ 	.word	0x00029c00


	//   ....[132]....
        /*1158*/ 	.word	0x00029d20


	//   ....[133]....
        /*115c*/ 	.word	0x00029d70


	//   ....[134]....
        /*1160*/ 	.word	0x00029e70


	//   ....[135]....
        /*1164*/ 	.word	0x00029f10


	//   ....[136]....
        /*1168*/ 	.word	0x00029f70


	//   ....[137]....
        /*116c*/ 	.word	0x0002a060


	//   ....[138]....
        /*1170*/ 	.word	0x0002a0c0


	//   ....[139]....
        /*1174*/ 	.word	0x0002a1b0


	//   ....[140]....
        /*1178*/ 	.word	0x0002a210


	//   ....[141]....
        /*117c*/ 	.word	0x0002a2f0


	//   ....[142]....
        /*1180*/ 	.word	0x0002a3e0


	//   ....[143]....
        /*1184*/ 	.word	0x0002a450


	//   ....[144]....
        /*1188*/ 	.word	0x0002a4b0


	//   ....[145]....
        /*118c*/ 	.word	0x0002a5c0


	//   ....[146]....
        /*1190*/ 	.word	0x0002a620


	//   ....[147]....
        /*1194*/ 	.word	0x0002a730


	//   ....[148]....
        /*1198*/ 	.word	0x0002a790


	//   ....[149]....
        /*119c*/ 	.word	0x0002a8a0


	//   ....[150]....
        /*11a0*/ 	.word	0x0002a900


	//   ....[151]....
        /*11a4*/ 	.word	0x0002aa10


	//   ....[152]....
        /*11a8*/ 	.word	0x0002aa70


	//   ....[153]....
        /*11ac*/ 	.word	0x0002ab80


	//   ....[154]....
        /*11b0*/ 	.word	0x0002abe0


	//   ....[155]....
        /*11b4*/ 	.word	0x0002ace0


	//   ....[156]....
        /*11b8*/ 	.word	0x0002ad40


	//   ....[157]....
        /*11bc*/ 	.word	0x0002ade0


	//   ....[158]....
        /*11c0*/ 	.word	0x0002af70


	//   ....[159]....
        /*11c4*/ 	.word	0x0002b010


	//   ....[160]....
        /*11c8*/ 	.word	0x0002b070


	//   ....[161]....
        /*11cc*/ 	.word	0x0002b130


	//   ....[162]....
        /*11d0*/ 	.word	0x0002b190


	//   ....[163]....
        /*11d4*/ 	.word	0x0002b250


	//   ....[164]....
        /*11d8*/ 	.word	0x0002b2b0


	//   ....[165]....
        /*11dc*/ 	.word	0x0002b370


	//   ....[166]....
        /*11e0*/ 	.word	0x0002b3d0


	//   ....[167]....
        /*11e4*/ 	.word	0x0002b490


	//   ....[168]....
        /*11e8*/ 	.word	0x0002b4f0


	//   ....[169]....
        /*11ec*/ 	.word	0x0002b5b0


	//   ....[170]....
        /*11f0*/ 	.word	0x0002b610


	//   ....[171]....
        /*11f4*/ 	.word	0x0002b6d0


	//   ....[172]....
        /*11f8*/ 	.word	0x0002b730


	//   ....[173]....
        /*11fc*/ 	.word	0x0002b7f0


	//   ....[174]....
        /*1200*/ 	.word	0x0002b8e0


	//   ....[175]....
        /*1204*/ 	.word	0x0002b970


	//   ....[176]....
        /*1208*/ 	.word	0x0002b9d0


	//   ....[177]....
        /*120c*/ 	.word	0x0002ba90


	//   ....[178]....
        /*1210*/ 	.word	0x0002baf0


	//   ....[179]....
        /*1214*/ 	.word	0x0002bbb0


	//   ....[180]....
        /*1218*/ 	.word	0x0002bc10


	//   ....[181]....
        /*121c*/ 	.word	0x0002bcd0


	//   ....[182]....
        /*1220*/ 	.word	0x0002bd30


	//   ....[183]....
        /*1224*/ 	.word	0x0002bdf0


	//   ....[184]....
        /*1228*/ 	.word	0x0002be50


	//   ....[185]....
        /*122c*/ 	.word	0x0002bf10


	//   ....[186]....
        /*1230*/ 	.word	0x0002bf70


	//   ....[187]....
        /*1234*/ 	.word	0x0002c030


	//   ....[188]....
        /*1238*/ 	.word	0x0002c090


	//   ....[189]....
        /*123c*/ 	.word	0x0002c150


	//   ....[190]....
        /*1240*/ 	.word	0x0002c330


	//   ....[191]....
        /*1244*/ 	.word	0x0002c3d0


	//   ....[192]....
        /*1248*/ 	.word	0x0002c4f0


	//   ....[193]....
        /*124c*/ 	.word	0x0002c560


	//   ....[194]....
        /*1250*/ 	.word	0x0002c5d0


	//   ....[195]....
        /*1254*/ 	.word	0x0002c640


	//   ....[196]....
        /*1258*/ 	.word	0x0002c6b0


	//   ....[197]....
        /*125c*/ 	.word	0x0002c730


	//   ....[198]....
        /*1260*/ 	.word	0x0002c7c0


	//   ....[199]....
        /*1264*/ 	.word	0x0002c850


	//   ....[200]....
        /*1268*/ 	.word	0x0002c8c0


	//   ....[201]....
        /*126c*/ 	.word	0x0002c930


	//   ....[202]....
        /*1270*/ 	.word	0x0002c9a0


	//   ....[203]....
        /*1274*/ 	.word	0x0002ca20


	//   ....[204]....
        /*1278*/ 	.word	0x0002ca90


	//   ....[205]....
        /*127c*/ 	.word	0x0002cb30


	//   ....[206]....
        /*1280*/ 	.word	0x0002cbc0


	//   ....[207]....
        /*1284*/ 	.word	0x0002cce0


	//----- nvinfo : EIATTR_REG_RECONFIG
	.align		4
.L_398:
        /*1288*/ 	.byte	0x01, 0x54
	.zero		2


	//----- nvinfo : EIATTR_SYSCALL_OFFSETS
	.align		4
        /*128c*/ 	.byte	0x04, 0x46
        /*128e*/ 	.short	(.L_400 - .L_399)


	//   ....[0]....
.L_399:
        /*1290*/ 	.word	0x000017c0


	//   ....[1]....
        /*1294*/ 	.word	0x00001910


	//   ....[2]....
        /*1298*/ 	.word	0x0000c990


	//   ....[3]....
        /*129c*/ 	.word	0x0000ccb0


	//   ....[4]....
        /*12a0*/ 	.word	0x0001f4e0


	//   ....[5]....
        /*12a4*/ 	.word	0x0001f650


	//   ....[6]....
        /*12a8*/ 	.word	0x0001f7a0


	//   ....[7]....
        /*12ac*/ 	.word	0x0001f8e0


	//   ....[8]....
        /*12b0*/ 	.word	0x00020f90


	//----- nvinfo : EIATTR_MBARRIER_INSTR_OFFSETS
	.align		4
.L_400:
        /*12b4*/ 	.byte	0x04, 0x39
        /*12b6*/ 	.short	(.L_402 - .L_401)


	//   ....[0]....
.L_401:
        /*12b8*/ 	.word	0x00000270
        /*12bc*/ 	.word	0x000000ff
        /*12c0*/ 	.word	0x00038800
        /*12c4*/ 	.short	0x0100
        /*12c6*/ 	.byte	0x08
	.zero		1


	//   ....[1]....
        /*12c8*/ 	.word	0x00000280
        /*12cc*/ 	.word	0x000000ff
        /*12d0*/ 	.word	0x00038820
        /*12d4*/ 	.short	0x0100
        /*12d6*/ 	.byte	0x08
	.zero		1


	//   ....[2]....
        /*12d8*/ 	.word	0x00000370
        /*12dc*/ 	.word	0x000000ff
        /*12e0*/ 	.word	0x00038830
        /*12e4*/ 	.short	0x0100
        /*12e6*/ 	.byte	0x08
	.zero		1


	//   ....[3]....
        /*12e8*/ 	.word	0x00000380
        /*12ec*/ 	.word	0x000000ff
        /*12f0*/ 	.word	0x00038840
        /*12f4*/ 	.short	0x0100
        /*12f6*/ 	.byte	0x08
	.zero		1


	//   ....[4]....
        /*12f8*/ 	.word	0x00000390
        /*12fc*/ 	.word	0x000000ff
        /*1300*/ 	.word	0x00038838
        /*1304*/ 	.short	0x0100
        /*1306*/ 	.byte	0x08
	.zero		1


	//   ....[5]....
        /*1308*/ 	.word	0x000003a0
        /*130c*/ 	.word	0x000000ff
        /*1310*/ 	.word	0x00038848
        /*1314*/ 	.short	0x0100
        /*1316*/ 	.byte	0x08
	.zero		1


	//   ....[6]....
        /*1318*/ 	.word	0x000004d0
        /*131c*/ 	.word	0x000000ff
        /*1320*/ 	.word	0x00038850
        /*1324*/ 	.short	0x0100
        /*1326*/ 	.byte	0x08
	.zero		1


	//   ....[7]....
        /*1328*/ 	.word	0x000004e0
        /*132c*/ 	.word	0x000000ff
        /*1330*/ 	.word	0x00038860
        /*1334*/ 	.short	0x0100
        /*1336*/ 	.byte	0x08
	.zero		1


	//   ....[8]....
        /*1338*/ 	.word	0x000004f0
        /*133c*/ 	.word	0x000000ff
        /*1340*/ 	.word	0x00038858
        /*1344*/ 	.short	0x0100
        /*1346*/ 	.byte	0x08
	.zero		1


	//   ....[9]....
        /*1348*/ 	.word	0x00000500
        /*134c*/ 	.word	0x000000ff
        /*1350*/ 	.word	0x00038868
        /*1354*/ 	.short	0x0100
        /*1356*/ 	.byte	0x08
	.zero		1


	//   ....[10]....
        /*1358*/ 	.word	0x000005f0
        /*135c*/ 	.word	0x000000ff
        /*1360*/ 	.word	0x00038870
        /*1364*/ 	.short	0x0100
        /*1366*/ 	.byte	0x06
	.zero		1


	//   ....[11]....
        /*1368*/ 	.word	0x00000600
        /*136c*/ 	.word	0x000000ff
        /*1370*/ 	.word	0x00038880
        /*1374*/ 	.short	0x0100
        /*1376*/ 	.byte	0x06
	.zero		1


	//   ....[12]....
        /*1378*/ 	.word	0x00000610
        /*137c*/ 	.word	0x000000ff
        /*1380*/ 	.word	0x00038878
        /*1384*/ 	.short	0x0100
        /*1386*/ 	.byte	0x06
	.zero		1


	//   ....[13]....
        /*1388*/ 	.word	0x00000620
        /*138c*/ 	.word	0x000000ff
        /*1390*/ 	.word	0x00038888
        /*1394*/ 	.short	0x0100
        /*1396*/ 	.byte	0x06
	.zero		1


	//   ....[14]....
        /*1398*/ 	.word	0x00000750
        /*139c*/ 	.word	0x000000ff
        /*13a0*/ 	.word	0x00038890
        /*13a4*/ 	.short	0x0100
        /*13a6*/ 	.byte	0x08
	.zero		1


	//   ....[15]....
        /*13a8*/ 	.word	0x00000760
        /*13ac*/ 	.word	0x000000ff
        /*13b0*/ 	.word	0x000388a0
        /*13b4*/ 	.short	0x0100
        /*13b6*/ 	.byte	0x08
	.zero		1


	//   ....[16]....
        /*13b8*/ 	.word	0x00000770
        /*13bc*/ 	.word	0x000000ff
        /*13c0*/ 	.word	0x00038898
        /*13c4*/ 	.short	0x0100
        /*13c6*/ 	.byte	0x08
	.zero		1


	//   ....[17]....
        /*13c8*/ 	.word	0x00000780
        /*13cc*/ 	.word	0x000000ff
        /*13d0*/ 	.word	0x000388a8
        /*13d4*/ 	.short	0x0100
        /*13d6*/ 	.byte	0x08
	.zero		1


	//   ....[18]....
        /*13d8*/ 	.word	0x000008c0
        /*13dc*/ 	.word	0x000000ff
        /*13e0*/ 	.word	0x000388b0
        /*13e4*/ 	.short	0x0100
        /*13e6*/ 	.byte	0x08
	.zero		1


	//   ....[19]....
        /*13e8*/ 	.word	0x000008d0
        /*13ec*/ 	.word	0x000000ff
        /*13f0*/ 	.word	0x000388c0
        /*13f4*/ 	.short	0x0100
        /*13f6*/ 	.byte	0x08
	.zero		1


	//   ....[20]....
        /*13f8*/ 	.word	0x000008e0
        /*13fc*/ 	.word	0x000000ff
        /*1400*/ 	.word	0x000388b8
        /*1404*/ 	.short	0x0100
        /*1406*/ 	.byte	0x08
	.zero		1


	//   ....[21]....
        /*1408*/ 	.word	0x000008f0
        /*140c*/ 	.word	0x000000ff
        /*1410*/ 	.word	0x000388c8
        /*1414*/ 	.short	0x0100
        /*1416*/ 	.byte	0x08
	.zero		1


	//   ....[22]....
        /*1418*/ 	.word	0x00002d30
        /*141c*/ 	.word	0x00000050
        /*1420*/ 	.word	0x00038890
        /*1424*/ 	.short	0x010a
        /*1426*/ 	.byte	0x3f
	.zero		1


	//   ....[23]....
        /*1428*/ 	.word	0x000070d0
        /*142c*/ 	.word	0x00000050
        /*1430*/ 	.word	0x00038890
        /*1434*/ 	.short	0x010a
        /*1436*/ 	.byte	0x3f
	.zero		1


	//   ....[24]....
        /*1438*/ 	.word	0x0000b210
        /*143c*/ 	.word	0x00000050
        /*1440*/ 	.word	0x00038890
        /*1444*/ 	.short	0x010a
        /*1446*/ 	.byte	0x3f
	.zero		1


	//   ....[25]....
        /*1448*/ 	.word	0x0000b910
        /*144c*/ 	.word	0x0000000b
        /*1450*/ 	.word	0x00000000
        /*1454*/ 	.short	0x0101
        /*1456*/ 	.byte	0x3f
	.zero		1


	//   ....[26]....
        /*1458*/ 	.word	0x0000b950
        /*145c*/ 	.word	0x00000050
        /*1460*/ 	.word	0x000388b0
        /*1464*/ 	.short	0x010a
        /*1466*/ 	.byte	0x3f
	.zero		1


	//   ....[27]....
        /*1468*/ 	.word	0x0000bf70
        /*146c*/ 	.word	0x00000050
        /*1470*/ 	.word	0x00000000
        /*1474*/ 	.short	0x0101
        /*1476*/ 	.byte	0x3f
	.zero		1


	//   ....[28]....
        /*1478*/ 	.word	0x0000ca20
        /*147c*/ 	.word	0x00000017
        /*1480*/ 	.word	0x00038800
        /*1484*/ 	.short	0x010a
        /*1486*/ 	.byte	0x3f
	.zero		1


	//   ....[29]....
        /*1488*/ 	.word	0x0000ca70
        /*148c*/ 	.word	0x00000017
        /*1490*/ 	.word	0x00038800
        /*1494*/ 	.short	0x010a
        /*1496*/ 	.byte	0x3f
	.zero		1


	//   ....[30]....
        /*1498*/ 	.word	0x0000cfa0
        /*149c*/ 	.word	0x00000017
        /*14a0*/ 	.word	0x00038800
        /*14a4*/ 	.short	0x010a
        /*14a6*/ 	.byte	0x3f
	.zero		1


	//   ....[31]....
        /*14a8*/ 	.word	0x000105f0
        /*14ac*/ 	.word	0x00000017
        /*14b0*/ 	.word	0x00038800
        /*14b4*/ 	.short	0x010a
        /*14b6*/ 	.byte	0x3f
	.zero		1


	//   ....[32]....
        /*14b8*/ 	.word	0x00013cc0
        /*14bc*/ 	.word	0x00000003
        /*14c0*/ 	.word	0x00038830
        /*14c4*/ 	.short	0x010a
        /*14c6*/ 	.byte	0x3f
	.zero		1


	//   ....[33]....
        /*14c8*/ 	.word	0x00013d00
        /*14cc*/ 	.word	0x00000003
        /*14d0*/ 	.word	0x00038830
        /*14d4*/ 	.short	0x010a
        /*14d6*/ 	.byte	0x3f
	.zero		1


	//   ....[34]....
        /*14d8*/ 	.word	0x00015950
        /*14dc*/ 	.word	0x0000000d
        /*14e0*/ 	.word	0x00000000
        /*14e4*/ 	.short	0x0101
        /*14e6*/ 	.byte	0x3f
	.zero		1


	//   ....[35]....
        /*14e8*/ 	.word	0x00015d80
        /*14ec*/ 	.word	0x00000003
        /*14f0*/ 	.word	0x00038850
        /*14f4*/ 	.short	0x010a
        /*14f6*/ 	.byte	0x3f
	.zero		1


	//   ....[36]....
        /*14f8*/ 	.word	0x00015dd0
        /*14fc*/ 	.word	0x00000003
        /*1500*/ 	.word	0x00038850
        /*1504*/ 	.short	0x010a
        /*1506*/ 	.byte	0x3f
	.zero		1


	//   ....[37]....
        /*1508*/ 	.word	0x000160c0
        /*150c*/ 	.word	0x00000003
        /*1510*/ 	.word	0x00000000
        /*1514*/ 	.short	0x0101
        /*1516*/ 	.byte	0x3f
	.zero		1


	//   ....[38]....
        /*1518*/ 	.word	0x000161e0
        /*151c*/ 	.word	0x00000006
        /*1520*/ 	.word	0x00038830
        /*1524*/ 	.short	0x010a
        /*1526*/ 	.byte	0x3f
	.zero		1


	//   ....[39]....
        /*1528*/ 	.word	0x00016260
        /*152c*/ 	.word	0x00000006
        /*1530*/ 	.word	0x00038830
        /*1534*/ 	.short	0x010a
        /*1536*/ 	.byte	0x3f
	.zero		1


	//   ....[40]....
        /*1538*/ 	.word	0x00016eb0
        /*153c*/ 	.word	0x0000000e
        /*1540*/ 	.word	0x00000000
        /*1544*/ 	.short	0x0101
        /*1546*/ 	.byte	0x3f
	.zero		1


	//   ....[41]....
        /*1548*/ 	.word	0x000182a0
        /*154c*/ 	.word	0x00000006
        /*1550*/ 	.word	0x00038850
        /*1554*/ 	.short	0x010a
        /*1556*/ 	.byte	0x3f
	.zero		1


	//   ....[42]....
        /*1558*/ 	.word	0x00018310
        /*155c*/ 	.word	0x00000006
        /*1560*/ 	.word	0x00038850
        /*1564*/ 	.short	0x010a
        /*1566*/ 	.byte	0x3f
	.zero		1


	//   ....[43]....
        /*1568*/ 	.word	0x000185d0
        /*156c*/ 	.word	0x00000006
        /*1570*/ 	.word	0x00000000
        /*1574*/ 	.short	0x0101
        /*1576*/ 	.byte	0x3f
	.zero		1


	//   ....[44]....
        /*1578*/ 	.word	0x0001bb00
        /*157c*/ 	.word	0x00000000
        /*1580*/ 	.word	0x00000000
        /*1584*/ 	.short	0x0101
        /*1586*/ 	.byte	0x3f
	.zero		1


	//   ....[45]....
        /*1588*/ 	.word	0x0001e370
        /*158c*/ 	.word	0x00000017
        /*1590*/ 	.word	0x00038820
        /*1594*/ 	.short	0x010a
        /*1596*/ 	.byte	0x3f
	.zero		1


	//   ....[46]....
        /*1598*/ 	.word	0x0001e400
        /*159c*/ 	.word	0x00000008
        /*15a0*/ 	.word	0x000388a0
        /*15a4*/ 	.short	0x010a
        /*15a6*/ 	.byte	0x3f
	.zero		1


	//   ....[47]....
        /*15a8*/ 	.word	0x0001e750
        /*15ac*/ 	.word	0x00000008
        /*15b0*/ 	.word	0x000388c0
        /*15b4*/ 	.short	0x010a
        /*15b6*/ 	.byte	0x3f
	.zero		1


	//   ....[48]....
        /*15b8*/ 	.word	0x0001eb70
        /*15bc*/ 	.word	0x00000008
        /*15c0*/ 	.word	0x000388a0
        /*15c4*/ 	.short	0x010a
        /*15c6*/ 	.byte	0x3f
	.zero		1


	//   ....[49]....
        /*15c8*/ 	.word	0x0001eeb0
        /*15cc*/ 	.word	0x00000008
        /*15d0*/ 	.word	0x000388c0
        /*15d4*/ 	.short	0x010a
        /*15d6*/ 	.byte	0x3f
	.zero		1


	//   ....[50]....
        /*15d8*/ 	.word	0x0001fcf0
        /*15dc*/ 	.word	0x00000006
        /*15e0*/ 	.word	0x00038880
        /*15e4*/ 	.short	0x010a
        /*15e6*/ 	.byte	0x3f
	.zero		1


	//   ....[51]....
        /*15e8*/ 	.word	0x00020470
        /*15ec*/ 	.word	0x00000006
        /*15f0*/ 	.word	0x00038870
        /*15f4*/ 	.short	0x0107
        /*15f6*/ 	.byte	0x3f
	.zero		1


	//   ....[52]....
        /*15f8*/ 	.word	0x00020520
        /*15fc*/ 	.word	0x00000006
        /*1600*/ 	.word	0x00038870
        /*1604*/ 	.short	0x0101
        /*1606*/ 	.byte	0x3f
	.zero		1


	//   ....[53]....
        /*1608*/ 	.word	0x00020550
        /*160c*/ 	.word	0x00000006
        /*1610*/ 	.word	0x00038840
        /*1614*/ 	.short	0x010a
        /*1616*/ 	.byte	0x3f
	.zero		1


	//   ....[54]....
        /*1618*/ 	.word	0x00020cb0
        /*161c*/ 	.word	0x00000006
        /*1620*/ 	.word	0x00038830
        /*1624*/ 	.short	0x0107
        /*1626*/ 	.byte	0x3f
	.zero		1


	//   ....[55]....
        /*1628*/ 	.word	0x00020d70
        /*162c*/ 	.word	0x00000006
        /*1630*/ 	.word	0x00038830
        /*1634*/ 	.short	0x0101
        /*1636*/ 	.byte	0x3f
	.zero		1


	//   ....[56]....
        /*1638*/ 	.word	0x000218e0
        /*163c*/ 	.word	0x00000017
        /*1640*/ 	.word	0x00038800
        /*1644*/ 	.short	0x0107
        /*1646*/ 	.byte	0x3f
	.zero		1


	//   ....[57]....
        /*1648*/ 	.word	0x000219e0
        /*164c*/ 	.word	0x00000017
        /*1650*/ 	.word	0x00038800
        /*1654*/ 	.short	0x0101
        /*1656*/ 	.byte	0x3f
	.zero		1


	//   ....[58]....
        /*1658*/ 	.word	0x00021a10
        /*165c*/ 	.word	0x00000017
        /*1660*/ 	.word	0x00038820
        /*1664*/ 	.short	0x010a
        /*1666*/ 	.byte	0x3f
	.zero		1


	//   ....[59]....
        /*1668*/ 	.word	0x00021d40
        /*166c*/ 	.word	0x00000000
        /*1670*/ 	.word	0x00038880
        /*1674*/ 	.short	0x010a
        /*1676*/ 	.byte	0x3f
	.zero		1


	//   ....[60]....
        /*1678*/ 	.word	0x00022270
        /*167c*/ 	.word	0x00000000
        /*1680*/ 	.word	0x00038870
        /*1684*/ 	.short	0x0107
        /*1686*/ 	.byte	0x3f
	.zero		1


	//   ....[61]....
        /*1688*/ 	.word	0x00022320
        /*168c*/ 	.word	0x00000000
        /*1690*/ 	.word	0x00038870
        /*1694*/ 	.short	0x0101
        /*1696*/ 	.byte	0x3f
	.zero		1


	//   ....[62]....
        /*1698*/ 	.word	0x00022350
        /*169c*/ 	.word	0x00000000
        /*16a0*/ 	.word	0x00038840
        /*16a4*/ 	.short	0x010a
        /*16a6*/ 	.byte	0x3f
	.zero		1


	//   ....[63]....
        /*16a8*/ 	.word	0x00022860
        /*16ac*/ 	.word	0x00000000
        /*16b0*/ 	.word	0x00038830
        /*16b4*/ 	.short	0x0107
        /*16b6*/ 	.byte	0x3f
	.zero		1


	//   ....[64]....
        /*16b8*/ 	.word	0x00022910
        /*16bc*/ 	.word	0x00000000
        /*16c0*/ 	.word	0x00038830
        /*16c4*/ 	.short	0x0101
        /*16c6*/ 	.byte	0x3f
	.zero		1


	//   ....[65]....
        /*16c8*/ 	.word	0x000229a0
        /*16cc*/ 	.word	0x00000002
        /*16d0*/ 	.word	0x00038870
        /*16d4*/ 	.short	0x010a
        /*16d6*/ 	.byte	0x3f
	.zero		1


	//   ....[66]....
        /*16d8*/ 	.word	0x00022a20
        /*16dc*/ 	.word	0x00000002
        /*16e0*/ 	.word	0x00038860
        /*16e4*/ 	.short	0x010a
        /*16e6*/ 	.byte	0x3f
	.zero		1


	//   ....[67]....
        /*16e8*/ 	.word	0x000233b0
        /*16ec*/ 	.word	0x00000002
        /*16f0*/ 	.word	0x00038850
        /*16f4*/ 	.short	0x0101
        /*16f6*/ 	.byte	0x3f
	.zero		1


	//   ....[68]....
        /*16f8*/ 	.word	0x00023440
        /*16fc*/ 	.word	0x00000002
        /*1700*/ 	.word	0x00000000
        /*1704*/ 	.short	0x0101
        /*1706*/ 	.byte	0x3f
	.zero		1


	//   ....[69]....
        /*1708*/ 	.word	0x00023600
        /*170c*/ 	.word	0x00000000
        /*1710*/ 	.word	0x00038870
        /*1714*/ 	.short	0x010a
        /*1716*/ 	.byte	0x3f
	.zero		1


	//   ....[70]....
        /*1718*/ 	.word	0x00023670
        /*171c*/ 	.word	0x00000000
        /*1720*/ 	.word	0x00038860
        /*1724*/ 	.short	0x010a
        /*1726*/ 	.byte	0x3f
	.zero		1


	//   ....[71]....
        /*1728*/ 	.word	0x00024010
        /*172c*/ 	.word	0x00000000
        /*1730*/ 	.word	0x00038850
        /*1734*/ 	.short	0x0101
        /*1736*/ 	.byte	0x3f
	.zero		1


	//   ....[72]....
        /*1738*/ 	.word	0x000240b0
        /*173c*/ 	.word	0x00000000
        /*1740*/ 	.word	0x00000000
        /*1744*/ 	.short	0x0101
        /*1746*/ 	.byte	0x3f
	.zero		1


	//   ....[73]....
        /*1748*/ 	.word	0x00024ba0
        /*174c*/ 	.word	0x00000005
        /*1750*/ 	.word	0x00038820
        /*1754*/ 	.short	0x010a
        /*1756*/ 	.byte	0x3f
	.zero		1


	//   ....[74]....
        /*1758*/ 	.word	0x00024d30
        /*175c*/ 	.word	0x00000003
        /*1760*/ 	.word	0x00038840
        /*1764*/ 	.short	0x010a
        /*1766*/ 	.byte	0x3f
	.zero		1


	//   ....[75]....
        /*1768*/ 	.word	0x00024dd0
        /*176c*/ 	.word	0x0000001b
        /*1770*/ 	.word	0x00038840
        /*1774*/ 	.short	0x010a
        /*1776*/ 	.byte	0x3f
	.zero		1


	//   ....[76]....
        /*1778*/ 	.word	0x00024e10
        /*177c*/ 	.word	0x00000003
        /*1780*/ 	.word	0x00038860
        /*1784*/ 	.short	0x010a
        /*1786*/ 	.byte	0x3f
	.zero		1


	//   ....[77]....
        /*1788*/ 	.word	0x00024e50
        /*178c*/ 	.word	0x0000001b
        /*1790*/ 	.word	0x00038860
        /*1794*/ 	.short	0x010a
        /*1796*/ 	.byte	0x3f
	.zero		1


	//   ....[78]....
        /*1798*/ 	.word	0x00024e90
        /*179c*/ 	.word	0x00000003
        /*17a0*/ 	.word	0x00038880
        /*17a4*/ 	.short	0x010a
        /*17a6*/ 	.byte	0x3f
	.zero		1


	//   ....[79]....
        /*17a8*/ 	.word	0x00024ed0
        /*17ac*/ 	.word	0x0000001b
        /*17b0*/ 	.word	0x00038880
        /*17b4*/ 	.short	0x010a
        /*17b6*/ 	.byte	0x3f
	.zero		1


	//   ....[80]....
        /*17b8*/ 	.word	0x00024f30
        /*17bc*/ 	.word	0x00000050
        /*17c0*/ 	.word	0x00038890
        /*17c4*/ 	.short	0x010a
        /*17c6*/ 	.byte	0x3f
	.zero		1


	//   ....[81]....
        /*17c8*/ 	.word	0x00025440
        /*17cc*/ 	.word	0x00000050
        /*17d0*/ 	.word	0x00038890
        /*17d4*/ 	.short	0x010a
        /*17d6*/ 	.byte	0x3f
	.zero		1


	//   ....[82]....
        /*17d8*/ 	.word	0x00025950
        /*17dc*/ 	.word	0x00000050
        /*17e0*/ 	.word	0x00038890
        /*17e4*/ 	.short	0x010a
        /*17e6*/ 	.byte	0x3f
	.zero		1


	//   ....[83]....
        /*17e8*/ 	.word	0x00025e20
        /*17ec*/ 	.word	0x00000050
        /*17f0*/ 	.word	0x000388b0
        /*17f4*/ 	.short	0x010a
        /*17f6*/ 	.byte	0x3f
	.zero		1


	//   ....[84]....
        /*17f8*/ 	.word	0x000260c0
        /*17fc*/ 	.word	0x00000017
        /*1800*/ 	.word	0x00038800
        /*1804*/ 	.short	0x010a
        /*1806*/ 	.byte	0x3f
	.zero		1


	//   ....[85]....
        /*1808*/ 	.word	0x000262d0
        /*180c*/ 	.word	0x00000017
        /*1810*/ 	.word	0x00038800
        /*1814*/ 	.short	0x010a
        /*1816*/ 	.byte	0x3f
	.zero		1


	//   ....[86]....
        /*1818*/ 	.word	0x00026320
        /*181c*/ 	.word	0x00000003
        /*1820*/ 	.word	0x00038830
        /*1824*/ 	.short	0x010a
        /*1826*/ 	.byte	0x3f
	.zero		1


	//   ....[87]....
        /*1828*/ 	.word	0x00026370
        /*182c*/ 	.word	0x00000003
        /*1830*/ 	.word	0x00038850
        /*1834*/ 	.short	0x010a
        /*1836*/ 	.byte	0x3f
	.zero		1


	//   ....[88]....
        /*1838*/ 	.word	0x000263c0
        /*183c*/ 	.word	0x00000006
        /*1840*/ 	.word	0x00038830
        /*1844*/ 	.short	0x010a
        /*1846*/ 	.byte	0x3f
	.zero		1


	//   ....[89]....
        /*1848*/ 	.word	0x00026410
        /*184c*/ 	.word	0x00000006
        /*1850*/ 	.word	0x00038850
        /*1854*/ 	.short	0x010a
        /*1856*/ 	.byte	0x3f
	.zero		1


	//   ....[90]....
        /*1858*/ 	.word	0x000289e0
        /*185c*/ 	.word	0x00000017
        /*1860*/ 	.word	0x00038820
        /*1864*/ 	.short	0x010a
        /*1866*/ 	.byte	0x3f
	.zero		1


	//   ....[91]....
        /*1868*/ 	.word	0x00028a30
        /*186c*/ 	.word	0x00000008
        /*1870*/ 	.word	0x000388a0
        /*1874*/ 	.short	0x010a
        /*1876*/ 	.byte	0x3f
	.zero		1


	//   ....[92]....
        /*1878*/ 	.word	0x00028a80
        /*187c*/ 	.word	0x00000008
        /*1880*/ 	.word	0x000388c0
        /*1884*/ 	.short	0x010a
        /*1886*/ 	.byte	0x3f
	.zero		1


	//   ....[93]....
        /*1888*/ 	.word	0x00028ad0
        /*188c*/ 	.word	0x00000008
        /*1890*/ 	.word	0x000388a0
        /*1894*/ 	.short	0x010a
        /*1896*/ 	.byte	0x3f
	.zero		1


	//   ....[94]....
        /*1898*/ 	.word	0x00028b20
        /*189c*/ 	.word	0x00000008
        /*18a0*/ 	.word	0x000388c0
        /*18a4*/ 	.short	0x010a
        /*18a6*/ 	.byte	0x3f
	.zero		1


	//   ....[95]....
        /*18a8*/ 	.word	0x00028c40
        /*18ac*/ 	.word	0x00000006
        /*18b0*/ 	.word	0x00038880
        /*18b4*/ 	.short	0x010a
        /*18b6*/ 	.byte	0x3f
	.zero		1


	//   ....[96]....
        /*18b8*/ 	.word	0x000297e0
        /*18bc*/ 	.word	0x00000006
        /*18c0*/ 	.word	0x00038840
        /*18c4*/ 	.short	0x010a
        /*18c6*/ 	.byte	0x3f
	.zero		1


	//   ....[97]....
        /*18c8*/ 	.word	0x0002ae70
        /*18cc*/ 	.word	0x00000017
        /*18d0*/ 	.word	0x00038820
        /*18d4*/ 	.short	0x010a
        /*18d6*/ 	.byte	0x3f
	.zero		1


	//   ....[98]....
        /*18d8*/ 	.word	0x0002aec0
        /*18dc*/ 	.word	0x00000000
        /*18e0*/ 	.word	0x00038880
        /*18e4*/ 	.short	0x010a
        /*18e6*/ 	.byte	0x3f
	.zero		1


	//   ....[99]....
        /*18e8*/ 	.word	0x0002b830
        /*18ec*/ 	.word	0x00000000
        /*18f0*/ 	.word	0x00038840
        /*18f4*/ 	.short	0x010a
        /*18f6*/ 	.byte	0x3f
	.zero		1


	//   ....[100]....
        /*18f8*/ 	.word	0x0002c190
        /*18fc*/ 	.word	0x00000002
        /*1900*/ 	.word	0x00038870
        /*1904*/ 	.short	0x010a
        /*1906*/ 	.byte	0x3f
	.zero		1


	//   ....[101]....
        /*1908*/ 	.word	0x0002c1e0
        /*190c*/ 	.word	0x00000002
        /*1910*/ 	.word	0x00038860
        /*1914*/ 	.short	0x010a
        /*1916*/ 	.byte	0x3f
	.zero		1


	//   ....[102]....
        /*1918*/ 	.word	0x0002c230
        /*191c*/ 	.word	0x00000000
        /*1920*/ 	.word	0x00038870
        /*1924*/ 	.short	0x010a
        /*1926*/ 	.byte	0x3f
	.zero		1


	//   ....[103]....
        /*1928*/ 	.word	0x0002c280
        /*192c*/ 	.word	0x00000000
        /*1930*/ 	.word	0x00038860
        /*1934*/ 	.short	0x010a
        /*1936*/ 	.byte	0x3f
	.zero		1


	//   ....[104]....
        /*1938*/ 	.word	0x0002cc00
        /*193c*/ 	.word	0x00000005
        /*1940*/ 	.word	0x00038820
        /*1944*/ 	.short	0x010a
        /*1946*/ 	.byte	0x3f
	.zero		1


	//   ....[105]....
        /*1948*/ 	.word	0x0002cda0
        /*194c*/ 	.word	0x00000003
        /*1950*/ 	.word	0x00038840
        /*1954*/ 	.short	0x010a
        /*1956*/ 	.byte	0x3f
	.zero		1


	//   ....[106]....
        /*1958*/ 	.word	0x0002cdf0
        /*195c*/ 	.word	0x0000001b
        /*1960*/ 	.word	0x00038840
        /*1964*/ 	.short	0x010a
        /*1966*/ 	.byte	0x3f
	.zero		1


	//   ....[107]....
        /*1968*/ 	.word	0x0002ce40
        /*196c*/ 	.word	0x00000003
        /*1970*/ 	.word	0x00038860
        /*1974*/ 	.short	0x010a
        /*1976*/ 	.byte	0x3f
	.zero		1


	//   ....[108]....
        /*1978*/ 	.word	0x0002ce90
        /*197c*/ 	.word	0x0000001b
        /*1980*/ 	.word	0x00038860
        /*1984*/ 	.short	0x010a
        /*1986*/ 	.byte	0x3f
	.zero		1


	//   ....[109]....
        /*1988*/ 	.word	0x0002cee0
        /*198c*/ 	.word	0x00000003
        /*1990*/ 	.word	0x00038880
        /*1994*/ 	.short	0x010a
        /*1996*/ 	.byte	0x3f
	.zero		1


	//----- nvinfo : EIATTR_NUM_MBARRIERS
	.align		4
.L_402:
        /*1998*/ 	.byte	0x03, 0x38
        /*199a*/ 	.short	0x0016


	//----- nvinfo : EIATTR_EXIT_INSTR_OFFSETS
	.align		4
        /*199c*/ 	.byte	0x04, 0x1c
        /*199e*/ 	.short	(.L_404 - .L_403)


	//   ....[0]....
.L_403:
        /*19a0*/ 	.word	0x00024f20


	//----- nvinfo : EIATTR_MAX_THREADS
	.align		4
.L_404:
        /*19a4*/ 	.byte	0x04, 0x05
        /*19a6*/ 	.short	(.L_406 - .L_405)
.L_405:
        /*19a8*/ 	.word	0x00000180
        /*19ac*/ 	.word	0x00000001
        /*19b0*/ 	.word	0x00000001


	//----- nvinfo : EIATTR_CRS_STACK_SIZE
	.align		4
.L_406:
        /*19b4*/ 	.byte	0x04, 0x1e
        /*19b6*/ 	.short	(.L_408 - .L_407)
.L_407:
        /*19b8*/ 	.word	0x00000000


	//----- nvinfo : EIATTR_CBANK_PARAM_SIZE
	.align		4
.L_408:
        /*19bc*/ 	.byte	0x03, 0x19
        /*19be*/ 	.short	0x0af0


	//----- nvinfo : EIATTR_PARAM_CBANK
	.align		4
        /*19c0*/ 	.byte	0x04, 0x0a
        /*19c2*/ 	.short	(.L_410 - .L_409)
	.align		4
.L_409:
        /*19c4*/ 	.word	index@(.nv.constant0._ZN7cutlass13device_kernelIN5flash11enable_sm90INS1_16FlashAttnFwdSm90INS1_25CollectiveMainloopFwdSm90ILi2EN4cute5tupleIJNS5_1CILi1EEES8_S8_EEENS6_IJNS7_ILi128EEESA_NS7_ILi256EEEEEELi256ENS_12float_e4m3_tEfNS_4arch4Sm90ELb0ELb0ELb0ELb1ELb1ELb1ELb0ELb1ELb0ELb1ELb0ELb0EEENS1_21CollectiveEpilogueFwdINS6_IJSA_SB_SA_EEES9_NS_10bfloat16_tESF_Li256ELb1ELb1ELb0ELb1EEENS1_36VarlenDynamicPersistentTileSchedulerILi128ELi128ELi256ELi128ELb0ELb1ELb1ELb0ELb1ELb1EEEEEEEEEvNT_6ParamsE)
        /*19c8*/ 	.short	0x0210
        /*19ca*/ 	.short	0x0af0


	//----- nvinfo : EIATTR_SW_WAR
	.align		4
.L_410:
        /*19cc*/ 	.byte	0x04, 0x36
        /*19ce*/ 	.short	(.L_412 - .L_411)
.L_411:
        /*19d0*/ 	.word	0x00000008
.L_412:


//--------------------- .nv.info._ZN7cutlass13device_kernelIN5flash11enable_sm90INS1_16FlashAttnFwdSm90INS1_25CollectiveMainloopFwdSm90ILi2EN4cute5tupleIJNS5_1CILi1EEES8_S8_EEENS6_IJNS7_ILi128EEENS7_ILi64EEENS7_ILi256EEEEEELi256ENS_12float_e4m3_tEfNS_4arch4Sm90ELb0ELb1ELb0ELb0ELb1ELb0ELb0ELb1ELb0ELb1ELb0ELb0EEENS1_21CollectiveEpilogueFwdINS6_IJSA_SC_SB_EEES9_NS_10bfloat16_tESG_Li256ELb0ELb1ELb0ELb1EEENS1_30DynamicPersistentTileSchedulerILi256ELi128ELb0ELb1ELb1EEEEEEEEEvNT_6ParamsE --------------------------
	.section	.nv.info._ZN7cutlass13device_kernelIN5flash11enable_sm90INS1_16FlashAttnFwdSm90INS1_25CollectiveMainloopFwdSm90ILi2EN4cute5tupleIJNS5_1CILi1EEES8_S8_EEENS6_IJNS7_ILi128EEENS7_ILi64EEENS7_ILi256EEEEEELi256ENS_12float_e4m3_tEfNS_4arch4Sm90ELb0ELb1ELb0ELb0ELb1ELb0ELb0ELb1ELb0ELb1ELb0ELb0EEENS1_21CollectiveEpilogueFwdINS6_IJSA_SC_SB_EEES9_NS_10bfloat16_tESG_Li256ELb0ELb1ELb0ELb1EEENS1_30DynamicPersistentTileSchedulerILi256ELi128ELb0ELb1ELb1EEEEEEEEEvNT_6ParamsE,"",@"SHT_CUDA_INFO"
	.sectionflags	@""
	.align	4


	//----- nvinfo : EIATTR_CUDA_API_VERSION
	.align		4
        /*0000*/ 	.byte	0x04, 0x37
        /*0002*/ 	.short	(.L_414 - .L_413)
.L_413:
        /*0004*/ 	.word	0x00000082


	//----- nvinfo : EIATTR_KPARAM_INFO
	.align		4
.L_414:
        /*0008*/ 	.byte	0x04, 0x17
        /*000a*/ 	.short	(.L_416 - .L_415)
.L_415:
        /*000c*/ 	.word	0x00000000
        /*0010*/ 	.short	0x0000
        /*0012*/ 	.short	0x0070
        /*0014*/ 	.byte	0x00, 0xf0, 0x01, 0x2a


	//----- nvinfo : EIATTR_SPARSE_MMA_MASK
	.align		4
.L_416:
        /*0018*/ 	.byte	0x03, 0x50
        /*001a*/ 	.short	0x0000


	//----- nvinfo : EIATTR_MAXREG_COUNT
	.align		4
        /*001c*/ 	.byte	0x03, 0x1b
        /*001e*/ 	.short	0x00a8


	//----- nvinfo : EIATTR_NUM_BARRIERS
	.align		4
        /*0020*/ 	.byte	0x02, 0x4c
        /*0022*/ 	.byte	0x10
	.zero		1


	//----- nvinfo : EIATTR_EXTERNS
	.align		4
        /*0024*/ 	.byte	0x04, 0x0f
        /*0026*/ 	.short	(.L_418 - .L_417)


	//   ....[0]....
	.align		4
.L_417:
        /*0028*/ 	.word	index@(__assertfail)


	//----- nvinfo : EIATTR_ANNOTATIONS
	.align		4
.L_418:
        /*002c*/ 	.byte	0x04, 0x55
        /*002e*/ 	.short	(.L_420 - .L_419)


	//   ....[0]....
.L_419:
        /*0030*/ 	.word	0x00000001
        /*0034*/ 	.byte	0x10, 0xe5, 0x00, 0x00, 0x01, 0x00, 0x00, 0x00, 0x00, 0xe9, 0x00, 0x00, 0x01, 0x00, 0x00, 0x00
        /*0044*/ 	.byte	0x40, 0xe9, 0x00, 0x00, 0x01, 0x00, 0x00, 0x00, 0x80, 0xea, 0x00, 0x00, 0x01, 0x00, 0x00, 0x00
        /*0054*/ 	.byte	0x80, 0xf3, 0x00, 0x00, 0x01, 0x00, 0x00, 0x00, 0x40, 0x11, 0x01, 0x00, 0x01, 0x00, 0x00, 0x00
        /*0064*/ 	.byte	0x60, 0x11, 0x01, 0x00, 0x01, 0x00, 0x00, 0x00, 0xa0, 0x25, 0x01, 0x00, 0x01, 0x00, 0x00, 0x00
        /*0074*/ 	.byte	0x50, 0x2c, 0x01, 0x00, 0x01, 0x00, 0x00, 0x00, 0xe0, 0x2c, 0x01, 0x00, 0x01, 0x00, 0x00, 0x00
        /*0084*/ 	.byte	0x70, 0x2d, 0x01, 0x00, 0x01, 0x00, 0x00, 0x00, 0x90, 0x2d, 0x01, 0x00, 0x01, 0x00, 0x00, 0x00
        /*0094*/ 	.byte	0xd0, 0x2d, 0x01, 0x00


	//----- nvinfo : EIATTR_MERCURY_ISA_VERSION
	.align		4
.L_420:
        /*0098*/ 	.byte	0x03, 0x5f
        /*009a*/ 	.short	0x0101


	//----- nvinfo : EIATTR_INT_WARP_WIDE_INSTR_OFFSETS
	.align		4
        /*009c*/ 	.byte	0x04, 0x31
        /*009e*/ 	.short	(.L_422 - .L_421)


	//   ....[0]....
.L_421:
        /*00a0*/ 	.word	0x000000c0


	//   ....[1]....
        /*00a4*/ 	.word	0x000000d0


	//   ....[2]....
        /*00a8*/ 	.word	0x00000170


	//   ....[3]....
        /*00ac*/ 	.word	0x0000f2d0


	//   ....[4]....
        /*00b0*/ 	.word	0x0000f360


	//   ....[5]....
        /*00b4*/ 	.word	0x000124f0


	//   ....[6]....
        /*00b8*/ 	.word	0x00012580


	//----- nvinfo : EIATTR_COOP_GROUP_MASK_REGIDS
	.align		4
.L_422:
        /*00bc*/ 	.byte	0x04, 0x29
        /*00be*/ 	.short	(.L_424 - .L_423)


	//   ....[0]....
.L_423:
        /*00c0*/ 	.word	0xffffffff


	//   ....[1]....
        /*00c4*/ 	.word	0xffffffff


	//   ....[2]....
        /*00c8*/ 	.word	0xffffffff


	//   ....[3]....
        /*00cc*/ 	.word	0xffffffff


	//   ....[4]....
        /*00d0*/ 	.word	0xffffffff


	//   ....[5]....
        /*00d4*/ 	.word	0xffffffff


	//   ....[6]....
        /*00d8*/ 	.word	0xffffffff


	//   ....[7]....
        /*00dc*/ 	.word	0xffffffff


	//   ....[8]....
        /*00e0*/ 	.word	0xffffffff


	//   ....[9]....
        /*00e4*/ 	.word	0xffffffff


	//   ....[10]....
        /*00e8*/ 	.word	0xffffffff


	//   ....[11]....
        /*00ec*/ 	.word	0xffffffff


	//   ....[12]....
        /*00f0*/ 	.word	0xffffffff


	//   ....[13]....
        /*00f4*/ 	.word	0xffffffff


	//   ....[14]....
        /*00f8*/ 	.word	0xffffffff


	//   ....[15]....
        /*00fc*/ 	.word	0xffffffff


	//   ....[16]....
        /*0100*/ 	.word	0xffffffff


	//   ....[17]....
        /*0104*/ 	.word	0xffffffff


	//   ....[18]....
        /*0108*/ 	.word	0xffffffff


	//   ....[19]....
        /*010c*/ 	.word	0xffffffff


	//   ....[20]....
        /*0110*/ 	.word	0xffffffff


	//   ....[21]....
        /*0114*/ 	.word	0xffffffff


	//   ....[22]....
        /*0118*/ 	.word	0xffffffff


	//   ....[23]....
        /*011c*/ 	.word	0xffffffff


	//   ....[24]....
        /*0120*/ 	.word	0xffffffff


	//   ....[25]....
        /*0124*/ 	.word	0xffffffff


	//   ....[26]....
        /*0128*/ 	.word	0xffffffff


	//   ....[27]....
        /*012c*/ 	.word	0xffffffff


	//   ....[28]....
        /*0130*/ 	.word	0xffffffff


	//   ....[29]....
        /*0134*/ 	.word	0xffffffff


	//   ....[30]....
        /*0138*/ 	.word	0xffffffff


	//   ....[31]....
        /*013c*/ 	.word	0xffffffff


	//   ....[32]....
        /*0140*/ 	.word	0xffffffff


	//   ....[33]....
        /*0144*/ 	.word	0xffffffff


	//   ....[34]....
        /*0148*/ 	.word	0xffffffff


	//   ....[35]....
        /*014c*/ 	.word	0xffffffff


	//   ....[36]....
        /*0150*/ 	.word	0xffffffff


	//   ....[37]....
        /*0154*/ 	.word	0xffffffff


	//   ....[38]....
        /*0158*/ 	.word	0xffffffff


	//   ....[39]....
        /*015c*/ 	.word	0xffffffff


	//   ....[40]....
        /*0160*/ 	.word	0xffffffff


	//   ....[41]....
        /*0164*/ 	.word	0xffffffff


	//   ....[42]....
        /*0168*/ 	.word	0xffffffff


	//   ....[43]....
        /*016c*/ 	.word	0xffffffff


	//   ....[44]....
        /*0170*/ 	.word	0xffffffff


	//   ....[45]....
        /*0174*/ 	.word	0xffffffff


	//   ....[46]....
        /*0178*/ 	.word	0xffffffff


	//   ....[47]....
        /*017c*/ 	.word	0xffffffff


	//   ....[48]....
        /*0180*/ 	.word	0xffffffff


	//   ....[49]....
        /*0184*/ 	.word	0xffffffff


	//   ....[50]....
        /*0188*/ 	.word	0xffffffff


	//   ....[51]....
        /*018c*/ 	.word	0xffffffff


	//   ....[52]....
        /*0190*/ 	.word	0xffffffff


	//   ....[53]....
        /*0194*/ 	.word	0xffffffff


	//   ....[54]....
        /*0198*/ 	.word	0xffffffff


	//   ....[55]....
        /*019c*/ 	.word	0xffffffff


	//   ....[56]....
        /*01a0*/ 	.word	0xffffffff


	//   ....[57]....
        /*01a4*/ 	.word	0xffffffff


	//   ....[58]....
        /*01a8*/ 	.word	0xffffffff


	//   ....[59]....
        /*01ac*/ 	.word	0xffffffff


	//   ....[60]....
        /*01b0*/ 	.word	0xffffffff


	//   ....[61]....
        /*01b4*/ 	.word	0xffffffff


	//   ....[62]....
        /*01b8*/ 	.word	0xffffffff


	//   ....[63]....
        /*01bc*/ 	.word	0xffffffff


	//   ....[64]....
        /*01c0*/ 	.word	0xffffffff


	//   ....[65]....
        /*01c4*/ 	.word	0xffffffff


	//   ....[66]....
        /*01c8*/ 	.word	0xffffffff


	//   ....[67]....
        /*01cc*/ 	.word	0xffffffff


	//   ....[68]....
        /*01d0*/ 	.word	0xffffffff


	//   ....[69]....
        /*01d4*/ 	.word	0xffffffff


	//   ....[70]....
        /*01d8*/ 	.word	0xffffffff


	//   ....[71]....
        /*01dc*/ 	.word	0xffffffff


	//   ....[72]....
        /*01e0*/ 	.word	0xffffffff


	//   ....[73]....
        /*01e4*/ 	.word	0xffffffff


	//   ....[74]....
        /*01e8*/ 	.word	0xffffffff


	//   ....[75]....
        /*01ec*/ 	.word	0xffffffff


	//   ....[76]....
        /*01f0*/ 	.word	0xffffffff


	//   ....[77]....
        /*01f4*/ 	.word	0xffffffff


	//   ....[78]....
        /*01f8*/ 	.word	0xffffffff


	//   ....[79]....
        /*01fc*/ 	.word	0xffffffff


	//   ....[80]....
        /*0200*/ 	.word	0xffffffff


	//   ....[81]....
        /*0204*/ 	.word	0xffffffff


	//   ....[82]....
        /*0208*/ 	.word	0xffffffff


	//   ....[83]....
        /*020c*/ 	.word	0xffffffff


	//   ....[84]....
        /*0210*/ 	.word	0xffffffff


	//   ....[85]....
        /*0214*/ 	.word	0xffffffff


	//   ....[86]....
        /*0218*/ 	.word	0xffffffff


	//   ....[87]....
        /*021c*/ 	.word	0xffffffff


	//   ....[88]....
        /*0220*/ 	.word	0xffffffff


	//   ....[89]....
        /*0224*/ 	.word	0xffffffff


	//   ....[90]....
        /*0228*/ 	.word	0xffffffff


	//   ....[91]....
        /*022c*/ 	.word	0xffffffff


	//   ....[92]....
        /*0230*/ 	.word	0xffffffff


	//   ....[93]....
        /*0234*/ 	.word	0xffffffff


	//   ....[94]....
        /*0238*/ 	.word	0xffffffff


	//   ....[95]....
        /*023c*/ 	.word	0xffffffff


	//   ....[96]....
        /*0240*/ 	.word	0xffffffff


	//   ....[97]....
        /*0244*/ 	.word	0xffffffff


	//   ....[98]....
        /*0248*/ 	.word	0xffffffff


	//   ....[99]....
        /*024c*/ 	.word	0xffffffff


	//   ....[100]....
        /*0250*/ 	.word	0xffffffff


	//   ....[101]....
        /*0254*/ 	.word	0xffffffff


	//   ....[102]....
        /*0258*/ 	.word	0xffffffff


	//   ....[103]....
        /*025c*/ 	.word	0xffffffff


	//   ....[104]....
        /*0260*/ 	.word	0xffffffff


	//   ....[105]....
        /*0264*/ 	.word	0xffffffff


	//   ....[106]....
        /*0268*/ 	.word	0xffffffff


	//   ....[107]....
        /*026c*/ 	.word	0xffffffff


	//   ....[108]....
        /*0270*/ 	.word	0xffffffff


	//   ....[109]....
        /*0274*/ 	.word	0xffffffff


	//   ....[110]....
        /*0278*/ 	.word	0xffffffff


	//   ....[111]....
        /*027c*/ 	.word	0xffffffff


	//   ....[112]....
        /*0280*/ 	.word	0xffffffff


	//   ....[113]....
        /*0284*/ 	.word	0xffffffff


	//   ....[114]....
        /*0288*/ 	.word	0xffffffff


	//   ....[115]....
        /*028c*/ 	.word	0xffffffff


	//   ....[116]....
        /*0290*/ 	.word	0xffffffff


	//   ....[117]....
        /*0294*/ 	.word	0xffffffff


	//   ....[118]....
        /*0298*/ 	.word	0xffffffff


	//   ....[119]....
        /*029c*/ 	.word	0xffffffff


	//   ....[120]....
        /*02a0*/ 	.word	0xffffffff


	//   ....[121]....
        /*02a4*/ 	.word	0xffffffff


	//   ....[122]....
        /*02a8*/ 	.word	0xffffffff


	//   ....[123]....
        /*02ac*/ 	.word	0xffffffff


	//   ....[124]....
        /*02b0*/ 	.word	0xffffffff


	//   ....[125]....
        /*02b4*/ 	.word	0xffffffff


	//   ....[126]....
        /*02b8*/ 	.word	0xffffffff


	//   ....[127]....
        /*02bc*/ 	.word	0xffffffff


	//   ....[128]....
        /*02c0*/ 	.word	0xffffffff


	//   ....[129]....
        /*02c4*/ 	.word	0xffffffff


	//   ....[130]....
        /*02c8*/ 	.word	0xffffffff


	//   ....[131]....
        /*02cc*/ 	.word	0xffffffff


	//   ....[132]....
        /*02d0*/ 	.word	0xffffffff


	//   ....[133]....
        /*02d4*/ 	.word	0xffffffff


	//   ....[134]....
        /*02d8*/ 	.word	0xffffffff


	//   ....[135]....
        /*02dc*/ 	.word	0xffffffff


	//   ....[136]....
        /*02e0*/ 	.word	0xffffffff


	//   ....[137]....
        /*02e4*/ 	.word	0xffffffff


	//   ....[138]....
        /*02e8*/ 	.word	0xffffffff


	//   ....[139]....
        /*02ec*/ 	.word	0xffffffff


	//   ....[140]....
        /*02f0*/ 	.word	0xffffffff


	//   ....[141]....
        /*02f4*/ 	.word	0xffffffff


	//   ....[142]....
        /*02f8*/ 	.word	0xffffffff


	//   ....[143]....
        /*02fc*/ 	.word	0xffffffff


	//   ....[144]....
        /*0300*/ 	.word	0xffffffff


	//   ....[145]....
        /*0304*/ 	.word	0xffffffff


	//   ....[146]....
        /*0308*/ 	.word	0xffffffff


	//   ....[147]....
        /*030c*/ 	.word	0xffffffff


	//   ....[148]....
        /*0310*/ 	.word	0xffffffff


	//   ....[149]....
        /*0314*/ 	.word	0xffffffff


	//   ....[150]....
        /*0318*/ 	.word	0xffffffff


	//   ....[151]....
        /*031c*/ 	.word	0xffffffff


	//   ....[152]....
        /*0320*/ 	.word	0xffffffff


	//   ....[153]....
        /*0324*/ 	.word	0xffffffff


	//   ....[154]....
        /*0328*/ 	.word	0xffffffff


	//   ....[155]....
        /*032c*/ 	.word	0xffffffff


	//   ....[156]....
        /*0330*/ 	.word	0xffffffff


	//   ....[157]....
        /*0334*/ 	.word	0xffffffff


	//   ....[158]....
        /*0338*/ 	.word	0xffffffff


	//   ....[159]....
        /*033c*/ 	.word	0xffffffff


	//   ....[160]....
        /*0340*/ 	.word	0xffffffff


	//   ....[161]....
        /*0344*/ 	.word	0xffffffff


	//   ....[162]....
        /*0348*/ 	.word	0xffffffff


	//   ....[163]....
        /*034c*/ 	.word	0xffffffff


	//   ....[164]....
        /*0350*/ 	.word	0xffffffff


	//   ....[165]....
        /*0354*/ 	.word	0xffffffff


	//   ....[166]....
        /*0358*/ 	.word	0xffffffff


	//   ....[167]....
        /*035c*/ 	.word	0xffffffff


	//   ....[168]....
        /*0360*/ 	.word	0x0500000f


	//   ....[169]....
        /*0364*/ 	.word	0x0500000f


	//   ....[170]....
        /*0368*/ 	.word	0x0500000f


	//   ....[171]....
        /*036c*/ 	.word	0x0500000f


	//   ....[172]....
        /*0370*/ 	.word	0x0500000f


	//   ....[173]....
        /*0374*/ 	.word	0x0500000f


	//   ....[174]....
        /*0378*/ 	.word	0x0500000f


	//   ....[175]....
        /*037c*/ 	.word	0x0500000f


	//   ....[176]....
        /*0380*/ 	.word	0x0500000f


	//   ....[177]....
        /*0384*/ 	.word	0x0500000f


	//   ....[178]....
        /*0388*/ 	.word	0x0500000f


	//   ....[179]....
        /*038c*/ 	.word	0x0500000f


	//   ....[180]....
        /*0390*/ 	.word	0x0500000f


	//   ....[181]....
        /*0394*/ 	.word	0x0500000f


	//   ....[182]....
        /*0398*/ 	.word	0x0500000f


	//   ....[183]....
        /*039c*/ 	.word	0x0500000f


	//   ....[184]....
        /*03a0*/ 	.word	0x0500000f


	//   ....[185]....
        /*03a4*/ 	.word	0x0500000f


	//   ....[186]....
        /*03a8*/ 	.word	0x0500000f


	//   ....[187]....
        /*03ac*/ 	.word	0x0500000f


	//   ....[188]....
        /*03b0*/ 	.word	0x0500000f


	//   ....[189]....
        /*03b4*/ 	.word	0x0500000f


	//   ....[190]....
        /*03b8*/ 	.word	0x0500000f


	//   ....[191]....
        /*03bc*/ 	.word	0x0500000f


	//   ....[192]....
        /*03c0*/ 	.word	0x0500000f


	//   ....[193]....
        /*03c4*/ 	.word	0x0500000f


	//   ....[194]....
        /*03c8*/ 	.word	0x0500000f


	//   ....[195]....
        /*03cc*/ 	.word	0x0500000f


	//   ....[196]....
        /*03d0*/ 	.word	0x0500000f


	//   ....[197]....
        /*03d4*/ 	.word	0x0500000f


	//   ....[198]....
        /*03d8*/ 	.word	0x0500000f


	//   ....[199]....
        /*03dc*/ 	.word	0x0500000f


	//   ....[200]....
        /*03e0*/ 	.word	0x0500000f


	//   ....[201]....
        /*03e4*/ 	.word	0x0500000f


	//   ....[202]....
        /*03e8*/ 	.word	0x0500000f


	//   ....[203]....
        /*03ec*/ 	.word	0x0500000f


	//   ....[204]....
        /*03f0*/ 	.word	0x0500000f


	//   ....[205]....
        /*03f4*/ 	.word	0x0500000f


	//   ....[206]....
        /*03f8*/ 	.word	0x0500000f


	//   ....[207]....
        /*03fc*/ 	.word	0x0500000f


	//   ....[208]....
        /*0400*/ 	.word	0x0500000f


	//   ....[209]....
        /*0404*/ 	.word	0x0500000f


	//   ....[210]....
        /*0408*/ 	.word	0x0500000f


	//   ....[211]....
        /*040c*/ 	.word	0x0500000f


	//   ....[212]....
        /*0410*/ 	.word	0x0500000f


	//   ....[213]....
        /*0414*/ 	.word	0x0500000f


	//   ....[214]....
        /*0418*/ 	.word	0x0500000f


	//   ....[215]....
        /*041c*/ 	.word	0x0500000f


	//   ....[216]....
        /*0420*/ 	.word	0x0500000f


	//   ....[217]....
        /*0424*/ 	.word	0x0500000f


	//----- nvinfo : EIATTR_COOP_GROUP_INSTR_OFFSETS
	.align		4
.L_424:
        /*0428*/ 	.byte	0x04, 0x28
        /*042a*/ 	.short	(.L_426 - .L_425)


	//   ....[0]....
.L_425:
        /*042c*/ 	.word	0x00000080


	//   ....[1]....
        /*0430*/ 	.word	0x00000090


	//   ....[2]....
        /*0434*/ 	.word	0x000002d0


	//   ....[3]....
        /*0438*/ 	.word	0x00000430


	//   ....[4]....
        /*043c*/ 	.word	0x00000550


	//   ....[5]....
        /*0440*/ 	.word	0x000006b0


	//   ....[6]....
        /*0444*/ 	.word	0x00001cb0


	//   ....[7]....
        /*0448*/ 	.word	0x00002590


	//   ....[8]....
        /*044c*/ 	.word	0x00002800


	//   ....[9]....
        /*0450*/ 	.word	0x00003120


	//   ....[10]....
        /*0454*/ 	.word	0x00003230


	//   ....[11]....
        /*0458*/ 	.word	0x00003580


	//   ....[12]....
        /*045c*/ 	.word	0x00003630


	//   ....[13]....
        /*0460*/ 	.word	0x00004580


	//   ....[14]....
        /*0464*/ 	.word	0x000047d0


	//   ....[15]....
        /*0468*/ 	.word	0x00004eb0


	//   ....[16]....
        /*046c*/ 	.word	0x00004fb0


	//   ....[17]....
        /*0470*/ 	.word	0x00005370


	//   ....[18]....
        /*0474*/ 	.word	0x000053f0


	//   ....[19]....
        /*0478*/ 	.word	0x00006bf0


	//   ....[20]....
        /*047c*/ 	.word	0x00006c30


	//   ....[21]....
        /*0480*/ 	.word	0x00006ec0


	//   ....[22]....
        /*0484*/ 	.word	0x00007090


	//   ....[23]....
        /*0488*/ 	.word	0x00008440


	//   ....[24]....
        /*048c*/ 	.word	0x00008680


	//   ....[25]....
        /*0490*/ 	.word	0x00008d60


	//   ....[26]....
        /*0494*/ 	.word	0x00008e60


	//   ....[27]....
        /*0498*/ 	.word	0x00009230


	//   ....[28]....
        /*049c*/ 	.word	0x000092a0


	//   ....[29]....
        /*04a0*/ 	.word	0x0000a470


	//   ....[30]....
        /*04a4*/ 	.word	0x0000a490


	//   ....[31]....
        /*04a8*/ 	.word	0x0000a510


	//   ....[32]....
        /*04ac*/ 	.word	0x0000a530


	//   ....[33]....
        /*04b0*/ 	.word	0x0000bea0


	//   ....[34]....
        /*04b4*/ 	.word	0x0000bed0


	//   ....[35]....
        /*04b8*/ 	.word	0x0000bef0


	//   ....[36]....
        /*04bc*/ 	.word	0x0000bf10


	//   ....[37]....
        /*04c0*/ 	.word	0x0000bf40


	//   ....[38]....
        /*04c4*/ 	.word	0x0000bf70


	//   ....[39]....
        /*04c8*/ 	.word	0x0000bfa0


	//   ....[40]....
        /*04cc*/ 	.word	0x0000bfd0


	//   ....[41]....
        /*04d0*/ 	.word	0x0000c000


	//   ....[42]....
        /*04d4*/ 	.word	0x0000c030


	//   ....[43]....
        /*04d8*/ 	.word	0x0000c050


	//   ....[44]....
        /*04dc*/ 	.word	0x0000c070


	//   ....[45]....
        /*04e0*/ 	.word	0x0000c080


	//   ....[46]....
        /*04e4*/ 	.word	0x0000c0a0


	//   ....[47]....
        /*04e8*/ 	.word	0x0000c0c0


	//   ....[48]....
        /*04ec*/ 	.word	0x0000c0e0


	//   ....[49]....
        /*04f0*/ 	.word	0x0000c0f0


	//   ....[50]....
        /*04f4*/ 	.word	0x0000c110


	//   ....[51]....
        /*04f8*/ 	.word	0x0000c120


	//   ....[52]....
        /*04fc*/ 	.word	0x0000c130


	//   ....[53]....
        /*0500*/ 	.word	0x0000c140


	//   ....[54]....
        /*0504*/ 	.word	0x0000c170


	//   ....[55]....
        /*0508*/ 	.word	0x0000c190


	//   ....[56]....
        /*050c*/ 	.word	0x0000c1a0


	//   ....[57]....
        /*0510*/ 	.word	0x0000c1b0


	//   ....[58]....
        /*0514*/ 	.word	0x0000c1c0


	//   ....[59]....
        /*0518*/ 	.word	0x0000c1d0


	//   ....[60]....
        /*051c*/ 	.word	0x0000c1e0


	//   ....[61]....
        /*0520*/ 	.word	0x0000c1f0


	//   ....[62]....
        /*0524*/ 	.word	0x0000c200


	//   ....[63]....
        /*0528*/ 	.word	0x0000c210


	//   ....[64]....
        /*052c*/ 	.word	0x0000c230


	//   ....[65]....
        /*0530*/ 	.word	0x0000c250


	//   ....[66]....
        /*0534*/ 	.word	0x0000c260


	//   ....[67]....
        /*0538*/ 	.word	0x0000c270


	//   ....[68]....
        /*053c*/ 	.word	0x0000c2d0


	//   ....[69]....
        /*0540*/ 	.word	0x0000c3e0


	//   ....[70]....
        /*0544*/ 	.word	0x0000c420


	//   ....[71]....
        /*0548*/ 	.word	0x0000c460


	//   ....[72]....
        /*054c*/ 	.word	0x0000c4a0


	//   ....[73]....
        /*0550*/ 	.word	0x0000c4e0


	//   ....[74]....
        /*0554*/ 	.word	0x0000c510


	//   ....[75]....
        /*0558*/ 	.word	0x0000c530


	//   ....[76]....
        /*055c*/ 	.word	0x0000c550


	//   ....[77]....
        /*0560*/ 	.word	0x0000c570


	//   ....[78]....
        /*0564*/ 	.word	0x0000c590


	//   ....[79]....
        /*0568*/ 	.word	0x0000c5b0


	//   ....[80]....
        /*056c*/ 	.word	0x0000c5c0


	//   ....[81]....
        /*0570*/ 	.word	0x0000c5d0


	//   ....[82]....
        /*0574*/ 	.word	0x0000c5e0


	//   ....[83]....
        /*0578*/ 	.word	0x0000c5f0


	//   ....[84]....
        /*057c*/ 	.word	0x0000c610


	//   ....[85]....
        /*0580*/ 	.word	0x0000c630


	//   ....[86]....
        /*0584*/ 	.word	0x0000c650


	//   ....[87]....
        /*0588*/ 	.word	0x0000c670


	//   ....[88]....
        /*058c*/ 	.word	0x0000c690


	//   ....[89]....
        /*0590*/ 	.word	0x0000c6a0


	//   ....[90]....
        /*0594*/ 	.word	0x0000c6b0


	//   ....[91]....
        /*0598*/ 	.word	0x0000c6c0


	//   ....[92]....
        /*059c*/ 	.word	0x0000c6d0


	//   ....[93]....
        /*05a0*/ 	.word	0x0000c6e0


	//   ....[94]....
        /*05a4*/ 	.word	0x0000c6f0


	//   ....[95]....
        /*05a8*/ 	.word	0x0000c700


	//   ....[96]....
        /*05ac*/ 	.word	0x0000c710


	//   ....[97]....
        /*05b0*/ 	.word	0x0000ccf0


	//   ....[98]....
        /*05b4*/ 	.word	0x0000cd20


	//   ....[99]....
        /*05b8*/ 	.word	0x0000cd90


	//   ....[100]....
        /*05bc*/ 	.word	0x0000cdc0


	//   ....[101]....
        /*05c0*/ 	.word	0x0000d350


	//   ....[102]....
        /*05c4*/ 	.word	0x0000d390


	//   ....[103]....
        /*05c8*/ 	.word	0x0000d4d0


	//   ....[104]....
        /*05cc*/ 	.word	0x0000d4f0


	//   ....[105]....
        /*05d0*/ 	.word	0x0000d630


	//   ....[106]....
        /*05d4*/ 	.word	0x0000d650


	//   ....[107]....
        /*05d8*/ 	.word	0x0000d7a0


	//   ....[108]....
        /*05dc*/ 	.word	0x0000d7c0


	//   ....[109]....
        /*05e0*/ 	.word	0x0000dec0


	//   ....[110]....
        /*05e4*/ 	.word	0x0000def0


	//   ....[111]....
        /*05e8*/ 	.word	0x0000e040


	//   ....[112]....
        /*05ec*/ 	.word	0x0000e060


	//   ....[113]....
        /*05f0*/ 	.word	0x0000e1a0


	//   ....[114]....
        /*05f4*/ 	.word	0x0000e1c0


	//   ....[115]....
        /*05f8*/ 	.word	0x0000e310


	//   ....[116]....
        /*05fc*/ 	.word	0x0000e330


	//   ....[117]....
        /*0600*/ 	.word	0x0000e540


	//   ....[118]....
        /*0604*/ 	.word	0x0000fef0


	//   ....[119]....
        /*0608*/ 	.word	0x0000ff30


	//   ....[120]....
        /*060c*/ 	.word	0x0000ff60


	//   ....[121]....
        /*0610*/ 	.word	0x0000ffd0


	//   ....[122]....
        /*0614*/ 	.word	0x0000ffe0


	//   ....[123]....
        /*0618*/ 	.word	0x00010050


	//   ....[124]....
        /*061c*/ 	.word	0x00010060


	//   ....[125]....
        /*0620*/ 	.word	0x00010070


	//   ....[126]....
        /*0624*/ 	.word	0x00010400


	//   ....[127]....
        /*0628*/ 	.word	0x00010420


	//   ....[128]....
        /*062c*/ 	.word	0x00010430


	//   ....[129]....
        /*0630*/ 	.word	0x00010470


	//   ....[130]....
        /*0634*/ 	.word	0x000104d0


	//   ....[131]....
        /*0638*/ 	.word	0x000104f0


	//   ....[132]....
        /*063c*/ 	.word	0x00010560


	//   ....[133]....
        /*0640*/ 	.word	0x00010590


	//   ....[134]....
        /*0644*/ 	.word	0x00010bc0


	//   ....[135]....
        /*0648*/ 	.word	0x00010be0


	//   ....[136]....
        /*064c*/ 	.word	0x00010c10


	//   ....[137]....
        /*0650*/ 	.word	0x00010c50


	//   ....[138]....
        /*0654*/ 	.word	0x00010cc0


	//   ....[139]....
        /*0658*/ 	.word	0x00010ce0


	//   ....[140]....
        /*065c*/ 	.word	0x00010d60


	//   ....[141]....
        /*0660*/ 	.word	0x00010d80


	//   ....[142]....
        /*0664*/ 	.word	0x00010e00


	//   ....[143]....
        /*0668*/ 	.word	0x00010e20


	//   ....[144]....
        /*066c*/ 	.word	0x00010ea0


	//   ....[145]....
        /*0670*/ 	.word	0x00010ec0


	//   ....[146]....
        /*0674*/ 	.word	0x00010f40


	//   ....[147]....
        /*0678*/ 	.word	0x00010f60


	//   ....[148]....
        /*067c*/ 	.word	0x00010fe0


	//   ....[149]....
        /*0680*/ 	.word	0x00011000


	//   ....[150]....
        /*0684*/ 	.word	0x00011720


	//   ....[151]....
        /*0688*/ 	.word	0x00011740


	//   ....[152]....
        /*068c*/ 	.word	0x000117a0


	//   ....[153]....
        /*0690*/ 	.word	0x000117b0


	//   ....[154]....
        /*0694*/ 	.word	0x00011800


	//   ....[155]....
        /*0698*/ 	.word	0x00011810


	//   ....[156]....
        /*069c*/ 	.word	0x00011820


	//   ....[157]....
        /*06a0*/ 	.word	0x00011870


	//   ....[158]....
        /*06a4*/ 	.word	0x00011b80


	//   ....[159]....
        /*06a8*/ 	.word	0x00011b90


	//   ....[160]....
        /*06ac*/ 	.word	0x00011ba0


	//   ....[161]....
        /*06b0*/ 	.word	0x00011bc0


	//   ....[162]....
        /*06b4*/ 	.word	0x00011c10


	//   ....[163]....
        /*06b8*/ 	.word	0x00011c20


	//   ....[164]....
        /*06bc*/ 	.word	0x00011c40


	//   ....[165]....
        /*06c0*/ 	.word	0x00011c80


	//   ....[166]....
        /*06c4*/ 	.word	0x00012d50


	//   ....[167]....
        /*06c8*/ 	.word	0x00012ef0


	//   ....[168]....
        /*06cc*/ 	.word	0x000135d0


	//   ....[169]....
        /*06d0*/ 	.word	0x000136b0


	//   ....[170]....
        /*06d4*/ 	.word	0x00013780


	//   ....[171]....
        /*06d8*/ 	.word	0x000137e0


	//   ....[172]....
        /*06dc*/ 	.word	0x000138c0


	//   ....[173]....
        /*06e0*/ 	.word	0x00013920


	//   ....[174]....
        /*06e4*/ 	.word	0x00013a00


	//   ....[175]....
        /*06e8*/ 	.word	0x00013a60


	//   ....[176]....
        /*06ec*/ 	.word	0x00013b40


	//   ....[177]....
        /*06f0*/ 	.word	0x00013c60


	//   ....[178]....
        /*06f4*/ 	.word	0x00013cf0


	//   ....[179]....
        /*06f8*/ 	.word	0x00013dc0


	//   ....[180]....
        /*06fc*/ 	.word	0x00013e60


	//   ....[181]....
        /*0700*/ 	.word	0x00013ed0


	//   ....[182]....
        /*0704*/ 	.word	0x00013f90


	//   ....[183]....
        /*0708*/ 	.word	0x00014000


	//   ....[184]....
        /*070c*/ 	.word	0x000140c0


	//   ....[185]....
        /*0710*/ 	.word	0x00014150


	//   ....[186]....
        /*0714*/ 	.word	0x000141c0


	//   ....[187]....
        /*0718*/ 	.word	0x00014240


	//   ....[188]....
        /*071c*/ 	.word	0x000142f0


	//   ....[189]....
        /*0720*/ 	.word	0x00014360


	//   ....[190]....
        /*0724*/ 	.word	0x00014440


	//   ....[191]....
        /*0728*/ 	.word	0x000144b0


	//   ....[192]....
        /*072c*/ 	.word	0x00014590


	//   ....[193]....
        /*0730*/ 	.word	0x00014600


	//   ....[194]....
        /*0734*/ 	.word	0x000146e0


	//   ....[195]....
        /*0738*/ 	.word	0x00014750


	//   ....[196]....
        /*073c*/ 	.word	0x00014830


	//   ....[197]....
        /*0740*/ 	.word	0x000148a0


	//   ....[198]....
        /*0744*/ 	.word	0x00014980


	//   ....[199]....
        /*0748*/ 	.word	0x000149f0


	//   ....[200]....
        /*074c*/ 	.word	0x00014ab0


	//   ....[201]....
        /*0750*/ 	.word	0x00014be0


	//   ....[202]....
        /*0754*/ 	.word	0x00014c80


	//   ....[203]....
        /*0758*/ 	.word	0x00014ce0


	//   ....[204]....
        /*075c*/ 	.word	0x00014da0


	//   ....[205]....
        /*0760*/ 	.word	0x00014e00


	//   ....[206]....
        /*0764*/ 	.word	0x00014ec0


	//   ....[207]....
        /*0768*/ 	.word	0x00014f20


	//   ....[208]....
        /*076c*/ 	.word	0x00014fe0


	//   ....[209]....
        /*0770*/ 	.word	0x000150d0


	//   ....[210]....
        /*0774*/ 	.word	0x00015160


	//   ....[211]....
        /*0778*/ 	.word	0x000151c0


	//   ....[212]....
        /*077c*/ 	.word	0x00015270


	//   ....[213]....
        /*0780*/ 	.word	0x000152d0


	//   ....[214]....
        /*0784*/ 	.word	0x00015380


	//   ....[215]....
        /*0788*/ 	.word	0x000153e0


	//   ....[216]....
        /*078c*/ 	.word	0x00015490


	//   ....[217]....
        /*0790*/ 	.word	0x000156e0


	//----- nvinfo : EIATTR_REG_RECONFIG
	.align		4
.L_426:
        /*0794*/ 	.byte	0x01, 0x54
	.zero		2


	//----- nvinfo : EIATTR_SYSCALL_OFFSETS
	.align		4
        /*0798*/ 	.byte	0x04, 0x46
        /*079a*/ 	.short	(.L_428 - .L_427)


	//   ....[0]....
.L_427:
        /*079c*/ 	.word	0x00001e90


	//   ....[1]....
        /*07a0*/ 	.word	0x0000f4d0


	//   ....[2]....
        /*07a4*/ 	.word	0x0000f640


	//   ....[3]....
        /*07a8*/ 	.word	0x0000f790


	//   ....[4]....
        /*07ac*/ 	.word	0x0000f8d0


	//   ....[5]....
        /*07b0*/ 	.word	0x00010850


	//----- nvinfo : EIATTR_MBARRIER_INSTR_OFFSETS
	.align		4
.L_428:
        /*07b4*/ 	.byte	0x04, 0x39
        /*07b6*/ 	.short	(.L_430 - .L_429)


	//   ....[0]....
.L_429:
        /*07b8*/ 	.word	0x00000180
        /*07bc*/ 	.word	0x000000ff
        /*07c0*/ 	.word	0x00028400
        /*07c4*/ 	.short	0x0100
        /*07c6*/ 	.byte	0x08
	.zero		1


	//   ....[1]....
        /*07c8*/ 	.word	0x00000190
        /*07cc*/ 	.word	0x000000ff
        /*07d0*/ 	.word	0x00028420
        /*07d4*/ 	.short	0x0100
        /*07d6*/ 	.byte	0x08
	.zero		1


	//   ....[2]....
        /*07d8*/ 	.word	0x00000280
        /*07dc*/ 	.word	0x000000ff
        /*07e0*/ 	.word	0x00028430
        /*07e4*/ 	.short	0x0100
        /*07e6*/ 	.byte	0x08
	.zero		1


	//   ....[3]....
        /*07e8*/ 	.word	0x00000290
        /*07ec*/ 	.word	0x000000ff
        /*07f0*/ 	.word	0x00028440
        /*07f4*/ 	.short	0x0100
        /*07f6*/ 	.byte	0x08
	.zero		1


	//   ....[4]....
        /*07f8*/ 	.word	0x000002a0
        /*07fc*/ 	.word	0x000000ff
        /*0800*/ 	.word	0x00028438
        /*0804*/ 	.short	0x0100
        /*0806*/ 	.byte	0x08
	.zero		1


	//   ....[5]....
        /*0808*/ 	.word	0x000002b0
        /*080c*/ 	.word	0x000000ff
        /*0810*/ 	.word	0x00028448
        /*0814*/ 	.short	0x0100
        /*0816*/ 	.byte	0x08
	.zero		1


	//   ....[6]....
        /*0818*/ 	.word	0x000003e0
        /*081c*/ 	.word	0x000000ff
        /*0820*/ 	.word	0x00028450
        /*0824*/ 	.short	0x0100
        /*0826*/ 	.byte	0x08
	.zero		1


	//   ....[7]....
        /*0828*/ 	.word	0x000003f0
        /*082c*/ 	.word	0x000000ff
        /*0830*/ 	.word	0x00028460
        /*0834*/ 	.short	0x0100
        /*0836*/ 	.byte	0x08
	.zero		1


	//   ....[8]....
        /*0838*/ 	.word	0x00000400
        /*083c*/ 	.word	0x000000ff
        /*0840*/ 	.word	0x00028458
        /*0844*/ 	.short	0x0100
        /*0846*/ 	.byte	0x08
	.zero		1


	//   ....[9]....
        /*0848*/ 	.word	0x00000410
        /*084c*/ 	.word	0x000000ff
        /*0850*/ 	.word	0x00028468
        /*0854*/ 	.short	0x0100
        /*0856*/ 	.byte	0x08
	.zero		1


	//   ....[10]....
        /*0858*/ 	.word	0x00000500
        /*085c*/ 	.word	0x000000ff
        /*0860*/ 	.word	0x00028470
        /*0864*/ 	.short	0x0100
        /*0866*/ 	.byte	0x06
	.zero		1


	//   ....[11]....
        /*0868*/ 	.word	0x00000510
        /*086c*/ 	.word	0x000000ff
        /*0870*/ 	.word	0x00028480
        /*0874*/ 	.short	0x0100
        /*0876*/ 	.byte	0x06
	.zero		1


	//   ....[12]....
        /*0878*/ 	.word	0x00000520
        /*087c*/ 	.word	0x000000ff
        /*0880*/ 	.word	0x00028478
        /*0884*/ 	.short	0x0100
        /*0886*/ 	.byte	0x06
	.zero		1


	//   ....[13]....
        /*0888*/ 	.word	0x00000530
        /*088c*/ 	.word	0x000000ff
        /*0890*/ 	.word	0x00028488
        /*0894*/ 	.short	0x0100
        /*0896*/ 	.byte	0x06
	.zero		1


	//   ....[14]....
        /*0898*/ 	.word	0x00000660
        /*089c*/ 	.word	0x000000ff
        /*08a0*/ 	.word	0x00028490
        /*08a4*/ 	.short	0x0100
        /*08a6*/ 	.byte	0x08
	.zero		1


	//   ....[15]....
        /*08a8*/ 	.word	0x00000670
        /*08ac*/ 	.word	0x000000ff
        /*08b0*/ 	.word	0x000284a0
        /*08b4*/ 	.short	0x0100
        /*08b6*/ 	.byte	0x08
	.zero		1


	//   ....[16]....
        /*08b8*/ 	.word	0x00000680
        /*08bc*/ 	.word	0x000000ff
        /*08c0*/ 	.word	0x00028498
        /*08c4*/ 	.short	0x0100
        /*08c6*/ 	.byte	0x08
	.zero		1


	//   ....[17]....
        /*08c8*/ 	.word	0x00000690
        /*08cc*/ 	.word	0x000000ff
        /*08d0*/ 	.word	0x000284a8
        /*08d4*/ 	.short	0x0100
        /*08d6*/ 	.byte	0x08
	.zero		1


	//   ....[18]....
        /*08d8*/ 	.word	0x000007e0
        /*08dc*/ 	.word	0x000000ff
        /*08e0*/ 	.word	0x000284b0
        /*08e4*/ 	.short	0x0100
        /*08e6*/ 	.byte	0x08
	.zero		1


	//   ....[19]....
        /*08e8*/ 	.word	0x000007f0
        /*08ec*/ 	.word	0x000000ff
        /*08f0*/ 	.word	0x000284c0
        /*08f4*/ 	.short	0x0100
        /*08f6*/ 	.byte	0x08
	.zero		1


	//   ....[20]....
        /*08f8*/ 	.word	0x00000800
        /*08fc*/ 	.word	0x000000ff
        /*0900*/ 	.word	0x000284b8
        /*0904*/ 	.short	0x0100
        /*0906*/ 	.byte	0x08
	.zero		1


	//   ....[21]....
        /*0908*/ 	.word	0x00000810
        /*090c*/ 	.word	0x000000ff
        /*0910*/ 	.word	0x000284c8
        /*0914*/ 	.short	0x0100
        /*0916*/ 	.byte	0x08
	.zero		1


	//   ....[22]....
        /*0918*/ 	.word	0x00001f00
        /*091c*/ 	.word	0x000000ff
        /*0920*/ 	.word	0x00028400
        /*0924*/ 	.short	0x010a
        /*0926*/ 	.byte	0x32
	.zero		1


	//   ....[23]....
        /*0928*/ 	.word	0x00001fd0
        /*092c*/ 	.word	0x000000ff
        /*0930*/ 	.word	0x00028430
        /*0934*/ 	.short	0x010a
        /*0936*/ 	.byte	0x37
	.zero		1


	//   ....[24]....
        /*0938*/ 	.word	0x00002010
        /*093c*/ 	.word	0x000000ff
        /*0940*/ 	.word	0x00028430
        /*0944*/ 	.short	0x010a
        /*0946*/ 	.byte	0x37
	.zero		1


	//   ....[25]....
        /*0948*/ 	.word	0x000025f0
        /*094c*/ 	.word	0x000000ff
        /*0950*/ 	.word	0x00000000
        /*0954*/ 	.short	0x0101
        /*0956*/ 	.byte	0x06
	.zero		1


	//   ....[26]....
        /*0958*/ 	.word	0x00003c20
        /*095c*/ 	.word	0x000000ff
        /*0960*/ 	.word	0x00028450
        /*0964*/ 	.short	0x010a
        /*0966*/ 	.byte	0x37
	.zero		1


	//   ....[27]....
        /*0968*/ 	.word	0x00003c60
        /*096c*/ 	.word	0x000000ff
        /*0970*/ 	.word	0x00028450
        /*0974*/ 	.short	0x010a
        /*0976*/ 	.byte	0x37
	.zero		1


	//   ....[28]....
        /*0978*/ 	.word	0x00003e50
        /*097c*/ 	.word	0x000000ff
        /*0980*/ 	.word	0x00000000
        /*0984*/ 	.short	0x0101
        /*0986*/ 	.byte	0x37
	.zero		1


	//   ....[29]....
        /*0988*/ 	.word	0x00004150
        /*098c*/ 	.word	0x000000ff
        /*0990*/ 	.word	0x00028430
        /*0994*/ 	.short	0x010a
        /*0996*/ 	.byte	0x38
	.zero		1


	//   ....[30]....
        /*0998*/ 	.word	0x00004190
        /*099c*/ 	.word	0x000000ff
        /*09a0*/ 	.word	0x00028430
        /*09a4*/ 	.short	0x010a
        /*09a6*/ 	.byte	0x38
	.zero		1


	//   ....[31]....
        /*09a8*/ 	.word	0x000045d0
        /*09ac*/ 	.word	0x000000ff
        /*09b0*/ 	.word	0x00000000
        /*09b4*/ 	.short	0x0101
        /*09b6*/ 	.byte	0x06
	.zero		1


	//   ....[32]....
        /*09b8*/ 	.word	0x00006240
        /*09bc*/ 	.word	0x000000ff
        /*09c0*/ 	.word	0x00028450
        /*09c4*/ 	.short	0x010a
        /*09c6*/ 	.byte	0x38
	.zero		1


	//   ....[33]....
        /*09c8*/ 	.word	0x00006290
        /*09cc*/ 	.word	0x000000ff
        /*09d0*/ 	.word	0x00028450
        /*09d4*/ 	.short	0x010a
        /*09d6*/ 	.byte	0x38
	.zero		1


	//   ....[34]....
        /*09d8*/ 	.word	0x000063f0
        /*09dc*/ 	.word	0x000000ff
        /*09e0*/ 	.word	0x00000000
        /*09e4*/ 	.short	0x0101
        /*09e6*/ 	.byte	0x38
	.zero		1


	//   ....[35]....
        /*09e8*/ 	.word	0x00006770
        /*09ec*/ 	.word	0x000000ff
        /*09f0*/ 	.word	0x00028430
        /*09f4*/ 	.short	0x010a
        /*09f6*/ 	.byte	0x33
	.zero		1


	//   ....[36]....
        /*09f8*/ 	.word	0x000067b0
        /*09fc*/ 	.word	0x000000ff
        /*0a00*/ 	.word	0x00028430
        /*0a04*/ 	.short	0x010a
        /*0a06*/ 	.byte	0x33
	.zero		1


	//   ....[37]....
        /*0a08*/ 	.word	0x00006b10
        /*0a0c*/ 	.word	0x000000ff
        /*0a10*/ 	.word	0x00000000
        /*0a14*/ 	.short	0x0101
        /*0a16*/ 	.byte	0x06
	.zero		1


	//   ....[38]....
        /*0a18*/ 	.word	0x00007d20
        /*0a1c*/ 	.word	0x000000ff
        /*0a20*/ 	.word	0x00028450
        /*0a24*/ 	.short	0x010a
        /*0a26*/ 	.byte	0x33
	.zero		1


	//   ....[39]....
        /*0a28*/ 	.word	0x00007d70
        /*0a2c*/ 	.word	0x000000ff
        /*0a30*/ 	.word	0x00028450
        /*0a34*/ 	.short	0x010a
        /*0a36*/ 	.byte	0x33
	.zero		1


	//   ....[40]....
        /*0a38*/ 	.word	0x00007eb0
        /*0a3c*/ 	.word	0x000000ff
        /*0a40*/ 	.word	0x00000000
        /*0a44*/ 	.short	0x0101
        /*0a46*/ 	.byte	0x33
	.zero		1


	//   ....[41]....
        /*0a48*/ 	.word	0x00008020
        /*0a4c*/ 	.word	0x000000ff
        /*0a50*/ 	.word	0x00028430
        /*0a54*/ 	.short	0x010a
        /*0a56*/ 	.byte	0x39
	.zero		1


	//   ....[42]....
        /*0a58*/ 	.word	0x00008060
        /*0a5c*/ 	.word	0x000000ff
        /*0a60*/ 	.word	0x00028430
        /*0a64*/ 	.short	0x010a
        /*0a66*/ 	.byte	0x39
	.zero		1


	//   ....[43]....
        /*0a68*/ 	.word	0x00008470
        /*0a6c*/ 	.word	0x000000ff
        /*0a70*/ 	.word	0x00000000
        /*0a74*/ 	.short	0x0101
        /*0a76*/ 	.byte	0x06
	.zero		1


	//   ....[44]....
        /*0a78*/ 	.word	0x0000a0f0
        /*0a7c*/ 	.word	0x000000ff
        /*0a80*/ 	.word	0x00028450
        /*0a84*/ 	.short	0x010a
        /*0a86*/ 	.byte	0x39
	.zero		1


	//   ....[45]....
        /*0a88*/ 	.word	0x0000a140
        /*0a8c*/ 	.word	0x000000ff
        /*0a90*/ 	.word	0x00028450
        /*0a94*/ 	.short	0x010a
        /*0a96*/ 	.byte	0x39
	.zero		1


	//   ....[46]....
        /*0a98*/ 	.word	0x0000a2a0
        /*0a9c*/ 	.word	0x000000ff
        /*0aa0*/ 	.word	0x00000000
        /*0aa4*/ 	.short	0x0101
        /*0aa6*/ 	.byte	0x39
	.zero		1


	//   ....[47]....
        /*0aa8*/ 	.word	0x0000d380
        /*0aac*/ 	.word	0x000000ff
        /*0ab0*/ 	.word	0x00000000
        /*0ab4*/ 	.short	0x0101
        /*0ab6*/ 	.byte	0x05
	.zero		1


	//   ....[48]....
        /*0ab8*/ 	.word	0x0000fd10
        /*0abc*/ 	.word	0x00000000
        /*0ac0*/ 	.word	0x00028480
        /*0ac4*/ 	.short	0x010a
        /*0ac6*/ 	.byte	0x3f
	.zero		1


	//   ....[49]....
        /*0ac8*/ 	.word	0x00010190
        /*0acc*/ 	.word	0x00000000
        /*0ad0*/ 	.word	0x00028470
        /*0ad4*/ 	.short	0x0107
        /*0ad6*/ 	.byte	0x3f
	.zero		1


	//   ....[50]....
        /*0ad8*/ 	.word	0x00010250
        /*0adc*/ 	.word	0x00000000
        /*0ae0*/ 	.word	0x00028470
        /*0ae4*/ 	.short	0x0101
        /*0ae6*/ 	.byte	0x3f
	.zero		1


	//   ....[51]....
        /*0ae8*/ 	.word	0x00010280
        /*0aec*/ 	.word	0x00000000
        /*0af0*/ 	.word	0x00028440
        /*0af4*/ 	.short	0x010a
        /*0af6*/ 	.byte	0x3f
	.zero		1


	//   ....[52]....
        /*0af8*/ 	.word	0x00010630
        /*0afc*/ 	.word	0x00000000
        /*0b00*/ 	.word	0x00028430
        /*0b04*/ 	.short	0x0107
        /*0b06*/ 	.byte	0x3f
	.zero		1


	//   ....[53]....
        /*0b08*/ 	.word	0x000106f0
        /*0b0c*/ 	.word	0x00000000
        /*0b10*/ 	.word	0x00028430
        /*0b14*/ 	.short	0x0101
        /*0b16*/ 	.byte	0x3f
	.zero		1


	//   ....[54]....
        /*0b18*/ 	.word	0x000110d0
        /*0b1c*/ 	.word	0x00000011
        /*0b20*/ 	.word	0x00028400
        /*0b24*/ 	.short	0x0107
        /*0b26*/ 	.byte	0x3f
	.zero		1


	//   ....[55]....
        /*0b28*/ 	.word	0x000111c0
        /*0b2c*/ 	.word	0x00000011
        /*0b30*/ 	.word	0x00028400
        /*0b34*/ 	.short	0x0101
        /*0b36*/ 	.byte	0x3f
	.zero		1


	//   ....[56]....
        /*0b38*/ 	.word	0x000111e0
        /*0b3c*/ 	.word	0x00000011
        /*0b40*/ 	.word	0x00028420
        /*0b44*/ 	.short	0x010a
        /*0b46*/ 	.byte	0x3f
	.zero		1


	//   ....[57]....
        /*0b48*/ 	.word	0x00011580
        /*0b4c*/ 	.word	0x00000000
        /*0b50*/ 	.word	0x00028480
        /*0b54*/ 	.short	0x010a
        /*0b56*/ 	.byte	0x3f
	.zero		1


	//   ....[58]....
        /*0b58*/ 	.word	0x00011900
        /*0b5c*/ 	.word	0x00000000
        /*0b60*/ 	.word	0x00028470
        /*0b64*/ 	.short	0x0107
        /*0b66*/ 	.byte	0x3f
	.zero		1


	//   ....[59]....
        /*0b68*/ 	.word	0x000119c0
        /*0b6c*/ 	.word	0x00000000
        /*0b70*/ 	.word	0x00028470
        /*0b74*/ 	.short	0x0101
        /*0b76*/ 	.byte	0x3f
	.zero		1


	//   ....[60]....
        /*0b78*/ 	.word	0x000119f0
        /*0b7c*/ 	.word	0x00000000
        /*0b80*/ 	.word	0x00028440
        /*0b84*/ 	.short	0x010a
        /*0b86*/ 	.byte	0x3f
	.zero		1


	//   ....[61]....
        /*0b88*/ 	.word	0x00011d40
        /*0b8c*/ 	.word	0x00000000
        /*0b90*/ 	.word	0x00028430
        /*0b94*/ 	.short	0x0107
        /*0b96*/ 	.byte	0x3f
	.zero		1


	//   ....[62]....
        /*0b98*/ 	.word	0x00011e00
        /*0b9c*/ 	.word	0x00000000
        /*0ba0*/ 	.word	0x00028430
        /*0ba4*/ 	.short	0x0101
        /*0ba6*/ 	.byte	0x3f
	.zero		1


	//   ....[63]....
        /*0ba8*/ 	.word	0x00011e90
        /*0bac*/ 	.word	0x00000000
        /*0bb0*/ 	.word	0x00028470
        /*0bb4*/ 	.short	0x010a
        /*0bb6*/ 	.byte	0x3f
	.zero		1


	//   ....[64]....
        /*0bb8*/ 	.word	0x00011f20
        /*0bbc*/ 	.word	0x00000000
        /*0bc0*/ 	.word	0x00028460
        /*0bc4*/ 	.short	0x010a
        /*0bc6*/ 	.byte	0x3f
	.zero		1


	//   ....[65]....
        /*0bc8*/ 	.word	0x000123e0
        /*0bcc*/ 	.word	0x00000000
        /*0bd0*/ 	.word	0x00028450
        /*0bd4*/ 	.short	0x0101
        /*0bd6*/ 	.byte	0x3f
	.zero		1


	//   ....[66]....
        /*0bd8*/ 	.word	0x00012460
        /*0bdc*/ 	.word	0x00000000
        /*0be0*/ 	.word	0x00000000
        /*0be4*/ 	.short	0x0101
        /*0be6*/ 	.byte	0x3f
	.zero		1


	//   ....[67]....
        /*0be8*/ 	.word	0x00012630
        /*0bec*/ 	.word	0x00000002
        /*0bf0*/ 	.word	0x00028470
        /*0bf4*/ 	.short	0x010a
        /*0bf6*/ 	.byte	0x3f
	.zero		1


	//   ....[68]....
        /*0bf8*/ 	.word	0x000126b0
        /*0bfc*/ 	.word	0x00000002
        /*0c00*/ 	.word	0x00028460
        /*0c04*/ 	.short	0x010a
        /*0c06*/ 	.byte	0x3f
	.zero		1


	//   ....[69]....
        /*0c08*/ 	.word	0x00012b80
        /*0c0c*/ 	.word	0x00000002
        /*0c10*/ 	.word	0x00028450
        /*0c14*/ 	.short	0x0101
        /*0c16*/ 	.byte	0x3f
	.zero		1


	//   ....[70]....
        /*0c18*/ 	.word	0x00012c00
        /*0c1c*/ 	.word	0x00000002
        /*0c20*/ 	.word	0x00000000
        /*0c24*/ 	.short	0x0101
        /*0c26*/ 	.byte	0x3f
	.zero		1


	//   ....[71]....
        /*0c28*/ 	.word	0x00012e70
        /*0c2c*/ 	.word	0x00000005
        /*0c30*/ 	.word	0x00028420
        /*0c34*/ 	.short	0x010a
        /*0c36*/ 	.byte	0x3f
	.zero		1


	//   ....[72]....
        /*0c38*/ 	.word	0x00012ff0
        /*0c3c*/ 	.word	0x00000003
        /*0c40*/ 	.word	0x00028440
        /*0c44*/ 	.short	0x010a
        /*0c46*/ 	.byte	0x3f
	.zero		1


	//   ....[73]....
        /*0c48*/ 	.word	0x00013090
        /*0c4c*/ 	.word	0x00000013
        /*0c50*/ 	.word	0x00028440
        /*0c54*/ 	.short	0x010a
        /*0c56*/ 	.byte	0x3f
	.zero		1


	//   ....[74]....
        /*0c58*/ 	.word	0x000130d0
        /*0c5c*/ 	.word	0x00000003
        /*0c60*/ 	.word	0x00028460
        /*0c64*/ 	.short	0x010a
        /*0c66*/ 	.byte	0x3f
	.zero		1


	//   ....[75]....
        /*0c68*/ 	.word	0x00013110
        /*0c6c*/ 	.word	0x00000013
        /*0c70*/ 	.word	0x00028460
        /*0c74*/ 	.short	0x010a
        /*0c76*/ 	.byte	0x3f
	.zero		1


	//   ....[76]....
        /*0c78*/ 	.word	0x00013150
        /*0c7c*/ 	.word	0x00000003
        /*0c80*/ 	.word	0x00028480
        /*0c84*/ 	.short	0x010a
        /*0c86*/ 	.byte	0x3f
	.zero		1


	//   ....[77]....
        /*0c88*/ 	.word	0x00013190
        /*0c8c*/ 	.word	0x00000013
        /*0c90*/ 	.word	0x00028480
        /*0c94*/ 	.short	0x010a
        /*0c96*/ 	.byte	0x3f
	.zero		1


	//   ....[78]....
        /*0c98*/ 	.word	0x00013200
        /*0c9c*/ 	.word	0x00000003
        /*0ca0*/ 	.word	0x00028400
        /*0ca4*/ 	.short	0x010a
        /*0ca6*/ 	.byte	0x3f
	.zero		1


	//   ....[79]....
        /*0ca8*/ 	.word	0x00013260
        /*0cac*/ 	.word	0x00000003
        /*0cb0*/ 	.word	0x00028430
        /*0cb4*/ 	.short	0x010a
        /*0cb6*/ 	.byte	0x3f
	.zero		1


	//   ....[80]....
        /*0cb8*/ 	.word	0x000132c0
        /*0cbc*/ 	.word	0x0000000b
        /*0cc0*/ 	.word	0x00028450
        /*0cc4*/ 	.short	0x010a
        /*0cc6*/ 	.byte	0x3f
	.zero		1


	//   ....[81]....
        /*0cc8*/ 	.word	0x00013320
        /*0ccc*/ 	.word	0x00000005
        /*0cd0*/ 	.word	0x00028430
        /*0cd4*/ 	.short	0x010a
        /*0cd6*/ 	.byte	0x3f
	.zero		1


	//   ....[82]....
        /*0cd8*/ 	.word	0x00013380
        /*0cdc*/ 	.word	0x0000000d
        /*0ce0*/ 	.word	0x00028450
        /*0ce4*/ 	.short	0x010a
        /*0ce6*/ 	.byte	0x3f
	.zero		1


	//   ....[83]....
        /*0ce8*/ 	.word	0x000133e0
        /*0cec*/ 	.word	0x00000000
        /*0cf0*/ 	.word	0x00028430
        /*0cf4*/ 	.short	0x010a
        /*0cf6*/ 	.byte	0x3f
	.zero		1


	//   ....[84]....
        /*0cf8*/ 	.word	0x00013440
        /*0cfc*/ 	.word	0x0000000a
        /*0d00*/ 	.word	0x00028450
        /*0d04*/ 	.short	0x010a
        /*0d06*/ 	.byte	0x3f
	.zero		1


	//   ....[85]....
        /*0d08*/ 	.word	0x000134a0
        /*0d0c*/ 	.word	0x00000000
        /*0d10*/ 	.word	0x00028430
        /*0d14*/ 	.short	0x010a
        /*0d16*/ 	.byte	0x3f
	.zero		1


	//   ....[86]....
        /*0d18*/ 	.word	0x00013500
        /*0d1c*/ 	.word	0x0000000a
        /*0d20*/ 	.word	0x00028450
        /*0d24*/ 	.short	0x010a
        /*0d26*/ 	.byte	0x3f
	.zero		1


	//   ....[87]....
        /*0d28*/ 	.word	0x00013600
        /*0d2c*/ 	.word	0x00000000
        /*0d30*/ 	.word	0x00028480
        /*0d34*/ 	.short	0x010a
        /*0d36*/ 	.byte	0x3f
	.zero		1


	//   ....[88]....
        /*0d38*/ 	.word	0x00013bb0
        /*0d3c*/ 	.word	0x00000000
        /*0d40*/ 	.word	0x00028440
        /*0d44*/ 	.short	0x010a
        /*0d46*/ 	.byte	0x3f
	.zero		1


	//   ....[89]....
        /*0d48*/ 	.word	0x00014ae0
        /*0d4c*/ 	.word	0x00000011
        /*0d50*/ 	.word	0x00028420
        /*0d54*/ 	.short	0x010a
        /*0d56*/ 	.byte	0x3f
	.zero		1


	//   ....[90]....
        /*0d58*/ 	.word	0x00014b30
        /*0d5c*/ 	.word	0x00000000
        /*0d60*/ 	.word	0x00028480
        /*0d64*/ 	.short	0x010a
        /*0d66*/ 	.byte	0x3f
	.zero		1


	//   ....[91]....
        /*0d68*/ 	.word	0x00015020
        /*0d6c*/ 	.word	0x00000000
        /*0d70*/ 	.word	0x00028440
        /*0d74*/ 	.short	0x010a
        /*0d76*/ 	.byte	0x3f
	.zero		1


	//   ....[92]....
        /*0d78*/ 	.word	0x000154c0
        /*0d7c*/ 	.word	0x00000000
        /*0d80*/ 	.word	0x00028470
        /*0d84*/ 	.short	0x010a
        /*0d86*/ 	.byte	0x3f
	.zero		1


	//   ....[93]....
        /*0d88*/ 	.word	0x00015510
        /*0d8c*/ 	.word	0x00000000
        /*0d90*/ 	.word	0x00028460
        /*0d94*/ 	.short	0x010a
        /*0d96*/ 	.byte	0x3f
	.zero		1


	//   ....[94]....
        /*0d98*/ 	.word	0x00015560
        /*0d9c*/ 	.word	0x00000002
        /*0da0*/ 	.word	0x00028470
        /*0da4*/ 	.short	0x010a
        /*0da6*/ 	.byte	0x3f
	.zero		1


	//   ....[95]....
        /*0da8*/ 	.word	0x000155b0
        /*0dac*/ 	.word	0x00000002
        /*0db0*/ 	.word	0x00028460
        /*0db4*/ 	.short	0x010a
        /*0db6*/ 	.byte	0x3f
	.zero		1


	//   ....[96]....
        /*0db8*/ 	.word	0x00015600
        /*0dbc*/ 	.word	0x00000005
        /*0dc0*/ 	.word	0x00028420
        /*0dc4*/ 	.short	0x010a
        /*0dc6*/ 	.byte	0x3f
	.zero		1


	//   ....[97]....
        /*0dc8*/ 	.word	0x000157a0
        /*0dcc*/ 	.word	0x00000003
        /*0dd0*/ 	.word	0x00028440
        /*0dd4*/ 	.short	0x010a
        /*0dd6*/ 	.byte	0x3f
	.zero		1


	//   ....[98]....
        /*0dd8*/ 	.word	0x000157f0
        /*0ddc*/ 	.word	0x00000013
        /*0de0*/ 	.word	0x00028440
        /*0de4*/ 	.short	0x010a
        /*0de6*/ 	.byte	0x3f
	.zero		1


	//   ....[99]....
        /*0de8*/ 	.word	0x00015840
        /*0dec*/ 	.word	0x00000003
        /*0df0*/ 	.word	0x00028460
        /*0df4*/ 	.short	0x010a
        /*0df6*/ 	.byte	0x3f
	.zero		1


	//   ....[100]....
        /*0df8*/ 	.word	0x00015890
        /*0dfc*/ 	.word	0x00000013
        /*0e00*/ 	.word	0x00028460
        /*0e04*/ 	.short	0x010a
        /*0e06*/ 	.byte	0x3f
	.zero		1


	//   ....[101]....
        /*0e08*/ 	.word	0x000158e0
        /*0e0c*/ 	.word	0x00000003
        /*0e10*/ 	.word	0x00028480
        /*0e14*/ 	.short	0x010a
        /*0e16*/ 	.byte	0x3f
	.zero		1


	//----- nvinfo : EIATTR_NUM_MBARRIERS
	.align		4
.L_430:
        /*0e18*/ 	.byte	0x03, 0x38
        /*0e1a*/ 	.short	0x0016


	//----- nvinfo : EIATTR_EXIT_INSTR_OFFSETS
	.align		4
        /*0e1c*/ 	.byte	0x04, 0x1c
        /*0e1e*/ 	.short	(.L_432 - .L_431)


	//   ....[0]....
.L_431:
        /*0e20*/ 	.word	0x00000990


	//   ....[1]....
        /*0e24*/ 	.word	0x0000e4b0


	//   ....[2]....
        /*0e28*/ 	.word	0x000131e0


	//----- nvinfo : EIATTR_MAX_THREADS
	.align		4
.L_432:
        /*0e2c*/ 	.byte	0x04, 0x05
        /*0e2e*/ 	.short	(.L_434 - .L_433)
.L_433:
        /*0e30*/ 	.word	0x00000180
        /*0e34*/ 	.word	0x00000001
        /*0e38*/ 	.word	0x00000001


	//----- nvinfo : EIATTR_CRS_STACK_SIZE
	.align		4
.L_434:
        /*0e3c*/ 	.byte	0x04, 0x1e
        /*0e3e*/ 	.short	(.L_436 - .L_435)
.L_435:
        /*0e40*/ 	.word	0x00000000


	//----- nvinfo : EIATTR_CBANK_PARAM_SIZE
	.align		4
.L_436:
        /*0e44*/ 	.byte	0x03, 0x19
        /*0e46*/ 	.short	0x0af0


	//----- nvinfo : EIATTR_PARAM_CBANK
	.align		4
        /*0e48*/ 	.byte	0x04, 0x0a
        /*0e4a*/ 	.short	(.L_438 - .L_437)
	.align		4
.L_437:
        /*0e4c*/ 	.word	index@(.nv.constant0._ZN7cutlass13device_kernelIN5flash11enable_sm90INS1_16FlashAttnFwdSm90INS1_25CollectiveMainloopFwdSm90ILi2EN4cute5tupleIJNS5_1CILi1EEES8_S8_EEENS6_IJNS7_ILi128EEENS7_ILi64EEENS7_ILi256EEEEEELi256ENS_12float_e4m3_tEfNS_4arch4Sm90ELb0ELb1ELb0ELb0ELb1ELb0ELb0ELb1ELb0ELb1ELb0ELb0EEENS1_21CollectiveEpilogueFwdINS6_IJSA_SC_SB_EEES9_NS_10bfloat16_tESG_Li256ELb0ELb1ELb0ELb1EEENS1_30DynamicPersistentTileSchedulerILi256ELi128ELb0ELb1ELb1EEEEEEEEEvNT_6ParamsE)
        /*0e50*/ 	.short	0x0210
        /*0e52*/ 	.short	0x0af0


	//----- nvinfo : EIATTR_SW_WAR
	.align		4
.L_438:
        /*0e54*/ 	.byte	0x04, 0x36
        /*0e56*/ 	.short	(.L_440 - .L_439)
.L_439:
        /*0e58*/ 	.word	0x00000008
.L_440:


//--------------------- .nv.info._ZN7cutlass13device_kernelIN5flash11enable_sm90INS1_16FlashAttnFwdSm90INS1_25CollectiveMainloopFwdSm90ILi2EN4cute5tupleIJNS5_1CILi1EEES8_S8_EEENS6_IJNS7_ILi128EEENS7_ILi64EEENS7_ILi256EEEEEELi256ENS_12float_e4m3_tEfNS_4arch4Sm90ELb0ELb1ELb0ELb1ELb1ELb0ELb0ELb1ELb0ELb1ELb0ELb0EEENS1_21CollectiveEpilogueFwdINS6_IJSA_SC_SB_EEES9_NS_10bfloat16_tESG_Li256ELb1ELb1ELb0ELb1EEENS1_36VarlenDynamicPersistentTileSchedulerILi128ELi64ELi256ELi128ELb0ELb1ELb1ELb1ELb0ELb1EEEEEEEEEvNT_6ParamsE --------------------------
	.section	.nv.info._ZN7cutlass13device_kernelIN5flash11enable_sm90INS1_16FlashAttnFwdSm90INS1_25CollectiveMainloopFwdSm90ILi2EN4cute5tupleIJNS5_1CILi1EEES8_S8_EEENS6_IJNS7_ILi128EEENS7_ILi64EEENS7_ILi256EEEEEELi256ENS_12float_e4m3_tEfNS_4arch4Sm90ELb0ELb1ELb0ELb1ELb1ELb0ELb0ELb1ELb0ELb1ELb0ELb0EEENS1_21CollectiveEpilogueFwdINS6_IJSA_SC_SB_EEES9_NS_10bfloat16_tESG_Li256ELb1ELb1ELb0ELb1EEENS1_36VarlenDynamicPersistentTileSchedulerILi128ELi64ELi256ELi128ELb0ELb1ELb1ELb1ELb0ELb1EEEEEEEEEvNT_6ParamsE,"",@"SHT_CUDA_INFO"
	.sectionflags	@""
	.align	4


	//----- nvinfo : EIATTR_CUDA_API_VERSION
	.align		4
        /*0000*/ 	.byte	0x04, 0x37
        /*0002*/ 	.short	(.L_442 - .L_441)
.L_441:
        /*0004*/ 	.word	0x00000082


	//----- nvinfo : EIATTR_KPARAM_INFO
	.align		4
.L_442:
        /*0008*/ 	.byte	0x04, 0x17
        /*000a*/ 	.short	(.L_444 - .L_443)
.L_443:
        /*000c*/ 	.word	0x00000000
        /*0010*/ 	.short	0x0000
        /*0012*/ 	.short	0x0070
        /*0014*/ 	.byte	0x00, 0xf0, 0x01, 0x2a


	//----- nvinfo : EIATTR_SPARSE_MMA_MASK
	.align		4
.L_444:
        /*0018*/ 	.byte	0x03, 0x50
        /*001a*/ 	.short	0x0000


	//----- nvinfo : EIATTR_MAXREG_COUNT
	.align		4
        /*001c*/ 	.byte	0x03, 0x1b
        /*001e*/ 	.short	0x00a8


	//----- nvinfo : EIATTR_NUM_BARRIERS
	.align		4
        /*0020*/ 	.byte	0x02, 0x4c
        /*0022*/ 	.byte	0x10
	.zero		1


	//----- nvinfo : EIATTR_EXTERNS
	.align		4
        /*0024*/ 	.byte	0x04, 0x0f
        /*0026*/ 	.short	(.L_446 - .L_445)


	//   ....[0]....
	.align		4
.L_445:
        /*0028*/ 	.word	index@(__assertfail)


	//----- nvinfo : EIATTR_ANNOTATIONS
	.align		4
.L_446:
        /*002c*/ 	.byte	0x04, 0x55
        /*002e*/ 	.short	(.L_448 - .L_447)


	//   ....[0]....
.L_447:
        /*0030*/ 	.word	0x00000001
        /*0034*/ 	.byte	0x60, 0xf6, 0x00, 0x00, 0x01, 0x00, 0x00, 0x00, 0x00, 0xf7, 0x00, 0x00, 0x01, 0x00, 0x00, 0x00
        /*0044*/ 	.byte	0x50, 0xf9, 0x00, 0x00, 0x01, 0x00, 0x00, 0x00, 0x90, 0x17, 0x01, 0x00, 0x01, 0x00, 0x00, 0x00
        /*0054*/ 	.byte	0xd0, 0x18, 0x01, 0x00, 0x01, 0x00, 0x00, 0x00, 0x10, 0x19, 0x01, 0x00, 0x01, 0x00, 0x00, 0x00
        /*0064*/ 	.byte	0x20, 0x22, 0x01, 0x00, 0x01, 0x00, 0x00, 0x00, 0x40, 0x22, 0x01, 0x00, 0x01, 0x00, 0x00, 0x00
        /*0074*/ 	.byte	0x50, 0x49, 0x01, 0x00


	//----- nvinfo : EIATTR_MERCURY_ISA_VERSION
	.align		4
.L_448:
        /*0078*/ 	.byte	0x03, 0x5f
        /*007a*/ 	.short	0x0101


	//----- nvinfo : EIATTR_UNUSED_LOAD_BYTE_OFFSET
	.align		4
        /*007c*/ 	.byte	0x04, 0x44
        /*007e*/ 	.short	(.L_450 - .L_449)


	//   ....[0]....
.L_449:
        /*0080*/ 	.word	0x00000980
        /*0084*/ 	.word	0x0000fff0


	//   ....[1]....
        /*0088*/ 	.word	0x0000b070
        /*008c*/ 	.word	0x0000fff0


	//----- nvinfo : EIATTR_INT_WARP_WIDE_INSTR_OFFSETS
	.align		4
.L_450:
        /*0090*/ 	.byte	0x04, 0x31
        /*0092*/ 	.short	(.L_452 - .L_451)


	//   ....[0]....
.L_451:
        /*0094*/ 	.word	0x000000c0


	//   ....[1]....
        /*0098*/ 	.word	0x000000d0


	//   ....[2]....
        /*009c*/ 	.word	0x00000170


	//   ....[3]....
        /*00a0*/ 	.word	0x00010280


	//   ....[4]....
        /*00a4*/ 	.word	0x00010310


	//   ....[5]....
        /*00a8*/ 	.word	0x00013610


	//   ....[6]....
        /*00ac*/ 	.word	0x000136a0


	//----- nvinfo : EIATTR_COOP_GROUP_MASK_REGIDS
	.align		4
.L_452:
        /*00b0*/ 	.byte	0x04, 0x29
        /*00b2*/ 	.short	(.L_454 - .L_453)


	//   ....[0]....
.L_453:
        /*00b4*/ 	.word	0xffffffff


	//   ....[1]....
        /*00b8*/ 	.word	0xffffffff


	//   ....[2]....
        /*00bc*/ 	.word	0xffffffff


	//   ....[3]....
        /*00c0*/ 	.word	0xffffffff


	//   ....[4]....
        /*00c4*/ 	.word	0xffffffff


	//   ....[5]....
        /*00c8*/ 	.word	0xffffffff


	//   ....[6]....
        /*00cc*/ 	.word	0xffffffff


	//   ....[7]....
        /*00d0*/ 	.word	0xffffffff


	//   ....[8]....
        /*00d4*/ 	.word	0xffffffff


	//   ....[9]....
        /*00d8*/ 	.word	0xffffffff


	//   ....[10]....
        /*00dc*/ 	.word	0xffffffff


	//   ....[11]....
        /*00e0*/ 	.word	0xffffffff


	//   ....[12]....
        /*00e4*/ 	.word	0xffffffff


	//   ....[13]....
        /*00e8*/ 	.word	0xffffffff


	//   ....[14]....
        /*00ec*/ 	.word	0xffffffff


	//   ....[15]....
        /*00f0*/ 	.word	0xffffffff


	//   ....[16]....
        /*00f4*/ 	.word	0xffffffff


	//   ....[17]....
        /*00f8*/ 	.word	0xffffffff


	//   ....[18]....
        /*00fc*/ 	.word	0xffffffff


	//   ....[19]....
        /*0100*/ 	.word	0xffffffff


	//   ....[20]....
        /*0104*/ 	.word	0xffffffff


	//   ....[21]....
        /*0108*/ 	.word	0xffffffff


	//   ....[22]....
        /*010c*/ 	.word	0xffffffff


	//   ....[23]....
        /*0110*/ 	.word	0xffffffff


	//   ....[24]....
        /*0114*/ 	.word	0xffffffff


	//   ....[25]....
        /*0118*/ 	.word	0xffffffff


	//   ....[26]....
        /*011c*/ 	.word	0xffffffff


	//   ....[27]....
        /*0120*/ 	.word	0xffffffff


	//   ....[28]....
        /*0124*/ 	.word	0xffffffff


	//   ....[29]....
        /*0128*/ 	.word	0xffffffff


	//   ....[30]....
        /*012c*/ 	.word	0xffffffff


	//   ....[31]....
        /*0130*/ 	.word	0xffffffff


	//   ....[32]....
        /*0134*/ 	.word	0xffffffff


	//   ....[33]....
        /*0138*/ 	.word	0xffffffff


	//   ....[34]....
        /*013c*/ 	.word	0xffffffff


	//   ....[35]....
        /*0140*/ 	.word	0xffffffff


	//   ....[36]....
        /*0144*/ 	.word	0xffffffff


	//   ....[37]....
        /*0148*/ 	.word	0xffffffff


	//   ....[38]....
        /*014c*/ 	.word	0xffffffff


	//   ....[39]....
        /*0150*/ 	.word	0xffffffff


	//   ....[40]....
        /*0154*/ 	.word	0xffffffff


	//   ....[41]....
        /*0158*/ 	.word	0xffffffff


	//   ....[42]....
        /*015c*/ 	.word	0xffffffff


	//   ....[43]....
        /*0160*/ 	.word	0xffffffff


	//   ....[44]....
        /*0164*/ 	.word	0xffffffff


	//   ....[45]....
        /*0168*/ 	.word	0xffffffff


	//   ....[46]....
        /*016c*/ 	.word	0xffffffff


	//   ....[47]....
        /*0170*/ 	.word	0xffffffff


	//   ....[48]....
        /*0174*/ 	.word	0xffffffff


	//   ....[49]....
        /*0178*/ 	.word	0xffffffff


	//   ....[50]....
        /*017c*/ 	.word	0xffffffff


	//   ....[51]....
        /*0180*/ 	.word	0xffffffff


	//   ....[52]....
        /*0184*/ 	.word	0xffffffff


	//   ....[53]....
        /*0188*/ 	.word	0xffffffff


	//   ....[54]....
        /*018c*/ 	.word	0xffffffff


	//   ....[55]....
        /*0190*/ 	.word	0xffffffff


	//   ....[56]....
        /*0194*/ 	.word	0xffffffff


	//   ....[57]....
        /*0198*/ 	.word	0xffffffff


	//   ....[58]....
        /*019c*/ 	.word	0xffffffff


	//   ....[59]....
        /*01a0*/ 	.word	0xffffffff


	//   ....[60]....
        /*01a4*/ 	.word	0xffffffff


	//   ....[61]....
        /*01a8*/ 	.word	0xffffffff


	//   ....[62]....
        /*01ac*/ 	.word	0xffffffff


	//   ....[63]....
        /*01b0*/ 	.word	0xffffffff


	//   ....[64]....
        /*01b4*/ 	.word	0xffffffff


	//   ....[65]....
        /*01b8*/ 	.word	0xffffffff


	//   ....[66]....
        /*01bc*/ 	.word	0xffffffff


	//   ....[67]....
        /*01c0*/ 	.word	0xffffffff


	//   ....[68]....
        /*01c4*/ 	.word	0xffffffff


	//   ....[69]....
        /*01c8*/ 	.word	0xffffffff


	//   ....[70]....
        /*01cc*/ 	.word	0xffffffff


	//   ....[71]....
        /*01d0*/ 	.word	0xffffffff


	//   ....[72]....
        /*01d4*/ 	.word	0xffffffff


	//   ....[73]....
        /*01d8*/ 	.word	0xffffffff


	//   ....[74]....
        /*01dc*/ 	.word	0xffffffff


	//   ....[75]....
        /*01e0*/ 	.word	0xffffffff


	//   ....[76]....
        /*01e4*/ 	.word	0xffffffff


	//   ....[77]....
        /*01e8*/ 	.word	0xffffffff


	//   ....[78]....
        /*01ec*/ 	.word	0xffffffff


	//   ....[79]....
        /*01f0*/ 	.word	0xffffffff


	//   ....[80]....
        /*01f4*/ 	.word	0xffffffff


	//   ....[81]....
        /*01f8*/ 	.word	0xffffffff


	//   ....[82]....
        /*01fc*/ 	.word	0xffffffff


	//   ....[83]....
        /*0200*/ 	.word	0xffffffff


	//   ....[84]....
        /*0204*/ 	.word	0xffffffff


	//   ....[85]....
        /*0208*/ 	.word	0xffffffff


	//   ....[86]....
        /*020c*/ 	.word	0xffffffff


	//   ....[87]....
        /*0210*/ 	.word	0xffffffff


	//   ....[88]....
        /*0214*/ 	.word	0xffffffff


	//   ....[89]....
        /*0218*/ 	.word	0xffffffff


	//   ....[90]....
        /*021c*/ 	.word	0xffffffff


	//   ....[91]....
        /*0220*/ 	.word	0xffffffff


	//   ....[92]....
        /*0224*/ 	.word	0xffffffff


	//   ....[93]....
        /*0228*/ 	.word	0xffffffff


	//   ....[94]....
        /*022c*/ 	.word	0xffffffff


	//   ....[95]....
        /*0230*/ 	.word	0xffffffff


	//   ....[96]....
        /*0234*/ 	.word	0xffffffff


	//   ....[97]....
        /*0238*/ 	.word	0xffffffff


	//   ....[98]....
        /*023c*/ 	.word	0xffffffff


	//   ....[99]....
        /*0240*/ 	.word	0xffffffff


	//   ....[100]....
        /*0244*/ 	.word	0xffffffff


	//   ....[101]....
        /*0248*/ 	.word	0xffffffff


	//   ....[102]....
        /*024c*/ 	.word	0xffffffff


	//   ....[103]....
        /*0250*/ 	.word	0xffffffff


	//   ....[104]....
        /*0254*/ 	.word	0xffffffff


	//   ....[105]....
        /*0258*/ 	.word	0xffffffff


	//   ....[106]....
        /*025c*/ 	.word	0xffffffff


	//   ....[107]....
        /*0260*/ 	.word	0xffffffff


	//   ....[108]....
        /*0264*/ 	.word	0xffffffff


	//   ....[109]....
        /*0268*/ 	.word	0xffffffff


	//   ....[110]....
        /*026c*/ 	.word	0xffffffff


	//   ....[111]....
        /*0270*/ 	.word	0xffffffff


	//   ....[112]....
        /*0274*/ 	.word	0xffffffff


	//   ....[113]....
        /*0278*/ 	.word	0xffffffff


	//   ....[114]....
        /*027c*/ 	.word	0xffffffff


	//   ....[115]....
        /*0280*/ 	.word	0xffffffff


	//   ....[116]....
        /*0284*/ 	.word	0xffffffff


	//   ....[117]....
        /*0288*/ 	.word	0xffffffff


	//   ....[118]....
        /*028c*/ 	.word	0xffffffff


	//   ....[119]....
        /*0290*/ 	.word	0xffffffff


	//   ....[120]....
        /*0294*/ 	.word	0xffffffff


	//   ....[121]....
        /*0298*/ 	.word	0xffffffff


	//   ....[122]....
        /*029c*/ 	.word	0xffffffff


	//   ....[123]....
        /*02a0*/ 	.word	0xffffffff


	//   ....[124]....
        /*02a4*/ 	.word	0xffffffff


	//   ....[125]....
        /*02a8*/ 	.word	0xffffffff


	//   ....[126]....
        /*02ac*/ 	.word	0xffffffff


	//   ....[127]....
        /*02b0*/ 	.word	0xffffffff


	//   ....[128]....
        /*02b4*/ 	.word	0xffffffff


	//   ....[129]....
        /*02b8*/ 	.word	0xffffffff


	//   ....[130]....
        /*02bc*/ 	.word	0xffffffff


	//   ....[131]....
        /*02c0*/ 	.word	0xffffffff


	//   ....[132]....
        /*02c4*/ 	.word	0xffffffff


	//   ....[133]....
        /*02c8*/ 	.word	0xffffffff


	//   ....[134]....
        /*02cc*/ 	.word	0xffffffff


	//   ....[135]....
        /*02d0*/ 	.word	0xffffffff


	//   ....[136]....
        /*02d4*/ 	.word	0xffffffff


	//   ....[137]....
        /*02d8*/ 	.word	0xffffffff


	//   ....[138]....
        /*02dc*/ 	.word	0xffffffff


	//   ....[139]....
        /*02e0*/ 	.word	0xffffffff


	//   ....[140]....
        /*02e4*/ 	.word	0xffffffff


	//   ....[141]....
        /*02e8*/ 	.word	0xffffffff


	//   ....[142]....
        /*02ec*/ 	.word	0xffffffff


	//   ....[143]....
        /*02f0*/ 	.word	0xffffffff


	//   ....[144]....
        /*02f4*/ 	.word	0xffffffff


	//   ....[145]....
        /*02f8*/ 	.word	0xffffffff


	//   ....[146]....
        /*02fc*/ 	.word	0xffffffff


	//   ....[147]....
        /*0300*/ 	.word	0xffffffff


	//   ....[148]....
        /*0304*/ 	.word	0xffffffff


	//   ....[149]....
        /*0308*/ 	.word	0xffffffff


	//   ....[150]....
        /*030c*/ 	.word	0xffffffff


	//   ....[151]....
        /*0310*/ 	.word	0xffffffff


	//   ....[152]....
        /*0314*/ 	.word	0xffffffff


	//   ....[153]....
        /*0318*/ 	.word	0xffffffff


	//   ....[154]....
        /*031c*/ 	.word	0xffffffff


	//   ....[155]....
        /*0320*/ 	.word	0xffffffff


	//   ....[156]....
        /*0324*/ 	.word	0xffffffff


	//   ....[157]....
        /*0328*/ 	.word	0xffffffff


	//   ....[158]....
        /*032c*/ 	.word	0xffffffff


	//   ....[159]....
        /*0330*/ 	.word	0xffffffff


	//   ....[160]....
        /*0334*/ 	.word	0xffffffff


	//   ....[161]....
        /*0338*/ 	.word	0xffffffff


	//   ....[162]....
        /*033c*/ 	.word	0xffffffff


	//   ....[163]....
        /*0340*/ 	.word	0xffffffff


	//   ....[164]....
        /*0344*/ 	.word	0xffffffff


	//   ....[165]....
        /*0348*/ 	.word	0xffffffff


	//   ....[166]....
        /*034c*/ 	.word	0xffffffff


	//   ....[167]....
        /*0350*/ 	.word	0xffffffff


	//   ....[168]....
        /*0354*/ 	.word	0xffffffff


	//   ....[169]....
        /*0358*/ 	.word	0xffffffff


	//   ....[170]....
        /*035c*/ 	.word	0xffffffff


	//   ....[171]....
        /*0360*/ 	.word	0xffffffff


	//   ....[172]....
        /*0364*/ 	.word	0xffffffff


	//   ....[173]....
        /*0368*/ 	.word	0xffffffff


	//   ....[174]....
        /*036c*/ 	.word	0xffffffff


	//   ....[175]....
        /*0370*/ 	.word	0xffffffff


	//   ....[176]....
        /*0374*/ 	.word	0xffffffff


	//   ....[177]....
        /*0378*/ 	.word	0xffffffff


	//   ....[178]....
        /*037c*/ 	.word	0xffffffff


	//   ....[179]....
        /*0380*/ 	.word	0xffffffff


	//   ....[180]....
        /*0384*/ 	.word	0xffffffff


	//   ....[181]....
        /*0388*/ 	.word	0xffffffff


	//   ....[182]....
        /*038c*/ 	.word	0xffffffff


	//   ....[183]....
        /*0390*/ 	.word	0xffffffff


	//   ....[184]....
        /*0394*/ 	.word	0xffffffff


	//   ....[185]....
        /*0398*/ 	.word	0xffffffff


	//   ....[186]....
        /*039c*/ 	.word	0xffffffff


	//   ....[187]....
        /*03a0*/ 	.word	0xffffffff


	//   ....[188]....
        /*03a4*/ 	.word	0xffffffff


	//   ....[189]....
        /*03a8*/ 	.word	0xffffffff


	//   ....[190]....
        /*03ac*/ 	.word	0xffffffff


	//   ....[191]....
        /*03b0*/ 	.word	0xffffffff


	//   ....[192]....
        /*03b4*/ 	.word	0xffffffff


	//   ....[193]....
        /*03b8*/ 	.word	0xffffffff


	//   ....[194]....
        /*03bc*/ 	.word	0xffffffff


	//   ....[195]....
        /*03c0*/ 	.word	0xffffffff


	//   ....[196]....
        /*03c4*/ 	.word	0xffffffff


	//   ....[197]....
        /*03c8*/ 	.word	0xffffffff


	//   ....[198]....
        /*03cc*/ 	.word	0xffffffff


	//   ....[199]....
        /*03d0*/ 	.word	0x0500000f


	//   ....[200]....
        /*03d4*/ 	.word	0x0500000f


	//   ....[201]....
        /*03d8*/ 	.word	0x0500000f


	//   ....[202]....
        /*03dc*/ 	.word	0x0500000f


	//   ....[203]....
        /*03e0*/ 	.word	0x0500000f


	//   ....[204]....
        /*03e4*/ 	.word	0x0500000f


	//   ....[205]....
        /*03e8*/ 	.word	0x0500000f


	//   ....[206]....
        /*03ec*/ 	.word	0x0500000f


	//   ....[207]....
        /*03f0*/ 	.word	0x0500000f


	//   ....[208]....
        /*03f4*/ 	.word	0x0500000f


	//   ....[209]....
        /*03f8*/ 	.word	0x0500000f


	//   ....[210]....
        /*03fc*/ 	.word	0x0500000f


	//   ....[211]....
        /*0400*/ 	.word	0x0500000f


	//   ....[212]....
        /*0404*/ 	.word	0x0500000f


	//   ....[213]....
        /*0408*/ 	.word	0x0500000f


	//   ....[214]....
        /*040c*/ 	.word	0x0500000f


	//   ....[215]....
        /*0410*/ 	.word	0x0500000f


	//   ....[216]....
        /*0414*/ 	.word	0x0500000f


	//   ....[217]....
        /*0418*/ 	.word	0x0500000f


	//   ....[218]....
        /*041c*/ 	.word	0x0500000f


	//   ....[219]....
        /*0420*/ 	.word	0x0500000f


	//   ....[220]....
        /*0424*/ 	.word	0x0500000f


	//   ....[221]....
        /*0428*/ 	.word	0x0500000f


	//   ....[222]....
        /*042c*/ 	.word	0x0500000f


	//   ....[223]....
        /*0430*/ 	.word	0x0500000f


	//   ....[224]....
        /*0434*/ 	.word	0x0500000f


	//   ....[225]....
        /*0438*/ 	.word	0x0500000f


	//   ....[226]....
        /*043c*/ 	.word	0x0500000f


	//   ....[227]....
        /*0440*/ 	.word	0x0500000f


	//   ....[228]....
        /*0444*/ 	.word	0x0500000f


	//   ....[229]....
        /*0448*/ 	.word	0x0500000f


	//   ....[230]....
        /*044c*/ 	.word	0x0500000f


	//   ....[231]....
        /*0450*/ 	.word	0x0500000f


	//   ....[232]....
        /*0454*/ 	.word	0x0500000f


	//   ....[233]....
        /*0458*/ 	.word	0x0500000f


	//   ....[234]....
        /*045c*/ 	.word	0x0500000f


	//   ....[235]....
        /*0460*/ 	.word	0x0500000f


	//   ....[236]....
        /*0464*/ 	.word	0x0500000f


	//   ....[237]....
        /*0468*/ 	.word	0x0500000f


	//   ....[238]....
        /*046c*/ 	.word	0x0500000f


	//   ....[239]....
        /*0470*/ 	.word	0x0500000f


	//   ....[240]....
        /*0474*/ 	.word	0x0500000f


	//   ....[241]....
        /*0478*/ 	.word	0x0500000f


	//   ....[242]....
        /*047c*/ 	.word	0x0500000f


	//   ....[243]....
        /*0480*/ 	.word	0x0500000f


	//   ....[244]....
        /*0484*/ 	.word	0x0500000f


	//   ....[245]....
        /*0488*/ 	.word	0x0500000f


	//   ....[246]....
        /*048c*/ 	.word	0x0500000f


	//   ....[247]....
        /*0490*/ 	.word	0x0500000f


	//   ....[248]....
        /*0494*/ 	.word	0x0500000f


	//----- nvinfo : EIATTR_COOP_GROUP_INSTR_OFFSETS
	.align		4
.L_454:
        /*0498*/ 	.byte	0x04, 0x28
        /*049a*/ 	.short	(.L_456 - .L_455)


	//   ....[0]....
.L_455:
        /*049c*/ 	.word	0x00000080


	//   ....[1]....
        /*04a0*/ 	.word	0x00000090


	//   ....[2]....
        /*04a4*/ 	.word	0x000002d0


	//   ....[3]....
        /*04a8*/ 	.word	0x00000430


	//   ....[4]....
        /*04ac*/ 	.word	0x00000550


	//   ....[5]....
        /*04b0*/ 	.word	0x000006b0


	//   ....[6]....
        /*04b4*/ 	.word	0x00001e50


	//   ....[7]....
        /*04b8*/ 	.word	0x00002720


	//   ....[8]....
        /*04bc*/ 	.word	0x00002980


	//   ....[9]....
        /*04c0*/ 	.word	0x000032a0


	//   ....[10]....
        /*04c4*/ 	.word	0x000033b0


	//   ....[11]....
        /*04c8*/ 	.word	0x00003700


	//   ....[12]....
        /*04cc*/ 	.word	0x000037c0


	//   ....[13]....
        /*04d0*/ 	.word	0x00004700


	//   ....[14]....
        /*04d4*/ 	.word	0x00004930


	//   ....[15]....
        /*04d8*/ 	.word	0x00005010


	//   ....[16]....
        /*04dc*/ 	.word	0x00005110


	//   ....[17]....
        /*04e0*/ 	.word	0x000054a0


	//   ....[18]....
        /*04e4*/ 	.word	0x00005530


	//   ....[19]....
        /*04e8*/ 	.word	0x00006d80


	//   ....[20]....
        /*04ec*/ 	.word	0x00006dc0


	//   ....[21]....
        /*04f0*/ 	.word	0x00006ff0


	//   ....[22]....
        /*04f4*/ 	.word	0x000070b0


	//   ....[23]....
        /*04f8*/ 	.word	0x000085c0


	//   ....[24]....
        /*04fc*/ 	.word	0x000087f0


	//   ....[25]....
        /*0500*/ 	.word	0x00008ed0


	//   ....[26]....
        /*0504*/ 	.word	0x00008fd0


	//   ....[27]....
        /*0508*/ 	.word	0x00009360


	//   ....[28]....
        /*050c*/ 	.word	0x000093f0


	//   ....[29]....
        /*0510*/ 	.word	0x0000a5e0


	//   ....[30]....
        /*0514*/ 	.word	0x0000a610


	//   ....[31]....
        /*0518*/ 	.word	0x0000a680


	//   ....[32]....
        /*051c*/ 	.word	0x0000a6a0


	//   ....[33]....
        /*0520*/ 	.word	0x0000bbd0


	//   ....[34]....
        /*0524*/ 	.word	0x0000bc00


	//   ....[35]....
        /*0528*/ 	.word	0x0000bc30


	//   ....[36]....
        /*052c*/ 	.word	0x0000bc60


	//   ....[37]....
        /*0530*/ 	.word	0x0000bcb0


	//   ....[38]....
        /*0534*/ 	.word	0x0000bd00


	//   ....[39]....
        /*0538*/ 	.word	0x0000bd40


	//   ....[40]....
        /*053c*/ 	.word	0x0000bd80


	//   ....[41]....
        /*0540*/ 	.word	0x0000bdb0


	//   ....[42]....
        /*0544*/ 	.word	0x0000bde0


	//   ....[43]....
        /*0548*/ 	.word	0x0000be10


	//   ....[44]....
        /*054c*/ 	.word	0x0000be40


	//   ....[45]....
        /*0550*/ 	.word	0x0000be70


	//   ....[46]....
        /*0554*/ 	.word	0x0000beb0


	//   ....[47]....
        /*0558*/ 	.word	0x0000bee0


	//   ....[48]....
        /*055c*/ 	.word	0x0000bf10


	//   ....[49]....
        /*0560*/ 	.word	0x0000bf40


	//   ....[50]....
        /*0564*/ 	.word	0x0000bf70


	//   ....[51]....
        /*0568*/ 	.word	0x0000bfd0


	//   ....[52]....
        /*056c*/ 	.word	0x0000c000


	//   ....[53]....
        /*0570*/ 	.word	0x0000c030


	//   ....[54]....
        /*0574*/ 	.word	0x0000c060


	//   ....[55]....
        /*0578*/ 	.word	0x0000c090


	//   ....[56]....
        /*057c*/ 	.word	0x0000c0c0


	//   ....[57]....
        /*0580*/ 	.word	0x0000c0f0


	//   ....[58]....
        /*0584*/ 	.word	0x0000c120


	//   ....[59]....
        /*0588*/ 	.word	0x0000c150


	//   ....[60]....
        /*058c*/ 	.word	0x0000c180


	//   ....[61]....
        /*0590*/ 	.word	0x0000c1b0


	//   ....[62]....
        /*0594*/ 	.word	0x0000c1e0


	//   ....[63]....
        /*0598*/ 	.word	0x0000c210


	//   ....[64]....
        /*059c*/ 	.word	0x0000c240


	//   ....[65]....
        /*05a0*/ 	.word	0x0000c270


	//   ....[66]....
        /*05a4*/ 	.word	0x0000c300


	//   ....[67]....
        /*05a8*/ 	.word	0x0000c340


	//   ....[68]....
        /*05ac*/ 	.word	0x0000c350


	//   ....[69]....
        /*05b0*/ 	.word	0x0000c360


	//   ....[70]....
        /*05b4*/ 	.word	0x0000c380


	//   ....[71]....
        /*05b8*/ 	.word	0x0000c390


	//   ....[72]....
        /*05bc*/ 	.word	0x0000c3a0


	//   ....[73]....
        /*05c0*/ 	.word	0x0000c3b0


	//   ....[74]....
        /*05c4*/ 	.word	0x0000c3d0


	//   ....[75]....
        /*05c8*/ 	.word	0x0000c3e0


	//   ....[76]....
        /*05cc*/ 	.word	0x0000c3f0


	//   ....[77]....
        /*05d0*/ 	.word	0x0000c400


	//   ....[78]....
        /*05d4*/ 	.word	0x0000c420


	//   ....[79]....
        /*05d8*/ 	.word	0x0000c450


	//   ....[80]....
        /*05dc*/ 	.word	0x0000c460


	//   ....[81]....
        /*05e0*/ 	.word	0x0000c470


	//   ....[82]....
        /*05e4*/ 	.word	0x0000c480


	//   ....[83]....
        /*05e8*/ 	.word	0x0000c4a0


	//   ....[84]....
        /*05ec*/ 	.word	0x0000c4c0


	//   ....[85]....
        /*05f0*/ 	.word	0x0000c4d0


	//   ....[86]....
        /*05f4*/ 	.word	0x0000c4e0


	//   ....[87]....
        /*05f8*/ 	.word	0x0000c4f0


	//   ....[88]....
        /*05fc*/ 	.word	0x0000c510


	//   ....[89]....
        /*0600*/ 	.word	0x0000c520


	//   ....[90]....
        /*0604*/ 	.word	0x0000c530


	//   ....[91]....
        /*0608*/ 	.word	0x0000c540


	//   ....[92]....
        /*060c*/ 	.word	0x0000c560


	//   ....[93]....
        /*0610*/ 	.word	0x0000c590


	//   ....[94]....
        /*0614*/ 	.word	0x0000c5a0


	//   ....[95]....
        /*0618*/ 	.word	0x0000c5b0


	//   ....[96]....
        /*061c*/ 	.word	0x0000c5c0


	//   ....[97]....
        /*0620*/ 	.word	0x0000cdc0


	//   ....[98]....
        /*0624*/ 	.word	0x0000ce00


	//   ....[99]....
        /*0628*/ 	.word	0x0000ce30


	//   ....[100]....
        /*062c*/ 	.word	0x0000cea0


	//   ....[101]....
        /*0630*/ 	.word	0x0000d710


	//   ....[102]....
        /*0634*/ 	.word	0x0000d740


	//   ....[103]....
        /*0638*/ 	.word	0x0000d890


	//   ....[104]....
        /*063c*/ 	.word	0x0000d8b0


	//   ....[105]....
        /*0640*/ 	.word	0x0000d9f0


	//   ....[106]....
        /*0644*/ 	.word	0x0000da10


	//   ....[107]....
        /*0648*/ 	.word	0x0000db60


	//   ....[108]....
        /*064c*/ 	.word	0x0000db80


	//   ....[109]....
        /*0650*/ 	.word	0x0000e4b0


	//   ....[110]....
        /*0654*/ 	.word	0x0000e4e0


	//   ....[111]....
        /*0658*/ 	.word	0x0000e630


	//   ....[112]....
        /*065c*/ 	.word	0x0000e650


	//   ....[113]....
        /*0660*/ 	.word	0x0000e790


	//   ....[114]....
        /*0664*/ 	.word	0x0000e7b0


	//   ....[115]....
        /*0668*/ 	.word	0x0000e900


	//   ....[116]....
        /*066c*/ 	.word	0x0000e920


	//   ....[117]....
        /*0670*/ 	.word	0x0000eaf0


	//   ....[118]....
        /*0674*/ 	.word	0x0000ec90


	//   ....[119]....
        /*0678*/ 	.word	0x0000ecc0


	//   ....[120]....
        /*067c*/ 	.word	0x0000ecf0


	//   ....[121]....
        /*0680*/ 	.word	0x0000ed20


	//   ....[122]....
        /*0684*/ 	.word	0x0000ed50


	//   ....[123]....
        /*0688*/ 	.word	0x0000ed90


	//   ....[124]....
        /*068c*/ 	.word	0x0000eee0


	//   ....[125]....
        /*0690*/ 	.word	0x0000ef10


	//   ....[126]....
        /*0694*/ 	.word	0x0000ef40


	//   ....[127]....
        /*0698*/ 	.word	0x0000ef70


	//   ....[128]....
        /*069c*/ 	.word	0x0000efa0


	//   ....[129]....
        /*06a0*/ 	.word	0x0000efe0


	//   ....[130]....
        /*06a4*/ 	.word	0x0000f070


	//   ....[131]....
        /*06a8*/ 	.word	0x0000f0d0


	//   ....[132]....
        /*06ac*/ 	.word	0x0000f170


	//   ....[133]....
        /*06b0*/ 	.word	0x00010ea0


	//   ....[134]....
        /*06b4*/ 	.word	0x00010ee0


	//   ....[135]....
        /*06b8*/ 	.word	0x00010f90


	//   ....[136]....
        /*06bc*/ 	.word	0x00010fa0


	//   ....[137]....
        /*06c0*/ 	.word	0x00011010


	//   ....[138]....
        /*06c4*/ 	.word	0x00011020


	//   ....[139]....
        /*06c8*/ 	.word	0x00011030


	//   ....[140]....
        /*06cc*/ 	.word	0x000110b0


	//   ....[141]....
        /*06d0*/ 	.word	0x000113f0


	//   ....[142]....
        /*06d4*/ 	.word	0x00011410


	//   ....[143]....
        /*06d8*/ 	.word	0x00011450


	//   ....[144]....
        /*06dc*/ 	.word	0x00011480


	//   ....[145]....
        /*06e0*/ 	.word	0x000114d0


	//   ....[146]....
        /*06e4*/ 	.word	0x00011500


	//   ....[147]....
        /*06e8*/ 	.word	0x00011520


	//   ....[148]....
        /*06ec*/ 	.word	0x00011560


	//   ....[149]....
        /*06f0*/ 	.word	0x00011c60


	//   ....[150]....
        /*06f4*/ 	.word	0x00011c90


	//   ....[151]....
        /*06f8*/ 	.word	0x00011cf0


	//   ....[152]....
        /*06fc*/ 	.word	0x00011d40


	//   ....[153]....
        /*0700*/ 	.word	0x00011d90


	//   ....[154]....
        /*0704*/ 	.word	0x00011de0


	//   ....[155]....
        /*0708*/ 	.word	0x00011e30


	//   ....[156]....
        /*070c*/ 	.word	0x00011e80


	//   ....[157]....
        /*0710*/ 	.word	0x00011ed0


	//   ....[158]....
        /*0714*/ 	.word	0x00011f20


	//   ....[159]....
        /*0718*/ 	.word	0x00011f70


	//   ....[160]....
        /*071c*/ 	.word	0x00011fc0


	//   ....[161]....
        /*0720*/ 	.word	0x00012010


	//   ....[162]....
        /*0724*/ 	.word	0x00012050


	//   ....[163]....
        /*0728*/ 	.word	0x00012070


	//   ....[164]....
        /*072c*/ 	.word	0x000120b0


	//   ....[165]....
        /*0730*/ 	.word	0x00012810


	//   ....[166]....
        /*0734*/ 	.word	0x00012830


	//   ....[167]....
        /*0738*/ 	.word	0x00012890


	//   ....[168]....
        /*073c*/ 	.word	0x000128a0


	//   ....[169]....
        /*0740*/ 	.word	0x000128f0


	//   ....[170]....
        /*0744*/ 	.word	0x00012900


	//   ....[171]....
        /*0748*/ 	.word	0x00012910


	//   ....[172]....
        /*074c*/ 	.word	0x00012960


	//   ....[173]....
        /*0750*/ 	.word	0x00012c90


	//   ....[174]....
        /*0754*/ 	.word	0x00012ca0


	//   ....[175]....
        /*0758*/ 	.word	0x00012cb0


	//   ....[176]....
        /*075c*/ 	.word	0x00012d00


	//   ....[177]....
        /*0760*/ 	.word	0x00012d10


	//   ....[178]....
        /*0764*/ 	.word	0x00012d60


	//   ....[179]....
        /*0768*/ 	.word	0x00012d70


	//   ....[180]....
        /*076c*/ 	.word	0x00012d80


	//   ....[181]....
        /*0770*/ 	.word	0x00013f00


	//   ....[182]....
        /*0774*/ 	.word	0x00013f30


	//   ....[183]....
        /*0778*/ 	.word	0x00013f60


	//   ....[184]....
        /*077c*/ 	.word	0x00013f80


	//   ....[185]....
        /*0780*/ 	.word	0x00013fb0


	//   ....[186]....
        /*0784*/ 	.word	0x00013fe0


	//   ....[187]....
        /*0788*/ 	.word	0x00014010


	//   ....[188]....
        /*078c*/ 	.word	0x00014020


	//   ....[189]....
        /*0790*/ 	.word	0x00014150


	//   ....[190]....
        /*0794*/ 	.word	0x00014180


	//   ....[191]....
        /*0798*/ 	.word	0x000141b0


	//   ....[192]....
        /*079c*/ 	.word	0x000141e0


	//   ....[193]....
        /*07a0*/ 	.word	0x00014210


	//   ....[194]....
        /*07a4*/ 	.word	0x00014250


	//   ....[195]....
        /*07a8*/ 	.word	0x00014300


	//   ....[196]....
        /*07ac*/ 	.word	0x00014370


	//   ....[197]....
        /*07b0*/ 	.word	0x00014410


	//   ....[198]....
        /*07b4*/ 	.word	0x00014a70


	//   ....[199]....
        /*07b8*/ 	.word	0x00015150


	//   ....[200]....
        /*07bc*/ 	.word	0x00015230


	//   ....[201]....
        /*07c0*/ 	.word	0x00015300


	//   ....[202]....
        /*07c4*/ 	.word	0x000153d0


	//   ....[203]....
        /*07c8*/ 	.word	0x00015480


	//   ....[204]....
        /*07cc*/ 	.word	0x000154e0


	//   ....[205]....
        /*07d0*/ 	.word	0x000155c0


	//   ....[206]....
        /*07d4*/ 	.word	0x00015620


	//   ....[207]....
        /*07d8*/ 	.word	0x000156f0


	//   ....[208]....
        /*07dc*/ 	.word	0x00015830


	//   ....[209]....
        /*07e0*/ 	.word	0x000158c0


	//   ....[210]....
        /*07e4*/ 	.word	0x00015990


	//   ....[211]....
        /*07e8*/ 	.word	0x00015a30


	//   ....[212]....
        /*07ec*/ 	.word	0x00015ab0


	//   ....[213]....
        /*07f0*/ 	.word	0x00015b60


	//   ....[214]....
        /*07f4*/ 	.word	0x00015be0


	//   ....[215]....
        /*07f8*/ 	.word	0x00015c90


	//   ....[216]....
        /*07fc*/ 	.word	0x00015d30


	//   ....[217]....
        /*0800*/ 	.word	0x00015da0


	//   ....[218]....
        /*0804*/ 	.word	0x00015e20


	//   ....[219]....
        /*0808*/ 	.word	0x00015ee0


	//   ....[220]....
        /*080c*/ 	.word	0x00015f60


	//   ....[221]....
        /*0810*/ 	.word	0x00016030


	//   ....[222]....
        /*0814*/ 	.word	0x000160b0


	//   ....[223]....
        /*0818*/ 	.word	0x00016180


	//   ....[224]....
        /*081c*/ 	.word	0x00016200


	//   ....[225]....
        /*0820*/ 	.word	0x000162d0


	//   ....[226]....
        /*0824*/ 	.word	0x00016350


	//   ....[227]....
        /*0828*/ 	.word	0x00016420


	//   ....[228]....
        /*082c*/ 	.word	0x000164a0


	//   ....[229]....
        /*0830*/ 	.word	0x00016560


	//   ....[230]....
        /*0834*/ 	.word	0x000165e0


	//   ....[231]....
        /*0838*/ 	.word	0x00016690


	//   ....[232]....
        /*083c*/ 	.word	0x000167c0


	//   ....[233]....
        /*0840*/ 	.word	0x00016860


	//   ....[234]....
        /*0844*/ 	.word	0x000168c0


	//   ....[235]....
        /*0848*/ 	.word	0x00016980


	//   ....[236]....
        /*084c*/ 	.word	0x000169e0


	//   ....[237]....
        /*0850*/ 	.word	0x00016aa0


	//   ....[238]....
        /*0854*/ 	.word	0x00016b00


	//   ....[239]....
        /*0858*/ 	.word	0x00016bc0


	//   ....[240]....
        /*085c*/ 	.word	0x00016cb0


	//   ....[241]....
        /*0860*/ 	.word	0x00016d40


	//   ....[242]....
        /*0864*/ 	.word	0x00016da0


	//   ....[243]....
        /*0868*/ 	.word	0x00016e60


	//   ....[244]....
        /*086c*/ 	.word	0x00016ec0


	//   ....[245]....
        /*0870*/ 	.word	0x00016f80


	//   ....[246]....
        /*0874*/ 	.word	0x00016fe0


	//   ....[247]....
        /*0878*/ 	.word	0x000170a0


	//   ....[248]....
        /*087c*/ 	.word	0x000172f0


	//----- nvinfo : EIATTR_REG_RECONFIG
	.align		4
.L_456:
        /*0880*/ 	.byte	0x01, 0x54
	.zero		2


	//----- nvinfo : EIATTR_SYSCALL_OFFSETS
	.align		4
        /*0884*/ 	.byte	0x04, 0x46
        /*0886*/ 	.short	(.L_458 - .L_457)


	//   ....[0]....
.L_457:
        /*0888*/ 	.word	0x00002030


	//   ....[1]....
        /*088c*/ 	.word	0x00010470


	//   ....[2]....
        /*0890*/ 	.word	0x000105e0


	//   ....[3]....
        /*0894*/ 	.word	0x00010730


	//   ....[4]....
        /*0898*/ 	.word	0x00010870


	//   ....[5]....
        /*089c*/ 	.word	0x000118b0


	//----- nvinfo : EIATTR_MBARRIER_INSTR_OFFSETS
	.align		4
.L_458:
        /*08a0*/ 	.byte	0x04, 0x39
        /*08a2*/ 	.short	(.L_460 - .L_459)


	//   ....[0]....
.L_459:
        /*08a4*/ 	.word	0x00000180
        /*08a8*/ 	.word	0x000000ff
        /*08ac*/ 	.word	0x00028400
        /*08b0*/ 	.short	0x0100
        /*08b2*/ 	.byte	0x08
	.zero		1


	//   ....[1]....
        /*08b4*/ 	.word	0x00000190
        /*08b8*/ 	.word	0x000000ff
        /*08bc*/ 	.word	0x00028420
        /*08c0*/ 	.short	0x0100
        /*08c2*/ 	.byte	0x08
	.zero		1


	//   ....[2]....
        /*08c4*/ 	.word	0x00000280
        /*08c8*/ 	.word	0x000000ff
        /*08cc*/ 	.word	0x00028430
        /*08d0*/ 	.short	0x0100
        /*08d2*/ 	.byte	0x08
	.zero		1


	//   ....[3]....
        /*08d4*/ 	.word	0x00000290
        /*08d8*/ 	.word	0x000000ff
        /*08dc*/ 	.word	0x00028440
        /*08e0*/ 	.short	0x0100
        /*08e2*/ 	.byte	0x08
	.zero		1


	//   ....[4]....
        /*08e4*/ 	.word	0x000002a0
        /*08e8*/ 	.word	0x000000ff
        /*08ec*/ 	.word	0x00028438
        /*08f0*/ 	.short	0x0100
        /*08f2*/ 	.byte	0x08
	.zero		1


	//   ....[5]....
        /*08f4*/ 	.word	0x000002b0
        /*08f8*/ 	.word	0x000000ff
        /*08fc*/ 	.word	0x00028448
        /*0900*/ 	.short	0x0100
        /*0902*/ 	.byte	0x08
	.zero		1


	//   ....[6]....
        /*0904*/ 	.word	0x000003e0
        /*0908*/ 	.word	0x000000ff
        /*090c*/ 	.word	0x00028450
        /*0910*/ 	.short	0x0100
        /*0912*/ 	.byte	0x08
	.zero		1


	//   ....[7]....
        /*0914*/ 	.word	0x000003f0
        /*0918*/ 	.word	0x000000ff
        /*091c*/ 	.word	0x00028460
        /*0920*/ 	.short	0x0100
        /*0922*/ 	.byte	0x08
	.zero		1


	//   ....[8]....
        /*0924*/ 	.word	0x00000400
        /*0928*/ 	.word	0x000000ff
        /*092c*/ 	.word	0x00028458
        /*0930*/ 	.short	0x0100
        /*0932*/ 	.byte	0x08
	.zero		1


	//   ....[9]....
        /*0934*/ 	.word	0x00000410
        /*0938*/ 	.word	0x000000ff
        /*093c*/ 	.word	0x00028468
        /*0940*/ 	.short	0x0100
        /*0942*/ 	.byte	0x08
	.zero		1


	//   ....[10]....
        /*0944*/ 	.word	0x00000500
        /*0948*/ 	.word	0x000000ff
        /*094c*/ 	.word	0x00028470
        /*0950*/ 	.short	0x0100
        /*0952*/ 	.byte	0x06
	.zero		1


	//   ....[11]....
        /*0954*/ 	.word	0x00000510
        /*0958*/ 	.word	0x000000ff
        /*095c*/ 	.word	0x00028480
        /*0960*/ 	.short	0x0100
        /*0962*/ 	.byte	0x06
	.zero		1


	//   ....[12]....
        /*0964*/ 	.word	0x00000520
        /*0968*/ 	.word	0x000000ff
        /*096c*/ 	.word	0x00028478
        /*0970*/ 	.short	0x0100
        /*0972*/ 	.byte	0x06
	.zero		1


	//   ....[13]....
        /*0974*/ 	.word	0x00000530
        /*0978*/ 	.word	0x000000ff
        /*097c*/ 	.word	0x00028488
        /*0980*/ 	.short	0x0100
        /*0982*/ 	.byte	0x06
	.zero		1


	//   ....[14]....
        /*0984*/ 	.word	0x00000660
        /*0988*/ 	.word	0x000000ff
        /*098c*/ 	.word	0x00028490
        /*0990*/ 	.short	0x0100
        /*0992*/ 	.byte	0x08
	.zero		1


	//   ....[15]....
        /*0994*/ 	.word	0x00000670
        /*0998*/ 	.word	0x000000ff
        /*099c*/ 	.word	0x000284a0
        /*09a0*/ 	.short	0x0100
        /*09a2*/ 	.byte	0x08
	.zero		1


	//   ....[16]....
        /*09a4*/ 	.word	0x00000680
        /*09a8*/ 	.word	0x000000ff
        /*09ac*/ 	.word	0x00028498
        /*09b0*/ 	.short	0x0100
        /*09b2*/ 	.byte	0x08
	.zero		1


	//   ....[17]....
        /*09b4*/ 	.word	0x00000690
        /*09b8*/ 	.word	0x000000ff
        /*09bc*/ 	.word	0x000284a8
        /*09c0*/ 	.short	0x0100
        /*09c2*/ 	.byte	0x08
	.zero		1


	//   ....[18]....
        /*09c4*/ 	.word	0x000007e0
        /*09c8*/ 	.word	0x000000ff
        /*09cc*/ 	.word	0x000284b0
        /*09d0*/ 	.short	0x0100
        /*09d2*/ 	.byte	0x08
	.zero		1


	//   ....[19]....
        /*09d4*/ 	.word	0x000007f0
        /*09d8*/ 	.word	0x000000ff
        /*09dc*/ 	.word	0x000284c0
        /*09e0*/ 	.short	0x0100
        /*09e2*/ 	.byte	0x08
	.zero		1


	//   ....[20]....
        /*09e4*/ 	.word	0x00000800
        /*09e8*/ 	.word	0x000000ff
        /*09ec*/ 	.word	0x000284b8
        /*09f0*/ 	.short	0x0100
        /*09f2*/ 	.byte	0x08
	.zero		1


	//   ....[21]....
        /*09f4*/ 	.word	0x00000810
        /*09f8*/ 	.word	0x000000ff
        /*09fc*/ 	.word	0x000284c8
        /*0a00*/ 	.short	0x0100
        /*0a02*/ 	.byte	0x08
	.zero		1


	//   ....[22]....
        /*0a04*/ 	.word	0x000020a0
        /*0a08*/ 	.word	0x000000ff
        /*0a0c*/ 	.word	0x00028400
        /*0a10*/ 	.short	0x010a
        /*0a12*/ 	.byte	0x35
	.zero		1


	//   ....[23]....
        /*0a14*/ 	.word	0x00002170
        /*0a18*/ 	.word	0x000000ff
        /*0a1c*/ 	.word	0x00028430
        /*0a20*/ 	.short	0x010a
        /*0a22*/ 	.byte	0x3a
	.zero		1


	//   ....[24]....
        /*0a24*/ 	.word	0x000021b0
        /*0a28*/ 	.word	0x000000ff
        /*0a2c*/ 	.word	0x00028430
        /*0a30*/ 	.short	0x010a
        /*0a32*/ 	.byte	0x3a
	.zero		1


	//   ....[25]....
        /*0a34*/ 	.word	0x00002750
        /*0a38*/ 	.word	0x000000ff
        /*0a3c*/ 	.word	0x00000000
        /*0a40*/ 	.short	0x0101
        /*0a42*/ 	.byte	0x06
	.zero		1


	//   ....[26]....
        /*0a44*/ 	.word	0x00003da0
        /*0a48*/ 	.word	0x000000ff
        /*0a4c*/ 	.word	0x00028450
        /*0a50*/ 	.short	0x010a
        /*0a52*/ 	.byte	0x3a
	.zero		1


	//   ....[27]....
        /*0a54*/ 	.word	0x00003de0
        /*0a58*/ 	.word	0x000000ff
        /*0a5c*/ 	.word	0x00028450
        /*0a60*/ 	.short	0x010a
        /*0a62*/ 	.byte	0x3a
	.zero		1


	//   ....[28]....
        /*0a64*/ 	.word	0x00003fd0
        /*0a68*/ 	.word	0x000000ff
        /*0a6c*/ 	.word	0x00000000
        /*0a70*/ 	.short	0x0101
        /*0a72*/ 	.byte	0x3a
	.zero		1


	//   ....[29]....
        /*0a74*/ 	.word	0x000042d0
        /*0a78*/ 	.word	0x000000ff
        /*0a7c*/ 	.word	0x00028430
        /*0a80*/ 	.short	0x010a
        /*0a82*/ 	.byte	0x3b
	.zero		1


	//   ....[30]....
        /*0a84*/ 	.word	0x00004310
        /*0a88*/ 	.word	0x000000ff
        /*0a8c*/ 	.word	0x00028430
        /*0a90*/ 	.short	0x010a
        /*0a92*/ 	.byte	0x3b
	.zero		1


	//   ....[31]....
        /*0a94*/ 	.word	0x00004730
        /*0a98*/ 	.word	0x000000ff
        /*0a9c*/ 	.word	0x00000000
        /*0aa0*/ 	.short	0x0101
        /*0aa2*/ 	.byte	0x06
	.zero		1


	//   ....[32]....
        /*0aa4*/ 	.word	0x000063a0
        /*0aa8*/ 	.word	0x000000ff
        /*0aac*/ 	.word	0x00028450
        /*0ab0*/ 	.short	0x010a
        /*0ab2*/ 	.byte	0x3b
	.zero		1


	//   ....[33]....
        /*0ab4*/ 	.word	0x000063f0
        /*0ab8*/ 	.word	0x000000ff
        /*0abc*/ 	.word	0x00028450
        /*0ac0*/ 	.short	0x010a
        /*0ac2*/ 	.byte	0x3b
	.zero		1


	//   ....[34]....
        /*0ac4*/ 	.word	0x00006550
        /*0ac8*/ 	.word	0x000000ff
        /*0acc*/ 	.word	0x00000000
        /*0ad0*/ 	.short	0x0101
        /*0ad2*/ 	.byte	0x3b
	.zero		1


	//   ....[35]....
        /*0ad4*/ 	.word	0x00006900
        /*0ad8*/ 	.word	0x000000ff
        /*0adc*/ 	.word	0x00028430
        /*0ae0*/ 	.short	0x010a
        /*0ae2*/ 	.byte	0x38
	.zero		1


	//   ....[36]....
        /*0ae4*/ 	.word	0x00006940
        /*0ae8*/ 	.word	0x000000ff
        /*0aec*/ 	.word	0x00028430
        /*0af0*/ 	.short	0x010a
        /*0af2*/ 	.byte	0x38
	.zero		1


	//   ....[37]....
        /*0af4*/ 	.word	0x00006ca0
        /*0af8*/ 	.word	0x000000ff
        /*0afc*/ 	.word	0x00000000
        /*0b00*/ 	.short	0x0101
        /*0b02*/ 	.byte	0x06
	.zero		1


	//   ....[38]....
        /*0b04*/ 	.word	0x00007eb0
        /*0b08*/ 	.word	0x000000ff
        /*0b0c*/ 	.word	0x00028450
        /*0b10*/ 	.short	0x010a
        /*0b12*/ 	.byte	0x38
	.zero		1


	//   ....[39]....
        /*0b14*/ 	.word	0x00007f00
        /*0b18*/ 	.word	0x000000ff
        /*0b1c*/ 	.word	0x00028450
        /*0b20*/ 	.short	0x010a
        /*0b22*/ 	.byte	0x38
	.zero		1


	//   ....[40]....
        /*0b24*/ 	.word	0x00008040
        /*0b28*/ 	.word	0x000000ff
        /*0b2c*/ 	.word	0x00000000
        /*0b30*/ 	.short	0x0101
        /*0b32*/ 	.byte	0x38
	.zero		1


	//   ....[41]....
        /*0b34*/ 	.word	0x000081a0
        /*0b38*/ 	.word	0x000000ff
        /*0b3c*/ 	.word	0x00028430
        /*0b40*/ 	.short	0x010a
        /*0b42*/ 	.byte	0x3b
	.zero		1


	//   ....[42]....
        /*0b44*/ 	.word	0x000081e0
        /*0b48*/ 	.word	0x000000ff
        /*0b4c*/ 	.word	0x00028430
        /*0b50*/ 	.short	0x010a
        /*0b52*/ 	.byte	0x3b
	.zero		1


	//   ....[43]....
        /*0b54*/ 	.word	0x000085f0
        /*0b58*/ 	.word	0x000000ff
        /*0b5c*/ 	.word	0x00000000
        /*0b60*/ 	.short	0x0101
        /*0b62*/ 	.byte	0x06
	.zero		1


	//   ....[44]....
        /*0b64*/ 	.word	0x0000a260
        /*0b68*/ 	.word	0x000000ff
        /*0b6c*/ 	.word	0x00028450
        /*0b70*/ 	.short	0x010a
        /*0b72*/ 	.byte	0x3b
	.zero		1


	//   ....[45]....
        /*0b74*/ 	.word	0x0000a2b0
        /*0b78*/ 	.word	0x000000ff
        /*0b7c*/ 	.word	0x00028450
        /*0b80*/ 	.short	0x010a
        /*0b82*/ 	.byte	0x3b
	.zero		1


	//   ....[46]....
        /*0b84*/ 	.word	0x0000a410
        /*0b88*/ 	.word	0x000000ff
        /*0b8c*/ 	.word	0x00000000
        /*0b90*/ 	.short	0x0101
        /*0b92*/ 	.byte	0x3b
	.zero		1


	//   ....[47]....
        /*0b94*/ 	.word	0x0000d730
        /*0b98*/ 	.word	0x000000ff
        /*0b9c*/ 	.word	0x00000000
        /*0ba0*/ 	.short	0x0101
        /*0ba2*/ 	.byte	0x06
	.zero		1


	//   ....[48]....
        /*0ba4*/ 	.word	0x00010cc0
        /*0ba8*/ 	.word	0x00000000
        /*0bac*/ 	.word	0x00028480
        /*0bb0*/ 	.short	0x010a
        /*0bb2*/ 	.byte	0x3f
	.zero		1


	//   ....[49]....
        /*0bb4*/ 	.word	0x00011160
        /*0bb8*/ 	.word	0x00000000
        /*0bbc*/ 	.word	0x00028470
        /*0bc0*/ 	.short	0x0107
        /*0bc2*/ 	.byte	0x3f
	.zero		1


	//   ....[50]....
        /*0bc4*/ 	.word	0x00011220
        /*0bc8*/ 	.word	0x00000000
        /*0bcc*/ 	.word	0x00028470
        /*0bd0*/ 	.short	0x0101
        /*0bd2*/ 	.byte	0x3f
	.zero		1


	//   ....[51]....
        /*0bd4*/ 	.word	0x00011250
        /*0bd8*/ 	.word	0x00000000
        /*0bdc*/ 	.word	0x00028440
        /*0be0*/ 	.short	0x010a
        /*0be2*/ 	.byte	0x3f
	.zero		1


	//   ....[52]....
        /*0be4*/ 	.word	0x00011620
        /*0be8*/ 	.word	0x00000000
        /*0bec*/ 	.word	0x00028430
        /*0bf0*/ 	.short	0x0107
        /*0bf2*/ 	.byte	0x3f
	.zero		1


	//   ....[53]....
        /*0bf4*/ 	.word	0x000116e0
        /*0bf8*/ 	.word	0x00000000
        /*0bfc*/ 	.word	0x00028430
        /*0c00*/ 	.short	0x0101
        /*0c02*/ 	.byte	0x3f
	.zero		1


	//   ....[54]....
        /*0c04*/ 	.word	0x000121a0
        /*0c08*/ 	.word	0x00000016
        /*0c0c*/ 	.word	0x00028400
        /*0c10*/ 	.short	0x0107
        /*0c12*/ 	.byte	0x3f
	.zero		1


	//   ....[55]....
        /*0c14*/ 	.word	0x000122a0
        /*0c18*/ 	.word	0x00000016
        /*0c1c*/ 	.word	0x00028400
        /*0c20*/ 	.short	0x0101
        /*0c22*/ 	.byte	0x3f
	.zero		1


	//   ....[56]....
        /*0c24*/ 	.word	0x000122c0
        /*0c28*/ 	.word	0x00000016
        /*0c2c*/ 	.word	0x00028420
        /*0c30*/ 	.short	0x010a
        /*0c32*/ 	.byte	0x3f
	.zero		1


	//   ....[57]....
        /*0c34*/ 	.word	0x00012650
        /*0c38*/ 	.word	0x00000000
        /*0c3c*/ 	.word	0x00028480
        /*0c40*/ 	.short	0x010a
        /*0c42*/ 	.byte	0x3f
	.zero		1


	//   ....[58]....
        /*0c44*/ 	.word	0x000129f0
        /*0c48*/ 	.word	0x00000000
        /*0c4c*/ 	.word	0x00028470
        /*0c50*/ 	.short	0x0107
        /*0c52*/ 	.byte	0x3f
	.zero		1


	//   ....[59]....
        /*0c54*/ 	.word	0x00012ab0
        /*0c58*/ 	.word	0x00000000
        /*0c5c*/ 	.word	0x00028470
        /*0c60*/ 	.short	0x0101
        /*0c62*/ 	.byte	0x3f
	.zero		1


	//   ....[60]....
        /*0c64*/ 	.word	0x00012ae0
        /*0c68*/ 	.word	0x00000000
        /*0c6c*/ 	.word	0x00028440
        /*0c70*/ 	.short	0x010a
        /*0c72*/ 	.byte	0x3f
	.zero		1


	//   ....[61]....
        /*0c74*/ 	.word	0x00012e50
        /*0c78*/ 	.word	0x00000000
        /*0c7c*/ 	.word	0x00028430
        /*0c80*/ 	.short	0x0107
        /*0c82*/ 	.byte	0x3f
	.zero		1


	//   ....[62]....
        /*0c84*/ 	.word	0x00012f10
        /*0c88*/ 	.word	0x00000000
        /*0c8c*/ 	.word	0x00028430
        /*0c90*/ 	.short	0x0101
        /*0c92*/ 	.byte	0x3f
	.zero		1


	//   ....[63]....
        /*0c94*/ 	.word	0x00012fa0
        /*0c98*/ 	.word	0x00000000
        /*0c9c*/ 	.word	0x00028470
        /*0ca0*/ 	.short	0x010a
        /*0ca2*/ 	.byte	0x3f
	.zero		1


	//   ....[64]....
        /*0ca4*/ 	.word	0x00013030
        /*0ca8*/ 	.word	0x00000000
        /*0cac*/ 	.word	0x00028460
        /*0cb0*/ 	.short	0x010a
        /*0cb2*/ 	.byte	0x3f
	.zero		1


	//   ....[65]....
        /*0cb4*/ 	.word	0x000134f0
        /*0cb8*/ 	.word	0x00000000
        /*0cbc*/ 	.word	0x00028450
        /*0cc0*/ 	.short	0x0101
        /*0cc2*/ 	.byte	0x3f
	.zero		1


	//   ....[66]....
        /*0cc4*/ 	.word	0x00013570
        /*0cc8*/ 	.word	0x00000003
        /*0ccc*/ 	.word	0x00000000
        /*0cd0*/ 	.short	0x0101
        /*0cd2*/ 	.byte	0x3f
	.zero		1


	//   ....[67]....
        /*0cd4*/ 	.word	0x00013730
        /*0cd8*/ 	.word	0x00000002
        /*0cdc*/ 	.word	0x00028470
        /*0ce0*/ 	.short	0x010a
        /*0ce2*/ 	.byte	0x3f
	.zero		1


	//   ....[68]....
        /*0ce4*/ 	.word	0x000137b0
        /*0ce8*/ 	.word	0x00000002
        /*0cec*/ 	.word	0x00028460
        /*0cf0*/ 	.short	0x010a
        /*0cf2*/ 	.byte	0x3f
	.zero		1


	//   ....[69]....
        /*0cf4*/ 	.word	0x00013c80
        /*0cf8*/ 	.word	0x00000002
        /*0cfc*/ 	.word	0x00028450
        /*0d00*/ 	.short	0x0101
        /*0d02*/ 	.byte	0x3f
	.zero		1


	//   ....[70]....
        /*0d04*/ 	.word	0x00013d00
        /*0d08*/ 	.word	0x00000003
        /*0d0c*/ 	.word	0x00000000
        /*0d10*/ 	.short	0x0101
        /*0d12*/ 	.byte	0x3f
	.zero		1


	//   ....[71]....
        /*0d14*/ 	.word	0x000149f0
        /*0d18*/ 	.word	0x00000005
        /*0d1c*/ 	.word	0x00028420
        /*0d20*/ 	.short	0x010a
        /*0d22*/ 	.byte	0x3f
	.zero		1


	//   ....[72]....
        /*0d24*/ 	.word	0x00014b70
        /*0d28*/ 	.word	0x00000003
        /*0d2c*/ 	.word	0x00028440
        /*0d30*/ 	.short	0x010a
        /*0d32*/ 	.byte	0x3f
	.zero		1


	//   ....[73]....
        /*0d34*/ 	.word	0x00014c10
        /*0d38*/ 	.word	0x00000017
        /*0d3c*/ 	.word	0x00028440
        /*0d40*/ 	.short	0x010a
        /*0d42*/ 	.byte	0x3f
	.zero		1


	//   ....[74]....
        /*0d44*/ 	.word	0x00014c50
        /*0d48*/ 	.word	0x00000003
        /*0d4c*/ 	.word	0x00028460
        /*0d50*/ 	.short	0x010a
        /*0d52*/ 	.byte	0x3f
	.zero		1


	//   ....[75]....
        /*0d54*/ 	.word	0x00014c90
        /*0d58*/ 	.word	0x00000017
        /*0d5c*/ 	.word	0x00028460
        /*0d60*/ 	.short	0x010a
        /*0d62*/ 	.byte	0x3f
	.zero		1


	//   ....[76]....
        /*0d64*/ 	.word	0x00014cd0
        /*0d68*/ 	.word	0x00000003
        /*0d6c*/ 	.word	0x00028480
        /*0d70*/ 	.short	0x010a
        /*0d72*/ 	.byte	0x3f
	.zero		1


	//   ....[77]....
        /*0d74*/ 	.word	0x00014d10
        /*0d78*/ 	.word	0x00000017
        /*0d7c*/ 	.word	0x00028480
        /*0d80*/ 	.short	0x010a
        /*0d82*/ 	.byte	0x3f
	.zero		1


	//   ....[78]....
        /*0d84*/ 	.word	0x00014d80
        /*0d88*/ 	.word	0x00000003
        /*0d8c*/ 	.word	0x00028400
        /*0d90*/ 	.short	0x010a
        /*0d92*/ 	.byte	0x3f
	.zero		1


	//   ....[79]....
        /*0d94*/ 	.word	0x00014de0
        /*0d98*/ 	.word	0x00000003
        /*0d9c*/ 	.word	0x00028430
        /*0da0*/ 	.short	0x010a
        /*0da2*/ 	.byte	0x3f
	.zero		1


	//   ....[80]....
        /*0da4*/ 	.word	0x00014e40
        /*0da8*/ 	.word	0x00000009
        /*0dac*/ 	.word	0x00028450
        /*0db0*/ 	.short	0x010a
        /*0db2*/ 	.byte	0x3f
	.zero		1


	//   ....[81]....
        /*0db4*/ 	.word	0x00014ea0
        /*0db8*/ 	.word	0x00000000
        /*0dbc*/ 	.word	0x00028430
        /*0dc0*/ 	.short	0x010a
        /*0dc2*/ 	.byte	0x3f
	.zero		1


	//   ....[82]....
        /*0dc4*/ 	.word	0x00014f00
        /*0dc8*/ 	.word	0x0000000a
        /*0dcc*/ 	.word	0x00028450
        /*0dd0*/ 	.short	0x010a
        /*0dd2*/ 	.byte	0x3f
	.zero		1


	//   ....[83]....
        /*0dd4*/ 	.word	0x00014f60
        /*0dd8*/ 	.word	0x00000000
        /*0ddc*/ 	.word	0x00028430
        /*0de0*/ 	.short	0x010a
        /*0de2*/ 	.byte	0x3f
	.zero		1


	//   ....[84]....
        /*0de4*/ 	.word	0x00014fc0
        /*0de8*/ 	.word	0x0000000a
        /*0dec*/ 	.word	0x00028450
        /*0df0*/ 	.short	0x010a
        /*0df2*/ 	.byte	0x3f
	.zero		1


	//   ....[85]....
        /*0df4*/ 	.word	0x00015020
        /*0df8*/ 	.word	0x00000000
        /*0dfc*/ 	.word	0x00028430
        /*0e00*/ 	.short	0x010a
        /*0e02*/ 	.byte	0x3f
	.zero		1


	//   ....[86]....
        /*0e04*/ 	.word	0x00015080
        /*0e08*/ 	.word	0x0000000a
        /*0e0c*/ 	.word	0x00028450
        /*0e10*/ 	.short	0x010a
        /*0e12*/ 	.byte	0x3f
	.zero		1


	//   ....[87]....
        /*0e14*/ 	.word	0x00015180
        /*0e18*/ 	.word	0x00000000
        /*0e1c*/ 	.word	0x00028480
        /*0e20*/ 	.short	0x010a
        /*0e22*/ 	.byte	0x3f
	.zero		1


	//   ....[88]....
        /*0e24*/ 	.word	0x00015780
        /*0e28*/ 	.word	0x00000000
        /*0e2c*/ 	.word	0x00028440
        /*0e30*/ 	.short	0x010a
        /*0e32*/ 	.byte	0x3f
	.zero		1


	//   ....[89]....
        /*0e34*/ 	.word	0x000166c0
        /*0e38*/ 	.word	0x00000016
        /*0e3c*/ 	.word	0x00028420
        /*0e40*/ 	.short	0x010a
        /*0e42*/ 	.byte	0x3f
	.zero		1


	//   ....[90]....
        /*0e44*/ 	.word	0x00016710
        /*0e48*/ 	.word	0x00000000
        /*0e4c*/ 	.word	0x00028480
        /*0e50*/ 	.short	0x010a
        /*0e52*/ 	.byte	0x3f
	.zero		1


	//   ....[91]....
        /*0e54*/ 	.word	0x00016c00
        /*0e58*/ 	.word	0x00000000
        /*0e5c*/ 	.word	0x00028440
        /*0e60*/ 	.short	0x010a
        /*0e62*/ 	.byte	0x3f
	.zero		1


	//   ....[92]....
        /*0e64*/ 	.word	0x000170d0
        /*0e68*/ 	.word	0x00000000
        /*0e6c*/ 	.word	0x00028470
        /*0e70*/ 	.short	0x010a
        /*0e72*/ 	.byte	0x3f
	.zero		1


	//   ....[93]....
        /*0e74*/ 	.word	0x00017120
        /*0e78*/ 	.word	0x00000000
        /*0e7c*/ 	.word	0x00028460
        /*0e80*/ 	.short	0x010a
        /*0e82*/ 	.byte	0x3f
	.zero		1


	//   ....[94]....
        /*0e84*/ 	.word	0x00017170
        /*0e88*/ 	.word	0x00000002
        /*0e8c*/ 	.word	0x00028470
        /*0e90*/ 	.short	0x010a
        /*0e92*/ 	.byte	0x3f
	.zero		1


	//   ....[95]....
        /*0e94*/ 	.word	0x000171c0
        /*0e98*/ 	.word	0x00000002
        /*0e9c*/ 	.word	0x00028460
        /*0ea0*/ 	.short	0x010a
        /*0ea2*/ 	.byte	0x3f
	.zero		1


	//   ....[96]....
        /*0ea4*/ 	.word	0x00017210
        /*0ea8*/ 	.word	0x00000005
        /*0eac*/ 	.word	0x00028420
        /*0eb0*/ 	.short	0x010a
        /*0eb2*/ 	.byte	0x3f
	.zero		1


	//   ....[97]....
        /*0eb4*/ 	.word	0x000173b0
        /*0eb8*/ 	.word	0x00000003
        /*0ebc*/ 	.word	0x00028440
        /*0ec0*/ 	.short	0x010a
        /*0ec2*/ 	.byte	0x3f
	.zero		1


	//   ....[98]....
        /*0ec4*/ 	.word	0x00017400
        /*0ec8*/ 	.word	0x00000017
        /*0ecc*/ 	.word	0x00028440
        /*0ed0*/ 	.short	0x010a
        /*0ed2*/ 	.byte	0x3f
	.zero		1


	//   ....[99]....
        /*0ed4*/ 	.word	0x00017450
        /*0ed8*/ 	.word	0x00000003
        /*0edc*/ 	.word	0x00028460
        /*0ee0*/ 	.short	0x010a
        /*0ee2*/ 	.byte	0x3f
	.zero		1


	//   ....[100]....
        /*0ee4*/ 	.word	0x000174a0
        /*0ee8*/ 	.word	0x00000017
        /*0eec*/ 	.word	0x00028460
        /*0ef0*/ 	.short	0x010a
        /*0ef2*/ 	.byte	0x3f
	.zero		1


	//   ....[101]....
        /*0ef4*/ 	.word	0x000174f0
        /*0ef8*/ 	.word	0x00000003
        /*0efc*/ 	.word	0x00028480
        /*0f00*/ 	.short	0x010a
        /*0f02*/ 	.byte	0x3f
	.zero		1


	//----- nvinfo : EIATTR_NUM_MBARRIERS
	.align		4
.L_460:
        /*0f04*/ 	.byte	0x03, 0x38
        /*0f06*/ 	.short	0x0016


	//----- nvinfo : EIATTR_EXIT_INSTR_OFFSETS
	.align		4
        /*0f08*/ 	.byte	0x04, 0x1c
        /*0f0a*/ 	.short	(.L_462 - .L_461)


	//   ....[0]....
.L_461:
        /*0f0c*/ 	.word	0x000009c0


	//   ....[1]....
        /*0f10*/ 	.word	0x0000eaa0


	//   ....[2]....
        /*0f14*/ 	.word	0x00014d60


	//----- nvinfo : EIATTR_MAX_THREADS
	.align		4
.L_462:
        /*0f18*/ 	.byte	0x04, 0x05
        /*0f1a*/ 	.short	(.L_464 - .L_463)
.L_463:
        /*0f1c*/ 	.word	0x00000180
        /*0f20*/ 	.word	0x00000001
        /*0f24*/ 	.word	0x00000001


	//----- nvinfo : EIATTR_CRS_STACK_SIZE
	.align		4
.L_464:
        /*0f28*/ 	.byte	0x04, 0x1e
        /*0f2a*/ 	.short	(.L_466 - .L_465)
.L_465:
        /*0f2c*/ 	.word	0x00000000


	//----- nvinfo : EIATTR_CBANK_PARAM_SIZE
	.align		4
.L_466:
        /*0f30*/ 	.byte	0x03, 0x19
        /*0f32*/ 	.short	0x0af0


	//----- nvinfo : EIATTR_PARAM_CBANK
	.align		4
        /*0f34*/ 	.byte	0x04, 0x0a
        /*0f36*/ 	.short	(.L_468 - .L_467)
	.align		4
.L_467:
        /*0f38*/ 	.word	index@(.nv.constant0._ZN7cutlass13device_kernelIN5flash11enable_sm90INS1_16FlashAttnFwdSm90INS1_25CollectiveMainloopFwdSm90ILi2EN4cute5tupleIJNS5_1CILi1EEES8_S8_EEENS6_IJNS7_ILi128EEENS7_ILi64EEENS7_ILi256EEEEEELi256ENS_12float_e4m3_tEfNS_4arch4Sm90ELb0ELb1ELb0ELb1ELb1ELb0ELb0ELb1ELb0ELb1ELb0ELb0EEENS1_21CollectiveEpilogueFwdINS6_IJSA_SC_SB_EEES9_NS_10bfloat16_tESG_Li256ELb1ELb1ELb0ELb1EEENS1_36VarlenDynamicPersistentTileSchedulerILi128ELi64ELi256ELi128ELb0ELb1ELb1ELb1ELb0ELb1EEEEEEEEEvNT_6ParamsE)
        /*0f3c*/ 	.short	0x0210
        /*0f3e*/ 	.short	0x0af0


	//----- nvinfo : EIATTR_SW_WAR
	.align		4
.L_468:
        /*0f40*/ 	.byte	0x04, 0x36
        /*0f42*/ 	.short	(.L_470 - .L_469)
.L_469:
        /*0f44*/ 	.word	0x00000008
.L_470:


//--------------------- .nv.info._ZN7cutlass13device_kernelIN5flash11enable_sm90INS1_16FlashAttnFwdSm90INS1_25CollectiveMainloopFwdSm90ILi2EN4cute5tupleIJNS5_1CILi1EEES8_S8_EEENS6_IJNS7_ILi128EEENS7_ILi64EEENS7_ILi256EEEEEELi256ENS_12float_e4m3_tEfNS_4arch4Sm90ELb0ELb1ELb0ELb1ELb1ELb1ELb0ELb1ELb0ELb1ELb0ELb0EEENS1_21CollectiveEpilogueFwdINS6_IJSA_SC_SB_EEES9_NS_10bfloat16_tESG_Li256ELb1ELb1ELb0ELb1EEENS1_36VarlenDynamicPersistentTileSchedulerILi128ELi64ELi256ELi128ELb0ELb1ELb1ELb1ELb0ELb1EEEEEEEEEvNT_6ParamsE --------------------------
	.section	.nv.info._ZN7cutlass13device_kernelIN5flash11enable_sm90INS1_16FlashAttnFwdSm90INS1_25CollectiveMainloopFwdSm90ILi2EN4cute5tupleIJNS5_1CILi1EEES8_S8_EEENS6_IJNS7_ILi128EEENS7_ILi64EEENS7_ILi256EEEEEELi256ENS_12float_e4m3_tEfNS_4arch4Sm90ELb0ELb1ELb0ELb1ELb1ELb1ELb0ELb1ELb0ELb1ELb0ELb0EEENS1_21CollectiveEpilogueFwdINS6_IJSA_SC_SB_EEES9_NS_10bfloat16_tESG_Li256ELb1ELb1ELb0ELb1EEENS1_36VarlenDynamicPersistentTileSchedulerILi128ELi64ELi256ELi128ELb0ELb1ELb1ELb1ELb0ELb1EEEEEEEEEvNT_6ParamsE,"",@"SHT_CUDA_INFO"
	.sectionflags	@""
	.align	4


	//----- nvinfo : EIATTR_CUDA_API_VERSION
	.align		4
        /*0000*/ 	.byte	0x04, 0x37
        /*0002*/ 	.short	(.L_472 - .L_471)
.L_471:
        /*0004*/ 	.word	0x00000082


	//----- nvinfo : EIATTR_KPARAM_INFO
	.align		4
.L_472:
        /*0008*/ 	.byte	0x04, 0x17
        /*000a*/ 	.short	(.L_474 - .L_473)
.L_473:
        /*000c*/ 	.word	0x00000000
        /*0010*/ 	.short	0x0000
        /*0012*/ 	.short	0x0070
        /*0014*/ 	.byte	0x00, 0xf0, 0x01, 0x2a


	//----- nvinfo : EIATTR_SPARSE_MMA_MASK
	.align		4
.L_474:
        /*0018*/ 	.byte	0x03, 0x50
        /*001a*/ 	.short	0x0000


	//----- nvinfo : EIATTR_MAXREG_COUNT
	.align		4
        /*001c*/ 	.byte	0x03, 0x1b
        /*001e*/ 	.short	0x00a8


	//----- nvinfo : EIATTR_NUM_BARRIERS
	.align		4
        /*0020*/ 	.byte	0x02, 0x4c
        /*0022*/ 	.byte	0x10
	.zero		1


	//----- nvinfo : EIATTR_EXTERNS
	.align		4
        /*0024*/ 	.byte	0x04, 0x0f
        /*0026*/ 	.short	(.L_476 - .L_475)


	//   ....[0]....
	.align		4
.L_475:
        /*0028*/ 	.word	index@(__assertfail)


	//----- nvinfo : EIATTR_ANNOTATIONS
	.align		4
.L_476:
        /*002c*/ 	.byte	0x04, 0x55
        /*002e*/ 	.short	(.L_478 - .L_477)


	//   ....[0]....
.L_477:
        /* <DEDUP_REMOVED lines=24> */
        /*01a4*/ 	.byte	0x70, 0x63, 0x02, 0x00, 0x01, 0x00, 0x00, 0x00, 0x00, 0x65, 0x02, 0x00


	//----- nvinfo : EIATTR_MERCURY_ISA_VERSION
	.align		4
.L_478:
        /*01b0*/ 	.byte	0x03, 0x5f
        /*01b2*/ 	.short	0x0101


	//----- nvinfo : EIATTR_UNUSED_LOAD_BYTE_OFFSET
	.align		4
        /*01b4*/ 	.byte	0x04, 0x44
        /*01b6*/ 	.short	(.L_480 - .L_479)


	//   ....[0]....
.L_479:
        /*01b8*/ 	.word	0x00000aa0
        /*01bc*/ 	.word	0x0000fff0


	//   ....[1]....
        /*01c0*/ 	.word	0x0001b300
        /*01c4*/ 	.word	0x0000fff0


	//----- nvinfo : EIATTR_INT_WARP_WIDE_INSTR_OFFSETS
	.align		4
.L_480:
        /*01c8*/ 	.byte	0x04, 0x31
        /*01ca*/ 	.short	(.L_482 - .L_481)


	//   ....[0]....
.L_481:
        /*01cc*/ 	.word	0x00000130


	//   ....[1]....
        /*01d0*/ 	.word	0x00000170


	//   ....[2]....
        /*01d4*/ 	.word	0x000001e0


	//   ....[3]....
        /*01d8*/ 	.word	0x00021a10


	//   ....[4]....
        /*01dc*/ 	.word	0x00021aa0


	//   ....[5]....
        /*01e0*/ 	.word	0x00024f20


	//   ....[6]....
        /*01e4*/ 	.word	0x00024fb0


	//----- nvinfo : EIATTR_COOP_GROUP_MASK_REGIDS
	.align		4
.L_482:
        /*01e8*/ 	.byte	0x04, 0x29
        /*01ea*/ 	.short	(.L_484 - .L_483)


	//   ....[0]....
.L_483:
        /*01ec*/ 	.word	0xffffffff


	//   ....[1]....
        /*01f0*/ 	.word	0xffffffff


	//   ....[2]....
        /*01f4*/ 	.word	0xffffffff


	//   ....[3]....
        /*01f8*/ 	.word	0xffffffff


	//   ....[4]....
        /*01fc*/ 	.word	0xffffffff


	//   ....[5]....
        /*0200*/ 	.word	0xffffffff


	//   ....[6]....
        /*0204*/ 	.word	0xffffffff


	//   ....[7]....
        /*0208*/ 	.word	0xffffffff


	//   ....[8]....
        /*020c*/ 	.word	0xffffffff


	//   ....[9]....
        /*0210*/ 	.word	0xffffffff


	//   ....[10]....
        /*0214*/ 	.word	0xffffffff


	//   ....[11]....
        /*0218*/ 	.word	0xffffffff


	//   ....[12]....
        /*021c*/ 	.word	0xffffffff


	//   ....[13]....
        /*0220*/ 	.word	0xffffffff


	//   ....[14]....
        /*0224*/ 	.word	0xffffffff


	//   ....[15]....
        /*0228*/ 	.word	0xffffffff


	//   ....[16]....
        /*022c*/ 	.word	0xffffffff


	//   ....[17]....
        /*0230*/ 	.word	0xffffffff


	//   ....[18]....
        /*0234*/ 	.word	0xffffffff


	//   ....[19]....
        /*0238*/ 	.word	0xffffffff


	//   ....[20]....
        /*023c*/ 	.word	0xffffffff


	//   ....[21]....
        /*0240*/ 	.word	0xffffffff


	//   ....[22]....
        /*0244*/ 	.word	0xffffffff


	//   ....[23]....
        /*0248*/ 	.word	0xffffffff


	//   ....[24]....
        /*024c*/ 	.word	0xffffffff


	//   ....[25]....
        /*0250*/ 	.word	0xffffffff


	//   ....[26]....
        /*0254*/ 	.word	0xffffffff


	//   ....[27]....
        /*0258*/ 	.word	0xffffffff


	//   ....[28]....
        /*025c*/ 	.word	0xffffffff


	//   ....[29]....
        /*0260*/ 	.word	0xffffffff


	//   ....[30]....
        /*0264*/ 	.word	0xffffffff


	//   ....[31]....
        /*0268*/ 	.word	0xffffffff


	//   ....[32]....
        /*026c*/ 	.word	0xffffffff


	//   ....[33]....
        /*0270*/ 	.word	0xffffffff


	//   ....[34]....
        /*0274*/ 	.word	0xffffffff


	//   ....[35]....
        /*0278*/ 	.word	0xffffffff


	//   ....[36]....
        /*027c*/ 	.word	0xffffffff


	//   ....[37]....
        /*0280*/ 	.word	0xffffffff


	//   ....[38]....
        /*0284*/ 	.word	0xffffffff


	//   ....[39]....
        /*0288*/ 	.word	0xffffffff


	//   ....[40]....
        /*028c*/ 	.word	0xffffffff


	//   ....[41]....
        /*0290*/ 	.word	0xffffffff


	//   ....[42]....
        /*0294*/ 	.word	0xffffffff


	//   ....[43]....
        /*0298*/ 	.word	0xffffffff


	//   ....[44]....
        /*029c*/ 	.word	0xffffffff


	//   ....[45]....
        /*02a0*/ 	.word	0xffffffff


	//   ....[46]....
        /*02a4*/ 	.word	0xffffffff


	//   ....[47]....
        /*02a8*/ 	.word	0xffffffff


	//   ....[48]....
        /*02ac*/ 	.word	0xffffffff


	//   ....[49]....
        /*02b0*/ 	.word	0xffffffff


	//   ....[50]....
        /*02b4*/ 	.word	0xffffffff


	//   ....[51]....
        /*02b8*/ 	.word	0xffffffff


	//   ....[52]....
        /*02bc*/ 	.word	0xffffffff


	//   ....[53]....
        /*02c0*/ 	.word	0xffffffff


	//   ....[54]....
        /*02c4*/ 	.word	0xffffffff


	//   ....[55]....
        /*02c8*/ 	.word	0xffffffff


	//   ....[56]....
        /*02cc*/ 	.word	0xffffffff


	//   ....[57]....
        /*02d0*/ 	.word	0xffffffff


	//   ....[58]....
        /*02d4*/ 	.word	0xffffffff


	//   ....[59]....
        /*02d8*/ 	.word	0xffffffff


	//   ....[60]....
        /*02dc*/ 	.word	0xffffffff


	//   ....[61]....
        /*02e0*/ 	.word	0xffffffff


	//   ....[62]....
        /*02e4*/ 	.word	0xffffffff


	//   ....[63]....
        /*02e8*/ 	.word	0xffffffff


	//   ....[64]....
        /*02ec*/ 	.word	0xffffffff


	//   ....[65]....
        /*02f0*/ 	.word	0xffffffff


	//   ....[66]....
        /*02f4*/ 	.word	0xffffffff


	//   ....[67]....
        /*02f8*/ 	.word	0xffffffff


	//   ....[68]....
        /*02fc*/ 	.word	0xffffffff


	//   ....[69]....
        /*0300*/ 	.word	0xffffffff


	//   ....[70]....
        /*0304*/ 	.word	0xffffffff


	//   ....[71]....
        /*0308*/ 	.word	0xffffffff


	//   ....[72]....
        /*030c*/ 	.word	0xffffffff


	//   ....[73]....
        /*0310*/ 	.word	0xffffffff


	//   ....[74]....
        /*0314*/ 	.word	0xffffffff


	//   ....[75]....
        /*0318*/ 	.word	0xffffffff


	//   ....[76]....
        /*031c*/ 	.word	0xffffffff


	//   ....[77]....
        /*0320*/ 	.word	0xffffffff


	//   ....[78]....
        /*0324*/ 	.word	0xffffffff


	//   ....[79]....
        /*0328*/ 	.word	0xffffffff


	//   ....[80]....
        /*032c*/ 	.word	0xffffffff


	//   ....[81]....
        /*0330*/ 	.word	0xffffffff


	//   ....[82]....
        /*0334*/ 	.word	0xffffffff


	//   ....[83]....
        /*0338*/ 	.word	0xffffffff


	//   ....[84]....
        /*033c*/ 	.word	0xffffffff


	//   ....[85]....
        /*0340*/ 	.word	0xffffffff


	//   ....[86]....
        /*0344*/ 	.word	0xffffffff


	//   ....[87]....
        /*0348*/ 	.word	0xffffffff


	//   ....[88]....
        /*034c*/ 	.word	0xffffffff


	//   ....[89]....
        /*0350*/ 	.word	0xffffffff


	//   ....[90]....
        /*0354*/ 	.word	0xffffffff


	//   ....[91]....
        /*0358*/ 	.word	0xffffffff


	//   ....[92]....
        /*035c*/ 	.word	0xffffffff


	//   ....[93]....
        /*0360*/ 	.word	0xffffffff


	//   ....[94]....
        /*0364*/ 	.word	0xffffffff


	//   ....[95]....
        /*0368*/ 	.word	0xffffffff


	//   ....[96]....
        /*036c*/ 	.word	0xffffffff


	//   ....[97]....
        /*0370*/ 	.word	0xffffffff


	//   ....[98]....
        /*0374*/ 	.word	0xffffffff


	//   ....[99]....
        /*0378*/ 	.word	0xffffffff


	//   ....[100]....
        /*037c*/ 	.word	0xffffffff


	//   ....[101]....
        /*0380*/ 	.word	0xffffffff


	//   ....[102]....
        /*0384*/ 	.word	0xffffffff


	//   ....[103]....
        /*0388*/ 	.word	0xffffffff


	//   ....[104]....
        /*038c*/ 	.word	0xffffffff


	//   ....[105]....
        /*0390*/ 	.word	0xffffffff


	//   ....[106]....
        /*0394*/ 	.word	0xffffffff


	//   ....[107]....
        /*0398*/ 	.word	0xffffffff


	//   ....[108]....
        /*039c*/ 	.word	0xffffffff


	//   ....[109]....
        /*03a0*/ 	.word	0xffffffff


	//   ....[110]....
        /*03a4*/ 	.word	0xffffffff


	//   ....[111]....
        /*03a8*/ 	.word	0xffffffff


	//   ....[112]....
        /*03ac*/ 	.word	0xffffffff


	//   ....[113]....
        /*03b0*/ 	.word	0xffffffff


	//   ....[114]....
        /*03b4*/ 	.word	0xffffffff


	//   ....[115]....
        /*03b8*/ 	.word	0xffffffff


	//   ....[116]....
        /*03bc*/ 	.word	0xffffffff


	//   ....[117]....
        /*03c0*/ 	.word	0xffffffff


	//   ....[118]....
        /*03c4*/ 	.word	0xffffffff


	//   ....[119]....
        /*03c8*/ 	.word	0xffffffff


	//   ....[120]....
        /*03cc*/ 	.word	0xffffffff


	//   ....[121]....
        /*03d0*/ 	.word	0xffffffff


	//   ....[122]....
        /*03d4*/ 	.word	0xffffffff


	//   ....[123]....
        /*03d8*/ 	.word	0xffffffff


	//   ....[124]....
        /*03dc*/ 	.word	0xffffffff


	//   ....[125]....
        /*03e0*/ 	.word	0xffffffff


	//   ....[126]....
        /*03e4*/ 	.word	0xffffffff


	//   ....[127]....
        /*03e8*/ 	.word	0xffffffff


	//   ....[128]....
        /*03ec*/ 	.word	0xffffffff


	//   ....[129]....
        /*03f0*/ 	.word	0xffffffff


	//   ....[130]....
        /*03f4*/ 	.word	0xffffffff


	//   ....[131]....
        /*03f8*/ 	.word	0xffffffff


	//   ....[132]....
        /*03fc*/ 	.word	0xffffffff


	//   ....[133]....
        /*0400*/ 	.word	0xffffffff


	//   ....[134]....
        /*0404*/ 	.word	0xffffffff


	//   ....[135]....
        /*0408*/ 	.word	0xffffffff


	//   ....[136]....
        /*040c*/ 	.word	0xffffffff


	//   ....[137]....
        /*0410*/ 	.word	0xffffffff


	//   ....[138]....
        /*0414*/ 	.word	0xffffffff


	//   ....[139]....
        /*0418*/ 	.word	0xffffffff


	//   ....[140]....
        /*041c*/ 	.word	0xffffffff


	//   ....[141]....
        /*0420*/ 	.word	0xffffffff


	//   ....[142]....
        /*0424*/ 	.word	0xffffffff


	//   ....[143]....
        /*0428*/ 	.word	0xffffffff


	//   ....[144]....
        /*042c*/ 	.word	0xffffffff


	//   ....[145]....
        /*0430*/ 	.word	0xffffffff


	//   ....[146]....
        /*0434*/ 	.word	0xffffffff


	//   ....[147]....
        /*0438*/ 	.word	0xffffffff


	//   ....[148]....
        /*043c*/ 	.word	0xffffffff


	//   ....[149]....
        /*0440*/ 	.word	0xffffffff


	//   ....[150]....
        /*0444*/ 	.word	0xffffffff


	//   ....[151]....
        /*0448*/ 	.word	0xffffffff


	//   ....[152]....
        /*044c*/ 	.word	0xffffffff


	//   ....[153]....
        /*0450*/ 	.word	0xffffffff


	//   ....[154]....
        /*0454*/ 	.word	0xffffffff


	//   ....[155]....
        /*0458*/ 	.word	0xffffffff


	//   ....[156]....
        /*045c*/ 	.word	0xffffffff


	//   ....[157]....
        /*0460*/ 	.word	0xffffffff


	//   ....[158]....
        /*0464*/ 	.word	0xffffffff


	//   ....[159]....
        /*0468*/ 	.word	0xffffffff


	//   ....[160]....
        /*046c*/ 	.word	0xffffffff


	//   ....[161]....
        /*0470*/ 	.word	0xffffffff


	//   ....[162]....
        /*0474*/ 	.word	0xffffffff


	//   ....[163]....
        /*0478*/ 	.word	0xffffffff


	//   ....[164]....
        /*047c*/ 	.word	0xffffffff


	//   ....[165]....
        /*0480*/ 	.word	0xffffffff


	//   ....[166]....
        /*0484*/ 	.word	0xffffffff


	//   ....[167]....
        /*0488*/ 	.word	0xffffffff


	//   ....[168]....
        /*048c*/ 	.word	0xffffffff


	//   ....[169]....
        /*0490*/ 	.word	0xffffffff


	//   ....[170]....
        /*0494*/ 	.word	0xffffffff


	//   ....[171]....
        /*0498*/ 	.word	0xffffffff


	//   ....[172]....
        /*049c*/ 	.word	0xffffffff


	//   ....[173]....
        /*04a0*/ 	.word	0xffffffff


	//   ....[174]....
        /*04a4*/ 	.word	0xffffffff


	//   ....[175]....
        /*04a8*/ 	.word	0xffffffff


	//   ....[176]....
        /*04ac*/ 	.word	0xffffffff


	//   ....[177]....
        /*04b0*/ 	.word	0xffffffff


	//   ....[178]....
        /*04b4*/ 	.word	0xffffffff


	//   ....[179]....
        /*04b8*/ 	.word	0xffffffff


	//   ....[180]....
        /*04bc*/ 	.word	0xffffffff


	//   ....[181]....
        /*04c0*/ 	.word	0xffffffff


	//   ....[182]....
        /*04c4*/ 	.word	0xffffffff


	//   ....[183]....
        /*04c8*/ 	.word	0xffffffff


	//   ....[184]....
        /*04cc*/ 	.word	0xffffffff


	//   ....[185]....
        /*04d0*/ 	.word	0xffffffff


	//   ....[186]....
        /*04d4*/ 	.word	0xffffffff


	//   ....[187]....
        /*04d8*/ 	.word	0xffffffff


	//   ....[188]....
        /*04dc*/ 	.word	0xffffffff


	//   ....[189]....
        /*04e0*/ 	.word	0xffffffff


	//   ....[190]....
        /*04e4*/ 	.word	0xffffffff


	//   ....[191]....
        /*04e8*/ 	.word	0xffffffff


	//   ....[192]....
        /*04ec*/ 	.word	0xffffffff


	//   ....[193]....
        /*04f0*/ 	.word	0xffffffff


	//   ....[194]....
        /*04f4*/ 	.word	0xffffffff


	//   ....[195]....
        /*04f8*/ 	.word	0xffffffff


	//   ....[196]....
        /*04fc*/ 	.word	0xffffffff


	//   ....[197]....
        /*0500*/ 	.word	0xffffffff


	//   ....[198]....
        /*0504*/ 	.word	0xffffffff


	//   ....[199]....
        /*0508*/ 	.word	0xffffffff


	//   ....[200]....
        /*050c*/ 	.word	0xffffffff


	//   ....[201]....
        /*0510*/ 	.word	0xffffffff


	//   ....[202]....
        /*0514*/ 	.word	0xffffffff


	//   ....[203]....
        /*0518*/ 	.word	0xffffffff


	//   ....[204]....
        /*051c*/ 	.word	0xffffffff


	//   ....[205]....
        /*0520*/ 	.word	0xffffffff


	//   ....[206]....
        /*0524*/ 	.word	0xffffffff


	//   ....[207]....
        /*0528*/ 	.word	0xffffffff


	//   ....[208]....
        /*052c*/ 	.word	0xffffffff


	//   ....[209]....
        /*0530*/ 	.word	0xffffffff


	//   ....[210]....
        /*0534*/ 	.word	0xffffffff


	//   ....[211]....
        /*0538*/ 	.word	0xffffffff


	//   ....[212]....
        /*053c*/ 	.word	0xffffffff


	//   ....[213]....
        /*0540*/ 	.word	0xffffffff


	//   ....[214]....
        /*0544*/ 	.word	0xffffffff


	//   ....[215]....
        /*0548*/ 	.word	0xffffffff


	//   ....[216]....
        /*054c*/ 	.word	0xffffffff


	//   ....[217]....
        /*0550*/ 	.word	0xffffffff


	//   ....[218]....
        /*0554*/ 	.word	0xffffffff


	//   ....[219]....
        /*0558*/ 	.word	0xffffffff


	//   ....[220]....
        /*055c*/ 	.word	0xffffffff


	//   ....[221]....
        /*0560*/ 	.word	0xffffffff


	//   ....[222]....
        /*0564*/ 	.word	0xffffffff


	//   ....[223]....
        /*0568*/ 	.word	0xffffffff


	//   ....[224]....
        /*056c*/ 	.word	0xffffffff


	//   ....[225]....
        /*0570*/ 	.word	0xffffffff


	//   ....[226]....
        /*0574*/ 	.word	0xffffffff


	//   ....[227]....
        /*0578*/ 	.word	0xffffffff


	//   ....[228]....
        /*057c*/ 	.word	0xffffffff


	//   ....[229]....
        /*0580*/ 	.word	0xffffffff


	//   ....[230]....
        /*0584*/ 	.word	0xffffffff


	//   ....[231]....
        /*0588*/ 	.word	0xffffffff


	//   ....[232]....
        /*058c*/ 	.word	0xffffffff


	//   ....[233]....
        /*0590*/ 	.word	0xffffffff


	//   ....[234]....
        /*0594*/ 	.word	0xffffffff


	//   ....[235]....
        /*0598*/ 	.word	0xffffffff


	//   ....[236]....
        /*059c*/ 	.word	0xffffffff


	//   ....[237]....
        /*05a0*/ 	.word	0xffffffff


	//   ....[238]....
        /*05a4*/ 	.word	0xffffffff


	//   ....[239]....
        /*05a8*/ 	.word	0xffffffff


	//   ....[240]....
        /*05ac*/ 	.word	0xffffffff


	//   ....[241]....
        /*05b0*/ 	.word	0xffffffff


	//   ....[242]....
        /*05b4*/ 	.word	0xffffffff


	//   ....[243]....
        /*05b8*/ 	.word	0xffffffff


	//   ....[244]....
        /*05bc*/ 	.word	0xffffffff


	//   ....[245]....
        /*05c0*/ 	.word	0xffffffff


	//   ....[246]....
        /*05c4*/ 	.word	0xffffffff


	//   ....[247]....
        /*05c8*/ 	.word	0xffffffff


	//   ....[248]....
        /*05cc*/ 	.word	0xffffffff


	//   ....[249]....
        /*05d0*/ 	.word	0x0500000f


	//   ....[250]....
        /*05d4*/ 	.word	0x0500000f


	//   ....[251]....
        /*05d8*/ 	.word	0x0500000f


	//   ....[252]....
        /*05dc*/ 	.word	0x0500000f


	//   ....[253]....
        /*05e0*/ 	.word	0x0500000f


	//   ....[254]....
        /*05e4*/ 	.word	0x0500000f


	//   ....[255]....
        /*05e8*/ 	.word	0x0500000f


	//   ....[0]....
        /*05ec*/ 	.word	0x0500000f


	//   ....[1]....
        /*05f0*/ 	.word	0x0500000f


	//   ....[2]....
        /*05f4*/ 	.word	0x0500000f


	//   ....[3]....
        /*05f8*/ 	.word	0x0500000f


	//   ....[4]....
        /*05fc*/ 	.word	0x0500000f


	//   ....[5]....
        /*0600*/ 	.word	0x0500000f


	//   ....[6]....
        /*0604*/ 	.word	0x0500000f


	//   ....[7]....
        /*0608*/ 	.word	0x0500000f


	//   ....[8]....
        /*060c*/ 	.word	0x0500000f


	//   ....[9]....
        /*0610*/ 	.word	0x0500000f


	//   ....[10]....
        /*0614*/ 	.word	0x0500000f


	//   ....[11]....
        /*0618*/ 	.word	0x0500000f


	//   ....[12]....
        /*061c*/ 	.word	0x0500000f


	//   ....[13]....
        /*0620*/ 	.word	0x0500000f


	//   ....[14]....
        /*0624*/ 	.word	0x0500000f


	//   ....[15]....
        /*0628*/ 	.word	0x0500000f


	//   ....[16]....
        /*062c*/ 	.word	0x0500000f


	//   ....[17]....
        /*0630*/ 	.word	0x0500000f


	//   ....[18]....
        /*0634*/ 	.word	0x0500000f


	//   ....[19]....
        /*0638*/ 	.word	0x0500000f


	//   ....[20]....
        /*063c*/ 	.word	0x0500000f


	//   ....[21]....
        /*0640*/ 	.word	0x0500000f


	//   ....[22]....
        /*0644*/ 	.word	0x0500000f


	//   ....[23]....
        /*0648*/ 	.word	0x0500000f


	//   ....[24]....
        /*064c*/ 	.word	0x0500000f


	//   ....[25]....
        /*0650*/ 	.word	0x0500000f


	//   ....[26]....
        /*0654*/ 	.word	0x0500000f


	//   ....[27]....
        /*0658*/ 	.word	0x0500000f


	//   ....[28]....
        /*065c*/ 	.word	0x0500000f


	//   ....[29]....
        /*0660*/ 	.word	0x0500000f


	//   ....[30]....
        /*0664*/ 	.word	0x0500000f


	//   ....[31]....
        /*0668*/ 	.word	0x0500000f


	//   ....[32]....
        /*066c*/ 	.word	0x0500000f


	//   ....[33]....
        /*0670*/ 	.word	0x0500000f


	//   ....[34]....
        /*0674*/ 	.word	0x0500000f


	//   ....[35]....
        /*0678*/ 	.word	0x0500000f


	//   ....[36]....
        /*067c*/ 	.word	0x0500000f


	//   ....[37]....
        /*0680*/ 	.word	0x0500000f


	//   ....[38]....
        /*0684*/ 	.word	0x0500000f


	//   ....[39]....
        /*0688*/ 	.word	0x0500000f


	//   ....[40]....
        /*068c*/ 	.word	0x0500000f


	//   ....[41]....
        /*0690*/ 	.word	0x0500000f


	//   ....[42]....
        /*0694*/ 	.word	0x0500000f


	//   ....[43]....
        /*0698*/ 	.word	0x0500000f


	//   ....[44]....
        /*069c*/ 	.word	0x0500000f


	//   ....[45]....
        /*06a0*/ 	.word	0x0500000f


	//   ....[46]....
        /*06a4*/ 	.word	0x0500000f


	//   ....[47]....
        /*06a8*/ 	.word	0x0500000f


	//   ....[48]....
        /*06ac*/ 	.word	0x0500000f


	//   ....[49]....
        /*06b0*/ 	.word	0x0500000f


	//   ....[50]....
        /*06b4*/ 	.word	0x0500000f


	//   ....[51]....
        /*06b8*/ 	.word	0x0500000f


	//   ....[52]....
        /*06bc*/ 	.word	0x0500000f


	//   ....[53]....
        /*06c0*/ 	.word	0x0500000f


	//   ....[54]....
        /*06c4*/ 	.word	0x0500000f


	//   ....[55]....
        /*06c8*/ 	.word	0x0500000f


	//   ....[56]....
        /*06cc*/ 	.word	0x0500000f


	//   ....[57]....
        /*06d0*/ 	.word	0x0500000f


	//   ....[58]....
        /*06d4*/ 	.word	0x0500000f


	//   ....[59]....
        /*06d8*/ 	.word	0x0500000f


	//   ....[60]....
        /*06dc*/ 	.word	0x0500000f


	//   ....[61]....
        /*06e0*/ 	.word	0x0500000f


	//   ....[62]....
        /*06e4*/ 	.word	0x0500000f


	//   ....[63]....
        /*06e8*/ 	.word	0x0500000f


	//   ....[64]....
        /*06ec*/ 	.word	0x0500000f


	//   ....[65]....
        /*06f0*/ 	.word	0x0500000f


	//   ....[66]....
        /*06f4*/ 	.word	0x0500000f


	//   ....[67]....
        /*06f8*/ 	.word	0x0500000f


	//   ....[68]....
        /*06fc*/ 	.word	0x0500000f


	//   ....[69]....
        /*0700*/ 	.word	0x0500000f


	//   ....[70]....
        /*0704*/ 	.word	0x0500000f


	//   ....[71]....
        /*0708*/ 	.word	0x0500000f


	//   ....[72]....
        /*070c*/ 	.word	0x0500000f


	//   ....[73]....
        /*0710*/ 	.word	0x0500000f


	//   ....[74]....
        /*0714*/ 	.word	0x0500000f


	//   ....[75]....
        /*0718*/ 	.word	0x0500000f


	//   ....[76]....
        /*071c*/ 	.word	0x0500000f


	//   ....[77]....
        /*0720*/ 	.word	0x0500000f


	//   ....[78]....
        /*0724*/ 	.word	0x0500000f


	//   ....[79]....
        /*0728*/ 	.word	0x0500000f


	//   ....[80]....
        /*072c*/ 	.word	0x0500000f


	//   ....[81]....
        /*0730*/ 	.word	0x0500000f


	//   ....[82]....
        /*0734*/ 	.word	0x0500000f


	//   ....[83]....
        /*0738*/ 	.word	0x0500000f


	//   ....[84]....
        /*073c*/ 	.word	0x0500000f


	//   ....[85]....
        /*0740*/ 	.word	0x0500000f


	//   ....[86]....
        /*0744*/ 	.word	0x0500000f


	//   ....[87]....
        /*0748*/ 	.word	0x0500000f


	//   ....[88]....
        /*074c*/ 	.word	0x0500000f


	//   ....[89]....
        /*0750*/ 	.word	0x0500000f


	//   ....[90]....
        /*0754*/ 	.word	0x0500000f


	//   ....[91]....
        /*0758*/ 	.word	0x0500000f


	//   ....[92]....
        /*075c*/ 	.word	0x0500000f


	//   ....[93]....
        /*0760*/ 	.word	0x0500000f


	//   ....[94]....
        /*0764*/ 	.word	0x0500000f


	//   ....[95]....
        /*0768*/ 	.word	0x0500000f


	//   ....[96]....
        /*076c*/ 	.word	0x0500000f


	//   ....[97]....
        /*0770*/ 	.word	0x0500000f


	//   ....[98]....
        /*0774*/ 	.word	0x0500000f


	//   ....[99]....
        /*0778*/ 	.word	0x0500000f


	//   ....[100]....
        /*077c*/ 	.word	0x0500000f


	//   ....[101]....
        /*0780*/ 	.word	0x0500000f


	//   ....[102]....
        /*0784*/ 	.word	0x0500000f


	//   ....[103]....
        /*0788*/ 	.word	0x0500000f


	//   ....[104]....
        /*078c*/ 	.word	0x0500000f


	//   ....[105]....
        /*0790*/ 	.word	0x0500000f


	//   ....[106]....
        /*0794*/ 	.word	0x0500000f


	//   ....[107]....
        /*0798*/ 	.word	0x0500000f


	//   ....[108]....
        /*079c*/ 	.word	0x0500000f


	//   ....[109]....
        /*07a0*/ 	.word	0x0500000f


	//   ....[110]....
        /*07a4*/ 	.word	0x0500000f


	//   ....[111]....
        /*07a8*/ 	.word	0x0500000f


	//   ....[112]....
        /*07ac*/ 	.word	0x0500000f


	//   ....[113]....
        /*07b0*/ 	.word	0x0500000f


	//   ....[114]....
        /*07b4*/ 	.word	0x0500000f


	//   ....[115]....
        /*07b8*/ 	.word	0x0500000f


	//   ....[116]....
        /*07bc*/ 	.word	0x0500000f


	//   ....[117]....
        /*07c0*/ 	.word	0x0500000f


	//   ....[118]....
        /*07c4*/ 	.word	0x0500000f


	//   ....[119]....
        /*07c8*/ 	.word	0x0500000f


	//   ....[120]....
        /*07cc*/ 	.word	0x0500000f


	//   ....[121]....
        /*07d0*/ 	.word	0x0500000f


	//   ....[122]....
        /*07d4*/ 	.word	0x0500000f


	//   ....[123]....
        /*07d8*/ 	.word	0x0500000f


	//   ....[124]....
        /*07dc*/ 	.word	0x0500000f


	//   ....[125]....
        /*07e0*/ 	.word	0x0500000f


	//   ....[126]....
        /*07e4*/ 	.word	0x0500000f


	//   ....[127]....
        /*07e8*/ 	.word	0x0500000f


	//   ....[128]....
        /*07ec*/ 	.word	0x0500000f


	//   ....[129]....
        /*07f0*/ 	.word	0x0500000f


	//   ....[130]....
        /*07f4*/ 	.word	0x0500000f


	//   ....[131]....
        /*07f8*/ 	.word	0x0500000f


	//   ....[132]....
        /*07fc*/ 	.word	0x0500000f


	//   ....[133]....
        /*0800*/ 	.word	0x0500000f


	//   ....[134]....
        /*0804*/ 	.word	0x0500000f


	//   ....[135]....
        /*0808*/ 	.word	0x0500000f


	//   ....[136]....
        /*080c*/ 	.word	0x0500000f


	//   ....[137]....
        /*0810*/ 	.word	0x0500000f


	//   ....[138]....
        /*0814*/ 	.word	0x0500000f


	//   ....[139]....
        /*0818*/ 	.word	0x0500000f


	//   ....[140]....
        /*081c*/ 	.word	0x0500000f


	//   ....[141]....
        /*0820*/ 	.word	0x0500000f


	//   ....[142]....
        /*0824*/ 	.word	0x0500000f


	//   ....[143]....
        /*0828*/ 	.word	0x0500000f


	//   ....[144]....
        /*082c*/ 	.word	0x0500000f


	//   ....[145]....
        /*0830*/ 	.word	0x0500000f


	//   ....[146]....
        /*0834*/ 	.word	0x0500000f


	//   ....[147]....
        /*0838*/ 	.word	0x0500000f


	//   ....[148]....
        /*083c*/ 	.word	0x0500000f


	//   ....[149]....
        /*0840*/ 	.word	0x0500000f


	//   ....[150]....
        /*0844*/ 	.word	0x0500000f


	//   ....[151]....
        /*0848*/ 	.word	0x0500000f


	//   ....[152]....
        /*084c*/ 	.word	0x0500000f


	//   ....[153]....
        /*0850*/ 	.word	0x0500000f


	//   ....[154]....
        /*0854*/ 	.word	0x0500000f


	//   ....[155]....
        /*0858*/ 	.word	0x0500000f


	//   ....[156]....
        /*085c*/ 	.word	0x0500000f


	//   ....[157]....
        /*0860*/ 	.word	0x0500000f


	//   ....[158]....
        /*0864*/ 	.word	0x0500000f


	//   ....[159]....
        /*0868*/ 	.word	0x0500000f


	//   ....[160]....
        /*086c*/ 	.word	0x0500000f


	//   ....[161]....
        /*0870*/ 	.word	0x0500000f


	//   ....[162]....
        /*0874*/ 	.word	0x0500000f


	//   ....[163]....
        /*0878*/ 	.word	0x0500000f


	//   ....[164]....
        /*087c*/ 	.word	0x0500000f


	//   ....[165]....
        /*0880*/ 	.word	0x0500000f


	//   ....[166]....
        /*0884*/ 	.word	0x0500000f


	//   ....[167]....
        /*0888*/ 	.word	0x0500000f


	//   ....[168]....
        /*088c*/ 	.word	0x0500000f


	//   ....[169]....
        /*0890*/ 	.word	0x0500000f


	//   ....[170]....
        /*0894*/ 	.word	0x0500000f


	//   ....[171]....
        /*0898*/ 	.word	0x0500000f


	//   ....[172]....
        /*089c*/ 	.word	0x0500000f


	//   ....[173]....
        /*08a0*/ 	.word	0x0500000f


	//   ....[174]....
        /*08a4*/ 	.word	0x0500000f


	//   ....[175]....
        /*08a8*/ 	.word	0x0500000f


	//   ....[176]....
        /*08ac*/ 	.word	0x0500000f


	//   ....[177]....
        /*08b0*/ 	.word	0x0500000f


	//----- nvinfo : EIATTR_COOP_GROUP_INSTR_OFFSETS
	.align		4
.L_484:
        /*08b4*/ 	.byte	0x04, 0x28
        /*08b6*/ 	.short	(.L_486 - .L_485)


	//   ....[0]....
.L_485:
        /*08b8*/ 	.word	0x00000070


	//   ....[1]....
        /*08bc*/ 	.word	0x00000140


	//   ....[2]....
        /*08c0*/ 	.word	0x00000190


	//   ....[3]....
        /*08c4*/ 	.word	0x000003c0


	//   ....[4]....
        /*08c8*/ 	.word	0x00000520


	//   ....[5]....
        /*08cc*/ 	.word	0x00000640


	//   ....[6]....
        /*08d0*/ 	.word	0x000007a0


	//   ....[7]....
        /*08d4*/ 	.word	0x00002c70


	//   ....[8]....
        /*08d8*/ 	.word	0x00002c80


	//   ....[9]....
        /*08dc*/ 	.word	0x00003bb0


	//   ....[10]....
        /*08e0*/ 	.word	0x00003bc0


	//   ....[11]....
        /*08e4*/ 	.word	0x00004dd0


	//   ....[12]....
        /*08e8*/ 	.word	0x00004de0


	//   ....[13]....
        /*08ec*/ 	.word	0x00005d80


	//   ....[14]....
        /*08f0*/ 	.word	0x00005d90


	//   ....[15]....
        /*08f4*/ 	.word	0x00006f90


	//   ....[16]....
        /*08f8*/ 	.word	0x00006fa0


	//   ....[17]....
        /*08fc*/ 	.word	0x000070b0


	//   ....[18]....
        /*0900*/ 	.word	0x000070c0


	//   ....[19]....
        /*0904*/ 	.word	0x00007430


	//   ....[20]....
        /*0908*/ 	.word	0x00007450


	//   ....[21]....
        /*090c*/ 	.word	0x00007540


	//   ....[22]....
        /*0910*/ 	.word	0x00007560


	//   ....[23]....
        /*0914*/ 	.word	0x00008360


	//   ....[24]....
        /*0918*/ 	.word	0x00008a50


	//   ....[25]....
        /*091c*/ 	.word	0x00008a60


	//   ....[26]....
        /*0920*/ 	.word	0x00008a70


	//   ....[27]....
        /*0924*/ 	.word	0x00008a80


	//   ....[28]....
        /*0928*/ 	.word	0x00008c80


	//   ....[29]....
        /*092c*/ 	.word	0x00008c90


	//   ....[30]....
        /*0930*/ 	.word	0x00008ca0


	//   ....[31]....
        /*0934*/ 	.word	0x00008cb0


	//   ....[32]....
        /*0938*/ 	.word	0x00008e90


	//   ....[33]....
        /*093c*/ 	.word	0x00008ea0


	//   ....[34]....
        /*0940*/ 	.word	0x00008eb0


	//   ....[35]....
        /*0944*/ 	.word	0x00008ec0


	//   ....[36]....
        /*0948*/ 	.word	0x000090c0


	//   ....[37]....
        /*094c*/ 	.word	0x000090d0


	//   ....[38]....
        /*0950*/ 	.word	0x000090e0


	//   ....[39]....
        /*0954*/ 	.word	0x000090f0


	//   ....[40]....
        /*0958*/ 	.word	0x0000d3b0


	//   ....[41]....
        /*095c*/ 	.word	0x0000d3d0


	//   ....[42]....
        /*0960*/ 	.word	0x0000d3e0


	//   ....[43]....
        /*0964*/ 	.word	0x0000d3f0


	//   ....[44]....
        /*0968*/ 	.word	0x0000d4e0


	//   ....[45]....
        /*096c*/ 	.word	0x0000d500


	//   ....[46]....
        /*0970*/ 	.word	0x0000d510


	//   ....[47]....
        /*0974*/ 	.word	0x0000d520


	//   ....[48]....
        /*0978*/ 	.word	0x0000d700


	//   ....[49]....
        /*097c*/ 	.word	0x0000d720


	//   ....[50]....
        /*0980*/ 	.word	0x0000d740


	//   ....[51]....
        /*0984*/ 	.word	0x0000d750


	//   ....[52]....
        /*0988*/ 	.word	0x0000d820


	//   ....[53]....
        /*098c*/ 	.word	0x0000d850


	//   ....[54]....
        /*0990*/ 	.word	0x0000d860


	//   ....[55]....
        /*0994*/ 	.word	0x0000d870


	//   ....[56]....
        /*0998*/ 	.word	0x00012340


	//   ....[57]....
        /*099c*/ 	.word	0x00012590


	//   ....[58]....
        /*09a0*/ 	.word	0x00012e70


	//   ....[59]....
        /*09a4*/ 	.word	0x00012f80


	//   ....[60]....
        /*09a8*/ 	.word	0x00013350


	//   ....[61]....
        /*09ac*/ 	.word	0x000133d0


	//   ....[62]....
        /*09b0*/ 	.word	0x00014530


	//   ....[63]....
        /*09b4*/ 	.word	0x00014750


	//   ....[64]....
        /*09b8*/ 	.word	0x00014e00


	//   ....[65]....
        /*09bc*/ 	.word	0x00014e20


	//   ....[66]....
        /*09c0*/ 	.word	0x00015520


	//   ....[67]....
        /*09c4*/ 	.word	0x000156f0


	//   ....[68]....
        /*09c8*/ 	.word	0x00016e00


	//   ....[69]....
        /*09cc*/ 	.word	0x00016e20


	//   ....[70]....
        /*09d0*/ 	.word	0x00017280


	//   ....[71]....
        /*09d4*/ 	.word	0x00017450


	//   ....[72]....
        /*09d8*/ 	.word	0x00018820


	//   ....[73]....
        /*09dc*/ 	.word	0x00018a50


	//   ....[74]....
        /*09e0*/ 	.word	0x000190f0


	//   ....[75]....
        /*09e4*/ 	.word	0x00019160


	//   ....[76]....
        /*09e8*/ 	.word	0x00019780


	//   ....[77]....
        /*09ec*/ 	.word	0x00019950


	//   ....[78]....
        /*09f0*/ 	.word	0x0001a860


	//   ....[79]....
        /*09f4*/ 	.word	0x0001a890


	//   ....[80]....
        /*09f8*/ 	.word	0x0001a900


	//   ....[81]....
        /*09fc*/ 	.word	0x0001a910


	//   ....[82]....
        /*0a00*/ 	.word	0x0001be40


	//   ....[83]....
        /*0a04*/ 	.word	0x0001be70


	//   ....[84]....
        /*0a08*/ 	.word	0x0001bea0


	//   ....[85]....
        /*0a0c*/ 	.word	0x0001bee0


	//   ....[86]....
        /*0a10*/ 	.word	0x0001bf20


	//   ....[87]....
        /*0a14*/ 	.word	0x0001bf50


	//   ....[88]....
        /*0a18*/ 	.word	0x0001bf80


	//   ....[89]....
        /*0a1c*/ 	.word	0x0001bfb0


	//   ....[90]....
        /*0a20*/ 	.word	0x0001bfe0


	//   ....[91]....
        /*0a24*/ 	.word	0x0001c010


	//   ....[92]....
        /*0a28*/ 	.word	0x0001c040


	//   ....[93]....
        /*0a2c*/ 	.word	0x0001c070


	//   ....[94]....
        /*0a30*/ 	.word	0x0001c0a0


	//   ....[95]....
        /*0a34*/ 	.word	0x0001c0d0


	//   ....[96]....
        /*0a38*/ 	.word	0x0001c100


	//   ....[97]....
        /*0a3c*/ 	.word	0x0001c130


	//   ....[98]....
        /*0a40*/ 	.word	0x0001c160


	//   ....[99]....
        /*0a44*/ 	.word	0x0001c190


	//   ....[100]....
        /*0a48*/ 	.word	0x0001c1c0


	//   ....[101]....
        /*0a4c*/ 	.word	0x0001c1f0


	//   ....[102]....
        /*0a50*/ 	.word	0x0001c220


	//   ....[103]....
        /*0a54*/ 	.word	0x0001c250


	//   ....[104]....
        /*0a58*/ 	.word	0x0001c280


	//   ....[105]....
        /*0a5c*/ 	.word	0x0001c2b0


	//   ....[106]....
        /*0a60*/ 	.word	0x0001c2e0


	//   ....[107]....
        /*0a64*/ 	.word	0x0001c310


	//   ....[108]....
        /*0a68*/ 	.word	0x0001c340


	//   ....[109]....
        /*0a6c*/ 	.word	0x0001c370


	//   ....[110]....
        /*0a70*/ 	.word	0x0001c3a0


	//   ....[111]....
        /*0a74*/ 	.word	0x0001c3d0


	//   ....[112]....
        /*0a78*/ 	.word	0x0001c400


	//   ....[113]....
        /*0a7c*/ 	.word	0x0001c430


	//   ....[114]....
        /*0a80*/ 	.word	0x0001c460


	//   ....[115]....
        /*0a84*/ 	.word	0x0001c490


	//   ....[116]....
        /*0a88*/ 	.word	0x0001c4c0


	//   ....[117]....
        /*0a8c*/ 	.word	0x0001c4f0


	//   ....[118]....
        /*0a90*/ 	.word	0x0001c520


	//   ....[119]....
        /*0a94*/ 	.word	0x0001c550


	//   ....[120]....
        /*0a98*/ 	.word	0x0001c570


	//   ....[121]....
        /*0a9c*/ 	.word	0x0001c580


	//   ....[122]....
        /*0aa0*/ 	.word	0x0001c590


	//   ....[123]....
        /*0aa4*/ 	.word	0x0001c5a0


	//   ....[124]....
        /*0aa8*/ 	.word	0x0001c5b0


	//   ....[125]....
        /*0aac*/ 	.word	0x0001c5c0


	//   ....[126]....
        /*0ab0*/ 	.word	0x0001c5d0


	//   ....[127]....
        /*0ab4*/ 	.word	0x0001c5e0


	//   ....[128]....
        /*0ab8*/ 	.word	0x0001c5f0


	//   ....[129]....
        /*0abc*/ 	.word	0x0001c610


	//   ....[130]....
        /*0ac0*/ 	.word	0x0001c630


	//   ....[131]....
        /*0ac4*/ 	.word	0x0001c640


	//   ....[132]....
        /*0ac8*/ 	.word	0x0001c670


	//   ....[133]....
        /*0acc*/ 	.word	0x0001c6a0


	//   ....[134]....
        /*0ad0*/ 	.word	0x0001c6c0


	//   ....[135]....
        /*0ad4*/ 	.word	0x0001c6f0


	//   ....[136]....
        /*0ad8*/ 	.word	0x0001c720


	//   ....[137]....
        /*0adc*/ 	.word	0x0001c730


	//   ....[138]....
        /*0ae0*/ 	.word	0x0001c740


	//   ....[139]....
        /*0ae4*/ 	.word	0x0001c770


	//   ....[140]....
        /*0ae8*/ 	.word	0x0001c7a0


	//   ....[141]....
        /*0aec*/ 	.word	0x0001c7d0


	//   ....[142]....
        /*0af0*/ 	.word	0x0001c800


	//   ....[143]....
        /*0af4*/ 	.word	0x0001c810


	//   ....[144]....
        /*0af8*/ 	.word	0x0001c830


	//   ....[145]....
        /*0afc*/ 	.word	0x0001c860


	//   ....[146]....
        /*0b00*/ 	.word	0x0001cfa0


	//   ....[147]....
        /*0b04*/ 	.word	0x0001d000


	//   ....[148]....
        /*0b08*/ 	.word	0x0001d030


	//   ....[149]....
        /*0b0c*/ 	.word	0x0001d060


	//   ....[150]....
        /*0b10*/ 	.word	0x0001d8f0


	//   ....[151]....
        /*0b14*/ 	.word	0x0001d930


	//   ....[152]....
        /*0b18*/ 	.word	0x0001da70


	//   ....[153]....
        /*0b1c*/ 	.word	0x0001da90


	//   ....[154]....
        /*0b20*/ 	.word	0x0001dbd0


	//   ....[155]....
        /*0b24*/ 	.word	0x0001dbf0


	//   ....[156]....
        /*0b28*/ 	.word	0x0001dd40


	//   ....[157]....
        /*0b2c*/ 	.word	0x0001dd60


	//   ....[158]....
        /*0b30*/ 	.word	0x0001e5d0


	//   ....[159]....
        /*0b34*/ 	.word	0x0001e5e0


	//   ....[160]....
        /*0b38*/ 	.word	0x0001e770


	//   ....[161]....
        /*0b3c*/ 	.word	0x0001e780


	//   ....[162]....
        /*0b40*/ 	.word	0x0001e910


	//   ....[163]....
        /*0b44*/ 	.word	0x0001e920


	//   ....[164]....
        /*0b48*/ 	.word	0x0001eab0


	//   ....[165]....
        /*0b4c*/ 	.word	0x0001eac0


	//   ....[166]....
        /*0b50*/ 	.word	0x0001eca0


	//   ....[167]....
        /*0b54*/ 	.word	0x0001ee50


	//   ....[168]....
        /*0b58*/ 	.word	0x0001ee80


	//   ....[169]....
        /*0b5c*/ 	.word	0x0001eeb0


	//   ....[170]....
        /*0b60*/ 	.word	0x0001eee0


	//   ....[171]....
        /*0b64*/ 	.word	0x0001ef10


	//   ....[172]....
        /*0b68*/ 	.word	0x0001ef40


	//   ....[173]....
        /*0b6c*/ 	.word	0x0001f0b0


	//   ....[174]....
        /*0b70*/ 	.word	0x0001f0e0


	//   ....[175]....
        /*0b74*/ 	.word	0x0001f110


	//   ....[176]....
        /*0b78*/ 	.word	0x0001f140


	//   ....[177]....
        /*0b7c*/ 	.word	0x0001f170


	//   ....[178]....
        /*0b80*/ 	.word	0x0001f1a0


	//   ....[179]....
        /*0b84*/ 	.word	0x0001f230


	//   ....[180]....
        /*0b88*/ 	.word	0x0001f290


	//   ....[181]....
        /*0b8c*/ 	.word	0x0001f320


	//   ....[182]....
        /*0b90*/ 	.word	0x00020590


	//   ....[183]....
        /*0b94*/ 	.word	0x00022600


	//   ....[184]....
        /*0b98*/ 	.word	0x00022630


	//   ....[185]....
        /*0b9c*/ 	.word	0x000226b0


	//   ....[186]....
        /*0ba0*/ 	.word	0x000226f0


	//   ....[187]....
        /*0ba4*/ 	.word	0x00022730


	//   ....[188]....
        /*0ba8*/ 	.word	0x00022740


	//   ....[189]....
        /*0bac*/ 	.word	0x00022780


	//   ....[190]....
        /*0bb0*/ 	.word	0x00022790


	//   ....[191]....
        /*0bb4*/ 	.word	0x00022b30


	//   ....[192]....
        /*0bb8*/ 	.word	0x00022b50


	//   ....[193]....
        /*0bbc*/ 	.word	0x00022be0


	//   ....[194]....
        /*0bc0*/ 	.word	0x00022bf0


	//   ....[195]....
        /*0bc4*/ 	.word	0x00022c70


	//   ....[196]....
        /*0bc8*/ 	.word	0x00022c80


	//   ....[197]....
        /*0bcc*/ 	.word	0x00022c90


	//   ....[198]....
        /*0bd0*/ 	.word	0x00022ca0


	//   ....[199]....
        /*0bd4*/ 	.word	0x00023450


	//   ....[200]....
        /*0bd8*/ 	.word	0x00023480


	//   ....[201]....
        /*0bdc*/ 	.word	0x00023530


	//   ....[202]....
        /*0be0*/ 	.word	0x00023550


	//   ....[203]....
        /*0be4*/ 	.word	0x000235e0


	//   ....[204]....
        /*0be8*/ 	.word	0x00023600


	//   ....[205]....
        /*0bec*/ 	.word	0x00023690


	//   ....[206]....
        /*0bf0*/ 	.word	0x000236b0


	//   ....[207]....
        /*0bf4*/ 	.word	0x00023740


	//   ....[208]....
        /*0bf8*/ 	.word	0x00023760


	//   ....[209]....
        /*0bfc*/ 	.word	0x000237f0


	//   ....[210]....
        /*0c00*/ 	.word	0x00023810


	//   ....[211]....
        /*0c04*/ 	.word	0x000238a0


	//   ....[212]....
        /*0c08*/ 	.word	0x000238c0


	//   ....[213]....
        /*0c0c*/ 	.word	0x000238d0


	//   ....[214]....
        /*0c10*/ 	.word	0x000238e0


	//   ....[215]....
        /*0c14*/ 	.word	0x00024060


	//   ....[216]....
        /*0c18*/ 	.word	0x00024080


	//   ....[217]....
        /*0c1c*/ 	.word	0x000240e0


	//   ....[218]....
        /*0c20*/ 	.word	0x000240f0


	//   ....[219]....
        /*0c24*/ 	.word	0x00024140


	//   ....[220]....
        /*0c28*/ 	.word	0x00024150


	//   ....[221]....
        /*0c2c*/ 	.word	0x00024160


	//   ....[222]....
        /*0c30*/ 	.word	0x000241b0


	//   ....[223]....
        /*0c34*/ 	.word	0x000244d0


	//   ....[224]....
        /*0c38*/ 	.word	0x000244e0


	//   ....[225]....
        /*0c3c*/ 	.word	0x00024540


	//   ....[226]....
        /*0c40*/ 	.word	0x00024550


	//   ....[227]....
        /*0c44*/ 	.word	0x000245a0


	//   ....[228]....
        /*0c48*/ 	.word	0x000245b0


	//   ....[229]....
        /*0c4c*/ 	.word	0x000245c0


	//   ....[230]....
        /*0c50*/ 	.word	0x00024610


	//   ....[231]....
        /*0c54*/ 	.word	0x000258c0


	//   ....[232]....
        /*0c58*/ 	.word	0x00025910


	//   ....[233]....
        /*0c5c*/ 	.word	0x00025940


	//   ....[234]....
        /*0c60*/ 	.word	0x00025970


	//   ....[235]....
        /*0c64*/ 	.word	0x00025980


	//   ....[236]....
        /*0c68*/ 	.word	0x000259b0


	//   ....[237]....
        /*0c6c*/ 	.word	0x000259e0


	//   ....[238]....
        /*0c70*/ 	.word	0x00025a10


	//   ....[239]....
        /*0c74*/ 	.word	0x00025b90


	//   ....[240]....
        /*0c78*/ 	.word	0x00025bc0


	//   ....[241]....
        /*0c7c*/ 	.word	0x00025bf0


	//   ....[242]....
        /*0c80*/ 	.word	0x00025c20


	//   ....[243]....
        /*0c84*/ 	.word	0x00025c50


	//   ....[244]....
        /*0c88*/ 	.word	0x00025c80


	//   ....[245]....
        /*0c8c*/ 	.word	0x00025d40


	//   ....[246]....
        /*0c90*/ 	.word	0x00025d60


	//   ....[247]....
        /*0c94*/ 	.word	0x00025dd0


	//   ....[248]....
        /*0c98*/ 	.word	0x00026490


	//   ....[249]....
        /*0c9c*/ 	.word	0x00026850


	//   ....[250]....
        /*0ca0*/ 	.word	0x000268e0


	//   ....[251]....
        /*0ca4*/ 	.word	0x00026970


	//   ....[252]....
        /*0ca8*/ 	.word	0x00026a00


	//   ....[253]....
        /*0cac*/ 	.word	0x00026ae0


	//   ....[254]....
        /*0cb0*/ 	.word	0x00026b70


	//   ....[255]....
        /*0cb4*/ 	.word	0x00026c10


	//   ....[0]....
        /*0cb8*/ 	.word	0x00026ca0


	//   ....[1]....
        /*0cbc*/ 	.word	0x00026d80


	//   ....[2]....
        /*0cc0*/ 	.word	0x00026e10


	//   ....[3]....
        /*0cc4*/ 	.word	0x00026ea0


	//   ....[4]....
        /*0cc8*/ 	.word	0x00026f30


	//   ....[5]....
        /*0ccc*/ 	.word	0x00027060


	//   ....[6]....
        /*0cd0*/ 	.word	0x00027100


	//   ....[7]....
        /*0cd4*/ 	.word	0x00027190


	//   ....[8]....
        /*0cd8*/ 	.word	0x000271e0


	//   ....[9]....
        /*0cdc*/ 	.word	0x00027230


	//   ....[10]....
        /*0ce0*/ 	.word	0x000272c0


	//   ....[11]....
        /*0ce4*/ 	.word	0x00027350


	//   ....[12]....
        /*0ce8*/ 	.word	0x000273a0


	//   ....[13]....
        /*0cec*/ 	.word	0x000273f0


	//   ....[14]....
        /*0cf0*/ 	.word	0x00027480


	//   ....[15]....
        /*0cf4*/ 	.word	0x00027510


	//   ....[16]....
        /*0cf8*/ 	.word	0x00027560


	//   ....[17]....
        /*0cfc*/ 	.word	0x000275b0


	//   ....[18]....
        /*0d00*/ 	.word	0x00027640


	//   ....[19]....
        /*0d04*/ 	.word	0x000276d0


	//   ....[20]....
        /*0d08*/ 	.word	0x00027720


	//   ....[21]....
        /*0d0c*/ 	.word	0x00027770


	//   ....[22]....
        /*0d10*/ 	.word	0x00027860


	//   ....[23]....
        /*0d14*/ 	.word	0x00027910


	//   ....[24]....
        /*0d18*/ 	.word	0x00027970


	//   ....[25]....
        /*0d1c*/ 	.word	0x000279f0


	//   ....[26]....
        /*0d20*/ 	.word	0x00027ae0


	//   ....[27]....
        /*0d24*/ 	.word	0x00027b30


	//   ....[28]....
        /*0d28*/ 	.word	0x00027b80


	//   ....[29]....
        /*0d2c*/ 	.word	0x00027bd0


	//   ....[30]....
        /*0d30*/ 	.word	0x00027cf0


	//   ....[31]....
        /*0d34*/ 	.word	0x00027d90


	//   ....[32]....
        /*0d38*/ 	.word	0x00027df0


	//   ....[33]....
        /*0d3c*/ 	.word	0x00027e70


	//   ....[34]....
        /*0d40*/ 	.word	0x00027f70


	//   ....[35]....
        /*0d44*/ 	.word	0x00027fc0


	//   ....[36]....
        /*0d48*/ 	.word	0x00028010


	//   ....[37]....
        /*0d4c*/ 	.word	0x00028060


	//   ....[38]....
        /*0d50*/ 	.word	0x000284d0


	//   ....[39]....
        /*0d54*/ 	.word	0x00028600


	//   ....[40]....
        /*0d58*/ 	.word	0x00028720


	//   ....[41]....
        /*0d5c*/ 	.word	0x00028850


	//   ....[42]....
        /*0d60*/ 	.word	0x00028980


	//   ....[43]....
        /*0d64*/ 	.word	0x00028a20


	//   ....[44]....
        /*0d68*/ 	.word	0x00028a80


	//   ....[45]....
        /*0d6c*/ 	.word	0x00028af0


	//   ....[46]....
        /*0d70*/ 	.word	0x00028b50


	//   ....[47]....
        /*0d74*/ 	.word	0x00028bc0


	//   ....[48]....
        /*0d78*/ 	.word	0x00028c20


	//   ....[49]....
        /*0d7c*/ 	.word	0x00028c90


	//   ....[50]....
        /*0d80*/ 	.word	0x00028cf0


	//   ....[51]....
        /*0d84*/ 	.word	0x00028d60


	//   ....[52]....
        /*0d88*/ 	.word	0x00028dc0


	//   ....[53]....
        /*0d8c*/ 	.word	0x00028e30


	//   ....[54]....
        /*0d90*/ 	.word	0x00028e90


	//   ....[55]....
        /*0d94*/ 	.word	0x00028f00


	//   ....[56]....
        /*0d98*/ 	.word	0x00028f60


	//   ....[57]....
        /*0d9c*/ 	.word	0x00028fd0


	//   ....[58]....
        /*0da0*/ 	.word	0x00029030


	//   ....[59]....
        /*0da4*/ 	.word	0x000290a0


	//   ....[60]....
        /*0da8*/ 	.word	0x00029100


	//   ....[61]....
        /*0dac*/ 	.word	0x00029180


	//   ....[62]....
        /*0db0*/ 	.word	0x000291e0


	//   ....[63]....
        /*0db4*/ 	.word	0x00029250


	//   ....[64]....
        /*0db8*/ 	.word	0x000292b0


	//   ....[65]....
        /*0dbc*/ 	.word	0x00029330


	//   ....[66]....
        /*0dc0*/ 	.word	0x00029390


	//   ....[67]....
        /*0dc4*/ 	.word	0x00029420


	//   ....[68]....
        /*0dc8*/ 	.word	0x00029480


	//   ....[69]....
        /*0dcc*/ 	.word	0x00029500


	//   ....[70]....
        /*0dd0*/ 	.word	0x00029560


	//   ....[71]....
        /*0dd4*/ 	.word	0x000295f0


	//   ....[72]....
        /*0dd8*/ 	.word	0x00029650


	//   ....[73]....
        /*0ddc*/ 	.word	0x000296f0


	//   ....[74]....
        /*0de0*/ 	.word	0x00029750


	//   ....[75]....
        /*0de4*/ 	.word	0x000297c0


	//   ....[76]....
        /*0de8*/ 	.word	0x00029820


	//   ....[77]....
        /*0dec*/ 	.word	0x00029890


	//   ....[78]....
        /*0df0*/ 	.word	0x000298f0


	//   ....[79]....
        /*0df4*/ 	.word	0x00029980


	//   ....[80]....
        /*0df8*/ 	.word	0x000299e0


	//   ....[81]....
        /*0dfc*/ 	.word	0x00029a40


	//   ....[82]....
        /*0e00*/ 	.word	0x00029aa0


	//   ....[83]....
        /*0e04*/ 	.word	0x00029b00


	//   ....[84]....
        /*0e08*/ 	.word	0x00029b60


	//   ....[85]....
        /*0e0c*/ 	.word	0x00029bc0


	//   ....[86]....
        /*0e10*/ 	.word	0x00029c20


	//   ....[87]....
        /*0e14*/ 	.word	0x00029ca0


	//   ....[88]....
        /*0e18*/ 	.word	0x00029d00


	//   ....[89]....
        /*0e1c*/ 	.word	0x00029d80


	//   ....[90]....
        /*0e20*/ 	.word	0x00029de0


	//   ....[91]....
        /*0e24*/ 	.word	0x00029e40


	//   ....[92]....
        /*0e28*/ 	.word	0x00029ea0


	//   ....[93]....
        /*0e2c*/ 	.word	0x00029f20


	//   ....[94]....
        /*0e30*/ 	.word	0x00029f80


	//   ....[95]....
        /*0e34*/ 	.word	0x0002a000


	//   ....[96]....
        /*0e38*/ 	.word	0x0002a060


	//   ....[97]....
        /*0e3c*/ 	.word	0x0002a0e0


	//   ....[98]....
        /*0e40*/ 	.word	0x0002a140


	//   ....[99]....
        /*0e44*/ 	.word	0x0002a1c0


	//   ....[100]....
        /*0e48*/ 	.word	0x0002a220


	//   ....[101]....
        /*0e4c*/ 	.word	0x0002a2e0


	//   ....[102]....
        /*0e50*/ 	.word	0x0002a440


	//   ....[103]....
        /*0e54*/ 	.word	0x0002a490


	//   ....[104]....
        /*0e58*/ 	.word	0x0002a520


	//   ....[105]....
        /*0e5c*/ 	.word	0x0002a5b0


	//   ....[106]....
        /*0e60*/ 	.word	0x0002a640


	//   ....[107]....
        /*0e64*/ 	.word	0x0002a6d0


	//   ....[108]....
        /*0e68*/ 	.word	0x0002a760


	//   ....[109]....
        /*0e6c*/ 	.word	0x0002a7f0


	//   ....[110]....
        /*0e70*/ 	.word	0x0002a8b0


	//   ....[111]....
        /*0e74*/ 	.word	0x0002ab90


	//   ....[112]....
        /*0e78*/ 	.word	0x0002ac80


	//   ....[113]....
        /*0e7c*/ 	.word	0x0002ad30


	//   ....[114]....
        /*0e80*/ 	.word	0x0002ae30


	//   ....[115]....
        /*0e84*/ 	.word	0x0002aee0


	//   ....[116]....
        /*0e88*/ 	.word	0x0002af40


	//   ....[117]....
        /*0e8c*/ 	.word	0x0002b010


	//   ....[118]....
        /*0e90*/ 	.word	0x0002b0b0


	//   ....[119]....
        /*0e94*/ 	.word	0x0002b180


	//   ....[120]....
        /*0e98*/ 	.word	0x0002b2c0


	//   ....[121]....
        /*0e9c*/ 	.word	0x0002b350


	//   ....[122]....
        /*0ea0*/ 	.word	0x0002b450


	//   ....[123]....
        /*0ea4*/ 	.word	0x0002b4f0


	//   ....[124]....
        /*0ea8*/ 	.word	0x0002b550


	//   ....[125]....
        /*0eac*/ 	.word	0x0002b640


	//   ....[126]....
        /*0eb0*/ 	.word	0x0002b6a0


	//   ....[127]....
        /*0eb4*/ 	.word	0x0002b740


	//   ....[128]....
        /*0eb8*/ 	.word	0x0002b840


	//   ....[129]....
        /*0ebc*/ 	.word	0x0002b8b0


	//   ....[130]....
        /*0ec0*/ 	.word	0x0002b910


	//   ....[131]....
        /*0ec4*/ 	.word	0x0002ba10


	//   ....[132]....
        /*0ec8*/ 	.word	0x0002ba70


	//   ....[133]....
        /*0ecc*/ 	.word	0x0002bb80


	//   ....[134]....
        /*0ed0*/ 	.word	0x0002bbe0


	//   ....[135]....
        /*0ed4*/ 	.word	0x0002bcf0


	//   ....[136]....
        /*0ed8*/ 	.word	0x0002bd50


	//   ....[137]....
        /*0edc*/ 	.word	0x0002be60


	//   ....[138]....
        /*0ee0*/ 	.word	0x0002bec0


	//   ....[139]....
        /*0ee4*/ 	.word	0x0002bfd0


	//   ....[140]....
        /*0ee8*/ 	.word	0x0002c030


	//   ....[141]....
        /*0eec*/ 	.word	0x0002c140


	//   ....[142]....
        /*0ef0*/ 	.word	0x0002c1a0


	//   ....[143]....
        /*0ef4*/ 	.word	0x0002c240


	//   ....[144]....
        /*0ef8*/ 	.word	0x0002c3d0


	//   ....[145]....
        /*0efc*/ 	.word	0x0002c470


	//   ....[146]....
        /*0f00*/ 	.word	0x0002c4d0


	//   ....[147]....
        /*0f04*/ 	.word	0x0002c590


	//   ....[148]....
        /*0f08*/ 	.word	0x0002c5f0


	//   ....[149]....
        /*0f0c*/ 	.word	0x0002c6b0


	//   ....[150]....
        /*0f10*/ 	.word	0x0002c710


	//   ....[151]....
        /*0f14*/ 	.word	0x0002c7d0


	//   ....[152]....
        /*0f18*/ 	.word	0x0002c8c0


	//   ....[153]....
        /*0f1c*/ 	.word	0x0002c950


	//   ....[154]....
        /*0f20*/ 	.word	0x0002c9b0


	//   ....[155]....
        /*0f24*/ 	.word	0x0002ca70


	//   ....[156]....
        /*0f28*/ 	.word	0x0002cad0


	//   ....[157]....
        /*0f2c*/ 	.word	0x0002cb90


	//   ....[158]....
        /*0f30*/ 	.word	0x0002cbf0


	//   ....[159]....
        /*0f34*/ 	.word	0x0002ccb0


	//   ....[160]....
        /*0f38*/ 	.word	0x0002ce90


	//   ....[161]....
        /*0f3c*/ 	.word	0x0002cf30


	//   ....[162]....
        /*0f40*/ 	.word	0x0002d050


	//   ....[163]....
        /*0f44*/ 	.word	0x0002d0c0


	//   ....[164]....
        /*0f48*/ 	.word	0x0002d130


	//   ....[165]....
        /*0f4c*/ 	.word	0x0002d1a0


	//   ....[166]....
        /*0f50*/ 	.word	0x0002d210


	//   ....[167]....
        /*0f54*/ 	.word	0x0002d290


	//   ....[168]....
        /*0f58*/ 	.word	0x0002d320


	//   ....[169]....
        /*0f5c*/ 	.word	0x0002d3b0


	//   ....[170]....
        /*0f60*/ 	.word	0x0002d420


	//   ....[171]....
        /*0f64*/ 	.word	0x0002d490


	//   ....[172]....
        /*0f68*/ 	.word	0x0002d500


	//   ....[173]....
        /*0f6c*/ 	.word	0x0002d580


	//   ....[174]....
        /*0f70*/ 	.word	0x0002d5f0


	//   ....[175]....
        /*0f74*/ 	.word	0x0002d690


	//   ....[176]....
        /*0f78*/ 	.word	0x0002d720


	//   ....[177]....
        /*0f7c*/ 	.word	0x0002d840


	//----- nvinfo : EIATTR_REG_RECONFIG
	.align		4
.L_486:
        /*0f80*/ 	.byte	0x01, 0x54
	.zero		2


	//----- nvinfo : EIATTR_SYSCALL_OFFSETS
	.align		4
        /*0f84*/ 	.byte	0x04, 0x46
        /*0f86*/ 	.short	(.L_488 - .L_487)


	//   ....[0]....
.L_487:
        /*0f88*/ 	.word	0x00001d70


	//   ....[1]....
        /*0f8c*/ 	.word	0x00001ec0


	//   ....[2]....
        /*0f90*/ 	.word	0x00008510


	//   ....[3]....
        /*0f94*/ 	.word	0x00008830


	//   ....[4]....
        /*0f98*/ 	.word	0x00021c00


	//   ....[5]....
        /*0f9c*/ 	.word	0x00021d70


	//   ....[6]....
        /*0fa0*/ 	.word	0x00021ec0


	//   ....[7]....
        /*0fa4*/ 	.word	0x00022000


	//   ....[8]....
        /*0fa8*/ 	.word	0x000230d0


	//----- nvinfo : EIATTR_MBARRIER_INSTR_OFFSETS
	.align		4
.L_488:
        /*0fac*/ 	.byte	0x04, 0x39
        /*0fae*/ 	.short	(.L_490 - .L_489)


	//   ....[0]....
.L_489:
        /*0fb0*/ 	.word	0x00000270
        /*0fb4*/ 	.word	0x000000ff
        /*0fb8*/ 	.word	0x00028400
        /*0fbc*/ 	.short	0x0100
        /*0fbe*/ 	.byte	0x08
	.zero		1


	//   ....[1]....
        /*0fc0*/ 	.word	0x00000280
        /*0fc4*/ 	.word	0x000000ff
        /*0fc8*/ 	.word	0x00028420
        /*0fcc*/ 	.short	0x0100
        /*0fce*/ 	.byte	0x08
	.zero		1


	//   ....[2]....
        /*0fd0*/ 	.word	0x00000370
        /*0fd4*/ 	.word	0x000000ff
        /*0fd8*/ 	.word	0x00028430
        /*0fdc*/ 	.short	0x0100
        /*0fde*/ 	.byte	0x08
	.zero		1


	//   ....[3]....
        /*0fe0*/ 	.word	0x00000380
        /*0fe4*/ 	.word	0x000000ff
        /*0fe8*/ 	.word	0x00028440
        /*0fec*/ 	.short	0x0100
        /*0fee*/ 	.byte	0x08
	.zero		1


	//   ....[4]....
        /*0ff0*/ 	.word	0x00000390
        /*0ff4*/ 	.word	0x000000ff
        /*0ff8*/ 	.word	0x00028438
        /*0ffc*/ 	.short	0x0100
        /*0ffe*/ 	.byte	0x08
	.zero		1


	//   ....[5]....
        /*1000*/ 	.word	0x000003a0
        /*1004*/ 	.word	0x000000ff
        /*1008*/ 	.word	0x00028448
        /*100c*/ 	.short	0x0100
        /*100e*/ 	.byte	0x08
	.zero		1


	//   ....[6]....
        /*1010*/ 	.word	0x000004d0
        /*1014*/ 	.word	0x000000ff
        /*1018*/ 	.word	0x00028450
        /*101c*/ 	.short	0x0100
        /*101e*/ 	.byte	0x08
	.zero		1


	//   ....[7]....
        /*1020*/ 	.word	0x000004e0
        /*1024*/ 	.word	0x000000ff
        /*1028*/ 	.word	0x00028460
        /*102c*/ 	.short	0x0100
        /*102e*/ 	.byte	0x08
	.zero		1


	//   ....[8]....
        /*1030*/ 	.word	0x000004f0
        /*1034*/ 	.word	0x000000ff
        /*1038*/ 	.word	0x00028458
        /*103c*/ 	.short	0x0100
        /*103e*/ 	.byte	0x08
	.zero		1


	//   ....[9]....
        /*1040*/ 	.word	0x00000500
        /*1044*/ 	.word	0x000000ff
        /*1048*/ 	.word	0x00028468
        /*104c*/ 	.short	0x0100
        /*104e*/ 	.byte	0x08
	.zero		1


	//   ....[10]....
        /*1050*/ 	.word	0x000005f0
        /*1054*/ 	.word	0x000000ff
        /*1058*/ 	.word	0x00028470
        /*105c*/ 	.short	0x0100
        /*105e*/ 	.byte	0x06
	.zero		1


	//   ....[11]....
        /*1060*/ 	.word	0x00000600
        /*1064*/ 	.word	0x000000ff
        /*1068*/ 	.word	0x00028480
        /*106c*/ 	.short	0x0100
        /*106e*/ 	.byte	0x06
	.zero		1


	//   ....[12]....
        /*1070*/ 	.word	0x00000610
        /*1074*/ 	.word	0x000000ff
        /*1078*/ 	.word	0x00028478
        /*107c*/ 	.short	0x0100
        /*107e*/ 	.byte	0x06
	.zero		1


	//   ....[13]....
        /*1080*/ 	.word	0x00000620
        /*1084*/ 	.word	0x000000ff
        /*1088*/ 	.word	0x00028488
        /*108c*/ 	.short	0x0100
        /*108e*/ 	.byte	0x06
	.zero		1


	//   ....[14]....
        /*1090*/ 	.word	0x00000750
        /*1094*/ 	.word	0x000000ff
        /*1098*/ 	.word	0x00028490
        /*109c*/ 	.short	0x0100
        /*109e*/ 	.byte	0x08
	.zero		1


	//   ....[15]....
        /*10a0*/ 	.word	0x00000760
        /*10a4*/ 	.word	0x000000ff
        /*10a8*/ 	.word	0x000284a0
        /*10ac*/ 	.short	0x0100
        /*10ae*/ 	.byte	0x08
	.zero		1


	//   ....[16]....
        /*10b0*/ 	.word	0x00000770
        /*10b4*/ 	.word	0x000000ff
        /*10b8*/ 	.word	0x00028498
        /*10bc*/ 	.short	0x0100
        /*10be*/ 	.byte	0x08
	.zero		1


	//   ....[17]....
        /*10c0*/ 	.word	0x00000780
        /*10c4*/ 	.word	0x000000ff
        /*10c8*/ 	.word	0x000284a8
        /*10cc*/ 	.short	0x0100
        /*10ce*/ 	.byte	0x08
	.zero		1


	//   ....[18]....
        /*10d0*/ 	.word	0x000008c0
        /*10d4*/ 	.word	0x000000ff
        /*10d8*/ 	.word	0x000284b0
        /*10dc*/ 	.short	0x0100
        /*10de*/ 	.byte	0x08
	.zero		1


	//   ....[19]....
        /*10e0*/ 	.word	0x000008d0
        /*10e4*/ 	.word	0x000000ff
        /*10e8*/ 	.word	0x000284c0
        /*10ec*/ 	.short	0x0100
        /*10ee*/ 	.byte	0x08
	.zero		1


	//   ....[20]....
        /*10f0*/ 	.word	0x000008e0
        /*10f4*/ 	.word	0x000000ff
        /*10f8*/ 	.word	0x000284b8
        /*10fc*/ 	.short	0x0100
        /*10fe*/ 	.byte	0x08
	.zero		1


	//   ....[21]....
        /*1100*/ 	.word	0x000008f0
        /*1104*/ 	.word	0x000000ff
        /*1108*/ 	.word	0x000284c8
        /*110c*/ 	.short	0x0100
        /*110e*/ 	.byte	0x08
	.zero		1


	//   ....[22]....
        /*1110*/ 	.word	0x00002c20
        /*1114*/ 	.word	0x00000048
        /*1118*/ 	.word	0x00028490
        /*111c*/ 	.short	0x010a
        /*111e*/ 	.byte	0x3f
	.zero		1


	//   ....[23]....
        /*1120*/ 	.word	0x00004d70
        /*1124*/ 	.word	0x00000048
        /*1128*/ 	.word	0x00028490
        /*112c*/ 	.short	0x010a
        /*112e*/ 	.byte	0x3f
	.zero		1


	//   ....[24]....
        /*1130*/ 	.word	0x00006de0
        /*1134*/ 	.word	0x00000048
        /*1138*/ 	.word	0x00028490
        /*113c*/ 	.short	0x010a
        /*113e*/ 	.byte	0x3f
	.zero		1


	//   ....[25]....
        /*1140*/ 	.word	0x00007280
        /*1144*/ 	.word	0x00000000
        /*1148*/ 	.word	0x00000000
        /*114c*/ 	.short	0x0101
        /*114e*/ 	.byte	0x3f
	.zero		1


	//   ....[26]....
        /*1150*/ 	.word	0x000072c0
        /*1154*/ 	.word	0x00000048
        /*1158*/ 	.word	0x000284b0
        /*115c*/ 	.short	0x010a
        /*115e*/ 	.byte	0x3f
	.zero		1


	//   ....[27]....
        /*1160*/ 	.word	0x000076f0
        /*1164*/ 	.word	0x00000048
        /*1168*/ 	.word	0x00000000
        /*116c*/ 	.short	0x0101
        /*116e*/ 	.byte	0x3f
	.zero		1


	//   ....[28]....
        /*1170*/ 	.word	0x00008590
        /*1174*/ 	.word	0x000000b8
        /*1178*/ 	.word	0x00028400
        /*117c*/ 	.short	0x010a
        /*117e*/ 	.byte	0x3f
	.zero		1


	//   ....[29]....
        /*1180*/ 	.word	0x000085e0
        /*1184*/ 	.word	0x000000b8
        /*1188*/ 	.word	0x00028400
        /*118c*/ 	.short	0x010a
        /*118e*/ 	.byte	0x3f
	.zero		1


	//   ....[30]....
        /*1190*/ 	.word	0x000092f0
        /*1194*/ 	.word	0x000000b8
        /*1198*/ 	.word	0x00028400
        /*119c*/ 	.short	0x010a
        /*119e*/ 	.byte	0x3f
	.zero		1


	//   ....[31]....
        /*11a0*/ 	.word	0x0000da60
        /*11a4*/ 	.word	0x000000b8
        /*11a8*/ 	.word	0x00028400
        /*11ac*/ 	.short	0x010a
        /*11ae*/ 	.byte	0x3f
	.zero		1


	//   ....[32]....
        /*11b0*/ 	.word	0x00011bd0
        /*11b4*/ 	.word	0x00000006
        /*11b8*/ 	.word	0x00028430
        /*11bc*/ 	.short	0x010a
        /*11be*/ 	.byte	0x3f
	.zero		1


	//   ....[33]....
        /*11c0*/ 	.word	0x00011c10
        /*11c4*/ 	.word	0x00000006
        /*11c8*/ 	.word	0x00028430
        /*11cc*/ 	.short	0x010a
        /*11ce*/ 	.byte	0x3f
	.zero		1


	//   ....[34]....
        /*11d0*/ 	.word	0x00012360
        /*11d4*/ 	.word	0x00000000
        /*11d8*/ 	.word	0x00000000
        /*11dc*/ 	.short	0x0101
        /*11de*/ 	.byte	0x3f
	.zero		1


	//   ....[35]....
        /*11e0*/ 	.word	0x000139a0
        /*11e4*/ 	.word	0x00000006
        /*11e8*/ 	.word	0x00028450
        /*11ec*/ 	.short	0x010a
        /*11ee*/ 	.byte	0x3f
	.zero		1


	//   ....[36]....
        /*11f0*/ 	.word	0x000139f0
        /*11f4*/ 	.word	0x00000006
        /*11f8*/ 	.word	0x00028450
        /*11fc*/ 	.short	0x010a
        /*11fe*/ 	.byte	0x3f
	.zero		1


	//   ....[37]....
        /*1200*/ 	.word	0x00013c10
        /*1204*/ 	.word	0x00000006
        /*1208*/ 	.word	0x00000000
        /*120c*/ 	.short	0x0101
        /*120e*/ 	.byte	0x3f
	.zero		1


	//   ....[38]....
        /*1210*/ 	.word	0x00013f40
        /*1214*/ 	.word	0x0000000c
        /*1218*/ 	.word	0x00028430
        /*121c*/ 	.short	0x010a
        /*121e*/ 	.byte	0x3f
	.zero		1


	//   ....[39]....
        /*1220*/ 	.word	0x00013fc0
        /*1224*/ 	.word	0x0000000c
        /*1228*/ 	.word	0x00028430
        /*122c*/ 	.short	0x010a
        /*122e*/ 	.byte	0x3f
	.zero		1


	//   ....[40]....
        /*1230*/ 	.word	0x00014550
        /*1234*/ 	.word	0x00000008
        /*1238*/ 	.word	0x00000000
        /*123c*/ 	.short	0x0101
        /*123e*/ 	.byte	0x3f
	.zero		1


	//   ....[41]....
        /*1240*/ 	.word	0x00016190
        /*1244*/ 	.word	0x0000000c
        /*1248*/ 	.word	0x00028450
        /*124c*/ 	.short	0x010a
        /*124e*/ 	.byte	0x3f
	.zero		1


	//   ....[42]....
        /*1250*/ 	.word	0x00016200
        /*1254*/ 	.word	0x0000000c
        /*1258*/ 	.word	0x00028450
        /*125c*/ 	.short	0x010a
        /*125e*/ 	.byte	0x3f
	.zero		1


	//   ....[43]....
        /*1260*/ 	.word	0x000163e0
        /*1264*/ 	.word	0x0000000c
        /*1268*/ 	.word	0x00000000
        /*126c*/ 	.short	0x0101
        /*126e*/ 	.byte	0x3f
	.zero		1


	//   ....[44]....
        /*1270*/ 	.word	0x00016790
        /*1274*/ 	.word	0x0000000c
        /*1278*/ 	.word	0x00028430
        /*127c*/ 	.short	0x010a
        /*127e*/ 	.byte	0x3f
	.zero		1


	//   ....[45]....
        /*1280*/ 	.word	0x00016810
        /*1284*/ 	.word	0x0000000c
        /*1288*/ 	.word	0x00028430
        /*128c*/ 	.short	0x010a
        /*128e*/ 	.byte	0x3f
	.zero		1


	//   ....[46]....
        /*1290*/ 	.word	0x00016d30
        /*1294*/ 	.word	0x0000000f
        /*1298*/ 	.word	0x00000000
        /*129c*/ 	.short	0x0101
        /*129e*/ 	.byte	0x3f
	.zero		1


	//   ....[47]....
        /*12a0*/ 	.word	0x00017f20
        /*12a4*/ 	.word	0x0000000c
        /*12a8*/ 	.word	0x00028450
        /*12ac*/ 	.short	0x010a
        /*12ae*/ 	.byte	0x3f
	.zero		1


	//   ....[48]....
        /*12b0*/ 	.word	0x00017f90
        /*12b4*/ 	.word	0x0000000c
        /*12b8*/ 	.word	0x00028450
        /*12bc*/ 	.short	0x010a
        /*12be*/ 	.byte	0x3f
	.zero		1


	//   ....[49]....
        /*12c0*/ 	.word	0x00018150
        /*12c4*/ 	.word	0x0000000c
        /*12c8*/ 	.word	0x00000000
        /*12cc*/ 	.short	0x0101
        /*12ce*/ 	.byte	0x3f
	.zero		1


	//   ....[50]....
        /*12d0*/ 	.word	0x00018270
        /*12d4*/ 	.word	0x0000000a
        /*12d8*/ 	.word	0x00028430
        /*12dc*/ 	.short	0x010a
        /*12de*/ 	.byte	0x3f
	.zero		1


	//   ....[51]....
        /*12e0*/ 	.word	0x000182f0
        /*12e4*/ 	.word	0x0000000a
        /*12e8*/ 	.word	0x00028430
        /*12ec*/ 	.short	0x010a
        /*12ee*/ 	.byte	0x3f
	.zero		1


	//   ....[52]....
        /*12f0*/ 	.word	0x00018840
        /*12f4*/ 	.word	0x00000004
        /*12f8*/ 	.word	0x00000000
        /*12fc*/ 	.short	0x0101
        /*12fe*/ 	.byte	0x3f
	.zero		1


	//   ....[53]....
        /*1300*/ 	.word	0x0001a470
        /*1304*/ 	.word	0x0000000a
        /*1308*/ 	.word	0x00028450
        /*130c*/ 	.short	0x010a
        /*130e*/ 	.byte	0x3f
	.zero		1


	//   ....[54]....
        /*1310*/ 	.word	0x0001a4e0
        /*1314*/ 	.word	0x0000000a
        /*1318*/ 	.word	0x00028450
        /*131c*/ 	.short	0x010a
        /*131e*/ 	.byte	0x3f
	.zero		1


	//   ....[55]....
        /*1320*/ 	.word	0x0001a6c0
        /*1324*/ 	.word	0x0000000a
        /*1328*/ 	.word	0x00000000
        /*132c*/ 	.short	0x0101
        /*132e*/ 	.byte	0x3f
	.zero		1


	//   ....[56]....
        /*1330*/ 	.word	0x0001d920
        /*1334*/ 	.word	0x00000000
        /*1338*/ 	.word	0x00000000
        /*133c*/ 	.short	0x0101
        /*133e*/ 	.byte	0x3f
	.zero		1


	//   ....[57]....
        /*1340*/ 	.word	0x00020670
        /*1344*/ 	.word	0x00000017
        /*1348*/ 	.word	0x00028420
        /*134c*/ 	.short	0x010a
        /*134e*/ 	.byte	0x3f
	.zero		1


	//   ....[58]....
        /*1350*/ 	.word	0x00020700
        /*1354*/ 	.word	0x0000000c
        /*1358*/ 	.word	0x000284a0
        /*135c*/ 	.short	0x010a
        /*135e*/ 	.byte	0x3f
	.zero		1


	//   ....[59]....
        /*1360*/ 	.word	0x00020a50
        /*1364*/ 	.word	0x0000000c
        /*1368*/ 	.word	0x000284c0
        /*136c*/ 	.short	0x010a
        /*136e*/ 	.byte	0x3f
	.zero		1


	//   ....[60]....
        /*1370*/ 	.word	0x00020e70
        /*1374*/ 	.word	0x0000000b
        /*1378*/ 	.word	0x000284a0
        /*137c*/ 	.short	0x010a
        /*137e*/ 	.byte	0x3f
	.zero		1


	//   ....[61]....
        /*1380*/ 	.word	0x000211b0
        /*1384*/ 	.word	0x0000000b
        /*1388*/ 	.word	0x000284c0
        /*138c*/ 	.short	0x010a
        /*138e*/ 	.byte	0x3f
	.zero		1


	//   ....[62]....
        /*1390*/ 	.word	0x00022420
        /*1394*/ 	.word	0x00000006
        /*1398*/ 	.word	0x00028480
        /*139c*/ 	.short	0x010a
        /*139e*/ 	.byte	0x3f
	.zero		1


	//   ....[63]....
        /*13a0*/ 	.word	0x000228b0
        /*13a4*/ 	.word	0x00000006
        /*13a8*/ 	.word	0x00028470
        /*13ac*/ 	.short	0x0107
        /*13ae*/ 	.byte	0x3f
	.zero		1


	//   ....[64]....
        /*13b0*/ 	.word	0x00022960
        /*13b4*/ 	.word	0x00000006
        /*13b8*/ 	.word	0x00028470
        /*13bc*/ 	.short	0x0101
        /*13be*/ 	.byte	0x3f
	.zero		1


	//   ....[65]....
        /*13c0*/ 	.word	0x00022990
        /*13c4*/ 	.word	0x00000006
        /*13c8*/ 	.word	0x00028440
        /*13cc*/ 	.short	0x010a
        /*13ce*/ 	.byte	0x3f
	.zero		1


	//   ....[66]....
        /*13d0*/ 	.word	0x00022dc0
        /*13d4*/ 	.word	0x00000006
        /*13d8*/ 	.word	0x00028430
        /*13dc*/ 	.short	0x0107
        /*13de*/ 	.byte	0x3f
	.zero		1


	//   ....[67]....
        /*13e0*/ 	.word	0x00022e80
        /*13e4*/ 	.word	0x00000006
        /*13e8*/ 	.word	0x00028430
        /*13ec*/ 	.short	0x0101
        /*13ee*/ 	.byte	0x3f
	.zero		1


	//   ....[68]....
        /*13f0*/ 	.word	0x00023a20
        /*13f4*/ 	.word	0x00000017
        /*13f8*/ 	.word	0x00028400
        /*13fc*/ 	.short	0x0107
        /*13fe*/ 	.byte	0x3f
	.zero		1


	//   ....[69]....
        /*1400*/ 	.word	0x00023b30
        /*1404*/ 	.word	0x00000017
        /*1408*/ 	.word	0x00028400
        /*140c*/ 	.short	0x0101
        /*140e*/ 	.byte	0x3f
	.zero		1


	//   ....[70]....
        /*1410*/ 	.word	0x00023b50
        /*1414*/ 	.word	0x00000017
        /*1418*/ 	.word	0x00028420
        /*141c*/ 	.short	0x010a
        /*141e*/ 	.byte	0x3f
	.zero		1


	//   ....[71]....
        /*1420*/ 	.word	0x00023e90
        /*1424*/ 	.word	0x00000000
        /*1428*/ 	.word	0x00028480
        /*142c*/ 	.short	0x010a
        /*142e*/ 	.byte	0x3f
	.zero		1


	//   ....[72]....
        /*1430*/ 	.word	0x00024240
        /*1434*/ 	.word	0x00000000
        /*1438*/ 	.word	0x00028470
        /*143c*/ 	.short	0x0107
        /*143e*/ 	.byte	0x3f
	.zero		1


	//   ....[73]....
        /*1440*/ 	.word	0x000242f0
        /*1444*/ 	.word	0x00000000
        /*1448*/ 	.word	0x00028470
        /*144c*/ 	.short	0x0101
        /*144e*/ 	.byte	0x3f
	.zero		1


	//   ....[74]....
        /*1450*/ 	.word	0x00024320
        /*1454*/ 	.word	0x00000000
        /*1458*/ 	.word	0x00028440
        /*145c*/ 	.short	0x010a
        /*145e*/ 	.byte	0x3f
	.zero		1


	//   ....[75]....
        /*1460*/ 	.word	0x000246a0
        /*1464*/ 	.word	0x00000000
        /*1468*/ 	.word	0x00028430
        /*146c*/ 	.short	0x0107
        /*146e*/ 	.byte	0x3f
	.zero		1


	//   ....[76]....
        /*1470*/ 	.word	0x00024750
        /*1474*/ 	.word	0x00000000
        /*1478*/ 	.word	0x00028430
        /*147c*/ 	.short	0x0101
        /*147e*/ 	.byte	0x3f
	.zero		1


	//   ....[77]....
        /*1480*/ 	.word	0x000247e0
        /*1484*/ 	.word	0x00000003
        /*1488*/ 	.word	0x00028470
        /*148c*/ 	.short	0x010a
        /*148e*/ 	.byte	0x3f
	.zero		1


	//   ....[78]....
        /*1490*/ 	.word	0x00024860
        /*1494*/ 	.word	0x00000003
        /*1498*/ 	.word	0x00028460
        /*149c*/ 	.short	0x010a
        /*149e*/ 	.byte	0x3f
	.zero		1


	//   ....[79]....
        /*14a0*/ 	.word	0x00024df0
        /*14a4*/ 	.word	0x00000003
        /*14a8*/ 	.word	0x00028450
        /*14ac*/ 	.short	0x0101
        /*14ae*/ 	.byte	0x3f
	.zero		1


	//   ....[80]....
        /*14b0*/ 	.word	0x00024e80
        /*14b4*/ 	.word	0x00000003
        /*14b8*/ 	.word	0x00000000
        /*14bc*/ 	.short	0x0101
        /*14be*/ 	.byte	0x3f
	.zero		1


	//   ....[81]....
        /*14c0*/ 	.word	0x00025040
        /*14c4*/ 	.word	0x00000000
        /*14c8*/ 	.word	0x00028470
        /*14cc*/ 	.short	0x010a
        /*14ce*/ 	.byte	0x3f
	.zero		1


	//   ....[82]....
        /*14d0*/ 	.word	0x000250b0
        /*14d4*/ 	.word	0x00000000
        /*14d8*/ 	.word	0x00028460
        /*14dc*/ 	.short	0x010a
        /*14de*/ 	.byte	0x3f
	.zero		1


	//   ....[83]....
        /*14e0*/ 	.word	0x00025650
        /*14e4*/ 	.word	0x00000000
        /*14e8*/ 	.word	0x00028450
        /*14ec*/ 	.short	0x0101
        /*14ee*/ 	.byte	0x3f
	.zero		1


	//   ....[84]....
        /*14f0*/ 	.word	0x00025710
        /*14f4*/ 	.word	0x00000000
        /*14f8*/ 	.word	0x00000000
        /*14fc*/ 	.short	0x0101
        /*14fe*/ 	.byte	0x3f
	.zero		1


	//   ....[85]....
        /*1500*/ 	.word	0x00026410
        /*1504*/ 	.word	0x00000004
        /*1508*/ 	.word	0x00028420
        /*150c*/ 	.short	0x010a
        /*150e*/ 	.byte	0x3f
	.zero		1


	//   ....[86]....
        /*1510*/ 	.word	0x000265a0
        /*1514*/ 	.word	0x00000005
        /*1518*/ 	.word	0x00028440
        /*151c*/ 	.short	0x010a
        /*151e*/ 	.byte	0x3f
	.zero		1


	//   ....[87]....
        /*1520*/ 	.word	0x00026640
        /*1524*/ 	.word	0x00000019
        /*1528*/ 	.word	0x00028440
        /*152c*/ 	.short	0x010a
        /*152e*/ 	.byte	0x3f
	.zero		1


	//   ....[88]....
        /*1530*/ 	.word	0x00026680
        /*1534*/ 	.word	0x00000005
        /*1538*/ 	.word	0x00028460
        /*153c*/ 	.short	0x010a
        /*153e*/ 	.byte	0x3f
	.zero		1


	//   ....[89]....
        /*1540*/ 	.word	0x000266c0
        /*1544*/ 	.word	0x00000019
        /*1548*/ 	.word	0x00028460
        /*154c*/ 	.short	0x010a
        /*154e*/ 	.byte	0x3f
	.zero		1


	//   ....[90]....
        /*1550*/ 	.word	0x00026700
        /*1554*/ 	.word	0x00000005
        /*1558*/ 	.word	0x00028480
        /*155c*/ 	.short	0x010a
        /*155e*/ 	.byte	0x3f
	.zero		1


	//   ....[91]....
        /*1560*/ 	.word	0x00026740
        /*1564*/ 	.word	0x00000019
        /*1568*/ 	.word	0x00028480
        /*156c*/ 	.short	0x010a
        /*156e*/ 	.byte	0x3f
	.zero		1


	//   ....[92]....
        /*1570*/ 	.word	0x000267a0
        /*1574*/ 	.word	0x00000048
        /*1578*/ 	.word	0x00028490
        /*157c*/ 	.short	0x010a
        /*157e*/ 	.byte	0x3f
	.zero		1


	//   ....[93]....
        /*1580*/ 	.word	0x00026a30
        /*1584*/ 	.word	0x00000048
        /*1588*/ 	.word	0x00028490
        /*158c*/ 	.short	0x010a
        /*158e*/ 	.byte	0x3f
	.zero		1


	//   ....[94]....
        /*1590*/ 	.word	0x00026cd0
        /*1594*/ 	.word	0x00000048
        /*1598*/ 	.word	0x00028490
        /*159c*/ 	.short	0x010a
        /*159e*/ 	.byte	0x3f
	.zero		1


	//   ....[95]....
        /*15a0*/ 	.word	0x00026f60
        /*15a4*/ 	.word	0x00000048
        /*15a8*/ 	.word	0x000284b0
        /*15ac*/ 	.short	0x010a
        /*15ae*/ 	.byte	0x3f
	.zero		1


	//   ....[96]....
        /*15b0*/ 	.word	0x000277a0
        /*15b4*/ 	.word	0x000000b8
        /*15b8*/ 	.word	0x00028400
        /*15bc*/ 	.short	0x010a
        /*15be*/ 	.byte	0x3f
	.zero		1


	//   ....[97]....
        /*15c0*/ 	.word	0x00028120
        /*15c4*/ 	.word	0x000000b8
        /*15c8*/ 	.word	0x00028400
        /*15cc*/ 	.short	0x010a
        /*15ce*/ 	.byte	0x3f
	.zero		1


	//   ....[98]....
        /*15d0*/ 	.word	0x00028170
        /*15d4*/ 	.word	0x00000006
        /*15d8*/ 	.word	0x00028430
        /*15dc*/ 	.short	0x010a
        /*15de*/ 	.byte	0x3f
	.zero		1


	//   ....[99]....
        /*15e0*/ 	.word	0x000281c0
        /*15e4*/ 	.word	0x00000006
        /*15e8*/ 	.word	0x00028450
        /*15ec*/ 	.short	0x010a
        /*15ee*/ 	.byte	0x3f
	.zero		1


	//   ....[100]....
        /*15f0*/ 	.word	0x00028210
        /*15f4*/ 	.word	0x0000000c
        /*15f8*/ 	.word	0x00028430
        /*15fc*/ 	.short	0x010a
        /*15fe*/ 	.byte	0x3f
	.zero		1


	//   ....[101]....
        /*1600*/ 	.word	0x00028260
        /*1604*/ 	.word	0x0000000c
        /*1608*/ 	.word	0x00028450
        /*160c*/ 	.short	0x010a
        /*160e*/ 	.byte	0x3f
	.zero		1


	//   ....[102]....
        /*1610*/ 	.word	0x000282b0
        /*1614*/ 	.word	0x0000000c
        /*1618*/ 	.word	0x00028430
        /*161c*/ 	.short	0x010a
        /*161e*/ 	.byte	0x3f
	.zero		1


	//   ....[103]....
        /*1620*/ 	.word	0x00028300
        /*1624*/ 	.word	0x0000000c
        /*1628*/ 	.word	0x00028450
        /*162c*/ 	.short	0x010a
        /*162e*/ 	.byte	0x3f
	.zero		1


	//   ....[104]....
        /*1630*/ 	.word	0x00028350
        /*1634*/ 	.word	0x0000000a
        /*1638*/ 	.word	0x00028430
        /*163c*/ 	.short	0x010a
        /*163e*/ 	.byte	0x3f
	.zero		1


	//   ....[105]....
        /*1640*/ 	.word	0x000283a0
        /*1644*/ 	.word	0x0000000a
        /*1648*/ 	.word	0x00028450
        /*164c*/ 	.short	0x010a
        /*164e*/ 	.byte	0x3f
	.zero		1


	//   ....[106]....
        /*1650*/ 	.word	0x0002a970
        /*1654*/ 	.word	0x00000017
        /*1658*/ 	.word	0x00028420
        /*165c*/ 	.short	0x010a
        /*165e*/ 	.byte	0x3f
	.zero		1


	//   ....[107]....
        /*1660*/ 	.word	0x0002a9c0
        /*1664*/ 	.word	0x0000000c
        /*1668*/ 	.word	0x000284a0
        /*166c*/ 	.short	0x010a
        /*166e*/ 	.byte	0x3f
	.zero		1


	//   ....[108]....
        /*1670*/ 	.word	0x0002aa10
        /*1674*/ 	.word	0x0000000c
        /*1678*/ 	.word	0x000284c0
        /*167c*/ 	.short	0x010a
        /*167e*/ 	.byte	0x3f
	.zero		1


	//   ....[109]....
        /*1680*/ 	.word	0x0002aa60
        /*1684*/ 	.word	0x0000000b
        /*1688*/ 	.word	0x000284a0
        /*168c*/ 	.short	0x010a
        /*168e*/ 	.byte	0x3f
	.zero		1


	//   ....[110]....
        /*1690*/ 	.word	0x0002aab0
        /*1694*/ 	.word	0x0000000b
        /*1698*/ 	.word	0x000284c0
        /*169c*/ 	.short	0x010a
        /*169e*/ 	.byte	0x3f
	.zero		1


	//   ....[111]....
        /*16a0*/ 	.word	0x0002abd0
        /*16a4*/ 	.word	0x00000006
        /*16a8*/ 	.word	0x00028480
        /*16ac*/ 	.short	0x010a
        /*16ae*/ 	.byte	0x3f
	.zero		1


	//   ....[112]....
        /*16b0*/ 	.word	0x0002b210
        /*16b4*/ 	.word	0x00000006
        /*16b8*/ 	.word	0x00028440
        /*16bc*/ 	.short	0x010a
        /*16be*/ 	.byte	0x3f
	.zero		1


	//   ....[113]....
        /*16c0*/ 	.word	0x0002c2d0
        /*16c4*/ 	.word	0x00000017
        /*16c8*/ 	.word	0x00028420
        /*16cc*/ 	.short	0x010a
        /*16ce*/ 	.byte	0x3f
	.zero		1


	//   ....[114]....
        /*16d0*/ 	.word	0x0002c320
        /*16d4*/ 	.word	0x00000000
        /*16d8*/ 	.word	0x00028480
        /*16dc*/ 	.short	0x010a
        /*16de*/ 	.byte	0x3f
	.zero		1


	//   ....[115]....
        /*16e0*/ 	.word	0x0002c810
        /*16e4*/ 	.word	0x00000000
        /*16e8*/ 	.word	0x00028440
        /*16ec*/ 	.short	0x010a
        /*16ee*/ 	.byte	0x3f
	.zero		1


	//   ....[116]....
        /*16f0*/ 	.word	0x0002ccf0
        /*16f4*/ 	.word	0x00000003
        /*16f8*/ 	.word	0x00028470
        /*16fc*/ 	.short	0x010a
        /*16fe*/ 	.byte	0x3f
	.zero		1


	//   ....[117]....
        /*1700*/ 	.word	0x0002cd40
        /*1704*/ 	.word	0x00000003
        /*1708*/ 	.word	0x00028460
        /*170c*/ 	.short	0x010a
        /*170e*/ 	.byte	0x3f
	.zero		1


	//   ....[118]....
        /*1710*/ 	.word	0x0002cd90
        /*1714*/ 	.word	0x00000000
        /*1718*/ 	.word	0x00028470
        /*171c*/ 	.short	0x010a
        /*171e*/ 	.byte	0x3f
	.zero		1


	//   ....[119]....
        /*1720*/ 	.word	0x0002cde0
        /*1724*/ 	.word	0x00000000
        /*1728*/ 	.word	0x00028460
        /*172c*/ 	.short	0x010a
        /*172e*/ 	.byte	0x3f
	.zero		1


	//   ....[120]....
        /*1730*/ 	.word	0x0002d760
        /*1734*/ 	.word	0x00000004
        /*1738*/ 	.word	0x00028420
        /*173c*/ 	.short	0x010a
        /*173e*/ 	.byte	0x3f
	.zero		1


	//   ....[121]....
        /*1740*/ 	.word	0x0002d900
        /*1744*/ 	.word	0x00000005
        /*1748*/ 	.word	0x00028440
        /*174c*/ 	.short	0x010a
        /*174e*/ 	.byte	0x3f
	.zero		1


	//   ....[122]....
        /*1750*/ 	.word	0x0002d950
        /*1754*/ 	.word	0x00000019
        /*1758*/ 	.word	0x00028440
        /*175c*/ 	.short	0x010a
        /*175e*/ 	.byte	0x3f
	.zero		1


	//   ....[123]....
        /*1760*/ 	.word	0x0002d9a0
        /*1764*/ 	.word	0x00000005
        /*1768*/ 	.word	0x00028460
        /*176c*/ 	.short	0x010a
        /*176e*/ 	.byte	0x3f
	.zero		1


	//   ....[124]....
        /*1770*/ 	.word	0x0002d9f0
        /*1774*/ 	.word	0x00000019
        /*1778*/ 	.word	0x00028460
        /*177c*/ 	.short	0x010a
        /*177e*/ 	.byte	0x3f
	.zero		1


	//   ....[125]....
        /*1780*/ 	.word	0x0002da40
        /*1784*/ 	.word	0x00000005
        /*1788*/ 	.word	0x00028480
        /*178c*/ 	.short	0x010a
        /*178e*/ 	.byte	0x3f
	.zero		1


	//----- nvinfo : EIATTR_NUM_MBARRIERS
	.align		4
.L_490:
        /*1790*/ 	.byte	0x03, 0x38
        /*1792*/ 	.short	0x0016


	//----- nvinfo : EIATTR_EXIT_INSTR_OFFSETS
	.align		4
        /*1794*/ 	.byte	0x04, 0x1c
        /*1796*/ 	.short	(.L_492 - .L_491)


	//   ....[0]....
.L_491:
        /*1798*/ 	.word	0x00026790


	//----- nvinfo : EIATTR_MAX_THREADS
	.align		4
.L_492:
        /*179c*/ 	.byte	0x04, 0x05
        /*179e*/ 	.short	(.L_494 - .L_493)
.L_493:
        /*17a0*/ 	.word	0x00000180
        /*17a4*/ 	.word	0x00000001
        /*17a8*/ 	.word	0x00000001


	//----- nvinfo : EIATTR_CRS_STACK_SIZE
	.align		4
.L_494:
        /*17ac*/ 	.byte	0x04, 0x1e
        /*17ae*/ 	.short	(.L_496 - .L_495)
.L_495:
        /*17b0*/ 	.word	0x00000000


	//----- nvinfo : EIATTR_CBANK_PARAM_SIZE
	.align		4
.L_496:
        /*17b4*/ 	.byte	0x03, 0x19
        /*17b6*/ 	.short	0x0af0


	//----- nvinfo : EIATTR_PARAM_CBANK
	.align		4
        /*17b8*/ 	.byte	0x04, 0x0a
        /*17ba*/ 	.short	(.L_498 - .L_497)
	.align		4
.L_497:
        /*17bc*/ 	.word	index@(.nv.constant0._ZN7cutlass13device_kernelIN5flash11enable_sm90INS1_16FlashAttnFwdSm90INS1_25CollectiveMainloopFwdSm90ILi2EN4cute5tupleIJNS5_1CILi1EEES8_S8_EEENS6_IJNS7_ILi128EEENS7_ILi64EEENS7_ILi256EEEEEELi256ENS_12float_e4m3_tEfNS_4arch4Sm90ELb0ELb1ELb0ELb1ELb1ELb1ELb0ELb1ELb0ELb1ELb0ELb0EEENS1_21CollectiveEpilogueFwdINS6_IJSA_SC_SB_EEES9_NS_10bfloat16_tESG_Li256ELb1ELb1ELb0ELb1EEENS1_36VarlenDynamicPersistentTileSchedulerILi128ELi64ELi256ELi128ELb0ELb1ELb1ELb1ELb0ELb1EEEEEEEEEvNT_6ParamsE)
        /*17c0*/ 	.short	0x0210
        /*17c2*/ 	.short	0x0af0


	//----- nvinfo : EIATTR_SW_WAR
	.align		4
.L_498:
        /*17c4*/ 	.byte	0x04, 0x36
        /*17c6*/ 	.short	(.L_500 - .L_499)
.L_499:
        /*17c8*/ 	.word	0x00000008
.L_500:


//--------------------- .nv.info._ZN7cutlass13device_kernelIN5flash11enable_sm90INS1_16FlashAttnFwdSm90INS1_25CollectiveMainloopFwdSm90ILi2EN4cute5tupleIJNS5_1CILi1EEES8_S8_EEENS6_IJNS7_ILi128EEESA_NS7_ILi256EEEEEELi256ENS_12float_e4m3_tEfNS_4arch4Sm90ELb1ELb0ELb0ELb0ELb1ELb0ELb0ELb1ELb0ELb1ELb0ELb0EEENS1_21CollectiveEpilogueFwdINS6_IJSA_SB_SA_EEES9_NS_10bfloat16_tESF_Li256ELb0ELb1ELb0ELb1EEENS1_30DynamicPersistentTileSchedulerILi256ELi128ELb0ELb1ELb1EEEEEEEEEvNT_6ParamsE --------------------------
	.section	.nv.info._ZN7cutlass13device_kernelIN5flash11enable_sm90INS1_16FlashAttnFwdSm90INS1_25CollectiveMainloopFwdSm90ILi2EN4cute5tupleIJNS5_1CILi1EEES8_S8_EEENS6_IJNS7_ILi128EEESA_NS7_ILi256EEEEEELi256ENS_12float_e4m3_tEfNS_4arch4Sm90ELb1ELb0ELb0ELb0ELb1ELb0ELb0ELb1ELb0ELb1ELb0ELb0EEENS1_21CollectiveEpilogueFwdINS6_IJSA_SB_SA_EEES9_NS_10bfloat16_tESF_Li256ELb0ELb1ELb0ELb1EEENS1_30DynamicPersistentTileSchedulerILi256ELi128ELb0ELb1ELb1EEEEEEEEEvNT_6ParamsE,"",@"SHT_CUDA_INFO"
	.sectionflags	@""
	.align	4


	//----- nvinfo : EIATTR_CUDA_API_VERSION
	.align		4
        /*0000*/ 	.byte	0x04, 0x37
        /*0002*/ 	.short	(.L_502 - .L_501)
.L_501:
        /*0004*/ 	.word	0x00000082


	//----- nvinfo : EIATTR_KPARAM_INFO
	.align		4
.L_502:
        /*0008*/ 	.byte	0x04, 0x17
        /*000a*/ 	.short	(.L_504 - .L_503)
.L_503:
        /*000c*/ 	.word	0x00000000
        /*0010*/ 	.short	0x0000
        /*0012*/ 	.short	0x0070
        /*0014*/ 	.byte	0x00, 0xf0, 0x01, 0x2a


	//----- nvinfo : EIATTR_SPARSE_MMA_MASK
	.align		4
.L_504:
        /*0018*/ 	.byte	0x03, 0x50
        /*001a*/ 	.short	0x0000


	//----- nvinfo : EIATTR_MAXREG_COUNT
	.align		4
        /*001c*/ 	.byte	0x03, 0x1b
        /*001e*/ 	.short	0x00a8


	//----- nvinfo : EIATTR_NUM_BARRIERS
	.align		4
        /*0020*/ 	.byte	0x02, 0x4c
        /*0022*/ 	.byte	0x10
	.zero		1


	//----- nvinfo : EIATTR_EXTERNS
	.align		4
        /*0024*/ 	.byte	0x04, 0x0f
        /*0026*/ 	.short	(.L_506 - .L_505)


	//   ....[0]....
	.align		4
.L_505:
        /*0028*/ 	.word	index@(__assertfail)


	//----- nvinfo : EIATTR_ANNOTATIONS
	.align		4
.L_506:
        /*002c*/ 	.byte	0x04, 0x55
        /*002e*/ 	.short	(.L_508 - .L_507)


	//   ....[0]....
.L_507:
        /* <DEDUP_REMOVED lines=10> */


	//----- nvinfo : EIATTR_MERCURY_ISA_VERSION
	.align		4
.L_508:
        /*00c0*/ 	.byte	0x03, 0x5f
        /*00c2*/ 	.short	0x0101


	//----- nvinfo : EIATTR_INT_WARP_WIDE_INSTR_OFFSETS
	.align		4
        /*00c4*/ 	.byte	0x04, 0x31
        /*00c6*/ 	.short	(.L_510 - .L_509)


	//   ....[0]....
.L_509:
        /*00c8*/ 	.word	0x000000c0


	//   ....[1]....
        /*00cc*/ 	.word	0x000000d0


	//   ....[2]....
        /*00d0*/ 	.word	0x00000170


	//   ....[3]....
        /*00d4*/ 	.word	0x0000dbf0


	//   ....[4]....
        /*00d8*/ 	.word	0x0000dc80


	//   ....[5]....
        /*00dc*/ 	.word	0x00011a40


	//   ....[6]....
        /*00e0*/ 	.word	0x00011ad0


	//----- nvinfo : EIATTR_COOP_GROUP_MASK_REGIDS
	.align		4
.L_510:
        /*00e4*/ 	.byte	0x04, 0x29
        /*00e6*/ 	.short	(.L_512 - .L_511)


	//   ....[0]....
.L_511:
        /*00e8*/ 	.word	0xffffffff


	//   ....[1]....
        /*00ec*/ 	.word	0xffffffff


	//   ....[2]....
        /*00f0*/ 	.word	0xffffffff


	//   ....[3]....
        /*00f4*/ 	.word	0xffffffff


	//   ....[4]....
        /*00f8*/ 	.word	0xffffffff


	//   ....[5]....
        /*00fc*/ 	.word	0xffffffff


	//   ....[6]....
        /*0100*/ 	.word	0xffffffff


	//   ....[7]....
        /*0104*/ 	.word	0xffffffff


	//   ....[8]....
        /*0108*/ 	.word	0xffffffff


	//   ....[9]....
        /*010c*/ 	.word	0xffffffff


	//   ....[10]....
        /*0110*/ 	.word	0xffffffff


	//   ....[11]....
        /*0114*/ 	.word	0xffffffff


	//   ....[12]....
        /*0118*/ 	.word	0xffffffff


	//   ....[13]....
        /*011c*/ 	.word	0xffffffff


	//   ....[14]....
        /*0120*/ 	.word	0xffffffff


	//   ....[15]....
        /*0124*/ 	.word	0xffffffff


	//   ....[16]....
        /*0128*/ 	.word	0xffffffff


	//   ....[17]....
        /*012c*/ 	.word	0xffffffff


	//   ....[18]....
        /*0130*/ 	.word	0xffffffff


	//   ....[19]....
        /*0134*/ 	.word	0xffffffff


	//   ....[20]....
        /*0138*/ 	.word	0xffffffff


	//   ....[21]....
        /*013c*/ 	.word	0xffffffff


	//   ....[22]....
        /*0140*/ 	.word	0xffffffff


	//   ....[23]....
        /*0144*/ 	.word	0xffffffff


	//   ....[24]....
        /*0148*/ 	.word	0xffffffff


	//   ....[25]....
        /*014c*/ 	.word	0xffffffff


	//   ....[26]....
        /*0150*/ 	.word	0xffffffff


	//   ....[27]....
        /*0154*/ 	.word	0xffffffff


	//   ....[28]....
        /*0158*/ 	.word	0xffffffff


	//   ....[29]....
        /*015c*/ 	.word	0xffffffff


	//   ....[30]....
        /*0160*/ 	.word	0xffffffff


	//   ....[31]....
        /*0164*/ 	.word	0xffffffff


	//   ....[32]....
        /*0168*/ 	.word	0xffffffff


	//   ....[33]....
        /*016c*/ 	.word	0xffffffff


	//   ....[34]....
        /*0170*/ 	.word	0xffffffff


	//   ....[35]....
        /*0174*/ 	.word	0xffffffff


	//   ....[36]....
        /*0178*/ 	.word	0xffffffff


	//   ....[37]....
        /*017c*/ 	.word	0xffffffff


	//   ....[38]....
        /*0180*/ 	.word	0xffffffff


	//   ....[39]....
        /*0184*/ 	.word	0xffffffff


	//   ....[40]....
        /*0188*/ 	.word	0xffffffff


	//   ....[41]....
        /*018c*/ 	.word	0xffffffff


	//   ....[42]....
        /*0190*/ 	.word	0xffffffff


	//   ....[43]....
        /*0194*/ 	.word	0xffffffff


	//   ....[44]....
        /*0198*/ 	.word	0xffffffff


	//   ....[45]....
        /*019c*/ 	.word	0xffffffff


	//   ....[46]....
        /*01a0*/ 	.word	0xffffffff


	//   ....[47]....
        /*01a4*/ 	.word	0xffffffff


	//   ....[48]....
        /*01a8*/ 	.word	0xffffffff


	//   ....[49]....
        /*01ac*/ 	.word	0xffffffff


	//   ....[50]....
        /*01b0*/ 	.word	0xffffffff


	//   ....[51]....
        /*01b4*/ 	.word	0xffffffff


	//   ....[52]....
        /*01b8*/ 	.word	0xffffffff


	//   ....[53]....
        /*01bc*/ 	.word	0xffffffff


	//   ....[54]....
        /*01c0*/ 	.word	0xffffffff


	//   ....[55]....
        /*01c4*/ 	.word	0xffffffff


	//   ....[56]....
        /*01c8*/ 	.word	0xffffffff


	//   ....[57]....
        /*01cc*/ 	.word	0xffffffff


	//   ....[58]....
        /*01d0*/ 	.word	0xffffffff


	//   ....[59]....
        /*01d4*/ 	.word	0xffffffff


	//   ....[60]....
        /*01d8*/ 	.word	0xffffffff


	//   ....[61]....
        /*01dc*/ 	.word	0xffffffff


	//   ....[62]....
        /*01e0*/ 	.word	0xffffffff


	//   ....[63]....
        /*01e4*/ 	.word	0xffffffff


	//   ....[64]....
        /*01e8*/ 	.word	0xffffffff


	//   ....[65]....
        /*01ec*/ 	.word	0xffffffff


	//   ....[66]....
        /*01f0*/ 	.word	0xffffffff


	//   ....[67]....
        /*01f4*/ 	.word	0xffffffff


	//   ....[68]....
        /*01f8*/ 	.word	0xffffffff


	//   ....[69]....
        /*01fc*/ 	.word	0xffffffff


	//   ....[70]....
        /*0200*/ 	.word	0xffffffff


	//   ....[71]....
        /*0204*/ 	.word	0xffffffff


	//   ....[72]....
        /*0208*/ 	.word	0xffffffff


	//   ....[73]....
        /*020c*/ 	.word	0xffffffff


	//   ....[74]....
        /*0210*/ 	.word	0xffffffff


	//   ....[75]....
        /*0214*/ 	.word	0xffffffff


	//   ....[76]....
        /*0218*/ 	.word	0xffffffff


	//   ....[77]....
        /*021c*/ 	.word	0xffffffff


	//   ....[78]....
        /*0220*/ 	.word	0xffffffff


	//   ....[79]....
        /*0224*/ 	.word	0xffffffff


	//   ....[80]....
        /*0228*/ 	.word	0xffffffff


	//   ....[81]....
        /*022c*/ 	.word	0xffffffff


	//   ....[82]....
        /*0230*/ 	.word	0xffffffff


	//   ....[83]....
        /*0234*/ 	.word	0xffffffff


	//   ....[84]....
        /*0238*/ 	.word	0xffffffff


	//   ....[85]....
        /*023c*/ 	.word	0xffffffff


	//   ....[86]....
        /*0240*/ 	.word	0xffffffff


	//   ....[87]....
        /*0244*/ 	.word	0xffffffff


	//   ....[88]....
        /*0248*/ 	.word	0xffffffff


	//   ....[89]....
        /*024c*/ 	.word	0xffffffff


	//   ....[90]....
        /*0250*/ 	.word	0xffffffff


	//   ....[91]....
        /*0254*/ 	.word	0xffffffff


	//   ....[92]....
        /*0258*/ 	.word	0xffffffff


	//   ....[93]....
        /*025c*/ 	.word	0xffffffff


	//   ....[94]....
        /*0260*/ 	.word	0xffffffff


	//   ....[95]....
        /*0264*/ 	.word	0xffffffff


	//   ....[96]....
        /*0268*/ 	.word	0xffffffff


	//   ....[97]....
        /*026c*/ 	.word	0xffffffff


	//   ....[98]....
        /*0270*/ 	.word	0xffffffff


	//   ....[99]....
        /*0274*/ 	.word	0xffffffff


	//   ....[100]....
        /*0278*/ 	.word	0xffffffff


	//   ....[101]....
        /*027c*/ 	.word	0xffffffff


	//   ....[102]....
        /*0280*/ 	.word	0xffffffff


	//   ....[103]....
        /*0284*/ 	.word	0xffffffff


	//   ....[104]....
        /*0288*/ 	.word	0xffffffff


	//   ....[105]....
        /*028c*/ 	.word	0xffffffff


	//   ....[106]....
        /*0290*/ 	.word	0xffffffff


	//   ....[107]....
        /*0294*/ 	.word	0xffffffff


	//   ....[108]....
        /*0298*/ 	.word	0xffffffff


	//   ....[109]....
        /*029c*/ 	.word	0xffffffff


	//   ....[110]....
        /*02a0*/ 	.word	0xffffffff


	//   ....[111]....
        /*02a4*/ 	.word	0xffffffff


	//   ....[112]....
        /*02a8*/ 	.word	0xffffffff


	//   ....[113]....
        /*02ac*/ 	.word	0xffffffff


	//   ....[114]....
        /*02b0*/ 	.word	0xffffffff


	//   ....[115]....
        /*02b4*/ 	.word	0xffffffff


	//   ....[116]....
        /*02b8*/ 	.word	0xffffffff


	//   ....[117]....
        /*02bc*/ 	.word	0xffffffff


	//   ....[118]....
        /*02c0*/ 	.word	0xffffffff


	//   ....[119]....
        /*02c4*/ 	.word	0xffffffff


	//   ....[120]....
        /*02c8*/ 	.word	0xffffffff


	//   ....[121]....
        /*02cc*/ 	.word	0xffffffff


	//   ....[122]....
        /*02d0*/ 	.word	0xffffffff


	//   ....[123]....
        /*02d4*/ 	.word	0xffffffff


	//   ....[124]....
        /*02d8*/ 	.word	0xffffffff


	//   ....[125]....
        /*02dc*/ 	.word	0xffffffff


	//   ....[126]....
        /*02e0*/ 	.word	0xffffffff


	//   ....[127]....
        /*02e4*/ 	.word	0xffffffff


	//   ....[128]....
        /*02e8*/ 	.word	0xffffffff


	//   ....[129]....
        /*02ec*/ 	.word	0xffffffff


	//   ....[130]....
        /*02f0*/ 	.word	0xffffffff


	//   ....[131]....
        /*02f4*/ 	.word	0xffffffff


	//   ....[132]....
        /*02f8*/ 	.word	0xffffffff


	//   ....[133]....
        /*02fc*/ 	.word	0xffffffff


	//   ....[134]....
        /*0300*/ 	.word	0xffffffff


	//   ....[135]....
        /*0304*/ 	.word	0xffffffff


	//   ....[136]....
        /*0308*/ 	.word	0xffffffff


	//   ....[137]....
        /*030c*/ 	.word	0xffffffff


	//   ....[138]....
        /*0310*/ 	.word	0xffffffff


	//   ....[139]....
        /*0314*/ 	.word	0xffffffff


	//   ....[140]....
        /*0318*/ 	.word	0xffffffff


	//   ....[141]....
        /*031c*/ 	.word	0xffffffff


	//   ....[142]....
        /*0320*/ 	.word	0xffffffff


	//   ....[143]....
        /*0324*/ 	.word	0xffffffff


	//   ....[144]....
        /*0328*/ 	.word	0xffffffff


	//   ....[145]....
        /*032c*/ 	.word	0xffffffff


	//   ....[146]....
        /*0330*/ 	.word	0xffffffff


	//   ....[147]....
        /*0334*/ 	.word	0xffffffff


	//   ....[148]....
        /*0338*/ 	.word	0xffffffff


	//   ....[149]....
        /*033c*/ 	.word	0xffffffff


	//   ....[150]....
        /*0340*/ 	.word	0xffffffff


	//   ....[151]....
        /*0344*/ 	.word	0xffffffff


	//   ....[152]....
        /*0348*/ 	.word	0xffffffff


	//   ....[153]....
        /*034c*/ 	.word	0xffffffff


	//   ....[154]....
        /*0350*/ 	.word	0xffffffff


	//   ....[155]....
        /*0354*/ 	.word	0xffffffff


	//   ....[156]....
        /*0358*/ 	.word	0xffffffff


	//   ....[157]....
        /*035c*/ 	.word	0xffffffff


	//   ....[158]....
        /*0360*/ 	.word	0xffffffff


	//   ....[159]....
        /*0364*/ 	.word	0xffffffff


	//   ....[160]....
        /*0368*/ 	.word	0xffffffff


	//   ....[161]....
        /*036c*/ 	.word	0xffffffff


	//   ....[162]....
        /*0370*/ 	.word	0xffffffff


	//   ....[163]....
        /*0374*/ 	.word	0xffffffff


	//   ....[164]....
        /*0378*/ 	.word	0xffffffff


	//   ....[165]....
        /*037c*/ 	.word	0xffffffff


	//   ....[166]....
        /*0380*/ 	.word	0xffffffff


	//   ....[167]....
        /*0384*/ 	.word	0xffffffff


	//   ....[168]....
        /*0388*/ 	.word	0xffffffff


	//   ....[169]....
        /*038c*/ 	.word	0xffffffff


	//   ....[170]....
        /*0390*/ 	.word	0xffffffff


	//   ....[171]....
        /*0394*/ 	.word	0xffffffff


	//   ....[172]....
        /*0398*/ 	.word	0xffffffff


	//   ....[173]....
        /*039c*/ 	.word	0xffffffff


	//   ....[174]....
        /*03a0*/ 	.word	0xffffffff


	//   ....[175]....
        /*03a4*/ 	.word	0xffffffff


	//   ....[176]....
        /*03a8*/ 	.word	0xffffffff


	//   ....[177]....
        /*03ac*/ 	.word	0xffffffff


	//   ....[178]....
        /*03b0*/ 	.word	0xffffffff


	//   ....[179]....
        /*03b4*/ 	.word	0xffffffff


	//   ....[180]....
        /*03b8*/ 	.word	0xffffffff


	//   ....[181]....
        /*03bc*/ 	.word	0xffffffff


	//   ....[182]....
        /*03c0*/ 	.word	0xffffffff


	//   ....[183]....
        /*03c4*/ 	.word	0xffffffff


	//   ....[184]....
        /*03c8*/ 	.word	0xffffffff


	//   ....[185]....
        /*03cc*/ 	.word	0xffffffff


	//   ....[186]....
        /*03d0*/ 	.word	0xffffffff


	//   ....[187]....
        /*03d4*/ 	.word	0xffffffff


	//   ....[188]....
        /*03d8*/ 	.word	0xffffffff


	//   ....[189]....
        /*03dc*/ 	.word	0xffffffff


	//   ....[190]....
        /*03e0*/ 	.word	0xffffffff


	//   ....[191]....
        /*03e4*/ 	.word	0xffffffff


	//   ....[192]....
        /*03e8*/ 	.word	0xffffffff


	//   ....[193]....
        /*03ec*/ 	.word	0xffffffff


	//   ....[194]....
        /*03f0*/ 	.word	0x0500000f


	//   ....[195]....
        /*03f4*/ 	.word	0x0500000f


	//   ....[196]....
        /*03f8*/ 	.word	0x0500000f


	//   ....[197]....
        /*03fc*/ 	.word	0x0500000f


	//   ....[198]....
        /*0400*/ 	.word	0x0500000f


	//   ....[199]....
        /*0404*/ 	.word	0x0500000f


	//   ....[200]....
        /*0408*/ 	.word	0x0500000f


	//   ....[201]....
        /*040c*/ 	.word	0x0500000f


	//   ....[202]....
        /*0410*/ 	.word	0x0500000f


	//   ....[203]....
        /*0414*/ 	.word	0x0500000f


	//   ....[204]....
        /*0418*/ 	.word	0x0500000f


	//   ....[205]....
        /*041c*/ 	.word	0x0500000f


	//   ....[206]....
        /*0420*/ 	.word	0x0500000f


	//   ....[207]....
        /*0424*/ 	.word	0x0500000f


	//   ....[208]....
        /*0428*/ 	.word	0x0500000f


	//   ....[209]....
        /*042c*/ 	.word	0x0500000f


	//   ....[210]....
        /*0430*/ 	.word	0x0500000f


	//   ....[211]....
        /*0434*/ 	.word	0x0500000f


	//   ....[212]....
        /*0438*/ 	.word	0x0500000f


	//   ....[213]....
        /*043c*/ 	.word	0x0500000f


	//   ....[214]....
        /*0440*/ 	.word	0x0500000f


	//   ....[215]....
        /*0444*/ 	.word	0x0500000f


	//   ....[216]....
        /*0448*/ 	.word	0x0500000f


	//   ....[217]....
        /*044c*/ 	.word	0x0500000f


	//   ....[218]....
        /*0450*/ 	.word	0x0500000f


	//   ....[219]....
        /*0454*/ 	.word	0x0500000f


	//   ....[220]....
        /*0458*/ 	.word	0x0500000f


	//   ....[221]....
        /*045c*/ 	.word	0x0500000f


	//   ....[222]....
        /*0460*/ 	.word	0x0500000f


	//   ....[223]....
        /*0464*/ 	.word	0x0500000f


	//   ....[224]....
        /*0468*/ 	.word	0x0500000f


	//   ....[225]....
        /*046c*/ 	.word	0x0500000f


	//   ....[226]....
        /*0470*/ 	.word	0x0500000f


	//   ....[227]....
        /*0474*/ 	.word	0x0500000f


	//   ....[228]....
        /*0478*/ 	.word	0x0500000f


	//   ....[229]....
        /*047c*/ 	.word	0x0500000f


	//   ....[230]....
        /*0480*/ 	.word	0x0500000f


	//   ....[231]....
        /*0484*/ 	.word	0x0500000f


	//   ....[232]....
        /*0488*/ 	.word	0x0500000f


	//   ....[233]....
        /*048c*/ 	.word	0x0500000f


	//   ....[234]....
        /*0490*/ 	.word	0x0500000f


	//   ....[235]....
        /*0494*/ 	.word	0x0500000f


	//   ....[236]....
        /*0498*/ 	.word	0x0500000f


	//   ....[237]....
        /*049c*/ 	.word	0x0500000f


	//   ....[238]....
        /*04a0*/ 	.word	0x0500000f


	//   ....[239]....
        /*04a4*/ 	.word	0x0500000f


	//   ....[240]....
        /*04a8*/ 	.word	0x0500000f


	//   ....[241]....
        /*04ac*/ 	.word	0x0500000f


	//   ....[242]....
        /*04b0*/ 	.word	0x0500000f


	//   ....[243]....
        /*04b4*/ 	.word	0x0500000f


	//   ....[244]....
        /*04b8*/ 	.word	0x0500000f


	//   ....[245]....
        /*04bc*/ 	.word	0x0500000f


	//   ....[246]....
        /*04c0*/ 	.word	0x0500000f


	//   ....[247]....
        /*04c4*/ 	.word	0x0500000f


	//   ....[248]....
        /*04c8*/ 	.word	0x0500000f


	//   ....[249]....
        /*04cc*/ 	.word	0x0500000f


	//   ....[250]....
        /*04d0*/ 	.word	0x0500000f


	//   ....[251]....
        /*04d4*/ 	.word	0x0500000f


	//   ....[252]....
        /*04d8*/ 	.word	0x0500000f


	//   ....[253]....
        /*04dc*/ 	.word	0x0500000f


	//   ....[254]....
        /*04e0*/ 	.word	0x0500000f


	//   ....[255]....
        /*04e4*/ 	.word	0x0500000f


	//   ....[0]....
        /*04e8*/ 	.word	0x0500000f


	//   ....[1]....
        /*04ec*/ 	.word	0x0500000f


	//   ....[2]....
        /*04f0*/ 	.word	0x0500000f


	//   ....[3]....
        /*04f4*/ 	.word	0x0500000f


	//   ....[4]....
        /*04f8*/ 	.word	0x0500000f


	//   ....[5]....
        /*04fc*/ 	.word	0x0500000f


	//   ....[6]....
        /*0500*/ 	.word	0x0500000f


	//   ....[7]....
        /*0504*/ 	.word	0x0500000f


	//   ....[8]....
        /*0508*/ 	.word	0x0500000f


	//   ....[9]....
        /*050c*/ 	.word	0x0500000f


	//   ....[10]....
        /*0510*/ 	.word	0x0500000f


	//   ....[11]....
        /*0514*/ 	.word	0x0500000f


	//   ....[12]....
        /*0518*/ 	.word	0x0500000f


	//   ....[13]....
        /*051c*/ 	.word	0x0500000f


	//   ....[14]....
        /*0520*/ 	.word	0x0500000f


	//   ....[15]....
        /*0524*/ 	.word	0x0500000f


	//   ....[16]....
        /*0528*/ 	.word	0x0500000f


	//   ....[17]....
        /*052c*/ 	.word	0x0500000f


	//   ....[18]....
        /*0530*/ 	.word	0x0500000f


	//   ....[19]....
        /*0534*/ 	.word	0x0500000f


	//----- nvinfo : EIATTR_COOP_GROUP_INSTR_OFFSETS
	.align		4
.L_512:
        /*0538*/ 	.byte	0x04, 0x28
        /*053a*/ 	.short	(.L_514 - .L_513)


	//   ....[0]....
.L_513:
        /*053c*/ 	.word	0x00000080


	//   ....[1]....
        /*0540*/ 	.word	0x00000090


	//   ....[2]....
        /*0544*/ 	.word	0x000002d0


	//   ....[3]....
        /*0548*/ 	.word	0x00000430


	//   ....[4]....
        /*054c*/ 	.word	0x00000550


	//   ....[5]....
        /*0550*/ 	.word	0x000006b0


	//   ....[6]....
        /*0554*/ 	.word	0x00001920


	//   ....[7]....
        /*0558*/ 	.word	0x00002180


	//   ....[8]....
        /*055c*/ 	.word	0x000021b0


	//   ....[9]....
        /*0560*/ 	.word	0x000028b0


	//   ....[10]....
        /*0564*/ 	.word	0x00002970


	//   ....[11]....
        /*0568*/ 	.word	0x000031c0


	//   ....[12]....
        /*056c*/ 	.word	0x00003230


	//   ....[13]....
        /*0570*/ 	.word	0x00004620


	//   ....[14]....
        /*0574*/ 	.word	0x00004c90


	//   ....[15]....
        /*0578*/ 	.word	0x00004cb0


	//   ....[16]....
        /*057c*/ 	.word	0x00004cc0


	//   ....[17]....
        /*0580*/ 	.word	0x000055c0


	//   ....[18]....
        /*0584*/ 	.word	0x00005630


	//   ....[19]....
        /*0588*/ 	.word	0x000073b0


	//   ....[20]....
        /*058c*/ 	.word	0x000073e0


	//   ....[21]....
        /*0590*/ 	.word	0x00007b60


	//   ....[22]....
        /*0594*/ 	.word	0x00007d30


	//   ....[23]....
        /*0598*/ 	.word	0x00009130


	//   ....[24]....
        /*059c*/ 	.word	0x00009160


	//   ....[25]....
        /*05a0*/ 	.word	0x000091e0


	//   ....[26]....
        /*05a4*/ 	.word	0x00009200


	//   ....[27]....
        /*05a8*/ 	.word	0x0000ac50


	//   ....[28]....
        /*05ac*/ 	.word	0x0000ac90


	//   ....[29]....
        /*05b0*/ 	.word	0x0000acc0


	//   ....[30]....
        /*05b4*/ 	.word	0x0000acf0


	//   ....[31]....
        /*05b8*/ 	.word	0x0000ad20


	//   ....[32]....
        /*05bc*/ 	.word	0x0000ad50


	//   ....[33]....
        /*05c0*/ 	.word	0x0000ad80


	//   ....[34]....
        /*05c4*/ 	.word	0x0000adb0


	//   ....[35]....
        /*05c8*/ 	.word	0x0000ade0


	//   ....[36]....
        /*05cc*/ 	.word	0x0000ae10


	//   ....[37]....
        /*05d0*/ 	.word	0x0000ae40


	//   ....[38]....
        /*05d4*/ 	.word	0x0000ae70


	//   ....[39]....
        /*05d8*/ 	.word	0x0000aea0


	//   ....[40]....
        /*05dc*/ 	.word	0x0000aed0


	//   ....[41]....
        /*05e0*/ 	.word	0x0000af00


	//   ....[42]....
        /*05e4*/ 	.word	0x0000af30


	//   ....[43]....
        /*05e8*/ 	.word	0x0000af60


	//   ....[44]....
        /*05ec*/ 	.word	0x0000af90


	//   ....[45]....
        /*05f0*/ 	.word	0x0000afc0


	//   ....[46]....
        /*05f4*/ 	.word	0x0000aff0


	//   ....[47]....
        /*05f8*/ 	.word	0x0000b030


	//   ....[48]....
        /*05fc*/ 	.word	0x0000b060


	//   ....[49]....
        /*0600*/ 	.word	0x0000b090


	//   ....[50]....
        /*0604*/ 	.word	0x0000b0c0


	//   ....[51]....
        /*0608*/ 	.word	0x0000b0f0


	//   ....[52]....
        /*060c*/ 	.word	0x0000b120


	//   ....[53]....
        /*0610*/ 	.word	0x0000b150


	//   ....[54]....
        /*0614*/ 	.word	0x0000b180


	//   ....[55]....
        /*0618*/ 	.word	0x0000b1b0


	//   ....[56]....
        /*061c*/ 	.word	0x0000b1e0


	//   ....[57]....
        /*0620*/ 	.word	0x0000b220


	//   ....[58]....
        /*0624*/ 	.word	0x0000b250


	//   ....[59]....
        /*0628*/ 	.word	0x0000b290


	//   ....[60]....
        /*062c*/ 	.word	0x0000b2c0


	//   ....[61]....
        /*0630*/ 	.word	0x0000b2f0


	//   ....[62]....
        /*0634*/ 	.word	0x0000b320


	//   ....[63]....
        /*0638*/ 	.word	0x0000b350


	//   ....[64]....
        /*063c*/ 	.word	0x0000b380


	//   ....[65]....
        /*0640*/ 	.word	0x0000b3c0


	//   ....[66]....
        /*0644*/ 	.word	0x0000b3f0


	//   ....[67]....
        /*0648*/ 	.word	0x0000b430


	//   ....[68]....
        /*064c*/ 	.word	0x0000b460


	//   ....[69]....
        /*0650*/ 	.word	0x0000b490


	//   ....[70]....
        /*0654*/ 	.word	0x0000b4d0


	//   ....[71]....
        /*0658*/ 	.word	0x0000b4e0


	//   ....[72]....
        /*065c*/ 	.word	0x0000b4f0


	//   ....[73]....
        /*0660*/ 	.word	0x0000b500


	//   ....[74]....
        /*0664*/ 	.word	0x0000b510


	//   ....[75]....
        /*0668*/ 	.word	0x0000b520


	//   ....[76]....
        /*066c*/ 	.word	0x0000b530


	//   ....[77]....
        /*0670*/ 	.word	0x0000b540


	//   ....[78]....
        /*0674*/ 	.word	0x0000b550


	//   ....[79]....
        /*0678*/ 	.word	0x0000b560


	//   ....[80]....
        /*067c*/ 	.word	0x0000b570


	//   ....[81]....
        /*0680*/ 	.word	0x0000b580


	//   ....[82]....
        /*0684*/ 	.word	0x0000b590


	//   ....[83]....
        /*0688*/ 	.word	0x0000b5a0


	//   ....[84]....
        /*068c*/ 	.word	0x0000b5b0


	//   ....[85]....
        /*0690*/ 	.word	0x0000b5c0


	//   ....[86]....
        /*0694*/ 	.word	0x0000b5d0


	//   ....[87]....
        /*0698*/ 	.word	0x0000b5e0


	//   ....[88]....
        /*069c*/ 	.word	0x0000b5f0


	//   ....[89]....
        /*06a0*/ 	.word	0x0000b600


	//   ....[90]....
        /*06a4*/ 	.word	0x0000b610


	//   ....[91]....
        /*06a8*/ 	.word	0x0000ba10


	//   ....[92]....
        /*06ac*/ 	.word	0x0000ba40


	//   ....[93]....
        /*06b0*/ 	.word	0x0000ba70


	//   ....[94]....
        /*06b4*/ 	.word	0x0000bb10


	//   ....[95]....
        /*06b8*/ 	.word	0x0000c010


	//   ....[96]....
        /*06bc*/ 	.word	0x0000c040


	//   ....[97]....
        /*06c0*/ 	.word	0x0000c190


	//   ....[98]....
        /*06c4*/ 	.word	0x0000c1b0


	//   ....[99]....
        /*06c8*/ 	.word	0x0000c2f0


	//   ....[100]....
        /*06cc*/ 	.word	0x0000c310


	//   ....[101]....
        /*06d0*/ 	.word	0x0000c460


	//   ....[102]....
        /*06d4*/ 	.word	0x0000c480


	//   ....[103]....
        /*06d8*/ 	.word	0x0000cba0


	//   ....[104]....
        /*06dc*/ 	.word	0x0000cbc0


	//   ....[105]....
        /*06e0*/ 	.word	0x0000cd00


	//   ....[106]....
        /*06e4*/ 	.word	0x0000cd20


	//   ....[107]....
        /*06e8*/ 	.word	0x0000ce60


	//   ....[108]....
        /*06ec*/ 	.word	0x0000ce80


	//   ....[109]....
        /*06f0*/ 	.word	0x0000cfd0


	//   ....[110]....
        /*06f4*/ 	.word	0x0000cff0


	//   ....[111]....
        /*06f8*/ 	.word	0x0000d200


	//   ....[112]....
        /*06fc*/ 	.word	0x0000e7c0


	//   ....[113]....
        /*0700*/ 	.word	0x0000e800


	//   ....[114]....
        /*0704*/ 	.word	0x0000e900


	//   ....[115]....
        /*0708*/ 	.word	0x0000e910


	//   ....[116]....
        /*070c*/ 	.word	0x0000e980


	//   ....[117]....
        /*0710*/ 	.word	0x0000e990


	//   ....[118]....
        /*0714*/ 	.word	0x0000ea00


	//   ....[119]....
        /*0718*/ 	.word	0x0000ea10


	//   ....[120]....
        /*071c*/ 	.word	0x0000ea80


	//   ....[121]....
        /*0720*/ 	.word	0x0000ea90


	//   ....[122]....
        /*0724*/ 	.word	0x0000eb00


	//   ....[123]....
        /*0728*/ 	.word	0x0000eb10


	//   ....[124]....
        /*072c*/ 	.word	0x0000eb80


	//   ....[125]....
        /*0730*/ 	.word	0x0000eb90


	//   ....[126]....
        /*0734*/ 	.word	0x0000eba0


	//   ....[127]....
        /*0738*/ 	.word	0x0000ec20


	//   ....[128]....
        /*073c*/ 	.word	0x0000efa0


	//   ....[129]....
        /*0740*/ 	.word	0x0000efd0


	//   ....[130]....
        /*0744*/ 	.word	0x0000f000


	//   ....[131]....
        /*0748*/ 	.word	0x0000f0d0


	//   ....[132]....
        /*074c*/ 	.word	0x0000f0e0


	//   ....[133]....
        /*0750*/ 	.word	0x0000f160


	//   ....[134]....
        /*0754*/ 	.word	0x0000f1a0


	//   ....[135]....
        /*0758*/ 	.word	0x0000f1e0


	//   ....[136]....
        /*075c*/ 	.word	0x0000f230


	//   ....[137]....
        /*0760*/ 	.word	0x0000f260


	//   ....[138]....
        /*0764*/ 	.word	0x0000f2b0


	//   ....[139]....
        /*0768*/ 	.word	0x0000f2e0


	//   ....[140]....
        /*076c*/ 	.word	0x0000f330


	//   ....[141]....
        /*0770*/ 	.word	0x0000f360


	//   ....[142]....
        /*0774*/ 	.word	0x0000f3b0


	//   ....[143]....
        /*0778*/ 	.word	0x0000f3e0


	//   ....[144]....
        /*077c*/ 	.word	0x0000fa40


	//   ....[145]....
        /*0780*/ 	.word	0x0000fa60


	//   ....[146]....
        /*0784*/ 	.word	0x0000fa80


	//   ....[147]....
        /*0788*/ 	.word	0x0000fae0


	//   ....[148]....
        /*078c*/ 	.word	0x0000fb50


	//   ....[149]....
        /*0790*/ 	.word	0x0000fb70


	//   ....[150]....
        /*0794*/ 	.word	0x0000fbf0


	//   ....[151]....
        /*0798*/ 	.word	0x0000fc10


	//   ....[152]....
        /*079c*/ 	.word	0x0000fc90


	//   ....[153]....
        /*07a0*/ 	.word	0x0000fcb0


	//   ....[154]....
        /*07a4*/ 	.word	0x0000fd30


	//   ....[155]....
        /*07a8*/ 	.word	0x0000fd50


	//   ....[156]....
        /*07ac*/ 	.word	0x0000fdd0


	//   ....[157]....
        /*07b0*/ 	.word	0x0000fdf0


	//   ....[158]....
        /*07b4*/ 	.word	0x0000fe40


	//   ....[159]....
        /*07b8*/ 	.word	0x0000fe90


	//   ....[160]....
        /*07bc*/ 	.word	0x00010560


	//   ....[161]....
        /*07c0*/ 	.word	0x00010580


	//   ....[162]....
        /*07c4*/ 	.word	0x000105e0


	//   ....[163]....
        /*07c8*/ 	.word	0x000105f0


	//   ....[164]....
        /*07cc*/ 	.word	0x00010640


	//   ....[165]....
        /*07d0*/ 	.word	0x00010650


	//   ....[166]....
        /*07d4*/ 	.word	0x000106a0


	//   ....[167]....
        /*07d8*/ 	.word	0x000106b0


	//   ....[168]....
        /*07dc*/ 	.word	0x00010700


	//   ....[169]....
        /*07e0*/ 	.word	0x00010710


	//   ....[170]....
        /*07e4*/ 	.word	0x00010760


	//   ....[171]....
        /*07e8*/ 	.word	0x00010770


	//   ....[172]....
        /*07ec*/ 	.word	0x000107c0


	//   ....[173]....
        /*07f0*/ 	.word	0x000107d0


	//   ....[174]....
        /*07f4*/ 	.word	0x000107e0


	//   ....[175]....
        /*07f8*/ 	.word	0x00010830


	//   ....[176]....
        /*07fc*/ 	.word	0x00010b40


	//   ....[177]....
        /*0800*/ 	.word	0x00010b50


	//   ....[178]....
        /*0804*/ 	.word	0x00010b70


	//   ....[179]....
        /*0808*/ 	.word	0x00010bb0


	//   ....[180]....
        /*080c*/ 	.word	0x00010bd0


	//   ....[181]....
        /*0810*/ 	.word	0x00010c10


	//   ....[182]....
        /*0814*/ 	.word	0x00010c30


	//   ....[183]....
        /*0818*/ 	.word	0x00010c70


	//   ....[184]....
        /*081c*/ 	.word	0x00010c90


	//   ....[185]....
        /*0820*/ 	.word	0x00010cd0


	//   ....[186]....
        /*0824*/ 	.word	0x00010cf0


	//   ....[187]....
        /*0828*/ 	.word	0x00010d30


	//   ....[188]....
        /*082c*/ 	.word	0x00010d50


	//   ....[189]....
        /*0830*/ 	.word	0x00010d90


	//   ....[190]....
        /*0834*/ 	.word	0x00010db0


	//   ....[191]....
        /*0838*/ 	.word	0x00010dc0


	//   ....[192]....
        /*083c*/ 	.word	0x000126b0


	//   ....[193]....
        /*0840*/ 	.word	0x00012850


	//   ....[194]....
        /*0844*/ 	.word	0x00012e90


	//   ....[195]....
        /*0848*/ 	.word	0x00012f70


	//   ....[196]....
        /*084c*/ 	.word	0x00013060


	//   ....[197]....
        /*0850*/ 	.word	0x000130d0


	//   ....[198]....
        /*0854*/ 	.word	0x000131b0


	//   ....[199]....
        /*0858*/ 	.word	0x00013210


	//   ....[200]....
        /*085c*/ 	.word	0x000132f0


	//   ....[201]....
        /*0860*/ 	.word	0x00013350


	//   ....[202]....
        /*0864*/ 	.word	0x00013430


	//   ....[203]....
        /*0868*/ 	.word	0x00013490


	//   ....[204]....
        /*086c*/ 	.word	0x00013570


	//   ....[205]....
        /*0870*/ 	.word	0x000135d0


	//   ....[206]....
        /*0874*/ 	.word	0x000136b0


	//   ....[207]....
        /*0878*/ 	.word	0x00013710


	//   ....[208]....
        /*087c*/ 	.word	0x000137f0


	//   ....[209]....
        /*0880*/ 	.word	0x00013850


	//   ....[210]....
        /*0884*/ 	.word	0x00013930


	//   ....[211]....
        /*0888*/ 	.word	0x00013ae0


	//   ....[212]....
        /*088c*/ 	.word	0x00013b90


	//   ....[213]....
        /*0890*/ 	.word	0x00013ca0


	//   ....[214]....
        /*0894*/ 	.word	0x00013cf0


	//   ....[215]....
        /*0898*/ 	.word	0x00013de0


	//   ....[216]....
        /*089c*/ 	.word	0x00013e30


	//   ....[217]....
        /*08a0*/ 	.word	0x00013f20


	//   ....[218]....
        /*08a4*/ 	.word	0x00013f70


	//   ....[219]....
        /*08a8*/ 	.word	0x00013ff0


	//   ....[220]....
        /*08ac*/ 	.word	0x000140c0


	//   ....[221]....
        /*08b0*/ 	.word	0x00014140


	//   ....[222]....
        /*08b4*/ 	.word	0x000141f0


	//   ....[223]....
        /*08b8*/ 	.word	0x00014270


	//   ....[224]....
        /*08bc*/ 	.word	0x00014320


	//   ....[225]....
        /*08c0*/ 	.word	0x000143a0


	//   ....[226]....
        /*08c4*/ 	.word	0x00014450


	//   ....[227]....
        /*08c8*/ 	.word	0x000144e0


	//   ....[228]....
        /*08cc*/ 	.word	0x00014560


	//   ....[229]....
        /*08d0*/ 	.word	0x000145e0


	//   ....[230]....
        /*08d4*/ 	.word	0x00014690


	//   ....[231]....
        /*08d8*/ 	.word	0x00014700


	//   ....[232]....
        /*08dc*/ 	.word	0x000147e0


	//   ....[233]....
        /*08e0*/ 	.word	0x00014850


	//   ....[234]....
        /*08e4*/ 	.word	0x00014930


	//   ....[235]....
        /*08e8*/ 	.word	0x000149a0


	//   ....[236]....
        /*08ec*/ 	.word	0x00014a80


	//   ....[237]....
        /*08f0*/ 	.word	0x00014af0


	//   ....[238]....
        /*08f4*/ 	.word	0x00014bd0


	//   ....[239]....
        /*08f8*/ 	.word	0x00014c40


	//   ....[240]....
        /*08fc*/ 	.word	0x00014d20


	//   ....[241]....
        /*0900*/ 	.word	0x00014d90


	//   ....[242]....
        /*0904*/ 	.word	0x00014e50


	//   ....[243]....
        /*0908*/ 	.word	0x00014f80


	//   ....[244]....
        /*090c*/ 	.word	0x00015020


	//   ....[245]....
        /*0910*/ 	.word	0x00015080


	//   ....[246]....
        /*0914*/ 	.word	0x00015140


	//   ....[247]....
        /*0918*/ 	.word	0x000151a0


	//   ....[248]....
        /*091c*/ 	.word	0x00015260


	//   ....[249]....
        /*0920*/ 	.word	0x000152c0


	//   ....[250]....
        /*0924*/ 	.word	0x00015380


	//   ....[251]....
        /*0928*/ 	.word	0x000153e0


	//   ....[252]....
        /*092c*/ 	.word	0x000154a0


	//   ....[253]....
        /*0930*/ 	.word	0x00015500


	//   ....[254]....
        /*0934*/ 	.word	0x000155c0


	//   ....[255]....
        /*0938*/ 	.word	0x00015620


	//   ....[0]....
        /*093c*/ 	.word	0x000156e0


	//   ....[1]....
        /*0940*/ 	.word	0x00015740


	//   ....[2]....
        /*0944*/ 	.word	0x00015800


	//   ....[3]....
        /*0948*/ 	.word	0x000158f0


	//   ....[4]....
        /*094c*/ 	.word	0x00015980


	//   ....[5]....
        /*0950*/ 	.word	0x000159e0


	//   ....[6]....
        /*0954*/ 	.word	0x00015a90


	//   ....[7]....
        /*0958*/ 	.word	0x00015af0


	//   ....[8]....
        /*095c*/ 	.word	0x00015ba0


	//   ....[9]....
        /*0960*/ 	.word	0x00015c00


	//   ....[10]....
        /*0964*/ 	.word	0x00015cb0


	//   ....[11]....
        /*0968*/ 	.word	0x00015d10


	//   ....[12]....
        /*096c*/ 	.word	0x00015dc0


	//   ....[13]....
        /*0970*/ 	.word	0x00015e20


	//   ....[14]....
        /*0974*/ 	.word	0x00015ed0


	//   ....[15]....
        /*0978*/ 	.word	0x00015f30


	//   ....[16]....
        /*097c*/ 	.word	0x00015fe0


	//   ....[17]....
        /*0980*/ 	.word	0x00016040


	//   ....[18]....
        /*0984*/ 	.word	0x000160f0


	//   ....[19]....
        /*0988*/ 	.word	0x00016340


	//----- nvinfo : EIATTR_REG_RECONFIG
	.align		4
.L_514:
        /*098c*/ 	.byte	0x01, 0x54
	.zero		2


	//----- nvinfo : EIATTR_SYSCALL_OFFSETS
	.align		4
        /*0990*/ 	.byte	0x04, 0x46
        /*0992*/ 	.short	(.L_516 - .L_515)


	//   ....[0]....
.L_515:
        /*0994*/ 	.word	0x00001b00


	//   ....[1]....
        /*0998*/ 	.word	0x0000ddf0


	//   ....[2]....
        /*099c*/ 	.word	0x0000df60


	//   ....[3]....
        /*09a0*/ 	.word	0x0000e0b0


	//   ....[4]....
        /*09a4*/ 	.word	0x0000e1f0


	//   ....[5]....
        /*09a8*/ 	.word	0x0000f6b0


	//----- nvinfo : EIATTR_MBARRIER_INSTR_OFFSETS
	.align		4
.L_516:
        /*09ac*/ 	.byte	0x04, 0x39
        /*09ae*/ 	.short	(.L_518 - .L_517)


	//   ....[0]....
.L_517:
        /*09b0*/ 	.word	0x00000180
        /*09b4*/ 	.word	0x000000ff
        /*09b8*/ 	.word	0x00038800
        /*09bc*/ 	.short	0x0100
        /*09be*/ 	.byte	0x08
	.zero		1


	//   ....[1]....
        /*09c0*/ 	.word	0x00000190
        /*09c4*/ 	.word	0x000000ff
        /*09c8*/ 	.word	0x00038820
        /*09cc*/ 	.short	0x0100
        /*09ce*/ 	.byte	0x08
	.zero		1


	//   ....[2]....
        /*09d0*/ 	.word	0x00000280
        /*09d4*/ 	.word	0x000000ff
        /*09d8*/ 	.word	0x00038830
        /*09dc*/ 	.short	0x0100
        /*09de*/ 	.byte	0x08
	.zero		1


	//   ....[3]....
        /*09e0*/ 	.word	0x00000290
        /*09e4*/ 	.word	0x000000ff
        /*09e8*/ 	.word	0x00038840
        /*09ec*/ 	.short	0x0100
        /*09ee*/ 	.byte	0x08
	.zero		1


	//   ....[4]....
        /*09f0*/ 	.word	0x000002a0
        /*09f4*/ 	.word	0x000000ff
        /*09f8*/ 	.word	0x00038838
        /*09fc*/ 	.short	0x0100
        /*09fe*/ 	.byte	0x08
	.zero		1


	//   ....[5]....
        /*0a00*/ 	.word	0x000002b0
        /*0a04*/ 	.word	0x000000ff
        /*0a08*/ 	.word	0x00038848
        /*0a0c*/ 	.short	0x0100
        /*0a0e*/ 	.byte	0x08
	.zero		1


	//   ....[6]....
        /*0a10*/ 	.word	0x000003e0
        /*0a14*/ 	.word	0x000000ff
        /*0a18*/ 	.word	0x00038850
        /*0a1c*/ 	.short	0x0100
        /*0a1e*/ 	.byte	0x08
	.zero		1


	//   ....[7]....
        /*0a20*/ 	.word	0x000003f0
        /*0a24*/ 	.word	0x000000ff
        /*0a28*/ 	.word	0x00038860
        /*0a2c*/ 	.short	0x0100
        /*0a2e*/ 	.byte	0x08
	.zero		1


	//   ....[8]....
        /*0a30*/ 	.word	0x00000400
        /*0a34*/ 	.word	0x000000ff
        /*0a38*/ 	.word	0x00038858
        /*0a3c*/ 	.short	0x0100
        /*0a3e*/ 	.byte	0x08
	.zero		1


	//   ....[9]....
        /*0a40*/ 	.word	0x00000410
        /*0a44*/ 	.word	0x000000ff
        /*0a48*/ 	.word	0x00038868
        /*0a4c*/ 	.short	0x0100
        /*0a4e*/ 	.byte	0x08
	.zero		1


	//   ....[10]....
        /*0a50*/ 	.word	0x00000500
        /*0a54*/ 	.word	0x000000ff
        /*0a58*/ 	.word	0x00038870
        /*0a5c*/ 	.short	0x0100
        /*0a5e*/ 	.byte	0x06
	.zero		1


	//   ....[11]....
        /*0a60*/ 	.word	0x00000510
        /*0a64*/ 	.word	0x000000ff
        /*0a68*/ 	.word	0x00038880
        /*0a6c*/ 	.short	0x0100
        /*0a6e*/ 	.byte	0x06
	.zero		1


	//   ....[12]....
        /*0a70*/ 	.word	0x00000520
        /*0a74*/ 	.word	0x000000ff
        /*0a78*/ 	.word	0x00038878
        /*0a7c*/ 	.short	0x0100
        /*0a7e*/ 	.byte	0x06
	.zero		1


	//   ....[13]....
        /*0a80*/ 	.word	0x00000530
        /*0a84*/ 	.word	0x000000ff
        /*0a88*/ 	.word	0x00038888
        /*0a8c*/ 	.short	0x0100
        /*0a8e*/ 	.byte	0x06
	.zero		1


	//   ....[14]....
        /*0a90*/ 	.word	0x00000660
        /*0a94*/ 	.word	0x000000ff
        /*0a98*/ 	.word	0x00038890
        /*0a9c*/ 	.short	0x0100
        /*0a9e*/ 	.byte	0x08
	.zero		1


	//   ....[15]....
        /*0aa0*/ 	.word	0x00000670
        /*0aa4*/ 	.word	0x000000ff
        /*0aa8*/ 	.word	0x000388a0
        /*0aac*/ 	.short	0x0100
        /*0aae*/ 	.byte	0x08
	.zero		1


	//   ....[16]....
        /*0ab0*/ 	.word	0x00000680
        /*0ab4*/ 	.word	0x000000ff
        /*0ab8*/ 	.word	0x00038898
        /*0abc*/ 	.short	0x0100
        /*0abe*/ 	.byte	0x08
	.zero		1


	//   ....[17]....
        /*0ac0*/ 	.word	0x00000690
        /*0ac4*/ 	.word	0x000000ff
        /*0ac8*/ 	.word	0x000388a8
        /*0acc*/ 	.short	0x0100
        /*0ace*/ 	.byte	0x08
	.zero		1


	//   ....[18]....
        /*0ad0*/ 	.word	0x000007e0
        /*0ad4*/ 	.word	0x000000ff
        /*0ad8*/ 	.word	0x000388b0
        /*0adc*/ 	.short	0x0100
        /*0ade*/ 	.byte	0x08
	.zero		1


	//   ....[19]....
        /*0ae0*/ 	.word	0x000007f0
        /*0ae4*/ 	.word	0x000000ff
        /*0ae8*/ 	.word	0x000388c0
        /*0aec*/ 	.short	0x0100
        /*0aee*/ 	.byte	0x08
	.zero		1


	//   ....[20]....
        /*0af0*/ 	.word	0x00000800
        /*0af4*/ 	.word	0x000000ff
        /*0af8*/ 	.word	0x000388b8
        /*0afc*/ 	.short	0x0100
        /*0afe*/ 	.byte	0x08
	.zero		1


	//   ....[21]....
        /*0b00*/ 	.word	0x00000810
        /*0b04*/ 	.word	0x000000ff
        /*0b08*/ 	.word	0x000388c8
        /*0b0c*/ 	.short	0x0100
        /*0b0e*/ 	.byte	0x08
	.zero		1


	//   ....[22]....
        /*0b10*/ 	.word	0x00001b70
        /*0b14*/ 	.word	0x000000ff
        /*0b18*/ 	.word	0x00038800
        /*0b1c*/ 	.short	0x010a
        /*0b1e*/ 	.byte	0x30
	.zero		1


	//   ....[23]....
        /*0b20*/ 	.word	0x00001c40
        /*0b24*/ 	.word	0x000000ff
        /*0b28*/ 	.word	0x00038830
        /*0b2c*/ 	.short	0x010a
        /*0b2e*/ 	.byte	0x35
	.zero		1


	//   ....[24]....
        /*0b30*/ 	.word	0x00001c80
        /*0b34*/ 	.word	0x000000ff
        /*0b38*/ 	.word	0x00038830
        /*0b3c*/ 	.short	0x010a
        /*0b3e*/ 	.byte	0x35
	.zero		1


	//   ....[25]....
        /*0b40*/ 	.word	0x00002250
        /*0b44*/ 	.word	0x000000ff
        /*0b48*/ 	.word	0x00000000
        /*0b4c*/ 	.short	0x0101
        /*0b4e*/ 	.byte	0x06
	.zero		1


	//   ....[26]....
        /*0b50*/ 	.word	0x00003d60
        /*0b54*/ 	.word	0x000000ff
        /*0b58*/ 	.word	0x00038850
        /*0b5c*/ 	.short	0x010a
        /*0b5e*/ 	.byte	0x35
	.zero		1


	//   ....[27]....
        /*0b60*/ 	.word	0x00003da0
        /*0b64*/ 	.word	0x000000ff
        /*0b68*/ 	.word	0x00038850
        /*0b6c*/ 	.short	0x010a
        /*0b6e*/ 	.byte	0x35
	.zero		1


	//   ....[28]....
        /*0b70*/ 	.word	0x00004060
        /*0b74*/ 	.word	0x000000ff
        /*0b78*/ 	.word	0x00000000
        /*0b7c*/ 	.short	0x0101
        /*0b7e*/ 	.byte	0x35
	.zero		1


	//   ....[29]....
        /*0b80*/ 	.word	0x00004210
        /*0b84*/ 	.word	0x000000ff
        /*0b88*/ 	.word	0x00038830
        /*0b8c*/ 	.short	0x010a
        /*0b8e*/ 	.byte	0x34
	.zero		1


	//   ....[30]....
        /*0b90*/ 	.word	0x00004260
        /*0b94*/ 	.word	0x000000ff
        /*0b98*/ 	.word	0x00038830
        /*0b9c*/ 	.short	0x010a
        /*0b9e*/ 	.byte	0x34
	.zero		1


	//   ....[31]....
        /*0ba0*/ 	.word	0x00004670
        /*0ba4*/ 	.word	0x000000ff
        /*0ba8*/ 	.word	0x00000000
        /*0bac*/ 	.short	0x0101
        /*0bae*/ 	.byte	0x06
	.zero		1


	//   ....[32]....
        /*0bb0*/ 	.word	0x00006a60
        /*0bb4*/ 	.word	0x000000ff
        /*0bb8*/ 	.word	0x00038850
        /*0bbc*/ 	.short	0x010a
        /*0bbe*/ 	.byte	0x34
	.zero		1


	//   ....[33]....
        /*0bc0*/ 	.word	0x00006ac0
        /*0bc4*/ 	.word	0x000000ff
        /*0bc8*/ 	.word	0x00038850
        /*0bcc*/ 	.short	0x010a
        /*0bce*/ 	.byte	0x34
	.zero		1


	//   ....[34]....
        /*0bd0*/ 	.word	0x00006d00
        /*0bd4*/ 	.word	0x000000ff
        /*0bd8*/ 	.word	0x00000000
        /*0bdc*/ 	.short	0x0101
        /*0bde*/ 	.byte	0x34
	.zero		1


	//   ....[35]....
        /*0be0*/ 	.word	0x00006e30
        /*0be4*/ 	.word	0x000000ff
        /*0be8*/ 	.word	0x00038830
        /*0bec*/ 	.short	0x010a
        /*0bee*/ 	.byte	0x2e
	.zero		1


	//   ....[36]....
        /*0bf0*/ 	.word	0x00006e70
        /*0bf4*/ 	.word	0x000000ff
        /*0bf8*/ 	.word	0x00038830
        /*0bfc*/ 	.short	0x010a
        /*0bfe*/ 	.byte	0x2e
	.zero		1


	//   ....[37]....
        /*0c00*/ 	.word	0x000071e0
        /*0c04*/ 	.word	0x000000ff
        /*0c08*/ 	.word	0x00000000
        /*0c0c*/ 	.short	0x0101
        /*0c0e*/ 	.byte	0x06
	.zero		1


	//   ....[38]....
        /*0c10*/ 	.word	0x00008ce0
        /*0c14*/ 	.word	0x000000ff
        /*0c18*/ 	.word	0x00038850
        /*0c1c*/ 	.short	0x010a
        /*0c1e*/ 	.byte	0x2e
	.zero		1


	//   ....[39]....
        /*0c20*/ 	.word	0x00008d30
        /*0c24*/ 	.word	0x000000ff
        /*0c28*/ 	.word	0x00038850
        /*0c2c*/ 	.short	0x010a
        /*0c2e*/ 	.byte	0x2e
	.zero		1


	//   ....[40]....
        /*0c30*/ 	.word	0x00008f60
        /*0c34*/ 	.word	0x000000ff
        /*0c38*/ 	.word	0x00000000
        /*0c3c*/ 	.short	0x0101
        /*0c3e*/ 	.byte	0x2e
	.zero		1


	//   ....[41]....
        /*0c40*/ 	.word	0x0000c020
        /*0c44*/ 	.word	0x000000ff
        /*0c48*/ 	.word	0x00000000
        /*0c4c*/ 	.short	0x0101
        /*0c4e*/ 	.byte	0x05
	.zero		1


	//   ....[42]....
        /*0c50*/ 	.word	0x0000e5d0
        /*0c54*/ 	.word	0x00000006
        /*0c58*/ 	.word	0x00038880
        /*0c5c*/ 	.short	0x010a
        /*0c5e*/ 	.byte	0x3f
	.zero		1


	//   ....[43]....
        /*0c60*/ 	.word	0x0000ed30
        /*0c64*/ 	.word	0x00000006
        /*0c68*/ 	.word	0x00038870
        /*0c6c*/ 	.short	0x0107
        /*0c6e*/ 	.byte	0x3f
	.zero		1


	//   ....[44]....
        /*0c70*/ 	.word	0x0000edf0
        /*0c74*/ 	.word	0x00000006
        /*0c78*/ 	.word	0x00038870
        /*0c7c*/ 	.short	0x0101
        /*0c7e*/ 	.byte	0x3f
	.zero		1


	//   ....[45]....
        /*0c80*/ 	.word	0x0000ee20
        /*0c84*/ 	.word	0x00000006
        /*0c88*/ 	.word	0x00038840
        /*0c8c*/ 	.short	0x010a
        /*0c8e*/ 	.byte	0x3f
	.zero		1


	//   ....[46]....
        /*0c90*/ 	.word	0x0000f490
        /*0c94*/ 	.word	0x00000006
        /*0c98*/ 	.word	0x00038830
        /*0c9c*/ 	.short	0x0107
        /*0c9e*/ 	.byte	0x3f
	.zero		1


	//   ....[47]....
        /*0ca0*/ 	.word	0x0000f560
        /*0ca4*/ 	.word	0x00000006
        /*0ca8*/ 	.word	0x00038830
        /*0cac*/ 	.short	0x0101
        /*0cae*/ 	.byte	0x3f
	.zero		1


	//   ....[48]....
        /*0cb0*/ 	.word	0x0000ff60
        /*0cb4*/ 	.word	0x00000012
        /*0cb8*/ 	.word	0x00038800
        /*0cbc*/ 	.short	0x0107
        /*0cbe*/ 	.byte	0x3f
	.zero		1


	//   ....[49]....
        /*0cc0*/ 	.word	0x00010050
        /*0cc4*/ 	.word	0x00000012
        /*0cc8*/ 	.word	0x00038800
        /*0ccc*/ 	.short	0x0101
        /*0cce*/ 	.byte	0x3f
	.zero		1


	//   ....[50]....
        /*0cd0*/ 	.word	0x00010070
        /*0cd4*/ 	.word	0x00000012
        /*0cd8*/ 	.word	0x00038820
        /*0cdc*/ 	.short	0x010a
        /*0cde*/ 	.byte	0x3f
	.zero		1


	//   ....[51]....
        /*0ce0*/ 	.word	0x000103d0
        /*0ce4*/ 	.word	0x00000000
        /*0ce8*/ 	.word	0x00038880
        /*0cec*/ 	.short	0x010a
        /*0cee*/ 	.byte	0x3f
	.zero		1


	//   ....[52]....
        /*0cf0*/ 	.word	0x000108c0
        /*0cf4*/ 	.word	0x00000000
        /*0cf8*/ 	.word	0x00038870
        /*0cfc*/ 	.short	0x0107
        /*0cfe*/ 	.byte	0x3f
	.zero		1


	//   ....[53]....
        /*0d00*/ 	.word	0x00010980
        /*0d04*/ 	.word	0x00000000
        /*0d08*/ 	.word	0x00038870
        /*0d0c*/ 	.short	0x0101
        /*0d0e*/ 	.byte	0x3f
	.zero		1


	//   ....[54]....
        /*0d10*/ 	.word	0x000109b0
        /*0d14*/ 	.word	0x00000000
        /*0d18*/ 	.word	0x00038840
        /*0d1c*/ 	.short	0x010a
        /*0d1e*/ 	.byte	0x3f
	.zero		1


	//   ....[55]....
        /*0d20*/ 	.word	0x00010e80
        /*0d24*/ 	.word	0x00000000
        /*0d28*/ 	.word	0x00038830
        /*0d2c*/ 	.short	0x0107
        /*0d2e*/ 	.byte	0x3f
	.zero		1


	//   ....[56]....
        /*0d30*/ 	.word	0x00010f40
        /*0d34*/ 	.word	0x00000000
        /*0d38*/ 	.word	0x00038830
        /*0d3c*/ 	.short	0x0101
        /*0d3e*/ 	.byte	0x3f
	.zero		1


	//   ....[57]....
        /*0d40*/ 	.word	0x00010fd0
        /*0d44*/ 	.word	0x00000000
        /*0d48*/ 	.word	0x00038870
        /*0d4c*/ 	.short	0x010a
        /*0d4e*/ 	.byte	0x3f
	.zero		1


	//   ....[58]....
        /*0d50*/ 	.word	0x00011060
        /*0d54*/ 	.word	0x00000000
        /*0d58*/ 	.word	0x00038860
        /*0d5c*/ 	.short	0x010a
        /*0d5e*/ 	.byte	0x3f
	.zero		1


	//   ....[59]....
        /*0d60*/ 	.word	0x00011930
        /*0d64*/ 	.word	0x00000000
        /*0d68*/ 	.word	0x00038850
        /*0d6c*/ 	.short	0x0101
        /*0d6e*/ 	.byte	0x3f
	.zero		1


	//   ....[60]....
        /*0d70*/ 	.word	0x000119b0
        /*0d74*/ 	.word	0x00000000
        /*0d78*/ 	.word	0x00000000
        /*0d7c*/ 	.short	0x0101
        /*0d7e*/ 	.byte	0x3f
	.zero		1


	//   ....[61]....
        /*0d80*/ 	.word	0x00011b80
        /*0d84*/ 	.word	0x00000002
        /*0d88*/ 	.word	0x00038870
        /*0d8c*/ 	.short	0x010a
        /*0d8e*/ 	.byte	0x3f
	.zero		1


	//   ....[62]....
        /*0d90*/ 	.word	0x00011c00
        /*0d94*/ 	.word	0x00000002
        /*0d98*/ 	.word	0x00038860
        /*0d9c*/ 	.short	0x010a
        /*0d9e*/ 	.byte	0x3f
	.zero		1


	//   ....[63]....
        /*0da0*/ 	.word	0x000124e0
        /*0da4*/ 	.word	0x00000002
        /*0da8*/ 	.word	0x00038850
        /*0dac*/ 	.short	0x0101
        /*0dae*/ 	.byte	0x3f
	.zero		1


	//   ....[64]....
        /*0db0*/ 	.word	0x00012560
        /*0db4*/ 	.word	0x00000002
        /*0db8*/ 	.word	0x00000000
        /*0dbc*/ 	.short	0x0101
        /*0dbe*/ 	.byte	0x3f
	.zero		1


	//   ....[65]....
        /*0dc0*/ 	.word	0x000127d0
        /*0dc4*/ 	.word	0x00000005
        /*0dc8*/ 	.word	0x00038820
        /*0dcc*/ 	.short	0x010a
        /*0dce*/ 	.byte	0x3f
	.zero		1


	//   ....[66]....
        /*0dd0*/ 	.word	0x00012950
        /*0dd4*/ 	.word	0x00000003
        /*0dd8*/ 	.word	0x00038840
        /*0ddc*/ 	.short	0x010a
        /*0dde*/ 	.byte	0x3f
	.zero		1


	//   ....[67]....
        /*0de0*/ 	.word	0x000129f0
        /*0de4*/ 	.word	0x00000005
        /*0de8*/ 	.word	0x00038840
        /*0dec*/ 	.short	0x010a
        /*0dee*/ 	.byte	0x3f
	.zero		1


	//   ....[68]....
        /*0df0*/ 	.word	0x00012a30
        /*0df4*/ 	.word	0x00000003
        /*0df8*/ 	.word	0x00038860
        /*0dfc*/ 	.short	0x010a
        /*0dfe*/ 	.byte	0x3f
	.zero		1


	//   ....[69]....
        /*0e00*/ 	.word	0x00012a70
        /*0e04*/ 	.word	0x00000005
        /*0e08*/ 	.word	0x00038860
        /*0e0c*/ 	.short	0x010a
        /*0e0e*/ 	.byte	0x3f
	.zero		1


	//   ....[70]....
        /*0e10*/ 	.word	0x00012ab0
        /*0e14*/ 	.word	0x00000003
        /*0e18*/ 	.word	0x00038880
        /*0e1c*/ 	.short	0x010a
        /*0e1e*/ 	.byte	0x3f
	.zero		1


	//   ....[71]....
        /*0e20*/ 	.word	0x00012af0
        /*0e24*/ 	.word	0x00000005
        /*0e28*/ 	.word	0x00038880
        /*0e2c*/ 	.short	0x010a
        /*0e2e*/ 	.byte	0x3f
	.zero		1


	//   ....[72]....
        /*0e30*/ 	.word	0x00012b60
        /*0e34*/ 	.word	0x00000003
        /*0e38*/ 	.word	0x00038800
        /*0e3c*/ 	.short	0x010a
        /*0e3e*/ 	.byte	0x3f
	.zero		1


	//   ....[73]....
        /*0e40*/ 	.word	0x00012bc0
        /*0e44*/ 	.word	0x00000000
        /*0e48*/ 	.word	0x00038830
        /*0e4c*/ 	.short	0x010a
        /*0e4e*/ 	.byte	0x3f
	.zero		1


	//   ....[74]....
        /*0e50*/ 	.word	0x00012c20
        /*0e54*/ 	.word	0x00000008
        /*0e58*/ 	.word	0x00038850
        /*0e5c*/ 	.short	0x010a
        /*0e5e*/ 	.byte	0x3f
	.zero		1


	//   ....[75]....
        /*0e60*/ 	.word	0x00012c90
        /*0e64*/ 	.word	0x00000003
        /*0e68*/ 	.word	0x00038830
        /*0e6c*/ 	.short	0x010a
        /*0e6e*/ 	.byte	0x3f
	.zero		1


	//   ....[76]....
        /*0e70*/ 	.word	0x00012d00
        /*0e74*/ 	.word	0x00000007
        /*0e78*/ 	.word	0x00038850
        /*0e7c*/ 	.short	0x010a
        /*0e7e*/ 	.byte	0x3f
	.zero		1


	//   ....[77]....
        /*0e80*/ 	.word	0x00012d60
        /*0e84*/ 	.word	0x00000003
        /*0e88*/ 	.word	0x00038830
        /*0e8c*/ 	.short	0x010a
        /*0e8e*/ 	.byte	0x3f
	.zero		1


	//   ....[78]....
        /*0e90*/ 	.word	0x00012dc0
        /*0e94*/ 	.word	0x00000009
        /*0e98*/ 	.word	0x00038850
        /*0e9c*/ 	.short	0x010a
        /*0e9e*/ 	.byte	0x3f
	.zero		1


	//   ....[79]....
        /*0ea0*/ 	.word	0x00012ec0
        /*0ea4*/ 	.word	0x00000006
        /*0ea8*/ 	.word	0x00038880
        /*0eac*/ 	.short	0x010a
        /*0eae*/ 	.byte	0x3f
	.zero		1


	//   ....[80]....
        /*0eb0*/ 	.word	0x00013a30
        /*0eb4*/ 	.word	0x00000006
        /*0eb8*/ 	.word	0x00038840
        /*0ebc*/ 	.short	0x010a
        /*0ebe*/ 	.byte	0x3f
	.zero		1


	//   ....[81]....
        /*0ec0*/ 	.word	0x00014e80
        /*0ec4*/ 	.word	0x00000012
        /*0ec8*/ 	.word	0x00038820
        /*0ecc*/ 	.short	0x010a
        /*0ece*/ 	.byte	0x3f
	.zero		1


	//   ....[82]....
        /*0ed0*/ 	.word	0x00014ed0
        /*0ed4*/ 	.word	0x00000000
        /*0ed8*/ 	.word	0x00038880
        /*0edc*/ 	.short	0x010a
        /*0ede*/ 	.byte	0x3f
	.zero		1


	//   ....[83]....
        /*0ee0*/ 	.word	0x00015840
        /*0ee4*/ 	.word	0x00000000
        /*0ee8*/ 	.word	0x00038840
        /*0eec*/ 	.short	0x010a
        /*0eee*/ 	.byte	0x3f
	.zero		1


	//   ....[84]....
        /*0ef0*/ 	.word	0x00016120
        /*0ef4*/ 	.word	0x00000000
        /*0ef8*/ 	.word	0x00038870
        /*0efc*/ 	.short	0x010a
        /*0efe*/ 	.byte	0x3f
	.zero		1


	//   ....[85]....
        /*0f00*/ 	.word	0x00016170
        /*0f04*/ 	.word	0x00000000
        /*0f08*/ 	.word	0x00038860
        /*0f0c*/ 	.short	0x010a
        /*0f0e*/ 	.byte	0x3f
	.zero		1


	//   ....[86]....
        /*0f10*/ 	.word	0x000161c0
        /*0f14*/ 	.word	0x00000002
        /*0f18*/ 	.word	0x00038870
        /*0f1c*/ 	.short	0x010a
        /*0f1e*/ 	.byte	0x3f
	.zero		1


	//   ....[87]....
        /*0f20*/ 	.word	0x00016210
        /*0f24*/ 	.word	0x00000002
        /*0f28*/ 	.word	0x00038860
        /*0f2c*/ 	.short	0x010a
        /*0f2e*/ 	.byte	0x3f
	.zero		1


	//   ....[88]....
        /*0f30*/ 	.word	0x00016260
        /*0f34*/ 	.word	0x00000005
        /*0f38*/ 	.word	0x00038820
        /*0f3c*/ 	.short	0x010a
        /*0f3e*/ 	.byte	0x3f
	.zero		1


	//   ....[89]....
        /*0f40*/ 	.word	0x00016400
        /*0f44*/ 	.word	0x00000003
        /*0f48*/ 	.word	0x00038840
        /*0f4c*/ 	.short	0x010a
        /*0f4e*/ 	.byte	0x3f
	.zero		1


	//   ....[90]....
        /*0f50*/ 	.word	0x00016450
        /*0f54*/ 	.word	0x00000005
        /*0f58*/ 	.word	0x00038840
        /*0f5c*/ 	.short	0x010a
        /*0f5e*/ 	.byte	0x3f
	.zero		1


	//   ....[91]....
        /*0f60*/ 	.word	0x000164a0
        /*0f64*/ 	.word	0x00000003
        /*0f68*/ 	.word	0x00038860
        /*0f6c*/ 	.short	0x010a
        /*0f6e*/ 	.byte	0x3f
	.zero		1


	//   ....[92]....
        /*0f70*/ 	.word	0x000164f0
        /*0f74*/ 	.word	0x00000005
        /*0f78*/ 	.word	0x00038860
        /*0f7c*/ 	.short	0x010a
        /*0f7e*/ 	.byte	0x3f
	.zero		1


	//   ....[93]....
        /*0f80*/ 	.word	0x00016540
        /*0f84*/ 	.word	0x00000003
        /*0f88*/ 	.word	0x00038880
        /*0f8c*/ 	.short	0x010a
        /*0f8e*/ 	.byte	0x3f
	.zero		1


	//----- nvinfo : EIATTR_NUM_MBARRIERS
	.align		4
.L_518:
        /*0f90*/ 	.byte	0x03, 0x38
        /*0f92*/ 	.short	0x0016


	//----- nvinfo : EIATTR_EXIT_INSTR_OFFSETS
	.align		4
        /*0f94*/ 	.byte	0x04, 0x1c
        /*0f96*/ 	.short	(.L_520 - .L_519)


	//   ....[0]....
.L_519:
        /*0f98*/ 	.word	0x00000990


	//   ....[1]....
        /*0f9c*/ 	.word	0x0000d170


	//   ....[2]....
        /*0fa0*/ 	.word	0x00012b40


	//----- nvinfo : EIATTR_MAX_THREADS
	.align		4
.L_520:
        /*0fa4*/ 	.byte	0x04, 0x05
        /*0fa6*/ 	.short	(.L_522 - .L_521)
.L_521:
        /*0fa8*/ 	.word	0x00000180
        /*0fac*/ 	.word	0x00000001
        /*0fb0*/ 	.word	0x00000001


	//----- nvinfo : EIATTR_CRS_STACK_SIZE
	.align		4
.L_522:
        /*0fb4*/ 	.byte	0x04, 0x1e
        /*0fb6*/ 	.short	(.L_524 - .L_523)
.L_523:
        /*0fb8*/ 	.word	0x00000000


	//----- nvinfo : EIATTR_CBANK_PARAM_SIZE
	.align		4
.L_524:
        /*0fbc*/ 	.byte	0x03, 0x19
        /*0fbe*/ 	.short	0x0af0


	//----- nvinfo : EIATTR_PARAM_CBANK
	.align		4
        /*0fc0*/ 	.byte	0x04, 0x0a
        /*0fc2*/ 	.short	(.L_526 - .L_525)
	.align		4
.L_525:
        /*0fc4*/ 	.word	index@(.nv.constant0._ZN7cutlass13device_kernelIN5flash11enable_sm90INS1_16FlashAttnFwdSm90INS1_25CollectiveMainloopFwdSm90ILi2EN4cute5tupleIJNS5_1CILi1EEES8_S8_EEENS6_IJNS7_ILi128EEESA_NS7_ILi256EEEEEELi256ENS_12float_e4m3_tEfNS_4arch4Sm90ELb1ELb0ELb0ELb0ELb1ELb0ELb0ELb1ELb0ELb1ELb0ELb0EEENS1_21CollectiveEpilogueFwdINS6_IJSA_SB_SA_EEES9_NS_10bfloat16_tESF_Li256ELb0ELb1ELb0ELb1EEENS1_30DynamicPersistentTileSchedulerILi256ELi128ELb0ELb1ELb1EEEEEEEEEvNT_6ParamsE)
        /*0fc8*/ 	.short	0x0210
        /*0fca*/ 	.short	0x0af0


	//----- nvinfo : EIATTR_SW_WAR
	.align		4
.L_526:
        /*0fcc*/ 	.byte	0x04, 0x36
        /*0fce*/ 	.short	(.L_528 - .L_527)
.L_527:
        /*0fd0*/ 	.word	0x00000008
.L_528:


//--------------------- .nv.info._ZN7cutlass13device_kernelIN5flash11enable_sm90INS1_16FlashAttnFwdSm90INS1_25CollectiveMainloopFwdSm90ILi2EN4cute5tupleIJNS5_1CILi1EEES8_S8_EEENS6_IJNS7_ILi128EEESA_NS7_ILi256EEEEEELi256ENS_12float_e4m3_tEfNS_4arch4Sm90ELb1ELb0ELb0ELb1ELb1ELb0ELb0ELb1ELb0ELb1ELb0ELb0EEENS1_21CollectiveEpilogueFwdINS6_IJSA_SB_SA_EEES9_NS_10bfloat16_tESF_Li256ELb1ELb1ELb0ELb1EEENS1_36VarlenDynamicPersistentTileSchedulerILi128ELi128ELi256ELi128ELb0ELb1ELb1ELb1ELb1ELb1EEEEEEEEEvNT_6ParamsE --------------------------
	.section	.nv.info._ZN7cutlass13device_kernelIN5flash11enable_sm90INS1_16FlashAttnFwdSm90INS1_25CollectiveMainloopFwdSm90ILi2EN4cute5tupleIJNS5_1CILi1EEES8_S8_EEENS6_IJNS7_ILi128EEESA_NS7_ILi256EEEEEELi256ENS_12float_e4m3_tEfNS_4arch4Sm90ELb1ELb0ELb0ELb1ELb1ELb0ELb0ELb1ELb0ELb1ELb0ELb0EEENS1_21CollectiveEpilogueFwdINS6_IJSA_SB_SA_EEES9_NS_10bfloat16_tESF_Li256ELb1ELb1ELb0ELb1EEENS1_36VarlenDynamicPersistentTileSchedulerILi128ELi128ELi256ELi128ELb0ELb1ELb1ELb1ELb1ELb1EEEEEEEEEvNT_6ParamsE,"",@"SHT_CUDA_INFO"
	.sectionflags	@""
	.align	4


	//----- nvinfo : EIATTR_CUDA_API_VERSION
	.align		4
        /*0000*/ 	.byte	0x04, 0x37
        /*0002*/ 	.short	(.L_530 - .L_529)
.L_529:
        /*0004*/ 	.word	0x00000082


	//----- nvinfo : EIATTR_KPARAM_INFO
	.align		4
.L_530:
        /*0008*/ 	.byte	0x04, 0x17
        /*000a*/ 	.short	(.L_532 - .L_531)
.L_531:
        /*000c*/ 	.word	0x00000000
        /*0010*/ 	.short	0x0000
        /*0012*/ 	.short	0x0070
        /*0014*/ 	.byte	0x00, 0xf0, 0x01, 0x2a


	//----- nvinfo : EIATTR_SPARSE_MMA_MASK
	.align		4
.L_532:
        /*0018*/ 	.byte	0x03, 0x50
        /*001a*/ 	.short	0x0000


	//----- nvinfo : EIATTR_MAXREG_COUNT
	.align		4
        /*001c*/ 	.byte	0x03, 0x1b
        /*001e*/ 	.short	0x00a8


	//----- nvinfo : EIATTR_NUM_BARRIERS
	.align		4
        /*0020*/ 	.byte	0x02, 0x4c
        /*0022*/ 	.byte	0x10
	.zero		1


	//----- nvinfo : EIATTR_EXTERNS
	.align		4
        /*0024*/ 	.byte	0x04, 0x0f
        /*0026*/ 	.short	(.L_534 - .L_533)


	//   ....[0]....
	.align		4
.L_533:
        /*0028*/ 	.word	index@(__assertfail)


	//----- nvinfo : EIATTR_ANNOTATIONS
	.align		4
.L_534:
        /*002c*/ 	.byte	0x04, 0x55
        /*002e*/ 	.short	(.L_536 - .L_535)


	//   ....[0]....
.L_535:
        /* <DEDUP_REMOVED lines=8> */


	//----- nvinfo : EIATTR_MERCURY_ISA_VERSION
	.align		4
.L_536:
        /*00a0*/ 	.byte	0x03, 0x5f
        /*00a2*/ 	.short	0x0101


	//----- nvinfo : EIATTR_UNUSED_LOAD_BYTE_OFFSET
	.align		4
        /*00a4*/ 	.byte	0x04, 0x44
        /*00a6*/ 	.short	(.L_538 - .L_537)


	//   ....[0]....
.L_537:
        /*00a8*/ 	.word	0x00000980
        /*00ac*/ 	.word	0x0000fff0


	//   ....[1]....
        /*00b0*/ 	.word	0x00009cf0
        /*00b4*/ 	.word	0x0000fff0


	//----- nvinfo : EIATTR_INT_WARP_WIDE_INSTR_OFFSETS
	.align		4
.L_538:
        /*00b8*/ 	.byte	0x04, 0x31
        /*00ba*/ 	.short	(.L_540 - .L_539)


	//   ....[0]....
.L_539:
        /*00bc*/ 	.word	0x000000c0


	//   ....[1]....
        /*00c0*/ 	.word	0x000000d0


	//   ....[2]....
        /*00c4*/ 	.word	0x00000170


	//   ....[3]....
        /*00c8*/ 	.word	0x0000ec90


	//   ....[4]....
        /*00cc*/ 	.word	0x0000ed20


	//   ....[5]....
        /*00d0*/ 	.word	0x00012d20


	//   ....[6]....
        /*00d4*/ 	.word	0x00012db0


	//----- nvinfo : EIATTR_COOP_GROUP_MASK_REGIDS
	.align		4
.L_540:
        /*00d8*/ 	.byte	0x04, 0x29
        /*00da*/ 	.short	(.L_542 - .L_541)


	//   ....[0]....
.L_541:
        /*00dc*/ 	.word	0xffffffff


	//   ....[1]....
        /*00e0*/ 	.word	0xffffffff


	//   ....[2]....
        /*00e4*/ 	.word	0xffffffff


	//   ....[3]....
        /*00e8*/ 	.word	0xffffffff


	//   ....[4]....
        /*00ec*/ 	.word	0xffffffff


	//   ....[5]....
        /*00f0*/ 	.word	0xffffffff


	//   ....[6]....
        /*00f4*/ 	.word	0xffffffff


	//   ....[7]....
        /*00f8*/ 	.word	0xffffffff


	//   ....[8]....
        /*00fc*/ 	.word	0xffffffff


	//   ....[9]....
        /*0100*/ 	.word	0xffffffff


	//   ....[10]....
        /*0104*/ 	.word	0xffffffff


	//   ....[11]....
        /*0108*/ 	.word	0xffffffff


	//   ....[12]....
        /*010c*/ 	.word	0xffffffff


	//   ....[13]....
        /*0110*/ 	.word	0xffffffff


	//   ....[14]....
        /*0114*/ 	.word	0xffffffff


	//   ....[15]....
        /*0118*/ 	.word	0xffffffff


	//   ....[16]....
        /*011c*/ 	.word	0xffffffff


	//   ....[17]....
        /*0120*/ 	.word	0xffffffff


	//   ....[18]....
        /*0124*/ 	.word	0xffffffff


	//   ....[19]....
        /*0128*/ 	.word	0xffffffff


	//   ....[20]....
        /*012c*/ 	.word	0xffffffff


	//   ....[21]....
        /*0130*/ 	.word	0xffffffff


	//   ....[22]....
        /*0134*/ 	.word	0xffffffff


	//   ....[23]....
        /*0138*/ 	.word	0xffffffff


	//   ....[24]....
        /*013c*/ 	.word	0xffffffff


	//   ....[25]....
        /*0140*/ 	.word	0xffffffff


	//   ....[26]....
        /*0144*/ 	.word	0xffffffff


	//   ....[27]....
        /*0148*/ 	.word	0xffffffff


	//   ....[28]....
        /*014c*/ 	.word	0xffffffff


	//   ....[29]....
        /*0150*/ 	.word	0xffffffff


	//   ....[30]....
        /*0154*/ 	.word	0xffffffff


	//   ....[31]....
        /*0158*/ 	.word	0xffffffff


	//   ....[32]....
        /*015c*/ 	.word	0xffffffff


	//   ....[33]....
        /*0160*/ 	.word	0xffffffff


	//   ....[34]....
        /*0164*/ 	.word	0xffffffff


	//   ....[35]....
        /*0168*/ 	.word	0xffffffff


	//   ....[36]....
        /*016c*/ 	.word	0xffffffff


	//   ....[37]....
        /*0170*/ 	.word	0xffffffff


	//   ....[38]....
        /*0174*/ 	.word	0xffffffff


	//   ....[39]....
        /*0178*/ 	.word	0xffffffff


	//   ....[40]....
        /*017c*/ 	.word	0xffffffff


	//   ....[41]....
        /*0180*/ 	.word	0xffffffff


	//   ....[42]....
        /*0184*/ 	.word	0xffffffff


	//   ....[43]....
        /*0188*/ 	.word	0xffffffff


	//   ....[44]....
        /*018c*/ 	.word	0xffffffff


	//   ....[45]....
        /*0190*/ 	.word	0xffffffff


	//   ....[46]....
        /*0194*/ 	.word	0xffffffff


	//   ....[47]....
        /*0198*/ 	.word	0xffffffff


	//   ....[48]....
        /*019c*/ 	.word	0xffffffff


	//   ....[49]....
        /*01a0*/ 	.word	0xffffffff


	//   ....[50]....
        /*01a4*/ 	.word	0xffffffff


	//   ....[51]....
        /*01a8*/ 	.word	0xffffffff


	//   ....[52]....
        /*01ac*/ 	.word	0xffffffff


	//   ....[53]....
        /*01b0*/ 	.word	0xffffffff


	//   ....[54]....
        /*01b4*/ 	.word	0xffffffff


	//   ....[55]....
        /*01b8*/ 	.word	0xffffffff


	//   ....[56]....
        /*01bc*/ 	.word	0xffffffff


	//   ....[57]....
        /*01c0*/ 	.word	0xffffffff


	//   ....[58]....
        /*01c4*/ 	.word	0xffffffff


	//   ....[59]....
        /*01c8*/ 	.word	0xffffffff


	//   ....[60]....
        /*01cc*/ 	.word	0xffffffff


	//   ....[61]....
        /*01d0*/ 	.word	0xffffffff


	//   ....[62]....
        /*01d4*/ 	.word	0xffffffff


	//   ....[63]....
        /*01d8*/ 	.word	0xffffffff


	//   ....[64]....
        /*01dc*/ 	.word	0xffffffff


	//   ....[65]....
        /*01e0*/ 	.word	0xffffffff


	//   ....[66]....
        /*01e4*/ 	.word	0xffffffff


	//   ....[67]....
        /*01e8*/ 	.word	0xffffffff


	//   ....[68]....
        /*01ec*/ 	.word	0xffffffff


	//   ....[69]....
        /*01f0*/ 	.word	0xffffffff


	//   ....[70]....
        /*01f4*/ 	.word	0xffffffff


	//   ....[71]....
        /*01f8*/ 	.word	0xffffffff


	//   ....[72]....
        /*01fc*/ 	.word	0xffffffff


	//   ....[73]....
        /*0200*/ 	.word	0xffffffff


	//   ....[74]....
        /*0204*/ 	.word	0xffffffff


	//   ....[75]....
        /*0208*/ 	.word	0xffffffff


	//   ....[76]....
        /*020c*/ 	.word	0xffffffff


	//   ....[77]....
        /*0210*/ 	.word	0xffffffff


	//   ....[78]....
        /*0214*/ 	.word	0xffffffff


	//   ....[79]....
        /*0218*/ 	.word	0xffffffff


	//   ....[80]....
        /*021c*/ 	.word	0xffffffff


	//   ....[81]....
        /*0220*/ 	.word	0xffffffff


	//   ....[82]....
        /*0224*/ 	.word	0xffffffff


	//   ....[83]....
        /*0228*/ 	.word	0xffffffff


	//   ....[84]....
        /*022c*/ 	.word	0xffffffff


	//   ....[85]....
        /*0230*/ 	.word	0xffffffff


	//   ....[86]....
        /*0234*/ 	.word	0xffffffff


	//   ....[87]....
        /*0238*/ 	.word	0xffffffff


	//   ....[88]....
        /*023c*/ 	.word	0xffffffff


	//   ....[89]....
        /*0240*/ 	.word	0xffffffff


	//   ....[90]....
        /*0244*/ 	.word	0xffffffff


	//   ....[91]....
        /*0248*/ 	.word	0xffffffff


	//   ....[92]....
        /*024c*/ 	.word	0xffffffff


	//   ....[93]....
        /*0250*/ 	.word	0xffffffff


	//   ....[94]....
        /*0254*/ 	.word	0xffffffff


	//   ....[95]....
        /*0258*/ 	.word	0xffffffff


	//   ....[96]....
        /*025c*/ 	.word	0xffffffff


	//   ....[97]....
        /*0260*/ 	.word	0xffffffff


	//   ....[98]....
        /*0264*/ 	.word	0xffffffff


	//   ....[99]....
        /*0268*/ 	.word	0xffffffff


	//   ....[100]....
        /*026c*/ 	.word	0xffffffff


	//   ....[101]....
        /*0270*/ 	.word	0xffffffff


	//   ....[102]....
        /*0274*/ 	.word	0xffffffff


	//   ....[103]....
        /*0278*/ 	.word	0xffffffff


	//   ....[104]....
        /*027c*/ 	.word	0xffffffff


	//   ....[105]....
        /*0280*/ 	.word	0xffffffff


	//   ....[106]....
        /*0284*/ 	.word	0xffffffff


	//   ....[107]....
        /*0288*/ 	.word	0xffffffff


	//   ....[108]....
        /*028c*/ 	.word	0xffffffff


	//   ....[109]....
        /*0290*/ 	.word	0xffffffff


	//   ....[110]....
        /*0294*/ 	.word	0xffffffff


	//   ....[111]....
        /*0298*/ 	.word	0xffffffff


	//   ....[112]....
        /*029c*/ 	.word	0xffffffff


	//   ....[113]....
        /*02a0*/ 	.word	0xffffffff


	//   ....[114]....
        /*02a4*/ 	.word	0xffffffff


	//   ....[115]....
        /*02a8*/ 	.word	0xffffffff


	//   ....[116]....
        /*02ac*/ 	.word	0xffffffff


	//   ....[117]....
        /*02b0*/ 	.word	0xffffffff


	//   ....[118]....
        /*02b4*/ 	.word	0xffffffff


	//   ....[119]....
        /*02b8*/ 	.word	0xffffffff


	//   ....[120]....
        /*02bc*/ 	.word	0xffffffff


	//   ....[121]....
        /*02c0*/ 	.word	0xffffffff


	//   ....[122]....
        /*02c4*/ 	.word	0xffffffff


	//   ....[123]....
        /*02c8*/ 	.word	0xffffffff


	//   ....[124]....
        /*02cc*/ 	.word	0xffffffff


	//   ....[125]....
        /*02d0*/ 	.word	0xffffffff


	//   ....[126]....
        /*02d4*/ 	.word	0xffffffff


	//   ....[127]....
        /*02d8*/ 	.word	0xffffffff


	//   ....[128]....
        /*02dc*/ 	.word	0xffffffff


	//   ....[129]....
        /*02e0*/ 	.word	0xffffffff


	//   ....[130]....
        /*02e4*/ 	.word	0xffffffff


	//   ....[131]....
        /*02e8*/ 	.word	0xffffffff


	//   ....[132]....
        /*02ec*/ 	.word	0xffffffff


	//   ....[133]....
        /*02f0*/ 	.word	0xffffffff


	//   ....[134]....
        /*02f4*/ 	.word	0xffffffff


	//   ....[135]....
        /*02f8*/ 	.word	0xffffffff


	//   ....[136]....
        /*02fc*/ 	.word	0xffffffff


	//   ....[137]....
        /*0300*/ 	.word	0xffffffff


	//   ....[138]....
        /*0304*/ 	.word	0xffffffff


	//   ....[139]....
        /*0308*/ 	.word	0xffffffff


	//   ....[140]....
        /*030c*/ 	.word	0xffffffff


	//   ....[141]....
        /*0310*/ 	.word	0xffffffff


	//   ....[142]....
        /*0314*/ 	.word	0xffffffff


	//   ....[143]....
        /*0318*/ 	.word	0xffffffff


	//   ....[144]....
        /*031c*/ 	.word	0xffffffff


	//   ....[145]....
        /*0320*/ 	.word	0xffffffff


	//   ....[146]....
        /*0324*/ 	.word	0xffffffff


	//   ....[147]....
        /*0328*/ 	.word	0xffffffff


	//   ....[148]....
        /*032c*/ 	.word	0xffffffff


	//   ....[149]....
        /*0330*/ 	.word	0xffffffff


	//   ....[150]....
        /*0334*/ 	.word	0xffffffff


	//   ....[151]....
        /*0338*/ 	.word	0xffffffff


	//   ....[152]....
        /*033c*/ 	.word	0xffffffff


	//   ....[153]....
        /*0340*/ 	.word	0xffffffff


	//   ....[154]....
        /*0344*/ 	.word	0xffffffff


	//   ....[155]....
        /*0348*/ 	.word	0xffffffff


	//   ....[156]....
        /*034c*/ 	.word	0xffffffff


	//   ....[157]....
        /*0350*/ 	.word	0xffffffff


	//   ....[158]....
        /*0354*/ 	.word	0xffffffff


	//   ....[159]....
        /*0358*/ 	.word	0xffffffff


	//   ....[160]....
        /*035c*/ 	.word	0xffffffff


	//   ....[161]....
        /*0360*/ 	.word	0xffffffff


	//   ....[162]....
        /*0364*/ 	.word	0xffffffff


	//   ....[163]....
        /*0368*/ 	.word	0xffffffff


	//   ....[164]....
        /*036c*/ 	.word	0xffffffff


	//   ....[165]....
        /*0370*/ 	.word	0xffffffff


	//   ....[166]....
        /*0374*/ 	.word	0xffffffff


	//   ....[167]....
        /*0378*/ 	.word	0xffffffff


	//   ....[168]....
        /*037c*/ 	.word	0xffffffff


	//   ....[169]....
        /*0380*/ 	.word	0xffffffff


	//   ....[170]....
        /*0384*/ 	.word	0xffffffff


	//   ....[171]....
        /*0388*/ 	.word	0xffffffff


	//   ....[172]....
        /*038c*/ 	.word	0xffffffff


	//   ....[173]....
        /*0390*/ 	.word	0xffffffff


	//   ....[174]....
        /*0394*/ 	.word	0xffffffff


	//   ....[175]....
        /*0398*/ 	.word	0xffffffff


	//   ....[176]....
        /*039c*/ 	.word	0xffffffff


	//   ....[177]....
        /*03a0*/ 	.word	0xffffffff


	//   ....[178]....
        /*03a4*/ 	.word	0xffffffff


	//   ....[179]....
        /*03a8*/ 	.word	0xffffffff


	//   ....[180]....
        /*03ac*/ 	.word	0xffffffff


	//   ....[181]....
        /*03b0*/ 	.word	0xffffffff


	//   ....[182]....
        /*03b4*/ 	.word	0xffffffff


	//   ....[183]....
        /*03b8*/ 	.word	0xffffffff


	//   ....[184]....
        /*03bc*/ 	.word	0xffffffff


	//   ....[185]....
        /*03c0*/ 	.word	0xffffffff


	//   ....[186]....
        /*03c4*/ 	.word	0xffffffff


	//   ....[187]....
        /*03c8*/ 	.word	0xffffffff


	//   ....[188]....
        /*03cc*/ 	.word	0xffffffff


	//   ....[189]....
        /*03d0*/ 	.word	0xffffffff


	//   ....[190]....
        /*03d4*/ 	.word	0xffffffff


	//   ....[191]....
        /*03d8*/ 	.word	0xffffffff


	//   ....[192]....
        /*03dc*/ 	.word	0xffffffff


	//   ....[193]....
        /*03e0*/ 	.word	0xffffffff


	//   ....[194]....
        /*03e4*/ 	.word	0xffffffff


	//   ....[195]....
        /*03e8*/ 	.word	0xffffffff


	//   ....[196]....
        /*03ec*/ 	.word	0xffffffff


	//   ....[197]....
        /*03f0*/ 	.word	0xffffffff


	//   ....[198]....
        /*03f4*/ 	.word	0xffffffff


	//   ....[199]....
        /*03f8*/ 	.word	0xffffffff


	//   ....[200]....
        /*03fc*/ 	.word	0xffffffff


	//   ....[201]....
        /*0400*/ 	.word	0xffffffff


	//   ....[202]....
        /*0404*/ 	.word	0xffffffff


	//   ....[203]....
        /*0408*/ 	.word	0xffffffff


	//   ....[204]....
        /*040c*/ 	.word	0xffffffff


	//   ....[205]....
        /*0410*/ 	.word	0xffffffff


	//   ....[206]....
        /*0414*/ 	.word	0xffffffff


	//   ....[207]....
        /*0418*/ 	.word	0xffffffff


	//   ....[208]....
        /*041c*/ 	.word	0xffffffff


	//   ....[209]....
        /*0420*/ 	.word	0xffffffff


	//   ....[210]....
        /*0424*/ 	.word	0xffffffff


	//   ....[211]....
        /*0428*/ 	.word	0xffffffff


	//   ....[212]....
        /*042c*/ 	.word	0xffffffff


	//   ....[213]....
        /*0430*/ 	.word	0xffffffff


	//   ....[214]....
        /*0434*/ 	.word	0xffffffff


	//   ....[215]....
        /*0438*/ 	.word	0xffffffff


	//   ....[216]....
        /*043c*/ 	.word	0xffffffff


	//   ....[217]....
        /*0440*/ 	.word	0xffffffff


	//   ....[218]....
        /*0444*/ 	.word	0xffffffff


	//   ....[219]....
        /*0448*/ 	.word	0xffffffff


	//   ....[220]....
        /*044c*/ 	.word	0xffffffff


	//   ....[221]....
        /*0450*/ 	.word	0xffffffff


	//   ....[222]....
        /*0454*/ 	.word	0xffffffff


	//   ....[223]....
        /*0458*/ 	.word	0xffffffff


	//   ....[224]....
        /*045c*/ 	.word	0xffffffff


	//   ....[225]....
        /*0460*/ 	.word	0x0500000f


	//   ....[226]....
        /*0464*/ 	.word	0x0500000f


	//   ....[227]....
        /*0468*/ 	.word	0x0500000f


	//   ....[228]....
        /*046c*/ 	.word	0x0500000f


	//   ....[229]....
        /*0470*/ 	.word	0x0500000f


	//   ....[230]....
        /*0474*/ 	.word	0x0500000f


	//   ....[231]....
        /*0478*/ 	.word	0x0500000f


	//   ....[232]....
        /*047c*/ 	.word	0x0500000f


	//   ....[233]....
        /*0480*/ 	.word	0x0500000f


	//   ....[234]....
        /*0484*/ 	.word	0x0500000f


	//   ....[235]....
        /*0488*/ 	.word	0x0500000f


	//   ....[236]....
        /*048c*/ 	.word	0x0500000f


	//   ....[237]....
        /*0490*/ 	.word	0x0500000f


	//   ....[238]....
        /*0494*/ 	.word	0x0500000f


	//   ....[239]....
        /*0498*/ 	.word	0x0500000f


	//   ....[240]....
        /*049c*/ 	.word	0x0500000f


	//   ....[241]....
        /*04a0*/ 	.word	0x0500000f


	//   ....[242]....
        /*04a4*/ 	.word	0x0500000f


	//   ....[243]....
        /*04a8*/ 	.word	0x0500000f


	//   ....[244]....
        /*04ac*/ 	.word	0x0500000f


	//   ....[245]....
        /*04b0*/ 	.word	0x0500000f


	//   ....[246]....
        /*04b4*/ 	.word	0x0500000f


	//   ....[247]....
        /*04b8*/ 	.word	0x0500000f


	//   ....[248]....
        /*04bc*/ 	.word	0x0500000f


	//   ....[249]....
        /*04c0*/ 	.word	0x0500000f


	//   ....[250]....
        /*04c4*/ 	.word	0x0500000f


	//   ....[251]....
        /*04c8*/ 	.word	0x0500000f


	//   ....[252]....
        /*04cc*/ 	.word	0x0500000f


	//   ....[253]....
        /*04d0*/ 	.word	0x0500000f


	//   ....[254]....
        /*04d4*/ 	.word	0x0500000f


	//   ....[255]....
        /*04d8*/ 	.word	0x0500000f


	//   ....[0]....
        /*04dc*/ 	.word	0x0500000f


	//   ....[1]....
        /*04e0*/ 	.word	0x0500000f


	//   ....[2]....
        /*04e4*/ 	.word	0x0500000f


	//   ....[3]....
        /*04e8*/ 	.word	0x0500000f


	//   ....[4]....
        /*04ec*/ 	.word	0x0500000f


	//   ....[5]....
        /*04f0*/ 	.word	0x0500000f


	//   ....[6]....
        /*04f4*/ 	.word	0x0500000f


	//   ....[7]....
        /*04f8*/ 	.word	0x0500000f


	//   ....[8]....
        /*04fc*/ 	.word	0x0500000f


	//   ....[9]....
        /*0500*/ 	.word	0x0500000f


	//   ....[10]....
        /*0504*/ 	.word	0x0500000f


	//   ....[11]....
        /*0508*/ 	.word	0x0500000f


	//   ....[12]....
        /*050c*/ 	.word	0x0500000f


	//   ....[13]....
        /*0510*/ 	.word	0x0500000f


	//   ....[14]....
        /*0514*/ 	.word	0x0500000f


	//   ....[15]....
        /*0518*/ 	.word	0x0500000f


	//   ....[16]....
        /*051c*/ 	.word	0x0500000f


	//   ....[17]....
        /*0520*/ 	.word	0x0500000f


	//   ....[18]....
        /*0524*/ 	.word	0x0500000f


	//   ....[19]....
        /*0528*/ 	.word	0x0500000f


	//   ....[20]....
        /*052c*/ 	.word	0x0500000f


	//   ....[21]....
        /*0530*/ 	.word	0x0500000f


	//   ....[22]....
        /*0534*/ 	.word	0x0500000f


	//   ....[23]....
        /*0538*/ 	.word	0x0500000f


	//   ....[24]....
        /*053c*/ 	.word	0x0500000f


	//   ....[25]....
        /*0540*/ 	.word	0x0500000f


	//   ....[26]....
        /*0544*/ 	.word	0x0500000f


	//   ....[27]....
        /*0548*/ 	.word	0x0500000f


	//   ....[28]....
        /*054c*/ 	.word	0x0500000f


	//   ....[29]....
        /*0550*/ 	.word	0x0500000f


	//   ....[30]....
        /*0554*/ 	.word	0x0500000f


	//   ....[31]....
        /*0558*/ 	.word	0x0500000f


	//   ....[32]....
        /*055c*/ 	.word	0x0500000f


	//   ....[33]....
        /*0560*/ 	.word	0x0500000f


	//   ....[34]....
        /*0564*/ 	.word	0x0500000f


	//   ....[35]....
        /*0568*/ 	.word	0x0500000f


	//   ....[36]....
        /*056c*/ 	.word	0x0500000f


	//   ....[37]....
        /*0570*/ 	.word	0x0500000f


	//   ....[38]....
        /*0574*/ 	.word	0x0500000f


	//   ....[39]....
        /*0578*/ 	.word	0x0500000f


	//   ....[40]....
        /*057c*/ 	.word	0x0500000f


	//   ....[41]....
        /*0580*/ 	.word	0x0500000f


	//   ....[42]....
        /*0584*/ 	.word	0x0500000f


	//   ....[43]....
        /*0588*/ 	.word	0x0500000f


	//   ....[44]....
        /*058c*/ 	.word	0x0500000f


	//   ....[45]....
        /*0590*/ 	.word	0x0500000f


	//   ....[46]....
        /*0594*/ 	.word	0x0500000f


	//   ....[47]....
        /*0598*/ 	.word	0x0500000f


	//   ....[48]....
        /*059c*/ 	.word	0x0500000f


	//   ....[49]....
        /*05a0*/ 	.word	0x0500000f


	//   ....[50]....
        /*05a4*/ 	.word	0x0500000f


	//----- nvinfo : EIATTR_COOP_GROUP_INSTR_OFFSETS
	.align		4
.L_542:
        /*05a8*/ 	.byte	0x04, 0x28
        /*05aa*/ 	.short	(.L_544 - .L_543)


	//   ....[0]....
.L_543:
        /*05ac*/ 	.word	0x00000080


	//   ....[1]....
        /*05b0*/ 	.word	0x00000090


	//   ....[2]....
        /*05b4*/ 	.word	0x000002d0


	//   ....[3]....
        /*05b8*/ 	.word	0x00000430


	//   ....[4]....
        /*05bc*/ 	.word	0x00000550


	//   ....[5]....
        /*05c0*/ 	.word	0x000006b0


	//   ....[6]....
        /*05c4*/ 	.word	0x00001ae0


	//   ....[7]....
        /*05c8*/ 	.word	0x00002330


	//   ....[8]....
        /*05cc*/ 	.word	0x00002350


	//   ....[9]....
        /*05d0*/ 	.word	0x00002a00


	//   ....[10]....
        /*05d4*/ 	.word	0x00002ad0


	//   ....[11]....
        /*05d8*/ 	.word	0x00003320


	//   ....[12]....
        /*05dc*/ 	.word	0x00003390


	//   ....[13]....
        /*05e0*/ 	.word	0x00004750


	//   ....[14]....
        /*05e4*/ 	.word	0x00004dd0


	//   ....[15]....
        /*05e8*/ 	.word	0x00004df0


	//   ....[16]....
        /*05ec*/ 	.word	0x00004e00


	//   ....[17]....
        /*05f0*/ 	.word	0x00005700


	//   ....[18]....
        /*05f4*/ 	.word	0x00005770


	//   ....[19]....
        /*05f8*/ 	.word	0x000074f0


	//   ....[20]....
        /*05fc*/ 	.word	0x00007520


	//   ....[21]....
        /*0600*/ 	.word	0x00007ca0


	//   ....[22]....
        /*0604*/ 	.word	0x00007e70


	//   ....[23]....
        /*0608*/ 	.word	0x00009250


	//   ....[24]....
        /*060c*/ 	.word	0x00009280


	//   ....[25]....
        /*0610*/ 	.word	0x00009300


	//   ....[26]....
        /*0614*/ 	.word	0x00009320


	//   ....[27]....
        /*0618*/ 	.word	0x0000a8a0


	//   ....[28]....
        /*061c*/ 	.word	0x0000a8d0


	//   ....[29]....
        /*0620*/ 	.word	0x0000a900


	//   ....[30]....
        /*0624*/ 	.word	0x0000a930


	//   ....[31]....
        /*0628*/ 	.word	0x0000a960


	//   ....[32]....
        /*062c*/ 	.word	0x0000a990


	//   ....[33]....
        /*0630*/ 	.word	0x0000a9c0


	//   ....[34]....
        /*0634*/ 	.word	0x0000a9f0


	//   ....[35]....
        /*0638*/ 	.word	0x0000aa20


	//   ....[36]....
        /*063c*/ 	.word	0x0000aa50


	//   ....[37]....
        /*0640*/ 	.word	0x0000aa80


	//   ....[38]....
        /*0644*/ 	.word	0x0000aab0


	//   ....[39]....
        /*0648*/ 	.word	0x0000aaf0


	//   ....[40]....
        /*064c*/ 	.word	0x0000ab20


	//   ....[41]....
        /*0650*/ 	.word	0x0000ab50


	//   ....[42]....
        /*0654*/ 	.word	0x0000ab80


	//   ....[43]....
        /*0658*/ 	.word	0x0000abb0


	//   ....[44]....
        /*065c*/ 	.word	0x0000abe0


	//   ....[45]....
        /*0660*/ 	.word	0x0000ac10


	//   ....[46]....
        /*0664*/ 	.word	0x0000ac40


	//   ....[47]....
        /*0668*/ 	.word	0x0000ac70


	//   ....[48]....
        /*066c*/ 	.word	0x0000aca0


	//   ....[49]....
        /*0670*/ 	.word	0x0000acd0


	//   ....[50]....
        /*0674*/ 	.word	0x0000ad00


	//   ....[51]....
        /*0678*/ 	.word	0x0000ad30


	//   ....[52]....
        /*067c*/ 	.word	0x0000ad70


	//   ....[53]....
        /*0680*/ 	.word	0x0000ada0


	//   ....[54]....
        /*0684*/ 	.word	0x0000add0


	//   ....[55]....
        /*0688*/ 	.word	0x0000ae00


	//   ....[56]....
        /*068c*/ 	.word	0x0000ae30


	//   ....[57]....
        /*0690*/ 	.word	0x0000ae60


	//   ....[58]....
        /*0694*/ 	.word	0x0000ae90


	//   ....[59]....
        /*0698*/ 	.word	0x0000aec0


	//   ....[60]....
        /*069c*/ 	.word	0x0000aef0


	//   ....[61]....
        /*06a0*/ 	.word	0x0000af20


	//   ....[62]....
        /*06a4*/ 	.word	0x0000af50


	//   ....[63]....
        /*06a8*/ 	.word	0x0000af80


	//   ....[64]....
        /*06ac*/ 	.word	0x0000af90


	//   ....[65]....
        /*06b0*/ 	.word	0x0000afa0


	//   ....[66]....
        /*06b4*/ 	.word	0x0000afb0


	//   ....[67]....
        /*06b8*/ 	.word	0x0000afc0


	//   ....[68]....
        /*06bc*/ 	.word	0x0000afd0


	//   ....[69]....
        /*06c0*/ 	.word	0x0000aff0


	//   ....[70]....
        /*06c4*/ 	.word	0x0000b010


	//   ....[71]....
        /*06c8*/ 	.word	0x0000b020


	//   ....[72]....
        /*06cc*/ 	.word	0x0000b040


	//   ....[73]....
        /*06d0*/ 	.word	0x0000b050


	//   ....[74]....
        /*06d4*/ 	.word	0x0000b070


	//   ....[75]....
        /*06d8*/ 	.word	0x0000b080


	//   ....[76]....
        /*06dc*/ 	.word	0x0000b0a0


	//   ....[77]....
        /*06e0*/ 	.word	0x0000b0b0


	//   ....[78]....
        /*06e4*/ 	.word	0x0000b0d0


	//   ....[79]....
        /*06e8*/ 	.word	0x0000b0e0


	//   ....[80]....
        /*06ec*/ 	.word	0x0000b100


	//   ....[81]....
        /*06f0*/ 	.word	0x0000b110


	//   ....[82]....
        /*06f4*/ 	.word	0x0000b130


	//   ....[83]....
        /*06f8*/ 	.word	0x0000b140


	//   ....[84]....
        /*06fc*/ 	.word	0x0000b170


	//   ....[85]....
        /*0700*/ 	.word	0x0000b1a0


	//   ....[86]....
        /*0704*/ 	.word	0x0000b1b0


	//   ....[87]....
        /*0708*/ 	.word	0x0000b1d0


	//   ....[88]....
        /*070c*/ 	.word	0x0000b1e0


	//   ....[89]....
        /*0710*/ 	.word	0x0000b200


	//   ....[90]....
        /*0714*/ 	.word	0x0000b210


	//   ....[91]....
        /*0718*/ 	.word	0x0000ba60


	//   ....[92]....
        /*071c*/ 	.word	0x0000baa0


	//   ....[93]....
        /*0720*/ 	.word	0x0000bad0


	//   ....[94]....
        /*0724*/ 	.word	0x0000bb00


	//   ....[95]....
        /*0728*/ 	.word	0x0000c380


	//   ....[96]....
        /*072c*/ 	.word	0x0000c3c0


	//   ....[97]....
        /*0730*/ 	.word	0x0000c500


	//   ....[98]....
        /*0734*/ 	.word	0x0000c520


	//   ....[99]....
        /*0738*/ 	.word	0x0000c660


	//   ....[100]....
        /*073c*/ 	.word	0x0000c680


	//   ....[101]....
        /*0740*/ 	.word	0x0000c7d0


	//   ....[102]....
        /*0744*/ 	.word	0x0000c7f0


	//   ....[103]....
        /*0748*/ 	.word	0x0000d130


	//   ....[104]....
        /*074c*/ 	.word	0x0000d150


	//   ....[105]....
        /*0750*/ 	.word	0x0000d290


	//   ....[106]....
        /*0754*/ 	.word	0x0000d2b0


	//   ....[107]....
        /*0758*/ 	.word	0x0000d3f0


	//   ....[108]....
        /*075c*/ 	.word	0x0000d410


	//   ....[109]....
        /*0760*/ 	.word	0x0000d560


	//   ....[110]....
        /*0764*/ 	.word	0x0000d580


	//   ....[111]....
        /*0768*/ 	.word	0x0000d750


	//   ....[112]....
        /*076c*/ 	.word	0x0000d900


	//   ....[113]....
        /*0770*/ 	.word	0x0000d930


	//   ....[114]....
        /*0774*/ 	.word	0x0000d960


	//   ....[115]....
        /*0778*/ 	.word	0x0000d990


	//   ....[116]....
        /*077c*/ 	.word	0x0000d9c0


	//   ....[117]....
        /*0780*/ 	.word	0x0000da00


	//   ....[118]....
        /*0784*/ 	.word	0x0000db50


	//   ....[119]....
        /*0788*/ 	.word	0x0000db80


	//   ....[120]....
        /*078c*/ 	.word	0x0000dbb0


	//   ....[121]....
        /*0790*/ 	.word	0x0000dbe0


	//   ....[122]....
        /*0794*/ 	.word	0x0000dc10


	//   ....[123]....
        /*0798*/ 	.word	0x0000dc50


	//   ....[124]....
        /*079c*/ 	.word	0x0000dcd0


	//   ....[125]....
        /*07a0*/ 	.word	0x0000dd70


	//   ....[126]....
        /*07a4*/ 	.word	0x0000de10


	//   ....[127]....
        /*07a8*/ 	.word	0x0000f8a0


	//   ....[128]....
        /*07ac*/ 	.word	0x0000f8e0


	//   ....[129]....
        /*07b0*/ 	.word	0x0000f9f0


	//   ....[130]....
        /*07b4*/ 	.word	0x0000fa00


	//   ....[131]....
        /*07b8*/ 	.word	0x0000fa70


	//   ....[132]....
        /*07bc*/ 	.word	0x0000fa80


	//   ....[133]....
        /*07c0*/ 	.word	0x0000faf0


	//   ....[134]....
        /*07c4*/ 	.word	0x0000fb00


	//   ....[135]....
        /*07c8*/ 	.word	0x0000fb70


	//   ....[136]....
        /*07cc*/ 	.word	0x0000fb80


	//   ....[137]....
        /*07d0*/ 	.word	0x0000fbf0


	//   ....[138]....
        /*07d4*/ 	.word	0x0000fc00


	//   ....[139]....
        /*07d8*/ 	.word	0x0000fc70


	//   ....[140]....
        /*07dc*/ 	.word	0x0000fc80


	//   ....[141]....
        /*07e0*/ 	.word	0x0000fc90


	//   ....[142]....
        /*07e4*/ 	.word	0x0000fd10


	//   ....[143]....
        /*07e8*/ 	.word	0x000100a0


	//   ....[144]....
        /*07ec*/ 	.word	0x000100d0


	//   ....[145]....
        /*07f0*/ 	.word	0x000100f0


	//   ....[146]....
        /*07f4*/ 	.word	0x000101f0


	//   ....[147]....
        /*07f8*/ 	.word	0x00010200


	//   ....[148]....
        /*07fc*/ 	.word	0x00010290


	//   ....[149]....
        /*0800*/ 	.word	0x000102a0


	//   ....[150]....
        /*0804*/ 	.word	0x00010330


	//   ....[151]....
        /*0808*/ 	.word	0x00010340


	//   ....[152]....
        /*080c*/ 	.word	0x000103c0


	//   ....[153]....
        /*0810*/ 	.word	0x000103d0


	//   ....[154]....
        /*0814*/ 	.word	0x00010450


	//   ....[155]....
        /*0818*/ 	.word	0x00010460


	//   ....[156]....
        /*081c*/ 	.word	0x000104e0


	//   ....[157]....
        /*0820*/ 	.word	0x000104f0


	//   ....[158]....
        /*0824*/ 	.word	0x00010500


	//   ....[159]....
        /*0828*/ 	.word	0x00010ca0


	//   ....[160]....
        /*082c*/ 	.word	0x00010cd0


	//   ....[161]....
        /*0830*/ 	.word	0x00010d00


	//   ....[162]....
        /*0834*/ 	.word	0x00010d70


	//   ....[163]....
        /*0838*/ 	.word	0x00010dc0


	//   ....[164]....
        /*083c*/ 	.word	0x00010e10


	//   ....[165]....
        /*0840*/ 	.word	0x00010e60


	//   ....[166]....
        /*0844*/ 	.word	0x00010eb0


	//   ....[167]....
        /*0848*/ 	.word	0x00010f00


	//   ....[168]....
        /*084c*/ 	.word	0x00010f50


	//   ....[169]....
        /*0850*/ 	.word	0x00010fa0


	//   ....[170]....
        /*0854*/ 	.word	0x00010ff0


	//   ....[171]....
        /*0858*/ 	.word	0x00011040


	//   ....[172]....
        /*085c*/ 	.word	0x00011090


	//   ....[173]....
        /*0860*/ 	.word	0x000110b0


	//   ....[174]....
        /*0864*/ 	.word	0x000110f0


	//   ....[175]....
        /*0868*/ 	.word	0x00011800


	//   ....[176]....
        /*086c*/ 	.word	0x00011820


	//   ....[177]....
        /*0870*/ 	.word	0x00011880


	//   ....[178]....
        /*0874*/ 	.word	0x00011890


	//   ....[179]....
        /*0878*/ 	.word	0x000118e0


	//   ....[180]....
        /*087c*/ 	.word	0x000118f0


	//   ....[181]....
        /*0880*/ 	.word	0x00011940


	//   ....[182]....
        /*0884*/ 	.word	0x00011950


	//   ....[183]....
        /*0888*/ 	.word	0x000119a0


	//   ....[184]....
        /*088c*/ 	.word	0x000119b0


	//   ....[185]....
        /*0890*/ 	.word	0x00011a00


	//   ....[186]....
        /*0894*/ 	.word	0x00011a10


	//   ....[187]....
        /*0898*/ 	.word	0x00011a60


	//   ....[188]....
        /*089c*/ 	.word	0x00011a70


	//   ....[189]....
        /*08a0*/ 	.word	0x00011a80


	//   ....[190]....
        /*08a4*/ 	.word	0x00011ad0


	//   ....[191]....
        /*08a8*/ 	.word	0x00011e00


	//   ....[192]....
        /*08ac*/ 	.word	0x00011e10


	//   ....[193]....
        /*08b0*/ 	.word	0x00011e70


	//   ....[194]....
        /*08b4*/ 	.word	0x00011e80


	//   ....[195]....
        /*08b8*/ 	.word	0x00011ed0


	//   ....[196]....
        /*08bc*/ 	.word	0x00011ee0


	//   ....[197]....
        /*08c0*/ 	.word	0x00011f30


	//   ....[198]....
        /*08c4*/ 	.word	0x00011f40


	//   ....[199]....
        /*08c8*/ 	.word	0x00011f90


	//   ....[200]....
        /*08cc*/ 	.word	0x00011fa0


	//   ....[201]....
        /*08d0*/ 	.word	0x00011ff0


	//   ....[202]....
        /*08d4*/ 	.word	0x00012000


	//   ....[203]....
        /*08d8*/ 	.word	0x00012050


	//   ....[204]....
        /*08dc*/ 	.word	0x00012060


	//   ....[205]....
        /*08e0*/ 	.word	0x00012070


	//   ....[206]....
        /*08e4*/ 	.word	0x000120c0


	//   ....[207]....
        /*08e8*/ 	.word	0x00013a20


	//   ....[208]....
        /*08ec*/ 	.word	0x00013a50


	//   ....[209]....
        /*08f0*/ 	.word	0x00013a80


	//   ....[210]....
        /*08f4*/ 	.word	0x00013ab0


	//   ....[211]....
        /*08f8*/ 	.word	0x00013ac0


	//   ....[212]....
        /*08fc*/ 	.word	0x00013ae0


	//   ....[213]....
        /*0900*/ 	.word	0x00013b00


	//   ....[214]....
        /*0904*/ 	.word	0x00013b40


	//   ....[215]....
        /*0908*/ 	.word	0x00013c80


	//   ....[216]....
        /*090c*/ 	.word	0x00013cb0


	//   ....[217]....
        /*0910*/ 	.word	0x00013cf0


	//   ....[218]....
        /*0914*/ 	.word	0x00013d20


	//   ....[219]....
        /*0918*/ 	.word	0x00013d50


	//   ....[220]....
        /*091c*/ 	.word	0x00013d80


	//   ....[221]....
        /*0920*/ 	.word	0x00013e20


	//   ....[222]....
        /*0924*/ 	.word	0x00013ec0


	//   ....[223]....
        /*0928*/ 	.word	0x00013f70


	//   ....[224]....
        /*092c*/ 	.word	0x00014530


	//   ....[225]....
        /*0930*/ 	.word	0x00014b70


	//   ....[226]....
        /*0934*/ 	.word	0x00014c60


	//   ....[227]....
        /*0938*/ 	.word	0x00014d50


	//   ....[228]....
        /*093c*/ 	.word	0x00014e50


	//   ....[229]....
        /*0940*/ 	.word	0x00014f00


	//   ....[230]....
        /*0944*/ 	.word	0x00014f60


	//   ....[231]....
        /*0948*/ 	.word	0x00015040


	//   ....[232]....
        /*094c*/ 	.word	0x000150a0


	//   ....[233]....
        /*0950*/ 	.word	0x00015180


	//   ....[234]....
        /*0954*/ 	.word	0x000151e0


	//   ....[235]....
        /*0958*/ 	.word	0x000152c0


	//   ....[236]....
        /*095c*/ 	.word	0x00015320


	//   ....[237]....
        /*0960*/ 	.word	0x00015400


	//   ....[238]....
        /*0964*/ 	.word	0x00015460


	//   ....[239]....
        /*0968*/ 	.word	0x00015540


	//   ....[240]....
        /*096c*/ 	.word	0x000155a0


	//   ....[241]....
        /*0970*/ 	.word	0x00015670


	//   ....[242]....
        /*0974*/ 	.word	0x00015810


	//   ....[243]....
        /*0978*/ 	.word	0x000158a0


	//   ....[244]....
        /*097c*/ 	.word	0x000159c0


	//   ....[245]....
        /*0980*/ 	.word	0x00015a10


	//   ....[246]....
        /*0984*/ 	.word	0x00015b30


	//   ....[247]....
        /*0988*/ 	.word	0x00015b80


	//   ....[248]....
        /*098c*/ 	.word	0x00015ca0


	//   ....[249]....
        /*0990*/ 	.word	0x00015cf0


	//   ....[250]....
        /*0994*/ 	.word	0x00015df0


	//   ....[251]....
        /*0998*/ 	.word	0x00015e90


	//   ....[252]....
        /*099c*/ 	.word	0x00015ef0


	//   ....[253]....
        /*09a0*/ 	.word	0x00015fe0


	//   ....[254]....
        /*09a4*/ 	.word	0x00016040


	//   ....[255]....
        /*09a8*/ 	.word	0x00016130


	//   ....[0]....
        /*09ac*/ 	.word	0x00016190


	//   ....[1]....
        /*09b0*/ 	.word	0x00016280


	//   ....[2]....
        /*09b4*/ 	.word	0x00016320


	//   ....[3]....
        /*09b8*/ 	.word	0x00016390


	//   ....[4]....
        /*09bc*/ 	.word	0x000163f0


	//   ....[5]....
        /*09c0*/ 	.word	0x000164d0


	//   ....[6]....
        /*09c4*/ 	.word	0x00016550


	//   ....[7]....
        /*09c8*/ 	.word	0x00016620


	//   ....[8]....
        /*09cc*/ 	.word	0x000166a0


	//   ....[9]....
        /*09d0*/ 	.word	0x00016770


	//   ....[10]....
        /*09d4*/ 	.word	0x000167f0


	//   ....[11]....
        /*09d8*/ 	.word	0x000168c0


	//   ....[12]....
        /*09dc*/ 	.word	0x00016940


	//   ....[13]....
        /*09e0*/ 	.word	0x00016a10


	//   ....[14]....
        /*09e4*/ 	.word	0x00016a90


	//   ....[15]....
        /*09e8*/ 	.word	0x00016b60


	//   ....[16]....
        /*09ec*/ 	.word	0x00016be0


	//   ....[17]....
        /*09f0*/ 	.word	0x00016c90


	//   ....[18]....
        /*09f4*/ 	.word	0x00016dc0


	//   ....[19]....
        /*09f8*/ 	.word	0x00016e60


	//   ....[20]....
        /*09fc*/ 	.word	0x00016ec0


	//   ....[21]....
        /*0a00*/ 	.word	0x00016f80


	//   ....[22]....
        /*0a04*/ 	.word	0x00016fe0


	//   ....[23]....
        /*0a08*/ 	.word	0x000170a0


	//   ....[24]....
        /*0a0c*/ 	.word	0x00017100


	//   ....[25]....
        /*0a10*/ 	.word	0x000171c0


	//   ....[26]....
        /*0a14*/ 	.word	0x00017220


	//   ....[27]....
        /*0a18*/ 	.word	0x000172e0


	//   ....[28]....
        /*0a1c*/ 	.word	0x00017340


	//   ....[29]....
        /*0a20*/ 	.word	0x00017400


	//   ....[30]....
        /*0a24*/ 	.word	0x00017460


	//   ....[31]....
        /*0a28*/ 	.word	0x00017520


	//   ....[32]....
        /*0a2c*/ 	.word	0x00017580


	//   ....[33]....
        /*0a30*/ 	.word	0x00017640


	//   ....[34]....
        /*0a34*/ 	.word	0x00017730


	//   ....[35]....
        /*0a38*/ 	.word	0x000177c0


	//   ....[36]....
        /*0a3c*/ 	.word	0x00017820


	//   ....[37]....
        /*0a40*/ 	.word	0x000178e0


	//   ....[38]....
        /*0a44*/ 	.word	0x00017940


	//   ....[39]....
        /*0a48*/ 	.word	0x00017a00


	//   ....[40]....
        /*0a4c*/ 	.word	0x00017a60


	//   ....[41]....
        /*0a50*/ 	.word	0x00017b20


	//   ....[42]....
        /*0a54*/ 	.word	0x00017b80


	//   ....[43]....
        /*0a58*/ 	.word	0x00017c40


	//   ....[44]....
        /*0a5c*/ 	.word	0x00017ca0


	//   ....[45]....
        /*0a60*/ 	.word	0x00017d60


	//   ....[46]....
        /*0a64*/ 	.word	0x00017dc0


	//   ....[47]....
        /*0a68*/ 	.word	0x00017e80


	//   ....[48]....
        /*0a6c*/ 	.word	0x00017ee0


	//   ....[49]....
        /*0a70*/ 	.word	0x00017fa0


	//   ....[50]....
        /*0a74*/ 	.word	0x00018200


	//----- nvinfo : EIATTR_REG_RECONFIG
	.align		4
.L_544:
        /*0a78*/ 	.byte	0x01, 0x54
	.zero		2


	//----- nvinfo : EIATTR_SYSCALL_OFFSETS
	.align		4
        /*0a7c*/ 	.byte	0x04, 0x46
        /*0a7e*/ 	.short	(.L_546 - .L_545)


	//   ....[0]....
.L_545:
        /*0a80*/ 	.word	0x00001cc0


	//   ....[1]....
        /*0a84*/ 	.word	0x0000ee80


	//   ....[2]....
        /*0a88*/ 	.word	0x0000eff0


	//   ....[3]....
        /*0a8c*/ 	.word	0x0000f140


	//   ....[4]....
        /*0a90*/ 	.word	0x0000f280


	//   ....[5]....
        /*0a94*/ 	.word	0x000108f0


	//----- nvinfo : EIATTR_MBARRIER_INSTR_OFFSETS
	.align		4
.L_546:
        /*0a98*/ 	.byte	0x04, 0x39
        /*0a9a*/ 	.short	(.L_548 - .L_547)


	//   ....[0]....
.L_547:
        /*0a9c*/ 	.word	0x00000180
        /*0aa0*/ 	.word	0x000000ff
        /*0aa4*/ 	.word	0x00038800
        /*0aa8*/ 	.short	0x0100
        /*0aaa*/ 	.byte	0x08
	.zero		1


	//   ....[1]....
        /*0aac*/ 	.word	0x00000190
        /*0ab0*/ 	.word	0x000000ff
        /*0ab4*/ 	.word	0x00038820
        /*0ab8*/ 	.short	0x0100
        /*0aba*/ 	.byte	0x08
	.zero		1


	//   ....[2]....
        /*0abc*/ 	.word	0x00000280
        /*0ac0*/ 	.word	0x000000ff
        /*0ac4*/ 	.word	0x00038830
        /*0ac8*/ 	.short	0x0100
        /*0aca*/ 	.byte	0x08
	.zero		1


	//   ....[3]....
        /*0acc*/ 	.word	0x00000290
        /*0ad0*/ 	.word	0x000000ff
        /*0ad4*/ 	.word	0x00038840
        /*0ad8*/ 	.short	0x0100
        /*0ada*/ 	.byte	0x08
	.zero		1


	//   ....[4]....
        /*0adc*/ 	.word	0x000002a0
        /*0ae0*/ 	.word	0x000000ff
        /*0ae4*/ 	.word	0x00038838
        /*0ae8*/ 	.short	0x0100
        /*0aea*/ 	.byte	0x08
	.zero		1


	//   ....[5]....
        /*0aec*/ 	.word	0x000002b0
        /*0af0*/ 	.word	0x000000ff
        /*0af4*/ 	.word	0x00038848
        /*0af8*/ 	.short	0x0100
        /*0afa*/ 	.byte	0x08
	.zero		1


	//   ....[6]....
        /*0afc*/ 	.word	0x000003e0
        /*0b00*/ 	.word	0x000000ff
        /*0b04*/ 	.word	0x00038850
        /*0b08*/ 	.short	0x0100
        /*0b0a*/ 	.byte	0x08
	.zero		1


	//   ....[7]....
        /*0b0c*/ 	.word	0x000003f0
        /*0b10*/ 	.word	0x000000ff
        /*0b14*/ 	.word	0x00038860
        /*0b18*/ 	.short	0x0100
        /*0b1a*/ 	.byte	0x08
	.zero		1


	//   ....[8]....
        /*0b1c*/ 	.word	0x00000400
        /*0b20*/ 	.word	0x000000ff
        /*0b24*/ 	.word	0x00038858
        /*0b28*/ 	.short	0x0100
        /*0b2a*/ 	.byte	0x08
	.zero		1


	//   ....[9]....
        /*0b2c*/ 	.word	0x00000410
        /*0b30*/ 	.word	0x000000ff
        /*0b34*/ 	.word	0x00038868
        /*0b38*/ 	.short	0x0100
        /*0b3a*/ 	.byte	0x08
	.zero		1


	//   ....[10]....
        /*0b3c*/ 	.word	0x00000500
        /*0b40*/ 	.word	0x000000ff
        /*0b44*/ 	.word	0x00038870
        /*0b48*/ 	.short	0x0100
        /*0b4a*/ 	.byte	0x06
	.zero		1


	//   ....[11]....
        /*0b4c*/ 	.word	0x00000510
        /*0b50*/ 	.word	0x000000ff
        /*0b54*/ 	.word	0x00038880
        /*0b58*/ 	.short	0x0100
        /*0b5a*/ 	.byte	0x06
	.zero		1


	//   ....[12]....
        /*0b5c*/ 	.word	0x00000520
        /*0b60*/ 	.word	0x000000ff
        /*0b64*/ 	.word	0x00038878
        /*0b68*/ 	.short	0x0100
        /*0b6a*/ 	.byte	0x06
	.zero		1


	//   ....[13]....
        /*0b6c*/ 	.word	0x00000530
        /*0b70*/ 	.word	0x000000ff
        /*0b74*/ 	.word	0x00038888
        /*0b78*/ 	.short	0x0100
        /*0b7a*/ 	.byte	0x06
	.zero		1


	//   ....[14]....
        /*0b7c*/ 	.word	0x00000660
        /*0b80*/ 	.word	0x000000ff
        /*0b84*/ 	.word	0x00038890
        /*0b88*/ 	.short	0x0100
        /*0b8a*/ 	.byte	0x08
	.zero		1


	//   ....[15]....
        /*0b8c*/ 	.word	0x00000670
        /*0b90*/ 	.word	0x000000ff
        /*0b94*/ 	.word	0x000388a0
        /*0b98*/ 	.short	0x0100
        /*0b9a*/ 	.byte	0x08
	.zero		1


	//   ....[16]....
        /*0b9c*/ 	.word	0x00000680
        /*0ba0*/ 	.word	0x000000ff
        /*0ba4*/ 	.word	0x00038898
        /*0ba8*/ 	.short	0x0100
        /*0baa*/ 	.byte	0x08
	.zero		1


	//   ....[17]....
        /*0bac*/ 	.word	0x00000690
        /*0bb0*/ 	.word	0x000000ff
        /*0bb4*/ 	.word	0x000388a8
        /*0bb8*/ 	.short	0x0100
        /*0bba*/ 	.byte	0x08
	.zero		1


	//   ....[18]....
        /*0bbc*/ 	.word	0x000007e0
        /*0bc0*/ 	.word	0x000000ff
        /*0bc4*/ 	.word	0x000388b0
        /*0bc8*/ 	.short	0x0100
        /*0bca*/ 	.byte	0x08
	.zero		1


	//   ....[19]....
        /*0bcc*/ 	.word	0x000007f0
        /*0bd0*/ 	.word	0x000000ff
        /*0bd4*/ 	.word	0x000388c0
        /*0bd8*/ 	.short	0x0100
        /*0bda*/ 	.byte	0x08
	.zero		1


	//   ....[20]....
        /*0bdc*/ 	.word	0x00000800
        /*0be0*/ 	.word	0x000000ff
        /*0be4*/ 	.word	0x000388b8
        /*0be8*/ 	.short	0x0100
        /*0bea*/ 	.byte	0x08
	.zero		1


	//   ....[21]....
        /*0bec*/ 	.word	0x00000810
        /*0bf0*/ 	.word	0x000000ff
        /*0bf4*/ 	.word	0x000388c8
        /*0bf8*/ 	.short	0x0100
        /*0bfa*/ 	.byte	0x08
	.zero		1


	//   ....[22]....
        /*0bfc*/ 	.word	0x00001d30
        /*0c00*/ 	.word	0x000000ff
        /*0c04*/ 	.word	0x00038800
        /*0c08*/ 	.short	0x010a
        /*0c0a*/ 	.byte	0x33
	.zero		1


	//   ....[23]....
        /*0c0c*/ 	.word	0x00001e00
        /*0c10*/ 	.word	0x000000ff
        /*0c14*/ 	.word	0x00038830
        /*0c18*/ 	.short	0x010a
        /*0c1a*/ 	.byte	0x38
	.zero		1


	//   ....[24]....
        /*0c1c*/ 	.word	0x00001e40
        /*0c20*/ 	.word	0x000000ff
        /*0c24*/ 	.word	0x00038830
        /*0c28*/ 	.short	0x010a
        /*0c2a*/ 	.byte	0x38
	.zero		1


	//   ....[25]....
        /*0c2c*/ 	.word	0x000023c0
        /*0c30*/ 	.word	0x000000ff
        /*0c34*/ 	.word	0x00000000
        /*0c38*/ 	.short	0x0101
        /*0c3a*/ 	.byte	0x06
	.zero		1


	//   ....[26]....
        /*0c3c*/ 	.word	0x00003ec0
        /*0c40*/ 	.word	0x000000ff
        /*0c44*/ 	.word	0x00038850
        /*0c48*/ 	.short	0x010a
        /*0c4a*/ 	.byte	0x38
	.zero		1


	//   ....[27]....
        /*0c4c*/ 	.word	0x00003f00
        /*0c50*/ 	.word	0x000000ff
        /*0c54*/ 	.word	0x00038850
        /*0c58*/ 	.short	0x010a
        /*0c5a*/ 	.byte	0x38
	.zero		1


	//   ....[28]....
        /*0c5c*/ 	.word	0x00004190
        /*0c60*/ 	.word	0x000000ff
        /*0c64*/ 	.word	0x00000000
        /*0c68*/ 	.short	0x0101
        /*0c6a*/ 	.byte	0x38
	.zero		1


	//   ....[29]....
        /*0c6c*/ 	.word	0x00004350
        /*0c70*/ 	.word	0x000000ff
        /*0c74*/ 	.word	0x00038830
        /*0c78*/ 	.short	0x010a
        /*0c7a*/ 	.byte	0x36
	.zero		1


	//   ....[30]....
        /*0c7c*/ 	.word	0x000043a0
        /*0c80*/ 	.word	0x000000ff
        /*0c84*/ 	.word	0x00038830
        /*0c88*/ 	.short	0x010a
        /*0c8a*/ 	.byte	0x36
	.zero		1


	//   ....[31]....
        /*0c8c*/ 	.word	0x000047b0
        /*0c90*/ 	.word	0x000000ff
        /*0c94*/ 	.word	0x00000000
        /*0c98*/ 	.short	0x0101
        /*0c9a*/ 	.byte	0x06
	.zero		1


	//   ....[32]....
        /*0c9c*/ 	.word	0x00006ba0
        /*0ca0*/ 	.word	0x000000ff
        /*0ca4*/ 	.word	0x00038850
        /*0ca8*/ 	.short	0x010a
        /*0caa*/ 	.byte	0x36
	.zero		1


	//   ....[33]....
        /*0cac*/ 	.word	0x00006c00
        /*0cb0*/ 	.word	0x000000ff
        /*0cb4*/ 	.word	0x00038850
        /*0cb8*/ 	.short	0x010a
        /*0cba*/ 	.byte	0x36
	.zero		1


	//   ....[34]....
        /*0cbc*/ 	.word	0x00006e40
        /*0cc0*/ 	.word	0x000000ff
        /*0cc4*/ 	.word	0x00000000
        /*0cc8*/ 	.short	0x0101
        /*0cca*/ 	.byte	0x36
	.zero		1


	//   ....[35]....
        /*0ccc*/ 	.word	0x00006f70
        /*0cd0*/ 	.word	0x000000ff
        /*0cd4*/ 	.word	0x00038830
        /*0cd8*/ 	.short	0x010a
        /*0cda*/ 	.byte	0x2f
	.zero		1


	//   ....[36]....
        /*0cdc*/ 	.word	0x00006fb0
        /*0ce0*/ 	.word	0x000000ff
        /*0ce4*/ 	.word	0x00038830
        /*0ce8*/ 	.short	0x010a
        /*0cea*/ 	.byte	0x2f
	.zero		1


	//   ....[37]....
        /*0cec*/ 	.word	0x00007320
        /*0cf0*/ 	.word	0x000000ff
        /*0cf4*/ 	.word	0x00000000
        /*0cf8*/ 	.short	0x0101
        /*0cfa*/ 	.byte	0x06
	.zero		1


	//   ....[38]....
        /*0cfc*/ 	.word	0x00008e20
        /*0d00*/ 	.word	0x000000ff
        /*0d04*/ 	.word	0x00038850
        /*0d08*/ 	.short	0x010a
        /*0d0a*/ 	.byte	0x2f
	.zero		1


	//   ....[39]....
        /*0d0c*/ 	.word	0x00008e70
        /*0d10*/ 	.word	0x000000ff
        /*0d14*/ 	.word	0x00038850
        /*0d18*/ 	.short	0x010a
        /*0d1a*/ 	.byte	0x2f
	.zero		1


	//   ....[40]....
        /*0d1c*/ 	.word	0x000090a0
        /*0d20*/ 	.word	0x000000ff
        /*0d24*/ 	.word	0x00000000
        /*0d28*/ 	.short	0x0101
        /*0d2a*/ 	.byte	0x2f
	.zero		1


	//   ....[41]....
        /*0d2c*/ 	.word	0x0000c3b0
        /*0d30*/ 	.word	0x000000ff
        /*0d34*/ 	.word	0x00000000
        /*0d38*/ 	.short	0x0101
        /*0d3a*/ 	.byte	0x07
	.zero		1


	//   ....[42]....
        /*0d3c*/ 	.word	0x0000f690
        /*0d40*/ 	.word	0x00000006
        /*0d44*/ 	.word	0x00038880
        /*0d48*/ 	.short	0x010a
        /*0d4a*/ 	.byte	0x3f
	.zero		1


	//   ....[43]....
        /*0d4c*/ 	.word	0x0000fe00
        /*0d50*/ 	.word	0x00000006
        /*0d54*/ 	.word	0x00038870
        /*0d58*/ 	.short	0x0107
        /*0d5a*/ 	.byte	0x3f
	.zero		1


	//   ....[44]....
        /*0d5c*/ 	.word	0x0000fec0
        /*0d60*/ 	.word	0x00000006
        /*0d64*/ 	.word	0x00038870
        /*0d68*/ 	.short	0x0101
        /*0d6a*/ 	.byte	0x3f
	.zero		1


	//   ....[45]....
        /*0d6c*/ 	.word	0x0000ff10
        /*0d70*/ 	.word	0x00000006
        /*0d74*/ 	.word	0x00038840
        /*0d78*/ 	.short	0x010a
        /*0d7a*/ 	.byte	0x3f
	.zero		1


	//   ....[46]....
        /*0d7c*/ 	.word	0x00010620
        /*0d80*/ 	.word	0x00000006
        /*0d84*/ 	.word	0x00038830
        /*0d88*/ 	.short	0x0107
        /*0d8a*/ 	.byte	0x3f
	.zero		1


	//   ....[47]....
        /*0d8c*/ 	.word	0x000106e0
        /*0d90*/ 	.word	0x00000006
        /*0d94*/ 	.word	0x00038830
        /*0d98*/ 	.short	0x0101
        /*0d9a*/ 	.byte	0x3f
	.zero		1


	//   ....[48]....
        /*0d9c*/ 	.word	0x000111e0
        /*0da0*/ 	.word	0x00000017
        /*0da4*/ 	.word	0x00038800
        /*0da8*/ 	.short	0x0107
        /*0daa*/ 	.byte	0x3f
	.zero		1


	//   ....[49]....
        /*0dac*/ 	.word	0x000112e0
        /*0db0*/ 	.word	0x00000017
        /*0db4*/ 	.word	0x00038800
        /*0db8*/ 	.short	0x0101
        /*0dba*/ 	.byte	0x3f
	.zero		1


	//   ....[50]....
        /*0dbc*/ 	.word	0x00011300
        /*0dc0*/ 	.word	0x00000017
        /*0dc4*/ 	.word	0x00038820
        /*0dc8*/ 	.short	0x010a
        /*0dca*/ 	.byte	0x3f
	.zero		1


	//   ....[51]....
        /*0dcc*/ 	.word	0x00011650
        /*0dd0*/ 	.word	0x00000000
        /*0dd4*/ 	.word	0x00038880
        /*0dd8*/ 	.short	0x010a
        /*0dda*/ 	.byte	0x3f
	.zero		1


	//   ....[52]....
        /*0ddc*/ 	.word	0x00011b60
        /*0de0*/ 	.word	0x00000000
        /*0de4*/ 	.word	0x00038870
        /*0de8*/ 	.short	0x0107
        /*0dea*/ 	.byte	0x3f
	.zero		1


	//   ....[53]....
        /*0dec*/ 	.word	0x00011c20
        /*0df0*/ 	.word	0x00000000
        /*0df4*/ 	.word	0x00038870
        /*0df8*/ 	.short	0x0101
        /*0dfa*/ 	.byte	0x3f
	.zero		1


	//   ....[54]....
        /*0dfc*/ 	.word	0x00011c50
        /*0e00*/ 	.word	0x00000000
        /*0e04*/ 	.word	0x00038840
        /*0e08*/ 	.short	0x010a
        /*0e0a*/ 	.byte	0x3f
	.zero		1


	//   ....[55]....
        /*0e0c*/ 	.word	0x00012150
        /*0e10*/ 	.word	0x00000000
        /*0e14*/ 	.word	0x00038830
        /*0e18*/ 	.short	0x0107
        /*0e1a*/ 	.byte	0x3f
	.zero		1


	//   ....[56]....
        /*0e1c*/ 	.word	0x00012210
        /*0e20*/ 	.word	0x00000000
        /*0e24*/ 	.word	0x00038830
        /*0e28*/ 	.short	0x0101
        /*0e2a*/ 	.byte	0x3f
	.zero		1


	//   ....[57]....
        /*0e2c*/ 	.word	0x000122a0
        /*0e30*/ 	.word	0x00000000
        /*0e34*/ 	.word	0x00038870
        /*0e38*/ 	.short	0x010a
        /*0e3a*/ 	.byte	0x3f
	.zero		1


	//   ....[58]....
        /*0e3c*/ 	.word	0x00012330
        /*0e40*/ 	.word	0x00000000
        /*0e44*/ 	.word	0x00038860
        /*0e48*/ 	.short	0x010a
        /*0e4a*/ 	.byte	0x3f
	.zero		1


	//   ....[59]....
        /*0e4c*/ 	.word	0x00012c00
        /*0e50*/ 	.word	0x00000000
        /*0e54*/ 	.word	0x00038850
        /*0e58*/ 	.short	0x0101
        /*0e5a*/ 	.byte	0x3f
	.zero		1


	//   ....[60]....
        /*0e5c*/ 	.word	0x00012c80
        /*0e60*/ 	.word	0x00000000
        /*0e64*/ 	.word	0x00000000
        /*0e68*/ 	.short	0x0101
        /*0e6a*/ 	.byte	0x3f
	.zero		1


	//   ....[61]....
        /*0e6c*/ 	.word	0x00012e40
        /*0e70*/ 	.word	0x00000002
        /*0e74*/ 	.word	0x00038870
        /*0e78*/ 	.short	0x010a
        /*0e7a*/ 	.byte	0x3f
	.zero		1


	//   ....[62]....
        /*0e7c*/ 	.word	0x00012ec0
        /*0e80*/ 	.word	0x00000002
        /*0e84*/ 	.word	0x00038860
        /*0e88*/ 	.short	0x010a
        /*0e8a*/ 	.byte	0x3f
	.zero		1


	//   ....[63]....
        /*0e8c*/ 	.word	0x000137a0
        /*0e90*/ 	.word	0x00000002
        /*0e94*/ 	.word	0x00038850
        /*0e98*/ 	.short	0x0101
        /*0e9a*/ 	.byte	0x3f
	.zero		1


	//   ....[64]....
        /*0e9c*/ 	.word	0x00013820
        /*0ea0*/ 	.word	0x00000002
        /*0ea4*/ 	.word	0x00000000
        /*0ea8*/ 	.short	0x0101
        /*0eaa*/ 	.byte	0x3f
	.zero		1


	//   ....[65]....
        /*0eac*/ 	.word	0x000144b0
        /*0eb0*/ 	.word	0x00000005
        /*0eb4*/ 	.word	0x00038820
        /*0eb8*/ 	.short	0x010a
        /*0eba*/ 	.byte	0x3f
	.zero		1


	//   ....[66]....
        /*0ebc*/ 	.word	0x00014630
        /*0ec0*/ 	.word	0x00000003
        /*0ec4*/ 	.word	0x00038840
        /*0ec8*/ 	.short	0x010a
        /*0eca*/ 	.byte	0x3f
	.zero		1


	//   ....[67]....
        /*0ecc*/ 	.word	0x000146d0
        /*0ed0*/ 	.word	0x00000019
        /*0ed4*/ 	.word	0x00038840
        /*0ed8*/ 	.short	0x010a
        /*0eda*/ 	.byte	0x3f
	.zero		1


	//   ....[68]....
        /*0edc*/ 	.word	0x00014710
        /*0ee0*/ 	.word	0x00000003
        /*0ee4*/ 	.word	0x00038860
        /*0ee8*/ 	.short	0x010a
        /*0eea*/ 	.byte	0x3f
	.zero		1


	//   ....[69]....
        /*0eec*/ 	.word	0x00014750
        /*0ef0*/ 	.word	0x00000019
        /*0ef4*/ 	.word	0x00038860
        /*0ef8*/ 	.short	0x010a
        /*0efa*/ 	.byte	0x3f
	.zero		1


	//   ....[70]....
        /*0efc*/ 	.word	0x00014790
        /*0f00*/ 	.word	0x00000003
        /*0f04*/ 	.word	0x00038880
        /*0f08*/ 	.short	0x010a
        /*0f0a*/ 	.byte	0x3f
	.zero		1


	//   ....[71]....
        /*0f0c*/ 	.word	0x000147d0
        /*0f10*/ 	.word	0x00000019
        /*0f14*/ 	.word	0x00038880
        /*0f18*/ 	.short	0x010a
        /*0f1a*/ 	.byte	0x3f
	.zero		1


	//   ....[72]....
        /*0f1c*/ 	.word	0x00014840
        /*0f20*/ 	.word	0x00000003
        /*0f24*/ 	.word	0x00038800
        /*0f28*/ 	.short	0x010a
        /*0f2a*/ 	.byte	0x3f
	.zero		1


	//   ....[73]....
        /*0f2c*/ 	.word	0x000148a0
        /*0f30*/ 	.word	0x00000000
        /*0f34*/ 	.word	0x00038830
        /*0f38*/ 	.short	0x010a
        /*0f3a*/ 	.byte	0x3f
	.zero		1


	//   ....[74]....
        /*0f3c*/ 	.word	0x00014900
        /*0f40*/ 	.word	0x00000008
        /*0f44*/ 	.word	0x00038850
        /*0f48*/ 	.short	0x010a
        /*0f4a*/ 	.byte	0x3f
	.zero		1


	//   ....[75]....
        /*0f4c*/ 	.word	0x00014970
        /*0f50*/ 	.word	0x00000003
        /*0f54*/ 	.word	0x00038830
        /*0f58*/ 	.short	0x010a
        /*0f5a*/ 	.byte	0x3f
	.zero		1


	//   ....[76]....
        /*0f5c*/ 	.word	0x000149e0
        /*0f60*/ 	.word	0x00000007
        /*0f64*/ 	.word	0x00038850
        /*0f68*/ 	.short	0x010a
        /*0f6a*/ 	.byte	0x3f
	.zero		1


	//   ....[77]....
        /*0f6c*/ 	.word	0x00014a40
        /*0f70*/ 	.word	0x00000003
        /*0f74*/ 	.word	0x00038830
        /*0f78*/ 	.short	0x010a
        /*0f7a*/ 	.byte	0x3f
	.zero		1


	//   ....[78]....
        /*0f7c*/ 	.word	0x00014aa0
        /*0f80*/ 	.word	0x00000009
        /*0f84*/ 	.word	0x00038850
        /*0f88*/ 	.short	0x010a
        /*0f8a*/ 	.byte	0x3f
	.zero		1


	//   ....[79]....
        /*0f8c*/ 	.word	0x00014bb0
        /*0f90*/ 	.word	0x00000006
        /*0f94*/ 	.word	0x00038880
        /*0f98*/ 	.short	0x010a
        /*0f9a*/ 	.byte	0x3f
	.zero		1


	//   ....[80]....
        /*0f9c*/ 	.word	0x00015760
        /*0fa0*/ 	.word	0x00000006
        /*0fa4*/ 	.word	0x00038840
        /*0fa8*/ 	.short	0x010a
        /*0faa*/ 	.byte	0x3f
	.zero		1


	//   ....[81]....
        /*0fac*/ 	.word	0x00016cc0
        /*0fb0*/ 	.word	0x00000017
        /*0fb4*/ 	.word	0x00038820
        /*0fb8*/ 	.short	0x010a
        /*0fba*/ 	.byte	0x3f
	.zero		1


	//   ....[82]....
        /*0fbc*/ 	.word	0x00016d10
        /*0fc0*/ 	.word	0x00000000
        /*0fc4*/ 	.word	0x00038880
        /*0fc8*/ 	.short	0x010a
        /*0fca*/ 	.byte	0x3f
	.zero		1


	//   ....[83]....
        /*0fcc*/ 	.word	0x00017680
        /*0fd0*/ 	.word	0x00000000
        /*0fd4*/ 	.word	0x00038840
        /*0fd8*/ 	.short	0x010a
        /*0fda*/ 	.byte	0x3f
	.zero		1


	//   ....[84]....
        /*0fdc*/ 	.word	0x00017fe0
        /*0fe0*/ 	.word	0x00000000
        /*0fe4*/ 	.word	0x00038870
        /*0fe8*/ 	.short	0x010a
        /*0fea*/ 	.byte	0x3f
	.zero		1


	//   ....[85]....
        /*0fec*/ 	.word	0x00018030
        /*0ff0*/ 	.word	0x00000000
        /*0ff4*/ 	.word	0x00038860
        /*0ff8*/ 	.short	0x010a
        /*0ffa*/ 	.byte	0x3f
	.zero		1


	//   ....[86]....
        /*0ffc*/ 	.word	0x00018080
        /*1000*/ 	.word	0x00000002
        /*1004*/ 	.word	0x00038870
        /*1008*/ 	.short	0x010a
        /*100a*/ 	.byte	0x3f
	.zero		1


	//   ....[87]....
        /*100c*/ 	.word	0x000180d0
        /*1010*/ 	.word	0x00000002
        /*1014*/ 	.word	0x00038860
        /*1018*/ 	.short	0x010a
        /*101a*/ 	.byte	0x3f
	.zero		1


	//   ....[88]....
        /*101c*/ 	.word	0x00018120
        /*1020*/ 	.word	0x00000005
        /*1024*/ 	.word	0x00038820
        /*1028*/ 	.short	0x010a
        /*102a*/ 	.byte	0x3f
	.zero		1


	//   ....[89]....
        /*102c*/ 	.word	0x000182c0
        /*1030*/ 	.word	0x00000003
        /*1034*/ 	.word	0x00038840
        /*1038*/ 	.short	0x010a
        /*103a*/ 	.byte	0x3f
	.zero		1


	//   ....[90]....
        /*103c*/ 	.word	0x00018310
        /*1040*/ 	.word	0x00000019
        /*1044*/ 	.word	0x00038840
        /*1048*/ 	.short	0x010a
        /*104a*/ 	.byte	0x3f
	.zero		1


	//   ....[91]....
        /*104c*/ 	.word	0x00018360
        /*1050*/ 	.word	0x00000003
        /*1054*/ 	.word	0x00038860
        /*1058*/ 	.short	0x010a
        /*105a*/ 	.byte	0x3f
	.zero		1


	//   ....[92]....
        /*105c*/ 	.word	0x000183b0
        /*1060*/ 	.word	0x00000019
        /*1064*/ 	.word	0x00038860
        /*1068*/ 	.short	0x010a
        /*106a*/ 	.byte	0x3f
	.zero		1


	//   ....[93]....
        /*106c*/ 	.word	0x00018400
        /*1070*/ 	.word	0x00000003
        /*1074*/ 	.word	0x00038880
        /*1078*/ 	.short	0x010a
        /*107a*/ 	.byte	0x3f
	.zero		1


	//----- nvinfo : EIATTR_NUM_MBARRIERS
	.align		4
.L_548:
        /*107c*/ 	.byte	0x03, 0x38
        /*107e*/ 	.short	0x0016


	//----- nvinfo : EIATTR_EXIT_INSTR_OFFSETS
	.align		4
        /*1080*/ 	.byte	0x04, 0x1c
        /*1082*/ 	.short	(.L_550 - .L_549)


	//   ....[0]....
.L_549:
        /*1084*/ 	.word	0x000009c0


	//   ....[1]....
        /*1088*/ 	.word	0x0000d700


	//   ....[2]....
        /*108c*/ 	.word	0x00014820


	//----- nvinfo : EIATTR_MAX_THREADS
	.align		4
.L_550:
        /*1090*/ 	.byte	0x04, 0x05
        /*1092*/ 	.short	(.L_552 - .L_551)
.L_551:
        /*1094*/ 	.word	0x00000180
        /*1098*/ 	.word	0x00000001
        /*109c*/ 	.word	0x00000001


	//----- nvinfo : EIATTR_CRS_STACK_SIZE
	.align		4
.L_552:
        /*10a0*/ 	.byte	0x04, 0x1e
        /*10a2*/ 	.short	(.L_554 - .L_553)
.L_553:
        /*10a4*/ 	.word	0x00000000


	//----- nvinfo : EIATTR_CBANK_PARAM_SIZE
	.align		4
.L_554:
        /*10a8*/ 	.byte	0x03, 0x19
        /*10aa*/ 	.short	0x0af0


	//----- nvinfo : EIATTR_PARAM_CBANK
	.align		4
        /*10ac*/ 	.byte	0x04, 0x0a
        /*10ae*/ 	.short	(.L_556 - .L_555)
	.align		4
.L_555:
        /*10b0*/ 	.word	index@(.nv.constant0._ZN7cutlass13device_kernelIN5flash11enable_sm90INS1_16FlashAttnFwdSm90INS1_25CollectiveMainloopFwdSm90ILi2EN4cute5tupleIJNS5_1CILi1EEES8_S8_EEENS6_IJNS7_ILi128EEESA_NS7_ILi256EEEEEELi256ENS_12float_e4m3_tEfNS_4arch4Sm90ELb1ELb0ELb0ELb1ELb1ELb0ELb0ELb1ELb0ELb1ELb0ELb0EEENS1_21CollectiveEpilogueFwdINS6_IJSA_SB_SA_EEES9_NS_10bfloat16_tESF_Li256ELb1ELb1ELb0ELb1EEENS1_36VarlenDynamicPersistentTileSchedulerILi128ELi128ELi256ELi128ELb0ELb1ELb1ELb1ELb1ELb1EEEEEEEEEvNT_6ParamsE)
        /*10b4*/ 	.short	0x0210
        /*10b6*/ 	.short	0x0af0


	//----- nvinfo : EIATTR_SW_WAR
	.align		4
.L_556:
        /*10b8*/ 	.byte	0x04, 0x36
        /*10ba*/ 	.short	(.L_558 - .L_557)
.L_557:
        /*10bc*/ 	.word	0x00000008
.L_558:


//--------------------- .nv.info._ZN7cutlass13device_kernelIN5flash11enable_sm90INS1_16FlashAttnFwdSm90INS1_25CollectiveMainloopFwdSm90ILi2EN4cute5tupleIJNS5_1CILi1EEES8_S8_EEENS6_IJNS7_ILi128EEESA_NS7_ILi256EEEEEELi256ENS_12float_e4m3_tEfNS_4arch4Sm90ELb1ELb0ELb0ELb1ELb1ELb1ELb0ELb1ELb0ELb1ELb0ELb0EEENS1_21CollectiveEpilogueFwdINS6_IJSA_SB_SA_EEES9_NS_10bfloat16_tESF_Li256ELb1ELb1ELb0ELb1EEENS1_36VarlenDynamicPersistentTileSchedulerILi128ELi128ELi256ELi128ELb0ELb1ELb1ELb1ELb1ELb1EEEEEEEEEvNT_6ParamsE --------------------------
	.section	.nv.info._ZN7cutlass13device_kernelIN5flash11enable_sm90INS1_16FlashAttnFwdSm90INS1_25CollectiveMainloopFwdSm90ILi2EN4cute5tupleIJNS5_1CILi1EEES8_S8_EEENS6_IJNS7_ILi128EEESA_NS7_ILi256EEEEEELi256ENS_12float_e4m3_tEfNS_4arch4Sm90ELb1ELb0ELb0ELb1ELb1ELb1ELb0ELb1ELb0ELb1ELb0ELb0EEENS1_21CollectiveEpilogueFwdINS6_IJSA_SB_SA_EEES9_NS_10bfloat16_tESF_Li256ELb1ELb1ELb0ELb1EEENS1_36VarlenDynamicPersistentTileSchedulerILi128ELi128ELi256ELi128ELb0ELb1ELb1ELb1ELb1ELb1EEEEEEEEEvNT_6ParamsE,"",@"SHT_CUDA_INFO"
	.sectionflags	@""
	.align	4


	//----- nvinfo : EIATTR_CUDA_API_VERSION
	.align		4
        /*0000*/ 	.byte	0x04, 0x37
        /*0002*/ 	.short	(.L_560 - .L_559)
.L_559:
        /*0004*/ 	.word	0x00000082


	//----- nvinfo : EIATTR_KPARAM_INFO
	.align		4
.L_560:
        /*0008*/ 	.byte	0x04, 0x17
        /*000a*/ 	.short	(.L_562 - .L_561)
.L_561:
        /*000c*/ 	.word	0x00000000
        /*0010*/ 	.short	0x0000
        /*0012*/ 	.short	0x0070
        /*0014*/ 	.byte	0x00, 0xf0, 0x01, 0x2a


	//----- nvinfo : EIATTR_SPARSE_MMA_MASK
	.align		4
.L_562:
        /*0018*/ 	.byte	0x03, 0x50
        /*001a*/ 	.short	0x0000


	//----- nvinfo : EIATTR_MAXREG_COUNT
	.align		4
        /*001c*/ 	.byte	0x03, 0x1b
        /*001e*/ 	.short	0x00a8


	//----- nvinfo : EIATTR_NUM_BARRIERS
	.align		4
        /*0020*/ 	.byte	0x02, 0x4c
        /*0022*/ 	.byte	0x10
	.zero		1


	//----- nvinfo : EIATTR_EXTERNS
	.align		4
        /*0024*/ 	.byte	0x04, 0x0f
        /*0026*/ 	.short	(.L_564 - .L_563)


	//   ....[0]....
	.align		4
.L_563:
        /*0028*/ 	.word	index@(__assertfail)


	//----- nvinfo : EIATTR_ANNOTATIONS
	.align		4
.L_564:
        /*002c*/ 	.byte	0x04, 0x55
        /*002e*/ 	.short	(.L_566 - .L_565)


	//   ....[0]....
.L_565:
        /* <DEDUP_REMOVED lines=76> */


	//----- nvinfo : EIATTR_MERCURY_ISA_VERSION
	.align		4
.L_566:
        /*04e0*/ 	.byte	0x03, 0x5f
        /*04e2*/ 	.short	0x0101


	//----- nvinfo : EIATTR_UNUSED_LOAD_BYTE_OFFSET
	.align		4
        /*04e4*/ 	.byte	0x04, 0x44
        /*04e6*/ 	.short	(.L_568 - .L_567)


	//   ....[0]....
.L_567:
        /*04e8*/ 	.word	0x00000ab0
        /*04ec*/ 	.word	0x0000fff0


	//   ....[1]....
        /*04f0*/ 	.word	0x0001eed0
        /*04f4*/ 	.word	0x0000fff0


	//----- nvinfo : EIATTR_INT_WARP_WIDE_INSTR_OFFSETS
	.align		4
.L_568:
        /*04f8*/ 	.byte	0x04, 0x31
        /*04fa*/ 	.short	(.L_570 - .L_569)


	//   ....[0]....
.L_569:
        /*04fc*/ 	.word	0x00000130


	//   ....[1]....
        /*0500*/ 	.word	0x00000170


	//   ....[2]....
        /*0504*/ 	.word	0x000001e0


	//   ....[3]....
        /*0508*/ 	.word	0x00025330


	//   ....[4]....
        /*050c*/ 	.word	0x000253c0


	//   ....[5]....
        /*0510*/ 	.word	0x00029610


	//   ....[6]....
        /*0514*/ 	.word	0x000296a0


	//----- nvinfo : EIATTR_COOP_GROUP_MASK_REGIDS
	.align		4
.L_570:
        /*0518*/ 	.byte	0x04, 0x29
        /*051a*/ 	.short	(.L_572 - .L_571)


	//   ....[0]....
.L_571:
        /*051c*/ 	.word	0xffffffff


	//   ....[1]....
        /*0520*/ 	.word	0xffffffff


	//   ....[2]....
        /*0524*/ 	.word	0xffffffff


	//   ....[3]....
        /*0528*/ 	.word	0xffffffff


	//   ....[4]....
        /*052c*/ 	.word	0xffffffff


	//   ....[5]....
        /*0530*/ 	.word	0xffffffff


	//   ....[6]....
        /*0534*/ 	.word	0xffffffff


	//   ....[7]....
        /*0538*/ 	.word	0xffffffff


	//   ....[8]....
        /*053c*/ 	.word	0xffffffff


	//   ....[9]....
        /*0540*/ 	.word	0xffffffff


	//   ....[10]....
        /*0544*/ 	.word	0xffffffff


	//   ....[11]....
        /*0548*/ 	.word	0xffffffff


	//   ....[12]....
        /*054c*/ 	.word	0xffffffff


	//   ....[13]....
        /*0550*/ 	.word	0xffffffff


	//   ....[14]....
        /*0554*/ 	.word	0xffffffff


	//   ....[15]....
        /*0558*/ 	.word	0xffffffff


	//   ....[16]....
        /*055c*/ 	.word	0xffffffff


	//   ....[17]....
        /*0560*/ 	.word	0xffffffff


	//   ....[18]....
        /*0564*/ 	.word	0xffffffff


	//   ....[19]....
        /*0568*/ 	.word	0xffffffff


	//   ....[20]....
        /*056c*/ 	.word	0xffffffff


	//   ....[21]....
        /*0570*/ 	.word	0xffffffff


	//   ....[22]....
        /*0574*/ 	.word	0xffffffff


	//   ....[23]....
        /*0578*/ 	.word	0xffffffff


	//   ....[24]....
        /*057c*/ 	.word	0xffffffff


	//   ....[25]....
        /*0580*/ 	.word	0xffffffff


	//   ....[26]....
        /*0584*/ 	.word	0xffffffff


	//   ....[27]....
        /*0588*/ 	.word	0xffffffff


	//   ....[28]....
        /*058c*/ 	.word	0xffffffff


	//   ....[29]....
        /*0590*/ 	.word	0xffffffff


	//   ....[30]....
        /*0594*/ 	.word	0xffffffff


	//   ....[31]....
        /*0598*/ 	.word	0xffffffff


	//   ....[32]....
        /*059c*/ 	.word	0xffffffff


	//   ....[33]....
        /*05a0*/ 	.word	0xffffffff


	//   ....[34]....
        /*05a4*/ 	.word	0xffffffff


	//   ....[35]....
        /*05a8*/ 	.word	0xffffffff


	//   ....[36]....
        /*05ac*/ 	.word	0xffffffff


	//   ....[37]....
        /*05b0*/ 	.word	0xffffffff


	//   ....[38]....
        /*05b4*/ 	.word	0xffffffff


	//   ....[39]....
        /*05b8*/ 	.word	0xffffffff


	//   ....[40]....
        /*05bc*/ 	.word	0xffffffff


	//   ....[41]....
        /*05c0*/ 	.word	0xffffffff


	//   ....[42]....
        /*05c4*/ 	.word	0xffffffff


	//   ....[43]....
        /*05c8*/ 	.word	0xffffffff


	//   ....[44]....
        /*05cc*/ 	.word	0xffffffff


	//   ....[45]....
        /*05d0*/ 	.word	0xffffffff


	//   ....[46]....
        /*05d4*/ 	.word	0xffffffff


	//   ....[47]....
        /*05d8*/ 	.word	0xffffffff


	//   ....[48]....
        /*05dc*/ 	.word	0xffffffff


	//   ....[49]....
        /*05e0*/ 	.word	0xffffffff


	//   ....[50]....
        /*05e4*/ 	.word	0xffffffff


	//   ....[51]....
        /*05e8*/ 	.word	0xffffffff


	//   ....[52]....
        /*05ec*/ 	.word	0xffffffff


	//   ....[53]....
        /*05f0*/ 	.word	0xffffffff


	//   ....[54]....
        /*05f4*/ 	.word	0xffffffff


	//   ....[55]....
        /*05f8*/ 	.word	0xffffffff


	//   ....[56]....
        /*05fc*/ 	.word	0xffffffff


	//   ....[57]....
        /*0600*/ 	.word	0xffffffff


	//   ....[58]....
        /*0604*/ 	.word	0xffffffff


	//   ....[59]....
        /*0608*/ 	.word	0xffffffff


	//   ....[60]....
        /*060c*/ 	.word	0xffffffff


	//   ....[61]....
        /*0610*/ 	.word	0xffffffff


	//   ....[62]....
        /*0614*/ 	.word	0xffffffff


	//   ....[63]....
        /*0618*/ 	.word	0xffffffff


	//   ....[64]....
        /*061c*/ 	.word	0xffffffff


	//   ....[65]....
        /*0620*/ 	.word	0xffffffff


	//   ....[66]....
        /*0624*/ 	.word	0xffffffff


	//   ....[67]....
        /*0628*/ 	.word	0xffffffff


	//   ....[68]....
        /*062c*/ 	.word	0xffffffff


	//   ....[69]....
        /*0630*/ 	.word	0xffffffff


	//   ....[70]....
        /*0634*/ 	.word	0xffffffff


	//   ....[71]....
        /*0638*/ 	.word	0xffffffff


	//   ....[72]....
        /*063c*/ 	.word	0xffffffff


	//   ....[73]....
        /*0640*/ 	.word	0xffffffff


	//   ....[74]....
        /*0644*/ 	.word	0xffffffff


	//   ....[75]....
        /*0648*/ 	.word	0xffffffff


	//   ....[76]....
        /*064c*/ 	.word	0xffffffff


	//   ....[77]....
        /*0650*/ 	.word	0xffffffff


	//   ....[78]....
        /*0654*/ 	.word	0xffffffff


	//   ....[79]....
        /*0658*/ 	.word	0xffffffff


	//   ....[80]....
        /*065c*/ 	.word	0xffffffff


	//   ....[81]....
        /*0660*/ 	.word	0xffffffff


	//   ....[82]....
        /*0664*/ 	.word	0xffffffff


	//   ....[83]....
        /*0668*/ 	.word	0xffffffff


	//   ....[84]....
        /*066c*/ 	.word	0xffffffff


	//   ....[85]....
        /*0670*/ 	.word	0xffffffff


	//   ....[86]....
        /*0674*/ 	.word	0xffffffff


	//   ....[87]....
        /*0678*/ 	.word	0xffffffff


	//   ....[88]....
        /*067c*/ 	.word	0xffffffff


	//   ....[89]....
        /*0680*/ 	.word	0xffffffff


	//   ....[90]....
        /*0684*/ 	.word	0xffffffff


	//   ....[91]....
        /*0688*/ 	.word	0xffffffff


	//   ....[92]....
        /*068c*/ 	.word	0xffffffff


	//   ....[93]....
        /*0690*/ 	.word	0xffffffff


	//   ....[94]....
        /*0694*/ 	.word	0xffffffff


	//   ....[95]....
        /*0698*/ 	.word	0xffffffff


	//   ....[96]....
        /*069c*/ 	.word	0xffffffff


	//   ....[97]....
        /*06a0*/ 	.word	0xffffffff


	//   ....[98]....
        /*06a4*/ 	.word	0xffffffff


	//   ....[99]....
        /*06a8*/ 	.word	0xffffffff


	//   ....[100]....
        /*06ac*/ 	.word	0xffffffff


	//   ....[101]....
        /*06b0*/ 	.word	0xffffffff


	//   ....[102]....
        /*06b4*/ 	.word	0xffffffff


	//   ....[103]....
        /*06b8*/ 	.word	0xffffffff


	//   ....[104]....
        /*06bc*/ 	.word	0xffffffff


	//   ....[105]....
        /*06c0*/ 	.word	0xffffffff


	//   ....[106]....
        /*06c4*/ 	.word	0xffffffff


	//   ....[107]....
        /*06c8*/ 	.word	0xffffffff


	//   ....[108]....
        /*06cc*/ 	.word	0xffffffff


	//   ....[109]....
        /*06d0*/ 	.word	0xffffffff


	//   ....[110]....
        /*06d4*/ 	.word	0xffffffff


	//   ....[111]....
        /*06d8*/ 	.word	0xffffffff


	//   ....[112]....
        /*06dc*/ 	.word	0xffffffff


	//   ....[113]....
        /*06e0*/ 	.word	0xffffffff


	//   ....[114]....
        /*06e4*/ 	.word	0xffffffff


	//   ....[115]....
        /*06e8*/ 	.word	0xffffffff


	//   ....[116]....
        /*06ec*/ 	.word	0xffffffff


	//   ....[117]....
        /*06f0*/ 	.word	0xffffffff


	//   ....[118]....
        /*06f4*/ 	.word	0xffffffff


	//   ....[119]....
        /*06f8*/ 	.word	0xffffffff


	//   ....[120]....
        /*06fc*/ 	.word	0xffffffff


	//   ....[121]....
        /*0700*/ 	.word	0xffffffff


	//   ....[122]....
        /*0704*/ 	.word	0xffffffff


	//   ....[123]....
        /*0708*/ 	.word	0xffffffff


	//   ....[124]....
        /*070c*/ 	.word	0xffffffff


	//   ....[125]....
        /*0710*/ 	.word	0xffffffff


	//   ....[126]....
        /*0714*/ 	.word	0xffffffff


	//   ....[127]....
        /*0718*/ 	.word	0xffffffff


	//   ....[128]....
        /*071c*/ 	.word	0xffffffff


	//   ....[129]....
        /*0720*/ 	.word	0xffffffff


	//   ....[130]....
        /*0724*/ 	.word	0xffffffff


	//   ....[131]....
        /*0728*/ 	.word	0xffffffff


	//   ....[132]....
        /*072c*/ 	.word	0xffffffff


	//   ....[133]....
        /*0730*/ 	.word	0xffffffff


	//   ....[134]....
        /*0734*/ 	.word	0xffffffff


	//   ....[135]....
        /*0738*/ 	.word	0xffffffff


	//   ....[136]....
        /*073c*/ 	.word	0xffffffff


	//   ....[137]....
        /*0740*/ 	.word	0xffffffff


	//   ....[138]....
        /*0744*/ 	.word	0xffffffff


	//   ....[139]....
        /*0748*/ 	.word	0xffffffff


	//   ....[140]....
        /*074c*/ 	.word	0xffffffff


	//   ....[141]....
        /*0750*/ 	.word	0xffffffff


	//   ....[142]....
        /*0754*/ 	.word	0xffffffff


	//   ....[143]....
        /*0758*/ 	.word	0xffffffff


	//   ....[144]....
        /*075c*/ 	.word	0xffffffff


	//   ....[145]....
        /*0760*/ 	.word	0xffffffff


	//   ....[146]....
        /*0764*/ 	.word	0xffffffff


	//   ....[147]....
        /*0768*/ 	.word	0xffffffff


	//   ....[148]....
        /*076c*/ 	.word	0xffffffff


	//   ....[149]....
        /*0770*/ 	.word	0xffffffff


	//   ....[150]....
        /*0774*/ 	.word	0xffffffff


	//   ....[151]....
        /*0778*/ 	.word	0xffffffff


	//   ....[152]....
        /*077c*/ 	.word	0xffffffff


	//   ....[153]....
        /*0780*/ 	.word	0xffffffff


	//   ....[154]....
        /*0784*/ 	.word	0xffffffff


	//   ....[155]....
        /*0788*/ 	.word	0xffffffff


	//   ....[156]....
        /*078c*/ 	.word	0xffffffff


	//   ....[157]....
        /*0790*/ 	.word	0xffffffff


	//   ....[158]....
        /*0794*/ 	.word	0xffffffff


	//   ....[159]....
        /*0798*/ 	.word	0xffffffff


	//   ....[160]....
        /*079c*/ 	.word	0xffffffff


	//   ....[161]....
        /*07a0*/ 	.word	0xffffffff


	//   ....[162]....
        /*07a4*/ 	.word	0xffffffff


	//   ....[163]....
        /*07a8*/ 	.word	0xffffffff


	//   ....[164]....
        /*07ac*/ 	.word	0xffffffff


	//   ....[165]....
        /*07b0*/ 	.word	0xffffffff


	//   ....[166]....
        /*07b4*/ 	.word	0xffffffff


	//   ....[167]....
        /*07b8*/ 	.word	0xffffffff


	//   ....[168]....
        /*07bc*/ 	.word	0xffffffff


	//   ....[169]....
        /*07c0*/ 	.word	0xffffffff


	//   ....[170]....
        /*07c4*/ 	.word	0xffffffff


	//   ....[171]....
        /*07c8*/ 	.word	0xffffffff


	//   ....[172]....
        /*07cc*/ 	.word	0xffffffff


	//   ....[173]....
        /*07d0*/ 	.word	0xffffffff


	//   ....[174]....
        /*07d4*/ 	.word	0xffffffff


	//   ....[175]....
        /*07d8*/ 	.word	0xffffffff


	//   ....[176]....
        /*07dc*/ 	.word	0xffffffff


	//   ....[177]....
        /*07e0*/ 	.word	0xffffffff


	//   ....[178]....
        /*07e4*/ 	.word	0xffffffff


	//   ....[179]....
        /*07e8*/ 	.word	0xffffffff


	//   ....[180]....
        /*07ec*/ 	.word	0xffffffff


	//   ....[181]....
        /*07f0*/ 	.word	0xffffffff


	//   ....[182]....
        /*07f4*/ 	.word	0xffffffff


	//   ....[183]....
        /*07f8*/ 	.word	0xffffffff


	//   ....[184]....
        /*07fc*/ 	.word	0xffffffff


	//   ....[185]....
        /*0800*/ 	.word	0xffffffff


	//   ....[186]....
        /*0804*/ 	.word	0xffffffff


	//   ....[187]....
        /*0808*/ 	.word	0xffffffff


	//   ....[188]....
        /*080c*/ 	.word	0xffffffff


	//   ....[189]....
        /*0810*/ 	.word	0xffffffff


	//   ....[190]....
        /*0814*/ 	.word	0xffffffff


	//   ....[191]....
        /*0818*/ 	.word	0xffffffff


	//   ....[192]....
        /*081c*/ 	.word	0xffffffff


	//   ....[193]....
        /*0820*/ 	.word	0xffffffff


	//   ....[194]....
        /*0824*/ 	.word	0xffffffff


	//   ....[195]....
        /*0828*/ 	.word	0xffffffff


	//   ....[196]....
        /*082c*/ 	.word	0xffffffff


	//   ....[197]....
        /*0830*/ 	.word	0xffffffff


	//   ....[198]....
        /*0834*/ 	.word	0xffffffff


	//   ....[199]....
        /*0838*/ 	.word	0xffffffff


	//   ....[200]....
        /*083c*/ 	.word	0xffffffff


	//   ....[201]....
        /*0840*/ 	.word	0xffffffff


	//   ....[202]....
        /*0844*/ 	.word	0xffffffff


	//   ....[203]....
        /*0848*/ 	.word	0xffffffff


	//   ....[204]....
        /*084c*/ 	.word	0xffffffff


	//   ....[205]....
        /*0850*/ 	.word	0xffffffff


	//   ....[206]....
        /*0854*/ 	.word	0xffffffff


	//   ....[207]....
        /*0858*/ 	.word	0xffffffff


	//   ....[208]....
        /*085c*/ 	.word	0xffffffff


	//   ....[209]....
        /*0860*/ 	.word	0xffffffff


	//   ....[210]....
        /*0864*/ 	.word	0xffffffff


	//   ....[211]....
        /*0868*/ 	.word	0xffffffff


	//   ....[212]....
        /*086c*/ 	.word	0xffffffff


	//   ....[213]....
        /*0870*/ 	.word	0xffffffff


	//   ....[214]....
        /*0874*/ 	.word	0xffffffff


	//   ....[215]....
        /*0878*/ 	.word	0xffffffff


	//   ....[216]....
        /*087c*/ 	.word	0xffffffff


	//   ....[217]....
        /*0880*/ 	.word	0xffffffff


	//   ....[218]....
        /*0884*/ 	.word	0xffffffff


	//   ....[219]....
        /*0888*/ 	.word	0xffffffff


	//   ....[220]....
        /*088c*/ 	.word	0xffffffff


	//   ....[221]....
        /*0890*/ 	.word	0xffffffff


	//   ....[222]....
        /*0894*/ 	.word	0xffffffff


	//   ....[223]....
        /*0898*/ 	.word	0xffffffff


	//   ....[224]....
        /*089c*/ 	.word	0xffffffff


	//   ....[225]....
        /*08a0*/ 	.word	0xffffffff


	//   ....[226]....
        /*08a4*/ 	.word	0xffffffff


	//   ....[227]....
        /*08a8*/ 	.word	0xffffffff


	//   ....[228]....
        /*08ac*/ 	.word	0xffffffff


	//   ....[229]....
        /*08b0*/ 	.word	0xffffffff


	//   ....[230]....
        /*08b4*/ 	.word	0xffffffff


	//   ....[231]....
        /*08b8*/ 	.word	0xffffffff


	//   ....[232]....
        /*08bc*/ 	.word	0xffffffff


	//   ....[233]....
        /*08c0*/ 	.word	0xffffffff


	//   ....[234]....
        /*08c4*/ 	.word	0xffffffff


	//   ....[235]....
        /*08c8*/ 	.word	0xffffffff


	//   ....[236]....
        /*08cc*/ 	.word	0xffffffff


	//   ....[237]....
        /*08d0*/ 	.word	0xffffffff


	//   ....[238]....
        /*08d4*/ 	.word	0xffffffff


	//   ....[239]....
        /*08d8*/ 	.word	0xffffffff


	//   ....[240]....
        /*08dc*/ 	.word	0xffffffff


	//   ....[241]....
        /*08e0*/ 	.word	0xffffffff


	//   ....[242]....
        /*08e4*/ 	.word	0xffffffff


	//   ....[243]....
        /*08e8*/ 	.word	0xffffffff


	//   ....[244]....
        /*08ec*/ 	.word	0xffffffff


	//   ....[245]....
        /*08f0*/ 	.word	0xffffffff


	//   ....[246]....
        /*08f4*/ 	.word	0xffffffff


	//   ....[247]....
        /*08f8*/ 	.word	0xffffffff


	//   ....[248]....
        /*08fc*/ 	.word	0xffffffff


	//   ....[249]....
        /*0900*/ 	.word	0xffffffff


	//   ....[250]....
        /*0904*/ 	.word	0xffffffff


	//   ....[251]....
        /*0908*/ 	.word	0xffffffff


	//   ....[252]....
        /*090c*/ 	.word	0xffffffff


	//   ....[253]....
        /*0910*/ 	.word	0xffffffff


	//   ....[254]....
        /*0914*/ 	.word	0xffffffff


	//   ....[255]....
        /*0918*/ 	.word	0xffffffff


	//   ....[0]....
        /*091c*/ 	.word	0xffffffff


	//   ....[1]....
        /*0920*/ 	.word	0xffffffff


	//   ....[2]....
        /*0924*/ 	.word	0xffffffff


	//   ....[3]....
        /*0928*/ 	.word	0xffffffff


	//   ....[4]....
        /*092c*/ 	.word	0xffffffff


	//   ....[5]....
        /*0930*/ 	.word	0xffffffff


	//   ....[6]....
        /*0934*/ 	.word	0xffffffff


	//   ....[7]....
        /*0938*/ 	.word	0xffffffff


	//   ....[8]....
        /*093c*/ 	.word	0xffffffff


	//   ....[9]....
        /*0940*/ 	.word	0xffffffff


	//   ....[10]....
        /*0944*/ 	.word	0xffffffff


	//   ....[11]....
        /*0948*/ 	.word	0xffffffff


	//   ....[12]....
        /*094c*/ 	.word	0xffffffff


	//   ....[13]....
        /*0950*/ 	.word	0xffffffff


	//   ....[14]....
        /*0954*/ 	.word	0xffffffff


	//   ....[15]....
        /*0958*/ 	.word	0xffffffff


	//   ....[16]....
        /*095c*/ 	.word	0xffffffff


	//   ....[17]....
        /*0960*/ 	.word	0xffffffff


	//   ....[18]....
        /*0964*/ 	.word	0xffffffff


	//   ....[19]....
        /*0968*/ 	.word	0xffffffff


	//   ....[20]....
        /*096c*/ 	.word	0xffffffff


	//   ....[21]....
        /*0970*/ 	.word	0xffffffff


	//   ....[22]....
        /*0974*/ 	.word	0xffffffff


	//   ....[23]....
        /*0978*/ 	.word	0xffffffff


	//   ....[24]....
        /*097c*/ 	.word	0xffffffff


	//   ....[25]....
        /*0980*/ 	.word	0xffffffff


	//   ....[26]....
        /*0984*/ 	.word	0xffffffff


	//   ....[27]....
        /*0988*/ 	.word	0xffffffff


	//   ....[28]....
        /*098c*/ 	.word	0xffffffff


	//   ....[29]....
        /*0990*/ 	.word	0xffffffff


	//   ....[30]....
        /*0994*/ 	.word	0xffffffff


	//   ....[31]....
        /*0998*/ 	.word	0xffffffff


	//   ....[32]....
        /*099c*/ 	.word	0xffffffff


	//   ....[33]....
        /*09a0*/ 	.word	0xffffffff


	//   ....[34]....
        /*09a4*/ 	.word	0xffffffff


	//   ....[35]....
        /*09a8*/ 	.word	0x0500000f


	//   ....[36]....
        /*09ac*/ 	.word	0x0500000f


	//   ....[37]....
        /*09b0*/ 	.word	0x0500000f


	//   ....[38]....
        /*09b4*/ 	.word	0x0500000f


	//   ....[39]....
        /*09b8*/ 	.word	0x0500000f


	//   ....[40]....
        /*09bc*/ 	.word	0x0500000f


	//   ....[41]....
        /*09c0*/ 	.word	0x0500000f


	//   ....[42]....
        /*09c4*/ 	.word	0x0500000f


	//   ....[43]....
        /*09c8*/ 	.word	0x0500000f


	//   ....[44]....
        /*09cc*/ 	.word	0x0500000f


	//   ....[45]....
        /*09d0*/ 	.word	0x0500000f


	//   ....[46]....
        /*09d4*/ 	.word	0x0500000f


	//   ....[47]....
        /*09d8*/ 	.word	0x0500000f


	//   ....[48]....
        /*09dc*/ 	.word	0x0500000f


	//   ....[49]....
        /*09e0*/ 	.word	0x0500000f


	//   ....[50]....
        /*09e4*/ 	.word	0x0500000f


	//   ....[51]....
        /*09e8*/ 	.word	0x0500000f


	//   ....[52]....
        /*09ec*/ 	.word	0x0500000f


	//   ....[53]....
        /*09f0*/ 	.word	0x0500000f


	//   ....[54]....
        /*09f4*/ 	.word	0x0500000f


	//   ....[55]....
        /*09f8*/ 	.word	0x0500000f


	//   ....[56]....
        /*09fc*/ 	.word	0x0500000f


	//   ....[57]....
        /*0a00*/ 	.word	0x0500000f


	//   ....[58]....
        /*0a04*/ 	.word	0x0500000f


	//   ....[59]....
        /*0a08*/ 	.word	0x0500000f


	//   ....[60]....
        /*0a0c*/ 	.word	0x0500000f


	//   ....[61]....
        /*0a10*/ 	.word	0x0500000f


	//   ....[62]....
        /*0a14*/ 	.word	0x0500000f


	//   ....[63]....
        /*0a18*/ 	.word	0x0500000f


	//   ....[64]....
        /*0a1c*/ 	.word	0x0500000f


	//   ....[65]....
        /*0a20*/ 	.word	0x0500000f


	//   ....[66]....
        /*0a24*/ 	.word	0x0500000f


	//   ....[67]....
        /*0a28*/ 	.word	0x0500000f


	//   ....[68]....
        /*0a2c*/ 	.word	0x0500000f


	//   ....[69]....
        /*0a30*/ 	.word	0x0500000f


	//   ....[70]....
        /*0a34*/ 	.word	0x0500000f


	//   ....[71]....
        /*0a38*/ 	.word	0x0500000f


	//   ....[72]....
        /*0a3c*/ 	.word	0x0500000f


	//   ....[73]....
        /*0a40*/ 	.word	0x0500000f


	//   ....[74]....
        /*0a44*/ 	.word	0x0500000f


	//   ....[75]....
        /*0a48*/ 	.word	0x0500000f


	//   ....[76]....
        /*0a4c*/ 	.word	0x0500000f


	//   ....[77]....
        /*0a50*/ 	.word	0x0500000f


	//   ....[78]....
        /*0a54*/ 	.word	0x0500000f


	//   ....[79]....
        /*0a58*/ 	.word	0x0500000f


	//   ....[80]....
        /*0a5c*/ 	.word	0x0500000f


	//   ....[81]....
        /*0a60*/ 	.word	0x0500000f


	//   ....[82]....
        /*0a64*/ 	.word	0x0500000f


	//   ....[83]....
        /*0a68*/ 	.word	0x0500000f


	//   ....[84]....
        /*0a6c*/ 	.word	0x0500000f


	//   ....[85]....
        /*0a70*/ 	.word	0x0500000f


	//   ....[86]....
        /*0a74*/ 	.word	0x0500000f


	//   ....[87]....
        /*0a78*/ 	.word	0x0500000f


	//   ....[88]....
        /*0a7c*/ 	.word	0x0500000f


	//   ....[89]....
        /*0a80*/ 	.word	0x0500000f


	//   ....[90]....
        /*0a84*/ 	.word	0x0500000f


	//   ....[91]....
        /*0a88*/ 	.word	0x0500000f


	//   ....[92]....
        /*0a8c*/ 	.word	0x0500000f


	//   ....[93]....
        /*0a90*/ 	.word	0x0500000f


	//   ....[94]....
        /*0a94*/ 	.word	0x0500000f


	//   ....[95]....
        /*0a98*/ 	.word	0x0500000f


	//   ....[96]....
        /*0a9c*/ 	.word	0x0500000f


	//   ....[97]....
        /*0aa0*/ 	.word	0x0500000f


	//   ....[98]....
        /*0aa4*/ 	.word	0x0500000f


	//   ....[99]....
        /*0aa8*/ 	.word	0x0500000f


	//   ....[100]....
        /*0aac*/ 	.word	0x0500000f


	//   ....[101]....
        /*0ab0*/ 	.word	0x0500000f


	//   ....[102]....
        /*0ab4*/ 	.word	0x0500000f


	//   ....[103]....
        /*0ab8*/ 	.word	0x0500000f


	//   ....[104]....
        /*0abc*/ 	.word	0x0500000f


	//   ....[105]....
        /*0ac0*/ 	.word	0x0500000f


	//   ....[106]....
        /*0ac4*/ 	.word	0x0500000f


	//   ....[107]....
        /*0ac8*/ 	.word	0x0500000f


	//   ....[108]....
        /*0acc*/ 	.word	0x0500000f


	//   ....[109]....
        /*0ad0*/ 	.word	0x0500000f


	//   ....[110]....
        /*0ad4*/ 	.word	0x0500000f


	//   ....[111]....
        /*0ad8*/ 	.word	0x0500000f


	//   ....[112]....
        /*0adc*/ 	.word	0x0500000f


	//   ....[113]....
        /*0ae0*/ 	.word	0x0500000f


	//   ....[114]....
        /*0ae4*/ 	.word	0x0500000f


	//   ....[115]....
        /*0ae8*/ 	.word	0x0500000f


	//   ....[116]....
        /*0aec*/ 	.word	0x0500000f


	//   ....[117]....
        /*0af0*/ 	.word	0x0500000f


	//   ....[118]....
        /*0af4*/ 	.word	0x0500000f


	//   ....[119]....
        /*0af8*/ 	.word	0x0500000f


	//   ....[120]....
        /*0afc*/ 	.word	0x0500000f


	//   ....[121]....
        /*0b00*/ 	.word	0x0500000f


	//   ....[122]....
        /*0b04*/ 	.word	0x0500000f


	//   ....[123]....
        /*0b08*/ 	.word	0x0500000f


	//   ....[124]....
        /*0b0c*/ 	.word	0x0500000f


	//   ....[125]....
        /*0b10*/ 	.word	0x0500000f


	//   ....[126]....
        /*0b14*/ 	.word	0x0500000f


	//   ....[127]....
        /*0b18*/ 	.word	0x0500000f


	//   ....[128]....
        /*0b1c*/ 	.word	0x0500000f


	//   ....[129]....
        /*0b20*/ 	.word	0x0500000f


	//   ....[130]....
        /*0b24*/ 	.word	0x0500000f


	//   ....[131]....
        /*0b28*/ 	.word	0x0500000f


	//   ....[132]....
        /*0b2c*/ 	.word	0x0500000f


	//   ....[133]....
        /*0b30*/ 	.word	0x0500000f


	//   ....[134]....
        /*0b34*/ 	.word	0x0500000f


	//   ....[135]....
        /*0b38*/ 	.word	0x0500000f


	//   ....[136]....
        /*0b3c*/ 	.word	0x0500000f


	//   ....[137]....
        /*0b40*/ 	.word	0x0500000f


	//   ....[138]....
        /*0b44*/ 	.word	0x0500000f


	//   ....[139]....
        /*0b48*/ 	.word	0x0500000f


	//   ....[140]....
        /*0b4c*/ 	.word	0x0500000f


	//   ....[141]....
        /*0b50*/ 	.word	0x0500000f


	//   ....[142]....
        /*0b54*/ 	.word	0x0500000f


	//   ....[143]....
        /*0b58*/ 	.word	0x0500000f


	//   ....[144]....
        /*0b5c*/ 	.word	0x0500000f


	//   ....[145]....
        /*0b60*/ 	.word	0x0500000f


	//   ....[146]....
        /*0b64*/ 	.word	0x0500000f


	//   ....[147]....
        /*0b68*/ 	.word	0x0500000f


	//   ....[148]....
        /*0b6c*/ 	.word	0x0500000f


	//   ....[149]....
        /*0b70*/ 	.word	0x0500000f


	//   ....[150]....
        /*0b74*/ 	.word	0x0500000f


	//   ....[151]....
        /*0b78*/ 	.word	0x0500000f


	//   ....[152]....
        /*0b7c*/ 	.word	0x0500000f


	//   ....[153]....
        /*0b80*/ 	.word	0x0500000f


	//   ....[154]....
        /*0b84*/ 	.word	0x0500000f


	//   ....[155]....
        /*0b88*/ 	.word	0x0500000f


	//   ....[156]....
        /*0b8c*/ 	.word	0x0500000f


	//   ....[157]....
        /*0b90*/ 	.word	0x0500000f


	//   ....[158]....
        /*0b94*/ 	.word	0x0500000f


	//   ....[159]....
        /*0b98*/ 	.word	0x0500000f


	//   ....[160]....
        /*0b9c*/ 	.word	0x0500000f


	//   ....[161]....
        /*0ba0*/ 	.word	0x0500000f


	//   ....[162]....
        /*0ba4*/ 	.word	0x0500000f


	//   ....[163]....
        /*0ba8*/ 	.word	0x0500000f


	//   ....[164]....
        /*0bac*/ 	.word	0x0500000f


	//   ....[165]....
        /*0bb0*/ 	.word	0x0500000f


	//   ....[166]....
        /*0bb4*/ 	.word	0x0500000f


	//   ....[167]....
        /*0bb8*/ 	.word	0x0500000f


	//   ....[168]....
        /*0bbc*/ 	.word	0x0500000f


	//   ....[169]....
        /*0bc0*/ 	.word	0x0500000f


	//   ....[170]....
        /*0bc4*/ 	.word	0x0500000f


	//   ....[171]....
        /*0bc8*/ 	.word	0x0500000f


	//   ....[172]....
        /*0bcc*/ 	.word	0x0500000f


	//   ....[173]....
        /*0bd0*/ 	.word	0x0500000f


	//   ....[174]....
        /*0bd4*/ 	.word	0x0500000f


	//   ....[175]....
        /*0bd8*/ 	.word	0x0500000f


	//   ....[176]....
        /*0bdc*/ 	.word	0x0500000f


	//   ....[177]....
        /*0be0*/ 	.word	0x0500000f


	//   ....[178]....
        /*0be4*/ 	.word	0x0500000f


	//   ....[179]....
        /*0be8*/ 	.word	0x0500000f


	//   ....[180]....
        /*0bec*/ 	.word	0x0500000f


	//   ....[181]....
        /*0bf0*/ 	.word	0x0500000f


	//   ....[182]....
        /*0bf4*/ 	.word	0x0500000f


	//   ....[183]....
        /*0bf8*/ 	.word	0x0500000f


	//   ....[184]....
        /*0bfc*/ 	.word	0x0500000f


	//   ....[185]....
        /*0c00*/ 	.word	0x0500000f


	//   ....[186]....
        /*0c04*/ 	.word	0x0500000f


	//   ....[187]....
        /*0c08*/ 	.word	0x0500000f


	//   ....[188]....
        /*0c0c*/ 	.word	0x0500000f


	//   ....[189]....
        /*0c10*/ 	.word	0x0500000f


	//   ....[190]....
        /*0c14*/ 	.word	0x0500000f


	//   ....[191]....
        /*0c18*/ 	.word	0x0500000f


	//   ....[192]....
        /*0c1c*/ 	.word	0x0500000f


	//   ....[193]....
        /*0c20*/ 	.word	0x0500000f


	//   ....[194]....
        /*0c24*/ 	.word	0x0500000f


	//   ....[195]....
        /*0c28*/ 	.word	0x0500000f


	//   ....[196]....
        /*0c2c*/ 	.word	0x0500000f


	//   ....[197]....
        /*0c30*/ 	.word	0x0500000f


	//   ....[198]....
        /*0c34*/ 	.word	0x0500000f


	//   ....[199]....
        /*0c38*/ 	.word	0x0500000f


	//   ....[200]....
        /*0c3c*/ 	.word	0x0500000f


	//   ....[201]....
        /*0c40*/ 	.word	0x0500000f


	//   ....[202]....
        /*0c44*/ 	.word	0x0500000f


	//   ....[203]....
        /*0c48*/ 	.word	0x0500000f


	//   ....[204]....
        /*0c4c*/ 	.word	0x0500000f


	//   ....[205]....
        /*0c50*/ 	.word	0x0500000f


	//   ....[206]....
        /*0c54*/ 	.word	0x0500000f


	//   ....[207]....
        /*0c58*/ 	.word	0x0500000f


	//   ....[208]....
        /*0c5c*/ 	.word	0x0500000f


	//   ....[209]....
        /*0c60*/ 	.word	0x0500000f


	//   ....[210]....
        /*0c64*/ 	.word	0x0500000f


	//   ....[211]....
        /*0c68*/ 	.word	0x0500000f


	//   ....[212]....
        /*0c6c*/ 	.word	0x0500000f


	//   ....[213]....
        /*0c70*/ 	.word	0x0500000f


	//   ....[214]....
        /*0c74*/ 	.word	0x0500000f


	//   ....[215]....
        /*0c78*/ 	.word	0x0500000f


	//   ....[216]....
        /*0c7c*/ 	.word	0x0500000f


	//   ....[217]....
        /*0c80*/ 	.word	0x0500000f


	//   ....[218]....
        /*0c84*/ 	.word	0x0500000f


	//   ....[219]....
        /*0c88*/ 	.word	0x0500000f


	//   ....[220]....
        /*0c8c*/ 	.word	0x0500000f


	//   ....[221]....
        /*0c90*/ 	.word	0x0500000f


	//   ....[222]....
        /*0c94*/ 	.word	0x0500000f


	//   ....[223]....
        /*0c98*/ 	.word	0x0500000f


	//   ....[224]....
        /*0c9c*/ 	.word	0x0500000f


	//   ....[225]....
        /*0ca0*/ 	.word	0x0500000f


	//   ....[226]....
        /*0ca4*/ 	.word	0x0500000f


	//   ....[227]....
        /*0ca8*/ 	.word	0x0500000f


	//   ....[228]....
        /*0cac*/ 	.word	0x0500000f


	//   ....[229]....
        /*0cb0*/ 	.word	0x0500000f


	//   ....[230]....
        /*0cb4*/ 	.word	0x0500000f


	//   ....[231]....
        /*0cb8*/ 	.word	0x0500000f


	//   ....[232]....
        /*0cbc*/ 	.word	0x0500000f


	//   ....[233]....
        /*0cc0*/ 	.word	0x0500000f


	//   ....[234]....
        /*0cc4*/ 	.word	0x0500000f


	//   ....[235]....
        /*0cc8*/ 	.word	0x0500000f


	//   ....[236]....
        /*0ccc*/ 	.word	0x0500000f


	//   ....[237]....
        /*0cd0*/ 	.word	0x0500000f


	//   ....[238]....
        /*0cd4*/ 	.word	0x0500000f


	//   ....[239]....
        /*0cd8*/ 	.word	0x0500000f


	//   ....[240]....
        /*0cdc*/ 	.word	0x0500000f


	//   ....[241]....
        /*0ce0*/ 	.word	0x0500000f


	//   ....[242]....
        /*0ce4*/ 	.word	0x0500000f


	//   ....[243]....
        /*0ce8*/ 	.word	0x0500000f


	//   ....[244]....
        /*0cec*/ 	.word	0x0500000f


	//   ....[245]....
        /*0cf0*/ 	.word	0x0500000f


	//   ....[246]....
        /*0cf4*/ 	.word	0x0500000f


	//   ....[247]....
        /*0cf8*/ 	.word	0x0500000f


	//   ....[248]....
        /*0cfc*/ 	.word	0x0500000f


	//   ....[249]....
        /*0d00*/ 	.word	0x0500000f


	//   ....[250]....
        /*0d04*/ 	.word	0x0500000f


	//   ....[251]....
        /*0d08*/ 	.word	0x0500000f


	//   ....[252]....
        /*0d0c*/ 	.word	0x0500000f


	//   ....[253]....
        /*0d10*/ 	.word	0x0500000f


	//   ....[254]....
        /*0d14*/ 	.word	0x0500000f


	//   ....[255]....
        /*0d18*/ 	.word	0x0500000f


	//   ....[0]....
        /*0d1c*/ 	.word	0x0500000f


	//   ....[1]....
        /*0d20*/ 	.word	0x0500000f


	//   ....[2]....
        /*0d24*/ 	.word	0x0500000f


	//   ....[3]....
        /*0d28*/ 	.word	0x0500000f


	//   ....[4]....
        /*0d2c*/ 	.word	0x0500000f


	//   ....[5]....
        /*0d30*/ 	.word	0x0500000f


	//   ....[6]....
        /*0d34*/ 	.word	0x0500000f


	//   ....[7]....
        /*0d38*/ 	.word	0x0500000f


	//----- nvinfo : EIATTR_COOP_GROUP_INSTR_OFFSETS
	.align		4
.L_572:
        /*0d3c*/ 	.byte	0x04, 0x28
        /*0d3e*/ 	.short	(.L_574 - .L_573)


	//   ....[0]....
.L_573:
        /*0d40*/ 	.word	0x00000070


	//   ....[1]....
        /*0d44*/ 	.word	0x00000140


	//   ....[2]....
        /*0d48*/ 	.word	0x00000190


	//   ....[3]....
        /*0d4c*/ 	.word	0x000003c0


	//   ....[4]....
        /*0d50*/ 	.word	0x00000520


	//   ....[5]....
        /*0d54*/ 	.word	0x00000640


	//   ....[6]....
        /*0d58*/ 	.word	0x000007a0


	//   ....[7]....
        /*0d5c*/ 	.word	0x00003110


	//   ....[8]....
        /*0d60*/ 	.word	0x00003120


	//   ....[9]....
        /*0d64*/ 	.word	0x00004040


	//   ....[10]....
        /*0d68*/ 	.word	0x00004050


	//   ....[11]....
        /*0d6c*/ 	.word	0x00004f70


	//   ....[12]....
        /*0d70*/ 	.word	0x00004f80


	//   ....[13]....
        /*0d74*/ 	.word	0x00005ed0


	//   ....[14]....
        /*0d78*/ 	.word	0x00005ee0


	//   ....[15]....
        /*0d7c*/ 	.word	0x00007490


	//   ....[16]....
        /*0d80*/ 	.word	0x000074a0


	//   ....[17]....
        /*0d84*/ 	.word	0x000084d0


	//   ....[18]....
        /*0d88*/ 	.word	0x000084e0


	//   ....[19]....
        /*0d8c*/ 	.word	0x000094f0


	//   ....[20]....
        /*0d90*/ 	.word	0x00009500


	//   ....[21]....
        /*0d94*/ 	.word	0x0000a500


	//   ....[22]....
        /*0d98*/ 	.word	0x0000a510


	//   ....[23]....
        /*0d9c*/ 	.word	0x0000b700


	//   ....[24]....
        /*0da0*/ 	.word	0x0000b710


	//   ....[25]....
        /*0da4*/ 	.word	0x0000b820


	//   ....[26]....
        /*0da8*/ 	.word	0x0000b830


	//   ....[27]....
        /*0dac*/ 	.word	0x0000b950


	//   ....[28]....
        /*0db0*/ 	.word	0x0000b960


	//   ....[29]....
        /*0db4*/ 	.word	0x0000ba80


	//   ....[30]....
        /*0db8*/ 	.word	0x0000ba90


	//   ....[31]....
        /*0dbc*/ 	.word	0x0000be10


	//   ....[32]....
        /*0dc0*/ 	.word	0x0000be30


	//   ....[33]....
        /*0dc4*/ 	.word	0x0000bf10


	//   ....[34]....
        /*0dc8*/ 	.word	0x0000bf30


	//   ....[35]....
        /*0dcc*/ 	.word	0x0000c010


	//   ....[36]....
        /*0dd0*/ 	.word	0x0000c030


	//   ....[37]....
        /*0dd4*/ 	.word	0x0000c110


	//   ....[38]....
        /*0dd8*/ 	.word	0x0000c130


	//   ....[39]....
        /*0ddc*/ 	.word	0x0000cbe0


	//   ....[40]....
        /*0de0*/ 	.word	0x0000d390


	//   ....[41]....
        /*0de4*/ 	.word	0x0000d3a0


	//   ....[42]....
        /*0de8*/ 	.word	0x0000d3b0


	//   ....[43]....
        /*0dec*/ 	.word	0x0000d3c0


	//   ....[44]....
        /*0df0*/ 	.word	0x0000d5c0


	//   ....[45]....
        /*0df4*/ 	.word	0x0000d5d0


	//   ....[46]....
        /*0df8*/ 	.word	0x0000d5e0


	//   ....[47]....
        /*0dfc*/ 	.word	0x0000d5f0


	//   ....[48]....
        /*0e00*/ 	.word	0x0000d7d0


	//   ....[49]....
        /*0e04*/ 	.word	0x0000d7e0


	//   ....[50]....
        /*0e08*/ 	.word	0x0000d7f0


	//   ....[51]....
        /*0e0c*/ 	.word	0x0000d800


	//   ....[52]....
        /*0e10*/ 	.word	0x0000da00


	//   ....[53]....
        /*0e14*/ 	.word	0x0000da10


	//   ....[54]....
        /*0e18*/ 	.word	0x0000da20


	//   ....[55]....
        /*0e1c*/ 	.word	0x0000da30


	//   ....[56]....
        /*0e20*/ 	.word	0x00011d20


	//   ....[57]....
        /*0e24*/ 	.word	0x00011d40


	//   ....[58]....
        /*0e28*/ 	.word	0x00011d50


	//   ....[59]....
        /*0e2c*/ 	.word	0x00011d60


	//   ....[60]....
        /*0e30*/ 	.word	0x00011e50


	//   ....[61]....
        /*0e34*/ 	.word	0x00011e70


	//   ....[62]....
        /*0e38*/ 	.word	0x00011e80


	//   ....[63]....
        /*0e3c*/ 	.word	0x00011e90


	//   ....[64]....
        /*0e40*/ 	.word	0x00012070


	//   ....[65]....
        /*0e44*/ 	.word	0x00012090


	//   ....[66]....
        /*0e48*/ 	.word	0x000120b0


	//   ....[67]....
        /*0e4c*/ 	.word	0x000120c0


	//   ....[68]....
        /*0e50*/ 	.word	0x00012190


	//   ....[69]....
        /*0e54*/ 	.word	0x000121c0


	//   ....[70]....
        /*0e58*/ 	.word	0x000121d0


	//   ....[71]....
        /*0e5c*/ 	.word	0x000121e0


	//   ....[72]....
        /*0e60*/ 	.word	0x00016f20


	//   ....[73]....
        /*0e64*/ 	.word	0x00017520


	//   ....[74]....
        /*0e68*/ 	.word	0x00017570


	//   ....[75]....
        /*0e6c*/ 	.word	0x000175a0


	//   ....[76]....
        /*0e70*/ 	.word	0x00017f10


	//   ....[77]....
        /*0e74*/ 	.word	0x00017f80


	//   ....[78]....
        /*0e78*/ 	.word	0x00019590


	//   ....[79]....
        /*0e7c*/ 	.word	0x000195c0


	//   ....[80]....
        /*0e80*/ 	.word	0x0001a030


	//   ....[81]....
        /*0e84*/ 	.word	0x0001a050


	//   ....[82]....
        /*0e88*/ 	.word	0x0001a8f0


	//   ....[83]....
        /*0e8c*/ 	.word	0x0001aaa0


	//   ....[84]....
        /*0e90*/ 	.word	0x0001c5c0


	//   ....[85]....
        /*0e94*/ 	.word	0x0001c5e0


	//   ....[86]....
        /*0e98*/ 	.word	0x0001cf00


	//   ....[87]....
        /*0e9c*/ 	.word	0x0001d090


	//   ....[88]....
        /*0ea0*/ 	.word	0x0001e400


	//   ....[89]....
        /*0ea4*/ 	.word	0x0001e410


	//   ....[90]....
        /*0ea8*/ 	.word	0x0001e440


	//   ....[91]....
        /*0eac*/ 	.word	0x0001e450


	//   ....[92]....
        /*0eb0*/ 	.word	0x0001faf0


	//   ....[93]....
        /*0eb4*/ 	.word	0x0001fb50


	//   ....[94]....
        /*0eb8*/ 	.word	0x0001fb80


	//   ....[95]....
        /*0ebc*/ 	.word	0x0001fbb0


	//   ....[96]....
        /*0ec0*/ 	.word	0x0001fbe0


	//   ....[97]....
        /*0ec4*/ 	.word	0x0001fc10


	//   ....[98]....
        /*0ec8*/ 	.word	0x0001fc40


	//   ....[99]....
        /*0ecc*/ 	.word	0x0001fc70


	//   ....[100]....
        /*0ed0*/ 	.word	0x0001fca0


	//   ....[101]....
        /*0ed4*/ 	.word	0x0001fcd0


	//   ....[102]....
        /*0ed8*/ 	.word	0x0001fd00


	//   ....[103]....
        /*0edc*/ 	.word	0x0001fd30


	//   ....[104]....
        /*0ee0*/ 	.word	0x0001fd60


	//   ....[105]....
        /*0ee4*/ 	.word	0x0001fd90


	//   ....[106]....
        /*0ee8*/ 	.word	0x0001fdc0


	//   ....[107]....
        /*0eec*/ 	.word	0x0001fdf0


	//   ....[108]....
        /*0ef0*/ 	.word	0x0001fe20


	//   ....[109]....
        /*0ef4*/ 	.word	0x0001fe50


	//   ....[110]....
        /*0ef8*/ 	.word	0x0001fe80


	//   ....[111]....
        /*0efc*/ 	.word	0x0001feb0


	//   ....[112]....
        /*0f00*/ 	.word	0x0001fee0


	//   ....[113]....
        /*0f04*/ 	.word	0x0001ff10


	//   ....[114]....
        /*0f08*/ 	.word	0x0001ff40


	//   ....[115]....
        /*0f0c*/ 	.word	0x0001ff70


	//   ....[116]....
        /*0f10*/ 	.word	0x0001ffa0


	//   ....[117]....
        /*0f14*/ 	.word	0x0001ffd0


	//   ....[118]....
        /*0f18*/ 	.word	0x00020000


	//   ....[119]....
        /*0f1c*/ 	.word	0x00020030


	//   ....[120]....
        /*0f20*/ 	.word	0x00020060


	//   ....[121]....
        /*0f24*/ 	.word	0x00020090


	//   ....[122]....
        /*0f28*/ 	.word	0x000200c0


	//   ....[123]....
        /*0f2c*/ 	.word	0x000200f0


	//   ....[124]....
        /*0f30*/ 	.word	0x00020120


	//   ....[125]....
        /*0f34*/ 	.word	0x00020150


	//   ....[126]....
        /*0f38*/ 	.word	0x00020180


	//   ....[127]....
        /*0f3c*/ 	.word	0x000201b0


	//   ....[128]....
        /*0f40*/ 	.word	0x000201e0


	//   ....[129]....
        /*0f44*/ 	.word	0x00020210


	//   ....[130]....
        /*0f48*/ 	.word	0x00020240


	//   ....[131]....
        /*0f4c*/ 	.word	0x00020270


	//   ....[132]....
        /*0f50*/ 	.word	0x000202a0


	//   ....[133]....
        /*0f54*/ 	.word	0x000202d0


	//   ....[134]....
        /*0f58*/ 	.word	0x00020300


	//   ....[135]....
        /*0f5c*/ 	.word	0x00020320


	//   ....[136]....
        /*0f60*/ 	.word	0x00020330


	//   ....[137]....
        /*0f64*/ 	.word	0x00020340


	//   ....[138]....
        /*0f68*/ 	.word	0x00020350


	//   ....[139]....
        /*0f6c*/ 	.word	0x00020360


	//   ....[140]....
        /*0f70*/ 	.word	0x00020370


	//   ....[141]....
        /*0f74*/ 	.word	0x00020380


	//   ....[142]....
        /*0f78*/ 	.word	0x000203b0


	//   ....[143]....
        /*0f7c*/ 	.word	0x000203e0


	//   ....[144]....
        /*0f80*/ 	.word	0x00020400


	//   ....[145]....
        /*0f84*/ 	.word	0x00020430


	//   ....[146]....
        /*0f88*/ 	.word	0x00020460


	//   ....[147]....
        /*0f8c*/ 	.word	0x00020490


	//   ....[148]....
        /*0f90*/ 	.word	0x000204c0


	//   ....[149]....
        /*0f94*/ 	.word	0x000204f0


	//   ....[150]....
        /*0f98*/ 	.word	0x00020520


	//   ....[151]....
        /*0f9c*/ 	.word	0x00020530


	//   ....[152]....
        /*0fa0*/ 	.word	0x00020540


	//   ....[153]....
        /*0fa4*/ 	.word	0x00020550


	//   ....[154]....
        /*0fa8*/ 	.word	0x00020560


	//   ....[155]....
        /*0fac*/ 	.word	0x00020570


	//   ....[156]....
        /*0fb0*/ 	.word	0x00020cc0


	//   ....[157]....
        /*0fb4*/ 	.word	0x00020d00


	//   ....[158]....
        /*0fb8*/ 	.word	0x00020d30


	//   ....[159]....
        /*0fbc*/ 	.word	0x00020d60


	//   ....[160]....
        /*0fc0*/ 	.word	0x00021700


	//   ....[161]....
        /*0fc4*/ 	.word	0x00021730


	//   ....[162]....
        /*0fc8*/ 	.word	0x000218a0


	//   ....[163]....
        /*0fcc*/ 	.word	0x000218c0


	//   ....[164]....
        /*0fd0*/ 	.word	0x00021a00


	//   ....[165]....
        /*0fd4*/ 	.word	0x00021a20


	//   ....[166]....
        /*0fd8*/ 	.word	0x00021b70


	//   ....[167]....
        /*0fdc*/ 	.word	0x00021b90


	//   ....[168]....
        /*0fe0*/ 	.word	0x000224f0


	//   ....[169]....
        /*0fe4*/ 	.word	0x00022500


	//   ....[170]....
        /*0fe8*/ 	.word	0x00022690


	//   ....[171]....
        /*0fec*/ 	.word	0x000226a0


	//   ....[172]....
        /*0ff0*/ 	.word	0x00022830


	//   ....[173]....
        /*0ff4*/ 	.word	0x00022840


	//   ....[174]....
        /*0ff8*/ 	.word	0x000229d0


	//   ....[175]....
        /*0ffc*/ 	.word	0x000229e0


	//   ....[176]....
        /*1000*/ 	.word	0x00022bc0


	//   ....[177]....
        /*1004*/ 	.word	0x00022d90


	//   ....[178]....
        /*1008*/ 	.word	0x00022dc0


	//   ....[179]....
        /*100c*/ 	.word	0x00022df0


	//   ....[180]....
        /*1010*/ 	.word	0x00022e20


	//   ....[181]....
        /*1014*/ 	.word	0x00022e50


	//   ....[182]....
        /*1018*/ 	.word	0x00022e80


	//   ....[183]....
        /*101c*/ 	.word	0x00022ff0


	//   ....[184]....
        /*1020*/ 	.word	0x00023020


	//   ....[185]....
        /*1024*/ 	.word	0x00023050


	//   ....[186]....
        /*1028*/ 	.word	0x00023080


	//   ....[187]....
        /*102c*/ 	.word	0x000230b0


	//   ....[188]....
        /*1030*/ 	.word	0x000230e0


	//   ....[189]....
        /*1034*/ 	.word	0x00023170


	//   ....[190]....
        /*1038*/ 	.word	0x000231d0


	//   ....[191]....
        /*103c*/ 	.word	0x00023260


	//   ....[192]....
        /*1040*/ 	.word	0x00024200


	//   ....[193]....
        /*1044*/ 	.word	0x00025fb0


	//   ....[194]....
        /*1048*/ 	.word	0x00025fd0


	//   ....[195]....
        /*104c*/ 	.word	0x000260d0


	//   ....[196]....
        /*1050*/ 	.word	0x000260e0


	//   ....[197]....
        /*1054*/ 	.word	0x00026150


	//   ....[198]....
        /*1058*/ 	.word	0x00026160


	//   ....[199]....
        /*105c*/ 	.word	0x000261d0


	//   ....[200]....
        /*1060*/ 	.word	0x000261e0


	//   ....[201]....
        /*1064*/ 	.word	0x00026250


	//   ....[202]....
        /*1068*/ 	.word	0x00026260


	//   ....[203]....
        /*106c*/ 	.word	0x00026310


	//   ....[204]....
        /*1070*/ 	.word	0x00026320


	//   ....[205]....
        /*1074*/ 	.word	0x00026390


	//   ....[206]....
        /*1078*/ 	.word	0x000263a0


	//   ....[207]....
        /*107c*/ 	.word	0x000263b0


	//   ....[208]....
        /*1080*/ 	.word	0x000263c0


	//   ....[209]....
        /*1084*/ 	.word	0x000267f0


	//   ....[210]....
        /*1088*/ 	.word	0x00026820


	//   ....[211]....
        /*108c*/ 	.word	0x00026950


	//   ....[212]....
        /*1090*/ 	.word	0x00026960


	//   ....[213]....
        /*1094*/ 	.word	0x000269f0


	//   ....[214]....
        /*1098*/ 	.word	0x00026a00


	//   ....[215]....
        /*109c*/ 	.word	0x00026a90


	//   ....[216]....
        /*10a0*/ 	.word	0x00026aa0


	//   ....[217]....
        /*10a4*/ 	.word	0x00026b20


	//   ....[218]....
        /*10a8*/ 	.word	0x00026b30


	//   ....[219]....
        /*10ac*/ 	.word	0x00026bb0


	//   ....[220]....
        /*10b0*/ 	.word	0x00026bc0


	//   ....[221]....
        /*10b4*/ 	.word	0x00026c40


	//   ....[222]....
        /*10b8*/ 	.word	0x00026c50


	//   ....[223]....
        /*10bc*/ 	.word	0x00026c60


	//   ....[224]....
        /*10c0*/ 	.word	0x00026c70


	//   ....[225]....
        /*10c4*/ 	.word	0x000273f0


	//   ....[226]....
        /*10c8*/ 	.word	0x00027420


	//   ....[227]....
        /*10cc*/ 	.word	0x000274d0


	//   ....[228]....
        /*10d0*/ 	.word	0x000274f0


	//   ....[229]....
        /*10d4*/ 	.word	0x00027580


	//   ....[230]....
        /*10d8*/ 	.word	0x000275a0


	//   ....[231]....
        /*10dc*/ 	.word	0x00027630


	//   ....[232]....
        /*10e0*/ 	.word	0x00027650


	//   ....[233]....
        /*10e4*/ 	.word	0x000276e0


	//   ....[234]....
        /*10e8*/ 	.word	0x00027700


	//   ....[235]....
        /*10ec*/ 	.word	0x00027790


	//   ....[236]....
        /*10f0*/ 	.word	0x000277b0


	//   ....[237]....
        /*10f4*/ 	.word	0x00027840


	//   ....[238]....
        /*10f8*/ 	.word	0x00027860


	//   ....[239]....
        /*10fc*/ 	.word	0x00027870


	//   ....[240]....
        /*1100*/ 	.word	0x00027880


	//   ....[241]....
        /*1104*/ 	.word	0x00028000


	//   ....[242]....
        /*1108*/ 	.word	0x00028020


	//   ....[243]....
        /*110c*/ 	.word	0x00028080


	//   ....[244]....
        /*1110*/ 	.word	0x00028090


	//   ....[245]....
        /*1114*/ 	.word	0x000280e0


	//   ....[246]....
        /*1118*/ 	.word	0x000280f0


	//   ....[247]....
        /*111c*/ 	.word	0x00028140


	//   ....[248]....
        /*1120*/ 	.word	0x00028150


	//   ....[249]....
        /*1124*/ 	.word	0x000281a0


	//   ....[250]....
        /*1128*/ 	.word	0x000281b0


	//   ....[251]....
        /*112c*/ 	.word	0x00028200


	//   ....[252]....
        /*1130*/ 	.word	0x00028210


	//   ....[253]....
        /*1134*/ 	.word	0x00028260


	//   ....[254]....
        /*1138*/ 	.word	0x00028270


	//   ....[255]....
        /*113c*/ 	.word	0x00028280


	//   ....[0]....
        /*1140*/ 	.word	0x000282d0


	//   ....[1]....
        /*1144*/ 	.word	0x00028610


	//   ....[2]....
        /*1148*/ 	.word	0x00028620


	//   ....[3]....
        /*114c*/ 	.word	0x00028680


	//   ....[4]....
        /*1150*/ 	.word	0x00028690


	//   ....[5]....
        /*1154*/ 	.word	0x000286e0


	//   ....[6]....
        /*1158*/ 	.word	0x000286f0


	//   ....[7]....
        /*115c*/ 	.word	0x00028740


	//   ....[8]....
        /*1160*/ 	.word	0x00028750


	//   ....[9]....
        /*1164*/ 	.word	0x000287a0


	//   ....[10]....
        /*1168*/ 	.word	0x000287b0


	//   ....[11]....
        /*116c*/ 	.word	0x00028800


	//   ....[12]....
        /*1170*/ 	.word	0x00028810


	//   ....[13]....
        /*1174*/ 	.word	0x00028860


	//   ....[14]....
        /*1178*/ 	.word	0x00028870


	//   ....[15]....
        /*117c*/ 	.word	0x00028880


	//   ....[16]....
        /*1180*/ 	.word	0x000288d0


	//   ....[17]....
        /*1184*/ 	.word	0x0002a3d0


	//   ....[18]....
        /*1188*/ 	.word	0x0002a400


	//   ....[19]....
        /*118c*/ 	.word	0x0002a440


	//   ....[20]....
        /*1190*/ 	.word	0x0002a470


	//   ....[21]....
        /*1194*/ 	.word	0x0002a4a0


	//   ....[22]....
        /*1198*/ 	.word	0x0002a4d0


	//   ....[23]....
        /*119c*/ 	.word	0x0002a500


	//   ....[24]....
        /*11a0*/ 	.word	0x0002a530


	//   ....[25]....
        /*11a4*/ 	.word	0x0002a6b0


	//   ....[26]....
        /*11a8*/ 	.word	0x0002a6e0


	//   ....[27]....
        /*11ac*/ 	.word	0x0002a710


	//   ....[28]....
        /*11b0*/ 	.word	0x0002a740


	//   ....[29]....
        /*11b4*/ 	.word	0x0002a770


	//   ....[30]....
        /*11b8*/ 	.word	0x0002a7a0


	//   ....[31]....
        /*11bc*/ 	.word	0x0002a860


	//   ....[32]....
        /*11c0*/ 	.word	0x0002a880


	//   ....[33]....
        /*11c4*/ 	.word	0x0002a8f0


	//   ....[34]....
        /*11c8*/ 	.word	0x0002afb0


	//   ....[35]....
        /*11cc*/ 	.word	0x0002b370


	//   ....[36]....
        /*11d0*/ 	.word	0x0002b400


	//   ....[37]....
        /*11d4*/ 	.word	0x0002b4a0


	//   ....[38]....
        /*11d8*/ 	.word	0x0002b530


	//   ....[39]....
        /*11dc*/ 	.word	0x0002b5d0


	//   ....[40]....
        /*11e0*/ 	.word	0x0002b660


	//   ....[41]....
        /*11e4*/ 	.word	0x0002b700


	//   ....[42]....
        /*11e8*/ 	.word	0x0002b790


	//   ....[43]....
        /*11ec*/ 	.word	0x0002b880


	//   ....[44]....
        /*11f0*/ 	.word	0x0002b910


	//   ....[45]....
        /*11f4*/ 	.word	0x0002b9b0


	//   ....[46]....
        /*11f8*/ 	.word	0x0002ba40


	//   ....[47]....
        /*11fc*/ 	.word	0x0002bae0


	//   ....[48]....
        /*1200*/ 	.word	0x0002bb70


	//   ....[49]....
        /*1204*/ 	.word	0x0002bc10


	//   ....[50]....
        /*1208*/ 	.word	0x0002bca0


	//   ....[51]....
        /*120c*/ 	.word	0x0002bd90


	//   ....[52]....
        /*1210*/ 	.word	0x0002be20


	//   ....[53]....
        /*1214*/ 	.word	0x0002beb0


	//   ....[54]....
        /*1218*/ 	.word	0x0002bf40


	//   ....[55]....
        /*121c*/ 	.word	0x0002bfd0


	//   ....[56]....
        /*1220*/ 	.word	0x0002c060


	//   ....[57]....
        /*1224*/ 	.word	0x0002c0f0


	//   ....[58]....
        /*1228*/ 	.word	0x0002c180


	//   ....[59]....
        /*122c*/ 	.word	0x0002c250


	//   ....[60]....
        /*1230*/ 	.word	0x0002c2f0


	//   ....[61]....
        /*1234*/ 	.word	0x0002c380


	//   ....[62]....
        /*1238*/ 	.word	0x0002c3d0


	//   ....[63]....
        /*123c*/ 	.word	0x0002c420


	//   ....[64]....
        /*1240*/ 	.word	0x0002c4b0


	//   ....[65]....
        /*1244*/ 	.word	0x0002c540


	//   ....[66]....
        /*1248*/ 	.word	0x0002c590


	//   ....[67]....
        /*124c*/ 	.word	0x0002c5e0


	//   ....[68]....
        /*1250*/ 	.word	0x0002c670


	//   ....[69]....
        /*1254*/ 	.word	0x0002c700


	//   ....[70]....
        /*1258*/ 	.word	0x0002c750


	//   ....[71]....
        /*125c*/ 	.word	0x0002c7a0


	//   ....[72]....
        /*1260*/ 	.word	0x0002c830


	//   ....[73]....
        /*1264*/ 	.word	0x0002c8c0


	//   ....[74]....
        /*1268*/ 	.word	0x0002c910


	//   ....[75]....
        /*126c*/ 	.word	0x0002c960


	//   ....[76]....
        /*1270*/ 	.word	0x0002ca50


	//   ....[77]....
        /*1274*/ 	.word	0x0002cb00


	//   ....[78]....
        /*1278*/ 	.word	0x0002cb60


	//   ....[79]....
        /*127c*/ 	.word	0x0002cbe0


	//   ....[80]....
        /*1280*/ 	.word	0x0002ccd0


	//   ....[81]....
        /*1284*/ 	.word	0x0002cd20


	//   ....[82]....
        /*1288*/ 	.word	0x0002cd70


	//   ....[83]....
        /*128c*/ 	.word	0x0002cdc0


	//   ....[84]....
        /*1290*/ 	.word	0x0002cee0


	//   ....[85]....
        /*1294*/ 	.word	0x0002cf80


	//   ....[86]....
        /*1298*/ 	.word	0x0002cfe0


	//   ....[87]....
        /*129c*/ 	.word	0x0002d060


	//   ....[88]....
        /*12a0*/ 	.word	0x0002d160


	//   ....[89]....
        /*12a4*/ 	.word	0x0002d1b0


	//   ....[90]....
        /*12a8*/ 	.word	0x0002d200


	//   ....[91]....
        /*12ac*/ 	.word	0x0002d250


	//   ....[92]....
        /*12b0*/ 	.word	0x0002d610


	//   ....[93]....
        /*12b4*/ 	.word	0x0002d730


	//   ....[94]....
        /*12b8*/ 	.word	0x0002d860


	//   ....[95]....
        /*12bc*/ 	.word	0x0002d990


	//   ....[96]....
        /*12c0*/ 	.word	0x0002dab0


	//   ....[97]....
        /*12c4*/ 	.word	0x0002db80


	//   ....[98]....
        /*12c8*/ 	.word	0x0002dbe0


	//   ....[99]....
        /*12cc*/ 	.word	0x0002dc60


	//   ....[100]....
        /*12d0*/ 	.word	0x0002dcc0


	//   ....[101]....
        /*12d4*/ 	.word	0x0002dd40


	//   ....[102]....
        /*12d8*/ 	.word	0x0002dda0


	//   ....[103]....
        /*12dc*/ 	.word	0x0002de20


	//   ....[104]....
        /*12e0*/ 	.word	0x0002de80


	//   ....[105]....
        /*12e4*/ 	.word	0x0002df00


	//   ....[106]....
        /*12e8*/ 	.word	0x0002df60


	//   ....[107]....
        /*12ec*/ 	.word	0x0002dfc0


	//   ....[108]....
        /*12f0*/ 	.word	0x0002e020


	//   ....[109]....
        /*12f4*/ 	.word	0x0002e080


	//   ....[110]....
        /*12f8*/ 	.word	0x0002e0e0


	//   ....[111]....
        /*12fc*/ 	.word	0x0002e160


	//   ....[112]....
        /*1300*/ 	.word	0x0002e1c0


	//   ....[113]....
        /*1304*/ 	.word	0x0002e240


	//   ....[114]....
        /*1308*/ 	.word	0x0002e2a0


	//   ....[115]....
        /*130c*/ 	.word	0x0002e320


	//   ....[116]....
        /*1310*/ 	.word	0x0002e380


	//   ....[117]....
        /*1314*/ 	.word	0x0002e400


	//   ....[118]....
        /*1318*/ 	.word	0x0002e460


	//   ....[119]....
        /*131c*/ 	.word	0x0002e4e0


	//   ....[120]....
        /*1320*/ 	.word	0x0002e540


	//   ....[121]....
        /*1324*/ 	.word	0x0002e5c0


	//   ....[122]....
        /*1328*/ 	.word	0x0002e620


	//   ....[123]....
        /*132c*/ 	.word	0x0002e6a0


	//   ....[124]....
        /*1330*/ 	.word	0x0002e700


	//   ....[125]....
        /*1334*/ 	.word	0x0002e780


	//   ....[126]....
        /*1338*/ 	.word	0x0002e7e0


	//   ....[127]....
        /*133c*/ 	.word	0x0002e860


	//   ....[128]....
        /*1340*/ 	.word	0x0002e8c0


	//   ....[129]....
        /*1344*/ 	.word	0x0002e920


	//   ....[130]....
        /*1348*/ 	.word	0x0002e980


	//   ....[131]....
        /*134c*/ 	.word	0x0002ea00


	//   ....[132]....
        /*1350*/ 	.word	0x0002ea60


	//   ....[133]....
        /*1354*/ 	.word	0x0002eae0


	//   ....[134]....
        /*1358*/ 	.word	0x0002eb40


	//   ....[135]....
        /*135c*/ 	.word	0x0002ebb0


	//   ....[136]....
        /*1360*/ 	.word	0x0002ec10


	//   ....[137]....
        /*1364*/ 	.word	0x0002ec80


	//   ....[138]....
        /*1368*/ 	.word	0x0002ece0


	//   ....[139]....
        /*136c*/ 	.word	0x0002ed40


	//   ....[140]....
        /*1370*/ 	.word	0x0002eda0


	//   ....[141]....
        /*1374*/ 	.word	0x0002ee20


	//   ....[142]....
        /*1378*/ 	.word	0x0002ee80


	//   ....[143]....
        /*137c*/ 	.word	0x0002ef00


	//   ....[144]....
        /*1380*/ 	.word	0x0002ef60


	//   ....[145]....
        /*1384*/ 	.word	0x0002efe0


	//   ....[146]....
        /*1388*/ 	.word	0x0002f040


	//   ....[147]....
        /*138c*/ 	.word	0x0002f0c0


	//   ....[148]....
        /*1390*/ 	.word	0x0002f120


	//   ....[149]....
        /*1394*/ 	.word	0x0002f190


	//   ....[150]....
        /*1398*/ 	.word	0x0002f1f0


	//   ....[151]....
        /*139c*/ 	.word	0x0002f260


	//   ....[152]....
        /*13a0*/ 	.word	0x0002f2c0


	//   ....[153]....
        /*13a4*/ 	.word	0x0002f320


	//   ....[154]....
        /*13a8*/ 	.word	0x0002f390


	//   ....[155]....
        /*13ac*/ 	.word	0x0002f400


	//   ....[156]....
        /*13b0*/ 	.word	0x0002f580


	//   ....[157]....
        /*13b4*/ 	.word	0x0002f5d0


	//   ....[158]....
        /*13b8*/ 	.word	0x0002f660


	//   ....[159]....
        /*13bc*/ 	.word	0x0002f6f0


	//   ....[160]....
        /*13c0*/ 	.word	0x0002f780


	//   ....[161]....
        /*13c4*/ 	.word	0x0002f810


	//   ....[162]....
        /*13c8*/ 	.word	0x0002f8a0


	//   ....[163]....
        /*13cc*/ 	.word	0x0002f930


	//   ....[164]....
        /*13d0*/ 	.word	0x0002f9f0


	//   ....[165]....
        /*13d4*/ 	.word	0x0002fcd0


	//   ....[166]....
        /*13d8*/ 	.word	0x0002fdc0


	//   ....[167]....
        /*13dc*/ 	.word	0x0002fe70


	//   ....[168]....
        /*13e0*/ 	.word	0x0002fef0


	//   ....[169]....
        /*13e4*/ 	.word	0x00030020


	//   ....[170]....
        /*13e8*/ 	.word	0x00030080


	//   ....[171]....
        /*13ec*/ 	.word	0x00030160


	//   ....[172]....
        /*13f0*/ 	.word	0x000301c0


	//   ....[173]....
        /*13f4*/ 	.word	0x000302a0


	//   ....[174]....
        /*13f8*/ 	.word	0x00030300


	//   ....[175]....
        /*13fc*/ 	.word	0x000303e0


	//   ....[176]....
        /*1400*/ 	.word	0x00030440


	//   ....[177]....
        /*1404*/ 	.word	0x00030560


	//   ....[178]....
        /*1408*/ 	.word	0x000305c0


	//   ....[179]....
        /*140c*/ 	.word	0x000306a0


	//   ....[180]....
        /*1410*/ 	.word	0x00030700


	//   ....[181]....
        /*1414*/ 	.word	0x000307d0


	//   ....[182]....
        /*1418*/ 	.word	0x00030970


	//   ....[183]....
        /*141c*/ 	.word	0x00030a00


	//   ....[184]....
        /*1420*/ 	.word	0x00030b20


	//   ....[185]....
        /*1424*/ 	.word	0x00030b70


	//   ....[186]....
        /*1428*/ 	.word	0x00030c90


	//   ....[187]....
        /*142c*/ 	.word	0x00030ce0


	//   ....[188]....
        /*1430*/ 	.word	0x00030e00


	//   ....[189]....
        /*1434*/ 	.word	0x00030e50


	//   ....[190]....
        /*1438*/ 	.word	0x00030f50


	//   ....[191]....
        /*143c*/ 	.word	0x00030ff0


	//   ....[192]....
        /*1440*/ 	.word	0x00031050


	//   ....[193]....
        /*1444*/ 	.word	0x00031140


	//   ....[194]....
        /*1448*/ 	.word	0x000311a0


	//   ....[195]....
        /*144c*/ 	.word	0x00031290


	//   ....[196]....
        /*1450*/ 	.word	0x000312f0


	//   ....[197]....
        /*1454*/ 	.word	0x00031390


	//   ....[198]....
        /*1458*/ 	.word	0x00031490


	//   ....[199]....
        /*145c*/ 	.word	0x00031500


	//   ....[200]....
        /*1460*/ 	.word	0x00031560


	//   ....[201]....
        /*1464*/ 	.word	0x00031670


	//   ....[202]....
        /*1468*/ 	.word	0x000316d0


	//   ....[203]....
        /*146c*/ 	.word	0x000317e0


	//   ....[204]....
        /*1470*/ 	.word	0x00031840


	//   ....[205]....
        /*1474*/ 	.word	0x00031950


	//   ....[206]....
        /*1478*/ 	.word	0x000319b0


	//   ....[207]....
        /*147c*/ 	.word	0x00031ac0


	//   ....[208]....
        /*1480*/ 	.word	0x00031b20


	//   ....[209]....
        /*1484*/ 	.word	0x00031c30


	//   ....[210]....
        /*1488*/ 	.word	0x00031c90


	//   ....[211]....
        /*148c*/ 	.word	0x00031d90


	//   ....[212]....
        /*1490*/ 	.word	0x00031df0


	//   ....[213]....
        /*1494*/ 	.word	0x00031ed0


	//   ....[214]....
        /*1498*/ 	.word	0x00032050


	//   ....[215]....
        /*149c*/ 	.word	0x000320f0


	//   ....[216]....
        /*14a0*/ 	.word	0x00032150


	//   ....[217]....
        /*14a4*/ 	.word	0x00032210


	//   ....[218]....
        /*14a8*/ 	.word	0x00032270


	//   ....[219]....
        /*14ac*/ 	.word	0x00032330


	//   ....[220]....
        /*14b0*/ 	.word	0x00032390


	//   ....[221]....
        /*14b4*/ 	.word	0x00032450


	//   ....[222]....
        /*14b8*/ 	.word	0x000324b0


	//   ....[223]....
        /*14bc*/ 	.word	0x00032570


	//   ....[224]....
        /*14c0*/ 	.word	0x000325d0


	//   ....[225]....
        /*14c4*/ 	.word	0x00032690


	//   ....[226]....
        /*14c8*/ 	.word	0x000326f0


	//   ....[227]....
        /*14cc*/ 	.word	0x000327b0


	//   ....[228]....
        /*14d0*/ 	.word	0x00032810


	//   ....[229]....
        /*14d4*/ 	.word	0x000328d0


	//   ....[230]....
        /*14d8*/ 	.word	0x000329c0


	//   ....[231]....
        /*14dc*/ 	.word	0x00032a50


	//   ....[232]....
        /*14e0*/ 	.word	0x00032ab0


	//   ....[233]....
        /*14e4*/ 	.word	0x00032b70


	//   ....[234]....
        /*14e8*/ 	.word	0x00032bd0


	//   ....[235]....
        /*14ec*/ 	.word	0x00032c90


	//   ....[236]....
        /*14f0*/ 	.word	0x00032cf0


	//   ....[237]....
        /*14f4*/ 	.word	0x00032db0


	//   ....[238]....
        /*14f8*/ 	.word	0x00032e10


	//   ....[239]....
        /*14fc*/ 	.word	0x00032ed0


	//   ....[240]....
        /*1500*/ 	.word	0x00032f30


	//   ....[241]....
        /*1504*/ 	.word	0x00032ff0


	//   ....[242]....
        /*1508*/ 	.word	0x00033050


	//   ....[243]....
        /*150c*/ 	.word	0x00033110


	//   ....[244]....
        /*1510*/ 	.word	0x00033170


	//   ....[245]....
        /*1514*/ 	.word	0x00033230


	//   ....[246]....
        /*1518*/ 	.word	0x00033410


	//   ....[247]....
        /*151c*/ 	.word	0x000334b0


	//   ....[248]....
        /*1520*/ 	.word	0x000335d0


	//   ....[249]....
        /*1524*/ 	.word	0x00033640


	//   ....[250]....
        /*1528*/ 	.word	0x000336b0


	//   ....[251]....
        /*152c*/ 	.word	0x00033720


	//   ....[252]....
        /*1530*/ 	.word	0x00033790


	//   ....[253]....
        /*1534*/ 	.word	0x00033810


	//   ....[254]....
        /*1538*/ 	.word	0x000338a0


	//   ....[255]....
        /*153c*/ 	.word	0x00033930


	//   ....[0]....
        /*1540*/ 	.word	0x000339a0


	//   ....[1]....
        /*1544*/ 	.word	0x00033a10


	//   ....[2]....
        /*1548*/ 	.word	0x00033a80


	//   ....[3]....
        /*154c*/ 	.word	0x00033b00


	//   ....[4]....
        /*1550*/ 	.word	0x00033b70


	//   ....[5]....
        /*1554*/ 	.word	0x00033c10


	//   ....[6]....
        /*1558*/ 	.word	0x00033ca0


	//   ....[7]....
        /*155c*/ 	.word	0x00033dd0


	//----- nvinfo : EIATTR_REG_RECONFIG
	.align		4
.L_574:
        /*1560*/ 	.byte	0x01, 0x54
	.zero		2


	//----- nvinfo : EIATTR_SYSCALL_OFFSETS
	.align		4
        /*1564*/ 	.byte	0x04, 0x46
        /*1566*/ 	.short	(.L_576 - .L_575)


	//   ....[0]....
.L_575:
        /*1568*/ 	.word	0x00001ab0


	//   ....[1]....
        /*156c*/ 	.word	0x00001c00


	//   ....[2]....
        /*1570*/ 	.word	0x0000cda0


	//   ....[3]....
        /*1574*/ 	.word	0x0000d0a0


	//   ....[4]....
        /*1578*/ 	.word	0x00025520


	//   ....[5]....
        /*157c*/ 	.word	0x000256b0


	//   ....[6]....
        /*1580*/ 	.word	0x00025800


	//   ....[7]....
        /*1584*/ 	.word	0x00025950


	//   ....[8]....
        /*1588*/ 	.word	0x00027080


	//----- nvinfo : EIATTR_MBARRIER_INSTR_OFFSETS
	.align		4
.L_576:
        /*158c*/ 	.byte	0x04, 0x39
        /*158e*/ 	.short	(.L_578 - .L_577)


	//   ....[0]....
.L_577:
        /*1590*/ 	.word	0x00000270
        /*1594*/ 	.word	0x000000ff
        /*1598*/ 	.word	0x00038800
        /*159c*/ 	.short	0x0100
        /*159e*/ 	.byte	0x08
	.zero		1


	//   ....[1]....
        /*15a0*/ 	.word	0x00000280
        /*15a4*/ 	.word	0x000000ff
        /*15a8*/ 	.word	0x00038820
        /*15ac*/ 	.short	0x0100
        /*15ae*/ 	.byte	0x08
	.zero		1


	//   ....[2]....
        /*15b0*/ 	.word	0x00000370
        /*15b4*/ 	.word	0x000000ff
        /*15b8*/ 	.word	0x00038830
        /*15bc*/ 	.short	0x0100
        /*15be*/ 	.byte	0x08
	.zero		1


	//   ....[3]....
        /*15c0*/ 	.word	0x00000380
        /*15c4*/ 	.word	0x000000ff
        /*15c8*/ 	.word	0x00038840
        /*15cc*/ 	.short	0x0100
        /*15ce*/ 	.byte	0x08
	.zero		1


	//   ....[4]....
        /*15d0*/ 	.word	0x00000390
        /*15d4*/ 	.word	0x000000ff
        /*15d8*/ 	.word	0x00038838
        /*15dc*/ 	.short	0x0100
        /*15de*/ 	.byte	0x08
	.zero		1


	//   ....[5]....
        /*15e0*/ 	.word	0x000003a0
        /*15e4*/ 	.word	0x000000ff
        /*15e8*/ 	.word	0x00038848
        /*15ec*/ 	.short	0x0100
        /*15ee*/ 	.byte	0x08
	.zero		1


	//   ....[6]....
        /*15f0*/ 	.word	0x000004d0
        /*15f4*/ 	.word	0x000000ff
        /*15f8*/ 	.word	0x00038850
        /*15fc*/ 	.short	0x0100
        /*15fe*/ 	.byte	0x08
	.zero		1


	//   ....[7]....
        /*1600*/ 	.word	0x000004e0
        /*1604*/ 	.word	0x000000ff
        /*1608*/ 	.word	0x00038860
        /*160c*/ 	.short	0x0100
        /*160e*/ 	.byte	0x08
	.zero		1


	//   ....[8]....
        /*1610*/ 	.word	0x000004f0
        /*1614*/ 	.word	0x000000ff
        /*1618*/ 	.word	0x00038858
        /*161c*/ 	.short	0x0100
        /*161e*/ 	.byte	0x08
	.zero		1


	//   ....[9]....
        /*1620*/ 	.word	0x00000500
        /*1624*/ 	.word	0x000000ff
        /*1628*/ 	.word	0x00038868
        /*162c*/ 	.short	0x0100
        /*162e*/ 	.byte	0x08
	.zero		1


	//   ....[10]....
        /*1630*/ 	.word	0x000005f0
        /*1634*/ 	.word	0x000000ff
        /*1638*/ 	.word	0x00038870
        /*163c*/ 	.short	0x0100
        /*163e*/ 	.byte	0x06
	.zero		1


	//   ....[11]....
        /*1640*/ 	.word	0x00000600
        /*1644*/ 	.word	0x000000ff
        /*1648*/ 	.word	0x00038880
        /*164c*/ 	.short	0x0100
        /*164e*/ 	.byte	0x06
	.zero		1


	//   ....[12]....
        /*1650*/ 	.word	0x00000610
        /*1654*/ 	.word	0x000000ff
        /*1658*/ 	.word	0x00038878
        /*165c*/ 	.short	0x0100
        /*165e*/ 	.byte	0x06
	.zero		1


	//   ....[13]....
        /*1660*/ 	.word	0x00000620
        /*1664*/ 	.word	0x000000ff
        /*1668*/ 	.word	0x00038888
        /*166c*/ 	.short	0x0100
        /*166e*/ 	.byte	0x06
	.zero		1


	//   ....[14]....
        /*1670*/ 	.word	0x00000750
        /*1674*/ 	.word	0x000000ff
        /*1678*/ 	.word	0x00038890
        /*167c*/ 	.short	0x0100
        /*167e*/ 	.byte	0x08
	.zero		1


	//   ....[15]....
        /*1680*/ 	.word	0x00000760
        /*1684*/ 	.word	0x000000ff
        /*1688*/ 	.word	0x000388a0
        /*168c*/ 	.short	0x0100
        /*168e*/ 	.byte	0x08
	.zero		1


	//   ....[16]....
        /*1690*/ 	.word	0x00000770
        /*1694*/ 	.word	0x000000ff
        /*1698*/ 	.word	0x00038898
        /*169c*/ 	.short	0x0100
        /*169e*/ 	.byte	0x08
	.zero		1


	//   ....[17]....
        /*16a0*/ 	.word	0x00000780
        /*16a4*/ 	.word	0x000000ff
        /*16a8*/ 	.word	0x000388a8
        /*16ac*/ 	.short	0x0100
        /*16ae*/ 	.byte	0x08
	.zero		1


	//   ....[18]....
        /*16b0*/ 	.word	0x000008c0
        /*16b4*/ 	.word	0x000000ff
        /*16b8*/ 	.word	0x000388b0
        /*16bc*/ 	.short	0x0100
        /*16be*/ 	.byte	0x08
	.zero		1


	//   ....[19]....
        /*16c0*/ 	.word	0x000008d0
        /*16c4*/ 	.word	0x000000ff
        /*16c8*/ 	.word	0x000388c0
        /*16cc*/ 	.short	0x0100
        /*16ce*/ 	.byte	0x08
	.zero		1


	//   ....[20]....
        /*16d0*/ 	.word	0x000008e0
        /*16d4*/ 	.word	0x000000ff
        /*16d8*/ 	.word	0x000388b8
        /*16dc*/ 	.short	0x0100
        /*16de*/ 	.byte	0x08
	.zero		1


	//   ....[21]....
        /*16e0*/ 	.word	0x000008f0
        /*16e4*/ 	.word	0x000000ff
        /*16e8*/ 	.word	0x000388c8
        /*16ec*/ 	.short	0x0100
        /*16ee*/ 	.byte	0x08
	.zero		1


	//   ....[22]....
        /*16f0*/ 	.word	0x000030c0
        /*16f4*/ 	.word	0x00000050
        /*16f8*/ 	.word	0x00038890
        /*16fc*/ 	.short	0x010a
        /*16fe*/ 	.byte	0x3f
	.zero		1


	//   ....[23]....
        /*1700*/ 	.word	0x00007430
        /*1704*/ 	.word	0x00000050
        /*1708*/ 	.word	0x00038890
        /*170c*/ 	.short	0x010a
        /*170e*/ 	.byte	0x3f
	.zero		1


	//   ....[24]....
        /*1710*/ 	.word	0x0000b550
        /*1714*/ 	.word	0x00000050
        /*1718*/ 	.word	0x00038890
        /*171c*/ 	.short	0x010a
        /*171e*/ 	.byte	0x3f
	.zero		1


	//   ....[25]....
        /*1720*/ 	.word	0x0000bc50
        /*1724*/ 	.word	0x0000000b
        /*1728*/ 	.word	0x00000000
        /*172c*/ 	.short	0x0101
        /*172e*/ 	.byte	0x3f
	.zero		1


	//   ....[26]....
        /*1730*/ 	.word	0x0000bc90
        /*1734*/ 	.word	0x00000050
        /*1738*/ 	.word	0x000388b0
        /*173c*/ 	.short	0x010a
        /*173e*/ 	.byte	0x3f
	.zero		1


	//   ....[27]....
        /*1740*/ 	.word	0x0000c2b0
        /*1744*/ 	.word	0x00000050
        /*1748*/ 	.word	0x00000000
        /*174c*/ 	.short	0x0101
        /*174e*/ 	.byte	0x3f
	.zero		1


	//   ....[28]....
        /*1750*/ 	.word	0x0000ce30
        /*1754*/ 	.word	0x00000016
        /*1758*/ 	.word	0x00038800
        /*175c*/ 	.short	0x010a
        /*175e*/ 	.byte	0x3f
	.zero		1


	//   ....[29]....
        /*1760*/ 	.word	0x0000ce80
        /*1764*/ 	.word	0x00000016
        /*1768*/ 	.word	0x00038800
        /*176c*/ 	.short	0x010a
        /*176e*/ 	.byte	0x3f
	.zero		1


	//   ....[30]....
        /*1770*/ 	.word	0x0000dc40
        /*1774*/ 	.word	0x00000016
        /*1778*/ 	.word	0x00038800
        /*177c*/ 	.short	0x010a
        /*177e*/ 	.byte	0x3f
	.zero		1


	//   ....[31]....
        /*1780*/ 	.word	0x000123f0
        /*1784*/ 	.word	0x00000016
        /*1788*/ 	.word	0x00038800
        /*178c*/ 	.short	0x010a
        /*178e*/ 	.byte	0x3f
	.zero		1


	//   ....[32]....
        /*1790*/ 	.word	0x000167d0
        /*1794*/ 	.word	0x00000006
        /*1798*/ 	.word	0x00038830
        /*179c*/ 	.short	0x010a
        /*179e*/ 	.byte	0x3f
	.zero		1


	//   ....[33]....
        /*17a0*/ 	.word	0x00016810
        /*17a4*/ 	.word	0x00000006
        /*17a8*/ 	.word	0x00038830
        /*17ac*/ 	.short	0x010a
        /*17ae*/ 	.byte	0x3f
	.zero		1


	//   ....[34]....
        /*17b0*/ 	.word	0x000186e0
        /*17b4*/ 	.word	0x0000001e
        /*17b8*/ 	.word	0x00000000
        /*17bc*/ 	.short	0x0101
        /*17be*/ 	.byte	0x3f
	.zero		1


	//   ....[35]....
        /*17c0*/ 	.word	0x00018a90
        /*17c4*/ 	.word	0x00000006
        /*17c8*/ 	.word	0x00038850
        /*17cc*/ 	.short	0x010a
        /*17ce*/ 	.byte	0x3f
	.zero		1


	//   ....[36]....
        /*17d0*/ 	.word	0x00018ae0
        /*17d4*/ 	.word	0x00000006
        /*17d8*/ 	.word	0x00038850
        /*17dc*/ 	.short	0x010a
        /*17de*/ 	.byte	0x3f
	.zero		1


	//   ....[37]....
        /*17e0*/ 	.word	0x00018e40
        /*17e4*/ 	.word	0x00000006
        /*17e8*/ 	.word	0x00000000
        /*17ec*/ 	.short	0x0101
        /*17ee*/ 	.byte	0x3f
	.zero		1


	//   ....[38]....
        /*17f0*/ 	.word	0x00018f80
        /*17f4*/ 	.word	0x00000007
        /*17f8*/ 	.word	0x00038830
        /*17fc*/ 	.short	0x010a
        /*17fe*/ 	.byte	0x3f
	.zero		1


	//   ....[39]....
        /*1800*/ 	.word	0x00019000
        /*1804*/ 	.word	0x00000007
        /*1808*/ 	.word	0x00038830
        /*180c*/ 	.short	0x010a
        /*180e*/ 	.byte	0x3f
	.zero		1


	//   ....[40]....
        /*1810*/ 	.word	0x0001afa0
        /*1814*/ 	.word	0x00000005
        /*1818*/ 	.word	0x00000000
        /*181c*/ 	.short	0x0101
        /*181e*/ 	.byte	0x3f
	.zero		1


	//   ....[41]....
        /*1820*/ 	.word	0x0001ba10
        /*1824*/ 	.word	0x00000007
        /*1828*/ 	.word	0x00038850
        /*182c*/ 	.short	0x010a
        /*182e*/ 	.byte	0x3f
	.zero		1


	//   ....[42]....
        /*1830*/ 	.word	0x0001ba80
        /*1834*/ 	.word	0x00000007
        /*1838*/ 	.word	0x00038850
        /*183c*/ 	.short	0x010a
        /*183e*/ 	.byte	0x3f
	.zero		1


	//   ....[43]....
        /*1840*/ 	.word	0x0001bd60
        /*1844*/ 	.word	0x00000007
        /*1848*/ 	.word	0x00000000
        /*184c*/ 	.short	0x0101
        /*184e*/ 	.byte	0x3f
	.zero		1


	//   ....[44]....
        /*1850*/ 	.word	0x0001be70
        /*1854*/ 	.word	0x00000007
        /*1858*/ 	.word	0x00038830
        /*185c*/ 	.short	0x010a
        /*185e*/ 	.byte	0x3f
	.zero		1


	//   ....[45]....
        /*1860*/ 	.word	0x0001bef0
        /*1864*/ 	.word	0x00000007
        /*1868*/ 	.word	0x00038830
        /*186c*/ 	.short	0x010a
        /*186e*/ 	.byte	0x3f
	.zero		1


	//   ....[46]....
        /*1870*/ 	.word	0x0001d250
        /*1874*/ 	.word	0x0000000e
        /*1878*/ 	.word	0x00000000
        /*187c*/ 	.short	0x0101
        /*187e*/ 	.byte	0x3f
	.zero		1


	//   ....[47]....
        /*1880*/ 	.word	0x0001df10
        /*1884*/ 	.word	0x00000007
        /*1888*/ 	.word	0x00038850
        /*188c*/ 	.short	0x010a
        /*188e*/ 	.byte	0x3f
	.zero		1


	//   ....[48]....
        /*1890*/ 	.word	0x0001df80
        /*1894*/ 	.word	0x00000007
        /*1898*/ 	.word	0x00038850
        /*189c*/ 	.short	0x010a
        /*189e*/ 	.byte	0x3f
	.zero		1


	//   ....[49]....
        /*18a0*/ 	.word	0x0001e260
        /*18a4*/ 	.word	0x00000007
        /*18a8*/ 	.word	0x00000000
        /*18ac*/ 	.short	0x0101
        /*18ae*/ 	.byte	0x3f
	.zero		1


	//   ....[50]....
        /*18b0*/ 	.word	0x000216e0
        /*18b4*/ 	.word	0x00000000
        /*18b8*/ 	.word	0x00000000
        /*18bc*/ 	.short	0x0101
        /*18be*/ 	.byte	0x3f
	.zero		1


	//   ....[51]....
        /*18c0*/ 	.word	0x000242e0
        /*18c4*/ 	.word	0x00000016
        /*18c8*/ 	.word	0x00038820
        /*18cc*/ 	.short	0x010a
        /*18ce*/ 	.byte	0x3f
	.zero		1


	//   ....[52]....
        /*18d0*/ 	.word	0x00024370
        /*18d4*/ 	.word	0x00000008
        /*18d8*/ 	.word	0x000388a0
        /*18dc*/ 	.short	0x010a
        /*18de*/ 	.byte	0x3f
	.zero		1


	//   ....[53]....
        /*18e0*/ 	.word	0x000246c0
        /*18e4*/ 	.word	0x00000008
        /*18e8*/ 	.word	0x000388c0
        /*18ec*/ 	.short	0x010a
        /*18ee*/ 	.byte	0x3f
	.zero		1


	//   ....[54]....
        /*18f0*/ 	.word	0x00024ae0
        /*18f4*/ 	.word	0x00000008
        /*18f8*/ 	.word	0x000388a0
        /*18fc*/ 	.short	0x010a
        /*18fe*/ 	.byte	0x3f
	.zero		1


	//   ....[55]....
        /*1900*/ 	.word	0x00024e20
        /*1904*/ 	.word	0x00000008
        /*1908*/ 	.word	0x000388c0
        /*190c*/ 	.short	0x010a
        /*190e*/ 	.byte	0x3f
	.zero		1


	//   ....[56]....
        /*1910*/ 	.word	0x00025d80
        /*1914*/ 	.word	0x00000006
        /*1918*/ 	.word	0x00038880
        /*191c*/ 	.short	0x010a
        /*191e*/ 	.byte	0x3f
	.zero		1


	//   ....[57]....
        /*1920*/ 	.word	0x00026530
        /*1924*/ 	.word	0x00000006
        /*1928*/ 	.word	0x00038870
        /*192c*/ 	.short	0x0107
        /*192e*/ 	.byte	0x3f
	.zero		1


	//   ....[58]....
        /*1930*/ 	.word	0x000265f0
        /*1934*/ 	.word	0x00000006
        /*1938*/ 	.word	0x00038870
        /*193c*/ 	.short	0x0101
        /*193e*/ 	.byte	0x3f
	.zero		1


	//   ....[59]....
        /*1940*/ 	.word	0x00026620
        /*1944*/ 	.word	0x00000006
        /*1948*/ 	.word	0x00038840
        /*194c*/ 	.short	0x010a
        /*194e*/ 	.byte	0x3f
	.zero		1


	//   ....[60]....
        /*1950*/ 	.word	0x00026da0
        /*1954*/ 	.word	0x00000006
        /*1958*/ 	.word	0x00038830
        /*195c*/ 	.short	0x0107
        /*195e*/ 	.byte	0x3f
	.zero		1


	//   ....[61]....
        /*1960*/ 	.word	0x00026e90
        /*1964*/ 	.word	0x00000006
        /*1968*/ 	.word	0x00038830
        /*196c*/ 	.short	0x0101
        /*196e*/ 	.byte	0x3f
	.zero		1


	//   ....[62]....
        /*1970*/ 	.word	0x000279c0
        /*1974*/ 	.word	0x00000016
        /*1978*/ 	.word	0x00038800
        /*197c*/ 	.short	0x0107
        /*197e*/ 	.byte	0x3f
	.zero		1


	//   ....[63]....
        /*1980*/ 	.word	0x00027ad0
        /*1984*/ 	.word	0x00000016
        /*1988*/ 	.word	0x00038800
        /*198c*/ 	.short	0x0101
        /*198e*/ 	.byte	0x3f
	.zero		1


	//   ....[64]....
        /*1990*/ 	.word	0x00027af0
        /*1994*/ 	.word	0x00000016
        /*1998*/ 	.word	0x00038820
        /*199c*/ 	.short	0x010a
        /*199e*/ 	.byte	0x3f
	.zero		1


	//   ....[65]....
        /*19a0*/ 	.word	0x00027e30
        /*19a4*/ 	.word	0x00000000
        /*19a8*/ 	.word	0x00038880
        /*19ac*/ 	.short	0x010a
        /*19ae*/ 	.byte	0x3f
	.zero		1


	//   ....[66]....
        /*19b0*/ 	.word	0x00028360
        /*19b4*/ 	.word	0x00000000
        /*19b8*/ 	.word	0x00038870
        /*19bc*/ 	.short	0x0107
        /*19be*/ 	.byte	0x3f
	.zero		1


	//   ....[67]....
        /*19c0*/ 	.word	0x00028420
        /*19c4*/ 	.word	0x00000000
        /*19c8*/ 	.word	0x00038870
        /*19cc*/ 	.short	0x0101
        /*19ce*/ 	.byte	0x3f
	.zero		1


	//   ....[68]....
        /*19d0*/ 	.word	0x00028450
        /*19d4*/ 	.word	0x00000000
        /*19d8*/ 	.word	0x00038840
        /*19dc*/ 	.short	0x010a
        /*19de*/ 	.byte	0x3f
	.zero		1


	//   ....[69]....
        /*19e0*/ 	.word	0x00028960
        /*19e4*/ 	.word	0x00000000
        /*19e8*/ 	.word	0x00038830
        /*19ec*/ 	.short	0x0107
        /*19ee*/ 	.byte	0x3f
	.zero		1


	//   ....[70]....
        /*19f0*/ 	.word	0x00028a20
        /*19f4*/ 	.word	0x00000000
        /*19f8*/ 	.word	0x00038830
        /*19fc*/ 	.short	0x0101
        /*19fe*/ 	.byte	0x3f
	.zero		1


	//   ....[71]....
        /*1a00*/ 	.word	0x00028ab0
        /*1a04*/ 	.word	0x00000002
        /*1a08*/ 	.word	0x00038870
        /*1a0c*/ 	.short	0x010a
        /*1a0e*/ 	.byte	0x3f
	.zero		1


	//   ....[72]....
        /*1a10*/ 	.word	0x00028b40
        /*1a14*/ 	.word	0x00000002
        /*1a18*/ 	.word	0x00038860
        /*1a1c*/ 	.short	0x010a
        /*1a1e*/ 	.byte	0x3f
	.zero		1


	//   ....[73]....
        /*1a20*/ 	.word	0x000294e0
        /*1a24*/ 	.word	0x00000002
        /*1a28*/ 	.word	0x00038850
        /*1a2c*/ 	.short	0x0101
        /*1a2e*/ 	.byte	0x3f
	.zero		1


	//   ....[74]....
        /*1a30*/ 	.word	0x00029570
        /*1a34*/ 	.word	0x00000002
        /*1a38*/ 	.word	0x00000000
        /*1a3c*/ 	.short	0x0101
        /*1a3e*/ 	.byte	0x3f
	.zero		1


	//   ....[75]....
        /*1a40*/ 	.word	0x00029730
        /*1a44*/ 	.word	0x00000000
        /*1a48*/ 	.word	0x00038870
        /*1a4c*/ 	.short	0x010a
        /*1a4e*/ 	.byte	0x3f
	.zero		1


	//   ....[76]....
        /*1a50*/ 	.word	0x000297b0
        /*1a54*/ 	.word	0x00000000
        /*1a58*/ 	.word	0x00038860
        /*1a5c*/ 	.short	0x010a
        /*1a5e*/ 	.byte	0x3f
	.zero		1


	//   ....[77]....
        /*1a60*/ 	.word	0x0002a160
        /*1a64*/ 	.word	0x00000000
        /*1a68*/ 	.word	0x00038850
        /*1a6c*/ 	.short	0x0101
        /*1a6e*/ 	.byte	0x3f
	.zero		1


	//   ....[78]....
        /*1a70*/ 	.word	0x0002a220
        /*1a74*/ 	.word	0x00000000
        /*1a78*/ 	.word	0x00000000
        /*1a7c*/ 	.short	0x0101
        /*1a7e*/ 	.byte	0x3f
	.zero		1


	//   ....[79]....
        /*1a80*/ 	.word	0x0002af30
        /*1a84*/ 	.word	0x00000007
        /*1a88*/ 	.word	0x00038820
        /*1a8c*/ 	.short	0x010a
        /*1a8e*/ 	.byte	0x3f
	.zero		1


	//   ....[80]....
        /*1a90*/ 	.word	0x0002b0c0
        /*1a94*/ 	.word	0x00000005
        /*1a98*/ 	.word	0x00038840
        /*1a9c*/ 	.short	0x010a
        /*1a9e*/ 	.byte	0x3f
	.zero		1


	//   ....[81]....
        /*1aa0*/ 	.word	0x0002b160
        /*1aa4*/ 	.word	0x00000003
        /*1aa8*/ 	.word	0x00038840
        /*1aac*/ 	.short	0x010a
        /*1aae*/ 	.byte	0x3f
	.zero		1


	//   ....[82]....
        /*1ab0*/ 	.word	0x0002b1a0
        /*1ab4*/ 	.word	0x00000005
        /*1ab8*/ 	.word	0x00038860
        /*1abc*/ 	.short	0x010a
        /*1abe*/ 	.byte	0x3f
	.zero		1


	//   ....[83]....
        /*1ac0*/ 	.word	0x0002b1e0
        /*1ac4*/ 	.word	0x00000003
        /*1ac8*/ 	.word	0x00038860
        /*1acc*/ 	.short	0x010a
        /*1ace*/ 	.byte	0x3f
	.zero		1


	//   ....[84]....
        /*1ad0*/ 	.word	0x0002b220
        /*1ad4*/ 	.word	0x00000005
        /*1ad8*/ 	.word	0x00038880
        /*1adc*/ 	.short	0x010a
        /*1ade*/ 	.byte	0x3f
	.zero		1


	//   ....[85]....
        /*1ae0*/ 	.word	0x0002b260
        /*1ae4*/ 	.word	0x00000003
        /*1ae8*/ 	.word	0x00038880
        /*1aec*/ 	.short	0x010a
        /*1aee*/ 	.byte	0x3f
	.zero		1


	//   ....[86]....
        /*1af0*/ 	.word	0x0002b2c0
        /*1af4*/ 	.word	0x00000050
        /*1af8*/ 	.word	0x00038890
        /*1afc*/ 	.short	0x010a
        /*1afe*/ 	.byte	0x3f
	.zero		1


	//   ....[87]....
        /*1b00*/ 	.word	0x0002b7d0
        /*1b04*/ 	.word	0x00000050
        /*1b08*/ 	.word	0x00038890
        /*1b0c*/ 	.short	0x010a
        /*1b0e*/ 	.byte	0x3f
	.zero		1


	//   ....[88]....
        /*1b10*/ 	.word	0x0002bce0
        /*1b14*/ 	.word	0x00000050
        /*1b18*/ 	.word	0x00038890
        /*1b1c*/ 	.short	0x010a
        /*1b1e*/ 	.byte	0x3f
	.zero		1


	//   ....[89]....
        /*1b20*/ 	.word	0x0002c1b0
        /*1b24*/ 	.word	0x00000050
        /*1b28*/ 	.word	0x000388b0
        /*1b2c*/ 	.short	0x010a
        /*1b2e*/ 	.byte	0x3f
	.zero		1


	//   ....[90]....
        /*1b30*/ 	.word	0x0002c990
        /*1b34*/ 	.word	0x00000016
        /*1b38*/ 	.word	0x00038800
        /*1b3c*/ 	.short	0x010a
        /*1b3e*/ 	.byte	0x3f
	.zero		1


	//   ....[91]....
        /*1b40*/ 	.word	0x0002d300
        /*1b44*/ 	.word	0x00000016
        /*1b48*/ 	.word	0x00038800
        /*1b4c*/ 	.short	0x010a
        /*1b4e*/ 	.byte	0x3f
	.zero		1


	//   ....[92]....
        /*1b50*/ 	.word	0x0002d350
        /*1b54*/ 	.word	0x00000006
        /*1b58*/ 	.word	0x00038830
        /*1b5c*/ 	.short	0x010a
        /*1b5e*/ 	.byte	0x3f
	.zero		1


	//   ....[93]....
        /*1b60*/ 	.word	0x0002d3a0
        /*1b64*/ 	.word	0x00000006
        /*1b68*/ 	.word	0x00038850
        /*1b6c*/ 	.short	0x010a
        /*1b6e*/ 	.byte	0x3f
	.zero		1


	//   ....[94]....
        /*1b70*/ 	.word	0x0002d3f0
        /*1b74*/ 	.word	0x00000007
        /*1b78*/ 	.word	0x00038830
        /*1b7c*/ 	.short	0x010a
        /*1b7e*/ 	.byte	0x3f
	.zero		1


	//   ....[95]....
        /*1b80*/ 	.word	0x0002d440
        /*1b84*/ 	.word	0x00000007
        /*1b88*/ 	.word	0x00038850
        /*1b8c*/ 	.short	0x010a
        /*1b8e*/ 	.byte	0x3f
	.zero		1


	//   ....[96]....
        /*1b90*/ 	.word	0x0002d490
        /*1b94*/ 	.word	0x00000007
        /*1b98*/ 	.word	0x00038830
        /*1b9c*/ 	.short	0x010a
        /*1b9e*/ 	.byte	0x3f
	.zero		1


	//   ....[97]....
        /*1ba0*/ 	.word	0x0002d4e0
        /*1ba4*/ 	.word	0x00000007
        /*1ba8*/ 	.word	0x00038850
        /*1bac*/ 	.short	0x010a
        /*1bae*/ 	.byte	0x3f
	.zero		1


	//   ....[98]....
        /*1bb0*/ 	.word	0x0002fab0
        /*1bb4*/ 	.word	0x00000016
        /*1bb8*/ 	.word	0x00038820
        /*1bbc*/ 	.short	0x010a
        /*1bbe*/ 	.byte	0x3f
	.zero		1


	//   ....[99]....
        /*1bc0*/ 	.word	0x0002fb00
        /*1bc4*/ 	.word	0x00000008
        /*1bc8*/ 	.word	0x000388a0
        /*1bcc*/ 	.short	0x010a
        /*1bce*/ 	.byte	0x3f
	.zero		1


	//   ....[100]....
        /*1bd0*/ 	.word	0x0002fb50
        /*1bd4*/ 	.word	0x00000008
        /*1bd8*/ 	.word	0x000388c0
        /*1bdc*/ 	.short	0x010a
        /*1bde*/ 	.byte	0x3f
	.zero		1


	//   ....[101]....
        /*1be0*/ 	.word	0x0002fba0
        /*1be4*/ 	.word	0x00000008
        /*1be8*/ 	.word	0x000388a0
        /*1bec*/ 	.short	0x010a
        /*1bee*/ 	.byte	0x3f
	.zero		1


	//   ....[102]....
        /*1bf0*/ 	.word	0x0002fbf0
        /*1bf4*/ 	.word	0x00000008
        /*1bf8*/ 	.word	0x000388c0
        /*1bfc*/ 	.short	0x010a
        /*1bfe*/ 	.byte	0x3f
	.zero		1


	//   ....[103]....
        /*1c00*/ 	.word	0x0002fd10
        /*1c04*/ 	.word	0x00000006
        /*1c08*/ 	.word	0x00038880
        /*1c0c*/ 	.short	0x010a
        /*1c0e*/ 	.byte	0x3f
	.zero		1


	//   ....[104]....
        /*1c10*/ 	.word	0x000308c0
        /*1c14*/ 	.word	0x00000006
        /*1c18*/ 	.word	0x00038840
        /*1c1c*/ 	.short	0x010a
        /*1c1e*/ 	.byte	0x3f
	.zero		1


	//   ....[105]....
        /*1c20*/ 	.word	0x00031f50
        /*1c24*/ 	.word	0x00000016
        /*1c28*/ 	.word	0x00038820
        /*1c2c*/ 	.short	0x010a
        /*1c2e*/ 	.byte	0x3f
	.zero		1


	//   ....[106]....
        /*1c30*/ 	.word	0x00031fa0
        /*1c34*/ 	.word	0x00000000
        /*1c38*/ 	.word	0x00038880
        /*1c3c*/ 	.short	0x010a
        /*1c3e*/ 	.byte	0x3f
	.zero		1


	//   ....[107]....
        /*1c40*/ 	.word	0x00032910
        /*1c44*/ 	.word	0x00000000
        /*1c48*/ 	.word	0x00038840
        /*1c4c*/ 	.short	0x010a
        /*1c4e*/ 	.byte	0x3f
	.zero		1


	//   ....[108]....
        /*1c50*/ 	.word	0x00033270
        /*1c54*/ 	.word	0x00000002
        /*1c58*/ 	.word	0x00038870
        /*1c5c*/ 	.short	0x010a
        /*1c5e*/ 	.byte	0x3f
	.zero		1


	//   ....[109]....
        /*1c60*/ 	.word	0x000332c0
        /*1c64*/ 	.word	0x00000002
        /*1c68*/ 	.word	0x00038860
        /*1c6c*/ 	.short	0x010a
        /*1c6e*/ 	.byte	0x3f
	.zero		1


	//   ....[110]....
        /*1c70*/ 	.word	0x00033310
        /*1c74*/ 	.word	0x00000000
        /*1c78*/ 	.word	0x00038870
        /*1c7c*/ 	.short	0x010a
        /*1c7e*/ 	.byte	0x3f
	.zero		1


	//   ....[111]....
        /*1c80*/ 	.word	0x00033360
        /*1c84*/ 	.word	0x00000000
        /*1c88*/ 	.word	0x00038860
        /*1c8c*/ 	.short	0x010a
        /*1c8e*/ 	.byte	0x3f
	.zero		1


	//   ....[112]....
        /*1c90*/ 	.word	0x00033cf0
        /*1c94*/ 	.word	0x00000007
        /*1c98*/ 	.word	0x00038820
        /*1c9c*/ 	.short	0x010a
        /*1c9e*/ 	.byte	0x3f
	.zero		1


	//   ....[113]....
        /*1ca0*/ 	.word	0x00033e90
        /*1ca4*/ 	.word	0x00000005
        /*1ca8*/ 	.word	0x00038840
        /*1cac*/ 	.short	0x010a
        /*1cae*/ 	.byte	0x3f
	.zero		1


	//   ....[114]....
        /*1cb0*/ 	.word	0x00033ee0
        /*1cb4*/ 	.word	0x00000003
        /*1cb8*/ 	.word	0x00038840
        /*1cbc*/ 	.short	0x010a
        /*1cbe*/ 	.byte	0x3f
	.zero		1


	//   ....[115]....
        /*1cc0*/ 	.word	0x00033f30
        /*1cc4*/ 	.word	0x00000005
        /*1cc8*/ 	.word	0x00038860
        /*1ccc*/ 	.short	0x010a
        /*1cce*/ 	.byte	0x3f
	.zero		1


	//   ....[116]....
        /*1cd0*/ 	.word	0x00033f80
        /*1cd4*/ 	.word	0x00000003
        /*1cd8*/ 	.word	0x00038860
        /*1cdc*/ 	.short	0x010a
        /*1cde*/ 	.byte	0x3f
	.zero		1


	//   ....[117]....
        /*1ce0*/ 	.word	0x00033fd0
        /*1ce4*/ 	.word	0x00000005
        /*1ce8*/ 	.word	0x00038880
        /*1cec*/ 	.short	0x010a
        /*1cee*/ 	.byte	0x3f
	.zero		1


	//----- nvinfo : EIATTR_NUM_MBARRIERS
	.align		4
.L_578:
        /*1cf0*/ 	.byte	0x03, 0x38
        /*1cf2*/ 	.short	0x0016


	//----- nvinfo : EIATTR_EXIT_INSTR_OFFSETS
	.align		4
        /*1cf4*/ 	.byte	0x04, 0x1c
        /*1cf6*/ 	.short	(.L_580 - .L_579)


	//   ....[0]....
.L_579:
        /*1cf8*/ 	.word	0x0002b2b0


	//----- nvinfo : EIATTR_MAX_THREADS
	.align		4
.L_580:
        /*1cfc*/ 	.byte	0x04, 0x05
        /*1cfe*/ 	.short	(.L_582 - .L_581)
.L_581:
        /*1d00*/ 	.word	0x00000180
        /*1d04*/ 	.word	0x00000001
        /*1d08*/ 	.word	0x00000001


	//----- nvinfo : EIATTR_CRS_STACK_SIZE
	.align		4
.L_582:
        /*1d0c*/ 	.byte	0x04, 0x1e
        /*1d0e*/ 	.short	(.L_584 - .L_583)
.L_583:
        /*1d10*/ 	.word	0x00000000


	//----- nvinfo : EIATTR_CBANK_PARAM_SIZE
	.align		4
.L_584:
        /*1d14*/ 	.byte	0x03, 0x19
        /*1d16*/ 	.short	0x0af0


	//----- nvinfo : EIATTR_PARAM_CBANK
	.align		4
        /*1d18*/ 	.byte	0x04, 0x0a
        /*1d1a*/ 	.short	(.L_586 - .L_585)
	.align		4
.L_585:
        /*1d1c*/ 	.word	index@(.nv.constant0._ZN7cutlass13device_kernelIN5flash11enable_sm90INS1_16FlashAttnFwdSm90INS1_25CollectiveMainloopFwdSm90ILi2EN4cute5tupleIJNS5_1CILi1EEES8_S8_EEENS6_IJNS7_ILi128EEESA_NS7_ILi256EEEEEELi256ENS_12float_e4m3_tEfNS_4arch4Sm90ELb1ELb0ELb0ELb1ELb1ELb1ELb0ELb1ELb0ELb1ELb0ELb0EEENS1_21CollectiveEpilogueFwdINS6_IJSA_SB_SA_EEES9_NS_10bfloat16_tESF_Li256ELb1ELb1ELb0ELb1EEENS1_36VarlenDynamicPersistentTileSchedulerILi128ELi128ELi256ELi128ELb0ELb1ELb1ELb1ELb1ELb1EEEEEEEEEvNT_6ParamsE)
        /*1d20*/ 	.short	0x0210
        /*1d22*/ 	.short	0x0af0


	//----- nvinfo : EIATTR_SW_WAR
	.align		4
.L_586:
        /*1d24*/ 	.byte	0x04, 0x36
        /*1d26*/ 	.short	(.L_588 - .L_587)
.L_587:
        /*1d28*/ 	.word	0x00000008
.L_588:


//--------------------- .nv.info._ZN7cutlass13device_kernelIN5flash11enable_sm90INS1_16FlashAttnFwdSm90INS1_25CollectiveMainloopFwdSm90ILi2EN4cute5tupleIJNS5_1CILi1EEES8_S8_EEENS6_IJNS7_ILi128EEENS7_ILi160EEENS7_ILi192EEEEEELi192ENS_12float_e4m3_tEfNS_4arch4Sm90ELb0ELb0ELb0ELb0ELb1ELb0ELb0ELb1ELb1ELb1ELb0ELb0EEENS1_21CollectiveEpilogueFwdINS6_IJSA_SC_SB_EEES9_NS_10bfloat16_tESG_Li256ELb0ELb1ELb0ELb1EEENS1_29StaticPersistentTileSchedulerILb0EEEEEEEEEvNT_6ParamsE --------------------------
	.section	.nv.info._ZN7cutlass13device_kernelIN5flash11enable_sm90INS1_16FlashAttnFwdSm90INS1_25CollectiveMainloopFwdSm90ILi2EN4cute5tupleIJNS5_1CILi1EEES8_S8_EEENS6_IJNS7_ILi128EEENS7_ILi160EEENS7_ILi192EEEEEELi192ENS_12float_e4m3_tEfNS_4arch4Sm90ELb0ELb0ELb0ELb0ELb1ELb0ELb0ELb1ELb1ELb1ELb0ELb0EEENS1_21CollectiveEpilogueFwdINS6_IJSA_SC_SB_EEES9_NS_10bfloat16_tESG_Li256ELb0ELb1ELb0ELb1EEENS1_29StaticPersistentTileSchedulerILb0EEEEEEEEEvNT_6ParamsE,"",@"SHT_CUDA_INFO"
	.sectionflags	@""
	.align	4


	//----- nvinfo : EIATTR_CUDA_API_VERSION
	.align		4
        /*0000*/ 	.byte	0x04, 0x37
        /*0002*/ 	.short	(.L_590 - .L_589)
.L_589:
        /*0004*/ 	.word	0x00000082


	//----- nvinfo : EIATTR_KPARAM_INFO
	.align		4
.L_590:
        /*0008*/ 	.byte	0x04, 0x17
        /*000a*/ 	.short	(.L_592 - .L_591)
.L_591:
        /*000c*/ 	.word	0x00000000
        /*0010*/ 	.short	0x0000
        /*0012*/ 	.short	0x0070
        /*0014*/ 	.byte	0x00, 0xf0, 0x01, 0x28


	//----- nvinfo : EIATTR_SPARSE_MMA_MASK
	.align		4
.L_592:
        /*0018*/ 	.byte	0x03, 0x50
        /*001a*/ 	.short	0x0000


	//----- nvinfo : EIATTR_MAXREG_COUNT
	.align		4
        /*001c*/ 	.byte	0x03, 0x1b
        /*001e*/ 	.short	0x00a8


	//----- nvinfo : EIATTR_NUM_BARRIERS
	.align		4
        /*0020*/ 	.byte	0x02, 0x4c
        /*0022*/ 	.byte	0x10
	.zero		1


	//----- nvinfo : EIATTR_EXTERNS
	.align		4
        /*0024*/ 	.byte	0x04, 0x0f
        /*0026*/ 	.short	(.L_594 - .L_593)


	//   ....[0]....
	.align		4
.L_593:
        /*0028*/ 	.word	index@(__assertfail)


	//----- nvinfo : EIATTR_ANNOTATIONS
	.align		4
.L_594:
        /*002c*/ 	.byte	0x04, 0x55
        /*002e*/ 	.short	(.L_596 - .L_595)


	//   ....[0]....
.L_595:
        /* <DEDUP_REMOVED lines=10> */


	//----- nvinfo : EIATTR_MERCURY_ISA_VERSION
	.align		4
.L_596:
        /*00b8*/ 	.byte	0x03, 0x5f
        /*00ba*/ 	.short	0x0101


	//----- nvinfo : EIATTR_INT_WARP_WIDE_INSTR_OFFSETS
	.align		4
        /*00bc*/ 	.byte	0x04, 0x31
        /*00be*/ 	.short	(.L_598 - .L_597)


	//   ....[0]....
.L_597:
        /*00c0*/ 	.word	0x000000c0


	//   ....[1]....
        /*00c4*/ 	.word	0x000000d0


	//   ....[2]....
        /*00c8*/ 	.word	0x00000170


	//----- nvinfo : EIATTR_COOP_GROUP_MASK_REGIDS
	.align		4
.L_598:
        /*00cc*/ 	.byte	0x04, 0x29
        /*00ce*/ 	.short	(.L_600 - .L_599)


	//   ....[0]....
.L_599:
        /*00d0*/ 	.word	0xffffffff


	//   ....[1]....
        /*00d4*/ 	.word	0xffffffff


	//   ....[2]....
        /*00d8*/ 	.word	0xffffffff


	//   ....[3]....
        /*00dc*/ 	.word	0xffffffff


	//   ....[4]....
        /*00e0*/ 	.word	0xffffffff


	//   ....[5]....
        /*00e4*/ 	.word	0xffffffff


	//   ....[6]....
        /*00e8*/ 	.word	0xffffffff


	//   ....[7]....
        /*00ec*/ 	.word	0xffffffff


	//   ....[8]....
        /*00f0*/ 	.word	0xffffffff


	//   ....[9]....
        /*00f4*/ 	.word	0xffffffff


	//   ....[10]....
        /*00f8*/ 	.word	0xffffffff


	//   ....[11]....
        /*00fc*/ 	.word	0xffffffff


	//   ....[12]....
        /*0100*/ 	.word	0xffffffff


	//   ....[13]....
        /*0104*/ 	.word	0xffffffff


	//   ....[14]....
        /*0108*/ 	.word	0xffffffff


	//   ....[15]....
        /*010c*/ 	.word	0xffffffff


	//   ....[16]....
        /*0110*/ 	.word	0xffffffff


	//   ....[17]....
        /*0114*/ 	.word	0xffffffff


	//   ....[18]....
        /*0118*/ 	.word	0xffffffff


	//   ....[19]....
        /*011c*/ 	.word	0xffffffff


	//   ....[20]....
        /*0120*/ 	.word	0xffffffff


	//   ....[21]....
        /*0124*/ 	.word	0xffffffff


	//   ....[22]....
        /*0128*/ 	.word	0xffffffff


	//   ....[23]....
        /*012c*/ 	.word	0xffffffff


	//   ....[24]....
        /*0130*/ 	.word	0xffffffff


	//   ....[25]....
        /*0134*/ 	.word	0xffffffff


	//   ....[26]....
        /*0138*/ 	.word	0xffffffff


	//   ....[27]....
        /*013c*/ 	.word	0xffffffff


	//   ....[28]....
        /*0140*/ 	.word	0xffffffff


	//   ....[29]....
        /*0144*/ 	.word	0xffffffff


	//   ....[30]....
        /*0148*/ 	.word	0xffffffff


	//   ....[31]....
        /*014c*/ 	.word	0xffffffff


	//   ....[32]....
        /*0150*/ 	.word	0xffffffff


	//   ....[33]....
        /*0154*/ 	.word	0xffffffff


	//   ....[34]....
        /*0158*/ 	.word	0xffffffff


	//   ....[35]....
        /*015c*/ 	.word	0xffffffff


	//   ....[36]....
        /*0160*/ 	.word	0xffffffff


	//   ....[37]....
        /*0164*/ 	.word	0xffffffff


	//   ....[38]....
        /*0168*/ 	.word	0xffffffff


	//   ....[39]....
        /*016c*/ 	.word	0xffffffff


	//   ....[40]....
        /*0170*/ 	.word	0xffffffff


	//   ....[41]....
        /*0174*/ 	.word	0xffffffff


	//   ....[42]....
        /*0178*/ 	.word	0xffffffff


	//   ....[43]....
        /*017c*/ 	.word	0xffffffff


	//   ....[44]....
        /*0180*/ 	.word	0xffffffff


	//   ....[45]....
        /*0184*/ 	.word	0xffffffff


	//   ....[46]....
        /*0188*/ 	.word	0xffffffff


	//   ....[47]....
        /*018c*/ 	.word	0xffffffff


	//   ....[48]....
        /*0190*/ 	.word	0xffffffff


	//   ....[49]....
        /*0194*/ 	.word	0xffffffff


	//   ....[50]....
        /*0198*/ 	.word	0xffffffff


	//   ....[51]....
        /*019c*/ 	.word	0xffffffff


	//   ....[52]....
        /*01a0*/ 	.word	0xffffffff


	//   ....[53]....
        /*01a4*/ 	.word	0xffffffff


	//   ....[54]....
        /*01a8*/ 	.word	0xffffffff


	//   ....[55]....
        /*01ac*/ 	.word	0xffffffff


	//   ....[56]....
        /*01b0*/ 	.word	0xffffffff


	//   ....[57]....
        /*01b4*/ 	.word	0xffffffff


	//   ....[58]....
        /*01b8*/ 	.word	0xffffffff


	//   ....[59]....
        /*01bc*/ 	.word	0xffffffff


	//   ....[60]....
        /*01c0*/ 	.word	0xffffffff


	//   ....[61]....
        /*01c4*/ 	.word	0xffffffff


	//   ....[62]....
        /*01c8*/ 	.word	0xffffffff


	//   ....[63]....
        /*01cc*/ 	.word	0xffffffff


	//   ....[64]....
        /*01d0*/ 	.word	0xffffffff


	//   ....[65]....
        /*01d4*/ 	.word	0xffffffff


	//   ....[66]....
        /*01d8*/ 	.word	0xffffffff


	//   ....[67]....
        /*01dc*/ 	.word	0xffffffff


	//   ....[68]....
        /*01e0*/ 	.word	0xffffffff


	//   ....[69]....
        /*01e4*/ 	.word	0xffffffff


	//   ....[70]....
        /*01e8*/ 	.word	0xffffffff


	//   ....[71]....
        /*01ec*/ 	.word	0xffffffff


	//   ....[72]....
        /*01f0*/ 	.word	0xffffffff


	//   ....[73]....
        /*01f4*/ 	.word	0xffffffff


	//   ....[74]....
        /*01f8*/ 	.word	0xffffffff


	//   ....[75]....
        /*01fc*/ 	.word	0xffffffff


	//   ....[76]....
        /*0200*/ 	.word	0xffffffff


	//   ....[77]....
        /*0204*/ 	.word	0xffffffff


	//   ....[78]....
        /*0208*/ 	.word	0xffffffff


	//   ....[79]....
        /*020c*/ 	.word	0xffffffff


	//   ....[80]....
        /*0210*/ 	.word	0xffffffff


	//   ....[81]....
        /*0214*/ 	.word	0xffffffff


	//   ....[82]....
        /*0218*/ 	.word	0xffffffff


	//   ....[83]....
        /*021c*/ 	.word	0xffffffff


	//   ....[84]....
        /*0220*/ 	.word	0xffffffff


	//   ....[85]....
        /*0224*/ 	.word	0xffffffff


	//   ....[86]....
        /*0228*/ 	.word	0xffffffff


	//   ....[87]....
        /*022c*/ 	.word	0xffffffff


	//   ....[88]....
        /*0230*/ 	.word	0xffffffff


	//   ....[89]....
        /*0234*/ 	.word	0xffffffff


	//   ....[90]....
        /*0238*/ 	.word	0xffffffff


	//   ....[91]....
        /*023c*/ 	.word	0xffffffff


	//   ....[92]....
        /*0240*/ 	.word	0xffffffff


	//   ....[93]....
        /*0244*/ 	.word	0xffffffff


	//   ....[94]....
        /*0248*/ 	.word	0xffffffff


	//   ....[95]....
        /*024c*/ 	.word	0xffffffff


	//   ....[96]....
        /*0250*/ 	.word	0xffffffff


	//   ....[97]....
        /*0254*/ 	.word	0xffffffff


	//   ....[98]....
        /*0258*/ 	.word	0xffffffff


	//   ....[99]....
        /*025c*/ 	.word	0xffffffff


	//   ....[100]....
        /*0260*/ 	.word	0xffffffff


	//   ....[101]....
        /*0264*/ 	.word	0xffffffff


	//   ....[102]....
        /*0268*/ 	.word	0xffffffff


	//   ....[103]....
        /*026c*/ 	.word	0xffffffff


	//   ....[104]....
        /*0270*/ 	.word	0xffffffff


	//   ....[105]....
        /*0274*/ 	.word	0xffffffff


	//   ....[106]....
        /*0278*/ 	.word	0xffffffff


	//   ....[107]....
        /*027c*/ 	.word	0xffffffff


	//   ....[108]....
        /*0280*/ 	.word	0xffffffff


	//   ....[109]....
        /*0284*/ 	.word	0xffffffff


	//   ....[110]....
        /*0288*/ 	.word	0xffffffff


	//   ....[111]....
        /*028c*/ 	.word	0xffffffff


	//   ....[112]....
        /*0290*/ 	.word	0xffffffff


	//   ....[113]....
        /*0294*/ 	.word	0xffffffff


	//   ....[114]....
        /*0298*/ 	.word	0xffffffff


	//   ....[115]....
        /*029c*/ 	.word	0xffffffff


	//   ....[116]....
        /*02a0*/ 	.word	0xffffffff


	//   ....[117]....
        /*02a4*/ 	.word	0xffffffff


	//   ....[118]....
        /*02a8*/ 	.word	0xffffffff


	//   ....[119]....
        /*02ac*/ 	.word	0xffffffff


	//   ....[120]....
        /*02b0*/ 	.word	0xffffffff


	//   ....[121]....
        /*02b4*/ 	.word	0xffffffff


	//   ....[122]....
        /*02b8*/ 	.word	0xffffffff


	//   ....[123]....
        /*02bc*/ 	.word	0xffffffff


	//   ....[124]....
        /*02c0*/ 	.word	0xffffffff


	//   ....[125]....
        /*02c4*/ 	.word	0xffffffff


	//   ....[126]....
        /*02c8*/ 	.word	0xffffffff


	//   ....[127]....
        /*02cc*/ 	.word	0xffffffff


	//   ....[128]....
        /*02d0*/ 	.word	0x0500000f


	//   ....[129]....
        /*02d4*/ 	.word	0x0500000f


	//   ....[130]....
        /*02d8*/ 	.word	0x0500000f


	//   ....[131]....
        /*02dc*/ 	.word	0x0500000f


	//   ....[132]....
        /*02e0*/ 	.word	0x0500000f


	//   ....[133]....
        /*02e4*/ 	.word	0x0500000f


	//   ....[134]....
        /*02e8*/ 	.word	0x0500000f


	//   ....[135]....
        /*02ec*/ 	.word	0x0500000f


	//   ....[136]....
        /*02f0*/ 	.word	0x0500000f


	//   ....[137]....
        /*02f4*/ 	.word	0x0500000f


	//   ....[138]....
        /*02f8*/ 	.word	0x0500000f


	//   ....[139]....
        /*02fc*/ 	.word	0x0500000f


	//   ....[140]....
        /*0300*/ 	.word	0x0500000f


	//   ....[141]....
        /*0304*/ 	.word	0x0500000f


	//   ....[142]....
        /*0308*/ 	.word	0x0500000f


	//   ....[143]....
        /*030c*/ 	.word	0x0500000f


	//   ....[144]....
        /*0310*/ 	.word	0x0500000f


	//   ....[145]....
        /*0314*/ 	.word	0x0500000f


	//   ....[146]....
        /*0318*/ 	.word	0x0500000f


	//   ....[147]....
        /*031c*/ 	.word	0x0500000f


	//   ....[148]....
        /*0320*/ 	.word	0x0500000f


	//   ....[149]....
        /*0324*/ 	.word	0x0500000f


	//   ....[150]....
        /*0328*/ 	.word	0x0500000f


	//   ....[151]....
        /*032c*/ 	.word	0x0500000f


	//   ....[152]....
        /*0330*/ 	.word	0x0500000f


	//   ....[153]....
        /*0334*/ 	.word	0x0500000f


	//   ....[154]....
        /*0338*/ 	.word	0x0500000f


	//   ....[155]....
        /*033c*/ 	.word	0x0500000f


	//   ....[156]....
        /*0340*/ 	.word	0x0500000f


	//   ....[157]....
        /*0344*/ 	.word	0x0500000f


	//   ....[158]....
        /*0348*/ 	.word	0x0500000f


	//   ....[159]....
        /*034c*/ 	.word	0x0500000f


	//   ....[160]....
        /*0350*/ 	.word	0x0500000f


	//   ....[161]....
        /*0354*/ 	.word	0x0500000f


	//   ....[162]....
        /*0358*/ 	.word	0x0500000f


	//   ....[163]....
        /*035c*/ 	.word	0x0500000f


	//   ....[164]....
        /*0360*/ 	.word	0x0500000f


	//   ....[165]....
        /*0364*/ 	.word	0x0500000f


	//   ....[166]....
        /*0368*/ 	.word	0x0500000f


	//   ....[167]....
        /*036c*/ 	.word	0x0500000f


	//   ....[168]....
        /*0370*/ 	.word	0x0500000f


	//   ....[169]....
        /*0374*/ 	.word	0x0500000f


	//   ....[170]....
        /*0378*/ 	.word	0x0500000f


	//   ....[171]....
        /*037c*/ 	.word	0x0500000f


	//   ....[172]....
        /*0380*/ 	.word	0x0500000f


	//   ....[173]....
        /*0384*/ 	.word	0x0500000f


	//   ....[174]....
        /*0388*/ 	.word	0x0500000f


	//   ....[175]....
        /*038c*/ 	.word	0x0500000f


	//   ....[176]....
        /*0390*/ 	.word	0x0500000f


	//----- nvinfo : EIATTR_COOP_GROUP_INSTR_OFFSETS
	.align		4
.L_600:
        /*0394*/ 	.byte	0x04, 0x28
        /*0396*/ 	.short	(.L_602 - .L_601)


	//   ....[0]....
.L_601:
        /*0398*/ 	.word	0x00000080


	//   ....[1]....
        /*039c*/ 	.word	0x00000090


	//   ....[2]....
        /*03a0*/ 	.word	0x000002d0


	//   ....[3]....
        /*03a4*/ 	.word	0x00000430


	//   ....[4]....
        /*03a8*/ 	.word	0x00000550


	//   ....[5]....
        /*03ac*/ 	.word	0x000006b0


	//   ....[6]....
        /*03b0*/ 	.word	0x00000e80


	//   ....[7]....
        /*03b4*/ 	.word	0x00002c90


	//   ....[8]....
        /*03b8*/ 	.word	0x00002d90


	//   ....[9]....
        /*03bc*/ 	.word	0x000034b0


	//   ....[10]....
        /*03c0*/ 	.word	0x00003560


	//   ....[11]....
        /*03c4*/ 	.word	0x00006020


	//   ....[12]....
        /*03c8*/ 	.word	0x00006030


	//   ....[13]....
        /*03cc*/ 	.word	0x00006060


	//   ....[14]....
        /*03d0*/ 	.word	0x00006070


	//   ....[15]....
        /*03d4*/ 	.word	0x00007d80


	//   ....[16]....
        /*03d8*/ 	.word	0x00007d90


	//   ....[17]....
        /*03dc*/ 	.word	0x00007dc0


	//   ....[18]....
        /*03e0*/ 	.word	0x00007dd0


	//   ....[19]....
        /*03e4*/ 	.word	0x00009110


	//   ....[20]....
        /*03e8*/ 	.word	0x00009140


	//   ....[21]....
        /*03ec*/ 	.word	0x00009180


	//   ....[22]....
        /*03f0*/ 	.word	0x000091b0


	//   ....[23]....
        /*03f4*/ 	.word	0x000091c0


	//   ....[24]....
        /*03f8*/ 	.word	0x000091d0


	//   ....[25]....
        /*03fc*/ 	.word	0x000091e0


	//   ....[26]....
        /*0400*/ 	.word	0x000091f0


	//   ....[27]....
        /*0404*/ 	.word	0x00009210


	//   ....[28]....
        /*0408*/ 	.word	0x00009220


	//   ....[29]....
        /*040c*/ 	.word	0x00009230


	//   ....[30]....
        /*0410*/ 	.word	0x00009240


	//   ....[31]....
        /*0414*/ 	.word	0x00009320


	//   ....[32]....
        /*0418*/ 	.word	0x00009380


	//   ....[33]....
        /*041c*/ 	.word	0x000093c0


	//   ....[34]....
        /*0420*/ 	.word	0x00009400


	//   ....[35]....
        /*0424*/ 	.word	0x00009430


	//   ....[36]....
        /*0428*/ 	.word	0x00009450


	//   ....[37]....
        /*042c*/ 	.word	0x00009470


	//   ....[38]....
        /*0430*/ 	.word	0x00009490


	//   ....[39]....
        /*0434*/ 	.word	0x000094b0


	//   ....[40]....
        /*0438*/ 	.word	0x000094d0


	//   ....[41]....
        /*043c*/ 	.word	0x000094e0


	//   ....[42]....
        /*0440*/ 	.word	0x000094f0


	//   ....[43]....
        /*0444*/ 	.word	0x00009510


	//   ....[44]....
        /*0448*/ 	.word	0x00009530


	//   ....[45]....
        /*044c*/ 	.word	0x00009550


	//   ....[46]....
        /*0450*/ 	.word	0x00009560


	//   ....[47]....
        /*0454*/ 	.word	0x00009570


	//   ....[48]....
        /*0458*/ 	.word	0x00009580


	//   ....[49]....
        /*045c*/ 	.word	0x00009590


	//   ....[50]....
        /*0460*/ 	.word	0x000095a0


	//   ....[51]....
        /*0464*/ 	.word	0x000095b0


	//   ....[52]....
        /*0468*/ 	.word	0x000095c0


	//   ....[53]....
        /*046c*/ 	.word	0x000095d0


	//   ....[54]....
        /*0470*/ 	.word	0x000095e0


	//   ....[55]....
        /*0474*/ 	.word	0x00009600


	//   ....[56]....
        /*0478*/ 	.word	0x00009640


	//   ....[57]....
        /*047c*/ 	.word	0x000096e0


	//   ....[58]....
        /*0480*/ 	.word	0x00009700


	//   ....[59]....
        /*0484*/ 	.word	0x00009720


	//   ....[60]....
        /*0488*/ 	.word	0x00009740


	//   ....[61]....
        /*048c*/ 	.word	0x00009760


	//   ....[62]....
        /*0490*/ 	.word	0x00009780


	//   ....[63]....
        /*0494*/ 	.word	0x000097a0


	//   ....[64]....
        /*0498*/ 	.word	0x000097c0


	//   ....[65]....
        /*049c*/ 	.word	0x000097d0


	//   ....[66]....
        /*04a0*/ 	.word	0x000097e0


	//   ....[67]....
        /*04a4*/ 	.word	0x00009d60


	//   ....[68]....
        /*04a8*/ 	.word	0x00009d90


	//   ....[69]....
        /*04ac*/ 	.word	0x00009e80


	//   ....[70]....
        /*04b0*/ 	.word	0x00009ea0


	//   ....[71]....
        /*04b4*/ 	.word	0x0000a3a0


	//   ....[72]....
        /*04b8*/ 	.word	0x0000a3e0


	//   ....[73]....
        /*04bc*/ 	.word	0x0000a4f0


	//   ....[74]....
        /*04c0*/ 	.word	0x0000a510


	//   ....[75]....
        /*04c4*/ 	.word	0x0000a600


	//   ....[76]....
        /*04c8*/ 	.word	0x0000a620


	//   ....[77]....
        /*04cc*/ 	.word	0x0000a720


	//   ....[78]....
        /*04d0*/ 	.word	0x0000a760


	//   ....[79]....
        /*04d4*/ 	.word	0x0000c060


	//   ....[80]....
        /*04d8*/ 	.word	0x0000c090


	//   ....[81]....
        /*04dc*/ 	.word	0x0000c0a0


	//   ....[82]....
        /*04e0*/ 	.word	0x0000c0c0


	//   ....[83]....
        /*04e4*/ 	.word	0x0000c140


	//   ....[84]....
        /*04e8*/ 	.word	0x0000c250


	//   ....[85]....
        /*04ec*/ 	.word	0x0000c260


	//   ....[86]....
        /*04f0*/ 	.word	0x0000c2f0


	//   ....[87]....
        /*04f4*/ 	.word	0x0000c320


	//   ....[88]....
        /*04f8*/ 	.word	0x0000c360


	//   ....[89]....
        /*04fc*/ 	.word	0x0000c7a0


	//   ....[90]....
        /*0500*/ 	.word	0x0000c7d0


	//   ....[91]....
        /*0504*/ 	.word	0x0000c800


	//   ....[92]....
        /*0508*/ 	.word	0x0000c830


	//   ....[93]....
        /*050c*/ 	.word	0x0000c850


	//   ....[94]....
        /*0510*/ 	.word	0x0000c890


	//   ....[95]....
        /*0514*/ 	.word	0x0000c8b0


	//   ....[96]....
        /*0518*/ 	.word	0x0000c8c0


	//   ....[97]....
        /*051c*/ 	.word	0x0000c8e0


	//   ....[98]....
        /*0520*/ 	.word	0x0000c910


	//   ....[99]....
        /*0524*/ 	.word	0x0000d120


	//   ....[100]....
        /*0528*/ 	.word	0x0000d140


	//   ....[101]....
        /*052c*/ 	.word	0x0000d170


	//   ....[102]....
        /*0530*/ 	.word	0x0000d1b0


	//   ....[103]....
        /*0534*/ 	.word	0x0000d230


	//   ....[104]....
        /*0538*/ 	.word	0x0000d260


	//   ....[105]....
        /*053c*/ 	.word	0x0000d2e0


	//   ....[106]....
        /*0540*/ 	.word	0x0000d300


	//   ....[107]....
        /*0544*/ 	.word	0x0000db60


	//   ....[108]....
        /*0548*/ 	.word	0x0000db70


	//   ....[109]....
        /*054c*/ 	.word	0x0000db80


	//   ....[110]....
        /*0550*/ 	.word	0x0000dbc0


	//   ....[111]....
        /*0554*/ 	.word	0x0000dc00


	//   ....[112]....
        /*0558*/ 	.word	0x0000dc10


	//   ....[113]....
        /*055c*/ 	.word	0x0000dc70


	//   ....[114]....
        /*0560*/ 	.word	0x0000dca0


	//   ....[115]....
        /*0564*/ 	.word	0x0000dce0


	//   ....[116]....
        /*0568*/ 	.word	0x0000dd40


	//   ....[117]....
        /*056c*/ 	.word	0x0000e120


	//   ....[118]....
        /*0570*/ 	.word	0x0000e130


	//   ....[119]....
        /*0574*/ 	.word	0x0000e140


	//   ....[120]....
        /*0578*/ 	.word	0x0000e150


	//   ....[121]....
        /*057c*/ 	.word	0x0000e170


	//   ....[122]....
        /*0580*/ 	.word	0x0000e190


	//   ....[123]....
        /*0584*/ 	.word	0x0000e1e0


	//   ....[124]....
        /*0588*/ 	.word	0x0000e210


	//   ....[125]....
        /*058c*/ 	.word	0x0000e220


	//   ....[126]....
        /*0590*/ 	.word	0x0000e230


	//   ....[127]....
        /*0594*/ 	.word	0x0000fd40


	//   ....[128]....
        /*0598*/ 	.word	0x00010270


	//   ....[129]....
        /*059c*/ 	.word	0x00010350


	//   ....[130]....
        /*05a0*/ 	.word	0x00010430


	//   ....[131]....
        /*05a4*/ 	.word	0x00010490


	//   ....[132]....
        /*05a8*/ 	.word	0x000105a0


	//   ....[133]....
        /*05ac*/ 	.word	0x00010600


	//   ....[134]....
        /*05b0*/ 	.word	0x00010700


	//   ....[135]....
        /*05b4*/ 	.word	0x00010760


	//   ....[136]....
        /*05b8*/ 	.word	0x00010840


	//   ....[137]....
        /*05bc*/ 	.word	0x000108a0


	//   ....[138]....
        /*05c0*/ 	.word	0x00010970


	//   ....[139]....
        /*05c4*/ 	.word	0x00010a50


	//   ....[140]....
        /*05c8*/ 	.word	0x00010b20


	//   ....[141]....
        /*05cc*/ 	.word	0x00010b80


	//   ....[142]....
        /*05d0*/ 	.word	0x00010c50


	//   ....[143]....
        /*05d4*/ 	.word	0x00010d30


	//   ....[144]....
        /*05d8*/ 	.word	0x00010de0


	//   ....[145]....
        /*05dc*/ 	.word	0x00010e40


	//   ....[146]....
        /*05e0*/ 	.word	0x00010f30


	//   ....[147]....
        /*05e4*/ 	.word	0x00010f90


	//   ....[148]....
        /*05e8*/ 	.word	0x00011070


	//   ....[149]....
        /*05ec*/ 	.word	0x00011100


	//   ....[150]....
        /*05f0*/ 	.word	0x00011170


	//   ....[151]....
        /*05f4*/ 	.word	0x000111f0


	//   ....[152]....
        /*05f8*/ 	.word	0x000112b0


	//   ....[153]....
        /*05fc*/ 	.word	0x00011320


	//   ....[154]....
        /*0600*/ 	.word	0x00011410


	//   ....[155]....
        /*0604*/ 	.word	0x00011480


	//   ....[156]....
        /*0608*/ 	.word	0x00011550


	//   ....[157]....
        /*060c*/ 	.word	0x00011680


	//   ....[158]....
        /*0610*/ 	.word	0x00011710


	//   ....[159]....
        /*0614*/ 	.word	0x00011770


	//   ....[160]....
        /*0618*/ 	.word	0x00011850


	//   ....[161]....
        /*061c*/ 	.word	0x000118b0


	//   ....[162]....
        /*0620*/ 	.word	0x00011980


	//   ....[163]....
        /*0624*/ 	.word	0x000119e0


	//   ....[164]....
        /*0628*/ 	.word	0x00011ab0


	//   ....[165]....
        /*062c*/ 	.word	0x00011b10


	//   ....[166]....
        /*0630*/ 	.word	0x00011be0


	//   ....[167]....
        /*0634*/ 	.word	0x00011cd0


	//   ....[168]....
        /*0638*/ 	.word	0x00011d60


	//   ....[169]....
        /*063c*/ 	.word	0x00011dc0


	//   ....[170]....
        /*0640*/ 	.word	0x00011e80


	//   ....[171]....
        /*0644*/ 	.word	0x00011ee0


	//   ....[172]....
        /*0648*/ 	.word	0x00011fa0


	//   ....[173]....
        /*064c*/ 	.word	0x00012000


	//   ....[174]....
        /*0650*/ 	.word	0x000120d0


	//   ....[175]....
        /*0654*/ 	.word	0x00012130


	//   ....[176]....
        /*0658*/ 	.word	0x00012200


	//----- nvinfo : EIATTR_REG_RECONFIG
	.align		4
.L_602:
        /*065c*/ 	.byte	0x01, 0x54
	.zero		2


	//----- nvinfo : EIATTR_SYSCALL_OFFSETS
	.align		4
        /*0660*/ 	.byte	0x04, 0x46
        /*0662*/ 	.short	(.L_604 - .L_603)


	//   ....[0]....
.L_603:
        /*0664*/ 	.word	0x000013a0


	//   ....[1]....
        /*0668*/ 	.word	0x0000b540


	//   ....[2]....
        /*066c*/ 	.word	0x0000b6a0


	//   ....[3]....
        /*0670*/ 	.word	0x0000b7e0


	//   ....[4]....
        /*0674*/ 	.word	0x0000b900


	//   ....[5]....
        /*0678*/ 	.word	0x0000cd80


	//----- nvinfo : EIATTR_MBARRIER_INSTR_OFFSETS
	.align		4
.L_604:
        /*067c*/ 	.byte	0x04, 0x39
        /*067e*/ 	.short	(.L_606 - .L_605)


	//   ....[0]....
.L_605:
        /*0680*/ 	.word	0x00000180
        /*0684*/ 	.word	0x000000ff
        /*0688*/ 	.word	0x00033400
        /*068c*/ 	.short	0x0100
        /*068e*/ 	.byte	0x08
	.zero		1


	//   ....[1]....
        /*0690*/ 	.word	0x00000190
        /*0694*/ 	.word	0x000000ff
        /*0698*/ 	.word	0x00033420
        /*069c*/ 	.short	0x0100
        /*069e*/ 	.byte	0x08
	.zero		1


	//   ....[2]....
        /*06a0*/ 	.word	0x00000280
        /*06a4*/ 	.word	0x000000ff
        /*06a8*/ 	.word	0x00033430
        /*06ac*/ 	.short	0x0100
        /*06ae*/ 	.byte	0x08
	.zero		1


	//   ....[3]....
        /*06b0*/ 	.word	0x00000290
        /*06b4*/ 	.word	0x000000ff
        /*06b8*/ 	.word	0x00033440
        /*06bc*/ 	.short	0x0100
        /*06be*/ 	.byte	0x08
	.zero		1


	//   ....[4]....
        /*06c0*/ 	.word	0x000002a0
        /*06c4*/ 	.word	0x000000ff
        /*06c8*/ 	.word	0x00033438
        /*06cc*/ 	.short	0x0100
        /*06ce*/ 	.byte	0x08
	.zero		1


	//   ....[5]....
        /*06d0*/ 	.word	0x000002b0
        /*06d4*/ 	.word	0x000000ff
        /*06d8*/ 	.word	0x00033448
        /*06dc*/ 	.short	0x0100
        /*06de*/ 	.byte	0x08
	.zero		1


	//   ....[6]....
        /*06e0*/ 	.word	0x000003e0
        /*06e4*/ 	.word	0x000000ff
        /*06e8*/ 	.word	0x00033450
        /*06ec*/ 	.short	0x0100
        /*06ee*/ 	.byte	0x08
	.zero		1


	//   ....[7]....
        /*06f0*/ 	.word	0x000003f0
        /*06f4*/ 	.word	0x000000ff
        /*06f8*/ 	.word	0x00033460
        /*06fc*/ 	.short	0x0100
        /*06fe*/ 	.byte	0x08
	.zero		1


	//   ....[8]....
        /*0700*/ 	.word	0x00000400
        /*0704*/ 	.word	0x000000ff
        /*0708*/ 	.word	0x00033458
        /*070c*/ 	.short	0x0100
        /*070e*/ 	.byte	0x08
	.zero		1


	//   ....[9]....
        /*0710*/ 	.word	0x00000410
        /*0714*/ 	.word	0x000000ff
        /*0718*/ 	.word	0x00033468
        /*071c*/ 	.short	0x0100
        /*071e*/ 	.byte	0x08
	.zero		1


	//   ....[10]....
        /*0720*/ 	.word	0x00000500
        /*0724*/ 	.word	0x000000ff
        /*0728*/ 	.word	0x00033470
        /*072c*/ 	.short	0x0100
        /*072e*/ 	.byte	0x06
	.zero		1


	//   ....[11]....
        /*0730*/ 	.word	0x00000510
        /*0734*/ 	.word	0x000000ff
        /*0738*/ 	.word	0x00033480
        /*073c*/ 	.short	0x0100
        /*073e*/ 	.byte	0x06
	.zero		1


	//   ....[12]....
        /*0740*/ 	.word	0x00000520
        /*0744*/ 	.word	0x000000ff
        /*0748*/ 	.word	0x00033478
        /*074c*/ 	.short	0x0100
        /*074e*/ 	.byte	0x06
	.zero		1


	//   ....[13]....
        /*0750*/ 	.word	0x00000530
        /*0754*/ 	.word	0x000000ff
        /*0758*/ 	.word	0x00033488
        /*075c*/ 	.short	0x0100
        /*075e*/ 	.byte	0x06
	.zero		1


	//   ....[14]....
        /*0760*/ 	.word	0x00000660
        /*0764*/ 	.word	0x000000ff
        /*0768*/ 	.word	0x00033490
        /*076c*/ 	.short	0x0100
        /*076e*/ 	.byte	0x08
	.zero		1


	//   ....[15]....
        /*0770*/ 	.word	0x00000670
        /*0774*/ 	.word	0x000000ff
        /*0778*/ 	.word	0x000334a0
        /*077c*/ 	.short	0x0100
        /*077e*/ 	.byte	0x08
	.zero		1


	//   ....[16]....
        /*0780*/ 	.word	0x00000680
        /*0784*/ 	.word	0x000000ff
        /*0788*/ 	.word	0x00033498
        /*078c*/ 	.short	0x0100
        /*078e*/ 	.byte	0x08
	.zero		1


	//   ....[17]....
        /*0790*/ 	.word	0x00000690
        /*0794*/ 	.word	0x000000ff
        /*0798*/ 	.word	0x000334a8
        /*079c*/ 	.short	0x0100
        /*079e*/ 	.byte	0x08
	.zero		1


	//   ....[18]....
        /*07a0*/ 	.word	0x000007e0
        /*07a4*/ 	.word	0x000000ff
        /*07a8*/ 	.word	0x000334b0
        /*07ac*/ 	.short	0x0100
        /*07ae*/ 	.byte	0x08
	.zero		1


	//   ....[19]....
        /*07b0*/ 	.word	0x000007f0
        /*07b4*/ 	.word	0x000000ff
        /*07b8*/ 	.word	0x000334c0
        /*07bc*/ 	.short	0x0100
        /*07be*/ 	.byte	0x08
	.zero		1


	//   ....[20]....
        /*07c0*/ 	.word	0x00000800
        /*07c4*/ 	.word	0x000000ff
        /*07c8*/ 	.word	0x000334b8
        /*07cc*/ 	.short	0x0100
        /*07ce*/ 	.byte	0x08
	.zero		1


	//   ....[21]....
        /*07d0*/ 	.word	0x00000810
        /*07d4*/ 	.word	0x000000ff
        /*07d8*/ 	.word	0x000334c8
        /*07dc*/ 	.short	0x0100
        /*07de*/ 	.byte	0x08
	.zero		1


	//   ....[22]....
        /*07e0*/ 	.word	0x00001400
        /*07e4*/ 	.word	0x000000ff
        /*07e8*/ 	.word	0x00033400
        /*07ec*/ 	.short	0x010a
        /*07ee*/ 	.byte	0x27
	.zero		1


	//   ....[23]....
        /*07f0*/ 	.word	0x00001480
        /*07f4*/ 	.word	0x00000003
        /*07f8*/ 	.word	0x00033430
        /*07fc*/ 	.short	0x010a
        /*07fe*/ 	.byte	0x3f
	.zero		1


	//   ....[24]....
        /*0800*/ 	.word	0x000014d0
        /*0804*/ 	.word	0x00000003
        /*0808*/ 	.word	0x00033430
        /*080c*/ 	.short	0x010a
        /*080e*/ 	.byte	0x3f
	.zero		1


	//   ....[25]....
        /*0810*/ 	.word	0x00002370
        /*0814*/ 	.word	0x000000ff
        /*0818*/ 	.word	0x00000000
        /*081c*/ 	.short	0x0101
        /*081e*/ 	.byte	0x06
	.zero		1


	//   ....[26]....
        /*0820*/ 	.word	0x00004bf0
        /*0824*/ 	.word	0x000000ff
        /*0828*/ 	.word	0x00033430
        /*082c*/ 	.short	0x010a
        /*082e*/ 	.byte	0x06
	.zero		1


	//   ....[27]....
        /*0830*/ 	.word	0x00004c30
        /*0834*/ 	.word	0x000000ff
        /*0838*/ 	.word	0x00033430
        /*083c*/ 	.short	0x010a
        /*083e*/ 	.byte	0x06
	.zero		1


	//   ....[28]....
        /*0840*/ 	.word	0x00005850
        /*0844*/ 	.word	0x000000ff
        /*0848*/ 	.word	0x00033450
        /*084c*/ 	.short	0x010a
        /*084e*/ 	.byte	0x06
	.zero		1


	//   ....[29]....
        /*0850*/ 	.word	0x00005890
        /*0854*/ 	.word	0x000000ff
        /*0858*/ 	.word	0x00033450
        /*085c*/ 	.short	0x010a
        /*085e*/ 	.byte	0x06
	.zero		1


	//   ....[30]....
        /*0860*/ 	.word	0x00005bc0
        /*0864*/ 	.word	0x000000ff
        /*0868*/ 	.word	0x00000000
        /*086c*/ 	.short	0x0101
        /*086e*/ 	.byte	0x06
	.zero		1


	//   ....[31]....
        /*0870*/ 	.word	0x00007170
        /*0874*/ 	.word	0x000000ff
        /*0878*/ 	.word	0x00000000
        /*087c*/ 	.short	0x0101
        /*087e*/ 	.byte	0x06
	.zero		1


	//   ....[32]....
        /*0880*/ 	.word	0x000079f0
        /*0884*/ 	.word	0x000000ff
        /*0888*/ 	.word	0x00033450
        /*088c*/ 	.short	0x010a
        /*088e*/ 	.byte	0x04
	.zero		1


	//   ....[33]....
        /*0890*/ 	.word	0x00007a30
        /*0894*/ 	.word	0x000000ff
        /*0898*/ 	.word	0x00033450
        /*089c*/ 	.short	0x010a
        /*089e*/ 	.byte	0x04
	.zero		1


	//   ....[34]....
        /*08a0*/ 	.word	0x000091a0
        /*08a4*/ 	.word	0x000000ff
        /*08a8*/ 	.word	0x00000000
        /*08ac*/ 	.short	0x0101
        /*08ae*/ 	.byte	0x04
	.zero		1


	//   ....[35]....
        /*08b0*/ 	.word	0x0000a3c0
        /*08b4*/ 	.word	0x000000ff
        /*08b8*/ 	.word	0x00000000
        /*08bc*/ 	.short	0x0101
        /*08be*/ 	.byte	0x27
	.zero		1


	//   ....[36]....
        /*08c0*/ 	.word	0x0000bdf0
        /*08c4*/ 	.word	0x00000004
        /*08c8*/ 	.word	0x00033480
        /*08cc*/ 	.short	0x010a
        /*08ce*/ 	.byte	0x3f
	.zero		1


	//   ....[37]....
        /*08d0*/ 	.word	0x0000c480
        /*08d4*/ 	.word	0x00000004
        /*08d8*/ 	.word	0x00033470
        /*08dc*/ 	.short	0x0107
        /*08de*/ 	.byte	0x3f
	.zero		1


	//   ....[38]....
        /*08e0*/ 	.word	0x0000c540
        /*08e4*/ 	.word	0x00000004
        /*08e8*/ 	.word	0x00033470
        /*08ec*/ 	.short	0x0101
        /*08ee*/ 	.byte	0x3f
	.zero		1


	//   ....[39]....
        /*08f0*/ 	.word	0x0000c570
        /*08f4*/ 	.word	0x00000004
        /*08f8*/ 	.word	0x00033440
        /*08fc*/ 	.short	0x010a
        /*08fe*/ 	.byte	0x3f
	.zero		1


	//   ....[40]....
        /*0900*/ 	.word	0x0000cb50
        /*0904*/ 	.word	0x00000004
        /*0908*/ 	.word	0x00033430
        /*090c*/ 	.short	0x0107
        /*090e*/ 	.byte	0x3f
	.zero		1


	//   ....[41]....
        /*0910*/ 	.word	0x0000cc20
        /*0914*/ 	.word	0x00000004
        /*0918*/ 	.word	0x00033430
        /*091c*/ 	.short	0x0101
        /*091e*/ 	.byte	0x3f
	.zero		1


	//   ....[42]....
        /*0920*/ 	.word	0x0000d3e0
        /*0924*/ 	.word	0x000000ff
        /*0928*/ 	.word	0x00033400
        /*092c*/ 	.short	0x0107
        /*092e*/ 	.byte	0x29
	.zero		1


	//   ....[43]....
        /*0930*/ 	.word	0x0000d430
        /*0934*/ 	.word	0x000000ff
        /*0938*/ 	.word	0x00033400
        /*093c*/ 	.short	0x0101
        /*093e*/ 	.byte	0x29
	.zero		1


	//   ....[44]....
        /*0940*/ 	.word	0x0000d460
        /*0944*/ 	.word	0x000000ff
        /*0948*/ 	.word	0x00033420
        /*094c*/ 	.short	0x010a
        /*094e*/ 	.byte	0x29
	.zero		1


	//   ....[45]....
        /*0950*/ 	.word	0x0000d8e0
        /*0954*/ 	.word	0x00000004
        /*0958*/ 	.word	0x00033480
        /*095c*/ 	.short	0x010a
        /*095e*/ 	.byte	0x3f
	.zero		1


	//   ....[46]....
        /*0960*/ 	.word	0x0000dde0
        /*0964*/ 	.word	0x00000004
        /*0968*/ 	.word	0x00033470
        /*096c*/ 	.short	0x0107
        /*096e*/ 	.byte	0x3f
	.zero		1


	//   ....[47]....
        /*0970*/ 	.word	0x0000dea0
        /*0974*/ 	.word	0x00000004
        /*0978*/ 	.word	0x00033470
        /*097c*/ 	.short	0x0101
        /*097e*/ 	.byte	0x3f
	.zero		1


	//   ....[48]....
        /*0980*/ 	.word	0x0000ded0
        /*0984*/ 	.word	0x00000004
        /*0988*/ 	.word	0x00033440
        /*098c*/ 	.short	0x010a
        /*098e*/ 	.byte	0x3f
	.zero		1


	//   ....[49]....
        /*0990*/ 	.word	0x0000e390
        /*0994*/ 	.word	0x00000004
        /*0998*/ 	.word	0x00033430
        /*099c*/ 	.short	0x0107
        /*099e*/ 	.byte	0x3f
	.zero		1


	//   ....[50]....
        /*09a0*/ 	.word	0x0000e460
        /*09a4*/ 	.word	0x00000004
        /*09a8*/ 	.word	0x00033430
        /*09ac*/ 	.short	0x0101
        /*09ae*/ 	.byte	0x3f
	.zero		1


	//   ....[51]....
        /*09b0*/ 	.word	0x0000e4e0
        /*09b4*/ 	.word	0x00000002
        /*09b8*/ 	.word	0x00033470
        /*09bc*/ 	.short	0x010a
        /*09be*/ 	.byte	0x3f
	.zero		1


	//   ....[52]....
        /*09c0*/ 	.word	0x0000e570
        /*09c4*/ 	.word	0x00000002
        /*09c8*/ 	.word	0x00033460
        /*09cc*/ 	.short	0x010a
        /*09ce*/ 	.byte	0x3f
	.zero		1


	//   ....[53]....
        /*09d0*/ 	.word	0x0000ef90
        /*09d4*/ 	.word	0x00000002
        /*09d8*/ 	.word	0x00033450
        /*09dc*/ 	.short	0x0101
        /*09de*/ 	.byte	0x3f
	.zero		1


	//   ....[54]....
        /*09e0*/ 	.word	0x0000f020
        /*09e4*/ 	.word	0x00000002
        /*09e8*/ 	.word	0x00000000
        /*09ec*/ 	.short	0x0101
        /*09ee*/ 	.byte	0x3f
	.zero		1


	//   ....[55]....
        /*09f0*/ 	.word	0x0000f0c0
        /*09f4*/ 	.word	0x00000002
        /*09f8*/ 	.word	0x00033470
        /*09fc*/ 	.short	0x010a
        /*09fe*/ 	.byte	0x3f
	.zero		1


	//   ....[56]....
        /*0a00*/ 	.word	0x0000f150
        /*0a04*/ 	.word	0x00000002
        /*0a08*/ 	.word	0x00033460
        /*0a0c*/ 	.short	0x010a
        /*0a0e*/ 	.byte	0x3f
	.zero		1


	//   ....[57]....
        /*0a10*/ 	.word	0x0000fb70
        /*0a14*/ 	.word	0x00000002
        /*0a18*/ 	.word	0x00033450
        /*0a1c*/ 	.short	0x0101
        /*0a1e*/ 	.byte	0x3f
	.zero		1


	//   ....[58]....
        /*0a20*/ 	.word	0x0000fc60
        /*0a24*/ 	.word	0x00000002
        /*0a28*/ 	.word	0x00000000
        /*0a2c*/ 	.short	0x0101
        /*0a2e*/ 	.byte	0x3f
	.zero		1


	//   ....[59]....
        /*0a30*/ 	.word	0x0000fcf0
        /*0a34*/ 	.word	0x00000005
        /*0a38*/ 	.word	0x00033420
        /*0a3c*/ 	.short	0x010a
        /*0a3e*/ 	.byte	0x3f
	.zero		1


	//   ....[60]....
        /*0a40*/ 	.word	0x0000fe20
        /*0a44*/ 	.word	0x00000003
        /*0a48*/ 	.word	0x00033440
        /*0a4c*/ 	.short	0x010a
        /*0a4e*/ 	.byte	0x3f
	.zero		1


	//   ....[61]....
        /*0a50*/ 	.word	0x0000fec0
        /*0a54*/ 	.word	0x00000005
        /*0a58*/ 	.word	0x00033440
        /*0a5c*/ 	.short	0x010a
        /*0a5e*/ 	.byte	0x3f
	.zero		1


	//   ....[62]....
        /*0a60*/ 	.word	0x0000ff00
        /*0a64*/ 	.word	0x00000003
        /*0a68*/ 	.word	0x00033460
        /*0a6c*/ 	.short	0x010a
        /*0a6e*/ 	.byte	0x3f
	.zero		1


	//   ....[63]....
        /*0a70*/ 	.word	0x0000ff40
        /*0a74*/ 	.word	0x00000005
        /*0a78*/ 	.word	0x00033460
        /*0a7c*/ 	.short	0x010a
        /*0a7e*/ 	.byte	0x3f
	.zero		1


	//   ....[64]....
        /*0a80*/ 	.word	0x0000ff80
        /*0a84*/ 	.word	0x00000003
        /*0a88*/ 	.word	0x00033480
        /*0a8c*/ 	.short	0x010a
        /*0a8e*/ 	.byte	0x3f
	.zero		1


	//   ....[65]....
        /*0a90*/ 	.word	0x0000ffc0
        /*0a94*/ 	.word	0x00000005
        /*0a98*/ 	.word	0x00033480
        /*0a9c*/ 	.short	0x010a
        /*0a9e*/ 	.byte	0x3f
	.zero		1


	//   ....[66]....
        /*0aa0*/ 	.word	0x00010030
        /*0aa4*/ 	.word	0x00000003
        /*0aa8*/ 	.word	0x00033400
        /*0aac*/ 	.short	0x010a
        /*0aae*/ 	.byte	0x3f
	.zero		1


	//   ....[67]....
        /*0ab0*/ 	.word	0x00010080
        /*0ab4*/ 	.word	0x00000003
        /*0ab8*/ 	.word	0x00033430
        /*0abc*/ 	.short	0x010a
        /*0abe*/ 	.byte	0x3f
	.zero		1


	//   ....[68]....
        /*0ac0*/ 	.word	0x000100e0
        /*0ac4*/ 	.word	0x00000005
        /*0ac8*/ 	.word	0x00033430
        /*0acc*/ 	.short	0x010a
        /*0ace*/ 	.byte	0x3f
	.zero		1


	//   ....[69]....
        /*0ad0*/ 	.word	0x00010140
        /*0ad4*/ 	.word	0x00000005
        /*0ad8*/ 	.word	0x00033450
        /*0adc*/ 	.short	0x010a
        /*0ade*/ 	.byte	0x3f
	.zero		1


	//   ....[70]....
        /*0ae0*/ 	.word	0x000101a0
        /*0ae4*/ 	.word	0x00000007
        /*0ae8*/ 	.word	0x00033450
        /*0aec*/ 	.short	0x010a
        /*0aee*/ 	.byte	0x3f
	.zero		1


	//   ....[71]....
        /*0af0*/ 	.word	0x000102a0
        /*0af4*/ 	.word	0x00000004
        /*0af8*/ 	.word	0x00033480
        /*0afc*/ 	.short	0x010a
        /*0afe*/ 	.byte	0x3f
	.zero		1


	//   ....[72]....
        /*0b00*/ 	.word	0x000109a0
        /*0b04*/ 	.word	0x00000004
        /*0b08*/ 	.word	0x00033440
        /*0b0c*/ 	.short	0x010a
        /*0b0e*/ 	.byte	0x3f
	.zero		1


	//   ....[73]....
        /*0b10*/ 	.word	0x00011580
        /*0b14*/ 	.word	0x0000001d
        /*0b18*/ 	.word	0x00033420
        /*0b1c*/ 	.short	0x010a
        /*0b1e*/ 	.byte	0x3f
	.zero		1


	//   ....[74]....
        /*0b20*/ 	.word	0x000115d0
        /*0b24*/ 	.word	0x00000004
        /*0b28*/ 	.word	0x00033480
        /*0b2c*/ 	.short	0x010a
        /*0b2e*/ 	.byte	0x3f
	.zero		1


	//   ....[75]....
        /*0b30*/ 	.word	0x00011c20
        /*0b34*/ 	.word	0x00000004
        /*0b38*/ 	.word	0x00033440
        /*0b3c*/ 	.short	0x010a
        /*0b3e*/ 	.byte	0x3f
	.zero		1


	//   ....[76]....
        /*0b40*/ 	.word	0x00012230
        /*0b44*/ 	.word	0x00000002
        /*0b48*/ 	.word	0x00033470
        /*0b4c*/ 	.short	0x010a
        /*0b4e*/ 	.byte	0x3f
	.zero		1


	//   ....[77]....
        /*0b50*/ 	.word	0x00012280
        /*0b54*/ 	.word	0x00000002
        /*0b58*/ 	.word	0x00033460
        /*0b5c*/ 	.short	0x010a
        /*0b5e*/ 	.byte	0x3f
	.zero		1


	//   ....[78]....
        /*0b60*/ 	.word	0x000122d0
        /*0b64*/ 	.word	0x00000002
        /*0b68*/ 	.word	0x00033470
        /*0b6c*/ 	.short	0x010a
        /*0b6e*/ 	.byte	0x3f
	.zero		1


	//   ....[79]....
        /*0b70*/ 	.word	0x00012320
        /*0b74*/ 	.word	0x00000002
        /*0b78*/ 	.word	0x00033460
        /*0b7c*/ 	.short	0x010a
        /*0b7e*/ 	.byte	0x3f
	.zero		1


	//   ....[80]....
        /*0b80*/ 	.word	0x00012370
        /*0b84*/ 	.word	0x00000005
        /*0b88*/ 	.word	0x00033420
        /*0b8c*/ 	.short	0x010a
        /*0b8e*/ 	.byte	0x3f
	.zero		1


	//   ....[81]....
        /*0b90*/ 	.word	0x000123c0
        /*0b94*/ 	.word	0x00000003
        /*0b98*/ 	.word	0x00033440
        /*0b9c*/ 	.short	0x010a
        /*0b9e*/ 	.byte	0x3f
	.zero		1


	//   ....[82]....
        /*0ba0*/ 	.word	0x00012410
        /*0ba4*/ 	.word	0x00000005
        /*0ba8*/ 	.word	0x00033440
        /*0bac*/ 	.short	0x010a
        /*0bae*/ 	.byte	0x3f
	.zero		1


	//   ....[83]....
        /*0bb0*/ 	.word	0x00012460
        /*0bb4*/ 	.word	0x00000003
        /*0bb8*/ 	.word	0x00033460
        /*0bbc*/ 	.short	0x010a
        /*0bbe*/ 	.byte	0x3f
	.zero		1


	//   ....[84]....
        /*0bc0*/ 	.word	0x000124b0
        /*0bc4*/ 	.word	0x00000005
        /*0bc8*/ 	.word	0x00033460
        /*0bcc*/ 	.short	0x010a
        /*0bce*/ 	.byte	0x3f
	.zero		1


	//   ....[85]....
        /*0bd0*/ 	.word	0x00012500
        /*0bd4*/ 	.word	0x00000003
        /*0bd8*/ 	.word	0x00033480
        /*0bdc*/ 	.short	0x010a
        /*0bde*/ 	.byte	0x3f
	.zero		1


	//----- nvinfo : EIATTR_NUM_MBARRIERS
	.align		4
.L_606:
        /*0be0*/ 	.byte	0x03, 0x38
        /*0be2*/ 	.short	0x0016


	//----- nvinfo : EIATTR_EXIT_INSTR_OFFSETS
	.align		4
        /*0be4*/ 	.byte	0x04, 0x1c
        /*0be6*/ 	.short	(.L_608 - .L_607)


	//   ....[0]....
.L_607:
        /*0be8*/ 	.word	0x00000970


	//   ....[1]....
        /*0bec*/ 	.word	0x0000a880


	//   ....[2]....
        /*0bf0*/ 	.word	0x0000fd60


	//   ....[3]....
        /*0bf4*/ 	.word	0x00010010


	//----- nvinfo : EIATTR_MAX_THREADS
	.align		4
.L_608:
        /*0bf8*/ 	.byte	0x04, 0x05
        /*0bfa*/ 	.short	(.L_610 - .L_609)
.L_609:
        /*0bfc*/ 	.word	0x00000180
        /*0c00*/ 	.word	0x00000001
        /*0c04*/ 	.word	0x00000001


	//----- nvinfo : EIATTR_CRS_STACK_SIZE
	.align		4
.L_610:
        /*0c08*/ 	.byte	0x04, 0x1e
        /*0c0a*/ 	.short	(.L_612 - .L_611)
.L_611:
        /*0c0c*/ 	.word	0x00000000


	//----- nvinfo : EIATTR_CBANK_PARAM_SIZE
	.align		4
.L_612:
        /*0c10*/ 	.byte	0x03, 0x19
        /*0c12*/ 	.short	0x0a70


	//----- nvinfo : EIATTR_PARAM_CBANK
	.align		4
        /*0c14*/ 	.byte	0x04, 0x0a
        /*0c16*/ 	.short	(.L_614 - .L_613)
	.align		4
.L_613:
        /*0c18*/ 	.word	index@(.nv.constant0._ZN7cutlass13device_kernelIN5flash11enable_sm90INS1_16FlashAttnFwdSm90INS1_25CollectiveMainloopFwdSm90ILi2EN4cute5tupleIJNS5_1CILi1EEES8_S8_EEENS6_IJNS7_ILi128EEENS7_ILi160EEENS7_ILi192EEEEEELi192ENS_12float_e4m3_tEfNS_4arch4Sm90ELb0ELb0ELb0ELb0ELb1ELb0ELb0ELb1ELb1ELb1ELb0ELb0EEENS1_21CollectiveEpilogueFwdINS6_IJSA_SC_SB_EEES9_NS_10bfloat16_tESG_Li256ELb0ELb1ELb0ELb1EEENS1_29StaticPersistentTileSchedulerILb0EEEEEEEEEvNT_6ParamsE)
        /*0c1c*/ 	.short	0x0210
        /*0c1e*/ 	.short	0x0a70


	//----- nvinfo : EIATTR_SW_WAR
	.align		4
.L_614:
        /*0c20*/ 	.byte	0x04, 0x36
        /*0c22*/ 	.short	(.L_616 - .L_615)
.L_615:
        /*0c24*/ 	.word	0x00000008
.L_616:


//--------------------- .nv.info._ZN7cutlass13device_kernelIN5flash11enable_sm90INS1_16FlashAttnFwdSm90INS1_25CollectiveMainloopFwdSm90ILi2EN4cute5tupleIJNS5_1CILi1EEES8_S8_EEENS6_IJNS7_ILi128EEENS7_ILi160EEENS7_ILi192EEEEEELi192ENS_12float_e4m3_tEfNS_4arch4Sm90ELb0ELb0ELb0ELb1ELb1ELb0ELb0ELb1ELb1ELb1ELb0ELb0EEENS1_21CollectiveEpilogueFwdINS6_IJSA_SC_SB_EEES9_NS_10bfloat16_tESG_Li256ELb1ELb1ELb0ELb1EEENS1_36VarlenDynamicPersistentTileSchedulerILi128ELi160ELi256ELi128ELb0ELb1ELb1ELb0ELb1ELb1EEEEEEEEEvNT_6ParamsE --------------------------
	.section	.nv.info._ZN7cutlass13device_kernelIN5flash11enable_sm90INS1_16FlashAttnFwdSm90INS1_25CollectiveMainloopFwdSm90ILi2EN4cute5tupleIJNS5_1CILi1EEES8_S8_EEENS6_IJNS7_ILi128EEENS7_ILi160EEENS7_ILi192EEEEEELi192ENS_12float_e4m3_tEfNS_4arch4Sm90ELb0ELb0ELb0ELb1ELb1ELb0ELb0ELb1ELb1ELb1ELb0ELb0EEENS1_21CollectiveEpilogueFwdINS6_IJSA_SC_SB_EEES9_NS_10bfloat16_tESG_Li256ELb1ELb1ELb0ELb1EEENS1_36VarlenDynamicPersistentTileSchedulerILi128ELi160ELi256ELi128ELb0ELb1ELb1ELb0ELb1ELb1EEEEEEEEEvNT_6ParamsE,"",@"SHT_CUDA_INFO"
	.sectionflags	@""
	.align	4


	//----- nvinfo : EIATTR_CUDA_API_VERSION
	.align		4
        /*0000*/ 	.byte	0x04, 0x37
        /*0002*/ 	.short	(.L_618 - .L_617)
.L_617:
        /*0004*/ 	.word	0x00000082


	//----- nvinfo : EIATTR_KPARAM_INFO
	.align		4
.L_618:
        /*0008*/ 	.byte	0x04, 0x17
        /*000a*/ 	.short	(.L_620 - .L_619)
.L_619:
        /*000c*/ 	.word	0x00000000
        /*0010*/ 	.short	0x0000
        /*0012*/ 	.short	0x0070
        /*0014*/ 	.byte	0x00, 0xf0, 0x01, 0x2a


	//----- nvinfo : EIATTR_SPARSE_MMA_MASK
	.align		4
.L_620:
        /*0018*/ 	.byte	0x03, 0x50
        /*001a*/ 	.short	0x0000


	//----- nvinfo : EIATTR_MAXREG_COUNT
	.align		4
        /*001c*/ 	.byte	0x03, 0x1b
        /*001e*/ 	.short	0x00a8


	//----- nvinfo : EIATTR_NUM_BARRIERS
	.align		4
        /*0020*/ 	.byte	0x02, 0x4c
        /*0022*/ 	.byte	0x10
	.zero		1


	//----- nvinfo : EIATTR_EXTERNS
	.align		4
        /*0024*/ 	.byte	0x04, 0x0f
        /*0026*/ 	.short	(.L_622 - .L_621)


	//   ....[0]....
	.align		4
.L_621:
        /*0028*/ 	.word	index@(__assertfail)


	//----- nvinfo : EIATTR_ANNOTATIONS
	.align		4
.L_622:
        /*002c*/ 	.byte	0x04, 0x55
        /*002e*/ 	.short	(.L_624 - .L_623)


	//   ....[0]....
.L_623:
        /* <DEDUP_REMOVED lines=15> */


	//----- nvinfo : EIATTR_MERCURY_ISA_VERSION
	.align		4
.L_624:
        /*0110*/ 	.byte	0x03, 0x5f
        /*0112*/ 	.short	0x0101


	//----- nvinfo : EIATTR_UNUSED_LOAD_BYTE_OFFSET
	.align		4
        /*0114*/ 	.byte	0x04, 0x44
        /*0116*/ 	.short	(.L_626 - .L_625)


	//   ....[0]....
.L_625:
        /*0118*/ 	.word	0x00000980
        /*011c*/ 	.word	0x0000fff0


	//   ....[1]....
        /*0120*/ 	.word	0x00008d30
        /*0124*/ 	.word	0x0000fff0


	//----- nvinfo : EIATTR_INT_WARP_WIDE_INSTR_OFFSETS
	.align		4
.L_626:
        /*0128*/ 	.byte	0x04, 0x31
        /*012a*/ 	.short	(.L_628 - .L_627)


	//   ....[0]....
.L_627:
        /*012c*/ 	.word	0x000000c0


	//   ....[1]....
        /*0130*/ 	.word	0x000000d0


	//   ....[2]....
        /*0134*/ 	.word	0x00000170


	//   ....[3]....
        /*0138*/ 	.word	0x0000d050


	//   ....[4]....
        /*013c*/ 	.word	0x0000d0e0


	//   ....[5]....
        /*0140*/ 	.word	0x000114e0


	//   ....[6]....
        /*0144*/ 	.word	0x00011570


	//----- nvinfo : EIATTR_COOP_GROUP_MASK_REGIDS
	.align		4
.L_628:
        /*0148*/ 	.byte	0x04, 0x29
        /*014a*/ 	.short	(.L_630 - .L_629)


	//   ....[0]....
.L_629:
        /*014c*/ 	.word	0xffffffff


	//   ....[1]....
        /*0150*/ 	.word	0xffffffff


	//   ....[2]....
        /*0154*/ 	.word	0xffffffff


	//   ....[3]....
        /*0158*/ 	.word	0xffffffff


	//   ....[4]....
        /*015c*/ 	.word	0xffffffff


	//   ....[5]....
        /*0160*/ 	.word	0xffffffff


	//   ....[6]....
        /*0164*/ 	.word	0xffffffff


	//   ....[7]....
        /*0168*/ 	.word	0xffffffff


	//   ....[8]....
        /*016c*/ 	.word	0xffffffff


	//   ....[9]....
        /*0170*/ 	.word	0xffffffff


	//   ....[10]....
        /*0174*/ 	.word	0xffffffff


	//   ....[11]....
        /*0178*/ 	.word	0xffffffff


	//   ....[12]....
        /*017c*/ 	.word	0xffffffff


	//   ....[13]....
        /*0180*/ 	.word	0xffffffff


	//   ....[14]....
        /*0184*/ 	.word	0xffffffff


	//   ....[15]....
        /*0188*/ 	.word	0xffffffff


	//   ....[16]....
        /*018c*/ 	.word	0xffffffff


	//   ....[17]....
        /*0190*/ 	.word	0xffffffff


	//   ....[18]....
        /*0194*/ 	.word	0xffffffff


	//   ....[19]....
        /*0198*/ 	.word	0xffffffff


	//   ....[20]....
        /*019c*/ 	.word	0xffffffff


	//   ....[21]....
        /*01a0*/ 	.word	0xffffffff


	//   ....[22]....
        /*01a4*/ 	.word	0xffffffff


	//   ....[23]....
        /*01a8*/ 	.word	0xffffffff


	//   ....[24]....
        /*01ac*/ 	.word	0xffffffff


	//   ....[25]....
        /*01b0*/ 	.word	0xffffffff


	//   ....[26]....
        /*01b4*/ 	.word	0xffffffff


	//   ....[27]....
        /*01b8*/ 	.word	0xffffffff


	//   ....[28]....
        /*01bc*/ 	.word	0xffffffff


	//   ....[29]....
        /*01c0*/ 	.word	0xffffffff


	//   ....[30]....
        /*01c4*/ 	.word	0xffffffff


	//   ....[31]....
        /*01c8*/ 	.word	0xffffffff


	//   ....[32]....
        /*01cc*/ 	.word	0xffffffff


	//   ....[33]....
        /*01d0*/ 	.word	0xffffffff


	//   ....[34]....
        /*01d4*/ 	.word	0xffffffff


	//   ....[35]....
        /*01d8*/ 	.word	0xffffffff


	//   ....[36]....
        /*01dc*/ 	.word	0xffffffff


	//   ....[37]....
        /*01e0*/ 	.word	0xffffffff


	//   ....[38]....
        /*01e4*/ 	.word	0xffffffff


	//   ....[39]....
        /*01e8*/ 	.word	0xffffffff


	//   ....[40]....
        /*01ec*/ 	.word	0xffffffff


	//   ....[41]....
        /*01f0*/ 	.word	0xffffffff


	//   ....[42]....
        /*01f4*/ 	.word	0xffffffff


	//   ....[43]....
        /*01f8*/ 	.word	0xffffffff


	//   ....[44]....
        /*01fc*/ 	.word	0xffffffff


	//   ....[45]....
        /*0200*/ 	.word	0xffffffff


	//   ....[46]....
        /*0204*/ 	.word	0xffffffff


	//   ....[47]....
        /*0208*/ 	.word	0xffffffff


	//   ....[48]....
        /*020c*/ 	.word	0xffffffff


	//   ....[49]....
        /*0210*/ 	.word	0xffffffff


	//   ....[50]....
        /*0214*/ 	.word	0xffffffff


	//   ....[51]....
        /*0218*/ 	.word	0xffffffff


	//   ....[52]....
        /*021c*/ 	.word	0xffffffff


	//   ....[53]....
        /*0220*/ 	.word	0xffffffff


	//   ....[54]....
        /*0224*/ 	.word	0xffffffff


	//   ....[55]....
        /*0228*/ 	.word	0xffffffff


	//   ....[56]....
        /*022c*/ 	.word	0xffffffff


	//   ....[57]....
        /*0230*/ 	.word	0xffffffff


	//   ....[58]....
        /*0234*/ 	.word	0xffffffff


	//   ....[59]....
        /*0238*/ 	.word	0xffffffff


	//   ....[60]....
        /*023c*/ 	.word	0xffffffff


	//   ....[61]....
        /*0240*/ 	.word	0xffffffff


	//   ....[62]....
        /*0244*/ 	.word	0xffffffff


	//   ....[63]....
        /*0248*/ 	.word	0xffffffff


	//   ....[64]....
        /*024c*/ 	.word	0xffffffff


	//   ....[65]....
        /*0250*/ 	.word	0xffffffff


	//   ....[66]....
        /*0254*/ 	.word	0xffffffff


	//   ....[67]....
        /*0258*/ 	.word	0xffffffff


	//   ....[68]....
        /*025c*/ 	.word	0xffffffff


	//   ....[69]....
        /*0260*/ 	.word	0xffffffff


	//   ....[70]....
        /*0264*/ 	.word	0xffffffff


	//   ....[71]....
        /*0268*/ 	.word	0xffffffff


	//   ....[72]....
        /*026c*/ 	.word	0xffffffff


	//   ....[73]....
        /*0270*/ 	.word	0xffffffff


	//   ....[74]....
        /*0274*/ 	.word	0xffffffff


	//   ....[75]....
        /*0278*/ 	.word	0xffffffff


	//   ....[76]....
        /*027c*/ 	.word	0xffffffff


	//   ....[77]....
        /*0280*/ 	.word	0xffffffff


	//   ....[78]....
        /*0284*/ 	.word	0xffffffff


	//   ....[79]....
        /*0288*/ 	.word	0xffffffff


	//   ....[80]....
        /*028c*/ 	.word	0xffffffff


	//   ....[81]....
        /*0290*/ 	.word	0xffffffff


	//   ....[82]....
        /*0294*/ 	.word	0xffffffff


	//   ....[83]....
        /*0298*/ 	.word	0xffffffff


	//   ....[84]....
        /*029c*/ 	.word	0xffffffff


	//   ....[85]....
        /*02a0*/ 	.word	0xffffffff


	//   ....[86]....
        /*02a4*/ 	.word	0xffffffff


	//   ....[87]....
        /*02a8*/ 	.word	0xffffffff


	//   ....[88]....
        /*02ac*/ 	.word	0xffffffff


	//   ....[89]....
        /*02b0*/ 	.word	0xffffffff


	//   ....[90]....
        /*02b4*/ 	.word	0xffffffff


	//   ....[91]....
        /*02b8*/ 	.word	0xffffffff


	//   ....[92]....
        /*02bc*/ 	.word	0xffffffff


	//   ....[93]....
        /*02c0*/ 	.word	0xffffffff


	//   ....[94]....
        /*02c4*/ 	.word	0xffffffff


	//   ....[95]....
        /*02c8*/ 	.word	0xffffffff


	//   ....[96]....
        /*02cc*/ 	.word	0xffffffff


	//   ....[97]....
        /*02d0*/ 	.word	0xffffffff


	//   ....[98]....
        /*02d4*/ 	.word	0xffffffff


	//   ....[99]....
        /*02d8*/ 	.word	0xffffffff


	//   ....[100]....
        /*02dc*/ 	.word	0xffffffff


	//   ....[101]....
        /*02e0*/ 	.word	0xffffffff


	//   ....[102]....
        /*02e4*/ 	.word	0xffffffff


	//   ....[103]....
        /*02e8*/ 	.word	0xffffffff


	//   ....[104]....
        /*02ec*/ 	.word	0xffffffff


	//   ....[105]....
        /*02f0*/ 	.word	0xffffffff


	//   ....[106]....
        /*02f4*/ 	.word	0xffffffff


	//   ....[107]....
        /*02f8*/ 	.word	0xffffffff


	//   ....[108]....
        /*02fc*/ 	.word	0xffffffff


	//   ....[109]....
        /*0300*/ 	.word	0xffffffff


	//   ....[110]....
        /*0304*/ 	.word	0xffffffff


	//   ....[111]....
        /*0308*/ 	.word	0xffffffff


	//   ....[112]....
        /*030c*/ 	.word	0xffffffff


	//   ....[113]....
        /*0310*/ 	.word	0xffffffff


	//   ....[114]....
        /*0314*/ 	.word	0xffffffff


	//   ....[115]....
        /*0318*/ 	.word	0xffffffff


	//   ....[116]....
        /*031c*/ 	.word	0xffffffff


	//   ....[117]....
        /*0320*/ 	.word	0xffffffff


	//   ....[118]....
        /*0324*/ 	.word	0xffffffff


	//   ....[119]....
        /*0328*/ 	.word	0xffffffff


	//   ....[120]....
        /*032c*/ 	.word	0xffffffff


	//   ....[121]....
        /*0330*/ 	.word	0xffffffff


	//   ....[122]....
        /*0334*/ 	.word	0xffffffff


	//   ....[123]....
        /*0338*/ 	.word	0xffffffff


	//   ....[124]....
        /*033c*/ 	.word	0xffffffff


	//   ....[125]....
        /*0340*/ 	.word	0xffffffff


	//   ....[126]....
        /*0344*/ 	.word	0xffffffff


	//   ....[127]....
        /*0348*/ 	.word	0xffffffff


	//   ....[128]....
        /*034c*/ 	.word	0xffffffff


	//   ....[129]....
        /*0350*/ 	.word	0xffffffff


	//   ....[130]....
        /*0354*/ 	.word	0xffffffff


	//   ....[131]....
        /*0358*/ 	.word	0xffffffff


	//   ....[132]....
        /*035c*/ 	.word	0xffffffff


	//   ....[133]....
        /*0360*/ 	.word	0xffffffff


	//   ....[134]....
        /*0364*/ 	.word	0xffffffff


	//   ....[135]....
        /*0368*/ 	.word	0xffffffff


	//   ....[136]....
        /*036c*/ 	.word	0xffffffff


	//   ....[137]....
        /*0370*/ 	.word	0xffffffff


	//   ....[138]....
        /*0374*/ 	.word	0xffffffff


	//   ....[139]....
        /*0378*/ 	.word	0xffffffff


	//   ....[140]....
        /*037c*/ 	.word	0xffffffff


	//   ....[141]....
        /*0380*/ 	.word	0xffffffff


	//   ....[142]....
        /*0384*/ 	.word	0xffffffff


	//   ....[143]....
        /*0388*/ 	.word	0xffffffff


	//   ....[144]....
        /*038c*/ 	.word	0xffffffff


	//   ....[145]....
        /*0390*/ 	.word	0xffffffff


	//   ....[146]....
        /*0394*/ 	.word	0xffffffff


	//   ....[147]....
        /*0398*/ 	.word	0xffffffff


	//   ....[148]....
        /*039c*/ 	.word	0xffffffff


	//   ....[149]....
        /*03a0*/ 	.word	0xffffffff


	//   ....[150]....
        /*03a4*/ 	.word	0xffffffff


	//   ....[151]....
        /*03a8*/ 	.word	0xffffffff


	//   ....[152]....
        /*03ac*/ 	.word	0xffffffff


	//   ....[153]....
        /*03b0*/ 	.word	0xffffffff


	//   ....[154]....
        /*03b4*/ 	.word	0xffffffff


	//   ....[155]....
        /*03b8*/ 	.word	0xffffffff


	//   ....[156]....
        /*03bc*/ 	.word	0xffffffff


	//   ....[157]....
        /*03c0*/ 	.word	0xffffffff


	//   ....[158]....
        /*03c4*/ 	.word	0xffffffff


	//   ....[159]....
        /*03c8*/ 	.word	0xffffffff


	//   ....[160]....
        /*03cc*/ 	.word	0xffffffff


	//   ....[161]....
        /*03d0*/ 	.word	0xffffffff


	//   ....[162]....
        /*03d4*/ 	.word	0xffffffff


	//   ....[163]....
        /*03d8*/ 	.word	0xffffffff


	//   ....[164]....
        /*03dc*/ 	.word	0xffffffff


	//   ....[165]....
        /*03e0*/ 	.word	0xffffffff


	//   ....[166]....
        /*03e4*/ 	.word	0xffffffff


	//   ....[167]....
        /*03e8*/ 	.word	0xffffffff


	//   ....[168]....
        /*03ec*/ 	.word	0xffffffff


	//   ....[169]....
        /*03f0*/ 	.word	0x0500000f


	//   ....[170]....
        /*03f4*/ 	.word	0x0500000f


	//   ....[171]....
        /*03f8*/ 	.word	0x0500000f


	//   ....[172]....
        /*03fc*/ 	.word	0x0500000f


	//   ....[173]....
        /*0400*/ 	.word	0x0500000f


	//   ....[174]....
        /*0404*/ 	.word	0x0500000f


	//   ....[175]....
        /*0408*/ 	.word	0x0500000f


	//   ....[176]....
        /*040c*/ 	.word	0x0500000f


	//   ....[177]....
        /*0410*/ 	.word	0x0500000f


	//   ....[178]....
        /*0414*/ 	.word	0x0500000f


	//   ....[179]....
        /*0418*/ 	.word	0x0500000f


	//   ....[180]....
        /*041c*/ 	.word	0x0500000f


	//   ....[181]....
        /*0420*/ 	.word	0x0500000f


	//   ....[182]....
        /*0424*/ 	.word	0x0500000f


	//   ....[183]....
        /*0428*/ 	.word	0x0500000f


	//   ....[184]....
        /*042c*/ 	.word	0x0500000f


	//   ....[185]....
        /*0430*/ 	.word	0x0500000f


	//   ....[186]....
        /*0434*/ 	.word	0x0500000f


	//   ....[187]....
        /*0438*/ 	.word	0x0500000f


	//   ....[188]....
        /*043c*/ 	.word	0x0500000f


	//   ....[189]....
        /*0440*/ 	.word	0x0500000f


	//   ....[190]....
        /*0444*/ 	.word	0x0500000f


	//   ....[191]....
        /*0448*/ 	.word	0x0500000f


	//   ....[192]....
        /*044c*/ 	.word	0x0500000f


	//   ....[193]....
        /*0450*/ 	.word	0x0500000f


	//   ....[194]....
        /*0454*/ 	.word	0x0500000f


	//   ....[195]....
        /*0458*/ 	.word	0x0500000f


	//   ....[196]....
        /*045c*/ 	.word	0x0500000f


	//   ....[197]....
        /*0460*/ 	.word	0x0500000f


	//   ....[198]....
        /*0464*/ 	.word	0x0500000f


	//   ....[199]....
        /*0468*/ 	.word	0x0500000f


	//   ....[200]....
        /*046c*/ 	.word	0x0500000f


	//   ....[201]....
        /*0470*/ 	.word	0x0500000f


	//   ....[202]....
        /*0474*/ 	.word	0x0500000f


	//   ....[203]....
        /*0478*/ 	.word	0x0500000f


	//   ....[204]....
        /*047c*/ 	.word	0x0500000f


	//   ....[205]....
        /*0480*/ 	.word	0x0500000f


	//   ....[206]....
        /*0484*/ 	.word	0x0500000f


	//   ....[207]....
        /*0488*/ 	.word	0x0500000f


	//   ....[208]....
        /*048c*/ 	.word	0x0500000f


	//   ....[209]....
        /*0490*/ 	.word	0x0500000f


	//   ....[210]....
        /*0494*/ 	.word	0x0500000f


	//   ....[211]....
        /*0498*/ 	.word	0x0500000f


	//   ....[212]....
        /*049c*/ 	.word	0x0500000f


	//   ....[213]....
        /*04a0*/ 	.word	0x0500000f


	//   ....[214]....
        /*04a4*/ 	.word	0x0500000f


	//   ....[215]....
        /*04a8*/ 	.word	0x0500000f


	//   ....[216]....
        /*04ac*/ 	.word	0x0500000f


	//   ....[217]....
        /*04b0*/ 	.word	0x0500000f


	//   ....[218]....
        /*04b4*/ 	.word	0x0500000f


	//----- nvinfo : EIATTR_COOP_GROUP_INSTR_OFFSETS
	.align		4
.L_630:
        /*04b8*/ 	.byte	0x04, 0x28
        /*04ba*/ 	.short	(.L_632 - .L_631)


	//   ....[0]....
.L_631:
        /*04bc*/ 	.word	0x00000080


	//   ....[1]....
        /*04c0*/ 	.word	0x00000090


	//   ....[2]....
        /*04c4*/ 	.word	0x000002d0


	//   ....[3]....
        /*04c8*/ 	.word	0x00000430


	//   ....[4]....
        /*04cc*/ 	.word	0x00000550


	//   ....[5]....
        /*04d0*/ 	.word	0x000006b0


	//   ....[6]....
        /*04d4*/ 	.word	0x00001740


	//   ....[7]....
        /*04d8*/ 	.word	0x00003240


	//   ....[8]....
        /*04dc*/ 	.word	0x00003340


	//   ....[9]....
        /*04e0*/ 	.word	0x00003a50


	//   ....[10]....
        /*04e4*/ 	.word	0x00003ae0


	//   ....[11]....
        /*04e8*/ 	.word	0x00006650


	//   ....[12]....
        /*04ec*/ 	.word	0x00006660


	//   ....[13]....
        /*04f0*/ 	.word	0x00006690


	//   ....[14]....
        /*04f4*/ 	.word	0x000066a0


	//   ....[15]....
        /*04f8*/ 	.word	0x000083e0


	//   ....[16]....
        /*04fc*/ 	.word	0x000083f0


	//   ....[17]....
        /*0500*/ 	.word	0x00008420


	//   ....[18]....
        /*0504*/ 	.word	0x00008430


	//   ....[19]....
        /*0508*/ 	.word	0x00009880


	//   ....[20]....
        /*050c*/ 	.word	0x000098b0


	//   ....[21]....
        /*0510*/ 	.word	0x000098e0


	//   ....[22]....
        /*0514*/ 	.word	0x00009910


	//   ....[23]....
        /*0518*/ 	.word	0x00009940


	//   ....[24]....
        /*051c*/ 	.word	0x00009970


	//   ....[25]....
        /*0520*/ 	.word	0x00009980


	//   ....[26]....
        /*0524*/ 	.word	0x00009990


	//   ....[27]....
        /*0528*/ 	.word	0x000099a0


	//   ....[28]....
        /*052c*/ 	.word	0x000099b0


	//   ....[29]....
        /*0530*/ 	.word	0x000099c0


	//   ....[30]....
        /*0534*/ 	.word	0x000099f0


	//   ....[31]....
        /*0538*/ 	.word	0x00009a30


	//   ....[32]....
        /*053c*/ 	.word	0x00009a60


	//   ....[33]....
        /*0540*/ 	.word	0x00009a90


	//   ....[34]....
        /*0544*/ 	.word	0x00009aa0


	//   ....[35]....
        /*0548*/ 	.word	0x00009ab0


	//   ....[36]....
        /*054c*/ 	.word	0x00009ae0


	//   ....[37]....
        /*0550*/ 	.word	0x00009b10


	//   ....[38]....
        /*0554*/ 	.word	0x00009b20


	//   ....[39]....
        /*0558*/ 	.word	0x00009b30


	//   ....[40]....
        /*055c*/ 	.word	0x00009b60


	//   ....[41]....
        /*0560*/ 	.word	0x00009b90


	//   ....[42]....
        /*0564*/ 	.word	0x00009ba0


	//   ....[43]....
        /*0568*/ 	.word	0x00009c00


	//   ....[44]....
        /*056c*/ 	.word	0x00009c10


	//   ....[45]....
        /*0570*/ 	.word	0x00009c20


	//   ....[46]....
        /*0574*/ 	.word	0x00009c30


	//   ....[47]....
        /*0578*/ 	.word	0x00009c50


	//   ....[48]....
        /*057c*/ 	.word	0x00009c60


	//   ....[49]....
        /*0580*/ 	.word	0x00009c70


	//   ....[50]....
        /*0584*/ 	.word	0x00009c80


	//   ....[51]....
        /*0588*/ 	.word	0x00009c90


	//   ....[52]....
        /*058c*/ 	.word	0x00009cb0


	//   ....[53]....
        /*0590*/ 	.word	0x00009cc0


	//   ....[54]....
        /*0594*/ 	.word	0x00009cd0


	//   ....[55]....
        /*0598*/ 	.word	0x00009ce0


	//   ....[56]....
        /*059c*/ 	.word	0x00009cf0


	//   ....[57]....
        /*05a0*/ 	.word	0x00009d00


	//   ....[58]....
        /*05a4*/ 	.word	0x00009d10


	//   ....[59]....
        /*05a8*/ 	.word	0x00009d20


	//   ....[60]....
        /*05ac*/ 	.word	0x00009d30


	//   ....[61]....
        /*05b0*/ 	.word	0x00009d40


	//   ....[62]....
        /*05b4*/ 	.word	0x00009d60


	//   ....[63]....
        /*05b8*/ 	.word	0x00009d70


	//   ....[64]....
        /*05bc*/ 	.word	0x00009d90


	//   ....[65]....
        /*05c0*/ 	.word	0x00009da0


	//   ....[66]....
        /*05c4*/ 	.word	0x00009db0


	//   ....[67]....
        /*05c8*/ 	.word	0x0000a4c0


	//   ....[68]....
        /*05cc*/ 	.word	0x0000a500


	//   ....[69]....
        /*05d0*/ 	.word	0x0000a5a0


	//   ....[70]....
        /*05d4*/ 	.word	0x0000a620


	//   ....[71]....
        /*05d8*/ 	.word	0x0000acb0


	//   ....[72]....
        /*05dc*/ 	.word	0x0000ace0


	//   ....[73]....
        /*05e0*/ 	.word	0x0000ade0


	//   ....[74]....
        /*05e4*/ 	.word	0x0000ae00


	//   ....[75]....
        /*05e8*/ 	.word	0x0000af00


	//   ....[76]....
        /*05ec*/ 	.word	0x0000af20


	//   ....[77]....
        /*05f0*/ 	.word	0x0000b030


	//   ....[78]....
        /*05f4*/ 	.word	0x0000b050


	//   ....[79]....
        /*05f8*/ 	.word	0x0000b9a0


	//   ....[80]....
        /*05fc*/ 	.word	0x0000b9c0


	//   ....[81]....
        /*0600*/ 	.word	0x0000bac0


	//   ....[82]....
        /*0604*/ 	.word	0x0000bae0


	//   ....[83]....
        /*0608*/ 	.word	0x0000bbe0


	//   ....[84]....
        /*060c*/ 	.word	0x0000bc00


	//   ....[85]....
        /*0610*/ 	.word	0x0000bd10


	//   ....[86]....
        /*0614*/ 	.word	0x0000bd30


	//   ....[87]....
        /*0618*/ 	.word	0x0000beb0


	//   ....[88]....
        /*061c*/ 	.word	0x0000c060


	//   ....[89]....
        /*0620*/ 	.word	0x0000c090


	//   ....[90]....
        /*0624*/ 	.word	0x0000c0c0


	//   ....[91]....
        /*0628*/ 	.word	0x0000c0f0


	//   ....[92]....
        /*062c*/ 	.word	0x0000c120


	//   ....[93]....
        /*0630*/ 	.word	0x0000c160


	//   ....[94]....
        /*0634*/ 	.word	0x0000c2b0


	//   ....[95]....
        /*0638*/ 	.word	0x0000c2e0


	//   ....[96]....
        /*063c*/ 	.word	0x0000c310


	//   ....[97]....
        /*0640*/ 	.word	0x0000c340


	//   ....[98]....
        /*0644*/ 	.word	0x0000c370


	//   ....[99]....
        /*0648*/ 	.word	0x0000c3b0


	//   ....[100]....
        /*064c*/ 	.word	0x0000c430


	//   ....[101]....
        /*0650*/ 	.word	0x0000c470


	//   ....[102]....
        /*0654*/ 	.word	0x0000c500


	//   ....[103]....
        /*0658*/ 	.word	0x0000dfd0


	//   ....[104]....
        /*065c*/ 	.word	0x0000e000


	//   ....[105]....
        /*0660*/ 	.word	0x0000e030


	//   ....[106]....
        /*0664*/ 	.word	0x0000e140


	//   ....[107]....
        /*0668*/ 	.word	0x0000e150


	//   ....[108]....
        /*066c*/ 	.word	0x0000e1e0


	//   ....[109]....
        /*0670*/ 	.word	0x0000e1f0


	//   ....[110]....
        /*0674*/ 	.word	0x0000e200


	//   ....[111]....
        /*0678*/ 	.word	0x0000e290


	//   ....[112]....
        /*067c*/ 	.word	0x0000e330


	//   ....[113]....
        /*0680*/ 	.word	0x0000e740


	//   ....[114]....
        /*0684*/ 	.word	0x0000e780


	//   ....[115]....
        /*0688*/ 	.word	0x0000e7b0


	//   ....[116]....
        /*068c*/ 	.word	0x0000e7d0


	//   ....[117]....
        /*0690*/ 	.word	0x0000e8a0


	//   ....[118]....
        /*0694*/ 	.word	0x0000e8b0


	//   ....[119]....
        /*0698*/ 	.word	0x0000e940


	//   ....[120]....
        /*069c*/ 	.word	0x0000e950


	//   ....[121]....
        /*06a0*/ 	.word	0x0000e960


	//   ....[122]....
        /*06a4*/ 	.word	0x0000e970


	//   ....[123]....
        /*06a8*/ 	.word	0x0000f240


	//   ....[124]....
        /*06ac*/ 	.word	0x0000f270


	//   ....[125]....
        /*06b0*/ 	.word	0x0000f2d0


	//   ....[126]....
        /*06b4*/ 	.word	0x0000f330


	//   ....[127]....
        /*06b8*/ 	.word	0x0000f380


	//   ....[128]....
        /*06bc*/ 	.word	0x0000f3d0


	//   ....[129]....
        /*06c0*/ 	.word	0x0000f3f0


	//   ....[130]....
        /*06c4*/ 	.word	0x0000f430


	//   ....[131]....
        /*06c8*/ 	.word	0x0000fe40


	//   ....[132]....
        /*06cc*/ 	.word	0x0000fe50


	//   ....[133]....
        /*06d0*/ 	.word	0x0000fe60


	//   ....[134]....
        /*06d4*/ 	.word	0x0000fea0


	//   ....[135]....
        /*06d8*/ 	.word	0x0000fee0


	//   ....[136]....
        /*06dc*/ 	.word	0x0000fef0


	//   ....[137]....
        /*06e0*/ 	.word	0x0000ff50


	//   ....[138]....
        /*06e4*/ 	.word	0x0000ff80


	//   ....[139]....
        /*06e8*/ 	.word	0x0000ffc0


	//   ....[140]....
        /*06ec*/ 	.word	0x00010020


	//   ....[141]....
        /*06f0*/ 	.word	0x00010450


	//   ....[142]....
        /*06f4*/ 	.word	0x00010460


	//   ....[143]....
        /*06f8*/ 	.word	0x00010470


	//   ....[144]....
        /*06fc*/ 	.word	0x00010480


	//   ....[145]....
        /*0700*/ 	.word	0x00010490


	//   ....[146]....
        /*0704*/ 	.word	0x000104f0


	//   ....[147]....
        /*0708*/ 	.word	0x00010500


	//   ....[148]....
        /*070c*/ 	.word	0x00010560


	//   ....[149]....
        /*0710*/ 	.word	0x00010590


	//   ....[150]....
        /*0714*/ 	.word	0x000105d0


	//   ....[151]....
        /*0718*/ 	.word	0x00012440


	//   ....[152]....
        /*071c*/ 	.word	0x00012470


	//   ....[153]....
        /*0720*/ 	.word	0x000124a0


	//   ....[154]....
        /*0724*/ 	.word	0x000124b0


	//   ....[155]....
        /*0728*/ 	.word	0x000124e0


	//   ....[156]....
        /*072c*/ 	.word	0x000124f0


	//   ....[157]....
        /*0730*/ 	.word	0x00012520


	//   ....[158]....
        /*0734*/ 	.word	0x00012560


	//   ....[159]....
        /*0738*/ 	.word	0x000126a0


	//   ....[160]....
        /*073c*/ 	.word	0x000126d0


	//   ....[161]....
        /*0740*/ 	.word	0x00012700


	//   ....[162]....
        /*0744*/ 	.word	0x00012730


	//   ....[163]....
        /*0748*/ 	.word	0x00012760


	//   ....[164]....
        /*074c*/ 	.word	0x000127a0


	//   ....[165]....
        /*0750*/ 	.word	0x00012830


	//   ....[166]....
        /*0754*/ 	.word	0x00012870


	//   ....[167]....
        /*0758*/ 	.word	0x00012900


	//   ....[168]....
        /*075c*/ 	.word	0x00012d20


	//   ....[169]....
        /*0760*/ 	.word	0x00013270


	//   ....[170]....
        /*0764*/ 	.word	0x00013360


	//   ....[171]....
        /*0768*/ 	.word	0x00013420


	//   ....[172]....
        /*076c*/ 	.word	0x000135b0


	//   ....[173]....
        /*0770*/ 	.word	0x00013640


	//   ....[174]....
        /*0774*/ 	.word	0x000136a0


	//   ....[175]....
        /*0778*/ 	.word	0x000137a0


	//   ....[176]....
        /*077c*/ 	.word	0x00013800


	//   ....[177]....
        /*0780*/ 	.word	0x000138d0


	//   ....[178]....
        /*0784*/ 	.word	0x00013990


	//   ....[179]....
        /*0788*/ 	.word	0x00013a60


	//   ....[180]....
        /*078c*/ 	.word	0x00013bf0


	//   ....[181]....
        /*0790*/ 	.word	0x00013cb0


	//   ....[182]....
        /*0794*/ 	.word	0x00013e00


	//   ....[183]....
        /*0798*/ 	.word	0x00013e50


	//   ....[184]....
        /*079c*/ 	.word	0x00013f50


	//   ....[185]....
        /*07a0*/ 	.word	0x00014000


	//   ....[186]....
        /*07a4*/ 	.word	0x00014060


	//   ....[187]....
        /*07a8*/ 	.word	0x00014100


	//   ....[188]....
        /*07ac*/ 	.word	0x000141c0


	//   ....[189]....
        /*07b0*/ 	.word	0x000142b0


	//   ....[190]....
        /*07b4*/ 	.word	0x00014350


	//   ....[191]....
        /*07b8*/ 	.word	0x000143c0


	//   ....[192]....
        /*07bc*/ 	.word	0x00014440


	//   ....[193]....
        /*07c0*/ 	.word	0x00014510


	//   ....[194]....
        /*07c4*/ 	.word	0x00014590


	//   ....[195]....
        /*07c8*/ 	.word	0x00014660


	//   ....[196]....
        /*07cc*/ 	.word	0x000146e0


	//   ....[197]....
        /*07d0*/ 	.word	0x000147a0


	//   ....[198]....
        /*07d4*/ 	.word	0x000148d0


	//   ....[199]....
        /*07d8*/ 	.word	0x00014960


	//   ....[200]....
        /*07dc*/ 	.word	0x000149c0


	//   ....[201]....
        /*07e0*/ 	.word	0x00014aa0


	//   ....[202]....
        /*07e4*/ 	.word	0x00014b00


	//   ....[203]....
        /*07e8*/ 	.word	0x00014bd0


	//   ....[204]....
        /*07ec*/ 	.word	0x00014c30


	//   ....[205]....
        /*07f0*/ 	.word	0x00014d00


	//   ....[206]....
        /*07f4*/ 	.word	0x00014d60


	//   ....[207]....
        /*07f8*/ 	.word	0x00014e30


	//   ....[208]....
        /*07fc*/ 	.word	0x00014f20


	//   ....[209]....
        /*0800*/ 	.word	0x00014fb0


	//   ....[210]....
        /*0804*/ 	.word	0x00015010


	//   ....[211]....
        /*0808*/ 	.word	0x000150e0


	//   ....[212]....
        /*080c*/ 	.word	0x00015140


	//   ....[213]....
        /*0810*/ 	.word	0x00015210


	//   ....[214]....
        /*0814*/ 	.word	0x00015270


	//   ....[215]....
        /*0818*/ 	.word	0x00015340


	//   ....[216]....
        /*081c*/ 	.word	0x000153a0


	//   ....[217]....
        /*0820*/ 	.word	0x00015470


	//   ....[218]....
        /*0824*/ 	.word	0x000156c0


	//----- nvinfo : EIATTR_REG_RECONFIG
	.align		4
.L_632:
        /*0828*/ 	.byte	0x01, 0x54
	.zero		2


	//----- nvinfo : EIATTR_SYSCALL_OFFSETS
	.align		4
        /*082c*/ 	.byte	0x04, 0x46
        /*082e*/ 	.short	(.L_634 - .L_633)


	//   ....[0]....
.L_633:
        /*0830*/ 	.word	0x00001920


	//   ....[1]....
        /*0834*/ 	.word	0x0000d240


	//   ....[2]....
        /*0838*/ 	.word	0x0000d3b0


	//   ....[3]....
        /*083c*/ 	.word	0x0000d500


	//   ....[4]....
        /*0840*/ 	.word	0x0000d640


	//   ....[5]....
        /*0844*/ 	.word	0x0000ee70


	//----- nvinfo : EIATTR_MBARRIER_INSTR_OFFSETS
	.align		4
.L_634:
        /*0848*/ 	.byte	0x04, 0x39
        /*084a*/ 	.short	(.L_636 - .L_635)


	//   ....[0]....
.L_635:
        /*084c*/ 	.word	0x00000180
        /*0850*/ 	.word	0x000000ff
        /*0854*/ 	.word	0x00033400
        /*0858*/ 	.short	0x0100
        /*085a*/ 	.byte	0x08
	.zero		1


	//   ....[1]....
        /*085c*/ 	.word	0x00000190
        /*0860*/ 	.word	0x000000ff
        /*0864*/ 	.word	0x00033420
        /*0868*/ 	.short	0x0100
        /*086a*/ 	.byte	0x08
	.zero		1


	//   ....[2]....
        /*086c*/ 	.word	0x00000280
        /*0870*/ 	.word	0x000000ff
        /*0874*/ 	.word	0x00033430
        /*0878*/ 	.short	0x0100
        /*087a*/ 	.byte	0x08
	.zero		1


	//   ....[3]....
        /*087c*/ 	.word	0x00000290
        /*0880*/ 	.word	0x000000ff
        /*0884*/ 	.word	0x00033440
        /*0888*/ 	.short	0x0100
        /*088a*/ 	.byte	0x08
	.zero		1


	//   ....[4]....
        /*088c*/ 	.word	0x000002a0
        /*0890*/ 	.word	0x000000ff
        /*0894*/ 	.word	0x00033438
        /*0898*/ 	.short	0x0100
        /*089a*/ 	.byte	0x08
	.zero		1


	//   ....[5]....
        /*089c*/ 	.word	0x000002b0
        /*08a0*/ 	.word	0x000000ff
        /*08a4*/ 	.word	0x00033448
        /*08a8*/ 	.short	0x0100
        /*08aa*/ 	.byte	0x08
	.zero		1


	//   ....[6]....
        /*08ac*/ 	.word	0x000003e0
        /*08b0*/ 	.word	0x000000ff
        /*08b4*/ 	.word	0x00033450
        /*08b8*/ 	.short	0x0100
        /*08ba*/ 	.byte	0x08
	.zero		1


	//   ....[7]....
        /*08bc*/ 	.word	0x000003f0
        /*08c0*/ 	.word	0x000000ff
        /*08c4*/ 	.word	0x00033460
        /*08c8*/ 	.short	0x0100
        /*08ca*/ 	.byte	0x08
	.zero		1


	//   ....[8]....
        /*08cc*/ 	.word	0x00000400
        /*08d0*/ 	.word	0x000000ff
        /*08d4*/ 	.word	0x00033458
        /*08d8*/ 	.short	0x0100
        /*08da*/ 	.byte	0x08
	.zero		1


	//   ....[9]....
        /*08dc*/ 	.word	0x00000410
        /*08e0*/ 	.word	0x000000ff
        /*08e4*/ 	.word	0x00033468
        /*08e8*/ 	.short	0x0100
        /*08ea*/ 	.byte	0x08
	.zero		1


	//   ....[10]....
        /*08ec*/ 	.word	0x00000500
        /*08f0*/ 	.word	0x000000ff
        /*08f4*/ 	.word	0x00033470
        /*08f8*/ 	.short	0x0100
        /*08fa*/ 	.byte	0x06
	.zero		1


	//   ....[11]....
        /*08fc*/ 	.word	0x00000510
        /*0900*/ 	.word	0x000000ff
        /*0904*/ 	.word	0x00033480
        /*0908*/ 	.short	0x0100
        /*090a*/ 	.byte	0x06
	.zero		1


	//   ....[12]....
        /*090c*/ 	.word	0x00000520
        /*0910*/ 	.word	0x000000ff
        /*0914*/ 	.word	0x00033478
        /*0918*/ 	.short	0x0100
        /*091a*/ 	.byte	0x06
	.zero		1


	//   ....[13]....
        /*091c*/ 	.word	0x00000530
        /*0920*/ 	.word	0x000000ff
        /*0924*/ 	.word	0x00033488
        /*0928*/ 	.short	0x0100
        /*092a*/ 	.byte	0x06
	.zero		1


	//   ....[14]....
        /*092c*/ 	.word	0x00000660
        /*0930*/ 	.word	0x000000ff
        /*0934*/ 	.word	0x00033490
        /*0938*/ 	.short	0x0100
        /*093a*/ 	.byte	0x08
	.zero		1


	//   ....[15]....
        /*093c*/ 	.word	0x00000670
        /*0940*/ 	.word	0x000000ff
        /*0944*/ 	.word	0x000334a0
        /*0948*/ 	.short	0x0100
        /*094a*/ 	.byte	0x08
	.zero		1


	//   ....[16]....
        /*094c*/ 	.word	0x00000680
        /*0950*/ 	.word	0x000000ff
        /*0954*/ 	.word	0x00033498
        /*0958*/ 	.short	0x0100
        /*095a*/ 	.byte	0x08
	.zero		1


	//   ....[17]....
        /*095c*/ 	.word	0x00000690
        /*0960*/ 	.word	0x000000ff
        /*0964*/ 	.word	0x000334a8
        /*0968*/ 	.short	0x0100
        /*096a*/ 	.byte	0x08
	.zero		1


	//   ....[18]....
        /*096c*/ 	.word	0x000007e0
        /*0970*/ 	.word	0x000000ff
        /*0974*/ 	.word	0x000334b0
        /*0978*/ 	.short	0x0100
        /*097a*/ 	.byte	0x08
	.zero		1


	//   ....[19]....
        /*097c*/ 	.word	0x000007f0
        /*0980*/ 	.word	0x000000ff
        /*0984*/ 	.word	0x000334c0
        /*0988*/ 	.short	0x0100
        /*098a*/ 	.byte	0x08
	.zero		1


	//   ....[20]....
        /*098c*/ 	.word	0x00000800
        /*0990*/ 	.word	0x000000ff
        /*0994*/ 	.word	0x000334b8
        /*0998*/ 	.short	0x0100
        /*099a*/ 	.byte	0x08
	.zero		1


	//   ....[21]....
        /*099c*/ 	.word	0x00000810
        /*09a0*/ 	.word	0x000000ff
        /*09a4*/ 	.word	0x000334c8
        /*09a8*/ 	.short	0x0100
        /*09aa*/ 	.byte	0x08
	.zero		1


	//   ....[22]....
        /*09ac*/ 	.word	0x000019a0
        /*09b0*/ 	.word	0x000000ff
        /*09b4*/ 	.word	0x00033400
        /*09b8*/ 	.short	0x010a
        /*09ba*/ 	.byte	0x30
	.zero		1


	//   ....[23]....
        /*09bc*/ 	.word	0x00001a20
        /*09c0*/ 	.word	0x00000003
        /*09c4*/ 	.word	0x00033430
        /*09c8*/ 	.short	0x010a
        /*09ca*/ 	.byte	0x3f
	.zero		1


	//   ....[24]....
        /*09cc*/ 	.word	0x00001a70
        /*09d0*/ 	.word	0x00000003
        /*09d4*/ 	.word	0x00033430
        /*09d8*/ 	.short	0x010a
        /*09da*/ 	.byte	0x3f
	.zero		1


	//   ....[25]....
        /*09dc*/ 	.word	0x00002910
        /*09e0*/ 	.word	0x000000ff
        /*09e4*/ 	.word	0x00000000
        /*09e8*/ 	.short	0x0101
        /*09ea*/ 	.byte	0x06
	.zero		1


	//   ....[26]....
        /*09ec*/ 	.word	0x000051c0
        /*09f0*/ 	.word	0x000000ff
        /*09f4*/ 	.word	0x00033430
        /*09f8*/ 	.short	0x010a
        /*09fa*/ 	.byte	0x06
	.zero		1


	//   ....[27]....
        /*09fc*/ 	.word	0x00005200
        /*0a00*/ 	.word	0x000000ff
        /*0a04*/ 	.word	0x00033430
        /*0a08*/ 	.short	0x010a
        /*0a0a*/ 	.byte	0x06
	.zero		1


	//   ....[28]....
        /*0a0c*/ 	.word	0x00005e50
        /*0a10*/ 	.word	0x000000ff
        /*0a14*/ 	.word	0x00033450
        /*0a18*/ 	.short	0x010a
        /*0a1a*/ 	.byte	0x06
	.zero		1


	//   ....[29]....
        /*0a1c*/ 	.word	0x00005e90
        /*0a20*/ 	.word	0x000000ff
        /*0a24*/ 	.word	0x00033450
        /*0a28*/ 	.short	0x010a
        /*0a2a*/ 	.byte	0x06
	.zero		1


	//   ....[30]....
        /*0a2c*/ 	.word	0x000061f0
        /*0a30*/ 	.word	0x000000ff
        /*0a34*/ 	.word	0x00000000
        /*0a38*/ 	.short	0x0101
        /*0a3a*/ 	.byte	0x06
	.zero		1


	//   ....[31]....
        /*0a3c*/ 	.word	0x000077a0
        /*0a40*/ 	.word	0x000000ff
        /*0a44*/ 	.word	0x00000000
        /*0a48*/ 	.short	0x0101
        /*0a4a*/ 	.byte	0x06
	.zero		1


	//   ....[32]....
        /*0a4c*/ 	.word	0x00008050
        /*0a50*/ 	.word	0x000000ff
        /*0a54*/ 	.word	0x00033450
        /*0a58*/ 	.short	0x010a
        /*0a5a*/ 	.byte	0x09
	.zero		1


	//   ....[33]....
        /*0a5c*/ 	.word	0x00008090
        /*0a60*/ 	.word	0x000000ff
        /*0a64*/ 	.word	0x00033450
        /*0a68*/ 	.short	0x010a
        /*0a6a*/ 	.byte	0x09
	.zero		1


	//   ....[34]....
        /*0a6c*/ 	.word	0x000088f0
        /*0a70*/ 	.word	0x000000ff
        /*0a74*/ 	.word	0x00000000
        /*0a78*/ 	.short	0x0101
        /*0a7a*/ 	.byte	0x04
	.zero		1


	//   ....[35]....
        /*0a7c*/ 	.word	0x0000acc0
        /*0a80*/ 	.word	0x00000000
        /*0a84*/ 	.word	0x00000000
        /*0a88*/ 	.short	0x0101
        /*0a8a*/ 	.byte	0x3f
	.zero		1


	//   ....[36]....
        /*0a8c*/ 	.word	0x0000dcc0
        /*0a90*/ 	.word	0x00000004
        /*0a94*/ 	.word	0x00033480
        /*0a98*/ 	.short	0x010a
        /*0a9a*/ 	.byte	0x3f
	.zero		1


	//   ....[37]....
        /*0a9c*/ 	.word	0x0000e400
        /*0aa0*/ 	.word	0x00000004
        /*0aa4*/ 	.word	0x00033470
        /*0aa8*/ 	.short	0x0107
        /*0aaa*/ 	.byte	0x3f
	.zero		1


	//   ....[38]....
        /*0aac*/ 	.word	0x0000e4c0
        /*0ab0*/ 	.word	0x00000004
        /*0ab4*/ 	.word	0x00033470
        /*0ab8*/ 	.short	0x0101
        /*0aba*/ 	.byte	0x3f
	.zero		1


	//   ....[39]....
        /*0abc*/ 	.word	0x0000e510
        /*0ac0*/ 	.word	0x00000004
        /*0ac4*/ 	.word	0x00033440
        /*0ac8*/ 	.short	0x010a
        /*0aca*/ 	.byte	0x3f
	.zero		1


	//   ....[40]....
        /*0acc*/ 	.word	0x0000eb90
        /*0ad0*/ 	.word	0x00000004
        /*0ad4*/ 	.word	0x00033430
        /*0ad8*/ 	.short	0x0107
        /*0ada*/ 	.byte	0x3f
	.zero		1


	//   ....[41]....
        /*0adc*/ 	.word	0x0000ec60
        /*0ae0*/ 	.word	0x00000004
        /*0ae4*/ 	.word	0x00033430
        /*0ae8*/ 	.short	0x0101
        /*0aea*/ 	.byte	0x3f
	.zero		1


	//   ....[42]....
        /*0aec*/ 	.word	0x0000f540
        /*0af0*/ 	.word	0x00000012
        /*0af4*/ 	.word	0x00033400
        /*0af8*/ 	.short	0x0107
        /*0afa*/ 	.byte	0x3f
	.zero		1


	//   ....[43]....
        /*0afc*/ 	.word	0x0000f640
        /*0b00*/ 	.word	0x00000012
        /*0b04*/ 	.word	0x00033400
        /*0b08*/ 	.short	0x0101
        /*0b0a*/ 	.byte	0x3f
	.zero		1


	//   ....[44]....
        /*0b0c*/ 	.word	0x0000f660
        /*0b10*/ 	.word	0x00000012
        /*0b14*/ 	.word	0x00033420
        /*0b18*/ 	.short	0x010a
        /*0b1a*/ 	.byte	0x3f
	.zero		1


	//   ....[45]....
        /*0b1c*/ 	.word	0x0000fb80
        /*0b20*/ 	.word	0x00000004
        /*0b24*/ 	.word	0x00033480
        /*0b28*/ 	.short	0x010a
        /*0b2a*/ 	.byte	0x3f
	.zero		1


	//   ....[46]....
        /*0b2c*/ 	.word	0x000100c0
        /*0b30*/ 	.word	0x00000004
        /*0b34*/ 	.word	0x00033470
        /*0b38*/ 	.short	0x0107
        /*0b3a*/ 	.byte	0x3f
	.zero		1


	//   ....[47]....
        /*0b3c*/ 	.word	0x00010180
        /*0b40*/ 	.word	0x00000004
        /*0b44*/ 	.word	0x00033470
        /*0b48*/ 	.short	0x0101
        /*0b4a*/ 	.byte	0x3f
	.zero		1


	//   ....[48]....
        /*0b4c*/ 	.word	0x000101b0
        /*0b50*/ 	.word	0x00000004
        /*0b54*/ 	.word	0x00033440
        /*0b58*/ 	.short	0x010a
        /*0b5a*/ 	.byte	0x3f
	.zero		1


	//   ....[49]....
        /*0b5c*/ 	.word	0x000106c0
        /*0b60*/ 	.word	0x00000004
        /*0b64*/ 	.word	0x00033430
        /*0b68*/ 	.short	0x0107
        /*0b6a*/ 	.byte	0x3f
	.zero		1


	//   ....[50]....
        /*0b6c*/ 	.word	0x00010790
        /*0b70*/ 	.word	0x00000004
        /*0b74*/ 	.word	0x00033430
        /*0b78*/ 	.short	0x0101
        /*0b7a*/ 	.byte	0x3f
	.zero		1


	//   ....[51]....
        /*0b7c*/ 	.word	0x00010810
        /*0b80*/ 	.word	0x00000002
        /*0b84*/ 	.word	0x00033470
        /*0b88*/ 	.short	0x010a
        /*0b8a*/ 	.byte	0x3f
	.zero		1


	//   ....[52]....
        /*0b8c*/ 	.word	0x000108a0
        /*0b90*/ 	.word	0x00000002
        /*0b94*/ 	.word	0x00033460
        /*0b98*/ 	.short	0x010a
        /*0b9a*/ 	.byte	0x3f
	.zero		1


	//   ....[53]....
        /*0b9c*/ 	.word	0x000113b0
        /*0ba0*/ 	.word	0x00000002
        /*0ba4*/ 	.word	0x00033450
        /*0ba8*/ 	.short	0x0101
        /*0baa*/ 	.byte	0x3f
	.zero		1


	//   ....[54]....
        /*0bac*/ 	.word	0x00011440
        /*0bb0*/ 	.word	0x00000002
        /*0bb4*/ 	.word	0x00000000
        /*0bb8*/ 	.short	0x0101
        /*0bba*/ 	.byte	0x3f
	.zero		1


	//   ....[55]....
        /*0bbc*/ 	.word	0x00011600
        /*0bc0*/ 	.word	0x00000000
        /*0bc4*/ 	.word	0x00033470
        /*0bc8*/ 	.short	0x010a
        /*0bca*/ 	.byte	0x3f
	.zero		1


	//   ....[56]....
        /*0bcc*/ 	.word	0x00011680
        /*0bd0*/ 	.word	0x00000000
        /*0bd4*/ 	.word	0x00033460
        /*0bd8*/ 	.short	0x010a
        /*0bda*/ 	.byte	0x3f
	.zero		1


	//   ....[57]....
        /*0bdc*/ 	.word	0x000121a0
        /*0be0*/ 	.word	0x00000000
        /*0be4*/ 	.word	0x00033450
        /*0be8*/ 	.short	0x0101
        /*0bea*/ 	.byte	0x3f
	.zero		1


	//   ....[58]....
        /*0bec*/ 	.word	0x00012260
        /*0bf0*/ 	.word	0x00000000
        /*0bf4*/ 	.word	0x00000000
        /*0bf8*/ 	.short	0x0101
        /*0bfa*/ 	.byte	0x3f
	.zero		1


	//   ....[59]....
        /*0bfc*/ 	.word	0x00012ca0
        /*0c00*/ 	.word	0x00000004
        /*0c04*/ 	.word	0x00033420
        /*0c08*/ 	.short	0x010a
        /*0c0a*/ 	.byte	0x3f
	.zero		1


	//   ....[60]....
        /*0c0c*/ 	.word	0x00012e20
        /*0c10*/ 	.word	0x00000005
        /*0c14*/ 	.word	0x00033440
        /*0c18*/ 	.short	0x010a
        /*0c1a*/ 	.byte	0x3f
	.zero		1


	//   ....[61]....
        /*0c1c*/ 	.word	0x00012ec0
        /*0c20*/ 	.word	0x0000001f
        /*0c24*/ 	.word	0x00033440
        /*0c28*/ 	.short	0x010a
        /*0c2a*/ 	.byte	0x3f
	.zero		1


	//   ....[62]....
        /*0c2c*/ 	.word	0x00012f00
        /*0c30*/ 	.word	0x00000005
        /*0c34*/ 	.word	0x00033460
        /*0c38*/ 	.short	0x010a
        /*0c3a*/ 	.byte	0x3f
	.zero		1


	//   ....[63]....
        /*0c3c*/ 	.word	0x00012f40
        /*0c40*/ 	.word	0x0000001f
        /*0c44*/ 	.word	0x00033460
        /*0c48*/ 	.short	0x010a
        /*0c4a*/ 	.byte	0x3f
	.zero		1


	//   ....[64]....
        /*0c4c*/ 	.word	0x00012f80
        /*0c50*/ 	.word	0x00000005
        /*0c54*/ 	.word	0x00033480
        /*0c58*/ 	.short	0x010a
        /*0c5a*/ 	.byte	0x3f
	.zero		1


	//   ....[65]....
        /*0c5c*/ 	.word	0x00012fc0
        /*0c60*/ 	.word	0x0000001f
        /*0c64*/ 	.word	0x00033480
        /*0c68*/ 	.short	0x010a
        /*0c6a*/ 	.byte	0x3f
	.zero		1


	//   ....[66]....
        /*0c6c*/ 	.word	0x00013030
        /*0c70*/ 	.word	0x00000003
        /*0c74*/ 	.word	0x00033400
        /*0c78*/ 	.short	0x010a
        /*0c7a*/ 	.byte	0x3f
	.zero		1


	//   ....[67]....
        /*0c7c*/ 	.word	0x00013080
        /*0c80*/ 	.word	0x00000003
        /*0c84*/ 	.word	0x00033430
        /*0c88*/ 	.short	0x010a
        /*0c8a*/ 	.byte	0x3f
	.zero		1


	//   ....[68]....
        /*0c8c*/ 	.word	0x000130e0
        /*0c90*/ 	.word	0x00000005
        /*0c94*/ 	.word	0x00033430
        /*0c98*/ 	.short	0x010a
        /*0c9a*/ 	.byte	0x3f
	.zero		1


	//   ....[69]....
        /*0c9c*/ 	.word	0x00013140
        /*0ca0*/ 	.word	0x00000005
        /*0ca4*/ 	.word	0x00033450
        /*0ca8*/ 	.short	0x010a
        /*0caa*/ 	.byte	0x3f
	.zero		1


	//   ....[70]....
        /*0cac*/ 	.word	0x000131a0
        /*0cb0*/ 	.word	0x00000007
        /*0cb4*/ 	.word	0x00033450
        /*0cb8*/ 	.short	0x010a
        /*0cba*/ 	.byte	0x3f
	.zero		1


	//   ....[71]....
        /*0cbc*/ 	.word	0x000132b0
        /*0cc0*/ 	.word	0x00000004
        /*0cc4*/ 	.word	0x00033480
        /*0cc8*/ 	.short	0x010a
        /*0cca*/ 	.byte	0x3f
	.zero		1


	//   ....[72]....
        /*0ccc*/ 	.word	0x00013b40
        /*0cd0*/ 	.word	0x00000004
        /*0cd4*/ 	.word	0x00033440
        /*0cd8*/ 	.short	0x010a
        /*0cda*/ 	.byte	0x3f
	.zero		1


	//   ....[73]....
        /*0cdc*/ 	.word	0x000147d0
        /*0ce0*/ 	.word	0x00000012
        /*0ce4*/ 	.word	0x00033420
        /*0ce8*/ 	.short	0x010a
        /*0cea*/ 	.byte	0x3f
	.zero		1


	//   ....[74]....
        /*0cec*/ 	.word	0x00014820
        /*0cf0*/ 	.word	0x00000004
        /*0cf4*/ 	.word	0x00033480
        /*0cf8*/ 	.short	0x010a
        /*0cfa*/ 	.byte	0x3f
	.zero		1


	//   ....[75]....
        /*0cfc*/ 	.word	0x00014e70
        /*0d00*/ 	.word	0x00000004
        /*0d04*/ 	.word	0x00033440
        /*0d08*/ 	.short	0x010a
        /*0d0a*/ 	.byte	0x3f
	.zero		1


	//   ....[76]....
        /*0d0c*/ 	.word	0x000154a0
        /*0d10*/ 	.word	0x00000002
        /*0d14*/ 	.word	0x00033470
        /*0d18*/ 	.short	0x010a
        /*0d1a*/ 	.byte	0x3f
	.zero		1


	//   ....[77]....
        /*0d1c*/ 	.word	0x000154f0
        /*0d20*/ 	.word	0x00000002
        /*0d24*/ 	.word	0x00033460
        /*0d28*/ 	.short	0x010a
        /*0d2a*/ 	.byte	0x3f
	.zero		1


	//   ....[78]....
        /*0d2c*/ 	.word	0x00015540
        /*0d30*/ 	.word	0x00000000
        /*0d34*/ 	.word	0x00033470
        /*0d38*/ 	.short	0x010a
        /*0d3a*/ 	.byte	0x3f
	.zero		1


	//   ....[79]....
        /*0d3c*/ 	.word	0x00015590
        /*0d40*/ 	.word	0x00000000
        /*0d44*/ 	.word	0x00033460
        /*0d48*/ 	.short	0x010a
        /*0d4a*/ 	.byte	0x3f
	.zero		1


	//   ....[80]....
        /*0d4c*/ 	.word	0x000155e0
        /*0d50*/ 	.word	0x00000004
        /*0d54*/ 	.word	0x00033420
        /*0d58*/ 	.short	0x010a
        /*0d5a*/ 	.byte	0x3f
	.zero		1


	//   ....[81]....
        /*0d5c*/ 	.word	0x00015780
        /*0d60*/ 	.word	0x00000005
        /*0d64*/ 	.word	0x00033440
        /*0d68*/ 	.short	0x010a
        /*0d6a*/ 	.byte	0x3f
	.zero		1


	//   ....[82]....
        /*0d6c*/ 	.word	0x000157d0
        /*0d70*/ 	.word	0x0000001f
        /*0d74*/ 	.word	0x00033440
        /*0d78*/ 	.short	0x010a
        /*0d7a*/ 	.byte	0x3f
	.zero		1


	//   ....[83]....
        /*0d7c*/ 	.word	0x00015820
        /*0d80*/ 	.word	0x00000005
        /*0d84*/ 	.word	0x00033460
        /*0d88*/ 	.short	0x010a
        /*0d8a*/ 	.byte	0x3f
	.zero		1


	//   ....[84]....
        /*0d8c*/ 	.word	0x00015870
        /*0d90*/ 	.word	0x0000001f
        /*0d94*/ 	.word	0x00033460
        /*0d98*/ 	.short	0x010a
        /*0d9a*/ 	.byte	0x3f
	.zero		1


	//   ....[85]....
        /*0d9c*/ 	.word	0x000158c0
        /*0da0*/ 	.word	0x00000005
        /*0da4*/ 	.word	0x00033480
        /*0da8*/ 	.short	0x010a
        /*0daa*/ 	.byte	0x3f
	.zero		1


	//----- nvinfo : EIATTR_NUM_MBARRIERS
	.align		4
.L_636:
        /*0dac*/ 	.byte	0x03, 0x38
        /*0dae*/ 	.short	0x0016


	//----- nvinfo : EIATTR_EXIT_INSTR_OFFSETS
	.align		4
        /*0db0*/ 	.byte	0x04, 0x1c
        /*0db2*/ 	.short	(.L_638 - .L_637)


	//   ....[0]....
.L_637:
        /*0db4*/ 	.word	0x000009c0


	//   ....[1]....
        /*0db8*/ 	.word	0x0000be60


	//   ....[2]....
        /*0dbc*/ 	.word	0x00013010


	//----- nvinfo : EIATTR_MAX_THREADS
	.align		4
.L_638:
        /*0dc0*/ 	.byte	0x04, 0x05
        /*0dc2*/ 	.short	(.L_640 - .L_639)
.L_639:
        /*0dc4*/ 	.word	0x00000180
        /*0dc8*/ 	.word	0x00000001
        /*0dcc*/ 	.word	0x00000001


	//----- nvinfo : EIATTR_CRS_STACK_SIZE
	.align		4
.L_640:
        /*0dd0*/ 	.byte	0x04, 0x1e
        /*0dd2*/ 	.short	(.L_642 - .L_641)
.L_641:
        /*0dd4*/ 	.word	0x00000000


	//----- nvinfo : EIATTR_CBANK_PARAM_SIZE
	.align		4
.L_642:
        /*0dd8*/ 	.byte	0x03, 0x19
        /*0dda*/ 	.short	0x0af0


	//----- nvinfo : EIATTR_PARAM_CBANK
	.align		4
        /*0ddc*/ 	.byte	0x04, 0x0a
        /*0dde*/ 	.short	(.L_644 - .L_643)
	.align		4
.L_643:
        /*0de0*/ 	.word	index@(.nv.constant0._ZN7cutlass13device_kernelIN5flash11enable_sm90INS1_16FlashAttnFwdSm90INS1_25CollectiveMainloopFwdSm90ILi2EN4cute5tupleIJNS5_1CILi1EEES8_S8_EEENS6_IJNS7_ILi128EEENS7_ILi160EEENS7_ILi192EEEEEELi192ENS_12float_e4m3_tEfNS_4arch4Sm90ELb0ELb0ELb0ELb1ELb1ELb0ELb0ELb1ELb1ELb1ELb0ELb0EEENS1_21CollectiveEpilogueFwdINS6_IJSA_SC_SB_EEES9_NS_10bfloat16_tESG_Li256ELb1ELb1ELb0ELb1EEENS1_36VarlenDynamicPersistentTileSchedulerILi128ELi160ELi256ELi128ELb0ELb1ELb1ELb0ELb1ELb1EEEEEEEEEvNT_6ParamsE)
        /*0de4*/ 	.short	0x0210
        /*0de6*/ 	.short	0x0af0


	//----- nvinfo : EIATTR_SW_WAR
	.align		4
.L_644:
        /*0de8*/ 	.byte	0x04, 0x36
        /*0dea*/ 	.short	(.L_646 - .L_645)
.L_645:
        /*0dec*/ 	.word	0x00000008
.L_646:


//--------------------- .nv.info._ZN7cutlass13device_kernelIN5flash11enable_sm90INS1_16FlashAttnFwdSm90INS1_25CollectiveMainloopFwdSm90ILi2EN4cute5tupleIJNS5_1CILi1EEES8_S8_EEENS6_IJNS7_ILi128EEENS7_ILi160EEENS7_ILi192EEEEEELi192ENS_12float_e4m3_tEfNS_4arch4Sm90ELb0ELb0ELb0ELb1ELb1ELb1ELb0ELb1ELb1ELb1ELb0ELb0EEENS1_21CollectiveEpilogueFwdINS6_IJSA_SC_SB_EEES9_NS_10bfloat16_tESG_Li256ELb1ELb1ELb0ELb1EEENS1_36VarlenDynamicPersistentTileSchedulerILi128ELi160ELi256ELi128ELb0ELb1ELb1ELb0ELb1ELb1EEEEEEEEEvNT_6ParamsE --------------------------
	.section	.nv.info._ZN7cutlass13device_kernelIN5flash11enable_sm90INS1_16FlashAttnFwdSm90INS1_25CollectiveMainloopFwdSm90ILi2EN4cute5tupleIJNS5_1CILi1EEES8_S8_EEENS6_IJNS7_ILi128EEENS7_ILi160EEENS7_ILi192EEEEEELi192ENS_12float_e4m3_tEfNS_4arch4Sm90ELb0ELb0ELb0ELb1ELb1ELb1ELb0ELb1ELb1ELb1ELb0ELb0EEENS1_21CollectiveEpilogueFwdINS6_IJSA_SC_SB_EEES9_NS_10bfloat16_tESG_Li256ELb1ELb1ELb0ELb1EEENS1_36VarlenDynamicPersistentTileSchedulerILi128ELi160ELi256ELi128ELb0ELb1ELb1ELb0ELb1ELb1EEEEEEEEEvNT_6ParamsE,"",@"SHT_CUDA_INFO"
	.sectionflags	@""
	.align	4


	//----- nvinfo : EIATTR_CUDA_API_VERSION
	.align		4
        /*0000*/ 	.byte	0x04, 0x37
        /*0002*/ 	.short	(.L_648 - .L_647)
.L_647:
        /*0004*/ 	.word	0x00000082


	//----- nvinfo : EIATTR_KPARAM_INFO
	.align		4
.L_648:
        /*0008*/ 	.byte	0x04, 0x17
        /*000a*/ 	.short	(.L_650 - .L_649)
.L_649:
        /*000c*/ 	.word	0x00000000
        /*0010*/ 	.short	0x0000
        /*0012*/ 	.short	0x0070
        /*0014*/ 	.byte	0x00, 0xf0, 0x01, 0x2a


	//----- nvinfo : EIATTR_SPARSE_MMA_MASK
	.align		4
.L_650:
        /*0018*/ 	.byte	0x03, 0x50
        /*001a*/ 	.short	0x0000


	//----- nvinfo : EIATTR_MAXREG_COUNT
	.align		4
        /*001c*/ 	.byte	0x03, 0x1b
        /*001e*/ 	.short	0x00a8


	//----- nvinfo : EIATTR_NUM_BARRIERS
	.align		4
        /*0020*/ 	.byte	0x02, 0x4c
        /*0022*/ 	.byte	0x10
	.zero		1


	//----- nvinfo : EIATTR_EXTERNS
	.align		4
        /*0024*/ 	.byte	0x04, 0x0f
        /*0026*/ 	.short	(.L_652 - .L_651)


	//   ....[0]....
	.align		4
.L_651:
        /*0028*/ 	.word	index@(__assertfail)


	//----- nvinfo : EIATTR_ANNOTATIONS
	.align		4
.L_652:
        /*002c*/ 	.byte	0x04, 0x55
        /*002e*/ 	.short	(.L_654 - .L_653)


	//   ....[0]....
.L_653:
        /* <DEDUP_REMOVED lines=103> */


	//----- nvinfo : EIATTR_MERCURY_ISA_VERSION
	.align		4
.L_654:
        /*0688*/ 	.byte	0x03, 0x5f
        /*068a*/ 	.short	0x0101


	//----- nvinfo : EIATTR_UNUSED_LOAD_BYTE_OFFSET
	.align		4
        /*068c*/ 	.byte	0x04, 0x44
        /*068e*/ 	.short	(.L_656 - .L_655)


	//   ....[0]....
.L_655:
        /*0690*/ 	.word	0x00000a80
        /*0694*/ 	.word	0x0000fff0


	//   ....[1]....
        /*0698*/ 	.word	0x0001fef0
        /*069c*/ 	.word	0x0000fff0


	//----- nvinfo : EIATTR_INT_WARP_WIDE_INSTR_OFFSETS
	.align		4
.L_656:
        /*06a0*/ 	.byte	0x04, 0x31
        /*06a2*/ 	.short	(.L_658 - .L_657)


	//   ....[0]....
.L_657:
        /*06a4*/ 	.word	0x00000130


	//   ....[1]....
        /*06a8*/ 	.word	0x00000170


	//   ....[2]....
        /*06ac*/ 	.word	0x000001e0


	//   ....[3]....
        /*06b0*/ 	.word	0x00025a70


	//   ....[4]....
        /*06b4*/ 	.word	0x00025b00


	//   ....[5]....
        /*06b8*/ 	.word	0x0002a210


	//   ....[6]....
        /*06bc*/ 	.word	0x0002a2a0


	//----- nvinfo : EIATTR_COOP_GROUP_MASK_REGIDS
	.align		4
.L_658:
        /*06c0*/ 	.byte	0x04, 0x29
        /*06c2*/ 	.short	(.L_660 - .L_659)


	//   ....[0]....
.L_659:
        /*06c4*/ 	.word	0xffffffff


	//   ....[1]....
        /*06c8*/ 	.word	0xffffffff


	//   ....[2]....
        /*06cc*/ 	.word	0xffffffff


	//   ....[3]....
        /*06d0*/ 	.word	0xffffffff


	//   ....[4]....
        /*06d4*/ 	.word	0xffffffff


	//   ....[5]....
        /*06d8*/ 	.word	0xffffffff


	//   ....[6]....
        /*06dc*/ 	.word	0xffffffff


	//   ....[7]....
        /*06e0*/ 	.word	0xffffffff


	//   ....[8]....
        /*06e4*/ 	.word	0xffffffff


	//   ....[9]....
        /*06e8*/ 	.word	0xffffffff


	//   ....[10]....
        /*06ec*/ 	.word	0xffffffff


	//   ....[11]....
        /*06f0*/ 	.word	0xffffffff


	//   ....[12]....
        /*06f4*/ 	.word	0xffffffff


	//   ....[13]....
        /*06f8*/ 	.word	0xffffffff


	//   ....[14]....
        /*06fc*/ 	.word	0xffffffff


	//   ....[15]....
        /*0700*/ 	.word	0xffffffff


	//   ....[16]....
        /*0704*/ 	.word	0xffffffff


	//   ....[17]....
        /*0708*/ 	.word	0xffffffff


	//   ....[18]....
        /*070c*/ 	.word	0xffffffff


	//   ....[19]....
        /*0710*/ 	.word	0xffffffff


	//   ....[20]....
        /*0714*/ 	.word	0xffffffff


	//   ....[21]....
        /*0718*/ 	.word	0xffffffff


	//   ....[22]....
        /*071c*/ 	.word	0xffffffff


	//   ....[23]....
        /*0720*/ 	.word	0xffffffff


	//   ....[24]....
        /*0724*/ 	.word	0xffffffff


	//   ....[25]....
        /*0728*/ 	.word	0xffffffff


	//   ....[26]....
        /*072c*/ 	.word	0xffffffff


	//   ....[27]....
        /*0730*/ 	.word	0xffffffff


	//   ....[28]....
        /*0734*/ 	.word	0xffffffff


	//   ....[29]....
        /*0738*/ 	.word	0xffffffff


	//   ....[30]....
        /*073c*/ 	.word	0xffffffff


	//   ....[31]....
        /*0740*/ 	.word	0xffffffff


	//   ....[32]....
        /*0744*/ 	.word	0xffffffff


	//   ....[33]....
        /*0748*/ 	.word	0xffffffff


	//   ....[34]....
        /*074c*/ 	.word	0xffffffff


	//   ....[35]....
        /*0750*/ 	.word	0xffffffff


	//   ....[36]....
        /*0754*/ 	.word	0xffffffff


	//   ....[37]....
        /*0758*/ 	.word	0xffffffff


	//   ....[38]....
        /*075c*/ 	.word	0xffffffff


	//   ....[39]....
        /*0760*/ 	.word	0xffffffff


	//   ....[40]....
        /*0764*/ 	.word	0xffffffff


	//   ....[41]....
        /*0768*/ 	.word	0xffffffff


	//   ....[42]....
        /*076c*/ 	.word	0xffffffff


	//   ....[43]....
        /*0770*/ 	.word	0xffffffff


	//   ....[44]....
        /*0774*/ 	.word	0xffffffff


	//   ....[45]....
        /*0778*/ 	.word	0xffffffff


	//   ....[46]....
        /*077c*/ 	.word	0xffffffff


	//   ....[47]....
        /*0780*/ 	.word	0xffffffff


	//   ....[48]....
        /*0784*/ 	.word	0xffffffff


	//   ....[49]....
        /*0788*/ 	.word	0xffffffff


	//   ....[50]....
        /*078c*/ 	.word	0xffffffff


	//   ....[51]....
        /*0790*/ 	.word	0xffffffff


	//   ....[52]....
        /*0794*/ 	.word	0xffffffff


	//   ....[53]....
        /*0798*/ 	.word	0xffffffff


	//   ....[54]....
        /*079c*/ 	.word	0xffffffff


	//   ....[55]....
        /*07a0*/ 	.word	0xffffffff


	//   ....[56]....
        /*07a4*/ 	.word	0xffffffff


	//   ....[57]....
        /*07a8*/ 	.word	0xffffffff


	//   ....[58]....
        /*07ac*/ 	.word	0xffffffff


	//   ....[59]....
        /*07b0*/ 	.word	0xffffffff


	//   ....[60]....
        /*07b4*/ 	.word	0xffffffff


	//   ....[61]....
        /*07b8*/ 	.word	0xffffffff


	//   ....[62]....
        /*07bc*/ 	.word	0xffffffff


	//   ....[63]....
        /*07c0*/ 	.word	0xffffffff


	//   ....[64]....
        /*07c4*/ 	.word	0xffffffff


	//   ....[65]....
        /*07c8*/ 	.word	0xffffffff


	//   ....[66]....
        /*07cc*/ 	.word	0xffffffff


	//   ....[67]....
        /*07d0*/ 	.word	0xffffffff


	//   ....[68]....
        /*07d4*/ 	.word	0xffffffff


	//   ....[69]....
        /*07d8*/ 	.word	0xffffffff


	//   ....[70]....
        /*07dc*/ 	.word	0xffffffff


	//   ....[71]....
        /*07e0*/ 	.word	0xffffffff


	//   ....[72]....
        /*07e4*/ 	.word	0xffffffff


	//   ....[73]....
        /*07e8*/ 	.word	0xffffffff


	//   ....[74]....
        /*07ec*/ 	.word	0xffffffff


	//   ....[75]....
        /*07f0*/ 	.word	0xffffffff


	//   ....[76]....
        /*07f4*/ 	.word	0xffffffff


	//   ....[77]....
        /*07f8*/ 	.word	0xffffffff


	//   ....[78]....
        /*07fc*/ 	.word	0xffffffff


	//   ....[79]....
        /*0800*/ 	.word	0xffffffff


	//   ....[80]....
        /*0804*/ 	.word	0xffffffff


	//   ....[81]....
        /*0808*/ 	.word	0xffffffff


	//   ....[82]....
        /*080c*/ 	.word	0xffffffff


	//   ....[83]....
        /*0810*/ 	.word	0xffffffff


	//   ....[84]....
        /*0814*/ 	.word	0xffffffff


	//   ....[85]....
        /*0818*/ 	.word	0xffffffff


	//   ....[86]....
        /*081c*/ 	.word	0xffffffff


	//   ....[87]....
        /*0820*/ 	.word	0xffffffff


	//   ....[88]....
        /*0824*/ 	.word	0xffffffff


	//   ....[89]....
        /*0828*/ 	.word	0xffffffff


	//   ....[90]....
        /*082c*/ 	.word	0xffffffff


	//   ....[91]....
        /*0830*/ 	.word	0xffffffff


	//   ....[92]....
        /*0834*/ 	.word	0xffffffff


	//   ....[93]....
        /*0838*/ 	.word	0xffffffff


	//   ....[94]....
        /*083c*/ 	.word	0xffffffff


	//   ....[95]....
        /*0840*/ 	.word	0xffffffff


	//   ....[96]....
        /*0844*/ 	.word	0xffffffff


	//   ....[97]....
        /*0848*/ 	.word	0xffffffff


	//   ....[98]....
        /*084c*/ 	.word	0xffffffff


	//   ....[99]....
        /*0850*/ 	.word	0xffffffff


	//   ....[100]....
        /*0854*/ 	.word	0xffffffff


	//   ....[101]....
        /*0858*/ 	.word	0xffffffff


	//   ....[102]....
        /*085c*/ 	.word	0xffffffff


	//   ....[103]....
        /*0860*/ 	.word	0xffffffff


	//   ....[104]....
        /*0864*/ 	.word	0xffffffff


	//   ....[105]....
        /*0868*/ 	.word	0xffffffff


	//   ....[106]....
        /*086c*/ 	.word	0xffffffff


	//   ....[107]....
        /*0870*/ 	.word	0xffffffff


	//   ....[108]....
        /*0874*/ 	.word	0xffffffff


	//   ....[109]....
        /*0878*/ 	.word	0xffffffff


	//   ....[110]....
        /*087c*/ 	.word	0xffffffff


	//   ....[111]....
        /*0880*/ 	.word	0xffffffff


	//   ....[112]....
        /*0884*/ 	.word	0xffffffff


	//   ....[113]....
        /*0888*/ 	.word	0xffffffff


	//   ....[114]....
        /*088c*/ 	.word	0xffffffff


	//   ....[115]....
        /*0890*/ 	.word	0xffffffff


	//   ....[116]....
        /*0894*/ 	.word	0xffffffff


	//   ....[117]....
        /*0898*/ 	.word	0xffffffff


	//   ....[118]....
        /*089c*/ 	.word	0xffffffff


	//   ....[119]....
        /*08a0*/ 	.word	0xffffffff


	//   ....[120]....
        /*08a4*/ 	.word	0xffffffff


	//   ....[121]....
        /*08a8*/ 	.word	0xffffffff


	//   ....[122]....
        /*08ac*/ 	.word	0xffffffff


	//   ....[123]....
        /*08b0*/ 	.word	0xffffffff


	//   ....[124]....
        /*08b4*/ 	.word	0xffffffff


	//   ....[125]....
        /*08b8*/ 	.word	0xffffffff


	//   ....[126]....
        /*08bc*/ 	.word	0xffffffff


	//   ....[127]....
        /*08c0*/ 	.word	0xffffffff


	//   ....[128]....
        /*08c4*/ 	.word	0xffffffff


	//   ....[129]....
        /*08c8*/ 	.word	0xffffffff


	//   ....[130]....
        /*08cc*/ 	.word	0xffffffff


	//   ....[131]....
        /*08d0*/ 	.word	0xffffffff


	//   ....[132]....
        /*08d4*/ 	.word	0xffffffff


	//   ....[133]....
        /*08d8*/ 	.word	0xffffffff


	//   ....[134]....
        /*08dc*/ 	.word	0xffffffff


	//   ....[135]....
        /*08e0*/ 	.word	0xffffffff


	//   ....[136]....
        /*08e4*/ 	.word	0xffffffff


	//   ....[137]....
        /*08e8*/ 	.word	0xffffffff


	//   ....[138]....
        /*08ec*/ 	.word	0xffffffff


	//   ....[139]....
        /*08f0*/ 	.word	0xffffffff


	//   ....[140]....
        /*08f4*/ 	.word	0xffffffff


	//   ....[141]....
        /*08f8*/ 	.word	0xffffffff


	//   ....[142]....
        /*08fc*/ 	.word	0xffffffff


	//   ....[143]....
        /*0900*/ 	.word	0xffffffff


	//   ....[144]....
        /*0904*/ 	.word	0xffffffff


	//   ....[145]....
        /*0908*/ 	.word	0xffffffff


	//   ....[146]....
        /*090c*/ 	.word	0xffffffff


	//   ....[147]....
        /*0910*/ 	.word	0xffffffff


	//   ....[148]....
        /*0914*/ 	.word	0xffffffff


	//   ....[149]....
        /*0918*/ 	.word	0xffffffff


	//   ....[150]....
        /*091c*/ 	.word	0xffffffff


	//   ....[151]....
        /*0920*/ 	.word	0xffffffff


	//   ....[152]....
        /*0924*/ 	.word	0xffffffff


	//   ....[153]....
        /*0928*/ 	.word	0xffffffff


	//   ....[154]....
        /*092c*/ 	.word	0xffffffff


	//   ....[155]....
        /*0930*/ 	.word	0xffffffff


	//   ....[156]....
        /*0934*/ 	.word	0xffffffff


	//   ....[157]....
        /*0938*/ 	.word	0xffffffff


	//   ....[158]....
        /*093c*/ 	.word	0xffffffff


	//   ....[159]....
        /*0940*/ 	.word	0xffffffff


	//   ....[160]....
        /*0944*/ 	.word	0xffffffff


	//   ....[161]....
        /*0948*/ 	.word	0xffffffff


	//   ....[162]....
        /*094c*/ 	.word	0xffffffff


	//   ....[163]....
        /*0950*/ 	.word	0xffffffff


	//   ....[164]....
        /*0954*/ 	.word	0xffffffff


	//   ....[165]....
        /*0958*/ 	.word	0xffffffff


	//   ....[166]....
        /*095c*/ 	.word	0xffffffff


	//   ....[167]....
        /*0960*/ 	.word	0xffffffff


	//   ....[168]....
        /*0964*/ 	.word	0xffffffff


	//   ....[169]....
        /*0968*/ 	.word	0xffffffff


	//   ....[170]....
        /*096c*/ 	.word	0xffffffff


	//   ....[171]....
        /*0970*/ 	.word	0xffffffff


	//   ....[172]....
        /*0974*/ 	.word	0xffffffff


	//   ....[173]....
        /*0978*/ 	.word	0xffffffff


	//   ....[174]....
        /*097c*/ 	.word	0xffffffff


	//   ....[175]....
        /*0980*/ 	.word	0xffffffff


	//   ....[176]....
        /*0984*/ 	.word	0xffffffff


	//   ....[177]....
        /*0988*/ 	.word	0xffffffff


	//   ....[178]....
        /*098c*/ 	.word	0xffffffff


	//   ....[179]....
        /*0990*/ 	.word	0xffffffff


	//   ....[180]....
        /*0994*/ 	.word	0xffffffff


	//   ....[181]....
        /*0998*/ 	.word	0xffffffff


	//   ....[182]....
        /*099c*/ 	.word	0xffffffff


	//   ....[183]....
        /*09a0*/ 	.word	0xffffffff


	//   ....[184]....
        /*09a4*/ 	.word	0xffffffff


	//   ....[185]....
        /*09a8*/ 	.word	0xffffffff


	//   ....[186]....
        /*09ac*/ 	.word	0xffffffff


	//   ....[187]....
        /*09b0*/ 	.word	0xffffffff


	//   ....[188]....
        /*09b4*/ 	.word	0xffffffff


	//   ....[189]....
        /*09b8*/ 	.word	0xffffffff


	//   ....[190]....
        /*09bc*/ 	.word	0xffffffff


	//   ....[191]....
        /*09c0*/ 	.word	0xffffffff


	//   ....[192]....
        /*09c4*/ 	.word	0xffffffff


	//   ....[193]....
        /*09c8*/ 	.word	0xffffffff


	//   ....[194]....
        /*09cc*/ 	.word	0xffffffff


	//   ....[195]....
        /*09d0*/ 	.word	0x0500000f


	//   ....[196]....
        /*09d4*/ 	.word	0x0500000f


	//   ....[197]....
        /*09d8*/ 	.word	0x0500000f


	//   ....[198]....
        /*09dc*/ 	.word	0x0500000f


	//   ....[199]....
        /*09e0*/ 	.word	0x0500000f


	//   ....[200]....
        /*09e4*/ 	.word	0x0500000f


	//   ....[201]....
        /*09e8*/ 	.word	0x0500000f


	//   ....[202]....
        /*09ec*/ 	.word	0x0500000f


	//   ....[203]....
        /*09f0*/ 	.word	0x0500000f


	//   ....[204]....
        /*09f4*/ 	.word	0x0500000f


	//   ....[205]....
        /*09f8*/ 	.word	0x0500000f


	//   ....[206]....
        /*09fc*/ 	.word	0x0500000f


	//   ....[207]....
        /*0a00*/ 	.word	0x0500000f


	//   ....[208]....
        /*0a04*/ 	.word	0x0500000f


	//   ....[209]....
        /*0a08*/ 	.word	0x0500000f


	//   ....[210]....
        /*0a0c*/ 	.word	0x0500000f


	//   ....[211]....
        /*0a10*/ 	.word	0x0500000f


	//   ....[212]....
        /*0a14*/ 	.word	0x0500000f


	//   ....[213]....
        /*0a18*/ 	.word	0x0500000f


	//   ....[214]....
        /*0a1c*/ 	.word	0x0500000f


	//   ....[215]....
        /*0a20*/ 	.word	0x0500000f


	//   ....[216]....
        /*0a24*/ 	.word	0x0500000f


	//   ....[217]....
        /*0a28*/ 	.word	0x0500000f


	//   ....[218]....
        /*0a2c*/ 	.word	0x0500000f


	//   ....[219]....
        /*0a30*/ 	.word	0x0500000f


	//   ....[220]....
        /*0a34*/ 	.word	0x0500000f


	//   ....[221]....
        /*0a38*/ 	.word	0x0500000f


	//   ....[222]....
        /*0a3c*/ 	.word	0x0500000f


	//   ....[223]....
        /*0a40*/ 	.word	0x0500000f


	//   ....[224]....
        /*0a44*/ 	.word	0x0500000f


	//   ....[225]....
        /*0a48*/ 	.word	0x0500000f


	//   ....[226]....
        /*0a4c*/ 	.word	0x0500000f


	//   ....[227]....
        /*0a50*/ 	.word	0x0500000f


	//   ....[228]....
        /*0a54*/ 	.word	0x0500000f


	//   ....[229]....
        /*0a58*/ 	.word	0x0500000f


	//   ....[230]....
        /*0a5c*/ 	.word	0x0500000f


	//   ....[231]....
        /*0a60*/ 	.word	0x0500000f


	//   ....[232]....
        /*0a64*/ 	.word	0x0500000f


	//   ....[233]....
        /*0a68*/ 	.word	0x0500000f


	//   ....[234]....
        /*0a6c*/ 	.word	0x0500000f


	//   ....[235]....
        /*0a70*/ 	.word	0x0500000f


	//   ....[236]....
        /*0a74*/ 	.word	0x0500000f


	//   ....[237]....
        /*0a78*/ 	.word	0x0500000f


	//   ....[238]....
        /*0a7c*/ 	.word	0x0500000f


	//   ....[239]....
        /*0a80*/ 	.word	0x0500000f


	//   ....[240]....
        /*0a84*/ 	.word	0x0500000f


	//   ....[241]....
        /*0a88*/ 	.word	0x0500000f


	//   ....[242]....
        /*0a8c*/ 	.word	0x0500000f


	//   ....[243]....
        /*0a90*/ 	.word	0x0500000f


	//   ....[244]....
        /*0a94*/ 	.word	0x0500000f


	//   ....[245]....
        /*0a98*/ 	.word	0x0500000f


	//   ....[246]....
        /*0a9c*/ 	.word	0x0500000f


	//   ....[247]....
        /*0aa0*/ 	.word	0x0500000f


	//   ....[248]....
        /*0aa4*/ 	.word	0x0500000f


	//   ....[249]....
        /*0aa8*/ 	.word	0x0500000f


	//   ....[250]....
        /*0aac*/ 	.word	0x0500000f


	//   ....[251]....
        /*0ab0*/ 	.word	0x0500000f


	//   ....[252]....
        /*0ab4*/ 	.word	0x0500000f


	//   ....[253]....
        /*0ab8*/ 	.word	0x0500000f


	//   ....[254]....
        /*0abc*/ 	.word	0x0500000f


	//   ....[255]....
        /*0ac0*/ 	.word	0x0500000f


	//   ....[0]....
        /*0ac4*/ 	.word	0x0500000f


	//   ....[1]....
        /*0ac8*/ 	.word	0x0500000f


	//   ....[2]....
        /*0acc*/ 	.word	0x0500000f


	//   ....[3]....
        /*0ad0*/ 	.word	0x0500000f


	//   ....[4]....
        /*0ad4*/ 	.word	0x0500000f


	//   ....[5]....
        /*0ad8*/ 	.word	0x0500000f


	//   ....[6]....
        /*0adc*/ 	.word	0x0500000f


	//   ....[7]....
        /*0ae0*/ 	.word	0x0500000f


	//   ....[8]....
        /*0ae4*/ 	.word	0x0500000f


	//   ....[9]....
        /*0ae8*/ 	.word	0x0500000f


	//   ....[10]....
        /*0aec*/ 	.word	0x0500000f


	//   ....[11]....
        /*0af0*/ 	.word	0x0500000f


	//   ....[12]....
        /*0af4*/ 	.word	0x0500000f


	//   ....[13]....
        /*0af8*/ 	.word	0x0500000f


	//   ....[14]....
        /*0afc*/ 	.word	0x0500000f


	//   ....[15]....
        /*0b00*/ 	.word	0x0500000f


	//   ....[16]....
        /*0b04*/ 	.word	0x0500000f


	//   ....[17]....
        /*0b08*/ 	.word	0x0500000f


	//   ....[18]....
        /*0b0c*/ 	.word	0x0500000f


	//   ....[19]....
        /*0b10*/ 	.word	0x0500000f


	//   ....[20]....
        /*0b14*/ 	.word	0x0500000f


	//   ....[21]....
        /*0b18*/ 	.word	0x0500000f


	//   ....[22]....
        /*0b1c*/ 	.word	0x0500000f


	//   ....[23]....
        /*0b20*/ 	.word	0x0500000f


	//   ....[24]....
        /*0b24*/ 	.word	0x0500000f


	//   ....[25]....
        /*0b28*/ 	.word	0x0500000f


	//   ....[26]....
        /*0b2c*/ 	.word	0x0500000f


	//   ....[27]....
        /*0b30*/ 	.word	0x0500000f


	//   ....[28]....
        /*0b34*/ 	.word	0x0500000f


	//   ....[29]....
        /*0b38*/ 	.word	0x0500000f


	//   ....[30]....
        /*0b3c*/ 	.word	0x0500000f


	//   ....[31]....
        /*0b40*/ 	.word	0x0500000f


	//   ....[32]....
        /*0b44*/ 	.word	0x0500000f


	//   ....[33]....
        /*0b48*/ 	.word	0x0500000f


	//   ....[34]....
        /*0b4c*/ 	.word	0x0500000f


	//   ....[35]....
        /*0b50*/ 	.word	0x0500000f


	//   ....[36]....
        /*0b54*/ 	.word	0x0500000f


	//   ....[37]....
        /*0b58*/ 	.word	0x0500000f


	//   ....[38]....
        /*0b5c*/ 	.word	0x0500000f


	//   ....[39]....
        /*0b60*/ 	.word	0x0500000f


	//   ....[40]....
        /*0b64*/ 	.word	0x0500000f


	//   ....[41]....
        /*0b68*/ 	.word	0x0500000f


	//   ....[42]....
        /*0b6c*/ 	.word	0x0500000f


	//   ....[43]....
        /*0b70*/ 	.word	0x0500000f


	//   ....[44]....
        /*0b74*/ 	.word	0x0500000f


	//   ....[45]....
        /*0b78*/ 	.word	0x0500000f


	//   ....[46]....
        /*0b7c*/ 	.word	0x0500000f


	//   ....[47]....
        /*0b80*/ 	.word	0x0500000f


	//   ....[48]....
        /*0b84*/ 	.word	0x0500000f


	//   ....[49]....
        /*0b88*/ 	.word	0x0500000f


	//   ....[50]....
        /*0b8c*/ 	.word	0x0500000f


	//   ....[51]....
        /*0b90*/ 	.word	0x0500000f


	//   ....[52]....
        /*0b94*/ 	.word	0x0500000f


	//   ....[53]....
        /*0b98*/ 	.word	0x0500000f


	//   ....[54]....
        /*0b9c*/ 	.word	0x0500000f


	//   ....[55]....
        /*0ba0*/ 	.word	0x0500000f


	//   ....[56]....
        /*0ba4*/ 	.word	0x0500000f


	//   ....[57]....
        /*0ba8*/ 	.word	0x0500000f


	//   ....[58]....
        /*0bac*/ 	.word	0x0500000f


	//   ....[59]....
        /*0bb0*/ 	.word	0x0500000f


	//   ....[60]....
        /*0bb4*/ 	.word	0x0500000f


	//   ....[61]....
        /*0bb8*/ 	.word	0x0500000f


	//   ....[62]....
        /*0bbc*/ 	.word	0x0500000f


	//   ....[63]....
        /*0bc0*/ 	.word	0x0500000f


	//   ....[64]....
        /*0bc4*/ 	.word	0x0500000f


	//   ....[65]....
        /*0bc8*/ 	.word	0x0500000f


	//   ....[66]....
        /*0bcc*/ 	.word	0x0500000f


	//   ....[67]....
        /*0bd0*/ 	.word	0x0500000f


	//   ....[68]....
        /*0bd4*/ 	.word	0x0500000f


	//   ....[69]....
        /*0bd8*/ 	.word	0x0500000f


	//   ....[70]....
        /*0bdc*/ 	.word	0x0500000f


	//   ....[71]....
        /*0be0*/ 	.word	0x0500000f


	//   ....[72]....
        /*0be4*/ 	.word	0x0500000f


	//   ....[73]....
        /*0be8*/ 	.word	0x0500000f


	//   ....[74]....
        /*0bec*/ 	.word	0x0500000f


	//   ....[75]....
        /*0bf0*/ 	.word	0x0500000f


	//   ....[76]....
        /*0bf4*/ 	.word	0x0500000f


	//   ....[77]....
        /*0bf8*/ 	.word	0x0500000f


	//   ....[78]....
        /*0bfc*/ 	.word	0x0500000f


	//   ....[79]....
        /*0c00*/ 	.word	0x0500000f


	//   ....[80]....
        /*0c04*/ 	.word	0x0500000f


	//   ....[81]....
        /*0c08*/ 	.word	0x0500000f


	//   ....[82]....
        /*0c0c*/ 	.word	0x0500000f


	//   ....[83]....
        /*0c10*/ 	.word	0x0500000f


	//----- nvinfo : EIATTR_COOP_GROUP_INSTR_OFFSETS
	.align		4
.L_660:
        /*0c14*/ 	.byte	0x04, 0x28
        /*0c16*/ 	.short	(.L_662 - .L_661)


	//   ....[0]....
.L_661:
        /*0c18*/ 	.word	0x00000070


	//   ....[1]....
        /*0c1c*/ 	.word	0x00000140


	//   ....[2]....
        /*0c20*/ 	.word	0x00000190


	//   ....[3]....
        /*0c24*/ 	.word	0x000003c0


	//   ....[4]....
        /*0c28*/ 	.word	0x00000520


	//   ....[5]....
        /*0c2c*/ 	.word	0x00000640


	//   ....[6]....
        /*0c30*/ 	.word	0x000007a0


	//   ....[7]....
        /*0c34*/ 	.word	0x00003410


	//   ....[8]....
        /*0c38*/ 	.word	0x00003420


	//   ....[9]....
        /*0c3c*/ 	.word	0x000061f0


	//   ....[10]....
        /*0c40*/ 	.word	0x00006200


	//   ....[11]....
        /*0c44*/ 	.word	0x00009870


	//   ....[12]....
        /*0c48*/ 	.word	0x00009880


	//   ....[13]....
        /*0c4c*/ 	.word	0x0000c850


	//   ....[14]....
        /*0c50*/ 	.word	0x0000c860


	//   ....[15]....
        /*0c54*/ 	.word	0x0000fac0


	//   ....[16]....
        /*0c58*/ 	.word	0x0000fad0


	//   ....[17]....
        /*0c5c*/ 	.word	0x0000fd80


	//   ....[18]....
        /*0c60*/ 	.word	0x0000fd90


	//   ....[19]....
        /*0c64*/ 	.word	0x00010340


	//   ....[20]....
        /*0c68*/ 	.word	0x00010360


	//   ....[21]....
        /*0c6c*/ 	.word	0x000105a0


	//   ....[22]....
        /*0c70*/ 	.word	0x000105c0


	//   ....[23]....
        /*0c74*/ 	.word	0x00011020


	//   ....[24]....
        /*0c78*/ 	.word	0x000115b0


	//   ....[25]....
        /*0c7c*/ 	.word	0x000115c0


	//   ....[26]....
        /*0c80*/ 	.word	0x000115d0


	//   ....[27]....
        /*0c84*/ 	.word	0x000115e0


	//   ....[28]....
        /*0c88*/ 	.word	0x00014bf0


	//   ....[29]....
        /*0c8c*/ 	.word	0x00014c00


	//   ....[30]....
        /*0c90*/ 	.word	0x00014c10


	//   ....[31]....
        /*0c94*/ 	.word	0x00014c20


	//   ....[32]....
        /*0c98*/ 	.word	0x00019e60


	//   ....[33]....
        /*0c9c*/ 	.word	0x00019f10


	//   ....[34]....
        /*0ca0*/ 	.word	0x0001a610


	//   ....[35]....
        /*0ca4*/ 	.word	0x0001a6b0


	//   ....[36]....
        /*0ca8*/ 	.word	0x0001d510


	//   ....[37]....
        /*0cac*/ 	.word	0x0001d530


	//   ....[38]....
        /*0cb0*/ 	.word	0x0001d800


	//   ....[39]....
        /*0cb4*/ 	.word	0x0001d820


	//   ....[40]....
        /*0cb8*/ 	.word	0x0001f510


	//   ....[41]....
        /*0cbc*/ 	.word	0x0001f520


	//   ....[42]....
        /*0cc0*/ 	.word	0x0001f5a0


	//   ....[43]....
        /*0cc4*/ 	.word	0x0001f5b0


	//   ....[44]....
        /*0cc8*/ 	.word	0x00020820


	//   ....[45]....
        /*0ccc*/ 	.word	0x00020860


	//   ....[46]....
        /*0cd0*/ 	.word	0x00020890


	//   ....[47]....
        /*0cd4*/ 	.word	0x000208c0


	//   ....[48]....
        /*0cd8*/ 	.word	0x000208f0


	//   ....[49]....
        /*0cdc*/ 	.word	0x00020920


	//   ....[50]....
        /*0ce0*/ 	.word	0x00020950


	//   ....[51]....
        /*0ce4*/ 	.word	0x00020980


	//   ....[52]....
        /*0ce8*/ 	.word	0x000209b0


	//   ....[53]....
        /*0cec*/ 	.word	0x000209e0


	//   ....[54]....
        /*0cf0*/ 	.word	0x00020a10


	//   ....[55]....
        /*0cf4*/ 	.word	0x00020a40


	//   ....[56]....
        /*0cf8*/ 	.word	0x00020a70


	//   ....[57]....
        /*0cfc*/ 	.word	0x00020aa0


	//   ....[58]....
        /*0d00*/ 	.word	0x00020ad0


	//   ....[59]....
        /*0d04*/ 	.word	0x00020b00


	//   ....[60]....
        /*0d08*/ 	.word	0x00020b30


	//   ....[61]....
        /*0d0c*/ 	.word	0x00020b60


	//   ....[62]....
        /*0d10*/ 	.word	0x00020b90


	//   ....[63]....
        /*0d14*/ 	.word	0x00020bc0


	//   ....[64]....
        /*0d18*/ 	.word	0x00020bf0


	//   ....[65]....
        /*0d1c*/ 	.word	0x00020c20


	//   ....[66]....
        /*0d20*/ 	.word	0x00020c50


	//   ....[67]....
        /*0d24*/ 	.word	0x00020c80


	//   ....[68]....
        /*0d28*/ 	.word	0x00020cb0


	//   ....[69]....
        /*0d2c*/ 	.word	0x00020ce0


	//   ....[70]....
        /*0d30*/ 	.word	0x00020d10


	//   ....[71]....
        /*0d34*/ 	.word	0x00020d40


	//   ....[72]....
        /*0d38*/ 	.word	0x00020d70


	//   ....[73]....
        /*0d3c*/ 	.word	0x00020da0


	//   ....[74]....
        /*0d40*/ 	.word	0x00020dd0


	//   ....[75]....
        /*0d44*/ 	.word	0x00020df0


	//   ....[76]....
        /*0d48*/ 	.word	0x00020e10


	//   ....[77]....
        /*0d4c*/ 	.word	0x00020e20


	//   ....[78]....
        /*0d50*/ 	.word	0x00020e50


	//   ....[79]....
        /*0d54*/ 	.word	0x00020e70


	//   ....[80]....
        /*0d58*/ 	.word	0x00020ea0


	//   ....[81]....
        /*0d5c*/ 	.word	0x00020ec0


	//   ....[82]....
        /*0d60*/ 	.word	0x00020ee0


	//   ....[83]....
        /*0d64*/ 	.word	0x00020f10


	//   ....[84]....
        /*0d68*/ 	.word	0x00020f40


	//   ....[85]....
        /*0d6c*/ 	.word	0x00020f60


	//   ....[86]....
        /*0d70*/ 	.word	0x00020f90


	//   ....[87]....
        /*0d74*/ 	.word	0x00020fc0


	//   ....[88]....
        /*0d78*/ 	.word	0x00020ff0


	//   ....[89]....
        /*0d7c*/ 	.word	0x00021020


	//   ....[90]....
        /*0d80*/ 	.word	0x00021050


	//   ....[91]....
        /*0d84*/ 	.word	0x00021060


	//   ....[92]....
        /*0d88*/ 	.word	0x00021860


	//   ....[93]....
        /*0d8c*/ 	.word	0x000218c0


	//   ....[94]....
        /*0d90*/ 	.word	0x00021a40


	//   ....[95]....
        /*0d94*/ 	.word	0x00021a70


	//   ....[96]....
        /*0d98*/ 	.word	0x00022020


	//   ....[97]....
        /*0d9c*/ 	.word	0x00022050


	//   ....[98]....
        /*0da0*/ 	.word	0x000221a0


	//   ....[99]....
        /*0da4*/ 	.word	0x000221c0


	//   ....[100]....
        /*0da8*/ 	.word	0x000222c0


	//   ....[101]....
        /*0dac*/ 	.word	0x000222e0


	//   ....[102]....
        /*0db0*/ 	.word	0x000223f0


	//   ....[103]....
        /*0db4*/ 	.word	0x00022410


	//   ....[104]....
        /*0db8*/ 	.word	0x00022d30


	//   ....[105]....
        /*0dbc*/ 	.word	0x00022d40


	//   ....[106]....
        /*0dc0*/ 	.word	0x00022ea0


	//   ....[107]....
        /*0dc4*/ 	.word	0x00022eb0


	//   ....[108]....
        /*0dc8*/ 	.word	0x00023000


	//   ....[109]....
        /*0dcc*/ 	.word	0x00023010


	//   ....[110]....
        /*0dd0*/ 	.word	0x00023160


	//   ....[111]....
        /*0dd4*/ 	.word	0x00023170


	//   ....[112]....
        /*0dd8*/ 	.word	0x00023310


	//   ....[113]....
        /*0ddc*/ 	.word	0x000234e0


	//   ....[114]....
        /*0de0*/ 	.word	0x00023510


	//   ....[115]....
        /*0de4*/ 	.word	0x00023540


	//   ....[116]....
        /*0de8*/ 	.word	0x00023570


	//   ....[117]....
        /*0dec*/ 	.word	0x000235a0


	//   ....[118]....
        /*0df0*/ 	.word	0x000235d0


	//   ....[119]....
        /*0df4*/ 	.word	0x00023740


	//   ....[120]....
        /*0df8*/ 	.word	0x00023770


	//   ....[121]....
        /*0dfc*/ 	.word	0x000237a0


	//   ....[122]....
        /*0e00*/ 	.word	0x000237d0


	//   ....[123]....
        /*0e04*/ 	.word	0x00023800


	//   ....[124]....
        /*0e08*/ 	.word	0x00023830


	//   ....[125]....
        /*0e0c*/ 	.word	0x000238c0


	//   ....[126]....
        /*0e10*/ 	.word	0x000238f0


	//   ....[127]....
        /*0e14*/ 	.word	0x00023970


	//   ....[128]....
        /*0e18*/ 	.word	0x000245d0


	//   ....[129]....
        /*0e1c*/ 	.word	0x00026ab0


	//   ....[130]....
        /*0e20*/ 	.word	0x00026ac0


	//   ....[131]....
        /*0e24*/ 	.word	0x00026bf0


	//   ....[132]....
        /*0e28*/ 	.word	0x00026c50


	//   ....[133]....
        /*0e2c*/ 	.word	0x00026c90


	//   ....[134]....
        /*0e30*/ 	.word	0x00026ca0


	//   ....[135]....
        /*0e34*/ 	.word	0x00026d00


	//   ....[136]....
        /*0e38*/ 	.word	0x00026d10


	//   ....[137]....
        /*0e3c*/ 	.word	0x00026e30


	//   ....[138]....
        /*0e40*/ 	.word	0x00026e40


	//   ....[139]....
        /*0e44*/ 	.word	0x00027320


	//   ....[140]....
        /*0e48*/ 	.word	0x00027340


	//   ....[141]....
        /*0e4c*/ 	.word	0x00027370


	//   ....[142]....
        /*0e50*/ 	.word	0x000274a0


	//   ....[143]....
        /*0e54*/ 	.word	0x000274b0


	//   ....[144]....
        /*0e58*/ 	.word	0x00027540


	//   ....[145]....
        /*0e5c*/ 	.word	0x00027550


	//   ....[146]....
        /*0e60*/ 	.word	0x00027560


	//   ....[147]....
        /*0e64*/ 	.word	0x00027570


	//   ....[148]....
        /*0e68*/ 	.word	0x00027650


	//   ....[149]....
        /*0e6c*/ 	.word	0x00027e80


	//   ....[150]....
        /*0e70*/ 	.word	0x00027eb0


	//   ....[151]....
        /*0e74*/ 	.word	0x00027ed0


	//   ....[152]....
        /*0e78*/ 	.word	0x00027f70


	//   ....[153]....
        /*0e7c*/ 	.word	0x00027f90


	//   ....[154]....
        /*0e80*/ 	.word	0x00028030


	//   ....[155]....
        /*0e84*/ 	.word	0x00028050


	//   ....[156]....
        /*0e88*/ 	.word	0x00028060


	//   ....[157]....
        /*0e8c*/ 	.word	0x00028ad0


	//   ....[158]....
        /*0e90*/ 	.word	0x00028ae0


	//   ....[159]....
        /*0e94*/ 	.word	0x00028af0


	//   ....[160]....
        /*0e98*/ 	.word	0x00028b50


	//   ....[161]....
        /*0e9c*/ 	.word	0x00028b90


	//   ....[162]....
        /*0ea0*/ 	.word	0x00028ba0


	//   ....[163]....
        /*0ea4*/ 	.word	0x00028c00


	//   ....[164]....
        /*0ea8*/ 	.word	0x00028c30


	//   ....[165]....
        /*0eac*/ 	.word	0x00028c70


	//   ....[166]....
        /*0eb0*/ 	.word	0x00028cd0


	//   ....[167]....
        /*0eb4*/ 	.word	0x00029180


	//   ....[168]....
        /*0eb8*/ 	.word	0x00029190


	//   ....[169]....
        /*0ebc*/ 	.word	0x000291a0


	//   ....[170]....
        /*0ec0*/ 	.word	0x000291b0


	//   ....[171]....
        /*0ec4*/ 	.word	0x00029210


	//   ....[172]....
        /*0ec8*/ 	.word	0x00029220


	//   ....[173]....
        /*0ecc*/ 	.word	0x00029280


	//   ....[174]....
        /*0ed0*/ 	.word	0x000292b0


	//   ....[175]....
        /*0ed4*/ 	.word	0x000292f0


	//   ....[176]....
        /*0ed8*/ 	.word	0x00029350


	//   ....[177]....
        /*0edc*/ 	.word	0x0002b150


	//   ....[178]....
        /*0ee0*/ 	.word	0x0002b180


	//   ....[179]....
        /*0ee4*/ 	.word	0x0002b1b0


	//   ....[180]....
        /*0ee8*/ 	.word	0x0002b1e0


	//   ....[181]....
        /*0eec*/ 	.word	0x0002b210


	//   ....[182]....
        /*0ef0*/ 	.word	0x0002b240


	//   ....[183]....
        /*0ef4*/ 	.word	0x0002b270


	//   ....[184]....
        /*0ef8*/ 	.word	0x0002b2a0


	//   ....[185]....
        /*0efc*/ 	.word	0x0002b420


	//   ....[186]....
        /*0f00*/ 	.word	0x0002b450


	//   ....[187]....
        /*0f04*/ 	.word	0x0002b480


	//   ....[188]....
        /*0f08*/ 	.word	0x0002b4b0


	//   ....[189]....
        /*0f0c*/ 	.word	0x0002b4e0


	//   ....[190]....
        /*0f10*/ 	.word	0x0002b510


	//   ....[191]....
        /*0f14*/ 	.word	0x0002b5d0


	//   ....[192]....
        /*0f18*/ 	.word	0x0002b5f0


	//   ....[193]....
        /*0f1c*/ 	.word	0x0002b660


	//   ....[194]....
        /*0f20*/ 	.word	0x0002baf0


	//   ....[195]....
        /*0f24*/ 	.word	0x0002be90


	//   ....[196]....
        /*0f28*/ 	.word	0x0002bf20


	//   ....[197]....
        /*0f2c*/ 	.word	0x0002bfc0


	//   ....[198]....
        /*0f30*/ 	.word	0x0002c050


	//   ....[199]....
        /*0f34*/ 	.word	0x0002c140


	//   ....[200]....
        /*0f38*/ 	.word	0x0002c1d0


	//   ....[201]....
        /*0f3c*/ 	.word	0x0002c270


	//   ....[202]....
        /*0f40*/ 	.word	0x0002c300


	//   ....[203]....
        /*0f44*/ 	.word	0x0002c3f0


	//   ....[204]....
        /*0f48*/ 	.word	0x0002c480


	//   ....[205]....
        /*0f4c*/ 	.word	0x0002c520


	//   ....[206]....
        /*0f50*/ 	.word	0x0002c5b0


	//   ....[207]....
        /*0f54*/ 	.word	0x0002c690


	//   ....[208]....
        /*0f58*/ 	.word	0x0002c740


	//   ....[209]....
        /*0f5c*/ 	.word	0x0002c7d0


	//   ....[210]....
        /*0f60*/ 	.word	0x0002c820


	//   ....[211]....
        /*0f64*/ 	.word	0x0002c870


	//   ....[212]....
        /*0f68*/ 	.word	0x0002c950


	//   ....[213]....
        /*0f6c*/ 	.word	0x0002c9e0


	//   ....[214]....
        /*0f70*/ 	.word	0x0002ca30


	//   ....[215]....
        /*0f74*/ 	.word	0x0002ca80


	//   ....[216]....
        /*0f78*/ 	.word	0x0002ccc0


	//   ....[217]....
        /*0f7c*/ 	.word	0x0002cdf0


	//   ....[218]....
        /*0f80*/ 	.word	0x0002cf10


	//   ....[219]....
        /*0f84*/ 	.word	0x0002d040


	//   ....[220]....
        /*0f88*/ 	.word	0x0002d100


	//   ....[221]....
        /*0f8c*/ 	.word	0x0002d180


	//   ....[222]....
        /*0f90*/ 	.word	0x0002d1e0


	//   ....[223]....
        /*0f94*/ 	.word	0x0002d260


	//   ....[224]....
        /*0f98*/ 	.word	0x0002d2c0


	//   ....[225]....
        /*0f9c*/ 	.word	0x0002d340


	//   ....[226]....
        /*0fa0*/ 	.word	0x0002d3a0


	//   ....[227]....
        /*0fa4*/ 	.word	0x0002d420


	//   ....[228]....
        /*0fa8*/ 	.word	0x0002d480


	//   ....[229]....
        /*0fac*/ 	.word	0x0002d500


	//   ....[230]....
        /*0fb0*/ 	.word	0x0002d560


	//   ....[231]....
        /*0fb4*/ 	.word	0x0002d5c0


	//   ....[232]....
        /*0fb8*/ 	.word	0x0002d620


	//   ....[233]....
        /*0fbc*/ 	.word	0x0002d680


	//   ....[234]....
        /*0fc0*/ 	.word	0x0002d6e0


	//   ....[235]....
        /*0fc4*/ 	.word	0x0002d740


	//   ....[236]....
        /*0fc8*/ 	.word	0x0002d7a0


	//   ....[237]....
        /*0fcc*/ 	.word	0x0002d810


	//   ....[238]....
        /*0fd0*/ 	.word	0x0002d870


	//   ....[239]....
        /*0fd4*/ 	.word	0x0002d900


	//   ....[240]....
        /*0fd8*/ 	.word	0x0002d960


	//   ....[241]....
        /*0fdc*/ 	.word	0x0002d9c0


	//   ....[242]....
        /*0fe0*/ 	.word	0x0002da20


	//   ....[243]....
        /*0fe4*/ 	.word	0x0002dac0


	//   ....[244]....
        /*0fe8*/ 	.word	0x0002db20


	//   ....[245]....
        /*0fec*/ 	.word	0x0002dbb0


	//   ....[246]....
        /*0ff0*/ 	.word	0x0002dc10


	//   ....[247]....
        /*0ff4*/ 	.word	0x0002dc90


	//   ....[248]....
        /*0ff8*/ 	.word	0x0002dcf0


	//   ....[249]....
        /*0ffc*/ 	.word	0x0002dd50


	//   ....[250]....
        /*1000*/ 	.word	0x0002ddb0


	//   ....[251]....
        /*1004*/ 	.word	0x0002de30


	//   ....[252]....
        /*1008*/ 	.word	0x0002de90


	//   ....[253]....
        /*100c*/ 	.word	0x0002df10


	//   ....[254]....
        /*1010*/ 	.word	0x0002df70


	//   ....[255]....
        /*1014*/ 	.word	0x0002dfd0


	//   ....[0]....
        /*1018*/ 	.word	0x0002e030


	//   ....[1]....
        /*101c*/ 	.word	0x0002e0a0


	//   ....[2]....
        /*1020*/ 	.word	0x0002e100


	//   ....[3]....
        /*1024*/ 	.word	0x0002e180


	//   ....[4]....
        /*1028*/ 	.word	0x0002e1e0


	//   ....[5]....
        /*102c*/ 	.word	0x0002e250


	//   ....[6]....
        /*1030*/ 	.word	0x0002e2c0


	//   ....[7]....
        /*1034*/ 	.word	0x0002e330


	//   ....[8]....
        /*1038*/ 	.word	0x0002e480


	//   ....[9]....
        /*103c*/ 	.word	0x0002e4d0


	//   ....[10]....
        /*1040*/ 	.word	0x0002e560


	//   ....[11]....
        /*1044*/ 	.word	0x0002e5f0


	//   ....[12]....
        /*1048*/ 	.word	0x0002e680


	//   ....[13]....
        /*104c*/ 	.word	0x0002e710


	//   ....[14]....
        /*1050*/ 	.word	0x0002e7a0


	//   ....[15]....
        /*1054*/ 	.word	0x0002e830


	//   ....[16]....
        /*1058*/ 	.word	0x0002e8f0


	//   ....[17]....
        /*105c*/ 	.word	0x0002ebd0


	//   ....[18]....
        /*1060*/ 	.word	0x0002ecd0


	//   ....[19]....
        /*1064*/ 	.word	0x0002ed70


	//   ....[20]....
        /*1068*/ 	.word	0x0002ef20


	//   ....[21]....
        /*106c*/ 	.word	0x0002efd0


	//   ....[22]....
        /*1070*/ 	.word	0x0002f080


	//   ....[23]....
        /*1074*/ 	.word	0x0002f160


	//   ....[24]....
        /*1078*/ 	.word	0x0002f1e0


	//   ....[25]....
        /*107c*/ 	.word	0x0002f2c0


	//   ....[26]....
        /*1080*/ 	.word	0x0002f3d0


	//   ....[27]....
        /*1084*/ 	.word	0x0002f4a0


	//   ....[28]....
        /*1088*/ 	.word	0x0002f610


	//   ....[29]....
        /*108c*/ 	.word	0x0002f6c0


	//   ....[30]....
        /*1090*/ 	.word	0x0002f870


	//   ....[31]....
        /*1094*/ 	.word	0x0002f8c0


	//   ....[32]....
        /*1098*/ 	.word	0x0002f9c0


	//   ....[33]....
        /*109c*/ 	.word	0x0002fa70


	//   ....[34]....
        /*10a0*/ 	.word	0x0002fad0


	//   ....[35]....
        /*10a4*/ 	.word	0x0002fbb0


	//   ....[36]....
        /*10a8*/ 	.word	0x0002fc60


	//   ....[37]....
        /*10ac*/ 	.word	0x0002fd30


	//   ....[38]....
        /*10b0*/ 	.word	0x0002fde0


	//   ....[39]....
        /*10b4*/ 	.word	0x0002fe50


	//   ....[40]....
        /*10b8*/ 	.word	0x0002feb0


	//   ....[41]....
        /*10bc*/ 	.word	0x0002ffc0


	//   ....[42]....
        /*10c0*/ 	.word	0x00030020


	//   ....[43]....
        /*10c4*/ 	.word	0x00030140


	//   ....[44]....
        /*10c8*/ 	.word	0x000301a0


	//   ....[45]....
        /*10cc*/ 	.word	0x000302a0


	//   ....[46]....
        /*10d0*/ 	.word	0x000303d0


	//   ....[47]....
        /*10d4*/ 	.word	0x00030460


	//   ....[48]....
        /*10d8*/ 	.word	0x000304c0


	//   ....[49]....
        /*10dc*/ 	.word	0x000305b0


	//   ....[50]....
        /*10e0*/ 	.word	0x00030630


	//   ....[51]....
        /*10e4*/ 	.word	0x00030700


	//   ....[52]....
        /*10e8*/ 	.word	0x00030770


	//   ....[53]....
        /*10ec*/ 	.word	0x00030800


	//   ....[54]....
        /*10f0*/ 	.word	0x000308d0


	//   ....[55]....
        /*10f4*/ 	.word	0x00030920


	//   ....[56]....
        /*10f8*/ 	.word	0x00030ab0


	//   ....[57]....
        /*10fc*/ 	.word	0x00030b40


	//   ....[58]....
        /*1100*/ 	.word	0x00030ba0


	//   ....[59]....
        /*1104*/ 	.word	0x00030c70


	//   ....[60]....
        /*1108*/ 	.word	0x00030cd0


	//   ....[61]....
        /*110c*/ 	.word	0x00030da0


	//   ....[62]....
        /*1110*/ 	.word	0x00030e00


	//   ....[63]....
        /*1114*/ 	.word	0x00030ed0


	//   ....[64]....
        /*1118*/ 	.word	0x00030f30


	//   ....[65]....
        /*111c*/ 	.word	0x00031000


	//   ....[66]....
        /*1120*/ 	.word	0x000311e0


	//   ....[67]....
        /*1124*/ 	.word	0x00031280


	//   ....[68]....
        /*1128*/ 	.word	0x000313a0


	//   ....[69]....
        /*112c*/ 	.word	0x00031410


	//   ....[70]....
        /*1130*/ 	.word	0x00031480


	//   ....[71]....
        /*1134*/ 	.word	0x000314f0


	//   ....[72]....
        /*1138*/ 	.word	0x00031560


	//   ....[73]....
        /*113c*/ 	.word	0x000315e0


	//   ....[74]....
        /*1140*/ 	.word	0x00031670


	//   ....[75]....
        /*1144*/ 	.word	0x00031700


	//   ....[76]....
        /*1148*/ 	.word	0x00031770


	//   ....[77]....
        /*114c*/ 	.word	0x000317e0


	//   ....[78]....
        /*1150*/ 	.word	0x00031850


	//   ....[79]....
        /*1154*/ 	.word	0x000318d0


	//   ....[80]....
        /*1158*/ 	.word	0x00031940


	//   ....[81]....
        /*115c*/ 	.word	0x000319e0


	//   ....[82]....
        /*1160*/ 	.word	0x00031a70


	//   ....[83]....
        /*1164*/ 	.word	0x00031b90


	//----- nvinfo : EIATTR_REG_RECONFIG
	.align		4
.L_662:
        /*1168*/ 	.byte	0x01, 0x54
	.zero		2


	//----- nvinfo : EIATTR_SYSCALL_OFFSETS
	.align		4
        /*116c*/ 	.byte	0x04, 0x46
        /*116e*/ 	.short	(.L_664 - .L_663)


	//   ....[0]....
.L_663:
        /*1170*/ 	.word	0x000019d0


	//   ....[1]....
        /*1174*/ 	.word	0x00001b20


	//   ....[2]....
        /*1178*/ 	.word	0x000111b0


	//   ....[3]....
        /*117c*/ 	.word	0x000114e0


	//   ....[4]....
        /*1180*/ 	.word	0x00025c60


	//   ....[5]....
        /*1184*/ 	.word	0x00025df0


	//   ....[6]....
        /*1188*/ 	.word	0x00025f40


	//   ....[7]....
        /*118c*/ 	.word	0x00026080


	//   ....[8]....
        /*1190*/ 	.word	0x00027aa0


	//----- nvinfo : EIATTR_MBARRIER_INSTR_OFFSETS
	.align		4
.L_664:
        /*1194*/ 	.byte	0x04, 0x39
        /*1196*/ 	.short	(.L_666 - .L_665)


	//   ....[0]....
.L_665:
        /*1198*/ 	.word	0x00000270
        /*119c*/ 	.word	0x000000ff
        /*11a0*/ 	.word	0x00033400
        /*11a4*/ 	.short	0x0100
        /*11a6*/ 	.byte	0x08
	.zero		1


	//   ....[1]....
        /*11a8*/ 	.word	0x00000280
        /*11ac*/ 	.word	0x000000ff
        /*11b0*/ 	.word	0x00033420
        /*11b4*/ 	.short	0x0100
        /*11b6*/ 	.byte	0x08
	.zero		1


	//   ....[2]....
        /*11b8*/ 	.word	0x00000370
        /*11bc*/ 	.word	0x000000ff
        /*11c0*/ 	.word	0x00033430
        /*11c4*/ 	.short	0x0100
        /*11c6*/ 	.byte	0x08
	.zero		1


	//   ....[3]....
        /*11c8*/ 	.word	0x00000380
        /*11cc*/ 	.word	0x000000ff
        /*11d0*/ 	.word	0x00033440
        /*11d4*/ 	.short	0x0100
        /*11d6*/ 	.byte	0x08
	.zero		1


	//   ....[4]....
        /*11d8*/ 	.word	0x00000390
        /*11dc*/ 	.word	0x000000ff
        /*11e0*/ 	.word	0x00033438
        /*11e4*/ 	.short	0x0100
        /*11e6*/ 	.byte	0x08
	.zero		1


	//   ....[5]....
        /*11e8*/ 	.word	0x000003a0
        /*11ec*/ 	.word	0x000000ff
        /*11f0*/ 	.word	0x00033448
        /*11f4*/ 	.short	0x0100
        /*11f6*/ 	.byte	0x08
	.zero		1


	//   ....[6]....
        /*11f8*/ 	.word	0x000004d0
        /*11fc*/ 	.word	0x000000ff
        /*1200*/ 	.word	0x00033450
        /*1204*/ 	.short	0x0100
        /*1206*/ 	.byte	0x08
	.zero		1


	//   ....[7]....
        /*1208*/ 	.word	0x000004e0
        /*120c*/ 	.word	0x000000ff
        /*1210*/ 	.word	0x00033460
        /*1214*/ 	.short	0x0100
        /*1216*/ 	.byte	0x08
	.zero		1


	//   ....[8]....
        /*1218*/ 	.word	0x000004f0
        /*121c*/ 	.word	0x000000ff
        /*1220*/ 	.word	0x00033458
        /*1224*/ 	.short	0x0100
        /*1226*/ 	.byte	0x08
	.zero		1


	//   ....[9]....
        /*1228*/ 	.word	0x00000500
        /*122c*/ 	.word	0x000000ff
        /*1230*/ 	.word	0x00033468
        /*1234*/ 	.short	0x0100
        /*1236*/ 	.byte	0x08
	.zero		1


	//   ....[10]....
        /*1238*/ 	.word	0x000005f0
        /*123c*/ 	.word	0x000000ff
        /*1240*/ 	.word	0x00033470
        /*1244*/ 	.short	0x0100
        /*1246*/ 	.byte	0x06
	.zero		1


	//   ....[11]....
        /*1248*/ 	.word	0x00000600
        /*124c*/ 	.word	0x000000ff
        /*1250*/ 	.word	0x00033480
        /*1254*/ 	.short	0x0100
        /*1256*/ 	.byte	0x06
	.zero		1


	//   ....[12]....
        /*1258*/ 	.word	0x00000610
        /*125c*/ 	.word	0x000000ff
        /*1260*/ 	.word	0x00033478
        /*1264*/ 	.short	0x0100
        /*1266*/ 	.byte	0x06
	.zero		1


	//   ....[13]....
        /*1268*/ 	.word	0x00000620
        /*126c*/ 	.word	0x000000ff
        /*1270*/ 	.word	0x00033488
        /*1274*/ 	.short	0x0100
        /*1276*/ 	.byte	0x06
	.zero		1


	//   ....[14]....
        /*1278*/ 	.word	0x00000750
        /*127c*/ 	.word	0x000000ff
        /*1280*/ 	.word	0x00033490
        /*1284*/ 	.short	0x0100
        /*1286*/ 	.byte	0x08
	.zero		1


	//   ....[15]....
        /*1288*/ 	.word	0x00000760
        /*128c*/ 	.word	0x000000ff
        /*1290*/ 	.word	0x000334a0
        /*1294*/ 	.short	0x0100
        /*1296*/ 	.byte	0x08
	.zero		1


	//   ....[16]....
        /*1298*/ 	.word	0x00000770
        /*129c*/ 	.word	0x000000ff
        /*12a0*/ 	.word	0x00033498
        /*12a4*/ 	.short	0x0100
        /*12a6*/ 	.byte	0x08
	.zero		1


	//   ....[17]....
        /*12a8*/ 	.word	0x00000780
        /*12ac*/ 	.word	0x000000ff
        /*12b0*/ 	.word	0x000334a8
        /*12b4*/ 	.short	0x0100
        /*12b6*/ 	.byte	0x08
	.zero		1


	//   ....[18]....
        /*12b8*/ 	.word	0x000008c0
        /*12bc*/ 	.word	0x000000ff
        /*12c0*/ 	.word	0x000334b0
        /*12c4*/ 	.short	0x0100
        /*12c6*/ 	.byte	0x08
	.zero		1


	//   ....[19]....
        /*12c8*/ 	.word	0x000008d0
        /*12cc*/ 	.word	0x000000ff
        /*12d0*/ 	.word	0x000334c0
        /*12d4*/ 	.short	0x0100
        /*12d6*/ 	.byte	0x08
	.zero		1


	//   ....[20]....
        /*12d8*/ 	.word	0x000008e0
        /*12dc*/ 	.word	0x000000ff
        /*12e0*/ 	.word	0x000334b8
        /*12e4*/ 	.short	0x0100
        /*12e6*/ 	.byte	0x08
	.zero		1


	//   ....[21]....
        /*12e8*/ 	.word	0x000008f0
        /*12ec*/ 	.word	0x000000ff
        /*12f0*/ 	.word	0x000334c8
        /*12f4*/ 	.short	0x0100
        /*12f6*/ 	.byte	0x08
	.zero		1


	//   ....[22]....
        /*12f8*/ 	.word	0x000033c0
        /*12fc*/ 	.word	0x0000005d
        /*1300*/ 	.word	0x00033490
        /*1304*/ 	.short	0x010a
        /*1306*/ 	.byte	0x3f
	.zero		1


	//   ....[23]....
        /*1308*/ 	.word	0x00009810
        /*130c*/ 	.word	0x0000005d
        /*1310*/ 	.word	0x00033490
        /*1314*/ 	.short	0x010a
        /*1316*/ 	.byte	0x3f
	.zero		1


	//   ....[24]....
        /*1318*/ 	.word	0x0000f8c0
        /*131c*/ 	.word	0x0000005d
        /*1320*/ 	.word	0x00033490
        /*1324*/ 	.short	0x010a
        /*1326*/ 	.byte	0x3f
	.zero		1


	//   ....[25]....
        /*1328*/ 	.word	0x000100f0
        /*132c*/ 	.word	0x0000000b
        /*1330*/ 	.word	0x00000000
        /*1334*/ 	.short	0x0101
        /*1336*/ 	.byte	0x3f
	.zero		1


	//   ....[26]....
        /*1338*/ 	.word	0x00010130
        /*133c*/ 	.word	0x0000005d
        /*1340*/ 	.word	0x000334b0
        /*1344*/ 	.short	0x010a
        /*1346*/ 	.byte	0x3f
	.zero		1


	//   ....[27]....
        /*1348*/ 	.word	0x000108e0
        /*134c*/ 	.word	0x0000005d
        /*1350*/ 	.word	0x00000000
        /*1354*/ 	.short	0x0101
        /*1356*/ 	.byte	0x3f
	.zero		1


	//   ....[28]....
        /*1358*/ 	.word	0x00011240
        /*135c*/ 	.word	0x00000012
        /*1360*/ 	.word	0x00033400
        /*1364*/ 	.short	0x010a
        /*1366*/ 	.byte	0x3f
	.zero		1


	//   ....[29]....
        /*1368*/ 	.word	0x00011290
        /*136c*/ 	.word	0x00000012
        /*1370*/ 	.word	0x00033400
        /*1374*/ 	.short	0x010a
        /*1376*/ 	.byte	0x3f
	.zero		1


	//   ....[30]....
        /*1378*/ 	.word	0x00011bc0
        /*137c*/ 	.word	0x00000012
        /*1380*/ 	.word	0x00033400
        /*1384*/ 	.short	0x010a
        /*1386*/ 	.byte	0x3f
	.zero		1


	//   ....[31]....
        /*1388*/ 	.word	0x00015050
        /*138c*/ 	.word	0x00000012
        /*1390*/ 	.word	0x00033400
        /*1394*/ 	.short	0x010a
        /*1396*/ 	.byte	0x3f
	.zero		1


	//   ....[32]....
        /*1398*/ 	.word	0x000181e0
        /*139c*/ 	.word	0x00000000
        /*13a0*/ 	.word	0x00033430
        /*13a4*/ 	.short	0x010a
        /*13a6*/ 	.byte	0x3f
	.zero		1


	//   ....[33]....
        /*13a8*/ 	.word	0x00018230
        /*13ac*/ 	.word	0x00000000
        /*13b0*/ 	.word	0x00033430
        /*13b4*/ 	.short	0x010a
        /*13b6*/ 	.byte	0x3f
	.zero		1


	//   ....[34]....
        /*13b8*/ 	.word	0x0001a960
        /*13bc*/ 	.word	0x00000029
        /*13c0*/ 	.word	0x00000000
        /*13c4*/ 	.short	0x0101
        /*13c6*/ 	.byte	0x3f
	.zero		1


	//   ....[35]....
        /*13c8*/ 	.word	0x0001bd90
        /*13cc*/ 	.word	0x00000005
        /*13d0*/ 	.word	0x00033430
        /*13d4*/ 	.short	0x010a
        /*13d6*/ 	.byte	0x3f
	.zero		1


	//   ....[36]....
        /*13d8*/ 	.word	0x0001bde0
        /*13dc*/ 	.word	0x00000005
        /*13e0*/ 	.word	0x00033430
        /*13e4*/ 	.short	0x010a
        /*13e6*/ 	.byte	0x3f
	.zero		1


	//   ....[37]....
        /*13e8*/ 	.word	0x0001cef0
        /*13ec*/ 	.word	0x00000004
        /*13f0*/ 	.word	0x00033450
        /*13f4*/ 	.short	0x010a
        /*13f6*/ 	.byte	0x3f
	.zero		1


	//   ....[38]....
        /*13f8*/ 	.word	0x0001cf30
        /*13fc*/ 	.word	0x00000004
        /*1400*/ 	.word	0x00033450
        /*1404*/ 	.short	0x010a
        /*1406*/ 	.byte	0x3f
	.zero		1


	//   ....[39]....
        /*1408*/ 	.word	0x0001d290
        /*140c*/ 	.word	0x00000003
        /*1410*/ 	.word	0x00000000
        /*1414*/ 	.short	0x0101
        /*1416*/ 	.byte	0x3f
	.zero		1


	//   ....[40]....
        /*1418*/ 	.word	0x0001e8b0
        /*141c*/ 	.word	0x00000000
        /*1420*/ 	.word	0x00000000
        /*1424*/ 	.short	0x0101
        /*1426*/ 	.byte	0x3f
	.zero		1


	//   ....[41]....
        /*1428*/ 	.word	0x0001f170
        /*142c*/ 	.word	0x0000000d
        /*1430*/ 	.word	0x00033450
        /*1434*/ 	.short	0x010a
        /*1436*/ 	.byte	0x3f
	.zero		1


	//   ....[42]....
        /*1438*/ 	.word	0x0001f1f0
        /*143c*/ 	.word	0x0000000d
        /*1440*/ 	.word	0x00033450
        /*1444*/ 	.short	0x010a
        /*1446*/ 	.byte	0x3f
	.zero		1


	//   ....[43]....
        /*1448*/ 	.word	0x0001f860
        /*144c*/ 	.word	0x00000002
        /*1450*/ 	.word	0x00000000
        /*1454*/ 	.short	0x0101
        /*1456*/ 	.byte	0x3f
	.zero		1


	//   ....[44]....
        /*1458*/ 	.word	0x000220a0
        /*145c*/ 	.word	0x00000000
        /*1460*/ 	.word	0x00000000
        /*1464*/ 	.short	0x0101
        /*1466*/ 	.byte	0x3f
	.zero		1


	//   ....[45]....
        /*1468*/ 	.word	0x000246b0
        /*146c*/ 	.word	0x00000017
        /*1470*/ 	.word	0x00033420
        /*1474*/ 	.short	0x010a
        /*1476*/ 	.byte	0x3f
	.zero		1


	//   ....[46]....
        /*1478*/ 	.word	0x00024770
        /*147c*/ 	.word	0x00000009
        /*1480*/ 	.word	0x000334a0
        /*1484*/ 	.short	0x010a
        /*1486*/ 	.byte	0x3f
	.zero		1


	//   ....[47]....
        /*1488*/ 	.word	0x00024ba0
        /*148c*/ 	.word	0x00000009
        /*1490*/ 	.word	0x000334c0
        /*1494*/ 	.short	0x010a
        /*1496*/ 	.byte	0x3f
	.zero		1


	//   ....[48]....
        /*1498*/ 	.word	0x00025100
        /*149c*/ 	.word	0x00000006
        /*14a0*/ 	.word	0x000334a0
        /*14a4*/ 	.short	0x010a
        /*14a6*/ 	.byte	0x3f
	.zero		1


	//   ....[49]....
        /*14a8*/ 	.word	0x00025520
        /*14ac*/ 	.word	0x00000006
        /*14b0*/ 	.word	0x000334c0
        /*14b4*/ 	.short	0x010a
        /*14b6*/ 	.byte	0x3f
	.zero		1


	//   ....[50]....
        /*14b8*/ 	.word	0x00026720
        /*14bc*/ 	.word	0x00000004
        /*14c0*/ 	.word	0x00033480
        /*14c4*/ 	.short	0x010a
        /*14c6*/ 	.byte	0x3f
	.zero		1


	//   ....[51]....
        /*14c8*/ 	.word	0x00026f70
        /*14cc*/ 	.word	0x00000004
        /*14d0*/ 	.word	0x00033470
        /*14d4*/ 	.short	0x0107
        /*14d6*/ 	.byte	0x3f
	.zero		1


	//   ....[52]....
        /*14d8*/ 	.word	0x00027030
        /*14dc*/ 	.word	0x00000004
        /*14e0*/ 	.word	0x00033470
        /*14e4*/ 	.short	0x0101
        /*14e6*/ 	.byte	0x3f
	.zero		1


	//   ....[53]....
        /*14e8*/ 	.word	0x00027080
        /*14ec*/ 	.word	0x00000004
        /*14f0*/ 	.word	0x00033440
        /*14f4*/ 	.short	0x010a
        /*14f6*/ 	.byte	0x3f
	.zero		1


	//   ....[54]....
        /*14f8*/ 	.word	0x000277b0
        /*14fc*/ 	.word	0x00000004
        /*1500*/ 	.word	0x00033430
        /*1504*/ 	.short	0x0107
        /*1506*/ 	.byte	0x3f
	.zero		1


	//   ....[55]....
        /*1508*/ 	.word	0x00027890
        /*150c*/ 	.word	0x00000004
        /*1510*/ 	.word	0x00033430
        /*1514*/ 	.short	0x0101
        /*1516*/ 	.byte	0x3f
	.zero		1


	//   ....[56]....
        /*1518*/ 	.word	0x000281c0
        /*151c*/ 	.word	0x00000017
        /*1520*/ 	.word	0x00033400
        /*1524*/ 	.short	0x0107
        /*1526*/ 	.byte	0x3f
	.zero		1


	//   ....[57]....
        /*1528*/ 	.word	0x000282c0
        /*152c*/ 	.word	0x00000017
        /*1530*/ 	.word	0x00033400
        /*1534*/ 	.short	0x0101
        /*1536*/ 	.byte	0x3f
	.zero		1


	//   ....[58]....
        /*1538*/ 	.word	0x000282e0
        /*153c*/ 	.word	0x00000017
        /*1540*/ 	.word	0x00033420
        /*1544*/ 	.short	0x010a
        /*1546*/ 	.byte	0x3f
	.zero		1


	//   ....[59]....
        /*1548*/ 	.word	0x000287b0
        /*154c*/ 	.word	0x00000004
        /*1550*/ 	.word	0x00033480
        /*1554*/ 	.short	0x010a
        /*1556*/ 	.byte	0x3f
	.zero		1


	//   ....[60]....
        /*1558*/ 	.word	0x00028da0
        /*155c*/ 	.word	0x00000004
        /*1560*/ 	.word	0x00033470
        /*1564*/ 	.short	0x0107
        /*1566*/ 	.byte	0x3f
	.zero		1


	//   ....[61]....
        /*1568*/ 	.word	0x00028e60
        /*156c*/ 	.word	0x00000004
        /*1570*/ 	.word	0x00033470
        /*1574*/ 	.short	0x0101
        /*1576*/ 	.byte	0x3f
	.zero		1


	//   ....[62]....
        /*1578*/ 	.word	0x00028e90
        /*157c*/ 	.word	0x00000004
        /*1580*/ 	.word	0x00033440
        /*1584*/ 	.short	0x010a
        /*1586*/ 	.byte	0x3f
	.zero		1


	//   ....[63]....
        /*1588*/ 	.word	0x000293f0
        /*158c*/ 	.word	0x00000004
        /*1590*/ 	.word	0x00033430
        /*1594*/ 	.short	0x0107
        /*1596*/ 	.byte	0x3f
	.zero		1


	//   ....[64]....
        /*1598*/ 	.word	0x000294c0
        /*159c*/ 	.word	0x00000004
        /*15a0*/ 	.word	0x00033430
        /*15a4*/ 	.short	0x0101
        /*15a6*/ 	.byte	0x3f
	.zero		1


	//   ....[65]....
        /*15a8*/ 	.word	0x00029540
        /*15ac*/ 	.word	0x00000002
        /*15b0*/ 	.word	0x00033470
        /*15b4*/ 	.short	0x010a
        /*15b6*/ 	.byte	0x3f
	.zero		1


	//   ....[66]....
        /*15b8*/ 	.word	0x000295d0
        /*15bc*/ 	.word	0x00000002
        /*15c0*/ 	.word	0x00033460
        /*15c4*/ 	.short	0x010a
        /*15c6*/ 	.byte	0x3f
	.zero		1


	//   ....[67]....
        /*15c8*/ 	.word	0x0002a0e0
        /*15cc*/ 	.word	0x00000002
        /*15d0*/ 	.word	0x00033450
        /*15d4*/ 	.short	0x0101
        /*15d6*/ 	.byte	0x3f
	.zero		1


	//   ....[68]....
        /*15d8*/ 	.word	0x0002a170
        /*15dc*/ 	.word	0x00000002
        /*15e0*/ 	.word	0x00000000
        /*15e4*/ 	.short	0x0101
        /*15e6*/ 	.byte	0x3f
	.zero		1


	//   ....[69]....
        /*15e8*/ 	.word	0x0002a330
        /*15ec*/ 	.word	0x00000000
        /*15f0*/ 	.word	0x00033470
        /*15f4*/ 	.short	0x010a
        /*15f6*/ 	.byte	0x3f
	.zero		1


	//   ....[70]....
        /*15f8*/ 	.word	0x0002a3b0
        /*15fc*/ 	.word	0x00000000
        /*1600*/ 	.word	0x00033460
        /*1604*/ 	.short	0x010a
        /*1606*/ 	.byte	0x3f
	.zero		1


	//   ....[71]....
        /*1608*/ 	.word	0x0002aed0
        /*160c*/ 	.word	0x00000000
        /*1610*/ 	.word	0x00033450
        /*1614*/ 	.short	0x0101
        /*1616*/ 	.byte	0x3f
	.zero		1


	//   ....[72]....
        /*1618*/ 	.word	0x0002af70
        /*161c*/ 	.word	0x00000000
        /*1620*/ 	.word	0x00000000
        /*1624*/ 	.short	0x0101
        /*1626*/ 	.byte	0x3f
	.zero		1


	//   ....[73]....
        /*1628*/ 	.word	0x0002ba70
        /*162c*/ 	.word	0x00000005
        /*1630*/ 	.word	0x00033420
        /*1634*/ 	.short	0x010a
        /*1636*/ 	.byte	0x3f
	.zero		1


	//   ....[74]....
        /*1638*/ 	.word	0x0002bbe0
        /*163c*/ 	.word	0x00000003
        /*1640*/ 	.word	0x00033440
        /*1644*/ 	.short	0x010a
        /*1646*/ 	.byte	0x3f
	.zero		1


	//   ....[75]....
        /*1648*/ 	.word	0x0002bc80
        /*164c*/ 	.word	0x00000005
        /*1650*/ 	.word	0x00033440
        /*1654*/ 	.short	0x010a
        /*1656*/ 	.byte	0x3f
	.zero		1


	//   ....[76]....
        /*1658*/ 	.word	0x0002bcc0
        /*165c*/ 	.word	0x00000003
        /*1660*/ 	.word	0x00033460
        /*1664*/ 	.short	0x010a
        /*1666*/ 	.byte	0x3f
	.zero		1


	//   ....[77]....
        /*1668*/ 	.word	0x0002bd00
        /*166c*/ 	.word	0x00000005
        /*1670*/ 	.word	0x00033460
        /*1674*/ 	.short	0x010a
        /*1676*/ 	.byte	0x3f
	.zero		1


	//   ....[78]....
        /*1678*/ 	.word	0x0002bd40
        /*167c*/ 	.word	0x00000003
        /*1680*/ 	.word	0x00033480
        /*1684*/ 	.short	0x010a
        /*1686*/ 	.byte	0x3f
	.zero		1


	//   ....[79]....
        /*1688*/ 	.word	0x0002bd80
        /*168c*/ 	.word	0x00000005
        /*1690*/ 	.word	0x00033480
        /*1694*/ 	.short	0x010a
        /*1696*/ 	.byte	0x3f
	.zero		1


	//   ....[80]....
        /*1698*/ 	.word	0x0002bde0
        /*169c*/ 	.word	0x0000005d
        /*16a0*/ 	.word	0x00033490
        /*16a4*/ 	.short	0x010a
        /*16a6*/ 	.byte	0x3f
	.zero		1


	//   ....[81]....
        /*16a8*/ 	.word	0x0002c090
        /*16ac*/ 	.word	0x0000005d
        /*16b0*/ 	.word	0x00033490
        /*16b4*/ 	.short	0x010a
        /*16b6*/ 	.byte	0x3f
	.zero		1


	//   ....[82]....
        /*16b8*/ 	.word	0x0002c340
        /*16bc*/ 	.word	0x0000005d
        /*16c0*/ 	.word	0x00033490
        /*16c4*/ 	.short	0x010a
        /*16c6*/ 	.byte	0x3f
	.zero		1


	//   ....[83]....
        /*16c8*/ 	.word	0x0002c5f0
        /*16cc*/ 	.word	0x0000005d
        /*16d0*/ 	.word	0x000334b0
        /*16d4*/ 	.short	0x010a
        /*16d6*/ 	.byte	0x3f
	.zero		1


	//   ....[84]....
        /*16d8*/ 	.word	0x0002c8a0
        /*16dc*/ 	.word	0x00000012
        /*16e0*/ 	.word	0x00033400
        /*16e4*/ 	.short	0x010a
        /*16e6*/ 	.byte	0x3f
	.zero		1


	//   ....[85]....
        /*16e8*/ 	.word	0x0002cab0
        /*16ec*/ 	.word	0x00000012
        /*16f0*/ 	.word	0x00033400
        /*16f4*/ 	.short	0x010a
        /*16f6*/ 	.byte	0x3f
	.zero		1


	//   ....[86]....
        /*16f8*/ 	.word	0x0002cb00
        /*16fc*/ 	.word	0x00000000
        /*1700*/ 	.word	0x00033430
        /*1704*/ 	.short	0x010a
        /*1706*/ 	.byte	0x3f
	.zero		1


	//   ....[87]....
        /*1708*/ 	.word	0x0002cb50
        /*170c*/ 	.word	0x00000005
        /*1710*/ 	.word	0x00033430
        /*1714*/ 	.short	0x010a
        /*1716*/ 	.byte	0x3f
	.zero		1


	//   ....[88]....
        /*1718*/ 	.word	0x0002cba0
        /*171c*/ 	.word	0x00000004
        /*1720*/ 	.word	0x00033450
        /*1724*/ 	.short	0x010a
        /*1726*/ 	.byte	0x3f
	.zero		1


	//   ....[89]....
        /*1728*/ 	.word	0x0002cbf0
        /*172c*/ 	.word	0x0000000d
        /*1730*/ 	.word	0x00033450
        /*1734*/ 	.short	0x010a
        /*1736*/ 	.byte	0x3f
	.zero		1


	//   ....[90]....
        /*1738*/ 	.word	0x0002e9b0
        /*173c*/ 	.word	0x00000017
        /*1740*/ 	.word	0x00033420
        /*1744*/ 	.short	0x010a
        /*1746*/ 	.byte	0x3f
	.zero		1


	//   ....[91]....
        /*1748*/ 	.word	0x0002ea00
        /*174c*/ 	.word	0x00000009
        /*1750*/ 	.word	0x000334a0
        /*1754*/ 	.short	0x010a
        /*1756*/ 	.byte	0x3f
	.zero		1


	//   ....[92]....
        /*1758*/ 	.word	0x0002ea50
        /*175c*/ 	.word	0x00000009
        /*1760*/ 	.word	0x000334c0
        /*1764*/ 	.short	0x010a
        /*1766*/ 	.byte	0x3f
	.zero		1


	//   ....[93]....
        /*1768*/ 	.word	0x0002eaa0
        /*176c*/ 	.word	0x00000006
        /*1770*/ 	.word	0x000334a0
        /*1774*/ 	.short	0x010a
        /*1776*/ 	.byte	0x3f
	.zero		1


	//   ....[94]....
        /*1778*/ 	.word	0x0002eaf0
        /*177c*/ 	.word	0x00000006
        /*1780*/ 	.word	0x000334c0
        /*1784*/ 	.short	0x010a
        /*1786*/ 	.byte	0x3f
	.zero		1


	//   ....[95]....
        /*1788*/ 	.word	0x0002ec20
        /*178c*/ 	.word	0x00000004
        /*1790*/ 	.word	0x00033480
        /*1794*/ 	.short	0x010a
        /*1796*/ 	.byte	0x3f
	.zero		1


	//   ....[96]....
        /*1798*/ 	.word	0x0002f560
        /*179c*/ 	.word	0x00000004
        /*17a0*/ 	.word	0x00033440
        /*17a4*/ 	.short	0x010a
        /*17a6*/ 	.byte	0x3f
	.zero		1


	//   ....[97]....
        /*17a8*/ 	.word	0x000302d0
        /*17ac*/ 	.word	0x00000017
        /*17b0*/ 	.word	0x00033420
        /*17b4*/ 	.short	0x010a
        /*17b6*/ 	.byte	0x3f
	.zero		1


	//   ....[98]....
        /*17b8*/ 	.word	0x00030320
        /*17bc*/ 	.word	0x00000004
        /*17c0*/ 	.word	0x00033480
        /*17c4*/ 	.short	0x010a
        /*17c6*/ 	.byte	0x3f
	.zero		1


	//   ....[99]....
        /*17c8*/ 	.word	0x00030a00
        /*17cc*/ 	.word	0x00000004
        /*17d0*/ 	.word	0x00033440
        /*17d4*/ 	.short	0x010a
        /*17d6*/ 	.byte	0x3f
	.zero		1


	//   ....[100]....
        /*17d8*/ 	.word	0x00031040
        /*17dc*/ 	.word	0x00000002
        /*17e0*/ 	.word	0x00033470
        /*17e4*/ 	.short	0x010a
        /*17e6*/ 	.byte	0x3f
	.zero		1


	//   ....[101]....
        /*17e8*/ 	.word	0x00031090
        /*17ec*/ 	.word	0x00000002
        /*17f0*/ 	.word	0x00033460
        /*17f4*/ 	.short	0x010a
        /*17f6*/ 	.byte	0x3f
	.zero		1


	//   ....[102]....
        /*17f8*/ 	.word	0x000310e0
        /*17fc*/ 	.word	0x00000000
        /*1800*/ 	.word	0x00033470
        /*1804*/ 	.short	0x010a
        /*1806*/ 	.byte	0x3f
	.zero		1


	//   ....[103]....
        /*1808*/ 	.word	0x00031130
        /*180c*/ 	.word	0x00000000
        /*1810*/ 	.word	0x00033460
        /*1814*/ 	.short	0x010a
        /*1816*/ 	.byte	0x3f
	.zero		1


	//   ....[104]....
        /*1818*/ 	.word	0x00031ab0
        /*181c*/ 	.word	0x00000005
        /*1820*/ 	.word	0x00033420
        /*1824*/ 	.short	0x010a
        /*1826*/ 	.byte	0x3f
	.zero		1


	//   ....[105]....
        /*1828*/ 	.word	0x00031c50
        /*182c*/ 	.word	0x00000003
        /*1830*/ 	.word	0x00033440
        /*1834*/ 	.short	0x010a
        /*1836*/ 	.byte	0x3f
	.zero		1


	//   ....[106]....
        /*1838*/ 	.word	0x00031ca0
        /*183c*/ 	.word	0x00000005
        /*1840*/ 	.word	0x00033440
        /*1844*/ 	.short	0x010a
        /*1846*/ 	.byte	0x3f
	.zero		1


	//   ....[107]....
        /*1848*/ 	.word	0x00031cf0
        /*184c*/ 	.word	0x00000003
        /*1850*/ 	.word	0x00033460
        /*1854*/ 	.short	0x010a
        /*1856*/ 	.byte	0x3f
	.zero		1


	//   ....[108]....
        /*1858*/ 	.word	0x00031d40
        /*185c*/ 	.word	0x00000005
        /*1860*/ 	.word	0x00033460
        /*1864*/ 	.short	0x010a
        /*1866*/ 	.byte	0x3f
	.zero		1


	//   ....[109]....
        /*1868*/ 	.word	0x00031d90
        /*186c*/ 	.word	0x00000003
        /*1870*/ 	.word	0x00033480
        /*1874*/ 	.short	0x010a
        /*1876*/ 	.byte	0x3f
	.zero		1


	//----- nvinfo : EIATTR_NUM_MBARRIERS
	.align		4
.L_666:
        /*1878*/ 	.byte	0x03, 0x38
        /*187a*/ 	.short	0x0016


	//----- nvinfo : EIATTR_EXIT_INSTR_OFFSETS
	.align		4
        /*187c*/ 	.byte	0x04, 0x1c
        /*187e*/ 	.short	(.L_668 - .L_667)


	//   ....[0]....
.L_667:
        /*1880*/ 	.word	0x0002bdd0


	//----- nvinfo : EIATTR_MAX_THREADS
	.align		4
.L_668:
        /*1884*/ 	.byte	0x04, 0x05
        /*1886*/ 	.short	(.L_670 - .L_669)
.L_669:
        /*1888*/ 	.word	0x00000180
        /*188c*/ 	.word	0x00000001
        /*1890*/ 	.word	0x00000001


	//----- nvinfo : EIATTR_CRS_STACK_SIZE
	.align		4
.L_670:
        /*1894*/ 	.byte	0x04, 0x1e
        /*1896*/ 	.short	(.L_672 - .L_671)
.L_671:
        /*1898*/ 	.word	0x00000000


	//----- nvinfo : EIATTR_CBANK_PARAM_SIZE
	.align		4
.L_672:
        /*189c*/ 	.byte	0x03, 0x19
        /*189e*/ 	.short	0x0af0


	//----- nvinfo : EIATTR_PARAM_CBANK
	.align		4
        /*18a0*/ 	.byte	0x04, 0x0a
        /*18a2*/ 	.short	(.L_674 - .L_673)
	.align		4
.L_673:
        /*18a4*/ 	.word	index@(.nv.constant0._ZN7cutlass13device_kernelIN5flash11enable_sm90INS1_16FlashAttnFwdSm90INS1_25CollectiveMainloopFwdSm90ILi2EN4cute5tupleIJNS5_1CILi1EEES8_S8_EEENS6_IJNS7_ILi128EEENS7_ILi160EEENS7_ILi192EEEEEELi192ENS_12float_e4m3_tEfNS_4arch4Sm90ELb0ELb0ELb0ELb1ELb1ELb1ELb0ELb1ELb1ELb1ELb0ELb0EEENS1_21CollectiveEpilogueFwdINS6_IJSA_SC_SB_EEES9_NS_10bfloat16_tESG_Li256ELb1ELb1ELb0ELb1EEENS1_36VarlenDynamicPersistentTileSchedulerILi128ELi160ELi256ELi128ELb0ELb1ELb1ELb0ELb1ELb1EEEEEEEEEvNT_6ParamsE)
        /*18a8*/ 	.short	0x0210
        /*18aa*/ 	.short	0x0af0


	//----- nvinfo : EIATTR_SW_WAR
	.align		4
.L_674:
        /*18ac*/ 	.byte	0x04, 0x36
        /*18ae*/ 	.short	(.L_676 - .L_675)
.L_675:
        /*18b0*/ 	.word	0x00000008
.L_676:


//--------------------- .nv.info._ZN7cutlass13device_kernelIN5flash11enable_sm90INS1_16FlashAttnFwdSm90INS1_25CollectiveMainloopFwdSm90ILi2EN4cute5tupleIJNS5_1CILi1EEES8_S8_EEENS6_IJNS7_ILi128EEESA_NS7_ILi192EEEEEELi192ENS_12float_e4m3_tEfNS_4arch4Sm90ELb0ELb1ELb0ELb0ELb1ELb0ELb0ELb1ELb1ELb1ELb0ELb0EEENS1_21CollectiveEpilogueFwdINS6_IJSA_SB_SA_EEES9_NS_10bfloat16_tESF_Li256ELb0ELb1ELb0ELb1EEENS1_30DynamicPersistentTileSchedulerILi256ELi128ELb0ELb1ELb1EEEEEEEEEvNT_6ParamsE --------------------------
	.section	.nv.info._ZN7cutlass13device_kernelIN5flash11enable_sm90INS1_16FlashAttnFwdSm90INS1_25CollectiveMainloopFwdSm90ILi2EN4cute5tupleIJNS5_1CILi1EEES8_S8_EEENS6_IJNS7_ILi128EEESA_NS7_ILi192EEEEEELi192ENS_12float_e4m3_tEfNS_4arch4Sm90ELb0ELb1ELb0ELb0ELb1ELb0ELb0ELb1ELb1ELb1ELb0ELb0EEENS1_21CollectiveEpilogueFwdINS6_IJSA_SB_SA_EEES9_NS_10bfloat16_tESF_Li256ELb0ELb1ELb0ELb1EEENS1_30DynamicPersistentTileSchedulerILi256ELi128ELb0ELb1ELb1EEEEEEEEEvNT_6ParamsE,"",@"SHT_CUDA_INFO"
	.sectionflags	@""
	.align	4


	//----- nvinfo : EIATTR_CUDA_API_VERSION
	.align		4
        /*0000*/ 	.byte	0x04, 0x37
        /*0002*/ 	.short	(.L_678 - .L_677)
.L_677:
        /*0004*/ 	.word	0x00000082


	//----- nvinfo : EIATTR_KPARAM_INFO
	.align		4
.L_678:
        /*0008*/ 	.byte	0x04, 0x17
        /*000a*/ 	.short	(.L_680 - .L_679)
.L_679:
        /*000c*/ 	.word	0x00000000
        /*0010*/ 	.short	0x0000
        /*0012*/ 	.short	0x0070
        /*0014*/ 	.byte	0x00, 0xf0, 0x01, 0x2a


	//----- nvinfo : EIATTR_SPARSE_MMA_MASK
	.align		4
.L_680:
        /*0018*/ 	.byte	0x03, 0x50
        /*001a*/ 	.short	0x0000


	//----- nvinfo : EIATTR_MAXREG_COUNT
	.align		4
        /*001c*/ 	.byte	0x03, 0x1b
        /*001e*/ 	.short	0x00a8


	//----- nvinfo : EIATTR_NUM_BARRIERS
	.align		4
        /*0020*/ 	.byte	0x02, 0x4c
        /*0022*/ 	.byte	0x10
	.zero		1


	//----- nvinfo : EIATTR_EXTERNS
	.align		4
        /*0024*/ 	.byte	0x04, 0x0f
        /*0026*/ 	.short	(.L_682 - .L_681)


	//   ....[0]....
	.align		4
.L_681:
        /*0028*/ 	.word	index@(__assertfail)


	//----- nvinfo : EIATTR_ANNOTATIONS
	.align		4
.L_682:
        /*002c*/ 	.byte	0x04, 0x55
        /*002e*/ 	.short	(.L_684 - .L_683)


	//   ....[0]....
.L_683:
        /* <DEDUP_REMOVED lines=10> */


	//----- nvinfo : EIATTR_MERCURY_ISA_VERSION
	.align		4
.L_684:
        /*00c0*/ 	.byte	0x03, 0x5f
        /*00c2*/ 	.short	0x0101


	//----- nvinfo : EIATTR_INT_WARP_WIDE_INSTR_OFFSETS
	.align		4
        /*00c4*/ 	.byte	0x04, 0x31
        /*00c6*/ 	.short	(.L_686 - .L_685)


	//   ....[0]....
.L_685:
        /*00c8*/ 	.word	0x000000c0


	//   ....[1]....
        /*00cc*/ 	.word	0x000000d0


	//   ....[2]....
        /*00d0*/ 	.word	0x00000170


	//   ....[3]....
        /*00d4*/ 	.word	0x000120b0


	//   ....[4]....
        /*00d8*/ 	.word	0x00012140


	//   ....[5]....
        /*00dc*/ 	.word	0x000154f0


	//   ....[6]....
        /*00e0*/ 	.word	0x00015580


	//----- nvinfo : EIATTR_COOP_GROUP_MASK_REGIDS
	.align		4
.L_686:
        /*00e4*/ 	.byte	0x04, 0x29
        /*00e6*/ 	.short	(.L_688 - .L_687)


	//   ....[0]....
.L_687:
        /*00e8*/ 	.word	0xffffffff


	//   ....[1]....
        /*00ec*/ 	.word	0xffffffff


	//   ....[2]....
        /*00f0*/ 	.word	0xffffffff


	//   ....[3]....
        /*00f4*/ 	.word	0xffffffff


	//   ....[4]....
        /*00f8*/ 	.word	0xffffffff


	//   ....[5]....
        /*00fc*/ 	.word	0xffffffff


	//   ....[6]....
        /*0100*/ 	.word	0xffffffff


	//   ....[7]....
        /*0104*/ 	.word	0xffffffff


	//   ....[8]....
        /*0108*/ 	.word	0xffffffff


	//   ....[9]....
        /*010c*/ 	.word	0xffffffff


	//   ....[10]....
        /*0110*/ 	.word	0xffffffff


	//   ....[11]....
        /*0114*/ 	.word	0xffffffff


	//   ....[12]....
        /*0118*/ 	.word	0xffffffff


	//   ....[13]....
        /*011c*/ 	.word	0xffffffff


	//   ....[14]....
        /*0120*/ 	.word	0xffffffff


	//   ....[15]....
        /*0124*/ 	.word	0xffffffff


	//   ....[16]....
        /*0128*/ 	.word	0xffffffff


	//   ....[17]....
        /*012c*/ 	.word	0xffffffff


	//   ....[18]....
        /*0130*/ 	.word	0xffffffff


	//   ....[19]....
        /*0134*/ 	.word	0xffffffff


	//   ....[20]....
        /*0138*/ 	.word	0xffffffff


	//   ....[21]....
        /*013c*/ 	.word	0xffffffff


	//   ....[22]....
        /*0140*/ 	.word	0xffffffff


	//   ....[23]....
        /*0144*/ 	.word	0xffffffff


	//   ....[24]....
        /*0148*/ 	.word	0xffffffff


	//   ....[25]....
        /*014c*/ 	.word	0xffffffff


	//   ....[26]....
        /*0150*/ 	.word	0xffffffff


	//   ....[27]....
        /*0154*/ 	.word	0xffffffff


	//   ....[28]....
        /*0158*/ 	.word	0xffffffff


	//   ....[29]....
        /*015c*/ 	.word	0xffffffff


	//   ....[30]....
        /*0160*/ 	.word	0xffffffff


	//   ....[31]....
        /*0164*/ 	.word	0xffffffff


	//   ....[32]....
        /*0168*/ 	.word	0xffffffff


	//   ....[33]....
        /*016c*/ 	.word	0xffffffff


	//   ....[34]....
        /*0170*/ 	.word	0xffffffff


	//   ....[35]....
        /*0174*/ 	.word	0xffffffff


	//   ....[36]....
        /*0178*/ 	.word	0xffffffff


	//   ....[37]....
        /*017c*/ 	.word	0xffffffff


	//   ....[38]....
        /*0180*/ 	.word	0xffffffff


	//   ....[39]....
        /*0184*/ 	.word	0xffffffff


	//   ....[40]....
        /*0188*/ 	.word	0xffffffff


	//   ....[41]....
        /*018c*/ 	.word	0xffffffff


	//   ....[42]....
        /*0190*/ 	.word	0xffffffff


	//   ....[43]....
        /*0194*/ 	.word	0xffffffff


	//   ....[44]....
        /*0198*/ 	.word	0xffffffff


	//   ....[45]....
        /*019c*/ 	.word	0xffffffff


	//   ....[46]....
        /*01a0*/ 	.word	0xffffffff


	//   ....[47]....
        /*01a4*/ 	.word	0xffffffff


	//   ....[48]....
        /*01a8*/ 	.word	0xffffffff


	//   ....[49]....
        /*01ac*/ 	.word	0xffffffff


	//   ....[50]....
        /*01b0*/ 	.word	0xffffffff


	//   ....[51]....
        /*01b4*/ 	.word	0xffffffff


	//   ....[52]....
        /*01b8*/ 	.word	0xffffffff


	//   ....[53]....
        /*01bc*/ 	.word	0xffffffff


	//   ....[54]....
        /*01c0*/ 	.word	0xffffffff


	//   ....[55]....
        /*01c4*/ 	.word	0xffffffff


	//   ....[56]....
        /*01c8*/ 	.word	0xffffffff


	//   ....[57]....
        /*01cc*/ 	.word	0xffffffff


	//   ....[58]....
        /*01d0*/ 	.word	0xffffffff


	//   ....[59]....
        /*01d4*/ 	.word	0xffffffff


	//   ....[60]....
        /*01d8*/ 	.word	0xffffffff


	//   ....[61]....
        /*01dc*/ 	.word	0xffffffff


	//   ....[62]....
        /*01e0*/ 	.word	0xffffffff


	//   ....[63]....
        /*01e4*/ 	.word	0xffffffff


	//   ....[64]....
        /*01e8*/ 	.word	0xffffffff


	//   ....[65]....
        /*01ec*/ 	.word	0xffffffff


	//   ....[66]....
        /*01f0*/ 	.word	0xffffffff


	//   ....[67]....
        /*01f4*/ 	.word	0xffffffff


	//   ....[68]....
        /*01f8*/ 	.word	0xffffffff


	//   ....[69]....
        /*01fc*/ 	.word	0xffffffff


	//   ....[70]....
        /*0200*/ 	.word	0xffffffff


	//   ....[71]....
        /*0204*/ 	.word	0xffffffff


	//   ....[72]....
        /*0208*/ 	.word	0xffffffff


	//   ....[73]....
        /*020c*/ 	.word	0xffffffff


	//   ....[74]....
        /*0210*/ 	.word	0xffffffff


	//   ....[75]....
        /*0214*/ 	.word	0xffffffff


	//   ....[76]....
        /*0218*/ 	.word	0xffffffff


	//   ....[77]....
        /*021c*/ 	.word	0xffffffff


	//   ....[78]....
        /*0220*/ 	.word	0xffffffff


	//   ....[79]....
        /*0224*/ 	.word	0xffffffff


	//   ....[80]....
        /*0228*/ 	.word	0xffffffff


	//   ....[81]....
        /*022c*/ 	.word	0xffffffff


	//   ....[82]....
        /*0230*/ 	.word	0xffffffff


	//   ....[83]....
        /*0234*/ 	.word	0xffffffff


	//   ....[84]....
        /*0238*/ 	.word	0xffffffff


	//   ....[85]....
        /*023c*/ 	.word	0xffffffff


	//   ....[86]....
        /*0240*/ 	.word	0xffffffff


	//   ....[87]....
        /*0244*/ 	.word	0xffffffff


	//   ....[88]....
        /*0248*/ 	.word	0xffffffff


	//   ....[89]....
        /*024c*/ 	.word	0xffffffff


	//   ....[90]....
        /*0250*/ 	.word	0xffffffff


	//   ....[91]....
        /*0254*/ 	.word	0xffffffff


	//   ....[92]....
        /*0258*/ 	.word	0xffffffff


	//   ....[93]....
        /*025c*/ 	.word	0xffffffff


	//   ....[94]....
        /*0260*/ 	.word	0xffffffff


	//   ....[95]....
        /*0264*/ 	.word	0xffffffff


	//   ....[96]....
        /*0268*/ 	.word	0xffffffff


	//   ....[97]....
        /*026c*/ 	.word	0xffffffff


	//   ....[98]....
        /*0270*/ 	.word	0xffffffff


	//   ....[99]....
        /*0274*/ 	.word	0xffffffff


	//   ....[100]....
        /*0278*/ 	.word	0xffffffff


	//   ....[101]....
        /*027c*/ 	.word	0xffffffff


	//   ....[102]....
        /*0280*/ 	.word	0xffffffff


	//   ....[103]....
        /*0284*/ 	.word	0xffffffff


	//   ....[104]....
        /*0288*/ 	.word	0xffffffff


	//   ....[105]....
        /*028c*/ 	.word	0xffffffff


	//   ....[106]....
        /*0290*/ 	.word	0xffffffff


	//   ....[107]....
        /*0294*/ 	.word	0xffffffff


	//   ....[108]....
        /*0298*/ 	.word	0xffffffff


	//   ....[109]....
        /*029c*/ 	.word	0xffffffff


	//   ....[110]....
        /*02a0*/ 	.word	0xffffffff


	//   ....[111]....
        /*02a4*/ 	.word	0xffffffff


	//   ....[112]....
        /*02a8*/ 	.word	0xffffffff


	//   ....[113]....
        /*02ac*/ 	.word	0xffffffff


	//   ....[114]....
        /*02b0*/ 	.word	0xffffffff


	//   ....[115]....
        /*02b4*/ 	.word	0xffffffff


	//   ....[116]....
        /*02b8*/ 	.word	0xffffffff


	//   ....[117]....
        /*02bc*/ 	.word	0xffffffff


	//   ....[118]....
        /*02c0*/ 	.word	0xffffffff


	//   ....[119]....
        /*02c4*/ 	.word	0xffffffff


	//   ....[120]....
        /*02c8*/ 	.word	0xffffffff


	//   ....[121]....
        /*02cc*/ 	.word	0xffffffff


	//   ....[122]....
        /*02d0*/ 	.word	0xffffffff


	//   ....[123]....
        /*02d4*/ 	.word	0xffffffff


	//   ....[124]....
        /*02d8*/ 	.word	0xffffffff


	//   ....[125]....
        /*02dc*/ 	.word	0xffffffff


	//   ....[126]....
        /*02e0*/ 	.word	0xffffffff


	//   ....[127]....
        /*02e4*/ 	.word	0xffffffff


	//   ....[128]....
        /*02e8*/ 	.word	0xffffffff


	//   ....[129]....
        /*02ec*/ 	.word	0xffffffff


	//   ....[130]....
        /*02f0*/ 	.word	0xffffffff


	//   ....[131]....
        /*02f4*/ 	.word	0xffffffff


	//   ....[132]....
        /*02f8*/ 	.word	0xffffffff


	//   ....[133]....
        /*02fc*/ 	.word	0xffffffff


	//   ....[134]....
        /*0300*/ 	.word	0xffffffff


	//   ....[135]....
        /*0304*/ 	.word	0xffffffff


	//   ....[136]....
        /*0308*/ 	.word	0xffffffff


	//   ....[137]....
        /*030c*/ 	.word	0xffffffff


	//   ....[138]....
        /*0310*/ 	.word	0xffffffff


	//   ....[139]....
        /*0314*/ 	.word	0xffffffff


	//   ....[140]....
        /*0318*/ 	.word	0xffffffff


	//   ....[141]....
        /*031c*/ 	.word	0xffffffff


	//   ....[142]....
        /*0320*/ 	.word	0xffffffff


	//   ....[143]....
        /*0324*/ 	.word	0xffffffff


	//   ....[144]....
        /*0328*/ 	.word	0x0500000f


	//   ....[145]....
        /*032c*/ 	.word	0x0500000f


	//   ....[146]....
        /*0330*/ 	.word	0x0500000f


	//   ....[147]....
        /*0334*/ 	.word	0x0500000f


	//   ....[148]....
        /*0338*/ 	.word	0x0500000f


	//   ....[149]....
        /*033c*/ 	.word	0x0500000f


	//   ....[150]....
        /*0340*/ 	.word	0x0500000f


	//   ....[151]....
        /*0344*/ 	.word	0x0500000f


	//   ....[152]....
        /*0348*/ 	.word	0x0500000f


	//   ....[153]....
        /*034c*/ 	.word	0x0500000f


	//   ....[154]....
        /*0350*/ 	.word	0x0500000f


	//   ....[155]....
        /*0354*/ 	.word	0x0500000f


	//   ....[156]....
        /*0358*/ 	.word	0x0500000f


	//   ....[157]....
        /*035c*/ 	.word	0x0500000f


	//   ....[158]....
        /*0360*/ 	.word	0x0500000f


	//   ....[159]....
        /*0364*/ 	.word	0x0500000f


	//   ....[160]....
        /*0368*/ 	.word	0x0500000f


	//   ....[161]....
        /*036c*/ 	.word	0x0500000f


	//   ....[162]....
        /*0370*/ 	.word	0x0500000f


	//   ....[163]....
        /*0374*/ 	.word	0x0500000f


	//   ....[164]....
        /*0378*/ 	.word	0x0500000f


	//   ....[165]....
        /*037c*/ 	.word	0x0500000f


	//   ....[166]....
        /*0380*/ 	.word	0x0500000f


	//   ....[167]....
        /*0384*/ 	.word	0x0500000f


	//   ....[168]....
        /*0388*/ 	.word	0x0500000f


	//   ....[169]....
        /*038c*/ 	.word	0x0500000f


	//   ....[170]....
        /*0390*/ 	.word	0x0500000f


	//   ....[171]....
        /*0394*/ 	.word	0x0500000f


	//   ....[172]....
        /*0398*/ 	.word	0x0500000f


	//   ....[173]....
        /*039c*/ 	.word	0x0500000f


	//   ....[174]....
        /*03a0*/ 	.word	0x0500000f


	//   ....[175]....
        /*03a4*/ 	.word	0x0500000f


	//   ....[176]....
        /*03a8*/ 	.word	0x0500000f


	//   ....[177]....
        /*03ac*/ 	.word	0x0500000f


	//   ....[178]....
        /*03b0*/ 	.word	0x0500000f


	//   ....[179]....
        /*03b4*/ 	.word	0x0500000f


	//   ....[180]....
        /*03b8*/ 	.word	0x0500000f


	//   ....[181]....
        /*03bc*/ 	.word	0x0500000f


	//   ....[182]....
        /*03c0*/ 	.word	0x0500000f


	//   ....[183]....
        /*03c4*/ 	.word	0x0500000f


	//   ....[184]....
        /*03c8*/ 	.word	0x0500000f


	//   ....[185]....
        /*03cc*/ 	.word	0x0500000f


	//----- nvinfo : EIATTR_COOP_GROUP_INSTR_OFFSETS
	.align		4
.L_688:
        /*03d0*/ 	.byte	0x04, 0x28
        /*03d2*/ 	.short	(.L_690 - .L_689)


	//   ....[0]....
.L_689:
        /*03d4*/ 	.word	0x00000080


	//   ....[1]....
        /*03d8*/ 	.word	0x00000090


	//   ....[2]....
        /*03dc*/ 	.word	0x000002d0


	//   ....[3]....
        /*03e0*/ 	.word	0x00000430


	//   ....[4]....
        /*03e4*/ 	.word	0x00000550


	//   ....[5]....
        /*03e8*/ 	.word	0x000006b0


	//   ....[6]....
        /*03ec*/ 	.word	0x00001b80


	//   ....[7]....
        /*03f0*/ 	.word	0x00002340


	//   ....[8]....
        /*03f4*/ 	.word	0x00002590


	//   ....[9]....
        /*03f8*/ 	.word	0x00003750


	//   ....[10]....
        /*03fc*/ 	.word	0x00003860


	//   ....[11]....
        /*0400*/ 	.word	0x00004130


	//   ....[12]....
        /*0404*/ 	.word	0x000041a0


	//   ....[13]....
        /*0408*/ 	.word	0x000058c0


	//   ....[14]....
        /*040c*/ 	.word	0x00005ae0


	//   ....[15]....
        /*0410*/ 	.word	0x000066d0


	//   ....[16]....
        /*0414*/ 	.word	0x000067d0


	//   ....[17]....
        /*0418*/ 	.word	0x00007040


	//   ....[18]....
        /*041c*/ 	.word	0x000070c0


	//   ....[19]....
        /*0420*/ 	.word	0x00009010


	//   ....[20]....
        /*0424*/ 	.word	0x00009020


	//   ....[21]....
        /*0428*/ 	.word	0x00009050


	//   ....[22]....
        /*042c*/ 	.word	0x00009060


	//   ....[23]....
        /*0430*/ 	.word	0x0000ad90


	//   ....[24]....
        /*0434*/ 	.word	0x0000afb0


	//   ....[25]....
        /*0438*/ 	.word	0x0000bba0


	//   ....[26]....
        /*043c*/ 	.word	0x0000bca0


	//   ....[27]....
        /*0440*/ 	.word	0x0000c510


	//   ....[28]....
        /*0444*/ 	.word	0x0000c590


	//   ....[29]....
        /*0448*/ 	.word	0x0000db70


	//   ....[30]....
        /*044c*/ 	.word	0x0000db80


	//   ....[31]....
        /*0450*/ 	.word	0x0000dbb0


	//   ....[32]....
        /*0454*/ 	.word	0x0000dbc0


	//   ....[33]....
        /*0458*/ 	.word	0x0000f3e0


	//   ....[34]....
        /*045c*/ 	.word	0x0000f410


	//   ....[35]....
        /*0460*/ 	.word	0x0000f450


	//   ....[36]....
        /*0464*/ 	.word	0x0000f480


	//   ....[37]....
        /*0468*/ 	.word	0x0000f4c0


	//   ....[38]....
        /*046c*/ 	.word	0x0000f4f0


	//   ....[39]....
        /*0470*/ 	.word	0x0000f520


	//   ....[40]....
        /*0474*/ 	.word	0x0000f550


	//   ....[41]....
        /*0478*/ 	.word	0x0000f580


	//   ....[42]....
        /*047c*/ 	.word	0x0000f5b0


	//   ....[43]....
        /*0480*/ 	.word	0x0000f5e0


	//   ....[44]....
        /*0484*/ 	.word	0x0000f610


	//   ....[45]....
        /*0488*/ 	.word	0x0000f650


	//   ....[46]....
        /*048c*/ 	.word	0x0000f680


	//   ....[47]....
        /*0490*/ 	.word	0x0000f690


	//   ....[48]....
        /*0494*/ 	.word	0x0000f6a0


	//   ....[49]....
        /*0498*/ 	.word	0x0000f6c0


	//   ....[50]....
        /*049c*/ 	.word	0x0000f6d0


	//   ....[51]....
        /*04a0*/ 	.word	0x0000f6e0


	//   ....[52]....
        /*04a4*/ 	.word	0x0000f710


	//   ....[53]....
        /*04a8*/ 	.word	0x0000f740


	//   ....[54]....
        /*04ac*/ 	.word	0x0000f750


	//   ....[55]....
        /*04b0*/ 	.word	0x0000f760


	//   ....[56]....
        /*04b4*/ 	.word	0x0000f770


	//   ....[57]....
        /*04b8*/ 	.word	0x0000f780


	//   ....[58]....
        /*04bc*/ 	.word	0x0000f7a0


	//   ....[59]....
        /*04c0*/ 	.word	0x0000f7b0


	//   ....[60]....
        /*04c4*/ 	.word	0x0000f7c0


	//   ....[61]....
        /*04c8*/ 	.word	0x0000f7d0


	//   ....[62]....
        /*04cc*/ 	.word	0x0000f7e0


	//   ....[63]....
        /*04d0*/ 	.word	0x0000f7f0


	//   ....[64]....
        /*04d4*/ 	.word	0x0000f800


	//   ....[65]....
        /*04d8*/ 	.word	0x0000f810


	//   ....[66]....
        /*04dc*/ 	.word	0x0000f820


	//   ....[67]....
        /*04e0*/ 	.word	0x0000f830


	//   ....[68]....
        /*04e4*/ 	.word	0x0000f840


	//   ....[69]....
        /*04e8*/ 	.word	0x0000f850


	//   ....[70]....
        /*04ec*/ 	.word	0x0000f860


	//   ....[71]....
        /*04f0*/ 	.word	0x0000f870


	//   ....[72]....
        /*04f4*/ 	.word	0x0000f880


	//   ....[73]....
        /*04f8*/ 	.word	0x0000f890


	//   ....[74]....
        /*04fc*/ 	.word	0x0000f8a0


	//   ....[75]....
        /*0500*/ 	.word	0x0000f8b0


	//   ....[76]....
        /*0504*/ 	.word	0x0000f8c0


	//   ....[77]....
        /*0508*/ 	.word	0x0000f8d0


	//   ....[78]....
        /*050c*/ 	.word	0x0000f8e0


	//   ....[79]....
        /*0510*/ 	.word	0x0000f8f0


	//   ....[80]....
        /*0514*/ 	.word	0x0000f900


	//   ....[81]....
        /*0518*/ 	.word	0x0000fc10


	//   ....[82]....
        /*051c*/ 	.word	0x0000fc40


	//   ....[83]....
        /*0520*/ 	.word	0x0000fc70


	//   ....[84]....
        /*0524*/ 	.word	0x0000fca0


	//   ....[85]....
        /*0528*/ 	.word	0x000101c0


	//   ....[86]....
        /*052c*/ 	.word	0x000101f0


	//   ....[87]....
        /*0530*/ 	.word	0x000102f0


	//   ....[88]....
        /*0534*/ 	.word	0x00010310


	//   ....[89]....
        /*0538*/ 	.word	0x00010410


	//   ....[90]....
        /*053c*/ 	.word	0x00010430


	//   ....[91]....
        /*0540*/ 	.word	0x00010540


	//   ....[92]....
        /*0544*/ 	.word	0x00010560


	//   ....[93]....
        /*0548*/ 	.word	0x00010c40


	//   ....[94]....
        /*054c*/ 	.word	0x00010c60


	//   ....[95]....
        /*0550*/ 	.word	0x00010d60


	//   ....[96]....
        /*0554*/ 	.word	0x00010d80


	//   ....[97]....
        /*0558*/ 	.word	0x00010e80


	//   ....[98]....
        /*055c*/ 	.word	0x00010ea0


	//   ....[99]....
        /*0560*/ 	.word	0x00010fb0


	//   ....[100]....
        /*0564*/ 	.word	0x00010fd0


	//   ....[101]....
        /*0568*/ 	.word	0x000111a0


	//   ....[102]....
        /*056c*/ 	.word	0x00012c80


	//   ....[103]....
        /*0570*/ 	.word	0x00012cb0


	//   ....[104]....
        /*0574*/ 	.word	0x00012d80


	//   ....[105]....
        /*0578*/ 	.word	0x00012d90


	//   ....[106]....
        /*057c*/ 	.word	0x00012e20


	//   ....[107]....
        /*0580*/ 	.word	0x00012e30


	//   ....[108]....
        /*0584*/ 	.word	0x00012e40


	//   ....[109]....
        /*0588*/ 	.word	0x00012ee0


	//   ....[110]....
        /*058c*/ 	.word	0x00013240


	//   ....[111]....
        /*0590*/ 	.word	0x00013260


	//   ....[112]....
        /*0594*/ 	.word	0x00013320


	//   ....[113]....
        /*0598*/ 	.word	0x00013330


	//   ....[114]....
        /*059c*/ 	.word	0x000133c0


	//   ....[115]....
        /*05a0*/ 	.word	0x000133d0


	//   ....[116]....
        /*05a4*/ 	.word	0x000133e0


	//   ....[117]....
        /*05a8*/ 	.word	0x000133f0


	//   ....[118]....
        /*05ac*/ 	.word	0x00013af0


	//   ....[119]....
        /*05b0*/ 	.word	0x00013b10


	//   ....[120]....
        /*05b4*/ 	.word	0x00013bd0


	//   ....[121]....
        /*05b8*/ 	.word	0x00013bf0


	//   ....[122]....
        /*05bc*/ 	.word	0x00013c90


	//   ....[123]....
        /*05c0*/ 	.word	0x00013cb0


	//   ....[124]....
        /*05c4*/ 	.word	0x00013cc0


	//   ....[125]....
        /*05c8*/ 	.word	0x00013cd0


	//   ....[126]....
        /*05cc*/ 	.word	0x00014420


	//   ....[127]....
        /*05d0*/ 	.word	0x00014430


	//   ....[128]....
        /*05d4*/ 	.word	0x00014470


	//   ....[129]....
        /*05d8*/ 	.word	0x000144b0


	//   ....[130]....
        /*05dc*/ 	.word	0x000144c0


	//   ....[131]....
        /*05e0*/ 	.word	0x00014520


	//   ....[132]....
        /*05e4*/ 	.word	0x00014550


	//   ....[133]....
        /*05e8*/ 	.word	0x00014590


	//   ....[134]....
        /*05ec*/ 	.word	0x000148c0


	//   ....[135]....
        /*05f0*/ 	.word	0x000148d0


	//   ....[136]....
        /*05f4*/ 	.word	0x000148e0


	//   ....[137]....
        /*05f8*/ 	.word	0x00014940


	//   ....[138]....
        /*05fc*/ 	.word	0x00014950


	//   ....[139]....
        /*0600*/ 	.word	0x000149b0


	//   ....[140]....
        /*0604*/ 	.word	0x000149e0


	//   ....[141]....
        /*0608*/ 	.word	0x00014a20


	//   ....[142]....
        /*060c*/ 	.word	0x00015fe0


	//   ....[143]....
        /*0610*/ 	.word	0x00016170


	//   ....[144]....
        /*0614*/ 	.word	0x00016840


	//   ....[145]....
        /*0618*/ 	.word	0x00016920


	//   ....[146]....
        /*061c*/ 	.word	0x000169e0


	//   ....[147]....
        /*0620*/ 	.word	0x00016a40


	//   ....[148]....
        /*0624*/ 	.word	0x00016b50


	//   ....[149]....
        /*0628*/ 	.word	0x00016bb0


	//   ....[150]....
        /*062c*/ 	.word	0x00016cb0


	//   ....[151]....
        /*0630*/ 	.word	0x00016d10


	//   ....[152]....
        /*0634*/ 	.word	0x00016e00


	//   ....[153]....
        /*0638*/ 	.word	0x00016f50


	//   ....[154]....
        /*063c*/ 	.word	0x00017010


	//   ....[155]....
        /*0640*/ 	.word	0x00017110


	//   ....[156]....
        /*0644*/ 	.word	0x000171c0


	//   ....[157]....
        /*0648*/ 	.word	0x00017220


	//   ....[158]....
        /*064c*/ 	.word	0x00017320


	//   ....[159]....
        /*0650*/ 	.word	0x00017380


	//   ....[160]....
        /*0654*/ 	.word	0x00017420


	//   ....[161]....
        /*0658*/ 	.word	0x00017530


	//   ....[162]....
        /*065c*/ 	.word	0x000175a0


	//   ....[163]....
        /*0660*/ 	.word	0x00017600


	//   ....[164]....
        /*0664*/ 	.word	0x00017710


	//   ....[165]....
        /*0668*/ 	.word	0x00017770


	//   ....[166]....
        /*066c*/ 	.word	0x00017890


	//   ....[167]....
        /*0670*/ 	.word	0x000178f0


	//   ....[168]....
        /*0674*/ 	.word	0x00017990


	//   ....[169]....
        /*0678*/ 	.word	0x00017b30


	//   ....[170]....
        /*067c*/ 	.word	0x00017bc0


	//   ....[171]....
        /*0680*/ 	.word	0x00017c20


	//   ....[172]....
        /*0684*/ 	.word	0x00017d00


	//   ....[173]....
        /*0688*/ 	.word	0x00017d60


	//   ....[174]....
        /*068c*/ 	.word	0x00017e30


	//   ....[175]....
        /*0690*/ 	.word	0x00017e90


	//   ....[176]....
        /*0694*/ 	.word	0x00017f60


	//   ....[177]....
        /*0698*/ 	.word	0x00018050


	//   ....[178]....
        /*069c*/ 	.word	0x000180e0


	//   ....[179]....
        /*06a0*/ 	.word	0x00018140


	//   ....[180]....
        /*06a4*/ 	.word	0x00018210


	//   ....[181]....
        /*06a8*/ 	.word	0x00018270


	//   ....[182]....
        /*06ac*/ 	.word	0x00018340


	//   ....[183]....
        /*06b0*/ 	.word	0x000183a0


	//   ....[184]....
        /*06b4*/ 	.word	0x00018470


	//   ....[185]....
        /*06b8*/ 	.word	0x000186d0


	//----- nvinfo : EIATTR_REG_RECONFIG
	.align		4
.L_690:
        /*06bc*/ 	.byte	0x01, 0x54
	.zero		2


	//----- nvinfo : EIATTR_SYSCALL_OFFSETS
	.align		4
        /*06c0*/ 	.byte	0x04, 0x46
        /*06c2*/ 	.short	(.L_692 - .L_691)


	//   ....[0]....
.L_691:
        /*06c4*/ 	.word	0x00001d60


	//   ....[1]....
        /*06c8*/ 	.word	0x000122b0


	//   ....[2]....
        /*06cc*/ 	.word	0x00012420


	//   ....[3]....
        /*06d0*/ 	.word	0x00012570


	//   ....[4]....
        /*06d4*/ 	.word	0x000126b0


	//   ....[5]....
        /*06d8*/ 	.word	0x00013750


	//----- nvinfo : EIATTR_MBARRIER_INSTR_OFFSETS
	.align		4
.L_692:
        /*06dc*/ 	.byte	0x04, 0x39
        /*06de*/ 	.short	(.L_694 - .L_693)


	//   ....[0]....
.L_693:
        /*06e0*/ 	.word	0x00000180
        /*06e4*/ 	.word	0x000000ff
        /*06e8*/ 	.word	0x0002a800
        /*06ec*/ 	.short	0x0100
        /*06ee*/ 	.byte	0x08
	.zero		1


	//   ....[1]....
        /*06f0*/ 	.word	0x00000190
        /*06f4*/ 	.word	0x000000ff
        /*06f8*/ 	.word	0x0002a820
        /*06fc*/ 	.short	0x0100
        /*06fe*/ 	.byte	0x08
	.zero		1


	//   ....[2]....
        /*0700*/ 	.word	0x00000280
        /*0704*/ 	.word	0x000000ff
        /*0708*/ 	.word	0x0002a830
        /*070c*/ 	.short	0x0100
        /*070e*/ 	.byte	0x08
	.zero		1


	//   ....[3]....
        /*0710*/ 	.word	0x00000290
        /*0714*/ 	.word	0x000000ff
        /*0718*/ 	.word	0x0002a840
        /*071c*/ 	.short	0x0100
        /*071e*/ 	.byte	0x08
	.zero		1


	//   ....[4]....
        /*0720*/ 	.word	0x000002a0
        /*0724*/ 	.word	0x000000ff
        /*0728*/ 	.word	0x0002a838
        /*072c*/ 	.short	0x0100
        /*072e*/ 	.byte	0x08
	.zero		1


	//   ....[5]....
        /*0730*/ 	.word	0x000002b0
        /*0734*/ 	.word	0x000000ff
        /*0738*/ 	.word	0x0002a848
        /*073c*/ 	.short	0x0100
        /*073e*/ 	.byte	0x08
	.zero		1


	//   ....[6]....
        /*0740*/ 	.word	0x000003e0
        /*0744*/ 	.word	0x000000ff
        /*0748*/ 	.word	0x0002a850
        /*074c*/ 	.short	0x0100
        /*074e*/ 	.byte	0x08
	.zero		1


	//   ....[7]....
        /*0750*/ 	.word	0x000003f0
        /*0754*/ 	.word	0x000000ff
        /*0758*/ 	.word	0x0002a860
        /*075c*/ 	.short	0x0100
        /*075e*/ 	.byte	0x08
	.zero		1


	//   ....[8]....
        /*0760*/ 	.word	0x00000400
        /*0764*/ 	.word	0x000000ff
        /*0768*/ 	.word	0x0002a858
        /*076c*/ 	.short	0x0100
        /*076e*/ 	.byte	0x08
	.zero		1


	//   ....[9]....
        /*0770*/ 	.word	0x00000410
        /*0774*/ 	.word	0x000000ff
        /*0778*/ 	.word	0x0002a868
        /*077c*/ 	.short	0x0100
        /*077e*/ 	.byte	0x08
	.zero		1


	//   ....[10]....
        /*0780*/ 	.word	0x00000500
        /*0784*/ 	.word	0x000000ff
        /*0788*/ 	.word	0x0002a870
        /*078c*/ 	.short	0x0100
        /*078e*/ 	.byte	0x06
	.zero		1


	//   ....[11]....
        /*0790*/ 	.word	0x00000510
        /*0794*/ 	.word	0x000000ff
        /*0798*/ 	.word	0x0002a880
        /*079c*/ 	.short	0x0100
        /*079e*/ 	.byte	0x06
	.zero		1


	//   ....[12]....
        /*07a0*/ 	.word	0x00000520
        /*07a4*/ 	.word	0x000000ff
        /*07a8*/ 	.word	0x0002a878
        /*07ac*/ 	.short	0x0100
        /*07ae*/ 	.byte	0x06
	.zero		1


	//   ....[13]....
        /*07b0*/ 	.word	0x00000530
        /*07b4*/ 	.word	0x000000ff
        /*07b8*/ 	.word	0x0002a888
        /*07bc*/ 	.short	0x0100
        /*07be*/ 	.byte	0x06
	.zero		1


	//   ....[14]....
        /*07c0*/ 	.word	0x00000660
        /*07c4*/ 	.word	0x000000ff
        /*07c8*/ 	.word	0x0002a890
        /*07cc*/ 	.short	0x0100
        /*07ce*/ 	.byte	0x08
	.zero		1


	//   ....[15]....
        /*07d0*/ 	.word	0x00000670
        /*07d4*/ 	.word	0x000000ff
        /*07d8*/ 	.word	0x0002a8a0
        /*07dc*/ 	.short	0x0100
        /*07de*/ 	.byte	0x08
	.zero		1


	//   ....[16]....
        /*07e0*/ 	.word	0x00000680
        /*07e4*/ 	.word	0x000000ff
        /*07e8*/ 	.word	0x0002a898
        /*07ec*/ 	.short	0x0100
        /*07ee*/ 	.byte	0x08
	.zero		1


	//   ....[17]....
        /*07f0*/ 	.word	0x00000690
        /*07f4*/ 	.word	0x000000ff
        /*07f8*/ 	.word	0x0002a8a8
        /*07fc*/ 	.short	0x0100
        /*07fe*/ 	.byte	0x08
	.zero		1


	//   ....[18]....
        /*0800*/ 	.word	0x000007e0
        /*0804*/ 	.word	0x000000ff
        /*0808*/ 	.word	0x0002a8b0
        /*080c*/ 	.short	0x0100
        /*080e*/ 	.byte	0x08
	.zero		1


	//   ....[19]....
        /*0810*/ 	.word	0x000007f0
        /*0814*/ 	.word	0x000000ff
        /*0818*/ 	.word	0x0002a8c0
        /*081c*/ 	.short	0x0100
        /*081e*/ 	.byte	0x08
	.zero		1


	//   ....[20]....
        /*0820*/ 	.word	0x00000800
        /*0824*/ 	.word	0x000000ff
        /*0828*/ 	.word	0x0002a8b8
        /*082c*/ 	.short	0x0100
        /*082e*/ 	.byte	0x08
	.zero		1


	//   ....[21]....
        /*0830*/ 	.word	0x00000810
        /*0834*/ 	.word	0x000000ff
        /*0838*/ 	.word	0x0002a8c8
        /*083c*/ 	.short	0x0100
        /*083e*/ 	.byte	0x08
	.zero		1


	//   ....[22]....
        /*0840*/ 	.word	0x00001de0
        /*0844*/ 	.word	0x000000ff
        /*0848*/ 	.word	0x0002a800
        /*084c*/ 	.short	0x010a
        /*084e*/ 	.byte	0x24
	.zero		1


	//   ....[23]....
        /*0850*/ 	.word	0x00001e60
        /*0854*/ 	.word	0x00000003
        /*0858*/ 	.word	0x0002a830
        /*085c*/ 	.short	0x010a
        /*085e*/ 	.byte	0x3f
	.zero		1


	//   ....[24]....
        /*0860*/ 	.word	0x00001ea0
        /*0864*/ 	.word	0x00000003
        /*0868*/ 	.word	0x0002a830
        /*086c*/ 	.short	0x010a
        /*086e*/ 	.byte	0x3f
	.zero		1


	//   ....[25]....
        /*0870*/ 	.word	0x00002350
        /*0874*/ 	.word	0x000000ff
        /*0878*/ 	.word	0x00000000
        /*087c*/ 	.short	0x0101
        /*087e*/ 	.byte	0x06
	.zero		1


	//   ....[26]....
        /*0880*/ 	.word	0x00005240
        /*0884*/ 	.word	0x000000ff
        /*0888*/ 	.word	0x0002a830
        /*088c*/ 	.short	0x010a
        /*088e*/ 	.byte	0x06
	.zero		1


	//   ....[27]....
        /*0890*/ 	.word	0x00005280
        /*0894*/ 	.word	0x000000ff
        /*0898*/ 	.word	0x0002a830
        /*089c*/ 	.short	0x010a
        /*089e*/ 	.byte	0x06
	.zero		1


	//   ....[28]....
        /*08a0*/ 	.word	0x00005550
        /*08a4*/ 	.word	0x000000ff
        /*08a8*/ 	.word	0x0002a850
        /*08ac*/ 	.short	0x010a
        /*08ae*/ 	.byte	0x06
	.zero		1


	//   ....[29]....
        /*08b0*/ 	.word	0x00005590
        /*08b4*/ 	.word	0x000000ff
        /*08b8*/ 	.word	0x0002a850
        /*08bc*/ 	.short	0x010a
        /*08be*/ 	.byte	0x06
	.zero		1


	//   ....[30]....
        /*08c0*/ 	.word	0x00005880
        /*08c4*/ 	.word	0x000000ff
        /*08c8*/ 	.word	0x00000000
        /*08cc*/ 	.short	0x0101
        /*08ce*/ 	.byte	0x06
	.zero		1


	//   ....[31]....
        /*08d0*/ 	.word	0x00007b70
        /*08d4*/ 	.word	0x000000ff
        /*08d8*/ 	.word	0x00000000
        /*08dc*/ 	.short	0x0101
        /*08de*/ 	.byte	0x06
	.zero		1


	//   ....[32]....
        /*08e0*/ 	.word	0x00008660
        /*08e4*/ 	.word	0x000000ff
        /*08e8*/ 	.word	0x0002a830
        /*08ec*/ 	.short	0x010a
        /*08ee*/ 	.byte	0x06
	.zero		1


	//   ....[33]....
        /*08f0*/ 	.word	0x000086a0
        /*08f4*/ 	.word	0x000000ff
        /*08f8*/ 	.word	0x0002a830
        /*08fc*/ 	.short	0x010a
        /*08fe*/ 	.byte	0x06
	.zero		1


	//   ....[34]....
        /*0900*/ 	.word	0x00008970
        /*0904*/ 	.word	0x000000ff
        /*0908*/ 	.word	0x0002a850
        /*090c*/ 	.short	0x010a
        /*090e*/ 	.byte	0x06
	.zero		1


	//   ....[35]....
        /*0910*/ 	.word	0x000089b0
        /*0914*/ 	.word	0x000000ff
        /*0918*/ 	.word	0x0002a850
        /*091c*/ 	.short	0x010a
        /*091e*/ 	.byte	0x06
	.zero		1


	//   ....[36]....
        /*0920*/ 	.word	0x00008cb0
        /*0924*/ 	.word	0x000000ff
        /*0928*/ 	.word	0x00000000
        /*092c*/ 	.short	0x0101
        /*092e*/ 	.byte	0x06
	.zero		1


	//   ....[37]....
        /*0930*/ 	.word	0x00009e60
        /*0934*/ 	.word	0x000000ff
        /*0938*/ 	.word	0x00000000
        /*093c*/ 	.short	0x0101
        /*093e*/ 	.byte	0x06
	.zero		1


	//   ....[38]....
        /*0940*/ 	.word	0x0000a750
        /*0944*/ 	.word	0x000000ff
        /*0948*/ 	.word	0x0002a830
        /*094c*/ 	.short	0x010a
        /*094e*/ 	.byte	0x06
	.zero		1


	//   ....[39]....
        /*0950*/ 	.word	0x0000a790
        /*0954*/ 	.word	0x000000ff
        /*0958*/ 	.word	0x0002a830
        /*095c*/ 	.short	0x010a
        /*095e*/ 	.byte	0x06
	.zero		1


	//   ....[40]....
        /*0960*/ 	.word	0x0000aa30
        /*0964*/ 	.word	0x000000ff
        /*0968*/ 	.word	0x0002a850
        /*096c*/ 	.short	0x010a
        /*096e*/ 	.byte	0x06
	.zero		1


	//   ....[41]....
        /*0970*/ 	.word	0x0000aa70
        /*0974*/ 	.word	0x000000ff
        /*0978*/ 	.word	0x0002a850
        /*097c*/ 	.short	0x010a
        /*097e*/ 	.byte	0x06
	.zero		1


	//   ....[42]....
        /*0980*/ 	.word	0x0000ad50
        /*0984*/ 	.word	0x000000ff
        /*0988*/ 	.word	0x00000000
        /*098c*/ 	.short	0x0101
        /*098e*/ 	.byte	0x06
	.zero		1


	//   ....[43]....
        /*0990*/ 	.word	0x0000d040
        /*0994*/ 	.word	0x000000ff
        /*0998*/ 	.word	0x00000000
        /*099c*/ 	.short	0x0101
        /*099e*/ 	.byte	0x06
	.zero		1


	//   ....[44]....
        /*09a0*/ 	.word	0x0000d830
        /*09a4*/ 	.word	0x000000ff
        /*09a8*/ 	.word	0x0002a850
        /*09ac*/ 	.short	0x010a
        /*09ae*/ 	.byte	0x09
	.zero		1


	//   ....[45]....
        /*09b0*/ 	.word	0x0000d870
        /*09b4*/ 	.word	0x000000ff
        /*09b8*/ 	.word	0x0002a850
        /*09bc*/ 	.short	0x010a
        /*09be*/ 	.byte	0x09
	.zero		1


	//   ....[46]....
        /*09c0*/ 	.word	0x0000df40
        /*09c4*/ 	.word	0x000000ff
        /*09c8*/ 	.word	0x00000000
        /*09cc*/ 	.short	0x0101
        /*09ce*/ 	.byte	0x04
	.zero		1


	//   ....[47]....
        /*09d0*/ 	.word	0x000101b0
        /*09d4*/ 	.word	0x00000000
        /*09d8*/ 	.word	0x00000000
        /*09dc*/ 	.short	0x0101
        /*09de*/ 	.byte	0x3f
	.zero		1


	//   ....[48]....
        /*09e0*/ 	.word	0x00012aa0
        /*09e4*/ 	.word	0x00000004
        /*09e8*/ 	.word	0x0002a880
        /*09ec*/ 	.short	0x010a
        /*09ee*/ 	.byte	0x3f
	.zero		1


	//   ....[49]....
        /*09f0*/ 	.word	0x00012fd0
        /*09f4*/ 	.word	0x00000004
        /*09f8*/ 	.word	0x0002a870
        /*09fc*/ 	.short	0x0107
        /*09fe*/ 	.byte	0x3f
	.zero		1


	//   ....[50]....
        /*0a00*/ 	.word	0x00013090
        /*0a04*/ 	.word	0x00000004
        /*0a08*/ 	.word	0x0002a870
        /*0a0c*/ 	.short	0x0101
        /*0a0e*/ 	.byte	0x3f
	.zero		1


	//   ....[51]....
        /*0a10*/ 	.word	0x000130c0
        /*0a14*/ 	.word	0x00000004
        /*0a18*/ 	.word	0x0002a840
        /*0a1c*/ 	.short	0x010a
        /*0a1e*/ 	.byte	0x3f
	.zero		1


	//   ....[52]....
        /*0a20*/ 	.word	0x00013530
        /*0a24*/ 	.word	0x00000004
        /*0a28*/ 	.word	0x0002a830
        /*0a2c*/ 	.short	0x0107
        /*0a2e*/ 	.byte	0x3f
	.zero		1


	//   ....[53]....
        /*0a30*/ 	.word	0x00013600
        /*0a34*/ 	.word	0x00000004
        /*0a38*/ 	.word	0x0002a830
        /*0a3c*/ 	.short	0x0101
        /*0a3e*/ 	.byte	0x3f
	.zero		1


	//   ....[54]....
        /*0a40*/ 	.word	0x00013e10
        /*0a44*/ 	.word	0x00000012
        /*0a48*/ 	.word	0x0002a800
        /*0a4c*/ 	.short	0x0107
        /*0a4e*/ 	.byte	0x3f
	.zero		1


	//   ....[55]....
        /*0a50*/ 	.word	0x00013f00
        /*0a54*/ 	.word	0x00000012
        /*0a58*/ 	.word	0x0002a800
        /*0a5c*/ 	.short	0x0101
        /*0a5e*/ 	.byte	0x3f
	.zero		1


	//   ....[56]....
        /*0a60*/ 	.word	0x00013f20
        /*0a64*/ 	.word	0x00000012
        /*0a68*/ 	.word	0x0002a820
        /*0a6c*/ 	.short	0x010a
        /*0a6e*/ 	.byte	0x3f
	.zero		1


	//   ....[57]....
        /*0a70*/ 	.word	0x00014280
        /*0a74*/ 	.word	0x00000004
        /*0a78*/ 	.word	0x0002a880
        /*0a7c*/ 	.short	0x010a
        /*0a7e*/ 	.byte	0x3f
	.zero		1


	//   ....[58]....
        /*0a80*/ 	.word	0x00014630
        /*0a84*/ 	.word	0x00000004
        /*0a88*/ 	.word	0x0002a870
        /*0a8c*/ 	.short	0x0107
        /*0a8e*/ 	.byte	0x3f
	.zero		1


	//   ....[59]....
        /*0a90*/ 	.word	0x000146f0
        /*0a94*/ 	.word	0x00000004
        /*0a98*/ 	.word	0x0002a870
        /*0a9c*/ 	.short	0x0101
        /*0a9e*/ 	.byte	0x3f
	.zero		1


	//   ....[60]....
        /*0aa0*/ 	.word	0x00014720
        /*0aa4*/ 	.word	0x00000004
        /*0aa8*/ 	.word	0x0002a840
        /*0aac*/ 	.short	0x010a
        /*0aae*/ 	.byte	0x3f
	.zero		1


	//   ....[61]....
        /*0ab0*/ 	.word	0x00014ac0
        /*0ab4*/ 	.word	0x00000004
        /*0ab8*/ 	.word	0x0002a830
        /*0abc*/ 	.short	0x0107
        /*0abe*/ 	.byte	0x3f
	.zero		1


	//   ....[62]....
        /*0ac0*/ 	.word	0x00014b90
        /*0ac4*/ 	.word	0x00000004
        /*0ac8*/ 	.word	0x0002a830
        /*0acc*/ 	.short	0x0101
        /*0ace*/ 	.byte	0x3f
	.zero		1


	//   ....[63]....
        /*0ad0*/ 	.word	0x00014c10
        /*0ad4*/ 	.word	0x00000000
        /*0ad8*/ 	.word	0x0002a870
        /*0adc*/ 	.short	0x010a
        /*0ade*/ 	.byte	0x3f
	.zero		1


	//   ....[64]....
        /*0ae0*/ 	.word	0x00014ca0
        /*0ae4*/ 	.word	0x00000000
        /*0ae8*/ 	.word	0x0002a860
        /*0aec*/ 	.short	0x010a
        /*0aee*/ 	.byte	0x3f
	.zero		1


	//   ....[65]....
        /*0af0*/ 	.word	0x000153e0
        /*0af4*/ 	.word	0x00000000
        /*0af8*/ 	.word	0x0002a850
        /*0afc*/ 	.short	0x0101
        /*0afe*/ 	.byte	0x3f
	.zero		1


	//   ....[66]....
        /*0b00*/ 	.word	0x00015460
        /*0b04*/ 	.word	0x00000003
        /*0b08*/ 	.word	0x00000000
        /*0b0c*/ 	.short	0x0101
        /*0b0e*/ 	.byte	0x3f
	.zero		1


	//   ....[67]....
        /*0b10*/ 	.word	0x00015630
        /*0b14*/ 	.word	0x00000000
        /*0b18*/ 	.word	0x0002a870
        /*0b1c*/ 	.short	0x010a
        /*0b1e*/ 	.byte	0x3f
	.zero		1


	//   ....[68]....
        /*0b20*/ 	.word	0x000156b0
        /*0b24*/ 	.word	0x00000000
        /*0b28*/ 	.word	0x0002a860
        /*0b2c*/ 	.short	0x010a
        /*0b2e*/ 	.byte	0x3f
	.zero		1


	//   ....[69]....
        /*0b30*/ 	.word	0x00015e00
        /*0b34*/ 	.word	0x00000000
        /*0b38*/ 	.word	0x0002a850
        /*0b3c*/ 	.short	0x0101
        /*0b3e*/ 	.byte	0x3f
	.zero		1


	//   ....[70]....
        /*0b40*/ 	.word	0x00015e80
        /*0b44*/ 	.word	0x00000003
        /*0b48*/ 	.word	0x00000000
        /*0b4c*/ 	.short	0x0101
        /*0b4e*/ 	.byte	0x3f
	.zero		1


	//   ....[71]....
        /*0b50*/ 	.word	0x000160f0
        /*0b54*/ 	.word	0x00000004
        /*0b58*/ 	.word	0x0002a820
        /*0b5c*/ 	.short	0x010a
        /*0b5e*/ 	.byte	0x3f
	.zero		1


	//   ....[72]....
        /*0b60*/ 	.word	0x00016270
        /*0b64*/ 	.word	0x00000005
        /*0b68*/ 	.word	0x0002a840
        /*0b6c*/ 	.short	0x010a
        /*0b6e*/ 	.byte	0x3f
	.zero		1


	//   ....[73]....
        /*0b70*/ 	.word	0x00016310
        /*0b74*/ 	.word	0x00000017
        /*0b78*/ 	.word	0x0002a840
        /*0b7c*/ 	.short	0x010a
        /*0b7e*/ 	.byte	0x3f
	.zero		1


	//   ....[74]....
        /*0b80*/ 	.word	0x00016350
        /*0b84*/ 	.word	0x00000005
        /*0b88*/ 	.word	0x0002a860
        /*0b8c*/ 	.short	0x010a
        /*0b8e*/ 	.byte	0x3f
	.zero		1


	//   ....[75]....
        /*0b90*/ 	.word	0x00016390
        /*0b94*/ 	.word	0x00000017
        /*0b98*/ 	.word	0x0002a860
        /*0b9c*/ 	.short	0x010a
        /*0b9e*/ 	.byte	0x3f
	.zero		1


	//   ....[76]....
        /*0ba0*/ 	.word	0x000163d0
        /*0ba4*/ 	.word	0x00000005
        /*0ba8*/ 	.word	0x0002a880
        /*0bac*/ 	.short	0x010a
        /*0bae*/ 	.byte	0x3f
	.zero		1


	//   ....[77]....
        /*0bb0*/ 	.word	0x00016410
        /*0bb4*/ 	.word	0x00000017
        /*0bb8*/ 	.word	0x0002a880
        /*0bbc*/ 	.short	0x010a
        /*0bbe*/ 	.byte	0x3f
	.zero		1


	//   ....[78]....
        /*0bc0*/ 	.word	0x00016480
        /*0bc4*/ 	.word	0x00000003
        /*0bc8*/ 	.word	0x0002a800
        /*0bcc*/ 	.short	0x010a
        /*0bce*/ 	.byte	0x3f
	.zero		1


	//   ....[79]....
        /*0bd0*/ 	.word	0x000164d0
        /*0bd4*/ 	.word	0x00000003
        /*0bd8*/ 	.word	0x0002a830
        /*0bdc*/ 	.short	0x010a
        /*0bde*/ 	.byte	0x3f
	.zero		1


	//   ....[80]....
        /*0be0*/ 	.word	0x00016530
        /*0be4*/ 	.word	0x00000005
        /*0be8*/ 	.word	0x0002a830
        /*0bec*/ 	.short	0x010a
        /*0bee*/ 	.byte	0x3f
	.zero		1


	//   ....[81]....
        /*0bf0*/ 	.word	0x00016590
        /*0bf4*/ 	.word	0x00000005
        /*0bf8*/ 	.word	0x0002a850
        /*0bfc*/ 	.short	0x010a
        /*0bfe*/ 	.byte	0x3f
	.zero		1


	//   ....[82]....
        /*0c00*/ 	.word	0x000165f0
        /*0c04*/ 	.word	0x00000009
        /*0c08*/ 	.word	0x0002a830
        /*0c0c*/ 	.short	0x010a
        /*0c0e*/ 	.byte	0x3f
	.zero		1


	//   ....[83]....
        /*0c10*/ 	.word	0x00016650
        /*0c14*/ 	.word	0x00000009
        /*0c18*/ 	.word	0x0002a850
        /*0c1c*/ 	.short	0x010a
        /*0c1e*/ 	.byte	0x3f
	.zero		1


	//   ....[84]....
        /*0c20*/ 	.word	0x000166b0
        /*0c24*/ 	.word	0x00000007
        /*0c28*/ 	.word	0x0002a830
        /*0c2c*/ 	.short	0x010a
        /*0c2e*/ 	.byte	0x3f
	.zero		1


	//   ....[85]....
        /*0c30*/ 	.word	0x00016710
        /*0c34*/ 	.word	0x00000007
        /*0c38*/ 	.word	0x0002a850
        /*0c3c*/ 	.short	0x010a
        /*0c3e*/ 	.byte	0x3f
	.zero		1


	//   ....[86]....
        /*0c40*/ 	.word	0x00016770
        /*0c44*/ 	.word	0x00000005
        /*0c48*/ 	.word	0x0002a850
        /*0c4c*/ 	.short	0x010a
        /*0c4e*/ 	.byte	0x3f
	.zero		1


	//   ....[87]....
        /*0c50*/ 	.word	0x00016870
        /*0c54*/ 	.word	0x00000004
        /*0c58*/ 	.word	0x0002a880
        /*0c5c*/ 	.short	0x010a
        /*0c5e*/ 	.byte	0x3f
	.zero		1


	//   ....[88]....
        /*0c60*/ 	.word	0x00016ea0
        /*0c64*/ 	.word	0x00000004
        /*0c68*/ 	.word	0x0002a840
        /*0c6c*/ 	.short	0x010a
        /*0c6e*/ 	.byte	0x3f
	.zero		1


	//   ....[89]....
        /*0c70*/ 	.word	0x00017a30
        /*0c74*/ 	.word	0x00000012
        /*0c78*/ 	.word	0x0002a820
        /*0c7c*/ 	.short	0x010a
        /*0c7e*/ 	.byte	0x3f
	.zero		1


	//   ....[90]....
        /*0c80*/ 	.word	0x00017a80
        /*0c84*/ 	.word	0x00000004
        /*0c88*/ 	.word	0x0002a880
        /*0c8c*/ 	.short	0x010a
        /*0c8e*/ 	.byte	0x3f
	.zero		1


	//   ....[91]....
        /*0c90*/ 	.word	0x00017fa0
        /*0c94*/ 	.word	0x00000004
        /*0c98*/ 	.word	0x0002a840
        /*0c9c*/ 	.short	0x010a
        /*0c9e*/ 	.byte	0x3f
	.zero		1


	//   ....[92]....
        /*0ca0*/ 	.word	0x000184b0
        /*0ca4*/ 	.word	0x00000000
        /*0ca8*/ 	.word	0x0002a870
        /*0cac*/ 	.short	0x010a
        /*0cae*/ 	.byte	0x3f
	.zero		1


	//   ....[93]....
        /*0cb0*/ 	.word	0x00018500
        /*0cb4*/ 	.word	0x00000000
        /*0cb8*/ 	.word	0x0002a860
        /*0cbc*/ 	.short	0x010a
        /*0cbe*/ 	.byte	0x3f
	.zero		1


	//   ....[94]....
        /*0cc0*/ 	.word	0x00018550
        /*0cc4*/ 	.word	0x00000000
        /*0cc8*/ 	.word	0x0002a870
        /*0ccc*/ 	.short	0x010a
        /*0cce*/ 	.byte	0x3f
	.zero		1


	//   ....[95]....
        /*0cd0*/ 	.word	0x000185a0
        /*0cd4*/ 	.word	0x00000000
        /*0cd8*/ 	.word	0x0002a860
        /*0cdc*/ 	.short	0x010a
        /*0cde*/ 	.byte	0x3f
	.zero		1


	//   ....[96]....
        /*0ce0*/ 	.word	0x000185f0
        /*0ce4*/ 	.word	0x00000004
        /*0ce8*/ 	.word	0x0002a820
        /*0cec*/ 	.short	0x010a
        /*0cee*/ 	.byte	0x3f
	.zero		1


	//   ....[97]....
        /*0cf0*/ 	.word	0x00018790
        /*0cf4*/ 	.word	0x00000005
        /*0cf8*/ 	.word	0x0002a840
        /*0cfc*/ 	.short	0x010a
        /*0cfe*/ 	.byte	0x3f
	.zero		1


	//   ....[98]....
        /*0d00*/ 	.word	0x000187e0
        /*0d04*/ 	.word	0x00000017
        /*0d08*/ 	.word	0x0002a840
        /*0d0c*/ 	.short	0x010a
        /*0d0e*/ 	.byte	0x3f
	.zero		1


	//   ....[99]....
        /*0d10*/ 	.word	0x00018830
        /*0d14*/ 	.word	0x00000005
        /*0d18*/ 	.word	0x0002a860
        /*0d1c*/ 	.short	0x010a
        /*0d1e*/ 	.byte	0x3f
	.zero		1


	//   ....[100]....
        /*0d20*/ 	.word	0x00018880
        /*0d24*/ 	.word	0x00000017
        /*0d28*/ 	.word	0x0002a860
        /*0d2c*/ 	.short	0x010a
        /*0d2e*/ 	.byte	0x3f
	.zero		1


	//   ....[101]....
        /*0d30*/ 	.word	0x000188d0
        /*0d34*/ 	.word	0x00000005
        /*0d38*/ 	.word	0x0002a880
        /*0d3c*/ 	.short	0x010a
        /*0d3e*/ 	.byte	0x3f
	.zero		1


	//----- nvinfo : EIATTR_NUM_MBARRIERS
	.align		4
.L_694:
        /*0d40*/ 	.byte	0x03, 0x38
        /*0d42*/ 	.short	0x0016


	//----- nvinfo : EIATTR_EXIT_INSTR_OFFSETS
	.align		4
        /*0d44*/ 	.byte	0x04, 0x1c
        /*0d46*/ 	.short	(.L_696 - .L_695)


	//   ....[0]....
.L_695:
        /*0d48*/ 	.word	0x00000990


	//   ....[1]....
        /*0d4c*/ 	.word	0x00011110


	//   ....[2]....
        /*0d50*/ 	.word	0x00016460


	//----- nvinfo : EIATTR_MAX_THREADS
	.align		4
.L_696:
        /*0d54*/ 	.byte	0x04, 0x05
        /*0d56*/ 	.short	(.L_698 - .L_697)
.L_697:
        /*0d58*/ 	.word	0x00000180
        /*0d5c*/ 	.word	0x00000001
        /*0d60*/ 	.word	0x00000001


	//----- nvinfo : EIATTR_CRS_STACK_SIZE
	.align		4
.L_698:
        /*0d64*/ 	.byte	0x04, 0x1e
        /*0d66*/ 	.short	(.L_700 - .L_699)
.L_699:
        /*0d68*/ 	.word	0x00000000


	//----- nvinfo : EIATTR_CBANK_PARAM_SIZE
	.align		4
.L_700:
        /*0d6c*/ 	.byte	0x03, 0x19
        /*0d6e*/ 	.short	0x0af0


	//----- nvinfo : EIATTR_PARAM_CBANK
	.align		4
        /*0d70*/ 	.byte	0x04, 0x0a
        /*0d72*/ 	.short	(.L_702 - .L_701)
	.align		4
.L_701:
        /*0d74*/ 	.word	index@(.nv.constant0._ZN7cutlass13device_kernelIN5flash11enable_sm90INS1_16FlashAttnFwdSm90INS1_25CollectiveMainloopFwdSm90ILi2EN4cute5tupleIJNS5_1CILi1EEES8_S8_EEENS6_IJNS7_ILi128EEESA_NS7_ILi192EEEEEELi192ENS_12float_e4m3_tEfNS_4arch4Sm90ELb0ELb1ELb0ELb0ELb1ELb0ELb0ELb1ELb1ELb1ELb0ELb0EEENS1_21CollectiveEpilogueFwdINS6_IJSA_SB_SA_EEES9_NS_10bfloat16_tESF_Li256ELb0ELb1ELb0ELb1EEENS1_30DynamicPersistentTileSchedulerILi256ELi128ELb0ELb1ELb1EEEEEEEEEvNT_6ParamsE)
        /*0d78*/ 	.short	0x0210
        /*0d7a*/ 	.short	0x0af0


	//----- nvinfo : EIATTR_SW_WAR
	.align		4
.L_702:
        /*0d7c*/ 	.byte	0x04, 0x36
        /*0d7e*/ 	.short	(.L_704 - .L_703)
.L_703:
        /*0d80*/ 	.word	0x00000008
.L_704:


//--------------------- .nv.info._ZN7cutlass13device_kernelIN5flash11enable_sm90INS1_16FlashAttnFwdSm90INS1_25CollectiveMainloopFwdSm90ILi2EN4cute5tupleIJNS5_1CILi1EEES8_S8_EEENS6_IJNS7_ILi128EEESA_NS7_ILi192EEEEEELi192ENS_12float_e4m3_tEfNS_4arch4Sm90ELb0ELb1ELb0ELb1ELb1ELb0ELb0ELb1ELb1ELb1ELb0ELb0EEENS1_21CollectiveEpilogueFwdINS6_IJSA_SB_SA_EEES9_NS_10bfloat16_tESF_Li256ELb1ELb1ELb0ELb1EEENS1_36VarlenDynamicPersistentTileSchedulerILi128ELi128ELi256ELi128ELb0ELb1ELb1ELb1ELb0ELb1EEEEEEEEEvNT_6ParamsE --------------------------
	.section	.nv.info._ZN7cutlass13device_kernelIN5flash11enable_sm90INS1_16FlashAttnFwdSm90INS1_25CollectiveMainloopFwdSm90ILi2EN4cute5tupleIJNS5_1CILi1EEES8_S8_EEENS6_IJNS7_ILi128EEESA_NS7_ILi192EEEEEELi192ENS_12float_e4m3_tEfNS_4arch4Sm90ELb0ELb1ELb0ELb1ELb1ELb0ELb0ELb1ELb1ELb1ELb0ELb0EEENS1_21CollectiveEpilogueFwdINS6_IJSA_SB_SA_EEES9_NS_10bfloat16_tESF_Li256ELb1ELb1ELb0ELb1EEENS1_36VarlenDynamicPersistentTileSchedulerILi128ELi128ELi256ELi128ELb0ELb1ELb1ELb1ELb0ELb1EEEEEEEEEvNT_6ParamsE,"",@"SHT_CUDA_INFO"
	.sectionflags	@""
	.align	4


	//----- nvinfo : EIATTR_CUDA_API_VERSION
	.align		4
        /*0000*/ 	.byte	0x04, 0x37
        /*0002*/ 	.short	(.L_706 - .L_705)
.L_705:
        /*0004*/ 	.word	0x00000082


	//----- nvinfo : EIATTR_KPARAM_INFO
	.align		4
.L_706:
        /*0008*/ 	.byte	0x04, 0x17
        /*000a*/ 	.short	(.L_708 - .L_707)
.L_707:
        /*000c*/ 	.word	0x00000000
        /*0010*/ 	.short	0x0000
        /*0012*/ 	.short	0x0070
        /*0014*/ 	.byte	0x00, 0xf0, 0x01, 0x2a


	//----- nvinfo : EIATTR_SPARSE_MMA_MASK
	.align		4
.L_708:
        /*0018*/ 	.byte	0x03, 0x50
        /*001a*/ 	.short	0x0000


	//----- nvinfo : EIATTR_MAXREG_COUNT
	.align		4
        /*001c*/ 	.byte	0x03, 0x1b
        /*001e*/ 	.short	0x00a8


	//----- nvinfo : EIATTR_NUM_BARRIERS
	.align		4
        /*0020*/ 	.byte	0x02, 0x4c
        /*0022*/ 	.byte	0x10
	.zero		1


	//----- nvinfo : EIATTR_EXTERNS
	.align		4
        /*0024*/ 	.byte	0x04, 0x0f
        /*0026*/ 	.short	(.L_710 - .L_709)


	//   ....[0]....
	.align		4
.L_709:
        /*0028*/ 	.word	index@(__assertfail)


	//----- nvinfo : EIATTR_ANNOTATIONS
	.align		4
.L_710:
        /*002c*/ 	.byte	0x04, 0x55
        /*002e*/ 	.short	(.L_712 - .L_711)


	//   ....[0]....
.L_711:
        /* <DEDUP_REMOVED lines=9> */


	//----- nvinfo : EIATTR_MERCURY_ISA_VERSION
	.align		4
.L_712:
        /*00a8*/ 	.byte	0x03, 0x5f
        /*00aa*/ 	.short	0x0101


	//----- nvinfo : EIATTR_UNUSED_LOAD_BYTE_OFFSET
	.align		4
        /*00ac*/ 	.byte	0x04, 0x44
        /*00ae*/ 	.short	(.L_714 - .L_713)


	//   ....[0]....
.L_713:
        /*00b0*/ 	.word	0x00000980
        /*00b4*/ 	.word	0x0000fff0


	//   ....[1]....
        /*00b8*/ 	.word	0x0000e600
        /*00bc*/ 	.word	0x0000fff0


	//----- nvinfo : EIATTR_INT_WARP_WIDE_INSTR_OFFSETS
	.align		4
.L_714:
        /*00c0*/ 	.byte	0x04, 0x31
        /*00c2*/ 	.short	(.L_716 - .L_715)


	//   ....[0]....
.L_715:
        /*00c4*/ 	.word	0x000000c0


	//   ....[1]....
        /*00c8*/ 	.word	0x000000d0


	//   ....[2]....
        /*00cc*/ 	.word	0x00000170


	//   ....[3]....
        /*00d0*/ 	.word	0x00012f10


	//   ....[4]....
        /*00d4*/ 	.word	0x00012fa0


	//   ....[5]....
        /*00d8*/ 	.word	0x00016590


	//   ....[6]....
        /*00dc*/ 	.word	0x00016620


	//----- nvinfo : EIATTR_COOP_GROUP_MASK_REGIDS
	.align		4
.L_716:
        /*00e0*/ 	.byte	0x04, 0x29
        /*00e2*/ 	.short	(.L_718 - .L_717)


	//   ....[0]....
.L_717:
        /*00e4*/ 	.word	0xffffffff


	//   ....[1]....
        /*00e8*/ 	.word	0xffffffff


	//   ....[2]....
        /*00ec*/ 	.word	0xffffffff


	//   ....[3]....
        /*00f0*/ 	.word	0xffffffff


	//   ....[4]....
        /*00f4*/ 	.word	0xffffffff


	//   ....[5]....
        /*00f8*/ 	.word	0xffffffff


	//   ....[6]....
        /*00fc*/ 	.word	0xffffffff


	//   ....[7]....
        /*0100*/ 	.word	0xffffffff


	//   ....[8]....
        /*0104*/ 	.word	0xffffffff


	//   ....[9]....
        /*0108*/ 	.word	0xffffffff


	//   ....[10]....
        /*010c*/ 	.word	0xffffffff


	//   ....[11]....
        /*0110*/ 	.word	0xffffffff


	//   ....[12]....
        /*0114*/ 	.word	0xffffffff


	//   ....[13]....
        /*0118*/ 	.word	0xffffffff


	//   ....[14]....
        /*011c*/ 	.word	0xffffffff


	//   ....[15]....
        /*0120*/ 	.word	0xffffffff


	//   ....[16]....
        /*0124*/ 	.word	0xffffffff


	//   ....[17]....
        /*0128*/ 	.word	0xffffffff


	//   ....[18]....
        /*012c*/ 	.word	0xffffffff


	//   ....[19]....
        /*0130*/ 	.word	0xffffffff


	//   ....[20]....
        /*0134*/ 	.word	0xffffffff


	//   ....[21]....
        /*0138*/ 	.word	0xffffffff


	//   ....[22]....
        /*013c*/ 	.word	0xffffffff


	//   ....[23]....
        /*0140*/ 	.word	0xffffffff


	//   ....[24]....
        /*0144*/ 	.word	0xffffffff


	//   ....[25]....
        /*0148*/ 	.word	0xffffffff


	//   ....[26]....
        /*014c*/ 	.word	0xffffffff


	//   ....[27]....
        /*0150*/ 	.word	0xffffffff


	//   ....[28]....
        /*0154*/ 	.word	0xffffffff


	//   ....[29]....
        /*0158*/ 	.word	0xffffffff


	//   ....[30]....
        /*015c*/ 	.word	0xffffffff


	//   ....[31]....
        /*0160*/ 	.word	0xffffffff


	//   ....[32]....
        /*0164*/ 	.word	0xffffffff


	//   ....[33]....
        /*0168*/ 	.word	0xffffffff


	//   ....[34]....
        /*016c*/ 	.word	0xffffffff


	//   ....[35]....
        /*0170*/ 	.word	0xffffffff


	//   ....[36]....
        /*0174*/ 	.word	0xffffffff


	//   ....[37]....
        /*0178*/ 	.word	0xffffffff


	//   ....[38]....
        /*017c*/ 	.word	0xffffffff


	//   ....[39]....
        /*0180*/ 	.word	0xffffffff


	//   ....[40]....
        /*0184*/ 	.word	0xffffffff


	//   ....[41]....
        /*0188*/ 	.word	0xffffffff


	//   ....[42]....
        /*018c*/ 	.word	0xffffffff


	//   ....[43]....
        /*0190*/ 	.word	0xffffffff


	//   ....[44]....
        /*0194*/ 	.word	0xffffffff


	//   ....[45]....
        /*0198*/ 	.word	0xffffffff


	//   ....[46]....
        /*019c*/ 	.word	0xffffffff


	//   ....[47]....
        /*01a0*/ 	.word	0xffffffff


	//   ....[48]....
        /*01a4*/ 	.word	0xffffffff


	//   ....[49]....
        /*01a8*/ 	.word	0xffffffff


	//   ....[50]....
        /*01ac*/ 	.word	0xffffffff


	//   ....[51]....
        /*01b0*/ 	.word	0xffffffff


	//   ....[52]....
        /*01b4*/ 	.word	0xffffffff


	//   ....[53]....
        /*01b8*/ 	.word	0xffffffff


	//   ....[54]....
        /*01bc*/ 	.word	0xffffffff


	//   ....[55]....
        /*01c0*/ 	.word	0xffffffff


	//   ....[56]....
        /*01c4*/ 	.word	0xffffffff


	//   ....[57]....
        /*01c8*/ 	.word	0xffffffff


	//   ....[58]....
        /*01cc*/ 	.word	0xffffffff


	//   ....[59]....
        /*01d0*/ 	.word	0xffffffff


	//   ....[60]....
        /*01d4*/ 	.word	0xffffffff


	//   ....[61]....
        /*01d8*/ 	.word	0xffffffff


	//   ....[62]....
        /*01dc*/ 	.word	0xffffffff


	//   ....[63]....
        /*01e0*/ 	.word	0xffffffff


	//   ....[64]....
        /*01e4*/ 	.word	0xffffffff


	//   ....[65]....
        /*01e8*/ 	.word	0xffffffff


	//   ....[66]....
        /*01ec*/ 	.word	0xffffffff


	//   ....[67]....
        /*01f0*/ 	.word	0xffffffff


	//   ....[68]....
        /*01f4*/ 	.word	0xffffffff


	//   ....[69]....
        /*01f8*/ 	.word	0xffffffff


	//   ....[70]....
        /*01fc*/ 	.word	0xffffffff


	//   ....[71]....
        /*0200*/ 	.word	0xffffffff


	//   ....[72]....
        /*0204*/ 	.word	0xffffffff


	//   ....[73]....
        /*0208*/ 	.word	0xffffffff


	//   ....[74]....
        /*020c*/ 	.word	0xffffffff


	//   ....[75]....
        /*0210*/ 	.word	0xffffffff


	//   ....[76]....
        /*0214*/ 	.word	0xffffffff


	//   ....[77]....
        /*0218*/ 	.word	0xffffffff


	//   ....[78]....
        /*021c*/ 	.word	0xffffffff


	//   ....[79]....
        /*0220*/ 	.word	0xffffffff


	//   ....[80]....
        /*0224*/ 	.word	0xffffffff


	//   ....[81]....
        /*0228*/ 	.word	0xffffffff


	//   ....[82]....
        /*022c*/ 	.word	0xffffffff


	//   ....[83]....
        /*0230*/ 	.word	0xffffffff


	//   ....[84]....
        /*0234*/ 	.word	0xffffffff


	//   ....[85]....
        /*0238*/ 	.word	0xffffffff


	//   ....[86]....
        /*023c*/ 	.word	0xffffffff


	//   ....[87]....
        /*0240*/ 	.word	0xffffffff


	//   ....[88]....
        /*0244*/ 	.word	0xffffffff


	//   ....[89]....
        /*0248*/ 	.word	0xffffffff


	//   ....[90]....
        /*024c*/ 	.word	0xffffffff


	//   ....[91]....
        /*0250*/ 	.word	0xffffffff


	//   ....[92]....
        /*0254*/ 	.word	0xffffffff


	//   ....[93]....
        /*0258*/ 	.word	0xffffffff


	//   ....[94]....
        /*025c*/ 	.word	0xffffffff


	//   ....[95]....
        /*0260*/ 	.word	0xffffffff


	//   ....[96]....
        /*0264*/ 	.word	0xffffffff


	//   ....[97]....
        /*0268*/ 	.word	0xffffffff


	//   ....[98]....
        /*026c*/ 	.word	0xffffffff


	//   ....[99]....
        /*0270*/ 	.word	0xffffffff


	//   ....[100]....
        /*0274*/ 	.word	0xffffffff


	//   ....[101]....
        /*0278*/ 	.word	0xffffffff


	//   ....[102]....
        /*027c*/ 	.word	0xffffffff


	//   ....[103]....
        /*0280*/ 	.word	0xffffffff


	//   ....[104]....
        /*0284*/ 	.word	0xffffffff


	//   ....[105]....
        /*0288*/ 	.word	0xffffffff


	//   ....[106]....
        /*028c*/ 	.word	0xffffffff


	//   ....[107]....
        /*0290*/ 	.word	0xffffffff


	//   ....[108]....
        /*0294*/ 	.word	0xffffffff


	//   ....[109]....
        /*0298*/ 	.word	0xffffffff


	//   ....[110]....
        /*029c*/ 	.word	0xffffffff


	//   ....[111]....
        /*02a0*/ 	.word	0xffffffff


	//   ....[112]....
        /*02a4*/ 	.word	0xffffffff


	//   ....[113]....
        /*02a8*/ 	.word	0xffffffff


	//   ....[114]....
        /*02ac*/ 	.word	0xffffffff


	//   ....[115]....
        /*02b0*/ 	.word	0xffffffff


	//   ....[116]....
        /*02b4*/ 	.word	0xffffffff


	//   ....[117]....
        /*02b8*/ 	.word	0xffffffff


	//   ....[118]....
        /*02bc*/ 	.word	0xffffffff


	//   ....[119]....
        /*02c0*/ 	.word	0xffffffff


	//   ....[120]....
        /*02c4*/ 	.word	0xffffffff


	//   ....[121]....
        /*02c8*/ 	.word	0xffffffff


	//   ....[122]....
        /*02cc*/ 	.word	0xffffffff


	//   ....[123]....
        /*02d0*/ 	.word	0xffffffff


	//   ....[124]....
        /*02d4*/ 	.word	0xffffffff


	//   ....[125]....
        /*02d8*/ 	.word	0xffffffff


	//   ....[126]....
        /*02dc*/ 	.word	0xffffffff


	//   ....[127]....
        /*02e0*/ 	.word	0xffffffff


	//   ....[128]....
        /*02e4*/ 	.word	0xffffffff


	//   ....[129]....
        /*02e8*/ 	.word	0xffffffff


	//   ....[130]....
        /*02ec*/ 	.word	0xffffffff


	//   ....[131]....
        /*02f0*/ 	.word	0xffffffff


	//   ....[132]....
        /*02f4*/ 	.word	0xffffffff


	//   ....[133]....
        /*02f8*/ 	.word	0xffffffff


	//   ....[134]....
        /*02fc*/ 	.word	0xffffffff


	//   ....[135]....
        /*0300*/ 	.word	0xffffffff


	//   ....[136]....
        /*0304*/ 	.word	0xffffffff


	//   ....[137]....
        /*0308*/ 	.word	0xffffffff


	//   ....[138]....
        /*030c*/ 	.word	0xffffffff


	//   ....[139]....
        /*0310*/ 	.word	0xffffffff


	//   ....[140]....
        /*0314*/ 	.word	0xffffffff


	//   ....[141]....
        /*0318*/ 	.word	0xffffffff


	//   ....[142]....
        /*031c*/ 	.word	0xffffffff


	//   ....[143]....
        /*0320*/ 	.word	0xffffffff


	//   ....[144]....
        /*0324*/ 	.word	0xffffffff


	//   ....[145]....
        /*0328*/ 	.word	0xffffffff


	//   ....[146]....
        /*032c*/ 	.word	0xffffffff


	//   ....[147]....
        /*0330*/ 	.word	0xffffffff


	//   ....[148]....
        /*0334*/ 	.word	0xffffffff


	//   ....[149]....
        /*0338*/ 	.word	0xffffffff


	//   ....[150]....
        /*033c*/ 	.word	0xffffffff


	//   ....[151]....
        /*0340*/ 	.word	0xffffffff


	//   ....[152]....
        /*0344*/ 	.word	0xffffffff


	//   ....[153]....
        /*0348*/ 	.word	0xffffffff


	//   ....[154]....
        /*034c*/ 	.word	0xffffffff


	//   ....[155]....
        /*0350*/ 	.word	0xffffffff


	//   ....[156]....
        /*0354*/ 	.word	0xffffffff


	//   ....[157]....
        /*0358*/ 	.word	0xffffffff


	//   ....[158]....
        /*035c*/ 	.word	0xffffffff


	//   ....[159]....
        /*0360*/ 	.word	0xffffffff


	//   ....[160]....
        /*0364*/ 	.word	0xffffffff


	//   ....[161]....
        /*0368*/ 	.word	0xffffffff


	//   ....[162]....
        /*036c*/ 	.word	0xffffffff


	//   ....[163]....
        /*0370*/ 	.word	0xffffffff


	//   ....[164]....
        /*0374*/ 	.word	0xffffffff


	//   ....[165]....
        /*0378*/ 	.word	0xffffffff


	//   ....[166]....
        /*037c*/ 	.word	0xffffffff


	//   ....[167]....
        /*0380*/ 	.word	0xffffffff


	//   ....[168]....
        /*0384*/ 	.word	0xffffffff


	//   ....[169]....
        /*0388*/ 	.word	0xffffffff


	//   ....[170]....
        /*038c*/ 	.word	0xffffffff


	//   ....[171]....
        /*0390*/ 	.word	0xffffffff


	//   ....[172]....
        /*0394*/ 	.word	0xffffffff


	//   ....[173]....
        /*0398*/ 	.word	0xffffffff


	//   ....[174]....
        /*039c*/ 	.word	0xffffffff


	//   ....[175]....
        /*03a0*/ 	.word	0x0500000f


	//   ....[176]....
        /*03a4*/ 	.word	0x0500000f


	//   ....[177]....
        /*03a8*/ 	.word	0x0500000f


	//   ....[178]....
        /*03ac*/ 	.word	0x0500000f


	//   ....[179]....
        /*03b0*/ 	.word	0x0500000f


	//   ....[180]....
        /*03b4*/ 	.word	0x0500000f


	//   ....[181]....
        /*03b8*/ 	.word	0x0500000f


	//   ....[182]....
        /*03bc*/ 	.word	0x0500000f


	//   ....[183]....
        /*03c0*/ 	.word	0x0500000f


	//   ....[184]....
        /*03c4*/ 	.word	0x0500000f


	//   ....[185]....
        /*03c8*/ 	.word	0x0500000f


	//   ....[186]....
        /*03cc*/ 	.word	0x0500000f


	//   ....[187]....
        /*03d0*/ 	.word	0x0500000f


	//   ....[188]....
        /*03d4*/ 	.word	0x0500000f


	//   ....[189]....
        /*03d8*/ 	.word	0x0500000f


	//   ....[190]....
        /*03dc*/ 	.word	0x0500000f


	//   ....[191]....
        /*03e0*/ 	.word	0x0500000f


	//   ....[192]....
        /*03e4*/ 	.word	0x0500000f


	//   ....[193]....
        /*03e8*/ 	.word	0x0500000f


	//   ....[194]....
        /*03ec*/ 	.word	0x0500000f


	//   ....[195]....
        /*03f0*/ 	.word	0x0500000f


	//   ....[196]....
        /*03f4*/ 	.word	0x0500000f


	//   ....[197]....
        /*03f8*/ 	.word	0x0500000f


	//   ....[198]....
        /*03fc*/ 	.word	0x0500000f


	//   ....[199]....
        /*0400*/ 	.word	0x0500000f


	//   ....[200]....
        /*0404*/ 	.word	0x0500000f


	//   ....[201]....
        /*0408*/ 	.word	0x0500000f


	//   ....[202]....
        /*040c*/ 	.word	0x0500000f


	//   ....[203]....
        /*0410*/ 	.word	0x0500000f


	//   ....[204]....
        /*0414*/ 	.word	0x0500000f


	//   ....[205]....
        /*0418*/ 	.word	0x0500000f


	//   ....[206]....
        /*041c*/ 	.word	0x0500000f


	//   ....[207]....
        /*0420*/ 	.word	0x0500000f


	//   ....[208]....
        /*0424*/ 	.word	0x0500000f


	//   ....[209]....
        /*0428*/ 	.word	0x0500000f


	//   ....[210]....
        /*042c*/ 	.word	0x0500000f


	//   ....[211]....
        /*0430*/ 	.word	0x0500000f


	//   ....[212]....
        /*0434*/ 	.word	0x0500000f


	//   ....[213]....
        /*0438*/ 	.word	0x0500000f


	//   ....[214]....
        /*043c*/ 	.word	0x0500000f


	//   ....[215]....
        /*0440*/ 	.word	0x0500000f


	//   ....[216]....
        /*0444*/ 	.word	0x0500000f


	//----- nvinfo : EIATTR_COOP_GROUP_INSTR_OFFSETS
	.align		4
.L_718:
        /*0448*/ 	.byte	0x04, 0x28
        /*044a*/ 	.short	(.L_720 - .L_719)


	//   ....[0]....
.L_719:
        /*044c*/ 	.word	0x00000080


	//   ....[1]....
        /*0450*/ 	.word	0x00000090


	//   ....[2]....
        /*0454*/ 	.word	0x000002d0


	//   ....[3]....
        /*0458*/ 	.word	0x00000430


	//   ....[4]....
        /*045c*/ 	.word	0x00000550


	//   ....[5]....
        /*0460*/ 	.word	0x000006b0


	//   ....[6]....
        /*0464*/ 	.word	0x00001d00


	//   ....[7]....
        /*0468*/ 	.word	0x000024b0


	//   ....[8]....
        /*046c*/ 	.word	0x00003080


	//   ....[9]....
        /*0470*/ 	.word	0x000038b0


	//   ....[10]....
        /*0474*/ 	.word	0x000039c0


	//   ....[11]....
        /*0478*/ 	.word	0x00004290


	//   ....[12]....
        /*047c*/ 	.word	0x00004300


	//   ....[13]....
        /*0480*/ 	.word	0x00005a10


	//   ....[14]....
        /*0484*/ 	.word	0x00005c20


	//   ....[15]....
        /*0488*/ 	.word	0x00006810


	//   ....[16]....
        /*048c*/ 	.word	0x00006910


	//   ....[17]....
        /*0490*/ 	.word	0x00007180


	//   ....[18]....
        /*0494*/ 	.word	0x00007200


	//   ....[19]....
        /*0498*/ 	.word	0x00009180


	//   ....[20]....
        /*049c*/ 	.word	0x00009190


	//   ....[21]....
        /*04a0*/ 	.word	0x000091c0


	//   ....[22]....
        /*04a4*/ 	.word	0x000091d0


	//   ....[23]....
        /*04a8*/ 	.word	0x0000aef0


	//   ....[24]....
        /*04ac*/ 	.word	0x0000b100


	//   ....[25]....
        /*04b0*/ 	.word	0x0000bcf0


	//   ....[26]....
        /*04b4*/ 	.word	0x0000bdf0


	//   ....[27]....
        /*04b8*/ 	.word	0x0000c660


	//   ....[28]....
        /*04bc*/ 	.word	0x0000c6e0


	//   ....[29]....
        /*04c0*/ 	.word	0x0000dcb0


	//   ....[30]....
        /*04c4*/ 	.word	0x0000dcc0


	//   ....[31]....
        /*04c8*/ 	.word	0x0000dcf0


	//   ....[32]....
        /*04cc*/ 	.word	0x0000dd00


	//   ....[33]....
        /*04d0*/ 	.word	0x0000f170


	//   ....[34]....
        /*04d4*/ 	.word	0x0000f1a0


	//   ....[35]....
        /*04d8*/ 	.word	0x0000f1d0


	//   ....[36]....
        /*04dc*/ 	.word	0x0000f200


	//   ....[37]....
        /*04e0*/ 	.word	0x0000f230


	//   ....[38]....
        /*04e4*/ 	.word	0x0000f250


	//   ....[39]....
        /*04e8*/ 	.word	0x0000f260


	//   ....[40]....
        /*04ec*/ 	.word	0x0000f270


	//   ....[41]....
        /*04f0*/ 	.word	0x0000f280


	//   ....[42]....
        /*04f4*/ 	.word	0x0000f290


	//   ....[43]....
        /*04f8*/ 	.word	0x0000f2a0


	//   ....[44]....
        /*04fc*/ 	.word	0x0000f2d0


	//   ....[45]....
        /*0500*/ 	.word	0x0000f300


	//   ....[46]....
        /*0504*/ 	.word	0x0000f330


	//   ....[47]....
        /*0508*/ 	.word	0x0000f360


	//   ....[48]....
        /*050c*/ 	.word	0x0000f370


	//   ....[49]....
        /*0510*/ 	.word	0x0000f380


	//   ....[50]....
        /*0514*/ 	.word	0x0000f3b0


	//   ....[51]....
        /*0518*/ 	.word	0x0000f3e0


	//   ....[52]....
        /*051c*/ 	.word	0x0000f3f0


	//   ....[53]....
        /*0520*/ 	.word	0x0000f400


	//   ....[54]....
        /*0524*/ 	.word	0x0000f430


	//   ....[55]....
        /*0528*/ 	.word	0x0000f460


	//   ....[56]....
        /*052c*/ 	.word	0x0000f470


	//   ....[57]....
        /*0530*/ 	.word	0x0000f480


	//   ....[58]....
        /*0534*/ 	.word	0x0000f490


	//   ....[59]....
        /*0538*/ 	.word	0x0000f4a0


	//   ....[60]....
        /*053c*/ 	.word	0x0000f4b0


	//   ....[61]....
        /*0540*/ 	.word	0x0000f4c0


	//   ....[62]....
        /*0544*/ 	.word	0x0000f4d0


	//   ....[63]....
        /*0548*/ 	.word	0x0000f4e0


	//   ....[64]....
        /*054c*/ 	.word	0x0000f4f0


	//   ....[65]....
        /*0550*/ 	.word	0x0000f500


	//   ....[66]....
        /*0554*/ 	.word	0x0000f510


	//   ....[67]....
        /*0558*/ 	.word	0x0000f520


	//   ....[68]....
        /*055c*/ 	.word	0x0000f530


	//   ....[69]....
        /*0560*/ 	.word	0x0000f550


	//   ....[70]....
        /*0564*/ 	.word	0x0000f580


	//   ....[71]....
        /*0568*/ 	.word	0x0000f5b0


	//   ....[72]....
        /*056c*/ 	.word	0x0000f5e0


	//   ....[73]....
        /*0570*/ 	.word	0x0000f610


	//   ....[74]....
        /*0574*/ 	.word	0x0000f630


	//   ....[75]....
        /*0578*/ 	.word	0x0000f640


	//   ....[76]....
        /*057c*/ 	.word	0x0000f650


	//   ....[77]....
        /*0580*/ 	.word	0x0000f680


	//   ....[78]....
        /*0584*/ 	.word	0x0000f690


	//   ....[79]....
        /*0588*/ 	.word	0x0000f6c0


	//   ....[80]....
        /*058c*/ 	.word	0x0000f700


	//   ....[81]....
        /*0590*/ 	.word	0x0000fd90


	//   ....[82]....
        /*0594*/ 	.word	0x0000fdd0


	//   ....[83]....
        /*0598*/ 	.word	0x0000fe00


	//   ....[84]....
        /*059c*/ 	.word	0x0000fe30


	//   ....[85]....
        /*05a0*/ 	.word	0x00010560


	//   ....[86]....
        /*05a4*/ 	.word	0x00010590


	//   ....[87]....
        /*05a8*/ 	.word	0x00010690


	//   ....[88]....
        /*05ac*/ 	.word	0x000106b0


	//   ....[89]....
        /*05b0*/ 	.word	0x000107b0


	//   ....[90]....
        /*05b4*/ 	.word	0x000107d0


	//   ....[91]....
        /*05b8*/ 	.word	0x000108e0


	//   ....[92]....
        /*05bc*/ 	.word	0x00010900


	//   ....[93]....
        /*05c0*/ 	.word	0x00011210


	//   ....[94]....
        /*05c4*/ 	.word	0x00011230


	//   ....[95]....
        /*05c8*/ 	.word	0x00011330


	//   ....[96]....
        /*05cc*/ 	.word	0x00011350


	//   ....[97]....
        /*05d0*/ 	.word	0x00011450


	//   ....[98]....
        /*05d4*/ 	.word	0x00011470


	//   ....[99]....
        /*05d8*/ 	.word	0x00011580


	//   ....[100]....
        /*05dc*/ 	.word	0x000115a0


	//   ....[101]....
        /*05e0*/ 	.word	0x00011730


	//   ....[102]....
        /*05e4*/ 	.word	0x000118c0


	//   ....[103]....
        /*05e8*/ 	.word	0x000118f0


	//   ....[104]....
        /*05ec*/ 	.word	0x00011920


	//   ....[105]....
        /*05f0*/ 	.word	0x00011950


	//   ....[106]....
        /*05f4*/ 	.word	0x00011980


	//   ....[107]....
        /*05f8*/ 	.word	0x000119c0


	//   ....[108]....
        /*05fc*/ 	.word	0x00011b10


	//   ....[109]....
        /*0600*/ 	.word	0x00011b40


	//   ....[110]....
        /*0604*/ 	.word	0x00011b70


	//   ....[111]....
        /*0608*/ 	.word	0x00011ba0


	//   ....[112]....
        /*060c*/ 	.word	0x00011bd0


	//   ....[113]....
        /*0610*/ 	.word	0x00011c10


	//   ....[114]....
        /*0614*/ 	.word	0x00011ca0


	//   ....[115]....
        /*0618*/ 	.word	0x00011d00


	//   ....[116]....
        /*061c*/ 	.word	0x00011d90


	//   ....[117]....
        /*0620*/ 	.word	0x00013b20


	//   ....[118]....
        /*0624*/ 	.word	0x00013b50


	//   ....[119]....
        /*0628*/ 	.word	0x00013c80


	//   ....[120]....
        /*062c*/ 	.word	0x00013c90


	//   ....[121]....
        /*0630*/ 	.word	0x00013d20


	//   ....[122]....
        /*0634*/ 	.word	0x00013d30


	//   ....[123]....
        /*0638*/ 	.word	0x00013d40


	//   ....[124]....
        /*063c*/ 	.word	0x00013de0


	//   ....[125]....
        /*0640*/ 	.word	0x00014160


	//   ....[126]....
        /*0644*/ 	.word	0x00014180


	//   ....[127]....
        /*0648*/ 	.word	0x00014220


	//   ....[128]....
        /*064c*/ 	.word	0x00014230


	//   ....[129]....
        /*0650*/ 	.word	0x000142c0


	//   ....[130]....
        /*0654*/ 	.word	0x000142d0


	//   ....[131]....
        /*0658*/ 	.word	0x000142e0


	//   ....[132]....
        /*065c*/ 	.word	0x000142f0


	//   ....[133]....
        /*0660*/ 	.word	0x00014ac0


	//   ....[134]....
        /*0664*/ 	.word	0x00014af0


	//   ....[135]....
        /*0668*/ 	.word	0x00014bb0


	//   ....[136]....
        /*066c*/ 	.word	0x00014bd0


	//   ....[137]....
        /*0670*/ 	.word	0x00014c70


	//   ....[138]....
        /*0674*/ 	.word	0x00014c90


	//   ....[139]....
        /*0678*/ 	.word	0x00014ca0


	//   ....[140]....
        /*067c*/ 	.word	0x00014cb0


	//   ....[141]....
        /*0680*/ 	.word	0x00015480


	//   ....[142]....
        /*0684*/ 	.word	0x00015490


	//   ....[143]....
        /*0688*/ 	.word	0x000154d0


	//   ....[144]....
        /*068c*/ 	.word	0x00015510


	//   ....[145]....
        /*0690*/ 	.word	0x00015520


	//   ....[146]....
        /*0694*/ 	.word	0x00015580


	//   ....[147]....
        /*0698*/ 	.word	0x000155b0


	//   ....[148]....
        /*069c*/ 	.word	0x000155f0


	//   ....[149]....
        /*06a0*/ 	.word	0x00015950


	//   ....[150]....
        /*06a4*/ 	.word	0x00015960


	//   ....[151]....
        /*06a8*/ 	.word	0x00015970


	//   ....[152]....
        /*06ac*/ 	.word	0x000159d0


	//   ....[153]....
        /*06b0*/ 	.word	0x000159e0


	//   ....[154]....
        /*06b4*/ 	.word	0x00015a40


	//   ....[155]....
        /*06b8*/ 	.word	0x00015a70


	//   ....[156]....
        /*06bc*/ 	.word	0x00015ab0


	//   ....[157]....
        /*06c0*/ 	.word	0x000170f0


	//   ....[158]....
        /*06c4*/ 	.word	0x00017100


	//   ....[159]....
        /*06c8*/ 	.word	0x00017130


	//   ....[160]....
        /*06cc*/ 	.word	0x00017160


	//   ....[161]....
        /*06d0*/ 	.word	0x000171a0


	//   ....[162]....
        /*06d4*/ 	.word	0x000171d0


	//   ....[163]....
        /*06d8*/ 	.word	0x00017200


	//   ....[164]....
        /*06dc*/ 	.word	0x00017210


	//   ....[165]....
        /*06e0*/ 	.word	0x00017340


	//   ....[166]....
        /*06e4*/ 	.word	0x00017370


	//   ....[167]....
        /*06e8*/ 	.word	0x000173a0


	//   ....[168]....
        /*06ec*/ 	.word	0x000173d0


	//   ....[169]....
        /*06f0*/ 	.word	0x00017400


	//   ....[170]....
        /*06f4*/ 	.word	0x00017440


	//   ....[171]....
        /*06f8*/ 	.word	0x000174f0


	//   ....[172]....
        /*06fc*/ 	.word	0x00017530


	//   ....[173]....
        /*0700*/ 	.word	0x00017590


	//   ....[174]....
        /*0704*/ 	.word	0x00017ba0


	//   ....[175]....
        /*0708*/ 	.word	0x00018270


	//   ....[176]....
        /*070c*/ 	.word	0x00018350


	//   ....[177]....
        /*0710*/ 	.word	0x00018410


	//   ....[178]....
        /*0714*/ 	.word	0x00018590


	//   ....[179]....
        /*0718*/ 	.word	0x00018620


	//   ....[180]....
        /*071c*/ 	.word	0x00018680


	//   ....[181]....
        /*0720*/ 	.word	0x00018780


	//   ....[182]....
        /*0724*/ 	.word	0x000187e0


	//   ....[183]....
        /*0728*/ 	.word	0x000188b0


	//   ....[184]....
        /*072c*/ 	.word	0x00018a30


	//   ....[185]....
        /*0730*/ 	.word	0x00018ac0


	//   ....[186]....
        /*0734*/ 	.word	0x00018bc0


	//   ....[187]....
        /*0738*/ 	.word	0x00018c70


	//   ....[188]....
        /*073c*/ 	.word	0x00018cd0


	//   ....[189]....
        /*0740*/ 	.word	0x00018dd0


	//   ....[190]....
        /*0744*/ 	.word	0x00018e30


	//   ....[191]....
        /*0748*/ 	.word	0x00018ed0


	//   ....[192]....
        /*074c*/ 	.word	0x00018fe0


	//   ....[193]....
        /*0750*/ 	.word	0x00019050


	//   ....[194]....
        /*0754*/ 	.word	0x000190b0


	//   ....[195]....
        /*0758*/ 	.word	0x000191c0


	//   ....[196]....
        /*075c*/ 	.word	0x00019220


	//   ....[197]....
        /*0760*/ 	.word	0x00019340


	//   ....[198]....
        /*0764*/ 	.word	0x000193a0


	//   ....[199]....
        /*0768*/ 	.word	0x00019440


	//   ....[200]....
        /*076c*/ 	.word	0x000195e0


	//   ....[201]....
        /*0770*/ 	.word	0x00019670


	//   ....[202]....
        /*0774*/ 	.word	0x000196d0


	//   ....[203]....
        /*0778*/ 	.word	0x000197b0


	//   ....[204]....
        /*077c*/ 	.word	0x00019810


	//   ....[205]....
        /*0780*/ 	.word	0x000198e0


	//   ....[206]....
        /*0784*/ 	.word	0x00019940


	//   ....[207]....
        /*0788*/ 	.word	0x00019a10


	//   ....[208]....
        /*078c*/ 	.word	0x00019b00


	//   ....[209]....
        /*0790*/ 	.word	0x00019b90


	//   ....[210]....
        /*0794*/ 	.word	0x00019bf0


	//   ....[211]....
        /*0798*/ 	.word	0x00019cc0


	//   ....[212]....
        /*079c*/ 	.word	0x00019d20


	//   ....[213]....
        /*07a0*/ 	.word	0x00019df0


	//   ....[214]....
        /*07a4*/ 	.word	0x00019e50


	//   ....[215]....
        /*07a8*/ 	.word	0x00019f20


	//   ....[216]....
        /*07ac*/ 	.word	0x0001a180


	//----- nvinfo : EIATTR_REG_RECONFIG
	.align		4
.L_720:
        /*07b0*/ 	.byte	0x01, 0x54
	.zero		2


	//----- nvinfo : EIATTR_SYSCALL_OFFSETS
	.align		4
        /*07b4*/ 	.byte	0x04, 0x46
        /*07b6*/ 	.short	(.L_722 - .L_721)


	//   ....[0]....
.L_721:
        /*07b8*/ 	.word	0x00001ee0


	//   ....[1]....
        /*07bc*/ 	.word	0x00013100


	//   ....[2]....
        /*07c0*/ 	.word	0x00013270


	//   ....[3]....
        /*07c4*/ 	.word	0x000133c0


	//   ....[4]....
        /*07c8*/ 	.word	0x00013500


	//   ....[5]....
        /*07cc*/ 	.word	0x000146c0


	//----- nvinfo : EIATTR_MBARRIER_INSTR_OFFSETS
	.align		4
.L_722:
        /*07d0*/ 	.byte	0x04, 0x39
        /*07d2*/ 	.short	(.L_724 - .L_723)


	//   ....[0]....
.L_723:
        /*07d4*/ 	.word	0x00000180
        /*07d8*/ 	.word	0x000000ff
        /*07dc*/ 	.word	0x0002a800
        /*07e0*/ 	.short	0x0100
        /*07e2*/ 	.byte	0x08
	.zero		1


	//   ....[1]....
        /*07e4*/ 	.word	0x00000190
        /*07e8*/ 	.word	0x000000ff
        /*07ec*/ 	.word	0x0002a820
        /*07f0*/ 	.short	0x0100
        /*07f2*/ 	.byte	0x08
	.zero		1


	//   ....[2]....
        /*07f4*/ 	.word	0x00000280
        /*07f8*/ 	.word	0x000000ff
        /*07fc*/ 	.word	0x0002a830
        /*0800*/ 	.short	0x0100
        /*0802*/ 	.byte	0x08
	.zero		1


	//   ....[3]....
        /*0804*/ 	.word	0x00000290
        /*0808*/ 	.word	0x000000ff
        /*080c*/ 	.word	0x0002a840
        /*0810*/ 	.short	0x0100
        /*0812*/ 	.byte	0x08
	.zero		1


	//   ....[4]....
        /*0814*/ 	.word	0x000002a0
        /*0818*/ 	.word	0x000000ff
        /*081c*/ 	.word	0x0002a838
        /*0820*/ 	.short	0x0100
        /*0822*/ 	.byte	0x08
	.zero		1


	//   ....[5]....
        /*0824*/ 	.word	0x000002b0
        /*0828*/ 	.word	0x000000ff
        /*082c*/ 	.word	0x0002a848
        /*0830*/ 	.short	0x0100
        /*0832*/ 	.byte	0x08
	.zero		1


	//   ....[6]....
        /*0834*/ 	.word	0x000003e0
        /*0838*/ 	.word	0x000000ff
        /*083c*/ 	.word	0x0002a850
        /*0840*/ 	.short	0x0100
        /*0842*/ 	.byte	0x08
	.zero		1


	//   ....[7]....
        /*0844*/ 	.word	0x000003f0
        /*0848*/ 	.word	0x000000ff
        /*084c*/ 	.word	0x0002a860
        /*0850*/ 	.short	0x0100
        /*0852*/ 	.byte	0x08
	.zero		1


	//   ....[8]....
        /*0854*/ 	.word	0x00000400
        /*0858*/ 	.word	0x000000ff
        /*085c*/ 	.word	0x0002a858
        /*0860*/ 	.short	0x0100
        /*0862*/ 	.byte	0x08
	.zero		1


	//   ....[9]....
        /*0864*/ 	.word	0x00000410
        /*0868*/ 	.word	0x000000ff
        /*086c*/ 	.word	0x0002a868
        /*0870*/ 	.short	0x0100
        /*0872*/ 	.byte	0x08
	.zero		1


	//   ....[10]....
        /*0874*/ 	.word	0x00000500
        /*0878*/ 	.word	0x000000ff
        /*087c*/ 	.word	0x0002a870
        /*0880*/ 	.short	0x0100
        /*0882*/ 	.byte	0x06
	.zero		1


	//   ....[11]....
        /*0884*/ 	.word	0x00000510
        /*0888*/ 	.word	0x000000ff
        /*088c*/ 	.word	0x0002a880
        /*0890*/ 	.short	0x0100
        /*0892*/ 	.byte	0x06
	.zero		1


	//   ....[12]....
        /*0894*/ 	.word	0x00000520
        /*0898*/ 	.word	0x000000ff
        /*089c*/ 	.word	0x0002a878
        /*08a0*/ 	.short	0x0100
        /*08a2*/ 	.byte	0x06
	.zero		1


	//   ....[13]....
        /*08a4*/ 	.word	0x00000530
        /*08a8*/ 	.word	0x000000ff
        /*08ac*/ 	.word	0x0002a888
        /*08b0*/ 	.short	0x0100
        /*08b2*/ 	.byte	0x06
	.zero		1


	//   ....[14]....
        /*08b4*/ 	.word	0x00000660
        /*08b8*/ 	.word	0x000000ff
        /*08bc*/ 	.word	0x0002a890
        /*08c0*/ 	.short	0x0100
        /*08c2*/ 	.byte	0x08
	.zero		1


	//   ....[15]....
        /*08c4*/ 	.word	0x00000670
        /*08c8*/ 	.word	0x000000ff
        /*08cc*/ 	.word	0x0002a8a0
        /*08d0*/ 	.short	0x0100
        /*08d2*/ 	.byte	0x08
	.zero		1


	//   ....[16]....
        /*08d4*/ 	.word	0x00000680
        /*08d8*/ 	.word	0x000000ff
        /*08dc*/ 	.word	0x0002a898
        /*08e0*/ 	.short	0x0100
        /*08e2*/ 	.byte	0x08
	.zero		1


	//   ....[17]....
        /*08e4*/ 	.word	0x00000690
        /*08e8*/ 	.word	0x000000ff
        /*08ec*/ 	.word	0x0002a8a8
        /*08f0*/ 	.short	0x0100
        /*08f2*/ 	.byte	0x08
	.zero		1


	//   ....[18]....
        /*08f4*/ 	.word	0x000007e0
        /*08f8*/ 	.word	0x000000ff
        /*08fc*/ 	.word	0x0002a8b0
        /*0900*/ 	.short	0x0100
        /*0902*/ 	.byte	0x08
	.zero		1


	//   ....[19]....
        /*0904*/ 	.word	0x000007f0
        /*0908*/ 	.word	0x000000ff
        /*090c*/ 	.word	0x0002a8c0
        /*0910*/ 	.short	0x0100
        /*0912*/ 	.byte	0x08
	.zero		1


	//   ....[20]....
        /*0914*/ 	.word	0x00000800
        /*0918*/ 	.word	0x000000ff
        /*091c*/ 	.word	0x0002a8b8
        /*0920*/ 	.short	0x0100
        /*0922*/ 	.byte	0x08
	.zero		1


	//   ....[21]....
        /*0924*/ 	.word	0x00000810
        /*0928*/ 	.word	0x000000ff
        /*092c*/ 	.word	0x0002a8c8
        /*0930*/ 	.short	0x0100
        /*0932*/ 	.byte	0x08
	.zero		1


	//   ....[22]....
        /*0934*/ 	.word	0x00001f60
        /*0938*/ 	.word	0x000000ff
        /*093c*/ 	.word	0x0002a800
        /*0940*/ 	.short	0x010a
        /*0942*/ 	.byte	0x24
	.zero		1


	//   ....[23]....
        /*0944*/ 	.word	0x00001fe0
        /*0948*/ 	.word	0x00000003
        /*094c*/ 	.word	0x0002a830
        /*0950*/ 	.short	0x010a
        /*0952*/ 	.byte	0x3f
	.zero		1


	//   ....[24]....
        /*0954*/ 	.word	0x00002020
        /*0958*/ 	.word	0x00000003
        /*095c*/ 	.word	0x0002a830
        /*0960*/ 	.short	0x010a
        /*0962*/ 	.byte	0x3f
	.zero		1


	//   ....[25]....
        /*0964*/ 	.word	0x000024c0
        /*0968*/ 	.word	0x000000ff
        /*096c*/ 	.word	0x00000000
        /*0970*/ 	.short	0x0101
        /*0972*/ 	.byte	0x06
	.zero		1


	//   ....[26]....
        /*0974*/ 	.word	0x000053a0
        /*0978*/ 	.word	0x000000ff
        /*097c*/ 	.word	0x0002a830
        /*0980*/ 	.short	0x010a
        /*0982*/ 	.byte	0x06
	.zero		1


	//   ....[27]....
        /*0984*/ 	.word	0x000053e0
        /*0988*/ 	.word	0x000000ff
        /*098c*/ 	.word	0x0002a830
        /*0990*/ 	.short	0x010a
        /*0992*/ 	.byte	0x06
	.zero		1


	//   ....[28]....
        /*0994*/ 	.word	0x000056b0
        /*0998*/ 	.word	0x000000ff
        /*099c*/ 	.word	0x0002a850
        /*09a0*/ 	.short	0x010a
        /*09a2*/ 	.byte	0x06
	.zero		1


	//   ....[29]....
        /*09a4*/ 	.word	0x000056f0
        /*09a8*/ 	.word	0x000000ff
        /*09ac*/ 	.word	0x0002a850
        /*09b0*/ 	.short	0x010a
        /*09b2*/ 	.byte	0x06
	.zero		1


	//   ....[30]....
        /*09b4*/ 	.word	0x000059d0
        /*09b8*/ 	.word	0x000000ff
        /*09bc*/ 	.word	0x00000000
        /*09c0*/ 	.short	0x0101
        /*09c2*/ 	.byte	0x06
	.zero		1


	//   ....[31]....
        /*09c4*/ 	.word	0x00007cb0
        /*09c8*/ 	.word	0x000000ff
        /*09cc*/ 	.word	0x00000000
        /*09d0*/ 	.short	0x0101
        /*09d2*/ 	.byte	0x06
	.zero		1


	//   ....[32]....
        /*09d4*/ 	.word	0x000087d0
        /*09d8*/ 	.word	0x000000ff
        /*09dc*/ 	.word	0x0002a830
        /*09e0*/ 	.short	0x010a
        /*09e2*/ 	.byte	0x06
	.zero		1


	//   ....[33]....
        /*09e4*/ 	.word	0x00008810
        /*09e8*/ 	.word	0x000000ff
        /*09ec*/ 	.word	0x0002a830
        /*09f0*/ 	.short	0x010a
        /*09f2*/ 	.byte	0x06
	.zero		1


	//   ....[34]....
        /*09f4*/ 	.word	0x00008ae0
        /*09f8*/ 	.word	0x000000ff
        /*09fc*/ 	.word	0x0002a850
        /*0a00*/ 	.short	0x010a
        /*0a02*/ 	.byte	0x06
	.zero		1


	//   ....[35]....
        /*0a04*/ 	.word	0x00008b20
        /*0a08*/ 	.word	0x000000ff
        /*0a0c*/ 	.word	0x0002a850
        /*0a10*/ 	.short	0x010a
        /*0a12*/ 	.byte	0x06
	.zero		1


	//   ....[36]....
        /*0a14*/ 	.word	0x00008e20
        /*0a18*/ 	.word	0x000000ff
        /*0a1c*/ 	.word	0x00000000
        /*0a20*/ 	.short	0x0101
        /*0a22*/ 	.byte	0x06
	.zero		1


	//   ....[37]....
        /*0a24*/ 	.word	0x00009fd0
        /*0a28*/ 	.word	0x000000ff
        /*0a2c*/ 	.word	0x00000000
        /*0a30*/ 	.short	0x0101
        /*0a32*/ 	.byte	0x06
	.zero		1


	//   ....[38]....
        /*0a34*/ 	.word	0x0000a8b0
        /*0a38*/ 	.word	0x000000ff
        /*0a3c*/ 	.word	0x0002a830
        /*0a40*/ 	.short	0x010a
        /*0a42*/ 	.byte	0x06
	.zero		1


	//   ....[39]....
        /*0a44*/ 	.word	0x0000a8f0
        /*0a48*/ 	.word	0x000000ff
        /*0a4c*/ 	.word	0x0002a830
        /*0a50*/ 	.short	0x010a
        /*0a52*/ 	.byte	0x06
	.zero		1


	//   ....[40]....
        /*0a54*/ 	.word	0x0000ab90
        /*0a58*/ 	.word	0x000000ff
        /*0a5c*/ 	.word	0x0002a850
        /*0a60*/ 	.short	0x010a
        /*0a62*/ 	.byte	0x06
	.zero		1


	//   ....[41]....
        /*0a64*/ 	.word	0x0000abd0
        /*0a68*/ 	.word	0x000000ff
        /*0a6c*/ 	.word	0x0002a850
        /*0a70*/ 	.short	0x010a
        /*0a72*/ 	.byte	0x06
	.zero		1


	//   ....[42]....
        /*0a74*/ 	.word	0x0000aeb0
        /*0a78*/ 	.word	0x000000ff
        /*0a7c*/ 	.word	0x00000000
        /*0a80*/ 	.short	0x0101
        /*0a82*/ 	.byte	0x06
	.zero		1


	//   ....[43]....
        /*0a84*/ 	.word	0x0000d190
        /*0a88*/ 	.word	0x000000ff
        /*0a8c*/ 	.word	0x00000000
        /*0a90*/ 	.short	0x0101
        /*0a92*/ 	.byte	0x06
	.zero		1


	//   ....[44]....
        /*0a94*/ 	.word	0x0000d980
        /*0a98*/ 	.word	0x000000ff
        /*0a9c*/ 	.word	0x0002a850
        /*0aa0*/ 	.short	0x010a
        /*0aa2*/ 	.byte	0x09
	.zero		1


	//   ....[45]....
        /*0aa4*/ 	.word	0x0000d9c0
        /*0aa8*/ 	.word	0x000000ff
        /*0aac*/ 	.word	0x0002a850
        /*0ab0*/ 	.short	0x010a
        /*0ab2*/ 	.byte	0x09
	.zero		1


	//   ....[46]....
        /*0ab4*/ 	.word	0x0000e080
        /*0ab8*/ 	.word	0x000000ff
        /*0abc*/ 	.word	0x00000000
        /*0ac0*/ 	.short	0x0101
        /*0ac2*/ 	.byte	0x04
	.zero		1


	//   ....[47]....
        /*0ac4*/ 	.word	0x00010550
        /*0ac8*/ 	.word	0x00000000
        /*0acc*/ 	.word	0x00000000
        /*0ad0*/ 	.short	0x0101
        /*0ad2*/ 	.byte	0x3f
	.zero		1


	//   ....[48]....
        /*0ad4*/ 	.word	0x00013940
        /*0ad8*/ 	.word	0x00000004
        /*0adc*/ 	.word	0x0002a880
        /*0ae0*/ 	.short	0x010a
        /*0ae2*/ 	.byte	0x3f
	.zero		1


	//   ....[49]....
        /*0ae4*/ 	.word	0x00013eb0
        /*0ae8*/ 	.word	0x00000004
        /*0aec*/ 	.word	0x0002a870
        /*0af0*/ 	.short	0x0107
        /*0af2*/ 	.byte	0x3f
	.zero		1


	//   ....[50]....
        /*0af4*/ 	.word	0x00013f70
        /*0af8*/ 	.word	0x00000004
        /*0afc*/ 	.word	0x0002a870
        /*0b00*/ 	.short	0x0101
        /*0b02*/ 	.byte	0x3f
	.zero		1


	//   ....[51]....
        /*0b04*/ 	.word	0x00013fa0
        /*0b08*/ 	.word	0x00000004
        /*0b0c*/ 	.word	0x0002a840
        /*0b10*/ 	.short	0x010a
        /*0b12*/ 	.byte	0x3f
	.zero		1


	//   ....[52]....
        /*0b14*/ 	.word	0x00014430
        /*0b18*/ 	.word	0x00000004
        /*0b1c*/ 	.word	0x0002a830
        /*0b20*/ 	.short	0x0107
        /*0b22*/ 	.byte	0x3f
	.zero		1


	//   ....[53]....
        /*0b24*/ 	.word	0x000144f0
        /*0b28*/ 	.word	0x00000004
        /*0b2c*/ 	.word	0x0002a830
        /*0b30*/ 	.short	0x0101
        /*0b32*/ 	.byte	0x3f
	.zero		1


	//   ....[54]....
        /*0b34*/ 	.word	0x00014e10
        /*0b38*/ 	.word	0x00000017
        /*0b3c*/ 	.word	0x0002a800
        /*0b40*/ 	.short	0x0107
        /*0b42*/ 	.byte	0x3f
	.zero		1


	//   ....[55]....
        /*0b44*/ 	.word	0x00014f10
        /*0b48*/ 	.word	0x00000017
        /*0b4c*/ 	.word	0x0002a800
        /*0b50*/ 	.short	0x0101
        /*0b52*/ 	.byte	0x3f
	.zero		1


	//   ....[56]....
        /*0b54*/ 	.word	0x00014f30
        /*0b58*/ 	.word	0x00000017
        /*0b5c*/ 	.word	0x0002a820
        /*0b60*/ 	.short	0x010a
        /*0b62*/ 	.byte	0x3f
	.zero		1


	//   ....[57]....
        /*0b64*/ 	.word	0x000152a0
        /*0b68*/ 	.word	0x00000004
        /*0b6c*/ 	.word	0x0002a880
        /*0b70*/ 	.short	0x010a
        /*0b72*/ 	.byte	0x3f
	.zero		1


	//   ....[58]....
        /*0b74*/ 	.word	0x00015690
        /*0b78*/ 	.word	0x00000004
        /*0b7c*/ 	.word	0x0002a870
        /*0b80*/ 	.short	0x0107
        /*0b82*/ 	.byte	0x3f
	.zero		1


	//   ....[59]....
        /*0b84*/ 	.word	0x00015750
        /*0b88*/ 	.word	0x00000004
        /*0b8c*/ 	.word	0x0002a870
        /*0b90*/ 	.short	0x0101
        /*0b92*/ 	.byte	0x3f
	.zero		1


	//   ....[60]....
        /*0b94*/ 	.word	0x00015780
        /*0b98*/ 	.word	0x00000004
        /*0b9c*/ 	.word	0x0002a840
        /*0ba0*/ 	.short	0x010a
        /*0ba2*/ 	.byte	0x3f
	.zero		1


	//   ....[61]....
        /*0ba4*/ 	.word	0x00015b50
        /*0ba8*/ 	.word	0x00000004
        /*0bac*/ 	.word	0x0002a830
        /*0bb0*/ 	.short	0x0107
        /*0bb2*/ 	.byte	0x3f
	.zero		1


	//   ....[62]....
        /*0bb4*/ 	.word	0x00015c20
        /*0bb8*/ 	.word	0x00000004
        /*0bbc*/ 	.word	0x0002a830
        /*0bc0*/ 	.short	0x0101
        /*0bc2*/ 	.byte	0x3f
	.zero		1


	//   ....[63]....
        /*0bc4*/ 	.word	0x00015ca0
        /*0bc8*/ 	.word	0x00000000
        /*0bcc*/ 	.word	0x0002a870
        /*0bd0*/ 	.short	0x010a
        /*0bd2*/ 	.byte	0x3f
	.zero		1


	//   ....[64]....
        /*0bd4*/ 	.word	0x00015d30
        /*0bd8*/ 	.word	0x00000000
        /*0bdc*/ 	.word	0x0002a860
        /*0be0*/ 	.short	0x010a
        /*0be2*/ 	.byte	0x3f
	.zero		1


	//   ....[65]....
        /*0be4*/ 	.word	0x00016470
        /*0be8*/ 	.word	0x00000000
        /*0bec*/ 	.word	0x0002a850
        /*0bf0*/ 	.short	0x0101
        /*0bf2*/ 	.byte	0x3f
	.zero		1


	//   ....[66]....
        /*0bf4*/ 	.word	0x000164f0
        /*0bf8*/ 	.word	0x00000000
        /*0bfc*/ 	.word	0x00000000
        /*0c00*/ 	.short	0x0101
        /*0c02*/ 	.byte	0x3f
	.zero		1


	//   ....[67]....
        /*0c04*/ 	.word	0x000166b0
        /*0c08*/ 	.word	0x00000002
        /*0c0c*/ 	.word	0x0002a870
        /*0c10*/ 	.short	0x010a
        /*0c12*/ 	.byte	0x3f
	.zero		1


	//   ....[68]....
        /*0c14*/ 	.word	0x00016730
        /*0c18*/ 	.word	0x00000002
        /*0c1c*/ 	.word	0x0002a860
        /*0c20*/ 	.short	0x010a
        /*0c22*/ 	.byte	0x3f
	.zero		1


	//   ....[69]....
        /*0c24*/ 	.word	0x00016e80
        /*0c28*/ 	.word	0x00000002
        /*0c2c*/ 	.word	0x0002a850
        /*0c30*/ 	.short	0x0101
        /*0c32*/ 	.byte	0x3f
	.zero		1


	//   ....[70]....
        /*0c34*/ 	.word	0x00016f00
        /*0c38*/ 	.word	0x00000002
        /*0c3c*/ 	.word	0x00000000
        /*0c40*/ 	.short	0x0101
        /*0c42*/ 	.byte	0x3f
	.zero		1


	//   ....[71]....
        /*0c44*/ 	.word	0x00017b20
        /*0c48*/ 	.word	0x00000007
        /*0c4c*/ 	.word	0x0002a820
        /*0c50*/ 	.short	0x010a
        /*0c52*/ 	.byte	0x3f
	.zero		1


	//   ....[72]....
        /*0c54*/ 	.word	0x00017ca0
        /*0c58*/ 	.word	0x00000005
        /*0c5c*/ 	.word	0x0002a840
        /*0c60*/ 	.short	0x010a
        /*0c62*/ 	.byte	0x3f
	.zero		1


	//   ....[73]....
        /*0c64*/ 	.word	0x00017d40
        /*0c68*/ 	.word	0x00000003
        /*0c6c*/ 	.word	0x0002a840
        /*0c70*/ 	.short	0x010a
        /*0c72*/ 	.byte	0x3f
	.zero		1


	//   ....[74]....
        /*0c74*/ 	.word	0x00017d80
        /*0c78*/ 	.word	0x00000005
        /*0c7c*/ 	.word	0x0002a860
        /*0c80*/ 	.short	0x010a
        /*0c82*/ 	.byte	0x3f
	.zero		1


	//   ....[75]....
        /*0c84*/ 	.word	0x00017dc0
        /*0c88*/ 	.word	0x00000003
        /*0c8c*/ 	.word	0x0002a860
        /*0c90*/ 	.short	0x010a
        /*0c92*/ 	.byte	0x3f
	.zero		1


	//   ....[76]....
        /*0c94*/ 	.word	0x00017e00
        /*0c98*/ 	.word	0x00000005
        /*0c9c*/ 	.word	0x0002a880
        /*0ca0*/ 	.short	0x010a
        /*0ca2*/ 	.byte	0x3f
	.zero		1


	//   ....[77]....
        /*0ca4*/ 	.word	0x00017e40
        /*0ca8*/ 	.word	0x00000003
        /*0cac*/ 	.word	0x0002a880
        /*0cb0*/ 	.short	0x010a
        /*0cb2*/ 	.byte	0x3f
	.zero		1


	//   ....[78]....
        /*0cb4*/ 	.word	0x00017eb0
        /*0cb8*/ 	.word	0x00000003
        /*0cbc*/ 	.word	0x0002a800
        /*0cc0*/ 	.short	0x010a
        /*0cc2*/ 	.byte	0x3f
	.zero		1


	//   ....[79]....
        /*0cc4*/ 	.word	0x00017f00
        /*0cc8*/ 	.word	0x00000003
        /*0ccc*/ 	.word	0x0002a830
        /*0cd0*/ 	.short	0x010a
        /*0cd2*/ 	.byte	0x3f
	.zero		1


	//   ....[80]....
        /*0cd4*/ 	.word	0x00017f60
        /*0cd8*/ 	.word	0x00000007
        /*0cdc*/ 	.word	0x0002a830
        /*0ce0*/ 	.short	0x010a
        /*0ce2*/ 	.byte	0x3f
	.zero		1


	//   ....[81]....
        /*0ce4*/ 	.word	0x00017fc0
        /*0ce8*/ 	.word	0x00000007
        /*0cec*/ 	.word	0x0002a850
        /*0cf0*/ 	.short	0x010a
        /*0cf2*/ 	.byte	0x3f
	.zero		1


	//   ....[82]....
        /*0cf4*/ 	.word	0x00018020
        /*0cf8*/ 	.word	0x00000007
        /*0cfc*/ 	.word	0x0002a830
        /*0d00*/ 	.short	0x010a
        /*0d02*/ 	.byte	0x3f
	.zero		1


	//   ....[83]....
        /*0d04*/ 	.word	0x00018080
        /*0d08*/ 	.word	0x00000007
        /*0d0c*/ 	.word	0x0002a850
        /*0d10*/ 	.short	0x010a
        /*0d12*/ 	.byte	0x3f
	.zero		1


	//   ....[84]....
        /*0d14*/ 	.word	0x000180e0
        /*0d18*/ 	.word	0x00000007
        /*0d1c*/ 	.word	0x0002a830
        /*0d20*/ 	.short	0x010a
        /*0d22*/ 	.byte	0x3f
	.zero		1


	//   ....[85]....
        /*0d24*/ 	.word	0x00018140
        /*0d28*/ 	.word	0x00000007
        /*0d2c*/ 	.word	0x0002a850
        /*0d30*/ 	.short	0x010a
        /*0d32*/ 	.byte	0x3f
	.zero		1


	//   ....[86]....
        /*0d34*/ 	.word	0x000181a0
        /*0d38*/ 	.word	0x00000005
        /*0d3c*/ 	.word	0x0002a850
        /*0d40*/ 	.short	0x010a
        /*0d42*/ 	.byte	0x3f
	.zero		1


	//   ....[87]....
        /*0d44*/ 	.word	0x000182a0
        /*0d48*/ 	.word	0x00000004
        /*0d4c*/ 	.word	0x0002a880
        /*0d50*/ 	.short	0x010a
        /*0d52*/ 	.byte	0x3f
	.zero		1


	//   ....[88]....
        /*0d54*/ 	.word	0x00018980
        /*0d58*/ 	.word	0x00000004
        /*0d5c*/ 	.word	0x0002a840
        /*0d60*/ 	.short	0x010a
        /*0d62*/ 	.byte	0x3f
	.zero		1


	//   ....[89]....
        /*0d64*/ 	.word	0x000194e0
        /*0d68*/ 	.word	0x00000017
        /*0d6c*/ 	.word	0x0002a820
        /*0d70*/ 	.short	0x010a
        /*0d72*/ 	.byte	0x3f
	.zero		1


	//   ....[90]....
        /*0d74*/ 	.word	0x00019530
        /*0d78*/ 	.word	0x00000004
        /*0d7c*/ 	.word	0x0002a880
        /*0d80*/ 	.short	0x010a
        /*0d82*/ 	.byte	0x3f
	.zero		1


	//   ....[91]....
        /*0d84*/ 	.word	0x00019a50
        /*0d88*/ 	.word	0x00000004
        /*0d8c*/ 	.word	0x0002a840
        /*0d90*/ 	.short	0x010a
        /*0d92*/ 	.byte	0x3f
	.zero		1


	//   ....[92]....
        /*0d94*/ 	.word	0x00019f60
        /*0d98*/ 	.word	0x00000000
        /*0d9c*/ 	.word	0x0002a870
        /*0da0*/ 	.short	0x010a
        /*0da2*/ 	.byte	0x3f
	.zero		1


	//   ....[93]....
        /*0da4*/ 	.word	0x00019fb0
        /*0da8*/ 	.word	0x00000000
        /*0dac*/ 	.word	0x0002a860
        /*0db0*/ 	.short	0x010a
        /*0db2*/ 	.byte	0x3f
	.zero		1


	//   ....[94]....
        /*0db4*/ 	.word	0x0001a000
        /*0db8*/ 	.word	0x00000002
        /*0dbc*/ 	.word	0x0002a870
        /*0dc0*/ 	.short	0x010a
        /*0dc2*/ 	.byte	0x3f
	.zero		1


	//   ....[95]....
        /*0dc4*/ 	.word	0x0001a050
        /*0dc8*/ 	.word	0x00000002
        /*0dcc*/ 	.word	0x0002a860
        /*0dd0*/ 	.short	0x010a
        /*0dd2*/ 	.byte	0x3f
	.zero		1


	//   ....[96]....
        /*0dd4*/ 	.word	0x0001a0a0
        /*0dd8*/ 	.word	0x00000007
        /*0ddc*/ 	.word	0x0002a820
        /*0de0*/ 	.short	0x010a
        /*0de2*/ 	.byte	0x3f
	.zero		1


	//   ....[97]....
        /*0de4*/ 	.word	0x0001a240
        /*0de8*/ 	.word	0x00000005
        /*0dec*/ 	.word	0x0002a840
        /*0df0*/ 	.short	0x010a
        /*0df2*/ 	.byte	0x3f
	.zero		1


	//   ....[98]....
        /*0df4*/ 	.word	0x0001a290
        /*0df8*/ 	.word	0x00000003
        /*0dfc*/ 	.word	0x0002a840
        /*0e00*/ 	.short	0x010a
        /*0e02*/ 	.byte	0x3f
	.zero		1


	//   ....[99]....
        /*0e04*/ 	.word	0x0001a2e0
        /*0e08*/ 	.word	0x00000005
        /*0e0c*/ 	.word	0x0002a860
        /*0e10*/ 	.short	0x010a
        /*0e12*/ 	.byte	0x3f
	.zero		1


	//   ....[100]....
        /*0e14*/ 	.word	0x0001a330
        /*0e18*/ 	.word	0x00000003
        /*0e1c*/ 	.word	0x0002a860
        /*0e20*/ 	.short	0x010a
        /*0e22*/ 	.byte	0x3f
	.zero		1


	//   ....[101]....
        /*0e24*/ 	.word	0x0001a380
        /*0e28*/ 	.word	0x00000005
        /*0e2c*/ 	.word	0x0002a880
        /*0e30*/ 	.short	0x010a
        /*0e32*/ 	.byte	0x3f
	.zero		1


	//----- nvinfo : EIATTR_NUM_MBARRIERS
	.align		4
.L_724:
        /*0e34*/ 	.byte	0x03, 0x38
        /*0e36*/ 	.short	0x0016


	//----- nvinfo : EIATTR_EXIT_INSTR_OFFSETS
	.align		4
        /*0e38*/ 	.byte	0x04, 0x1c
        /*0e3a*/ 	.short	(.L_726 - .L_725)


	//   ....[0]....
.L_725:
        /*0e3c*/ 	.word	0x000009c0


	//   ....[1]....
        /*0e40*/ 	.word	0x000116e0


	//   ....[2]....
        /*0e44*/ 	.word	0x00017e90


	//----- nvinfo : EIATTR_MAX_THREADS
	.align		4
.L_726:
        /*0e48*/ 	.byte	0x04, 0x05
        /*0e4a*/ 	.short	(.L_728 - .L_727)
.L_727:
        /*0e4c*/ 	.word	0x00000180
        /*0e50*/ 	.word	0x00000001
        /*0e54*/ 	.word	0x00000001


	//----- nvinfo : EIATTR_CRS_STACK_SIZE
	.align		4
.L_728:
        /*0e58*/ 	.byte	0x04, 0x1e
        /*0e5a*/ 	.short	(.L_730 - .L_729)
.L_729:
        /*0e5c*/ 	.word	0x00000000


	//----- nvinfo : EIATTR_CBANK_PARAM_SIZE
	.align		4
.L_730:
        /*0e60*/ 	.byte	0x03, 0x19
        /*0e62*/ 	.short	0x0af0


	//----- nvinfo : EIATTR_PARAM_CBANK
	.align		4
        /*0e64*/ 	.byte	0x04, 0x0a
        /*0e66*/ 	.short	(.L_732 - .L_731)
	.align		4
.L_731:
        /*0e68*/ 	.word	index@(.nv.constant0._ZN7cutlass13device_kernelIN5flash11enable_sm90INS1_16FlashAttnFwdSm90INS1_25CollectiveMainloopFwdSm90ILi2EN4cute5tupleIJNS5_1CILi1EEES8_S8_EEENS6_IJNS7_ILi128EEESA_NS7_ILi192EEEEEELi192ENS_12float_e4m3_tEfNS_4arch4Sm90ELb0ELb1ELb0ELb1ELb1ELb0ELb0ELb1ELb1ELb1ELb0ELb0EEENS1_21CollectiveEpilogueFwdINS6_IJSA_SB_SA_EEES9_NS_10bfloat16_tESF_Li256ELb1ELb1ELb0ELb1EEENS1_36VarlenDynamicPersistentTileSchedulerILi128ELi128ELi256ELi128ELb0ELb1ELb1ELb1ELb0ELb1EEEEEEEEEvNT_6ParamsE)
        /*0e6c*/ 	.short	0x0210
        /*0e6e*/ 	.short	0x0af0


	//----- nvinfo : EIATTR_SW_WAR
	.align		4
.L_732:
        /*0e70*/ 	.byte	0x04, 0x36
        /*0e72*/ 	.short	(.L_734 - .L_733)
.L_733:
        /*0e74*/ 	.word	0x00000008
.L_734:


//--------------------- .nv.info._ZN7cutlass13device_kernelIN5flash11enable_sm90INS1_16FlashAttnFwdSm90INS1_25CollectiveMainloopFwdSm90ILi2EN4cute5tupleIJNS5_1CILi1EEES8_S8_EEENS6_IJNS7_ILi128EEESA_NS7_ILi192EEEEEELi192ENS_12float_e4m3_tEfNS_4arch4Sm90ELb0ELb1ELb0ELb1ELb1ELb1ELb0ELb1ELb1ELb1ELb0ELb0EEENS1_21CollectiveEpilogueFwdINS6_IJSA_SB_SA_EEES9_NS_10bfloat16_tESF_Li256ELb1ELb1ELb0ELb1EEENS1_36VarlenDynamicPersistentTileSchedulerILi128ELi128ELi256ELi128ELb0ELb1ELb1ELb1ELb0ELb1EEEEEEEEEvNT_6ParamsE --------------------------
	.section	.nv.info._ZN7cutlass13device_kernelIN5flash11enable_sm90INS1_16FlashAttnFwdSm90INS1_25CollectiveMainloopFwdSm90ILi2EN4cute5tupleIJNS5_1CILi1EEES8_S8_EEENS6_IJNS7_ILi128EEESA_NS7_ILi192EEEEEELi192ENS_12float_e4m3_tEfNS_4arch4Sm90ELb0ELb1ELb0ELb1ELb1ELb1ELb0ELb1ELb1ELb1ELb0ELb0EEENS1_21CollectiveEpilogueFwdINS6_IJSA_SB_SA_EEES9_NS_10bfloat16_tESF_Li256ELb1ELb1ELb0ELb1EEENS1_36VarlenDynamicPersistentTileSchedulerILi128ELi128ELi256ELi128ELb0ELb1ELb1ELb1ELb0ELb1EEEEEEEEEvNT_6ParamsE,"",@"SHT_CUDA_INFO"
	.sectionflags	@""
	.align	4


	//----- nvinfo : EIATTR_CUDA_API_VERSION
	.align		4
        /*0000*/ 	.byte	0x04, 0x37
        /*0002*/ 	.short	(.L_736 - .L_735)
.L_735:
        /*0004*/ 	.word	0x00000082


	//----- nvinfo : EIATTR_KPARAM_INFO
	.align		4
.L_736:
        /*0008*/ 	.byte	0x04, 0x17
        /*000a*/ 	.short	(.L_738 - .L_737)
.L_737:
        /*000c*/ 	.word	0x00000000
        /*0010*/ 	.short	0x0000
        /*0012*/ 	.short	0x0070
        /*0014*/ 	.byte	0x00, 0xf0, 0x01, 0x2a


	//----- nvinfo : EIATTR_SPARSE_MMA_MASK
	.align		4
.L_738:
        /*0018*/ 	.byte	0x03, 0x50
        /*001a*/ 	.short	0x0000


	//----- nvinfo : EIATTR_MAXREG_COUNT
	.align		4
        /*001c*/ 	.byte	0x03, 0x1b
        /*001e*/ 	.short	0x00a8


	//----- nvinfo : EIATTR_NUM_BARRIERS
	.align		4
        /*0020*/ 	.byte	0x02, 0x4c
        /*0022*/ 	.byte	0x10
	.zero		1


	//----- nvinfo : EIATTR_EXTERNS
	.align		4
        /*0024*/ 	.byte	0x04, 0x0f
        /*0026*/ 	.short	(.L_740 - .L_739)


	//   ....[0]....
	.align		4
.L_739:
        /*0028*/ 	.word	index@(__assertfail)


	//----- nvinfo : EIATTR_ANNOTATIONS
	.align		4
.L_740:
        /*002c*/ 	.byte	0x04, 0x55
        /*002e*/ 	.short	(.L_742 - .L_741)


	//   ....[0]....
.L_741:
        /* <DEDUP_REMOVED lines=45> */


	//----- nvinfo : EIATTR_MERCURY_ISA_VERSION
	.align		4
.L_742:
        /*02e8*/ 	.byte	0x03, 0x5f
        /*02ea*/ 	.short	0x0101


	//----- nvinfo : EIATTR_UNUSED_LOAD_BYTE_OFFSET
	.align		4
        /*02ec*/ 	.byte	0x04, 0x44
        /*02ee*/ 	.short	(.L_744 - .L_743)


	//   ....[0]....
.L_743:
        /*02f0*/ 	.word	0x00000a90
        /*02f4*/ 	.word	0x0000fff0


	//   ....[1]....
        /*02f8*/ 	.word	0x0001e4b0
        /*02fc*/ 	.word	0x0000fff0


	//----- nvinfo : EIATTR_INT_WARP_WIDE_INSTR_OFFSETS
	.align		4
.L_744:
        /*0300*/ 	.byte	0x04, 0x31
        /*0302*/ 	.short	(.L_746 - .L_745)


	//   ....[0]....
.L_745:
        /*0304*/ 	.word	0x00000130


	//   ....[1]....
        /*0308*/ 	.word	0x00000170


	//   ....[2]....
        /*030c*/ 	.word	0x000001e0


	//   ....[3]....
        /*0310*/ 	.word	0x00024a90


	//   ....[4]....
        /*0314*/ 	.word	0x00024b20


	//   ....[5]....
        /*0318*/ 	.word	0x00028170


	//   ....[6]....
        /*031c*/ 	.word	0x00028200


	//----- nvinfo : EIATTR_COOP_GROUP_MASK_REGIDS
	.align		4
.L_746:
        /*0320*/ 	.byte	0x04, 0x29
        /*0322*/ 	.short	(.L_748 - .L_747)


	//   ....[0]....
.L_747:
        /*0324*/ 	.word	0xffffffff


	//   ....[1]....
        /*0328*/ 	.word	0xffffffff


	//   ....[2]....
        /*032c*/ 	.word	0xffffffff


	//   ....[3]....
        /*0330*/ 	.word	0xffffffff


	//   ....[4]....
        /*0334*/ 	.word	0xffffffff


	//   ....[5]....
        /*0338*/ 	.word	0xffffffff


	//   ....[6]....
        /*033c*/ 	.word	0xffffffff


	//   ....[7]....
        /*0340*/ 	.word	0xffffffff


	//   ....[8]....
        /*0344*/ 	.word	0xffffffff


	//   ....[9]....
        /*0348*/ 	.word	0xffffffff


	//   ....[10]....
        /*034c*/ 	.word	0xffffffff


	//   ....[11]....
        /*0350*/ 	.word	0xffffffff


	//   ....[12]....
        /*0354*/ 	.word	0xffffffff


	//   ....[13]....
        /*0358*/ 	.word	0xffffffff


	//   ....[14]....
        /*035c*/ 	.word	0xffffffff


	//   ....[15]....
        /*0360*/ 	.word	0xffffffff


	//   ....[16]....
        /*0364*/ 	.word	0xffffffff


	//   ....[17]....
        /*0368*/ 	.word	0xffffffff


	//   ....[18]....
        /*036c*/ 	.word	0xffffffff


	//   ....[19]....
        /*0370*/ 	.word	0xffffffff


	//   ....[20]....
        /*0374*/ 	.word	0xffffffff


	//   ....[21]....
        /*0378*/ 	.word	0xffffffff


	//   ....[22]....
        /*037c*/ 	.word	0xffffffff


	//   ....[23]....
        /*0380*/ 	.word	0xffffffff


	//   ....[24]....
        /*0384*/ 	.word	0xffffffff


	//   ....[25]....
        /*0388*/ 	.word	0xffffffff


	//   ....[26]....
        /*038c*/ 	.word	0xffffffff


	//   ....[27]....
        /*0390*/ 	.word	0xffffffff


	//   ....[28]....
        /*0394*/ 	.word	0xffffffff


	//   ....[29]....
        /*0398*/ 	.word	0xffffffff


	//   ....[30]....
        /*039c*/ 	.word	0xffffffff


	//   ....[31]....
        /*03a0*/ 	.word	0xffffffff


	//   ....[32]....
        /*03a4*/ 	.word	0xffffffff


	//   ....[33]....
        /*03a8*/ 	.word	0xffffffff


	//   ....[34]....
        /*03ac*/ 	.word	0xffffffff


	//   ....[35]....
        /*03b0*/ 	.word	0xffffffff


	//   ....[36]....
        /*03b4*/ 	.word	0xffffffff


	//   ....[37]....
        /*03b8*/ 	.word	0xffffffff


	//   ....[38]....
        /*03bc*/ 	.word	0xffffffff


	//   ....[39]....
        /*03c0*/ 	.word	0xffffffff


	//   ....[40]....
        /*03c4*/ 	.word	0xffffffff


	//   ....[41]....
        /*03c8*/ 	.word	0xffffffff


	//   ....[42]....
        /*03cc*/ 	.word	0xffffffff


	//   ....[43]....
        /*03d0*/ 	.word	0xffffffff


	//   ....[44]....
        /*03d4*/ 	.word	0xffffffff


	//   ....[45]....
        /*03d8*/ 	.word	0xffffffff


	//   ....[46]....
        /*03dc*/ 	.word	0xffffffff


	//   ....[47]....
        /*03e0*/ 	.word	0xffffffff


	//   ....[48]....
        /*03e4*/ 	.word	0xffffffff


	//   ....[49]....
        /*03e8*/ 	.word	0xffffffff


	//   ....[50]....
        /*03ec*/ 	.word	0xffffffff


	//   ....[51]....
        /*03f0*/ 	.word	0xffffffff


	//   ....[52]....
        /*03f4*/ 	.word	0xffffffff


	//   ....[53]....
        /*03f8*/ 	.word	0xffffffff


	//   ....[54]....
        /*03fc*/ 	.word	0xffffffff


	//   ....[55]....
        /*0400*/ 	.word	0xffffffff


	//   ....[56]....
        /*0404*/ 	.word	0xffffffff


	//   ....[57]....
        /*0408*/ 	.word	0xffffffff


	//   ....[58]....
        /*040c*/ 	.word	0xffffffff


	//   ....[59]....
        /*0410*/ 	.word	0xffffffff


	//   ....[60]....
        /*0414*/ 	.word	0xffffffff


	//   ....[61]....
        /*0418*/ 	.word	0xffffffff


	//   ....[62]....
        /*041c*/ 	.word	0xffffffff


	//   ....[63]....
        /*0420*/ 	.word	0xffffffff


	//   ....[64]....
        /*0424*/ 	.word	0xffffffff


	//   ....[65]....
        /*0428*/ 	.word	0xffffffff


	//   ....[66]....
        /*042c*/ 	.word	0xffffffff


	//   ....[67]....
        /*0430*/ 	.word	0xffffffff


	//   ....[68]....
        /*0434*/ 	.word	0xffffffff


	//   ....[69]....
        /*0438*/ 	.word	0xffffffff


	//   ....[70]....
        /*043c*/ 	.word	0xffffffff


	//   ....[71]....
        /*0440*/ 	.word	0xffffffff


	//   ....[72]....
        /*0444*/ 	.word	0xffffffff


	//   ....[73]....
        /*0448*/ 	.word	0xffffffff


	//   ....[74]....
        /*044c*/ 	.word	0xffffffff


	//   ....[75]....
        /*0450*/ 	.word	0xffffffff


	//   ....[76]....
        /*0454*/ 	.word	0xffffffff


	//   ....[77]....
        /*0458*/ 	.word	0xffffffff


	//   ....[78]....
        /*045c*/ 	.word	0xffffffff


	//   ....[79]....
        /*0460*/ 	.word	0xffffffff


	//   ....[80]....
        /*0464*/ 	.word	0xffffffff


	//   ....[81]....
        /*0468*/ 	.word	0xffffffff


	//   ....[82]....
        /*046c*/ 	.word	0xffffffff


	//   ....[83]....
        /*0470*/ 	.word	0xffffffff


	//   ....[84]....
        /*0474*/ 	.word	0xffffffff


	//   ....[85]....
        /*0478*/ 	.word	0xffffffff


	//   ....[86]....
        /*047c*/ 	.word	0xffffffff


	//   ....[87]....
        /*0480*/ 	.word	0xffffffff


	//   ....[88]....
        /*0484*/ 	.word	0xffffffff


	//   ....[89]....
        /*0488*/ 	.word	0xffffffff


	//   ....[90]....
        /*048c*/ 	.word	0xffffffff


	//   ....[91]....
        /*0490*/ 	.word	0xffffffff


	//   ....[92]....
        /*0494*/ 	.word	0xffffffff


	//   ....[93]....
        /*0498*/ 	.word	0xffffffff


	//   ....[94]....
        /*049c*/ 	.word	0xffffffff


	//   ....[95]....
        /*04a0*/ 	.word	0xffffffff


	//   ....[96]....
        /*04a4*/ 	.word	0xffffffff


	//   ....[97]....
        /*04a8*/ 	.word	0xffffffff


	//   ....[98]....
        /*04ac*/ 	.word	0xffffffff


	//   ....[99]....
        /*04b0*/ 	.word	0xffffffff


	//   ....[100]....
        /*04b4*/ 	.word	0xffffffff


	//   ....[101]....
        /*04b8*/ 	.word	0xffffffff


	//   ....[102]....
        /*04bc*/ 	.word	0xffffffff


	//   ....[103]....
        /*04c0*/ 	.word	0xffffffff


	//   ....[104]....
        /*04c4*/ 	.word	0xffffffff


	//   ....[105]....
        /*04c8*/ 	.word	0xffffffff


	//   ....[106]....
        /*04cc*/ 	.word	0xffffffff


	//   ....[107]....
        /*04d0*/ 	.word	0xffffffff


	//   ....[108]....
        /*04d4*/ 	.word	0xffffffff


	//   ....[109]....
        /*04d8*/ 	.word	0xffffffff


	//   ....[110]....
        /*04dc*/ 	.word	0xffffffff


	//   ....[111]....
        /*04e0*/ 	.word	0xffffffff


	//   ....[112]....
        /*04e4*/ 	.word	0xffffffff


	//   ....[113]....
        /*04e8*/ 	.word	0xffffffff


	//   ....[114]....
        /*04ec*/ 	.word	0xffffffff


	//   ....[115]....
        /*04f0*/ 	.word	0xffffffff


	//   ....[116]....
        /*04f4*/ 	.word	0xffffffff


	//   ....[117]....
        /*04f8*/ 	.word	0xffffffff


	//   ....[118]....
        /*04fc*/ 	.word	0xffffffff


	//   ....[119]....
        /*0500*/ 	.word	0xffffffff


	//   ....[120]....
        /*0504*/ 	.word	0xffffffff


	//   ....[121]....
        /*0508*/ 	.word	0xffffffff


	//   ....[122]....
        /*050c*/ 	.word	0xffffffff


	//   ....[123]....
        /*0510*/ 	.word	0xffffffff


	//   ....[124]....
        /*0514*/ 	.word	0xffffffff


	//   ....[125]....
        /*0518*/ 	.word	0xffffffff


	//   ....[126]....
        /*051c*/ 	.word	0xffffffff


	//   ....[127]....
        /*0520*/ 	.word	0xffffffff


	//   ....[128]....
        /*0524*/ 	.word	0xffffffff


	//   ....[129]....
        /*0528*/ 	.word	0xffffffff


	//   ....[130]....
        /*052c*/ 	.word	0xffffffff


	//   ....[131]....
        /*0530*/ 	.word	0xffffffff


	//   ....[132]....
        /*0534*/ 	.word	0xffffffff


	//   ....[133]....
        /*0538*/ 	.word	0xffffffff


	//   ....[134]....
        /*053c*/ 	.word	0xffffffff


	//   ....[135]....
        /*0540*/ 	.word	0xffffffff


	//   ....[136]....
        /*0544*/ 	.word	0xffffffff


	//   ....[137]....
        /*0548*/ 	.word	0xffffffff


	//   ....[138]....
        /*054c*/ 	.word	0xffffffff


	//   ....[139]....
        /*0550*/ 	.word	0xffffffff


	//   ....[140]....
        /*0554*/ 	.word	0xffffffff


	//   ....[141]....
        /*0558*/ 	.word	0xffffffff


	//   ....[142]....
        /*055c*/ 	.word	0xffffffff


	//   ....[143]....
        /*0560*/ 	.word	0xffffffff


	//   ....[144]....
        /*0564*/ 	.word	0xffffffff


	//   ....[145]....
        /*0568*/ 	.word	0xffffffff


	//   ....[146]....
        /*056c*/ 	.word	0xffffffff


	//   ....[147]....
        /*0570*/ 	.word	0xffffffff


	//   ....[148]....
        /*0574*/ 	.word	0xffffffff


	//   ....[149]....
        /*0578*/ 	.word	0xffffffff


	//   ....[150]....
        /*057c*/ 	.word	0xffffffff


	//   ....[151]....
        /*0580*/ 	.word	0xffffffff


	//   ....[152]....
        /*0584*/ 	.word	0xffffffff


	//   ....[153]....
        /*0588*/ 	.word	0xffffffff


	//   ....[154]....
        /*058c*/ 	.word	0xffffffff


	//   ....[155]....
        /*0590*/ 	.word	0xffffffff


	//   ....[156]....
        /*0594*/ 	.word	0xffffffff


	//   ....[157]....
        /*0598*/ 	.word	0xffffffff


	//   ....[158]....
        /*059c*/ 	.word	0xffffffff


	//   ....[159]....
        /*05a0*/ 	.word	0xffffffff


	//   ....[160]....
        /*05a4*/ 	.word	0xffffffff


	//   ....[161]....
        /*05a8*/ 	.word	0xffffffff


	//   ....[162]....
        /*05ac*/ 	.word	0xffffffff


	//   ....[163]....
        /*05b0*/ 	.word	0xffffffff


	//   ....[164]....
        /*05b4*/ 	.word	0xffffffff


	//   ....[165]....
        /*05b8*/ 	.word	0xffffffff


	//   ....[166]....
        /*05bc*/ 	.word	0xffffffff


	//   ....[167]....
        /*05c0*/ 	.word	0xffffffff


	//   ....[168]....
        /*05c4*/ 	.word	0xffffffff


	//   ....[169]....
        /*05c8*/ 	.word	0xffffffff


	//   ....[170]....
        /*05cc*/ 	.word	0xffffffff


	//   ....[171]....
        /*05d0*/ 	.word	0xffffffff


	//   ....[172]....
        /*05d4*/ 	.word	0xffffffff


	//   ....[173]....
        /*05d8*/ 	.word	0xffffffff


	//   ....[174]....
        /*05dc*/ 	.word	0xffffffff


	//   ....[175]....
        /*05e0*/ 	.word	0xffffffff


	//   ....[176]....
        /*05e4*/ 	.word	0xffffffff


	//   ....[177]....
        /*05e8*/ 	.word	0xffffffff


	//   ....[178]....
        /*05ec*/ 	.word	0xffffffff


	//   ....[179]....
        /*05f0*/ 	.word	0xffffffff


	//   ....[180]....
        /*05f4*/ 	.word	0xffffffff


	//   ....[181]....
        /*05f8*/ 	.word	0xffffffff


	//   ....[182]....
        /*05fc*/ 	.word	0xffffffff


	//   ....[183]....
        /*0600*/ 	.word	0xffffffff


	//   ....[184]....
        /*0604*/ 	.word	0xffffffff


	//   ....[185]....
        /*0608*/ 	.word	0xffffffff


	//   ....[186]....
        /*060c*/ 	.word	0xffffffff


	//   ....[187]....
        /*0610*/ 	.word	0xffffffff


	//   ....[188]....
        /*0614*/ 	.word	0xffffffff


	//   ....[189]....
        /*0618*/ 	.word	0xffffffff


	//   ....[190]....
        /*061c*/ 	.word	0xffffffff


	//   ....[191]....
        /*0620*/ 	.word	0xffffffff


	//   ....[192]....
        /*0624*/ 	.word	0xffffffff


	//   ....[193]....
        /*0628*/ 	.word	0x0500000f


	//   ....[194]....
        /*062c*/ 	.word	0x0500000f


	//   ....[195]....
        /*0630*/ 	.word	0x0500000f


	//   ....[196]....
        /*0634*/ 	.word	0x0500000f


	//   ....[197]....
        /*0638*/ 	.word	0x0500000f


	//   ....[198]....
        /*063c*/ 	.word	0x0500000f


	//   ....[199]....
        /*0640*/ 	.word	0x0500000f


	//   ....[200]....
        /*0644*/ 	.word	0x0500000f


	//   ....[201]....
        /*0648*/ 	.word	0x0500000f


	//   ....[202]....
        /*064c*/ 	.word	0x0500000f


	//   ....[203]....
        /*0650*/ 	.word	0x0500000f


	//   ....[204]....
        /*0654*/ 	.word	0x0500000f


	//   ....[205]....
        /*0658*/ 	.word	0x0500000f


	//   ....[206]....
        /*065c*/ 	.word	0x0500000f


	//   ....[207]....
        /*0660*/ 	.word	0x0500000f


	//   ....[208]....
        /*0664*/ 	.word	0x0500000f


	//   ....[209]....
        /*0668*/ 	.word	0x0500000f


	//   ....[210]....
        /*066c*/ 	.word	0x0500000f


	//   ....[211]....
        /*0670*/ 	.word	0x0500000f


	//   ....[212]....
        /*0674*/ 	.word	0x0500000f


	//   ....[213]....
        /*0678*/ 	.word	0x0500000f


	//   ....[214]....
        /*067c*/ 	.word	0x0500000f


	//   ....[215]....
        /*0680*/ 	.word	0x0500000f


	//   ....[216]....
        /*0684*/ 	.word	0x0500000f


	//   ....[217]....
        /*0688*/ 	.word	0x0500000f


	//   ....[218]....
        /*068c*/ 	.word	0x0500000f


	//   ....[219]....
        /*0690*/ 	.word	0x0500000f


	//   ....[220]....
        /*0694*/ 	.word	0x0500000f


	//   ....[221]....
        /*0698*/ 	.word	0x0500000f


	//   ....[222]....
        /*069c*/ 	.word	0x0500000f


	//   ....[223]....
        /*06a0*/ 	.word	0x0500000f


	//   ....[224]....
        /*06a4*/ 	.word	0x0500000f


	//   ....[225]....
        /*06a8*/ 	.word	0x0500000f


	//   ....[226]....
        /*06ac*/ 	.word	0x0500000f


	//   ....[227]....
        /*06b0*/ 	.word	0x0500000f


	//   ....[228]....
        /*06b4*/ 	.word	0x0500000f


	//   ....[229]....
        /*06b8*/ 	.word	0x0500000f


	//   ....[230]....
        /*06bc*/ 	.word	0x0500000f


	//   ....[231]....
        /*06c0*/ 	.word	0x0500000f


	//   ....[232]....
        /*06c4*/ 	.word	0x0500000f


	//   ....[233]....
        /*06c8*/ 	.word	0x0500000f


	//   ....[234]....
        /*06cc*/ 	.word	0x0500000f


	//   ....[235]....
        /*06d0*/ 	.word	0x0500000f


	//   ....[236]....
        /*06d4*/ 	.word	0x0500000f


	//   ....[237]....
        /*06d8*/ 	.word	0x0500000f


	//   ....[238]....
        /*06dc*/ 	.word	0x0500000f


	//   ....[239]....
        /*06e0*/ 	.word	0x0500000f


	//   ....[240]....
        /*06e4*/ 	.word	0x0500000f


	//   ....[241]....
        /*06e8*/ 	.word	0x0500000f


	//   ....[242]....
        /*06ec*/ 	.word	0x0500000f


	//   ....[243]....
        /*06f0*/ 	.word	0x0500000f


	//   ....[244]....
        /*06f4*/ 	.word	0x0500000f


	//   ....[245]....
        /*06f8*/ 	.word	0x0500000f


	//   ....[246]....
        /*06fc*/ 	.word	0x0500000f


	//   ....[247]....
        /*0700*/ 	.word	0x0500000f


	//   ....[248]....
        /*0704*/ 	.word	0x0500000f


	//   ....[249]....
        /*0708*/ 	.word	0x0500000f


	//   ....[250]....
        /*070c*/ 	.word	0x0500000f


	//   ....[251]....
        /*0710*/ 	.word	0x0500000f


	//   ....[252]....
        /*0714*/ 	.word	0x0500000f


	//   ....[253]....
        /*0718*/ 	.word	0x0500000f


	//   ....[254]....
        /*071c*/ 	.word	0x0500000f


	//   ....[255]....
        /*0720*/ 	.word	0x0500000f


	//   ....[0]....
        /*0724*/ 	.word	0x0500000f


	//   ....[1]....
        /*0728*/ 	.word	0x0500000f


	//   ....[2]....
        /*072c*/ 	.word	0x0500000f


	//   ....[3]....
        /*0730*/ 	.word	0x0500000f


	//   ....[4]....
        /*0734*/ 	.word	0x0500000f


	//   ....[5]....
        /*0738*/ 	.word	0x0500000f


	//   ....[6]....
        /*073c*/ 	.word	0x0500000f


	//   ....[7]....
        /*0740*/ 	.word	0x0500000f


	//   ....[8]....
        /*0744*/ 	.word	0x0500000f


	//   ....[9]....
        /*0748*/ 	.word	0x0500000f


	//   ....[10]....
        /*074c*/ 	.word	0x0500000f


	//   ....[11]....
        /*0750*/ 	.word	0x0500000f


	//   ....[12]....
        /*0754*/ 	.word	0x0500000f


	//   ....[13]....
        /*0758*/ 	.word	0x0500000f


	//   ....[14]....
        /*075c*/ 	.word	0x0500000f


	//   ....[15]....
        /*0760*/ 	.word	0x0500000f


	//   ....[16]....
        /*0764*/ 	.word	0x0500000f


	//   ....[17]....
        /*0768*/ 	.word	0x0500000f


	//   ....[18]....
        /*076c*/ 	.word	0x0500000f


	//   ....[19]....
        /*0770*/ 	.word	0x0500000f


	//   ....[20]....
        /*0774*/ 	.word	0x0500000f


	//   ....[21]....
        /*0778*/ 	.word	0x0500000f


	//   ....[22]....
        /*077c*/ 	.word	0x0500000f


	//   ....[23]....
        /*0780*/ 	.word	0x0500000f


	//   ....[24]....
        /*0784*/ 	.word	0x0500000f


	//   ....[25]....
        /*0788*/ 	.word	0x0500000f


	//   ....[26]....
        /*078c*/ 	.word	0x0500000f


	//   ....[27]....
        /*0790*/ 	.word	0x0500000f


	//   ....[28]....
        /*0794*/ 	.word	0x0500000f


	//   ....[29]....
        /*0798*/ 	.word	0x0500000f


	//   ....[30]....
        /*079c*/ 	.word	0x0500000f


	//   ....[31]....
        /*07a0*/ 	.word	0x0500000f


	//   ....[32]....
        /*07a4*/ 	.word	0x0500000f


	//   ....[33]....
        /*07a8*/ 	.word	0x0500000f


	//   ....[34]....
        /*07ac*/ 	.word	0x0500000f


	//   ....[35]....
        /*07b0*/ 	.word	0x0500000f


	//   ....[36]....
        /*07b4*/ 	.word	0x0500000f


	//   ....[37]....
        /*07b8*/ 	.word	0x0500000f


	//   ....[38]....
        /*07bc*/ 	.word	0x0500000f


	//   ....[39]....
        /*07c0*/ 	.word	0x0500000f


	//   ....[40]....
        /*07c4*/ 	.word	0x0500000f


	//   ....[41]....
        /*07c8*/ 	.word	0x0500000f


	//   ....[42]....
        /*07cc*/ 	.word	0x0500000f


	//   ....[43]....
        /*07d0*/ 	.word	0x0500000f


	//   ....[44]....
        /*07d4*/ 	.word	0x0500000f


	//   ....[45]....
        /*07d8*/ 	.word	0x0500000f


	//   ....[46]....
        /*07dc*/ 	.word	0x0500000f


	//   ....[47]....
        /*07e0*/ 	.word	0x0500000f


	//   ....[48]....
        /*07e4*/ 	.word	0x0500000f


	//   ....[49]....
        /*07e8*/ 	.word	0x0500000f


	//   ....[50]....
        /*07ec*/ 	.word	0x0500000f


	//   ....[51]....
        /*07f0*/ 	.word	0x0500000f


	//   ....[52]....
        /*07f4*/ 	.word	0x0500000f


	//   ....[53]....
        /*07f8*/ 	.word	0x0500000f


	//   ....[54]....
        /*07fc*/ 	.word	0x0500000f


	//   ....[55]....
        /*0800*/ 	.word	0x0500000f


	//   ....[56]....
        /*0804*/ 	.word	0x0500000f


	//   ....[57]....
        /*0808*/ 	.word	0x0500000f


	//   ....[58]....
        /*080c*/ 	.word	0x0500000f


	//   ....[59]....
        /*0810*/ 	.word	0x0500000f


	//   ....[60]....
        /*0814*/ 	.word	0x0500000f


	//   ....[61]....
        /*0818*/ 	.word	0x0500000f


	//   ....[62]....
        /*081c*/ 	.word	0x0500000f


	//   ....[63]....
        /*0820*/ 	.word	0x0500000f


	//   ....[64]....
        /*0824*/ 	.word	0x0500000f


	//   ....[65]....
        /*0828*/ 	.word	0x0500000f


	//   ....[66]....
        /*082c*/ 	.word	0x0500000f


	//   ....[67]....
        /*0830*/ 	.word	0x0500000f


	//----- nvinfo : EIATTR_COOP_GROUP_INSTR_OFFSETS
	.align		4
.L_748:
        /*0834*/ 	.byte	0x04, 0x28
        /*0836*/ 	.short	(.L_750 - .L_749)


	//   ....[0]....
.L_749:
        /*0838*/ 	.word	0x00000070


	//   ....[1]....
        /*083c*/ 	.word	0x00000140


	//   ....[2]....
        /*0840*/ 	.word	0x00000190


	//   ....[3]....
        /*0844*/ 	.word	0x000003c0


	//   ....[4]....
        /*0848*/ 	.word	0x00000520


	//   ....[5]....
        /*084c*/ 	.word	0x00000640


	//   ....[6]....
        /*0850*/ 	.word	0x000007a0


	//   ....[7]....
        /*0854*/ 	.word	0x000030e0


	//   ....[8]....
        /*0858*/ 	.word	0x000030f0


	//   ....[9]....
        /*085c*/ 	.word	0x00006210


	//   ....[10]....
        /*0860*/ 	.word	0x00006220


	//   ....[11]....
        /*0864*/ 	.word	0x000093d0


	//   ....[12]....
        /*0868*/ 	.word	0x000093e0


	//   ....[13]....
        /*086c*/ 	.word	0x00009890


	//   ....[14]....
        /*0870*/ 	.word	0x000098b0


	//   ....[15]....
        /*0874*/ 	.word	0x0000a750


	//   ....[16]....
        /*0878*/ 	.word	0x0000ae10


	//   ....[17]....
        /*087c*/ 	.word	0x0000ae20


	//   ....[18]....
        /*0880*/ 	.word	0x0000ae30


	//   ....[19]....
        /*0884*/ 	.word	0x0000ae40


	//   ....[20]....
        /*0888*/ 	.word	0x0000e490


	//   ....[21]....
        /*088c*/ 	.word	0x0000e4a0


	//   ....[22]....
        /*0890*/ 	.word	0x0000e4b0


	//   ....[23]....
        /*0894*/ 	.word	0x0000e4c0


	//   ....[24]....
        /*0898*/ 	.word	0x00011f30


	//   ....[25]....
        /*089c*/ 	.word	0x00012b50


	//   ....[26]....
        /*08a0*/ 	.word	0x000132b0


	//   ....[27]....
        /*08a4*/ 	.word	0x000133b0


	//   ....[28]....
        /*08a8*/ 	.word	0x00013be0


	//   ....[29]....
        /*08ac*/ 	.word	0x00013c60


	//   ....[30]....
        /*08b0*/ 	.word	0x000154d0


	//   ....[31]....
        /*08b4*/ 	.word	0x00015730


	//   ....[32]....
        /*08b8*/ 	.word	0x00016310


	//   ....[33]....
        /*08bc*/ 	.word	0x000164e0


	//   ....[34]....
        /*08c0*/ 	.word	0x00016ba0


	//   ....[35]....
        /*08c4*/ 	.word	0x00016cd0


	//   ....[36]....
        /*08c8*/ 	.word	0x00018c80


	//   ....[37]....
        /*08cc*/ 	.word	0x00018ca0


	//   ....[38]....
        /*08d0*/ 	.word	0x000191c0


	//   ....[39]....
        /*08d4*/ 	.word	0x00019220


	//   ....[40]....
        /*08d8*/ 	.word	0x0001ad00


	//   ....[41]....
        /*08dc*/ 	.word	0x0001af30


	//   ....[42]....
        /*08e0*/ 	.word	0x0001baf0


	//   ....[43]....
        /*08e4*/ 	.word	0x0001bbf0


	//   ....[44]....
        /*08e8*/ 	.word	0x0001c4f0


	//   ....[45]....
        /*08ec*/ 	.word	0x0001c550


	//   ....[46]....
        /*08f0*/ 	.word	0x0001db00


	//   ....[47]....
        /*08f4*/ 	.word	0x0001db60


	//   ....[48]....
        /*08f8*/ 	.word	0x0001db80


	//   ....[49]....
        /*08fc*/ 	.word	0x0001dba0


	//   ....[50]....
        /*0900*/ 	.word	0x0001ed80


	//   ....[51]....
        /*0904*/ 	.word	0x0001edb0


	//   ....[52]....
        /*0908*/ 	.word	0x0001ede0


	//   ....[53]....
        /*090c*/ 	.word	0x0001ee10


	//   ....[54]....
        /*0910*/ 	.word	0x0001ee40


	//   ....[55]....
        /*0914*/ 	.word	0x0001ee70


	//   ....[56]....
        /*0918*/ 	.word	0x0001eea0


	//   ....[57]....
        /*091c*/ 	.word	0x0001eed0


	//   ....[58]....
        /*0920*/ 	.word	0x0001ef00


	//   ....[59]....
        /*0924*/ 	.word	0x0001ef30


	//   ....[60]....
        /*0928*/ 	.word	0x0001ef60


	//   ....[61]....
        /*092c*/ 	.word	0x0001ef90


	//   ....[62]....
        /*0930*/ 	.word	0x0001efc0


	//   ....[63]....
        /*0934*/ 	.word	0x0001eff0


	//   ....[64]....
        /*0938*/ 	.word	0x0001f020


	//   ....[65]....
        /*093c*/ 	.word	0x0001f050


	//   ....[66]....
        /*0940*/ 	.word	0x0001f080


	//   ....[67]....
        /*0944*/ 	.word	0x0001f0b0


	//   ....[68]....
        /*0948*/ 	.word	0x0001f0e0


	//   ....[69]....
        /*094c*/ 	.word	0x0001f110


	//   ....[70]....
        /*0950*/ 	.word	0x0001f140


	//   ....[71]....
        /*0954*/ 	.word	0x0001f170


	//   ....[72]....
        /*0958*/ 	.word	0x0001f1a0


	//   ....[73]....
        /*095c*/ 	.word	0x0001f1d0


	//   ....[74]....
        /*0960*/ 	.word	0x0001f200


	//   ....[75]....
        /*0964*/ 	.word	0x0001f230


	//   ....[76]....
        /*0968*/ 	.word	0x0001f260


	//   ....[77]....
        /*096c*/ 	.word	0x0001f290


	//   ....[78]....
        /*0970*/ 	.word	0x0001f2c0


	//   ....[79]....
        /*0974*/ 	.word	0x0001f2f0


	//   ....[80]....
        /*0978*/ 	.word	0x0001f320


	//   ....[81]....
        /*097c*/ 	.word	0x0001f350


	//   ....[82]....
        /*0980*/ 	.word	0x0001f380


	//   ....[83]....
        /*0984*/ 	.word	0x0001f3b0


	//   ....[84]....
        /*0988*/ 	.word	0x0001f3e0


	//   ....[85]....
        /*098c*/ 	.word	0x0001f400


	//   ....[86]....
        /*0990*/ 	.word	0x0001f410


	//   ....[87]....
        /*0994*/ 	.word	0x0001f420


	//   ....[88]....
        /*0998*/ 	.word	0x0001f450


	//   ....[89]....
        /*099c*/ 	.word	0x0001f480


	//   ....[90]....
        /*09a0*/ 	.word	0x0001f4b0


	//   ....[91]....
        /*09a4*/ 	.word	0x0001f4e0


	//   ....[92]....
        /*09a8*/ 	.word	0x0001f510


	//   ....[93]....
        /*09ac*/ 	.word	0x0001f540


	//   ....[94]....
        /*09b0*/ 	.word	0x0001f570


	//   ....[95]....
        /*09b4*/ 	.word	0x0001f580


	//   ....[96]....
        /*09b8*/ 	.word	0x0001f590


	//   ....[97]....
        /*09bc*/ 	.word	0x0001f5a0


	//   ....[98]....
        /*09c0*/ 	.word	0x0001fd60


	//   ....[99]....
        /*09c4*/ 	.word	0x0001fda0


	//   ....[100]....
        /*09c8*/ 	.word	0x0001fea0


	//   ....[101]....
        /*09cc*/ 	.word	0x0001ff00


	//   ....[102]....
        /*09d0*/ 	.word	0x000204d0


	//   ....[103]....
        /*09d4*/ 	.word	0x000204f0


	//   ....[104]....
        /*09d8*/ 	.word	0x00020610


	//   ....[105]....
        /*09dc*/ 	.word	0x00020630


	//   ....[106]....
        /*09e0*/ 	.word	0x00020730


	//   ....[107]....
        /*09e4*/ 	.word	0x00020750


	//   ....[108]....
        /*09e8*/ 	.word	0x00020860


	//   ....[109]....
        /*09ec*/ 	.word	0x00020880


	//   ....[110]....
        /*09f0*/ 	.word	0x00021120


	//   ....[111]....
        /*09f4*/ 	.word	0x00021130


	//   ....[112]....
        /*09f8*/ 	.word	0x00021300


	//   ....[113]....
        /*09fc*/ 	.word	0x00021310


	//   ....[114]....
        /*0a00*/ 	.word	0x000214d0


	//   ....[115]....
        /*0a04*/ 	.word	0x000214e0


	//   ....[116]....
        /*0a08*/ 	.word	0x000216a0


	//   ....[117]....
        /*0a0c*/ 	.word	0x000216b0


	//   ....[118]....
        /*0a10*/ 	.word	0x000218c0


	//   ....[119]....
        /*0a14*/ 	.word	0x00021a90


	//   ....[120]....
        /*0a18*/ 	.word	0x00021ac0


	//   ....[121]....
        /*0a1c*/ 	.word	0x00021af0


	//   ....[122]....
        /*0a20*/ 	.word	0x00021b20


	//   ....[123]....
        /*0a24*/ 	.word	0x00021b50


	//   ....[124]....
        /*0a28*/ 	.word	0x00021b80


	//   ....[125]....
        /*0a2c*/ 	.word	0x00021cf0


	//   ....[126]....
        /*0a30*/ 	.word	0x00021d20


	//   ....[127]....
        /*0a34*/ 	.word	0x00021d50


	//   ....[128]....
        /*0a38*/ 	.word	0x00021d80


	//   ....[129]....
        /*0a3c*/ 	.word	0x00021db0


	//   ....[130]....
        /*0a40*/ 	.word	0x00021de0


	//   ....[131]....
        /*0a44*/ 	.word	0x00021e70


	//   ....[132]....
        /*0a48*/ 	.word	0x00021ed0


	//   ....[133]....
        /*0a4c*/ 	.word	0x00021f60


	//   ....[134]....
        /*0a50*/ 	.word	0x00023230


	//   ....[135]....
        /*0a54*/ 	.word	0x000256a0


	//   ....[136]....
        /*0a58*/ 	.word	0x000256c0


	//   ....[137]....
        /*0a5c*/ 	.word	0x000257a0


	//   ....[138]....
        /*0a60*/ 	.word	0x000257c0


	//   ....[139]....
        /*0a64*/ 	.word	0x00025840


	//   ....[140]....
        /*0a68*/ 	.word	0x00025860


	//   ....[141]....
        /*0a6c*/ 	.word	0x000258b0


	//   ....[142]....
        /*0a70*/ 	.word	0x000258e0


	//   ....[143]....
        /*0a74*/ 	.word	0x00025ce0


	//   ....[144]....
        /*0a78*/ 	.word	0x00025d00


	//   ....[145]....
        /*0a7c*/ 	.word	0x00025da0


	//   ....[146]....
        /*0a80*/ 	.word	0x00025db0


	//   ....[147]....
        /*0a84*/ 	.word	0x00025e40


	//   ....[148]....
        /*0a88*/ 	.word	0x00025e50


	//   ....[149]....
        /*0a8c*/ 	.word	0x00025e60


	//   ....[150]....
        /*0a90*/ 	.word	0x00025e70


	//   ....[151]....
        /*0a94*/ 	.word	0x00026690


	//   ....[152]....
        /*0a98*/ 	.word	0x000266c0


	//   ....[153]....
        /*0a9c*/ 	.word	0x00026780


	//   ....[154]....
        /*0aa0*/ 	.word	0x000267a0


	//   ....[155]....
        /*0aa4*/ 	.word	0x00026840


	//   ....[156]....
        /*0aa8*/ 	.word	0x00026860


	//   ....[157]....
        /*0aac*/ 	.word	0x00026870


	//   ....[158]....
        /*0ab0*/ 	.word	0x00026900


	//   ....[159]....
        /*0ab4*/ 	.word	0x00027030


	//   ....[160]....
        /*0ab8*/ 	.word	0x00027040


	//   ....[161]....
        /*0abc*/ 	.word	0x00027080


	//   ....[162]....
        /*0ac0*/ 	.word	0x000270c0


	//   ....[163]....
        /*0ac4*/ 	.word	0x000270d0


	//   ....[164]....
        /*0ac8*/ 	.word	0x00027130


	//   ....[165]....
        /*0acc*/ 	.word	0x00027160


	//   ....[166]....
        /*0ad0*/ 	.word	0x000271a0


	//   ....[167]....
        /*0ad4*/ 	.word	0x00027500


	//   ....[168]....
        /*0ad8*/ 	.word	0x00027510


	//   ....[169]....
        /*0adc*/ 	.word	0x00027520


	//   ....[170]....
        /*0ae0*/ 	.word	0x00027580


	//   ....[171]....
        /*0ae4*/ 	.word	0x00027590


	//   ....[172]....
        /*0ae8*/ 	.word	0x000275f0


	//   ....[173]....
        /*0aec*/ 	.word	0x00027620


	//   ....[174]....
        /*0af0*/ 	.word	0x00027660


	//   ....[175]....
        /*0af4*/ 	.word	0x00028ce0


	//   ....[176]....
        /*0af8*/ 	.word	0x00028d10


	//   ....[177]....
        /*0afc*/ 	.word	0x00028d50


	//   ....[178]....
        /*0b00*/ 	.word	0x00028d80


	//   ....[179]....
        /*0b04*/ 	.word	0x00028db0


	//   ....[180]....
        /*0b08*/ 	.word	0x00028de0


	//   ....[181]....
        /*0b0c*/ 	.word	0x00028e10


	//   ....[182]....
        /*0b10*/ 	.word	0x00028e40


	//   ....[183]....
        /*0b14*/ 	.word	0x00028fc0


	//   ....[184]....
        /*0b18*/ 	.word	0x00028ff0


	//   ....[185]....
        /*0b1c*/ 	.word	0x00029020


	//   ....[186]....
        /*0b20*/ 	.word	0x00029050


	//   ....[187]....
        /*0b24*/ 	.word	0x00029080


	//   ....[188]....
        /*0b28*/ 	.word	0x000290b0


	//   ....[189]....
        /*0b2c*/ 	.word	0x00029170


	//   ....[190]....
        /*0b30*/ 	.word	0x00029190


	//   ....[191]....
        /*0b34*/ 	.word	0x00029200


	//   ....[192]....
        /*0b38*/ 	.word	0x000298a0


	//   ....[193]....
        /*0b3c*/ 	.word	0x00029c40


	//   ....[194]....
        /*0b40*/ 	.word	0x00029cd0


	//   ....[195]....
        /*0b44*/ 	.word	0x00029db0


	//   ....[196]....
        /*0b48*/ 	.word	0x00029e40


	//   ....[197]....
        /*0b4c*/ 	.word	0x00029f20


	//   ....[198]....
        /*0b50*/ 	.word	0x00029fb0


	//   ....[199]....
        /*0b54*/ 	.word	0x0002a0e0


	//   ....[200]....
        /*0b58*/ 	.word	0x0002a180


	//   ....[201]....
        /*0b5c*/ 	.word	0x0002a210


	//   ....[202]....
        /*0b60*/ 	.word	0x0002a260


	//   ....[203]....
        /*0b64*/ 	.word	0x0002a2b0


	//   ....[204]....
        /*0b68*/ 	.word	0x0002a380


	//   ....[205]....
        /*0b6c*/ 	.word	0x0002a410


	//   ....[206]....
        /*0b70*/ 	.word	0x0002a460


	//   ....[207]....
        /*0b74*/ 	.word	0x0002a4b0


	//   ....[208]....
        /*0b78*/ 	.word	0x0002a840


	//   ....[209]....
        /*0b7c*/ 	.word	0x0002a970


	//   ....[210]....
        /*0b80*/ 	.word	0x0002aaa0


	//   ....[211]....
        /*0b84*/ 	.word	0x0002abd0


	//   ....[212]....
        /*0b88*/ 	.word	0x0002ac80


	//   ....[213]....
        /*0b8c*/ 	.word	0x0002ad00


	//   ....[214]....
        /*0b90*/ 	.word	0x0002ad60


	//   ....[215]....
        /*0b94*/ 	.word	0x0002adc0


	//   ....[216]....
        /*0b98*/ 	.word	0x0002ae20


	//   ....[217]....
        /*0b9c*/ 	.word	0x0002aea0


	//   ....[218]....
        /*0ba0*/ 	.word	0x0002af00


	//   ....[219]....
        /*0ba4*/ 	.word	0x0002af80


	//   ....[220]....
        /*0ba8*/ 	.word	0x0002afe0


	//   ....[221]....
        /*0bac*/ 	.word	0x0002b060


	//   ....[222]....
        /*0bb0*/ 	.word	0x0002b0c0


	//   ....[223]....
        /*0bb4*/ 	.word	0x0002b140


	//   ....[224]....
        /*0bb8*/ 	.word	0x0002b1a0


	//   ....[225]....
        /*0bbc*/ 	.word	0x0002b220


	//   ....[226]....
        /*0bc0*/ 	.word	0x0002b280


	//   ....[227]....
        /*0bc4*/ 	.word	0x0002b300


	//   ....[228]....
        /*0bc8*/ 	.word	0x0002b360


	//   ....[229]....
        /*0bcc*/ 	.word	0x0002b3e0


	//   ....[230]....
        /*0bd0*/ 	.word	0x0002b440


	//   ....[231]....
        /*0bd4*/ 	.word	0x0002b4c0


	//   ....[232]....
        /*0bd8*/ 	.word	0x0002b520


	//   ....[233]....
        /*0bdc*/ 	.word	0x0002b5a0


	//   ....[234]....
        /*0be0*/ 	.word	0x0002b600


	//   ....[235]....
        /*0be4*/ 	.word	0x0002b680


	//   ....[236]....
        /*0be8*/ 	.word	0x0002b6e0


	//   ....[237]....
        /*0bec*/ 	.word	0x0002b740


	//   ....[238]....
        /*0bf0*/ 	.word	0x0002b7a0


	//   ....[239]....
        /*0bf4*/ 	.word	0x0002b800


	//   ....[240]....
        /*0bf8*/ 	.word	0x0002b860


	//   ....[241]....
        /*0bfc*/ 	.word	0x0002b8e0


	//   ....[242]....
        /*0c00*/ 	.word	0x0002b940


	//   ....[243]....
        /*0c04*/ 	.word	0x0002b9c0


	//   ....[244]....
        /*0c08*/ 	.word	0x0002ba20


	//   ....[245]....
        /*0c0c*/ 	.word	0x0002baa0


	//   ....[246]....
        /*0c10*/ 	.word	0x0002bb00


	//   ....[247]....
        /*0c14*/ 	.word	0x0002bb80


	//   ....[248]....
        /*0c18*/ 	.word	0x0002bbe0


	//   ....[249]....
        /*0c1c*/ 	.word	0x0002bc60


	//   ....[250]....
        /*0c20*/ 	.word	0x0002bcc0


	//   ....[251]....
        /*0c24*/ 	.word	0x0002bd20


	//   ....[252]....
        /*0c28*/ 	.word	0x0002bd80


	//   ....[253]....
        /*0c2c*/ 	.word	0x0002be00


	//   ....[254]....
        /*0c30*/ 	.word	0x0002be70


	//   ....[255]....
        /*0c34*/ 	.word	0x0002bef0


	//   ....[0]....
        /*0c38*/ 	.word	0x0002c000


	//   ....[1]....
        /*0c3c*/ 	.word	0x0002c050


	//   ....[2]....
        /*0c40*/ 	.word	0x0002c0e0


	//   ....[3]....
        /*0c44*/ 	.word	0x0002c170


	//   ....[4]....
        /*0c48*/ 	.word	0x0002c200


	//   ....[5]....
        /*0c4c*/ 	.word	0x0002c290


	//   ....[6]....
        /*0c50*/ 	.word	0x0002c320


	//   ....[7]....
        /*0c54*/ 	.word	0x0002c3b0


	//   ....[8]....
        /*0c58*/ 	.word	0x0002c470


	//   ....[9]....
        /*0c5c*/ 	.word	0x0002c750


	//   ....[10]....
        /*0c60*/ 	.word	0x0002c840


	//   ....[11]....
        /*0c64*/ 	.word	0x0002c8d0


	//   ....[12]....
        /*0c68*/ 	.word	0x0002ca60


	//   ....[13]....
        /*0c6c*/ 	.word	0x0002caf0


	//   ....[14]....
        /*0c70*/ 	.word	0x0002cb50


	//   ....[15]....
        /*0c74*/ 	.word	0x0002cc20


	//   ....[16]....
        /*0c78*/ 	.word	0x0002cd30


	//   ....[17]....
        /*0c7c*/ 	.word	0x0002cdf0


	//   ....[18]....
        /*0c80*/ 	.word	0x0002cf70


	//   ....[19]....
        /*0c84*/ 	.word	0x0002d000


	//   ....[20]....
        /*0c88*/ 	.word	0x0002d100


	//   ....[21]....
        /*0c8c*/ 	.word	0x0002d1b0


	//   ....[22]....
        /*0c90*/ 	.word	0x0002d210


	//   ....[23]....
        /*0c94*/ 	.word	0x0002d310


	//   ....[24]....
        /*0c98*/ 	.word	0x0002d370


	//   ....[25]....
        /*0c9c*/ 	.word	0x0002d410


	//   ....[26]....
        /*0ca0*/ 	.word	0x0002d520


	//   ....[27]....
        /*0ca4*/ 	.word	0x0002d590


	//   ....[28]....
        /*0ca8*/ 	.word	0x0002d5f0


	//   ....[29]....
        /*0cac*/ 	.word	0x0002d700


	//   ....[30]....
        /*0cb0*/ 	.word	0x0002d760


	//   ....[31]....
        /*0cb4*/ 	.word	0x0002d880


	//   ....[32]....
        /*0cb8*/ 	.word	0x0002d8e0


	//   ....[33]....
        /*0cbc*/ 	.word	0x0002d980


	//   ....[34]....
        /*0cc0*/ 	.word	0x0002db20


	//   ....[35]....
        /*0cc4*/ 	.word	0x0002dbb0


	//   ....[36]....
        /*0cc8*/ 	.word	0x0002dc10


	//   ....[37]....
        /*0ccc*/ 	.word	0x0002dcf0


	//   ....[38]....
        /*0cd0*/ 	.word	0x0002dd50


	//   ....[39]....
        /*0cd4*/ 	.word	0x0002de20


	//   ....[40]....
        /*0cd8*/ 	.word	0x0002de80


	//   ....[41]....
        /*0cdc*/ 	.word	0x0002df50


	//   ....[42]....
        /*0ce0*/ 	.word	0x0002e040


	//   ....[43]....
        /*0ce4*/ 	.word	0x0002e0d0


	//   ....[44]....
        /*0ce8*/ 	.word	0x0002e130


	//   ....[45]....
        /*0cec*/ 	.word	0x0002e200


	//   ....[46]....
        /*0cf0*/ 	.word	0x0002e260


	//   ....[47]....
        /*0cf4*/ 	.word	0x0002e330


	//   ....[48]....
        /*0cf8*/ 	.word	0x0002e390


	//   ....[49]....
        /*0cfc*/ 	.word	0x0002e460


	//   ....[50]....
        /*0d00*/ 	.word	0x0002e640


	//   ....[51]....
        /*0d04*/ 	.word	0x0002e6e0


	//   ....[52]....
        /*0d08*/ 	.word	0x0002e800


	//   ....[53]....
        /*0d0c*/ 	.word	0x0002e870


	//   ....[54]....
        /*0d10*/ 	.word	0x0002e8e0


	//   ....[55]....
        /*0d14*/ 	.word	0x0002e950


	//   ....[56]....
        /*0d18*/ 	.word	0x0002e9c0


	//   ....[57]....
        /*0d1c*/ 	.word	0x0002ea40


	//   ....[58]....
        /*0d20*/ 	.word	0x0002ead0


	//   ....[59]....
        /*0d24*/ 	.word	0x0002eb70


	//   ....[60]....
        /*0d28*/ 	.word	0x0002ebe0


	//   ....[61]....
        /*0d2c*/ 	.word	0x0002ec50


	//   ....[62]....
        /*0d30*/ 	.word	0x0002ecc0


	//   ....[63]....
        /*0d34*/ 	.word	0x0002ed40


	//   ....[64]....
        /*0d38*/ 	.word	0x0002edb0


	//   ....[65]....
        /*0d3c*/ 	.word	0x0002ee50


	//   ....[66]....
        /*0d40*/ 	.word	0x0002eee0


	//   ....[67]....
        /*0d44*/ 	.word	0x0002f010


	//----- nvinfo : EIATTR_REG_RECONFIG
	.align		4
.L_750:
        /*0d48*/ 	.byte	0x01, 0x54
	.zero		2


	//----- nvinfo : EIATTR_SYSCALL_OFFSETS
	.align		4
        /*0d4c*/ 	.byte	0x04, 0x46
        /*0d4e*/ 	.short	(.L_752 - .L_751)


	//   ....[0]....
.L_751:
        /*0d50*/ 	.word	0x00001eb0


	//   ....[1]....
        /*0d54*/ 	.word	0x00002000


	//   ....[2]....
        /*0d58*/ 	.word	0x0000a8e0


	//   ....[3]....
        /*0d5c*/ 	.word	0x0000abf0


	//   ....[4]....
        /*0d60*/ 	.word	0x00024c80


	//   ....[5]....
        /*0d64*/ 	.word	0x00024e10


	//   ....[6]....
        /*0d68*/ 	.word	0x00024f60


	//   ....[7]....
        /*0d6c*/ 	.word	0x000250b0


	//   ....[8]....
        /*0d70*/ 	.word	0x000262e0


	//----- nvinfo : EIATTR_MBARRIER_INSTR_OFFSETS
	.align		4
.L_752:
        /*0d74*/ 	.byte	0x04, 0x39
        /*0d76*/ 	.short	(.L_754 - .L_753)


	//   ....[0]....
.L_753:
        /*0d78*/ 	.word	0x00000270
        /*0d7c*/ 	.word	0x000000ff
        /*0d80*/ 	.word	0x0002a800
        /*0d84*/ 	.short	0x0100
        /*0d86*/ 	.byte	0x08
	.zero		1


	//   ....[1]....
        /*0d88*/ 	.word	0x00000280
        /*0d8c*/ 	.word	0x000000ff
        /*0d90*/ 	.word	0x0002a820
        /*0d94*/ 	.short	0x0100
        /*0d96*/ 	.byte	0x08
	.zero		1


	//   ....[2]....
        /*0d98*/ 	.word	0x00000370
        /*0d9c*/ 	.word	0x000000ff
        /*0da0*/ 	.word	0x0002a830
        /*0da4*/ 	.short	0x0100
        /*0da6*/ 	.byte	0x08
	.zero		1


	//   ....[3]....
        /*0da8*/ 	.word	0x00000380
        /*0dac*/ 	.word	0x000000ff
        /*0db0*/ 	.word	0x0002a840
        /*0db4*/ 	.short	0x0100
        /*0db6*/ 	.byte	0x08
	.zero		1


	//   ....[4]....
        /*0db8*/ 	.word	0x00000390
        /*0dbc*/ 	.word	0x000000ff
        /*0dc0*/ 	.word	0x0002a838
        /*0dc4*/ 	.short	0x0100
        /*0dc6*/ 	.byte	0x08
	.zero		1


	//   ....[5]....
        /*0dc8*/ 	.word	0x000003a0
        /*0dcc*/ 	.word	0x000000ff
        /*0dd0*/ 	.word	0x0002a848
        /*0dd4*/ 	.short	0x0100
        /*0dd6*/ 	.byte	0x08
	.zero		1


	//   ....[6]....
        /*0dd8*/ 	.word	0x000004d0
        /*0ddc*/ 	.word	0x000000ff
        /*0de0*/ 	.word	0x0002a850
        /*0de4*/ 	.short	0x0100
        /*0de6*/ 	.byte	0x08
	.zero		1


	//   ....[7]....
        /*0de8*/ 	.word	0x000004e0
        /*0dec*/ 	.word	0x000000ff
        /*0df0*/ 	.word	0x0002a860
        /*0df4*/ 	.short	0x0100
        /*0df6*/ 	.byte	0x08
	.zero		1


	//   ....[8]....
        /*0df8*/ 	.word	0x000004f0
        /*0dfc*/ 	.word	0x000000ff
        /*0e00*/ 	.word	0x0002a858
        /*0e04*/ 	.short	0x0100
        /*0e06*/ 	.byte	0x08
	.zero		1


	//   ....[9]....
        /*0e08*/ 	.word	0x00000500
        /*0e0c*/ 	.word	0x000000ff
        /*0e10*/ 	.word	0x0002a868
        /*0e14*/ 	.short	0x0100
        /*0e16*/ 	.byte	0x08
	.zero		1


	//   ....[10]....
        /*0e18*/ 	.word	0x000005f0
        /*0e1c*/ 	.word	0x000000ff
        /*0e20*/ 	.word	0x0002a870
        /*0e24*/ 	.short	0x0100
        /*0e26*/ 	.byte	0x06
	.zero		1


	//   ....[11]....
        /*0e28*/ 	.word	0x00000600
        /*0e2c*/ 	.word	0x000000ff
        /*0e30*/ 	.word	0x0002a880
        /*0e34*/ 	.short	0x0100
        /*0e36*/ 	.byte	0x06
	.zero		1


	//   ....[12]....
        /*0e38*/ 	.word	0x00000610
        /*0e3c*/ 	.word	0x000000ff
        /*0e40*/ 	.word	0x0002a878
        /*0e44*/ 	.short	0x0100
        /*0e46*/ 	.byte	0x06
	.zero		1


	//   ....[13]....
        /*0e48*/ 	.word	0x00000620
        /*0e4c*/ 	.word	0x000000ff
        /*0e50*/ 	.word	0x0002a888
        /*0e54*/ 	.short	0x0100
        /*0e56*/ 	.byte	0x06
	.zero		1


	//   ....[14]....
        /*0e58*/ 	.word	0x00000750
        /*0e5c*/ 	.word	0x000000ff
        /*0e60*/ 	.word	0x0002a890
        /*0e64*/ 	.short	0x0100
        /*0e66*/ 	.byte	0x08
	.zero		1


	//   ....[15]....
        /*0e68*/ 	.word	0x00000760
        /*0e6c*/ 	.word	0x000000ff
        /*0e70*/ 	.word	0x0002a8a0
        /*0e74*/ 	.short	0x0100
        /*0e76*/ 	.byte	0x08
	.zero		1


	//   ....[16]....
        /*0e78*/ 	.word	0x00000770
        /*0e7c*/ 	.word	0x000000ff
        /*0e80*/ 	.word	0x0002a898
        /*0e84*/ 	.short	0x0100
        /*0e86*/ 	.byte	0x08
	.zero		1


	//   ....[17]....
        /*0e88*/ 	.word	0x00000780
        /*0e8c*/ 	.word	0x000000ff
        /*0e90*/ 	.word	0x0002a8a8
        /*0e94*/ 	.short	0x0100
        /*0e96*/ 	.byte	0x08
	.zero		1


	//   ....[18]....
        /*0e98*/ 	.word	0x000008c0
        /*0e9c*/ 	.word	0x000000ff
        /*0ea0*/ 	.word	0x0002a8b0
        /*0ea4*/ 	.short	0x0100
        /*0ea6*/ 	.byte	0x08
	.zero		1


	//   ....[19]....
        /*0ea8*/ 	.word	0x000008d0
        /*0eac*/ 	.word	0x000000ff
        /*0eb0*/ 	.word	0x0002a8c0
        /*0eb4*/ 	.short	0x0100
        /*0eb6*/ 	.byte	0x08
	.zero		1


	//   ....[20]....
        /*0eb8*/ 	.word	0x000008e0
        /*0ebc*/ 	.word	0x000000ff
        /*0ec0*/ 	.word	0x0002a8b8
        /*0ec4*/ 	.short	0x0100
        /*0ec6*/ 	.byte	0x08
	.zero		1


	//   ....[21]....
        /*0ec8*/ 	.word	0x000008f0
        /*0ecc*/ 	.word	0x000000ff
        /*0ed0*/ 	.word	0x0002a8c8
        /*0ed4*/ 	.short	0x0100
        /*0ed6*/ 	.byte	0x08
	.zero		1


	//   ....[22]....
        /*0ed8*/ 	.word	0x00003090
        /*0edc*/ 	.word	0x00000052
        /*0ee0*/ 	.word	0x0002a890
        /*0ee4*/ 	.short	0x010a
        /*0ee6*/ 	.byte	0x3f
	.zero		1


	//   ....[23]....
        /*0ee8*/ 	.word	0x000061c0
        /*0eec*/ 	.word	0x00000052
        /*0ef0*/ 	.word	0x0002a890
        /*0ef4*/ 	.short	0x010a
        /*0ef6*/ 	.byte	0x3f
	.zero		1


	//   ....[24]....
        /*0ef8*/ 	.word	0x00009230
        /*0efc*/ 	.word	0x00000052
        /*0f00*/ 	.word	0x0002a890
        /*0f04*/ 	.short	0x010a
        /*0f06*/ 	.byte	0x3f
	.zero		1


	//   ....[25]....
        /*0f08*/ 	.word	0x000096f0
        /*0f0c*/ 	.word	0x00000004
        /*0f10*/ 	.word	0x00000000
        /*0f14*/ 	.short	0x0101
        /*0f16*/ 	.byte	0x3f
	.zero		1


	//   ....[26]....
        /*0f18*/ 	.word	0x00009730
        /*0f1c*/ 	.word	0x00000052
        /*0f20*/ 	.word	0x0002a8b0
        /*0f24*/ 	.short	0x010a
        /*0f26*/ 	.byte	0x3f
	.zero		1


	//   ....[27]....
        /*0f28*/ 	.word	0x00009bd0
        /*0f2c*/ 	.word	0x00000052
        /*0f30*/ 	.word	0x00000000
        /*0f34*/ 	.short	0x0101
        /*0f36*/ 	.byte	0x3f
	.zero		1


	//   ....[28]....
        /*0f38*/ 	.word	0x0000a970
        /*0f3c*/ 	.word	0x00000010
        /*0f40*/ 	.word	0x0002a800
        /*0f44*/ 	.short	0x010a
        /*0f46*/ 	.byte	0x3f
	.zero		1


	//   ....[29]....
        /*0f48*/ 	.word	0x0000a9c0
        /*0f4c*/ 	.word	0x00000010
        /*0f50*/ 	.word	0x0002a800
        /*0f54*/ 	.short	0x010a
        /*0f56*/ 	.byte	0x3f
	.zero		1


	//   ....[30]....
        /*0f58*/ 	.word	0x0000b3b0
        /*0f5c*/ 	.word	0x00000010
        /*0f60*/ 	.word	0x0002a800
        /*0f64*/ 	.short	0x010a
        /*0f66*/ 	.byte	0x3f
	.zero		1


	//   ....[31]....
        /*0f68*/ 	.word	0x0000e8e0
        /*0f6c*/ 	.word	0x00000010
        /*0f70*/ 	.word	0x0002a800
        /*0f74*/ 	.short	0x010a
        /*0f76*/ 	.byte	0x3f
	.zero		1


	//   ....[32]....
        /*0f78*/ 	.word	0x00011a00
        /*0f7c*/ 	.word	0x0000000b
        /*0f80*/ 	.word	0x0002a830
        /*0f84*/ 	.short	0x010a
        /*0f86*/ 	.byte	0x3f
	.zero		1


	//   ....[33]....
        /*0f88*/ 	.word	0x00011a40
        /*0f8c*/ 	.word	0x0000000b
        /*0f90*/ 	.word	0x0002a830
        /*0f94*/ 	.short	0x010a
        /*0f96*/ 	.byte	0x3f
	.zero		1


	//   ....[34]....
        /*0f98*/ 	.word	0x00011f70
        /*0f9c*/ 	.word	0x00000000
        /*0fa0*/ 	.word	0x00000000
        /*0fa4*/ 	.short	0x0101
        /*0fa6*/ 	.byte	0x3f
	.zero		1


	//   ....[35]....
        /*0fa8*/ 	.word	0x00014db0
        /*0fac*/ 	.word	0x00000009
        /*0fb0*/ 	.word	0x0002a830
        /*0fb4*/ 	.short	0x010a
        /*0fb6*/ 	.byte	0x3f
	.zero		1


	//   ....[36]....
        /*0fb8*/ 	.word	0x00014e00
        /*0fbc*/ 	.word	0x00000009
        /*0fc0*/ 	.word	0x0002a830
        /*0fc4*/ 	.short	0x010a
        /*0fc6*/ 	.byte	0x3f
	.zero		1


	//   ....[37]....
        /*0fc8*/ 	.word	0x00015150
        /*0fcc*/ 	.word	0x00000009
        /*0fd0*/ 	.word	0x0002a850
        /*0fd4*/ 	.short	0x010a
        /*0fd6*/ 	.byte	0x3f
	.zero		1


	//   ....[38]....
        /*0fd8*/ 	.word	0x00015190
        /*0fdc*/ 	.word	0x00000009
        /*0fe0*/ 	.word	0x0002a850
        /*0fe4*/ 	.short	0x010a
        /*0fe6*/ 	.byte	0x3f
	.zero		1


	//   ....[39]....
        /*0fe8*/ 	.word	0x00015500
        /*0fec*/ 	.word	0x00000008
        /*0ff0*/ 	.word	0x00000000
        /*0ff4*/ 	.short	0x0101
        /*0ff6*/ 	.byte	0x3f
	.zero		1


	//   ....[40]....
        /*0ff8*/ 	.word	0x000177a0
        /*0ffc*/ 	.word	0x0000000f
        /*1000*/ 	.word	0x00000000
        /*1004*/ 	.short	0x0101
        /*1006*/ 	.byte	0x3f
	.zero		1


	//   ....[41]....
        /*1008*/ 	.word	0x00018390
        /*100c*/ 	.word	0x00000003
        /*1010*/ 	.word	0x0002a830
        /*1014*/ 	.short	0x010a
        /*1016*/ 	.byte	0x3f
	.zero		1


	//   ....[42]....
        /*1018*/ 	.word	0x000183e0
        /*101c*/ 	.word	0x00000003
        /*1020*/ 	.word	0x0002a830
        /*1024*/ 	.short	0x010a
        /*1026*/ 	.byte	0x3f
	.zero		1


	//   ....[43]....
        /*1028*/ 	.word	0x00018760
        /*102c*/ 	.word	0x00000003
        /*1030*/ 	.word	0x0002a850
        /*1034*/ 	.short	0x010a
        /*1036*/ 	.byte	0x3f
	.zero		1


	//   ....[44]....
        /*1038*/ 	.word	0x000187a0
        /*103c*/ 	.word	0x00000003
        /*1040*/ 	.word	0x0002a850
        /*1044*/ 	.short	0x010a
        /*1046*/ 	.byte	0x3f
	.zero		1


	//   ....[45]....
        /*1048*/ 	.word	0x00018a70
        /*104c*/ 	.word	0x00000000
        /*1050*/ 	.word	0x00000000
        /*1054*/ 	.short	0x0101
        /*1056*/ 	.byte	0x3f
	.zero		1


	//   ....[46]....
        /*1058*/ 	.word	0x00019c80
        /*105c*/ 	.word	0x0000000c
        /*1060*/ 	.word	0x00000000
        /*1064*/ 	.short	0x0101
        /*1066*/ 	.byte	0x3f
	.zero		1


	//   ....[47]....
        /*1068*/ 	.word	0x0001a590
        /*106c*/ 	.word	0x00000003
        /*1070*/ 	.word	0x0002a830
        /*1074*/ 	.short	0x010a
        /*1076*/ 	.byte	0x3f
	.zero		1


	//   ....[48]....
        /*1078*/ 	.word	0x0001a5e0
        /*107c*/ 	.word	0x00000003
        /*1080*/ 	.word	0x0002a830
        /*1084*/ 	.short	0x010a
        /*1086*/ 	.byte	0x3f
	.zero		1


	//   ....[49]....
        /*1088*/ 	.word	0x0001a960
        /*108c*/ 	.word	0x00000003
        /*1090*/ 	.word	0x0002a850
        /*1094*/ 	.short	0x010a
        /*1096*/ 	.byte	0x3f
	.zero		1


	//   ....[50]....
        /*1098*/ 	.word	0x0001a9a0
        /*109c*/ 	.word	0x00000003
        /*10a0*/ 	.word	0x0002a850
        /*10a4*/ 	.short	0x010a
        /*10a6*/ 	.byte	0x3f
	.zero		1


	//   ....[51]....
        /*10a8*/ 	.word	0x0001ad20
        /*10ac*/ 	.word	0x00000000
        /*10b0*/ 	.word	0x00000000
        /*10b4*/ 	.short	0x0101
        /*10b6*/ 	.byte	0x3f
	.zero		1


	//   ....[52]....
        /*10b8*/ 	.word	0x0001cfb0
        /*10bc*/ 	.word	0x0000000c
        /*10c0*/ 	.word	0x00000000
        /*10c4*/ 	.short	0x0101
        /*10c6*/ 	.byte	0x3f
	.zero		1


	//   ....[53]....
        /*10c8*/ 	.word	0x0001d7f0
        /*10cc*/ 	.word	0x00000004
        /*10d0*/ 	.word	0x0002a850
        /*10d4*/ 	.short	0x010a
        /*10d6*/ 	.byte	0x3f
	.zero		1


	//   ....[54]....
        /*10d8*/ 	.word	0x0001d870
        /*10dc*/ 	.word	0x00000004
        /*10e0*/ 	.word	0x0002a850
        /*10e4*/ 	.short	0x010a
        /*10e6*/ 	.byte	0x3f
	.zero		1


	//   ....[55]....
        /*10e8*/ 	.word	0x0001de60
        /*10ec*/ 	.word	0x00000002
        /*10f0*/ 	.word	0x00000000
        /*10f4*/ 	.short	0x0101
        /*10f6*/ 	.byte	0x3f
	.zero		1


	//   ....[56]....
        /*10f8*/ 	.word	0x000204e0
        /*10fc*/ 	.word	0x00000000
        /*1100*/ 	.word	0x00000000
        /*1104*/ 	.short	0x0101
        /*1106*/ 	.byte	0x3f
	.zero		1


	//   ....[57]....
        /*1108*/ 	.word	0x00023310
        /*110c*/ 	.word	0x00000017
        /*1110*/ 	.word	0x0002a820
        /*1114*/ 	.short	0x010a
        /*1116*/ 	.byte	0x3f
	.zero		1


	//   ....[58]....
        /*1118*/ 	.word	0x000233a0
        /*111c*/ 	.word	0x0000000c
        /*1120*/ 	.word	0x0002a8a0
        /*1124*/ 	.short	0x010a
        /*1126*/ 	.byte	0x3f
	.zero		1


	//   ....[59]....
        /*1128*/ 	.word	0x000237f0
        /*112c*/ 	.word	0x0000000c
        /*1130*/ 	.word	0x0002a8c0
        /*1134*/ 	.short	0x010a
        /*1136*/ 	.byte	0x3f
	.zero		1


	//   ....[60]....
        /*1138*/ 	.word	0x00023d00
        /*113c*/ 	.word	0x00000006
        /*1140*/ 	.word	0x0002a8a0
        /*1144*/ 	.short	0x010a
        /*1146*/ 	.byte	0x3f
	.zero		1


	//   ....[61]....
        /*1148*/ 	.word	0x00024140
        /*114c*/ 	.word	0x00000006
        /*1150*/ 	.word	0x0002a8c0
        /*1154*/ 	.short	0x010a
        /*1156*/ 	.byte	0x3f
	.zero		1


	//   ....[62]....
        /*1158*/ 	.word	0x000254d0
        /*115c*/ 	.word	0x00000006
        /*1160*/ 	.word	0x0002a880
        /*1164*/ 	.short	0x010a
        /*1166*/ 	.byte	0x3f
	.zero		1


	//   ....[63]....
        /*1168*/ 	.word	0x00025a30
        /*116c*/ 	.word	0x00000006
        /*1170*/ 	.word	0x0002a870
        /*1174*/ 	.short	0x0107
        /*1176*/ 	.byte	0x3f
	.zero		1


	//   ....[64]....
        /*1178*/ 	.word	0x00025af0
        /*117c*/ 	.word	0x00000006
        /*1180*/ 	.word	0x0002a870
        /*1184*/ 	.short	0x0101
        /*1186*/ 	.byte	0x3f
	.zero		1


	//   ....[65]....
        /*1188*/ 	.word	0x00025b20
        /*118c*/ 	.word	0x00000006
        /*1190*/ 	.word	0x0002a840
        /*1194*/ 	.short	0x010a
        /*1196*/ 	.byte	0x3f
	.zero		1


	//   ....[66]....
        /*1198*/ 	.word	0x00025fc0
        /*119c*/ 	.word	0x00000006
        /*11a0*/ 	.word	0x0002a830
        /*11a4*/ 	.short	0x0107
        /*11a6*/ 	.byte	0x3f
	.zero		1


	//   ....[67]....
        /*11a8*/ 	.word	0x00026090
        /*11ac*/ 	.word	0x00000006
        /*11b0*/ 	.word	0x0002a830
        /*11b4*/ 	.short	0x0101
        /*11b6*/ 	.byte	0x3f
	.zero		1


	//   ....[68]....
        /*11b8*/ 	.word	0x000269e0
        /*11bc*/ 	.word	0x00000017
        /*11c0*/ 	.word	0x0002a800
        /*11c4*/ 	.short	0x0107
        /*11c6*/ 	.byte	0x3f
	.zero		1


	//   ....[69]....
        /*11c8*/ 	.word	0x00026ae0
        /*11cc*/ 	.word	0x00000017
        /*11d0*/ 	.word	0x0002a800
        /*11d4*/ 	.short	0x0101
        /*11d6*/ 	.byte	0x3f
	.zero		1


	//   ....[70]....
        /*11d8*/ 	.word	0x00026b00
        /*11dc*/ 	.word	0x00000017
        /*11e0*/ 	.word	0x0002a820
        /*11e4*/ 	.short	0x010a
        /*11e6*/ 	.byte	0x3f
	.zero		1


	//   ....[71]....
        /*11e8*/ 	.word	0x00026e50
        /*11ec*/ 	.word	0x00000004
        /*11f0*/ 	.word	0x0002a880
        /*11f4*/ 	.short	0x010a
        /*11f6*/ 	.byte	0x3f
	.zero		1


	//   ....[72]....
        /*11f8*/ 	.word	0x00027240
        /*11fc*/ 	.word	0x00000004
        /*1200*/ 	.word	0x0002a870
        /*1204*/ 	.short	0x0107
        /*1206*/ 	.byte	0x3f
	.zero		1


	//   ....[73]....
        /*1208*/ 	.word	0x00027300
        /*120c*/ 	.word	0x00000004
        /*1210*/ 	.word	0x0002a870
        /*1214*/ 	.short	0x0101
        /*1216*/ 	.byte	0x3f
	.zero		1


	//   ....[74]....
        /*1218*/ 	.word	0x00027330
        /*121c*/ 	.word	0x00000004
        /*1220*/ 	.word	0x0002a840
        /*1224*/ 	.short	0x010a
        /*1226*/ 	.byte	0x3f
	.zero		1


	//   ....[75]....
        /*1228*/ 	.word	0x00027700
        /*122c*/ 	.word	0x00000004
        /*1230*/ 	.word	0x0002a830
        /*1234*/ 	.short	0x0107
        /*1236*/ 	.byte	0x3f
	.zero		1


	//   ....[76]....
        /*1238*/ 	.word	0x000277d0
        /*123c*/ 	.word	0x00000004
        /*1240*/ 	.word	0x0002a830
        /*1244*/ 	.short	0x0101
        /*1246*/ 	.byte	0x3f
	.zero		1


	//   ....[77]....
        /*1248*/ 	.word	0x00027850
        /*124c*/ 	.word	0x00000002
        /*1250*/ 	.word	0x0002a870
        /*1254*/ 	.short	0x010a
        /*1256*/ 	.byte	0x3f
	.zero		1


	//   ....[78]....
        /*1258*/ 	.word	0x000278e0
        /*125c*/ 	.word	0x00000002
        /*1260*/ 	.word	0x0002a860
        /*1264*/ 	.short	0x010a
        /*1266*/ 	.byte	0x3f
	.zero		1


	//   ....[79]....
        /*1268*/ 	.word	0x00028050
        /*126c*/ 	.word	0x00000002
        /*1270*/ 	.word	0x0002a850
        /*1274*/ 	.short	0x0101
        /*1276*/ 	.byte	0x3f
	.zero		1


	//   ....[80]....
        /*1278*/ 	.word	0x000280d0
        /*127c*/ 	.word	0x00000002
        /*1280*/ 	.word	0x00000000
        /*1284*/ 	.short	0x0101
        /*1286*/ 	.byte	0x3f
	.zero		1


	//   ....[81]....
        /*1288*/ 	.word	0x00028290
        /*128c*/ 	.word	0x00000002
        /*1290*/ 	.word	0x0002a870
        /*1294*/ 	.short	0x010a
        /*1296*/ 	.byte	0x3f
	.zero		1


	//   ....[82]....
        /*1298*/ 	.word	0x00028310
        /*129c*/ 	.word	0x00000002
        /*12a0*/ 	.word	0x0002a860
        /*12a4*/ 	.short	0x010a
        /*12a6*/ 	.byte	0x3f
	.zero		1


	//   ....[83]....
        /*12a8*/ 	.word	0x00028a90
        /*12ac*/ 	.word	0x00000002
        /*12b0*/ 	.word	0x0002a850
        /*12b4*/ 	.short	0x0101
        /*12b6*/ 	.byte	0x3f
	.zero		1


	//   ....[84]....
        /*12b8*/ 	.word	0x00028b10
        /*12bc*/ 	.word	0x00000002
        /*12c0*/ 	.word	0x00000000
        /*12c4*/ 	.short	0x0101
        /*12c6*/ 	.byte	0x3f
	.zero		1


	//   ....[85]....
        /*12c8*/ 	.word	0x00029820
        /*12cc*/ 	.word	0x00000004
        /*12d0*/ 	.word	0x0002a820
        /*12d4*/ 	.short	0x010a
        /*12d6*/ 	.byte	0x3f
	.zero		1


	//   ....[86]....
        /*12d8*/ 	.word	0x00029990
        /*12dc*/ 	.word	0x00000005
        /*12e0*/ 	.word	0x0002a840
        /*12e4*/ 	.short	0x010a
        /*12e6*/ 	.byte	0x3f
	.zero		1


	//   ....[87]....
        /*12e8*/ 	.word	0x00029a30
        /*12ec*/ 	.word	0x00000019
        /*12f0*/ 	.word	0x0002a840
        /*12f4*/ 	.short	0x010a
        /*12f6*/ 	.byte	0x3f
	.zero		1


	//   ....[88]....
        /*12f8*/ 	.word	0x00029a70
        /*12fc*/ 	.word	0x00000005
        /*1300*/ 	.word	0x0002a860
        /*1304*/ 	.short	0x010a
        /*1306*/ 	.byte	0x3f
	.zero		1


	//   ....[89]....
        /*1308*/ 	.word	0x00029ab0
        /*130c*/ 	.word	0x00000019
        /*1310*/ 	.word	0x0002a860
        /*1314*/ 	.short	0x010a
        /*1316*/ 	.byte	0x3f
	.zero		1


	//   ....[90]....
        /*1318*/ 	.word	0x00029af0
        /*131c*/ 	.word	0x00000005
        /*1320*/ 	.word	0x0002a880
        /*1324*/ 	.short	0x010a
        /*1326*/ 	.byte	0x3f
	.zero		1


	//   ....[91]....
        /*1328*/ 	.word	0x00029b30
        /*132c*/ 	.word	0x00000019
        /*1330*/ 	.word	0x0002a880
        /*1334*/ 	.short	0x010a
        /*1336*/ 	.byte	0x3f
	.zero		1


	//   ....[92]....
        /*1338*/ 	.word	0x00029b90
        /*133c*/ 	.word	0x00000052
        /*1340*/ 	.word	0x0002a890
        /*1344*/ 	.short	0x010a
        /*1346*/ 	.byte	0x3f
	.zero		1


	//   ....[93]....
        /*1348*/ 	.word	0x00029d00
        /*134c*/ 	.word	0x00000052
        /*1350*/ 	.word	0x0002a890
        /*1354*/ 	.short	0x010a
        /*1356*/ 	.byte	0x3f
	.zero		1


	//   ....[94]....
        /*1358*/ 	.word	0x00029e80
        /*135c*/ 	.word	0x00000052
        /*1360*/ 	.word	0x0002a890
        /*1364*/ 	.short	0x010a
        /*1366*/ 	.byte	0x3f
	.zero		1


	//   ....[95]....
        /*1368*/ 	.word	0x00029fe0
        /*136c*/ 	.word	0x00000052
        /*1370*/ 	.word	0x0002a8b0
        /*1374*/ 	.short	0x010a
        /*1376*/ 	.byte	0x3f
	.zero		1


	//   ....[96]....
        /*1378*/ 	.word	0x0002a2e0
        /*137c*/ 	.word	0x00000010
        /*1380*/ 	.word	0x0002a800
        /*1384*/ 	.short	0x010a
        /*1386*/ 	.byte	0x3f
	.zero		1


	//   ....[97]....
        /*1388*/ 	.word	0x0002a4f0
        /*138c*/ 	.word	0x00000010
        /*1390*/ 	.word	0x0002a800
        /*1394*/ 	.short	0x010a
        /*1396*/ 	.byte	0x3f
	.zero		1


	//   ....[98]....
        /*1398*/ 	.word	0x0002a540
        /*139c*/ 	.word	0x0000000b
        /*13a0*/ 	.word	0x0002a830
        /*13a4*/ 	.short	0x010a
        /*13a6*/ 	.byte	0x3f
	.zero		1


	//   ....[99]....
        /*13a8*/ 	.word	0x0002a590
        /*13ac*/ 	.word	0x00000009
        /*13b0*/ 	.word	0x0002a830
        /*13b4*/ 	.short	0x010a
        /*13b6*/ 	.byte	0x3f
	.zero		1


	//   ....[100]....
        /*13b8*/ 	.word	0x0002a5e0
        /*13bc*/ 	.word	0x00000009
        /*13c0*/ 	.word	0x0002a850
        /*13c4*/ 	.short	0x010a
        /*13c6*/ 	.byte	0x3f
	.zero		1


	//   ....[101]....
        /*13c8*/ 	.word	0x0002a630
        /*13cc*/ 	.word	0x00000003
        /*13d0*/ 	.word	0x0002a830
        /*13d4*/ 	.short	0x010a
        /*13d6*/ 	.byte	0x3f
	.zero		1


	//   ....[102]....
        /*13d8*/ 	.word	0x0002a680
        /*13dc*/ 	.word	0x00000003
        /*13e0*/ 	.word	0x0002a850
        /*13e4*/ 	.short	0x010a
        /*13e6*/ 	.byte	0x3f
	.zero		1


	//   ....[103]....
        /*13e8*/ 	.word	0x0002a6d0
        /*13ec*/ 	.word	0x00000003
        /*13f0*/ 	.word	0x0002a830
        /*13f4*/ 	.short	0x010a
        /*13f6*/ 	.byte	0x3f
	.zero		1


	//   ....[104]....
        /*13f8*/ 	.word	0x0002a720
        /*13fc*/ 	.word	0x00000003
        /*1400*/ 	.word	0x0002a850
        /*1404*/ 	.short	0x010a
        /*1406*/ 	.byte	0x3f
	.zero		1


	//   ....[105]....
        /*1408*/ 	.word	0x0002a770
        /*140c*/ 	.word	0x00000004
        /*1410*/ 	.word	0x0002a850
        /*1414*/ 	.short	0x010a
        /*1416*/ 	.byte	0x3f
	.zero		1


	//   ....[106]....
        /*1418*/ 	.word	0x0002c530
        /*141c*/ 	.word	0x00000017
        /*1420*/ 	.word	0x0002a820
        /*1424*/ 	.short	0x010a
        /*1426*/ 	.byte	0x3f
	.zero		1


	//   ....[107]....
        /*1428*/ 	.word	0x0002c580
        /*142c*/ 	.word	0x0000000c
        /*1430*/ 	.word	0x0002a8a0
        /*1434*/ 	.short	0x010a
        /*1436*/ 	.byte	0x3f
	.zero		1


	//   ....[108]....
        /*1438*/ 	.word	0x0002c5d0
        /*143c*/ 	.word	0x0000000c
        /*1440*/ 	.word	0x0002a8c0
        /*1444*/ 	.short	0x010a
        /*1446*/ 	.byte	0x3f
	.zero		1


	//   ....[109]....
        /*1448*/ 	.word	0x0002c620
        /*144c*/ 	.word	0x00000006
        /*1450*/ 	.word	0x0002a8a0
        /*1454*/ 	.short	0x010a
        /*1456*/ 	.byte	0x3f
	.zero		1


	//   ....[110]....
        /*1458*/ 	.word	0x0002c670
        /*145c*/ 	.word	0x00000006
        /*1460*/ 	.word	0x0002a8c0
        /*1464*/ 	.short	0x010a
        /*1466*/ 	.byte	0x3f
	.zero		1


	//   ....[111]....
        /*1468*/ 	.word	0x0002c790
        /*146c*/ 	.word	0x00000006
        /*1470*/ 	.word	0x0002a880
        /*1474*/ 	.short	0x010a
        /*1476*/ 	.byte	0x3f
	.zero		1


	//   ....[112]....
        /*1478*/ 	.word	0x0002cec0
        /*147c*/ 	.word	0x00000006
        /*1480*/ 	.word	0x0002a840
        /*1484*/ 	.short	0x010a
        /*1486*/ 	.byte	0x3f
	.zero		1


	//   ....[113]....
        /*1488*/ 	.word	0x0002da20
        /*148c*/ 	.word	0x00000017
        /*1490*/ 	.word	0x0002a820
        /*1494*/ 	.short	0x010a
        /*1496*/ 	.byte	0x3f
	.zero		1


	//   ....[114]....
        /*1498*/ 	.word	0x0002da70
        /*149c*/ 	.word	0x00000004
        /*14a0*/ 	.word	0x0002a880
        /*14a4*/ 	.short	0x010a
        /*14a6*/ 	.byte	0x3f
	.zero		1


	//   ....[115]....
        /*14a8*/ 	.word	0x0002df90
        /*14ac*/ 	.word	0x00000004
        /*14b0*/ 	.word	0x0002a840
        /*14b4*/ 	.short	0x010a
        /*14b6*/ 	.byte	0x3f
	.zero		1


	//   ....[116]....
        /*14b8*/ 	.word	0x0002e4a0
        /*14bc*/ 	.word	0x00000002
        /*14c0*/ 	.word	0x0002a870
        /*14c4*/ 	.short	0x010a
        /*14c6*/ 	.byte	0x3f
	.zero		1


	//   ....[117]....
        /*14c8*/ 	.word	0x0002e4f0
        /*14cc*/ 	.word	0x00000002
        /*14d0*/ 	.word	0x0002a860
        /*14d4*/ 	.short	0x010a
        /*14d6*/ 	.byte	0x3f
	.zero		1


	//   ....[118]....
        /*14d8*/ 	.word	0x0002e540
        /*14dc*/ 	.word	0x00000002
        /*14e0*/ 	.word	0x0002a870
        /*14e4*/ 	.short	0x010a
        /*14e6*/ 	.byte	0x3f
	.zero		1


	//   ....[119]....
        /*14e8*/ 	.word	0x0002e590
        /*14ec*/ 	.word	0x00000002
        /*14f0*/ 	.word	0x0002a860
        /*14f4*/ 	.short	0x010a
        /*14f6*/ 	.byte	0x3f
	.zero		1


	//   ....[120]....
        /*14f8*/ 	.word	0x0002ef30
        /*14fc*/ 	.word	0x00000004
        /*1500*/ 	.word	0x0002a820
        /*1504*/ 	.short	0x010a
        /*1506*/ 	.byte	0x3f
	.zero		1


	//   ....[121]....
        /*1508*/ 	.word	0x0002f0d0
        /*150c*/ 	.word	0x00000005
        /*1510*/ 	.word	0x0002a840
        /*1514*/ 	.short	0x010a
        /*1516*/ 	.byte	0x3f
	.zero		1


	//   ....[122]....
        /*1518*/ 	.word	0x0002f120
        /*151c*/ 	.word	0x00000019
        /*1520*/ 	.word	0x0002a840
        /*1524*/ 	.short	0x010a
        /*1526*/ 	.byte	0x3f
	.zero		1


	//   ....[123]....
        /*1528*/ 	.word	0x0002f170
        /*152c*/ 	.word	0x00000005
        /*1530*/ 	.word	0x0002a860
        /*1534*/ 	.short	0x010a
        /*1536*/ 	.byte	0x3f
	.zero		1


	//   ....[124]....
        /*1538*/ 	.word	0x0002f1c0
        /*153c*/ 	.word	0x00000019
        /*1540*/ 	.word	0x0002a860
        /*1544*/ 	.short	0x010a
        /*1546*/ 	.byte	0x3f
	.zero		1


	//   ....[125]....
        /*1548*/ 	.word	0x0002f210
        /*154c*/ 	.word	0x00000005
        /*1550*/ 	.word	0x0002a880
        /*1554*/ 	.short	0x010a
        /*1556*/ 	.byte	0x3f
	.zero		1


	//----- nvinfo : EIATTR_NUM_MBARRIERS
	.align		4
.L_754:
        /*1558*/ 	.byte	0x03, 0x38
        /*155a*/ 	.short	0x0016


	//----- nvinfo : EIATTR_EXIT_INSTR_OFFSETS
	.align		4
        /*155c*/ 	.byte	0x04, 0x1c
        /*155e*/ 	.short	(.L_756 - .L_755)


	//   ....[0]....
.L_755:
        /*1560*/ 	.word	0x00029b80


	//----- nvinfo : EIATTR_MAX_THREADS
	.align		4
.L_756:
        /*1564*/ 	.byte	0x04, 0x05
        /*1566*/ 	.short	(.L_758 - .L_757)
.L_757:
        /*1568*/ 	.word	0x00000180
        /*156c*/ 	.word	0x00000001
        /*1570*/ 	.word	0x00000001


	//----- nvinfo : EIATTR_CRS_STACK_SIZE
	.align		4
.L_758:
        /*1574*/ 	.byte	0x04, 0x1e
        /*1576*/ 	.short	(.L_760 - .L_759)
.L_759:
        /*1578*/ 	.word	0x00000000


	//----- nvinfo : EIATTR_CBANK_PARAM_SIZE
	.align		4
.L_760:
        /*157c*/ 	.byte	0x03, 0x19
        /*157e*/ 	.short	0x0af0


	//----- nvinfo : EIATTR_PARAM_CBANK
	.align		4
        /*1580*/ 	.byte	0x04, 0x0a
        /*1582*/ 	.short	(.L_762 - .L_761)
	.align		4
.L_761:
        /*1584*/ 	.word	index@(.nv.constant0._ZN7cutlass13device_kernelIN5flash11enable_sm90INS1_16FlashAttnFwdSm90INS1_25CollectiveMainloopFwdSm90ILi2EN4cute5tupleIJNS5_1CILi1EEES8_S8_EEENS6_IJNS7_ILi128EEESA_NS7_ILi192EEEEEELi192ENS_12float_e4m3_tEfNS_4arch4Sm90ELb0ELb1ELb0ELb1ELb1ELb1ELb0ELb1ELb1ELb1ELb0ELb0EEENS1_21CollectiveEpilogueFwdINS6_IJSA_SB_SA_EEES9_NS_10bfloat16_tESF_Li256ELb1ELb1ELb0ELb1EEENS1_36VarlenDynamicPersistentTileSchedulerILi128ELi128ELi256ELi128ELb0ELb1ELb1ELb1ELb0ELb1EEEEEEEEEvNT_6ParamsE)
        /*1588*/ 	.short	0x0210
        /*158a*/ 	.short	0x0af0


	//----- nvinfo : EIATTR_SW_WAR
	.align		4
.L_762:
        /*158c*/ 	.byte	0x04, 0x36
        /*158e*/ 	.short	(.L_764 - .L_763)
.L_763:
        /*1590*/ 	.word	0x00000008
.L_764:


//--------------------- .nv.info._ZN7cutlass13device_kernelIN5flash11enable_sm90INS1_16FlashAttnFwdSm90INS1_25CollectiveMainloopFwdSm90ILi2EN4cute5tupleIJNS5_1CILi1EEES8_S8_EEENS6_IJNS7_ILi128EEENS7_ILi160EEENS7_ILi192EEEEEELi192ENS_12float_e4m3_tEfNS_4arch4Sm90ELb1ELb0ELb0ELb0ELb1ELb0ELb0ELb1ELb1ELb1ELb0ELb0EEENS1_21CollectiveEpilogueFwdINS6_IJSA_SC_SB_EEES9_NS_10bfloat16_tESG_Li256ELb0ELb1ELb0ELb1EEENS1_30DynamicPersistentTileSchedulerILi256ELi128ELb0ELb1ELb1EEEEEEEEEvNT_6ParamsE --------------------------
	.section	.nv.info._ZN7cutlass13device_kernelIN5flash11enable_sm90INS1_16FlashAttnFwdSm90INS1_25CollectiveMainloopFwdSm90ILi2EN4cute5tupleIJNS5_1CILi1EEES8_S8_EEENS6_IJNS7_ILi128EEENS7_ILi160EEENS7_ILi192EEEEEELi192ENS_12float_e4m3_tEfNS_4arch4Sm90ELb1ELb0ELb0ELb0ELb1ELb0ELb0ELb1ELb1ELb1ELb0ELb0EEENS1_21CollectiveEpilogueFwdINS6_IJSA_SC_SB_EEES9_NS_10bfloat16_tESG_Li256ELb0ELb1ELb0ELb1EEENS1_30DynamicPersistentTileSchedulerILi256ELi128ELb0ELb1ELb1EEEEEEEEEvNT_6ParamsE,"",@"SHT_CUDA_INFO"
	.sectionflags	@""
	.align	4


	//----- nvinfo : EIATTR_CUDA_API_VERSION
	.align		4
        /*0000*/ 	.byte	0x04, 0x37
        /*0002*/ 	.short	(.L_766 - .L_765)
.L_765:
        /*0004*/ 	.word	0x00000082


	//----- nvinfo : EIATTR_KPARAM_INFO
	.align		4
.L_766:
        /*0008*/ 	.byte	0x04, 0x17
        /*000a*/ 	.short	(.L_768 - .L_767)
.L_767:
        /*000c*/ 	.word	0x00000000
        /*0010*/ 	.short	0x0000
        /*0012*/ 	.short	0x0070
        /*0014*/ 	.byte	0x00, 0xf0, 0x01, 0x2a


	//----- nvinfo : EIATTR_SPARSE_MMA_MASK
	.align		4
.L_768:
        /*0018*/ 	.byte	0x03, 0x50
        /*001a*/ 	.short	0x0000


	//----- nvinfo : EIATTR_MAXREG_COUNT
	.align		4
        /*001c*/ 	.byte	0x03, 0x1b
        /*001e*/ 	.short	0x00a8


	//----- nvinfo : EIATTR_NUM_BARRIERS
	.align		4
        /*0020*/ 	.byte	0x02, 0x4c
        /*0022*/ 	.byte	0x10
	.zero		1


	//----- nvinfo : EIATTR_EXTERNS
	.align		4
        /*0024*/ 	.byte	0x04, 0x0f
        /*0026*/ 	.short	(.L_770 - .L_769)


	//   ....[0]....
	.align		4
.L_769:
        /*0028*/ 	.word	index@(__assertfail)


	//----- nvinfo : EIATTR_ANNOTATIONS
	.align		4
.L_770:
        /*002c*/ 	.byte	0x04, 0x55
        /*002e*/ 	.short	(.L_772 - .L_771)


	//   ....[0]....
.L_771:
        /* <DEDUP_REMOVED lines=16> */


	//----- nvinfo : EIATTR_MERCURY_ISA_VERSION
	.align		4
.L_772:
        /*0118*/ 	.byte	0x03, 0x5f
        /*011a*/ 	.short	0x0101


	//----- nvinfo : EIATTR_INT_WARP_WIDE_INSTR_OFFSETS
	.align		4
        /*011c*/ 	.byte	0x04, 0x31
        /*011e*/ 	.short	(.L_774 - .L_773)


	//   ....[0]....
.L_773:
        /*0120*/ 	.word	0x000000c0


	//   ....[1]....
        /*0124*/ 	.word	0x000000d0


	//   ....[2]....
        /*0128*/ 	.word	0x00000170


	//   ....[3]....
        /*012c*/ 	.word	0x0000fd90


	//   ....[4]....
        /*0130*/ 	.word	0x0000fe20


	//   ....[5]....
        /*0134*/ 	.word	0x00013ec0


	//   ....[6]....
        /*0138*/ 	.word	0x00013f50


	//----- nvinfo : EIATTR_COOP_GROUP_MASK_REGIDS
	.align		4
.L_774:
        /*013c*/ 	.byte	0x04, 0x29
        /*013e*/ 	.short	(.L_776 - .L_775)


	//   ....[0]....
.L_775:
        /*0140*/ 	.word	0xffffffff


	//   ....[1]....
        /*0144*/ 	.word	0xffffffff


	//   ....[2]....
        /*0148*/ 	.word	0xffffffff


	//   ....[3]....
        /*014c*/ 	.word	0xffffffff


	//   ....[4]....
        /*0150*/ 	.word	0xffffffff


	//   ....[5]....
        /*0154*/ 	.word	0xffffffff


	//   ....[6]....
        /*0158*/ 	.word	0xffffffff


	//   ....[7]....
        /*015c*/ 	.word	0xffffffff


	//   ....[8]....
        /*0160*/ 	.word	0xffffffff


	//   ....[9]....
        /*0164*/ 	.word	0xffffffff


	//   ....[10]....
        /*0168*/ 	.word	0xffffffff


	//   ....[11]....
        /*016c*/ 	.word	0xffffffff


	//   ....[12]....
        /*0170*/ 	.word	0xffffffff


	//   ....[13]....
        /*0174*/ 	.word	0xffffffff


	//   ....[14]....
        /*0178*/ 	.word	0xffffffff


	//   ....[15]....
        /*017c*/ 	.word	0xffffffff


	//   ....[16]....
        /*0180*/ 	.word	0xffffffff


	//   ....[17]....
        /*0184*/ 	.word	0xffffffff


	//   ....[18]....
        /*0188*/ 	.word	0xffffffff


	//   ....[19]....
        /*018c*/ 	.word	0xffffffff


	//   ....[20]....
        /*0190*/ 	.word	0xffffffff


	//   ....[21]....
        /*0194*/ 	.word	0xffffffff


	//   ....[22]....
        /*0198*/ 	.word	0xffffffff


	//   ....[23]....
        /*019c*/ 	.word	0xffffffff


	//   ....[24]....
        /*01a0*/ 	.word	0xffffffff


	//   ....[25]....
        /*01a4*/ 	.word	0xffffffff


	//   ....[26]....
        /*01a8*/ 	.word	0xffffffff


	//   ....[27]....
        /*01ac*/ 	.word	0xffffffff


	//   ....[28]....
        /*01b0*/ 	.word	0xffffffff


	//   ....[29]....
        /*01b4*/ 	.word	0xffffffff


	//   ....[30]....
        /*01b8*/ 	.word	0xffffffff


	//   ....[31]....
        /*01bc*/ 	.word	0xffffffff


	//   ....[32]....
        /*01c0*/ 	.word	0xffffffff


	//   ....[33]....
        /*01c4*/ 	.word	0xffffffff


	//   ....[34]....
        /*01c8*/ 	.word	0xffffffff


	//   ....[35]....
        /*01cc*/ 	.word	0xffffffff


	//   ....[36]....
        /*01d0*/ 	.word	0xffffffff


	//   ....[37]....
        /*01d4*/ 	.word	0xffffffff


	//   ....[38]....
        /*01d8*/ 	.word	0xffffffff


	//   ....[39]....
        /*01dc*/ 	.word	0xffffffff


	//   ....[40]....
        /*01e0*/ 	.word	0xffffffff


	//   ....[41]....
        /*01e4*/ 	.word	0xffffffff


	//   ....[42]....
        /*01e8*/ 	.word	0xffffffff


	//   ....[43]....
        /*01ec*/ 	.word	0xffffffff


	//   ....[44]....
        /*01f0*/ 	.word	0xffffffff


	//   ....[45]....
        /*01f4*/ 	.word	0xffffffff


	//   ....[46]....
        /*01f8*/ 	.word	0xffffffff


	//   ....[47]....
        /*01fc*/ 	.word	0xffffffff


	//   ....[48]....
        /*0200*/ 	.word	0xffffffff


	//   ....[49]....
        /*0204*/ 	.word	0xffffffff


	//   ....[50]....
        /*0208*/ 	.word	0xffffffff


	//   ....[51]....
        /*020c*/ 	.word	0xffffffff


	//   ....[52]....
        /*0210*/ 	.word	0xffffffff


	//   ....[53]....
        /*0214*/ 	.word	0xffffffff


	//   ....[54]....
        /*0218*/ 	.word	0xffffffff


	//   ....[55]....
        /*021c*/ 	.word	0xffffffff


	//   ....[56]....
        /*0220*/ 	.word	0xffffffff


	//   ....[57]....
        /*0224*/ 	.word	0xffffffff


	//   ....[58]....
        /*0228*/ 	.word	0xffffffff


	//   ....[59]....
        /*022c*/ 	.word	0xffffffff


	//   ....[60]....
        /*0230*/ 	.word	0xffffffff


	//   ....[61]....
        /*0234*/ 	.word	0xffffffff


	//   ....[62]....
        /*0238*/ 	.word	0xffffffff


	//   ....[63]....
        /*023c*/ 	.word	0xffffffff


	//   ....[64]....
        /*0240*/ 	.word	0xffffffff


	//   ....[65]....
        /*0244*/ 	.word	0xffffffff


	//   ....[66]....
        /*0248*/ 	.word	0xffffffff


	//   ....[67]....
        /*024c*/ 	.word	0xffffffff


	//   ....[68]....
        /*0250*/ 	.word	0xffffffff


	//   ....[69]....
        /*0254*/ 	.word	0xffffffff


	//   ....[70]....
        /*0258*/ 	.word	0xffffffff


	//   ....[71]....
        /*025c*/ 	.word	0xffffffff


	//   ....[72]....
        /*0260*/ 	.word	0xffffffff


	//   ....[73]....
        /*0264*/ 	.word	0xffffffff


	//   ....[74]....
        /*0268*/ 	.word	0xffffffff


	//   ....[75]....
        /*026c*/ 	.word	0xffffffff


	//   ....[76]....
        /*0270*/ 	.word	0xffffffff


	//   ....[77]....
        /*0274*/ 	.word	0xffffffff


	//   ....[78]....
        /*0278*/ 	.word	0xffffffff


	//   ....[79]....
        /*027c*/ 	.word	0xffffffff


	//   ....[80]....
        /*0280*/ 	.word	0xffffffff


	//   ....[81]....
        /*0284*/ 	.word	0xffffffff


	//   ....[82]....
        /*0288*/ 	.word	0xffffffff


	//   ....[83]....
        /*028c*/ 	.word	0xffffffff


	//   ....[84]....
        /*0290*/ 	.word	0xffffffff


	//   ....[85]....
        /*0294*/ 	.word	0xffffffff


	//   ....[86]....
        /*0298*/ 	.word	0xffffffff


	//   ....[87]....
        /*029c*/ 	.word	0xffffffff


	//   ....[88]....
        /*02a0*/ 	.word	0xffffffff


	//   ....[89]....
        /*02a4*/ 	.word	0xffffffff


	//   ....[90]....
        /*02a8*/ 	.word	0xffffffff


	//   ....[91]....
        /*02ac*/ 	.word	0xffffffff


	//   ....[92]....
        /*02b0*/ 	.word	0xffffffff


	//   ....[93]....
        /*02b4*/ 	.word	0xffffffff


	//   ....[94]....
        /*02b8*/ 	.word	0xffffffff


	//   ....[95]....
        /*02bc*/ 	.word	0xffffffff


	//   ....[96]....
        /*02c0*/ 	.word	0xffffffff


	//   ....[97]....
        /*02c4*/ 	.word	0xffffffff


	//   ....[98]....
        /*02c8*/ 	.word	0xffffffff


	//   ....[99]....
        /*02cc*/ 	.word	0xffffffff


	//   ....[100]....
        /*02d0*/ 	.word	0xffffffff


	//   ....[101]....
        /*02d4*/ 	.word	0xffffffff


	//   ....[102]....
        /*02d8*/ 	.word	0xffffffff


	//   ....[103]....
        /*02dc*/ 	.word	0xffffffff


	//   ....[104]....
        /*02e0*/ 	.word	0xffffffff


	//   ....[105]....
        /*02e4*/ 	.word	0xffffffff


	//   ....[106]....
        /*02e8*/ 	.word	0xffffffff


	//   ....[107]....
        /*02ec*/ 	.word	0xffffffff


	//   ....[108]....
        /*02f0*/ 	.word	0xffffffff


	//   ....[109]....
        /*02f4*/ 	.word	0xffffffff


	//   ....[110]....
        /*02f8*/ 	.word	0xffffffff


	//   ....[111]....
        /*02fc*/ 	.word	0xffffffff


	//   ....[112]....
        /*0300*/ 	.word	0xffffffff


	//   ....[113]....
        /*0304*/ 	.word	0xffffffff


	//   ....[114]....
        /*0308*/ 	.word	0xffffffff


	//   ....[115]....
        /*030c*/ 	.word	0xffffffff


	//   ....[116]....
        /*0310*/ 	.word	0xffffffff


	//   ....[117]....
        /*0314*/ 	.word	0xffffffff


	//   ....[118]....
        /*0318*/ 	.word	0xffffffff


	//   ....[119]....
        /*031c*/ 	.word	0xffffffff


	//   ....[120]....
        /*0320*/ 	.word	0xffffffff


	//   ....[121]....
        /*0324*/ 	.word	0xffffffff


	//   ....[122]....
        /*0328*/ 	.word	0xffffffff


	//   ....[123]....
        /*032c*/ 	.word	0xffffffff


	//   ....[124]....
        /*0330*/ 	.word	0xffffffff


	//   ....[125]....
        /*0334*/ 	.word	0xffffffff


	//   ....[126]....
        /*0338*/ 	.word	0xffffffff


	//   ....[127]....
        /*033c*/ 	.word	0xffffffff


	//   ....[128]....
        /*0340*/ 	.word	0xffffffff


	//   ....[129]....
        /*0344*/ 	.word	0xffffffff


	//   ....[130]....
        /*0348*/ 	.word	0xffffffff


	//   ....[131]....
        /*034c*/ 	.word	0xffffffff


	//   ....[132]....
        /*0350*/ 	.word	0xffffffff


	//   ....[133]....
        /*0354*/ 	.word	0xffffffff


	//   ....[134]....
        /*0358*/ 	.word	0xffffffff


	//   ....[135]....
        /*035c*/ 	.word	0xffffffff


	//   ....[136]....
        /*0360*/ 	.word	0xffffffff


	//   ....[137]....
        /*0364*/ 	.word	0xffffffff


	//   ....[138]....
        /*0368*/ 	.word	0xffffffff


	//   ....[139]....
        /*036c*/ 	.word	0xffffffff


	//   ....[140]....
        /*0370*/ 	.word	0xffffffff


	//   ....[141]....
        /*0374*/ 	.word	0xffffffff


	//   ....[142]....
        /*0378*/ 	.word	0xffffffff


	//   ....[143]....
        /*037c*/ 	.word	0xffffffff


	//   ....[144]....
        /*0380*/ 	.word	0xffffffff


	//   ....[145]....
        /*0384*/ 	.word	0xffffffff


	//   ....[146]....
        /*0388*/ 	.word	0x0500000f


	//   ....[147]....
        /*038c*/ 	.word	0x0500000f


	//   ....[148]....
        /*0390*/ 	.word	0x0500000f


	//   ....[149]....
        /*0394*/ 	.word	0x0500000f


	//   ....[150]....
        /*0398*/ 	.word	0x0500000f


	//   ....[151]....
        /*039c*/ 	.word	0x0500000f


	//   ....[152]....
        /*03a0*/ 	.word	0x0500000f


	//   ....[153]....
        /*03a4*/ 	.word	0x0500000f


	//   ....[154]....
        /*03a8*/ 	.word	0x0500000f


	//   ....[155]....
        /*03ac*/ 	.word	0x0500000f


	//   ....[156]....
        /*03b0*/ 	.word	0x0500000f


	//   ....[157]....
        /*03b4*/ 	.word	0x0500000f


	//   ....[158]....
        /*03b8*/ 	.word	0x0500000f


	//   ....[159]....
        /*03bc*/ 	.word	0x0500000f


	//   ....[160]....
        /*03c0*/ 	.word	0x0500000f


	//   ....[161]....
        /*03c4*/ 	.word	0x0500000f


	//   ....[162]....
        /*03c8*/ 	.word	0x0500000f


	//   ....[163]....
        /*03cc*/ 	.word	0x0500000f


	//   ....[164]....
        /*03d0*/ 	.word	0x0500000f


	//   ....[165]....
        /*03d4*/ 	.word	0x0500000f


	//   ....[166]....
        /*03d8*/ 	.word	0x0500000f


	//   ....[167]....
        /*03dc*/ 	.word	0x0500000f


	//   ....[168]....
        /*03e0*/ 	.word	0x0500000f


	//   ....[169]....
        /*03e4*/ 	.word	0x0500000f


	//   ....[170]....
        /*03e8*/ 	.word	0x0500000f


	//   ....[171]....
        /*03ec*/ 	.word	0x0500000f


	//   ....[172]....
        /*03f0*/ 	.word	0x0500000f


	//   ....[173]....
        /*03f4*/ 	.word	0x0500000f


	//   ....[174]....
        /*03f8*/ 	.word	0x0500000f


	//   ....[175]....
        /*03fc*/ 	.word	0x0500000f


	//   ....[176]....
        /*0400*/ 	.word	0x0500000f


	//   ....[177]....
        /*0404*/ 	.word	0x0500000f


	//   ....[178]....
        /*0408*/ 	.word	0x0500000f


	//   ....[179]....
        /*040c*/ 	.word	0x0500000f


	//   ....[180]....
        /*0410*/ 	.word	0x0500000f


	//   ....[181]....
        /*0414*/ 	.word	0x0500000f


	//   ....[182]....
        /*0418*/ 	.word	0x0500000f


	//   ....[183]....
        /*041c*/ 	.word	0x0500000f


	//   ....[184]....
        /*0420*/ 	.word	0x0500000f


	//   ....[185]....
        /*0424*/ 	.word	0x0500000f


	//   ....[186]....
        /*0428*/ 	.word	0x0500000f


	//   ....[187]....
        /*042c*/ 	.word	0x0500000f


	//   ....[188]....
        /*0430*/ 	.word	0x0500000f


	//   ....[189]....
        /*0434*/ 	.word	0x0500000f


	//   ....[190]....
        /*0438*/ 	.word	0x0500000f


	//   ....[191]....
        /*043c*/ 	.word	0x0500000f


	//   ....[192]....
        /*0440*/ 	.word	0x0500000f


	//   ....[193]....
        /*0444*/ 	.word	0x0500000f


	//   ....[194]....
        /*0448*/ 	.word	0x0500000f


	//   ....[195]....
        /*044c*/ 	.word	0x0500000f


	//----- nvinfo : EIATTR_COOP_GROUP_INSTR_OFFSETS
	.align		4
.L_776:
        /*0450*/ 	.byte	0x04, 0x28
        /*0452*/ 	.short	(.L_778 - .L_777)


	//   ....[0]....
.L_777:
        /*0454*/ 	.word	0x00000080


	//   ....[1]....
        /*0458*/ 	.word	0x00000090


	//   ....[2]....
        /*045c*/ 	.word	0x000002d0


	//   ....[3]....
        /*0460*/ 	.word	0x00000430


	//   ....[4]....
        /*0464*/ 	.word	0x00000550


	//   ....[5]....
        /*0468*/ 	.word	0x000006b0


	//   ....[6]....
        /*046c*/ 	.word	0x00001800


	//   ....[7]....
        /*0470*/ 	.word	0x00002900


	//   ....[8]....
        /*0474*/ 	.word	0x00002930


	//   ....[9]....
        /*0478*/ 	.word	0x00003220


	//   ....[10]....
        /*047c*/ 	.word	0x00003240


	//   ....[11]....
        /*0480*/ 	.word	0x00003f40


	//   ....[12]....
        /*0484*/ 	.word	0x00003fd0


	//   ....[13]....
        /*0488*/ 	.word	0x00006030


	//   ....[14]....
        /*048c*/ 	.word	0x00006050


	//   ....[15]....
        /*0490*/ 	.word	0x00006870


	//   ....[16]....
        /*0494*/ 	.word	0x00006980


	//   ....[17]....
        /*0498*/ 	.word	0x000073e0


	//   ....[18]....
        /*049c*/ 	.word	0x00007460


	//   ....[19]....
        /*04a0*/ 	.word	0x00009f50


	//   ....[20]....
        /*04a4*/ 	.word	0x00009f60


	//   ....[21]....
        /*04a8*/ 	.word	0x00009f90


	//   ....[22]....
        /*04ac*/ 	.word	0x00009fa0


	//   ....[23]....
        /*04b0*/ 	.word	0x0000bcc0


	//   ....[24]....
        /*04b4*/ 	.word	0x0000bcd0


	//   ....[25]....
        /*04b8*/ 	.word	0x0000bd00


	//   ....[26]....
        /*04bc*/ 	.word	0x0000bd10


	//   ....[27]....
        /*04c0*/ 	.word	0x0000d560


	//   ....[28]....
        /*04c4*/ 	.word	0x0000d590


	//   ....[29]....
        /*04c8*/ 	.word	0x0000d5c0


	//   ....[30]....
        /*04cc*/ 	.word	0x0000d600


	//   ....[31]....
        /*04d0*/ 	.word	0x0000d630


	//   ....[32]....
        /*04d4*/ 	.word	0x0000d660


	//   ....[33]....
        /*04d8*/ 	.word	0x0000d690


	//   ....[34]....
        /*04dc*/ 	.word	0x0000d6c0


	//   ....[35]....
        /*04e0*/ 	.word	0x0000d6f0


	//   ....[36]....
        /*04e4*/ 	.word	0x0000d730


	//   ....[37]....
        /*04e8*/ 	.word	0x0000d760


	//   ....[38]....
        /*04ec*/ 	.word	0x0000d790


	//   ....[39]....
        /*04f0*/ 	.word	0x0000d7c0


	//   ....[40]....
        /*04f4*/ 	.word	0x0000d7d0


	//   ....[41]....
        /*04f8*/ 	.word	0x0000d7e0


	//   ....[42]....
        /*04fc*/ 	.word	0x0000d7f0


	//   ....[43]....
        /*0500*/ 	.word	0x0000d810


	//   ....[44]....
        /*0504*/ 	.word	0x0000d820


	//   ....[45]....
        /*0508*/ 	.word	0x0000d830


	//   ....[46]....
        /*050c*/ 	.word	0x0000d860


	//   ....[47]....
        /*0510*/ 	.word	0x0000d890


	//   ....[48]....
        /*0514*/ 	.word	0x0000d8a0


	//   ....[49]....
        /*0518*/ 	.word	0x0000d8b0


	//   ....[50]....
        /*051c*/ 	.word	0x0000d8c0


	//   ....[51]....
        /*0520*/ 	.word	0x0000d8d0


	//   ....[52]....
        /*0524*/ 	.word	0x0000d8f0


	//   ....[53]....
        /*0528*/ 	.word	0x0000d900


	//   ....[54]....
        /*052c*/ 	.word	0x0000d910


	//   ....[55]....
        /*0530*/ 	.word	0x0000d920


	//   ....[56]....
        /*0534*/ 	.word	0x0000d930


	//   ....[57]....
        /*0538*/ 	.word	0x0000d940


	//   ....[58]....
        /*053c*/ 	.word	0x0000d950


	//   ....[59]....
        /*0540*/ 	.word	0x0000d960


	//   ....[60]....
        /*0544*/ 	.word	0x0000d970


	//   ....[61]....
        /*0548*/ 	.word	0x0000d980


	//   ....[62]....
        /*054c*/ 	.word	0x0000d990


	//   ....[63]....
        /*0550*/ 	.word	0x0000d9a0


	//   ....[64]....
        /*0554*/ 	.word	0x0000d9b0


	//   ....[65]....
        /*0558*/ 	.word	0x0000d9c0


	//   ....[66]....
        /*055c*/ 	.word	0x0000d9d0


	//   ....[67]....
        /*0560*/ 	.word	0x0000d9e0


	//   ....[68]....
        /*0564*/ 	.word	0x0000d9f0


	//   ....[69]....
        /*0568*/ 	.word	0x0000da00


	//   ....[70]....
        /*056c*/ 	.word	0x0000da10


	//   ....[71]....
        /*0570*/ 	.word	0x0000da20


	//   ....[72]....
        /*0574*/ 	.word	0x0000da30


	//   ....[73]....
        /*0578*/ 	.word	0x0000da40


	//   ....[74]....
        /*057c*/ 	.word	0x0000da50


	//   ....[75]....
        /*0580*/ 	.word	0x0000dd60


	//   ....[76]....
        /*0584*/ 	.word	0x0000dd90


	//   ....[77]....
        /*0588*/ 	.word	0x0000ddc0


	//   ....[78]....
        /*058c*/ 	.word	0x0000ddf0


	//   ....[79]....
        /*0590*/ 	.word	0x0000e310


	//   ....[80]....
        /*0594*/ 	.word	0x0000e340


	//   ....[81]....
        /*0598*/ 	.word	0x0000e440


	//   ....[82]....
        /*059c*/ 	.word	0x0000e460


	//   ....[83]....
        /*05a0*/ 	.word	0x0000e560


	//   ....[84]....
        /*05a4*/ 	.word	0x0000e580


	//   ....[85]....
        /*05a8*/ 	.word	0x0000e690


	//   ....[86]....
        /*05ac*/ 	.word	0x0000e6b0


	//   ....[87]....
        /*05b0*/ 	.word	0x0000ed90


	//   ....[88]....
        /*05b4*/ 	.word	0x0000edb0


	//   ....[89]....
        /*05b8*/ 	.word	0x0000eeb0


	//   ....[90]....
        /*05bc*/ 	.word	0x0000eed0


	//   ....[91]....
        /*05c0*/ 	.word	0x0000efd0


	//   ....[92]....
        /*05c4*/ 	.word	0x0000eff0


	//   ....[93]....
        /*05c8*/ 	.word	0x0000f100


	//   ....[94]....
        /*05cc*/ 	.word	0x0000f120


	//   ....[95]....
        /*05d0*/ 	.word	0x0000f2f0


	//   ....[96]....
        /*05d4*/ 	.word	0x00010c70


	//   ....[97]....
        /*05d8*/ 	.word	0x00010ca0


	//   ....[98]....
        /*05dc*/ 	.word	0x00010cd0


	//   ....[99]....
        /*05e0*/ 	.word	0x00010d80


	//   ....[100]....
        /*05e4*/ 	.word	0x00010d90


	//   ....[101]....
        /*05e8*/ 	.word	0x00010e20


	//   ....[102]....
        /*05ec*/ 	.word	0x00010e30


	//   ....[103]....
        /*05f0*/ 	.word	0x00010e40


	//   ....[104]....
        /*05f4*/ 	.word	0x00010ed0


	//   ....[105]....
        /*05f8*/ 	.word	0x00010f80


	//   ....[106]....
        /*05fc*/ 	.word	0x00011390


	//   ....[107]....
        /*0600*/ 	.word	0x000113c0


	//   ....[108]....
        /*0604*/ 	.word	0x000113d0


	//   ....[109]....
        /*0608*/ 	.word	0x000113e0


	//   ....[110]....
        /*060c*/ 	.word	0x00011430


	//   ....[111]....
        /*0610*/ 	.word	0x000114b0


	//   ....[112]....
        /*0614*/ 	.word	0x000114d0


	//   ....[113]....
        /*0618*/ 	.word	0x00011540


	//   ....[114]....
        /*061c*/ 	.word	0x00011560


	//   ....[115]....
        /*0620*/ 	.word	0x000115e0


	//   ....[116]....
        /*0624*/ 	.word	0x00011ce0


	//   ....[117]....
        /*0628*/ 	.word	0x00011d00


	//   ....[118]....
        /*062c*/ 	.word	0x00011d20


	//   ....[119]....
        /*0630*/ 	.word	0x00011d80


	//   ....[120]....
        /*0634*/ 	.word	0x00011e00


	//   ....[121]....
        /*0638*/ 	.word	0x00011e30


	//   ....[122]....
        /*063c*/ 	.word	0x00011eb0


	//   ....[123]....
        /*0640*/ 	.word	0x00011ed0


	//   ....[124]....
        /*0644*/ 	.word	0x00012870


	//   ....[125]....
        /*0648*/ 	.word	0x00012880


	//   ....[126]....
        /*064c*/ 	.word	0x00012890


	//   ....[127]....
        /*0650*/ 	.word	0x000128d0


	//   ....[128]....
        /*0654*/ 	.word	0x00012910


	//   ....[129]....
        /*0658*/ 	.word	0x00012920


	//   ....[130]....
        /*065c*/ 	.word	0x00012980


	//   ....[131]....
        /*0660*/ 	.word	0x000129b0


	//   ....[132]....
        /*0664*/ 	.word	0x000129f0


	//   ....[133]....
        /*0668*/ 	.word	0x00012a50


	//   ....[134]....
        /*066c*/ 	.word	0x00012e40


	//   ....[135]....
        /*0670*/ 	.word	0x00012e50


	//   ....[136]....
        /*0674*/ 	.word	0x00012e60


	//   ....[137]....
        /*0678*/ 	.word	0x00012e70


	//   ....[138]....
        /*067c*/ 	.word	0x00012e90


	//   ....[139]....
        /*0680*/ 	.word	0x00012ee0


	//   ....[140]....
        /*0684*/ 	.word	0x00012f00


	//   ....[141]....
        /*0688*/ 	.word	0x00012f10


	//   ....[142]....
        /*068c*/ 	.word	0x00012f50


	//   ....[143]....
        /*0690*/ 	.word	0x00012fd0


	//   ....[144]....
        /*0694*/ 	.word	0x00014dc0


	//   ....[145]....
        /*0698*/ 	.word	0x00014f60


	//   ....[146]....
        /*069c*/ 	.word	0x00015570


	//   ....[147]....
        /*06a0*/ 	.word	0x00015650


	//   ....[148]....
        /*06a4*/ 	.word	0x00015720


	//   ....[149]....
        /*06a8*/ 	.word	0x00015780


	//   ....[150]....
        /*06ac*/ 	.word	0x00015890


	//   ....[151]....
        /*06b0*/ 	.word	0x000158f0


	//   ....[152]....
        /*06b4*/ 	.word	0x000159f0


	//   ....[153]....
        /*06b8*/ 	.word	0x00015a50


	//   ....[154]....
        /*06bc*/ 	.word	0x00015b20


	//   ....[155]....
        /*06c0*/ 	.word	0x00015be0


	//   ....[156]....
        /*06c4*/ 	.word	0x00015cd0


	//   ....[157]....
        /*06c8*/ 	.word	0x00015e40


	//   ....[158]....
        /*06cc*/ 	.word	0x00015ee0


	//   ....[159]....
        /*06d0*/ 	.word	0x00015fd0


	//   ....[160]....
        /*06d4*/ 	.word	0x00016070


	//   ....[161]....
        /*06d8*/ 	.word	0x00016150


	//   ....[162]....
        /*06dc*/ 	.word	0x00016200


	//   ....[163]....
        /*06e0*/ 	.word	0x00016270


	//   ....[164]....
        /*06e4*/ 	.word	0x00016340


	//   ....[165]....
        /*06e8*/ 	.word	0x000163b0


	//   ....[166]....
        /*06ec*/ 	.word	0x00016480


	//   ....[167]....
        /*06f0*/ 	.word	0x00016510


	//   ....[168]....
        /*06f4*/ 	.word	0x00016590


	//   ....[169]....
        /*06f8*/ 	.word	0x00016610


	//   ....[170]....
        /*06fc*/ 	.word	0x000166d0


	//   ....[171]....
        /*0700*/ 	.word	0x00016740


	//   ....[172]....
        /*0704*/ 	.word	0x00016830


	//   ....[173]....
        /*0708*/ 	.word	0x000168a0


	//   ....[174]....
        /*070c*/ 	.word	0x00016970


	//   ....[175]....
        /*0710*/ 	.word	0x00016aa0


	//   ....[176]....
        /*0714*/ 	.word	0x00016b30


	//   ....[177]....
        /*0718*/ 	.word	0x00016b90


	//   ....[178]....
        /*071c*/ 	.word	0x00016c70


	//   ....[179]....
        /*0720*/ 	.word	0x00016cd0


	//   ....[180]....
        /*0724*/ 	.word	0x00016da0


	//   ....[181]....
        /*0728*/ 	.word	0x00016e00


	//   ....[182]....
        /*072c*/ 	.word	0x00016ed0


	//   ....[183]....
        /*0730*/ 	.word	0x00016f30


	//   ....[184]....
        /*0734*/ 	.word	0x00017000


	//   ....[185]....
        /*0738*/ 	.word	0x000170f0


	//   ....[186]....
        /*073c*/ 	.word	0x00017180


	//   ....[187]....
        /*0740*/ 	.word	0x000171e0


	//   ....[188]....
        /*0744*/ 	.word	0x000172a0


	//   ....[189]....
        /*0748*/ 	.word	0x00017300


	//   ....[190]....
        /*074c*/ 	.word	0x000173c0


	//   ....[191]....
        /*0750*/ 	.word	0x00017420


	//   ....[192]....
        /*0754*/ 	.word	0x000174e0


	//   ....[193]....
        /*0758*/ 	.word	0x00017540


	//   ....[194]....
        /*075c*/ 	.word	0x00017600


	//   ....[195]....
        /*0760*/ 	.word	0x00017850


	//----- nvinfo : EIATTR_REG_RECONFIG
	.align		4
.L_778:
        /*0764*/ 	.byte	0x01, 0x54
	.zero		2


	//----- nvinfo : EIATTR_SYSCALL_OFFSETS
	.align		4
        /*0768*/ 	.byte	0x04, 0x46
        /*076a*/ 	.short	(.L_780 - .L_779)


	//   ....[0]....
.L_779:
        /*076c*/ 	.word	0x000019e0


	//   ....[1]....
        /*0770*/ 	.word	0x0000ff90


	//   ....[2]....
        /*0774*/ 	.word	0x00010100


	//   ....[3]....
        /*0778*/ 	.word	0x00010250


	//   ....[4]....
        /*077c*/ 	.word	0x00010390


	//   ....[5]....
        /*0780*/ 	.word	0x00011940


	//----- nvinfo : EIATTR_MBARRIER_INSTR_OFFSETS
	.align		4
.L_780:
        /*0784*/ 	.byte	0x04, 0x39
        /*0786*/ 	.short	(.L_782 - .L_781)


	//   ....[0]....
.L_781:
        /*0788*/ 	.word	0x00000180
        /*078c*/ 	.word	0x000000ff
        /*0790*/ 	.word	0x00033400
        /*0794*/ 	.short	0x0100
        /*0796*/ 	.byte	0x08
	.zero		1


	//   ....[1]....
        /*0798*/ 	.word	0x00000190
        /*079c*/ 	.word	0x000000ff
        /*07a0*/ 	.word	0x00033420
        /*07a4*/ 	.short	0x0100
        /*07a6*/ 	.byte	0x08
	.zero		1


	//   ....[2]....
        /*07a8*/ 	.word	0x00000280
        /*07ac*/ 	.word	0x000000ff
        /*07b0*/ 	.word	0x00033430
        /*07b4*/ 	.short	0x0100
        /*07b6*/ 	.byte	0x08
	.zero		1


	//   ....[3]....
        /*07b8*/ 	.word	0x00000290
        /*07bc*/ 	.word	0x000000ff
        /*07c0*/ 	.word	0x00033440
        /*07c4*/ 	.short	0x0100
        /*07c6*/ 	.byte	0x08
	.zero		1


	//   ....[4]....
        /*07c8*/ 	.word	0x000002a0
        /*07cc*/ 	.word	0x000000ff
        /*07d0*/ 	.word	0x00033438
        /*07d4*/ 	.short	0x0100
        /*07d6*/ 	.byte	0x08
	.zero		1


	//   ....[5]....
        /*07d8*/ 	.word	0x000002b0
        /*07dc*/ 	.word	0x000000ff
        /*07e0*/ 	.word	0x00033448
        /*07e4*/ 	.short	0x0100
        /*07e6*/ 	.byte	0x08
	.zero		1


	//   ....[6]....
        /*07e8*/ 	.word	0x000003e0
        /*07ec*/ 	.word	0x000000ff
        /*07f0*/ 	.word	0x00033450
        /*07f4*/ 	.short	0x0100
        /*07f6*/ 	.byte	0x08
	.zero		1


	//   ....[7]....
        /*07f8*/ 	.word	0x000003f0
        /*07fc*/ 	.word	0x000000ff
        /*0800*/ 	.word	0x00033460
        /*0804*/ 	.short	0x0100
        /*0806*/ 	.byte	0x08
	.zero		1


	//   ....[8]....
        /*0808*/ 	.word	0x00000400
        /*080c*/ 	.word	0x000000ff
        /*0810*/ 	.word	0x00033458
        /*0814*/ 	.short	0x0100
        /*0816*/ 	.byte	0x08
	.zero		1


	//   ....[9]....
        /*0818*/ 	.word	0x00000410
        /*081c*/ 	.word	0x000000ff
        /*0820*/ 	.word	0x00033468
        /*0824*/ 	.short	0x0100
        /*0826*/ 	.byte	0x08
	.zero		1


	//   ....[10]....
        /*0828*/ 	.word	0x00000500
        /*082c*/ 	.word	0x000000ff
        /*0830*/ 	.word	0x00033470
        /*0834*/ 	.short	0x0100
        /*0836*/ 	.byte	0x06
	.zero		1


	//   ....[11]....
        /*0838*/ 	.word	0x00000510
        /*083c*/ 	.word	0x000000ff
        /*0840*/ 	.word	0x00033480
        /*0844*/ 	.short	0x0100
        /*0846*/ 	.byte	0x06
	.zero		1


	//   ....[12]....
        /*0848*/ 	.word	0x00000520
        /*084c*/ 	.word	0x000000ff
        /*0850*/ 	.word	0x00033478
        /*0854*/ 	.short	0x0100
        /*0856*/ 	.byte	0x06
	.zero		1


	//   ....[13]....
        /*0858*/ 	.word	0x00000530
        /*085c*/ 	.word	0x000000ff
        /*0860*/ 	.word	0x00033488
        /*0864*/ 	.short	0x0100
        /*0866*/ 	.byte	0x06
	.zero		1


	//   ....[14]....
        /*0868*/ 	.word	0x00000660
        /*086c*/ 	.word	0x000000ff
        /*0870*/ 	.word	0x00033490
        /*0874*/ 	.short	0x0100
        /*0876*/ 	.byte	0x08
	.zero		1


	//   ....[15]....
        /*0878*/ 	.word	0x00000670
        /*087c*/ 	.word	0x000000ff
        /*0880*/ 	.word	0x000334a0
        /*0884*/ 	.short	0x0100
        /*0886*/ 	.byte	0x08
	.zero		1


	//   ....[16]....
        /*0888*/ 	.word	0x00000680
        /*088c*/ 	.word	0x000000ff
        /*0890*/ 	.word	0x00033498
        /*0894*/ 	.short	0x0100
        /*0896*/ 	.byte	0x08
	.zero		1


	//   ....[17]....
        /*0898*/ 	.word	0x00000690
        /*089c*/ 	.word	0x000000ff
        /*08a0*/ 	.word	0x000334a8
        /*08a4*/ 	.short	0x0100
        /*08a6*/ 	.byte	0x08
	.zero		1


	//   ....[18]....
        /*08a8*/ 	.word	0x000007e0
        /*08ac*/ 	.word	0x000000ff
        /*08b0*/ 	.word	0x000334b0
        /*08b4*/ 	.short	0x0100
        /*08b6*/ 	.byte	0x08
	.zero		1


	//   ....[19]....
        /*08b8*/ 	.word	0x000007f0
        /*08bc*/ 	.word	0x000000ff
        /*08c0*/ 	.word	0x000334c0
        /*08c4*/ 	.short	0x0100
        /*08c6*/ 	.byte	0x08
	.zero		1


	//   ....[20]....
        /*08c8*/ 	.word	0x00000800
        /*08cc*/ 	.word	0x000000ff
        /*08d0*/ 	.word	0x000334b8
        /*08d4*/ 	.short	0x0100
        /*08d6*/ 	.byte	0x08
	.zero		1


	//   ....[21]....
        /*08d8*/ 	.word	0x00000810
        /*08dc*/ 	.word	0x000000ff
        /*08e0*/ 	.word	0x000334c8
        /*08e4*/ 	.short	0x0100
        /*08e6*/ 	.byte	0x08
	.zero		1


	//   ....[22]....
        /*08e8*/ 	.word	0x00001a60
        /*08ec*/ 	.word	0x000000ff
        /*08f0*/ 	.word	0x00033400
        /*08f4*/ 	.short	0x010a
        /*08f6*/ 	.byte	0x29
	.zero		1


	//   ....[23]....
        /*08f8*/ 	.word	0x00001ae0
        /*08fc*/ 	.word	0x00000003
        /*0900*/ 	.word	0x00033430
        /*0904*/ 	.short	0x010a
        /*0906*/ 	.byte	0x3f
	.zero		1


	//   ....[24]....
        /*0908*/ 	.word	0x00001b20
        /*090c*/ 	.word	0x00000003
        /*0910*/ 	.word	0x00033430
        /*0914*/ 	.short	0x010a
        /*0916*/ 	.byte	0x3f
	.zero		1


	//   ....[25]....
        /*0918*/ 	.word	0x00002b40
        /*091c*/ 	.word	0x000000ff
        /*0920*/ 	.word	0x00000000
        /*0924*/ 	.short	0x0101
        /*0926*/ 	.byte	0x06
	.zero		1


	//   ....[26]....
        /*0928*/ 	.word	0x00005050
        /*092c*/ 	.word	0x000000ff
        /*0930*/ 	.word	0x00033430
        /*0934*/ 	.short	0x010a
        /*0936*/ 	.byte	0x06
	.zero		1


	//   ....[27]....
        /*0938*/ 	.word	0x00005090
        /*093c*/ 	.word	0x000000ff
        /*0940*/ 	.word	0x00033430
        /*0944*/ 	.short	0x010a
        /*0946*/ 	.byte	0x06
	.zero		1


	//   ....[28]....
        /*0948*/ 	.word	0x00005cd0
        /*094c*/ 	.word	0x000000ff
        /*0950*/ 	.word	0x00033450
        /*0954*/ 	.short	0x010a
        /*0956*/ 	.byte	0x06
	.zero		1


	//   ....[29]....
        /*0958*/ 	.word	0x00005d10
        /*095c*/ 	.word	0x000000ff
        /*0960*/ 	.word	0x00033450
        /*0964*/ 	.short	0x010a
        /*0966*/ 	.byte	0x06
	.zero		1


	//   ....[30]....
        /*0968*/ 	.word	0x000060a0
        /*096c*/ 	.word	0x000000ff
        /*0970*/ 	.word	0x00000000
        /*0974*/ 	.short	0x0101
        /*0976*/ 	.byte	0x06
	.zero		1


	//   ....[31]....
        /*0978*/ 	.word	0x000081b0
        /*097c*/ 	.word	0x000000ff
        /*0980*/ 	.word	0x00000000
        /*0984*/ 	.short	0x0101
        /*0986*/ 	.byte	0x06
	.zero		1


	//   ....[32]....
        /*0988*/ 	.word	0x00008ae0
        /*098c*/ 	.word	0x000000ff
        /*0990*/ 	.word	0x00033430
        /*0994*/ 	.short	0x010a
        /*0996*/ 	.byte	0x06
	.zero		1


	//   ....[33]....
        /*0998*/ 	.word	0x00008b20
        /*099c*/ 	.word	0x000000ff
        /*09a0*/ 	.word	0x00033430
        /*09a4*/ 	.short	0x010a
        /*09a6*/ 	.byte	0x06
	.zero		1


	//   ....[34]....
        /*09a8*/ 	.word	0x00009760
        /*09ac*/ 	.word	0x000000ff
        /*09b0*/ 	.word	0x00033450
        /*09b4*/ 	.short	0x010a
        /*09b6*/ 	.byte	0x06
	.zero		1


	//   ....[35]....
        /*09b8*/ 	.word	0x000097a0
        /*09bc*/ 	.word	0x000000ff
        /*09c0*/ 	.word	0x00033450
        /*09c4*/ 	.short	0x010a
        /*09c6*/ 	.byte	0x06
	.zero		1


	//   ....[36]....
        /*09c8*/ 	.word	0x00009af0
        /*09cc*/ 	.word	0x000000ff
        /*09d0*/ 	.word	0x00000000
        /*09d4*/ 	.short	0x0101
        /*09d6*/ 	.byte	0x06
	.zero		1


	//   ....[37]....
        /*09d8*/ 	.word	0x0000b0a0
        /*09dc*/ 	.word	0x000000ff
        /*09e0*/ 	.word	0x00000000
        /*09e4*/ 	.short	0x0101
        /*09e6*/ 	.byte	0x06
	.zero		1


	//   ....[38]....
        /*09e8*/ 	.word	0x0000b920
        /*09ec*/ 	.word	0x000000ff
        /*09f0*/ 	.word	0x00033450
        /*09f4*/ 	.short	0x010a
        /*09f6*/ 	.byte	0x09
	.zero		1


	//   ....[39]....
        /*09f8*/ 	.word	0x0000b960
        /*09fc*/ 	.word	0x000000ff
        /*0a00*/ 	.word	0x00033450
        /*0a04*/ 	.short	0x010a
        /*0a06*/ 	.byte	0x09
	.zero		1


	//   ....[40]....
        /*0a08*/ 	.word	0x0000c0b0
        /*0a0c*/ 	.word	0x000000ff
        /*0a10*/ 	.word	0x00000000
        /*0a14*/ 	.short	0x0101
        /*0a16*/ 	.byte	0x04
	.zero		1


	//   ....[41]....
        /*0a18*/ 	.word	0x0000e300
        /*0a1c*/ 	.word	0x00000000
        /*0a20*/ 	.word	0x00000000
        /*0a24*/ 	.short	0x0101
        /*0a26*/ 	.byte	0x3f
	.zero		1


	//   ....[42]....
        /*0a28*/ 	.word	0x00010990
        /*0a2c*/ 	.word	0x00000004
        /*0a30*/ 	.word	0x00033480
        /*0a34*/ 	.short	0x010a
        /*0a36*/ 	.byte	0x3f
	.zero		1


	//   ....[43]....
        /*0a38*/ 	.word	0x00011080
        /*0a3c*/ 	.word	0x00000004
        /*0a40*/ 	.word	0x00033470
        /*0a44*/ 	.short	0x0107
        /*0a46*/ 	.byte	0x3f
	.zero		1


	//   ....[44]....
        /*0a48*/ 	.word	0x00011140
        /*0a4c*/ 	.word	0x00000004
        /*0a50*/ 	.word	0x00033470
        /*0a54*/ 	.short	0x0101
        /*0a56*/ 	.byte	0x3f
	.zero		1


	//   ....[45]....
        /*0a58*/ 	.word	0x00011170
        /*0a5c*/ 	.word	0x00000004
        /*0a60*/ 	.word	0x00033440
        /*0a64*/ 	.short	0x010a
        /*0a66*/ 	.byte	0x3f
	.zero		1


	//   ....[46]....
        /*0a68*/ 	.word	0x00011710
        /*0a6c*/ 	.word	0x00000004
        /*0a70*/ 	.word	0x00033430
        /*0a74*/ 	.short	0x0107
        /*0a76*/ 	.byte	0x3f
	.zero		1


	//   ....[47]....
        /*0a78*/ 	.word	0x000117f0
        /*0a7c*/ 	.word	0x00000004
        /*0a80*/ 	.word	0x00033430
        /*0a84*/ 	.short	0x0101
        /*0a86*/ 	.byte	0x3f
	.zero		1


	//   ....[48]....
        /*0a88*/ 	.word	0x00011fc0
        /*0a8c*/ 	.word	0x00000012
        /*0a90*/ 	.word	0x00033400
        /*0a94*/ 	.short	0x0107
        /*0a96*/ 	.byte	0x3f
	.zero		1


	//   ....[49]....
        /*0a98*/ 	.word	0x000120b0
        /*0a9c*/ 	.word	0x00000012
        /*0aa0*/ 	.word	0x00033400
        /*0aa4*/ 	.short	0x0101
        /*0aa6*/ 	.byte	0x3f
	.zero		1


	//   ....[50]....
        /*0aa8*/ 	.word	0x000120d0
        /*0aac*/ 	.word	0x00000012
        /*0ab0*/ 	.word	0x00033420
        /*0ab4*/ 	.short	0x010a
        /*0ab6*/ 	.byte	0x3f
	.zero		1


	//   ....[51]....
        /*0ab8*/ 	.word	0x000125f0
        /*0abc*/ 	.word	0x00000004
        /*0ac0*/ 	.word	0x00033480
        /*0ac4*/ 	.short	0x010a
        /*0ac6*/ 	.byte	0x3f
	.zero		1


	//   ....[52]....
        /*0ac8*/ 	.word	0x00012af0
        /*0acc*/ 	.word	0x00000004
        /*0ad0*/ 	.word	0x00033470
        /*0ad4*/ 	.short	0x0107
        /*0ad6*/ 	.byte	0x3f
	.zero		1


	//   ....[53]....
        /*0ad8*/ 	.word	0x00012bb0
        /*0adc*/ 	.word	0x00000004
        /*0ae0*/ 	.word	0x00033470
        /*0ae4*/ 	.short	0x0101
        /*0ae6*/ 	.byte	0x3f
	.zero		1


	//   ....[54]....
        /*0ae8*/ 	.word	0x00012be0
        /*0aec*/ 	.word	0x00000004
        /*0af0*/ 	.word	0x00033440
        /*0af4*/ 	.short	0x010a
        /*0af6*/ 	.byte	0x3f
	.zero		1


	//   ....[55]....
        /*0af8*/ 	.word	0x000130b0
        /*0afc*/ 	.word	0x00000004
        /*0b00*/ 	.word	0x00033430
        /*0b04*/ 	.short	0x0107
        /*0b06*/ 	.byte	0x3f
	.zero		1


	//   ....[56]....
        /*0b08*/ 	.word	0x00013180
        /*0b0c*/ 	.word	0x00000004
        /*0b10*/ 	.word	0x00033430
        /*0b14*/ 	.short	0x0101
        /*0b16*/ 	.byte	0x3f
	.zero		1


	//   ....[57]....
        /*0b18*/ 	.word	0x00013200
        /*0b1c*/ 	.word	0x00000002
        /*0b20*/ 	.word	0x00033470
        /*0b24*/ 	.short	0x010a
        /*0b26*/ 	.byte	0x3f
	.zero		1


	//   ....[58]....
        /*0b28*/ 	.word	0x00013290
        /*0b2c*/ 	.word	0x00000002
        /*0b30*/ 	.word	0x00033460
        /*0b34*/ 	.short	0x010a
        /*0b36*/ 	.byte	0x3f
	.zero		1


	//   ....[59]....
        /*0b38*/ 	.word	0x00013da0
        /*0b3c*/ 	.word	0x00000002
        /*0b40*/ 	.word	0x00033450
        /*0b44*/ 	.short	0x0101
        /*0b46*/ 	.byte	0x3f
	.zero		1


	//   ....[60]....
        /*0b48*/ 	.word	0x00013e30
        /*0b4c*/ 	.word	0x00000002
        /*0b50*/ 	.word	0x00000000
        /*0b54*/ 	.short	0x0101
        /*0b56*/ 	.byte	0x3f
	.zero		1


	//   ....[61]....
        /*0b58*/ 	.word	0x00014000
        /*0b5c*/ 	.word	0x00000002
        /*0b60*/ 	.word	0x00033470
        /*0b64*/ 	.short	0x010a
        /*0b66*/ 	.byte	0x3f
	.zero		1


	//   ....[62]....
        /*0b68*/ 	.word	0x00014090
        /*0b6c*/ 	.word	0x00000002
        /*0b70*/ 	.word	0x00033460
        /*0b74*/ 	.short	0x010a
        /*0b76*/ 	.byte	0x3f
	.zero		1


	//   ....[63]....
        /*0b78*/ 	.word	0x00014ba0
        /*0b7c*/ 	.word	0x00000002
        /*0b80*/ 	.word	0x00033450
        /*0b84*/ 	.short	0x0101
        /*0b86*/ 	.byte	0x3f
	.zero		1


	//   ....[64]....
        /*0b88*/ 	.word	0x00014c60
        /*0b8c*/ 	.word	0x00000002
        /*0b90*/ 	.word	0x00000000
        /*0b94*/ 	.short	0x0101
        /*0b96*/ 	.byte	0x3f
	.zero		1


	//   ....[65]....
        /*0b98*/ 	.word	0x00014ee0
        /*0b9c*/ 	.word	0x00000004
        /*0ba0*/ 	.word	0x00033420
        /*0ba4*/ 	.short	0x010a
        /*0ba6*/ 	.byte	0x3f
	.zero		1


	//   ....[66]....
        /*0ba8*/ 	.word	0x00015060
        /*0bac*/ 	.word	0x00000005
        /*0bb0*/ 	.word	0x00033440
        /*0bb4*/ 	.short	0x010a
        /*0bb6*/ 	.byte	0x3f
	.zero		1


	//   ....[67]....
        /*0bb8*/ 	.word	0x00015100
        /*0bbc*/ 	.word	0x0000001f
        /*0bc0*/ 	.word	0x00033440
        /*0bc4*/ 	.short	0x010a
        /*0bc6*/ 	.byte	0x3f
	.zero		1


	//   ....[68]....
        /*0bc8*/ 	.word	0x00015140
        /*0bcc*/ 	.word	0x00000005
        /*0bd0*/ 	.word	0x00033460
        /*0bd4*/ 	.short	0x010a
        /*0bd6*/ 	.byte	0x3f
	.zero		1


	//   ....[69]....
        /*0bd8*/ 	.word	0x00015180
        /*0bdc*/ 	.word	0x0000001f
        /*0be0*/ 	.word	0x00033460
        /*0be4*/ 	.short	0x010a
        /*0be6*/ 	.byte	0x3f
	.zero		1


	//   ....[70]....
        /*0be8*/ 	.word	0x000151c0
        /*0bec*/ 	.word	0x00000005
        /*0bf0*/ 	.word	0x00033480
        /*0bf4*/ 	.short	0x010a
        /*0bf6*/ 	.byte	0x3f
	.zero		1


	//   ....[71]....
        /*0bf8*/ 	.word	0x00015200
        /*0bfc*/ 	.word	0x0000001f
        /*0c00*/ 	.word	0x00033480
        /*0c04*/ 	.short	0x010a
        /*0c06*/ 	.byte	0x3f
	.zero		1


	//   ....[72]....
        /*0c08*/ 	.word	0x00015270
        /*0c0c*/ 	.word	0x00000003
        /*0c10*/ 	.word	0x00033400
        /*0c14*/ 	.short	0x010a
        /*0c16*/ 	.byte	0x3f
	.zero		1


	//   ....[73]....
        /*0c18*/ 	.word	0x000152c0
        /*0c1c*/ 	.word	0x00000003
        /*0c20*/ 	.word	0x00033430
        /*0c24*/ 	.short	0x010a
        /*0c26*/ 	.byte	0x3f
	.zero		1


	//   ....[74]....
        /*0c28*/ 	.word	0x00015320
        /*0c2c*/ 	.word	0x00000007
        /*0c30*/ 	.word	0x00033430
        /*0c34*/ 	.short	0x010a
        /*0c36*/ 	.byte	0x3f
	.zero		1


	//   ....[75]....
        /*0c38*/ 	.word	0x00015380
        /*0c3c*/ 	.word	0x00000007
        /*0c40*/ 	.word	0x00033450
        /*0c44*/ 	.short	0x010a
        /*0c46*/ 	.byte	0x3f
	.zero		1


	//   ....[76]....
        /*0c48*/ 	.word	0x000153e0
        /*0c4c*/ 	.word	0x00000009
        /*0c50*/ 	.word	0x00033430
        /*0c54*/ 	.short	0x010a
        /*0c56*/ 	.byte	0x3f
	.zero		1


	//   ....[77]....
        /*0c58*/ 	.word	0x00015440
        /*0c5c*/ 	.word	0x00000009
        /*0c60*/ 	.word	0x00033450
        /*0c64*/ 	.short	0x010a
        /*0c66*/ 	.byte	0x3f
	.zero		1


	//   ....[78]....
        /*0c68*/ 	.word	0x000154a0
        /*0c6c*/ 	.word	0x00000006
        /*0c70*/ 	.word	0x00033450
        /*0c74*/ 	.short	0x010a
        /*0c76*/ 	.byte	0x3f
	.zero		1


	//   ....[79]....
        /*0c78*/ 	.word	0x000155a0
        /*0c7c*/ 	.word	0x00000004
        /*0c80*/ 	.word	0x00033480
        /*0c84*/ 	.short	0x010a
        /*0c86*/ 	.byte	0x3f
	.zero		1


	//   ....[80]....
        /*0c88*/ 	.word	0x00015d90
        /*0c8c*/ 	.word	0x00000004
        /*0c90*/ 	.word	0x00033440
        /*0c94*/ 	.short	0x010a
        /*0c96*/ 	.byte	0x3f
	.zero		1


	//   ....[81]....
        /*0c98*/ 	.word	0x000169a0
        /*0c9c*/ 	.word	0x00000012
        /*0ca0*/ 	.word	0x00033420
        /*0ca4*/ 	.short	0x010a
        /*0ca6*/ 	.byte	0x3f
	.zero		1


	//   ....[82]....
        /*0ca8*/ 	.word	0x000169f0
        /*0cac*/ 	.word	0x00000004
        /*0cb0*/ 	.word	0x00033480
        /*0cb4*/ 	.short	0x010a
        /*0cb6*/ 	.byte	0x3f
	.zero		1


	//   ....[83]....
        /*0cb8*/ 	.word	0x00017040
        /*0cbc*/ 	.word	0x00000004
        /*0cc0*/ 	.word	0x00033440
        /*0cc4*/ 	.short	0x010a
        /*0cc6*/ 	.byte	0x3f
	.zero		1


	//   ....[84]....
        /*0cc8*/ 	.word	0x00017630
        /*0ccc*/ 	.word	0x00000002
        /*0cd0*/ 	.word	0x00033470
        /*0cd4*/ 	.short	0x010a
        /*0cd6*/ 	.byte	0x3f
	.zero		1


	//   ....[85]....
        /*0cd8*/ 	.word	0x00017680
        /*0cdc*/ 	.word	0x00000002
        /*0ce0*/ 	.word	0x00033460
        /*0ce4*/ 	.short	0x010a
        /*0ce6*/ 	.byte	0x3f
	.zero		1


	//   ....[86]....
        /*0ce8*/ 	.word	0x000176d0
        /*0cec*/ 	.word	0x00000002
        /*0cf0*/ 	.word	0x00033470
        /*0cf4*/ 	.short	0x010a
        /*0cf6*/ 	.byte	0x3f
	.zero		1


	//   ....[87]....
        /*0cf8*/ 	.word	0x00017720
        /*0cfc*/ 	.word	0x00000002
        /*0d00*/ 	.word	0x00033460
        /*0d04*/ 	.short	0x010a
        /*0d06*/ 	.byte	0x3f
	.zero		1


	//   ....[88]....
        /*0d08*/ 	.word	0x00017770
        /*0d0c*/ 	.word	0x00000004
        /*0d10*/ 	.word	0x00033420
        /*0d14*/ 	.short	0x010a
        /*0d16*/ 	.byte	0x3f
	.zero		1


	//   ....[89]....
        /*0d18*/ 	.word	0x00017910
        /*0d1c*/ 	.word	0x00000005
        /*0d20*/ 	.word	0x00033440
        /*0d24*/ 	.short	0x010a
        /*0d26*/ 	.byte	0x3f
	.zero		1


	//   ....[90]....
        /*0d28*/ 	.word	0x00017960
        /*0d2c*/ 	.word	0x0000001f
        /*0d30*/ 	.word	0x00033440
        /*0d34*/ 	.short	0x010a
        /*0d36*/ 	.byte	0x3f
	.zero		1


	//   ....[91]....
        /*0d38*/ 	.word	0x000179b0
        /*0d3c*/ 	.word	0x00000005
        /*0d40*/ 	.word	0x00033460
        /*0d44*/ 	.short	0x010a
        /*0d46*/ 	.byte	0x3f
	.zero		1


	//   ....[92]....
        /*0d48*/ 	.word	0x00017a00
        /*0d4c*/ 	.word	0x0000001f
        /*0d50*/ 	.word	0x00033460
        /*0d54*/ 	.short	0x010a
        /*0d56*/ 	.byte	0x3f
	.zero		1


	//   ....[93]....
        /*0d58*/ 	.word	0x00017a50
        /*0d5c*/ 	.word	0x00000005
        /*0d60*/ 	.word	0x00033480
        /*0d64*/ 	.short	0x010a
        /*0d66*/ 	.byte	0x3f
	.zero		1


	//----- nvinfo : EIATTR_NUM_MBARRIERS
	.align		4
.L_782:
        /*0d68*/ 	.byte	0x03, 0x38
        /*0d6a*/ 	.short	0x0016


	//----- nvinfo : EIATTR_EXIT_INSTR_OFFSETS
	.align		4
        /*0d6c*/ 	.byte	0x04, 0x1c
        /*0d6e*/ 	.short	(.L_784 - .L_783)


	//   ....[0]....
.L_783:
        /*0d70*/ 	.word	0x000009a0


	//   ....[1]....
        /*0d74*/ 	.word	0x0000f260


	//   ....[2]....
        /*0d78*/ 	.word	0x00015250


	//----- nvinfo : EIATTR_MAX_THREADS
	.align		4
.L_784:
        /*0d7c*/ 	.byte	0x04, 0x05
        /*0d7e*/ 	.short	(.L_786 - .L_785)
.L_785:
        /*0d80*/ 	.word	0x00000180
        /*0d84*/ 	.word	0x00000001
        /*0d88*/ 	.word	0x00000001


	//----- nvinfo : EIATTR_CRS_STACK_SIZE
	.align		4
.L_786:
        /*0d8c*/ 	.byte	0x04, 0x1e
        /*0d8e*/ 	.short	(.L_788 - .L_787)
.L_787:
        /*0d90*/ 	.word	0x00000000


	//----- nvinfo : EIATTR_CBANK_PARAM_SIZE
	.align		4
.L_788:
        /*0d94*/ 	.byte	0x03, 0x19
        /*0d96*/ 	.short	0x0af0


	//----- nvinfo : EIATTR_PARAM_CBANK
	.align		4
        /*0d98*/ 	.byte	0x04, 0x0a
        /*0d9a*/ 	.short	(.L_790 - .L_789)
	.align		4
.L_789:
        /*0d9c*/ 	.word	index@(.nv.constant0._ZN7cutlass13device_kernelIN5flash11enable_sm90INS1_16FlashAttnFwdSm90INS1_25CollectiveMainloopFwdSm90ILi2EN4cute5tupleIJNS5_1CILi1EEES8_S8_EEENS6_IJNS7_ILi128EEENS7_ILi160EEENS7_ILi192EEEEEELi192ENS_12float_e4m3_tEfNS_4arch4Sm90ELb1ELb0ELb0ELb0ELb1ELb0ELb0ELb1ELb1ELb1ELb0ELb0EEENS1_21CollectiveEpilogueFwdINS6_IJSA_SC_SB_EEES9_NS_10bfloat16_tESG_Li256ELb0ELb1ELb0ELb1EEENS1_30DynamicPersistentTileSchedulerILi256ELi128ELb0ELb1ELb1EEEEEEEEEvNT_6ParamsE)
        /*0da0*/ 	.short	0x0210
        /*0da2*/ 	.short	0x0af0


	//----- nvinfo : EIATTR_SW_WAR
	.align		4
.L_790:
        /*0da4*/ 	.byte	0x04, 0x36
        /*0da6*/ 	.short	(.L_792 - .L_791)
.L_791:
        /*0da8*/ 	.word	0x00000008
.L_792:


//--------------------- .nv.info._ZN7cutlass13device_kernelIN5flash11enable_sm90INS1_16FlashAttnFwdSm90INS1_25CollectiveMainloopFwdSm90ILi2EN4cute5tupleIJNS5_1CILi1EEES8_S8_EEENS6_IJNS7_ILi128EEENS7_ILi160EEENS7_ILi192EEEEEELi192ENS_12float_e4m3_tEfNS_4arch4Sm90ELb1ELb0ELb0ELb1ELb1ELb0ELb0ELb1ELb1ELb1ELb0ELb0EEENS1_21CollectiveEpilogueFwdINS6_IJSA_SC_SB_EEES9_NS_10bfloat16_tESG_Li256ELb1ELb1ELb0ELb1EEENS1_36VarlenDynamicPersistentTileSchedulerILi128ELi160ELi256ELi128ELb0ELb1ELb1ELb1ELb1ELb1EEEEEEEEEvNT_6ParamsE --------------------------
	.section	.nv.info._ZN7cutlass13device_kernelIN5flash11enable_sm90INS1_16FlashAttnFwdSm90INS1_25CollectiveMainloopFwdSm90ILi2EN4cute5tupleIJNS5_1CILi1EEES8_S8_EEENS6_IJNS7_ILi128EEENS7_ILi160EEENS7_ILi192EEEEEELi192ENS_12float_e4m3_tEfNS_4arch4Sm90ELb1ELb0ELb0ELb1ELb1ELb0ELb0ELb1ELb1ELb1ELb0ELb0EEENS1_21CollectiveEpilogueFwdINS6_IJSA_SC_SB_EEES9_NS_10bfloat16_tESG_Li256ELb1ELb1ELb0ELb1EEENS1_36VarlenDynamicPersistentTileSchedulerILi128ELi160ELi256ELi128ELb0ELb1ELb1ELb1ELb1ELb1EEEEEEEEEvNT_6ParamsE,"",@"SHT_CUDA_INFO"
	.sectionflags	@""
	.align	4


	//----- nvinfo : EIATTR_CUDA_API_VERSION
	.align		4
        /*0000*/ 	.byte	0x04, 0x37
        /*0002*/ 	.short	(.L_794 - .L_793)
.L_793:
        /*0004*/ 	.word	0x00000082


	//----- nvinfo : EIATTR_KPARAM_INFO
	.align		4
.L_794:
        /*0008*/ 	.byte	0x04, 0x17
        /*000a*/ 	.short	(.L_796 - .L_795)
.L_795:
        /*000c*/ 	.word	0x00000000
        /*0010*/ 	.short	0x0000
        /*0012*/ 	.short	0x0070
        /*0014*/ 	.byte	0x00, 0xf0, 0x01, 0x2a


	//----- nvinfo : EIATTR_SPARSE_MMA_MASK
	.align		4
.L_796:
        /*0018*/ 	.byte	0x03, 0x50
        /*001a*/ 	.short	0x0000


	//----- nvinfo : EIATTR_MAXREG_COUNT
	.align		4
        /*001c*/ 	.byte	0x03, 0x1b
        /*001e*/ 	.short	0x00a8


	//----- nvinfo : EIATTR_NUM_BARRIERS
	.align		4
        /*0020*/ 	.byte	0x02, 0x4c
        /*0022*/ 	.byte	0x10
	.zero		1


	//----- nvinfo : EIATTR_EXTERNS
	.align		4
        /*0024*/ 	.byte	0x04, 0x0f
        /*0026*/ 	.short	(.L_798 - .L_797)


	//   ....[0]....
	.align		4
.L_797:
        /*0028*/ 	.word	index@(__assertfail)


	//----- nvinfo : EIATTR_ANNOTATIONS
	.align		4
.L_798:
        /*002c*/ 	.byte	0x04, 0x55
        /*002e*/ 	.short	(.L_800 - .L_799)


	//   ....[0]....
.L_799:
        /* <DEDUP_REMOVED lines=13> */


	//----- nvinfo : EIATTR_MERCURY_ISA_VERSION
	.align		4
.L_800:
        /*00f0*/ 	.byte	0x03, 0x5f
        /*00f2*/ 	.short	0x0101


	//----- nvinfo : EIATTR_UNUSED_LOAD_BYTE_OFFSET
	.align		4
        /*00f4*/ 	.byte	0x04, 0x44
        /*00f6*/ 	.short	(.L_802 - .L_801)


	//   ....[0]....
.L_801:
        /*00f8*/ 	.word	0x00000980
        /*00fc*/ 	.word	0x0000fff0


	//   ....[1]....
        /*0100*/ 	.word	0x0000c6c0
        /*0104*/ 	.word	0x0000fff0


	//----- nvinfo : EIATTR_INT_WARP_WIDE_INSTR_OFFSETS
	.align		4
.L_802:
        /*0108*/ 	.byte	0x04, 0x31
        /*010a*/ 	.short	(.L_804 - .L_803)


	//   ....[0]....
.L_803:
        /*010c*/ 	.word	0x000000c0


	//   ....[1]....
        /*0110*/ 	.word	0x000000d0


	//   ....[2]....
        /*0114*/ 	.word	0x00000170


	//   ....[3]....
        /*0118*/ 	.word	0x00010d00


	//   ....[4]....
        /*011c*/ 	.word	0x00010d90


	//   ....[5]....
        /*0120*/ 	.word	0x00015180


	//   ....[6]....
        /*0124*/ 	.word	0x00015210


	//----- nvinfo : EIATTR_COOP_GROUP_MASK_REGIDS
	.align		4
.L_804:
        /*0128*/ 	.byte	0x04, 0x29
        /*012a*/ 	.short	(.L_806 - .L_805)


	//   ....[0]....
.L_805:
        /*012c*/ 	.word	0xffffffff


	//   ....[1]....
        /*0130*/ 	.word	0xffffffff


	//   ....[2]....
        /*0134*/ 	.word	0xffffffff


	//   ....[3]....
        /*0138*/ 	.word	0xffffffff


	//   ....[4]....
        /*013c*/ 	.word	0xffffffff


	//   ....[5]....
        /*0140*/ 	.word	0xffffffff


	//   ....[6]....
        /*0144*/ 	.word	0xffffffff


	//   ....[7]....
        /*0148*/ 	.word	0xffffffff


	//   ....[8]....
        /*014c*/ 	.word	0xffffffff


	//   ....[9]....
        /*0150*/ 	.word	0xffffffff


	//   ....[10]....
        /*0154*/ 	.word	0xffffffff


	//   ....[11]....
        /*0158*/ 	.word	0xffffffff


	//   ....[12]....
        /*015c*/ 	.word	0xffffffff


	//   ....[13]....
        /*0160*/ 	.word	0xffffffff


	//   ....[14]....
        /*0164*/ 	.word	0xffffffff


	//   ....[15]....
        /*0168*/ 	.word	0xffffffff


	//   ....[16]....
        /*016c*/ 	.word	0xffffffff


	//   ....[17]....
        /*0170*/ 	.word	0xffffffff


	//   ....[18]....
        /*0174*/ 	.word	0xffffffff


	//   ....[19]....
        /*0178*/ 	.word	0xffffffff


	//   ....[20]....
        /*017c*/ 	.word	0xffffffff


	//   ....[21]....
        /*0180*/ 	.word	0xffffffff


	//   ....[22]....
        /*0184*/ 	.word	0xffffffff


	//   ....[23]....
        /*0188*/ 	.word	0xffffffff


	//   ....[24]....
        /*018c*/ 	.word	0xffffffff


	//   ....[25]....
        /*0190*/ 	.word	0xffffffff


	//   ....[26]....
        /*0194*/ 	.word	0xffffffff


	//   ....[27]....
        /*0198*/ 	.word	0xffffffff


	//   ....[28]....
        /*019c*/ 	.word	0xffffffff


	//   ....[29]....
        /*01a0*/ 	.word	0xffffffff


	//   ....[30]....
        /*01a4*/ 	.word	0xffffffff


	//   ....[31]....
        /*01a8*/ 	.word	0xffffffff


	//   ....[32]....
        /*01ac*/ 	.word	0xffffffff


	//   ....[33]....
        /*01b0*/ 	.word	0xffffffff


	//   ....[34]....
        /*01b4*/ 	.word	0xffffffff


	//   ....[35]....
        /*01b8*/ 	.word	0xffffffff


	//   ....[36]....
        /*01bc*/ 	.word	0xffffffff


	//   ....[37]....
        /*01c0*/ 	.word	0xffffffff


	//   ....[38]....
        /*01c4*/ 	.word	0xffffffff


	//   ....[39]....
        /*01c8*/ 	.word	0xffffffff


	//   ....[40]....
        /*01cc*/ 	.word	0xffffffff


	//   ....[41]....
        /*01d0*/ 	.word	0xffffffff


	//   ....[42]....
        /*01d4*/ 	.word	0xffffffff


	//   ....[43]....
        /*01d8*/ 	.word	0xffffffff


	//   ....[44]....
        /*01dc*/ 	.word	0xffffffff


	//   ....[45]....
        /*01e0*/ 	.word	0xffffffff


	//   ....[46]....
        /*01e4*/ 	.word	0xffffffff


	//   ....[47]....
        /*01e8*/ 	.word	0xffffffff


	//   ....[48]....
        /*01ec*/ 	.word	0xffffffff


	//   ....[49]....
        /*01f0*/ 	.word	0xffffffff


	//   ....[50]....
        /*01f4*/ 	.word	0xffffffff


	//   ....[51]....
        /*01f8*/ 	.word	0xffffffff


	//   ....[52]....
        /*01fc*/ 	.word	0xffffffff


	//   ....[53]....
        /*0200*/ 	.word	0xffffffff


	//   ....[54]....
        /*0204*/ 	.word	0xffffffff


	//   ....[55]....
        /*0208*/ 	.word	0xffffffff


	//   ....[56]....
        /*020c*/ 	.word	0xffffffff


	//   ....[57]....
        /*0210*/ 	.word	0xffffffff


	//   ....[58]....
        /*0214*/ 	.word	0xffffffff


	//   ....[59]....
        /*0218*/ 	.word	0xffffffff


	//   ....[60]....
        /*021c*/ 	.word	0xffffffff


	//   ....[61]....
        /*0220*/ 	.word	0xffffffff


	//   ....[62]....
        /*0224*/ 	.word	0xffffffff


	//   ....[63]....
        /*0228*/ 	.word	0xffffffff


	//   ....[64]....
        /*022c*/ 	.word	0xffffffff


	//   ....[65]....
        /*0230*/ 	.word	0xffffffff


	//   ....[66]....
        /*0234*/ 	.word	0xffffffff


	//   ....[67]....
        /*0238*/ 	.word	0xffffffff


	//   ....[68]....
        /*023c*/ 	.word	0xffffffff


	//   ....[69]....
        /*0240*/ 	.word	0xffffffff


	//   ....[70]....
        /*0244*/ 	.word	0xffffffff


	//   ....[71]....
        /*0248*/ 	.word	0xffffffff


	//   ....[72]....
        /*024c*/ 	.word	0xffffffff


	//   ....[73]....
        /*0250*/ 	.word	0xffffffff


	//   ....[74]....
        /*0254*/ 	.word	0xffffffff


	//   ....[75]....
        /*0258*/ 	.word	0xffffffff


	//   ....[76]....
        /*025c*/ 	.word	0xffffffff


	//   ....[77]....
        /*0260*/ 	.word	0xffffffff


	//   ....[78]....
        /*0264*/ 	.word	0xffffffff


	//   ....[79]....
        /*0268*/ 	.word	0xffffffff


	//   ....[80]....
        /*026c*/ 	.word	0xffffffff


	//   ....[81]....
        /*0270*/ 	.word	0xffffffff


	//   ....[82]....
        /*0274*/ 	.word	0xffffffff


	//   ....[83]....
        /*0278*/ 	.word	0xffffffff


	//   ....[84]....
        /*027c*/ 	.word	0xffffffff


	//   ....[85]....
        /*0280*/ 	.word	0xffffffff


	//   ....[86]....
        /*0284*/ 	.word	0xffffffff


	//   ....[87]....
        /*0288*/ 	.word	0xffffffff


	//   ....[88]....
        /*028c*/ 	.word	0xffffffff


	//   ....[89]....
        /*0290*/ 	.word	0xffffffff


	//   ....[90]....
        /*0294*/ 	.word	0xffffffff


	//   ....[91]....
        /*0298*/ 	.word	0xffffffff


	//   ....[92]....
        /*029c*/ 	.word	0xffffffff


	//   ....[93]....
        /*02a0*/ 	.word	0xffffffff


	//   ....[94]....
        /*02a4*/ 	.word	0xffffffff


	//   ....[95]....
        /*02a8*/ 	.word	0xffffffff


	//   ....[96]....
        /*02ac*/ 	.word	0xffffffff


	//   ....[97]....
        /*02b0*/ 	.word	0xffffffff


	//   ....[98]....
        /*02b4*/ 	.word	0xffffffff


	//   ....[99]....
        /*02b8*/ 	.word	0xffffffff


	//   ....[100]....
        /*02bc*/ 	.word	0xffffffff


	//   ....[101]....
        /*02c0*/ 	.word	0xffffffff


	//   ....[102]....
        /*02c4*/ 	.word	0xffffffff


	//   ....[103]....
        /*02c8*/ 	.word	0xffffffff


	//   ....[104]....
        /*02cc*/ 	.word	0xffffffff


	//   ....[105]....
        /*02d0*/ 	.word	0xffffffff


	//   ....[106]....
        /*02d4*/ 	.word	0xffffffff


	//   ....[107]....
        /*02d8*/ 	.word	0xffffffff


	//   ....[108]....
        /*02dc*/ 	.word	0xffffffff


	//   ....[109]....
        /*02e0*/ 	.word	0xffffffff


	//   ....[110]....
        /*02e4*/ 	.word	0xffffffff


	//   ....[111]....
        /*02e8*/ 	.word	0xffffffff


	//   ....[112]....
        /*02ec*/ 	.word	0xffffffff


	//   ....[113]....
        /*02f0*/ 	.word	0xffffffff


	//   ....[114]....
        /*02f4*/ 	.word	0xffffffff


	//   ....[115]....
        /*02f8*/ 	.word	0xffffffff


	//   ....[116]....
        /*02fc*/ 	.word	0xffffffff


	//   ....[117]....
        /*0300*/ 	.word	0xffffffff


	//   ....[118]....
        /*0304*/ 	.word	0xffffffff


	//   ....[119]....
        /*0308*/ 	.word	0xffffffff


	//   ....[120]....
        /*030c*/ 	.word	0xffffffff


	//   ....[121]....
        /*0310*/ 	.word	0xffffffff


	//   ....[122]....
        /*0314*/ 	.word	0xffffffff


	//   ....[123]....
        /*0318*/ 	.word	0xffffffff


	//   ....[124]....
        /*031c*/ 	.word	0xffffffff


	//   ....[125]....
        /*0320*/ 	.word	0xffffffff


	//   ....[126]....
        /*0324*/ 	.word	0xffffffff


	//   ....[127]....
        /*0328*/ 	.word	0xffffffff


	//   ....[128]....
        /*032c*/ 	.word	0xffffffff


	//   ....[129]....
        /*0330*/ 	.word	0xffffffff


	//   ....[130]....
        /*0334*/ 	.word	0xffffffff


	//   ....[131]....
        /*0338*/ 	.word	0xffffffff


	//   ....[132]....
        /*033c*/ 	.word	0xffffffff


	//   ....[133]....
        /*0340*/ 	.word	0xffffffff


	//   ....[134]....
        /*0344*/ 	.word	0xffffffff


	//   ....[135]....
        /*0348*/ 	.word	0xffffffff


	//   ....[136]....
        /*034c*/ 	.word	0xffffffff


	//   ....[137]....
        /*0350*/ 	.word	0xffffffff


	//   ....[138]....
        /*0354*/ 	.word	0xffffffff


	//   ....[139]....
        /*0358*/ 	.word	0xffffffff


	//   ....[140]....
        /*035c*/ 	.word	0xffffffff


	//   ....[141]....
        /*0360*/ 	.word	0xffffffff


	//   ....[142]....
        /*0364*/ 	.word	0xffffffff


	//   ....[143]....
        /*0368*/ 	.word	0xffffffff


	//   ....[144]....
        /*036c*/ 	.word	0xffffffff


	//   ....[145]....
        /*0370*/ 	.word	0xffffffff


	//   ....[146]....
        /*0374*/ 	.word	0xffffffff


	//   ....[147]....
        /*0378*/ 	.word	0xffffffff


	//   ....[148]....
        /*037c*/ 	.word	0xffffffff


	//   ....[149]....
        /*0380*/ 	.word	0xffffffff


	//   ....[150]....
        /*0384*/ 	.word	0xffffffff


	//   ....[151]....
        /*0388*/ 	.word	0xffffffff


	//   ....[152]....
        /*038c*/ 	.word	0xffffffff


	//   ....[153]....
        /*0390*/ 	.word	0xffffffff


	//   ....[154]....
        /*0394*/ 	.word	0xffffffff


	//   ....[155]....
        /*0398*/ 	.word	0xffffffff


	//   ....[156]....
        /*039c*/ 	.word	0xffffffff


	//   ....[157]....
        /*03a0*/ 	.word	0xffffffff


	//   ....[158]....
        /*03a4*/ 	.word	0xffffffff


	//   ....[159]....
        /*03a8*/ 	.word	0xffffffff


	//   ....[160]....
        /*03ac*/ 	.word	0xffffffff


	//   ....[161]....
        /*03b0*/ 	.word	0xffffffff


	//   ....[162]....
        /*03b4*/ 	.word	0xffffffff


	//   ....[163]....
        /*03b8*/ 	.word	0xffffffff


	//   ....[164]....
        /*03bc*/ 	.word	0xffffffff


	//   ....[165]....
        /*03c0*/ 	.word	0xffffffff


	//   ....[166]....
        /*03c4*/ 	.word	0xffffffff


	//   ....[167]....
        /*03c8*/ 	.word	0xffffffff


	//   ....[168]....
        /*03cc*/ 	.word	0xffffffff


	//   ....[169]....
        /*03d0*/ 	.word	0xffffffff


	//   ....[170]....
        /*03d4*/ 	.word	0xffffffff


	//   ....[171]....
        /*03d8*/ 	.word	0xffffffff


	//   ....[172]....
        /*03dc*/ 	.word	0xffffffff


	//   ....[173]....
        /*03e0*/ 	.word	0xffffffff


	//   ....[174]....
        /*03e4*/ 	.word	0xffffffff


	//   ....[175]....
        /*03e8*/ 	.word	0xffffffff


	//   ....[176]....
        /*03ec*/ 	.word	0xffffffff


	//   ....[177]....
        /*03f0*/ 	.word	0x0500000f


	//   ....[178]....
        /*03f4*/ 	.word	0x0500000f


	//   ....[179]....
        /*03f8*/ 	.word	0x0500000f


	//   ....[180]....
        /*03fc*/ 	.word	0x0500000f


	//   ....[181]....
        /*0400*/ 	.word	0x0500000f


	//   ....[182]....
        /*0404*/ 	.word	0x0500000f


	//   ....[183]....
        /*0408*/ 	.word	0x0500000f


	//   ....[184]....
        /*040c*/ 	.word	0x0500000f


	//   ....[185]....
        /*0410*/ 	.word	0x0500000f


	//   ....[186]....
        /*0414*/ 	.word	0x0500000f


	//   ....[187]....
        /*0418*/ 	.word	0x0500000f


	//   ....[188]....
        /*041c*/ 	.word	0x0500000f


	//   ....[189]....
        /*0420*/ 	.word	0x0500000f


	//   ....[190]....
        /*0424*/ 	.word	0x0500000f


	//   ....[191]....
        /*0428*/ 	.word	0x0500000f


	//   ....[192]....
        /*042c*/ 	.word	0x0500000f


	//   ....[193]....
        /*0430*/ 	.word	0x0500000f


	//   ....[194]....
        /*0434*/ 	.word	0x0500000f


	//   ....[195]....
        /*0438*/ 	.word	0x0500000f


	//   ....[196]....
        /*043c*/ 	.word	0x0500000f


	//   ....[197]....
        /*0440*/ 	.word	0x0500000f


	//   ....[198]....
        /*0444*/ 	.word	0x0500000f


	//   ....[199]....
        /*0448*/ 	.word	0x0500000f


	//   ....[200]....
        /*044c*/ 	.word	0x0500000f


	//   ....[201]....
        /*0450*/ 	.word	0x0500000f


	//   ....[202]....
        /*0454*/ 	.word	0x0500000f


	//   ....[203]....
        /*0458*/ 	.word	0x0500000f


	//   ....[204]....
        /*045c*/ 	.word	0x0500000f


	//   ....[205]....
        /*0460*/ 	.word	0x0500000f


	//   ....[206]....
        /*0464*/ 	.word	0x0500000f


	//   ....[207]....
        /*0468*/ 	.word	0x0500000f


	//   ....[208]....
        /*046c*/ 	.word	0x0500000f


	//   ....[209]....
        /*0470*/ 	.word	0x0500000f


	//   ....[210]....
        /*0474*/ 	.word	0x0500000f


	//   ....[211]....
        /*0478*/ 	.word	0x0500000f


	//   ....[212]....
        /*047c*/ 	.word	0x0500000f


	//   ....[213]....
        /*0480*/ 	.word	0x0500000f


	//   ....[214]....
        /*0484*/ 	.word	0x0500000f


	//   ....[215]....
        /*0488*/ 	.word	0x0500000f


	//   ....[216]....
        /*048c*/ 	.word	0x0500000f


	//   ....[217]....
        /*0490*/ 	.word	0x0500000f


	//   ....[218]....
        /*0494*/ 	.word	0x0500000f


	//   ....[219]....
        /*0498*/ 	.word	0x0500000f


	//   ....[220]....
        /*049c*/ 	.word	0x0500000f


	//   ....[221]....
        /*04a0*/ 	.word	0x0500000f


	//   ....[222]....
        /*04a4*/ 	.word	0x0500000f


	//   ....[223]....
        /*04a8*/ 	.word	0x0500000f


	//   ....[224]....
        /*04ac*/ 	.word	0x0500000f


	//   ....[225]....
        /*04b0*/ 	.word	0x0500000f


	//   ....[226]....
        /*04b4*/ 	.word	0x0500000f


	//----- nvinfo : EIATTR_COOP_GROUP_INSTR_OFFSETS
	.align		4
.L_806:
        /*04b8*/ 	.byte	0x04, 0x28
        /*04ba*/ 	.short	(.L_808 - .L_807)


	//   ....[0]....
.L_807:
        /*04bc*/ 	.word	0x00000080


	//   ....[1]....
        /*04c0*/ 	.word	0x00000090


	//   ....[2]....
        /*04c4*/ 	.word	0x000002d0


	//   ....[3]....
        /*04c8*/ 	.word	0x00000430


	//   ....[4]....
        /*04cc*/ 	.word	0x00000550


	//   ....[5]....
        /*04d0*/ 	.word	0x000006b0


	//   ....[6]....
        /*04d4*/ 	.word	0x00001980


	//   ....[7]....
        /*04d8*/ 	.word	0x00002aa0


	//   ....[8]....
        /*04dc*/ 	.word	0x00002ad0


	//   ....[9]....
        /*04e0*/ 	.word	0x00003390


	//   ....[10]....
        /*04e4*/ 	.word	0x00003460


	//   ....[11]....
        /*04e8*/ 	.word	0x00004000


	//   ....[12]....
        /*04ec*/ 	.word	0x00004090


	//   ....[13]....
        /*04f0*/ 	.word	0x00006150


	//   ....[14]....
        /*04f4*/ 	.word	0x00006170


	//   ....[15]....
        /*04f8*/ 	.word	0x000069a0


	//   ....[16]....
        /*04fc*/ 	.word	0x00006ab0


	//   ....[17]....
        /*0500*/ 	.word	0x00007500


	//   ....[18]....
        /*0504*/ 	.word	0x00007560


	//   ....[19]....
        /*0508*/ 	.word	0x0000a030


	//   ....[20]....
        /*050c*/ 	.word	0x0000a040


	//   ....[21]....
        /*0510*/ 	.word	0x0000a070


	//   ....[22]....
        /*0514*/ 	.word	0x0000a080


	//   ....[23]....
        /*0518*/ 	.word	0x0000bd70


	//   ....[24]....
        /*051c*/ 	.word	0x0000bd80


	//   ....[25]....
        /*0520*/ 	.word	0x0000bdb0


	//   ....[26]....
        /*0524*/ 	.word	0x0000bdc0


	//   ....[27]....
        /*0528*/ 	.word	0x0000d220


	//   ....[28]....
        /*052c*/ 	.word	0x0000d250


	//   ....[29]....
        /*0530*/ 	.word	0x0000d280


	//   ....[30]....
        /*0534*/ 	.word	0x0000d2b0


	//   ....[31]....
        /*0538*/ 	.word	0x0000d2e0


	//   ....[32]....
        /*053c*/ 	.word	0x0000d300


	//   ....[33]....
        /*0540*/ 	.word	0x0000d310


	//   ....[34]....
        /*0544*/ 	.word	0x0000d320


	//   ....[35]....
        /*0548*/ 	.word	0x0000d330


	//   ....[36]....
        /*054c*/ 	.word	0x0000d360


	//   ....[37]....
        /*0550*/ 	.word	0x0000d3a0


	//   ....[38]....
        /*0554*/ 	.word	0x0000d3b0


	//   ....[39]....
        /*0558*/ 	.word	0x0000d3c0


	//   ....[40]....
        /*055c*/ 	.word	0x0000d3f0


	//   ....[41]....
        /*0560*/ 	.word	0x0000d420


	//   ....[42]....
        /*0564*/ 	.word	0x0000d430


	//   ....[43]....
        /*0568*/ 	.word	0x0000d440


	//   ....[44]....
        /*056c*/ 	.word	0x0000d470


	//   ....[45]....
        /*0570*/ 	.word	0x0000d4a0


	//   ....[46]....
        /*0574*/ 	.word	0x0000d4b0


	//   ....[47]....
        /*0578*/ 	.word	0x0000d4e0


	//   ....[48]....
        /*057c*/ 	.word	0x0000d4f0


	//   ....[49]....
        /*0580*/ 	.word	0x0000d530


	//   ....[50]....
        /*0584*/ 	.word	0x0000d560


	//   ....[51]....
        /*0588*/ 	.word	0x0000d590


	//   ....[52]....
        /*058c*/ 	.word	0x0000d5a0


	//   ....[53]....
        /*0590*/ 	.word	0x0000d5d0


	//   ....[54]....
        /*0594*/ 	.word	0x0000d5e0


	//   ....[55]....
        /*0598*/ 	.word	0x0000d5f0


	//   ....[56]....
        /*059c*/ 	.word	0x0000d600


	//   ....[57]....
        /*05a0*/ 	.word	0x0000d630


	//   ....[58]....
        /*05a4*/ 	.word	0x0000d640


	//   ....[59]....
        /*05a8*/ 	.word	0x0000d650


	//   ....[60]....
        /*05ac*/ 	.word	0x0000d660


	//   ....[61]....
        /*05b0*/ 	.word	0x0000d670


	//   ....[62]....
        /*05b4*/ 	.word	0x0000d680


	//   ....[63]....
        /*05b8*/ 	.word	0x0000d690


	//   ....[64]....
        /*05bc*/ 	.word	0x0000d6a0


	//   ....[65]....
        /*05c0*/ 	.word	0x0000d6b0


	//   ....[66]....
        /*05c4*/ 	.word	0x0000d6c0


	//   ....[67]....
        /*05c8*/ 	.word	0x0000d6d0


	//   ....[68]....
        /*05cc*/ 	.word	0x0000d6e0


	//   ....[69]....
        /*05d0*/ 	.word	0x0000d6f0


	//   ....[70]....
        /*05d4*/ 	.word	0x0000d700


	//   ....[71]....
        /*05d8*/ 	.word	0x0000d710


	//   ....[72]....
        /*05dc*/ 	.word	0x0000d720


	//   ....[73]....
        /*05e0*/ 	.word	0x0000d730


	//   ....[74]....
        /*05e4*/ 	.word	0x0000d740


	//   ....[75]....
        /*05e8*/ 	.word	0x0000de20


	//   ....[76]....
        /*05ec*/ 	.word	0x0000de50


	//   ....[77]....
        /*05f0*/ 	.word	0x0000df30


	//   ....[78]....
        /*05f4*/ 	.word	0x0000df70


	//   ....[79]....
        /*05f8*/ 	.word	0x0000e600


	//   ....[80]....
        /*05fc*/ 	.word	0x0000e630


	//   ....[81]....
        /*0600*/ 	.word	0x0000e730


	//   ....[82]....
        /*0604*/ 	.word	0x0000e750


	//   ....[83]....
        /*0608*/ 	.word	0x0000e850


	//   ....[84]....
        /*060c*/ 	.word	0x0000e870


	//   ....[85]....
        /*0610*/ 	.word	0x0000e980


	//   ....[86]....
        /*0614*/ 	.word	0x0000e9a0


	//   ....[87]....
        /*0618*/ 	.word	0x0000f2a0


	//   ....[88]....
        /*061c*/ 	.word	0x0000f2c0


	//   ....[89]....
        /*0620*/ 	.word	0x0000f3c0


	//   ....[90]....
        /*0624*/ 	.word	0x0000f3e0


	//   ....[91]....
        /*0628*/ 	.word	0x0000f4e0


	//   ....[92]....
        /*062c*/ 	.word	0x0000f500


	//   ....[93]....
        /*0630*/ 	.word	0x0000f610


	//   ....[94]....
        /*0634*/ 	.word	0x0000f630


	//   ....[95]....
        /*0638*/ 	.word	0x0000f7b0


	//   ....[96]....
        /*063c*/ 	.word	0x0000f960


	//   ....[97]....
        /*0640*/ 	.word	0x0000f990


	//   ....[98]....
        /*0644*/ 	.word	0x0000f9c0


	//   ....[99]....
        /*0648*/ 	.word	0x0000f9f0


	//   ....[100]....
        /*064c*/ 	.word	0x0000fa20


	//   ....[101]....
        /*0650*/ 	.word	0x0000fa60


	//   ....[102]....
        /*0654*/ 	.word	0x0000fbb0


	//   ....[103]....
        /*0658*/ 	.word	0x0000fbe0


	//   ....[104]....
        /*065c*/ 	.word	0x0000fc10


	//   ....[105]....
        /*0660*/ 	.word	0x0000fc40


	//   ....[106]....
        /*0664*/ 	.word	0x0000fc70


	//   ....[107]....
        /*0668*/ 	.word	0x0000fcb0


	//   ....[108]....
        /*066c*/ 	.word	0x0000fd30


	//   ....[109]....
        /*0670*/ 	.word	0x0000fdd0


	//   ....[110]....
        /*0674*/ 	.word	0x0000fe70


	//   ....[111]....
        /*0678*/ 	.word	0x00011c70


	//   ....[112]....
        /*067c*/ 	.word	0x00011ca0


	//   ....[113]....
        /*0680*/ 	.word	0x00011cd0


	//   ....[114]....
        /*0684*/ 	.word	0x00011de0


	//   ....[115]....
        /*0688*/ 	.word	0x00011df0


	//   ....[116]....
        /*068c*/ 	.word	0x00011e80


	//   ....[117]....
        /*0690*/ 	.word	0x00011e90


	//   ....[118]....
        /*0694*/ 	.word	0x00011ea0


	//   ....[119]....
        /*0698*/ 	.word	0x00011f30


	//   ....[120]....
        /*069c*/ 	.word	0x00011fd0


	//   ....[121]....
        /*06a0*/ 	.word	0x000123d0


	//   ....[122]....
        /*06a4*/ 	.word	0x00012410


	//   ....[123]....
        /*06a8*/ 	.word	0x00012440


	//   ....[124]....
        /*06ac*/ 	.word	0x00012460


	//   ....[125]....
        /*06b0*/ 	.word	0x00012530


	//   ....[126]....
        /*06b4*/ 	.word	0x00012540


	//   ....[127]....
        /*06b8*/ 	.word	0x000125d0


	//   ....[128]....
        /*06bc*/ 	.word	0x000125e0


	//   ....[129]....
        /*06c0*/ 	.word	0x000125f0


	//   ....[130]....
        /*06c4*/ 	.word	0x000126c0


	//   ....[131]....
        /*06c8*/ 	.word	0x00012ee0


	//   ....[132]....
        /*06cc*/ 	.word	0x00012f10


	//   ....[133]....
        /*06d0*/ 	.word	0x00012f70


	//   ....[134]....
        /*06d4*/ 	.word	0x00012fc0


	//   ....[135]....
        /*06d8*/ 	.word	0x00013010


	//   ....[136]....
        /*06dc*/ 	.word	0x00013070


	//   ....[137]....
        /*06e0*/ 	.word	0x00013090


	//   ....[138]....
        /*06e4*/ 	.word	0x000130d0


	//   ....[139]....
        /*06e8*/ 	.word	0x00013ae0


	//   ....[140]....
        /*06ec*/ 	.word	0x00013af0


	//   ....[141]....
        /*06f0*/ 	.word	0x00013b00


	//   ....[142]....
        /*06f4*/ 	.word	0x00013b40


	//   ....[143]....
        /*06f8*/ 	.word	0x00013b80


	//   ....[144]....
        /*06fc*/ 	.word	0x00013b90


	//   ....[145]....
        /*0700*/ 	.word	0x00013bf0


	//   ....[146]....
        /*0704*/ 	.word	0x00013c20


	//   ....[147]....
        /*0708*/ 	.word	0x00013c60


	//   ....[148]....
        /*070c*/ 	.word	0x00013cc0


	//   ....[149]....
        /*0710*/ 	.word	0x000140f0


	//   ....[150]....
        /*0714*/ 	.word	0x00014100


	//   ....[151]....
        /*0718*/ 	.word	0x00014110


	//   ....[152]....
        /*071c*/ 	.word	0x00014120


	//   ....[153]....
        /*0720*/ 	.word	0x00014130


	//   ....[154]....
        /*0724*/ 	.word	0x00014190


	//   ....[155]....
        /*0728*/ 	.word	0x000141a0


	//   ....[156]....
        /*072c*/ 	.word	0x00014200


	//   ....[157]....
        /*0730*/ 	.word	0x00014230


	//   ....[158]....
        /*0734*/ 	.word	0x00014270


	//   ....[159]....
        /*0738*/ 	.word	0x000160e0


	//   ....[160]....
        /*073c*/ 	.word	0x00016110


	//   ....[161]....
        /*0740*/ 	.word	0x00016140


	//   ....[162]....
        /*0744*/ 	.word	0x00016170


	//   ....[163]....
        /*0748*/ 	.word	0x00016180


	//   ....[164]....
        /*074c*/ 	.word	0x000161a0


	//   ....[165]....
        /*0750*/ 	.word	0x000161c0


	//   ....[166]....
        /*0754*/ 	.word	0x00016200


	//   ....[167]....
        /*0758*/ 	.word	0x00016340


	//   ....[168]....
        /*075c*/ 	.word	0x00016370


	//   ....[169]....
        /*0760*/ 	.word	0x000163b0


	//   ....[170]....
        /*0764*/ 	.word	0x000163e0


	//   ....[171]....
        /*0768*/ 	.word	0x00016410


	//   ....[172]....
        /*076c*/ 	.word	0x00016440


	//   ....[173]....
        /*0770*/ 	.word	0x000164e0


	//   ....[174]....
        /*0774*/ 	.word	0x00016580


	//   ....[175]....
        /*0778*/ 	.word	0x00016630


	//   ....[176]....
        /*077c*/ 	.word	0x00016c20


	//   ....[177]....
        /*0780*/ 	.word	0x00017230


	//   ....[178]....
        /*0784*/ 	.word	0x00017310


	//   ....[179]....
        /*0788*/ 	.word	0x000173d0


	//   ....[180]....
        /*078c*/ 	.word	0x00017560


	//   ....[181]....
        /*0790*/ 	.word	0x000175f0


	//   ....[182]....
        /*0794*/ 	.word	0x00017650


	//   ....[183]....
        /*0798*/ 	.word	0x00017750


	//   ....[184]....
        /*079c*/ 	.word	0x000177b0


	//   ....[185]....
        /*07a0*/ 	.word	0x00017880


	//   ....[186]....
        /*07a4*/ 	.word	0x00017940


	//   ....[187]....
        /*07a8*/ 	.word	0x00017a10


	//   ....[188]....
        /*07ac*/ 	.word	0x00017b90


	//   ....[189]....
        /*07b0*/ 	.word	0x00017c50


	//   ....[190]....
        /*07b4*/ 	.word	0x00017da0


	//   ....[191]....
        /*07b8*/ 	.word	0x00017df0


	//   ....[192]....
        /*07bc*/ 	.word	0x00017ef0


	//   ....[193]....
        /*07c0*/ 	.word	0x00017fa0


	//   ....[194]....
        /*07c4*/ 	.word	0x00018000


	//   ....[195]....
        /*07c8*/ 	.word	0x000180a0


	//   ....[196]....
        /*07cc*/ 	.word	0x00018170


	//   ....[197]....
        /*07d0*/ 	.word	0x00018240


	//   ....[198]....
        /*07d4*/ 	.word	0x000182e0


	//   ....[199]....
        /*07d8*/ 	.word	0x00018350


	//   ....[200]....
        /*07dc*/ 	.word	0x000183d0


	//   ....[201]....
        /*07e0*/ 	.word	0x00018490


	//   ....[202]....
        /*07e4*/ 	.word	0x00018510


	//   ....[203]....
        /*07e8*/ 	.word	0x000185f0


	//   ....[204]....
        /*07ec*/ 	.word	0x00018670


	//   ....[205]....
        /*07f0*/ 	.word	0x00018730


	//   ....[206]....
        /*07f4*/ 	.word	0x00018860


	//   ....[207]....
        /*07f8*/ 	.word	0x000188f0


	//   ....[208]....
        /*07fc*/ 	.word	0x00018950


	//   ....[209]....
        /*0800*/ 	.word	0x00018a30


	//   ....[210]....
        /*0804*/ 	.word	0x00018a90


	//   ....[211]....
        /*0808*/ 	.word	0x00018b60


	//   ....[212]....
        /*080c*/ 	.word	0x00018bc0


	//   ....[213]....
        /*0810*/ 	.word	0x00018c90


	//   ....[214]....
        /*0814*/ 	.word	0x00018cf0


	//   ....[215]....
        /*0818*/ 	.word	0x00018dc0


	//   ....[216]....
        /*081c*/ 	.word	0x00018eb0


	//   ....[217]....
        /*0820*/ 	.word	0x00018f40


	//   ....[218]....
        /*0824*/ 	.word	0x00018fa0


	//   ....[219]....
        /*0828*/ 	.word	0x00019070


	//   ....[220]....
        /*082c*/ 	.word	0x000190d0


	//   ....[221]....
        /*0830*/ 	.word	0x000191a0


	//   ....[222]....
        /*0834*/ 	.word	0x00019200


	//   ....[223]....
        /*0838*/ 	.word	0x000192d0


	//   ....[224]....
        /*083c*/ 	.word	0x00019330


	//   ....[225]....
        /*0840*/ 	.word	0x00019400


	//   ....[226]....
        /*0844*/ 	.word	0x00019650


	//----- nvinfo : EIATTR_REG_RECONFIG
	.align		4
.L_808:
        /*0848*/ 	.byte	0x01, 0x54
	.zero		2


	//----- nvinfo : EIATTR_SYSCALL_OFFSETS
	.align		4
        /*084c*/ 	.byte	0x04, 0x46
        /*084e*/ 	.short	(.L_810 - .L_809)


	//   ....[0]....
.L_809:
        /*0850*/ 	.word	0x00001b60


	//   ....[1]....
        /*0854*/ 	.word	0x00010ef0


	//   ....[2]....
        /*0858*/ 	.word	0x00011060


	//   ....[3]....
        /*085c*/ 	.word	0x000111b0


	//   ....[4]....
        /*0860*/ 	.word	0x000112f0


	//   ....[5]....
        /*0864*/ 	.word	0x00012b00


	//----- nvinfo : EIATTR_MBARRIER_INSTR_OFFSETS
	.align		4
.L_810:
        /*0868*/ 	.byte	0x04, 0x39
        /*086a*/ 	.short	(.L_812 - .L_811)


	//   ....[0]....
.L_811:
        /*086c*/ 	.word	0x00000180
        /*0870*/ 	.word	0x000000ff
        /*0874*/ 	.word	0x00033400
        /*0878*/ 	.short	0x0100
        /*087a*/ 	.byte	0x08
	.zero		1


	//   ....[1]....
        /*087c*/ 	.word	0x00000190
        /*0880*/ 	.word	0x000000ff
        /*0884*/ 	.word	0x00033420
        /*0888*/ 	.short	0x0100
        /*088a*/ 	.byte	0x08
	.zero		1


	//   ....[2]....
        /*088c*/ 	.word	0x00000280
        /*0890*/ 	.word	0x000000ff
        /*0894*/ 	.word	0x00033430
        /*0898*/ 	.short	0x0100
        /*089a*/ 	.byte	0x08
	.zero		1


	//   ....[3]....
        /*089c*/ 	.word	0x00000290
        /*08a0*/ 	.word	0x000000ff
        /*08a4*/ 	.word	0x00033440
        /*08a8*/ 	.short	0x0100
        /*08aa*/ 	.byte	0x08
	.zero		1


	//   ....[4]....
        /*08ac*/ 	.word	0x000002a0
        /*08b0*/ 	.word	0x000000ff
        /*08b4*/ 	.word	0x00033438
        /*08b8*/ 	.short	0x0100
        /*08ba*/ 	.byte	0x08
	.zero		1


	//   ....[5]....
        /*08bc*/ 	.word	0x000002b0
        /*08c0*/ 	.word	0x000000ff
        /*08c4*/ 	.word	0x00033448
        /*08c8*/ 	.short	0x0100
        /*08ca*/ 	.byte	0x08
	.zero		1


	//   ....[6]....
        /*08cc*/ 	.word	0x000003e0
        /*08d0*/ 	.word	0x000000ff
        /*08d4*/ 	.word	0x00033450
        /*08d8*/ 	.short	0x0100
        /*08da*/ 	.byte	0x08
	.zero		1


	//   ....[7]....
        /*08dc*/ 	.word	0x000003f0
        /*08e0*/ 	.word	0x000000ff
        /*08e4*/ 	.word	0x00033460
        /*08e8*/ 	.short	0x0100
        /*08ea*/ 	.byte	0x08
	.zero		1


	//   ....[8]....
        /*08ec*/ 	.word	0x00000400
        /*08f0*/ 	.word	0x000000ff
        /*08f4*/ 	.word	0x00033458
        /*08f8*/ 	.short	0x0100
        /*08fa*/ 	.byte	0x08
	.zero		1


	//   ....[9]....
        /*08fc*/ 	.word	0x00000410
        /*0900*/ 	.word	0x000000ff
        /*0904*/ 	.word	0x00033468
        /*0908*/ 	.short	0x0100
        /*090a*/ 	.byte	0x08
	.zero		1


	//   ....[10]....
        /*090c*/ 	.word	0x00000500
        /*0910*/ 	.word	0x000000ff
        /*0914*/ 	.word	0x00033470
        /*0918*/ 	.short	0x0100
        /*091a*/ 	.byte	0x06
	.zero		1


	//   ....[11]....
        /*091c*/ 	.word	0x00000510
        /*0920*/ 	.word	0x000000ff
        /*0924*/ 	.word	0x00033480
        /*0928*/ 	.short	0x0100
        /*092a*/ 	.byte	0x06
	.zero		1


	//   ....[12]....
        /*092c*/ 	.word	0x00000520
        /*0930*/ 	.word	0x000000ff
        /*0934*/ 	.word	0x00033478
        /*0938*/ 	.short	0x0100
        /*093a*/ 	.byte	0x06
	.zero		1


	//   ....[13]....
        /*093c*/ 	.word	0x00000530
        /*0940*/ 	.word	0x000000ff
        /*0944*/ 	.word	0x00033488
        /*0948*/ 	.short	0x0100
        /*094a*/ 	.byte	0x06
	.zero		1


	//   ....[14]....
        /*094c*/ 	.word	0x00000660
        /*0950*/ 	.word	0x000000ff
        /*0954*/ 	.word	0x00033490
        /*0958*/ 	.short	0x0100
        /*095a*/ 	.byte	0x08
	.zero		1


	//   ....[15]....
        /*095c*/ 	.word	0x00000670
        /*0960*/ 	.word	0x000000ff
        /*0964*/ 	.word	0x000334a0
        /*0968*/ 	.short	0x0100
        /*096a*/ 	.byte	0x08
	.zero		1


	//   ....[16]....
        /*096c*/ 	.word	0x00000680
        /*0970*/ 	.word	0x000000ff
        /*0974*/ 	.word	0x00033498
        /*0978*/ 	.short	0x0100
        /*097a*/ 	.byte	0x08
	.zero		1


	//   ....[17]....
        /*097c*/ 	.word	0x00000690
        /*0980*/ 	.word	0x000000ff
        /*0984*/ 	.word	0x000334a8
        /*0988*/ 	.short	0x0100
        /*098a*/ 	.byte	0x08
	.zero		1


	//   ....[18]....
        /*098c*/ 	.word	0x000007e0
        /*0990*/ 	.word	0x000000ff
        /*0994*/ 	.word	0x000334b0
        /*0998*/ 	.short	0x0100
        /*099a*/ 	.byte	0x08
	.zero		1


	//   ....[19]....
        /*099c*/ 	.word	0x000007f0
        /*09a0*/ 	.word	0x000000ff
        /*09a4*/ 	.word	0x000334c0
        /*09a8*/ 	.short	0x0100
        /*09aa*/ 	.byte	0x08
	.zero		1


	//   ....[20]....
        /*09ac*/ 	.word	0x00000800
        /*09b0*/ 	.word	0x000000ff
        /*09b4*/ 	.word	0x000334b8
        /*09b8*/ 	.short	0x0100
        /*09ba*/ 	.byte	0x08
	.zero		1


	//   ....[21]....
        /*09bc*/ 	.word	0x00000810
        /*09c0*/ 	.word	0x000000ff
        /*09c4*/ 	.word	0x000334c8
        /*09c8*/ 	.short	0x0100
        /*09ca*/ 	.byte	0x08
	.zero		1


	//   ....[22]....
        /*09cc*/ 	.word	0x00001be0
        /*09d0*/ 	.word	0x000000ff
        /*09d4*/ 	.word	0x00033400
        /*09d8*/ 	.short	0x010a
        /*09da*/ 	.byte	0x29
	.zero		1


	//   ....[23]....
        /*09dc*/ 	.word	0x00001c60
        /*09e0*/ 	.word	0x00000003
        /*09e4*/ 	.word	0x00033430
        /*09e8*/ 	.short	0x010a
        /*09ea*/ 	.byte	0x3f
	.zero		1


	//   ....[24]....
        /*09ec*/ 	.word	0x00001ca0
        /*09f0*/ 	.word	0x00000003
        /*09f4*/ 	.word	0x00033430
        /*09f8*/ 	.short	0x010a
        /*09fa*/ 	.byte	0x3f
	.zero		1


	//   ....[25]....
        /*09fc*/ 	.word	0x00002c90
        /*0a00*/ 	.word	0x000000ff
        /*0a04*/ 	.word	0x00000000
        /*0a08*/ 	.short	0x0101
        /*0a0a*/ 	.byte	0x06
	.zero		1


	//   ....[26]....
        /*0a0c*/ 	.word	0x00005170
        /*0a10*/ 	.word	0x000000ff
        /*0a14*/ 	.word	0x00033430
        /*0a18*/ 	.short	0x010a
        /*0a1a*/ 	.byte	0x06
	.zero		1


	//   ....[27]....
        /*0a1c*/ 	.word	0x000051b0
        /*0a20*/ 	.word	0x000000ff
        /*0a24*/ 	.word	0x00033430
        /*0a28*/ 	.short	0x010a
        /*0a2a*/ 	.byte	0x06
	.zero		1


	//   ....[28]....
        /*0a2c*/ 	.word	0x00005df0
        /*0a30*/ 	.word	0x000000ff
        /*0a34*/ 	.word	0x00033450
        /*0a38*/ 	.short	0x010a
        /*0a3a*/ 	.byte	0x06
	.zero		1


	//   ....[29]....
        /*0a3c*/ 	.word	0x00005e30
        /*0a40*/ 	.word	0x000000ff
        /*0a44*/ 	.word	0x00033450
        /*0a48*/ 	.short	0x010a
        /*0a4a*/ 	.byte	0x06
	.zero		1


	//   ....[30]....
        /*0a4c*/ 	.word	0x000061c0
        /*0a50*/ 	.word	0x000000ff
        /*0a54*/ 	.word	0x00000000
        /*0a58*/ 	.short	0x0101
        /*0a5a*/ 	.byte	0x06
	.zero		1


	//   ....[31]....
        /*0a5c*/ 	.word	0x000082d0
        /*0a60*/ 	.word	0x000000ff
        /*0a64*/ 	.word	0x00000000
        /*0a68*/ 	.short	0x0101
        /*0a6a*/ 	.byte	0x06
	.zero		1


	//   ....[32]....
        /*0a6c*/ 	.word	0x00008bf0
        /*0a70*/ 	.word	0x000000ff
        /*0a74*/ 	.word	0x00033430
        /*0a78*/ 	.short	0x010a
        /*0a7a*/ 	.byte	0x06
	.zero		1


	//   ....[33]....
        /*0a7c*/ 	.word	0x00008c30
        /*0a80*/ 	.word	0x000000ff
        /*0a84*/ 	.word	0x00033430
        /*0a88*/ 	.short	0x010a
        /*0a8a*/ 	.byte	0x06
	.zero		1


	//   ....[34]....
        /*0a8c*/ 	.word	0x00009840
        /*0a90*/ 	.word	0x000000ff
        /*0a94*/ 	.word	0x00033450
        /*0a98*/ 	.short	0x010a
        /*0a9a*/ 	.byte	0x06
	.zero		1


	//   ....[35]....
        /*0a9c*/ 	.word	0x00009880
        /*0aa0*/ 	.word	0x000000ff
        /*0aa4*/ 	.word	0x00033450
        /*0aa8*/ 	.short	0x010a
        /*0aaa*/ 	.byte	0x06
	.zero		1


	//   ....[36]....
        /*0aac*/ 	.word	0x00009bd0
        /*0ab0*/ 	.word	0x000000ff
        /*0ab4*/ 	.word	0x00000000
        /*0ab8*/ 	.short	0x0101
        /*0aba*/ 	.byte	0x06
	.zero		1


	//   ....[37]....
        /*0abc*/ 	.word	0x0000b180
        /*0ac0*/ 	.word	0x000000ff
        /*0ac4*/ 	.word	0x00000000
        /*0ac8*/ 	.short	0x0101
        /*0aca*/ 	.byte	0x06
	.zero		1


	//   ....[38]....
        /*0acc*/ 	.word	0x0000ba00
        /*0ad0*/ 	.word	0x000000ff
        /*0ad4*/ 	.word	0x00033450
        /*0ad8*/ 	.short	0x010a
        /*0ada*/ 	.byte	0x09
	.zero		1


	//   ....[39]....
        /*0adc*/ 	.word	0x0000ba40
        /*0ae0*/ 	.word	0x000000ff
        /*0ae4*/ 	.word	0x00033450
        /*0ae8*/ 	.short	0x010a
        /*0aea*/ 	.byte	0x09
	.zero		1


	//   ....[40]....
        /*0aec*/ 	.word	0x0000c140
        /*0af0*/ 	.word	0x000000ff
        /*0af4*/ 	.word	0x00000000
        /*0af8*/ 	.short	0x0101
        /*0afa*/ 	.byte	0x04
	.zero		1


	//   ....[41]....
        /*0afc*/ 	.word	0x0000e5f0
        /*0b00*/ 	.word	0x00000000
        /*0b04*/ 	.word	0x00000000
        /*0b08*/ 	.short	0x0101
        /*0b0a*/ 	.byte	0x3f
	.zero		1


	//   ....[42]....
        /*0b0c*/ 	.word	0x00011970
        /*0b10*/ 	.word	0x00000004
        /*0b14*/ 	.word	0x00033480
        /*0b18*/ 	.short	0x010a
        /*0b1a*/ 	.byte	0x3f
	.zero		1


	//   ....[43]....
        /*0b1c*/ 	.word	0x000120a0
        /*0b20*/ 	.word	0x00000004
        /*0b24*/ 	.word	0x00033470
        /*0b28*/ 	.short	0x0107
        /*0b2a*/ 	.byte	0x3f
	.zero		1


	//   ....[44]....
        /*0b2c*/ 	.word	0x00012160
        /*0b30*/ 	.word	0x00000004
        /*0b34*/ 	.word	0x00033470
        /*0b38*/ 	.short	0x0101
        /*0b3a*/ 	.byte	0x3f
	.zero		1


	//   ....[45]....
        /*0b3c*/ 	.word	0x00012190
        /*0b40*/ 	.word	0x00000004
        /*0b44*/ 	.word	0x00033440
        /*0b48*/ 	.short	0x010a
        /*0b4a*/ 	.byte	0x3f
	.zero		1


	//   ....[46]....
        /*0b4c*/ 	.word	0x00012820
        /*0b50*/ 	.word	0x00000004
        /*0b54*/ 	.word	0x00033430
        /*0b58*/ 	.short	0x0107
        /*0b5a*/ 	.byte	0x3f
	.zero		1


	//   ....[47]....
        /*0b5c*/ 	.word	0x000128f0
        /*0b60*/ 	.word	0x00000004
        /*0b64*/ 	.word	0x00033430
        /*0b68*/ 	.short	0x0101
        /*0b6a*/ 	.byte	0x3f
	.zero		1


	//   ....[48]....
        /*0b6c*/ 	.word	0x000131e0
        /*0b70*/ 	.word	0x00000012
        /*0b74*/ 	.word	0x00033400
        /*0b78*/ 	.short	0x0107
        /*0b7a*/ 	.byte	0x3f
	.zero		1


	//   ....[49]....
        /*0b7c*/ 	.word	0x000132e0
        /*0b80*/ 	.word	0x00000012
        /*0b84*/ 	.word	0x00033400
        /*0b88*/ 	.short	0x0101
        /*0b8a*/ 	.byte	0x3f
	.zero		1


	//   ....[50]....
        /*0b8c*/ 	.word	0x00013300
        /*0b90*/ 	.word	0x00000012
        /*0b94*/ 	.word	0x00033420
        /*0b98*/ 	.short	0x010a
        /*0b9a*/ 	.byte	0x3f
	.zero		1


	//   ....[51]....
        /*0b9c*/ 	.word	0x00013820
        /*0ba0*/ 	.word	0x00000004
        /*0ba4*/ 	.word	0x00033480
        /*0ba8*/ 	.short	0x010a
        /*0baa*/ 	.byte	0x3f
	.zero		1


	//   ....[52]....
        /*0bac*/ 	.word	0x00013d60
        /*0bb0*/ 	.word	0x00000004
        /*0bb4*/ 	.word	0x00033470
        /*0bb8*/ 	.short	0x0107
        /*0bba*/ 	.byte	0x3f
	.zero		1


	//   ....[53]....
        /*0bbc*/ 	.word	0x00013e20
        /*0bc0*/ 	.word	0x00000004
        /*0bc4*/ 	.word	0x00033470
        /*0bc8*/ 	.short	0x0101
        /*0bca*/ 	.byte	0x3f
	.zero		1


	//   ....[54]....
        /*0bcc*/ 	.word	0x00013e50
        /*0bd0*/ 	.word	0x00000004
        /*0bd4*/ 	.word	0x00033440
        /*0bd8*/ 	.short	0x010a
        /*0bda*/ 	.byte	0x3f
	.zero		1


	//   ....[55]....
        /*0bdc*/ 	.word	0x00014360
        /*0be0*/ 	.word	0x00000004
        /*0be4*/ 	.word	0x00033430
        /*0be8*/ 	.short	0x0107
        /*0bea*/ 	.byte	0x3f
	.zero		1


	//   ....[56]....
        /*0bec*/ 	.word	0x00014430
        /*0bf0*/ 	.word	0x00000004
        /*0bf4*/ 	.word	0x00033430
        /*0bf8*/ 	.short	0x0101
        /*0bfa*/ 	.byte	0x3f
	.zero		1


	//   ....[57]....
        /*0bfc*/ 	.word	0x000144b0
        /*0c00*/ 	.word	0x00000002
        /*0c04*/ 	.word	0x00033470
        /*0c08*/ 	.short	0x010a
        /*0c0a*/ 	.byte	0x3f
	.zero		1


	//   ....[58]....
        /*0c0c*/ 	.word	0x00014540
        /*0c10*/ 	.word	0x00000002
        /*0c14*/ 	.word	0x00033460
        /*0c18*/ 	.short	0x010a
        /*0c1a*/ 	.byte	0x3f
	.zero		1


	//   ....[59]....
        /*0c1c*/ 	.word	0x00015050
        /*0c20*/ 	.word	0x00000002
        /*0c24*/ 	.word	0x00033450
        /*0c28*/ 	.short	0x0101
        /*0c2a*/ 	.byte	0x3f
	.zero		1


	//   ....[60]....
        /*0c2c*/ 	.word	0x000150e0
        /*0c30*/ 	.word	0x00000002
        /*0c34*/ 	.word	0x00000000
        /*0c38*/ 	.short	0x0101
        /*0c3a*/ 	.byte	0x3f
	.zero		1


	//   ....[61]....
        /*0c3c*/ 	.word	0x000152a0
        /*0c40*/ 	.word	0x00000000
        /*0c44*/ 	.word	0x00033470
        /*0c48*/ 	.short	0x010a
        /*0c4a*/ 	.byte	0x3f
	.zero		1


	//   ....[62]....
        /*0c4c*/ 	.word	0x00015320
        /*0c50*/ 	.word	0x00000000
        /*0c54*/ 	.word	0x00033460
        /*0c58*/ 	.short	0x010a
        /*0c5a*/ 	.byte	0x3f
	.zero		1


	//   ....[63]....
        /*0c5c*/ 	.word	0x00015e40
        /*0c60*/ 	.word	0x00000000
        /*0c64*/ 	.word	0x00033450
        /*0c68*/ 	.short	0x0101
        /*0c6a*/ 	.byte	0x3f
	.zero		1


	//   ....[64]....
        /*0c6c*/ 	.word	0x00015f00
        /*0c70*/ 	.word	0x00000000
        /*0c74*/ 	.word	0x00000000
        /*0c78*/ 	.short	0x0101
        /*0c7a*/ 	.byte	0x3f
	.zero		1


	//   ....[65]....
        /*0c7c*/ 	.word	0x00016ba0
        /*0c80*/ 	.word	0x00000004
        /*0c84*/ 	.word	0x00033420
        /*0c88*/ 	.short	0x010a
        /*0c8a*/ 	.byte	0x3f
	.zero		1


	//   ....[66]....
        /*0c8c*/ 	.word	0x00016d20
        /*0c90*/ 	.word	0x00000005
        /*0c94*/ 	.word	0x00033440
        /*0c98*/ 	.short	0x010a
        /*0c9a*/ 	.byte	0x3f
	.zero		1


	//   ....[67]....
        /*0c9c*/ 	.word	0x00016dc0
        /*0ca0*/ 	.word	0x0000001f
        /*0ca4*/ 	.word	0x00033440
        /*0ca8*/ 	.short	0x010a
        /*0caa*/ 	.byte	0x3f
	.zero		1


	//   ....[68]....
        /*0cac*/ 	.word	0x00016e00
        /*0cb0*/ 	.word	0x00000005
        /*0cb4*/ 	.word	0x00033460
        /*0cb8*/ 	.short	0x010a
        /*0cba*/ 	.byte	0x3f
	.zero		1


	//   ....[69]....
        /*0cbc*/ 	.word	0x00016e40
        /*0cc0*/ 	.word	0x0000001f
        /*0cc4*/ 	.word	0x00033460
        /*0cc8*/ 	.short	0x010a
        /*0cca*/ 	.byte	0x3f
	.zero		1


	//   ....[70]....
        /*0ccc*/ 	.word	0x00016e80
        /*0cd0*/ 	.word	0x00000005
        /*0cd4*/ 	.word	0x00033480
        /*0cd8*/ 	.short	0x010a
        /*0cda*/ 	.byte	0x3f
	.zero		1


	//   ....[71]....
        /*0cdc*/ 	.word	0x00016ec0
        /*0ce0*/ 	.word	0x0000001f
        /*0ce4*/ 	.word	0x00033480
        /*0ce8*/ 	.short	0x010a
        /*0cea*/ 	.byte	0x3f
	.zero		1


	//   ....[72]....
        /*0cec*/ 	.word	0x00016f30
        /*0cf0*/ 	.word	0x00000003
        /*0cf4*/ 	.word	0x00033400
        /*0cf8*/ 	.short	0x010a
        /*0cfa*/ 	.byte	0x3f
	.zero		1


	//   ....[73]....
        /*0cfc*/ 	.word	0x00016f80
        /*0d00*/ 	.word	0x00000003
        /*0d04*/ 	.word	0x00033430
        /*0d08*/ 	.short	0x010a
        /*0d0a*/ 	.byte	0x3f
	.zero		1


	//   ....[74]....
        /*0d0c*/ 	.word	0x00016fe0
        /*0d10*/ 	.word	0x00000007
        /*0d14*/ 	.word	0x00033430
        /*0d18*/ 	.short	0x010a
        /*0d1a*/ 	.byte	0x3f
	.zero		1


	//   ....[75]....
        /*0d1c*/ 	.word	0x00017040
        /*0d20*/ 	.word	0x00000007
        /*0d24*/ 	.word	0x00033450
        /*0d28*/ 	.short	0x010a
        /*0d2a*/ 	.byte	0x3f
	.zero		1


	//   ....[76]....
        /*0d2c*/ 	.word	0x000170a0
        /*0d30*/ 	.word	0x00000009
        /*0d34*/ 	.word	0x00033430
        /*0d38*/ 	.short	0x010a
        /*0d3a*/ 	.byte	0x3f
	.zero		1


	//   ....[77]....
        /*0d3c*/ 	.word	0x00017100
        /*0d40*/ 	.word	0x00000009
        /*0d44*/ 	.word	0x00033450
        /*0d48*/ 	.short	0x010a
        /*0d4a*/ 	.byte	0x3f
	.zero		1


	//   ....[78]....
        /*0d4c*/ 	.word	0x00017160
        /*0d50*/ 	.word	0x00000006
        /*0d54*/ 	.word	0x00033450
        /*0d58*/ 	.short	0x010a
        /*0d5a*/ 	.byte	0x3f
	.zero		1


	//   ....[79]....
        /*0d5c*/ 	.word	0x00017260
        /*0d60*/ 	.word	0x00000004
        /*0d64*/ 	.word	0x00033480
        /*0d68*/ 	.short	0x010a
        /*0d6a*/ 	.byte	0x3f
	.zero		1


	//   ....[80]....
        /*0d6c*/ 	.word	0x00017ae0
        /*0d70*/ 	.word	0x00000004
        /*0d74*/ 	.word	0x00033440
        /*0d78*/ 	.short	0x010a
        /*0d7a*/ 	.byte	0x3f
	.zero		1


	//   ....[81]....
        /*0d7c*/ 	.word	0x00018760
        /*0d80*/ 	.word	0x00000012
        /*0d84*/ 	.word	0x00033420
        /*0d88*/ 	.short	0x010a
        /*0d8a*/ 	.byte	0x3f
	.zero		1


	//   ....[82]....
        /*0d8c*/ 	.word	0x000187b0
        /*0d90*/ 	.word	0x00000004
        /*0d94*/ 	.word	0x00033480
        /*0d98*/ 	.short	0x010a
        /*0d9a*/ 	.byte	0x3f
	.zero		1


	//   ....[83]....
        /*0d9c*/ 	.word	0x00018e00
        /*0da0*/ 	.word	0x00000004
        /*0da4*/ 	.word	0x00033440
        /*0da8*/ 	.short	0x010a
        /*0daa*/ 	.byte	0x3f
	.zero		1


	//   ....[84]....
        /*0dac*/ 	.word	0x00019430
        /*0db0*/ 	.word	0x00000002
        /*0db4*/ 	.word	0x00033470
        /*0db8*/ 	.short	0x010a
        /*0dba*/ 	.byte	0x3f
	.zero		1


	//   ....[85]....
        /*0dbc*/ 	.word	0x00019480
        /*0dc0*/ 	.word	0x00000002
        /*0dc4*/ 	.word	0x00033460
        /*0dc8*/ 	.short	0x010a
        /*0dca*/ 	.byte	0x3f
	.zero		1


	//   ....[86]....
        /*0dcc*/ 	.word	0x000194d0
        /*0dd0*/ 	.word	0x00000000
        /*0dd4*/ 	.word	0x00033470
        /*0dd8*/ 	.short	0x010a
        /*0dda*/ 	.byte	0x3f
	.zero		1


	//   ....[87]....
        /*0ddc*/ 	.word	0x00019520
        /*0de0*/ 	.word	0x00000000
        /*0de4*/ 	.word	0x00033460
        /*0de8*/ 	.short	0x010a
        /*0dea*/ 	.byte	0x3f
	.zero		1


	//   ....[88]....
        /*0dec*/ 	.word	0x00019570
        /*0df0*/ 	.word	0x00000004
        /*0df4*/ 	.word	0x00033420
        /*0df8*/ 	.short	0x010a
        /*0dfa*/ 	.byte	0x3f
	.zero		1


	//   ....[89]....
        /*0dfc*/ 	.word	0x00019710
        /*0e00*/ 	.word	0x00000005
        /*0e04*/ 	.word	0x00033440
        /*0e08*/ 	.short	0x010a
        /*0e0a*/ 	.byte	0x3f
	.zero		1


	//   ....[90]....
        /*0e0c*/ 	.word	0x00019760
        /*0e10*/ 	.word	0x0000001f
        /*0e14*/ 	.word	0x00033440
        /*0e18*/ 	.short	0x010a
        /*0e1a*/ 	.byte	0x3f
	.zero		1


	//   ....[91]....
        /*0e1c*/ 	.word	0x000197b0
        /*0e20*/ 	.word	0x00000005
        /*0e24*/ 	.word	0x00033460
        /*0e28*/ 	.short	0x010a
        /*0e2a*/ 	.byte	0x3f
	.zero		1


	//   ....[92]....
        /*0e2c*/ 	.word	0x00019800
        /*0e30*/ 	.word	0x0000001f
        /*0e34*/ 	.word	0x00033460
        /*0e38*/ 	.short	0x010a
        /*0e3a*/ 	.byte	0x3f
	.zero		1


	//   ....[93]....
        /*0e3c*/ 	.word	0x00019850
        /*0e40*/ 	.word	0x00000005
        /*0e44*/ 	.word	0x00033480
        /*0e48*/ 	.short	0x010a
        /*0e4a*/ 	.byte	0x3f
	.zero		1


	//----- nvinfo : EIATTR_NUM_MBARRIERS
	.align		4
.L_812:
        /*0e4c*/ 	.byte	0x03, 0x38
        /*0e4e*/ 	.short	0x0016


	//----- nvinfo : EIATTR_EXIT_INSTR_OFFSETS
	.align		4
        /*0e50*/ 	.byte	0x04, 0x1c
        /*0e52*/ 	.short	(.L_814 - .L_813)


	//   ....[0]....
.L_813:
        /*0e54*/ 	.word	0x000009c0


	//   ....[1]....
        /*0e58*/ 	.word	0x0000f760


	//   ....[2]....
        /*0e5c*/ 	.word	0x00016f10


	//----- nvinfo : EIATTR_MAX_THREADS
	.align		4
.L_814:
        /*0e60*/ 	.byte	0x04, 0x05
        /*0e62*/ 	.short	(.L_816 - .L_815)
.L_815:
        /*0e64*/ 	.word	0x00000180
        /*0e68*/ 	.word	0x00000001
        /*0e6c*/ 	.word	0x00000001


	//----- nvinfo : EIATTR_CRS_STACK_SIZE
	.align		4
.L_816:
        /*0e70*/ 	.byte	0x04, 0x1e
        /*0e72*/ 	.short	(.L_818 - .L_817)
.L_817:
        /*0e74*/ 	.word	0x00000000


	//----- nvinfo : EIATTR_CBANK_PARAM_SIZE
	.align		4
.L_818:
        /*0e78*/ 	.byte	0x03, 0x19
        /*0e7a*/ 	.short	0x0af0


	//----- nvinfo : EIATTR_PARAM_CBANK
	.align		4
        /*0e7c*/ 	.byte	0x04, 0x0a
        /*0e7e*/ 	.short	(.L_820 - .L_819)
	.align		4
.L_819:
        /*0e80*/ 	.word	index@(.nv.constant0._ZN7cutlass13device_kernelIN5flash11enable_sm90INS1_16FlashAttnFwdSm90INS1_25CollectiveMainloopFwdSm90ILi2EN4cute5tupleIJNS5_1CILi1EEES8_S8_EEENS6_IJNS7_ILi128EEENS7_ILi160EEENS7_ILi192EEEEEELi192ENS_12float_e4m3_tEfNS_4arch4Sm90ELb1ELb0ELb0ELb1ELb1ELb0ELb0ELb1ELb1ELb1ELb0ELb0EEENS1_21CollectiveEpilogueFwdINS6_IJSA_SC_SB_EEES9_NS_10bfloat16_tESG_Li256ELb1ELb1ELb0ELb1EEENS1_36VarlenDynamicPersistentTileSchedulerILi128ELi160ELi256ELi128ELb0ELb1ELb1ELb1ELb1ELb1EEEEEEEEEvNT_6ParamsE)
        /*0e84*/ 	.short	0x0210
        /*0e86*/ 	.short	0x0af0


	//----- nvinfo : EIATTR_SW_WAR
	.align		4
.L_820:
        /*0e88*/ 	.byte	0x04, 0x36
        /*0e8a*/ 	.short	(.L_822 - .L_821)
.L_821:
        /*0e8c*/ 	.word	0x00000008
.L_822:


//--------------------- .nv.info._ZN7cutlass13device_kernelIN5flash11enable_sm90INS1_16FlashAttnFwdSm90INS1_25CollectiveMainloopFwdSm90ILi2EN4cute5tupleIJNS5_1CILi1EEES8_S8_EEENS6_IJNS7_ILi128EEENS7_ILi160EEENS7_ILi192EEEEEELi192ENS_12float_e4m3_tEfNS_4arch4Sm90ELb1ELb0ELb0ELb1ELb1ELb1ELb0ELb1ELb1ELb1ELb0ELb0EEENS1_21CollectiveEpilogueFwdINS6_IJSA_SC_SB_EEES9_NS_10bfloat16_tESG_Li256ELb1ELb1ELb0ELb1EEENS1_36VarlenDynamicPersistentTileSchedulerILi128ELi160ELi256ELi128ELb0ELb1ELb1ELb1ELb1ELb1EEEEEEEEEvNT_6ParamsE --------------------------
	.section	.nv.info._ZN7cutlass13device_kernelIN5flash11enable_sm90INS1_16FlashAttnFwdSm90INS1_25CollectiveMainloopFwdSm90ILi2EN4cute5tupleIJNS5_1CILi1EEES8_S8_EEENS6_IJNS7_ILi128EEENS7_ILi160EEENS7_ILi192EEEEEELi192ENS_12float_e4m3_tEfNS_4arch4Sm90ELb1ELb0ELb0ELb1ELb1ELb1ELb0ELb1ELb1ELb1ELb0ELb0EEENS1_21CollectiveEpilogueFwdINS6_IJSA_SC_SB_EEES9_NS_10bfloat16_tESG_Li256ELb1ELb1ELb0ELb1EEENS1_36VarlenDynamicPersistentTileSchedulerILi128ELi160ELi256ELi128ELb0ELb1ELb1ELb1ELb1ELb1EEEEEEEEEvNT_6ParamsE,"",@"SHT_CUDA_INFO"
	.sectionflags	@""
	.align	4


	//----- nvinfo : EIATTR_CUDA_API_VERSION
	.align		4
        /*0000*/ 	.byte	0x04, 0x37
        /*0002*/ 	.short	(.L_824 - .L_823)
.L_823:
        /*0004*/ 	.word	0x00000082


	//----- nvinfo : EIATTR_KPARAM_INFO
	.align		4
.L_824:
        /*0008*/ 	.byte	0x04, 0x17
        /*000a*/ 	.short	(.L_826 - .L_825)
.L_825:
        /*000c*/ 	.word	0x00000000
        /*0010*/ 	.short	0x0000
        /*0012*/ 	.short	0x0070
        /*0014*/ 	.byte	0x00, 0xf0, 0x01, 0x2a


	//----- nvinfo : EIATTR_SPARSE_MMA_MASK
	.align		4
.L_826:
        /*0018*/ 	.byte	0x03, 0x50
        /*001a*/ 	.short	0x0000


	//----- nvinfo : EIATTR_MAXREG_COUNT
	.align		4
        /*001c*/ 	.byte	0x03, 0x1b
        /*001e*/ 	.short	0x00a8


	//----- nvinfo : EIATTR_NUM_BARRIERS
	.align		4
        /*0020*/ 	.byte	0x02, 0x4c
        /*0022*/ 	.byte	0x10
	.zero		1


	//----- nvinfo : EIATTR_EXTERNS
	.align		4
        /*0024*/ 	.byte	0x04, 0x0f
        /*0026*/ 	.short	(.L_828 - .L_827)


	//   ....[0]....
	.align		4
.L_827:
        /*0028*/ 	.word	index@(__assertfail)


	//----- nvinfo : EIATTR_ANNOTATIONS
	.align		4
.L_828:
        /*002c*/ 	.byte	0x04, 0x55
        /*002e*/ 	.short	(.L_830 - .L_829)


	//   ....[0]....
.L_829:
        /* <DEDUP_REMOVED lines=107> */


	//----- nvinfo : EIATTR_MERCURY_ISA_VERSION
	.align		4
.L_830:
        /*06d0*/ 	.byte	0x03, 0x5f
        /*06d2*/ 	.short	0x0101


	//----- nvinfo : EIATTR_UNUSED_LOAD_BYTE_OFFSET
	.align		4
        /*06d4*/ 	.byte	0x04, 0x44
        /*06d6*/ 	.short	(.L_832 - .L_831)


	//   ....[0]....
.L_831:
        /*06d8*/ 	.word	0x00000a90
        /*06dc*/ 	.word	0x0000fff0


	//   ....[1]....
        /*06e0*/ 	.word	0x00024340
        /*06e4*/ 	.word	0x0000fff0


	//----- nvinfo : EIATTR_INT_WARP_WIDE_INSTR_OFFSETS
	.align		4
.L_832:
        /*06e8*/ 	.byte	0x04, 0x31
        /*06ea*/ 	.short	(.L_834 - .L_833)


	//   ....[0]....
.L_833:
        /*06ec*/ 	.word	0x00000130


	//   ....[1]....
        /*06f0*/ 	.word	0x00000170


	//   ....[2]....
        /*06f4*/ 	.word	0x000001e0


	//   ....[3]....
        /*06f8*/ 	.word	0x0002a200


	//   ....[4]....
        /*06fc*/ 	.word	0x0002a290


	//   ....[5]....
        /*0700*/ 	.word	0x0002e970


	//   ....[6]....
        /*0704*/ 	.word	0x0002ea00


	//----- nvinfo : EIATTR_COOP_GROUP_MASK_REGIDS
	.align		4
.L_834:
        /*0708*/ 	.byte	0x04, 0x29
        /*070a*/ 	.short	(.L_836 - .L_835)


	//   ....[0]....
.L_835:
        /*070c*/ 	.word	0xffffffff


	//   ....[1]....
        /*0710*/ 	.word	0xffffffff


	//   ....[2]....
        /*0714*/ 	.word	0xffffffff


	//   ....[3]....
        /*0718*/ 	.word	0xffffffff


	//   ....[4]....
        /*071c*/ 	.word	0xffffffff


	//   ....[5]....
        /*0720*/ 	.word	0xffffffff


	//   ....[6]....
        /*0724*/ 	.word	0xffffffff


	//   ....[7]....
        /*0728*/ 	.word	0xffffffff


	//   ....[8]....
        /*072c*/ 	.word	0xffffffff


	//   ....[9]....
        /*0730*/ 	.word	0xffffffff


	//   ....[10]....
        /*0734*/ 	.word	0xffffffff


	//   ....[11]....
        /*0738*/ 	.word	0xffffffff


	//   ....[12]....
        /*073c*/ 	.word	0xffffffff


	//   ....[13]....
        /*0740*/ 	.word	0xffffffff


	//   ....[14]....
        /*0744*/ 	.word	0xffffffff


	//   ....[15]....
        /*0748*/ 	.word	0xffffffff


	//   ....[16]....
        /*074c*/ 	.word	0xffffffff


	//   ....[17]....
        /*0750*/ 	.word	0xffffffff


	//   ....[18]....
        /*0754*/ 	.word	0xffffffff


	//   ....[19]....
        /*0758*/ 	.word	0xffffffff


	//   ....[20]....
        /*075c*/ 	.word	0xffffffff


	//   ....[21]....
        /*0760*/ 	.word	0xffffffff


	//   ....[22]....
        /*0764*/ 	.word	0xffffffff


	//   ....[23]....
        /*0768*/ 	.word	0xffffffff


	//   ....[24]....
        /*076c*/ 	.word	0xffffffff


	//   ....[25]....
        /*0770*/ 	.word	0xffffffff


	//   ....[26]....
        /*0774*/ 	.word	0xffffffff


	//   ....[27]....
        /*0778*/ 	.word	0xffffffff


	//   ....[28]....
        /*077c*/ 	.word	0xffffffff


	//   ....[29]....
        /*0780*/ 	.word	0xffffffff


	//   ....[30]....
        /*0784*/ 	.word	0xffffffff


	//   ....[31]....
        /*0788*/ 	.word	0xffffffff


	//   ....[32]....
        /*078c*/ 	.word	0xffffffff


	//   ....[33]....
        /*0790*/ 	.word	0xffffffff


	//   ....[34]....
        /*0794*/ 	.word	0xffffffff


	//   ....[35]....
        /*0798*/ 	.word	0xffffffff


	//   ....[36]....
        /*079c*/ 	.word	0xffffffff


	//   ....[37]....
        /*07a0*/ 	.word	0xffffffff


	//   ....[38]....
        /*07a4*/ 	.word	0xffffffff


	//   ....[39]....
        /*07a8*/ 	.word	0xffffffff


	//   ....[40]....
        /*07ac*/ 	.word	0xffffffff


	//   ....[41]....
        /*07b0*/ 	.word	0xffffffff


	//   ....[42]....
        /*07b4*/ 	.word	0xffffffff


	//   ....[43]....
        /*07b8*/ 	.word	0xffffffff


	//   ....[44]....
        /*07bc*/ 	.word	0xffffffff


	//   ....[45]....
        /*07c0*/ 	.word	0xffffffff


	//   ....[46]....
        /*07c4*/ 	.word	0xffffffff


	//   ....[47]....
        /*07c8*/ 	.word	0xffffffff


	//   ....[48]....
        /*07cc*/ 	.word	0xffffffff


	//   ....[49]....
        /*07d0*/ 	.word	0xffffffff


	//   ....[50]....
        /*07d4*/ 	.word	0xffffffff


	//   ....[51]....
        /*07d8*/ 	.word	0xffffffff


	//   ....[52]....
        /*07dc*/ 	.word	0xffffffff


	//   ....[53]....
        /*07e0*/ 	.word	0xffffffff


	//   ....[54]....
        /*07e4*/ 	.word	0xffffffff


	//   ....[55]....
        /*07e8*/ 	.word	0xffffffff


	//   ....[56]....
        /*07ec*/ 	.word	0xffffffff


	//   ....[57]....
        /*07f0*/ 	.word	0xffffffff


	//   ....[58]....
        /*07f4*/ 	.word	0xffffffff


	//   ....[59]....
        /*07f8*/ 	.word	0xffffffff


	//   ....[60]....
        /*07fc*/ 	.word	0xffffffff


	//   ....[61]....
        /*0800*/ 	.word	0xffffffff


	//   ....[62]....
        /*0804*/ 	.word	0xffffffff


	//   ....[63]....
        /*0808*/ 	.word	0xffffffff


	//   ....[64]....
        /*080c*/ 	.word	0xffffffff


	//   ....[65]....
        /*0810*/ 	.word	0xffffffff


	//   ....[66]....
        /*0814*/ 	.word	0xffffffff


	//   ....[67]....
        /*0818*/ 	.word	0xffffffff


	//   ....[68]....
        /*081c*/ 	.word	0xffffffff


	//   ....[69]....
        /*0820*/ 	.word	0xffffffff


	//   ....[70]....
        /*0824*/ 	.word	0xffffffff


	//   ....[71]....
        /*0828*/ 	.word	0xffffffff


	//   ....[72]....
        /*082c*/ 	.word	0xffffffff


	//   ....[73]....
        /*0830*/ 	.word	0xffffffff


	//   ....[74]....
        /*0834*/ 	.word	0xffffffff


	//   ....[75]....
        /*0838*/ 	.word	0xffffffff


	//   ....[76]....
        /*083c*/ 	.word	0xffffffff


	//   ....[77]....
        /*0840*/ 	.word	0xffffffff


	//   ....[78]....
        /*0844*/ 	.word	0xffffffff


	//   ....[79]....
        /*0848*/ 	.word	0xffffffff


	//   ....[80]....
        /*084c*/ 	.word	0xffffffff


	//   ....[81]....
        /*0850*/ 	.word	0xffffffff


	//   ....[82]....
        /*0854*/ 	.word	0xffffffff


	//   ....[83]....
        /*0858*/ 	.word	0xffffffff


	//   ....[84]....
        /*085c*/ 	.word	0xffffffff


	//   ....[85]....
        /*0860*/ 	.word	0xffffffff


	//   ....[86]....
        /*0864*/ 	.word	0xffffffff


	//   ....[87]....
        /*0868*/ 	.word	0xffffffff


	//   ....[88]....
        /*086c*/ 	.word	0xffffffff


	//   ....[89]....
        /*0870*/ 	.word	0xffffffff


	//   ....[90]....
        /*0874*/ 	.word	0xffffffff


	//   ....[91]....
        /*0878*/ 	.word	0xffffffff


	//   ....[92]....
        /*087c*/ 	.word	0xffffffff


	//   ....[93]....
        /*0880*/ 	.word	0xffffffff


	//   ....[94]....
        /*0884*/ 	.word	0xffffffff


	//   ....[95]....
        /*0888*/ 	.word	0xffffffff


	//   ....[96]....
        /*088c*/ 	.word	0xffffffff


	//   ....[97]....
        /*0890*/ 	.word	0xffffffff


	//   ....[98]....
        /*0894*/ 	.word	0xffffffff


	//   ....[99]....
        /*0898*/ 	.word	0xffffffff


	//   ....[100]....
        /*089c*/ 	.word	0xffffffff


	//   ....[101]....
        /*08a0*/ 	.word	0xffffffff


	//   ....[102]....
        /*08a4*/ 	.word	0xffffffff


	//   ....[103]....
        /*08a8*/ 	.word	0xffffffff


	//   ....[104]....
        /*08ac*/ 	.word	0xffffffff


	//   ....[105]....
        /*08b0*/ 	.word	0xffffffff


	//   ....[106]....
        /*08b4*/ 	.word	0xffffffff


	//   ....[107]....
        /*08b8*/ 	.word	0xffffffff


	//   ....[108]....
        /*08bc*/ 	.word	0xffffffff


	//   ....[109]....
        /*08c0*/ 	.word	0xffffffff


	//   ....[110]....
        /*08c4*/ 	.word	0xffffffff


	//   ....[111]....
        /*08c8*/ 	.word	0xffffffff


	//   ....[112]....
        /*08cc*/ 	.word	0xffffffff


	//   ....[113]....
        /*08d0*/ 	.word	0xffffffff


	//   ....[114]....
        /*08d4*/ 	.word	0xffffffff


	//   ....[115]....
        /*08d8*/ 	.word	0xffffffff


	//   ....[116]....
        /*08dc*/ 	.word	0xffffffff


	//   ....[117]....
        /*08e0*/ 	.word	0xffffffff


	//   ....[118]....
        /*08e4*/ 	.word	0xffffffff


	//   ....[119]....
        /*08e8*/ 	.word	0xffffffff


	//   ....[120]....
        /*08ec*/ 	.word	0xffffffff


	//   ....[121]....
        /*08f0*/ 	.word	0xffffffff


	//   ....[122]....
        /*08f4*/ 	.word	0xffffffff


	//   ....[123]....
        /*08f8*/ 	.word	0xffffffff


	//   ....[124]....
        /*08fc*/ 	.word	0xffffffff


	//   ....[125]....
        /*0900*/ 	.word	0xffffffff


	//   ....[126]....
        /*0904*/ 	.word	0xffffffff


	//   ....[127]....
        /*0908*/ 	.word	0xffffffff


	//   ....[128]....
        /*090c*/ 	.word	0xffffffff


	//   ....[129]....
        /*0910*/ 	.word	0xffffffff


	//   ....[130]....
        /*0914*/ 	.word	0xffffffff


	//   ....[131]....
        /*0918*/ 	.word	0xffffffff


	//   ....[132]....
        /*091c*/ 	.word	0xffffffff


	//   ....[133]....
        /*0920*/ 	.word	0xffffffff


	//   ....[134]....
        /*0924*/ 	.word	0xffffffff


	//   ....[135]....
        /*0928*/ 	.word	0xffffffff


	//   ....[136]....
        /*092c*/ 	.word	0xffffffff


	//   ....[137]....
        /*0930*/ 	.word	0xffffffff


	//   ....[138]....
        /*0934*/ 	.word	0xffffffff


	//   ....[139]....
        /*0938*/ 	.word	0xffffffff


	//   ....[140]....
        /*093c*/ 	.word	0xffffffff


	//   ....[141]....
        /*0940*/ 	.word	0xffffffff


	//   ....[142]....
        /*0944*/ 	.word	0xffffffff


	//   ....[143]....
        /*0948*/ 	.word	0xffffffff


	//   ....[144]....
        /*094c*/ 	.word	0xffffffff


	//   ....[145]....
        /*0950*/ 	.word	0xffffffff


	//   ....[146]....
        /*0954*/ 	.word	0xffffffff


	//   ....[147]....
        /*0958*/ 	.word	0xffffffff


	//   ....[148]....
        /*095c*/ 	.word	0xffffffff


	//   ....[149]....
        /*0960*/ 	.word	0xffffffff


	//   ....[150]....
        /*0964*/ 	.word	0xffffffff


	//   ....[151]....
        /*0968*/ 	.word	0xffffffff


	//   ....[152]....
        /*096c*/ 	.word	0xffffffff


	//   ....[153]....
        /*0970*/ 	.word	0xffffffff


	//   ....[154]....
        /*0974*/ 	.word	0xffffffff


	//   ....[155]....
        /*0978*/ 	.word	0xffffffff


	//   ....[156]....
        /*097c*/ 	.word	0xffffffff


	//   ....[157]....
        /*0980*/ 	.word	0xffffffff


	//   ....[158]....
        /*0984*/ 	.word	0xffffffff


	//   ....[159]....
        /*0988*/ 	.word	0xffffffff


	//   ....[160]....
        /*098c*/ 	.word	0xffffffff


	//   ....[161]....
        /*0990*/ 	.word	0xffffffff


	//   ....[162]....
        /*0994*/ 	.word	0xffffffff


	//   ....[163]....
        /*0998*/ 	.word	0xffffffff


	//   ....[164]....
        /*099c*/ 	.word	0xffffffff


	//   ....[165]....
        /*09a0*/ 	.word	0xffffffff


	//   ....[166]....
        /*09a4*/ 	.word	0xffffffff


	//   ....[167]....
        /*09a8*/ 	.word	0xffffffff


	//   ....[168]....
        /*09ac*/ 	.word	0xffffffff


	//   ....[169]....
        /*09b0*/ 	.word	0xffffffff


	//   ....[170]....
        /*09b4*/ 	.word	0xffffffff


	//   ....[171]....
        /*09b8*/ 	.word	0xffffffff


	//   ....[172]....
        /*09bc*/ 	.word	0xffffffff


	//   ....[173]....
        /*09c0*/ 	.word	0xffffffff


	//   ....[174]....
        /*09c4*/ 	.word	0xffffffff


	//   ....[175]....
        /*09c8*/ 	.word	0xffffffff


	//   ....[176]....
        /*09cc*/ 	.word	0xffffffff


	//   ....[177]....
        /*09d0*/ 	.word	0xffffffff


	//   ....[178]....
        /*09d4*/ 	.word	0xffffffff


	//   ....[179]....
        /*09d8*/ 	.word	0xffffffff


	//   ....[180]....
        /*09dc*/ 	.word	0xffffffff


	//   ....[181]....
        /*09e0*/ 	.word	0xffffffff


	//   ....[182]....
        /*09e4*/ 	.word	0xffffffff


	//   ....[183]....
        /*09e8*/ 	.word	0xffffffff


	//   ....[184]....
        /*09ec*/ 	.word	0xffffffff


	//   ....[185]....
        /*09f0*/ 	.word	0xffffffff


	//   ....[186]....
        /*09f4*/ 	.word	0xffffffff


	//   ....[187]....
        /*09f8*/ 	.word	0xffffffff


	//   ....[188]....
        /*09fc*/ 	.word	0xffffffff


	//   ....[189]....
        /*0a00*/ 	.word	0xffffffff


	//   ....[190]....
        /*0a04*/ 	.word	0xffffffff


	//   ....[191]....
        /*0a08*/ 	.word	0xffffffff


	//   ....[192]....
        /*0a0c*/ 	.word	0xffffffff


	//   ....[193]....
        /*0a10*/ 	.word	0xffffffff


	//   ....[194]....
        /*0a14*/ 	.word	0xffffffff


	//   ....[195]....
        /*0a18*/ 	.word	0xffffffff


	//   ....[196]....
        /*0a1c*/ 	.word	0xffffffff


	//   ....[197]....
        /*0a20*/ 	.word	0xffffffff


	//   ....[198]....
        /*0a24*/ 	.word	0xffffffff


	//   ....[199]....
        /*0a28*/ 	.word	0xffffffff


	//   ....[200]....
        /*0a2c*/ 	.word	0xffffffff


	//   ....[201]....
        /*0a30*/ 	.word	0xffffffff


	//   ....[202]....
        /*0a34*/ 	.word	0xffffffff


	//   ....[203]....
        /*0a38*/ 	.word	0x0500000f


	//   ....[204]....
        /*0a3c*/ 	.word	0x0500000f


	//   ....[205]....
        /*0a40*/ 	.word	0x0500000f


	//   ....[206]....
        /*0a44*/ 	.word	0x0500000f


	//   ....[207]....
        /*0a48*/ 	.word	0x0500000f


	//   ....[208]....
        /*0a4c*/ 	.word	0x0500000f


	//   ....[209]....
        /*0a50*/ 	.word	0x0500000f


	//   ....[210]....
        /*0a54*/ 	.word	0x0500000f


	//   ....[211]....
        /*0a58*/ 	.word	0x0500000f


	//   ....[212]....
        /*0a5c*/ 	.word	0x0500000f


	//   ....[213]....
        /*0a60*/ 	.word	0x0500000f


	//   ....[214]....
        /*0a64*/ 	.word	0x0500000f


	//   ....[215]....
        /*0a68*/ 	.word	0x0500000f


	//   ....[216]....
        /*0a6c*/ 	.word	0x0500000f


	//   ....[217]....
        /*0a70*/ 	.word	0x0500000f


	//   ....[218]....
        /*0a74*/ 	.word	0x0500000f


	//   ....[219]....
        /*0a78*/ 	.word	0x0500000f


	//   ....[220]....
        /*0a7c*/ 	.word	0x0500000f


	//   ....[221]....
        /*0a80*/ 	.word	0x0500000f


	//   ....[222]....
        /*0a84*/ 	.word	0x0500000f


	//   ....[223]....
        /*0a88*/ 	.word	0x0500000f


	//   ....[224]....
        /*0a8c*/ 	.word	0x0500000f


	//   ....[225]....
        /*0a90*/ 	.word	0x0500000f


	//   ....[226]....
        /*0a94*/ 	.word	0x0500000f


	//   ....[227]....
        /*0a98*/ 	.word	0x0500000f


	//   ....[228]....
        /*0a9c*/ 	.word	0x0500000f


	//   ....[229]....
        /*0aa0*/ 	.word	0x0500000f


	//   ....[230]....
        /*0aa4*/ 	.word	0x0500000f


	//   ....[231]....
        /*0aa8*/ 	.word	0x0500000f


	//   ....[232]....
        /*0aac*/ 	.word	0x0500000f


	//   ....[233]....
        /*0ab0*/ 	.word	0x0500000f


	//   ....[234]....
        /*0ab4*/ 	.word	0x0500000f


	//   ....[235]....
        /*0ab8*/ 	.word	0x0500000f


	//   ....[236]....
        /*0abc*/ 	.word	0x0500000f


	//   ....[237]....
        /*0ac0*/ 	.word	0x0500000f


	//   ....[238]....
        /*0ac4*/ 	.word	0x0500000f


	//   ....[239]....
        /*0ac8*/ 	.word	0x0500000f


	//   ....[240]....
        /*0acc*/ 	.word	0x0500000f


	//   ....[241]....
        /*0ad0*/ 	.word	0x0500000f


	//   ....[242]....
        /*0ad4*/ 	.word	0x0500000f


	//   ....[243]....
        /*0ad8*/ 	.word	0x0500000f


	//   ....[244]....
        /*0adc*/ 	.word	0x0500000f


	//   ....[245]....
        /*0ae0*/ 	.word	0x0500000f


	//   ....[246]....
        /*0ae4*/ 	.word	0x0500000f


	//   ....[247]....
        /*0ae8*/ 	.word	0x0500000f


	//   ....[248]....
        /*0aec*/ 	.word	0x0500000f


	//   ....[249]....
        /*0af0*/ 	.word	0x0500000f


	//   ....[250]....
        /*0af4*/ 	.word	0x0500000f


	//   ....[251]....
        /*0af8*/ 	.word	0x0500000f


	//   ....[252]....
        /*0afc*/ 	.word	0x0500000f


	//   ....[253]....
        /*0b00*/ 	.word	0x0500000f


	//   ....[254]....
        /*0b04*/ 	.word	0x0500000f


	//   ....[255]....
        /*0b08*/ 	.word	0x0500000f


	//   ....[0]....
        /*0b0c*/ 	.word	0x0500000f


	//   ....[1]....
        /*0b10*/ 	.word	0x0500000f


	//   ....[2]....
        /*0b14*/ 	.word	0x0500000f


	//   ....[3]....
        /*0b18*/ 	.word	0x0500000f


	//   ....[4]....
        /*0b1c*/ 	.word	0x0500000f


	//   ....[5]....
        /*0b20*/ 	.word	0x0500000f


	//   ....[6]....
        /*0b24*/ 	.word	0x0500000f


	//   ....[7]....
        /*0b28*/ 	.word	0x0500000f


	//   ....[8]....
        /*0b2c*/ 	.word	0x0500000f


	//   ....[9]....
        /*0b30*/ 	.word	0x0500000f


	//   ....[10]....
        /*0b34*/ 	.word	0x0500000f


	//   ....[11]....
        /*0b38*/ 	.word	0x0500000f


	//   ....[12]....
        /*0b3c*/ 	.word	0x0500000f


	//   ....[13]....
        /*0b40*/ 	.word	0x0500000f


	//   ....[14]....
        /*0b44*/ 	.word	0x0500000f


	//   ....[15]....
        /*0b48*/ 	.word	0x0500000f


	//   ....[16]....
        /*0b4c*/ 	.word	0x0500000f


	//   ....[17]....
        /*0b50*/ 	.word	0x0500000f


	//   ....[18]....
        /*0b54*/ 	.word	0x0500000f


	//   ....[19]....
        /*0b58*/ 	.word	0x0500000f


	//   ....[20]....
        /*0b5c*/ 	.word	0x0500000f


	//   ....[21]....
        /*0b60*/ 	.word	0x0500000f


	//   ....[22]....
        /*0b64*/ 	.word	0x0500000f


	//   ....[23]....
        /*0b68*/ 	.word	0x0500000f


	//   ....[24]....
        /*0b6c*/ 	.word	0x0500000f


	//   ....[25]....
        /*0b70*/ 	.word	0x0500000f


	//   ....[26]....
        /*0b74*/ 	.word	0x0500000f


	//   ....[27]....
        /*0b78*/ 	.word	0x0500000f


	//   ....[28]....
        /*0b7c*/ 	.word	0x0500000f


	//   ....[29]....
        /*0b80*/ 	.word	0x0500000f


	//   ....[30]....
        /*0b84*/ 	.word	0x0500000f


	//   ....[31]....
        /*0b88*/ 	.word	0x0500000f


	//   ....[32]....
        /*0b8c*/ 	.word	0x0500000f


	//   ....[33]....
        /*0b90*/ 	.word	0x0500000f


	//   ....[34]....
        /*0b94*/ 	.word	0x0500000f


	//   ....[35]....
        /*0b98*/ 	.word	0x0500000f


	//   ....[36]....
        /*0b9c*/ 	.word	0x0500000f


	//   ....[37]....
        /*0ba0*/ 	.word	0x0500000f


	//   ....[38]....
        /*0ba4*/ 	.word	0x0500000f


	//   ....[39]....
        /*0ba8*/ 	.word	0x0500000f


	//   ....[40]....
        /*0bac*/ 	.word	0x0500000f


	//   ....[41]....
        /*0bb0*/ 	.word	0x0500000f


	//   ....[42]....
        /*0bb4*/ 	.word	0x0500000f


	//   ....[43]....
        /*0bb8*/ 	.word	0x0500000f


	//   ....[44]....
        /*0bbc*/ 	.word	0x0500000f


	//   ....[45]....
        /*0bc0*/ 	.word	0x0500000f


	//   ....[46]....
        /*0bc4*/ 	.word	0x0500000f


	//   ....[47]....
        /*0bc8*/ 	.word	0x0500000f


	//   ....[48]....
        /*0bcc*/ 	.word	0x0500000f


	//   ....[49]....
        /*0bd0*/ 	.word	0x0500000f


	//   ....[50]....
        /*0bd4*/ 	.word	0x0500000f


	//   ....[51]....
        /*0bd8*/ 	.word	0x0500000f


	//   ....[52]....
        /*0bdc*/ 	.word	0x0500000f


	//   ....[53]....
        /*0be0*/ 	.word	0x0500000f


	//   ....[54]....
        /*0be4*/ 	.word	0x0500000f


	//   ....[55]....
        /*0be8*/ 	.word	0x0500000f


	//   ....[56]....
        /*0bec*/ 	.word	0x0500000f


	//   ....[57]....
        /*0bf0*/ 	.word	0x0500000f


	//   ....[58]....
        /*0bf4*/ 	.word	0x0500000f


	//   ....[59]....
        /*0bf8*/ 	.word	0x0500000f


	//   ....[60]....
        /*0bfc*/ 	.word	0x0500000f


	//   ....[61]....
        /*0c00*/ 	.word	0x0500000f


	//   ....[62]....
        /*0c04*/ 	.word	0x0500000f


	//   ....[63]....
        /*0c08*/ 	.word	0x0500000f


	//   ....[64]....
        /*0c0c*/ 	.word	0x0500000f


	//   ....[65]....
        /*0c10*/ 	.word	0x0500000f


	//   ....[66]....
        /*0c14*/ 	.word	0x0500000f


	//   ....[67]....
        /*0c18*/ 	.word	0x0500000f


	//   ....[68]....
        /*0c1c*/ 	.word	0x0500000f


	//   ....[69]....
        /*0c20*/ 	.word	0x0500000f


	//   ....[70]....
        /*0c24*/ 	.word	0x0500000f


	//   ....[71]....
        /*0c28*/ 	.word	0x0500000f


	//   ....[72]....
        /*0c2c*/ 	.word	0x0500000f


	//   ....[73]....
        /*0c30*/ 	.word	0x0500000f


	//   ....[74]....
        /*0c34*/ 	.word	0x0500000f


	//   ....[75]....
        /*0c38*/ 	.word	0x0500000f


	//   ....[76]....
        /*0c3c*/ 	.word	0x0500000f


	//   ....[77]....
        /*0c40*/ 	.word	0x0500000f


	//   ....[78]....
        /*0c44*/ 	.word	0x0500000f


	//   ....[79]....
        /*0c48*/ 	.word	0x0500000f


	//   ....[80]....
        /*0c4c*/ 	.word	0x0500000f


	//   ....[81]....
        /*0c50*/ 	.word	0x0500000f


	//   ....[82]....
        /*0c54*/ 	.word	0x0500000f


	//   ....[83]....
        /*0c58*/ 	.word	0x0500000f


	//   ....[84]....
        /*0c5c*/ 	.word	0x0500000f


	//   ....[85]....
        /*0c60*/ 	.word	0x0500000f


	//   ....[86]....
        /*0c64*/ 	.word	0x0500000f


	//   ....[87]....
        /*0c68*/ 	.word	0x0500000f


	//   ....[88]....
        /*0c6c*/ 	.word	0x0500000f


	//   ....[89]....
        /*0c70*/ 	.word	0x0500000f


	//   ....[90]....
        /*0c74*/ 	.word	0x0500000f


	//   ....[91]....
        /*0c78*/ 	.word	0x0500000f


	//----- nvinfo : EIATTR_COOP_GROUP_INSTR_OFFSETS
	.align		4
.L_836:
        /*0c7c*/ 	.byte	0x04, 0x28
        /*0c7e*/ 	.short	(.L_838 - .L_837)


	//   ....[0]....
.L_837:
        /*0c80*/ 	.word	0x00000070


	//   ....[1]....
        /*0c84*/ 	.word	0x00000140


	//   ....[2]....
        /*0c88*/ 	.word	0x00000190


	//   ....[3]....
        /*0c8c*/ 	.word	0x000003c0


	//   ....[4]....
        /*0c90*/ 	.word	0x00000520


	//   ....[5]....
        /*0c94*/ 	.word	0x00000640


	//   ....[6]....
        /*0c98*/ 	.word	0x000007a0


	//   ....[7]....
        /*0c9c*/ 	.word	0x00003680


	//   ....[8]....
        /*0ca0*/ 	.word	0x00003690


	//   ....[9]....
        /*0ca4*/ 	.word	0x00006450


	//   ....[10]....
        /*0ca8*/ 	.word	0x00006460


	//   ....[11]....
        /*0cac*/ 	.word	0x00009ac0


	//   ....[12]....
        /*0cb0*/ 	.word	0x00009ad0


	//   ....[13]....
        /*0cb4*/ 	.word	0x0000ca90


	//   ....[14]....
        /*0cb8*/ 	.word	0x0000caa0


	//   ....[15]....
        /*0cbc*/ 	.word	0x0000fd00


	//   ....[16]....
        /*0cc0*/ 	.word	0x0000fd10


	//   ....[17]....
        /*0cc4*/ 	.word	0x0000ffb0


	//   ....[18]....
        /*0cc8*/ 	.word	0x0000ffc0


	//   ....[19]....
        /*0ccc*/ 	.word	0x00010550


	//   ....[20]....
        /*0cd0*/ 	.word	0x00010570


	//   ....[21]....
        /*0cd4*/ 	.word	0x000107b0


	//   ....[22]....
        /*0cd8*/ 	.word	0x000107d0


	//   ....[23]....
        /*0cdc*/ 	.word	0x00011330


	//   ....[24]....
        /*0ce0*/ 	.word	0x00011a50


	//   ....[25]....
        /*0ce4*/ 	.word	0x00011a60


	//   ....[26]....
        /*0ce8*/ 	.word	0x00011a70


	//   ....[27]....
        /*0cec*/ 	.word	0x00011a80


	//   ....[28]....
        /*0cf0*/ 	.word	0x00015220


	//   ....[29]....
        /*0cf4*/ 	.word	0x00015230


	//   ....[30]....
        /*0cf8*/ 	.word	0x00015240


	//   ....[31]....
        /*0cfc*/ 	.word	0x00015250


	//   ....[32]....
        /*0d00*/ 	.word	0x00019a60


	//   ....[33]....
        /*0d04*/ 	.word	0x0001a280


	//   ....[34]....
        /*0d08*/ 	.word	0x0001a290


	//   ....[35]....
        /*0d0c*/ 	.word	0x0001a2b0


	//   ....[36]....
        /*0d10*/ 	.word	0x0001ab30


	//   ....[37]....
        /*0d14*/ 	.word	0x0001ab60


	//   ....[38]....
        /*0d18*/ 	.word	0x0001d720


	//   ....[39]....
        /*0d1c*/ 	.word	0x0001d750


	//   ....[40]....
        /*0d20*/ 	.word	0x0001e1d0


	//   ....[41]....
        /*0d24*/ 	.word	0x0001e2e0


	//   ....[42]....
        /*0d28*/ 	.word	0x0001ecc0


	//   ....[43]....
        /*0d2c*/ 	.word	0x0001ed60


	//   ....[44]....
        /*0d30*/ 	.word	0x00021990


	//   ....[45]....
        /*0d34*/ 	.word	0x000219c0


	//   ....[46]....
        /*0d38*/ 	.word	0x00021fd0


	//   ....[47]....
        /*0d3c*/ 	.word	0x00022030


	//   ....[48]....
        /*0d40*/ 	.word	0x000239c0


	//   ....[49]....
        /*0d44*/ 	.word	0x000239d0


	//   ....[50]....
        /*0d48*/ 	.word	0x00023a00


	//   ....[51]....
        /*0d4c*/ 	.word	0x00023a10


	//   ....[52]....
        /*0d50*/ 	.word	0x00024c70


	//   ....[53]....
        /*0d54*/ 	.word	0x00024ca0


	//   ....[54]....
        /*0d58*/ 	.word	0x00024cd0


	//   ....[55]....
        /*0d5c*/ 	.word	0x00024d10


	//   ....[56]....
        /*0d60*/ 	.word	0x00024d40


	//   ....[57]....
        /*0d64*/ 	.word	0x00024d70


	//   ....[58]....
        /*0d68*/ 	.word	0x00024da0


	//   ....[59]....
        /*0d6c*/ 	.word	0x00024dd0


	//   ....[60]....
        /*0d70*/ 	.word	0x00024e00


	//   ....[61]....
        /*0d74*/ 	.word	0x00024e30


	//   ....[62]....
        /*0d78*/ 	.word	0x00024e60


	//   ....[63]....
        /*0d7c*/ 	.word	0x00024e90


	//   ....[64]....
        /*0d80*/ 	.word	0x00024ec0


	//   ....[65]....
        /*0d84*/ 	.word	0x00024ef0


	//   ....[66]....
        /*0d88*/ 	.word	0x00024f20


	//   ....[67]....
        /*0d8c*/ 	.word	0x00024f50


	//   ....[68]....
        /*0d90*/ 	.word	0x00024f80


	//   ....[69]....
        /*0d94*/ 	.word	0x00024fb0


	//   ....[70]....
        /*0d98*/ 	.word	0x00024fe0


	//   ....[71]....
        /*0d9c*/ 	.word	0x00025010


	//   ....[72]....
        /*0da0*/ 	.word	0x00025040


	//   ....[73]....
        /*0da4*/ 	.word	0x00025070


	//   ....[74]....
        /*0da8*/ 	.word	0x000250a0


	//   ....[75]....
        /*0dac*/ 	.word	0x000250d0


	//   ....[76]....
        /*0db0*/ 	.word	0x00025100


	//   ....[77]....
        /*0db4*/ 	.word	0x00025130


	//   ....[78]....
        /*0db8*/ 	.word	0x00025160


	//   ....[79]....
        /*0dbc*/ 	.word	0x00025190


	//   ....[80]....
        /*0dc0*/ 	.word	0x000251c0


	//   ....[81]....
        /*0dc4*/ 	.word	0x000251f0


	//   ....[82]....
        /*0dc8*/ 	.word	0x00025220


	//   ....[83]....
        /*0dcc*/ 	.word	0x00025250


	//   ....[84]....
        /*0dd0*/ 	.word	0x00025280


	//   ....[85]....
        /*0dd4*/ 	.word	0x000252b0


	//   ....[86]....
        /*0dd8*/ 	.word	0x000252e0


	//   ....[87]....
        /*0ddc*/ 	.word	0x000252f0


	//   ....[88]....
        /*0de0*/ 	.word	0x00025300


	//   ....[89]....
        /*0de4*/ 	.word	0x00025310


	//   ....[90]....
        /*0de8*/ 	.word	0x00025340


	//   ....[91]....
        /*0dec*/ 	.word	0x00025370


	//   ....[92]....
        /*0df0*/ 	.word	0x000253a0


	//   ....[93]....
        /*0df4*/ 	.word	0x000253d0


	//   ....[94]....
        /*0df8*/ 	.word	0x00025400


	//   ....[95]....
        /*0dfc*/ 	.word	0x00025430


	//   ....[96]....
        /*0e00*/ 	.word	0x00025460


	//   ....[97]....
        /*0e04*/ 	.word	0x00025470


	//   ....[98]....
        /*0e08*/ 	.word	0x00025480


	//   ....[99]....
        /*0e0c*/ 	.word	0x00025490


	//   ....[100]....
        /*0e10*/ 	.word	0x00025c10


	//   ....[101]....
        /*0e14*/ 	.word	0x00025c50


	//   ....[102]....
        /*0e18*/ 	.word	0x00025c90


	//   ....[103]....
        /*0e1c*/ 	.word	0x00025cd0


	//   ....[104]....
        /*0e20*/ 	.word	0x00026440


	//   ....[105]....
        /*0e24*/ 	.word	0x00026460


	//   ....[106]....
        /*0e28*/ 	.word	0x00026580


	//   ....[107]....
        /*0e2c*/ 	.word	0x000265a0


	//   ....[108]....
        /*0e30*/ 	.word	0x000266a0


	//   ....[109]....
        /*0e34*/ 	.word	0x000266c0


	//   ....[110]....
        /*0e38*/ 	.word	0x000267d0


	//   ....[111]....
        /*0e3c*/ 	.word	0x000267f0


	//   ....[112]....
        /*0e40*/ 	.word	0x00027100


	//   ....[113]....
        /*0e44*/ 	.word	0x00027110


	//   ....[114]....
        /*0e48*/ 	.word	0x00027270


	//   ....[115]....
        /*0e4c*/ 	.word	0x00027280


	//   ....[116]....
        /*0e50*/ 	.word	0x000273d0


	//   ....[117]....
        /*0e54*/ 	.word	0x000273e0


	//   ....[118]....
        /*0e58*/ 	.word	0x00027530


	//   ....[119]....
        /*0e5c*/ 	.word	0x00027540


	//   ....[120]....
        /*0e60*/ 	.word	0x000276e0


	//   ....[121]....
        /*0e64*/ 	.word	0x000278b0


	//   ....[122]....
        /*0e68*/ 	.word	0x000278e0


	//   ....[123]....
        /*0e6c*/ 	.word	0x00027910


	//   ....[124]....
        /*0e70*/ 	.word	0x00027940


	//   ....[125]....
        /*0e74*/ 	.word	0x00027970


	//   ....[126]....
        /*0e78*/ 	.word	0x000279a0


	//   ....[127]....
        /*0e7c*/ 	.word	0x00027b10


	//   ....[128]....
        /*0e80*/ 	.word	0x00027b40


	//   ....[129]....
        /*0e84*/ 	.word	0x00027b70


	//   ....[130]....
        /*0e88*/ 	.word	0x00027ba0


	//   ....[131]....
        /*0e8c*/ 	.word	0x00027bd0


	//   ....[132]....
        /*0e90*/ 	.word	0x00027c00


	//   ....[133]....
        /*0e94*/ 	.word	0x00027c90


	//   ....[134]....
        /*0e98*/ 	.word	0x00027cf0


	//   ....[135]....
        /*0e9c*/ 	.word	0x00027d80


	//   ....[136]....
        /*0ea0*/ 	.word	0x00028ca0


	//   ....[137]....
        /*0ea4*/ 	.word	0x0002b240


	//   ....[138]....
        /*0ea8*/ 	.word	0x0002b250


	//   ....[139]....
        /*0eac*/ 	.word	0x0002b3d0


	//   ....[140]....
        /*0eb0*/ 	.word	0x0002b3e0


	//   ....[141]....
        /*0eb4*/ 	.word	0x0002b470


	//   ....[142]....
        /*0eb8*/ 	.word	0x0002b480


	//   ....[143]....
        /*0ebc*/ 	.word	0x0002b490


	//   ....[144]....
        /*0ec0*/ 	.word	0x0002b520


	//   ....[145]....
        /*0ec4*/ 	.word	0x0002b5c0


	//   ....[146]....
        /*0ec8*/ 	.word	0x0002b5d0


	//   ....[147]....
        /*0ecc*/ 	.word	0x0002baa0


	//   ....[148]....
        /*0ed0*/ 	.word	0x0002bac0


	//   ....[149]....
        /*0ed4*/ 	.word	0x0002baf0


	//   ....[150]....
        /*0ed8*/ 	.word	0x0002bc20


	//   ....[151]....
        /*0edc*/ 	.word	0x0002bc30


	//   ....[152]....
        /*0ee0*/ 	.word	0x0002bcc0


	//   ....[153]....
        /*0ee4*/ 	.word	0x0002bcd0


	//   ....[154]....
        /*0ee8*/ 	.word	0x0002bce0


	//   ....[155]....
        /*0eec*/ 	.word	0x0002bcf0


	//   ....[156]....
        /*0ef0*/ 	.word	0x0002bdd0


	//   ....[157]....
        /*0ef4*/ 	.word	0x0002c5e0


	//   ....[158]....
        /*0ef8*/ 	.word	0x0002c610


	//   ....[159]....
        /*0efc*/ 	.word	0x0002c640


	//   ....[160]....
        /*0f00*/ 	.word	0x0002c6f0


	//   ....[161]....
        /*0f04*/ 	.word	0x0002c700


	//   ....[162]....
        /*0f08*/ 	.word	0x0002c7a0


	//   ....[163]....
        /*0f0c*/ 	.word	0x0002c7b0


	//   ....[164]....
        /*0f10*/ 	.word	0x0002c7c0


	//   ....[165]....
        /*0f14*/ 	.word	0x0002d230


	//   ....[166]....
        /*0f18*/ 	.word	0x0002d240


	//   ....[167]....
        /*0f1c*/ 	.word	0x0002d250


	//   ....[168]....
        /*0f20*/ 	.word	0x0002d2b0


	//   ....[169]....
        /*0f24*/ 	.word	0x0002d2f0


	//   ....[170]....
        /*0f28*/ 	.word	0x0002d300


	//   ....[171]....
        /*0f2c*/ 	.word	0x0002d360


	//   ....[172]....
        /*0f30*/ 	.word	0x0002d390


	//   ....[173]....
        /*0f34*/ 	.word	0x0002d3d0


	//   ....[174]....
        /*0f38*/ 	.word	0x0002d430


	//   ....[175]....
        /*0f3c*/ 	.word	0x0002d8e0


	//   ....[176]....
        /*0f40*/ 	.word	0x0002d8f0


	//   ....[177]....
        /*0f44*/ 	.word	0x0002d900


	//   ....[178]....
        /*0f48*/ 	.word	0x0002d910


	//   ....[179]....
        /*0f4c*/ 	.word	0x0002d970


	//   ....[180]....
        /*0f50*/ 	.word	0x0002d980


	//   ....[181]....
        /*0f54*/ 	.word	0x0002d9e0


	//   ....[182]....
        /*0f58*/ 	.word	0x0002da10


	//   ....[183]....
        /*0f5c*/ 	.word	0x0002da50


	//   ....[184]....
        /*0f60*/ 	.word	0x0002dab0


	//   ....[185]....
        /*0f64*/ 	.word	0x0002f8b0


	//   ....[186]....
        /*0f68*/ 	.word	0x0002f900


	//   ....[187]....
        /*0f6c*/ 	.word	0x0002f930


	//   ....[188]....
        /*0f70*/ 	.word	0x0002f960


	//   ....[189]....
        /*0f74*/ 	.word	0x0002f970


	//   ....[190]....
        /*0f78*/ 	.word	0x0002f9a0


	//   ....[191]....
        /*0f7c*/ 	.word	0x0002f9d0


	//   ....[192]....
        /*0f80*/ 	.word	0x0002fa00


	//   ....[193]....
        /*0f84*/ 	.word	0x0002fb80


	//   ....[194]....
        /*0f88*/ 	.word	0x0002fbb0


	//   ....[195]....
        /*0f8c*/ 	.word	0x0002fbe0


	//   ....[196]....
        /*0f90*/ 	.word	0x0002fc10


	//   ....[197]....
        /*0f94*/ 	.word	0x0002fc40


	//   ....[198]....
        /*0f98*/ 	.word	0x0002fc70


	//   ....[199]....
        /*0f9c*/ 	.word	0x0002fd30


	//   ....[200]....
        /*0fa0*/ 	.word	0x0002fd50


	//   ....[201]....
        /*0fa4*/ 	.word	0x0002fdc0


	//   ....[202]....
        /*0fa8*/ 	.word	0x00030480


	//   ....[203]....
        /*0fac*/ 	.word	0x00030820


	//   ....[204]....
        /*0fb0*/ 	.word	0x000308b0


	//   ....[205]....
        /*0fb4*/ 	.word	0x00030950


	//   ....[206]....
        /*0fb8*/ 	.word	0x000309e0


	//   ....[207]....
        /*0fbc*/ 	.word	0x00030ad0


	//   ....[208]....
        /*0fc0*/ 	.word	0x00030b60


	//   ....[209]....
        /*0fc4*/ 	.word	0x00030c00


	//   ....[210]....
        /*0fc8*/ 	.word	0x00030c90


	//   ....[211]....
        /*0fcc*/ 	.word	0x00030d80


	//   ....[212]....
        /*0fd0*/ 	.word	0x00030e10


	//   ....[213]....
        /*0fd4*/ 	.word	0x00030eb0


	//   ....[214]....
        /*0fd8*/ 	.word	0x00030f40


	//   ....[215]....
        /*0fdc*/ 	.word	0x00031020


	//   ....[216]....
        /*0fe0*/ 	.word	0x000310c0


	//   ....[217]....
        /*0fe4*/ 	.word	0x00031150


	//   ....[218]....
        /*0fe8*/ 	.word	0x000311a0


	//   ....[219]....
        /*0fec*/ 	.word	0x000311f0


	//   ....[220]....
        /*0ff0*/ 	.word	0x000312c0


	//   ....[221]....
        /*0ff4*/ 	.word	0x00031350


	//   ....[222]....
        /*0ff8*/ 	.word	0x000313a0


	//   ....[223]....
        /*0ffc*/ 	.word	0x000313f0


	//   ....[224]....
        /*1000*/ 	.word	0x000316e0


	//   ....[225]....
        /*1004*/ 	.word	0x00031810


	//   ....[226]....
        /*1008*/ 	.word	0x00031940


	//   ....[227]....
        /*100c*/ 	.word	0x00031a60


	//   ....[228]....
        /*1010*/ 	.word	0x00031b20


	//   ....[229]....
        /*1014*/ 	.word	0x00031ba0


	//   ....[230]....
        /*1018*/ 	.word	0x00031c00


	//   ....[231]....
        /*101c*/ 	.word	0x00031c80


	//   ....[232]....
        /*1020*/ 	.word	0x00031ce0


	//   ....[233]....
        /*1024*/ 	.word	0x00031d60


	//   ....[234]....
        /*1028*/ 	.word	0x00031dc0


	//   ....[235]....
        /*102c*/ 	.word	0x00031e40


	//   ....[236]....
        /*1030*/ 	.word	0x00031ea0


	//   ....[237]....
        /*1034*/ 	.word	0x00031f20


	//   ....[238]....
        /*1038*/ 	.word	0x00031f80


	//   ....[239]....
        /*103c*/ 	.word	0x00031fe0


	//   ....[240]....
        /*1040*/ 	.word	0x00032040


	//   ....[241]....
        /*1044*/ 	.word	0x000320a0


	//   ....[242]....
        /*1048*/ 	.word	0x00032100


	//   ....[243]....
        /*104c*/ 	.word	0x00032180


	//   ....[244]....
        /*1050*/ 	.word	0x000321e0


	//   ....[245]....
        /*1054*/ 	.word	0x00032260


	//   ....[246]....
        /*1058*/ 	.word	0x000322c0


	//   ....[247]....
        /*105c*/ 	.word	0x00032340


	//   ....[248]....
        /*1060*/ 	.word	0x000323a0


	//   ....[249]....
        /*1064*/ 	.word	0x00032420


	//   ....[250]....
        /*1068*/ 	.word	0x00032480


	//   ....[251]....
        /*106c*/ 	.word	0x00032500


	//   ....[252]....
        /*1070*/ 	.word	0x00032560


	//   ....[253]....
        /*1074*/ 	.word	0x000325d0


	//   ....[254]....
        /*1078*/ 	.word	0x00032630


	//   ....[255]....
        /*107c*/ 	.word	0x000326b0


	//   ....[0]....
        /*1080*/ 	.word	0x00032710


	//   ....[1]....
        /*1084*/ 	.word	0x00032780


	//   ....[2]....
        /*1088*/ 	.word	0x000327e0


	//   ....[3]....
        /*108c*/ 	.word	0x00032850


	//   ....[4]....
        /*1090*/ 	.word	0x000328b0


	//   ....[5]....
        /*1094*/ 	.word	0x00032930


	//   ....[6]....
        /*1098*/ 	.word	0x00032990


	//   ....[7]....
        /*109c*/ 	.word	0x000329f0


	//   ....[8]....
        /*10a0*/ 	.word	0x00032a50


	//   ....[9]....
        /*10a4*/ 	.word	0x00032ad0


	//   ....[10]....
        /*10a8*/ 	.word	0x00032b30


	//   ....[11]....
        /*10ac*/ 	.word	0x00032ba0


	//   ....[12]....
        /*10b0*/ 	.word	0x00032c00


	//   ....[13]....
        /*10b4*/ 	.word	0x00032c60


	//   ....[14]....
        /*10b8*/ 	.word	0x00032cd0


	//   ....[15]....
        /*10bc*/ 	.word	0x00032d40


	//   ....[16]....
        /*10c0*/ 	.word	0x00032ea0


	//   ....[17]....
        /*10c4*/ 	.word	0x00032ef0


	//   ....[18]....
        /*10c8*/ 	.word	0x00032f80


	//   ....[19]....
        /*10cc*/ 	.word	0x00033010


	//   ....[20]....
        /*10d0*/ 	.word	0x000330a0


	//   ....[21]....
        /*10d4*/ 	.word	0x00033130


	//   ....[22]....
        /*10d8*/ 	.word	0x000331c0


	//   ....[23]....
        /*10dc*/ 	.word	0x00033250


	//   ....[24]....
        /*10e0*/ 	.word	0x00033310


	//   ....[25]....
        /*10e4*/ 	.word	0x000335f0


	//   ....[26]....
        /*10e8*/ 	.word	0x000336f0


	//   ....[27]....
        /*10ec*/ 	.word	0x00033790


	//   ....[28]....
        /*10f0*/ 	.word	0x00033950


	//   ....[29]....
        /*10f4*/ 	.word	0x000339f0


	//   ....[30]....
        /*10f8*/ 	.word	0x00033b00


	//   ....[31]....
        /*10fc*/ 	.word	0x00033bc0


	//   ....[32]....
        /*1100*/ 	.word	0x00033cd0


	//   ....[33]....
        /*1104*/ 	.word	0x00033d90


	//   ....[34]....
        /*1108*/ 	.word	0x00033e40


	//   ....[35]....
        /*110c*/ 	.word	0x00033f10


	//   ....[36]....
        /*1110*/ 	.word	0x00034080


	//   ....[37]....
        /*1114*/ 	.word	0x00034130


	//   ....[38]....
        /*1118*/ 	.word	0x000342e0


	//   ....[39]....
        /*111c*/ 	.word	0x00034330


	//   ....[40]....
        /*1120*/ 	.word	0x00034430


	//   ....[41]....
        /*1124*/ 	.word	0x000344e0


	//   ....[42]....
        /*1128*/ 	.word	0x00034540


	//   ....[43]....
        /*112c*/ 	.word	0x000345e0


	//   ....[44]....
        /*1130*/ 	.word	0x000346a0


	//   ....[45]....
        /*1134*/ 	.word	0x00034770


	//   ....[46]....
        /*1138*/ 	.word	0x00034830


	//   ....[47]....
        /*113c*/ 	.word	0x00034890


	//   ....[48]....
        /*1140*/ 	.word	0x000348f0


	//   ....[49]....
        /*1144*/ 	.word	0x00034a10


	//   ....[50]....
        /*1148*/ 	.word	0x00034a70


	//   ....[51]....
        /*114c*/ 	.word	0x00034b80


	//   ....[52]....
        /*1150*/ 	.word	0x00034be0


	//   ....[53]....
        /*1154*/ 	.word	0x00034ce0


	//   ....[54]....
        /*1158*/ 	.word	0x00034e10


	//   ....[55]....
        /*115c*/ 	.word	0x00034ea0


	//   ....[56]....
        /*1160*/ 	.word	0x00034f00


	//   ....[57]....
        /*1164*/ 	.word	0x00034ff0


	//   ....[58]....
        /*1168*/ 	.word	0x00035070


	//   ....[59]....
        /*116c*/ 	.word	0x00035140


	//   ....[60]....
        /*1170*/ 	.word	0x000351b0


	//   ....[61]....
        /*1174*/ 	.word	0x00035240


	//   ....[62]....
        /*1178*/ 	.word	0x00035310


	//   ....[63]....
        /*117c*/ 	.word	0x00035360


	//   ....[64]....
        /*1180*/ 	.word	0x000354f0


	//   ....[65]....
        /*1184*/ 	.word	0x00035580


	//   ....[66]....
        /*1188*/ 	.word	0x000355e0


	//   ....[67]....
        /*118c*/ 	.word	0x000356b0


	//   ....[68]....
        /*1190*/ 	.word	0x00035710


	//   ....[69]....
        /*1194*/ 	.word	0x000357e0


	//   ....[70]....
        /*1198*/ 	.word	0x00035840


	//   ....[71]....
        /*119c*/ 	.word	0x00035910


	//   ....[72]....
        /*11a0*/ 	.word	0x00035970


	//   ....[73]....
        /*11a4*/ 	.word	0x00035a40


	//   ....[74]....
        /*11a8*/ 	.word	0x00035c20


	//   ....[75]....
        /*11ac*/ 	.word	0x00035cc0


	//   ....[76]....
        /*11b0*/ 	.word	0x00035de0


	//   ....[77]....
        /*11b4*/ 	.word	0x00035e50


	//   ....[78]....
        /*11b8*/ 	.word	0x00035ec0


	//   ....[79]....
        /*11bc*/ 	.word	0x00035f30


	//   ....[80]....
        /*11c0*/ 	.word	0x00035fa0


	//   ....[81]....
        /*11c4*/ 	.word	0x00036020


	//   ....[82]....
        /*11c8*/ 	.word	0x000360b0


	//   ....[83]....
        /*11cc*/ 	.word	0x00036140


	//   ....[84]....
        /*11d0*/ 	.word	0x000361b0


	//   ....[85]....
        /*11d4*/ 	.word	0x00036220


	//   ....[86]....
        /*11d8*/ 	.word	0x00036290


	//   ....[87]....
        /*11dc*/ 	.word	0x00036310


	//   ....[88]....
        /*11e0*/ 	.word	0x00036380


	//   ....[89]....
        /*11e4*/ 	.word	0x00036420


	//   ....[90]....
        /*11e8*/ 	.word	0x000364b0


	//   ....[91]....
        /*11ec*/ 	.word	0x000365d0


	//----- nvinfo : EIATTR_REG_RECONFIG
	.align		4
.L_838:
        /*11f0*/ 	.byte	0x01, 0x54
	.zero		2


	//----- nvinfo : EIATTR_SYSCALL_OFFSETS
	.align		4
        /*11f4*/ 	.byte	0x04, 0x46
        /*11f6*/ 	.short	(.L_840 - .L_839)


	//   ....[0]....
.L_839:
        /*11f8*/ 	.word	0x00001c40


	//   ....[1]....
        /*11fc*/ 	.word	0x00001d90


	//   ....[2]....
        /*1200*/ 	.word	0x000114c0


	//   ....[3]....
        /*1204*/ 	.word	0x000117d0


	//   ....[4]....
        /*1208*/ 	.word	0x0002a3f0


	//   ....[5]....
        /*120c*/ 	.word	0x0002a580


	//   ....[6]....
        /*1210*/ 	.word	0x0002a6d0


	//   ....[7]....
        /*1214*/ 	.word	0x0002a810


	//   ....[8]....
        /*1218*/ 	.word	0x0002c220


	//----- nvinfo : EIATTR_MBARRIER_INSTR_OFFSETS
	.align		4
.L_840:
        /*121c*/ 	.byte	0x04, 0x39
        /*121e*/ 	.short	(.L_842 - .L_841)


	//   ....[0]....
.L_841:
        /*1220*/ 	.word	0x00000270
        /*1224*/ 	.word	0x000000ff
        /*1228*/ 	.word	0x00033400
        /*122c*/ 	.short	0x0100
        /*122e*/ 	.byte	0x08
	.zero		1


	//   ....[1]....
        /*1230*/ 	.word	0x00000280
        /*1234*/ 	.word	0x000000ff
        /*1238*/ 	.word	0x00033420
        /*123c*/ 	.short	0x0100
        /*123e*/ 	.byte	0x08
	.zero		1


	//   ....[2]....
        /*1240*/ 	.word	0x00000370
        /*1244*/ 	.word	0x000000ff
        /*1248*/ 	.word	0x00033430
        /*124c*/ 	.short	0x0100
        /*124e*/ 	.byte	0x08
	.zero		1


	//   ....[3]....
        /*1250*/ 	.word	0x00000380
        /*1254*/ 	.word	0x000000ff
        /*1258*/ 	.word	0x00033440
        /*125c*/ 	.short	0x0100
        /*125e*/ 	.byte	0x08
	.zero		1


	//   ....[4]....
        /*1260*/ 	.word	0x00000390
        /*1264*/ 	.word	0x000000ff
        /*1268*/ 	.word	0x00033438
        /*126c*/ 	.short	0x0100
        /*126e*/ 	.byte	0x08
	.zero		1


	//   ....[5]....
        /*1270*/ 	.word	0x000003a0
        /*1274*/ 	.word	0x000000ff
        /*1278*/ 	.word	0x00033448
        /*127c*/ 	.short	0x0100
        /*127e*/ 	.byte	0x08
	.zero		1


	//   ....[6]....
        /*1280*/ 	.word	0x000004d0
        /*1284*/ 	.word	0x000000ff
        /*1288*/ 	.word	0x00033450
        /*128c*/ 	.short	0x0100
        /*128e*/ 	.byte	0x08
	.zero		1


	//   ....[7]....
        /*1290*/ 	.word	0x000004e0
        /*1294*/ 	.word	0x000000ff
        /*1298*/ 	.word	0x00033460
        /*129c*/ 	.short	0x0100
        /*129e*/ 	.byte	0x08
	.zero		1


	//   ....[8]....
        /*12a0*/ 	.word	0x000004f0
        /*12a4*/ 	.word	0x000000ff
        /*12a8*/ 	.word	0x00033458
        /*12ac*/ 	.short	0x0100
        /*12ae*/ 	.byte	0x08
	.zero		1


	//   ....[9]....
        /*12b0*/ 	.word	0x00000500
        /*12b4*/ 	.word	0x000000ff
        /*12b8*/ 	.word	0x00033468
        /*12bc*/ 	.short	0x0100
        /*12be*/ 	.byte	0x08
	.zero		1


	//   ....[10]....
        /*12c0*/ 	.word	0x000005f0
        /*12c4*/ 	.word	0x000000ff
        /*12c8*/ 	.word	0x00033470
        /*12cc*/ 	.short	0x0100
        /*12ce*/ 	.byte	0x06
	.zero		1


	//   ....[11]....
        /*12d0*/ 	.word	0x00000600
        /*12d4*/ 	.word	0x000000ff
        /*12d8*/ 	.word	0x00033480
        /*12dc*/ 	.short	0x0100
        /*12de*/ 	.byte	0x06
	.zero		1


	//   ....[12]....
        /*12e0*/ 	.word	0x00000610
        /*12e4*/ 	.word	0x000000ff
        /*12e8*/ 	.word	0x00033478
        /*12ec*/ 	.short	0x0100
        /*12ee*/ 	.byte	0x06
	.zero		1


	//   ....[13]....
        /*12f0*/ 	.word	0x00000620
        /*12f4*/ 	.word	0x000000ff
        /*12f8*/ 	.word	0x00033488
        /*12fc*/ 	.short	0x0100
        /*12fe*/ 	.byte	0x06
	.zero		1


	//   ....[14]....
        /*1300*/ 	.word	0x00000750
        /*1304*/ 	.word	0x000000ff
        /*1308*/ 	.word	0x00033490
        /*130c*/ 	.short	0x0100
        /*130e*/ 	.byte	0x08
	.zero		1


	//   ....[15]....
        /*1310*/ 	.word	0x00000760
        /*1314*/ 	.word	0x000000ff
        /*1318*/ 	.word	0x000334a0
        /*131c*/ 	.short	0x0100
        /*131e*/ 	.byte	0x08
	.zero		1


	//   ....[16]....
        /*1320*/ 	.word	0x00000770
        /*1324*/ 	.word	0x000000ff
        /*1328*/ 	.word	0x00033498
        /*132c*/ 	.short	0x0100
        /*132e*/ 	.byte	0x08
	.zero		1


	//   ....[17]....
        /*1330*/ 	.word	0x00000780
        /*1334*/ 	.word	0x000000ff
        /*1338*/ 	.word	0x000334a8
        /*133c*/ 	.short	0x0100
        /*133e*/ 	.byte	0x08
	.zero		1


	//   ....[18]....
        /*1340*/ 	.word	0x000008c0
        /*1344*/ 	.word	0x000000ff
        /*1348*/ 	.word	0x000334b0
        /*134c*/ 	.short	0x0100
        /*134e*/ 	.byte	0x08
	.zero		1


	//   ....[19]....
        /*1350*/ 	.word	0x000008d0
        /*1354*/ 	.word	0x000000ff
        /*1358*/ 	.word	0x000334c0
        /*135c*/ 	.short	0x0100
        /*135e*/ 	.byte	0x08
	.zero		1


	//   ....[20]....
        /*1360*/ 	.word	0x000008e0
        /*1364*/ 	.word	0x000000ff
        /*1368*/ 	.word	0x000334b8
        /*136c*/ 	.short	0x0100
        /*136e*/ 	.byte	0x08
	.zero		1


	//   ....[21]....
        /*1370*/ 	.word	0x000008f0
        /*1374*/ 	.word	0x000000ff
        /*1378*/ 	.word	0x000334c8
        /*137c*/ 	.short	0x0100
        /*137e*/ 	.byte	0x08
	.zero		1


	//   ....[22]....
        /*1380*/ 	.word	0x00003630
        /*1384*/ 	.word	0x0000005d
        /*1388*/ 	.word	0x00033490
        /*138c*/ 	.short	0x010a
        /*138e*/ 	.byte	0x3f
	.zero		1


	//   ....[23]....
        /*1390*/ 	.word	0x00009a60
        /*1394*/ 	.word	0x0000005d
        /*1398*/ 	.word	0x00033490
        /*139c*/ 	.short	0x010a
        /*139e*/ 	.byte	0x3f
	.zero		1


	//   ....[24]....
        /*13a0*/ 	.word	0x0000fb00
        /*13a4*/ 	.word	0x0000005d
        /*13a8*/ 	.word	0x00033490
        /*13ac*/ 	.short	0x010a
        /*13ae*/ 	.byte	0x3f
	.zero		1


	//   ....[25]....
        /*13b0*/ 	.word	0x00010310
        /*13b4*/ 	.word	0x0000000b
        /*13b8*/ 	.word	0x00000000
        /*13bc*/ 	.short	0x0101
        /*13be*/ 	.byte	0x3f
	.zero		1


	//   ....[26]....
        /*13c0*/ 	.word	0x00010350
        /*13c4*/ 	.word	0x0000005d
        /*13c8*/ 	.word	0x000334b0
        /*13cc*/ 	.short	0x010a
        /*13ce*/ 	.byte	0x3f
	.zero		1


	//   ....[27]....
        /*13d0*/ 	.word	0x00010af0
        /*13d4*/ 	.word	0x0000005d
        /*13d8*/ 	.word	0x00000000
        /*13dc*/ 	.short	0x0101
        /*13de*/ 	.byte	0x3f
	.zero		1


	//   ....[28]....
        /*13e0*/ 	.word	0x00011550
        /*13e4*/ 	.word	0x00000012
        /*13e8*/ 	.word	0x00033400
        /*13ec*/ 	.short	0x010a
        /*13ee*/ 	.byte	0x3f
	.zero		1


	//   ....[29]....
        /*13f0*/ 	.word	0x000115a0
        /*13f4*/ 	.word	0x00000012
        /*13f8*/ 	.word	0x00033400
        /*13fc*/ 	.short	0x010a
        /*13fe*/ 	.byte	0x3f
	.zero		1


	//   ....[30]....
        /*1400*/ 	.word	0x00012050
        /*1404*/ 	.word	0x00000012
        /*1408*/ 	.word	0x00033400
        /*140c*/ 	.short	0x010a
        /*140e*/ 	.byte	0x3f
	.zero		1


	//   ....[31]....
        /*1410*/ 	.word	0x00015660
        /*1414*/ 	.word	0x00000012
        /*1418*/ 	.word	0x00033400
        /*141c*/ 	.short	0x010a
        /*141e*/ 	.byte	0x3f
	.zero		1


	//   ....[32]....
        /*1420*/ 	.word	0x000187e0
        /*1424*/ 	.word	0x00000003
        /*1428*/ 	.word	0x00033430
        /*142c*/ 	.short	0x010a
        /*142e*/ 	.byte	0x3f
	.zero		1


	//   ....[33]....
        /*1430*/ 	.word	0x00018820
        /*1434*/ 	.word	0x00000003
        /*1438*/ 	.word	0x00033430
        /*143c*/ 	.short	0x010a
        /*143e*/ 	.byte	0x3f
	.zero		1


	//   ....[34]....
        /*1440*/ 	.word	0x0001af30
        /*1444*/ 	.word	0x00000032
        /*1448*/ 	.word	0x00000000
        /*144c*/ 	.short	0x0101
        /*144e*/ 	.byte	0x3f
	.zero		1


	//   ....[35]....
        /*1450*/ 	.word	0x0001c1b0
        /*1454*/ 	.word	0x00000005
        /*1458*/ 	.word	0x00033430
        /*145c*/ 	.short	0x010a
        /*145e*/ 	.byte	0x3f
	.zero		1


	//   ....[36]....
        /*1460*/ 	.word	0x0001c200
        /*1464*/ 	.word	0x00000005
        /*1468*/ 	.word	0x00033430
        /*146c*/ 	.short	0x010a
        /*146e*/ 	.byte	0x3f
	.zero		1


	//   ....[37]....
        /*1470*/ 	.word	0x0001d300
        /*1474*/ 	.word	0x00000005
        /*1478*/ 	.word	0x00033450
        /*147c*/ 	.short	0x010a
        /*147e*/ 	.byte	0x3f
	.zero		1


	//   ....[38]....
        /*1480*/ 	.word	0x0001d340
        /*1484*/ 	.word	0x00000005
        /*1488*/ 	.word	0x00033450
        /*148c*/ 	.short	0x010a
        /*148e*/ 	.byte	0x3f
	.zero		1


	//   ....[39]....
        /*1490*/ 	.word	0x0001e780
        /*1494*/ 	.word	0x0000000a
        /*1498*/ 	.word	0x00000000
        /*149c*/ 	.short	0x0101
        /*149e*/ 	.byte	0x3f
	.zero		1


	//   ....[40]....
        /*14a0*/ 	.word	0x0001f8b0
        /*14a4*/ 	.word	0x00000004
        /*14a8*/ 	.word	0x00000000
        /*14ac*/ 	.short	0x0101
        /*14ae*/ 	.byte	0x3f
	.zero		1


	//   ....[41]....
        /*14b0*/ 	.word	0x00020260
        /*14b4*/ 	.word	0x00000000
        /*14b8*/ 	.word	0x00033430
        /*14bc*/ 	.short	0x010a
        /*14be*/ 	.byte	0x3f
	.zero		1


	//   ....[42]....
        /*14c0*/ 	.word	0x000202b0
        /*14c4*/ 	.word	0x00000000
        /*14c8*/ 	.word	0x00033430
        /*14cc*/ 	.short	0x010a
        /*14ce*/ 	.byte	0x3f
	.zero		1


	//   ....[43]....
        /*14d0*/ 	.word	0x00021380
        /*14d4*/ 	.word	0x00000004
        /*14d8*/ 	.word	0x00033450
        /*14dc*/ 	.short	0x010a
        /*14de*/ 	.byte	0x3f
	.zero		1


	//   ....[44]....
        /*14e0*/ 	.word	0x000213c0
        /*14e4*/ 	.word	0x00000004
        /*14e8*/ 	.word	0x00033450
        /*14ec*/ 	.short	0x010a
        /*14ee*/ 	.byte	0x3f
	.zero		1


	//   ....[45]....
        /*14f0*/ 	.word	0x00021700
        /*14f4*/ 	.word	0x00000000
        /*14f8*/ 	.word	0x00000000
        /*14fc*/ 	.short	0x0101
        /*14fe*/ 	.byte	0x3f
	.zero		1


	//   ....[46]....
        /*1500*/ 	.word	0x00022d50
        /*1504*/ 	.word	0x00000003
        /*1508*/ 	.word	0x00000000
        /*150c*/ 	.short	0x0101
        /*150e*/ 	.byte	0x3f
	.zero		1


	//   ....[47]....
        /*1510*/ 	.word	0x000235e0
        /*1514*/ 	.word	0x0000000c
        /*1518*/ 	.word	0x00033450
        /*151c*/ 	.short	0x010a
        /*151e*/ 	.byte	0x3f
	.zero		1


	//   ....[48]....
        /*1520*/ 	.word	0x00023660
        /*1524*/ 	.word	0x0000000c
        /*1528*/ 	.word	0x00033450
        /*152c*/ 	.short	0x010a
        /*152e*/ 	.byte	0x3f
	.zero		1


	//   ....[49]....
        /*1530*/ 	.word	0x00023cc0
        /*1534*/ 	.word	0x00000002
        /*1538*/ 	.word	0x00000000
        /*153c*/ 	.short	0x0101
        /*153e*/ 	.byte	0x3f
	.zero		1


	//   ....[50]....
        /*1540*/ 	.word	0x00026430
        /*1544*/ 	.word	0x00000000
        /*1548*/ 	.word	0x00000000
        /*154c*/ 	.short	0x0101
        /*154e*/ 	.byte	0x3f
	.zero		1


	//   ....[51]....
        /*1550*/ 	.word	0x00028d80
        /*1554*/ 	.word	0x00000017
        /*1558*/ 	.word	0x00033420
        /*155c*/ 	.short	0x010a
        /*155e*/ 	.byte	0x3f
	.zero		1


	//   ....[52]....
        /*1560*/ 	.word	0x00028e40
        /*1564*/ 	.word	0x0000000a
        /*1568*/ 	.word	0x000334a0
        /*156c*/ 	.short	0x010a
        /*156e*/ 	.byte	0x3f
	.zero		1


	//   ....[53]....
        /*1570*/ 	.word	0x00029270
        /*1574*/ 	.word	0x0000000a
        /*1578*/ 	.word	0x000334c0
        /*157c*/ 	.short	0x010a
        /*157e*/ 	.byte	0x3f
	.zero		1


	//   ....[54]....
        /*1580*/ 	.word	0x000297d0
        /*1584*/ 	.word	0x00000009
        /*1588*/ 	.word	0x000334a0
        /*158c*/ 	.short	0x010a
        /*158e*/ 	.byte	0x3f
	.zero		1


	//   ....[55]....
        /*1590*/ 	.word	0x00029bf0
        /*1594*/ 	.word	0x00000009
        /*1598*/ 	.word	0x000334c0
        /*159c*/ 	.short	0x010a
        /*159e*/ 	.byte	0x3f
	.zero		1


	//   ....[56]....
        /*15a0*/ 	.word	0x0002aec0
        /*15a4*/ 	.word	0x00000004
        /*15a8*/ 	.word	0x00033480
        /*15ac*/ 	.short	0x010a
        /*15ae*/ 	.byte	0x3f
	.zero		1


	//   ....[57]....
        /*15b0*/ 	.word	0x0002b700
        /*15b4*/ 	.word	0x00000004
        /*15b8*/ 	.word	0x00033470
        /*15bc*/ 	.short	0x0107
        /*15be*/ 	.byte	0x3f
	.zero		1


	//   ....[58]....
        /*15c0*/ 	.word	0x0002b7c0
        /*15c4*/ 	.word	0x00000004
        /*15c8*/ 	.word	0x00033470
        /*15cc*/ 	.short	0x0101
        /*15ce*/ 	.byte	0x3f
	.zero		1


	//   ....[59]....
        /*15d0*/ 	.word	0x0002b810
        /*15d4*/ 	.word	0x00000004
        /*15d8*/ 	.word	0x00033440
        /*15dc*/ 	.short	0x010a
        /*15de*/ 	.byte	0x3f
	.zero		1


	//   ....[60]....
        /*15e0*/ 	.word	0x0002bf30
        /*15e4*/ 	.word	0x00000004
        /*15e8*/ 	.word	0x00033430
        /*15ec*/ 	.short	0x0107
        /*15ee*/ 	.byte	0x3f
	.zero		1


	//   ....[61]....
        /*15f0*/ 	.word	0x0002c010
        /*15f4*/ 	.word	0x00000004
        /*15f8*/ 	.word	0x00033430
        /*15fc*/ 	.short	0x0101
        /*15fe*/ 	.byte	0x3f
	.zero		1


	//   ....[62]....
        /*1600*/ 	.word	0x0002c920
        /*1604*/ 	.word	0x00000017
        /*1608*/ 	.word	0x00033400
        /*160c*/ 	.short	0x0107
        /*160e*/ 	.byte	0x3f
	.zero		1


	//   ....[63]....
        /*1610*/ 	.word	0x0002ca20
        /*1614*/ 	.word	0x00000017
        /*1618*/ 	.word	0x00033400
        /*161c*/ 	.short	0x0101
        /*161e*/ 	.byte	0x3f
	.zero		1


	//   ....[64]....
        /*1620*/ 	.word	0x0002ca40
        /*1624*/ 	.word	0x00000017
        /*1628*/ 	.word	0x00033420
        /*162c*/ 	.short	0x010a
        /*162e*/ 	.byte	0x3f
	.zero		1


	//   ....[65]....
        /*1630*/ 	.word	0x0002cf10
        /*1634*/ 	.word	0x00000004
        /*1638*/ 	.word	0x00033480
        /*163c*/ 	.short	0x010a
        /*163e*/ 	.byte	0x3f
	.zero		1


	//   ....[66]....
        /*1640*/ 	.word	0x0002d500
        /*1644*/ 	.word	0x00000004
        /*1648*/ 	.word	0x00033470
        /*164c*/ 	.short	0x0107
        /*164e*/ 	.byte	0x3f
	.zero		1


	//   ....[67]....
        /*1650*/ 	.word	0x0002d5c0
        /*1654*/ 	.word	0x00000004
        /*1658*/ 	.word	0x00033470
        /*165c*/ 	.short	0x0101
        /*165e*/ 	.byte	0x3f
	.zero		1


	//   ....[68]....
        /*1660*/ 	.word	0x0002d5f0
        /*1664*/ 	.word	0x00000004
        /*1668*/ 	.word	0x00033440
        /*166c*/ 	.short	0x010a
        /*166e*/ 	.byte	0x3f
	.zero		1


	//   ....[69]....
        /*1670*/ 	.word	0x0002db50
        /*1674*/ 	.word	0x00000004
        /*1678*/ 	.word	0x00033430
        /*167c*/ 	.short	0x0107
        /*167e*/ 	.byte	0x3f
	.zero		1


	//   ....[70]....
        /*1680*/ 	.word	0x0002dc20
        /*1684*/ 	.word	0x00000004
        /*1688*/ 	.word	0x00033430
        /*168c*/ 	.short	0x0101
        /*168e*/ 	.byte	0x3f
	.zero		1


	//   ....[71]....
        /*1690*/ 	.word	0x0002dca0
        /*1694*/ 	.word	0x00000002
        /*1698*/ 	.word	0x00033470
        /*169c*/ 	.short	0x010a
        /*169e*/ 	.byte	0x3f
	.zero		1


	//   ....[72]....
        /*16a0*/ 	.word	0x0002dd30
        /*16a4*/ 	.word	0x00000002
        /*16a8*/ 	.word	0x00033460
        /*16ac*/ 	.short	0x010a
        /*16ae*/ 	.byte	0x3f
	.zero		1


	//   ....[73]....
        /*16b0*/ 	.word	0x0002e840
        /*16b4*/ 	.word	0x00000002
        /*16b8*/ 	.word	0x00033450
        /*16bc*/ 	.short	0x0101
        /*16be*/ 	.byte	0x3f
	.zero		1


	//   ....[74]....
        /*16c0*/ 	.word	0x0002e8d0
        /*16c4*/ 	.word	0x00000002
        /*16c8*/ 	.word	0x00000000
        /*16cc*/ 	.short	0x0101
        /*16ce*/ 	.byte	0x3f
	.zero		1


	//   ....[75]....
        /*16d0*/ 	.word	0x0002ea90
        /*16d4*/ 	.word	0x00000000
        /*16d8*/ 	.word	0x00033470
        /*16dc*/ 	.short	0x010a
        /*16de*/ 	.byte	0x3f
	.zero		1


	//   ....[76]....
        /*16e0*/ 	.word	0x0002eb10
        /*16e4*/ 	.word	0x00000000
        /*16e8*/ 	.word	0x00033460
        /*16ec*/ 	.short	0x010a
        /*16ee*/ 	.byte	0x3f
	.zero		1


	//   ....[77]....
        /*16f0*/ 	.word	0x0002f630
        /*16f4*/ 	.word	0x00000000
        /*16f8*/ 	.word	0x00033450
        /*16fc*/ 	.short	0x0101
        /*16fe*/ 	.byte	0x3f
	.zero		1


	//   ....[78]....
        /*1700*/ 	.word	0x0002f6d0
        /*1704*/ 	.word	0x00000000
        /*1708*/ 	.word	0x00000000
        /*170c*/ 	.short	0x0101
        /*170e*/ 	.byte	0x3f
	.zero		1


	//   ....[79]....
        /*1710*/ 	.word	0x00030400
        /*1714*/ 	.word	0x00000005
        /*1718*/ 	.word	0x00033420
        /*171c*/ 	.short	0x010a
        /*171e*/ 	.byte	0x3f
	.zero		1


	//   ....[80]....
        /*1720*/ 	.word	0x00030570
        /*1724*/ 	.word	0x00000003
        /*1728*/ 	.word	0x00033440
        /*172c*/ 	.short	0x010a
        /*172e*/ 	.byte	0x3f
	.zero		1


	//   ....[81]....
        /*1730*/ 	.word	0x00030610
        /*1734*/ 	.word	0x00000005
        /*1738*/ 	.word	0x00033440
        /*173c*/ 	.short	0x010a
        /*173e*/ 	.byte	0x3f
	.zero		1


	//   ....[82]....
        /*1740*/ 	.word	0x00030650
        /*1744*/ 	.word	0x00000003
        /*1748*/ 	.word	0x00033460
        /*174c*/ 	.short	0x010a
        /*174e*/ 	.byte	0x3f
	.zero		1


	//   ....[83]....
        /*1750*/ 	.word	0x00030690
        /*1754*/ 	.word	0x00000005
        /*1758*/ 	.word	0x00033460
        /*175c*/ 	.short	0x010a
        /*175e*/ 	.byte	0x3f
	.zero		1


	//   ....[84]....
        /*1760*/ 	.word	0x000306d0
        /*1764*/ 	.word	0x00000003
        /*1768*/ 	.word	0x00033480
        /*176c*/ 	.short	0x010a
        /*176e*/ 	.byte	0x3f
	.zero		1


	//   ....[85]....
        /*1770*/ 	.word	0x00030710
        /*1774*/ 	.word	0x00000005
        /*1778*/ 	.word	0x00033480
        /*177c*/ 	.short	0x010a
        /*177e*/ 	.byte	0x3f
	.zero		1


	//   ....[86]....
        /*1780*/ 	.word	0x00030770
        /*1784*/ 	.word	0x0000005d
        /*1788*/ 	.word	0x00033490
        /*178c*/ 	.short	0x010a
        /*178e*/ 	.byte	0x3f
	.zero		1


	//   ....[87]....
        /*1790*/ 	.word	0x00030a20
        /*1794*/ 	.word	0x0000005d
        /*1798*/ 	.word	0x00033490
        /*179c*/ 	.short	0x010a
        /*179e*/ 	.byte	0x3f
	.zero		1


	//   ....[88]....
        /*17a0*/ 	.word	0x00030cd0
        /*17a4*/ 	.word	0x0000005d
        /*17a8*/ 	.word	0x00033490
        /*17ac*/ 	.short	0x010a
        /*17ae*/ 	.byte	0x3f
	.zero		1


	//   ....[89]....
        /*17b0*/ 	.word	0x00030f80
        /*17b4*/ 	.word	0x0000005d
        /*17b8*/ 	.word	0x000334b0
        /*17bc*/ 	.short	0x010a
        /*17be*/ 	.byte	0x3f
	.zero		1


	//   ....[90]....
        /*17c0*/ 	.word	0x00031220
        /*17c4*/ 	.word	0x00000012
        /*17c8*/ 	.word	0x00033400
        /*17cc*/ 	.short	0x010a
        /*17ce*/ 	.byte	0x3f
	.zero		1


	//   ....[91]....
        /*17d0*/ 	.word	0x00031430
        /*17d4*/ 	.word	0x00000012
        /*17d8*/ 	.word	0x00033400
        /*17dc*/ 	.short	0x010a
        /*17de*/ 	.byte	0x3f
	.zero		1


	//   ....[92]....
        /*17e0*/ 	.word	0x00031480
        /*17e4*/ 	.word	0x00000003
        /*17e8*/ 	.word	0x00033430
        /*17ec*/ 	.short	0x010a
        /*17ee*/ 	.byte	0x3f
	.zero		1


	//   ....[93]....
        /*17f0*/ 	.word	0x000314d0
        /*17f4*/ 	.word	0x00000005
        /*17f8*/ 	.word	0x00033430
        /*17fc*/ 	.short	0x010a
        /*17fe*/ 	.byte	0x3f
	.zero		1


	//   ....[94]....
        /*1800*/ 	.word	0x00031520
        /*1804*/ 	.word	0x00000005
        /*1808*/ 	.word	0x00033450
        /*180c*/ 	.short	0x010a
        /*180e*/ 	.byte	0x3f
	.zero		1


	//   ....[95]....
        /*1810*/ 	.word	0x00031570
        /*1814*/ 	.word	0x00000000
        /*1818*/ 	.word	0x00033430
        /*181c*/ 	.short	0x010a
        /*181e*/ 	.byte	0x3f
	.zero		1


	//   ....[96]....
        /*1820*/ 	.word	0x000315c0
        /*1824*/ 	.word	0x00000004
        /*1828*/ 	.word	0x00033450
        /*182c*/ 	.short	0x010a
        /*182e*/ 	.byte	0x3f
	.zero		1


	//   ....[97]....
        /*1830*/ 	.word	0x00031610
        /*1834*/ 	.word	0x0000000c
        /*1838*/ 	.word	0x00033450
        /*183c*/ 	.short	0x010a
        /*183e*/ 	.byte	0x3f
	.zero		1


	//   ....[98]....
        /*1840*/ 	.word	0x000333d0
        /*1844*/ 	.word	0x00000017
        /*1848*/ 	.word	0x00033420
        /*184c*/ 	.short	0x010a
        /*184e*/ 	.byte	0x3f
	.zero		1


	//   ....[99]....
        /*1850*/ 	.word	0x00033420
        /*1854*/ 	.word	0x0000000a
        /*1858*/ 	.word	0x000334a0
        /*185c*/ 	.short	0x010a
        /*185e*/ 	.byte	0x3f
	.zero		1


	//   ....[100]....
        /*1860*/ 	.word	0x00033470
        /*1864*/ 	.word	0x0000000a
        /*1868*/ 	.word	0x000334c0
        /*186c*/ 	.short	0x010a
        /*186e*/ 	.byte	0x3f
	.zero		1


	//   ....[101]....
        /*1870*/ 	.word	0x000334c0
        /*1874*/ 	.word	0x00000009
        /*1878*/ 	.word	0x000334a0
        /*187c*/ 	.short	0x010a
        /*187e*/ 	.byte	0x3f
	.zero		1


	//   ....[102]....
        /*1880*/ 	.word	0x00033510
        /*1884*/ 	.word	0x00000009
        /*1888*/ 	.word	0x000334c0
        /*188c*/ 	.short	0x010a
        /*188e*/ 	.byte	0x3f
	.zero		1


	//   ....[103]....
        /*1890*/ 	.word	0x00033640
        /*1894*/ 	.word	0x00000004
        /*1898*/ 	.word	0x00033480
        /*189c*/ 	.short	0x010a
        /*189e*/ 	.byte	0x3f
	.zero		1


	//   ....[104]....
        /*18a0*/ 	.word	0x00033fd0
        /*18a4*/ 	.word	0x00000004
        /*18a8*/ 	.word	0x00033440
        /*18ac*/ 	.short	0x010a
        /*18ae*/ 	.byte	0x3f
	.zero		1


	//   ....[105]....
        /*18b0*/ 	.word	0x00034d10
        /*18b4*/ 	.word	0x00000017
        /*18b8*/ 	.word	0x00033420
        /*18bc*/ 	.short	0x010a
        /*18be*/ 	.byte	0x3f
	.zero		1


	//   ....[106]....
        /*18c0*/ 	.word	0x00034d60
        /*18c4*/ 	.word	0x00000004
        /*18c8*/ 	.word	0x00033480
        /*18cc*/ 	.short	0x010a
        /*18ce*/ 	.byte	0x3f
	.zero		1


	//   ....[107]....
        /*18d0*/ 	.word	0x00035440
        /*18d4*/ 	.word	0x00000004
        /*18d8*/ 	.word	0x00033440
        /*18dc*/ 	.short	0x010a
        /*18de*/ 	.byte	0x3f
	.zero		1


	//   ....[108]....
        /*18e0*/ 	.word	0x00035a80
        /*18e4*/ 	.word	0x00000002
        /*18e8*/ 	.word	0x00033470
        /*18ec*/ 	.short	0x010a
        /*18ee*/ 	.byte	0x3f
	.zero		1


	//   ....[109]....
        /*18f0*/ 	.word	0x00035ad0
        /*18f4*/ 	.word	0x00000002
        /*18f8*/ 	.word	0x00033460
        /*18fc*/ 	.short	0x010a
        /*18fe*/ 	.byte	0x3f
	.zero		1


	//   ....[110]....
        /*1900*/ 	.word	0x00035b20
        /*1904*/ 	.word	0x00000000
        /*1908*/ 	.word	0x00033470
        /*190c*/ 	.short	0x010a
        /*190e*/ 	.byte	0x3f
	.zero		1


	//   ....[111]....
        /*1910*/ 	.word	0x00035b70
        /*1914*/ 	.word	0x00000000
        /*1918*/ 	.word	0x00033460
        /*191c*/ 	.short	0x010a
        /*191e*/ 	.byte	0x3f
	.zero		1


	//   ....[112]....
        /*1920*/ 	.word	0x000364f0
        /*1924*/ 	.word	0x00000005
        /*1928*/ 	.word	0x00033420
        /*192c*/ 	.short	0x010a
        /*192e*/ 	.byte	0x3f
	.zero		1


	//   ....[113]....
        /*1930*/ 	.word	0x00036690
        /*1934*/ 	.word	0x00000003
        /*1938*/ 	.word	0x00033440
        /*193c*/ 	.short	0x010a
        /*193e*/ 	.byte	0x3f
	.zero		1


	//   ....[114]....
        /*1940*/ 	.word	0x000366e0
        /*1944*/ 	.word	0x00000005
        /*1948*/ 	.word	0x00033440
        /*194c*/ 	.short	0x010a
        /*194e*/ 	.byte	0x3f
	.zero		1


	//   ....[115]....
        /*1950*/ 	.word	0x00036730
        /*1954*/ 	.word	0x00000003
        /*1958*/ 	.word	0x00033460
        /*195c*/ 	.short	0x010a
        /*195e*/ 	.byte	0x3f
	.zero		1


	//   ....[116]....
        /*1960*/ 	.word	0x00036780
        /*1964*/ 	.word	0x00000005
        /*1968*/ 	.word	0x00033460
        /*196c*/ 	.short	0x010a
        /*196e*/ 	.byte	0x3f
	.zero		1


	//   ....[117]....
        /*1970*/ 	.word	0x000367d0
        /*1974*/ 	.word	0x00000003
        /*1978*/ 	.word	0x00033480
        /*197c*/ 	.short	0x010a
        /*197e*/ 	.byte	0x3f
	.zero		1


	//----- nvinfo : EIATTR_NUM_MBARRIERS
	.align		4
.L_842:
        /*1980*/ 	.byte	0x03, 0x38
        /*1982*/ 	.short	0x0016


	//----- nvinfo : EIATTR_EXIT_INSTR_OFFSETS
	.align		4
        /*1984*/ 	.byte	0x04, 0x1c
        /*1986*/ 	.short	(.L_844 - .L_843)


	//   ....[0]....
.L_843:
        /*1988*/ 	.word	0x00030760


	//----- nvinfo : EIATTR_MAX_THREADS
	.align		4
.L_844:
        /*198c*/ 	.byte	0x04, 0x05
        /*198e*/ 	.short	(.L_846 - .L_845)
.L_845:
        /*1990*/ 	.word	0x00000180
        /*1994*/ 	.word	0x00000001
        /*1998*/ 	.word	0x00000001


	//----- nvinfo : EIATTR_CRS_STACK_SIZE
	.align		4
.L_846:
        /*199c*/ 	.byte	0x04, 0x1e
        /*199e*/ 	.short	(.L_848 - .L_847)
.L_847:
        /*19a0*/ 	.word	0x00000000


	//----- nvinfo : EIATTR_CBANK_PARAM_SIZE
	.align		4
.L_848:
        /*19a4*/ 	.byte	0x03, 0x19
        /*19a6*/ 	.short	0x0af0


	//----- nvinfo : EIATTR_PARAM_CBANK
	.align		4
        /*19a8*/ 	.byte	0x04, 0x0a
        /*19aa*/ 	.short	(.L_850 - .L_849)
	.align		4
.L_849:
        /*19ac*/ 	.word	index@(.nv.constant0._ZN7cutlass13device_kernelIN5flash11enable_sm90INS1_16FlashAttnFwdSm90INS1_25CollectiveMainloopFwdSm90ILi2EN4cute5tupleIJNS5_1CILi1EEES8_S8_EEENS6_IJNS7_ILi128EEENS7_ILi160EEENS7_ILi192EEEEEELi192ENS_12float_e4m3_tEfNS_4arch4Sm90ELb1ELb0ELb0ELb1ELb1ELb1ELb0ELb1ELb1ELb1ELb0ELb0EEENS1_21CollectiveEpilogueFwdINS6_IJSA_SC_SB_EEES9_NS_10bfloat16_tESG_Li256ELb1ELb1ELb0ELb1EEENS1_36VarlenDynamicPersistentTileSchedulerILi128ELi160ELi256ELi128ELb0ELb1ELb1ELb1ELb1ELb1EEEEEEEEEvNT_6ParamsE)
        /*19b0*/ 	.short	0x0210
        /*19b2*/ 	.short	0x0af0


	//----- nvinfo : EIATTR_SW_WAR
	.align		4
.L_850:
        /*19b4*/ 	.byte	0x04, 0x36
        /*19b6*/ 	.short	(.L_852 - .L_851)
.L_851:
        /*19b8*/ 	.word	0x00000008
.L_852:


//--------------------- .nv.info._ZN7cutlass13device_kernelIN5flash11enable_sm90INS1_16FlashAttnFwdSm90INS1_25CollectiveMainloopFwdSm90ILi2EN4cute5tupleIJNS5_1CILi1EEES8_S8_EEENS6_IJNS7_ILi128EEENS7_ILi160EEESA_EEELi128ENS_12float_e4m3_tEfNS_4arch4Sm90ELb0ELb0ELb0ELb0ELb1ELb0ELb0ELb1ELb1ELb1ELb0ELb0EEENS1_21CollectiveEpilogueFwdINS6_IJSA_SA_SB_EEES9_NS_10bfloat16_tESF_Li256ELb0ELb1ELb0ELb1EEENS1_29StaticPersistentTileSchedulerILb0EEEEEEEEEvNT_6ParamsE --------------------------
	.section	.nv.info._ZN7cutlass13device_kernelIN5flash11enable_sm90INS1_16FlashAttnFwdSm90INS1_25CollectiveMainloopFwdSm90ILi2EN4cute5tupleIJNS5_1CILi1EEES8_S8_EEENS6_IJNS7_ILi128EEENS7_ILi160EEESA_EEELi128ENS_12float_e4m3_tEfNS_4arch4Sm90ELb0ELb0ELb0ELb0ELb1ELb0ELb0ELb1ELb1ELb1ELb0ELb0EEENS1_21CollectiveEpilogueFwdINS6_IJSA_SA_SB_EEES9_NS_10bfloat16_tESF_Li256ELb0ELb1ELb0ELb1EEENS1_29StaticPersistentTileSchedulerILb0EEEEEEEEEvNT_6ParamsE,"",@"SHT_CUDA_INFO"
	.sectionflags	@""
	.align	4


	//----- nvinfo : EIATTR_CUDA_API_VERSION
	.align		4
        /*0000*/ 	.byte	0x04, 0x37
        /*0002*/ 	.short	(.L_854 - .L_853)
.L_853:
        /*0004*/ 	.word	0x00000082


	//----- nvinfo : EIATTR_KPARAM_INFO
	.align		4
.L_854:
        /*0008*/ 	.byte	0x04, 0x17
        /*000a*/ 	.short	(.L_856 - .L_855)
.L_855:
        /*000c*/ 	.word	0x00000000
        /*0010*/ 	.short	0x0000
        /*0012*/ 	.short	0x0070
        /*0014*/ 	.byte	0x00, 0xf0, 0x01, 0x28


	//----- nvinfo : EIATTR_SPARSE_MMA_MASK
	.align		4
.L_856:
        /*0018*/ 	.byte	0x03, 0x50
        /*001a*/ 	.short	0x0000


	//----- nvinfo : EIATTR_MAXREG_COUNT
	.align		4
        /*001c*/ 	.byte	0x03, 0x1b
        /*001e*/ 	.short	0x00a8


	//----- nvinfo : EIATTR_NUM_BARRIERS
	.align		4
        /*0020*/ 	.byte	0x02, 0x4c
        /*0022*/ 	.byte	0x10
	.zero		1


	//----- nvinfo : EIATTR_EXTERNS
	.align		4
        /*0024*/ 	.byte	0x04, 0x0f
        /*0026*/ 	.short	(.L_858 - .L_857)


	//   ....[0]....
	.align		4
.L_857:
        /*0028*/ 	.word	index@(__assertfail)


	//----- nvinfo : EIATTR_ANNOTATIONS
	.align		4
.L_858:
        /*002c*/ 	.byte	0x04, 0x55
        /*002e*/ 	.short	(.L_860 - .L_859)


	//   ....[0]....
.L_859:
        /* <DEDUP_REMOVED lines=22> */


	//----- nvinfo : EIATTR_MERCURY_ISA_VERSION
	.align		4
.L_860:
        /*0180*/ 	.byte	0x03, 0x5f
        /*0182*/ 	.short	0x0101


	//----- nvinfo : EIATTR_INT_WARP_WIDE_INSTR_OFFSETS
	.align		4
        /*0184*/ 	.byte	0x04, 0x31
        /*0186*/ 	.short	(.L_862 - .L_861)


	//   ....[0]....
.L_861:
        /*0188*/ 	.word	0x000000c0


	//   ....[1]....
        /*018c*/ 	.word	0x000000d0


	//   ....[2]....
        /*0190*/ 	.word	0x00000170


	//----- nvinfo : EIATTR_COOP_GROUP_MASK_REGIDS
	.align		4
.L_862:
        /*0194*/ 	.byte	0x04, 0x29
        /*0196*/ 	.short	(.L_864 - .L_863)


	//   ....[0]....
.L_863:
        /*0198*/ 	.word	0xffffffff


	//   ....[1]....
        /*019c*/ 	.word	0xffffffff


	//   ....[2]....
        /*01a0*/ 	.word	0xffffffff


	//   ....[3]....
        /*01a4*/ 	.word	0xffffffff


	//   ....[4]....
        /*01a8*/ 	.word	0xffffffff


	//   ....[5]....
        /*01ac*/ 	.word	0xffffffff


	//   ....[6]....
        /*01b0*/ 	.word	0xffffffff


	//   ....[7]....
        /*01b4*/ 	.word	0xffffffff


	//   ....[8]....
        /*01b8*/ 	.word	0xffffffff


	//   ....[9]....
        /*01bc*/ 	.word	0xffffffff


	//   ....[10]....
        /*01c0*/ 	.word	0xffffffff


	//   ....[11]....
        /*01c4*/ 	.word	0xffffffff


	//   ....[12]....
        /*01c8*/ 	.word	0xffffffff


	//   ....[13]....
        /*01cc*/ 	.word	0xffffffff


	//   ....[14]....
        /*01d0*/ 	.word	0xffffffff


	//   ....[15]....
        /*01d4*/ 	.word	0xffffffff


	//   ....[16]....
        /*01d8*/ 	.word	0xffffffff


	//   ....[17]....
        /*01dc*/ 	.word	0xffffffff


	//   ....[18]....
        /*01e0*/ 	.word	0xffffffff


	//   ....[19]....
        /*01e4*/ 	.word	0xffffffff


	//   ....[20]....
        /*01e8*/ 	.word	0xffffffff


	//   ....[21]....
        /*01ec*/ 	.word	0xffffffff


	//   ....[22]....
        /*01f0*/ 	.word	0xffffffff


	//   ....[23]....
        /*01f4*/ 	.word	0xffffffff


	//   ....[24]....
        /*01f8*/ 	.word	0xffffffff


	//   ....[25]....
        /*01fc*/ 	.word	0xffffffff


	//   ....[26]....
        /*0200*/ 	.word	0xffffffff


	//   ....[27]....
        /*0204*/ 	.word	0xffffffff


	//   ....[28]....
        /*0208*/ 	.word	0xffffffff


	//   ....[29]....
        /*020c*/ 	.word	0xffffffff


	//   ....[30]....
        /*0210*/ 	.word	0xffffffff


	//   ....[31]....
        /*0214*/ 	.word	0xffffffff


	//   ....[32]....
        /*0218*/ 	.word	0xffffffff


	//   ....[33]....
        /*021c*/ 	.word	0xffffffff


	//   ....[34]....
        /*0220*/ 	.word	0xffffffff


	//   ....[35]....
        /*0224*/ 	.word	0xffffffff


	//   ....[36]....
        /*0228*/ 	.word	0xffffffff


	//   ....[37]....
        /*022c*/ 	.word	0xffffffff


	//   ....[38]....
        /*0230*/ 	.word	0xffffffff


	//   ....[39]....
        /*0234*/ 	.word	0xffffffff


	//   ....[40]....
        /*0238*/ 	.word	0xffffffff


	//   ....[41]....
        /*023c*/ 	.word	0xffffffff


	//   ....[42]....
        /*0240*/ 	.word	0xffffffff


	//   ....[43]....
        /*0244*/ 	.word	0xffffffff


	//   ....[44]....
        /*0248*/ 	.word	0xffffffff


	//   ....[45]....
        /*024c*/ 	.word	0xffffffff


	//   ....[46]....
        /*0250*/ 	.word	0xffffffff


	//   ....[47]....
        /*0254*/ 	.word	0xffffffff


	//   ....[48]....
        /*0258*/ 	.word	0xffffffff


	//   ....[49]....
        /*025c*/ 	.word	0xffffffff


	//   ....[50]....
        /*0260*/ 	.word	0xffffffff


	//   ....[51]....
        /*0264*/ 	.word	0xffffffff


	//   ....[52]....
        /*0268*/ 	.word	0xffffffff


	//   ....[53]....
        /*026c*/ 	.word	0xffffffff


	//   ....[54]....
        /*0270*/ 	.word	0xffffffff


	//   ....[55]....
        /*0274*/ 	.word	0xffffffff


	//   ....[56]....
        /*0278*/ 	.word	0xffffffff


	//   ....[57]....
        /*027c*/ 	.word	0xffffffff


	//   ....[58]....
        /*0280*/ 	.word	0xffffffff


	//   ....[59]....
        /*0284*/ 	.word	0xffffffff


	//   ....[60]....
        /*0288*/ 	.word	0xffffffff


	//   ....[61]....
        /*028c*/ 	.word	0xffffffff


	//   ....[62]....
        /*0290*/ 	.word	0xffffffff


	//   ....[63]....
        /*0294*/ 	.word	0xffffffff


	//   ....[64]....
        /*0298*/ 	.word	0xffffffff


	//   ....[65]....
        /*029c*/ 	.word	0xffffffff


	//   ....[66]....
        /*02a0*/ 	.word	0xffffffff


	//   ....[67]....
        /*02a4*/ 	.word	0xffffffff


	//   ....[68]....
        /*02a8*/ 	.word	0xffffffff


	//   ....[69]....
        /*02ac*/ 	.word	0xffffffff


	//   ....[70]....
        /*02b0*/ 	.word	0xffffffff


	//   ....[71]....
        /*02b4*/ 	.word	0xffffffff


	//   ....[72]....
        /*02b8*/ 	.word	0xffffffff


	//   ....[73]....
        /*02bc*/ 	.word	0xffffffff


	//   ....[74]....
        /*02c0*/ 	.word	0xffffffff


	//   ....[75]....
        /*02c4*/ 	.word	0xffffffff


	//   ....[76]....
        /*02c8*/ 	.word	0xffffffff


	//   ....[77]....
        /*02cc*/ 	.word	0xffffffff


	//   ....[78]....
        /*02d0*/ 	.word	0xffffffff


	//   ....[79]....
        /*02d4*/ 	.word	0xffffffff


	//   ....[80]....
        /*02d8*/ 	.word	0xffffffff


	//   ....[81]....
        /*02dc*/ 	.word	0xffffffff


	//   ....[82]....
        /*02e0*/ 	.word	0xffffffff


	//   ....[83]....
        /*02e4*/ 	.word	0xffffffff


	//   ....[84]....
        /*02e8*/ 	.word	0xffffffff


	//   ....[85]....
        /*02ec*/ 	.word	0xffffffff


	//   ....[86]....
        /*02f0*/ 	.word	0xffffffff


	//   ....[87]....
        /*02f4*/ 	.word	0xffffffff


	//   ....[88]....
        /*02f8*/ 	.word	0xffffffff


	//   ....[89]....
        /*02fc*/ 	.word	0xffffffff


	//   ....[90]....
        /*0300*/ 	.word	0xffffffff


	//   ....[91]....
        /*0304*/ 	.word	0xffffffff


	//   ....[92]....
        /*0308*/ 	.word	0xffffffff


	//   ....[93]....
        /*030c*/ 	.word	0xffffffff


	//   ....[94]....
        /*0310*/ 	.word	0xffffffff


	//   ....[95]....
        /*0314*/ 	.word	0xffffffff


	//   ....[96]....
        /*0318*/ 	.word	0xffffffff


	//   ....[97]....
        /*031c*/ 	.word	0xffffffff


	//   ....[98]....
        /*0320*/ 	.word	0xffffffff


	//   ....[99]....
        /*0324*/ 	.word	0xffffffff


	//   ....[100]....
        /*0328*/ 	.word	0xffffffff


	//   ....[101]....
        /*032c*/ 	.word	0xffffffff


	//   ....[102]....
        /*0330*/ 	.word	0xffffffff


	//   ....[103]....
        /*0334*/ 	.word	0xffffffff


	//   ....[104]....
        /*0338*/ 	.word	0xffffffff


	//   ....[105]....
        /*033c*/ 	.word	0xffffffff


	//   ....[106]....
        /*0340*/ 	.word	0xffffffff


	//   ....[107]....
        /*0344*/ 	.word	0xffffffff


	//   ....[108]....
        /*0348*/ 	.word	0xffffffff


	//   ....[109]....
        /*034c*/ 	.word	0xffffffff


	//   ....[110]....
        /*0350*/ 	.word	0xffffffff


	//   ....[111]....
        /*0354*/ 	.word	0xffffffff


	//   ....[112]....
        /*0358*/ 	.word	0xffffffff


	//   ....[113]....
        /*035c*/ 	.word	0xffffffff


	//   ....[114]....
        /*0360*/ 	.word	0xffffffff


	//   ....[115]....
        /*0364*/ 	.word	0xffffffff


	//   ....[116]....
        /*0368*/ 	.word	0xffffffff


	//   ....[117]....
        /*036c*/ 	.word	0xffffffff


	//   ....[118]....
        /*0370*/ 	.word	0xffffffff


	//   ....[119]....
        /*0374*/ 	.word	0xffffffff


	//   ....[120]....
        /*0378*/ 	.word	0xffffffff


	//   ....[121]....
        /*037c*/ 	.word	0xffffffff


	//   ....[122]....
        /*0380*/ 	.word	0xffffffff


	//   ....[123]....
        /*0384*/ 	.word	0xffffffff


	//   ....[124]....
        /*0388*/ 	.word	0xffffffff


	//   ....[125]....
        /*038c*/ 	.word	0xffffffff


	//   ....[126]....
        /*0390*/ 	.word	0xffffffff


	//   ....[127]....
        /*0394*/ 	.word	0xffffffff


	//   ....[128]....
        /*0398*/ 	.word	0xffffffff


	//   ....[129]....
        /*039c*/ 	.word	0xffffffff


	//   ....[130]....
        /*03a0*/ 	.word	0xffffffff


	//   ....[131]....
        /*03a4*/ 	.word	0xffffffff


	//   ....[132]....
        /*03a8*/ 	.word	0xffffffff


	//   ....[133]....
        /*03ac*/ 	.word	0xffffffff


	//   ....[134]....
        /*03b0*/ 	.word	0xffffffff


	//   ....[135]....
        /*03b4*/ 	.word	0xffffffff


	//   ....[136]....
        /*03b8*/ 	.word	0xffffffff


	//   ....[137]....
        /*03bc*/ 	.word	0xffffffff


	//   ....[138]....
        /*03c0*/ 	.word	0xffffffff


	//   ....[139]....
        /*03c4*/ 	.word	0xffffffff


	//   ....[140]....
        /*03c8*/ 	.word	0xffffffff


	//   ....[141]....
        /*03cc*/ 	.word	0xffffffff


	//   ....[142]....
        /*03d0*/ 	.word	0xffffffff


	//   ....[143]....
        /*03d4*/ 	.word	0xffffffff


	//   ....[144]....
        /*03d8*/ 	.word	0xffffffff


	//   ....[145]....
        /*03dc*/ 	.word	0xffffffff


	//   ....[146]....
        /*03e0*/ 	.word	0xffffffff


	//   ....[147]....
        /*03e4*/ 	.word	0xffffffff


	//   ....[148]....
        /*03e8*/ 	.word	0xffffffff


	//   ....[149]....
        /*03ec*/ 	.word	0xffffffff


	//   ....[150]....
        /*03f0*/ 	.word	0xffffffff


	//   ....[151]....
        /*03f4*/ 	.word	0xffffffff


	//   ....[152]....
        /*03f8*/ 	.word	0xffffffff


	//   ....[153]....
        /*03fc*/ 	.word	0xffffffff


	//   ....[154]....
        /*0400*/ 	.word	0xffffffff


	//   ....[155]....
        /*0404*/ 	.word	0xffffffff


	//   ....[156]....
        /*0408*/ 	.word	0xffffffff


	//   ....[157]....
        /*040c*/ 	.word	0xffffffff


	//   ....[158]....
        /*0410*/ 	.word	0xffffffff


	//   ....[159]....
        /*0414*/ 	.word	0xffffffff


	//   ....[160]....
        /*0418*/ 	.word	0x0500000f


	//   ....[161]....
        /*041c*/ 	.word	0x0500000f


	//   ....[162]....
        /*0420*/ 	.word	0x0500000f


	//   ....[163]....
        /*0424*/ 	.word	0x0500000f


	//   ....[164]....
        /*0428*/ 	.word	0x0500000f


	//   ....[165]....
        /*042c*/ 	.word	0x0500000f


	//   ....[166]....
        /*0430*/ 	.word	0x0500000f


	//   ....[167]....
        /*0434*/ 	.word	0x0500000f


	//   ....[168]....
        /*0438*/ 	.word	0x0500000f


	//   ....[169]....
        /*043c*/ 	.word	0x0500000f


	//   ....[170]....
        /*0440*/ 	.word	0x0500000f


	//   ....[171]....
        /*0444*/ 	.word	0x0500000f


	//   ....[172]....
        /*0448*/ 	.word	0x0500000f


	//   ....[173]....
        /*044c*/ 	.word	0x0500000f


	//   ....[174]....
        /*0450*/ 	.word	0x0500000f


	//   ....[175]....
        /*0454*/ 	.word	0x0500000f


	//   ....[176]....
        /*0458*/ 	.word	0x0500000f


	//   ....[177]....
        /*045c*/ 	.word	0x0500000f


	//   ....[178]....
        /*0460*/ 	.word	0x0500000f


	//   ....[179]....
        /*0464*/ 	.word	0x0500000f


	//   ....[180]....
        /*0468*/ 	.word	0x0500000f


	//   ....[181]....
        /*046c*/ 	.word	0x0500000f


	//   ....[182]....
        /*0470*/ 	.word	0x0500000f


	//   ....[183]....
        /*0474*/ 	.word	0x0500000f


	//   ....[184]....
        /*0478*/ 	.word	0x0500000f


	//   ....[185]....
        /*047c*/ 	.word	0x0500000f


	//   ....[186]....
        /*0480*/ 	.word	0x0500000f


	//   ....[187]....
        /*0484*/ 	.word	0x0500000f


	//   ....[188]....
        /*0488*/ 	.word	0x0500000f


	//   ....[189]....
        /*048c*/ 	.word	0x0500000f


	//   ....[190]....
        /*0490*/ 	.word	0x0500000f


	//   ....[191]....
        /*0494*/ 	.word	0x0500000f


	//   ....[192]....
        /*0498*/ 	.word	0x0500000f


	//   ....[193]....
        /*049c*/ 	.word	0x0500000f


	//   ....[194]....
        /*04a0*/ 	.word	0x0500000f


	//   ....[195]....
        /*04a4*/ 	.word	0x0500000f


	//   ....[196]....
        /*04a8*/ 	.word	0x0500000f


	//   ....[197]....
        /*04ac*/ 	.word	0x0500000f


	//   ....[198]....
        /*04b0*/ 	.word	0x0500000f


	//   ....[199]....
        /*04b4*/ 	.word	0x0500000f


	//   ....[200]....
        /*04b8*/ 	.word	0x0500000f


	//   ....[201]....
        /*04bc*/ 	.word	0x0500000f


	//   ....[202]....
        /*04c0*/ 	.word	0x0500000f


	//   ....[203]....
        /*04c4*/ 	.word	0x0500000f


	//   ....[204]....
        /*04c8*/ 	.word	0x0500000f


	//   ....[205]....
        /*04cc*/ 	.word	0x0500000f


	//   ....[206]....
        /*04d0*/ 	.word	0x0500000f


	//   ....[207]....
        /*04d4*/ 	.word	0x0500000f


	//   ....[208]....
        /*04d8*/ 	.word	0x0500000f


	//   ....[209]....
        /*04dc*/ 	.word	0x0500000f


	//   ....[210]....
        /*04e0*/ 	.word	0x0500000f


	//   ....[211]....
        /*04e4*/ 	.word	0x0500000f


	//   ....[212]....
        /*04e8*/ 	.word	0x0500000f


	//   ....[213]....
        /*04ec*/ 	.word	0x0500000f


	//   ....[214]....
        /*04f0*/ 	.word	0x0500000f


	//   ....[215]....
        /*04f4*/ 	.word	0x0500000f


	//   ....[216]....
        /*04f8*/ 	.word	0x0500000f


	//   ....[217]....
        /*04fc*/ 	.word	0x0500000f


	//   ....[218]....
        /*0500*/ 	.word	0x0500000f


	//   ....[219]....
        /*0504*/ 	.word	0x0500000f


	//   ....[220]....
        /*0508*/ 	.word	0x0500000f


	//   ....[221]....
        /*050c*/ 	.word	0x0500000f


	//   ....[222]....
        /*0510*/ 	.word	0x0500000f


	//   ....[223]....
        /*0514*/ 	.word	0x0500000f


	//   ....[224]....
        /*0518*/ 	.word	0x0500000f


	//   ....[225]....
        /*051c*/ 	.word	0x0500000f


	//   ....[226]....
        /*0520*/ 	.word	0x0500000f


	//   ....[227]....
        /*0524*/ 	.word	0x0500000f


	//   ....[228]....
        /*0528*/ 	.word	0x0500000f


	//   ....[229]....
        /*052c*/ 	.word	0x0500000f


	//   ....[230]....
        /*0530*/ 	.word	0x0500000f


	//   ....[231]....
        /*0534*/ 	.word	0x0500000f


	//   ....[232]....
        /*0538*/ 	.word	0x0500000f


	//   ....[233]....
        /*053c*/ 	.word	0x0500000f


	//   ....[234]....
        /*0540*/ 	.word	0x0500000f


	//   ....[235]....
        /*0544*/ 	.word	0x0500000f


	//   ....[236]....
        /*0548*/ 	.word	0x0500000f


	//   ....[237]....
        /*054c*/ 	.word	0x0500000f


	//   ....[238]....
        /*0550*/ 	.word	0x0500000f


	//   ....[239]....
        /*0554*/ 	.word	0x0500000f


	//   ....[240]....
        /*0558*/ 	.word	0x0500000f


	//   ....[241]....
        /*055c*/ 	.word	0x0500000f


	//   ....[242]....
        /*0560*/ 	.word	0x0500000f


	//   ....[243]....
        /*0564*/ 	.word	0x0500000f


	//   ....[244]....
        /*0568*/ 	.word	0x0500000f


	//   ....[245]....
        /*056c*/ 	.word	0x0500000f


	//   ....[246]....
        /*0570*/ 	.word	0x0500000f


	//   ....[247]....
        /*0574*/ 	.word	0x0500000f


	//   ....[248]....
        /*0578*/ 	.word	0x0500000f


	//   ....[249]....
        /*057c*/ 	.word	0x0500000f


	//   ....[250]....
        /*0580*/ 	.word	0x0500000f


	//   ....[251]....
        /*0584*/ 	.word	0x0500000f


	//   ....[252]....
        /*0588*/ 	.word	0x0500000f


	//   ....[253]....
        /*058c*/ 	.word	0x0500000f


	//   ....[254]....
        /*0590*/ 	.word	0x0500000f


	//   ....[255]....
        /*0594*/ 	.word	0x0500000f


	//   ....[0]....
        /*0598*/ 	.word	0x0500000f


	//----- nvinfo : EIATTR_COOP_GROUP_INSTR_OFFSETS
	.align		4
.L_864:
        /*059c*/ 	.byte	0x04, 0x28
        /*059e*/ 	.short	(.L_866 - .L_865)


	//   ....[0]....
.L_865:
        /*05a0*/ 	.word	0x00000080


	//   ....[1]....
        /*05a4*/ 	.word	0x00000090


	//   ....[2]....
        /*05a8*/ 	.word	0x000002d0


	//   ....[3]....
        /*05ac*/ 	.word	0x00000430


	//   ....[4]....
        /*05b0*/ 	.word	0x00000550


	//   ....[5]....
        /*05b4*/ 	.word	0x000006b0


	//   ....[6]....
        /*05b8*/ 	.word	0x00000e60


	//   ....[7]....
        /*05bc*/ 	.word	0x00002760


	//   ....[8]....
        /*05c0*/ 	.word	0x00002860


	//   ....[9]....
        /*05c4*/ 	.word	0x00002e60


	//   ....[10]....
        /*05c8*/ 	.word	0x00002ec0


	//   ....[11]....
        /*05cc*/ 	.word	0x00005500


	//   ....[12]....
        /*05d0*/ 	.word	0x00005510


	//   ....[13]....
        /*05d4*/ 	.word	0x00005540


	//   ....[14]....
        /*05d8*/ 	.word	0x00005550


	//   ....[15]....
        /*05dc*/ 	.word	0x00007010


	//   ....[16]....
        /*05e0*/ 	.word	0x00007020


	//   ....[17]....
        /*05e4*/ 	.word	0x000070a0


	//   ....[18]....
        /*05e8*/ 	.word	0x000070b0


	//   ....[19]....
        /*05ec*/ 	.word	0x00008210


	//   ....[20]....
        /*05f0*/ 	.word	0x00008240


	//   ....[21]....
        /*05f4*/ 	.word	0x00008270


	//   ....[22]....
        /*05f8*/ 	.word	0x000082b0


	//   ....[23]....
        /*05fc*/ 	.word	0x000082f0


	//   ....[24]....
        /*0600*/ 	.word	0x00008330


	//   ....[25]....
        /*0604*/ 	.word	0x00008360


	//   ....[26]....
        /*0608*/ 	.word	0x000083a0


	//   ....[27]....
        /*060c*/ 	.word	0x000083e0


	//   ....[28]....
        /*0610*/ 	.word	0x00008410


	//   ....[29]....
        /*0614*/ 	.word	0x00008440


	//   ....[30]....
        /*0618*/ 	.word	0x00008480


	//   ....[31]....
        /*061c*/ 	.word	0x000084d0


	//   ....[32]....
        /*0620*/ 	.word	0x00008500


	//   ....[33]....
        /*0624*/ 	.word	0x00008530


	//   ....[34]....
        /*0628*/ 	.word	0x00008550


	//   ....[35]....
        /*062c*/ 	.word	0x00008570


	//   ....[36]....
        /*0630*/ 	.word	0x00008580


	//   ....[37]....
        /*0634*/ 	.word	0x00008590


	//   ....[38]....
        /*0638*/ 	.word	0x000085a0


	//   ....[39]....
        /*063c*/ 	.word	0x000085b0


	//   ....[40]....
        /*0640*/ 	.word	0x000085c0


	//   ....[41]....
        /*0644*/ 	.word	0x000085d0


	//   ....[42]....
        /*0648*/ 	.word	0x000085e0


	//   ....[43]....
        /*064c*/ 	.word	0x000085f0


	//   ....[44]....
        /*0650*/ 	.word	0x00008600


	//   ....[45]....
        /*0654*/ 	.word	0x00008610


	//   ....[46]....
        /*0658*/ 	.word	0x00008620


	//   ....[47]....
        /*065c*/ 	.word	0x00008630


	//   ....[48]....
        /*0660*/ 	.word	0x00008640


	//   ....[49]....
        /*0664*/ 	.word	0x00008650


	//   ....[50]....
        /*0668*/ 	.word	0x00008680


	//   ....[51]....
        /*066c*/ 	.word	0x00008810


	//   ....[52]....
        /*0670*/ 	.word	0x00008840


	//   ....[53]....
        /*0674*/ 	.word	0x00008870


	//   ....[54]....
        /*0678*/ 	.word	0x00008960


	//   ....[55]....
        /*067c*/ 	.word	0x00008d30


	//   ....[56]....
        /*0680*/ 	.word	0x00008d70


	//   ....[57]....
        /*0684*/ 	.word	0x00008e50


	//   ....[58]....
        /*0688*/ 	.word	0x00008e70


	//   ....[59]....
        /*068c*/ 	.word	0x00008f20


	//   ....[60]....
        /*0690*/ 	.word	0x00008f40


	//   ....[61]....
        /*0694*/ 	.word	0x00009000


	//   ....[62]....
        /*0698*/ 	.word	0x00009040


	//   ....[63]....
        /*069c*/ 	.word	0x0000a8a0


	//   ....[64]....
        /*06a0*/ 	.word	0x0000a8b0


	//   ....[65]....
        /*06a4*/ 	.word	0x0000a8c0


	//   ....[66]....
        /*06a8*/ 	.word	0x0000a8e0


	//   ....[67]....
        /*06ac*/ 	.word	0x0000a900


	//   ....[68]....
        /*06b0*/ 	.word	0x0000a920


	//   ....[69]....
        /*06b4*/ 	.word	0x0000a930


	//   ....[70]....
        /*06b8*/ 	.word	0x0000a960


	//   ....[71]....
        /*06bc*/ 	.word	0x0000a980


	//   ....[72]....
        /*06c0*/ 	.word	0x0000aa00


	//   ....[73]....
        /*06c4*/ 	.word	0x0000aa20


	//   ....[74]....
        /*06c8*/ 	.word	0x0000aa30


	//   ....[75]....
        /*06cc*/ 	.word	0x0000aa90


	//   ....[76]....
        /*06d0*/ 	.word	0x0000aac0


	//   ....[77]....
        /*06d4*/ 	.word	0x0000aaf0


	//   ....[78]....
        /*06d8*/ 	.word	0x0000ab00


	//   ....[79]....
        /*06dc*/ 	.word	0x0000ab80


	//   ....[80]....
        /*06e0*/ 	.word	0x0000abd0


	//   ....[81]....
        /*06e4*/ 	.word	0x0000abe0


	//   ....[82]....
        /*06e8*/ 	.word	0x0000ac20


	//   ....[83]....
        /*06ec*/ 	.word	0x0000b0b0


	//   ....[84]....
        /*06f0*/ 	.word	0x0000b0e0


	//   ....[85]....
        /*06f4*/ 	.word	0x0000b110


	//   ....[86]....
        /*06f8*/ 	.word	0x0000b140


	//   ....[87]....
        /*06fc*/ 	.word	0x0000b160


	//   ....[88]....
        /*0700*/ 	.word	0x0000b180


	//   ....[89]....
        /*0704*/ 	.word	0x0000b1a0


	//   ....[90]....
        /*0708*/ 	.word	0x0000b1b0


	//   ....[91]....
        /*070c*/ 	.word	0x0000b1d0


	//   ....[92]....
        /*0710*/ 	.word	0x0000b1e0


	//   ....[93]....
        /*0714*/ 	.word	0x0000b200


	//   ....[94]....
        /*0718*/ 	.word	0x0000b220


	//   ....[95]....
        /*071c*/ 	.word	0x0000b230


	//   ....[96]....
        /*0720*/ 	.word	0x0000b270


	//   ....[97]....
        /*0724*/ 	.word	0x0000b2b0


	//   ....[98]....
        /*0728*/ 	.word	0x0000b390


	//   ....[99]....
        /*072c*/ 	.word	0x0000b3e0


	//   ....[100]....
        /*0730*/ 	.word	0x0000b410


	//   ....[101]....
        /*0734*/ 	.word	0x0000b420


	//   ....[102]....
        /*0738*/ 	.word	0x0000b4d0


	//   ....[103]....
        /*073c*/ 	.word	0x0000bc00


	//   ....[104]....
        /*0740*/ 	.word	0x0000bc20


	//   ....[105]....
        /*0744*/ 	.word	0x0000bc50


	//   ....[106]....
        /*0748*/ 	.word	0x0000bc90


	//   ....[107]....
        /*074c*/ 	.word	0x0000bce0


	//   ....[108]....
        /*0750*/ 	.word	0x0000bd00


	//   ....[109]....
        /*0754*/ 	.word	0x0000bd50


	//   ....[110]....
        /*0758*/ 	.word	0x0000bd70


	//   ....[111]....
        /*075c*/ 	.word	0x0000bdc0


	//   ....[112]....
        /*0760*/ 	.word	0x0000bde0


	//   ....[113]....
        /*0764*/ 	.word	0x0000be30


	//   ....[114]....
        /*0768*/ 	.word	0x0000be50


	//   ....[115]....
        /*076c*/ 	.word	0x0000bea0


	//   ....[116]....
        /*0770*/ 	.word	0x0000bec0


	//   ....[117]....
        /*0774*/ 	.word	0x0000bf00


	//   ....[118]....
        /*0778*/ 	.word	0x0000bf20


	//   ....[119]....
        /*077c*/ 	.word	0x0000c7f0


	//   ....[120]....
        /*0780*/ 	.word	0x0000c800


	//   ....[121]....
        /*0784*/ 	.word	0x0000c810


	//   ....[122]....
        /*0788*/ 	.word	0x0000c820


	//   ....[123]....
        /*078c*/ 	.word	0x0000c830


	//   ....[124]....
        /*0790*/ 	.word	0x0000c840


	//   ....[125]....
        /*0794*/ 	.word	0x0000c850


	//   ....[126]....
        /*0798*/ 	.word	0x0000c870


	//   ....[127]....
        /*079c*/ 	.word	0x0000c880


	//   ....[128]....
        /*07a0*/ 	.word	0x0000c8b0


	//   ....[129]....
        /*07a4*/ 	.word	0x0000c8d0


	//   ....[130]....
        /*07a8*/ 	.word	0x0000c930


	//   ....[131]....
        /*07ac*/ 	.word	0x0000c960


	//   ....[132]....
        /*07b0*/ 	.word	0x0000c970


	//   ....[133]....
        /*07b4*/ 	.word	0x0000c990


	//   ....[134]....
        /*07b8*/ 	.word	0x0000c9a0


	//   ....[135]....
        /*07bc*/ 	.word	0x0000ca50


	//   ....[136]....
        /*07c0*/ 	.word	0x0000ca60


	//   ....[137]....
        /*07c4*/ 	.word	0x0000ca90


	//   ....[138]....
        /*07c8*/ 	.word	0x0000cb00


	//   ....[139]....
        /*07cc*/ 	.word	0x0000cf10


	//   ....[140]....
        /*07d0*/ 	.word	0x0000cf20


	//   ....[141]....
        /*07d4*/ 	.word	0x0000cf30


	//   ....[142]....
        /*07d8*/ 	.word	0x0000cf40


	//   ....[143]....
        /*07dc*/ 	.word	0x0000cf50


	//   ....[144]....
        /*07e0*/ 	.word	0x0000cf60


	//   ....[145]....
        /*07e4*/ 	.word	0x0000cf80


	//   ....[146]....
        /*07e8*/ 	.word	0x0000cf90


	//   ....[147]....
        /*07ec*/ 	.word	0x0000cfb0


	//   ....[148]....
        /*07f0*/ 	.word	0x0000cfd0


	//   ....[149]....
        /*07f4*/ 	.word	0x0000d020


	//   ....[150]....
        /*07f8*/ 	.word	0x0000d040


	//   ....[151]....
        /*07fc*/ 	.word	0x0000d080


	//   ....[152]....
        /*0800*/ 	.word	0x0000d0b0


	//   ....[153]....
        /*0804*/ 	.word	0x0000d0f0


	//   ....[154]....
        /*0808*/ 	.word	0x0000d100


	//   ....[155]....
        /*080c*/ 	.word	0x0000d110


	//   ....[156]....
        /*0810*/ 	.word	0x0000d130


	//   ....[157]....
        /*0814*/ 	.word	0x0000d190


	//   ....[158]....
        /*0818*/ 	.word	0x0000d1c0


	//   ....[159]....
        /*081c*/ 	.word	0x0000e320


	//   ....[160]....
        /*0820*/ 	.word	0x0000e870


	//   ....[161]....
        /*0824*/ 	.word	0x0000e950


	//   ....[162]....
        /*0828*/ 	.word	0x0000ea20


	//   ....[163]....
        /*082c*/ 	.word	0x0000eaa0


	//   ....[164]....
        /*0830*/ 	.word	0x0000eb60


	//   ....[165]....
        /*0834*/ 	.word	0x0000ebc0


	//   ....[166]....
        /*0838*/ 	.word	0x0000ec80


	//   ....[167]....
        /*083c*/ 	.word	0x0000ece0


	//   ....[168]....
        /*0840*/ 	.word	0x0000eda0


	//   ....[169]....
        /*0844*/ 	.word	0x0000ee00


	//   ....[170]....
        /*0848*/ 	.word	0x0000eec0


	//   ....[171]....
        /*084c*/ 	.word	0x0000ef20


	//   ....[172]....
        /*0850*/ 	.word	0x0000efe0


	//   ....[173]....
        /*0854*/ 	.word	0x0000f040


	//   ....[174]....
        /*0858*/ 	.word	0x0000f100


	//   ....[175]....
        /*085c*/ 	.word	0x0000f160


	//   ....[176]....
        /*0860*/ 	.word	0x0000f210


	//   ....[177]....
        /*0864*/ 	.word	0x0000f270


	//   ....[178]....
        /*0868*/ 	.word	0x0000f320


	//   ....[179]....
        /*086c*/ 	.word	0x0000f380


	//   ....[180]....
        /*0870*/ 	.word	0x0000f430


	//   ....[181]....
        /*0874*/ 	.word	0x0000f510


	//   ....[182]....
        /*0878*/ 	.word	0x0000f5c0


	//   ....[183]....
        /*087c*/ 	.word	0x0000f620


	//   ....[184]....
        /*0880*/ 	.word	0x0000f6c0


	//   ....[185]....
        /*0884*/ 	.word	0x0000f770


	//   ....[186]....
        /*0888*/ 	.word	0x0000f840


	//   ....[187]....
        /*088c*/ 	.word	0x0000f930


	//   ....[188]....
        /*0890*/ 	.word	0x0000f980


	//   ....[189]....
        /*0894*/ 	.word	0x0000fa70


	//   ....[190]....
        /*0898*/ 	.word	0x0000fac0


	//   ....[191]....
        /*089c*/ 	.word	0x0000fb60


	//   ....[192]....
        /*08a0*/ 	.word	0x0000fc00


	//   ....[193]....
        /*08a4*/ 	.word	0x0000fc60


	//   ....[194]....
        /*08a8*/ 	.word	0x0000fd40


	//   ....[195]....
        /*08ac*/ 	.word	0x0000fda0


	//   ....[196]....
        /*08b0*/ 	.word	0x0000fe70


	//   ....[197]....
        /*08b4*/ 	.word	0x0000fed0


	//   ....[198]....
        /*08b8*/ 	.word	0x0000ffb0


	//   ....[199]....
        /*08bc*/ 	.word	0x000100a0


	//   ....[200]....
        /*08c0*/ 	.word	0x000100f0


	//   ....[201]....
        /*08c4*/ 	.word	0x00010180


	//   ....[202]....
        /*08c8*/ 	.word	0x000101f0


	//   ....[203]....
        /*08cc*/ 	.word	0x00010270


	//   ....[204]....
        /*08d0*/ 	.word	0x00010310


	//   ....[205]....
        /*08d4*/ 	.word	0x00010370


	//   ....[206]....
        /*08d8*/ 	.word	0x00010430


	//   ....[207]....
        /*08dc*/ 	.word	0x00010490


	//   ....[208]....
        /*08e0*/ 	.word	0x00010550


	//   ....[209]....
        /*08e4*/ 	.word	0x000105b0


	//   ....[210]....
        /*08e8*/ 	.word	0x00010670


	//   ....[211]....
        /*08ec*/ 	.word	0x000106d0


	//   ....[212]....
        /*08f0*/ 	.word	0x00010790


	//   ....[213]....
        /*08f4*/ 	.word	0x000107f0


	//   ....[214]....
        /*08f8*/ 	.word	0x000108b0


	//   ....[215]....
        /*08fc*/ 	.word	0x00010910


	//   ....[216]....
        /*0900*/ 	.word	0x000109b0


	//   ....[217]....
        /*0904*/ 	.word	0x00010ae0


	//   ....[218]....
        /*0908*/ 	.word	0x00010b80


	//   ....[219]....
        /*090c*/ 	.word	0x00010c00


	//   ....[220]....
        /*0910*/ 	.word	0x00010cb0


	//   ....[221]....
        /*0914*/ 	.word	0x00010d10


	//   ....[222]....
        /*0918*/ 	.word	0x00010dc0


	//   ....[223]....
        /*091c*/ 	.word	0x00010e20


	//   ....[224]....
        /*0920*/ 	.word	0x00010ed0


	//   ....[225]....
        /*0924*/ 	.word	0x00010f30


	//   ....[226]....
        /*0928*/ 	.word	0x00010fe0


	//   ....[227]....
        /*092c*/ 	.word	0x00011040


	//   ....[228]....
        /*0930*/ 	.word	0x000110f0


	//   ....[229]....
        /*0934*/ 	.word	0x00011150


	//   ....[230]....
        /*0938*/ 	.word	0x00011200


	//   ....[231]....
        /*093c*/ 	.word	0x00011260


	//   ....[232]....
        /*0940*/ 	.word	0x00011310


	//   ....[233]....
        /*0944*/ 	.word	0x00011370


	//   ....[234]....
        /*0948*/ 	.word	0x00011420


	//   ....[235]....
        /*094c*/ 	.word	0x00011480


	//   ....[236]....
        /*0950*/ 	.word	0x00011530


	//   ....[237]....
        /*0954*/ 	.word	0x00011620


	//   ....[238]....
        /*0958*/ 	.word	0x000116b0


	//   ....[239]....
        /*095c*/ 	.word	0x00011730


	//   ....[240]....
        /*0960*/ 	.word	0x000117c0


	//   ....[241]....
        /*0964*/ 	.word	0x00011820


	//   ....[242]....
        /*0968*/ 	.word	0x000118c0


	//   ....[243]....
        /*096c*/ 	.word	0x00011920


	//   ....[244]....
        /*0970*/ 	.word	0x000119c0


	//   ....[245]....
        /*0974*/ 	.word	0x00011a20


	//   ....[246]....
        /*0978*/ 	.word	0x00011ad0


	//   ....[247]....
        /*097c*/ 	.word	0x00011b30


	//   ....[248]....
        /*0980*/ 	.word	0x00011be0


	//   ....[249]....
        /*0984*/ 	.word	0x00011c40


	//   ....[250]....
        /*0988*/ 	.word	0x00011cf0


	//   ....[251]....
        /*098c*/ 	.word	0x00011d50


	//   ....[252]....
        /*0990*/ 	.word	0x00011df0


	//   ....[253]....
        /*0994*/ 	.word	0x00011e50


	//   ....[254]....
        /*0998*/ 	.word	0x00011f00


	//   ....[255]....
        /*099c*/ 	.word	0x00011f60


	//   ....[0]....
        /*09a0*/ 	.word	0x00012010


	//----- nvinfo : EIATTR_REG_RECONFIG
	.align		4
.L_866:
        /*09a4*/ 	.byte	0x01, 0x54
	.zero		2


	//----- nvinfo : EIATTR_SYSCALL_OFFSETS
	.align		4
        /*09a8*/ 	.byte	0x04, 0x46
        /*09aa*/ 	.short	(.L_868 - .L_867)


	//   ....[0]....
.L_867:
        /*09ac*/ 	.word	0x00001380


	//   ....[1]....
        /*09b0*/ 	.word	0x00009d40


	//   ....[2]....
        /*09b4*/ 	.word	0x00009ea0


	//   ....[3]....
        /*09b8*/ 	.word	0x00009fe0


	//   ....[4]....
        /*09bc*/ 	.word	0x0000a100


	//   ....[5]....
        /*09c0*/ 	.word	0x0000b850


	//----- nvinfo : EIATTR_MBARRIER_INSTR_OFFSETS
	.align		4
.L_868:
        /*09c4*/ 	.byte	0x04, 0x39
        /*09c6*/ 	.short	(.L_870 - .L_869)


	//   ....[0]....
.L_869:
        /*09c8*/ 	.word	0x00000180
        /*09cc*/ 	.word	0x000000ff
        /*09d0*/ 	.word	0x00022800
        /*09d4*/ 	.short	0x0100
        /*09d6*/ 	.byte	0x08
	.zero		1


	//   ....[1]....
        /*09d8*/ 	.word	0x00000190
        /*09dc*/ 	.word	0x000000ff
        /*09e0*/ 	.word	0x00022820
        /*09e4*/ 	.short	0x0100
        /*09e6*/ 	.byte	0x08
	.zero		1


	//   ....[2]....
        /*09e8*/ 	.word	0x00000280
        /*09ec*/ 	.word	0x000000ff
        /*09f0*/ 	.word	0x00022830
        /*09f4*/ 	.short	0x0100
        /*09f6*/ 	.byte	0x08
	.zero		1


	//   ....[3]....
        /*09f8*/ 	.word	0x00000290
        /*09fc*/ 	.word	0x000000ff
        /*0a00*/ 	.word	0x00022840
        /*0a04*/ 	.short	0x0100
        /*0a06*/ 	.byte	0x08
	.zero		1


	//   ....[4]....
        /*0a08*/ 	.word	0x000002a0
        /*0a0c*/ 	.word	0x000000ff
        /*0a10*/ 	.word	0x00022838
        /*0a14*/ 	.short	0x0100
        /*0a16*/ 	.byte	0x08
	.zero		1


	//   ....[5]....
        /*0a18*/ 	.word	0x000002b0
        /*0a1c*/ 	.word	0x000000ff
        /*0a20*/ 	.word	0x00022848
        /*0a24*/ 	.short	0x0100
        /*0a26*/ 	.byte	0x08
	.zero		1


	//   ....[6]....
        /*0a28*/ 	.word	0x000003e0
        /*0a2c*/ 	.word	0x000000ff
        /*0a30*/ 	.word	0x00022850
        /*0a34*/ 	.short	0x0100
        /*0a36*/ 	.byte	0x08
	.zero		1


	//   ....[7]....
        /*0a38*/ 	.word	0x000003f0
        /*0a3c*/ 	.word	0x000000ff
        /*0a40*/ 	.word	0x00022860
        /*0a44*/ 	.short	0x0100
        /*0a46*/ 	.byte	0x08
	.zero		1


	//   ....[8]....
        /*0a48*/ 	.word	0x00000400
        /*0a4c*/ 	.word	0x000000ff
        /*0a50*/ 	.word	0x00022858
        /*0a54*/ 	.short	0x0100
        /*0a56*/ 	.byte	0x08
	.zero		1


	//   ....[9]....
        /*0a58*/ 	.word	0x00000410
        /*0a5c*/ 	.word	0x000000ff
        /*0a60*/ 	.word	0x00022868
        /*0a64*/ 	.short	0x0100
        /*0a66*/ 	.byte	0x08
	.zero		1


	//   ....[10]....
        /*0a68*/ 	.word	0x00000500
        /*0a6c*/ 	.word	0x000000ff
        /*0a70*/ 	.word	0x00022870
        /*0a74*/ 	.short	0x0100
        /*0a76*/ 	.byte	0x06
	.zero		1


	//   ....[11]....
        /*0a78*/ 	.word	0x00000510
        /*0a7c*/ 	.word	0x000000ff
        /*0a80*/ 	.word	0x00022880
        /*0a84*/ 	.short	0x0100
        /*0a86*/ 	.byte	0x06
	.zero		1


	//   ....[12]....
        /*0a88*/ 	.word	0x00000520
        /*0a8c*/ 	.word	0x000000ff
        /*0a90*/ 	.word	0x00022878
        /*0a94*/ 	.short	0x0100
        /*0a96*/ 	.byte	0x06
	.zero		1


	//   ....[13]....
        /*0a98*/ 	.word	0x00000530
        /*0a9c*/ 	.word	0x000000ff
        /*0aa0*/ 	.word	0x00022888
        /*0aa4*/ 	.short	0x0100
        /*0aa6*/ 	.byte	0x06
	.zero		1


	//   ....[14]....
        /*0aa8*/ 	.word	0x00000660
        /*0aac*/ 	.word	0x000000ff
        /*0ab0*/ 	.word	0x00022890
        /*0ab4*/ 	.short	0x0100
        /*0ab6*/ 	.byte	0x08
	.zero		1


	//   ....[15]....
        /*0ab8*/ 	.word	0x00000670
        /*0abc*/ 	.word	0x000000ff
        /*0ac0*/ 	.word	0x000228a0
        /*0ac4*/ 	.short	0x0100
        /*0ac6*/ 	.byte	0x08
	.zero		1


	//   ....[16]....
        /*0ac8*/ 	.word	0x00000680
        /*0acc*/ 	.word	0x000000ff
        /*0ad0*/ 	.word	0x00022898
        /*0ad4*/ 	.short	0x0100
        /*0ad6*/ 	.byte	0x08
	.zero		1


	//   ....[17]....
        /*0ad8*/ 	.word	0x00000690
        /*0adc*/ 	.word	0x000000ff
        /*0ae0*/ 	.word	0x000228a8
        /*0ae4*/ 	.short	0x0100
        /*0ae6*/ 	.byte	0x08
	.zero		1


	//   ....[18]....
        /*0ae8*/ 	.word	0x000007e0
        /*0aec*/ 	.word	0x000000ff
        /*0af0*/ 	.word	0x000228b0
        /*0af4*/ 	.short	0x0100
        /*0af6*/ 	.byte	0x08
	.zero		1


	//   ....[19]....
        /*0af8*/ 	.word	0x000007f0
        /*0afc*/ 	.word	0x000000ff
        /*0b00*/ 	.word	0x000228c0
        /*0b04*/ 	.short	0x0100
        /*0b06*/ 	.byte	0x08
	.zero		1


	//   ....[20]....
        /*0b08*/ 	.word	0x00000800
        /*0b0c*/ 	.word	0x000000ff
        /*0b10*/ 	.word	0x000228b8
        /*0b14*/ 	.short	0x0100
        /*0b16*/ 	.byte	0x08
	.zero		1


	//   ....[21]....
        /*0b18*/ 	.word	0x00000810
        /*0b1c*/ 	.word	0x000000ff
        /*0b20*/ 	.word	0x000228c8
        /*0b24*/ 	.short	0x0100
        /*0b26*/ 	.byte	0x08
	.zero		1


	//   ....[22]....
        /*0b28*/ 	.word	0x000013e0
        /*0b2c*/ 	.word	0x000000ff
        /*0b30*/ 	.word	0x00022800
        /*0b34*/ 	.short	0x010a
        /*0b36*/ 	.byte	0x29
	.zero		1


	//   ....[23]....
        /*0b38*/ 	.word	0x00001460
        /*0b3c*/ 	.word	0x00000005
        /*0b40*/ 	.word	0x00022830
        /*0b44*/ 	.short	0x010a
        /*0b46*/ 	.byte	0x3f
	.zero		1


	//   ....[24]....
        /*0b48*/ 	.word	0x000014a0
        /*0b4c*/ 	.word	0x00000005
        /*0b50*/ 	.word	0x00022830
        /*0b54*/ 	.short	0x010a
        /*0b56*/ 	.byte	0x3f
	.zero		1


	//   ....[25]....
        /*0b58*/ 	.word	0x00001e80
        /*0b5c*/ 	.word	0x000000ff
        /*0b60*/ 	.word	0x00000000
        /*0b64*/ 	.short	0x0101
        /*0b66*/ 	.byte	0x06
	.zero		1


	//   ....[26]....
        /*0b68*/ 	.word	0x00004480
        /*0b6c*/ 	.word	0x000000ff
        /*0b70*/ 	.word	0x00022830
        /*0b74*/ 	.short	0x010a
        /*0b76*/ 	.byte	0x06
	.zero		1


	//   ....[27]....
        /*0b78*/ 	.word	0x000044c0
        /*0b7c*/ 	.word	0x000000ff
        /*0b80*/ 	.word	0x00022830
        /*0b84*/ 	.short	0x010a
        /*0b86*/ 	.byte	0x06
	.zero		1


	//   ....[28]....
        /*0b88*/ 	.word	0x00004d30
        /*0b8c*/ 	.word	0x000000ff
        /*0b90*/ 	.word	0x00022850
        /*0b94*/ 	.short	0x010a
        /*0b96*/ 	.byte	0x06
	.zero		1


	//   ....[29]....
        /*0b98*/ 	.word	0x00004d70
        /*0b9c*/ 	.word	0x000000ff
        /*0ba0*/ 	.word	0x00022850
        /*0ba4*/ 	.short	0x010a
        /*0ba6*/ 	.byte	0x06
	.zero		1


	//   ....[30]....
        /*0ba8*/ 	.word	0x000050a0
        /*0bac*/ 	.word	0x000000ff
        /*0bb0*/ 	.word	0x00000000
        /*0bb4*/ 	.short	0x0101
        /*0bb6*/ 	.byte	0x06
	.zero		1


	//   ....[31]....
        /*0bb8*/ 	.word	0x00006650
        /*0bbc*/ 	.word	0x000000ff
        /*0bc0*/ 	.word	0x00000000
        /*0bc4*/ 	.short	0x0101
        /*0bc6*/ 	.byte	0x06
	.zero		1


	//   ....[32]....
        /*0bc8*/ 	.word	0x00006cd0
        /*0bcc*/ 	.word	0x000000ff
        /*0bd0*/ 	.word	0x00022850
        /*0bd4*/ 	.short	0x010a
        /*0bd6*/ 	.byte	0x04
	.zero		1


	//   ....[33]....
        /*0bd8*/ 	.word	0x00006d10
        /*0bdc*/ 	.word	0x000000ff
        /*0be0*/ 	.word	0x00022850
        /*0be4*/ 	.short	0x010a
        /*0be6*/ 	.byte	0x04
	.zero		1


	//   ....[34]....
        /*0be8*/ 	.word	0x00007a20
        /*0bec*/ 	.word	0x000000ff
        /*0bf0*/ 	.word	0x00000000
        /*0bf4*/ 	.short	0x0101
        /*0bf6*/ 	.byte	0x04
	.zero		1


	//   ....[35]....
        /*0bf8*/ 	.word	0x00008d50
        /*0bfc*/ 	.word	0x000000ff
        /*0c00*/ 	.word	0x00000000
        /*0c04*/ 	.short	0x0101
        /*0c06*/ 	.byte	0x29
	.zero		1


	//   ....[36]....
        /*0c08*/ 	.word	0x0000a600
        /*0c0c*/ 	.word	0x00000000
        /*0c10*/ 	.word	0x00022880
        /*0c14*/ 	.short	0x010a
        /*0c16*/ 	.byte	0x3f
	.zero		1


	//   ....[37]....
        /*0c18*/ 	.word	0x0000ad40
        /*0c1c*/ 	.word	0x00000000
        /*0c20*/ 	.word	0x00022870
        /*0c24*/ 	.short	0x0107
        /*0c26*/ 	.byte	0x3f
	.zero		1


	//   ....[38]....
        /*0c28*/ 	.word	0x0000ae00
        /*0c2c*/ 	.word	0x00000000
        /*0c30*/ 	.word	0x00022870
        /*0c34*/ 	.short	0x0101
        /*0c36*/ 	.byte	0x3f
	.zero		1


	//   ....[39]....
        /*0c38*/ 	.word	0x0000ae30
        /*0c3c*/ 	.word	0x00000000
        /*0c40*/ 	.word	0x00022840
        /*0c44*/ 	.short	0x010a
        /*0c46*/ 	.byte	0x3f
	.zero		1


	//   ....[40]....
        /*0c48*/ 	.word	0x0000b630
        /*0c4c*/ 	.word	0x00000000
        /*0c50*/ 	.word	0x00022830
        /*0c54*/ 	.short	0x0107
        /*0c56*/ 	.byte	0x3f
	.zero		1


	//   ....[41]....
        /*0c58*/ 	.word	0x0000b6f0
        /*0c5c*/ 	.word	0x00000000
        /*0c60*/ 	.word	0x00022830
        /*0c64*/ 	.short	0x0101
        /*0c66*/ 	.byte	0x3f
	.zero		1


	//   ....[42]....
        /*0c68*/ 	.word	0x0000bfc0
        /*0c6c*/ 	.word	0x000000ff
        /*0c70*/ 	.word	0x00022800
        /*0c74*/ 	.short	0x0107
        /*0c76*/ 	.byte	0x2a
	.zero		1


	//   ....[43]....
        /*0c78*/ 	.word	0x0000c010
        /*0c7c*/ 	.word	0x000000ff
        /*0c80*/ 	.word	0x00022800
        /*0c84*/ 	.short	0x0101
        /*0c86*/ 	.byte	0x2a
	.zero		1


	//   ....[44]....
        /*0c88*/ 	.word	0x0000c040
        /*0c8c*/ 	.word	0x000000ff
        /*0c90*/ 	.word	0x00022820
        /*0c94*/ 	.short	0x010a
        /*0c96*/ 	.byte	0x2a
	.zero		1


	//   ....[45]....
        /*0c98*/ 	.word	0x0000c570
        /*0c9c*/ 	.word	0x00000000
        /*0ca0*/ 	.word	0x00022880
        /*0ca4*/ 	.short	0x010a
        /*0ca6*/ 	.byte	0x3f
	.zero		1


	//   ....[46]....
        /*0ca8*/ 	.word	0x0000cbb0
        /*0cac*/ 	.word	0x00000000
        /*0cb0*/ 	.word	0x00022870
        /*0cb4*/ 	.short	0x0107
        /*0cb6*/ 	.byte	0x3f
	.zero		1


	//   ....[47]....
        /*0cb8*/ 	.word	0x0000cc70
        /*0cbc*/ 	.word	0x00000000
        /*0cc0*/ 	.word	0x00022870
        /*0cc4*/ 	.short	0x0101
        /*0cc6*/ 	.byte	0x3f
	.zero		1


	//   ....[48]....
        /*0cc8*/ 	.word	0x0000cca0
        /*0ccc*/ 	.word	0x00000000
        /*0cd0*/ 	.word	0x00022840
        /*0cd4*/ 	.short	0x010a
        /*0cd6*/ 	.byte	0x3f
	.zero		1


	//   ....[49]....
        /*0cd8*/ 	.word	0x0000d270
        /*0cdc*/ 	.word	0x00000000
        /*0ce0*/ 	.word	0x00022830
        /*0ce4*/ 	.short	0x0107
        /*0ce6*/ 	.byte	0x3f
	.zero		1


	//   ....[50]....
        /*0ce8*/ 	.word	0x0000d330
        /*0cec*/ 	.word	0x00000000
        /*0cf0*/ 	.word	0x00022830
        /*0cf4*/ 	.short	0x0101
        /*0cf6*/ 	.byte	0x3f
	.zero		1


	//   ....[51]....
        /*0cf8*/ 	.word	0x0000d3c0
        /*0cfc*/ 	.word	0x00000000
        /*0d00*/ 	.word	0x00022870
        /*0d04*/ 	.short	0x010a
        /*0d06*/ 	.byte	0x3f
	.zero		1


	//   ....[52]....
        /*0d08*/ 	.word	0x0000d450
        /*0d0c*/ 	.word	0x00000000
        /*0d10*/ 	.word	0x00022860
        /*0d14*/ 	.short	0x010a
        /*0d16*/ 	.byte	0x3f
	.zero		1


	//   ....[53]....
        /*0d18*/ 	.word	0x0000d9d0
        /*0d1c*/ 	.word	0x00000000
        /*0d20*/ 	.word	0x00022850
        /*0d24*/ 	.short	0x0101
        /*0d26*/ 	.byte	0x3f
	.zero		1


	//   ....[54]....
        /*0d28*/ 	.word	0x0000da60
        /*0d2c*/ 	.word	0x00000000
        /*0d30*/ 	.word	0x00000000
        /*0d34*/ 	.short	0x0101
        /*0d36*/ 	.byte	0x3f
	.zero		1


	//   ....[55]....
        /*0d38*/ 	.word	0x0000db10
        /*0d3c*/ 	.word	0x00000003
        /*0d40*/ 	.word	0x00022870
        /*0d44*/ 	.short	0x010a
        /*0d46*/ 	.byte	0x3f
	.zero		1


	//   ....[56]....
        /*0d48*/ 	.word	0x0000dbc0
        /*0d4c*/ 	.word	0x00000003
        /*0d50*/ 	.word	0x00022860
        /*0d54*/ 	.short	0x010a
        /*0d56*/ 	.byte	0x3f
	.zero		1


	//   ....[57]....
        /*0d58*/ 	.word	0x0000e130
        /*0d5c*/ 	.word	0x00000003
        /*0d60*/ 	.word	0x00022850
        /*0d64*/ 	.short	0x0101
        /*0d66*/ 	.byte	0x3f
	.zero		1


	//   ....[58]....
        /*0d68*/ 	.word	0x0000e220
        /*0d6c*/ 	.word	0x00000003
        /*0d70*/ 	.word	0x00000000
        /*0d74*/ 	.short	0x0101
        /*0d76*/ 	.byte	0x3f
	.zero		1


	//   ....[59]....
        /*0d78*/ 	.word	0x0000e2d0
        /*0d7c*/ 	.word	0x00000004
        /*0d80*/ 	.word	0x00022820
        /*0d84*/ 	.short	0x010a
        /*0d86*/ 	.byte	0x3f
	.zero		1


	//   ....[60]....
        /*0d88*/ 	.word	0x0000e430
        /*0d8c*/ 	.word	0x00000003
        /*0d90*/ 	.word	0x00022840
        /*0d94*/ 	.short	0x010a
        /*0d96*/ 	.byte	0x3f
	.zero		1


	//   ....[61]....
        /*0d98*/ 	.word	0x0000e4c0
        /*0d9c*/ 	.word	0x00000025
        /*0da0*/ 	.word	0x00022840
        /*0da4*/ 	.short	0x010a
        /*0da6*/ 	.byte	0x3f
	.zero		1


	//   ....[62]....
        /*0da8*/ 	.word	0x0000e500
        /*0dac*/ 	.word	0x00000003
        /*0db0*/ 	.word	0x00022860
        /*0db4*/ 	.short	0x010a
        /*0db6*/ 	.byte	0x3f
	.zero		1


	//   ....[63]....
        /*0db8*/ 	.word	0x0000e540
        /*0dbc*/ 	.word	0x00000025
        /*0dc0*/ 	.word	0x00022860
        /*0dc4*/ 	.short	0x010a
        /*0dc6*/ 	.byte	0x3f
	.zero		1


	//   ....[64]....
        /*0dc8*/ 	.word	0x0000e580
        /*0dcc*/ 	.word	0x00000003
        /*0dd0*/ 	.word	0x00022880
        /*0dd4*/ 	.short	0x010a
        /*0dd6*/ 	.byte	0x3f
	.zero		1


	//   ....[65]....
        /*0dd8*/ 	.word	0x0000e5c0
        /*0ddc*/ 	.word	0x00000025
        /*0de0*/ 	.word	0x00022880
        /*0de4*/ 	.short	0x010a
        /*0de6*/ 	.byte	0x3f
	.zero		1


	//   ....[66]....
        /*0de8*/ 	.word	0x0000e630
        /*0dec*/ 	.word	0x00000003
        /*0df0*/ 	.word	0x00022800
        /*0df4*/ 	.short	0x010a
        /*0df6*/ 	.byte	0x3f
	.zero		1


	//   ....[67]....
        /*0df8*/ 	.word	0x0000e680
        /*0dfc*/ 	.word	0x00000005
        /*0e00*/ 	.word	0x00022830
        /*0e04*/ 	.short	0x010a
        /*0e06*/ 	.byte	0x3f
	.zero		1


	//   ....[68]....
        /*0e08*/ 	.word	0x0000e6e0
        /*0e0c*/ 	.word	0x00000004
        /*0e10*/ 	.word	0x00022830
        /*0e14*/ 	.short	0x010a
        /*0e16*/ 	.byte	0x3f
	.zero		1


	//   ....[69]....
        /*0e18*/ 	.word	0x0000e740
        /*0e1c*/ 	.word	0x00000004
        /*0e20*/ 	.word	0x00022850
        /*0e24*/ 	.short	0x010a
        /*0e26*/ 	.byte	0x3f
	.zero		1


	//   ....[70]....
        /*0e28*/ 	.word	0x0000e7a0
        /*0e2c*/ 	.word	0x00000007
        /*0e30*/ 	.word	0x00022850
        /*0e34*/ 	.short	0x010a
        /*0e36*/ 	.byte	0x3f
	.zero		1


	//   ....[71]....
        /*0e38*/ 	.word	0x0000e8a0
        /*0e3c*/ 	.word	0x00000000
        /*0e40*/ 	.word	0x00022880
        /*0e44*/ 	.short	0x010a
        /*0e46*/ 	.byte	0x3f
	.zero		1


	//   ....[72]....
        /*0e48*/ 	.word	0x0000f460
        /*0e4c*/ 	.word	0x00000000
        /*0e50*/ 	.word	0x00022840
        /*0e54*/ 	.short	0x010a
        /*0e56*/ 	.byte	0x3f
	.zero		1


	//   ....[73]....
        /*0e58*/ 	.word	0x000109e0
        /*0e5c*/ 	.word	0x00000024
        /*0e60*/ 	.word	0x00022820
        /*0e64*/ 	.short	0x010a
        /*0e66*/ 	.byte	0x3f
	.zero		1


	//   ....[74]....
        /*0e68*/ 	.word	0x00010a30
        /*0e6c*/ 	.word	0x00000000
        /*0e70*/ 	.word	0x00022880
        /*0e74*/ 	.short	0x010a
        /*0e76*/ 	.byte	0x3f
	.zero		1


	//   ....[75]....
        /*0e78*/ 	.word	0x00011570
        /*0e7c*/ 	.word	0x00000000
        /*0e80*/ 	.word	0x00022840
        /*0e84*/ 	.short	0x010a
        /*0e86*/ 	.byte	0x3f
	.zero		1


	//   ....[76]....
        /*0e88*/ 	.word	0x00012050
        /*0e8c*/ 	.word	0x00000000
        /*0e90*/ 	.word	0x00022870
        /*0e94*/ 	.short	0x010a
        /*0e96*/ 	.byte	0x3f
	.zero		1


	//   ....[77]....
        /*0e98*/ 	.word	0x000120a0
        /*0e9c*/ 	.word	0x00000000
        /*0ea0*/ 	.word	0x00022860
        /*0ea4*/ 	.short	0x010a
        /*0ea6*/ 	.byte	0x3f
	.zero		1


	//   ....[78]....
        /*0ea8*/ 	.word	0x000120f0
        /*0eac*/ 	.word	0x00000003
        /*0eb0*/ 	.word	0x00022870
        /*0eb4*/ 	.short	0x010a
        /*0eb6*/ 	.byte	0x3f
	.zero		1


	//   ....[79]....
        /*0eb8*/ 	.word	0x00012140
        /*0ebc*/ 	.word	0x00000003
        /*0ec0*/ 	.word	0x00022860
        /*0ec4*/ 	.short	0x010a
        /*0ec6*/ 	.byte	0x3f
	.zero		1


	//   ....[80]....
        /*0ec8*/ 	.word	0x00012190
        /*0ecc*/ 	.word	0x00000004
        /*0ed0*/ 	.word	0x00022820
        /*0ed4*/ 	.short	0x010a
        /*0ed6*/ 	.byte	0x3f
	.zero		1


	//   ....[81]....
        /*0ed8*/ 	.word	0x000121e0
        /*0edc*/ 	.word	0x00000003
        /*0ee0*/ 	.word	0x00022840
        /*0ee4*/ 	.short	0x010a
        /*0ee6*/ 	.byte	0x3f
	.zero		1


	//   ....[82]....
        /*0ee8*/ 	.word	0x00012230
        /*0eec*/ 	.word	0x00000025
        /*0ef0*/ 	.word	0x00022840
        /*0ef4*/ 	.short	0x010a
        /*0ef6*/ 	.byte	0x3f
	.zero		1


	//   ....[83]....
        /*0ef8*/ 	.word	0x00012280
        /*0efc*/ 	.word	0x00000003
        /*0f00*/ 	.word	0x00022860
        /*0f04*/ 	.short	0x010a
        /*0f06*/ 	.byte	0x3f
	.zero		1


	//   ....[84]....
        /*0f08*/ 	.word	0x000122d0
        /*0f0c*/ 	.word	0x00000025
        /*0f10*/ 	.word	0x00022860
        /*0f14*/ 	.short	0x010a
        /*0f16*/ 	.byte	0x3f
	.zero		1


	//   ....[85]....
        /*0f18*/ 	.word	0x00012320
        /*0f1c*/ 	.word	0x00000003
        /*0f20*/ 	.word	0x00022880
        /*0f24*/ 	.short	0x010a
        /*0f26*/ 	.byte	0x3f
	.zero		1


	//----- nvinfo : EIATTR_NUM_MBARRIERS
	.align		4
.L_870:
        /*0f28*/ 	.byte	0x03, 0x38
        /*0f2a*/ 	.short	0x0016


	//----- nvinfo : EIATTR_EXIT_INSTR_OFFSETS
	.align		4
        /*0f2c*/ 	.byte	0x04, 0x1c
        /*0f2e*/ 	.short	(.L_872 - .L_871)


	//   ....[0]....
.L_871:
        /*0f30*/ 	.word	0x00000970


	//   ....[1]....
        /*0f34*/ 	.word	0x00009120


	//   ....[2]....
        /*0f38*/ 	.word	0x0000e340


	//   ....[3]....
        /*0f3c*/ 	.word	0x0000e610


	//----- nvinfo : EIATTR_MAX_THREADS
	.align		4
.L_872:
        /*0f40*/ 	.byte	0x04, 0x05
        /*0f42*/ 	.short	(.L_874 - .L_873)
.L_873:
        /*0f44*/ 	.word	0x00000180
        /*0f48*/ 	.word	0x00000001
        /*0f4c*/ 	.word	0x00000001


	//----- nvinfo : EIATTR_CRS_STACK_SIZE
	.align		4
.L_874:
        /*0f50*/ 	.byte	0x04, 0x1e
        /*0f52*/ 	.short	(.L_876 - .L_875)
.L_875:
        /*0f54*/ 	.word	0x00000000


	//----- nvinfo : EIATTR_CBANK_PARAM_SIZE
	.align		4
.L_876:
        /*0f58*/ 	.byte	0x03, 0x19
        /*0f5a*/ 	.short	0x0a70


	//----- nvinfo : EIATTR_PARAM_CBANK
	.align		4
        /*0f5c*/ 	.byte	0x04, 0x0a
        /*0f5e*/ 	.short	(.L_878 - .L_877)
	.align		4
.L_877:
        /*0f60*/ 	.word	index@(.nv.constant0._ZN7cutlass13device_kernelIN5flash11enable_sm90INS1_16FlashAttnFwdSm90INS1_25CollectiveMainloopFwdSm90ILi2EN4cute5tupleIJNS5_1CILi1EEES8_S8_EEENS6_IJNS7_ILi128EEENS7_ILi160EEESA_EEELi128ENS_12float_e4m3_tEfNS_4arch4Sm90ELb0ELb0ELb0ELb0ELb1ELb0ELb0ELb1ELb1ELb1ELb0ELb0EEENS1_21CollectiveEpilogueFwdINS6_IJSA_SA_SB_EEES9_NS_10bfloat16_tESF_Li256ELb0ELb1ELb0ELb1EEENS1_29StaticPersistentTileSchedulerILb0EEEEEEEEEvNT_6ParamsE)
        /*0f64*/ 	.short	0x0210
        /*0f66*/ 	.short	0x0a70


	//----- nvinfo : EIATTR_SW_WAR
	.align		4
.L_878:
        /*0f68*/ 	.byte	0x04, 0x36
        /*0f6a*/ 	.short	(.L_880 - .L_879)
.L_879:
        /*0f6c*/ 	.word	0x00000008
.L_880:


//--------------------- .nv.info._ZN7cutlass13device_kernelIN5flash11enable_sm90INS1_16FlashAttnFwdSm90INS1_25CollectiveMainloopFwdSm90ILi2EN4cute5tupleIJNS5_1CILi1EEES8_S8_EEENS6_IJNS7_ILi128EEENS7_ILi160EEESA_EEELi128ENS_12float_e4m3_tEfNS_4arch4Sm90ELb0ELb0ELb0ELb1ELb1ELb0ELb0ELb1ELb1ELb1ELb0ELb0EEENS1_21CollectiveEpilogueFwdINS6_IJSA_SA_SB_EEES9_NS_10bfloat16_tESF_Li256ELb1ELb1ELb0ELb1EEENS1_36VarlenDynamicPersistentTileSchedulerILi128ELi160ELi256ELi128ELb0ELb1ELb1ELb0ELb1ELb1EEEEEEEEEvNT_6ParamsE --------------------------
	.section	.nv.info._ZN7cutlass13device_kernelIN5flash11enable_sm90INS1_16FlashAttnFwdSm90INS1_25CollectiveMainloopFwdSm90ILi2EN4cute5tupleIJNS5_1CILi1EEES8_S8_EEENS6_IJNS7_ILi128EEENS7_ILi160EEESA_EEELi128ENS_12float_e4m3_tEfNS_4arch4Sm90ELb0ELb0ELb0ELb1ELb1ELb0ELb0ELb1ELb1ELb1ELb0ELb0EEENS1_21CollectiveEpilogueFwdINS6_IJSA_SA_SB_EEES9_NS_10bfloat16_tESF_Li256ELb1ELb1ELb0ELb1EEENS1_36VarlenDynamicPersistentTileSchedulerILi128ELi160ELi256ELi128ELb0ELb1ELb1ELb0ELb1ELb1EEEEEEEEEvNT_6ParamsE,"",@"SHT_CUDA_INFO"
	.sectionflags	@""
	.align	4


	//----- nvinfo : EIATTR_CUDA_API_VERSION
	.align		4
        /*0000*/ 	.byte	0x04, 0x37
        /*0002*/ 	.short	(.L_882 - .L_881)
.L_881:
        /*0004*/ 	.word	0x00000082


	//----- nvinfo : EIATTR_KPARAM_INFO
	.align		4
.L_882:
        /*0008*/ 	.byte	0x04, 0x17
        /*000a*/ 	.short	(.L_884 - .L_883)
.L_883:
        /*000c*/ 	.word	0x00000000
        /*0010*/ 	.short	0x0000
        /*0012*/ 	.short	0x0070
        /*0014*/ 	.byte	0x00, 0xf0, 0x01, 0x2a


	//----- nvinfo : EIATTR_SPARSE_MMA_MASK
	.align		4
.L_884:
        /*0018*/ 	.byte	0x03, 0x50
        /*001a*/ 	.short	0x0000


	//----- nvinfo : EIATTR_MAXREG_COUNT
	.align		4
        /*001c*/ 	.byte	0x03, 0x1b
        /*001e*/ 	.short	0x00a8


	//----- nvinfo : EIATTR_NUM_BARRIERS
	.align		4
        /*0020*/ 	.byte	0x02, 0x4c
        /*0022*/ 	.byte	0x10
	.zero		1


	//----- nvinfo : EIATTR_EXTERNS
	.align		4
        /*0024*/ 	.byte	0x04, 0x0f
        /*0026*/ 	.short	(.L_886 - .L_885)


	//   ....[0]....
	.align		4
.L_885:
        /*0028*/ 	.word	index@(__assertfail)


	//----- nvinfo : EIATTR_ANNOTATIONS
	.align		4
.L_886:
        /*002c*/ 	.byte	0x04, 0x55
        /*002e*/ 	.short	(.L_888 - .L_887)


	//   ....[0]....
.L_887:
        /* <DEDUP_REMOVED lines=15> */


	//----- nvinfo : EIATTR_MERCURY_ISA_VERSION
	.align		4
.L_888:
        /*0108*/ 	.byte	0x03, 0x5f
        /*010a*/ 	.short	0x0101


	//----- nvinfo : EIATTR_UNUSED_LOAD_BYTE_OFFSET
	.align		4
        /*010c*/ 	.byte	0x04, 0x44
        /*010e*/ 	.short	(.L_890 - .L_889)


	//   ....[0]....
.L_889:
        /*0110*/ 	.word	0x00000980
        /*0114*/ 	.word	0x0000fff0


	//   ....[1]....
        /*0118*/ 	.word	0x00007d10
        /*011c*/ 	.word	0x0000fff0


	//----- nvinfo : EIATTR_INT_WARP_WIDE_INSTR_OFFSETS
	.align		4
.L_890:
        /*0120*/ 	.byte	0x04, 0x31
        /*0122*/ 	.short	(.L_892 - .L_891)


	//   ....[0]....
.L_891:
        /*0124*/ 	.word	0x000000c0


	//   ....[1]....
        /*0128*/ 	.word	0x000000d0


	//   ....[2]....
        /*012c*/ 	.word	0x00000170


	//   ....[3]....
        /*0130*/ 	.word	0x0000b730


	//   ....[4]....
        /*0134*/ 	.word	0x0000b7c0


	//   ....[5]....
        /*0138*/ 	.word	0x0000f930


	//   ....[6]....
        /*013c*/ 	.word	0x0000f9c0


	//----- nvinfo : EIATTR_COOP_GROUP_MASK_REGIDS
	.align		4
.L_892:
        /*0140*/ 	.byte	0x04, 0x29
        /*0142*/ 	.short	(.L_894 - .L_893)


	//   ....[0]....
.L_893:
        /*0144*/ 	.word	0xffffffff


	//   ....[1]....
        /*0148*/ 	.word	0xffffffff


	//   ....[2]....
        /*014c*/ 	.word	0xffffffff


	//   ....[3]....
        /*0150*/ 	.word	0xffffffff


	//   ....[4]....
        /*0154*/ 	.word	0xffffffff


	//   ....[5]....
        /*0158*/ 	.word	0xffffffff


	//   ....[6]....
        /*015c*/ 	.word	0xffffffff


	//   ....[7]....
        /*0160*/ 	.word	0xffffffff


	//   ....[8]....
        /*0164*/ 	.word	0xffffffff


	//   ....[9]....
        /*0168*/ 	.word	0xffffffff


	//   ....[10]....
        /*016c*/ 	.word	0xffffffff


	//   ....[11]....
        /*0170*/ 	.word	0xffffffff


	//   ....[12]....
        /*0174*/ 	.word	0xffffffff


	//   ....[13]....
        /*0178*/ 	.word	0xffffffff


	//   ....[14]....
        /*017c*/ 	.word	0xffffffff


	//   ....[15]....
        /*0180*/ 	.word	0xffffffff


	//   ....[16]....
        /*0184*/ 	.word	0xffffffff


	//   ....[17]....
        /*0188*/ 	.word	0xffffffff


	//   ....[18]....
        /*018c*/ 	.word	0xffffffff


	//   ....[19]....
        /*0190*/ 	.word	0xffffffff


	//   ....[20]....
        /*0194*/ 	.word	0xffffffff


	//   ....[21]....
        /*0198*/ 	.word	0xffffffff


	//   ....[22]....
        /*019c*/ 	.word	0xffffffff


	//   ....[23]....
        /*01a0*/ 	.word	0xffffffff


	//   ....[24]....
        /*01a4*/ 	.word	0xffffffff


	//   ....[25]....
        /*01a8*/ 	.word	0xffffffff


	//   ....[26]....
        /*01ac*/ 	.word	0xffffffff


	//   ....[27]....
        /*01b0*/ 	.word	0xffffffff


	//   ....[28]....
        /*01b4*/ 	.word	0xffffffff


	//   ....[29]....
        /*01b8*/ 	.word	0xffffffff


	//   ....[30]....
        /*01bc*/ 	.word	0xffffffff


	//   ....[31]....
        /*01c0*/ 	.word	0xffffffff


	//   ....[32]....
        /*01c4*/ 	.word	0xffffffff


	//   ....[33]....
        /*01c8*/ 	.word	0xffffffff


	//   ....[34]....
        /*01cc*/ 	.word	0xffffffff


	//   ....[35]....
        /*01d0*/ 	.word	0xffffffff


	//   ....[36]....
        /*01d4*/ 	.word	0xffffffff


	//   ....[37]....
        /*01d8*/ 	.word	0xffffffff


	//   ....[38]....
        /*01dc*/ 	.word	0xffffffff


	//   ....[39]....
        /*01e0*/ 	.word	0xffffffff


	//   ....[40]....
        /*01e4*/ 	.word	0xffffffff


	//   ....[41]....
        /*01e8*/ 	.word	0xffffffff


	//   ....[42]....
        /*01ec*/ 	.word	0xffffffff


	//   ....[43]....
        /*01f0*/ 	.word	0xffffffff


	//   ....[44]....
        /*01f4*/ 	.word	0xffffffff


	//   ....[45]....
        /*01f8*/ 	.word	0xffffffff


	//   ....[46]....
        /*01fc*/ 	.word	0xffffffff


	//   ....[47]....
        /*0200*/ 	.word	0xffffffff


	//   ....[48]....
        /*0204*/ 	.word	0xffffffff


	//   ....[49]....
        /*0208*/ 	.word	0xffffffff


	//   ....[50]....
        /*020c*/ 	.word	0xffffffff


	//   ....[51]....
        /*0210*/ 	.word	0xffffffff


	//   ....[52]....
        /*0214*/ 	.word	0xffffffff


	//   ....[53]....
        /*0218*/ 	.word	0xffffffff


	//   ....[54]....
        /*021c*/ 	.word	0xffffffff


	//   ....[55]....
        /*0220*/ 	.word	0xffffffff


	//   ....[56]....
        /*0224*/ 	.word	0xffffffff


	//   ....[57]....
        /*0228*/ 	.word	0xffffffff


	//   ....[58]....
        /*022c*/ 	.word	0xffffffff


	//   ....[59]....
        /*0230*/ 	.word	0xffffffff


	//   ....[60]....
        /*0234*/ 	.word	0xffffffff


	//   ....[61]....
        /*0238*/ 	.word	0xffffffff


	//   ....[62]....
        /*023c*/ 	.word	0xffffffff


	//   ....[63]....
        /*0240*/ 	.word	0xffffffff


	//   ....[64]....
        /*0244*/ 	.word	0xffffffff


	//   ....[65]....
        /*0248*/ 	.word	0xffffffff


	//   ....[66]....
        /*024c*/ 	.word	0xffffffff


	//   ....[67]....
        /*0250*/ 	.word	0xffffffff


	//   ....[68]....
        /*0254*/ 	.word	0xffffffff


	//   ....[69]....
        /*0258*/ 	.word	0xffffffff


	//   ....[70]....
        /*025c*/ 	.word	0xffffffff


	//   ....[71]....
        /*0260*/ 	.word	0xffffffff


	//   ....[72]....
        /*0264*/ 	.word	0xffffffff


	//   ....[73]....
        /*0268*/ 	.word	0xffffffff


	//   ....[74]....
        /*026c*/ 	.word	0xffffffff


	//   ....[75]....
        /*0270*/ 	.word	0xffffffff


	//   ....[76]....
        /*0274*/ 	.word	0xffffffff


	//   ....[77]....
        /*0278*/ 	.word	0xffffffff


	//   ....[78]....
        /*027c*/ 	.word	0xffffffff


	//   ....[79]....
        /*0280*/ 	.word	0xffffffff


	//   ....[80]....
        /*0284*/ 	.word	0xffffffff


	//   ....[81]....
        /*0288*/ 	.word	0xffffffff


	//   ....[82]....
        /*028c*/ 	.word	0xffffffff


	//   ....[83]....
        /*0290*/ 	.word	0xffffffff


	//   ....[84]....
        /*0294*/ 	.word	0xffffffff


	//   ....[85]....
        /*0298*/ 	.word	0xffffffff


	//   ....[86]....
        /*029c*/ 	.word	0xffffffff


	//   ....[87]....
        /*02a0*/ 	.word	0xffffffff


	//   ....[88]....
        /*02a4*/ 	.word	0xffffffff


	//   ....[89]....
        /*02a8*/ 	.word	0xffffffff


	//   ....[90]....
        /*02ac*/ 	.word	0xffffffff


	//   ....[91]....
        /*02b0*/ 	.word	0xffffffff


	//   ....[92]....
        /*02b4*/ 	.word	0xffffffff


	//   ....[93]....
        /*02b8*/ 	.word	0xffffffff


	//   ....[94]....
        /*02bc*/ 	.word	0xffffffff


	//   ....[95]....
        /*02c0*/ 	.word	0xffffffff


	//   ....[96]....
        /*02c4*/ 	.word	0xffffffff


	//   ....[97]....
        /*02c8*/ 	.word	0xffffffff


	//   ....[98]....
        /*02cc*/ 	.word	0xffffffff


	//   ....[99]....
        /*02d0*/ 	.word	0xffffffff


	//   ....[100]....
        /*02d4*/ 	.word	0xffffffff


	//   ....[101]....
        /*02d8*/ 	.word	0xffffffff


	//   ....[102]....
        /*02dc*/ 	.word	0xffffffff


	//   ....[103]....
        /*02e0*/ 	.word	0xffffffff


	//   ....[104]....
        /*02e4*/ 	.word	0xffffffff


	//   ....[105]....
        /*02e8*/ 	.word	0xffffffff


	//   ....[106]....
        /*02ec*/ 	.word	0xffffffff


	//   ....[107]....
        /*02f0*/ 	.word	0xffffffff


	//   ....[108]....
        /*02f4*/ 	.word	0xffffffff


	//   ....[109]....
        /*02f8*/ 	.word	0xffffffff


	//   ....[110]....
        /*02fc*/ 	.word	0xffffffff


	//   ....[111]....
        /*0300*/ 	.word	0xffffffff


	//   ....[112]....
        /*0304*/ 	.word	0xffffffff


	//   ....[113]....
        /*0308*/ 	.word	0xffffffff


	//   ....[114]....
        /*030c*/ 	.word	0xffffffff


	//   ....[115]....
        /*0310*/ 	.word	0xffffffff


	//   ....[116]....
        /*0314*/ 	.word	0xffffffff


	//   ....[117]....
        /*0318*/ 	.word	0xffffffff


	//   ....[118]....
        /*031c*/ 	.word	0xffffffff


	//   ....[119]....
        /*0320*/ 	.word	0xffffffff


	//   ....[120]....
        /*0324*/ 	.word	0xffffffff


	//   ....[121]....
        /*0328*/ 	.word	0xffffffff


	//   ....[122]....
        /*032c*/ 	.word	0xffffffff


	//   ....[123]....
        /*0330*/ 	.word	0xffffffff


	//   ....[124]....
        /*0334*/ 	.word	0xffffffff


	//   ....[125]....
        /*0338*/ 	.word	0xffffffff


	//   ....[126]....
        /*033c*/ 	.word	0xffffffff


	//   ....[127]....
        /*0340*/ 	.word	0xffffffff


	//   ....[128]....
        /*0344*/ 	.word	0xffffffff


	//   ....[129]....
        /*0348*/ 	.word	0xffffffff


	//   ....[130]....
        /*034c*/ 	.word	0xffffffff


	//   ....[131]....
        /*0350*/ 	.word	0xffffffff


	//   ....[132]....
        /*0354*/ 	.word	0xffffffff


	//   ....[133]....
        /*0358*/ 	.word	0xffffffff


	//   ....[134]....
        /*035c*/ 	.word	0xffffffff


	//   ....[135]....
        /*0360*/ 	.word	0xffffffff


	//   ....[136]....
        /*0364*/ 	.word	0xffffffff


	//   ....[137]....
        /*0368*/ 	.word	0xffffffff


	//   ....[138]....
        /*036c*/ 	.word	0xffffffff


	//   ....[139]....
        /*0370*/ 	.word	0xffffffff


	//   ....[140]....
        /*0374*/ 	.word	0xffffffff


	//   ....[141]....
        /*0378*/ 	.word	0xffffffff


	//   ....[142]....
        /*037c*/ 	.word	0xffffffff


	//   ....[143]....
        /*0380*/ 	.word	0xffffffff


	//   ....[144]....
        /*0384*/ 	.word	0xffffffff


	//   ....[145]....
        /*0388*/ 	.word	0xffffffff


	//   ....[146]....
        /*038c*/ 	.word	0xffffffff


	//   ....[147]....
        /*0390*/ 	.word	0xffffffff


	//   ....[148]....
        /*0394*/ 	.word	0xffffffff


	//   ....[149]....
        /*0398*/ 	.word	0xffffffff


	//   ....[150]....
        /*039c*/ 	.word	0xffffffff


	//   ....[151]....
        /*03a0*/ 	.word	0xffffffff


	//   ....[152]....
        /*03a4*/ 	.word	0xffffffff


	//   ....[153]....
        /*03a8*/ 	.word	0xffffffff


	//   ....[154]....
        /*03ac*/ 	.word	0xffffffff


	//   ....[155]....
        /*03b0*/ 	.word	0xffffffff


	//   ....[156]....
        /*03b4*/ 	.word	0xffffffff


	//   ....[157]....
        /*03b8*/ 	.word	0xffffffff


	//   ....[158]....
        /*03bc*/ 	.word	0xffffffff


	//   ....[159]....
        /*03c0*/ 	.word	0xffffffff


	//   ....[160]....
        /*03c4*/ 	.word	0xffffffff


	//   ....[161]....
        /*03c8*/ 	.word	0xffffffff


	//   ....[162]....
        /*03cc*/ 	.word	0xffffffff


	//   ....[163]....
        /*03d0*/ 	.word	0xffffffff


	//   ....[164]....
        /*03d4*/ 	.word	0xffffffff


	//   ....[165]....
        /*03d8*/ 	.word	0xffffffff


	//   ....[166]....
        /*03dc*/ 	.word	0xffffffff


	//   ....[167]....
        /*03e0*/ 	.word	0xffffffff


	//   ....[168]....
        /*03e4*/ 	.word	0xffffffff


	//   ....[169]....
        /*03e8*/ 	.word	0xffffffff


	//   ....[170]....
        /*03ec*/ 	.word	0xffffffff


	//   ....[171]....
        /*03f0*/ 	.word	0xffffffff


	//   ....[172]....
        /*03f4*/ 	.word	0xffffffff


	//   ....[173]....
        /*03f8*/ 	.word	0xffffffff


	//   ....[174]....
        /*03fc*/ 	.word	0xffffffff


	//   ....[175]....
        /*0400*/ 	.word	0xffffffff


	//   ....[176]....
        /*0404*/ 	.word	0xffffffff


	//   ....[177]....
        /*0408*/ 	.word	0xffffffff


	//   ....[178]....
        /*040c*/ 	.word	0xffffffff


	//   ....[179]....
        /*0410*/ 	.word	0xffffffff


	//   ....[180]....
        /*0414*/ 	.word	0xffffffff


	//   ....[181]....
        /*0418*/ 	.word	0xffffffff


	//   ....[182]....
        /*041c*/ 	.word	0xffffffff


	//   ....[183]....
        /*0420*/ 	.word	0xffffffff


	//   ....[184]....
        /*0424*/ 	.word	0xffffffff


	//   ....[185]....
        /*0428*/ 	.word	0xffffffff


	//   ....[186]....
        /*042c*/ 	.word	0xffffffff


	//   ....[187]....
        /*0430*/ 	.word	0xffffffff


	//   ....[188]....
        /*0434*/ 	.word	0xffffffff


	//   ....[189]....
        /*0438*/ 	.word	0xffffffff


	//   ....[190]....
        /*043c*/ 	.word	0xffffffff


	//   ....[191]....
        /*0440*/ 	.word	0xffffffff


	//   ....[192]....
        /*0444*/ 	.word	0xffffffff


	//   ....[193]....
        /*0448*/ 	.word	0xffffffff


	//   ....[194]....
        /*044c*/ 	.word	0xffffffff


	//   ....[195]....
        /*0450*/ 	.word	0xffffffff


	//   ....[196]....
        /*0454*/ 	.word	0xffffffff


	//   ....[197]....
        /*0458*/ 	.word	0xffffffff


	//   ....[198]....
        /*045c*/ 	.word	0xffffffff


	//   ....[199]....
        /*0460*/ 	.word	0xffffffff


	//   ....[200]....
        /*0464*/ 	.word	0xffffffff


	//   ....[201]....
        /*0468*/ 	.word	0x0500000f


	//   ....[202]....
        /*046c*/ 	.word	0x0500000f


	//   ....[203]....
        /*0470*/ 	.word	0x0500000f


	//   ....[204]....
        /*0474*/ 	.word	0x0500000f


	//   ....[205]....
        /*0478*/ 	.word	0x0500000f


	//   ....[206]....
        /*047c*/ 	.word	0x0500000f


	//   ....[207]....
        /*0480*/ 	.word	0x0500000f


	//   ....[208]....
        /*0484*/ 	.word	0x0500000f


	//   ....[209]....
        /*0488*/ 	.word	0x0500000f


	//   ....[210]....
        /*048c*/ 	.word	0x0500000f


	//   ....[211]....
        /*0490*/ 	.word	0x0500000f


	//   ....[212]....
        /*0494*/ 	.word	0x0500000f


	//   ....[213]....
        /*0498*/ 	.word	0x0500000f


	//   ....[214]....
        /*049c*/ 	.word	0x0500000f


	//   ....[215]....
        /*04a0*/ 	.word	0x0500000f


	//   ....[216]....
        /*04a4*/ 	.word	0x0500000f


	//   ....[217]....
        /*04a8*/ 	.word	0x0500000f


	//   ....[218]....
        /*04ac*/ 	.word	0x0500000f


	//   ....[219]....
        /*04b0*/ 	.word	0x0500000f


	//   ....[220]....
        /*04b4*/ 	.word	0x0500000f


	//   ....[221]....
        /*04b8*/ 	.word	0x0500000f


	//   ....[222]....
        /*04bc*/ 	.word	0x0500000f


	//   ....[223]....
        /*04c0*/ 	.word	0x0500000f


	//   ....[224]....
        /*04c4*/ 	.word	0x0500000f


	//   ....[225]....
        /*04c8*/ 	.word	0x0500000f


	//   ....[226]....
        /*04cc*/ 	.word	0x0500000f


	//   ....[227]....
        /*04d0*/ 	.word	0x0500000f


	//   ....[228]....
        /*04d4*/ 	.word	0x0500000f


	//   ....[229]....
        /*04d8*/ 	.word	0x0500000f


	//   ....[230]....
        /*04dc*/ 	.word	0x0500000f


	//   ....[231]....
        /*04e0*/ 	.word	0x0500000f


	//   ....[232]....
        /*04e4*/ 	.word	0x0500000f


	//   ....[233]....
        /*04e8*/ 	.word	0x0500000f


	//   ....[234]....
        /*04ec*/ 	.word	0x0500000f


	//   ....[235]....
        /*04f0*/ 	.word	0x0500000f


	//   ....[236]....
        /*04f4*/ 	.word	0x0500000f


	//   ....[237]....
        /*04f8*/ 	.word	0x0500000f


	//   ....[238]....
        /*04fc*/ 	.word	0x0500000f


	//   ....[239]....
        /*0500*/ 	.word	0x0500000f


	//   ....[240]....
        /*0504*/ 	.word	0x0500000f


	//   ....[241]....
        /*0508*/ 	.word	0x0500000f


	//   ....[242]....
        /*050c*/ 	.word	0x0500000f


	//   ....[243]....
        /*0510*/ 	.word	0x0500000f


	//   ....[244]....
        /*0514*/ 	.word	0x0500000f


	//   ....[245]....
        /*0518*/ 	.word	0x0500000f


	//   ....[246]....
        /*051c*/ 	.word	0x0500000f


	//   ....[247]....
        /*0520*/ 	.word	0x0500000f


	//   ....[248]....
        /*0524*/ 	.word	0x0500000f


	//   ....[249]....
        /*0528*/ 	.word	0x0500000f


	//   ....[250]....
        /*052c*/ 	.word	0x0500000f


	//   ....[251]....
        /*0530*/ 	.word	0x0500000f


	//   ....[252]....
        /*0534*/ 	.word	0x0500000f


	//   ....[253]....
        /*0538*/ 	.word	0x0500000f


	//   ....[254]....
        /*053c*/ 	.word	0x0500000f


	//   ....[255]....
        /*0540*/ 	.word	0x0500000f


	//   ....[0]....
        /*0544*/ 	.word	0x0500000f


	//   ....[1]....
        /*0548*/ 	.word	0x0500000f


	//   ....[2]....
        /*054c*/ 	.word	0x0500000f


	//   ....[3]....
        /*0550*/ 	.word	0x0500000f


	//   ....[4]....
        /*0554*/ 	.word	0x0500000f


	//   ....[5]....
        /*0558*/ 	.word	0x0500000f


	//   ....[6]....
        /*055c*/ 	.word	0x0500000f


	//   ....[7]....
        /*0560*/ 	.word	0x0500000f


	//   ....[8]....
        /*0564*/ 	.word	0x0500000f


	//   ....[9]....
        /*0568*/ 	.word	0x0500000f


	//   ....[10]....
        /*056c*/ 	.word	0x0500000f


	//   ....[11]....
        /*0570*/ 	.word	0x0500000f


	//   ....[12]....
        /*0574*/ 	.word	0x0500000f


	//   ....[13]....
        /*0578*/ 	.word	0x0500000f


	//   ....[14]....
        /*057c*/ 	.word	0x0500000f


	//   ....[15]....
        /*0580*/ 	.word	0x0500000f


	//   ....[16]....
        /*0584*/ 	.word	0x0500000f


	//   ....[17]....
        /*0588*/ 	.word	0x0500000f


	//   ....[18]....
        /*058c*/ 	.word	0x0500000f


	//   ....[19]....
        /*0590*/ 	.word	0x0500000f


	//   ....[20]....
        /*0594*/ 	.word	0x0500000f


	//   ....[21]....
        /*0598*/ 	.word	0x0500000f


	//   ....[22]....
        /*059c*/ 	.word	0x0500000f


	//   ....[23]....
        /*05a0*/ 	.word	0x0500000f


	//   ....[24]....
        /*05a4*/ 	.word	0x0500000f


	//   ....[25]....
        /*05a8*/ 	.word	0x0500000f


	//   ....[26]....
        /*05ac*/ 	.word	0x0500000f


	//   ....[27]....
        /*05b0*/ 	.word	0x0500000f


	//   ....[28]....
        /*05b4*/ 	.word	0x0500000f


	//   ....[29]....
        /*05b8*/ 	.word	0x0500000f


	//   ....[30]....
        /*05bc*/ 	.word	0x0500000f


	//   ....[31]....
        /*05c0*/ 	.word	0x0500000f


	//   ....[32]....
        /*05c4*/ 	.word	0x0500000f


	//   ....[33]....
        /*05c8*/ 	.word	0x0500000f


	//   ....[34]....
        /*05cc*/ 	.word	0x0500000f


	//   ....[35]....
        /*05d0*/ 	.word	0x0500000f


	//   ....[36]....
        /*05d4*/ 	.word	0x0500000f


	//   ....[37]....
        /*05d8*/ 	.word	0x0500000f


	//   ....[38]....
        /*05dc*/ 	.word	0x0500000f


	//   ....[39]....
        /*05e0*/ 	.word	0x0500000f


	//   ....[40]....
        /*05e4*/ 	.word	0x0500000f


	//   ....[41]....
        /*05e8*/ 	.word	0x0500000f


	//   ....[42]....
        /*05ec*/ 	.word	0x0500000f


	//----- nvinfo : EIATTR_COOP_GROUP_INSTR_OFFSETS
	.align		4
.L_894:
        /*05f0*/ 	.byte	0x04, 0x28
        /*05f2*/ 	.short	(.L_896 - .L_895)


	//   ....[0]....
.L_895:
        /*05f4*/ 	.word	0x00000080


	//   ....[1]....
        /*05f8*/ 	.word	0x00000090


	//   ....[2]....
        /*05fc*/ 	.word	0x000002d0


	//   ....[3]....
        /*0600*/ 	.word	0x00000430


	//   ....[4]....
        /*0604*/ 	.word	0x00000550


	//   ....[5]....
        /*0608*/ 	.word	0x000006b0


	//   ....[6]....
        /*060c*/ 	.word	0x00001620


	//   ....[7]....
        /*0610*/ 	.word	0x00002c00


	//   ....[8]....
        /*0614*/ 	.word	0x00002d00


	//   ....[9]....
        /*0618*/ 	.word	0x00003330


	//   ....[10]....
        /*061c*/ 	.word	0x00003390


	//   ....[11]....
        /*0620*/ 	.word	0x00005a30


	//   ....[12]....
        /*0624*/ 	.word	0x00005a40


	//   ....[13]....
        /*0628*/ 	.word	0x00005a70


	//   ....[14]....
        /*062c*/ 	.word	0x00005a80


	//   ....[15]....
        /*0630*/ 	.word	0x00007570


	//   ....[16]....
        /*0634*/ 	.word	0x00007580


	//   ....[17]....
        /*0638*/ 	.word	0x00007600


	//   ....[18]....
        /*063c*/ 	.word	0x00007610


	//   ....[19]....
        /*0640*/ 	.word	0x00008580


	//   ....[20]....
        /*0644*/ 	.word	0x00008590


	//   ....[21]....
        /*0648*/ 	.word	0x000085a0


	//   ....[22]....
        /*064c*/ 	.word	0x000085b0


	//   ....[23]....
        /*0650*/ 	.word	0x000085c0


	//   ....[24]....
        /*0654*/ 	.word	0x000085d0


	//   ....[25]....
        /*0658*/ 	.word	0x000085e0


	//   ....[26]....
        /*065c*/ 	.word	0x000085f0


	//   ....[27]....
        /*0660*/ 	.word	0x00008620


	//   ....[28]....
        /*0664*/ 	.word	0x00008630


	//   ....[29]....
        /*0668*/ 	.word	0x00008640


	//   ....[30]....
        /*066c*/ 	.word	0x00008670


	//   ....[31]....
        /*0670*/ 	.word	0x000086a0


	//   ....[32]....
        /*0674*/ 	.word	0x000086b0


	//   ....[33]....
        /*0678*/ 	.word	0x000086c0


	//   ....[34]....
        /*067c*/ 	.word	0x000086f0


	//   ....[35]....
        /*0680*/ 	.word	0x00008750


	//   ....[36]....
        /*0684*/ 	.word	0x00008790


	//   ....[37]....
        /*0688*/ 	.word	0x000087c0


	//   ....[38]....
        /*068c*/ 	.word	0x000087d0


	//   ....[39]....
        /*0690*/ 	.word	0x00008800


	//   ....[40]....
        /*0694*/ 	.word	0x00008810


	//   ....[41]....
        /*0698*/ 	.word	0x00008820


	//   ....[42]....
        /*069c*/ 	.word	0x00008830


	//   ....[43]....
        /*06a0*/ 	.word	0x00008840


	//   ....[44]....
        /*06a4*/ 	.word	0x00008850


	//   ....[45]....
        /*06a8*/ 	.word	0x00008880


	//   ....[46]....
        /*06ac*/ 	.word	0x000088b0


	//   ....[47]....
        /*06b0*/ 	.word	0x000088e0


	//   ....[48]....
        /*06b4*/ 	.word	0x000088f0


	//   ....[49]....
        /*06b8*/ 	.word	0x00008900


	//   ....[50]....
        /*06bc*/ 	.word	0x00008930


	//   ....[51]....
        /*06c0*/ 	.word	0x00008ed0


	//   ....[52]....
        /*06c4*/ 	.word	0x00008f10


	//   ....[53]....
        /*06c8*/ 	.word	0x00008f50


	//   ....[54]....
        /*06cc*/ 	.word	0x00008f90


	//   ....[55]....
        /*06d0*/ 	.word	0x00009540


	//   ....[56]....
        /*06d4*/ 	.word	0x00009570


	//   ....[57]....
        /*06d8*/ 	.word	0x00009630


	//   ....[58]....
        /*06dc*/ 	.word	0x00009650


	//   ....[59]....
        /*06e0*/ 	.word	0x00009710


	//   ....[60]....
        /*06e4*/ 	.word	0x00009730


	//   ....[61]....
        /*06e8*/ 	.word	0x00009800


	//   ....[62]....
        /*06ec*/ 	.word	0x00009820


	//   ....[63]....
        /*06f0*/ 	.word	0x0000a110


	//   ....[64]....
        /*06f4*/ 	.word	0x0000a140


	//   ....[65]....
        /*06f8*/ 	.word	0x0000a210


	//   ....[66]....
        /*06fc*/ 	.word	0x0000a230


	//   ....[67]....
        /*0700*/ 	.word	0x0000a2f0


	//   ....[68]....
        /*0704*/ 	.word	0x0000a310


	//   ....[69]....
        /*0708*/ 	.word	0x0000a3e0


	//   ....[70]....
        /*070c*/ 	.word	0x0000a400


	//   ....[71]....
        /*0710*/ 	.word	0x0000a540


	//   ....[72]....
        /*0714*/ 	.word	0x0000a6f0


	//   ....[73]....
        /*0718*/ 	.word	0x0000a720


	//   ....[74]....
        /*071c*/ 	.word	0x0000a750


	//   ....[75]....
        /*0720*/ 	.word	0x0000a780


	//   ....[76]....
        /*0724*/ 	.word	0x0000a7b0


	//   ....[77]....
        /*0728*/ 	.word	0x0000a7f0


	//   ....[78]....
        /*072c*/ 	.word	0x0000a940


	//   ....[79]....
        /*0730*/ 	.word	0x0000a970


	//   ....[80]....
        /*0734*/ 	.word	0x0000a9a0


	//   ....[81]....
        /*0738*/ 	.word	0x0000a9d0


	//   ....[82]....
        /*073c*/ 	.word	0x0000aa00


	//   ....[83]....
        /*0740*/ 	.word	0x0000aa40


	//   ....[84]....
        /*0744*/ 	.word	0x0000aac0


	//   ....[85]....
        /*0748*/ 	.word	0x0000ab00


	//   ....[86]....
        /*074c*/ 	.word	0x0000ab90


	//   ....[87]....
        /*0750*/ 	.word	0x0000c650


	//   ....[88]....
        /*0754*/ 	.word	0x0000c680


	//   ....[89]....
        /*0758*/ 	.word	0x0000c720


	//   ....[90]....
        /*075c*/ 	.word	0x0000c730


	//   ....[91]....
        /*0760*/ 	.word	0x0000c780


	//   ....[92]....
        /*0764*/ 	.word	0x0000c790


	//   ....[93]....
        /*0768*/ 	.word	0x0000c7e0


	//   ....[94]....
        /*076c*/ 	.word	0x0000c7f0


	//   ....[95]....
        /*0770*/ 	.word	0x0000c840


	//   ....[96]....
        /*0774*/ 	.word	0x0000c850


	//   ....[97]....
        /*0778*/ 	.word	0x0000c8a0


	//   ....[98]....
        /*077c*/ 	.word	0x0000c8b0


	//   ....[99]....
        /*0780*/ 	.word	0x0000c900


	//   ....[100]....
        /*0784*/ 	.word	0x0000c910


	//   ....[101]....
        /*0788*/ 	.word	0x0000c920


	//   ....[102]....
        /*078c*/ 	.word	0x0000c970


	//   ....[103]....
        /*0790*/ 	.word	0x0000c9c0


	//   ....[104]....
        /*0794*/ 	.word	0x0000c9d0


	//   ....[105]....
        /*0798*/ 	.word	0x0000c9e0


	//   ....[106]....
        /*079c*/ 	.word	0x0000ca40


	//   ....[107]....
        /*07a0*/ 	.word	0x0000ced0


	//   ....[108]....
        /*07a4*/ 	.word	0x0000cf00


	//   ....[109]....
        /*07a8*/ 	.word	0x0000cf40


	//   ....[110]....
        /*07ac*/ 	.word	0x0000cf90


	//   ....[111]....
        /*07b0*/ 	.word	0x0000cfb0


	//   ....[112]....
        /*07b4*/ 	.word	0x0000cff0


	//   ....[113]....
        /*07b8*/ 	.word	0x0000d020


	//   ....[114]....
        /*07bc*/ 	.word	0x0000d070


	//   ....[115]....
        /*07c0*/ 	.word	0x0000d0a0


	//   ....[116]....
        /*07c4*/ 	.word	0x0000d100


	//   ....[117]....
        /*07c8*/ 	.word	0x0000d120


	//   ....[118]....
        /*07cc*/ 	.word	0x0000d170


	//   ....[119]....
        /*07d0*/ 	.word	0x0000d190


	//   ....[120]....
        /*07d4*/ 	.word	0x0000d1e0


	//   ....[121]....
        /*07d8*/ 	.word	0x0000d200


	//   ....[122]....
        /*07dc*/ 	.word	0x0000d210


	//   ....[123]....
        /*07e0*/ 	.word	0x0000d2a0


	//   ....[124]....
        /*07e4*/ 	.word	0x0000d2c0


	//   ....[125]....
        /*07e8*/ 	.word	0x0000d2d0


	//   ....[126]....
        /*07ec*/ 	.word	0x0000d310


	//   ....[127]....
        /*07f0*/ 	.word	0x0000da10


	//   ....[128]....
        /*07f4*/ 	.word	0x0000da40


	//   ....[129]....
        /*07f8*/ 	.word	0x0000da70


	//   ....[130]....
        /*07fc*/ 	.word	0x0000dab0


	//   ....[131]....
        /*0800*/ 	.word	0x0000db00


	//   ....[132]....
        /*0804*/ 	.word	0x0000db20


	//   ....[133]....
        /*0808*/ 	.word	0x0000db70


	//   ....[134]....
        /*080c*/ 	.word	0x0000db90


	//   ....[135]....
        /*0810*/ 	.word	0x0000dbe0


	//   ....[136]....
        /*0814*/ 	.word	0x0000dc00


	//   ....[137]....
        /*0818*/ 	.word	0x0000dc50


	//   ....[138]....
        /*081c*/ 	.word	0x0000dc70


	//   ....[139]....
        /*0820*/ 	.word	0x0000dcc0


	//   ....[140]....
        /*0824*/ 	.word	0x0000dce0


	//   ....[141]....
        /*0828*/ 	.word	0x0000dd10


	//   ....[142]....
        /*082c*/ 	.word	0x0000dd30


	//   ....[143]....
        /*0830*/ 	.word	0x0000e650


	//   ....[144]....
        /*0834*/ 	.word	0x0000e670


	//   ....[145]....
        /*0838*/ 	.word	0x0000e680


	//   ....[146]....
        /*083c*/ 	.word	0x0000e690


	//   ....[147]....
        /*0840*/ 	.word	0x0000e6a0


	//   ....[148]....
        /*0844*/ 	.word	0x0000e6b0


	//   ....[149]....
        /*0848*/ 	.word	0x0000e700


	//   ....[150]....
        /*084c*/ 	.word	0x0000e740


	//   ....[151]....
        /*0850*/ 	.word	0x0000e770


	//   ....[152]....
        /*0854*/ 	.word	0x0000e780


	//   ....[153]....
        /*0858*/ 	.word	0x0000e7c0


	//   ....[154]....
        /*085c*/ 	.word	0x0000e7d0


	//   ....[155]....
        /*0860*/ 	.word	0x0000e810


	//   ....[156]....
        /*0864*/ 	.word	0x0000e820


	//   ....[157]....
        /*0868*/ 	.word	0x0000e860


	//   ....[158]....
        /*086c*/ 	.word	0x0000e870


	//   ....[159]....
        /*0870*/ 	.word	0x0000e880


	//   ....[160]....
        /*0874*/ 	.word	0x0000e890


	//   ....[161]....
        /*0878*/ 	.word	0x0000e8a0


	//   ....[162]....
        /*087c*/ 	.word	0x0000e940


	//   ....[163]....
        /*0880*/ 	.word	0x0000ed00


	//   ....[164]....
        /*0884*/ 	.word	0x0000ed10


	//   ....[165]....
        /*0888*/ 	.word	0x0000ed20


	//   ....[166]....
        /*088c*/ 	.word	0x0000ed30


	//   ....[167]....
        /*0890*/ 	.word	0x0000ed40


	//   ....[168]....
        /*0894*/ 	.word	0x0000ed50


	//   ....[169]....
        /*0898*/ 	.word	0x0000ed70


	//   ....[170]....
        /*089c*/ 	.word	0x0000edc0


	//   ....[171]....
        /*08a0*/ 	.word	0x0000ee00


	//   ....[172]....
        /*08a4*/ 	.word	0x0000ee20


	//   ....[173]....
        /*08a8*/ 	.word	0x0000ee30


	//   ....[174]....
        /*08ac*/ 	.word	0x0000ee70


	//   ....[175]....
        /*08b0*/ 	.word	0x0000ee80


	//   ....[176]....
        /*08b4*/ 	.word	0x0000eec0


	//   ....[177]....
        /*08b8*/ 	.word	0x0000eed0


	//   ....[178]....
        /*08bc*/ 	.word	0x0000ef10


	//   ....[179]....
        /*08c0*/ 	.word	0x0000ef20


	//   ....[180]....
        /*08c4*/ 	.word	0x0000ef30


	//   ....[181]....
        /*08c8*/ 	.word	0x0000ef40


	//   ....[182]....
        /*08cc*/ 	.word	0x0000ef50


	//   ....[183]....
        /*08d0*/ 	.word	0x00010340


	//   ....[184]....
        /*08d4*/ 	.word	0x00010370


	//   ....[185]....
        /*08d8*/ 	.word	0x000103a0


	//   ....[186]....
        /*08dc*/ 	.word	0x000103b0


	//   ....[187]....
        /*08e0*/ 	.word	0x000103e0


	//   ....[188]....
        /*08e4*/ 	.word	0x000103f0


	//   ....[189]....
        /*08e8*/ 	.word	0x00010420


	//   ....[190]....
        /*08ec*/ 	.word	0x00010460


	//   ....[191]....
        /*08f0*/ 	.word	0x000105a0


	//   ....[192]....
        /*08f4*/ 	.word	0x000105d0


	//   ....[193]....
        /*08f8*/ 	.word	0x00010600


	//   ....[194]....
        /*08fc*/ 	.word	0x00010630


	//   ....[195]....
        /*0900*/ 	.word	0x00010660


	//   ....[196]....
        /*0904*/ 	.word	0x000106a0


	//   ....[197]....
        /*0908*/ 	.word	0x00010730


	//   ....[198]....
        /*090c*/ 	.word	0x00010770


	//   ....[199]....
        /*0910*/ 	.word	0x00010800


	//   ....[200]....
        /*0914*/ 	.word	0x00010c20


	//   ....[201]....
        /*0918*/ 	.word	0x00011170


	//   ....[202]....
        /*091c*/ 	.word	0x00011250


	//   ....[203]....
        /*0920*/ 	.word	0x00011340


	//   ....[204]....
        /*0924*/ 	.word	0x000113a0


	//   ....[205]....
        /*0928*/ 	.word	0x00011460


	//   ....[206]....
        /*092c*/ 	.word	0x000114c0


	//   ....[207]....
        /*0930*/ 	.word	0x00011580


	//   ....[208]....
        /*0934*/ 	.word	0x000115e0


	//   ....[209]....
        /*0938*/ 	.word	0x000116a0


	//   ....[210]....
        /*093c*/ 	.word	0x00011700


	//   ....[211]....
        /*0940*/ 	.word	0x000117c0


	//   ....[212]....
        /*0944*/ 	.word	0x00011820


	//   ....[213]....
        /*0948*/ 	.word	0x000118e0


	//   ....[214]....
        /*094c*/ 	.word	0x00011940


	//   ....[215]....
        /*0950*/ 	.word	0x00011a00


	//   ....[216]....
        /*0954*/ 	.word	0x00011a60


	//   ....[217]....
        /*0958*/ 	.word	0x00011b20


	//   ....[218]....
        /*095c*/ 	.word	0x00011b80


	//   ....[219]....
        /*0960*/ 	.word	0x00011c40


	//   ....[220]....
        /*0964*/ 	.word	0x00011ca0


	//   ....[221]....
        /*0968*/ 	.word	0x00011d70


	//   ....[222]....
        /*096c*/ 	.word	0x00011f30


	//   ....[223]....
        /*0970*/ 	.word	0x00011fc0


	//   ....[224]....
        /*0974*/ 	.word	0x00012090


	//   ....[225]....
        /*0978*/ 	.word	0x000120e0


	//   ....[226]....
        /*097c*/ 	.word	0x000121b0


	//   ....[227]....
        /*0980*/ 	.word	0x00012200


	//   ....[228]....
        /*0984*/ 	.word	0x00012260


	//   ....[229]....
        /*0988*/ 	.word	0x00012330


	//   ....[230]....
        /*098c*/ 	.word	0x00012390


	//   ....[231]....
        /*0990*/ 	.word	0x00012460


	//   ....[232]....
        /*0994*/ 	.word	0x000124c0


	//   ....[233]....
        /*0998*/ 	.word	0x00012590


	//   ....[234]....
        /*099c*/ 	.word	0x000125f0


	//   ....[235]....
        /*09a0*/ 	.word	0x000126b0


	//   ....[236]....
        /*09a4*/ 	.word	0x00012710


	//   ....[237]....
        /*09a8*/ 	.word	0x000127d0


	//   ....[238]....
        /*09ac*/ 	.word	0x00012840


	//   ....[239]....
        /*09b0*/ 	.word	0x000128f0


	//   ....[240]....
        /*09b4*/ 	.word	0x00012970


	//   ....[241]....
        /*09b8*/ 	.word	0x00012a10


	//   ....[242]....
        /*09bc*/ 	.word	0x00012ab0


	//   ....[243]....
        /*09c0*/ 	.word	0x00012b20


	//   ....[244]....
        /*09c4*/ 	.word	0x00012ba0


	//   ....[245]....
        /*09c8*/ 	.word	0x00012c50


	//   ....[246]....
        /*09cc*/ 	.word	0x00012cb0


	//   ....[247]....
        /*09d0*/ 	.word	0x00012d70


	//   ....[248]....
        /*09d4*/ 	.word	0x00012dd0


	//   ....[249]....
        /*09d8*/ 	.word	0x00012e90


	//   ....[250]....
        /*09dc*/ 	.word	0x00012ef0


	//   ....[251]....
        /*09e0*/ 	.word	0x00012fb0


	//   ....[252]....
        /*09e4*/ 	.word	0x00013010


	//   ....[253]....
        /*09e8*/ 	.word	0x000130c0


	//   ....[254]....
        /*09ec*/ 	.word	0x00013120


	//   ....[255]....
        /*09f0*/ 	.word	0x000131e0


	//   ....[0]....
        /*09f4*/ 	.word	0x00013240


	//   ....[1]....
        /*09f8*/ 	.word	0x000132e0


	//   ....[2]....
        /*09fc*/ 	.word	0x00013410


	//   ....[3]....
        /*0a00*/ 	.word	0x000134b0


	//   ....[4]....
        /*0a04*/ 	.word	0x00013510


	//   ....[5]....
        /*0a08*/ 	.word	0x000135c0


	//   ....[6]....
        /*0a0c*/ 	.word	0x00013640


	//   ....[7]....
        /*0a10*/ 	.word	0x000136d0


	//   ....[8]....
        /*0a14*/ 	.word	0x00013760


	//   ....[9]....
        /*0a18*/ 	.word	0x000137f0


	//   ....[10]....
        /*0a1c*/ 	.word	0x00013850


	//   ....[11]....
        /*0a20*/ 	.word	0x00013900


	//   ....[12]....
        /*0a24*/ 	.word	0x00013960


	//   ....[13]....
        /*0a28*/ 	.word	0x00013a10


	//   ....[14]....
        /*0a2c*/ 	.word	0x00013a70


	//   ....[15]....
        /*0a30*/ 	.word	0x00013b20


	//   ....[16]....
        /*0a34*/ 	.word	0x00013b80


	//   ....[17]....
        /*0a38*/ 	.word	0x00013c30


	//   ....[18]....
        /*0a3c*/ 	.word	0x00013cc0


	//   ....[19]....
        /*0a40*/ 	.word	0x00013d50


	//   ....[20]....
        /*0a44*/ 	.word	0x00013dd0


	//   ....[21]....
        /*0a48*/ 	.word	0x00013e60


	//   ....[22]....
        /*0a4c*/ 	.word	0x00013f50


	//   ....[23]....
        /*0a50*/ 	.word	0x00013fe0


	//   ....[24]....
        /*0a54*/ 	.word	0x00014040


	//   ....[25]....
        /*0a58*/ 	.word	0x000140f0


	//   ....[26]....
        /*0a5c*/ 	.word	0x00014170


	//   ....[27]....
        /*0a60*/ 	.word	0x00014200


	//   ....[28]....
        /*0a64*/ 	.word	0x00014290


	//   ....[29]....
        /*0a68*/ 	.word	0x00014320


	//   ....[30]....
        /*0a6c*/ 	.word	0x00014380


	//   ....[31]....
        /*0a70*/ 	.word	0x00014430


	//   ....[32]....
        /*0a74*/ 	.word	0x00014490


	//   ....[33]....
        /*0a78*/ 	.word	0x00014540


	//   ....[34]....
        /*0a7c*/ 	.word	0x000145a0


	//   ....[35]....
        /*0a80*/ 	.word	0x00014650


	//   ....[36]....
        /*0a84*/ 	.word	0x000146b0


	//   ....[37]....
        /*0a88*/ 	.word	0x00014760


	//   ....[38]....
        /*0a8c*/ 	.word	0x000147c0


	//   ....[39]....
        /*0a90*/ 	.word	0x00014870


	//   ....[40]....
        /*0a94*/ 	.word	0x000148d0


	//   ....[41]....
        /*0a98*/ 	.word	0x00014980


	//   ....[42]....
        /*0a9c*/ 	.word	0x00014bd0


	//----- nvinfo : EIATTR_REG_RECONFIG
	.align		4
.L_896:
        /*0aa0*/ 	.byte	0x01, 0x54
	.zero		2


	//----- nvinfo : EIATTR_SYSCALL_OFFSETS
	.align		4
        /*0aa4*/ 	.byte	0x04, 0x46
        /*0aa6*/ 	.short	(.L_898 - .L_897)


	//   ....[0]....
.L_897:
        /*0aa8*/ 	.word	0x00001800


	//   ....[1]....
        /*0aac*/ 	.word	0x0000b920


	//   ....[2]....
        /*0ab0*/ 	.word	0x0000ba90


	//   ....[3]....
        /*0ab4*/ 	.word	0x0000bbf0


	//   ....[4]....
        /*0ab8*/ 	.word	0x0000bd30


	//   ....[5]....
        /*0abc*/ 	.word	0x0000d690


	//----- nvinfo : EIATTR_MBARRIER_INSTR_OFFSETS
	.align		4
.L_898:
        /*0ac0*/ 	.byte	0x04, 0x39
        /*0ac2*/ 	.short	(.L_900 - .L_899)


	//   ....[0]....
.L_899:
        /*0ac4*/ 	.word	0x00000180
        /*0ac8*/ 	.word	0x000000ff
        /*0acc*/ 	.word	0x00022800
        /*0ad0*/ 	.short	0x0100
        /*0ad2*/ 	.byte	0x08
	.zero		1


	//   ....[1]....
        /*0ad4*/ 	.word	0x00000190
        /*0ad8*/ 	.word	0x000000ff
        /*0adc*/ 	.word	0x00022820
        /*0ae0*/ 	.short	0x0100
        /*0ae2*/ 	.byte	0x08
	.zero		1


	//   ....[2]....
        /*0ae4*/ 	.word	0x00000280
        /*0ae8*/ 	.word	0x000000ff
        /*0aec*/ 	.word	0x00022830
        /*0af0*/ 	.short	0x0100
        /*0af2*/ 	.byte	0x08
	.zero		1


	//   ....[3]....
        /*0af4*/ 	.word	0x00000290
        /*0af8*/ 	.word	0x000000ff
        /*0afc*/ 	.word	0x00022840
        /*0b00*/ 	.short	0x0100
        /*0b02*/ 	.byte	0x08
	.zero		1


	//   ....[4]....
        /*0b04*/ 	.word	0x000002a0
        /*0b08*/ 	.word	0x000000ff
        /*0b0c*/ 	.word	0x00022838
        /*0b10*/ 	.short	0x0100
        /*0b12*/ 	.byte	0x08
	.zero		1


	//   ....[5]....
        /*0b14*/ 	.word	0x000002b0
        /*0b18*/ 	.word	0x000000ff
        /*0b1c*/ 	.word	0x00022848
        /*0b20*/ 	.short	0x0100
        /*0b22*/ 	.byte	0x08
	.zero		1


	//   ....[6]....
        /*0b24*/ 	.word	0x000003e0
        /*0b28*/ 	.word	0x000000ff
        /*0b2c*/ 	.word	0x00022850
        /*0b30*/ 	.short	0x0100
        /*0b32*/ 	.byte	0x08
	.zero		1


	//   ....[7]....
        /*0b34*/ 	.word	0x000003f0
        /*0b38*/ 	.word	0x000000ff
        /*0b3c*/ 	.word	0x00022860
        /*0b40*/ 	.short	0x0100
        /*0b42*/ 	.byte	0x08
	.zero		1


	//   ....[8]....
        /*0b44*/ 	.word	0x00000400
        /*0b48*/ 	.word	0x000000ff
        /*0b4c*/ 	.word	0x00022858
        /*0b50*/ 	.short	0x0100
        /*0b52*/ 	.byte	0x08
	.zero		1


	//   ....[9]....
        /*0b54*/ 	.word	0x00000410
        /*0b58*/ 	.word	0x000000ff
        /*0b5c*/ 	.word	0x00022868
        /*0b60*/ 	.short	0x0100
        /*0b62*/ 	.byte	0x08
	.zero		1


	//   ....[10]....
        /*0b64*/ 	.word	0x00000500
        /*0b68*/ 	.word	0x000000ff
        /*0b6c*/ 	.word	0x00022870
        /*0b70*/ 	.short	0x0100
        /*0b72*/ 	.byte	0x06
	.zero		1


	//   ....[11]....
        /*0b74*/ 	.word	0x00000510
        /*0b78*/ 	.word	0x000000ff
        /*0b7c*/ 	.word	0x00022880
        /*0b80*/ 	.short	0x0100
        /*0b82*/ 	.byte	0x06
	.zero		1


	//   ....[12]....
        /*0b84*/ 	.word	0x00000520
        /*0b88*/ 	.word	0x000000ff
        /*0b8c*/ 	.word	0x00022878
        /*0b90*/ 	.short	0x0100
        /*0b92*/ 	.byte	0x06
	.zero		1


	//   ....[13]....
        /*0b94*/ 	.word	0x00000530
        /*0b98*/ 	.word	0x000000ff
        /*0b9c*/ 	.word	0x00022888
        /*0ba0*/ 	.short	0x0100
        /*0ba2*/ 	.byte	0x06
	.zero		1


	//   ....[14]....
        /*0ba4*/ 	.word	0x00000660
        /*0ba8*/ 	.word	0x000000ff
        /*0bac*/ 	.word	0x00022890
        /*0bb0*/ 	.short	0x0100
        /*0bb2*/ 	.byte	0x08
	.zero		1


	//   ....[15]....
        /*0bb4*/ 	.word	0x00000670
        /*0bb8*/ 	.word	0x000000ff
        /*0bbc*/ 	.word	0x000228a0
        /*0bc0*/ 	.short	0x0100
        /*0bc2*/ 	.byte	0x08
	.zero		1


	//   ....[16]....
        /*0bc4*/ 	.word	0x00000680
        /*0bc8*/ 	.word	0x000000ff
        /*0bcc*/ 	.word	0x00022898
        /*0bd0*/ 	.short	0x0100
        /*0bd2*/ 	.byte	0x08
	.zero		1


	//   ....[17]....
        /*0bd4*/ 	.word	0x00000690
        /*0bd8*/ 	.word	0x000000ff
        /*0bdc*/ 	.word	0x000228a8
        /*0be0*/ 	.short	0x0100
        /*0be2*/ 	.byte	0x08
	.zero		1


	//   ....[18]....
        /*0be4*/ 	.word	0x000007e0
        /*0be8*/ 	.word	0x000000ff
        /*0bec*/ 	.word	0x000228b0
        /*0bf0*/ 	.short	0x0100
        /*0bf2*/ 	.byte	0x08
	.zero		1


	//   ....[19]....
        /*0bf4*/ 	.word	0x000007f0
        /*0bf8*/ 	.word	0x000000ff
        /*0bfc*/ 	.word	0x000228c0
        /*0c00*/ 	.short	0x0100
        /*0c02*/ 	.byte	0x08
	.zero		1


	//   ....[20]....
        /*0c04*/ 	.word	0x00000800
        /*0c08*/ 	.word	0x000000ff
        /*0c0c*/ 	.word	0x000228b8
        /*0c10*/ 	.short	0x0100
        /*0c12*/ 	.byte	0x08
	.zero		1


	//   ....[21]....
        /*0c14*/ 	.word	0x00000810
        /*0c18*/ 	.word	0x000000ff
        /*0c1c*/ 	.word	0x000228c8
        /*0c20*/ 	.short	0x0100
        /*0c22*/ 	.byte	0x08
	.zero		1


	//   ....[22]....
        /*0c24*/ 	.word	0x00001880
        /*0c28*/ 	.word	0x000000ff
        /*0c2c*/ 	.word	0x00022800
        /*0c30*/ 	.short	0x010a
        /*0c32*/ 	.byte	0x33
	.zero		1


	//   ....[23]....
        /*0c34*/ 	.word	0x00001900
        /*0c38*/ 	.word	0x00000005
        /*0c3c*/ 	.word	0x00022830
        /*0c40*/ 	.short	0x010a
        /*0c42*/ 	.byte	0x3f
	.zero		1


	//   ....[24]....
        /*0c44*/ 	.word	0x00001940
        /*0c48*/ 	.word	0x00000005
        /*0c4c*/ 	.word	0x00022830
        /*0c50*/ 	.short	0x010a
        /*0c52*/ 	.byte	0x3f
	.zero		1


	//   ....[25]....
        /*0c54*/ 	.word	0x00002310
        /*0c58*/ 	.word	0x000000ff
        /*0c5c*/ 	.word	0x00000000
        /*0c60*/ 	.short	0x0101
        /*0c62*/ 	.byte	0x06
	.zero		1


	//   ....[26]....
        /*0c64*/ 	.word	0x00004950
        /*0c68*/ 	.word	0x000000ff
        /*0c6c*/ 	.word	0x00022830
        /*0c70*/ 	.short	0x010a
        /*0c72*/ 	.byte	0x06
	.zero		1


	//   ....[27]....
        /*0c74*/ 	.word	0x00004990
        /*0c78*/ 	.word	0x000000ff
        /*0c7c*/ 	.word	0x00022830
        /*0c80*/ 	.short	0x010a
        /*0c82*/ 	.byte	0x06
	.zero		1


	//   ....[28]....
        /*0c84*/ 	.word	0x00005230
        /*0c88*/ 	.word	0x000000ff
        /*0c8c*/ 	.word	0x00022850
        /*0c90*/ 	.short	0x010a
        /*0c92*/ 	.byte	0x06
	.zero		1


	//   ....[29]....
        /*0c94*/ 	.word	0x00005270
        /*0c98*/ 	.word	0x000000ff
        /*0c9c*/ 	.word	0x00022850
        /*0ca0*/ 	.short	0x010a
        /*0ca2*/ 	.byte	0x06
	.zero		1


	//   ....[30]....
        /*0ca4*/ 	.word	0x000055d0
        /*0ca8*/ 	.word	0x000000ff
        /*0cac*/ 	.word	0x00000000
        /*0cb0*/ 	.short	0x0101
        /*0cb2*/ 	.byte	0x06
	.zero		1


	//   ....[31]....
        /*0cb4*/ 	.word	0x00006b80
        /*0cb8*/ 	.word	0x000000ff
        /*0cbc*/ 	.word	0x00000000
        /*0cc0*/ 	.short	0x0101
        /*0cc2*/ 	.byte	0x06
	.zero		1


	//   ....[32]....
        /*0cc4*/ 	.word	0x00007230
        /*0cc8*/ 	.word	0x000000ff
        /*0ccc*/ 	.word	0x00022850
        /*0cd0*/ 	.short	0x010a
        /*0cd2*/ 	.byte	0x09
	.zero		1


	//   ....[33]....
        /*0cd4*/ 	.word	0x00007270
        /*0cd8*/ 	.word	0x000000ff
        /*0cdc*/ 	.word	0x00022850
        /*0ce0*/ 	.short	0x010a
        /*0ce2*/ 	.byte	0x09
	.zero		1


	//   ....[34]....
        /*0ce4*/ 	.word	0x000079d0
        /*0ce8*/ 	.word	0x000000ff
        /*0cec*/ 	.word	0x00000000
        /*0cf0*/ 	.short	0x0101
        /*0cf2*/ 	.byte	0x04
	.zero		1


	//   ....[35]....
        /*0cf4*/ 	.word	0x00009530
        /*0cf8*/ 	.word	0x00000003
        /*0cfc*/ 	.word	0x00000000
        /*0d00*/ 	.short	0x0101
        /*0d02*/ 	.byte	0x3f
	.zero		1


	//   ....[36]....
        /*0d04*/ 	.word	0x0000c310
        /*0d08*/ 	.word	0x00000000
        /*0d0c*/ 	.word	0x00022880
        /*0d10*/ 	.short	0x010a
        /*0d12*/ 	.byte	0x3f
	.zero		1


	//   ....[37]....
        /*0d14*/ 	.word	0x0000cba0
        /*0d18*/ 	.word	0x00000000
        /*0d1c*/ 	.word	0x00022870
        /*0d20*/ 	.short	0x0107
        /*0d22*/ 	.byte	0x3f
	.zero		1


	//   ....[38]....
        /*0d24*/ 	.word	0x0000cc60
        /*0d28*/ 	.word	0x00000000
        /*0d2c*/ 	.word	0x00022870
        /*0d30*/ 	.short	0x0101
        /*0d32*/ 	.byte	0x3f
	.zero		1


	//   ....[39]....
        /*0d34*/ 	.word	0x0000cc90
        /*0d38*/ 	.word	0x00000000
        /*0d3c*/ 	.word	0x00022840
        /*0d40*/ 	.short	0x010a
        /*0d42*/ 	.byte	0x3f
	.zero		1


	//   ....[40]....
        /*0d44*/ 	.word	0x0000d3c0
        /*0d48*/ 	.word	0x00000000
        /*0d4c*/ 	.word	0x00022830
        /*0d50*/ 	.short	0x0107
        /*0d52*/ 	.byte	0x3f
	.zero		1


	//   ....[41]....
        /*0d54*/ 	.word	0x0000d480
        /*0d58*/ 	.word	0x00000000
        /*0d5c*/ 	.word	0x00022830
        /*0d60*/ 	.short	0x0101
        /*0d62*/ 	.byte	0x3f
	.zero		1


	//   ....[42]....
        /*0d64*/ 	.word	0x0000ddf0
        /*0d68*/ 	.word	0x00000016
        /*0d6c*/ 	.word	0x00022800
        /*0d70*/ 	.short	0x0107
        /*0d72*/ 	.byte	0x3f
	.zero		1


	//   ....[43]....
        /*0d74*/ 	.word	0x0000dee0
        /*0d78*/ 	.word	0x00000016
        /*0d7c*/ 	.word	0x00022800
        /*0d80*/ 	.short	0x0101
        /*0d82*/ 	.byte	0x3f
	.zero		1


	//   ....[44]....
        /*0d84*/ 	.word	0x0000df00
        /*0d88*/ 	.word	0x00000016
        /*0d8c*/ 	.word	0x00022820
        /*0d90*/ 	.short	0x010a
        /*0d92*/ 	.byte	0x3f
	.zero		1


	//   ....[45]....
        /*0d94*/ 	.word	0x0000e3e0
        /*0d98*/ 	.word	0x00000000
        /*0d9c*/ 	.word	0x00022880
        /*0da0*/ 	.short	0x010a
        /*0da2*/ 	.byte	0x3f
	.zero		1


	//   ....[46]....
        /*0da4*/ 	.word	0x0000e9c0
        /*0da8*/ 	.word	0x00000000
        /*0dac*/ 	.word	0x00022870
        /*0db0*/ 	.short	0x0107
        /*0db2*/ 	.byte	0x3f
	.zero		1


	//   ....[47]....
        /*0db4*/ 	.word	0x0000ea80
        /*0db8*/ 	.word	0x00000000
        /*0dbc*/ 	.word	0x00022870
        /*0dc0*/ 	.short	0x0101
        /*0dc2*/ 	.byte	0x3f
	.zero		1


	//   ....[48]....
        /*0dc4*/ 	.word	0x0000eab0
        /*0dc8*/ 	.word	0x00000000
        /*0dcc*/ 	.word	0x00022840
        /*0dd0*/ 	.short	0x010a
        /*0dd2*/ 	.byte	0x3f
	.zero		1


	//   ....[49]....
        /*0dd4*/ 	.word	0x0000f060
        /*0dd8*/ 	.word	0x00000000
        /*0ddc*/ 	.word	0x00022830
        /*0de0*/ 	.short	0x0107
        /*0de2*/ 	.byte	0x3f
	.zero		1


	//   ....[50]....
        /*0de4*/ 	.word	0x0000f120
        /*0de8*/ 	.word	0x00000000
        /*0dec*/ 	.word	0x00022830
        /*0df0*/ 	.short	0x0101
        /*0df2*/ 	.byte	0x3f
	.zero		1


	//   ....[51]....
        /*0df4*/ 	.word	0x0000f1b0
        /*0df8*/ 	.word	0x00000000
        /*0dfc*/ 	.word	0x00022870
        /*0e00*/ 	.short	0x010a
        /*0e02*/ 	.byte	0x3f
	.zero		1


	//   ....[52]....
        /*0e04*/ 	.word	0x0000f240
        /*0e08*/ 	.word	0x00000000
        /*0e0c*/ 	.word	0x00022860
        /*0e10*/ 	.short	0x010a
        /*0e12*/ 	.byte	0x3f
	.zero		1


	//   ....[53]....
        /*0e14*/ 	.word	0x0000f800
        /*0e18*/ 	.word	0x00000000
        /*0e1c*/ 	.word	0x00022850
        /*0e20*/ 	.short	0x0101
        /*0e22*/ 	.byte	0x3f
	.zero		1


	//   ....[54]....
        /*0e24*/ 	.word	0x0000f890
        /*0e28*/ 	.word	0x00000000
        /*0e2c*/ 	.word	0x00000000
        /*0e30*/ 	.short	0x0101
        /*0e32*/ 	.byte	0x3f
	.zero		1


	//   ....[55]....
        /*0e34*/ 	.word	0x0000fa50
        /*0e38*/ 	.word	0x00000002
        /*0e3c*/ 	.word	0x00022870
        /*0e40*/ 	.short	0x010a
        /*0e42*/ 	.byte	0x3f
	.zero		1


	//   ....[56]....
        /*0e44*/ 	.word	0x0000fad0
        /*0e48*/ 	.word	0x00000002
        /*0e4c*/ 	.word	0x00022860
        /*0e50*/ 	.short	0x010a
        /*0e52*/ 	.byte	0x3f
	.zero		1


	//   ....[57]....
        /*0e54*/ 	.word	0x000100a0
        /*0e58*/ 	.word	0x00000002
        /*0e5c*/ 	.word	0x00022850
        /*0e60*/ 	.short	0x0101
        /*0e62*/ 	.byte	0x3f
	.zero		1


	//   ....[58]....
        /*0e64*/ 	.word	0x00010160
        /*0e68*/ 	.word	0x00000002
        /*0e6c*/ 	.word	0x00000000
        /*0e70*/ 	.short	0x0101
        /*0e72*/ 	.byte	0x3f
	.zero		1


	//   ....[59]....
        /*0e74*/ 	.word	0x00010ba0
        /*0e78*/ 	.word	0x00000004
        /*0e7c*/ 	.word	0x00022820
        /*0e80*/ 	.short	0x010a
        /*0e82*/ 	.byte	0x3f
	.zero		1


	//   ....[60]....
        /*0e84*/ 	.word	0x00010d20
        /*0e88*/ 	.word	0x00000005
        /*0e8c*/ 	.word	0x00022840
        /*0e90*/ 	.short	0x010a
        /*0e92*/ 	.byte	0x3f
	.zero		1


	//   ....[61]....
        /*0e94*/ 	.word	0x00010dc0
        /*0e98*/ 	.word	0x00000021
        /*0e9c*/ 	.word	0x00022840
        /*0ea0*/ 	.short	0x010a
        /*0ea2*/ 	.byte	0x3f
	.zero		1


	//   ....[62]....
        /*0ea4*/ 	.word	0x00010e00
        /*0ea8*/ 	.word	0x00000005
        /*0eac*/ 	.word	0x00022860
        /*0eb0*/ 	.short	0x010a
        /*0eb2*/ 	.byte	0x3f
	.zero		1


	//   ....[63]....
        /*0eb4*/ 	.word	0x00010e40
        /*0eb8*/ 	.word	0x00000021
        /*0ebc*/ 	.word	0x00022860
        /*0ec0*/ 	.short	0x010a
        /*0ec2*/ 	.byte	0x3f
	.zero		1


	//   ....[64]....
        /*0ec4*/ 	.word	0x00010e80
        /*0ec8*/ 	.word	0x00000005
        /*0ecc*/ 	.word	0x00022880
        /*0ed0*/ 	.short	0x010a
        /*0ed2*/ 	.byte	0x3f
	.zero		1


	//   ....[65]....
        /*0ed4*/ 	.word	0x00010ec0
        /*0ed8*/ 	.word	0x00000021
        /*0edc*/ 	.word	0x00022880
        /*0ee0*/ 	.short	0x010a
        /*0ee2*/ 	.byte	0x3f
	.zero		1


	//   ....[66]....
        /*0ee4*/ 	.word	0x00010f30
        /*0ee8*/ 	.word	0x00000003
        /*0eec*/ 	.word	0x00022800
        /*0ef0*/ 	.short	0x010a
        /*0ef2*/ 	.byte	0x3f
	.zero		1


	//   ....[67]....
        /*0ef4*/ 	.word	0x00010f80
        /*0ef8*/ 	.word	0x00000005
        /*0efc*/ 	.word	0x00022830
        /*0f00*/ 	.short	0x010a
        /*0f02*/ 	.byte	0x3f
	.zero		1


	//   ....[68]....
        /*0f04*/ 	.word	0x00010fe0
        /*0f08*/ 	.word	0x00000004
        /*0f0c*/ 	.word	0x00022830
        /*0f10*/ 	.short	0x010a
        /*0f12*/ 	.byte	0x3f
	.zero		1


	//   ....[69]....
        /*0f14*/ 	.word	0x00011040
        /*0f18*/ 	.word	0x00000004
        /*0f1c*/ 	.word	0x00022850
        /*0f20*/ 	.short	0x010a
        /*0f22*/ 	.byte	0x3f
	.zero		1


	//   ....[70]....
        /*0f24*/ 	.word	0x000110a0
        /*0f28*/ 	.word	0x00000007
        /*0f2c*/ 	.word	0x00022850
        /*0f30*/ 	.short	0x010a
        /*0f32*/ 	.byte	0x3f
	.zero		1


	//   ....[71]....
        /*0f34*/ 	.word	0x000111a0
        /*0f38*/ 	.word	0x00000000
        /*0f3c*/ 	.word	0x00022880
        /*0f40*/ 	.short	0x010a
        /*0f42*/ 	.byte	0x3f
	.zero		1


	//   ....[72]....
        /*0f44*/ 	.word	0x00011e80
        /*0f48*/ 	.word	0x00000000
        /*0f4c*/ 	.word	0x00022840
        /*0f50*/ 	.short	0x010a
        /*0f52*/ 	.byte	0x3f
	.zero		1


	//   ....[73]....
        /*0f54*/ 	.word	0x00013310
        /*0f58*/ 	.word	0x00000016
        /*0f5c*/ 	.word	0x00022820
        /*0f60*/ 	.short	0x010a
        /*0f62*/ 	.byte	0x3f
	.zero		1


	//   ....[74]....
        /*0f64*/ 	.word	0x00013360
        /*0f68*/ 	.word	0x00000000
        /*0f6c*/ 	.word	0x00022880
        /*0f70*/ 	.short	0x010a
        /*0f72*/ 	.byte	0x3f
	.zero		1


	//   ....[75]....
        /*0f74*/ 	.word	0x00013ea0
        /*0f78*/ 	.word	0x00000000
        /*0f7c*/ 	.word	0x00022840
        /*0f80*/ 	.short	0x010a
        /*0f82*/ 	.byte	0x3f
	.zero		1


	//   ....[76]....
        /*0f84*/ 	.word	0x000149b0
        /*0f88*/ 	.word	0x00000000
        /*0f8c*/ 	.word	0x00022870
        /*0f90*/ 	.short	0x010a
        /*0f92*/ 	.byte	0x3f
	.zero		1


	//   ....[77]....
        /*0f94*/ 	.word	0x00014a00
        /*0f98*/ 	.word	0x00000000
        /*0f9c*/ 	.word	0x00022860
        /*0fa0*/ 	.short	0x010a
        /*0fa2*/ 	.byte	0x3f
	.zero		1


	//   ....[78]....
        /*0fa4*/ 	.word	0x00014a50
        /*0fa8*/ 	.word	0x00000002
        /*0fac*/ 	.word	0x00022870
        /*0fb0*/ 	.short	0x010a
        /*0fb2*/ 	.byte	0x3f
	.zero		1


	//   ....[79]....
        /*0fb4*/ 	.word	0x00014aa0
        /*0fb8*/ 	.word	0x00000002
        /*0fbc*/ 	.word	0x00022860
        /*0fc0*/ 	.short	0x010a
        /*0fc2*/ 	.byte	0x3f
	.zero		1


	//   ....[80]....
        /*0fc4*/ 	.word	0x00014af0
        /*0fc8*/ 	.word	0x00000004
        /*0fcc*/ 	.word	0x00022820
        /*0fd0*/ 	.short	0x010a
        /*0fd2*/ 	.byte	0x3f
	.zero		1


	//   ....[81]....
        /*0fd4*/ 	.word	0x00014c90
        /*0fd8*/ 	.word	0x00000005
        /*0fdc*/ 	.word	0x00022840
        /*0fe0*/ 	.short	0x010a
        /*0fe2*/ 	.byte	0x3f
	.zero		1


	//   ....[82]....
        /*0fe4*/ 	.word	0x00014ce0
        /*0fe8*/ 	.word	0x00000021
        /*0fec*/ 	.word	0x00022840
        /*0ff0*/ 	.short	0x010a
        /*0ff2*/ 	.byte	0x3f
	.zero		1


	//   ....[83]....
        /*0ff4*/ 	.word	0x00014d30
        /*0ff8*/ 	.word	0x00000005
        /*0ffc*/ 	.word	0x00022860
        /*1000*/ 	.short	0x010a
        /*1002*/ 	.byte	0x3f
	.zero		1


	//   ....[84]....
        /*1004*/ 	.word	0x00014d80
        /*1008*/ 	.word	0x00000021
        /*100c*/ 	.word	0x00022860
        /*1010*/ 	.short	0x010a
        /*1012*/ 	.byte	0x3f
	.zero		1


	//   ....[85]....
        /*1014*/ 	.word	0x00014dd0
        /*1018*/ 	.word	0x00000005
        /*101c*/ 	.word	0x00022880
        /*1020*/ 	.short	0x010a
        /*1022*/ 	.byte	0x3f
	.zero		1


	//----- nvinfo : EIATTR_NUM_MBARRIERS
	.align		4
.L_900:
        /*1024*/ 	.byte	0x03, 0x38
        /*1026*/ 	.short	0x0016


	//----- nvinfo : EIATTR_EXIT_INSTR_OFFSETS
	.align		4
        /*1028*/ 	.byte	0x04, 0x1c
        /*102a*/ 	.short	(.L_902 - .L_901)


	//   ....[0]....
.L_901:
        /*102c*/ 	.word	0x000009c0


	//   ....[1]....
        /*1030*/ 	.word	0x0000a4f0


	//   ....[2]....
        /*1034*/ 	.word	0x00010f10


	//----- nvinfo : EIATTR_MAX_THREADS
	.align		4
.L_902:
        /*1038*/ 	.byte	0x04, 0x05
        /*103a*/ 	.short	(.L_904 - .L_903)
.L_903:
        /*103c*/ 	.word	0x00000180
        /*1040*/ 	.word	0x00000001
        /*1044*/ 	.word	0x00000001


	//----- nvinfo : EIATTR_CRS_STACK_SIZE
	.align		4
.L_904:
        /*1048*/ 	.byte	0x04, 0x1e
        /*104a*/ 	.short	(.L_906 - .L_905)
.L_905:
        /*104c*/ 	.word	0x00000000


	//----- nvinfo : EIATTR_CBANK_PARAM_SIZE
	.align		4
.L_906:
        /*1050*/ 	.byte	0x03, 0x19
        /*1052*/ 	.short	0x0af0


	//----- nvinfo : EIATTR_PARAM_CBANK
	.align		4
        /*1054*/ 	.byte	0x04, 0x0a
        /*1056*/ 	.short	(.L_908 - .L_907)
	.align		4
.L_907:
        /*1058*/ 	.word	index@(.nv.constant0._ZN7cutlass13device_kernelIN5flash11enable_sm90INS1_16FlashAttnFwdSm90INS1_25CollectiveMainloopFwdSm90ILi2EN4cute5tupleIJNS5_1CILi1EEES8_S8_EEENS6_IJNS7_ILi128EEENS7_ILi160EEESA_EEELi128ENS_12float_e4m3_tEfNS_4arch4Sm90ELb0ELb0ELb0ELb1ELb1ELb0ELb0ELb1ELb1ELb1ELb0ELb0EEENS1_21CollectiveEpilogueFwdINS6_IJSA_SA_SB_EEES9_NS_10bfloat16_tESF_Li256ELb1ELb1ELb0ELb1EEENS1_36VarlenDynamicPersistentTileSchedulerILi128ELi160ELi256ELi128ELb0ELb1ELb1ELb0ELb1ELb1EEEEEEEEEvNT_6ParamsE)
        /*105c*/ 	.short	0x0210
        /*105e*/ 	.short	0x0af0


	//----- nvinfo : EIATTR_SW_WAR
	.align		4
.L_908:
        /*1060*/ 	.byte	0x04, 0x36
        /*1062*/ 	.short	(.L_910 - .L_909)
.L_909:
        /*1064*/ 	.word	0x00000008
.L_910:


//--------------------- .nv.info._ZN7cutlass13device_kernelIN5flash11enable_sm90INS1_16FlashAttnFwdSm90INS1_25CollectiveMainloopFwdSm90ILi2EN4cute5tupleIJNS5_1CILi1EEES8_S8_EEENS6_IJNS7_ILi128EEENS7_ILi160EEESA_EEELi128ENS_12float_e4m3_tEfNS_4arch4Sm90ELb0ELb0ELb0ELb1ELb1ELb1ELb0ELb1ELb1ELb1ELb0ELb0EEENS1_21CollectiveEpilogueFwdINS6_IJSA_SA_SB_EEES9_NS_10bfloat16_tESF_Li256ELb1ELb1ELb0ELb1EEENS1_36VarlenDynamicPersistentTileSchedulerILi128ELi160ELi256ELi128ELb0ELb1ELb1ELb0ELb1ELb1EEEEEEEEEvNT_6ParamsE --------------------------
	.section	.nv.info._ZN7cutlass13device_kernelIN5flash11enable_sm90INS1_16FlashAttnFwdSm90INS1_25CollectiveMainloopFwdSm90ILi2EN4cute5tupleIJNS5_1CILi1EEES8_S8_EEENS6_IJNS7_ILi128EEENS7_ILi160EEESA_EEELi128ENS_12float_e4m3_tEfNS_4arch4Sm90ELb0ELb0ELb0ELb1ELb1ELb1ELb0ELb1ELb1ELb1ELb0ELb0EEENS1_21CollectiveEpilogueFwdINS6_IJSA_SA_SB_EEES9_NS_10bfloat16_tESF_Li256ELb1ELb1ELb0ELb1EEENS1_36VarlenDynamicPersistentTileSchedulerILi128ELi160ELi256ELi128ELb0ELb1ELb1ELb0ELb1ELb1EEEEEEEEEvNT_6ParamsE,"",@"SHT_CUDA_INFO"
	.sectionflags	@""
	.align	4


	//----- nvinfo : EIATTR_CUDA_API_VERSION
	.align		4
        /*0000*/ 	.byte	0x04, 0x37
        /*0002*/ 	.short	(.L_912 - .L_911)
.L_911:
        /*0004*/ 	.word	0x00000082


	//----- nvinfo : EIATTR_KPARAM_INFO
	.align		4
.L_912:
        /*0008*/ 	.byte	0x04, 0x17
        /*000a*/ 	.short	(.L_914 - .L_913)
.L_913:
        /*000c*/ 	.word	0x00000000
        /*0010*/ 	.short	0x0000
        /*0012*/ 	.short	0x0070
        /*0014*/ 	.byte	0x00, 0xf0, 0x01, 0x2a


	//----- nvinfo : EIATTR_SPARSE_MMA_MASK
	.align		4
.L_914:
        /*0018*/ 	.byte	0x03, 0x50
        /*001a*/ 	.short	0x0000


	//----- nvinfo : EIATTR_MAXREG_COUNT
	.align		4
        /*001c*/ 	.byte	0x03, 0x1b
        /*001e*/ 	.short	0x00a8


	//----- nvinfo : EIATTR_NUM_BARRIERS
	.align		4
        /*0020*/ 	.byte	0x02, 0x4c
        /*0022*/ 	.byte	0x10
	.zero		1


	//----- nvinfo : EIATTR_EXTERNS
	.align		4
        /*0024*/ 	.byte	0x04, 0x0f
        /*0026*/ 	.short	(.L_916 - .L_915)


	//   ....[0]....
	.align		4
.L_915:
        /*0028*/ 	.word	index@(__assertfail)


	//----- nvinfo : EIATTR_ANNOTATIONS
	.align		4
.L_916:
        /*002c*/ 	.byte	0x04, 0x55
        /*002e*/ 	.short	(.L_918 - .L_917)


	//   ....[0]....
.L_917:
        /* <DEDUP_REMOVED lines=49> */


	//----- nvinfo : EIATTR_MERCURY_ISA_VERSION
	.align		4
.L_918:
        /*0330*/ 	.byte	0x03, 0x5f
        /*0332*/ 	.short	0x0101


	//----- nvinfo : EIATTR_UNUSED_LOAD_BYTE_OFFSET
	.align		4
        /*0334*/ 	.byte	0x04, 0x44
        /*0336*/ 	.short	(.L_920 - .L_919)


	//   ....[0]....
.L_919:
        /*0338*/ 	.word	0x00000a60
        /*033c*/ 	.word	0x0000fff0


	//   ....[1]....
        /*0340*/ 	.word	0x00014a90
        /*0344*/ 	.word	0x0000fff0


	//----- nvinfo : EIATTR_INT_WARP_WIDE_INSTR_OFFSETS
	.align		4
.L_920:
        /*0348*/ 	.byte	0x04, 0x31
        /*034a*/ 	.short	(.L_922 - .L_921)


	//   ....[0]....
.L_921:
        /*034c*/ 	.word	0x00000120


	//   ....[1]....
        /*0350*/ 	.word	0x000001c0


	//   ....[2]....
        /*0354*/ 	.word	0x00000230


	//   ....[3]....
        /*0358*/ 	.word	0x00019260


	//   ....[4]....
        /*035c*/ 	.word	0x000192f0


	//   ....[5]....
        /*0360*/ 	.word	0x0001d730


	//   ....[6]....
        /*0364*/ 	.word	0x0001d7c0


	//----- nvinfo : EIATTR_COOP_GROUP_MASK_REGIDS
	.align		4
.L_922:
        /*0368*/ 	.byte	0x04, 0x29
        /*036a*/ 	.short	(.L_924 - .L_923)


	//   ....[0]....
.L_923:
        /*036c*/ 	.word	0xffffffff


	//   ....[1]....
        /*0370*/ 	.word	0xffffffff


	//   ....[2]....
        /*0374*/ 	.word	0xffffffff


	//   ....[3]....
        /*0378*/ 	.word	0xffffffff


	//   ....[4]....
        /*037c*/ 	.word	0xffffffff


	//   ....[5]....
        /*0380*/ 	.word	0xffffffff


	//   ....[6]....
        /*0384*/ 	.word	0xffffffff


	//   ....[7]....
        /*0388*/ 	.word	0xffffffff


	//   ....[8]....
        /*038c*/ 	.word	0xffffffff


	//   ....[9]....
        /*0390*/ 	.word	0xffffffff


	//   ....[10]....
        /*0394*/ 	.word	0xffffffff


	//   ....[11]....
        /*0398*/ 	.word	0xffffffff


	//   ....[12]....
        /*039c*/ 	.word	0xffffffff


	//   ....[13]....
        /*03a0*/ 	.word	0xffffffff


	//   ....[14]....
        /*03a4*/ 	.word	0xffffffff


	//   ....[15]....
        /*03a8*/ 	.word	0xffffffff


	//   ....[16]....
        /*03ac*/ 	.word	0xffffffff


	//   ....[17]....
        /*03b0*/ 	.word	0xffffffff


	//   ....[18]....
        /*03b4*/ 	.word	0xffffffff


	//   ....[19]....
        /*03b8*/ 	.word	0xffffffff


	//   ....[20]....
        /*03bc*/ 	.word	0xffffffff


	//   ....[21]....
        /*03c0*/ 	.word	0xffffffff


	//   ....[22]....
        /*03c4*/ 	.word	0xffffffff


	//   ....[23]....
        /*03c8*/ 	.word	0xffffffff


	//   ....[24]....
        /*03cc*/ 	.word	0xffffffff


	//   ....[25]....
        /*03d0*/ 	.word	0xffffffff


	//   ....[26]....
        /*03d4*/ 	.word	0xffffffff


	//   ....[27]....
        /*03d8*/ 	.word	0xffffffff


	//   ....[28]....
        /*03dc*/ 	.word	0xffffffff


	//   ....[29]....
        /*03e0*/ 	.word	0xffffffff


	//   ....[30]....
        /*03e4*/ 	.word	0xffffffff


	//   ....[31]....
        /*03e8*/ 	.word	0xffffffff


	//   ....[32]....
        /*03ec*/ 	.word	0xffffffff


	//   ....[33]....
        /*03f0*/ 	.word	0xffffffff


	//   ....[34]....
        /*03f4*/ 	.word	0xffffffff


	//   ....[35]....
        /*03f8*/ 	.word	0xffffffff


	//   ....[36]....
        /*03fc*/ 	.word	0xffffffff


	//   ....[37]....
        /*0400*/ 	.word	0xffffffff


	//   ....[38]....
        /*0404*/ 	.word	0xffffffff


	//   ....[39]....
        /*0408*/ 	.word	0xffffffff


	//   ....[40]....
        /*040c*/ 	.word	0xffffffff


	//   ....[41]....
        /*0410*/ 	.word	0xffffffff


	//   ....[42]....
        /*0414*/ 	.word	0xffffffff


	//   ....[43]....
        /*0418*/ 	.word	0xffffffff


	//   ....[44]....
        /*041c*/ 	.word	0xffffffff


	//   ....[45]....
        /*0420*/ 	.word	0xffffffff


	//   ....[46]....
        /*0424*/ 	.word	0xffffffff


	//   ....[47]....
        /*0428*/ 	.word	0xffffffff


	//   ....[48]....
        /*042c*/ 	.word	0xffffffff


	//   ....[49]....
        /*0430*/ 	.word	0xffffffff


	//   ....[50]....
        /*0434*/ 	.word	0xffffffff


	//   ....[51]....
        /*0438*/ 	.word	0xffffffff


	//   ....[52]....
        /*043c*/ 	.word	0xffffffff


	//   ....[53]....
        /*0440*/ 	.word	0xffffffff


	//   ....[54]....
        /*0444*/ 	.word	0xffffffff


	//   ....[55]....
        /*0448*/ 	.word	0xffffffff


	//   ....[56]....
        /*044c*/ 	.word	0xffffffff


	//   ....[57]....
        /*0450*/ 	.word	0xffffffff


	//   ....[58]....
        /*0454*/ 	.word	0xffffffff


	//   ....[59]....
        /*0458*/ 	.word	0xffffffff


	//   ....[60]....
        /*045c*/ 	.word	0xffffffff


	//   ....[61]....
        /*0460*/ 	.word	0xffffffff


	//   ....[62]....
        /*0464*/ 	.word	0xffffffff


	//   ....[63]....
        /*0468*/ 	.word	0xffffffff


	//   ....[64]....
        /*046c*/ 	.word	0xffffffff


	//   ....[65]....
        /*0470*/ 	.word	0xffffffff


	//   ....[66]....
        /*0474*/ 	.word	0xffffffff


	//   ....[67]....
        /*0478*/ 	.word	0xffffffff


	//   ....[68]....
        /*047c*/ 	.word	0xffffffff


	//   ....[69]....
        /*0480*/ 	.word	0xffffffff


	//   ....[70]....
        /*0484*/ 	.word	0xffffffff


	//   ....[71]....
        /*0488*/ 	.word	0xffffffff


	//   ....[72]....
        /*048c*/ 	.word	0xffffffff


	//   ....[73]....
        /*0490*/ 	.word	0xffffffff


	//   ....[74]....
        /*0494*/ 	.word	0xffffffff


	//   ....[75]....
        /*0498*/ 	.word	0xffffffff


	//   ....[76]....
        /*049c*/ 	.word	0xffffffff


	//   ....[77]....
        /*04a0*/ 	.word	0xffffffff


	//   ....[78]....
        /*04a4*/ 	.word	0xffffffff


	//   ....[79]....
        /*04a8*/ 	.word	0xffffffff


	//   ....[80]....
        /*04ac*/ 	.word	0xffffffff


	//   ....[81]....
        /*04b0*/ 	.word	0xffffffff


	//   ....[82]....
        /*04b4*/ 	.word	0xffffffff


	//   ....[83]....
        /*04b8*/ 	.word	0xffffffff


	//   ....[84]....
        /*04bc*/ 	.word	0xffffffff


	//   ....[85]....
        /*04c0*/ 	.word	0xffffffff


	//   ....[86]....
        /*04c4*/ 	.word	0xffffffff


	//   ....[87]....
        /*04c8*/ 	.word	0xffffffff


	//   ....[88]....
        /*04cc*/ 	.word	0xffffffff


	//   ....[89]....
        /*04d0*/ 	.word	0xffffffff


	//   ....[90]....
        /*04d4*/ 	.word	0xffffffff


	//   ....[91]....
        /*04d8*/ 	.word	0xffffffff


	//   ....[92]....
        /*04dc*/ 	.word	0xffffffff


	//   ....[93]....
        /*04e0*/ 	.word	0xffffffff


	//   ....[94]....
        /*04e4*/ 	.word	0xffffffff


	//   ....[95]....
        /*04e8*/ 	.word	0xffffffff


	//   ....[96]....
        /*04ec*/ 	.word	0xffffffff


	//   ....[97]....
        /*04f0*/ 	.word	0xffffffff


	//   ....[98]....
        /*04f4*/ 	.word	0xffffffff


	//   ....[99]....
        /*04f8*/ 	.word	0xffffffff


	//   ....[100]....
        /*04fc*/ 	.word	0xffffffff


	//   ....[101]....
        /*0500*/ 	.word	0xffffffff


	//   ....[102]....
        /*0504*/ 	.word	0xffffffff


	//   ....[103]....
        /*0508*/ 	.word	0xffffffff


	//   ....[104]....
        /*050c*/ 	.word	0xffffffff


	//   ....[105]....
        /*0510*/ 	.word	0xffffffff


	//   ....[106]....
        /*0514*/ 	.word	0xffffffff


	//   ....[107]....
        /*0518*/ 	.word	0xffffffff


	//   ....[108]....
        /*051c*/ 	.word	0xffffffff


	//   ....[109]....
        /*0520*/ 	.word	0xffffffff


	//   ....[110]....
        /*0524*/ 	.word	0xffffffff


	//   ....[111]....
        /*0528*/ 	.word	0xffffffff


	//   ....[112]....
        /*052c*/ 	.word	0xffffffff


	//   ....[113]....
        /*0530*/ 	.word	0xffffffff


	//   ....[114]....
        /*0534*/ 	.word	0xffffffff


	//   ....[115]....
        /*0538*/ 	.word	0xffffffff


	//   ....[116]....
        /*053c*/ 	.word	0xffffffff


	//   ....[117]....
        /*0540*/ 	.word	0xffffffff


	//   ....[118]....
        /*0544*/ 	.word	0xffffffff


	//   ....[119]....
        /*0548*/ 	.word	0xffffffff


	//   ....[120]....
        /*054c*/ 	.word	0xffffffff


	//   ....[121]....
        /*0550*/ 	.word	0xffffffff


	//   ....[122]....
        /*0554*/ 	.word	0xffffffff


	//   ....[123]....
        /*0558*/ 	.word	0xffffffff


	//   ....[124]....
        /*055c*/ 	.word	0xffffffff


	//   ....[125]....
        /*0560*/ 	.word	0xffffffff


	//   ....[126]....
        /*0564*/ 	.word	0xffffffff


	//   ....[127]....
        /*0568*/ 	.word	0xffffffff


	//   ....[128]....
        /*056c*/ 	.word	0xffffffff


	//   ....[129]....
        /*0570*/ 	.word	0xffffffff


	//   ....[130]....
        /*0574*/ 	.word	0xffffffff


	//   ....[131]....
        /*0578*/ 	.word	0xffffffff


	//   ....[132]....
        /*057c*/ 	.word	0xffffffff


	//   ....[133]....
        /*0580*/ 	.word	0xffffffff


	//   ....[134]....
        /*0584*/ 	.word	0xffffffff


	//   ....[135]....
        /*0588*/ 	.word	0xffffffff


	//   ....[136]....
        /*058c*/ 	.word	0xffffffff


	//   ....[137]....
        /*0590*/ 	.word	0xffffffff


	//   ....[138]....
        /*0594*/ 	.word	0xffffffff


	//   ....[139]....
        /*0598*/ 	.word	0xffffffff


	//   ....[140]....
        /*059c*/ 	.word	0xffffffff


	//   ....[141]....
        /*05a0*/ 	.word	0xffffffff


	//   ....[142]....
        /*05a4*/ 	.word	0xffffffff


	//   ....[143]....
        /*05a8*/ 	.word	0xffffffff


	//   ....[144]....
        /*05ac*/ 	.word	0xffffffff


	//   ....[145]....
        /*05b0*/ 	.word	0xffffffff


	//   ....[146]....
        /*05b4*/ 	.word	0xffffffff


	//   ....[147]....
        /*05b8*/ 	.word	0xffffffff


	//   ....[148]....
        /*05bc*/ 	.word	0xffffffff


	//   ....[149]....
        /*05c0*/ 	.word	0xffffffff


	//   ....[150]....
        /*05c4*/ 	.word	0xffffffff


	//   ....[151]....
        /*05c8*/ 	.word	0xffffffff


	//   ....[152]....
        /*05cc*/ 	.word	0xffffffff


	//   ....[153]....
        /*05d0*/ 	.word	0xffffffff


	//   ....[154]....
        /*05d4*/ 	.word	0xffffffff


	//   ....[155]....
        /*05d8*/ 	.word	0xffffffff


	//   ....[156]....
        /*05dc*/ 	.word	0xffffffff


	//   ....[157]....
        /*05e0*/ 	.word	0xffffffff


	//   ....[158]....
        /*05e4*/ 	.word	0xffffffff


	//   ....[159]....
        /*05e8*/ 	.word	0xffffffff


	//   ....[160]....
        /*05ec*/ 	.word	0xffffffff


	//   ....[161]....
        /*05f0*/ 	.word	0xffffffff


	//   ....[162]....
        /*05f4*/ 	.word	0xffffffff


	//   ....[163]....
        /*05f8*/ 	.word	0xffffffff


	//   ....[164]....
        /*05fc*/ 	.word	0xffffffff


	//   ....[165]....
        /*0600*/ 	.word	0xffffffff


	//   ....[166]....
        /*0604*/ 	.word	0xffffffff


	//   ....[167]....
        /*0608*/ 	.word	0xffffffff


	//   ....[168]....
        /*060c*/ 	.word	0xffffffff


	//   ....[169]....
        /*0610*/ 	.word	0xffffffff


	//   ....[170]....
        /*0614*/ 	.word	0xffffffff


	//   ....[171]....
        /*0618*/ 	.word	0xffffffff


	//   ....[172]....
        /*061c*/ 	.word	0xffffffff


	//   ....[173]....
        /*0620*/ 	.word	0xffffffff


	//   ....[174]....
        /*0624*/ 	.word	0xffffffff


	//   ....[175]....
        /*0628*/ 	.word	0xffffffff


	//   ....[176]....
        /*062c*/ 	.word	0xffffffff


	//   ....[177]....
        /*0630*/ 	.word	0xffffffff


	//   ....[178]....
        /*0634*/ 	.word	0xffffffff


	//   ....[179]....
        /*0638*/ 	.word	0xffffffff


	//   ....[180]....
        /*063c*/ 	.word	0xffffffff


	//   ....[181]....
        /*0640*/ 	.word	0xffffffff


	//   ....[182]....
        /*0644*/ 	.word	0xffffffff


	//   ....[183]....
        /*0648*/ 	.word	0xffffffff


	//   ....[184]....
        /*064c*/ 	.word	0xffffffff


	//   ....[185]....
        /*0650*/ 	.word	0xffffffff


	//   ....[186]....
        /*0654*/ 	.word	0xffffffff


	//   ....[187]....
        /*0658*/ 	.word	0xffffffff


	//   ....[188]....
        /*065c*/ 	.word	0xffffffff


	//   ....[189]....
        /*0660*/ 	.word	0xffffffff


	//   ....[190]....
        /*0664*/ 	.word	0xffffffff


	//   ....[191]....
        /*0668*/ 	.word	0xffffffff


	//   ....[192]....
        /*066c*/ 	.word	0xffffffff


	//   ....[193]....
        /*0670*/ 	.word	0xffffffff


	//   ....[194]....
        /*0674*/ 	.word	0xffffffff


	//   ....[195]....
        /*0678*/ 	.word	0xffffffff


	//   ....[196]....
        /*067c*/ 	.word	0xffffffff


	//   ....[197]....
        /*0680*/ 	.word	0xffffffff


	//   ....[198]....
        /*0684*/ 	.word	0xffffffff


	//   ....[199]....
        /*0688*/ 	.word	0xffffffff


	//   ....[200]....
        /*068c*/ 	.word	0xffffffff


	//   ....[201]....
        /*0690*/ 	.word	0xffffffff


	//   ....[202]....
        /*0694*/ 	.word	0xffffffff


	//   ....[203]....
        /*0698*/ 	.word	0xffffffff


	//   ....[204]....
        /*069c*/ 	.word	0xffffffff


	//   ....[205]....
        /*06a0*/ 	.word	0xffffffff


	//   ....[206]....
        /*06a4*/ 	.word	0xffffffff


	//   ....[207]....
        /*06a8*/ 	.word	0xffffffff


	//   ....[208]....
        /*06ac*/ 	.word	0xffffffff


	//   ....[209]....
        /*06b0*/ 	.word	0xffffffff


	//   ....[210]....
        /*06b4*/ 	.word	0xffffffff


	//   ....[211]....
        /*06b8*/ 	.word	0xffffffff


	//   ....[212]....
        /*06bc*/ 	.word	0xffffffff


	//   ....[213]....
        /*06c0*/ 	.word	0xffffffff


	//   ....[214]....
        /*06c4*/ 	.word	0xffffffff


	//   ....[215]....
        /*06c8*/ 	.word	0xffffffff


	//   ....[216]....
        /*06cc*/ 	.word	0xffffffff


	//   ....[217]....
        /*06d0*/ 	.word	0xffffffff


	//   ....[218]....
        /*06d4*/ 	.word	0xffffffff


	//   ....[219]....
        /*06d8*/ 	.word	0xffffffff


	//   ....[220]....
        /*06dc*/ 	.word	0xffffffff


	//   ....[221]....
        /*06e0*/ 	.word	0xffffffff


	//   ....[222]....
        /*06e4*/ 	.word	0xffffffff


	//   ....[223]....
        /*06e8*/ 	.word	0xffffffff


	//   ....[224]....
        /*06ec*/ 	.word	0xffffffff


	//   ....[225]....
        /*06f0*/ 	.word	0xffffffff


	//   ....[226]....
        /*06f4*/ 	.word	0xffffffff


	//   ....[227]....
        /*06f8*/ 	.word	0xffffffff


	//   ....[228]....
        /*06fc*/ 	.word	0xffffffff


	//   ....[229]....
        /*0700*/ 	.word	0xffffffff


	//   ....[230]....
        /*0704*/ 	.word	0xffffffff


	//   ....[231]....
        /*0708*/ 	.word	0xffffffff


	//   ....[232]....
        /*070c*/ 	.word	0xffffffff


	//   ....[233]....
        /*0710*/ 	.word	0xffffffff


	//   ....[234]....
        /*0714*/ 	.word	0xffffffff


	//   ....[235]....
        /*0718*/ 	.word	0x0500000f


	//   ....[236]....
        /*071c*/ 	.word	0x0500000f


	//   ....[237]....
        /*0720*/ 	.word	0x0500000f


	//   ....[238]....
        /*0724*/ 	.word	0x0500000f


	//   ....[239]....
        /*0728*/ 	.word	0x0500000f


	//   ....[240]....
        /*072c*/ 	.word	0x0500000f


	//   ....[241]....
        /*0730*/ 	.word	0x0500000f


	//   ....[242]....
        /*0734*/ 	.word	0x0500000f


	//   ....[243]....
        /*0738*/ 	.word	0x0500000f


	//   ....[244]....
        /*073c*/ 	.word	0x0500000f


	//   ....[245]....
        /*0740*/ 	.word	0x0500000f


	//   ....[246]....
        /*0744*/ 	.word	0x0500000f


	//   ....[247]....
        /*0748*/ 	.word	0x0500000f


	//   ....[248]....
        /*074c*/ 	.word	0x0500000f


	//   ....[249]....
        /*0750*/ 	.word	0x0500000f


	//   ....[250]....
        /*0754*/ 	.word	0x0500000f


	//   ....[251]....
        /*0758*/ 	.word	0x0500000f


	//   ....[252]....
        /*075c*/ 	.word	0x0500000f


	//   ....[253]....
        /*0760*/ 	.word	0x0500000f


	//   ....[254]....
        /*0764*/ 	.word	0x0500000f


	//   ....[255]....
        /*0768*/ 	.word	0x0500000f


	//   ....[0]....
        /*076c*/ 	.word	0x0500000f


	//   ....[1]....
        /*0770*/ 	.word	0x0500000f


	//   ....[2]....
        /*0774*/ 	.word	0x0500000f


	//   ....[3]....
        /*0778*/ 	.word	0x0500000f


	//   ....[4]....
        /*077c*/ 	.word	0x0500000f


	//   ....[5]....
        /*0780*/ 	.word	0x0500000f


	//   ....[6]....
        /*0784*/ 	.word	0x0500000f


	//   ....[7]....
        /*0788*/ 	.word	0x0500000f


	//   ....[8]....
        /*078c*/ 	.word	0x0500000f


	//   ....[9]....
        /*0790*/ 	.word	0x0500000f


	//   ....[10]....
        /*0794*/ 	.word	0x0500000f


	//   ....[11]....
        /*0798*/ 	.word	0x0500000f


	//   ....[12]....
        /*079c*/ 	.word	0x0500000f


	//   ....[13]....
        /*07a0*/ 	.word	0x0500000f


	//   ....[14]....
        /*07a4*/ 	.word	0x0500000f


	//   ....[15]....
        /*07a8*/ 	.word	0x0500000f


	//   ....[16]....
        /*07ac*/ 	.word	0x0500000f


	//   ....[17]....
        /*07b0*/ 	.word	0x0500000f


	//   ....[18]....
        /*07b4*/ 	.word	0x0500000f


	//   ....[19]....
        /*07b8*/ 	.word	0x0500000f


	//   ....[20]....
        /*07bc*/ 	.word	0x0500000f


	//   ....[21]....
        /*07c0*/ 	.word	0x0500000f


	//   ....[22]....
        /*07c4*/ 	.word	0x0500000f


	//   ....[23]....
        /*07c8*/ 	.word	0x0500000f


	//   ....[24]....
        /*07cc*/ 	.word	0x0500000f


	//   ....[25]....
        /*07d0*/ 	.word	0x0500000f


	//   ....[26]....
        /*07d4*/ 	.word	0x0500000f


	//   ....[27]....
        /*07d8*/ 	.word	0x0500000f


	//   ....[28]....
        /*07dc*/ 	.word	0x0500000f


	//   ....[29]....
        /*07e0*/ 	.word	0x0500000f


	//   ....[30]....
        /*07e4*/ 	.word	0x0500000f


	//   ....[31]....
        /*07e8*/ 	.word	0x0500000f


	//   ....[32]....
        /*07ec*/ 	.word	0x0500000f


	//   ....[33]....
        /*07f0*/ 	.word	0x0500000f


	//   ....[34]....
        /*07f4*/ 	.word	0x0500000f


	//   ....[35]....
        /*07f8*/ 	.word	0x0500000f


	//   ....[36]....
        /*07fc*/ 	.word	0x0500000f


	//   ....[37]....
        /*0800*/ 	.word	0x0500000f


	//   ....[38]....
        /*0804*/ 	.word	0x0500000f


	//   ....[39]....
        /*0808*/ 	.word	0x0500000f


	//   ....[40]....
        /*080c*/ 	.word	0x0500000f


	//   ....[41]....
        /*0810*/ 	.word	0x0500000f


	//   ....[42]....
        /*0814*/ 	.word	0x0500000f


	//   ....[43]....
        /*0818*/ 	.word	0x0500000f


	//   ....[44]....
        /*081c*/ 	.word	0x0500000f


	//   ....[45]....
        /*0820*/ 	.word	0x0500000f


	//   ....[46]....
        /*0824*/ 	.word	0x0500000f


	//   ....[47]....
        /*0828*/ 	.word	0x0500000f


	//   ....[48]....
        /*082c*/ 	.word	0x0500000f


	//   ....[49]....
        /*0830*/ 	.word	0x0500000f


	//   ....[50]....
        /*0834*/ 	.word	0x0500000f


	//   ....[51]....
        /*0838*/ 	.word	0x0500000f


	//   ....[52]....
        /*083c*/ 	.word	0x0500000f


	//   ....[53]....
        /*0840*/ 	.word	0x0500000f


	//   ....[54]....
        /*0844*/ 	.word	0x0500000f


	//   ....[55]....
        /*0848*/ 	.word	0x0500000f


	//   ....[56]....
        /*084c*/ 	.word	0x0500000f


	//   ....[57]....
        /*0850*/ 	.word	0x0500000f


	//   ....[58]....
        /*0854*/ 	.word	0x0500000f


	//   ....[59]....
        /*0858*/ 	.word	0x0500000f


	//   ....[60]....
        /*085c*/ 	.word	0x0500000f


	//   ....[61]....
        /*0860*/ 	.word	0x0500000f


	//   ....[62]....
        /*0864*/ 	.word	0x0500000f


	//   ....[63]....
        /*0868*/ 	.word	0x0500000f


	//   ....[64]....
        /*086c*/ 	.word	0x0500000f


	//   ....[65]....
        /*0870*/ 	.word	0x0500000f


	//   ....[66]....
        /*0874*/ 	.word	0x0500000f


	//   ....[67]....
        /*0878*/ 	.word	0x0500000f


	//   ....[68]....
        /*087c*/ 	.word	0x0500000f


	//   ....[69]....
        /*0880*/ 	.word	0x0500000f


	//   ....[70]....
        /*0884*/ 	.word	0x0500000f


	//   ....[71]....
        /*0888*/ 	.word	0x0500000f


	//   ....[72]....
        /*088c*/ 	.word	0x0500000f


	//   ....[73]....
        /*0890*/ 	.word	0x0500000f


	//   ....[74]....
        /*0894*/ 	.word	0x0500000f


	//   ....[75]....
        /*0898*/ 	.word	0x0500000f


	//   ....[76]....
        /*089c*/ 	.word	0x0500000f


	//   ....[77]....
        /*08a0*/ 	.word	0x0500000f


	//   ....[78]....
        /*08a4*/ 	.word	0x0500000f


	//   ....[79]....
        /*08a8*/ 	.word	0x0500000f


	//   ....[80]....
        /*08ac*/ 	.word	0x0500000f


	//   ....[81]....
        /*08b0*/ 	.word	0x0500000f


	//   ....[82]....
        /*08b4*/ 	.word	0x0500000f


	//   ....[83]....
        /*08b8*/ 	.word	0x0500000f


	//   ....[84]....
        /*08bc*/ 	.word	0x0500000f


	//   ....[85]....
        /*08c0*/ 	.word	0x0500000f


	//   ....[86]....
        /*08c4*/ 	.word	0x0500000f


	//   ....[87]....
        /*08c8*/ 	.word	0x0500000f


	//   ....[88]....
        /*08cc*/ 	.word	0x0500000f


	//   ....[89]....
        /*08d0*/ 	.word	0x0500000f


	//   ....[90]....
        /*08d4*/ 	.word	0x0500000f


	//   ....[91]....
        /*08d8*/ 	.word	0x0500000f


	//   ....[92]....
        /*08dc*/ 	.word	0x0500000f


	//   ....[93]....
        /*08e0*/ 	.word	0x0500000f


	//   ....[94]....
        /*08e4*/ 	.word	0x0500000f


	//   ....[95]....
        /*08e8*/ 	.word	0x0500000f


	//   ....[96]....
        /*08ec*/ 	.word	0x0500000f


	//   ....[97]....
        /*08f0*/ 	.word	0x0500000f


	//   ....[98]....
        /*08f4*/ 	.word	0x0500000f


	//   ....[99]....
        /*08f8*/ 	.word	0x0500000f


	//   ....[100]....
        /*08fc*/ 	.word	0x0500000f


	//   ....[101]....
        /*0900*/ 	.word	0x0500000f


	//   ....[102]....
        /*0904*/ 	.word	0x0500000f


	//   ....[103]....
        /*0908*/ 	.word	0x0500000f


	//   ....[104]....
        /*090c*/ 	.word	0x0500000f


	//   ....[105]....
        /*0910*/ 	.word	0x0500000f


	//   ....[106]....
        /*0914*/ 	.word	0x0500000f


	//   ....[107]....
        /*0918*/ 	.word	0x0500000f


	//   ....[108]....
        /*091c*/ 	.word	0x0500000f


	//   ....[109]....
        /*0920*/ 	.word	0x0500000f


	//   ....[110]....
        /*0924*/ 	.word	0x0500000f


	//   ....[111]....
        /*0928*/ 	.word	0x0500000f


	//   ....[112]....
        /*092c*/ 	.word	0x0500000f


	//   ....[113]....
        /*0930*/ 	.word	0x0500000f


	//   ....[114]....
        /*0934*/ 	.word	0x0500000f


	//   ....[115]....
        /*0938*/ 	.word	0x0500000f


	//   ....[116]....
        /*093c*/ 	.word	0x0500000f


	//   ....[117]....
        /*0940*/ 	.word	0x0500000f


	//   ....[118]....
        /*0944*/ 	.word	0x0500000f


	//   ....[119]....
        /*0948*/ 	.word	0x0500000f


	//   ....[120]....
        /*094c*/ 	.word	0x0500000f


	//   ....[121]....
        /*0950*/ 	.word	0x0500000f


	//   ....[122]....
        /*0954*/ 	.word	0x0500000f


	//   ....[123]....
        /*0958*/ 	.word	0x0500000f


	//   ....[124]....
        /*095c*/ 	.word	0x0500000f


	//   ....[125]....
        /*0960*/ 	.word	0x0500000f


	//   ....[126]....
        /*0964*/ 	.word	0x0500000f


	//   ....[127]....
        /*0968*/ 	.word	0x0500000f


	//   ....[128]....
        /*096c*/ 	.word	0x0500000f


	//   ....[129]....
        /*0970*/ 	.word	0x0500000f


	//   ....[130]....
        /*0974*/ 	.word	0x0500000f


	//   ....[131]....
        /*0978*/ 	.word	0x0500000f


	//   ....[132]....
        /*097c*/ 	.word	0x0500000f


	//   ....[133]....
        /*0980*/ 	.word	0x0500000f


	//   ....[134]....
        /*0984*/ 	.word	0x0500000f


	//   ....[135]....
        /*0988*/ 	.word	0x0500000f


	//   ....[136]....
        /*098c*/ 	.word	0x0500000f


	//   ....[137]....
        /*0990*/ 	.word	0x0500000f


	//   ....[138]....
        /*0994*/ 	.word	0x0500000f


	//   ....[139]....
        /*0998*/ 	.word	0x0500000f


	//   ....[140]....
        /*099c*/ 	.word	0x0500000f


	//   ....[141]....
        /*09a0*/ 	.word	0x0500000f


	//   ....[142]....
        /*09a4*/ 	.word	0x0500000f


	//   ....[143]....
        /*09a8*/ 	.word	0x0500000f


	//   ....[144]....
        /*09ac*/ 	.word	0x0500000f


	//   ....[145]....
        /*09b0*/ 	.word	0x0500000f


	//   ....[146]....
        /*09b4*/ 	.word	0x0500000f


	//   ....[147]....
        /*09b8*/ 	.word	0x0500000f


	//   ....[148]....
        /*09bc*/ 	.word	0x0500000f


	//   ....[149]....
        /*09c0*/ 	.word	0x0500000f


	//   ....[150]....
        /*09c4*/ 	.word	0x0500000f


	//   ....[151]....
        /*09c8*/ 	.word	0x0500000f


	//   ....[152]....
        /*09cc*/ 	.word	0x0500000f


	//   ....[153]....
        /*09d0*/ 	.word	0x0500000f


	//   ....[154]....
        /*09d4*/ 	.word	0x0500000f


	//   ....[155]....
        /*09d8*/ 	.word	0x0500000f


	//   ....[156]....
        /*09dc*/ 	.word	0x0500000f


	//   ....[157]....
        /*09e0*/ 	.word	0x0500000f


	//   ....[158]....
        /*09e4*/ 	.word	0x0500000f


	//   ....[159]....
        /*09e8*/ 	.word	0x0500000f


	//   ....[160]....
        /*09ec*/ 	.word	0x0500000f


	//   ....[161]....
        /*09f0*/ 	.word	0x0500000f


	//----- nvinfo : EIATTR_COOP_GROUP_INSTR_OFFSETS
	.align		4
.L_924:
        /*09f4*/ 	.byte	0x04, 0x28
        /*09f6*/ 	.short	(.L_926 - .L_925)


	//   ....[0]....
.L_925:
        /*09f8*/ 	.word	0x00000060


	//   ....[1]....
        /*09fc*/ 	.word	0x00000130


	//   ....[2]....
        /*0a00*/ 	.word	0x000001e0


	//   ....[3]....
        /*0a04*/ 	.word	0x000003a0


	//   ....[4]....
        /*0a08*/ 	.word	0x00000500


	//   ....[5]....
        /*0a0c*/ 	.word	0x00000620


	//   ....[6]....
        /*0a10*/ 	.word	0x00000780


	//   ....[7]....
        /*0a14*/ 	.word	0x000029c0


	//   ....[8]....
        /*0a18*/ 	.word	0x000029d0


	//   ....[9]....
        /*0a1c*/ 	.word	0x000038e0


	//   ....[10]....
        /*0a20*/ 	.word	0x000038f0


	//   ....[11]....
        /*0a24*/ 	.word	0x00004830


	//   ....[12]....
        /*0a28*/ 	.word	0x00004840


	//   ....[13]....
        /*0a2c*/ 	.word	0x00005bf0


	//   ....[14]....
        /*0a30*/ 	.word	0x00005c00


	//   ....[15]....
        /*0a34*/ 	.word	0x00006b60


	//   ....[16]....
        /*0a38*/ 	.word	0x00006b70


	//   ....[17]....
        /*0a3c*/ 	.word	0x00007b30


	//   ....[18]....
        /*0a40*/ 	.word	0x00007b40


	//   ....[19]....
        /*0a44*/ 	.word	0x00008cd0


	//   ....[20]....
        /*0a48*/ 	.word	0x00008ce0


	//   ....[21]....
        /*0a4c*/ 	.word	0x00008df0


	//   ....[22]....
        /*0a50*/ 	.word	0x00008e00


	//   ....[23]....
        /*0a54*/ 	.word	0x00008f20


	//   ....[24]....
        /*0a58*/ 	.word	0x00008f30


	//   ....[25]....
        /*0a5c*/ 	.word	0x000092a0


	//   ....[26]....
        /*0a60*/ 	.word	0x000092c0


	//   ....[27]....
        /*0a64*/ 	.word	0x000093b0


	//   ....[28]....
        /*0a68*/ 	.word	0x000093d0


	//   ....[29]....
        /*0a6c*/ 	.word	0x000094c0


	//   ....[30]....
        /*0a70*/ 	.word	0x000094e0


	//   ....[31]....
        /*0a74*/ 	.word	0x00009c50


	//   ....[32]....
        /*0a78*/ 	.word	0x0000a1b0


	//   ....[33]....
        /*0a7c*/ 	.word	0x0000a1c0


	//   ....[34]....
        /*0a80*/ 	.word	0x0000a1d0


	//   ....[35]....
        /*0a84*/ 	.word	0x0000a1e0


	//   ....[36]....
        /*0a88*/ 	.word	0x0000c060


	//   ....[37]....
        /*0a8c*/ 	.word	0x0000c070


	//   ....[38]....
        /*0a90*/ 	.word	0x0000c080


	//   ....[39]....
        /*0a94*/ 	.word	0x0000c090


	//   ....[40]....
        /*0a98*/ 	.word	0x0000f540


	//   ....[41]....
        /*0a9c*/ 	.word	0x0000f5c0


	//   ....[42]....
        /*0aa0*/ 	.word	0x0000fcb0


	//   ....[43]....
        /*0aa4*/ 	.word	0x0000fd60


	//   ....[44]....
        /*0aa8*/ 	.word	0x00012790


	//   ....[45]....
        /*0aac*/ 	.word	0x000127a0


	//   ....[46]....
        /*0ab0*/ 	.word	0x000127d0


	//   ....[47]....
        /*0ab4*/ 	.word	0x000127e0


	//   ....[48]....
        /*0ab8*/ 	.word	0x000142f0


	//   ....[49]....
        /*0abc*/ 	.word	0x00014300


	//   ....[50]....
        /*0ac0*/ 	.word	0x00014380


	//   ....[51]....
        /*0ac4*/ 	.word	0x00014390


	//   ....[52]....
        /*0ac8*/ 	.word	0x000150e0


	//   ....[53]....
        /*0acc*/ 	.word	0x00015110


	//   ....[54]....
        /*0ad0*/ 	.word	0x00015140


	//   ....[55]....
        /*0ad4*/ 	.word	0x00015170


	//   ....[56]....
        /*0ad8*/ 	.word	0x000151a0


	//   ....[57]....
        /*0adc*/ 	.word	0x000151d0


	//   ....[58]....
        /*0ae0*/ 	.word	0x00015200


	//   ....[59]....
        /*0ae4*/ 	.word	0x00015230


	//   ....[60]....
        /*0ae8*/ 	.word	0x00015260


	//   ....[61]....
        /*0aec*/ 	.word	0x00015290


	//   ....[62]....
        /*0af0*/ 	.word	0x000152c0


	//   ....[63]....
        /*0af4*/ 	.word	0x000152f0


	//   ....[64]....
        /*0af8*/ 	.word	0x00015320


	//   ....[65]....
        /*0afc*/ 	.word	0x00015350


	//   ....[66]....
        /*0b00*/ 	.word	0x00015380


	//   ....[67]....
        /*0b04*/ 	.word	0x000153b0


	//   ....[68]....
        /*0b08*/ 	.word	0x000153e0


	//   ....[69]....
        /*0b0c*/ 	.word	0x00015410


	//   ....[70]....
        /*0b10*/ 	.word	0x00015440


	//   ....[71]....
        /*0b14*/ 	.word	0x00015460


	//   ....[72]....
        /*0b18*/ 	.word	0x00015490


	//   ....[73]....
        /*0b1c*/ 	.word	0x000154c0


	//   ....[74]....
        /*0b20*/ 	.word	0x000154f0


	//   ....[75]....
        /*0b24*/ 	.word	0x00015520


	//   ....[76]....
        /*0b28*/ 	.word	0x00015530


	//   ....[77]....
        /*0b2c*/ 	.word	0x00015540


	//   ....[78]....
        /*0b30*/ 	.word	0x00015560


	//   ....[79]....
        /*0b34*/ 	.word	0x00015570


	//   ....[80]....
        /*0b38*/ 	.word	0x00015580


	//   ....[81]....
        /*0b3c*/ 	.word	0x00015590


	//   ....[82]....
        /*0b40*/ 	.word	0x000155c0


	//   ....[83]....
        /*0b44*/ 	.word	0x000155f0


	//   ....[84]....
        /*0b48*/ 	.word	0x00015bb0


	//   ....[85]....
        /*0b4c*/ 	.word	0x00015bf0


	//   ....[86]....
        /*0b50*/ 	.word	0x00015c20


	//   ....[87]....
        /*0b54*/ 	.word	0x00015c60


	//   ....[88]....
        /*0b58*/ 	.word	0x00016230


	//   ....[89]....
        /*0b5c*/ 	.word	0x00016260


	//   ....[90]....
        /*0b60*/ 	.word	0x00016320


	//   ....[91]....
        /*0b64*/ 	.word	0x00016340


	//   ....[92]....
        /*0b68*/ 	.word	0x00016400


	//   ....[93]....
        /*0b6c*/ 	.word	0x00016420


	//   ....[94]....
        /*0b70*/ 	.word	0x000164f0


	//   ....[95]....
        /*0b74*/ 	.word	0x00016510


	//   ....[96]....
        /*0b78*/ 	.word	0x00016cf0


	//   ....[97]....
        /*0b7c*/ 	.word	0x00016d00


	//   ....[98]....
        /*0b80*/ 	.word	0x00016e40


	//   ....[99]....
        /*0b84*/ 	.word	0x00016e50


	//   ....[100]....
        /*0b88*/ 	.word	0x00016f80


	//   ....[101]....
        /*0b8c*/ 	.word	0x00016f90


	//   ....[102]....
        /*0b90*/ 	.word	0x000170c0


	//   ....[103]....
        /*0b94*/ 	.word	0x000170d0


	//   ....[104]....
        /*0b98*/ 	.word	0x00017250


	//   ....[105]....
        /*0b9c*/ 	.word	0x00017400


	//   ....[106]....
        /*0ba0*/ 	.word	0x00017430


	//   ....[107]....
        /*0ba4*/ 	.word	0x00017460


	//   ....[108]....
        /*0ba8*/ 	.word	0x00017490


	//   ....[109]....
        /*0bac*/ 	.word	0x000174c0


	//   ....[110]....
        /*0bb0*/ 	.word	0x000174f0


	//   ....[111]....
        /*0bb4*/ 	.word	0x00017660


	//   ....[112]....
        /*0bb8*/ 	.word	0x00017690


	//   ....[113]....
        /*0bbc*/ 	.word	0x000176c0


	//   ....[114]....
        /*0bc0*/ 	.word	0x000176f0


	//   ....[115]....
        /*0bc4*/ 	.word	0x00017720


	//   ....[116]....
        /*0bc8*/ 	.word	0x00017750


	//   ....[117]....
        /*0bcc*/ 	.word	0x000177e0


	//   ....[118]....
        /*0bd0*/ 	.word	0x00017810


	//   ....[119]....
        /*0bd4*/ 	.word	0x00017890


	//   ....[120]....
        /*0bd8*/ 	.word	0x00018580


	//   ....[121]....
        /*0bdc*/ 	.word	0x0001a1a0


	//   ....[122]....
        /*0be0*/ 	.word	0x0001a1d0


	//   ....[123]....
        /*0be4*/ 	.word	0x0001a200


	//   ....[124]....
        /*0be8*/ 	.word	0x0001a260


	//   ....[125]....
        /*0bec*/ 	.word	0x0001a290


	//   ....[126]....
        /*0bf0*/ 	.word	0x0001a2c0


	//   ....[127]....
        /*0bf4*/ 	.word	0x0001a2f0


	//   ....[128]....
        /*0bf8*/ 	.word	0x0001a320


	//   ....[129]....
        /*0bfc*/ 	.word	0x0001a350


	//   ....[130]....
        /*0c00*/ 	.word	0x0001a370


	//   ....[131]....
        /*0c04*/ 	.word	0x0001a3b0


	//   ....[132]....
        /*0c08*/ 	.word	0x0001a3e0


	//   ....[133]....
        /*0c0c*/ 	.word	0x0001a410


	//   ....[134]....
        /*0c10*/ 	.word	0x0001a440


	//   ....[135]....
        /*0c14*/ 	.word	0x0001a450


	//   ....[136]....
        /*0c18*/ 	.word	0x0001a460


	//   ....[137]....
        /*0c1c*/ 	.word	0x0001a4d0


	//   ....[138]....
        /*0c20*/ 	.word	0x0001a500


	//   ....[139]....
        /*0c24*/ 	.word	0x0001a530


	//   ....[140]....
        /*0c28*/ 	.word	0x0001a560


	//   ....[141]....
        /*0c2c*/ 	.word	0x0001aa60


	//   ....[142]....
        /*0c30*/ 	.word	0x0001aa80


	//   ....[143]....
        /*0c34*/ 	.word	0x0001ab50


	//   ....[144]....
        /*0c38*/ 	.word	0x0001ab80


	//   ....[145]....
        /*0c3c*/ 	.word	0x0001abc0


	//   ....[146]....
        /*0c40*/ 	.word	0x0001abf0


	//   ....[147]....
        /*0c44*/ 	.word	0x0001ac30


	//   ....[148]....
        /*0c48*/ 	.word	0x0001ac60


	//   ....[149]....
        /*0c4c*/ 	.word	0x0001aca0


	//   ....[150]....
        /*0c50*/ 	.word	0x0001acd0


	//   ....[151]....
        /*0c54*/ 	.word	0x0001ad10


	//   ....[152]....
        /*0c58*/ 	.word	0x0001ad30


	//   ....[153]....
        /*0c5c*/ 	.word	0x0001ad70


	//   ....[154]....
        /*0c60*/ 	.word	0x0001ad90


	//   ....[155]....
        /*0c64*/ 	.word	0x0001ada0


	//   ....[156]....
        /*0c68*/ 	.word	0x0001adf0


	//   ....[157]....
        /*0c6c*/ 	.word	0x0001ae00


	//   ....[158]....
        /*0c70*/ 	.word	0x0001ae10


	//   ....[159]....
        /*0c74*/ 	.word	0x0001ae40


	//   ....[160]....
        /*0c78*/ 	.word	0x0001ae70


	//   ....[161]....
        /*0c7c*/ 	.word	0x0001b5d0


	//   ....[162]....
        /*0c80*/ 	.word	0x0001b600


	//   ....[163]....
        /*0c84*/ 	.word	0x0001b620


	//   ....[164]....
        /*0c88*/ 	.word	0x0001b660


	//   ....[165]....
        /*0c8c*/ 	.word	0x0001b6f0


	//   ....[166]....
        /*0c90*/ 	.word	0x0001b710


	//   ....[167]....
        /*0c94*/ 	.word	0x0001b790


	//   ....[168]....
        /*0c98*/ 	.word	0x0001b7b0


	//   ....[169]....
        /*0c9c*/ 	.word	0x0001b830


	//   ....[170]....
        /*0ca0*/ 	.word	0x0001b850


	//   ....[171]....
        /*0ca4*/ 	.word	0x0001b8d0


	//   ....[172]....
        /*0ca8*/ 	.word	0x0001b8f0


	//   ....[173]....
        /*0cac*/ 	.word	0x0001b970


	//   ....[174]....
        /*0cb0*/ 	.word	0x0001b990


	//   ....[175]....
        /*0cb4*/ 	.word	0x0001b9a0


	//   ....[176]....
        /*0cb8*/ 	.word	0x0001ba10


	//   ....[177]....
        /*0cbc*/ 	.word	0x0001c330


	//   ....[178]....
        /*0cc0*/ 	.word	0x0001c350


	//   ....[179]....
        /*0cc4*/ 	.word	0x0001c360


	//   ....[180]....
        /*0cc8*/ 	.word	0x0001c370


	//   ....[181]....
        /*0ccc*/ 	.word	0x0001c380


	//   ....[182]....
        /*0cd0*/ 	.word	0x0001c3d0


	//   ....[183]....
        /*0cd4*/ 	.word	0x0001c3f0


	//   ....[184]....
        /*0cd8*/ 	.word	0x0001c410


	//   ....[185]....
        /*0cdc*/ 	.word	0x0001c420


	//   ....[186]....
        /*0ce0*/ 	.word	0x0001c460


	//   ....[187]....
        /*0ce4*/ 	.word	0x0001c470


	//   ....[188]....
        /*0ce8*/ 	.word	0x0001c4b0


	//   ....[189]....
        /*0cec*/ 	.word	0x0001c4c0


	//   ....[190]....
        /*0cf0*/ 	.word	0x0001c500


	//   ....[191]....
        /*0cf4*/ 	.word	0x0001c510


	//   ....[192]....
        /*0cf8*/ 	.word	0x0001c550


	//   ....[193]....
        /*0cfc*/ 	.word	0x0001c560


	//   ....[194]....
        /*0d00*/ 	.word	0x0001c570


	//   ....[195]....
        /*0d04*/ 	.word	0x0001c5b0


	//   ....[196]....
        /*0d08*/ 	.word	0x0001c620


	//   ....[197]....
        /*0d0c*/ 	.word	0x0001c9f0


	//   ....[198]....
        /*0d10*/ 	.word	0x0001ca00


	//   ....[199]....
        /*0d14*/ 	.word	0x0001ca10


	//   ....[200]....
        /*0d18*/ 	.word	0x0001ca20


	//   ....[201]....
        /*0d1c*/ 	.word	0x0001ca70


	//   ....[202]....
        /*0d20*/ 	.word	0x0001ca90


	//   ....[203]....
        /*0d24*/ 	.word	0x0001cab0


	//   ....[204]....
        /*0d28*/ 	.word	0x0001cac0


	//   ....[205]....
        /*0d2c*/ 	.word	0x0001cb00


	//   ....[206]....
        /*0d30*/ 	.word	0x0001cb10


	//   ....[207]....
        /*0d34*/ 	.word	0x0001cb50


	//   ....[208]....
        /*0d38*/ 	.word	0x0001cb60


	//   ....[209]....
        /*0d3c*/ 	.word	0x0001cba0


	//   ....[210]....
        /*0d40*/ 	.word	0x0001cbb0


	//   ....[211]....
        /*0d44*/ 	.word	0x0001cbf0


	//   ....[212]....
        /*0d48*/ 	.word	0x0001cc00


	//   ....[213]....
        /*0d4c*/ 	.word	0x0001cc10


	//   ....[214]....
        /*0d50*/ 	.word	0x0001cc50


	//   ....[215]....
        /*0d54*/ 	.word	0x0001cc70


	//   ....[216]....
        /*0d58*/ 	.word	0x0001ccd0


	//   ....[217]....
        /*0d5c*/ 	.word	0x0001e250


	//   ....[218]....
        /*0d60*/ 	.word	0x0001e280


	//   ....[219]....
        /*0d64*/ 	.word	0x0001e2c0


	//   ....[220]....
        /*0d68*/ 	.word	0x0001e2f0


	//   ....[221]....
        /*0d6c*/ 	.word	0x0001e320


	//   ....[222]....
        /*0d70*/ 	.word	0x0001e350


	//   ....[223]....
        /*0d74*/ 	.word	0x0001e380


	//   ....[224]....
        /*0d78*/ 	.word	0x0001e3b0


	//   ....[225]....
        /*0d7c*/ 	.word	0x0001e530


	//   ....[226]....
        /*0d80*/ 	.word	0x0001e560


	//   ....[227]....
        /*0d84*/ 	.word	0x0001e590


	//   ....[228]....
        /*0d88*/ 	.word	0x0001e5c0


	//   ....[229]....
        /*0d8c*/ 	.word	0x0001e5f0


	//   ....[230]....
        /*0d90*/ 	.word	0x0001e620


	//   ....[231]....
        /*0d94*/ 	.word	0x0001e6e0


	//   ....[232]....
        /*0d98*/ 	.word	0x0001e700


	//   ....[233]....
        /*0d9c*/ 	.word	0x0001e770


	//   ....[234]....
        /*0da0*/ 	.word	0x0001ec00


	//   ....[235]....
        /*0da4*/ 	.word	0x0001efc0


	//   ....[236]....
        /*0da8*/ 	.word	0x0001f050


	//   ....[237]....
        /*0dac*/ 	.word	0x0001f0e0


	//   ....[238]....
        /*0db0*/ 	.word	0x0001f170


	//   ....[239]....
        /*0db4*/ 	.word	0x0001f200


	//   ....[240]....
        /*0db8*/ 	.word	0x0001f290


	//   ....[241]....
        /*0dbc*/ 	.word	0x0001f370


	//   ....[242]....
        /*0dc0*/ 	.word	0x0001f400


	//   ....[243]....
        /*0dc4*/ 	.word	0x0001f4a0


	//   ....[244]....
        /*0dc8*/ 	.word	0x0001f530


	//   ....[245]....
        /*0dcc*/ 	.word	0x0001f5c0


	//   ....[246]....
        /*0dd0*/ 	.word	0x0001f650


	//   ....[247]....
        /*0dd4*/ 	.word	0x0001f730


	//   ....[248]....
        /*0dd8*/ 	.word	0x0001f7c0


	//   ....[249]....
        /*0ddc*/ 	.word	0x0001f850


	//   ....[250]....
        /*0de0*/ 	.word	0x0001f8e0


	//   ....[251]....
        /*0de4*/ 	.word	0x0001f970


	//   ....[252]....
        /*0de8*/ 	.word	0x0001fa00


	//   ....[253]....
        /*0dec*/ 	.word	0x0001fae0


	//   ....[254]....
        /*0df0*/ 	.word	0x0001fb90


	//   ....[255]....
        /*0df4*/ 	.word	0x0001fc20


	//   ....[0]....
        /*0df8*/ 	.word	0x0001fc70


	//   ....[1]....
        /*0dfc*/ 	.word	0x0001fcc0


	//   ....[2]....
        /*0e00*/ 	.word	0x0001fda0


	//   ....[3]....
        /*0e04*/ 	.word	0x0001fe30


	//   ....[4]....
        /*0e08*/ 	.word	0x0001fe80


	//   ....[5]....
        /*0e0c*/ 	.word	0x0001fed0


	//   ....[6]....
        /*0e10*/ 	.word	0x00020110


	//   ....[7]....
        /*0e14*/ 	.word	0x00020230


	//   ....[8]....
        /*0e18*/ 	.word	0x00020360


	//   ....[9]....
        /*0e1c*/ 	.word	0x00020400


	//   ....[10]....
        /*0e20*/ 	.word	0x00020460


	//   ....[11]....
        /*0e24*/ 	.word	0x000204e0


	//   ....[12]....
        /*0e28*/ 	.word	0x00020540


	//   ....[13]....
        /*0e2c*/ 	.word	0x000205c0


	//   ....[14]....
        /*0e30*/ 	.word	0x00020620


	//   ....[15]....
        /*0e34*/ 	.word	0x000206a0


	//   ....[16]....
        /*0e38*/ 	.word	0x00020700


	//   ....[17]....
        /*0e3c*/ 	.word	0x00020780


	//   ....[18]....
        /*0e40*/ 	.word	0x000207e0


	//   ....[19]....
        /*0e44*/ 	.word	0x00020860


	//   ....[20]....
        /*0e48*/ 	.word	0x000208c0


	//   ....[21]....
        /*0e4c*/ 	.word	0x00020920


	//   ....[22]....
        /*0e50*/ 	.word	0x00020980


	//   ....[23]....
        /*0e54*/ 	.word	0x00020a10


	//   ....[24]....
        /*0e58*/ 	.word	0x00020a70


	//   ....[25]....
        /*0e5c*/ 	.word	0x00020af0


	//   ....[26]....
        /*0e60*/ 	.word	0x00020b50


	//   ....[27]....
        /*0e64*/ 	.word	0x00020bc0


	//   ....[28]....
        /*0e68*/ 	.word	0x00020c20


	//   ....[29]....
        /*0e6c*/ 	.word	0x00020ca0


	//   ....[30]....
        /*0e70*/ 	.word	0x00020d00


	//   ....[31]....
        /*0e74*/ 	.word	0x00020d80


	//   ....[32]....
        /*0e78*/ 	.word	0x00020de0


	//   ....[33]....
        /*0e7c*/ 	.word	0x00020e60


	//   ....[34]....
        /*0e80*/ 	.word	0x00020ec0


	//   ....[35]....
        /*0e84*/ 	.word	0x00020f30


	//   ....[36]....
        /*0e88*/ 	.word	0x00020f90


	//   ....[37]....
        /*0e8c*/ 	.word	0x00020ff0


	//   ....[38]....
        /*0e90*/ 	.word	0x000210e0


	//   ....[39]....
        /*0e94*/ 	.word	0x00021130


	//   ....[40]....
        /*0e98*/ 	.word	0x000211c0


	//   ....[41]....
        /*0e9c*/ 	.word	0x00021250


	//   ....[42]....
        /*0ea0*/ 	.word	0x000212e0


	//   ....[43]....
        /*0ea4*/ 	.word	0x00021370


	//   ....[44]....
        /*0ea8*/ 	.word	0x00021400


	//   ....[45]....
        /*0eac*/ 	.word	0x00021490


	//   ....[46]....
        /*0eb0*/ 	.word	0x00021550


	//   ....[47]....
        /*0eb4*/ 	.word	0x00021830


	//   ....[48]....
        /*0eb8*/ 	.word	0x00021930


	//   ....[49]....
        /*0ebc*/ 	.word	0x00021a00


	//   ....[50]....
        /*0ec0*/ 	.word	0x00021a70


	//   ....[51]....
        /*0ec4*/ 	.word	0x00021b40


	//   ....[52]....
        /*0ec8*/ 	.word	0x00021be0


	//   ....[53]....
        /*0ecc*/ 	.word	0x00021c70


	//   ....[54]....
        /*0ed0*/ 	.word	0x00021d00


	//   ....[55]....
        /*0ed4*/ 	.word	0x00021da0


	//   ....[56]....
        /*0ed8*/ 	.word	0x00021e30


	//   ....[57]....
        /*0edc*/ 	.word	0x00021ed0


	//   ....[58]....
        /*0ee0*/ 	.word	0x00021f60


	//   ....[59]....
        /*0ee4*/ 	.word	0x00022000


	//   ....[60]....
        /*0ee8*/ 	.word	0x00022090


	//   ....[61]....
        /*0eec*/ 	.word	0x00022130


	//   ....[62]....
        /*0ef0*/ 	.word	0x000221d0


	//   ....[63]....
        /*0ef4*/ 	.word	0x00022260


	//   ....[64]....
        /*0ef8*/ 	.word	0x000222c0


	//   ....[65]....
        /*0efc*/ 	.word	0x00022380


	//   ....[66]....
        /*0f00*/ 	.word	0x000223e0


	//   ....[67]....
        /*0f04*/ 	.word	0x000224b0


	//   ....[68]....
        /*0f08*/ 	.word	0x00022680


	//   ....[69]....
        /*0f0c*/ 	.word	0x00022710


	//   ....[70]....
        /*0f10*/ 	.word	0x000227f0


	//   ....[71]....
        /*0f14*/ 	.word	0x00022840


	//   ....[72]....
        /*0f18*/ 	.word	0x00022920


	//   ....[73]....
        /*0f1c*/ 	.word	0x00022970


	//   ....[74]....
        /*0f20*/ 	.word	0x00022a50


	//   ....[75]....
        /*0f24*/ 	.word	0x00022aa0


	//   ....[76]....
        /*0f28*/ 	.word	0x00022b00


	//   ....[77]....
        /*0f2c*/ 	.word	0x00022bd0


	//   ....[78]....
        /*0f30*/ 	.word	0x00022cb0


	//   ....[79]....
        /*0f34*/ 	.word	0x00022d00


	//   ....[80]....
        /*0f38*/ 	.word	0x00022d60


	//   ....[81]....
        /*0f3c*/ 	.word	0x00022e20


	//   ....[82]....
        /*0f40*/ 	.word	0x00022e80


	//   ....[83]....
        /*0f44*/ 	.word	0x00022f40


	//   ....[84]....
        /*0f48*/ 	.word	0x00022fa0


	//   ....[85]....
        /*0f4c*/ 	.word	0x00023050


	//   ....[86]....
        /*0f50*/ 	.word	0x000230b0


	//   ....[87]....
        /*0f54*/ 	.word	0x00023180


	//   ....[88]....
        /*0f58*/ 	.word	0x00023230


	//   ....[89]....
        /*0f5c*/ 	.word	0x00023290


	//   ....[90]....
        /*0f60*/ 	.word	0x000232f0


	//   ....[91]....
        /*0f64*/ 	.word	0x000233e0


	//   ....[92]....
        /*0f68*/ 	.word	0x00023440


	//   ....[93]....
        /*0f6c*/ 	.word	0x00023540


	//   ....[94]....
        /*0f70*/ 	.word	0x000235a0


	//   ....[95]....
        /*0f74*/ 	.word	0x000236a0


	//   ....[96]....
        /*0f78*/ 	.word	0x00023700


	//   ....[97]....
        /*0f7c*/ 	.word	0x00023800


	//   ....[98]....
        /*0f80*/ 	.word	0x00023860


	//   ....[99]....
        /*0f84*/ 	.word	0x00023960


	//   ....[100]....
        /*0f88*/ 	.word	0x000239c0


	//   ....[101]....
        /*0f8c*/ 	.word	0x00023ab0


	//   ....[102]....
        /*0f90*/ 	.word	0x00023b10


	//   ....[103]....
        /*0f94*/ 	.word	0x00023bf0


	//   ....[104]....
        /*0f98*/ 	.word	0x00023d30


	//   ....[105]....
        /*0f9c*/ 	.word	0x00023dd0


	//   ....[106]....
        /*0fa0*/ 	.word	0x00023e30


	//   ....[107]....
        /*0fa4*/ 	.word	0x00023ee0


	//   ....[108]....
        /*0fa8*/ 	.word	0x00023f70


	//   ....[109]....
        /*0fac*/ 	.word	0x00024000


	//   ....[110]....
        /*0fb0*/ 	.word	0x00024060


	//   ....[111]....
        /*0fb4*/ 	.word	0x00024110


	//   ....[112]....
        /*0fb8*/ 	.word	0x00024170


	//   ....[113]....
        /*0fbc*/ 	.word	0x00024220


	//   ....[114]....
        /*0fc0*/ 	.word	0x00024280


	//   ....[115]....
        /*0fc4*/ 	.word	0x00024330


	//   ....[116]....
        /*0fc8*/ 	.word	0x00024390


	//   ....[117]....
        /*0fcc*/ 	.word	0x00024440


	//   ....[118]....
        /*0fd0*/ 	.word	0x000244a0


	//   ....[119]....
        /*0fd4*/ 	.word	0x00024550


	//   ....[120]....
        /*0fd8*/ 	.word	0x000245e0


	//   ....[121]....
        /*0fdc*/ 	.word	0x00024670


	//   ....[122]....
        /*0fe0*/ 	.word	0x000246f0


	//   ....[123]....
        /*0fe4*/ 	.word	0x00024780


	//   ....[124]....
        /*0fe8*/ 	.word	0x00024870


	//   ....[125]....
        /*0fec*/ 	.word	0x00024900


	//   ....[126]....
        /*0ff0*/ 	.word	0x00024960


	//   ....[127]....
        /*0ff4*/ 	.word	0x00024a10


	//   ....[128]....
        /*0ff8*/ 	.word	0x00024a70


	//   ....[129]....
        /*0ffc*/ 	.word	0x00024b20


	//   ....[130]....
        /*1000*/ 	.word	0x00024b80


	//   ....[131]....
        /*1004*/ 	.word	0x00024c30


	//   ....[132]....
        /*1008*/ 	.word	0x00024c90


	//   ....[133]....
        /*100c*/ 	.word	0x00024d40


	//   ....[134]....
        /*1010*/ 	.word	0x00024da0


	//   ....[135]....
        /*1014*/ 	.word	0x00024e50


	//   ....[136]....
        /*1018*/ 	.word	0x00024eb0


	//   ....[137]....
        /*101c*/ 	.word	0x00024f60


	//   ....[138]....
        /*1020*/ 	.word	0x00024fc0


	//   ....[139]....
        /*1024*/ 	.word	0x00025030


	//   ....[140]....
        /*1028*/ 	.word	0x000250d0


	//   ....[141]....
        /*102c*/ 	.word	0x00025180


	//   ....[142]....
        /*1030*/ 	.word	0x000251e0


	//   ....[143]....
        /*1034*/ 	.word	0x00025290


	//   ....[144]....
        /*1038*/ 	.word	0x00025470


	//   ....[145]....
        /*103c*/ 	.word	0x00025510


	//   ....[146]....
        /*1040*/ 	.word	0x00025630


	//   ....[147]....
        /*1044*/ 	.word	0x000256a0


	//   ....[148]....
        /*1048*/ 	.word	0x00025710


	//   ....[149]....
        /*104c*/ 	.word	0x00025780


	//   ....[150]....
        /*1050*/ 	.word	0x000257f0


	//   ....[151]....
        /*1054*/ 	.word	0x00025870


	//   ....[152]....
        /*1058*/ 	.word	0x00025900


	//   ....[153]....
        /*105c*/ 	.word	0x00025990


	//   ....[154]....
        /*1060*/ 	.word	0x00025a00


	//   ....[155]....
        /*1064*/ 	.word	0x00025a70


	//   ....[156]....
        /*1068*/ 	.word	0x00025ae0


	//   ....[157]....
        /*106c*/ 	.word	0x00025b60


	//   ....[158]....
        /*1070*/ 	.word	0x00025bd0


	//   ....[159]....
        /*1074*/ 	.word	0x00025c70


	//   ....[160]....
        /*1078*/ 	.word	0x00025d00


	//   ....[161]....
        /*107c*/ 	.word	0x00025e20


	//----- nvinfo : EIATTR_REG_RECONFIG
	.align		4
.L_926:
        /*1080*/ 	.byte	0x01, 0x54
	.zero		2


	//----- nvinfo : EIATTR_SYSCALL_OFFSETS
	.align		4
        /*1084*/ 	.byte	0x04, 0x46
        /*1086*/ 	.short	(.L_928 - .L_927)


	//   ....[0]....
.L_927:
        /*1088*/ 	.word	0x000017d0


	//   ....[1]....
        /*108c*/ 	.word	0x00001920


	//   ....[2]....
        /*1090*/ 	.word	0x00009df0


	//   ....[3]....
        /*1094*/ 	.word	0x0000a120


	//   ....[4]....
        /*1098*/ 	.word	0x00019450


	//   ....[5]....
        /*109c*/ 	.word	0x000195c0


	//   ....[6]....
        /*10a0*/ 	.word	0x00019710


	//   ....[7]....
        /*10a4*/ 	.word	0x00019850


	//   ....[8]....
        /*10a8*/ 	.word	0x0001b250


	//----- nvinfo : EIATTR_MBARRIER_INSTR_OFFSETS
	.align		4
.L_928:
        /*10ac*/ 	.byte	0x04, 0x39
        /*10ae*/ 	.short	(.L_930 - .L_929)


	//   ....[0]....
.L_929:
        /*10b0*/ 	.word	0x00000250
        /*10b4*/ 	.word	0x000000ff
        /*10b8*/ 	.word	0x00022800
        /*10bc*/ 	.short	0x0100
        /*10be*/ 	.byte	0x08
	.zero		1


	//   ....[1]....
        /*10c0*/ 	.word	0x00000260
        /*10c4*/ 	.word	0x000000ff
        /*10c8*/ 	.word	0x00022820
        /*10cc*/ 	.short	0x0100
        /*10ce*/ 	.byte	0x08
	.zero		1


	//   ....[2]....
        /*10d0*/ 	.word	0x00000350
        /*10d4*/ 	.word	0x000000ff
        /*10d8*/ 	.word	0x00022830
        /*10dc*/ 	.short	0x0100
        /*10de*/ 	.byte	0x08
	.zero		1


	//   ....[3]....
        /*10e0*/ 	.word	0x00000360
        /*10e4*/ 	.word	0x000000ff
        /*10e8*/ 	.word	0x00022840
        /*10ec*/ 	.short	0x0100
        /*10ee*/ 	.byte	0x08
	.zero		1


	//   ....[4]....
        /*10f0*/ 	.word	0x00000370
        /*10f4*/ 	.word	0x000000ff
        /*10f8*/ 	.word	0x00022838
        /*10fc*/ 	.short	0x0100
        /*10fe*/ 	.byte	0x08
	.zero		1


	//   ....[5]....
        /*1100*/ 	.word	0x00000380
        /*1104*/ 	.word	0x000000ff
        /*1108*/ 	.word	0x00022848
        /*110c*/ 	.short	0x0100
        /*110e*/ 	.byte	0x08
	.zero		1


	//   ....[6]....
        /*1110*/ 	.word	0x000004b0
        /*1114*/ 	.word	0x000000ff
        /*1118*/ 	.word	0x00022850
        /*111c*/ 	.short	0x0100
        /*111e*/ 	.byte	0x08
	.zero		1


	//   ....[7]....
        /*1120*/ 	.word	0x000004c0
        /*1124*/ 	.word	0x000000ff
        /*1128*/ 	.word	0x00022860
        /*112c*/ 	.short	0x0100
        /*112e*/ 	.byte	0x08
	.zero		1


	//   ....[8]....
        /*1130*/ 	.word	0x000004d0
        /*1134*/ 	.word	0x000000ff
        /*1138*/ 	.word	0x00022858
        /*113c*/ 	.short	0x0100
        /*113e*/ 	.byte	0x08
	.zero		1


	//   ....[9]....
        /*1140*/ 	.word	0x000004e0
        /*1144*/ 	.word	0x000000ff
        /*1148*/ 	.word	0x00022868
        /*114c*/ 	.short	0x0100
        /*114e*/ 	.byte	0x08
	.zero		1


	//   ....[10]....
        /*1150*/ 	.word	0x000005d0
        /*1154*/ 	.word	0x000000ff
        /*1158*/ 	.word	0x00022870
        /*115c*/ 	.short	0x0100
        /*115e*/ 	.byte	0x06
	.zero		1


	//   ....[11]....
        /*1160*/ 	.word	0x000005e0
        /*1164*/ 	.word	0x000000ff
        /*1168*/ 	.word	0x00022880
        /*116c*/ 	.short	0x0100
        /*116e*/ 	.byte	0x06
	.zero		1


	//   ....[12]....
        /*1170*/ 	.word	0x000005f0
        /*1174*/ 	.word	0x000000ff
        /*1178*/ 	.word	0x00022878
        /*117c*/ 	.short	0x0100
        /*117e*/ 	.byte	0x06
	.zero		1


	//   ....[13]....
        /*1180*/ 	.word	0x00000600
        /*1184*/ 	.word	0x000000ff
        /*1188*/ 	.word	0x00022888
        /*118c*/ 	.short	0x0100
        /*118e*/ 	.byte	0x06
	.zero		1


	//   ....[14]....
        /*1190*/ 	.word	0x00000730
        /*1194*/ 	.word	0x000000ff
        /*1198*/ 	.word	0x00022890
        /*119c*/ 	.short	0x0100
        /*119e*/ 	.byte	0x08
	.zero		1


	//   ....[15]....
        /*11a0*/ 	.word	0x00000740
        /*11a4*/ 	.word	0x000000ff
        /*11a8*/ 	.word	0x000228a0
        /*11ac*/ 	.short	0x0100
        /*11ae*/ 	.byte	0x08
	.zero		1


	//   ....[16]....
        /*11b0*/ 	.word	0x00000750
        /*11b4*/ 	.word	0x000000ff
        /*11b8*/ 	.word	0x00022898
        /*11bc*/ 	.short	0x0100
        /*11be*/ 	.byte	0x08
	.zero		1


	//   ....[17]....
        /*11c0*/ 	.word	0x00000760
        /*11c4*/ 	.word	0x000000ff
        /*11c8*/ 	.word	0x000228a8
        /*11cc*/ 	.short	0x0100
        /*11ce*/ 	.byte	0x08
	.zero		1


	//   ....[18]....
        /*11d0*/ 	.word	0x000008a0
        /*11d4*/ 	.word	0x000000ff
        /*11d8*/ 	.word	0x000228b0
        /*11dc*/ 	.short	0x0100
        /*11de*/ 	.byte	0x08
	.zero		1


	//   ....[19]....
        /*11e0*/ 	.word	0x000008b0
        /*11e4*/ 	.word	0x000000ff
        /*11e8*/ 	.word	0x000228c0
        /*11ec*/ 	.short	0x0100
        /*11ee*/ 	.byte	0x08
	.zero		1


	//   ....[20]....
        /*11f0*/ 	.word	0x000008c0
        /*11f4*/ 	.word	0x000000ff
        /*11f8*/ 	.word	0x000228b8
        /*11fc*/ 	.short	0x0100
        /*11fe*/ 	.byte	0x08
	.zero		1


	//   ....[21]....
        /*1200*/ 	.word	0x000008d0
        /*1204*/ 	.word	0x000000ff
        /*1208*/ 	.word	0x000228c8
        /*120c*/ 	.short	0x0100
        /*120e*/ 	.byte	0x08
	.zero		1


	//   ....[22]....
        /*1210*/ 	.word	0x00002970
        /*1214*/ 	.word	0x00000058
        /*1218*/ 	.word	0x00022890
        /*121c*/ 	.short	0x010a
        /*121e*/ 	.byte	0x3f
	.zero		1


	//   ....[23]....
        /*1220*/ 	.word	0x00005b90
        /*1224*/ 	.word	0x00000058
        /*1228*/ 	.word	0x00022890
        /*122c*/ 	.short	0x010a
        /*122e*/ 	.byte	0x3f
	.zero		1


	//   ....[24]....
        /*1230*/ 	.word	0x00008b20
        /*1234*/ 	.word	0x00000058
        /*1238*/ 	.word	0x00022890
        /*123c*/ 	.short	0x010a
        /*123e*/ 	.byte	0x3f
	.zero		1


	//   ....[25]....
        /*1240*/ 	.word	0x000090f0
        /*1244*/ 	.word	0x00000004
        /*1248*/ 	.word	0x00000000
        /*124c*/ 	.short	0x0101
        /*124e*/ 	.byte	0x3f
	.zero		1


	//   ....[26]....
        /*1250*/ 	.word	0x00009130
        /*1254*/ 	.word	0x00000058
        /*1258*/ 	.word	0x000228b0
        /*125c*/ 	.short	0x010a
        /*125e*/ 	.byte	0x3f
	.zero		1


	//   ....[27]....
        /*1260*/ 	.word	0x00009670
        /*1264*/ 	.word	0x00000058
        /*1268*/ 	.word	0x00000000
        /*126c*/ 	.short	0x0101
        /*126e*/ 	.byte	0x3f
	.zero		1


	//   ....[28]....
        /*1270*/ 	.word	0x00009e80
        /*1274*/ 	.word	0x00000012
        /*1278*/ 	.word	0x00022800
        /*127c*/ 	.short	0x010a
        /*127e*/ 	.byte	0x3f
	.zero		1


	//   ....[29]....
        /*1280*/ 	.word	0x00009ed0
        /*1284*/ 	.word	0x00000012
        /*1288*/ 	.word	0x00022800
        /*128c*/ 	.short	0x010a
        /*128e*/ 	.byte	0x3f
	.zero		1


	//   ....[30]....
        /*1290*/ 	.word	0x0000a4a0
        /*1294*/ 	.word	0x00000012
        /*1298*/ 	.word	0x00022800
        /*129c*/ 	.short	0x010a
        /*129e*/ 	.byte	0x3f
	.zero		1


	//   ....[31]....
        /*12a0*/ 	.word	0x0000c290
        /*12a4*/ 	.word	0x00000012
        /*12a8*/ 	.word	0x00022800
        /*12ac*/ 	.short	0x010a
        /*12ae*/ 	.byte	0x3f
	.zero		1


	//   ....[32]....
        /*12b0*/ 	.word	0x0000ded0
        /*12b4*/ 	.word	0x00000003
        /*12b8*/ 	.word	0x00022830
        /*12bc*/ 	.short	0x010a
        /*12be*/ 	.byte	0x3f
	.zero		1


	//   ....[33]....
        /*12c0*/ 	.word	0x0000df60
        /*12c4*/ 	.word	0x00000003
        /*12c8*/ 	.word	0x00022830
        /*12cc*/ 	.short	0x010a
        /*12ce*/ 	.byte	0x3f
	.zero		1


	//   ....[34]....
        /*12d0*/ 	.word	0x00010000
        /*12d4*/ 	.word	0x0000002d
        /*12d8*/ 	.word	0x00000000
        /*12dc*/ 	.short	0x0101
        /*12de*/ 	.byte	0x3f
	.zero		1


	//   ....[35]....
        /*12e0*/ 	.word	0x00011240
        /*12e4*/ 	.word	0x0000000d
        /*12e8*/ 	.word	0x00022830
        /*12ec*/ 	.short	0x010a
        /*12ee*/ 	.byte	0x3f
	.zero		1


	//   ....[36]....
        /*12f0*/ 	.word	0x00011290
        /*12f4*/ 	.word	0x0000000d
        /*12f8*/ 	.word	0x00022830
        /*12fc*/ 	.short	0x010a
        /*12fe*/ 	.byte	0x3f
	.zero		1


	//   ....[37]....
        /*1300*/ 	.word	0x00011f40
        /*1304*/ 	.word	0x0000000d
        /*1308*/ 	.word	0x00022850
        /*130c*/ 	.short	0x010a
        /*130e*/ 	.byte	0x3f
	.zero		1


	//   ....[38]....
        /*1310*/ 	.word	0x00011f80
        /*1314*/ 	.word	0x0000000d
        /*1318*/ 	.word	0x00022850
        /*131c*/ 	.short	0x010a
        /*131e*/ 	.byte	0x3f
	.zero		1


	//   ....[39]....
        /*1320*/ 	.word	0x00012c60
        /*1324*/ 	.word	0x000000a9
        /*1328*/ 	.word	0x00000000
        /*132c*/ 	.short	0x0101
        /*132e*/ 	.byte	0x3f
	.zero		1


	//   ....[40]....
        /*1330*/ 	.word	0x000138e0
        /*1334*/ 	.word	0x0000005c
        /*1338*/ 	.word	0x00000000
        /*133c*/ 	.short	0x0101
        /*133e*/ 	.byte	0x3f
	.zero		1


	//   ....[41]....
        /*1340*/ 	.word	0x00013f80
        /*1344*/ 	.word	0x0000000b
        /*1348*/ 	.word	0x00022850
        /*134c*/ 	.short	0x010a
        /*134e*/ 	.byte	0x3f
	.zero		1


	//   ....[42]....
        /*1350*/ 	.word	0x00014000
        /*1354*/ 	.word	0x0000000b
        /*1358*/ 	.word	0x00022850
        /*135c*/ 	.short	0x010a
        /*135e*/ 	.byte	0x3f
	.zero		1


	//   ....[43]....
        /*1360*/ 	.word	0x000147c0
        /*1364*/ 	.word	0x00000000
        /*1368*/ 	.word	0x00000000
        /*136c*/ 	.short	0x0101
        /*136e*/ 	.byte	0x3f
	.zero		1


	//   ....[44]....
        /*1370*/ 	.word	0x00016250
        /*1374*/ 	.word	0x00000000
        /*1378*/ 	.word	0x00000000
        /*137c*/ 	.short	0x0101
        /*137e*/ 	.byte	0x3f
	.zero		1


	//   ....[45]....
        /*1380*/ 	.word	0x00018660
        /*1384*/ 	.word	0x00000016
        /*1388*/ 	.word	0x00022820
        /*138c*/ 	.short	0x010a
        /*138e*/ 	.byte	0x3f
	.zero		1


	//   ....[46]....
        /*1390*/ 	.word	0x00018720
        /*1394*/ 	.word	0x00000005
        /*1398*/ 	.word	0x000228a0
        /*139c*/ 	.short	0x010a
        /*139e*/ 	.byte	0x3f
	.zero		1


	//   ....[47]....
        /*13a0*/ 	.word	0x00018950
        /*13a4*/ 	.word	0x00000005
        /*13a8*/ 	.word	0x000228c0
        /*13ac*/ 	.short	0x010a
        /*13ae*/ 	.byte	0x3f
	.zero		1


	//   ....[48]....
        /*13b0*/ 	.word	0x00018cd0
        /*13b4*/ 	.word	0x00000005
        /*13b8*/ 	.word	0x000228a0
        /*13bc*/ 	.short	0x010a
        /*13be*/ 	.byte	0x3f
	.zero		1


	//   ....[49]....
        /*13c0*/ 	.word	0x00018ef0
        /*13c4*/ 	.word	0x00000005
        /*13c8*/ 	.word	0x000228c0
        /*13cc*/ 	.short	0x010a
        /*13ce*/ 	.byte	0x3f
	.zero		1


	//   ....[50]....
        /*13d0*/ 	.word	0x00019e30
        /*13d4*/ 	.word	0x00000006
        /*13d8*/ 	.word	0x00022880
        /*13dc*/ 	.short	0x010a
        /*13de*/ 	.byte	0x3f
	.zero		1


	//   ....[51]....
        /*13e0*/ 	.word	0x0001a6e0
        /*13e4*/ 	.word	0x00000006
        /*13e8*/ 	.word	0x00022870
        /*13ec*/ 	.short	0x0107
        /*13ee*/ 	.byte	0x3f
	.zero		1


	//   ....[52]....
        /*13f0*/ 	.word	0x0001a7a0
        /*13f4*/ 	.word	0x00000006
        /*13f8*/ 	.word	0x00022870
        /*13fc*/ 	.short	0x0101
        /*13fe*/ 	.byte	0x3f
	.zero		1


	//   ....[53]....
        /*1400*/ 	.word	0x0001a7f0
        /*1404*/ 	.word	0x00000006
        /*1408*/ 	.word	0x00022840
        /*140c*/ 	.short	0x010a
        /*140e*/ 	.byte	0x3f
	.zero		1


	//   ....[54]....
        /*1410*/ 	.word	0x0001af70
        /*1414*/ 	.word	0x00000006
        /*1418*/ 	.word	0x00022830
        /*141c*/ 	.short	0x0107
        /*141e*/ 	.byte	0x3f
	.zero		1


	//   ....[55]....
        /*1420*/ 	.word	0x0001b050
        /*1424*/ 	.word	0x00000006
        /*1428*/ 	.word	0x00022830
        /*142c*/ 	.short	0x0101
        /*142e*/ 	.byte	0x3f
	.zero		1


	//   ....[56]....
        /*1430*/ 	.word	0x0001bab0
        /*1434*/ 	.word	0x00000016
        /*1438*/ 	.word	0x00022800
        /*143c*/ 	.short	0x0107
        /*143e*/ 	.byte	0x3f
	.zero		1


	//   ....[57]....
        /*1440*/ 	.word	0x0001bba0
        /*1444*/ 	.word	0x00000016
        /*1448*/ 	.word	0x00022800
        /*144c*/ 	.short	0x0101
        /*144e*/ 	.byte	0x3f
	.zero		1


	//   ....[58]....
        /*1450*/ 	.word	0x0001bbc0
        /*1454*/ 	.word	0x00000016
        /*1458*/ 	.word	0x00022820
        /*145c*/ 	.short	0x010a
        /*145e*/ 	.byte	0x3f
	.zero		1


	//   ....[59]....
        /*1460*/ 	.word	0x0001c0b0
        /*1464*/ 	.word	0x00000000
        /*1468*/ 	.word	0x00022880
        /*146c*/ 	.short	0x010a
        /*146e*/ 	.byte	0x3f
	.zero		1


	//   ....[60]....
        /*1470*/ 	.word	0x0001c6a0
        /*1474*/ 	.word	0x00000000
        /*1478*/ 	.word	0x00022870
        /*147c*/ 	.short	0x0107
        /*147e*/ 	.byte	0x3f
	.zero		1


	//   ....[61]....
        /*1480*/ 	.word	0x0001c760
        /*1484*/ 	.word	0x00000000
        /*1488*/ 	.word	0x00022870
        /*148c*/ 	.short	0x0101
        /*148e*/ 	.byte	0x3f
	.zero		1


	//   ....[62]....
        /*1490*/ 	.word	0x0001c790
        /*1494*/ 	.word	0x00000000
        /*1498*/ 	.word	0x00022840
        /*149c*/ 	.short	0x010a
        /*149e*/ 	.byte	0x3f
	.zero		1


	//   ....[63]....
        /*14a0*/ 	.word	0x0001cd50
        /*14a4*/ 	.word	0x00000000
        /*14a8*/ 	.word	0x00022830
        /*14ac*/ 	.short	0x0107
        /*14ae*/ 	.byte	0x3f
	.zero		1


	//   ....[64]....
        /*14b0*/ 	.word	0x0001ce20
        /*14b4*/ 	.word	0x00000000
        /*14b8*/ 	.word	0x00022830
        /*14bc*/ 	.short	0x0101
        /*14be*/ 	.byte	0x3f
	.zero		1


	//   ....[65]....
        /*14c0*/ 	.word	0x0001cea0
        /*14c4*/ 	.word	0x00000000
        /*14c8*/ 	.word	0x00022870
        /*14cc*/ 	.short	0x010a
        /*14ce*/ 	.byte	0x3f
	.zero		1


	//   ....[66]....
        /*14d0*/ 	.word	0x0001cf30
        /*14d4*/ 	.word	0x00000000
        /*14d8*/ 	.word	0x00022860
        /*14dc*/ 	.short	0x010a
        /*14de*/ 	.byte	0x3f
	.zero		1


	//   ....[67]....
        /*14e0*/ 	.word	0x0001d600
        /*14e4*/ 	.word	0x00000000
        /*14e8*/ 	.word	0x00022850
        /*14ec*/ 	.short	0x0101
        /*14ee*/ 	.byte	0x3f
	.zero		1


	//   ....[68]....
        /*14f0*/ 	.word	0x0001d690
        /*14f4*/ 	.word	0x00000000
        /*14f8*/ 	.word	0x00000000
        /*14fc*/ 	.short	0x0101
        /*14fe*/ 	.byte	0x3f
	.zero		1


	//   ....[69]....
        /*1500*/ 	.word	0x0001d860
        /*1504*/ 	.word	0x00000000
        /*1508*/ 	.word	0x00022870
        /*150c*/ 	.short	0x010a
        /*150e*/ 	.byte	0x3f
	.zero		1


	//   ....[70]....
        /*1510*/ 	.word	0x0001d8f0
        /*1514*/ 	.word	0x00000000
        /*1518*/ 	.word	0x00022860
        /*151c*/ 	.short	0x010a
        /*151e*/ 	.byte	0x3f
	.zero		1


	//   ....[71]....
        /*1520*/ 	.word	0x0001dfd0
        /*1524*/ 	.word	0x00000000
        /*1528*/ 	.word	0x00022850
        /*152c*/ 	.short	0x0101
        /*152e*/ 	.byte	0x3f
	.zero		1


	//   ....[72]....
        /*1530*/ 	.word	0x0001e080
        /*1534*/ 	.word	0x00000000
        /*1538*/ 	.word	0x00000000
        /*153c*/ 	.short	0x0101
        /*153e*/ 	.byte	0x3f
	.zero		1


	//   ....[73]....
        /*1540*/ 	.word	0x0001eb80
        /*1544*/ 	.word	0x00000005
        /*1548*/ 	.word	0x00022820
        /*154c*/ 	.short	0x010a
        /*154e*/ 	.byte	0x3f
	.zero		1


	//   ....[74]....
        /*1550*/ 	.word	0x0001ed20
        /*1554*/ 	.word	0x00000003
        /*1558*/ 	.word	0x00022840
        /*155c*/ 	.short	0x010a
        /*155e*/ 	.byte	0x3f
	.zero		1


	//   ....[75]....
        /*1560*/ 	.word	0x0001edb0
        /*1564*/ 	.word	0x00000005
        /*1568*/ 	.word	0x00022840
        /*156c*/ 	.short	0x010a
        /*156e*/ 	.byte	0x3f
	.zero		1


	//   ....[76]....
        /*1570*/ 	.word	0x0001edf0
        /*1574*/ 	.word	0x00000003
        /*1578*/ 	.word	0x00022860
        /*157c*/ 	.short	0x010a
        /*157e*/ 	.byte	0x3f
	.zero		1


	//   ....[77]....
        /*1580*/ 	.word	0x0001ee30
        /*1584*/ 	.word	0x00000005
        /*1588*/ 	.word	0x00022860
        /*158c*/ 	.short	0x010a
        /*158e*/ 	.byte	0x3f
	.zero		1


	//   ....[78]....
        /*1590*/ 	.word	0x0001ee70
        /*1594*/ 	.word	0x00000003
        /*1598*/ 	.word	0x00022880
        /*159c*/ 	.short	0x010a
        /*159e*/ 	.byte	0x3f
	.zero		1


	//   ....[79]....
        /*15a0*/ 	.word	0x0001eeb0
        /*15a4*/ 	.word	0x00000005
        /*15a8*/ 	.word	0x00022880
        /*15ac*/ 	.short	0x010a
        /*15ae*/ 	.byte	0x3f
	.zero		1


	//   ....[80]....
        /*15b0*/ 	.word	0x0001ef10
        /*15b4*/ 	.word	0x00000058
        /*15b8*/ 	.word	0x00022890
        /*15bc*/ 	.short	0x010a
        /*15be*/ 	.byte	0x3f
	.zero		1


	//   ....[81]....
        /*15c0*/ 	.word	0x0001f2c0
        /*15c4*/ 	.word	0x00000058
        /*15c8*/ 	.word	0x00022890
        /*15cc*/ 	.short	0x010a
        /*15ce*/ 	.byte	0x3f
	.zero		1


	//   ....[82]....
        /*15d0*/ 	.word	0x0001f680
        /*15d4*/ 	.word	0x00000058
        /*15d8*/ 	.word	0x00022890
        /*15dc*/ 	.short	0x010a
        /*15de*/ 	.byte	0x3f
	.zero		1


	//   ....[83]....
        /*15e0*/ 	.word	0x0001fa30
        /*15e4*/ 	.word	0x00000058
        /*15e8*/ 	.word	0x000228b0
        /*15ec*/ 	.short	0x010a
        /*15ee*/ 	.byte	0x3f
	.zero		1


	//   ....[84]....
        /*15f0*/ 	.word	0x0001fcf0
        /*15f4*/ 	.word	0x00000012
        /*15f8*/ 	.word	0x00022800
        /*15fc*/ 	.short	0x010a
        /*15fe*/ 	.byte	0x3f
	.zero		1


	//   ....[85]....
        /*1600*/ 	.word	0x0001ff10
        /*1604*/ 	.word	0x00000012
        /*1608*/ 	.word	0x00022800
        /*160c*/ 	.short	0x010a
        /*160e*/ 	.byte	0x3f
	.zero		1


	//   ....[86]....
        /*1610*/ 	.word	0x0001ff60
        /*1614*/ 	.word	0x00000003
        /*1618*/ 	.word	0x00022830
        /*161c*/ 	.short	0x010a
        /*161e*/ 	.byte	0x3f
	.zero		1


	//   ....[87]....
        /*1620*/ 	.word	0x0001ffb0
        /*1624*/ 	.word	0x0000000d
        /*1628*/ 	.word	0x00022830
        /*162c*/ 	.short	0x010a
        /*162e*/ 	.byte	0x3f
	.zero		1


	//   ....[88]....
        /*1630*/ 	.word	0x00020000
        /*1634*/ 	.word	0x0000000d
        /*1638*/ 	.word	0x00022850
        /*163c*/ 	.short	0x010a
        /*163e*/ 	.byte	0x3f
	.zero		1


	//   ....[89]....
        /*1640*/ 	.word	0x00020050
        /*1644*/ 	.word	0x0000000b
        /*1648*/ 	.word	0x00022850
        /*164c*/ 	.short	0x010a
        /*164e*/ 	.byte	0x3f
	.zero		1


	//   ....[90]....
        /*1650*/ 	.word	0x00021610
        /*1654*/ 	.word	0x00000016
        /*1658*/ 	.word	0x00022820
        /*165c*/ 	.short	0x010a
        /*165e*/ 	.byte	0x3f
	.zero		1


	//   ....[91]....
        /*1660*/ 	.word	0x00021660
        /*1664*/ 	.word	0x00000005
        /*1668*/ 	.word	0x000228a0
        /*166c*/ 	.short	0x010a
        /*166e*/ 	.byte	0x3f
	.zero		1


	//   ....[92]....
        /*1670*/ 	.word	0x000216b0
        /*1674*/ 	.word	0x00000005
        /*1678*/ 	.word	0x000228c0
        /*167c*/ 	.short	0x010a
        /*167e*/ 	.byte	0x3f
	.zero		1


	//   ....[93]....
        /*1680*/ 	.word	0x00021700
        /*1684*/ 	.word	0x00000005
        /*1688*/ 	.word	0x000228a0
        /*168c*/ 	.short	0x010a
        /*168e*/ 	.byte	0x3f
	.zero		1


	//   ....[94]....
        /*1690*/ 	.word	0x00021750
        /*1694*/ 	.word	0x00000005
        /*1698*/ 	.word	0x000228c0
        /*169c*/ 	.short	0x010a
        /*169e*/ 	.byte	0x3f
	.zero		1


	//   ....[95]....
        /*16a0*/ 	.word	0x00021880
        /*16a4*/ 	.word	0x00000006
        /*16a8*/ 	.word	0x00022880
        /*16ac*/ 	.short	0x010a
        /*16ae*/ 	.byte	0x3f
	.zero		1


	//   ....[96]....
        /*16b0*/ 	.word	0x000225d0
        /*16b4*/ 	.word	0x00000006
        /*16b8*/ 	.word	0x00022840
        /*16bc*/ 	.short	0x010a
        /*16be*/ 	.byte	0x3f
	.zero		1


	//   ....[97]....
        /*16c0*/ 	.word	0x00023c30
        /*16c4*/ 	.word	0x00000016
        /*16c8*/ 	.word	0x00022820
        /*16cc*/ 	.short	0x010a
        /*16ce*/ 	.byte	0x3f
	.zero		1


	//   ....[98]....
        /*16d0*/ 	.word	0x00023c80
        /*16d4*/ 	.word	0x00000000
        /*16d8*/ 	.word	0x00022880
        /*16dc*/ 	.short	0x010a
        /*16de*/ 	.byte	0x3f
	.zero		1


	//   ....[99]....
        /*16e0*/ 	.word	0x000247c0
        /*16e4*/ 	.word	0x00000000
        /*16e8*/ 	.word	0x00022840
        /*16ec*/ 	.short	0x010a
        /*16ee*/ 	.byte	0x3f
	.zero		1


	//   ....[100]....
        /*16f0*/ 	.word	0x000252d0
        /*16f4*/ 	.word	0x00000000
        /*16f8*/ 	.word	0x00022870
        /*16fc*/ 	.short	0x010a
        /*16fe*/ 	.byte	0x3f
	.zero		1


	//   ....[101]....
        /*1700*/ 	.word	0x00025320
        /*1704*/ 	.word	0x00000000
        /*1708*/ 	.word	0x00022860
        /*170c*/ 	.short	0x010a
        /*170e*/ 	.byte	0x3f
	.zero		1


	//   ....[102]....
        /*1710*/ 	.word	0x00025370
        /*1714*/ 	.word	0x00000000
        /*1718*/ 	.word	0x00022870
        /*171c*/ 	.short	0x010a
        /*171e*/ 	.byte	0x3f
	.zero		1


	//   ....[103]....
        /*1720*/ 	.word	0x000253c0
        /*1724*/ 	.word	0x00000000
        /*1728*/ 	.word	0x00022860
        /*172c*/ 	.short	0x010a
        /*172e*/ 	.byte	0x3f
	.zero		1


	//   ....[104]....
        /*1730*/ 	.word	0x00025d40
        /*1734*/ 	.word	0x00000005
        /*1738*/ 	.word	0x00022820
        /*173c*/ 	.short	0x010a
        /*173e*/ 	.byte	0x3f
	.zero		1


	//   ....[105]....
        /*1740*/ 	.word	0x00025ee0
        /*1744*/ 	.word	0x00000003
        /*1748*/ 	.word	0x00022840
        /*174c*/ 	.short	0x010a
        /*174e*/ 	.byte	0x3f
	.zero		1


	//   ....[106]....
        /*1750*/ 	.word	0x00025f30
        /*1754*/ 	.word	0x00000005
        /*1758*/ 	.word	0x00022840
        /*175c*/ 	.short	0x010a
        /*175e*/ 	.byte	0x3f
	.zero		1


	//   ....[107]....
        /*1760*/ 	.word	0x00025f80
        /*1764*/ 	.word	0x00000003
        /*1768*/ 	.word	0x00022860
        /*176c*/ 	.short	0x010a
        /*176e*/ 	.byte	0x3f
	.zero		1


	//   ....[108]....
        /*1770*/ 	.word	0x00025fd0
        /*1774*/ 	.word	0x00000005
        /*1778*/ 	.word	0x00022860
        /*177c*/ 	.short	0x010a
        /*177e*/ 	.byte	0x3f
	.zero		1


	//   ....[109]....
        /*1780*/ 	.word	0x00026020
        /*1784*/ 	.word	0x00000003
        /*1788*/ 	.word	0x00022880
        /*178c*/ 	.short	0x010a
        /*178e*/ 	.byte	0x3f
	.zero		1


	//----- nvinfo : EIATTR_NUM_MBARRIERS
	.align		4
.L_930:
        /*1790*/ 	.byte	0x03, 0x38
        /*1792*/ 	.short	0x0016


	//----- nvinfo : EIATTR_EXIT_INSTR_OFFSETS
	.align		4
        /*1794*/ 	.byte	0x04, 0x1c
        /*1796*/ 	.short	(.L_932 - .L_931)


	//   ....[0]....
.L_931:
        /*1798*/ 	.word	0x0001ef00


	//----- nvinfo : EIATTR_MAX_THREADS
	.align		4
.L_932:
        /*179c*/ 	.byte	0x04, 0x05
        /*179e*/ 	.short	(.L_934 - .L_933)
.L_933:
        /*17a0*/ 	.word	0x00000180
        /*17a4*/ 	.word	0x00000001
        /*17a8*/ 	.word	0x00000001


	//----- nvinfo : EIATTR_CRS_STACK_SIZE
	.align		4
.L_934:
        /*17ac*/ 	.byte	0x04, 0x1e
        /*17ae*/ 	.short	(.L_936 - .L_935)
.L_935:
        /*17b0*/ 	.word	0x00000000


	//----- nvinfo : EIATTR_CBANK_PARAM_SIZE
	.align		4
.L_936:
        /*17b4*/ 	.byte	0x03, 0x19
        /*17b6*/ 	.short	0x0af0


	//----- nvinfo : EIATTR_PARAM_CBANK
	.align		4
        /*17b8*/ 	.byte	0x04, 0x0a
        /*17ba*/ 	.short	(.L_938 - .L_937)
	.align		4
.L_937:
        /*17bc*/ 	.word	index@(.nv.constant0._ZN7cutlass13device_kernelIN5flash11enable_sm90INS1_16FlashAttnFwdSm90INS1_25CollectiveMainloopFwdSm90ILi2EN4cute5tupleIJNS5_1CILi1EEES8_S8_EEENS6_IJNS7_ILi128EEENS7_ILi160EEESA_EEELi128ENS_12float_e4m3_tEfNS_4arch4Sm90ELb0ELb0ELb0ELb1ELb1ELb1ELb0ELb1ELb1ELb1ELb0ELb0EEENS1_21CollectiveEpilogueFwdINS6_IJSA_SA_SB_EEES9_NS_10bfloat16_tESF_Li256ELb1ELb1ELb0ELb1EEENS1_36VarlenDynamicPersistentTileSchedulerILi128ELi160ELi256ELi128ELb0ELb1ELb1ELb0ELb1ELb1EEEEEEEEEvNT_6ParamsE)
        /*17c0*/ 	.short	0x0210
        /*17c2*/ 	.short	0x0af0


	//----- nvinfo : EIATTR_SW_WAR
	.align		4
.L_938:
        /*17c4*/ 	.byte	0x04, 0x36
        /*17c6*/ 	.short	(.L_940 - .L_939)
.L_939:
        /*17c8*/ 	.word	0x00000008
.L_940:


//--------------------- .nv.info._ZN7cutlass13device_kernelIN5flash11enable_sm90INS1_16FlashAttnFwdSm90INS1_25CollectiveMainloopFwdSm90ILi2EN4cute5tupleIJNS5_1CILi1EEES8_S8_EEENS6_IJNS7_ILi128EEENS7_ILi160EEESA_EEELi128ENS_12float_e4m3_tEfNS_4arch4Sm90ELb0ELb1ELb0ELb0ELb1ELb0ELb0ELb1ELb1ELb1ELb0ELb0EEENS1_21CollectiveEpilogueFwdINS6_IJSA_SA_SB_EEES9_NS_10bfloat16_tESF_Li256ELb0ELb1ELb0ELb1EEENS1_30DynamicPersistentTileSchedulerILi256ELi128ELb0ELb1ELb1EEEEEEEEEvNT_6ParamsE --------------------------
	.section	.nv.info._ZN7cutlass13device_kernelIN5flash11enable_sm90INS1_16FlashAttnFwdSm90INS1_25CollectiveMainloopFwdSm90ILi2EN4cute5tupleIJNS5_1CILi1EEES8_S8_EEENS6_IJNS7_ILi128EEENS7_ILi160EEESA_EEELi128ENS_12float_e4m3_tEfNS_4arch4Sm90ELb0ELb1ELb0ELb0ELb1ELb0ELb0ELb1ELb1ELb1ELb0ELb0EEENS1_21CollectiveEpilogueFwdINS6_IJSA_SA_SB_EEES9_NS_10bfloat16_tESF_Li256ELb0ELb1ELb0ELb1EEENS1_30DynamicPersistentTileSchedulerILi256ELi128ELb0ELb1ELb1EEEEEEEEEvNT_6ParamsE,"",@"SHT_CUDA_INFO"
	.sectionflags	@""
	.align	4


	//----- nvinfo : EIATTR_CUDA_API_VERSION
	.align		4
        /*0000*/ 	.byte	0x04, 0x37
        /*0002*/ 	.short	(.L_942 - .L_941)
.L_941:
        /*0004*/ 	.word	0x00000082


	//----- nvinfo : EIATTR_KPARAM_INFO
	.align		4
.L_942:
        /*0008*/ 	.byte	0x04, 0x17
        /*000a*/ 	.short	(.L_944 - .L_943)
.L_943:
        /*000c*/ 	.word	0x00000000
        /*0010*/ 	.short	0x0000
        /*0012*/ 	.short	0x0070
        /*0014*/ 	.byte	0x00, 0xf0, 0x01, 0x2a


	//----- nvinfo : EIATTR_SPARSE_MMA_MASK
	.align		4
.L_944:
        /*0018*/ 	.byte	0x03, 0x50
        /*001a*/ 	.short	0x0000


	//----- nvinfo : EIATTR_MAXREG_COUNT
	.align		4
        /*001c*/ 	.byte	0x03, 0x1b
        /*001e*/ 	.short	0x00a8


	//----- nvinfo : EIATTR_NUM_BARRIERS
	.align		4
        /*0020*/ 	.byte	0x02, 0x4c
        /*0022*/ 	.byte	0x10
	.zero		1


	//----- nvinfo : EIATTR_EXTERNS
	.align		4
        /*0024*/ 	.byte	0x04, 0x0f
        /*0026*/ 	.short	(.L_946 - .L_945)


	//   ....[0]....
	.align		4
.L_945:
        /*0028*/ 	.word	index@(__assertfail)


	//----- nvinfo : EIATTR_ANNOTATIONS
	.align		4
.L_946:
        /*002c*/ 	.byte	0x04, 0x55
        /*002e*/ 	.short	(.L_948 - .L_947)


	//   ....[0]....
.L_947:
        /* <DEDUP_REMOVED lines=20> */


	//----- nvinfo : EIATTR_MERCURY_ISA_VERSION
	.align		4
.L_948:
        /*0160*/ 	.byte	0x03, 0x5f
        /*0162*/ 	.short	0x0101


	//----- nvinfo : EIATTR_INT_WARP_WIDE_INSTR_OFFSETS
	.align		4
        /*0164*/ 	.byte	0x04, 0x31
        /*0166*/ 	.short	(.L_950 - .L_949)


	//   ....[0]....
.L_949:
        /*0168*/ 	.word	0x000000c0


	//   ....[1]....
        /*016c*/ 	.word	0x000000d0


	//   ....[2]....
        /*0170*/ 	.word	0x00000170


	//   ....[3]....
        /*0174*/ 	.word	0x000150c0


	//   ....[4]....
        /*0178*/ 	.word	0x00015150


	//   ....[5]....
        /*017c*/ 	.word	0x00019200


	//   ....[6]....
        /*0180*/ 	.word	0x00019290


	//----- nvinfo : EIATTR_COOP_GROUP_MASK_REGIDS
	.align		4
.L_950:
        /*0184*/ 	.byte	0x04, 0x29
        /*0186*/ 	.short	(.L_952 - .L_951)


	//   ....[0]....
.L_951:
        /*0188*/ 	.word	0xffffffff


	//   ....[1]....
        /*018c*/ 	.word	0xffffffff


	//   ....[2]....
        /*0190*/ 	.word	0xffffffff


	//   ....[3]....
        /*0194*/ 	.word	0xffffffff


	//   ....[4]....
        /*0198*/ 	.word	0xffffffff


	//   ....[5]....
        /*019c*/ 	.word	0xffffffff


	//   ....[6]....
        /*01a0*/ 	.word	0xffffffff


	//   ....[7]....
        /*01a4*/ 	.word	0xffffffff


	//   ....[8]....
        /*01a8*/ 	.word	0xffffffff


	//   ....[9]....
        /*01ac*/ 	.word	0xffffffff


	//   ....[10]....
        /*01b0*/ 	.word	0xffffffff


	//   ....[11]....
        /*01b4*/ 	.word	0xffffffff


	//   ....[12]....
        /*01b8*/ 	.word	0xffffffff


	//   ....[13]....
        /*01bc*/ 	.word	0xffffffff


	//   ....[14]....
        /*01c0*/ 	.word	0xffffffff


	//   ....[15]....
        /*01c4*/ 	.word	0xffffffff


	//   ....[16]....
        /*01c8*/ 	.word	0xffffffff


	//   ....[17]....
        /*01cc*/ 	.word	0xffffffff


	//   ....[18]....
        /*01d0*/ 	.word	0xffffffff


	//   ....[19]....
        /*01d4*/ 	.word	0xffffffff


	//   ....[20]....
        /*01d8*/ 	.word	0xffffffff


	//   ....[21]....
        /*01dc*/ 	.word	0xffffffff


	//   ....[22]....
        /*01e0*/ 	.word	0xffffffff


	//   ....[23]....
        /*01e4*/ 	.word	0xffffffff


	//   ....[24]....
        /*01e8*/ 	.word	0xffffffff


	//   ....[25]....
        /*01ec*/ 	.word	0xffffffff


	//   ....[26]....
        /*01f0*/ 	.word	0xffffffff


	//   ....[27]....
        /*01f4*/ 	.word	0xffffffff


	//   ....[28]....
        /*01f8*/ 	.word	0xffffffff


	//   ....[29]....
        /*01fc*/ 	.word	0xffffffff


	//   ....[30]....
        /*0200*/ 	.word	0xffffffff


	//   ....[31]....
        /*0204*/ 	.word	0xffffffff


	//   ....[32]....
        /*0208*/ 	.word	0xffffffff


	//   ....[33]....
        /*020c*/ 	.word	0xffffffff


	//   ....[34]....
        /*0210*/ 	.word	0xffffffff


	//   ....[35]....
        /*0214*/ 	.word	0xffffffff


	//   ....[36]....
        /*0218*/ 	.word	0xffffffff


	//   ....[37]....
        /*021c*/ 	.word	0xffffffff


	//   ....[38]....
        /*0220*/ 	.word	0xffffffff


	//   ....[39]....
        /*0224*/ 	.word	0xffffffff


	//   ....[40]....
        /*0228*/ 	.word	0xffffffff


	//   ....[41]....
        /*022c*/ 	.word	0xffffffff


	//   ....[42]....
        /*0230*/ 	.word	0xffffffff


	//   ....[43]....
        /*0234*/ 	.word	0xffffffff


	//   ....[44]....
        /*0238*/ 	.word	0xffffffff


	//   ....[45]....
        /*023c*/ 	.word	0xffffffff


	//   ....[46]....
        /*0240*/ 	.word	0xffffffff


	//   ....[47]....
        /*0244*/ 	.word	0xffffffff


	//   ....[48]....
        /*0248*/ 	.word	0xffffffff


	//   ....[49]....
        /*024c*/ 	.word	0xffffffff


	//   ....[50]....
        /*0250*/ 	.word	0xffffffff


	//   ....[51]....
        /*0254*/ 	.word	0xffffffff


	//   ....[52]....
        /*0258*/ 	.word	0xffffffff


	//   ....[53]....
        /*025c*/ 	.word	0xffffffff


	//   ....[54]....
        /*0260*/ 	.word	0xffffffff


	//   ....[55]....
        /*0264*/ 	.word	0xffffffff


	//   ....[56]....
        /*0268*/ 	.word	0xffffffff


	//   ....[57]....
        /*026c*/ 	.word	0xffffffff


	//   ....[58]....
        /*0270*/ 	.word	0xffffffff


	//   ....[59]....
        /*0274*/ 	.word	0xffffffff


	//   ....[60]....
        /*0278*/ 	.word	0xffffffff


	//   ....[61]....
        /*027c*/ 	.word	0xffffffff


	//   ....[62]....
        /*0280*/ 	.word	0xffffffff


	//   ....[63]....
        /*0284*/ 	.word	0xffffffff


	//   ....[64]....
        /*0288*/ 	.word	0xffffffff


	//   ....[65]....
        /*028c*/ 	.word	0xffffffff


	//   ....[66]....
        /*0290*/ 	.word	0xffffffff


	//   ....[67]....
        /*0294*/ 	.word	0xffffffff


	//   ....[68]....
        /*0298*/ 	.word	0xffffffff


	//   ....[69]....
        /*029c*/ 	.word	0xffffffff


	//   ....[70]....
        /*02a0*/ 	.word	0xffffffff


	//   ....[71]....
        /*02a4*/ 	.word	0xffffffff


	//   ....[72]....
        /*02a8*/ 	.word	0xffffffff


	//   ....[73]....
        /*02ac*/ 	.word	0xffffffff


	//   ....[74]....
        /*02b0*/ 	.word	0xffffffff


	//   ....[75]....
        /*02b4*/ 	.word	0xffffffff


	//   ....[76]....
        /*02b8*/ 	.word	0xffffffff


	//   ....[77]....
        /*02bc*/ 	.word	0xffffffff


	//   ....[78]....
        /*02c0*/ 	.word	0xffffffff


	//   ....[79]....
        /*02c4*/ 	.word	0xffffffff


	//   ....[80]....
        /*02c8*/ 	.word	0xffffffff


	//   ....[81]....
        /*02cc*/ 	.word	0xffffffff


	//   ....[82]....
        /*02d0*/ 	.word	0xffffffff


	//   ....[83]....
        /*02d4*/ 	.word	0xffffffff


	//   ....[84]....
        /*02d8*/ 	.word	0xffffffff


	//   ....[85]....
        /*02dc*/ 	.word	0xffffffff


	//   ....[86]....
        /*02e0*/ 	.word	0xffffffff


	//   ....[87]....
        /*02e4*/ 	.word	0xffffffff


	//   ....[88]....
        /*02e8*/ 	.word	0xffffffff


	//   ....[89]....
        /*02ec*/ 	.word	0xffffffff


	//   ....[90]....
        /*02f0*/ 	.word	0xffffffff


	//   ....[91]....
        /*02f4*/ 	.word	0xffffffff


	//   ....[92]....
        /*02f8*/ 	.word	0xffffffff


	//   ....[93]....
        /*02fc*/ 	.word	0xffffffff


	//   ....[94]....
        /*0300*/ 	.word	0xffffffff


	//   ....[95]....
        /*0304*/ 	.word	0xffffffff


	//   ....[96]....
        /*0308*/ 	.word	0xffffffff


	//   ....[97]....
        /*030c*/ 	.word	0xffffffff


	//   ....[98]....
        /*0310*/ 	.word	0xffffffff


	//   ....[99]....
        /*0314*/ 	.word	0xffffffff


	//   ....[100]....
        /*0318*/ 	.word	0xffffffff


	//   ....[101]....
        /*031c*/ 	.word	0xffffffff


	//   ....[102]....
        /*0320*/ 	.word	0xffffffff


	//   ....[103]....
        /*0324*/ 	.word	0xffffffff


	//   ....[104]....
        /*0328*/ 	.word	0xffffffff


	//   ....[105]....
        /*032c*/ 	.word	0xffffffff


	//   ....[106]....
        /*0330*/ 	.word	0xffffffff


	//   ....[107]....
        /*0334*/ 	.word	0xffffffff


	//   ....[108]....
        /*0338*/ 	.word	0xffffffff


	//   ....[109]....
        /*033c*/ 	.word	0xffffffff


	//   ....[110]....
        /*0340*/ 	.word	0xffffffff


	//   ....[111]....
        /*0344*/ 	.word	0xffffffff


	//   ....[112]....
        /*0348*/ 	.word	0xffffffff


	//   ....[113]....
        /*034c*/ 	.word	0xffffffff


	//   ....[114]....
        /*0350*/ 	.word	0xffffffff


	//   ....[115]....
        /*0354*/ 	.word	0xffffffff


	//   ....[116]....
        /*0358*/ 	.word	0xffffffff


	//   ....[117]....
        /*035c*/ 	.word	0xffffffff


	//   ....[118]....
        /*0360*/ 	.word	0xffffffff


	//   ....[119]....
        /*0364*/ 	.word	0xffffffff


	//   ....[120]....
        /*0368*/ 	.word	0xffffffff


	//   ....[121]....
        /*036c*/ 	.word	0xffffffff


	//   ....[122]....
        /*0370*/ 	.word	0xffffffff


	//   ....[123]....
        /*0374*/ 	.word	0xffffffff


	//   ....[124]....
        /*0378*/ 	.word	0xffffffff


	//   ....[125]....
        /*037c*/ 	.word	0xffffffff


	//   ....[126]....
        /*0380*/ 	.word	0xffffffff


	//   ....[127]....
        /*0384*/ 	.word	0xffffffff


	//   ....[128]....
        /*0388*/ 	.word	0xffffffff


	//   ....[129]....
        /*038c*/ 	.word	0xffffffff


	//   ....[130]....
        /*0390*/ 	.word	0xffffffff


	//   ....[131]....
        /*0394*/ 	.word	0xffffffff


	//   ....[132]....
        /*0398*/ 	.word	0xffffffff


	//   ....[133]....
        /*039c*/ 	.word	0xffffffff


	//   ....[134]....
        /*03a0*/ 	.word	0xffffffff


	//   ....[135]....
        /*03a4*/ 	.word	0xffffffff


	//   ....[136]....
        /*03a8*/ 	.word	0xffffffff


	//   ....[137]....
        /*03ac*/ 	.word	0xffffffff


	//   ....[138]....
        /*03b0*/ 	.word	0xffffffff


	//   ....[139]....
        /*03b4*/ 	.word	0xffffffff


	//   ....[140]....
        /*03b8*/ 	.word	0xffffffff


	//   ....[141]....
        /*03bc*/ 	.word	0xffffffff


	//   ....[142]....
        /*03c0*/ 	.word	0xffffffff


	//   ....[143]....
        /*03c4*/ 	.word	0xffffffff


	//   ....[144]....
        /*03c8*/ 	.word	0xffffffff


	//   ....[145]....
        /*03cc*/ 	.word	0xffffffff


	//   ....[146]....
        /*03d0*/ 	.word	0xffffffff


	//   ....[147]....
        /*03d4*/ 	.word	0xffffffff


	//   ....[148]....
        /*03d8*/ 	.word	0xffffffff


	//   ....[149]....
        /*03dc*/ 	.word	0xffffffff


	//   ....[150]....
        /*03e0*/ 	.word	0xffffffff


	//   ....[151]....
        /*03e4*/ 	.word	0xffffffff


	//   ....[152]....
        /*03e8*/ 	.word	0xffffffff


	//   ....[153]....
        /*03ec*/ 	.word	0xffffffff


	//   ....[154]....
        /*03f0*/ 	.word	0xffffffff


	//   ....[155]....
        /*03f4*/ 	.word	0xffffffff


	//   ....[156]....
        /*03f8*/ 	.word	0xffffffff


	//   ....[157]....
        /*03fc*/ 	.word	0xffffffff


	//   ....[158]....
        /*0400*/ 	.word	0xffffffff


	//   ....[159]....
        /*0404*/ 	.word	0xffffffff


	//   ....[160]....
        /*0408*/ 	.word	0xffffffff


	//   ....[161]....
        /*040c*/ 	.word	0xffffffff


	//   ....[162]....
        /*0410*/ 	.word	0xffffffff


	//   ....[163]....
        /*0414*/ 	.word	0xffffffff


	//   ....[164]....
        /*0418*/ 	.word	0xffffffff


	//   ....[165]....
        /*041c*/ 	.word	0xffffffff


	//   ....[166]....
        /*0420*/ 	.word	0xffffffff


	//   ....[167]....
        /*0424*/ 	.word	0xffffffff


	//   ....[168]....
        /*0428*/ 	.word	0xffffffff


	//   ....[169]....
        /*042c*/ 	.word	0xffffffff


	//   ....[170]....
        /*0430*/ 	.word	0xffffffff


	//   ....[171]....
        /*0434*/ 	.word	0xffffffff


	//   ....[172]....
        /*0438*/ 	.word	0xffffffff


	//   ....[173]....
        /*043c*/ 	.word	0xffffffff


	//   ....[174]....
        /*0440*/ 	.word	0xffffffff


	//   ....[175]....
        /*0444*/ 	.word	0xffffffff


	//   ....[176]....
        /*0448*/ 	.word	0xffffffff


	//   ....[177]....
        /*044c*/ 	.word	0xffffffff


	//   ....[178]....
        /*0450*/ 	.word	0xffffffff


	//   ....[179]....
        /*0454*/ 	.word	0xffffffff


	//   ....[180]....
        /*0458*/ 	.word	0xffffffff


	//   ....[181]....
        /*045c*/ 	.word	0xffffffff


	//   ....[182]....
        /*0460*/ 	.word	0xffffffff


	//   ....[183]....
        /*0464*/ 	.word	0xffffffff


	//   ....[184]....
        /*0468*/ 	.word	0x0500000f


	//   ....[185]....
        /*046c*/ 	.word	0x0500000f


	//   ....[186]....
        /*0470*/ 	.word	0x0500000f


	//   ....[187]....
        /*0474*/ 	.word	0x0500000f


	//   ....[188]....
        /*0478*/ 	.word	0x0500000f


	//   ....[189]....
        /*047c*/ 	.word	0x0500000f


	//   ....[190]....
        /*0480*/ 	.word	0x0500000f


	//   ....[191]....
        /*0484*/ 	.word	0x0500000f


	//   ....[192]....
        /*0488*/ 	.word	0x0500000f


	//   ....[193]....
        /*048c*/ 	.word	0x0500000f


	//   ....[194]....
        /*0490*/ 	.word	0x0500000f


	//   ....[195]....
        /*0494*/ 	.word	0x0500000f


	//   ....[196]....
        /*0498*/ 	.word	0x0500000f


	//   ....[197]....
        /*049c*/ 	.word	0x0500000f


	//   ....[198]....
        /*04a0*/ 	.word	0x0500000f


	//   ....[199]....
        /*04a4*/ 	.word	0x0500000f


	//   ....[200]....
        /*04a8*/ 	.word	0x0500000f


	//   ....[201]....
        /*04ac*/ 	.word	0x0500000f


	//   ....[202]....
        /*04b0*/ 	.word	0x0500000f


	//   ....[203]....
        /*04b4*/ 	.word	0x0500000f


	//   ....[204]....
        /*04b8*/ 	.word	0x0500000f


	//   ....[205]....
        /*04bc*/ 	.word	0x0500000f


	//   ....[206]....
        /*04c0*/ 	.word	0x0500000f


	//   ....[207]....
        /*04c4*/ 	.word	0x0500000f


	//   ....[208]....
        /*04c8*/ 	.word	0x0500000f


	//   ....[209]....
        /*04cc*/ 	.word	0x0500000f


	//   ....[210]....
        /*04d0*/ 	.word	0x0500000f


	//   ....[211]....
        /*04d4*/ 	.word	0x0500000f


	//   ....[212]....
        /*04d8*/ 	.word	0x0500000f


	//   ....[213]....
        /*04dc*/ 	.word	0x0500000f


	//   ....[214]....
        /*04e0*/ 	.word	0x0500000f


	//   ....[215]....
        /*04e4*/ 	.word	0x0500000f


	//   ....[216]....
        /*04e8*/ 	.word	0x0500000f


	//   ....[217]....
        /*04ec*/ 	.word	0x0500000f


	//   ....[218]....
        /*04f0*/ 	.word	0x0500000f


	//   ....[219]....
        /*04f4*/ 	.word	0x0500000f


	//   ....[220]....
        /*04f8*/ 	.word	0x0500000f


	//   ....[221]....
        /*04fc*/ 	.word	0x0500000f


	//   ....[222]....
        /*0500*/ 	.word	0x0500000f


	//   ....[223]....
        /*0504*/ 	.word	0x0500000f


	//   ....[224]....
        /*0508*/ 	.word	0x0500000f


	//   ....[225]....
        /*050c*/ 	.word	0x0500000f


	//   ....[226]....
        /*0510*/ 	.word	0x0500000f


	//   ....[227]....
        /*0514*/ 	.word	0x0500000f


	//   ....[228]....
        /*0518*/ 	.word	0x0500000f


	//   ....[229]....
        /*051c*/ 	.word	0x0500000f


	//   ....[230]....
        /*0520*/ 	.word	0x0500000f


	//   ....[231]....
        /*0524*/ 	.word	0x0500000f


	//   ....[232]....
        /*0528*/ 	.word	0x0500000f


	//   ....[233]....
        /*052c*/ 	.word	0x0500000f


	//   ....[234]....
        /*0530*/ 	.word	0x0500000f


	//   ....[235]....
        /*0534*/ 	.word	0x0500000f


	//   ....[236]....
        /*0538*/ 	.word	0x0500000f


	//   ....[237]....
        /*053c*/ 	.word	0x0500000f


	//   ....[238]....
        /*0540*/ 	.word	0x0500000f


	//   ....[239]....
        /*0544*/ 	.word	0x0500000f


	//   ....[240]....
        /*0548*/ 	.word	0x0500000f


	//   ....[241]....
        /*054c*/ 	.word	0x0500000f


	//   ....[242]....
        /*0550*/ 	.word	0x0500000f


	//   ....[243]....
        /*0554*/ 	.word	0x0500000f


	//   ....[244]....
        /*0558*/ 	.word	0x0500000f


	//   ....[245]....
        /*055c*/ 	.word	0x0500000f


	//   ....[246]....
        /*0560*/ 	.word	0x0500000f


	//   ....[247]....
        /*0564*/ 	.word	0x0500000f


	//   ....[248]....
        /*0568*/ 	.word	0x0500000f


	//   ....[249]....
        /*056c*/ 	.word	0x0500000f


	//   ....[250]....
        /*0570*/ 	.word	0x0500000f


	//   ....[251]....
        /*0574*/ 	.word	0x0500000f


	//   ....[252]....
        /*0578*/ 	.word	0x0500000f


	//   ....[253]....
        /*057c*/ 	.word	0x0500000f


	//   ....[254]....
        /*0580*/ 	.word	0x0500000f


	//   ....[255]....
        /*0584*/ 	.word	0x0500000f


	//   ....[0]....
        /*0588*/ 	.word	0x0500000f


	//   ....[1]....
        /*058c*/ 	.word	0x0500000f


	//   ....[2]....
        /*0590*/ 	.word	0x0500000f


	//   ....[3]....
        /*0594*/ 	.word	0x0500000f


	//   ....[4]....
        /*0598*/ 	.word	0x0500000f


	//   ....[5]....
        /*059c*/ 	.word	0x0500000f


	//   ....[6]....
        /*05a0*/ 	.word	0x0500000f


	//   ....[7]....
        /*05a4*/ 	.word	0x0500000f


	//   ....[8]....
        /*05a8*/ 	.word	0x0500000f


	//   ....[9]....
        /*05ac*/ 	.word	0x0500000f


	//   ....[10]....
        /*05b0*/ 	.word	0x0500000f


	//   ....[11]....
        /*05b4*/ 	.word	0x0500000f


	//   ....[12]....
        /*05b8*/ 	.word	0x0500000f


	//   ....[13]....
        /*05bc*/ 	.word	0x0500000f


	//   ....[14]....
        /*05c0*/ 	.word	0x0500000f


	//   ....[15]....
        /*05c4*/ 	.word	0x0500000f


	//   ....[16]....
        /*05c8*/ 	.word	0x0500000f


	//   ....[17]....
        /*05cc*/ 	.word	0x0500000f


	//   ....[18]....
        /*05d0*/ 	.word	0x0500000f


	//   ....[19]....
        /*05d4*/ 	.word	0x0500000f


	//   ....[20]....
        /*05d8*/ 	.word	0x0500000f


	//   ....[21]....
        /*05dc*/ 	.word	0x0500000f


	//   ....[22]....
        /*05e0*/ 	.word	0x0500000f


	//   ....[23]....
        /*05e4*/ 	.word	0x0500000f


	//   ....[24]....
        /*05e8*/ 	.word	0x0500000f


	//   ....[25]....
        /*05ec*/ 	.word	0x0500000f


	//----- nvinfo : EIATTR_COOP_GROUP_INSTR_OFFSETS
	.align		4
.L_952:
        /*05f0*/ 	.byte	0x04, 0x28
        /*05f2*/ 	.short	(.L_954 - .L_953)


	//   ....[0]....
.L_953:
        /*05f4*/ 	.word	0x00000080


	//   ....[1]....
        /*05f8*/ 	.word	0x00000090


	//   ....[2]....
        /*05fc*/ 	.word	0x000002d0


	//   ....[3]....
        /*0600*/ 	.word	0x00000430


	//   ....[4]....
        /*0604*/ 	.word	0x00000550


	//   ....[5]....
        /*0608*/ 	.word	0x000006b0


	//   ....[6]....
        /*060c*/ 	.word	0x00001a70


	//   ....[7]....
        /*0610*/ 	.word	0x00002730


	//   ....[8]....
        /*0614*/ 	.word	0x00002980


	//   ....[9]....
        /*0618*/ 	.word	0x00003e70


	//   ....[10]....
        /*061c*/ 	.word	0x00003f90


	//   ....[11]....
        /*0620*/ 	.word	0x00004a40


	//   ....[12]....
        /*0624*/ 	.word	0x00004a90


	//   ....[13]....
        /*0628*/ 	.word	0x00006a70


	//   ....[14]....
        /*062c*/ 	.word	0x00006c70


	//   ....[15]....
        /*0630*/ 	.word	0x000082b0


	//   ....[16]....
        /*0634*/ 	.word	0x000083c0


	//   ....[17]....
        /*0638*/ 	.word	0x00008ee0


	//   ....[18]....
        /*063c*/ 	.word	0x00008f70


	//   ....[19]....
        /*0640*/ 	.word	0x0000b730


	//   ....[20]....
        /*0644*/ 	.word	0x0000b740


	//   ....[21]....
        /*0648*/ 	.word	0x0000b770


	//   ....[22]....
        /*064c*/ 	.word	0x0000b780


	//   ....[23]....
        /*0650*/ 	.word	0x0000dc20


	//   ....[24]....
        /*0654*/ 	.word	0x0000ec40


	//   ....[25]....
        /*0658*/ 	.word	0x0000f450


	//   ....[26]....
        /*065c*/ 	.word	0x0000f560


	//   ....[27]....
        /*0660*/ 	.word	0x000100d0


	//   ....[28]....
        /*0664*/ 	.word	0x00010130


	//   ....[29]....
        /*0668*/ 	.word	0x00011830


	//   ....[30]....
        /*066c*/ 	.word	0x00011840


	//   ....[31]....
        /*0670*/ 	.word	0x000118c0


	//   ....[32]....
        /*0674*/ 	.word	0x000118d0


	//   ....[33]....
        /*0678*/ 	.word	0x00012ca0


	//   ....[34]....
        /*067c*/ 	.word	0x00012cb0


	//   ....[35]....
        /*0680*/ 	.word	0x00012cc0


	//   ....[36]....
        /*0684*/ 	.word	0x00012cd0


	//   ....[37]....
        /*0688*/ 	.word	0x00012ce0


	//   ....[38]....
        /*068c*/ 	.word	0x00012cf0


	//   ....[39]....
        /*0690*/ 	.word	0x00012d00


	//   ....[40]....
        /*0694*/ 	.word	0x00012d10


	//   ....[41]....
        /*0698*/ 	.word	0x00012d20


	//   ....[42]....
        /*069c*/ 	.word	0x00012d50


	//   ....[43]....
        /*06a0*/ 	.word	0x00012d90


	//   ....[44]....
        /*06a4*/ 	.word	0x00012da0


	//   ....[45]....
        /*06a8*/ 	.word	0x00012dd0


	//   ....[46]....
        /*06ac*/ 	.word	0x00012de0


	//   ....[47]....
        /*06b0*/ 	.word	0x00012df0


	//   ....[48]....
        /*06b4*/ 	.word	0x00012e00


	//   ....[49]....
        /*06b8*/ 	.word	0x00012e10


	//   ....[50]....
        /*06bc*/ 	.word	0x00012e20


	//   ....[51]....
        /*06c0*/ 	.word	0x00012e30


	//   ....[52]....
        /*06c4*/ 	.word	0x00012e40


	//   ....[53]....
        /*06c8*/ 	.word	0x00012e50


	//   ....[54]....
        /*06cc*/ 	.word	0x00012e60


	//   ....[55]....
        /*06d0*/ 	.word	0x00012e70


	//   ....[56]....
        /*06d4*/ 	.word	0x00012e80


	//   ....[57]....
        /*06d8*/ 	.word	0x00012e90


	//   ....[58]....
        /*06dc*/ 	.word	0x00012ea0


	//   ....[59]....
        /*06e0*/ 	.word	0x00012ed0


	//   ....[60]....
        /*06e4*/ 	.word	0x00012f00


	//   ....[61]....
        /*06e8*/ 	.word	0x00012f20


	//   ....[62]....
        /*06ec*/ 	.word	0x00012f30


	//   ....[63]....
        /*06f0*/ 	.word	0x00012f40


	//   ....[64]....
        /*06f4*/ 	.word	0x00012f50


	//   ....[65]....
        /*06f8*/ 	.word	0x00013040


	//   ....[66]....
        /*06fc*/ 	.word	0x00013070


	//   ....[67]....
        /*0700*/ 	.word	0x000130a0


	//   ....[68]....
        /*0704*/ 	.word	0x000130d0


	//   ....[69]....
        /*0708*/ 	.word	0x00013590


	//   ....[70]....
        /*070c*/ 	.word	0x000135d0


	//   ....[71]....
        /*0710*/ 	.word	0x00013690


	//   ....[72]....
        /*0714*/ 	.word	0x000136b0


	//   ....[73]....
        /*0718*/ 	.word	0x00013770


	//   ....[74]....
        /*071c*/ 	.word	0x00013790


	//   ....[75]....
        /*0720*/ 	.word	0x00013860


	//   ....[76]....
        /*0724*/ 	.word	0x00013880


	//   ....[77]....
        /*0728*/ 	.word	0x00013f20


	//   ....[78]....
        /*072c*/ 	.word	0x00013f40


	//   ....[79]....
        /*0730*/ 	.word	0x00014000


	//   ....[80]....
        /*0734*/ 	.word	0x00014020


	//   ....[81]....
        /*0738*/ 	.word	0x000140e0


	//   ....[82]....
        /*073c*/ 	.word	0x00014100


	//   ....[83]....
        /*0740*/ 	.word	0x000141d0


	//   ....[84]....
        /*0744*/ 	.word	0x000141f0


	//   ....[85]....
        /*0748*/ 	.word	0x00014380


	//   ....[86]....
        /*074c*/ 	.word	0x00015fc0


	//   ....[87]....
        /*0750*/ 	.word	0x00016000


	//   ....[88]....
        /*0754*/ 	.word	0x000160d0


	//   ....[89]....
        /*0758*/ 	.word	0x000160e0


	//   ....[90]....
        /*075c*/ 	.word	0x00016130


	//   ....[91]....
        /*0760*/ 	.word	0x00016140


	//   ....[92]....
        /*0764*/ 	.word	0x00016190


	//   ....[93]....
        /*0768*/ 	.word	0x000161a0


	//   ....[94]....
        /*076c*/ 	.word	0x000161f0


	//   ....[95]....
        /*0770*/ 	.word	0x00016200


	//   ....[96]....
        /*0774*/ 	.word	0x00016250


	//   ....[97]....
        /*0778*/ 	.word	0x00016260


	//   ....[98]....
        /*077c*/ 	.word	0x000162b0


	//   ....[99]....
        /*0780*/ 	.word	0x000162c0


	//   ....[100]....
        /*0784*/ 	.word	0x000162d0


	//   ....[101]....
        /*0788*/ 	.word	0x00016320


	//   ....[102]....
        /*078c*/ 	.word	0x00016370


	//   ....[103]....
        /*0790*/ 	.word	0x00016380


	//   ....[104]....
        /*0794*/ 	.word	0x00016390


	//   ....[105]....
        /*0798*/ 	.word	0x000163f0


	//   ....[106]....
        /*079c*/ 	.word	0x00016850


	//   ....[107]....
        /*07a0*/ 	.word	0x00016880


	//   ....[108]....
        /*07a4*/ 	.word	0x000168f0


	//   ....[109]....
        /*07a8*/ 	.word	0x00016920


	//   ....[110]....
        /*07ac*/ 	.word	0x00016960


	//   ....[111]....
        /*07b0*/ 	.word	0x00016990


	//   ....[112]....
        /*07b4*/ 	.word	0x000169e0


	//   ....[113]....
        /*07b8*/ 	.word	0x00016a10


	//   ....[114]....
        /*07bc*/ 	.word	0x00016a60


	//   ....[115]....
        /*07c0*/ 	.word	0x00016a90


	//   ....[116]....
        /*07c4*/ 	.word	0x00016ae0


	//   ....[117]....
        /*07c8*/ 	.word	0x00016b00


	//   ....[118]....
        /*07cc*/ 	.word	0x00016b50


	//   ....[119]....
        /*07d0*/ 	.word	0x00016b70


	//   ....[120]....
        /*07d4*/ 	.word	0x00016bb0


	//   ....[121]....
        /*07d8*/ 	.word	0x00016bd0


	//   ....[122]....
        /*07dc*/ 	.word	0x00016bf0


	//   ....[123]....
        /*07e0*/ 	.word	0x00016c30


	//   ....[124]....
        /*07e4*/ 	.word	0x00016c50


	//   ....[125]....
        /*07e8*/ 	.word	0x00016cb0


	//   ....[126]....
        /*07ec*/ 	.word	0x000172e0


	//   ....[127]....
        /*07f0*/ 	.word	0x00017300


	//   ....[128]....
        /*07f4*/ 	.word	0x00017330


	//   ....[129]....
        /*07f8*/ 	.word	0x00017370


	//   ....[130]....
        /*07fc*/ 	.word	0x000173c0


	//   ....[131]....
        /*0800*/ 	.word	0x000173e0


	//   ....[132]....
        /*0804*/ 	.word	0x00017430


	//   ....[133]....
        /*0808*/ 	.word	0x00017450


	//   ....[134]....
        /*080c*/ 	.word	0x000174a0


	//   ....[135]....
        /*0810*/ 	.word	0x000174c0


	//   ....[136]....
        /*0814*/ 	.word	0x00017510


	//   ....[137]....
        /*0818*/ 	.word	0x00017530


	//   ....[138]....
        /*081c*/ 	.word	0x00017580


	//   ....[139]....
        /*0820*/ 	.word	0x000175a0


	//   ....[140]....
        /*0824*/ 	.word	0x000175e0


	//   ....[141]....
        /*0828*/ 	.word	0x00017600


	//   ....[142]....
        /*082c*/ 	.word	0x00017f40


	//   ....[143]....
        /*0830*/ 	.word	0x00017f50


	//   ....[144]....
        /*0834*/ 	.word	0x00017f60


	//   ....[145]....
        /*0838*/ 	.word	0x00017f70


	//   ....[146]....
        /*083c*/ 	.word	0x00017f80


	//   ....[147]....
        /*0840*/ 	.word	0x00017f90


	//   ....[148]....
        /*0844*/ 	.word	0x00017fb0


	//   ....[149]....
        /*0848*/ 	.word	0x00017fd0


	//   ....[150]....
        /*084c*/ 	.word	0x00018090


	//   ....[151]....
        /*0850*/ 	.word	0x000180a0


	//   ....[152]....
        /*0854*/ 	.word	0x000180b0


	//   ....[153]....
        /*0858*/ 	.word	0x000180c0


	//   ....[154]....
        /*085c*/ 	.word	0x00018130


	//   ....[155]....
        /*0860*/ 	.word	0x00018140


	//   ....[156]....
        /*0864*/ 	.word	0x00018150


	//   ....[157]....
        /*0868*/ 	.word	0x00018160


	//   ....[158]....
        /*086c*/ 	.word	0x00018180


	//   ....[159]....
        /*0870*/ 	.word	0x000181a0


	//   ....[160]....
        /*0874*/ 	.word	0x000181e0


	//   ....[161]....
        /*0878*/ 	.word	0x00018230


	//   ....[162]....
        /*087c*/ 	.word	0x000185e0


	//   ....[163]....
        /*0880*/ 	.word	0x000185f0


	//   ....[164]....
        /*0884*/ 	.word	0x00018600


	//   ....[165]....
        /*0888*/ 	.word	0x00018610


	//   ....[166]....
        /*088c*/ 	.word	0x00018620


	//   ....[167]....
        /*0890*/ 	.word	0x00018640


	//   ....[168]....
        /*0894*/ 	.word	0x00018660


	//   ....[169]....
        /*0898*/ 	.word	0x000186c0


	//   ....[170]....
        /*089c*/ 	.word	0x00018700


	//   ....[171]....
        /*08a0*/ 	.word	0x00018710


	//   ....[172]....
        /*08a4*/ 	.word	0x00018730


	//   ....[173]....
        /*08a8*/ 	.word	0x00018750


	//   ....[174]....
        /*08ac*/ 	.word	0x00018760


	//   ....[175]....
        /*08b0*/ 	.word	0x000187b0


	//   ....[176]....
        /*08b4*/ 	.word	0x000187d0


	//   ....[177]....
        /*08b8*/ 	.word	0x000187e0


	//   ....[178]....
        /*08bc*/ 	.word	0x000187f0


	//   ....[179]....
        /*08c0*/ 	.word	0x00018820


	//   ....[180]....
        /*08c4*/ 	.word	0x00018840


	//   ....[181]....
        /*08c8*/ 	.word	0x00018880


	//   ....[182]....
        /*08cc*/ 	.word	0x00019bb0


	//   ....[183]....
        /*08d0*/ 	.word	0x00019d50


	//   ....[184]....
        /*08d4*/ 	.word	0x0001a420


	//   ....[185]....
        /*08d8*/ 	.word	0x0001a500


	//   ....[186]....
        /*08dc*/ 	.word	0x0001a5f0


	//   ....[187]....
        /*08e0*/ 	.word	0x0001a650


	//   ....[188]....
        /*08e4*/ 	.word	0x0001a710


	//   ....[189]....
        /*08e8*/ 	.word	0x0001a770


	//   ....[190]....
        /*08ec*/ 	.word	0x0001a830


	//   ....[191]....
        /*08f0*/ 	.word	0x0001a890


	//   ....[192]....
        /*08f4*/ 	.word	0x0001a950


	//   ....[193]....
        /*08f8*/ 	.word	0x0001a9b0


	//   ....[194]....
        /*08fc*/ 	.word	0x0001aa70


	//   ....[195]....
        /*0900*/ 	.word	0x0001aad0


	//   ....[196]....
        /*0904*/ 	.word	0x0001ab90


	//   ....[197]....
        /*0908*/ 	.word	0x0001abf0


	//   ....[198]....
        /*090c*/ 	.word	0x0001acb0


	//   ....[199]....
        /*0910*/ 	.word	0x0001ad10


	//   ....[200]....
        /*0914*/ 	.word	0x0001add0


	//   ....[201]....
        /*0918*/ 	.word	0x0001ae30


	//   ....[202]....
        /*091c*/ 	.word	0x0001aef0


	//   ....[203]....
        /*0920*/ 	.word	0x0001af50


	//   ....[204]....
        /*0924*/ 	.word	0x0001b040


	//   ....[205]....
        /*0928*/ 	.word	0x0001b1f0


	//   ....[206]....
        /*092c*/ 	.word	0x0001b280


	//   ....[207]....
        /*0930*/ 	.word	0x0001b350


	//   ....[208]....
        /*0934*/ 	.word	0x0001b3a0


	//   ....[209]....
        /*0938*/ 	.word	0x0001b470


	//   ....[210]....
        /*093c*/ 	.word	0x0001b4c0


	//   ....[211]....
        /*0940*/ 	.word	0x0001b5a0


	//   ....[212]....
        /*0944*/ 	.word	0x0001b5f0


	//   ....[213]....
        /*0948*/ 	.word	0x0001b670


	//   ....[214]....
        /*094c*/ 	.word	0x0001b720


	//   ....[215]....
        /*0950*/ 	.word	0x0001b7a0


	//   ....[216]....
        /*0954*/ 	.word	0x0001b850


	//   ....[217]....
        /*0958*/ 	.word	0x0001b8d0


	//   ....[218]....
        /*095c*/ 	.word	0x0001b970


	//   ....[219]....
        /*0960*/ 	.word	0x0001b9f0


	//   ....[220]....
        /*0964*/ 	.word	0x0001ba90


	//   ....[221]....
        /*0968*/ 	.word	0x0001bb00


	//   ....[222]....
        /*096c*/ 	.word	0x0001bbb0


	//   ....[223]....
        /*0970*/ 	.word	0x0001bc20


	//   ....[224]....
        /*0974*/ 	.word	0x0001bcd0


	//   ....[225]....
        /*0978*/ 	.word	0x0001bd60


	//   ....[226]....
        /*097c*/ 	.word	0x0001bdd0


	//   ....[227]....
        /*0980*/ 	.word	0x0001be50


	//   ....[228]....
        /*0984*/ 	.word	0x0001bef0


	//   ....[229]....
        /*0988*/ 	.word	0x0001bf50


	//   ....[230]....
        /*098c*/ 	.word	0x0001c010


	//   ....[231]....
        /*0990*/ 	.word	0x0001c070


	//   ....[232]....
        /*0994*/ 	.word	0x0001c130


	//   ....[233]....
        /*0998*/ 	.word	0x0001c190


	//   ....[234]....
        /*099c*/ 	.word	0x0001c250


	//   ....[235]....
        /*09a0*/ 	.word	0x0001c2b0


	//   ....[236]....
        /*09a4*/ 	.word	0x0001c370


	//   ....[237]....
        /*09a8*/ 	.word	0x0001c3d0


	//   ....[238]....
        /*09ac*/ 	.word	0x0001c490


	//   ....[239]....
        /*09b0*/ 	.word	0x0001c4f0


	//   ....[240]....
        /*09b4*/ 	.word	0x0001c590


	//   ....[241]....
        /*09b8*/ 	.word	0x0001c6c0


	//   ....[242]....
        /*09bc*/ 	.word	0x0001c750


	//   ....[243]....
        /*09c0*/ 	.word	0x0001c7d0


	//   ....[244]....
        /*09c4*/ 	.word	0x0001c870


	//   ....[245]....
        /*09c8*/ 	.word	0x0001c8d0


	//   ....[246]....
        /*09cc*/ 	.word	0x0001c980


	//   ....[247]....
        /*09d0*/ 	.word	0x0001c9e0


	//   ....[248]....
        /*09d4*/ 	.word	0x0001ca90


	//   ....[249]....
        /*09d8*/ 	.word	0x0001caf0


	//   ....[250]....
        /*09dc*/ 	.word	0x0001cb90


	//   ....[251]....
        /*09e0*/ 	.word	0x0001cbf0


	//   ....[252]....
        /*09e4*/ 	.word	0x0001cca0


	//   ....[253]....
        /*09e8*/ 	.word	0x0001cd00


	//   ....[254]....
        /*09ec*/ 	.word	0x0001cda0


	//   ....[255]....
        /*09f0*/ 	.word	0x0001ce00


	//   ....[0]....
        /*09f4*/ 	.word	0x0001ceb0


	//   ....[1]....
        /*09f8*/ 	.word	0x0001cf10


	//   ....[2]....
        /*09fc*/ 	.word	0x0001cfc0


	//   ....[3]....
        /*0a00*/ 	.word	0x0001d020


	//   ....[4]....
        /*0a04*/ 	.word	0x0001d0d0


	//   ....[5]....
        /*0a08*/ 	.word	0x0001d1c0


	//   ....[6]....
        /*0a0c*/ 	.word	0x0001d250


	//   ....[7]....
        /*0a10*/ 	.word	0x0001d2d0


	//   ....[8]....
        /*0a14*/ 	.word	0x0001d360


	//   ....[9]....
        /*0a18*/ 	.word	0x0001d3c0


	//   ....[10]....
        /*0a1c*/ 	.word	0x0001d460


	//   ....[11]....
        /*0a20*/ 	.word	0x0001d4c0


	//   ....[12]....
        /*0a24*/ 	.word	0x0001d570


	//   ....[13]....
        /*0a28*/ 	.word	0x0001d5d0


	//   ....[14]....
        /*0a2c*/ 	.word	0x0001d670


	//   ....[15]....
        /*0a30*/ 	.word	0x0001d6d0


	//   ....[16]....
        /*0a34*/ 	.word	0x0001d780


	//   ....[17]....
        /*0a38*/ 	.word	0x0001d7e0


	//   ....[18]....
        /*0a3c*/ 	.word	0x0001d880


	//   ....[19]....
        /*0a40*/ 	.word	0x0001d8e0


	//   ....[20]....
        /*0a44*/ 	.word	0x0001d990


	//   ....[21]....
        /*0a48*/ 	.word	0x0001d9f0


	//   ....[22]....
        /*0a4c*/ 	.word	0x0001daa0


	//   ....[23]....
        /*0a50*/ 	.word	0x0001db00


	//   ....[24]....
        /*0a54*/ 	.word	0x0001dbb0


	//   ....[25]....
        /*0a58*/ 	.word	0x0001de10


	//----- nvinfo : EIATTR_REG_RECONFIG
	.align		4
.L_954:
        /*0a5c*/ 	.byte	0x01, 0x54
	.zero		2


	//----- nvinfo : EIATTR_SYSCALL_OFFSETS
	.align		4
        /*0a60*/ 	.byte	0x04, 0x46
        /*0a62*/ 	.short	(.L_956 - .L_955)


	//   ....[0]....
.L_955:
        /*0a64*/ 	.word	0x00001c50


	//   ....[1]....
        /*0a68*/ 	.word	0x000152c0


	//   ....[2]....
        /*0a6c*/ 	.word	0x00015430


	//   ....[3]....
        /*0a70*/ 	.word	0x00015590


	//   ....[4]....
        /*0a74*/ 	.word	0x000156d0


	//   ....[5]....
        /*0a78*/ 	.word	0x00016f70


	//----- nvinfo : EIATTR_MBARRIER_INSTR_OFFSETS
	.align		4
.L_956:
        /*0a7c*/ 	.byte	0x04, 0x39
        /*0a7e*/ 	.short	(.L_958 - .L_957)


	//   ....[0]....
.L_957:
        /*0a80*/ 	.word	0x00000180
        /*0a84*/ 	.word	0x000000ff
        /*0a88*/ 	.word	0x00022800
        /*0a8c*/ 	.short	0x0100
        /*0a8e*/ 	.byte	0x08
	.zero		1


	//   ....[1]....
        /*0a90*/ 	.word	0x00000190
        /*0a94*/ 	.word	0x000000ff
        /*0a98*/ 	.word	0x00022820
        /*0a9c*/ 	.short	0x0100
        /*0a9e*/ 	.byte	0x08
	.zero		1


	//   ....[2]....
        /*0aa0*/ 	.word	0x00000280
        /*0aa4*/ 	.word	0x000000ff
        /*0aa8*/ 	.word	0x00022830
        /*0aac*/ 	.short	0x0100
        /*0aae*/ 	.byte	0x08
	.zero		1


	//   ....[3]....
        /*0ab0*/ 	.word	0x00000290
        /*0ab4*/ 	.word	0x000000ff
        /*0ab8*/ 	.word	0x00022840
        /*0abc*/ 	.short	0x0100
        /*0abe*/ 	.byte	0x08
	.zero		1


	//   ....[4]....
        /*0ac0*/ 	.word	0x000002a0
        /*0ac4*/ 	.word	0x000000ff
        /*0ac8*/ 	.word	0x00022838
        /*0acc*/ 	.short	0x0100
        /*0ace*/ 	.byte	0x08
	.zero		1


	//   ....[5]....
        /*0ad0*/ 	.word	0x000002b0
        /*0ad4*/ 	.word	0x000000ff
        /*0ad8*/ 	.word	0x00022848
        /*0adc*/ 	.short	0x0100
        /*0ade*/ 	.byte	0x08
	.zero		1


	//   ....[6]....
        /*0ae0*/ 	.word	0x000003e0
        /*0ae4*/ 	.word	0x000000ff
        /*0ae8*/ 	.word	0x00022850
        /*0aec*/ 	.short	0x0100
        /*0aee*/ 	.byte	0x08
	.zero		1


	//   ....[7]....
        /*0af0*/ 	.word	0x000003f0
        /*0af4*/ 	.word	0x000000ff
        /*0af8*/ 	.word	0x00022860
        /*0afc*/ 	.short	0x0100
        /*0afe*/ 	.byte	0x08
	.zero		1


	//   ....[8]....
        /*0b00*/ 	.word	0x00000400
        /*0b04*/ 	.word	0x000000ff
        /*0b08*/ 	.word	0x00022858
        /*0b0c*/ 	.short	0x0100
        /*0b0e*/ 	.byte	0x08
	.zero		1


	//   ....[9]....
        /*0b10*/ 	.word	0x00000410
        /*0b14*/ 	.word	0x000000ff
        /*0b18*/ 	.word	0x00022868
        /*0b1c*/ 	.short	0x0100
        /*0b1e*/ 	.byte	0x08
	.zero		1


	//   ....[10]....
        /*0b20*/ 	.word	0x00000500
        /*0b24*/ 	.word	0x000000ff
        /*0b28*/ 	.word	0x00022870
        /*0b2c*/ 	.short	0x0100
        /*0b2e*/ 	.byte	0x06
	.zero		1


	//   ....[11]....
        /*0b30*/ 	.word	0x00000510
        /*0b34*/ 	.word	0x000000ff
        /*0b38*/ 	.word	0x00022880
        /*0b3c*/ 	.short	0x0100
        /*0b3e*/ 	.byte	0x06
	.zero		1


	//   ....[12]....
        /*0b40*/ 	.word	0x00000520
        /*0b44*/ 	.word	0x000000ff
        /*0b48*/ 	.word	0x00022878
        /*0b4c*/ 	.short	0x0100
        /*0b4e*/ 	.byte	0x06
	.zero		1


	//   ....[13]....
        /*0b50*/ 	.word	0x00000530
        /*0b54*/ 	.word	0x000000ff
        /*0b58*/ 	.word	0x00022888
        /*0b5c*/ 	.short	0x0100
        /*0b5e*/ 	.byte	0x06
	.zero		1


	//   ....[14]....
        /*0b60*/ 	.word	0x00000660
        /*0b64*/ 	.word	0x000000ff
        /*0b68*/ 	.word	0x00022890
        /*0b6c*/ 	.short	0x0100
        /*0b6e*/ 	.byte	0x08
	.zero		1


	//   ....[15]....
        /*0b70*/ 	.word	0x00000670
        /*0b74*/ 	.word	0x000000ff
        /*0b78*/ 	.word	0x000228a0
        /*0b7c*/ 	.short	0x0100
        /*0b7e*/ 	.byte	0x08
	.zero		1


	//   ....[16]....
        /*0b80*/ 	.word	0x00000680
        /*0b84*/ 	.word	0x000000ff
        /*0b88*/ 	.word	0x00022898
        /*0b8c*/ 	.short	0x0100
        /*0b8e*/ 	.byte	0x08
	.zero		1


	//   ....[17]....
        /*0b90*/ 	.word	0x00000690
        /*0b94*/ 	.word	0x000000ff
        /*0b98*/ 	.word	0x000228a8
        /*0b9c*/ 	.short	0x0100
        /*0b9e*/ 	.byte	0x08
	.zero		1


	//   ....[18]....
        /*0ba0*/ 	.word	0x000007e0
        /*0ba4*/ 	.word	0x000000ff
        /*0ba8*/ 	.word	0x000228b0
        /*0bac*/ 	.short	0x0100
        /*0bae*/ 	.byte	0x08
	.zero		1


	//   ....[19]....
        /*0bb0*/ 	.word	0x000007f0
        /*0bb4*/ 	.word	0x000000ff
        /*0bb8*/ 	.word	0x000228c0
        /*0bbc*/ 	.short	0x0100
        /*0bbe*/ 	.byte	0x08
	.zero		1


	//   ....[20]....
        /*0bc0*/ 	.word	0x00000800
        /*0bc4*/ 	.word	0x000000ff
        /*0bc8*/ 	.word	0x000228b8
        /*0bcc*/ 	.short	0x0100
        /*0bce*/ 	.byte	0x08
	.zero		1


	//   ....[21]....
        /*0bd0*/ 	.word	0x00000810
        /*0bd4*/ 	.word	0x000000ff
        /*0bd8*/ 	.word	0x000228c8
        /*0bdc*/ 	.short	0x0100
        /*0bde*/ 	.byte	0x08
	.zero		1


	//   ....[22]....
        /*0be0*/ 	.word	0x00001cd0
        /*0be4*/ 	.word	0x000000ff
        /*0be8*/ 	.word	0x00022800
        /*0bec*/ 	.short	0x010a
        /*0bee*/ 	.byte	0x2b
	.zero		1


	//   ....[23]....
        /*0bf0*/ 	.word	0x00001d50
        /*0bf4*/ 	.word	0x00000003
        /*0bf8*/ 	.word	0x00022830
        /*0bfc*/ 	.short	0x010a
        /*0bfe*/ 	.byte	0x3f
	.zero		1


	//   ....[24]....
        /*0c00*/ 	.word	0x00001d90
        /*0c04*/ 	.word	0x00000003
        /*0c08*/ 	.word	0x00022830
        /*0c0c*/ 	.short	0x010a
        /*0c0e*/ 	.byte	0x3f
	.zero		1


	//   ....[25]....
        /*0c10*/ 	.word	0x000026c0
        /*0c14*/ 	.word	0x000000ff
        /*0c18*/ 	.word	0x00000000
        /*0c1c*/ 	.short	0x0101
        /*0c1e*/ 	.byte	0x06
	.zero		1


	//   ....[26]....
        /*0c20*/ 	.word	0x00005e20
        /*0c24*/ 	.word	0x000000ff
        /*0c28*/ 	.word	0x00022830
        /*0c2c*/ 	.short	0x010a
        /*0c2e*/ 	.byte	0x06
	.zero		1


	//   ....[27]....
        /*0c30*/ 	.word	0x00005e60
        /*0c34*/ 	.word	0x000000ff
        /*0c38*/ 	.word	0x00022830
        /*0c3c*/ 	.short	0x010a
        /*0c3e*/ 	.byte	0x06
	.zero		1


	//   ....[28]....
        /*0c40*/ 	.word	0x000066f0
        /*0c44*/ 	.word	0x000000ff
        /*0c48*/ 	.word	0x00022850
        /*0c4c*/ 	.short	0x010a
        /*0c4e*/ 	.byte	0x06
	.zero		1


	//   ....[29]....
        /*0c50*/ 	.word	0x00006730
        /*0c54*/ 	.word	0x000000ff
        /*0c58*/ 	.word	0x00022850
        /*0c5c*/ 	.short	0x010a
        /*0c5e*/ 	.byte	0x06
	.zero		1


	//   ....[30]....
        /*0c60*/ 	.word	0x00006a10
        /*0c64*/ 	.word	0x000000ff
        /*0c68*/ 	.word	0x00000000
        /*0c6c*/ 	.short	0x0101
        /*0c6e*/ 	.byte	0x06
	.zero		1


	//   ....[31]....
        /*0c70*/ 	.word	0x00009cd0
        /*0c74*/ 	.word	0x000000ff
        /*0c78*/ 	.word	0x00000000
        /*0c7c*/ 	.short	0x0101
        /*0c7e*/ 	.byte	0x06
	.zero		1


	//   ....[32]....
        /*0c80*/ 	.word	0x0000a680
        /*0c84*/ 	.word	0x000000ff
        /*0c88*/ 	.word	0x00022830
        /*0c8c*/ 	.short	0x010a
        /*0c8e*/ 	.byte	0x06
	.zero		1


	//   ....[33]....
        /*0c90*/ 	.word	0x0000a6c0
        /*0c94*/ 	.word	0x000000ff
        /*0c98*/ 	.word	0x00022830
        /*0c9c*/ 	.short	0x010a
        /*0c9e*/ 	.byte	0x06
	.zero		1


	//   ....[34]....
        /*0ca0*/ 	.word	0x0000af50
        /*0ca4*/ 	.word	0x000000ff
        /*0ca8*/ 	.word	0x00022850
        /*0cac*/ 	.short	0x010a
        /*0cae*/ 	.byte	0x06
	.zero		1


	//   ....[35]....
        /*0cb0*/ 	.word	0x0000af90
        /*0cb4*/ 	.word	0x000000ff
        /*0cb8*/ 	.word	0x00022850
        /*0cbc*/ 	.short	0x010a
        /*0cbe*/ 	.byte	0x06
	.zero		1


	//   ....[36]....
        /*0cc0*/ 	.word	0x0000b2c0
        /*0cc4*/ 	.word	0x000000ff
        /*0cc8*/ 	.word	0x00000000
        /*0ccc*/ 	.short	0x0101
        /*0cce*/ 	.byte	0x06
	.zero		1


	//   ....[37]....
        /*0cd0*/ 	.word	0x0000c890
        /*0cd4*/ 	.word	0x000000ff
        /*0cd8*/ 	.word	0x00000000
        /*0cdc*/ 	.short	0x0101
        /*0cde*/ 	.byte	0x06
	.zero		1


	//   ....[38]....
        /*0ce0*/ 	.word	0x0000d000
        /*0ce4*/ 	.word	0x000000ff
        /*0ce8*/ 	.word	0x00022830
        /*0cec*/ 	.short	0x010a
        /*0cee*/ 	.byte	0x06
	.zero		1


	//   ....[39]....
        /*0cf0*/ 	.word	0x0000d040
        /*0cf4*/ 	.word	0x000000ff
        /*0cf8*/ 	.word	0x00022830
        /*0cfc*/ 	.short	0x010a
        /*0cfe*/ 	.byte	0x06
	.zero		1


	//   ....[40]....
        /*0d00*/ 	.word	0x0000d8a0
        /*0d04*/ 	.word	0x000000ff
        /*0d08*/ 	.word	0x00022850
        /*0d0c*/ 	.short	0x010a
        /*0d0e*/ 	.byte	0x06
	.zero		1


	//   ....[41]....
        /*0d10*/ 	.word	0x0000d8e0
        /*0d14*/ 	.word	0x000000ff
        /*0d18*/ 	.word	0x00022850
        /*0d1c*/ 	.short	0x010a
        /*0d1e*/ 	.byte	0x06
	.zero		1


	//   ....[42]....
        /*0d20*/ 	.word	0x0000dbd0
        /*0d24*/ 	.word	0x000000ff
        /*0d28*/ 	.word	0x00000000
        /*0d2c*/ 	.short	0x0101
        /*0d2e*/ 	.byte	0x06
	.zero		1


	//   ....[43]....
        /*0d30*/ 	.word	0x00010e70
        /*0d34*/ 	.word	0x000000ff
        /*0d38*/ 	.word	0x00000000
        /*0d3c*/ 	.short	0x0101
        /*0d3e*/ 	.byte	0x06
	.zero		1


	//   ....[44]....
        /*0d40*/ 	.word	0x000114e0
        /*0d44*/ 	.word	0x000000ff
        /*0d48*/ 	.word	0x00022850
        /*0d4c*/ 	.short	0x010a
        /*0d4e*/ 	.byte	0x09
	.zero		1


	//   ....[45]....
        /*0d50*/ 	.word	0x00011520
        /*0d54*/ 	.word	0x000000ff
        /*0d58*/ 	.word	0x00022850
        /*0d5c*/ 	.short	0x010a
        /*0d5e*/ 	.byte	0x09
	.zero		1


	//   ....[46]....
        /*0d60*/ 	.word	0x00011bd0
        /*0d64*/ 	.word	0x000000ff
        /*0d68*/ 	.word	0x00000000
        /*0d6c*/ 	.short	0x0101
        /*0d6e*/ 	.byte	0x04
	.zero		1


	//   ....[47]....
        /*0d70*/ 	.word	0x000135c0
        /*0d74*/ 	.word	0x00000004
        /*0d78*/ 	.word	0x00000000
        /*0d7c*/ 	.short	0x0101
        /*0d7e*/ 	.byte	0x3f
	.zero		1


	//   ....[48]....
        /*0d80*/ 	.word	0x00015cd0
        /*0d84*/ 	.word	0x00000000
        /*0d88*/ 	.word	0x00022880
        /*0d8c*/ 	.short	0x010a
        /*0d8e*/ 	.byte	0x3f
	.zero		1


	//   ....[49]....
        /*0d90*/ 	.word	0x00016530
        /*0d94*/ 	.word	0x00000000
        /*0d98*/ 	.word	0x00022870
        /*0d9c*/ 	.short	0x0107
        /*0d9e*/ 	.byte	0x3f
	.zero		1


	//   ....[50]....
        /*0da0*/ 	.word	0x000165f0
        /*0da4*/ 	.word	0x00000000
        /*0da8*/ 	.word	0x00022870
        /*0dac*/ 	.short	0x0101
        /*0dae*/ 	.byte	0x3f
	.zero		1


	//   ....[51]....
        /*0db0*/ 	.word	0x00016620
        /*0db4*/ 	.word	0x00000000
        /*0db8*/ 	.word	0x00022840
        /*0dbc*/ 	.short	0x010a
        /*0dbe*/ 	.byte	0x3f
	.zero		1


	//   ....[52]....
        /*0dc0*/ 	.word	0x00016d50
        /*0dc4*/ 	.word	0x00000000
        /*0dc8*/ 	.word	0x00022830
        /*0dcc*/ 	.short	0x0107
        /*0dce*/ 	.byte	0x3f
	.zero		1


	//   ....[53]....
        /*0dd0*/ 	.word	0x00016e10
        /*0dd4*/ 	.word	0x00000000
        /*0dd8*/ 	.word	0x00022830
        /*0ddc*/ 	.short	0x0101
        /*0dde*/ 	.byte	0x3f
	.zero		1


	//   ....[54]....
        /*0de0*/ 	.word	0x000176b0
        /*0de4*/ 	.word	0x00000011
        /*0de8*/ 	.word	0x00022800
        /*0dec*/ 	.short	0x0107
        /*0dee*/ 	.byte	0x3f
	.zero		1


	//   ....[55]....
        /*0df0*/ 	.word	0x000177a0
        /*0df4*/ 	.word	0x00000011
        /*0df8*/ 	.word	0x00022800
        /*0dfc*/ 	.short	0x0101
        /*0dfe*/ 	.byte	0x3f
	.zero		1


	//   ....[56]....
        /*0e00*/ 	.word	0x000177c0
        /*0e04*/ 	.word	0x00000011
        /*0e08*/ 	.word	0x00022820
        /*0e0c*/ 	.short	0x010a
        /*0e0e*/ 	.byte	0x3f
	.zero		1


	//   ....[57]....
        /*0e10*/ 	.word	0x00017ce0
        /*0e14*/ 	.word	0x00000000
        /*0e18*/ 	.word	0x00022880
        /*0e1c*/ 	.short	0x010a
        /*0e1e*/ 	.byte	0x3f
	.zero		1


	//   ....[58]....
        /*0e20*/ 	.word	0x000182b0
        /*0e24*/ 	.word	0x00000000
        /*0e28*/ 	.word	0x00022870
        /*0e2c*/ 	.short	0x0107
        /*0e2e*/ 	.byte	0x3f
	.zero		1


	//   ....[59]....
        /*0e30*/ 	.word	0x00018370
        /*0e34*/ 	.word	0x00000000
        /*0e38*/ 	.word	0x00022870
        /*0e3c*/ 	.short	0x0101
        /*0e3e*/ 	.byte	0x3f
	.zero		1


	//   ....[60]....
        /*0e40*/ 	.word	0x000183a0
        /*0e44*/ 	.word	0x00000000
        /*0e48*/ 	.word	0x00022840
        /*0e4c*/ 	.short	0x010a
        /*0e4e*/ 	.byte	0x3f
	.zero		1


	//   ....[61]....
        /*0e50*/ 	.word	0x00018940
        /*0e54*/ 	.word	0x00000000
        /*0e58*/ 	.word	0x00022830
        /*0e5c*/ 	.short	0x0107
        /*0e5e*/ 	.byte	0x3f
	.zero		1


	//   ....[62]....
        /*0e60*/ 	.word	0x00018a00
        /*0e64*/ 	.word	0x00000000
        /*0e68*/ 	.word	0x00022830
        /*0e6c*/ 	.short	0x0101
        /*0e6e*/ 	.byte	0x3f
	.zero		1


	//   ....[63]....
        /*0e70*/ 	.word	0x00018a90
        /*0e74*/ 	.word	0x00000003
        /*0e78*/ 	.word	0x00022870
        /*0e7c*/ 	.short	0x010a
        /*0e7e*/ 	.byte	0x3f
	.zero		1


	//   ....[64]....
        /*0e80*/ 	.word	0x00018b20
        /*0e84*/ 	.word	0x00000003
        /*0e88*/ 	.word	0x00022860
        /*0e8c*/ 	.short	0x010a
        /*0e8e*/ 	.byte	0x3f
	.zero		1


	//   ....[65]....
        /*0e90*/ 	.word	0x000190e0
        /*0e94*/ 	.word	0x00000003
        /*0e98*/ 	.word	0x00022850
        /*0e9c*/ 	.short	0x0101
        /*0e9e*/ 	.byte	0x3f
	.zero		1


	//   ....[66]....
        /*0ea0*/ 	.word	0x00019170
        /*0ea4*/ 	.word	0x00000003
        /*0ea8*/ 	.word	0x00000000
        /*0eac*/ 	.short	0x0101
        /*0eae*/ 	.byte	0x3f
	.zero		1


	//   ....[67]....
        /*0eb0*/ 	.word	0x00019340
        /*0eb4*/ 	.word	0x00000003
        /*0eb8*/ 	.word	0x00022870
        /*0ebc*/ 	.short	0x010a
        /*0ebe*/ 	.byte	0x3f
	.zero		1


	//   ....[68]....
        /*0ec0*/ 	.word	0x000193d0
        /*0ec4*/ 	.word	0x00000003
        /*0ec8*/ 	.word	0x00022860
        /*0ecc*/ 	.short	0x010a
        /*0ece*/ 	.byte	0x3f
	.zero		1


	//   ....[69]....
        /*0ed0*/ 	.word	0x00019990
        /*0ed4*/ 	.word	0x00000003
        /*0ed8*/ 	.word	0x00022850
        /*0edc*/ 	.short	0x0101
        /*0ede*/ 	.byte	0x3f
	.zero		1


	//   ....[70]....
        /*0ee0*/ 	.word	0x00019a30
        /*0ee4*/ 	.word	0x00000003
        /*0ee8*/ 	.word	0x00000000
        /*0eec*/ 	.short	0x0101
        /*0eee*/ 	.byte	0x3f
	.zero		1


	//   ....[71]....
        /*0ef0*/ 	.word	0x00019cd0
        /*0ef4*/ 	.word	0x00000004
        /*0ef8*/ 	.word	0x00022820
        /*0efc*/ 	.short	0x010a
        /*0efe*/ 	.byte	0x3f
	.zero		1


	//   ....[72]....
        /*0f00*/ 	.word	0x00019e50
        /*0f04*/ 	.word	0x00000005
        /*0f08*/ 	.word	0x00022840
        /*0f0c*/ 	.short	0x010a
        /*0f0e*/ 	.byte	0x3f
	.zero		1


	//   ....[73]....
        /*0f10*/ 	.word	0x00019ef0
        /*0f14*/ 	.word	0x0000001f
        /*0f18*/ 	.word	0x00022840
        /*0f1c*/ 	.short	0x010a
        /*0f1e*/ 	.byte	0x3f
	.zero		1


	//   ....[74]....
        /*0f20*/ 	.word	0x00019f30
        /*0f24*/ 	.word	0x00000005
        /*0f28*/ 	.word	0x00022860
        /*0f2c*/ 	.short	0x010a
        /*0f2e*/ 	.byte	0x3f
	.zero		1


	//   ....[75]....
        /*0f30*/ 	.word	0x00019f70
        /*0f34*/ 	.word	0x0000001f
        /*0f38*/ 	.word	0x00022860
        /*0f3c*/ 	.short	0x010a
        /*0f3e*/ 	.byte	0x3f
	.zero		1


	//   ....[76]....
        /*0f40*/ 	.word	0x00019fb0
        /*0f44*/ 	.word	0x00000005
        /*0f48*/ 	.word	0x00022880
        /*0f4c*/ 	.short	0x010a
        /*0f4e*/ 	.byte	0x3f
	.zero		1


	//   ....[77]....
        /*0f50*/ 	.word	0x00019ff0
        /*0f54*/ 	.word	0x0000001f
        /*0f58*/ 	.word	0x00022880
        /*0f5c*/ 	.short	0x010a
        /*0f5e*/ 	.byte	0x3f
	.zero		1


	//   ....[78]....
        /*0f60*/ 	.word	0x0001a060
        /*0f64*/ 	.word	0x00000003
        /*0f68*/ 	.word	0x00022800
        /*0f6c*/ 	.short	0x010a
        /*0f6e*/ 	.byte	0x3f
	.zero		1


	//   ....[79]....
        /*0f70*/ 	.word	0x0001a0b0
        /*0f74*/ 	.word	0x00000003
        /*0f78*/ 	.word	0x00022830
        /*0f7c*/ 	.short	0x010a
        /*0f7e*/ 	.byte	0x3f
	.zero		1


	//   ....[80]....
        /*0f80*/ 	.word	0x0001a110
        /*0f84*/ 	.word	0x00000006
        /*0f88*/ 	.word	0x00022830
        /*0f8c*/ 	.short	0x010a
        /*0f8e*/ 	.byte	0x3f
	.zero		1


	//   ....[81]....
        /*0f90*/ 	.word	0x0001a170
        /*0f94*/ 	.word	0x00000006
        /*0f98*/ 	.word	0x00022850
        /*0f9c*/ 	.short	0x010a
        /*0f9e*/ 	.byte	0x3f
	.zero		1


	//   ....[82]....
        /*0fa0*/ 	.word	0x0001a1d0
        /*0fa4*/ 	.word	0x0000000b
        /*0fa8*/ 	.word	0x00022830
        /*0fac*/ 	.short	0x010a
        /*0fae*/ 	.byte	0x3f
	.zero		1


	//   ....[83]....
        /*0fb0*/ 	.word	0x0001a230
        /*0fb4*/ 	.word	0x0000000b
        /*0fb8*/ 	.word	0x00022850
        /*0fbc*/ 	.short	0x010a
        /*0fbe*/ 	.byte	0x3f
	.zero		1


	//   ....[84]....
        /*0fc0*/ 	.word	0x0001a290
        /*0fc4*/ 	.word	0x0000000b
        /*0fc8*/ 	.word	0x00022830
        /*0fcc*/ 	.short	0x010a
        /*0fce*/ 	.byte	0x3f
	.zero		1


	//   ....[85]....
        /*0fd0*/ 	.word	0x0001a2f0
        /*0fd4*/ 	.word	0x0000000b
        /*0fd8*/ 	.word	0x00022850
        /*0fdc*/ 	.short	0x010a
        /*0fde*/ 	.byte	0x3f
	.zero		1


	//   ....[86]....
        /*0fe0*/ 	.word	0x0001a350
        /*0fe4*/ 	.word	0x00000005
        /*0fe8*/ 	.word	0x00022850
        /*0fec*/ 	.short	0x010a
        /*0fee*/ 	.byte	0x3f
	.zero		1


	//   ....[87]....
        /*0ff0*/ 	.word	0x0001a450
        /*0ff4*/ 	.word	0x00000000
        /*0ff8*/ 	.word	0x00022880
        /*0ffc*/ 	.short	0x010a
        /*0ffe*/ 	.byte	0x3f
	.zero		1


	//   ....[88]....
        /*1000*/ 	.word	0x0001b140
        /*1004*/ 	.word	0x00000000
        /*1008*/ 	.word	0x00022840
        /*100c*/ 	.short	0x010a
        /*100e*/ 	.byte	0x3f
	.zero		1


	//   ....[89]....
        /*1010*/ 	.word	0x0001c5c0
        /*1014*/ 	.word	0x00000011
        /*1018*/ 	.word	0x00022820
        /*101c*/ 	.short	0x010a
        /*101e*/ 	.byte	0x3f
	.zero		1


	//   ....[90]....
        /*1020*/ 	.word	0x0001c610
        /*1024*/ 	.word	0x00000000
        /*1028*/ 	.word	0x00022880
        /*102c*/ 	.short	0x010a
        /*102e*/ 	.byte	0x3f
	.zero		1


	//   ....[91]....
        /*1030*/ 	.word	0x0001d110
        /*1034*/ 	.word	0x00000000
        /*1038*/ 	.word	0x00022840
        /*103c*/ 	.short	0x010a
        /*103e*/ 	.byte	0x3f
	.zero		1


	//   ....[92]....
        /*1040*/ 	.word	0x0001dbf0
        /*1044*/ 	.word	0x00000003
        /*1048*/ 	.word	0x00022870
        /*104c*/ 	.short	0x010a
        /*104e*/ 	.byte	0x3f
	.zero		1


	//   ....[93]....
        /*1050*/ 	.word	0x0001dc40
        /*1054*/ 	.word	0x00000003
        /*1058*/ 	.word	0x00022860
        /*105c*/ 	.short	0x010a
        /*105e*/ 	.byte	0x3f
	.zero		1


	//   ....[94]....
        /*1060*/ 	.word	0x0001dc90
        /*1064*/ 	.word	0x00000003
        /*1068*/ 	.word	0x00022870
        /*106c*/ 	.short	0x010a
        /*106e*/ 	.byte	0x3f
	.zero		1


	//   ....[95]....
        /*1070*/ 	.word	0x0001dce0
        /*1074*/ 	.word	0x00000003
        /*1078*/ 	.word	0x00022860
        /*107c*/ 	.short	0x010a
        /*107e*/ 	.byte	0x3f
	.zero		1


	//   ....[96]....
        /*1080*/ 	.word	0x0001dd30
        /*1084*/ 	.word	0x00000004
        /*1088*/ 	.word	0x00022820
        /*108c*/ 	.short	0x010a
        /*108e*/ 	.byte	0x3f
	.zero		1


	//   ....[97]....
        /*1090*/ 	.word	0x0001ded0
        /*1094*/ 	.word	0x00000005
        /*1098*/ 	.word	0x00022840
        /*109c*/ 	.short	0x010a
        /*109e*/ 	.byte	0x3f
	.zero		1


	//   ....[98]....
        /*10a0*/ 	.word	0x0001df20
        /*10a4*/ 	.word	0x0000001f
        /*10a8*/ 	.word	0x00022840
        /*10ac*/ 	.short	0x010a
        /*10ae*/ 	.byte	0x3f
	.zero		1


	//   ....[99]....
        /*10b0*/ 	.word	0x0001df70
        /*10b4*/ 	.word	0x00000005
        /*10b8*/ 	.word	0x00022860
        /*10bc*/ 	.short	0x010a
        /*10be*/ 	.byte	0x3f
	.zero		1


	//   ....[100]....
        /*10c0*/ 	.word	0x0001dfc0
        /*10c4*/ 	.word	0x0000001f
        /*10c8*/ 	.word	0x00022860
        /*10cc*/ 	.short	0x010a
        /*10ce*/ 	.byte	0x3f
	.zero		1


	//   ....[101]....
        /*10d0*/ 	.word	0x0001e010
        /*10d4*/ 	.word	0x00000005
        /*10d8*/ 	.word	0x00022880
        /*10dc*/ 	.short	0x010a
        /*10de*/ 	.byte	0x3f
	.zero		1


	//----- nvinfo : EIATTR_NUM_MBARRIERS
	.align		4
.L_958:
        /*10e0*/ 	.byte	0x03, 0x38
        /*10e2*/ 	.short	0x0016


	//----- nvinfo : EIATTR_EXIT_INSTR_OFFSETS
	.align		4
        /*10e4*/ 	.byte	0x04, 0x1c
        /*10e6*/ 	.short	(.L_960 - .L_959)


	//   ....[0]....
.L_959:
        /*10e8*/ 	.word	0x000009a0


	//   ....[1]....
        /*10ec*/ 	.word	0x000142f0


	//   ....[2]....
        /*10f0*/ 	.word	0x0001a040


	//----- nvinfo : EIATTR_MAX_THREADS
	.align		4
.L_960:
        /*10f4*/ 	.byte	0x04, 0x05
        /*10f6*/ 	.short	(.L_962 - .L_961)
.L_961:
        /*10f8*/ 	.word	0x00000180
        /*10fc*/ 	.word	0x00000001
        /*1100*/ 	.word	0x00000001


	//----- nvinfo : EIATTR_CRS_STACK_SIZE
	.align		4
.L_962:
        /*1104*/ 	.byte	0x04, 0x1e
        /*1106*/ 	.short	(.L_964 - .L_963)
.L_963:
        /*1108*/ 	.word	0x00000000


	//----- nvinfo : EIATTR_CBANK_PARAM_SIZE
	.align		4
.L_964:
        /*110c*/ 	.byte	0x03, 0x19
        /*110e*/ 	.short	0x0af0


	//----- nvinfo : EIATTR_PARAM_CBANK
	.align		4
        /*1110*/ 	.byte	0x04, 0x0a
        /*1112*/ 	.short	(.L_966 - .L_965)
	.align		4
.L_965:
        /*1114*/ 	.word	index@(.nv.constant0._ZN7cutlass13device_kernelIN5flash11enable_sm90INS1_16FlashAttnFwdSm90INS1_25CollectiveMainloopFwdSm90ILi2EN4cute5tupleIJNS5_1CILi1EEES8_S8_EEENS6_IJNS7_ILi128EEENS7_ILi160EEESA_EEELi128ENS_12float_e4m3_tEfNS_4arch4Sm90ELb0ELb1ELb0ELb0ELb1ELb0ELb0ELb1ELb1ELb1ELb0ELb0EEENS1_21CollectiveEpilogueFwdINS6_IJSA_SA_SB_EEES9_NS_10bfloat16_tESF_Li256ELb0ELb1ELb0ELb1EEENS1_30DynamicPersistentTileSchedulerILi256ELi128ELb0ELb1ELb1EEEEEEEEEvNT_6ParamsE)
        /*1118*/ 	.short	0x0210
        /*111a*/ 	.short	0x0af0


	//----- nvinfo : EIATTR_SW_WAR
	.align		4
.L_966:
        /*111c*/ 	.byte	0x04, 0x36
        /*111e*/ 	.short	(.L_968 - .L_967)
.L_967:
        /*1120*/ 	.word	0x00000008
.L_968:


//--------------------- .nv.info._ZN7cutlass13device_kernelIN5flash11enable_sm90INS1_16FlashAttnFwdSm90INS1_25CollectiveMainloopFwdSm90ILi2EN4cute5tupleIJNS5_1CILi1EEES8_S8_EEENS6_IJNS7_ILi128EEENS7_ILi160EEESA_EEELi128ENS_12float_e4m3_tEfNS_4arch4Sm90ELb0ELb1ELb0ELb1ELb1ELb0ELb0ELb1ELb1ELb1ELb0ELb0EEENS1_21CollectiveEpilogueFwdINS6_IJSA_SA_SB_EEES9_NS_10bfloat16_tESF_Li256ELb1ELb1ELb0ELb1EEENS1_36VarlenDynamicPersistentTileSchedulerILi128ELi160ELi256ELi128ELb0ELb1ELb1ELb1ELb0ELb1EEEEEEEEEvNT_6ParamsE --------------------------
	.section	.nv.info._ZN7cutlass13device_kernelIN5flash11enable_sm90INS1_16FlashAttnFwdSm90INS1_25CollectiveMainloopFwdSm90ILi2EN4cute5tupleIJNS5_1CILi1EEES8_S8_EEENS6_IJNS7_ILi128EEENS7_ILi160EEESA_EEELi128ENS_12float_e4m3_tEfNS_4arch4Sm90ELb0ELb1ELb0ELb1ELb1ELb0ELb0ELb1ELb1ELb1ELb0ELb0EEENS1_21CollectiveEpilogueFwdINS6_IJSA_SA_SB_EEES9_NS_10bfloat16_tESF_Li256ELb1ELb1ELb0ELb1EEENS1_36VarlenDynamicPersistentTileSchedulerILi128ELi160ELi256ELi128ELb0ELb1ELb1ELb1ELb0ELb1EEEEEEEEEvNT_6ParamsE,"",@"SHT_CUDA_INFO"
	.sectionflags	@""
	.align	4


	//----- nvinfo : EIATTR_CUDA_API_VERSION
	.align		4
        /*0000*/ 	.byte	0x04, 0x37
        /*0002*/ 	.short	(.L_970 - .L_969)
.L_969:
        /*0004*/ 	.word	0x00000082


	//----- nvinfo : EIATTR_KPARAM_INFO
	.align		4
.L_970:
        /*0008*/ 	.byte	0x04, 0x17
        /*000a*/ 	.short	(.L_972 - .L_971)
.L_971:
        /*000c*/ 	.word	0x00000000
        /*0010*/ 	.short	0x0000
        /*0012*/ 	.short	0x0070
        /*0014*/ 	.byte	0x00, 0xf0, 0x01, 0x2a


	//----- nvinfo : EIATTR_SPARSE_MMA_MASK
	.align		4
.L_972:
        /*0018*/ 	.byte	0x03, 0x50
        /*001a*/ 	.short	0x0000


	//----- nvinfo : EIATTR_MAXREG_COUNT
	.align		4
        /*001c*/ 	.byte	0x03, 0x1b
        /*001e*/ 	.short	0x00a8


	//----- nvinfo : EIATTR_NUM_BARRIERS
	.align		4
        /*0020*/ 	.byte	0x02, 0x4c
        /*0022*/ 	.byte	0x10
	.zero		1


	//----- nvinfo : EIATTR_EXTERNS
	.align		4
        /*0024*/ 	.byte	0x04, 0x0f
        /*0026*/ 	.short	(.L_974 - .L_973)


	//   ....[0]....
	.align		4
.L_973:
        /*0028*/ 	.word	index@(__assertfail)


	//----- nvinfo : EIATTR_ANNOTATIONS
	.align		4
.L_974:
        /*002c*/ 	.byte	0x04, 0x55
        /*002e*/ 	.short	(.L_976 - .L_975)


	//   ....[0]....
.L_975:
        /* <DEDUP_REMOVED lines=24> */


	//----- nvinfo : EIATTR_MERCURY_ISA_VERSION
	.align		4
.L_976:
        /*0198*/ 	.byte	0x03, 0x5f
        /*019a*/ 	.short	0x0101


	//----- nvinfo : EIATTR_UNUSED_LOAD_BYTE_OFFSET
	.align		4
        /*019c*/ 	.byte	0x04, 0x44
        /*019e*/ 	.short	(.L_978 - .L_977)


	//   ....[0]....
.L_977:
        /*01a0*/ 	.word	0x00000980
        /*01a4*/ 	.word	0x0000fff0


	//   ....[1]....
        /*01a8*/ 	.word	0x000120a0
        /*01ac*/ 	.word	0x0000fff0


	//----- nvinfo : EIATTR_INT_WARP_WIDE_INSTR_OFFSETS
	.align		4
.L_978:
        /*01b0*/ 	.byte	0x04, 0x31
        /*01b2*/ 	.short	(.L_980 - .L_979)


	//   ....[0]....
.L_979:
        /*01b4*/ 	.word	0x000000c0


	//   ....[1]....
        /*01b8*/ 	.word	0x000000d0


	//   ....[2]....
        /*01bc*/ 	.word	0x00000170


	//   ....[3]....
        /*01c0*/ 	.word	0x00016060


	//   ....[4]....
        /*01c4*/ 	.word	0x000160f0


	//   ....[5]....
        /*01c8*/ 	.word	0x0001a340


	//   ....[6]....
        /*01cc*/ 	.word	0x0001a3d0


	//----- nvinfo : EIATTR_COOP_GROUP_MASK_REGIDS
	.align		4
.L_980:
        /*01d0*/ 	.byte	0x04, 0x29
        /*01d2*/ 	.short	(.L_982 - .L_981)


	//   ....[0]....
.L_981:
        /*01d4*/ 	.word	0xffffffff


	//   ....[1]....
        /*01d8*/ 	.word	0xffffffff


	//   ....[2]....
        /*01dc*/ 	.word	0xffffffff


	//   ....[3]....
        /*01e0*/ 	.word	0xffffffff


	//   ....[4]....
        /*01e4*/ 	.word	0xffffffff


	//   ....[5]....
        /*01e8*/ 	.word	0xffffffff


	//   ....[6]....
        /*01ec*/ 	.word	0xffffffff


	//   ....[7]....
        /*01f0*/ 	.word	0xffffffff


	//   ....[8]....
        /*01f4*/ 	.word	0xffffffff


	//   ....[9]....
        /*01f8*/ 	.word	0xffffffff


	//   ....[10]....
        /*01fc*/ 	.word	0xffffffff


	//   ....[11]....
        /*0200*/ 	.word	0xffffffff


	//   ....[12]....
        /*0204*/ 	.word	0xffffffff


	//   ....[13]....
        /*0208*/ 	.word	0xffffffff


	//   ....[14]....
        /*020c*/ 	.word	0xffffffff


	//   ....[15]....
        /*0210*/ 	.word	0xffffffff


	//   ....[16]....
        /*0214*/ 	.word	0xffffffff


	//   ....[17]....
        /*0218*/ 	.word	0xffffffff


	//   ....[18]....
        /*021c*/ 	.word	0xffffffff


	//   ....[19]....
        /*0220*/ 	.word	0xffffffff


	//   ....[20]....
        /*0224*/ 	.word	0xffffffff


	//   ....[21]....
        /*0228*/ 	.word	0xffffffff


	//   ....[22]....
        /*022c*/ 	.word	0xffffffff


	//   ....[23]....
        /*0230*/ 	.word	0xffffffff


	//   ....[24]....
        /*0234*/ 	.word	0xffffffff


	//   ....[25]....
        /*0238*/ 	.word	0xffffffff


	//   ....[26]....
        /*023c*/ 	.word	0xffffffff


	//   ....[27]....
        /*0240*/ 	.word	0xffffffff


	//   ....[28]....
        /*0244*/ 	.word	0xffffffff


	//   ....[29]....
        /*0248*/ 	.word	0xffffffff


	//   ....[30]....
        /*024c*/ 	.word	0xffffffff


	//   ....[31]....
        /*0250*/ 	.word	0xffffffff


	//   ....[32]....
        /*0254*/ 	.word	0xffffffff


	//   ....[33]....
        /*0258*/ 	.word	0xffffffff


	//   ....[34]....
        /*025c*/ 	.word	0xffffffff


	//   ....[35]....
        /*0260*/ 	.word	0xffffffff


	//   ....[36]....
        /*0264*/ 	.word	0xffffffff


	//   ....[37]....
        /*0268*/ 	.word	0xffffffff


	//   ....[38]....
        /*026c*/ 	.word	0xffffffff


	//   ....[39]....
        /*0270*/ 	.word	0xffffffff


	//   ....[40]....
        /*0274*/ 	.word	0xffffffff


	//   ....[41]....
        /*0278*/ 	.word	0xffffffff


	//   ....[42]....
        /*027c*/ 	.word	0xffffffff


	//   ....[43]....
        /*0280*/ 	.word	0xffffffff


	//   ....[44]....
        /*0284*/ 	.word	0xffffffff


	//   ....[45]....
        /*0288*/ 	.word	0xffffffff


	//   ....[46]....
        /*028c*/ 	.word	0xffffffff


	//   ....[47]....
        /*0290*/ 	.word	0xffffffff


	//   ....[48]....
        /*0294*/ 	.word	0xffffffff


	//   ....[49]....
        /*0298*/ 	.word	0xffffffff


	//   ....[50]....
        /*029c*/ 	.word	0xffffffff


	//   ....[51]....
        /*02a0*/ 	.word	0xffffffff


	//   ....[52]....
        /*02a4*/ 	.word	0xffffffff


	//   ....[53]....
        /*02a8*/ 	.word	0xffffffff


	//   ....[54]....
        /*02ac*/ 	.word	0xffffffff


	//   ....[55]....
        /*02b0*/ 	.word	0xffffffff


	//   ....[56]....
        /*02b4*/ 	.word	0xffffffff


	//   ....[57]....
        /*02b8*/ 	.word	0xffffffff


	//   ....[58]....
        /*02bc*/ 	.word	0xffffffff


	//   ....[59]....
        /*02c0*/ 	.word	0xffffffff


	//   ....[60]....
        /*02c4*/ 	.word	0xffffffff


	//   ....[61]....
        /*02c8*/ 	.word	0xffffffff


	//   ....[62]....
        /*02cc*/ 	.word	0xffffffff


	//   ....[63]....
        /*02d0*/ 	.word	0xffffffff


	//   ....[64]....
        /*02d4*/ 	.word	0xffffffff


	//   ....[65]....
        /*02d8*/ 	.word	0xffffffff


	//   ....[66]....
        /*02dc*/ 	.word	0xffffffff


	//   ....[67]....
        /*02e0*/ 	.word	0xffffffff


	//   ....[68]....
        /*02e4*/ 	.word	0xffffffff


	//   ....[69]....
        /*02e8*/ 	.word	0xffffffff


	//   ....[70]....
        /*02ec*/ 	.word	0xffffffff


	//   ....[71]....
        /*02f0*/ 	.word	0xffffffff


	//   ....[72]....
        /*02f4*/ 	.word	0xffffffff


	//   ....[73]....
        /*02f8*/ 	.word	0xffffffff


	//   ....[74]....
        /*02fc*/ 	.word	0xffffffff


	//   ....[75]....
        /*0300*/ 	.word	0xffffffff


	//   ....[76]....
        /*0304*/ 	.word	0xffffffff


	//   ....[77]....
        /*0308*/ 	.word	0xffffffff


	//   ....[78]....
        /*030c*/ 	.word	0xffffffff


	//   ....[79]....
        /*0310*/ 	.word	0xffffffff


	//   ....[80]....
        /*0314*/ 	.word	0xffffffff


	//   ....[81]....
        /*0318*/ 	.word	0xffffffff


	//   ....[82]....
        /*031c*/ 	.word	0xffffffff


	//   ....[83]....
        /*0320*/ 	.word	0xffffffff


	//   ....[84]....
        /*0324*/ 	.word	0xffffffff


	//   ....[85]....
        /*0328*/ 	.word	0xffffffff


	//   ....[86]....
        /*032c*/ 	.word	0xffffffff


	//   ....[87]....
        /*0330*/ 	.word	0xffffffff


	//   ....[88]....
        /*0334*/ 	.word	0xffffffff


	//   ....[89]....
        /*0338*/ 	.word	0xffffffff


	//   ....[90]....
        /*033c*/ 	.word	0xffffffff


	//   ....[91]....
        /*0340*/ 	.word	0xffffffff


	//   ....[92]....
        /*0344*/ 	.word	0xffffffff


	//   ....[93]....
        /*0348*/ 	.word	0xffffffff


	//   ....[94]....
        /*034c*/ 	.word	0xffffffff


	//   ....[95]....
        /*0350*/ 	.word	0xffffffff


	//   ....[96]....
        /*0354*/ 	.word	0xffffffff


	//   ....[97]....
        /*0358*/ 	.word	0xffffffff


	//   ....[98]....
        /*035c*/ 	.word	0xffffffff


	//   ....[99]....
        /*0360*/ 	.word	0xffffffff


	//   ....[100]....
        /*0364*/ 	.word	0xffffffff


	//   ....[101]....
        /*0368*/ 	.word	0xffffffff


	//   ....[102]....
        /*036c*/ 	.word	0xffffffff


	//   ....[103]....
        /*0370*/ 	.word	0xffffffff


	//   ....[104]....
        /*0374*/ 	.word	0xffffffff


	//   ....[105]....
        /*0378*/ 	.word	0xffffffff


	//   ....[106]....
        /*037c*/ 	.word	0xffffffff


	//   ....[107]....
        /*0380*/ 	.word	0xffffffff


	//   ....[108]....
        /*0384*/ 	.word	0xffffffff


	//   ....[109]....
        /*0388*/ 	.word	0xffffffff


	//   ....[110]....
        /*038c*/ 	.word	0xffffffff


	//   ....[111]....
        /*0390*/ 	.word	0xffffffff


	//   ....[112]....
        /*0394*/ 	.word	0xffffffff


	//   ....[113]....
        /*0398*/ 	.word	0xffffffff


	//   ....[114]....
        /*039c*/ 	.word	0xffffffff


	//   ....[115]....
        /*03a0*/ 	.word	0xffffffff


	//   ....[116]....
        /*03a4*/ 	.word	0xffffffff


	//   ....[117]....
        /*03a8*/ 	.word	0xffffffff


	//   ....[118]....
        /*03ac*/ 	.word	0xffffffff


	//   ....[119]....
        /*03b0*/ 	.word	0xffffffff


	//   ....[120]....
        /*03b4*/ 	.word	0xffffffff


	//   ....[121]....
        /*03b8*/ 	.word	0xffffffff


	//   ....[122]....
        /*03bc*/ 	.word	0xffffffff


	//   ....[123]....
        /*03c0*/ 	.word	0xffffffff


	//   ....[124]....
        /*03c4*/ 	.word	0xffffffff


	//   ....[125]....
        /*03c8*/ 	.word	0xffffffff


	//   ....[126]....
        /*03cc*/ 	.word	0xffffffff


	//   ....[127]....
        /*03d0*/ 	.word	0xffffffff


	//   ....[128]....
        /*03d4*/ 	.word	0xffffffff


	//   ....[129]....
        /*03d8*/ 	.word	0xffffffff


	//   ....[130]....
        /*03dc*/ 	.word	0xffffffff


	//   ....[131]....
        /*03e0*/ 	.word	0xffffffff


	//   ....[132]....
        /*03e4*/ 	.word	0xffffffff


	//   ....[133]....
        /*03e8*/ 	.word	0xffffffff


	//   ....[134]....
        /*03ec*/ 	.word	0xffffffff


	//   ....[135]....
        /*03f0*/ 	.word	0xffffffff


	//   ....[136]....
        /*03f4*/ 	.word	0xffffffff


	//   ....[137]....
        /*03f8*/ 	.word	0xffffffff


	//   ....[138]....
        /*03fc*/ 	.word	0xffffffff


	//   ....[139]....
        /*0400*/ 	.word	0xffffffff


	//   ....[140]....
        /*0404*/ 	.word	0xffffffff


	//   ....[141]....
        /*0408*/ 	.word	0xffffffff


	//   ....[142]....
        /*040c*/ 	.word	0xffffffff


	//   ....[143]....
        /*0410*/ 	.word	0xffffffff


	//   ....[144]....
        /*0414*/ 	.word	0xffffffff


	//   ....[145]....
        /*0418*/ 	.word	0xffffffff


	//   ....[146]....
        /*041c*/ 	.word	0xffffffff


	//   ....[147]....
        /*0420*/ 	.word	0xffffffff


	//   ....[148]....
        /*0424*/ 	.word	0xffffffff


	//   ....[149]....
        /*0428*/ 	.word	0xffffffff


	//   ....[150]....
        /*042c*/ 	.word	0xffffffff


	//   ....[151]....
        /*0430*/ 	.word	0xffffffff


	//   ....[152]....
        /*0434*/ 	.word	0xffffffff


	//   ....[153]....
        /*0438*/ 	.word	0xffffffff


	//   ....[154]....
        /*043c*/ 	.word	0xffffffff


	//   ....[155]....
        /*0440*/ 	.word	0xffffffff


	//   ....[156]....
        /*0444*/ 	.word	0xffffffff


	//   ....[157]....
        /*0448*/ 	.word	0xffffffff


	//   ....[158]....
        /*044c*/ 	.word	0xffffffff


	//   ....[159]....
        /*0450*/ 	.word	0xffffffff


	//   ....[160]....
        /*0454*/ 	.word	0xffffffff


	//   ....[161]....
        /*0458*/ 	.word	0xffffffff


	//   ....[162]....
        /*045c*/ 	.word	0xffffffff


	//   ....[163]....
        /*0460*/ 	.word	0xffffffff


	//   ....[164]....
        /*0464*/ 	.word	0xffffffff


	//   ....[165]....
        /*0468*/ 	.word	0xffffffff


	//   ....[166]....
        /*046c*/ 	.word	0xffffffff


	//   ....[167]....
        /*0470*/ 	.word	0xffffffff


	//   ....[168]....
        /*0474*/ 	.word	0xffffffff


	//   ....[169]....
        /*0478*/ 	.word	0xffffffff


	//   ....[170]....
        /*047c*/ 	.word	0xffffffff


	//   ....[171]....
        /*0480*/ 	.word	0xffffffff


	//   ....[172]....
        /*0484*/ 	.word	0xffffffff


	//   ....[173]....
        /*0488*/ 	.word	0xffffffff


	//   ....[174]....
        /*048c*/ 	.word	0xffffffff


	//   ....[175]....
        /*0490*/ 	.word	0xffffffff


	//   ....[176]....
        /*0494*/ 	.word	0xffffffff


	//   ....[177]....
        /*0498*/ 	.word	0xffffffff


	//   ....[178]....
        /*049c*/ 	.word	0xffffffff


	//   ....[179]....
        /*04a0*/ 	.word	0xffffffff


	//   ....[180]....
        /*04a4*/ 	.word	0xffffffff


	//   ....[181]....
        /*04a8*/ 	.word	0xffffffff


	//   ....[182]....
        /*04ac*/ 	.word	0xffffffff


	//   ....[183]....
        /*04b0*/ 	.word	0xffffffff


	//   ....[184]....
        /*04b4*/ 	.word	0xffffffff


	//   ....[185]....
        /*04b8*/ 	.word	0xffffffff


	//   ....[186]....
        /*04bc*/ 	.word	0xffffffff


	//   ....[187]....
        /*04c0*/ 	.word	0xffffffff


	//   ....[188]....
        /*04c4*/ 	.word	0xffffffff


	//   ....[189]....
        /*04c8*/ 	.word	0xffffffff


	//   ....[190]....
        /*04cc*/ 	.word	0xffffffff


	//   ....[191]....
        /*04d0*/ 	.word	0xffffffff


	//   ....[192]....
        /*04d4*/ 	.word	0xffffffff


	//   ....[193]....
        /*04d8*/ 	.word	0xffffffff


	//   ....[194]....
        /*04dc*/ 	.word	0xffffffff


	//   ....[195]....
        /*04e0*/ 	.word	0xffffffff


	//   ....[196]....
        /*04e4*/ 	.word	0xffffffff


	//   ....[197]....
        /*04e8*/ 	.word	0xffffffff


	//   ....[198]....
        /*04ec*/ 	.word	0xffffffff


	//   ....[199]....
        /*04f0*/ 	.word	0xffffffff


	//   ....[200]....
        /*04f4*/ 	.word	0xffffffff


	//   ....[201]....
        /*04f8*/ 	.word	0xffffffff


	//   ....[202]....
        /*04fc*/ 	.word	0xffffffff


	//   ....[203]....
        /*0500*/ 	.word	0xffffffff


	//   ....[204]....
        /*0504*/ 	.word	0xffffffff


	//   ....[205]....
        /*0508*/ 	.word	0xffffffff


	//   ....[206]....
        /*050c*/ 	.word	0xffffffff


	//   ....[207]....
        /*0510*/ 	.word	0xffffffff


	//   ....[208]....
        /*0514*/ 	.word	0xffffffff


	//   ....[209]....
        /*0518*/ 	.word	0xffffffff


	//   ....[210]....
        /*051c*/ 	.word	0xffffffff


	//   ....[211]....
        /*0520*/ 	.word	0xffffffff


	//   ....[212]....
        /*0524*/ 	.word	0xffffffff


	//   ....[213]....
        /*0528*/ 	.word	0xffffffff


	//   ....[214]....
        /*052c*/ 	.word	0xffffffff


	//   ....[215]....
        /*0530*/ 	.word	0x0500000f


	//   ....[216]....
        /*0534*/ 	.word	0x0500000f


	//   ....[217]....
        /*0538*/ 	.word	0x0500000f


	//   ....[218]....
        /*053c*/ 	.word	0x0500000f


	//   ....[219]....
        /*0540*/ 	.word	0x0500000f


	//   ....[220]....
        /*0544*/ 	.word	0x0500000f


	//   ....[221]....
        /*0548*/ 	.word	0x0500000f


	//   ....[222]....
        /*054c*/ 	.word	0x0500000f


	//   ....[223]....
        /*0550*/ 	.word	0x0500000f


	//   ....[224]....
        /*0554*/ 	.word	0x0500000f


	//   ....[225]....
        /*0558*/ 	.word	0x0500000f


	//   ....[226]....
        /*055c*/ 	.word	0x0500000f


	//   ....[227]....
        /*0560*/ 	.word	0x0500000f


	//   ....[228]....
        /*0564*/ 	.word	0x0500000f


	//   ....[229]....
        /*0568*/ 	.word	0x0500000f


	//   ....[230]....
        /*056c*/ 	.word	0x0500000f


	//   ....[231]....
        /*0570*/ 	.word	0x0500000f


	//   ....[232]....
        /*0574*/ 	.word	0x0500000f


	//   ....[233]....
        /*0578*/ 	.word	0x0500000f


	//   ....[234]....
        /*057c*/ 	.word	0x0500000f


	//   ....[235]....
        /*0580*/ 	.word	0x0500000f


	//   ....[236]....
        /*0584*/ 	.word	0x0500000f


	//   ....[237]....
        /*0588*/ 	.word	0x0500000f


	//   ....[238]....
        /*058c*/ 	.word	0x0500000f


	//   ....[239]....
        /*0590*/ 	.word	0x0500000f


	//   ....[240]....
        /*0594*/ 	.word	0x0500000f


	//   ....[241]....
        /*0598*/ 	.word	0x0500000f


	//   ....[242]....
        /*059c*/ 	.word	0x0500000f


	//   ....[243]....
        /*05a0*/ 	.word	0x0500000f


	//   ....[244]....
        /*05a4*/ 	.word	0x0500000f


	//   ....[245]....
        /*05a8*/ 	.word	0x0500000f


	//   ....[246]....
        /*05ac*/ 	.word	0x0500000f


	//   ....[247]....
        /*05b0*/ 	.word	0x0500000f


	//   ....[248]....
        /*05b4*/ 	.word	0x0500000f


	//   ....[249]....
        /*05b8*/ 	.word	0x0500000f


	//   ....[250]....
        /*05bc*/ 	.word	0x0500000f


	//   ....[251]....
        /*05c0*/ 	.word	0x0500000f


	//   ....[252]....
        /*05c4*/ 	.word	0x0500000f


	//   ....[253]....
        /*05c8*/ 	.word	0x0500000f


	//   ....[254]....
        /*05cc*/ 	.word	0x0500000f


	//   ....[255]....
        /*05d0*/ 	.word	0x0500000f


	//   ....[0]....
        /*05d4*/ 	.word	0x0500000f


	//   ....[1]....
        /*05d8*/ 	.word	0x0500000f


	//   ....[2]....
        /*05dc*/ 	.word	0x0500000f


	//   ....[3]....
        /*05e0*/ 	.word	0x0500000f


	//   ....[4]....
        /*05e4*/ 	.word	0x0500000f


	//   ....[5]....
        /*05e8*/ 	.word	0x0500000f


	//   ....[6]....
        /*05ec*/ 	.word	0x0500000f


	//   ....[7]....
        /*05f0*/ 	.word	0x0500000f


	//   ....[8]....
        /*05f4*/ 	.word	0x0500000f


	//   ....[9]....
        /*05f8*/ 	.word	0x0500000f


	//   ....[10]....
        /*05fc*/ 	.word	0x0500000f


	//   ....[11]....
        /*0600*/ 	.word	0x0500000f


	//   ....[12]....
        /*0604*/ 	.word	0x0500000f


	//   ....[13]....
        /*0608*/ 	.word	0x0500000f


	//   ....[14]....
        /*060c*/ 	.word	0x0500000f


	//   ....[15]....
        /*0610*/ 	.word	0x0500000f


	//   ....[16]....
        /*0614*/ 	.word	0x0500000f


	//   ....[17]....
        /*0618*/ 	.word	0x0500000f


	//   ....[18]....
        /*061c*/ 	.word	0x0500000f


	//   ....[19]....
        /*0620*/ 	.word	0x0500000f


	//   ....[20]....
        /*0624*/ 	.word	0x0500000f


	//   ....[21]....
        /*0628*/ 	.word	0x0500000f


	//   ....[22]....
        /*062c*/ 	.word	0x0500000f


	//   ....[23]....
        /*0630*/ 	.word	0x0500000f


	//   ....[24]....
        /*0634*/ 	.word	0x0500000f


	//   ....[25]....
        /*0638*/ 	.word	0x0500000f


	//   ....[26]....
        /*063c*/ 	.word	0x0500000f


	//   ....[27]....
        /*0640*/ 	.word	0x0500000f


	//   ....[28]....
        /*0644*/ 	.word	0x0500000f


	//   ....[29]....
        /*0648*/ 	.word	0x0500000f


	//   ....[30]....
        /*064c*/ 	.word	0x0500000f


	//   ....[31]....
        /*0650*/ 	.word	0x0500000f


	//   ....[32]....
        /*0654*/ 	.word	0x0500000f


	//   ....[33]....
        /*0658*/ 	.word	0x0500000f


	//   ....[34]....
        /*065c*/ 	.word	0x0500000f


	//   ....[35]....
        /*0660*/ 	.word	0x0500000f


	//   ....[36]....
        /*0664*/ 	.word	0x0500000f


	//   ....[37]....
        /*0668*/ 	.word	0x0500000f


	//   ....[38]....
        /*066c*/ 	.word	0x0500000f


	//   ....[39]....
        /*0670*/ 	.word	0x0500000f


	//   ....[40]....
        /*0674*/ 	.word	0x0500000f


	//   ....[41]....
        /*0678*/ 	.word	0x0500000f


	//   ....[42]....
        /*067c*/ 	.word	0x0500000f


	//   ....[43]....
        /*0680*/ 	.word	0x0500000f


	//   ....[44]....
        /*0684*/ 	.word	0x0500000f


	//   ....[45]....
        /*0688*/ 	.word	0x0500000f


	//   ....[46]....
        /*068c*/ 	.word	0x0500000f


	//   ....[47]....
        /*0690*/ 	.word	0x0500000f


	//   ....[48]....
        /*0694*/ 	.word	0x0500000f


	//   ....[49]....
        /*0698*/ 	.word	0x0500000f


	//   ....[50]....
        /*069c*/ 	.word	0x0500000f


	//   ....[51]....
        /*06a0*/ 	.word	0x0500000f


	//   ....[52]....
        /*06a4*/ 	.word	0x0500000f


	//   ....[53]....
        /*06a8*/ 	.word	0x0500000f


	//   ....[54]....
        /*06ac*/ 	.word	0x0500000f


	//   ....[55]....
        /*06b0*/ 	.word	0x0500000f


	//   ....[56]....
        /*06b4*/ 	.word	0x0500000f


	//----- nvinfo : EIATTR_COOP_GROUP_INSTR_OFFSETS
	.align		4
.L_982:
        /*06b8*/ 	.byte	0x04, 0x28
        /*06ba*/ 	.short	(.L_984 - .L_983)


	//   ....[0]....
.L_983:
        /*06bc*/ 	.word	0x00000080


	//   ....[1]....
        /*06c0*/ 	.word	0x00000090


	//   ....[2]....
        /*06c4*/ 	.word	0x000002d0


	//   ....[3]....
        /*06c8*/ 	.word	0x00000430


	//   ....[4]....
        /*06cc*/ 	.word	0x00000550


	//   ....[5]....
        /*06d0*/ 	.word	0x000006b0


	//   ....[6]....
        /*06d4*/ 	.word	0x00001b80


	//   ....[7]....
        /*06d8*/ 	.word	0x00002820


	//   ....[8]....
        /*06dc*/ 	.word	0x00003660


	//   ....[9]....
        /*06e0*/ 	.word	0x00003f70


	//   ....[10]....
        /*06e4*/ 	.word	0x00004090


	//   ....[11]....
        /*06e8*/ 	.word	0x00004b40


	//   ....[12]....
        /*06ec*/ 	.word	0x00004ba0


	//   ....[13]....
        /*06f0*/ 	.word	0x00006b70


	//   ....[14]....
        /*06f4*/ 	.word	0x00006d60


	//   ....[15]....
        /*06f8*/ 	.word	0x00008390


	//   ....[16]....
        /*06fc*/ 	.word	0x000084a0


	//   ....[17]....
        /*0700*/ 	.word	0x00008ff0


	//   ....[18]....
        /*0704*/ 	.word	0x00009070


	//   ....[19]....
        /*0708*/ 	.word	0x0000b830


	//   ....[20]....
        /*070c*/ 	.word	0x0000b840


	//   ....[21]....
        /*0710*/ 	.word	0x0000b870


	//   ....[22]....
        /*0714*/ 	.word	0x0000b880


	//   ....[23]....
        /*0718*/ 	.word	0x0000dcf0


	//   ....[24]....
        /*071c*/ 	.word	0x0000def0


	//   ....[25]....
        /*0720*/ 	.word	0x0000f520


	//   ....[26]....
        /*0724*/ 	.word	0x0000f630


	//   ....[27]....
        /*0728*/ 	.word	0x00010180


	//   ....[28]....
        /*072c*/ 	.word	0x00010200


	//   ....[29]....
        /*0730*/ 	.word	0x00011900


	//   ....[30]....
        /*0734*/ 	.word	0x00011910


	//   ....[31]....
        /*0738*/ 	.word	0x00011990


	//   ....[32]....
        /*073c*/ 	.word	0x000119a0


	//   ....[33]....
        /*0740*/ 	.word	0x00012930


	//   ....[34]....
        /*0744*/ 	.word	0x00012940


	//   ....[35]....
        /*0748*/ 	.word	0x00012950


	//   ....[36]....
        /*074c*/ 	.word	0x00012960


	//   ....[37]....
        /*0750*/ 	.word	0x00012970


	//   ....[38]....
        /*0754*/ 	.word	0x00012980


	//   ....[39]....
        /*0758*/ 	.word	0x00012990


	//   ....[40]....
        /*075c*/ 	.word	0x000129a0


	//   ....[41]....
        /*0760*/ 	.word	0x000129d0


	//   ....[42]....
        /*0764*/ 	.word	0x000129e0


	//   ....[43]....
        /*0768*/ 	.word	0x00012a10


	//   ....[44]....
        /*076c*/ 	.word	0x00012a20


	//   ....[45]....
        /*0770*/ 	.word	0x00012a50


	//   ....[46]....
        /*0774*/ 	.word	0x00012a60


	//   ....[47]....
        /*0778*/ 	.word	0x00012a70


	//   ....[48]....
        /*077c*/ 	.word	0x00012aa0


	//   ....[49]....
        /*0780*/ 	.word	0x00012ad0


	//   ....[50]....
        /*0784*/ 	.word	0x00012ae0


	//   ....[51]....
        /*0788*/ 	.word	0x00012af0


	//   ....[52]....
        /*078c*/ 	.word	0x00012b20


	//   ....[53]....
        /*0790*/ 	.word	0x00012b80


	//   ....[54]....
        /*0794*/ 	.word	0x00012b90


	//   ....[55]....
        /*0798*/ 	.word	0x00012ba0


	//   ....[56]....
        /*079c*/ 	.word	0x00012bc0


	//   ....[57]....
        /*07a0*/ 	.word	0x00012bf0


	//   ....[58]....
        /*07a4*/ 	.word	0x00012c10


	//   ....[59]....
        /*07a8*/ 	.word	0x00012c20


	//   ....[60]....
        /*07ac*/ 	.word	0x00012c30


	//   ....[61]....
        /*07b0*/ 	.word	0x00012c40


	//   ....[62]....
        /*07b4*/ 	.word	0x00012c50


	//   ....[63]....
        /*07b8*/ 	.word	0x00012c80


	//   ....[64]....
        /*07bc*/ 	.word	0x00012ca0


	//   ....[65]....
        /*07c0*/ 	.word	0x00013280


	//   ....[66]....
        /*07c4*/ 	.word	0x000132c0


	//   ....[67]....
        /*07c8*/ 	.word	0x00013300


	//   ....[68]....
        /*07cc*/ 	.word	0x00013340


	//   ....[69]....
        /*07d0*/ 	.word	0x000138b0


	//   ....[70]....
        /*07d4*/ 	.word	0x000138f0


	//   ....[71]....
        /*07d8*/ 	.word	0x000139b0


	//   ....[72]....
        /*07dc*/ 	.word	0x000139d0


	//   ....[73]....
        /*07e0*/ 	.word	0x00013a90


	//   ....[74]....
        /*07e4*/ 	.word	0x00013ab0


	//   ....[75]....
        /*07e8*/ 	.word	0x00013b80


	//   ....[76]....
        /*07ec*/ 	.word	0x00013ba0


	//   ....[77]....
        /*07f0*/ 	.word	0x00014470


	//   ....[78]....
        /*07f4*/ 	.word	0x00014490


	//   ....[79]....
        /*07f8*/ 	.word	0x00014550


	//   ....[80]....
        /*07fc*/ 	.word	0x00014570


	//   ....[81]....
        /*0800*/ 	.word	0x00014630


	//   ....[82]....
        /*0804*/ 	.word	0x00014650


	//   ....[83]....
        /*0808*/ 	.word	0x00014720


	//   ....[84]....
        /*080c*/ 	.word	0x00014740


	//   ....[85]....
        /*0810*/ 	.word	0x00014890


	//   ....[86]....
        /*0814*/ 	.word	0x00014a30


	//   ....[87]....
        /*0818*/ 	.word	0x00014a60


	//   ....[88]....
        /*081c*/ 	.word	0x00014a90


	//   ....[89]....
        /*0820*/ 	.word	0x00014ac0


	//   ....[90]....
        /*0824*/ 	.word	0x00014af0


	//   ....[91]....
        /*0828*/ 	.word	0x00014b30


	//   ....[92]....
        /*082c*/ 	.word	0x00014c80


	//   ....[93]....
        /*0830*/ 	.word	0x00014cb0


	//   ....[94]....
        /*0834*/ 	.word	0x00014ce0


	//   ....[95]....
        /*0838*/ 	.word	0x00014d10


	//   ....[96]....
        /*083c*/ 	.word	0x00014d40


	//   ....[97]....
        /*0840*/ 	.word	0x00014d80


	//   ....[98]....
        /*0844*/ 	.word	0x00014e10


	//   ....[99]....
        /*0848*/ 	.word	0x00014e70


	//   ....[100]....
        /*084c*/ 	.word	0x00014f10


	//   ....[101]....
        /*0850*/ 	.word	0x00016f60


	//   ....[102]....
        /*0854*/ 	.word	0x00016f90


	//   ....[103]....
        /*0858*/ 	.word	0x00017030


	//   ....[104]....
        /*085c*/ 	.word	0x00017040


	//   ....[105]....
        /*0860*/ 	.word	0x00017090


	//   ....[106]....
        /*0864*/ 	.word	0x000170a0


	//   ....[107]....
        /*0868*/ 	.word	0x000170f0


	//   ....[108]....
        /*086c*/ 	.word	0x00017100


	//   ....[109]....
        /*0870*/ 	.word	0x00017150


	//   ....[110]....
        /*0874*/ 	.word	0x00017160


	//   ....[111]....
        /*0878*/ 	.word	0x000171b0


	//   ....[112]....
        /*087c*/ 	.word	0x000171c0


	//   ....[113]....
        /*0880*/ 	.word	0x00017210


	//   ....[114]....
        /*0884*/ 	.word	0x00017220


	//   ....[115]....
        /*0888*/ 	.word	0x00017230


	//   ....[116]....
        /*088c*/ 	.word	0x00017280


	//   ....[117]....
        /*0890*/ 	.word	0x000172d0


	//   ....[118]....
        /*0894*/ 	.word	0x000172e0


	//   ....[119]....
        /*0898*/ 	.word	0x000172f0


	//   ....[120]....
        /*089c*/ 	.word	0x00017350


	//   ....[121]....
        /*08a0*/ 	.word	0x000177f0


	//   ....[122]....
        /*08a4*/ 	.word	0x00017820


	//   ....[123]....
        /*08a8*/ 	.word	0x00017840


	//   ....[124]....
        /*08ac*/ 	.word	0x000178d0


	//   ....[125]....
        /*08b0*/ 	.word	0x000178e0


	//   ....[126]....
        /*08b4*/ 	.word	0x00017960


	//   ....[127]....
        /*08b8*/ 	.word	0x00017970


	//   ....[128]....
        /*08bc*/ 	.word	0x000179f0


	//   ....[129]....
        /*08c0*/ 	.word	0x00017a00


	//   ....[130]....
        /*08c4*/ 	.word	0x00017a80


	//   ....[131]....
        /*08c8*/ 	.word	0x00017a90


	//   ....[132]....
        /*08cc*/ 	.word	0x00017b00


	//   ....[133]....
        /*08d0*/ 	.word	0x00017b10


	//   ....[134]....
        /*08d4*/ 	.word	0x00017b80


	//   ....[135]....
        /*08d8*/ 	.word	0x00017b90


	//   ....[136]....
        /*08dc*/ 	.word	0x00017ba0


	//   ....[137]....
        /*08e0*/ 	.word	0x00017c50


	//   ....[138]....
        /*08e4*/ 	.word	0x00017c70


	//   ....[139]....
        /*08e8*/ 	.word	0x00017c80


	//   ....[140]....
        /*08ec*/ 	.word	0x00017cd0


	//   ....[141]....
        /*08f0*/ 	.word	0x00018390


	//   ....[142]....
        /*08f4*/ 	.word	0x000183c0


	//   ....[143]....
        /*08f8*/ 	.word	0x00018420


	//   ....[144]....
        /*08fc*/ 	.word	0x00018460


	//   ....[145]....
        /*0900*/ 	.word	0x000184a0


	//   ....[146]....
        /*0904*/ 	.word	0x000184e0


	//   ....[147]....
        /*0908*/ 	.word	0x00018520


	//   ....[148]....
        /*090c*/ 	.word	0x00018560


	//   ....[149]....
        /*0910*/ 	.word	0x000185a0


	//   ....[150]....
        /*0914*/ 	.word	0x000185e0


	//   ....[151]....
        /*0918*/ 	.word	0x00018620


	//   ....[152]....
        /*091c*/ 	.word	0x00018660


	//   ....[153]....
        /*0920*/ 	.word	0x000186a0


	//   ....[154]....
        /*0924*/ 	.word	0x000186d0


	//   ....[155]....
        /*0928*/ 	.word	0x000186e0


	//   ....[156]....
        /*092c*/ 	.word	0x00018720


	//   ....[157]....
        /*0930*/ 	.word	0x00019050


	//   ....[158]....
        /*0934*/ 	.word	0x00019070


	//   ....[159]....
        /*0938*/ 	.word	0x00019080


	//   ....[160]....
        /*093c*/ 	.word	0x00019090


	//   ....[161]....
        /*0940*/ 	.word	0x000190a0


	//   ....[162]....
        /*0944*/ 	.word	0x000190b0


	//   ....[163]....
        /*0948*/ 	.word	0x00019100


	//   ....[164]....
        /*094c*/ 	.word	0x00019120


	//   ....[165]....
        /*0950*/ 	.word	0x00019150


	//   ....[166]....
        /*0954*/ 	.word	0x00019180


	//   ....[167]....
        /*0958*/ 	.word	0x00019190


	//   ....[168]....
        /*095c*/ 	.word	0x000191d0


	//   ....[169]....
        /*0960*/ 	.word	0x000191e0


	//   ....[170]....
        /*0964*/ 	.word	0x00019220


	//   ....[171]....
        /*0968*/ 	.word	0x00019230


	//   ....[172]....
        /*096c*/ 	.word	0x00019270


	//   ....[173]....
        /*0970*/ 	.word	0x00019280


	//   ....[174]....
        /*0974*/ 	.word	0x00019290


	//   ....[175]....
        /*0978*/ 	.word	0x000192a0


	//   ....[176]....
        /*097c*/ 	.word	0x00019340


	//   ....[177]....
        /*0980*/ 	.word	0x00019710


	//   ....[178]....
        /*0984*/ 	.word	0x00019720


	//   ....[179]....
        /*0988*/ 	.word	0x00019730


	//   ....[180]....
        /*098c*/ 	.word	0x00019740


	//   ....[181]....
        /*0990*/ 	.word	0x00019750


	//   ....[182]....
        /*0994*/ 	.word	0x00019760


	//   ....[183]....
        /*0998*/ 	.word	0x00019780


	//   ....[184]....
        /*099c*/ 	.word	0x000197d0


	//   ....[185]....
        /*09a0*/ 	.word	0x00019810


	//   ....[186]....
        /*09a4*/ 	.word	0x00019830


	//   ....[187]....
        /*09a8*/ 	.word	0x00019840


	//   ....[188]....
        /*09ac*/ 	.word	0x00019880


	//   ....[189]....
        /*09b0*/ 	.word	0x00019890


	//   ....[190]....
        /*09b4*/ 	.word	0x000198d0


	//   ....[191]....
        /*09b8*/ 	.word	0x000198e0


	//   ....[192]....
        /*09bc*/ 	.word	0x00019920


	//   ....[193]....
        /*09c0*/ 	.word	0x00019930


	//   ....[194]....
        /*09c4*/ 	.word	0x00019940


	//   ....[195]....
        /*09c8*/ 	.word	0x00019950


	//   ....[196]....
        /*09cc*/ 	.word	0x00019960


	//   ....[197]....
        /*09d0*/ 	.word	0x0001ad90


	//   ....[198]....
        /*09d4*/ 	.word	0x0001adc0


	//   ....[199]....
        /*09d8*/ 	.word	0x0001adf0


	//   ....[200]....
        /*09dc*/ 	.word	0x0001ae10


	//   ....[201]....
        /*09e0*/ 	.word	0x0001ae40


	//   ....[202]....
        /*09e4*/ 	.word	0x0001ae70


	//   ....[203]....
        /*09e8*/ 	.word	0x0001aea0


	//   ....[204]....
        /*09ec*/ 	.word	0x0001aeb0


	//   ....[205]....
        /*09f0*/ 	.word	0x0001afe0


	//   ....[206]....
        /*09f4*/ 	.word	0x0001b010


	//   ....[207]....
        /*09f8*/ 	.word	0x0001b040


	//   ....[208]....
        /*09fc*/ 	.word	0x0001b070


	//   ....[209]....
        /*0a00*/ 	.word	0x0001b0a0


	//   ....[210]....
        /*0a04*/ 	.word	0x0001b0e0


	//   ....[211]....
        /*0a08*/ 	.word	0x0001b190


	//   ....[212]....
        /*0a0c*/ 	.word	0x0001b200


	//   ....[213]....
        /*0a10*/ 	.word	0x0001b2a0


	//   ....[214]....
        /*0a14*/ 	.word	0x0001b920


	//   ....[215]....
        /*0a18*/ 	.word	0x0001c010


	//   ....[216]....
        /*0a1c*/ 	.word	0x0001c0f0


	//   ....[217]....
        /*0a20*/ 	.word	0x0001c1e0


	//   ....[218]....
        /*0a24*/ 	.word	0x0001c240


	//   ....[219]....
        /*0a28*/ 	.word	0x0001c300


	//   ....[220]....
        /*0a2c*/ 	.word	0x0001c360


	//   ....[221]....
        /*0a30*/ 	.word	0x0001c420


	//   ....[222]....
        /*0a34*/ 	.word	0x0001c480


	//   ....[223]....
        /*0a38*/ 	.word	0x0001c540


	//   ....[224]....
        /*0a3c*/ 	.word	0x0001c5a0


	//   ....[225]....
        /*0a40*/ 	.word	0x0001c660


	//   ....[226]....
        /*0a44*/ 	.word	0x0001c6c0


	//   ....[227]....
        /*0a48*/ 	.word	0x0001c780


	//   ....[228]....
        /*0a4c*/ 	.word	0x0001c7e0


	//   ....[229]....
        /*0a50*/ 	.word	0x0001c8a0


	//   ....[230]....
        /*0a54*/ 	.word	0x0001c900


	//   ....[231]....
        /*0a58*/ 	.word	0x0001c9c0


	//   ....[232]....
        /*0a5c*/ 	.word	0x0001ca20


	//   ....[233]....
        /*0a60*/ 	.word	0x0001cae0


	//   ....[234]....
        /*0a64*/ 	.word	0x0001cb40


	//   ....[235]....
        /*0a68*/ 	.word	0x0001cc10


	//   ....[236]....
        /*0a6c*/ 	.word	0x0001cdd0


	//   ....[237]....
        /*0a70*/ 	.word	0x0001ce60


	//   ....[238]....
        /*0a74*/ 	.word	0x0001cf60


	//   ....[239]....
        /*0a78*/ 	.word	0x0001cfb0


	//   ....[240]....
        /*0a7c*/ 	.word	0x0001d0b0


	//   ....[241]....
        /*0a80*/ 	.word	0x0001d100


	//   ....[242]....
        /*0a84*/ 	.word	0x0001d160


	//   ....[243]....
        /*0a88*/ 	.word	0x0001d250


	//   ....[244]....
        /*0a8c*/ 	.word	0x0001d2b0


	//   ....[245]....
        /*0a90*/ 	.word	0x0001d3a0


	//   ....[246]....
        /*0a94*/ 	.word	0x0001d400


	//   ....[247]....
        /*0a98*/ 	.word	0x0001d4f0


	//   ....[248]....
        /*0a9c*/ 	.word	0x0001d550


	//   ....[249]....
        /*0aa0*/ 	.word	0x0001d630


	//   ....[250]....
        /*0aa4*/ 	.word	0x0001d690


	//   ....[251]....
        /*0aa8*/ 	.word	0x0001d730


	//   ....[252]....
        /*0aac*/ 	.word	0x0001d7e0


	//   ....[253]....
        /*0ab0*/ 	.word	0x0001d890


	//   ....[254]....
        /*0ab4*/ 	.word	0x0001d910


	//   ....[255]....
        /*0ab8*/ 	.word	0x0001d9b0


	//   ....[0]....
        /*0abc*/ 	.word	0x0001da50


	//   ....[1]....
        /*0ac0*/ 	.word	0x0001dac0


	//   ....[2]....
        /*0ac4*/ 	.word	0x0001db40


	//   ....[3]....
        /*0ac8*/ 	.word	0x0001dbf0


	//   ....[4]....
        /*0acc*/ 	.word	0x0001dc70


	//   ....[5]....
        /*0ad0*/ 	.word	0x0001dd20


	//   ....[6]....
        /*0ad4*/ 	.word	0x0001dda0


	//   ....[7]....
        /*0ad8*/ 	.word	0x0001de50


	//   ....[8]....
        /*0adc*/ 	.word	0x0001ded0


	//   ....[9]....
        /*0ae0*/ 	.word	0x0001df80


	//   ....[10]....
        /*0ae4*/ 	.word	0x0001e000


	//   ....[11]....
        /*0ae8*/ 	.word	0x0001e0b0


	//   ....[12]....
        /*0aec*/ 	.word	0x0001e130


	//   ....[13]....
        /*0af0*/ 	.word	0x0001e1d0


	//   ....[14]....
        /*0af4*/ 	.word	0x0001e250


	//   ....[15]....
        /*0af8*/ 	.word	0x0001e2e0


	//   ....[16]....
        /*0afc*/ 	.word	0x0001e410


	//   ....[17]....
        /*0b00*/ 	.word	0x0001e4b0


	//   ....[18]....
        /*0b04*/ 	.word	0x0001e510


	//   ....[19]....
        /*0b08*/ 	.word	0x0001e5c0


	//   ....[20]....
        /*0b0c*/ 	.word	0x0001e640


	//   ....[21]....
        /*0b10*/ 	.word	0x0001e6d0


	//   ....[22]....
        /*0b14*/ 	.word	0x0001e760


	//   ....[23]....
        /*0b18*/ 	.word	0x0001e7f0


	//   ....[24]....
        /*0b1c*/ 	.word	0x0001e850


	//   ....[25]....
        /*0b20*/ 	.word	0x0001e900


	//   ....[26]....
        /*0b24*/ 	.word	0x0001e960


	//   ....[27]....
        /*0b28*/ 	.word	0x0001ea10


	//   ....[28]....
        /*0b2c*/ 	.word	0x0001ea70


	//   ....[29]....
        /*0b30*/ 	.word	0x0001eb20


	//   ....[30]....
        /*0b34*/ 	.word	0x0001eb80


	//   ....[31]....
        /*0b38*/ 	.word	0x0001ec30


	//   ....[32]....
        /*0b3c*/ 	.word	0x0001ecc0


	//   ....[33]....
        /*0b40*/ 	.word	0x0001ed50


	//   ....[34]....
        /*0b44*/ 	.word	0x0001edd0


	//   ....[35]....
        /*0b48*/ 	.word	0x0001ee60


	//   ....[36]....
        /*0b4c*/ 	.word	0x0001ef50


	//   ....[37]....
        /*0b50*/ 	.word	0x0001efe0


	//   ....[38]....
        /*0b54*/ 	.word	0x0001f040


	//   ....[39]....
        /*0b58*/ 	.word	0x0001f0f0


	//   ....[40]....
        /*0b5c*/ 	.word	0x0001f170


	//   ....[41]....
        /*0b60*/ 	.word	0x0001f200


	//   ....[42]....
        /*0b64*/ 	.word	0x0001f290


	//   ....[43]....
        /*0b68*/ 	.word	0x0001f320


	//   ....[44]....
        /*0b6c*/ 	.word	0x0001f380


	//   ....[45]....
        /*0b70*/ 	.word	0x0001f430


	//   ....[46]....
        /*0b74*/ 	.word	0x0001f490


	//   ....[47]....
        /*0b78*/ 	.word	0x0001f540


	//   ....[48]....
        /*0b7c*/ 	.word	0x0001f5a0


	//   ....[49]....
        /*0b80*/ 	.word	0x0001f650


	//   ....[50]....
        /*0b84*/ 	.word	0x0001f6b0


	//   ....[51]....
        /*0b88*/ 	.word	0x0001f760


	//   ....[52]....
        /*0b8c*/ 	.word	0x0001f7c0


	//   ....[53]....
        /*0b90*/ 	.word	0x0001f870


	//   ....[54]....
        /*0b94*/ 	.word	0x0001f8d0


	//   ....[55]....
        /*0b98*/ 	.word	0x0001f980


	//   ....[56]....
        /*0b9c*/ 	.word	0x0001fbd0


	//----- nvinfo : EIATTR_REG_RECONFIG
	.align		4
.L_984:
        /*0ba0*/ 	.byte	0x01, 0x54
	.zero		2


	//----- nvinfo : EIATTR_SYSCALL_OFFSETS
	.align		4
        /*0ba4*/ 	.byte	0x04, 0x46
        /*0ba6*/ 	.short	(.L_986 - .L_985)


	//   ....[0]....
.L_985:
        /*0ba8*/ 	.word	0x00001d60


	//   ....[1]....
        /*0bac*/ 	.word	0x00016250


	//   ....[2]....
        /*0bb0*/ 	.word	0x000163c0


	//   ....[3]....
        /*0bb4*/ 	.word	0x00016520


	//   ....[4]....
        /*0bb8*/ 	.word	0x00016660


	//   ....[5]....
        /*0bbc*/ 	.word	0x00017ff0


	//----- nvinfo : EIATTR_MBARRIER_INSTR_OFFSETS
	.align		4
.L_986:
        /*0bc0*/ 	.byte	0x04, 0x39
        /*0bc2*/ 	.short	(.L_988 - .L_987)


	//   ....[0]....
.L_987:
        /*0bc4*/ 	.word	0x00000180
        /*0bc8*/ 	.word	0x000000ff
        /*0bcc*/ 	.word	0x00022800
        /*0bd0*/ 	.short	0x0100
        /*0bd2*/ 	.byte	0x08
	.zero		1


	//   ....[1]....
        /*0bd4*/ 	.word	0x00000190
        /*0bd8*/ 	.word	0x000000ff
        /*0bdc*/ 	.word	0x00022820
        /*0be0*/ 	.short	0x0100
        /*0be2*/ 	.byte	0x08
	.zero		1


	//   ....[2]....
        /*0be4*/ 	.word	0x00000280
        /*0be8*/ 	.word	0x000000ff
        /*0bec*/ 	.word	0x00022830
        /*0bf0*/ 	.short	0x0100
        /*0bf2*/ 	.byte	0x08
	.zero		1


	//   ....[3]....
        /*0bf4*/ 	.word	0x00000290
        /*0bf8*/ 	.word	0x000000ff
        /*0bfc*/ 	.word	0x00022840
        /*0c00*/ 	.short	0x0100
        /*0c02*/ 	.byte	0x08
	.zero		1


	//   ....[4]....
        /*0c04*/ 	.word	0x000002a0
        /*0c08*/ 	.word	0x000000ff
        /*0c0c*/ 	.word	0x00022838
        /*0c10*/ 	.short	0x0100
        /*0c12*/ 	.byte	0x08
	.zero		1


	//   ....[5]....
        /*0c14*/ 	.word	0x000002b0
        /*0c18*/ 	.word	0x000000ff
        /*0c1c*/ 	.word	0x00022848
        /*0c20*/ 	.short	0x0100
        /*0c22*/ 	.byte	0x08
	.zero		1


	//   ....[6]....
        /*0c24*/ 	.word	0x000003e0
        /*0c28*/ 	.word	0x000000ff
        /*0c2c*/ 	.word	0x00022850
        /*0c30*/ 	.short	0x0100
        /*0c32*/ 	.byte	0x08
	.zero		1


	//   ....[7]....
        /*0c34*/ 	.word	0x000003f0
        /*0c38*/ 	.word	0x000000ff
        /*0c3c*/ 	.word	0x00022860
        /*0c40*/ 	.short	0x0100
        /*0c42*/ 	.byte	0x08
	.zero		1


	//   ....[8]....
        /*0c44*/ 	.word	0x00000400
        /*0c48*/ 	.word	0x000000ff
        /*0c4c*/ 	.word	0x00022858
        /*0c50*/ 	.short	0x0100
        /*0c52*/ 	.byte	0x08
	.zero		1


	//   ....[9]....
        /*0c54*/ 	.word	0x00000410
        /*0c58*/ 	.word	0x000000ff
        /*0c5c*/ 	.word	0x00022868
        /*0c60*/ 	.short	0x0100
        /*0c62*/ 	.byte	0x08
	.zero		1


	//   ....[10]....
        /*0c64*/ 	.word	0x00000500
        /*0c68*/ 	.word	0x000000ff
        /*0c6c*/ 	.word	0x00022870
        /*0c70*/ 	.short	0x0100
        /*0c72*/ 	.byte	0x06
	.zero		1


	//   ....[11]....
        /*0c74*/ 	.word	0x00000510
        /*0c78*/ 	.word	0x000000ff
        /*0c7c*/ 	.word	0x00022880
        /*0c80*/ 	.short	0x0100
        /*0c82*/ 	.byte	0x06
	.zero		1


	//   ....[12]....
        /*0c84*/ 	.word	0x00000520
        /*0c88*/ 	.word	0x000000ff
        /*0c8c*/ 	.word	0x00022878
        /*0c90*/ 	.short	0x0100
        /*0c92*/ 	.byte	0x06
	.zero		1


	//   ....[13]....
        /*0c94*/ 	.word	0x00000530
        /*0c98*/ 	.word	0x000000ff
        /*0c9c*/ 	.word	0x00022888
        /*0ca0*/ 	.short	0x0100
        /*0ca2*/ 	.byte	0x06
	.zero		1


	//   ....[14]....
        /*0ca4*/ 	.word	0x00000660
        /*0ca8*/ 	.word	0x000000ff
        /*0cac*/ 	.word	0x00022890
        /*0cb0*/ 	.short	0x0100
        /*0cb2*/ 	.byte	0x08
	.zero		1


	//   ....[15]....
        /*0cb4*/ 	.word	0x00000670
        /*0cb8*/ 	.word	0x000000ff
        /*0cbc*/ 	.word	0x000228a0
        /*0cc0*/ 	.short	0x0100
        /*0cc2*/ 	.byte	0x08
	.zero		1


	//   ....[16]....
        /*0cc4*/ 	.word	0x00000680
        /*0cc8*/ 	.word	0x000000ff
        /*0ccc*/ 	.word	0x00022898
        /*0cd0*/ 	.short	0x0100
        /*0cd2*/ 	.byte	0x08
	.zero		1


	//   ....[17]....
        /*0cd4*/ 	.word	0x00000690
        /*0cd8*/ 	.word	0x000000ff
        /*0cdc*/ 	.word	0x000228a8
        /*0ce0*/ 	.short	0x0100
        /*0ce2*/ 	.byte	0x08
	.zero		1


	//   ....[18]....
        /*0ce4*/ 	.word	0x000007e0
        /*0ce8*/ 	.word	0x000000ff
        /*0cec*/ 	.word	0x000228b0
        /*0cf0*/ 	.short	0x0100
        /*0cf2*/ 	.byte	0x08
	.zero		1


	//   ....[19]....
        /*0cf4*/ 	.word	0x000007f0
        /*0cf8*/ 	.word	0x000000ff
        /*0cfc*/ 	.word	0x000228c0
        /*0d00*/ 	.short	0x0100
        /*0d02*/ 	.byte	0x08
	.zero		1


	//   ....[20]....
        /*0d04*/ 	.word	0x00000800
        /*0d08*/ 	.word	0x000000ff
        /*0d0c*/ 	.word	0x000228b8
        /*0d10*/ 	.short	0x0100
        /*0d12*/ 	.byte	0x08
	.zero		1


	//   ....[21]....
        /*0d14*/ 	.word	0x00000810
        /*0d18*/ 	.word	0x000000ff
        /*0d1c*/ 	.word	0x000228c8
        /*0d20*/ 	.short	0x0100
        /*0d22*/ 	.byte	0x08
	.zero		1


	//   ....[22]....
        /*0d24*/ 	.word	0x00001de0
        /*0d28*/ 	.word	0x000000ff
        /*0d2c*/ 	.word	0x00022800
        /*0d30*/ 	.short	0x010a
        /*0d32*/ 	.byte	0x2b
	.zero		1


	//   ....[23]....
        /*0d34*/ 	.word	0x00001e60
        /*0d38*/ 	.word	0x00000005
        /*0d3c*/ 	.word	0x00022830
        /*0d40*/ 	.short	0x010a
        /*0d42*/ 	.byte	0x3f
	.zero		1


	//   ....[24]....
        /*0d44*/ 	.word	0x00001ea0
        /*0d48*/ 	.word	0x00000005
        /*0d4c*/ 	.word	0x00022830
        /*0d50*/ 	.short	0x010a
        /*0d52*/ 	.byte	0x3f
	.zero		1


	//   ....[25]....
        /*0d54*/ 	.word	0x000027d0
        /*0d58*/ 	.word	0x000000ff
        /*0d5c*/ 	.word	0x00000000
        /*0d60*/ 	.short	0x0101
        /*0d62*/ 	.byte	0x06
	.zero		1


	//   ....[26]....
        /*0d64*/ 	.word	0x00005f20
        /*0d68*/ 	.word	0x000000ff
        /*0d6c*/ 	.word	0x00022830
        /*0d70*/ 	.short	0x010a
        /*0d72*/ 	.byte	0x06
	.zero		1


	//   ....[27]....
        /*0d74*/ 	.word	0x00005f60
        /*0d78*/ 	.word	0x000000ff
        /*0d7c*/ 	.word	0x00022830
        /*0d80*/ 	.short	0x010a
        /*0d82*/ 	.byte	0x06
	.zero		1


	//   ....[28]....
        /*0d84*/ 	.word	0x000067f0
        /*0d88*/ 	.word	0x000000ff
        /*0d8c*/ 	.word	0x00022850
        /*0d90*/ 	.short	0x010a
        /*0d92*/ 	.byte	0x06
	.zero		1


	//   ....[29]....
        /*0d94*/ 	.word	0x00006830
        /*0d98*/ 	.word	0x000000ff
        /*0d9c*/ 	.word	0x00022850
        /*0da0*/ 	.short	0x010a
        /*0da2*/ 	.byte	0x06
	.zero		1


	//   ....[30]....
        /*0da4*/ 	.word	0x00006b10
        /*0da8*/ 	.word	0x000000ff
        /*0dac*/ 	.word	0x00000000
        /*0db0*/ 	.short	0x0101
        /*0db2*/ 	.byte	0x06
	.zero		1


	//   ....[31]....
        /*0db4*/ 	.word	0x00009dc0
        /*0db8*/ 	.word	0x000000ff
        /*0dbc*/ 	.word	0x00000000
        /*0dc0*/ 	.short	0x0101
        /*0dc2*/ 	.byte	0x06
	.zero		1


	//   ....[32]....
        /*0dc4*/ 	.word	0x0000a770
        /*0dc8*/ 	.word	0x000000ff
        /*0dcc*/ 	.word	0x00022830
        /*0dd0*/ 	.short	0x010a
        /*0dd2*/ 	.byte	0x06
	.zero		1


	//   ....[33]....
        /*0dd4*/ 	.word	0x0000a7b0
        /*0dd8*/ 	.word	0x000000ff
        /*0ddc*/ 	.word	0x00022830
        /*0de0*/ 	.short	0x010a
        /*0de2*/ 	.byte	0x06
	.zero		1


	//   ....[34]....
        /*0de4*/ 	.word	0x0000b040
        /*0de8*/ 	.word	0x000000ff
        /*0dec*/ 	.word	0x00022850
        /*0df0*/ 	.short	0x010a
        /*0df2*/ 	.byte	0x06
	.zero		1


	//   ....[35]....
        /*0df4*/ 	.word	0x0000b080
        /*0df8*/ 	.word	0x000000ff
        /*0dfc*/ 	.word	0x00022850
        /*0e00*/ 	.short	0x010a
        /*0e02*/ 	.byte	0x06
	.zero		1


	//   ....[36]....
        /*0e04*/ 	.word	0x0000b3d0
        /*0e08*/ 	.word	0x000000ff
        /*0e0c*/ 	.word	0x00000000
        /*0e10*/ 	.short	0x0101
        /*0e12*/ 	.byte	0x06
	.zero		1


	//   ....[37]....
        /*0e14*/ 	.word	0x0000c980
        /*0e18*/ 	.word	0x000000ff
        /*0e1c*/ 	.word	0x00000000
        /*0e20*/ 	.short	0x0101
        /*0e22*/ 	.byte	0x06
	.zero		1


	//   ....[38]....
        /*0e24*/ 	.word	0x0000d0e0
        /*0e28*/ 	.word	0x000000ff
        /*0e2c*/ 	.word	0x00022830
        /*0e30*/ 	.short	0x010a
        /*0e32*/ 	.byte	0x06
	.zero		1


	//   ....[39]....
        /*0e34*/ 	.word	0x0000d120
        /*0e38*/ 	.word	0x000000ff
        /*0e3c*/ 	.word	0x00022830
        /*0e40*/ 	.short	0x010a
        /*0e42*/ 	.byte	0x06
	.zero		1


	//   ....[40]....
        /*0e44*/ 	.word	0x0000d980
        /*0e48*/ 	.word	0x000000ff
        /*0e4c*/ 	.word	0x00022850
        /*0e50*/ 	.short	0x010a
        /*0e52*/ 	.byte	0x06
	.zero		1


	//   ....[41]....
        /*0e54*/ 	.word	0x0000d9c0
        /*0e58*/ 	.word	0x000000ff
        /*0e5c*/ 	.word	0x00022850
        /*0e60*/ 	.short	0x010a
        /*0e62*/ 	.byte	0x06
	.zero		1


	//   ....[42]....
        /*0e64*/ 	.word	0x0000dca0
        /*0e68*/ 	.word	0x000000ff
        /*0e6c*/ 	.word	0x00000000
        /*0e70*/ 	.short	0x0101
        /*0e72*/ 	.byte	0x06
	.zero		1


	//   ....[43]....
        /*0e74*/ 	.word	0x00010f50
        /*0e78*/ 	.word	0x000000ff
        /*0e7c*/ 	.word	0x00000000
        /*0e80*/ 	.short	0x0101
        /*0e82*/ 	.byte	0x06
	.zero		1


	//   ....[44]....
        /*0e84*/ 	.word	0x000115c0
        /*0e88*/ 	.word	0x000000ff
        /*0e8c*/ 	.word	0x00022850
        /*0e90*/ 	.short	0x010a
        /*0e92*/ 	.byte	0x09
	.zero		1


	//   ....[45]....
        /*0e94*/ 	.word	0x00011600
        /*0e98*/ 	.word	0x000000ff
        /*0e9c*/ 	.word	0x00022850
        /*0ea0*/ 	.short	0x010a
        /*0ea2*/ 	.byte	0x09
	.zero		1


	//   ....[46]....
        /*0ea4*/ 	.word	0x00011c80
        /*0ea8*/ 	.word	0x000000ff
        /*0eac*/ 	.word	0x00000000
        /*0eb0*/ 	.short	0x0101
        /*0eb2*/ 	.byte	0x04
	.zero		1


	//   ....[47]....
        /*0eb4*/ 	.word	0x000138e0
        /*0eb8*/ 	.word	0x00000003
        /*0ebc*/ 	.word	0x00000000
        /*0ec0*/ 	.short	0x0101
        /*0ec2*/ 	.byte	0x3f
	.zero		1


	//   ....[48]....
        /*0ec4*/ 	.word	0x00016c10
        /*0ec8*/ 	.word	0x00000000
        /*0ecc*/ 	.word	0x00022880
        /*0ed0*/ 	.short	0x010a
        /*0ed2*/ 	.byte	0x3f
	.zero		1


	//   ....[49]....
        /*0ed4*/ 	.word	0x000174b0
        /*0ed8*/ 	.word	0x00000000
        /*0edc*/ 	.word	0x00022870
        /*0ee0*/ 	.short	0x0107
        /*0ee2*/ 	.byte	0x3f
	.zero		1


	//   ....[50]....
        /*0ee4*/ 	.word	0x00017570
        /*0ee8*/ 	.word	0x00000000
        /*0eec*/ 	.word	0x00022870
        /*0ef0*/ 	.short	0x0101
        /*0ef2*/ 	.byte	0x3f
	.zero		1


	//   ....[51]....
        /*0ef4*/ 	.word	0x000175a0
        /*0ef8*/ 	.word	0x00000000
        /*0efc*/ 	.word	0x00022840
        /*0f00*/ 	.short	0x010a
        /*0f02*/ 	.byte	0x3f
	.zero		1


	//   ....[52]....
        /*0f04*/ 	.word	0x00017d70
        /*0f08*/ 	.word	0x00000000
        /*0f0c*/ 	.word	0x00022830
        /*0f10*/ 	.short	0x0107
        /*0f12*/ 	.byte	0x3f
	.zero		1


	//   ....[53]....
        /*0f14*/ 	.word	0x00017e30
        /*0f18*/ 	.word	0x00000000
        /*0f1c*/ 	.word	0x00022830
        /*0f20*/ 	.short	0x0101
        /*0f22*/ 	.byte	0x3f
	.zero		1


	//   ....[54]....
        /*0f24*/ 	.word	0x000187d0
        /*0f28*/ 	.word	0x00000012
        /*0f2c*/ 	.word	0x00022800
        /*0f30*/ 	.short	0x0107
        /*0f32*/ 	.byte	0x3f
	.zero		1


	//   ....[55]....
        /*0f34*/ 	.word	0x000188c0
        /*0f38*/ 	.word	0x00000012
        /*0f3c*/ 	.word	0x00022800
        /*0f40*/ 	.short	0x0101
        /*0f42*/ 	.byte	0x3f
	.zero		1


	//   ....[56]....
        /*0f44*/ 	.word	0x000188e0
        /*0f48*/ 	.word	0x00000012
        /*0f4c*/ 	.word	0x00022820
        /*0f50*/ 	.short	0x010a
        /*0f52*/ 	.byte	0x3f
	.zero		1


	//   ....[57]....
        /*0f54*/ 	.word	0x00018dd0
        /*0f58*/ 	.word	0x00000000
        /*0f5c*/ 	.word	0x00022880
        /*0f60*/ 	.short	0x010a
        /*0f62*/ 	.byte	0x3f
	.zero		1


	//   ....[58]....
        /*0f64*/ 	.word	0x000193c0
        /*0f68*/ 	.word	0x00000000
        /*0f6c*/ 	.word	0x00022870
        /*0f70*/ 	.short	0x0107
        /*0f72*/ 	.byte	0x3f
	.zero		1


	//   ....[59]....
        /*0f74*/ 	.word	0x00019480
        /*0f78*/ 	.word	0x00000000
        /*0f7c*/ 	.word	0x00022870
        /*0f80*/ 	.short	0x0101
        /*0f82*/ 	.byte	0x3f
	.zero		1


	//   ....[60]....
        /*0f84*/ 	.word	0x000194b0
        /*0f88*/ 	.word	0x00000000
        /*0f8c*/ 	.word	0x00022840
        /*0f90*/ 	.short	0x010a
        /*0f92*/ 	.byte	0x3f
	.zero		1


	//   ....[61]....
        /*0f94*/ 	.word	0x00019a70
        /*0f98*/ 	.word	0x00000000
        /*0f9c*/ 	.word	0x00022830
        /*0fa0*/ 	.short	0x0107
        /*0fa2*/ 	.byte	0x3f
	.zero		1


	//   ....[62]....
        /*0fa4*/ 	.word	0x00019b30
        /*0fa8*/ 	.word	0x00000000
        /*0fac*/ 	.word	0x00022830
        /*0fb0*/ 	.short	0x0101
        /*0fb2*/ 	.byte	0x3f
	.zero		1


	//   ....[63]....
        /*0fb4*/ 	.word	0x00019bc0
        /*0fb8*/ 	.word	0x00000003
        /*0fbc*/ 	.word	0x00022870
        /*0fc0*/ 	.short	0x010a
        /*0fc2*/ 	.byte	0x3f
	.zero		1


	//   ....[64]....
        /*0fc4*/ 	.word	0x00019c50
        /*0fc8*/ 	.word	0x00000003
        /*0fcc*/ 	.word	0x00022860
        /*0fd0*/ 	.short	0x010a
        /*0fd2*/ 	.byte	0x3f
	.zero		1


	//   ....[65]....
        /*0fd4*/ 	.word	0x0001a210
        /*0fd8*/ 	.word	0x00000003
        /*0fdc*/ 	.word	0x00022850
        /*0fe0*/ 	.short	0x0101
        /*0fe2*/ 	.byte	0x3f
	.zero		1


	//   ....[66]....
        /*0fe4*/ 	.word	0x0001a2a0
        /*0fe8*/ 	.word	0x00000003
        /*0fec*/ 	.word	0x00000000
        /*0ff0*/ 	.short	0x0101
        /*0ff2*/ 	.byte	0x3f
	.zero		1


	//   ....[67]....
        /*0ff4*/ 	.word	0x0001a470
        /*0ff8*/ 	.word	0x00000002
        /*0ffc*/ 	.word	0x00022870
        /*1000*/ 	.short	0x010a
        /*1002*/ 	.byte	0x3f
	.zero		1


	//   ....[68]....
        /*1004*/ 	.word	0x0001a500
        /*1008*/ 	.word	0x00000002
        /*100c*/ 	.word	0x00022860
        /*1010*/ 	.short	0x010a
        /*1012*/ 	.byte	0x3f
	.zero		1


	//   ....[69]....
        /*1014*/ 	.word	0x0001aad0
        /*1018*/ 	.word	0x00000002
        /*101c*/ 	.word	0x00022850
        /*1020*/ 	.short	0x0101
        /*1022*/ 	.byte	0x3f
	.zero		1


	//   ....[70]....
        /*1024*/ 	.word	0x0001ab90
        /*1028*/ 	.word	0x00000002
        /*102c*/ 	.word	0x00000000
        /*1030*/ 	.short	0x0101
        /*1032*/ 	.byte	0x3f
	.zero		1


	//   ....[71]....
        /*1034*/ 	.word	0x0001b8a0
        /*1038*/ 	.word	0x00000005
        /*103c*/ 	.word	0x00022820
        /*1040*/ 	.short	0x010a
        /*1042*/ 	.byte	0x3f
	.zero		1


	//   ....[72]....
        /*1044*/ 	.word	0x0001ba50
        /*1048*/ 	.word	0x00000003
        /*104c*/ 	.word	0x00022840
        /*1050*/ 	.short	0x010a
        /*1052*/ 	.byte	0x3f
	.zero		1


	//   ....[73]....
        /*1054*/ 	.word	0x0001bae0
        /*1058*/ 	.word	0x00000023
        /*105c*/ 	.word	0x00022840
        /*1060*/ 	.short	0x010a
        /*1062*/ 	.byte	0x3f
	.zero		1


	//   ....[74]....
        /*1064*/ 	.word	0x0001bb20
        /*1068*/ 	.word	0x00000003
        /*106c*/ 	.word	0x00022860
        /*1070*/ 	.short	0x010a
        /*1072*/ 	.byte	0x3f
	.zero		1


	//   ....[75]....
        /*1074*/ 	.word	0x0001bb60
        /*1078*/ 	.word	0x00000023
        /*107c*/ 	.word	0x00022860
        /*1080*/ 	.short	0x010a
        /*1082*/ 	.byte	0x3f
	.zero		1


	//   ....[76]....
        /*1084*/ 	.word	0x0001bba0
        /*1088*/ 	.word	0x00000003
        /*108c*/ 	.word	0x00022880
        /*1090*/ 	.short	0x010a
        /*1092*/ 	.byte	0x3f
	.zero		1


	//   ....[77]....
        /*1094*/ 	.word	0x0001bbe0
        /*1098*/ 	.word	0x00000023
        /*109c*/ 	.word	0x00022880
        /*10a0*/ 	.short	0x010a
        /*10a2*/ 	.byte	0x3f
	.zero		1


	//   ....[78]....
        /*10a4*/ 	.word	0x0001bc50
        /*10a8*/ 	.word	0x00000003
        /*10ac*/ 	.word	0x00022800
        /*10b0*/ 	.short	0x010a
        /*10b2*/ 	.byte	0x3f
	.zero		1


	//   ....[79]....
        /*10b4*/ 	.word	0x0001bca0
        /*10b8*/ 	.word	0x00000005
        /*10bc*/ 	.word	0x00022830
        /*10c0*/ 	.short	0x010a
        /*10c2*/ 	.byte	0x3f
	.zero		1


	//   ....[80]....
        /*10c4*/ 	.word	0x0001bd00
        /*10c8*/ 	.word	0x00000009
        /*10cc*/ 	.word	0x00022830
        /*10d0*/ 	.short	0x010a
        /*10d2*/ 	.byte	0x3f
	.zero		1


	//   ....[81]....
        /*10d4*/ 	.word	0x0001bd60
        /*10d8*/ 	.word	0x00000009
        /*10dc*/ 	.word	0x00022850
        /*10e0*/ 	.short	0x010a
        /*10e2*/ 	.byte	0x3f
	.zero		1


	//   ....[82]....
        /*10e4*/ 	.word	0x0001bdc0
        /*10e8*/ 	.word	0x0000000b
        /*10ec*/ 	.word	0x00022830
        /*10f0*/ 	.short	0x010a
        /*10f2*/ 	.byte	0x3f
	.zero		1


	//   ....[83]....
        /*10f4*/ 	.word	0x0001be20
        /*10f8*/ 	.word	0x0000000b
        /*10fc*/ 	.word	0x00022850
        /*1100*/ 	.short	0x010a
        /*1102*/ 	.byte	0x3f
	.zero		1


	//   ....[84]....
        /*1104*/ 	.word	0x0001be80
        /*1108*/ 	.word	0x00000009
        /*110c*/ 	.word	0x00022830
        /*1110*/ 	.short	0x010a
        /*1112*/ 	.byte	0x3f
	.zero		1


	//   ....[85]....
        /*1114*/ 	.word	0x0001bee0
        /*1118*/ 	.word	0x00000009
        /*111c*/ 	.word	0x00022850
        /*1120*/ 	.short	0x010a
        /*1122*/ 	.byte	0x3f
	.zero		1


	//   ....[86]....
        /*1124*/ 	.word	0x0001bf40
        /*1128*/ 	.word	0x00000006
        /*112c*/ 	.word	0x00022850
        /*1130*/ 	.short	0x010a
        /*1132*/ 	.byte	0x3f
	.zero		1


	//   ....[87]....
        /*1134*/ 	.word	0x0001c040
        /*1138*/ 	.word	0x00000000
        /*113c*/ 	.word	0x00022880
        /*1140*/ 	.short	0x010a
        /*1142*/ 	.byte	0x3f
	.zero		1


	//   ....[88]....
        /*1144*/ 	.word	0x0001cd20
        /*1148*/ 	.word	0x00000000
        /*114c*/ 	.word	0x00022840
        /*1150*/ 	.short	0x010a
        /*1152*/ 	.byte	0x3f
	.zero		1


	//   ....[89]....
        /*1154*/ 	.word	0x0001e310
        /*1158*/ 	.word	0x00000012
        /*115c*/ 	.word	0x00022820
        /*1160*/ 	.short	0x010a
        /*1162*/ 	.byte	0x3f
	.zero		1


	//   ....[90]....
        /*1164*/ 	.word	0x0001e360
        /*1168*/ 	.word	0x00000000
        /*116c*/ 	.word	0x00022880
        /*1170*/ 	.short	0x010a
        /*1172*/ 	.byte	0x3f
	.zero		1


	//   ....[91]....
        /*1174*/ 	.word	0x0001eea0
        /*1178*/ 	.word	0x00000000
        /*117c*/ 	.word	0x00022840
        /*1180*/ 	.short	0x010a
        /*1182*/ 	.byte	0x3f
	.zero		1


	//   ....[92]....
        /*1184*/ 	.word	0x0001f9b0
        /*1188*/ 	.word	0x00000003
        /*118c*/ 	.word	0x00022870
        /*1190*/ 	.short	0x010a
        /*1192*/ 	.byte	0x3f
	.zero		1


	//   ....[93]....
        /*1194*/ 	.word	0x0001fa00
        /*1198*/ 	.word	0x00000003
        /*119c*/ 	.word	0x00022860
        /*11a0*/ 	.short	0x010a
        /*11a2*/ 	.byte	0x3f
	.zero		1


	//   ....[94]....
        /*11a4*/ 	.word	0x0001fa50
        /*11a8*/ 	.word	0x00000002
        /*11ac*/ 	.word	0x00022870
        /*11b0*/ 	.short	0x010a
        /*11b2*/ 	.byte	0x3f
	.zero		1


	//   ....[95]....
        /*11b4*/ 	.word	0x0001faa0
        /*11b8*/ 	.word	0x00000002
        /*11bc*/ 	.word	0x00022860
        /*11c0*/ 	.short	0x010a
        /*11c2*/ 	.byte	0x3f
	.zero		1


	//   ....[96]....
        /*11c4*/ 	.word	0x0001faf0
        /*11c8*/ 	.word	0x00000005
        /*11cc*/ 	.word	0x00022820
        /*11d0*/ 	.short	0x010a
        /*11d2*/ 	.byte	0x3f
	.zero		1


	//   ....[97]....
        /*11d4*/ 	.word	0x0001fc90
        /*11d8*/ 	.word	0x00000003
        /*11dc*/ 	.word	0x00022840
        /*11e0*/ 	.short	0x010a
        /*11e2*/ 	.byte	0x3f
	.zero		1


	//   ....[98]....
        /*11e4*/ 	.word	0x0001fce0
        /*11e8*/ 	.word	0x00000023
        /*11ec*/ 	.word	0x00022840
        /*11f0*/ 	.short	0x010a
        /*11f2*/ 	.byte	0x3f
	.zero		1


	//   ....[99]....
        /*11f4*/ 	.word	0x0001fd30
        /*11f8*/ 	.word	0x00000003
        /*11fc*/ 	.word	0x00022860
        /*1200*/ 	.short	0x010a
        /*1202*/ 	.byte	0x3f
	.zero		1


	//   ....[100]....
        /*1204*/ 	.word	0x0001fd80
        /*1208*/ 	.word	0x00000023
        /*120c*/ 	.word	0x00022860
        /*1210*/ 	.short	0x010a
        /*1212*/ 	.byte	0x3f
	.zero		1


	//   ....[101]....
        /*1214*/ 	.word	0x0001fdd0
        /*1218*/ 	.word	0x00000003
        /*121c*/ 	.word	0x00022880
        /*1220*/ 	.short	0x010a
        /*1222*/ 	.byte	0x3f
	.zero		1


	//----- nvinfo : EIATTR_NUM_MBARRIERS
	.align		4
.L_988:
        /*1224*/ 	.byte	0x03, 0x38
        /*1226*/ 	.short	0x0016


	//----- nvinfo : EIATTR_EXIT_INSTR_OFFSETS
	.align		4
        /*1228*/ 	.byte	0x04, 0x1c
        /*122a*/ 	.short	(.L_990 - .L_989)


	//   ....[0]....
.L_989:
        /*122c*/ 	.word	0x000009c0


	//   ....[1]....
        /*1230*/ 	.word	0x00014840


	//   ....[2]....
        /*1234*/ 	.word	0x0001bc30


	//----- nvinfo : EIATTR_MAX_THREADS
	.align		4
.L_990:
        /*1238*/ 	.byte	0x04, 0x05
        /*123a*/ 	.short	(.L_992 - .L_991)
.L_991:
        /*123c*/ 	.word	0x00000180
        /*1240*/ 	.word	0x00000001
        /*1244*/ 	.word	0x00000001


	//----- nvinfo : EIATTR_CRS_STACK_SIZE
	.align		4
.L_992:
        /*1248*/ 	.byte	0x04, 0x1e
        /*124a*/ 	.short	(.L_994 - .L_993)
.L_993:
        /*124c*/ 	.word	0x00000000


	//----- nvinfo : EIATTR_CBANK_PARAM_SIZE
	.align		4
.L_994:
        /*1250*/ 	.byte	0x03, 0x19
        /*1252*/ 	.short	0x0af0


	//----- nvinfo : EIATTR_PARAM_CBANK
	.align		4
        /*1254*/ 	.byte	0x04, 0x0a
        /*1256*/ 	.short	(.L_996 - .L_995)
	.align		4
.L_995:
        /*1258*/ 	.word	index@(.nv.constant0._ZN7cutlass13device_kernelIN5flash11enable_sm90INS1_16FlashAttnFwdSm90INS1_25CollectiveMainloopFwdSm90ILi2EN4cute5tupleIJNS5_1CILi1EEES8_S8_EEENS6_IJNS7_ILi128EEENS7_ILi160EEESA_EEELi128ENS_12float_e4m3_tEfNS_4arch4Sm90ELb0ELb1ELb0ELb1ELb1ELb0ELb0ELb1ELb1ELb1ELb0ELb0EEENS1_21CollectiveEpilogueFwdINS6_IJSA_SA_SB_EEES9_NS_10bfloat16_tESF_Li256ELb1ELb1ELb0ELb1EEENS1_36VarlenDynamicPersistentTileSchedulerILi128ELi160ELi256ELi128ELb0ELb1ELb1ELb1ELb0ELb1EEEEEEEEEvNT_6ParamsE)
        /*125c*/ 	.short	0x0210
        /*125e*/ 	.short	0x0af0


	//----- nvinfo : EIATTR_SW_WAR
	.align		4
.L_996:
        /*1260*/ 	.byte	0x04, 0x36
        /*1262*/ 	.short	(.L_998 - .L_997)
.L_997:
        /*1264*/ 	.word	0x00000008
.L_998:


//--------------------- .nv.info._ZN7cutlass13device_kernelIN5flash11enable_sm90INS1_16FlashAttnFwdSm90INS1_25CollectiveMainloopFwdSm90ILi2EN4cute5tupleIJNS5_1CILi1EEES8_S8_EEENS6_IJNS7_ILi128EEENS7_ILi160EEESA_EEELi128ENS_12float_e4m3_tEfNS_4arch4Sm90ELb0ELb1ELb0ELb1ELb1ELb1ELb0ELb1ELb1ELb1ELb0ELb0EEENS1_21CollectiveEpilogueFwdINS6_IJSA_SA_SB_EEES9_NS_10bfloat16_tESF_Li256ELb1ELb1ELb0ELb1EEENS1_36VarlenDynamicPersistentTileSchedulerILi128ELi160ELi256ELi128ELb0ELb1ELb1ELb1ELb0ELb1EEEEEEEEEvNT_6ParamsE --------------------------
	.section	.nv.info._ZN7cutlass13device_kernelIN5flash11enable_sm90INS1_16FlashAttnFwdSm90INS1_25CollectiveMainloopFwdSm90ILi2EN4cute5tupleIJNS5_1CILi1EEES8_S8_EEENS6_IJNS7_ILi128EEENS7_ILi160EEESA_EEELi128ENS_12float_e4m3_tEfNS_4arch4Sm90ELb0ELb1ELb0ELb1ELb1ELb1ELb0ELb1ELb1ELb1ELb0ELb0EEENS1_21CollectiveEpilogueFwdINS6_IJSA_SA_SB_EEES9_NS_10bfloat16_tESF_Li256ELb1ELb1ELb0ELb1EEENS1_36VarlenDynamicPersistentTileSchedulerILi128ELi160ELi256ELi128ELb0ELb1ELb1ELb1ELb0ELb1EEEEEEEEEvNT_6ParamsE,"",@"SHT_CUDA_INFO"
	.sectionflags	@""
	.align	4


	//----- nvinfo : EIATTR_CUDA_API_VERSION
	.align		4
        /*0000*/ 	.byte	0x04, 0x37
        /*0002*/ 	.short	(.L_1000 - .L_999)
.L_999:
        /*0004*/ 	.word	0x00000082


	//----- nvinfo : EIATTR_KPARAM_INFO
	.align		4
.L_1000:
        /*0008*/ 	.byte	0x04, 0x17
        /*000a*/ 	.short	(.L_1002 - .L_1001)
.L_1001:
        /*000c*/ 	.word	0x00000000
        /*0010*/ 	.short	0x0000
        /*0012*/ 	.short	0x0070
        /*0014*/ 	.byte	0x00, 0xf0, 0x01, 0x2a


	//----- nvinfo : EIATTR_SPARSE_MMA_MASK
	.align		4
.L_1002:
        /*0018*/ 	.byte	0x03, 0x50
        /*001a*/ 	.short	0x0000


	//----- nvinfo : EIATTR_MAXREG_COUNT
	.align		4
        /*001c*/ 	.byte	0x03, 0x1b
        /*001e*/ 	.short	0x00a8


	//----- nvinfo : EIATTR_NUM_BARRIERS
	.align		4
        /*0020*/ 	.byte	0x02, 0x4c
        /*0022*/ 	.byte	0x10
	.zero		1


	//----- nvinfo : EIATTR_EXTERNS
	.align		4
        /*0024*/ 	.byte	0x04, 0x0f
        /*0026*/ 	.short	(.L_1004 - .L_1003)


	//   ....[0]....
	.align		4
.L_1003:
        /*0028*/ 	.word	index@(__assertfail)


	//----- nvinfo : EIATTR_ANNOTATIONS
	.align		4
.L_1004:
        /*002c*/ 	.byte	0x04, 0x55
        /*002e*/ 	.short	(.L_1006 - .L_1005)


	//   ....[0]....
.L_1005:
        /* <DEDUP_REMOVED lines=50> */


	//----- nvinfo : EIATTR_MERCURY_ISA_VERSION
	.align		4
.L_1006:
        /*0338*/ 	.byte	0x03, 0x5f
        /*033a*/ 	.short	0x0101


	//----- nvinfo : EIATTR_UNUSED_LOAD_BYTE_OFFSET
	.align		4
        /*033c*/ 	.byte	0x04, 0x44
        /*033e*/ 	.short	(.L_1008 - .L_1007)


	//   ....[0]....
.L_1007:
        /*0340*/ 	.word	0x00000a80
        /*0344*/ 	.word	0x0000fff0


	//   ....[1]....
        /*0348*/ 	.word	0x00020ac0
        /*034c*/ 	.word	0x0000fff0


	//----- nvinfo : EIATTR_INT_WARP_WIDE_INSTR_OFFSETS
	.align		4
.L_1008:
        /*0350*/ 	.byte	0x04, 0x31
        /*0352*/ 	.short	(.L_1010 - .L_1009)


	//   ....[0]....
.L_1009:
        /*0354*/ 	.word	0x00000120


	//   ....[1]....
        /*0358*/ 	.word	0x000001c0


	//   ....[2]....
        /*035c*/ 	.word	0x00000230


	//   ....[3]....
        /*0360*/ 	.word	0x00025d60


	//   ....[4]....
        /*0364*/ 	.word	0x00025df0


	//   ....[5]....
        /*0368*/ 	.word	0x0002a180


	//   ....[6]....
        /*036c*/ 	.word	0x0002a210


	//----- nvinfo : EIATTR_COOP_GROUP_MASK_REGIDS
	.align		4
.L_1010:
        /*0370*/ 	.byte	0x04, 0x29
        /*0372*/ 	.short	(.L_1012 - .L_1011)


	//   ....[0]....
.L_1011:
        /*0374*/ 	.word	0xffffffff


	//   ....[1]....
        /*0378*/ 	.word	0xffffffff


	//   ....[2]....
        /*037c*/ 	.word	0xffffffff


	//   ....[3]....
        /*0380*/ 	.word	0xffffffff


	//   ....[4]....
        /*0384*/ 	.word	0xffffffff


	//   ....[5]....
        /*0388*/ 	.word	0xffffffff


	//   ....[6]....
        /*038c*/ 	.word	0xffffffff


	//   ....[7]....
        /*0390*/ 	.word	0xffffffff


	//   ....[8]....
        /*0394*/ 	.word	0xffffffff


	//   ....[9]....
        /*0398*/ 	.word	0xffffffff


	//   ....[10]....
        /*039c*/ 	.word	0xffffffff


	//   ....[11]....
        /*03a0*/ 	.word	0xffffffff


	//   ....[12]....
        /*03a4*/ 	.word	0xffffffff


	//   ....[13]....
        /*03a8*/ 	.word	0xffffffff


	//   ....[14]....
        /*03ac*/ 	.word	0xffffffff


	//   ....[15]....
        /*03b0*/ 	.word	0xffffffff


	//   ....[16]....
        /*03b4*/ 	.word	0xffffffff


	//   ....[17]....
        /*03b8*/ 	.word	0xffffffff


	//   ....[18]....
        /*03bc*/ 	.word	0xffffffff


	//   ....[19]....
        /*03c0*/ 	.word	0xffffffff


	//   ....[20]....
        /*03c4*/ 	.word	0xffffffff


	//   ....[21]....
        /*03c8*/ 	.word	0xffffffff


	//   ....[22]....
        /*03cc*/ 	.word	0xffffffff


	//   ....[23]....
        /*03d0*/ 	.word	0xffffffff


	//   ....[24]....
        /*03d4*/ 	.word	0xffffffff


	//   ....[25]....
        /*03d8*/ 	.word	0xffffffff


	//   ....[26]....
        /*03dc*/ 	.word	0xffffffff


	//   ....[27]....
        /*03e0*/ 	.word	0xffffffff


	//   ....[28]....
        /*03e4*/ 	.word	0xffffffff


	//   ....[29]....
        /*03e8*/ 	.word	0xffffffff


	//   ....[30]....
        /*03ec*/ 	.word	0xffffffff


	//   ....[31]....
        /*03f0*/ 	.word	0xffffffff


	//   ....[32]....
        /*03f4*/ 	.word	0xffffffff


	//   ....[33]....
        /*03f8*/ 	.word	0xffffffff


	//   ....[34]....
        /*03fc*/ 	.word	0xffffffff


	//   ....[35]....
        /*0400*/ 	.word	0xffffffff


	//   ....[36]....
        /*0404*/ 	.word	0xffffffff


	//   ....[37]....
        /*0408*/ 	.word	0xffffffff


	//   ....[38]....
        /*040c*/ 	.word	0xffffffff


	//   ....[39]....
        /*0410*/ 	.word	0xffffffff


	//   ....[40]....
        /*0414*/ 	.word	0xffffffff


	//   ....[41]....
        /*0418*/ 	.word	0xffffffff


	//   ....[42]....
        /*041c*/ 	.word	0xffffffff


	//   ....[43]....
        /*0420*/ 	.word	0xffffffff


	//   ....[44]....
        /*0424*/ 	.word	0xffffffff


	//   ....[45]....
        /*0428*/ 	.word	0xffffffff


	//   ....[46]....
        /*042c*/ 	.word	0xffffffff


	//   ....[47]....
        /*0430*/ 	.word	0xffffffff


	//   ....[48]....
        /*0434*/ 	.word	0xffffffff


	//   ....[49]....
        /*0438*/ 	.word	0xffffffff


	//   ....[50]....
        /*043c*/ 	.word	0xffffffff


	//   ....[51]....
        /*0440*/ 	.word	0xffffffff


	//   ....[52]....
        /*0444*/ 	.word	0xffffffff


	//   ....[53]....
        /*0448*/ 	.word	0xffffffff


	//   ....[54]....
        /*044c*/ 	.word	0xffffffff


	//   ....[55]....
        /*0450*/ 	.word	0xffffffff


	//   ....[56]....
        /*0454*/ 	.word	0xffffffff


	//   ....[57]....
        /*0458*/ 	.word	0xffffffff


	//   ....[58]....
        /*045c*/ 	.word	0xffffffff


	//   ....[59]....
        /*0460*/ 	.word	0xffffffff


	//   ....[60]....
        /*0464*/ 	.word	0xffffffff


	//   ....[61]....
        /*0468*/ 	.word	0xffffffff


	//   ....[62]....
        /*046c*/ 	.word	0xffffffff


	//   ....[63]....
        /*0470*/ 	.word	0xffffffff


	//   ....[64]....
        /*0474*/ 	.word	0xffffffff


	//   ....[65]....
        /*0478*/ 	.word	0xffffffff


	//   ....[66]....
        /*047c*/ 	.word	0xffffffff


	//   ....[67]....
        /*0480*/ 	.word	0xffffffff


	//   ....[68]....
        /*0484*/ 	.word	0xffffffff


	//   ....[69]....
        /*0488*/ 	.word	0xffffffff


	//   ....[70]....
        /*048c*/ 	.word	0xffffffff


	//   ....[71]....
        /*0490*/ 	.word	0xffffffff


	//   ....[72]....
        /*0494*/ 	.word	0xffffffff


	//   ....[73]....
        /*0498*/ 	.word	0xffffffff


	//   ....[74]....
        /*049c*/ 	.word	0xffffffff


	//   ....[75]....
        /*04a0*/ 	.word	0xffffffff


	//   ....[76]....
        /*04a4*/ 	.word	0xffffffff


	//   ....[77]....
        /*04a8*/ 	.word	0xffffffff


	//   ....[78]....
        /*04ac*/ 	.word	0xffffffff


	//   ....[79]....
        /*04b0*/ 	.word	0xffffffff


	//   ....[80]....
        /*04b4*/ 	.word	0xffffffff


	//   ....[81]....
        /*04b8*/ 	.word	0xffffffff


	//   ....[82]....
        /*04bc*/ 	.word	0xffffffff


	//   ....[83]....
        /*04c0*/ 	.word	0xffffffff


	//   ....[84]....
        /*04c4*/ 	.word	0xffffffff


	//   ....[85]....
        /*04c8*/ 	.word	0xffffffff


	//   ....[86]....
        /*04cc*/ 	.word	0xffffffff


	//   ....[87]....
        /*04d0*/ 	.word	0xffffffff


	//   ....[88]....
        /*04d4*/ 	.word	0xffffffff


	//   ....[89]....
        /*04d8*/ 	.word	0xffffffff


	//   ....[90]....
        /*04dc*/ 	.word	0xffffffff


	//   ....[91]....
        /*04e0*/ 	.word	0xffffffff


	//   ....[92]....
        /*04e4*/ 	.word	0xffffffff


	//   ....[93]....
        /*04e8*/ 	.word	0xffffffff


	//   ....[94]....
        /*04ec*/ 	.word	0xffffffff


	//   ....[95]....
        /*04f0*/ 	.word	0xffffffff


	//   ....[96]....
        /*04f4*/ 	.word	0xffffffff


	//   ....[97]....
        /*04f8*/ 	.word	0xffffffff


	//   ....[98]....
        /*04fc*/ 	.word	0xffffffff


	//   ....[99]....
        /*0500*/ 	.word	0xffffffff


	//   ....[100]....
        /*0504*/ 	.word	0xffffffff


	//   ....[101]....
        /*0508*/ 	.word	0xffffffff


	//   ....[102]....
        /*050c*/ 	.word	0xffffffff


	//   ....[103]....
        /*0510*/ 	.word	0xffffffff


	//   ....[104]....
        /*0514*/ 	.word	0xffffffff


	//   ....[105]....
        /*0518*/ 	.word	0xffffffff


	//   ....[106]....
        /*051c*/ 	.word	0xffffffff


	//   ....[107]....
        /*0520*/ 	.word	0xffffffff


	//   ....[108]....
        /*0524*/ 	.word	0xffffffff


	//   ....[109]....
        /*0528*/ 	.word	0xffffffff


	//   ....[110]....
        /*052c*/ 	.word	0xffffffff


	//   ....[111]....
        /*0530*/ 	.word	0xffffffff


	//   ....[112]....
        /*0534*/ 	.word	0xffffffff


	//   ....[113]....
        /*0538*/ 	.word	0xffffffff


	//   ....[114]....
        /*053c*/ 	.word	0xffffffff


	//   ....[115]....
        /*0540*/ 	.word	0xffffffff


	//   ....[116]....
        /*0544*/ 	.word	0xffffffff


	//   ....[117]....
        /*0548*/ 	.word	0xffffffff


	//   ....[118]....
        /*054c*/ 	.word	0xffffffff


	//   ....[119]....
        /*0550*/ 	.word	0xffffffff


	//   ....[120]....
        /*0554*/ 	.word	0xffffffff


	//   ....[121]....
        /*0558*/ 	.word	0xffffffff


	//   ....[122]....
        /*055c*/ 	.word	0xffffffff


	//   ....[123]....
        /*0560*/ 	.word	0xffffffff


	//   ....[124]....
        /*0564*/ 	.word	0xffffffff


	//   ....[125]....
        /*0568*/ 	.word	0xffffffff


	//   ....[126]....
        /*056c*/ 	.word	0xffffffff


	//   ....[127]....
        /*0570*/ 	.word	0xffffffff


	//   ....[128]....
        /*0574*/ 	.word	0xffffffff


	//   ....[129]....
        /*0578*/ 	.word	0xffffffff


	//   ....[130]....
        /*057c*/ 	.word	0xffffffff


	//   ....[131]....
        /*0580*/ 	.word	0xffffffff


	//   ....[132]....
        /*0584*/ 	.word	0xffffffff


	//   ....[133]....
        /*0588*/ 	.word	0xffffffff


	//   ....[134]....
        /*058c*/ 	.word	0xffffffff


	//   ....[135]....
        /*0590*/ 	.word	0xffffffff


	//   ....[136]....
        /*0594*/ 	.word	0xffffffff


	//   ....[137]....
        /*0598*/ 	.word	0xffffffff


	//   ....[138]....
        /*059c*/ 	.word	0xffffffff


	//   ....[139]....
        /*05a0*/ 	.word	0xffffffff


	//   ....[140]....
        /*05a4*/ 	.word	0xffffffff


	//   ....[141]....
        /*05a8*/ 	.word	0xffffffff


	//   ....[142]....
        /*05ac*/ 	.word	0xffffffff


	//   ....[143]....
        /*05b0*/ 	.word	0xffffffff


	//   ....[144]....
        /*05b4*/ 	.word	0xffffffff


	//   ....[145]....
        /*05b8*/ 	.word	0xffffffff


	//   ....[146]....
        /*05bc*/ 	.word	0xffffffff


	//   ....[147]....
        /*05c0*/ 	.word	0xffffffff


	//   ....[148]....
        /*05c4*/ 	.word	0xffffffff


	//   ....[149]....
        /*05c8*/ 	.word	0xffffffff


	//   ....[150]....
        /*05cc*/ 	.word	0xffffffff


	//   ....[151]....
        /*05d0*/ 	.word	0xffffffff


	//   ....[152]....
        /*05d4*/ 	.word	0xffffffff


	//   ....[153]....
        /*05d8*/ 	.word	0xffffffff


	//   ....[154]....
        /*05dc*/ 	.word	0xffffffff


	//   ....[155]....
        /*05e0*/ 	.word	0xffffffff


	//   ....[156]....
        /*05e4*/ 	.word	0xffffffff


	//   ....[157]....
        /*05e8*/ 	.word	0xffffffff


	//   ....[158]....
        /*05ec*/ 	.word	0xffffffff


	//   ....[159]....
        /*05f0*/ 	.word	0xffffffff


	//   ....[160]....
        /*05f4*/ 	.word	0xffffffff


	//   ....[161]....
        /*05f8*/ 	.word	0xffffffff


	//   ....[162]....
        /*05fc*/ 	.word	0xffffffff


	//   ....[163]....
        /*0600*/ 	.word	0xffffffff


	//   ....[164]....
        /*0604*/ 	.word	0xffffffff


	//   ....[165]....
        /*0608*/ 	.word	0xffffffff


	//   ....[166]....
        /*060c*/ 	.word	0xffffffff


	//   ....[167]....
        /*0610*/ 	.word	0xffffffff


	//   ....[168]....
        /*0614*/ 	.word	0xffffffff


	//   ....[169]....
        /*0618*/ 	.word	0xffffffff


	//   ....[170]....
        /*061c*/ 	.word	0xffffffff


	//   ....[171]....
        /*0620*/ 	.word	0xffffffff


	//   ....[172]....
        /*0624*/ 	.word	0xffffffff


	//   ....[173]....
        /*0628*/ 	.word	0xffffffff


	//   ....[174]....
        /*062c*/ 	.word	0xffffffff


	//   ....[175]....
        /*0630*/ 	.word	0xffffffff


	//   ....[176]....
        /*0634*/ 	.word	0xffffffff


	//   ....[177]....
        /*0638*/ 	.word	0xffffffff


	//   ....[178]....
        /*063c*/ 	.word	0xffffffff


	//   ....[179]....
        /*0640*/ 	.word	0xffffffff


	//   ....[180]....
        /*0644*/ 	.word	0xffffffff


	//   ....[181]....
        /*0648*/ 	.word	0xffffffff


	//   ....[182]....
        /*064c*/ 	.word	0xffffffff


	//   ....[183]....
        /*0650*/ 	.word	0xffffffff


	//   ....[184]....
        /*0654*/ 	.word	0xffffffff


	//   ....[185]....
        /*0658*/ 	.word	0xffffffff


	//   ....[186]....
        /*065c*/ 	.word	0xffffffff


	//   ....[187]....
        /*0660*/ 	.word	0xffffffff


	//   ....[188]....
        /*0664*/ 	.word	0xffffffff


	//   ....[189]....
        /*0668*/ 	.word	0xffffffff


	//   ....[190]....
        /*066c*/ 	.word	0xffffffff


	//   ....[191]....
        /*0670*/ 	.word	0xffffffff


	//   ....[192]....
        /*0674*/ 	.word	0xffffffff


	//   ....[193]....
        /*0678*/ 	.word	0xffffffff


	//   ....[194]....
        /*067c*/ 	.word	0xffffffff


	//   ....[195]....
        /*0680*/ 	.word	0xffffffff


	//   ....[196]....
        /*0684*/ 	.word	0xffffffff


	//   ....[197]....
        /*0688*/ 	.word	0xffffffff


	//   ....[198]....
        /*068c*/ 	.word	0xffffffff


	//   ....[199]....
        /*0690*/ 	.word	0xffffffff


	//   ....[200]....
        /*0694*/ 	.word	0xffffffff


	//   ....[201]....
        /*0698*/ 	.word	0xffffffff


	//   ....[202]....
        /*069c*/ 	.word	0xffffffff


	//   ....[203]....
        /*06a0*/ 	.word	0xffffffff


	//   ....[204]....
        /*06a4*/ 	.word	0xffffffff


	//   ....[205]....
        /*06a8*/ 	.word	0xffffffff


	//   ....[206]....
        /*06ac*/ 	.word	0xffffffff


	//   ....[207]....
        /*06b0*/ 	.word	0xffffffff


	//   ....[208]....
        /*06b4*/ 	.word	0xffffffff


	//   ....[209]....
        /*06b8*/ 	.word	0xffffffff


	//   ....[210]....
        /*06bc*/ 	.word	0xffffffff


	//   ....[211]....
        /*06c0*/ 	.word	0xffffffff


	//   ....[212]....
        /*06c4*/ 	.word	0xffffffff


	//   ....[213]....
        /*06c8*/ 	.word	0xffffffff


	//   ....[214]....
        /*06cc*/ 	.word	0xffffffff


	//   ....[215]....
        /*06d0*/ 	.word	0xffffffff


	//   ....[216]....
        /*06d4*/ 	.word	0xffffffff


	//   ....[217]....
        /*06d8*/ 	.word	0xffffffff


	//   ....[218]....
        /*06dc*/ 	.word	0xffffffff


	//   ....[219]....
        /*06e0*/ 	.word	0xffffffff


	//   ....[220]....
        /*06e4*/ 	.word	0xffffffff


	//   ....[221]....
        /*06e8*/ 	.word	0xffffffff


	//   ....[222]....
        /*06ec*/ 	.word	0xffffffff


	//   ....[223]....
        /*06f0*/ 	.word	0xffffffff


	//   ....[224]....
        /*06f4*/ 	.word	0xffffffff


	//   ....[225]....
        /*06f8*/ 	.word	0xffffffff


	//   ....[226]....
        /*06fc*/ 	.word	0xffffffff


	//   ....[227]....
        /*0700*/ 	.word	0xffffffff


	//   ....[228]....
        /*0704*/ 	.word	0xffffffff


	//   ....[229]....
        /*0708*/ 	.word	0xffffffff


	//   ....[230]....
        /*070c*/ 	.word	0xffffffff


	//   ....[231]....
        /*0710*/ 	.word	0xffffffff


	//   ....[232]....
        /*0714*/ 	.word	0xffffffff


	//   ....[233]....
        /*0718*/ 	.word	0xffffffff


	//   ....[234]....
        /*071c*/ 	.word	0xffffffff


	//   ....[235]....
        /*0720*/ 	.word	0xffffffff


	//   ....[236]....
        /*0724*/ 	.word	0xffffffff


	//   ....[237]....
        /*0728*/ 	.word	0xffffffff


	//   ....[238]....
        /*072c*/ 	.word	0xffffffff


	//   ....[239]....
        /*0730*/ 	.word	0xffffffff


	//   ....[240]....
        /*0734*/ 	.word	0xffffffff


	//   ....[241]....
        /*0738*/ 	.word	0xffffffff


	//   ....[242]....
        /*073c*/ 	.word	0xffffffff


	//   ....[243]....
        /*0740*/ 	.word	0xffffffff


	//   ....[244]....
        /*0744*/ 	.word	0xffffffff


	//   ....[245]....
        /*0748*/ 	.word	0xffffffff


	//   ....[246]....
        /*074c*/ 	.word	0xffffffff


	//   ....[247]....
        /*0750*/ 	.word	0xffffffff


	//   ....[248]....
        /*0754*/ 	.word	0xffffffff


	//   ....[249]....
        /*0758*/ 	.word	0xffffffff


	//   ....[250]....
        /*075c*/ 	.word	0xffffffff


	//   ....[251]....
        /*0760*/ 	.word	0xffffffff


	//   ....[252]....
        /*0764*/ 	.word	0xffffffff


	//   ....[253]....
        /*0768*/ 	.word	0xffffffff


	//   ....[254]....
        /*076c*/ 	.word	0xffffffff


	//   ....[255]....
        /*0770*/ 	.word	0xffffffff


	//   ....[0]....
        /*0774*/ 	.word	0xffffffff


	//   ....[1]....
        /*0778*/ 	.word	0x0500000f


	//   ....[2]....
        /*077c*/ 	.word	0x0500000f


	//   ....[3]....
        /*0780*/ 	.word	0x0500000f


	//   ....[4]....
        /*0784*/ 	.word	0x0500000f


	//   ....[5]....
        /*0788*/ 	.word	0x0500000f


	//   ....[6]....
        /*078c*/ 	.word	0x0500000f


	//   ....[7]....
        /*0790*/ 	.word	0x0500000f


	//   ....[8]....
        /*0794*/ 	.word	0x0500000f


	//   ....[9]....
        /*0798*/ 	.word	0x0500000f


	//   ....[10]....
        /*079c*/ 	.word	0x0500000f


	//   ....[11]....
        /*07a0*/ 	.word	0x0500000f


	//   ....[12]....
        /*07a4*/ 	.word	0x0500000f


	//   ....[13]....
        /*07a8*/ 	.word	0x0500000f


	//   ....[14]....
        /*07ac*/ 	.word	0x0500000f


	//   ....[15]....
        /*07b0*/ 	.word	0x0500000f


	//   ....[16]....
        /*07b4*/ 	.word	0x0500000f


	//   ....[17]....
        /*07b8*/ 	.word	0x0500000f


	//   ....[18]....
        /*07bc*/ 	.word	0x0500000f


	//   ....[19]....
        /*07c0*/ 	.word	0x0500000f


	//   ....[20]....
        /*07c4*/ 	.word	0x0500000f


	//   ....[21]....
        /*07c8*/ 	.word	0x0500000f


	//   ....[22]....
        /*07cc*/ 	.word	0x0500000f


	//   ....[23]....
        /*07d0*/ 	.word	0x0500000f


	//   ....[24]....
        /*07d4*/ 	.word	0x0500000f


	//   ....[25]....
        /*07d8*/ 	.word	0x0500000f


	//   ....[26]....
        /*07dc*/ 	.word	0x0500000f


	//   ....[27]....
        /*07e0*/ 	.word	0x0500000f


	//   ....[28]....
        /*07e4*/ 	.word	0x0500000f


	//   ....[29]....
        /*07e8*/ 	.word	0x0500000f


	//   ....[30]....
        /*07ec*/ 	.word	0x0500000f


	//   ....[31]....
        /*07f0*/ 	.word	0x0500000f


	//   ....[32]....
        /*07f4*/ 	.word	0x0500000f


	//   ....[33]....
        /*07f8*/ 	.word	0x0500000f


	//   ....[34]....
        /*07fc*/ 	.word	0x0500000f


	//   ....[35]....
        /*0800*/ 	.word	0x0500000f


	//   ....[36]....
        /*0804*/ 	.word	0x0500000f


	//   ....[37]....
        /*0808*/ 	.word	0x0500000f


	//   ....[38]....
        /*080c*/ 	.word	0x0500000f


	//   ....[39]....
        /*0810*/ 	.word	0x0500000f


	//   ....[40]....
        /*0814*/ 	.word	0x0500000f


	//   ....[41]....
        /*0818*/ 	.word	0x0500000f


	//   ....[42]....
        /*081c*/ 	.word	0x0500000f


	//   ....[43]....
        /*0820*/ 	.word	0x0500000f


	//   ....[44]....
        /*0824*/ 	.word	0x0500000f


	//   ....[45]....
        /*0828*/ 	.word	0x0500000f


	//   ....[46]....
        /*082c*/ 	.word	0x0500000f


	//   ....[47]....
        /*0830*/ 	.word	0x0500000f


	//   ....[48]....
        /*0834*/ 	.word	0x0500000f


	//   ....[49]....
        /*0838*/ 	.word	0x0500000f


	//   ....[50]....
        /*083c*/ 	.word	0x0500000f


	//   ....[51]....
        /*0840*/ 	.word	0x0500000f


	//   ....[52]....
        /*0844*/ 	.word	0x0500000f


	//   ....[53]....
        /*0848*/ 	.word	0x0500000f


	//   ....[54]....
        /*084c*/ 	.word	0x0500000f


	//   ....[55]....
        /*0850*/ 	.word	0x0500000f


	//   ....[56]....
        /*0854*/ 	.word	0x0500000f


	//   ....[57]....
        /*0858*/ 	.word	0x0500000f


	//   ....[58]....
        /*085c*/ 	.word	0x0500000f


	//   ....[59]....
        /*0860*/ 	.word	0x0500000f


	//   ....[60]....
        /*0864*/ 	.word	0x0500000f


	//   ....[61]....
        /*0868*/ 	.word	0x0500000f


	//   ....[62]....
        /*086c*/ 	.word	0x0500000f


	//   ....[63]....
        /*0870*/ 	.word	0x0500000f


	//   ....[64]....
        /*0874*/ 	.word	0x0500000f


	//   ....[65]....
        /*0878*/ 	.word	0x0500000f


	//   ....[66]....
        /*087c*/ 	.word	0x0500000f


	//   ....[67]....
        /*0880*/ 	.word	0x0500000f


	//   ....[68]....
        /*0884*/ 	.word	0x0500000f


	//   ....[69]....
        /*0888*/ 	.word	0x0500000f


	//   ....[70]....
        /*088c*/ 	.word	0x0500000f


	//   ....[71]....
        /*0890*/ 	.word	0x0500000f


	//   ....[72]....
        /*0894*/ 	.word	0x0500000f


	//   ....[73]....
        /*0898*/ 	.word	0x0500000f


	//   ....[74]....
        /*089c*/ 	.word	0x0500000f


	//   ....[75]....
        /*08a0*/ 	.word	0x0500000f


	//   ....[76]....
        /*08a4*/ 	.word	0x0500000f


	//   ....[77]....
        /*08a8*/ 	.word	0x0500000f


	//   ....[78]....
        /*08ac*/ 	.word	0x0500000f


	//   ....[79]....
        /*08b0*/ 	.word	0x0500000f


	//   ....[80]....
        /*08b4*/ 	.word	0x0500000f


	//   ....[81]....
        /*08b8*/ 	.word	0x0500000f


	//   ....[82]....
        /*08bc*/ 	.word	0x0500000f


	//   ....[83]....
        /*08c0*/ 	.word	0x0500000f


	//   ....[84]....
        /*08c4*/ 	.word	0x0500000f


	//   ....[85]....
        /*08c8*/ 	.word	0x0500000f


	//   ....[86]....
        /*08cc*/ 	.word	0x0500000f


	//   ....[87]....
        /*08d0*/ 	.word	0x0500000f


	//   ....[88]....
        /*08d4*/ 	.word	0x0500000f


	//   ....[89]....
        /*08d8*/ 	.word	0x0500000f


	//   ....[90]....
        /*08dc*/ 	.word	0x0500000f


	//   ....[91]....
        /*08e0*/ 	.word	0x0500000f


	//   ....[92]....
        /*08e4*/ 	.word	0x0500000f


	//   ....[93]....
        /*08e8*/ 	.word	0x0500000f


	//   ....[94]....
        /*08ec*/ 	.word	0x0500000f


	//   ....[95]....
        /*08f0*/ 	.word	0x0500000f


	//   ....[96]....
        /*08f4*/ 	.word	0x0500000f


	//   ....[97]....
        /*08f8*/ 	.word	0x0500000f


	//   ....[98]....
        /*08fc*/ 	.word	0x0500000f


	//   ....[99]....
        /*0900*/ 	.word	0x0500000f


	//   ....[100]....
        /*0904*/ 	.word	0x0500000f


	//   ....[101]....
        /*0908*/ 	.word	0x0500000f


	//   ....[102]....
        /*090c*/ 	.word	0x0500000f


	//   ....[103]....
        /*0910*/ 	.word	0x0500000f


	//   ....[104]....
        /*0914*/ 	.word	0x0500000f


	//   ....[105]....
        /*0918*/ 	.word	0x0500000f


	//   ....[106]....
        /*091c*/ 	.word	0x0500000f


	//   ....[107]....
        /*0920*/ 	.word	0x0500000f


	//   ....[108]....
        /*0924*/ 	.word	0x0500000f


	//   ....[109]....
        /*0928*/ 	.word	0x0500000f


	//   ....[110]....
        /*092c*/ 	.word	0x0500000f


	//   ....[111]....
        /*0930*/ 	.word	0x0500000f


	//   ....[112]....
        /*0934*/ 	.word	0x0500000f


	//   ....[113]....
        /*0938*/ 	.word	0x0500000f


	//   ....[114]....
        /*093c*/ 	.word	0x0500000f


	//   ....[115]....
        /*0940*/ 	.word	0x0500000f


	//   ....[116]....
        /*0944*/ 	.word	0x0500000f


	//   ....[117]....
        /*0948*/ 	.word	0x0500000f


	//   ....[118]....
        /*094c*/ 	.word	0x0500000f


	//   ....[119]....
        /*0950*/ 	.word	0x0500000f


	//   ....[120]....
        /*0954*/ 	.word	0x0500000f


	//   ....[121]....
        /*0958*/ 	.word	0x0500000f


	//   ....[122]....
        /*095c*/ 	.word	0x0500000f


	//   ....[123]....
        /*0960*/ 	.word	0x0500000f


	//   ....[124]....
        /*0964*/ 	.word	0x0500000f


	//   ....[125]....
        /*0968*/ 	.word	0x0500000f


	//   ....[126]....
        /*096c*/ 	.word	0x0500000f


	//   ....[127]....
        /*0970*/ 	.word	0x0500000f


	//   ....[128]....
        /*0974*/ 	.word	0x0500000f


	//   ....[129]....
        /*0978*/ 	.word	0x0500000f


	//   ....[130]....
        /*097c*/ 	.word	0x0500000f


	//   ....[131]....
        /*0980*/ 	.word	0x0500000f


	//   ....[132]....
        /*0984*/ 	.word	0x0500000f


	//   ....[133]....
        /*0988*/ 	.word	0x0500000f


	//   ....[134]....
        /*098c*/ 	.word	0x0500000f


	//   ....[135]....
        /*0990*/ 	.word	0x0500000f


	//   ....[136]....
        /*0994*/ 	.word	0x0500000f


	//   ....[137]....
        /*0998*/ 	.word	0x0500000f


	//   ....[138]....
        /*099c*/ 	.word	0x0500000f


	//   ....[139]....
        /*09a0*/ 	.word	0x0500000f


	//   ....[140]....
        /*09a4*/ 	.word	0x0500000f


	//   ....[141]....
        /*09a8*/ 	.word	0x0500000f


	//   ....[142]....
        /*09ac*/ 	.word	0x0500000f


	//   ....[143]....
        /*09b0*/ 	.word	0x0500000f


	//   ....[144]....
        /*09b4*/ 	.word	0x0500000f


	//   ....[145]....
        /*09b8*/ 	.word	0x0500000f


	//   ....[146]....
        /*09bc*/ 	.word	0x0500000f


	//   ....[147]....
        /*09c0*/ 	.word	0x0500000f


	//   ....[148]....
        /*09c4*/ 	.word	0x0500000f


	//   ....[149]....
        /*09c8*/ 	.word	0x0500000f


	//   ....[150]....
        /*09cc*/ 	.word	0x0500000f


	//   ....[151]....
        /*09d0*/ 	.word	0x0500000f


	//   ....[152]....
        /*09d4*/ 	.word	0x0500000f


	//   ....[153]....
        /*09d8*/ 	.word	0x0500000f


	//   ....[154]....
        /*09dc*/ 	.word	0x0500000f


	//   ....[155]....
        /*09e0*/ 	.word	0x0500000f


	//   ....[156]....
        /*09e4*/ 	.word	0x0500000f


	//   ....[157]....
        /*09e8*/ 	.word	0x0500000f


	//   ....[158]....
        /*09ec*/ 	.word	0x0500000f


	//   ....[159]....
        /*09f0*/ 	.word	0x0500000f


	//   ....[160]....
        /*09f4*/ 	.word	0x0500000f


	//   ....[161]....
        /*09f8*/ 	.word	0x0500000f


	//   ....[162]....
        /*09fc*/ 	.word	0x0500000f


	//   ....[163]....
        /*0a00*/ 	.word	0x0500000f


	//   ....[164]....
        /*0a04*/ 	.word	0x0500000f


	//   ....[165]....
        /*0a08*/ 	.word	0x0500000f


	//   ....[166]....
        /*0a0c*/ 	.word	0x0500000f


	//   ....[167]....
        /*0a10*/ 	.word	0x0500000f


	//   ....[168]....
        /*0a14*/ 	.word	0x0500000f


	//   ....[169]....
        /*0a18*/ 	.word	0x0500000f


	//   ....[170]....
        /*0a1c*/ 	.word	0x0500000f


	//   ....[171]....
        /*0a20*/ 	.word	0x0500000f


	//   ....[172]....
        /*0a24*/ 	.word	0x0500000f


	//   ....[173]....
        /*0a28*/ 	.word	0x0500000f


	//   ....[174]....
        /*0a2c*/ 	.word	0x0500000f


	//   ....[175]....
        /*0a30*/ 	.word	0x0500000f


	//   ....[176]....
        /*0a34*/ 	.word	0x0500000f


	//   ....[177]....
        /*0a38*/ 	.word	0x0500000f


	//   ....[178]....
        /*0a3c*/ 	.word	0x0500000f


	//   ....[179]....
        /*0a40*/ 	.word	0x0500000f


	//   ....[180]....
        /*0a44*/ 	.word	0x0500000f


	//   ....[181]....
        /*0a48*/ 	.word	0x0500000f


	//   ....[182]....
        /*0a4c*/ 	.word	0x0500000f


	//   ....[183]....
        /*0a50*/ 	.word	0x0500000f


	//   ....[184]....
        /*0a54*/ 	.word	0x0500000f


	//   ....[185]....
        /*0a58*/ 	.word	0x0500000f


	//   ....[186]....
        /*0a5c*/ 	.word	0x0500000f


	//   ....[187]....
        /*0a60*/ 	.word	0x0500000f


	//   ....[188]....
        /*0a64*/ 	.word	0x0500000f


	//   ....[189]....
        /*0a68*/ 	.word	0x0500000f


	//   ....[190]....
        /*0a6c*/ 	.word	0x0500000f


	//   ....[191]....
        /*0a70*/ 	.word	0x0500000f


	//----- nvinfo : EIATTR_COOP_GROUP_INSTR_OFFSETS
	.align		4
.L_1012:
        /*0a74*/ 	.byte	0x04, 0x28
        /*0a76*/ 	.short	(.L_1014 - .L_1013)


	//   ....[0]....
.L_1013:
        /*0a78*/ 	.word	0x00000060


	//   ....[1]....
        /*0a7c*/ 	.word	0x00000130


	//   ....[2]....
        /*0a80*/ 	.word	0x000001e0


	//   ....[3]....
        /*0a84*/ 	.word	0x000003a0


	//   ....[4]....
        /*0a88*/ 	.word	0x00000500


	//   ....[5]....
        /*0a8c*/ 	.word	0x00000620


	//   ....[6]....
        /*0a90*/ 	.word	0x00000780


	//   ....[7]....
        /*0a94*/ 	.word	0x00002db0


	//   ....[8]....
        /*0a98*/ 	.word	0x00002dc0


	//   ....[9]....
        /*0a9c*/ 	.word	0x00003cd0


	//   ....[10]....
        /*0aa0*/ 	.word	0x00003ce0


	//   ....[11]....
        /*0aa4*/ 	.word	0x00004c20


	//   ....[12]....
        /*0aa8*/ 	.word	0x00004c30


	//   ....[13]....
        /*0aac*/ 	.word	0x00006000


	//   ....[14]....
        /*0ab0*/ 	.word	0x00006010


	//   ....[15]....
        /*0ab4*/ 	.word	0x00006f60


	//   ....[16]....
        /*0ab8*/ 	.word	0x00006f70


	//   ....[17]....
        /*0abc*/ 	.word	0x00007f40


	//   ....[18]....
        /*0ac0*/ 	.word	0x00007f50


	//   ....[19]....
        /*0ac4*/ 	.word	0x000090f0


	//   ....[20]....
        /*0ac8*/ 	.word	0x00009100


	//   ....[21]....
        /*0acc*/ 	.word	0x00009210


	//   ....[22]....
        /*0ad0*/ 	.word	0x00009220


	//   ....[23]....
        /*0ad4*/ 	.word	0x00009340


	//   ....[24]....
        /*0ad8*/ 	.word	0x00009350


	//   ....[25]....
        /*0adc*/ 	.word	0x000096c0


	//   ....[26]....
        /*0ae0*/ 	.word	0x000096e0


	//   ....[27]....
        /*0ae4*/ 	.word	0x000097d0


	//   ....[28]....
        /*0ae8*/ 	.word	0x000097f0


	//   ....[29]....
        /*0aec*/ 	.word	0x000098e0


	//   ....[30]....
        /*0af0*/ 	.word	0x00009900


	//   ....[31]....
        /*0af4*/ 	.word	0x0000a500


	//   ....[32]....
        /*0af8*/ 	.word	0x0000abe0


	//   ....[33]....
        /*0afc*/ 	.word	0x0000abf0


	//   ....[34]....
        /*0b00*/ 	.word	0x0000ac00


	//   ....[35]....
        /*0b04*/ 	.word	0x0000ac10


	//   ....[36]....
        /*0b08*/ 	.word	0x0000ae20


	//   ....[37]....
        /*0b0c*/ 	.word	0x0000ae30


	//   ....[38]....
        /*0b10*/ 	.word	0x0000ae40


	//   ....[39]....
        /*0b14*/ 	.word	0x0000ae50


	//   ....[40]....
        /*0b18*/ 	.word	0x0000d280


	//   ....[41]....
        /*0b1c*/ 	.word	0x0000d2a0


	//   ....[42]....
        /*0b20*/ 	.word	0x0000d2b0


	//   ....[43]....
        /*0b24*/ 	.word	0x0000d2c0


	//   ....[44]....
        /*0b28*/ 	.word	0x0000d3b0


	//   ....[45]....
        /*0b2c*/ 	.word	0x0000d3d0


	//   ....[46]....
        /*0b30*/ 	.word	0x0000d3e0


	//   ....[47]....
        /*0b34*/ 	.word	0x0000d3f0


	//   ....[48]....
        /*0b38*/ 	.word	0x00010470


	//   ....[49]....
        /*0b3c*/ 	.word	0x00010670


	//   ....[50]....
        /*0b40*/ 	.word	0x00011bd0


	//   ....[51]....
        /*0b44*/ 	.word	0x00011f40


	//   ....[52]....
        /*0b48*/ 	.word	0x00012760


	//   ....[53]....
        /*0b4c*/ 	.word	0x000127f0


	//   ....[54]....
        /*0b50*/ 	.word	0x00014aa0


	//   ....[55]....
        /*0b54*/ 	.word	0x00014d00


	//   ....[56]....
        /*0b58*/ 	.word	0x00016940


	//   ....[57]....
        /*0b5c*/ 	.word	0x00016960


	//   ....[58]....
        /*0b60*/ 	.word	0x00016fb0


	//   ....[59]....
        /*0b64*/ 	.word	0x00017020


	//   ....[60]....
        /*0b68*/ 	.word	0x00019ca0


	//   ....[61]....
        /*0b6c*/ 	.word	0x00019cb0


	//   ....[62]....
        /*0b70*/ 	.word	0x00019ce0


	//   ....[63]....
        /*0b74*/ 	.word	0x00019cf0


	//   ....[64]....
        /*0b78*/ 	.word	0x0001c6a0


	//   ....[65]....
        /*0b7c*/ 	.word	0x0001c8e0


	//   ....[66]....
        /*0b80*/ 	.word	0x0001df30


	//   ....[67]....
        /*0b84*/ 	.word	0x0001e040


	//   ....[68]....
        /*0b88*/ 	.word	0x0001eb70


	//   ....[69]....
        /*0b8c*/ 	.word	0x0001ebf0


	//   ....[70]....
        /*0b90*/ 	.word	0x00020330


	//   ....[71]....
        /*0b94*/ 	.word	0x00020340


	//   ....[72]....
        /*0b98*/ 	.word	0x000203c0


	//   ....[73]....
        /*0b9c*/ 	.word	0x000203d0


	//   ....[74]....
        /*0ba0*/ 	.word	0x00021110


	//   ....[75]....
        /*0ba4*/ 	.word	0x00021140


	//   ....[76]....
        /*0ba8*/ 	.word	0x00021170


	//   ....[77]....
        /*0bac*/ 	.word	0x000211a0


	//   ....[78]....
        /*0bb0*/ 	.word	0x000211d0


	//   ....[79]....
        /*0bb4*/ 	.word	0x00021200


	//   ....[80]....
        /*0bb8*/ 	.word	0x00021230


	//   ....[81]....
        /*0bbc*/ 	.word	0x00021260


	//   ....[82]....
        /*0bc0*/ 	.word	0x00021290


	//   ....[83]....
        /*0bc4*/ 	.word	0x000212c0


	//   ....[84]....
        /*0bc8*/ 	.word	0x000212f0


	//   ....[85]....
        /*0bcc*/ 	.word	0x00021320


	//   ....[86]....
        /*0bd0*/ 	.word	0x00021350


	//   ....[87]....
        /*0bd4*/ 	.word	0x00021380


	//   ....[88]....
        /*0bd8*/ 	.word	0x000213b0


	//   ....[89]....
        /*0bdc*/ 	.word	0x000213e0


	//   ....[90]....
        /*0be0*/ 	.word	0x00021410


	//   ....[91]....
        /*0be4*/ 	.word	0x00021440


	//   ....[92]....
        /*0be8*/ 	.word	0x00021470


	//   ....[93]....
        /*0bec*/ 	.word	0x000214a0


	//   ....[94]....
        /*0bf0*/ 	.word	0x000214d0


	//   ....[95]....
        /*0bf4*/ 	.word	0x00021500


	//   ....[96]....
        /*0bf8*/ 	.word	0x00021520


	//   ....[97]....
        /*0bfc*/ 	.word	0x00021550


	//   ....[98]....
        /*0c00*/ 	.word	0x00021560


	//   ....[99]....
        /*0c04*/ 	.word	0x00021570


	//   ....[100]....
        /*0c08*/ 	.word	0x00021590


	//   ....[101]....
        /*0c0c*/ 	.word	0x000215a0


	//   ....[102]....
        /*0c10*/ 	.word	0x000215b0


	//   ....[103]....
        /*0c14*/ 	.word	0x000215c0


	//   ....[104]....
        /*0c18*/ 	.word	0x000215f0


	//   ....[105]....
        /*0c1c*/ 	.word	0x00021620


	//   ....[106]....
        /*0c20*/ 	.word	0x00021c00


	//   ....[107]....
        /*0c24*/ 	.word	0x00021c40


	//   ....[108]....
        /*0c28*/ 	.word	0x00021c80


	//   ....[109]....
        /*0c2c*/ 	.word	0x00021cb0


	//   ....[110]....
        /*0c30*/ 	.word	0x000222e0


	//   ....[111]....
        /*0c34*/ 	.word	0x000222f0


	//   ....[112]....
        /*0c38*/ 	.word	0x000223b0


	//   ....[113]....
        /*0c3c*/ 	.word	0x000223d0


	//   ....[114]....
        /*0c40*/ 	.word	0x00022490


	//   ....[115]....
        /*0c44*/ 	.word	0x000224b0


	//   ....[116]....
        /*0c48*/ 	.word	0x00022580


	//   ....[117]....
        /*0c4c*/ 	.word	0x000225a0


	//   ....[118]....
        /*0c50*/ 	.word	0x00022d80


	//   ....[119]....
        /*0c54*/ 	.word	0x00022d90


	//   ....[120]....
        /*0c58*/ 	.word	0x00022ed0


	//   ....[121]....
        /*0c5c*/ 	.word	0x00022ee0


	//   ....[122]....
        /*0c60*/ 	.word	0x00023010


	//   ....[123]....
        /*0c64*/ 	.word	0x00023020


	//   ....[124]....
        /*0c68*/ 	.word	0x00023150


	//   ....[125]....
        /*0c6c*/ 	.word	0x00023160


	//   ....[126]....
        /*0c70*/ 	.word	0x000232e0


	//   ....[127]....
        /*0c74*/ 	.word	0x00023490


	//   ....[128]....
        /*0c78*/ 	.word	0x000234c0


	//   ....[129]....
        /*0c7c*/ 	.word	0x000234f0


	//   ....[130]....
        /*0c80*/ 	.word	0x00023520


	//   ....[131]....
        /*0c84*/ 	.word	0x00023550


	//   ....[132]....
        /*0c88*/ 	.word	0x00023580


	//   ....[133]....
        /*0c8c*/ 	.word	0x000236f0


	//   ....[134]....
        /*0c90*/ 	.word	0x00023720


	//   ....[135]....
        /*0c94*/ 	.word	0x00023750


	//   ....[136]....
        /*0c98*/ 	.word	0x00023780


	//   ....[137]....
        /*0c9c*/ 	.word	0x000237b0


	//   ....[138]....
        /*0ca0*/ 	.word	0x000237e0


	//   ....[139]....
        /*0ca4*/ 	.word	0x00023870


	//   ....[140]....
        /*0ca8*/ 	.word	0x000238d0


	//   ....[141]....
        /*0cac*/ 	.word	0x00023960


	//   ....[142]....
        /*0cb0*/ 	.word	0x00024be0


	//   ....[143]....
        /*0cb4*/ 	.word	0x00026ca0


	//   ....[144]....
        /*0cb8*/ 	.word	0x00026cd0


	//   ....[145]....
        /*0cbc*/ 	.word	0x00026d00


	//   ....[146]....
        /*0cc0*/ 	.word	0x00026d60


	//   ....[147]....
        /*0cc4*/ 	.word	0x00026d90


	//   ....[148]....
        /*0cc8*/ 	.word	0x00026dc0


	//   ....[149]....
        /*0ccc*/ 	.word	0x00026df0


	//   ....[150]....
        /*0cd0*/ 	.word	0x00026e20


	//   ....[151]....
        /*0cd4*/ 	.word	0x00026e50


	//   ....[152]....
        /*0cd8*/ 	.word	0x00026e80


	//   ....[153]....
        /*0cdc*/ 	.word	0x00026eb0


	//   ....[154]....
        /*0ce0*/ 	.word	0x00026ee0


	//   ....[155]....
        /*0ce4*/ 	.word	0x00026f10


	//   ....[156]....
        /*0ce8*/ 	.word	0x00026f40


	//   ....[157]....
        /*0cec*/ 	.word	0x00026f50


	//   ....[158]....
        /*0cf0*/ 	.word	0x00026f60


	//   ....[159]....
        /*0cf4*/ 	.word	0x00026fd0


	//   ....[160]....
        /*0cf8*/ 	.word	0x00027000


	//   ....[161]....
        /*0cfc*/ 	.word	0x00027030


	//   ....[162]....
        /*0d00*/ 	.word	0x00027060


	//   ....[163]....
        /*0d04*/ 	.word	0x00027560


	//   ....[164]....
        /*0d08*/ 	.word	0x00027590


	//   ....[165]....
        /*0d0c*/ 	.word	0x00027650


	//   ....[166]....
        /*0d10*/ 	.word	0x00027680


	//   ....[167]....
        /*0d14*/ 	.word	0x000276c0


	//   ....[168]....
        /*0d18*/ 	.word	0x000276f0


	//   ....[169]....
        /*0d1c*/ 	.word	0x00027730


	//   ....[170]....
        /*0d20*/ 	.word	0x00027760


	//   ....[171]....
        /*0d24*/ 	.word	0x000277a0


	//   ....[172]....
        /*0d28*/ 	.word	0x000277d0


	//   ....[173]....
        /*0d2c*/ 	.word	0x00027810


	//   ....[174]....
        /*0d30*/ 	.word	0x00027830


	//   ....[175]....
        /*0d34*/ 	.word	0x00027870


	//   ....[176]....
        /*0d38*/ 	.word	0x00027890


	//   ....[177]....
        /*0d3c*/ 	.word	0x000278a0


	//   ....[178]....
        /*0d40*/ 	.word	0x000278f0


	//   ....[179]....
        /*0d44*/ 	.word	0x00027900


	//   ....[180]....
        /*0d48*/ 	.word	0x00027910


	//   ....[181]....
        /*0d4c*/ 	.word	0x00027950


	//   ....[182]....
        /*0d50*/ 	.word	0x00027970


	//   ....[183]....
        /*0d54*/ 	.word	0x00028080


	//   ....[184]....
        /*0d58*/ 	.word	0x000280b0


	//   ....[185]....
        /*0d5c*/ 	.word	0x000280e0


	//   ....[186]....
        /*0d60*/ 	.word	0x00028110


	//   ....[187]....
        /*0d64*/ 	.word	0x000281a0


	//   ....[188]....
        /*0d68*/ 	.word	0x000281b0


	//   ....[189]....
        /*0d6c*/ 	.word	0x00028220


	//   ....[190]....
        /*0d70*/ 	.word	0x00028230


	//   ....[191]....
        /*0d74*/ 	.word	0x000282a0


	//   ....[192]....
        /*0d78*/ 	.word	0x000282b0


	//   ....[193]....
        /*0d7c*/ 	.word	0x00028320


	//   ....[194]....
        /*0d80*/ 	.word	0x00028330


	//   ....[195]....
        /*0d84*/ 	.word	0x000283a0


	//   ....[196]....
        /*0d88*/ 	.word	0x000283b0


	//   ....[197]....
        /*0d8c*/ 	.word	0x000283c0


	//   ....[198]....
        /*0d90*/ 	.word	0x00028400


	//   ....[199]....
        /*0d94*/ 	.word	0x00028d80


	//   ....[200]....
        /*0d98*/ 	.word	0x00028da0


	//   ....[201]....
        /*0d9c*/ 	.word	0x00028db0


	//   ....[202]....
        /*0da0*/ 	.word	0x00028dc0


	//   ....[203]....
        /*0da4*/ 	.word	0x00028dd0


	//   ....[204]....
        /*0da8*/ 	.word	0x00028e20


	//   ....[205]....
        /*0dac*/ 	.word	0x00028e40


	//   ....[206]....
        /*0db0*/ 	.word	0x00028e60


	//   ....[207]....
        /*0db4*/ 	.word	0x00028e70


	//   ....[208]....
        /*0db8*/ 	.word	0x00028eb0


	//   ....[209]....
        /*0dbc*/ 	.word	0x00028ec0


	//   ....[210]....
        /*0dc0*/ 	.word	0x00028f00


	//   ....[211]....
        /*0dc4*/ 	.word	0x00028f10


	//   ....[212]....
        /*0dc8*/ 	.word	0x00028f50


	//   ....[213]....
        /*0dcc*/ 	.word	0x00028f60


	//   ....[214]....
        /*0dd0*/ 	.word	0x00028fa0


	//   ....[215]....
        /*0dd4*/ 	.word	0x00028fb0


	//   ....[216]....
        /*0dd8*/ 	.word	0x00028fc0


	//   ....[217]....
        /*0ddc*/ 	.word	0x00029000


	//   ....[218]....
        /*0de0*/ 	.word	0x00029070


	//   ....[219]....
        /*0de4*/ 	.word	0x00029440


	//   ....[220]....
        /*0de8*/ 	.word	0x00029450


	//   ....[221]....
        /*0dec*/ 	.word	0x00029460


	//   ....[222]....
        /*0df0*/ 	.word	0x00029470


	//   ....[223]....
        /*0df4*/ 	.word	0x000294c0


	//   ....[224]....
        /*0df8*/ 	.word	0x000294e0


	//   ....[225]....
        /*0dfc*/ 	.word	0x00029500


	//   ....[226]....
        /*0e00*/ 	.word	0x00029510


	//   ....[227]....
        /*0e04*/ 	.word	0x00029550


	//   ....[228]....
        /*0e08*/ 	.word	0x00029560


	//   ....[229]....
        /*0e0c*/ 	.word	0x000295a0


	//   ....[230]....
        /*0e10*/ 	.word	0x000295b0


	//   ....[231]....
        /*0e14*/ 	.word	0x000295f0


	//   ....[232]....
        /*0e18*/ 	.word	0x00029600


	//   ....[233]....
        /*0e1c*/ 	.word	0x00029640


	//   ....[234]....
        /*0e20*/ 	.word	0x00029650


	//   ....[235]....
        /*0e24*/ 	.word	0x00029660


	//   ....[236]....
        /*0e28*/ 	.word	0x000296a0


	//   ....[237]....
        /*0e2c*/ 	.word	0x000296c0


	//   ....[238]....
        /*0e30*/ 	.word	0x00029720


	//   ....[239]....
        /*0e34*/ 	.word	0x0002aca0


	//   ....[240]....
        /*0e38*/ 	.word	0x0002ad00


	//   ....[241]....
        /*0e3c*/ 	.word	0x0002ad30


	//   ....[242]....
        /*0e40*/ 	.word	0x0002ad40


	//   ....[243]....
        /*0e44*/ 	.word	0x0002ad70


	//   ....[244]....
        /*0e48*/ 	.word	0x0002ada0


	//   ....[245]....
        /*0e4c*/ 	.word	0x0002add0


	//   ....[246]....
        /*0e50*/ 	.word	0x0002ae00


	//   ....[247]....
        /*0e54*/ 	.word	0x0002af80


	//   ....[248]....
        /*0e58*/ 	.word	0x0002afb0


	//   ....[249]....
        /*0e5c*/ 	.word	0x0002afe0


	//   ....[250]....
        /*0e60*/ 	.word	0x0002b010


	//   ....[251]....
        /*0e64*/ 	.word	0x0002b040


	//   ....[252]....
        /*0e68*/ 	.word	0x0002b070


	//   ....[253]....
        /*0e6c*/ 	.word	0x0002b130


	//   ....[254]....
        /*0e70*/ 	.word	0x0002b150


	//   ....[255]....
        /*0e74*/ 	.word	0x0002b1c0


	//   ....[0]....
        /*0e78*/ 	.word	0x0002b880


	//   ....[1]....
        /*0e7c*/ 	.word	0x0002bc40


	//   ....[2]....
        /*0e80*/ 	.word	0x0002bcd0


	//   ....[3]....
        /*0e84*/ 	.word	0x0002bd60


	//   ....[4]....
        /*0e88*/ 	.word	0x0002bdf0


	//   ....[5]....
        /*0e8c*/ 	.word	0x0002be80


	//   ....[6]....
        /*0e90*/ 	.word	0x0002bf10


	//   ....[7]....
        /*0e94*/ 	.word	0x0002bff0


	//   ....[8]....
        /*0e98*/ 	.word	0x0002c080


	//   ....[9]....
        /*0e9c*/ 	.word	0x0002c120


	//   ....[10]....
        /*0ea0*/ 	.word	0x0002c1b0


	//   ....[11]....
        /*0ea4*/ 	.word	0x0002c240


	//   ....[12]....
        /*0ea8*/ 	.word	0x0002c2d0


	//   ....[13]....
        /*0eac*/ 	.word	0x0002c3b0


	//   ....[14]....
        /*0eb0*/ 	.word	0x0002c440


	//   ....[15]....
        /*0eb4*/ 	.word	0x0002c4d0


	//   ....[16]....
        /*0eb8*/ 	.word	0x0002c560


	//   ....[17]....
        /*0ebc*/ 	.word	0x0002c5f0


	//   ....[18]....
        /*0ec0*/ 	.word	0x0002c680


	//   ....[19]....
        /*0ec4*/ 	.word	0x0002c7b0


	//   ....[20]....
        /*0ec8*/ 	.word	0x0002c860


	//   ....[21]....
        /*0ecc*/ 	.word	0x0002c8f0


	//   ....[22]....
        /*0ed0*/ 	.word	0x0002c940


	//   ....[23]....
        /*0ed4*/ 	.word	0x0002c990


	//   ....[24]....
        /*0ed8*/ 	.word	0x0002ca20


	//   ....[25]....
        /*0edc*/ 	.word	0x0002cab0


	//   ....[26]....
        /*0ee0*/ 	.word	0x0002cb00


	//   ....[27]....
        /*0ee4*/ 	.word	0x0002cb50


	//   ....[28]....
        /*0ee8*/ 	.word	0x0002cc40


	//   ....[29]....
        /*0eec*/ 	.word	0x0002ccf0


	//   ....[30]....
        /*0ef0*/ 	.word	0x0002cd50


	//   ....[31]....
        /*0ef4*/ 	.word	0x0002cdd0


	//   ....[32]....
        /*0ef8*/ 	.word	0x0002cec0


	//   ....[33]....
        /*0efc*/ 	.word	0x0002cf10


	//   ....[34]....
        /*0f00*/ 	.word	0x0002cf60


	//   ....[35]....
        /*0f04*/ 	.word	0x0002cfb0


	//   ....[36]....
        /*0f08*/ 	.word	0x0002d3c0


	//   ....[37]....
        /*0f0c*/ 	.word	0x0002d4f0


	//   ....[38]....
        /*0f10*/ 	.word	0x0002d620


	//   ....[39]....
        /*0f14*/ 	.word	0x0002d6a0


	//   ....[40]....
        /*0f18*/ 	.word	0x0002d700


	//   ....[41]....
        /*0f1c*/ 	.word	0x0002d780


	//   ....[42]....
        /*0f20*/ 	.word	0x0002d7e0


	//   ....[43]....
        /*0f24*/ 	.word	0x0002d860


	//   ....[44]....
        /*0f28*/ 	.word	0x0002d8c0


	//   ....[45]....
        /*0f2c*/ 	.word	0x0002d940


	//   ....[46]....
        /*0f30*/ 	.word	0x0002d9a0


	//   ....[47]....
        /*0f34*/ 	.word	0x0002da20


	//   ....[48]....
        /*0f38*/ 	.word	0x0002da80


	//   ....[49]....
        /*0f3c*/ 	.word	0x0002db00


	//   ....[50]....
        /*0f40*/ 	.word	0x0002db60


	//   ....[51]....
        /*0f44*/ 	.word	0x0002dbc0


	//   ....[52]....
        /*0f48*/ 	.word	0x0002dc20


	//   ....[53]....
        /*0f4c*/ 	.word	0x0002dcb0


	//   ....[54]....
        /*0f50*/ 	.word	0x0002dd10


	//   ....[55]....
        /*0f54*/ 	.word	0x0002dd90


	//   ....[56]....
        /*0f58*/ 	.word	0x0002ddf0


	//   ....[57]....
        /*0f5c*/ 	.word	0x0002de60


	//   ....[58]....
        /*0f60*/ 	.word	0x0002dec0


	//   ....[59]....
        /*0f64*/ 	.word	0x0002df40


	//   ....[60]....
        /*0f68*/ 	.word	0x0002dfa0


	//   ....[61]....
        /*0f6c*/ 	.word	0x0002e020


	//   ....[62]....
        /*0f70*/ 	.word	0x0002e080


	//   ....[63]....
        /*0f74*/ 	.word	0x0002e100


	//   ....[64]....
        /*0f78*/ 	.word	0x0002e160


	//   ....[65]....
        /*0f7c*/ 	.word	0x0002e1d0


	//   ....[66]....
        /*0f80*/ 	.word	0x0002e230


	//   ....[67]....
        /*0f84*/ 	.word	0x0002e290


	//   ....[68]....
        /*0f88*/ 	.word	0x0002e380


	//   ....[69]....
        /*0f8c*/ 	.word	0x0002e3d0


	//   ....[70]....
        /*0f90*/ 	.word	0x0002e460


	//   ....[71]....
        /*0f94*/ 	.word	0x0002e4f0


	//   ....[72]....
        /*0f98*/ 	.word	0x0002e580


	//   ....[73]....
        /*0f9c*/ 	.word	0x0002e610


	//   ....[74]....
        /*0fa0*/ 	.word	0x0002e6a0


	//   ....[75]....
        /*0fa4*/ 	.word	0x0002e730


	//   ....[76]....
        /*0fa8*/ 	.word	0x0002e7f0


	//   ....[77]....
        /*0fac*/ 	.word	0x0002eac0


	//   ....[78]....
        /*0fb0*/ 	.word	0x0002ebc0


	//   ....[79]....
        /*0fb4*/ 	.word	0x0002eca0


	//   ....[80]....
        /*0fb8*/ 	.word	0x0002ed00


	//   ....[81]....
        /*0fbc*/ 	.word	0x0002edd0


	//   ....[82]....
        /*0fc0*/ 	.word	0x0002ee60


	//   ....[83]....
        /*0fc4*/ 	.word	0x0002ef00


	//   ....[84]....
        /*0fc8*/ 	.word	0x0002ef90


	//   ....[85]....
        /*0fcc*/ 	.word	0x0002f030


	//   ....[86]....
        /*0fd0*/ 	.word	0x0002f0c0


	//   ....[87]....
        /*0fd4*/ 	.word	0x0002f160


	//   ....[88]....
        /*0fd8*/ 	.word	0x0002f1f0


	//   ....[89]....
        /*0fdc*/ 	.word	0x0002f290


	//   ....[90]....
        /*0fe0*/ 	.word	0x0002f320


	//   ....[91]....
        /*0fe4*/ 	.word	0x0002f3c0


	//   ....[92]....
        /*0fe8*/ 	.word	0x0002f450


	//   ....[93]....
        /*0fec*/ 	.word	0x0002f4f0


	//   ....[94]....
        /*0ff0*/ 	.word	0x0002f550


	//   ....[95]....
        /*0ff4*/ 	.word	0x0002f610


	//   ....[96]....
        /*0ff8*/ 	.word	0x0002f670


	//   ....[97]....
        /*0ffc*/ 	.word	0x0002f740


	//   ....[98]....
        /*1000*/ 	.word	0x0002f910


	//   ....[99]....
        /*1004*/ 	.word	0x0002f9a0


	//   ....[100]....
        /*1008*/ 	.word	0x0002fa80


	//   ....[101]....
        /*100c*/ 	.word	0x0002fad0


	//   ....[102]....
        /*1010*/ 	.word	0x0002fbb0


	//   ....[103]....
        /*1014*/ 	.word	0x0002fc00


	//   ....[104]....
        /*1018*/ 	.word	0x0002fce0


	//   ....[105]....
        /*101c*/ 	.word	0x0002fd30


	//   ....[106]....
        /*1020*/ 	.word	0x0002fd90


	//   ....[107]....
        /*1024*/ 	.word	0x0002fe60


	//   ....[108]....
        /*1028*/ 	.word	0x0002ff40


	//   ....[109]....
        /*102c*/ 	.word	0x0002ff90


	//   ....[110]....
        /*1030*/ 	.word	0x0002fff0


	//   ....[111]....
        /*1034*/ 	.word	0x000300b0


	//   ....[112]....
        /*1038*/ 	.word	0x00030110


	//   ....[113]....
        /*103c*/ 	.word	0x000301d0


	//   ....[114]....
        /*1040*/ 	.word	0x00030230


	//   ....[115]....
        /*1044*/ 	.word	0x000302e0


	//   ....[116]....
        /*1048*/ 	.word	0x00030340


	//   ....[117]....
        /*104c*/ 	.word	0x00030410


	//   ....[118]....
        /*1050*/ 	.word	0x000304c0


	//   ....[119]....
        /*1054*/ 	.word	0x00030520


	//   ....[120]....
        /*1058*/ 	.word	0x00030580


	//   ....[121]....
        /*105c*/ 	.word	0x00030650


	//   ....[122]....
        /*1060*/ 	.word	0x000306b0


	//   ....[123]....
        /*1064*/ 	.word	0x000307a0


	//   ....[124]....
        /*1068*/ 	.word	0x00030800


	//   ....[125]....
        /*106c*/ 	.word	0x000308e0


	//   ....[126]....
        /*1070*/ 	.word	0x00030940


	//   ....[127]....
        /*1074*/ 	.word	0x00030a20


	//   ....[128]....
        /*1078*/ 	.word	0x00030a80


	//   ....[129]....
        /*107c*/ 	.word	0x00030b60


	//   ....[130]....
        /*1080*/ 	.word	0x00030bc0


	//   ....[131]....
        /*1084*/ 	.word	0x00030c80


	//   ....[132]....
        /*1088*/ 	.word	0x00030d00


	//   ....[133]....
        /*108c*/ 	.word	0x00030dc0


	//   ....[134]....
        /*1090*/ 	.word	0x00030f00


	//   ....[135]....
        /*1094*/ 	.word	0x00030fa0


	//   ....[136]....
        /*1098*/ 	.word	0x00031000


	//   ....[137]....
        /*109c*/ 	.word	0x000310b0


	//   ....[138]....
        /*10a0*/ 	.word	0x00031140


	//   ....[139]....
        /*10a4*/ 	.word	0x000311d0


	//   ....[140]....
        /*10a8*/ 	.word	0x00031230


	//   ....[141]....
        /*10ac*/ 	.word	0x000312e0


	//   ....[142]....
        /*10b0*/ 	.word	0x00031340


	//   ....[143]....
        /*10b4*/ 	.word	0x000313f0


	//   ....[144]....
        /*10b8*/ 	.word	0x00031450


	//   ....[145]....
        /*10bc*/ 	.word	0x00031500


	//   ....[146]....
        /*10c0*/ 	.word	0x00031560


	//   ....[147]....
        /*10c4*/ 	.word	0x00031610


	//   ....[148]....
        /*10c8*/ 	.word	0x00031670


	//   ....[149]....
        /*10cc*/ 	.word	0x00031720


	//   ....[150]....
        /*10d0*/ 	.word	0x000317b0


	//   ....[151]....
        /*10d4*/ 	.word	0x00031840


	//   ....[152]....
        /*10d8*/ 	.word	0x000318c0


	//   ....[153]....
        /*10dc*/ 	.word	0x00031950


	//   ....[154]....
        /*10e0*/ 	.word	0x00031a40


	//   ....[155]....
        /*10e4*/ 	.word	0x00031ad0


	//   ....[156]....
        /*10e8*/ 	.word	0x00031b30


	//   ....[157]....
        /*10ec*/ 	.word	0x00031be0


	//   ....[158]....
        /*10f0*/ 	.word	0x00031c40


	//   ....[159]....
        /*10f4*/ 	.word	0x00031cf0


	//   ....[160]....
        /*10f8*/ 	.word	0x00031d50


	//   ....[161]....
        /*10fc*/ 	.word	0x00031e00


	//   ....[162]....
        /*1100*/ 	.word	0x00031e60


	//   ....[163]....
        /*1104*/ 	.word	0x00031f10


	//   ....[164]....
        /*1108*/ 	.word	0x00031f70


	//   ....[165]....
        /*110c*/ 	.word	0x00032020


	//   ....[166]....
        /*1110*/ 	.word	0x00032080


	//   ....[167]....
        /*1114*/ 	.word	0x00032130


	//   ....[168]....
        /*1118*/ 	.word	0x00032190


	//   ....[169]....
        /*111c*/ 	.word	0x00032240


	//   ....[170]....
        /*1120*/ 	.word	0x000322a0


	//   ....[171]....
        /*1124*/ 	.word	0x00032350


	//   ....[172]....
        /*1128*/ 	.word	0x000323b0


	//   ....[173]....
        /*112c*/ 	.word	0x00032460


	//   ....[174]....
        /*1130*/ 	.word	0x00032640


	//   ....[175]....
        /*1134*/ 	.word	0x000326e0


	//   ....[176]....
        /*1138*/ 	.word	0x00032800


	//   ....[177]....
        /*113c*/ 	.word	0x00032870


	//   ....[178]....
        /*1140*/ 	.word	0x000328e0


	//   ....[179]....
        /*1144*/ 	.word	0x00032950


	//   ....[180]....
        /*1148*/ 	.word	0x000329c0


	//   ....[181]....
        /*114c*/ 	.word	0x00032a40


	//   ....[182]....
        /*1150*/ 	.word	0x00032ad0


	//   ....[183]....
        /*1154*/ 	.word	0x00032b60


	//   ....[184]....
        /*1158*/ 	.word	0x00032bd0


	//   ....[185]....
        /*115c*/ 	.word	0x00032c40


	//   ....[186]....
        /*1160*/ 	.word	0x00032cb0


	//   ....[187]....
        /*1164*/ 	.word	0x00032d30


	//   ....[188]....
        /*1168*/ 	.word	0x00032da0


	//   ....[189]....
        /*116c*/ 	.word	0x00032e40


	//   ....[190]....
        /*1170*/ 	.word	0x00032ed0


	//   ....[191]....
        /*1174*/ 	.word	0x00033000


	//----- nvinfo : EIATTR_REG_RECONFIG
	.align		4
.L_1014:
        /*1178*/ 	.byte	0x01, 0x54
	.zero		2


	//----- nvinfo : EIATTR_SYSCALL_OFFSETS
	.align		4
        /*117c*/ 	.byte	0x04, 0x46
        /*117e*/ 	.short	(.L_1016 - .L_1015)


	//   ....[0]....
.L_1015:
        /*1180*/ 	.word	0x00001b90


	//   ....[1]....
        /*1184*/ 	.word	0x00001ce0


	//   ....[2]....
        /*1188*/ 	.word	0x0000a6a0


	//   ....[3]....
        /*118c*/ 	.word	0x0000a9b0


	//   ....[4]....
        /*1190*/ 	.word	0x00025f50


	//   ....[5]....
        /*1194*/ 	.word	0x000260c0


	//   ....[6]....
        /*1198*/ 	.word	0x00026210


	//   ....[7]....
        /*119c*/ 	.word	0x00026350


	//   ....[8]....
        /*11a0*/ 	.word	0x00027d30


	//----- nvinfo : EIATTR_MBARRIER_INSTR_OFFSETS
	.align		4
.L_1016:
        /*11a4*/ 	.byte	0x04, 0x39
        /*11a6*/ 	.short	(.L_1018 - .L_1017)


	//   ....[0]....
.L_1017:
        /*11a8*/ 	.word	0x00000250
        /*11ac*/ 	.word	0x000000ff
        /*11b0*/ 	.word	0x00022800
        /*11b4*/ 	.short	0x0100
        /*11b6*/ 	.byte	0x08
	.zero		1


	//   ....[1]....
        /*11b8*/ 	.word	0x00000260
        /*11bc*/ 	.word	0x000000ff
        /*11c0*/ 	.word	0x00022820
        /*11c4*/ 	.short	0x0100
        /*11c6*/ 	.byte	0x08
	.zero		1


	//   ....[2]....
        /*11c8*/ 	.word	0x00000350
        /*11cc*/ 	.word	0x000000ff
        /*11d0*/ 	.word	0x00022830
        /*11d4*/ 	.short	0x0100
        /*11d6*/ 	.byte	0x08
	.zero		1


	//   ....[3]....
        /*11d8*/ 	.word	0x00000360
        /*11dc*/ 	.word	0x000000ff
        /*11e0*/ 	.word	0x00022840
        /*11e4*/ 	.short	0x0100
        /*11e6*/ 	.byte	0x08
	.zero		1


	//   ....[4]....
        /*11e8*/ 	.word	0x00000370
        /*11ec*/ 	.word	0x000000ff
        /*11f0*/ 	.word	0x00022838
        /*11f4*/ 	.short	0x0100
        /*11f6*/ 	.byte	0x08
	.zero		1


	//   ....[5]....
        /*11f8*/ 	.word	0x00000380
        /*11fc*/ 	.word	0x000000ff
        /*1200*/ 	.word	0x00022848
        /*1204*/ 	.short	0x0100
        /*1206*/ 	.byte	0x08
	.zero		1


	//   ....[6]....
        /*1208*/ 	.word	0x000004b0
        /*120c*/ 	.word	0x000000ff
        /*1210*/ 	.word	0x00022850
        /*1214*/ 	.short	0x0100
        /*1216*/ 	.byte	0x08
	.zero		1


	//   ....[7]....
        /*1218*/ 	.word	0x000004c0
        /*121c*/ 	.word	0x000000ff
        /*1220*/ 	.word	0x00022860
        /*1224*/ 	.short	0x0100
        /*1226*/ 	.byte	0x08
	.zero		1


	//   ....[8]....
        /*1228*/ 	.word	0x000004d0
        /*122c*/ 	.word	0x000000ff
        /*1230*/ 	.word	0x00022858
        /*1234*/ 	.short	0x0100
        /*1236*/ 	.byte	0x08
	.zero		1


	//   ....[9]....
        /*1238*/ 	.word	0x000004e0
        /*123c*/ 	.word	0x000000ff
        /*1240*/ 	.word	0x00022868
        /*1244*/ 	.short	0x0100
        /*1246*/ 	.byte	0x08
	.zero		1


	//   ....[10]....
        /*1248*/ 	.word	0x000005d0
        /*124c*/ 	.word	0x000000ff
        /*1250*/ 	.word	0x00022870
        /*1254*/ 	.short	0x0100
        /*1256*/ 	.byte	0x06
	.zero		1


	//   ....[11]....
        /*1258*/ 	.word	0x000005e0
        /*125c*/ 	.word	0x000000ff
        /*1260*/ 	.word	0x00022880
        /*1264*/ 	.short	0x0100
        /*1266*/ 	.byte	0x06
	.zero		1


	//   ....[12]....
        /*1268*/ 	.word	0x000005f0
        /*126c*/ 	.word	0x000000ff
        /*1270*/ 	.word	0x00022878
        /*1274*/ 	.short	0x0100
        /*1276*/ 	.byte	0x06
	.zero		1


	//   ....[13]....
        /*1278*/ 	.word	0x00000600
        /*127c*/ 	.word	0x000000ff
        /*1280*/ 	.word	0x00022888
        /*1284*/ 	.short	0x0100
        /*1286*/ 	.byte	0x06
	.zero		1


	//   ....[14]....
        /*1288*/ 	.word	0x00000730
        /*128c*/ 	.word	0x000000ff
        /*1290*/ 	.word	0x00022890
        /*1294*/ 	.short	0x0100
        /*1296*/ 	.byte	0x08
	.zero		1


	//   ....[15]....
        /*1298*/ 	.word	0x00000740
        /*129c*/ 	.word	0x000000ff
        /*12a0*/ 	.word	0x000228a0
        /*12a4*/ 	.short	0x0100
        /*12a6*/ 	.byte	0x08
	.zero		1


	//   ....[16]....
        /*12a8*/ 	.word	0x00000750
        /*12ac*/ 	.word	0x000000ff
        /*12b0*/ 	.word	0x00022898
        /*12b4*/ 	.short	0x0100
        /*12b6*/ 	.byte	0x08
	.zero		1


	//   ....[17]....
        /*12b8*/ 	.word	0x00000760
        /*12bc*/ 	.word	0x000000ff
        /*12c0*/ 	.word	0x000228a8
        /*12c4*/ 	.short	0x0100
        /*12c6*/ 	.byte	0x08
	.zero		1


	//   ....[18]....
        /*12c8*/ 	.word	0x000008a0
        /*12cc*/ 	.word	0x000000ff
        /*12d0*/ 	.word	0x000228b0
        /*12d4*/ 	.short	0x0100
        /*12d6*/ 	.byte	0x08
	.zero		1


	//   ....[19]....
        /*12d8*/ 	.word	0x000008b0
        /*12dc*/ 	.word	0x000000ff
        /*12e0*/ 	.word	0x000228c0
        /*12e4*/ 	.short	0x0100
        /*12e6*/ 	.byte	0x08
	.zero		1


	//   ....[20]....
        /*12e8*/ 	.word	0x000008c0
        /*12ec*/ 	.word	0x000000ff
        /*12f0*/ 	.word	0x000228b8
        /*12f4*/ 	.short	0x0100
        /*12f6*/ 	.byte	0x08
	.zero		1


	//   ....[21]....
        /*12f8*/ 	.word	0x000008d0
        /*12fc*/ 	.word	0x000000ff
        /*1300*/ 	.word	0x000228c8
        /*1304*/ 	.short	0x0100
        /*1306*/ 	.byte	0x08
	.zero		1


	//   ....[22]....
        /*1308*/ 	.word	0x00002d60
        /*130c*/ 	.word	0x00000057
        /*1310*/ 	.word	0x00022890
        /*1314*/ 	.short	0x010a
        /*1316*/ 	.byte	0x3f
	.zero		1


	//   ....[23]....
        /*1318*/ 	.word	0x00005fa0
        /*131c*/ 	.word	0x00000057
        /*1320*/ 	.word	0x00022890
        /*1324*/ 	.short	0x010a
        /*1326*/ 	.byte	0x3f
	.zero		1


	//   ....[24]....
        /*1328*/ 	.word	0x00008f40
        /*132c*/ 	.word	0x00000057
        /*1330*/ 	.word	0x00022890
        /*1334*/ 	.short	0x010a
        /*1336*/ 	.byte	0x3f
	.zero		1


	//   ....[25]....
        /*1338*/ 	.word	0x00009510
        /*133c*/ 	.word	0x00000004
        /*1340*/ 	.word	0x00000000
        /*1344*/ 	.short	0x0101
        /*1346*/ 	.byte	0x3f
	.zero		1


	//   ....[26]....
        /*1348*/ 	.word	0x00009550
        /*134c*/ 	.word	0x00000057
        /*1350*/ 	.word	0x000228b0
        /*1354*/ 	.short	0x010a
        /*1356*/ 	.byte	0x3f
	.zero		1


	//   ....[27]....
        /*1358*/ 	.word	0x00009a90
        /*135c*/ 	.word	0x00000057
        /*1360*/ 	.word	0x00000000
        /*1364*/ 	.short	0x0101
        /*1366*/ 	.byte	0x3f
	.zero		1


	//   ....[28]....
        /*1368*/ 	.word	0x0000a730
        /*136c*/ 	.word	0x00000011
        /*1370*/ 	.word	0x00022800
        /*1374*/ 	.short	0x010a
        /*1376*/ 	.byte	0x3f
	.zero		1


	//   ....[29]....
        /*1378*/ 	.word	0x0000a780
        /*137c*/ 	.word	0x00000011
        /*1380*/ 	.word	0x00022800
        /*1384*/ 	.short	0x010a
        /*1386*/ 	.byte	0x3f
	.zero		1


	//   ....[30]....
        /*1388*/ 	.word	0x0000b060
        /*138c*/ 	.word	0x00000011
        /*1390*/ 	.word	0x00022800
        /*1394*/ 	.short	0x010a
        /*1396*/ 	.byte	0x3f
	.zero		1


	//   ....[31]....
        /*1398*/ 	.word	0x0000d5f0
        /*139c*/ 	.word	0x00000011
        /*13a0*/ 	.word	0x00022800
        /*13a4*/ 	.short	0x010a
        /*13a6*/ 	.byte	0x3f
	.zero		1


	//   ....[32]....
        /*13a8*/ 	.word	0x0000f690
        /*13ac*/ 	.word	0x0000000e
        /*13b0*/ 	.word	0x00022830
        /*13b4*/ 	.short	0x010a
        /*13b6*/ 	.byte	0x3f
	.zero		1


	//   ....[33]....
        /*13b8*/ 	.word	0x0000f720
        /*13bc*/ 	.word	0x0000000e
        /*13c0*/ 	.word	0x00022830
        /*13c4*/ 	.short	0x010a
        /*13c6*/ 	.byte	0x3f
	.zero		1


	//   ....[34]....
        /*13c8*/ 	.word	0x00010490
        /*13cc*/ 	.word	0x00000000
        /*13d0*/ 	.word	0x00000000
        /*13d4*/ 	.short	0x0101
        /*13d6*/ 	.byte	0x3f
	.zero		1


	//   ....[35]....
        /*13d8*/ 	.word	0x000139e0
        /*13dc*/ 	.word	0x00000059
        /*13e0*/ 	.word	0x00022830
        /*13e4*/ 	.short	0x010a
        /*13e6*/ 	.byte	0x3f
	.zero		1


	//   ....[36]....
        /*13e8*/ 	.word	0x00013a30
        /*13ec*/ 	.word	0x00000059
        /*13f0*/ 	.word	0x00022830
        /*13f4*/ 	.short	0x010a
        /*13f6*/ 	.byte	0x3f
	.zero		1


	//   ....[37]....
        /*13f8*/ 	.word	0x000146a0
        /*13fc*/ 	.word	0x000000cc
        /*1400*/ 	.word	0x00022850
        /*1404*/ 	.short	0x010a
        /*1406*/ 	.byte	0x3f
	.zero		1


	//   ....[38]....
        /*1408*/ 	.word	0x000146e0
        /*140c*/ 	.word	0x000000cc
        /*1410*/ 	.word	0x00022850
        /*1414*/ 	.short	0x010a
        /*1416*/ 	.byte	0x3f
	.zero		1


	//   ....[39]....
        /*1418*/ 	.word	0x00014b30
        /*141c*/ 	.word	0x000000a8
        /*1420*/ 	.word	0x00000000
        /*1424*/ 	.short	0x0101
        /*1426*/ 	.byte	0x3f
	.zero		1


	//   ....[40]....
        /*1428*/ 	.word	0x00017d50
        /*142c*/ 	.word	0x00000058
        /*1430*/ 	.word	0x00000000
        /*1434*/ 	.short	0x0101
        /*1436*/ 	.byte	0x3f
	.zero		1


	//   ....[41]....
        /*1438*/ 	.word	0x00018770
        /*143c*/ 	.word	0x00000000
        /*1440*/ 	.word	0x00022830
        /*1444*/ 	.short	0x010a
        /*1446*/ 	.byte	0x3f
	.zero		1


	//   ....[42]....
        /*1448*/ 	.word	0x000187c0
        /*144c*/ 	.word	0x00000000
        /*1450*/ 	.word	0x00022830
        /*1454*/ 	.short	0x010a
        /*1456*/ 	.byte	0x3f
	.zero		1


	//   ....[43]....
        /*1458*/ 	.word	0x00019460
        /*145c*/ 	.word	0x00000003
        /*1460*/ 	.word	0x00022850
        /*1464*/ 	.short	0x010a
        /*1466*/ 	.byte	0x3f
	.zero		1


	//   ....[44]....
        /*1468*/ 	.word	0x000194a0
        /*146c*/ 	.word	0x00000003
        /*1470*/ 	.word	0x00022850
        /*1474*/ 	.short	0x010a
        /*1476*/ 	.byte	0x3f
	.zero		1


	//   ....[45]....
        /*1478*/ 	.word	0x00019f70
        /*147c*/ 	.word	0x000000aa
        /*1480*/ 	.word	0x00000000
        /*1484*/ 	.short	0x0101
        /*1486*/ 	.byte	0x3f
	.zero		1


	//   ....[46]....
        /*1488*/ 	.word	0x0001adf0
        /*148c*/ 	.word	0x0000005c
        /*1490*/ 	.word	0x00000000
        /*1494*/ 	.short	0x0101
        /*1496*/ 	.byte	0x3f
	.zero		1


	//   ....[47]....
        /*1498*/ 	.word	0x0001b580
        /*149c*/ 	.word	0x00000000
        /*14a0*/ 	.word	0x00022830
        /*14a4*/ 	.short	0x010a
        /*14a6*/ 	.byte	0x3f
	.zero		1


	//   ....[48]....
        /*14a8*/ 	.word	0x0001b5d0
        /*14ac*/ 	.word	0x00000000
        /*14b0*/ 	.word	0x00022830
        /*14b4*/ 	.short	0x010a
        /*14b6*/ 	.byte	0x3f
	.zero		1


	//   ....[49]....
        /*14b8*/ 	.word	0x0001c270
        /*14bc*/ 	.word	0x00000003
        /*14c0*/ 	.word	0x00022850
        /*14c4*/ 	.short	0x010a
        /*14c6*/ 	.byte	0x3f
	.zero		1


	//   ....[50]....
        /*14c8*/ 	.word	0x0001c2b0
        /*14cc*/ 	.word	0x00000003
        /*14d0*/ 	.word	0x00022850
        /*14d4*/ 	.short	0x010a
        /*14d6*/ 	.byte	0x3f
	.zero		1


	//   ....[51]....
        /*14d8*/ 	.word	0x0001c700
        /*14dc*/ 	.word	0x00000000
        /*14e0*/ 	.word	0x00000000
        /*14e4*/ 	.short	0x0101
        /*14e6*/ 	.byte	0x3f
	.zero		1


	//   ....[52]....
        /*14e8*/ 	.word	0x0001f950
        /*14ec*/ 	.word	0x00000058
        /*14f0*/ 	.word	0x00000000
        /*14f4*/ 	.short	0x0101
        /*14f6*/ 	.byte	0x3f
	.zero		1


	//   ....[53]....
        /*14f8*/ 	.word	0x0001ffb0
        /*14fc*/ 	.word	0x0000000d
        /*1500*/ 	.word	0x00022850
        /*1504*/ 	.short	0x010a
        /*1506*/ 	.byte	0x3f
	.zero		1


	//   ....[54]....
        /*1508*/ 	.word	0x00020030
        /*150c*/ 	.word	0x0000000d
        /*1510*/ 	.word	0x00022850
        /*1514*/ 	.short	0x010a
        /*1516*/ 	.byte	0x3f
	.zero		1


	//   ....[55]....
        /*1518*/ 	.word	0x00020650
        /*151c*/ 	.word	0x00000000
        /*1520*/ 	.word	0x00000000
        /*1524*/ 	.short	0x0101
        /*1526*/ 	.byte	0x3f
	.zero		1


	//   ....[56]....
        /*1528*/ 	.word	0x000222d0
        /*152c*/ 	.word	0x00000000
        /*1530*/ 	.word	0x00000000
        /*1534*/ 	.short	0x0101
        /*1536*/ 	.byte	0x3f
	.zero		1


	//   ....[57]....
        /*1538*/ 	.word	0x00024cc0
        /*153c*/ 	.word	0x00000011
        /*1540*/ 	.word	0x00022820
        /*1544*/ 	.short	0x010a
        /*1546*/ 	.byte	0x3f
	.zero		1


	//   ....[58]....
        /*1548*/ 	.word	0x00024d90
        /*154c*/ 	.word	0x00000005
        /*1550*/ 	.word	0x000228a0
        /*1554*/ 	.short	0x010a
        /*1556*/ 	.byte	0x3f
	.zero		1


	//   ....[59]....
        /*1558*/ 	.word	0x00024fd0
        /*155c*/ 	.word	0x00000005
        /*1560*/ 	.word	0x000228c0
        /*1564*/ 	.short	0x010a
        /*1566*/ 	.byte	0x3f
	.zero		1


	//   ....[60]....
        /*1568*/ 	.word	0x00025380
        /*156c*/ 	.word	0x00000005
        /*1570*/ 	.word	0x000228a0
        /*1574*/ 	.short	0x010a
        /*1576*/ 	.byte	0x3f
	.zero		1


	//   ....[61]....
        /*1578*/ 	.word	0x000255b0
        /*157c*/ 	.word	0x00000005
        /*1580*/ 	.word	0x000228c0
        /*1584*/ 	.short	0x010a
        /*1586*/ 	.byte	0x3f
	.zero		1


	//   ....[62]....
        /*1588*/ 	.word	0x00026940
        /*158c*/ 	.word	0x00000004
        /*1590*/ 	.word	0x00022880
        /*1594*/ 	.short	0x010a
        /*1596*/ 	.byte	0x3f
	.zero		1


	//   ....[63]....
        /*1598*/ 	.word	0x000271e0
        /*159c*/ 	.word	0x00000004
        /*15a0*/ 	.word	0x00022870
        /*15a4*/ 	.short	0x0107
        /*15a6*/ 	.byte	0x3f
	.zero		1


	//   ....[64]....
        /*15a8*/ 	.word	0x000272a0
        /*15ac*/ 	.word	0x00000004
        /*15b0*/ 	.word	0x00022870
        /*15b4*/ 	.short	0x0101
        /*15b6*/ 	.byte	0x3f
	.zero		1


	//   ....[65]....
        /*15b8*/ 	.word	0x000272f0
        /*15bc*/ 	.word	0x00000004
        /*15c0*/ 	.word	0x00022840
        /*15c4*/ 	.short	0x010a
        /*15c6*/ 	.byte	0x3f
	.zero		1


	//   ....[66]....
        /*15c8*/ 	.word	0x00027a50
        /*15cc*/ 	.word	0x00000004
        /*15d0*/ 	.word	0x00022830
        /*15d4*/ 	.short	0x0107
        /*15d6*/ 	.byte	0x3f
	.zero		1


	//   ....[67]....
        /*15d8*/ 	.word	0x00027b30
        /*15dc*/ 	.word	0x00000004
        /*15e0*/ 	.word	0x00022830
        /*15e4*/ 	.short	0x0101
        /*15e6*/ 	.byte	0x3f
	.zero		1


	//   ....[68]....
        /*15e8*/ 	.word	0x000284b0
        /*15ec*/ 	.word	0x00000011
        /*15f0*/ 	.word	0x00022800
        /*15f4*/ 	.short	0x0107
        /*15f6*/ 	.byte	0x3f
	.zero		1


	//   ....[69]....
        /*15f8*/ 	.word	0x000285a0
        /*15fc*/ 	.word	0x00000011
        /*1600*/ 	.word	0x00022800
        /*1604*/ 	.short	0x0101
        /*1606*/ 	.byte	0x3f
	.zero		1


	//   ....[70]....
        /*1608*/ 	.word	0x000285c0
        /*160c*/ 	.word	0x00000011
        /*1610*/ 	.word	0x00022820
        /*1614*/ 	.short	0x010a
        /*1616*/ 	.byte	0x3f
	.zero		1


	//   ....[71]....
        /*1618*/ 	.word	0x00028b00
        /*161c*/ 	.word	0x00000000
        /*1620*/ 	.word	0x00022880
        /*1624*/ 	.short	0x010a
        /*1626*/ 	.byte	0x3f
	.zero		1


	//   ....[72]....
        /*1628*/ 	.word	0x000290f0
        /*162c*/ 	.word	0x00000000
        /*1630*/ 	.word	0x00022870
        /*1634*/ 	.short	0x0107
        /*1636*/ 	.byte	0x3f
	.zero		1


	//   ....[73]....
        /*1638*/ 	.word	0x000291b0
        /*163c*/ 	.word	0x00000000
        /*1640*/ 	.word	0x00022870
        /*1644*/ 	.short	0x0101
        /*1646*/ 	.byte	0x3f
	.zero		1


	//   ....[74]....
        /*1648*/ 	.word	0x000291e0
        /*164c*/ 	.word	0x00000000
        /*1650*/ 	.word	0x00022840
        /*1654*/ 	.short	0x010a
        /*1656*/ 	.byte	0x3f
	.zero		1


	//   ....[75]....
        /*1658*/ 	.word	0x000297a0
        /*165c*/ 	.word	0x00000000
        /*1660*/ 	.word	0x00022830
        /*1664*/ 	.short	0x0107
        /*1666*/ 	.byte	0x3f
	.zero		1


	//   ....[76]....
        /*1668*/ 	.word	0x00029870
        /*166c*/ 	.word	0x00000000
        /*1670*/ 	.word	0x00022830
        /*1674*/ 	.short	0x0101
        /*1676*/ 	.byte	0x3f
	.zero		1


	//   ....[77]....
        /*1678*/ 	.word	0x000298f0
        /*167c*/ 	.word	0x00000002
        /*1680*/ 	.word	0x00022870
        /*1684*/ 	.short	0x010a
        /*1686*/ 	.byte	0x3f
	.zero		1


	//   ....[78]....
        /*1688*/ 	.word	0x00029980
        /*168c*/ 	.word	0x00000002
        /*1690*/ 	.word	0x00022860
        /*1694*/ 	.short	0x010a
        /*1696*/ 	.byte	0x3f
	.zero		1


	//   ....[79]....
        /*1698*/ 	.word	0x0002a050
        /*169c*/ 	.word	0x00000002
        /*16a0*/ 	.word	0x00022850
        /*16a4*/ 	.short	0x0101
        /*16a6*/ 	.byte	0x3f
	.zero		1


	//   ....[80]....
        /*16a8*/ 	.word	0x0002a0e0
        /*16ac*/ 	.word	0x00000002
        /*16b0*/ 	.word	0x00000000
        /*16b4*/ 	.short	0x0101
        /*16b6*/ 	.byte	0x3f
	.zero		1


	//   ....[81]....
        /*16b8*/ 	.word	0x0002a2b0
        /*16bc*/ 	.word	0x00000000
        /*16c0*/ 	.word	0x00022870
        /*16c4*/ 	.short	0x010a
        /*16c6*/ 	.byte	0x3f
	.zero		1


	//   ....[82]....
        /*16c8*/ 	.word	0x0002a340
        /*16cc*/ 	.word	0x00000000
        /*16d0*/ 	.word	0x00022860
        /*16d4*/ 	.short	0x010a
        /*16d6*/ 	.byte	0x3f
	.zero		1


	//   ....[83]....
        /*16d8*/ 	.word	0x0002aa20
        /*16dc*/ 	.word	0x00000000
        /*16e0*/ 	.word	0x00022850
        /*16e4*/ 	.short	0x0101
        /*16e6*/ 	.byte	0x3f
	.zero		1


	//   ....[84]....
        /*16e8*/ 	.word	0x0002aad0
        /*16ec*/ 	.word	0x00000000
        /*16f0*/ 	.word	0x00000000
        /*16f4*/ 	.short	0x0101
        /*16f6*/ 	.byte	0x3f
	.zero		1


	//   ....[85]....
        /*16f8*/ 	.word	0x0002b800
        /*16fc*/ 	.word	0x00000005
        /*1700*/ 	.word	0x00022820
        /*1704*/ 	.short	0x010a
        /*1706*/ 	.byte	0x3f
	.zero		1


	//   ....[86]....
        /*1708*/ 	.word	0x0002b9a0
        /*170c*/ 	.word	0x00000003
        /*1710*/ 	.word	0x00022840
        /*1714*/ 	.short	0x010a
        /*1716*/ 	.byte	0x3f
	.zero		1


	//   ....[87]....
        /*1718*/ 	.word	0x0002ba30
        /*171c*/ 	.word	0x00000023
        /*1720*/ 	.word	0x00022840
        /*1724*/ 	.short	0x010a
        /*1726*/ 	.byte	0x3f
	.zero		1


	//   ....[88]....
        /*1728*/ 	.word	0x0002ba70
        /*172c*/ 	.word	0x00000003
        /*1730*/ 	.word	0x00022860
        /*1734*/ 	.short	0x010a
        /*1736*/ 	.byte	0x3f
	.zero		1


	//   ....[89]....
        /*1738*/ 	.word	0x0002bab0
        /*173c*/ 	.word	0x00000023
        /*1740*/ 	.word	0x00022860
        /*1744*/ 	.short	0x010a
        /*1746*/ 	.byte	0x3f
	.zero		1


	//   ....[90]....
        /*1748*/ 	.word	0x0002baf0
        /*174c*/ 	.word	0x00000003
        /*1750*/ 	.word	0x00022880
        /*1754*/ 	.short	0x010a
        /*1756*/ 	.byte	0x3f
	.zero		1


	//   ....[91]....
        /*1758*/ 	.word	0x0002bb30
        /*175c*/ 	.word	0x00000023
        /*1760*/ 	.word	0x00022880
        /*1764*/ 	.short	0x010a
        /*1766*/ 	.byte	0x3f
	.zero		1


	//   ....[92]....
        /*1768*/ 	.word	0x0002bb90
        /*176c*/ 	.word	0x00000057
        /*1770*/ 	.word	0x00022890
        /*1774*/ 	.short	0x010a
        /*1776*/ 	.byte	0x3f
	.zero		1


	//   ....[93]....
        /*1778*/ 	.word	0x0002bf40
        /*177c*/ 	.word	0x00000057
        /*1780*/ 	.word	0x00022890
        /*1784*/ 	.short	0x010a
        /*1786*/ 	.byte	0x3f
	.zero		1


	//   ....[94]....
        /*1788*/ 	.word	0x0002c300
        /*178c*/ 	.word	0x00000057
        /*1790*/ 	.word	0x00022890
        /*1794*/ 	.short	0x010a
        /*1796*/ 	.byte	0x3f
	.zero		1


	//   ....[95]....
        /*1798*/ 	.word	0x0002c6b0
        /*179c*/ 	.word	0x00000057
        /*17a0*/ 	.word	0x000228b0
        /*17a4*/ 	.short	0x010a
        /*17a6*/ 	.byte	0x3f
	.zero		1


	//   ....[96]....
        /*17a8*/ 	.word	0x0002cb80
        /*17ac*/ 	.word	0x00000011
        /*17b0*/ 	.word	0x00022800
        /*17b4*/ 	.short	0x010a
        /*17b6*/ 	.byte	0x3f
	.zero		1


	//   ....[97]....
        /*17b8*/ 	.word	0x0002d070
        /*17bc*/ 	.word	0x00000011
        /*17c0*/ 	.word	0x00022800
        /*17c4*/ 	.short	0x010a
        /*17c6*/ 	.byte	0x3f
	.zero		1


	//   ....[98]....
        /*17c8*/ 	.word	0x0002d0c0
        /*17cc*/ 	.word	0x0000000e
        /*17d0*/ 	.word	0x00022830
        /*17d4*/ 	.short	0x010a
        /*17d6*/ 	.byte	0x3f
	.zero		1


	//   ....[99]....
        /*17d8*/ 	.word	0x0002d110
        /*17dc*/ 	.word	0x00000059
        /*17e0*/ 	.word	0x00022830
        /*17e4*/ 	.short	0x010a
        /*17e6*/ 	.byte	0x3f
	.zero		1


	//   ....[100]....
        /*17e8*/ 	.word	0x0002d160
        /*17ec*/ 	.word	0x000000cc
        /*17f0*/ 	.word	0x00022850
        /*17f4*/ 	.short	0x010a
        /*17f6*/ 	.byte	0x3f
	.zero		1


	//   ....[101]....
        /*17f8*/ 	.word	0x0002d1b0
        /*17fc*/ 	.word	0x00000000
        /*1800*/ 	.word	0x00022830
        /*1804*/ 	.short	0x010a
        /*1806*/ 	.byte	0x3f
	.zero		1


	//   ....[102]....
        /*1808*/ 	.word	0x0002d200
        /*180c*/ 	.word	0x00000003
        /*1810*/ 	.word	0x00022850
        /*1814*/ 	.short	0x010a
        /*1816*/ 	.byte	0x3f
	.zero		1


	//   ....[103]....
        /*1818*/ 	.word	0x0002d250
        /*181c*/ 	.word	0x00000000
        /*1820*/ 	.word	0x00022830
        /*1824*/ 	.short	0x010a
        /*1826*/ 	.byte	0x3f
	.zero		1


	//   ....[104]....
        /*1828*/ 	.word	0x0002d2a0
        /*182c*/ 	.word	0x00000003
        /*1830*/ 	.word	0x00022850
        /*1834*/ 	.short	0x010a
        /*1836*/ 	.byte	0x3f
	.zero		1


	//   ....[105]....
        /*1838*/ 	.word	0x0002d2f0
        /*183c*/ 	.word	0x0000000d
        /*1840*/ 	.word	0x00022850
        /*1844*/ 	.short	0x010a
        /*1846*/ 	.byte	0x3f
	.zero		1


	//   ....[106]....
        /*1848*/ 	.word	0x0002e8b0
        /*184c*/ 	.word	0x00000011
        /*1850*/ 	.word	0x00022820
        /*1854*/ 	.short	0x010a
        /*1856*/ 	.byte	0x3f
	.zero		1


	//   ....[107]....
        /*1858*/ 	.word	0x0002e900
        /*185c*/ 	.word	0x00000005
        /*1860*/ 	.word	0x000228a0
        /*1864*/ 	.short	0x010a
        /*1866*/ 	.byte	0x3f
	.zero		1


	//   ....[108]....
        /*1868*/ 	.word	0x0002e950
        /*186c*/ 	.word	0x00000005
        /*1870*/ 	.word	0x000228c0
        /*1874*/ 	.short	0x010a
        /*1876*/ 	.byte	0x3f
	.zero		1


	//   ....[109]....
        /*1878*/ 	.word	0x0002e9a0
        /*187c*/ 	.word	0x00000005
        /*1880*/ 	.word	0x000228a0
        /*1884*/ 	.short	0x010a
        /*1886*/ 	.byte	0x3f
	.zero		1


	//   ....[110]....
        /*1888*/ 	.word	0x0002e9f0
        /*188c*/ 	.word	0x00000005
        /*1890*/ 	.word	0x000228c0
        /*1894*/ 	.short	0x010a
        /*1896*/ 	.byte	0x3f
	.zero		1


	//   ....[111]....
        /*1898*/ 	.word	0x0002eb10
        /*189c*/ 	.word	0x00000004
        /*18a0*/ 	.word	0x00022880
        /*18a4*/ 	.short	0x010a
        /*18a6*/ 	.byte	0x3f
	.zero		1


	//   ....[112]....
        /*18a8*/ 	.word	0x0002f860
        /*18ac*/ 	.word	0x00000004
        /*18b0*/ 	.word	0x00022840
        /*18b4*/ 	.short	0x010a
        /*18b6*/ 	.byte	0x3f
	.zero		1


	//   ....[113]....
        /*18b8*/ 	.word	0x00030e00
        /*18bc*/ 	.word	0x00000011
        /*18c0*/ 	.word	0x00022820
        /*18c4*/ 	.short	0x010a
        /*18c6*/ 	.byte	0x3f
	.zero		1


	//   ....[114]....
        /*18c8*/ 	.word	0x00030e50
        /*18cc*/ 	.word	0x00000000
        /*18d0*/ 	.word	0x00022880
        /*18d4*/ 	.short	0x010a
        /*18d6*/ 	.byte	0x3f
	.zero		1


	//   ....[115]....
        /*18d8*/ 	.word	0x00031990
        /*18dc*/ 	.word	0x00000000
        /*18e0*/ 	.word	0x00022840
        /*18e4*/ 	.short	0x010a
        /*18e6*/ 	.byte	0x3f
	.zero		1


	//   ....[116]....
        /*18e8*/ 	.word	0x000324a0
        /*18ec*/ 	.word	0x00000002
        /*18f0*/ 	.word	0x00022870
        /*18f4*/ 	.short	0x010a
        /*18f6*/ 	.byte	0x3f
	.zero		1


	//   ....[117]....
        /*18f8*/ 	.word	0x000324f0
        /*18fc*/ 	.word	0x00000002
        /*1900*/ 	.word	0x00022860
        /*1904*/ 	.short	0x010a
        /*1906*/ 	.byte	0x3f
	.zero		1


	//   ....[118]....
        /*1908*/ 	.word	0x00032540
        /*190c*/ 	.word	0x00000000
        /*1910*/ 	.word	0x00022870
        /*1914*/ 	.short	0x010a
        /*1916*/ 	.byte	0x3f
	.zero		1


	//   ....[119]....
        /*1918*/ 	.word	0x00032590
        /*191c*/ 	.word	0x00000000
        /*1920*/ 	.word	0x00022860
        /*1924*/ 	.short	0x010a
        /*1926*/ 	.byte	0x3f
	.zero		1


	//   ....[120]....
        /*1928*/ 	.word	0x00032f20
        /*192c*/ 	.word	0x00000005
        /*1930*/ 	.word	0x00022820
        /*1934*/ 	.short	0x010a
        /*1936*/ 	.byte	0x3f
	.zero		1


	//   ....[121]....
        /*1938*/ 	.word	0x000330c0
        /*193c*/ 	.word	0x00000003
        /*1940*/ 	.word	0x00022840
        /*1944*/ 	.short	0x010a
        /*1946*/ 	.byte	0x3f
	.zero		1


	//   ....[122]....
        /*1948*/ 	.word	0x00033110
        /*194c*/ 	.word	0x00000023
        /*1950*/ 	.word	0x00022840
        /*1954*/ 	.short	0x010a
        /*1956*/ 	.byte	0x3f
	.zero		1


	//   ....[123]....
        /*1958*/ 	.word	0x00033160
        /*195c*/ 	.word	0x00000003
        /*1960*/ 	.word	0x00022860
        /*1964*/ 	.short	0x010a
        /*1966*/ 	.byte	0x3f
	.zero		1


	//   ....[124]....
        /*1968*/ 	.word	0x000331b0
        /*196c*/ 	.word	0x00000023
        /*1970*/ 	.word	0x00022860
        /*1974*/ 	.short	0x010a
        /*1976*/ 	.byte	0x3f
	.zero		1


	//   ....[125]....
        /*1978*/ 	.word	0x00033200
        /*197c*/ 	.word	0x00000003
        /*1980*/ 	.word	0x00022880
        /*1984*/ 	.short	0x010a
        /*1986*/ 	.byte	0x3f
	.zero		1


	//----- nvinfo : EIATTR_NUM_MBARRIERS
	.align		4
.L_1018:
        /*1988*/ 	.byte	0x03, 0x38
        /*198a*/ 	.short	0x0016


	//----- nvinfo : EIATTR_EXIT_INSTR_OFFSETS
	.align		4
        /*198c*/ 	.byte	0x04, 0x1c
        /*198e*/ 	.short	(.L_1020 - .L_1019)


	//   ....[0]....
.L_1019:
        /*1990*/ 	.word	0x0002bb80


	//----- nvinfo : EIATTR_MAX_THREADS
	.align		4
.L_1020:
        /*1994*/ 	.byte	0x04, 0x05
        /*1996*/ 	.short	(.L_1022 - .L_1021)
.L_1021:
        /*1998*/ 	.word	0x00000180
        /*199c*/ 	.word	0x00000001
        /*19a0*/ 	.word	0x00000001


	//----- nvinfo : EIATTR_CRS_STACK_SIZE
	.align		4
.L_1022:
        /*19a4*/ 	.byte	0x04, 0x1e
        /*19a6*/ 	.short	(.L_1024 - .L_1023)
.L_1023:
        /*19a8*/ 	.word	0x00000000


	//----- nvinfo : EIATTR_CBANK_PARAM_SIZE
	.align		4
.L_1024:
        /*19ac*/ 	.byte	0x03, 0x19
        /*19ae*/ 	.short	0x0af0


	//----- nvinfo : EIATTR_PARAM_CBANK
	.align		4
        /*19b0*/ 	.byte	0x04, 0x0a
        /*19b2*/ 	.short	(.L_1026 - .L_1025)
	.align		4
.L_1025:
        /*19b4*/ 	.word	index@(.nv.constant0._ZN7cutlass13device_kernelIN5flash11enable_sm90INS1_16FlashAttnFwdSm90INS1_25CollectiveMainloopFwdSm90ILi2EN4cute5tupleIJNS5_1CILi1EEES8_S8_EEENS6_IJNS7_ILi128EEENS7_ILi160EEESA_EEELi128ENS_12float_e4m3_tEfNS_4arch4Sm90ELb0ELb1ELb0ELb1ELb1ELb1ELb0ELb1ELb1ELb1ELb0ELb0EEENS1_21CollectiveEpilogueFwdINS6_IJSA_SA_SB_EEES9_NS_10bfloat16_tESF_Li256ELb1ELb1ELb0ELb1EEENS1_36VarlenDynamicPersistentTileSchedulerILi128ELi160ELi256ELi128ELb0ELb1ELb1ELb1ELb0ELb1EEEEEEEEEvNT_6ParamsE)
        /*19b8*/ 	.short	0x0210
        /*19ba*/ 	.short	0x0af0


	//----- nvinfo : EIATTR_SW_WAR
	.align		4
.L_1026:
        /*19bc*/ 	.byte	0x04, 0x36
        /*19be*/ 	.short	(.L_1028 - .L_1027)
.L_1027:
        /*19c0*/ 	.word	0x00000008
.L_1028:


//--------------------- .nv.info._ZN7cutlass13device_kernelIN5flash11enable_sm90INS1_16FlashAttnFwdSm90INS1_25CollectiveMainloopFwdSm90ILi2EN4cute5tupleIJNS5_1CILi1EEES8_S8_EEENS6_IJNS7_ILi128EEENS7_ILi160EEESA_EEELi128ENS_12float_e4m3_tEfNS_4arch4Sm90ELb1ELb0ELb0ELb0ELb1ELb0ELb0ELb1ELb1ELb1ELb0ELb0EEENS1_21CollectiveEpilogueFwdINS6_IJSA_SA_SB_EEES9_NS_10bfloat16_tESF_Li256ELb0ELb1ELb0ELb1EEENS1_30DynamicPersistentTileSchedulerILi256ELi128ELb0ELb1ELb1EEEEEEEEEvNT_6ParamsE --------------------------
	.section	.nv.info._ZN7cutlass13device_kernelIN5flash11enable_sm90INS1_16FlashAttnFwdSm90INS1_25CollectiveMainloopFwdSm90ILi2EN4cute5tupleIJNS5_1CILi1EEES8_S8_EEENS6_IJNS7_ILi128EEENS7_ILi160EEESA_EEELi128ENS_12float_e4m3_tEfNS_4arch4Sm90ELb1ELb0ELb0ELb0ELb1ELb0ELb0ELb1ELb1ELb1ELb0ELb0EEENS1_21CollectiveEpilogueFwdINS6_IJSA_SA_SB_EEES9_NS_10bfloat16_tESF_Li256ELb0ELb1ELb0ELb1EEENS1_30DynamicPersistentTileSchedulerILi256ELi128ELb0ELb1ELb1EEEEEEEEEvNT_6ParamsE,"",@"SHT_CUDA_INFO"
	.sectionflags	@""
	.align	4


	//----- nvinfo : EIATTR_CUDA_API_VERSION
	.align		4
        /*0000*/ 	.byte	0x04, 0x37
        /*0002*/ 	.short	(.L_1030 - .L_1029)
.L_1029:
        /*0004*/ 	.word	0x00000082


	//----- nvinfo : EIATTR_KPARAM_INFO
	.align		4
.L_1030:
        /*0008*/ 	.byte	0x04, 0x17
        /*000a*/ 	.short	(.L_1032 - .L_1031)
.L_1031:
        /*000c*/ 	.word	0x00000000
        /*0010*/ 	.short	0x0000
        /*0012*/ 	.short	0x0070
        /*0014*/ 	.byte	0x00, 0xf0, 0x01, 0x2a


	//----- nvinfo : EIATTR_SPARSE_MMA_MASK
	.align		4
.L_1032:
        /*0018*/ 	.byte	0x03, 0x50
        /*001a*/ 	.short	0x0000


	//----- nvinfo : EIATTR_MAXREG_COUNT
	.align		4
        /*001c*/ 	.byte	0x03, 0x1b
        /*001e*/ 	.short	0x00a8


	//----- nvinfo : EIATTR_NUM_BARRIERS
	.align		4
        /*0020*/ 	.byte	0x02, 0x4c
        /*0022*/ 	.byte	0x10
	.zero		1


	//----- nvinfo : EIATTR_EXTERNS
	.align		4
        /*0024*/ 	.byte	0x04, 0x0f
        /*0026*/ 	.short	(.L_1034 - .L_1033)


	//   ....[0]....
	.align		4
.L_1033:
        /*0028*/ 	.word	index@(__assertfail)


	//----- nvinfo : EIATTR_ANNOTATIONS
	.align		4
.L_1034:
        /*002c*/ 	.byte	0x04, 0x55
        /*002e*/ 	.short	(.L_1036 - .L_1035)


	//   ....[0]....
.L_1035:
        /* <DEDUP_REMOVED lines=20> */


	//----- nvinfo : EIATTR_MERCURY_ISA_VERSION
	.align		4
.L_1036:
        /*0160*/ 	.byte	0x03, 0x5f
        /*0162*/ 	.short	0x0101


	//----- nvinfo : EIATTR_INT_WARP_WIDE_INSTR_OFFSETS
	.align		4
        /*0164*/ 	.byte	0x04, 0x31
        /*0166*/ 	.short	(.L_1038 - .L_1037)


	//   ....[0]....
.L_1037:
        /*0168*/ 	.word	0x000000c0


	//   ....[1]....
        /*016c*/ 	.word	0x000000d0


	//   ....[2]....
        /*0170*/ 	.word	0x00000170


	//   ....[3]....
        /*0174*/ 	.word	0x0000df90


	//   ....[4]....
        /*0178*/ 	.word	0x0000e020


	//   ....[5]....
        /*017c*/ 	.word	0x000120f0


	//   ....[6]....
        /*0180*/ 	.word	0x00012180


	//----- nvinfo : EIATTR_COOP_GROUP_MASK_REGIDS
	.align		4
.L_1038:
        /*0184*/ 	.byte	0x04, 0x29
        /*0186*/ 	.short	(.L_1040 - .L_1039)


	//   ....[0]....
.L_1039:
        /*0188*/ 	.word	0xffffffff


	//   ....[1]....
        /*018c*/ 	.word	0xffffffff


	//   ....[2]....
        /*0190*/ 	.word	0xffffffff


	//   ....[3]....
        /*0194*/ 	.word	0xffffffff


	//   ....[4]....
        /*0198*/ 	.word	0xffffffff


	//   ....[5]....
        /*019c*/ 	.word	0xffffffff


	//   ....[6]....
        /*01a0*/ 	.word	0xffffffff


	//   ....[7]....
        /*01a4*/ 	.word	0xffffffff


	//   ....[8]....
        /*01a8*/ 	.word	0xffffffff


	//   ....[9]....
        /*01ac*/ 	.word	0xffffffff


	//   ....[10]....
        /*01b0*/ 	.word	0xffffffff


	//   ....[11]....
        /*01b4*/ 	.word	0xffffffff


	//   ....[12]....
        /*01b8*/ 	.word	0xffffffff


	//   ....[13]....
        /*01bc*/ 	.word	0xffffffff


	//   ....[14]....
        /*01c0*/ 	.word	0xffffffff


	//   ....[15]....
        /*01c4*/ 	.word	0xffffffff


	//   ....[16]....
        /*01c8*/ 	.word	0xffffffff


	//   ....[17]....
        /*01cc*/ 	.word	0xffffffff


	//   ....[18]....
        /*01d0*/ 	.word	0xffffffff


	//   ....[19]....
        /*01d4*/ 	.word	0xffffffff


	//   ....[20]....
        /*01d8*/ 	.word	0xffffffff


	//   ....[21]....
        /*01dc*/ 	.word	0xffffffff


	//   ....[22]....
        /*01e0*/ 	.word	0xffffffff


	//   ....[23]....
        /*01e4*/ 	.word	0xffffffff


	//   ....[24]....
        /*01e8*/ 	.word	0xffffffff


	//   ....[25]....
        /*01ec*/ 	.word	0xffffffff


	//   ....[26]....
        /*01f0*/ 	.word	0xffffffff


	//   ....[27]....
        /*01f4*/ 	.word	0xffffffff


	//   ....[28]....
        /*01f8*/ 	.word	0xffffffff


	//   ....[29]....
        /*01fc*/ 	.word	0xffffffff


	//   ....[30]....
        /*0200*/ 	.word	0xffffffff


	//   ....[31]....
        /*0204*/ 	.word	0xffffffff


	//   ....[32]....
        /*0208*/ 	.word	0xffffffff


	//   ....[33]....
        /*020c*/ 	.word	0xffffffff


	//   ....[34]....
        /*0210*/ 	.word	0xffffffff


	//   ....[35]....
        /*0214*/ 	.word	0xffffffff


	//   ....[36]....
        /*0218*/ 	.word	0xffffffff


	//   ....[37]....
        /*021c*/ 	.word	0xffffffff


	//   ....[38]....
        /*0220*/ 	.word	0xffffffff


	//   ....[39]....
        /*0224*/ 	.word	0xffffffff


	//   ....[40]....
        /*0228*/ 	.word	0xffffffff


	//   ....[41]....
        /*022c*/ 	.word	0xffffffff


	//   ....[42]....
        /*0230*/ 	.word	0xffffffff


	//   ....[43]....
        /*0234*/ 	.word	0xffffffff


	//   ....[44]....
        /*0238*/ 	.word	0xffffffff


	//   ....[45]....
        /*023c*/ 	.word	0xffffffff


	//   ....[46]....
        /*0240*/ 	.word	0xffffffff


	//   ....[47]....
        /*0244*/ 	.word	0xffffffff


	//   ....[48]....
        /*0248*/ 	.word	0xffffffff


	//   ....[49]....
        /*024c*/ 	.word	0xffffffff


	//   ....[50]....
        /*0250*/ 	.word	0xffffffff


	//   ....[51]....
        /*0254*/ 	.word	0xffffffff


	//   ....[52]....
        /*0258*/ 	.word	0xffffffff


	//   ....[53]....
        /*025c*/ 	.word	0xffffffff


	//   ....[54]....
        /*0260*/ 	.word	0xffffffff


	//   ....[55]....
        /*0264*/ 	.word	0xffffffff


	//   ....[56]....
        /*0268*/ 	.word	0xffffffff


	//   ....[57]....
        /*026c*/ 	.word	0xffffffff


	//   ....[58]....
        /*0270*/ 	.word	0xffffffff


	//   ....[59]....
        /*0274*/ 	.word	0xffffffff


	//   ....[60]....
        /*0278*/ 	.word	0xffffffff


	//   ....[61]....
        /*027c*/ 	.word	0xffffffff


	//   ....[62]....
        /*0280*/ 	.word	0xffffffff


	//   ....[63]....
        /*0284*/ 	.word	0xffffffff


	//   ....[64]....
        /*0288*/ 	.word	0xffffffff


	//   ....[65]....
        /*028c*/ 	.word	0xffffffff


	//   ....[66]....
        /*0290*/ 	.word	0xffffffff


	//   ....[67]....
        /*0294*/ 	.word	0xffffffff


	//   ....[68]....
        /*0298*/ 	.word	0xffffffff


	//   ....[69]....
        /*029c*/ 	.word	0xffffffff


	//   ....[70]....
        /*02a0*/ 	.word	0xffffffff


	//   ....[71]....
        /*02a4*/ 	.word	0xffffffff


	//   ....[72]....
        /*02a8*/ 	.word	0xffffffff


	//   ....[73]....
        /*02ac*/ 	.word	0xffffffff


	//   ....[74]....
        /*02b0*/ 	.word	0xffffffff


	//   ....[75]....
        /*02b4*/ 	.word	0xffffffff


	//   ....[76]....
        /*02b8*/ 	.word	0xffffffff


	//   ....[77]....
        /*02bc*/ 	.word	0xffffffff


	//   ....[78]....
        /*02c0*/ 	.word	0xffffffff


	//   ....[79]....
        /*02c4*/ 	.word	0xffffffff


	//   ....[80]....
        /*02c8*/ 	.word	0xffffffff


	//   ....[81]....
        /*02cc*/ 	.word	0xffffffff


	//   ....[82]....
        /*02d0*/ 	.word	0xffffffff


	//   ....[83]....
        /*02d4*/ 	.word	0xffffffff


	//   ....[84]....
        /*02d8*/ 	.word	0xffffffff


	//   ....[85]....
        /*02dc*/ 	.word	0xffffffff


	//   ....[86]....
        /*02e0*/ 	.word	0xffffffff


	//   ....[87]....
        /*02e4*/ 	.word	0xffffffff


	//   ....[88]....
        /*02e8*/ 	.word	0xffffffff


	//   ....[89]....
        /*02ec*/ 	.word	0xffffffff


	//   ....[90]....
        /*02f0*/ 	.word	0xffffffff


	//   ....[91]....
        /*02f4*/ 	.word	0xffffffff


	//   ....[92]....
        /*02f8*/ 	.word	0xffffffff


	//   ....[93]....
        /*02fc*/ 	.word	0xffffffff


	//   ....[94]....
        /*0300*/ 	.word	0xffffffff


	//   ....[95]....
        /*0304*/ 	.word	0xffffffff


	//   ....[96]....
        /*0308*/ 	.word	0xffffffff


	//   ....[97]....
        /*030c*/ 	.word	0xffffffff


	//   ....[98]....
        /*0310*/ 	.word	0xffffffff


	//   ....[99]....
        /*0314*/ 	.word	0xffffffff


	//   ....[100]....
        /*0318*/ 	.word	0xffffffff


	//   ....[101]....
        /*031c*/ 	.word	0xffffffff


	//   ....[102]....
        /*0320*/ 	.word	0xffffffff


	//   ....[103]....
        /*0324*/ 	.word	0xffffffff


	//   ....[104]....
        /*0328*/ 	.word	0xffffffff


	//   ....[105]....
        /*032c*/ 	.word	0xffffffff


	//   ....[106]....
        /*0330*/ 	.word	0xffffffff


	//   ....[107]....
        /*0334*/ 	.word	0xffffffff


	//   ....[108]....
        /*0338*/ 	.word	0xffffffff


	//   ....[109]....
        /*033c*/ 	.word	0xffffffff


	//   ....[110]....
        /*0340*/ 	.word	0xffffffff


	//   ....[111]....
        /*0344*/ 	.word	0xffffffff


	//   ....[112]....
        /*0348*/ 	.word	0xffffffff


	//   ....[113]....
        /*034c*/ 	.word	0xffffffff


	//   ....[114]....
        /*0350*/ 	.word	0xffffffff


	//   ....[115]....
        /*0354*/ 	.word	0xffffffff


	//   ....[116]....
        /*0358*/ 	.word	0xffffffff


	//   ....[117]....
        /*035c*/ 	.word	0xffffffff


	//   ....[118]....
        /*0360*/ 	.word	0xffffffff


	//   ....[119]....
        /*0364*/ 	.word	0xffffffff


	//   ....[120]....
        /*0368*/ 	.word	0xffffffff


	//   ....[121]....
        /*036c*/ 	.word	0xffffffff


	//   ....[122]....
        /*0370*/ 	.word	0xffffffff


	//   ....[123]....
        /*0374*/ 	.word	0xffffffff


	//   ....[124]....
        /*0378*/ 	.word	0xffffffff


	//   ....[125]....
        /*037c*/ 	.word	0xffffffff


	//   ....[126]....
        /*0380*/ 	.word	0xffffffff


	//   ....[127]....
        /*0384*/ 	.word	0xffffffff


	//   ....[128]....
        /*0388*/ 	.word	0xffffffff


	//   ....[129]....
        /*038c*/ 	.word	0xffffffff


	//   ....[130]....
        /*0390*/ 	.word	0xffffffff


	//   ....[131]....
        /*0394*/ 	.word	0xffffffff


	//   ....[132]....
        /*0398*/ 	.word	0xffffffff


	//   ....[133]....
        /*039c*/ 	.word	0xffffffff


	//   ....[134]....
        /*03a0*/ 	.word	0xffffffff


	//   ....[135]....
        /*03a4*/ 	.word	0xffffffff


	//   ....[136]....
        /*03a8*/ 	.word	0xffffffff


	//   ....[137]....
        /*03ac*/ 	.word	0xffffffff


	//   ....[138]....
        /*03b0*/ 	.word	0xffffffff


	//   ....[139]....
        /*03b4*/ 	.word	0xffffffff


	//   ....[140]....
        /*03b8*/ 	.word	0xffffffff


	//   ....[141]....
        /*03bc*/ 	.word	0xffffffff


	//   ....[142]....
        /*03c0*/ 	.word	0xffffffff


	//   ....[143]....
        /*03c4*/ 	.word	0xffffffff


	//   ....[144]....
        /*03c8*/ 	.word	0xffffffff


	//   ....[145]....
        /*03cc*/ 	.word	0xffffffff


	//   ....[146]....
        /*03d0*/ 	.word	0xffffffff


	//   ....[147]....
        /*03d4*/ 	.word	0xffffffff


	//   ....[148]....
        /*03d8*/ 	.word	0xffffffff


	//   ....[149]....
        /*03dc*/ 	.word	0xffffffff


	//   ....[150]....
        /*03e0*/ 	.word	0xffffffff


	//   ....[151]....
        /*03e4*/ 	.word	0xffffffff


	//   ....[152]....
        /*03e8*/ 	.word	0xffffffff


	//   ....[153]....
        /*03ec*/ 	.word	0xffffffff


	//   ....[154]....
        /*03f0*/ 	.word	0xffffffff


	//   ....[155]....
        /*03f4*/ 	.word	0xffffffff


	//   ....[156]....
        /*03f8*/ 	.word	0xffffffff


	//   ....[157]....
        /*03fc*/ 	.word	0xffffffff


	//   ....[158]....
        /*0400*/ 	.word	0xffffffff


	//   ....[159]....
        /*0404*/ 	.word	0xffffffff


	//   ....[160]....
        /*0408*/ 	.word	0xffffffff


	//   ....[161]....
        /*040c*/ 	.word	0xffffffff


	//   ....[162]....
        /*0410*/ 	.word	0xffffffff


	//   ....[163]....
        /*0414*/ 	.word	0xffffffff


	//   ....[164]....
        /*0418*/ 	.word	0xffffffff


	//   ....[165]....
        /*041c*/ 	.word	0xffffffff


	//   ....[166]....
        /*0420*/ 	.word	0xffffffff


	//   ....[167]....
        /*0424*/ 	.word	0xffffffff


	//   ....[168]....
        /*0428*/ 	.word	0xffffffff


	//   ....[169]....
        /*042c*/ 	.word	0xffffffff


	//   ....[170]....
        /*0430*/ 	.word	0xffffffff


	//   ....[171]....
        /*0434*/ 	.word	0xffffffff


	//   ....[172]....
        /*0438*/ 	.word	0xffffffff


	//   ....[173]....
        /*043c*/ 	.word	0xffffffff


	//   ....[174]....
        /*0440*/ 	.word	0xffffffff


	//   ....[175]....
        /*0444*/ 	.word	0xffffffff


	//   ....[176]....
        /*0448*/ 	.word	0xffffffff


	//   ....[177]....
        /*044c*/ 	.word	0xffffffff


	//   ....[178]....
        /*0450*/ 	.word	0x0500000f


	//   ....[179]....
        /*0454*/ 	.word	0x0500000f


	//   ....[180]....
        /*0458*/ 	.word	0x0500000f


	//   ....[181]....
        /*045c*/ 	.word	0x0500000f


	//   ....[182]....
        /*0460*/ 	.word	0x0500000f


	//   ....[183]....
        /*0464*/ 	.word	0x0500000f


	//   ....[184]....
        /*0468*/ 	.word	0x0500000f


	//   ....[185]....
        /*046c*/ 	.word	0x0500000f


	//   ....[186]....
        /*0470*/ 	.word	0x0500000f


	//   ....[187]....
        /*0474*/ 	.word	0x0500000f


	//   ....[188]....
        /*0478*/ 	.word	0x0500000f


	//   ....[189]....
        /*047c*/ 	.word	0x0500000f


	//   ....[190]....
        /*0480*/ 	.word	0x0500000f


	//   ....[191]....
        /*0484*/ 	.word	0x0500000f


	//   ....[192]....
        /*0488*/ 	.word	0x0500000f


	//   ....[193]....
        /*048c*/ 	.word	0x0500000f


	//   ....[194]....
        /*0490*/ 	.word	0x0500000f


	//   ....[195]....
        /*0494*/ 	.word	0x0500000f


	//   ....[196]....
        /*0498*/ 	.word	0x0500000f


	//   ....[197]....
        /*049c*/ 	.word	0x0500000f


	//   ....[198]....
        /*04a0*/ 	.word	0x0500000f


	//   ....[199]....
        /*04a4*/ 	.word	0x0500000f


	//   ....[200]....
        /*04a8*/ 	.word	0x0500000f


	//   ....[201]....
        /*04ac*/ 	.word	0x0500000f


	//   ....[202]....
        /*04b0*/ 	.word	0x0500000f


	//   ....[203]....
        /*04b4*/ 	.word	0x0500000f


	//   ....[204]....
        /*04b8*/ 	.word	0x0500000f


	//   ....[205]....
        /*04bc*/ 	.word	0x0500000f


	//   ....[206]....
        /*04c0*/ 	.word	0x0500000f


	//   ....[207]....
        /*04c4*/ 	.word	0x0500000f


	//   ....[208]....
        /*04c8*/ 	.word	0x0500000f


	//   ....[209]....
        /*04cc*/ 	.word	0x0500000f


	//   ....[210]....
        /*04d0*/ 	.word	0x0500000f


	//   ....[211]....
        /*04d4*/ 	.word	0x0500000f


	//   ....[212]....
        /*04d8*/ 	.word	0x0500000f


	//   ....[213]....
        /*04dc*/ 	.word	0x0500000f


	//   ....[214]....
        /*04e0*/ 	.word	0x0500000f


	//   ....[215]....
        /*04e4*/ 	.word	0x0500000f


	//   ....[216]....
        /*04e8*/ 	.word	0x0500000f


	//   ....[217]....
        /*04ec*/ 	.word	0x0500000f


	//   ....[218]....
        /*04f0*/ 	.word	0x0500000f


	//   ....[219]....
        /*04f4*/ 	.word	0x0500000f


	//   ....[220]....
        /*04f8*/ 	.word	0x0500000f


	//   ....[221]....
        /*04fc*/ 	.word	0x0500000f


	//   ....[222]....
        /*0500*/ 	.word	0x0500000f


	//   ....[223]....
        /*0504*/ 	.word	0x0500000f


	//   ....[224]....
        /*0508*/ 	.word	0x0500000f


	//   ....[225]....
        /*050c*/ 	.word	0x0500000f


	//   ....[226]....
        /*0510*/ 	.word	0x0500000f


	//   ....[227]....
        /*0514*/ 	.word	0x0500000f


	//   ....[228]....
        /*0518*/ 	.word	0x0500000f


	//   ....[229]....
        /*051c*/ 	.word	0x0500000f


	//   ....[230]....
        /*0520*/ 	.word	0x0500000f


	//   ....[231]....
        /*0524*/ 	.word	0x0500000f


	//   ....[232]....
        /*0528*/ 	.word	0x0500000f


	//   ....[233]....
        /*052c*/ 	.word	0x0500000f


	//   ....[234]....
        /*0530*/ 	.word	0x0500000f


	//   ....[235]....
        /*0534*/ 	.word	0x0500000f


	//   ....[236]....
        /*0538*/ 	.word	0x0500000f


	//   ....[237]....
        /*053c*/ 	.word	0x0500000f


	//   ....[238]....
        /*0540*/ 	.word	0x0500000f


	//   ....[239]....
        /*0544*/ 	.word	0x0500000f


	//   ....[240]....
        /*0548*/ 	.word	0x0500000f


	//   ....[241]....
        /*054c*/ 	.word	0x0500000f


	//   ....[242]....
        /*0550*/ 	.word	0x0500000f


	//   ....[243]....
        /*0554*/ 	.word	0x0500000f


	//   ....[244]....
        /*0558*/ 	.word	0x0500000f


	//   ....[245]....
        /*055c*/ 	.word	0x0500000f


	//   ....[246]....
        /*0560*/ 	.word	0x0500000f


	//   ....[247]....
        /*0564*/ 	.word	0x0500000f


	//   ....[248]....
        /*0568*/ 	.word	0x0500000f


	//   ....[249]....
        /*056c*/ 	.word	0x0500000f


	//   ....[250]....
        /*0570*/ 	.word	0x0500000f


	//   ....[251]....
        /*0574*/ 	.word	0x0500000f


	//   ....[252]....
        /*0578*/ 	.word	0x0500000f


	//   ....[253]....
        /*057c*/ 	.word	0x0500000f


	//   ....[254]....
        /*0580*/ 	.word	0x0500000f


	//   ....[255]....
        /*0584*/ 	.word	0x0500000f


	//   ....[0]....
        /*0588*/ 	.word	0x0500000f


	//   ....[1]....
        /*058c*/ 	.word	0x0500000f


	//   ....[2]....
        /*0590*/ 	.word	0x0500000f


	//   ....[3]....
        /*0594*/ 	.word	0x0500000f


	//   ....[4]....
        /*0598*/ 	.word	0x0500000f


	//   ....[5]....
        /*059c*/ 	.word	0x0500000f


	//   ....[6]....
        /*05a0*/ 	.word	0x0500000f


	//   ....[7]....
        /*05a4*/ 	.word	0x0500000f


	//   ....[8]....
        /*05a8*/ 	.word	0x0500000f


	//   ....[9]....
        /*05ac*/ 	.word	0x0500000f


	//   ....[10]....
        /*05b0*/ 	.word	0x0500000f


	//   ....[11]....
        /*05b4*/ 	.word	0x0500000f


	//   ....[12]....
        /*05b8*/ 	.word	0x0500000f


	//   ....[13]....
        /*05bc*/ 	.word	0x0500000f


	//   ....[14]....
        /*05c0*/ 	.word	0x0500000f


	//   ....[15]....
        /*05c4*/ 	.word	0x0500000f


	//   ....[16]....
        /*05c8*/ 	.word	0x0500000f


	//   ....[17]....
        /*05cc*/ 	.word	0x0500000f


	//   ....[18]....
        /*05d0*/ 	.word	0x0500000f


	//   ....[19]....
        /*05d4*/ 	.word	0x0500000f


	//----- nvinfo : EIATTR_COOP_GROUP_INSTR_OFFSETS
	.align		4
.L_1040:
        /*05d8*/ 	.byte	0x04, 0x28
        /*05da*/ 	.short	(.L_1042 - .L_1041)


	//   ....[0]....
.L_1041:
        /*05dc*/ 	.word	0x00000080


	//   ....[1]....
        /*05e0*/ 	.word	0x00000090


	//   ....[2]....
        /*05e4*/ 	.word	0x000002d0


	//   ....[3]....
        /*05e8*/ 	.word	0x00000430


	//   ....[4]....
        /*05ec*/ 	.word	0x00000550


	//   ....[5]....
        /*05f0*/ 	.word	0x000006b0


	//   ....[6]....
        /*05f4*/ 	.word	0x000016e0


	//   ....[7]....
        /*05f8*/ 	.word	0x00002390


	//   ....[8]....
        /*05fc*/ 	.word	0x000023c0


	//   ....[9]....
        /*0600*/ 	.word	0x00002cb0


	//   ....[10]....
        /*0604*/ 	.word	0x00002cd0


	//   ....[11]....
        /*0608*/ 	.word	0x00003920


	//   ....[12]....
        /*060c*/ 	.word	0x00003980


	//   ....[13]....
        /*0610*/ 	.word	0x00005610


	//   ....[14]....
        /*0614*/ 	.word	0x00005630


	//   ....[15]....
        /*0618*/ 	.word	0x00005e60


	//   ....[16]....
        /*061c*/ 	.word	0x00005f60


	//   ....[17]....
        /*0620*/ 	.word	0x000069c0


	//   ....[18]....
        /*0624*/ 	.word	0x00006a20


	//   ....[19]....
        /*0628*/ 	.word	0x00008f80


	//   ....[20]....
        /*062c*/ 	.word	0x00008f90


	//   ....[21]....
        /*0630*/ 	.word	0x00008fc0


	//   ....[22]....
        /*0634*/ 	.word	0x00008fd0


	//   ....[23]....
        /*0638*/ 	.word	0x0000aaa0


	//   ....[24]....
        /*063c*/ 	.word	0x0000aab0


	//   ....[25]....
        /*0640*/ 	.word	0x0000ab30


	//   ....[26]....
        /*0644*/ 	.word	0x0000ab40


	//   ....[27]....
        /*0648*/ 	.word	0x0000be90


	//   ....[28]....
        /*064c*/ 	.word	0x0000bea0


	//   ....[29]....
        /*0650*/ 	.word	0x0000beb0


	//   ....[30]....
        /*0654*/ 	.word	0x0000bec0


	//   ....[31]....
        /*0658*/ 	.word	0x0000bed0


	//   ....[32]....
        /*065c*/ 	.word	0x0000bee0


	//   ....[33]....
        /*0660*/ 	.word	0x0000bef0


	//   ....[34]....
        /*0664*/ 	.word	0x0000bf00


	//   ....[35]....
        /*0668*/ 	.word	0x0000bf10


	//   ....[36]....
        /*066c*/ 	.word	0x0000bf20


	//   ....[37]....
        /*0670*/ 	.word	0x0000bf50


	//   ....[38]....
        /*0674*/ 	.word	0x0000bf60


	//   ....[39]....
        /*0678*/ 	.word	0x0000bf70


	//   ....[40]....
        /*067c*/ 	.word	0x0000bf80


	//   ....[41]....
        /*0680*/ 	.word	0x0000bfa0


	//   ....[42]....
        /*0684*/ 	.word	0x0000bfb0


	//   ....[43]....
        /*0688*/ 	.word	0x0000bfe0


	//   ....[44]....
        /*068c*/ 	.word	0x0000bff0


	//   ....[45]....
        /*0690*/ 	.word	0x0000c010


	//   ....[46]....
        /*0694*/ 	.word	0x0000c020


	//   ....[47]....
        /*0698*/ 	.word	0x0000c030


	//   ....[48]....
        /*069c*/ 	.word	0x0000c040


	//   ....[49]....
        /*06a0*/ 	.word	0x0000c050


	//   ....[50]....
        /*06a4*/ 	.word	0x0000c060


	//   ....[51]....
        /*06a8*/ 	.word	0x0000c080


	//   ....[52]....
        /*06ac*/ 	.word	0x0000c0b0


	//   ....[53]....
        /*06b0*/ 	.word	0x0000c0f0


	//   ....[54]....
        /*06b4*/ 	.word	0x0000c130


	//   ....[55]....
        /*06b8*/ 	.word	0x0000c170


	//   ....[56]....
        /*06bc*/ 	.word	0x0000c1b0


	//   ....[57]....
        /*06c0*/ 	.word	0x0000c1c0


	//   ....[58]....
        /*06c4*/ 	.word	0x0000c1d0


	//   ....[59]....
        /*06c8*/ 	.word	0x0000c2c0


	//   ....[60]....
        /*06cc*/ 	.word	0x0000c2f0


	//   ....[61]....
        /*06d0*/ 	.word	0x0000c320


	//   ....[62]....
        /*06d4*/ 	.word	0x0000c380


	//   ....[63]....
        /*06d8*/ 	.word	0x0000c800


	//   ....[64]....
        /*06dc*/ 	.word	0x0000c840


	//   ....[65]....
        /*06e0*/ 	.word	0x0000c900


	//   ....[66]....
        /*06e4*/ 	.word	0x0000c920


	//   ....[67]....
        /*06e8*/ 	.word	0x0000c9e0


	//   ....[68]....
        /*06ec*/ 	.word	0x0000ca00


	//   ....[69]....
        /*06f0*/ 	.word	0x0000cad0


	//   ....[70]....
        /*06f4*/ 	.word	0x0000caf0


	//   ....[71]....
        /*06f8*/ 	.word	0x0000d190


	//   ....[72]....
        /*06fc*/ 	.word	0x0000d1b0


	//   ....[73]....
        /*0700*/ 	.word	0x0000d270


	//   ....[74]....
        /*0704*/ 	.word	0x0000d290


	//   ....[75]....
        /*0708*/ 	.word	0x0000d350


	//   ....[76]....
        /*070c*/ 	.word	0x0000d370


	//   ....[77]....
        /*0710*/ 	.word	0x0000d440


	//   ....[78]....
        /*0714*/ 	.word	0x0000d460


	//   ....[79]....
        /*0718*/ 	.word	0x0000d5f0


	//   ....[80]....
        /*071c*/ 	.word	0x0000ee90


	//   ....[81]....
        /*0720*/ 	.word	0x0000eed0


	//   ....[82]....
        /*0724*/ 	.word	0x0000efa0


	//   ....[83]....
        /*0728*/ 	.word	0x0000efb0


	//   ....[84]....
        /*072c*/ 	.word	0x0000f000


	//   ....[85]....
        /*0730*/ 	.word	0x0000f010


	//   ....[86]....
        /*0734*/ 	.word	0x0000f060


	//   ....[87]....
        /*0738*/ 	.word	0x0000f070


	//   ....[88]....
        /*073c*/ 	.word	0x0000f0c0


	//   ....[89]....
        /*0740*/ 	.word	0x0000f0d0


	//   ....[90]....
        /*0744*/ 	.word	0x0000f120


	//   ....[91]....
        /*0748*/ 	.word	0x0000f130


	//   ....[92]....
        /*074c*/ 	.word	0x0000f180


	//   ....[93]....
        /*0750*/ 	.word	0x0000f190


	//   ....[94]....
        /*0754*/ 	.word	0x0000f1a0


	//   ....[95]....
        /*0758*/ 	.word	0x0000f1f0


	//   ....[96]....
        /*075c*/ 	.word	0x0000f240


	//   ....[97]....
        /*0760*/ 	.word	0x0000f250


	//   ....[98]....
        /*0764*/ 	.word	0x0000f260


	//   ....[99]....
        /*0768*/ 	.word	0x0000f2c0


	//   ....[100]....
        /*076c*/ 	.word	0x0000f720


	//   ....[101]....
        /*0770*/ 	.word	0x0000f750


	//   ....[102]....
        /*0774*/ 	.word	0x0000f7c0


	//   ....[103]....
        /*0778*/ 	.word	0x0000f7f0


	//   ....[104]....
        /*077c*/ 	.word	0x0000f830


	//   ....[105]....
        /*0780*/ 	.word	0x0000f860


	//   ....[106]....
        /*0784*/ 	.word	0x0000f8b0


	//   ....[107]....
        /*0788*/ 	.word	0x0000f8e0


	//   ....[108]....
        /*078c*/ 	.word	0x0000f930


	//   ....[109]....
        /*0790*/ 	.word	0x0000f960


	//   ....[110]....
        /*0794*/ 	.word	0x0000f9b0


	//   ....[111]....
        /*0798*/ 	.word	0x0000f9d0


	//   ....[112]....
        /*079c*/ 	.word	0x0000fa20


	//   ....[113]....
        /*07a0*/ 	.word	0x0000fa40


	//   ....[114]....
        /*07a4*/ 	.word	0x0000fa80


	//   ....[115]....
        /*07a8*/ 	.word	0x0000faa0


	//   ....[116]....
        /*07ac*/ 	.word	0x0000fac0


	//   ....[117]....
        /*07b0*/ 	.word	0x0000fb00


	//   ....[118]....
        /*07b4*/ 	.word	0x0000fb20


	//   ....[119]....
        /*07b8*/ 	.word	0x0000fb80


	//   ....[120]....
        /*07bc*/ 	.word	0x000101c0


	//   ....[121]....
        /*07c0*/ 	.word	0x000101e0


	//   ....[122]....
        /*07c4*/ 	.word	0x00010200


	//   ....[123]....
        /*07c8*/ 	.word	0x00010260


	//   ....[124]....
        /*07cc*/ 	.word	0x000102b0


	//   ....[125]....
        /*07d0*/ 	.word	0x000102d0


	//   ....[126]....
        /*07d4*/ 	.word	0x00010320


	//   ....[127]....
        /*07d8*/ 	.word	0x00010340


	//   ....[128]....
        /*07dc*/ 	.word	0x00010390


	//   ....[129]....
        /*07e0*/ 	.word	0x000103b0


	//   ....[130]....
        /*07e4*/ 	.word	0x00010400


	//   ....[131]....
        /*07e8*/ 	.word	0x00010420


	//   ....[132]....
        /*07ec*/ 	.word	0x00010470


	//   ....[133]....
        /*07f0*/ 	.word	0x00010490


	//   ....[134]....
        /*07f4*/ 	.word	0x000104d0


	//   ....[135]....
        /*07f8*/ 	.word	0x000104f0


	//   ....[136]....
        /*07fc*/ 	.word	0x00010e30


	//   ....[137]....
        /*0800*/ 	.word	0x00010e40


	//   ....[138]....
        /*0804*/ 	.word	0x00010e50


	//   ....[139]....
        /*0808*/ 	.word	0x00010e60


	//   ....[140]....
        /*080c*/ 	.word	0x00010e70


	//   ....[141]....
        /*0810*/ 	.word	0x00010e80


	//   ....[142]....
        /*0814*/ 	.word	0x00010ea0


	//   ....[143]....
        /*0818*/ 	.word	0x00010ec0


	//   ....[144]....
        /*081c*/ 	.word	0x00010f80


	//   ....[145]....
        /*0820*/ 	.word	0x00010f90


	//   ....[146]....
        /*0824*/ 	.word	0x00010fa0


	//   ....[147]....
        /*0828*/ 	.word	0x00010fb0


	//   ....[148]....
        /*082c*/ 	.word	0x00011020


	//   ....[149]....
        /*0830*/ 	.word	0x00011030


	//   ....[150]....
        /*0834*/ 	.word	0x00011040


	//   ....[151]....
        /*0838*/ 	.word	0x00011050


	//   ....[152]....
        /*083c*/ 	.word	0x00011070


	//   ....[153]....
        /*0840*/ 	.word	0x00011090


	//   ....[154]....
        /*0844*/ 	.word	0x000110d0


	//   ....[155]....
        /*0848*/ 	.word	0x00011120


	//   ....[156]....
        /*084c*/ 	.word	0x000114d0


	//   ....[157]....
        /*0850*/ 	.word	0x000114e0


	//   ....[158]....
        /*0854*/ 	.word	0x000114f0


	//   ....[159]....
        /*0858*/ 	.word	0x00011500


	//   ....[160]....
        /*085c*/ 	.word	0x00011510


	//   ....[161]....
        /*0860*/ 	.word	0x00011530


	//   ....[162]....
        /*0864*/ 	.word	0x00011550


	//   ....[163]....
        /*0868*/ 	.word	0x000115b0


	//   ....[164]....
        /*086c*/ 	.word	0x000115f0


	//   ....[165]....
        /*0870*/ 	.word	0x00011600


	//   ....[166]....
        /*0874*/ 	.word	0x00011620


	//   ....[167]....
        /*0878*/ 	.word	0x00011640


	//   ....[168]....
        /*087c*/ 	.word	0x00011650


	//   ....[169]....
        /*0880*/ 	.word	0x000116a0


	//   ....[170]....
        /*0884*/ 	.word	0x000116c0


	//   ....[171]....
        /*0888*/ 	.word	0x000116d0


	//   ....[172]....
        /*088c*/ 	.word	0x000116e0


	//   ....[173]....
        /*0890*/ 	.word	0x00011710


	//   ....[174]....
        /*0894*/ 	.word	0x00011730


	//   ....[175]....
        /*0898*/ 	.word	0x00011770


	//   ....[176]....
        /*089c*/ 	.word	0x00012aa0


	//   ....[177]....
        /*08a0*/ 	.word	0x00012c40


	//   ....[178]....
        /*08a4*/ 	.word	0x00013250


	//   ....[179]....
        /*08a8*/ 	.word	0x00013330


	//   ....[180]....
        /*08ac*/ 	.word	0x00013420


	//   ....[181]....
        /*08b0*/ 	.word	0x00013480


	//   ....[182]....
        /*08b4*/ 	.word	0x00013540


	//   ....[183]....
        /*08b8*/ 	.word	0x000135a0


	//   ....[184]....
        /*08bc*/ 	.word	0x00013660


	//   ....[185]....
        /*08c0*/ 	.word	0x000136c0


	//   ....[186]....
        /*08c4*/ 	.word	0x00013780


	//   ....[187]....
        /*08c8*/ 	.word	0x000137e0


	//   ....[188]....
        /*08cc*/ 	.word	0x000138a0


	//   ....[189]....
        /*08d0*/ 	.word	0x00013900


	//   ....[190]....
        /*08d4*/ 	.word	0x000139c0


	//   ....[191]....
        /*08d8*/ 	.word	0x00013a20


	//   ....[192]....
        /*08dc*/ 	.word	0x00013ae0


	//   ....[193]....
        /*08e0*/ 	.word	0x00013b40


	//   ....[194]....
        /*08e4*/ 	.word	0x00013c00


	//   ....[195]....
        /*08e8*/ 	.word	0x00013c60


	//   ....[196]....
        /*08ec*/ 	.word	0x00013d20


	//   ....[197]....
        /*08f0*/ 	.word	0x00013d80


	//   ....[198]....
        /*08f4*/ 	.word	0x00013e70


	//   ....[199]....
        /*08f8*/ 	.word	0x00014020


	//   ....[200]....
        /*08fc*/ 	.word	0x000140b0


	//   ....[201]....
        /*0900*/ 	.word	0x00014180


	//   ....[202]....
        /*0904*/ 	.word	0x000141d0


	//   ....[203]....
        /*0908*/ 	.word	0x000142a0


	//   ....[204]....
        /*090c*/ 	.word	0x000142f0


	//   ....[205]....
        /*0910*/ 	.word	0x000143d0


	//   ....[206]....
        /*0914*/ 	.word	0x00014420


	//   ....[207]....
        /*0918*/ 	.word	0x000144a0


	//   ....[208]....
        /*091c*/ 	.word	0x00014550


	//   ....[209]....
        /*0920*/ 	.word	0x000145d0


	//   ....[210]....
        /*0924*/ 	.word	0x00014680


	//   ....[211]....
        /*0928*/ 	.word	0x00014700


	//   ....[212]....
        /*092c*/ 	.word	0x000147a0


	//   ....[213]....
        /*0930*/ 	.word	0x00014820


	//   ....[214]....
        /*0934*/ 	.word	0x000148c0


	//   ....[215]....
        /*0938*/ 	.word	0x00014930


	//   ....[216]....
        /*093c*/ 	.word	0x000149e0


	//   ....[217]....
        /*0940*/ 	.word	0x00014a50


	//   ....[218]....
        /*0944*/ 	.word	0x00014b00


	//   ....[219]....
        /*0948*/ 	.word	0x00014b90


	//   ....[220]....
        /*094c*/ 	.word	0x00014c10


	//   ....[221]....
        /*0950*/ 	.word	0x00014c90


	//   ....[222]....
        /*0954*/ 	.word	0x00014d30


	//   ....[223]....
        /*0958*/ 	.word	0x00014d90


	//   ....[224]....
        /*095c*/ 	.word	0x00014e50


	//   ....[225]....
        /*0960*/ 	.word	0x00014eb0


	//   ....[226]....
        /*0964*/ 	.word	0x00014f70


	//   ....[227]....
        /*0968*/ 	.word	0x00014fd0


	//   ....[228]....
        /*096c*/ 	.word	0x00015090


	//   ....[229]....
        /*0970*/ 	.word	0x000150f0


	//   ....[230]....
        /*0974*/ 	.word	0x000151b0


	//   ....[231]....
        /*0978*/ 	.word	0x00015210


	//   ....[232]....
        /*097c*/ 	.word	0x000152d0


	//   ....[233]....
        /*0980*/ 	.word	0x00015330


	//   ....[234]....
        /*0984*/ 	.word	0x000153d0


	//   ....[235]....
        /*0988*/ 	.word	0x00015500


	//   ....[236]....
        /*098c*/ 	.word	0x00015590


	//   ....[237]....
        /*0990*/ 	.word	0x00015610


	//   ....[238]....
        /*0994*/ 	.word	0x000156b0


	//   ....[239]....
        /*0998*/ 	.word	0x00015710


	//   ....[240]....
        /*099c*/ 	.word	0x000157c0


	//   ....[241]....
        /*09a0*/ 	.word	0x00015820


	//   ....[242]....
        /*09a4*/ 	.word	0x000158d0


	//   ....[243]....
        /*09a8*/ 	.word	0x00015930


	//   ....[244]....
        /*09ac*/ 	.word	0x000159d0


	//   ....[245]....
        /*09b0*/ 	.word	0x00015a30


	//   ....[246]....
        /*09b4*/ 	.word	0x00015ae0


	//   ....[247]....
        /*09b8*/ 	.word	0x00015b40


	//   ....[248]....
        /*09bc*/ 	.word	0x00015be0


	//   ....[249]....
        /*09c0*/ 	.word	0x00015c40


	//   ....[250]....
        /*09c4*/ 	.word	0x00015cf0


	//   ....[251]....
        /*09c8*/ 	.word	0x00015d50


	//   ....[252]....
        /*09cc*/ 	.word	0x00015e00


	//   ....[253]....
        /*09d0*/ 	.word	0x00015e60


	//   ....[254]....
        /*09d4*/ 	.word	0x00015f10


	//   ....[255]....
        /*09d8*/ 	.word	0x00016000


	//   ....[0]....
        /*09dc*/ 	.word	0x00016090


	//   ....[1]....
        /*09e0*/ 	.word	0x00016110


	//   ....[2]....
        /*09e4*/ 	.word	0x000161a0


	//   ....[3]....
        /*09e8*/ 	.word	0x00016200


	//   ....[4]....
        /*09ec*/ 	.word	0x000162a0


	//   ....[5]....
        /*09f0*/ 	.word	0x00016300


	//   ....[6]....
        /*09f4*/ 	.word	0x000163b0


	//   ....[7]....
        /*09f8*/ 	.word	0x00016410


	//   ....[8]....
        /*09fc*/ 	.word	0x000164b0


	//   ....[9]....
        /*0a00*/ 	.word	0x00016510


	//   ....[10]....
        /*0a04*/ 	.word	0x000165c0


	//   ....[11]....
        /*0a08*/ 	.word	0x00016620


	//   ....[12]....
        /*0a0c*/ 	.word	0x000166c0


	//   ....[13]....
        /*0a10*/ 	.word	0x00016720


	//   ....[14]....
        /*0a14*/ 	.word	0x000167d0


	//   ....[15]....
        /*0a18*/ 	.word	0x00016830


	//   ....[16]....
        /*0a1c*/ 	.word	0x000168e0


	//   ....[17]....
        /*0a20*/ 	.word	0x00016940


	//   ....[18]....
        /*0a24*/ 	.word	0x000169f0


	//   ....[19]....
        /*0a28*/ 	.word	0x00016c50


	//----- nvinfo : EIATTR_REG_RECONFIG
	.align		4
.L_1042:
        /*0a2c*/ 	.byte	0x01, 0x54
	.zero		2


	//----- nvinfo : EIATTR_SYSCALL_OFFSETS
	.align		4
        /*0a30*/ 	.byte	0x04, 0x46
        /*0a32*/ 	.short	(.L_1044 - .L_1043)


	//   ....[0]....
.L_1043:
        /*0a34*/ 	.word	0x000018c0


	//   ....[1]....
        /*0a38*/ 	.word	0x0000e190


	//   ....[2]....
        /*0a3c*/ 	.word	0x0000e300


	//   ....[3]....
        /*0a40*/ 	.word	0x0000e460


	//   ....[4]....
        /*0a44*/ 	.word	0x0000e5a0


	//   ....[5]....
        /*0a48*/ 	.word	0x0000fe40


	//----- nvinfo : EIATTR_MBARRIER_INSTR_OFFSETS
	.align		4
.L_1044:
        /*0a4c*/ 	.byte	0x04, 0x39
        /*0a4e*/ 	.short	(.L_1046 - .L_1045)


	//   ....[0]....
.L_1045:
        /*0a50*/ 	.word	0x00000180
        /*0a54*/ 	.word	0x000000ff
        /*0a58*/ 	.word	0x00022800
        /*0a5c*/ 	.short	0x0100
        /*0a5e*/ 	.byte	0x08
	.zero		1


	//   ....[1]....
        /*0a60*/ 	.word	0x00000190
        /*0a64*/ 	.word	0x000000ff
        /*0a68*/ 	.word	0x00022820
        /*0a6c*/ 	.short	0x0100
        /*0a6e*/ 	.byte	0x08
	.zero		1


	//   ....[2]....
        /*0a70*/ 	.word	0x00000280
        /*0a74*/ 	.word	0x000000ff
        /*0a78*/ 	.word	0x00022830
        /*0a7c*/ 	.short	0x0100
        /*0a7e*/ 	.byte	0x08
	.zero		1


	//   ....[3]....
        /*0a80*/ 	.word	0x00000290
        /*0a84*/ 	.word	0x000000ff
        /*0a88*/ 	.word	0x00022840
        /*0a8c*/ 	.short	0x0100
        /*0a8e*/ 	.byte	0x08
	.zero		1


	//   ....[4]....
        /*0a90*/ 	.word	0x000002a0
        /*0a94*/ 	.word	0x000000ff
        /*0a98*/ 	.word	0x00022838
        /*0a9c*/ 	.short	0x0100
        /*0a9e*/ 	.byte	0x08
	.zero		1


	//   ....[5]....
        /*0aa0*/ 	.word	0x000002b0
        /*0aa4*/ 	.word	0x000000ff
        /*0aa8*/ 	.word	0x00022848
        /*0aac*/ 	.short	0x0100
        /*0aae*/ 	.byte	0x08
	.zero		1


	//   ....[6]....
        /*0ab0*/ 	.word	0x000003e0
        /*0ab4*/ 	.word	0x000000ff
        /*0ab8*/ 	.word	0x00022850
        /*0abc*/ 	.short	0x0100
        /*0abe*/ 	.byte	0x08
	.zero		1


	//   ....[7]....
        /*0ac0*/ 	.word	0x000003f0
        /*0ac4*/ 	.word	0x000000ff
        /*0ac8*/ 	.word	0x00022860
        /*0acc*/ 	.short	0x0100
        /*0ace*/ 	.byte	0x08
	.zero		1


	//   ....[8]....
        /*0ad0*/ 	.word	0x00000400
        /*0ad4*/ 	.word	0x000000ff
        /*0ad8*/ 	.word	0x00022858
        /*0adc*/ 	.short	0x0100
        /*0ade*/ 	.byte	0x08
	.zero		1


	//   ....[9]....
        /*0ae0*/ 	.word	0x00000410
        /*0ae4*/ 	.word	0x000000ff
        /*0ae8*/ 	.word	0x00022868
        /*0aec*/ 	.short	0x0100
        /*0aee*/ 	.byte	0x08
	.zero		1


	//   ....[10]....
        /*0af0*/ 	.word	0x00000500
        /*0af4*/ 	.word	0x000000ff
        /*0af8*/ 	.word	0x00022870
        /*0afc*/ 	.short	0x0100
        /*0afe*/ 	.byte	0x06
	.zero		1


	//   ....[11]....
        /*0b00*/ 	.word	0x00000510
        /*0b04*/ 	.word	0x000000ff
        /*0b08*/ 	.word	0x00022880
        /*0b0c*/ 	.short	0x0100
        /*0b0e*/ 	.byte	0x06
	.zero		1


	//   ....[12]....
        /*0b10*/ 	.word	0x00000520
        /*0b14*/ 	.word	0x000000ff
        /*0b18*/ 	.word	0x00022878
        /*0b1c*/ 	.short	0x0100
        /*0b1e*/ 	.byte	0x06
	.zero		1


	//   ....[13]....
        /*0b20*/ 	.word	0x00000530
        /*0b24*/ 	.word	0x000000ff
        /*0b28*/ 	.word	0x00022888
        /*0b2c*/ 	.short	0x0100
        /*0b2e*/ 	.byte	0x06
	.zero		1


	//   ....[14]....
        /*0b30*/ 	.word	0x00000660
        /*0b34*/ 	.word	0x000000ff
        /*0b38*/ 	.word	0x00022890
        /*0b3c*/ 	.short	0x0100
        /*0b3e*/ 	.byte	0x08
	.zero		1


	//   ....[15]....
        /*0b40*/ 	.word	0x00000670
        /*0b44*/ 	.word	0x000000ff
        /*0b48*/ 	.word	0x000228a0
        /*0b4c*/ 	.short	0x0100
        /*0b4e*/ 	.byte	0x08
	.zero		1


	//   ....[16]....
        /*0b50*/ 	.word	0x00000680
        /*0b54*/ 	.word	0x000000ff
        /*0b58*/ 	.word	0x00022898
        /*0b5c*/ 	.short	0x0100
        /*0b5e*/ 	.byte	0x08
	.zero		1


	//   ....[17]....
        /*0b60*/ 	.word	0x00000690
        /*0b64*/ 	.word	0x000000ff
        /*0b68*/ 	.word	0x000228a8
        /*0b6c*/ 	.short	0x0100
        /*0b6e*/ 	.byte	0x08
	.zero		1


	//   ....[18]....
        /*0b70*/ 	.word	0x000007e0
        /*0b74*/ 	.word	0x000000ff
        /*0b78*/ 	.word	0x000228b0
        /*0b7c*/ 	.short	0x0100
        /*0b7e*/ 	.byte	0x08
	.zero		1


	//   ....[19]....
        /*0b80*/ 	.word	0x000007f0
        /*0b84*/ 	.word	0x000000ff
        /*0b88*/ 	.word	0x000228c0
        /*0b8c*/ 	.short	0x0100
        /*0b8e*/ 	.byte	0x08
	.zero		1


	//   ....[20]....
        /*0b90*/ 	.word	0x00000800
        /*0b94*/ 	.word	0x000000ff
        /*0b98*/ 	.word	0x000228b8
        /*0b9c*/ 	.short	0x0100
        /*0b9e*/ 	.byte	0x08
	.zero		1


	//   ....[21]....
        /*0ba0*/ 	.word	0x00000810
        /*0ba4*/ 	.word	0x000000ff
        /*0ba8*/ 	.word	0x000228c8
        /*0bac*/ 	.short	0x0100
        /*0bae*/ 	.byte	0x08
	.zero		1


	//   ....[22]....
        /*0bb0*/ 	.word	0x00001940
        /*0bb4*/ 	.word	0x000000ff
        /*0bb8*/ 	.word	0x00022800
        /*0bbc*/ 	.short	0x010a
        /*0bbe*/ 	.byte	0x2b
	.zero		1


	//   ....[23]....
        /*0bc0*/ 	.word	0x000019c0
        /*0bc4*/ 	.word	0x00000000
        /*0bc8*/ 	.word	0x00022830
        /*0bcc*/ 	.short	0x010a
        /*0bce*/ 	.byte	0x3f
	.zero		1


	//   ....[24]....
        /*0bd0*/ 	.word	0x00001a00
        /*0bd4*/ 	.word	0x00000000
        /*0bd8*/ 	.word	0x00022830
        /*0bdc*/ 	.short	0x010a
        /*0bde*/ 	.byte	0x3f
	.zero		1


	//   ....[25]....
        /*0be0*/ 	.word	0x000025d0
        /*0be4*/ 	.word	0x000000ff
        /*0be8*/ 	.word	0x00000000
        /*0bec*/ 	.short	0x0101
        /*0bee*/ 	.byte	0x06
	.zero		1


	//   ....[26]....
        /*0bf0*/ 	.word	0x000049e0
        /*0bf4*/ 	.word	0x000000ff
        /*0bf8*/ 	.word	0x00022830
        /*0bfc*/ 	.short	0x010a
        /*0bfe*/ 	.byte	0x06
	.zero		1


	//   ....[27]....
        /*0c00*/ 	.word	0x00004a20
        /*0c04*/ 	.word	0x000000ff
        /*0c08*/ 	.word	0x00022830
        /*0c0c*/ 	.short	0x010a
        /*0c0e*/ 	.byte	0x06
	.zero		1


	//   ....[28]....
        /*0c10*/ 	.word	0x000052b0
        /*0c14*/ 	.word	0x000000ff
        /*0c18*/ 	.word	0x00022850
        /*0c1c*/ 	.short	0x010a
        /*0c1e*/ 	.byte	0x06
	.zero		1


	//   ....[29]....
        /*0c20*/ 	.word	0x000052f0
        /*0c24*/ 	.word	0x000000ff
        /*0c28*/ 	.word	0x00022850
        /*0c2c*/ 	.short	0x010a
        /*0c2e*/ 	.byte	0x06
	.zero		1


	//   ....[30]....
        /*0c30*/ 	.word	0x00005690
        /*0c34*/ 	.word	0x000000ff
        /*0c38*/ 	.word	0x00000000
        /*0c3c*/ 	.short	0x0101
        /*0c3e*/ 	.byte	0x06
	.zero		1


	//   ....[31]....
        /*0c40*/ 	.word	0x00007790
        /*0c44*/ 	.word	0x000000ff
        /*0c48*/ 	.word	0x00000000
        /*0c4c*/ 	.short	0x0101
        /*0c4e*/ 	.byte	0x06
	.zero		1


	//   ....[32]....
        /*0c50*/ 	.word	0x00007ec0
        /*0c54*/ 	.word	0x000000ff
        /*0c58*/ 	.word	0x00022830
        /*0c5c*/ 	.short	0x010a
        /*0c5e*/ 	.byte	0x06
	.zero		1


	//   ....[33]....
        /*0c60*/ 	.word	0x00007f00
        /*0c64*/ 	.word	0x000000ff
        /*0c68*/ 	.word	0x00022830
        /*0c6c*/ 	.short	0x010a
        /*0c6e*/ 	.byte	0x06
	.zero		1


	//   ....[34]....
        /*0c70*/ 	.word	0x00008790
        /*0c74*/ 	.word	0x000000ff
        /*0c78*/ 	.word	0x00022850
        /*0c7c*/ 	.short	0x010a
        /*0c7e*/ 	.byte	0x06
	.zero		1


	//   ....[35]....
        /*0c80*/ 	.word	0x000087d0
        /*0c84*/ 	.word	0x000000ff
        /*0c88*/ 	.word	0x00022850
        /*0c8c*/ 	.short	0x010a
        /*0c8e*/ 	.byte	0x06
	.zero		1


	//   ....[36]....
        /*0c90*/ 	.word	0x00008b20
        /*0c94*/ 	.word	0x000000ff
        /*0c98*/ 	.word	0x00000000
        /*0c9c*/ 	.short	0x0101
        /*0c9e*/ 	.byte	0x06
	.zero		1


	//   ....[37]....
        /*0ca0*/ 	.word	0x0000a0d0
        /*0ca4*/ 	.word	0x000000ff
        /*0ca8*/ 	.word	0x00000000
        /*0cac*/ 	.short	0x0101
        /*0cae*/ 	.byte	0x06
	.zero		1


	//   ....[38]....
        /*0cb0*/ 	.word	0x0000a750
        /*0cb4*/ 	.word	0x000000ff
        /*0cb8*/ 	.word	0x00022850
        /*0cbc*/ 	.short	0x010a
        /*0cbe*/ 	.byte	0x09
	.zero		1


	//   ....[39]....
        /*0cc0*/ 	.word	0x0000a790
        /*0cc4*/ 	.word	0x000000ff
        /*0cc8*/ 	.word	0x00022850
        /*0ccc*/ 	.short	0x010a
        /*0cce*/ 	.byte	0x09
	.zero		1


	//   ....[40]....
        /*0cd0*/ 	.word	0x0000ae40
        /*0cd4*/ 	.word	0x000000ff
        /*0cd8*/ 	.word	0x00000000
        /*0cdc*/ 	.short	0x0101
        /*0cde*/ 	.byte	0x04
	.zero		1


	//   ....[41]....
        /*0ce0*/ 	.word	0x0000c830
        /*0ce4*/ 	.word	0x00000003
        /*0ce8*/ 	.word	0x00000000
        /*0cec*/ 	.short	0x0101
        /*0cee*/ 	.byte	0x3f
	.zero		1


	//   ....[42]....
        /*0cf0*/ 	.word	0x0000eba0
        /*0cf4*/ 	.word	0x00000000
        /*0cf8*/ 	.word	0x00022880
        /*0cfc*/ 	.short	0x010a
        /*0cfe*/ 	.byte	0x3f
	.zero		1


	//   ....[43]....
        /*0d00*/ 	.word	0x0000f400
        /*0d04*/ 	.word	0x00000000
        /*0d08*/ 	.word	0x00022870
        /*0d0c*/ 	.short	0x0107
        /*0d0e*/ 	.byte	0x3f
	.zero		1


	//   ....[44]....
        /*0d10*/ 	.word	0x0000f4c0
        /*0d14*/ 	.word	0x00000000
        /*0d18*/ 	.word	0x00022870
        /*0d1c*/ 	.short	0x0101
        /*0d1e*/ 	.byte	0x3f
	.zero		1


	//   ....[45]....
        /*0d20*/ 	.word	0x0000f4f0
        /*0d24*/ 	.word	0x00000000
        /*0d28*/ 	.word	0x00022840
        /*0d2c*/ 	.short	0x010a
        /*0d2e*/ 	.byte	0x3f
	.zero		1


	//   ....[46]....
        /*0d30*/ 	.word	0x0000fc20
        /*0d34*/ 	.word	0x00000000
        /*0d38*/ 	.word	0x00022830
        /*0d3c*/ 	.short	0x0107
        /*0d3e*/ 	.byte	0x3f
	.zero		1


	//   ....[47]....
        /*0d40*/ 	.word	0x0000fce0
        /*0d44*/ 	.word	0x00000000
        /*0d48*/ 	.word	0x00022830
        /*0d4c*/ 	.short	0x0101
        /*0d4e*/ 	.byte	0x3f
	.zero		1


	//   ....[48]....
        /*0d50*/ 	.word	0x000105a0
        /*0d54*/ 	.word	0x00000011
        /*0d58*/ 	.word	0x00022800
        /*0d5c*/ 	.short	0x0107
        /*0d5e*/ 	.byte	0x3f
	.zero		1


	//   ....[49]....
        /*0d60*/ 	.word	0x00010690
        /*0d64*/ 	.word	0x00000011
        /*0d68*/ 	.word	0x00022800
        /*0d6c*/ 	.short	0x0101
        /*0d6e*/ 	.byte	0x3f
	.zero		1


	//   ....[50]....
        /*0d70*/ 	.word	0x000106b0
        /*0d74*/ 	.word	0x00000011
        /*0d78*/ 	.word	0x00022820
        /*0d7c*/ 	.short	0x010a
        /*0d7e*/ 	.byte	0x3f
	.zero		1


	//   ....[51]....
        /*0d80*/ 	.word	0x00010bd0
        /*0d84*/ 	.word	0x00000000
        /*0d88*/ 	.word	0x00022880
        /*0d8c*/ 	.short	0x010a
        /*0d8e*/ 	.byte	0x3f
	.zero		1


	//   ....[52]....
        /*0d90*/ 	.word	0x000111a0
        /*0d94*/ 	.word	0x00000000
        /*0d98*/ 	.word	0x00022870
        /*0d9c*/ 	.short	0x0107
        /*0d9e*/ 	.byte	0x3f
	.zero		1


	//   ....[53]....
        /*0da0*/ 	.word	0x00011260
        /*0da4*/ 	.word	0x00000000
        /*0da8*/ 	.word	0x00022870
        /*0dac*/ 	.short	0x0101
        /*0dae*/ 	.byte	0x3f
	.zero		1


	//   ....[54]....
        /*0db0*/ 	.word	0x00011290
        /*0db4*/ 	.word	0x00000000
        /*0db8*/ 	.word	0x00022840
        /*0dbc*/ 	.short	0x010a
        /*0dbe*/ 	.byte	0x3f
	.zero		1


	//   ....[55]....
        /*0dc0*/ 	.word	0x00011830
        /*0dc4*/ 	.word	0x00000000
        /*0dc8*/ 	.word	0x00022830
        /*0dcc*/ 	.short	0x0107
        /*0dce*/ 	.byte	0x3f
	.zero		1


	//   ....[56]....
        /*0dd0*/ 	.word	0x000118f0
        /*0dd4*/ 	.word	0x00000000
        /*0dd8*/ 	.word	0x00022830
        /*0ddc*/ 	.short	0x0101
        /*0dde*/ 	.byte	0x3f
	.zero		1


	//   ....[57]....
        /*0de0*/ 	.word	0x00011980
        /*0de4*/ 	.word	0x00000003
        /*0de8*/ 	.word	0x00022870
        /*0dec*/ 	.short	0x010a
        /*0dee*/ 	.byte	0x3f
	.zero		1


	//   ....[58]....
        /*0df0*/ 	.word	0x00011a10
        /*0df4*/ 	.word	0x00000003
        /*0df8*/ 	.word	0x00022860
        /*0dfc*/ 	.short	0x010a
        /*0dfe*/ 	.byte	0x3f
	.zero		1


	//   ....[59]....
        /*0e00*/ 	.word	0x00011fd0
        /*0e04*/ 	.word	0x00000003
        /*0e08*/ 	.word	0x00022850
        /*0e0c*/ 	.short	0x0101
        /*0e0e*/ 	.byte	0x3f
	.zero		1


	//   ....[60]....
        /*0e10*/ 	.word	0x00012060
        /*0e14*/ 	.word	0x00000003
        /*0e18*/ 	.word	0x00000000
        /*0e1c*/ 	.short	0x0101
        /*0e1e*/ 	.byte	0x3f
	.zero		1


	//   ....[61]....
        /*0e20*/ 	.word	0x00012230
        /*0e24*/ 	.word	0x00000003
        /*0e28*/ 	.word	0x00022870
        /*0e2c*/ 	.short	0x010a
        /*0e2e*/ 	.byte	0x3f
	.zero		1


	//   ....[62]....
        /*0e30*/ 	.word	0x000122c0
        /*0e34*/ 	.word	0x00000003
        /*0e38*/ 	.word	0x00022860
        /*0e3c*/ 	.short	0x010a
        /*0e3e*/ 	.byte	0x3f
	.zero		1


	//   ....[63]....
        /*0e40*/ 	.word	0x00012880
        /*0e44*/ 	.word	0x00000003
        /*0e48*/ 	.word	0x00022850
        /*0e4c*/ 	.short	0x0101
        /*0e4e*/ 	.byte	0x3f
	.zero		1


	//   ....[64]....
        /*0e50*/ 	.word	0x00012920
        /*0e54*/ 	.word	0x00000003
        /*0e58*/ 	.word	0x00000000
        /*0e5c*/ 	.short	0x0101
        /*0e5e*/ 	.byte	0x3f
	.zero		1


	//   ....[65]....
        /*0e60*/ 	.word	0x00012bc0
        /*0e64*/ 	.word	0x00000004
        /*0e68*/ 	.word	0x00022820
        /*0e6c*/ 	.short	0x010a
        /*0e6e*/ 	.byte	0x3f
	.zero		1


	//   ....[66]....
        /*0e70*/ 	.word	0x00012d40
        /*0e74*/ 	.word	0x00000005
        /*0e78*/ 	.word	0x00022840
        /*0e7c*/ 	.short	0x010a
        /*0e7e*/ 	.byte	0x3f
	.zero		1


	//   ....[67]....
        /*0e80*/ 	.word	0x00012de0
        /*0e84*/ 	.word	0x0000001f
        /*0e88*/ 	.word	0x00022840
        /*0e8c*/ 	.short	0x010a
        /*0e8e*/ 	.byte	0x3f
	.zero		1


	//   ....[68]....
        /*0e90*/ 	.word	0x00012e20
        /*0e94*/ 	.word	0x00000005
        /*0e98*/ 	.word	0x00022860
        /*0e9c*/ 	.short	0x010a
        /*0e9e*/ 	.byte	0x3f
	.zero		1


	//   ....[69]....
        /*0ea0*/ 	.word	0x00012e60
        /*0ea4*/ 	.word	0x0000001f
        /*0ea8*/ 	.word	0x00022860
        /*0eac*/ 	.short	0x010a
        /*0eae*/ 	.byte	0x3f
	.zero		1


	//   ....[70]....
        /*0eb0*/ 	.word	0x00012ea0
        /*0eb4*/ 	.word	0x00000005
        /*0eb8*/ 	.word	0x00022880
        /*0ebc*/ 	.short	0x010a
        /*0ebe*/ 	.byte	0x3f
	.zero		1


	//   ....[71]....
        /*0ec0*/ 	.word	0x00012ee0
        /*0ec4*/ 	.word	0x0000001f
        /*0ec8*/ 	.word	0x00022880
        /*0ecc*/ 	.short	0x010a
        /*0ece*/ 	.byte	0x3f
	.zero		1


	//   ....[72]....
        /*0ed0*/ 	.word	0x00012f50
        /*0ed4*/ 	.word	0x00000003
        /*0ed8*/ 	.word	0x00022800
        /*0edc*/ 	.short	0x010a
        /*0ede*/ 	.byte	0x3f
	.zero		1


	//   ....[73]....
        /*0ee0*/ 	.word	0x00012fa0
        /*0ee4*/ 	.word	0x00000000
        /*0ee8*/ 	.word	0x00022830
        /*0eec*/ 	.short	0x010a
        /*0eee*/ 	.byte	0x3f
	.zero		1


	//   ....[74]....
        /*0ef0*/ 	.word	0x00013000
        /*0ef4*/ 	.word	0x00000005
        /*0ef8*/ 	.word	0x00022830
        /*0efc*/ 	.short	0x010a
        /*0efe*/ 	.byte	0x3f
	.zero		1


	//   ....[75]....
        /*0f00*/ 	.word	0x00013060
        /*0f04*/ 	.word	0x00000005
        /*0f08*/ 	.word	0x00022850
        /*0f0c*/ 	.short	0x010a
        /*0f0e*/ 	.byte	0x3f
	.zero		1


	//   ....[76]....
        /*0f10*/ 	.word	0x000130c0
        /*0f14*/ 	.word	0x00000005
        /*0f18*/ 	.word	0x00022830
        /*0f1c*/ 	.short	0x010a
        /*0f1e*/ 	.byte	0x3f
	.zero		1


	//   ....[77]....
        /*0f20*/ 	.word	0x00013120
        /*0f24*/ 	.word	0x00000005
        /*0f28*/ 	.word	0x00022850
        /*0f2c*/ 	.short	0x010a
        /*0f2e*/ 	.byte	0x3f
	.zero		1


	//   ....[78]....
        /*0f30*/ 	.word	0x00013180
        /*0f34*/ 	.word	0x00000006
        /*0f38*/ 	.word	0x00022850
        /*0f3c*/ 	.short	0x010a
        /*0f3e*/ 	.byte	0x3f
	.zero		1


	//   ....[79]....
        /*0f40*/ 	.word	0x00013280
        /*0f44*/ 	.word	0x00000000
        /*0f48*/ 	.word	0x00022880
        /*0f4c*/ 	.short	0x010a
        /*0f4e*/ 	.byte	0x3f
	.zero		1


	//   ....[80]....
        /*0f50*/ 	.word	0x00013f70
        /*0f54*/ 	.word	0x00000000
        /*0f58*/ 	.word	0x00022840
        /*0f5c*/ 	.short	0x010a
        /*0f5e*/ 	.byte	0x3f
	.zero		1


	//   ....[81]....
        /*0f60*/ 	.word	0x00015400
        /*0f64*/ 	.word	0x00000011
        /*0f68*/ 	.word	0x00022820
        /*0f6c*/ 	.short	0x010a
        /*0f6e*/ 	.byte	0x3f
	.zero		1


	//   ....[82]....
        /*0f70*/ 	.word	0x00015450
        /*0f74*/ 	.word	0x00000000
        /*0f78*/ 	.word	0x00022880
        /*0f7c*/ 	.short	0x010a
        /*0f7e*/ 	.byte	0x3f
	.zero		1


	//   ....[83]....
        /*0f80*/ 	.word	0x00015f50
        /*0f84*/ 	.word	0x00000000
        /*0f88*/ 	.word	0x00022840
        /*0f8c*/ 	.short	0x010a
        /*0f8e*/ 	.byte	0x3f
	.zero		1


	//   ....[84]....
        /*0f90*/ 	.word	0x00016a30
        /*0f94*/ 	.word	0x00000003
        /*0f98*/ 	.word	0x00022870
        /*0f9c*/ 	.short	0x010a
        /*0f9e*/ 	.byte	0x3f
	.zero		1


	//   ....[85]....
        /*0fa0*/ 	.word	0x00016a80
        /*0fa4*/ 	.word	0x00000003
        /*0fa8*/ 	.word	0x00022860
        /*0fac*/ 	.short	0x010a
        /*0fae*/ 	.byte	0x3f
	.zero		1


	//   ....[86]....
        /*0fb0*/ 	.word	0x00016ad0
        /*0fb4*/ 	.word	0x00000003
        /*0fb8*/ 	.word	0x00022870
        /*0fbc*/ 	.short	0x010a
        /*0fbe*/ 	.byte	0x3f
	.zero		1


	//   ....[87]....
        /*0fc0*/ 	.word	0x00016b20
        /*0fc4*/ 	.word	0x00000003
        /*0fc8*/ 	.word	0x00022860
        /*0fcc*/ 	.short	0x010a
        /*0fce*/ 	.byte	0x3f
	.zero		1


	//   ....[88]....
        /*0fd0*/ 	.word	0x00016b70
        /*0fd4*/ 	.word	0x00000004
        /*0fd8*/ 	.word	0x00022820
        /*0fdc*/ 	.short	0x010a
        /*0fde*/ 	.byte	0x3f
	.zero		1


	//   ....[89]....
        /*0fe0*/ 	.word	0x00016d10
        /*0fe4*/ 	.word	0x00000005
        /*0fe8*/ 	.word	0x00022840
        /*0fec*/ 	.short	0x010a
        /*0fee*/ 	.byte	0x3f
	.zero		1


	//   ....[90]....
        /*0ff0*/ 	.word	0x00016d60
        /*0ff4*/ 	.word	0x0000001f
        /*0ff8*/ 	.word	0x00022840
        /*0ffc*/ 	.short	0x010a
        /*0ffe*/ 	.byte	0x3f
	.zero		1


	//   ....[91]....
        /*1000*/ 	.word	0x00016db0
        /*1004*/ 	.word	0x00000005
        /*1008*/ 	.word	0x00022860
        /*100c*/ 	.short	0x010a
        /*100e*/ 	.byte	0x3f
	.zero		1


	//   ....[92]....
        /*1010*/ 	.word	0x00016e00
        /*1014*/ 	.word	0x0000001f
        /*1018*/ 	.word	0x00022860
        /*101c*/ 	.short	0x010a
        /*101e*/ 	.byte	0x3f
	.zero		1


	//   ....[93]....
        /*1020*/ 	.word	0x00016e50
        /*1024*/ 	.word	0x00000005
        /*1028*/ 	.word	0x00022880
        /*102c*/ 	.short	0x010a
        /*102e*/ 	.byte	0x3f
	.zero		1


	//----- nvinfo : EIATTR_NUM_MBARRIERS
	.align		4
.L_1046:
        /*1030*/ 	.byte	0x03, 0x38
        /*1032*/ 	.short	0x0016


	//----- nvinfo : EIATTR_EXIT_INSTR_OFFSETS
	.align		4
        /*1034*/ 	.byte	0x04, 0x1c
        /*1036*/ 	.short	(.L_1048 - .L_1047)


	//   ....[0]....
.L_1047:
        /*1038*/ 	.word	0x000009a0


	//   ....[1]....
        /*103c*/ 	.word	0x0000d560


	//   ....[2]....
        /*1040*/ 	.word	0x00012f30


	//----- nvinfo : EIATTR_MAX_THREADS
	.align		4
.L_1048:
        /*1044*/ 	.byte	0x04, 0x05
        /*1046*/ 	.short	(.L_1050 - .L_1049)
.L_1049:
        /*1048*/ 	.word	0x00000180
        /*104c*/ 	.word	0x00000001
        /*1050*/ 	.word	0x00000001


	//----- nvinfo : EIATTR_CRS_STACK_SIZE
	.align		4
.L_1050:
        /*1054*/ 	.byte	0x04, 0x1e
        /*1056*/ 	.short	(.L_1052 - .L_1051)
.L_1051:
        /*1058*/ 	.word	0x00000000


	//----- nvinfo : EIATTR_CBANK_PARAM_SIZE
	.align		4
.L_1052:
        /*105c*/ 	.byte	0x03, 0x19
        /*105e*/ 	.short	0x0af0


	//----- nvinfo : EIATTR_PARAM_CBANK
	.align		4
        /*1060*/ 	.byte	0x04, 0x0a
        /*1062*/ 	.short	(.L_1054 - .L_1053)
	.align		4
.L_1053:
        /*1064*/ 	.word	index@(.nv.constant0._ZN7cutlass13device_kernelIN5flash11enable_sm90INS1_16FlashAttnFwdSm90INS1_25CollectiveMainloopFwdSm90ILi2EN4cute5tupleIJNS5_1CILi1EEES8_S8_EEENS6_IJNS7_ILi128EEENS7_ILi160EEESA_EEELi128ENS_12float_e4m3_tEfNS_4arch4Sm90ELb1ELb0ELb0ELb0ELb1ELb0ELb0ELb1ELb1ELb1ELb0ELb0EEENS1_21CollectiveEpilogueFwdINS6_IJSA_SA_SB_EEES9_NS_10bfloat16_tESF_Li256ELb0ELb1ELb0ELb1EEENS1_30DynamicPersistentTileSchedulerILi256ELi128ELb0ELb1ELb1EEEEEEEEEvNT_6ParamsE)
        /*1068*/ 	.short	0x0210
        /*106a*/ 	.short	0x0af0


	//----- nvinfo : EIATTR_SW_WAR
	.align		4
.L_1054:
        /*106c*/ 	.byte	0x04, 0x36
        /*106e*/ 	.short	(.L_1056 - .L_1055)
.L_1055:
        /*1070*/ 	.word	0x00000008
.L_1056:


//--------------------- .nv.info._ZN7cutlass13device_kernelIN5flash11enable_sm90INS1_16FlashAttnFwdSm90INS1_25CollectiveMainloopFwdSm90ILi2EN4cute5tupleIJNS5_1CILi1EEES8_S8_EEENS6_IJNS7_ILi128EEENS7_ILi160EEESA_EEELi128ENS_12float_e4m3_tEfNS_4arch4Sm90ELb1ELb0ELb0ELb1ELb1ELb0ELb0ELb1ELb1ELb1ELb0ELb0EEENS1_21CollectiveEpilogueFwdINS6_IJSA_SA_SB_EEES9_NS_10bfloat16_tESF_Li256ELb1ELb1ELb0ELb1EEENS1_36VarlenDynamicPersistentTileSchedulerILi128ELi160ELi256ELi128ELb0ELb1ELb1ELb1ELb1ELb1EEEEEEEEEvNT_6ParamsE --------------------------
	.section	.nv.info._ZN7cutlass13device_kernelIN5flash11enable_sm90INS1_16FlashAttnFwdSm90INS1_25CollectiveMainloopFwdSm90ILi2EN4cute5tupleIJNS5_1CILi1EEES8_S8_EEENS6_IJNS7_ILi128EEENS7_ILi160EEESA_EEELi128ENS_12float_e4m3_tEfNS_4arch4Sm90ELb1ELb0ELb0ELb1ELb1ELb0ELb0ELb1ELb1ELb1ELb0ELb0EEENS1_21CollectiveEpilogueFwdINS6_IJSA_SA_SB_EEES9_NS_10bfloat16_tESF_Li256ELb1ELb1ELb0ELb1EEENS1_36VarlenDynamicPersistentTileSchedulerILi128ELi160ELi256ELi128ELb0ELb1ELb1ELb1ELb1ELb1EEEEEEEEEvNT_6ParamsE,"",@"SHT_CUDA_INFO"
	.sectionflags	@""
	.align	4


	//----- nvinfo : EIATTR_CUDA_API_VERSION
	.align		4
        /*0000*/ 	.byte	0x04, 0x37
        /*0002*/ 	.short	(.L_1058 - .L_1057)
.L_1057:
        /*0004*/ 	.word	0x00000082


	//----- nvinfo : EIATTR_KPARAM_INFO
	.align		4
.L_1058:
        /*0008*/ 	.byte	0x04, 0x17
        /*000a*/ 	.short	(.L_1060 - .L_1059)
.L_1059:
        /*000c*/ 	.word	0x00000000
        /*0010*/ 	.short	0x0000
        /*0012*/ 	.short	0x0070
        /*0014*/ 	.byte	0x00, 0xf0, 0x01, 0x2a


	//----- nvinfo : EIATTR_SPARSE_MMA_MASK
	.align		4
.L_1060:
        /*0018*/ 	.byte	0x03, 0x50
        /*001a*/ 	.short	0x0000


	//----- nvinfo : EIATTR_MAXREG_COUNT
	.align		4
        /*001c*/ 	.byte	0x03, 0x1b
        /*001e*/ 	.short	0x00a8


	//----- nvinfo : EIATTR_NUM_BARRIERS
	.align		4
        /*0020*/ 	.byte	0x02, 0x4c
        /*0022*/ 	.byte	0x10
	.zero		1


	//----- nvinfo : EIATTR_EXTERNS
	.align		4
        /*0024*/ 	.byte	0x04, 0x0f
        /*0026*/ 	.short	(.L_1062 - .L_1061)


	//   ....[0]....
	.align		4
.L_1061:
        /*0028*/ 	.word	index@(__assertfail)


	//----- nvinfo : EIATTR_ANNOTATIONS
	.align		4
.L_1062:
        /*002c*/ 	.byte	0x04, 0x55
        /*002e*/ 	.short	(.L_1064 - .L_1063)


	//   ....[0]....
.L_1063:
        /* <DEDUP_REMOVED lines=15> */


	//----- nvinfo : EIATTR_MERCURY_ISA_VERSION
	.align		4
.L_1064:
        /*0108*/ 	.byte	0x03, 0x5f
        /*010a*/ 	.short	0x0101


	//----- nvinfo : EIATTR_UNUSED_LOAD_BYTE_OFFSET
	.align		4
        /*010c*/ 	.byte	0x04, 0x44
        /*010e*/ 	.short	(.L_1066 - .L_1065)


	//   ....[0]....
.L_1065:
        /*0110*/ 	.word	0x00000980
        /*0114*/ 	.word	0x0000fff0


	//   ....[1]....
        /*0118*/ 	.word	0x0000b310
        /*011c*/ 	.word	0x0000fff0


	//----- nvinfo : EIATTR_INT_WARP_WIDE_INSTR_OFFSETS
	.align		4
.L_1066:
        /*0120*/ 	.byte	0x04, 0x31
        /*0122*/ 	.short	(.L_1068 - .L_1067)


	//   ....[0]....
.L_1067:
        /*0124*/ 	.word	0x000000c0


	//   ....[1]....
        /*0128*/ 	.word	0x000000d0


	//   ....[2]....
        /*012c*/ 	.word	0x00000170


	//   ....[3]....
        /*0130*/ 	.word	0x0000f030


	//   ....[4]....
        /*0134*/ 	.word	0x0000f0c0


	//   ....[5]....
        /*0138*/ 	.word	0x00013240


	//   ....[6]....
        /*013c*/ 	.word	0x000132d0


	//----- nvinfo : EIATTR_COOP_GROUP_MASK_REGIDS
	.align		4
.L_1068:
        /*0140*/ 	.byte	0x04, 0x29
        /*0142*/ 	.short	(.L_1070 - .L_1069)


	//   ....[0]....
.L_1069:
        /*0144*/ 	.word	0xffffffff


	//   ....[1]....
        /*0148*/ 	.word	0xffffffff


	//   ....[2]....
        /*014c*/ 	.word	0xffffffff


	//   ....[3]....
        /*0150*/ 	.word	0xffffffff


	//   ....[4]....
        /*0154*/ 	.word	0xffffffff


	//   ....[5]....
        /*0158*/ 	.word	0xffffffff


	//   ....[6]....
        /*015c*/ 	.word	0xffffffff


	//   ....[7]....
        /*0160*/ 	.word	0xffffffff


	//   ....[8]....
        /*0164*/ 	.word	0xffffffff


	//   ....[9]....
        /*0168*/ 	.word	0xffffffff


	//   ....[10]....
        /*016c*/ 	.word	0xffffffff


	//   ....[11]....
        /*0170*/ 	.word	0xffffffff


	//   ....[12]....
        /*0174*/ 	.word	0xffffffff


	//   ....[13]....
        /*0178*/ 	.word	0xffffffff


	//   ....[14]....
        /*017c*/ 	.word	0xffffffff


	//   ....[15]....
        /*0180*/ 	.word	0xffffffff


	//   ....[16]....
        /*0184*/ 	.word	0xffffffff


	//   ....[17]....
        /*0188*/ 	.word	0xffffffff


	//   ....[18]....
        /*018c*/ 	.word	0xffffffff


	//   ....[19]....
        /*0190*/ 	.word	0xffffffff


	//   ....[20]....
        /*0194*/ 	.word	0xffffffff


	//   ....[21]....
        /*0198*/ 	.word	0xffffffff


	//   ....[22]....
        /*019c*/ 	.word	0xffffffff


	//   ....[23]....
        /*01a0*/ 	.word	0xffffffff


	//   ....[24]....
        /*01a4*/ 	.word	0xffffffff


	//   ....[25]....
        /*01a8*/ 	.word	0xffffffff


	//   ....[26]....
        /*01ac*/ 	.word	0xffffffff


	//   ....[27]....
        /*01b0*/ 	.word	0xffffffff


	//   ....[28]....
        /*01b4*/ 	.word	0xffffffff


	//   ....[29]....
        /*01b8*/ 	.word	0xffffffff


	//   ....[30]....
        /*01bc*/ 	.word	0xffffffff


	//   ....[31]....
        /*01c0*/ 	.word	0xffffffff


	//   ....[32]....
        /*01c4*/ 	.word	0xffffffff


	//   ....[33]....
        /*01c8*/ 	.word	0xffffffff


	//   ....[34]....
        /*01cc*/ 	.word	0xffffffff


	//   ....[35]....
        /*01d0*/ 	.word	0xffffffff


	//   ....[36]....
        /*01d4*/ 	.word	0xffffffff


	//   ....[37]....
        /*01d8*/ 	.word	0xffffffff


	//   ....[38]....
        /*01dc*/ 	.word	0xffffffff


	//   ....[39]....
        /*01e0*/ 	.word	0xffffffff


	//   ....[40]....
        /*01e4*/ 	.word	0xffffffff


	//   ....[41]....
        /*01e8*/ 	.word	0xffffffff


	//   ....[42]....
        /*01ec*/ 	.word	0xffffffff


	//   ....[43]....
        /*01f0*/ 	.word	0xffffffff


	//   ....[44]....
        /*01f4*/ 	.word	0xffffffff


	//   ....[45]....
        /*01f8*/ 	.word	0xffffffff


	//   ....[46]....
        /*01fc*/ 	.word	0xffffffff


	//   ....[47]....
        /*0200*/ 	.word	0xffffffff


	//   ....[48]....
        /*0204*/ 	.word	0xffffffff


	//   ....[49]....
        /*0208*/ 	.word	0xffffffff


	//   ....[50]....
        /*020c*/ 	.word	0xffffffff


	//   ....[51]....
        /*0210*/ 	.word	0xffffffff


	//   ....[52]....
        /*0214*/ 	.word	0xffffffff


	//   ....[53]....
        /*0218*/ 	.word	0xffffffff


	//   ....[54]....
        /*021c*/ 	.word	0xffffffff


	//   ....[55]....
        /*0220*/ 	.word	0xffffffff


	//   ....[56]....
        /*0224*/ 	.word	0xffffffff


	//   ....[57]....
        /*0228*/ 	.word	0xffffffff


	//   ....[58]....
        /*022c*/ 	.word	0xffffffff


	//   ....[59]....
        /*0230*/ 	.word	0xffffffff


	//   ....[60]....
        /*0234*/ 	.word	0xffffffff


	//   ....[61]....
        /*0238*/ 	.word	0xffffffff


	//   ....[62]....
        /*023c*/ 	.word	0xffffffff


	//   ....[63]....
        /*0240*/ 	.word	0xffffffff


	//   ....[64]....
        /*0244*/ 	.word	0xffffffff


	//   ....[65]....
        /*0248*/ 	.word	0xffffffff


	//   ....[66]....
        /*024c*/ 	.word	0xffffffff


	//   ....[67]....
        /*0250*/ 	.word	0xffffffff


	//   ....[68]....
        /*0254*/ 	.word	0xffffffff


	//   ....[69]....
        /*0258*/ 	.word	0xffffffff


	//   ....[70]....
        /*025c*/ 	.word	0xffffffff


	//   ....[71]....
        /*0260*/ 	.word	0xffffffff


	//   ....[72]....
        /*0264*/ 	.word	0xffffffff


	//   ....[73]....
        /*0268*/ 	.word	0xffffffff


	//   ....[74]....
        /*026c*/ 	.word	0xffffffff


	//   ....[75]....
        /*0270*/ 	.word	0xffffffff


	//   ....[76]....
        /*0274*/ 	.word	0xffffffff


	//   ....[77]....
        /*0278*/ 	.word	0xffffffff


	//   ....[78]....
        /*027c*/ 	.word	0xffffffff


	//   ....[79]....
        /*0280*/ 	.word	0xffffffff


	//   ....[80]....
        /*0284*/ 	.word	0xffffffff


	//   ....[81]....
        /*0288*/ 	.word	0xffffffff


	//   ....[82]....
        /*028c*/ 	.word	0xffffffff


	//   ....[83]....
        /*0290*/ 	.word	0xffffffff


	//   ....[84]....
        /*0294*/ 	.word	0xffffffff


	//   ....[85]....
        /*0298*/ 	.word	0xffffffff


	//   ....[86]....
        /*029c*/ 	.word	0xffffffff


	//   ....[87]....
        /*02a0*/ 	.word	0xffffffff


	//   ....[88]....
        /*02a4*/ 	.word	0xffffffff


	//   ....[89]....
        /*02a8*/ 	.word	0xffffffff


	//   ....[90]....
        /*02ac*/ 	.word	0xffffffff


	//   ....[91]....
        /*02b0*/ 	.word	0xffffffff


	//   ....[92]....
        /*02b4*/ 	.word	0xffffffff


	//   ....[93]....
        /*02b8*/ 	.word	0xffffffff


	//   ....[94]....
        /*02bc*/ 	.word	0xffffffff


	//   ....[95]....
        /*02c0*/ 	.word	0xffffffff


	//   ....[96]....
        /*02c4*/ 	.word	0xffffffff


	//   ....[97]....
        /*02c8*/ 	.word	0xffffffff


	//   ....[98]....
        /*02cc*/ 	.word	0xffffffff


	//   ....[99]....
        /*02d0*/ 	.word	0xffffffff


	//   ....[100]....
        /*02d4*/ 	.word	0xffffffff


	//   ....[101]....
        /*02d8*/ 	.word	0xffffffff


	//   ....[102]....
        /*02dc*/ 	.word	0xffffffff


	//   ....[103]....
        /*02e0*/ 	.word	0xffffffff


	//   ....[104]....
        /*02e4*/ 	.word	0xffffffff


	//   ....[105]....
        /*02e8*/ 	.word	0xffffffff


	//   ....[106]....
        /*02ec*/ 	.word	0xffffffff


	//   ....[107]....
        /*02f0*/ 	.word	0xffffffff


	//   ....[108]....
        /*02f4*/ 	.word	0xffffffff


	//   ....[109]....
        /*02f8*/ 	.word	0xffffffff


	//   ....[110]....
        /*02fc*/ 	.word	0xffffffff


	//   ....[111]....
        /*0300*/ 	.word	0xffffffff


	//   ....[112]....
        /*0304*/ 	.word	0xffffffff


	//   ....[113]....
        /*0308*/ 	.word	0xffffffff


	//   ....[114]....
        /*030c*/ 	.word	0xffffffff


	//   ....[115]....
        /*0310*/ 	.word	0xffffffff


	//   ....[116]....
        /*0314*/ 	.word	0xffffffff


	//   ....[117]....
        /*0318*/ 	.word	0xffffffff


	//   ....[118]....
        /*031c*/ 	.word	0xffffffff


	//   ....[119]....
        /*0320*/ 	.word	0xffffffff


	//   ....[120]....
        /*0324*/ 	.word	0xffffffff


	//   ....[121]....
        /*0328*/ 	.word	0xffffffff


	//   ....[122]....
        /*032c*/ 	.word	0xffffffff


	//   ....[123]....
        /*0330*/ 	.word	0xffffffff


	//   ....[124]....
        /*0334*/ 	.word	0xffffffff


	//   ....[125]....
        /*0338*/ 	.word	0xffffffff


	//   ....[126]....
        /*033c*/ 	.word	0xffffffff


	//   ....[127]....
        /*0340*/ 	.word	0xffffffff


	//   ....[128]....
        /*0344*/ 	.word	0xffffffff


	//   ....[129]....
        /*0348*/ 	.word	0xffffffff


	//   ....[130]....
        /*034c*/ 	.word	0xffffffff


	//   ....[131]....
        /*0350*/ 	.word	0xffffffff


	//   ....[132]....
        /*0354*/ 	.word	0xffffffff


	//   ....[133]....
        /*0358*/ 	.word	0xffffffff


	//   ....[134]....
        /*035c*/ 	.word	0xffffffff


	//   ....[135]....
        /*0360*/ 	.word	0xffffffff


	//   ....[136]....
        /*0364*/ 	.word	0xffffffff


	//   ....[137]....
        /*0368*/ 	.word	0xffffffff


	//   ....[138]....
        /*036c*/ 	.word	0xffffffff


	//   ....[139]....
        /*0370*/ 	.word	0xffffffff


	//   ....[140]....
        /*0374*/ 	.word	0xffffffff


	//   ....[141]....
        /*0378*/ 	.word	0xffffffff


	//   ....[142]....
        /*037c*/ 	.word	0xffffffff


	//   ....[143]....
        /*0380*/ 	.word	0xffffffff


	//   ....[144]....
        /*0384*/ 	.word	0xffffffff


	//   ....[145]....
        /*0388*/ 	.word	0xffffffff


	//   ....[146]....
        /*038c*/ 	.word	0xffffffff


	//   ....[147]....
        /*0390*/ 	.word	0xffffffff


	//   ....[148]....
        /*0394*/ 	.word	0xffffffff


	//   ....[149]....
        /*0398*/ 	.word	0xffffffff


	//   ....[150]....
        /*039c*/ 	.word	0xffffffff


	//   ....[151]....
        /*03a0*/ 	.word	0xffffffff


	//   ....[152]....
        /*03a4*/ 	.word	0xffffffff


	//   ....[153]....
        /*03a8*/ 	.word	0xffffffff


	//   ....[154]....
        /*03ac*/ 	.word	0xffffffff


	//   ....[155]....
        /*03b0*/ 	.word	0xffffffff


	//   ....[156]....
        /*03b4*/ 	.word	0xffffffff


	//   ....[157]....
        /*03b8*/ 	.word	0xffffffff


	//   ....[158]....
        /*03bc*/ 	.word	0xffffffff


	//   ....[159]....
        /*03c0*/ 	.word	0xffffffff


	//   ....[160]....
        /*03c4*/ 	.word	0xffffffff


	//   ....[161]....
        /*03c8*/ 	.word	0xffffffff


	//   ....[162]....
        /*03cc*/ 	.word	0xffffffff


	//   ....[163]....
        /*03d0*/ 	.word	0xffffffff


	//   ....[164]....
        /*03d4*/ 	.word	0xffffffff


	//   ....[165]....
        /*03d8*/ 	.word	0xffffffff


	//   ....[166]....
        /*03dc*/ 	.word	0xffffffff


	//   ....[167]....
        /*03e0*/ 	.word	0xffffffff


	//   ....[168]....
        /*03e4*/ 	.word	0xffffffff


	//   ....[169]....
        /*03e8*/ 	.word	0xffffffff


	//   ....[170]....
        /*03ec*/ 	.word	0xffffffff


	//   ....[171]....
        /*03f0*/ 	.word	0xffffffff


	//   ....[172]....
        /*03f4*/ 	.word	0xffffffff


	//   ....[173]....
        /*03f8*/ 	.word	0xffffffff


	//   ....[174]....
        /*03fc*/ 	.word	0xffffffff


	//   ....[175]....
        /*0400*/ 	.word	0xffffffff


	//   ....[176]....
        /*0404*/ 	.word	0xffffffff


	//   ....[177]....
        /*0408*/ 	.word	0xffffffff


	//   ....[178]....
        /*040c*/ 	.word	0xffffffff


	//   ....[179]....
        /*0410*/ 	.word	0xffffffff


	//   ....[180]....
        /*0414*/ 	.word	0xffffffff


	//   ....[181]....
        /*0418*/ 	.word	0xffffffff


	//   ....[182]....
        /*041c*/ 	.word	0xffffffff


	//   ....[183]....
        /*0420*/ 	.word	0xffffffff


	//   ....[184]....
        /*0424*/ 	.word	0xffffffff


	//   ....[185]....
        /*0428*/ 	.word	0xffffffff


	//   ....[186]....
        /*042c*/ 	.word	0xffffffff


	//   ....[187]....
        /*0430*/ 	.word	0xffffffff


	//   ....[188]....
        /*0434*/ 	.word	0xffffffff


	//   ....[189]....
        /*0438*/ 	.word	0xffffffff


	//   ....[190]....
        /*043c*/ 	.word	0xffffffff


	//   ....[191]....
        /*0440*/ 	.word	0xffffffff


	//   ....[192]....
        /*0444*/ 	.word	0xffffffff


	//   ....[193]....
        /*0448*/ 	.word	0xffffffff


	//   ....[194]....
        /*044c*/ 	.word	0xffffffff


	//   ....[195]....
        /*0450*/ 	.word	0xffffffff


	//   ....[196]....
        /*0454*/ 	.word	0xffffffff


	//   ....[197]....
        /*0458*/ 	.word	0xffffffff


	//   ....[198]....
        /*045c*/ 	.word	0xffffffff


	//   ....[199]....
        /*0460*/ 	.word	0xffffffff


	//   ....[200]....
        /*0464*/ 	.word	0xffffffff


	//   ....[201]....
        /*0468*/ 	.word	0xffffffff


	//   ....[202]....
        /*046c*/ 	.word	0xffffffff


	//   ....[203]....
        /*0470*/ 	.word	0xffffffff


	//   ....[204]....
        /*0474*/ 	.word	0xffffffff


	//   ....[205]....
        /*0478*/ 	.word	0xffffffff


	//   ....[206]....
        /*047c*/ 	.word	0xffffffff


	//   ....[207]....
        /*0480*/ 	.word	0xffffffff


	//   ....[208]....
        /*0484*/ 	.word	0xffffffff


	//   ....[209]....
        /*0488*/ 	.word	0x0500000f


	//   ....[210]....
        /*048c*/ 	.word	0x0500000f


	//   ....[211]....
        /*0490*/ 	.word	0x0500000f


	//   ....[212]....
        /*0494*/ 	.word	0x0500000f


	//   ....[213]....
        /*0498*/ 	.word	0x0500000f


	//   ....[214]....
        /*049c*/ 	.word	0x0500000f


	//   ....[215]....
        /*04a0*/ 	.word	0x0500000f


	//   ....[216]....
        /*04a4*/ 	.word	0x0500000f


	//   ....[217]....
        /*04a8*/ 	.word	0x0500000f


	//   ....[218]....
        /*04ac*/ 	.word	0x0500000f


	//   ....[219]....
        /*04b0*/ 	.word	0x0500000f


	//   ....[220]....
        /*04b4*/ 	.word	0x0500000f


	//   ....[221]....
        /*04b8*/ 	.word	0x0500000f


	//   ....[222]....
        /*04bc*/ 	.word	0x0500000f


	//   ....[223]....
        /*04c0*/ 	.word	0x0500000f


	//   ....[224]....
        /*04c4*/ 	.word	0x0500000f


	//   ....[225]....
        /*04c8*/ 	.word	0x0500000f


	//   ....[226]....
        /*04cc*/ 	.word	0x0500000f


	//   ....[227]....
        /*04d0*/ 	.word	0x0500000f


	//   ....[228]....
        /*04d4*/ 	.word	0x0500000f


	//   ....[229]....
        /*04d8*/ 	.word	0x0500000f


	//   ....[230]....
        /*04dc*/ 	.word	0x0500000f


	//   ....[231]....
        /*04e0*/ 	.word	0x0500000f


	//   ....[232]....
        /*04e4*/ 	.word	0x0500000f


	//   ....[233]....
        /*04e8*/ 	.word	0x0500000f


	//   ....[234]....
        /*04ec*/ 	.word	0x0500000f


	//   ....[235]....
        /*04f0*/ 	.word	0x0500000f


	//   ....[236]....
        /*04f4*/ 	.word	0x0500000f


	//   ....[237]....
        /*04f8*/ 	.word	0x0500000f


	//   ....[238]....
        /*04fc*/ 	.word	0x0500000f


	//   ....[239]....
        /*0500*/ 	.word	0x0500000f


	//   ....[240]....
        /*0504*/ 	.word	0x0500000f


	//   ....[241]....
        /*0508*/ 	.word	0x0500000f


	//   ....[242]....
        /*050c*/ 	.word	0x0500000f


	//   ....[243]....
        /*0510*/ 	.word	0x0500000f


	//   ....[244]....
        /*0514*/ 	.word	0x0500000f


	//   ....[245]....
        /*0518*/ 	.word	0x0500000f


	//   ....[246]....
        /*051c*/ 	.word	0x0500000f


	//   ....[247]....
        /*0520*/ 	.word	0x0500000f


	//   ....[248]....
        /*0524*/ 	.word	0x0500000f


	//   ....[249]....
        /*0528*/ 	.word	0x0500000f


	//   ....[250]....
        /*052c*/ 	.word	0x0500000f


	//   ....[251]....
        /*0530*/ 	.word	0x0500000f


	//   ....[252]....
        /*0534*/ 	.word	0x0500000f


	//   ....[253]....
        /*0538*/ 	.word	0x0500000f


	//   ....[254]....
        /*053c*/ 	.word	0x0500000f


	//   ....[255]....
        /*0540*/ 	.word	0x0500000f


	//   ....[0]....
        /*0544*/ 	.word	0x0500000f


	//   ....[1]....
        /*0548*/ 	.word	0x0500000f


	//   ....[2]....
        /*054c*/ 	.word	0x0500000f


	//   ....[3]....
        /*0550*/ 	.word	0x0500000f


	//   ....[4]....
        /*0554*/ 	.word	0x0500000f


	//   ....[5]....
        /*0558*/ 	.word	0x0500000f


	//   ....[6]....
        /*055c*/ 	.word	0x0500000f


	//   ....[7]....
        /*0560*/ 	.word	0x0500000f


	//   ....[8]....
        /*0564*/ 	.word	0x0500000f


	//   ....[9]....
        /*0568*/ 	.word	0x0500000f


	//   ....[10]....
        /*056c*/ 	.word	0x0500000f


	//   ....[11]....
        /*0570*/ 	.word	0x0500000f


	//   ....[12]....
        /*0574*/ 	.word	0x0500000f


	//   ....[13]....
        /*0578*/ 	.word	0x0500000f


	//   ....[14]....
        /*057c*/ 	.word	0x0500000f


	//   ....[15]....
        /*0580*/ 	.word	0x0500000f


	//   ....[16]....
        /*0584*/ 	.word	0x0500000f


	//   ....[17]....
        /*0588*/ 	.word	0x0500000f


	//   ....[18]....
        /*058c*/ 	.word	0x0500000f


	//   ....[19]....
        /*0590*/ 	.word	0x0500000f


	//   ....[20]....
        /*0594*/ 	.word	0x0500000f


	//   ....[21]....
        /*0598*/ 	.word	0x0500000f


	//   ....[22]....
        /*059c*/ 	.word	0x0500000f


	//   ....[23]....
        /*05a0*/ 	.word	0x0500000f


	//   ....[24]....
        /*05a4*/ 	.word	0x0500000f


	//   ....[25]....
        /*05a8*/ 	.word	0x0500000f


	//   ....[26]....
        /*05ac*/ 	.word	0x0500000f


	//   ....[27]....
        /*05b0*/ 	.word	0x0500000f


	//   ....[28]....
        /*05b4*/ 	.word	0x0500000f


	//   ....[29]....
        /*05b8*/ 	.word	0x0500000f


	//   ....[30]....
        /*05bc*/ 	.word	0x0500000f


	//   ....[31]....
        /*05c0*/ 	.word	0x0500000f


	//   ....[32]....
        /*05c4*/ 	.word	0x0500000f


	//   ....[33]....
        /*05c8*/ 	.word	0x0500000f


	//   ....[34]....
        /*05cc*/ 	.word	0x0500000f


	//   ....[35]....
        /*05d0*/ 	.word	0x0500000f


	//   ....[36]....
        /*05d4*/ 	.word	0x0500000f


	//   ....[37]....
        /*05d8*/ 	.word	0x0500000f


	//   ....[38]....
        /*05dc*/ 	.word	0x0500000f


	//   ....[39]....
        /*05e0*/ 	.word	0x0500000f


	//   ....[40]....
        /*05e4*/ 	.word	0x0500000f


	//   ....[41]....
        /*05e8*/ 	.word	0x0500000f


	//   ....[42]....
        /*05ec*/ 	.word	0x0500000f


	//   ....[43]....
        /*05f0*/ 	.word	0x0500000f


	//   ....[44]....
        /*05f4*/ 	.word	0x0500000f


	//   ....[45]....
        /*05f8*/ 	.word	0x0500000f


	//   ....[46]....
        /*05fc*/ 	.word	0x0500000f


	//   ....[47]....
        /*0600*/ 	.word	0x0500000f


	//   ....[48]....
        /*0604*/ 	.word	0x0500000f


	//   ....[49]....
        /*0608*/ 	.word	0x0500000f


	//   ....[50]....
        /*060c*/ 	.word	0x0500000f


	//----- nvinfo : EIATTR_COOP_GROUP_INSTR_OFFSETS
	.align		4
.L_1070:
        /*0610*/ 	.byte	0x04, 0x28
        /*0612*/ 	.short	(.L_1072 - .L_1071)


	//   ....[0]....
.L_1071:
        /*0614*/ 	.word	0x00000080


	//   ....[1]....
        /*0618*/ 	.word	0x00000090


	//   ....[2]....
        /*061c*/ 	.word	0x000002d0


	//   ....[3]....
        /*0620*/ 	.word	0x00000430


	//   ....[4]....
        /*0624*/ 	.word	0x00000550


	//   ....[5]....
        /*0628*/ 	.word	0x000006b0


	//   ....[6]....
        /*062c*/ 	.word	0x00001870


	//   ....[7]....
        /*0630*/ 	.word	0x00002530


	//   ....[8]....
        /*0634*/ 	.word	0x00002560


	//   ....[9]....
        /*0638*/ 	.word	0x00002e30


	//   ....[10]....
        /*063c*/ 	.word	0x00002f00


	//   ....[11]....
        /*0640*/ 	.word	0x000039f0


	//   ....[12]....
        /*0644*/ 	.word	0x00003a40


	//   ....[13]....
        /*0648*/ 	.word	0x00005750


	//   ....[14]....
        /*064c*/ 	.word	0x00005770


	//   ....[15]....
        /*0650*/ 	.word	0x00005fa0


	//   ....[16]....
        /*0654*/ 	.word	0x000060a0


	//   ....[17]....
        /*0658*/ 	.word	0x00006ae0


	//   ....[18]....
        /*065c*/ 	.word	0x00006b50


	//   ....[19]....
        /*0660*/ 	.word	0x00009070


	//   ....[20]....
        /*0664*/ 	.word	0x00009080


	//   ....[21]....
        /*0668*/ 	.word	0x000090b0


	//   ....[22]....
        /*066c*/ 	.word	0x000090c0


	//   ....[23]....
        /*0670*/ 	.word	0x0000ab70


	//   ....[24]....
        /*0674*/ 	.word	0x0000ab80


	//   ....[25]....
        /*0678*/ 	.word	0x0000ac00


	//   ....[26]....
        /*067c*/ 	.word	0x0000ac10


	//   ....[27]....
        /*0680*/ 	.word	0x0000bb90


	//   ....[28]....
        /*0684*/ 	.word	0x0000bba0


	//   ....[29]....
        /*0688*/ 	.word	0x0000bbb0


	//   ....[30]....
        /*068c*/ 	.word	0x0000bbc0


	//   ....[31]....
        /*0690*/ 	.word	0x0000bbd0


	//   ....[32]....
        /*0694*/ 	.word	0x0000bbe0


	//   ....[33]....
        /*0698*/ 	.word	0x0000bbf0


	//   ....[34]....
        /*069c*/ 	.word	0x0000bc00


	//   ....[35]....
        /*06a0*/ 	.word	0x0000bc30


	//   ....[36]....
        /*06a4*/ 	.word	0x0000bc40


	//   ....[37]....
        /*06a8*/ 	.word	0x0000bc70


	//   ....[38]....
        /*06ac*/ 	.word	0x0000bc80


	//   ....[39]....
        /*06b0*/ 	.word	0x0000bcb0


	//   ....[40]....
        /*06b4*/ 	.word	0x0000bcc0


	//   ....[41]....
        /*06b8*/ 	.word	0x0000bcf0


	//   ....[42]....
        /*06bc*/ 	.word	0x0000bd00


	//   ....[43]....
        /*06c0*/ 	.word	0x0000bd30


	//   ....[44]....
        /*06c4*/ 	.word	0x0000bd40


	//   ....[45]....
        /*06c8*/ 	.word	0x0000bd70


	//   ....[46]....
        /*06cc*/ 	.word	0x0000bd80


	//   ....[47]....
        /*06d0*/ 	.word	0x0000bda0


	//   ....[48]....
        /*06d4*/ 	.word	0x0000bdb0


	//   ....[49]....
        /*06d8*/ 	.word	0x0000bde0


	//   ....[50]....
        /*06dc*/ 	.word	0x0000be00


	//   ....[51]....
        /*06e0*/ 	.word	0x0000be10


	//   ....[52]....
        /*06e4*/ 	.word	0x0000be40


	//   ....[53]....
        /*06e8*/ 	.word	0x0000be90


	//   ....[54]....
        /*06ec*/ 	.word	0x0000bea0


	//   ....[55]....
        /*06f0*/ 	.word	0x0000bed0


	//   ....[56]....
        /*06f4*/ 	.word	0x0000bf00


	//   ....[57]....
        /*06f8*/ 	.word	0x0000bf20


	//   ....[58]....
        /*06fc*/ 	.word	0x0000bf30


	//   ....[59]....
        /*0700*/ 	.word	0x0000c4d0


	//   ....[60]....
        /*0704*/ 	.word	0x0000c510


	//   ....[61]....
        /*0708*/ 	.word	0x0000c550


	//   ....[62]....
        /*070c*/ 	.word	0x0000c590


	//   ....[63]....
        /*0710*/ 	.word	0x0000cb00


	//   ....[64]....
        /*0714*/ 	.word	0x0000cb40


	//   ....[65]....
        /*0718*/ 	.word	0x0000cc00


	//   ....[66]....
        /*071c*/ 	.word	0x0000cc20


	//   ....[67]....
        /*0720*/ 	.word	0x0000cce0


	//   ....[68]....
        /*0724*/ 	.word	0x0000cd00


	//   ....[69]....
        /*0728*/ 	.word	0x0000cdd0


	//   ....[70]....
        /*072c*/ 	.word	0x0000cdf0


	//   ....[71]....
        /*0730*/ 	.word	0x0000d6b0


	//   ....[72]....
        /*0734*/ 	.word	0x0000d6d0


	//   ....[73]....
        /*0738*/ 	.word	0x0000d790


	//   ....[74]....
        /*073c*/ 	.word	0x0000d7b0


	//   ....[75]....
        /*0740*/ 	.word	0x0000d870


	//   ....[76]....
        /*0744*/ 	.word	0x0000d890


	//   ....[77]....
        /*0748*/ 	.word	0x0000d960


	//   ....[78]....
        /*074c*/ 	.word	0x0000d980


	//   ....[79]....
        /*0750*/ 	.word	0x0000dac0


	//   ....[80]....
        /*0754*/ 	.word	0x0000dc70


	//   ....[81]....
        /*0758*/ 	.word	0x0000dca0


	//   ....[82]....
        /*075c*/ 	.word	0x0000dcd0


	//   ....[83]....
        /*0760*/ 	.word	0x0000dd00


	//   ....[84]....
        /*0764*/ 	.word	0x0000dd30


	//   ....[85]....
        /*0768*/ 	.word	0x0000dd70


	//   ....[86]....
        /*076c*/ 	.word	0x0000dec0


	//   ....[87]....
        /*0770*/ 	.word	0x0000def0


	//   ....[88]....
        /*0774*/ 	.word	0x0000df20


	//   ....[89]....
        /*0778*/ 	.word	0x0000df50


	//   ....[90]....
        /*077c*/ 	.word	0x0000df80


	//   ....[91]....
        /*0780*/ 	.word	0x0000dfc0


	//   ....[92]....
        /*0784*/ 	.word	0x0000e040


	//   ....[93]....
        /*0788*/ 	.word	0x0000e0e0


	//   ....[94]....
        /*078c*/ 	.word	0x0000e180


	//   ....[95]....
        /*0790*/ 	.word	0x0000ff50


	//   ....[96]....
        /*0794*/ 	.word	0x0000ff80


	//   ....[97]....
        /*0798*/ 	.word	0x00010020


	//   ....[98]....
        /*079c*/ 	.word	0x00010030


	//   ....[99]....
        /*07a0*/ 	.word	0x00010080


	//   ....[100]....
        /*07a4*/ 	.word	0x00010090


	//   ....[101]....
        /*07a8*/ 	.word	0x000100e0


	//   ....[102]....
        /*07ac*/ 	.word	0x000100f0


	//   ....[103]....
        /*07b0*/ 	.word	0x00010140


	//   ....[104]....
        /*07b4*/ 	.word	0x00010150


	//   ....[105]....
        /*07b8*/ 	.word	0x000101a0


	//   ....[106]....
        /*07bc*/ 	.word	0x000101b0


	//   ....[107]....
        /*07c0*/ 	.word	0x00010200


	//   ....[108]....
        /*07c4*/ 	.word	0x00010210


	//   ....[109]....
        /*07c8*/ 	.word	0x00010220


	//   ....[110]....
        /*07cc*/ 	.word	0x00010270


	//   ....[111]....
        /*07d0*/ 	.word	0x000102c0


	//   ....[112]....
        /*07d4*/ 	.word	0x000102d0


	//   ....[113]....
        /*07d8*/ 	.word	0x000102e0


	//   ....[114]....
        /*07dc*/ 	.word	0x00010340


	//   ....[115]....
        /*07e0*/ 	.word	0x000107d0


	//   ....[116]....
        /*07e4*/ 	.word	0x00010800


	//   ....[117]....
        /*07e8*/ 	.word	0x00010840


	//   ....[118]....
        /*07ec*/ 	.word	0x00010890


	//   ....[119]....
        /*07f0*/ 	.word	0x000108b0


	//   ....[120]....
        /*07f4*/ 	.word	0x000108f0


	//   ....[121]....
        /*07f8*/ 	.word	0x00010920


	//   ....[122]....
        /*07fc*/ 	.word	0x00010970


	//   ....[123]....
        /*0800*/ 	.word	0x000109a0


	//   ....[124]....
        /*0804*/ 	.word	0x00010a00


	//   ....[125]....
        /*0808*/ 	.word	0x00010a20


	//   ....[126]....
        /*080c*/ 	.word	0x00010a70


	//   ....[127]....
        /*0810*/ 	.word	0x00010a90


	//   ....[128]....
        /*0814*/ 	.word	0x00010ae0


	//   ....[129]....
        /*0818*/ 	.word	0x00010b00


	//   ....[130]....
        /*081c*/ 	.word	0x00010b10


	//   ....[131]....
        /*0820*/ 	.word	0x00010ba0


	//   ....[132]....
        /*0824*/ 	.word	0x00010bc0


	//   ....[133]....
        /*0828*/ 	.word	0x00010bd0


	//   ....[134]....
        /*082c*/ 	.word	0x00010c20


	//   ....[135]....
        /*0830*/ 	.word	0x00011320


	//   ....[136]....
        /*0834*/ 	.word	0x00011350


	//   ....[137]....
        /*0838*/ 	.word	0x00011380


	//   ....[138]....
        /*083c*/ 	.word	0x000113c0


	//   ....[139]....
        /*0840*/ 	.word	0x00011410


	//   ....[140]....
        /*0844*/ 	.word	0x00011430


	//   ....[141]....
        /*0848*/ 	.word	0x00011480


	//   ....[142]....
        /*084c*/ 	.word	0x000114a0


	//   ....[143]....
        /*0850*/ 	.word	0x000114f0


	//   ....[144]....
        /*0854*/ 	.word	0x00011510


	//   ....[145]....
        /*0858*/ 	.word	0x00011560


	//   ....[146]....
        /*085c*/ 	.word	0x00011580


	//   ....[147]....
        /*0860*/ 	.word	0x000115d0


	//   ....[148]....
        /*0864*/ 	.word	0x000115f0


	//   ....[149]....
        /*0868*/ 	.word	0x00011620


	//   ....[150]....
        /*086c*/ 	.word	0x00011640


	//   ....[151]....
        /*0870*/ 	.word	0x00011f60


	//   ....[152]....
        /*0874*/ 	.word	0x00011f80


	//   ....[153]....
        /*0878*/ 	.word	0x00011f90


	//   ....[154]....
        /*087c*/ 	.word	0x00011fa0


	//   ....[155]....
        /*0880*/ 	.word	0x00011fb0


	//   ....[156]....
        /*0884*/ 	.word	0x00011fc0


	//   ....[157]....
        /*0888*/ 	.word	0x00012010


	//   ....[158]....
        /*088c*/ 	.word	0x00012050


	//   ....[159]....
        /*0890*/ 	.word	0x00012080


	//   ....[160]....
        /*0894*/ 	.word	0x00012090


	//   ....[161]....
        /*0898*/ 	.word	0x000120d0


	//   ....[162]....
        /*089c*/ 	.word	0x000120e0


	//   ....[163]....
        /*08a0*/ 	.word	0x00012120


	//   ....[164]....
        /*08a4*/ 	.word	0x00012130


	//   ....[165]....
        /*08a8*/ 	.word	0x00012170


	//   ....[166]....
        /*08ac*/ 	.word	0x00012180


	//   ....[167]....
        /*08b0*/ 	.word	0x00012190


	//   ....[168]....
        /*08b4*/ 	.word	0x000121a0


	//   ....[169]....
        /*08b8*/ 	.word	0x000121b0


	//   ....[170]....
        /*08bc*/ 	.word	0x00012250


	//   ....[171]....
        /*08c0*/ 	.word	0x00012610


	//   ....[172]....
        /*08c4*/ 	.word	0x00012620


	//   ....[173]....
        /*08c8*/ 	.word	0x00012630


	//   ....[174]....
        /*08cc*/ 	.word	0x00012640


	//   ....[175]....
        /*08d0*/ 	.word	0x00012650


	//   ....[176]....
        /*08d4*/ 	.word	0x00012660


	//   ....[177]....
        /*08d8*/ 	.word	0x00012680


	//   ....[178]....
        /*08dc*/ 	.word	0x000126d0


	//   ....[179]....
        /*08e0*/ 	.word	0x00012710


	//   ....[180]....
        /*08e4*/ 	.word	0x00012730


	//   ....[181]....
        /*08e8*/ 	.word	0x00012740


	//   ....[182]....
        /*08ec*/ 	.word	0x00012780


	//   ....[183]....
        /*08f0*/ 	.word	0x00012790


	//   ....[184]....
        /*08f4*/ 	.word	0x000127d0


	//   ....[185]....
        /*08f8*/ 	.word	0x000127e0


	//   ....[186]....
        /*08fc*/ 	.word	0x00012820


	//   ....[187]....
        /*0900*/ 	.word	0x00012830


	//   ....[188]....
        /*0904*/ 	.word	0x00012840


	//   ....[189]....
        /*0908*/ 	.word	0x00012850


	//   ....[190]....
        /*090c*/ 	.word	0x00012860


	//   ....[191]....
        /*0910*/ 	.word	0x00013c50


	//   ....[192]....
        /*0914*/ 	.word	0x00013c80


	//   ....[193]....
        /*0918*/ 	.word	0x00013cb0


	//   ....[194]....
        /*091c*/ 	.word	0x00013cf0


	//   ....[195]....
        /*0920*/ 	.word	0x00013d00


	//   ....[196]....
        /*0924*/ 	.word	0x00013d30


	//   ....[197]....
        /*0928*/ 	.word	0x00013d60


	//   ....[198]....
        /*092c*/ 	.word	0x00013d70


	//   ....[199]....
        /*0930*/ 	.word	0x00013eb0


	//   ....[200]....
        /*0934*/ 	.word	0x00013ee0


	//   ....[201]....
        /*0938*/ 	.word	0x00013f10


	//   ....[202]....
        /*093c*/ 	.word	0x00013f40


	//   ....[203]....
        /*0940*/ 	.word	0x00013f70


	//   ....[204]....
        /*0944*/ 	.word	0x00013fb0


	//   ....[205]....
        /*0948*/ 	.word	0x00014060


	//   ....[206]....
        /*094c*/ 	.word	0x00014100


	//   ....[207]....
        /*0950*/ 	.word	0x000141b0


	//   ....[208]....
        /*0954*/ 	.word	0x000147a0


	//   ....[209]....
        /*0958*/ 	.word	0x00014db0


	//   ....[210]....
        /*095c*/ 	.word	0x00014e90


	//   ....[211]....
        /*0960*/ 	.word	0x00014f80


	//   ....[212]....
        /*0964*/ 	.word	0x00014fe0


	//   ....[213]....
        /*0968*/ 	.word	0x000150a0


	//   ....[214]....
        /*096c*/ 	.word	0x00015100


	//   ....[215]....
        /*0970*/ 	.word	0x000151c0


	//   ....[216]....
        /*0974*/ 	.word	0x00015220


	//   ....[217]....
        /*0978*/ 	.word	0x000152e0


	//   ....[218]....
        /*097c*/ 	.word	0x00015340


	//   ....[219]....
        /*0980*/ 	.word	0x00015400


	//   ....[220]....
        /*0984*/ 	.word	0x00015460


	//   ....[221]....
        /*0988*/ 	.word	0x00015520


	//   ....[222]....
        /*098c*/ 	.word	0x00015580


	//   ....[223]....
        /*0990*/ 	.word	0x00015640


	//   ....[224]....
        /*0994*/ 	.word	0x000156a0


	//   ....[225]....
        /*0998*/ 	.word	0x00015760


	//   ....[226]....
        /*099c*/ 	.word	0x000157c0


	//   ....[227]....
        /*09a0*/ 	.word	0x00015880


	//   ....[228]....
        /*09a4*/ 	.word	0x000158e0


	//   ....[229]....
        /*09a8*/ 	.word	0x000159b0


	//   ....[230]....
        /*09ac*/ 	.word	0x00015b70


	//   ....[231]....
        /*09b0*/ 	.word	0x00015c00


	//   ....[232]....
        /*09b4*/ 	.word	0x00015cd0


	//   ....[233]....
        /*09b8*/ 	.word	0x00015d20


	//   ....[234]....
        /*09bc*/ 	.word	0x00015df0


	//   ....[235]....
        /*09c0*/ 	.word	0x00015e40


	//   ....[236]....
        /*09c4*/ 	.word	0x00015ea0


	//   ....[237]....
        /*09c8*/ 	.word	0x00015f70


	//   ....[238]....
        /*09cc*/ 	.word	0x00015fd0


	//   ....[239]....
        /*09d0*/ 	.word	0x000160a0


	//   ....[240]....
        /*09d4*/ 	.word	0x00016100


	//   ....[241]....
        /*09d8*/ 	.word	0x000161d0


	//   ....[242]....
        /*09dc*/ 	.word	0x00016230


	//   ....[243]....
        /*09e0*/ 	.word	0x000162f0


	//   ....[244]....
        /*09e4*/ 	.word	0x00016350


	//   ....[245]....
        /*09e8*/ 	.word	0x00016410


	//   ....[246]....
        /*09ec*/ 	.word	0x00016480


	//   ....[247]....
        /*09f0*/ 	.word	0x00016530


	//   ....[248]....
        /*09f4*/ 	.word	0x000165b0


	//   ....[249]....
        /*09f8*/ 	.word	0x00016650


	//   ....[250]....
        /*09fc*/ 	.word	0x000166f0


	//   ....[251]....
        /*0a00*/ 	.word	0x00016760


	//   ....[252]....
        /*0a04*/ 	.word	0x000167e0


	//   ....[253]....
        /*0a08*/ 	.word	0x00016890


	//   ....[254]....
        /*0a0c*/ 	.word	0x000168f0


	//   ....[255]....
        /*0a10*/ 	.word	0x000169b0


	//   ....[0]....
        /*0a14*/ 	.word	0x00016a10


	//   ....[1]....
        /*0a18*/ 	.word	0x00016ad0


	//   ....[2]....
        /*0a1c*/ 	.word	0x00016b30


	//   ....[3]....
        /*0a20*/ 	.word	0x00016bf0


	//   ....[4]....
        /*0a24*/ 	.word	0x00016c50


	//   ....[5]....
        /*0a28*/ 	.word	0x00016d00


	//   ....[6]....
        /*0a2c*/ 	.word	0x00016d60


	//   ....[7]....
        /*0a30*/ 	.word	0x00016e20


	//   ....[8]....
        /*0a34*/ 	.word	0x00016e80


	//   ....[9]....
        /*0a38*/ 	.word	0x00016f20


	//   ....[10]....
        /*0a3c*/ 	.word	0x00017050


	//   ....[11]....
        /*0a40*/ 	.word	0x000170f0


	//   ....[12]....
        /*0a44*/ 	.word	0x00017150


	//   ....[13]....
        /*0a48*/ 	.word	0x00017200


	//   ....[14]....
        /*0a4c*/ 	.word	0x00017280


	//   ....[15]....
        /*0a50*/ 	.word	0x00017310


	//   ....[16]....
        /*0a54*/ 	.word	0x000173a0


	//   ....[17]....
        /*0a58*/ 	.word	0x00017430


	//   ....[18]....
        /*0a5c*/ 	.word	0x00017490


	//   ....[19]....
        /*0a60*/ 	.word	0x00017540


	//   ....[20]....
        /*0a64*/ 	.word	0x000175a0


	//   ....[21]....
        /*0a68*/ 	.word	0x00017650


	//   ....[22]....
        /*0a6c*/ 	.word	0x000176b0


	//   ....[23]....
        /*0a70*/ 	.word	0x00017760


	//   ....[24]....
        /*0a74*/ 	.word	0x000177c0


	//   ....[25]....
        /*0a78*/ 	.word	0x00017870


	//   ....[26]....
        /*0a7c*/ 	.word	0x00017900


	//   ....[27]....
        /*0a80*/ 	.word	0x00017990


	//   ....[28]....
        /*0a84*/ 	.word	0x00017a10


	//   ....[29]....
        /*0a88*/ 	.word	0x00017aa0


	//   ....[30]....
        /*0a8c*/ 	.word	0x00017b90


	//   ....[31]....
        /*0a90*/ 	.word	0x00017c20


	//   ....[32]....
        /*0a94*/ 	.word	0x00017c80


	//   ....[33]....
        /*0a98*/ 	.word	0x00017d30


	//   ....[34]....
        /*0a9c*/ 	.word	0x00017db0


	//   ....[35]....
        /*0aa0*/ 	.word	0x00017e40


	//   ....[36]....
        /*0aa4*/ 	.word	0x00017ed0


	//   ....[37]....
        /*0aa8*/ 	.word	0x00017f60


	//   ....[38]....
        /*0aac*/ 	.word	0x00017fc0


	//   ....[39]....
        /*0ab0*/ 	.word	0x00018070


	//   ....[40]....
        /*0ab4*/ 	.word	0x000180d0


	//   ....[41]....
        /*0ab8*/ 	.word	0x00018180


	//   ....[42]....
        /*0abc*/ 	.word	0x000181e0


	//   ....[43]....
        /*0ac0*/ 	.word	0x00018290


	//   ....[44]....
        /*0ac4*/ 	.word	0x000182f0


	//   ....[45]....
        /*0ac8*/ 	.word	0x000183a0


	//   ....[46]....
        /*0acc*/ 	.word	0x00018400


	//   ....[47]....
        /*0ad0*/ 	.word	0x000184b0


	//   ....[48]....
        /*0ad4*/ 	.word	0x00018510


	//   ....[49]....
        /*0ad8*/ 	.word	0x000185c0


	//   ....[50]....
        /*0adc*/ 	.word	0x00018810


	//----- nvinfo : EIATTR_REG_RECONFIG
	.align		4
.L_1072:
        /*0ae0*/ 	.byte	0x01, 0x54
	.zero		2


	//----- nvinfo : EIATTR_SYSCALL_OFFSETS
	.align		4
        /*0ae4*/ 	.byte	0x04, 0x46
        /*0ae6*/ 	.short	(.L_1074 - .L_1073)


	//   ....[0]....
.L_1073:
        /*0ae8*/ 	.word	0x00001a50


	//   ....[1]....
        /*0aec*/ 	.word	0x0000f220


	//   ....[2]....
        /*0af0*/ 	.word	0x0000f390


	//   ....[3]....
        /*0af4*/ 	.word	0x0000f4f0


	//   ....[4]....
        /*0af8*/ 	.word	0x0000f630


	//   ....[5]....
        /*0afc*/ 	.word	0x00010f90


	//----- nvinfo : EIATTR_MBARRIER_INSTR_OFFSETS
	.align		4
.L_1074:
        /*0b00*/ 	.byte	0x04, 0x39
        /*0b02*/ 	.short	(.L_1076 - .L_1075)


	//   ....[0]....
.L_1075:
        /*0b04*/ 	.word	0x00000180
        /*0b08*/ 	.word	0x000000ff
        /*0b0c*/ 	.word	0x00022800
        /*0b10*/ 	.short	0x0100
        /*0b12*/ 	.byte	0x08
	.zero		1


	//   ....[1]....
        /*0b14*/ 	.word	0x00000190
        /*0b18*/ 	.word	0x000000ff
        /*0b1c*/ 	.word	0x00022820
        /*0b20*/ 	.short	0x0100
        /*0b22*/ 	.byte	0x08
	.zero		1


	//   ....[2]....
        /*0b24*/ 	.word	0x00000280
        /*0b28*/ 	.word	0x000000ff
        /*0b2c*/ 	.word	0x00022830
        /*0b30*/ 	.short	0x0100
        /*0b32*/ 	.byte	0x08
	.zero		1


	//   ....[3]....
        /*0b34*/ 	.word	0x00000290
        /*0b38*/ 	.word	0x000000ff
        /*0b3c*/ 	.word	0x00022840
        /*0b40*/ 	.short	0x0100
        /*0b42*/ 	.byte	0x08
	.zero		1


	//   ....[4]....
        /*0b44*/ 	.word	0x000002a0
        /*0b48*/ 	.word	0x000000ff
        /*0b4c*/ 	.word	0x00022838
        /*0b50*/ 	.short	0x0100
        /*0b52*/ 	.byte	0x08
	.zero		1


	//   ....[5]....
        /*0b54*/ 	.word	0x000002b0
        /*0b58*/ 	.word	0x000000ff
        /*0b5c*/ 	.word	0x00022848
        /*0b60*/ 	.short	0x0100
        /*0b62*/ 	.byte	0x08
	.zero		1


	//   ....[6]....
        /*0b64*/ 	.word	0x000003e0
        /*0b68*/ 	.word	0x000000ff
        /*0b6c*/ 	.word	0x00022850
        /*0b70*/ 	.short	0x0100
        /*0b72*/ 	.byte	0x08
	.zero		1


	//   ....[7]....
        /*0b74*/ 	.word	0x000003f0
        /*0b78*/ 	.word	0x000000ff
        /*0b7c*/ 	.word	0x00022860
        /*0b80*/ 	.short	0x0100
        /*0b82*/ 	.byte	0x08
	.zero		1


	//   ....[8]....
        /*0b84*/ 	.word	0x00000400
        /*0b88*/ 	.word	0x000000ff
        /*0b8c*/ 	.word	0x00022858
        /*0b90*/ 	.short	0x0100
        /*0b92*/ 	.byte	0x08
	.zero		1


	//   ....[9]....
        /*0b94*/ 	.word	0x00000410
        /*0b98*/ 	.word	0x000000ff
        /*0b9c*/ 	.word	0x00022868
        /*0ba0*/ 	.short	0x0100
        /*0ba2*/ 	.byte	0x08
	.zero		1


	//   ....[10]....
        /*0ba4*/ 	.word	0x00000500
        /*0ba8*/ 	.word	0x000000ff
        /*0bac*/ 	.word	0x00022870
        /*0bb0*/ 	.short	0x0100
        /*0bb2*/ 	.byte	0x06
	.zero		1


	//   ....[11]....
        /*0bb4*/ 	.word	0x00000510
        /*0bb8*/ 	.word	0x000000ff
        /*0bbc*/ 	.word	0x00022880
        /*0bc0*/ 	.short	0x0100
        /*0bc2*/ 	.byte	0x06
	.zero		1


	//   ....[12]....
        /*0bc4*/ 	.word	0x00000520
        /*0bc8*/ 	.word	0x000000ff
        /*0bcc*/ 	.word	0x00022878
        /*0bd0*/ 	.short	0x0100
        /*0bd2*/ 	.byte	0x06
	.zero		1


	//   ....[13]....
        /*0bd4*/ 	.word	0x00000530
        /*0bd8*/ 	.word	0x000000ff
        /*0bdc*/ 	.word	0x00022888
        /*0be0*/ 	.short	0x0100
        /*0be2*/ 	.byte	0x06
	.zero		1


	//   ....[14]....
        /*0be4*/ 	.word	0x00000660
        /*0be8*/ 	.word	0x000000ff
        /*0bec*/ 	.word	0x00022890
        /*0bf0*/ 	.short	0x0100
        /*0bf2*/ 	.byte	0x08
	.zero		1


	//   ....[15]....
        /*0bf4*/ 	.word	0x00000670
        /*0bf8*/ 	.word	0x000000ff
        /*0bfc*/ 	.word	0x000228a0
        /*0c00*/ 	.short	0x0100
        /*0c02*/ 	.byte	0x08
	.zero		1


	//   ....[16]....
        /*0c04*/ 	.word	0x00000680
        /*0c08*/ 	.word	0x000000ff
        /*0c0c*/ 	.word	0x00022898
        /*0c10*/ 	.short	0x0100
        /*0c12*/ 	.byte	0x08
	.zero		1


	//   ....[17]....
        /*0c14*/ 	.word	0x00000690
        /*0c18*/ 	.word	0x000000ff
        /*0c1c*/ 	.word	0x000228a8
        /*0c20*/ 	.short	0x0100
        /*0c22*/ 	.byte	0x08
	.zero		1


	//   ....[18]....
        /*0c24*/ 	.word	0x000007e0
        /*0c28*/ 	.word	0x000000ff
        /*0c2c*/ 	.word	0x000228b0
        /*0c30*/ 	.short	0x0100
        /*0c32*/ 	.byte	0x08
	.zero		1


	//   ....[19]....
        /*0c34*/ 	.word	0x000007f0
        /*0c38*/ 	.word	0x000000ff
        /*0c3c*/ 	.word	0x000228c0
        /*0c40*/ 	.short	0x0100
        /*0c42*/ 	.byte	0x08
	.zero		1


	//   ....[20]....
        /*0c44*/ 	.word	0x00000800
        /*0c48*/ 	.word	0x000000ff
        /*0c4c*/ 	.word	0x000228b8
        /*0c50*/ 	.short	0x0100
        /*0c52*/ 	.byte	0x08
	.zero		1


	//   ....[21]....
        /*0c54*/ 	.word	0x00000810
        /*0c58*/ 	.word	0x000000ff
        /*0c5c*/ 	.word	0x000228c8
        /*0c60*/ 	.short	0x0100
        /*0c62*/ 	.byte	0x08
	.zero		1


	//   ....[22]....
        /*0c64*/ 	.word	0x00001ad0
        /*0c68*/ 	.word	0x000000ff
        /*0c6c*/ 	.word	0x00022800
        /*0c70*/ 	.short	0x010a
        /*0c72*/ 	.byte	0x2b
	.zero		1


	//   ....[23]....
        /*0c74*/ 	.word	0x00001b50
        /*0c78*/ 	.word	0x00000000
        /*0c7c*/ 	.word	0x00022830
        /*0c80*/ 	.short	0x010a
        /*0c82*/ 	.byte	0x3f
	.zero		1


	//   ....[24]....
        /*0c84*/ 	.word	0x00001b90
        /*0c88*/ 	.word	0x00000000
        /*0c8c*/ 	.word	0x00022830
        /*0c90*/ 	.short	0x010a
        /*0c92*/ 	.byte	0x3f
	.zero		1


	//   ....[25]....
        /*0c94*/ 	.word	0x00002720
        /*0c98*/ 	.word	0x000000ff
        /*0c9c*/ 	.word	0x00000000
        /*0ca0*/ 	.short	0x0101
        /*0ca2*/ 	.byte	0x06
	.zero		1


	//   ....[26]....
        /*0ca4*/ 	.word	0x00004b10
        /*0ca8*/ 	.word	0x000000ff
        /*0cac*/ 	.word	0x00022830
        /*0cb0*/ 	.short	0x010a
        /*0cb2*/ 	.byte	0x06
	.zero		1


	//   ....[27]....
        /*0cb4*/ 	.word	0x00004b50
        /*0cb8*/ 	.word	0x000000ff
        /*0cbc*/ 	.word	0x00022830
        /*0cc0*/ 	.short	0x010a
        /*0cc2*/ 	.byte	0x06
	.zero		1


	//   ....[28]....
        /*0cc4*/ 	.word	0x000053e0
        /*0cc8*/ 	.word	0x000000ff
        /*0ccc*/ 	.word	0x00022850
        /*0cd0*/ 	.short	0x010a
        /*0cd2*/ 	.byte	0x06
	.zero		1


	//   ....[29]....
        /*0cd4*/ 	.word	0x00005420
        /*0cd8*/ 	.word	0x000000ff
        /*0cdc*/ 	.word	0x00022850
        /*0ce0*/ 	.short	0x010a
        /*0ce2*/ 	.byte	0x06
	.zero		1


	//   ....[30]....
        /*0ce4*/ 	.word	0x000057c0
        /*0ce8*/ 	.word	0x000000ff
        /*0cec*/ 	.word	0x00000000
        /*0cf0*/ 	.short	0x0101
        /*0cf2*/ 	.byte	0x06
	.zero		1


	//   ....[31]....
        /*0cf4*/ 	.word	0x000078c0
        /*0cf8*/ 	.word	0x000000ff
        /*0cfc*/ 	.word	0x00000000
        /*0d00*/ 	.short	0x0101
        /*0d02*/ 	.byte	0x06
	.zero		1


	//   ....[32]....
        /*0d04*/ 	.word	0x00007fe0
        /*0d08*/ 	.word	0x000000ff
        /*0d0c*/ 	.word	0x00022830
        /*0d10*/ 	.short	0x010a
        /*0d12*/ 	.byte	0x06
	.zero		1


	//   ....[33]....
        /*0d14*/ 	.word	0x00008020
        /*0d18*/ 	.word	0x000000ff
        /*0d1c*/ 	.word	0x00022830
        /*0d20*/ 	.short	0x010a
        /*0d22*/ 	.byte	0x06
	.zero		1


	//   ....[34]....
        /*0d24*/ 	.word	0x00008880
        /*0d28*/ 	.word	0x000000ff
        /*0d2c*/ 	.word	0x00022850
        /*0d30*/ 	.short	0x010a
        /*0d32*/ 	.byte	0x06
	.zero		1


	//   ....[35]....
        /*0d34*/ 	.word	0x000088c0
        /*0d38*/ 	.word	0x000000ff
        /*0d3c*/ 	.word	0x00022850
        /*0d40*/ 	.short	0x010a
        /*0d42*/ 	.byte	0x06
	.zero		1


	//   ....[36]....
        /*0d44*/ 	.word	0x00008c10
        /*0d48*/ 	.word	0x000000ff
        /*0d4c*/ 	.word	0x00000000
        /*0d50*/ 	.short	0x0101
        /*0d52*/ 	.byte	0x06
	.zero		1


	//   ....[37]....
        /*0d54*/ 	.word	0x0000a1c0
        /*0d58*/ 	.word	0x000000ff
        /*0d5c*/ 	.word	0x00000000
        /*0d60*/ 	.short	0x0101
        /*0d62*/ 	.byte	0x06
	.zero		1


	//   ....[38]....
        /*0d64*/ 	.word	0x0000a840
        /*0d68*/ 	.word	0x000000ff
        /*0d6c*/ 	.word	0x00022850
        /*0d70*/ 	.short	0x010a
        /*0d72*/ 	.byte	0x09
	.zero		1


	//   ....[39]....
        /*0d74*/ 	.word	0x0000a880
        /*0d78*/ 	.word	0x000000ff
        /*0d7c*/ 	.word	0x00022850
        /*0d80*/ 	.short	0x010a
        /*0d82*/ 	.byte	0x09
	.zero		1


	//   ....[40]....
        /*0d84*/ 	.word	0x0000af10
        /*0d88*/ 	.word	0x000000ff
        /*0d8c*/ 	.word	0x00000000
        /*0d90*/ 	.short	0x0101
        /*0d92*/ 	.byte	0x04
	.zero		1


	//   ....[41]....
        /*0d94*/ 	.word	0x0000cb30
        /*0d98*/ 	.word	0x00000003
        /*0d9c*/ 	.word	0x00000000
        /*0da0*/ 	.short	0x0101
        /*0da2*/ 	.byte	0x3f
	.zero		1


	//   ....[42]....
        /*0da4*/ 	.word	0x0000fc10
        /*0da8*/ 	.word	0x00000000
        /*0dac*/ 	.word	0x00022880
        /*0db0*/ 	.short	0x010a
        /*0db2*/ 	.byte	0x3f
	.zero		1


	//   ....[43]....
        /*0db4*/ 	.word	0x000104a0
        /*0db8*/ 	.word	0x00000000
        /*0dbc*/ 	.word	0x00022870
        /*0dc0*/ 	.short	0x0107
        /*0dc2*/ 	.byte	0x3f
	.zero		1


	//   ....[44]....
        /*0dc4*/ 	.word	0x00010560
        /*0dc8*/ 	.word	0x00000000
        /*0dcc*/ 	.word	0x00022870
        /*0dd0*/ 	.short	0x0101
        /*0dd2*/ 	.byte	0x3f
	.zero		1


	//   ....[45]....
        /*0dd4*/ 	.word	0x00010590
        /*0dd8*/ 	.word	0x00000000
        /*0ddc*/ 	.word	0x00022840
        /*0de0*/ 	.short	0x010a
        /*0de2*/ 	.byte	0x3f
	.zero		1


	//   ....[46]....
        /*0de4*/ 	.word	0x00010cc0
        /*0de8*/ 	.word	0x00000000
        /*0dec*/ 	.word	0x00022830
        /*0df0*/ 	.short	0x0107
        /*0df2*/ 	.byte	0x3f
	.zero		1


	//   ....[47]....
        /*0df4*/ 	.word	0x00010d80
        /*0df8*/ 	.word	0x00000000
        /*0dfc*/ 	.word	0x00022830
        /*0e00*/ 	.short	0x0101
        /*0e02*/ 	.byte	0x3f
	.zero		1


	//   ....[48]....
        /*0e04*/ 	.word	0x00011700
        /*0e08*/ 	.word	0x00000016
        /*0e0c*/ 	.word	0x00022800
        /*0e10*/ 	.short	0x0107
        /*0e12*/ 	.byte	0x3f
	.zero		1


	//   ....[49]....
        /*0e14*/ 	.word	0x000117f0
        /*0e18*/ 	.word	0x00000016
        /*0e1c*/ 	.word	0x00022800
        /*0e20*/ 	.short	0x0101
        /*0e22*/ 	.byte	0x3f
	.zero		1


	//   ....[50]....
        /*0e24*/ 	.word	0x00011810
        /*0e28*/ 	.word	0x00000016
        /*0e2c*/ 	.word	0x00022820
        /*0e30*/ 	.short	0x010a
        /*0e32*/ 	.byte	0x3f
	.zero		1


	//   ....[51]....
        /*0e34*/ 	.word	0x00011cf0
        /*0e38*/ 	.word	0x00000000
        /*0e3c*/ 	.word	0x00022880
        /*0e40*/ 	.short	0x010a
        /*0e42*/ 	.byte	0x3f
	.zero		1


	//   ....[52]....
        /*0e44*/ 	.word	0x000122d0
        /*0e48*/ 	.word	0x00000000
        /*0e4c*/ 	.word	0x00022870
        /*0e50*/ 	.short	0x0107
        /*0e52*/ 	.byte	0x3f
	.zero		1


	//   ....[53]....
        /*0e54*/ 	.word	0x00012390
        /*0e58*/ 	.word	0x00000000
        /*0e5c*/ 	.word	0x00022870
        /*0e60*/ 	.short	0x0101
        /*0e62*/ 	.byte	0x3f
	.zero		1


	//   ....[54]....
        /*0e64*/ 	.word	0x000123c0
        /*0e68*/ 	.word	0x00000000
        /*0e6c*/ 	.word	0x00022840
        /*0e70*/ 	.short	0x010a
        /*0e72*/ 	.byte	0x3f
	.zero		1


	//   ....[55]....
        /*0e74*/ 	.word	0x00012970
        /*0e78*/ 	.word	0x00000000
        /*0e7c*/ 	.word	0x00022830
        /*0e80*/ 	.short	0x0107
        /*0e82*/ 	.byte	0x3f
	.zero		1


	//   ....[56]....
        /*0e84*/ 	.word	0x00012a30
        /*0e88*/ 	.word	0x00000000
        /*0e8c*/ 	.word	0x00022830
        /*0e90*/ 	.short	0x0101
        /*0e92*/ 	.byte	0x3f
	.zero		1


	//   ....[57]....
        /*0e94*/ 	.word	0x00012ac0
        /*0e98*/ 	.word	0x00000000
        /*0e9c*/ 	.word	0x00022870
        /*0ea0*/ 	.short	0x010a
        /*0ea2*/ 	.byte	0x3f
	.zero		1


	//   ....[58]....
        /*0ea4*/ 	.word	0x00012b50
        /*0ea8*/ 	.word	0x00000000
        /*0eac*/ 	.word	0x00022860
        /*0eb0*/ 	.short	0x010a
        /*0eb2*/ 	.byte	0x3f
	.zero		1


	//   ....[59]....
        /*0eb4*/ 	.word	0x00013110
        /*0eb8*/ 	.word	0x00000000
        /*0ebc*/ 	.word	0x00022850
        /*0ec0*/ 	.short	0x0101
        /*0ec2*/ 	.byte	0x3f
	.zero		1


	//   ....[60]....
        /*0ec4*/ 	.word	0x000131a0
        /*0ec8*/ 	.word	0x00000000
        /*0ecc*/ 	.word	0x00000000
        /*0ed0*/ 	.short	0x0101
        /*0ed2*/ 	.byte	0x3f
	.zero		1


	//   ....[61]....
        /*0ed4*/ 	.word	0x00013360
        /*0ed8*/ 	.word	0x00000002
        /*0edc*/ 	.word	0x00022870
        /*0ee0*/ 	.short	0x010a
        /*0ee2*/ 	.byte	0x3f
	.zero		1


	//   ....[62]....
        /*0ee4*/ 	.word	0x000133e0
        /*0ee8*/ 	.word	0x00000002
        /*0eec*/ 	.word	0x00022860
        /*0ef0*/ 	.short	0x010a
        /*0ef2*/ 	.byte	0x3f
	.zero		1


	//   ....[63]....
        /*0ef4*/ 	.word	0x000139b0
        /*0ef8*/ 	.word	0x00000002
        /*0efc*/ 	.word	0x00022850
        /*0f00*/ 	.short	0x0101
        /*0f02*/ 	.byte	0x3f
	.zero		1


	//   ....[64]....
        /*0f04*/ 	.word	0x00013a70
        /*0f08*/ 	.word	0x00000002
        /*0f0c*/ 	.word	0x00000000
        /*0f10*/ 	.short	0x0101
        /*0f12*/ 	.byte	0x3f
	.zero		1


	//   ....[65]....
        /*0f14*/ 	.word	0x00014720
        /*0f18*/ 	.word	0x00000004
        /*0f1c*/ 	.word	0x00022820
        /*0f20*/ 	.short	0x010a
        /*0f22*/ 	.byte	0x3f
	.zero		1


	//   ....[66]....
        /*0f24*/ 	.word	0x000148a0
        /*0f28*/ 	.word	0x00000005
        /*0f2c*/ 	.word	0x00022840
        /*0f30*/ 	.short	0x010a
        /*0f32*/ 	.byte	0x3f
	.zero		1


	//   ....[67]....
        /*0f34*/ 	.word	0x00014940
        /*0f38*/ 	.word	0x00000021
        /*0f3c*/ 	.word	0x00022840
        /*0f40*/ 	.short	0x010a
        /*0f42*/ 	.byte	0x3f
	.zero		1


	//   ....[68]....
        /*0f44*/ 	.word	0x00014980
        /*0f48*/ 	.word	0x00000005
        /*0f4c*/ 	.word	0x00022860
        /*0f50*/ 	.short	0x010a
        /*0f52*/ 	.byte	0x3f
	.zero		1


	//   ....[69]....
        /*0f54*/ 	.word	0x000149c0
        /*0f58*/ 	.word	0x00000021
        /*0f5c*/ 	.word	0x00022860
        /*0f60*/ 	.short	0x010a
        /*0f62*/ 	.byte	0x3f
	.zero		1


	//   ....[70]....
        /*0f64*/ 	.word	0x00014a00
        /*0f68*/ 	.word	0x00000005
        /*0f6c*/ 	.word	0x00022880
        /*0f70*/ 	.short	0x010a
        /*0f72*/ 	.byte	0x3f
	.zero		1


	//   ....[71]....
        /*0f74*/ 	.word	0x00014a40
        /*0f78*/ 	.word	0x00000021
        /*0f7c*/ 	.word	0x00022880
        /*0f80*/ 	.short	0x010a
        /*0f82*/ 	.byte	0x3f
	.zero		1


	//   ....[72]....
        /*0f84*/ 	.word	0x00014ab0
        /*0f88*/ 	.word	0x00000003
        /*0f8c*/ 	.word	0x00022800
        /*0f90*/ 	.short	0x010a
        /*0f92*/ 	.byte	0x3f
	.zero		1


	//   ....[73]....
        /*0f94*/ 	.word	0x00014b00
        /*0f98*/ 	.word	0x00000000
        /*0f9c*/ 	.word	0x00022830
        /*0fa0*/ 	.short	0x010a
        /*0fa2*/ 	.byte	0x3f
	.zero		1


	//   ....[74]....
        /*0fa4*/ 	.word	0x00014b60
        /*0fa8*/ 	.word	0x00000005
        /*0fac*/ 	.word	0x00022830
        /*0fb0*/ 	.short	0x010a
        /*0fb2*/ 	.byte	0x3f
	.zero		1


	//   ....[75]....
        /*0fb4*/ 	.word	0x00014bc0
        /*0fb8*/ 	.word	0x00000005
        /*0fbc*/ 	.word	0x00022850
        /*0fc0*/ 	.short	0x010a
        /*0fc2*/ 	.byte	0x3f
	.zero		1


	//   ....[76]....
        /*0fc4*/ 	.word	0x00014c20
        /*0fc8*/ 	.word	0x00000005
        /*0fcc*/ 	.word	0x00022830
        /*0fd0*/ 	.short	0x010a
        /*0fd2*/ 	.byte	0x3f
	.zero		1


	//   ....[77]....
        /*0fd4*/ 	.word	0x00014c80
        /*0fd8*/ 	.word	0x00000005
        /*0fdc*/ 	.word	0x00022850
        /*0fe0*/ 	.short	0x010a
        /*0fe2*/ 	.byte	0x3f
	.zero		1


	//   ....[78]....
        /*0fe4*/ 	.word	0x00014ce0
        /*0fe8*/ 	.word	0x00000006
        /*0fec*/ 	.word	0x00022850
        /*0ff0*/ 	.short	0x010a
        /*0ff2*/ 	.byte	0x3f
	.zero		1


	//   ....[79]....
        /*0ff4*/ 	.word	0x00014de0
        /*0ff8*/ 	.word	0x00000000
        /*0ffc*/ 	.word	0x00022880
        /*1000*/ 	.short	0x010a
        /*1002*/ 	.byte	0x3f
	.zero		1


	//   ....[80]....
        /*1004*/ 	.word	0x00015ac0
        /*1008*/ 	.word	0x00000000
        /*100c*/ 	.word	0x00022840
        /*1010*/ 	.short	0x010a
        /*1012*/ 	.byte	0x3f
	.zero		1


	//   ....[81]....
        /*1014*/ 	.word	0x00016f50
        /*1018*/ 	.word	0x00000016
        /*101c*/ 	.word	0x00022820
        /*1020*/ 	.short	0x010a
        /*1022*/ 	.byte	0x3f
	.zero		1


	//   ....[82]....
        /*1024*/ 	.word	0x00016fa0
        /*1028*/ 	.word	0x00000000
        /*102c*/ 	.word	0x00022880
        /*1030*/ 	.short	0x010a
        /*1032*/ 	.byte	0x3f
	.zero		1


	//   ....[83]....
        /*1034*/ 	.word	0x00017ae0
        /*1038*/ 	.word	0x00000000
        /*103c*/ 	.word	0x00022840
        /*1040*/ 	.short	0x010a
        /*1042*/ 	.byte	0x3f
	.zero		1


	//   ....[84]....
        /*1044*/ 	.word	0x000185f0
        /*1048*/ 	.word	0x00000000
        /*104c*/ 	.word	0x00022870
        /*1050*/ 	.short	0x010a
        /*1052*/ 	.byte	0x3f
	.zero		1


	//   ....[85]....
        /*1054*/ 	.word	0x00018640
        /*1058*/ 	.word	0x00000000
        /*105c*/ 	.word	0x00022860
        /*1060*/ 	.short	0x010a
        /*1062*/ 	.byte	0x3f
	.zero		1


	//   ....[86]....
        /*1064*/ 	.word	0x00018690
        /*1068*/ 	.word	0x00000002
        /*106c*/ 	.word	0x00022870
        /*1070*/ 	.short	0x010a
        /*1072*/ 	.byte	0x3f
	.zero		1


	//   ....[87]....
        /*1074*/ 	.word	0x000186e0
        /*1078*/ 	.word	0x00000002
        /*107c*/ 	.word	0x00022860
        /*1080*/ 	.short	0x010a
        /*1082*/ 	.byte	0x3f
	.zero		1


	//   ....[88]....
        /*1084*/ 	.word	0x00018730
        /*1088*/ 	.word	0x00000004
        /*108c*/ 	.word	0x00022820
        /*1090*/ 	.short	0x010a
        /*1092*/ 	.byte	0x3f
	.zero		1


	//   ....[89]....
        /*1094*/ 	.word	0x000188d0
        /*1098*/ 	.word	0x00000005
        /*109c*/ 	.word	0x00022840
        /*10a0*/ 	.short	0x010a
        /*10a2*/ 	.byte	0x3f
	.zero		1


	//   ....[90]....
        /*10a4*/ 	.word	0x00018920
        /*10a8*/ 	.word	0x00000021
        /*10ac*/ 	.word	0x00022840
        /*10b0*/ 	.short	0x010a
        /*10b2*/ 	.byte	0x3f
	.zero		1


	//   ....[91]....
        /*10b4*/ 	.word	0x00018970
        /*10b8*/ 	.word	0x00000005
        /*10bc*/ 	.word	0x00022860
        /*10c0*/ 	.short	0x010a
        /*10c2*/ 	.byte	0x3f
	.zero		1


	//   ....[92]....
        /*10c4*/ 	.word	0x000189c0
        /*10c8*/ 	.word	0x00000021
        /*10cc*/ 	.word	0x00022860
        /*10d0*/ 	.short	0x010a
        /*10d2*/ 	.byte	0x3f
	.zero		1


	//   ....[93]....
        /*10d4*/ 	.word	0x00018a10
        /*10d8*/ 	.word	0x00000005
        /*10dc*/ 	.word	0x00022880
        /*10e0*/ 	.short	0x010a
        /*10e2*/ 	.byte	0x3f
	.zero		1


	//----- nvinfo : EIATTR_NUM_MBARRIERS
	.align		4
.L_1076:
        /*10e4*/ 	.byte	0x03, 0x38
        /*10e6*/ 	.short	0x0016


	//----- nvinfo : EIATTR_EXIT_INSTR_OFFSETS
	.align		4
        /*10e8*/ 	.byte	0x04, 0x1c
        /*10ea*/ 	.short	(.L_1078 - .L_1077)


	//   ....[0]....
.L_1077:
        /*10ec*/ 	.word	0x000009c0


	//   ....[1]....
        /*10f0*/ 	.word	0x0000da70


	//   ....[2]....
        /*10f4*/ 	.word	0x00014a90


	//----- nvinfo : EIATTR_MAX_THREADS
	.align		4
.L_1078:
        /*10f8*/ 	.byte	0x04, 0x05
        /*10fa*/ 	.short	(.L_1080 - .L_1079)
.L_1079:
        /*10fc*/ 	.word	0x00000180
        /*1100*/ 	.word	0x00000001
        /*1104*/ 	.word	0x00000001


	//----- nvinfo : EIATTR_CRS_STACK_SIZE
	.align		4
.L_1080:
        /*1108*/ 	.byte	0x04, 0x1e
        /*110a*/ 	.short	(.L_1082 - .L_1081)
.L_1081:
        /*110c*/ 	.word	0x00000000


	//----- nvinfo : EIATTR_CBANK_PARAM_SIZE
	.align		4
.L_1082:
        /*1110*/ 	.byte	0x03, 0x19
        /*1112*/ 	.short	0x0af0


	//----- nvinfo : EIATTR_PARAM_CBANK
	.align		4
        /*1114*/ 	.byte	0x04, 0x0a
        /*1116*/ 	.short	(.L_1084 - .L_1083)
	.align		4
.L_1083:
        /*1118*/ 	.word	index@(.nv.constant0._ZN7cutlass13device_kernelIN5flash11enable_sm90INS1_16FlashAttnFwdSm90INS1_25CollectiveMainloopFwdSm90ILi2EN4cute5tupleIJNS5_1CILi1EEES8_S8_EEENS6_IJNS7_ILi128EEENS7_ILi160EEESA_EEELi128ENS_12float_e4m3_tEfNS_4arch4Sm90ELb1ELb0ELb0ELb1ELb1ELb0ELb0ELb1ELb1ELb1ELb0ELb0EEENS1_21CollectiveEpilogueFwdINS6_IJSA_SA_SB_EEES9_NS_10bfloat16_tESF_Li256ELb1ELb1ELb0ELb1EEENS1_36VarlenDynamicPersistentTileSchedulerILi128ELi160ELi256ELi128ELb0ELb1ELb1ELb1ELb1ELb1EEEEEEEEEvNT_6ParamsE)
        /*111c*/ 	.short	0x0210
        /*111e*/ 	.short	0x0af0


	//----- nvinfo : EIATTR_SW_WAR
	.align		4
.L_1084:
        /*1120*/ 	.byte	0x04, 0x36
        /*1122*/ 	.short	(.L_1086 - .L_1085)
.L_1085:
        /*1124*/ 	.word	0x00000008
.L_1086:


//--------------------- .nv.info._ZN7cutlass13device_kernelIN5flash11enable_sm90INS1_16FlashAttnFwdSm90INS1_25CollectiveMainloopFwdSm90ILi2EN4cute5tupleIJNS5_1CILi1EEES8_S8_EEENS6_IJNS7_ILi128EEENS7_ILi160EEESA_EEELi128ENS_12float_e4m3_tEfNS_4arch4Sm90ELb1ELb0ELb0ELb1ELb1ELb1ELb0ELb1ELb1ELb1ELb0ELb0EEENS1_21CollectiveEpilogueFwdINS6_IJSA_SA_SB_EEES9_NS_10bfloat16_tESF_Li256ELb1ELb1ELb0ELb1EEENS1_36VarlenDynamicPersistentTileSchedulerILi128ELi160ELi256ELi128ELb0ELb1ELb1ELb1ELb1ELb1EEEEEEEEEvNT_6ParamsE --------------------------
	.section	.nv.info._ZN7cutlass13device_kernelIN5flash11enable_sm90INS1_16FlashAttnFwdSm90INS1_25CollectiveMainloopFwdSm90ILi2EN4cute5tupleIJNS5_1CILi1EEES8_S8_EEENS6_IJNS7_ILi128EEENS7_ILi160EEESA_EEELi128ENS_12float_e4m3_tEfNS_4arch4Sm90ELb1ELb0ELb0ELb1ELb1ELb1ELb0ELb1ELb1ELb1ELb0ELb0EEENS1_21CollectiveEpilogueFwdINS6_IJSA_SA_SB_EEES9_NS_10bfloat16_tESF_Li256ELb1ELb1ELb0ELb1EEENS1_36VarlenDynamicPersistentTileSchedulerILi128ELi160ELi256ELi128ELb0ELb1ELb1ELb1ELb1ELb1EEEEEEEEEvNT_6ParamsE,"",@"SHT_CUDA_INFO"
	.sectionflags	@""
	.align	4


	//----- nvinfo : EIATTR_CUDA_API_VERSION
	.align		4
        /*0000*/ 	.byte	0x04, 0x37
        /*0002*/ 	.short	(.L_1088 - .L_1087)
.L_1087:
        /*0004*/ 	.word	0x00000082


	//----- nvinfo : EIATTR_KPARAM_INFO
	.align		4
.L_1088:
        /*0008*/ 	.byte	0x04, 0x17
        /*000a*/ 	.short	(.L_1090 - .L_1089)
.L_1089:
        /*000c*/ 	.word	0x00000000
        /*0010*/ 	.short	0x0000
        /*0012*/ 	.short	0x0070
        /*0014*/ 	.byte	0x00, 0xf0, 0x01, 0x2a


	//----- nvinfo : EIATTR_SPARSE_MMA_MASK
	.align		4
.L_1090:
        /*0018*/ 	.byte	0x03, 0x50
        /*001a*/ 	.short	0x0000


	//----- nvinfo : EIATTR_MAXREG_COUNT
	.align		4
        /*001c*/ 	.byte	0x03, 0x1b
        /*001e*/ 	.short	0x00a8


	//----- nvinfo : EIATTR_NUM_BARRIERS
	.align		4
        /*0020*/ 	.byte	0x02, 0x4c
        /*0022*/ 	.byte	0x10
	.zero		1


	//----- nvinfo : EIATTR_EXTERNS
	.align		4
        /*0024*/ 	.byte	0x04, 0x0f
        /*0026*/ 	.short	(.L_1092 - .L_1091)


	//   ....[0]....
	.align		4
.L_1091:
        /*0028*/ 	.word	index@(__assertfail)


	//----- nvinfo : EIATTR_ANNOTATIONS
	.align		4
.L_1092:
        /*002c*/ 	.byte	0x04, 0x55
        /*002e*/ 	.short	(.L_1094 - .L_1093)


	//   ....[0]....
.L_1093:
        /* <DEDUP_REMOVED lines=47> */


	//----- nvinfo : EIATTR_MERCURY_ISA_VERSION
	.align		4
.L_1094:
        /*0308*/ 	.byte	0x03, 0x5f
        /*030a*/ 	.short	0x0101


	//----- nvinfo : EIATTR_UNUSED_LOAD_BYTE_OFFSET
	.align		4
        /*030c*/ 	.byte	0x04, 0x44
        /*030e*/ 	.short	(.L_1096 - .L_1095)


	//   ....[0]....
.L_1095:
        /*0310*/ 	.word	0x00000a60
        /*0314*/ 	.word	0x0000fff0


	//   ....[1]....
        /*0318*/ 	.word	0x000193f0
        /*031c*/ 	.word	0x0000fff0


	//----- nvinfo : EIATTR_INT_WARP_WIDE_INSTR_OFFSETS
	.align		4
.L_1096:
        /*0320*/ 	.byte	0x04, 0x31
        /*0322*/ 	.short	(.L_1098 - .L_1097)


	//   ....[0]....
.L_1097:
        /*0324*/ 	.word	0x00000120


	//   ....[1]....
        /*0328*/ 	.word	0x000001c0


	//   ....[2]....
        /*032c*/ 	.word	0x00000230


	//   ....[3]....
        /*0330*/ 	.word	0x0001df60


	//   ....[4]....
        /*0334*/ 	.word	0x0001dff0


	//   ....[5]....
        /*0338*/ 	.word	0x00022350


	//   ....[6]....
        /*033c*/ 	.word	0x000223e0


	//----- nvinfo : EIATTR_COOP_GROUP_MASK_REGIDS
	.align		4
.L_1098:
        /*0340*/ 	.byte	0x04, 0x29
        /*0342*/ 	.short	(.L_1100 - .L_1099)


	//   ....[0]....
.L_1099:
        /*0344*/ 	.word	0xffffffff


	//   ....[1]....
        /*0348*/ 	.word	0xffffffff


	//   ....[2]....
        /*034c*/ 	.word	0xffffffff


	//   ....[3]....
        /*0350*/ 	.word	0xffffffff


	//   ....[4]....
        /*0354*/ 	.word	0xffffffff


	//   ....[5]....
        /*0358*/ 	.word	0xffffffff


	//   ....[6]....
        /*035c*/ 	.word	0xffffffff


	//   ....[7]....
        /*0360*/ 	.word	0xffffffff


	//   ....[8]....
        /*0364*/ 	.word	0xffffffff


	//   ....[9]....
        /*0368*/ 	.word	0xffffffff


	//   ....[10]....
        /*036c*/ 	.word	0xffffffff


	//   ....[11]....
        /*0370*/ 	.word	0xffffffff


	//   ....[12]....
        /*0374*/ 	.word	0xffffffff


	//   ....[13]....
        /*0378*/ 	.word	0xffffffff


	//   ....[14]....
        /*037c*/ 	.word	0xffffffff


	//   ....[15]....
        /*0380*/ 	.word	0xffffffff


	//   ....[16]....
        /*0384*/ 	.word	0xffffffff


	//   ....[17]....
        /*0388*/ 	.word	0xffffffff


	//   ....[18]....
        /*038c*/ 	.word	0xffffffff


	//   ....[19]....
        /*0390*/ 	.word	0xffffffff


	//   ....[20]....
        /*0394*/ 	.word	0xffffffff


	//   ....[21]....
        /*0398*/ 	.word	0xffffffff


	//   ....[22]....
        /*039c*/ 	.word	0xffffffff


	//   ....[23]....
        /*03a0*/ 	.word	0xffffffff


	//   ....[24]....
        /*03a4*/ 	.word	0xffffffff


	//   ....[25]....
        /*03a8*/ 	.word	0xffffffff


	//   ....[26]....
        /*03ac*/ 	.word	0xffffffff


	//   ....[27]....
        /*03b0*/ 	.word	0xffffffff


	//   ....[28]....
        /*03b4*/ 	.word	0xffffffff


	//   ....[29]....
        /*03b8*/ 	.word	0xffffffff


	//   ....[30]....
        /*03bc*/ 	.word	0xffffffff


	//   ....[31]....
        /*03c0*/ 	.word	0xffffffff


	//   ....[32]....
        /*03c4*/ 	.word	0xffffffff


	//   ....[33]....
        /*03c8*/ 	.word	0xffffffff


	//   ....[34]....
        /*03cc*/ 	.word	0xffffffff


	//   ....[35]....
        /*03d0*/ 	.word	0xffffffff


	//   ....[36]....
        /*03d4*/ 	.word	0xffffffff


	//   ....[37]....
        /*03d8*/ 	.word	0xffffffff


	//   ....[38]....
        /*03dc*/ 	.word	0xffffffff


	//   ....[39]....
        /*03e0*/ 	.word	0xffffffff


	//   ....[40]....
        /*03e4*/ 	.word	0xffffffff


	//   ....[41]....
        /*03e8*/ 	.word	0xffffffff


	//   ....[42]....
        /*03ec*/ 	.word	0xffffffff


	//   ....[43]....
        /*03f0*/ 	.word	0xffffffff


	//   ....[44]....
        /*03f4*/ 	.word	0xffffffff


	//   ....[45]....
        /*03f8*/ 	.word	0xffffffff


	//   ....[46]....
        /*03fc*/ 	.word	0xffffffff


	//   ....[47]....
        /*0400*/ 	.word	0xffffffff


	//   ....[48]....
        /*0404*/ 	.word	0xffffffff


	//   ....[49]....
        /*0408*/ 	.word	0xffffffff


	//   ....[50]....
        /*040c*/ 	.word	0xffffffff


	//   ....[51]....
        /*0410*/ 	.word	0xffffffff


	//   ....[52]....
        /*0414*/ 	.word	0xffffffff


	//   ....[53]....
        /*0418*/ 	.word	0xffffffff


	//   ....[54]....
        /*041c*/ 	.word	0xffffffff


	//   ....[55]....
        /*0420*/ 	.word	0xffffffff


	//   ....[56]....
        /*0424*/ 	.word	0xffffffff


	//   ....[57]....
        /*0428*/ 	.word	0xffffffff


	//   ....[58]....
        /*042c*/ 	.word	0xffffffff


	//   ....[59]....
        /*0430*/ 	.word	0xffffffff


	//   ....[60]....
        /*0434*/ 	.word	0xffffffff


	//   ....[61]....
        /*0438*/ 	.word	0xffffffff


	//   ....[62]....
        /*043c*/ 	.word	0xffffffff


	//   ....[63]....
        /*0440*/ 	.word	0xffffffff


	//   ....[64]....
        /*0444*/ 	.word	0xffffffff


	//   ....[65]....
        /*0448*/ 	.word	0xffffffff


	//   ....[66]....
        /*044c*/ 	.word	0xffffffff


	//   ....[67]....
        /*0450*/ 	.word	0xffffffff


	//   ....[68]....
        /*0454*/ 	.word	0xffffffff


	//   ....[69]....
        /*0458*/ 	.word	0xffffffff


	//   ....[70]....
        /*045c*/ 	.word	0xffffffff


	//   ....[71]....
        /*0460*/ 	.word	0xffffffff


	//   ....[72]....
        /*0464*/ 	.word	0xffffffff


	//   ....[73]....
        /*0468*/ 	.word	0xffffffff


	//   ....[74]....
        /*046c*/ 	.word	0xffffffff


	//   ....[75]....
        /*0470*/ 	.word	0xffffffff


	//   ....[76]....
        /*0474*/ 	.word	0xffffffff


	//   ....[77]....
        /*0478*/ 	.word	0xffffffff


	//   ....[78]....
        /*047c*/ 	.word	0xffffffff


	//   ....[79]....
        /*0480*/ 	.word	0xffffffff


	//   ....[80]....
        /*0484*/ 	.word	0xffffffff


	//   ....[81]....
        /*0488*/ 	.word	0xffffffff


	//   ....[82]....
        /*048c*/ 	.word	0xffffffff


	//   ....[83]....
        /*0490*/ 	.word	0xffffffff


	//   ....[84]....
        /*0494*/ 	.word	0xffffffff


	//   ....[85]....
        /*0498*/ 	.word	0xffffffff


	//   ....[86]....
        /*049c*/ 	.word	0xffffffff


	//   ....[87]....
        /*04a0*/ 	.word	0xffffffff


	//   ....[88]....
        /*04a4*/ 	.word	0xffffffff


	//   ....[89]....
        /*04a8*/ 	.word	0xffffffff


	//   ....[90]....
        /*04ac*/ 	.word	0xffffffff


	//   ....[91]....
        /*04b0*/ 	.word	0xffffffff


	//   ....[92]....
        /*04b4*/ 	.word	0xffffffff


	//   ....[93]....
        /*04b8*/ 	.word	0xffffffff


	//   ....[94]....
        /*04bc*/ 	.word	0xffffffff


	//   ....[95]....
        /*04c0*/ 	.word	0xffffffff


	//   ....[96]....
        /*04c4*/ 	.word	0xffffffff


	//   ....[97]....
        /*04c8*/ 	.word	0xffffffff


	//   ....[98]....
        /*04cc*/ 	.word	0xffffffff


	//   ....[99]....
        /*04d0*/ 	.word	0xffffffff


	//   ....[100]....
        /*04d4*/ 	.word	0xffffffff


	//   ....[101]....
        /*04d8*/ 	.word	0xffffffff


	//   ....[102]....
        /*04dc*/ 	.word	0xffffffff


	//   ....[103]....
        /*04e0*/ 	.word	0xffffffff


	//   ....[104]....
        /*04e4*/ 	.word	0xffffffff


	//   ....[105]....
        /*04e8*/ 	.word	0xffffffff


	//   ....[106]....
        /*04ec*/ 	.word	0xffffffff


	//   ....[107]....
        /*04f0*/ 	.word	0xffffffff


	//   ....[108]....
        /*04f4*/ 	.word	0xffffffff


	//   ....[109]....
        /*04f8*/ 	.word	0xffffffff


	//   ....[110]....
        /*04fc*/ 	.word	0xffffffff


	//   ....[111]....
        /*0500*/ 	.word	0xffffffff


	//   ....[112]....
        /*0504*/ 	.word	0xffffffff


	//   ....[113]....
        /*0508*/ 	.word	0xffffffff


	//   ....[114]....
        /*050c*/ 	.word	0xffffffff


	//   ....[115]....
        /*0510*/ 	.word	0xffffffff


	//   ....[116]....
        /*0514*/ 	.word	0xffffffff


	//   ....[117]....
        /*0518*/ 	.word	0xffffffff


	//   ....[118]....
        /*051c*/ 	.word	0xffffffff


	//   ....[119]....
        /*0520*/ 	.word	0xffffffff


	//   ....[120]....
        /*0524*/ 	.word	0xffffffff


	//   ....[121]....
        /*0528*/ 	.word	0xffffffff


	//   ....[122]....
        /*052c*/ 	.word	0xffffffff


	//   ....[123]....
        /*0530*/ 	.word	0xffffffff


	//   ....[124]....
        /*0534*/ 	.word	0xffffffff


	//   ....[125]....
        /*0538*/ 	.word	0xffffffff


	//   ....[126]....
        /*053c*/ 	.word	0xffffffff


	//   ....[127]....
        /*0540*/ 	.word	0xffffffff


	//   ....[128]....
        /*0544*/ 	.word	0xffffffff


	//   ....[129]....
        /*0548*/ 	.word	0xffffffff


	//   ....[130]....
        /*054c*/ 	.word	0xffffffff


	//   ....[131]....
        /*0550*/ 	.word	0xffffffff


	//   ....[132]....
        /*0554*/ 	.word	0xffffffff


	//   ....[133]....
        /*0558*/ 	.word	0xffffffff


	//   ....[134]....
        /*055c*/ 	.word	0xffffffff


	//   ....[135]....
        /*0560*/ 	.word	0xffffffff


	//   ....[136]....
        /*0564*/ 	.word	0xffffffff


	//   ....[137]....
        /*0568*/ 	.word	0xffffffff


	//   ....[138]....
        /*056c*/ 	.word	0xffffffff


	//   ....[139]....
        /*0570*/ 	.word	0xffffffff


	//   ....[140]....
        /*0574*/ 	.word	0xffffffff


	//   ....[141]....
        /*0578*/ 	.word	0xffffffff


	//   ....[142]....
        /*057c*/ 	.word	0xffffffff


	//   ....[143]....
        /*0580*/ 	.word	0xffffffff


	//   ....[144]....
        /*0584*/ 	.word	0xffffffff


	//   ....[145]....
        /*0588*/ 	.word	0xffffffff


	//   ....[146]....
        /*058c*/ 	.word	0xffffffff


	//   ....[147]....
        /*0590*/ 	.word	0xffffffff


	//   ....[148]....
        /*0594*/ 	.word	0xffffffff


	//   ....[149]....
        /*0598*/ 	.word	0xffffffff


	//   ....[150]....
        /*059c*/ 	.word	0xffffffff


	//   ....[151]....
        /*05a0*/ 	.word	0xffffffff


	//   ....[152]....
        /*05a4*/ 	.word	0xffffffff


	//   ....[153]....
        /*05a8*/ 	.word	0xffffffff


	//   ....[154]....
        /*05ac*/ 	.word	0xffffffff


	//   ....[155]....
        /*05b0*/ 	.word	0xffffffff


	//   ....[156]....
        /*05b4*/ 	.word	0xffffffff


	//   ....[157]....
        /*05b8*/ 	.word	0xffffffff


	//   ....[158]....
        /*05bc*/ 	.word	0xffffffff


	//   ....[159]....
        /*05c0*/ 	.word	0xffffffff


	//   ....[160]....
        /*05c4*/ 	.word	0xffffffff


	//   ....[161]....
        /*05c8*/ 	.word	0xffffffff


	//   ....[162]....
        /*05cc*/ 	.word	0xffffffff


	//   ....[163]....
        /*05d0*/ 	.word	0xffffffff


	//   ....[164]....
        /*05d4*/ 	.word	0xffffffff


	//   ....[165]....
        /*05d8*/ 	.word	0xffffffff


	//   ....[166]....
        /*05dc*/ 	.word	0xffffffff


	//   ....[167]....
        /*05e0*/ 	.word	0xffffffff


	//   ....[168]....
        /*05e4*/ 	.word	0xffffffff


	//   ....[169]....
        /*05e8*/ 	.word	0xffffffff


	//   ....[170]....
        /*05ec*/ 	.word	0xffffffff


	//   ....[171]....
        /*05f0*/ 	.word	0xffffffff


	//   ....[172]....
        /*05f4*/ 	.word	0xffffffff


	//   ....[173]....
        /*05f8*/ 	.word	0xffffffff


	//   ....[174]....
        /*05fc*/ 	.word	0xffffffff


	//   ....[175]....
        /*0600*/ 	.word	0xffffffff


	//   ....[176]....
        /*0604*/ 	.word	0xffffffff


	//   ....[177]....
        /*0608*/ 	.word	0xffffffff


	//   ....[178]....
        /*060c*/ 	.word	0xffffffff


	//   ....[179]....
        /*0610*/ 	.word	0xffffffff


	//   ....[180]....
        /*0614*/ 	.word	0xffffffff


	//   ....[181]....
        /*0618*/ 	.word	0xffffffff


	//   ....[182]....
        /*061c*/ 	.word	0xffffffff


	//   ....[183]....
        /*0620*/ 	.word	0xffffffff


	//   ....[184]....
        /*0624*/ 	.word	0xffffffff


	//   ....[185]....
        /*0628*/ 	.word	0xffffffff


	//   ....[186]....
        /*062c*/ 	.word	0xffffffff


	//   ....[187]....
        /*0630*/ 	.word	0xffffffff


	//   ....[188]....
        /*0634*/ 	.word	0xffffffff


	//   ....[189]....
        /*0638*/ 	.word	0xffffffff


	//   ....[190]....
        /*063c*/ 	.word	0xffffffff


	//   ....[191]....
        /*0640*/ 	.word	0xffffffff


	//   ....[192]....
        /*0644*/ 	.word	0xffffffff


	//   ....[193]....
        /*0648*/ 	.word	0xffffffff


	//   ....[194]....
        /*064c*/ 	.word	0xffffffff


	//   ....[195]....
        /*0650*/ 	.word	0xffffffff


	//   ....[196]....
        /*0654*/ 	.word	0xffffffff


	//   ....[197]....
        /*0658*/ 	.word	0xffffffff


	//   ....[198]....
        /*065c*/ 	.word	0xffffffff


	//   ....[199]....
        /*0660*/ 	.word	0xffffffff


	//   ....[200]....
        /*0664*/ 	.word	0xffffffff


	//   ....[201]....
        /*0668*/ 	.word	0xffffffff


	//   ....[202]....
        /*066c*/ 	.word	0xffffffff


	//   ....[203]....
        /*0670*/ 	.word	0xffffffff


	//   ....[204]....
        /*0674*/ 	.word	0xffffffff


	//   ....[205]....
        /*0678*/ 	.word	0xffffffff


	//   ....[206]....
        /*067c*/ 	.word	0xffffffff


	//   ....[207]....
        /*0680*/ 	.word	0xffffffff


	//   ....[208]....
        /*0684*/ 	.word	0xffffffff


	//   ....[209]....
        /*0688*/ 	.word	0xffffffff


	//   ....[210]....
        /*068c*/ 	.word	0xffffffff


	//   ....[211]....
        /*0690*/ 	.word	0xffffffff


	//   ....[212]....
        /*0694*/ 	.word	0xffffffff


	//   ....[213]....
        /*0698*/ 	.word	0xffffffff


	//   ....[214]....
        /*069c*/ 	.word	0xffffffff


	//   ....[215]....
        /*06a0*/ 	.word	0xffffffff


	//   ....[216]....
        /*06a4*/ 	.word	0xffffffff


	//   ....[217]....
        /*06a8*/ 	.word	0xffffffff


	//   ....[218]....
        /*06ac*/ 	.word	0xffffffff


	//   ....[219]....
        /*06b0*/ 	.word	0xffffffff


	//   ....[220]....
        /*06b4*/ 	.word	0xffffffff


	//   ....[221]....
        /*06b8*/ 	.word	0xffffffff


	//   ....[222]....
        /*06bc*/ 	.word	0xffffffff


	//   ....[223]....
        /*06c0*/ 	.word	0xffffffff


	//   ....[224]....
        /*06c4*/ 	.word	0xffffffff


	//   ....[225]....
        /*06c8*/ 	.word	0xffffffff


	//   ....[226]....
        /*06cc*/ 	.word	0xffffffff


	//   ....[227]....
        /*06d0*/ 	.word	0xffffffff


	//   ....[228]....
        /*06d4*/ 	.word	0xffffffff


	//   ....[229]....
        /*06d8*/ 	.word	0xffffffff


	//   ....[230]....
        /*06dc*/ 	.word	0xffffffff


	//   ....[231]....
        /*06e0*/ 	.word	0xffffffff


	//   ....[232]....
        /*06e4*/ 	.word	0xffffffff


	//   ....[233]....
        /*06e8*/ 	.word	0xffffffff


	//   ....[234]....
        /*06ec*/ 	.word	0xffffffff


	//   ....[235]....
        /*06f0*/ 	.word	0xffffffff


	//   ....[236]....
        /*06f4*/ 	.word	0xffffffff


	//   ....[237]....
        /*06f8*/ 	.word	0xffffffff


	//   ....[238]....
        /*06fc*/ 	.word	0xffffffff


	//   ....[239]....
        /*0700*/ 	.word	0xffffffff


	//   ....[240]....
        /*0704*/ 	.word	0xffffffff


	//   ....[241]....
        /*0708*/ 	.word	0xffffffff


	//   ....[242]....
        /*070c*/ 	.word	0xffffffff


	//   ....[243]....
        /*0710*/ 	.word	0xffffffff


	//   ....[244]....
        /*0714*/ 	.word	0xffffffff


	//   ....[245]....
        /*0718*/ 	.word	0xffffffff


	//   ....[246]....
        /*071c*/ 	.word	0xffffffff


	//   ....[247]....
        /*0720*/ 	.word	0xffffffff


	//   ....[248]....
        /*0724*/ 	.word	0xffffffff


	//   ....[249]....
        /*0728*/ 	.word	0xffffffff


	//   ....[250]....
        /*072c*/ 	.word	0xffffffff


	//   ....[251]....
        /*0730*/ 	.word	0x0500000f


	//   ....[252]....
        /*0734*/ 	.word	0x0500000f


	//   ....[253]....
        /*0738*/ 	.word	0x0500000f


	//   ....[254]....
        /*073c*/ 	.word	0x0500000f


	//   ....[255]....
        /*0740*/ 	.word	0x0500000f


	//   ....[0]....
        /*0744*/ 	.word	0x0500000f


	//   ....[1]....
        /*0748*/ 	.word	0x0500000f


	//   ....[2]....
        /*074c*/ 	.word	0x0500000f


	//   ....[3]....
        /*0750*/ 	.word	0x0500000f


	//   ....[4]....
        /*0754*/ 	.word	0x0500000f


	//   ....[5]....
        /*0758*/ 	.word	0x0500000f


	//   ....[6]....
        /*075c*/ 	.word	0x0500000f


	//   ....[7]....
        /*0760*/ 	.word	0x0500000f


	//   ....[8]....
        /*0764*/ 	.word	0x0500000f


	//   ....[9]....
        /*0768*/ 	.word	0x0500000f


	//   ....[10]....
        /*076c*/ 	.word	0x0500000f


	//   ....[11]....
        /*0770*/ 	.word	0x0500000f


	//   ....[12]....
        /*0774*/ 	.word	0x0500000f


	//   ....[13]....
        /*0778*/ 	.word	0x0500000f


	//   ....[14]....
        /*077c*/ 	.word	0x0500000f


	//   ....[15]....
        /*0780*/ 	.word	0x0500000f


	//   ....[16]....
        /*0784*/ 	.word	0x0500000f


	//   ....[17]....
        /*0788*/ 	.word	0x0500000f


	//   ....[18]....
        /*078c*/ 	.word	0x0500000f


	//   ....[19]....
        /*0790*/ 	.word	0x0500000f


	//   ....[20]....
        /*0794*/ 	.word	0x0500000f


	//   ....[21]....
        /*0798*/ 	.word	0x0500000f


	//   ....[22]....
        /*079c*/ 	.word	0x0500000f


	//   ....[23]....
        /*07a0*/ 	.word	0x0500000f


	//   ....[24]....
        /*07a4*/ 	.word	0x0500000f


	//   ....[25]....
        /*07a8*/ 	.word	0x0500000f


	//   ....[26]....
        /*07ac*/ 	.word	0x0500000f


	//   ....[27]....
        /*07b0*/ 	.word	0x0500000f


	//   ....[28]....
        /*07b4*/ 	.word	0x0500000f


	//   ....[29]....
        /*07b8*/ 	.word	0x0500000f


	//   ....[30]....
        /*07bc*/ 	.word	0x0500000f


	//   ....[31]....
        /*07c0*/ 	.word	0x0500000f


	//   ....[32]....
        /*07c4*/ 	.word	0x0500000f


	//   ....[33]....
        /*07c8*/ 	.word	0x0500000f


	//   ....[34]....
        /*07cc*/ 	.word	0x0500000f


	//   ....[35]....
        /*07d0*/ 	.word	0x0500000f


	//   ....[36]....
        /*07d4*/ 	.word	0x0500000f


	//   ....[37]....
        /*07d8*/ 	.word	0x0500000f


	//   ....[38]....
        /*07dc*/ 	.word	0x0500000f


	//   ....[39]....
        /*07e0*/ 	.word	0x0500000f


	//   ....[40]....
        /*07e4*/ 	.word	0x0500000f


	//   ....[41]....
        /*07e8*/ 	.word	0x0500000f


	//   ....[42]....
        /*07ec*/ 	.word	0x0500000f


	//   ....[43]....
        /*07f0*/ 	.word	0x0500000f


	//   ....[44]....
        /*07f4*/ 	.word	0x0500000f


	//   ....[45]....
        /*07f8*/ 	.word	0x0500000f


	//   ....[46]....
        /*07fc*/ 	.word	0x0500000f


	//   ....[47]....
        /*0800*/ 	.word	0x0500000f


	//   ....[48]....
        /*0804*/ 	.word	0x0500000f


	//   ....[49]....
        /*0808*/ 	.word	0x0500000f


	//   ....[50]....
        /*080c*/ 	.word	0x0500000f


	//   ....[51]....
        /*0810*/ 	.word	0x0500000f


	//   ....[52]....
        /*0814*/ 	.word	0x0500000f


	//   ....[53]....
        /*0818*/ 	.word	0x0500000f


	//   ....[54]....
        /*081c*/ 	.word	0x0500000f


	//   ....[55]....
        /*0820*/ 	.word	0x0500000f


	//   ....[56]....
        /*0824*/ 	.word	0x0500000f


	//   ....[57]....
        /*0828*/ 	.word	0x0500000f


	//   ....[58]....
        /*082c*/ 	.word	0x0500000f


	//   ....[59]....
        /*0830*/ 	.word	0x0500000f


	//   ....[60]....
        /*0834*/ 	.word	0x0500000f


	//   ....[61]....
        /*0838*/ 	.word	0x0500000f


	//   ....[62]....
        /*083c*/ 	.word	0x0500000f


	//   ....[63]....
        /*0840*/ 	.word	0x0500000f


	//   ....[64]....
        /*0844*/ 	.word	0x0500000f


	//   ....[65]....
        /*0848*/ 	.word	0x0500000f


	//   ....[66]....
        /*084c*/ 	.word	0x0500000f


	//   ....[67]....
        /*0850*/ 	.word	0x0500000f


	//   ....[68]....
        /*0854*/ 	.word	0x0500000f


	//   ....[69]....
        /*0858*/ 	.word	0x0500000f


	//   ....[70]....
        /*085c*/ 	.word	0x0500000f


	//   ....[71]....
        /*0860*/ 	.word	0x0500000f


	//   ....[72]....
        /*0864*/ 	.word	0x0500000f


	//   ....[73]....
        /*0868*/ 	.word	0x0500000f


	//   ....[74]....
        /*086c*/ 	.word	0x0500000f


	//   ....[75]....
        /*0870*/ 	.word	0x0500000f


	//   ....[76]....
        /*0874*/ 	.word	0x0500000f


	//   ....[77]....
        /*0878*/ 	.word	0x0500000f


	//   ....[78]....
        /*087c*/ 	.word	0x0500000f


	//   ....[79]....
        /*0880*/ 	.word	0x0500000f


	//   ....[80]....
        /*0884*/ 	.word	0x0500000f


	//   ....[81]....
        /*0888*/ 	.word	0x0500000f


	//   ....[82]....
        /*088c*/ 	.word	0x0500000f


	//   ....[83]....
        /*0890*/ 	.word	0x0500000f


	//   ....[84]....
        /*0894*/ 	.word	0x0500000f


	//   ....[85]....
        /*0898*/ 	.word	0x0500000f


	//   ....[86]....
        /*089c*/ 	.word	0x0500000f


	//   ....[87]....
        /*08a0*/ 	.word	0x0500000f


	//   ....[88]....
        /*08a4*/ 	.word	0x0500000f


	//   ....[89]....
        /*08a8*/ 	.word	0x0500000f


	//   ....[90]....
        /*08ac*/ 	.word	0x0500000f


	//   ....[91]....
        /*08b0*/ 	.word	0x0500000f


	//   ....[92]....
        /*08b4*/ 	.word	0x0500000f


	//   ....[93]....
        /*08b8*/ 	.word	0x0500000f


	//   ....[94]....
        /*08bc*/ 	.word	0x0500000f


	//   ....[95]....
        /*08c0*/ 	.word	0x0500000f


	//   ....[96]....
        /*08c4*/ 	.word	0x0500000f


	//   ....[97]....
        /*08c8*/ 	.word	0x0500000f


	//   ....[98]....
        /*08cc*/ 	.word	0x0500000f


	//   ....[99]....
        /*08d0*/ 	.word	0x0500000f


	//   ....[100]....
        /*08d4*/ 	.word	0x0500000f


	//   ....[101]....
        /*08d8*/ 	.word	0x0500000f


	//   ....[102]....
        /*08dc*/ 	.word	0x0500000f


	//   ....[103]....
        /*08e0*/ 	.word	0x0500000f


	//   ....[104]....
        /*08e4*/ 	.word	0x0500000f


	//   ....[105]....
        /*08e8*/ 	.word	0x0500000f


	//   ....[106]....
        /*08ec*/ 	.word	0x0500000f


	//   ....[107]....
        /*08f0*/ 	.word	0x0500000f


	//   ....[108]....
        /*08f4*/ 	.word	0x0500000f


	//   ....[109]....
        /*08f8*/ 	.word	0x0500000f


	//   ....[110]....
        /*08fc*/ 	.word	0x0500000f


	//   ....[111]....
        /*0900*/ 	.word	0x0500000f


	//   ....[112]....
        /*0904*/ 	.word	0x0500000f


	//   ....[113]....
        /*0908*/ 	.word	0x0500000f


	//   ....[114]....
        /*090c*/ 	.word	0x0500000f


	//   ....[115]....
        /*0910*/ 	.word	0x0500000f


	//   ....[116]....
        /*0914*/ 	.word	0x0500000f


	//   ....[117]....
        /*0918*/ 	.word	0x0500000f


	//   ....[118]....
        /*091c*/ 	.word	0x0500000f


	//   ....[119]....
        /*0920*/ 	.word	0x0500000f


	//   ....[120]....
        /*0924*/ 	.word	0x0500000f


	//   ....[121]....
        /*0928*/ 	.word	0x0500000f


	//   ....[122]....
        /*092c*/ 	.word	0x0500000f


	//   ....[123]....
        /*0930*/ 	.word	0x0500000f


	//   ....[124]....
        /*0934*/ 	.word	0x0500000f


	//   ....[125]....
        /*0938*/ 	.word	0x0500000f


	//   ....[126]....
        /*093c*/ 	.word	0x0500000f


	//   ....[127]....
        /*0940*/ 	.word	0x0500000f


	//   ....[128]....
        /*0944*/ 	.word	0x0500000f


	//   ....[129]....
        /*0948*/ 	.word	0x0500000f


	//   ....[130]....
        /*094c*/ 	.word	0x0500000f


	//   ....[131]....
        /*0950*/ 	.word	0x0500000f


	//   ....[132]....
        /*0954*/ 	.word	0x0500000f


	//   ....[133]....
        /*0958*/ 	.word	0x0500000f


	//   ....[134]....
        /*095c*/ 	.word	0x0500000f


	//   ....[135]....
        /*0960*/ 	.word	0x0500000f


	//   ....[136]....
        /*0964*/ 	.word	0x0500000f


	//   ....[137]....
        /*0968*/ 	.word	0x0500000f


	//   ....[138]....
        /*096c*/ 	.word	0x0500000f


	//   ....[139]....
        /*0970*/ 	.word	0x0500000f


	//   ....[140]....
        /*0974*/ 	.word	0x0500000f


	//   ....[141]....
        /*0978*/ 	.word	0x0500000f


	//   ....[142]....
        /*097c*/ 	.word	0x0500000f


	//   ....[143]....
        /*0980*/ 	.word	0x0500000f


	//   ....[144]....
        /*0984*/ 	.word	0x0500000f


	//   ....[145]....
        /*0988*/ 	.word	0x0500000f


	//   ....[146]....
        /*098c*/ 	.word	0x0500000f


	//   ....[147]....
        /*0990*/ 	.word	0x0500000f


	//   ....[148]....
        /*0994*/ 	.word	0x0500000f


	//   ....[149]....
        /*0998*/ 	.word	0x0500000f


	//   ....[150]....
        /*099c*/ 	.word	0x0500000f


	//   ....[151]....
        /*09a0*/ 	.word	0x0500000f


	//   ....[152]....
        /*09a4*/ 	.word	0x0500000f


	//   ....[153]....
        /*09a8*/ 	.word	0x0500000f


	//   ....[154]....
        /*09ac*/ 	.word	0x0500000f


	//   ....[155]....
        /*09b0*/ 	.word	0x0500000f


	//   ....[156]....
        /*09b4*/ 	.word	0x0500000f


	//   ....[157]....
        /*09b8*/ 	.word	0x0500000f


	//   ....[158]....
        /*09bc*/ 	.word	0x0500000f


	//   ....[159]....
        /*09c0*/ 	.word	0x0500000f


	//   ....[160]....
        /*09c4*/ 	.word	0x0500000f


	//   ....[161]....
        /*09c8*/ 	.word	0x0500000f


	//   ....[162]....
        /*09cc*/ 	.word	0x0500000f


	//   ....[163]....
        /*09d0*/ 	.word	0x0500000f


	//   ....[164]....
        /*09d4*/ 	.word	0x0500000f


	//   ....[165]....
        /*09d8*/ 	.word	0x0500000f


	//   ....[166]....
        /*09dc*/ 	.word	0x0500000f


	//   ....[167]....
        /*09e0*/ 	.word	0x0500000f


	//   ....[168]....
        /*09e4*/ 	.word	0x0500000f


	//   ....[169]....
        /*09e8*/ 	.word	0x0500000f


	//   ....[170]....
        /*09ec*/ 	.word	0x0500000f


	//   ....[171]....
        /*09f0*/ 	.word	0x0500000f


	//   ....[172]....
        /*09f4*/ 	.word	0x0500000f


	//   ....[173]....
        /*09f8*/ 	.word	0x0500000f


	//   ....[174]....
        /*09fc*/ 	.word	0x0500000f


	//   ....[175]....
        /*0a00*/ 	.word	0x0500000f


	//   ....[176]....
        /*0a04*/ 	.word	0x0500000f


	//   ....[177]....
        /*0a08*/ 	.word	0x0500000f


	//   ....[178]....
        /*0a0c*/ 	.word	0x0500000f


	//   ....[179]....
        /*0a10*/ 	.word	0x0500000f


	//   ....[180]....
        /*0a14*/ 	.word	0x0500000f


	//   ....[181]....
        /*0a18*/ 	.word	0x0500000f


	//   ....[182]....
        /*0a1c*/ 	.word	0x0500000f


	//   ....[183]....
        /*0a20*/ 	.word	0x0500000f


	//   ....[184]....
        /*0a24*/ 	.word	0x0500000f


	//   ....[185]....
        /*0a28*/ 	.word	0x0500000f


	//----- nvinfo : EIATTR_COOP_GROUP_INSTR_OFFSETS
	.align		4
.L_1100:
        /*0a2c*/ 	.byte	0x04, 0x28
        /*0a2e*/ 	.short	(.L_1102 - .L_1101)


	//   ....[0]....
.L_1101:
        /*0a30*/ 	.word	0x00000060


	//   ....[1]....
        /*0a34*/ 	.word	0x00000130


	//   ....[2]....
        /*0a38*/ 	.word	0x000001e0


	//   ....[3]....
        /*0a3c*/ 	.word	0x000003a0


	//   ....[4]....
        /*0a40*/ 	.word	0x00000500


	//   ....[5]....
        /*0a44*/ 	.word	0x00000620


	//   ....[6]....
        /*0a48*/ 	.word	0x00000780


	//   ....[7]....
        /*0a4c*/ 	.word	0x00002a80


	//   ....[8]....
        /*0a50*/ 	.word	0x00002a90


	//   ....[9]....
        /*0a54*/ 	.word	0x000039a0


	//   ....[10]....
        /*0a58*/ 	.word	0x000039b0


	//   ....[11]....
        /*0a5c*/ 	.word	0x000048f0


	//   ....[12]....
        /*0a60*/ 	.word	0x00004900


	//   ....[13]....
        /*0a64*/ 	.word	0x00005cd0


	//   ....[14]....
        /*0a68*/ 	.word	0x00005ce0


	//   ....[15]....
        /*0a6c*/ 	.word	0x00006c40


	//   ....[16]....
        /*0a70*/ 	.word	0x00006c50


	//   ....[17]....
        /*0a74*/ 	.word	0x00007c20


	//   ....[18]....
        /*0a78*/ 	.word	0x00007c30


	//   ....[19]....
        /*0a7c*/ 	.word	0x00008dd0


	//   ....[20]....
        /*0a80*/ 	.word	0x00008de0


	//   ....[21]....
        /*0a84*/ 	.word	0x00008ef0


	//   ....[22]....
        /*0a88*/ 	.word	0x00008f00


	//   ....[23]....
        /*0a8c*/ 	.word	0x00009020


	//   ....[24]....
        /*0a90*/ 	.word	0x00009030


	//   ....[25]....
        /*0a94*/ 	.word	0x000093a0


	//   ....[26]....
        /*0a98*/ 	.word	0x000093c0


	//   ....[27]....
        /*0a9c*/ 	.word	0x000094b0


	//   ....[28]....
        /*0aa0*/ 	.word	0x000094d0


	//   ....[29]....
        /*0aa4*/ 	.word	0x000095c0


	//   ....[30]....
        /*0aa8*/ 	.word	0x000095e0


	//   ....[31]....
        /*0aac*/ 	.word	0x00009e60


	//   ....[32]....
        /*0ab0*/ 	.word	0x0000a540


	//   ....[33]....
        /*0ab4*/ 	.word	0x0000a550


	//   ....[34]....
        /*0ab8*/ 	.word	0x0000a560


	//   ....[35]....
        /*0abc*/ 	.word	0x0000a570


	//   ....[36]....
        /*0ac0*/ 	.word	0x0000a780


	//   ....[37]....
        /*0ac4*/ 	.word	0x0000a790


	//   ....[38]....
        /*0ac8*/ 	.word	0x0000a7a0


	//   ....[39]....
        /*0acc*/ 	.word	0x0000a7b0


	//   ....[40]....
        /*0ad0*/ 	.word	0x0000cbe0


	//   ....[41]....
        /*0ad4*/ 	.word	0x0000cc00


	//   ....[42]....
        /*0ad8*/ 	.word	0x0000cc10


	//   ....[43]....
        /*0adc*/ 	.word	0x0000cc20


	//   ....[44]....
        /*0ae0*/ 	.word	0x0000cd10


	//   ....[45]....
        /*0ae4*/ 	.word	0x0000cd30


	//   ....[46]....
        /*0ae8*/ 	.word	0x0000cd40


	//   ....[47]....
        /*0aec*/ 	.word	0x0000cd50


	//   ....[48]....
        /*0af0*/ 	.word	0x0000fd20


	//   ....[49]....
        /*0af4*/ 	.word	0x0000fd50


	//   ....[50]....
        /*0af8*/ 	.word	0x00010520


	//   ....[51]....
        /*0afc*/ 	.word	0x00010560


	//   ....[52]....
        /*0b00*/ 	.word	0x00011100


	//   ....[53]....
        /*0b04*/ 	.word	0x00011220


	//   ....[54]....
        /*0b08*/ 	.word	0x00013350


	//   ....[55]....
        /*0b0c*/ 	.word	0x00013b20


	//   ....[56]....
        /*0b10*/ 	.word	0x00013b40


	//   ....[57]....
        /*0b14*/ 	.word	0x00013b50


	//   ....[58]....
        /*0b18*/ 	.word	0x00014750


	//   ....[59]....
        /*0b1c*/ 	.word	0x000147c0


	//   ....[60]....
        /*0b20*/ 	.word	0x00017100


	//   ....[61]....
        /*0b24*/ 	.word	0x00017110


	//   ....[62]....
        /*0b28*/ 	.word	0x00017140


	//   ....[63]....
        /*0b2c*/ 	.word	0x00017150


	//   ....[64]....
        /*0b30*/ 	.word	0x00018c60


	//   ....[65]....
        /*0b34*/ 	.word	0x00018c70


	//   ....[66]....
        /*0b38*/ 	.word	0x00018cf0


	//   ....[67]....
        /*0b3c*/ 	.word	0x00018d00


	//   ....[68]....
        /*0b40*/ 	.word	0x00019a40


	//   ....[69]....
        /*0b44*/ 	.word	0x00019a70


	//   ....[70]....
        /*0b48*/ 	.word	0x00019aa0


	//   ....[71]....
        /*0b4c*/ 	.word	0x00019ad0


	//   ....[72]....
        /*0b50*/ 	.word	0x00019b00


	//   ....[73]....
        /*0b54*/ 	.word	0x00019b30


	//   ....[74]....
        /*0b58*/ 	.word	0x00019b60


	//   ....[75]....
        /*0b5c*/ 	.word	0x00019b90


	//   ....[76]....
        /*0b60*/ 	.word	0x00019bc0


	//   ....[77]....
        /*0b64*/ 	.word	0x00019bf0


	//   ....[78]....
        /*0b68*/ 	.word	0x00019c20


	//   ....[79]....
        /*0b6c*/ 	.word	0x00019c50


	//   ....[80]....
        /*0b70*/ 	.word	0x00019c80


	//   ....[81]....
        /*0b74*/ 	.word	0x00019cb0


	//   ....[82]....
        /*0b78*/ 	.word	0x00019ce0


	//   ....[83]....
        /*0b7c*/ 	.word	0x00019d10


	//   ....[84]....
        /*0b80*/ 	.word	0x00019d40


	//   ....[85]....
        /*0b84*/ 	.word	0x00019d70


	//   ....[86]....
        /*0b88*/ 	.word	0x00019da0


	//   ....[87]....
        /*0b8c*/ 	.word	0x00019dd0


	//   ....[88]....
        /*0b90*/ 	.word	0x00019e00


	//   ....[89]....
        /*0b94*/ 	.word	0x00019e30


	//   ....[90]....
        /*0b98*/ 	.word	0x00019e60


	//   ....[91]....
        /*0b9c*/ 	.word	0x00019e80


	//   ....[92]....
        /*0ba0*/ 	.word	0x00019e90


	//   ....[93]....
        /*0ba4*/ 	.word	0x00019ea0


	//   ....[94]....
        /*0ba8*/ 	.word	0x00019ec0


	//   ....[95]....
        /*0bac*/ 	.word	0x00019ed0


	//   ....[96]....
        /*0bb0*/ 	.word	0x00019ee0


	//   ....[97]....
        /*0bb4*/ 	.word	0x00019ef0


	//   ....[98]....
        /*0bb8*/ 	.word	0x00019f20


	//   ....[99]....
        /*0bbc*/ 	.word	0x00019f50


	//   ....[100]....
        /*0bc0*/ 	.word	0x0001a500


	//   ....[101]....
        /*0bc4*/ 	.word	0x0001a540


	//   ....[102]....
        /*0bc8*/ 	.word	0x0001a580


	//   ....[103]....
        /*0bcc*/ 	.word	0x0001a5b0


	//   ....[104]....
        /*0bd0*/ 	.word	0x0001aba0


	//   ....[105]....
        /*0bd4*/ 	.word	0x0001abb0


	//   ....[106]....
        /*0bd8*/ 	.word	0x0001ac70


	//   ....[107]....
        /*0bdc*/ 	.word	0x0001ac90


	//   ....[108]....
        /*0be0*/ 	.word	0x0001ad50


	//   ....[109]....
        /*0be4*/ 	.word	0x0001ad70


	//   ....[110]....
        /*0be8*/ 	.word	0x0001ae40


	//   ....[111]....
        /*0bec*/ 	.word	0x0001ae60


	//   ....[112]....
        /*0bf0*/ 	.word	0x0001b630


	//   ....[113]....
        /*0bf4*/ 	.word	0x0001b640


	//   ....[114]....
        /*0bf8*/ 	.word	0x0001b780


	//   ....[115]....
        /*0bfc*/ 	.word	0x0001b790


	//   ....[116]....
        /*0c00*/ 	.word	0x0001b8c0


	//   ....[117]....
        /*0c04*/ 	.word	0x0001b8d0


	//   ....[118]....
        /*0c08*/ 	.word	0x0001ba00


	//   ....[119]....
        /*0c0c*/ 	.word	0x0001ba10


	//   ....[120]....
        /*0c10*/ 	.word	0x0001bb90


	//   ....[121]....
        /*0c14*/ 	.word	0x0001bd40


	//   ....[122]....
        /*0c18*/ 	.word	0x0001bd70


	//   ....[123]....
        /*0c1c*/ 	.word	0x0001bda0


	//   ....[124]....
        /*0c20*/ 	.word	0x0001bdd0


	//   ....[125]....
        /*0c24*/ 	.word	0x0001be00


	//   ....[126]....
        /*0c28*/ 	.word	0x0001be30


	//   ....[127]....
        /*0c2c*/ 	.word	0x0001bfa0


	//   ....[128]....
        /*0c30*/ 	.word	0x0001bfd0


	//   ....[129]....
        /*0c34*/ 	.word	0x0001c000


	//   ....[130]....
        /*0c38*/ 	.word	0x0001c030


	//   ....[131]....
        /*0c3c*/ 	.word	0x0001c060


	//   ....[132]....
        /*0c40*/ 	.word	0x0001c090


	//   ....[133]....
        /*0c44*/ 	.word	0x0001c120


	//   ....[134]....
        /*0c48*/ 	.word	0x0001c180


	//   ....[135]....
        /*0c4c*/ 	.word	0x0001c210


	//   ....[136]....
        /*0c50*/ 	.word	0x0001d1c0


	//   ....[137]....
        /*0c54*/ 	.word	0x0001eea0


	//   ....[138]....
        /*0c58*/ 	.word	0x0001eed0


	//   ....[139]....
        /*0c5c*/ 	.word	0x0001ef00


	//   ....[140]....
        /*0c60*/ 	.word	0x0001ef60


	//   ....[141]....
        /*0c64*/ 	.word	0x0001ef90


	//   ....[142]....
        /*0c68*/ 	.word	0x0001efc0


	//   ....[143]....
        /*0c6c*/ 	.word	0x0001eff0


	//   ....[144]....
        /*0c70*/ 	.word	0x0001f020


	//   ....[145]....
        /*0c74*/ 	.word	0x0001f050


	//   ....[146]....
        /*0c78*/ 	.word	0x0001f080


	//   ....[147]....
        /*0c7c*/ 	.word	0x0001f0b0


	//   ....[148]....
        /*0c80*/ 	.word	0x0001f0e0


	//   ....[149]....
        /*0c84*/ 	.word	0x0001f110


	//   ....[150]....
        /*0c88*/ 	.word	0x0001f140


	//   ....[151]....
        /*0c8c*/ 	.word	0x0001f150


	//   ....[152]....
        /*0c90*/ 	.word	0x0001f160


	//   ....[153]....
        /*0c94*/ 	.word	0x0001f1d0


	//   ....[154]....
        /*0c98*/ 	.word	0x0001f200


	//   ....[155]....
        /*0c9c*/ 	.word	0x0001f230


	//   ....[156]....
        /*0ca0*/ 	.word	0x0001f260


	//   ....[157]....
        /*0ca4*/ 	.word	0x0001f760


	//   ....[158]....
        /*0ca8*/ 	.word	0x0001f780


	//   ....[159]....
        /*0cac*/ 	.word	0x0001f850


	//   ....[160]....
        /*0cb0*/ 	.word	0x0001f880


	//   ....[161]....
        /*0cb4*/ 	.word	0x0001f8c0


	//   ....[162]....
        /*0cb8*/ 	.word	0x0001f8f0


	//   ....[163]....
        /*0cbc*/ 	.word	0x0001f930


	//   ....[164]....
        /*0cc0*/ 	.word	0x0001f960


	//   ....[165]....
        /*0cc4*/ 	.word	0x0001f9a0


	//   ....[166]....
        /*0cc8*/ 	.word	0x0001f9d0


	//   ....[167]....
        /*0ccc*/ 	.word	0x0001fa10


	//   ....[168]....
        /*0cd0*/ 	.word	0x0001fa30


	//   ....[169]....
        /*0cd4*/ 	.word	0x0001fa70


	//   ....[170]....
        /*0cd8*/ 	.word	0x0001fa90


	//   ....[171]....
        /*0cdc*/ 	.word	0x0001faa0


	//   ....[172]....
        /*0ce0*/ 	.word	0x0001faf0


	//   ....[173]....
        /*0ce4*/ 	.word	0x0001fb00


	//   ....[174]....
        /*0ce8*/ 	.word	0x0001fb10


	//   ....[175]....
        /*0cec*/ 	.word	0x0001fb50


	//   ....[176]....
        /*0cf0*/ 	.word	0x0001fb70


	//   ....[177]....
        /*0cf4*/ 	.word	0x000202a0


	//   ....[178]....
        /*0cf8*/ 	.word	0x000202d0


	//   ....[179]....
        /*0cfc*/ 	.word	0x00020300


	//   ....[180]....
        /*0d00*/ 	.word	0x00020340


	//   ....[181]....
        /*0d04*/ 	.word	0x000203c0


	//   ....[182]....
        /*0d08*/ 	.word	0x000203d0


	//   ....[183]....
        /*0d0c*/ 	.word	0x00020440


	//   ....[184]....
        /*0d10*/ 	.word	0x00020450


	//   ....[185]....
        /*0d14*/ 	.word	0x000204c0


	//   ....[186]....
        /*0d18*/ 	.word	0x000204d0


	//   ....[187]....
        /*0d1c*/ 	.word	0x00020540


	//   ....[188]....
        /*0d20*/ 	.word	0x00020550


	//   ....[189]....
        /*0d24*/ 	.word	0x000205c0


	//   ....[190]....
        /*0d28*/ 	.word	0x000205d0


	//   ....[191]....
        /*0d2c*/ 	.word	0x000205e0


	//   ....[192]....
        /*0d30*/ 	.word	0x00020620


	//   ....[193]....
        /*0d34*/ 	.word	0x00020f50


	//   ....[194]....
        /*0d38*/ 	.word	0x00020f70


	//   ....[195]....
        /*0d3c*/ 	.word	0x00020f80


	//   ....[196]....
        /*0d40*/ 	.word	0x00020f90


	//   ....[197]....
        /*0d44*/ 	.word	0x00020fa0


	//   ....[198]....
        /*0d48*/ 	.word	0x00020ff0


	//   ....[199]....
        /*0d4c*/ 	.word	0x00021010


	//   ....[200]....
        /*0d50*/ 	.word	0x00021030


	//   ....[201]....
        /*0d54*/ 	.word	0x00021040


	//   ....[202]....
        /*0d58*/ 	.word	0x00021080


	//   ....[203]....
        /*0d5c*/ 	.word	0x00021090


	//   ....[204]....
        /*0d60*/ 	.word	0x000210d0


	//   ....[205]....
        /*0d64*/ 	.word	0x000210e0


	//   ....[206]....
        /*0d68*/ 	.word	0x00021120


	//   ....[207]....
        /*0d6c*/ 	.word	0x00021130


	//   ....[208]....
        /*0d70*/ 	.word	0x00021170


	//   ....[209]....
        /*0d74*/ 	.word	0x00021180


	//   ....[210]....
        /*0d78*/ 	.word	0x00021190


	//   ....[211]....
        /*0d7c*/ 	.word	0x000211d0


	//   ....[212]....
        /*0d80*/ 	.word	0x00021240


	//   ....[213]....
        /*0d84*/ 	.word	0x00021610


	//   ....[214]....
        /*0d88*/ 	.word	0x00021620


	//   ....[215]....
        /*0d8c*/ 	.word	0x00021630


	//   ....[216]....
        /*0d90*/ 	.word	0x00021640


	//   ....[217]....
        /*0d94*/ 	.word	0x00021690


	//   ....[218]....
        /*0d98*/ 	.word	0x000216b0


	//   ....[219]....
        /*0d9c*/ 	.word	0x000216d0


	//   ....[220]....
        /*0da0*/ 	.word	0x000216e0


	//   ....[221]....
        /*0da4*/ 	.word	0x00021720


	//   ....[222]....
        /*0da8*/ 	.word	0x00021730


	//   ....[223]....
        /*0dac*/ 	.word	0x00021770


	//   ....[224]....
        /*0db0*/ 	.word	0x00021780


	//   ....[225]....
        /*0db4*/ 	.word	0x000217c0


	//   ....[226]....
        /*0db8*/ 	.word	0x000217d0


	//   ....[227]....
        /*0dbc*/ 	.word	0x00021810


	//   ....[228]....
        /*0dc0*/ 	.word	0x00021820


	//   ....[229]....
        /*0dc4*/ 	.word	0x00021830


	//   ....[230]....
        /*0dc8*/ 	.word	0x00021870


	//   ....[231]....
        /*0dcc*/ 	.word	0x00021890


	//   ....[232]....
        /*0dd0*/ 	.word	0x000218f0


	//   ....[233]....
        /*0dd4*/ 	.word	0x00022e70


	//   ....[234]....
        /*0dd8*/ 	.word	0x00022ed0


	//   ....[235]....
        /*0ddc*/ 	.word	0x00022f00


	//   ....[236]....
        /*0de0*/ 	.word	0x00022f30


	//   ....[237]....
        /*0de4*/ 	.word	0x00022f40


	//   ....[238]....
        /*0de8*/ 	.word	0x00022f70


	//   ....[239]....
        /*0dec*/ 	.word	0x00022fa0


	//   ....[240]....
        /*0df0*/ 	.word	0x00022fd0


	//   ....[241]....
        /*0df4*/ 	.word	0x00023150


	//   ....[242]....
        /*0df8*/ 	.word	0x00023180


	//   ....[243]....
        /*0dfc*/ 	.word	0x000231b0


	//   ....[244]....
        /*0e00*/ 	.word	0x000231e0


	//   ....[245]....
        /*0e04*/ 	.word	0x00023210


	//   ....[246]....
        /*0e08*/ 	.word	0x00023240


	//   ....[247]....
        /*0e0c*/ 	.word	0x00023300


	//   ....[248]....
        /*0e10*/ 	.word	0x00023320


	//   ....[249]....
        /*0e14*/ 	.word	0x00023390


	//   ....[250]....
        /*0e18*/ 	.word	0x00023a50


	//   ....[251]....
        /*0e1c*/ 	.word	0x00023e10


	//   ....[252]....
        /*0e20*/ 	.word	0x00023ea0


	//   ....[253]....
        /*0e24*/ 	.word	0x00023f30


	//   ....[254]....
        /*0e28*/ 	.word	0x00023fc0


	//   ....[255]....
        /*0e2c*/ 	.word	0x00024050


	//   ....[0]....
        /*0e30*/ 	.word	0x000240e0


	//   ....[1]....
        /*0e34*/ 	.word	0x000241c0


	//   ....[2]....
        /*0e38*/ 	.word	0x00024250


	//   ....[3]....
        /*0e3c*/ 	.word	0x000242f0


	//   ....[4]....
        /*0e40*/ 	.word	0x00024380


	//   ....[5]....
        /*0e44*/ 	.word	0x00024410


	//   ....[6]....
        /*0e48*/ 	.word	0x000244a0


	//   ....[7]....
        /*0e4c*/ 	.word	0x00024580


	//   ....[8]....
        /*0e50*/ 	.word	0x00024610


	//   ....[9]....
        /*0e54*/ 	.word	0x000246a0


	//   ....[10]....
        /*0e58*/ 	.word	0x00024730


	//   ....[11]....
        /*0e5c*/ 	.word	0x000247c0


	//   ....[12]....
        /*0e60*/ 	.word	0x00024850


	//   ....[13]....
        /*0e64*/ 	.word	0x00024980


	//   ....[14]....
        /*0e68*/ 	.word	0x00024a30


	//   ....[15]....
        /*0e6c*/ 	.word	0x00024ac0


	//   ....[16]....
        /*0e70*/ 	.word	0x00024b10


	//   ....[17]....
        /*0e74*/ 	.word	0x00024b60


	//   ....[18]....
        /*0e78*/ 	.word	0x00024bf0


	//   ....[19]....
        /*0e7c*/ 	.word	0x00024c80


	//   ....[20]....
        /*0e80*/ 	.word	0x00024cd0


	//   ....[21]....
        /*0e84*/ 	.word	0x00024d20


	//   ....[22]....
        /*0e88*/ 	.word	0x00024e10


	//   ....[23]....
        /*0e8c*/ 	.word	0x00024ec0


	//   ....[24]....
        /*0e90*/ 	.word	0x00024f20


	//   ....[25]....
        /*0e94*/ 	.word	0x00024fa0


	//   ....[26]....
        /*0e98*/ 	.word	0x00025090


	//   ....[27]....
        /*0e9c*/ 	.word	0x000250e0


	//   ....[28]....
        /*0ea0*/ 	.word	0x00025130


	//   ....[29]....
        /*0ea4*/ 	.word	0x00025180


	//   ....[30]....
        /*0ea8*/ 	.word	0x000254e0


	//   ....[31]....
        /*0eac*/ 	.word	0x00025610


	//   ....[32]....
        /*0eb0*/ 	.word	0x00025740


	//   ....[33]....
        /*0eb4*/ 	.word	0x000257d0


	//   ....[34]....
        /*0eb8*/ 	.word	0x00025830


	//   ....[35]....
        /*0ebc*/ 	.word	0x000258b0


	//   ....[36]....
        /*0ec0*/ 	.word	0x00025910


	//   ....[37]....
        /*0ec4*/ 	.word	0x00025990


	//   ....[38]....
        /*0ec8*/ 	.word	0x000259f0


	//   ....[39]....
        /*0ecc*/ 	.word	0x00025a70


	//   ....[40]....
        /*0ed0*/ 	.word	0x00025ad0


	//   ....[41]....
        /*0ed4*/ 	.word	0x00025b50


	//   ....[42]....
        /*0ed8*/ 	.word	0x00025bb0


	//   ....[43]....
        /*0edc*/ 	.word	0x00025c30


	//   ....[44]....
        /*0ee0*/ 	.word	0x00025c90


	//   ....[45]....
        /*0ee4*/ 	.word	0x00025cf0


	//   ....[46]....
        /*0ee8*/ 	.word	0x00025d50


	//   ....[47]....
        /*0eec*/ 	.word	0x00025de0


	//   ....[48]....
        /*0ef0*/ 	.word	0x00025e40


	//   ....[49]....
        /*0ef4*/ 	.word	0x00025ec0


	//   ....[50]....
        /*0ef8*/ 	.word	0x00025f20


	//   ....[51]....
        /*0efc*/ 	.word	0x00025f90


	//   ....[52]....
        /*0f00*/ 	.word	0x00025ff0


	//   ....[53]....
        /*0f04*/ 	.word	0x00026070


	//   ....[54]....
        /*0f08*/ 	.word	0x000260d0


	//   ....[55]....
        /*0f0c*/ 	.word	0x00026150


	//   ....[56]....
        /*0f10*/ 	.word	0x000261b0


	//   ....[57]....
        /*0f14*/ 	.word	0x00026230


	//   ....[58]....
        /*0f18*/ 	.word	0x00026290


	//   ....[59]....
        /*0f1c*/ 	.word	0x00026300


	//   ....[60]....
        /*0f20*/ 	.word	0x00026360


	//   ....[61]....
        /*0f24*/ 	.word	0x000263c0


	//   ....[62]....
        /*0f28*/ 	.word	0x000264b0


	//   ....[63]....
        /*0f2c*/ 	.word	0x00026500


	//   ....[64]....
        /*0f30*/ 	.word	0x00026590


	//   ....[65]....
        /*0f34*/ 	.word	0x00026620


	//   ....[66]....
        /*0f38*/ 	.word	0x000266b0


	//   ....[67]....
        /*0f3c*/ 	.word	0x00026740


	//   ....[68]....
        /*0f40*/ 	.word	0x000267d0


	//   ....[69]....
        /*0f44*/ 	.word	0x00026860


	//   ....[70]....
        /*0f48*/ 	.word	0x00026920


	//   ....[71]....
        /*0f4c*/ 	.word	0x00026c00


	//   ....[72]....
        /*0f50*/ 	.word	0x00026d00


	//   ....[73]....
        /*0f54*/ 	.word	0x00026dd0


	//   ....[74]....
        /*0f58*/ 	.word	0x00026e40


	//   ....[75]....
        /*0f5c*/ 	.word	0x00026f10


	//   ....[76]....
        /*0f60*/ 	.word	0x00026fa0


	//   ....[77]....
        /*0f64*/ 	.word	0x00027040


	//   ....[78]....
        /*0f68*/ 	.word	0x000270d0


	//   ....[79]....
        /*0f6c*/ 	.word	0x00027170


	//   ....[80]....
        /*0f70*/ 	.word	0x00027200


	//   ....[81]....
        /*0f74*/ 	.word	0x000272a0


	//   ....[82]....
        /*0f78*/ 	.word	0x00027330


	//   ....[83]....
        /*0f7c*/ 	.word	0x000273d0


	//   ....[84]....
        /*0f80*/ 	.word	0x00027460


	//   ....[85]....
        /*0f84*/ 	.word	0x00027500


	//   ....[86]....
        /*0f88*/ 	.word	0x00027590


	//   ....[87]....
        /*0f8c*/ 	.word	0x00027630


	//   ....[88]....
        /*0f90*/ 	.word	0x00027690


	//   ....[89]....
        /*0f94*/ 	.word	0x00027750


	//   ....[90]....
        /*0f98*/ 	.word	0x000277b0


	//   ....[91]....
        /*0f9c*/ 	.word	0x00027880


	//   ....[92]....
        /*0fa0*/ 	.word	0x00027a50


	//   ....[93]....
        /*0fa4*/ 	.word	0x00027ae0


	//   ....[94]....
        /*0fa8*/ 	.word	0x00027bc0


	//   ....[95]....
        /*0fac*/ 	.word	0x00027c10


	//   ....[96]....
        /*0fb0*/ 	.word	0x00027cf0


	//   ....[97]....
        /*0fb4*/ 	.word	0x00027d40


	//   ....[98]....
        /*0fb8*/ 	.word	0x00027e20


	//   ....[99]....
        /*0fbc*/ 	.word	0x00027e70


	//   ....[100]....
        /*0fc0*/ 	.word	0x00027ed0


	//   ....[101]....
        /*0fc4*/ 	.word	0x00027fa0


	//   ....[102]....
        /*0fc8*/ 	.word	0x00028080


	//   ....[103]....
        /*0fcc*/ 	.word	0x000280d0


	//   ....[104]....
        /*0fd0*/ 	.word	0x00028130


	//   ....[105]....
        /*0fd4*/ 	.word	0x000281f0


	//   ....[106]....
        /*0fd8*/ 	.word	0x00028250


	//   ....[107]....
        /*0fdc*/ 	.word	0x00028310


	//   ....[108]....
        /*0fe0*/ 	.word	0x00028370


	//   ....[109]....
        /*0fe4*/ 	.word	0x00028420


	//   ....[110]....
        /*0fe8*/ 	.word	0x00028480


	//   ....[111]....
        /*0fec*/ 	.word	0x00028550


	//   ....[112]....
        /*0ff0*/ 	.word	0x00028600


	//   ....[113]....
        /*0ff4*/ 	.word	0x00028660


	//   ....[114]....
        /*0ff8*/ 	.word	0x000286c0


	//   ....[115]....
        /*0ffc*/ 	.word	0x00028790


	//   ....[116]....
        /*1000*/ 	.word	0x000287f0


	//   ....[117]....
        /*1004*/ 	.word	0x000288f0


	//   ....[118]....
        /*1008*/ 	.word	0x00028950


	//   ....[119]....
        /*100c*/ 	.word	0x00028a30


	//   ....[120]....
        /*1010*/ 	.word	0x00028a90


	//   ....[121]....
        /*1014*/ 	.word	0x00028b70


	//   ....[122]....
        /*1018*/ 	.word	0x00028bd0


	//   ....[123]....
        /*101c*/ 	.word	0x00028cb0


	//   ....[124]....
        /*1020*/ 	.word	0x00028d10


	//   ....[125]....
        /*1024*/ 	.word	0x00028de0


	//   ....[126]....
        /*1028*/ 	.word	0x00028e40


	//   ....[127]....
        /*102c*/ 	.word	0x00028f00


	//   ....[128]....
        /*1030*/ 	.word	0x00029040


	//   ....[129]....
        /*1034*/ 	.word	0x000290e0


	//   ....[130]....
        /*1038*/ 	.word	0x00029140


	//   ....[131]....
        /*103c*/ 	.word	0x000291f0


	//   ....[132]....
        /*1040*/ 	.word	0x00029280


	//   ....[133]....
        /*1044*/ 	.word	0x00029310


	//   ....[134]....
        /*1048*/ 	.word	0x00029370


	//   ....[135]....
        /*104c*/ 	.word	0x00029420


	//   ....[136]....
        /*1050*/ 	.word	0x00029480


	//   ....[137]....
        /*1054*/ 	.word	0x00029530


	//   ....[138]....
        /*1058*/ 	.word	0x00029590


	//   ....[139]....
        /*105c*/ 	.word	0x00029640


	//   ....[140]....
        /*1060*/ 	.word	0x000296a0


	//   ....[141]....
        /*1064*/ 	.word	0x00029750


	//   ....[142]....
        /*1068*/ 	.word	0x000297b0


	//   ....[143]....
        /*106c*/ 	.word	0x00029860


	//   ....[144]....
        /*1070*/ 	.word	0x000298f0


	//   ....[145]....
        /*1074*/ 	.word	0x00029980


	//   ....[146]....
        /*1078*/ 	.word	0x00029a00


	//   ....[147]....
        /*107c*/ 	.word	0x00029a90


	//   ....[148]....
        /*1080*/ 	.word	0x00029b80


	//   ....[149]....
        /*1084*/ 	.word	0x00029c10


	//   ....[150]....
        /*1088*/ 	.word	0x00029c70


	//   ....[151]....
        /*108c*/ 	.word	0x00029d20


	//   ....[152]....
        /*1090*/ 	.word	0x00029d80


	//   ....[153]....
        /*1094*/ 	.word	0x00029e30


	//   ....[154]....
        /*1098*/ 	.word	0x00029e90


	//   ....[155]....
        /*109c*/ 	.word	0x00029f40


	//   ....[156]....
        /*10a0*/ 	.word	0x00029fa0


	//   ....[157]....
        /*10a4*/ 	.word	0x0002a050


	//   ....[158]....
        /*10a8*/ 	.word	0x0002a0b0


	//   ....[159]....
        /*10ac*/ 	.word	0x0002a160


	//   ....[160]....
        /*10b0*/ 	.word	0x0002a1c0


	//   ....[161]....
        /*10b4*/ 	.word	0x0002a270


	//   ....[162]....
        /*10b8*/ 	.word	0x0002a2d0


	//   ....[163]....
        /*10bc*/ 	.word	0x0002a380


	//   ....[164]....
        /*10c0*/ 	.word	0x0002a3e0


	//   ....[165]....
        /*10c4*/ 	.word	0x0002a490


	//   ....[166]....
        /*10c8*/ 	.word	0x0002a4f0


	//   ....[167]....
        /*10cc*/ 	.word	0x0002a5a0


	//   ....[168]....
        /*10d0*/ 	.word	0x0002a780


	//   ....[169]....
        /*10d4*/ 	.word	0x0002a820


	//   ....[170]....
        /*10d8*/ 	.word	0x0002a940


	//   ....[171]....
        /*10dc*/ 	.word	0x0002a9b0


	//   ....[172]....
        /*10e0*/ 	.word	0x0002aa20


	//   ....[173]....
        /*10e4*/ 	.word	0x0002aa90


	//   ....[174]....
        /*10e8*/ 	.word	0x0002ab00


	//   ....[175]....
        /*10ec*/ 	.word	0x0002ab80


	//   ....[176]....
        /*10f0*/ 	.word	0x0002ac10


	//   ....[177]....
        /*10f4*/ 	.word	0x0002aca0


	//   ....[178]....
        /*10f8*/ 	.word	0x0002ad10


	//   ....[179]....
        /*10fc*/ 	.word	0x0002ad80


	//   ....[180]....
        /*1100*/ 	.word	0x0002adf0


	//   ....[181]....
        /*1104*/ 	.word	0x0002ae70


	//   ....[182]....
        /*1108*/ 	.word	0x0002aee0


	//   ....[183]....
        /*110c*/ 	.word	0x0002af80


	//   ....[184]....
        /*1110*/ 	.word	0x0002b010


	//   ....[185]....
        /*1114*/ 	.word	0x0002b140


	//----- nvinfo : EIATTR_REG_RECONFIG
	.align		4
.L_1102:
        /*1118*/ 	.byte	0x01, 0x54
	.zero		2


	//----- nvinfo : EIATTR_SYSCALL_OFFSETS
	.align		4
        /*111c*/ 	.byte	0x04, 0x46
        /*111e*/ 	.short	(.L_1104 - .L_1103)


	//   ....[0]....
.L_1103:
        /*1120*/ 	.word	0x00001870


	//   ....[1]....
        /*1124*/ 	.word	0x000019c0


	//   ....[2]....
        /*1128*/ 	.word	0x0000a000


	//   ....[3]....
        /*112c*/ 	.word	0x0000a310


	//   ....[4]....
        /*1130*/ 	.word	0x0001e150


	//   ....[5]....
        /*1134*/ 	.word	0x0001e2c0


	//   ....[6]....
        /*1138*/ 	.word	0x0001e410


	//   ....[7]....
        /*113c*/ 	.word	0x0001e550


	//   ....[8]....
        /*1140*/ 	.word	0x0001ff50


	//----- nvinfo : EIATTR_MBARRIER_INSTR_OFFSETS
	.align		4
.L_1104:
        /*1144*/ 	.byte	0x04, 0x39
        /*1146*/ 	.short	(.L_1106 - .L_1105)


	//   ....[0]....
.L_1105:
        /*1148*/ 	.word	0x00000250
        /*114c*/ 	.word	0x000000ff
        /*1150*/ 	.word	0x00022800
        /*1154*/ 	.short	0x0100
        /*1156*/ 	.byte	0x08
	.zero		1


	//   ....[1]....
        /*1158*/ 	.word	0x00000260
        /*115c*/ 	.word	0x000000ff
        /*1160*/ 	.word	0x00022820
        /*1164*/ 	.short	0x0100
        /*1166*/ 	.byte	0x08
	.zero		1


	//   ....[2]....
        /*1168*/ 	.word	0x00000350
        /*116c*/ 	.word	0x000000ff
        /*1170*/ 	.word	0x00022830
        /*1174*/ 	.short	0x0100
        /*1176*/ 	.byte	0x08
	.zero		1


	//   ....[3]....
        /*1178*/ 	.word	0x00000360
        /*117c*/ 	.word	0x000000ff
        /*1180*/ 	.word	0x00022840
        /*1184*/ 	.short	0x0100
        /*1186*/ 	.byte	0x08
	.zero		1


	//   ....[4]....
        /*1188*/ 	.word	0x00000370
        /*118c*/ 	.word	0x000000ff
        /*1190*/ 	.word	0x00022838
        /*1194*/ 	.short	0x0100
        /*1196*/ 	.byte	0x08
	.zero		1


	//   ....[5]....
        /*1198*/ 	.word	0x00000380
        /*119c*/ 	.word	0x000000ff
        /*11a0*/ 	.word	0x00022848
        /*11a4*/ 	.short	0x0100
        /*11a6*/ 	.byte	0x08
	.zero		1


	//   ....[6]....
        /*11a8*/ 	.word	0x000004b0
        /*11ac*/ 	.word	0x000000ff
        /*11b0*/ 	.word	0x00022850
        /*11b4*/ 	.short	0x0100
        /*11b6*/ 	.byte	0x08
	.zero		1


	//   ....[7]....
        /*11b8*/ 	.word	0x000004c0
        /*11bc*/ 	.word	0x000000ff
        /*11c0*/ 	.word	0x00022860
        /*11c4*/ 	.short	0x0100
        /*11c6*/ 	.byte	0x08
	.zero		1


	//   ....[8]....
        /*11c8*/ 	.word	0x000004d0
        /*11cc*/ 	.word	0x000000ff
        /*11d0*/ 	.word	0x00022858
        /*11d4*/ 	.short	0x0100
        /*11d6*/ 	.byte	0x08
	.zero		1


	//   ....[9]....
        /*11d8*/ 	.word	0x000004e0
        /*11dc*/ 	.word	0x000000ff
        /*11e0*/ 	.word	0x00022868
        /*11e4*/ 	.short	0x0100
        /*11e6*/ 	.byte	0x08
	.zero		1


	//   ....[10]....
        /*11e8*/ 	.word	0x000005d0
        /*11ec*/ 	.word	0x000000ff
        /*11f0*/ 	.word	0x00022870
        /*11f4*/ 	.short	0x0100
        /*11f6*/ 	.byte	0x06
	.zero		1


	//   ....[11]....
        /*11f8*/ 	.word	0x000005e0
        /*11fc*/ 	.word	0x000000ff
        /*1200*/ 	.word	0x00022880
        /*1204*/ 	.short	0x0100
        /*1206*/ 	.byte	0x06
	.zero		1


	//   ....[12]....
        /*1208*/ 	.word	0x000005f0
        /*120c*/ 	.word	0x000000ff
        /*1210*/ 	.word	0x00022878
        /*1214*/ 	.short	0x0100
        /*1216*/ 	.byte	0x06
	.zero		1


	//   ....[13]....
        /*1218*/ 	.word	0x00000600
        /*121c*/ 	.word	0x000000ff
        /*1220*/ 	.word	0x00022888
        /*1224*/ 	.short	0x0100
        /*1226*/ 	.byte	0x06
	.zero		1


	//   ....[14]....
        /*1228*/ 	.word	0x00000730
        /*122c*/ 	.word	0x000000ff
        /*1230*/ 	.word	0x00022890
        /*1234*/ 	.short	0x0100
        /*1236*/ 	.byte	0x08
	.zero		1


	//   ....[15]....
        /*1238*/ 	.word	0x00000740
        /*123c*/ 	.word	0x000000ff
        /*1240*/ 	.word	0x000228a0
        /*1244*/ 	.short	0x0100
        /*1246*/ 	.byte	0x08
	.zero		1


	//   ....[16]....
        /*1248*/ 	.word	0x00000750
        /*124c*/ 	.word	0x000000ff
        /*1250*/ 	.word	0x00022898
        /*1254*/ 	.short	0x0100
        /*1256*/ 	.byte	0x08
	.zero		1


	//   ....[17]....
        /*1258*/ 	.word	0x00000760
        /*125c*/ 	.word	0x000000ff
        /*1260*/ 	.word	0x000228a8
        /*1264*/ 	.short	0x0100
        /*1266*/ 	.byte	0x08
	.zero		1


	//   ....[18]....
        /*1268*/ 	.word	0x000008a0
        /*126c*/ 	.word	0x000000ff
        /*1270*/ 	.word	0x000228b0
        /*1274*/ 	.short	0x0100
        /*1276*/ 	.byte	0x08
	.zero		1


	//   ....[19]....
        /*1278*/ 	.word	0x000008b0
        /*127c*/ 	.word	0x000000ff
        /*1280*/ 	.word	0x000228c0
        /*1284*/ 	.short	0x0100
        /*1286*/ 	.byte	0x08
	.zero		1


	//   ....[20]....
        /*1288*/ 	.word	0x000008c0
        /*128c*/ 	.word	0x000000ff
        /*1290*/ 	.word	0x000228b8
        /*1294*/ 	.short	0x0100
        /*1296*/ 	.byte	0x08
	.zero		1


	//   ....[21]....
        /*1298*/ 	.word	0x000008d0
        /*129c*/ 	.word	0x000000ff
        /*12a0*/ 	.word	0x000228c8
        /*12a4*/ 	.short	0x0100
        /*12a6*/ 	.byte	0x08
	.zero		1


	//   ....[22]....
        /*12a8*/ 	.word	0x00002a30
        /*12ac*/ 	.word	0x00000058
        /*12b0*/ 	.word	0x00022890
        /*12b4*/ 	.short	0x010a
        /*12b6*/ 	.byte	0x3f
	.zero		1


	//   ....[23]....
        /*12b8*/ 	.word	0x00005c70
        /*12bc*/ 	.word	0x00000058
        /*12c0*/ 	.word	0x00022890
        /*12c4*/ 	.short	0x010a
        /*12c6*/ 	.byte	0x3f
	.zero		1


	//   ....[24]....
        /*12c8*/ 	.word	0x00008c20
        /*12cc*/ 	.word	0x00000058
        /*12d0*/ 	.word	0x00022890
        /*12d4*/ 	.short	0x010a
        /*12d6*/ 	.byte	0x3f
	.zero		1


	//   ....[25]....
        /*12d8*/ 	.word	0x000091f0
        /*12dc*/ 	.word	0x00000004
        /*12e0*/ 	.word	0x00000000
        /*12e4*/ 	.short	0x0101
        /*12e6*/ 	.byte	0x3f
	.zero		1


	//   ....[26]....
        /*12e8*/ 	.word	0x00009230
        /*12ec*/ 	.word	0x00000058
        /*12f0*/ 	.word	0x000228b0
        /*12f4*/ 	.short	0x010a
        /*12f6*/ 	.byte	0x3f
	.zero		1


	//   ....[27]....
        /*12f8*/ 	.word	0x00009770
        /*12fc*/ 	.word	0x00000058
        /*1300*/ 	.word	0x00000000
        /*1304*/ 	.short	0x0101
        /*1306*/ 	.byte	0x3f
	.zero		1


	//   ....[28]....
        /*1308*/ 	.word	0x0000a090
        /*130c*/ 	.word	0x00000012
        /*1310*/ 	.word	0x00022800
        /*1314*/ 	.short	0x010a
        /*1316*/ 	.byte	0x3f
	.zero		1


	//   ....[29]....
        /*1318*/ 	.word	0x0000a0e0
        /*131c*/ 	.word	0x00000012
        /*1320*/ 	.word	0x00022800
        /*1324*/ 	.short	0x010a
        /*1326*/ 	.byte	0x3f
	.zero		1


	//   ....[30]....
        /*1328*/ 	.word	0x0000a9c0
        /*132c*/ 	.word	0x00000012
        /*1330*/ 	.word	0x00022800
        /*1334*/ 	.short	0x010a
        /*1336*/ 	.byte	0x3f
	.zero		1


	//   ....[31]....
        /*1338*/ 	.word	0x0000cf50
        /*133c*/ 	.word	0x00000012
        /*1340*/ 	.word	0x00022800
        /*1344*/ 	.short	0x010a
        /*1346*/ 	.byte	0x3f
	.zero		1


	//   ....[32]....
        /*1348*/ 	.word	0x0000eff0
        /*134c*/ 	.word	0x00000000
        /*1350*/ 	.word	0x00022830
        /*1354*/ 	.short	0x010a
        /*1356*/ 	.byte	0x3f
	.zero		1


	//   ....[33]....
        /*1358*/ 	.word	0x0000f080
        /*135c*/ 	.word	0x00000000
        /*1360*/ 	.word	0x00022830
        /*1364*/ 	.short	0x010a
        /*1366*/ 	.byte	0x3f
	.zero		1


	//   ....[34]....
        /*1368*/ 	.word	0x000115c0
        /*136c*/ 	.word	0x00000045
        /*1370*/ 	.word	0x00000000
        /*1374*/ 	.short	0x0101
        /*1376*/ 	.byte	0x3f
	.zero		1


	//   ....[35]....
        /*1378*/ 	.word	0x000122c0
        /*137c*/ 	.word	0x00000003
        /*1380*/ 	.word	0x00022830
        /*1384*/ 	.short	0x010a
        /*1386*/ 	.byte	0x3f
	.zero		1


	//   ....[36]....
        /*1388*/ 	.word	0x00012310
        /*138c*/ 	.word	0x00000003
        /*1390*/ 	.word	0x00022830
        /*1394*/ 	.short	0x010a
        /*1396*/ 	.byte	0x3f
	.zero		1


	//   ....[37]....
        /*1398*/ 	.word	0x00012fb0
        /*139c*/ 	.word	0x0000000c
        /*13a0*/ 	.word	0x00022850
        /*13a4*/ 	.short	0x010a
        /*13a6*/ 	.byte	0x3f
	.zero		1


	//   ....[38]....
        /*13a8*/ 	.word	0x00012ff0
        /*13ac*/ 	.word	0x0000000c
        /*13b0*/ 	.word	0x00022850
        /*13b4*/ 	.short	0x010a
        /*13b6*/ 	.byte	0x3f
	.zero		1


	//   ....[39]....
        /*13b8*/ 	.word	0x000149b0
        /*13bc*/ 	.word	0x0000009e
        /*13c0*/ 	.word	0x00000000
        /*13c4*/ 	.short	0x0101
        /*13c6*/ 	.byte	0x3f
	.zero		1


	//   ....[40]....
        /*13c8*/ 	.word	0x000154b0
        /*13cc*/ 	.word	0x00000015
        /*13d0*/ 	.word	0x00000000
        /*13d4*/ 	.short	0x0101
        /*13d6*/ 	.byte	0x3f
	.zero		1


	//   ....[41]....
        /*13d8*/ 	.word	0x00015bf0
        /*13dc*/ 	.word	0x00000003
        /*13e0*/ 	.word	0x00022830
        /*13e4*/ 	.short	0x010a
        /*13e6*/ 	.byte	0x3f
	.zero		1


	//   ....[42]....
        /*13e8*/ 	.word	0x00015c40
        /*13ec*/ 	.word	0x00000003
        /*13f0*/ 	.word	0x00022830
        /*13f4*/ 	.short	0x010a
        /*13f6*/ 	.byte	0x3f
	.zero		1


	//   ....[43]....
        /*13f8*/ 	.word	0x000168c0
        /*13fc*/ 	.word	0x0000000c
        /*1400*/ 	.word	0x00022850
        /*1404*/ 	.short	0x010a
        /*1406*/ 	.byte	0x3f
	.zero		1


	//   ....[44]....
        /*1408*/ 	.word	0x00016900
        /*140c*/ 	.word	0x0000000c
        /*1410*/ 	.word	0x00022850
        /*1414*/ 	.short	0x010a
        /*1416*/ 	.byte	0x3f
	.zero		1


	//   ....[45]....
        /*1418*/ 	.word	0x000175b0
        /*141c*/ 	.word	0x000000a7
        /*1420*/ 	.word	0x00000000
        /*1424*/ 	.short	0x0101
        /*1426*/ 	.byte	0x3f
	.zero		1


	//   ....[46]....
        /*1428*/ 	.word	0x00018250
        /*142c*/ 	.word	0x00000015
        /*1430*/ 	.word	0x00000000
        /*1434*/ 	.short	0x0101
        /*1436*/ 	.byte	0x3f
	.zero		1


	//   ....[47]....
        /*1438*/ 	.word	0x000188f0
        /*143c*/ 	.word	0x0000000f
        /*1440*/ 	.word	0x00022850
        /*1444*/ 	.short	0x010a
        /*1446*/ 	.byte	0x3f
	.zero		1


	//   ....[48]....
        /*1448*/ 	.word	0x00018970
        /*144c*/ 	.word	0x0000000f
        /*1450*/ 	.word	0x00022850
        /*1454*/ 	.short	0x010a
        /*1456*/ 	.byte	0x3f
	.zero		1


	//   ....[49]....
        /*1458*/ 	.word	0x00018f80
        /*145c*/ 	.word	0x00000003
        /*1460*/ 	.word	0x00000000
        /*1464*/ 	.short	0x0101
        /*1466*/ 	.byte	0x3f
	.zero		1


	//   ....[50]....
        /*1468*/ 	.word	0x0001ab90
        /*146c*/ 	.word	0x00000000
        /*1470*/ 	.word	0x00000000
        /*1474*/ 	.short	0x0101
        /*1476*/ 	.byte	0x3f
	.zero		1


	//   ....[51]....
        /*1478*/ 	.word	0x0001d2a0
        /*147c*/ 	.word	0x00000016
        /*1480*/ 	.word	0x00022820
        /*1484*/ 	.short	0x010a
        /*1486*/ 	.byte	0x3f
	.zero		1


	//   ....[52]....
        /*1488*/ 	.word	0x0001d360
        /*148c*/ 	.word	0x00000005
        /*1490*/ 	.word	0x000228a0
        /*1494*/ 	.short	0x010a
        /*1496*/ 	.byte	0x3f
	.zero		1


	//   ....[53]....
        /*1498*/ 	.word	0x0001d590
        /*149c*/ 	.word	0x00000005
        /*14a0*/ 	.word	0x000228c0
        /*14a4*/ 	.short	0x010a
        /*14a6*/ 	.byte	0x3f
	.zero		1


	//   ....[54]....
        /*14a8*/ 	.word	0x0001d910
        /*14ac*/ 	.word	0x00000005
        /*14b0*/ 	.word	0x000228a0
        /*14b4*/ 	.short	0x010a
        /*14b6*/ 	.byte	0x3f
	.zero		1


	//   ....[55]....
        /*14b8*/ 	.word	0x0001db30
        /*14bc*/ 	.word	0x00000005
        /*14c0*/ 	.word	0x000228c0
        /*14c4*/ 	.short	0x010a
        /*14c6*/ 	.byte	0x3f
	.zero		1


	//   ....[56]....
        /*14c8*/ 	.word	0x0001eb30
        /*14cc*/ 	.word	0x00000006
        /*14d0*/ 	.word	0x00022880
        /*14d4*/ 	.short	0x010a
        /*14d6*/ 	.byte	0x3f
	.zero		1


	//   ....[57]....
        /*14d8*/ 	.word	0x0001f3e0
        /*14dc*/ 	.word	0x00000006
        /*14e0*/ 	.word	0x00022870
        /*14e4*/ 	.short	0x0107
        /*14e6*/ 	.byte	0x3f
	.zero		1


	//   ....[58]....
        /*14e8*/ 	.word	0x0001f4a0
        /*14ec*/ 	.word	0x00000006
        /*14f0*/ 	.word	0x00022870
        /*14f4*/ 	.short	0x0101
        /*14f6*/ 	.byte	0x3f
	.zero		1


	//   ....[59]....
        /*14f8*/ 	.word	0x0001f4f0
        /*14fc*/ 	.word	0x00000006
        /*1500*/ 	.word	0x00022840
        /*1504*/ 	.short	0x010a
        /*1506*/ 	.byte	0x3f
	.zero		1


	//   ....[60]....
        /*1508*/ 	.word	0x0001fc70
        /*150c*/ 	.word	0x00000006
        /*1510*/ 	.word	0x00022830
        /*1514*/ 	.short	0x0107
        /*1516*/ 	.byte	0x3f
	.zero		1


	//   ....[61]....
        /*1518*/ 	.word	0x0001fd50
        /*151c*/ 	.word	0x00000006
        /*1520*/ 	.word	0x00022830
        /*1524*/ 	.short	0x0101
        /*1526*/ 	.byte	0x3f
	.zero		1


	//   ....[62]....
        /*1528*/ 	.word	0x000206d0
        /*152c*/ 	.word	0x00000016
        /*1530*/ 	.word	0x00022800
        /*1534*/ 	.short	0x0107
        /*1536*/ 	.byte	0x3f
	.zero		1


	//   ....[63]....
        /*1538*/ 	.word	0x000207c0
        /*153c*/ 	.word	0x00000016
        /*1540*/ 	.word	0x00022800
        /*1544*/ 	.short	0x0101
        /*1546*/ 	.byte	0x3f
	.zero		1


	//   ....[64]....
        /*1548*/ 	.word	0x000207e0
        /*154c*/ 	.word	0x00000016
        /*1550*/ 	.word	0x00022820
        /*1554*/ 	.short	0x010a
        /*1556*/ 	.byte	0x3f
	.zero		1


	//   ....[65]....
        /*1558*/ 	.word	0x00020cd0
        /*155c*/ 	.word	0x00000000
        /*1560*/ 	.word	0x00022880
        /*1564*/ 	.short	0x010a
        /*1566*/ 	.byte	0x3f
	.zero		1


	//   ....[66]....
        /*1568*/ 	.word	0x000212c0
        /*156c*/ 	.word	0x00000000
        /*1570*/ 	.word	0x00022870
        /*1574*/ 	.short	0x0107
        /*1576*/ 	.byte	0x3f
	.zero		1


	//   ....[67]....
        /*1578*/ 	.word	0x00021380
        /*157c*/ 	.word	0x00000000
        /*1580*/ 	.word	0x00022870
        /*1584*/ 	.short	0x0101
        /*1586*/ 	.byte	0x3f
	.zero		1


	//   ....[68]....
        /*1588*/ 	.word	0x000213b0
        /*158c*/ 	.word	0x00000000
        /*1590*/ 	.word	0x00022840
        /*1594*/ 	.short	0x010a
        /*1596*/ 	.byte	0x3f
	.zero		1


	//   ....[69]....
        /*1598*/ 	.word	0x00021970
        /*159c*/ 	.word	0x00000000
        /*15a0*/ 	.word	0x00022830
        /*15a4*/ 	.short	0x0107
        /*15a6*/ 	.byte	0x3f
	.zero		1


	//   ....[70]....
        /*15a8*/ 	.word	0x00021a40
        /*15ac*/ 	.word	0x00000000
        /*15b0*/ 	.word	0x00022830
        /*15b4*/ 	.short	0x0101
        /*15b6*/ 	.byte	0x3f
	.zero		1


	//   ....[71]....
        /*15b8*/ 	.word	0x00021ac0
        /*15bc*/ 	.word	0x00000000
        /*15c0*/ 	.word	0x00022870
        /*15c4*/ 	.short	0x010a
        /*15c6*/ 	.byte	0x3f
	.zero		1


	//   ....[72]....
        /*15c8*/ 	.word	0x00021b50
        /*15cc*/ 	.word	0x00000000
        /*15d0*/ 	.word	0x00022860
        /*15d4*/ 	.short	0x010a
        /*15d6*/ 	.byte	0x3f
	.zero		1


	//   ....[73]....
        /*15d8*/ 	.word	0x00022220
        /*15dc*/ 	.word	0x00000000
        /*15e0*/ 	.word	0x00022850
        /*15e4*/ 	.short	0x0101
        /*15e6*/ 	.byte	0x3f
	.zero		1


	//   ....[74]....
        /*15e8*/ 	.word	0x000222b0
        /*15ec*/ 	.word	0x00000000
        /*15f0*/ 	.word	0x00000000
        /*15f4*/ 	.short	0x0101
        /*15f6*/ 	.byte	0x3f
	.zero		1


	//   ....[75]....
        /*15f8*/ 	.word	0x00022480
        /*15fc*/ 	.word	0x00000000
        /*1600*/ 	.word	0x00022870
        /*1604*/ 	.short	0x010a
        /*1606*/ 	.byte	0x3f
	.zero		1


	//   ....[76]....
        /*1608*/ 	.word	0x00022510
        /*160c*/ 	.word	0x00000000
        /*1610*/ 	.word	0x00022860
        /*1614*/ 	.short	0x010a
        /*1616*/ 	.byte	0x3f
	.zero		1


	//   ....[77]....
        /*1618*/ 	.word	0x00022bf0
        /*161c*/ 	.word	0x00000000
        /*1620*/ 	.word	0x00022850
        /*1624*/ 	.short	0x0101
        /*1626*/ 	.byte	0x3f
	.zero		1


	//   ....[78]....
        /*1628*/ 	.word	0x00022ca0
        /*162c*/ 	.word	0x00000000
        /*1630*/ 	.word	0x00000000
        /*1634*/ 	.short	0x0101
        /*1636*/ 	.byte	0x3f
	.zero		1


	//   ....[79]....
        /*1638*/ 	.word	0x000239d0
        /*163c*/ 	.word	0x00000005
        /*1640*/ 	.word	0x00022820
        /*1644*/ 	.short	0x010a
        /*1646*/ 	.byte	0x3f
	.zero		1


	//   ....[80]....
        /*1648*/ 	.word	0x00023b70
        /*164c*/ 	.word	0x00000003
        /*1650*/ 	.word	0x00022840
        /*1654*/ 	.short	0x010a
        /*1656*/ 	.byte	0x3f
	.zero		1


	//   ....[81]....
        /*1658*/ 	.word	0x00023c00
        /*165c*/ 	.word	0x00000005
        /*1660*/ 	.word	0x00022840
        /*1664*/ 	.short	0x010a
        /*1666*/ 	.byte	0x3f
	.zero		1


	//   ....[82]....
        /*1668*/ 	.word	0x00023c40
        /*166c*/ 	.word	0x00000003
        /*1670*/ 	.word	0x00022860
        /*1674*/ 	.short	0x010a
        /*1676*/ 	.byte	0x3f
	.zero		1


	//   ....[83]....
        /*1678*/ 	.word	0x00023c80
        /*167c*/ 	.word	0x00000005
        /*1680*/ 	.word	0x00022860
        /*1684*/ 	.short	0x010a
        /*1686*/ 	.byte	0x3f
	.zero		1


	//   ....[84]....
        /*1688*/ 	.word	0x00023cc0
        /*168c*/ 	.word	0x00000003
        /*1690*/ 	.word	0x00022880
        /*1694*/ 	.short	0x010a
        /*1696*/ 	.byte	0x3f
	.zero		1


	//   ....[85]....
        /*1698*/ 	.word	0x00023d00
        /*169c*/ 	.word	0x00000005
        /*16a0*/ 	.word	0x00022880
        /*16a4*/ 	.short	0x010a
        /*16a6*/ 	.byte	0x3f
	.zero		1


	//   ....[86]....
        /*16a8*/ 	.word	0x00023d60
        /*16ac*/ 	.word	0x00000058
        /*16b0*/ 	.word	0x00022890
        /*16b4*/ 	.short	0x010a
        /*16b6*/ 	.byte	0x3f
	.zero		1


	//   ....[87]....
        /*16b8*/ 	.word	0x00024110
        /*16bc*/ 	.word	0x00000058
        /*16c0*/ 	.word	0x00022890
        /*16c4*/ 	.short	0x010a
        /*16c6*/ 	.byte	0x3f
	.zero		1


	//   ....[88]....
        /*16c8*/ 	.word	0x000244d0
        /*16cc*/ 	.word	0x00000058
        /*16d0*/ 	.word	0x00022890
        /*16d4*/ 	.short	0x010a
        /*16d6*/ 	.byte	0x3f
	.zero		1


	//   ....[89]....
        /*16d8*/ 	.word	0x00024880
        /*16dc*/ 	.word	0x00000058
        /*16e0*/ 	.word	0x000228b0
        /*16e4*/ 	.short	0x010a
        /*16e6*/ 	.byte	0x3f
	.zero		1


	//   ....[90]....
        /*16e8*/ 	.word	0x00024d50
        /*16ec*/ 	.word	0x00000012
        /*16f0*/ 	.word	0x00022800
        /*16f4*/ 	.short	0x010a
        /*16f6*/ 	.byte	0x3f
	.zero		1


	//   ....[91]....
        /*16f8*/ 	.word	0x00025240
        /*16fc*/ 	.word	0x00000012
        /*1700*/ 	.word	0x00022800
        /*1704*/ 	.short	0x010a
        /*1706*/ 	.byte	0x3f
	.zero		1


	//   ....[92]....
        /*1708*/ 	.word	0x00025290
        /*170c*/ 	.word	0x00000000
        /*1710*/ 	.word	0x00022830
        /*1714*/ 	.short	0x010a
        /*1716*/ 	.byte	0x3f
	.zero		1


	//   ....[93]....
        /*1718*/ 	.word	0x000252e0
        /*171c*/ 	.word	0x00000003
        /*1720*/ 	.word	0x00022830
        /*1724*/ 	.short	0x010a
        /*1726*/ 	.byte	0x3f
	.zero		1


	//   ....[94]....
        /*1728*/ 	.word	0x00025330
        /*172c*/ 	.word	0x0000000c
        /*1730*/ 	.word	0x00022850
        /*1734*/ 	.short	0x010a
        /*1736*/ 	.byte	0x3f
	.zero		1


	//   ....[95]....
        /*1738*/ 	.word	0x00025380
        /*173c*/ 	.word	0x00000003
        /*1740*/ 	.word	0x00022830
        /*1744*/ 	.short	0x010a
        /*1746*/ 	.byte	0x3f
	.zero		1


	//   ....[96]....
        /*1748*/ 	.word	0x000253d0
        /*174c*/ 	.word	0x0000000c
        /*1750*/ 	.word	0x00022850
        /*1754*/ 	.short	0x010a
        /*1756*/ 	.byte	0x3f
	.zero		1


	//   ....[97]....
        /*1758*/ 	.word	0x00025420
        /*175c*/ 	.word	0x0000000f
        /*1760*/ 	.word	0x00022850
        /*1764*/ 	.short	0x010a
        /*1766*/ 	.byte	0x3f
	.zero		1


	//   ....[98]....
        /*1768*/ 	.word	0x000269e0
        /*176c*/ 	.word	0x00000016
        /*1770*/ 	.word	0x00022820
        /*1774*/ 	.short	0x010a
        /*1776*/ 	.byte	0x3f
	.zero		1


	//   ....[99]....
        /*1778*/ 	.word	0x00026a30
        /*177c*/ 	.word	0x00000005
        /*1780*/ 	.word	0x000228a0
        /*1784*/ 	.short	0x010a
        /*1786*/ 	.byte	0x3f
	.zero		1


	//   ....[100]....
        /*1788*/ 	.word	0x00026a80
        /*178c*/ 	.word	0x00000005
        /*1790*/ 	.word	0x000228c0
        /*1794*/ 	.short	0x010a
        /*1796*/ 	.byte	0x3f
	.zero		1


	//   ....[101]....
        /*1798*/ 	.word	0x00026ad0
        /*179c*/ 	.word	0x00000005
        /*17a0*/ 	.word	0x000228a0
        /*17a4*/ 	.short	0x010a
        /*17a6*/ 	.byte	0x3f
	.zero		1


	//   ....[102]....
        /*17a8*/ 	.word	0x00026b20
        /*17ac*/ 	.word	0x00000005
        /*17b0*/ 	.word	0x000228c0
        /*17b4*/ 	.short	0x010a
        /*17b6*/ 	.byte	0x3f
	.zero		1


	//   ....[103]....
        /*17b8*/ 	.word	0x00026c50
        /*17bc*/ 	.word	0x00000006
        /*17c0*/ 	.word	0x00022880
        /*17c4*/ 	.short	0x010a
        /*17c6*/ 	.byte	0x3f
	.zero		1


	//   ....[104]....
        /*17c8*/ 	.word	0x000279a0
        /*17cc*/ 	.word	0x00000006
        /*17d0*/ 	.word	0x00022840
        /*17d4*/ 	.short	0x010a
        /*17d6*/ 	.byte	0x3f
	.zero		1


	//   ....[105]....
        /*17d8*/ 	.word	0x00028f40
        /*17dc*/ 	.word	0x00000016
        /*17e0*/ 	.word	0x00022820
        /*17e4*/ 	.short	0x010a
        /*17e6*/ 	.byte	0x3f
	.zero		1


	//   ....[106]....
        /*17e8*/ 	.word	0x00028f90
        /*17ec*/ 	.word	0x00000000
        /*17f0*/ 	.word	0x00022880
        /*17f4*/ 	.short	0x010a
        /*17f6*/ 	.byte	0x3f
	.zero		1


	//   ....[107]....
        /*17f8*/ 	.word	0x00029ad0
        /*17fc*/ 	.word	0x00000000
        /*1800*/ 	.word	0x00022840
        /*1804*/ 	.short	0x010a
        /*1806*/ 	.byte	0x3f
	.zero		1


	//   ....[108]....
        /*1808*/ 	.word	0x0002a5e0
        /*180c*/ 	.word	0x00000000
        /*1810*/ 	.word	0x00022870
        /*1814*/ 	.short	0x010a
        /*1816*/ 	.byte	0x3f
	.zero		1


	//   ....[109]....
        /*1818*/ 	.word	0x0002a630
        /*181c*/ 	.word	0x00000000
        /*1820*/ 	.word	0x00022860
        /*1824*/ 	.short	0x010a
        /*1826*/ 	.byte	0x3f
	.zero		1


	//   ....[110]....
        /*1828*/ 	.word	0x0002a680
        /*182c*/ 	.word	0x00000000
        /*1830*/ 	.word	0x00022870
        /*1834*/ 	.short	0x010a
        /*1836*/ 	.byte	0x3f
	.zero		1


	//   ....[111]....
        /*1838*/ 	.word	0x0002a6d0
        /*183c*/ 	.word	0x00000000
        /*1840*/ 	.word	0x00022860
        /*1844*/ 	.short	0x010a
        /*1846*/ 	.byte	0x3f
	.zero		1


	//   ....[112]....
        /*1848*/ 	.word	0x0002b060
        /*184c*/ 	.word	0x00000005
        /*1850*/ 	.word	0x00022820
        /*1854*/ 	.short	0x010a
        /*1856*/ 	.byte	0x3f
	.zero		1


	//   ....[113]....
        /*1858*/ 	.word	0x0002b200
        /*185c*/ 	.word	0x00000003
        /*1860*/ 	.word	0x00022840
        /*1864*/ 	.short	0x010a
        /*1866*/ 	.byte	0x3f
	.zero		1


	//   ....[114]....
        /*1868*/ 	.word	0x0002b250
        /*186c*/ 	.word	0x00000005
        /*1870*/ 	.word	0x00022840
        /*1874*/ 	.short	0x010a
        /*1876*/ 	.byte	0x3f
	.zero		1


	//   ....[115]....
        /*1878*/ 	.word	0x0002b2a0
        /*187c*/ 	.word	0x00000003
        /*1880*/ 	.word	0x00022860
        /*1884*/ 	.short	0x010a
        /*1886*/ 	.byte	0x3f
	.zero		1


	//   ....[116]....
        /*1888*/ 	.word	0x0002b2f0
        /*188c*/ 	.word	0x00000005
        /*1890*/ 	.word	0x00022860
        /*1894*/ 	.short	0x010a
        /*1896*/ 	.byte	0x3f
	.zero		1


	//   ....[117]....
        /*1898*/ 	.word	0x0002b340
        /*189c*/ 	.word	0x00000003
        /*18a0*/ 	.word	0x00022880
        /*18a4*/ 	.short	0x010a
        /*18a6*/ 	.byte	0x3f
	.zero		1


	//----- nvinfo : EIATTR_NUM_MBARRIERS
	.align		4
.L_1106:
        /*18a8*/ 	.byte	0x03, 0x38
        /*18aa*/ 	.short	0x0016


	//----- nvinfo : EIATTR_EXIT_INSTR_OFFSETS
	.align		4
        /*18ac*/ 	.byte	0x04, 0x1c
        /*18ae*/ 	.short	(.L_1108 - .L_1107)


	//   ....[0]....
.L_1107:
        /*18b0*/ 	.word	0x00023d50


	//----- nvinfo : EIATTR_MAX_THREADS
	.align		4
.L_1108:
        /*18b4*/ 	.byte	0x04, 0x05
        /*18b6*/ 	.short	(.L_1110 - .L_1109)
.L_1109:
        /*18b8*/ 	.word	0x00000180
        /*18bc*/ 	.word	0x00000001
        /*18c0*/ 	.word	0x00000001


	//----- nvinfo : EIATTR_CRS_STACK_SIZE
	.align		4
.L_1110:
        /*18c4*/ 	.byte	0x04, 0x1e
        /*18c6*/ 	.short	(.L_1112 - .L_1111)
.L_1111:
        /*18c8*/ 	.word	0x00000000


	//----- nvinfo : EIATTR_CBANK_PARAM_SIZE
	.align		4
.L_1112:
        /*18cc*/ 	.byte	0x03, 0x19
        /*18ce*/ 	.short	0x0af0


	//----- nvinfo : EIATTR_PARAM_CBANK
	.align		4
        /*18d0*/ 	.byte	0x04, 0x0a
        /*18d2*/ 	.short	(.L_1114 - .L_1113)
	.align		4
.L_1113:
        /*18d4*/ 	.word	index@(.nv.constant0._ZN7cutlass13device_kernelIN5flash11enable_sm90INS1_16FlashAttnFwdSm90INS1_25CollectiveMainloopFwdSm90ILi2EN4cute5tupleIJNS5_1CILi1EEES8_S8_EEENS6_IJNS7_ILi128EEENS7_ILi160EEESA_EEELi128ENS_12float_e4m3_tEfNS_4arch4Sm90ELb1ELb0ELb0ELb1ELb1ELb1ELb0ELb1ELb1ELb1ELb0ELb0EEENS1_21CollectiveEpilogueFwdINS6_IJSA_SA_SB_EEES9_NS_10bfloat16_tESF_Li256ELb1ELb1ELb0ELb1EEENS1_36VarlenDynamicPersistentTileSchedulerILi128ELi160ELi256ELi128ELb0ELb1ELb1ELb1ELb1ELb1EEEEEEEEEvNT_6ParamsE)
        /*18d8*/ 	.short	0x0210
        /*18da*/ 	.short	0x0af0


	//----- nvinfo : EIATTR_SW_WAR
	.align		4
.L_1114:
        /*18dc*/ 	.byte	0x04, 0x36
        /*18de*/ 	.short	(.L_1116 - .L_1115)
.L_1115:
        /*18e0*/ 	.word	0x00000008
.L_1116:


//--------------------- .nv.info._ZN7cutlass13device_kernelIN5flash11enable_sm90INS1_16FlashAttnFwdSm90INS1_25CollectiveMainloopFwdSm90ILi2EN4cute5tupleIJNS5_1CILi1EEES8_S8_EEENS6_IJNS7_ILi192EEENS7_ILi128EEENS7_ILi96EEEEEELi96ENS_12float_e4m3_tEfNS_4arch4Sm90ELb0ELb0ELb0ELb0ELb1ELb0ELb0ELb1ELb1ELb1ELb0ELb0EEENS1_21CollectiveEpilogueFwdINS6_IJSA_SC_SB_EEES9_NS_10bfloat16_tESG_Li384ELb0ELb1ELb0ELb1EEENS1_29StaticPersistentTileSchedulerILb0EEEEEEEEEvNT_6ParamsE --------------------------
	.section	.nv.info._ZN7cutlass13device_kernelIN5flash11enable_sm90INS1_16FlashAttnFwdSm90INS1_25CollectiveMainloopFwdSm90ILi2EN4cute5tupleIJNS5_1CILi1EEES8_S8_EEENS6_IJNS7_ILi192EEENS7_ILi128EEENS7_ILi96EEEEEELi96ENS_12float_e4m3_tEfNS_4arch4Sm90ELb0ELb0ELb0ELb0ELb1ELb0ELb0ELb1ELb1ELb1ELb0ELb0EEENS1_21CollectiveEpilogueFwdINS6_IJSA_SC_SB_EEES9_NS_10bfloat16_tESG_Li384ELb0ELb1ELb0ELb1EEENS1_29StaticPersistentTileSchedulerILb0EEEEEEEEEvNT_6ParamsE,"",@"SHT_CUDA_INFO"
	.sectionflags	@""
	.align	4


	//----- nvinfo : EIATTR_CUDA_API_VERSION
	.align		4
        /*0000*/ 	.byte	0x04, 0x37
        /*0002*/ 	.short	(.L_1118 - .L_1117)
.L_1117:
        /*0004*/ 	.word	0x00000082


	//----- nvinfo : EIATTR_KPARAM_INFO
	.align		4
.L_1118:
        /*0008*/ 	.byte	0x04, 0x17
        /*000a*/ 	.short	(.L_1120 - .L_1119)
.L_1119:
        /*000c*/ 	.word	0x00000000
        /*0010*/ 	.short	0x0000
        /*0012*/ 	.short	0x0070
        /*0014*/ 	.byte	0x00, 0xf0, 0x01, 0x28


	//----- nvinfo : EIATTR_SPARSE_MMA_MASK
	.align		4
.L_1120:
        /*0018*/ 	.byte	0x03, 0x50
        /*001a*/ 	.short	0x0000


	//----- nvinfo : EIATTR_MAXREG_COUNT
	.align		4
        /*001c*/ 	.byte	0x03, 0x1b
        /*001e*/ 	.short	0x0080


	//----- nvinfo : EIATTR_NUM_BARRIERS
	.align		4
        /*0020*/ 	.byte	0x02, 0x4c
        /*0022*/ 	.byte	0x09
	.zero		1


	//----- nvinfo : EIATTR_EXTERNS
	.align		4
        /*0024*/ 	.byte	0x04, 0x0f
        /*0026*/ 	.short	(.L_1122 - .L_1121)


	//   ....[0]....
	.align		4
.L_1121:
        /*0028*/ 	.word	index@(__assertfail)


	//----- nvinfo : EIATTR_ANNOTATIONS
	.align		4
.L_1122:
        /*002c*/ 	.byte	0x04, 0x55
        /*002e*/ 	.short	(.L_1124 - .L_1123)


	//   ....[0]....
.L_1123:
        /* <DEDUP_REMOVED lines=9> */


	//----- nvinfo : EIATTR_MERCURY_ISA_VERSION
	.align		4
.L_1124:
        /*00b0*/ 	.byte	0x03, 0x5f
        /*00b2*/ 	.short	0x0101


	//----- nvinfo : EIATTR_INT_WARP_WIDE_INSTR_OFFSETS
	.align		4
        /*00b4*/ 	.byte	0x04, 0x31
        /*00b6*/ 	.short	(.L_1126 - .L_1125)


	//   ....[0]....
.L_1125:
        /*00b8*/ 	.word	0x000000c0


	//   ....[1]....
        /*00bc*/ 	.word	0x000000d0


	//   ....[2]....
        /*00c0*/ 	.word	0x00000170


	//----- nvinfo : EIATTR_COOP_GROUP_MASK_REGIDS
	.align		4
.L_1126:
        /*00c4*/ 	.byte	0x04, 0x29
        /*00c6*/ 	.short	(.L_1128 - .L_1127)


	//   ....[0]....
.L_1127:
        /*00c8*/ 	.word	0xffffffff


	//   ....[1]....
        /*00cc*/ 	.word	0xffffffff


	//   ....[2]....
        /*00d0*/ 	.word	0xffffffff


	//   ....[3]....
        /*00d4*/ 	.word	0xffffffff


	//   ....[4]....
        /*00d8*/ 	.word	0xffffffff


	//   ....[5]....
        /*00dc*/ 	.word	0xffffffff


	//   ....[6]....
        /*00e0*/ 	.word	0xffffffff


	//   ....[7]....
        /*00e4*/ 	.word	0xffffffff


	//   ....[8]....
        /*00e8*/ 	.word	0xffffffff


	//   ....[9]....
        /*00ec*/ 	.word	0xffffffff


	//   ....[10]....
        /*00f0*/ 	.word	0xffffffff


	//   ....[11]....
        /*00f4*/ 	.word	0xffffffff


	//   ....[12]....
        /*00f8*/ 	.word	0xffffffff


	//   ....[13]....
        /*00fc*/ 	.word	0xffffffff


	//   ....[14]....
        /*0100*/ 	.word	0xffffffff


	//   ....[15]....
        /*0104*/ 	.word	0xffffffff


	//   ....[16]....
        /*0108*/ 	.word	0xffffffff


	//   ....[17]....
        /*010c*/ 	.word	0xffffffff


	//   ....[18]....
        /*0110*/ 	.word	0xffffffff


	//   ....[19]....
        /*0114*/ 	.word	0xffffffff


	//   ....[20]....
        /*0118*/ 	.word	0xffffffff


	//   ....[21]....
        /*011c*/ 	.word	0xffffffff


	//   ....[22]....
        /*0120*/ 	.word	0xffffffff


	//   ....[23]....
        /*0124*/ 	.word	0xffffffff


	//   ....[24]....
        /*0128*/ 	.word	0xffffffff


	//   ....[25]....
        /*012c*/ 	.word	0xffffffff


	//   ....[26]....
        /*0130*/ 	.word	0xffffffff


	//   ....[27]....
        /*0134*/ 	.word	0xffffffff


	//   ....[28]....
        /*0138*/ 	.word	0xffffffff


	//   ....[29]....
        /*013c*/ 	.word	0xffffffff


	//   ....[30]....
        /*0140*/ 	.word	0xffffffff


	//   ....[31]....
        /*0144*/ 	.word	0xffffffff


	//   ....[32]....
        /*0148*/ 	.word	0xffffffff


	//   ....[33]....
        /*014c*/ 	.word	0xffffffff


	//   ....[34]....
        /*0150*/ 	.word	0xffffffff


	//   ....[35]....
        /*0154*/ 	.word	0xffffffff


	//   ....[36]....
        /*0158*/ 	.word	0xffffffff


	//   ....[37]....
        /*015c*/ 	.word	0xffffffff


	//   ....[38]....
        /*0160*/ 	.word	0xffffffff


	//   ....[39]....
        /*0164*/ 	.word	0xffffffff


	//   ....[40]....
        /*0168*/ 	.word	0xffffffff


	//   ....[41]....
        /*016c*/ 	.word	0xffffffff


	//   ....[42]....
        /*0170*/ 	.word	0xffffffff


	//   ....[43]....
        /*0174*/ 	.word	0xffffffff


	//   ....[44]....
        /*0178*/ 	.word	0xffffffff


	//   ....[45]....
        /*017c*/ 	.word	0xffffffff


	//   ....[46]....
        /*0180*/ 	.word	0xffffffff


	//   ....[47]....
        /*0184*/ 	.word	0xffffffff


	//   ....[48]....
        /*0188*/ 	.word	0xffffffff


	//   ....[49]....
        /*018c*/ 	.word	0xffffffff


	//   ....[50]....
        /*0190*/ 	.word	0xffffffff


	//   ....[51]....
        /*0194*/ 	.word	0xffffffff


	//   ....[52]....
        /*0198*/ 	.word	0xffffffff


	//   ....[53]....
        /*019c*/ 	.word	0xffffffff


	//   ....[54]....
        /*01a0*/ 	.word	0xffffffff


	//   ....[55]....
        /*01a4*/ 	.word	0xffffffff


	//   ....[56]....
        /*01a8*/ 	.word	0xffffffff


	//   ....[57]....
        /*01ac*/ 	.word	0xffffffff


	//   ....[58]....
        /*01b0*/ 	.word	0xffffffff


	//   ....[59]....
        /*01b4*/ 	.word	0xffffffff


	//   ....[60]....
        /*01b8*/ 	.word	0xffffffff


	//   ....[61]....
        /*01bc*/ 	.word	0xffffffff


	//   ....[62]....
        /*01c0*/ 	.word	0xffffffff


	//   ....[63]....
        /*01c4*/ 	.word	0xffffffff


	//   ....[64]....
        /*01c8*/ 	.word	0xffffffff


	//   ....[65]....
        /*01cc*/ 	.word	0xffffffff


	//   ....[66]....
        /*01d0*/ 	.word	0xffffffff


	//   ....[67]....
        /*01d4*/ 	.word	0xffffffff


	//   ....[68]....
        /*01d8*/ 	.word	0xffffffff


	//   ....[69]....
        /*01dc*/ 	.word	0xffffffff


	//   ....[70]....
        /*01e0*/ 	.word	0xffffffff


	//   ....[71]....
        /*01e4*/ 	.word	0xffffffff


	//   ....[72]....
        /*01e8*/ 	.word	0xffffffff


	//   ....[73]....
        /*01ec*/ 	.word	0xffffffff


	//   ....[74]....
        /*01f0*/ 	.word	0x0500000f


	//   ....[75]....
        /*01f4*/ 	.word	0x0500000f


	//   ....[76]....
        /*01f8*/ 	.word	0x0500000f


	//   ....[77]....
        /*01fc*/ 	.word	0x0500000f


	//   ....[78]....
        /*0200*/ 	.word	0x0500000f


	//   ....[79]....
        /*0204*/ 	.word	0x0500000f


	//   ....[80]....
        /*0208*/ 	.word	0x0500000f


	//   ....[81]....
        /*020c*/ 	.word	0x0500000f


	//   ....[82]....
        /*0210*/ 	.word	0x0500000f


	//   ....[83]....
        /*0214*/ 	.word	0x0500000f


	//   ....[84]....
        /*0218*/ 	.word	0x0500000f


	//   ....[85]....
        /*021c*/ 	.word	0x0500000f


	//   ....[86]....
        /*0220*/ 	.word	0x0500000f


	//   ....[87]....
        /*0224*/ 	.word	0x0500000f


	//   ....[88]....
        /*0228*/ 	.word	0x0500000f


	//   ....[89]....
        /*022c*/ 	.word	0x0500000f


	//   ....[90]....
        /*0230*/ 	.word	0x0500000f


	//   ....[91]....
        /*0234*/ 	.word	0x0500000f


	//   ....[92]....
        /*0238*/ 	.word	0x0500000f


	//   ....[93]....
        /*023c*/ 	.word	0x0500000f


	//   ....[94]....
        /*0240*/ 	.word	0x0500000f


	//   ....[95]....
        /*0244*/ 	.word	0x0500000f


	//   ....[96]....
        /*0248*/ 	.word	0x0500000f


	//----- nvinfo : EIATTR_COOP_GROUP_INSTR_OFFSETS
	.align		4
.L_1128:
        /*024c*/ 	.byte	0x04, 0x28
        /*024e*/ 	.short	(.L_1130 - .L_1129)


	//   ....[0]....
.L_1129:
        /*0250*/ 	.word	0x00000070


	//   ....[1]....
        /*0254*/ 	.word	0x000000b0


	//   ....[2]....
        /*0258*/ 	.word	0x000002d0


	//   ....[3]....
        /*025c*/ 	.word	0x00000430


	//   ....[4]....
        /*0260*/ 	.word	0x00000550


	//   ....[5]....
        /*0264*/ 	.word	0x000006b0


	//   ....[6]....
        /*0268*/ 	.word	0x00000e20


	//   ....[7]....
        /*026c*/ 	.word	0x00002160


	//   ....[8]....
        /*0270*/ 	.word	0x00002260


	//   ....[9]....
        /*0274*/ 	.word	0x000027d0


	//   ....[10]....
        /*0278*/ 	.word	0x00002860


	//   ....[11]....
        /*027c*/ 	.word	0x00003e10


	//   ....[12]....
        /*0280*/ 	.word	0x00003e20


	//   ....[13]....
        /*0284*/ 	.word	0x00003e50


	//   ....[14]....
        /*0288*/ 	.word	0x00003e60


	//   ....[15]....
        /*028c*/ 	.word	0x00005470


	//   ....[16]....
        /*0290*/ 	.word	0x00005480


	//   ....[17]....
        /*0294*/ 	.word	0x00005500


	//   ....[18]....
        /*0298*/ 	.word	0x00005510


	//   ....[19]....
        /*029c*/ 	.word	0x00006520


	//   ....[20]....
        /*02a0*/ 	.word	0x00006530


	//   ....[21]....
        /*02a4*/ 	.word	0x00006540


	//   ....[22]....
        /*02a8*/ 	.word	0x00006550


	//   ....[23]....
        /*02ac*/ 	.word	0x00006560


	//   ....[24]....
        /*02b0*/ 	.word	0x00006570


	//   ....[25]....
        /*02b4*/ 	.word	0x00006580


	//   ....[26]....
        /*02b8*/ 	.word	0x00006590


	//   ....[27]....
        /*02bc*/ 	.word	0x000065c0


	//   ....[28]....
        /*02c0*/ 	.word	0x000065d0


	//   ....[29]....
        /*02c4*/ 	.word	0x00006600


	//   ....[30]....
        /*02c8*/ 	.word	0x00006610


	//   ....[31]....
        /*02cc*/ 	.word	0x00006620


	//   ....[32]....
        /*02d0*/ 	.word	0x00006630


	//   ....[33]....
        /*02d4*/ 	.word	0x00006640


	//   ....[34]....
        /*02d8*/ 	.word	0x00006650


	//   ....[35]....
        /*02dc*/ 	.word	0x00006660


	//   ....[36]....
        /*02e0*/ 	.word	0x00006690


	//   ....[37]....
        /*02e4*/ 	.word	0x000066a0


	//   ....[38]....
        /*02e8*/ 	.word	0x000066b0


	//   ....[39]....
        /*02ec*/ 	.word	0x000066e0


	//   ....[40]....
        /*02f0*/ 	.word	0x000066f0


	//   ....[41]....
        /*02f4*/ 	.word	0x00006700


	//   ....[42]....
        /*02f8*/ 	.word	0x00006720


	//   ....[43]....
        /*02fc*/ 	.word	0x00006780


	//   ....[44]....
        /*0300*/ 	.word	0x000067b0


	//   ....[45]....
        /*0304*/ 	.word	0x000067e0


	//   ....[46]....
        /*0308*/ 	.word	0x00006810


	//   ....[47]....
        /*030c*/ 	.word	0x00006cc0


	//   ....[48]....
        /*0310*/ 	.word	0x00006d00


	//   ....[49]....
        /*0314*/ 	.word	0x00006e10


	//   ....[50]....
        /*0318*/ 	.word	0x00006e50


	//   ....[51]....
        /*031c*/ 	.word	0x000082e0


	//   ....[52]....
        /*0320*/ 	.word	0x00008310


	//   ....[53]....
        /*0324*/ 	.word	0x00008330


	//   ....[54]....
        /*0328*/ 	.word	0x000083a0


	//   ....[55]....
        /*032c*/ 	.word	0x00008740


	//   ....[56]....
        /*0330*/ 	.word	0x00008760


	//   ....[57]....
        /*0334*/ 	.word	0x00008770


	//   ....[58]....
        /*0338*/ 	.word	0x00008800


	//   ....[59]....
        /*033c*/ 	.word	0x00008fb0


	//   ....[60]....
        /*0340*/ 	.word	0x00008fd0


	//   ....[61]....
        /*0344*/ 	.word	0x00008ff0


	//   ....[62]....
        /*0348*/ 	.word	0x00009000


	//   ....[63]....
        /*034c*/ 	.word	0x00009010


	//   ....[64]....
        /*0350*/ 	.word	0x00009020


	//   ....[65]....
        /*0354*/ 	.word	0x00009790


	//   ....[66]....
        /*0358*/ 	.word	0x000097b0


	//   ....[67]....
        /*035c*/ 	.word	0x000097d0


	//   ....[68]....
        /*0360*/ 	.word	0x00009830


	//   ....[69]....
        /*0364*/ 	.word	0x00009bc0


	//   ....[70]....
        /*0368*/ 	.word	0x00009bd0


	//   ....[71]....
        /*036c*/ 	.word	0x00009be0


	//   ....[72]....
        /*0370*/ 	.word	0x00009c40


	//   ....[73]....
        /*0374*/ 	.word	0x0000aab0


	//   ....[74]....
        /*0378*/ 	.word	0x0000afe0


	//   ....[75]....
        /*037c*/ 	.word	0x0000b0c0


	//   ....[76]....
        /*0380*/ 	.word	0x0000b180


	//   ....[77]....
        /*0384*/ 	.word	0x0000b1e0


	//   ....[78]....
        /*0388*/ 	.word	0x0000b2c0


	//   ....[79]....
        /*038c*/ 	.word	0x0000b3b0


	//   ....[80]....
        /*0390*/ 	.word	0x0000b450


	//   ....[81]....
        /*0394*/ 	.word	0x0000b4b0


	//   ....[82]....
        /*0398*/ 	.word	0x0000b550


	//   ....[83]....
        /*039c*/ 	.word	0x0000b650


	//   ....[84]....
        /*03a0*/ 	.word	0x0000b6b0


	//   ....[85]....
        /*03a4*/ 	.word	0x0000b710


	//   ....[86]....
        /*03a8*/ 	.word	0x0000b7b0


	//   ....[87]....
        /*03ac*/ 	.word	0x0000b880


	//   ....[88]....
        /*03b0*/ 	.word	0x0000b960


	//   ....[89]....
        /*03b4*/ 	.word	0x0000ba90


	//   ....[90]....
        /*03b8*/ 	.word	0x0000bb40


	//   ....[91]....
        /*03bc*/ 	.word	0x0000bbf0


	//   ....[92]....
        /*03c0*/ 	.word	0x0000bca0


	//   ....[93]....
        /*03c4*/ 	.word	0x0000bd90


	//   ....[94]....
        /*03c8*/ 	.word	0x0000be20


	//   ....[95]....
        /*03cc*/ 	.word	0x0000be80


	//   ....[96]....
        /*03d0*/ 	.word	0x0000bf50


	//----- nvinfo : EIATTR_REG_RECONFIG
	.align		4
.L_1130:
        /*03d4*/ 	.byte	0x01, 0x54
	.zero		2


	//----- nvinfo : EIATTR_SYSCALL_OFFSETS
	.align		4
        /*03d8*/ 	.byte	0x04, 0x46
        /*03da*/ 	.short	(.L_1132 - .L_1131)


	//   ....[0]....
.L_1131:
        /*03dc*/ 	.word	0x00001340


	//   ....[1]....
        /*03e0*/ 	.word	0x000079f0


	//   ....[2]....
        /*03e4*/ 	.word	0x00007b50


	//   ....[3]....
        /*03e8*/ 	.word	0x00007c90


	//   ....[4]....
        /*03ec*/ 	.word	0x00007db0


	//   ....[5]....
        /*03f0*/ 	.word	0x00008ad0


	//----- nvinfo : EIATTR_MBARRIER_INSTR_OFFSETS
	.align		4
.L_1132:
        /*03f4*/ 	.byte	0x04, 0x39
        /*03f6*/ 	.short	(.L_1134 - .L_1133)


	//   ....[0]....
.L_1133:
        /*03f8*/ 	.word	0x00000180
        /*03fc*/ 	.word	0x000000ff
        /*0400*/ 	.word	0x00019c00
        /*0404*/ 	.short	0x0100
        /*0406*/ 	.byte	0x08
	.zero		1


	//   ....[1]....
        /*0408*/ 	.word	0x00000190
        /*040c*/ 	.word	0x000000ff
        /*0410*/ 	.word	0x00019c20
        /*0414*/ 	.short	0x0100
        /*0416*/ 	.byte	0x08
	.zero		1


	//   ....[2]....
        /*0418*/ 	.word	0x00000280
        /*041c*/ 	.word	0x000000ff
        /*0420*/ 	.word	0x00019c30
        /*0424*/ 	.short	0x0100
        /*0426*/ 	.byte	0x08
	.zero		1


	//   ....[3]....
        /*0428*/ 	.word	0x00000290
        /*042c*/ 	.word	0x000000ff
        /*0430*/ 	.word	0x00019c40
        /*0434*/ 	.short	0x0100
        /*0436*/ 	.byte	0x08
	.zero		1


	//   ....[4]....
        /*0438*/ 	.word	0x000002a0
        /*043c*/ 	.word	0x000000ff
        /*0440*/ 	.word	0x00019c38
        /*0444*/ 	.short	0x0100
        /*0446*/ 	.byte	0x08
	.zero		1


	//   ....[5]....
        /*0448*/ 	.word	0x000002b0
        /*044c*/ 	.word	0x000000ff
        /*0450*/ 	.word	0x00019c48
        /*0454*/ 	.short	0x0100
        /*0456*/ 	.byte	0x08
	.zero		1


	//   ....[6]....
        /*0458*/ 	.word	0x000003e0
        /*045c*/ 	.word	0x000000ff
        /*0460*/ 	.word	0x00019c50
        /*0464*/ 	.short	0x0100
        /*0466*/ 	.byte	0x08
	.zero		1


	//   ....[7]....
        /*0468*/ 	.word	0x000003f0
        /*046c*/ 	.word	0x000000ff
        /*0470*/ 	.word	0x00019c60
        /*0474*/ 	.short	0x0100
        /*0476*/ 	.byte	0x08
	.zero		1


	//   ....[8]....
        /*0478*/ 	.word	0x00000400
        /*047c*/ 	.word	0x000000ff
        /*0480*/ 	.word	0x00019c58
        /*0484*/ 	.short	0x0100
        /*0486*/ 	.byte	0x08
	.zero		1


	//   ....[9]....
        /*0488*/ 	.word	0x00000410
        /*048c*/ 	.word	0x000000ff
        /*0490*/ 	.word	0x00019c68
        /*0494*/ 	.short	0x0100
        /*0496*/ 	.byte	0x08
	.zero		1


	//   ....[10]....
        /*0498*/ 	.word	0x00000500
        /*049c*/ 	.word	0x000000ff
        /*04a0*/ 	.word	0x00019c70
        /*04a4*/ 	.short	0x0100
        /*04a6*/ 	.byte	0x06
	.zero		1


	//   ....[11]....
        /*04a8*/ 	.word	0x00000510
        /*04ac*/ 	.word	0x000000ff
        /*04b0*/ 	.word	0x00019c80
        /*04b4*/ 	.short	0x0100
        /*04b6*/ 	.byte	0x06
	.zero		1


	//   ....[12]....
        /*04b8*/ 	.word	0x00000520
        /*04bc*/ 	.word	0x000000ff
        /*04c0*/ 	.word	0x00019c78
        /*04c4*/ 	.short	0x0100
        /*04c6*/ 	.byte	0x06
	.zero		1


	//   ....[13]....
        /*04c8*/ 	.word	0x00000530
        /*04cc*/ 	.word	0x000000ff
        /*04d0*/ 	.word	0x00019c88
        /*04d4*/ 	.short	0x0100
        /*04d6*/ 	.byte	0x06
	.zero		1


	//   ....[14]....
        /*04d8*/ 	.word	0x00000660
        /*04dc*/ 	.word	0x000000ff
        /*04e0*/ 	.word	0x00019c90
        /*04e4*/ 	.short	0x0100
        /*04e6*/ 	.byte	0x08
	.zero		1


	//   ....[15]....
        /*04e8*/ 	.word	0x00000670
        /*04ec*/ 	.word	0x000000ff
        /*04f0*/ 	.word	0x00019ca0
        /*04f4*/ 	.short	0x0100
        /*04f6*/ 	.byte	0x08
	.zero		1


	//   ....[16]....
        /*04f8*/ 	.word	0x00000680
        /*04fc*/ 	.word	0x000000ff
        /*0500*/ 	.word	0x00019c98
        /*0504*/ 	.short	0x0100
        /*0506*/ 	.byte	0x08
	.zero		1


	//   ....[17]....
        /*0508*/ 	.word	0x00000690
        /*050c*/ 	.word	0x000000ff
        /*0510*/ 	.word	0x00019ca8
        /*0514*/ 	.short	0x0100
        /*0516*/ 	.byte	0x08
	.zero		1


	//   ....[18]....
        /*0518*/ 	.word	0x000007e0
        /*051c*/ 	.word	0x000000ff
        /*0520*/ 	.word	0x00019cb0
        /*0524*/ 	.short	0x0100
        /*0526*/ 	.byte	0x08
	.zero		1


	//   ....[19]....
        /*0528*/ 	.word	0x000007f0
        /*052c*/ 	.word	0x000000ff
        /*0530*/ 	.word	0x00019cc0
        /*0534*/ 	.short	0x0100
        /*0536*/ 	.byte	0x08
	.zero		1


	//   ....[20]....
        /*0538*/ 	.word	0x00000800
        /*053c*/ 	.word	0x000000ff
        /*0540*/ 	.word	0x00019cb8
        /*0544*/ 	.short	0x0100
        /*0546*/ 	.byte	0x08
	.zero		1


	//   ....[21]....
        /*0548*/ 	.word	0x00000810
        /*054c*/ 	.word	0x000000ff
        /*0550*/ 	.word	0x00019cc8
        /*0554*/ 	.short	0x0100
        /*0556*/ 	.byte	0x08
	.zero		1


	//   ....[22]....
        /*0558*/ 	.word	0x000013a0
        /*055c*/ 	.word	0x000000ff
        /*0560*/ 	.word	0x00019c00
        /*0564*/ 	.short	0x010a
        /*0566*/ 	.byte	0x32
	.zero		1


	//   ....[23]....
        /*0568*/ 	.word	0x00001420
        /*056c*/ 	.word	0x00000003
        /*0570*/ 	.word	0x00019c30
        /*0574*/ 	.short	0x010a
        /*0576*/ 	.byte	0x3f
	.zero		1


	//   ....[24]....
        /*0578*/ 	.word	0x00001470
        /*057c*/ 	.word	0x00000003
        /*0580*/ 	.word	0x00019c30
        /*0584*/ 	.short	0x010a
        /*0586*/ 	.byte	0x3f
	.zero		1


	//   ....[25]....
        /*0588*/ 	.word	0x00001810
        /*058c*/ 	.word	0x000000ff
        /*0590*/ 	.word	0x00000000
        /*0594*/ 	.short	0x0101
        /*0596*/ 	.byte	0x06
	.zero		1


	//   ....[26]....
        /*0598*/ 	.word	0x00003620
        /*059c*/ 	.word	0x000000ff
        /*05a0*/ 	.word	0x00019c30
        /*05a4*/ 	.short	0x010a
        /*05a6*/ 	.byte	0x14
	.zero		1


	//   ....[27]....
        /*05a8*/ 	.word	0x00003660
        /*05ac*/ 	.word	0x000000ff
        /*05b0*/ 	.word	0x00019c30
        /*05b4*/ 	.short	0x010a
        /*05b6*/ 	.byte	0x14
	.zero		1


	//   ....[28]....
        /*05b8*/ 	.word	0x000037c0
        /*05bc*/ 	.word	0x000000ff
        /*05c0*/ 	.word	0x00019c50
        /*05c4*/ 	.short	0x010a
        /*05c6*/ 	.byte	0x0b
	.zero		1


	//   ....[29]....
        /*05c8*/ 	.word	0x00003800
        /*05cc*/ 	.word	0x000000ff
        /*05d0*/ 	.word	0x00019c50
        /*05d4*/ 	.short	0x010a
        /*05d6*/ 	.byte	0x0b
	.zero		1


	//   ....[30]....
        /*05d8*/ 	.word	0x00003a90
        /*05dc*/ 	.word	0x000000ff
        /*05e0*/ 	.word	0x00000000
        /*05e4*/ 	.short	0x0101
        /*05e6*/ 	.byte	0x06
	.zero		1


	//   ....[31]....
        /*05e8*/ 	.word	0x00004c20
        /*05ec*/ 	.word	0x000000ff
        /*05f0*/ 	.word	0x00000000
        /*05f4*/ 	.short	0x0101
        /*05f6*/ 	.byte	0x06
	.zero		1


	//   ....[32]....
        /*05f8*/ 	.word	0x00005180
        /*05fc*/ 	.word	0x000000ff
        /*0600*/ 	.word	0x00019c50
        /*0604*/ 	.short	0x010a
        /*0606*/ 	.byte	0x08
	.zero		1


	//   ....[33]....
        /*0608*/ 	.word	0x000051c0
        /*060c*/ 	.word	0x000000ff
        /*0610*/ 	.word	0x00019c50
        /*0614*/ 	.short	0x010a
        /*0616*/ 	.byte	0x08
	.zero		1


	//   ....[34]....
        /*0618*/ 	.word	0x00005cd0
        /*061c*/ 	.word	0x000000ff
        /*0620*/ 	.word	0x00000000
        /*0624*/ 	.short	0x0101
        /*0626*/ 	.byte	0x08
	.zero		1


	//   ....[35]....
        /*0628*/ 	.word	0x00006ce0
        /*062c*/ 	.word	0x000000ff
        /*0630*/ 	.word	0x00000000
        /*0634*/ 	.short	0x0101
        /*0636*/ 	.byte	0x04
	.zero		1


	//   ....[36]....
        /*0638*/ 	.word	0x00008120
        /*063c*/ 	.word	0x00000004
        /*0640*/ 	.word	0x00019c80
        /*0644*/ 	.short	0x010a
        /*0646*/ 	.byte	0x3f
	.zero		1


	//   ....[37]....
        /*0648*/ 	.word	0x00008470
        /*064c*/ 	.word	0x00000004
        /*0650*/ 	.word	0x00019c70
        /*0654*/ 	.short	0x0107
        /*0656*/ 	.byte	0x3f
	.zero		1


	//   ....[38]....
        /*0658*/ 	.word	0x00008530
        /*065c*/ 	.word	0x00000004
        /*0660*/ 	.word	0x00019c70
        /*0664*/ 	.short	0x0101
        /*0666*/ 	.byte	0x3f
	.zero		1


	//   ....[39]....
        /*0668*/ 	.word	0x00008560
        /*066c*/ 	.word	0x00000004
        /*0670*/ 	.word	0x00019c40
        /*0674*/ 	.short	0x010a
        /*0676*/ 	.byte	0x3f
	.zero		1


	//   ....[40]....
        /*0678*/ 	.word	0x000088b0
        /*067c*/ 	.word	0x00000004
        /*0680*/ 	.word	0x00019c30
        /*0684*/ 	.short	0x0107
        /*0686*/ 	.byte	0x3f
	.zero		1


	//   ....[41]....
        /*0688*/ 	.word	0x00008970
        /*068c*/ 	.word	0x00000004
        /*0690*/ 	.word	0x00019c30
        /*0694*/ 	.short	0x0101
        /*0696*/ 	.byte	0x3f
	.zero		1


	//   ....[42]....
        /*0698*/ 	.word	0x000091f0
        /*069c*/ 	.word	0x000000ff
        /*06a0*/ 	.word	0x00019c00
        /*06a4*/ 	.short	0x0107
        /*06a6*/ 	.byte	0x2b
	.zero		1


	//   ....[43]....
        /*06a8*/ 	.word	0x00009240
        /*06ac*/ 	.word	0x000000ff
        /*06b0*/ 	.word	0x00019c00
        /*06b4*/ 	.short	0x0101
        /*06b6*/ 	.byte	0x2b
	.zero		1


	//   ....[44]....
        /*06b8*/ 	.word	0x00009270
        /*06bc*/ 	.word	0x000000ff
        /*06c0*/ 	.word	0x00019c20
        /*06c4*/ 	.short	0x010a
        /*06c6*/ 	.byte	0x2b
	.zero		1


	//   ....[45]....
        /*06c8*/ 	.word	0x000095c0
        /*06cc*/ 	.word	0x00000005
        /*06d0*/ 	.word	0x00019c80
        /*06d4*/ 	.short	0x010a
        /*06d6*/ 	.byte	0x3f
	.zero		1


	//   ....[46]....
        /*06d8*/ 	.word	0x00009900
        /*06dc*/ 	.word	0x00000005
        /*06e0*/ 	.word	0x00019c70
        /*06e4*/ 	.short	0x0107
        /*06e6*/ 	.byte	0x3f
	.zero		1


	//   ....[47]....
        /*06e8*/ 	.word	0x000099c0
        /*06ec*/ 	.word	0x00000005
        /*06f0*/ 	.word	0x00019c70
        /*06f4*/ 	.short	0x0101
        /*06f6*/ 	.byte	0x3f
	.zero		1


	//   ....[48]....
        /*06f8*/ 	.word	0x000099f0
        /*06fc*/ 	.word	0x00000005
        /*0700*/ 	.word	0x00019c40
        /*0704*/ 	.short	0x010a
        /*0706*/ 	.byte	0x3f
	.zero		1


	//   ....[49]....
        /*0708*/ 	.word	0x00009ce0
        /*070c*/ 	.word	0x00000005
        /*0710*/ 	.word	0x00019c30
        /*0714*/ 	.short	0x0107
        /*0716*/ 	.byte	0x3f
	.zero		1


	//   ....[50]....
        /*0718*/ 	.word	0x00009db0
        /*071c*/ 	.word	0x00000005
        /*0720*/ 	.word	0x00019c30
        /*0724*/ 	.short	0x0101
        /*0726*/ 	.byte	0x3f
	.zero		1


	//   ....[51]....
        /*0728*/ 	.word	0x00009e30
        /*072c*/ 	.word	0x00000002
        /*0730*/ 	.word	0x00019c70
        /*0734*/ 	.short	0x010a
        /*0736*/ 	.byte	0x3f
	.zero		1


	//   ....[52]....
        /*0738*/ 	.word	0x00009ec0
        /*073c*/ 	.word	0x00000002
        /*0740*/ 	.word	0x00019c60
        /*0744*/ 	.short	0x010a
        /*0746*/ 	.byte	0x3f
	.zero		1


	//   ....[53]....
        /*0748*/ 	.word	0x0000a2f0
        /*074c*/ 	.word	0x00000002
        /*0750*/ 	.word	0x00019c50
        /*0754*/ 	.short	0x0101
        /*0756*/ 	.byte	0x3f
	.zero		1


	//   ....[54]....
        /*0758*/ 	.word	0x0000a380
        /*075c*/ 	.word	0x00000002
        /*0760*/ 	.word	0x00000000
        /*0764*/ 	.short	0x0101
        /*0766*/ 	.byte	0x3f
	.zero		1


	//   ....[55]....
        /*0768*/ 	.word	0x0000a420
        /*076c*/ 	.word	0x00000000
        /*0770*/ 	.word	0x00019c70
        /*0774*/ 	.short	0x010a
        /*0776*/ 	.byte	0x3f
	.zero		1


	//   ....[56]....
        /*0778*/ 	.word	0x0000a4a0
        /*077c*/ 	.word	0x00000000
        /*0780*/ 	.word	0x00019c60
        /*0784*/ 	.short	0x010a
        /*0786*/ 	.byte	0x3f
	.zero		1


	//   ....[57]....
        /*0788*/ 	.word	0x0000a8e0
        /*078c*/ 	.word	0x00000000
        /*0790*/ 	.word	0x00019c50
        /*0794*/ 	.short	0x0101
        /*0796*/ 	.byte	0x3f
	.zero		1


	//   ....[58]....
        /*0798*/ 	.word	0x0000a9d0
        /*079c*/ 	.word	0x00000000
        /*07a0*/ 	.word	0x00000000
        /*07a4*/ 	.short	0x0101
        /*07a6*/ 	.byte	0x3f
	.zero		1


	//   ....[59]....
        /*07a8*/ 	.word	0x0000aa60
        /*07ac*/ 	.word	0x00000004
        /*07b0*/ 	.word	0x00019c20
        /*07b4*/ 	.short	0x010a
        /*07b6*/ 	.byte	0x3f
	.zero		1


	//   ....[60]....
        /*07b8*/ 	.word	0x0000ab90
        /*07bc*/ 	.word	0x00000005
        /*07c0*/ 	.word	0x00019c40
        /*07c4*/ 	.short	0x010a
        /*07c6*/ 	.byte	0x3f
	.zero		1


	//   ....[61]....
        /*07c8*/ 	.word	0x0000ac30
        /*07cc*/ 	.word	0x00000013
        /*07d0*/ 	.word	0x00019c40
        /*07d4*/ 	.short	0x010a
        /*07d6*/ 	.byte	0x3f
	.zero		1


	//   ....[62]....
        /*07d8*/ 	.word	0x0000ac70
        /*07dc*/ 	.word	0x00000005
        /*07e0*/ 	.word	0x00019c60
        /*07e4*/ 	.short	0x010a
        /*07e6*/ 	.byte	0x3f
	.zero		1


	//   ....[63]....
        /*07e8*/ 	.word	0x0000acb0
        /*07ec*/ 	.word	0x00000013
        /*07f0*/ 	.word	0x00019c60
        /*07f4*/ 	.short	0x010a
        /*07f6*/ 	.byte	0x3f
	.zero		1


	//   ....[64]....
        /*07f8*/ 	.word	0x0000acf0
        /*07fc*/ 	.word	0x00000005
        /*0800*/ 	.word	0x00019c80
        /*0804*/ 	.short	0x010a
        /*0806*/ 	.byte	0x3f
	.zero		1


	//   ....[65]....
        /*0808*/ 	.word	0x0000ad30
        /*080c*/ 	.word	0x00000013
        /*0810*/ 	.word	0x00019c80
        /*0814*/ 	.short	0x010a
        /*0816*/ 	.byte	0x3f
	.zero		1


	//   ....[66]....
        /*0818*/ 	.word	0x0000ada0
        /*081c*/ 	.word	0x00000003
        /*0820*/ 	.word	0x00019c00
        /*0824*/ 	.short	0x010a
        /*0826*/ 	.byte	0x3f
	.zero		1


	//   ....[67]....
        /*0828*/ 	.word	0x0000adf0
        /*082c*/ 	.word	0x00000003
        /*0830*/ 	.word	0x00019c30
        /*0834*/ 	.short	0x010a
        /*0836*/ 	.byte	0x3f
	.zero		1


	//   ....[68]....
        /*0838*/ 	.word	0x0000ae50
        /*083c*/ 	.word	0x00000005
        /*0840*/ 	.word	0x00019c30
        /*0844*/ 	.short	0x010a
        /*0846*/ 	.byte	0x3f
	.zero		1


	//   ....[69]....
        /*0848*/ 	.word	0x0000aeb0
        /*084c*/ 	.word	0x00000005
        /*0850*/ 	.word	0x00019c50
        /*0854*/ 	.short	0x010a
        /*0856*/ 	.byte	0x3f
	.zero		1


	//   ....[70]....
        /*0858*/ 	.word	0x0000af10
        /*085c*/ 	.word	0x00000007
        /*0860*/ 	.word	0x00019c50
        /*0864*/ 	.short	0x010a
        /*0866*/ 	.byte	0x3f
	.zero		1


	//   ....[71]....
        /*0868*/ 	.word	0x0000b010
        /*086c*/ 	.word	0x00000004
        /*0870*/ 	.word	0x00019c80
        /*0874*/ 	.short	0x010a
        /*0876*/ 	.byte	0x3f
	.zero		1


	//   ....[72]....
        /*0878*/ 	.word	0x0000b300
        /*087c*/ 	.word	0x00000004
        /*0880*/ 	.word	0x00019c40
        /*0884*/ 	.short	0x010a
        /*0886*/ 	.byte	0x3f
	.zero		1


	//   ....[73]....
        /*0888*/ 	.word	0x0000b990
        /*088c*/ 	.word	0x0000001a
        /*0890*/ 	.word	0x00019c20
        /*0894*/ 	.short	0x010a
        /*0896*/ 	.byte	0x3f
	.zero		1


	//   ....[74]....
        /*0898*/ 	.word	0x0000b9e0
        /*089c*/ 	.word	0x00000005
        /*08a0*/ 	.word	0x00019c80
        /*08a4*/ 	.short	0x010a
        /*08a6*/ 	.byte	0x3f
	.zero		1


	//   ....[75]....
        /*08a8*/ 	.word	0x0000bce0
        /*08ac*/ 	.word	0x00000005
        /*08b0*/ 	.word	0x00019c40
        /*08b4*/ 	.short	0x010a
        /*08b6*/ 	.byte	0x3f
	.zero		1


	//   ....[76]....
        /*08b8*/ 	.word	0x0000bf90
        /*08bc*/ 	.word	0x00000002
        /*08c0*/ 	.word	0x00019c70
        /*08c4*/ 	.short	0x010a
        /*08c6*/ 	.byte	0x3f
	.zero		1


	//   ....[77]....
        /*08c8*/ 	.word	0x0000bfe0
        /*08cc*/ 	.word	0x00000002
        /*08d0*/ 	.word	0x00019c60
        /*08d4*/ 	.short	0x010a
        /*08d6*/ 	.byte	0x3f
	.zero		1


	//   ....[78]....
        /*08d8*/ 	.word	0x0000c030
        /*08dc*/ 	.word	0x00000000
        /*08e0*/ 	.word	0x00019c70
        /*08e4*/ 	.short	0x010a
        /*08e6*/ 	.byte	0x3f
	.zero		1


	//   ....[79]....
        /*08e8*/ 	.word	0x0000c080
        /*08ec*/ 	.word	0x00000000
        /*08f0*/ 	.word	0x00019c60
        /*08f4*/ 	.short	0x010a
        /*08f6*/ 	.byte	0x3f
	.zero		1


	//   ....[80]....
        /*08f8*/ 	.word	0x0000c0d0
        /*08fc*/ 	.word	0x00000004
        /*0900*/ 	.word	0x00019c20
        /*0904*/ 	.short	0x010a
        /*0906*/ 	.byte	0x3f
	.zero		1


	//   ....[81]....
        /*0908*/ 	.word	0x0000c120
        /*090c*/ 	.word	0x00000005
        /*0910*/ 	.word	0x00019c40
        /*0914*/ 	.short	0x010a
        /*0916*/ 	.byte	0x3f
	.zero		1


	//   ....[82]....
        /*0918*/ 	.word	0x0000c170
        /*091c*/ 	.word	0x00000013
        /*0920*/ 	.word	0x00019c40
        /*0924*/ 	.short	0x010a
        /*0926*/ 	.byte	0x3f
	.zero		1


	//   ....[83]....
        /*0928*/ 	.word	0x0000c1c0
        /*092c*/ 	.word	0x00000005
        /*0930*/ 	.word	0x00019c60
        /*0934*/ 	.short	0x010a
        /*0936*/ 	.byte	0x3f
	.zero		1


	//   ....[84]....
        /*0938*/ 	.word	0x0000c210
        /*093c*/ 	.word	0x00000013
        /*0940*/ 	.word	0x00019c60
        /*0944*/ 	.short	0x010a
        /*0946*/ 	.byte	0x3f
	.zero		1


	//   ....[85]....
        /*0948*/ 	.word	0x0000c260
        /*094c*/ 	.word	0x00000005
        /*0950*/ 	.word	0x00019c80
        /*0954*/ 	.short	0x010a
        /*0956*/ 	.byte	0x3f
	.zero		1


	//----- nvinfo : EIATTR_NUM_MBARRIERS
	.align		4
.L_1134:
        /*0958*/ 	.byte	0x03, 0x38
        /*095a*/ 	.short	0x0016


	//----- nvinfo : EIATTR_EXIT_INSTR_OFFSETS
	.align		4
        /*095c*/ 	.byte	0x04, 0x1c
        /*095e*/ 	.short	(.L_1136 - .L_1135)


	//   ....[0]....
.L_1135:
        /*0960*/ 	.word	0x00000930


	//   ....[1]....
        /*0964*/ 	.word	0x00006f70


	//   ....[2]....
        /*0968*/ 	.word	0x0000aad0


	//   ....[3]....
        /*096c*/ 	.word	0x0000ad80


	//----- nvinfo : EIATTR_MAX_THREADS
	.align		4
.L_1136:
        /*0970*/ 	.byte	0x04, 0x05
        /*0972*/ 	.short	(.L_1138 - .L_1137)
.L_1137:
        /*0974*/ 	.word	0x00000200
        /*0978*/ 	.word	0x00000001
        /*097c*/ 	.word	0x00000001


	//----- nvinfo : EIATTR_CRS_STACK_SIZE
	.align		4
.L_1138:
        /*0980*/ 	.byte	0x04, 0x1e
        /*0982*/ 	.short	(.L_1140 - .L_1139)
.L_1139:
        /*0984*/ 	.word	0x00000000


	//----- nvinfo : EIATTR_CBANK_PARAM_SIZE
	.align		4
.L_1140:
        /*0988*/ 	.byte	0x03, 0x19
        /*098a*/ 	.short	0x0a70


	//----- nvinfo : EIATTR_PARAM_CBANK
	.align		4
        /*098c*/ 	.byte	0x04, 0x0a
        /*098e*/ 	.short	(.L_1142 - .L_1141)
	.align		4
.L_1141:
        /*0990*/ 	.word	index@(.nv.constant0._ZN7cutlass13device_kernelIN5flash11enable_sm90INS1_16FlashAttnFwdSm90INS1_25CollectiveMainloopFwdSm90ILi2EN4cute5tupleIJNS5_1CILi1EEES8_S8_EEENS6_IJNS7_ILi192EEENS7_ILi128EEENS7_ILi96EEEEEELi96ENS_12float_e4m3_tEfNS_4arch4Sm90ELb0ELb0ELb0ELb0ELb1ELb0ELb0ELb1ELb1ELb1ELb0ELb0EEENS1_21CollectiveEpilogueFwdINS6_IJSA_SC_SB_EEES9_NS_10bfloat16_tESG_Li384ELb0ELb1ELb0ELb1EEENS1_29StaticPersistentTileSchedulerILb0EEEEEEEEEvNT_6ParamsE)
        /*0994*/ 	.short	0x0210
        /*0996*/ 	.short	0x0a70


	//----- nvinfo : EIATTR_SW_WAR
	.align		4
.L_1142:
        /*0998*/ 	.byte	0x04, 0x36
        /*099a*/ 	.short	(.L_1144 - .L_1143)
.L_1143:
        /*099c*/ 	.word	0x00000008
.L_1144:


//--------------------- .nv.info._ZN7cutlass13device_kernelIN5flash11enable_sm90INS1_16FlashAttnFwdSm90INS1_25CollectiveMainloopFwdSm90ILi2EN4cute5tupleIJNS5_1CILi1EEES8_S8_EEENS6_IJNS7_ILi192EEENS7_ILi128EEENS7_ILi96EEEEEELi96ENS_12float_e4m3_tEfNS_4arch4Sm90ELb0ELb0ELb0ELb1ELb1ELb0ELb0ELb1ELb1ELb1ELb0ELb0EEENS1_21CollectiveEpilogueFwdINS6_IJSA_SC_SB_EEES9_NS_10bfloat16_tESG_Li384ELb1ELb1ELb0ELb1EEENS1_36VarlenDynamicPersistentTileSchedulerILi192ELi128ELi384ELi128ELb0ELb1ELb1ELb0ELb1ELb1EEEEEEEEEvNT_6ParamsE --------------------------
	.section	.nv.info._ZN7cutlass13device_kernelIN5flash11enable_sm90INS1_16FlashAttnFwdSm90INS1_25CollectiveMainloopFwdSm90ILi2EN4cute5tupleIJNS5_1CILi1EEES8_S8_EEENS6_IJNS7_ILi192EEENS7_ILi128EEENS7_ILi96EEEEEELi96ENS_12float_e4m3_tEfNS_4arch4Sm90ELb0ELb0ELb0ELb1ELb1ELb0ELb0ELb1ELb1ELb1ELb0ELb0EEENS1_21CollectiveEpilogueFwdINS6_IJSA_SC_SB_EEES9_NS_10bfloat16_tESG_Li384ELb1ELb1ELb0ELb1EEENS1_36VarlenDynamicPersistentTileSchedulerILi192ELi128ELi384ELi128ELb0ELb1ELb1ELb0ELb1ELb1EEEEEEEEEvNT_6ParamsE,"",@"SHT_CUDA_INFO"
	.sectionflags	@""
	.align	4


	//----- nvinfo : EIATTR_CUDA_API_VERSION
	.align		4
        /*0000*/ 	.byte	0x04, 0x37
        /*0002*/ 	.short	(.L_1146 - .L_1145)
.L_1145:
        /*0004*/ 	.word	0x00000082


	//----- nvinfo : EIATTR_KPARAM_INFO
	.align		4
.L_1146:
        /*0008*/ 	.byte	0x04, 0x17
        /*000a*/ 	.short	(.L_1148 - .L_1147)
.L_1147:
        /*000c*/ 	.word	0x00000000
        /*0010*/ 	.short	0x0000
        /*0012*/ 	.short	0x0070
        /*0014*/ 	.byte	0x00, 0xf0, 0x01, 0x2a


	//----- nvinfo : EIATTR_SPARSE_MMA_MASK
	.align		4
.L_1148:
        /*0018*/ 	.byte	0x03, 0x50
        /*001a*/ 	.short	0x0000


	//----- nvinfo : EIATTR_MAXREG_COUNT
	.align		4
        /*001c*/ 	.byte	0x03, 0x1b
        /*001e*/ 	.short	0x0080


	//----- nvinfo : EIATTR_NUM_BARRIERS
	.align		4
        /*0020*/ 	.byte	0x02, 0x4c
        /*0022*/ 	.byte	0x09
	.zero		1


	//----- nvinfo : EIATTR_EXTERNS
	.align		4
        /*0024*/ 	.byte	0x04, 0x0f
        /*0026*/ 	.short	(.L_1150 - .L_1149)


	//   ....[0]....
	.align		4
.L_1149:
        /*0028*/ 	.word	index@(__assertfail)


	//----- nvinfo : EIATTR_ANNOTATIONS
	.align		4
.L_1150:
        /*002c*/ 	.byte	0x04, 0x55
        /*002e*/ 	.short	(.L_1152 - .L_1151)


	//   ....[0]....
.L_1151:
        /* <DEDUP_REMOVED lines=18> */


	//----- nvinfo : EIATTR_MERCURY_ISA_VERSION
	.align		4
.L_1152:
        /*0138*/ 	.byte	0x03, 0x5f
        /*013a*/ 	.short	0x0101


	//----- nvinfo : EIATTR_UNUSED_LOAD_BYTE_OFFSET
	.align		4
        /*013c*/ 	.byte	0x04, 0x44
        /*013e*/ 	.short	(.L_1154 - .L_1153)


	//   ....[0]....
.L_1153:
        /*0140*/ 	.word	0x00000940
        /*0144*/ 	.word	0x0000fff0


	//   ....[1]....
        /*0148*/ 	.word	0x00005ee0
        /*014c*/ 	.word	0x0000fff0


	//----- nvinfo : EIATTR_INT_WARP_WIDE_INSTR_OFFSETS
	.align		4
.L_1154:
        /*0150*/ 	.byte	0x04, 0x31
        /*0152*/ 	.short	(.L_1156 - .L_1155)


	//   ....[0]....
.L_1155:
        /*0154*/ 	.word	0x000000c0


	//   ....[1]....
        /*0158*/ 	.word	0x000000d0


	//   ....[2]....
        /*015c*/ 	.word	0x00000170


	//   ....[3]....
        /*0160*/ 	.word	0x000092f0


	//   ....[4]....
        /*0164*/ 	.word	0x00009380


	//   ....[5]....
        /*0168*/ 	.word	0x0000c4f0


	//   ....[6]....
        /*016c*/ 	.word	0x0000c580


	//----- nvinfo : EIATTR_COOP_GROUP_MASK_REGIDS
	.align		4
.L_1156:
        /*0170*/ 	.byte	0x04, 0x29
        /*0172*/ 	.short	(.L_1158 - .L_1157)


	//   ....[0]....
.L_1157:
        /*0174*/ 	.word	0xffffffff


	//   ....[1]....
        /*0178*/ 	.word	0xffffffff


	//   ....[2]....
        /*017c*/ 	.word	0xffffffff


	//   ....[3]....
        /*0180*/ 	.word	0xffffffff


	//   ....[4]....
        /*0184*/ 	.word	0xffffffff


	//   ....[5]....
        /*0188*/ 	.word	0xffffffff


	//   ....[6]....
        /*018c*/ 	.word	0xffffffff


	//   ....[7]....
        /*0190*/ 	.word	0xffffffff


	//   ....[8]....
        /*0194*/ 	.word	0xffffffff


	//   ....[9]....
        /*0198*/ 	.word	0xffffffff


	//   ....[10]....
        /*019c*/ 	.word	0xffffffff


	//   ....[11]....
        /*01a0*/ 	.word	0xffffffff


	//   ....[12]....
        /*01a4*/ 	.word	0xffffffff


	//   ....[13]....
        /*01a8*/ 	.word	0xffffffff


	//   ....[14]....
        /*01ac*/ 	.word	0xffffffff


	//   ....[15]....
        /*01b0*/ 	.word	0xffffffff


	//   ....[16]....
        /*01b4*/ 	.word	0xffffffff


	//   ....[17]....
        /*01b8*/ 	.word	0xffffffff


	//   ....[18]....
        /*01bc*/ 	.word	0xffffffff


	//   ....[19]....
        /*01c0*/ 	.word	0xffffffff


	//   ....[20]....
        /*01c4*/ 	.word	0xffffffff


	//   ....[21]....
        /*01c8*/ 	.word	0xffffffff


	//   ....[22]....
        /*01cc*/ 	.word	0xffffffff


	//   ....[23]....
        /*01d0*/ 	.word	0xffffffff


	//   ....[24]....
        /*01d4*/ 	.word	0xffffffff


	//   ....[25]....
        /*01d8*/ 	.word	0xffffffff


	//   ....[26]....
        /*01dc*/ 	.word	0xffffffff


	//   ....[27]....
        /*01e0*/ 	.word	0xffffffff


	//   ....[28]....
        /*01e4*/ 	.word	0xffffffff


	//   ....[29]....
        /*01e8*/ 	.word	0xffffffff


	//   ....[30]....
        /*01ec*/ 	.word	0xffffffff


	//   ....[31]....
        /*01f0*/ 	.word	0xffffffff


	//   ....[32]....
        /*01f4*/ 	.word	0xffffffff


	//   ....[33]....
        /*01f8*/ 	.word	0xffffffff


	//   ....[34]....
        /*01fc*/ 	.word	0xffffffff


	//   ....[35]....
        /*0200*/ 	.word	0xffffffff


	//   ....[36]....
        /*0204*/ 	.word	0xffffffff


	//   ....[37]....
        /*0208*/ 	.word	0xffffffff


	//   ....[38]....
        /*020c*/ 	.word	0xffffffff


	//   ....[39]....
        /*0210*/ 	.word	0xffffffff


	//   ....[40]....
        /*0214*/ 	.word	0xffffffff


	//   ....[41]....
        /*0218*/ 	.word	0xffffffff


	//   ....[42]....
        /*021c*/ 	.word	0xffffffff


	//   ....[43]....
        /*0220*/ 	.word	0xffffffff


	//   ....[44]....
        /*0224*/ 	.word	0xffffffff


	//   ....[45]....
        /*0228*/ 	.word	0xffffffff


	//   ....[46]....
        /*022c*/ 	.word	0xffffffff


	//   ....[47]....
        /*0230*/ 	.word	0xffffffff


	//   ....[48]....
        /*0234*/ 	.word	0xffffffff


	//   ....[49]....
        /*0238*/ 	.word	0xffffffff


	//   ....[50]....
        /*023c*/ 	.word	0xffffffff


	//   ....[51]....
        /*0240*/ 	.word	0xffffffff


	//   ....[52]....
        /*0244*/ 	.word	0xffffffff


	//   ....[53]....
        /*0248*/ 	.word	0xffffffff


	//   ....[54]....
        /*024c*/ 	.word	0xffffffff


	//   ....[55]....
        /*0250*/ 	.word	0xffffffff


	//   ....[56]....
        /*0254*/ 	.word	0xffffffff


	//   ....[57]....
        /*0258*/ 	.word	0xffffffff


	//   ....[58]....
        /*025c*/ 	.word	0xffffffff


	//   ....[59]....
        /*0260*/ 	.word	0xffffffff


	//   ....[60]....
        /*0264*/ 	.word	0xffffffff


	//   ....[61]....
        /*0268*/ 	.word	0xffffffff


	//   ....[62]....
        /*026c*/ 	.word	0xffffffff


	//   ....[63]....
        /*0270*/ 	.word	0xffffffff


	//   ....[64]....
        /*0274*/ 	.word	0xffffffff


	//   ....[65]....
        /*0278*/ 	.word	0xffffffff


	//   ....[66]....
        /*027c*/ 	.word	0xffffffff


	//   ....[67]....
        /*0280*/ 	.word	0xffffffff


	//   ....[68]....
        /*0284*/ 	.word	0xffffffff


	//   ....[69]....
        /*0288*/ 	.word	0xffffffff


	//   ....[70]....
        /*028c*/ 	.word	0xffffffff


	//   ....[71]....
        /*0290*/ 	.word	0xffffffff


	//   ....[72]....
        /*0294*/ 	.word	0xffffffff


	//   ....[73]....
        /*0298*/ 	.word	0xffffffff


	//   ....[74]....
        /*029c*/ 	.word	0xffffffff


	//   ....[75]....
        /*02a0*/ 	.word	0xffffffff


	//   ....[76]....
        /*02a4*/ 	.word	0xffffffff


	//   ....[77]....
        /*02a8*/ 	.word	0xffffffff


	//   ....[78]....
        /*02ac*/ 	.word	0xffffffff


	//   ....[79]....
        /*02b0*/ 	.word	0xffffffff


	//   ....[80]....
        /*02b4*/ 	.word	0xffffffff


	//   ....[81]....
        /*02b8*/ 	.word	0xffffffff


	//   ....[82]....
        /*02bc*/ 	.word	0xffffffff


	//   ....[83]....
        /*02c0*/ 	.word	0xffffffff


	//   ....[84]....
        /*02c4*/ 	.word	0xffffffff


	//   ....[85]....
        /*02c8*/ 	.word	0xffffffff


	//   ....[86]....
        /*02cc*/ 	.word	0xffffffff


	//   ....[87]....
        /*02d0*/ 	.word	0xffffffff


	//   ....[88]....
        /*02d4*/ 	.word	0xffffffff


	//   ....[89]....
        /*02d8*/ 	.word	0xffffffff


	//   ....[90]....
        /*02dc*/ 	.word	0xffffffff


	//   ....[91]....
        /*02e0*/ 	.word	0xffffffff


	//   ....[92]....
        /*02e4*/ 	.word	0xffffffff


	//   ....[93]....
        /*02e8*/ 	.word	0xffffffff


	//   ....[94]....
        /*02ec*/ 	.word	0xffffffff


	//   ....[95]....
        /*02f0*/ 	.word	0xffffffff


	//   ....[96]....
        /*02f4*/ 	.word	0xffffffff


	//   ....[97]....
        /*02f8*/ 	.word	0xffffffff


	//   ....[98]....
        /*02fc*/ 	.word	0xffffffff


	//   ....[99]....
        /*0300*/ 	.word	0xffffffff


	//   ....[100]....
        /*0304*/ 	.word	0xffffffff


	//   ....[101]....
        /*0308*/ 	.word	0xffffffff


	//   ....[102]....
        /*030c*/ 	.word	0xffffffff


	//   ....[103]....
        /*0310*/ 	.word	0xffffffff


	//   ....[104]....
        /*0314*/ 	.word	0xffffffff


	//   ....[105]....
        /*0318*/ 	.word	0xffffffff


	//   ....[106]....
        /*031c*/ 	.word	0xffffffff


	//   ....[107]....
        /*0320*/ 	.word	0xffffffff


	//   ....[108]....
        /*0324*/ 	.word	0xffffffff


	//   ....[109]....
        /*0328*/ 	.word	0xffffffff


	//   ....[110]....
        /*032c*/ 	.word	0xffffffff


	//   ....[111]....
        /*0330*/ 	.word	0x0500000f


	//   ....[112]....
        /*0334*/ 	.word	0x0500000f


	//   ....[113]....
        /*0338*/ 	.word	0x0500000f


	//   ....[114]....
        /*033c*/ 	.word	0x0500000f


	//   ....[115]....
        /*0340*/ 	.word	0x0500000f


	//   ....[116]....
        /*0344*/ 	.word	0x0500000f


	//   ....[117]....
        /*0348*/ 	.word	0x0500000f


	//   ....[118]....
        /*034c*/ 	.word	0x0500000f


	//   ....[119]....
        /*0350*/ 	.word	0x0500000f


	//   ....[120]....
        /*0354*/ 	.word	0x0500000f


	//   ....[121]....
        /*0358*/ 	.word	0x0500000f


	//   ....[122]....
        /*035c*/ 	.word	0x0500000f


	//   ....[123]....
        /*0360*/ 	.word	0x0500000f


	//   ....[124]....
        /*0364*/ 	.word	0x0500000f


	//   ....[125]....
        /*0368*/ 	.word	0x0500000f


	//   ....[126]....
        /*036c*/ 	.word	0x0500000f


	//   ....[127]....
        /*0370*/ 	.word	0x0500000f


	//   ....[128]....
        /*0374*/ 	.word	0x0500000f


	//   ....[129]....
        /*0378*/ 	.word	0x0500000f


	//   ....[130]....
        /*037c*/ 	.word	0x0500000f


	//   ....[131]....
        /*0380*/ 	.word	0x0500000f


	//   ....[132]....
        /*0384*/ 	.word	0x0500000f


	//   ....[133]....
        /*0388*/ 	.word	0x0500000f


	//   ....[134]....
        /*038c*/ 	.word	0x0500000f


	//----- nvinfo : EIATTR_COOP_GROUP_INSTR_OFFSETS
	.align		4
.L_1158:
        /*0390*/ 	.byte	0x04, 0x28
        /*0392*/ 	.short	(.L_1160 - .L_1159)


	//   ....[0]....
.L_1159:
        /*0394*/ 	.word	0x00000070


	//   ....[1]....
        /*0398*/ 	.word	0x000000b0


	//   ....[2]....
        /*039c*/ 	.word	0x000002d0


	//   ....[3]....
        /*03a0*/ 	.word	0x00000430


	//   ....[4]....
        /*03a4*/ 	.word	0x00000550


	//   ....[5]....
        /*03a8*/ 	.word	0x000006b0


	//   ....[6]....
        /*03ac*/ 	.word	0x00001530


	//   ....[7]....
        /*03b0*/ 	.word	0x00002560


	//   ....[8]....
        /*03b4*/ 	.word	0x00002660


	//   ....[9]....
        /*03b8*/ 	.word	0x00002bd0


	//   ....[10]....
        /*03bc*/ 	.word	0x00002c60


	//   ....[11]....
        /*03c0*/ 	.word	0x00004210


	//   ....[12]....
        /*03c4*/ 	.word	0x00004220


	//   ....[13]....
        /*03c8*/ 	.word	0x00004250


	//   ....[14]....
        /*03cc*/ 	.word	0x00004260


	//   ....[15]....
        /*03d0*/ 	.word	0x00005840


	//   ....[16]....
        /*03d4*/ 	.word	0x00005860


	//   ....[17]....
        /*03d8*/ 	.word	0x000058d0


	//   ....[18]....
        /*03dc*/ 	.word	0x000058e0


	//   ....[19]....
        /*03e0*/ 	.word	0x00006580


	//   ....[20]....
        /*03e4*/ 	.word	0x00006590


	//   ....[21]....
        /*03e8*/ 	.word	0x000065a0


	//   ....[22]....
        /*03ec*/ 	.word	0x000065b0


	//   ....[23]....
        /*03f0*/ 	.word	0x000065c0


	//   ....[24]....
        /*03f4*/ 	.word	0x000065d0


	//   ....[25]....
        /*03f8*/ 	.word	0x000065e0


	//   ....[26]....
        /*03fc*/ 	.word	0x000065f0


	//   ....[27]....
        /*0400*/ 	.word	0x00006620


	//   ....[28]....
        /*0404*/ 	.word	0x00006630


	//   ....[29]....
        /*0408*/ 	.word	0x00006640


	//   ....[30]....
        /*040c*/ 	.word	0x00006670


	//   ....[31]....
        /*0410*/ 	.word	0x000066a0


	//   ....[32]....
        /*0414*/ 	.word	0x000066d0


	//   ....[33]....
        /*0418*/ 	.word	0x00006710


	//   ....[34]....
        /*041c*/ 	.word	0x00006730


	//   ....[35]....
        /*0420*/ 	.word	0x00006750


	//   ....[36]....
        /*0424*/ 	.word	0x00006760


	//   ....[37]....
        /*0428*/ 	.word	0x00006780


	//   ....[38]....
        /*042c*/ 	.word	0x00006790


	//   ....[39]....
        /*0430*/ 	.word	0x000067a0


	//   ....[40]....
        /*0434*/ 	.word	0x000067d0


	//   ....[41]....
        /*0438*/ 	.word	0x00006800


	//   ....[42]....
        /*043c*/ 	.word	0x00006820


	//   ....[43]....
        /*0440*/ 	.word	0x00006db0


	//   ....[44]....
        /*0444*/ 	.word	0x00006df0


	//   ....[45]....
        /*0448*/ 	.word	0x00006e30


	//   ....[46]....
        /*044c*/ 	.word	0x00006e70


	//   ....[47]....
        /*0450*/ 	.word	0x00007340


	//   ....[48]....
        /*0454*/ 	.word	0x00007370


	//   ....[49]....
        /*0458*/ 	.word	0x00007470


	//   ....[50]....
        /*045c*/ 	.word	0x00007490


	//   ....[51]....
        /*0460*/ 	.word	0x00007dc0


	//   ....[52]....
        /*0464*/ 	.word	0x00007dd0


	//   ....[53]....
        /*0468*/ 	.word	0x00007ed0


	//   ....[54]....
        /*046c*/ 	.word	0x00007ef0


	//   ....[55]....
        /*0470*/ 	.word	0x00008060


	//   ....[56]....
        /*0474*/ 	.word	0x00008230


	//   ....[57]....
        /*0478*/ 	.word	0x00008260


	//   ....[58]....
        /*047c*/ 	.word	0x00008290


	//   ....[59]....
        /*0480*/ 	.word	0x000082c0


	//   ....[60]....
        /*0484*/ 	.word	0x000082f0


	//   ....[61]....
        /*0488*/ 	.word	0x00008330


	//   ....[62]....
        /*048c*/ 	.word	0x00008480


	//   ....[63]....
        /*0490*/ 	.word	0x000084b0


	//   ....[64]....
        /*0494*/ 	.word	0x000084e0


	//   ....[65]....
        /*0498*/ 	.word	0x00008510


	//   ....[66]....
        /*049c*/ 	.word	0x00008540


	//   ....[67]....
        /*04a0*/ 	.word	0x00008580


	//   ....[68]....
        /*04a4*/ 	.word	0x00008600


	//   ....[69]....
        /*04a8*/ 	.word	0x00008640


	//   ....[70]....
        /*04ac*/ 	.word	0x000086d0


	//   ....[71]....
        /*04b0*/ 	.word	0x00009fd0


	//   ....[72]....
        /*04b4*/ 	.word	0x00009fe0


	//   ....[73]....
        /*04b8*/ 	.word	0x00009ff0


	//   ....[74]....
        /*04bc*/ 	.word	0x0000a110


	//   ....[75]....
        /*04c0*/ 	.word	0x0000a540


	//   ....[76]....
        /*04c4*/ 	.word	0x0000a550


	//   ....[77]....
        /*04c8*/ 	.word	0x0000a560


	//   ....[78]....
        /*04cc*/ 	.word	0x0000a570


	//   ....[79]....
        /*04d0*/ 	.word	0x0000aed0


	//   ....[80]....
        /*04d4*/ 	.word	0x0000af00


	//   ....[81]....
        /*04d8*/ 	.word	0x0000af20


	//   ....[82]....
        /*04dc*/ 	.word	0x0000af30


	//   ....[83]....
        /*04e0*/ 	.word	0x0000af40


	//   ....[84]....
        /*04e4*/ 	.word	0x0000b040


	//   ....[85]....
        /*04e8*/ 	.word	0x0000b800


	//   ....[86]....
        /*04ec*/ 	.word	0x0000b820


	//   ....[87]....
        /*04f0*/ 	.word	0x0000b830


	//   ....[88]....
        /*04f4*/ 	.word	0x0000b890


	//   ....[89]....
        /*04f8*/ 	.word	0x0000bc50


	//   ....[90]....
        /*04fc*/ 	.word	0x0000bc60


	//   ....[91]....
        /*0500*/ 	.word	0x0000bc70


	//   ....[92]....
        /*0504*/ 	.word	0x0000bcd0


	//   ....[93]....
        /*0508*/ 	.word	0x0000cdc0


	//   ....[94]....
        /*050c*/ 	.word	0x0000cdf0


	//   ....[95]....
        /*0510*/ 	.word	0x0000ce20


	//   ....[96]....
        /*0514*/ 	.word	0x0000ce50


	//   ....[97]....
        /*0518*/ 	.word	0x0000ce60


	//   ....[98]....
        /*051c*/ 	.word	0x0000ce90


	//   ....[99]....
        /*0520*/ 	.word	0x0000ceb0


	//   ....[100]....
        /*0524*/ 	.word	0x0000cee0


	//   ....[101]....
        /*0528*/ 	.word	0x0000d020


	//   ....[102]....
        /*052c*/ 	.word	0x0000d050


	//   ....[103]....
        /*0530*/ 	.word	0x0000d080


	//   ....[104]....
        /*0534*/ 	.word	0x0000d0b0


	//   ....[105]....
        /*0538*/ 	.word	0x0000d0e0


	//   ....[106]....
        /*053c*/ 	.word	0x0000d120


	//   ....[107]....
        /*0540*/ 	.word	0x0000d1b0


	//   ....[108]....
        /*0544*/ 	.word	0x0000d1f0


	//   ....[109]....
        /*0548*/ 	.word	0x0000d230


	//   ....[110]....
        /*054c*/ 	.word	0x0000d690


	//   ....[111]....
        /*0550*/ 	.word	0x0000dbe0


	//   ....[112]....
        /*0554*/ 	.word	0x0000dcc0


	//   ....[113]....
        /*0558*/ 	.word	0x0000dd60


	//   ....[114]....
        /*055c*/ 	.word	0x0000df10


	//   ....[115]....
        /*0560*/ 	.word	0x0000dfb0


	//   ....[116]....
        /*0564*/ 	.word	0x0000e0a0


	//   ....[117]....
        /*0568*/ 	.word	0x0000e130


	//   ....[118]....
        /*056c*/ 	.word	0x0000e190


	//   ....[119]....
        /*0570*/ 	.word	0x0000e230


	//   ....[120]....
        /*0574*/ 	.word	0x0000e340


	//   ....[121]....
        /*0578*/ 	.word	0x0000e3a0


	//   ....[122]....
        /*057c*/ 	.word	0x0000e400


	//   ....[123]....
        /*0580*/ 	.word	0x0000e4a0


	//   ....[124]....
        /*0584*/ 	.word	0x0000e560


	//   ....[125]....
        /*0588*/ 	.word	0x0000e5e0


	//   ....[126]....
        /*058c*/ 	.word	0x0000e790


	//   ....[127]....
        /*0590*/ 	.word	0x0000e830


	//   ....[128]....
        /*0594*/ 	.word	0x0000e890


	//   ....[129]....
        /*0598*/ 	.word	0x0000e960


	//   ....[130]....
        /*059c*/ 	.word	0x0000ea50


	//   ....[131]....
        /*05a0*/ 	.word	0x0000eae0


	//   ....[132]....
        /*05a4*/ 	.word	0x0000eb40


	//   ....[133]....
        /*05a8*/ 	.word	0x0000ec10


	//   ....[134]....
        /*05ac*/ 	.word	0x0000ee70


	//----- nvinfo : EIATTR_REG_RECONFIG
	.align		4
.L_1160:
        /*05b0*/ 	.byte	0x01, 0x54
	.zero		2


	//----- nvinfo : EIATTR_SYSCALL_OFFSETS
	.align		4
        /*05b4*/ 	.byte	0x04, 0x46
        /*05b6*/ 	.short	(.L_1162 - .L_1161)


	//   ....[0]....
.L_1161:
        /*05b8*/ 	.word	0x00001720


	//   ....[1]....
        /*05bc*/ 	.word	0x000094e0


	//   ....[2]....
        /*05c0*/ 	.word	0x00009670


	//   ....[3]....
        /*05c4*/ 	.word	0x000097c0


	//   ....[4]....
        /*05c8*/ 	.word	0x00009900


	//   ....[5]....
        /*05cc*/ 	.word	0x0000a980


	//----- nvinfo : EIATTR_MBARRIER_INSTR_OFFSETS
	.align		4
.L_1162:
        /*05d0*/ 	.byte	0x04, 0x39
        /*05d2*/ 	.short	(.L_1164 - .L_1163)


	//   ....[0]....
.L_1163:
        /*05d4*/ 	.word	0x00000180
        /*05d8*/ 	.word	0x000000ff
        /*05dc*/ 	.word	0x00019c00
        /*05e0*/ 	.short	0x0100
        /*05e2*/ 	.byte	0x08
	.zero		1


	//   ....[1]....
        /*05e4*/ 	.word	0x00000190
        /*05e8*/ 	.word	0x000000ff
        /*05ec*/ 	.word	0x00019c20
        /*05f0*/ 	.short	0x0100
        /*05f2*/ 	.byte	0x08
	.zero		1


	//   ....[2]....
        /*05f4*/ 	.word	0x00000280
        /*05f8*/ 	.word	0x000000ff
        /*05fc*/ 	.word	0x00019c30
        /*0600*/ 	.short	0x0100
        /*0602*/ 	.byte	0x08
	.zero		1


	//   ....[3]....
        /*0604*/ 	.word	0x00000290
        /*0608*/ 	.word	0x000000ff
        /*060c*/ 	.word	0x00019c40
        /*0610*/ 	.short	0x0100
        /*0612*/ 	.byte	0x08
	.zero		1


	//   ....[4]....
        /*0614*/ 	.word	0x000002a0
        /*0618*/ 	.word	0x000000ff
        /*061c*/ 	.word	0x00019c38
        /*0620*/ 	.short	0x0100
        /*0622*/ 	.byte	0x08
	.zero		1


	//   ....[5]....
        /*0624*/ 	.word	0x000002b0
        /*0628*/ 	.word	0x000000ff
        /*062c*/ 	.word	0x00019c48
        /*0630*/ 	.short	0x0100
        /*0632*/ 	.byte	0x08
	.zero		1


	//   ....[6]....
        /*0634*/ 	.word	0x000003e0
        /*0638*/ 	.word	0x000000ff
        /*063c*/ 	.word	0x00019c50
        /*0640*/ 	.short	0x0100
        /*0642*/ 	.byte	0x08
	.zero		1


	//   ....[7]....
        /*0644*/ 	.word	0x000003f0
        /*0648*/ 	.word	0x000000ff
        /*064c*/ 	.word	0x00019c60
        /*0650*/ 	.short	0x0100
        /*0652*/ 	.byte	0x08
	.zero		1


	//   ....[8]....
        /*0654*/ 	.word	0x00000400
        /*0658*/ 	.word	0x000000ff
        /*065c*/ 	.word	0x00019c58
        /*0660*/ 	.short	0x0100
        /*0662*/ 	.byte	0x08
	.zero		1


	//   ....[9]....
        /*0664*/ 	.word	0x00000410
        /*0668*/ 	.word	0x000000ff
        /*066c*/ 	.word	0x00019c68
        /*0670*/ 	.short	0x0100
        /*0672*/ 	.byte	0x08
	.zero		1


	//   ....[10]....
        /*0674*/ 	.word	0x00000500
        /*0678*/ 	.word	0x000000ff
        /*067c*/ 	.word	0x00019c70
        /*0680*/ 	.short	0x0100
        /*0682*/ 	.byte	0x06
	.zero		1


	//   ....[11]....
        /*0684*/ 	.word	0x00000510
        /*0688*/ 	.word	0x000000ff
        /*068c*/ 	.word	0x00019c80
        /*0690*/ 	.short	0x0100
        /*0692*/ 	.byte	0x06
	.zero		1


	//   ....[12]....
        /*0694*/ 	.word	0x00000520
        /*0698*/ 	.word	0x000000ff
        /*069c*/ 	.word	0x00019c78
        /*06a0*/ 	.short	0x0100
        /*06a2*/ 	.byte	0x06
	.zero		1


	//   ....[13]....
        /*06a4*/ 	.word	0x00000530
        /*06a8*/ 	.word	0x000000ff
        /*06ac*/ 	.word	0x00019c88
        /*06b0*/ 	.short	0x0100
        /*06b2*/ 	.byte	0x06
	.zero		1


	//   ....[14]....
        /*06b4*/ 	.word	0x00000660
        /*06b8*/ 	.word	0x000000ff
        /*06bc*/ 	.word	0x00019c90
        /*06c0*/ 	.short	0x0100
        /*06c2*/ 	.byte	0x08
	.zero		1


	//   ....[15]....
        /*06c4*/ 	.word	0x00000670
        /*06c8*/ 	.word	0x000000ff
        /*06cc*/ 	.word	0x00019ca0
        /*06d0*/ 	.short	0x0100
        /*06d2*/ 	.byte	0x08
	.zero		1


	//   ....[16]....
        /*06d4*/ 	.word	0x00000680
        /*06d8*/ 	.word	0x000000ff
        /*06dc*/ 	.word	0x00019c98
        /*06e0*/ 	.short	0x0100
        /*06e2*/ 	.byte	0x08
	.zero		1


	//   ....[17]....
        /*06e4*/ 	.word	0x00000690
        /*06e8*/ 	.word	0x000000ff
        /*06ec*/ 	.word	0x00019ca8
        /*06f0*/ 	.short	0x0100
        /*06f2*/ 	.byte	0x08
	.zero		1


	//   ....[18]....
        /*06f4*/ 	.word	0x000007e0
        /*06f8*/ 	.word	0x000000ff
        /*06fc*/ 	.word	0x00019cb0
        /*0700*/ 	.short	0x0100
        /*0702*/ 	.byte	0x08
	.zero		1


	//   ....[19]....
        /*0704*/ 	.word	0x000007f0
        /*0708*/ 	.word	0x000000ff
        /*070c*/ 	.word	0x00019cc0
        /*0710*/ 	.short	0x0100
        /*0712*/ 	.byte	0x08
	.zero		1


	//   ....[20]....
        /*0714*/ 	.word	0x00000800
        /*0718*/ 	.word	0x000000ff
        /*071c*/ 	.word	0x00019cb8
        /*0720*/ 	.short	0x0100
        /*0722*/ 	.byte	0x08
	.zero		1


	//   ....[21]....
        /*0724*/ 	.word	0x00000810
        /*0728*/ 	.word	0x000000ff
        /*072c*/ 	.word	0x00019cc8
        /*0730*/ 	.short	0x0100
        /*0732*/ 	.byte	0x08
	.zero		1


	//   ....[22]....
        /*0734*/ 	.word	0x000017a0
        /*0738*/ 	.word	0x000000ff
        /*073c*/ 	.word	0x00019c00
        /*0740*/ 	.short	0x010a
        /*0742*/ 	.byte	0x34
	.zero		1


	//   ....[23]....
        /*0744*/ 	.word	0x00001820
        /*0748*/ 	.word	0x00000003
        /*074c*/ 	.word	0x00019c30
        /*0750*/ 	.short	0x010a
        /*0752*/ 	.byte	0x3f
	.zero		1


	//   ....[24]....
        /*0754*/ 	.word	0x00001870
        /*0758*/ 	.word	0x00000003
        /*075c*/ 	.word	0x00019c30
        /*0760*/ 	.short	0x010a
        /*0762*/ 	.byte	0x3f
	.zero		1


	//   ....[25]....
        /*0764*/ 	.word	0x00001c10
        /*0768*/ 	.word	0x000000ff
        /*076c*/ 	.word	0x00000000
        /*0770*/ 	.short	0x0101
        /*0772*/ 	.byte	0x06
	.zero		1


	//   ....[26]....
        /*0774*/ 	.word	0x00003a20
        /*0778*/ 	.word	0x000000ff
        /*077c*/ 	.word	0x00019c30
        /*0780*/ 	.short	0x010a
        /*0782*/ 	.byte	0x14
	.zero		1


	//   ....[27]....
        /*0784*/ 	.word	0x00003a60
        /*0788*/ 	.word	0x000000ff
        /*078c*/ 	.word	0x00019c30
        /*0790*/ 	.short	0x010a
        /*0792*/ 	.byte	0x14
	.zero		1


	//   ....[28]....
        /*0794*/ 	.word	0x00003bc0
        /*0798*/ 	.word	0x000000ff
        /*079c*/ 	.word	0x00019c50
        /*07a0*/ 	.short	0x010a
        /*07a2*/ 	.byte	0x0b
	.zero		1


	//   ....[29]....
        /*07a4*/ 	.word	0x00003c00
        /*07a8*/ 	.word	0x000000ff
        /*07ac*/ 	.word	0x00019c50
        /*07b0*/ 	.short	0x010a
        /*07b2*/ 	.byte	0x0b
	.zero		1


	//   ....[30]....
        /*07b4*/ 	.word	0x00003e90
        /*07b8*/ 	.word	0x000000ff
        /*07bc*/ 	.word	0x00000000
        /*07c0*/ 	.short	0x0101
        /*07c2*/ 	.byte	0x06
	.zero		1


	//   ....[31]....
        /*07c4*/ 	.word	0x00005020
        /*07c8*/ 	.word	0x000000ff
        /*07cc*/ 	.word	0x00000000
        /*07d0*/ 	.short	0x0101
        /*07d2*/ 	.byte	0x06
	.zero		1


	//   ....[32]....
        /*07d4*/ 	.word	0x00005580
        /*07d8*/ 	.word	0x000000ff
        /*07dc*/ 	.word	0x00019c50
        /*07e0*/ 	.short	0x010a
        /*07e2*/ 	.byte	0x0e
	.zero		1


	//   ....[33]....
        /*07e4*/ 	.word	0x000055c0
        /*07e8*/ 	.word	0x000000ff
        /*07ec*/ 	.word	0x00019c50
        /*07f0*/ 	.short	0x010a
        /*07f2*/ 	.byte	0x0e
	.zero		1


	//   ....[34]....
        /*07f4*/ 	.word	0x00005bc0
        /*07f8*/ 	.word	0x000000ff
        /*07fc*/ 	.word	0x00000000
        /*0800*/ 	.short	0x0101
        /*0802*/ 	.byte	0x04
	.zero		1


	//   ....[35]....
        /*0804*/ 	.word	0x00007360
        /*0808*/ 	.word	0x00000000
        /*080c*/ 	.word	0x00000000
        /*0810*/ 	.short	0x0101
        /*0812*/ 	.byte	0x3f
	.zero		1


	//   ....[36]....
        /*0814*/ 	.word	0x00009dc0
        /*0818*/ 	.word	0x00000005
        /*081c*/ 	.word	0x00019c80
        /*0820*/ 	.short	0x010a
        /*0822*/ 	.byte	0x3f
	.zero		1


	//   ....[37]....
        /*0824*/ 	.word	0x0000a210
        /*0828*/ 	.word	0x00000005
        /*082c*/ 	.word	0x00019c70
        /*0830*/ 	.short	0x0107
        /*0832*/ 	.byte	0x3f
	.zero		1


	//   ....[38]....
        /*0834*/ 	.word	0x0000a2d0
        /*0838*/ 	.word	0x00000005
        /*083c*/ 	.word	0x00019c70
        /*0840*/ 	.short	0x0101
        /*0842*/ 	.byte	0x3f
	.zero		1


	//   ....[39]....
        /*0844*/ 	.word	0x0000a300
        /*0848*/ 	.word	0x00000005
        /*084c*/ 	.word	0x00019c40
        /*0850*/ 	.short	0x010a
        /*0852*/ 	.byte	0x3f
	.zero		1


	//   ....[40]....
        /*0854*/ 	.word	0x0000a6b0
        /*0858*/ 	.word	0x00000005
        /*085c*/ 	.word	0x00019c30
        /*0860*/ 	.short	0x0107
        /*0862*/ 	.byte	0x3f
	.zero		1


	//   ....[41]....
        /*0864*/ 	.word	0x0000a770
        /*0868*/ 	.word	0x00000005
        /*086c*/ 	.word	0x00019c30
        /*0870*/ 	.short	0x0101
        /*0872*/ 	.byte	0x3f
	.zero		1


	//   ....[42]....
        /*0874*/ 	.word	0x0000b120
        /*0878*/ 	.word	0x00000010
        /*087c*/ 	.word	0x00019c00
        /*0880*/ 	.short	0x0107
        /*0882*/ 	.byte	0x3f
	.zero		1


	//   ....[43]....
        /*0884*/ 	.word	0x0000b220
        /*0888*/ 	.word	0x00000010
        /*088c*/ 	.word	0x00019c00
        /*0890*/ 	.short	0x0101
        /*0892*/ 	.byte	0x3f
	.zero		1


	//   ....[44]....
        /*0894*/ 	.word	0x0000b240
        /*0898*/ 	.word	0x00000010
        /*089c*/ 	.word	0x00019c20
        /*08a0*/ 	.short	0x010a
        /*08a2*/ 	.byte	0x3f
	.zero		1


	//   ....[45]....
        /*08a4*/ 	.word	0x0000b5c0
        /*08a8*/ 	.word	0x00000000
        /*08ac*/ 	.word	0x00019c80
        /*08b0*/ 	.short	0x010a
        /*08b2*/ 	.byte	0x3f
	.zero		1


	//   ....[46]....
        /*08b4*/ 	.word	0x0000b930
        /*08b8*/ 	.word	0x00000000
        /*08bc*/ 	.word	0x00019c70
        /*08c0*/ 	.short	0x0107
        /*08c2*/ 	.byte	0x3f
	.zero		1


	//   ....[47]....
        /*08c4*/ 	.word	0x0000b9f0
        /*08c8*/ 	.word	0x00000000
        /*08cc*/ 	.word	0x00019c70
        /*08d0*/ 	.short	0x0101
        /*08d2*/ 	.byte	0x3f
	.zero		1


	//   ....[48]....
        /*08d4*/ 	.word	0x0000ba20
        /*08d8*/ 	.word	0x00000000
        /*08dc*/ 	.word	0x00019c40
        /*08e0*/ 	.short	0x010a
        /*08e2*/ 	.byte	0x3f
	.zero		1


	//   ....[49]....
        /*08e4*/ 	.word	0x0000bd70
        /*08e8*/ 	.word	0x00000000
        /*08ec*/ 	.word	0x00019c30
        /*08f0*/ 	.short	0x0107
        /*08f2*/ 	.byte	0x3f
	.zero		1


	//   ....[50]....
        /*08f4*/ 	.word	0x0000be30
        /*08f8*/ 	.word	0x00000000
        /*08fc*/ 	.word	0x00019c30
        /*0900*/ 	.short	0x0101
        /*0902*/ 	.byte	0x3f
	.zero		1


	//   ....[51]....
        /*0904*/ 	.word	0x0000bec0
        /*0908*/ 	.word	0x00000002
        /*090c*/ 	.word	0x00019c70
        /*0910*/ 	.short	0x010a
        /*0912*/ 	.byte	0x3f
	.zero		1


	//   ....[52]....
        /*0914*/ 	.word	0x0000bf50
        /*0918*/ 	.word	0x00000002
        /*091c*/ 	.word	0x00019c60
        /*0920*/ 	.short	0x010a
        /*0922*/ 	.byte	0x3f
	.zero		1


	//   ....[53]....
        /*0924*/ 	.word	0x0000c3c0
        /*0928*/ 	.word	0x00000002
        /*092c*/ 	.word	0x00019c50
        /*0930*/ 	.short	0x0101
        /*0932*/ 	.byte	0x3f
	.zero		1


	//   ....[54]....
        /*0934*/ 	.word	0x0000c450
        /*0938*/ 	.word	0x00000002
        /*093c*/ 	.word	0x00000000
        /*0940*/ 	.short	0x0101
        /*0942*/ 	.byte	0x3f
	.zero		1


	//   ....[55]....
        /*0944*/ 	.word	0x0000c610
        /*0948*/ 	.word	0x00000000
        /*094c*/ 	.word	0x00019c70
        /*0950*/ 	.short	0x010a
        /*0952*/ 	.byte	0x3f
	.zero		1


	//   ....[56]....
        /*0954*/ 	.word	0x0000c690
        /*0958*/ 	.word	0x00000000
        /*095c*/ 	.word	0x00019c60
        /*0960*/ 	.short	0x010a
        /*0962*/ 	.byte	0x3f
	.zero		1


	//   ....[57]....
        /*0964*/ 	.word	0x0000cb10
        /*0968*/ 	.word	0x00000000
        /*096c*/ 	.word	0x00019c50
        /*0970*/ 	.short	0x0101
        /*0972*/ 	.byte	0x3f
	.zero		1


	//   ....[58]....
        /*0974*/ 	.word	0x0000cbd0
        /*0978*/ 	.word	0x00000000
        /*097c*/ 	.word	0x00000000
        /*0980*/ 	.short	0x0101
        /*0982*/ 	.byte	0x3f
	.zero		1


	//   ....[59]....
        /*0984*/ 	.word	0x0000d610
        /*0988*/ 	.word	0x00000007
        /*098c*/ 	.word	0x00019c20
        /*0990*/ 	.short	0x010a
        /*0992*/ 	.byte	0x3f
	.zero		1


	//   ....[60]....
        /*0994*/ 	.word	0x0000d790
        /*0998*/ 	.word	0x00000005
        /*099c*/ 	.word	0x00019c40
        /*09a0*/ 	.short	0x010a
        /*09a2*/ 	.byte	0x3f
	.zero		1


	//   ....[61]....
        /*09a4*/ 	.word	0x0000d830
        /*09a8*/ 	.word	0x00000003
        /*09ac*/ 	.word	0x00019c40
        /*09b0*/ 	.short	0x010a
        /*09b2*/ 	.byte	0x3f
	.zero		1


	//   ....[62]....
        /*09b4*/ 	.word	0x0000d870
        /*09b8*/ 	.word	0x00000005
        /*09bc*/ 	.word	0x00019c60
        /*09c0*/ 	.short	0x010a
        /*09c2*/ 	.byte	0x3f
	.zero		1


	//   ....[63]....
        /*09c4*/ 	.word	0x0000d8b0
        /*09c8*/ 	.word	0x00000003
        /*09cc*/ 	.word	0x00019c60
        /*09d0*/ 	.short	0x010a
        /*09d2*/ 	.byte	0x3f
	.zero		1


	//   ....[64]....
        /*09d4*/ 	.word	0x0000d8f0
        /*09d8*/ 	.word	0x00000005
        /*09dc*/ 	.word	0x00019c80
        /*09e0*/ 	.short	0x010a
        /*09e2*/ 	.byte	0x3f
	.zero		1


	//   ....[65]....
        /*09e4*/ 	.word	0x0000d930
        /*09e8*/ 	.word	0x00000003
        /*09ec*/ 	.word	0x00019c80
        /*09f0*/ 	.short	0x010a
        /*09f2*/ 	.byte	0x3f
	.zero		1


	//   ....[66]....
        /*09f4*/ 	.word	0x0000d9a0
        /*09f8*/ 	.word	0x00000003
        /*09fc*/ 	.word	0x00019c00
        /*0a00*/ 	.short	0x010a
        /*0a02*/ 	.byte	0x3f
	.zero		1


	//   ....[67]....
        /*0a04*/ 	.word	0x0000d9f0
        /*0a08*/ 	.word	0x00000003
        /*0a0c*/ 	.word	0x00019c30
        /*0a10*/ 	.short	0x010a
        /*0a12*/ 	.byte	0x3f
	.zero		1


	//   ....[68]....
        /*0a14*/ 	.word	0x0000da50
        /*0a18*/ 	.word	0x00000005
        /*0a1c*/ 	.word	0x00019c30
        /*0a20*/ 	.short	0x010a
        /*0a22*/ 	.byte	0x3f
	.zero		1


	//   ....[69]....
        /*0a24*/ 	.word	0x0000dab0
        /*0a28*/ 	.word	0x00000005
        /*0a2c*/ 	.word	0x00019c50
        /*0a30*/ 	.short	0x010a
        /*0a32*/ 	.byte	0x3f
	.zero		1


	//   ....[70]....
        /*0a34*/ 	.word	0x0000db10
        /*0a38*/ 	.word	0x00000007
        /*0a3c*/ 	.word	0x00019c50
        /*0a40*/ 	.short	0x010a
        /*0a42*/ 	.byte	0x3f
	.zero		1


	//   ....[71]....
        /*0a44*/ 	.word	0x0000dc10
        /*0a48*/ 	.word	0x00000005
        /*0a4c*/ 	.word	0x00019c80
        /*0a50*/ 	.short	0x010a
        /*0a52*/ 	.byte	0x3f
	.zero		1


	//   ....[72]....
        /*0a54*/ 	.word	0x0000dff0
        /*0a58*/ 	.word	0x00000005
        /*0a5c*/ 	.word	0x00019c40
        /*0a60*/ 	.short	0x010a
        /*0a62*/ 	.byte	0x3f
	.zero		1


	//   ....[73]....
        /*0a64*/ 	.word	0x0000e690
        /*0a68*/ 	.word	0x00000010
        /*0a6c*/ 	.word	0x00019c20
        /*0a70*/ 	.short	0x010a
        /*0a72*/ 	.byte	0x3f
	.zero		1


	//   ....[74]....
        /*0a74*/ 	.word	0x0000e6e0
        /*0a78*/ 	.word	0x00000000
        /*0a7c*/ 	.word	0x00019c80
        /*0a80*/ 	.short	0x010a
        /*0a82*/ 	.byte	0x3f
	.zero		1


	//   ....[75]....
        /*0a84*/ 	.word	0x0000e9a0
        /*0a88*/ 	.word	0x00000000
        /*0a8c*/ 	.word	0x00019c40
        /*0a90*/ 	.short	0x010a
        /*0a92*/ 	.byte	0x3f
	.zero		1


	//   ....[76]....
        /*0a94*/ 	.word	0x0000ec50
        /*0a98*/ 	.word	0x00000002
        /*0a9c*/ 	.word	0x00019c70
        /*0aa0*/ 	.short	0x010a
        /*0aa2*/ 	.byte	0x3f
	.zero		1


	//   ....[77]....
        /*0aa4*/ 	.word	0x0000eca0
        /*0aa8*/ 	.word	0x00000002
        /*0aac*/ 	.word	0x00019c60
        /*0ab0*/ 	.short	0x010a
        /*0ab2*/ 	.byte	0x3f
	.zero		1


	//   ....[78]....
        /*0ab4*/ 	.word	0x0000ecf0
        /*0ab8*/ 	.word	0x00000000
        /*0abc*/ 	.word	0x00019c70
        /*0ac0*/ 	.short	0x010a
        /*0ac2*/ 	.byte	0x3f
	.zero		1


	//   ....[79]....
        /*0ac4*/ 	.word	0x0000ed40
        /*0ac8*/ 	.word	0x00000000
        /*0acc*/ 	.word	0x00019c60
        /*0ad0*/ 	.short	0x010a
        /*0ad2*/ 	.byte	0x3f
	.zero		1


	//   ....[80]....
        /*0ad4*/ 	.word	0x0000ed90
        /*0ad8*/ 	.word	0x00000007
        /*0adc*/ 	.word	0x00019c20
        /*0ae0*/ 	.short	0x010a
        /*0ae2*/ 	.byte	0x3f
	.zero		1


	//   ....[81]....
        /*0ae4*/ 	.word	0x0000ef30
        /*0ae8*/ 	.word	0x00000005
        /*0aec*/ 	.word	0x00019c40
        /*0af0*/ 	.short	0x010a
        /*0af2*/ 	.byte	0x3f
	.zero		1


	//   ....[82]....
        /*0af4*/ 	.word	0x0000ef80
        /*0af8*/ 	.word	0x00000003
        /*0afc*/ 	.word	0x00019c40
        /*0b00*/ 	.short	0x010a
        /*0b02*/ 	.byte	0x3f
	.zero		1


	//   ....[83]....
        /*0b04*/ 	.word	0x0000efd0
        /*0b08*/ 	.word	0x00000005
        /*0b0c*/ 	.word	0x00019c60
        /*0b10*/ 	.short	0x010a
        /*0b12*/ 	.byte	0x3f
	.zero		1


	//   ....[84]....
        /*0b14*/ 	.word	0x0000f020
        /*0b18*/ 	.word	0x00000003
        /*0b1c*/ 	.word	0x00019c60
        /*0b20*/ 	.short	0x010a
        /*0b22*/ 	.byte	0x3f
	.zero		1


	//   ....[85]....
        /*0b24*/ 	.word	0x0000f070
        /*0b28*/ 	.word	0x00000005
        /*0b2c*/ 	.word	0x00019c80
        /*0b30*/ 	.short	0x010a
        /*0b32*/ 	.byte	0x3f
	.zero		1


	//----- nvinfo : EIATTR_NUM_MBARRIERS
	.align		4
.L_1164:
        /*0b34*/ 	.byte	0x03, 0x38
        /*0b36*/ 	.short	0x0016


	//----- nvinfo : EIATTR_EXIT_INSTR_OFFSETS
	.align		4
        /*0b38*/ 	.byte	0x04, 0x1c
        /*0b3a*/ 	.short	(.L_1166 - .L_1165)


	//   ....[0]....
.L_1165:
        /*0b3c*/ 	.word	0x00000980


	//   ....[1]....
        /*0b40*/ 	.word	0x00008010


	//   ....[2]....
        /*0b44*/ 	.word	0x0000d980


	//----- nvinfo : EIATTR_MAX_THREADS
	.align		4
.L_1166:
        /*0b48*/ 	.byte	0x04, 0x05
        /*0b4a*/ 	.short	(.L_1168 - .L_1167)
.L_1167:
        /*0b4c*/ 	.word	0x00000200
        /*0b50*/ 	.word	0x00000001
        /*0b54*/ 	.word	0x00000001


	//----- nvinfo : EIATTR_CRS_STACK_SIZE
	.align		4
.L_1168:
        /*0b58*/ 	.byte	0x04, 0x1e
        /*0b5a*/ 	.short	(.L_1170 - .L_1169)
.L_1169:
        /*0b5c*/ 	.word	0x00000000


	//----- nvinfo : EIATTR_CBANK_PARAM_SIZE
	.align		4
.L_1170:
        /*0b60*/ 	.byte	0x03, 0x19
        /*0b62*/ 	.short	0x0af0


	//----- nvinfo : EIATTR_PARAM_CBANK
	.align		4
        /*0b64*/ 	.byte	0x04, 0x0a
        /*0b66*/ 	.short	(.L_1172 - .L_1171)
	.align		4
.L_1171:
        /*0b68*/ 	.word	index@(.nv.constant0._ZN7cutlass13device_kernelIN5flash11enable_sm90INS1_16FlashAttnFwdSm90INS1_25CollectiveMainloopFwdSm90ILi2EN4cute5tupleIJNS5_1CILi1EEES8_S8_EEENS6_IJNS7_ILi192EEENS7_ILi128EEENS7_ILi96EEEEEELi96ENS_12float_e4m3_tEfNS_4arch4Sm90ELb0ELb0ELb0ELb1ELb1ELb0ELb0ELb1ELb1ELb1ELb0ELb0EEENS1_21CollectiveEpilogueFwdINS6_IJSA_SC_SB_EEES9_NS_10bfloat16_tESG_Li384ELb1ELb1ELb0ELb1EEENS1_36VarlenDynamicPersistentTileSchedulerILi192ELi128ELi384ELi128ELb0ELb1ELb1ELb0ELb1ELb1EEEEEEEEEvNT_6ParamsE)
        /*0b6c*/ 	.short	0x0210
        /*0b6e*/ 	.short	0x0af0


	//----- nvinfo : EIATTR_SW_WAR
	.align		4
.L_1172:
        /*0b70*/ 	.byte	0x04, 0x36
        /*0b72*/ 	.short	(.L_1174 - .L_1173)
.L_1173:
        /*0b74*/ 	.word	0x00000008
.L_1174:


//--------------------- .nv.info._ZN7cutlass13device_kernelIN5flash11enable_sm90INS1_16FlashAttnFwdSm90INS1_25CollectiveMainloopFwdSm90ILi2EN4cute5tupleIJNS5_1CILi1EEES8_S8_EEENS6_IJNS7_ILi192EEENS7_ILi128EEENS7_ILi96EEEEEELi96ENS_12float_e4m3_tEfNS_4arch4Sm90ELb0ELb0ELb0ELb1ELb1ELb1ELb0ELb1ELb1ELb1ELb0ELb0EEENS1_21CollectiveEpilogueFwdINS6_IJSA_SC_SB_EEES9_NS_10bfloat16_tESG_Li384ELb1ELb1ELb0ELb1EEENS1_36VarlenDynamicPersistentTileSchedulerILi192ELi128ELi384ELi128ELb0ELb1ELb1ELb0ELb1ELb1EEEEEEEEEvNT_6ParamsE --------------------------
	.section	.nv.info._ZN7cutlass13device_kernelIN5flash11enable_sm90INS1_16FlashAttnFwdSm90INS1_25CollectiveMainloopFwdSm90ILi2EN4cute5tupleIJNS5_1CILi1EEES8_S8_EEENS6_IJNS7_ILi192EEENS7_ILi128EEENS7_ILi96EEEEEELi96ENS_12float_e4m3_tEfNS_4arch4Sm90ELb0ELb0ELb0ELb1ELb1ELb1ELb0ELb1ELb1ELb1ELb0ELb0EEENS1_21CollectiveEpilogueFwdINS6_IJSA_SC_SB_EEES9_NS_10bfloat16_tESG_Li384ELb1ELb1ELb0ELb1EEENS1_36VarlenDynamicPersistentTileSchedulerILi192ELi128ELi384ELi128ELb0ELb1ELb1ELb0ELb1ELb1EEEEEEEEEvNT_6ParamsE,"",@"SHT_CUDA_INFO"
	.sectionflags	@""
	.align	4


	//----- nvinfo : EIATTR_CUDA_API_VERSION
	.align		4
        /*0000*/ 	.byte	0x04, 0x37
        /*0002*/ 	.short	(.L_1176 - .L_1175)
.L_1175:
        /*0004*/ 	.word	0x00000082


	//----- nvinfo : EIATTR_KPARAM_INFO
	.align		4
.L_1176:
        /*0008*/ 	.byte	0x04, 0x17
        /*000a*/ 	.short	(.L_1178 - .L_1177)
.L_1177:
        /*000c*/ 	.word	0x00000000
        /*0010*/ 	.short	0x0000
        /*0012*/ 	.short	0x0070
        /*0014*/ 	.byte	0x00, 0xf0, 0x01, 0x2a


	//----- nvinfo : EIATTR_SPARSE_MMA_MASK
	.align		4
.L_1178:
        /*0018*/ 	.byte	0x03, 0x50
        /*001a*/ 	.short	0x0000


	//----- nvinfo : EIATTR_MAXREG_COUNT
	.align		4
        /*001c*/ 	.byte	0x03, 0x1b
        /*001e*/ 	.short	0x0080


	//----- nvinfo : EIATTR_NUM_BARRIERS
	.align		4
        /*0020*/ 	.byte	0x02, 0x4c
        /*0022*/ 	.byte	0x10
	.zero		1


	//----- nvinfo : EIATTR_EXTERNS
	.align		4
        /*0024*/ 	.byte	0x04, 0x0f
        /*0026*/ 	.short	(.L_1180 - .L_1179)


	//   ....[0]....
	.align		4
.L_1179:
        /*0028*/ 	.word	index@(__assertfail)


	//----- nvinfo : EIATTR_ANNOTATIONS
	.align		4
.L_1180:
        /*002c*/ 	.byte	0x04, 0x55
        /*002e*/ 	.short	(.L_1182 - .L_1181)


	//   ....[0]....
.L_1181:
        /* <DEDUP_REMOVED lines=100> */


	//----- nvinfo : EIATTR_MERCURY_ISA_VERSION
	.align		4
.L_1182:
        /*0658*/ 	.byte	0x03, 0x5f
        /*065a*/ 	.short	0x0101


	//----- nvinfo : EIATTR_UNUSED_LOAD_BYTE_OFFSET
	.align		4
        /*065c*/ 	.byte	0x04, 0x44
        /*065e*/ 	.short	(.L_1184 - .L_1183)


	//   ....[0]....
.L_1183:
        /*0660*/ 	.word	0x00000a50
        /*0664*/ 	.word	0x0000fff0


	//   ....[1]....
        /*0668*/ 	.word	0x0000ffa0
        /*066c*/ 	.word	0x0000fff0


	//----- nvinfo : EIATTR_INT_WARP_WIDE_INSTR_OFFSETS
	.align		4
.L_1184:
        /*0670*/ 	.byte	0x04, 0x31
        /*0672*/ 	.short	(.L_1186 - .L_1185)


	//   ....[0]....
.L_1185:
        /*0674*/ 	.word	0x00000130


	//   ....[1]....
        /*0678*/ 	.word	0x00000170


	//   ....[2]....
        /*067c*/ 	.word	0x000001e0


	//   ....[3]....
        /*0680*/ 	.word	0x00014a50


	//   ....[4]....
        /*0684*/ 	.word	0x00014ae0


	//   ....[5]....
        /*0688*/ 	.word	0x00017da0


	//   ....[6]....
        /*068c*/ 	.word	0x00017e30


	//----- nvinfo : EIATTR_COOP_GROUP_MASK_REGIDS
	.align		4
.L_1186:
        /*0690*/ 	.byte	0x04, 0x29
        /*0692*/ 	.short	(.L_1188 - .L_1187)


	//   ....[0]....
.L_1187:
        /*0694*/ 	.word	0xffffffff


	//   ....[1]....
        /*0698*/ 	.word	0xffffffff


	//   ....[2]....
        /*069c*/ 	.word	0xffffffff


	//   ....[3]....
        /*06a0*/ 	.word	0xffffffff


	//   ....[4]....
        /*06a4*/ 	.word	0xffffffff


	//   ....[5]....
        /*06a8*/ 	.word	0xffffffff


	//   ....[6]....
        /*06ac*/ 	.word	0xffffffff


	//   ....[7]....
        /*06b0*/ 	.word	0xffffffff


	//   ....[8]....
        /*06b4*/ 	.word	0xffffffff


	//   ....[9]....
        /*06b8*/ 	.word	0xffffffff


	//   ....[10]....
        /*06bc*/ 	.word	0xffffffff


	//   ....[11]....
        /*06c0*/ 	.word	0xffffffff


	//   ....[12]....
        /*06c4*/ 	.word	0xffffffff


	//   ....[13]....
        /*06c8*/ 	.word	0xffffffff


	//   ....[14]....
        /*06cc*/ 	.word	0xffffffff


	//   ....[15]....
        /*06d0*/ 	.word	0xffffffff


	//   ....[16]....
        /*06d4*/ 	.word	0xffffffff


	//   ....[17]....
        /*06d8*/ 	.word	0xffffffff


	//   ....[18]....
        /*06dc*/ 	.word	0xffffffff


	//   ....[19]....
        /*06e0*/ 	.word	0xffffffff


	//   ....[20]....
        /*06e4*/ 	.word	0xffffffff


	//   ....[21]....
        /*06e8*/ 	.word	0xffffffff


	//   ....[22]....
        /*06ec*/ 	.word	0xffffffff


	//   ....[23]....
        /*06f0*/ 	.word	0xffffffff


	//   ....[24]....
        /*06f4*/ 	.word	0xffffffff


	//   ....[25]....
        /*06f8*/ 	.word	0xffffffff


	//   ....[26]....
        /*06fc*/ 	.word	0xffffffff


	//   ....[27]....
        /*0700*/ 	.word	0xffffffff


	//   ....[28]....
        /*0704*/ 	.word	0xffffffff


	//   ....[29]....
        /*0708*/ 	.word	0xffffffff


	//   ....[30]....
        /*070c*/ 	.word	0xffffffff


	//   ....[31]....
        /*0710*/ 	.word	0xffffffff


	//   ....[32]....
        /*0714*/ 	.word	0xffffffff


	//   ....[33]....
        /*0718*/ 	.word	0xffffffff


	//   ....[34]....
        /*071c*/ 	.word	0xffffffff


	//   ....[35]....
        /*0720*/ 	.word	0xffffffff


	//   ....[36]....
        /*0724*/ 	.word	0xffffffff


	//   ....[37]....
        /*0728*/ 	.word	0xffffffff


	//   ....[38]....
        /*072c*/ 	.word	0xffffffff


	//   ....[39]....
        /*0730*/ 	.word	0xffffffff


	//   ....[40]....
        /*0734*/ 	.word	0xffffffff


	//   ....[41]....
        /*0738*/ 	.word	0xffffffff


	//   ....[42]....
        /*073c*/ 	.word	0xffffffff


	//   ....[43]....
        /*0740*/ 	.word	0xffffffff


	//   ....[44]....
        /*0744*/ 	.word	0xffffffff


	//   ....[45]....
        /*0748*/ 	.word	0xffffffff


	//   ....[46]....
        /*074c*/ 	.word	0xffffffff


	//   ....[47]....
        /*0750*/ 	.word	0xffffffff


	//   ....[48]....
        /*0754*/ 	.word	0xffffffff


	//   ....[49]....
        /*0758*/ 	.word	0xffffffff


	//   ....[50]....
        /*075c*/ 	.word	0xffffffff


	//   ....[51]....
        /*0760*/ 	.word	0xffffffff


	//   ....[52]....
        /*0764*/ 	.word	0xffffffff


	//   ....[53]....
        /*0768*/ 	.word	0xffffffff


	//   ....[54]....
        /*076c*/ 	.word	0xffffffff


	//   ....[55]....
        /*0770*/ 	.word	0xffffffff


	//   ....[56]....
        /*0774*/ 	.word	0xffffffff


	//   ....[57]....
        /*0778*/ 	.word	0xffffffff


	//   ....[58]....
        /*077c*/ 	.word	0xffffffff


	//   ....[59]....
        /*0780*/ 	.word	0xffffffff


	//   ....[60]....
        /*0784*/ 	.word	0xffffffff


	//   ....[61]....
        /*0788*/ 	.word	0xffffffff


	//   ....[62]....
        /*078c*/ 	.word	0xffffffff


	//   ....[63]....
        /*0790*/ 	.word	0xffffffff


	//   ....[64]....
        /*0794*/ 	.word	0xffffffff


	//   ....[65]....
        /*0798*/ 	.word	0xffffffff


	//   ....[66]....
        /*079c*/ 	.word	0xffffffff


	//   ....[67]....
        /*07a0*/ 	.word	0xffffffff


	//   ....[68]....
        /*07a4*/ 	.word	0xffffffff


	//   ....[69]....
        /*07a8*/ 	.word	0xffffffff


	//   ....[70]....
        /*07ac*/ 	.word	0xffffffff


	//   ....[71]....
        /*07b0*/ 	.word	0xffffffff


	//   ....[72]....
        /*07b4*/ 	.word	0xffffffff


	//   ....[73]....
        /*07b8*/ 	.word	0xffffffff


	//   ....[74]....
        /*07bc*/ 	.word	0xffffffff


	//   ....[75]....
        /*07c0*/ 	.word	0xffffffff


	//   ....[76]....
        /*07c4*/ 	.word	0xffffffff


	//   ....[77]....
        /*07c8*/ 	.word	0xffffffff


	//   ....[78]....
        /*07cc*/ 	.word	0xffffffff


	//   ....[79]....
        /*07d0*/ 	.word	0xffffffff


	//   ....[80]....
        /*07d4*/ 	.word	0xffffffff


	//   ....[81]....
        /*07d8*/ 	.word	0xffffffff


	//   ....[82]....
        /*07dc*/ 	.word	0xffffffff


	//   ....[83]....
        /*07e0*/ 	.word	0xffffffff


	//   ....[84]....
        /*07e4*/ 	.word	0xffffffff


	//   ....[85]....
        /*07e8*/ 	.word	0xffffffff


	//   ....[86]....
        /*07ec*/ 	.word	0xffffffff


	//   ....[87]....
        /*07f0*/ 	.word	0xffffffff


	//   ....[88]....
        /*07f4*/ 	.word	0xffffffff


	//   ....[89]....
        /*07f8*/ 	.word	0xffffffff


	//   ....[90]....
        /*07fc*/ 	.word	0xffffffff


	//   ....[91]....
        /*0800*/ 	.word	0xffffffff


	//   ....[92]....
        /*0804*/ 	.word	0xffffffff


	//   ....[93]....
        /*0808*/ 	.word	0xffffffff


	//   ....[94]....
        /*080c*/ 	.word	0xffffffff


	//   ....[95]....
        /*0810*/ 	.word	0xffffffff


	//   ....[96]....
        /*0814*/ 	.word	0xffffffff


	//   ....[97]....
        /*0818*/ 	.word	0xffffffff


	//   ....[98]....
        /*081c*/ 	.word	0xffffffff


	//   ....[99]....
        /*0820*/ 	.word	0xffffffff


	//   ....[100]....
        /*0824*/ 	.word	0xffffffff


	//   ....[101]....
        /*0828*/ 	.word	0xffffffff


	//   ....[102]....
        /*082c*/ 	.word	0xffffffff


	//   ....[103]....
        /*0830*/ 	.word	0xffffffff


	//   ....[104]....
        /*0834*/ 	.word	0xffffffff


	//   ....[105]....
        /*0838*/ 	.word	0xffffffff


	//   ....[106]....
        /*083c*/ 	.word	0xffffffff


	//   ....[107]....
        /*0840*/ 	.word	0xffffffff


	//   ....[108]....
        /*0844*/ 	.word	0xffffffff


	//   ....[109]....
        /*0848*/ 	.word	0xffffffff


	//   ....[110]....
        /*084c*/ 	.word	0xffffffff


	//   ....[111]....
        /*0850*/ 	.word	0xffffffff


	//   ....[112]....
        /*0854*/ 	.word	0xffffffff


	//   ....[113]....
        /*0858*/ 	.word	0xffffffff


	//   ....[114]....
        /*085c*/ 	.word	0xffffffff


	//   ....[115]....
        /*0860*/ 	.word	0xffffffff


	//   ....[116]....
        /*0864*/ 	.word	0xffffffff


	//   ....[117]....
        /*0868*/ 	.word	0xffffffff


	//   ....[118]....
        /*086c*/ 	.word	0xffffffff


	//   ....[119]....
        /*0870*/ 	.word	0xffffffff


	//   ....[120]....
        /*0874*/ 	.word	0xffffffff


	//   ....[121]....
        /*0878*/ 	.word	0xffffffff


	//   ....[122]....
        /*087c*/ 	.word	0xffffffff


	//   ....[123]....
        /*0880*/ 	.word	0xffffffff


	//   ....[124]....
        /*0884*/ 	.word	0xffffffff


	//   ....[125]....
        /*0888*/ 	.word	0xffffffff


	//   ....[126]....
        /*088c*/ 	.word	0xffffffff


	//   ....[127]....
        /*0890*/ 	.word	0xffffffff


	//   ....[128]....
        /*0894*/ 	.word	0xffffffff


	//   ....[129]....
        /*0898*/ 	.word	0x0500000f


	//   ....[130]....
        /*089c*/ 	.word	0x0500000f


	//   ....[131]....
        /*08a0*/ 	.word	0x0500000f


	//   ....[132]....
        /*08a4*/ 	.word	0x0500000f


	//   ....[133]....
        /*08a8*/ 	.word	0x0500000f


	//   ....[134]....
        /*08ac*/ 	.word	0x0500000f


	//   ....[135]....
        /*08b0*/ 	.word	0x0500000f


	//   ....[136]....
        /*08b4*/ 	.word	0x0500000f


	//   ....[137]....
        /*08b8*/ 	.word	0x0500000f


	//   ....[138]....
        /*08bc*/ 	.word	0x0500000f


	//   ....[139]....
        /*08c0*/ 	.word	0x0500000f


	//   ....[140]....
        /*08c4*/ 	.word	0x0500000f


	//   ....[141]....
        /*08c8*/ 	.word	0x0500000f


	//   ....[142]....
        /*08cc*/ 	.word	0x0500000f


	//   ....[143]....
        /*08d0*/ 	.word	0x0500000f


	//   ....[144]....
        /*08d4*/ 	.word	0x0500000f


	//   ....[145]....
        /*08d8*/ 	.word	0x0500000f


	//   ....[146]....
        /*08dc*/ 	.word	0x0500000f


	//   ....[147]....
        /*08e0*/ 	.word	0x0500000f


	//   ....[148]....
        /*08e4*/ 	.word	0x0500000f


	//   ....[149]....
        /*08e8*/ 	.word	0x0500000f


	//   ....[150]....
        /*08ec*/ 	.word	0x0500000f


	//   ....[151]....
        /*08f0*/ 	.word	0x0500000f


	//   ....[152]....
        /*08f4*/ 	.word	0x0500000f


	//   ....[153]....
        /*08f8*/ 	.word	0x0500000f


	//   ....[154]....
        /*08fc*/ 	.word	0x0500000f


	//   ....[155]....
        /*0900*/ 	.word	0x0500000f


	//   ....[156]....
        /*0904*/ 	.word	0x0500000f


	//   ....[157]....
        /*0908*/ 	.word	0x0500000f


	//   ....[158]....
        /*090c*/ 	.word	0x0500000f


	//   ....[159]....
        /*0910*/ 	.word	0x0500000f


	//   ....[160]....
        /*0914*/ 	.word	0x0500000f


	//   ....[161]....
        /*0918*/ 	.word	0x0500000f


	//   ....[162]....
        /*091c*/ 	.word	0x0500000f


	//   ....[163]....
        /*0920*/ 	.word	0x0500000f


	//   ....[164]....
        /*0924*/ 	.word	0x0500000f


	//   ....[165]....
        /*0928*/ 	.word	0x0500000f


	//   ....[166]....
        /*092c*/ 	.word	0x0500000f


	//   ....[167]....
        /*0930*/ 	.word	0x0500000f


	//   ....[168]....
        /*0934*/ 	.word	0x0500000f


	//   ....[169]....
        /*0938*/ 	.word	0x0500000f


	//   ....[170]....
        /*093c*/ 	.word	0x0500000f


	//   ....[171]....
        /*0940*/ 	.word	0x0500000f


	//   ....[172]....
        /*0944*/ 	.word	0x0500000f


	//   ....[173]....
        /*0948*/ 	.word	0x0500000f


	//   ....[174]....
        /*094c*/ 	.word	0x0500000f


	//   ....[175]....
        /*0950*/ 	.word	0x0500000f


	//   ....[176]....
        /*0954*/ 	.word	0x0500000f


	//   ....[177]....
        /*0958*/ 	.word	0x0500000f


	//   ....[178]....
        /*095c*/ 	.word	0x0500000f


	//   ....[179]....
        /*0960*/ 	.word	0x0500000f


	//   ....[180]....
        /*0964*/ 	.word	0x0500000f


	//   ....[181]....
        /*0968*/ 	.word	0x0500000f


	//   ....[182]....
        /*096c*/ 	.word	0x0500000f


	//   ....[183]....
        /*0970*/ 	.word	0x0500000f


	//   ....[184]....
        /*0974*/ 	.word	0x0500000f


	//----- nvinfo : EIATTR_COOP_GROUP_INSTR_OFFSETS
	.align		4
.L_1188:
        /*0978*/ 	.byte	0x04, 0x28
        /*097a*/ 	.short	(.L_1190 - .L_1189)


	//   ....[0]....
.L_1189:
        /*097c*/ 	.word	0x00000070


	//   ....[1]....
        /*0980*/ 	.word	0x00000140


	//   ....[2]....
        /*0984*/ 	.word	0x00000190


	//   ....[3]....
        /*0988*/ 	.word	0x000003c0


	//   ....[4]....
        /*098c*/ 	.word	0x00000520


	//   ....[5]....
        /*0990*/ 	.word	0x00000640


	//   ....[6]....
        /*0994*/ 	.word	0x000007a0


	//   ....[7]....
        /*0998*/ 	.word	0x00002820


	//   ....[8]....
        /*099c*/ 	.word	0x00002830


	//   ....[9]....
        /*09a0*/ 	.word	0x000041f0


	//   ....[10]....
        /*09a4*/ 	.word	0x00004200


	//   ....[11]....
        /*09a8*/ 	.word	0x00006400


	//   ....[12]....
        /*09ac*/ 	.word	0x00006410


	//   ....[13]....
        /*09b0*/ 	.word	0x00006800


	//   ....[14]....
        /*09b4*/ 	.word	0x00006820


	//   ....[15]....
        /*09b8*/ 	.word	0x00006ff0


	//   ....[16]....
        /*09bc*/ 	.word	0x00007590


	//   ....[17]....
        /*09c0*/ 	.word	0x000075a0


	//   ....[18]....
        /*09c4*/ 	.word	0x000075b0


	//   ....[19]....
        /*09c8*/ 	.word	0x000075c0


	//   ....[20]....
        /*09cc*/ 	.word	0x000090d0


	//   ....[21]....
        /*09d0*/ 	.word	0x000090e0


	//   ....[22]....
        /*09d4*/ 	.word	0x000090f0


	//   ....[23]....
        /*09d8*/ 	.word	0x00009100


	//   ....[24]....
        /*09dc*/ 	.word	0x0000c090


	//   ....[25]....
        /*09e0*/ 	.word	0x0000c0b0


	//   ....[26]....
        /*09e4*/ 	.word	0x0000c510


	//   ....[27]....
        /*09e8*/ 	.word	0x0000c530


	//   ....[28]....
        /*09ec*/ 	.word	0x0000dfe0


	//   ....[29]....
        /*09f0*/ 	.word	0x0000e000


	//   ....[30]....
        /*09f4*/ 	.word	0x0000e520


	//   ....[31]....
        /*09f8*/ 	.word	0x0000e580


	//   ....[32]....
        /*09fc*/ 	.word	0x0000f890


	//   ....[33]....
        /*0a00*/ 	.word	0x0000f8b0


	//   ....[34]....
        /*0a04*/ 	.word	0x0000f930


	//   ....[35]....
        /*0a08*/ 	.word	0x0000f940


	//   ....[36]....
        /*0a0c*/ 	.word	0x00010500


	//   ....[37]....
        /*0a10*/ 	.word	0x00010510


	//   ....[38]....
        /*0a14*/ 	.word	0x00010520


	//   ....[39]....
        /*0a18*/ 	.word	0x00010530


	//   ....[40]....
        /*0a1c*/ 	.word	0x00010540


	//   ....[41]....
        /*0a20*/ 	.word	0x00010550


	//   ....[42]....
        /*0a24*/ 	.word	0x00010560


	//   ....[43]....
        /*0a28*/ 	.word	0x00010570


	//   ....[44]....
        /*0a2c*/ 	.word	0x00010580


	//   ....[45]....
        /*0a30*/ 	.word	0x00010590


	//   ....[46]....
        /*0a34*/ 	.word	0x000105a0


	//   ....[47]....
        /*0a38*/ 	.word	0x000105b0


	//   ....[48]....
        /*0a3c*/ 	.word	0x000105d0


	//   ....[49]....
        /*0a40*/ 	.word	0x000105e0


	//   ....[50]....
        /*0a44*/ 	.word	0x000105f0


	//   ....[51]....
        /*0a48*/ 	.word	0x00010600


	//   ....[52]....
        /*0a4c*/ 	.word	0x00010620


	//   ....[53]....
        /*0a50*/ 	.word	0x00010630


	//   ....[54]....
        /*0a54*/ 	.word	0x00010640


	//   ....[55]....
        /*0a58*/ 	.word	0x00010650


	//   ....[56]....
        /*0a5c*/ 	.word	0x00010670


	//   ....[57]....
        /*0a60*/ 	.word	0x00010680


	//   ....[58]....
        /*0a64*/ 	.word	0x00010690


	//   ....[59]....
        /*0a68*/ 	.word	0x000106a0


	//   ....[60]....
        /*0a6c*/ 	.word	0x00010ed0


	//   ....[61]....
        /*0a70*/ 	.word	0x00010f00


	//   ....[62]....
        /*0a74*/ 	.word	0x00011060


	//   ....[63]....
        /*0a78*/ 	.word	0x00011070


	//   ....[64]....
        /*0a7c*/ 	.word	0x000114c0


	//   ....[65]....
        /*0a80*/ 	.word	0x000114f0


	//   ....[66]....
        /*0a84*/ 	.word	0x000115f0


	//   ....[67]....
        /*0a88*/ 	.word	0x00011610


	//   ....[68]....
        /*0a8c*/ 	.word	0x00011f50


	//   ....[69]....
        /*0a90*/ 	.word	0x00011f60


	//   ....[70]....
        /*0a94*/ 	.word	0x00012060


	//   ....[71]....
        /*0a98*/ 	.word	0x00012080


	//   ....[72]....
        /*0a9c*/ 	.word	0x000121f0


	//   ....[73]....
        /*0aa0*/ 	.word	0x000123c0


	//   ....[74]....
        /*0aa4*/ 	.word	0x000123f0


	//   ....[75]....
        /*0aa8*/ 	.word	0x00012420


	//   ....[76]....
        /*0aac*/ 	.word	0x00012450


	//   ....[77]....
        /*0ab0*/ 	.word	0x00012480


	//   ....[78]....
        /*0ab4*/ 	.word	0x000124b0


	//   ....[79]....
        /*0ab8*/ 	.word	0x00012620


	//   ....[80]....
        /*0abc*/ 	.word	0x00012650


	//   ....[81]....
        /*0ac0*/ 	.word	0x00012680


	//   ....[82]....
        /*0ac4*/ 	.word	0x000126b0


	//   ....[83]....
        /*0ac8*/ 	.word	0x000126e0


	//   ....[84]....
        /*0acc*/ 	.word	0x00012710


	//   ....[85]....
        /*0ad0*/ 	.word	0x000127a0


	//   ....[86]....
        /*0ad4*/ 	.word	0x000127d0


	//   ....[87]....
        /*0ad8*/ 	.word	0x00012850


	//   ....[88]....
        /*0adc*/ 	.word	0x000135a0


	//   ....[89]....
        /*0ae0*/ 	.word	0x000157a0


	//   ....[90]....
        /*0ae4*/ 	.word	0x000157b0


	//   ....[91]....
        /*0ae8*/ 	.word	0x000157c0


	//   ....[92]....
        /*0aec*/ 	.word	0x000158e0


	//   ....[93]....
        /*0af0*/ 	.word	0x00015d20


	//   ....[94]....
        /*0af4*/ 	.word	0x00015d30


	//   ....[95]....
        /*0af8*/ 	.word	0x00015d40


	//   ....[96]....
        /*0afc*/ 	.word	0x00015d50


	//   ....[97]....
        /*0b00*/ 	.word	0x00016710


	//   ....[98]....
        /*0b04*/ 	.word	0x00016740


	//   ....[99]....
        /*0b08*/ 	.word	0x00016760


	//   ....[100]....
        /*0b0c*/ 	.word	0x00016770


	//   ....[101]....
        /*0b10*/ 	.word	0x00016870


	//   ....[102]....
        /*0b14*/ 	.word	0x00016880


	//   ....[103]....
        /*0b18*/ 	.word	0x00017070


	//   ....[104]....
        /*0b1c*/ 	.word	0x00017090


	//   ....[105]....
        /*0b20*/ 	.word	0x000170b0


	//   ....[106]....
        /*0b24*/ 	.word	0x00017110


	//   ....[107]....
        /*0b28*/ 	.word	0x00017500


	//   ....[108]....
        /*0b2c*/ 	.word	0x00017510


	//   ....[109]....
        /*0b30*/ 	.word	0x00017520


	//   ....[110]....
        /*0b34*/ 	.word	0x00017580


	//   ....[111]....
        /*0b38*/ 	.word	0x00018630


	//   ....[112]....
        /*0b3c*/ 	.word	0x00018690


	//   ....[113]....
        /*0b40*/ 	.word	0x000186c0


	//   ....[114]....
        /*0b44*/ 	.word	0x000186f0


	//   ....[115]....
        /*0b48*/ 	.word	0x00018720


	//   ....[116]....
        /*0b4c*/ 	.word	0x00018750


	//   ....[117]....
        /*0b50*/ 	.word	0x00018780


	//   ....[118]....
        /*0b54*/ 	.word	0x00018790


	//   ....[119]....
        /*0b58*/ 	.word	0x00018910


	//   ....[120]....
        /*0b5c*/ 	.word	0x00018940


	//   ....[121]....
        /*0b60*/ 	.word	0x00018970


	//   ....[122]....
        /*0b64*/ 	.word	0x000189a0


	//   ....[123]....
        /*0b68*/ 	.word	0x000189d0


	//   ....[124]....
        /*0b6c*/ 	.word	0x00018a00


	//   ....[125]....
        /*0b70*/ 	.word	0x00018ac0


	//   ....[126]....
        /*0b74*/ 	.word	0x00018ae0


	//   ....[127]....
        /*0b78*/ 	.word	0x00018b50


	//   ....[128]....
        /*0b7c*/ 	.word	0x00018fe0


	//   ....[129]....
        /*0b80*/ 	.word	0x00019380


	//   ....[130]....
        /*0b84*/ 	.word	0x00019410


	//   ....[131]....
        /*0b88*/ 	.word	0x000194f0


	//   ....[132]....
        /*0b8c*/ 	.word	0x00019580


	//   ....[133]....
        /*0b90*/ 	.word	0x00019660


	//   ....[134]....
        /*0b94*/ 	.word	0x000196f0


	//   ....[135]....
        /*0b98*/ 	.word	0x000197d0


	//   ....[136]....
        /*0b9c*/ 	.word	0x00019860


	//   ....[137]....
        /*0ba0*/ 	.word	0x000198b0


	//   ....[138]....
        /*0ba4*/ 	.word	0x00019900


	//   ....[139]....
        /*0ba8*/ 	.word	0x000199e0


	//   ....[140]....
        /*0bac*/ 	.word	0x00019a70


	//   ....[141]....
        /*0bb0*/ 	.word	0x00019ac0


	//   ....[142]....
        /*0bb4*/ 	.word	0x00019b10


	//   ....[143]....
        /*0bb8*/ 	.word	0x00019d70


	//   ....[144]....
        /*0bbc*/ 	.word	0x0001a050


	//   ....[145]....
        /*0bc0*/ 	.word	0x0001a150


	//   ....[146]....
        /*0bc4*/ 	.word	0x0001a1f0


	//   ....[147]....
        /*0bc8*/ 	.word	0x0001a3a0


	//   ....[148]....
        /*0bcc*/ 	.word	0x0001a440


	//   ....[149]....
        /*0bd0*/ 	.word	0x0001a540


	//   ....[150]....
        /*0bd4*/ 	.word	0x0001a5d0


	//   ....[151]....
        /*0bd8*/ 	.word	0x0001a630


	//   ....[152]....
        /*0bdc*/ 	.word	0x0001a6d0


	//   ....[153]....
        /*0be0*/ 	.word	0x0001a7e0


	//   ....[154]....
        /*0be4*/ 	.word	0x0001a840


	//   ....[155]....
        /*0be8*/ 	.word	0x0001a8a0


	//   ....[156]....
        /*0bec*/ 	.word	0x0001a940


	//   ....[157]....
        /*0bf0*/ 	.word	0x0001aa10


	//   ....[158]....
        /*0bf4*/ 	.word	0x0001aaf0


	//   ....[159]....
        /*0bf8*/ 	.word	0x0001ac30


	//   ....[160]....
        /*0bfc*/ 	.word	0x0001ace0


	//   ....[161]....
        /*0c00*/ 	.word	0x0001ad90


	//   ....[162]....
        /*0c04*/ 	.word	0x0001ae40


	//   ....[163]....
        /*0c08*/ 	.word	0x0001af30


	//   ....[164]....
        /*0c0c*/ 	.word	0x0001afc0


	//   ....[165]....
        /*0c10*/ 	.word	0x0001b020


	//   ....[166]....
        /*0c14*/ 	.word	0x0001b0f0


	//   ....[167]....
        /*0c18*/ 	.word	0x0001b2d0


	//   ....[168]....
        /*0c1c*/ 	.word	0x0001b370


	//   ....[169]....
        /*0c20*/ 	.word	0x0001b490


	//   ....[170]....
        /*0c24*/ 	.word	0x0001b510


	//   ....[171]....
        /*0c28*/ 	.word	0x0001b590


	//   ....[172]....
        /*0c2c*/ 	.word	0x0001b610


	//   ....[173]....
        /*0c30*/ 	.word	0x0001b690


	//   ....[174]....
        /*0c34*/ 	.word	0x0001b720


	//   ....[175]....
        /*0c38*/ 	.word	0x0001b7c0


	//   ....[176]....
        /*0c3c*/ 	.word	0x0001b860


	//   ....[177]....
        /*0c40*/ 	.word	0x0001b8e0


	//   ....[178]....
        /*0c44*/ 	.word	0x0001b960


	//   ....[179]....
        /*0c48*/ 	.word	0x0001b9e0


	//   ....[180]....
        /*0c4c*/ 	.word	0x0001ba70


	//   ....[181]....
        /*0c50*/ 	.word	0x0001baf0


	//   ....[182]....
        /*0c54*/ 	.word	0x0001bb90


	//   ....[183]....
        /*0c58*/ 	.word	0x0001bc20


	//   ....[184]....
        /*0c5c*/ 	.word	0x0001bd50


	//----- nvinfo : EIATTR_REG_RECONFIG
	.align		4
.L_1190:
        /*0c60*/ 	.byte	0x01, 0x54
	.zero		2


	//----- nvinfo : EIATTR_SYSCALL_OFFSETS
	.align		4
        /*0c64*/ 	.byte	0x04, 0x46
        /*0c66*/ 	.short	(.L_1192 - .L_1191)


	//   ....[0]....
.L_1191:
        /*0c68*/ 	.word	0x00001920


	//   ....[1]....
        /*0c6c*/ 	.word	0x00001a70


	//   ....[2]....
        /*0c70*/ 	.word	0x00007160


	//   ....[3]....
        /*0c74*/ 	.word	0x000074a0


	//   ....[4]....
        /*0c78*/ 	.word	0x00014c40


	//   ....[5]....
        /*0c7c*/ 	.word	0x00014dd0


	//   ....[6]....
        /*0c80*/ 	.word	0x00014f20


	//   ....[7]....
        /*0c84*/ 	.word	0x00015070


	//   ....[8]....
        /*0c88*/ 	.word	0x000161c0


	//----- nvinfo : EIATTR_MBARRIER_INSTR_OFFSETS
	.align		4
.L_1192:
        /*0c8c*/ 	.byte	0x04, 0x39
        /*0c8e*/ 	.short	(.L_1194 - .L_1193)


	//   ....[0]....
.L_1193:
        /*0c90*/ 	.word	0x00000270
        /*0c94*/ 	.word	0x000000ff
        /*0c98*/ 	.word	0x00019c00
        /*0c9c*/ 	.short	0x0100
        /*0c9e*/ 	.byte	0x08
	.zero		1


	//   ....[1]....
        /*0ca0*/ 	.word	0x00000280
        /*0ca4*/ 	.word	0x000000ff
        /*0ca8*/ 	.word	0x00019c20
        /*0cac*/ 	.short	0x0100
        /*0cae*/ 	.byte	0x08
	.zero		1


	//   ....[2]....
        /*0cb0*/ 	.word	0x00000370
        /*0cb4*/ 	.word	0x000000ff
        /*0cb8*/ 	.word	0x00019c30
        /*0cbc*/ 	.short	0x0100
        /*0cbe*/ 	.byte	0x08
	.zero		1


	//   ....[3]....
        /*0cc0*/ 	.word	0x00000380
        /*0cc4*/ 	.word	0x000000ff
        /*0cc8*/ 	.word	0x00019c40
        /*0ccc*/ 	.short	0x0100
        /*0cce*/ 	.byte	0x08
	.zero		1


	//   ....[4]....
        /*0cd0*/ 	.word	0x00000390
        /*0cd4*/ 	.word	0x000000ff
        /*0cd8*/ 	.word	0x00019c38
        /*0cdc*/ 	.short	0x0100
        /*0cde*/ 	.byte	0x08
	.zero		1


	//   ....[5]....
        /*0ce0*/ 	.word	0x000003a0
        /*0ce4*/ 	.word	0x000000ff
        /*0ce8*/ 	.word	0x00019c48
        /*0cec*/ 	.short	0x0100
        /*0cee*/ 	.byte	0x08
	.zero		1


	//   ....[6]....
        /*0cf0*/ 	.word	0x000004d0
        /*0cf4*/ 	.word	0x000000ff
        /*0cf8*/ 	.word	0x00019c50
        /*0cfc*/ 	.short	0x0100
        /*0cfe*/ 	.byte	0x08
	.zero		1


	//   ....[7]....
        /*0d00*/ 	.word	0x000004e0
        /*0d04*/ 	.word	0x000000ff
        /*0d08*/ 	.word	0x00019c60
        /*0d0c*/ 	.short	0x0100
        /*0d0e*/ 	.byte	0x08
	.zero		1


	//   ....[8]....
        /*0d10*/ 	.word	0x000004f0
        /*0d14*/ 	.word	0x000000ff
        /*0d18*/ 	.word	0x00019c58
        /*0d1c*/ 	.short	0x0100
        /*0d1e*/ 	.byte	0x08
	.zero		1


	//   ....[9]....
        /*0d20*/ 	.word	0x00000500
        /*0d24*/ 	.word	0x000000ff
        /*0d28*/ 	.word	0x00019c68
        /*0d2c*/ 	.short	0x0100
        /*0d2e*/ 	.byte	0x08
	.zero		1


	//   ....[10]....
        /*0d30*/ 	.word	0x000005f0
        /*0d34*/ 	.word	0x000000ff
        /*0d38*/ 	.word	0x00019c70
        /*0d3c*/ 	.short	0x0100
        /*0d3e*/ 	.byte	0x06
	.zero		1


	//   ....[11]....
        /*0d40*/ 	.word	0x00000600
        /*0d44*/ 	.word	0x000000ff
        /*0d48*/ 	.word	0x00019c80
        /*0d4c*/ 	.short	0x0100
        /*0d4e*/ 	.byte	0x06
	.zero		1


	//   ....[12]....
        /*0d50*/ 	.word	0x00000610
        /*0d54*/ 	.word	0x000000ff
        /*0d58*/ 	.word	0x00019c78
        /*0d5c*/ 	.short	0x0100
        /*0d5e*/ 	.byte	0x06
	.zero		1


	//   ....[13]....
        /*0d60*/ 	.word	0x00000620
        /*0d64*/ 	.word	0x000000ff
        /*0d68*/ 	.word	0x00019c88
        /*0d6c*/ 	.short	0x0100
        /*0d6e*/ 	.byte	0x06
	.zero		1


	//   ....[14]....
        /*0d70*/ 	.word	0x00000750
        /*0d74*/ 	.word	0x000000ff
        /*0d78*/ 	.word	0x00019c90
        /*0d7c*/ 	.short	0x0100
        /*0d7e*/ 	.byte	0x08
	.zero		1


	//   ....[15]....
        /*0d80*/ 	.word	0x00000760
        /*0d84*/ 	.word	0x000000ff
        /*0d88*/ 	.word	0x00019ca0
        /*0d8c*/ 	.short	0x0100
        /*0d8e*/ 	.byte	0x08
	.zero		1


	//   ....[16]....
        /*0d90*/ 	.word	0x00000770
        /*0d94*/ 	.word	0x000000ff
        /*0d98*/ 	.word	0x00019c98
        /*0d9c*/ 	.short	0x0100
        /*0d9e*/ 	.byte	0x08
	.zero		1


	//   ....[17]....
        /*0da0*/ 	.word	0x00000780
        /*0da4*/ 	.word	0x000000ff
        /*0da8*/ 	.word	0x00019ca8
        /*0dac*/ 	.short	0x0100
        /*0dae*/ 	.byte	0x08
	.zero		1


	//   ....[18]....
        /*0db0*/ 	.word	0x000008c0
        /*0db4*/ 	.word	0x000000ff
        /*0db8*/ 	.word	0x00019cb0
        /*0dbc*/ 	.short	0x0100
        /*0dbe*/ 	.byte	0x08
	.zero		1


	//   ....[19]....
        /*0dc0*/ 	.word	0x000008d0
        /*0dc4*/ 	.word	0x000000ff
        /*0dc8*/ 	.word	0x00019cc0
        /*0dcc*/ 	.short	0x0100
        /*0dce*/ 	.byte	0x08
	.zero		1


	//   ....[20]....
        /*0dd0*/ 	.word	0x000008e0
        /*0dd4*/ 	.word	0x000000ff
        /*0dd8*/ 	.word	0x00019cb8
        /*0ddc*/ 	.short	0x0100
        /*0dde*/ 	.byte	0x08
	.zero		1


	//   ....[21]....
        /*0de0*/ 	.word	0x000008f0
        /*0de4*/ 	.word	0x000000ff
        /*0de8*/ 	.word	0x00019cc8
        /*0dec*/ 	.short	0x0100
        /*0dee*/ 	.byte	0x08
	.zero		1


	//   ....[22]....
        /*0df0*/ 	.word	0x000027d0
        /*0df4*/ 	.word	0x00000044
        /*0df8*/ 	.word	0x00019c90
        /*0dfc*/ 	.short	0x010a
        /*0dfe*/ 	.byte	0x3f
	.zero		1


	//   ....[23]....
        /*0e00*/ 	.word	0x000041a0
        /*0e04*/ 	.word	0x00000044
        /*0e08*/ 	.word	0x00019c90
        /*0e0c*/ 	.short	0x010a
        /*0e0e*/ 	.byte	0x3f
	.zero		1


	//   ....[24]....
        /*0e10*/ 	.word	0x00006220
        /*0e14*/ 	.word	0x00000044
        /*0e18*/ 	.word	0x00019c90
        /*0e1c*/ 	.short	0x010a
        /*0e1e*/ 	.byte	0x3f
	.zero		1


	//   ....[25]....
        /*0e20*/ 	.word	0x00006640
        /*0e24*/ 	.word	0x00000004
        /*0e28*/ 	.word	0x00000000
        /*0e2c*/ 	.short	0x0101
        /*0e2e*/ 	.byte	0x3f
	.zero		1


	//   ....[26]....
        /*0e30*/ 	.word	0x00006680
        /*0e34*/ 	.word	0x00000044
        /*0e38*/ 	.word	0x00019cb0
        /*0e3c*/ 	.short	0x010a
        /*0e3e*/ 	.byte	0x3f
	.zero		1


	//   ....[27]....
        /*0e40*/ 	.word	0x00006a50
        /*0e44*/ 	.word	0x00000044
        /*0e48*/ 	.word	0x00000000
        /*0e4c*/ 	.short	0x0101
        /*0e4e*/ 	.byte	0x3f
	.zero		1


	//   ....[28]....
        /*0e50*/ 	.word	0x00007200
        /*0e54*/ 	.word	0x00000012
        /*0e58*/ 	.word	0x00019c00
        /*0e5c*/ 	.short	0x010a
        /*0e5e*/ 	.byte	0x3f
	.zero		1


	//   ....[29]....
        /*0e60*/ 	.word	0x00007250
        /*0e64*/ 	.word	0x00000012
        /*0e68*/ 	.word	0x00019c00
        /*0e6c*/ 	.short	0x010a
        /*0e6e*/ 	.byte	0x3f
	.zero		1


	//   ....[30]....
        /*0e70*/ 	.word	0x000078f0
        /*0e74*/ 	.word	0x00000012
        /*0e78*/ 	.word	0x00019c00
        /*0e7c*/ 	.short	0x010a
        /*0e7e*/ 	.byte	0x3f
	.zero		1


	//   ....[31]....
        /*0e80*/ 	.word	0x00009410
        /*0e84*/ 	.word	0x00000012
        /*0e88*/ 	.word	0x00019c00
        /*0e8c*/ 	.short	0x010a
        /*0e8e*/ 	.byte	0x3f
	.zero		1


	//   ....[32]....
        /*0e90*/ 	.word	0x0000b5f0
        /*0e94*/ 	.word	0x00000003
        /*0e98*/ 	.word	0x00019c30
        /*0e9c*/ 	.short	0x010a
        /*0e9e*/ 	.byte	0x3f
	.zero		1


	//   ....[33]....
        /*0ea0*/ 	.word	0x0000b690
        /*0ea4*/ 	.word	0x00000003
        /*0ea8*/ 	.word	0x00019c30
        /*0eac*/ 	.short	0x010a
        /*0eae*/ 	.byte	0x3f
	.zero		1


	//   ....[34]....
        /*0eb0*/ 	.word	0x0000ccf0
        /*0eb4*/ 	.word	0x00000037
        /*0eb8*/ 	.word	0x00000000
        /*0ebc*/ 	.short	0x0101
        /*0ebe*/ 	.byte	0x3f
	.zero		1


	//   ....[35]....
        /*0ec0*/ 	.word	0x0000d890
        /*0ec4*/ 	.word	0x00000000
        /*0ec8*/ 	.word	0x00019c30
        /*0ecc*/ 	.short	0x010a
        /*0ece*/ 	.byte	0x3f
	.zero		1


	//   ....[36]....
        /*0ed0*/ 	.word	0x0000d900
        /*0ed4*/ 	.word	0x00000000
        /*0ed8*/ 	.word	0x00019c30
        /*0edc*/ 	.short	0x010a
        /*0ede*/ 	.byte	0x3f
	.zero		1


	//   ....[37]....
        /*0ee0*/ 	.word	0x0000db00
        /*0ee4*/ 	.word	0x00000007
        /*0ee8*/ 	.word	0x00019c50
        /*0eec*/ 	.short	0x010a
        /*0eee*/ 	.byte	0x3f
	.zero		1


	//   ....[38]....
        /*0ef0*/ 	.word	0x0000db50
        /*0ef4*/ 	.word	0x00000007
        /*0ef8*/ 	.word	0x00019c50
        /*0efc*/ 	.short	0x010a
        /*0efe*/ 	.byte	0x3f
	.zero		1


	//   ....[39]....
        /*0f00*/ 	.word	0x0000ddd0
        /*0f04*/ 	.word	0x00000000
        /*0f08*/ 	.word	0x00000000
        /*0f0c*/ 	.short	0x0101
        /*0f0e*/ 	.byte	0x3f
	.zero		1


	//   ....[40]....
        /*0f10*/ 	.word	0x0000ef90
        /*0f14*/ 	.word	0x00000007
        /*0f18*/ 	.word	0x00000000
        /*0f1c*/ 	.short	0x0101
        /*0f1e*/ 	.byte	0x3f
	.zero		1


	//   ....[41]....
        /*0f20*/ 	.word	0x0000f560
        /*0f24*/ 	.word	0x00000004
        /*0f28*/ 	.word	0x00019c50
        /*0f2c*/ 	.short	0x010a
        /*0f2e*/ 	.byte	0x3f
	.zero		1


	//   ....[42]....
        /*0f30*/ 	.word	0x0000f5b0
        /*0f34*/ 	.word	0x00000004
        /*0f38*/ 	.word	0x00019c50
        /*0f3c*/ 	.short	0x010a
        /*0f3e*/ 	.byte	0x3f
	.zero		1


	//   ....[43]....
        /*0f40*/ 	.word	0x0000fea0
        /*0f44*/ 	.word	0x00000004
        /*0f48*/ 	.word	0x00000000
        /*0f4c*/ 	.short	0x0101
        /*0f4e*/ 	.byte	0x3f
	.zero		1


	//   ....[44]....
        /*0f50*/ 	.word	0x000114e0
        /*0f54*/ 	.word	0x00000000
        /*0f58*/ 	.word	0x00000000
        /*0f5c*/ 	.short	0x0101
        /*0f5e*/ 	.byte	0x3f
	.zero		1


	//   ....[45]....
        /*0f60*/ 	.word	0x00013680
        /*0f64*/ 	.word	0x00000016
        /*0f68*/ 	.word	0x00019c20
        /*0f6c*/ 	.short	0x010a
        /*0f6e*/ 	.byte	0x3f
	.zero		1


	//   ....[46]....
        /*0f70*/ 	.word	0x00013740
        /*0f74*/ 	.word	0x00000007
        /*0f78*/ 	.word	0x00019ca0
        /*0f7c*/ 	.short	0x010a
        /*0f7e*/ 	.byte	0x3f
	.zero		1


	//   ....[47]....
        /*0f80*/ 	.word	0x00013b70
        /*0f84*/ 	.word	0x00000007
        /*0f88*/ 	.word	0x00019cc0
        /*0f8c*/ 	.short	0x010a
        /*0f8e*/ 	.byte	0x3f
	.zero		1


	//   ....[48]....
        /*0f90*/ 	.word	0x000140d0
        /*0f94*/ 	.word	0x00000008
        /*0f98*/ 	.word	0x00019ca0
        /*0f9c*/ 	.short	0x010a
        /*0f9e*/ 	.byte	0x3f
	.zero		1


	//   ....[49]....
        /*0fa0*/ 	.word	0x000144f0
        /*0fa4*/ 	.word	0x00000008
        /*0fa8*/ 	.word	0x00019cc0
        /*0fac*/ 	.short	0x010a
        /*0fae*/ 	.byte	0x3f
	.zero		1


	//   ....[50]....
        /*0fb0*/ 	.word	0x00015570
        /*0fb4*/ 	.word	0x00000004
        /*0fb8*/ 	.word	0x00019c80
        /*0fbc*/ 	.short	0x010a
        /*0fbe*/ 	.byte	0x3f
	.zero		1


	//   ....[51]....
        /*0fc0*/ 	.word	0x000159e0
        /*0fc4*/ 	.word	0x00000004
        /*0fc8*/ 	.word	0x00019c70
        /*0fcc*/ 	.short	0x0107
        /*0fce*/ 	.byte	0x3f
	.zero		1


	//   ....[52]....
        /*0fd0*/ 	.word	0x00015aa0
        /*0fd4*/ 	.word	0x00000004
        /*0fd8*/ 	.word	0x00019c70
        /*0fdc*/ 	.short	0x0101
        /*0fde*/ 	.byte	0x3f
	.zero		1


	//   ....[53]....
        /*0fe0*/ 	.word	0x00015af0
        /*0fe4*/ 	.word	0x00000004
        /*0fe8*/ 	.word	0x00019c40
        /*0fec*/ 	.short	0x010a
        /*0fee*/ 	.byte	0x3f
	.zero		1


	//   ....[54]....
        /*0ff0*/ 	.word	0x00015ea0
        /*0ff4*/ 	.word	0x00000004
        /*0ff8*/ 	.word	0x00019c30
        /*0ffc*/ 	.short	0x0107
        /*0ffe*/ 	.byte	0x3f
	.zero		1


	//   ....[55]....
        /*1000*/ 	.word	0x00015f70
        /*1004*/ 	.word	0x00000004
        /*1008*/ 	.word	0x00019c30
        /*100c*/ 	.short	0x0101
        /*100e*/ 	.byte	0x3f
	.zero		1


	//   ....[56]....
        /*1010*/ 	.word	0x00016960
        /*1014*/ 	.word	0x00000016
        /*1018*/ 	.word	0x00019c00
        /*101c*/ 	.short	0x0107
        /*101e*/ 	.byte	0x3f
	.zero		1


	//   ....[57]....
        /*1020*/ 	.word	0x00016a60
        /*1024*/ 	.word	0x00000016
        /*1028*/ 	.word	0x00019c00
        /*102c*/ 	.short	0x0101
        /*102e*/ 	.byte	0x3f
	.zero		1


	//   ....[58]....
        /*1030*/ 	.word	0x00016a80
        /*1034*/ 	.word	0x00000016
        /*1038*/ 	.word	0x00019c20
        /*103c*/ 	.short	0x010a
        /*103e*/ 	.byte	0x3f
	.zero		1


	//   ....[59]....
        /*1040*/ 	.word	0x00016e10
        /*1044*/ 	.word	0x00000000
        /*1048*/ 	.word	0x00019c80
        /*104c*/ 	.short	0x010a
        /*104e*/ 	.byte	0x3f
	.zero		1


	//   ....[60]....
        /*1050*/ 	.word	0x000171e0
        /*1054*/ 	.word	0x00000000
        /*1058*/ 	.word	0x00019c70
        /*105c*/ 	.short	0x0107
        /*105e*/ 	.byte	0x3f
	.zero		1


	//   ....[61]....
        /*1060*/ 	.word	0x000172a0
        /*1064*/ 	.word	0x00000000
        /*1068*/ 	.word	0x00019c70
        /*106c*/ 	.short	0x0101
        /*106e*/ 	.byte	0x3f
	.zero		1


	//   ....[62]....
        /*1070*/ 	.word	0x000172d0
        /*1074*/ 	.word	0x00000000
        /*1078*/ 	.word	0x00019c40
        /*107c*/ 	.short	0x010a
        /*107e*/ 	.byte	0x3f
	.zero		1


	//   ....[63]....
        /*1080*/ 	.word	0x00017620
        /*1084*/ 	.word	0x00000000
        /*1088*/ 	.word	0x00019c30
        /*108c*/ 	.short	0x0107
        /*108e*/ 	.byte	0x3f
	.zero		1


	//   ....[64]....
        /*1090*/ 	.word	0x000176e0
        /*1094*/ 	.word	0x00000000
        /*1098*/ 	.word	0x00019c30
        /*109c*/ 	.short	0x0101
        /*109e*/ 	.byte	0x3f
	.zero		1


	//   ....[65]....
        /*10a0*/ 	.word	0x00017770
        /*10a4*/ 	.word	0x00000002
        /*10a8*/ 	.word	0x00019c70
        /*10ac*/ 	.short	0x010a
        /*10ae*/ 	.byte	0x3f
	.zero		1


	//   ....[66]....
        /*10b0*/ 	.word	0x00017800
        /*10b4*/ 	.word	0x00000002
        /*10b8*/ 	.word	0x00019c60
        /*10bc*/ 	.short	0x010a
        /*10be*/ 	.byte	0x3f
	.zero		1


	//   ....[67]....
        /*10c0*/ 	.word	0x00017c70
        /*10c4*/ 	.word	0x00000002
        /*10c8*/ 	.word	0x00019c50
        /*10cc*/ 	.short	0x0101
        /*10ce*/ 	.byte	0x3f
	.zero		1


	//   ....[68]....
        /*10d0*/ 	.word	0x00017d00
        /*10d4*/ 	.word	0x00000002
        /*10d8*/ 	.word	0x00000000
        /*10dc*/ 	.short	0x0101
        /*10de*/ 	.byte	0x3f
	.zero		1


	//   ....[69]....
        /*10e0*/ 	.word	0x00017ec0
        /*10e4*/ 	.word	0x00000000
        /*10e8*/ 	.word	0x00019c70
        /*10ec*/ 	.short	0x010a
        /*10ee*/ 	.byte	0x3f
	.zero		1


	//   ....[70]....
        /*10f0*/ 	.word	0x00017f40
        /*10f4*/ 	.word	0x00000000
        /*10f8*/ 	.word	0x00019c60
        /*10fc*/ 	.short	0x010a
        /*10fe*/ 	.byte	0x3f
	.zero		1


	//   ....[71]....
        /*1100*/ 	.word	0x000183c0
        /*1104*/ 	.word	0x00000000
        /*1108*/ 	.word	0x00019c50
        /*110c*/ 	.short	0x0101
        /*110e*/ 	.byte	0x3f
	.zero		1


	//   ....[72]....
        /*1110*/ 	.word	0x00018480
        /*1114*/ 	.word	0x00000000
        /*1118*/ 	.word	0x00000000
        /*111c*/ 	.short	0x0101
        /*111e*/ 	.byte	0x3f
	.zero		1


	//   ....[73]....
        /*1120*/ 	.word	0x00018f60
        /*1124*/ 	.word	0x00000004
        /*1128*/ 	.word	0x00019c20
        /*112c*/ 	.short	0x010a
        /*112e*/ 	.byte	0x3f
	.zero		1


	//   ....[74]....
        /*1130*/ 	.word	0x000190d0
        /*1134*/ 	.word	0x00000005
        /*1138*/ 	.word	0x00019c40
        /*113c*/ 	.short	0x010a
        /*113e*/ 	.byte	0x3f
	.zero		1


	//   ....[75]....
        /*1140*/ 	.word	0x00019170
        /*1144*/ 	.word	0x00000017
        /*1148*/ 	.word	0x00019c40
        /*114c*/ 	.short	0x010a
        /*114e*/ 	.byte	0x3f
	.zero		1


	//   ....[76]....
        /*1150*/ 	.word	0x000191b0
        /*1154*/ 	.word	0x00000005
        /*1158*/ 	.word	0x00019c60
        /*115c*/ 	.short	0x010a
        /*115e*/ 	.byte	0x3f
	.zero		1


	//   ....[77]....
        /*1160*/ 	.word	0x000191f0
        /*1164*/ 	.word	0x00000017
        /*1168*/ 	.word	0x00019c60
        /*116c*/ 	.short	0x010a
        /*116e*/ 	.byte	0x3f
	.zero		1


	//   ....[78]....
        /*1170*/ 	.word	0x00019230
        /*1174*/ 	.word	0x00000005
        /*1178*/ 	.word	0x00019c80
        /*117c*/ 	.short	0x010a
        /*117e*/ 	.byte	0x3f
	.zero		1


	//   ....[79]....
        /*1180*/ 	.word	0x00019270
        /*1184*/ 	.word	0x00000017
        /*1188*/ 	.word	0x00019c80
        /*118c*/ 	.short	0x010a
        /*118e*/ 	.byte	0x3f
	.zero		1


	//   ....[80]....
        /*1190*/ 	.word	0x000192d0
        /*1194*/ 	.word	0x00000044
        /*1198*/ 	.word	0x00019c90
        /*119c*/ 	.short	0x010a
        /*119e*/ 	.byte	0x3f
	.zero		1


	//   ....[81]....
        /*11a0*/ 	.word	0x00019440
        /*11a4*/ 	.word	0x00000044
        /*11a8*/ 	.word	0x00019c90
        /*11ac*/ 	.short	0x010a
        /*11ae*/ 	.byte	0x3f
	.zero		1


	//   ....[82]....
        /*11b0*/ 	.word	0x000195c0
        /*11b4*/ 	.word	0x00000044
        /*11b8*/ 	.word	0x00019c90
        /*11bc*/ 	.short	0x010a
        /*11be*/ 	.byte	0x3f
	.zero		1


	//   ....[83]....
        /*11c0*/ 	.word	0x00019720
        /*11c4*/ 	.word	0x00000044
        /*11c8*/ 	.word	0x00019cb0
        /*11cc*/ 	.short	0x010a
        /*11ce*/ 	.byte	0x3f
	.zero		1


	//   ....[84]....
        /*11d0*/ 	.word	0x00019930
        /*11d4*/ 	.word	0x00000012
        /*11d8*/ 	.word	0x00019c00
        /*11dc*/ 	.short	0x010a
        /*11de*/ 	.byte	0x3f
	.zero		1


	//   ....[85]....
        /*11e0*/ 	.word	0x00019b50
        /*11e4*/ 	.word	0x00000012
        /*11e8*/ 	.word	0x00019c00
        /*11ec*/ 	.short	0x010a
        /*11ee*/ 	.byte	0x3f
	.zero		1


	//   ....[86]....
        /*11f0*/ 	.word	0x00019ba0
        /*11f4*/ 	.word	0x00000003
        /*11f8*/ 	.word	0x00019c30
        /*11fc*/ 	.short	0x010a
        /*11fe*/ 	.byte	0x3f
	.zero		1


	//   ....[87]....
        /*1200*/ 	.word	0x00019bf0
        /*1204*/ 	.word	0x00000000
        /*1208*/ 	.word	0x00019c30
        /*120c*/ 	.short	0x010a
        /*120e*/ 	.byte	0x3f
	.zero		1


	//   ....[88]....
        /*1210*/ 	.word	0x00019c40
        /*1214*/ 	.word	0x00000007
        /*1218*/ 	.word	0x00019c50
        /*121c*/ 	.short	0x010a
        /*121e*/ 	.byte	0x3f
	.zero		1


	//   ....[89]....
        /*1220*/ 	.word	0x00019c90
        /*1224*/ 	.word	0x00000004
        /*1228*/ 	.word	0x00019c50
        /*122c*/ 	.short	0x010a
        /*122e*/ 	.byte	0x3f
	.zero		1


	//   ....[90]....
        /*1230*/ 	.word	0x00019e30
        /*1234*/ 	.word	0x00000016
        /*1238*/ 	.word	0x00019c20
        /*123c*/ 	.short	0x010a
        /*123e*/ 	.byte	0x3f
	.zero		1


	//   ....[91]....
        /*1240*/ 	.word	0x00019e80
        /*1244*/ 	.word	0x00000007
        /*1248*/ 	.word	0x00019ca0
        /*124c*/ 	.short	0x010a
        /*124e*/ 	.byte	0x3f
	.zero		1


	//   ....[92]....
        /*1250*/ 	.word	0x00019ed0
        /*1254*/ 	.word	0x00000007
        /*1258*/ 	.word	0x00019cc0
        /*125c*/ 	.short	0x010a
        /*125e*/ 	.byte	0x3f
	.zero		1


	//   ....[93]....
        /*1260*/ 	.word	0x00019f20
        /*1264*/ 	.word	0x00000008
        /*1268*/ 	.word	0x00019ca0
        /*126c*/ 	.short	0x010a
        /*126e*/ 	.byte	0x3f
	.zero		1


	//   ....[94]....
        /*1270*/ 	.word	0x00019f70
        /*1274*/ 	.word	0x00000008
        /*1278*/ 	.word	0x00019cc0
        /*127c*/ 	.short	0x010a
        /*127e*/ 	.byte	0x3f
	.zero		1


	//   ....[95]....
        /*1280*/ 	.word	0x0001a0a0
        /*1284*/ 	.word	0x00000004
        /*1288*/ 	.word	0x00019c80
        /*128c*/ 	.short	0x010a
        /*128e*/ 	.byte	0x3f
	.zero		1


	//   ....[96]....
        /*1290*/ 	.word	0x0001a490
        /*1294*/ 	.word	0x00000004
        /*1298*/ 	.word	0x00019c40
        /*129c*/ 	.short	0x010a
        /*129e*/ 	.byte	0x3f
	.zero		1


	//   ....[97]....
        /*12a0*/ 	.word	0x0001ab30
        /*12a4*/ 	.word	0x00000016
        /*12a8*/ 	.word	0x00019c20
        /*12ac*/ 	.short	0x010a
        /*12ae*/ 	.byte	0x3f
	.zero		1


	//   ....[98]....
        /*12b0*/ 	.word	0x0001ab80
        /*12b4*/ 	.word	0x00000000
        /*12b8*/ 	.word	0x00019c80
        /*12bc*/ 	.short	0x010a
        /*12be*/ 	.byte	0x3f
	.zero		1


	//   ....[99]....
        /*12c0*/ 	.word	0x0001ae80
        /*12c4*/ 	.word	0x00000000
        /*12c8*/ 	.word	0x00019c40
        /*12cc*/ 	.short	0x010a
        /*12ce*/ 	.byte	0x3f
	.zero		1


	//   ....[100]....
        /*12d0*/ 	.word	0x0001b130
        /*12d4*/ 	.word	0x00000002
        /*12d8*/ 	.word	0x00019c70
        /*12dc*/ 	.short	0x010a
        /*12de*/ 	.byte	0x3f
	.zero		1


	//   ....[101]....
        /*12e0*/ 	.word	0x0001b180
        /*12e4*/ 	.word	0x00000002
        /*12e8*/ 	.word	0x00019c60
        /*12ec*/ 	.short	0x010a
        /*12ee*/ 	.byte	0x3f
	.zero		1


	//   ....[102]....
        /*12f0*/ 	.word	0x0001b1d0
        /*12f4*/ 	.word	0x00000000
        /*12f8*/ 	.word	0x00019c70
        /*12fc*/ 	.short	0x010a
        /*12fe*/ 	.byte	0x3f
	.zero		1


	//   ....[103]....
        /*1300*/ 	.word	0x0001b220
        /*1304*/ 	.word	0x00000000
        /*1308*/ 	.word	0x00019c60
        /*130c*/ 	.short	0x010a
        /*130e*/ 	.byte	0x3f
	.zero		1


	//   ....[104]....
        /*1310*/ 	.word	0x0001bc70
        /*1314*/ 	.word	0x00000004
        /*1318*/ 	.word	0x00019c20
        /*131c*/ 	.short	0x010a
        /*131e*/ 	.byte	0x3f
	.zero		1


	//   ....[105]....
        /*1320*/ 	.word	0x0001be10
        /*1324*/ 	.word	0x00000005
        /*1328*/ 	.word	0x00019c40
        /*132c*/ 	.short	0x010a
        /*132e*/ 	.byte	0x3f
	.zero		1


	//   ....[106]....
        /*1330*/ 	.word	0x0001be60
        /*1334*/ 	.word	0x00000017
        /*1338*/ 	.word	0x00019c40
        /*133c*/ 	.short	0x010a
        /*133e*/ 	.byte	0x3f
	.zero		1


	//   ....[107]....
        /*1340*/ 	.word	0x0001beb0
        /*1344*/ 	.word	0x00000005
        /*1348*/ 	.word	0x00019c60
        /*134c*/ 	.short	0x010a
        /*134e*/ 	.byte	0x3f
	.zero		1


	//   ....[108]....
        /*1350*/ 	.word	0x0001bf00
        /*1354*/ 	.word	0x00000017
        /*1358*/ 	.word	0x00019c60
        /*135c*/ 	.short	0x010a
        /*135e*/ 	.byte	0x3f
	.zero		1


	//   ....[109]....
        /*1360*/ 	.word	0x0001bf50
        /*1364*/ 	.word	0x00000005
        /*1368*/ 	.word	0x00019c80
        /*136c*/ 	.short	0x010a
        /*136e*/ 	.byte	0x3f
	.zero		1


	//----- nvinfo : EIATTR_NUM_MBARRIERS
	.align		4
.L_1194:
        /*1370*/ 	.byte	0x03, 0x38
        /*1372*/ 	.short	0x0016


	//----- nvinfo : EIATTR_EXIT_INSTR_OFFSETS
	.align		4
        /*1374*/ 	.byte	0x04, 0x1c
        /*1376*/ 	.short	(.L_1196 - .L_1195)


	//   ....[0]....
.L_1195:
        /*1378*/ 	.word	0x000192c0


	//----- nvinfo : EIATTR_MAX_THREADS
	.align		4
.L_1196:
        /*137c*/ 	.byte	0x04, 0x05
        /*137e*/ 	.short	(.L_1198 - .L_1197)
.L_1197:
        /*1380*/ 	.word	0x00000200
        /*1384*/ 	.word	0x00000001
        /*1388*/ 	.word	0x00000001


	//----- nvinfo : EIATTR_CRS_STACK_SIZE
	.align		4
.L_1198:
        /*138c*/ 	.byte	0x04, 0x1e
        /*138e*/ 	.short	(.L_1200 - .L_1199)
.L_1199:
        /*1390*/ 	.word	0x00000000


	//----- nvinfo : EIATTR_CBANK_PARAM_SIZE
	.align		4
.L_1200:
        /*1394*/ 	.byte	0x03, 0x19
        /*1396*/ 	.short	0x0af0


	//----- nvinfo : EIATTR_PARAM_CBANK
	.align		4
        /*1398*/ 	.byte	0x04, 0x0a
        /*139a*/ 	.short	(.L_1202 - .L_1201)
	.align		4
.L_1201:
        /*139c*/ 	.word	index@(.nv.constant0._ZN7cutlass13device_kernelIN5flash11enable_sm90INS1_16FlashAttnFwdSm90INS1_25CollectiveMainloopFwdSm90ILi2EN4cute5tupleIJNS5_1CILi1EEES8_S8_EEENS6_IJNS7_ILi192EEENS7_ILi128EEENS7_ILi96EEEEEELi96ENS_12float_e4m3_tEfNS_4arch4Sm90ELb0ELb0ELb0ELb1ELb1ELb1ELb0ELb1ELb1ELb1ELb0ELb0EEENS1_21CollectiveEpilogueFwdINS6_IJSA_SC_SB_EEES9_NS_10bfloat16_tESG_Li384ELb1ELb1ELb0ELb1EEENS1_36VarlenDynamicPersistentTileSchedulerILi192ELi128ELi384ELi128ELb0ELb1ELb1ELb0ELb1ELb1EEEEEEEEEvNT_6ParamsE)
        /*13a0*/ 	.short	0x0210
        /*13a2*/ 	.short	0x0af0


	//----- nvinfo : EIATTR_SW_WAR
	.align		4
.L_1202:
        /*13a4*/ 	.byte	0x04, 0x36
        /*13a6*/ 	.short	(.L_1204 - .L_1203)
.L_1203:
        /*13a8*/ 	.word	0x00000008
.L_1204:


//--------------------- .nv.info._ZN7cutlass13device_kernelIN5flash11enable_sm90INS1_16FlashAttnFwdSm90INS1_25CollectiveMainloopFwdSm90ILi2EN4cute5tupleIJNS5_1CILi1EEES8_S8_EEENS6_IJNS7_ILi192EEENS7_ILi128EEENS7_ILi96EEEEEELi96ENS_12float_e4m3_tEfNS_4arch4Sm90ELb0ELb1ELb0ELb0ELb1ELb0ELb0ELb1ELb1ELb1ELb0ELb0EEENS1_21CollectiveEpilogueFwdINS6_IJSA_SC_SB_EEES9_NS_10bfloat16_tESG_Li384ELb0ELb1ELb0ELb1EEENS1_30DynamicPersistentTileSchedulerILi384ELi128ELb0ELb1ELb1EEEEEEEEEvNT_6ParamsE --------------------------
	.section	.nv.info._ZN7cutlass13device_kernelIN5flash11enable_sm90INS1_16FlashAttnFwdSm90INS1_25CollectiveMainloopFwdSm90ILi2EN4cute5tupleIJNS5_1CILi1EEES8_S8_EEENS6_IJNS7_ILi192EEENS7_ILi128EEENS7_ILi96EEEEEELi96ENS_12float_e4m3_tEfNS_4arch4Sm90ELb0ELb1ELb0ELb0ELb1ELb0ELb0ELb1ELb1ELb1ELb0ELb0EEENS1_21CollectiveEpilogueFwdINS6_IJSA_SC_SB_EEES9_NS_10bfloat16_tESG_Li384ELb0ELb1ELb0ELb1EEENS1_30DynamicPersistentTileSchedulerILi384ELi128ELb0ELb1ELb1EEEEEEEEEvNT_6ParamsE,"",@"SHT_CUDA_INFO"
	.sectionflags	@""
	.align	4


	//----- nvinfo : EIATTR_CUDA_API_VERSION
	.align		4
        /*0000*/ 	.byte	0x04, 0x37
        /*0002*/ 	.short	(.L_1206 - .L_1205)
.L_1205:
        /*0004*/ 	.word	0x00000082


	//----- nvinfo : EIATTR_KPARAM_INFO
	.align		4
.L_1206:
        /*0008*/ 	.byte	0x04, 0x17
        /*000a*/ 	.short	(.L_1208 - .L_1207)
.L_1207:
        /*000c*/ 	.word	0x00000000
        /*0010*/ 	.short	0x0000
        /*0012*/ 	.short	0x0070
        /*0014*/ 	.byte	0x00, 0xf0, 0x01, 0x2a


	//----- nvinfo : EIATTR_SPARSE_MMA_MASK
	.align		4
.L_1208:
        /*0018*/ 	.byte	0x03, 0x50
        /*001a*/ 	.short	0x0000


	//----- nvinfo : EIATTR_MAXREG_COUNT
	.align		4
        /*001c*/ 	.byte	0x03, 0x1b
        /*001e*/ 	.short	0x0080


	//----- nvinfo : EIATTR_NUM_BARRIERS
	.align		4
        /*0020*/ 	.byte	0x02, 0x4c
        /*0022*/ 	.byte	0x09
	.zero		1


	//----- nvinfo : EIATTR_EXTERNS
	.align		4
        /*0024*/ 	.byte	0x04, 0x0f
        /*0026*/ 	.short	(.L_1210 - .L_1209)


	//   ....[0]....
	.align		4
.L_1209:
        /*0028*/ 	.word	index@(__assertfail)


	//----- nvinfo : EIATTR_ANNOTATIONS
	.align		4
.L_1210:
        /*002c*/ 	.byte	0x04, 0x55
        /*002e*/ 	.short	(.L_1212 - .L_1211)


	//   ....[0]....
.L_1211:
        /* <DEDUP_REMOVED lines=17> */


	//----- nvinfo : EIATTR_MERCURY_ISA_VERSION
	.align		4
.L_1212:
        /*0130*/ 	.byte	0x03, 0x5f
        /*0132*/ 	.short	0x0101


	//----- nvinfo : EIATTR_INT_WARP_WIDE_INSTR_OFFSETS
	.align		4
        /*0134*/ 	.byte	0x04, 0x31
        /*0136*/ 	.short	(.L_1214 - .L_1213)


	//   ....[0]....
.L_1213:
        /*0138*/ 	.word	0x000000c0


	//   ....[1]....
        /*013c*/ 	.word	0x000000d0


	//   ....[2]....
        /*0140*/ 	.word	0x00000170


	//   ....[3]....
        /*0144*/ 	.word	0x0000fbe0


	//   ....[4]....
        /*0148*/ 	.word	0x0000fc70


	//   ....[5]....
        /*014c*/ 	.word	0x00012a80


	//   ....[6]....
        /*0150*/ 	.word	0x00012b10


	//----- nvinfo : EIATTR_COOP_GROUP_MASK_REGIDS
	.align		4
.L_1214:
        /*0154*/ 	.byte	0x04, 0x29
        /*0156*/ 	.short	(.L_1216 - .L_1215)


	//   ....[0]....
.L_1215:
        /*0158*/ 	.word	0xffffffff


	//   ....[1]....
        /*015c*/ 	.word	0xffffffff


	//   ....[2]....
        /*0160*/ 	.word	0xffffffff


	//   ....[3]....
        /*0164*/ 	.word	0xffffffff


	//   ....[4]....
        /*0168*/ 	.word	0xffffffff


	//   ....[5]....
        /*016c*/ 	.word	0xffffffff


	//   ....[6]....
        /*0170*/ 	.word	0xffffffff


	//   ....[7]....
        /*0174*/ 	.word	0xffffffff


	//   ....[8]....
        /*0178*/ 	.word	0xffffffff


	//   ....[9]....
        /*017c*/ 	.word	0xffffffff


	//   ....[10]....
        /*0180*/ 	.word	0xffffffff


	//   ....[11]....
        /*0184*/ 	.word	0xffffffff


	//   ....[12]....
        /*0188*/ 	.word	0xffffffff


	//   ....[13]....
        /*018c*/ 	.word	0xffffffff


	//   ....[14]....
        /*0190*/ 	.word	0xffffffff


	//   ....[15]....
        /*0194*/ 	.word	0xffffffff


	//   ....[16]....
        /*0198*/ 	.word	0xffffffff


	//   ....[17]....
        /*019c*/ 	.word	0xffffffff


	//   ....[18]....
        /*01a0*/ 	.word	0xffffffff


	//   ....[19]....
        /*01a4*/ 	.word	0xffffffff


	//   ....[20]....
        /*01a8*/ 	.word	0xffffffff


	//   ....[21]....
        /*01ac*/ 	.word	0xffffffff


	//   ....[22]....
        /*01b0*/ 	.word	0xffffffff


	//   ....[23]....
        /*01b4*/ 	.word	0xffffffff


	//   ....[24]....
        /*01b8*/ 	.word	0xffffffff


	//   ....[25]....
        /*01bc*/ 	.word	0xffffffff


	//   ....[26]....
        /*01c0*/ 	.word	0xffffffff


	//   ....[27]....
        /*01c4*/ 	.word	0xffffffff


	//   ....[28]....
        /*01c8*/ 	.word	0xffffffff


	//   ....[29]....
        /*01cc*/ 	.word	0xffffffff


	//   ....[30]....
        /*01d0*/ 	.word	0xffffffff


	//   ....[31]....
        /*01d4*/ 	.word	0xffffffff


	//   ....[32]....
        /*01d8*/ 	.word	0xffffffff


	//   ....[33]....
        /*01dc*/ 	.word	0xffffffff


	//   ....[34]....
        /*01e0*/ 	.word	0xffffffff


	//   ....[35]....
        /*01e4*/ 	.word	0xffffffff


	//   ....[36]....
        /*01e8*/ 	.word	0xffffffff


	//   ....[37]....
        /*01ec*/ 	.word	0xffffffff


	//   ....[38]....
        /*01f0*/ 	.word	0xffffffff


	//   ....[39]....
        /*01f4*/ 	.word	0xffffffff


	//   ....[40]....
        /*01f8*/ 	.word	0xffffffff


	//   ....[41]....
        /*01fc*/ 	.word	0xffffffff


	//   ....[42]....
        /*0200*/ 	.word	0xffffffff


	//   ....[43]....
        /*0204*/ 	.word	0xffffffff


	//   ....[44]....
        /*0208*/ 	.word	0xffffffff


	//   ....[45]....
        /*020c*/ 	.word	0xffffffff


	//   ....[46]....
        /*0210*/ 	.word	0xffffffff


	//   ....[47]....
        /*0214*/ 	.word	0xffffffff


	//   ....[48]....
        /*0218*/ 	.word	0xffffffff


	//   ....[49]....
        /*021c*/ 	.word	0xffffffff


	//   ....[50]....
        /*0220*/ 	.word	0xffffffff


	//   ....[51]....
        /*0224*/ 	.word	0xffffffff


	//   ....[52]....
        /*0228*/ 	.word	0xffffffff


	//   ....[53]....
        /*022c*/ 	.word	0xffffffff


	//   ....[54]....
        /*0230*/ 	.word	0xffffffff


	//   ....[55]....
        /*0234*/ 	.word	0xffffffff


	//   ....[56]....
        /*0238*/ 	.word	0xffffffff


	//   ....[57]....
        /*023c*/ 	.word	0xffffffff


	//   ....[58]....
        /*0240*/ 	.word	0xffffffff


	//   ....[59]....
        /*0244*/ 	.word	0xffffffff


	//   ....[60]....
        /*0248*/ 	.word	0xffffffff


	//   ....[61]....
        /*024c*/ 	.word	0xffffffff


	//   ....[62]....
        /*0250*/ 	.word	0xffffffff


	//   ....[63]....
        /*0254*/ 	.word	0xffffffff


	//   ....[64]....
        /*0258*/ 	.word	0xffffffff


	//   ....[65]....
        /*025c*/ 	.word	0xffffffff


	//   ....[66]....
        /*0260*/ 	.word	0xffffffff


	//   ....[67]....
        /*0264*/ 	.word	0xffffffff


	//   ....[68]....
        /*0268*/ 	.word	0xffffffff


	//   ....[69]....
        /*026c*/ 	.word	0xffffffff


	//   ....[70]....
        /*0270*/ 	.word	0xffffffff


	//   ....[71]....
        /*0274*/ 	.word	0xffffffff


	//   ....[72]....
        /*0278*/ 	.word	0xffffffff


	//   ....[73]....
        /*027c*/ 	.word	0xffffffff


	//   ....[74]....
        /*0280*/ 	.word	0xffffffff


	//   ....[75]....
        /*0284*/ 	.word	0xffffffff


	//   ....[76]....
        /*0288*/ 	.word	0xffffffff


	//   ....[77]....
        /*028c*/ 	.word	0xffffffff


	//   ....[78]....
        /*0290*/ 	.word	0xffffffff


	//   ....[79]....
        /*0294*/ 	.word	0xffffffff


	//   ....[80]....
        /*0298*/ 	.word	0xffffffff


	//   ....[81]....
        /*029c*/ 	.word	0xffffffff


	//   ....[82]....
        /*02a0*/ 	.word	0xffffffff


	//   ....[83]....
        /*02a4*/ 	.word	0xffffffff


	//   ....[84]....
        /*02a8*/ 	.word	0xffffffff


	//   ....[85]....
        /*02ac*/ 	.word	0xffffffff


	//   ....[86]....
        /*02b0*/ 	.word	0xffffffff


	//   ....[87]....
        /*02b4*/ 	.word	0xffffffff


	//   ....[88]....
        /*02b8*/ 	.word	0xffffffff


	//   ....[89]....
        /*02bc*/ 	.word	0xffffffff


	//   ....[90]....
        /*02c0*/ 	.word	0xffffffff


	//   ....[91]....
        /*02c4*/ 	.word	0xffffffff


	//   ....[92]....
        /*02c8*/ 	.word	0xffffffff


	//   ....[93]....
        /*02cc*/ 	.word	0xffffffff


	//   ....[94]....
        /*02d0*/ 	.word	0x0500000f


	//   ....[95]....
        /*02d4*/ 	.word	0x0500000f


	//   ....[96]....
        /*02d8*/ 	.word	0x0500000f


	//   ....[97]....
        /*02dc*/ 	.word	0x0500000f


	//   ....[98]....
        /*02e0*/ 	.word	0x0500000f


	//   ....[99]....
        /*02e4*/ 	.word	0x0500000f


	//   ....[100]....
        /*02e8*/ 	.word	0x0500000f


	//   ....[101]....
        /*02ec*/ 	.word	0x0500000f


	//   ....[102]....
        /*02f0*/ 	.word	0x0500000f


	//   ....[103]....
        /*02f4*/ 	.word	0x0500000f


	//   ....[104]....
        /*02f8*/ 	.word	0x0500000f


	//   ....[105]....
        /*02fc*/ 	.word	0x0500000f


	//   ....[106]....
        /*0300*/ 	.word	0x0500000f


	//   ....[107]....
        /*0304*/ 	.word	0x0500000f


	//   ....[108]....
        /*0308*/ 	.word	0x0500000f


	//   ....[109]....
        /*030c*/ 	.word	0x0500000f


	//   ....[110]....
        /*0310*/ 	.word	0x0500000f


	//   ....[111]....
        /*0314*/ 	.word	0x0500000f


	//   ....[112]....
        /*0318*/ 	.word	0x0500000f


	//   ....[113]....
        /*031c*/ 	.word	0x0500000f


	//   ....[114]....
        /*0320*/ 	.word	0x0500000f


	//   ....[115]....
        /*0324*/ 	.word	0x0500000f


	//   ....[116]....
        /*0328*/ 	.word	0x0500000f


	//   ....[117]....
        /*032c*/ 	.word	0x0500000f


	//----- nvinfo : EIATTR_COOP_GROUP_INSTR_OFFSETS
	.align		4
.L_1216:
        /*0330*/ 	.byte	0x04, 0x28
        /*0332*/ 	.short	(.L_1218 - .L_1217)


	//   ....[0]....
.L_1217:
        /*0334*/ 	.word	0x00000070


	//   ....[1]....
        /*0338*/ 	.word	0x000000b0


	//   ....[2]....
        /*033c*/ 	.word	0x000002d0


	//   ....[3]....
        /*0340*/ 	.word	0x00000430


	//   ....[4]....
        /*0344*/ 	.word	0x00000550


	//   ....[5]....
        /*0348*/ 	.word	0x000006b0


	//   ....[6]....
        /*034c*/ 	.word	0x00001980


	//   ....[7]....
        /*0350*/ 	.word	0x00001ff0


	//   ....[8]....
        /*0354*/ 	.word	0x00002d80


	//   ....[9]....
        /*0358*/ 	.word	0x000035b0


	//   ....[10]....
        /*035c*/ 	.word	0x000036c0


	//   ....[11]....
        /*0360*/ 	.word	0x00003f80


	//   ....[12]....
        /*0364*/ 	.word	0x00003ff0


	//   ....[13]....
        /*0368*/ 	.word	0x000053c0


	//   ....[14]....
        /*036c*/ 	.word	0x000055e0


	//   ....[15]....
        /*0370*/ 	.word	0x000061d0


	//   ....[16]....
        /*0374*/ 	.word	0x000062d0


	//   ....[17]....
        /*0378*/ 	.word	0x00006b40


	//   ....[18]....
        /*037c*/ 	.word	0x00006bc0


	//   ....[19]....
        /*0380*/ 	.word	0x00008620


	//   ....[20]....
        /*0384*/ 	.word	0x00008630


	//   ....[21]....
        /*0388*/ 	.word	0x00008660


	//   ....[22]....
        /*038c*/ 	.word	0x00008670


	//   ....[23]....
        /*0390*/ 	.word	0x00009ef0


	//   ....[24]....
        /*0394*/ 	.word	0x0000a110


	//   ....[25]....
        /*0398*/ 	.word	0x0000ad00


	//   ....[26]....
        /*039c*/ 	.word	0x0000ae00


	//   ....[27]....
        /*03a0*/ 	.word	0x0000b650


	//   ....[28]....
        /*03a4*/ 	.word	0x0000b6e0


	//   ....[29]....
        /*03a8*/ 	.word	0x0000c950


	//   ....[30]....
        /*03ac*/ 	.word	0x0000c970


	//   ....[31]....
        /*03b0*/ 	.word	0x0000c9e0


	//   ....[32]....
        /*03b4*/ 	.word	0x0000c9f0


	//   ....[33]....
        /*03b8*/ 	.word	0x0000da30


	//   ....[34]....
        /*03bc*/ 	.word	0x0000da40


	//   ....[35]....
        /*03c0*/ 	.word	0x0000da50


	//   ....[36]....
        /*03c4*/ 	.word	0x0000da60


	//   ....[37]....
        /*03c8*/ 	.word	0x0000da70


	//   ....[38]....
        /*03cc*/ 	.word	0x0000da80


	//   ....[39]....
        /*03d0*/ 	.word	0x0000da90


	//   ....[40]....
        /*03d4*/ 	.word	0x0000daa0


	//   ....[41]....
        /*03d8*/ 	.word	0x0000dab0


	//   ....[42]....
        /*03dc*/ 	.word	0x0000dad0


	//   ....[43]....
        /*03e0*/ 	.word	0x0000dae0


	//   ....[44]....
        /*03e4*/ 	.word	0x0000daf0


	//   ....[45]....
        /*03e8*/ 	.word	0x0000db10


	//   ....[46]....
        /*03ec*/ 	.word	0x0000db20


	//   ....[47]....
        /*03f0*/ 	.word	0x0000db50


	//   ....[48]....
        /*03f4*/ 	.word	0x0000db60


	//   ....[49]....
        /*03f8*/ 	.word	0x0000db70


	//   ....[50]....
        /*03fc*/ 	.word	0x0000db80


	//   ....[51]....
        /*0400*/ 	.word	0x0000db90


	//   ....[52]....
        /*0404*/ 	.word	0x0000dba0


	//   ....[53]....
        /*0408*/ 	.word	0x0000dbb0


	//   ....[54]....
        /*040c*/ 	.word	0x0000dbc0


	//   ....[55]....
        /*0410*/ 	.word	0x0000dbd0


	//   ....[56]....
        /*0414*/ 	.word	0x0000dbe0


	//   ....[57]....
        /*0418*/ 	.word	0x0000dce0


	//   ....[58]....
        /*041c*/ 	.word	0x0000dd10


	//   ....[59]....
        /*0420*/ 	.word	0x0000de60


	//   ....[60]....
        /*0424*/ 	.word	0x0000dea0


	//   ....[61]....
        /*0428*/ 	.word	0x0000e1d0


	//   ....[62]....
        /*042c*/ 	.word	0x0000e200


	//   ....[63]....
        /*0430*/ 	.word	0x0000e320


	//   ....[64]....
        /*0434*/ 	.word	0x0000e340


	//   ....[65]....
        /*0438*/ 	.word	0x0000ea20


	//   ....[66]....
        /*043c*/ 	.word	0x0000ea30


	//   ....[67]....
        /*0440*/ 	.word	0x0000eb30


	//   ....[68]....
        /*0444*/ 	.word	0x0000eb50


	//   ....[69]....
        /*0448*/ 	.word	0x0000ed10


	//   ....[70]....
        /*044c*/ 	.word	0x00010820


	//   ....[71]....
        /*0450*/ 	.word	0x00010840


	//   ....[72]....
        /*0454*/ 	.word	0x00010850


	//   ....[73]....
        /*0458*/ 	.word	0x000108f0


	//   ....[74]....
        /*045c*/ 	.word	0x00010c80


	//   ....[75]....
        /*0460*/ 	.word	0x00010c90


	//   ....[76]....
        /*0464*/ 	.word	0x00010ca0


	//   ....[77]....
        /*0468*/ 	.word	0x00010cb0


	//   ....[78]....
        /*046c*/ 	.word	0x00011500


	//   ....[79]....
        /*0470*/ 	.word	0x00011520


	//   ....[80]....
        /*0474*/ 	.word	0x00011540


	//   ....[81]....
        /*0478*/ 	.word	0x00011550


	//   ....[82]....
        /*047c*/ 	.word	0x00011560


	//   ....[83]....
        /*0480*/ 	.word	0x00011660


	//   ....[84]....
        /*0484*/ 	.word	0x00011dc0


	//   ....[85]....
        /*0488*/ 	.word	0x00011de0


	//   ....[86]....
        /*048c*/ 	.word	0x00011e00


	//   ....[87]....
        /*0490*/ 	.word	0x00011e60


	//   ....[88]....
        /*0494*/ 	.word	0x000121f0


	//   ....[89]....
        /*0498*/ 	.word	0x00012200


	//   ....[90]....
        /*049c*/ 	.word	0x00012210


	//   ....[91]....
        /*04a0*/ 	.word	0x00012270


	//   ....[92]....
        /*04a4*/ 	.word	0x000132e0


	//   ....[93]....
        /*04a8*/ 	.word	0x00013480


	//   ....[94]....
        /*04ac*/ 	.word	0x00013b50


	//   ....[95]....
        /*04b0*/ 	.word	0x00013c30


	//   ....[96]....
        /*04b4*/ 	.word	0x00013cd0


	//   ....[97]....
        /*04b8*/ 	.word	0x00013d30


	//   ....[98]....
        /*04bc*/ 	.word	0x00013e10


	//   ....[99]....
        /*04c0*/ 	.word	0x00013f60


	//   ....[100]....
        /*04c4*/ 	.word	0x00013ff0


	//   ....[101]....
        /*04c8*/ 	.word	0x00014050


	//   ....[102]....
        /*04cc*/ 	.word	0x000140f0


	//   ....[103]....
        /*04d0*/ 	.word	0x000141f0


	//   ....[104]....
        /*04d4*/ 	.word	0x00014250


	//   ....[105]....
        /*04d8*/ 	.word	0x000142b0


	//   ....[106]....
        /*04dc*/ 	.word	0x00014350


	//   ....[107]....
        /*04e0*/ 	.word	0x00014410


	//   ....[108]....
        /*04e4*/ 	.word	0x00014490


	//   ....[109]....
        /*04e8*/ 	.word	0x00014640


	//   ....[110]....
        /*04ec*/ 	.word	0x000146f0


	//   ....[111]....
        /*04f0*/ 	.word	0x000147a0


	//   ....[112]....
        /*04f4*/ 	.word	0x00014850


	//   ....[113]....
        /*04f8*/ 	.word	0x00014940


	//   ....[114]....
        /*04fc*/ 	.word	0x000149d0


	//   ....[115]....
        /*0500*/ 	.word	0x00014a30


	//   ....[116]....
        /*0504*/ 	.word	0x00014b00


	//   ....[117]....
        /*0508*/ 	.word	0x00014d60


	//----- nvinfo : EIATTR_REG_RECONFIG
	.align		4
.L_1218:
        /*050c*/ 	.byte	0x01, 0x54
	.zero		2


	//----- nvinfo : EIATTR_SYSCALL_OFFSETS
	.align		4
        /*0510*/ 	.byte	0x04, 0x46
        /*0512*/ 	.short	(.L_1220 - .L_1219)


	//   ....[0]....
.L_1219:
        /*0514*/ 	.word	0x00001b60


	//   ....[1]....
        /*0518*/ 	.word	0x0000fde0


	//   ....[2]....
        /*051c*/ 	.word	0x0000ff50


	//   ....[3]....
        /*0520*/ 	.word	0x000100a0


	//   ....[4]....
        /*0524*/ 	.word	0x000101e0


	//   ....[5]....
        /*0528*/ 	.word	0x00010ff0


	//----- nvinfo : EIATTR_MBARRIER_INSTR_OFFSETS
	.align		4
.L_1220:
        /*052c*/ 	.byte	0x04, 0x39
        /*052e*/ 	.short	(.L_1222 - .L_1221)


	//   ....[0]....
.L_1221:
        /*0530*/ 	.word	0x00000180
        /*0534*/ 	.word	0x000000ff
        /*0538*/ 	.word	0x00019c00
        /*053c*/ 	.short	0x0100
        /*053e*/ 	.byte	0x08
	.zero		1


	//   ....[1]....
        /*0540*/ 	.word	0x00000190
        /*0544*/ 	.word	0x000000ff
        /*0548*/ 	.word	0x00019c20
        /*054c*/ 	.short	0x0100
        /*054e*/ 	.byte	0x08
	.zero		1


	//   ....[2]....
        /*0550*/ 	.word	0x00000280
        /*0554*/ 	.word	0x000000ff
        /*0558*/ 	.word	0x00019c30
        /*055c*/ 	.short	0x0100
        /*055e*/ 	.byte	0x08
	.zero		1


	//   ....[3]....
        /*0560*/ 	.word	0x00000290
        /*0564*/ 	.word	0x000000ff
        /*0568*/ 	.word	0x00019c40
        /*056c*/ 	.short	0x0100
        /*056e*/ 	.byte	0x08
	.zero		1


	//   ....[4]....
        /*0570*/ 	.word	0x000002a0
        /*0574*/ 	.word	0x000000ff
        /*0578*/ 	.word	0x00019c38
        /*057c*/ 	.short	0x0100
        /*057e*/ 	.byte	0x08
	.zero		1


	//   ....[5]....
        /*0580*/ 	.word	0x000002b0
        /*0584*/ 	.word	0x000000ff
        /*0588*/ 	.word	0x00019c48
        /*058c*/ 	.short	0x0100
        /*058e*/ 	.byte	0x08
	.zero		1


	//   ....[6]....
        /*0590*/ 	.word	0x000003e0
        /*0594*/ 	.word	0x000000ff
        /*0598*/ 	.word	0x00019c50
        /*059c*/ 	.short	0x0100
        /*059e*/ 	.byte	0x08
	.zero		1


	//   ....[7]....
        /*05a0*/ 	.word	0x000003f0
        /*05a4*/ 	.word	0x000000ff
        /*05a8*/ 	.word	0x00019c60
        /*05ac*/ 	.short	0x0100
        /*05ae*/ 	.byte	0x08
	.zero		1


	//   ....[8]....
        /*05b0*/ 	.word	0x00000400
        /*05b4*/ 	.word	0x000000ff
        /*05b8*/ 	.word	0x00019c58
        /*05bc*/ 	.short	0x0100
        /*05be*/ 	.byte	0x08
	.zero		1


	//   ....[9]....
        /*05c0*/ 	.word	0x00000410
        /*05c4*/ 	.word	0x000000ff
        /*05c8*/ 	.word	0x00019c68
        /*05cc*/ 	.short	0x0100
        /*05ce*/ 	.byte	0x08
	.zero		1


	//   ....[10]....
        /*05d0*/ 	.word	0x00000500
        /*05d4*/ 	.word	0x000000ff
        /*05d8*/ 	.word	0x00019c70
        /*05dc*/ 	.short	0x0100
        /*05de*/ 	.byte	0x06
	.zero		1


	//   ....[11]....
        /*05e0*/ 	.word	0x00000510
        /*05e4*/ 	.word	0x000000ff
        /*05e8*/ 	.word	0x00019c80
        /*05ec*/ 	.short	0x0100
        /*05ee*/ 	.byte	0x06
	.zero		1


	//   ....[12]....
        /*05f0*/ 	.word	0x00000520
        /*05f4*/ 	.word	0x000000ff
        /*05f8*/ 	.word	0x00019c78
        /*05fc*/ 	.short	0x0100
        /*05fe*/ 	.byte	0x06
	.zero		1


	//   ....[13]....
        /*0600*/ 	.word	0x00000530
        /*0604*/ 	.word	0x000000ff
        /*0608*/ 	.word	0x00019c88
        /*060c*/ 	.short	0x0100
        /*060e*/ 	.byte	0x06
	.zero		1


	//   ....[14]....
        /*0610*/ 	.word	0x00000660
        /*0614*/ 	.word	0x000000ff
        /*0618*/ 	.word	0x00019c90
        /*061c*/ 	.short	0x0100
        /*061e*/ 	.byte	0x08
	.zero		1


	//   ....[15]....
        /*0620*/ 	.word	0x00000670
        /*0624*/ 	.word	0x000000ff
        /*0628*/ 	.word	0x00019ca0
        /*062c*/ 	.short	0x0100
        /*062e*/ 	.byte	0x08
	.zero		1


	//   ....[16]....
        /*0630*/ 	.word	0x00000680
        /*0634*/ 	.word	0x000000ff
        /*0638*/ 	.word	0x00019c98
        /*063c*/ 	.short	0x0100
        /*063e*/ 	.byte	0x08
	.zero		1


	//   ....[17]....
        /*0640*/ 	.word	0x00000690
        /*0644*/ 	.word	0x000000ff
        /*0648*/ 	.word	0x00019ca8
        /*064c*/ 	.short	0x0100
        /*064e*/ 	.byte	0x08
	.zero		1


	//   ....[18]....
        /*0650*/ 	.word	0x000007e0
        /*0654*/ 	.word	0x000000ff
        /*0658*/ 	.word	0x00019cb0
        /*065c*/ 	.short	0x0100
        /*065e*/ 	.byte	0x08
	.zero		1


	//   ....[19]....
        /*0660*/ 	.word	0x000007f0
        /*0664*/ 	.word	0x000000ff
        /*0668*/ 	.word	0x00019cc0
        /*066c*/ 	.short	0x0100
        /*066e*/ 	.byte	0x08
	.zero		1


	//   ....[20]....
        /*0670*/ 	.word	0x00000800
        /*0674*/ 	.word	0x000000ff
        /*0678*/ 	.word	0x00019cb8
        /*067c*/ 	.short	0x0100
        /*067e*/ 	.byte	0x08
	.zero		1


	//   ....[21]....
        /*0680*/ 	.word	0x00000810
        /*0684*/ 	.word	0x000000ff
        /*0688*/ 	.word	0x00019cc8
        /*068c*/ 	.short	0x0100
        /*068e*/ 	.byte	0x08
	.zero		1


	//   ....[22]....
        /*0690*/ 	.word	0x00001be0
        /*0694*/ 	.word	0x000000ff
        /*0698*/ 	.word	0x00019c00
        /*069c*/ 	.short	0x010a
        /*069e*/ 	.byte	0x2e
	.zero		1


	//   ....[23]....
        /*06a0*/ 	.word	0x00001c60
        /*06a4*/ 	.word	0x00000003
        /*06a8*/ 	.word	0x00019c30
        /*06ac*/ 	.short	0x010a
        /*06ae*/ 	.byte	0x3f
	.zero		1


	//   ....[24]....
        /*06b0*/ 	.word	0x00001ca0
        /*06b4*/ 	.word	0x00000003
        /*06b8*/ 	.word	0x00019c30
        /*06bc*/ 	.short	0x010a
        /*06be*/ 	.byte	0x3f
	.zero		1


	//   ....[25]....
        /*06c0*/ 	.word	0x00002000
        /*06c4*/ 	.word	0x000000ff
        /*06c8*/ 	.word	0x00000000
        /*06cc*/ 	.short	0x0101
        /*06ce*/ 	.byte	0x06
	.zero		1


	//   ....[26]....
        /*06d0*/ 	.word	0x00004f00
        /*06d4*/ 	.word	0x000000ff
        /*06d8*/ 	.word	0x00019c30
        /*06dc*/ 	.short	0x010a
        /*06de*/ 	.byte	0x13
	.zero		1


	//   ....[27]....
        /*06e0*/ 	.word	0x00004f40
        /*06e4*/ 	.word	0x000000ff
        /*06e8*/ 	.word	0x00019c30
        /*06ec*/ 	.short	0x010a
        /*06ee*/ 	.byte	0x13
	.zero		1


	//   ....[28]....
        /*06f0*/ 	.word	0x000050a0
        /*06f4*/ 	.word	0x000000ff
        /*06f8*/ 	.word	0x00019c50
        /*06fc*/ 	.short	0x010a
        /*06fe*/ 	.byte	0x0b
	.zero		1


	//   ....[29]....
        /*0700*/ 	.word	0x000050e0
        /*0704*/ 	.word	0x000000ff
        /*0708*/ 	.word	0x00019c50
        /*070c*/ 	.short	0x010a
        /*070e*/ 	.byte	0x0b
	.zero		1


	//   ....[30]....
        /*0710*/ 	.word	0x00005350
        /*0714*/ 	.word	0x000000ff
        /*0718*/ 	.word	0x00000000
        /*071c*/ 	.short	0x0101
        /*071e*/ 	.byte	0x13
	.zero		1


	//   ....[31]....
        /*0720*/ 	.word	0x00007630
        /*0724*/ 	.word	0x000000ff
        /*0728*/ 	.word	0x00000000
        /*072c*/ 	.short	0x0101
        /*072e*/ 	.byte	0x06
	.zero		1


	//   ....[32]....
        /*0730*/ 	.word	0x00007e20
        /*0734*/ 	.word	0x000000ff
        /*0738*/ 	.word	0x00019c30
        /*073c*/ 	.short	0x010a
        /*073e*/ 	.byte	0x06
	.zero		1


	//   ....[33]....
        /*0740*/ 	.word	0x00007e60
        /*0744*/ 	.word	0x000000ff
        /*0748*/ 	.word	0x00019c30
        /*074c*/ 	.short	0x010a
        /*074e*/ 	.byte	0x06
	.zero		1


	//   ....[34]....
        /*0750*/ 	.word	0x00007fc0
        /*0754*/ 	.word	0x000000ff
        /*0758*/ 	.word	0x00019c50
        /*075c*/ 	.short	0x010a
        /*075e*/ 	.byte	0x0b
	.zero		1


	//   ....[35]....
        /*0760*/ 	.word	0x00008000
        /*0764*/ 	.word	0x000000ff
        /*0768*/ 	.word	0x00019c50
        /*076c*/ 	.short	0x010a
        /*076e*/ 	.byte	0x0b
	.zero		1


	//   ....[36]....
        /*0770*/ 	.word	0x000082c0
        /*0774*/ 	.word	0x000000ff
        /*0778*/ 	.word	0x00000000
        /*077c*/ 	.short	0x0101
        /*077e*/ 	.byte	0x06
	.zero		1


	//   ....[37]....
        /*0780*/ 	.word	0x00009430
        /*0784*/ 	.word	0x000000ff
        /*0788*/ 	.word	0x00000000
        /*078c*/ 	.short	0x0101
        /*078e*/ 	.byte	0x06
	.zero		1


	//   ....[38]....
        /*0790*/ 	.word	0x00009a30
        /*0794*/ 	.word	0x000000ff
        /*0798*/ 	.word	0x00019c30
        /*079c*/ 	.short	0x010a
        /*079e*/ 	.byte	0x06
	.zero		1


	//   ....[39]....
        /*07a0*/ 	.word	0x00009a70
        /*07a4*/ 	.word	0x000000ff
        /*07a8*/ 	.word	0x00019c30
        /*07ac*/ 	.short	0x010a
        /*07ae*/ 	.byte	0x06
	.zero		1


	//   ....[40]....
        /*07b0*/ 	.word	0x00009bd0
        /*07b4*/ 	.word	0x000000ff
        /*07b8*/ 	.word	0x00019c50
        /*07bc*/ 	.short	0x010a
        /*07be*/ 	.byte	0x0b
	.zero		1


	//   ....[41]....
        /*07c0*/ 	.word	0x00009c10
        /*07c4*/ 	.word	0x000000ff
        /*07c8*/ 	.word	0x00019c50
        /*07cc*/ 	.short	0x010a
        /*07ce*/ 	.byte	0x0b
	.zero		1


	//   ....[42]....
        /*07d0*/ 	.word	0x00009eb0
        /*07d4*/ 	.word	0x000000ff
        /*07d8*/ 	.word	0x00000000
        /*07dc*/ 	.short	0x0101
        /*07de*/ 	.byte	0x06
	.zero		1


	//   ....[43]....
        /*07e0*/ 	.word	0x0000c160
        /*07e4*/ 	.word	0x000000ff
        /*07e8*/ 	.word	0x00000000
        /*07ec*/ 	.short	0x0101
        /*07ee*/ 	.byte	0x06
	.zero		1


	//   ....[44]....
        /*07f0*/ 	.word	0x0000c680
        /*07f4*/ 	.word	0x000000ff
        /*07f8*/ 	.word	0x00019c50
        /*07fc*/ 	.short	0x010a
        /*07fe*/ 	.byte	0x0e
	.zero		1


	//   ....[45]....
        /*0800*/ 	.word	0x0000c6c0
        /*0804*/ 	.word	0x000000ff
        /*0808*/ 	.word	0x00019c50
        /*080c*/ 	.short	0x010a
        /*080e*/ 	.byte	0x0e
	.zero		1


	//   ....[46]....
        /*0810*/ 	.word	0x0000ccd0
        /*0814*/ 	.word	0x000000ff
        /*0818*/ 	.word	0x00000000
        /*081c*/ 	.short	0x0101
        /*081e*/ 	.byte	0x04
	.zero		1


	//   ....[47]....
        /*0820*/ 	.word	0x0000e1e0
        /*0824*/ 	.word	0x00000000
        /*0828*/ 	.word	0x00000000
        /*082c*/ 	.short	0x0101
        /*082e*/ 	.byte	0x3f
	.zero		1


	//   ....[48]....
        /*0830*/ 	.word	0x000105e0
        /*0834*/ 	.word	0x00000004
        /*0838*/ 	.word	0x00019c80
        /*083c*/ 	.short	0x010a
        /*083e*/ 	.byte	0x3f
	.zero		1


	//   ....[49]....
        /*0840*/ 	.word	0x000109c0
        /*0844*/ 	.word	0x00000004
        /*0848*/ 	.word	0x00019c70
        /*084c*/ 	.short	0x0107
        /*084e*/ 	.byte	0x3f
	.zero		1


	//   ....[50]....
        /*0850*/ 	.word	0x00010a80
        /*0854*/ 	.word	0x00000004
        /*0858*/ 	.word	0x00019c70
        /*085c*/ 	.short	0x0101
        /*085e*/ 	.byte	0x3f
	.zero		1


	//   ....[51]....
        /*0860*/ 	.word	0x00010ab0
        /*0864*/ 	.word	0x00000004
        /*0868*/ 	.word	0x00019c40
        /*086c*/ 	.short	0x010a
        /*086e*/ 	.byte	0x3f
	.zero		1


	//   ....[52]....
        /*0870*/ 	.word	0x00010dd0
        /*0874*/ 	.word	0x00000004
        /*0878*/ 	.word	0x00019c30
        /*087c*/ 	.short	0x0107
        /*087e*/ 	.byte	0x3f
	.zero		1


	//   ....[53]....
        /*0880*/ 	.word	0x00010ea0
        /*0884*/ 	.word	0x00000004
        /*0888*/ 	.word	0x00019c30
        /*088c*/ 	.short	0x0101
        /*088e*/ 	.byte	0x3f
	.zero		1


	//   ....[54]....
        /*0890*/ 	.word	0x00011740
        /*0894*/ 	.word	0x00000010
        /*0898*/ 	.word	0x00019c00
        /*089c*/ 	.short	0x0107
        /*089e*/ 	.byte	0x3f
	.zero		1


	//   ....[55]....
        /*08a0*/ 	.word	0x00011840
        /*08a4*/ 	.word	0x00000010
        /*08a8*/ 	.word	0x00019c00
        /*08ac*/ 	.short	0x0101
        /*08ae*/ 	.byte	0x3f
	.zero		1


	//   ....[56]....
        /*08b0*/ 	.word	0x00011860
        /*08b4*/ 	.word	0x00000010
        /*08b8*/ 	.word	0x00019c20
        /*08bc*/ 	.short	0x010a
        /*08be*/ 	.byte	0x3f
	.zero		1


	//   ....[57]....
        /*08c0*/ 	.word	0x00011bf0
        /*08c4*/ 	.word	0x00000004
        /*08c8*/ 	.word	0x00019c80
        /*08cc*/ 	.short	0x010a
        /*08ce*/ 	.byte	0x3f
	.zero		1


	//   ....[58]....
        /*08d0*/ 	.word	0x00011f30
        /*08d4*/ 	.word	0x00000004
        /*08d8*/ 	.word	0x00019c70
        /*08dc*/ 	.short	0x0107
        /*08de*/ 	.byte	0x3f
	.zero		1


	//   ....[59]....
        /*08e0*/ 	.word	0x00011ff0
        /*08e4*/ 	.word	0x00000004
        /*08e8*/ 	.word	0x00019c70
        /*08ec*/ 	.short	0x0101
        /*08ee*/ 	.byte	0x3f
	.zero		1


	//   ....[60]....
        /*08f0*/ 	.word	0x00012020
        /*08f4*/ 	.word	0x00000004
        /*08f8*/ 	.word	0x00019c40
        /*08fc*/ 	.short	0x010a
        /*08fe*/ 	.byte	0x3f
	.zero		1


	//   ....[61]....
        /*0900*/ 	.word	0x00012310
        /*0904*/ 	.word	0x00000004
        /*0908*/ 	.word	0x00019c30
        /*090c*/ 	.short	0x0107
        /*090e*/ 	.byte	0x3f
	.zero		1


	//   ....[62]....
        /*0910*/ 	.word	0x000123e0
        /*0914*/ 	.word	0x00000004
        /*0918*/ 	.word	0x00019c30
        /*091c*/ 	.short	0x0101
        /*091e*/ 	.byte	0x3f
	.zero		1


	//   ....[63]....
        /*0920*/ 	.word	0x00012460
        /*0924*/ 	.word	0x00000002
        /*0928*/ 	.word	0x00019c70
        /*092c*/ 	.short	0x010a
        /*092e*/ 	.byte	0x3f
	.zero		1


	//   ....[64]....
        /*0930*/ 	.word	0x000124f0
        /*0934*/ 	.word	0x00000002
        /*0938*/ 	.word	0x00019c60
        /*093c*/ 	.short	0x010a
        /*093e*/ 	.byte	0x3f
	.zero		1


	//   ....[65]....
        /*0940*/ 	.word	0x00012960
        /*0944*/ 	.word	0x00000002
        /*0948*/ 	.word	0x00019c50
        /*094c*/ 	.short	0x0101
        /*094e*/ 	.byte	0x3f
	.zero		1


	//   ....[66]....
        /*0950*/ 	.word	0x000129f0
        /*0954*/ 	.word	0x00000002
        /*0958*/ 	.word	0x00000000
        /*095c*/ 	.short	0x0101
        /*095e*/ 	.byte	0x3f
	.zero		1


	//   ....[67]....
        /*0960*/ 	.word	0x00012bc0
        /*0964*/ 	.word	0x00000000
        /*0968*/ 	.word	0x00019c70
        /*096c*/ 	.short	0x010a
        /*096e*/ 	.byte	0x3f
	.zero		1


	//   ....[68]....
        /*0970*/ 	.word	0x00012c40
        /*0974*/ 	.word	0x00000000
        /*0978*/ 	.word	0x00019c60
        /*097c*/ 	.short	0x010a
        /*097e*/ 	.byte	0x3f
	.zero		1


	//   ....[69]....
        /*0980*/ 	.word	0x000130c0
        /*0984*/ 	.word	0x00000000
        /*0988*/ 	.word	0x00019c50
        /*098c*/ 	.short	0x0101
        /*098e*/ 	.byte	0x3f
	.zero		1


	//   ....[70]....
        /*0990*/ 	.word	0x00013180
        /*0994*/ 	.word	0x00000000
        /*0998*/ 	.word	0x00000000
        /*099c*/ 	.short	0x0101
        /*099e*/ 	.byte	0x3f
	.zero		1


	//   ....[71]....
        /*09a0*/ 	.word	0x00013400
        /*09a4*/ 	.word	0x00000005
        /*09a8*/ 	.word	0x00019c20
        /*09ac*/ 	.short	0x010a
        /*09ae*/ 	.byte	0x3f
	.zero		1


	//   ....[72]....
        /*09b0*/ 	.word	0x00013580
        /*09b4*/ 	.word	0x00000003
        /*09b8*/ 	.word	0x00019c40
        /*09bc*/ 	.short	0x010a
        /*09be*/ 	.byte	0x3f
	.zero		1


	//   ....[73]....
        /*09c0*/ 	.word	0x00013620
        /*09c4*/ 	.word	0x00000005
        /*09c8*/ 	.word	0x00019c40
        /*09cc*/ 	.short	0x010a
        /*09ce*/ 	.byte	0x3f
	.zero		1


	//   ....[74]....
        /*09d0*/ 	.word	0x00013660
        /*09d4*/ 	.word	0x00000003
        /*09d8*/ 	.word	0x00019c60
        /*09dc*/ 	.short	0x010a
        /*09de*/ 	.byte	0x3f
	.zero		1


	//   ....[75]....
        /*09e0*/ 	.word	0x000136a0
        /*09e4*/ 	.word	0x00000005
        /*09e8*/ 	.word	0x00019c60
        /*09ec*/ 	.short	0x010a
        /*09ee*/ 	.byte	0x3f
	.zero		1


	//   ....[76]....
        /*09f0*/ 	.word	0x000136e0
        /*09f4*/ 	.word	0x00000003
        /*09f8*/ 	.word	0x00019c80
        /*09fc*/ 	.short	0x010a
        /*09fe*/ 	.byte	0x3f
	.zero		1


	//   ....[77]....
        /*0a00*/ 	.word	0x00013720
        /*0a04*/ 	.word	0x00000005
        /*0a08*/ 	.word	0x00019c80
        /*0a0c*/ 	.short	0x010a
        /*0a0e*/ 	.byte	0x3f
	.zero		1


	//   ....[78]....
        /*0a10*/ 	.word	0x00013790
        /*0a14*/ 	.word	0x00000003
        /*0a18*/ 	.word	0x00019c00
        /*0a1c*/ 	.short	0x010a
        /*0a1e*/ 	.byte	0x3f
	.zero		1


	//   ....[79]....
        /*0a20*/ 	.word	0x000137e0
        /*0a24*/ 	.word	0x00000003
        /*0a28*/ 	.word	0x00019c30
        /*0a2c*/ 	.short	0x010a
        /*0a2e*/ 	.byte	0x3f
	.zero		1


	//   ....[80]....
        /*0a30*/ 	.word	0x00013840
        /*0a34*/ 	.word	0x00000005
        /*0a38*/ 	.word	0x00019c30
        /*0a3c*/ 	.short	0x010a
        /*0a3e*/ 	.byte	0x3f
	.zero		1


	//   ....[81]....
        /*0a40*/ 	.word	0x000138a0
        /*0a44*/ 	.word	0x00000005
        /*0a48*/ 	.word	0x00019c50
        /*0a4c*/ 	.short	0x010a
        /*0a4e*/ 	.byte	0x3f
	.zero		1


	//   ....[82]....
        /*0a50*/ 	.word	0x00013900
        /*0a54*/ 	.word	0x00000009
        /*0a58*/ 	.word	0x00019c30
        /*0a5c*/ 	.short	0x010a
        /*0a5e*/ 	.byte	0x3f
	.zero		1


	//   ....[83]....
        /*0a60*/ 	.word	0x00013960
        /*0a64*/ 	.word	0x00000009
        /*0a68*/ 	.word	0x00019c50
        /*0a6c*/ 	.short	0x010a
        /*0a6e*/ 	.byte	0x3f
	.zero		1


	//   ....[84]....
        /*0a70*/ 	.word	0x000139c0
        /*0a74*/ 	.word	0x00000005
        /*0a78*/ 	.word	0x00019c30
        /*0a7c*/ 	.short	0x010a
        /*0a7e*/ 	.byte	0x3f
	.zero		1


	//   ....[85]....
        /*0a80*/ 	.word	0x00013a20
        /*0a84*/ 	.word	0x00000005
        /*0a88*/ 	.word	0x00019c50
        /*0a8c*/ 	.short	0x010a
        /*0a8e*/ 	.byte	0x3f
	.zero		1


	//   ....[86]....
        /*0a90*/ 	.word	0x00013a80
        /*0a94*/ 	.word	0x00000005
        /*0a98*/ 	.word	0x00019c50
        /*0a9c*/ 	.short	0x010a
        /*0a9e*/ 	.byte	0x3f
	.zero		1


	//   ....[87]....
        /*0aa0*/ 	.word	0x00013b80
        /*0aa4*/ 	.word	0x00000004
        /*0aa8*/ 	.word	0x00019c80
        /*0aac*/ 	.short	0x010a
        /*0aae*/ 	.byte	0x3f
	.zero		1


	//   ....[88]....
        /*0ab0*/ 	.word	0x00013eb0
        /*0ab4*/ 	.word	0x00000004
        /*0ab8*/ 	.word	0x00019c40
        /*0abc*/ 	.short	0x010a
        /*0abe*/ 	.byte	0x3f
	.zero		1


	//   ....[89]....
        /*0ac0*/ 	.word	0x00014540
        /*0ac4*/ 	.word	0x00000010
        /*0ac8*/ 	.word	0x00019c20
        /*0acc*/ 	.short	0x010a
        /*0ace*/ 	.byte	0x3f
	.zero		1


	//   ....[90]....
        /*0ad0*/ 	.word	0x00014590
        /*0ad4*/ 	.word	0x00000004
        /*0ad8*/ 	.word	0x00019c80
        /*0adc*/ 	.short	0x010a
        /*0ade*/ 	.byte	0x3f
	.zero		1


	//   ....[91]....
        /*0ae0*/ 	.word	0x00014890
        /*0ae4*/ 	.word	0x00000004
        /*0ae8*/ 	.word	0x00019c40
        /*0aec*/ 	.short	0x010a
        /*0aee*/ 	.byte	0x3f
	.zero		1


	//   ....[92]....
        /*0af0*/ 	.word	0x00014b40
        /*0af4*/ 	.word	0x00000002
        /*0af8*/ 	.word	0x00019c70
        /*0afc*/ 	.short	0x010a
        /*0afe*/ 	.byte	0x3f
	.zero		1


	//   ....[93]....
        /*0b00*/ 	.word	0x00014b90
        /*0b04*/ 	.word	0x00000002
        /*0b08*/ 	.word	0x00019c60
        /*0b0c*/ 	.short	0x010a
        /*0b0e*/ 	.byte	0x3f
	.zero		1


	//   ....[94]....
        /*0b10*/ 	.word	0x00014be0
        /*0b14*/ 	.word	0x00000000
        /*0b18*/ 	.word	0x00019c70
        /*0b1c*/ 	.short	0x010a
        /*0b1e*/ 	.byte	0x3f
	.zero		1


	//   ....[95]....
        /*0b20*/ 	.word	0x00014c30
        /*0b24*/ 	.word	0x00000000
        /*0b28*/ 	.word	0x00019c60
        /*0b2c*/ 	.short	0x010a
        /*0b2e*/ 	.byte	0x3f
	.zero		1


	//   ....[96]....
        /*0b30*/ 	.word	0x00014c80
        /*0b34*/ 	.word	0x00000005
        /*0b38*/ 	.word	0x00019c20
        /*0b3c*/ 	.short	0x010a
        /*0b3e*/ 	.byte	0x3f
	.zero		1


	//   ....[97]....
        /*0b40*/ 	.word	0x00014e20
        /*0b44*/ 	.word	0x00000003
        /*0b48*/ 	.word	0x00019c40
        /*0b4c*/ 	.short	0x010a
        /*0b4e*/ 	.byte	0x3f
	.zero		1


	//   ....[98]....
        /*0b50*/ 	.word	0x00014e70
        /*0b54*/ 	.word	0x00000005
        /*0b58*/ 	.word	0x00019c40
        /*0b5c*/ 	.short	0x010a
        /*0b5e*/ 	.byte	0x3f
	.zero		1


	//   ....[99]....
        /*0b60*/ 	.word	0x00014ec0
        /*0b64*/ 	.word	0x00000003
        /*0b68*/ 	.word	0x00019c60
        /*0b6c*/ 	.short	0x010a
        /*0b6e*/ 	.byte	0x3f
	.zero		1


	//   ....[100]....
        /*0b70*/ 	.word	0x00014f10
        /*0b74*/ 	.word	0x00000005
        /*0b78*/ 	.word	0x00019c60
        /*0b7c*/ 	.short	0x010a
        /*0b7e*/ 	.byte	0x3f
	.zero		1


	//   ....[101]....
        /*0b80*/ 	.word	0x00014f60
        /*0b84*/ 	.word	0x00000003
        /*0b88*/ 	.word	0x00019c80
        /*0b8c*/ 	.short	0x010a
        /*0b8e*/ 	.byte	0x3f
	.zero		1


	//----- nvinfo : EIATTR_NUM_MBARRIERS
	.align		4
.L_1222:
        /*0b90*/ 	.byte	0x03, 0x38
        /*0b92*/ 	.short	0x0016


	//----- nvinfo : EIATTR_EXIT_INSTR_OFFSETS
	.align		4
        /*0b94*/ 	.byte	0x04, 0x1c
        /*0b96*/ 	.short	(.L_1224 - .L_1223)


	//   ....[0]....
.L_1223:
        /*0b98*/ 	.word	0x00000960


	//   ....[1]....
        /*0b9c*/ 	.word	0x0000ec80


	//   ....[2]....
        /*0ba0*/ 	.word	0x00013770


	//----- nvinfo : EIATTR_MAX_THREADS
	.align		4
.L_1224:
        /*0ba4*/ 	.byte	0x04, 0x05
        /*0ba6*/ 	.short	(.L_1226 - .L_1225)
.L_1225:
        /*0ba8*/ 	.word	0x00000200
        /*0bac*/ 	.word	0x00000001
        /*0bb0*/ 	.word	0x00000001


	//----- nvinfo : EIATTR_CRS_STACK_SIZE
	.align		4
.L_1226:
        /*0bb4*/ 	.byte	0x04, 0x1e
        /*0bb6*/ 	.short	(.L_1228 - .L_1227)
.L_1227:
        /*0bb8*/ 	.word	0x00000000


	//----- nvinfo : EIATTR_CBANK_PARAM_SIZE
	.align		4
.L_1228:
        /*0bbc*/ 	.byte	0x03, 0x19
        /*0bbe*/ 	.short	0x0af0


	//----- nvinfo : EIATTR_PARAM_CBANK
	.align		4
        /*0bc0*/ 	.byte	0x04, 0x0a
        /*0bc2*/ 	.short	(.L_1230 - .L_1229)
	.align		4
.L_1229:
        /*0bc4*/ 	.word	index@(.nv.constant0._ZN7cutlass13device_kernelIN5flash11enable_sm90INS1_16FlashAttnFwdSm90INS1_25CollectiveMainloopFwdSm90ILi2EN4cute5tupleIJNS5_1CILi1EEES8_S8_EEENS6_IJNS7_ILi192EEENS7_ILi128EEENS7_ILi96EEEEEELi96ENS_12float_e4m3_tEfNS_4arch4Sm90ELb0ELb1ELb0ELb0ELb1ELb0ELb0ELb1ELb1ELb1ELb0ELb0EEENS1_21CollectiveEpilogueFwdINS6_IJSA_SC_SB_EEES9_NS_10bfloat16_tESG_Li384ELb0ELb1ELb0ELb1EEENS1_30DynamicPersistentTileSchedulerILi384ELi128ELb0ELb1ELb1EEEEEEEEEvNT_6ParamsE)
        /*0bc8*/ 	.short	0x0210
        /*0bca*/ 	.short	0x0af0


	//----- nvinfo : EIATTR_SW_WAR
	.align		4
.L_1230:
        /*0bcc*/ 	.byte	0x04, 0x36
        /*0bce*/ 	.short	(.L_1232 - .L_1231)
.L_1231:
        /*0bd0*/ 	.word	0x00000008
.L_1232:


//--------------------- .nv.info._ZN7cutlass13device_kernelIN5flash11enable_sm90INS1_16FlashAttnFwdSm90INS1_25CollectiveMainloopFwdSm90ILi2EN4cute5tupleIJNS5_1CILi1EEES8_S8_EEENS6_IJNS7_ILi192EEENS7_ILi128EEENS7_ILi96EEEEEELi96ENS_12float_e4m3_tEfNS_4arch4Sm90ELb0ELb1ELb0ELb1ELb1ELb0ELb0ELb1ELb1ELb1ELb0ELb0EEENS1_21CollectiveEpilogueFwdINS6_IJSA_SC_SB_EEES9_NS_10bfloat16_tESG_Li384ELb1ELb1ELb0ELb1EEENS1_36VarlenDynamicPersistentTileSchedulerILi192ELi128ELi384ELi128ELb0ELb1ELb1ELb1ELb0ELb1EEEEEEEEEvNT_6ParamsE --------------------------
	.section	.nv.info._ZN7cutlass13device_kernelIN5flash11enable_sm90INS1_16FlashAttnFwdSm90INS1_25CollectiveMainloopFwdSm90ILi2EN4cute5tupleIJNS5_1CILi1EEES8_S8_EEENS6_IJNS7_ILi192EEENS7_ILi128EEENS7_ILi96EEEEEELi96ENS_12float_e4m3_tEfNS_4arch4Sm90ELb0ELb1ELb0ELb1ELb1ELb0ELb0ELb1ELb1ELb1ELb0ELb0EEENS1_21CollectiveEpilogueFwdINS6_IJSA_SC_SB_EEES9_NS_10bfloat16_tESG_Li384ELb1ELb1ELb0ELb1EEENS1_36VarlenDynamicPersistentTileSchedulerILi192ELi128ELi384ELi128ELb0ELb1ELb1ELb1ELb0ELb1EEEEEEEEEvNT_6ParamsE,"",@"SHT_CUDA_INFO"
	.sectionflags	@""
	.align	4


	//----- nvinfo : EIATTR_CUDA_API_VERSION
	.align		4
        /*0000*/ 	.byte	0x04, 0x37
        /*0002*/ 	.short	(.L_1234 - .L_1233)
.L_1233:
        /*0004*/ 	.word	0x00000082


	//----- nvinfo : EIATTR_KPARAM_INFO
	.align		4
.L_1234:
        /*0008*/ 	.byte	0x04, 0x17
        /*000a*/ 	.short	(.L_1236 - .L_1235)
.L_1235:
        /*000c*/ 	.word	0x00000000
        /*0010*/ 	.short	0x0000
        /*0012*/ 	.short	0x0070
        /*0014*/ 	.byte	0x00, 0xf0, 0x01, 0x2a


	//----- nvinfo : EIATTR_SPARSE_MMA_MASK
	.align		4
.L_1236:
        /*0018*/ 	.byte	0x03, 0x50
        /*001a*/ 	.short	0x0000


	//----- nvinfo : EIATTR_MAXREG_COUNT
	.align		4
        /*001c*/ 	.byte	0x03, 0x1b
        /*001e*/ 	.short	0x0080


	//----- nvinfo : EIATTR_NUM_BARRIERS
	.align		4
        /*0020*/ 	.byte	0x02, 0x4c
        /*0022*/ 	.byte	0x09
	.zero		1


	//----- nvinfo : EIATTR_EXTERNS
	.align		4
        /*0024*/ 	.byte	0x04, 0x0f
        /*0026*/ 	.short	(.L_1238 - .L_1237)


	//   ....[0]....
	.align		4
.L_1237:
        /*0028*/ 	.word	index@(__assertfail)


	//----- nvinfo : EIATTR_ANNOTATIONS
	.align		4
.L_1238:
        /*002c*/ 	.byte	0x04, 0x55
        /*002e*/ 	.short	(.L_1240 - .L_1239)


	//   ....[0]....
.L_1239:
        /* <DEDUP_REMOVED lines=17> */


	//----- nvinfo : EIATTR_MERCURY_ISA_VERSION
	.align		4
.L_1240:
        /*0128*/ 	.byte	0x03, 0x5f
        /*012a*/ 	.short	0x0101


	//----- nvinfo : EIATTR_UNUSED_LOAD_BYTE_OFFSET
	.align		4
        /*012c*/ 	.byte	0x04, 0x44
        /*012e*/ 	.short	(.L_1242 - .L_1241)


	//   ....[0]....
.L_1241:
        /*0130*/ 	.word	0x00000940
        /*0134*/ 	.word	0x0000fff0


	//   ....[1]....
        /*0138*/ 	.word	0x0000d140
        /*013c*/ 	.word	0x0000fff0


	//----- nvinfo : EIATTR_INT_WARP_WIDE_INSTR_OFFSETS
	.align		4
.L_1242:
        /*0140*/ 	.byte	0x04, 0x31
        /*0142*/ 	.short	(.L_1244 - .L_1243)


	//   ....[0]....
.L_1243:
        /*0144*/ 	.word	0x000000c0


	//   ....[1]....
        /*0148*/ 	.word	0x000000d0


	//   ....[2]....
        /*014c*/ 	.word	0x00000170


	//   ....[3]....
        /*0150*/ 	.word	0x00010b00


	//   ....[4]....
        /*0154*/ 	.word	0x00010b90


	//   ....[5]....
        /*0158*/ 	.word	0x00013d30


	//   ....[6]....
        /*015c*/ 	.word	0x00013dc0


	//----- nvinfo : EIATTR_COOP_GROUP_MASK_REGIDS
	.align		4
.L_1244:
        /*0160*/ 	.byte	0x04, 0x29
        /*0162*/ 	.short	(.L_1246 - .L_1245)


	//   ....[0]....
.L_1245:
        /*0164*/ 	.word	0xffffffff


	//   ....[1]....
        /*0168*/ 	.word	0xffffffff


	//   ....[2]....
        /*016c*/ 	.word	0xffffffff


	//   ....[3]....
        /*0170*/ 	.word	0xffffffff


	//   ....[4]....
        /*0174*/ 	.word	0xffffffff


	//   ....[5]....
        /*0178*/ 	.word	0xffffffff


	//   ....[6]....
        /*017c*/ 	.word	0xffffffff


	//   ....[7]....
        /*0180*/ 	.word	0xffffffff


	//   ....[8]....
        /*0184*/ 	.word	0xffffffff


	//   ....[9]....
        /*0188*/ 	.word	0xffffffff


	//   ....[10]....
        /*018c*/ 	.word	0xffffffff


	//   ....[11]....
        /*0190*/ 	.word	0xffffffff


	//   ....[12]....
        /*0194*/ 	.word	0xffffffff


	//   ....[13]....
        /*0198*/ 	.word	0xffffffff


	//   ....[14]....
        /*019c*/ 	.word	0xffffffff


	//   ....[15]....
        /*01a0*/ 	.word	0xffffffff


	//   ....[16]....
        /*01a4*/ 	.word	0xffffffff


	//   ....[17]....
        /*01a8*/ 	.word	0xffffffff


	//   ....[18]....
        /*01ac*/ 	.word	0xffffffff


	//   ....[19]....
        /*01b0*/ 	.word	0xffffffff


	//   ....[20]....
        /*01b4*/ 	.word	0xffffffff


	//   ....[21]....
        /*01b8*/ 	.word	0xffffffff


	//   ....[22]....
        /*01bc*/ 	.word	0xffffffff


	//   ....[23]....
        /*01c0*/ 	.word	0xffffffff


	//   ....[24]....
        /*01c4*/ 	.word	0xffffffff


	//   ....[25]....
        /*01c8*/ 	.word	0xffffffff


	//   ....[26]....
        /*01cc*/ 	.word	0xffffffff


	//   ....[27]....
        /*01d0*/ 	.word	0xffffffff


	//   ....[28]....
        /*01d4*/ 	.word	0xffffffff


	//   ....[29]....
        /*01d8*/ 	.word	0xffffffff


	//   ....[30]....
        /*01dc*/ 	.word	0xffffffff


	//   ....[31]....
        /*01e0*/ 	.word	0xffffffff


	//   ....[32]....
        /*01e4*/ 	.word	0xffffffff


	//   ....[33]....
        /*01e8*/ 	.word	0xffffffff


	//   ....[34]....
        /*01ec*/ 	.word	0xffffffff


	//   ....[35]....
        /*01f0*/ 	.word	0xffffffff


	//   ....[36]....
        /*01f4*/ 	.word	0xffffffff


	//   ....[37]....
        /*01f8*/ 	.word	0xffffffff


	//   ....[38]....
        /*01fc*/ 	.word	0xffffffff


	//   ....[39]....
        /*0200*/ 	.word	0xffffffff


	//   ....[40]....
        /*0204*/ 	.word	0xffffffff


	//   ....[41]....
        /*0208*/ 	.word	0xffffffff


	//   ....[42]....
        /*020c*/ 	.word	0xffffffff


	//   ....[43]....
        /*0210*/ 	.word	0xffffffff


	//   ....[44]....
        /*0214*/ 	.word	0xffffffff


	//   ....[45]....
        /*0218*/ 	.word	0xffffffff


	//   ....[46]....
        /*021c*/ 	.word	0xffffffff


	//   ....[47]....
        /*0220*/ 	.word	0xffffffff


	//   ....[48]....
        /*0224*/ 	.word	0xffffffff


	//   ....[49]....
        /*0228*/ 	.word	0xffffffff


	//   ....[50]....
        /*022c*/ 	.word	0xffffffff


	//   ....[51]....
        /*0230*/ 	.word	0xffffffff


	//   ....[52]....
        /*0234*/ 	.word	0xffffffff


	//   ....[53]....
        /*0238*/ 	.word	0xffffffff


	//   ....[54]....
        /*023c*/ 	.word	0xffffffff


	//   ....[55]....
        /*0240*/ 	.word	0xffffffff


	//   ....[56]....
        /*0244*/ 	.word	0xffffffff


	//   ....[57]....
        /*0248*/ 	.word	0xffffffff


	//   ....[58]....
        /*024c*/ 	.word	0xffffffff


	//   ....[59]....
        /*0250*/ 	.word	0xffffffff


	//   ....[60]....
        /*0254*/ 	.word	0xffffffff


	//   ....[61]....
        /*0258*/ 	.word	0xffffffff


	//   ....[62]....
        /*025c*/ 	.word	0xffffffff


	//   ....[63]....
        /*0260*/ 	.word	0xffffffff


	//   ....[64]....
        /*0264*/ 	.word	0xffffffff


	//   ....[65]....
        /*0268*/ 	.word	0xffffffff


	//   ....[66]....
        /*026c*/ 	.word	0xffffffff


	//   ....[67]....
        /*0270*/ 	.word	0xffffffff


	//   ....[68]....
        /*0274*/ 	.word	0xffffffff


	//   ....[69]....
        /*0278*/ 	.word	0xffffffff


	//   ....[70]....
        /*027c*/ 	.word	0xffffffff


	//   ....[71]....
        /*0280*/ 	.word	0xffffffff


	//   ....[72]....
        /*0284*/ 	.word	0xffffffff


	//   ....[73]....
        /*0288*/ 	.word	0xffffffff


	//   ....[74]....
        /*028c*/ 	.word	0xffffffff


	//   ....[75]....
        /*0290*/ 	.word	0xffffffff


	//   ....[76]....
        /*0294*/ 	.word	0xffffffff


	//   ....[77]....
        /*0298*/ 	.word	0xffffffff


	//   ....[78]....
        /*029c*/ 	.word	0xffffffff


	//   ....[79]....
        /*02a0*/ 	.word	0xffffffff


	//   ....[80]....
        /*02a4*/ 	.word	0xffffffff


	//   ....[81]....
        /*02a8*/ 	.word	0xffffffff


	//   ....[82]....
        /*02ac*/ 	.word	0xffffffff


	//   ....[83]....
        /*02b0*/ 	.word	0xffffffff


	//   ....[84]....
        /*02b4*/ 	.word	0xffffffff


	//   ....[85]....
        /*02b8*/ 	.word	0xffffffff


	//   ....[86]....
        /*02bc*/ 	.word	0xffffffff


	//   ....[87]....
        /*02c0*/ 	.word	0xffffffff


	//   ....[88]....
        /*02c4*/ 	.word	0xffffffff


	//   ....[89]....
        /*02c8*/ 	.word	0xffffffff


	//   ....[90]....
        /*02cc*/ 	.word	0xffffffff


	//   ....[91]....
        /*02d0*/ 	.word	0xffffffff


	//   ....[92]....
        /*02d4*/ 	.word	0xffffffff


	//   ....[93]....
        /*02d8*/ 	.word	0xffffffff


	//   ....[94]....
        /*02dc*/ 	.word	0xffffffff


	//   ....[95]....
        /*02e0*/ 	.word	0xffffffff


	//   ....[96]....
        /*02e4*/ 	.word	0xffffffff


	//   ....[97]....
        /*02e8*/ 	.word	0xffffffff


	//   ....[98]....
        /*02ec*/ 	.word	0xffffffff


	//   ....[99]....
        /*02f0*/ 	.word	0xffffffff


	//   ....[100]....
        /*02f4*/ 	.word	0xffffffff


	//   ....[101]....
        /*02f8*/ 	.word	0xffffffff


	//   ....[102]....
        /*02fc*/ 	.word	0xffffffff


	//   ....[103]....
        /*0300*/ 	.word	0xffffffff


	//   ....[104]....
        /*0304*/ 	.word	0xffffffff


	//   ....[105]....
        /*0308*/ 	.word	0xffffffff


	//   ....[106]....
        /*030c*/ 	.word	0xffffffff


	//   ....[107]....
        /*0310*/ 	.word	0xffffffff


	//   ....[108]....
        /*0314*/ 	.word	0xffffffff


	//   ....[109]....
        /*0318*/ 	.word	0xffffffff


	//   ....[110]....
        /*031c*/ 	.word	0xffffffff


	//   ....[111]....
        /*0320*/ 	.word	0xffffffff


	//   ....[112]....
        /*0324*/ 	.word	0xffffffff


	//   ....[113]....
        /*0328*/ 	.word	0xffffffff


	//   ....[114]....
        /*032c*/ 	.word	0xffffffff


	//   ....[115]....
        /*0330*/ 	.word	0xffffffff


	//   ....[116]....
        /*0334*/ 	.word	0xffffffff


	//   ....[117]....
        /*0338*/ 	.word	0xffffffff


	//   ....[118]....
        /*033c*/ 	.word	0xffffffff


	//   ....[119]....
        /*0340*/ 	.word	0xffffffff


	//   ....[120]....
        /*0344*/ 	.word	0xffffffff


	//   ....[121]....
        /*0348*/ 	.word	0xffffffff


	//   ....[122]....
        /*034c*/ 	.word	0xffffffff


	//   ....[123]....
        /*0350*/ 	.word	0xffffffff


	//   ....[124]....
        /*0354*/ 	.word	0xffffffff


	//   ....[125]....
        /*0358*/ 	.word	0x0500000f


	//   ....[126]....
        /*035c*/ 	.word	0x0500000f


	//   ....[127]....
        /*0360*/ 	.word	0x0500000f


	//   ....[128]....
        /*0364*/ 	.word	0x0500000f


	//   ....[129]....
        /*0368*/ 	.word	0x0500000f


	//   ....[130]....
        /*036c*/ 	.word	0x0500000f


	//   ....[131]....
        /*0370*/ 	.word	0x0500000f


	//   ....[132]....
        /*0374*/ 	.word	0x0500000f


	//   ....[133]....
        /*0378*/ 	.word	0x0500000f


	//   ....[134]....
        /*037c*/ 	.word	0x0500000f


	//   ....[135]....
        /*0380*/ 	.word	0x0500000f


	//   ....[136]....
        /*0384*/ 	.word	0x0500000f


	//   ....[137]....
        /*0388*/ 	.word	0x0500000f


	//   ....[138]....
        /*038c*/ 	.word	0x0500000f


	//   ....[139]....
        /*0390*/ 	.word	0x0500000f


	//   ....[140]....
        /*0394*/ 	.word	0x0500000f


	//   ....[141]....
        /*0398*/ 	.word	0x0500000f


	//   ....[142]....
        /*039c*/ 	.word	0x0500000f


	//   ....[143]....
        /*03a0*/ 	.word	0x0500000f


	//   ....[144]....
        /*03a4*/ 	.word	0x0500000f


	//   ....[145]....
        /*03a8*/ 	.word	0x0500000f


	//   ....[146]....
        /*03ac*/ 	.word	0x0500000f


	//   ....[147]....
        /*03b0*/ 	.word	0x0500000f


	//   ....[148]....
        /*03b4*/ 	.word	0x0500000f


	//----- nvinfo : EIATTR_COOP_GROUP_INSTR_OFFSETS
	.align		4
.L_1246:
        /*03b8*/ 	.byte	0x04, 0x28
        /*03ba*/ 	.short	(.L_1248 - .L_1247)


	//   ....[0]....
.L_1247:
        /*03bc*/ 	.word	0x00000070


	//   ....[1]....
        /*03c0*/ 	.word	0x000000b0


	//   ....[2]....
        /*03c4*/ 	.word	0x000002d0


	//   ....[3]....
        /*03c8*/ 	.word	0x00000430


	//   ....[4]....
        /*03cc*/ 	.word	0x00000550


	//   ....[5]....
        /*03d0*/ 	.word	0x000006b0


	//   ....[6]....
        /*03d4*/ 	.word	0x00001b10


	//   ....[7]....
        /*03d8*/ 	.word	0x00002170


	//   ....[8]....
        /*03dc*/ 	.word	0x000023b0


	//   ....[9]....
        /*03e0*/ 	.word	0x00003710


	//   ....[10]....
        /*03e4*/ 	.word	0x00003820


	//   ....[11]....
        /*03e8*/ 	.word	0x000040c0


	//   ....[12]....
        /*03ec*/ 	.word	0x00004130


	//   ....[13]....
        /*03f0*/ 	.word	0x00005520


	//   ....[14]....
        /*03f4*/ 	.word	0x00005730


	//   ....[15]....
        /*03f8*/ 	.word	0x00006320


	//   ....[16]....
        /*03fc*/ 	.word	0x00006420


	//   ....[17]....
        /*0400*/ 	.word	0x00006c80


	//   ....[18]....
        /*0404*/ 	.word	0x00006cf0


	//   ....[19]....
        /*0408*/ 	.word	0x00008780


	//   ....[20]....
        /*040c*/ 	.word	0x00008790


	//   ....[21]....
        /*0410*/ 	.word	0x000087c0


	//   ....[22]....
        /*0414*/ 	.word	0x000087d0


	//   ....[23]....
        /*0418*/ 	.word	0x0000a050


	//   ....[24]....
        /*041c*/ 	.word	0x0000a260


	//   ....[25]....
        /*0420*/ 	.word	0x0000ae50


	//   ....[26]....
        /*0424*/ 	.word	0x0000af50


	//   ....[27]....
        /*0428*/ 	.word	0x0000b7b0


	//   ....[28]....
        /*042c*/ 	.word	0x0000b820


	//   ....[29]....
        /*0430*/ 	.word	0x0000caa0


	//   ....[30]....
        /*0434*/ 	.word	0x0000cac0


	//   ....[31]....
        /*0438*/ 	.word	0x0000cb30


	//   ....[32]....
        /*043c*/ 	.word	0x0000cb40


	//   ....[33]....
        /*0440*/ 	.word	0x0000d7f0


	//   ....[34]....
        /*0444*/ 	.word	0x0000d800


	//   ....[35]....
        /*0448*/ 	.word	0x0000d810


	//   ....[36]....
        /*044c*/ 	.word	0x0000d820


	//   ....[37]....
        /*0450*/ 	.word	0x0000d830


	//   ....[38]....
        /*0454*/ 	.word	0x0000d840


	//   ....[39]....
        /*0458*/ 	.word	0x0000d850


	//   ....[40]....
        /*045c*/ 	.word	0x0000d860


	//   ....[41]....
        /*0460*/ 	.word	0x0000d890


	//   ....[42]....
        /*0464*/ 	.word	0x0000d8c0


	//   ....[43]....
        /*0468*/ 	.word	0x0000d900


	//   ....[44]....
        /*046c*/ 	.word	0x0000d910


	//   ....[45]....
        /*0470*/ 	.word	0x0000d930


	//   ....[46]....
        /*0474*/ 	.word	0x0000d940


	//   ....[47]....
        /*0478*/ 	.word	0x0000d970


	//   ....[48]....
        /*047c*/ 	.word	0x0000d980


	//   ....[49]....
        /*0480*/ 	.word	0x0000d9a0


	//   ....[50]....
        /*0484*/ 	.word	0x0000d9b0


	//   ....[51]....
        /*0488*/ 	.word	0x0000d9c0


	//   ....[52]....
        /*048c*/ 	.word	0x0000d9e0


	//   ....[53]....
        /*0490*/ 	.word	0x0000da10


	//   ....[54]....
        /*0494*/ 	.word	0x0000da20


	//   ....[55]....
        /*0498*/ 	.word	0x0000da40


	//   ....[56]....
        /*049c*/ 	.word	0x0000da50


	//   ....[57]....
        /*04a0*/ 	.word	0x0000e020


	//   ....[58]....
        /*04a4*/ 	.word	0x0000e060


	//   ....[59]....
        /*04a8*/ 	.word	0x0000e090


	//   ....[60]....
        /*04ac*/ 	.word	0x0000e0c0


	//   ....[61]....
        /*04b0*/ 	.word	0x0000e580


	//   ....[62]....
        /*04b4*/ 	.word	0x0000e5b0


	//   ....[63]....
        /*04b8*/ 	.word	0x0000e6d0


	//   ....[64]....
        /*04bc*/ 	.word	0x0000e6f0


	//   ....[65]....
        /*04c0*/ 	.word	0x0000f000


	//   ....[66]....
        /*04c4*/ 	.word	0x0000f010


	//   ....[67]....
        /*04c8*/ 	.word	0x0000f110


	//   ....[68]....
        /*04cc*/ 	.word	0x0000f130


	//   ....[69]....
        /*04d0*/ 	.word	0x0000f2b0


	//   ....[70]....
        /*04d4*/ 	.word	0x0000f450


	//   ....[71]....
        /*04d8*/ 	.word	0x0000f480


	//   ....[72]....
        /*04dc*/ 	.word	0x0000f4b0


	//   ....[73]....
        /*04e0*/ 	.word	0x0000f4f0


	//   ....[74]....
        /*04e4*/ 	.word	0x0000f520


	//   ....[75]....
        /*04e8*/ 	.word	0x0000f560


	//   ....[76]....
        /*04ec*/ 	.word	0x0000f6a0


	//   ....[77]....
        /*04f0*/ 	.word	0x0000f6d0


	//   ....[78]....
        /*04f4*/ 	.word	0x0000f700


	//   ....[79]....
        /*04f8*/ 	.word	0x0000f730


	//   ....[80]....
        /*04fc*/ 	.word	0x0000f760


	//   ....[81]....
        /*0500*/ 	.word	0x0000f7a0


	//   ....[82]....
        /*0504*/ 	.word	0x0000f840


	//   ....[83]....
        /*0508*/ 	.word	0x0000f8a0


	//   ....[84]....
        /*050c*/ 	.word	0x0000f950


	//   ....[85]....
        /*0510*/ 	.word	0x000117a0


	//   ....[86]....
        /*0514*/ 	.word	0x000117b0


	//   ....[87]....
        /*0518*/ 	.word	0x000117c0


	//   ....[88]....
        /*051c*/ 	.word	0x000118e0


	//   ....[89]....
        /*0520*/ 	.word	0x00011d10


	//   ....[90]....
        /*0524*/ 	.word	0x00011d20


	//   ....[91]....
        /*0528*/ 	.word	0x00011d30


	//   ....[92]....
        /*052c*/ 	.word	0x00011d40


	//   ....[93]....
        /*0530*/ 	.word	0x000126a0


	//   ....[94]....
        /*0534*/ 	.word	0x000126d0


	//   ....[95]....
        /*0538*/ 	.word	0x000126f0


	//   ....[96]....
        /*053c*/ 	.word	0x00012700


	//   ....[97]....
        /*0540*/ 	.word	0x00012800


	//   ....[98]....
        /*0544*/ 	.word	0x00012810


	//   ....[99]....
        /*0548*/ 	.word	0x00013000


	//   ....[100]....
        /*054c*/ 	.word	0x00013020


	//   ....[101]....
        /*0550*/ 	.word	0x00013040


	//   ....[102]....
        /*0554*/ 	.word	0x000130a0


	//   ....[103]....
        /*0558*/ 	.word	0x00013490


	//   ....[104]....
        /*055c*/ 	.word	0x000134a0


	//   ....[105]....
        /*0560*/ 	.word	0x000134b0


	//   ....[106]....
        /*0564*/ 	.word	0x00013510


	//   ....[107]....
        /*0568*/ 	.word	0x000145f0


	//   ....[108]....
        /*056c*/ 	.word	0x00014620


	//   ....[109]....
        /*0570*/ 	.word	0x00014660


	//   ....[110]....
        /*0574*/ 	.word	0x00014690


	//   ....[111]....
        /*0578*/ 	.word	0x000146a0


	//   ....[112]....
        /*057c*/ 	.word	0x000146d0


	//   ....[113]....
        /*0580*/ 	.word	0x000146f0


	//   ....[114]....
        /*0584*/ 	.word	0x00014710


	//   ....[115]....
        /*0588*/ 	.word	0x00014840


	//   ....[116]....
        /*058c*/ 	.word	0x00014870


	//   ....[117]....
        /*0590*/ 	.word	0x000148a0


	//   ....[118]....
        /*0594*/ 	.word	0x000148d0


	//   ....[119]....
        /*0598*/ 	.word	0x00014900


	//   ....[120]....
        /*059c*/ 	.word	0x00014940


	//   ....[121]....
        /*05a0*/ 	.word	0x000149d0


	//   ....[122]....
        /*05a4*/ 	.word	0x00014a00


	//   ....[123]....
        /*05a8*/ 	.word	0x00014a80


	//   ....[124]....
        /*05ac*/ 	.word	0x00015150


	//   ....[125]....
        /*05b0*/ 	.word	0x00015820


	//   ....[126]....
        /*05b4*/ 	.word	0x00015900


	//   ....[127]....
        /*05b8*/ 	.word	0x000159a0


	//   ....[128]....
        /*05bc*/ 	.word	0x00015b50


	//   ....[129]....
        /*05c0*/ 	.word	0x00015bf0


	//   ....[130]....
        /*05c4*/ 	.word	0x00015ce0


	//   ....[131]....
        /*05c8*/ 	.word	0x00015d70


	//   ....[132]....
        /*05cc*/ 	.word	0x00015dd0


	//   ....[133]....
        /*05d0*/ 	.word	0x00015e70


	//   ....[134]....
        /*05d4*/ 	.word	0x00015f80


	//   ....[135]....
        /*05d8*/ 	.word	0x00015fe0


	//   ....[136]....
        /*05dc*/ 	.word	0x00016040


	//   ....[137]....
        /*05e0*/ 	.word	0x000160e0


	//   ....[138]....
        /*05e4*/ 	.word	0x000161b0


	//   ....[139]....
        /*05e8*/ 	.word	0x00016290


	//   ....[140]....
        /*05ec*/ 	.word	0x000163d0


	//   ....[141]....
        /*05f0*/ 	.word	0x00016480


	//   ....[142]....
        /*05f4*/ 	.word	0x00016530


	//   ....[143]....
        /*05f8*/ 	.word	0x000165e0


	//   ....[144]....
        /*05fc*/ 	.word	0x000166d0


	//   ....[145]....
        /*0600*/ 	.word	0x00016760


	//   ....[146]....
        /*0604*/ 	.word	0x000167c0


	//   ....[147]....
        /*0608*/ 	.word	0x00016890


	//   ....[148]....
        /*060c*/ 	.word	0x00016af0


	//----- nvinfo : EIATTR_REG_RECONFIG
	.align		4
.L_1248:
        /*0610*/ 	.byte	0x01, 0x54
	.zero		2


	//----- nvinfo : EIATTR_SYSCALL_OFFSETS
	.align		4
        /*0614*/ 	.byte	0x04, 0x46
        /*0616*/ 	.short	(.L_1250 - .L_1249)


	//   ....[0]....
.L_1249:
        /*0618*/ 	.word	0x00001cf0


	//   ....[1]....
        /*061c*/ 	.word	0x00010cf0


	//   ....[2]....
        /*0620*/ 	.word	0x00010e60


	//   ....[3]....
        /*0624*/ 	.word	0x00010fb0


	//   ....[4]....
        /*0628*/ 	.word	0x000110f0


	//   ....[5]....
        /*062c*/ 	.word	0x00012110


	//----- nvinfo : EIATTR_MBARRIER_INSTR_OFFSETS
	.align		4
.L_1250:
        /*0630*/ 	.byte	0x04, 0x39
        /*0632*/ 	.short	(.L_1252 - .L_1251)


	//   ....[0]....
.L_1251:
        /*0634*/ 	.word	0x00000180
        /*0638*/ 	.word	0x000000ff
        /*063c*/ 	.word	0x00019c00
        /*0640*/ 	.short	0x0100
        /*0642*/ 	.byte	0x08
	.zero		1


	//   ....[1]....
        /*0644*/ 	.word	0x00000190
        /*0648*/ 	.word	0x000000ff
        /*064c*/ 	.word	0x00019c20
        /*0650*/ 	.short	0x0100
        /*0652*/ 	.byte	0x08
	.zero		1


	//   ....[2]....
        /*0654*/ 	.word	0x00000280
        /*0658*/ 	.word	0x000000ff
        /*065c*/ 	.word	0x00019c30
        /*0660*/ 	.short	0x0100
        /*0662*/ 	.byte	0x08
	.zero		1


	//   ....[3]....
        /*0664*/ 	.word	0x00000290
        /*0668*/ 	.word	0x000000ff
        /*066c*/ 	.word	0x00019c40
        /*0670*/ 	.short	0x0100
        /*0672*/ 	.byte	0x08
	.zero		1


	//   ....[4]....
        /*0674*/ 	.word	0x000002a0
        /*0678*/ 	.word	0x000000ff
        /*067c*/ 	.word	0x00019c38
        /*0680*/ 	.short	0x0100
        /*0682*/ 	.byte	0x08
	.zero		1


	//   ....[5]....
        /*0684*/ 	.word	0x000002b0
        /*0688*/ 	.word	0x000000ff
        /*068c*/ 	.word	0x00019c48
        /*0690*/ 	.short	0x0100
        /*0692*/ 	.byte	0x08
	.zero		1


	//   ....[6]....
        /*0694*/ 	.word	0x000003e0
        /*0698*/ 	.word	0x000000ff
        /*069c*/ 	.word	0x00019c50
        /*06a0*/ 	.short	0x0100
        /*06a2*/ 	.byte	0x08
	.zero		1


	//   ....[7]....
        /*06a4*/ 	.word	0x000003f0
        /*06a8*/ 	.word	0x000000ff
        /*06ac*/ 	.word	0x00019c60
        /*06b0*/ 	.short	0x0100
        /*06b2*/ 	.byte	0x08
	.zero		1


	//   ....[8]....
        /*06b4*/ 	.word	0x00000400
        /*06b8*/ 	.word	0x000000ff
        /*06bc*/ 	.word	0x00019c58
        /*06c0*/ 	.short	0x0100
        /*06c2*/ 	.byte	0x08
	.zero		1


	//   ....[9]....
        /*06c4*/ 	.word	0x00000410
        /*06c8*/ 	.word	0x000000ff
        /*06cc*/ 	.word	0x00019c68
        /*06d0*/ 	.short	0x0100
        /*06d2*/ 	.byte	0x08
	.zero		1


	//   ....[10]....
        /*06d4*/ 	.word	0x00000500
        /*06d8*/ 	.word	0x000000ff
        /*06dc*/ 	.word	0x00019c70
        /*06e0*/ 	.short	0x0100
        /*06e2*/ 	.byte	0x06
	.zero		1


	//   ....[11]....
        /*06e4*/ 	.word	0x00000510
        /*06e8*/ 	.word	0x000000ff
        /*06ec*/ 	.word	0x00019c80
        /*06f0*/ 	.short	0x0100
        /*06f2*/ 	.byte	0x06
	.zero		1


	//   ....[12]....
        /*06f4*/ 	.word	0x00000520
        /*06f8*/ 	.word	0x000000ff
        /*06fc*/ 	.word	0x00019c78
        /*0700*/ 	.short	0x0100
        /*0702*/ 	.byte	0x06
	.zero		1


	//   ....[13]....
        /*0704*/ 	.word	0x00000530
        /*0708*/ 	.word	0x000000ff
        /*070c*/ 	.word	0x00019c88
        /*0710*/ 	.short	0x0100
        /*0712*/ 	.byte	0x06
	.zero		1


	//   ....[14]....
        /*0714*/ 	.word	0x00000660
        /*0718*/ 	.word	0x000000ff
        /*071c*/ 	.word	0x00019c90
        /*0720*/ 	.short	0x0100
        /*0722*/ 	.byte	0x08
	.zero		1


	//   ....[15]....
        /*0724*/ 	.word	0x00000670
        /*0728*/ 	.word	0x000000ff
        /*072c*/ 	.word	0x00019ca0
        /*0730*/ 	.short	0x0100
        /*0732*/ 	.byte	0x08
	.zero		1


	//   ....[16]....
        /*0734*/ 	.word	0x00000680
        /*0738*/ 	.word	0x000000ff
        /*073c*/ 	.word	0x00019c98
        /*0740*/ 	.short	0x0100
        /*0742*/ 	.byte	0x08
	.zero		1


	//   ....[17]....
        /*0744*/ 	.word	0x00000690
        /*0748*/ 	.word	0x000000ff
        /*074c*/ 	.word	0x00019ca8
        /*0750*/ 	.short	0x0100
        /*0752*/ 	.byte	0x08
	.zero		1


	//   ....[18]....
        /*0754*/ 	.word	0x000007e0
        /*0758*/ 	.word	0x000000ff
        /*075c*/ 	.word	0x00019cb0
        /*0760*/ 	.short	0x0100
        /*0762*/ 	.byte	0x08
	.zero		1


	//   ....[19]....
        /*0764*/ 	.word	0x000007f0
        /*0768*/ 	.word	0x000000ff
        /*076c*/ 	.word	0x00019cc0
        /*0770*/ 	.short	0x0100
        /*0772*/ 	.byte	0x08
	.zero		1


	//   ....[20]....
        /*0774*/ 	.word	0x00000800
        /*0778*/ 	.word	0x000000ff
        /*077c*/ 	.word	0x00019cb8
        /*0780*/ 	.short	0x0100
        /*0782*/ 	.byte	0x08
	.zero		1


	//   ....[21]....
        /*0784*/ 	.word	0x00000810
        /*0788*/ 	.word	0x000000ff
        /*078c*/ 	.word	0x00019cc8
        /*0790*/ 	.short	0x0100
        /*0792*/ 	.byte	0x08
	.zero		1


	//   ....[22]....
        /*0794*/ 	.word	0x00001d70
        /*0798*/ 	.word	0x000000ff
        /*079c*/ 	.word	0x00019c00
        /*07a0*/ 	.short	0x010a
        /*07a2*/ 	.byte	0x2e
	.zero		1


	//   ....[23]....
        /*07a4*/ 	.word	0x00001df0
        /*07a8*/ 	.word	0x00000003
        /*07ac*/ 	.word	0x00019c30
        /*07b0*/ 	.short	0x010a
        /*07b2*/ 	.byte	0x3f
	.zero		1


	//   ....[24]....
        /*07b4*/ 	.word	0x00001e30
        /*07b8*/ 	.word	0x00000003
        /*07bc*/ 	.word	0x00019c30
        /*07c0*/ 	.short	0x010a
        /*07c2*/ 	.byte	0x3f
	.zero		1


	//   ....[25]....
        /*07c4*/ 	.word	0x00002180
        /*07c8*/ 	.word	0x000000ff
        /*07cc*/ 	.word	0x00000000
        /*07d0*/ 	.short	0x0101
        /*07d2*/ 	.byte	0x06
	.zero		1


	//   ....[26]....
        /*07d4*/ 	.word	0x00005070
        /*07d8*/ 	.word	0x000000ff
        /*07dc*/ 	.word	0x00019c30
        /*07e0*/ 	.short	0x010a
        /*07e2*/ 	.byte	0x13
	.zero		1


	//   ....[27]....
        /*07e4*/ 	.word	0x000050b0
        /*07e8*/ 	.word	0x000000ff
        /*07ec*/ 	.word	0x00019c30
        /*07f0*/ 	.short	0x010a
        /*07f2*/ 	.byte	0x13
	.zero		1


	//   ....[28]....
        /*07f4*/ 	.word	0x00005210
        /*07f8*/ 	.word	0x000000ff
        /*07fc*/ 	.word	0x00019c50
        /*0800*/ 	.short	0x010a
        /*0802*/ 	.byte	0x0b
	.zero		1


	//   ....[29]....
        /*0804*/ 	.word	0x00005250
        /*0808*/ 	.word	0x000000ff
        /*080c*/ 	.word	0x00019c50
        /*0810*/ 	.short	0x010a
        /*0812*/ 	.byte	0x0b
	.zero		1


	//   ....[30]....
        /*0814*/ 	.word	0x000054b0
        /*0818*/ 	.word	0x000000ff
        /*081c*/ 	.word	0x00000000
        /*0820*/ 	.short	0x0101
        /*0822*/ 	.byte	0x13
	.zero		1


	//   ....[31]....
        /*0824*/ 	.word	0x00007780
        /*0828*/ 	.word	0x000000ff
        /*082c*/ 	.word	0x00000000
        /*0830*/ 	.short	0x0101
        /*0832*/ 	.byte	0x06
	.zero		1


	//   ....[32]....
        /*0834*/ 	.word	0x00007f90
        /*0838*/ 	.word	0x000000ff
        /*083c*/ 	.word	0x00019c30
        /*0840*/ 	.short	0x010a
        /*0842*/ 	.byte	0x06
	.zero		1


	//   ....[33]....
        /*0844*/ 	.word	0x00007fd0
        /*0848*/ 	.word	0x000000ff
        /*084c*/ 	.word	0x00019c30
        /*0850*/ 	.short	0x010a
        /*0852*/ 	.byte	0x06
	.zero		1


	//   ....[34]....
        /*0854*/ 	.word	0x00008130
        /*0858*/ 	.word	0x000000ff
        /*085c*/ 	.word	0x00019c50
        /*0860*/ 	.short	0x010a
        /*0862*/ 	.byte	0x0b
	.zero		1


	//   ....[35]....
        /*0864*/ 	.word	0x00008170
        /*0868*/ 	.word	0x000000ff
        /*086c*/ 	.word	0x00019c50
        /*0870*/ 	.short	0x010a
        /*0872*/ 	.byte	0x0b
	.zero		1


	//   ....[36]....
        /*0874*/ 	.word	0x00008410
        /*0878*/ 	.word	0x000000ff
        /*087c*/ 	.word	0x00000000
        /*0880*/ 	.short	0x0101
        /*0882*/ 	.byte	0x06
	.zero		1


	//   ....[37]....
        /*0884*/ 	.word	0x000095a0
        /*0888*/ 	.word	0x000000ff
        /*088c*/ 	.word	0x00000000
        /*0890*/ 	.short	0x0101
        /*0892*/ 	.byte	0x06
	.zero		1


	//   ....[38]....
        /*0894*/ 	.word	0x00009b90
        /*0898*/ 	.word	0x000000ff
        /*089c*/ 	.word	0x00019c30
        /*08a0*/ 	.short	0x010a
        /*08a2*/ 	.byte	0x06
	.zero		1


	//   ....[39]....
        /*08a4*/ 	.word	0x00009bd0
        /*08a8*/ 	.word	0x000000ff
        /*08ac*/ 	.word	0x00019c30
        /*08b0*/ 	.short	0x010a
        /*08b2*/ 	.byte	0x06
	.zero		1


	//   ....[40]....
        /*08b4*/ 	.word	0x00009d30
        /*08b8*/ 	.word	0x000000ff
        /*08bc*/ 	.word	0x00019c50
        /*08c0*/ 	.short	0x010a
        /*08c2*/ 	.byte	0x0b
	.zero		1


	//   ....[41]....
        /*08c4*/ 	.word	0x00009d70
        /*08c8*/ 	.word	0x000000ff
        /*08cc*/ 	.word	0x00019c50
        /*08d0*/ 	.short	0x010a
        /*08d2*/ 	.byte	0x0b
	.zero		1


	//   ....[42]....
        /*08d4*/ 	.word	0x0000a010
        /*08d8*/ 	.word	0x000000ff
        /*08dc*/ 	.word	0x00000000
        /*08e0*/ 	.short	0x0101
        /*08e2*/ 	.byte	0x06
	.zero		1


	//   ....[43]....
        /*08e4*/ 	.word	0x0000c2b0
        /*08e8*/ 	.word	0x000000ff
        /*08ec*/ 	.word	0x00000000
        /*08f0*/ 	.short	0x0101
        /*08f2*/ 	.byte	0x06
	.zero		1


	//   ....[44]....
        /*08f4*/ 	.word	0x0000c7d0
        /*08f8*/ 	.word	0x000000ff
        /*08fc*/ 	.word	0x00019c50
        /*0900*/ 	.short	0x010a
        /*0902*/ 	.byte	0x0e
	.zero		1


	//   ....[45]....
        /*0904*/ 	.word	0x0000c810
        /*0908*/ 	.word	0x000000ff
        /*090c*/ 	.word	0x00019c50
        /*0910*/ 	.short	0x010a
        /*0912*/ 	.byte	0x0e
	.zero		1


	//   ....[46]....
        /*0914*/ 	.word	0x0000ce20
        /*0918*/ 	.word	0x000000ff
        /*091c*/ 	.word	0x00000000
        /*0920*/ 	.short	0x0101
        /*0922*/ 	.byte	0x04
	.zero		1


	//   ....[47]....
        /*0924*/ 	.word	0x0000e5a0
        /*0928*/ 	.word	0x00000000
        /*092c*/ 	.word	0x00000000
        /*0930*/ 	.short	0x0101
        /*0932*/ 	.byte	0x3f
	.zero		1


	//   ....[48]....
        /*0934*/ 	.word	0x00011590
        /*0938*/ 	.word	0x00000005
        /*093c*/ 	.word	0x00019c80
        /*0940*/ 	.short	0x010a
        /*0942*/ 	.byte	0x3f
	.zero		1


	//   ....[49]....
        /*0944*/ 	.word	0x000119e0
        /*0948*/ 	.word	0x00000005
        /*094c*/ 	.word	0x00019c70
        /*0950*/ 	.short	0x0107
        /*0952*/ 	.byte	0x3f
	.zero		1


	//   ....[50]....
        /*0954*/ 	.word	0x00011aa0
        /*0958*/ 	.word	0x00000005
        /*095c*/ 	.word	0x00019c70
        /*0960*/ 	.short	0x0101
        /*0962*/ 	.byte	0x3f
	.zero		1


	//   ....[51]....
        /*0964*/ 	.word	0x00011ad0
        /*0968*/ 	.word	0x00000005
        /*096c*/ 	.word	0x00019c40
        /*0970*/ 	.short	0x010a
        /*0972*/ 	.byte	0x3f
	.zero		1


	//   ....[52]....
        /*0974*/ 	.word	0x00011e80
        /*0978*/ 	.word	0x00000005
        /*097c*/ 	.word	0x00019c30
        /*0980*/ 	.short	0x0107
        /*0982*/ 	.byte	0x3f
	.zero		1


	//   ....[53]....
        /*0984*/ 	.word	0x00011f40
        /*0988*/ 	.word	0x00000005
        /*098c*/ 	.word	0x00019c30
        /*0990*/ 	.short	0x0101
        /*0992*/ 	.byte	0x3f
	.zero		1


	//   ....[54]....
        /*0994*/ 	.word	0x000128f0
        /*0998*/ 	.word	0x00000016
        /*099c*/ 	.word	0x00019c00
        /*09a0*/ 	.short	0x0107
        /*09a2*/ 	.byte	0x3f
	.zero		1


	//   ....[55]....
        /*09a4*/ 	.word	0x000129f0
        /*09a8*/ 	.word	0x00000016
        /*09ac*/ 	.word	0x00019c00
        /*09b0*/ 	.short	0x0101
        /*09b2*/ 	.byte	0x3f
	.zero		1


	//   ....[56]....
        /*09b4*/ 	.word	0x00012a10
        /*09b8*/ 	.word	0x00000016
        /*09bc*/ 	.word	0x00019c20
        /*09c0*/ 	.short	0x010a
        /*09c2*/ 	.byte	0x3f
	.zero		1


	//   ....[57]....
        /*09c4*/ 	.word	0x00012da0
        /*09c8*/ 	.word	0x00000000
        /*09cc*/ 	.word	0x00019c80
        /*09d0*/ 	.short	0x010a
        /*09d2*/ 	.byte	0x3f
	.zero		1


	//   ....[58]....
        /*09d4*/ 	.word	0x00013170
        /*09d8*/ 	.word	0x00000000
        /*09dc*/ 	.word	0x00019c70
        /*09e0*/ 	.short	0x0107
        /*09e2*/ 	.byte	0x3f
	.zero		1


	//   ....[59]....
        /*09e4*/ 	.word	0x00013230
        /*09e8*/ 	.word	0x00000000
        /*09ec*/ 	.word	0x00019c70
        /*09f0*/ 	.short	0x0101
        /*09f2*/ 	.byte	0x3f
	.zero		1


	//   ....[60]....
        /*09f4*/ 	.word	0x00013260
        /*09f8*/ 	.word	0x00000000
        /*09fc*/ 	.word	0x00019c40
        /*0a00*/ 	.short	0x010a
        /*0a02*/ 	.byte	0x3f
	.zero		1


	//   ....[61]....
        /*0a04*/ 	.word	0x000135b0
        /*0a08*/ 	.word	0x00000000
        /*0a0c*/ 	.word	0x00019c30
        /*0a10*/ 	.short	0x0107
        /*0a12*/ 	.byte	0x3f
	.zero		1


	//   ....[62]....
        /*0a14*/ 	.word	0x00013670
        /*0a18*/ 	.word	0x00000000
        /*0a1c*/ 	.word	0x00019c30
        /*0a20*/ 	.short	0x0101
        /*0a22*/ 	.byte	0x3f
	.zero		1


	//   ....[63]....
        /*0a24*/ 	.word	0x00013700
        /*0a28*/ 	.word	0x00000002
        /*0a2c*/ 	.word	0x00019c70
        /*0a30*/ 	.short	0x010a
        /*0a32*/ 	.byte	0x3f
	.zero		1


	//   ....[64]....
        /*0a34*/ 	.word	0x00013790
        /*0a38*/ 	.word	0x00000002
        /*0a3c*/ 	.word	0x00019c60
        /*0a40*/ 	.short	0x010a
        /*0a42*/ 	.byte	0x3f
	.zero		1


	//   ....[65]....
        /*0a44*/ 	.word	0x00013c00
        /*0a48*/ 	.word	0x00000002
        /*0a4c*/ 	.word	0x00019c50
        /*0a50*/ 	.short	0x0101
        /*0a52*/ 	.byte	0x3f
	.zero		1


	//   ....[66]....
        /*0a54*/ 	.word	0x00013c90
        /*0a58*/ 	.word	0x00000002
        /*0a5c*/ 	.word	0x00000000
        /*0a60*/ 	.short	0x0101
        /*0a62*/ 	.byte	0x3f
	.zero		1


	//   ....[67]....
        /*0a64*/ 	.word	0x00013e50
        /*0a68*/ 	.word	0x00000000
        /*0a6c*/ 	.word	0x00019c70
        /*0a70*/ 	.short	0x010a
        /*0a72*/ 	.byte	0x3f
	.zero		1


	//   ....[68]....
        /*0a74*/ 	.word	0x00013ed0
        /*0a78*/ 	.word	0x00000000
        /*0a7c*/ 	.word	0x00019c60
        /*0a80*/ 	.short	0x010a
        /*0a82*/ 	.byte	0x3f
	.zero		1


	//   ....[69]....
        /*0a84*/ 	.word	0x00014350
        /*0a88*/ 	.word	0x00000000
        /*0a8c*/ 	.word	0x00019c50
        /*0a90*/ 	.short	0x0101
        /*0a92*/ 	.byte	0x3f
	.zero		1


	//   ....[70]....
        /*0a94*/ 	.word	0x00014410
        /*0a98*/ 	.word	0x00000000
        /*0a9c*/ 	.word	0x00000000
        /*0aa0*/ 	.short	0x0101
        /*0aa2*/ 	.byte	0x3f
	.zero		1


	//   ....[71]....
        /*0aa4*/ 	.word	0x000150d0
        /*0aa8*/ 	.word	0x00000007
        /*0aac*/ 	.word	0x00019c20
        /*0ab0*/ 	.short	0x010a
        /*0ab2*/ 	.byte	0x3f
	.zero		1


	//   ....[72]....
        /*0ab4*/ 	.word	0x00015250
        /*0ab8*/ 	.word	0x00000005
        /*0abc*/ 	.word	0x00019c40
        /*0ac0*/ 	.short	0x010a
        /*0ac2*/ 	.byte	0x3f
	.zero		1


	//   ....[73]....
        /*0ac4*/ 	.word	0x000152f0
        /*0ac8*/ 	.word	0x00000003
        /*0acc*/ 	.word	0x00019c40
        /*0ad0*/ 	.short	0x010a
        /*0ad2*/ 	.byte	0x3f
	.zero		1


	//   ....[74]....
        /*0ad4*/ 	.word	0x00015330
        /*0ad8*/ 	.word	0x00000005
        /*0adc*/ 	.word	0x00019c60
        /*0ae0*/ 	.short	0x010a
        /*0ae2*/ 	.byte	0x3f
	.zero		1


	//   ....[75]....
        /*0ae4*/ 	.word	0x00015370
        /*0ae8*/ 	.word	0x00000003
        /*0aec*/ 	.word	0x00019c60
        /*0af0*/ 	.short	0x010a
        /*0af2*/ 	.byte	0x3f
	.zero		1


	//   ....[76]....
        /*0af4*/ 	.word	0x000153b0
        /*0af8*/ 	.word	0x00000005
        /*0afc*/ 	.word	0x00019c80
        /*0b00*/ 	.short	0x010a
        /*0b02*/ 	.byte	0x3f
	.zero		1


	//   ....[77]....
        /*0b04*/ 	.word	0x000153f0
        /*0b08*/ 	.word	0x00000003
        /*0b0c*/ 	.word	0x00019c80
        /*0b10*/ 	.short	0x010a
        /*0b12*/ 	.byte	0x3f
	.zero		1


	//   ....[78]....
        /*0b14*/ 	.word	0x00015460
        /*0b18*/ 	.word	0x00000003
        /*0b1c*/ 	.word	0x00019c00
        /*0b20*/ 	.short	0x010a
        /*0b22*/ 	.byte	0x3f
	.zero		1


	//   ....[79]....
        /*0b24*/ 	.word	0x000154b0
        /*0b28*/ 	.word	0x00000003
        /*0b2c*/ 	.word	0x00019c30
        /*0b30*/ 	.short	0x010a
        /*0b32*/ 	.byte	0x3f
	.zero		1


	//   ....[80]....
        /*0b34*/ 	.word	0x00015510
        /*0b38*/ 	.word	0x00000005
        /*0b3c*/ 	.word	0x00019c30
        /*0b40*/ 	.short	0x010a
        /*0b42*/ 	.byte	0x3f
	.zero		1


	//   ....[81]....
        /*0b44*/ 	.word	0x00015570
        /*0b48*/ 	.word	0x00000005
        /*0b4c*/ 	.word	0x00019c50
        /*0b50*/ 	.short	0x010a
        /*0b52*/ 	.byte	0x3f
	.zero		1


	//   ....[82]....
        /*0b54*/ 	.word	0x000155d0
        /*0b58*/ 	.word	0x00000009
        /*0b5c*/ 	.word	0x00019c30
        /*0b60*/ 	.short	0x010a
        /*0b62*/ 	.byte	0x3f
	.zero		1


	//   ....[83]....
        /*0b64*/ 	.word	0x00015630
        /*0b68*/ 	.word	0x00000009
        /*0b6c*/ 	.word	0x00019c50
        /*0b70*/ 	.short	0x010a
        /*0b72*/ 	.byte	0x3f
	.zero		1


	//   ....[84]....
        /*0b74*/ 	.word	0x00015690
        /*0b78*/ 	.word	0x00000005
        /*0b7c*/ 	.word	0x00019c30
        /*0b80*/ 	.short	0x010a
        /*0b82*/ 	.byte	0x3f
	.zero		1


	//   ....[85]....
        /*0b84*/ 	.word	0x000156f0
        /*0b88*/ 	.word	0x00000005
        /*0b8c*/ 	.word	0x00019c50
        /*0b90*/ 	.short	0x010a
        /*0b92*/ 	.byte	0x3f
	.zero		1


	//   ....[86]....
        /*0b94*/ 	.word	0x00015750
        /*0b98*/ 	.word	0x00000006
        /*0b9c*/ 	.word	0x00019c50
        /*0ba0*/ 	.short	0x010a
        /*0ba2*/ 	.byte	0x3f
	.zero		1


	//   ....[87]....
        /*0ba4*/ 	.word	0x00015850
        /*0ba8*/ 	.word	0x00000005
        /*0bac*/ 	.word	0x00019c80
        /*0bb0*/ 	.short	0x010a
        /*0bb2*/ 	.byte	0x3f
	.zero		1


	//   ....[88]....
        /*0bb4*/ 	.word	0x00015c30
        /*0bb8*/ 	.word	0x00000005
        /*0bbc*/ 	.word	0x00019c40
        /*0bc0*/ 	.short	0x010a
        /*0bc2*/ 	.byte	0x3f
	.zero		1


	//   ....[89]....
        /*0bc4*/ 	.word	0x000162d0
        /*0bc8*/ 	.word	0x00000016
        /*0bcc*/ 	.word	0x00019c20
        /*0bd0*/ 	.short	0x010a
        /*0bd2*/ 	.byte	0x3f
	.zero		1


	//   ....[90]....
        /*0bd4*/ 	.word	0x00016320
        /*0bd8*/ 	.word	0x00000000
        /*0bdc*/ 	.word	0x00019c80
        /*0be0*/ 	.short	0x010a
        /*0be2*/ 	.byte	0x3f
	.zero		1


	//   ....[91]....
        /*0be4*/ 	.word	0x00016620
        /*0be8*/ 	.word	0x00000000
        /*0bec*/ 	.word	0x00019c40
        /*0bf0*/ 	.short	0x010a
        /*0bf2*/ 	.byte	0x3f
	.zero		1


	//   ....[92]....
        /*0bf4*/ 	.word	0x000168d0
        /*0bf8*/ 	.word	0x00000002
        /*0bfc*/ 	.word	0x00019c70
        /*0c00*/ 	.short	0x010a
        /*0c02*/ 	.byte	0x3f
	.zero		1


	//   ....[93]....
        /*0c04*/ 	.word	0x00016920
        /*0c08*/ 	.word	0x00000002
        /*0c0c*/ 	.word	0x00019c60
        /*0c10*/ 	.short	0x010a
        /*0c12*/ 	.byte	0x3f
	.zero		1


	//   ....[94]....
        /*0c14*/ 	.word	0x00016970
        /*0c18*/ 	.word	0x00000000
        /*0c1c*/ 	.word	0x00019c70
        /*0c20*/ 	.short	0x010a
        /*0c22*/ 	.byte	0x3f
	.zero		1


	//   ....[95]....
        /*0c24*/ 	.word	0x000169c0
        /*0c28*/ 	.word	0x00000000
        /*0c2c*/ 	.word	0x00019c60
        /*0c30*/ 	.short	0x010a
        /*0c32*/ 	.byte	0x3f
	.zero		1


	//   ....[96]....
        /*0c34*/ 	.word	0x00016a10
        /*0c38*/ 	.word	0x00000007
        /*0c3c*/ 	.word	0x00019c20
        /*0c40*/ 	.short	0x010a
        /*0c42*/ 	.byte	0x3f
	.zero		1


	//   ....[97]....
        /*0c44*/ 	.word	0x00016bb0
        /*0c48*/ 	.word	0x00000005
        /*0c4c*/ 	.word	0x00019c40
        /*0c50*/ 	.short	0x010a
        /*0c52*/ 	.byte	0x3f
	.zero		1


	//   ....[98]....
        /*0c54*/ 	.word	0x00016c00
        /*0c58*/ 	.word	0x00000003
        /*0c5c*/ 	.word	0x00019c40
        /*0c60*/ 	.short	0x010a
        /*0c62*/ 	.byte	0x3f
	.zero		1


	//   ....[99]....
        /*0c64*/ 	.word	0x00016c50
        /*0c68*/ 	.word	0x00000005
        /*0c6c*/ 	.word	0x00019c60
        /*0c70*/ 	.short	0x010a
        /*0c72*/ 	.byte	0x3f
	.zero		1


	//   ....[100]....
        /*0c74*/ 	.word	0x00016ca0
        /*0c78*/ 	.word	0x00000003
        /*0c7c*/ 	.word	0x00019c60
        /*0c80*/ 	.short	0x010a
        /*0c82*/ 	.byte	0x3f
	.zero		1


	//   ....[101]....
        /*0c84*/ 	.word	0x00016cf0
        /*0c88*/ 	.word	0x00000005
        /*0c8c*/ 	.word	0x00019c80
        /*0c90*/ 	.short	0x010a
        /*0c92*/ 	.byte	0x3f
	.zero		1


	//----- nvinfo : EIATTR_NUM_MBARRIERS
	.align		4
.L_1252:
        /*0c94*/ 	.byte	0x03, 0x38
        /*0c96*/ 	.short	0x0016


	//----- nvinfo : EIATTR_EXIT_INSTR_OFFSETS
	.align		4
        /*0c98*/ 	.byte	0x04, 0x1c
        /*0c9a*/ 	.short	(.L_1254 - .L_1253)


	//   ....[0]....
.L_1253:
        /*0c9c*/ 	.word	0x00000980


	//   ....[1]....
        /*0ca0*/ 	.word	0x0000f260


	//   ....[2]....
        /*0ca4*/ 	.word	0x00015440


	//----- nvinfo : EIATTR_MAX_THREADS
	.align		4
.L_1254:
        /*0ca8*/ 	.byte	0x04, 0x05
        /*0caa*/ 	.short	(.L_1256 - .L_1255)
.L_1255:
        /*0cac*/ 	.word	0x00000200
        /*0cb0*/ 	.word	0x00000001
        /*0cb4*/ 	.word	0x00000001


	//----- nvinfo : EIATTR_CRS_STACK_SIZE
	.align		4
.L_1256:
        /*0cb8*/ 	.byte	0x04, 0x1e
        /*0cba*/ 	.short	(.L_1258 - .L_1257)
.L_1257:
        /*0cbc*/ 	.word	0x00000000


	//----- nvinfo : EIATTR_CBANK_PARAM_SIZE
	.align		4
.L_1258:
        /*0cc0*/ 	.byte	0x03, 0x19
        /*0cc2*/ 	.short	0x0af0


	//----- nvinfo : EIATTR_PARAM_CBANK
	.align		4
        /*0cc4*/ 	.byte	0x04, 0x0a
        /*0cc6*/ 	.short	(.L_1260 - .L_1259)
	.align		4
.L_1259:
        /*0cc8*/ 	.word	index@(.nv.constant0._ZN7cutlass13device_kernelIN5flash11enable_sm90INS1_16FlashAttnFwdSm90INS1_25CollectiveMainloopFwdSm90ILi2EN4cute5tupleIJNS5_1CILi1EEES8_S8_EEENS6_IJNS7_ILi192EEENS7_ILi128EEENS7_ILi96EEEEEELi96ENS_12float_e4m3_tEfNS_4arch4Sm90ELb0ELb1ELb0ELb1ELb1ELb0ELb0ELb1ELb1ELb1ELb0ELb0EEENS1_21CollectiveEpilogueFwdINS6_IJSA_SC_SB_EEES9_NS_10bfloat16_tESG_Li384ELb1ELb1ELb0ELb1EEENS1_36VarlenDynamicPersistentTileSchedulerILi192ELi128ELi384ELi128ELb0ELb1ELb1ELb1ELb0ELb1EEEEEEEEEvNT_6ParamsE)
        /*0ccc*/ 	.short	0x0210
        /*0cce*/ 	.short	0x0af0


	//----- nvinfo : EIATTR_SW_WAR
	.align		4
.L_1260:
        /*0cd0*/ 	.byte	0x04, 0x36
        /*0cd2*/ 	.short	(.L_1262 - .L_1261)
.L_1261:
        /*0cd4*/ 	.word	0x00000008
.L_1262:


//--------------------- .nv.info._ZN7cutlass13device_kernelIN5flash11enable_sm90INS1_16FlashAttnFwdSm90INS1_25CollectiveMainloopFwdSm90ILi2EN4cute5tupleIJNS5_1CILi1EEES8_S8_EEENS6_IJNS7_ILi192EEENS7_ILi128EEENS7_ILi96EEEEEELi96ENS_12float_e4m3_tEfNS_4arch4Sm90ELb0ELb1ELb0ELb1ELb1ELb1ELb0ELb1ELb1ELb1ELb0ELb0EEENS1_21CollectiveEpilogueFwdINS6_IJSA_SC_SB_EEES9_NS_10bfloat16_tESG_Li384ELb1ELb1ELb0ELb1EEENS1_36VarlenDynamicPersistentTileSchedulerILi192ELi128ELi384ELi128ELb0ELb1ELb1ELb1ELb0ELb1EEEEEEEEEvNT_6ParamsE --------------------------
	.section	.nv.info._ZN7cutlass13device_kernelIN5flash11enable_sm90INS1_16FlashAttnFwdSm90INS1_25CollectiveMainloopFwdSm90ILi2EN4cute5tupleIJNS5_1CILi1EEES8_S8_EEENS6_IJNS7_ILi192EEENS7_ILi128EEENS7_ILi96EEEEEELi96ENS_12float_e4m3_tEfNS_4arch4Sm90ELb0ELb1ELb0ELb1ELb1ELb1ELb0ELb1ELb1ELb1ELb0ELb0EEENS1_21CollectiveEpilogueFwdINS6_IJSA_SC_SB_EEES9_NS_10bfloat16_tESG_Li384ELb1ELb1ELb0ELb1EEENS1_36VarlenDynamicPersistentTileSchedulerILi192ELi128ELi384ELi128ELb0ELb1ELb1ELb1ELb0ELb1EEEEEEEEEvNT_6ParamsE,"",@"SHT_CUDA_INFO"
	.sectionflags	@""
	.align	4


	//----- nvinfo : EIATTR_CUDA_API_VERSION
	.align		4
        /*0000*/ 	.byte	0x04, 0x37
        /*0002*/ 	.short	(.L_1264 - .L_1263)
.L_1263:
        /*0004*/ 	.word	0x00000082


	//----- nvinfo : EIATTR_KPARAM_INFO
	.align		4
.L_1264:
        /*0008*/ 	.byte	0x04, 0x17
        /*000a*/ 	.short	(.L_1266 - .L_1265)
.L_1265:
        /*000c*/ 	.word	0x00000000
        /*0010*/ 	.short	0x0000
        /*0012*/ 	.short	0x0070
        /*0014*/ 	.byte	0x00, 0xf0, 0x01, 0x2a


	//----- nvinfo : EIATTR_SPARSE_MMA_MASK
	.align		4
.L_1266:
        /*0018*/ 	.byte	0x03, 0x50
        /*001a*/ 	.short	0x0000


	//----- nvinfo : EIATTR_MAXREG_COUNT
	.align		4
        /*001c*/ 	.byte	0x03, 0x1b
        /*001e*/ 	.short	0x0080


	//----- nvinfo : EIATTR_NUM_BARRIERS
	.align		4
        /*0020*/ 	.byte	0x02, 0x4c
        /*0022*/ 	.byte	0x10
	.zero		1


	//----- nvinfo : EIATTR_EXTERNS
	.align		4
        /*0024*/ 	.byte	0x04, 0x0f
        /*0026*/ 	.short	(.L_1268 - .L_1267)


	//   ....[0]....
	.align		4
.L_1267:
        /*0028*/ 	.word	index@(__assertfail)


	//----- nvinfo : EIATTR_ANNOTATIONS
	.align		4
.L_1268:
        /*002c*/ 	.byte	0x04, 0x55
        /*002e*/ 	.short	(.L_1270 - .L_1269)


	//   ....[0]....
.L_1269:
        /* <DEDUP_REMOVED lines=101> */


	//----- nvinfo : EIATTR_MERCURY_ISA_VERSION
	.align		4
.L_1270:
        /*0670*/ 	.byte	0x03, 0x5f
        /*0672*/ 	.short	0x0101


	//----- nvinfo : EIATTR_UNUSED_LOAD_BYTE_OFFSET
	.align		4
        /*0674*/ 	.byte	0x04, 0x44
        /*0676*/ 	.short	(.L_1272 - .L_1271)


	//   ....[0]....
.L_1271:
        /*0678*/ 	.word	0x00000a50
        /*067c*/ 	.word	0x0000fff0


	//   ....[1]....
        /*0680*/ 	.word	0x00017f20
        /*0684*/ 	.word	0x0000fff0


	//----- nvinfo : EIATTR_INT_WARP_WIDE_INSTR_OFFSETS
	.align		4
.L_1272:
        /*0688*/ 	.byte	0x04, 0x31
        /*068a*/ 	.short	(.L_1274 - .L_1273)


	//   ....[0]....
.L_1273:
        /*068c*/ 	.word	0x00000130


	//   ....[1]....
        /*0690*/ 	.word	0x00000170


	//   ....[2]....
        /*0694*/ 	.word	0x000001e0


	//   ....[3]....
        /*0698*/ 	.word	0x0001d320


	//   ....[4]....
        /*069c*/ 	.word	0x0001d3b0


	//   ....[5]....
        /*06a0*/ 	.word	0x000205c0


	//   ....[6]....
        /*06a4*/ 	.word	0x00020650


	//----- nvinfo : EIATTR_COOP_GROUP_MASK_REGIDS
	.align		4
.L_1274:
        /*06a8*/ 	.byte	0x04, 0x29
        /*06aa*/ 	.short	(.L_1276 - .L_1275)


	//   ....[0]....
.L_1275:
        /*06ac*/ 	.word	0xffffffff


	//   ....[1]....
        /*06b0*/ 	.word	0xffffffff


	//   ....[2]....
        /*06b4*/ 	.word	0xffffffff


	//   ....[3]....
        /*06b8*/ 	.word	0xffffffff


	//   ....[4]....
        /*06bc*/ 	.word	0xffffffff


	//   ....[5]....
        /*06c0*/ 	.word	0xffffffff


	//   ....[6]....
        /*06c4*/ 	.word	0xffffffff


	//   ....[7]....
        /*06c8*/ 	.word	0xffffffff


	//   ....[8]....
        /*06cc*/ 	.word	0xffffffff


	//   ....[9]....
        /*06d0*/ 	.word	0xffffffff


	//   ....[10]....
        /*06d4*/ 	.word	0xffffffff


	//   ....[11]....
        /*06d8*/ 	.word	0xffffffff


	//   ....[12]....
        /*06dc*/ 	.word	0xffffffff


	//   ....[13]....
        /*06e0*/ 	.word	0xffffffff


	//   ....[14]....
        /*06e4*/ 	.word	0xffffffff


	//   ....[15]....
        /*06e8*/ 	.word	0xffffffff


	//   ....[16]....
        /*06ec*/ 	.word	0xffffffff


	//   ....[17]....
        /*06f0*/ 	.word	0xffffffff


	//   ....[18]....
        /*06f4*/ 	.word	0xffffffff


	//   ....[19]....
        /*06f8*/ 	.word	0xffffffff


	//   ....[20]....
        /*06fc*/ 	.word	0xffffffff


	//   ....[21]....
        /*0700*/ 	.word	0xffffffff


	//   ....[22]....
        /*0704*/ 	.word	0xffffffff


	//   ....[23]....
        /*0708*/ 	.word	0xffffffff


	//   ....[24]....
        /*070c*/ 	.word	0xffffffff


	//   ....[25]....
        /*0710*/ 	.word	0xffffffff


	//   ....[26]....
        /*0714*/ 	.word	0xffffffff


	//   ....[27]....
        /*0718*/ 	.word	0xffffffff


	//   ....[28]....
        /*071c*/ 	.word	0xffffffff


	//   ....[29]....
        /*0720*/ 	.word	0xffffffff


	//   ....[30]....
        /*0724*/ 	.word	0xffffffff


	//   ....[31]....
        /*0728*/ 	.word	0xffffffff


	//   ....[32]....
        /*072c*/ 	.word	0xffffffff


	//   ....[33]....
        /*0730*/ 	.word	0xffffffff


	//   ....[34]....
        /*0734*/ 	.word	0xffffffff


	//   ....[35]....
        /*0738*/ 	.word	0xffffffff


	//   ....[36]....
        /*073c*/ 	.word	0xffffffff


	//   ....[37]....
        /*0740*/ 	.word	0xffffffff


	//   ....[38]....
        /*0744*/ 	.word	0xffffffff


	//   ....[39]....
        /*0748*/ 	.word	0xffffffff


	//   ....[40]....
        /*074c*/ 	.word	0xffffffff


	//   ....[41]....
        /*0750*/ 	.word	0xffffffff


	//   ....[42]....
        /*0754*/ 	.word	0xffffffff


	//   ....[43]....
        /*0758*/ 	.word	0xffffffff


	//   ....[44]....
        /*075c*/ 	.word	0xffffffff


	//   ....[45]....
        /*0760*/ 	.word	0xffffffff


	//   ....[46]....
        /*0764*/ 	.word	0xffffffff


	//   ....[47]....
        /*0768*/ 	.word	0xffffffff


	//   ....[48]....
        /*076c*/ 	.word	0xffffffff


	//   ....[49]....
        /*0770*/ 	.word	0xffffffff


	//   ....[50]....
        /*0774*/ 	.word	0xffffffff


	//   ....[51]....
        /*0778*/ 	.word	0xffffffff


	//   ....[52]....
        /*077c*/ 	.word	0xffffffff


	//   ....[53]....
        /*0780*/ 	.word	0xffffffff


	//   ....[54]....
        /*0784*/ 	.word	0xffffffff


	//   ....[55]....
        /*0788*/ 	.word	0xffffffff


	//   ....[56]....
        /*078c*/ 	.word	0xffffffff


	//   ....[57]....
        /*0790*/ 	.word	0xffffffff


	//   ....[58]....
        /*0794*/ 	.word	0xffffffff


	//   ....[59]....
        /*0798*/ 	.word	0xffffffff


	//   ....[60]....
        /*079c*/ 	.word	0xffffffff


	//   ....[61]....
        /*07a0*/ 	.word	0xffffffff


	//   ....[62]....
        /*07a4*/ 	.word	0xffffffff


	//   ....[63]....
        /*07a8*/ 	.word	0xffffffff


	//   ....[64]....
        /*07ac*/ 	.word	0xffffffff


	//   ....[65]....
        /*07b0*/ 	.word	0xffffffff


	//   ....[66]....
        /*07b4*/ 	.word	0xffffffff


	//   ....[67]....
        /*07b8*/ 	.word	0xffffffff


	//   ....[68]....
        /*07bc*/ 	.word	0xffffffff


	//   ....[69]....
        /*07c0*/ 	.word	0xffffffff


	//   ....[70]....
        /*07c4*/ 	.word	0xffffffff


	//   ....[71]....
        /*07c8*/ 	.word	0xffffffff


	//   ....[72]....
        /*07cc*/ 	.word	0xffffffff


	//   ....[73]....
        /*07d0*/ 	.word	0xffffffff


	//   ....[74]....
        /*07d4*/ 	.word	0xffffffff


	//   ....[75]....
        /*07d8*/ 	.word	0xffffffff


	//   ....[76]....
        /*07dc*/ 	.word	0xffffffff


	//   ....[77]....
        /*07e0*/ 	.word	0xffffffff


	//   ....[78]....
        /*07e4*/ 	.word	0xffffffff


	//   ....[79]....
        /*07e8*/ 	.word	0xffffffff


	//   ....[80]....
        /*07ec*/ 	.word	0xffffffff


	//   ....[81]....
        /*07f0*/ 	.word	0xffffffff


	//   ....[82]....
        /*07f4*/ 	.word	0xffffffff


	//   ....[83]....
        /*07f8*/ 	.word	0xffffffff


	//   ....[84]....
        /*07fc*/ 	.word	0xffffffff


	//   ....[85]....
        /*0800*/ 	.word	0xffffffff


	//   ....[86]....
        /*0804*/ 	.word	0xffffffff


	//   ....[87]....
        /*0808*/ 	.word	0xffffffff


	//   ....[88]....
        /*080c*/ 	.word	0xffffffff


	//   ....[89]....
        /*0810*/ 	.word	0xffffffff


	//   ....[90]....
        /*0814*/ 	.word	0xffffffff


	//   ....[91]....
        /*0818*/ 	.word	0xffffffff


	//   ....[92]....
        /*081c*/ 	.word	0xffffffff


	//   ....[93]....
        /*0820*/ 	.word	0xffffffff


	//   ....[94]....
        /*0824*/ 	.word	0xffffffff


	//   ....[95]....
        /*0828*/ 	.word	0xffffffff


	//   ....[96]....
        /*082c*/ 	.word	0xffffffff


	//   ....[97]....
        /*0830*/ 	.word	0xffffffff


	//   ....[98]....
        /*0834*/ 	.word	0xffffffff


	//   ....[99]....
        /*0838*/ 	.word	0xffffffff


	//   ....[100]....
        /*083c*/ 	.word	0xffffffff


	//   ....[101]....
        /*0840*/ 	.word	0xffffffff


	//   ....[102]....
        /*0844*/ 	.word	0xffffffff


	//   ....[103]....
        /*0848*/ 	.word	0xffffffff


	//   ....[104]....
        /*084c*/ 	.word	0xffffffff


	//   ....[105]....
        /*0850*/ 	.word	0xffffffff


	//   ....[106]....
        /*0854*/ 	.word	0xffffffff


	//   ....[107]....
        /*0858*/ 	.word	0xffffffff


	//   ....[108]....
        /*085c*/ 	.word	0xffffffff


	//   ....[109]....
        /*0860*/ 	.word	0xffffffff


	//   ....[110]....
        /*0864*/ 	.word	0xffffffff


	//   ....[111]....
        /*0868*/ 	.word	0xffffffff


	//   ....[112]....
        /*086c*/ 	.word	0xffffffff


	//   ....[113]....
        /*0870*/ 	.word	0xffffffff


	//   ....[114]....
        /*0874*/ 	.word	0xffffffff


	//   ....[115]....
        /*0878*/ 	.word	0xffffffff


	//   ....[116]....
        /*087c*/ 	.word	0xffffffff


	//   ....[117]....
        /*0880*/ 	.word	0xffffffff


	//   ....[118]....
        /*0884*/ 	.word	0xffffffff


	//   ....[119]....
        /*0888*/ 	.word	0xffffffff


	//   ....[120]....
        /*088c*/ 	.word	0xffffffff


	//   ....[121]....
        /*0890*/ 	.word	0xffffffff


	//   ....[122]....
        /*0894*/ 	.word	0xffffffff


	//   ....[123]....
        /*0898*/ 	.word	0xffffffff


	//   ....[124]....
        /*089c*/ 	.word	0xffffffff


	//   ....[125]....
        /*08a0*/ 	.word	0xffffffff


	//   ....[126]....
        /*08a4*/ 	.word	0xffffffff


	//   ....[127]....
        /*08a8*/ 	.word	0xffffffff


	//   ....[128]....
        /*08ac*/ 	.word	0xffffffff


	//   ....[129]....
        /*08b0*/ 	.word	0xffffffff


	//   ....[130]....
        /*08b4*/ 	.word	0xffffffff


	//   ....[131]....
        /*08b8*/ 	.word	0xffffffff


	//   ....[132]....
        /*08bc*/ 	.word	0xffffffff


	//   ....[133]....
        /*08c0*/ 	.word	0xffffffff


	//   ....[134]....
        /*08c4*/ 	.word	0xffffffff


	//   ....[135]....
        /*08c8*/ 	.word	0xffffffff


	//   ....[136]....
        /*08cc*/ 	.word	0xffffffff


	//   ....[137]....
        /*08d0*/ 	.word	0xffffffff


	//   ....[138]....
        /*08d4*/ 	.word	0xffffffff


	//   ....[139]....
        /*08d8*/ 	.word	0xffffffff


	//   ....[140]....
        /*08dc*/ 	.word	0xffffffff


	//   ....[141]....
        /*08e0*/ 	.word	0xffffffff


	//   ....[142]....
        /*08e4*/ 	.word	0xffffffff


	//   ....[143]....
        /*08e8*/ 	.word	0x0500000f


	//   ....[144]....
        /*08ec*/ 	.word	0x0500000f


	//   ....[145]....
        /*08f0*/ 	.word	0x0500000f


	//   ....[146]....
        /*08f4*/ 	.word	0x0500000f


	//   ....[147]....
        /*08f8*/ 	.word	0x0500000f


	//   ....[148]....
        /*08fc*/ 	.word	0x0500000f


	//   ....[149]....
        /*0900*/ 	.word	0x0500000f


	//   ....[150]....
        /*0904*/ 	.word	0x0500000f


	//   ....[151]....
        /*0908*/ 	.word	0x0500000f


	//   ....[152]....
        /*090c*/ 	.word	0x0500000f


	//   ....[153]....
        /*0910*/ 	.word	0x0500000f


	//   ....[154]....
        /*0914*/ 	.word	0x0500000f


	//   ....[155]....
        /*0918*/ 	.word	0x0500000f


	//   ....[156]....
        /*091c*/ 	.word	0x0500000f


	//   ....[157]....
        /*0920*/ 	.word	0x0500000f


	//   ....[158]....
        /*0924*/ 	.word	0x0500000f


	//   ....[159]....
        /*0928*/ 	.word	0x0500000f


	//   ....[160]....
        /*092c*/ 	.word	0x0500000f


	//   ....[161]....
        /*0930*/ 	.word	0x0500000f


	//   ....[162]....
        /*0934*/ 	.word	0x0500000f


	//   ....[163]....
        /*0938*/ 	.word	0x0500000f


	//   ....[164]....
        /*093c*/ 	.word	0x0500000f


	//   ....[165]....
        /*0940*/ 	.word	0x0500000f


	//   ....[166]....
        /*0944*/ 	.word	0x0500000f


	//   ....[167]....
        /*0948*/ 	.word	0x0500000f


	//   ....[168]....
        /*094c*/ 	.word	0x0500000f


	//   ....[169]....
        /*0950*/ 	.word	0x0500000f


	//   ....[170]....
        /*0954*/ 	.word	0x0500000f


	//   ....[171]....
        /*0958*/ 	.word	0x0500000f


	//   ....[172]....
        /*095c*/ 	.word	0x0500000f


	//   ....[173]....
        /*0960*/ 	.word	0x0500000f


	//   ....[174]....
        /*0964*/ 	.word	0x0500000f


	//   ....[175]....
        /*0968*/ 	.word	0x0500000f


	//   ....[176]....
        /*096c*/ 	.word	0x0500000f


	//   ....[177]....
        /*0970*/ 	.word	0x0500000f


	//   ....[178]....
        /*0974*/ 	.word	0x0500000f


	//   ....[179]....
        /*0978*/ 	.word	0x0500000f


	//   ....[180]....
        /*097c*/ 	.word	0x0500000f


	//   ....[181]....
        /*0980*/ 	.word	0x0500000f


	//   ....[182]....
        /*0984*/ 	.word	0x0500000f


	//   ....[183]....
        /*0988*/ 	.word	0x0500000f


	//   ....[184]....
        /*098c*/ 	.word	0x0500000f


	//   ....[185]....
        /*0990*/ 	.word	0x0500000f


	//   ....[186]....
        /*0994*/ 	.word	0x0500000f


	//   ....[187]....
        /*0998*/ 	.word	0x0500000f


	//   ....[188]....
        /*099c*/ 	.word	0x0500000f


	//   ....[189]....
        /*09a0*/ 	.word	0x0500000f


	//   ....[190]....
        /*09a4*/ 	.word	0x0500000f


	//   ....[191]....
        /*09a8*/ 	.word	0x0500000f


	//   ....[192]....
        /*09ac*/ 	.word	0x0500000f


	//   ....[193]....
        /*09b0*/ 	.word	0x0500000f


	//   ....[194]....
        /*09b4*/ 	.word	0x0500000f


	//   ....[195]....
        /*09b8*/ 	.word	0x0500000f


	//   ....[196]....
        /*09bc*/ 	.word	0x0500000f


	//   ....[197]....
        /*09c0*/ 	.word	0x0500000f


	//   ....[198]....
        /*09c4*/ 	.word	0x0500000f


	//----- nvinfo : EIATTR_COOP_GROUP_INSTR_OFFSETS
	.align		4
.L_1276:
        /*09c8*/ 	.byte	0x04, 0x28
        /*09ca*/ 	.short	(.L_1278 - .L_1277)


	//   ....[0]....
.L_1277:
        /*09cc*/ 	.word	0x00000070


	//   ....[1]....
        /*09d0*/ 	.word	0x00000140


	//   ....[2]....
        /*09d4*/ 	.word	0x00000190


	//   ....[3]....
        /*09d8*/ 	.word	0x000003c0


	//   ....[4]....
        /*09dc*/ 	.word	0x00000520


	//   ....[5]....
        /*09e0*/ 	.word	0x00000640


	//   ....[6]....
        /*09e4*/ 	.word	0x000007a0


	//   ....[7]....
        /*09e8*/ 	.word	0x00002c60


	//   ....[8]....
        /*09ec*/ 	.word	0x00002c70


	//   ....[9]....
        /*09f0*/ 	.word	0x00004660


	//   ....[10]....
        /*09f4*/ 	.word	0x00004670


	//   ....[11]....
        /*09f8*/ 	.word	0x00006860


	//   ....[12]....
        /*09fc*/ 	.word	0x00006870


	//   ....[13]....
        /*0a00*/ 	.word	0x00006c70


	//   ....[14]....
        /*0a04*/ 	.word	0x00006c90


	//   ....[15]....
        /*0a08*/ 	.word	0x000078e0


	//   ....[16]....
        /*0a0c*/ 	.word	0x00008010


	//   ....[17]....
        /*0a10*/ 	.word	0x00008020


	//   ....[18]....
        /*0a14*/ 	.word	0x00008030


	//   ....[19]....
        /*0a18*/ 	.word	0x00008040


	//   ....[20]....
        /*0a1c*/ 	.word	0x00009d00


	//   ....[21]....
        /*0a20*/ 	.word	0x00009d10


	//   ....[22]....
        /*0a24*/ 	.word	0x00009d20


	//   ....[23]....
        /*0a28*/ 	.word	0x00009d30


	//   ....[24]....
        /*0a2c*/ 	.word	0x0000c620


	//   ....[25]....
        /*0a30*/ 	.word	0x0000c890


	//   ....[26]....
        /*0a34*/ 	.word	0x0000db20


	//   ....[27]....
        /*0a38*/ 	.word	0x0000dc20


	//   ....[28]....
        /*0a3c*/ 	.word	0x0000e2d0


	//   ....[29]....
        /*0a40*/ 	.word	0x0000e410


	//   ....[30]....
        /*0a44*/ 	.word	0x0000fad0


	//   ....[31]....
        /*0a48*/ 	.word	0x0000fd00


	//   ....[32]....
        /*0a4c*/ 	.word	0x00010cd0


	//   ....[33]....
        /*0a50*/ 	.word	0x00010dd0


	//   ....[34]....
        /*0a54*/ 	.word	0x000111d0


	//   ....[35]....
        /*0a58*/ 	.word	0x00011360


	//   ....[36]....
        /*0a5c*/ 	.word	0x00012f40


	//   ....[37]....
        /*0a60*/ 	.word	0x00012f60


	//   ....[38]....
        /*0a64*/ 	.word	0x00013480


	//   ....[39]....
        /*0a68*/ 	.word	0x000134e0


	//   ....[40]....
        /*0a6c*/ 	.word	0x00014c20


	//   ....[41]....
        /*0a70*/ 	.word	0x00014e30


	//   ....[42]....
        /*0a74*/ 	.word	0x00015a90


	//   ....[43]....
        /*0a78*/ 	.word	0x00015d40


	//   ....[44]....
        /*0a7c*/ 	.word	0x00016480


	//   ....[45]....
        /*0a80*/ 	.word	0x000164e0


	//   ....[46]....
        /*0a84*/ 	.word	0x00017840


	//   ....[47]....
        /*0a88*/ 	.word	0x00017860


	//   ....[48]....
        /*0a8c*/ 	.word	0x000178e0


	//   ....[49]....
        /*0a90*/ 	.word	0x000178f0


	//   ....[50]....
        /*0a94*/ 	.word	0x000184e0


	//   ....[51]....
        /*0a98*/ 	.word	0x00018510


	//   ....[52]....
        /*0a9c*/ 	.word	0x00018530


	//   ....[53]....
        /*0aa0*/ 	.word	0x00018540


	//   ....[54]....
        /*0aa4*/ 	.word	0x00018550


	//   ....[55]....
        /*0aa8*/ 	.word	0x00018560


	//   ....[56]....
        /*0aac*/ 	.word	0x00018570


	//   ....[57]....
        /*0ab0*/ 	.word	0x00018580


	//   ....[58]....
        /*0ab4*/ 	.word	0x00018590


	//   ....[59]....
        /*0ab8*/ 	.word	0x000185a0


	//   ....[60]....
        /*0abc*/ 	.word	0x000185b0


	//   ....[61]....
        /*0ac0*/ 	.word	0x000185c0


	//   ....[62]....
        /*0ac4*/ 	.word	0x000185e0


	//   ....[63]....
        /*0ac8*/ 	.word	0x00018600


	//   ....[64]....
        /*0acc*/ 	.word	0x00018610


	//   ....[65]....
        /*0ad0*/ 	.word	0x00018620


	//   ....[66]....
        /*0ad4*/ 	.word	0x00018630


	//   ....[67]....
        /*0ad8*/ 	.word	0x00018640


	//   ....[68]....
        /*0adc*/ 	.word	0x00018650


	//   ....[69]....
        /*0ae0*/ 	.word	0x00018660


	//   ....[70]....
        /*0ae4*/ 	.word	0x00018670


	//   ....[71]....
        /*0ae8*/ 	.word	0x00018680


	//   ....[72]....
        /*0aec*/ 	.word	0x00018690


	//   ....[73]....
        /*0af0*/ 	.word	0x000186a0


	//   ....[74]....
        /*0af4*/ 	.word	0x00018e20


	//   ....[75]....
        /*0af8*/ 	.word	0x00018e60


	//   ....[76]....
        /*0afc*/ 	.word	0x00018e70


	//   ....[77]....
        /*0b00*/ 	.word	0x00018e80


	//   ....[78]....
        /*0b04*/ 	.word	0x00019420


	//   ....[79]....
        /*0b08*/ 	.word	0x00019450


	//   ....[80]....
        /*0b0c*/ 	.word	0x00019550


	//   ....[81]....
        /*0b10*/ 	.word	0x00019570


	//   ....[82]....
        /*0b14*/ 	.word	0x00019e80


	//   ....[83]....
        /*0b18*/ 	.word	0x00019e90


	//   ....[84]....
        /*0b1c*/ 	.word	0x00019f90


	//   ....[85]....
        /*0b20*/ 	.word	0x00019fb0


	//   ....[86]....
        /*0b24*/ 	.word	0x0001a120


	//   ....[87]....
        /*0b28*/ 	.word	0x0001a2d0


	//   ....[88]....
        /*0b2c*/ 	.word	0x0001a300


	//   ....[89]....
        /*0b30*/ 	.word	0x0001a330


	//   ....[90]....
        /*0b34*/ 	.word	0x0001a360


	//   ....[91]....
        /*0b38*/ 	.word	0x0001a390


	//   ....[92]....
        /*0b3c*/ 	.word	0x0001a3c0


	//   ....[93]....
        /*0b40*/ 	.word	0x0001a530


	//   ....[94]....
        /*0b44*/ 	.word	0x0001a560


	//   ....[95]....
        /*0b48*/ 	.word	0x0001a590


	//   ....[96]....
        /*0b4c*/ 	.word	0x0001a5c0


	//   ....[97]....
        /*0b50*/ 	.word	0x0001a5f0


	//   ....[98]....
        /*0b54*/ 	.word	0x0001a620


	//   ....[99]....
        /*0b58*/ 	.word	0x0001a6c0


	//   ....[100]....
        /*0b5c*/ 	.word	0x0001a720


	//   ....[101]....
        /*0b60*/ 	.word	0x0001a7c0


	//   ....[102]....
        /*0b64*/ 	.word	0x0001ba50


	//   ....[103]....
        /*0b68*/ 	.word	0x0001dfd0


	//   ....[104]....
        /*0b6c*/ 	.word	0x0001dfe0


	//   ....[105]....
        /*0b70*/ 	.word	0x0001dff0


	//   ....[106]....
        /*0b74*/ 	.word	0x0001e110


	//   ....[107]....
        /*0b78*/ 	.word	0x0001e520


	//   ....[108]....
        /*0b7c*/ 	.word	0x0001e530


	//   ....[109]....
        /*0b80*/ 	.word	0x0001e540


	//   ....[110]....
        /*0b84*/ 	.word	0x0001e550


	//   ....[111]....
        /*0b88*/ 	.word	0x0001ef10


	//   ....[112]....
        /*0b8c*/ 	.word	0x0001ef40


	//   ....[113]....
        /*0b90*/ 	.word	0x0001ef60


	//   ....[114]....
        /*0b94*/ 	.word	0x0001ef70


	//   ....[115]....
        /*0b98*/ 	.word	0x0001f070


	//   ....[116]....
        /*0b9c*/ 	.word	0x0001f080


	//   ....[117]....
        /*0ba0*/ 	.word	0x0001f880


	//   ....[118]....
        /*0ba4*/ 	.word	0x0001f8a0


	//   ....[119]....
        /*0ba8*/ 	.word	0x0001f8c0


	//   ....[120]....
        /*0bac*/ 	.word	0x0001f920


	//   ....[121]....
        /*0bb0*/ 	.word	0x0001fd10


	//   ....[122]....
        /*0bb4*/ 	.word	0x0001fd20


	//   ....[123]....
        /*0bb8*/ 	.word	0x0001fd30


	//   ....[124]....
        /*0bbc*/ 	.word	0x0001fd90


	//   ....[125]....
        /*0bc0*/ 	.word	0x00020e50


	//   ....[126]....
        /*0bc4*/ 	.word	0x00020eb0


	//   ....[127]....
        /*0bc8*/ 	.word	0x00020ee0


	//   ....[128]....
        /*0bcc*/ 	.word	0x00020ef0


	//   ....[129]....
        /*0bd0*/ 	.word	0x00020f20


	//   ....[130]....
        /*0bd4*/ 	.word	0x00020f50


	//   ....[131]....
        /*0bd8*/ 	.word	0x00020f80


	//   ....[132]....
        /*0bdc*/ 	.word	0x00020fb0


	//   ....[133]....
        /*0be0*/ 	.word	0x00021130


	//   ....[134]....
        /*0be4*/ 	.word	0x00021160


	//   ....[135]....
        /*0be8*/ 	.word	0x00021190


	//   ....[136]....
        /*0bec*/ 	.word	0x000211c0


	//   ....[137]....
        /*0bf0*/ 	.word	0x000211f0


	//   ....[138]....
        /*0bf4*/ 	.word	0x00021220


	//   ....[139]....
        /*0bf8*/ 	.word	0x000212e0


	//   ....[140]....
        /*0bfc*/ 	.word	0x00021300


	//   ....[141]....
        /*0c00*/ 	.word	0x00021370


	//   ....[142]....
        /*0c04*/ 	.word	0x00021a40


	//   ....[143]....
        /*0c08*/ 	.word	0x00021de0


	//   ....[144]....
        /*0c0c*/ 	.word	0x00021e70


	//   ....[145]....
        /*0c10*/ 	.word	0x00021f50


	//   ....[146]....
        /*0c14*/ 	.word	0x00021fe0


	//   ....[147]....
        /*0c18*/ 	.word	0x000220c0


	//   ....[148]....
        /*0c1c*/ 	.word	0x00022150


	//   ....[149]....
        /*0c20*/ 	.word	0x00022220


	//   ....[150]....
        /*0c24*/ 	.word	0x000222b0


	//   ....[151]....
        /*0c28*/ 	.word	0x00022300


	//   ....[152]....
        /*0c2c*/ 	.word	0x00022350


	//   ....[153]....
        /*0c30*/ 	.word	0x00022420


	//   ....[154]....
        /*0c34*/ 	.word	0x000224b0


	//   ....[155]....
        /*0c38*/ 	.word	0x00022500


	//   ....[156]....
        /*0c3c*/ 	.word	0x00022550


	//   ....[157]....
        /*0c40*/ 	.word	0x000228f0


	//   ....[158]....
        /*0c44*/ 	.word	0x00022bd0


	//   ....[159]....
        /*0c48*/ 	.word	0x00022cd0


	//   ....[160]....
        /*0c4c*/ 	.word	0x00022d60


	//   ....[161]....
        /*0c50*/ 	.word	0x00022f20


	//   ....[162]....
        /*0c54*/ 	.word	0x00022fc0


	//   ....[163]....
        /*0c58*/ 	.word	0x000230c0


	//   ....[164]....
        /*0c5c*/ 	.word	0x00023150


	//   ....[165]....
        /*0c60*/ 	.word	0x000231b0


	//   ....[166]....
        /*0c64*/ 	.word	0x00023250


	//   ....[167]....
        /*0c68*/ 	.word	0x00023360


	//   ....[168]....
        /*0c6c*/ 	.word	0x000233c0


	//   ....[169]....
        /*0c70*/ 	.word	0x00023420


	//   ....[170]....
        /*0c74*/ 	.word	0x000234c0


	//   ....[171]....
        /*0c78*/ 	.word	0x00023590


	//   ....[172]....
        /*0c7c*/ 	.word	0x00023670


	//   ....[173]....
        /*0c80*/ 	.word	0x000237b0


	//   ....[174]....
        /*0c84*/ 	.word	0x00023860


	//   ....[175]....
        /*0c88*/ 	.word	0x00023910


	//   ....[176]....
        /*0c8c*/ 	.word	0x000239c0


	//   ....[177]....
        /*0c90*/ 	.word	0x00023ab0


	//   ....[178]....
        /*0c94*/ 	.word	0x00023b40


	//   ....[179]....
        /*0c98*/ 	.word	0x00023ba0


	//   ....[180]....
        /*0c9c*/ 	.word	0x00023c70


	//   ....[181]....
        /*0ca0*/ 	.word	0x00023e50


	//   ....[182]....
        /*0ca4*/ 	.word	0x00023ef0


	//   ....[183]....
        /*0ca8*/ 	.word	0x00024010


	//   ....[184]....
        /*0cac*/ 	.word	0x00024090


	//   ....[185]....
        /*0cb0*/ 	.word	0x00024110


	//   ....[186]....
        /*0cb4*/ 	.word	0x00024190


	//   ....[187]....
        /*0cb8*/ 	.word	0x00024210


	//   ....[188]....
        /*0cbc*/ 	.word	0x000242a0


	//   ....[189]....
        /*0cc0*/ 	.word	0x00024340


	//   ....[190]....
        /*0cc4*/ 	.word	0x000243e0


	//   ....[191]....
        /*0cc8*/ 	.word	0x00024460


	//   ....[192]....
        /*0ccc*/ 	.word	0x000244e0


	//   ....[193]....
        /*0cd0*/ 	.word	0x00024560


	//   ....[194]....
        /*0cd4*/ 	.word	0x000245f0


	//   ....[195]....
        /*0cd8*/ 	.word	0x00024670


	//   ....[196]....
        /*0cdc*/ 	.word	0x00024710


	//   ....[197]....
        /*0ce0*/ 	.word	0x000247a0


	//   ....[198]....
        /*0ce4*/ 	.word	0x000248d0


	//----- nvinfo : EIATTR_REG_RECONFIG
	.align		4
.L_1278:
        /*0ce8*/ 	.byte	0x01, 0x54
	.zero		2


	//----- nvinfo : EIATTR_SYSCALL_OFFSETS
	.align		4
        /*0cec*/ 	.byte	0x04, 0x46
        /*0cee*/ 	.short	(.L_1280 - .L_1279)


	//   ....[0]....
.L_1279:
        /*0cf0*/ 	.word	0x00001ce0


	//   ....[1]....
        /*0cf4*/ 	.word	0x00001e30


	//   ....[2]....
        /*0cf8*/ 	.word	0x00007a50


	//   ....[3]....
        /*0cfc*/ 	.word	0x00007d70


	//   ....[4]....
        /*0d00*/ 	.word	0x0001d510


	//   ....[5]....
        /*0d04*/ 	.word	0x0001d680


	//   ....[6]....
        /*0d08*/ 	.word	0x0001d7d0


	//   ....[7]....
        /*0d0c*/ 	.word	0x0001d910


	//   ....[8]....
        /*0d10*/ 	.word	0x0001e9c0


	//----- nvinfo : EIATTR_MBARRIER_INSTR_OFFSETS
	.align		4
.L_1280:
        /*0d14*/ 	.byte	0x04, 0x39
        /*0d16*/ 	.short	(.L_1282 - .L_1281)


	//   ....[0]....
.L_1281:
        /*0d18*/ 	.word	0x00000270
        /*0d1c*/ 	.word	0x000000ff
        /*0d20*/ 	.word	0x00019c00
        /*0d24*/ 	.short	0x0100
        /*0d26*/ 	.byte	0x08
	.zero		1


	//   ....[1]....
        /*0d28*/ 	.word	0x00000280
        /*0d2c*/ 	.word	0x000000ff
        /*0d30*/ 	.word	0x00019c20
        /*0d34*/ 	.short	0x0100
        /*0d36*/ 	.byte	0x08
	.zero		1


	//   ....[2]....
        /*0d38*/ 	.word	0x00000370
        /*0d3c*/ 	.word	0x000000ff
        /*0d40*/ 	.word	0x00019c30
        /*0d44*/ 	.short	0x0100
        /*0d46*/ 	.byte	0x08
	.zero		1


	//   ....[3]....
        /*0d48*/ 	.word	0x00000380
        /*0d4c*/ 	.word	0x000000ff
        /*0d50*/ 	.word	0x00019c40
        /*0d54*/ 	.short	0x0100
        /*0d56*/ 	.byte	0x08
	.zero		1


	//   ....[4]....
        /*0d58*/ 	.word	0x00000390
        /*0d5c*/ 	.word	0x000000ff
        /*0d60*/ 	.word	0x00019c38
        /*0d64*/ 	.short	0x0100
        /*0d66*/ 	.byte	0x08
	.zero		1


	//   ....[5]....
        /*0d68*/ 	.word	0x000003a0
        /*0d6c*/ 	.word	0x000000ff
        /*0d70*/ 	.word	0x00019c48
        /*0d74*/ 	.short	0x0100
        /*0d76*/ 	.byte	0x08
	.zero		1


	//   ....[6]....
        /*0d78*/ 	.word	0x000004d0
        /*0d7c*/ 	.word	0x000000ff
        /*0d80*/ 	.word	0x00019c50
        /*0d84*/ 	.short	0x0100
        /*0d86*/ 	.byte	0x08
	.zero		1


	//   ....[7]....
        /*0d88*/ 	.word	0x000004e0
        /*0d8c*/ 	.word	0x000000ff
        /*0d90*/ 	.word	0x00019c60
        /*0d94*/ 	.short	0x0100
        /*0d96*/ 	.byte	0x08
	.zero		1


	//   ....[8]....
        /*0d98*/ 	.word	0x000004f0
        /*0d9c*/ 	.word	0x000000ff
        /*0da0*/ 	.word	0x00019c58
        /*0da4*/ 	.short	0x0100
        /*0da6*/ 	.byte	0x08
	.zero		1


	//   ....[9]....
        /*0da8*/ 	.word	0x00000500
        /*0dac*/ 	.word	0x000000ff
        /*0db0*/ 	.word	0x00019c68
        /*0db4*/ 	.short	0x0100
        /*0db6*/ 	.byte	0x08
	.zero		1


	//   ....[10]....
        /*0db8*/ 	.word	0x000005f0
        /*0dbc*/ 	.word	0x000000ff
        /*0dc0*/ 	.word	0x00019c70
        /*0dc4*/ 	.short	0x0100
        /*0dc6*/ 	.byte	0x06
	.zero		1


	//   ....[11]....
        /*0dc8*/ 	.word	0x00000600
        /*0dcc*/ 	.word	0x000000ff
        /*0dd0*/ 	.word	0x00019c80
        /*0dd4*/ 	.short	0x0100
        /*0dd6*/ 	.byte	0x06
	.zero		1


	//   ....[12]....
        /*0dd8*/ 	.word	0x00000610
        /*0ddc*/ 	.word	0x000000ff
        /*0de0*/ 	.word	0x00019c78
        /*0de4*/ 	.short	0x0100
        /*0de6*/ 	.byte	0x06
	.zero		1


	//   ....[13]....
        /*0de8*/ 	.word	0x00000620
        /*0dec*/ 	.word	0x000000ff
        /*0df0*/ 	.word	0x00019c88
        /*0df4*/ 	.short	0x0100
        /*0df6*/ 	.byte	0x06
	.zero		1


	//   ....[14]....
        /*0df8*/ 	.word	0x00000750
        /*0dfc*/ 	.word	0x000000ff
        /*0e00*/ 	.word	0x00019c90
        /*0e04*/ 	.short	0x0100
        /*0e06*/ 	.byte	0x08
	.zero		1


	//   ....[15]....
        /*0e08*/ 	.word	0x00000760
        /*0e0c*/ 	.word	0x000000ff
        /*0e10*/ 	.word	0x00019ca0
        /*0e14*/ 	.short	0x0100
        /*0e16*/ 	.byte	0x08
	.zero		1


	//   ....[16]....
        /*0e18*/ 	.word	0x00000770
        /*0e1c*/ 	.word	0x000000ff
        /*0e20*/ 	.word	0x00019c98
        /*0e24*/ 	.short	0x0100
        /*0e26*/ 	.byte	0x08
	.zero		1


	//   ....[17]....
        /*0e28*/ 	.word	0x00000780
        /*0e2c*/ 	.word	0x000000ff
        /*0e30*/ 	.word	0x00019ca8
        /*0e34*/ 	.short	0x0100
        /*0e36*/ 	.byte	0x08
	.zero		1


	//   ....[18]....
        /*0e38*/ 	.word	0x000008c0
        /*0e3c*/ 	.word	0x000000ff
        /*0e40*/ 	.word	0x00019cb0
        /*0e44*/ 	.short	0x0100
        /*0e46*/ 	.byte	0x08
	.zero		1


	//   ....[19]....
        /*0e48*/ 	.word	0x000008d0
        /*0e4c*/ 	.word	0x000000ff
        /*0e50*/ 	.word	0x00019cc0
        /*0e54*/ 	.short	0x0100
        /*0e56*/ 	.byte	0x08
	.zero		1


	//   ....[20]....
        /*0e58*/ 	.word	0x000008e0
        /*0e5c*/ 	.word	0x000000ff
        /*0e60*/ 	.word	0x00019cb8
        /*0e64*/ 	.short	0x0100
        /*0e66*/ 	.byte	0x08
	.zero		1


	//   ....[21]....
        /*0e68*/ 	.word	0x000008f0
        /*0e6c*/ 	.word	0x000000ff
        /*0e70*/ 	.word	0x00019cc8
        /*0e74*/ 	.short	0x0100
        /*0e76*/ 	.byte	0x08
	.zero		1


	//   ....[22]....
        /*0e78*/ 	.word	0x00002c10
        /*0e7c*/ 	.word	0x00000044
        /*0e80*/ 	.word	0x00019c90
        /*0e84*/ 	.short	0x010a
        /*0e86*/ 	.byte	0x3f
	.zero		1


	//   ....[23]....
        /*0e88*/ 	.word	0x00004610
        /*0e8c*/ 	.word	0x00000044
        /*0e90*/ 	.word	0x00019c90
        /*0e94*/ 	.short	0x010a
        /*0e96*/ 	.byte	0x3f
	.zero		1


	//   ....[24]....
        /*0e98*/ 	.word	0x00006680
        /*0e9c*/ 	.word	0x00000044
        /*0ea0*/ 	.word	0x00019c90
        /*0ea4*/ 	.short	0x010a
        /*0ea6*/ 	.byte	0x3f
	.zero		1


	//   ....[25]....
        /*0ea8*/ 	.word	0x00006ab0
        /*0eac*/ 	.word	0x00000004
        /*0eb0*/ 	.word	0x00000000
        /*0eb4*/ 	.short	0x0101
        /*0eb6*/ 	.byte	0x3f
	.zero		1


	//   ....[26]....
        /*0eb8*/ 	.word	0x00006af0
        /*0ebc*/ 	.word	0x00000044
        /*0ec0*/ 	.word	0x00019cb0
        /*0ec4*/ 	.short	0x010a
        /*0ec6*/ 	.byte	0x3f
	.zero		1


	//   ....[27]....
        /*0ec8*/ 	.word	0x00006ee0
        /*0ecc*/ 	.word	0x00000044
        /*0ed0*/ 	.word	0x00000000
        /*0ed4*/ 	.short	0x0101
        /*0ed6*/ 	.byte	0x3f
	.zero		1


	//   ....[28]....
        /*0ed8*/ 	.word	0x00007af0
        /*0edc*/ 	.word	0x00000012
        /*0ee0*/ 	.word	0x00019c00
        /*0ee4*/ 	.short	0x010a
        /*0ee6*/ 	.byte	0x3f
	.zero		1


	//   ....[29]....
        /*0ee8*/ 	.word	0x00007b40
        /*0eec*/ 	.word	0x00000012
        /*0ef0*/ 	.word	0x00019c00
        /*0ef4*/ 	.short	0x010a
        /*0ef6*/ 	.byte	0x3f
	.zero		1


	//   ....[30]....
        /*0ef8*/ 	.word	0x00008370
        /*0efc*/ 	.word	0x00000012
        /*0f00*/ 	.word	0x00019c00
        /*0f04*/ 	.short	0x010a
        /*0f06*/ 	.byte	0x3f
	.zero		1


	//   ....[31]....
        /*0f08*/ 	.word	0x0000a030
        /*0f0c*/ 	.word	0x00000012
        /*0f10*/ 	.word	0x00019c00
        /*0f14*/ 	.short	0x010a
        /*0f16*/ 	.byte	0x3f
	.zero		1


	//   ....[32]....
        /*0f18*/ 	.word	0x0000c1f0
        /*0f1c*/ 	.word	0x0000000e
        /*0f20*/ 	.word	0x00019c30
        /*0f24*/ 	.short	0x010a
        /*0f26*/ 	.byte	0x3f
	.zero		1


	//   ....[33]....
        /*0f28*/ 	.word	0x0000c290
        /*0f2c*/ 	.word	0x0000000e
        /*0f30*/ 	.word	0x00019c30
        /*0f34*/ 	.short	0x010a
        /*0f36*/ 	.byte	0x3f
	.zero		1


	//   ....[34]....
        /*0f38*/ 	.word	0x0000c670
        /*0f3c*/ 	.word	0x00000000
        /*0f40*/ 	.word	0x00000000
        /*0f44*/ 	.short	0x0101
        /*0f46*/ 	.byte	0x3f
	.zero		1


	//   ....[35]....
        /*0f48*/ 	.word	0x0000f4b0
        /*0f4c*/ 	.word	0x00000015
        /*0f50*/ 	.word	0x00019c30
        /*0f54*/ 	.short	0x010a
        /*0f56*/ 	.byte	0x3f
	.zero		1


	//   ....[36]....
        /*0f58*/ 	.word	0x0000f520
        /*0f5c*/ 	.word	0x00000015
        /*0f60*/ 	.word	0x00019c30
        /*0f64*/ 	.short	0x010a
        /*0f66*/ 	.byte	0x3f
	.zero		1


	//   ....[37]....
        /*0f68*/ 	.word	0x0000f730
        /*0f6c*/ 	.word	0x00000098
        /*0f70*/ 	.word	0x00019c50
        /*0f74*/ 	.short	0x010a
        /*0f76*/ 	.byte	0x3f
	.zero		1


	//   ....[38]....
        /*0f78*/ 	.word	0x0000f780
        /*0f7c*/ 	.word	0x00000098
        /*0f80*/ 	.word	0x00019c50
        /*0f84*/ 	.short	0x010a
        /*0f86*/ 	.byte	0x3f
	.zero		1


	//   ....[39]....
        /*0f88*/ 	.word	0x0000fb10
        /*0f8c*/ 	.word	0x00000015
        /*0f90*/ 	.word	0x00000000
        /*0f94*/ 	.short	0x0101
        /*0f96*/ 	.byte	0x3f
	.zero		1


	//   ....[40]....
        /*0f98*/ 	.word	0x00011e50
        /*0f9c*/ 	.word	0x00000098
        /*0fa0*/ 	.word	0x00000000
        /*0fa4*/ 	.short	0x0101
        /*0fa6*/ 	.byte	0x3f
	.zero		1


	//   ....[41]....
        /*0fa8*/ 	.word	0x000127d0
        /*0fac*/ 	.word	0x00000003
        /*0fb0*/ 	.word	0x00019c30
        /*0fb4*/ 	.short	0x010a
        /*0fb6*/ 	.byte	0x3f
	.zero		1


	//   ....[42]....
        /*0fb8*/ 	.word	0x00012840
        /*0fbc*/ 	.word	0x00000003
        /*0fc0*/ 	.word	0x00019c30
        /*0fc4*/ 	.short	0x010a
        /*0fc6*/ 	.byte	0x3f
	.zero		1


	//   ....[43]....
        /*0fc8*/ 	.word	0x00012a50
        /*0fcc*/ 	.word	0x0000000f
        /*0fd0*/ 	.word	0x00019c50
        /*0fd4*/ 	.short	0x010a
        /*0fd6*/ 	.byte	0x3f
	.zero		1


	//   ....[44]....
        /*0fd8*/ 	.word	0x00012aa0
        /*0fdc*/ 	.word	0x0000000f
        /*0fe0*/ 	.word	0x00019c50
        /*0fe4*/ 	.short	0x010a
        /*0fe6*/ 	.byte	0x3f
	.zero		1


	//   ....[45]....
        /*0fe8*/ 	.word	0x00012d30
        /*0fec*/ 	.word	0x00000000
        /*0ff0*/ 	.word	0x00000000
        /*0ff4*/ 	.short	0x0101
        /*0ff6*/ 	.byte	0x3f
	.zero		1


	//   ....[46]....
        /*0ff8*/ 	.word	0x00013ff0
        /*0ffc*/ 	.word	0x0000000f
        /*1000*/ 	.word	0x00000000
        /*1004*/ 	.short	0x0101
        /*1006*/ 	.byte	0x3f
	.zero		1


	//   ....[47]....
        /*1008*/ 	.word	0x000145d0
        /*100c*/ 	.word	0x00000003
        /*1010*/ 	.word	0x00019c30
        /*1014*/ 	.short	0x010a
        /*1016*/ 	.byte	0x3f
	.zero		1


	//   ....[48]....
        /*1018*/ 	.word	0x00014640
        /*101c*/ 	.word	0x00000003
        /*1020*/ 	.word	0x00019c30
        /*1024*/ 	.short	0x010a
        /*1026*/ 	.byte	0x3f
	.zero		1


	//   ....[49]....
        /*1028*/ 	.word	0x00014850
        /*102c*/ 	.word	0x00000015
        /*1030*/ 	.word	0x00019c50
        /*1034*/ 	.short	0x010a
        /*1036*/ 	.byte	0x3f
	.zero		1


	//   ....[50]....
        /*1038*/ 	.word	0x000148a0
        /*103c*/ 	.word	0x00000015
        /*1040*/ 	.word	0x00019c50
        /*1044*/ 	.short	0x010a
        /*1046*/ 	.byte	0x3f
	.zero		1


	//   ....[51]....
        /*1048*/ 	.word	0x00014c10
        /*104c*/ 	.word	0x00000000
        /*1050*/ 	.word	0x00000000
        /*1054*/ 	.short	0x0101
        /*1056*/ 	.byte	0x3f
	.zero		1


	//   ....[52]....
        /*1058*/ 	.word	0x00016f70
        /*105c*/ 	.word	0x00000015
        /*1060*/ 	.word	0x00000000
        /*1064*/ 	.short	0x0101
        /*1066*/ 	.byte	0x3f
	.zero		1


	//   ....[53]....
        /*1068*/ 	.word	0x00017530
        /*106c*/ 	.word	0x00000004
        /*1070*/ 	.word	0x00019c50
        /*1074*/ 	.short	0x010a
        /*1076*/ 	.byte	0x3f
	.zero		1


	//   ....[54]....
        /*1078*/ 	.word	0x00017580
        /*107c*/ 	.word	0x00000004
        /*1080*/ 	.word	0x00019c50
        /*1084*/ 	.short	0x010a
        /*1086*/ 	.byte	0x3f
	.zero		1


	//   ....[55]....
        /*1088*/ 	.word	0x00017e70
        /*108c*/ 	.word	0x00000002
        /*1090*/ 	.word	0x00000000
        /*1094*/ 	.short	0x0101
        /*1096*/ 	.byte	0x3f
	.zero		1


	//   ....[56]....
        /*1098*/ 	.word	0x00019440
        /*109c*/ 	.word	0x00000000
        /*10a0*/ 	.word	0x00000000
        /*10a4*/ 	.short	0x0101
        /*10a6*/ 	.byte	0x3f
	.zero		1


	//   ....[57]....
        /*10a8*/ 	.word	0x0001bb30
        /*10ac*/ 	.word	0x00000017
        /*10b0*/ 	.word	0x00019c20
        /*10b4*/ 	.short	0x010a
        /*10b6*/ 	.byte	0x3f
	.zero		1


	//   ....[58]....
        /*10b8*/ 	.word	0x0001bbf0
        /*10bc*/ 	.word	0x00000008
        /*10c0*/ 	.word	0x00019ca0
        /*10c4*/ 	.short	0x010a
        /*10c6*/ 	.byte	0x3f
	.zero		1


	//   ....[59]....
        /*10c8*/ 	.word	0x0001c020
        /*10cc*/ 	.word	0x00000008
        /*10d0*/ 	.word	0x00019cc0
        /*10d4*/ 	.short	0x010a
        /*10d6*/ 	.byte	0x3f
	.zero		1


	//   ....[60]....
        /*10d8*/ 	.word	0x0001c580
        /*10dc*/ 	.word	0x00000008
        /*10e0*/ 	.word	0x00019ca0
        /*10e4*/ 	.short	0x010a
        /*10e6*/ 	.byte	0x3f
	.zero		1


	//   ....[61]....
        /*10e8*/ 	.word	0x0001c9a0
        /*10ec*/ 	.word	0x00000008
        /*10f0*/ 	.word	0x00019cc0
        /*10f4*/ 	.short	0x010a
        /*10f6*/ 	.byte	0x3f
	.zero		1


	//   ....[62]....
        /*10f8*/ 	.word	0x0001ddb0
        /*10fc*/ 	.word	0x00000004
        /*1100*/ 	.word	0x00019c80
        /*1104*/ 	.short	0x010a
        /*1106*/ 	.byte	0x3f
	.zero		1


	//   ....[63]....
        /*1108*/ 	.word	0x0001e1e0
        /*110c*/ 	.word	0x00000004
        /*1110*/ 	.word	0x00019c70
        /*1114*/ 	.short	0x0107
        /*1116*/ 	.byte	0x3f
	.zero		1


	//   ....[64]....
        /*1118*/ 	.word	0x0001e2a0
        /*111c*/ 	.word	0x00000004
        /*1120*/ 	.word	0x00019c70
        /*1124*/ 	.short	0x0101
        /*1126*/ 	.byte	0x3f
	.zero		1


	//   ....[65]....
        /*1128*/ 	.word	0x0001e2f0
        /*112c*/ 	.word	0x00000004
        /*1130*/ 	.word	0x00019c40
        /*1134*/ 	.short	0x010a
        /*1136*/ 	.byte	0x3f
	.zero		1


	//   ....[66]....
        /*1138*/ 	.word	0x0001e6a0
        /*113c*/ 	.word	0x00000004
        /*1140*/ 	.word	0x00019c30
        /*1144*/ 	.short	0x0107
        /*1146*/ 	.byte	0x3f
	.zero		1


	//   ....[67]....
        /*1148*/ 	.word	0x0001e770
        /*114c*/ 	.word	0x00000004
        /*1150*/ 	.word	0x00019c30
        /*1154*/ 	.short	0x0101
        /*1156*/ 	.byte	0x3f
	.zero		1


	//   ....[68]....
        /*1158*/ 	.word	0x0001f160
        /*115c*/ 	.word	0x00000017
        /*1160*/ 	.word	0x00019c00
        /*1164*/ 	.short	0x0107
        /*1166*/ 	.byte	0x3f
	.zero		1


	//   ....[69]....
        /*1168*/ 	.word	0x0001f260
        /*116c*/ 	.word	0x00000017
        /*1170*/ 	.word	0x00019c00
        /*1174*/ 	.short	0x0101
        /*1176*/ 	.byte	0x3f
	.zero		1


	//   ....[70]....
        /*1178*/ 	.word	0x0001f280
        /*117c*/ 	.word	0x00000017
        /*1180*/ 	.word	0x00019c20
        /*1184*/ 	.short	0x010a
        /*1186*/ 	.byte	0x3f
	.zero		1


	//   ....[71]....
        /*1188*/ 	.word	0x0001f620
        /*118c*/ 	.word	0x00000000
        /*1190*/ 	.word	0x00019c80
        /*1194*/ 	.short	0x010a
        /*1196*/ 	.byte	0x3f
	.zero		1


	//   ....[72]....
        /*1198*/ 	.word	0x0001f9f0
        /*119c*/ 	.word	0x00000000
        /*11a0*/ 	.word	0x00019c70
        /*11a4*/ 	.short	0x0107
        /*11a6*/ 	.byte	0x3f
	.zero		1


	//   ....[73]....
        /*11a8*/ 	.word	0x0001fab0
        /*11ac*/ 	.word	0x00000000
        /*11b0*/ 	.word	0x00019c70
        /*11b4*/ 	.short	0x0101
        /*11b6*/ 	.byte	0x3f
	.zero		1


	//   ....[74]....
        /*11b8*/ 	.word	0x0001fae0
        /*11bc*/ 	.word	0x00000000
        /*11c0*/ 	.word	0x00019c40
        /*11c4*/ 	.short	0x010a
        /*11c6*/ 	.byte	0x3f
	.zero		1


	//   ....[75]....
        /*11c8*/ 	.word	0x0001fe30
        /*11cc*/ 	.word	0x00000000
        /*11d0*/ 	.word	0x00019c30
        /*11d4*/ 	.short	0x0107
        /*11d6*/ 	.byte	0x3f
	.zero		1


	//   ....[76]....
        /*11d8*/ 	.word	0x0001fef0
        /*11dc*/ 	.word	0x00000000
        /*11e0*/ 	.word	0x00019c30
        /*11e4*/ 	.short	0x0101
        /*11e6*/ 	.byte	0x3f
	.zero		1


	//   ....[77]....
        /*11e8*/ 	.word	0x0001ff80
        /*11ec*/ 	.word	0x00000002
        /*11f0*/ 	.word	0x00019c70
        /*11f4*/ 	.short	0x010a
        /*11f6*/ 	.byte	0x3f
	.zero		1


	//   ....[78]....
        /*11f8*/ 	.word	0x00020010
        /*11fc*/ 	.word	0x00000002
        /*1200*/ 	.word	0x00019c60
        /*1204*/ 	.short	0x010a
        /*1206*/ 	.byte	0x3f
	.zero		1


	//   ....[79]....
        /*1208*/ 	.word	0x00020490
        /*120c*/ 	.word	0x00000002
        /*1210*/ 	.word	0x00019c50
        /*1214*/ 	.short	0x0101
        /*1216*/ 	.byte	0x3f
	.zero		1


	//   ....[80]....
        /*1218*/ 	.word	0x00020520
        /*121c*/ 	.word	0x00000002
        /*1220*/ 	.word	0x00000000
        /*1224*/ 	.short	0x0101
        /*1226*/ 	.byte	0x3f
	.zero		1


	//   ....[81]....
        /*1228*/ 	.word	0x000206e0
        /*122c*/ 	.word	0x00000000
        /*1230*/ 	.word	0x00019c70
        /*1234*/ 	.short	0x010a
        /*1236*/ 	.byte	0x3f
	.zero		1


	//   ....[82]....
        /*1238*/ 	.word	0x00020760
        /*123c*/ 	.word	0x00000000
        /*1240*/ 	.word	0x00019c60
        /*1244*/ 	.short	0x010a
        /*1246*/ 	.byte	0x3f
	.zero		1


	//   ....[83]....
        /*1248*/ 	.word	0x00020bf0
        /*124c*/ 	.word	0x00000000
        /*1250*/ 	.word	0x00019c50
        /*1254*/ 	.short	0x0101
        /*1256*/ 	.byte	0x3f
	.zero		1


	//   ....[84]....
        /*1258*/ 	.word	0x00020c90
        /*125c*/ 	.word	0x00000000
        /*1260*/ 	.word	0x00000000
        /*1264*/ 	.short	0x0101
        /*1266*/ 	.byte	0x3f
	.zero		1


	//   ....[85]....
        /*1268*/ 	.word	0x000219c0
        /*126c*/ 	.word	0x00000005
        /*1270*/ 	.word	0x00019c20
        /*1274*/ 	.short	0x010a
        /*1276*/ 	.byte	0x3f
	.zero		1


	//   ....[86]....
        /*1278*/ 	.word	0x00021b30
        /*127c*/ 	.word	0x00000003
        /*1280*/ 	.word	0x00019c40
        /*1284*/ 	.short	0x010a
        /*1286*/ 	.byte	0x3f
	.zero		1


	//   ....[87]....
        /*1288*/ 	.word	0x00021bd0
        /*128c*/ 	.word	0x00000005
        /*1290*/ 	.word	0x00019c40
        /*1294*/ 	.short	0x010a
        /*1296*/ 	.byte	0x3f
	.zero		1


	//   ....[88]....
        /*1298*/ 	.word	0x00021c10
        /*129c*/ 	.word	0x00000003
        /*12a0*/ 	.word	0x00019c60
        /*12a4*/ 	.short	0x010a
        /*12a6*/ 	.byte	0x3f
	.zero		1


	//   ....[89]....
        /*12a8*/ 	.word	0x00021c50
        /*12ac*/ 	.word	0x00000005
        /*12b0*/ 	.word	0x00019c60
        /*12b4*/ 	.short	0x010a
        /*12b6*/ 	.byte	0x3f
	.zero		1


	//   ....[90]....
        /*12b8*/ 	.word	0x00021c90
        /*12bc*/ 	.word	0x00000003
        /*12c0*/ 	.word	0x00019c80
        /*12c4*/ 	.short	0x010a
        /*12c6*/ 	.byte	0x3f
	.zero		1


	//   ....[91]....
        /*12c8*/ 	.word	0x00021cd0
        /*12cc*/ 	.word	0x00000005
        /*12d0*/ 	.word	0x00019c80
        /*12d4*/ 	.short	0x010a
        /*12d6*/ 	.byte	0x3f
	.zero		1


	//   ....[92]....
        /*12d8*/ 	.word	0x00021d30
        /*12dc*/ 	.word	0x00000044
        /*12e0*/ 	.word	0x00019c90
        /*12e4*/ 	.short	0x010a
        /*12e6*/ 	.byte	0x3f
	.zero		1


	//   ....[93]....
        /*12e8*/ 	.word	0x00021ea0
        /*12ec*/ 	.word	0x00000044
        /*12f0*/ 	.word	0x00019c90
        /*12f4*/ 	.short	0x010a
        /*12f6*/ 	.byte	0x3f
	.zero		1


	//   ....[94]....
        /*12f8*/ 	.word	0x00022020
        /*12fc*/ 	.word	0x00000044
        /*1300*/ 	.word	0x00019c90
        /*1304*/ 	.short	0x010a
        /*1306*/ 	.byte	0x3f
	.zero		1


	//   ....[95]....
        /*1308*/ 	.word	0x00022180
        /*130c*/ 	.word	0x00000044
        /*1310*/ 	.word	0x00019cb0
        /*1314*/ 	.short	0x010a
        /*1316*/ 	.byte	0x3f
	.zero		1


	//   ....[96]....
        /*1318*/ 	.word	0x00022380
        /*131c*/ 	.word	0x00000012
        /*1320*/ 	.word	0x00019c00
        /*1324*/ 	.short	0x010a
        /*1326*/ 	.byte	0x3f
	.zero		1


	//   ....[97]....
        /*1328*/ 	.word	0x00022590
        /*132c*/ 	.word	0x00000012
        /*1330*/ 	.word	0x00019c00
        /*1334*/ 	.short	0x010a
        /*1336*/ 	.byte	0x3f
	.zero		1


	//   ....[98]....
        /*1338*/ 	.word	0x000225e0
        /*133c*/ 	.word	0x0000000e
        /*1340*/ 	.word	0x00019c30
        /*1344*/ 	.short	0x010a
        /*1346*/ 	.byte	0x3f
	.zero		1


	//   ....[99]....
        /*1348*/ 	.word	0x00022630
        /*134c*/ 	.word	0x00000015
        /*1350*/ 	.word	0x00019c30
        /*1354*/ 	.short	0x010a
        /*1356*/ 	.byte	0x3f
	.zero		1


	//   ....[100]....
        /*1358*/ 	.word	0x00022680
        /*135c*/ 	.word	0x00000098
        /*1360*/ 	.word	0x00019c50
        /*1364*/ 	.short	0x010a
        /*1366*/ 	.byte	0x3f
	.zero		1


	//   ....[101]....
        /*1368*/ 	.word	0x000226d0
        /*136c*/ 	.word	0x00000003
        /*1370*/ 	.word	0x00019c30
        /*1374*/ 	.short	0x010a
        /*1376*/ 	.byte	0x3f
	.zero		1


	//   ....[102]....
        /*1378*/ 	.word	0x00022720
        /*137c*/ 	.word	0x0000000f
        /*1380*/ 	.word	0x00019c50
        /*1384*/ 	.short	0x010a
        /*1386*/ 	.byte	0x3f
	.zero		1


	//   ....[103]....
        /*1388*/ 	.word	0x00022770
        /*138c*/ 	.word	0x00000003
        /*1390*/ 	.word	0x00019c30
        /*1394*/ 	.short	0x010a
        /*1396*/ 	.byte	0x3f
	.zero		1


	//   ....[104]....
        /*1398*/ 	.word	0x000227c0
        /*139c*/ 	.word	0x00000015
        /*13a0*/ 	.word	0x00019c50
        /*13a4*/ 	.short	0x010a
        /*13a6*/ 	.byte	0x3f
	.zero		1


	//   ....[105]....
        /*13a8*/ 	.word	0x00022810
        /*13ac*/ 	.word	0x00000004
        /*13b0*/ 	.word	0x00019c50
        /*13b4*/ 	.short	0x010a
        /*13b6*/ 	.byte	0x3f
	.zero		1


	//   ....[106]....
        /*13b8*/ 	.word	0x000229b0
        /*13bc*/ 	.word	0x00000017
        /*13c0*/ 	.word	0x00019c20
        /*13c4*/ 	.short	0x010a
        /*13c6*/ 	.byte	0x3f
	.zero		1


	//   ....[107]....
        /*13c8*/ 	.word	0x00022a00
        /*13cc*/ 	.word	0x00000008
        /*13d0*/ 	.word	0x00019ca0
        /*13d4*/ 	.short	0x010a
        /*13d6*/ 	.byte	0x3f
	.zero		1


	//   ....[108]....
        /*13d8*/ 	.word	0x00022a50
        /*13dc*/ 	.word	0x00000008
        /*13e0*/ 	.word	0x00019cc0
        /*13e4*/ 	.short	0x010a
        /*13e6*/ 	.byte	0x3f
	.zero		1


	//   ....[109]....
        /*13e8*/ 	.word	0x00022aa0
        /*13ec*/ 	.word	0x00000008
        /*13f0*/ 	.word	0x00019ca0
        /*13f4*/ 	.short	0x010a
        /*13f6*/ 	.byte	0x3f
	.zero		1


	//   ....[110]....
        /*13f8*/ 	.word	0x00022af0
        /*13fc*/ 	.word	0x00000008
        /*1400*/ 	.word	0x00019cc0
        /*1404*/ 	.short	0x010a
        /*1406*/ 	.byte	0x3f
	.zero		1


	//   ....[111]....
        /*1408*/ 	.word	0x00022c20
        /*140c*/ 	.word	0x00000004
        /*1410*/ 	.word	0x00019c80
        /*1414*/ 	.short	0x010a
        /*1416*/ 	.byte	0x3f
	.zero		1


	//   ....[112]....
        /*1418*/ 	.word	0x00023010
        /*141c*/ 	.word	0x00000004
        /*1420*/ 	.word	0x00019c40
        /*1424*/ 	.short	0x010a
        /*1426*/ 	.byte	0x3f
	.zero		1


	//   ....[113]....
        /*1428*/ 	.word	0x000236b0
        /*142c*/ 	.word	0x00000017
        /*1430*/ 	.word	0x00019c20
        /*1434*/ 	.short	0x010a
        /*1436*/ 	.byte	0x3f
	.zero		1


	//   ....[114]....
        /*1438*/ 	.word	0x00023700
        /*143c*/ 	.word	0x00000000
        /*1440*/ 	.word	0x00019c80
        /*1444*/ 	.short	0x010a
        /*1446*/ 	.byte	0x3f
	.zero		1


	//   ....[115]....
        /*1448*/ 	.word	0x00023a00
        /*144c*/ 	.word	0x00000000
        /*1450*/ 	.word	0x00019c40
        /*1454*/ 	.short	0x010a
        /*1456*/ 	.byte	0x3f
	.zero		1


	//   ....[116]....
        /*1458*/ 	.word	0x00023cb0
        /*145c*/ 	.word	0x00000002
        /*1460*/ 	.word	0x00019c70
        /*1464*/ 	.short	0x010a
        /*1466*/ 	.byte	0x3f
	.zero		1


	//   ....[117]....
        /*1468*/ 	.word	0x00023d00
        /*146c*/ 	.word	0x00000002
        /*1470*/ 	.word	0x00019c60
        /*1474*/ 	.short	0x010a
        /*1476*/ 	.byte	0x3f
	.zero		1


	//   ....[118]....
        /*1478*/ 	.word	0x00023d50
        /*147c*/ 	.word	0x00000000
        /*1480*/ 	.word	0x00019c70
        /*1484*/ 	.short	0x010a
        /*1486*/ 	.byte	0x3f
	.zero		1


	//   ....[119]....
        /*1488*/ 	.word	0x00023da0
        /*148c*/ 	.word	0x00000000
        /*1490*/ 	.word	0x00019c60
        /*1494*/ 	.short	0x010a
        /*1496*/ 	.byte	0x3f
	.zero		1


	//   ....[120]....
        /*1498*/ 	.word	0x000247f0
        /*149c*/ 	.word	0x00000005
        /*14a0*/ 	.word	0x00019c20
        /*14a4*/ 	.short	0x010a
        /*14a6*/ 	.byte	0x3f
	.zero		1


	//   ....[121]....
        /*14a8*/ 	.word	0x00024990
        /*14ac*/ 	.word	0x00000003
        /*14b0*/ 	.word	0x00019c40
        /*14b4*/ 	.short	0x010a
        /*14b6*/ 	.byte	0x3f
	.zero		1


	//   ....[122]....
        /*14b8*/ 	.word	0x000249e0
        /*14bc*/ 	.word	0x00000005
        /*14c0*/ 	.word	0x00019c40
        /*14c4*/ 	.short	0x010a
        /*14c6*/ 	.byte	0x3f
	.zero		1


	//   ....[123]....
        /*14c8*/ 	.word	0x00024a30
        /*14cc*/ 	.word	0x00000003
        /*14d0*/ 	.word	0x00019c60
        /*14d4*/ 	.short	0x010a
        /*14d6*/ 	.byte	0x3f
	.zero		1


	//   ....[124]....
        /*14d8*/ 	.word	0x00024a80
        /*14dc*/ 	.word	0x00000005
        /*14e0*/ 	.word	0x00019c60
        /*14e4*/ 	.short	0x010a
        /*14e6*/ 	.byte	0x3f
	.zero		1


	//   ....[125]....
        /*14e8*/ 	.word	0x00024ad0
        /*14ec*/ 	.word	0x00000003
        /*14f0*/ 	.word	0x00019c80
        /*14f4*/ 	.short	0x010a
        /*14f6*/ 	.byte	0x3f
	.zero		1


	//----- nvinfo : EIATTR_NUM_MBARRIERS
	.align		4
.L_1282:
        /*14f8*/ 	.byte	0x03, 0x38
        /*14fa*/ 	.short	0x0016


	//----- nvinfo : EIATTR_EXIT_INSTR_OFFSETS
	.align		4
        /*14fc*/ 	.byte	0x04, 0x1c
        /*14fe*/ 	.short	(.L_1284 - .L_1283)


	//   ....[0]....
.L_1283:
        /*1500*/ 	.word	0x00021d20


	//----- nvinfo : EIATTR_MAX_THREADS
	.align		4
.L_1284:
        /*1504*/ 	.byte	0x04, 0x05
        /*1506*/ 	.short	(.L_1286 - .L_1285)
.L_1285:
        /*1508*/ 	.word	0x00000200
        /*150c*/ 	.word	0x00000001
        /*1510*/ 	.word	0x00000001


	//----- nvinfo : EIATTR_CRS_STACK_SIZE
	.align		4
.L_1286:
        /*1514*/ 	.byte	0x04, 0x1e
        /*1516*/ 	.short	(.L_1288 - .L_1287)
.L_1287:
        /*1518*/ 	.word	0x00000000


	//----- nvinfo : EIATTR_CBANK_PARAM_SIZE
	.align		4
.L_1288:
        /*151c*/ 	.byte	0x03, 0x19
        /*151e*/ 	.short	0x0af0


	//----- nvinfo : EIATTR_PARAM_CBANK
	.align		4
        /*1520*/ 	.byte	0x04, 0x0a
        /*1522*/ 	.short	(.L_1290 - .L_1289)
	.align		4
.L_1289:
        /*1524*/ 	.word	index@(.nv.constant0._ZN7cutlass13device_kernelIN5flash11enable_sm90INS1_16FlashAttnFwdSm90INS1_25CollectiveMainloopFwdSm90ILi2EN4cute5tupleIJNS5_1CILi1EEES8_S8_EEENS6_IJNS7_ILi192EEENS7_ILi128EEENS7_ILi96EEEEEELi96ENS_12float_e4m3_tEfNS_4arch4Sm90ELb0ELb1ELb0ELb1ELb1ELb1ELb0ELb1ELb1ELb1ELb0ELb0EEENS1_21CollectiveEpilogueFwdINS6_IJSA_SC_SB_EEES9_NS_10bfloat16_tESG_Li384ELb1ELb1ELb0ELb1EEENS1_36VarlenDynamicPersistentTileSchedulerILi192ELi128ELi384ELi128ELb0ELb1ELb1ELb1ELb0ELb1EEEEEEEEEvNT_6ParamsE)
        /*1528*/ 	.short	0x0210
        /*152a*/ 	.short	0x0af0


	//----- nvinfo : EIATTR_SW_WAR
	.align		4
.L_1290:
        /*152c*/ 	.byte	0x04, 0x36
        /*152e*/ 	.short	(.L_1292 - .L_1291)
.L_1291:
        /*1530*/ 	.word	0x00000008
.L_1292:


//--------------------- .nv.info._ZN7cutlass13device_kernelIN5flash11enable_sm90INS1_16FlashAttnFwdSm90INS1_25CollectiveMainloopFwdSm90ILi2EN4cute5tupleIJNS5_1CILi1EEES8_S8_EEENS6_IJNS7_ILi192EEENS7_ILi128EEENS7_ILi96EEEEEELi96ENS_12float_e4m3_tEfNS_4arch4Sm90ELb1ELb0ELb0ELb0ELb1ELb0ELb0ELb1ELb1ELb1ELb0ELb0EEENS1_21CollectiveEpilogueFwdINS6_IJSA_SC_SB_EEES9_NS_10bfloat16_tESG_Li384ELb0ELb1ELb0ELb1EEENS1_30DynamicPersistentTileSchedulerILi384ELi128ELb0ELb1ELb1EEEEEEEEEvNT_6ParamsE --------------------------
	.section	.nv.info._ZN7cutlass13device_kernelIN5flash11enable_sm90INS1_16FlashAttnFwdSm90INS1_25CollectiveMainloopFwdSm90ILi2EN4cute5tupleIJNS5_1CILi1EEES8_S8_EEENS6_IJNS7_ILi192EEENS7_ILi128EEENS7_ILi96EEEEEELi96ENS_12float_e4m3_tEfNS_4arch4Sm90ELb1ELb0ELb0ELb0ELb1ELb0ELb0ELb1ELb1ELb1ELb0ELb0EEENS1_21CollectiveEpilogueFwdINS6_IJSA_SC_SB_EEES9_NS_10bfloat16_tESG_Li384ELb0ELb1ELb0ELb1EEENS1_30DynamicPersistentTileSchedulerILi384ELi128ELb0ELb1ELb1EEEEEEEEEvNT_6ParamsE,"",@"SHT_CUDA_INFO"
	.sectionflags	@""
	.align	4


	//----- nvinfo : EIATTR_CUDA_API_VERSION
	.align		4
        /*0000*/ 	.byte	0x04, 0x37
        /*0002*/ 	.short	(.L_1294 - .L_1293)
.L_1293:
        /*0004*/ 	.word	0x00000082


	//----- nvinfo : EIATTR_KPARAM_INFO
	.align		4
.L_1294:
        /*0008*/ 	.byte	0x04, 0x17
        /*000a*/ 	.short	(.L_1296 - .L_1295)
.L_1295:
        /*000c*/ 	.word	0x00000000
        /*0010*/ 	.short	0x0000
        /*0012*/ 	.short	0x0070
        /*0014*/ 	.byte	0x00, 0xf0, 0x01, 0x2a


	//----- nvinfo : EIATTR_SPARSE_MMA_MASK
	.align		4
.L_1296:
        /*0018*/ 	.byte	0x03, 0x50
        /*001a*/ 	.short	0x0000


	//----- nvinfo : EIATTR_MAXREG_COUNT
	.align		4
        /*001c*/ 	.byte	0x03, 0x1b
        /*001e*/ 	.short	0x0080


	//----- nvinfo : EIATTR_NUM_BARRIERS
	.align		4
        /*0020*/ 	.byte	0x02, 0x4c
        /*0022*/ 	.byte	0x09
	.zero		1


	//----- nvinfo : EIATTR_EXTERNS
	.align		4
        /*0024*/ 	.byte	0x04, 0x0f
        /*0026*/ 	.short	(.L_1298 - .L_1297)


	//   ....[0]....
	.align		4
.L_1297:
        /*0028*/ 	.word	index@(__assertfail)


	//----- nvinfo : EIATTR_ANNOTATIONS
	.align		4
.L_1298:
        /*002c*/ 	.byte	0x04, 0x55
        /*002e*/ 	.short	(.L_1300 - .L_1299)


	//   ....[0]....
.L_1299:
        /* <DEDUP_REMOVED lines=17> */


	//----- nvinfo : EIATTR_MERCURY_ISA_VERSION
	.align		4
.L_1300:
        /*0130*/ 	.byte	0x03, 0x5f
        /*0132*/ 	.short	0x0101


	//----- nvinfo : EIATTR_INT_WARP_WIDE_INSTR_OFFSETS
	.align		4
        /*0134*/ 	.byte	0x04, 0x31
        /*0136*/ 	.short	(.L_1302 - .L_1301)


	//   ....[0]....
.L_1301:
        /*0138*/ 	.word	0x000000c0


	//   ....[1]....
        /*013c*/ 	.word	0x000000d0


	//   ....[2]....
        /*0140*/ 	.word	0x00000170


	//   ....[3]....
        /*0144*/ 	.word	0x0000ad60


	//   ....[4]....
        /*0148*/ 	.word	0x0000adf0


	//   ....[5]....
        /*014c*/ 	.word	0x0000dc30


	//   ....[6]....
        /*0150*/ 	.word	0x0000dcc0


	//----- nvinfo : EIATTR_COOP_GROUP_MASK_REGIDS
	.align		4
.L_1302:
        /*0154*/ 	.byte	0x04, 0x29
        /*0156*/ 	.short	(.L_1304 - .L_1303)


	//   ....[0]....
.L_1303:
        /*0158*/ 	.word	0xffffffff


	//   ....[1]....
        /*015c*/ 	.word	0xffffffff


	//   ....[2]....
        /*0160*/ 	.word	0xffffffff


	//   ....[3]....
        /*0164*/ 	.word	0xffffffff


	//   ....[4]....
        /*0168*/ 	.word	0xffffffff


	//   ....[5]....
        /*016c*/ 	.word	0xffffffff


	//   ....[6]....
        /*0170*/ 	.word	0xffffffff


	//   ....[7]....
        /*0174*/ 	.word	0xffffffff


	//   ....[8]....
        /*0178*/ 	.word	0xffffffff


	//   ....[9]....
        /*017c*/ 	.word	0xffffffff


	//   ....[10]....
        /*0180*/ 	.word	0xffffffff


	//   ....[11]....
        /*0184*/ 	.word	0xffffffff


	//   ....[12]....
        /*0188*/ 	.word	0xffffffff


	//   ....[13]....
        /*018c*/ 	.word	0xffffffff


	//   ....[14]....
        /*0190*/ 	.word	0xffffffff


	//   ....[15]....
        /*0194*/ 	.word	0xffffffff


	//   ....[16]....
        /*0198*/ 	.word	0xffffffff


	//   ....[17]....
        /*019c*/ 	.word	0xffffffff


	//   ....[18]....
        /*01a0*/ 	.word	0xffffffff


	//   ....[19]....
        /*01a4*/ 	.word	0xffffffff


	//   ....[20]....
        /*01a8*/ 	.word	0xffffffff


	//   ....[21]....
        /*01ac*/ 	.word	0xffffffff


	//   ....[22]....
        /*01b0*/ 	.word	0xffffffff


	//   ....[23]....
        /*01b4*/ 	.word	0xffffffff


	//   ....[24]....
        /*01b8*/ 	.word	0xffffffff


	//   ....[25]....
        /*01bc*/ 	.word	0xffffffff


	//   ....[26]....
        /*01c0*/ 	.word	0xffffffff


	//   ....[27]....
        /*01c4*/ 	.word	0xffffffff


	//   ....[28]....
        /*01c8*/ 	.word	0xffffffff


	//   ....[29]....
        /*01cc*/ 	.word	0xffffffff


	//   ....[30]....
        /*01d0*/ 	.word	0xffffffff


	//   ....[31]....
        /*01d4*/ 	.word	0xffffffff


	//   ....[32]....
        /*01d8*/ 	.word	0xffffffff


	//   ....[33]....
        /*01dc*/ 	.word	0xffffffff


	//   ....[34]....
        /*01e0*/ 	.word	0xffffffff


	//   ....[35]....
        /*01e4*/ 	.word	0xffffffff


	//   ....[36]....
        /*01e8*/ 	.word	0xffffffff


	//   ....[37]....
        /*01ec*/ 	.word	0xffffffff


	//   ....[38]....
        /*01f0*/ 	.word	0xffffffff


	//   ....[39]....
        /*01f4*/ 	.word	0xffffffff


	//   ....[40]....
        /*01f8*/ 	.word	0xffffffff


	//   ....[41]....
        /*01fc*/ 	.word	0xffffffff


	//   ....[42]....
        /*0200*/ 	.word	0xffffffff


	//   ....[43]....
        /*0204*/ 	.word	0xffffffff


	//   ....[44]....
        /*0208*/ 	.word	0xffffffff


	//   ....[45]....
        /*020c*/ 	.word	0xffffffff


	//   ....[46]....
        /*0210*/ 	.word	0xffffffff


	//   ....[47]....
        /*0214*/ 	.word	0xffffffff


	//   ....[48]....
        /*0218*/ 	.word	0xffffffff


	//   ....[49]....
        /*021c*/ 	.word	0xffffffff


	//   ....[50]....
        /*0220*/ 	.word	0xffffffff


	//   ....[51]....
        /*0224*/ 	.word	0xffffffff


	//   ....[52]....
        /*0228*/ 	.word	0xffffffff


	//   ....[53]....
        /*022c*/ 	.word	0xffffffff


	//   ....[54]....
        /*0230*/ 	.word	0xffffffff


	//   ....[55]....
        /*0234*/ 	.word	0xffffffff


	//   ....[56]....
        /*0238*/ 	.word	0xffffffff


	//   ....[57]....
        /*023c*/ 	.word	0xffffffff


	//   ....[58]....
        /*0240*/ 	.word	0xffffffff


	//   ....[59]....
        /*0244*/ 	.word	0xffffffff


	//   ....[60]....
        /*0248*/ 	.word	0xffffffff


	//   ....[61]....
        /*024c*/ 	.word	0xffffffff


	//   ....[62]....
        /*0250*/ 	.word	0xffffffff


	//   ....[63]....
        /*0254*/ 	.word	0xffffffff


	//   ....[64]....
        /*0258*/ 	.word	0xffffffff


	//   ....[65]....
        /*025c*/ 	.word	0xffffffff


	//   ....[66]....
        /*0260*/ 	.word	0xffffffff


	//   ....[67]....
        /*0264*/ 	.word	0xffffffff


	//   ....[68]....
        /*0268*/ 	.word	0xffffffff


	//   ....[69]....
        /*026c*/ 	.word	0xffffffff


	//   ....[70]....
        /*0270*/ 	.word	0xffffffff


	//   ....[71]....
        /*0274*/ 	.word	0xffffffff


	//   ....[72]....
        /*0278*/ 	.word	0xffffffff


	//   ....[73]....
        /*027c*/ 	.word	0xffffffff


	//   ....[74]....
        /*0280*/ 	.word	0xffffffff


	//   ....[75]....
        /*0284*/ 	.word	0xffffffff


	//   ....[76]....
        /*0288*/ 	.word	0xffffffff


	//   ....[77]....
        /*028c*/ 	.word	0xffffffff


	//   ....[78]....
        /*0290*/ 	.word	0xffffffff


	//   ....[79]....
        /*0294*/ 	.word	0xffffffff


	//   ....[80]....
        /*0298*/ 	.word	0xffffffff


	//   ....[81]....
        /*029c*/ 	.word	0xffffffff


	//   ....[82]....
        /*02a0*/ 	.word	0xffffffff


	//   ....[83]....
        /*02a4*/ 	.word	0xffffffff


	//   ....[84]....
        /*02a8*/ 	.word	0xffffffff


	//   ....[85]....
        /*02ac*/ 	.word	0xffffffff


	//   ....[86]....
        /*02b0*/ 	.word	0xffffffff


	//   ....[87]....
        /*02b4*/ 	.word	0xffffffff


	//   ....[88]....
        /*02b8*/ 	.word	0x0500000f


	//   ....[89]....
        /*02bc*/ 	.word	0x0500000f


	//   ....[90]....
        /*02c0*/ 	.word	0x0500000f


	//   ....[91]....
        /*02c4*/ 	.word	0x0500000f


	//   ....[92]....
        /*02c8*/ 	.word	0x0500000f


	//   ....[93]....
        /*02cc*/ 	.word	0x0500000f


	//   ....[94]....
        /*02d0*/ 	.word	0x0500000f


	//   ....[95]....
        /*02d4*/ 	.word	0x0500000f


	//   ....[96]....
        /*02d8*/ 	.word	0x0500000f


	//   ....[97]....
        /*02dc*/ 	.word	0x0500000f


	//   ....[98]....
        /*02e0*/ 	.word	0x0500000f


	//   ....[99]....
        /*02e4*/ 	.word	0x0500000f


	//   ....[100]....
        /*02e8*/ 	.word	0x0500000f


	//   ....[101]....
        /*02ec*/ 	.word	0x0500000f


	//   ....[102]....
        /*02f0*/ 	.word	0x0500000f


	//   ....[103]....
        /*02f4*/ 	.word	0x0500000f


	//   ....[104]....
        /*02f8*/ 	.word	0x0500000f


	//   ....[105]....
        /*02fc*/ 	.word	0x0500000f


	//   ....[106]....
        /*0300*/ 	.word	0x0500000f


	//   ....[107]....
        /*0304*/ 	.word	0x0500000f


	//   ....[108]....
        /*0308*/ 	.word	0x0500000f


	//   ....[109]....
        /*030c*/ 	.word	0x0500000f


	//   ....[110]....
        /*0310*/ 	.word	0x0500000f


	//   ....[111]....
        /*0314*/ 	.word	0x0500000f


	//----- nvinfo : EIATTR_COOP_GROUP_INSTR_OFFSETS
	.align		4
.L_1304:
        /*0318*/ 	.byte	0x04, 0x28
        /*031a*/ 	.short	(.L_1306 - .L_1305)


	//   ....[0]....
.L_1305:
        /*031c*/ 	.word	0x00000070


	//   ....[1]....
        /*0320*/ 	.word	0x000000b0


	//   ....[2]....
        /*0324*/ 	.word	0x000002d0


	//   ....[3]....
        /*0328*/ 	.word	0x00000430


	//   ....[4]....
        /*032c*/ 	.word	0x00000550


	//   ....[5]....
        /*0330*/ 	.word	0x000006b0


	//   ....[6]....
        /*0334*/ 	.word	0x00001600


	//   ....[7]....
        /*0338*/ 	.word	0x00001ce0


	//   ....[8]....
        /*033c*/ 	.word	0x00001d20


	//   ....[9]....
        /*0340*/ 	.word	0x00002470


	//   ....[10]....
        /*0344*/ 	.word	0x00002490


	//   ....[11]....
        /*0348*/ 	.word	0x00002f40


	//   ....[12]....
        /*034c*/ 	.word	0x00002fb0


	//   ....[13]....
        /*0350*/ 	.word	0x00003fd0


	//   ....[14]....
        /*0354*/ 	.word	0x00003ff0


	//   ....[15]....
        /*0358*/ 	.word	0x00004650


	//   ....[16]....
        /*035c*/ 	.word	0x00004760


	//   ....[17]....
        /*0360*/ 	.word	0x00004f90


	//   ....[18]....
        /*0364*/ 	.word	0x00005010


	//   ....[19]....
        /*0368*/ 	.word	0x00006880


	//   ....[20]....
        /*036c*/ 	.word	0x00006890


	//   ....[21]....
        /*0370*/ 	.word	0x000068c0


	//   ....[22]....
        /*0374*/ 	.word	0x000068d0


	//   ....[23]....
        /*0378*/ 	.word	0x00007e90


	//   ....[24]....
        /*037c*/ 	.word	0x00007eb0


	//   ....[25]....
        /*0380*/ 	.word	0x00007f20


	//   ....[26]....
        /*0384*/ 	.word	0x00007f30


	//   ....[27]....
        /*0388*/ 	.word	0x00008fb0


	//   ....[28]....
        /*038c*/ 	.word	0x00008fc0


	//   ....[29]....
        /*0390*/ 	.word	0x00008fd0


	//   ....[30]....
        /*0394*/ 	.word	0x00008fe0


	//   ....[31]....
        /*0398*/ 	.word	0x00008ff0


	//   ....[32]....
        /*039c*/ 	.word	0x00009000


	//   ....[33]....
        /*03a0*/ 	.word	0x00009010


	//   ....[34]....
        /*03a4*/ 	.word	0x00009020


	//   ....[35]....
        /*03a8*/ 	.word	0x00009050


	//   ....[36]....
        /*03ac*/ 	.word	0x00009060


	//   ....[37]....
        /*03b0*/ 	.word	0x00009090


	//   ....[38]....
        /*03b4*/ 	.word	0x000090a0


	//   ....[39]....
        /*03b8*/ 	.word	0x000090c0


	//   ....[40]....
        /*03bc*/ 	.word	0x000090d0


	//   ....[41]....
        /*03c0*/ 	.word	0x000090e0


	//   ....[42]....
        /*03c4*/ 	.word	0x000090f0


	//   ....[43]....
        /*03c8*/ 	.word	0x00009120


	//   ....[44]....
        /*03cc*/ 	.word	0x00009130


	//   ....[45]....
        /*03d0*/ 	.word	0x00009160


	//   ....[46]....
        /*03d4*/ 	.word	0x00009180


	//   ....[47]....
        /*03d8*/ 	.word	0x000091a0


	//   ....[48]....
        /*03dc*/ 	.word	0x000091b0


	//   ....[49]....
        /*03e0*/ 	.word	0x000091c0


	//   ....[50]....
        /*03e4*/ 	.word	0x000091d0


	//   ....[51]....
        /*03e8*/ 	.word	0x00009200


	//   ....[52]....
        /*03ec*/ 	.word	0x00009230


	//   ....[53]....
        /*03f0*/ 	.word	0x00009270


	//   ....[54]....
        /*03f4*/ 	.word	0x000092a0


	//   ....[55]....
        /*03f8*/ 	.word	0x00009710


	//   ....[56]....
        /*03fc*/ 	.word	0x00009740


	//   ....[57]....
        /*0400*/ 	.word	0x00009850


	//   ....[58]....
        /*0404*/ 	.word	0x00009870


	//   ....[59]....
        /*0408*/ 	.word	0x00009f40


	//   ....[60]....
        /*040c*/ 	.word	0x00009f50


	//   ....[61]....
        /*0410*/ 	.word	0x0000a050


	//   ....[62]....
        /*0414*/ 	.word	0x0000a070


	//   ....[63]....
        /*0418*/ 	.word	0x0000a230


	//   ....[64]....
        /*041c*/ 	.word	0x0000b9a0


	//   ....[65]....
        /*0420*/ 	.word	0x0000b9c0


	//   ....[66]....
        /*0424*/ 	.word	0x0000b9d0


	//   ....[67]....
        /*0428*/ 	.word	0x0000ba70


	//   ....[68]....
        /*042c*/ 	.word	0x0000be00


	//   ....[69]....
        /*0430*/ 	.word	0x0000be10


	//   ....[70]....
        /*0434*/ 	.word	0x0000be20


	//   ....[71]....
        /*0438*/ 	.word	0x0000be30


	//   ....[72]....
        /*043c*/ 	.word	0x0000c6a0


	//   ....[73]....
        /*0440*/ 	.word	0x0000c6c0


	//   ....[74]....
        /*0444*/ 	.word	0x0000c6e0


	//   ....[75]....
        /*0448*/ 	.word	0x0000c700


	//   ....[76]....
        /*044c*/ 	.word	0x0000c710


	//   ....[77]....
        /*0450*/ 	.word	0x0000c810


	//   ....[78]....
        /*0454*/ 	.word	0x0000cf70


	//   ....[79]....
        /*0458*/ 	.word	0x0000cf90


	//   ....[80]....
        /*045c*/ 	.word	0x0000cfb0


	//   ....[81]....
        /*0460*/ 	.word	0x0000d010


	//   ....[82]....
        /*0464*/ 	.word	0x0000d3a0


	//   ....[83]....
        /*0468*/ 	.word	0x0000d3b0


	//   ....[84]....
        /*046c*/ 	.word	0x0000d3c0


	//   ....[85]....
        /*0470*/ 	.word	0x0000d420


	//   ....[86]....
        /*0474*/ 	.word	0x0000e490


	//   ....[87]....
        /*0478*/ 	.word	0x0000e630


	//   ....[88]....
        /*047c*/ 	.word	0x0000ec40


	//   ....[89]....
        /*0480*/ 	.word	0x0000ed20


	//   ....[90]....
        /*0484*/ 	.word	0x0000edc0


	//   ....[91]....
        /*0488*/ 	.word	0x0000ee20


	//   ....[92]....
        /*048c*/ 	.word	0x0000ef00


	//   ....[93]....
        /*0490*/ 	.word	0x0000f050


	//   ....[94]....
        /*0494*/ 	.word	0x0000f0e0


	//   ....[95]....
        /*0498*/ 	.word	0x0000f140


	//   ....[96]....
        /*049c*/ 	.word	0x0000f1e0


	//   ....[97]....
        /*04a0*/ 	.word	0x0000f2e0


	//   ....[98]....
        /*04a4*/ 	.word	0x0000f350


	//   ....[99]....
        /*04a8*/ 	.word	0x0000f3b0


	//   ....[100]....
        /*04ac*/ 	.word	0x0000f450


	//   ....[101]....
        /*04b0*/ 	.word	0x0000f510


	//   ....[102]....
        /*04b4*/ 	.word	0x0000f590


	//   ....[103]....
        /*04b8*/ 	.word	0x0000f740


	//   ....[104]....
        /*04bc*/ 	.word	0x0000f7f0


	//   ....[105]....
        /*04c0*/ 	.word	0x0000f8a0


	//   ....[106]....
        /*04c4*/ 	.word	0x0000f950


	//   ....[107]....
        /*04c8*/ 	.word	0x0000fa40


	//   ....[108]....
        /*04cc*/ 	.word	0x0000fad0


	//   ....[109]....
        /*04d0*/ 	.word	0x0000fb30


	//   ....[110]....
        /*04d4*/ 	.word	0x0000fc00


	//   ....[111]....
        /*04d8*/ 	.word	0x0000fe60


	//----- nvinfo : EIATTR_REG_RECONFIG
	.align		4
.L_1306:
        /*04dc*/ 	.byte	0x01, 0x54
	.zero		2


	//----- nvinfo : EIATTR_SYSCALL_OFFSETS
	.align		4
        /*04e0*/ 	.byte	0x04, 0x46
        /*04e2*/ 	.short	(.L_1308 - .L_1307)


	//   ....[0]....
.L_1307:
        /*04e4*/ 	.word	0x000017e0


	//   ....[1]....
        /*04e8*/ 	.word	0x0000af60


	//   ....[2]....
        /*04ec*/ 	.word	0x0000b0d0


	//   ....[3]....
        /*04f0*/ 	.word	0x0000b220


	//   ....[4]....
        /*04f4*/ 	.word	0x0000b360


	//   ....[5]....
        /*04f8*/ 	.word	0x0000c170


	//----- nvinfo : EIATTR_MBARRIER_INSTR_OFFSETS
	.align		4
.L_1308:
        /*04fc*/ 	.byte	0x04, 0x39
        /*04fe*/ 	.short	(.L_1310 - .L_1309)


	//   ....[0]....
.L_1309:
        /*0500*/ 	.word	0x00000180
        /*0504*/ 	.word	0x000000ff
        /*0508*/ 	.word	0x00019c00
        /*050c*/ 	.short	0x0100
        /*050e*/ 	.byte	0x08
	.zero		1


	//   ....[1]....
        /*0510*/ 	.word	0x00000190
        /*0514*/ 	.word	0x000000ff
        /*0518*/ 	.word	0x00019c20
        /*051c*/ 	.short	0x0100
        /*051e*/ 	.byte	0x08
	.zero		1


	//   ....[2]....
        /*0520*/ 	.word	0x00000280
        /*0524*/ 	.word	0x000000ff
        /*0528*/ 	.word	0x00019c30
        /*052c*/ 	.short	0x0100
        /*052e*/ 	.byte	0x08
	.zero		1


	//   ....[3]....
        /*0530*/ 	.word	0x00000290
        /*0534*/ 	.word	0x000000ff
        /*0538*/ 	.word	0x00019c40
        /*053c*/ 	.short	0x0100
        /*053e*/ 	.byte	0x08
	.zero		1


	//   ....[4]....
        /*0540*/ 	.word	0x000002a0
        /*0544*/ 	.word	0x000000ff
        /*0548*/ 	.word	0x00019c38
        /*054c*/ 	.short	0x0100
        /*054e*/ 	.byte	0x08
	.zero		1


	//   ....[5]....
        /*0550*/ 	.word	0x000002b0
        /*0554*/ 	.word	0x000000ff
        /*0558*/ 	.word	0x00019c48
        /*055c*/ 	.short	0x0100
        /*055e*/ 	.byte	0x08
	.zero		1


	//   ....[6]....
        /*0560*/ 	.word	0x000003e0
        /*0564*/ 	.word	0x000000ff
        /*0568*/ 	.word	0x00019c50
        /*056c*/ 	.short	0x0100
        /*056e*/ 	.byte	0x08
	.zero		1


	//   ....[7]....
        /*0570*/ 	.word	0x000003f0
        /*0574*/ 	.word	0x000000ff
        /*0578*/ 	.word	0x00019c60
        /*057c*/ 	.short	0x0100
        /*057e*/ 	.byte	0x08
	.zero		1


	//   ....[8]....
        /*0580*/ 	.word	0x00000400
        /*0584*/ 	.word	0x000000ff
        /*0588*/ 	.word	0x00019c58
        /*058c*/ 	.short	0x0100
        /*058e*/ 	.byte	0x08
	.zero		1


	//   ....[9]....
        /*0590*/ 	.word	0x00000410
        /*0594*/ 	.word	0x000000ff
        /*0598*/ 	.word	0x00019c68
        /*059c*/ 	.short	0x0100
        /*059e*/ 	.byte	0x08
	.zero		1


	//   ....[10]....
        /*05a0*/ 	.word	0x00000500
        /*05a4*/ 	.word	0x000000ff
        /*05a8*/ 	.word	0x00019c70
        /*05ac*/ 	.short	0x0100
        /*05ae*/ 	.byte	0x06
	.zero		1


	//   ....[11]....
        /*05b0*/ 	.word	0x00000510
        /*05b4*/ 	.word	0x000000ff
        /*05b8*/ 	.word	0x00019c80
        /*05bc*/ 	.short	0x0100
        /*05be*/ 	.byte	0x06
	.zero		1


	//   ....[12]....
        /*05c0*/ 	.word	0x00000520
        /*05c4*/ 	.word	0x000000ff
        /*05c8*/ 	.word	0x00019c78
        /*05cc*/ 	.short	0x0100
        /*05ce*/ 	.byte	0x06
	.zero		1


	//   ....[13]....
        /*05d0*/ 	.word	0x00000530
        /*05d4*/ 	.word	0x000000ff
        /*05d8*/ 	.word	0x00019c88
        /*05dc*/ 	.short	0x0100
        /*05de*/ 	.byte	0x06
	.zero		1


	//   ....[14]....
        /*05e0*/ 	.word	0x00000660
        /*05e4*/ 	.word	0x000000ff
        /*05e8*/ 	.word	0x00019c90
        /*05ec*/ 	.short	0x0100
        /*05ee*/ 	.byte	0x08
	.zero		1


	//   ....[15]....
        /*05f0*/ 	.word	0x00000670
        /*05f4*/ 	.word	0x000000ff
        /*05f8*/ 	.word	0x00019ca0
        /*05fc*/ 	.short	0x0100
        /*05fe*/ 	.byte	0x08
	.zero		1


	//   ....[16]....
        /*0600*/ 	.word	0x00000680
        /*0604*/ 	.word	0x000000ff
        /*0608*/ 	.word	0x00019c98
        /*060c*/ 	.short	0x0100
        /*060e*/ 	.byte	0x08
	.zero		1


	//   ....[17]....
        /*0610*/ 	.word	0x00000690
        /*0614*/ 	.word	0x000000ff
        /*0618*/ 	.word	0x00019ca8
        /*061c*/ 	.short	0x0100
        /*061e*/ 	.byte	0x08
	.zero		1


	//   ....[18]....
        /*0620*/ 	.word	0x000007e0
        /*0624*/ 	.word	0x000000ff
        /*0628*/ 	.word	0x00019cb0
        /*062c*/ 	.short	0x0100
        /*062e*/ 	.byte	0x08
	.zero		1


	//   ....[19]....
        /*0630*/ 	.word	0x000007f0
        /*0634*/ 	.word	0x000000ff
        /*0638*/ 	.word	0x00019cc0
        /*063c*/ 	.short	0x0100
        /*063e*/ 	.byte	0x08
	.zero		1


	//   ....[20]....
        /*0640*/ 	.word	0x00000800
        /*0644*/ 	.word	0x000000ff
        /*0648*/ 	.word	0x00019cb8
        /*064c*/ 	.short	0x0100
        /*064e*/ 	.byte	0x08
	.zero		1


	//   ....[21]....
        /*0650*/ 	.word	0x00000810
        /*0654*/ 	.word	0x000000ff
        /*0658*/ 	.word	0x00019cc8
        /*065c*/ 	.short	0x0100
        /*065e*/ 	.byte	0x08
	.zero		1


	//   ....[22]....
        /*0660*/ 	.word	0x00001860
        /*0664*/ 	.word	0x000000ff
        /*0668*/ 	.word	0x00019c00
        /*066c*/ 	.short	0x010a
        /*066e*/ 	.byte	0x2e
	.zero		1


	//   ....[23]....
        /*0670*/ 	.word	0x000018e0
        /*0674*/ 	.word	0x00000003
        /*0678*/ 	.word	0x00019c30
        /*067c*/ 	.short	0x010a
        /*067e*/ 	.byte	0x3f
	.zero		1


	//   ....[24]....
        /*0680*/ 	.word	0x00001920
        /*0684*/ 	.word	0x00000003
        /*0688*/ 	.word	0x00019c30
        /*068c*/ 	.short	0x010a
        /*068e*/ 	.byte	0x3f
	.zero		1


	//   ....[25]....
        /*0690*/ 	.word	0x00001f20
        /*0694*/ 	.word	0x000000ff
        /*0698*/ 	.word	0x00000000
        /*069c*/ 	.short	0x0101
        /*069e*/ 	.byte	0x06
	.zero		1


	//   ....[26]....
        /*06a0*/ 	.word	0x00003b30
        /*06a4*/ 	.word	0x000000ff
        /*06a8*/ 	.word	0x00019c30
        /*06ac*/ 	.short	0x010a
        /*06ae*/ 	.byte	0x13
	.zero		1


	//   ....[27]....
        /*06b0*/ 	.word	0x00003b70
        /*06b4*/ 	.word	0x000000ff
        /*06b8*/ 	.word	0x00019c30
        /*06bc*/ 	.short	0x010a
        /*06be*/ 	.byte	0x13
	.zero		1


	//   ....[28]....
        /*06c0*/ 	.word	0x00003cd0
        /*06c4*/ 	.word	0x000000ff
        /*06c8*/ 	.word	0x00019c50
        /*06cc*/ 	.short	0x010a
        /*06ce*/ 	.byte	0x0b
	.zero		1


	//   ....[29]....
        /*06d0*/ 	.word	0x00003d10
        /*06d4*/ 	.word	0x000000ff
        /*06d8*/ 	.word	0x00019c50
        /*06dc*/ 	.short	0x010a
        /*06de*/ 	.byte	0x0b
	.zero		1


	//   ....[30]....
        /*06e0*/ 	.word	0x00003f70
        /*06e4*/ 	.word	0x000000ff
        /*06e8*/ 	.word	0x00000000
        /*06ec*/ 	.short	0x0101
        /*06ee*/ 	.byte	0x13
	.zero		1


	//   ....[31]....
        /*06f0*/ 	.word	0x00005ad0
        /*06f4*/ 	.word	0x000000ff
        /*06f8*/ 	.word	0x00000000
        /*06fc*/ 	.short	0x0101
        /*06fe*/ 	.byte	0x06
	.zero		1


	//   ....[32]....
        /*0700*/ 	.word	0x00006080
        /*0704*/ 	.word	0x000000ff
        /*0708*/ 	.word	0x00019c30
        /*070c*/ 	.short	0x010a
        /*070e*/ 	.byte	0x06
	.zero		1


	//   ....[33]....
        /*0710*/ 	.word	0x000060c0
        /*0714*/ 	.word	0x000000ff
        /*0718*/ 	.word	0x00019c30
        /*071c*/ 	.short	0x010a
        /*071e*/ 	.byte	0x06
	.zero		1


	//   ....[34]....
        /*0720*/ 	.word	0x00006220
        /*0724*/ 	.word	0x000000ff
        /*0728*/ 	.word	0x00019c50
        /*072c*/ 	.short	0x010a
        /*072e*/ 	.byte	0x0b
	.zero		1


	//   ....[35]....
        /*0730*/ 	.word	0x00006260
        /*0734*/ 	.word	0x000000ff
        /*0738*/ 	.word	0x00019c50
        /*073c*/ 	.short	0x010a
        /*073e*/ 	.byte	0x0b
	.zero		1


	//   ....[36]....
        /*0740*/ 	.word	0x00006520
        /*0744*/ 	.word	0x000000ff
        /*0748*/ 	.word	0x00000000
        /*074c*/ 	.short	0x0101
        /*074e*/ 	.byte	0x06
	.zero		1


	//   ....[37]....
        /*0750*/ 	.word	0x00007690
        /*0754*/ 	.word	0x000000ff
        /*0758*/ 	.word	0x00000000
        /*075c*/ 	.short	0x0101
        /*075e*/ 	.byte	0x06
	.zero		1


	//   ....[38]....
        /*0760*/ 	.word	0x00007bc0
        /*0764*/ 	.word	0x000000ff
        /*0768*/ 	.word	0x00019c50
        /*076c*/ 	.short	0x010a
        /*076e*/ 	.byte	0x0e
	.zero		1


	//   ....[39]....
        /*0770*/ 	.word	0x00007c00
        /*0774*/ 	.word	0x000000ff
        /*0778*/ 	.word	0x00019c50
        /*077c*/ 	.short	0x010a
        /*077e*/ 	.byte	0x0e
	.zero		1


	//   ....[40]....
        /*0780*/ 	.word	0x00008210
        /*0784*/ 	.word	0x000000ff
        /*0788*/ 	.word	0x00000000
        /*078c*/ 	.short	0x0101
        /*078e*/ 	.byte	0x04
	.zero		1


	//   ....[41]....
        /*0790*/ 	.word	0x00009720
        /*0794*/ 	.word	0x00000000
        /*0798*/ 	.word	0x00000000
        /*079c*/ 	.short	0x0101
        /*079e*/ 	.byte	0x3f
	.zero		1


	//   ....[42]....
        /*07a0*/ 	.word	0x0000b760
        /*07a4*/ 	.word	0x00000004
        /*07a8*/ 	.word	0x00019c80
        /*07ac*/ 	.short	0x010a
        /*07ae*/ 	.byte	0x3f
	.zero		1


	//   ....[43]....
        /*07b0*/ 	.word	0x0000bb40
        /*07b4*/ 	.word	0x00000004
        /*07b8*/ 	.word	0x00019c70
        /*07bc*/ 	.short	0x0107
        /*07be*/ 	.byte	0x3f
	.zero		1


	//   ....[44]....
        /*07c0*/ 	.word	0x0000bc00
        /*07c4*/ 	.word	0x00000004
        /*07c8*/ 	.word	0x00019c70
        /*07cc*/ 	.short	0x0101
        /*07ce*/ 	.byte	0x3f
	.zero		1


	//   ....[45]....
        /*07d0*/ 	.word	0x0000bc30
        /*07d4*/ 	.word	0x00000004
        /*07d8*/ 	.word	0x00019c40
        /*07dc*/ 	.short	0x010a
        /*07de*/ 	.byte	0x3f
	.zero		1


	//   ....[46]....
        /*07e0*/ 	.word	0x0000bf50
        /*07e4*/ 	.word	0x00000004
        /*07e8*/ 	.word	0x00019c30
        /*07ec*/ 	.short	0x0107
        /*07ee*/ 	.byte	0x3f
	.zero		1


	//   ....[47]....
        /*07f0*/ 	.word	0x0000c020
        /*07f4*/ 	.word	0x00000004
        /*07f8*/ 	.word	0x00019c30
        /*07fc*/ 	.short	0x0101
        /*07fe*/ 	.byte	0x3f
	.zero		1


	//   ....[48]....
        /*0800*/ 	.word	0x0000c8f0
        /*0804*/ 	.word	0x00000010
        /*0808*/ 	.word	0x00019c00
        /*080c*/ 	.short	0x0107
        /*080e*/ 	.byte	0x3f
	.zero		1


	//   ....[49]....
        /*0810*/ 	.word	0x0000c9f0
        /*0814*/ 	.word	0x00000010
        /*0818*/ 	.word	0x00019c00
        /*081c*/ 	.short	0x0101
        /*081e*/ 	.byte	0x3f
	.zero		1


	//   ....[50]....
        /*0820*/ 	.word	0x0000ca10
        /*0824*/ 	.word	0x00000010
        /*0828*/ 	.word	0x00019c20
        /*082c*/ 	.short	0x010a
        /*082e*/ 	.byte	0x3f
	.zero		1


	//   ....[51]....
        /*0830*/ 	.word	0x0000cda0
        /*0834*/ 	.word	0x00000004
        /*0838*/ 	.word	0x00019c80
        /*083c*/ 	.short	0x010a
        /*083e*/ 	.byte	0x3f
	.zero		1


	//   ....[52]....
        /*0840*/ 	.word	0x0000d0e0
        /*0844*/ 	.word	0x00000004
        /*0848*/ 	.word	0x00019c70
        /*084c*/ 	.short	0x0107
        /*084e*/ 	.byte	0x3f
	.zero		1


	//   ....[53]....
        /*0850*/ 	.word	0x0000d1a0
        /*0854*/ 	.word	0x00000004
        /*0858*/ 	.word	0x00019c70
        /*085c*/ 	.short	0x0101
        /*085e*/ 	.byte	0x3f
	.zero		1


	//   ....[54]....
        /*0860*/ 	.word	0x0000d1d0
        /*0864*/ 	.word	0x00000004
        /*0868*/ 	.word	0x00019c40
        /*086c*/ 	.short	0x010a
        /*086e*/ 	.byte	0x3f
	.zero		1


	//   ....[55]....
        /*0870*/ 	.word	0x0000d4c0
        /*0874*/ 	.word	0x00000004
        /*0878*/ 	.word	0x00019c30
        /*087c*/ 	.short	0x0107
        /*087e*/ 	.byte	0x3f
	.zero		1


	//   ....[56]....
        /*0880*/ 	.word	0x0000d590
        /*0884*/ 	.word	0x00000004
        /*0888*/ 	.word	0x00019c30
        /*088c*/ 	.short	0x0101
        /*088e*/ 	.byte	0x3f
	.zero		1


	//   ....[57]....
        /*0890*/ 	.word	0x0000d610
        /*0894*/ 	.word	0x00000002
        /*0898*/ 	.word	0x00019c70
        /*089c*/ 	.short	0x010a
        /*089e*/ 	.byte	0x3f
	.zero		1


	//   ....[58]....
        /*08a0*/ 	.word	0x0000d6a0
        /*08a4*/ 	.word	0x00000002
        /*08a8*/ 	.word	0x00019c60
        /*08ac*/ 	.short	0x010a
        /*08ae*/ 	.byte	0x3f
	.zero		1


	//   ....[59]....
        /*08b0*/ 	.word	0x0000db10
        /*08b4*/ 	.word	0x00000002
        /*08b8*/ 	.word	0x00019c50
        /*08bc*/ 	.short	0x0101
        /*08be*/ 	.byte	0x3f
	.zero		1


	//   ....[60]....
        /*08c0*/ 	.word	0x0000dba0
        /*08c4*/ 	.word	0x00000002
        /*08c8*/ 	.word	0x00000000
        /*08cc*/ 	.short	0x0101
        /*08ce*/ 	.byte	0x3f
	.zero		1


	//   ....[61]....
        /*08d0*/ 	.word	0x0000dd70
        /*08d4*/ 	.word	0x00000000
        /*08d8*/ 	.word	0x00019c70
        /*08dc*/ 	.short	0x010a
        /*08de*/ 	.byte	0x3f
	.zero		1


	//   ....[62]....
        /*08e0*/ 	.word	0x0000ddf0
        /*08e4*/ 	.word	0x00000000
        /*08e8*/ 	.word	0x00019c60
        /*08ec*/ 	.short	0x010a
        /*08ee*/ 	.byte	0x3f
	.zero		1


	//   ....[63]....
        /*08f0*/ 	.word	0x0000e270
        /*08f4*/ 	.word	0x00000000
        /*08f8*/ 	.word	0x00019c50
        /*08fc*/ 	.short	0x0101
        /*08fe*/ 	.byte	0x3f
	.zero		1


	//   ....[64]....
        /*0900*/ 	.word	0x0000e330
        /*0904*/ 	.word	0x00000000
        /*0908*/ 	.word	0x00000000
        /*090c*/ 	.short	0x0101
        /*090e*/ 	.byte	0x3f
	.zero		1


	//   ....[65]....
        /*0910*/ 	.word	0x0000e5b0
        /*0914*/ 	.word	0x00000005
        /*0918*/ 	.word	0x00019c20
        /*091c*/ 	.short	0x010a
        /*091e*/ 	.byte	0x3f
	.zero		1


	//   ....[66]....
        /*0920*/ 	.word	0x0000e730
        /*0924*/ 	.word	0x00000003
        /*0928*/ 	.word	0x00019c40
        /*092c*/ 	.short	0x010a
        /*092e*/ 	.byte	0x3f
	.zero		1


	//   ....[67]....
        /*0930*/ 	.word	0x0000e7d0
        /*0934*/ 	.word	0x00000005
        /*0938*/ 	.word	0x00019c40
        /*093c*/ 	.short	0x010a
        /*093e*/ 	.byte	0x3f
	.zero		1


	//   ....[68]....
        /*0940*/ 	.word	0x0000e810
        /*0944*/ 	.word	0x00000003
        /*0948*/ 	.word	0x00019c60
        /*094c*/ 	.short	0x010a
        /*094e*/ 	.byte	0x3f
	.zero		1


	//   ....[69]....
        /*0950*/ 	.word	0x0000e850
        /*0954*/ 	.word	0x00000005
        /*0958*/ 	.word	0x00019c60
        /*095c*/ 	.short	0x010a
        /*095e*/ 	.byte	0x3f
	.zero		1


	//   ....[70]....
        /*0960*/ 	.word	0x0000e890
        /*0964*/ 	.word	0x00000003
        /*0968*/ 	.word	0x00019c80
        /*096c*/ 	.short	0x010a
        /*096e*/ 	.byte	0x3f
	.zero		1


	//   ....[71]....
        /*0970*/ 	.word	0x0000e8d0
        /*0974*/ 	.word	0x00000005
        /*0978*/ 	.word	0x00019c80
        /*097c*/ 	.short	0x010a
        /*097e*/ 	.byte	0x3f
	.zero		1


	//   ....[72]....
        /*0980*/ 	.word	0x0000e940
        /*0984*/ 	.word	0x00000003
        /*0988*/ 	.word	0x00019c00
        /*098c*/ 	.short	0x010a
        /*098e*/ 	.byte	0x3f
	.zero		1


	//   ....[73]....
        /*0990*/ 	.word	0x0000e990
        /*0994*/ 	.word	0x00000003
        /*0998*/ 	.word	0x00019c30
        /*099c*/ 	.short	0x010a
        /*099e*/ 	.byte	0x3f
	.zero		1


	//   ....[74]....
        /*09a0*/ 	.word	0x0000e9f0
        /*09a4*/ 	.word	0x00000007
        /*09a8*/ 	.word	0x00019c30
        /*09ac*/ 	.short	0x010a
        /*09ae*/ 	.byte	0x3f
	.zero		1


	//   ....[75]....
        /*09b0*/ 	.word	0x0000ea50
        /*09b4*/ 	.word	0x00000007
        /*09b8*/ 	.word	0x00019c50
        /*09bc*/ 	.short	0x010a
        /*09be*/ 	.byte	0x3f
	.zero		1


	//   ....[76]....
        /*09c0*/ 	.word	0x0000eab0
        /*09c4*/ 	.word	0x00000009
        /*09c8*/ 	.word	0x00019c30
        /*09cc*/ 	.short	0x010a
        /*09ce*/ 	.byte	0x3f
	.zero		1


	//   ....[77]....
        /*09d0*/ 	.word	0x0000eb10
        /*09d4*/ 	.word	0x00000009
        /*09d8*/ 	.word	0x00019c50
        /*09dc*/ 	.short	0x010a
        /*09de*/ 	.byte	0x3f
	.zero		1


	//   ....[78]....
        /*09e0*/ 	.word	0x0000eb70
        /*09e4*/ 	.word	0x00000006
        /*09e8*/ 	.word	0x00019c50
        /*09ec*/ 	.short	0x010a
        /*09ee*/ 	.byte	0x3f
	.zero		1


	//   ....[79]....
        /*09f0*/ 	.word	0x0000ec70
        /*09f4*/ 	.word	0x00000004
        /*09f8*/ 	.word	0x00019c80
        /*09fc*/ 	.short	0x010a
        /*09fe*/ 	.byte	0x3f
	.zero		1


	//   ....[80]....
        /*0a00*/ 	.word	0x0000efa0
        /*0a04*/ 	.word	0x00000004
        /*0a08*/ 	.word	0x00019c40
        /*0a0c*/ 	.short	0x010a
        /*0a0e*/ 	.byte	0x3f
	.zero		1


	//   ....[81]....
        /*0a10*/ 	.word	0x0000f640
        /*0a14*/ 	.word	0x00000010
        /*0a18*/ 	.word	0x00019c20
        /*0a1c*/ 	.short	0x010a
        /*0a1e*/ 	.byte	0x3f
	.zero		1


	//   ....[82]....
        /*0a20*/ 	.word	0x0000f690
        /*0a24*/ 	.word	0x00000004
        /*0a28*/ 	.word	0x00019c80
        /*0a2c*/ 	.short	0x010a
        /*0a2e*/ 	.byte	0x3f
	.zero		1


	//   ....[83]....
        /*0a30*/ 	.word	0x0000f990
        /*0a34*/ 	.word	0x00000004
        /*0a38*/ 	.word	0x00019c40
        /*0a3c*/ 	.short	0x010a
        /*0a3e*/ 	.byte	0x3f
	.zero		1


	//   ....[84]....
        /*0a40*/ 	.word	0x0000fc40
        /*0a44*/ 	.word	0x00000002
        /*0a48*/ 	.word	0x00019c70
        /*0a4c*/ 	.short	0x010a
        /*0a4e*/ 	.byte	0x3f
	.zero		1


	//   ....[85]....
        /*0a50*/ 	.word	0x0000fc90
        /*0a54*/ 	.word	0x00000002
        /*0a58*/ 	.word	0x00019c60
        /*0a5c*/ 	.short	0x010a
        /*0a5e*/ 	.byte	0x3f
	.zero		1


	//   ....[86]....
        /*0a60*/ 	.word	0x0000fce0
        /*0a64*/ 	.word	0x00000000
        /*0a68*/ 	.word	0x00019c70
        /*0a6c*/ 	.short	0x010a
        /*0a6e*/ 	.byte	0x3f
	.zero		1


	//   ....[87]....
        /*0a70*/ 	.word	0x0000fd30
        /*0a74*/ 	.word	0x00000000
        /*0a78*/ 	.word	0x00019c60
        /*0a7c*/ 	.short	0x010a
        /*0a7e*/ 	.byte	0x3f
	.zero		1


	//   ....[88]....
        /*0a80*/ 	.word	0x0000fd80
        /*0a84*/ 	.word	0x00000005
        /*0a88*/ 	.word	0x00019c20
        /*0a8c*/ 	.short	0x010a
        /*0a8e*/ 	.byte	0x3f
	.zero		1


	//   ....[89]....
        /*0a90*/ 	.word	0x0000ff20
        /*0a94*/ 	.word	0x00000003
        /*0a98*/ 	.word	0x00019c40
        /*0a9c*/ 	.short	0x010a
        /*0a9e*/ 	.byte	0x3f
	.zero		1


	//   ....[90]....
        /*0aa0*/ 	.word	0x0000ff70
        /*0aa4*/ 	.word	0x00000005
        /*0aa8*/ 	.word	0x00019c40
        /*0aac*/ 	.short	0x010a
        /*0aae*/ 	.byte	0x3f
	.zero		1


	//   ....[91]....
        /*0ab0*/ 	.word	0x0000ffc0
        /*0ab4*/ 	.word	0x00000003
        /*0ab8*/ 	.word	0x00019c60
        /*0abc*/ 	.short	0x010a
        /*0abe*/ 	.byte	0x3f
	.zero		1


	//   ....[92]....
        /*0ac0*/ 	.word	0x00010010
        /*0ac4*/ 	.word	0x00000005
        /*0ac8*/ 	.word	0x00019c60
        /*0acc*/ 	.short	0x010a
        /*0ace*/ 	.byte	0x3f
	.zero		1


	//   ....[93]....
        /*0ad0*/ 	.word	0x00010060
        /*0ad4*/ 	.word	0x00000003
        /*0ad8*/ 	.word	0x00019c80
        /*0adc*/ 	.short	0x010a
        /*0ade*/ 	.byte	0x3f
	.zero		1


	//----- nvinfo : EIATTR_NUM_MBARRIERS
	.align		4
.L_1310:
        /*0ae0*/ 	.byte	0x03, 0x38
        /*0ae2*/ 	.short	0x0016


	//----- nvinfo : EIATTR_EXIT_INSTR_OFFSETS
	.align		4
        /*0ae4*/ 	.byte	0x04, 0x1c
        /*0ae6*/ 	.short	(.L_1312 - .L_1311)


	//   ....[0]....
.L_1311:
        /*0ae8*/ 	.word	0x00000960


	//   ....[1]....
        /*0aec*/ 	.word	0x0000a1a0


	//   ....[2]....
        /*0af0*/ 	.word	0x0000e920


	//----- nvinfo : EIATTR_MAX_THREADS
	.align		4
.L_1312:
        /*0af4*/ 	.byte	0x04, 0x05
        /*0af6*/ 	.short	(.L_1314 - .L_1313)
.L_1313:
        /*0af8*/ 	.word	0x00000200
        /*0afc*/ 	.word	0x00000001
        /*0b00*/ 	.word	0x00000001


	//----- nvinfo : EIATTR_CRS_STACK_SIZE
	.align		4
.L_1314:
        /*0b04*/ 	.byte	0x04, 0x1e
        /*0b06*/ 	.short	(.L_1316 - .L_1315)
.L_1315:
        /*0b08*/ 	.word	0x00000000


	//----- nvinfo : EIATTR_CBANK_PARAM_SIZE
	.align		4
.L_1316:
        /*0b0c*/ 	.byte	0x03, 0x19
        /*0b0e*/ 	.short	0x0af0


	//----- nvinfo : EIATTR_PARAM_CBANK
	.align		4
        /*0b10*/ 	.byte	0x04, 0x0a
        /*0b12*/ 	.short	(.L_1318 - .L_1317)
	.align		4
.L_1317:
        /*0b14*/ 	.word	index@(.nv.constant0._ZN7cutlass13device_kernelIN5flash11enable_sm90INS1_16FlashAttnFwdSm90INS1_25CollectiveMainloopFwdSm90ILi2EN4cute5tupleIJNS5_1CILi1EEES8_S8_EEENS6_IJNS7_ILi192EEENS7_ILi128EEENS7_ILi96EEEEEELi96ENS_12float_e4m3_tEfNS_4arch4Sm90ELb1ELb0ELb0ELb0ELb1ELb0ELb0ELb1ELb1ELb1ELb0ELb0EEENS1_21CollectiveEpilogueFwdINS6_IJSA_SC_SB_EEES9_NS_10bfloat16_tESG_Li384ELb0ELb1ELb0ELb1EEENS1_30DynamicPersistentTileSchedulerILi384ELi128ELb0ELb1ELb1EEEEEEEEEvNT_6ParamsE)
        /*0b18*/ 	.short	0x0210
        /*0b1a*/ 	.short	0x0af0


	//----- nvinfo : EIATTR_SW_WAR
	.align		4
.L_1318:
        /*0b1c*/ 	.byte	0x04, 0x36
        /*0b1e*/ 	.short	(.L_1320 - .L_1319)
.L_1319:
        /*0b20*/ 	.word	0x00000008
.L_1320:


//--------------------- .nv.info._ZN7cutlass13device_kernelIN5flash11enable_sm90INS1_16FlashAttnFwdSm90INS1_25CollectiveMainloopFwdSm90ILi2EN4cute5tupleIJNS5_1CILi1EEES8_S8_EEENS6_IJNS7_ILi192EEENS7_ILi128EEENS7_ILi96EEEEEELi96ENS_12float_e4m3_tEfNS_4arch4Sm90ELb1ELb0ELb0ELb1ELb1ELb0ELb0ELb1ELb1ELb1ELb0ELb0EEENS1_21CollectiveEpilogueFwdINS6_IJSA_SC_SB_EEES9_NS_10bfloat16_tESG_Li384ELb1ELb1ELb0ELb1EEENS1_36VarlenDynamicPersistentTileSchedulerILi192ELi128ELi384ELi128ELb0ELb1ELb1ELb1ELb1ELb1EEEEEEEEEvNT_6ParamsE --------------------------
	.section	.nv.info._ZN7cutlass13device_kernelIN5flash11enable_sm90INS1_16FlashAttnFwdSm90INS1_25CollectiveMainloopFwdSm90ILi2EN4cute5tupleIJNS5_1CILi1EEES8_S8_EEENS6_IJNS7_ILi192EEENS7_ILi128EEENS7_ILi96EEEEEELi96ENS_12float_e4m3_tEfNS_4arch4Sm90ELb1ELb0ELb0ELb1ELb1ELb0ELb0ELb1ELb1ELb1ELb0ELb0EEENS1_21CollectiveEpilogueFwdINS6_IJSA_SC_SB_EEES9_NS_10bfloat16_tESG_Li384ELb1ELb1ELb0ELb1EEENS1_36VarlenDynamicPersistentTileSchedulerILi192ELi128ELi384ELi128ELb0ELb1ELb1ELb1ELb1ELb1EEEEEEEEEvNT_6ParamsE,"",@"SHT_CUDA_INFO"
	.sectionflags	@""
	.align	4


	//----- nvinfo : EIATTR_CUDA_API_VERSION
	.align		4
        /*0000*/ 	.byte	0x04, 0x37
        /*0002*/ 	.short	(.L_1322 - .L_1321)
.L_1321:
        /*0004*/ 	.word	0x00000082


	//----- nvinfo : EIATTR_KPARAM_INFO
	.align		4
.L_1322:
        /*0008*/ 	.byte	0x04, 0x17
        /*000a*/ 	.short	(.L_1324 - .L_1323)
.L_1323:
        /*000c*/ 	.word	0x00000000
        /*0010*/ 	.short	0x0000
        /*0012*/ 	.short	0x0070
        /*0014*/ 	.byte	0x00, 0xf0, 0x01, 0x2a


	//----- nvinfo : EIATTR_SPARSE_MMA_MASK
	.align		4
.L_1324:
        /*0018*/ 	.byte	0x03, 0x50
        /*001a*/ 	.short	0x0000


	//----- nvinfo : EIATTR_MAXREG_COUNT
	.align		4
        /*001c*/ 	.byte	0x03, 0x1b
        /*001e*/ 	.short	0x0080


	//----- nvinfo : EIATTR_NUM_BARRIERS
	.align		4
        /*0020*/ 	.byte	0x02, 0x4c
        /*0022*/ 	.byte	0x09
	.zero		1


	//----- nvinfo : EIATTR_EXTERNS
	.align		4
        /*0024*/ 	.byte	0x04, 0x0f
        /*0026*/ 	.short	(.L_1326 - .L_1325)


	//   ....[0]....
	.align		4
.L_1325:
        /*0028*/ 	.word	index@(__assertfail)


	//----- nvinfo : EIATTR_ANNOTATIONS
	.align		4
.L_1326:
        /*002c*/ 	.byte	0x04, 0x55
        /*002e*/ 	.short	(.L_1328 - .L_1327)


	//   ....[0]....
.L_1327:
        /* <DEDUP_REMOVED lines=18> */


	//----- nvinfo : EIATTR_MERCURY_ISA_VERSION
	.align		4
.L_1328:
        /*0138*/ 	.byte	0x03, 0x5f
        /*013a*/ 	.short	0x0101


	//----- nvinfo : EIATTR_UNUSED_LOAD_BYTE_OFFSET
	.align		4
        /*013c*/ 	.byte	0x04, 0x44
        /*013e*/ 	.short	(.L_1330 - .L_1329)


	//   ....[0]....
.L_1329:
        /*0140*/ 	.word	0x00000940
        /*0144*/ 	.word	0x0000fff0


	//   ....[1]....
        /*0148*/ 	.word	0x00008650
        /*014c*/ 	.word	0x0000fff0


	//----- nvinfo : EIATTR_INT_WARP_WIDE_INSTR_OFFSETS
	.align		4
.L_1330:
        /*0150*/ 	.byte	0x04, 0x31
        /*0152*/ 	.short	(.L_1332 - .L_1331)


	//   ....[0]....
.L_1331:
        /*0154*/ 	.word	0x000000c0


	//   ....[1]....
        /*0158*/ 	.word	0x000000d0


	//   ....[2]....
        /*015c*/ 	.word	0x00000170


	//   ....[3]....
        /*0160*/ 	.word	0x0000bd80


	//   ....[4]....
        /*0164*/ 	.word	0x0000be10


	//   ....[5]....
        /*0168*/ 	.word	0x0000efc0


	//   ....[6]....
        /*016c*/ 	.word	0x0000f050


	//----- nvinfo : EIATTR_COOP_GROUP_MASK_REGIDS
	.align		4
.L_1332:
        /*0170*/ 	.byte	0x04, 0x29
        /*0172*/ 	.short	(.L_1334 - .L_1333)


	//   ....[0]....
.L_1333:
        /*0174*/ 	.word	0xffffffff


	//   ....[1]....
        /*0178*/ 	.word	0xffffffff


	//   ....[2]....
        /*017c*/ 	.word	0xffffffff


	//   ....[3]....
        /*0180*/ 	.word	0xffffffff


	//   ....[4]....
        /*0184*/ 	.word	0xffffffff


	//   ....[5]....
        /*0188*/ 	.word	0xffffffff


	//   ....[6]....
        /*018c*/ 	.word	0xffffffff


	//   ....[7]....
        /*0190*/ 	.word	0xffffffff


	//   ....[8]....
        /*0194*/ 	.word	0xffffffff


	//   ....[9]....
        /*0198*/ 	.word	0xffffffff


	//   ....[10]....
        /*019c*/ 	.word	0xffffffff


	//   ....[11]....
        /*01a0*/ 	.word	0xffffffff


	//   ....[12]....
        /*01a4*/ 	.word	0xffffffff


	//   ....[13]....
        /*01a8*/ 	.word	0xffffffff


	//   ....[14]....
        /*01ac*/ 	.word	0xffffffff


	//   ....[15]....
        /*01b0*/ 	.word	0xffffffff


	//   ....[16]....
        /*01b4*/ 	.word	0xffffffff


	//   ....[17]....
        /*01b8*/ 	.word	0xffffffff


	//   ....[18]....
        /*01bc*/ 	.word	0xffffffff


	//   ....[19]....
        /*01c0*/ 	.word	0xffffffff


	//   ....[20]....
        /*01c4*/ 	.word	0xffffffff


	//   ....[21]....
        /*01c8*/ 	.word	0xffffffff


	//   ....[22]....
        /*01cc*/ 	.word	0xffffffff


	//   ....[23]....
        /*01d0*/ 	.word	0xffffffff


	//   ....[24]....
        /*01d4*/ 	.word	0xffffffff


	//   ....[25]....
        /*01d8*/ 	.word	0xffffffff


	//   ....[26]....
        /*01dc*/ 	.word	0xffffffff


	//   ....[27]....
        /*01e0*/ 	.word	0xffffffff


	//   ....[28]....
        /*01e4*/ 	.word	0xffffffff


	//   ....[29]....
        /*01e8*/ 	.word	0xffffffff


	//   ....[30]....
        /*01ec*/ 	.word	0xffffffff


	//   ....[31]....
        /*01f0*/ 	.word	0xffffffff


	//   ....[32]....
        /*01f4*/ 	.word	0xffffffff


	//   ....[33]....
        /*01f8*/ 	.word	0xffffffff


	//   ....[34]....
        /*01fc*/ 	.word	0xffffffff


	//   ....[35]....
        /*0200*/ 	.word	0xffffffff


	//   ....[36]....
        /*0204*/ 	.word	0xffffffff


	//   ....[37]....
        /*0208*/ 	.word	0xffffffff


	//   ....[38]....
        /*020c*/ 	.word	0xffffffff


	//   ....[39]....
        /*0210*/ 	.word	0xffffffff


	//   ....[40]....
        /*0214*/ 	.word	0xffffffff


	//   ....[41]....
        /*0218*/ 	.word	0xffffffff


	//   ....[42]....
        /*021c*/ 	.word	0xffffffff


	//   ....[43]....
        /*0220*/ 	.word	0xffffffff


	//   ....[44]....
        /*0224*/ 	.word	0xffffffff


	//   ....[45]....
        /*0228*/ 	.word	0xffffffff


	//   ....[46]....
        /*022c*/ 	.word	0xffffffff


	//   ....[47]....
        /*0230*/ 	.word	0xffffffff


	//   ....[48]....
        /*0234*/ 	.word	0xffffffff


	//   ....[49]....
        /*0238*/ 	.word	0xffffffff


	//   ....[50]....
        /*023c*/ 	.word	0xffffffff


	//   ....[51]....
        /*0240*/ 	.word	0xffffffff


	//   ....[52]....
        /*0244*/ 	.word	0xffffffff


	//   ....[53]....
        /*0248*/ 	.word	0xffffffff


	//   ....[54]....
        /*024c*/ 	.word	0xffffffff


	//   ....[55]....
        /*0250*/ 	.word	0xffffffff


	//   ....[56]....
        /*0254*/ 	.word	0xffffffff


	//   ....[57]....
        /*0258*/ 	.word	0xffffffff


	//   ....[58]....
        /*025c*/ 	.word	0xffffffff


	//   ....[59]....
        /*0260*/ 	.word	0xffffffff


	//   ....[60]....
        /*0264*/ 	.word	0xffffffff


	//   ....[61]....
        /*0268*/ 	.word	0xffffffff


	//   ....[62]....
        /*026c*/ 	.word	0xffffffff


	//   ....[63]....
        /*0270*/ 	.word	0xffffffff


	//   ....[64]....
        /*0274*/ 	.word	0xffffffff


	//   ....[65]....
        /*0278*/ 	.word	0xffffffff


	//   ....[66]....
        /*027c*/ 	.word	0xffffffff


	//   ....[67]....
        /*0280*/ 	.word	0xffffffff


	//   ....[68]....
        /*0284*/ 	.word	0xffffffff


	//   ....[69]....
        /*0288*/ 	.word	0xffffffff


	//   ....[70]....
        /*028c*/ 	.word	0xffffffff


	//   ....[71]....
        /*0290*/ 	.word	0xffffffff


	//   ....[72]....
        /*0294*/ 	.word	0xffffffff


	//   ....[73]....
        /*0298*/ 	.word	0xffffffff


	//   ....[74]....
        /*029c*/ 	.word	0xffffffff


	//   ....[75]....
        /*02a0*/ 	.word	0xffffffff


	//   ....[76]....
        /*02a4*/ 	.word	0xffffffff


	//   ....[77]....
        /*02a8*/ 	.word	0xffffffff


	//   ....[78]....
        /*02ac*/ 	.word	0xffffffff


	//   ....[79]....
        /*02b0*/ 	.word	0xffffffff


	//   ....[80]....
        /*02b4*/ 	.word	0xffffffff


	//   ....[81]....
        /*02b8*/ 	.word	0xffffffff


	//   ....[82]....
        /*02bc*/ 	.word	0xffffffff


	//   ....[83]....
        /*02c0*/ 	.word	0xffffffff


	//   ....[84]....
        /*02c4*/ 	.word	0xffffffff


	//   ....[85]....
        /*02c8*/ 	.word	0xffffffff


	//   ....[86]....
        /*02cc*/ 	.word	0xffffffff


	//   ....[87]....
        /*02d0*/ 	.word	0xffffffff


	//   ....[88]....
        /*02d4*/ 	.word	0xffffffff


	//   ....[89]....
        /*02d8*/ 	.word	0xffffffff


	//   ....[90]....
        /*02dc*/ 	.word	0xffffffff


	//   ....[91]....
        /*02e0*/ 	.word	0xffffffff


	//   ....[92]....
        /*02e4*/ 	.word	0xffffffff


	//   ....[93]....
        /*02e8*/ 	.word	0xffffffff


	//   ....[94]....
        /*02ec*/ 	.word	0xffffffff


	//   ....[95]....
        /*02f0*/ 	.word	0xffffffff


	//   ....[96]....
        /*02f4*/ 	.word	0xffffffff


	//   ....[97]....
        /*02f8*/ 	.word	0xffffffff


	//   ....[98]....
        /*02fc*/ 	.word	0xffffffff


	//   ....[99]....
        /*0300*/ 	.word	0xffffffff


	//   ....[100]....
        /*0304*/ 	.word	0xffffffff


	//   ....[101]....
        /*0308*/ 	.word	0xffffffff


	//   ....[102]....
        /*030c*/ 	.word	0xffffffff


	//   ....[103]....
        /*0310*/ 	.word	0xffffffff


	//   ....[104]....
        /*0314*/ 	.word	0xffffffff


	//   ....[105]....
        /*0318*/ 	.word	0xffffffff


	//   ....[106]....
        /*031c*/ 	.word	0xffffffff


	//   ....[107]....
        /*0320*/ 	.word	0xffffffff


	//   ....[108]....
        /*0324*/ 	.word	0xffffffff


	//   ....[109]....
        /*0328*/ 	.word	0xffffffff


	//   ....[110]....
        /*032c*/ 	.word	0xffffffff


	//   ....[111]....
        /*0330*/ 	.word	0xffffffff


	//   ....[112]....
        /*0334*/ 	.word	0xffffffff


	//   ....[113]....
        /*0338*/ 	.word	0xffffffff


	//   ....[114]....
        /*033c*/ 	.word	0xffffffff


	//   ....[115]....
        /*0340*/ 	.word	0xffffffff


	//   ....[116]....
        /*0344*/ 	.word	0xffffffff


	//   ....[117]....
        /*0348*/ 	.word	0xffffffff


	//   ....[118]....
        /*034c*/ 	.word	0xffffffff


	//   ....[119]....
        /*0350*/ 	.word	0x0500000f


	//   ....[120]....
        /*0354*/ 	.word	0x0500000f


	//   ....[121]....
        /*0358*/ 	.word	0x0500000f


	//   ....[122]....
        /*035c*/ 	.word	0x0500000f


	//   ....[123]....
        /*0360*/ 	.word	0x0500000f


	//   ....[124]....
        /*0364*/ 	.word	0x0500000f


	//   ....[125]....
        /*0368*/ 	.word	0x0500000f


	//   ....[126]....
        /*036c*/ 	.word	0x0500000f


	//   ....[127]....
        /*0370*/ 	.word	0x0500000f


	//   ....[128]....
        /*0374*/ 	.word	0x0500000f


	//   ....[129]....
        /*0378*/ 	.word	0x0500000f


	//   ....[130]....
        /*037c*/ 	.word	0x0500000f


	//   ....[131]....
        /*0380*/ 	.word	0x0500000f


	//   ....[132]....
        /*0384*/ 	.word	0x0500000f


	//   ....[133]....
        /*0388*/ 	.word	0x0500000f


	//   ....[134]....
        /*038c*/ 	.word	0x0500000f


	//   ....[135]....
        /*0390*/ 	.word	0x0500000f


	//   ....[136]....
        /*0394*/ 	.word	0x0500000f


	//   ....[137]....
        /*0398*/ 	.word	0x0500000f


	//   ....[138]....
        /*039c*/ 	.word	0x0500000f


	//   ....[139]....
        /*03a0*/ 	.word	0x0500000f


	//   ....[140]....
        /*03a4*/ 	.word	0x0500000f


	//   ....[141]....
        /*03a8*/ 	.word	0x0500000f


	//   ....[142]....
        /*03ac*/ 	.word	0x0500000f


	//----- nvinfo : EIATTR_COOP_GROUP_INSTR_OFFSETS
	.align		4
.L_1334:
        /*03b0*/ 	.byte	0x04, 0x28
        /*03b2*/ 	.short	(.L_1336 - .L_1335)


	//   ....[0]....
.L_1335:
        /*03b4*/ 	.word	0x00000070


	//   ....[1]....
        /*03b8*/ 	.word	0x000000b0


	//   ....[2]....
        /*03bc*/ 	.word	0x000002d0


	//   ....[3]....
        /*03c0*/ 	.word	0x00000430


	//   ....[4]....
        /*03c4*/ 	.word	0x00000550


	//   ....[5]....
        /*03c8*/ 	.word	0x000006b0


	//   ....[6]....
        /*03cc*/ 	.word	0x00001790


	//   ....[7]....
        /*03d0*/ 	.word	0x00001e40


	//   ....[8]....
        /*03d4*/ 	.word	0x00001e70


	//   ....[9]....
        /*03d8*/ 	.word	0x000025e0


	//   ....[10]....
        /*03dc*/ 	.word	0x000026b0


	//   ....[11]....
        /*03e0*/ 	.word	0x00003020


	//   ....[12]....
        /*03e4*/ 	.word	0x00003090


	//   ....[13]....
        /*03e8*/ 	.word	0x000040f0


	//   ....[14]....
        /*03ec*/ 	.word	0x00004110


	//   ....[15]....
        /*03f0*/ 	.word	0x00004790


	//   ....[16]....
        /*03f4*/ 	.word	0x000048a0


	//   ....[17]....
        /*03f8*/ 	.word	0x000050b0


	//   ....[18]....
        /*03fc*/ 	.word	0x00005130


	//   ....[19]....
        /*0400*/ 	.word	0x000069b0


	//   ....[20]....
        /*0404*/ 	.word	0x000069c0


	//   ....[21]....
        /*0408*/ 	.word	0x000069f0


	//   ....[22]....
        /*040c*/ 	.word	0x00006a00


	//   ....[23]....
        /*0410*/ 	.word	0x00007fb0


	//   ....[24]....
        /*0414*/ 	.word	0x00007fd0


	//   ....[25]....
        /*0418*/ 	.word	0x00008040


	//   ....[26]....
        /*041c*/ 	.word	0x00008050


	//   ....[27]....
        /*0420*/ 	.word	0x00008cf0


	//   ....[28]....
        /*0424*/ 	.word	0x00008d00


	//   ....[29]....
        /*0428*/ 	.word	0x00008d10


	//   ....[30]....
        /*042c*/ 	.word	0x00008d20


	//   ....[31]....
        /*0430*/ 	.word	0x00008d30


	//   ....[32]....
        /*0434*/ 	.word	0x00008d40


	//   ....[33]....
        /*0438*/ 	.word	0x00008d50


	//   ....[34]....
        /*043c*/ 	.word	0x00008d60


	//   ....[35]....
        /*0440*/ 	.word	0x00008d90


	//   ....[36]....
        /*0444*/ 	.word	0x00008da0


	//   ....[37]....
        /*0448*/ 	.word	0x00008dd0


	//   ....[38]....
        /*044c*/ 	.word	0x00008e00


	//   ....[39]....
        /*0450*/ 	.word	0x00008e40


	//   ....[40]....
        /*0454*/ 	.word	0x00008e60


	//   ....[41]....
        /*0458*/ 	.word	0x00008e90


	//   ....[42]....
        /*045c*/ 	.word	0x00008ea0


	//   ....[43]....
        /*0460*/ 	.word	0x00008ed0


	//   ....[44]....
        /*0464*/ 	.word	0x00008ee0


	//   ....[45]....
        /*0468*/ 	.word	0x00008ef0


	//   ....[46]....
        /*046c*/ 	.word	0x00008f20


	//   ....[47]....
        /*0470*/ 	.word	0x00008f50


	//   ....[48]....
        /*0474*/ 	.word	0x00008f60


	//   ....[49]....
        /*0478*/ 	.word	0x00008f70


	//   ....[50]....
        /*047c*/ 	.word	0x00008f90


	//   ....[51]....
        /*0480*/ 	.word	0x00009510


	//   ....[52]....
        /*0484*/ 	.word	0x00009550


	//   ....[53]....
        /*0488*/ 	.word	0x00009580


	//   ....[54]....
        /*048c*/ 	.word	0x000095c0


	//   ....[55]....
        /*0490*/ 	.word	0x00009a70


	//   ....[56]....
        /*0494*/ 	.word	0x00009aa0


	//   ....[57]....
        /*0498*/ 	.word	0x00009bb0


	//   ....[58]....
        /*049c*/ 	.word	0x00009bd0


	//   ....[59]....
        /*04a0*/ 	.word	0x0000a4e0


	//   ....[60]....
        /*04a4*/ 	.word	0x0000a4f0


	//   ....[61]....
        /*04a8*/ 	.word	0x0000a5f0


	//   ....[62]....
        /*04ac*/ 	.word	0x0000a610


	//   ....[63]....
        /*04b0*/ 	.word	0x0000a780


	//   ....[64]....
        /*04b4*/ 	.word	0x0000a950


	//   ....[65]....
        /*04b8*/ 	.word	0x0000a980


	//   ....[66]....
        /*04bc*/ 	.word	0x0000a9b0


	//   ....[67]....
        /*04c0*/ 	.word	0x0000a9e0


	//   ....[68]....
        /*04c4*/ 	.word	0x0000aa10


	//   ....[69]....
        /*04c8*/ 	.word	0x0000aa50


	//   ....[70]....
        /*04cc*/ 	.word	0x0000aba0


	//   ....[71]....
        /*04d0*/ 	.word	0x0000abd0


	//   ....[72]....
        /*04d4*/ 	.word	0x0000ac00


	//   ....[73]....
        /*04d8*/ 	.word	0x0000ac30


	//   ....[74]....
        /*04dc*/ 	.word	0x0000ac60


	//   ....[75]....
        /*04e0*/ 	.word	0x0000aca0


	//   ....[76]....
        /*04e4*/ 	.word	0x0000ad20


	//   ....[77]....
        /*04e8*/ 	.word	0x0000adc0


	//   ....[78]....
        /*04ec*/ 	.word	0x0000ae70


	//   ....[79]....
        /*04f0*/ 	.word	0x0000ca60


	//   ....[80]....
        /*04f4*/ 	.word	0x0000ca70


	//   ....[81]....
        /*04f8*/ 	.word	0x0000ca80


	//   ....[82]....
        /*04fc*/ 	.word	0x0000cba0


	//   ....[83]....
        /*0500*/ 	.word	0x0000cfd0


	//   ....[84]....
        /*0504*/ 	.word	0x0000cfe0


	//   ....[85]....
        /*0508*/ 	.word	0x0000cff0


	//   ....[86]....
        /*050c*/ 	.word	0x0000d000


	//   ....[87]....
        /*0510*/ 	.word	0x0000d9a0


	//   ....[88]....
        /*0514*/ 	.word	0x0000d9d0


	//   ....[89]....
        /*0518*/ 	.word	0x0000d9f0


	//   ....[90]....
        /*051c*/ 	.word	0x0000da00


	//   ....[91]....
        /*0520*/ 	.word	0x0000da10


	//   ....[92]....
        /*0524*/ 	.word	0x0000db10


	//   ....[93]....
        /*0528*/ 	.word	0x0000e2d0


	//   ....[94]....
        /*052c*/ 	.word	0x0000e2f0


	//   ....[95]....
        /*0530*/ 	.word	0x0000e300


	//   ....[96]....
        /*0534*/ 	.word	0x0000e360


	//   ....[97]....
        /*0538*/ 	.word	0x0000e720


	//   ....[98]....
        /*053c*/ 	.word	0x0000e730


	//   ....[99]....
        /*0540*/ 	.word	0x0000e740


	//   ....[100]....
        /*0544*/ 	.word	0x0000e7a0


	//   ....[101]....
        /*0548*/ 	.word	0x0000f890


	//   ....[102]....
        /*054c*/ 	.word	0x0000f8c0


	//   ....[103]....
        /*0550*/ 	.word	0x0000f8f0


	//   ....[104]....
        /*0554*/ 	.word	0x0000f930


	//   ....[105]....
        /*0558*/ 	.word	0x0000f960


	//   ....[106]....
        /*055c*/ 	.word	0x0000f970


	//   ....[107]....
        /*0560*/ 	.word	0x0000f9a0


	//   ....[108]....
        /*0564*/ 	.word	0x0000f9b0


	//   ....[109]....
        /*0568*/ 	.word	0x0000faf0


	//   ....[110]....
        /*056c*/ 	.word	0x0000fb20


	//   ....[111]....
        /*0570*/ 	.word	0x0000fb50


	//   ....[112]....
        /*0574*/ 	.word	0x0000fb80


	//   ....[113]....
        /*0578*/ 	.word	0x0000fbb0


	//   ....[114]....
        /*057c*/ 	.word	0x0000fbf0


	//   ....[115]....
        /*0580*/ 	.word	0x0000fc90


	//   ....[116]....
        /*0584*/ 	.word	0x0000fd20


	//   ....[117]....
        /*0588*/ 	.word	0x0000fd90


	//   ....[118]....
        /*058c*/ 	.word	0x000103c0


	//   ....[119]....
        /*0590*/ 	.word	0x000109d0


	//   ....[120]....
        /*0594*/ 	.word	0x00010ab0


	//   ....[121]....
        /*0598*/ 	.word	0x00010b50


	//   ....[122]....
        /*059c*/ 	.word	0x00010d00


	//   ....[123]....
        /*05a0*/ 	.word	0x00010da0


	//   ....[124]....
        /*05a4*/ 	.word	0x00010e90


	//   ....[125]....
        /*05a8*/ 	.word	0x00010f20


	//   ....[126]....
        /*05ac*/ 	.word	0x00010f80


	//   ....[127]....
        /*05b0*/ 	.word	0x00011020


	//   ....[128]....
        /*05b4*/ 	.word	0x00011130


	//   ....[129]....
        /*05b8*/ 	.word	0x00011190


	//   ....[130]....
        /*05bc*/ 	.word	0x000111f0


	//   ....[131]....
        /*05c0*/ 	.word	0x00011290


	//   ....[132]....
        /*05c4*/ 	.word	0x00011350


	//   ....[133]....
        /*05c8*/ 	.word	0x000113d0


	//   ....[134]....
        /*05cc*/ 	.word	0x00011580


	//   ....[135]....
        /*05d0*/ 	.word	0x00011620


	//   ....[136]....
        /*05d4*/ 	.word	0x00011680


	//   ....[137]....
        /*05d8*/ 	.word	0x00011750


	//   ....[138]....
        /*05dc*/ 	.word	0x00011840


	//   ....[139]....
        /*05e0*/ 	.word	0x000118d0


	//   ....[140]....
        /*05e4*/ 	.word	0x00011930


	//   ....[141]....
        /*05e8*/ 	.word	0x00011a00


	//   ....[142]....
        /*05ec*/ 	.word	0x00011c60


	//----- nvinfo : EIATTR_REG_RECONFIG
	.align		4
.L_1336:
        /*05f0*/ 	.byte	0x01, 0x54
	.zero		2


	//----- nvinfo : EIATTR_SYSCALL_OFFSETS
	.align		4
        /*05f4*/ 	.byte	0x04, 0x46
        /*05f6*/ 	.short	(.L_1338 - .L_1337)


	//   ....[0]....
.L_1337:
        /*05f8*/ 	.word	0x00001970


	//   ....[1]....
        /*05fc*/ 	.word	0x0000bf70


	//   ....[2]....
        /*0600*/ 	.word	0x0000c100


	//   ....[3]....
        /*0604*/ 	.word	0x0000c250


	//   ....[4]....
        /*0608*/ 	.word	0x0000c390


	//   ....[5]....
        /*060c*/ 	.word	0x0000d410


	//----- nvinfo : EIATTR_MBARRIER_INSTR_OFFSETS
	.align		4
.L_1338:
        /*0610*/ 	.byte	0x04, 0x39
        /*0612*/ 	.short	(.L_1340 - .L_1339)


	//   ....[0]....
.L_1339:
        /*0614*/ 	.word	0x00000180
        /*0618*/ 	.word	0x000000ff
        /*061c*/ 	.word	0x00019c00
        /*0620*/ 	.short	0x0100
        /*0622*/ 	.byte	0x08
	.zero		1


	//   ....[1]....
        /*0624*/ 	.word	0x00000190
        /*0628*/ 	.word	0x000000ff
        /*062c*/ 	.word	0x00019c20
        /*0630*/ 	.short	0x0100
        /*0632*/ 	.byte	0x08
	.zero		1


	//   ....[2]....
        /*0634*/ 	.word	0x00000280
        /*0638*/ 	.word	0x000000ff
        /*063c*/ 	.word	0x00019c30
        /*0640*/ 	.short	0x0100
        /*0642*/ 	.byte	0x08
	.zero		1


	//   ....[3]....
        /*0644*/ 	.word	0x00000290
        /*0648*/ 	.word	0x000000ff
        /*064c*/ 	.word	0x00019c40
        /*0650*/ 	.short	0x0100
        /*0652*/ 	.byte	0x08
	.zero		1


	//   ....[4]....
        /*0654*/ 	.word	0x000002a0
        /*0658*/ 	.word	0x000000ff
        /*065c*/ 	.word	0x00019c38
        /*0660*/ 	.short	0x0100
        /*0662*/ 	.byte	0x08
	.zero		1


	//   ....[5]....
        /*0664*/ 	.word	0x000002b0
        /*0668*/ 	.word	0x000000ff
        /*066c*/ 	.word	0x00019c48
        /*0670*/ 	.short	0x0100
        /*0672*/ 	.byte	0x08
	.zero		1


	//   ....[6]....
        /*0674*/ 	.word	0x000003e0
        /*0678*/ 	.word	0x000000ff
        /*067c*/ 	.word	0x00019c50
        /*0680*/ 	.short	0x0100
        /*0682*/ 	.byte	0x08
	.zero		1


	//   ....[7]....
        /*0684*/ 	.word	0x000003f0
        /*0688*/ 	.word	0x000000ff
        /*068c*/ 	.word	0x00019c60
        /*0690*/ 	.short	0x0100
        /*0692*/ 	.byte	0x08
	.zero		1


	//   ....[8]....
        /*0694*/ 	.word	0x00000400
        /*0698*/ 	.word	0x000000ff
        /*069c*/ 	.word	0x00019c58
        /*06a0*/ 	.short	0x0100
        /*06a2*/ 	.byte	0x08
	.zero		1


	//   ....[9]....
        /*06a4*/ 	.word	0x00000410
        /*06a8*/ 	.word	0x000000ff
        /*06ac*/ 	.word	0x00019c68
        /*06b0*/ 	.short	0x0100
        /*06b2*/ 	.byte	0x08
	.zero		1


	//   ....[10]....
        /*06b4*/ 	.word	0x00000500
        /*06b8*/ 	.word	0x000000ff
        /*06bc*/ 	.word	0x00019c70
        /*06c0*/ 	.short	0x0100
        /*06c2*/ 	.byte	0x06
	.zero		1


	//   ....[11]....
        /*06c4*/ 	.word	0x00000510
        /*06c8*/ 	.word	0x000000ff
        /*06cc*/ 	.word	0x00019c80
        /*06d0*/ 	.short	0x0100
        /*06d2*/ 	.byte	0x06
	.zero		1


	//   ....[12]....
        /*06d4*/ 	.word	0x00000520
        /*06d8*/ 	.word	0x000000ff
        /*06dc*/ 	.word	0x00019c78
        /*06e0*/ 	.short	0x0100
        /*06e2*/ 	.byte	0x06
	.zero		1


	//   ....[13]....
        /*06e4*/ 	.word	0x00000530
        /*06e8*/ 	.word	0x000000ff
        /*06ec*/ 	.word	0x00019c88
        /*06f0*/ 	.short	0x0100
        /*06f2*/ 	.byte	0x06
	.zero		1


	//   ....[14]....
        /*06f4*/ 	.word	0x00000660
        /*06f8*/ 	.word	0x000000ff
        /*06fc*/ 	.word	0x00019c90
        /*0700*/ 	.short	0x0100
        /*0702*/ 	.byte	0x08
	.zero		1


	//   ....[15]....
        /*0704*/ 	.word	0x00000670
        /*0708*/ 	.word	0x000000ff
        /*070c*/ 	.word	0x00019ca0
        /*0710*/ 	.short	0x0100
        /*0712*/ 	.byte	0x08
	.zero		1


	//   ....[16]....
        /*0714*/ 	.word	0x00000680
        /*0718*/ 	.word	0x000000ff
        /*071c*/ 	.word	0x00019c98
        /*0720*/ 	.short	0x0100
        /*0722*/ 	.byte	0x08
	.zero		1


	//   ....[17]....
        /*0724*/ 	.word	0x00000690
        /*0728*/ 	.word	0x000000ff
        /*072c*/ 	.word	0x00019ca8
        /*0730*/ 	.short	0x0100
        /*0732*/ 	.byte	0x08
	.zero		1


	//   ....[18]....
        /*0734*/ 	.word	0x000007e0
        /*0738*/ 	.word	0x000000ff
        /*073c*/ 	.word	0x00019cb0
        /*0740*/ 	.short	0x0100
        /*0742*/ 	.byte	0x08
	.zero		1


	//   ....[19]....
        /*0744*/ 	.word	0x000007f0
        /*0748*/ 	.word	0x000000ff
        /*074c*/ 	.word	0x00019cc0
        /*0750*/ 	.short	0x0100
        /*0752*/ 	.byte	0x08
	.zero		1


	//   ....[20]....
        /*0754*/ 	.word	0x00000800
        /*0758*/ 	.word	0x000000ff
        /*075c*/ 	.word	0x00019cb8
        /*0760*/ 	.short	0x0100
        /*0762*/ 	.byte	0x08
	.zero		1


	//   ....[21]....
        /*0764*/ 	.word	0x00000810
        /*0768*/ 	.word	0x000000ff
        /*076c*/ 	.word	0x00019cc8
        /*0770*/ 	.short	0x0100
        /*0772*/ 	.byte	0x08
	.zero		1


	//   ....[22]....
        /*0774*/ 	.word	0x000019f0
        /*0778*/ 	.word	0x000000ff
        /*077c*/ 	.word	0x00019c00
        /*0780*/ 	.short	0x010a
        /*0782*/ 	.byte	0x2e
	.zero		1


	//   ....[23]....
        /*0784*/ 	.word	0x00001a70
        /*0788*/ 	.word	0x00000003
        /*078c*/ 	.word	0x00019c30
        /*0790*/ 	.short	0x010a
        /*0792*/ 	.byte	0x3f
	.zero		1


	//   ....[24]....
        /*0794*/ 	.word	0x00001ab0
        /*0798*/ 	.word	0x00000003
        /*079c*/ 	.word	0x00019c30
        /*07a0*/ 	.short	0x010a
        /*07a2*/ 	.byte	0x3f
	.zero		1


	//   ....[25]....
        /*07a4*/ 	.word	0x00002050
        /*07a8*/ 	.word	0x000000ff
        /*07ac*/ 	.word	0x00000000
        /*07b0*/ 	.short	0x0101
        /*07b2*/ 	.byte	0x06
	.zero		1


	//   ....[26]....
        /*07b4*/ 	.word	0x00003c60
        /*07b8*/ 	.word	0x000000ff
        /*07bc*/ 	.word	0x00019c30
        /*07c0*/ 	.short	0x010a
        /*07c2*/ 	.byte	0x13
	.zero		1


	//   ....[27]....
        /*07c4*/ 	.word	0x00003ca0
        /*07c8*/ 	.word	0x000000ff
        /*07cc*/ 	.word	0x00019c30
        /*07d0*/ 	.short	0x010a
        /*07d2*/ 	.byte	0x13
	.zero		1


	//   ....[28]....
        /*07d4*/ 	.word	0x00003e00
        /*07d8*/ 	.word	0x000000ff
        /*07dc*/ 	.word	0x00019c50
        /*07e0*/ 	.short	0x010a
        /*07e2*/ 	.byte	0x0b
	.zero		1


	//   ....[29]....
        /*07e4*/ 	.word	0x00003e40
        /*07e8*/ 	.word	0x000000ff
        /*07ec*/ 	.word	0x00019c50
        /*07f0*/ 	.short	0x010a
        /*07f2*/ 	.byte	0x0b
	.zero		1


	//   ....[30]....
        /*07f4*/ 	.word	0x00004090
        /*07f8*/ 	.word	0x000000ff
        /*07fc*/ 	.word	0x00000000
        /*0800*/ 	.short	0x0101
        /*0802*/ 	.byte	0x13
	.zero		1


	//   ....[31]....
        /*0804*/ 	.word	0x00005c00
        /*0808*/ 	.word	0x000000ff
        /*080c*/ 	.word	0x00000000
        /*0810*/ 	.short	0x0101
        /*0812*/ 	.byte	0x06
	.zero		1


	//   ....[32]....
        /*0814*/ 	.word	0x000061b0
        /*0818*/ 	.word	0x000000ff
        /*081c*/ 	.word	0x00019c30
        /*0820*/ 	.short	0x010a
        /*0822*/ 	.byte	0x06
	.zero		1


	//   ....[33]....
        /*0824*/ 	.word	0x000061f0
        /*0828*/ 	.word	0x000000ff
        /*082c*/ 	.word	0x00019c30
        /*0830*/ 	.short	0x010a
        /*0832*/ 	.byte	0x06
	.zero		1


	//   ....[34]....
        /*0834*/ 	.word	0x00006350
        /*0838*/ 	.word	0x000000ff
        /*083c*/ 	.word	0x00019c50
        /*0840*/ 	.short	0x010a
        /*0842*/ 	.byte	0x0b
	.zero		1


	//   ....[35]....
        /*0844*/ 	.word	0x00006390
        /*0848*/ 	.word	0x000000ff
        /*084c*/ 	.word	0x00019c50
        /*0850*/ 	.short	0x010a
        /*0852*/ 	.byte	0x0b
	.zero		1


	//   ....[36]....
        /*0854*/ 	.word	0x00006650
        /*0858*/ 	.word	0x000000ff
        /*085c*/ 	.word	0x00000000
        /*0860*/ 	.short	0x0101
        /*0862*/ 	.byte	0x06
	.zero		1


	//   ....[37]....
        /*0864*/ 	.word	0x000077c0
        /*0868*/ 	.word	0x000000ff
        /*086c*/ 	.word	0x00000000
        /*0870*/ 	.short	0x0101
        /*0872*/ 	.byte	0x06
	.zero		1


	//   ....[38]....
        /*0874*/ 	.word	0x00007cf0
        /*0878*/ 	.word	0x000000ff
        /*087c*/ 	.word	0x00019c50
        /*0880*/ 	.short	0x010a
        /*0882*/ 	.byte	0x0e
	.zero		1


	//   ....[39]....
        /*0884*/ 	.word	0x00007d30
        /*0888*/ 	.word	0x000000ff
        /*088c*/ 	.word	0x00019c50
        /*0890*/ 	.short	0x010a
        /*0892*/ 	.byte	0x0e
	.zero		1


	//   ....[40]....
        /*0894*/ 	.word	0x00008330
        /*0898*/ 	.word	0x000000ff
        /*089c*/ 	.word	0x00000000
        /*08a0*/ 	.short	0x0101
        /*08a2*/ 	.byte	0x04
	.zero		1


	//   ....[41]....
        /*08a4*/ 	.word	0x00009a90
        /*08a8*/ 	.word	0x00000000
        /*08ac*/ 	.word	0x00000000
        /*08b0*/ 	.short	0x0101
        /*08b2*/ 	.byte	0x3f
	.zero		1


	//   ....[42]....
        /*08b4*/ 	.word	0x0000c850
        /*08b8*/ 	.word	0x00000005
        /*08bc*/ 	.word	0x00019c80
        /*08c0*/ 	.short	0x010a
        /*08c2*/ 	.byte	0x3f
	.zero		1


	//   ....[43]....
        /*08c4*/ 	.word	0x0000cca0
        /*08c8*/ 	.word	0x00000005
        /*08cc*/ 	.word	0x00019c70
        /*08d0*/ 	.short	0x0107
        /*08d2*/ 	.byte	0x3f
	.zero		1


	//   ....[44]....
        /*08d4*/ 	.word	0x0000cd60
        /*08d8*/ 	.word	0x00000005
        /*08dc*/ 	.word	0x00019c70
        /*08e0*/ 	.short	0x0101
        /*08e2*/ 	.byte	0x3f
	.zero		1


	//   ....[45]....
        /*08e4*/ 	.word	0x0000cd90
        /*08e8*/ 	.word	0x00000005
        /*08ec*/ 	.word	0x00019c40
        /*08f0*/ 	.short	0x010a
        /*08f2*/ 	.byte	0x3f
	.zero		1


	//   ....[46]....
        /*08f4*/ 	.word	0x0000d140
        /*08f8*/ 	.word	0x00000005
        /*08fc*/ 	.word	0x00019c30
        /*0900*/ 	.short	0x0107
        /*0902*/ 	.byte	0x3f
	.zero		1


	//   ....[47]....
        /*0904*/ 	.word	0x0000d200
        /*0908*/ 	.word	0x00000005
        /*090c*/ 	.word	0x00019c30
        /*0910*/ 	.short	0x0101
        /*0912*/ 	.byte	0x3f
	.zero		1


	//   ....[48]....
        /*0914*/ 	.word	0x0000dbf0
        /*0918*/ 	.word	0x00000010
        /*091c*/ 	.word	0x00019c00
        /*0920*/ 	.short	0x0107
        /*0922*/ 	.byte	0x3f
	.zero		1


	//   ....[49]....
        /*0924*/ 	.word	0x0000dcf0
        /*0928*/ 	.word	0x00000010
        /*092c*/ 	.word	0x00019c00
        /*0930*/ 	.short	0x0101
        /*0932*/ 	.byte	0x3f
	.zero		1


	//   ....[50]....
        /*0934*/ 	.word	0x0000dd10
        /*0938*/ 	.word	0x00000010
        /*093c*/ 	.word	0x00019c20
        /*0940*/ 	.short	0x010a
        /*0942*/ 	.byte	0x3f
	.zero		1


	//   ....[51]....
        /*0944*/ 	.word	0x0000e090
        /*0948*/ 	.word	0x00000000
        /*094c*/ 	.word	0x00019c80
        /*0950*/ 	.short	0x010a
        /*0952*/ 	.byte	0x3f
	.zero		1


	//   ....[52]....
        /*0954*/ 	.word	0x0000e400
        /*0958*/ 	.word	0x00000000
        /*095c*/ 	.word	0x00019c70
        /*0960*/ 	.short	0x0107
        /*0962*/ 	.byte	0x3f
	.zero		1


	//   ....[53]....
        /*0964*/ 	.word	0x0000e4c0
        /*0968*/ 	.word	0x00000000
        /*096c*/ 	.word	0x00019c70
        /*0970*/ 	.short	0x0101
        /*0972*/ 	.byte	0x3f
	.zero		1


	//   ....[54]....
        /*0974*/ 	.word	0x0000e4f0
        /*0978*/ 	.word	0x00000000
        /*097c*/ 	.word	0x00019c40
        /*0980*/ 	.short	0x010a
        /*0982*/ 	.byte	0x3f
	.zero		1


	//   ....[55]....
        /*0984*/ 	.word	0x0000e840
        /*0988*/ 	.word	0x00000000
        /*098c*/ 	.word	0x00019c30
        /*0990*/ 	.short	0x0107
        /*0992*/ 	.byte	0x3f
	.zero		1


	//   ....[56]....
        /*0994*/ 	.word	0x0000e900
        /*0998*/ 	.word	0x00000000
        /*099c*/ 	.word	0x00019c30
        /*09a0*/ 	.short	0x0101
        /*09a2*/ 	.byte	0x3f
	.zero		1


	//   ....[57]....
        /*09a4*/ 	.word	0x0000e990
        /*09a8*/ 	.word	0x00000002
        /*09ac*/ 	.word	0x00019c70
        /*09b0*/ 	.short	0x010a
        /*09b2*/ 	.byte	0x3f
	.zero		1


	//   ....[58]....
        /*09b4*/ 	.word	0x0000ea20
        /*09b8*/ 	.word	0x00000002
        /*09bc*/ 	.word	0x00019c60
        /*09c0*/ 	.short	0x010a
        /*09c2*/ 	.byte	0x3f
	.zero		1


	//   ....[59]....
        /*09c4*/ 	.word	0x0000ee90
        /*09c8*/ 	.word	0x00000002
        /*09cc*/ 	.word	0x00019c50
        /*09d0*/ 	.short	0x0101
        /*09d2*/ 	.byte	0x3f
	.zero		1


	//   ....[60]....
        /*09d4*/ 	.word	0x0000ef20
        /*09d8*/ 	.word	0x00000002
        /*09dc*/ 	.word	0x00000000
        /*09e0*/ 	.short	0x0101
        /*09e2*/ 	.byte	0x3f
	.zero		1


	//   ....[61]....
        /*09e4*/ 	.word	0x0000f0e0
        /*09e8*/ 	.word	0x00000000
        /*09ec*/ 	.word	0x00019c70
        /*09f0*/ 	.short	0x010a
        /*09f2*/ 	.byte	0x3f
	.zero		1


	//   ....[62]....
        /*09f4*/ 	.word	0x0000f160
        /*09f8*/ 	.word	0x00000000
        /*09fc*/ 	.word	0x00019c60
        /*0a00*/ 	.short	0x010a
        /*0a02*/ 	.byte	0x3f
	.zero		1


	//   ....[63]....
        /*0a04*/ 	.word	0x0000f5e0
        /*0a08*/ 	.word	0x00000000
        /*0a0c*/ 	.word	0x00019c50
        /*0a10*/ 	.short	0x0101
        /*0a12*/ 	.byte	0x3f
	.zero		1


	//   ....[64]....
        /*0a14*/ 	.word	0x0000f6a0
        /*0a18*/ 	.word	0x00000000
        /*0a1c*/ 	.word	0x00000000
        /*0a20*/ 	.short	0x0101
        /*0a22*/ 	.byte	0x3f
	.zero		1


	//   ....[65]....
        /*0a24*/ 	.word	0x00010340
        /*0a28*/ 	.word	0x00000007
        /*0a2c*/ 	.word	0x00019c20
        /*0a30*/ 	.short	0x010a
        /*0a32*/ 	.byte	0x3f
	.zero		1


	//   ....[66]....
        /*0a34*/ 	.word	0x000104c0
        /*0a38*/ 	.word	0x00000005
        /*0a3c*/ 	.word	0x00019c40
        /*0a40*/ 	.short	0x010a
        /*0a42*/ 	.byte	0x3f
	.zero		1


	//   ....[67]....
        /*0a44*/ 	.word	0x00010560
        /*0a48*/ 	.word	0x00000003
        /*0a4c*/ 	.word	0x00019c40
        /*0a50*/ 	.short	0x010a
        /*0a52*/ 	.byte	0x3f
	.zero		1


	//   ....[68]....
        /*0a54*/ 	.word	0x000105a0
        /*0a58*/ 	.word	0x00000005
        /*0a5c*/ 	.word	0x00019c60
        /*0a60*/ 	.short	0x010a
        /*0a62*/ 	.byte	0x3f
	.zero		1


	//   ....[69]....
        /*0a64*/ 	.word	0x000105e0
        /*0a68*/ 	.word	0x00000003
        /*0a6c*/ 	.word	0x00019c60
        /*0a70*/ 	.short	0x010a
        /*0a72*/ 	.byte	0x3f
	.zero		1


	//   ....[70]....
        /*0a74*/ 	.word	0x00010620
        /*0a78*/ 	.word	0x00000005
        /*0a7c*/ 	.word	0x00019c80
        /*0a80*/ 	.short	0x010a
        /*0a82*/ 	.byte	0x3f
	.zero		1


	//   ....[71]....
        /*0a84*/ 	.word	0x00010660
        /*0a88*/ 	.word	0x00000003
        /*0a8c*/ 	.word	0x00019c80
        /*0a90*/ 	.short	0x010a
        /*0a92*/ 	.byte	0x3f
	.zero		1


	//   ....[72]....
        /*0a94*/ 	.word	0x000106d0
        /*0a98*/ 	.word	0x00000003
        /*0a9c*/ 	.word	0x00019c00
        /*0aa0*/ 	.short	0x010a
        /*0aa2*/ 	.byte	0x3f
	.zero		1


	//   ....[73]....
        /*0aa4*/ 	.word	0x00010720
        /*0aa8*/ 	.word	0x00000003
        /*0aac*/ 	.word	0x00019c30
        /*0ab0*/ 	.short	0x010a
        /*0ab2*/ 	.byte	0x3f
	.zero		1


	//   ....[74]....
        /*0ab4*/ 	.word	0x00010780
        /*0ab8*/ 	.word	0x00000007
        /*0abc*/ 	.word	0x00019c30
        /*0ac0*/ 	.short	0x010a
        /*0ac2*/ 	.byte	0x3f
	.zero		1


	//   ....[75]....
        /*0ac4*/ 	.word	0x000107e0
        /*0ac8*/ 	.word	0x00000007
        /*0acc*/ 	.word	0x00019c50
        /*0ad0*/ 	.short	0x010a
        /*0ad2*/ 	.byte	0x3f
	.zero		1


	//   ....[76]....
        /*0ad4*/ 	.word	0x00010840
        /*0ad8*/ 	.word	0x00000009
        /*0adc*/ 	.word	0x00019c30
        /*0ae0*/ 	.short	0x010a
        /*0ae2*/ 	.byte	0x3f
	.zero		1


	//   ....[77]....
        /*0ae4*/ 	.word	0x000108a0
        /*0ae8*/ 	.word	0x00000009
        /*0aec*/ 	.word	0x00019c50
        /*0af0*/ 	.short	0x010a
        /*0af2*/ 	.byte	0x3f
	.zero		1


	//   ....[78]....
        /*0af4*/ 	.word	0x00010900
        /*0af8*/ 	.word	0x00000006
        /*0afc*/ 	.word	0x00019c50
        /*0b00*/ 	.short	0x010a
        /*0b02*/ 	.byte	0x3f
	.zero		1


	//   ....[79]....
        /*0b04*/ 	.word	0x00010a00
        /*0b08*/ 	.word	0x00000005
        /*0b0c*/ 	.word	0x00019c80
        /*0b10*/ 	.short	0x010a
        /*0b12*/ 	.byte	0x3f
	.zero		1


	//   ....[80]....
        /*0b14*/ 	.word	0x00010de0
        /*0b18*/ 	.word	0x00000005
        /*0b1c*/ 	.word	0x00019c40
        /*0b20*/ 	.short	0x010a
        /*0b22*/ 	.byte	0x3f
	.zero		1


	//   ....[81]....
        /*0b24*/ 	.word	0x00011480
        /*0b28*/ 	.word	0x00000010
        /*0b2c*/ 	.word	0x00019c20
        /*0b30*/ 	.short	0x010a
        /*0b32*/ 	.byte	0x3f
	.zero		1


	//   ....[82]....
        /*0b34*/ 	.word	0x000114d0
        /*0b38*/ 	.word	0x00000000
        /*0b3c*/ 	.word	0x00019c80
        /*0b40*/ 	.short	0x010a
        /*0b42*/ 	.byte	0x3f
	.zero		1


	//   ....[83]....
        /*0b44*/ 	.word	0x00011790
        /*0b48*/ 	.word	0x00000000
        /*0b4c*/ 	.word	0x00019c40
        /*0b50*/ 	.short	0x010a
        /*0b52*/ 	.byte	0x3f
	.zero		1


	//   ....[84]....
        /*0b54*/ 	.word	0x00011a40
        /*0b58*/ 	.word	0x00000002
        /*0b5c*/ 	.word	0x00019c70
        /*0b60*/ 	.short	0x010a
        /*0b62*/ 	.byte	0x3f
	.zero		1


	//   ....[85]....
        /*0b64*/ 	.word	0x00011a90
        /*0b68*/ 	.word	0x00000002
        /*0b6c*/ 	.word	0x00019c60
        /*0b70*/ 	.short	0x010a
        /*0b72*/ 	.byte	0x3f
	.zero		1


	//   ....[86]....
        /*0b74*/ 	.word	0x00011ae0
        /*0b78*/ 	.word	0x00000000
        /*0b7c*/ 	.word	0x00019c70
        /*0b80*/ 	.short	0x010a
        /*0b82*/ 	.byte	0x3f
	.zero		1


	//   ....[87]....
        /*0b84*/ 	.word	0x00011b30
        /*0b88*/ 	.word	0x00000000
        /*0b8c*/ 	.word	0x00019c60
        /*0b90*/ 	.short	0x010a
        /*0b92*/ 	.byte	0x3f
	.zero		1


	//   ....[88]....
        /*0b94*/ 	.word	0x00011b80
        /*0b98*/ 	.word	0x00000007
        /*0b9c*/ 	.word	0x00019c20
        /*0ba0*/ 	.short	0x010a
        /*0ba2*/ 	.byte	0x3f
	.zero		1


	//   ....[89]....
        /*0ba4*/ 	.word	0x00011d20
        /*0ba8*/ 	.word	0x00000005
        /*0bac*/ 	.word	0x00019c40
        /*0bb0*/ 	.short	0x010a
        /*0bb2*/ 	.byte	0x3f
	.zero		1


	//   ....[90]....
        /*0bb4*/ 	.word	0x00011d70
        /*0bb8*/ 	.word	0x00000003
        /*0bbc*/ 	.word	0x00019c40
        /*0bc0*/ 	.short	0x010a
        /*0bc2*/ 	.byte	0x3f
	.zero		1


	//   ....[91]....
        /*0bc4*/ 	.word	0x00011dc0
        /*0bc8*/ 	.word	0x00000005
        /*0bcc*/ 	.word	0x00019c60
        /*0bd0*/ 	.short	0x010a
        /*0bd2*/ 	.byte	0x3f
	.zero		1


	//   ....[92]....
        /*0bd4*/ 	.word	0x00011e10
        /*0bd8*/ 	.word	0x00000003
        /*0bdc*/ 	.word	0x00019c60
        /*0be0*/ 	.short	0x010a
        /*0be2*/ 	.byte	0x3f
	.zero		1


	//   ....[93]....
        /*0be4*/ 	.word	0x00011e60
        /*0be8*/ 	.word	0x00000005
        /*0bec*/ 	.word	0x00019c80
        /*0bf0*/ 	.short	0x010a
        /*0bf2*/ 	.byte	0x3f
	.zero		1


	//----- nvinfo : EIATTR_NUM_MBARRIERS
	.align		4
.L_1340:
        /*0bf4*/ 	.byte	0x03, 0x38
        /*0bf6*/ 	.short	0x0016


	//----- nvinfo : EIATTR_EXIT_INSTR_OFFSETS
	.align		4
        /*0bf8*/ 	.byte	0x04, 0x1c
        /*0bfa*/ 	.short	(.L_1342 - .L_1341)


	//   ....[0]....
.L_1341:
        /*0bfc*/ 	.word	0x00000980


	//   ....[1]....
        /*0c00*/ 	.word	0x0000a730


	//   ....[2]....
        /*0c04*/ 	.word	0x000106b0


	//----- nvinfo : EIATTR_MAX_THREADS
	.align		4
.L_1342:
        /*0c08*/ 	.byte	0x04, 0x05
        /*0c0a*/ 	.short	(.L_1344 - .L_1343)
.L_1343:
        /*0c0c*/ 	.word	0x00000200
        /*0c10*/ 	.word	0x00000001
        /*0c14*/ 	.word	0x00000001


	//----- nvinfo : EIATTR_CRS_STACK_SIZE
	.align		4
.L_1344:
        /*0c18*/ 	.byte	0x04, 0x1e
        /*0c1a*/ 	.short	(.L_1346 - .L_1345)
.L_1345:
        /*0c1c*/ 	.word	0x00000000


	//----- nvinfo : EIATTR_CBANK_PARAM_SIZE
	.align		4
.L_1346:
        /*0c20*/ 	.byte	0x03, 0x19
        /*0c22*/ 	.short	0x0af0


	//----- nvinfo : EIATTR_PARAM_CBANK
	.align		4
        /*0c24*/ 	.byte	0x04, 0x0a
        /*0c26*/ 	.short	(.L_1348 - .L_1347)
	.align		4
.L_1347:
        /*0c28*/ 	.word	index@(.nv.constant0._ZN7cutlass13device_kernelIN5flash11enable_sm90INS1_16FlashAttnFwdSm90INS1_25CollectiveMainloopFwdSm90ILi2EN4cute5tupleIJNS5_1CILi1EEES8_S8_EEENS6_IJNS7_ILi192EEENS7_ILi128EEENS7_ILi96EEEEEELi96ENS_12float_e4m3_tEfNS_4arch4Sm90ELb1ELb0ELb0ELb1ELb1ELb0ELb0ELb1ELb1ELb1ELb0ELb0EEENS1_21CollectiveEpilogueFwdINS6_IJSA_SC_SB_EEES9_NS_10bfloat16_tESG_Li384ELb1ELb1ELb0ELb1EEENS1_36VarlenDynamicPersistentTileSchedulerILi192ELi128ELi384ELi128ELb0ELb1ELb1ELb1ELb1ELb1EEEEEEEEEvNT_6ParamsE)
        /*0c2c*/ 	.short	0x0210
        /*0c2e*/ 	.short	0x0af0


	//----- nvinfo : EIATTR_SW_WAR
	.align		4
.L_1348:
        /*0c30*/ 	.byte	0x04, 0x36
        /*0c32*/ 	.short	(.L_1350 - .L_1349)
.L_1349:
        /*0c34*/ 	.word	0x00000008
.L_1350:


//--------------------- .nv.info._ZN7cutlass13device_kernelIN5flash11enable_sm90INS1_16FlashAttnFwdSm90INS1_25CollectiveMainloopFwdSm90ILi2EN4cute5tupleIJNS5_1CILi1EEES8_S8_EEENS6_IJNS7_ILi192EEENS7_ILi128EEENS7_ILi96EEEEEELi96ENS_12float_e4m3_tEfNS_4arch4Sm90ELb1ELb0ELb0ELb1ELb1ELb1ELb0ELb1ELb1ELb1ELb0ELb0EEENS1_21CollectiveEpilogueFwdINS6_IJSA_SC_SB_EEES9_NS_10bfloat16_tESG_Li384ELb1ELb1ELb0ELb1EEENS1_36VarlenDynamicPersistentTileSchedulerILi192ELi128ELi384ELi128ELb0ELb1ELb1ELb1ELb1ELb1EEEEEEEEEvNT_6ParamsE --------------------------
	.section	.nv.info._ZN7cutlass13device_kernelIN5flash11enable_sm90INS1_16FlashAttnFwdSm90INS1_25CollectiveMainloopFwdSm90ILi2EN4cute5tupleIJNS5_1CILi1EEES8_S8_EEENS6_IJNS7_ILi192EEENS7_ILi128EEENS7_ILi96EEEEEELi96ENS_12float_e4m3_tEfNS_4arch4Sm90ELb1ELb0ELb0ELb1ELb1ELb1ELb0ELb1ELb1ELb1ELb0ELb0EEENS1_21CollectiveEpilogueFwdINS6_IJSA_SC_SB_EEES9_NS_10bfloat16_tESG_Li384ELb1ELb1ELb0ELb1EEENS1_36VarlenDynamicPersistentTileSchedulerILi192ELi128ELi384ELi128ELb0ELb1ELb1ELb1ELb1ELb1EEEEEEEEEvNT_6ParamsE,"",@"SHT_CUDA_INFO"
	.sectionflags	@""
	.align	4


	//----- nvinfo : EIATTR_CUDA_API_VERSION
	.align		4
        /*0000*/ 	.byte	0x04, 0x37
        /*0002*/ 	.short	(.L_1352 - .L_1351)
.L_1351:
        /*0004*/ 	.word	0x00000082


	//----- nvinfo : EIATTR_KPARAM_INFO
	.align		4
.L_1352:
        /*0008*/ 	.byte	0x04, 0x17
        /*000a*/ 	.short	(.L_1354 - .L_1353)
.L_1353:
        /*000c*/ 	.word	0x00000000
        /*0010*/ 	.short	0x0000
        /*0012*/ 	.short	0x0070
        /*0014*/ 	.byte	0x00, 0xf0, 0x01, 0x2a


	//----- nvinfo : EIATTR_SPARSE_MMA_MASK
	.align		4
.L_1354:
        /*0018*/ 	.byte	0x03, 0x50
        /*001a*/ 	.short	0x0000


	//----- nvinfo : EIATTR_MAXREG_COUNT
	.align		4
        /*001c*/ 	.byte	0x03, 0x1b
        /*001e*/ 	.short	0x0080


	//----- nvinfo : EIATTR_NUM_BARRIERS
	.align		4
        /*0020*/ 	.byte	0x02, 0x4c
        /*0022*/ 	.byte	0x10
	.zero		1


	//----- nvinfo : EIATTR_EXTERNS
	.align		4
        /*0024*/ 	.byte	0x04, 0x0f
        /*0026*/ 	.short	(.L_1356 - .L_1355)


	//   ....[0]....
	.align		4
.L_1355:
        /*0028*/ 	.word	index@(__assertfail)


	//----- nvinfo : EIATTR_ANNOTATIONS
	.align		4
.L_1356:
        /*002c*/ 	.byte	0x04, 0x55
        /*002e*/ 	.short	(.L_1358 - .L_1357)


	//   ....[0]....
.L_1357:
        /* <DEDUP_REMOVED lines=103> */


	//----- nvinfo : EIATTR_MERCURY_ISA_VERSION
	.align		4
.L_1358:
        /*0690*/ 	.byte	0x03, 0x5f
        /*0692*/ 	.short	0x0101


	//----- nvinfo : EIATTR_UNUSED_LOAD_BYTE_OFFSET
	.align		4
        /*0694*/ 	.byte	0x04, 0x44
        /*0696*/ 	.short	(.L_1360 - .L_1359)


	//   ....[0]....
.L_1359:
        /*0698*/ 	.word	0x00000a50
        /*069c*/ 	.word	0x0000fff0


	//   ....[1]....
        /*06a0*/ 	.word	0x00012d80
        /*06a4*/ 	.word	0x0000fff0


	//----- nvinfo : EIATTR_INT_WARP_WIDE_INSTR_OFFSETS
	.align		4
.L_1360:
        /*06a8*/ 	.byte	0x04, 0x31
        /*06aa*/ 	.short	(.L_1362 - .L_1361)


	//   ....[0]....
.L_1361:
        /*06ac*/ 	.word	0x00000130


	//   ....[1]....
        /*06b0*/ 	.word	0x00000170


	//   ....[2]....
        /*06b4*/ 	.word	0x000001e0


	//   ....[3]....
        /*06b8*/ 	.word	0x00017bd0


	//   ....[4]....
        /*06bc*/ 	.word	0x00017c60


	//   ....[5]....
        /*06c0*/ 	.word	0x0001ae80


	//   ....[6]....
        /*06c4*/ 	.word	0x0001af10


	//----- nvinfo : EIATTR_COOP_GROUP_MASK_REGIDS
	.align		4
.L_1362:
        /*06c8*/ 	.byte	0x04, 0x29
        /*06ca*/ 	.short	(.L_1364 - .L_1363)


	//   ....[0]....
.L_1363:
        /*06cc*/ 	.word	0xffffffff


	//   ....[1]....
        /*06d0*/ 	.word	0xffffffff


	//   ....[2]....
        /*06d4*/ 	.word	0xffffffff


	//   ....[3]....
        /*06d8*/ 	.word	0xffffffff


	//   ....[4]....
        /*06dc*/ 	.word	0xffffffff


	//   ....[5]....
        /*06e0*/ 	.word	0xffffffff


	//   ....[6]....
        /*06e4*/ 	.word	0xffffffff


	//   ....[7]....
        /*06e8*/ 	.word	0xffffffff


	//   ....[8]....
        /*06ec*/ 	.word	0xffffffff


	//   ....[9]....
        /*06f0*/ 	.word	0xffffffff


	//   ....[10]....
        /*06f4*/ 	.word	0xffffffff


	//   ....[11]....
        /*06f8*/ 	.word	0xffffffff


	//   ....[12]....
        /*06fc*/ 	.word	0xffffffff


	//   ....[13]....
        /*0700*/ 	.word	0xffffffff


	//   ....[14]....
        /*0704*/ 	.word	0xffffffff


	//   ....[15]....
        /*0708*/ 	.word	0xffffffff


	//   ....[16]....
        /*070c*/ 	.word	0xffffffff


	//   ....[17]....
        /*0710*/ 	.word	0xffffffff


	//   ....[18]....
        /*0714*/ 	.word	0xffffffff


	//   ....[19]....
        /*0718*/ 	.word	0xffffffff


	//   ....[20]....
        /*071c*/ 	.word	0xffffffff


	//   ....[21]....
        /*0720*/ 	.word	0xffffffff


	//   ....[22]....
        /*0724*/ 	.word	0xffffffff


	//   ....[23]....
        /*0728*/ 	.word	0xffffffff


	//   ....[24]....
        /*072c*/ 	.word	0xffffffff


	//   ....[25]....
        /*0730*/ 	.word	0xffffffff


	//   ....[26]....
        /*0734*/ 	.word	0xffffffff


	//   ....[27]....
        /*0738*/ 	.word	0xffffffff


	//   ....[28]....
        /*073c*/ 	.word	0xffffffff


	//   ....[29]....
        /*0740*/ 	.word	0xffffffff


	//   ....[30]....
        /*0744*/ 	.word	0xffffffff


	//   ....[31]....
        /*0748*/ 	.word	0xffffffff


	//   ....[32]....
        /*074c*/ 	.word	0xffffffff


	//   ....[33]....
        /*0750*/ 	.word	0xffffffff


	//   ....[34]....
        /*0754*/ 	.word	0xffffffff


	//   ....[35]....
        /*0758*/ 	.word	0xffffffff


	//   ....[36]....
        /*075c*/ 	.word	0xffffffff


	//   ....[37]....
        /*0760*/ 	.word	0xffffffff


	//   ....[38]....
        /*0764*/ 	.word	0xffffffff


	//   ....[39]....
        /*0768*/ 	.word	0xffffffff


	//   ....[40]....
        /*076c*/ 	.word	0xffffffff


	//   ....[41]....
        /*0770*/ 	.word	0xffffffff


	//   ....[42]....
        /*0774*/ 	.word	0xffffffff


	//   ....[43]....
        /*0778*/ 	.word	0xffffffff


	//   ....[44]....
        /*077c*/ 	.word	0xffffffff


	//   ....[45]....
        /*0780*/ 	.word	0xffffffff


	//   ....[46]....
        /*0784*/ 	.word	0xffffffff


	//   ....[47]....
        /*0788*/ 	.word	0xffffffff


	//   ....[48]....
        /*078c*/ 	.word	0xffffffff


	//   ....[49]....
        /*0790*/ 	.word	0xffffffff


	//   ....[50]....
        /*0794*/ 	.word	0xffffffff


	//   ....[51]....
        /*0798*/ 	.word	0xffffffff


	//   ....[52]....
        /*079c*/ 	.word	0xffffffff


	//   ....[53]....
        /*07a0*/ 	.word	0xffffffff


	//   ....[54]....
        /*07a4*/ 	.word	0xffffffff


	//   ....[55]....
        /*07a8*/ 	.word	0xffffffff


	//   ....[56]....
        /*07ac*/ 	.word	0xffffffff


	//   ....[57]....
        /*07b0*/ 	.word	0xffffffff


	//   ....[58]....
        /*07b4*/ 	.word	0xffffffff


	//   ....[59]....
        /*07b8*/ 	.word	0xffffffff


	//   ....[60]....
        /*07bc*/ 	.word	0xffffffff


	//   ....[61]....
        /*07c0*/ 	.word	0xffffffff


	//   ....[62]....
        /*07c4*/ 	.word	0xffffffff


	//   ....[63]....
        /*07c8*/ 	.word	0xffffffff


	//   ....[64]....
        /*07cc*/ 	.word	0xffffffff


	//   ....[65]....
        /*07d0*/ 	.word	0xffffffff


	//   ....[66]....
        /*07d4*/ 	.word	0xffffffff


	//   ....[67]....
        /*07d8*/ 	.word	0xffffffff


	//   ....[68]....
        /*07dc*/ 	.word	0xffffffff


	//   ....[69]....
        /*07e0*/ 	.word	0xffffffff


	//   ....[70]....
        /*07e4*/ 	.word	0xffffffff


	//   ....[71]....
        /*07e8*/ 	.word	0xffffffff


	//   ....[72]....
        /*07ec*/ 	.word	0xffffffff


	//   ....[73]....
        /*07f0*/ 	.word	0xffffffff


	//   ....[74]....
        /*07f4*/ 	.word	0xffffffff


	//   ....[75]....
        /*07f8*/ 	.word	0xffffffff


	//   ....[76]....
        /*07fc*/ 	.word	0xffffffff


	//   ....[77]....
        /*0800*/ 	.word	0xffffffff


	//   ....[78]....
        /*0804*/ 	.word	0xffffffff


	//   ....[79]....
        /*0808*/ 	.word	0xffffffff


	//   ....[80]....
        /*080c*/ 	.word	0xffffffff


	//   ....[81]....
        /*0810*/ 	.word	0xffffffff


	//   ....[82]....
        /*0814*/ 	.word	0xffffffff


	//   ....[83]....
        /*0818*/ 	.word	0xffffffff


	//   ....[84]....
        /*081c*/ 	.word	0xffffffff


	//   ....[85]....
        /*0820*/ 	.word	0xffffffff


	//   ....[86]....
        /*0824*/ 	.word	0xffffffff


	//   ....[87]....
        /*0828*/ 	.word	0xffffffff


	//   ....[88]....
        /*082c*/ 	.word	0xffffffff


	//   ....[89]....
        /*0830*/ 	.word	0xffffffff


	//   ....[90]....
        /*0834*/ 	.word	0xffffffff


	//   ....[91]....
        /*0838*/ 	.word	0xffffffff


	//   ....[92]....
        /*083c*/ 	.word	0xffffffff


	//   ....[93]....
        /*0840*/ 	.word	0xffffffff


	//   ....[94]....
        /*0844*/ 	.word	0xffffffff


	//   ....[95]....
        /*0848*/ 	.word	0xffffffff


	//   ....[96]....
        /*084c*/ 	.word	0xffffffff


	//   ....[97]....
        /*0850*/ 	.word	0xffffffff


	//   ....[98]....
        /*0854*/ 	.word	0xffffffff


	//   ....[99]....
        /*0858*/ 	.word	0xffffffff


	//   ....[100]....
        /*085c*/ 	.word	0xffffffff


	//   ....[101]....
        /*0860*/ 	.word	0xffffffff


	//   ....[102]....
        /*0864*/ 	.word	0xffffffff


	//   ....[103]....
        /*0868*/ 	.word	0xffffffff


	//   ....[104]....
        /*086c*/ 	.word	0xffffffff


	//   ....[105]....
        /*0870*/ 	.word	0xffffffff


	//   ....[106]....
        /*0874*/ 	.word	0xffffffff


	//   ....[107]....
        /*0878*/ 	.word	0xffffffff


	//   ....[108]....
        /*087c*/ 	.word	0xffffffff


	//   ....[109]....
        /*0880*/ 	.word	0xffffffff


	//   ....[110]....
        /*0884*/ 	.word	0xffffffff


	//   ....[111]....
        /*0888*/ 	.word	0xffffffff


	//   ....[112]....
        /*088c*/ 	.word	0xffffffff


	//   ....[113]....
        /*0890*/ 	.word	0xffffffff


	//   ....[114]....
        /*0894*/ 	.word	0xffffffff


	//   ....[115]....
        /*0898*/ 	.word	0xffffffff


	//   ....[116]....
        /*089c*/ 	.word	0xffffffff


	//   ....[117]....
        /*08a0*/ 	.word	0xffffffff


	//   ....[118]....
        /*08a4*/ 	.word	0xffffffff


	//   ....[119]....
        /*08a8*/ 	.word	0xffffffff


	//   ....[120]....
        /*08ac*/ 	.word	0xffffffff


	//   ....[121]....
        /*08b0*/ 	.word	0xffffffff


	//   ....[122]....
        /*08b4*/ 	.word	0xffffffff


	//   ....[123]....
        /*08b8*/ 	.word	0xffffffff


	//   ....[124]....
        /*08bc*/ 	.word	0xffffffff


	//   ....[125]....
        /*08c0*/ 	.word	0xffffffff


	//   ....[126]....
        /*08c4*/ 	.word	0xffffffff


	//   ....[127]....
        /*08c8*/ 	.word	0xffffffff


	//   ....[128]....
        /*08cc*/ 	.word	0xffffffff


	//   ....[129]....
        /*08d0*/ 	.word	0xffffffff


	//   ....[130]....
        /*08d4*/ 	.word	0xffffffff


	//   ....[131]....
        /*08d8*/ 	.word	0xffffffff


	//   ....[132]....
        /*08dc*/ 	.word	0xffffffff


	//   ....[133]....
        /*08e0*/ 	.word	0xffffffff


	//   ....[134]....
        /*08e4*/ 	.word	0xffffffff


	//   ....[135]....
        /*08e8*/ 	.word	0xffffffff


	//   ....[136]....
        /*08ec*/ 	.word	0xffffffff


	//   ....[137]....
        /*08f0*/ 	.word	0x0500000f


	//   ....[138]....
        /*08f4*/ 	.word	0x0500000f


	//   ....[139]....
        /*08f8*/ 	.word	0x0500000f


	//   ....[140]....
        /*08fc*/ 	.word	0x0500000f


	//   ....[141]....
        /*0900*/ 	.word	0x0500000f


	//   ....[142]....
        /*0904*/ 	.word	0x0500000f


	//   ....[143]....
        /*0908*/ 	.word	0x0500000f


	//   ....[144]....
        /*090c*/ 	.word	0x0500000f


	//   ....[145]....
        /*0910*/ 	.word	0x0500000f


	//   ....[146]....
        /*0914*/ 	.word	0x0500000f


	//   ....[147]....
        /*0918*/ 	.word	0x0500000f


	//   ....[148]....
        /*091c*/ 	.word	0x0500000f


	//   ....[149]....
        /*0920*/ 	.word	0x0500000f


	//   ....[150]....
        /*0924*/ 	.word	0x0500000f


	//   ....[151]....
        /*0928*/ 	.word	0x0500000f


	//   ....[152]....
        /*092c*/ 	.word	0x0500000f


	//   ....[153]....
        /*0930*/ 	.word	0x0500000f


	//   ....[154]....
        /*0934*/ 	.word	0x0500000f


	//   ....[155]....
        /*0938*/ 	.word	0x0500000f


	//   ....[156]....
        /*093c*/ 	.word	0x0500000f


	//   ....[157]....
        /*0940*/ 	.word	0x0500000f


	//   ....[158]....
        /*0944*/ 	.word	0x0500000f


	//   ....[159]....
        /*0948*/ 	.word	0x0500000f


	//   ....[160]....
        /*094c*/ 	.word	0x0500000f


	//   ....[161]....
        /*0950*/ 	.word	0x0500000f


	//   ....[162]....
        /*0954*/ 	.word	0x0500000f


	//   ....[163]....
        /*0958*/ 	.word	0x0500000f


	//   ....[164]....
        /*095c*/ 	.word	0x0500000f


	//   ....[165]....
        /*0960*/ 	.word	0x0500000f


	//   ....[166]....
        /*0964*/ 	.word	0x0500000f


	//   ....[167]....
        /*0968*/ 	.word	0x0500000f


	//   ....[168]....
        /*096c*/ 	.word	0x0500000f


	//   ....[169]....
        /*0970*/ 	.word	0x0500000f


	//   ....[170]....
        /*0974*/ 	.word	0x0500000f


	//   ....[171]....
        /*0978*/ 	.word	0x0500000f


	//   ....[172]....
        /*097c*/ 	.word	0x0500000f


	//   ....[173]....
        /*0980*/ 	.word	0x0500000f


	//   ....[174]....
        /*0984*/ 	.word	0x0500000f


	//   ....[175]....
        /*0988*/ 	.word	0x0500000f


	//   ....[176]....
        /*098c*/ 	.word	0x0500000f


	//   ....[177]....
        /*0990*/ 	.word	0x0500000f


	//   ....[178]....
        /*0994*/ 	.word	0x0500000f


	//   ....[179]....
        /*0998*/ 	.word	0x0500000f


	//   ....[180]....
        /*099c*/ 	.word	0x0500000f


	//   ....[181]....
        /*09a0*/ 	.word	0x0500000f


	//   ....[182]....
        /*09a4*/ 	.word	0x0500000f


	//   ....[183]....
        /*09a8*/ 	.word	0x0500000f


	//   ....[184]....
        /*09ac*/ 	.word	0x0500000f


	//   ....[185]....
        /*09b0*/ 	.word	0x0500000f


	//   ....[186]....
        /*09b4*/ 	.word	0x0500000f


	//   ....[187]....
        /*09b8*/ 	.word	0x0500000f


	//   ....[188]....
        /*09bc*/ 	.word	0x0500000f


	//   ....[189]....
        /*09c0*/ 	.word	0x0500000f


	//   ....[190]....
        /*09c4*/ 	.word	0x0500000f


	//   ....[191]....
        /*09c8*/ 	.word	0x0500000f


	//   ....[192]....
        /*09cc*/ 	.word	0x0500000f


	//----- nvinfo : EIATTR_COOP_GROUP_INSTR_OFFSETS
	.align		4
.L_1364:
        /*09d0*/ 	.byte	0x04, 0x28
        /*09d2*/ 	.short	(.L_1366 - .L_1365)


	//   ....[0]....
.L_1365:
        /*09d4*/ 	.word	0x00000070


	//   ....[1]....
        /*09d8*/ 	.word	0x00000140


	//   ....[2]....
        /*09dc*/ 	.word	0x00000190


	//   ....[3]....
        /*09e0*/ 	.word	0x000003c0


	//   ....[4]....
        /*09e4*/ 	.word	0x00000520


	//   ....[5]....
        /*09e8*/ 	.word	0x00000640


	//   ....[6]....
        /*09ec*/ 	.word	0x000007a0


	//   ....[7]....
        /*09f0*/ 	.word	0x00002980


	//   ....[8]....
        /*09f4*/ 	.word	0x00002990


	//   ....[9]....
        /*09f8*/ 	.word	0x00004380


	//   ....[10]....
        /*09fc*/ 	.word	0x00004390


	//   ....[11]....
        /*0a00*/ 	.word	0x000065c0


	//   ....[12]....
        /*0a04*/ 	.word	0x000065d0


	//   ....[13]....
        /*0a08*/ 	.word	0x000069c0


	//   ....[14]....
        /*0a0c*/ 	.word	0x000069e0


	//   ....[15]....
        /*0a10*/ 	.word	0x000072b0


	//   ....[16]....
        /*0a14*/ 	.word	0x000079e0


	//   ....[17]....
        /*0a18*/ 	.word	0x000079f0


	//   ....[18]....
        /*0a1c*/ 	.word	0x00007a00


	//   ....[19]....
        /*0a20*/ 	.word	0x00007a10


	//   ....[20]....
        /*0a24*/ 	.word	0x000096e0


	//   ....[21]....
        /*0a28*/ 	.word	0x000096f0


	//   ....[22]....
        /*0a2c*/ 	.word	0x00009700


	//   ....[23]....
        /*0a30*/ 	.word	0x00009710


	//   ....[24]....
        /*0a34*/ 	.word	0x0000bfa0


	//   ....[25]....
        /*0a38*/ 	.word	0x0000c610


	//   ....[26]....
        /*0a3c*/ 	.word	0x0000c620


	//   ....[27]....
        /*0a40*/ 	.word	0x0000c640


	//   ....[28]....
        /*0a44*/ 	.word	0x0000cd90


	//   ....[29]....
        /*0a48*/ 	.word	0x0000cdb0


	//   ....[30]....
        /*0a4c*/ 	.word	0x0000e4d0


	//   ....[31]....
        /*0a50*/ 	.word	0x0000ea80


	//   ....[32]....
        /*0a54*/ 	.word	0x0000eb50


	//   ....[33]....
        /*0a58*/ 	.word	0x0000ebc0


	//   ....[34]....
        /*0a5c*/ 	.word	0x0000f230


	//   ....[35]....
        /*0a60*/ 	.word	0x0000f250


	//   ....[36]....
        /*0a64*/ 	.word	0x00010e10


	//   ....[37]....
        /*0a68*/ 	.word	0x00010e30


	//   ....[38]....
        /*0a6c*/ 	.word	0x00011350


	//   ....[39]....
        /*0a70*/ 	.word	0x000113b0


	//   ....[40]....
        /*0a74*/ 	.word	0x000126c0


	//   ....[41]....
        /*0a78*/ 	.word	0x000126d0


	//   ....[42]....
        /*0a7c*/ 	.word	0x00012770


	//   ....[43]....
        /*0a80*/ 	.word	0x00012780


	//   ....[44]....
        /*0a84*/ 	.word	0x00013310


	//   ....[45]....
        /*0a88*/ 	.word	0x00013340


	//   ....[46]....
        /*0a8c*/ 	.word	0x00013360


	//   ....[47]....
        /*0a90*/ 	.word	0x00013380


	//   ....[48]....
        /*0a94*/ 	.word	0x00013390


	//   ....[49]....
        /*0a98*/ 	.word	0x000133a0


	//   ....[50]....
        /*0a9c*/ 	.word	0x000133b0


	//   ....[51]....
        /*0aa0*/ 	.word	0x000133c0


	//   ....[52]....
        /*0aa4*/ 	.word	0x000133d0


	//   ....[53]....
        /*0aa8*/ 	.word	0x000133e0


	//   ....[54]....
        /*0aac*/ 	.word	0x000133f0


	//   ....[55]....
        /*0ab0*/ 	.word	0x00013400


	//   ....[56]....
        /*0ab4*/ 	.word	0x00013420


	//   ....[57]....
        /*0ab8*/ 	.word	0x00013430


	//   ....[58]....
        /*0abc*/ 	.word	0x00013440


	//   ....[59]....
        /*0ac0*/ 	.word	0x00013450


	//   ....[60]....
        /*0ac4*/ 	.word	0x00013460


	//   ....[61]....
        /*0ac8*/ 	.word	0x00013470


	//   ....[62]....
        /*0acc*/ 	.word	0x00013480


	//   ....[63]....
        /*0ad0*/ 	.word	0x00013490


	//   ....[64]....
        /*0ad4*/ 	.word	0x000134a0


	//   ....[65]....
        /*0ad8*/ 	.word	0x000134b0


	//   ....[66]....
        /*0adc*/ 	.word	0x000134c0


	//   ....[67]....
        /*0ae0*/ 	.word	0x000134d0


	//   ....[68]....
        /*0ae4*/ 	.word	0x00013c90


	//   ....[69]....
        /*0ae8*/ 	.word	0x00013cd0


	//   ....[70]....
        /*0aec*/ 	.word	0x00013d00


	//   ....[71]....
        /*0af0*/ 	.word	0x00013d20


	//   ....[72]....
        /*0af4*/ 	.word	0x000142a0


	//   ....[73]....
        /*0af8*/ 	.word	0x000142d0


	//   ....[74]....
        /*0afc*/ 	.word	0x000143d0


	//   ....[75]....
        /*0b00*/ 	.word	0x000143f0


	//   ....[76]....
        /*0b04*/ 	.word	0x00014d20


	//   ....[77]....
        /*0b08*/ 	.word	0x00014d30


	//   ....[78]....
        /*0b0c*/ 	.word	0x00014e30


	//   ....[79]....
        /*0b10*/ 	.word	0x00014e50


	//   ....[80]....
        /*0b14*/ 	.word	0x00014fc0


	//   ....[81]....
        /*0b18*/ 	.word	0x00015170


	//   ....[82]....
        /*0b1c*/ 	.word	0x000151a0


	//   ....[83]....
        /*0b20*/ 	.word	0x000151d0


	//   ....[84]....
        /*0b24*/ 	.word	0x00015200


	//   ....[85]....
        /*0b28*/ 	.word	0x00015230


	//   ....[86]....
        /*0b2c*/ 	.word	0x00015260


	//   ....[87]....
        /*0b30*/ 	.word	0x000153d0


	//   ....[88]....
        /*0b34*/ 	.word	0x00015400


	//   ....[89]....
        /*0b38*/ 	.word	0x00015430


	//   ....[90]....
        /*0b3c*/ 	.word	0x00015460


	//   ....[91]....
        /*0b40*/ 	.word	0x00015490


	//   ....[92]....
        /*0b44*/ 	.word	0x000154c0


	//   ....[93]....
        /*0b48*/ 	.word	0x00015560


	//   ....[94]....
        /*0b4c*/ 	.word	0x000155c0


	//   ....[95]....
        /*0b50*/ 	.word	0x00015660


	//   ....[96]....
        /*0b54*/ 	.word	0x00016650


	//   ....[97]....
        /*0b58*/ 	.word	0x00018880


	//   ....[98]....
        /*0b5c*/ 	.word	0x00018890


	//   ....[99]....
        /*0b60*/ 	.word	0x000188a0


	//   ....[100]....
        /*0b64*/ 	.word	0x000189c0


	//   ....[101]....
        /*0b68*/ 	.word	0x00018e00


	//   ....[102]....
        /*0b6c*/ 	.word	0x00018e10


	//   ....[103]....
        /*0b70*/ 	.word	0x00018e20


	//   ....[104]....
        /*0b74*/ 	.word	0x00018e30


	//   ....[105]....
        /*0b78*/ 	.word	0x000197f0


	//   ....[106]....
        /*0b7c*/ 	.word	0x00019820


	//   ....[107]....
        /*0b80*/ 	.word	0x00019840


	//   ....[108]....
        /*0b84*/ 	.word	0x00019850


	//   ....[109]....
        /*0b88*/ 	.word	0x00019950


	//   ....[110]....
        /*0b8c*/ 	.word	0x00019960


	//   ....[111]....
        /*0b90*/ 	.word	0x0001a140


	//   ....[112]....
        /*0b94*/ 	.word	0x0001a160


	//   ....[113]....
        /*0b98*/ 	.word	0x0001a180


	//   ....[114]....
        /*0b9c*/ 	.word	0x0001a1e0


	//   ....[115]....
        /*0ba0*/ 	.word	0x0001a5d0


	//   ....[116]....
        /*0ba4*/ 	.word	0x0001a5e0


	//   ....[117]....
        /*0ba8*/ 	.word	0x0001a5f0


	//   ....[118]....
        /*0bac*/ 	.word	0x0001a650


	//   ....[119]....
        /*0bb0*/ 	.word	0x0001b710


	//   ....[120]....
        /*0bb4*/ 	.word	0x0001b770


	//   ....[121]....
        /*0bb8*/ 	.word	0x0001b7a0


	//   ....[122]....
        /*0bbc*/ 	.word	0x0001b7b0


	//   ....[123]....
        /*0bc0*/ 	.word	0x0001b7e0


	//   ....[124]....
        /*0bc4*/ 	.word	0x0001b810


	//   ....[125]....
        /*0bc8*/ 	.word	0x0001b840


	//   ....[126]....
        /*0bcc*/ 	.word	0x0001b870


	//   ....[127]....
        /*0bd0*/ 	.word	0x0001b9f0


	//   ....[128]....
        /*0bd4*/ 	.word	0x0001ba20


	//   ....[129]....
        /*0bd8*/ 	.word	0x0001ba50


	//   ....[130]....
        /*0bdc*/ 	.word	0x0001ba80


	//   ....[131]....
        /*0be0*/ 	.word	0x0001bab0


	//   ....[132]....
        /*0be4*/ 	.word	0x0001bae0


	//   ....[133]....
        /*0be8*/ 	.word	0x0001bba0


	//   ....[134]....
        /*0bec*/ 	.word	0x0001bbc0


	//   ....[135]....
        /*0bf0*/ 	.word	0x0001bc30


	//   ....[136]....
        /*0bf4*/ 	.word	0x0001c300


	//   ....[137]....
        /*0bf8*/ 	.word	0x0001c6a0


	//   ....[138]....
        /*0bfc*/ 	.word	0x0001c730


	//   ....[139]....
        /*0c00*/ 	.word	0x0001c810


	//   ....[140]....
        /*0c04*/ 	.word	0x0001c8a0


	//   ....[141]....
        /*0c08*/ 	.word	0x0001c980


	//   ....[142]....
        /*0c0c*/ 	.word	0x0001ca10


	//   ....[143]....
        /*0c10*/ 	.word	0x0001cae0


	//   ....[144]....
        /*0c14*/ 	.word	0x0001cb70


	//   ....[145]....
        /*0c18*/ 	.word	0x0001cbc0


	//   ....[146]....
        /*0c1c*/ 	.word	0x0001cc10


	//   ....[147]....
        /*0c20*/ 	.word	0x0001cce0


	//   ....[148]....
        /*0c24*/ 	.word	0x0001cd70


	//   ....[149]....
        /*0c28*/ 	.word	0x0001cdc0


	//   ....[150]....
        /*0c2c*/ 	.word	0x0001ce10


	//   ....[151]....
        /*0c30*/ 	.word	0x0001d110


	//   ....[152]....
        /*0c34*/ 	.word	0x0001d3f0


	//   ....[153]....
        /*0c38*/ 	.word	0x0001d4f0


	//   ....[154]....
        /*0c3c*/ 	.word	0x0001d590


	//   ....[155]....
        /*0c40*/ 	.word	0x0001d740


	//   ....[156]....
        /*0c44*/ 	.word	0x0001d7e0


	//   ....[157]....
        /*0c48*/ 	.word	0x0001d8e0


	//   ....[158]....
        /*0c4c*/ 	.word	0x0001d970


	//   ....[159]....
        /*0c50*/ 	.word	0x0001d9d0


	//   ....[160]....
        /*0c54*/ 	.word	0x0001da70


	//   ....[161]....
        /*0c58*/ 	.word	0x0001db80


	//   ....[162]....
        /*0c5c*/ 	.word	0x0001dbe0


	//   ....[163]....
        /*0c60*/ 	.word	0x0001dc40


	//   ....[164]....
        /*0c64*/ 	.word	0x0001dce0


	//   ....[165]....
        /*0c68*/ 	.word	0x0001ddb0


	//   ....[166]....
        /*0c6c*/ 	.word	0x0001de90


	//   ....[167]....
        /*0c70*/ 	.word	0x0001dfd0


	//   ....[168]....
        /*0c74*/ 	.word	0x0001e080


	//   ....[169]....
        /*0c78*/ 	.word	0x0001e130


	//   ....[170]....
        /*0c7c*/ 	.word	0x0001e1e0


	//   ....[171]....
        /*0c80*/ 	.word	0x0001e2d0


	//   ....[172]....
        /*0c84*/ 	.word	0x0001e360


	//   ....[173]....
        /*0c88*/ 	.word	0x0001e3c0


	//   ....[174]....
        /*0c8c*/ 	.word	0x0001e490


	//   ....[175]....
        /*0c90*/ 	.word	0x0001e670


	//   ....[176]....
        /*0c94*/ 	.word	0x0001e710


	//   ....[177]....
        /*0c98*/ 	.word	0x0001e830


	//   ....[178]....
        /*0c9c*/ 	.word	0x0001e8b0


	//   ....[179]....
        /*0ca0*/ 	.word	0x0001e930


	//   ....[180]....
        /*0ca4*/ 	.word	0x0001e9b0


	//   ....[181]....
        /*0ca8*/ 	.word	0x0001ea30


	//   ....[182]....
        /*0cac*/ 	.word	0x0001eac0


	//   ....[183]....
        /*0cb0*/ 	.word	0x0001eb60


	//   ....[184]....
        /*0cb4*/ 	.word	0x0001ec00


	//   ....[185]....
        /*0cb8*/ 	.word	0x0001ec80


	//   ....[186]....
        /*0cbc*/ 	.word	0x0001ed00


	//   ....[187]....
        /*0cc0*/ 	.word	0x0001ed80


	//   ....[188]....
        /*0cc4*/ 	.word	0x0001ee10


	//   ....[189]....
        /*0cc8*/ 	.word	0x0001ee90


	//   ....[190]....
        /*0ccc*/ 	.word	0x0001ef30


	//   ....[191]....
        /*0cd0*/ 	.word	0x0001efc0


	//   ....[192]....
        /*0cd4*/ 	.word	0x0001f0f0


	//----- nvinfo : EIATTR_REG_RECONFIG
	.align		4
.L_1366:
        /*0cd8*/ 	.byte	0x01, 0x54
	.zero		2


	//----- nvinfo : EIATTR_SYSCALL_OFFSETS
	.align		4
        /*0cdc*/ 	.byte	0x04, 0x46
        /*0cde*/ 	.short	(.L_1368 - .L_1367)


	//   ....[0]....
.L_1367:
        /*0ce0*/ 	.word	0x00001a20


	//   ....[1]....
        /*0ce4*/ 	.word	0x00001b70


	//   ....[2]....
        /*0ce8*/ 	.word	0x00007420


	//   ....[3]....
        /*0cec*/ 	.word	0x00007740


	//   ....[4]....
        /*0cf0*/ 	.word	0x00017dc0


	//   ....[5]....
        /*0cf4*/ 	.word	0x00017f30


	//   ....[6]....
        /*0cf8*/ 	.word	0x00018080


	//   ....[7]....
        /*0cfc*/ 	.word	0x000181c0


	//   ....[8]....
        /*0d00*/ 	.word	0x000192a0


	//----- nvinfo : EIATTR_MBARRIER_INSTR_OFFSETS
	.align		4
.L_1368:
        /*0d04*/ 	.byte	0x04, 0x39
        /*0d06*/ 	.short	(.L_1370 - .L_1369)


	//   ....[0]....
.L_1369:
        /*0d08*/ 	.word	0x00000270
        /*0d0c*/ 	.word	0x000000ff
        /*0d10*/ 	.word	0x00019c00
        /*0d14*/ 	.short	0x0100
        /*0d16*/ 	.byte	0x08
	.zero		1


	//   ....[1]....
        /*0d18*/ 	.word	0x00000280
        /*0d1c*/ 	.word	0x000000ff
        /*0d20*/ 	.word	0x00019c20
        /*0d24*/ 	.short	0x0100
        /*0d26*/ 	.byte	0x08
	.zero		1


	//   ....[2]....
        /*0d28*/ 	.word	0x00000370
        /*0d2c*/ 	.word	0x000000ff
        /*0d30*/ 	.word	0x00019c30
        /*0d34*/ 	.short	0x0100
        /*0d36*/ 	.byte	0x08
	.zero		1


	//   ....[3]....
        /*0d38*/ 	.word	0x00000380
        /*0d3c*/ 	.word	0x000000ff
        /*0d40*/ 	.word	0x00019c40
        /*0d44*/ 	.short	0x0100
        /*0d46*/ 	.byte	0x08
	.zero		1


	//   ....[4]....
        /*0d48*/ 	.word	0x00000390
        /*0d4c*/ 	.word	0x000000ff
        /*0d50*/ 	.word	0x00019c38
        /*0d54*/ 	.short	0x0100
        /*0d56*/ 	.byte	0x08
	.zero		1


	//   ....[5]....
        /*0d58*/ 	.word	0x000003a0
        /*0d5c*/ 	.word	0x000000ff
        /*0d60*/ 	.word	0x00019c48
        /*0d64*/ 	.short	0x0100
        /*0d66*/ 	.byte	0x08
	.zero		1


	//   ....[6]....
        /*0d68*/ 	.word	0x000004d0
        /*0d6c*/ 	.word	0x000000ff
        /*0d70*/ 	.word	0x00019c50
        /*0d74*/ 	.short	0x0100
        /*0d76*/ 	.byte	0x08
	.zero		1


	//   ....[7]....
        /*0d78*/ 	.word	0x000004e0
        /*0d7c*/ 	.word	0x000000ff
        /*0d80*/ 	.word	0x00019c60
        /*0d84*/ 	.short	0x0100
        /*0d86*/ 	.byte	0x08
	.zero		1


	//   ....[8]....
        /*0d88*/ 	.word	0x000004f0
        /*0d8c*/ 	.word	0x000000ff
        /*0d90*/ 	.word	0x00019c58
        /*0d94*/ 	.short	0x0100
        /*0d96*/ 	.byte	0x08
	.zero		1


	//   ....[9]....
        /*0d98*/ 	.word	0x00000500
        /*0d9c*/ 	.word	0x000000ff
        /*0da0*/ 	.word	0x00019c68
        /*0da4*/ 	.short	0x0100
        /*0da6*/ 	.byte	0x08
	.zero		1


	//   ....[10]....
        /*0da8*/ 	.word	0x000005f0
        /*0dac*/ 	.word	0x000000ff
        /*0db0*/ 	.word	0x00019c70
        /*0db4*/ 	.short	0x0100
        /*0db6*/ 	.byte	0x06
	.zero		1


	//   ....[11]....
        /*0db8*/ 	.word	0x00000600
        /*0dbc*/ 	.word	0x000000ff
        /*0dc0*/ 	.word	0x00019c80
        /*0dc4*/ 	.short	0x0100
        /*0dc6*/ 	.byte	0x06
	.zero		1


	//   ....[12]....
        /*0dc8*/ 	.word	0x00000610
        /*0dcc*/ 	.word	0x000000ff
        /*0dd0*/ 	.word	0x00019c78
        /*0dd4*/ 	.short	0x0100
        /*0dd6*/ 	.byte	0x06
	.zero		1


	//   ....[13]....
        /*0dd8*/ 	.word	0x00000620
        /*0ddc*/ 	.word	0x000000ff
        /*0de0*/ 	.word	0x00019c88
        /*0de4*/ 	.short	0x0100
        /*0de6*/ 	.byte	0x06
	.zero		1


	//   ....[14]....
        /*0de8*/ 	.word	0x00000750
        /*0dec*/ 	.word	0x000000ff
        /*0df0*/ 	.word	0x00019c90
        /*0df4*/ 	.short	0x0100
        /*0df6*/ 	.byte	0x08
	.zero		1


	//   ....[15]....
        /*0df8*/ 	.word	0x00000760
        /*0dfc*/ 	.word	0x000000ff
        /*0e00*/ 	.word	0x00019ca0
        /*0e04*/ 	.short	0x0100
        /*0e06*/ 	.byte	0x08
	.zero		1


	//   ....[16]....
        /*0e08*/ 	.word	0x00000770
        /*0e0c*/ 	.word	0x000000ff
        /*0e10*/ 	.word	0x00019c98
        /*0e14*/ 	.short	0x0100
        /*0e16*/ 	.byte	0x08
	.zero		1


	//   ....[17]....
        /*0e18*/ 	.word	0x00000780
        /*0e1c*/ 	.word	0x000000ff
        /*0e20*/ 	.word	0x00019ca8
        /*0e24*/ 	.short	0x0100
        /*0e26*/ 	.byte	0x08
	.zero		1


	//   ....[18]....
        /*0e28*/ 	.word	0x000008c0
        /*0e2c*/ 	.word	0x000000ff
        /*0e30*/ 	.word	0x00019cb0
        /*0e34*/ 	.short	0x0100
        /*0e36*/ 	.byte	0x08
	.zero		1


	//   ....[19]....
        /*0e38*/ 	.word	0x000008d0
        /*0e3c*/ 	.word	0x000000ff
        /*0e40*/ 	.word	0x00019cc0
        /*0e44*/ 	.short	0x0100
        /*0e46*/ 	.byte	0x08
	.zero		1


	//   ....[20]....
        /*0e48*/ 	.word	0x000008e0
        /*0e4c*/ 	.word	0x000000ff
        /*0e50*/ 	.word	0x00019cb8
        /*0e54*/ 	.short	0x0100
        /*0e56*/ 	.byte	0x08
	.zero		1


	//   ....[21]....
        /*0e58*/ 	.word	0x000008f0
        /*0e5c*/ 	.word	0x000000ff
        /*0e60*/ 	.word	0x00019cc8
        /*0e64*/ 	.short	0x0100
        /*0e66*/ 	.byte	0x08
	.zero		1


	//   ....[22]....
        /*0e68*/ 	.word	0x00002930
        /*0e6c*/ 	.word	0x00000045
        /*0e70*/ 	.word	0x00019c90
        /*0e74*/ 	.short	0x010a
        /*0e76*/ 	.byte	0x3f
	.zero		1


	//   ....[23]....
        /*0e78*/ 	.word	0x00004330
        /*0e7c*/ 	.word	0x00000045
        /*0e80*/ 	.word	0x00019c90
        /*0e84*/ 	.short	0x010a
        /*0e86*/ 	.byte	0x3f
	.zero		1


	//   ....[24]....
        /*0e88*/ 	.word	0x000063e0
        /*0e8c*/ 	.word	0x00000045
        /*0e90*/ 	.word	0x00019c90
        /*0e94*/ 	.short	0x010a
        /*0e96*/ 	.byte	0x3f
	.zero		1


	//   ....[25]....
        /*0e98*/ 	.word	0x00006800
        /*0e9c*/ 	.word	0x00000004
        /*0ea0*/ 	.word	0x00000000
        /*0ea4*/ 	.short	0x0101
        /*0ea6*/ 	.byte	0x3f
	.zero		1


	//   ....[26]....
        /*0ea8*/ 	.word	0x00006840
        /*0eac*/ 	.word	0x00000045
        /*0eb0*/ 	.word	0x00019cb0
        /*0eb4*/ 	.short	0x010a
        /*0eb6*/ 	.byte	0x3f
	.zero		1


	//   ....[27]....
        /*0eb8*/ 	.word	0x00006c20
        /*0ebc*/ 	.word	0x00000045
        /*0ec0*/ 	.word	0x00000000
        /*0ec4*/ 	.short	0x0101
        /*0ec6*/ 	.byte	0x3f
	.zero		1


	//   ....[28]....
        /*0ec8*/ 	.word	0x000074c0
        /*0ecc*/ 	.word	0x00000012
        /*0ed0*/ 	.word	0x00019c00
        /*0ed4*/ 	.short	0x010a
        /*0ed6*/ 	.byte	0x3f
	.zero		1


	//   ....[29]....
        /*0ed8*/ 	.word	0x00007510
        /*0edc*/ 	.word	0x00000012
        /*0ee0*/ 	.word	0x00019c00
        /*0ee4*/ 	.short	0x010a
        /*0ee6*/ 	.byte	0x3f
	.zero		1


	//   ....[30]....
        /*0ee8*/ 	.word	0x00007d50
        /*0eec*/ 	.word	0x00000012
        /*0ef0*/ 	.word	0x00019c00
        /*0ef4*/ 	.short	0x010a
        /*0ef6*/ 	.byte	0x3f
	.zero		1


	//   ....[31]....
        /*0ef8*/ 	.word	0x00009a20
        /*0efc*/ 	.word	0x00000012
        /*0f00*/ 	.word	0x00019c00
        /*0f04*/ 	.short	0x010a
        /*0f06*/ 	.byte	0x3f
	.zero		1


	//   ....[32]....
        /*0f08*/ 	.word	0x0000bbe0
        /*0f0c*/ 	.word	0x00000003
        /*0f10*/ 	.word	0x00019c30
        /*0f14*/ 	.short	0x010a
        /*0f16*/ 	.byte	0x3f
	.zero		1


	//   ....[33]....
        /*0f18*/ 	.word	0x0000bc80
        /*0f1c*/ 	.word	0x00000003
        /*0f20*/ 	.word	0x00019c30
        /*0f24*/ 	.short	0x010a
        /*0f26*/ 	.byte	0x3f
	.zero		1


	//   ....[34]....
        /*0f28*/ 	.word	0x0000d450
        /*0f2c*/ 	.word	0x00000003
        /*0f30*/ 	.word	0x00000000
        /*0f34*/ 	.short	0x0101
        /*0f36*/ 	.byte	0x3f
	.zero		1


	//   ....[35]....
        /*0f38*/ 	.word	0x0000dea0
        /*0f3c*/ 	.word	0x00000000
        /*0f40*/ 	.word	0x00019c30
        /*0f44*/ 	.short	0x010a
        /*0f46*/ 	.byte	0x3f
	.zero		1


	//   ....[36]....
        /*0f48*/ 	.word	0x0000df10
        /*0f4c*/ 	.word	0x00000000
        /*0f50*/ 	.word	0x00019c30
        /*0f54*/ 	.short	0x010a
        /*0f56*/ 	.byte	0x3f
	.zero		1


	//   ....[37]....
        /*0f58*/ 	.word	0x0000e110
        /*0f5c*/ 	.word	0x0000000f
        /*0f60*/ 	.word	0x00019c50
        /*0f64*/ 	.short	0x010a
        /*0f66*/ 	.byte	0x3f
	.zero		1


	//   ....[38]....
        /*0f68*/ 	.word	0x0000e160
        /*0f6c*/ 	.word	0x0000000f
        /*0f70*/ 	.word	0x00019c50
        /*0f74*/ 	.short	0x010a
        /*0f76*/ 	.byte	0x3f
	.zero		1


	//   ....[39]....
        /*0f78*/ 	.word	0x0000e490
        /*0f7c*/ 	.word	0x00000000
        /*0f80*/ 	.word	0x00000000
        /*0f84*/ 	.short	0x0101
        /*0f86*/ 	.byte	0x3f
	.zero		1


	//   ....[40]....
        /*0f88*/ 	.word	0x00010020
        /*0f8c*/ 	.word	0x0000000f
        /*0f90*/ 	.word	0x00000000
        /*0f94*/ 	.short	0x0101
        /*0f96*/ 	.byte	0x3f
	.zero		1


	//   ....[41]....
        /*0f98*/ 	.word	0x000106b0
        /*0f9c*/ 	.word	0x00000005
        /*0fa0*/ 	.word	0x00019c30
        /*0fa4*/ 	.short	0x010a
        /*0fa6*/ 	.byte	0x3f
	.zero		1


	//   ....[42]....
        /*0fa8*/ 	.word	0x00010720
        /*0fac*/ 	.word	0x00000005
        /*0fb0*/ 	.word	0x00019c30
        /*0fb4*/ 	.short	0x010a
        /*0fb6*/ 	.byte	0x3f
	.zero		1


	//   ....[43]....
        /*0fb8*/ 	.word	0x00010920
        /*0fbc*/ 	.word	0x0000000f
        /*0fc0*/ 	.word	0x00019c50
        /*0fc4*/ 	.short	0x010a
        /*0fc6*/ 	.byte	0x3f
	.zero		1


	//   ....[44]....
        /*0fc8*/ 	.word	0x00010970
        /*0fcc*/ 	.word	0x0000000f
        /*0fd0*/ 	.word	0x00019c50
        /*0fd4*/ 	.short	0x010a
        /*0fd6*/ 	.byte	0x3f
	.zero		1


	//   ....[45]....
        /*0fd8*/ 	.word	0x00010c00
        /*0fdc*/ 	.word	0x00000000
        /*0fe0*/ 	.word	0x00000000
        /*0fe4*/ 	.short	0x0101
        /*0fe6*/ 	.byte	0x3f
	.zero		1


	//   ....[46]....
        /*0fe8*/ 	.word	0x00011e40
        /*0fec*/ 	.word	0x0000000f
        /*0ff0*/ 	.word	0x00000000
        /*0ff4*/ 	.short	0x0101
        /*0ff6*/ 	.byte	0x3f
	.zero		1


	//   ....[47]....
        /*0ff8*/ 	.word	0x00012380
        /*0ffc*/ 	.word	0x0000000c
        /*1000*/ 	.word	0x00019c50
        /*1004*/ 	.short	0x010a
        /*1006*/ 	.byte	0x3f
	.zero		1


	//   ....[48]....
        /*1008*/ 	.word	0x000123d0
        /*100c*/ 	.word	0x0000000c
        /*1010*/ 	.word	0x00019c50
        /*1014*/ 	.short	0x010a
        /*1016*/ 	.byte	0x3f
	.zero		1


	//   ....[49]....
        /*1018*/ 	.word	0x00012ce0
        /*101c*/ 	.word	0x00000002
        /*1020*/ 	.word	0x00000000
        /*1024*/ 	.short	0x0101
        /*1026*/ 	.byte	0x3f
	.zero		1


	//   ....[50]....
        /*1028*/ 	.word	0x000142c0
        /*102c*/ 	.word	0x00000000
        /*1030*/ 	.word	0x00000000
        /*1034*/ 	.short	0x0101
        /*1036*/ 	.byte	0x3f
	.zero		1


	//   ....[51]....
        /*1038*/ 	.word	0x00016730
        /*103c*/ 	.word	0x00000016
        /*1040*/ 	.word	0x00019c20
        /*1044*/ 	.short	0x010a
        /*1046*/ 	.byte	0x3f
	.zero		1


	//   ....[52]....
        /*1048*/ 	.word	0x000167f0
        /*104c*/ 	.word	0x00000007
        /*1050*/ 	.word	0x00019ca0
        /*1054*/ 	.short	0x010a
        /*1056*/ 	.byte	0x3f
	.zero		1


	//   ....[53]....
        /*1058*/ 	.word	0x00016c20
        /*105c*/ 	.word	0x00000007
        /*1060*/ 	.word	0x00019cc0
        /*1064*/ 	.short	0x010a
        /*1066*/ 	.byte	0x3f
	.zero		1


	//   ....[54]....
        /*1068*/ 	.word	0x00017180
        /*106c*/ 	.word	0x00000008
        /*1070*/ 	.word	0x00019ca0
        /*1074*/ 	.short	0x010a
        /*1076*/ 	.byte	0x3f
	.zero		1


	//   ....[55]....
        /*1078*/ 	.word	0x000175a0
        /*107c*/ 	.word	0x00000008
        /*1080*/ 	.word	0x00019cc0
        /*1084*/ 	.short	0x010a
        /*1086*/ 	.byte	0x3f
	.zero		1


	//   ....[56]....
        /*1088*/ 	.word	0x00018690
        /*108c*/ 	.word	0x00000004
        /*1090*/ 	.word	0x00019c80
        /*1094*/ 	.short	0x010a
        /*1096*/ 	.byte	0x3f
	.zero		1


	//   ....[57]....
        /*1098*/ 	.word	0x00018ac0
        /*109c*/ 	.word	0x00000004
        /*10a0*/ 	.word	0x00019c70
        /*10a4*/ 	.short	0x0107
        /*10a6*/ 	.byte	0x3f
	.zero		1


	//   ....[58]....
        /*10a8*/ 	.word	0x00018b80
        /*10ac*/ 	.word	0x00000004
        /*10b0*/ 	.word	0x00019c70
        /*10b4*/ 	.short	0x0101
        /*10b6*/ 	.byte	0x3f
	.zero		1


	//   ....[59]....
        /*10b8*/ 	.word	0x00018bd0
        /*10bc*/ 	.word	0x00000004
        /*10c0*/ 	.word	0x00019c40
        /*10c4*/ 	.short	0x010a
        /*10c6*/ 	.byte	0x3f
	.zero		1


	//   ....[60]....
        /*10c8*/ 	.word	0x00018f80
        /*10cc*/ 	.word	0x00000004
        /*10d0*/ 	.word	0x00019c30
        /*10d4*/ 	.short	0x0107
        /*10d6*/ 	.byte	0x3f
	.zero		1


	//   ....[61]....
        /*10d8*/ 	.word	0x00019050
        /*10dc*/ 	.word	0x00000004
        /*10e0*/ 	.word	0x00019c30
        /*10e4*/ 	.short	0x0101
        /*10e6*/ 	.byte	0x3f
	.zero		1


	//   ....[62]....
        /*10e8*/ 	.word	0x00019a40
        /*10ec*/ 	.word	0x00000016
        /*10f0*/ 	.word	0x00019c00
        /*10f4*/ 	.short	0x0107
        /*10f6*/ 	.byte	0x3f
	.zero		1


	//   ....[63]....
        /*10f8*/ 	.word	0x00019b40
        /*10fc*/ 	.word	0x00000016
        /*1100*/ 	.word	0x00019c00
        /*1104*/ 	.short	0x0101
        /*1106*/ 	.byte	0x3f
	.zero		1


	//   ....[64]....
        /*1108*/ 	.word	0x00019b60
        /*110c*/ 	.word	0x00000016
        /*1110*/ 	.word	0x00019c20
        /*1114*/ 	.short	0x010a
        /*1116*/ 	.byte	0x3f
	.zero		1


	//   ....[65]....
        /*1118*/ 	.word	0x00019ee0
        /*111c*/ 	.word	0x00000000
        /*1120*/ 	.word	0x00019c80
        /*1124*/ 	.short	0x010a
        /*1126*/ 	.byte	0x3f
	.zero		1


	//   ....[66]....
        /*1128*/ 	.word	0x0001a2b0
        /*112c*/ 	.word	0x00000000
        /*1130*/ 	.word	0x00019c70
        /*1134*/ 	.short	0x0107
        /*1136*/ 	.byte	0x3f
	.zero		1


	//   ....[67]....
        /*1138*/ 	.word	0x0001a370
        /*113c*/ 	.word	0x00000000
        /*1140*/ 	.word	0x00019c70
        /*1144*/ 	.short	0x0101
        /*1146*/ 	.byte	0x3f
	.zero		1


	//   ....[68]....
        /*1148*/ 	.word	0x0001a3a0
        /*114c*/ 	.word	0x00000000
        /*1150*/ 	.word	0x00019c40
        /*1154*/ 	.short	0x010a
        /*1156*/ 	.byte	0x3f
	.zero		1


	//   ....[69]....
        /*1158*/ 	.word	0x0001a6f0
        /*115c*/ 	.word	0x00000000
        /*1160*/ 	.word	0x00019c30
        /*1164*/ 	.short	0x0107
        /*1166*/ 	.byte	0x3f
	.zero		1


	//   ....[70]....
        /*1168*/ 	.word	0x0001a7b0
        /*116c*/ 	.word	0x00000000
        /*1170*/ 	.word	0x00019c30
        /*1174*/ 	.short	0x0101
        /*1176*/ 	.byte	0x3f
	.zero		1


	//   ....[71]....
        /*1178*/ 	.word	0x0001a840
        /*117c*/ 	.word	0x00000002
        /*1180*/ 	.word	0x00019c70
        /*1184*/ 	.short	0x010a
        /*1186*/ 	.byte	0x3f
	.zero		1


	//   ....[72]....
        /*1188*/ 	.word	0x0001a8d0
        /*118c*/ 	.word	0x00000002
        /*1190*/ 	.word	0x00019c60
        /*1194*/ 	.short	0x010a
        /*1196*/ 	.byte	0x3f
	.zero		1


	//   ....[73]....
        /*1198*/ 	.word	0x0001ad50
        /*119c*/ 	.word	0x00000002
        /*11a0*/ 	.word	0x00019c50
        /*11a4*/ 	.short	0x0101
        /*11a6*/ 	.byte	0x3f
	.zero		1


	//   ....[74]....
        /*11a8*/ 	.word	0x0001ade0
        /*11ac*/ 	.word	0x00000002
        /*11b0*/ 	.word	0x00000000
        /*11b4*/ 	.short	0x0101
        /*11b6*/ 	.byte	0x3f
	.zero		1


	//   ....[75]....
        /*11b8*/ 	.word	0x0001afa0
        /*11bc*/ 	.word	0x00000000
        /*11c0*/ 	.word	0x00019c70
        /*11c4*/ 	.short	0x010a
        /*11c6*/ 	.byte	0x3f
	.zero		1


	//   ....[76]....
        /*11c8*/ 	.word	0x0001b020
        /*11cc*/ 	.word	0x00000000
        /*11d0*/ 	.word	0x00019c60
        /*11d4*/ 	.short	0x010a
        /*11d6*/ 	.byte	0x3f
	.zero		1


	//   ....[77]....
        /*11d8*/ 	.word	0x0001b4b0
        /*11dc*/ 	.word	0x00000000
        /*11e0*/ 	.word	0x00019c50
        /*11e4*/ 	.short	0x0101
        /*11e6*/ 	.byte	0x3f
	.zero		1


	//   ....[78]....
        /*11e8*/ 	.word	0x0001b550
        /*11ec*/ 	.word	0x00000000
        /*11f0*/ 	.word	0x00000000
        /*11f4*/ 	.short	0x0101
        /*11f6*/ 	.byte	0x3f
	.zero		1


	//   ....[79]....
        /*11f8*/ 	.word	0x0001c280
        /*11fc*/ 	.word	0x00000005
        /*1200*/ 	.word	0x00019c20
        /*1204*/ 	.short	0x010a
        /*1206*/ 	.byte	0x3f
	.zero		1


	//   ....[80]....
        /*1208*/ 	.word	0x0001c3f0
        /*120c*/ 	.word	0x00000003
        /*1210*/ 	.word	0x00019c40
        /*1214*/ 	.short	0x010a
        /*1216*/ 	.byte	0x3f
	.zero		1


	//   ....[81]....
        /*1218*/ 	.word	0x0001c490
        /*121c*/ 	.word	0x00000005
        /*1220*/ 	.word	0x00019c40
        /*1224*/ 	.short	0x010a
        /*1226*/ 	.byte	0x3f
	.zero		1


	//   ....[82]....
        /*1228*/ 	.word	0x0001c4d0
        /*122c*/ 	.word	0x00000003
        /*1230*/ 	.word	0x00019c60
        /*1234*/ 	.short	0x010a
        /*1236*/ 	.byte	0x3f
	.zero		1


	//   ....[83]....
        /*1238*/ 	.word	0x0001c510
        /*123c*/ 	.word	0x00000005
        /*1240*/ 	.word	0x00019c60
        /*1244*/ 	.short	0x010a
        /*1246*/ 	.byte	0x3f
	.zero		1


	//   ....[84]....
        /*1248*/ 	.word	0x0001c550
        /*124c*/ 	.word	0x00000003
        /*1250*/ 	.word	0x00019c80
        /*1254*/ 	.short	0x010a
        /*1256*/ 	.byte	0x3f
	.zero		1


	//   ....[85]....
        /*1258*/ 	.word	0x0001c590
        /*125c*/ 	.word	0x00000005
        /*1260*/ 	.word	0x00019c80
        /*1264*/ 	.short	0x010a
        /*1266*/ 	.byte	0x3f
	.zero		1


	//   ....[86]....
        /*1268*/ 	.word	0x0001c5f0
        /*126c*/ 	.word	0x00000045
        /*1270*/ 	.word	0x00019c90
        /*1274*/ 	.short	0x010a
        /*1276*/ 	.byte	0x3f
	.zero		1


	//   ....[87]....
        /*1278*/ 	.word	0x0001c760
        /*127c*/ 	.word	0x00000045
        /*1280*/ 	.word	0x00019c90
        /*1284*/ 	.short	0x010a
        /*1286*/ 	.byte	0x3f
	.zero		1


	//   ....[88]....
        /*1288*/ 	.word	0x0001c8e0
        /*128c*/ 	.word	0x00000045
        /*1290*/ 	.word	0x00019c90
        /*1294*/ 	.short	0x010a
        /*1296*/ 	.byte	0x3f
	.zero		1


	//   ....[89]....
        /*1298*/ 	.word	0x0001ca40
        /*129c*/ 	.word	0x00000045
        /*12a0*/ 	.word	0x00019cb0
        /*12a4*/ 	.short	0x010a
        /*12a6*/ 	.byte	0x3f
	.zero		1


	//   ....[90]....
        /*12a8*/ 	.word	0x0001cc40
        /*12ac*/ 	.word	0x00000012
        /*12b0*/ 	.word	0x00019c00
        /*12b4*/ 	.short	0x010a
        /*12b6*/ 	.byte	0x3f
	.zero		1


	//   ....[91]....
        /*12b8*/ 	.word	0x0001ce50
        /*12bc*/ 	.word	0x00000012
        /*12c0*/ 	.word	0x00019c00
        /*12c4*/ 	.short	0x010a
        /*12c6*/ 	.byte	0x3f
	.zero		1


	//   ....[92]....
        /*12c8*/ 	.word	0x0001cea0
        /*12cc*/ 	.word	0x00000003
        /*12d0*/ 	.word	0x00019c30
        /*12d4*/ 	.short	0x010a
        /*12d6*/ 	.byte	0x3f
	.zero		1


	//   ....[93]....
        /*12d8*/ 	.word	0x0001cef0
        /*12dc*/ 	.word	0x00000000
        /*12e0*/ 	.word	0x00019c30
        /*12e4*/ 	.short	0x010a
        /*12e6*/ 	.byte	0x3f
	.zero		1


	//   ....[94]....
        /*12e8*/ 	.word	0x0001cf40
        /*12ec*/ 	.word	0x0000000f
        /*12f0*/ 	.word	0x00019c50
        /*12f4*/ 	.short	0x010a
        /*12f6*/ 	.byte	0x3f
	.zero		1


	//   ....[95]....
        /*12f8*/ 	.word	0x0001cf90
        /*12fc*/ 	.word	0x00000005
        /*1300*/ 	.word	0x00019c30
        /*1304*/ 	.short	0x010a
        /*1306*/ 	.byte	0x3f
	.zero		1


	//   ....[96]....
        /*1308*/ 	.word	0x0001cfe0
        /*130c*/ 	.word	0x0000000f
        /*1310*/ 	.word	0x00019c50
        /*1314*/ 	.short	0x010a
        /*1316*/ 	.byte	0x3f
	.zero		1


	//   ....[97]....
        /*1318*/ 	.word	0x0001d030
        /*131c*/ 	.word	0x0000000c
        /*1320*/ 	.word	0x00019c50
        /*1324*/ 	.short	0x010a
        /*1326*/ 	.byte	0x3f
	.zero		1


	//   ....[98]....
        /*1328*/ 	.word	0x0001d1d0
        /*132c*/ 	.word	0x00000016
        /*1330*/ 	.word	0x00019c20
        /*1334*/ 	.short	0x010a
        /*1336*/ 	.byte	0x3f
	.zero		1


	//   ....[99]....
        /*1338*/ 	.word	0x0001d220
        /*133c*/ 	.word	0x00000007
        /*1340*/ 	.word	0x00019ca0
        /*1344*/ 	.short	0x010a
        /*1346*/ 	.byte	0x3f
	.zero		1


	//   ....[100]....
        /*1348*/ 	.word	0x0001d270
        /*134c*/ 	.word	0x00000007
        /*1350*/ 	.word	0x00019cc0
        /*1354*/ 	.short	0x010a
        /*1356*/ 	.byte	0x3f
	.zero		1


	//   ....[101]....
        /*1358*/ 	.word	0x0001d2c0
        /*135c*/ 	.word	0x00000008
        /*1360*/ 	.word	0x00019ca0
        /*1364*/ 	.short	0x010a
        /*1366*/ 	.byte	0x3f
	.zero		1


	//   ....[102]....
        /*1368*/ 	.word	0x0001d310
        /*136c*/ 	.word	0x00000008
        /*1370*/ 	.word	0x00019cc0
        /*1374*/ 	.short	0x010a
        /*1376*/ 	.byte	0x3f
	.zero		1


	//   ....[103]....
        /*1378*/ 	.word	0x0001d440
        /*137c*/ 	.word	0x00000004
        /*1380*/ 	.word	0x00019c80
        /*1384*/ 	.short	0x010a
        /*1386*/ 	.byte	0x3f
	.zero		1


	//   ....[104]....
        /*1388*/ 	.word	0x0001d830
        /*138c*/ 	.word	0x00000004
        /*1390*/ 	.word	0x00019c40
        /*1394*/ 	.short	0x010a
        /*1396*/ 	.byte	0x3f
	.zero		1


	//   ....[105]....
        /*1398*/ 	.word	0x0001ded0
        /*139c*/ 	.word	0x00000016
        /*13a0*/ 	.word	0x00019c20
        /*13a4*/ 	.short	0x010a
        /*13a6*/ 	.byte	0x3f
	.zero		1


	//   ....[106]....
        /*13a8*/ 	.word	0x0001df20
        /*13ac*/ 	.word	0x00000000
        /*13b0*/ 	.word	0x00019c80
        /*13b4*/ 	.short	0x010a
        /*13b6*/ 	.byte	0x3f
	.zero		1


	//   ....[107]....
        /*13b8*/ 	.word	0x0001e220
        /*13bc*/ 	.word	0x00000000
        /*13c0*/ 	.word	0x00019c40
        /*13c4*/ 	.short	0x010a
        /*13c6*/ 	.byte	0x3f
	.zero		1


	//   ....[108]....
        /*13c8*/ 	.word	0x0001e4d0
        /*13cc*/ 	.word	0x00000002
        /*13d0*/ 	.word	0x00019c70
        /*13d4*/ 	.short	0x010a
        /*13d6*/ 	.byte	0x3f
	.zero		1


	//   ....[109]....
        /*13d8*/ 	.word	0x0001e520
        /*13dc*/ 	.word	0x00000002
        /*13e0*/ 	.word	0x00019c60
        /*13e4*/ 	.short	0x010a
        /*13e6*/ 	.byte	0x3f
	.zero		1


	//   ....[110]....
        /*13e8*/ 	.word	0x0001e570
        /*13ec*/ 	.word	0x00000000
        /*13f0*/ 	.word	0x00019c70
        /*13f4*/ 	.short	0x010a
        /*13f6*/ 	.byte	0x3f
	.zero		1


	//   ....[111]....
        /*13f8*/ 	.word	0x0001e5c0
        /*13fc*/ 	.word	0x00000000
        /*1400*/ 	.word	0x00019c60
        /*1404*/ 	.short	0x010a
        /*1406*/ 	.byte	0x3f
	.zero		1


	//   ....[112]....
        /*1408*/ 	.word	0x0001f010
        /*140c*/ 	.word	0x00000005
        /*1410*/ 	.word	0x00019c20
        /*1414*/ 	.short	0x010a
        /*1416*/ 	.byte	0x3f
	.zero		1


	//   ....[113]....
        /*1418*/ 	.word	0x0001f1b0
        /*141c*/ 	.word	0x00000003
        /*1420*/ 	.word	0x00019c40
        /*1424*/ 	.short	0x010a
        /*1426*/ 	.byte	0x3f
	.zero		1


	//   ....[114]....
        /*1428*/ 	.word	0x0001f200
        /*142c*/ 	.word	0x00000005
        /*1430*/ 	.word	0x00019c40
        /*1434*/ 	.short	0x010a
        /*1436*/ 	.byte	0x3f
	.zero		1


	//   ....[115]....
        /*1438*/ 	.word	0x0001f250
        /*143c*/ 	.word	0x00000003
        /*1440*/ 	.word	0x00019c60
        /*1444*/ 	.short	0x010a
        /*1446*/ 	.byte	0x3f
	.zero		1


	//   ....[116]....
        /*1448*/ 	.word	0x0001f2a0
        /*144c*/ 	.word	0x00000005
        /*1450*/ 	.word	0x00019c60
        /*1454*/ 	.short	0x010a
        /*1456*/ 	.byte	0x3f
	.zero		1


	//   ....[117]....
        /*1458*/ 	.word	0x0001f2f0
        /*145c*/ 	.word	0x00000003
        /*1460*/ 	.word	0x00019c80
        /*1464*/ 	.short	0x010a
        /*1466*/ 	.byte	0x3f
	.zero		1


	//----- nvinfo : EIATTR_NUM_MBARRIERS
	.align		4
.L_1370:
        /*1468*/ 	.byte	0x03, 0x38
        /*146a*/ 	.short	0x0016


	//----- nvinfo : EIATTR_EXIT_INSTR_OFFSETS
	.align		4
        /*146c*/ 	.byte	0x04, 0x1c
        /*146e*/ 	.short	(.L_1372 - .L_1371)


	//   ....[0]....
.L_1371:
        /*1470*/ 	.word	0x0001c5e0


	//----- nvinfo : EIATTR_MAX_THREADS
	.align		4
.L_1372:
        /*1474*/ 	.byte	0x04, 0x05
        /*1476*/ 	.short	(.L_1374 - .L_1373)
.L_1373:
        /*1478*/ 	.word	0x00000200
        /*147c*/ 	.word	0x00000001
        /*1480*/ 	.word	0x00000001


	//----- nvinfo : EIATTR_CRS_STACK_SIZE
	.align		4
.L_1374:
        /*1484*/ 	.byte	0x04, 0x1e
        /*1486*/ 	.short	(.L_1376 - .L_1375)
.L_1375:
        /*1488*/ 	.word	0x00000000


	//----- nvinfo : EIATTR_CBANK_PARAM_SIZE
	.align		4
.L_1376:
        /*148c*/ 	.byte	0x03, 0x19
        /*148e*/ 	.short	0x0af0


	//----- nvinfo : EIATTR_PARAM_CBANK
	.align		4
        /*1490*/ 	.byte	0x04, 0x0a
        /*1492*/ 	.short	(.L_1378 - .L_1377)
	.align		4
.L_1377:
        /*1494*/ 	.word	index@(.nv.constant0._ZN7cutlass13device_kernelIN5flash11enable_sm90INS1_16FlashAttnFwdSm90INS1_25CollectiveMainloopFwdSm90ILi2EN4cute5tupleIJNS5_1CILi1EEES8_S8_EEENS6_IJNS7_ILi192EEENS7_ILi128EEENS7_ILi96EEEEEELi96ENS_12float_e4m3_tEfNS_4arch4Sm90ELb1ELb0ELb0ELb1ELb1ELb1ELb0ELb1ELb1ELb1ELb0ELb0EEENS1_21CollectiveEpilogueFwdINS6_IJSA_SC_SB_EEES9_NS_10bfloat16_tESG_Li384ELb1ELb1ELb0ELb1EEENS1_36VarlenDynamicPersistentTileSchedulerILi192ELi128ELi384ELi128ELb0ELb1ELb1ELb1ELb1ELb1EEEEEEEEEvNT_6ParamsE)
        /*1498*/ 	.short	0x0210
        /*149a*/ 	.short	0x0af0


	//----- nvinfo : EIATTR_SW_WAR
	.align		4
.L_1378:
        /*149c*/ 	.byte	0x04, 0x36
        /*149e*/ 	.short	(.L_1380 - .L_1379)
.L_1379:
        /*14a0*/ 	.word	0x00000008
.L_1380:


//--------------------- .nv.info._ZN7cutlass13device_kernelIN5flash11enable_sm90INS1_16FlashAttnFwdSm90INS1_25CollectiveMainloopFwdSm90ILi2EN4cute5tupleIJNS5_1CILi1EEES8_S8_EEENS6_IJNS7_ILi192EEENS7_ILi160EEENS7_ILi64EEEEEELi64ENS_12float_e4m3_tEfNS_4arch4Sm90ELb0ELb0ELb0ELb0ELb1ELb0ELb0ELb1ELb1ELb1ELb0ELb0EEENS1_21CollectiveEpilogueFwdINS6_IJSA_SC_SB_EEES9_NS_10bfloat16_tESG_Li384ELb0ELb1ELb0ELb1EEENS1_29StaticPersistentTileSchedulerILb0EEEEEEEEEvNT_6ParamsE --------------------------
	.section	.nv.info._ZN7cutlass13device_kernelIN5flash11enable_sm90INS1_16FlashAttnFwdSm90INS1_25CollectiveMainloopFwdSm90ILi2EN4cute5tupleIJNS5_1CILi1EEES8_S8_EEENS6_IJNS7_ILi192EEENS7_ILi160EEENS7_ILi64EEEEEELi64ENS_12float_e4m3_tEfNS_4arch4Sm90ELb0ELb0ELb0ELb0ELb1ELb0ELb0ELb1ELb1ELb1ELb0ELb0EEENS1_21CollectiveEpilogueFwdINS6_IJSA_SC_SB_EEES9_NS_10bfloat16_tESG_Li384ELb0ELb1ELb0ELb1EEENS1_29StaticPersistentTileSchedulerILb0EEEEEEEEEvNT_6ParamsE,"",@"SHT_CUDA_INFO"
	.sectionflags	@""
	.align	4


	//----- nvinfo : EIATTR_CUDA_API_VERSION
	.align		4
        /*0000*/ 	.byte	0x04, 0x37
        /*0002*/ 	.short	(.L_1382 - .L_1381)
.L_1381:
        /*0004*/ 	.word	0x00000082


	//----- nvinfo : EIATTR_KPARAM_INFO
	.align		4
.L_1382:
        /*0008*/ 	.byte	0x04, 0x17
        /*000a*/ 	.short	(.L_1384 - .L_1383)
.L_1383:
        /*000c*/ 	.word	0x00000000
        /*0010*/ 	.short	0x0000
        /*0012*/ 	.short	0x0070
        /*0014*/ 	.byte	0x00, 0xf0, 0x01, 0x28


	//----- nvinfo : EIATTR_SPARSE_MMA_MASK
	.align		4
.L_1384:
        /*0018*/ 	.byte	0x03, 0x50
        /*001a*/ 	.short	0x0000


	//----- nvinfo : EIATTR_MAXREG_COUNT
	.align		4
        /*001c*/ 	.byte	0x03, 0x1b
        /*001e*/ 	.short	0x0080


	//----- nvinfo : EIATTR_NUM_BARRIERS
	.align		4
        /*0020*/ 	.byte	0x02, 0x4c
        /*0022*/ 	.byte	0x09
	.zero		1


	//----- nvinfo : EIATTR_EXTERNS
	.align		4
        /*0024*/ 	.byte	0x04, 0x0f
        /*0026*/ 	.short	(.L_1386 - .L_1385)


	//   ....[0]....
	.align		4
.L_1385:
        /*0028*/ 	.word	index@(__assertfail)


	//----- nvinfo : EIATTR_ANNOTATIONS
	.align		4
.L_1386:
        /*002c*/ 	.byte	0x04, 0x55
        /*002e*/ 	.short	(.L_1388 - .L_1387)


	//   ....[0]....
.L_1387:
        /* <DEDUP_REMOVED lines=27> */


	//----- nvinfo : EIATTR_MERCURY_ISA_VERSION
	.align		4
.L_1388:
        /*01d0*/ 	.byte	0x03, 0x5f
        /*01d2*/ 	.short	0x0101


	//----- nvinfo : EIATTR_INT_WARP_WIDE_INSTR_OFFSETS
	.align		4
        /*01d4*/ 	.byte	0x04, 0x31
        /*01d6*/ 	.short	(.L_1390 - .L_1389)


	//   ....[0]....
.L_1389:
        /*01d8*/ 	.word	0x000000c0


	//   ....[1]....
        /*01dc*/ 	.word	0x000000d0


	//   ....[2]....
        /*01e0*/ 	.word	0x00000170


	//----- nvinfo : EIATTR_COOP_GROUP_MASK_REGIDS
	.align		4
.L_1390:
        /*01e4*/ 	.byte	0x04, 0x29
        /*01e6*/ 	.short	(.L_1392 - .L_1391)


	//   ....[0]....
.L_1391:
        /*01e8*/ 	.word	0xffffffff


	//   ....[1]....
        /*01ec*/ 	.word	0xffffffff


	//   ....[2]....
        /*01f0*/ 	.word	0xffffffff


	//   ....[3]....
        /*01f4*/ 	.word	0xffffffff


	//   ....[4]....
        /*01f8*/ 	.word	0xffffffff


	//   ....[5]....
        /*01fc*/ 	.word	0xffffffff


	//   ....[6]....
        /*0200*/ 	.word	0xffffffff


	//   ....[7]....
        /*0204*/ 	.word	0xffffffff


	//   ....[8]....
        /*0208*/ 	.word	0xffffffff


	//   ....[9]....
        /*020c*/ 	.word	0xffffffff


	//   ....[10]....
        /*0210*/ 	.word	0xffffffff


	//   ....[11]....
        /*0214*/ 	.word	0xffffffff


	//   ....[12]....
        /*0218*/ 	.word	0xffffffff


	//   ....[13]....
        /*021c*/ 	.word	0xffffffff


	//   ....[14]....
        /*0220*/ 	.word	0xffffffff


	//   ....[15]....
        /*0224*/ 	.word	0xffffffff


	//   ....[16]....
        /*0228*/ 	.word	0xffffffff


	//   ....[17]....
        /*022c*/ 	.word	0xffffffff


	//   ....[18]....
        /*0230*/ 	.word	0xffffffff


	//   ....[19]....
        /*0234*/ 	.word	0xffffffff


	//   ....[20]....
        /*0238*/ 	.word	0xffffffff


	//   ....[21]....
        /*023c*/ 	.word	0xffffffff


	//   ....[22]....
        /*0240*/ 	.word	0xffffffff


	//   ....[23]....
        /*0244*/ 	.word	0xffffffff


	//   ....[24]....
        /*0248*/ 	.word	0xffffffff


	//   ....[25]....
        /*024c*/ 	.word	0xffffffff


	//   ....[26]....
        /*0250*/ 	.word	0xffffffff


	//   ....[27]....
        /*0254*/ 	.word	0xffffffff


	//   ....[28]....
        /*0258*/ 	.word	0xffffffff


	//   ....[29]....
        /*025c*/ 	.word	0xffffffff


	//   ....[30]....
        /*0260*/ 	.word	0xffffffff


	//   ....[31]....
        /*0264*/ 	.word	0xffffffff


	//   ....[32]....
        /*0268*/ 	.word	0xffffffff


	//   ....[33]....
        /*026c*/ 	.word	0xffffffff


	//   ....[34]....
        /*0270*/ 	.word	0xffffffff


	//   ....[35]....
        /*0274*/ 	.word	0xffffffff


	//   ....[36]....
        /*0278*/ 	.word	0xffffffff


	//   ....[37]....
        /*027c*/ 	.word	0xffffffff


	//   ....[38]....
        /*0280*/ 	.word	0xffffffff


	//   ....[39]....
        /*0284*/ 	.word	0xffffffff


	//   ....[40]....
        /*0288*/ 	.word	0xffffffff


	//   ....[41]....
        /*028c*/ 	.word	0xffffffff


	//   ....[42]....
        /*0290*/ 	.word	0xffffffff


	//   ....[43]....
        /*0294*/ 	.word	0xffffffff


	//   ....[44]....
        /*0298*/ 	.word	0xffffffff


	//   ....[45]....
        /*029c*/ 	.word	0xffffffff


	//   ....[46]....
        /*02a0*/ 	.word	0xffffffff


	//   ....[47]....
        /*02a4*/ 	.word	0xffffffff


	//   ....[48]....
        /*02a8*/ 	.word	0xffffffff


	//   ....[49]....
        /*02ac*/ 	.word	0xffffffff


	//   ....[50]....
        /*02b0*/ 	.word	0xffffffff


	//   ....[51]....
        /*02b4*/ 	.word	0xffffffff


	//   ....[52]....
        /*02b8*/ 	.word	0xffffffff


	//   ....[53]....
        /*02bc*/ 	.word	0xffffffff


	//   ....[54]....
        /*02c0*/ 	.word	0xffffffff


	//   ....[55]....
        /*02c4*/ 	.word	0xffffffff


	//   ....[56]....
        /*02c8*/ 	.word	0xffffffff


	//   ....[57]....
        /*02cc*/ 	.word	0xffffffff


	//   ....[58]....
        /*02d0*/ 	.word	0xffffffff


	//   ....[59]....
        /*02d4*/ 	.word	0xffffffff


	//   ....[60]....
        /*02d8*/ 	.word	0xffffffff


	//   ....[61]....
        /*02dc*/ 	.word	0xffffffff


	//   ....[62]....
        /*02e0*/ 	.word	0xffffffff


	//   ....[63]....
        /*02e4*/ 	.word	0xffffffff


	//   ....[64]....
        /*02e8*/ 	.word	0xffffffff


	//   ....[65]....
        /*02ec*/ 	.word	0xffffffff


	//   ....[66]....
        /*02f0*/ 	.word	0xffffffff


	//   ....[67]....
        /*02f4*/ 	.word	0xffffffff


	//   ....[68]....
        /*02f8*/ 	.word	0xffffffff


	//   ....[69]....
        /*02fc*/ 	.word	0xffffffff


	//   ....[70]....
        /*0300*/ 	.word	0xffffffff


	//   ....[71]....
        /*0304*/ 	.word	0xffffffff


	//   ....[72]....
        /*0308*/ 	.word	0xffffffff


	//   ....[73]....
        /*030c*/ 	.word	0xffffffff


	//   ....[74]....
        /*0310*/ 	.word	0xffffffff


	//   ....[75]....
        /*0314*/ 	.word	0xffffffff


	//   ....[76]....
        /*0318*/ 	.word	0xffffffff


	//   ....[77]....
        /*031c*/ 	.word	0xffffffff


	//   ....[78]....
        /*0320*/ 	.word	0xffffffff


	//   ....[79]....
        /*0324*/ 	.word	0xffffffff


	//   ....[80]....
        /*0328*/ 	.word	0xffffffff


	//   ....[81]....
        /*032c*/ 	.word	0xffffffff


	//   ....[82]....
        /*0330*/ 	.word	0xffffffff


	//   ....[83]....
        /*0334*/ 	.word	0xffffffff


	//   ....[84]....
        /*0338*/ 	.word	0xffffffff


	//   ....[85]....
        /*033c*/ 	.word	0xffffffff


	//   ....[86]....
        /*0340*/ 	.word	0xffffffff


	//   ....[87]....
        /*0344*/ 	.word	0xffffffff


	//   ....[88]....
        /*0348*/ 	.word	0xffffffff


	//   ....[89]....
        /*034c*/ 	.word	0xffffffff


	//   ....[90]....
        /*0350*/ 	.word	0xffffffff


	//   ....[91]....
        /*0354*/ 	.word	0xffffffff


	//   ....[92]....
        /*0358*/ 	.word	0xffffffff


	//   ....[93]....
        /*035c*/ 	.word	0xffffffff


	//   ....[94]....
        /*0360*/ 	.word	0xffffffff


	//   ....[95]....
        /*0364*/ 	.word	0xffffffff


	//   ....[96]....
        /*0368*/ 	.word	0xffffffff


	//   ....[97]....
        /*036c*/ 	.word	0xffffffff


	//   ....[98]....
        /*0370*/ 	.word	0xffffffff


	//   ....[99]....
        /*0374*/ 	.word	0xffffffff


	//   ....[100]....
        /*0378*/ 	.word	0x0500000f


	//   ....[101]....
        /*037c*/ 	.word	0x0500000f


	//   ....[102]....
        /*0380*/ 	.word	0x0500000f


	//   ....[103]....
        /*0384*/ 	.word	0x0500000f


	//   ....[104]....
        /*0388*/ 	.word	0x0500000f


	//   ....[105]....
        /*038c*/ 	.word	0x0500000f


	//   ....[106]....
        /*0390*/ 	.word	0x0500000f


	//   ....[107]....
        /*0394*/ 	.word	0x0500000f


	//   ....[108]....
        /*0398*/ 	.word	0x0500000f


	//   ....[109]....
        /*039c*/ 	.word	0x0500000f


	//   ....[110]....
        /*03a0*/ 	.word	0x0500000f


	//   ....[111]....
        /*03a4*/ 	.word	0x0500000f


	//   ....[112]....
        /*03a8*/ 	.word	0x0500000f


	//   ....[113]....
        /*03ac*/ 	.word	0x0500000f


	//   ....[114]....
        /*03b0*/ 	.word	0x0500000f


	//   ....[115]....
        /*03b4*/ 	.word	0x0500000f


	//   ....[116]....
        /*03b8*/ 	.word	0x0500000f


	//   ....[117]....
        /*03bc*/ 	.word	0x0500000f


	//   ....[118]....
        /*03c0*/ 	.word	0x0500000f


	//   ....[119]....
        /*03c4*/ 	.word	0x0500000f


	//   ....[120]....
        /*03c8*/ 	.word	0x0500000f


	//   ....[121]....
        /*03cc*/ 	.word	0x0500000f


	//   ....[122]....
        /*03d0*/ 	.word	0x0500000f


	//   ....[123]....
        /*03d4*/ 	.word	0x0500000f


	//   ....[124]....
        /*03d8*/ 	.word	0x0500000f


	//   ....[125]....
        /*03dc*/ 	.word	0x0500000f


	//   ....[126]....
        /*03e0*/ 	.word	0x0500000f


	//   ....[127]....
        /*03e4*/ 	.word	0x0500000f


	//   ....[128]....
        /*03e8*/ 	.word	0x0500000f


	//   ....[129]....
        /*03ec*/ 	.word	0x0500000f


	//   ....[130]....
        /*03f0*/ 	.word	0x0500000f


	//   ....[131]....
        /*03f4*/ 	.word	0x0500000f


	//   ....[132]....
        /*03f8*/ 	.word	0x0500000f


	//   ....[133]....
        /*03fc*/ 	.word	0x0500000f


	//   ....[134]....
        /*0400*/ 	.word	0x0500000f


	//   ....[135]....
        /*0404*/ 	.word	0x0500000f


	//   ....[136]....
        /*0408*/ 	.word	0x0500000f


	//   ....[137]....
        /*040c*/ 	.word	0x0500000f


	//   ....[138]....
        /*0410*/ 	.word	0x0500000f


	//   ....[139]....
        /*0414*/ 	.word	0x0500000f


	//   ....[140]....
        /*0418*/ 	.word	0x0500000f


	//   ....[141]....
        /*041c*/ 	.word	0x0500000f


	//   ....[142]....
        /*0420*/ 	.word	0x0500000f


	//   ....[143]....
        /*0424*/ 	.word	0x0500000f


	//   ....[144]....
        /*0428*/ 	.word	0x0500000f


	//   ....[145]....
        /*042c*/ 	.word	0x0500000f


	//   ....[146]....
        /*0430*/ 	.word	0x0500000f


	//   ....[147]....
        /*0434*/ 	.word	0x0500000f


	//   ....[148]....
        /*0438*/ 	.word	0x0500000f


	//   ....[149]....
        /*043c*/ 	.word	0x0500000f


	//   ....[150]....
        /*0440*/ 	.word	0x0500000f


	//   ....[151]....
        /*0444*/ 	.word	0x0500000f


	//   ....[152]....
        /*0448*/ 	.word	0x0500000f


	//----- nvinfo : EIATTR_COOP_GROUP_INSTR_OFFSETS
	.align		4
.L_1392:
        /*044c*/ 	.byte	0x04, 0x28
        /*044e*/ 	.short	(.L_1394 - .L_1393)


	//   ....[0]....
.L_1393:
        /*0450*/ 	.word	0x00000070


	//   ....[1]....
        /*0454*/ 	.word	0x000000b0


	//   ....[2]....
        /*0458*/ 	.word	0x000002d0


	//   ....[3]....
        /*045c*/ 	.word	0x00000430


	//   ....[4]....
        /*0460*/ 	.word	0x00000550


	//   ....[5]....
        /*0464*/ 	.word	0x000006b0


	//   ....[6]....
        /*0468*/ 	.word	0x00001020


	//   ....[7]....
        /*046c*/ 	.word	0x00002420


	//   ....[8]....
        /*0470*/ 	.word	0x00002520


	//   ....[9]....
        /*0474*/ 	.word	0x000028c0


	//   ....[10]....
        /*0478*/ 	.word	0x00002a00


	//   ....[11]....
        /*047c*/ 	.word	0x00004970


	//   ....[12]....
        /*0480*/ 	.word	0x00004980


	//   ....[13]....
        /*0484*/ 	.word	0x000049b0


	//   ....[14]....
        /*0488*/ 	.word	0x000049c0


	//   ....[15]....
        /*048c*/ 	.word	0x000062b0


	//   ....[16]....
        /*0490*/ 	.word	0x000062c0


	//   ....[17]....
        /*0494*/ 	.word	0x00006340


	//   ....[18]....
        /*0498*/ 	.word	0x00006360


	//   ....[19]....
        /*049c*/ 	.word	0x00007030


	//   ....[20]....
        /*04a0*/ 	.word	0x00007070


	//   ....[21]....
        /*04a4*/ 	.word	0x00007080


	//   ....[22]....
        /*04a8*/ 	.word	0x000070a0


	//   ....[23]....
        /*04ac*/ 	.word	0x000070c0


	//   ....[24]....
        /*04b0*/ 	.word	0x000070d0


	//   ....[25]....
        /*04b4*/ 	.word	0x000070e0


	//   ....[26]....
        /*04b8*/ 	.word	0x000070f0


	//   ....[27]....
        /*04bc*/ 	.word	0x00007100


	//   ....[28]....
        /*04c0*/ 	.word	0x00007110


	//   ....[29]....
        /*04c4*/ 	.word	0x00007120


	//   ....[30]....
        /*04c8*/ 	.word	0x00007130


	//   ....[31]....
        /*04cc*/ 	.word	0x00007160


	//   ....[32]....
        /*04d0*/ 	.word	0x00007170


	//   ....[33]....
        /*04d4*/ 	.word	0x00007180


	//   ....[34]....
        /*04d8*/ 	.word	0x00007190


	//   ....[35]....
        /*04dc*/ 	.word	0x000071c0


	//   ....[36]....
        /*04e0*/ 	.word	0x000071e0


	//   ....[37]....
        /*04e4*/ 	.word	0x00007200


	//   ....[38]....
        /*04e8*/ 	.word	0x00007210


	//   ....[39]....
        /*04ec*/ 	.word	0x000076e0


	//   ....[40]....
        /*04f0*/ 	.word	0x00007720


	//   ....[41]....
        /*04f4*/ 	.word	0x00007740


	//   ....[42]....
        /*04f8*/ 	.word	0x00007770


	//   ....[43]....
        /*04fc*/ 	.word	0x00007790


	//   ....[44]....
        /*0500*/ 	.word	0x000077a0


	//   ....[45]....
        /*0504*/ 	.word	0x000077b0


	//   ....[46]....
        /*0508*/ 	.word	0x000077c0


	//   ....[47]....
        /*050c*/ 	.word	0x00008e30


	//   ....[48]....
        /*0510*/ 	.word	0x00008e40


	//   ....[49]....
        /*0514*/ 	.word	0x00008e50


	//   ....[50]....
        /*0518*/ 	.word	0x00008f00


	//   ....[51]....
        /*051c*/ 	.word	0x00008f10


	//   ....[52]....
        /*0520*/ 	.word	0x00008f50


	//   ....[53]....
        /*0524*/ 	.word	0x00008f60


	//   ....[54]....
        /*0528*/ 	.word	0x00008f70


	//   ....[55]....
        /*052c*/ 	.word	0x00008fb0


	//   ....[56]....
        /*0530*/ 	.word	0x00008ff0


	//   ....[57]....
        /*0534*/ 	.word	0x00009440


	//   ....[58]....
        /*0538*/ 	.word	0x00009450


	//   ....[59]....
        /*053c*/ 	.word	0x00009470


	//   ....[60]....
        /*0540*/ 	.word	0x000094b0


	//   ....[61]....
        /*0544*/ 	.word	0x00009520


	//   ....[62]....
        /*0548*/ 	.word	0x00009530


	//   ....[63]....
        /*054c*/ 	.word	0x000095b0


	//   ....[64]....
        /*0550*/ 	.word	0x000095c0


	//   ....[65]....
        /*0554*/ 	.word	0x000095d0


	//   ....[66]....
        /*0558*/ 	.word	0x000095e0


	//   ....[67]....
        /*055c*/ 	.word	0x00009ea0


	//   ....[68]....
        /*0560*/ 	.word	0x00009ec0


	//   ....[69]....
        /*0564*/ 	.word	0x00009ef0


	//   ....[70]....
        /*0568*/ 	.word	0x00009f80


	//   ....[71]....
        /*056c*/ 	.word	0x00009f90


	//   ....[72]....
        /*0570*/ 	.word	0x0000a020


	//   ....[73]....
        /*0574*/ 	.word	0x0000a030


	//   ....[74]....
        /*0578*/ 	.word	0x0000a040


	//   ....[75]....
        /*057c*/ 	.word	0x0000a0e0


	//   ....[76]....
        /*0580*/ 	.word	0x0000a120


	//   ....[77]....
        /*0584*/ 	.word	0x0000a140


	//   ....[78]....
        /*0588*/ 	.word	0x0000a170


	//   ....[79]....
        /*058c*/ 	.word	0x0000aa60


	//   ....[80]....
        /*0590*/ 	.word	0x0000aa70


	//   ....[81]....
        /*0594*/ 	.word	0x0000aa90


	//   ....[82]....
        /*0598*/ 	.word	0x0000aae0


	//   ....[83]....
        /*059c*/ 	.word	0x0000aaf0


	//   ....[84]....
        /*05a0*/ 	.word	0x0000ab30


	//   ....[85]....
        /*05a4*/ 	.word	0x0000ab40


	//   ....[86]....
        /*05a8*/ 	.word	0x0000ab50


	//   ....[87]....
        /*05ac*/ 	.word	0x0000ab90


	//   ....[88]....
        /*05b0*/ 	.word	0x0000abd0


	//   ....[89]....
        /*05b4*/ 	.word	0x0000b000


	//   ....[90]....
        /*05b8*/ 	.word	0x0000b010


	//   ....[91]....
        /*05bc*/ 	.word	0x0000b020


	//   ....[92]....
        /*05c0*/ 	.word	0x0000b030


	//   ....[93]....
        /*05c4*/ 	.word	0x0000b070


	//   ....[94]....
        /*05c8*/ 	.word	0x0000b080


	//   ....[95]....
        /*05cc*/ 	.word	0x0000b0c0


	//   ....[96]....
        /*05d0*/ 	.word	0x0000b0d0


	//   ....[97]....
        /*05d4*/ 	.word	0x0000b0e0


	//   ....[98]....
        /*05d8*/ 	.word	0x0000b120


	//   ....[99]....
        /*05dc*/ 	.word	0x0000bf40


	//   ....[100]....
        /*05e0*/ 	.word	0x0000c480


	//   ....[101]....
        /*05e4*/ 	.word	0x0000c560


	//   ....[102]....
        /*05e8*/ 	.word	0x0000c620


	//   ....[103]....
        /*05ec*/ 	.word	0x0000c6d0


	//   ....[104]....
        /*05f0*/ 	.word	0x0000c7e0


	//   ....[105]....
        /*05f4*/ 	.word	0x0000c840


	//   ....[106]....
        /*05f8*/ 	.word	0x0000c8f0


	//   ....[107]....
        /*05fc*/ 	.word	0x0000c950


	//   ....[108]....
        /*0600*/ 	.word	0x0000ca00


	//   ....[109]....
        /*0604*/ 	.word	0x0000ca60


	//   ....[110]....
        /*0608*/ 	.word	0x0000cb10


	//   ....[111]....
        /*060c*/ 	.word	0x0000cc00


	//   ....[112]....
        /*0610*/ 	.word	0x0000ccb0


	//   ....[113]....
        /*0614*/ 	.word	0x0000cd10


	//   ....[114]....
        /*0618*/ 	.word	0x0000ce40


	//   ....[115]....
        /*061c*/ 	.word	0x0000cea0


	//   ....[116]....
        /*0620*/ 	.word	0x0000cf90


	//   ....[117]....
        /*0624*/ 	.word	0x0000cff0


	//   ....[118]....
        /*0628*/ 	.word	0x0000d090


	//   ....[119]....
        /*062c*/ 	.word	0x0000d140


	//   ....[120]....
        /*0630*/ 	.word	0x0000d210


	//   ....[121]....
        /*0634*/ 	.word	0x0000d2a0


	//   ....[122]....
        /*0638*/ 	.word	0x0000d310


	//   ....[123]....
        /*063c*/ 	.word	0x0000d370


	//   ....[124]....
        /*0640*/ 	.word	0x0000d470


	//   ....[125]....
        /*0644*/ 	.word	0x0000d4d0


	//   ....[126]....
        /*0648*/ 	.word	0x0000d5c0


	//   ....[127]....
        /*064c*/ 	.word	0x0000d620


	//   ....[128]....
        /*0650*/ 	.word	0x0000d6d0


	//   ....[129]....
        /*0654*/ 	.word	0x0000d790


	//   ....[130]....
        /*0658*/ 	.word	0x0000d840


	//   ....[131]....
        /*065c*/ 	.word	0x0000d8c0


	//   ....[132]....
        /*0660*/ 	.word	0x0000d950


	//   ....[133]....
        /*0664*/ 	.word	0x0000da80


	//   ....[134]....
        /*0668*/ 	.word	0x0000db30


	//   ....[135]....
        /*066c*/ 	.word	0x0000dbe0


	//   ....[136]....
        /*0670*/ 	.word	0x0000dc80


	//   ....[137]....
        /*0674*/ 	.word	0x0000dd30


	//   ....[138]....
        /*0678*/ 	.word	0x0000ddd0


	//   ....[139]....
        /*067c*/ 	.word	0x0000de80


	//   ....[140]....
        /*0680*/ 	.word	0x0000df20


	//   ....[141]....
        /*0684*/ 	.word	0x0000df90


	//   ....[142]....
        /*0688*/ 	.word	0x0000e050


	//   ....[143]....
        /*068c*/ 	.word	0x0000e140


	//   ....[144]....
        /*0690*/ 	.word	0x0000e1d0


	//   ....[145]....
        /*0694*/ 	.word	0x0000e230


	//   ....[146]....
        /*0698*/ 	.word	0x0000e2e0


	//   ....[147]....
        /*069c*/ 	.word	0x0000e340


	//   ....[148]....
        /*06a0*/ 	.word	0x0000e3f0


	//   ....[149]....
        /*06a4*/ 	.word	0x0000e450


	//   ....[150]....
        /*06a8*/ 	.word	0x0000e500


	//   ....[151]....
        /*06ac*/ 	.word	0x0000e560


	//   ....[152]....
        /*06b0*/ 	.word	0x0000e610


	//----- nvinfo : EIATTR_REG_RECONFIG
	.align		4
.L_1394:
        /*06b4*/ 	.byte	0x01, 0x54
	.zero		2


	//----- nvinfo : EIATTR_SYSCALL_OFFSETS
	.align		4
        /*06b8*/ 	.byte	0x04, 0x46
        /*06ba*/ 	.short	(.L_1396 - .L_1395)


	//   ....[0]....
.L_1395:
        /*06bc*/ 	.word	0x00001330


	//   ....[1]....
        /*06c0*/ 	.word	0x000082a0


	//   ....[2]....
        /*06c4*/ 	.word	0x00008420


	//   ....[3]....
        /*06c8*/ 	.word	0x00008560


	//   ....[4]....
        /*06cc*/ 	.word	0x00008680


	//   ....[5]....
        /*06d0*/ 	.word	0x000099c0


	//----- nvinfo : EIATTR_MBARRIER_INSTR_OFFSETS
	.align		4
.L_1396:
        /*06d4*/ 	.byte	0x04, 0x39
        /*06d6*/ 	.short	(.L_1398 - .L_1397)


	//   ....[0]....
.L_1397:
        /*06d8*/ 	.word	0x00000180
        /*06dc*/ 	.word	0x000000ff
        /*06e0*/ 	.word	0x00013200
        /*06e4*/ 	.short	0x0100
        /*06e6*/ 	.byte	0x08
	.zero		1


	//   ....[1]....
        /*06e8*/ 	.word	0x00000190
        /*06ec*/ 	.word	0x000000ff
        /*06f0*/ 	.word	0x00013220
        /*06f4*/ 	.short	0x0100
        /*06f6*/ 	.byte	0x08
	.zero		1


	//   ....[2]....
        /*06f8*/ 	.word	0x00000280
        /*06fc*/ 	.word	0x000000ff
        /*0700*/ 	.word	0x00013230
        /*0704*/ 	.short	0x0100
        /*0706*/ 	.byte	0x08
	.zero		1


	//   ....[3]....
        /*0708*/ 	.word	0x00000290
        /*070c*/ 	.word	0x000000ff
        /*0710*/ 	.word	0x00013240
        /*0714*/ 	.short	0x0100
        /*0716*/ 	.byte	0x08
	.zero		1


	//   ....[4]....
        /*0718*/ 	.word	0x000002a0
        /*071c*/ 	.word	0x000000ff
        /*0720*/ 	.word	0x00013238
        /*0724*/ 	.short	0x0100
        /*0726*/ 	.byte	0x08
	.zero		1


	//   ....[5]....
        /*0728*/ 	.word	0x000002b0
        /*072c*/ 	.word	0x000000ff
        /*0730*/ 	.word	0x00013248
        /*0734*/ 	.short	0x0100
        /*0736*/ 	.byte	0x08
	.zero		1


	//   ....[6]....
        /*0738*/ 	.word	0x000003e0
        /*073c*/ 	.word	0x000000ff
        /*0740*/ 	.word	0x00013250
        /*0744*/ 	.short	0x0100
        /*0746*/ 	.byte	0x08
	.zero		1


	//   ....[7]....
        /*0748*/ 	.word	0x000003f0
        /*074c*/ 	.word	0x000000ff
        /*0750*/ 	.word	0x00013260
        /*0754*/ 	.short	0x0100
        /*0756*/ 	.byte	0x08
	.zero		1


	//   ....[8]....
        /*0758*/ 	.word	0x00000400
        /*075c*/ 	.word	0x000000ff
        /*0760*/ 	.word	0x00013258
        /*0764*/ 	.short	0x0100
        /*0766*/ 	.byte	0x08
	.zero		1


	//   ....[9]....
        /*0768*/ 	.word	0x00000410
        /*076c*/ 	.word	0x000000ff
        /*0770*/ 	.word	0x00013268
        /*0774*/ 	.short	0x0100
        /*0776*/ 	.byte	0x08
	.zero		1


	//   ....[10]....
        /*0778*/ 	.word	0x00000500
        /*077c*/ 	.word	0x000000ff
        /*0780*/ 	.word	0x00013270
        /*0784*/ 	.short	0x0100
        /*0786*/ 	.byte	0x06
	.zero		1


	//   ....[11]....
        /*0788*/ 	.word	0x00000510
        /*078c*/ 	.word	0x000000ff
        /*0790*/ 	.word	0x00013280
        /*0794*/ 	.short	0x0100
        /*0796*/ 	.byte	0x06
	.zero		1


	//   ....[12]....
        /*0798*/ 	.word	0x00000520
        /*079c*/ 	.word	0x000000ff
        /*07a0*/ 	.word	0x00013278
        /*07a4*/ 	.short	0x0100
        /*07a6*/ 	.byte	0x06
	.zero		1


	//   ....[13]....
        /*07a8*/ 	.word	0x00000530
        /*07ac*/ 	.word	0x000000ff
        /*07b0*/ 	.word	0x00013288
        /*07b4*/ 	.short	0x0100
        /*07b6*/ 	.byte	0x06
	.zero		1


	//   ....[14]....
        /*07b8*/ 	.word	0x00000660
        /*07bc*/ 	.word	0x000000ff
        /*07c0*/ 	.word	0x00013290
        /*07c4*/ 	.short	0x0100
        /*07c6*/ 	.byte	0x08
	.zero		1


	//   ....[15]....
        /*07c8*/ 	.word	0x00000670
        /*07cc*/ 	.word	0x000000ff
        /*07d0*/ 	.word	0x000132a0
        /*07d4*/ 	.short	0x0100
        /*07d6*/ 	.byte	0x08
	.zero		1


	//   ....[16]....
        /*07d8*/ 	.word	0x00000680
        /*07dc*/ 	.word	0x000000ff
        /*07e0*/ 	.word	0x00013298
        /*07e4*/ 	.short	0x0100
        /*07e6*/ 	.byte	0x08
	.zero		1


	//   ....[17]....
        /*07e8*/ 	.word	0x00000690
        /*07ec*/ 	.word	0x000000ff
        /*07f0*/ 	.word	0x000132a8
        /*07f4*/ 	.short	0x0100
        /*07f6*/ 	.byte	0x08
	.zero		1


	//   ....[18]....
        /*07f8*/ 	.word	0x000007e0
        /*07fc*/ 	.word	0x000000ff
        /*0800*/ 	.word	0x000132b0
        /*0804*/ 	.short	0x0100
        /*0806*/ 	.byte	0x08
	.zero		1


	//   ....[19]....
        /*0808*/ 	.word	0x000007f0
        /*080c*/ 	.word	0x000000ff
        /*0810*/ 	.word	0x000132c0
        /*0814*/ 	.short	0x0100
        /*0816*/ 	.byte	0x08
	.zero		1


	//   ....[20]....
        /*0818*/ 	.word	0x00000800
        /*081c*/ 	.word	0x000000ff
        /*0820*/ 	.word	0x000132b8
        /*0824*/ 	.short	0x0100
        /*0826*/ 	.byte	0x08
	.zero		1


	//   ....[21]....
        /*0828*/ 	.word	0x00000810
        /*082c*/ 	.word	0x000000ff
        /*0830*/ 	.word	0x000132c8
        /*0834*/ 	.short	0x0100
        /*0836*/ 	.byte	0x08
	.zero		1


	//   ....[22]....
        /*0838*/ 	.word	0x00001390
        /*083c*/ 	.word	0x00000019
        /*0840*/ 	.word	0x00013200
        /*0844*/ 	.short	0x010a
        /*0846*/ 	.byte	0x3f
	.zero		1


	//   ....[23]....
        /*0848*/ 	.word	0x00001410
        /*084c*/ 	.word	0x00000005
        /*0850*/ 	.word	0x00013230
        /*0854*/ 	.short	0x010a
        /*0856*/ 	.byte	0x3f
	.zero		1


	//   ....[24]....
        /*0858*/ 	.word	0x00001490
        /*085c*/ 	.word	0x00000005
        /*0860*/ 	.word	0x00013230
        /*0864*/ 	.short	0x010a
        /*0866*/ 	.byte	0x3f
	.zero		1


	//   ....[25]....
        /*0868*/ 	.word	0x000019a0
        /*086c*/ 	.word	0x00000028
        /*0870*/ 	.word	0x00000000
        /*0874*/ 	.short	0x0101
        /*0876*/ 	.byte	0x3f
	.zero		1


	//   ....[26]....
        /*0878*/ 	.word	0x00003d40
        /*087c*/ 	.word	0x000000ff
        /*0880*/ 	.word	0x00013230
        /*0884*/ 	.short	0x010a
        /*0886*/ 	.byte	0x12
	.zero		1


	//   ....[27]....
        /*0888*/ 	.word	0x00003d80
        /*088c*/ 	.word	0x000000ff
        /*0890*/ 	.word	0x00013230
        /*0894*/ 	.short	0x010a
        /*0896*/ 	.byte	0x12
	.zero		1


	//   ....[28]....
        /*0898*/ 	.word	0x000041d0
        /*089c*/ 	.word	0x000000ff
        /*08a0*/ 	.word	0x00013250
        /*08a4*/ 	.short	0x010a
        /*08a6*/ 	.byte	0x09
	.zero		1


	//   ....[29]....
        /*08a8*/ 	.word	0x00004210
        /*08ac*/ 	.word	0x000000ff
        /*08b0*/ 	.word	0x00013250
        /*08b4*/ 	.short	0x010a
        /*08b6*/ 	.byte	0x09
	.zero		1


	//   ....[30]....
        /*08b8*/ 	.word	0x000044e0
        /*08bc*/ 	.word	0x000000ff
        /*08c0*/ 	.word	0x00000000
        /*08c4*/ 	.short	0x0101
        /*08c6*/ 	.byte	0x12
	.zero		1


	//   ....[31]....
        /*08c8*/ 	.word	0x00005a90
        /*08cc*/ 	.word	0x000000ff
        /*08d0*/ 	.word	0x00000000
        /*08d4*/ 	.short	0x0101
        /*08d6*/ 	.byte	0x06
	.zero		1


	//   ....[32]....
        /*08d8*/ 	.word	0x00005f70
        /*08dc*/ 	.word	0x000000ff
        /*08e0*/ 	.word	0x00013250
        /*08e4*/ 	.short	0x010a
        /*08e6*/ 	.byte	0x06
	.zero		1


	//   ....[33]....
        /*08e8*/ 	.word	0x00005fb0
        /*08ec*/ 	.word	0x000000ff
        /*08f0*/ 	.word	0x00013250
        /*08f4*/ 	.short	0x010a
        /*08f6*/ 	.byte	0x06
	.zero		1


	//   ....[34]....
        /*08f8*/ 	.word	0x00006a00
        /*08fc*/ 	.word	0x000000ff
        /*0900*/ 	.word	0x00000000
        /*0904*/ 	.short	0x0101
        /*0906*/ 	.byte	0x06
	.zero		1


	//   ....[35]....
        /*0908*/ 	.word	0x000075e0
        /*090c*/ 	.word	0x000000ff
        /*0910*/ 	.word	0x00000000
        /*0914*/ 	.short	0x0101
        /*0916*/ 	.byte	0x04
	.zero		1


	//   ....[36]....
        /*0918*/ 	.word	0x00008ba0
        /*091c*/ 	.word	0x00000004
        /*0920*/ 	.word	0x00013280
        /*0924*/ 	.short	0x010a
        /*0926*/ 	.byte	0x3f
	.zero		1


	//   ....[37]....
        /*0928*/ 	.word	0x000090c0
        /*092c*/ 	.word	0x00000004
        /*0930*/ 	.word	0x00013270
        /*0934*/ 	.short	0x0107
        /*0936*/ 	.byte	0x3f
	.zero		1


	//   ....[38]....
        /*0938*/ 	.word	0x00009180
        /*093c*/ 	.word	0x00000004
        /*0940*/ 	.word	0x00013270
        /*0944*/ 	.short	0x0101
        /*0946*/ 	.byte	0x3f
	.zero		1


	//   ....[39]....
        /*0948*/ 	.word	0x000091b0
        /*094c*/ 	.word	0x00000004
        /*0950*/ 	.word	0x00013240
        /*0954*/ 	.short	0x010a
        /*0956*/ 	.byte	0x3f
	.zero		1


	//   ....[40]....
        /*0958*/ 	.word	0x00009790
        /*095c*/ 	.word	0x00000004
        /*0960*/ 	.word	0x00013230
        /*0964*/ 	.short	0x0107
        /*0966*/ 	.byte	0x3f
	.zero		1


	//   ....[41]....
        /*0968*/ 	.word	0x00009860
        /*096c*/ 	.word	0x00000004
        /*0970*/ 	.word	0x00013230
        /*0974*/ 	.short	0x0101
        /*0976*/ 	.byte	0x3f
	.zero		1


	//   ....[42]....
        /*0978*/ 	.word	0x0000a210
        /*097c*/ 	.word	0x000000ff
        /*0980*/ 	.word	0x00013200
        /*0984*/ 	.short	0x0107
        /*0986*/ 	.byte	0x2a
	.zero		1


	//   ....[43]....
        /*0988*/ 	.word	0x0000a260
        /*098c*/ 	.word	0x000000ff
        /*0990*/ 	.word	0x00013200
        /*0994*/ 	.short	0x0101
        /*0996*/ 	.byte	0x2a
	.zero		1


	//   ....[44]....
        /*0998*/ 	.word	0x0000a290
        /*099c*/ 	.word	0x000000ff
        /*09a0*/ 	.word	0x00013220
        /*09a4*/ 	.short	0x010a
        /*09a6*/ 	.byte	0x2a
	.zero		1


	//   ....[45]....
        /*09a8*/ 	.word	0x0000a7c0
        /*09ac*/ 	.word	0x00000000
        /*09b0*/ 	.word	0x00013280
        /*09b4*/ 	.short	0x010a
        /*09b6*/ 	.byte	0x3f
	.zero		1


	//   ....[46]....
        /*09b8*/ 	.word	0x0000ac80
        /*09bc*/ 	.word	0x00000000
        /*09c0*/ 	.word	0x00013270
        /*09c4*/ 	.short	0x0107
        /*09c6*/ 	.byte	0x3f
	.zero		1


	//   ....[47]....
        /*09c8*/ 	.word	0x0000ad40
        /*09cc*/ 	.word	0x00000000
        /*09d0*/ 	.word	0x00013270
        /*09d4*/ 	.short	0x0101
        /*09d6*/ 	.byte	0x3f
	.zero		1


	//   ....[48]....
        /*09d8*/ 	.word	0x0000ad70
        /*09dc*/ 	.word	0x00000000
        /*09e0*/ 	.word	0x00013240
        /*09e4*/ 	.short	0x010a
        /*09e6*/ 	.byte	0x3f
	.zero		1


	//   ....[49]....
        /*09e8*/ 	.word	0x0000b1d0
        /*09ec*/ 	.word	0x00000000
        /*09f0*/ 	.word	0x00013230
        /*09f4*/ 	.short	0x0107
        /*09f6*/ 	.byte	0x3f
	.zero		1


	//   ....[50]....
        /*09f8*/ 	.word	0x0000b290
        /*09fc*/ 	.word	0x00000000
        /*0a00*/ 	.word	0x00013230
        /*0a04*/ 	.short	0x0101
        /*0a06*/ 	.byte	0x3f
	.zero		1


	//   ....[51]....
        /*0a08*/ 	.word	0x0000b320
        /*0a0c*/ 	.word	0x00000000
        /*0a10*/ 	.word	0x00013270
        /*0a14*/ 	.short	0x010a
        /*0a16*/ 	.byte	0x3f
	.zero		1


	//   ....[52]....
        /*0a18*/ 	.word	0x0000b3b0
        /*0a1c*/ 	.word	0x00000000
        /*0a20*/ 	.word	0x00013260
        /*0a24*/ 	.short	0x010a
        /*0a26*/ 	.byte	0x3f
	.zero		1


	//   ....[53]....
        /*0a28*/ 	.word	0x0000b790
        /*0a2c*/ 	.word	0x00000000
        /*0a30*/ 	.word	0x00013250
        /*0a34*/ 	.short	0x0101
        /*0a36*/ 	.byte	0x3f
	.zero		1


	//   ....[54]....
        /*0a38*/ 	.word	0x0000b820
        /*0a3c*/ 	.word	0x00000000
        /*0a40*/ 	.word	0x00000000
        /*0a44*/ 	.short	0x0101
        /*0a46*/ 	.byte	0x3f
	.zero		1


	//   ....[55]....
        /*0a48*/ 	.word	0x0000b8d0
        /*0a4c*/ 	.word	0x00000002
        /*0a50*/ 	.word	0x00013270
        /*0a54*/ 	.short	0x010a
        /*0a56*/ 	.byte	0x3f
	.zero		1


	//   ....[56]....
        /*0a58*/ 	.word	0x0000b970
        /*0a5c*/ 	.word	0x00000002
        /*0a60*/ 	.word	0x00013260
        /*0a64*/ 	.short	0x010a
        /*0a66*/ 	.byte	0x3f
	.zero		1


	//   ....[57]....
        /*0a68*/ 	.word	0x0000bd50
        /*0a6c*/ 	.word	0x00000002
        /*0a70*/ 	.word	0x00013250
        /*0a74*/ 	.short	0x0101
        /*0a76*/ 	.byte	0x3f
	.zero		1


	//   ....[58]....
        /*0a78*/ 	.word	0x0000be40
        /*0a7c*/ 	.word	0x00000002
        /*0a80*/ 	.word	0x00000000
        /*0a84*/ 	.short	0x0101
        /*0a86*/ 	.byte	0x3f
	.zero		1


	//   ....[59]....
        /*0a88*/ 	.word	0x0000bef0
        /*0a8c*/ 	.word	0x00000004
        /*0a90*/ 	.word	0x00013220
        /*0a94*/ 	.short	0x010a
        /*0a96*/ 	.byte	0x3f
	.zero		1


	//   ....[60]....
        /*0a98*/ 	.word	0x0000c050
        /*0a9c*/ 	.word	0x00000003
        /*0aa0*/ 	.word	0x00013240
        /*0aa4*/ 	.short	0x010a
        /*0aa6*/ 	.byte	0x3f
	.zero		1


	//   ....[61]....
        /*0aa8*/ 	.word	0x0000c0e0
        /*0aac*/ 	.word	0x0000001d
        /*0ab0*/ 	.word	0x00013240
        /*0ab4*/ 	.short	0x010a
        /*0ab6*/ 	.byte	0x3f
	.zero		1


	//   ....[62]....
        /*0ab8*/ 	.word	0x0000c120
        /*0abc*/ 	.word	0x00000003
        /*0ac0*/ 	.word	0x00013260
        /*0ac4*/ 	.short	0x010a
        /*0ac6*/ 	.byte	0x3f
	.zero		1


	//   ....[63]....
        /*0ac8*/ 	.word	0x0000c160
        /*0acc*/ 	.word	0x0000001d
        /*0ad0*/ 	.word	0x00013260
        /*0ad4*/ 	.short	0x010a
        /*0ad6*/ 	.byte	0x3f
	.zero		1


	//   ....[64]....
        /*0ad8*/ 	.word	0x0000c1a0
        /*0adc*/ 	.word	0x00000003
        /*0ae0*/ 	.word	0x00013280
        /*0ae4*/ 	.short	0x010a
        /*0ae6*/ 	.byte	0x3f
	.zero		1


	//   ....[65]....
        /*0ae8*/ 	.word	0x0000c1e0
        /*0aec*/ 	.word	0x0000001d
        /*0af0*/ 	.word	0x00013280
        /*0af4*/ 	.short	0x010a
        /*0af6*/ 	.byte	0x3f
	.zero		1


	//   ....[66]....
        /*0af8*/ 	.word	0x0000c240
        /*0afc*/ 	.word	0x00000019
        /*0b00*/ 	.word	0x00013200
        /*0b04*/ 	.short	0x010a
        /*0b06*/ 	.byte	0x3f
	.zero		1


	//   ....[67]....
        /*0b08*/ 	.word	0x0000c290
        /*0b0c*/ 	.word	0x00000005
        /*0b10*/ 	.word	0x00013230
        /*0b14*/ 	.short	0x010a
        /*0b16*/ 	.byte	0x3f
	.zero		1


	//   ....[68]....
        /*0b18*/ 	.word	0x0000c2f0
        /*0b1c*/ 	.word	0x00000004
        /*0b20*/ 	.word	0x00013230
        /*0b24*/ 	.short	0x010a
        /*0b26*/ 	.byte	0x3f
	.zero		1


	//   ....[69]....
        /*0b28*/ 	.word	0x0000c350
        /*0b2c*/ 	.word	0x00000004
        /*0b30*/ 	.word	0x00013250
        /*0b34*/ 	.short	0x010a
        /*0b36*/ 	.byte	0x3f
	.zero		1


	//   ....[70]....
        /*0b38*/ 	.word	0x0000c3b0
        /*0b3c*/ 	.word	0x00000007
        /*0b40*/ 	.word	0x00013250
        /*0b44*/ 	.short	0x010a
        /*0b46*/ 	.byte	0x3f
	.zero		1


	//   ....[71]....
        /*0b48*/ 	.word	0x0000c4b0
        /*0b4c*/ 	.word	0x00000004
        /*0b50*/ 	.word	0x00013280
        /*0b54*/ 	.short	0x010a
        /*0b56*/ 	.byte	0x3f
	.zero		1


	//   ....[72]....
        /*0b58*/ 	.word	0x0000cb50
        /*0b5c*/ 	.word	0x00000004
        /*0b60*/ 	.word	0x00013240
        /*0b64*/ 	.short	0x010a
        /*0b66*/ 	.byte	0x3f
	.zero		1


	//   ....[73]....
        /*0b68*/ 	.word	0x0000d980
        /*0b6c*/ 	.word	0x0000001c
        /*0b70*/ 	.word	0x00013220
        /*0b74*/ 	.short	0x010a
        /*0b76*/ 	.byte	0x3f
	.zero		1


	//   ....[74]....
        /*0b78*/ 	.word	0x0000d9d0
        /*0b7c*/ 	.word	0x00000000
        /*0b80*/ 	.word	0x00013280
        /*0b84*/ 	.short	0x010a
        /*0b86*/ 	.byte	0x3f
	.zero		1


	//   ....[75]....
        /*0b88*/ 	.word	0x0000e090
        /*0b8c*/ 	.word	0x00000000
        /*0b90*/ 	.word	0x00013240
        /*0b94*/ 	.short	0x010a
        /*0b96*/ 	.byte	0x3f
	.zero		1


	//   ....[76]....
        /*0b98*/ 	.word	0x0000e640
        /*0b9c*/ 	.word	0x00000000
        /*0ba0*/ 	.word	0x00013270
        /*0ba4*/ 	.short	0x010a
        /*0ba6*/ 	.byte	0x3f
	.zero		1


	//   ....[77]....
        /*0ba8*/ 	.word	0x0000e690
        /*0bac*/ 	.word	0x00000000
        /*0bb0*/ 	.word	0x00013260
        /*0bb4*/ 	.short	0x010a
        /*0bb6*/ 	.byte	0x3f
	.zero		1


	//   ....[78]....
        /*0bb8*/ 	.word	0x0000e6e0
        /*0bbc*/ 	.word	0x00000002
        /*0bc0*/ 	.word	0x00013270
        /*0bc4*/ 	.short	0x010a
        /*0bc6*/ 	.byte	0x3f
	.zero		1


	//   ....[79]....
        /*0bc8*/ 	.word	0x0000e730
        /*0bcc*/ 	.word	0x00000002
        /*0bd0*/ 	.word	0x00013260
        /*0bd4*/ 	.short	0x010a
        /*0bd6*/ 	.byte	0x3f
	.zero		1


	//   ....[80]....
        /*0bd8*/ 	.word	0x0000e780
        /*0bdc*/ 	.word	0x00000004
        /*0be0*/ 	.word	0x00013220
        /*0be4*/ 	.short	0x010a
        /*0be6*/ 	.byte	0x3f
	.zero		1


	//   ....[81]....
        /*0be8*/ 	.word	0x0000e7d0
        /*0bec*/ 	.word	0x00000003
        /*0bf0*/ 	.word	0x00013240
        /*0bf4*/ 	.short	0x010a
        /*0bf6*/ 	.byte	0x3f
	.zero		1


	//   ....[82]....
        /*0bf8*/ 	.word	0x0000e820
        /*0bfc*/ 	.word	0x0000001d
        /*0c00*/ 	.word	0x00013240
        /*0c04*/ 	.short	0x010a
        /*0c06*/ 	.byte	0x3f
	.zero		1


	//   ....[83]....
        /*0c08*/ 	.word	0x0000e870
        /*0c0c*/ 	.word	0x00000003
        /*0c10*/ 	.word	0x00013260
        /*0c14*/ 	.short	0x010a
        /*0c16*/ 	.byte	0x3f
	.zero		1


	//   ....[84]....
        /*0c18*/ 	.word	0x0000e8c0
        /*0c1c*/ 	.word	0x0000001d
        /*0c20*/ 	.word	0x00013260
        /*0c24*/ 	.short	0x010a
        /*0c26*/ 	.byte	0x3f
	.zero		1


	//   ....[85]....
        /*0c28*/ 	.word	0x0000e910
        /*0c2c*/ 	.word	0x00000003
        /*0c30*/ 	.word	0x00013280
        /*0c34*/ 	.short	0x010a
        /*0c36*/ 	.byte	0x3f
	.zero		1


	//----- nvinfo : EIATTR_NUM_MBARRIERS
	.align		4
.L_1398:
        /*0c38*/ 	.byte	0x03, 0x38
        /*0c3a*/ 	.short	0x0016


	//----- nvinfo : EIATTR_EXIT_INSTR_OFFSETS
	.align		4
        /*0c3c*/ 	.byte	0x04, 0x1c
        /*0c3e*/ 	.short	(.L_1400 - .L_1399)


	//   ....[0]....
.L_1399:
        /*0c40*/ 	.word	0x00000930


	//   ....[1]....
        /*0c44*/ 	.word	0x00007880


	//   ....[2]....
        /*0c48*/ 	.word	0x0000bf60


	//   ....[3]....
        /*0c4c*/ 	.word	0x0000c230


	//----- nvinfo : EIATTR_MAX_THREADS
	.align		4
.L_1400:
        /*0c50*/ 	.byte	0x04, 0x05
        /*0c52*/ 	.short	(.L_1402 - .L_1401)
.L_1401:
        /*0c54*/ 	.word	0x00000200
        /*0c58*/ 	.word	0x00000001
        /*0c5c*/ 	.word	0x00000001


	//----- nvinfo : EIATTR_CRS_STACK_SIZE
	.align		4
.L_1402:
        /*0c60*/ 	.byte	0x04, 0x1e
        /*0c62*/ 	.short	(.L_1404 - .L_1403)
.L_1403:
        /*0c64*/ 	.word	0x00000000


	//----- nvinfo : EIATTR_CBANK_PARAM_SIZE
	.align		4
.L_1404:
        /*0c68*/ 	.byte	0x03, 0x19
        /*0c6a*/ 	.short	0x0a70


	//----- nvinfo : EIATTR_PARAM_CBANK
	.align		4
        /*0c6c*/ 	.byte	0x04, 0x0a
        /*0c6e*/ 	.short	(.L_1406 - .L_1405)
	.align		4
.L_1405:
        /*0c70*/ 	.word	index@(.nv.constant0._ZN7cutlass13device_kernelIN5flash11enable_sm90INS1_16FlashAttnFwdSm90INS1_25CollectiveMainloopFwdSm90ILi2EN4cute5tupleIJNS5_1CILi1EEES8_S8_EEENS6_IJNS7_ILi192EEENS7_ILi160EEENS7_ILi64EEEEEELi64ENS_12float_e4m3_tEfNS_4arch4Sm90ELb0ELb0ELb0ELb0ELb1ELb0ELb0ELb1ELb1ELb1ELb0ELb0EEENS1_21CollectiveEpilogueFwdINS6_IJSA_SC_SB_EEES9_NS_10bfloat16_tESG_Li384ELb0ELb1ELb0ELb1EEENS1_29StaticPersistentTileSchedulerILb0EEEEEEEEEvNT_6ParamsE)
        /*0c74*/ 	.short	0x0210
        /*0c76*/ 	.short	0x0a70


	//----- nvinfo : EIATTR_SW_WAR
	.align		4
.L_1406:
        /*0c78*/ 	.byte	0x04, 0x36
        /*0c7a*/ 	.short	(.L_1408 - .L_1407)
.L_1407:
        /*0c7c*/ 	.word	0x00000008
.L_1408:


//--------------------- .nv.info._ZN7cutlass13device_kernelIN5flash11enable_sm90INS1_16FlashAttnFwdSm90INS1_25CollectiveMainloopFwdSm90ILi2EN4cute5tupleIJNS5_1CILi1EEES8_S8_EEENS6_IJNS7_ILi192EEENS7_ILi160EEENS7_ILi64EEEEEELi64ENS_12float_e4m3_tEfNS_4arch4Sm90ELb0ELb0ELb0ELb1ELb1ELb0ELb0ELb1ELb1ELb1ELb0ELb0EEENS1_21CollectiveEpilogueFwdINS6_IJSA_SC_SB_EEES9_NS_10bfloat16_tESG_Li384ELb1ELb1ELb0ELb1EEENS1_36VarlenDynamicPersistentTileSchedulerILi192ELi160ELi384ELi128ELb0ELb1ELb1ELb0ELb1ELb1EEEEEEEEEvNT_6ParamsE --------------------------
	.section	.nv.info._ZN7cutlass13device_kernelIN5flash11enable_sm90INS1_16FlashAttnFwdSm90INS1_25CollectiveMainloopFwdSm90ILi2EN4cute5tupleIJNS5_1CILi1EEES8_S8_EEENS6_IJNS7_ILi192EEENS7_ILi160EEENS7_ILi64EEEEEELi64ENS_12float_e4m3_tEfNS_4arch4Sm90ELb0ELb0ELb0ELb1ELb1ELb0ELb0ELb1ELb1ELb1ELb0ELb0EEENS1_21CollectiveEpilogueFwdINS6_IJSA_SC_SB_EEES9_NS_10bfloat16_tESG_Li384ELb1ELb1ELb0ELb1EEENS1_36VarlenDynamicPersistentTileSchedulerILi192ELi160ELi384ELi128ELb0ELb1ELb1ELb0ELb1ELb1EEEEEEEEEvNT_6ParamsE,"",@"SHT_CUDA_INFO"
	.sectionflags	@""
	.align	4


	//----- nvinfo : EIATTR_CUDA_API_VERSION
	.align		4
        /*0000*/ 	.byte	0x04, 0x37
        /*0002*/ 	.short	(.L_1410 - .L_1409)
.L_1409:
        /*0004*/ 	.word	0x00000082


	//----- nvinfo : EIATTR_KPARAM_INFO
	.align		4
.L_1410:
        /*0008*/ 	.byte	0x04, 0x17
        /*000a*/ 	.short	(.L_1412 - .L_1411)
.L_1411:
        /*000c*/ 	.word	0x00000000
        /*0010*/ 	.short	0x0000
        /*0012*/ 	.short	0x0070
        /*0014*/ 	.byte	0x00, 0xf0, 0x01, 0x2a


	//----- nvinfo : EIATTR_SPARSE_MMA_MASK
	.align		4
.L_1412:
        /*0018*/ 	.byte	0x03, 0x50
        /*001a*/ 	.short	0x0000


	//----- nvinfo : EIATTR_MAXREG_COUNT
	.align		4
        /*001c*/ 	.byte	0x03, 0x1b
        /*001e*/ 	.short	0x0080


	//----- nvinfo : EIATTR_NUM_BARRIERS
	.align		4
        /*0020*/ 	.byte	0x02, 0x4c
        /*0022*/ 	.byte	0x09
	.zero		1


	//----- nvinfo : EIATTR_EXTERNS
	.align		4
        /*0024*/ 	.byte	0x04, 0x0f
        /*0026*/ 	.short	(.L_1414 - .L_1413)


	//   ....[0]....
	.align		4
.L_1413:
        /*0028*/ 	.word	index@(__assertfail)


	//----- nvinfo : EIATTR_ANNOTATIONS
	.align		4
.L_1414:
        /*002c*/ 	.byte	0x04, 0x55
        /*002e*/ 	.short	(.L_1416 - .L_1415)


	//   ....[0]....
.L_1415:
        /* <DEDUP_REMOVED lines=44> */


	//----- nvinfo : EIATTR_MERCURY_ISA_VERSION
	.align		4
.L_1416:
        /*02e0*/ 	.byte	0x03, 0x5f
        /*02e2*/ 	.short	0x0101


	//----- nvinfo : EIATTR_UNUSED_LOAD_BYTE_OFFSET
	.align		4
        /*02e4*/ 	.byte	0x04, 0x44
        /*02e6*/ 	.short	(.L_1418 - .L_1417)


	//   ....[0]....
.L_1417:
        /*02e8*/ 	.word	0x00000940
        /*02ec*/ 	.word	0x0000fff0


	//   ....[1]....
        /*02f0*/ 	.word	0x00006b70
        /*02f4*/ 	.word	0x0000fff0


	//----- nvinfo : EIATTR_INT_WARP_WIDE_INSTR_OFFSETS
	.align		4
.L_1418:
        /*02f8*/ 	.byte	0x04, 0x31
        /*02fa*/ 	.short	(.L_1420 - .L_1419)


	//   ....[0]....
.L_1419:
        /*02fc*/ 	.word	0x000000c0


	//   ....[1]....
        /*0300*/ 	.word	0x000000d0


	//   ....[2]....
        /*0304*/ 	.word	0x00000170


	//   ....[3]....
        /*0308*/ 	.word	0x00009ab0


	//   ....[4]....
        /*030c*/ 	.word	0x00009b40


	//   ....[5]....
        /*0310*/ 	.word	0x0000d850


	//   ....[6]....
        /*0314*/ 	.word	0x0000d8e0


	//----- nvinfo : EIATTR_COOP_GROUP_MASK_REGIDS
	.align		4
.L_1420:
        /*0318*/ 	.byte	0x04, 0x29
        /*031a*/ 	.short	(.L_1422 - .L_1421)


	//   ....[0]....
.L_1421:
        /*031c*/ 	.word	0xffffffff


	//   ....[1]....
        /*0320*/ 	.word	0xffffffff


	//   ....[2]....
        /*0324*/ 	.word	0xffffffff


	//   ....[3]....
        /*0328*/ 	.word	0xffffffff


	//   ....[4]....
        /*032c*/ 	.word	0xffffffff


	//   ....[5]....
        /*0330*/ 	.word	0xffffffff


	//   ....[6]....
        /*0334*/ 	.word	0xffffffff


	//   ....[7]....
        /*0338*/ 	.word	0xffffffff


	//   ....[8]....
        /*033c*/ 	.word	0xffffffff


	//   ....[9]....
        /*0340*/ 	.word	0xffffffff


	//   ....[10]....
        /*0344*/ 	.word	0xffffffff


	//   ....[11]....
        /*0348*/ 	.word	0xffffffff


	//   ....[12]....
        /*034c*/ 	.word	0xffffffff


	//   ....[13]....
        /*0350*/ 	.word	0xffffffff


	//   ....[14]....
        /*0354*/ 	.word	0xffffffff


	//   ....[15]....
        /*0358*/ 	.word	0xffffffff


	//   ....[16]....
        /*035c*/ 	.word	0xffffffff


	//   ....[17]....
        /*0360*/ 	.word	0xffffffff


	//   ....[18]....
        /*0364*/ 	.word	0xffffffff


	//   ....[19]....
        /*0368*/ 	.word	0xffffffff


	//   ....[20]....
        /*036c*/ 	.word	0xffffffff


	//   ....[21]....
        /*0370*/ 	.word	0xffffffff


	//   ....[22]....
        /*0374*/ 	.word	0xffffffff


	//   ....[23]....
        /*0378*/ 	.word	0xffffffff


	//   ....[24]....
        /*037c*/ 	.word	0xffffffff


	//   ....[25]....
        /*0380*/ 	.word	0xffffffff


	//   ....[26]....
        /*0384*/ 	.word	0xffffffff


	//   ....[27]....
        /*0388*/ 	.word	0xffffffff


	//   ....[28]....
        /*038c*/ 	.word	0xffffffff


	//   ....[29]....
        /*0390*/ 	.word	0xffffffff


	//   ....[30]....
        /*0394*/ 	.word	0xffffffff


	//   ....[31]....
        /*0398*/ 	.word	0xffffffff


	//   ....[32]....
        /*039c*/ 	.word	0xffffffff


	//   ....[33]....
        /*03a0*/ 	.word	0xffffffff


	//   ....[34]....
        /*03a4*/ 	.word	0xffffffff


	//   ....[35]....
        /*03a8*/ 	.word	0xffffffff


	//   ....[36]....
        /*03ac*/ 	.word	0xffffffff


	//   ....[37]....
        /*03b0*/ 	.word	0xffffffff


	//   ....[38]....
        /*03b4*/ 	.word	0xffffffff


	//   ....[39]....
        /*03b8*/ 	.word	0xffffffff


	//   ....[40]....
        /*03bc*/ 	.word	0xffffffff


	//   ....[41]....
        /*03c0*/ 	.word	0xffffffff


	//   ....[42]....
        /*03c4*/ 	.word	0xffffffff


	//   ....[43]....
        /*03c8*/ 	.word	0xffffffff


	//   ....[44]....
        /*03cc*/ 	.word	0xffffffff


	//   ....[45]....
        /*03d0*/ 	.word	0xffffffff


	//   ....[46]....
        /*03d4*/ 	.word	0xffffffff


	//   ....[47]....
        /*03d8*/ 	.word	0xffffffff


	//   ....[48]....
        /*03dc*/ 	.word	0xffffffff


	//   ....[49]....
        /*03e0*/ 	.word	0xffffffff


	//   ....[50]....
        /*03e4*/ 	.word	0xffffffff


	//   ....[51]....
        /*03e8*/ 	.word	0xffffffff


	//   ....[52]....
        /*03ec*/ 	.word	0xffffffff


	//   ....[53]....
        /*03f0*/ 	.word	0xffffffff


	//   ....[54]....
        /*03f4*/ 	.word	0xffffffff


	//   ....[55]....
        /*03f8*/ 	.word	0xffffffff


	//   ....[56]....
        /*03fc*/ 	.word	0xffffffff


	//   ....[57]....
        /*0400*/ 	.word	0xffffffff


	//   ....[58]....
        /*0404*/ 	.word	0xffffffff


	//   ....[59]....
        /*0408*/ 	.word	0xffffffff


	//   ....[60]....
        /*040c*/ 	.word	0xffffffff


	//   ....[61]....
        /*0410*/ 	.word	0xffffffff


	//   ....[62]....
        /*0414*/ 	.word	0xffffffff


	//   ....[63]....
        /*0418*/ 	.word	0xffffffff


	//   ....[64]....
        /*041c*/ 	.word	0xffffffff


	//   ....[65]....
        /*0420*/ 	.word	0xffffffff


	//   ....[66]....
        /*0424*/ 	.word	0xffffffff


	//   ....[67]....
        /*0428*/ 	.word	0xffffffff


	//   ....[68]....
        /*042c*/ 	.word	0xffffffff


	//   ....[69]....
        /*0430*/ 	.word	0xffffffff


	//   ....[70]....
        /*0434*/ 	.word	0xffffffff


	//   ....[71]....
        /*0438*/ 	.word	0xffffffff


	//   ....[72]....
        /*043c*/ 	.word	0xffffffff


	//   ....[73]....
        /*0440*/ 	.word	0xffffffff


	//   ....[74]....
        /*0444*/ 	.word	0xffffffff


	//   ....[75]....
        /*0448*/ 	.word	0xffffffff


	//   ....[76]....
        /*044c*/ 	.word	0xffffffff


	//   ....[77]....
        /*0450*/ 	.word	0xffffffff


	//   ....[78]....
        /*0454*/ 	.word	0xffffffff


	//   ....[79]....
        /*0458*/ 	.word	0xffffffff


	//   ....[80]....
        /*045c*/ 	.word	0xffffffff


	//   ....[81]....
        /*0460*/ 	.word	0xffffffff


	//   ....[82]....
        /*0464*/ 	.word	0xffffffff


	//   ....[83]....
        /*0468*/ 	.word	0xffffffff


	//   ....[84]....
        /*046c*/ 	.word	0xffffffff


	//   ....[85]....
        /*0470*/ 	.word	0xffffffff


	//   ....[86]....
        /*0474*/ 	.word	0xffffffff


	//   ....[87]....
        /*0478*/ 	.word	0xffffffff


	//   ....[88]....
        /*047c*/ 	.word	0xffffffff


	//   ....[89]....
        /*0480*/ 	.word	0xffffffff


	//   ....[90]....
        /*0484*/ 	.word	0xffffffff


	//   ....[91]....
        /*0488*/ 	.word	0xffffffff


	//   ....[92]....
        /*048c*/ 	.word	0xffffffff


	//   ....[93]....
        /*0490*/ 	.word	0xffffffff


	//   ....[94]....
        /*0494*/ 	.word	0xffffffff


	//   ....[95]....
        /*0498*/ 	.word	0xffffffff


	//   ....[96]....
        /*049c*/ 	.word	0xffffffff


	//   ....[97]....
        /*04a0*/ 	.word	0xffffffff


	//   ....[98]....
        /*04a4*/ 	.word	0xffffffff


	//   ....[99]....
        /*04a8*/ 	.word	0xffffffff


	//   ....[100]....
        /*04ac*/ 	.word	0xffffffff


	//   ....[101]....
        /*04b0*/ 	.word	0xffffffff


	//   ....[102]....
        /*04b4*/ 	.word	0xffffffff


	//   ....[103]....
        /*04b8*/ 	.word	0xffffffff


	//   ....[104]....
        /*04bc*/ 	.word	0xffffffff


	//   ....[105]....
        /*04c0*/ 	.word	0xffffffff


	//   ....[106]....
        /*04c4*/ 	.word	0xffffffff


	//   ....[107]....
        /*04c8*/ 	.word	0xffffffff


	//   ....[108]....
        /*04cc*/ 	.word	0xffffffff


	//   ....[109]....
        /*04d0*/ 	.word	0xffffffff


	//   ....[110]....
        /*04d4*/ 	.word	0xffffffff


	//   ....[111]....
        /*04d8*/ 	.word	0xffffffff


	//   ....[112]....
        /*04dc*/ 	.word	0xffffffff


	//   ....[113]....
        /*04e0*/ 	.word	0xffffffff


	//   ....[114]....
        /*04e4*/ 	.word	0xffffffff


	//   ....[115]....
        /*04e8*/ 	.word	0xffffffff


	//   ....[116]....
        /*04ec*/ 	.word	0xffffffff


	//   ....[117]....
        /*04f0*/ 	.word	0xffffffff


	//   ....[118]....
        /*04f4*/ 	.word	0xffffffff


	//   ....[119]....
        /*04f8*/ 	.word	0xffffffff


	//   ....[120]....
        /*04fc*/ 	.word	0xffffffff


	//   ....[121]....
        /*0500*/ 	.word	0xffffffff


	//   ....[122]....
        /*0504*/ 	.word	0xffffffff


	//   ....[123]....
        /*0508*/ 	.word	0xffffffff


	//   ....[124]....
        /*050c*/ 	.word	0xffffffff


	//   ....[125]....
        /*0510*/ 	.word	0xffffffff


	//   ....[126]....
        /*0514*/ 	.word	0xffffffff


	//   ....[127]....
        /*0518*/ 	.word	0xffffffff


	//   ....[128]....
        /*051c*/ 	.word	0xffffffff


	//   ....[129]....
        /*0520*/ 	.word	0xffffffff


	//   ....[130]....
        /*0524*/ 	.word	0xffffffff


	//   ....[131]....
        /*0528*/ 	.word	0xffffffff


	//   ....[132]....
        /*052c*/ 	.word	0xffffffff


	//   ....[133]....
        /*0530*/ 	.word	0xffffffff


	//   ....[134]....
        /*0534*/ 	.word	0xffffffff


	//   ....[135]....
        /*0538*/ 	.word	0xffffffff


	//   ....[136]....
        /*053c*/ 	.word	0xffffffff


	//   ....[137]....
        /*0540*/ 	.word	0xffffffff


	//   ....[138]....
        /*0544*/ 	.word	0xffffffff


	//   ....[139]....
        /*0548*/ 	.word	0xffffffff


	//   ....[140]....
        /*054c*/ 	.word	0xffffffff


	//   ....[141]....
        /*0550*/ 	.word	0x0500000f


	//   ....[142]....
        /*0554*/ 	.word	0x0500000f


	//   ....[143]....
        /*0558*/ 	.word	0x0500000f


	//   ....[144]....
        /*055c*/ 	.word	0x0500000f


	//   ....[145]....
        /*0560*/ 	.word	0x0500000f


	//   ....[146]....
        /*0564*/ 	.word	0x0500000f


	//   ....[147]....
        /*0568*/ 	.word	0x0500000f


	//   ....[148]....
        /*056c*/ 	.word	0x0500000f


	//   ....[149]....
        /*0570*/ 	.word	0x0500000f


	//   ....[150]....
        /*0574*/ 	.word	0x0500000f


	//   ....[151]....
        /*0578*/ 	.word	0x0500000f


	//   ....[152]....
        /*057c*/ 	.word	0x0500000f


	//   ....[153]....
        /*0580*/ 	.word	0x0500000f


	//   ....[154]....
        /*0584*/ 	.word	0x0500000f


	//   ....[155]....
        /*0588*/ 	.word	0x0500000f


	//   ....[156]....
        /*058c*/ 	.word	0x0500000f


	//   ....[157]....
        /*0590*/ 	.word	0x0500000f


	//   ....[158]....
        /*0594*/ 	.word	0x0500000f


	//   ....[159]....
        /*0598*/ 	.word	0x0500000f


	//   ....[160]....
        /*059c*/ 	.word	0x0500000f


	//   ....[161]....
        /*05a0*/ 	.word	0x0500000f


	//   ....[162]....
        /*05a4*/ 	.word	0x0500000f


	//   ....[163]....
        /*05a8*/ 	.word	0x0500000f


	//   ....[164]....
        /*05ac*/ 	.word	0x0500000f


	//   ....[165]....
        /*05b0*/ 	.word	0x0500000f


	//   ....[166]....
        /*05b4*/ 	.word	0x0500000f


	//   ....[167]....
        /*05b8*/ 	.word	0x0500000f


	//   ....[168]....
        /*05bc*/ 	.word	0x0500000f


	//   ....[169]....
        /*05c0*/ 	.word	0x0500000f


	//   ....[170]....
        /*05c4*/ 	.word	0x0500000f


	//   ....[171]....
        /*05c8*/ 	.word	0x0500000f


	//   ....[172]....
        /*05cc*/ 	.word	0x0500000f


	//   ....[173]....
        /*05d0*/ 	.word	0x0500000f


	//   ....[174]....
        /*05d4*/ 	.word	0x0500000f


	//   ....[175]....
        /*05d8*/ 	.word	0x0500000f


	//   ....[176]....
        /*05dc*/ 	.word	0x0500000f


	//   ....[177]....
        /*05e0*/ 	.word	0x0500000f


	//   ....[178]....
        /*05e4*/ 	.word	0x0500000f


	//   ....[179]....
        /*05e8*/ 	.word	0x0500000f


	//   ....[180]....
        /*05ec*/ 	.word	0x0500000f


	//   ....[181]....
        /*05f0*/ 	.word	0x0500000f


	//   ....[182]....
        /*05f4*/ 	.word	0x0500000f


	//   ....[183]....
        /*05f8*/ 	.word	0x0500000f


	//   ....[184]....
        /*05fc*/ 	.word	0x0500000f


	//   ....[185]....
        /*0600*/ 	.word	0x0500000f


	//   ....[186]....
        /*0604*/ 	.word	0x0500000f


	//   ....[187]....
        /*0608*/ 	.word	0x0500000f


	//   ....[188]....
        /*060c*/ 	.word	0x0500000f


	//   ....[189]....
        /*0610*/ 	.word	0x0500000f


	//   ....[190]....
        /*0614*/ 	.word	0x0500000f


	//   ....[191]....
        /*0618*/ 	.word	0x0500000f


	//   ....[192]....
        /*061c*/ 	.word	0x0500000f


	//   ....[193]....
        /*0620*/ 	.word	0x0500000f


	//   ....[194]....
        /*0624*/ 	.word	0x0500000f


	//----- nvinfo : EIATTR_COOP_GROUP_INSTR_OFFSETS
	.align		4
.L_1422:
        /*0628*/ 	.byte	0x04, 0x28
        /*062a*/ 	.short	(.L_1424 - .L_1423)


	//   ....[0]....
.L_1423:
        /*062c*/ 	.word	0x00000070


	//   ....[1]....
        /*0630*/ 	.word	0x000000b0


	//   ....[2]....
        /*0634*/ 	.word	0x000002d0


	//   ....[3]....
        /*0638*/ 	.word	0x00000430


	//   ....[4]....
        /*063c*/ 	.word	0x00000550


	//   ....[5]....
        /*0640*/ 	.word	0x000006b0


	//   ....[6]....
        /*0644*/ 	.word	0x000014c0


	//   ....[7]....
        /*0648*/ 	.word	0x00002720


	//   ....[8]....
        /*064c*/ 	.word	0x00002820


	//   ....[9]....
        /*0650*/ 	.word	0x00002c30


	//   ....[10]....
        /*0654*/ 	.word	0x00002d40


	//   ....[11]....
        /*0658*/ 	.word	0x00004cb0


	//   ....[12]....
        /*065c*/ 	.word	0x00004cc0


	//   ....[13]....
        /*0660*/ 	.word	0x00004cf0


	//   ....[14]....
        /*0664*/ 	.word	0x00004d00


	//   ....[15]....
        /*0668*/ 	.word	0x000065d0


	//   ....[16]....
        /*066c*/ 	.word	0x000065e0


	//   ....[17]....
        /*0670*/ 	.word	0x00006660


	//   ....[18]....
        /*0674*/ 	.word	0x00006670


	//   ....[19]....
        /*0678*/ 	.word	0x000070d0


	//   ....[20]....
        /*067c*/ 	.word	0x000070e0


	//   ....[21]....
        /*0680*/ 	.word	0x000070f0


	//   ....[22]....
        /*0684*/ 	.word	0x00007100


	//   ....[23]....
        /*0688*/ 	.word	0x00007110


	//   ....[24]....
        /*068c*/ 	.word	0x00007120


	//   ....[25]....
        /*0690*/ 	.word	0x00007130


	//   ....[26]....
        /*0694*/ 	.word	0x00007140


	//   ....[27]....
        /*0698*/ 	.word	0x00007170


	//   ....[28]....
        /*069c*/ 	.word	0x00007180


	//   ....[29]....
        /*06a0*/ 	.word	0x000071a0


	//   ....[30]....
        /*06a4*/ 	.word	0x000071b0


	//   ....[31]....
        /*06a8*/ 	.word	0x000071e0


	//   ....[32]....
        /*06ac*/ 	.word	0x000071f0


	//   ....[33]....
        /*06b0*/ 	.word	0x00007220


	//   ....[34]....
        /*06b4*/ 	.word	0x00007240


	//   ....[35]....
        /*06b8*/ 	.word	0x000076a0


	//   ....[36]....
        /*06bc*/ 	.word	0x000076e0


	//   ....[37]....
        /*06c0*/ 	.word	0x00007710


	//   ....[38]....
        /*06c4*/ 	.word	0x00007740


	//   ....[39]....
        /*06c8*/ 	.word	0x00007c60


	//   ....[40]....
        /*06cc*/ 	.word	0x00007ca0


	//   ....[41]....
        /*06d0*/ 	.word	0x00007cc0


	//   ....[42]....
        /*06d4*/ 	.word	0x00007d00


	//   ....[43]....
        /*06d8*/ 	.word	0x00007d20


	//   ....[44]....
        /*06dc*/ 	.word	0x00007d30


	//   ....[45]....
        /*06e0*/ 	.word	0x00007d50


	//   ....[46]....
        /*06e4*/ 	.word	0x00007d70


	//   ....[47]....
        /*06e8*/ 	.word	0x00008640


	//   ....[48]....
        /*06ec*/ 	.word	0x00008670


	//   ....[49]....
        /*06f0*/ 	.word	0x000086b0


	//   ....[50]....
        /*06f4*/ 	.word	0x000086e0


	//   ....[51]....
        /*06f8*/ 	.word	0x00008710


	//   ....[52]....
        /*06fc*/ 	.word	0x00008720


	//   ....[53]....
        /*0700*/ 	.word	0x00008730


	//   ....[54]....
        /*0704*/ 	.word	0x00008750


	//   ....[55]....
        /*0708*/ 	.word	0x000088a0


	//   ....[56]....
        /*070c*/ 	.word	0x00008a70


	//   ....[57]....
        /*0710*/ 	.word	0x00008aa0


	//   ....[58]....
        /*0714*/ 	.word	0x00008ad0


	//   ....[59]....
        /*0718*/ 	.word	0x00008b00


	//   ....[60]....
        /*071c*/ 	.word	0x00008b30


	//   ....[61]....
        /*0720*/ 	.word	0x00008b70


	//   ....[62]....
        /*0724*/ 	.word	0x00008cc0


	//   ....[63]....
        /*0728*/ 	.word	0x00008cf0


	//   ....[64]....
        /*072c*/ 	.word	0x00008d20


	//   ....[65]....
        /*0730*/ 	.word	0x00008d50


	//   ....[66]....
        /*0734*/ 	.word	0x00008d80


	//   ....[67]....
        /*0738*/ 	.word	0x00008dc0


	//   ....[68]....
        /*073c*/ 	.word	0x00008e40


	//   ....[69]....
        /*0740*/ 	.word	0x00008e80


	//   ....[70]....
        /*0744*/ 	.word	0x00008f10


	//   ....[71]....
        /*0748*/ 	.word	0x0000ab10


	//   ....[72]....
        /*074c*/ 	.word	0x0000ab20


	//   ....[73]....
        /*0750*/ 	.word	0x0000ab80


	//   ....[74]....
        /*0754*/ 	.word	0x0000abb0


	//   ....[75]....
        /*0758*/ 	.word	0x0000abf0


	//   ....[76]....
        /*075c*/ 	.word	0x0000ac10


	//   ....[77]....
        /*0760*/ 	.word	0x0000ac20


	//   ....[78]....
        /*0764*/ 	.word	0x0000ac30


	//   ....[79]....
        /*0768*/ 	.word	0x0000acc0


	//   ....[80]....
        /*076c*/ 	.word	0x0000ace0


	//   ....[81]....
        /*0770*/ 	.word	0x0000b170


	//   ....[82]....
        /*0774*/ 	.word	0x0000b180


	//   ....[83]....
        /*0778*/ 	.word	0x0000b1a0


	//   ....[84]....
        /*077c*/ 	.word	0x0000b230


	//   ....[85]....
        /*0780*/ 	.word	0x0000b240


	//   ....[86]....
        /*0784*/ 	.word	0x0000b2b0


	//   ....[87]....
        /*0788*/ 	.word	0x0000b2c0


	//   ....[88]....
        /*078c*/ 	.word	0x0000b2d0


	//   ....[89]....
        /*0790*/ 	.word	0x0000b2e0


	//   ....[90]....
        /*0794*/ 	.word	0x0000b3a0


	//   ....[91]....
        /*0798*/ 	.word	0x0000bc70


	//   ....[92]....
        /*079c*/ 	.word	0x0000bca0


	//   ....[93]....
        /*07a0*/ 	.word	0x0000bd40


	//   ....[94]....
        /*07a4*/ 	.word	0x0000bd60


	//   ....[95]....
        /*07a8*/ 	.word	0x0000bde0


	//   ....[96]....
        /*07ac*/ 	.word	0x0000be00


	//   ....[97]....
        /*07b0*/ 	.word	0x0000be10


	//   ....[98]....
        /*07b4*/ 	.word	0x0000be20


	//   ....[99]....
        /*07b8*/ 	.word	0x0000bf20


	//   ....[100]....
        /*07bc*/ 	.word	0x0000bf30


	//   ....[101]....
        /*07c0*/ 	.word	0x0000bf40


	//   ....[102]....
        /*07c4*/ 	.word	0x0000bf90


	//   ....[103]....
        /*07c8*/ 	.word	0x0000c990


	//   ....[104]....
        /*07cc*/ 	.word	0x0000c9a0


	//   ....[105]....
        /*07d0*/ 	.word	0x0000c9c0


	//   ....[106]....
        /*07d4*/ 	.word	0x0000ca10


	//   ....[107]....
        /*07d8*/ 	.word	0x0000ca20


	//   ....[108]....
        /*07dc*/ 	.word	0x0000ca60


	//   ....[109]....
        /*07e0*/ 	.word	0x0000ca70


	//   ....[110]....
        /*07e4*/ 	.word	0x0000ca80


	//   ....[111]....
        /*07e8*/ 	.word	0x0000cac0


	//   ....[112]....
        /*07ec*/ 	.word	0x0000cb00


	//   ....[113]....
        /*07f0*/ 	.word	0x0000cf40


	//   ....[114]....
        /*07f4*/ 	.word	0x0000cf50


	//   ....[115]....
        /*07f8*/ 	.word	0x0000cf60


	//   ....[116]....
        /*07fc*/ 	.word	0x0000cfa0


	//   ....[117]....
        /*0800*/ 	.word	0x0000cfb0


	//   ....[118]....
        /*0804*/ 	.word	0x0000cff0


	//   ....[119]....
        /*0808*/ 	.word	0x0000d000


	//   ....[120]....
        /*080c*/ 	.word	0x0000d010


	//   ....[121]....
        /*0810*/ 	.word	0x0000d050


	//   ....[122]....
        /*0814*/ 	.word	0x0000d090


	//   ....[123]....
        /*0818*/ 	.word	0x0000e150


	//   ....[124]....
        /*081c*/ 	.word	0x0000e180


	//   ....[125]....
        /*0820*/ 	.word	0x0000e1b0


	//   ....[126]....
        /*0824*/ 	.word	0x0000e1c0


	//   ....[127]....
        /*0828*/ 	.word	0x0000e1f0


	//   ....[128]....
        /*082c*/ 	.word	0x0000e200


	//   ....[129]....
        /*0830*/ 	.word	0x0000e230


	//   ....[130]....
        /*0834*/ 	.word	0x0000e270


	//   ....[131]....
        /*0838*/ 	.word	0x0000e3b0


	//   ....[132]....
        /*083c*/ 	.word	0x0000e3e0


	//   ....[133]....
        /*0840*/ 	.word	0x0000e410


	//   ....[134]....
        /*0844*/ 	.word	0x0000e440


	//   ....[135]....
        /*0848*/ 	.word	0x0000e470


	//   ....[136]....
        /*084c*/ 	.word	0x0000e4b0


	//   ....[137]....
        /*0850*/ 	.word	0x0000e540


	//   ....[138]....
        /*0854*/ 	.word	0x0000e580


	//   ....[139]....
        /*0858*/ 	.word	0x0000e610


	//   ....[140]....
        /*085c*/ 	.word	0x0000ea30


	//   ....[141]....
        /*0860*/ 	.word	0x0000efa0


	//   ....[142]....
        /*0864*/ 	.word	0x0000f090


	//   ....[143]....
        /*0868*/ 	.word	0x0000f120


	//   ....[144]....
        /*086c*/ 	.word	0x0000f1f0


	//   ....[145]....
        /*0870*/ 	.word	0x0000f2a0


	//   ....[146]....
        /*0874*/ 	.word	0x0000f350


	//   ....[147]....
        /*0878*/ 	.word	0x0000f3f0


	//   ....[148]....
        /*087c*/ 	.word	0x0000f490


	//   ....[149]....
        /*0880*/ 	.word	0x0000f540


	//   ....[150]....
        /*0884*/ 	.word	0x0000f5c0


	//   ....[151]....
        /*0888*/ 	.word	0x0000f690


	//   ....[152]....
        /*088c*/ 	.word	0x0000f7c0


	//   ....[153]....
        /*0890*/ 	.word	0x0000f870


	//   ....[154]....
        /*0894*/ 	.word	0x0000f8e0


	//   ....[155]....
        /*0898*/ 	.word	0x0000f9e0


	//   ....[156]....
        /*089c*/ 	.word	0x0000fa40


	//   ....[157]....
        /*08a0*/ 	.word	0x0000fb20


	//   ....[158]....
        /*08a4*/ 	.word	0x0000fb80


	//   ....[159]....
        /*08a8*/ 	.word	0x0000fc20


	//   ....[160]....
        /*08ac*/ 	.word	0x0000fcc0


	//   ....[161]....
        /*08b0*/ 	.word	0x0000fd90


	//   ....[162]....
        /*08b4*/ 	.word	0x0000fe40


	//   ....[163]....
        /*08b8*/ 	.word	0x0000feb0


	//   ....[164]....
        /*08bc*/ 	.word	0x0000ff10


	//   ....[165]....
        /*08c0*/ 	.word	0x00010000


	//   ....[166]....
        /*08c4*/ 	.word	0x00010060


	//   ....[167]....
        /*08c8*/ 	.word	0x00010160


	//   ....[168]....
        /*08cc*/ 	.word	0x000101c0


	//   ....[169]....
        /*08d0*/ 	.word	0x00010260


	//   ....[170]....
        /*08d4*/ 	.word	0x00010320


	//   ....[171]....
        /*08d8*/ 	.word	0x000103f0


	//   ....[172]....
        /*08dc*/ 	.word	0x00010470


	//   ....[173]....
        /*08e0*/ 	.word	0x00010530


	//   ....[174]....
        /*08e4*/ 	.word	0x00010680


	//   ....[175]....
        /*08e8*/ 	.word	0x00010730


	//   ....[176]....
        /*08ec*/ 	.word	0x000107e0


	//   ....[177]....
        /*08f0*/ 	.word	0x00010880


	//   ....[178]....
        /*08f4*/ 	.word	0x00010930


	//   ....[179]....
        /*08f8*/ 	.word	0x000109d0


	//   ....[180]....
        /*08fc*/ 	.word	0x00010a80


	//   ....[181]....
        /*0900*/ 	.word	0x00010b20


	//   ....[182]....
        /*0904*/ 	.word	0x00010b90


	//   ....[183]....
        /*0908*/ 	.word	0x00010c50


	//   ....[184]....
        /*090c*/ 	.word	0x00010d50


	//   ....[185]....
        /*0910*/ 	.word	0x00010de0


	//   ....[186]....
        /*0914*/ 	.word	0x00010e40


	//   ....[187]....
        /*0918*/ 	.word	0x00010ef0


	//   ....[188]....
        /*091c*/ 	.word	0x00010f50


	//   ....[189]....
        /*0920*/ 	.word	0x00011000


	//   ....[190]....
        /*0924*/ 	.word	0x00011060


	//   ....[191]....
        /*0928*/ 	.word	0x00011110


	//   ....[192]....
        /*092c*/ 	.word	0x00011170


	//   ....[193]....
        /*0930*/ 	.word	0x00011220


	//   ....[194]....
        /*0934*/ 	.word	0x00011480


	//----- nvinfo : EIATTR_REG_RECONFIG
	.align		4
.L_1424:
        /*0938*/ 	.byte	0x01, 0x54
	.zero		2


	//----- nvinfo : EIATTR_SYSCALL_OFFSETS
	.align		4
        /*093c*/ 	.byte	0x04, 0x46
        /*093e*/ 	.short	(.L_1426 - .L_1425)


	//   ....[0]....
.L_1425:
        /*0940*/ 	.word	0x00001680


	//   ....[1]....
        /*0944*/ 	.word	0x00009ca0


	//   ....[2]....
        /*0948*/ 	.word	0x00009e30


	//   ....[3]....
        /*094c*/ 	.word	0x00009f80


	//   ....[4]....
        /*0950*/ 	.word	0x0000a0d0


	//   ....[5]....
        /*0954*/ 	.word	0x0000b7a0


	//----- nvinfo : EIATTR_MBARRIER_INSTR_OFFSETS
	.align		4
.L_1426:
        /*0958*/ 	.byte	0x04, 0x39
        /*095a*/ 	.short	(.L_1428 - .L_1427)


	//   ....[0]....
.L_1427:
        /*095c*/ 	.word	0x00000180
        /*0960*/ 	.word	0x000000ff
        /*0964*/ 	.word	0x00013200
        /*0968*/ 	.short	0x0100
        /*096a*/ 	.byte	0x08
	.zero		1


	//   ....[1]....
        /*096c*/ 	.word	0x00000190
        /*0970*/ 	.word	0x000000ff
        /*0974*/ 	.word	0x00013220
        /*0978*/ 	.short	0x0100
        /*097a*/ 	.byte	0x08
	.zero		1


	//   ....[2]....
        /*097c*/ 	.word	0x00000280
        /*0980*/ 	.word	0x000000ff
        /*0984*/ 	.word	0x00013230
        /*0988*/ 	.short	0x0100
        /*098a*/ 	.byte	0x08
	.zero		1


	//   ....[3]....
        /*098c*/ 	.word	0x00000290
        /*0990*/ 	.word	0x000000ff
        /*0994*/ 	.word	0x00013240
        /*0998*/ 	.short	0x0100
        /*099a*/ 	.byte	0x08
	.zero		1


	//   ....[4]....
        /*099c*/ 	.word	0x000002a0
        /*09a0*/ 	.word	0x000000ff
        /*09a4*/ 	.word	0x00013238
        /*09a8*/ 	.short	0x0100
        /*09aa*/ 	.byte	0x08
	.zero		1


	//   ....[5]....
        /*09ac*/ 	.word	0x000002b0
        /*09b0*/ 	.word	0x000000ff
        /*09b4*/ 	.word	0x00013248
        /*09b8*/ 	.short	0x0100
        /*09ba*/ 	.byte	0x08
	.zero		1


	//   ....[6]....
        /*09bc*/ 	.word	0x000003e0
        /*09c0*/ 	.word	0x000000ff
        /*09c4*/ 	.word	0x00013250
        /*09c8*/ 	.short	0x0100
        /*09ca*/ 	.byte	0x08
	.zero		1


	//   ....[7]....
        /*09cc*/ 	.word	0x000003f0
        /*09d0*/ 	.word	0x000000ff
        /*09d4*/ 	.word	0x00013260
        /*09d8*/ 	.short	0x0100
        /*09da*/ 	.byte	0x08
	.zero		1


	//   ....[8]....
        /*09dc*/ 	.word	0x00000400
        /*09e0*/ 	.word	0x000000ff
        /*09e4*/ 	.word	0x00013258
        /*09e8*/ 	.short	0x0100
        /*09ea*/ 	.byte	0x08
	.zero		1


	//   ....[9]....
        /*09ec*/ 	.word	0x00000410
        /*09f0*/ 	.word	0x000000ff
        /*09f4*/ 	.word	0x00013268
        /*09f8*/ 	.short	0x0100
        /*09fa*/ 	.byte	0x08
	.zero		1


	//   ....[10]....
        /*09fc*/ 	.word	0x00000500
        /*0a00*/ 	.word	0x000000ff
        /*0a04*/ 	.word	0x00013270
        /*0a08*/ 	.short	0x0100
        /*0a0a*/ 	.byte	0x06
	.zero		1


	//   ....[11]....
        /*0a0c*/ 	.word	0x00000510
        /*0a10*/ 	.word	0x000000ff
        /*0a14*/ 	.word	0x00013280
        /*0a18*/ 	.short	0x0100
        /*0a1a*/ 	.byte	0x06
	.zero		1


	//   ....[12]....
        /*0a1c*/ 	.word	0x00000520
        /*0a20*/ 	.word	0x000000ff
        /*0a24*/ 	.word	0x00013278
        /*0a28*/ 	.short	0x0100
        /*0a2a*/ 	.byte	0x06
	.zero		1


	//   ....[13]....
        /*0a2c*/ 	.word	0x00000530
        /*0a30*/ 	.word	0x000000ff
        /*0a34*/ 	.word	0x00013288
        /*0a38*/ 	.short	0x0100
        /*0a3a*/ 	.byte	0x06
	.zero		1


	//   ....[14]....
        /*0a3c*/ 	.word	0x00000660
        /*0a40*/ 	.word	0x000000ff
        /*0a44*/ 	.word	0x00013290
        /*0a48*/ 	.short	0x0100
        /*0a4a*/ 	.byte	0x08
	.zero		1


	//   ....[15]....
        /*0a4c*/ 	.word	0x00000670
        /*0a50*/ 	.word	0x000000ff
        /*0a54*/ 	.word	0x000132a0
        /*0a58*/ 	.short	0x0100
        /*0a5a*/ 	.byte	0x08
	.zero		1


	//   ....[16]....
        /*0a5c*/ 	.word	0x00000680
        /*0a60*/ 	.word	0x000000ff
        /*0a64*/ 	.word	0x00013298
        /*0a68*/ 	.short	0x0100
        /*0a6a*/ 	.byte	0x08
	.zero		1


	//   ....[17]....
        /*0a6c*/ 	.word	0x00000690
        /*0a70*/ 	.word	0x000000ff
        /*0a74*/ 	.word	0x000132a8
        /*0a78*/ 	.short	0x0100
        /*0a7a*/ 	.byte	0x08
	.zero		1


	//   ....[18]....
        /*0a7c*/ 	.word	0x000007e0
        /*0a80*/ 	.word	0x000000ff
        /*0a84*/ 	.word	0x000132b0
        /*0a88*/ 	.short	0x0100
        /*0a8a*/ 	.byte	0x08
	.zero		1


	//   ....[19]....
        /*0a8c*/ 	.word	0x000007f0
        /*0a90*/ 	.word	0x000000ff
        /*0a94*/ 	.word	0x000132c0
        /*0a98*/ 	.short	0x0100
        /*0a9a*/ 	.byte	0x08
	.zero		1


	//   ....[20]....
        /*0a9c*/ 	.word	0x00000800
        /*0aa0*/ 	.word	0x000000ff
        /*0aa4*/ 	.word	0x000132b8
        /*0aa8*/ 	.short	0x0100
        /*0aaa*/ 	.byte	0x08
	.zero		1


	//   ....[21]....
        /*0aac*/ 	.word	0x00000810
        /*0ab0*/ 	.word	0x000000ff
        /*0ab4*/ 	.word	0x000132c8
        /*0ab8*/ 	.short	0x0100
        /*0aba*/ 	.byte	0x08
	.zero		1


	//   ....[22]....
        /*0abc*/ 	.word	0x00001700
        /*0ac0*/ 	.word	0x00000019
        /*0ac4*/ 	.word	0x00013200
        /*0ac8*/ 	.short	0x010a
        /*0aca*/ 	.byte	0x3f
	.zero		1


	//   ....[23]....
        /*0acc*/ 	.word	0x00001780
        /*0ad0*/ 	.word	0x00000004
        /*0ad4*/ 	.word	0x00013230
        /*0ad8*/ 	.short	0x010a
        /*0ada*/ 	.byte	0x3f
	.zero		1


	//   ....[24]....
        /*0adc*/ 	.word	0x00001800
        /*0ae0*/ 	.word	0x00000004
        /*0ae4*/ 	.word	0x00013230
        /*0ae8*/ 	.short	0x010a
        /*0aea*/ 	.byte	0x3f
	.zero		1


	//   ....[25]....
        /*0aec*/ 	.word	0x00002ff0
        /*0af0*/ 	.word	0x00000053
        /*0af4*/ 	.word	0x00000000
        /*0af8*/ 	.short	0x0101
        /*0afa*/ 	.byte	0x3f
	.zero		1


	//   ....[26]....
        /*0afc*/ 	.word	0x00004090
        /*0b00*/ 	.word	0x000000ff
        /*0b04*/ 	.word	0x00013230
        /*0b08*/ 	.short	0x010a
        /*0b0a*/ 	.byte	0x11
	.zero		1


	//   ....[27]....
        /*0b0c*/ 	.word	0x000040d0
        /*0b10*/ 	.word	0x000000ff
        /*0b14*/ 	.word	0x00013230
        /*0b18*/ 	.short	0x010a
        /*0b1a*/ 	.byte	0x11
	.zero		1


	//   ....[28]....
        /*0b1c*/ 	.word	0x00004520
        /*0b20*/ 	.word	0x000000ff
        /*0b24*/ 	.word	0x00013250
        /*0b28*/ 	.short	0x010a
        /*0b2a*/ 	.byte	0x09
	.zero		1


	//   ....[29]....
        /*0b2c*/ 	.word	0x00004560
        /*0b30*/ 	.word	0x000000ff
        /*0b34*/ 	.word	0x00013250
        /*0b38*/ 	.short	0x010a
        /*0b3a*/ 	.byte	0x09
	.zero		1


	//   ....[30]....
        /*0b3c*/ 	.word	0x00004820
        /*0b40*/ 	.word	0x000000ff
        /*0b44*/ 	.word	0x00000000
        /*0b48*/ 	.short	0x0101
        /*0b4a*/ 	.byte	0x11
	.zero		1


	//   ....[31]....
        /*0b4c*/ 	.word	0x00005dd0
        /*0b50*/ 	.word	0x000000ff
        /*0b54*/ 	.word	0x00000000
        /*0b58*/ 	.short	0x0101
        /*0b5a*/ 	.byte	0x06
	.zero		1


	//   ....[32]....
        /*0b5c*/ 	.word	0x000062a0
        /*0b60*/ 	.word	0x000000ff
        /*0b64*/ 	.word	0x00013250
        /*0b68*/ 	.short	0x010a
        /*0b6a*/ 	.byte	0x0e
	.zero		1


	//   ....[33]....
        /*0b6c*/ 	.word	0x000062e0
        /*0b70*/ 	.word	0x000000ff
        /*0b74*/ 	.word	0x00013250
        /*0b78*/ 	.short	0x010a
        /*0b7a*/ 	.byte	0x0e
	.zero		1


	//   ....[34]....
        /*0b7c*/ 	.word	0x00006950
        /*0b80*/ 	.word	0x000000ff
        /*0b84*/ 	.word	0x00000000
        /*0b88*/ 	.short	0x0101
        /*0b8a*/ 	.byte	0x04
	.zero		1


	//   ....[35]....
        /*0b8c*/ 	.word	0x00007b50
        /*0b90*/ 	.word	0x00000003
        /*0b94*/ 	.word	0x00000000
        /*0b98*/ 	.short	0x0101
        /*0b9a*/ 	.byte	0x3f
	.zero		1


	//   ....[36]....
        /*0b9c*/ 	.word	0x0000a720
        /*0ba0*/ 	.word	0x00000007
        /*0ba4*/ 	.word	0x00013280
        /*0ba8*/ 	.short	0x010a
        /*0baa*/ 	.byte	0x3f
	.zero		1


	//   ....[37]....
        /*0bac*/ 	.word	0x0000ae00
        /*0bb0*/ 	.word	0x00000007
        /*0bb4*/ 	.word	0x00013270
        /*0bb8*/ 	.short	0x0107
        /*0bba*/ 	.byte	0x3f
	.zero		1


	//   ....[38]....
        /*0bbc*/ 	.word	0x0000aec0
        /*0bc0*/ 	.word	0x00000007
        /*0bc4*/ 	.word	0x00013270
        /*0bc8*/ 	.short	0x0101
        /*0bca*/ 	.byte	0x3f
	.zero		1


	//   ....[39]....
        /*0bcc*/ 	.word	0x0000af10
        /*0bd0*/ 	.word	0x00000007
        /*0bd4*/ 	.word	0x00013240
        /*0bd8*/ 	.short	0x010a
        /*0bda*/ 	.byte	0x3f
	.zero		1


	//   ....[40]....
        /*0bdc*/ 	.word	0x0000b4b0
        /*0be0*/ 	.word	0x00000007
        /*0be4*/ 	.word	0x00013230
        /*0be8*/ 	.short	0x0107
        /*0bea*/ 	.byte	0x3f
	.zero		1


	//   ....[41]....
        /*0bec*/ 	.word	0x0000b580
        /*0bf0*/ 	.word	0x00000007
        /*0bf4*/ 	.word	0x00013230
        /*0bf8*/ 	.short	0x0101
        /*0bfa*/ 	.byte	0x3f
	.zero		1


	//   ....[42]....
        /*0bfc*/ 	.word	0x0000c030
        /*0c00*/ 	.word	0x00000016
        /*0c04*/ 	.word	0x00013200
        /*0c08*/ 	.short	0x0107
        /*0c0a*/ 	.byte	0x3f
	.zero		1


	//   ....[43]....
        /*0c0c*/ 	.word	0x0000c120
        /*0c10*/ 	.word	0x00000016
        /*0c14*/ 	.word	0x00013200
        /*0c18*/ 	.short	0x0101
        /*0c1a*/ 	.byte	0x3f
	.zero		1


	//   ....[44]....
        /*0c1c*/ 	.word	0x0000c140
        /*0c20*/ 	.word	0x00000016
        /*0c24*/ 	.word	0x00013220
        /*0c28*/ 	.short	0x010a
        /*0c2a*/ 	.byte	0x3f
	.zero		1


	//   ....[45]....
        /*0c2c*/ 	.word	0x0000c6a0
        /*0c30*/ 	.word	0x00000000
        /*0c34*/ 	.word	0x00013280
        /*0c38*/ 	.short	0x010a
        /*0c3a*/ 	.byte	0x3f
	.zero		1


	//   ....[46]....
        /*0c3c*/ 	.word	0x0000cbb0
        /*0c40*/ 	.word	0x00000000
        /*0c44*/ 	.word	0x00013270
        /*0c48*/ 	.short	0x0107
        /*0c4a*/ 	.byte	0x3f
	.zero		1


	//   ....[47]....
        /*0c4c*/ 	.word	0x0000cc70
        /*0c50*/ 	.word	0x00000000
        /*0c54*/ 	.word	0x00013270
        /*0c58*/ 	.short	0x0101
        /*0c5a*/ 	.byte	0x3f
	.zero		1


	//   ....[48]....
        /*0c5c*/ 	.word	0x0000ccc0
        /*0c60*/ 	.word	0x00000000
        /*0c64*/ 	.word	0x00013240
        /*0c68*/ 	.short	0x010a
        /*0c6a*/ 	.byte	0x3f
	.zero		1


	//   ....[49]....
        /*0c6c*/ 	.word	0x0000d110
        /*0c70*/ 	.word	0x00000000
        /*0c74*/ 	.word	0x00013230
        /*0c78*/ 	.short	0x0107
        /*0c7a*/ 	.byte	0x3f
	.zero		1


	//   ....[50]....
        /*0c7c*/ 	.word	0x0000d1d0
        /*0c80*/ 	.word	0x00000000
        /*0c84*/ 	.word	0x00013230
        /*0c88*/ 	.short	0x0101
        /*0c8a*/ 	.byte	0x3f
	.zero		1


	//   ....[51]....
        /*0c8c*/ 	.word	0x0000d260
        /*0c90*/ 	.word	0x00000002
        /*0c94*/ 	.word	0x00013270
        /*0c98*/ 	.short	0x010a
        /*0c9a*/ 	.byte	0x3f
	.zero		1


	//   ....[52]....
        /*0c9c*/ 	.word	0x0000d2f0
        /*0ca0*/ 	.word	0x00000002
        /*0ca4*/ 	.word	0x00013260
        /*0ca8*/ 	.short	0x010a
        /*0caa*/ 	.byte	0x3f
	.zero		1


	//   ....[53]....
        /*0cac*/ 	.word	0x0000d720
        /*0cb0*/ 	.word	0x00000002
        /*0cb4*/ 	.word	0x00013250
        /*0cb8*/ 	.short	0x0101
        /*0cba*/ 	.byte	0x3f
	.zero		1


	//   ....[54]....
        /*0cbc*/ 	.word	0x0000d7b0
        /*0cc0*/ 	.word	0x00000002
        /*0cc4*/ 	.word	0x00000000
        /*0cc8*/ 	.short	0x0101
        /*0cca*/ 	.byte	0x3f
	.zero		1


	//   ....[55]....
        /*0ccc*/ 	.word	0x0000d990
        /*0cd0*/ 	.word	0x00000000
        /*0cd4*/ 	.word	0x00013270
        /*0cd8*/ 	.short	0x010a
        /*0cda*/ 	.byte	0x3f
	.zero		1


	//   ....[56]....
        /*0cdc*/ 	.word	0x0000da20
        /*0ce0*/ 	.word	0x00000000
        /*0ce4*/ 	.word	0x00013260
        /*0ce8*/ 	.short	0x010a
        /*0cea*/ 	.byte	0x3f
	.zero		1


	//   ....[57]....
        /*0cec*/ 	.word	0x0000de70
        /*0cf0*/ 	.word	0x00000000
        /*0cf4*/ 	.word	0x00013250
        /*0cf8*/ 	.short	0x0101
        /*0cfa*/ 	.byte	0x3f
	.zero		1


	//   ....[58]....
        /*0cfc*/ 	.word	0x0000def0
        /*0d00*/ 	.word	0x00000000
        /*0d04*/ 	.word	0x00000000
        /*0d08*/ 	.short	0x0101
        /*0d0a*/ 	.byte	0x3f
	.zero		1


	//   ....[59]....
        /*0d0c*/ 	.word	0x0000e9b0
        /*0d10*/ 	.word	0x00000005
        /*0d14*/ 	.word	0x00013220
        /*0d18*/ 	.short	0x010a
        /*0d1a*/ 	.byte	0x3f
	.zero		1


	//   ....[60]....
        /*0d1c*/ 	.word	0x0000eb50
        /*0d20*/ 	.word	0x00000004
        /*0d24*/ 	.word	0x00013240
        /*0d28*/ 	.short	0x010a
        /*0d2a*/ 	.byte	0x3f
	.zero		1


	//   ....[61]....
        /*0d2c*/ 	.word	0x0000ec00
        /*0d30*/ 	.word	0x00000005
        /*0d34*/ 	.word	0x00013240
        /*0d38*/ 	.short	0x010a
        /*0d3a*/ 	.byte	0x3f
	.zero		1


	//   ....[62]....
        /*0d3c*/ 	.word	0x0000ec40
        /*0d40*/ 	.word	0x00000004
        /*0d44*/ 	.word	0x00013260
        /*0d48*/ 	.short	0x010a
        /*0d4a*/ 	.byte	0x3f
	.zero		1


	//   ....[63]....
        /*0d4c*/ 	.word	0x0000ec80
        /*0d50*/ 	.word	0x00000005
        /*0d54*/ 	.word	0x00013260
        /*0d58*/ 	.short	0x010a
        /*0d5a*/ 	.byte	0x3f
	.zero		1


	//   ....[64]....
        /*0d5c*/ 	.word	0x0000ecc0
        /*0d60*/ 	.word	0x00000004
        /*0d64*/ 	.word	0x00013280
        /*0d68*/ 	.short	0x010a
        /*0d6a*/ 	.byte	0x3f
	.zero		1


	//   ....[65]....
        /*0d6c*/ 	.word	0x0000ed00
        /*0d70*/ 	.word	0x00000005
        /*0d74*/ 	.word	0x00013280
        /*0d78*/ 	.short	0x010a
        /*0d7a*/ 	.byte	0x3f
	.zero		1


	//   ....[66]....
        /*0d7c*/ 	.word	0x0000ed60
        /*0d80*/ 	.word	0x00000019
        /*0d84*/ 	.word	0x00013200
        /*0d88*/ 	.short	0x010a
        /*0d8a*/ 	.byte	0x3f
	.zero		1


	//   ....[67]....
        /*0d8c*/ 	.word	0x0000edb0
        /*0d90*/ 	.word	0x00000004
        /*0d94*/ 	.word	0x00013230
        /*0d98*/ 	.short	0x010a
        /*0d9a*/ 	.byte	0x3f
	.zero		1


	//   ....[68]....
        /*0d9c*/ 	.word	0x0000ee10
        /*0da0*/ 	.word	0x00000006
        /*0da4*/ 	.word	0x00013230
        /*0da8*/ 	.short	0x010a
        /*0daa*/ 	.byte	0x3f
	.zero		1


	//   ....[69]....
        /*0dac*/ 	.word	0x0000ee70
        /*0db0*/ 	.word	0x00000006
        /*0db4*/ 	.word	0x00013250
        /*0db8*/ 	.short	0x010a
        /*0dba*/ 	.byte	0x3f
	.zero		1


	//   ....[70]....
        /*0dbc*/ 	.word	0x0000eed0
        /*0dc0*/ 	.word	0x00000007
        /*0dc4*/ 	.word	0x00013250
        /*0dc8*/ 	.short	0x010a
        /*0dca*/ 	.byte	0x3f
	.zero		1


	//   ....[71]....
        /*0dcc*/ 	.word	0x0000efe0
        /*0dd0*/ 	.word	0x00000007
        /*0dd4*/ 	.word	0x00013280
        /*0dd8*/ 	.short	0x010a
        /*0dda*/ 	.byte	0x3f
	.zero		1


	//   ....[72]....
        /*0ddc*/ 	.word	0x0000f710
        /*0de0*/ 	.word	0x00000007
        /*0de4*/ 	.word	0x00013240
        /*0de8*/ 	.short	0x010a
        /*0dea*/ 	.byte	0x3f
	.zero		1


	//   ....[73]....
        /*0dec*/ 	.word	0x00010570
        /*0df0*/ 	.word	0x00000016
        /*0df4*/ 	.word	0x00013220
        /*0df8*/ 	.short	0x010a
        /*0dfa*/ 	.byte	0x3f
	.zero		1


	//   ....[74]....
        /*0dfc*/ 	.word	0x000105d0
        /*0e00*/ 	.word	0x00000000
        /*0e04*/ 	.word	0x00013280
        /*0e08*/ 	.short	0x010a
        /*0e0a*/ 	.byte	0x3f
	.zero		1


	//   ....[75]....
        /*0e0c*/ 	.word	0x00010ca0
        /*0e10*/ 	.word	0x00000000
        /*0e14*/ 	.word	0x00013240
        /*0e18*/ 	.short	0x010a
        /*0e1a*/ 	.byte	0x3f
	.zero		1


	//   ....[76]....
        /*0e1c*/ 	.word	0x00011260
        /*0e20*/ 	.word	0x00000002
        /*0e24*/ 	.word	0x00013270
        /*0e28*/ 	.short	0x010a
        /*0e2a*/ 	.byte	0x3f
	.zero		1


	//   ....[77]....
        /*0e2c*/ 	.word	0x000112b0
        /*0e30*/ 	.word	0x00000002
        /*0e34*/ 	.word	0x00013260
        /*0e38*/ 	.short	0x010a
        /*0e3a*/ 	.byte	0x3f
	.zero		1


	//   ....[78]....
        /*0e3c*/ 	.word	0x00011300
        /*0e40*/ 	.word	0x00000000
        /*0e44*/ 	.word	0x00013270
        /*0e48*/ 	.short	0x010a
        /*0e4a*/ 	.byte	0x3f
	.zero		1


	//   ....[79]....
        /*0e4c*/ 	.word	0x00011350
        /*0e50*/ 	.word	0x00000000
        /*0e54*/ 	.word	0x00013260
        /*0e58*/ 	.short	0x010a
        /*0e5a*/ 	.byte	0x3f
	.zero		1


	//   ....[80]....
        /*0e5c*/ 	.word	0x000113a0
        /*0e60*/ 	.word	0x00000005
        /*0e64*/ 	.word	0x00013220
        /*0e68*/ 	.short	0x010a
        /*0e6a*/ 	.byte	0x3f
	.zero		1


	//   ....[81]....
        /*0e6c*/ 	.word	0x00011540
        /*0e70*/ 	.word	0x00000004
        /*0e74*/ 	.word	0x00013240
        /*0e78*/ 	.short	0x010a
        /*0e7a*/ 	.byte	0x3f
	.zero		1


	//   ....[82]....
        /*0e7c*/ 	.word	0x00011590
        /*0e80*/ 	.word	0x00000005
        /*0e84*/ 	.word	0x00013240
        /*0e88*/ 	.short	0x010a
        /*0e8a*/ 	.byte	0x3f
	.zero		1


	//   ....[83]....
        /*0e8c*/ 	.word	0x000115e0
        /*0e90*/ 	.word	0x00000004
        /*0e94*/ 	.word	0x00013260
        /*0e98*/ 	.short	0x010a
        /*0e9a*/ 	.byte	0x3f
	.zero		1


	//   ....[84]....
        /*0e9c*/ 	.word	0x00011630
        /*0ea0*/ 	.word	0x00000005
        /*0ea4*/ 	.word	0x00013260
        /*0ea8*/ 	.short	0x010a
        /*0eaa*/ 	.byte	0x3f
	.zero		1


	//   ....[85]....
        /*0eac*/ 	.word	0x00011680
        /*0eb0*/ 	.word	0x00000004
        /*0eb4*/ 	.word	0x00013280
        /*0eb8*/ 	.short	0x010a
        /*0eba*/ 	.byte	0x3f
	.zero		1


	//----- nvinfo : EIATTR_NUM_MBARRIERS
	.align		4
.L_1428:
        /*0ebc*/ 	.byte	0x03, 0x38
        /*0ebe*/ 	.short	0x0016


	//----- nvinfo : EIATTR_EXIT_INSTR_OFFSETS
	.align		4
        /*0ec0*/ 	.byte	0x04, 0x1c
        /*0ec2*/ 	.short	(.L_1430 - .L_1429)


	//   ....[0]....
.L_1429:
        /*0ec4*/ 	.word	0x00000980


	//   ....[1]....
        /*0ec8*/ 	.word	0x00008850


	//   ....[2]....
        /*0ecc*/ 	.word	0x0000ed50


	//----- nvinfo : EIATTR_MAX_THREADS
	.align		4
.L_1430:
        /*0ed0*/ 	.byte	0x04, 0x05
        /*0ed2*/ 	.short	(.L_1432 - .L_1431)
.L_1431:
        /*0ed4*/ 	.word	0x00000200
        /*0ed8*/ 	.word	0x00000001
        /*0edc*/ 	.word	0x00000001


	//----- nvinfo : EIATTR_CRS_STACK_SIZE
	.align		4
.L_1432:
        /*0ee0*/ 	.byte	0x04, 0x1e
        /*0ee2*/ 	.short	(.L_1434 - .L_1433)
.L_1433:
        /*0ee4*/ 	.word	0x00000000


	//----- nvinfo : EIATTR_CBANK_PARAM_SIZE
	.align		4
.L_1434:
        /*0ee8*/ 	.byte	0x03, 0x19
        /*0eea*/ 	.short	0x0af0


	//----- nvinfo : EIATTR_PARAM_CBANK
	.align		4
        /*0eec*/ 	.byte	0x04, 0x0a
        /*0eee*/ 	.short	(.L_1436 - .L_1435)
	.align		4
.L_1435:
        /*0ef0*/ 	.word	index@(.nv.constant0._ZN7cutlass13device_kernelIN5flash11enable_sm90INS1_16FlashAttnFwdSm90INS1_25CollectiveMainloopFwdSm90ILi2EN4cute5tupleIJNS5_1CILi1EEES8_S8_EEENS6_IJNS7_ILi192EEENS7_ILi160EEENS7_ILi64EEEEEELi64ENS_12float_e4m3_tEfNS_4arch4Sm90ELb0ELb0ELb0ELb1ELb1ELb0ELb0ELb1ELb1ELb1ELb0ELb0EEENS1_21CollectiveEpilogueFwdINS6_IJSA_SC_SB_EEES9_NS_10bfloat16_tESG_Li384ELb1ELb1ELb0ELb1EEENS1_36VarlenDynamicPersistentTileSchedulerILi192ELi160ELi384ELi128ELb0ELb1ELb1ELb0ELb1ELb1EEEEEEEEEvNT_6ParamsE)
        /*0ef4*/ 	.short	0x0210
        /*0ef6*/ 	.short	0x0af0


	//----- nvinfo : EIATTR_SW_WAR
	.align		4
.L_1436:
        /*0ef8*/ 	.byte	0x04, 0x36
        /*0efa*/ 	.short	(.L_1438 - .L_1437)
.L_1437:
        /*0efc*/ 	.word	0x00000008
.L_1438:


//--------------------- .nv.info._ZN7cutlass13device_kernelIN5flash11enable_sm90INS1_16FlashAttnFwdSm90INS1_25CollectiveMainloopFwdSm90ILi2EN4cute5tupleIJNS5_1CILi1EEES8_S8_EEENS6_IJNS7_ILi192EEENS7_ILi160EEENS7_ILi64EEEEEELi64ENS_12float_e4m3_tEfNS_4arch4Sm90ELb0ELb0ELb0ELb1ELb1ELb1ELb0ELb1ELb1ELb1ELb0ELb0EEENS1_21CollectiveEpilogueFwdINS6_IJSA_SC_SB_EEES9_NS_10bfloat16_tESG_Li384ELb1ELb1ELb0ELb1EEENS1_36VarlenDynamicPersistentTileSchedulerILi192ELi160ELi384ELi128ELb0ELb1ELb1ELb0ELb1ELb1EEEEEEEEEvNT_6ParamsE --------------------------
	.section	.nv.info._ZN7cutlass13device_kernelIN5flash11enable_sm90INS1_16FlashAttnFwdSm90INS1_25CollectiveMainloopFwdSm90ILi2EN4cute5tupleIJNS5_1CILi1EEES8_S8_EEENS6_IJNS7_ILi192EEENS7_ILi160EEENS7_ILi64EEEEEELi64ENS_12float_e4m3_tEfNS_4arch4Sm90ELb0ELb0ELb0ELb1ELb1ELb1ELb0ELb1ELb1ELb1ELb0ELb0EEENS1_21CollectiveEpilogueFwdINS6_IJSA_SC_SB_EEES9_NS_10bfloat16_tESG_Li384ELb1ELb1ELb0ELb1EEENS1_36VarlenDynamicPersistentTileSchedulerILi192ELi160ELi384ELi128ELb0ELb1ELb1ELb0ELb1ELb1EEEEEEEEEvNT_6ParamsE,"",@"SHT_CUDA_INFO"
	.sectionflags	@""
	.align	4


	//----- nvinfo : EIATTR_CUDA_API_VERSION
	.align		4
        /*0000*/ 	.byte	0x04, 0x37
        /*0002*/ 	.short	(.L_1440 - .L_1439)
.L_1439:
        /*0004*/ 	.word	0x00000082


	//----- nvinfo : EIATTR_KPARAM_INFO
	.align		4
.L_1440:
        /*0008*/ 	.byte	0x04, 0x17
        /*000a*/ 	.short	(.L_1442 - .L_1441)
.L_1441:
        /*000c*/ 	.word	0x00000000
        /*0010*/ 	.short	0x0000
        /*0012*/ 	.short	0x0070
        /*0014*/ 	.byte	0x00, 0xf0, 0x01, 0x2a


	//----- nvinfo : EIATTR_SPARSE_MMA_MASK
	.align		4
.L_1442:
        /*0018*/ 	.byte	0x03, 0x50
        /*001a*/ 	.short	0x0000


	//----- nvinfo : EIATTR_MAXREG_COUNT
	.align		4
        /*001c*/ 	.byte	0x03, 0x1b
        /*001e*/ 	.short	0x0080


	//----- nvinfo : EIATTR_NUM_BARRIERS
	.align		4
        /*0020*/ 	.byte	0x02, 0x4c
        /*0022*/ 	.byte	0x10
	.zero		1


	//----- nvinfo : EIATTR_EXTERNS
	.align		4
        /*0024*/ 	.byte	0x04, 0x0f
        /*0026*/ 	.short	(.L_1444 - .L_1443)


	//   ....[0]....
	.align		4
.L_1443:
        /*0028*/ 	.word	index@(__assertfail)


	//----- nvinfo : EIATTR_ANNOTATIONS
	.align		4
.L_1444:
        /*002c*/ 	.byte	0x04, 0x55
        /*002e*/ 	.short	(.L_1446 - .L_1445)


	//   ....[0]....
.L_1445:
        /* <DEDUP_REMOVED lines=134> */


	//----- nvinfo : EIATTR_MERCURY_ISA_VERSION
	.align		4
.L_1446:
        /*0878*/ 	.byte	0x03, 0x5f
        /*087a*/ 	.short	0x0101


	//----- nvinfo : EIATTR_UNUSED_LOAD_BYTE_OFFSET
	.align		4
        /*087c*/ 	.byte	0x04, 0x44
        /*087e*/ 	.short	(.L_1448 - .L_1447)


	//   ....[0]....
.L_1447:
        /*0880*/ 	.word	0x00000a40
        /*0884*/ 	.word	0x0000fff0


	//   ....[1]....
        /*0888*/ 	.word	0x0000da80
        /*088c*/ 	.word	0x0000fff0


	//----- nvinfo : EIATTR_INT_WARP_WIDE_INSTR_OFFSETS
	.align		4
.L_1448:
        /*0890*/ 	.byte	0x04, 0x31
        /*0892*/ 	.short	(.L_1450 - .L_1449)


	//   ....[0]....
.L_1449:
        /*0894*/ 	.word	0x00000120


	//   ....[1]....
        /*0898*/ 	.word	0x000001c0


	//   ....[2]....
        /*089c*/ 	.word	0x00000230


	//   ....[3]....
        /*08a0*/ 	.word	0x000118c0


	//   ....[4]....
        /*08a4*/ 	.word	0x00011950


	//   ....[5]....
        /*08a8*/ 	.word	0x00015710


	//   ....[6]....
        /*08ac*/ 	.word	0x000157a0


	//----- nvinfo : EIATTR_COOP_GROUP_MASK_REGIDS
	.align		4
.L_1450:
        /*08b0*/ 	.byte	0x04, 0x29
        /*08b2*/ 	.short	(.L_1452 - .L_1451)


	//   ....[0]....
.L_1451:
        /*08b4*/ 	.word	0xffffffff


	//   ....[1]....
        /*08b8*/ 	.word	0xffffffff


	//   ....[2]....
        /*08bc*/ 	.word	0xffffffff


	//   ....[3]....
        /*08c0*/ 	.word	0xffffffff


	//   ....[4]....
        /*08c4*/ 	.word	0xffffffff


	//   ....[5]....
        /*08c8*/ 	.word	0xffffffff


	//   ....[6]....
        /*08cc*/ 	.word	0xffffffff


	//   ....[7]....
        /*08d0*/ 	.word	0xffffffff


	//   ....[8]....
        /*08d4*/ 	.word	0xffffffff


	//   ....[9]....
        /*08d8*/ 	.word	0xffffffff


	//   ....[10]....
        /*08dc*/ 	.word	0xffffffff


	//   ....[11]....
        /*08e0*/ 	.word	0xffffffff


	//   ....[12]....
        /*08e4*/ 	.word	0xffffffff


	//   ....[13]....
        /*08e8*/ 	.word	0xffffffff


	//   ....[14]....
        /*08ec*/ 	.word	0xffffffff


	//   ....[15]....
        /*08f0*/ 	.word	0xffffffff


	//   ....[16]....
        /*08f4*/ 	.word	0xffffffff


	//   ....[17]....
        /*08f8*/ 	.word	0xffffffff


	//   ....[18]....
        /*08fc*/ 	.word	0xffffffff


	//   ....[19]....
        /*0900*/ 	.word	0xffffffff


	//   ....[20]....
        /*0904*/ 	.word	0xffffffff


	//   ....[21]....
        /*0908*/ 	.word	0xffffffff


	//   ....[22]....
        /*090c*/ 	.word	0xffffffff


	//   ....[23]....
        /*0910*/ 	.word	0xffffffff


	//   ....[24]....
        /*0914*/ 	.word	0xffffffff


	//   ....[25]....
        /*0918*/ 	.word	0xffffffff


	//   ....[26]....
        /*091c*/ 	.word	0xffffffff


	//   ....[27]....
        /*0920*/ 	.word	0xffffffff


	//   ....[28]....
        /*0924*/ 	.word	0xffffffff


	//   ....[29]....
        /*0928*/ 	.word	0xffffffff


	//   ....[30]....
        /*092c*/ 	.word	0xffffffff


	//   ....[31]....
        /*0930*/ 	.word	0xffffffff


	//   ....[32]....
        /*0934*/ 	.word	0xffffffff


	//   ....[33]....
        /*0938*/ 	.word	0xffffffff


	//   ....[34]....
        /*093c*/ 	.word	0xffffffff


	//   ....[35]....
        /*0940*/ 	.word	0xffffffff


	//   ....[36]....
        /*0944*/ 	.word	0xffffffff


	//   ....[37]....
        /*0948*/ 	.word	0xffffffff


	//   ....[38]....
        /*094c*/ 	.word	0xffffffff


	//   ....[39]....
        /*0950*/ 	.word	0xffffffff


	//   ....[40]....
        /*0954*/ 	.word	0xffffffff


	//   ....[41]....
        /*0958*/ 	.word	0xffffffff


	//   ....[42]....
        /*095c*/ 	.word	0xffffffff


	//   ....[43]....
        /*0960*/ 	.word	0xffffffff


	//   ....[44]....
        /*0964*/ 	.word	0xffffffff


	//   ....[45]....
        /*0968*/ 	.word	0xffffffff


	//   ....[46]....
        /*096c*/ 	.word	0xffffffff


	//   ....[47]....
        /*0970*/ 	.word	0xffffffff


	//   ....[48]....
        /*0974*/ 	.word	0xffffffff


	//   ....[49]....
        /*0978*/ 	.word	0xffffffff


	//   ....[50]....
        /*097c*/ 	.word	0xffffffff


	//   ....[51]....
        /*0980*/ 	.word	0xffffffff


	//   ....[52]....
        /*0984*/ 	.word	0xffffffff


	//   ....[53]....
        /*0988*/ 	.word	0xffffffff


	//   ....[54]....
        /*098c*/ 	.word	0xffffffff


	//   ....[55]....
        /*0990*/ 	.word	0xffffffff


	//   ....[56]....
        /*0994*/ 	.word	0xffffffff


	//   ....[57]....
        /*0998*/ 	.word	0xffffffff


	//   ....[58]....
        /*099c*/ 	.word	0xffffffff


	//   ....[59]....
        /*09a0*/ 	.word	0xffffffff


	//   ....[60]....
        /*09a4*/ 	.word	0xffffffff


	//   ....[61]....
        /*09a8*/ 	.word	0xffffffff


	//   ....[62]....
        /*09ac*/ 	.word	0xffffffff


	//   ....[63]....
        /*09b0*/ 	.word	0xffffffff


	//   ....[64]....
        /*09b4*/ 	.word	0xffffffff


	//   ....[65]....
        /*09b8*/ 	.word	0xffffffff


	//   ....[66]....
        /*09bc*/ 	.word	0xffffffff


	//   ....[67]....
        /*09c0*/ 	.word	0xffffffff


	//   ....[68]....
        /*09c4*/ 	.word	0xffffffff


	//   ....[69]....
        /*09c8*/ 	.word	0xffffffff


	//   ....[70]....
        /*09cc*/ 	.word	0xffffffff


	//   ....[71]....
        /*09d0*/ 	.word	0xffffffff


	//   ....[72]....
        /*09d4*/ 	.word	0xffffffff


	//   ....[73]....
        /*09d8*/ 	.word	0xffffffff


	//   ....[74]....
        /*09dc*/ 	.word	0xffffffff


	//   ....[75]....
        /*09e0*/ 	.word	0xffffffff


	//   ....[76]....
        /*09e4*/ 	.word	0xffffffff


	//   ....[77]....
        /*09e8*/ 	.word	0xffffffff


	//   ....[78]....
        /*09ec*/ 	.word	0xffffffff


	//   ....[79]....
        /*09f0*/ 	.word	0xffffffff


	//   ....[80]....
        /*09f4*/ 	.word	0xffffffff


	//   ....[81]....
        /*09f8*/ 	.word	0xffffffff


	//   ....[82]....
        /*09fc*/ 	.word	0xffffffff


	//   ....[83]....
        /*0a00*/ 	.word	0xffffffff


	//   ....[84]....
        /*0a04*/ 	.word	0xffffffff


	//   ....[85]....
        /*0a08*/ 	.word	0xffffffff


	//   ....[86]....
        /*0a0c*/ 	.word	0xffffffff


	//   ....[87]....
        /*0a10*/ 	.word	0xffffffff


	//   ....[88]....
        /*0a14*/ 	.word	0xffffffff


	//   ....[89]....
        /*0a18*/ 	.word	0xffffffff


	//   ....[90]....
        /*0a1c*/ 	.word	0xffffffff


	//   ....[91]....
        /*0a20*/ 	.word	0xffffffff


	//   ....[92]....
        /*0a24*/ 	.word	0xffffffff


	//   ....[93]....
        /*0a28*/ 	.word	0xffffffff


	//   ....[94]....
        /*0a2c*/ 	.word	0xffffffff


	//   ....[95]....
        /*0a30*/ 	.word	0xffffffff


	//   ....[96]....
        /*0a34*/ 	.word	0xffffffff


	//   ....[97]....
        /*0a38*/ 	.word	0xffffffff


	//   ....[98]....
        /*0a3c*/ 	.word	0xffffffff


	//   ....[99]....
        /*0a40*/ 	.word	0xffffffff


	//   ....[100]....
        /*0a44*/ 	.word	0xffffffff


	//   ....[101]....
        /*0a48*/ 	.word	0xffffffff


	//   ....[102]....
        /*0a4c*/ 	.word	0xffffffff


	//   ....[103]....
        /*0a50*/ 	.word	0xffffffff


	//   ....[104]....
        /*0a54*/ 	.word	0xffffffff


	//   ....[105]....
        /*0a58*/ 	.word	0xffffffff


	//   ....[106]....
        /*0a5c*/ 	.word	0xffffffff


	//   ....[107]....
        /*0a60*/ 	.word	0xffffffff


	//   ....[108]....
        /*0a64*/ 	.word	0xffffffff


	//   ....[109]....
        /*0a68*/ 	.word	0xffffffff


	//   ....[110]....
        /*0a6c*/ 	.word	0xffffffff


	//   ....[111]....
        /*0a70*/ 	.word	0xffffffff


	//   ....[112]....
        /*0a74*/ 	.word	0xffffffff


	//   ....[113]....
        /*0a78*/ 	.word	0xffffffff


	//   ....[114]....
        /*0a7c*/ 	.word	0xffffffff


	//   ....[115]....
        /*0a80*/ 	.word	0xffffffff


	//   ....[116]....
        /*0a84*/ 	.word	0xffffffff


	//   ....[117]....
        /*0a88*/ 	.word	0xffffffff


	//   ....[118]....
        /*0a8c*/ 	.word	0xffffffff


	//   ....[119]....
        /*0a90*/ 	.word	0xffffffff


	//   ....[120]....
        /*0a94*/ 	.word	0xffffffff


	//   ....[121]....
        /*0a98*/ 	.word	0xffffffff


	//   ....[122]....
        /*0a9c*/ 	.word	0xffffffff


	//   ....[123]....
        /*0aa0*/ 	.word	0xffffffff


	//   ....[124]....
        /*0aa4*/ 	.word	0xffffffff


	//   ....[125]....
        /*0aa8*/ 	.word	0xffffffff


	//   ....[126]....
        /*0aac*/ 	.word	0xffffffff


	//   ....[127]....
        /*0ab0*/ 	.word	0xffffffff


	//   ....[128]....
        /*0ab4*/ 	.word	0xffffffff


	//   ....[129]....
        /*0ab8*/ 	.word	0xffffffff


	//   ....[130]....
        /*0abc*/ 	.word	0xffffffff


	//   ....[131]....
        /*0ac0*/ 	.word	0xffffffff


	//   ....[132]....
        /*0ac4*/ 	.word	0xffffffff


	//   ....[133]....
        /*0ac8*/ 	.word	0xffffffff


	//   ....[134]....
        /*0acc*/ 	.word	0xffffffff


	//   ....[135]....
        /*0ad0*/ 	.word	0xffffffff


	//   ....[136]....
        /*0ad4*/ 	.word	0xffffffff


	//   ....[137]....
        /*0ad8*/ 	.word	0xffffffff


	//   ....[138]....
        /*0adc*/ 	.word	0xffffffff


	//   ....[139]....
        /*0ae0*/ 	.word	0xffffffff


	//   ....[140]....
        /*0ae4*/ 	.word	0xffffffff


	//   ....[141]....
        /*0ae8*/ 	.word	0xffffffff


	//   ....[142]....
        /*0aec*/ 	.word	0xffffffff


	//   ....[143]....
        /*0af0*/ 	.word	0xffffffff


	//   ....[144]....
        /*0af4*/ 	.word	0xffffffff


	//   ....[145]....
        /*0af8*/ 	.word	0xffffffff


	//   ....[146]....
        /*0afc*/ 	.word	0xffffffff


	//   ....[147]....
        /*0b00*/ 	.word	0xffffffff


	//   ....[148]....
        /*0b04*/ 	.word	0xffffffff


	//   ....[149]....
        /*0b08*/ 	.word	0xffffffff


	//   ....[150]....
        /*0b0c*/ 	.word	0xffffffff


	//   ....[151]....
        /*0b10*/ 	.word	0xffffffff


	//   ....[152]....
        /*0b14*/ 	.word	0xffffffff


	//   ....[153]....
        /*0b18*/ 	.word	0xffffffff


	//   ....[154]....
        /*0b1c*/ 	.word	0xffffffff


	//   ....[155]....
        /*0b20*/ 	.word	0xffffffff


	//   ....[156]....
        /*0b24*/ 	.word	0xffffffff


	//   ....[157]....
        /*0b28*/ 	.word	0xffffffff


	//   ....[158]....
        /*0b2c*/ 	.word	0xffffffff


	//   ....[159]....
        /*0b30*/ 	.word	0x0500000f


	//   ....[160]....
        /*0b34*/ 	.word	0x0500000f


	//   ....[161]....
        /*0b38*/ 	.word	0x0500000f


	//   ....[162]....
        /*0b3c*/ 	.word	0x0500000f


	//   ....[163]....
        /*0b40*/ 	.word	0x0500000f


	//   ....[164]....
        /*0b44*/ 	.word	0x0500000f


	//   ....[165]....
        /*0b48*/ 	.word	0x0500000f


	//   ....[166]....
        /*0b4c*/ 	.word	0x0500000f


	//   ....[167]....
        /*0b50*/ 	.word	0x0500000f


	//   ....[168]....
        /*0b54*/ 	.word	0x0500000f


	//   ....[169]....
        /*0b58*/ 	.word	0x0500000f


	//   ....[170]....
        /*0b5c*/ 	.word	0x0500000f


	//   ....[171]....
        /*0b60*/ 	.word	0x0500000f


	//   ....[172]....
        /*0b64*/ 	.word	0x0500000f


	//   ....[173]....
        /*0b68*/ 	.word	0x0500000f


	//   ....[174]....
        /*0b6c*/ 	.word	0x0500000f


	//   ....[175]....
        /*0b70*/ 	.word	0x0500000f


	//   ....[176]....
        /*0b74*/ 	.word	0x0500000f


	//   ....[177]....
        /*0b78*/ 	.word	0x0500000f


	//   ....[178]....
        /*0b7c*/ 	.word	0x0500000f


	//   ....[179]....
        /*0b80*/ 	.word	0x0500000f


	//   ....[180]....
        /*0b84*/ 	.word	0x0500000f


	//   ....[181]....
        /*0b88*/ 	.word	0x0500000f


	//   ....[182]....
        /*0b8c*/ 	.word	0x0500000f


	//   ....[183]....
        /*0b90*/ 	.word	0x0500000f


	//   ....[184]....
        /*0b94*/ 	.word	0x0500000f


	//   ....[185]....
        /*0b98*/ 	.word	0x0500000f


	//   ....[186]....
        /*0b9c*/ 	.word	0x0500000f


	//   ....[187]....
        /*0ba0*/ 	.word	0x0500000f


	//   ....[188]....
        /*0ba4*/ 	.word	0x0500000f


	//   ....[189]....
        /*0ba8*/ 	.word	0x0500000f


	//   ....[190]....
        /*0bac*/ 	.word	0x0500000f


	//   ....[191]....
        /*0bb0*/ 	.word	0x0500000f


	//   ....[192]....
        /*0bb4*/ 	.word	0x0500000f


	//   ....[193]....
        /*0bb8*/ 	.word	0x0500000f


	//   ....[194]....
        /*0bbc*/ 	.word	0x0500000f


	//   ....[195]....
        /*0bc0*/ 	.word	0x0500000f


	//   ....[196]....
        /*0bc4*/ 	.word	0x0500000f


	//   ....[197]....
        /*0bc8*/ 	.word	0x0500000f


	//   ....[198]....
        /*0bcc*/ 	.word	0x0500000f


	//   ....[199]....
        /*0bd0*/ 	.word	0x0500000f


	//   ....[200]....
        /*0bd4*/ 	.word	0x0500000f


	//   ....[201]....
        /*0bd8*/ 	.word	0x0500000f


	//   ....[202]....
        /*0bdc*/ 	.word	0x0500000f


	//   ....[203]....
        /*0be0*/ 	.word	0x0500000f


	//   ....[204]....
        /*0be4*/ 	.word	0x0500000f


	//   ....[205]....
        /*0be8*/ 	.word	0x0500000f


	//   ....[206]....
        /*0bec*/ 	.word	0x0500000f


	//   ....[207]....
        /*0bf0*/ 	.word	0x0500000f


	//   ....[208]....
        /*0bf4*/ 	.word	0x0500000f


	//   ....[209]....
        /*0bf8*/ 	.word	0x0500000f


	//   ....[210]....
        /*0bfc*/ 	.word	0x0500000f


	//   ....[211]....
        /*0c00*/ 	.word	0x0500000f


	//   ....[212]....
        /*0c04*/ 	.word	0x0500000f


	//   ....[213]....
        /*0c08*/ 	.word	0x0500000f


	//   ....[214]....
        /*0c0c*/ 	.word	0x0500000f


	//   ....[215]....
        /*0c10*/ 	.word	0x0500000f


	//   ....[216]....
        /*0c14*/ 	.word	0x0500000f


	//   ....[217]....
        /*0c18*/ 	.word	0x0500000f


	//   ....[218]....
        /*0c1c*/ 	.word	0x0500000f


	//   ....[219]....
        /*0c20*/ 	.word	0x0500000f


	//   ....[220]....
        /*0c24*/ 	.word	0x0500000f


	//   ....[221]....
        /*0c28*/ 	.word	0x0500000f


	//   ....[222]....
        /*0c2c*/ 	.word	0x0500000f


	//   ....[223]....
        /*0c30*/ 	.word	0x0500000f


	//   ....[224]....
        /*0c34*/ 	.word	0x0500000f


	//   ....[225]....
        /*0c38*/ 	.word	0x0500000f


	//   ....[226]....
        /*0c3c*/ 	.word	0x0500000f


	//   ....[227]....
        /*0c40*/ 	.word	0x0500000f


	//   ....[228]....
        /*0c44*/ 	.word	0x0500000f


	//   ....[229]....
        /*0c48*/ 	.word	0x0500000f


	//   ....[230]....
        /*0c4c*/ 	.word	0x0500000f


	//   ....[231]....
        /*0c50*/ 	.word	0x0500000f


	//   ....[232]....
        /*0c54*/ 	.word	0x0500000f


	//   ....[233]....
        /*0c58*/ 	.word	0x0500000f


	//   ....[234]....
        /*0c5c*/ 	.word	0x0500000f


	//   ....[235]....
        /*0c60*/ 	.word	0x0500000f


	//   ....[236]....
        /*0c64*/ 	.word	0x0500000f


	//   ....[237]....
        /*0c68*/ 	.word	0x0500000f


	//   ....[238]....
        /*0c6c*/ 	.word	0x0500000f


	//   ....[239]....
        /*0c70*/ 	.word	0x0500000f


	//   ....[240]....
        /*0c74*/ 	.word	0x0500000f


	//   ....[241]....
        /*0c78*/ 	.word	0x0500000f


	//   ....[242]....
        /*0c7c*/ 	.word	0x0500000f


	//   ....[243]....
        /*0c80*/ 	.word	0x0500000f


	//   ....[244]....
        /*0c84*/ 	.word	0x0500000f


	//----- nvinfo : EIATTR_COOP_GROUP_INSTR_OFFSETS
	.align		4
.L_1452:
        /*0c88*/ 	.byte	0x04, 0x28
        /*0c8a*/ 	.short	(.L_1454 - .L_1453)


	//   ....[0]....
.L_1453:
        /*0c8c*/ 	.word	0x00000060


	//   ....[1]....
        /*0c90*/ 	.word	0x00000130


	//   ....[2]....
        /*0c94*/ 	.word	0x000001e0


	//   ....[3]....
        /*0c98*/ 	.word	0x000003a0


	//   ....[4]....
        /*0c9c*/ 	.word	0x00000500


	//   ....[5]....
        /*0ca0*/ 	.word	0x00000620


	//   ....[6]....
        /*0ca4*/ 	.word	0x00000780


	//   ....[7]....
        /*0ca8*/ 	.word	0x00002690


	//   ....[8]....
        /*0cac*/ 	.word	0x000026a0


	//   ....[9]....
        /*0cb0*/ 	.word	0x000038a0


	//   ....[10]....
        /*0cb4*/ 	.word	0x000038b0


	//   ....[11]....
        /*0cb8*/ 	.word	0x00004a90


	//   ....[12]....
        /*0cbc*/ 	.word	0x00004aa0


	//   ....[13]....
        /*0cc0*/ 	.word	0x00004e50


	//   ....[14]....
        /*0cc4*/ 	.word	0x00004e70


	//   ....[15]....
        /*0cc8*/ 	.word	0x00005560


	//   ....[16]....
        /*0ccc*/ 	.word	0x00005af0


	//   ....[17]....
        /*0cd0*/ 	.word	0x00005b00


	//   ....[18]....
        /*0cd4*/ 	.word	0x00005b10


	//   ....[19]....
        /*0cd8*/ 	.word	0x00005b20


	//   ....[20]....
        /*0cdc*/ 	.word	0x00006e20


	//   ....[21]....
        /*0ce0*/ 	.word	0x00006e30


	//   ....[22]....
        /*0ce4*/ 	.word	0x00006e40


	//   ....[23]....
        /*0ce8*/ 	.word	0x00006e50


	//   ....[24]....
        /*0cec*/ 	.word	0x00009200


	//   ....[25]....
        /*0cf0*/ 	.word	0x00009260


	//   ....[26]....
        /*0cf4*/ 	.word	0x00009700


	//   ....[27]....
        /*0cf8*/ 	.word	0x00009720


	//   ....[28]....
        /*0cfc*/ 	.word	0x0000b880


	//   ....[29]....
        /*0d00*/ 	.word	0x0000b8a0


	//   ....[30]....
        /*0d04*/ 	.word	0x0000bb70


	//   ....[31]....
        /*0d08*/ 	.word	0x0000bb90


	//   ....[32]....
        /*0d0c*/ 	.word	0x0000d460


	//   ....[33]....
        /*0d10*/ 	.word	0x0000d470


	//   ....[34]....
        /*0d14*/ 	.word	0x0000d510


	//   ....[35]....
        /*0d18*/ 	.word	0x0000d520


	//   ....[36]....
        /*0d1c*/ 	.word	0x0000e000


	//   ....[37]....
        /*0d20*/ 	.word	0x0000e010


	//   ....[38]....
        /*0d24*/ 	.word	0x0000e020


	//   ....[39]....
        /*0d28*/ 	.word	0x0000e030


	//   ....[40]....
        /*0d2c*/ 	.word	0x0000e040


	//   ....[41]....
        /*0d30*/ 	.word	0x0000e050


	//   ....[42]....
        /*0d34*/ 	.word	0x0000e060


	//   ....[43]....
        /*0d38*/ 	.word	0x0000e070


	//   ....[44]....
        /*0d3c*/ 	.word	0x0000e080


	//   ....[45]....
        /*0d40*/ 	.word	0x0000e090


	//   ....[46]....
        /*0d44*/ 	.word	0x0000e0a0


	//   ....[47]....
        /*0d48*/ 	.word	0x0000e0b0


	//   ....[48]....
        /*0d4c*/ 	.word	0x0000e0c0


	//   ....[49]....
        /*0d50*/ 	.word	0x0000e0d0


	//   ....[50]....
        /*0d54*/ 	.word	0x0000e0e0


	//   ....[51]....
        /*0d58*/ 	.word	0x0000e0f0


	//   ....[52]....
        /*0d5c*/ 	.word	0x0000e650


	//   ....[53]....
        /*0d60*/ 	.word	0x0000e670


	//   ....[54]....
        /*0d64*/ 	.word	0x0000e690


	//   ....[55]....
        /*0d68*/ 	.word	0x0000e6b0


	//   ....[56]....
        /*0d6c*/ 	.word	0x0000ebf0


	//   ....[57]....
        /*0d70*/ 	.word	0x0000ec00


	//   ....[58]....
        /*0d74*/ 	.word	0x0000ec10


	//   ....[59]....
        /*0d78*/ 	.word	0x0000ec30


	//   ....[60]....
        /*0d7c*/ 	.word	0x0000ec50


	//   ....[61]....
        /*0d80*/ 	.word	0x0000ec70


	//   ....[62]....
        /*0d84*/ 	.word	0x0000ed30


	//   ....[63]....
        /*0d88*/ 	.word	0x0000ed40


	//   ....[64]....
        /*0d8c*/ 	.word	0x0000f600


	//   ....[65]....
        /*0d90*/ 	.word	0x0000f630


	//   ....[66]....
        /*0d94*/ 	.word	0x0000f650


	//   ....[67]....
        /*0d98*/ 	.word	0x0000f660


	//   ....[68]....
        /*0d9c*/ 	.word	0x0000f670


	//   ....[69]....
        /*0da0*/ 	.word	0x0000f680


	//   ....[70]....
        /*0da4*/ 	.word	0x0000f690


	//   ....[71]....
        /*0da8*/ 	.word	0x0000f6a0


	//   ....[72]....
        /*0dac*/ 	.word	0x0000f860


	//   ....[73]....
        /*0db0*/ 	.word	0x0000fa30


	//   ....[74]....
        /*0db4*/ 	.word	0x0000fa60


	//   ....[75]....
        /*0db8*/ 	.word	0x0000fa90


	//   ....[76]....
        /*0dbc*/ 	.word	0x0000fac0


	//   ....[77]....
        /*0dc0*/ 	.word	0x0000faf0


	//   ....[78]....
        /*0dc4*/ 	.word	0x0000fb20


	//   ....[79]....
        /*0dc8*/ 	.word	0x0000fc90


	//   ....[80]....
        /*0dcc*/ 	.word	0x0000fcc0


	//   ....[81]....
        /*0dd0*/ 	.word	0x0000fcf0


	//   ....[82]....
        /*0dd4*/ 	.word	0x0000fd20


	//   ....[83]....
        /*0dd8*/ 	.word	0x0000fd50


	//   ....[84]....
        /*0ddc*/ 	.word	0x0000fd80


	//   ....[85]....
        /*0de0*/ 	.word	0x0000fe10


	//   ....[86]....
        /*0de4*/ 	.word	0x0000fe40


	//   ....[87]....
        /*0de8*/ 	.word	0x0000fec0


	//   ....[88]....
        /*0dec*/ 	.word	0x00010b60


	//   ....[89]....
        /*0df0*/ 	.word	0x00012980


	//   ....[90]....
        /*0df4*/ 	.word	0x00012990


	//   ....[91]....
        /*0df8*/ 	.word	0x000129f0


	//   ....[92]....
        /*0dfc*/ 	.word	0x00012a20


	//   ....[93]....
        /*0e00*/ 	.word	0x00012a90


	//   ....[94]....
        /*0e04*/ 	.word	0x00012ab0


	//   ....[95]....
        /*0e08*/ 	.word	0x00012ac0


	//   ....[96]....
        /*0e0c*/ 	.word	0x00012ad0


	//   ....[97]....
        /*0e10*/ 	.word	0x00012bc0


	//   ....[98]....
        /*0e14*/ 	.word	0x00012bd0


	//   ....[99]....
        /*0e18*/ 	.word	0x00013030


	//   ....[100]....
        /*0e1c*/ 	.word	0x00013050


	//   ....[101]....
        /*0e20*/ 	.word	0x000130b0


	//   ....[102]....
        /*0e24*/ 	.word	0x000130d0


	//   ....[103]....
        /*0e28*/ 	.word	0x00013110


	//   ....[104]....
        /*0e2c*/ 	.word	0x00013130


	//   ....[105]....
        /*0e30*/ 	.word	0x00013140


	//   ....[106]....
        /*0e34*/ 	.word	0x00013150


	//   ....[107]....
        /*0e38*/ 	.word	0x000131e0


	//   ....[108]....
        /*0e3c*/ 	.word	0x00013200


	//   ....[109]....
        /*0e40*/ 	.word	0x00013af0


	//   ....[110]....
        /*0e44*/ 	.word	0x00013b20


	//   ....[111]....
        /*0e48*/ 	.word	0x00013bc0


	//   ....[112]....
        /*0e4c*/ 	.word	0x00013be0


	//   ....[113]....
        /*0e50*/ 	.word	0x00013c60


	//   ....[114]....
        /*0e54*/ 	.word	0x00013c80


	//   ....[115]....
        /*0e58*/ 	.word	0x00013cf0


	//   ....[116]....
        /*0e5c*/ 	.word	0x00013d00


	//   ....[117]....
        /*0e60*/ 	.word	0x00013d40


	//   ....[118]....
        /*0e64*/ 	.word	0x00013d60


	//   ....[119]....
        /*0e68*/ 	.word	0x00013d70


	//   ....[120]....
        /*0e6c*/ 	.word	0x00013d80


	//   ....[121]....
        /*0e70*/ 	.word	0x00014840


	//   ....[122]....
        /*0e74*/ 	.word	0x00014850


	//   ....[123]....
        /*0e78*/ 	.word	0x00014870


	//   ....[124]....
        /*0e7c*/ 	.word	0x000148c0


	//   ....[125]....
        /*0e80*/ 	.word	0x000148d0


	//   ....[126]....
        /*0e84*/ 	.word	0x00014910


	//   ....[127]....
        /*0e88*/ 	.word	0x00014920


	//   ....[128]....
        /*0e8c*/ 	.word	0x00014930


	//   ....[129]....
        /*0e90*/ 	.word	0x00014970


	//   ....[130]....
        /*0e94*/ 	.word	0x000149b0


	//   ....[131]....
        /*0e98*/ 	.word	0x00014e00


	//   ....[132]....
        /*0e9c*/ 	.word	0x00014e10


	//   ....[133]....
        /*0ea0*/ 	.word	0x00014e20


	//   ....[134]....
        /*0ea4*/ 	.word	0x00014e60


	//   ....[135]....
        /*0ea8*/ 	.word	0x00014e70


	//   ....[136]....
        /*0eac*/ 	.word	0x00014eb0


	//   ....[137]....
        /*0eb0*/ 	.word	0x00014ec0


	//   ....[138]....
        /*0eb4*/ 	.word	0x00014ed0


	//   ....[139]....
        /*0eb8*/ 	.word	0x00014f10


	//   ....[140]....
        /*0ebc*/ 	.word	0x00014f50


	//   ....[141]....
        /*0ec0*/ 	.word	0x00015fd0


	//   ....[142]....
        /*0ec4*/ 	.word	0x00016000


	//   ....[143]....
        /*0ec8*/ 	.word	0x00016040


	//   ....[144]....
        /*0ecc*/ 	.word	0x00016070


	//   ....[145]....
        /*0ed0*/ 	.word	0x000160a0


	//   ....[146]....
        /*0ed4*/ 	.word	0x000160d0


	//   ....[147]....
        /*0ed8*/ 	.word	0x00016100


	//   ....[148]....
        /*0edc*/ 	.word	0x00016130


	//   ....[149]....
        /*0ee0*/ 	.word	0x000162b0


	//   ....[150]....
        /*0ee4*/ 	.word	0x000162e0


	//   ....[151]....
        /*0ee8*/ 	.word	0x00016310


	//   ....[152]....
        /*0eec*/ 	.word	0x00016340


	//   ....[153]....
        /*0ef0*/ 	.word	0x00016370


	//   ....[154]....
        /*0ef4*/ 	.word	0x000163a0


	//   ....[155]....
        /*0ef8*/ 	.word	0x00016460


	//   ....[156]....
        /*0efc*/ 	.word	0x00016480


	//   ....[157]....
        /*0f00*/ 	.word	0x000164f0


	//   ....[158]....
        /*0f04*/ 	.word	0x00016980


	//   ....[159]....
        /*0f08*/ 	.word	0x00016d40


	//   ....[160]....
        /*0f0c*/ 	.word	0x00016dd0


	//   ....[161]....
        /*0f10*/ 	.word	0x00016ea0


	//   ....[162]....
        /*0f14*/ 	.word	0x00016f30


	//   ....[163]....
        /*0f18*/ 	.word	0x00017010


	//   ....[164]....
        /*0f1c*/ 	.word	0x000170a0


	//   ....[165]....
        /*0f20*/ 	.word	0x00017180


	//   ....[166]....
        /*0f24*/ 	.word	0x00017210


	//   ....[167]....
        /*0f28*/ 	.word	0x00017260


	//   ....[168]....
        /*0f2c*/ 	.word	0x000172b0


	//   ....[169]....
        /*0f30*/ 	.word	0x00017390


	//   ....[170]....
        /*0f34*/ 	.word	0x00017420


	//   ....[171]....
        /*0f38*/ 	.word	0x00017470


	//   ....[172]....
        /*0f3c*/ 	.word	0x000174c0


	//   ....[173]....
        /*0f40*/ 	.word	0x00017710


	//   ....[174]....
        /*0f44*/ 	.word	0x000179f0


	//   ....[175]....
        /*0f48*/ 	.word	0x00017af0


	//   ....[176]....
        /*0f4c*/ 	.word	0x00017b80


	//   ....[177]....
        /*0f50*/ 	.word	0x00017be0


	//   ....[178]....
        /*0f54*/ 	.word	0x00017cb0


	//   ....[179]....
        /*0f58*/ 	.word	0x00017d10


	//   ....[180]....
        /*0f5c*/ 	.word	0x00017dd0


	//   ....[181]....
        /*0f60*/ 	.word	0x00017e30


	//   ....[182]....
        /*0f64*/ 	.word	0x00017ef0


	//   ....[183]....
        /*0f68*/ 	.word	0x00018000


	//   ....[184]....
        /*0f6c*/ 	.word	0x00018090


	//   ....[185]....
        /*0f70*/ 	.word	0x00018190


	//   ....[186]....
        /*0f74*/ 	.word	0x00018240


	//   ....[187]....
        /*0f78*/ 	.word	0x000182a0


	//   ....[188]....
        /*0f7c*/ 	.word	0x00018390


	//   ....[189]....
        /*0f80*/ 	.word	0x000183f0


	//   ....[190]....
        /*0f84*/ 	.word	0x000184b0


	//   ....[191]....
        /*0f88*/ 	.word	0x00018510


	//   ....[192]....
        /*0f8c*/ 	.word	0x000185d0


	//   ....[193]....
        /*0f90*/ 	.word	0x00018630


	//   ....[194]....
        /*0f94*/ 	.word	0x00018700


	//   ....[195]....
        /*0f98*/ 	.word	0x000187b0


	//   ....[196]....
        /*0f9c*/ 	.word	0x00018820


	//   ....[197]....
        /*0fa0*/ 	.word	0x00018880


	//   ....[198]....
        /*0fa4*/ 	.word	0x00018970


	//   ....[199]....
        /*0fa8*/ 	.word	0x000189d0


	//   ....[200]....
        /*0fac*/ 	.word	0x00018ad0


	//   ....[201]....
        /*0fb0*/ 	.word	0x00018b40


	//   ....[202]....
        /*0fb4*/ 	.word	0x00018c30


	//   ....[203]....
        /*0fb8*/ 	.word	0x00018c90


	//   ....[204]....
        /*0fbc*/ 	.word	0x00018d30


	//   ....[205]....
        /*0fc0*/ 	.word	0x00018df0


	//   ....[206]....
        /*0fc4*/ 	.word	0x00018e80


	//   ....[207]....
        /*0fc8*/ 	.word	0x00019010


	//   ....[208]....
        /*0fcc*/ 	.word	0x000190c0


	//   ....[209]....
        /*0fd0*/ 	.word	0x00019170


	//   ....[210]....
        /*0fd4*/ 	.word	0x00019210


	//   ....[211]....
        /*0fd8*/ 	.word	0x000192c0


	//   ....[212]....
        /*0fdc*/ 	.word	0x00019360


	//   ....[213]....
        /*0fe0*/ 	.word	0x00019410


	//   ....[214]....
        /*0fe4*/ 	.word	0x000194b0


	//   ....[215]....
        /*0fe8*/ 	.word	0x00019520


	//   ....[216]....
        /*0fec*/ 	.word	0x000195e0


	//   ....[217]....
        /*0ff0*/ 	.word	0x000196e0


	//   ....[218]....
        /*0ff4*/ 	.word	0x00019770


	//   ....[219]....
        /*0ff8*/ 	.word	0x000197d0


	//   ....[220]....
        /*0ffc*/ 	.word	0x00019880


	//   ....[221]....
        /*1000*/ 	.word	0x000198e0


	//   ....[222]....
        /*1004*/ 	.word	0x00019990


	//   ....[223]....
        /*1008*/ 	.word	0x000199f0


	//   ....[224]....
        /*100c*/ 	.word	0x00019aa0


	//   ....[225]....
        /*1010*/ 	.word	0x00019b00


	//   ....[226]....
        /*1014*/ 	.word	0x00019bb0


	//   ....[227]....
        /*1018*/ 	.word	0x00019d90


	//   ....[228]....
        /*101c*/ 	.word	0x00019e30


	//   ....[229]....
        /*1020*/ 	.word	0x00019f50


	//   ....[230]....
        /*1024*/ 	.word	0x00019fc0


	//   ....[231]....
        /*1028*/ 	.word	0x0001a030


	//   ....[232]....
        /*102c*/ 	.word	0x0001a0a0


	//   ....[233]....
        /*1030*/ 	.word	0x0001a110


	//   ....[234]....
        /*1034*/ 	.word	0x0001a190


	//   ....[235]....
        /*1038*/ 	.word	0x0001a220


	//   ....[236]....
        /*103c*/ 	.word	0x0001a2c0


	//   ....[237]....
        /*1040*/ 	.word	0x0001a330


	//   ....[238]....
        /*1044*/ 	.word	0x0001a3a0


	//   ....[239]....
        /*1048*/ 	.word	0x0001a410


	//   ....[240]....
        /*104c*/ 	.word	0x0001a490


	//   ....[241]....
        /*1050*/ 	.word	0x0001a500


	//   ....[242]....
        /*1054*/ 	.word	0x0001a5a0


	//   ....[243]....
        /*1058*/ 	.word	0x0001a630


	//   ....[244]....
        /*105c*/ 	.word	0x0001a760


	//----- nvinfo : EIATTR_REG_RECONFIG
	.align		4
.L_1454:
        /*1060*/ 	.byte	0x01, 0x54
	.zero		2


	//----- nvinfo : EIATTR_SYSCALL_OFFSETS
	.align		4
        /*1064*/ 	.byte	0x04, 0x46
        /*1066*/ 	.short	(.L_1456 - .L_1455)


	//   ....[0]....
.L_1455:
        /*1068*/ 	.word	0x000018f0


	//   ....[1]....
        /*106c*/ 	.word	0x00001a40


	//   ....[2]....
        /*1070*/ 	.word	0x000056d0


	//   ....[3]....
        /*1074*/ 	.word	0x00005a10


	//   ....[4]....
        /*1078*/ 	.word	0x00011ab0


	//   ....[5]....
        /*107c*/ 	.word	0x00011c40


	//   ....[6]....
        /*1080*/ 	.word	0x00011d90


	//   ....[7]....
        /*1084*/ 	.word	0x00011ee0


	//   ....[8]....
        /*1088*/ 	.word	0x00013630


	//----- nvinfo : EIATTR_MBARRIER_INSTR_OFFSETS
	.align		4
.L_1456:
        /*108c*/ 	.byte	0x04, 0x39
        /*108e*/ 	.short	(.L_1458 - .L_1457)


	//   ....[0]....
.L_1457:
        /*1090*/ 	.word	0x00000250
        /*1094*/ 	.word	0x000000ff
        /*1098*/ 	.word	0x00013200
        /*109c*/ 	.short	0x0100
        /*109e*/ 	.byte	0x08
	.zero		1


	//   ....[1]....
        /*10a0*/ 	.word	0x00000260
        /*10a4*/ 	.word	0x000000ff
        /*10a8*/ 	.word	0x00013220
        /*10ac*/ 	.short	0x0100
        /*10ae*/ 	.byte	0x08
	.zero		1


	//   ....[2]....
        /*10b0*/ 	.word	0x00000350
        /*10b4*/ 	.word	0x000000ff
        /*10b8*/ 	.word	0x00013230
        /*10bc*/ 	.short	0x0100
        /*10be*/ 	.byte	0x08
	.zero		1


	//   ....[3]....
        /*10c0*/ 	.word	0x00000360
        /*10c4*/ 	.word	0x000000ff
        /*10c8*/ 	.word	0x00013240
        /*10cc*/ 	.short	0x0100
        /*10ce*/ 	.byte	0x08
	.zero		1


	//   ....[4]....
        /*10d0*/ 	.word	0x00000370
        /*10d4*/ 	.word	0x000000ff
        /*10d8*/ 	.word	0x00013238
        /*10dc*/ 	.short	0x0100
        /*10de*/ 	.byte	0x08
	.zero		1


	//   ....[5]....
        /*10e0*/ 	.word	0x00000380
        /*10e4*/ 	.word	0x000000ff
        /*10e8*/ 	.word	0x00013248
        /*10ec*/ 	.short	0x0100
        /*10ee*/ 	.byte	0x08
	.zero		1


	//   ....[6]....
        /*10f0*/ 	.word	0x000004b0
        /*10f4*/ 	.word	0x000000ff
        /*10f8*/ 	.word	0x00013250
        /*10fc*/ 	.short	0x0100
        /*10fe*/ 	.byte	0x08
	.zero		1


	//   ....[7]....
        /*1100*/ 	.word	0x000004c0
        /*1104*/ 	.word	0x000000ff
        /*1108*/ 	.word	0x00013260
        /*110c*/ 	.short	0x0100
        /*110e*/ 	.byte	0x08
	.zero		1


	//   ....[8]....
        /*1110*/ 	.word	0x000004d0
        /*1114*/ 	.word	0x000000ff
        /*1118*/ 	.word	0x00013258
        /*111c*/ 	.short	0x0100
        /*111e*/ 	.byte	0x08
	.zero		1


	//   ....[9]....
        /*1120*/ 	.word	0x000004e0
        /*1124*/ 	.word	0x000000ff
        /*1128*/ 	.word	0x00013268
        /*112c*/ 	.short	0x0100
        /*112e*/ 	.byte	0x08
	.zero		1


	//   ....[10]....
        /*1130*/ 	.word	0x000005d0
        /*1134*/ 	.word	0x000000ff
        /*1138*/ 	.word	0x00013270
        /*113c*/ 	.short	0x0100
        /*113e*/ 	.byte	0x06
	.zero		1


	//   ....[11]....
        /*1140*/ 	.word	0x000005e0
        /*1144*/ 	.word	0x000000ff
        /*1148*/ 	.word	0x00013280
        /*114c*/ 	.short	0x0100
        /*114e*/ 	.byte	0x06
	.zero		1


	//   ....[12]....
        /*1150*/ 	.word	0x000005f0
        /*1154*/ 	.word	0x000000ff
        /*1158*/ 	.word	0x00013278
        /*115c*/ 	.short	0x0100
        /*115e*/ 	.byte	0x06
	.zero		1


	//   ....[13]....
        /*1160*/ 	.word	0x00000600
        /*1164*/ 	.word	0x000000ff
        /*1168*/ 	.word	0x00013288
        /*116c*/ 	.short	0x0100
        /*116e*/ 	.byte	0x06
	.zero		1


	//   ....[14]....
        /*1170*/ 	.word	0x00000730
        /*1174*/ 	.word	0x000000ff
        /*1178*/ 	.word	0x00013290
        /*117c*/ 	.short	0x0100
        /*117e*/ 	.byte	0x08
	.zero		1


	//   ....[15]....
        /*1180*/ 	.word	0x00000740
        /*1184*/ 	.word	0x000000ff
        /*1188*/ 	.word	0x000132a0
        /*118c*/ 	.short	0x0100
        /*118e*/ 	.byte	0x08
	.zero		1


	//   ....[16]....
        /*1190*/ 	.word	0x00000750
        /*1194*/ 	.word	0x000000ff
        /*1198*/ 	.word	0x00013298
        /*119c*/ 	.short	0x0100
        /*119e*/ 	.byte	0x08
	.zero		1


	//   ....[17]....
        /*11a0*/ 	.word	0x00000760
        /*11a4*/ 	.word	0x000000ff
        /*11a8*/ 	.word	0x000132a8
        /*11ac*/ 	.short	0x0100
        /*11ae*/ 	.byte	0x08
	.zero		1


	//   ....[18]....
        /*11b0*/ 	.word	0x000008a0
        /*11b4*/ 	.word	0x000000ff
        /*11b8*/ 	.word	0x000132b0
        /*11bc*/ 	.short	0x0100
        /*11be*/ 	.byte	0x08
	.zero		1


	//   ....[19]....
        /*11c0*/ 	.word	0x000008b0
        /*11c4*/ 	.word	0x000000ff
        /*11c8*/ 	.word	0x000132c0
        /*11cc*/ 	.short	0x0100
        /*11ce*/ 	.byte	0x08
	.zero		1


	//   ....[20]....
        /*11d0*/ 	.word	0x000008c0
        /*11d4*/ 	.word	0x000000ff
        /*11d8*/ 	.word	0x000132b8
        /*11dc*/ 	.short	0x0100
        /*11de*/ 	.byte	0x08
	.zero		1


	//   ....[21]....
        /*11e0*/ 	.word	0x000008d0
        /*11e4*/ 	.word	0x000000ff
        /*11e8*/ 	.word	0x000132c8
        /*11ec*/ 	.short	0x0100
        /*11ee*/ 	.byte	0x08
	.zero		1


	//   ....[22]....
        /*11f0*/ 	.word	0x00002640
        /*11f4*/ 	.word	0x00000042
        /*11f8*/ 	.word	0x00013290
        /*11fc*/ 	.short	0x010a
        /*11fe*/ 	.byte	0x3f
	.zero		1


	//   ....[23]....
        /*1200*/ 	.word	0x00003850
        /*1204*/ 	.word	0x00000042
        /*1208*/ 	.word	0x00013290
        /*120c*/ 	.short	0x010a
        /*120e*/ 	.byte	0x3f
	.zero		1


	//   ....[24]....
        /*1210*/ 	.word	0x000048a0
        /*1214*/ 	.word	0x00000042
        /*1218*/ 	.word	0x00013290
        /*121c*/ 	.short	0x010a
        /*121e*/ 	.byte	0x3f
	.zero		1


	//   ....[25]....
        /*1220*/ 	.word	0x00004c60
        /*1224*/ 	.word	0x00000004
        /*1228*/ 	.word	0x00000000
        /*122c*/ 	.short	0x0101
        /*122e*/ 	.byte	0x3f
	.zero		1


	//   ....[26]....
        /*1230*/ 	.word	0x00004ca0
        /*1234*/ 	.word	0x00000042
        /*1238*/ 	.word	0x000132b0
        /*123c*/ 	.short	0x010a
        /*123e*/ 	.byte	0x3f
	.zero		1


	//   ....[27]....
        /*1240*/ 	.word	0x00005040
        /*1244*/ 	.word	0x00000042
        /*1248*/ 	.word	0x00000000
        /*124c*/ 	.short	0x0101
        /*124e*/ 	.byte	0x3f
	.zero		1


	//   ....[28]....
        /*1250*/ 	.word	0x00005770
        /*1254*/ 	.word	0x00000012
        /*1258*/ 	.word	0x00013200
        /*125c*/ 	.short	0x010a
        /*125e*/ 	.byte	0x3f
	.zero		1


	//   ....[29]....
        /*1260*/ 	.word	0x000057c0
        /*1264*/ 	.word	0x00000012
        /*1268*/ 	.word	0x00013200
        /*126c*/ 	.short	0x010a
        /*126e*/ 	.byte	0x3f
	.zero		1


	//   ....[30]....
        /*1270*/ 	.word	0x00005d80
        /*1274*/ 	.word	0x00000012
        /*1278*/ 	.word	0x00013200
        /*127c*/ 	.short	0x010a
        /*127e*/ 	.byte	0x3f
	.zero		1


	//   ....[31]....
        /*1280*/ 	.word	0x00007010
        /*1284*/ 	.word	0x00000012
        /*1288*/ 	.word	0x00013200
        /*128c*/ 	.short	0x010a
        /*128e*/ 	.byte	0x3f
	.zero		1


	//   ....[32]....
        /*1290*/ 	.word	0x000081b0
        /*1294*/ 	.word	0x00000003
        /*1298*/ 	.word	0x00013230
        /*129c*/ 	.short	0x010a
        /*129e*/ 	.byte	0x3f
	.zero		1


	//   ....[33]....
        /*12a0*/ 	.word	0x00008240
        /*12a4*/ 	.word	0x00000003
        /*12a8*/ 	.word	0x00013230
        /*12ac*/ 	.short	0x010a
        /*12ae*/ 	.byte	0x3f
	.zero		1


	//   ....[34]....
        /*12b0*/ 	.word	0x00009d60
        /*12b4*/ 	.word	0x00000028
        /*12b8*/ 	.word	0x00000000
        /*12bc*/ 	.short	0x0101
        /*12be*/ 	.byte	0x3f
	.zero		1


	//   ....[35]....
        /*12c0*/ 	.word	0x0000ac70
        /*12c4*/ 	.word	0x00000000
        /*12c8*/ 	.word	0x00013230
        /*12cc*/ 	.short	0x010a
        /*12ce*/ 	.byte	0x3f
	.zero		1


	//   ....[36]....
        /*12d0*/ 	.word	0x0000acf0
        /*12d4*/ 	.word	0x00000000
        /*12d8*/ 	.word	0x00013230
        /*12dc*/ 	.short	0x010a
        /*12de*/ 	.byte	0x3f
	.zero		1


	//   ....[37]....
        /*12e0*/ 	.word	0x0000b2b0
        /*12e4*/ 	.word	0x0000000e
        /*12e8*/ 	.word	0x00013250
        /*12ec*/ 	.short	0x010a
        /*12ee*/ 	.byte	0x3f
	.zero		1


	//   ....[38]....
        /*12f0*/ 	.word	0x0000b300
        /*12f4*/ 	.word	0x0000000e
        /*12f8*/ 	.word	0x00013250
        /*12fc*/ 	.short	0x010a
        /*12fe*/ 	.byte	0x3f
	.zero		1


	//   ....[39]....
        /*1300*/ 	.word	0x0000b5f0
        /*1304*/ 	.word	0x00000000
        /*1308*/ 	.word	0x00000000
        /*130c*/ 	.short	0x0101
        /*130e*/ 	.byte	0x3f
	.zero		1


	//   ....[40]....
        /*1310*/ 	.word	0x0000cd00
        /*1314*/ 	.word	0x0000000e
        /*1318*/ 	.word	0x00000000
        /*131c*/ 	.short	0x0101
        /*131e*/ 	.byte	0x3f
	.zero		1


	//   ....[41]....
        /*1320*/ 	.word	0x0000d0c0
        /*1324*/ 	.word	0x0000000a
        /*1328*/ 	.word	0x00013250
        /*132c*/ 	.short	0x010a
        /*132e*/ 	.byte	0x3f
	.zero		1


	//   ....[42]....
        /*1330*/ 	.word	0x0000d110
        /*1334*/ 	.word	0x0000000a
        /*1338*/ 	.word	0x00013250
        /*133c*/ 	.short	0x010a
        /*133e*/ 	.byte	0x3f
	.zero		1


	//   ....[43]....
        /*1340*/ 	.word	0x0000d950
        /*1344*/ 	.word	0x00000000
        /*1348*/ 	.word	0x00000000
        /*134c*/ 	.short	0x0101
        /*134e*/ 	.byte	0x3f
	.zero		1


	//   ....[44]....
        /*1350*/ 	.word	0x0000ed00
        /*1354*/ 	.word	0x00000000
        /*1358*/ 	.word	0x00000000
        /*135c*/ 	.short	0x0101
        /*135e*/ 	.byte	0x3f
	.zero		1


	//   ....[45]....
        /*1360*/ 	.word	0x00010c40
        /*1364*/ 	.word	0x00000016
        /*1368*/ 	.word	0x00013220
        /*136c*/ 	.short	0x010a
        /*136e*/ 	.byte	0x3f
	.zero		1


	//   ....[46]....
        /*1370*/ 	.word	0x00010d10
        /*1374*/ 	.word	0x00000005
        /*1378*/ 	.word	0x000132a0
        /*137c*/ 	.short	0x010a
        /*137e*/ 	.byte	0x3f
	.zero		1


	//   ....[47]....
        /*1380*/ 	.word	0x00010f50
        /*1384*/ 	.word	0x00000005
        /*1388*/ 	.word	0x000132c0
        /*138c*/ 	.short	0x010a
        /*138e*/ 	.byte	0x3f
	.zero		1


	//   ....[48]....
        /*1390*/ 	.word	0x00011300
        /*1394*/ 	.word	0x00000005
        /*1398*/ 	.word	0x000132a0
        /*139c*/ 	.short	0x010a
        /*139e*/ 	.byte	0x3f
	.zero		1


	//   ....[49]....
        /*13a0*/ 	.word	0x00011530
        /*13a4*/ 	.word	0x00000005
        /*13a8*/ 	.word	0x000132c0
        /*13ac*/ 	.short	0x010a
        /*13ae*/ 	.byte	0x3f
	.zero		1


	//   ....[50]....
        /*13b0*/ 	.word	0x00012590
        /*13b4*/ 	.word	0x00000004
        /*13b8*/ 	.word	0x00013280
        /*13bc*/ 	.short	0x010a
        /*13be*/ 	.byte	0x3f
	.zero		1


	//   ....[51]....
        /*13c0*/ 	.word	0x00012ca0
        /*13c4*/ 	.word	0x00000004
        /*13c8*/ 	.word	0x00013270
        /*13cc*/ 	.short	0x0107
        /*13ce*/ 	.byte	0x3f
	.zero		1


	//   ....[52]....
        /*13d0*/ 	.word	0x00012d60
        /*13d4*/ 	.word	0x00000004
        /*13d8*/ 	.word	0x00013270
        /*13dc*/ 	.short	0x0101
        /*13de*/ 	.byte	0x3f
	.zero		1


	//   ....[53]....
        /*13e0*/ 	.word	0x00012db0
        /*13e4*/ 	.word	0x00000004
        /*13e8*/ 	.word	0x00013240
        /*13ec*/ 	.short	0x010a
        /*13ee*/ 	.byte	0x3f
	.zero		1


	//   ....[54]....
        /*13f0*/ 	.word	0x00013310
        /*13f4*/ 	.word	0x00000004
        /*13f8*/ 	.word	0x00013230
        /*13fc*/ 	.short	0x0107
        /*13fe*/ 	.byte	0x3f
	.zero		1


	//   ....[55]....
        /*1400*/ 	.word	0x000133f0
        /*1404*/ 	.word	0x00000004
        /*1408*/ 	.word	0x00013230
        /*140c*/ 	.short	0x0101
        /*140e*/ 	.byte	0x3f
	.zero		1


	//   ....[56]....
        /*1410*/ 	.word	0x00013ed0
        /*1414*/ 	.word	0x00000016
        /*1418*/ 	.word	0x00013200
        /*141c*/ 	.short	0x0107
        /*141e*/ 	.byte	0x3f
	.zero		1


	//   ....[57]....
        /*1420*/ 	.word	0x00013fc0
        /*1424*/ 	.word	0x00000016
        /*1428*/ 	.word	0x00013200
        /*142c*/ 	.short	0x0101
        /*142e*/ 	.byte	0x3f
	.zero		1


	//   ....[58]....
        /*1430*/ 	.word	0x00013fe0
        /*1434*/ 	.word	0x00000016
        /*1438*/ 	.word	0x00013220
        /*143c*/ 	.short	0x010a
        /*143e*/ 	.byte	0x3f
	.zero		1


	//   ....[59]....
        /*1440*/ 	.word	0x00014540
        /*1444*/ 	.word	0x00000006
        /*1448*/ 	.word	0x00013280
        /*144c*/ 	.short	0x010a
        /*144e*/ 	.byte	0x3f
	.zero		1


	//   ....[60]....
        /*1450*/ 	.word	0x00014a60
        /*1454*/ 	.word	0x00000006
        /*1458*/ 	.word	0x00013270
        /*145c*/ 	.short	0x0107
        /*145e*/ 	.byte	0x3f
	.zero		1


	//   ....[61]....
        /*1460*/ 	.word	0x00014b20
        /*1464*/ 	.word	0x00000006
        /*1468*/ 	.word	0x00013270
        /*146c*/ 	.short	0x0101
        /*146e*/ 	.byte	0x3f
	.zero		1


	//   ....[62]....
        /*1470*/ 	.word	0x00014b70
        /*1474*/ 	.word	0x00000006
        /*1478*/ 	.word	0x00013240
        /*147c*/ 	.short	0x010a
        /*147e*/ 	.byte	0x3f
	.zero		1


	//   ....[63]....
        /*1480*/ 	.word	0x00014fd0
        /*1484*/ 	.word	0x00000006
        /*1488*/ 	.word	0x00013230
        /*148c*/ 	.short	0x0107
        /*148e*/ 	.byte	0x3f
	.zero		1


	//   ....[64]....
        /*1490*/ 	.word	0x000150a0
        /*1494*/ 	.word	0x00000006
        /*1498*/ 	.word	0x00013230
        /*149c*/ 	.short	0x0101
        /*149e*/ 	.byte	0x3f
	.zero		1


	//   ....[65]....
        /*14a0*/ 	.word	0x00015120
        /*14a4*/ 	.word	0x00000002
        /*14a8*/ 	.word	0x00013270
        /*14ac*/ 	.short	0x010a
        /*14ae*/ 	.byte	0x3f
	.zero		1


	//   ....[66]....
        /*14b0*/ 	.word	0x000151b0
        /*14b4*/ 	.word	0x00000002
        /*14b8*/ 	.word	0x00013260
        /*14bc*/ 	.short	0x010a
        /*14be*/ 	.byte	0x3f
	.zero		1


	//   ....[67]....
        /*14c0*/ 	.word	0x000155e0
        /*14c4*/ 	.word	0x00000002
        /*14c8*/ 	.word	0x00013250
        /*14cc*/ 	.short	0x0101
        /*14ce*/ 	.byte	0x3f
	.zero		1


	//   ....[68]....
        /*14d0*/ 	.word	0x00015670
        /*14d4*/ 	.word	0x00000002
        /*14d8*/ 	.word	0x00000000
        /*14dc*/ 	.short	0x0101
        /*14de*/ 	.byte	0x3f
	.zero		1


	//   ....[69]....
        /*14e0*/ 	.word	0x00015850
        /*14e4*/ 	.word	0x00000000
        /*14e8*/ 	.word	0x00013270
        /*14ec*/ 	.short	0x010a
        /*14ee*/ 	.byte	0x3f
	.zero		1


	//   ....[70]....
        /*14f0*/ 	.word	0x000158e0
        /*14f4*/ 	.word	0x00000000
        /*14f8*/ 	.word	0x00013260
        /*14fc*/ 	.short	0x010a
        /*14fe*/ 	.byte	0x3f
	.zero		1


	//   ....[71]....
        /*1500*/ 	.word	0x00015d30
        /*1504*/ 	.word	0x00000000
        /*1508*/ 	.word	0x00013250
        /*150c*/ 	.short	0x0101
        /*150e*/ 	.byte	0x3f
	.zero		1


	//   ....[72]....
        /*1510*/ 	.word	0x00015db0
        /*1514*/ 	.word	0x00000000
        /*1518*/ 	.word	0x00000000
        /*151c*/ 	.short	0x0101
        /*151e*/ 	.byte	0x3f
	.zero		1


	//   ....[73]....
        /*1520*/ 	.word	0x00016900
        /*1524*/ 	.word	0x00000005
        /*1528*/ 	.word	0x00013220
        /*152c*/ 	.short	0x010a
        /*152e*/ 	.byte	0x3f
	.zero		1


	//   ....[74]....
        /*1530*/ 	.word	0x00016a90
        /*1534*/ 	.word	0x00000004
        /*1538*/ 	.word	0x00013240
        /*153c*/ 	.short	0x010a
        /*153e*/ 	.byte	0x3f
	.zero		1


	//   ....[75]....
        /*1540*/ 	.word	0x00016b40
        /*1544*/ 	.word	0x00000005
        /*1548*/ 	.word	0x00013240
        /*154c*/ 	.short	0x010a
        /*154e*/ 	.byte	0x3f
	.zero		1


	//   ....[76]....
        /*1550*/ 	.word	0x00016b80
        /*1554*/ 	.word	0x00000004
        /*1558*/ 	.word	0x00013260
        /*155c*/ 	.short	0x010a
        /*155e*/ 	.byte	0x3f
	.zero		1


	//   ....[77]....
        /*1560*/ 	.word	0x00016bc0
        /*1564*/ 	.word	0x00000005
        /*1568*/ 	.word	0x00013260
        /*156c*/ 	.short	0x010a
        /*156e*/ 	.byte	0x3f
	.zero		1


	//   ....[78]....
        /*1570*/ 	.word	0x00016c00
        /*1574*/ 	.word	0x00000004
        /*1578*/ 	.word	0x00013280
        /*157c*/ 	.short	0x010a
        /*157e*/ 	.byte	0x3f
	.zero		1


	//   ....[79]....
        /*1580*/ 	.word	0x00016c40
        /*1584*/ 	.word	0x00000005
        /*1588*/ 	.word	0x00013280
        /*158c*/ 	.short	0x010a
        /*158e*/ 	.byte	0x3f
	.zero		1


	//   ....[80]....
        /*1590*/ 	.word	0x00016ca0
        /*1594*/ 	.word	0x00000042
        /*1598*/ 	.word	0x00013290
        /*159c*/ 	.short	0x010a
        /*159e*/ 	.byte	0x3f
	.zero		1


	//   ....[81]....
        /*15a0*/ 	.word	0x00016e00
        /*15a4*/ 	.word	0x00000042
        /*15a8*/ 	.word	0x00013290
        /*15ac*/ 	.short	0x010a
        /*15ae*/ 	.byte	0x3f
	.zero		1


	//   ....[82]....
        /*15b0*/ 	.word	0x00016f70
        /*15b4*/ 	.word	0x00000042
        /*15b8*/ 	.word	0x00013290
        /*15bc*/ 	.short	0x010a
        /*15be*/ 	.byte	0x3f
	.zero		1


	//   ....[83]....
        /*15c0*/ 	.word	0x000170d0
        /*15c4*/ 	.word	0x00000042
        /*15c8*/ 	.word	0x000132b0
        /*15cc*/ 	.short	0x010a
        /*15ce*/ 	.byte	0x3f
	.zero		1


	//   ....[84]....
        /*15d0*/ 	.word	0x000172e0
        /*15d4*/ 	.word	0x00000012
        /*15d8*/ 	.word	0x00013200
        /*15dc*/ 	.short	0x010a
        /*15de*/ 	.byte	0x3f
	.zero		1


	//   ....[85]....
        /*15e0*/ 	.word	0x000174f0
        /*15e4*/ 	.word	0x00000012
        /*15e8*/ 	.word	0x00013200
        /*15ec*/ 	.short	0x010a
        /*15ee*/ 	.byte	0x3f
	.zero		1


	//   ....[86]....
        /*15f0*/ 	.word	0x00017540
        /*15f4*/ 	.word	0x00000003
        /*15f8*/ 	.word	0x00013230
        /*15fc*/ 	.short	0x010a
        /*15fe*/ 	.byte	0x3f
	.zero		1


	//   ....[87]....
        /*1600*/ 	.word	0x00017590
        /*1604*/ 	.word	0x00000000
        /*1608*/ 	.word	0x00013230
        /*160c*/ 	.short	0x010a
        /*160e*/ 	.byte	0x3f
	.zero		1


	//   ....[88]....
        /*1610*/ 	.word	0x000175e0
        /*1614*/ 	.word	0x0000000e
        /*1618*/ 	.word	0x00013250
        /*161c*/ 	.short	0x010a
        /*161e*/ 	.byte	0x3f
	.zero		1


	//   ....[89]....
        /*1620*/ 	.word	0x00017630
        /*1624*/ 	.word	0x0000000a
        /*1628*/ 	.word	0x00013250
        /*162c*/ 	.short	0x010a
        /*162e*/ 	.byte	0x3f
	.zero		1


	//   ....[90]....
        /*1630*/ 	.word	0x000177d0
        /*1634*/ 	.word	0x00000016
        /*1638*/ 	.word	0x00013220
        /*163c*/ 	.short	0x010a
        /*163e*/ 	.byte	0x3f
	.zero		1


	//   ....[91]....
        /*1640*/ 	.word	0x00017820
        /*1644*/ 	.word	0x00000005
        /*1648*/ 	.word	0x000132a0
        /*164c*/ 	.short	0x010a
        /*164e*/ 	.byte	0x3f
	.zero		1


	//   ....[92]....
        /*1650*/ 	.word	0x00017870
        /*1654*/ 	.word	0x00000005
        /*1658*/ 	.word	0x000132c0
        /*165c*/ 	.short	0x010a
        /*165e*/ 	.byte	0x3f
	.zero		1


	//   ....[93]....
        /*1660*/ 	.word	0x000178c0
        /*1664*/ 	.word	0x00000005
        /*1668*/ 	.word	0x000132a0
        /*166c*/ 	.short	0x010a
        /*166e*/ 	.byte	0x3f
	.zero		1


	//   ....[94]....
        /*1670*/ 	.word	0x00017910
        /*1674*/ 	.word	0x00000005
        /*1678*/ 	.word	0x000132c0
        /*167c*/ 	.short	0x010a
        /*167e*/ 	.byte	0x3f
	.zero		1


	//   ....[95]....
        /*1680*/ 	.word	0x00017a40
        /*1684*/ 	.word	0x00000004
        /*1688*/ 	.word	0x00013280
        /*168c*/ 	.short	0x010a
        /*168e*/ 	.byte	0x3f
	.zero		1


	//   ....[96]....
        /*1690*/ 	.word	0x000180e0
        /*1694*/ 	.word	0x00000004
        /*1698*/ 	.word	0x00013240
        /*169c*/ 	.short	0x010a
        /*169e*/ 	.byte	0x3f
	.zero		1


	//   ....[97]....
        /*16a0*/ 	.word	0x00018f00
        /*16a4*/ 	.word	0x00000016
        /*16a8*/ 	.word	0x00013220
        /*16ac*/ 	.short	0x010a
        /*16ae*/ 	.byte	0x3f
	.zero		1


	//   ....[98]....
        /*16b0*/ 	.word	0x00018f60
        /*16b4*/ 	.word	0x00000006
        /*16b8*/ 	.word	0x00013280
        /*16bc*/ 	.short	0x010a
        /*16be*/ 	.byte	0x3f
	.zero		1


	//   ....[99]....
        /*16c0*/ 	.word	0x00019630
        /*16c4*/ 	.word	0x00000006
        /*16c8*/ 	.word	0x00013240
        /*16cc*/ 	.short	0x010a
        /*16ce*/ 	.byte	0x3f
	.zero		1


	//   ....[100]....
        /*16d0*/ 	.word	0x00019bf0
        /*16d4*/ 	.word	0x00000002
        /*16d8*/ 	.word	0x00013270
        /*16dc*/ 	.short	0x010a
        /*16de*/ 	.byte	0x3f
	.zero		1


	//   ....[101]....
        /*16e0*/ 	.word	0x00019c40
        /*16e4*/ 	.word	0x00000002
        /*16e8*/ 	.word	0x00013260
        /*16ec*/ 	.short	0x010a
        /*16ee*/ 	.byte	0x3f
	.zero		1


	//   ....[102]....
        /*16f0*/ 	.word	0x00019c90
        /*16f4*/ 	.word	0x00000000
        /*16f8*/ 	.word	0x00013270
        /*16fc*/ 	.short	0x010a
        /*16fe*/ 	.byte	0x3f
	.zero		1


	//   ....[103]....
        /*1700*/ 	.word	0x00019ce0
        /*1704*/ 	.word	0x00000000
        /*1708*/ 	.word	0x00013260
        /*170c*/ 	.short	0x010a
        /*170e*/ 	.byte	0x3f
	.zero		1


	//   ....[104]....
        /*1710*/ 	.word	0x0001a680
        /*1714*/ 	.word	0x00000005
        /*1718*/ 	.word	0x00013220
        /*171c*/ 	.short	0x010a
        /*171e*/ 	.byte	0x3f
	.zero		1


	//   ....[105]....
        /*1720*/ 	.word	0x0001a820
        /*1724*/ 	.word	0x00000004
        /*1728*/ 	.word	0x00013240
        /*172c*/ 	.short	0x010a
        /*172e*/ 	.byte	0x3f
	.zero		1


	//   ....[106]....
        /*1730*/ 	.word	0x0001a870
        /*1734*/ 	.word	0x00000005
        /*1738*/ 	.word	0x00013240
        /*173c*/ 	.short	0x010a
        /*173e*/ 	.byte	0x3f
	.zero		1


	//   ....[107]....
        /*1740*/ 	.word	0x0001a8c0
        /*1744*/ 	.word	0x00000004
        /*1748*/ 	.word	0x00013260
        /*174c*/ 	.short	0x010a
        /*174e*/ 	.byte	0x3f
	.zero		1


	//   ....[108]....
        /*1750*/ 	.word	0x0001a910
        /*1754*/ 	.word	0x00000005
        /*1758*/ 	.word	0x00013260
        /*175c*/ 	.short	0x010a
        /*175e*/ 	.byte	0x3f
	.zero		1


	//   ....[109]....
        /*1760*/ 	.word	0x0001a960
        /*1764*/ 	.word	0x00000004
        /*1768*/ 	.word	0x00013280
        /*176c*/ 	.short	0x010a
        /*176e*/ 	.byte	0x3f
	.zero		1


	//----- nvinfo : EIATTR_NUM_MBARRIERS
	.align		4
.L_1458:
        /*1770*/ 	.byte	0x03, 0x38
        /*1772*/ 	.short	0x0016


	//----- nvinfo : EIATTR_EXIT_INSTR_OFFSETS
	.align		4
        /*1774*/ 	.byte	0x04, 0x1c
        /*1776*/ 	.short	(.L_1460 - .L_1459)


	//   ....[0]....
.L_1459:
        /*1778*/ 	.word	0x00016c90


	//----- nvinfo : EIATTR_MAX_THREADS
	.align		4
.L_1460:
        /*177c*/ 	.byte	0x04, 0x05
        /*177e*/ 	.short	(.L_1462 - .L_1461)
.L_1461:
        /*1780*/ 	.word	0x00000200
        /*1784*/ 	.word	0x00000001
        /*1788*/ 	.word	0x00000001


	//----- nvinfo : EIATTR_CRS_STACK_SIZE
	.align		4
.L_1462:
        /*178c*/ 	.byte	0x04, 0x1e
        /*178e*/ 	.short	(.L_1464 - .L_1463)
.L_1463:
        /*1790*/ 	.word	0x00000000


	//----- nvinfo : EIATTR_CBANK_PARAM_SIZE
	.align		4
.L_1464:
        /*1794*/ 	.byte	0x03, 0x19
        /*1796*/ 	.short	0x0af0


	//----- nvinfo : EIATTR_PARAM_CBANK
	.align		4
        /*1798*/ 	.byte	0x04, 0x0a
        /*179a*/ 	.short	(.L_1466 - .L_1465)
	.align		4
.L_1465:
        /*179c*/ 	.word	index@(.nv.constant0._ZN7cutlass13device_kernelIN5flash11enable_sm90INS1_16FlashAttnFwdSm90INS1_25CollectiveMainloopFwdSm90ILi2EN4cute5tupleIJNS5_1CILi1EEES8_S8_EEENS6_IJNS7_ILi192EEENS7_ILi160EEENS7_ILi64EEEEEELi64ENS_12float_e4m3_tEfNS_4arch4Sm90ELb0ELb0ELb0ELb1ELb1ELb1ELb0ELb1ELb1ELb1ELb0ELb0EEENS1_21CollectiveEpilogueFwdINS6_IJSA_SC_SB_EEES9_NS_10bfloat16_tESG_Li384ELb1ELb1ELb0ELb1EEENS1_36VarlenDynamicPersistentTileSchedulerILi192ELi160ELi384ELi128ELb0ELb1ELb1ELb0ELb1ELb1EEEEEEEEEvNT_6ParamsE)
        /*17a0*/ 	.short	0x0210
        /*17a2*/ 	.short	0x0af0


	//----- nvinfo : EIATTR_SW_WAR
	.align		4
.L_1466:
        /*17a4*/ 	.byte	0x04, 0x36
        /*17a6*/ 	.short	(.L_1468 - .L_1467)
.L_1467:
        /*17a8*/ 	.word	0x00000008
.L_1468:


//--------------------- .nv.info._ZN7cutlass13device_kernelIN5flash11enable_sm90INS1_16FlashAttnFwdSm90INS1_25CollectiveMainloopFwdSm90ILi2EN4cute5tupleIJNS5_1CILi1EEES8_S8_EEENS6_IJNS7_ILi192EEENS7_ILi160EEENS7_ILi64EEEEEELi64ENS_12float_e4m3_tEfNS_4arch4Sm90ELb0ELb1ELb0ELb0ELb1ELb0ELb0ELb1ELb1ELb1ELb0ELb0EEENS1_21CollectiveEpilogueFwdINS6_IJSA_SC_SB_EEES9_NS_10bfloat16_tESG_Li384ELb0ELb1ELb0ELb1EEENS1_30DynamicPersistentTileSchedulerILi384ELi128ELb0ELb1ELb1EEEEEEEEEvNT_6ParamsE --------------------------
	.section	.nv.info._ZN7cutlass13device_kernelIN5flash11enable_sm90INS1_16FlashAttnFwdSm90INS1_25CollectiveMainloopFwdSm90ILi2EN4cute5tupleIJNS5_1CILi1EEES8_S8_EEENS6_IJNS7_ILi192EEENS7_ILi160EEENS7_ILi64EEEEEELi64ENS_12float_e4m3_tEfNS_4arch4Sm90ELb0ELb1ELb0ELb0ELb1ELb0ELb0ELb1ELb1ELb1ELb0ELb0EEENS1_21CollectiveEpilogueFwdINS6_IJSA_SC_SB_EEES9_NS_10bfloat16_tESG_Li384ELb0ELb1ELb0ELb1EEENS1_30DynamicPersistentTileSchedulerILi384ELi128ELb0ELb1ELb1EEEEEEEEEvNT_6ParamsE,"",@"SHT_CUDA_INFO"
	.sectionflags	@""
	.align	4


	//----- nvinfo : EIATTR_CUDA_API_VERSION
	.align		4
        /*0000*/ 	.byte	0x04, 0x37
        /*0002*/ 	.short	(.L_1470 - .L_1469)
.L_1469:
        /*0004*/ 	.word	0x00000082


	//----- nvinfo : EIATTR_KPARAM_INFO
	.align		4
.L_1470:
        /*0008*/ 	.byte	0x04, 0x17
        /*000a*/ 	.short	(.L_1472 - .L_1471)
.L_1471:
        /*000c*/ 	.word	0x00000000
        /*0010*/ 	.short	0x0000
        /*0012*/ 	.short	0x0070
        /*0014*/ 	.byte	0x00, 0xf0, 0x01, 0x2a


	//----- nvinfo : EIATTR_SPARSE_MMA_MASK
	.align		4
.L_1472:
        /*0018*/ 	.byte	0x03, 0x50
        /*001a*/ 	.short	0x0000


	//----- nvinfo : EIATTR_MAXREG_COUNT
	.align		4
        /*001c*/ 	.byte	0x03, 0x1b
        /*001e*/ 	.short	0x0080


	//----- nvinfo : EIATTR_NUM_BARRIERS
	.align		4
        /*0020*/ 	.byte	0x02, 0x4c
        /*0022*/ 	.byte	0x09
	.zero		1


	//----- nvinfo : EIATTR_EXTERNS
	.align		4
        /*0024*/ 	.byte	0x04, 0x0f
        /*0026*/ 	.short	(.L_1474 - .L_1473)


	//   ....[0]....
	.align		4
.L_1473:
        /*0028*/ 	.word	index@(__assertfail)


	//----- nvinfo : EIATTR_ANNOTATIONS
	.align		4
.L_1474:
        /*002c*/ 	.byte	0x04, 0x55
        /*002e*/ 	.short	(.L_1476 - .L_1475)


	//   ....[0]....
.L_1475:
        /* <DEDUP_REMOVED lines=40> */


	//----- nvinfo : EIATTR_MERCURY_ISA_VERSION
	.align		4
.L_1476:
        /*02a0*/ 	.byte	0x03, 0x5f
        /*02a2*/ 	.short	0x0101


	//----- nvinfo : EIATTR_INT_WARP_WIDE_INSTR_OFFSETS
	.align		4
        /*02a4*/ 	.byte	0x04, 0x31
        /*02a6*/ 	.short	(.L_1478 - .L_1477)


	//   ....[0]....
.L_1477:
        /*02a8*/ 	.word	0x000000c0


	//   ....[1]....
        /*02ac*/ 	.word	0x000000d0


	//   ....[2]....
        /*02b0*/ 	.word	0x00000170


	//   ....[3]....
        /*02b4*/ 	.word	0x00012c50


	//   ....[4]....
        /*02b8*/ 	.word	0x00012ce0


	//   ....[5]....
        /*02bc*/ 	.word	0x00016790


	//   ....[6]....
        /*02c0*/ 	.word	0x00016820


	//----- nvinfo : EIATTR_COOP_GROUP_MASK_REGIDS
	.align		4
.L_1478:
        /*02c4*/ 	.byte	0x04, 0x29
        /*02c6*/ 	.short	(.L_1480 - .L_1479)


	//   ....[0]....
.L_1479:
        /*02c8*/ 	.word	0xffffffff


	//   ....[1]....
        /*02cc*/ 	.word	0xffffffff


	//   ....[2]....
        /*02d0*/ 	.word	0xffffffff


	//   ....[3]....
        /*02d4*/ 	.word	0xffffffff


	//   ....[4]....
        /*02d8*/ 	.word	0xffffffff


	//   ....[5]....
        /*02dc*/ 	.word	0xffffffff


	//   ....[6]....
        /*02e0*/ 	.word	0xffffffff


	//   ....[7]....
        /*02e4*/ 	.word	0xffffffff


	//   ....[8]....
        /*02e8*/ 	.word	0xffffffff


	//   ....[9]....
        /*02ec*/ 	.word	0xffffffff


	//   ....[10]....
        /*02f0*/ 	.word	0xffffffff


	//   ....[11]....
        /*02f4*/ 	.word	0xffffffff


	//   ....[12]....
        /*02f8*/ 	.word	0xffffffff


	//   ....[13]....
        /*02fc*/ 	.word	0xffffffff


	//   ....[14]....
        /*0300*/ 	.word	0xffffffff


	//   ....[15]....
        /*0304*/ 	.word	0xffffffff


	//   ....[16]....
        /*0308*/ 	.word	0xffffffff


	//   ....[17]....
        /*030c*/ 	.word	0xffffffff


	//   ....[18]....
        /*0310*/ 	.word	0xffffffff


	//   ....[19]....
        /*0314*/ 	.word	0xffffffff


	//   ....[20]....
        /*0318*/ 	.word	0xffffffff


	//   ....[21]....
        /*031c*/ 	.word	0xffffffff


	//   ....[22]....
        /*0320*/ 	.word	0xffffffff


	//   ....[23]....
        /*0324*/ 	.word	0xffffffff


	//   ....[24]....
        /*0328*/ 	.word	0xffffffff


	//   ....[25]....
        /*032c*/ 	.word	0xffffffff


	//   ....[26]....
        /*0330*/ 	.word	0xffffffff


	//   ....[27]....
        /*0334*/ 	.word	0xffffffff


	//   ....[28]....
        /*0338*/ 	.word	0xffffffff


	//   ....[29]....
        /*033c*/ 	.word	0xffffffff


	//   ....[30]....
        /*0340*/ 	.word	0xffffffff


	//   ....[31]....
        /*0344*/ 	.word	0xffffffff


	//   ....[32]....
        /*0348*/ 	.word	0xffffffff


	//   ....[33]....
        /*034c*/ 	.word	0xffffffff


	//   ....[34]....
        /*0350*/ 	.word	0xffffffff


	//   ....[35]....
        /*0354*/ 	.word	0xffffffff


	//   ....[36]....
        /*0358*/ 	.word	0xffffffff


	//   ....[37]....
        /*035c*/ 	.word	0xffffffff


	//   ....[38]....
        /*0360*/ 	.word	0xffffffff


	//   ....[39]....
        /*0364*/ 	.word	0xffffffff


	//   ....[40]....
        /*0368*/ 	.word	0xffffffff


	//   ....[41]....
        /*036c*/ 	.word	0xffffffff


	//   ....[42]....
        /*0370*/ 	.word	0xffffffff


	//   ....[43]....
        /*0374*/ 	.word	0xffffffff


	//   ....[44]....
        /*0378*/ 	.word	0xffffffff


	//   ....[45]....
        /*037c*/ 	.word	0xffffffff


	//   ....[46]....
        /*0380*/ 	.word	0xffffffff


	//   ....[47]....
        /*0384*/ 	.word	0xffffffff


	//   ....[48]....
        /*0388*/ 	.word	0xffffffff


	//   ....[49]....
        /*038c*/ 	.word	0xffffffff


	//   ....[50]....
        /*0390*/ 	.word	0xffffffff


	//   ....[51]....
        /*0394*/ 	.word	0xffffffff


	//   ....[52]....
        /*0398*/ 	.word	0xffffffff


	//   ....[53]....
        /*039c*/ 	.word	0xffffffff


	//   ....[54]....
        /*03a0*/ 	.word	0xffffffff


	//   ....[55]....
        /*03a4*/ 	.word	0xffffffff


	//   ....[56]....
        /*03a8*/ 	.word	0xffffffff


	//   ....[57]....
        /*03ac*/ 	.word	0xffffffff


	//   ....[58]....
        /*03b0*/ 	.word	0xffffffff


	//   ....[59]....
        /*03b4*/ 	.word	0xffffffff


	//   ....[60]....
        /*03b8*/ 	.word	0xffffffff


	//   ....[61]....
        /*03bc*/ 	.word	0xffffffff


	//   ....[62]....
        /*03c0*/ 	.word	0xffffffff


	//   ....[63]....
        /*03c4*/ 	.word	0xffffffff


	//   ....[64]....
        /*03c8*/ 	.word	0xffffffff


	//   ....[65]....
        /*03cc*/ 	.word	0xffffffff


	//   ....[66]....
        /*03d0*/ 	.word	0xffffffff


	//   ....[67]....
        /*03d4*/ 	.word	0xffffffff


	//   ....[68]....
        /*03d8*/ 	.word	0xffffffff


	//   ....[69]....
        /*03dc*/ 	.word	0xffffffff


	//   ....[70]....
        /*03e0*/ 	.word	0xffffffff


	//   ....[71]....
        /*03e4*/ 	.word	0xffffffff


	//   ....[72]....
        /*03e8*/ 	.word	0xffffffff


	//   ....[73]....
        /*03ec*/ 	.word	0xffffffff


	//   ....[74]....
        /*03f0*/ 	.word	0xffffffff


	//   ....[75]....
        /*03f4*/ 	.word	0xffffffff


	//   ....[76]....
        /*03f8*/ 	.word	0xffffffff


	//   ....[77]....
        /*03fc*/ 	.word	0xffffffff


	//   ....[78]....
        /*0400*/ 	.word	0xffffffff


	//   ....[79]....
        /*0404*/ 	.word	0xffffffff


	//   ....[80]....
        /*0408*/ 	.word	0xffffffff


	//   ....[81]....
        /*040c*/ 	.word	0xffffffff


	//   ....[82]....
        /*0410*/ 	.word	0xffffffff


	//   ....[83]....
        /*0414*/ 	.word	0xffffffff


	//   ....[84]....
        /*0418*/ 	.word	0xffffffff


	//   ....[85]....
        /*041c*/ 	.word	0xffffffff


	//   ....[86]....
        /*0420*/ 	.word	0xffffffff


	//   ....[87]....
        /*0424*/ 	.word	0xffffffff


	//   ....[88]....
        /*0428*/ 	.word	0xffffffff


	//   ....[89]....
        /*042c*/ 	.word	0xffffffff


	//   ....[90]....
        /*0430*/ 	.word	0xffffffff


	//   ....[91]....
        /*0434*/ 	.word	0xffffffff


	//   ....[92]....
        /*0438*/ 	.word	0xffffffff


	//   ....[93]....
        /*043c*/ 	.word	0xffffffff


	//   ....[94]....
        /*0440*/ 	.word	0xffffffff


	//   ....[95]....
        /*0444*/ 	.word	0xffffffff


	//   ....[96]....
        /*0448*/ 	.word	0xffffffff


	//   ....[97]....
        /*044c*/ 	.word	0xffffffff


	//   ....[98]....
        /*0450*/ 	.word	0xffffffff


	//   ....[99]....
        /*0454*/ 	.word	0xffffffff


	//   ....[100]....
        /*0458*/ 	.word	0xffffffff


	//   ....[101]....
        /*045c*/ 	.word	0xffffffff


	//   ....[102]....
        /*0460*/ 	.word	0xffffffff


	//   ....[103]....
        /*0464*/ 	.word	0xffffffff


	//   ....[104]....
        /*0468*/ 	.word	0xffffffff


	//   ....[105]....
        /*046c*/ 	.word	0xffffffff


	//   ....[106]....
        /*0470*/ 	.word	0xffffffff


	//   ....[107]....
        /*0474*/ 	.word	0xffffffff


	//   ....[108]....
        /*0478*/ 	.word	0xffffffff


	//   ....[109]....
        /*047c*/ 	.word	0xffffffff


	//   ....[110]....
        /*0480*/ 	.word	0xffffffff


	//   ....[111]....
        /*0484*/ 	.word	0xffffffff


	//   ....[112]....
        /*0488*/ 	.word	0xffffffff


	//   ....[113]....
        /*048c*/ 	.word	0xffffffff


	//   ....[114]....
        /*0490*/ 	.word	0xffffffff


	//   ....[115]....
        /*0494*/ 	.word	0xffffffff


	//   ....[116]....
        /*0498*/ 	.word	0xffffffff


	//   ....[117]....
        /*049c*/ 	.word	0xffffffff


	//   ....[118]....
        /*04a0*/ 	.word	0xffffffff


	//   ....[119]....
        /*04a4*/ 	.word	0xffffffff


	//   ....[120]....
        /*04a8*/ 	.word	0xffffffff


	//   ....[121]....
        /*04ac*/ 	.word	0xffffffff


	//   ....[122]....
        /*04b0*/ 	.word	0xffffffff


	//   ....[123]....
        /*04b4*/ 	.word	0xffffffff


	//   ....[124]....
        /*04b8*/ 	.word	0x0500000f


	//   ....[125]....
        /*04bc*/ 	.word	0x0500000f


	//   ....[126]....
        /*04c0*/ 	.word	0x0500000f


	//   ....[127]....
        /*04c4*/ 	.word	0x0500000f


	//   ....[128]....
        /*04c8*/ 	.word	0x0500000f


	//   ....[129]....
        /*04cc*/ 	.word	0x0500000f


	//   ....[130]....
        /*04d0*/ 	.word	0x0500000f


	//   ....[131]....
        /*04d4*/ 	.word	0x0500000f


	//   ....[132]....
        /*04d8*/ 	.word	0x0500000f


	//   ....[133]....
        /*04dc*/ 	.word	0x0500000f


	//   ....[134]....
        /*04e0*/ 	.word	0x0500000f


	//   ....[135]....
        /*04e4*/ 	.word	0x0500000f


	//   ....[136]....
        /*04e8*/ 	.word	0x0500000f


	//   ....[137]....
        /*04ec*/ 	.word	0x0500000f


	//   ....[138]....
        /*04f0*/ 	.word	0x0500000f


	//   ....[139]....
        /*04f4*/ 	.word	0x0500000f


	//   ....[140]....
        /*04f8*/ 	.word	0x0500000f


	//   ....[141]....
        /*04fc*/ 	.word	0x0500000f


	//   ....[142]....
        /*0500*/ 	.word	0x0500000f


	//   ....[143]....
        /*0504*/ 	.word	0x0500000f


	//   ....[144]....
        /*0508*/ 	.word	0x0500000f


	//   ....[145]....
        /*050c*/ 	.word	0x0500000f


	//   ....[146]....
        /*0510*/ 	.word	0x0500000f


	//   ....[147]....
        /*0514*/ 	.word	0x0500000f


	//   ....[148]....
        /*0518*/ 	.word	0x0500000f


	//   ....[149]....
        /*051c*/ 	.word	0x0500000f


	//   ....[150]....
        /*0520*/ 	.word	0x0500000f


	//   ....[151]....
        /*0524*/ 	.word	0x0500000f


	//   ....[152]....
        /*0528*/ 	.word	0x0500000f


	//   ....[153]....
        /*052c*/ 	.word	0x0500000f


	//   ....[154]....
        /*0530*/ 	.word	0x0500000f


	//   ....[155]....
        /*0534*/ 	.word	0x0500000f


	//   ....[156]....
        /*0538*/ 	.word	0x0500000f


	//   ....[157]....
        /*053c*/ 	.word	0x0500000f


	//   ....[158]....
        /*0540*/ 	.word	0x0500000f


	//   ....[159]....
        /*0544*/ 	.word	0x0500000f


	//   ....[160]....
        /*0548*/ 	.word	0x0500000f


	//   ....[161]....
        /*054c*/ 	.word	0x0500000f


	//   ....[162]....
        /*0550*/ 	.word	0x0500000f


	//   ....[163]....
        /*0554*/ 	.word	0x0500000f


	//   ....[164]....
        /*0558*/ 	.word	0x0500000f


	//   ....[165]....
        /*055c*/ 	.word	0x0500000f


	//   ....[166]....
        /*0560*/ 	.word	0x0500000f


	//   ....[167]....
        /*0564*/ 	.word	0x0500000f


	//   ....[168]....
        /*0568*/ 	.word	0x0500000f


	//   ....[169]....
        /*056c*/ 	.word	0x0500000f


	//   ....[170]....
        /*0570*/ 	.word	0x0500000f


	//   ....[171]....
        /*0574*/ 	.word	0x0500000f


	//   ....[172]....
        /*0578*/ 	.word	0x0500000f


	//   ....[173]....
        /*057c*/ 	.word	0x0500000f


	//   ....[174]....
        /*0580*/ 	.word	0x0500000f


	//   ....[175]....
        /*0584*/ 	.word	0x0500000f


	//   ....[176]....
        /*0588*/ 	.word	0x0500000f


	//   ....[177]....
        /*058c*/ 	.word	0x0500000f


	//----- nvinfo : EIATTR_COOP_GROUP_INSTR_OFFSETS
	.align		4
.L_1480:
        /*0590*/ 	.byte	0x04, 0x28
        /*0592*/ 	.short	(.L_1482 - .L_1481)


	//   ....[0]....
.L_1481:
        /*0594*/ 	.word	0x00000070


	//   ....[1]....
        /*0598*/ 	.word	0x000000b0


	//   ....[2]....
        /*059c*/ 	.word	0x000002d0


	//   ....[3]....
        /*05a0*/ 	.word	0x00000430


	//   ....[4]....
        /*05a4*/ 	.word	0x00000550


	//   ....[5]....
        /*05a8*/ 	.word	0x000006b0


	//   ....[6]....
        /*05ac*/ 	.word	0x000019c0


	//   ....[7]....
        /*05b0*/ 	.word	0x000022a0


	//   ....[8]....
        /*05b4*/ 	.word	0x000024d0


	//   ....[9]....
        /*05b8*/ 	.word	0x00003bf0


	//   ....[10]....
        /*05bc*/ 	.word	0x00003d10


	//   ....[11]....
        /*05c0*/ 	.word	0x000047c0


	//   ....[12]....
        /*05c4*/ 	.word	0x00004850


	//   ....[13]....
        /*05c8*/ 	.word	0x00006260


	//   ....[14]....
        /*05cc*/ 	.word	0x00007280


	//   ....[15]....
        /*05d0*/ 	.word	0x00007a80


	//   ....[16]....
        /*05d4*/ 	.word	0x00007b90


	//   ....[17]....
        /*05d8*/ 	.word	0x000086c0


	//   ....[18]....
        /*05dc*/ 	.word	0x00008770


	//   ....[19]....
        /*05e0*/ 	.word	0x0000a870


	//   ....[20]....
        /*05e4*/ 	.word	0x0000a880


	//   ....[21]....
        /*05e8*/ 	.word	0x0000a8b0


	//   ....[22]....
        /*05ec*/ 	.word	0x0000a8c0


	//   ....[23]....
        /*05f0*/ 	.word	0x0000c6e0


	//   ....[24]....
        /*05f4*/ 	.word	0x0000d700


	//   ....[25]....
        /*05f8*/ 	.word	0x0000df10


	//   ....[26]....
        /*05fc*/ 	.word	0x0000e020


	//   ....[27]....
        /*0600*/ 	.word	0x0000eb60


	//   ....[28]....
        /*0604*/ 	.word	0x0000ebd0


	//   ....[29]....
        /*0608*/ 	.word	0x000100c0


	//   ....[30]....
        /*060c*/ 	.word	0x000100d0


	//   ....[31]....
        /*0610*/ 	.word	0x00010150


	//   ....[32]....
        /*0614*/ 	.word	0x00010160


	//   ....[33]....
        /*0618*/ 	.word	0x00010d20


	//   ....[34]....
        /*061c*/ 	.word	0x00010d60


	//   ....[35]....
        /*0620*/ 	.word	0x00010d90


	//   ....[36]....
        /*0624*/ 	.word	0x00010da0


	//   ....[37]....
        /*0628*/ 	.word	0x00010db0


	//   ....[38]....
        /*062c*/ 	.word	0x00010dc0


	//   ....[39]....
        /*0630*/ 	.word	0x00010dd0


	//   ....[40]....
        /*0634*/ 	.word	0x00010de0


	//   ....[41]....
        /*0638*/ 	.word	0x00010df0


	//   ....[42]....
        /*063c*/ 	.word	0x00010e00


	//   ....[43]....
        /*0640*/ 	.word	0x00010e10


	//   ....[44]....
        /*0644*/ 	.word	0x00010e30


	//   ....[45]....
        /*0648*/ 	.word	0x00010e40


	//   ....[46]....
        /*064c*/ 	.word	0x00010e50


	//   ....[47]....
        /*0650*/ 	.word	0x00010e60


	//   ....[48]....
        /*0654*/ 	.word	0x00010e70


	//   ....[49]....
        /*0658*/ 	.word	0x00010fc0


	//   ....[50]....
        /*065c*/ 	.word	0x00010ff0


	//   ....[51]....
        /*0660*/ 	.word	0x000110c0


	//   ....[52]....
        /*0664*/ 	.word	0x000110e0


	//   ....[53]....
        /*0668*/ 	.word	0x000114a0


	//   ....[54]....
        /*066c*/ 	.word	0x000114c0


	//   ....[55]....
        /*0670*/ 	.word	0x000114d0


	//   ....[56]....
        /*0674*/ 	.word	0x000114f0


	//   ....[57]....
        /*0678*/ 	.word	0x00011510


	//   ....[58]....
        /*067c*/ 	.word	0x00011530


	//   ....[59]....
        /*0680*/ 	.word	0x00011630


	//   ....[60]....
        /*0684*/ 	.word	0x00011640


	//   ....[61]....
        /*0688*/ 	.word	0x00011c90


	//   ....[62]....
        /*068c*/ 	.word	0x00011cd0


	//   ....[63]....
        /*0690*/ 	.word	0x00011d00


	//   ....[64]....
        /*0694*/ 	.word	0x00011d30


	//   ....[65]....
        /*0698*/ 	.word	0x00011d50


	//   ....[66]....
        /*069c*/ 	.word	0x00011d60


	//   ....[67]....
        /*06a0*/ 	.word	0x00011d70


	//   ....[68]....
        /*06a4*/ 	.word	0x00011d90


	//   ....[69]....
        /*06a8*/ 	.word	0x00011f10


	//   ....[70]....
        /*06ac*/ 	.word	0x00013be0


	//   ....[71]....
        /*06b0*/ 	.word	0x00013c10


	//   ....[72]....
        /*06b4*/ 	.word	0x00013c30


	//   ....[73]....
        /*06b8*/ 	.word	0x00013cb0


	//   ....[74]....
        /*06bc*/ 	.word	0x00013ce0


	//   ....[75]....
        /*06c0*/ 	.word	0x00013cf0


	//   ....[76]....
        /*06c4*/ 	.word	0x00013d10


	//   ....[77]....
        /*06c8*/ 	.word	0x00013d20


	//   ....[78]....
        /*06cc*/ 	.word	0x00013dc0


	//   ....[79]....
        /*06d0*/ 	.word	0x00013de0


	//   ....[80]....
        /*06d4*/ 	.word	0x00014210


	//   ....[81]....
        /*06d8*/ 	.word	0x00014220


	//   ....[82]....
        /*06dc*/ 	.word	0x00014230


	//   ....[83]....
        /*06e0*/ 	.word	0x00014250


	//   ....[84]....
        /*06e4*/ 	.word	0x000142d0


	//   ....[85]....
        /*06e8*/ 	.word	0x000142e0


	//   ....[86]....
        /*06ec*/ 	.word	0x00014350


	//   ....[87]....
        /*06f0*/ 	.word	0x00014360


	//   ....[88]....
        /*06f4*/ 	.word	0x00014370


	//   ....[89]....
        /*06f8*/ 	.word	0x00014380


	//   ....[90]....
        /*06fc*/ 	.word	0x00014c20


	//   ....[91]....
        /*0700*/ 	.word	0x00014c40


	//   ....[92]....
        /*0704*/ 	.word	0x00014c60


	//   ....[93]....
        /*0708*/ 	.word	0x00014ce0


	//   ....[94]....
        /*070c*/ 	.word	0x00014d00


	//   ....[95]....
        /*0710*/ 	.word	0x00014d80


	//   ....[96]....
        /*0714*/ 	.word	0x00014da0


	//   ....[97]....
        /*0718*/ 	.word	0x00014db0


	//   ....[98]....
        /*071c*/ 	.word	0x00014dc0


	//   ....[99]....
        /*0720*/ 	.word	0x00014e90


	//   ....[100]....
        /*0724*/ 	.word	0x00014eb0


	//   ....[101]....
        /*0728*/ 	.word	0x00014ec0


	//   ....[102]....
        /*072c*/ 	.word	0x000158f0


	//   ....[103]....
        /*0730*/ 	.word	0x00015900


	//   ....[104]....
        /*0734*/ 	.word	0x00015920


	//   ....[105]....
        /*0738*/ 	.word	0x00015970


	//   ....[106]....
        /*073c*/ 	.word	0x00015980


	//   ....[107]....
        /*0740*/ 	.word	0x000159c0


	//   ....[108]....
        /*0744*/ 	.word	0x000159d0


	//   ....[109]....
        /*0748*/ 	.word	0x000159e0


	//   ....[110]....
        /*074c*/ 	.word	0x00015a20


	//   ....[111]....
        /*0750*/ 	.word	0x00015a60


	//   ....[112]....
        /*0754*/ 	.word	0x00015e90


	//   ....[113]....
        /*0758*/ 	.word	0x00015ea0


	//   ....[114]....
        /*075c*/ 	.word	0x00015eb0


	//   ....[115]....
        /*0760*/ 	.word	0x00015ef0


	//   ....[116]....
        /*0764*/ 	.word	0x00015f00


	//   ....[117]....
        /*0768*/ 	.word	0x00015f40


	//   ....[118]....
        /*076c*/ 	.word	0x00015f50


	//   ....[119]....
        /*0770*/ 	.word	0x00015f60


	//   ....[120]....
        /*0774*/ 	.word	0x00015fa0


	//   ....[121]....
        /*0778*/ 	.word	0x00015fe0


	//   ....[122]....
        /*077c*/ 	.word	0x00017020


	//   ....[123]....
        /*0780*/ 	.word	0x000171c0


	//   ....[124]....
        /*0784*/ 	.word	0x000178c0


	//   ....[125]....
        /*0788*/ 	.word	0x000179b0


	//   ....[126]....
        /*078c*/ 	.word	0x00017a90


	//   ....[127]....
        /*0790*/ 	.word	0x00017b10


	//   ....[128]....
        /*0794*/ 	.word	0x00017bf0


	//   ....[129]....
        /*0798*/ 	.word	0x00017c90


	//   ....[130]....
        /*079c*/ 	.word	0x00017d30


	//   ....[131]....
        /*07a0*/ 	.word	0x00017db0


	//   ....[132]....
        /*07a4*/ 	.word	0x00017e50


	//   ....[133]....
        /*07a8*/ 	.word	0x00017eb0


	//   ....[134]....
        /*07ac*/ 	.word	0x00017f80


	//   ....[135]....
        /*07b0*/ 	.word	0x00018090


	//   ....[136]....
        /*07b4*/ 	.word	0x00018140


	//   ....[137]....
        /*07b8*/ 	.word	0x000181c0


	//   ....[138]....
        /*07bc*/ 	.word	0x000182a0


	//   ....[139]....
        /*07c0*/ 	.word	0x00018300


	//   ....[140]....
        /*07c4*/ 	.word	0x000183e0


	//   ....[141]....
        /*07c8*/ 	.word	0x00018440


	//   ....[142]....
        /*07cc*/ 	.word	0x000184e0


	//   ....[143]....
        /*07d0*/ 	.word	0x00018580


	//   ....[144]....
        /*07d4*/ 	.word	0x00018630


	//   ....[145]....
        /*07d8*/ 	.word	0x000186c0


	//   ....[146]....
        /*07dc*/ 	.word	0x00018730


	//   ....[147]....
        /*07e0*/ 	.word	0x00018790


	//   ....[148]....
        /*07e4*/ 	.word	0x00018880


	//   ....[149]....
        /*07e8*/ 	.word	0x000188e0


	//   ....[150]....
        /*07ec*/ 	.word	0x000189e0


	//   ....[151]....
        /*07f0*/ 	.word	0x00018a40


	//   ....[152]....
        /*07f4*/ 	.word	0x00018ae0


	//   ....[153]....
        /*07f8*/ 	.word	0x00018ba0


	//   ....[154]....
        /*07fc*/ 	.word	0x00018c90


	//   ....[155]....
        /*0800*/ 	.word	0x00018cf0


	//   ....[156]....
        /*0804*/ 	.word	0x00018db0


	//   ....[157]....
        /*0808*/ 	.word	0x00018ef0


	//   ....[158]....
        /*080c*/ 	.word	0x00018fa0


	//   ....[159]....
        /*0810*/ 	.word	0x00019050


	//   ....[160]....
        /*0814*/ 	.word	0x000190f0


	//   ....[161]....
        /*0818*/ 	.word	0x000191a0


	//   ....[162]....
        /*081c*/ 	.word	0x00019240


	//   ....[163]....
        /*0820*/ 	.word	0x000192f0


	//   ....[164]....
        /*0824*/ 	.word	0x00019390


	//   ....[165]....
        /*0828*/ 	.word	0x00019400


	//   ....[166]....
        /*082c*/ 	.word	0x000194c0


	//   ....[167]....
        /*0830*/ 	.word	0x000195c0


	//   ....[168]....
        /*0834*/ 	.word	0x00019650


	//   ....[169]....
        /*0838*/ 	.word	0x000196b0


	//   ....[170]....
        /*083c*/ 	.word	0x00019760


	//   ....[171]....
        /*0840*/ 	.word	0x000197c0


	//   ....[172]....
        /*0844*/ 	.word	0x00019870


	//   ....[173]....
        /*0848*/ 	.word	0x000198d0


	//   ....[174]....
        /*084c*/ 	.word	0x00019980


	//   ....[175]....
        /*0850*/ 	.word	0x000199e0


	//   ....[176]....
        /*0854*/ 	.word	0x00019a90


	//   ....[177]....
        /*0858*/ 	.word	0x00019cf0


	//----- nvinfo : EIATTR_REG_RECONFIG
	.align		4
.L_1482:
        /*085c*/ 	.byte	0x01, 0x54
	.zero		2


	//----- nvinfo : EIATTR_SYSCALL_OFFSETS
	.align		4
        /*0860*/ 	.byte	0x04, 0x46
        /*0862*/ 	.short	(.L_1484 - .L_1483)


	//   ....[0]....
.L_1483:
        /*0864*/ 	.word	0x00001b70


	//   ....[1]....
        /*0868*/ 	.word	0x00012e50


	//   ....[2]....
        /*086c*/ 	.word	0x00012fc0


	//   ....[3]....
        /*0870*/ 	.word	0x00013110


	//   ....[4]....
        /*0874*/ 	.word	0x00013250


	//   ....[5]....
        /*0878*/ 	.word	0x00014730


	//----- nvinfo : EIATTR_MBARRIER_INSTR_OFFSETS
	.align		4
.L_1484:
        /*087c*/ 	.byte	0x04, 0x39
        /*087e*/ 	.short	(.L_1486 - .L_1485)


	//   ....[0]....
.L_1485:
        /*0880*/ 	.word	0x00000180
        /*0884*/ 	.word	0x000000ff
        /*0888*/ 	.word	0x00013200
        /*088c*/ 	.short	0x0100
        /*088e*/ 	.byte	0x08
	.zero		1


	//   ....[1]....
        /*0890*/ 	.word	0x00000190
        /*0894*/ 	.word	0x000000ff
        /*0898*/ 	.word	0x00013220
        /*089c*/ 	.short	0x0100
        /*089e*/ 	.byte	0x08
	.zero		1


	//   ....[2]....
        /*08a0*/ 	.word	0x00000280
        /*08a4*/ 	.word	0x000000ff
        /*08a8*/ 	.word	0x00013230
        /*08ac*/ 	.short	0x0100
        /*08ae*/ 	.byte	0x08
	.zero		1


	//   ....[3]....
        /*08b0*/ 	.word	0x00000290
        /*08b4*/ 	.word	0x000000ff
        /*08b8*/ 	.word	0x00013240
        /*08bc*/ 	.short	0x0100
        /*08be*/ 	.byte	0x08
	.zero		1


	//   ....[4]....
        /*08c0*/ 	.word	0x000002a0
        /*08c4*/ 	.word	0x000000ff
        /*08c8*/ 	.word	0x00013238
        /*08cc*/ 	.short	0x0100
        /*08ce*/ 	.byte	0x08
	.zero		1


	//   ....[5]....
        /*08d0*/ 	.word	0x000002b0
        /*08d4*/ 	.word	0x000000ff
        /*08d8*/ 	.word	0x00013248
        /*08dc*/ 	.short	0x0100
        /*08de*/ 	.byte	0x08
	.zero		1


	//   ....[6]....
        /*08e0*/ 	.word	0x000003e0
        /*08e4*/ 	.word	0x000000ff
        /*08e8*/ 	.word	0x00013250
        /*08ec*/ 	.short	0x0100
        /*08ee*/ 	.byte	0x08
	.zero		1


	//   ....[7]....
        /*08f0*/ 	.word	0x000003f0
        /*08f4*/ 	.word	0x000000ff
        /*08f8*/ 	.word	0x00013260
        /*08fc*/ 	.short	0x0100
        /*08fe*/ 	.byte	0x08
	.zero		1


	//   ....[8]....
        /*0900*/ 	.word	0x00000400
        /*0904*/ 	.word	0x000000ff
        /*0908*/ 	.word	0x00013258
        /*090c*/ 	.short	0x0100
        /*090e*/ 	.byte	0x08
	.zero		1


	//   ....[9]....
        /*0910*/ 	.word	0x00000410
        /*0914*/ 	.word	0x000000ff
        /*0918*/ 	.word	0x00013268
        /*091c*/ 	.short	0x0100
        /*091e*/ 	.byte	0x08
	.zero		1


	//   ....[10]....
        /*0920*/ 	.word	0x00000500
        /*0924*/ 	.word	0x000000ff
        /*0928*/ 	.word	0x00013270
        /*092c*/ 	.short	0x0100
        /*092e*/ 	.byte	0x06
	.zero		1


	//   ....[11]....
        /*0930*/ 	.word	0x00000510
        /*0934*/ 	.word	0x000000ff
        /*0938*/ 	.word	0x00013280
        /*093c*/ 	.short	0x0100
        /*093e*/ 	.byte	0x06
	.zero		1


	//   ....[12]....
        /*0940*/ 	.word	0x00000520
        /*0944*/ 	.word	0x000000ff
        /*0948*/ 	.word	0x00013278
        /*094c*/ 	.short	0x0100
        /*094e*/ 	.byte	0x06
	.zero		1


	//   ....[13]....
        /*0950*/ 	.word	0x00000530
        /*0954*/ 	.word	0x000000ff
        /*0958*/ 	.word	0x00013288
        /*095c*/ 	.short	0x0100
        /*095e*/ 	.byte	0x06
	.zero		1


	//   ....[14]....
        /*0960*/ 	.word	0x00000660
        /*0964*/ 	.word	0x000000ff
        /*0968*/ 	.word	0x00013290
        /*096c*/ 	.short	0x0100
        /*096e*/ 	.byte	0x08
	.zero		1


	//   ....[15]....
        /*0970*/ 	.word	0x00000670
        /*0974*/ 	.word	0x000000ff
        /*0978*/ 	.word	0x000132a0
        /*097c*/ 	.short	0x0100
        /*097e*/ 	.byte	0x08
	.zero		1


	//   ....[16]....
        /*0980*/ 	.word	0x00000680
        /*0984*/ 	.word	0x000000ff
        /*0988*/ 	.word	0x00013298
        /*098c*/ 	.short	0x0100
        /*098e*/ 	.byte	0x08
	.zero		1


	//   ....[17]....
        /*0990*/ 	.word	0x00000690
        /*0994*/ 	.word	0x000000ff
        /*0998*/ 	.word	0x000132a8
        /*099c*/ 	.short	0x0100
        /*099e*/ 	.byte	0x08
	.zero		1


	//   ....[18]....
        /*09a0*/ 	.word	0x000007e0
        /*09a4*/ 	.word	0x000000ff
        /*09a8*/ 	.word	0x000132b0
        /*09ac*/ 	.short	0x0100
        /*09ae*/ 	.byte	0x08
	.zero		1


	//   ....[19]....
        /*09b0*/ 	.word	0x000007f0
        /*09b4*/ 	.word	0x000000ff
        /*09b8*/ 	.word	0x000132c0
        /*09bc*/ 	.short	0x0100
        /*09be*/ 	.byte	0x08
	.zero		1


	//   ....[20]....
        /*09c0*/ 	.word	0x00000800
        /*09c4*/ 	.word	0x000000ff
        /*09c8*/ 	.word	0x000132b8
        /*09cc*/ 	.short	0x0100
        /*09ce*/ 	.byte	0x08
	.zero		1


	//   ....[21]....
        /*09d0*/ 	.word	0x00000810
        /*09d4*/ 	.word	0x000000ff
        /*09d8*/ 	.word	0x000132c8
        /*09dc*/ 	.short	0x0100
        /*09de*/ 	.byte	0x08
	.zero		1


	//   ....[22]....
        /*09e0*/ 	.word	0x00001bf0
        /*09e4*/ 	.word	0x000000ff
        /*09e8*/ 	.word	0x00013200
        /*09ec*/ 	.short	0x010a
        /*09ee*/ 	.byte	0x2d
	.zero		1


	//   ....[23]....
        /*09f0*/ 	.word	0x00001c70
        /*09f4*/ 	.word	0x00000003
        /*09f8*/ 	.word	0x00013230
        /*09fc*/ 	.short	0x010a
        /*09fe*/ 	.byte	0x3f
	.zero		1


	//   ....[24]....
        /*0a00*/ 	.word	0x00001cb0
        /*0a04*/ 	.word	0x00000003
        /*0a08*/ 	.word	0x00013230
        /*0a0c*/ 	.short	0x010a
        /*0a0e*/ 	.byte	0x3f
	.zero		1


	//   ....[25]....
        /*0a10*/ 	.word	0x00002220
        /*0a14*/ 	.word	0x000000ff
        /*0a18*/ 	.word	0x00000000
        /*0a1c*/ 	.short	0x0101
        /*0a1e*/ 	.byte	0x06
	.zero		1


	//   ....[26]....
        /*0a20*/ 	.word	0x00005a80
        /*0a24*/ 	.word	0x000000ff
        /*0a28*/ 	.word	0x00013230
        /*0a2c*/ 	.short	0x010a
        /*0a2e*/ 	.byte	0x17
	.zero		1


	//   ....[27]....
        /*0a30*/ 	.word	0x00005ac0
        /*0a34*/ 	.word	0x000000ff
        /*0a38*/ 	.word	0x00013230
        /*0a3c*/ 	.short	0x010a
        /*0a3e*/ 	.byte	0x17
	.zero		1


	//   ....[28]....
        /*0a40*/ 	.word	0x00005f10
        /*0a44*/ 	.word	0x000000ff
        /*0a48*/ 	.word	0x00013250
        /*0a4c*/ 	.short	0x010a
        /*0a4e*/ 	.byte	0x0b
	.zero		1


	//   ....[29]....
        /*0a50*/ 	.word	0x00005f50
        /*0a54*/ 	.word	0x000000ff
        /*0a58*/ 	.word	0x00013250
        /*0a5c*/ 	.short	0x010a
        /*0a5e*/ 	.byte	0x0b
	.zero		1


	//   ....[30]....
        /*0a60*/ 	.word	0x000061e0
        /*0a64*/ 	.word	0x000000ff
        /*0a68*/ 	.word	0x00000000
        /*0a6c*/ 	.short	0x0101
        /*0a6e*/ 	.byte	0x17
	.zero		1


	//   ....[31]....
        /*0a70*/ 	.word	0x00009470
        /*0a74*/ 	.word	0x000000ff
        /*0a78*/ 	.word	0x00000000
        /*0a7c*/ 	.short	0x0101
        /*0a7e*/ 	.byte	0x06
	.zero		1


	//   ....[32]....
        /*0a80*/ 	.word	0x00009c40
        /*0a84*/ 	.word	0x000000ff
        /*0a88*/ 	.word	0x00013230
        /*0a8c*/ 	.short	0x010a
        /*0a8e*/ 	.byte	0x14
	.zero		1


	//   ....[33]....
        /*0a90*/ 	.word	0x00009c80
        /*0a94*/ 	.word	0x000000ff
        /*0a98*/ 	.word	0x00013230
        /*0a9c*/ 	.short	0x010a
        /*0a9e*/ 	.byte	0x14
	.zero		1


	//   ....[34]....
        /*0aa0*/ 	.word	0x0000a0d0
        /*0aa4*/ 	.word	0x000000ff
        /*0aa8*/ 	.word	0x00013250
        /*0aac*/ 	.short	0x010a
        /*0aae*/ 	.byte	0x0b
	.zero		1


	//   ....[35]....
        /*0ab0*/ 	.word	0x0000a110
        /*0ab4*/ 	.word	0x000000ff
        /*0ab8*/ 	.word	0x00013250
        /*0abc*/ 	.short	0x010a
        /*0abe*/ 	.byte	0x0b
	.zero		1


	//   ....[36]....
        /*0ac0*/ 	.word	0x0000a3f0
        /*0ac4*/ 	.word	0x000000ff
        /*0ac8*/ 	.word	0x00000000
        /*0acc*/ 	.short	0x0101
        /*0ace*/ 	.byte	0x14
	.zero		1


	//   ....[37]....
        /*0ad0*/ 	.word	0x0000b980
        /*0ad4*/ 	.word	0x000000ff
        /*0ad8*/ 	.word	0x00000000
        /*0adc*/ 	.short	0x0101
        /*0ade*/ 	.byte	0x06
	.zero		1


	//   ....[38]....
        /*0ae0*/ 	.word	0x0000bf00
        /*0ae4*/ 	.word	0x000000ff
        /*0ae8*/ 	.word	0x00013230
        /*0aec*/ 	.short	0x010a
        /*0aee*/ 	.byte	0x06
	.zero		1


	//   ....[39]....
        /*0af0*/ 	.word	0x0000bf40
        /*0af4*/ 	.word	0x000000ff
        /*0af8*/ 	.word	0x00013230
        /*0afc*/ 	.short	0x010a
        /*0afe*/ 	.byte	0x06
	.zero		1


	//   ....[40]....
        /*0b00*/ 	.word	0x0000c390
        /*0b04*/ 	.word	0x000000ff
        /*0b08*/ 	.word	0x00013250
        /*0b0c*/ 	.short	0x010a
        /*0b0e*/ 	.byte	0x0b
	.zero		1


	//   ....[41]....
        /*0b10*/ 	.word	0x0000c3d0
        /*0b14*/ 	.word	0x000000ff
        /*0b18*/ 	.word	0x00013250
        /*0b1c*/ 	.short	0x010a
        /*0b1e*/ 	.byte	0x0b
	.zero		1


	//   ....[42]....
        /*0b20*/ 	.word	0x0000c660
        /*0b24*/ 	.word	0x000000ff
        /*0b28*/ 	.word	0x00000000
        /*0b2c*/ 	.short	0x0101
        /*0b2e*/ 	.byte	0x06
	.zero		1


	//   ....[43]....
        /*0b30*/ 	.word	0x0000f8f0
        /*0b34*/ 	.word	0x000000ff
        /*0b38*/ 	.word	0x00000000
        /*0b3c*/ 	.short	0x0101
        /*0b3e*/ 	.byte	0x06
	.zero		1


	//   ....[44]....
        /*0b40*/ 	.word	0x0000fd90
        /*0b44*/ 	.word	0x000000ff
        /*0b48*/ 	.word	0x00013250
        /*0b4c*/ 	.short	0x010a
        /*0b4e*/ 	.byte	0x0e
	.zero		1


	//   ....[45]....
        /*0b50*/ 	.word	0x0000fdd0
        /*0b54*/ 	.word	0x000000ff
        /*0b58*/ 	.word	0x00013250
        /*0b5c*/ 	.short	0x010a
        /*0b5e*/ 	.byte	0x0e
	.zero		1


	//   ....[46]....
        /*0b60*/ 	.word	0x00010440
        /*0b64*/ 	.word	0x000000ff
        /*0b68*/ 	.word	0x00000000
        /*0b6c*/ 	.short	0x0101
        /*0b6e*/ 	.byte	0x04
	.zero		1


	//   ....[47]....
        /*0b70*/ 	.word	0x000115f0
        /*0b74*/ 	.word	0x00000000
        /*0b78*/ 	.word	0x00000000
        /*0b7c*/ 	.short	0x0101
        /*0b7e*/ 	.byte	0x3f
	.zero		1


	//   ....[48]....
        /*0b80*/ 	.word	0x00013890
        /*0b84*/ 	.word	0x00000000
        /*0b88*/ 	.word	0x00013280
        /*0b8c*/ 	.short	0x010a
        /*0b8e*/ 	.byte	0x3f
	.zero		1


	//   ....[49]....
        /*0b90*/ 	.word	0x00013ea0
        /*0b94*/ 	.word	0x00000000
        /*0b98*/ 	.word	0x00013270
        /*0b9c*/ 	.short	0x0107
        /*0b9e*/ 	.byte	0x3f
	.zero		1


	//   ....[50]....
        /*0ba0*/ 	.word	0x00013f60
        /*0ba4*/ 	.word	0x00000000
        /*0ba8*/ 	.word	0x00013270
        /*0bac*/ 	.short	0x0101
        /*0bae*/ 	.byte	0x3f
	.zero		1


	//   ....[51]....
        /*0bb0*/ 	.word	0x00013fb0
        /*0bb4*/ 	.word	0x00000000
        /*0bb8*/ 	.word	0x00013240
        /*0bbc*/ 	.short	0x010a
        /*0bbe*/ 	.byte	0x3f
	.zero		1


	//   ....[52]....
        /*0bc0*/ 	.word	0x00014500
        /*0bc4*/ 	.word	0x00000000
        /*0bc8*/ 	.word	0x00013230
        /*0bcc*/ 	.short	0x0107
        /*0bce*/ 	.byte	0x3f
	.zero		1


	//   ....[53]....
        /*0bd0*/ 	.word	0x000145d0
        /*0bd4*/ 	.word	0x00000000
        /*0bd8*/ 	.word	0x00013230
        /*0bdc*/ 	.short	0x0101
        /*0bde*/ 	.byte	0x3f
	.zero		1


	//   ....[54]....
        /*0be0*/ 	.word	0x00014fc0
        /*0be4*/ 	.word	0x00000011
        /*0be8*/ 	.word	0x00013200
        /*0bec*/ 	.short	0x0107
        /*0bee*/ 	.byte	0x3f
	.zero		1


	//   ....[55]....
        /*0bf0*/ 	.word	0x000150b0
        /*0bf4*/ 	.word	0x00000011
        /*0bf8*/ 	.word	0x00013200
        /*0bfc*/ 	.short	0x0101
        /*0bfe*/ 	.byte	0x3f
	.zero		1


	//   ....[56]....
        /*0c00*/ 	.word	0x000150d0
        /*0c04*/ 	.word	0x00000011
        /*0c08*/ 	.word	0x00013220
        /*0c0c*/ 	.short	0x010a
        /*0c0e*/ 	.byte	0x3f
	.zero		1


	//   ....[57]....
        /*0c10*/ 	.word	0x00015640
        /*0c14*/ 	.word	0x00000000
        /*0c18*/ 	.word	0x00013280
        /*0c1c*/ 	.short	0x010a
        /*0c1e*/ 	.byte	0x3f
	.zero		1


	//   ....[58]....
        /*0c20*/ 	.word	0x00015b10
        /*0c24*/ 	.word	0x00000000
        /*0c28*/ 	.word	0x00013270
        /*0c2c*/ 	.short	0x0107
        /*0c2e*/ 	.byte	0x3f
	.zero		1


	//   ....[59]....
        /*0c30*/ 	.word	0x00015bd0
        /*0c34*/ 	.word	0x00000000
        /*0c38*/ 	.word	0x00013270
        /*0c3c*/ 	.short	0x0101
        /*0c3e*/ 	.byte	0x3f
	.zero		1


	//   ....[60]....
        /*0c40*/ 	.word	0x00015c20
        /*0c44*/ 	.word	0x00000000
        /*0c48*/ 	.word	0x00013240
        /*0c4c*/ 	.short	0x010a
        /*0c4e*/ 	.byte	0x3f
	.zero		1


	//   ....[61]....
        /*0c50*/ 	.word	0x00016060
        /*0c54*/ 	.word	0x00000000
        /*0c58*/ 	.word	0x00013230
        /*0c5c*/ 	.short	0x0107
        /*0c5e*/ 	.byte	0x3f
	.zero		1


	//   ....[62]....
        /*0c60*/ 	.word	0x00016120
        /*0c64*/ 	.word	0x00000000
        /*0c68*/ 	.word	0x00013230
        /*0c6c*/ 	.short	0x0101
        /*0c6e*/ 	.byte	0x3f
	.zero		1


	//   ....[63]....
        /*0c70*/ 	.word	0x000161b0
        /*0c74*/ 	.word	0x00000002
        /*0c78*/ 	.word	0x00013270
        /*0c7c*/ 	.short	0x010a
        /*0c7e*/ 	.byte	0x3f
	.zero		1


	//   ....[64]....
        /*0c80*/ 	.word	0x00016240
        /*0c84*/ 	.word	0x00000002
        /*0c88*/ 	.word	0x00013260
        /*0c8c*/ 	.short	0x010a
        /*0c8e*/ 	.byte	0x3f
	.zero		1


	//   ....[65]....
        /*0c90*/ 	.word	0x00016670
        /*0c94*/ 	.word	0x00000002
        /*0c98*/ 	.word	0x00013250
        /*0c9c*/ 	.short	0x0101
        /*0c9e*/ 	.byte	0x3f
	.zero		1


	//   ....[66]....
        /*0ca0*/ 	.word	0x00016700
        /*0ca4*/ 	.word	0x00000002
        /*0ca8*/ 	.word	0x00000000
        /*0cac*/ 	.short	0x0101
        /*0cae*/ 	.byte	0x3f
	.zero		1


	//   ....[67]....
        /*0cb0*/ 	.word	0x000168f0
        /*0cb4*/ 	.word	0x00000000
        /*0cb8*/ 	.word	0x00013270
        /*0cbc*/ 	.short	0x010a
        /*0cbe*/ 	.byte	0x3f
	.zero		1


	//   ....[68]....
        /*0cc0*/ 	.word	0x00016980
        /*0cc4*/ 	.word	0x00000000
        /*0cc8*/ 	.word	0x00013260
        /*0ccc*/ 	.short	0x010a
        /*0cce*/ 	.byte	0x3f
	.zero		1


	//   ....[69]....
        /*0cd0*/ 	.word	0x00016dd0
        /*0cd4*/ 	.word	0x00000000
        /*0cd8*/ 	.word	0x00013250
        /*0cdc*/ 	.short	0x0101
        /*0cde*/ 	.byte	0x3f
	.zero		1


	//   ....[70]....
        /*0ce0*/ 	.word	0x00016e50
        /*0ce4*/ 	.word	0x00000000
        /*0ce8*/ 	.word	0x00000000
        /*0cec*/ 	.short	0x0101
        /*0cee*/ 	.byte	0x3f
	.zero		1


	//   ....[71]....
        /*0cf0*/ 	.word	0x00017140
        /*0cf4*/ 	.word	0x00000005
        /*0cf8*/ 	.word	0x00013220
        /*0cfc*/ 	.short	0x010a
        /*0cfe*/ 	.byte	0x3f
	.zero		1


	//   ....[72]....
        /*0d00*/ 	.word	0x000172e0
        /*0d04*/ 	.word	0x00000004
        /*0d08*/ 	.word	0x00013240
        /*0d0c*/ 	.short	0x010a
        /*0d0e*/ 	.byte	0x3f
	.zero		1


	//   ....[73]....
        /*0d10*/ 	.word	0x00017390
        /*0d14*/ 	.word	0x00000005
        /*0d18*/ 	.word	0x00013240
        /*0d1c*/ 	.short	0x010a
        /*0d1e*/ 	.byte	0x3f
	.zero		1


	//   ....[74]....
        /*0d20*/ 	.word	0x000173d0
        /*0d24*/ 	.word	0x00000004
        /*0d28*/ 	.word	0x00013260
        /*0d2c*/ 	.short	0x010a
        /*0d2e*/ 	.byte	0x3f
	.zero		1


	//   ....[75]....
        /*0d30*/ 	.word	0x00017410
        /*0d34*/ 	.word	0x00000005
        /*0d38*/ 	.word	0x00013260
        /*0d3c*/ 	.short	0x010a
        /*0d3e*/ 	.byte	0x3f
	.zero		1


	//   ....[76]....
        /*0d40*/ 	.word	0x00017450
        /*0d44*/ 	.word	0x00000004
        /*0d48*/ 	.word	0x00013280
        /*0d4c*/ 	.short	0x010a
        /*0d4e*/ 	.byte	0x3f
	.zero		1


	//   ....[77]....
        /*0d50*/ 	.word	0x00017490
        /*0d54*/ 	.word	0x00000005
        /*0d58*/ 	.word	0x00013280
        /*0d5c*/ 	.short	0x010a
        /*0d5e*/ 	.byte	0x3f
	.zero		1


	//   ....[78]....
        /*0d60*/ 	.word	0x00017500
        /*0d64*/ 	.word	0x00000003
        /*0d68*/ 	.word	0x00013200
        /*0d6c*/ 	.short	0x010a
        /*0d6e*/ 	.byte	0x3f
	.zero		1


	//   ....[79]....
        /*0d70*/ 	.word	0x00017550
        /*0d74*/ 	.word	0x00000003
        /*0d78*/ 	.word	0x00013230
        /*0d7c*/ 	.short	0x010a
        /*0d7e*/ 	.byte	0x3f
	.zero		1


	//   ....[80]....
        /*0d80*/ 	.word	0x000175b0
        /*0d84*/ 	.word	0x00000006
        /*0d88*/ 	.word	0x00013230
        /*0d8c*/ 	.short	0x010a
        /*0d8e*/ 	.byte	0x3f
	.zero		1


	//   ....[81]....
        /*0d90*/ 	.word	0x00017610
        /*0d94*/ 	.word	0x00000006
        /*0d98*/ 	.word	0x00013250
        /*0d9c*/ 	.short	0x010a
        /*0d9e*/ 	.byte	0x3f
	.zero		1


	//   ....[82]....
        /*0da0*/ 	.word	0x00017670
        /*0da4*/ 	.word	0x00000008
        /*0da8*/ 	.word	0x00013230
        /*0dac*/ 	.short	0x010a
        /*0dae*/ 	.byte	0x3f
	.zero		1


	//   ....[83]....
        /*0db0*/ 	.word	0x000176d0
        /*0db4*/ 	.word	0x00000008
        /*0db8*/ 	.word	0x00013250
        /*0dbc*/ 	.short	0x010a
        /*0dbe*/ 	.byte	0x3f
	.zero		1


	//   ....[84]....
        /*0dc0*/ 	.word	0x00017730
        /*0dc4*/ 	.word	0x00000008
        /*0dc8*/ 	.word	0x00013230
        /*0dcc*/ 	.short	0x010a
        /*0dce*/ 	.byte	0x3f
	.zero		1


	//   ....[85]....
        /*0dd0*/ 	.word	0x00017790
        /*0dd4*/ 	.word	0x00000008
        /*0dd8*/ 	.word	0x00013250
        /*0ddc*/ 	.short	0x010a
        /*0dde*/ 	.byte	0x3f
	.zero		1


	//   ....[86]....
        /*0de0*/ 	.word	0x000177f0
        /*0de4*/ 	.word	0x00000007
        /*0de8*/ 	.word	0x00013250
        /*0dec*/ 	.short	0x010a
        /*0dee*/ 	.byte	0x3f
	.zero		1


	//   ....[87]....
        /*0df0*/ 	.word	0x00017900
        /*0df4*/ 	.word	0x00000000
        /*0df8*/ 	.word	0x00013280
        /*0dfc*/ 	.short	0x010a
        /*0dfe*/ 	.byte	0x3f
	.zero		1


	//   ....[88]....
        /*0e00*/ 	.word	0x00017fe0
        /*0e04*/ 	.word	0x00000000
        /*0e08*/ 	.word	0x00013240
        /*0e0c*/ 	.short	0x010a
        /*0e0e*/ 	.byte	0x3f
	.zero		1


	//   ....[89]....
        /*0e10*/ 	.word	0x00018de0
        /*0e14*/ 	.word	0x00000011
        /*0e18*/ 	.word	0x00013220
        /*0e1c*/ 	.short	0x010a
        /*0e1e*/ 	.byte	0x3f
	.zero		1


	//   ....[90]....
        /*0e20*/ 	.word	0x00018e40
        /*0e24*/ 	.word	0x00000000
        /*0e28*/ 	.word	0x00013280
        /*0e2c*/ 	.short	0x010a
        /*0e2e*/ 	.byte	0x3f
	.zero		1


	//   ....[91]....
        /*0e30*/ 	.word	0x00019510
        /*0e34*/ 	.word	0x00000000
        /*0e38*/ 	.word	0x00013240
        /*0e3c*/ 	.short	0x010a
        /*0e3e*/ 	.byte	0x3f
	.zero		1


	//   ....[92]....
        /*0e40*/ 	.word	0x00019ad0
        /*0e44*/ 	.word	0x00000002
        /*0e48*/ 	.word	0x00013270
        /*0e4c*/ 	.short	0x010a
        /*0e4e*/ 	.byte	0x3f
	.zero		1


	//   ....[93]....
        /*0e50*/ 	.word	0x00019b20
        /*0e54*/ 	.word	0x00000002
        /*0e58*/ 	.word	0x00013260
        /*0e5c*/ 	.short	0x010a
        /*0e5e*/ 	.byte	0x3f
	.zero		1


	//   ....[94]....
        /*0e60*/ 	.word	0x00019b70
        /*0e64*/ 	.word	0x00000000
        /*0e68*/ 	.word	0x00013270
        /*0e6c*/ 	.short	0x010a
        /*0e6e*/ 	.byte	0x3f
	.zero		1


	//   ....[95]....
        /*0e70*/ 	.word	0x00019bc0
        /*0e74*/ 	.word	0x00000000
        /*0e78*/ 	.word	0x00013260
        /*0e7c*/ 	.short	0x010a
        /*0e7e*/ 	.byte	0x3f
	.zero		1


	//   ....[96]....
        /*0e80*/ 	.word	0x00019c10
        /*0e84*/ 	.word	0x00000005
        /*0e88*/ 	.word	0x00013220
        /*0e8c*/ 	.short	0x010a
        /*0e8e*/ 	.byte	0x3f
	.zero		1


	//   ....[97]....
        /*0e90*/ 	.word	0x00019db0
        /*0e94*/ 	.word	0x00000004
        /*0e98*/ 	.word	0x00013240
        /*0e9c*/ 	.short	0x010a
        /*0e9e*/ 	.byte	0x3f
	.zero		1


	//   ....[98]....
        /*0ea0*/ 	.word	0x00019e00
        /*0ea4*/ 	.word	0x00000005
        /*0ea8*/ 	.word	0x00013240
        /*0eac*/ 	.short	0x010a
        /*0eae*/ 	.byte	0x3f
	.zero		1


	//   ....[99]....
        /*0eb0*/ 	.word	0x00019e50
        /*0eb4*/ 	.word	0x00000004
        /*0eb8*/ 	.word	0x00013260
        /*0ebc*/ 	.short	0x010a
        /*0ebe*/ 	.byte	0x3f
	.zero		1


	//   ....[100]....
        /*0ec0*/ 	.word	0x00019ea0
        /*0ec4*/ 	.word	0x00000005
        /*0ec8*/ 	.word	0x00013260
        /*0ecc*/ 	.short	0x010a
        /*0ece*/ 	.byte	0x3f
	.zero		1


	//   ....[101]....
        /*0ed0*/ 	.word	0x00019ef0
        /*0ed4*/ 	.word	0x00000004
        /*0ed8*/ 	.word	0x00013280
        /*0edc*/ 	.short	0x010a
        /*0ede*/ 	.byte	0x3f
	.zero		1


	//----- nvinfo : EIATTR_NUM_MBARRIERS
	.align		4
.L_1486:
        /*0ee0*/ 	.byte	0x03, 0x38
        /*0ee2*/ 	.short	0x0016


	//----- nvinfo : EIATTR_EXIT_INSTR_OFFSETS
	.align		4
        /*0ee4*/ 	.byte	0x04, 0x1c
        /*0ee6*/ 	.short	(.L_1488 - .L_1487)


	//   ....[0]....
.L_1487:
        /*0ee8*/ 	.word	0x00000960


	//   ....[1]....
        /*0eec*/ 	.word	0x00011ea0


	//   ....[2]....
        /*0ef0*/ 	.word	0x000174e0


	//----- nvinfo : EIATTR_MAX_THREADS
	.align		4
.L_1488:
        /*0ef4*/ 	.byte	0x04, 0x05
        /*0ef6*/ 	.short	(.L_1490 - .L_1489)
.L_1489:
        /*0ef8*/ 	.word	0x00000200
        /*0efc*/ 	.word	0x00000001
        /*0f00*/ 	.word	0x00000001


	//----- nvinfo : EIATTR_CRS_STACK_SIZE
	.align		4
.L_1490:
        /*0f04*/ 	.byte	0x04, 0x1e
        /*0f06*/ 	.short	(.L_1492 - .L_1491)
.L_1491:
        /*0f08*/ 	.word	0x00000000


	//----- nvinfo : EIATTR_CBANK_PARAM_SIZE
	.align		4
.L_1492:
        /*0f0c*/ 	.byte	0x03, 0x19
        /*0f0e*/ 	.short	0x0af0


	//----- nvinfo : EIATTR_PARAM_CBANK
	.align		4
        /*0f10*/ 	.byte	0x04, 0x0a
        /*0f12*/ 	.short	(.L_1494 - .L_1493)
	.align		4
.L_1493:
        /*0f14*/ 	.word	index@(.nv.constant0._ZN7cutlass13device_kernelIN5flash11enable_sm90INS1_16FlashAttnFwdSm90INS1_25CollectiveMainloopFwdSm90ILi2EN4cute5tupleIJNS5_1CILi1EEES8_S8_EEENS6_IJNS7_ILi192EEENS7_ILi160EEENS7_ILi64EEEEEELi64ENS_12float_e4m3_tEfNS_4arch4Sm90ELb0ELb1ELb0ELb0ELb1ELb0ELb0ELb1ELb1ELb1ELb0ELb0EEENS1_21CollectiveEpilogueFwdINS6_IJSA_SC_SB_EEES9_NS_10bfloat16_tESG_Li384ELb0ELb1ELb0ELb1EEENS1_30DynamicPersistentTileSchedulerILi384ELi128ELb0ELb1ELb1EEEEEEEEEvNT_6ParamsE)
        /*0f18*/ 	.short	0x0210
        /*0f1a*/ 	.short	0x0af0


	//----- nvinfo : EIATTR_SW_WAR
	.align		4
.L_1494:
        /*0f1c*/ 	.byte	0x04, 0x36
        /*0f1e*/ 	.short	(.L_1496 - .L_1495)
.L_1495:
        /*0f20*/ 	.word	0x00000008
.L_1496:


//--------------------- .nv.info._ZN7cutlass13device_kernelIN5flash11enable_sm90INS1_16FlashAttnFwdSm90INS1_25CollectiveMainloopFwdSm90ILi2EN4cute5tupleIJNS5_1CILi1EEES8_S8_EEENS6_IJNS7_ILi192EEENS7_ILi160EEENS7_ILi64EEEEEELi64ENS_12float_e4m3_tEfNS_4arch4Sm90ELb0ELb1ELb0ELb1ELb1ELb0ELb0ELb1ELb1ELb1ELb0ELb0EEENS1_21CollectiveEpilogueFwdINS6_IJSA_SC_SB_EEES9_NS_10bfloat16_tESG_Li384ELb1ELb1ELb0ELb1EEENS1_36VarlenDynamicPersistentTileSchedulerILi192ELi160ELi384ELi128ELb0ELb1ELb1ELb1ELb0ELb1EEEEEEEEEvNT_6ParamsE --------------------------
	.section	.nv.info._ZN7cutlass13device_kernelIN5flash11enable_sm90INS1_16FlashAttnFwdSm90INS1_25CollectiveMainloopFwdSm90ILi2EN4cute5tupleIJNS5_1CILi1EEES8_S8_EEENS6_IJNS7_ILi192EEENS7_ILi160EEENS7_ILi64EEEEEELi64ENS_12float_e4m3_tEfNS_4arch4Sm90ELb0ELb1ELb0ELb1ELb1ELb0ELb0ELb1ELb1ELb1ELb0ELb0EEENS1_21CollectiveEpilogueFwdINS6_IJSA_SC_SB_EEES9_NS_10bfloat16_tESG_Li384ELb1ELb1ELb0ELb1EEENS1_36VarlenDynamicPersistentTileSchedulerILi192ELi160ELi384ELi128ELb0ELb1ELb1ELb1ELb0ELb1EEEEEEEEEvNT_6ParamsE,"",@"SHT_CUDA_INFO"
	.sectionflags	@""
	.align	4


	//----- nvinfo : EIATTR_CUDA_API_VERSION
	.align		4
        /*0000*/ 	.byte	0x04, 0x37
        /*0002*/ 	.short	(.L_1498 - .L_1497)
.L_1497:
        /*0004*/ 	.word	0x00000082


	//----- nvinfo : EIATTR_KPARAM_INFO
	.align		4
.L_1498:
        /*0008*/ 	.byte	0x04, 0x17
        /*000a*/ 	.short	(.L_1500 - .L_1499)
.L_1499:
        /*000c*/ 	.word	0x00000000
        /*0010*/ 	.short	0x0000
        /*0012*/ 	.short	0x0070
        /*0014*/ 	.byte	0x00, 0xf0, 0x01, 0x2a


	//----- nvinfo : EIATTR_SPARSE_MMA_MASK
	.align		4
.L_1500:
        /*0018*/ 	.byte	0x03, 0x50
        /*001a*/ 	.short	0x0000


	//----- nvinfo : EIATTR_MAXREG_COUNT
	.align		4
        /*001c*/ 	.byte	0x03, 0x1b
        /*001e*/ 	.short	0x0080


	//----- nvinfo : EIATTR_NUM_BARRIERS
	.align		4
        /*0020*/ 	.byte	0x02, 0x4c
        /*0022*/ 	.byte	0x09
	.zero		1


	//----- nvinfo : EIATTR_EXTERNS
	.align		4
        /*0024*/ 	.byte	0x04, 0x0f
        /*0026*/ 	.short	(.L_1502 - .L_1501)


	//   ....[0]....
	.align		4
.L_1501:
        /*0028*/ 	.word	index@(__assertfail)


	//----- nvinfo : EIATTR_ANNOTATIONS
	.align		4
.L_1502:
        /*002c*/ 	.byte	0x04, 0x55
        /*002e*/ 	.short	(.L_1504 - .L_1503)


	//   ....[0]....
.L_1503:
        /* <DEDUP_REMOVED lines=41> */


	//----- nvinfo : EIATTR_MERCURY_ISA_VERSION
	.align		4
.L_1504:
        /*02b0*/ 	.byte	0x03, 0x5f
        /*02b2*/ 	.short	0x0101


	//----- nvinfo : EIATTR_UNUSED_LOAD_BYTE_OFFSET
	.align		4
        /*02b4*/ 	.byte	0x04, 0x44
        /*02b6*/ 	.short	(.L_1506 - .L_1505)


	//   ....[0]....
.L_1505:
        /*02b8*/ 	.word	0x00000940
        /*02bc*/ 	.word	0x0000fff0


	//   ....[1]....
        /*02c0*/ 	.word	0x00010740
        /*02c4*/ 	.word	0x0000fff0


	//----- nvinfo : EIATTR_INT_WARP_WIDE_INSTR_OFFSETS
	.align		4
.L_1506:
        /*02c8*/ 	.byte	0x04, 0x31
        /*02ca*/ 	.short	(.L_1508 - .L_1507)


	//   ....[0]....
.L_1507:
        /*02cc*/ 	.word	0x000000c0


	//   ....[1]....
        /*02d0*/ 	.word	0x000000d0


	//   ....[2]....
        /*02d4*/ 	.word	0x00000170


	//   ....[3]....
        /*02d8*/ 	.word	0x00013c10


	//   ....[4]....
        /*02dc*/ 	.word	0x00013ca0


	//   ....[5]....
        /*02e0*/ 	.word	0x000178d0


	//   ....[6]....
        /*02e4*/ 	.word	0x00017960


	//----- nvinfo : EIATTR_COOP_GROUP_MASK_REGIDS
	.align		4
.L_1508:
        /*02e8*/ 	.byte	0x04, 0x29
        /*02ea*/ 	.short	(.L_1510 - .L_1509)


	//   ....[0]....
.L_1509:
        /*02ec*/ 	.word	0xffffffff


	//   ....[1]....
        /*02f0*/ 	.word	0xffffffff


	//   ....[2]....
        /*02f4*/ 	.word	0xffffffff


	//   ....[3]....
        /*02f8*/ 	.word	0xffffffff


	//   ....[4]....
        /*02fc*/ 	.word	0xffffffff


	//   ....[5]....
        /*0300*/ 	.word	0xffffffff


	//   ....[6]....
        /*0304*/ 	.word	0xffffffff


	//   ....[7]....
        /*0308*/ 	.word	0xffffffff


	//   ....[8]....
        /*030c*/ 	.word	0xffffffff


	//   ....[9]....
        /*0310*/ 	.word	0xffffffff


	//   ....[10]....
        /*0314*/ 	.word	0xffffffff


	//   ....[11]....
        /*0318*/ 	.word	0xffffffff


	//   ....[12]....
        /*031c*/ 	.word	0xffffffff


	//   ....[13]....
        /*0320*/ 	.word	0xffffffff


	//   ....[14]....
        /*0324*/ 	.word	0xffffffff


	//   ....[15]....
        /*0328*/ 	.word	0xffffffff


	//   ....[16]....
        /*032c*/ 	.word	0xffffffff


	//   ....[17]....
        /*0330*/ 	.word	0xffffffff


	//   ....[18]....
        /*0334*/ 	.word	0xffffffff


	//   ....[19]....
        /*0338*/ 	.word	0xffffffff


	//   ....[20]....
        /*033c*/ 	.word	0xffffffff


	//   ....[21]....
        /*0340*/ 	.word	0xffffffff


	//   ....[22]....
        /*0344*/ 	.word	0xffffffff


	//   ....[23]....
        /*0348*/ 	.word	0xffffffff


	//   ....[24]....
        /*034c*/ 	.word	0xffffffff


	//   ....[25]....
        /*0350*/ 	.word	0xffffffff


	//   ....[26]....
        /*0354*/ 	.word	0xffffffff


	//   ....[27]....
        /*0358*/ 	.word	0xffffffff


	//   ....[28]....
        /*035c*/ 	.word	0xffffffff


	//   ....[29]....
        /*0360*/ 	.word	0xffffffff


	//   ....[30]....
        /*0364*/ 	.word	0xffffffff


	//   ....[31]....
        /*0368*/ 	.word	0xffffffff


	//   ....[32]....
        /*036c*/ 	.word	0xffffffff


	//   ....[33]....
        /*0370*/ 	.word	0xffffffff


	//   ....[34]....
        /*0374*/ 	.word	0xffffffff


	//   ....[35]....
        /*0378*/ 	.word	0xffffffff


	//   ....[36]....
        /*037c*/ 	.word	0xffffffff


	//   ....[37]....
        /*0380*/ 	.word	0xffffffff


	//   ....[38]....
        /*0384*/ 	.word	0xffffffff


	//   ....[39]....
        /*0388*/ 	.word	0xffffffff


	//   ....[40]....
        /*038c*/ 	.word	0xffffffff


	//   ....[41]....
        /*0390*/ 	.word	0xffffffff


	//   ....[42]....
        /*0394*/ 	.word	0xffffffff


	//   ....[43]....
        /*0398*/ 	.word	0xffffffff


	//   ....[44]....
        /*039c*/ 	.word	0xffffffff


	//   ....[45]....
        /*03a0*/ 	.word	0xffffffff


	//   ....[46]....
        /*03a4*/ 	.word	0xffffffff


	//   ....[47]....
        /*03a8*/ 	.word	0xffffffff


	//   ....[48]....
        /*03ac*/ 	.word	0xffffffff


	//   ....[49]....
        /*03b0*/ 	.word	0xffffffff


	//   ....[50]....
        /*03b4*/ 	.word	0xffffffff


	//   ....[51]....
        /*03b8*/ 	.word	0xffffffff


	//   ....[52]....
        /*03bc*/ 	.word	0xffffffff


	//   ....[53]....
        /*03c0*/ 	.word	0xffffffff


	//   ....[54]....
        /*03c4*/ 	.word	0xffffffff


	//   ....[55]....
        /*03c8*/ 	.word	0xffffffff


	//   ....[56]....
        /*03cc*/ 	.word	0xffffffff


	//   ....[57]....
        /*03d0*/ 	.word	0xffffffff


	//   ....[58]....
        /*03d4*/ 	.word	0xffffffff


	//   ....[59]....
        /*03d8*/ 	.word	0xffffffff


	//   ....[60]....
        /*03dc*/ 	.word	0xffffffff


	//   ....[61]....
        /*03e0*/ 	.word	0xffffffff


	//   ....[62]....
        /*03e4*/ 	.word	0xffffffff


	//   ....[63]....
        /*03e8*/ 	.word	0xffffffff


	//   ....[64]....
        /*03ec*/ 	.word	0xffffffff


	//   ....[65]....
        /*03f0*/ 	.word	0xffffffff


	//   ....[66]....
        /*03f4*/ 	.word	0xffffffff


	//   ....[67]....
        /*03f8*/ 	.word	0xffffffff


	//   ....[68]....
        /*03fc*/ 	.word	0xffffffff


	//   ....[69]....
        /*0400*/ 	.word	0xffffffff


	//   ....[70]....
        /*0404*/ 	.word	0xffffffff


	//   ....[71]....
        /*0408*/ 	.word	0xffffffff


	//   ....[72]....
        /*040c*/ 	.word	0xffffffff


	//   ....[73]....
        /*0410*/ 	.word	0xffffffff


	//   ....[74]....
        /*0414*/ 	.word	0xffffffff


	//   ....[75]....
        /*0418*/ 	.word	0xffffffff


	//   ....[76]....
        /*041c*/ 	.word	0xffffffff


	//   ....[77]....
        /*0420*/ 	.word	0xffffffff


	//   ....[78]....
        /*0424*/ 	.word	0xffffffff


	//   ....[79]....
        /*0428*/ 	.word	0xffffffff


	//   ....[80]....
        /*042c*/ 	.word	0xffffffff


	//   ....[81]....
        /*0430*/ 	.word	0xffffffff


	//   ....[82]....
        /*0434*/ 	.word	0xffffffff


	//   ....[83]....
        /*0438*/ 	.word	0xffffffff


	//   ....[84]....
        /*043c*/ 	.word	0xffffffff


	//   ....[85]....
        /*0440*/ 	.word	0xffffffff


	//   ....[86]....
        /*0444*/ 	.word	0xffffffff


	//   ....[87]....
        /*0448*/ 	.word	0xffffffff


	//   ....[88]....
        /*044c*/ 	.word	0xffffffff


	//   ....[89]....
        /*0450*/ 	.word	0xffffffff


	//   ....[90]....
        /*0454*/ 	.word	0xffffffff


	//   ....[91]....
        /*0458*/ 	.word	0xffffffff


	//   ....[92]....
        /*045c*/ 	.word	0xffffffff


	//   ....[93]....
        /*0460*/ 	.word	0xffffffff


	//   ....[94]....
        /*0464*/ 	.word	0xffffffff


	//   ....[95]....
        /*0468*/ 	.word	0xffffffff


	//   ....[96]....
        /*046c*/ 	.word	0xffffffff


	//   ....[97]....
        /*0470*/ 	.word	0xffffffff


	//   ....[98]....
        /*0474*/ 	.word	0xffffffff


	//   ....[99]....
        /*0478*/ 	.word	0xffffffff


	//   ....[100]....
        /*047c*/ 	.word	0xffffffff


	//   ....[101]....
        /*0480*/ 	.word	0xffffffff


	//   ....[102]....
        /*0484*/ 	.word	0xffffffff


	//   ....[103]....
        /*0488*/ 	.word	0xffffffff


	//   ....[104]....
        /*048c*/ 	.word	0xffffffff


	//   ....[105]....
        /*0490*/ 	.word	0xffffffff


	//   ....[106]....
        /*0494*/ 	.word	0xffffffff


	//   ....[107]....
        /*0498*/ 	.word	0xffffffff


	//   ....[108]....
        /*049c*/ 	.word	0xffffffff


	//   ....[109]....
        /*04a0*/ 	.word	0xffffffff


	//   ....[110]....
        /*04a4*/ 	.word	0xffffffff


	//   ....[111]....
        /*04a8*/ 	.word	0xffffffff


	//   ....[112]....
        /*04ac*/ 	.word	0xffffffff


	//   ....[113]....
        /*04b0*/ 	.word	0xffffffff


	//   ....[114]....
        /*04b4*/ 	.word	0xffffffff


	//   ....[115]....
        /*04b8*/ 	.word	0xffffffff


	//   ....[116]....
        /*04bc*/ 	.word	0xffffffff


	//   ....[117]....
        /*04c0*/ 	.word	0xffffffff


	//   ....[118]....
        /*04c4*/ 	.word	0xffffffff


	//   ....[119]....
        /*04c8*/ 	.word	0xffffffff


	//   ....[120]....
        /*04cc*/ 	.word	0xffffffff


	//   ....[121]....
        /*04d0*/ 	.word	0xffffffff


	//   ....[122]....
        /*04d4*/ 	.word	0xffffffff


	//   ....[123]....
        /*04d8*/ 	.word	0xffffffff


	//   ....[124]....
        /*04dc*/ 	.word	0xffffffff


	//   ....[125]....
        /*04e0*/ 	.word	0xffffffff


	//   ....[126]....
        /*04e4*/ 	.word	0xffffffff


	//   ....[127]....
        /*04e8*/ 	.word	0xffffffff


	//   ....[128]....
        /*04ec*/ 	.word	0xffffffff


	//   ....[129]....
        /*04f0*/ 	.word	0xffffffff


	//   ....[130]....
        /*04f4*/ 	.word	0xffffffff


	//   ....[131]....
        /*04f8*/ 	.word	0xffffffff


	//   ....[132]....
        /*04fc*/ 	.word	0xffffffff


	//   ....[133]....
        /*0500*/ 	.word	0xffffffff


	//   ....[134]....
        /*0504*/ 	.word	0xffffffff


	//   ....[135]....
        /*0508*/ 	.word	0xffffffff


	//   ....[136]....
        /*050c*/ 	.word	0xffffffff


	//   ....[137]....
        /*0510*/ 	.word	0xffffffff


	//   ....[138]....
        /*0514*/ 	.word	0xffffffff


	//   ....[139]....
        /*0518*/ 	.word	0xffffffff


	//   ....[140]....
        /*051c*/ 	.word	0xffffffff


	//   ....[141]....
        /*0520*/ 	.word	0xffffffff


	//   ....[142]....
        /*0524*/ 	.word	0xffffffff


	//   ....[143]....
        /*0528*/ 	.word	0xffffffff


	//   ....[144]....
        /*052c*/ 	.word	0xffffffff


	//   ....[145]....
        /*0530*/ 	.word	0xffffffff


	//   ....[146]....
        /*0534*/ 	.word	0xffffffff


	//   ....[147]....
        /*0538*/ 	.word	0xffffffff


	//   ....[148]....
        /*053c*/ 	.word	0xffffffff


	//   ....[149]....
        /*0540*/ 	.word	0xffffffff


	//   ....[150]....
        /*0544*/ 	.word	0xffffffff


	//   ....[151]....
        /*0548*/ 	.word	0xffffffff


	//   ....[152]....
        /*054c*/ 	.word	0xffffffff


	//   ....[153]....
        /*0550*/ 	.word	0xffffffff


	//   ....[154]....
        /*0554*/ 	.word	0xffffffff


	//   ....[155]....
        /*0558*/ 	.word	0x0500000f


	//   ....[156]....
        /*055c*/ 	.word	0x0500000f


	//   ....[157]....
        /*0560*/ 	.word	0x0500000f


	//   ....[158]....
        /*0564*/ 	.word	0x0500000f


	//   ....[159]....
        /*0568*/ 	.word	0x0500000f


	//   ....[160]....
        /*056c*/ 	.word	0x0500000f


	//   ....[161]....
        /*0570*/ 	.word	0x0500000f


	//   ....[162]....
        /*0574*/ 	.word	0x0500000f


	//   ....[163]....
        /*0578*/ 	.word	0x0500000f


	//   ....[164]....
        /*057c*/ 	.word	0x0500000f


	//   ....[165]....
        /*0580*/ 	.word	0x0500000f


	//   ....[166]....
        /*0584*/ 	.word	0x0500000f


	//   ....[167]....
        /*0588*/ 	.word	0x0500000f


	//   ....[168]....
        /*058c*/ 	.word	0x0500000f


	//   ....[169]....
        /*0590*/ 	.word	0x0500000f


	//   ....[170]....
        /*0594*/ 	.word	0x0500000f


	//   ....[171]....
        /*0598*/ 	.word	0x0500000f


	//   ....[172]....
        /*059c*/ 	.word	0x0500000f


	//   ....[173]....
        /*05a0*/ 	.word	0x0500000f


	//   ....[174]....
        /*05a4*/ 	.word	0x0500000f


	//   ....[175]....
        /*05a8*/ 	.word	0x0500000f


	//   ....[176]....
        /*05ac*/ 	.word	0x0500000f


	//   ....[177]....
        /*05b0*/ 	.word	0x0500000f


	//   ....[178]....
        /*05b4*/ 	.word	0x0500000f


	//   ....[179]....
        /*05b8*/ 	.word	0x0500000f


	//   ....[180]....
        /*05bc*/ 	.word	0x0500000f


	//   ....[181]....
        /*05c0*/ 	.word	0x0500000f


	//   ....[182]....
        /*05c4*/ 	.word	0x0500000f


	//   ....[183]....
        /*05c8*/ 	.word	0x0500000f


	//   ....[184]....
        /*05cc*/ 	.word	0x0500000f


	//   ....[185]....
        /*05d0*/ 	.word	0x0500000f


	//   ....[186]....
        /*05d4*/ 	.word	0x0500000f


	//   ....[187]....
        /*05d8*/ 	.word	0x0500000f


	//   ....[188]....
        /*05dc*/ 	.word	0x0500000f


	//   ....[189]....
        /*05e0*/ 	.word	0x0500000f


	//   ....[190]....
        /*05e4*/ 	.word	0x0500000f


	//   ....[191]....
        /*05e8*/ 	.word	0x0500000f


	//   ....[192]....
        /*05ec*/ 	.word	0x0500000f


	//   ....[193]....
        /*05f0*/ 	.word	0x0500000f


	//   ....[194]....
        /*05f4*/ 	.word	0x0500000f


	//   ....[195]....
        /*05f8*/ 	.word	0x0500000f


	//   ....[196]....
        /*05fc*/ 	.word	0x0500000f


	//   ....[197]....
        /*0600*/ 	.word	0x0500000f


	//   ....[198]....
        /*0604*/ 	.word	0x0500000f


	//   ....[199]....
        /*0608*/ 	.word	0x0500000f


	//   ....[200]....
        /*060c*/ 	.word	0x0500000f


	//   ....[201]....
        /*0610*/ 	.word	0x0500000f


	//   ....[202]....
        /*0614*/ 	.word	0x0500000f


	//   ....[203]....
        /*0618*/ 	.word	0x0500000f


	//   ....[204]....
        /*061c*/ 	.word	0x0500000f


	//   ....[205]....
        /*0620*/ 	.word	0x0500000f


	//   ....[206]....
        /*0624*/ 	.word	0x0500000f


	//   ....[207]....
        /*0628*/ 	.word	0x0500000f


	//   ....[208]....
        /*062c*/ 	.word	0x0500000f


	//----- nvinfo : EIATTR_COOP_GROUP_INSTR_OFFSETS
	.align		4
.L_1510:
        /*0630*/ 	.byte	0x04, 0x28
        /*0632*/ 	.short	(.L_1512 - .L_1511)


	//   ....[0]....
.L_1511:
        /*0634*/ 	.word	0x00000070


	//   ....[1]....
        /*0638*/ 	.word	0x000000b0


	//   ....[2]....
        /*063c*/ 	.word	0x000002d0


	//   ....[3]....
        /*0640*/ 	.word	0x00000430


	//   ....[4]....
        /*0644*/ 	.word	0x00000550


	//   ....[5]....
        /*0648*/ 	.word	0x000006b0


	//   ....[6]....
        /*064c*/ 	.word	0x00001ab0


	//   ....[7]....
        /*0650*/ 	.word	0x00002390


	//   ....[8]....
        /*0654*/ 	.word	0x000025b0


	//   ....[9]....
        /*0658*/ 	.word	0x00003cd0


	//   ....[10]....
        /*065c*/ 	.word	0x00003df0


	//   ....[11]....
        /*0660*/ 	.word	0x00004880


	//   ....[12]....
        /*0664*/ 	.word	0x00004910


	//   ....[13]....
        /*0668*/ 	.word	0x00006330


	//   ....[14]....
        /*066c*/ 	.word	0x00007350


	//   ....[15]....
        /*0670*/ 	.word	0x00007b50


	//   ....[16]....
        /*0674*/ 	.word	0x00007c60


	//   ....[17]....
        /*0678*/ 	.word	0x000087b0


	//   ....[18]....
        /*067c*/ 	.word	0x00008830


	//   ....[19]....
        /*0680*/ 	.word	0x0000a940


	//   ....[20]....
        /*0684*/ 	.word	0x0000a950


	//   ....[21]....
        /*0688*/ 	.word	0x0000a980


	//   ....[22]....
        /*068c*/ 	.word	0x0000a990


	//   ....[23]....
        /*0690*/ 	.word	0x0000c7a0


	//   ....[24]....
        /*0694*/ 	.word	0x0000d7c0


	//   ....[25]....
        /*0698*/ 	.word	0x0000dfc0


	//   ....[26]....
        /*069c*/ 	.word	0x0000e0d0


	//   ....[27]....
        /*06a0*/ 	.word	0x0000ec20


	//   ....[28]....
        /*06a4*/ 	.word	0x0000eca0


	//   ....[29]....
        /*06a8*/ 	.word	0x00010190


	//   ....[30]....
        /*06ac*/ 	.word	0x000101a0


	//   ....[31]....
        /*06b0*/ 	.word	0x00010220


	//   ....[32]....
        /*06b4*/ 	.word	0x00010230


	//   ....[33]....
        /*06b8*/ 	.word	0x00010cc0


	//   ....[34]....
        /*06bc*/ 	.word	0x00010cd0


	//   ....[35]....
        /*06c0*/ 	.word	0x00010ce0


	//   ....[36]....
        /*06c4*/ 	.word	0x00010cf0


	//   ....[37]....
        /*06c8*/ 	.word	0x00010d00


	//   ....[38]....
        /*06cc*/ 	.word	0x00010d10


	//   ....[39]....
        /*06d0*/ 	.word	0x00010d20


	//   ....[40]....
        /*06d4*/ 	.word	0x00010d30


	//   ....[41]....
        /*06d8*/ 	.word	0x00010d60


	//   ....[42]....
        /*06dc*/ 	.word	0x00010d70


	//   ....[43]....
        /*06e0*/ 	.word	0x00010da0


	//   ....[44]....
        /*06e4*/ 	.word	0x00010dc0


	//   ....[45]....
        /*06e8*/ 	.word	0x00010df0


	//   ....[46]....
        /*06ec*/ 	.word	0x00010e00


	//   ....[47]....
        /*06f0*/ 	.word	0x00010e30


	//   ....[48]....
        /*06f4*/ 	.word	0x00010e40


	//   ....[49]....
        /*06f8*/ 	.word	0x000112b0


	//   ....[50]....
        /*06fc*/ 	.word	0x000112c0


	//   ....[51]....
        /*0700*/ 	.word	0x000112d0


	//   ....[52]....
        /*0704*/ 	.word	0x00011320


	//   ....[53]....
        /*0708*/ 	.word	0x00011840


	//   ....[54]....
        /*070c*/ 	.word	0x00011850


	//   ....[55]....
        /*0710*/ 	.word	0x00011860


	//   ....[56]....
        /*0714*/ 	.word	0x00011880


	//   ....[57]....
        /*0718*/ 	.word	0x000118a0


	//   ....[58]....
        /*071c*/ 	.word	0x000118c0


	//   ....[59]....
        /*0720*/ 	.word	0x000119b0


	//   ....[60]....
        /*0724*/ 	.word	0x000119c0


	//   ....[61]....
        /*0728*/ 	.word	0x00012230


	//   ....[62]....
        /*072c*/ 	.word	0x00012260


	//   ....[63]....
        /*0730*/ 	.word	0x000122a0


	//   ....[64]....
        /*0734*/ 	.word	0x000122d0


	//   ....[65]....
        /*0738*/ 	.word	0x000122f0


	//   ....[66]....
        /*073c*/ 	.word	0x00012300


	//   ....[67]....
        /*0740*/ 	.word	0x00012310


	//   ....[68]....
        /*0744*/ 	.word	0x00012330


	//   ....[69]....
        /*0748*/ 	.word	0x00012490


	//   ....[70]....
        /*074c*/ 	.word	0x00012630


	//   ....[71]....
        /*0750*/ 	.word	0x00012660


	//   ....[72]....
        /*0754*/ 	.word	0x00012690


	//   ....[73]....
        /*0758*/ 	.word	0x000126d0


	//   ....[74]....
        /*075c*/ 	.word	0x00012700


	//   ....[75]....
        /*0760*/ 	.word	0x00012740


	//   ....[76]....
        /*0764*/ 	.word	0x00012880


	//   ....[77]....
        /*0768*/ 	.word	0x000128b0


	//   ....[78]....
        /*076c*/ 	.word	0x000128e0


	//   ....[79]....
        /*0770*/ 	.word	0x00012910


	//   ....[80]....
        /*0774*/ 	.word	0x00012940


	//   ....[81]....
        /*0778*/ 	.word	0x00012980


	//   ....[82]....
        /*077c*/ 	.word	0x00012a10


	//   ....[83]....
        /*0780*/ 	.word	0x00012a70


	//   ....[84]....
        /*0784*/ 	.word	0x00012b10


	//   ....[85]....
        /*0788*/ 	.word	0x00014bc0


	//   ....[86]....
        /*078c*/ 	.word	0x00014bf0


	//   ....[87]....
        /*0790*/ 	.word	0x00014c00


	//   ....[88]....
        /*0794*/ 	.word	0x00014ca0


	//   ....[89]....
        /*0798*/ 	.word	0x00014cd0


	//   ....[90]....
        /*079c*/ 	.word	0x00014ce0


	//   ....[91]....
        /*07a0*/ 	.word	0x00014d00


	//   ....[92]....
        /*07a4*/ 	.word	0x00014d10


	//   ....[93]....
        /*07a8*/ 	.word	0x00014d70


	//   ....[94]....
        /*07ac*/ 	.word	0x00014dc0


	//   ....[95]....
        /*07b0*/ 	.word	0x00015210


	//   ....[96]....
        /*07b4*/ 	.word	0x00015220


	//   ....[97]....
        /*07b8*/ 	.word	0x00015240


	//   ....[98]....
        /*07bc*/ 	.word	0x000152d0


	//   ....[99]....
        /*07c0*/ 	.word	0x000152e0


	//   ....[100]....
        /*07c4*/ 	.word	0x00015350


	//   ....[101]....
        /*07c8*/ 	.word	0x00015360


	//   ....[102]....
        /*07cc*/ 	.word	0x00015370


	//   ....[103]....
        /*07d0*/ 	.word	0x00015380


	//   ....[104]....
        /*07d4*/ 	.word	0x00015440


	//   ....[105]....
        /*07d8*/ 	.word	0x00015ce0


	//   ....[106]....
        /*07dc*/ 	.word	0x00015d10


	//   ....[107]....
        /*07e0*/ 	.word	0x00015da0


	//   ....[108]....
        /*07e4*/ 	.word	0x00015db0


	//   ....[109]....
        /*07e8*/ 	.word	0x00015e20


	//   ....[110]....
        /*07ec*/ 	.word	0x00015e30


	//   ....[111]....
        /*07f0*/ 	.word	0x00015e40


	//   ....[112]....
        /*07f4*/ 	.word	0x00015e50


	//   ....[113]....
        /*07f8*/ 	.word	0x00015f30


	//   ....[114]....
        /*07fc*/ 	.word	0x00015f40


	//   ....[115]....
        /*0800*/ 	.word	0x00015f50


	//   ....[116]....
        /*0804*/ 	.word	0x00015f60


	//   ....[117]....
        /*0808*/ 	.word	0x000169f0


	//   ....[118]....
        /*080c*/ 	.word	0x00016a00


	//   ....[119]....
        /*0810*/ 	.word	0x00016a20


	//   ....[120]....
        /*0814*/ 	.word	0x00016a70


	//   ....[121]....
        /*0818*/ 	.word	0x00016a80


	//   ....[122]....
        /*081c*/ 	.word	0x00016ac0


	//   ....[123]....
        /*0820*/ 	.word	0x00016ad0


	//   ....[124]....
        /*0824*/ 	.word	0x00016ae0


	//   ....[125]....
        /*0828*/ 	.word	0x00016b20


	//   ....[126]....
        /*082c*/ 	.word	0x00016b60


	//   ....[127]....
        /*0830*/ 	.word	0x00016fc0


	//   ....[128]....
        /*0834*/ 	.word	0x00016fd0


	//   ....[129]....
        /*0838*/ 	.word	0x00016fe0


	//   ....[130]....
        /*083c*/ 	.word	0x00017020


	//   ....[131]....
        /*0840*/ 	.word	0x00017030


	//   ....[132]....
        /*0844*/ 	.word	0x00017070


	//   ....[133]....
        /*0848*/ 	.word	0x00017080


	//   ....[134]....
        /*084c*/ 	.word	0x00017090


	//   ....[135]....
        /*0850*/ 	.word	0x000170d0


	//   ....[136]....
        /*0854*/ 	.word	0x00017110


	//   ....[137]....
        /*0858*/ 	.word	0x000181c0


	//   ....[138]....
        /*085c*/ 	.word	0x000181d0


	//   ....[139]....
        /*0860*/ 	.word	0x00018200


	//   ....[140]....
        /*0864*/ 	.word	0x00018230


	//   ....[141]....
        /*0868*/ 	.word	0x00018260


	//   ....[142]....
        /*086c*/ 	.word	0x00018270


	//   ....[143]....
        /*0870*/ 	.word	0x000182a0


	//   ....[144]....
        /*0874*/ 	.word	0x000182e0


	//   ....[145]....
        /*0878*/ 	.word	0x00018410


	//   ....[146]....
        /*087c*/ 	.word	0x00018440


	//   ....[147]....
        /*0880*/ 	.word	0x00018470


	//   ....[148]....
        /*0884*/ 	.word	0x000184a0


	//   ....[149]....
        /*0888*/ 	.word	0x000184d0


	//   ....[150]....
        /*088c*/ 	.word	0x00018510


	//   ....[151]....
        /*0890*/ 	.word	0x000185b0


	//   ....[152]....
        /*0894*/ 	.word	0x00018620


	//   ....[153]....
        /*0898*/ 	.word	0x00018660


	//   ....[154]....
        /*089c*/ 	.word	0x00018d30


	//   ....[155]....
        /*08a0*/ 	.word	0x00019430


	//   ....[156]....
        /*08a4*/ 	.word	0x00019520


	//   ....[157]....
        /*08a8*/ 	.word	0x000195f0


	//   ....[158]....
        /*08ac*/ 	.word	0x00019660


	//   ....[159]....
        /*08b0*/ 	.word	0x00019740


	//   ....[160]....
        /*08b4*/ 	.word	0x000197e0


	//   ....[161]....
        /*08b8*/ 	.word	0x00019880


	//   ....[162]....
        /*08bc*/ 	.word	0x00019900


	//   ....[163]....
        /*08c0*/ 	.word	0x000199a0


	//   ....[164]....
        /*08c4*/ 	.word	0x00019a00


	//   ....[165]....
        /*08c8*/ 	.word	0x00019ad0


	//   ....[166]....
        /*08cc*/ 	.word	0x00019bd0


	//   ....[167]....
        /*08d0*/ 	.word	0x00019c80


	//   ....[168]....
        /*08d4*/ 	.word	0x00019d00


	//   ....[169]....
        /*08d8*/ 	.word	0x00019df0


	//   ....[170]....
        /*08dc*/ 	.word	0x00019e50


	//   ....[171]....
        /*08e0*/ 	.word	0x00019f30


	//   ....[172]....
        /*08e4*/ 	.word	0x00019f90


	//   ....[173]....
        /*08e8*/ 	.word	0x0001a030


	//   ....[174]....
        /*08ec*/ 	.word	0x0001a0d0


	//   ....[175]....
        /*08f0*/ 	.word	0x0001a1a0


	//   ....[176]....
        /*08f4*/ 	.word	0x0001a250


	//   ....[177]....
        /*08f8*/ 	.word	0x0001a2c0


	//   ....[178]....
        /*08fc*/ 	.word	0x0001a320


	//   ....[179]....
        /*0900*/ 	.word	0x0001a3f0


	//   ....[180]....
        /*0904*/ 	.word	0x0001a450


	//   ....[181]....
        /*0908*/ 	.word	0x0001a530


	//   ....[182]....
        /*090c*/ 	.word	0x0001a590


	//   ....[183]....
        /*0910*/ 	.word	0x0001a670


	//   ....[184]....
        /*0914*/ 	.word	0x0001a6d0


	//   ....[185]....
        /*0918*/ 	.word	0x0001a7c0


	//   ....[186]....
        /*091c*/ 	.word	0x0001a820


	//   ....[187]....
        /*0920*/ 	.word	0x0001a8e0


	//   ....[188]....
        /*0924*/ 	.word	0x0001aa30


	//   ....[189]....
        /*0928*/ 	.word	0x0001aae0


	//   ....[190]....
        /*092c*/ 	.word	0x0001ab90


	//   ....[191]....
        /*0930*/ 	.word	0x0001ac30


	//   ....[192]....
        /*0934*/ 	.word	0x0001ace0


	//   ....[193]....
        /*0938*/ 	.word	0x0001ad80


	//   ....[194]....
        /*093c*/ 	.word	0x0001ae30


	//   ....[195]....
        /*0940*/ 	.word	0x0001aed0


	//   ....[196]....
        /*0944*/ 	.word	0x0001af40


	//   ....[197]....
        /*0948*/ 	.word	0x0001b000


	//   ....[198]....
        /*094c*/ 	.word	0x0001b100


	//   ....[199]....
        /*0950*/ 	.word	0x0001b190


	//   ....[200]....
        /*0954*/ 	.word	0x0001b1f0


	//   ....[201]....
        /*0958*/ 	.word	0x0001b2a0


	//   ....[202]....
        /*095c*/ 	.word	0x0001b300


	//   ....[203]....
        /*0960*/ 	.word	0x0001b3b0


	//   ....[204]....
        /*0964*/ 	.word	0x0001b410


	//   ....[205]....
        /*0968*/ 	.word	0x0001b4c0


	//   ....[206]....
        /*096c*/ 	.word	0x0001b520


	//   ....[207]....
        /*0970*/ 	.word	0x0001b5d0


	//   ....[208]....
        /*0974*/ 	.word	0x0001b830


	//----- nvinfo : EIATTR_REG_RECONFIG
	.align		4
.L_1512:
        /*0978*/ 	.byte	0x01, 0x54
	.zero		2


	//----- nvinfo : EIATTR_SYSCALL_OFFSETS
	.align		4
        /*097c*/ 	.byte	0x04, 0x46
        /*097e*/ 	.short	(.L_1514 - .L_1513)


	//   ....[0]....
.L_1513:
        /*0980*/ 	.word	0x00001c60


	//   ....[1]....
        /*0984*/ 	.word	0x00013e00


	//   ....[2]....
        /*0988*/ 	.word	0x00013f70


	//   ....[3]....
        /*098c*/ 	.word	0x000140c0


	//   ....[4]....
        /*0990*/ 	.word	0x00014200


	//   ....[5]....
        /*0994*/ 	.word	0x000157d0


	//----- nvinfo : EIATTR_MBARRIER_INSTR_OFFSETS
	.align		4
.L_1514:
        /*0998*/ 	.byte	0x04, 0x39
        /*099a*/ 	.short	(.L_1516 - .L_1515)


	//   ....[0]....
.L_1515:
        /*099c*/ 	.word	0x00000180
        /*09a0*/ 	.word	0x000000ff
        /*09a4*/ 	.word	0x00013200
        /*09a8*/ 	.short	0x0100
        /*09aa*/ 	.byte	0x08
	.zero		1


	//   ....[1]....
        /*09ac*/ 	.word	0x00000190
        /*09b0*/ 	.word	0x000000ff
        /*09b4*/ 	.word	0x00013220
        /*09b8*/ 	.short	0x0100
        /*09ba*/ 	.byte	0x08
	.zero		1


	//   ....[2]....
        /*09bc*/ 	.word	0x00000280
        /*09c0*/ 	.word	0x000000ff
        /*09c4*/ 	.word	0x00013230
        /*09c8*/ 	.short	0x0100
        /*09ca*/ 	.byte	0x08
	.zero		1


	//   ....[3]....
        /*09cc*/ 	.word	0x00000290
        /*09d0*/ 	.word	0x000000ff
        /*09d4*/ 	.word	0x00013240
        /*09d8*/ 	.short	0x0100
        /*09da*/ 	.byte	0x08
	.zero		1


	//   ....[4]....
        /*09dc*/ 	.word	0x000002a0
        /*09e0*/ 	.word	0x000000ff
        /*09e4*/ 	.word	0x00013238
        /*09e8*/ 	.short	0x0100
        /*09ea*/ 	.byte	0x08
	.zero		1


	//   ....[5]....
        /*09ec*/ 	.word	0x000002b0
        /*09f0*/ 	.word	0x000000ff
        /*09f4*/ 	.word	0x00013248
        /*09f8*/ 	.short	0x0100
        /*09fa*/ 	.byte	0x08
	.zero		1


	//   ....[6]....
        /*09fc*/ 	.word	0x000003e0
        /*0a00*/ 	.word	0x000000ff
        /*0a04*/ 	.word	0x00013250
        /*0a08*/ 	.short	0x0100
        /*0a0a*/ 	.byte	0x08
	.zero		1


	//   ....[7]....
        /*0a0c*/ 	.word	0x000003f0
        /*0a10*/ 	.word	0x000000ff
        /*0a14*/ 	.word	0x00013260
        /*0a18*/ 	.short	0x0100
        /*0a1a*/ 	.byte	0x08
	.zero		1


	//   ....[8]....
        /*0a1c*/ 	.word	0x00000400
        /*0a20*/ 	.word	0x000000ff
        /*0a24*/ 	.word	0x00013258
        /*0a28*/ 	.short	0x0100
        /*0a2a*/ 	.byte	0x08
	.zero		1


	//   ....[9]....
        /*0a2c*/ 	.word	0x00000410
        /*0a30*/ 	.word	0x000000ff
        /*0a34*/ 	.word	0x00013268
        /*0a38*/ 	.short	0x0100
        /*0a3a*/ 	.byte	0x08
	.zero		1


	//   ....[10]....
        /*0a3c*/ 	.word	0x00000500
        /*0a40*/ 	.word	0x000000ff
        /*0a44*/ 	.word	0x00013270
        /*0a48*/ 	.short	0x0100
        /*0a4a*/ 	.byte	0x06
	.zero		1


	//   ....[11]....
        /*0a4c*/ 	.word	0x00000510
        /*0a50*/ 	.word	0x000000ff
        /*0a54*/ 	.word	0x00013280
        /*0a58*/ 	.short	0x0100
        /*0a5a*/ 	.byte	0x06
	.zero		1


	//   ....[12]....
        /*0a5c*/ 	.word	0x00000520
        /*0a60*/ 	.word	0x000000ff
        /*0a64*/ 	.word	0x00013278
        /*0a68*/ 	.short	0x0100
        /*0a6a*/ 	.byte	0x06
	.zero		1


	//   ....[13]....
        /*0a6c*/ 	.word	0x00000530
        /*0a70*/ 	.word	0x000000ff
        /*0a74*/ 	.word	0x00013288
        /*0a78*/ 	.short	0x0100
        /*0a7a*/ 	.byte	0x06
	.zero		1


	//   ....[14]....
        /*0a7c*/ 	.word	0x00000660
        /*0a80*/ 	.word	0x000000ff
        /*0a84*/ 	.word	0x00013290
        /*0a88*/ 	.short	0x0100
        /*0a8a*/ 	.byte	0x08
	.zero		1


	//   ....[15]....
        /*0a8c*/ 	.word	0x00000670
        /*0a90*/ 	.word	0x000000ff
        /*0a94*/ 	.word	0x000132a0
        /*0a98*/ 	.short	0x0100
        /*0a9a*/ 	.byte	0x08
	.zero		1


	//   ....[16]....
        /*0a9c*/ 	.word	0x00000680
        /*0aa0*/ 	.word	0x000000ff
        /*0aa4*/ 	.word	0x00013298
        /*0aa8*/ 	.short	0x0100
        /*0aaa*/ 	.byte	0x08
	.zero		1


	//   ....[17]....
        /*0aac*/ 	.word	0x00000690
        /*0ab0*/ 	.word	0x000000ff
        /*0ab4*/ 	.word	0x000132a8
        /*0ab8*/ 	.short	0x0100
        /*0aba*/ 	.byte	0x08
	.zero		1


	//   ....[18]....
        /*0abc*/ 	.word	0x000007e0
        /*0ac0*/ 	.word	0x000000ff
        /*0ac4*/ 	.word	0x000132b0
        /*0ac8*/ 	.short	0x0100
        /*0aca*/ 	.byte	0x08
	.zero		1


	//   ....[19]....
        /*0acc*/ 	.word	0x000007f0
        /*0ad0*/ 	.word	0x000000ff
        /*0ad4*/ 	.word	0x000132c0
        /*0ad8*/ 	.short	0x0100
        /*0ada*/ 	.byte	0x08
	.zero		1


	//   ....[20]....
        /*0adc*/ 	.word	0x00000800
        /*0ae0*/ 	.word	0x000000ff
        /*0ae4*/ 	.word	0x000132b8
        /*0ae8*/ 	.short	0x0100
        /*0aea*/ 	.byte	0x08
	.zero		1


	//   ....[21]....
        /*0aec*/ 	.word	0x00000810
        /*0af0*/ 	.word	0x000000ff
        /*0af4*/ 	.word	0x000132c8
        /*0af8*/ 	.short	0x0100
        /*0afa*/ 	.byte	0x08
	.zero		1


	//   ....[22]....
        /*0afc*/ 	.word	0x00001ce0
        /*0b00*/ 	.word	0x000000ff
        /*0b04*/ 	.word	0x00013200
        /*0b08*/ 	.short	0x010a
        /*0b0a*/ 	.byte	0x2d
	.zero		1


	//   ....[23]....
        /*0b0c*/ 	.word	0x00001d60
        /*0b10*/ 	.word	0x00000003
        /*0b14*/ 	.word	0x00013230
        /*0b18*/ 	.short	0x010a
        /*0b1a*/ 	.byte	0x3f
	.zero		1


	//   ....[24]....
        /*0b1c*/ 	.word	0x00001da0
        /*0b20*/ 	.word	0x00000003
        /*0b24*/ 	.word	0x00013230
        /*0b28*/ 	.short	0x010a
        /*0b2a*/ 	.byte	0x3f
	.zero		1


	//   ....[25]....
        /*0b2c*/ 	.word	0x00002310
        /*0b30*/ 	.word	0x000000ff
        /*0b34*/ 	.word	0x00000000
        /*0b38*/ 	.short	0x0101
        /*0b3a*/ 	.byte	0x06
	.zero		1


	//   ....[26]....
        /*0b3c*/ 	.word	0x00005b60
        /*0b40*/ 	.word	0x000000ff
        /*0b44*/ 	.word	0x00013230
        /*0b48*/ 	.short	0x010a
        /*0b4a*/ 	.byte	0x17
	.zero		1


	//   ....[27]....
        /*0b4c*/ 	.word	0x00005ba0
        /*0b50*/ 	.word	0x000000ff
        /*0b54*/ 	.word	0x00013230
        /*0b58*/ 	.short	0x010a
        /*0b5a*/ 	.byte	0x17
	.zero		1


	//   ....[28]....
        /*0b5c*/ 	.word	0x00005ff0
        /*0b60*/ 	.word	0x000000ff
        /*0b64*/ 	.word	0x00013250
        /*0b68*/ 	.short	0x010a
        /*0b6a*/ 	.byte	0x0b
	.zero		1


	//   ....[29]....
        /*0b6c*/ 	.word	0x00006030
        /*0b70*/ 	.word	0x000000ff
        /*0b74*/ 	.word	0x00013250
        /*0b78*/ 	.short	0x010a
        /*0b7a*/ 	.byte	0x0b
	.zero		1


	//   ....[30]....
        /*0b7c*/ 	.word	0x000062c0
        /*0b80*/ 	.word	0x000000ff
        /*0b84*/ 	.word	0x00000000
        /*0b88*/ 	.short	0x0101
        /*0b8a*/ 	.byte	0x17
	.zero		1


	//   ....[31]....
        /*0b8c*/ 	.word	0x00009540
        /*0b90*/ 	.word	0x000000ff
        /*0b94*/ 	.word	0x00000000
        /*0b98*/ 	.short	0x0101
        /*0b9a*/ 	.byte	0x06
	.zero		1


	//   ....[32]....
        /*0b9c*/ 	.word	0x00009d10
        /*0ba0*/ 	.word	0x000000ff
        /*0ba4*/ 	.word	0x00013230
        /*0ba8*/ 	.short	0x010a
        /*0baa*/ 	.byte	0x14
	.zero		1


	//   ....[33]....
        /*0bac*/ 	.word	0x00009d50
        /*0bb0*/ 	.word	0x000000ff
        /*0bb4*/ 	.word	0x00013230
        /*0bb8*/ 	.short	0x010a
        /*0bba*/ 	.byte	0x14
	.zero		1


	//   ....[34]....
        /*0bbc*/ 	.word	0x0000a1a0
        /*0bc0*/ 	.word	0x000000ff
        /*0bc4*/ 	.word	0x00013250
        /*0bc8*/ 	.short	0x010a
        /*0bca*/ 	.byte	0x0b
	.zero		1


	//   ....[35]....
        /*0bcc*/ 	.word	0x0000a1e0
        /*0bd0*/ 	.word	0x000000ff
        /*0bd4*/ 	.word	0x00013250
        /*0bd8*/ 	.short	0x010a
        /*0bda*/ 	.byte	0x0b
	.zero		1


	//   ....[36]....
        /*0bdc*/ 	.word	0x0000a4c0
        /*0be0*/ 	.word	0x000000ff
        /*0be4*/ 	.word	0x00000000
        /*0be8*/ 	.short	0x0101
        /*0bea*/ 	.byte	0x14
	.zero		1


	//   ....[37]....
        /*0bec*/ 	.word	0x0000ba50
        /*0bf0*/ 	.word	0x000000ff
        /*0bf4*/ 	.word	0x00000000
        /*0bf8*/ 	.short	0x0101
        /*0bfa*/ 	.byte	0x06
	.zero		1


	//   ....[38]....
        /*0bfc*/ 	.word	0x0000bfc0
        /*0c00*/ 	.word	0x000000ff
        /*0c04*/ 	.word	0x00013230
        /*0c08*/ 	.short	0x010a
        /*0c0a*/ 	.byte	0x06
	.zero		1


	//   ....[39]....
        /*0c0c*/ 	.word	0x0000c000
        /*0c10*/ 	.word	0x000000ff
        /*0c14*/ 	.word	0x00013230
        /*0c18*/ 	.short	0x010a
        /*0c1a*/ 	.byte	0x06
	.zero		1


	//   ....[40]....
        /*0c1c*/ 	.word	0x0000c450
        /*0c20*/ 	.word	0x000000ff
        /*0c24*/ 	.word	0x00013250
        /*0c28*/ 	.short	0x010a
        /*0c2a*/ 	.byte	0x0b
	.zero		1


	//   ....[41]....
        /*0c2c*/ 	.word	0x0000c490
        /*0c30*/ 	.word	0x000000ff
        /*0c34*/ 	.word	0x00013250
        /*0c38*/ 	.short	0x010a
        /*0c3a*/ 	.byte	0x0b
	.zero		1


	//   ....[42]....
        /*0c3c*/ 	.word	0x0000c720
        /*0c40*/ 	.word	0x000000ff
        /*0c44*/ 	.word	0x00000000
        /*0c48*/ 	.short	0x0101
        /*0c4a*/ 	.byte	0x06
	.zero		1


	//   ....[43]....
        /*0c4c*/ 	.word	0x0000f9b0
        /*0c50*/ 	.word	0x000000ff
        /*0c54*/ 	.word	0x00000000
        /*0c58*/ 	.short	0x0101
        /*0c5a*/ 	.byte	0x06
	.zero		1


	//   ....[44]....
        /*0c5c*/ 	.word	0x0000fe50
        /*0c60*/ 	.word	0x000000ff
        /*0c64*/ 	.word	0x00013250
        /*0c68*/ 	.short	0x010a
        /*0c6a*/ 	.byte	0x0e
	.zero		1


	//   ....[45]....
        /*0c6c*/ 	.word	0x0000fe90
        /*0c70*/ 	.word	0x000000ff
        /*0c74*/ 	.word	0x00013250
        /*0c78*/ 	.short	0x010a
        /*0c7a*/ 	.byte	0x0e
	.zero		1


	//   ....[46]....
        /*0c7c*/ 	.word	0x00010510
        /*0c80*/ 	.word	0x000000ff
        /*0c84*/ 	.word	0x00000000
        /*0c88*/ 	.short	0x0101
        /*0c8a*/ 	.byte	0x04
	.zero		1


	//   ....[47]....
        /*0c8c*/ 	.word	0x00011930
        /*0c90*/ 	.word	0x00000000
        /*0c94*/ 	.word	0x00000000
        /*0c98*/ 	.short	0x0101
        /*0c9a*/ 	.byte	0x3f
	.zero		1


	//   ....[48]....
        /*0c9c*/ 	.word	0x000147c0
        /*0ca0*/ 	.word	0x00000007
        /*0ca4*/ 	.word	0x00013280
        /*0ca8*/ 	.short	0x010a
        /*0caa*/ 	.byte	0x3f
	.zero		1


	//   ....[49]....
        /*0cac*/ 	.word	0x00014e80
        /*0cb0*/ 	.word	0x00000007
        /*0cb4*/ 	.word	0x00013270
        /*0cb8*/ 	.short	0x0107
        /*0cba*/ 	.byte	0x3f
	.zero		1


	//   ....[50]....
        /*0cbc*/ 	.word	0x00014f40
        /*0cc0*/ 	.word	0x00000007
        /*0cc4*/ 	.word	0x00013270
        /*0cc8*/ 	.short	0x0101
        /*0cca*/ 	.byte	0x3f
	.zero		1


	//   ....[51]....
        /*0ccc*/ 	.word	0x00014f90
        /*0cd0*/ 	.word	0x00000007
        /*0cd4*/ 	.word	0x00013240
        /*0cd8*/ 	.short	0x010a
        /*0cda*/ 	.byte	0x3f
	.zero		1


	//   ....[52]....
        /*0cdc*/ 	.word	0x00015540
        /*0ce0*/ 	.word	0x00000007
        /*0ce4*/ 	.word	0x00013230
        /*0ce8*/ 	.short	0x0107
        /*0cea*/ 	.byte	0x3f
	.zero		1


	//   ....[53]....
        /*0cec*/ 	.word	0x00015610
        /*0cf0*/ 	.word	0x00000007
        /*0cf4*/ 	.word	0x00013230
        /*0cf8*/ 	.short	0x0101
        /*0cfa*/ 	.byte	0x3f
	.zero		1


	//   ....[54]....
        /*0cfc*/ 	.word	0x00016040
        /*0d00*/ 	.word	0x00000011
        /*0d04*/ 	.word	0x00013200
        /*0d08*/ 	.short	0x0107
        /*0d0a*/ 	.byte	0x3f
	.zero		1


	//   ....[55]....
        /*0d0c*/ 	.word	0x00016130
        /*0d10*/ 	.word	0x00000011
        /*0d14*/ 	.word	0x00013200
        /*0d18*/ 	.short	0x0101
        /*0d1a*/ 	.byte	0x3f
	.zero		1


	//   ....[56]....
        /*0d1c*/ 	.word	0x00016150
        /*0d20*/ 	.word	0x00000011
        /*0d24*/ 	.word	0x00013220
        /*0d28*/ 	.short	0x010a
        /*0d2a*/ 	.byte	0x3f
	.zero		1


	//   ....[57]....
        /*0d2c*/ 	.word	0x000166c0
        /*0d30*/ 	.word	0x00000000
        /*0d34*/ 	.word	0x00013280
        /*0d38*/ 	.short	0x010a
        /*0d3a*/ 	.byte	0x3f
	.zero		1


	//   ....[58]....
        /*0d3c*/ 	.word	0x00016c10
        /*0d40*/ 	.word	0x00000000
        /*0d44*/ 	.word	0x00013270
        /*0d48*/ 	.short	0x0107
        /*0d4a*/ 	.byte	0x3f
	.zero		1


	//   ....[59]....
        /*0d4c*/ 	.word	0x00016cd0
        /*0d50*/ 	.word	0x00000000
        /*0d54*/ 	.word	0x00013270
        /*0d58*/ 	.short	0x0101
        /*0d5a*/ 	.byte	0x3f
	.zero		1


	//   ....[60]....
        /*0d5c*/ 	.word	0x00016d20
        /*0d60*/ 	.word	0x00000000
        /*0d64*/ 	.word	0x00013240
        /*0d68*/ 	.short	0x010a
        /*0d6a*/ 	.byte	0x3f
	.zero		1


	//   ....[61]....
        /*0d6c*/ 	.word	0x00017190
        /*0d70*/ 	.word	0x00000000
        /*0d74*/ 	.word	0x00013230
        /*0d78*/ 	.short	0x0107
        /*0d7a*/ 	.byte	0x3f
	.zero		1


	//   ....[62]....
        /*0d7c*/ 	.word	0x00017250
        /*0d80*/ 	.word	0x00000000
        /*0d84*/ 	.word	0x00013230
        /*0d88*/ 	.short	0x0101
        /*0d8a*/ 	.byte	0x3f
	.zero		1


	//   ....[63]....
        /*0d8c*/ 	.word	0x000172e0
        /*0d90*/ 	.word	0x00000002
        /*0d94*/ 	.word	0x00013270
        /*0d98*/ 	.short	0x010a
        /*0d9a*/ 	.byte	0x3f
	.zero		1


	//   ....[64]....
        /*0d9c*/ 	.word	0x00017370
        /*0da0*/ 	.word	0x00000002
        /*0da4*/ 	.word	0x00013260
        /*0da8*/ 	.short	0x010a
        /*0daa*/ 	.byte	0x3f
	.zero		1


	//   ....[65]....
        /*0dac*/ 	.word	0x000177a0
        /*0db0*/ 	.word	0x00000002
        /*0db4*/ 	.word	0x00013250
        /*0db8*/ 	.short	0x0101
        /*0dba*/ 	.byte	0x3f
	.zero		1


	//   ....[66]....
        /*0dbc*/ 	.word	0x00017830
        /*0dc0*/ 	.word	0x00000002
        /*0dc4*/ 	.word	0x00000000
        /*0dc8*/ 	.short	0x0101
        /*0dca*/ 	.byte	0x3f
	.zero		1


	//   ....[67]....
        /*0dcc*/ 	.word	0x00017a10
        /*0dd0*/ 	.word	0x00000000
        /*0dd4*/ 	.word	0x00013270
        /*0dd8*/ 	.short	0x010a
        /*0dda*/ 	.byte	0x3f
	.zero		1


	//   ....[68]....
        /*0ddc*/ 	.word	0x00017aa0
        /*0de0*/ 	.word	0x00000000
        /*0de4*/ 	.word	0x00013260
        /*0de8*/ 	.short	0x010a
        /*0dea*/ 	.byte	0x3f
	.zero		1


	//   ....[69]....
        /*0dec*/ 	.word	0x00017ef0
        /*0df0*/ 	.word	0x00000000
        /*0df4*/ 	.word	0x00013250
        /*0df8*/ 	.short	0x0101
        /*0dfa*/ 	.byte	0x3f
	.zero		1


	//   ....[70]....
        /*0dfc*/ 	.word	0x00017f70
        /*0e00*/ 	.word	0x00000000
        /*0e04*/ 	.word	0x00000000
        /*0e08*/ 	.short	0x0101
        /*0e0a*/ 	.byte	0x3f
	.zero		1


	//   ....[71]....
        /*0e0c*/ 	.word	0x00018cb0
        /*0e10*/ 	.word	0x00000005
        /*0e14*/ 	.word	0x00013220
        /*0e18*/ 	.short	0x010a
        /*0e1a*/ 	.byte	0x3f
	.zero		1


	//   ....[72]....
        /*0e1c*/ 	.word	0x00018e50
        /*0e20*/ 	.word	0x00000004
        /*0e24*/ 	.word	0x00013240
        /*0e28*/ 	.short	0x010a
        /*0e2a*/ 	.byte	0x3f
	.zero		1


	//   ....[73]....
        /*0e2c*/ 	.word	0x00018f00
        /*0e30*/ 	.word	0x00000005
        /*0e34*/ 	.word	0x00013240
        /*0e38*/ 	.short	0x010a
        /*0e3a*/ 	.byte	0x3f
	.zero		1


	//   ....[74]....
        /*0e3c*/ 	.word	0x00018f40
        /*0e40*/ 	.word	0x00000004
        /*0e44*/ 	.word	0x00013260
        /*0e48*/ 	.short	0x010a
        /*0e4a*/ 	.byte	0x3f
	.zero		1


	//   ....[75]....
        /*0e4c*/ 	.word	0x00018f80
        /*0e50*/ 	.word	0x00000005
        /*0e54*/ 	.word	0x00013260
        /*0e58*/ 	.short	0x010a
        /*0e5a*/ 	.byte	0x3f
	.zero		1


	//   ....[76]....
        /*0e5c*/ 	.word	0x00018fc0
        /*0e60*/ 	.word	0x00000004
        /*0e64*/ 	.word	0x00013280
        /*0e68*/ 	.short	0x010a
        /*0e6a*/ 	.byte	0x3f
	.zero		1


	//   ....[77]....
        /*0e6c*/ 	.word	0x00019000
        /*0e70*/ 	.word	0x00000005
        /*0e74*/ 	.word	0x00013280
        /*0e78*/ 	.short	0x010a
        /*0e7a*/ 	.byte	0x3f
	.zero		1


	//   ....[78]....
        /*0e7c*/ 	.word	0x00019070
        /*0e80*/ 	.word	0x00000003
        /*0e84*/ 	.word	0x00013200
        /*0e88*/ 	.short	0x010a
        /*0e8a*/ 	.byte	0x3f
	.zero		1


	//   ....[79]....
        /*0e8c*/ 	.word	0x000190c0
        /*0e90*/ 	.word	0x00000003
        /*0e94*/ 	.word	0x00013230
        /*0e98*/ 	.short	0x010a
        /*0e9a*/ 	.byte	0x3f
	.zero		1


	//   ....[80]....
        /*0e9c*/ 	.word	0x00019120
        /*0ea0*/ 	.word	0x00000006
        /*0ea4*/ 	.word	0x00013230
        /*0ea8*/ 	.short	0x010a
        /*0eaa*/ 	.byte	0x3f
	.zero		1


	//   ....[81]....
        /*0eac*/ 	.word	0x00019180
        /*0eb0*/ 	.word	0x00000006
        /*0eb4*/ 	.word	0x00013250
        /*0eb8*/ 	.short	0x010a
        /*0eba*/ 	.byte	0x3f
	.zero		1


	//   ....[82]....
        /*0ebc*/ 	.word	0x000191e0
        /*0ec0*/ 	.word	0x00000006
        /*0ec4*/ 	.word	0x00013230
        /*0ec8*/ 	.short	0x010a
        /*0eca*/ 	.byte	0x3f
	.zero		1


	//   ....[83]....
        /*0ecc*/ 	.word	0x00019240
        /*0ed0*/ 	.word	0x00000006
        /*0ed4*/ 	.word	0x00013250
        /*0ed8*/ 	.short	0x010a
        /*0eda*/ 	.byte	0x3f
	.zero		1


	//   ....[84]....
        /*0edc*/ 	.word	0x000192a0
        /*0ee0*/ 	.word	0x00000006
        /*0ee4*/ 	.word	0x00013230
        /*0ee8*/ 	.short	0x010a
        /*0eea*/ 	.byte	0x3f
	.zero		1


	//   ....[85]....
        /*0eec*/ 	.word	0x00019300
        /*0ef0*/ 	.word	0x00000006
        /*0ef4*/ 	.word	0x00013250
        /*0ef8*/ 	.short	0x010a
        /*0efa*/ 	.byte	0x3f
	.zero		1


	//   ....[86]....
        /*0efc*/ 	.word	0x00019360
        /*0f00*/ 	.word	0x00000007
        /*0f04*/ 	.word	0x00013250
        /*0f08*/ 	.short	0x010a
        /*0f0a*/ 	.byte	0x3f
	.zero		1


	//   ....[87]....
        /*0f0c*/ 	.word	0x00019470
        /*0f10*/ 	.word	0x00000007
        /*0f14*/ 	.word	0x00013280
        /*0f18*/ 	.short	0x010a
        /*0f1a*/ 	.byte	0x3f
	.zero		1


	//   ....[88]....
        /*0f1c*/ 	.word	0x00019b20
        /*0f20*/ 	.word	0x00000007
        /*0f24*/ 	.word	0x00013240
        /*0f28*/ 	.short	0x010a
        /*0f2a*/ 	.byte	0x3f
	.zero		1


	//   ....[89]....
        /*0f2c*/ 	.word	0x0001a920
        /*0f30*/ 	.word	0x00000011
        /*0f34*/ 	.word	0x00013220
        /*0f38*/ 	.short	0x010a
        /*0f3a*/ 	.byte	0x3f
	.zero		1


	//   ....[90]....
        /*0f3c*/ 	.word	0x0001a980
        /*0f40*/ 	.word	0x00000000
        /*0f44*/ 	.word	0x00013280
        /*0f48*/ 	.short	0x010a
        /*0f4a*/ 	.byte	0x3f
	.zero		1


	//   ....[91]....
        /*0f4c*/ 	.word	0x0001b050
        /*0f50*/ 	.word	0x00000000
        /*0f54*/ 	.word	0x00013240
        /*0f58*/ 	.short	0x010a
        /*0f5a*/ 	.byte	0x3f
	.zero		1


	//   ....[92]....
        /*0f5c*/ 	.word	0x0001b610
        /*0f60*/ 	.word	0x00000002
        /*0f64*/ 	.word	0x00013270
        /*0f68*/ 	.short	0x010a
        /*0f6a*/ 	.byte	0x3f
	.zero		1


	//   ....[93]....
        /*0f6c*/ 	.word	0x0001b660
        /*0f70*/ 	.word	0x00000002
        /*0f74*/ 	.word	0x00013260
        /*0f78*/ 	.short	0x010a
        /*0f7a*/ 	.byte	0x3f
	.zero		1


	//   ....[94]....
        /*0f7c*/ 	.word	0x0001b6b0
        /*0f80*/ 	.word	0x00000000
        /*0f84*/ 	.word	0x00013270
        /*0f88*/ 	.short	0x010a
        /*0f8a*/ 	.byte	0x3f
	.zero		1


	//   ....[95]....
        /*0f8c*/ 	.word	0x0001b700
        /*0f90*/ 	.word	0x00000000
        /*0f94*/ 	.word	0x00013260
        /*0f98*/ 	.short	0x010a
        /*0f9a*/ 	.byte	0x3f
	.zero		1


	//   ....[96]....
        /*0f9c*/ 	.word	0x0001b750
        /*0fa0*/ 	.word	0x00000005
        /*0fa4*/ 	.word	0x00013220
        /*0fa8*/ 	.short	0x010a
        /*0faa*/ 	.byte	0x3f
	.zero		1


	//   ....[97]....
        /*0fac*/ 	.word	0x0001b8f0
        /*0fb0*/ 	.word	0x00000004
        /*0fb4*/ 	.word	0x00013240
        /*0fb8*/ 	.short	0x010a
        /*0fba*/ 	.byte	0x3f
	.zero		1


	//   ....[98]....
        /*0fbc*/ 	.word	0x0001b940
        /*0fc0*/ 	.word	0x00000005
        /*0fc4*/ 	.word	0x00013240
        /*0fc8*/ 	.short	0x010a
        /*0fca*/ 	.byte	0x3f
	.zero		1


	//   ....[99]....
        /*0fcc*/ 	.word	0x0001b990
        /*0fd0*/ 	.word	0x00000004
        /*0fd4*/ 	.word	0x00013260
        /*0fd8*/ 	.short	0x010a
        /*0fda*/ 	.byte	0x3f
	.zero		1


	//   ....[100]....
        /*0fdc*/ 	.word	0x0001b9e0
        /*0fe0*/ 	.word	0x00000005
        /*0fe4*/ 	.word	0x00013260
        /*0fe8*/ 	.short	0x010a
        /*0fea*/ 	.byte	0x3f
	.zero		1


	//   ....[101]....
        /*0fec*/ 	.word	0x0001ba30
        /*0ff0*/ 	.word	0x00000004
        /*0ff4*/ 	.word	0x00013280
        /*0ff8*/ 	.short	0x010a
        /*0ffa*/ 	.byte	0x3f
	.zero		1


	//----- nvinfo : EIATTR_NUM_MBARRIERS
	.align		4
.L_1516:
        /*0ffc*/ 	.byte	0x03, 0x38
        /*0ffe*/ 	.short	0x0016


	//----- nvinfo : EIATTR_EXIT_INSTR_OFFSETS
	.align		4
        /*1000*/ 	.byte	0x04, 0x1c
        /*1002*/ 	.short	(.L_1518 - .L_1517)


	//   ....[0]....
.L_1517:
        /*1004*/ 	.word	0x00000980


	//   ....[1]....
        /*1008*/ 	.word	0x00012440


	//   ....[2]....
        /*100c*/ 	.word	0x00019050


	//----- nvinfo : EIATTR_MAX_THREADS
	.align		4
.L_1518:
        /*1010*/ 	.byte	0x04, 0x05
        /*1012*/ 	.short	(.L_1520 - .L_1519)
.L_1519:
        /*1014*/ 	.word	0x00000200
        /*1018*/ 	.word	0x00000001
        /*101c*/ 	.word	0x00000001


	//----- nvinfo : EIATTR_CRS_STACK_SIZE
	.align		4
.L_1520:
        /*1020*/ 	.byte	0x04, 0x1e
        /*1022*/ 	.short	(.L_1522 - .L_1521)
.L_1521:
        /*1024*/ 	.word	0x00000000


	//----- nvinfo : EIATTR_CBANK_PARAM_SIZE
	.align		4
.L_1522:
        /*1028*/ 	.byte	0x03, 0x19
        /*102a*/ 	.short	0x0af0


	//----- nvinfo : EIATTR_PARAM_CBANK
	.align		4
        /*102c*/ 	.byte	0x04, 0x0a
        /*102e*/ 	.short	(.L_1524 - .L_1523)
	.align		4
.L_1523:
        /*1030*/ 	.word	index@(.nv.constant0._ZN7cutlass13device_kernelIN5flash11enable_sm90INS1_16FlashAttnFwdSm90INS1_25CollectiveMainloopFwdSm90ILi2EN4cute5tupleIJNS5_1CILi1EEES8_S8_EEENS6_IJNS7_ILi192EEENS7_ILi160EEENS7_ILi64EEEEEELi64ENS_12float_e4m3_tEfNS_4arch4Sm90ELb0ELb1ELb0ELb1ELb1ELb0ELb0ELb1ELb1ELb1ELb0ELb0EEENS1_21CollectiveEpilogueFwdINS6_IJSA_SC_SB_EEES9_NS_10bfloat16_tESG_Li384ELb1ELb1ELb0ELb1EEENS1_36VarlenDynamicPersistentTileSchedulerILi192ELi160ELi384ELi128ELb0ELb1ELb1ELb1ELb0ELb1EEEEEEEEEvNT_6ParamsE)
        /*1034*/ 	.short	0x0210
        /*1036*/ 	.short	0x0af0


	//----- nvinfo : EIATTR_SW_WAR
	.align		4
.L_1524:
        /*1038*/ 	.byte	0x04, 0x36
        /*103a*/ 	.short	(.L_1526 - .L_1525)
.L_1525:
        /*103c*/ 	.word	0x00000008
.L_1526:


//--------------------- .nv.info._ZN7cutlass13device_kernelIN5flash11enable_sm90INS1_16FlashAttnFwdSm90INS1_25CollectiveMainloopFwdSm90ILi2EN4cute5tupleIJNS5_1CILi1EEES8_S8_EEENS6_IJNS7_ILi192EEENS7_ILi160EEENS7_ILi64EEEEEELi64ENS_12float_e4m3_tEfNS_4arch4Sm90ELb0ELb1ELb0ELb1ELb1ELb1ELb0ELb1ELb1ELb1ELb0ELb0EEENS1_21CollectiveEpilogueFwdINS6_IJSA_SC_SB_EEES9_NS_10bfloat16_tESG_Li384ELb1ELb1ELb0ELb1EEENS1_36VarlenDynamicPersistentTileSchedulerILi192ELi160ELi384ELi128ELb0ELb1ELb1ELb1ELb0ELb1EEEEEEEEEvNT_6ParamsE --------------------------
	.section	.nv.info._ZN7cutlass13device_kernelIN5flash11enable_sm90INS1_16FlashAttnFwdSm90INS1_25CollectiveMainloopFwdSm90ILi2EN4cute5tupleIJNS5_1CILi1EEES8_S8_EEENS6_IJNS7_ILi192EEENS7_ILi160EEENS7_ILi64EEEEEELi64ENS_12float_e4m3_tEfNS_4arch4Sm90ELb0ELb1ELb0ELb1ELb1ELb1ELb0ELb1ELb1ELb1ELb0ELb0EEENS1_21CollectiveEpilogueFwdINS6_IJSA_SC_SB_EEES9_NS_10bfloat16_tESG_Li384ELb1ELb1ELb0ELb1EEENS1_36VarlenDynamicPersistentTileSchedulerILi192ELi160ELi384ELi128ELb0ELb1ELb1ELb1ELb0ELb1EEEEEEEEEvNT_6ParamsE,"",@"SHT_CUDA_INFO"
	.sectionflags	@""
	.align	4


	//----- nvinfo : EIATTR_CUDA_API_VERSION
	.align		4
        /*0000*/ 	.byte	0x04, 0x37
        /*0002*/ 	.short	(.L_1528 - .L_1527)
.L_1527:
        /*0004*/ 	.word	0x00000082


	//----- nvinfo : EIATTR_KPARAM_INFO
	.align		4
.L_1528:
        /*0008*/ 	.byte	0x04, 0x17
        /*000a*/ 	.short	(.L_1530 - .L_1529)
.L_1529:
        /*000c*/ 	.word	0x00000000
        /*0010*/ 	.short	0x0000
        /*0012*/ 	.short	0x0070
        /*0014*/ 	.byte	0x00, 0xf0, 0x01, 0x2a


	//----- nvinfo : EIATTR_SPARSE_MMA_MASK
	.align		4
.L_1530:
        /*0018*/ 	.byte	0x03, 0x50
        /*001a*/ 	.short	0x0000


	//----- nvinfo : EIATTR_MAXREG_COUNT
	.align		4
        /*001c*/ 	.byte	0x03, 0x1b
        /*001e*/ 	.short	0x0080


	//----- nvinfo : EIATTR_NUM_BARRIERS
	.align		4
        /*0020*/ 	.byte	0x02, 0x4c
        /*0022*/ 	.byte	0x10
	.zero		1


	//----- nvinfo : EIATTR_EXTERNS
	.align		4
        /*0024*/ 	.byte	0x04, 0x0f
        /*0026*/ 	.short	(.L_1532 - .L_1531)


	//   ....[0]....
	.align		4
.L_1531:
        /*0028*/ 	.word	index@(__assertfail)


	//----- nvinfo : EIATTR_ANNOTATIONS
	.align		4
.L_1532:
        /*002c*/ 	.byte	0x04, 0x55
        /*002e*/ 	.short	(.L_1534 - .L_1533)


	//   ....[0]....
.L_1533:
        /* <DEDUP_REMOVED lines=128> */


	//----- nvinfo : EIATTR_MERCURY_ISA_VERSION
	.align		4
.L_1534:
        /*0820*/ 	.byte	0x03, 0x5f
        /*0822*/ 	.short	0x0101


	//----- nvinfo : EIATTR_UNUSED_LOAD_BYTE_OFFSET
	.align		4
        /*0824*/ 	.byte	0x04, 0x44
        /*0826*/ 	.short	(.L_1536 - .L_1535)


	//   ....[0]....
.L_1535:
        /*0828*/ 	.word	0x00000a40
        /*082c*/ 	.word	0x0000fff0


	//   ....[1]....
        /*0830*/ 	.word	0x00018460
        /*0834*/ 	.word	0x0000fff0


	//----- nvinfo : EIATTR_INT_WARP_WIDE_INSTR_OFFSETS
	.align		4
.L_1536:
        /*0838*/ 	.byte	0x04, 0x31
        /*083a*/ 	.short	(.L_1538 - .L_1537)


	//   ....[0]....
.L_1537:
        /*083c*/ 	.word	0x00000120


	//   ....[1]....
        /*0840*/ 	.word	0x00000160


	//   ....[2]....
        /*0844*/ 	.word	0x00000220


	//   ....[3]....
        /*0848*/ 	.word	0x0001cc70


	//   ....[4]....
        /*084c*/ 	.word	0x0001cd00


	//   ....[5]....
        /*0850*/ 	.word	0x00020a00


	//   ....[6]....
        /*0854*/ 	.word	0x00020a90


	//----- nvinfo : EIATTR_COOP_GROUP_MASK_REGIDS
	.align		4
.L_1538:
        /*0858*/ 	.byte	0x04, 0x29
        /*085a*/ 	.short	(.L_1540 - .L_1539)


	//   ....[0]....
.L_1539:
        /*085c*/ 	.word	0xffffffff


	//   ....[1]....
        /*0860*/ 	.word	0xffffffff


	//   ....[2]....
        /*0864*/ 	.word	0xffffffff


	//   ....[3]....
        /*0868*/ 	.word	0xffffffff


	//   ....[4]....
        /*086c*/ 	.word	0xffffffff


	//   ....[5]....
        /*0870*/ 	.word	0xffffffff


	//   ....[6]....
        /*0874*/ 	.word	0xffffffff


	//   ....[7]....
        /*0878*/ 	.word	0xffffffff


	//   ....[8]....
        /*087c*/ 	.word	0xffffffff


	//   ....[9]....
        /*0880*/ 	.word	0xffffffff


	//   ....[10]....
        /*0884*/ 	.word	0xffffffff


	//   ....[11]....
        /*0888*/ 	.word	0xffffffff


	//   ....[12]....
        /*088c*/ 	.word	0xffffffff


	//   ....[13]....
        /*0890*/ 	.word	0xffffffff


	//   ....[14]....
        /*0894*/ 	.word	0xffffffff


	//   ....[15]....
        /*0898*/ 	.word	0xffffffff


	//   ....[16]....
        /*089c*/ 	.word	0xffffffff


	//   ....[17]....
        /*08a0*/ 	.word	0xffffffff


	//   ....[18]....
        /*08a4*/ 	.word	0xffffffff


	//   ....[19]....
        /*08a8*/ 	.word	0xffffffff


	//   ....[20]....
        /*08ac*/ 	.word	0xffffffff


	//   ....[21]....
        /*08b0*/ 	.word	0xffffffff


	//   ....[22]....
        /*08b4*/ 	.word	0xffffffff


	//   ....[23]....
        /*08b8*/ 	.word	0xffffffff


	//   ....[24]....
        /*08bc*/ 	.word	0xffffffff


	//   ....[25]....
        /*08c0*/ 	.word	0xffffffff


	//   ....[26]....
        /*08c4*/ 	.word	0xffffffff


	//   ....[27]....
        /*08c8*/ 	.word	0xffffffff


	//   ....[28]....
        /*08cc*/ 	.word	0xffffffff


	//   ....[29]....
        /*08d0*/ 	.word	0xffffffff


	//   ....[30]....
        /*08d4*/ 	.word	0xffffffff


	//   ....[31]....
        /*08d8*/ 	.word	0xffffffff


	//   ....[32]....
        /*08dc*/ 	.word	0xffffffff


	//   ....[33]....
        /*08e0*/ 	.word	0xffffffff


	//   ....[34]....
        /*08e4*/ 	.word	0xffffffff


	//   ....[35]....
        /*08e8*/ 	.word	0xffffffff


	//   ....[36]....
        /*08ec*/ 	.word	0xffffffff


	//   ....[37]....
        /*08f0*/ 	.word	0xffffffff


	//   ....[38]....
        /*08f4*/ 	.word	0xffffffff


	//   ....[39]....
        /*08f8*/ 	.word	0xffffffff


	//   ....[40]....
        /*08fc*/ 	.word	0xffffffff


	//   ....[41]....
        /*0900*/ 	.word	0xffffffff


	//   ....[42]....
        /*0904*/ 	.word	0xffffffff


	//   ....[43]....
        /*0908*/ 	.word	0xffffffff


	//   ....[44]....
        /*090c*/ 	.word	0xffffffff


	//   ....[45]....
        /*0910*/ 	.word	0xffffffff


	//   ....[46]....
        /*0914*/ 	.word	0xffffffff


	//   ....[47]....
        /*0918*/ 	.word	0xffffffff


	//   ....[48]....
        /*091c*/ 	.word	0xffffffff


	//   ....[49]....
        /*0920*/ 	.word	0xffffffff


	//   ....[50]....
        /*0924*/ 	.word	0xffffffff


	//   ....[51]....
        /*0928*/ 	.word	0xffffffff


	//   ....[52]....
        /*092c*/ 	.word	0xffffffff


	//   ....[53]....
        /*0930*/ 	.word	0xffffffff


	//   ....[54]....
        /*0934*/ 	.word	0xffffffff


	//   ....[55]....
        /*0938*/ 	.word	0xffffffff


	//   ....[56]....
        /*093c*/ 	.word	0xffffffff


	//   ....[57]....
        /*0940*/ 	.word	0xffffffff


	//   ....[58]....
        /*0944*/ 	.word	0xffffffff


	//   ....[59]....
        /*0948*/ 	.word	0xffffffff


	//   ....[60]....
        /*094c*/ 	.word	0xffffffff


	//   ....[61]....
        /*0950*/ 	.word	0xffffffff


	//   ....[62]....
        /*0954*/ 	.word	0xffffffff


	//   ....[63]....
        /*0958*/ 	.word	0xffffffff


	//   ....[64]....
        /*095c*/ 	.word	0xffffffff


	//   ....[65]....
        /*0960*/ 	.word	0xffffffff


	//   ....[66]....
        /*0964*/ 	.word	0xffffffff


	//   ....[67]....
        /*0968*/ 	.word	0xffffffff


	//   ....[68]....
        /*096c*/ 	.word	0xffffffff


	//   ....[69]....
        /*0970*/ 	.word	0xffffffff


	//   ....[70]....
        /*0974*/ 	.word	0xffffffff


	//   ....[71]....
        /*0978*/ 	.word	0xffffffff


	//   ....[72]....
        /*097c*/ 	.word	0xffffffff


	//   ....[73]....
        /*0980*/ 	.word	0xffffffff


	//   ....[74]....
        /*0984*/ 	.word	0xffffffff


	//   ....[75]....
        /*0988*/ 	.word	0xffffffff


	//   ....[76]....
        /*098c*/ 	.word	0xffffffff


	//   ....[77]....
        /*0990*/ 	.word	0xffffffff


	//   ....[78]....
        /*0994*/ 	.word	0xffffffff


	//   ....[79]....
        /*0998*/ 	.word	0xffffffff


	//   ....[80]....
        /*099c*/ 	.word	0xffffffff


	//   ....[81]....
        /*09a0*/ 	.word	0xffffffff


	//   ....[82]....
        /*09a4*/ 	.word	0xffffffff


	//   ....[83]....
        /*09a8*/ 	.word	0xffffffff


	//   ....[84]....
        /*09ac*/ 	.word	0xffffffff


	//   ....[85]....
        /*09b0*/ 	.word	0xffffffff


	//   ....[86]....
        /*09b4*/ 	.word	0xffffffff


	//   ....[87]....
        /*09b8*/ 	.word	0xffffffff


	//   ....[88]....
        /*09bc*/ 	.word	0xffffffff


	//   ....[89]....
        /*09c0*/ 	.word	0xffffffff


	//   ....[90]....
        /*09c4*/ 	.word	0xffffffff


	//   ....[91]....
        /*09c8*/ 	.word	0xffffffff


	//   ....[92]....
        /*09cc*/ 	.word	0xffffffff


	//   ....[93]....
        /*09d0*/ 	.word	0xffffffff


	//   ....[94]....
        /*09d4*/ 	.word	0xffffffff


	//   ....[95]....
        /*09d8*/ 	.word	0xffffffff


	//   ....[96]....
        /*09dc*/ 	.word	0xffffffff


	//   ....[97]....
        /*09e0*/ 	.word	0xffffffff


	//   ....[98]....
        /*09e4*/ 	.word	0xffffffff


	//   ....[99]....
        /*09e8*/ 	.word	0xffffffff


	//   ....[100]....
        /*09ec*/ 	.word	0xffffffff


	//   ....[101]....
        /*09f0*/ 	.word	0xffffffff


	//   ....[102]....
        /*09f4*/ 	.word	0xffffffff


	//   ....[103]....
        /*09f8*/ 	.word	0xffffffff


	//   ....[104]....
        /*09fc*/ 	.word	0xffffffff


	//   ....[105]....
        /*0a00*/ 	.word	0xffffffff


	//   ....[106]....
        /*0a04*/ 	.word	0xffffffff


	//   ....[107]....
        /*0a08*/ 	.word	0xffffffff


	//   ....[108]....
        /*0a0c*/ 	.word	0xffffffff


	//   ....[109]....
        /*0a10*/ 	.word	0xffffffff


	//   ....[110]....
        /*0a14*/ 	.word	0xffffffff


	//   ....[111]....
        /*0a18*/ 	.word	0xffffffff


	//   ....[112]....
        /*0a1c*/ 	.word	0xffffffff


	//   ....[113]....
        /*0a20*/ 	.word	0xffffffff


	//   ....[114]....
        /*0a24*/ 	.word	0xffffffff


	//   ....[115]....
        /*0a28*/ 	.word	0xffffffff


	//   ....[116]....
        /*0a2c*/ 	.word	0xffffffff


	//   ....[117]....
        /*0a30*/ 	.word	0xffffffff


	//   ....[118]....
        /*0a34*/ 	.word	0xffffffff


	//   ....[119]....
        /*0a38*/ 	.word	0xffffffff


	//   ....[120]....
        /*0a3c*/ 	.word	0xffffffff


	//   ....[121]....
        /*0a40*/ 	.word	0xffffffff


	//   ....[122]....
        /*0a44*/ 	.word	0xffffffff


	//   ....[123]....
        /*0a48*/ 	.word	0xffffffff


	//   ....[124]....
        /*0a4c*/ 	.word	0xffffffff


	//   ....[125]....
        /*0a50*/ 	.word	0xffffffff


	//   ....[126]....
        /*0a54*/ 	.word	0xffffffff


	//   ....[127]....
        /*0a58*/ 	.word	0xffffffff


	//   ....[128]....
        /*0a5c*/ 	.word	0xffffffff


	//   ....[129]....
        /*0a60*/ 	.word	0xffffffff


	//   ....[130]....
        /*0a64*/ 	.word	0xffffffff


	//   ....[131]....
        /*0a68*/ 	.word	0xffffffff


	//   ....[132]....
        /*0a6c*/ 	.word	0xffffffff


	//   ....[133]....
        /*0a70*/ 	.word	0xffffffff


	//   ....[134]....
        /*0a74*/ 	.word	0xffffffff


	//   ....[135]....
        /*0a78*/ 	.word	0xffffffff


	//   ....[136]....
        /*0a7c*/ 	.word	0xffffffff


	//   ....[137]....
        /*0a80*/ 	.word	0xffffffff


	//   ....[138]....
        /*0a84*/ 	.word	0xffffffff


	//   ....[139]....
        /*0a88*/ 	.word	0xffffffff


	//   ....[140]....
        /*0a8c*/ 	.word	0xffffffff


	//   ....[141]....
        /*0a90*/ 	.word	0xffffffff


	//   ....[142]....
        /*0a94*/ 	.word	0xffffffff


	//   ....[143]....
        /*0a98*/ 	.word	0xffffffff


	//   ....[144]....
        /*0a9c*/ 	.word	0xffffffff


	//   ....[145]....
        /*0aa0*/ 	.word	0xffffffff


	//   ....[146]....
        /*0aa4*/ 	.word	0xffffffff


	//   ....[147]....
        /*0aa8*/ 	.word	0xffffffff


	//   ....[148]....
        /*0aac*/ 	.word	0xffffffff


	//   ....[149]....
        /*0ab0*/ 	.word	0xffffffff


	//   ....[150]....
        /*0ab4*/ 	.word	0xffffffff


	//   ....[151]....
        /*0ab8*/ 	.word	0xffffffff


	//   ....[152]....
        /*0abc*/ 	.word	0xffffffff


	//   ....[153]....
        /*0ac0*/ 	.word	0xffffffff


	//   ....[154]....
        /*0ac4*/ 	.word	0xffffffff


	//   ....[155]....
        /*0ac8*/ 	.word	0xffffffff


	//   ....[156]....
        /*0acc*/ 	.word	0xffffffff


	//   ....[157]....
        /*0ad0*/ 	.word	0xffffffff


	//   ....[158]....
        /*0ad4*/ 	.word	0xffffffff


	//   ....[159]....
        /*0ad8*/ 	.word	0xffffffff


	//   ....[160]....
        /*0adc*/ 	.word	0xffffffff


	//   ....[161]....
        /*0ae0*/ 	.word	0xffffffff


	//   ....[162]....
        /*0ae4*/ 	.word	0xffffffff


	//   ....[163]....
        /*0ae8*/ 	.word	0xffffffff


	//   ....[164]....
        /*0aec*/ 	.word	0xffffffff


	//   ....[165]....
        /*0af0*/ 	.word	0xffffffff


	//   ....[166]....
        /*0af4*/ 	.word	0xffffffff


	//   ....[167]....
        /*0af8*/ 	.word	0xffffffff


	//   ....[168]....
        /*0afc*/ 	.word	0xffffffff


	//   ....[169]....
        /*0b00*/ 	.word	0xffffffff


	//   ....[170]....
        /*0b04*/ 	.word	0xffffffff


	//   ....[171]....
        /*0b08*/ 	.word	0xffffffff


	//   ....[172]....
        /*0b0c*/ 	.word	0xffffffff


	//   ....[173]....
        /*0b10*/ 	.word	0x0500000f


	//   ....[174]....
        /*0b14*/ 	.word	0x0500000f


	//   ....[175]....
        /*0b18*/ 	.word	0x0500000f


	//   ....[176]....
        /*0b1c*/ 	.word	0x0500000f


	//   ....[177]....
        /*0b20*/ 	.word	0x0500000f


	//   ....[178]....
        /*0b24*/ 	.word	0x0500000f


	//   ....[179]....
        /*0b28*/ 	.word	0x0500000f


	//   ....[180]....
        /*0b2c*/ 	.word	0x0500000f


	//   ....[181]....
        /*0b30*/ 	.word	0x0500000f


	//   ....[182]....
        /*0b34*/ 	.word	0x0500000f


	//   ....[183]....
        /*0b38*/ 	.word	0x0500000f


	//   ....[184]....
        /*0b3c*/ 	.word	0x0500000f


	//   ....[185]....
        /*0b40*/ 	.word	0x0500000f


	//   ....[186]....
        /*0b44*/ 	.word	0x0500000f


	//   ....[187]....
        /*0b48*/ 	.word	0x0500000f


	//   ....[188]....
        /*0b4c*/ 	.word	0x0500000f


	//   ....[189]....
        /*0b50*/ 	.word	0x0500000f


	//   ....[190]....
        /*0b54*/ 	.word	0x0500000f


	//   ....[191]....
        /*0b58*/ 	.word	0x0500000f


	//   ....[192]....
        /*0b5c*/ 	.word	0x0500000f


	//   ....[193]....
        /*0b60*/ 	.word	0x0500000f


	//   ....[194]....
        /*0b64*/ 	.word	0x0500000f


	//   ....[195]....
        /*0b68*/ 	.word	0x0500000f


	//   ....[196]....
        /*0b6c*/ 	.word	0x0500000f


	//   ....[197]....
        /*0b70*/ 	.word	0x0500000f


	//   ....[198]....
        /*0b74*/ 	.word	0x0500000f


	//   ....[199]....
        /*0b78*/ 	.word	0x0500000f


	//   ....[200]....
        /*0b7c*/ 	.word	0x0500000f


	//   ....[201]....
        /*0b80*/ 	.word	0x0500000f


	//   ....[202]....
        /*0b84*/ 	.word	0x0500000f


	//   ....[203]....
        /*0b88*/ 	.word	0x0500000f


	//   ....[204]....
        /*0b8c*/ 	.word	0x0500000f


	//   ....[205]....
        /*0b90*/ 	.word	0x0500000f


	//   ....[206]....
        /*0b94*/ 	.word	0x0500000f


	//   ....[207]....
        /*0b98*/ 	.word	0x0500000f


	//   ....[208]....
        /*0b9c*/ 	.word	0x0500000f


	//   ....[209]....
        /*0ba0*/ 	.word	0x0500000f


	//   ....[210]....
        /*0ba4*/ 	.word	0x0500000f


	//   ....[211]....
        /*0ba8*/ 	.word	0x0500000f


	//   ....[212]....
        /*0bac*/ 	.word	0x0500000f


	//   ....[213]....
        /*0bb0*/ 	.word	0x0500000f


	//   ....[214]....
        /*0bb4*/ 	.word	0x0500000f


	//   ....[215]....
        /*0bb8*/ 	.word	0x0500000f


	//   ....[216]....
        /*0bbc*/ 	.word	0x0500000f


	//   ....[217]....
        /*0bc0*/ 	.word	0x0500000f


	//   ....[218]....
        /*0bc4*/ 	.word	0x0500000f


	//   ....[219]....
        /*0bc8*/ 	.word	0x0500000f


	//   ....[220]....
        /*0bcc*/ 	.word	0x0500000f


	//   ....[221]....
        /*0bd0*/ 	.word	0x0500000f


	//   ....[222]....
        /*0bd4*/ 	.word	0x0500000f


	//   ....[223]....
        /*0bd8*/ 	.word	0x0500000f


	//   ....[224]....
        /*0bdc*/ 	.word	0x0500000f


	//   ....[225]....
        /*0be0*/ 	.word	0x0500000f


	//   ....[226]....
        /*0be4*/ 	.word	0x0500000f


	//   ....[227]....
        /*0be8*/ 	.word	0x0500000f


	//   ....[228]....
        /*0bec*/ 	.word	0x0500000f


	//   ....[229]....
        /*0bf0*/ 	.word	0x0500000f


	//   ....[230]....
        /*0bf4*/ 	.word	0x0500000f


	//   ....[231]....
        /*0bf8*/ 	.word	0x0500000f


	//   ....[232]....
        /*0bfc*/ 	.word	0x0500000f


	//   ....[233]....
        /*0c00*/ 	.word	0x0500000f


	//   ....[234]....
        /*0c04*/ 	.word	0x0500000f


	//   ....[235]....
        /*0c08*/ 	.word	0x0500000f


	//   ....[236]....
        /*0c0c*/ 	.word	0x0500000f


	//   ....[237]....
        /*0c10*/ 	.word	0x0500000f


	//   ....[238]....
        /*0c14*/ 	.word	0x0500000f


	//   ....[239]....
        /*0c18*/ 	.word	0x0500000f


	//   ....[240]....
        /*0c1c*/ 	.word	0x0500000f


	//   ....[241]....
        /*0c20*/ 	.word	0x0500000f


	//   ....[242]....
        /*0c24*/ 	.word	0x0500000f


	//   ....[243]....
        /*0c28*/ 	.word	0x0500000f


	//   ....[244]....
        /*0c2c*/ 	.word	0x0500000f


	//   ....[245]....
        /*0c30*/ 	.word	0x0500000f


	//   ....[246]....
        /*0c34*/ 	.word	0x0500000f


	//   ....[247]....
        /*0c38*/ 	.word	0x0500000f


	//   ....[248]....
        /*0c3c*/ 	.word	0x0500000f


	//   ....[249]....
        /*0c40*/ 	.word	0x0500000f


	//   ....[250]....
        /*0c44*/ 	.word	0x0500000f


	//   ....[251]....
        /*0c48*/ 	.word	0x0500000f


	//   ....[252]....
        /*0c4c*/ 	.word	0x0500000f


	//   ....[253]....
        /*0c50*/ 	.word	0x0500000f


	//   ....[254]....
        /*0c54*/ 	.word	0x0500000f


	//   ....[255]....
        /*0c58*/ 	.word	0x0500000f


	//   ....[0]....
        /*0c5c*/ 	.word	0x0500000f


	//   ....[1]....
        /*0c60*/ 	.word	0x0500000f


	//   ....[2]....
        /*0c64*/ 	.word	0x0500000f


	//----- nvinfo : EIATTR_COOP_GROUP_INSTR_OFFSETS
	.align		4
.L_1540:
        /*0c68*/ 	.byte	0x04, 0x28
        /*0c6a*/ 	.short	(.L_1542 - .L_1541)


	//   ....[0]....
.L_1541:
        /*0c6c*/ 	.word	0x00000060


	//   ....[1]....
        /*0c70*/ 	.word	0x00000130


	//   ....[2]....
        /*0c74*/ 	.word	0x00000230


	//   ....[3]....
        /*0c78*/ 	.word	0x000003a0


	//   ....[4]....
        /*0c7c*/ 	.word	0x00000500


	//   ....[5]....
        /*0c80*/ 	.word	0x00000620


	//   ....[6]....
        /*0c84*/ 	.word	0x00000780


	//   ....[7]....
        /*0c88*/ 	.word	0x00002950


	//   ....[8]....
        /*0c8c*/ 	.word	0x00002960


	//   ....[9]....
        /*0c90*/ 	.word	0x00003b50


	//   ....[10]....
        /*0c94*/ 	.word	0x00003b60


	//   ....[11]....
        /*0c98*/ 	.word	0x00004d50


	//   ....[12]....
        /*0c9c*/ 	.word	0x00004d60


	//   ....[13]....
        /*0ca0*/ 	.word	0x00005110


	//   ....[14]....
        /*0ca4*/ 	.word	0x00005130


	//   ....[15]....
        /*0ca8*/ 	.word	0x00005cc0


	//   ....[16]....
        /*0cac*/ 	.word	0x00006430


	//   ....[17]....
        /*0cb0*/ 	.word	0x00006440


	//   ....[18]....
        /*0cb4*/ 	.word	0x00006450


	//   ....[19]....
        /*0cb8*/ 	.word	0x00006460


	//   ....[20]....
        /*0cbc*/ 	.word	0x00007940


	//   ....[21]....
        /*0cc0*/ 	.word	0x00007950


	//   ....[22]....
        /*0cc4*/ 	.word	0x00007960


	//   ....[23]....
        /*0cc8*/ 	.word	0x00007970


	//   ....[24]....
        /*0ccc*/ 	.word	0x000094b0


	//   ....[25]....
        /*0cd0*/ 	.word	0x0000a560


	//   ....[26]....
        /*0cd4*/ 	.word	0x0000aec0


	//   ....[27]....
        /*0cd8*/ 	.word	0x0000afc0


	//   ....[28]....
        /*0cdc*/ 	.word	0x0000b9c0


	//   ....[29]....
        /*0ce0*/ 	.word	0x0000ba50


	//   ....[30]....
        /*0ce4*/ 	.word	0x0000d6c0


	//   ....[31]....
        /*0ce8*/ 	.word	0x0000d8f0


	//   ....[32]....
        /*0cec*/ 	.word	0x0000f360


	//   ....[33]....
        /*0cf0*/ 	.word	0x0000f530


	//   ....[34]....
        /*0cf4*/ 	.word	0x0000fb80


	//   ....[35]....
        /*0cf8*/ 	.word	0x0000fcc0


	//   ....[36]....
        /*0cfc*/ 	.word	0x00011ef0


	//   ....[37]....
        /*0d00*/ 	.word	0x00011f10


	//   ....[38]....
        /*0d04*/ 	.word	0x00012570


	//   ....[39]....
        /*0d08*/ 	.word	0x000125d0


	//   ....[40]....
        /*0d0c*/ 	.word	0x000142a0


	//   ....[41]....
        /*0d10*/ 	.word	0x000152d0


	//   ....[42]....
        /*0d14*/ 	.word	0x00015e20


	//   ....[43]....
        /*0d18*/ 	.word	0x00015f30


	//   ....[44]....
        /*0d1c*/ 	.word	0x000167f0


	//   ....[45]....
        /*0d20*/ 	.word	0x00016960


	//   ....[46]....
        /*0d24*/ 	.word	0x00017dc0


	//   ....[47]....
        /*0d28*/ 	.word	0x00017df0


	//   ....[48]....
        /*0d2c*/ 	.word	0x00017ef0


	//   ....[49]....
        /*0d30*/ 	.word	0x00017fb0


	//   ....[50]....
        /*0d34*/ 	.word	0x00018aa0


	//   ....[51]....
        /*0d38*/ 	.word	0x00018ab0


	//   ....[52]....
        /*0d3c*/ 	.word	0x00018ac0


	//   ....[53]....
        /*0d40*/ 	.word	0x00018ad0


	//   ....[54]....
        /*0d44*/ 	.word	0x00018ae0


	//   ....[55]....
        /*0d48*/ 	.word	0x00018af0


	//   ....[56]....
        /*0d4c*/ 	.word	0x00018b00


	//   ....[57]....
        /*0d50*/ 	.word	0x00018b20


	//   ....[58]....
        /*0d54*/ 	.word	0x00018b50


	//   ....[59]....
        /*0d58*/ 	.word	0x00018b70


	//   ....[60]....
        /*0d5c*/ 	.word	0x00018ba0


	//   ....[61]....
        /*0d60*/ 	.word	0x00018bc0


	//   ....[62]....
        /*0d64*/ 	.word	0x00018bf0


	//   ....[63]....
        /*0d68*/ 	.word	0x00018c00


	//   ....[64]....
        /*0d6c*/ 	.word	0x00018c30


	//   ....[65]....
        /*0d70*/ 	.word	0x00018c40


	//   ....[66]....
        /*0d74*/ 	.word	0x00019160


	//   ....[67]....
        /*0d78*/ 	.word	0x000191a0


	//   ....[68]....
        /*0d7c*/ 	.word	0x000191e0


	//   ....[69]....
        /*0d80*/ 	.word	0x00019220


	//   ....[70]....
        /*0d84*/ 	.word	0x000196a0


	//   ....[71]....
        /*0d88*/ 	.word	0x000196e0


	//   ....[72]....
        /*0d8c*/ 	.word	0x00019700


	//   ....[73]....
        /*0d90*/ 	.word	0x00019740


	//   ....[74]....
        /*0d94*/ 	.word	0x00019760


	//   ....[75]....
        /*0d98*/ 	.word	0x00019780


	//   ....[76]....
        /*0d9c*/ 	.word	0x000197a0


	//   ....[77]....
        /*0da0*/ 	.word	0x000197d0


	//   ....[78]....
        /*0da4*/ 	.word	0x00019fd0


	//   ....[79]....
        /*0da8*/ 	.word	0x0001a000


	//   ....[80]....
        /*0dac*/ 	.word	0x0001a040


	//   ....[81]....
        /*0db0*/ 	.word	0x0001a070


	//   ....[82]....
        /*0db4*/ 	.word	0x0001a090


	//   ....[83]....
        /*0db8*/ 	.word	0x0001a0a0


	//   ....[84]....
        /*0dbc*/ 	.word	0x0001a0b0


	//   ....[85]....
        /*0dc0*/ 	.word	0x0001a0d0


	//   ....[86]....
        /*0dc4*/ 	.word	0x0001a230


	//   ....[87]....
        /*0dc8*/ 	.word	0x0001a3e0


	//   ....[88]....
        /*0dcc*/ 	.word	0x0001a410


	//   ....[89]....
        /*0dd0*/ 	.word	0x0001a440


	//   ....[90]....
        /*0dd4*/ 	.word	0x0001a470


	//   ....[91]....
        /*0dd8*/ 	.word	0x0001a4a0


	//   ....[92]....
        /*0ddc*/ 	.word	0x0001a4d0


	//   ....[93]....
        /*0de0*/ 	.word	0x0001a640


	//   ....[94]....
        /*0de4*/ 	.word	0x0001a670


	//   ....[95]....
        /*0de8*/ 	.word	0x0001a6a0


	//   ....[96]....
        /*0dec*/ 	.word	0x0001a6d0


	//   ....[97]....
        /*0df0*/ 	.word	0x0001a700


	//   ....[98]....
        /*0df4*/ 	.word	0x0001a730


	//   ....[99]....
        /*0df8*/ 	.word	0x0001a7e0


	//   ....[100]....
        /*0dfc*/ 	.word	0x0001a840


	//   ....[101]....
        /*0e00*/ 	.word	0x0001a8e0


	//   ....[102]....
        /*0e04*/ 	.word	0x0001bae0


	//   ....[103]....
        /*0e08*/ 	.word	0x0001dc80


	//   ....[104]....
        /*0e0c*/ 	.word	0x0001dcb0


	//   ....[105]....
        /*0e10*/ 	.word	0x0001dd10


	//   ....[106]....
        /*0e14*/ 	.word	0x0001dd40


	//   ....[107]....
        /*0e18*/ 	.word	0x0001dd90


	//   ....[108]....
        /*0e1c*/ 	.word	0x0001dda0


	//   ....[109]....
        /*0e20*/ 	.word	0x0001ddc0


	//   ....[110]....
        /*0e24*/ 	.word	0x0001ddd0


	//   ....[111]....
        /*0e28*/ 	.word	0x0001de30


	//   ....[112]....
        /*0e2c*/ 	.word	0x0001de80


	//   ....[113]....
        /*0e30*/ 	.word	0x0001e2d0


	//   ....[114]....
        /*0e34*/ 	.word	0x0001e2f0


	//   ....[115]....
        /*0e38*/ 	.word	0x0001e350


	//   ....[116]....
        /*0e3c*/ 	.word	0x0001e370


	//   ....[117]....
        /*0e40*/ 	.word	0x0001e3b0


	//   ....[118]....
        /*0e44*/ 	.word	0x0001e3d0


	//   ....[119]....
        /*0e48*/ 	.word	0x0001e3e0


	//   ....[120]....
        /*0e4c*/ 	.word	0x0001e3f0


	//   ....[121]....
        /*0e50*/ 	.word	0x0001e480


	//   ....[122]....
        /*0e54*/ 	.word	0x0001e4a0


	//   ....[123]....
        /*0e58*/ 	.word	0x0001ed80


	//   ....[124]....
        /*0e5c*/ 	.word	0x0001edb0


	//   ....[125]....
        /*0e60*/ 	.word	0x0001ee50


	//   ....[126]....
        /*0e64*/ 	.word	0x0001ee70


	//   ....[127]....
        /*0e68*/ 	.word	0x0001eef0


	//   ....[128]....
        /*0e6c*/ 	.word	0x0001ef10


	//   ....[129]....
        /*0e70*/ 	.word	0x0001ef80


	//   ....[130]....
        /*0e74*/ 	.word	0x0001ef90


	//   ....[131]....
        /*0e78*/ 	.word	0x0001efd0


	//   ....[132]....
        /*0e7c*/ 	.word	0x0001eff0


	//   ....[133]....
        /*0e80*/ 	.word	0x0001f000


	//   ....[134]....
        /*0e84*/ 	.word	0x0001f010


	//   ....[135]....
        /*0e88*/ 	.word	0x0001fb20


	//   ....[136]....
        /*0e8c*/ 	.word	0x0001fb30


	//   ....[137]....
        /*0e90*/ 	.word	0x0001fb50


	//   ....[138]....
        /*0e94*/ 	.word	0x0001fba0


	//   ....[139]....
        /*0e98*/ 	.word	0x0001fbb0


	//   ....[140]....
        /*0e9c*/ 	.word	0x0001fbf0


	//   ....[141]....
        /*0ea0*/ 	.word	0x0001fc00


	//   ....[142]....
        /*0ea4*/ 	.word	0x0001fc10


	//   ....[143]....
        /*0ea8*/ 	.word	0x0001fc50


	//   ....[144]....
        /*0eac*/ 	.word	0x0001fc90


	//   ....[145]....
        /*0eb0*/ 	.word	0x000200f0


	//   ....[146]....
        /*0eb4*/ 	.word	0x00020100


	//   ....[147]....
        /*0eb8*/ 	.word	0x00020110


	//   ....[148]....
        /*0ebc*/ 	.word	0x00020150


	//   ....[149]....
        /*0ec0*/ 	.word	0x00020160


	//   ....[150]....
        /*0ec4*/ 	.word	0x000201a0


	//   ....[151]....
        /*0ec8*/ 	.word	0x000201b0


	//   ....[152]....
        /*0ecc*/ 	.word	0x000201c0


	//   ....[153]....
        /*0ed0*/ 	.word	0x00020200


	//   ....[154]....
        /*0ed4*/ 	.word	0x00020240


	//   ....[155]....
        /*0ed8*/ 	.word	0x000212b0


	//   ....[156]....
        /*0edc*/ 	.word	0x00021310


	//   ....[157]....
        /*0ee0*/ 	.word	0x00021340


	//   ....[158]....
        /*0ee4*/ 	.word	0x00021350


	//   ....[159]....
        /*0ee8*/ 	.word	0x00021380


	//   ....[160]....
        /*0eec*/ 	.word	0x000213b0


	//   ....[161]....
        /*0ef0*/ 	.word	0x000213e0


	//   ....[162]....
        /*0ef4*/ 	.word	0x00021410


	//   ....[163]....
        /*0ef8*/ 	.word	0x00021590


	//   ....[164]....
        /*0efc*/ 	.word	0x000215c0


	//   ....[165]....
        /*0f00*/ 	.word	0x000215f0


	//   ....[166]....
        /*0f04*/ 	.word	0x00021620


	//   ....[167]....
        /*0f08*/ 	.word	0x00021650


	//   ....[168]....
        /*0f0c*/ 	.word	0x00021680


	//   ....[169]....
        /*0f10*/ 	.word	0x00021740


	//   ....[170]....
        /*0f14*/ 	.word	0x00021760


	//   ....[171]....
        /*0f18*/ 	.word	0x000217d0


	//   ....[172]....
        /*0f1c*/ 	.word	0x00021e90


	//   ....[173]....
        /*0f20*/ 	.word	0x00022250


	//   ....[174]....
        /*0f24*/ 	.word	0x000222e0


	//   ....[175]....
        /*0f28*/ 	.word	0x000223b0


	//   ....[176]....
        /*0f2c*/ 	.word	0x00022440


	//   ....[177]....
        /*0f30*/ 	.word	0x00022510


	//   ....[178]....
        /*0f34*/ 	.word	0x000225a0


	//   ....[179]....
        /*0f38*/ 	.word	0x00022670


	//   ....[180]....
        /*0f3c*/ 	.word	0x00022700


	//   ....[181]....
        /*0f40*/ 	.word	0x00022750


	//   ....[182]....
        /*0f44*/ 	.word	0x000227a0


	//   ....[183]....
        /*0f48*/ 	.word	0x00022870


	//   ....[184]....
        /*0f4c*/ 	.word	0x00022900


	//   ....[185]....
        /*0f50*/ 	.word	0x00022950


	//   ....[186]....
        /*0f54*/ 	.word	0x000229a0


	//   ....[187]....
        /*0f58*/ 	.word	0x00022d30


	//   ....[188]....
        /*0f5c*/ 	.word	0x00023010


	//   ....[189]....
        /*0f60*/ 	.word	0x00023110


	//   ....[190]....
        /*0f64*/ 	.word	0x000231e0


	//   ....[191]....
        /*0f68*/ 	.word	0x00023250


	//   ....[192]....
        /*0f6c*/ 	.word	0x00023330


	//   ....[193]....
        /*0f70*/ 	.word	0x000233b0


	//   ....[194]....
        /*0f74*/ 	.word	0x00023480


	//   ....[195]....
        /*0f78*/ 	.word	0x00023500


	//   ....[196]....
        /*0f7c*/ 	.word	0x000235d0


	//   ....[197]....
        /*0f80*/ 	.word	0x00023650


	//   ....[198]....
        /*0f84*/ 	.word	0x00023720


	//   ....[199]....
        /*0f88*/ 	.word	0x00023820


	//   ....[200]....
        /*0f8c*/ 	.word	0x000238d0


	//   ....[201]....
        /*0f90*/ 	.word	0x00023940


	//   ....[202]....
        /*0f94*/ 	.word	0x00023a20


	//   ....[203]....
        /*0f98*/ 	.word	0x00023a80


	//   ....[204]....
        /*0f9c*/ 	.word	0x00023b40


	//   ....[205]....
        /*0fa0*/ 	.word	0x00023ba0


	//   ....[206]....
        /*0fa4*/ 	.word	0x00023c60


	//   ....[207]....
        /*0fa8*/ 	.word	0x00023cc0


	//   ....[208]....
        /*0fac*/ 	.word	0x00023d90


	//   ....[209]....
        /*0fb0*/ 	.word	0x00023e40


	//   ....[210]....
        /*0fb4*/ 	.word	0x00023eb0


	//   ....[211]....
        /*0fb8*/ 	.word	0x00023f10


	//   ....[212]....
        /*0fbc*/ 	.word	0x00024000


	//   ....[213]....
        /*0fc0*/ 	.word	0x00024060


	//   ....[214]....
        /*0fc4*/ 	.word	0x00024160


	//   ....[215]....
        /*0fc8*/ 	.word	0x000241d0


	//   ....[216]....
        /*0fcc*/ 	.word	0x000242c0


	//   ....[217]....
        /*0fd0*/ 	.word	0x00024320


	//   ....[218]....
        /*0fd4*/ 	.word	0x000243c0


	//   ....[219]....
        /*0fd8*/ 	.word	0x00024480


	//   ....[220]....
        /*0fdc*/ 	.word	0x00024550


	//   ....[221]....
        /*0fe0*/ 	.word	0x000246a0


	//   ....[222]....
        /*0fe4*/ 	.word	0x00024750


	//   ....[223]....
        /*0fe8*/ 	.word	0x00024800


	//   ....[224]....
        /*0fec*/ 	.word	0x000248a0


	//   ....[225]....
        /*0ff0*/ 	.word	0x00024950


	//   ....[226]....
        /*0ff4*/ 	.word	0x000249f0


	//   ....[227]....
        /*0ff8*/ 	.word	0x00024aa0


	//   ....[228]....
        /*0ffc*/ 	.word	0x00024b40


	//   ....[229]....
        /*1000*/ 	.word	0x00024bb0


	//   ....[230]....
        /*1004*/ 	.word	0x00024c70


	//   ....[231]....
        /*1008*/ 	.word	0x00024d70


	//   ....[232]....
        /*100c*/ 	.word	0x00024e00


	//   ....[233]....
        /*1010*/ 	.word	0x00024e60


	//   ....[234]....
        /*1014*/ 	.word	0x00024f10


	//   ....[235]....
        /*1018*/ 	.word	0x00024f70


	//   ....[236]....
        /*101c*/ 	.word	0x00025020


	//   ....[237]....
        /*1020*/ 	.word	0x00025080


	//   ....[238]....
        /*1024*/ 	.word	0x00025130


	//   ....[239]....
        /*1028*/ 	.word	0x00025190


	//   ....[240]....
        /*102c*/ 	.word	0x00025240


	//   ....[241]....
        /*1030*/ 	.word	0x00025420


	//   ....[242]....
        /*1034*/ 	.word	0x000254c0


	//   ....[243]....
        /*1038*/ 	.word	0x000255e0


	//   ....[244]....
        /*103c*/ 	.word	0x00025650


	//   ....[245]....
        /*1040*/ 	.word	0x000256c0


	//   ....[246]....
        /*1044*/ 	.word	0x00025730


	//   ....[247]....
        /*1048*/ 	.word	0x000257a0


	//   ....[248]....
        /*104c*/ 	.word	0x00025820


	//   ....[249]....
        /*1050*/ 	.word	0x000258b0


	//   ....[250]....
        /*1054*/ 	.word	0x00025950


	//   ....[251]....
        /*1058*/ 	.word	0x000259c0


	//   ....[252]....
        /*105c*/ 	.word	0x00025a30


	//   ....[253]....
        /*1060*/ 	.word	0x00025aa0


	//   ....[254]....
        /*1064*/ 	.word	0x00025b20


	//   ....[255]....
        /*1068*/ 	.word	0x00025b90


	//   ....[0]....
        /*106c*/ 	.word	0x00025c30


	//   ....[1]....
        /*1070*/ 	.word	0x00025cc0


	//   ....[2]....
        /*1074*/ 	.word	0x00025df0


	//----- nvinfo : EIATTR_REG_RECONFIG
	.align		4
.L_1542:
        /*1078*/ 	.byte	0x01, 0x54
	.zero		2


	//----- nvinfo : EIATTR_SYSCALL_OFFSETS
	.align		4
        /*107c*/ 	.byte	0x04, 0x46
        /*107e*/ 	.short	(.L_1544 - .L_1543)


	//   ....[0]....
.L_1543:
        /*1080*/ 	.word	0x00001b00


	//   ....[1]....
        /*1084*/ 	.word	0x00001c50


	//   ....[2]....
        /*1088*/ 	.word	0x00005e30


	//   ....[3]....
        /*108c*/ 	.word	0x00006150


	//   ....[4]....
        /*1090*/ 	.word	0x0001ce60


	//   ....[5]....
        /*1094*/ 	.word	0x0001cfd0


	//   ....[6]....
        /*1098*/ 	.word	0x0001d120


	//   ....[7]....
        /*109c*/ 	.word	0x0001d260


	//   ....[8]....
        /*10a0*/ 	.word	0x0001e8c0


	//----- nvinfo : EIATTR_MBARRIER_INSTR_OFFSETS
	.align		4
.L_1544:
        /*10a4*/ 	.byte	0x04, 0x39
        /*10a6*/ 	.short	(.L_1546 - .L_1545)


	//   ....[0]....
.L_1545:
        /*10a8*/ 	.word	0x00000250
        /*10ac*/ 	.word	0x000000ff
        /*10b0*/ 	.word	0x00013200
        /*10b4*/ 	.short	0x0100
        /*10b6*/ 	.byte	0x08
	.zero		1


	//   ....[1]....
        /*10b8*/ 	.word	0x00000260
        /*10bc*/ 	.word	0x000000ff
        /*10c0*/ 	.word	0x00013220
        /*10c4*/ 	.short	0x0100
        /*10c6*/ 	.byte	0x08
	.zero		1


	//   ....[2]....
        /*10c8*/ 	.word	0x00000350
        /*10cc*/ 	.word	0x000000ff
        /*10d0*/ 	.word	0x00013230
        /*10d4*/ 	.short	0x0100
        /*10d6*/ 	.byte	0x08
	.zero		1


	//   ....[3]....
        /*10d8*/ 	.word	0x00000360
        /*10dc*/ 	.word	0x000000ff
        /*10e0*/ 	.word	0x00013240
        /*10e4*/ 	.short	0x0100
        /*10e6*/ 	.byte	0x08
	.zero		1


	//   ....[4]....
        /*10e8*/ 	.word	0x00000370
        /*10ec*/ 	.word	0x000000ff
        /*10f0*/ 	.word	0x00013238
        /*10f4*/ 	.short	0x0100
        /*10f6*/ 	.byte	0x08
	.zero		1


	//   ....[5]....
        /*10f8*/ 	.word	0x00000380
        /*10fc*/ 	.word	0x000000ff
        /*1100*/ 	.word	0x00013248
        /*1104*/ 	.short	0x0100
        /*1106*/ 	.byte	0x08
	.zero		1


	//   ....[6]....
        /*1108*/ 	.word	0x000004b0
        /*110c*/ 	.word	0x000000ff
        /*1110*/ 	.word	0x00013250
        /*1114*/ 	.short	0x0100
        /*1116*/ 	.byte	0x08
	.zero		1


	//   ....[7]....
        /*1118*/ 	.word	0x000004c0
        /*111c*/ 	.word	0x000000ff
        /*1120*/ 	.word	0x00013260
        /*1124*/ 	.short	0x0100
        /*1126*/ 	.byte	0x08
	.zero		1


	//   ....[8]....
        /*1128*/ 	.word	0x000004d0
        /*112c*/ 	.word	0x000000ff
        /*1130*/ 	.word	0x00013258
        /*1134*/ 	.short	0x0100
        /*1136*/ 	.byte	0x08
	.zero		1


	//   ....[9]....
        /*1138*/ 	.word	0x000004e0
        /*113c*/ 	.word	0x000000ff
        /*1140*/ 	.word	0x00013268
        /*1144*/ 	.short	0x0100
        /*1146*/ 	.byte	0x08
	.zero		1


	//   ....[10]....
        /*1148*/ 	.word	0x000005d0
        /*114c*/ 	.word	0x000000ff
        /*1150*/ 	.word	0x00013270
        /*1154*/ 	.short	0x0100
        /*1156*/ 	.byte	0x06
	.zero		1


	//   ....[11]....
        /*1158*/ 	.word	0x000005e0
        /*115c*/ 	.word	0x000000ff
        /*1160*/ 	.word	0x00013280
        /*1164*/ 	.short	0x0100
        /*1166*/ 	.byte	0x06
	.zero		1


	//   ....[12]....
        /*1168*/ 	.word	0x000005f0
        /*116c*/ 	.word	0x000000ff
        /*1170*/ 	.word	0x00013278
        /*1174*/ 	.short	0x0100
        /*1176*/ 	.byte	0x06
	.zero		1


	//   ....[13]....
        /*1178*/ 	.word	0x00000600
        /*117c*/ 	.word	0x000000ff
        /*1180*/ 	.word	0x00013288
        /*1184*/ 	.short	0x0100
        /*1186*/ 	.byte	0x06
	.zero		1


	//   ....[14]....
        /*1188*/ 	.word	0x00000730
        /*118c*/ 	.word	0x000000ff
        /*1190*/ 	.word	0x00013290
        /*1194*/ 	.short	0x0100
        /*1196*/ 	.byte	0x08
	.zero		1


	//   ....[15]....
        /*1198*/ 	.word	0x00000740
        /*119c*/ 	.word	0x000000ff
        /*11a0*/ 	.word	0x000132a0
        /*11a4*/ 	.short	0x0100
        /*11a6*/ 	.byte	0x08
	.zero		1


	//   ....[16]....
        /*11a8*/ 	.word	0x00000750
        /*11ac*/ 	.word	0x000000ff
        /*11b0*/ 	.word	0x00013298
        /*11b4*/ 	.short	0x0100
        /*11b6*/ 	.byte	0x08
	.zero		1


	//   ....[17]....
        /*11b8*/ 	.word	0x00000760
        /*11bc*/ 	.word	0x000000ff
        /*11c0*/ 	.word	0x000132a8
        /*11c4*/ 	.short	0x0100
        /*11c6*/ 	.byte	0x08
	.zero		1


	//   ....[18]....
        /*11c8*/ 	.word	0x000008a0
        /*11cc*/ 	.word	0x000000ff
        /*11d0*/ 	.word	0x000132b0
        /*11d4*/ 	.short	0x0100
        /*11d6*/ 	.byte	0x08
	.zero		1


	//   ....[19]....
        /*11d8*/ 	.word	0x000008b0
        /*11dc*/ 	.word	0x000000ff
        /*11e0*/ 	.word	0x000132c0
        /*11e4*/ 	.short	0x0100
        /*11e6*/ 	.byte	0x08
	.zero		1


	//   ....[20]....
        /*11e8*/ 	.word	0x000008c0
        /*11ec*/ 	.word	0x000000ff
        /*11f0*/ 	.word	0x000132b8
        /*11f4*/ 	.short	0x0100
        /*11f6*/ 	.byte	0x08
	.zero		1


	//   ....[21]....
        /*11f8*/ 	.word	0x000008d0
        /*11fc*/ 	.word	0x000000ff
        /*1200*/ 	.word	0x000132c8
        /*1204*/ 	.short	0x0100
        /*1206*/ 	.byte	0x08
	.zero		1


	//   ....[22]....
        /*1208*/ 	.word	0x00002900
        /*120c*/ 	.word	0x00000030
        /*1210*/ 	.word	0x00013290
        /*1214*/ 	.short	0x010a
        /*1216*/ 	.byte	0x3f
	.zero		1


	//   ....[23]....
        /*1218*/ 	.word	0x00003b00
        /*121c*/ 	.word	0x00000030
        /*1220*/ 	.word	0x00013290
        /*1224*/ 	.short	0x010a
        /*1226*/ 	.byte	0x3f
	.zero		1


	//   ....[24]....
        /*1228*/ 	.word	0x00004b50
        /*122c*/ 	.word	0x00000030
        /*1230*/ 	.word	0x00013290
        /*1234*/ 	.short	0x010a
        /*1236*/ 	.byte	0x3f
	.zero		1


	//   ....[25]....
        /*1238*/ 	.word	0x00004f30
        /*123c*/ 	.word	0x00000000
        /*1240*/ 	.word	0x00000000
        /*1244*/ 	.short	0x0101
        /*1246*/ 	.byte	0x3f
	.zero		1


	//   ....[26]....
        /*1248*/ 	.word	0x00004f70
        /*124c*/ 	.word	0x00000030
        /*1250*/ 	.word	0x000132b0
        /*1254*/ 	.short	0x010a
        /*1256*/ 	.byte	0x3f
	.zero		1


	//   ....[27]....
        /*1258*/ 	.word	0x00005330
        /*125c*/ 	.word	0x00000030
        /*1260*/ 	.word	0x00000000
        /*1264*/ 	.short	0x0101
        /*1266*/ 	.byte	0x3f
	.zero		1


	//   ....[28]....
        /*1268*/ 	.word	0x00005ed0
        /*126c*/ 	.word	0x00000016
        /*1270*/ 	.word	0x00013200
        /*1274*/ 	.short	0x010a
        /*1276*/ 	.byte	0x3f
	.zero		1


	//   ....[29]....
        /*1278*/ 	.word	0x00005f20
        /*127c*/ 	.word	0x00000016
        /*1280*/ 	.word	0x00013200
        /*1284*/ 	.short	0x010a
        /*1286*/ 	.byte	0x3f
	.zero		1


	//   ....[30]....
        /*1288*/ 	.word	0x000066c0
        /*128c*/ 	.word	0x00000016
        /*1290*/ 	.word	0x00013200
        /*1294*/ 	.short	0x010a
        /*1296*/ 	.byte	0x3f
	.zero		1


	//   ....[31]....
        /*1298*/ 	.word	0x00007b30
        /*129c*/ 	.word	0x00000016
        /*12a0*/ 	.word	0x00013200
        /*12a4*/ 	.short	0x010a
        /*12a6*/ 	.byte	0x3f
	.zero		1


	//   ....[32]....
        /*12a8*/ 	.word	0x00008cc0
        /*12ac*/ 	.word	0x0000000c
        /*12b0*/ 	.word	0x00013230
        /*12b4*/ 	.short	0x010a
        /*12b6*/ 	.byte	0x3f
	.zero		1


	//   ....[33]....
        /*12b8*/ 	.word	0x00008d60
        /*12bc*/ 	.word	0x0000000c
        /*12c0*/ 	.word	0x00013230
        /*12c4*/ 	.short	0x010a
        /*12c6*/ 	.byte	0x3f
	.zero		1


	//   ....[34]....
        /*12c8*/ 	.word	0x00009500
        /*12cc*/ 	.word	0x00000000
        /*12d0*/ 	.word	0x00000000
        /*12d4*/ 	.short	0x0101
        /*12d6*/ 	.byte	0x3f
	.zero		1


	//   ....[35]....
        /*12d8*/ 	.word	0x0000cc50
        /*12dc*/ 	.word	0x0000000e
        /*12e0*/ 	.word	0x00013230
        /*12e4*/ 	.short	0x010a
        /*12e6*/ 	.byte	0x3f
	.zero		1


	//   ....[36]....
        /*12e8*/ 	.word	0x0000cce0
        /*12ec*/ 	.word	0x0000000e
        /*12f0*/ 	.word	0x00013230
        /*12f4*/ 	.short	0x010a
        /*12f6*/ 	.byte	0x3f
	.zero		1


	//   ....[37]....
        /*12f8*/ 	.word	0x0000d2a0
        /*12fc*/ 	.word	0x0000000f
        /*1300*/ 	.word	0x00013250
        /*1304*/ 	.short	0x010a
        /*1306*/ 	.byte	0x3f
	.zero		1


	//   ....[38]....
        /*1308*/ 	.word	0x0000d2f0
        /*130c*/ 	.word	0x0000000f
        /*1310*/ 	.word	0x00013250
        /*1314*/ 	.short	0x010a
        /*1316*/ 	.byte	0x3f
	.zero		1


	//   ....[39]....
        /*1318*/ 	.word	0x0000d6b0
        /*131c*/ 	.word	0x0000000e
        /*1320*/ 	.word	0x00000000
        /*1324*/ 	.short	0x0101
        /*1326*/ 	.byte	0x3f
	.zero		1


	//   ....[40]....
        /*1328*/ 	.word	0x000109b0
        /*132c*/ 	.word	0x0000000f
        /*1330*/ 	.word	0x00000000
        /*1334*/ 	.short	0x0101
        /*1336*/ 	.byte	0x3f
	.zero		1


	//   ....[41]....
        /*1338*/ 	.word	0x000112c0
        /*133c*/ 	.word	0x00000000
        /*1340*/ 	.word	0x00013230
        /*1344*/ 	.short	0x010a
        /*1346*/ 	.byte	0x3f
	.zero		1


	//   ....[42]....
        /*1348*/ 	.word	0x00011350
        /*134c*/ 	.word	0x00000000
        /*1350*/ 	.word	0x00013230
        /*1354*/ 	.short	0x010a
        /*1356*/ 	.byte	0x3f
	.zero		1


	//   ....[43]....
        /*1358*/ 	.word	0x00011910
        /*135c*/ 	.word	0x0000000e
        /*1360*/ 	.word	0x00013250
        /*1364*/ 	.short	0x010a
        /*1366*/ 	.byte	0x3f
	.zero		1


	//   ....[44]....
        /*1368*/ 	.word	0x00011960
        /*136c*/ 	.word	0x0000000e
        /*1370*/ 	.word	0x00013250
        /*1374*/ 	.short	0x010a
        /*1376*/ 	.byte	0x3f
	.zero		1


	//   ....[45]....
        /*1378*/ 	.word	0x00011c60
        /*137c*/ 	.word	0x00000000
        /*1380*/ 	.word	0x00000000
        /*1384*/ 	.short	0x0101
        /*1386*/ 	.byte	0x3f
	.zero		1


	//   ....[46]....
        /*1388*/ 	.word	0x00013250
        /*138c*/ 	.word	0x0000000e
        /*1390*/ 	.word	0x00000000
        /*1394*/ 	.short	0x0101
        /*1396*/ 	.byte	0x3f
	.zero		1


	//   ....[47]....
        /*1398*/ 	.word	0x00013810
        /*139c*/ 	.word	0x00000003
        /*13a0*/ 	.word	0x00013230
        /*13a4*/ 	.short	0x010a
        /*13a6*/ 	.byte	0x3f
	.zero		1


	//   ....[48]....
        /*13a8*/ 	.word	0x000138a0
        /*13ac*/ 	.word	0x00000003
        /*13b0*/ 	.word	0x00013230
        /*13b4*/ 	.short	0x010a
        /*13b6*/ 	.byte	0x3f
	.zero		1


	//   ....[49]....
        /*13b8*/ 	.word	0x00013e60
        /*13bc*/ 	.word	0x00000009
        /*13c0*/ 	.word	0x00013250
        /*13c4*/ 	.short	0x010a
        /*13c6*/ 	.byte	0x3f
	.zero		1


	//   ....[50]....
        /*13c8*/ 	.word	0x00013eb0
        /*13cc*/ 	.word	0x00000009
        /*13d0*/ 	.word	0x00013250
        /*13d4*/ 	.short	0x010a
        /*13d6*/ 	.byte	0x3f
	.zero		1


	//   ....[51]....
        /*13d8*/ 	.word	0x00014290
        /*13dc*/ 	.word	0x00000000
        /*13e0*/ 	.word	0x00000000
        /*13e4*/ 	.short	0x0101
        /*13e6*/ 	.byte	0x3f
	.zero		1


	//   ....[52]....
        /*13e8*/ 	.word	0x000175a0
        /*13ec*/ 	.word	0x00000009
        /*13f0*/ 	.word	0x00000000
        /*13f4*/ 	.short	0x0101
        /*13f6*/ 	.byte	0x3f
	.zero		1


	//   ....[53]....
        /*13f8*/ 	.word	0x00017ac0
        /*13fc*/ 	.word	0x0000000d
        /*1400*/ 	.word	0x00013250
        /*1404*/ 	.short	0x010a
        /*1406*/ 	.byte	0x3f
	.zero		1


	//   ....[54]....
        /*1408*/ 	.word	0x00017b10
        /*140c*/ 	.word	0x0000000d
        /*1410*/ 	.word	0x00013250
        /*1414*/ 	.short	0x010a
        /*1416*/ 	.byte	0x3f
	.zero		1


	//   ....[55]....
        /*1418*/ 	.word	0x000183a0
        /*141c*/ 	.word	0x00000000
        /*1420*/ 	.word	0x00000000
        /*1424*/ 	.short	0x0101
        /*1426*/ 	.byte	0x3f
	.zero		1


	//   ....[56]....
        /*1428*/ 	.word	0x00019770
        /*142c*/ 	.word	0x00000002
        /*1430*/ 	.word	0x00000000
        /*1434*/ 	.short	0x0101
        /*1436*/ 	.byte	0x3f
	.zero		1


	//   ....[57]....
        /*1438*/ 	.word	0x0001bbc0
        /*143c*/ 	.word	0x00000011
        /*1440*/ 	.word	0x00013220
        /*1444*/ 	.short	0x010a
        /*1446*/ 	.byte	0x3f
	.zero		1


	//   ....[58]....
        /*1448*/ 	.word	0x0001bc90
        /*144c*/ 	.word	0x00000005
        /*1450*/ 	.word	0x000132a0
        /*1454*/ 	.short	0x010a
        /*1456*/ 	.byte	0x3f
	.zero		1


	//   ....[59]....
        /*1458*/ 	.word	0x0001bed0
        /*145c*/ 	.word	0x00000005
        /*1460*/ 	.word	0x000132c0
        /*1464*/ 	.short	0x010a
        /*1466*/ 	.byte	0x3f
	.zero		1


	//   ....[60]....
        /*1468*/ 	.word	0x0001c280
        /*146c*/ 	.word	0x00000005
        /*1470*/ 	.word	0x000132a0
        /*1474*/ 	.short	0x010a
        /*1476*/ 	.byte	0x3f
	.zero		1


	//   ....[61]....
        /*1478*/ 	.word	0x0001c4b0
        /*147c*/ 	.word	0x00000005
        /*1480*/ 	.word	0x000132c0
        /*1484*/ 	.short	0x010a
        /*1486*/ 	.byte	0x3f
	.zero		1


	//   ....[62]....
        /*1488*/ 	.word	0x0001d8c0
        /*148c*/ 	.word	0x00000004
        /*1490*/ 	.word	0x00013280
        /*1494*/ 	.short	0x010a
        /*1496*/ 	.byte	0x3f
	.zero		1


	//   ....[63]....
        /*1498*/ 	.word	0x0001df40
        /*149c*/ 	.word	0x00000004
        /*14a0*/ 	.word	0x00013270
        /*14a4*/ 	.short	0x0107
        /*14a6*/ 	.byte	0x3f
	.zero		1


	//   ....[64]....
        /*14a8*/ 	.word	0x0001e000
        /*14ac*/ 	.word	0x00000004
        /*14b0*/ 	.word	0x00013270
        /*14b4*/ 	.short	0x0101
        /*14b6*/ 	.byte	0x3f
	.zero		1


	//   ....[65]....
        /*14b8*/ 	.word	0x0001e050
        /*14bc*/ 	.word	0x00000004
        /*14c0*/ 	.word	0x00013240
        /*14c4*/ 	.short	0x010a
        /*14c6*/ 	.byte	0x3f
	.zero		1


	//   ....[66]....
        /*14c8*/ 	.word	0x0001e5a0
        /*14cc*/ 	.word	0x00000004
        /*14d0*/ 	.word	0x00013230
        /*14d4*/ 	.short	0x0107
        /*14d6*/ 	.byte	0x3f
	.zero		1


	//   ....[67]....
        /*14d8*/ 	.word	0x0001e680
        /*14dc*/ 	.word	0x00000004
        /*14e0*/ 	.word	0x00013230
        /*14e4*/ 	.short	0x0101
        /*14e6*/ 	.byte	0x3f
	.zero		1


	//   ....[68]....
        /*14e8*/ 	.word	0x0001f160
        /*14ec*/ 	.word	0x00000011
        /*14f0*/ 	.word	0x00013200
        /*14f4*/ 	.short	0x0107
        /*14f6*/ 	.byte	0x3f
	.zero		1


	//   ....[69]....
        /*14f8*/ 	.word	0x0001f250
        /*14fc*/ 	.word	0x00000011
        /*1500*/ 	.word	0x00013200
        /*1504*/ 	.short	0x0101
        /*1506*/ 	.byte	0x3f
	.zero		1


	//   ....[70]....
        /*1508*/ 	.word	0x0001f270
        /*150c*/ 	.word	0x00000011
        /*1510*/ 	.word	0x00013220
        /*1514*/ 	.short	0x010a
        /*1516*/ 	.byte	0x3f
	.zero		1


	//   ....[71]....
        /*1518*/ 	.word	0x0001f7f0
        /*151c*/ 	.word	0x00000006
        /*1520*/ 	.word	0x00013280
        /*1524*/ 	.short	0x010a
        /*1526*/ 	.byte	0x3f
	.zero		1


	//   ....[72]....
        /*1528*/ 	.word	0x0001fd40
        /*152c*/ 	.word	0x00000006
        /*1530*/ 	.word	0x00013270
        /*1534*/ 	.short	0x0107
        /*1536*/ 	.byte	0x3f
	.zero		1


	//   ....[73]....
        /*1538*/ 	.word	0x0001fe00
        /*153c*/ 	.word	0x00000006
        /*1540*/ 	.word	0x00013270
        /*1544*/ 	.short	0x0101
        /*1546*/ 	.byte	0x3f
	.zero		1


	//   ....[74]....
        /*1548*/ 	.word	0x0001fe50
        /*154c*/ 	.word	0x00000006
        /*1550*/ 	.word	0x00013240
        /*1554*/ 	.short	0x010a
        /*1556*/ 	.byte	0x3f
	.zero		1


	//   ....[75]....
        /*1558*/ 	.word	0x000202c0
        /*155c*/ 	.word	0x00000006
        /*1560*/ 	.word	0x00013230
        /*1564*/ 	.short	0x0107
        /*1566*/ 	.byte	0x3f
	.zero		1


	//   ....[76]....
        /*1568*/ 	.word	0x00020390
        /*156c*/ 	.word	0x00000006
        /*1570*/ 	.word	0x00013230
        /*1574*/ 	.short	0x0101
        /*1576*/ 	.byte	0x3f
	.zero		1


	//   ....[77]....
        /*1578*/ 	.word	0x00020410
        /*157c*/ 	.word	0x00000002
        /*1580*/ 	.word	0x00013270
        /*1584*/ 	.short	0x010a
        /*1586*/ 	.byte	0x3f
	.zero		1


	//   ....[78]....
        /*1588*/ 	.word	0x000204a0
        /*158c*/ 	.word	0x00000002
        /*1590*/ 	.word	0x00013260
        /*1594*/ 	.short	0x010a
        /*1596*/ 	.byte	0x3f
	.zero		1


	//   ....[79]....
        /*1598*/ 	.word	0x000208d0
        /*159c*/ 	.word	0x00000002
        /*15a0*/ 	.word	0x00013250
        /*15a4*/ 	.short	0x0101
        /*15a6*/ 	.byte	0x3f
	.zero		1


	//   ....[80]....
        /*15a8*/ 	.word	0x00020960
        /*15ac*/ 	.word	0x00000002
        /*15b0*/ 	.word	0x00000000
        /*15b4*/ 	.short	0x0101
        /*15b6*/ 	.byte	0x3f
	.zero		1


	//   ....[81]....
        /*15b8*/ 	.word	0x00020b40
        /*15bc*/ 	.word	0x00000000
        /*15c0*/ 	.word	0x00013270
        /*15c4*/ 	.short	0x010a
        /*15c6*/ 	.byte	0x3f
	.zero		1


	//   ....[82]....
        /*15c8*/ 	.word	0x00020bd0
        /*15cc*/ 	.word	0x00000000
        /*15d0*/ 	.word	0x00013260
        /*15d4*/ 	.short	0x010a
        /*15d6*/ 	.byte	0x3f
	.zero		1


	//   ....[83]....
        /*15d8*/ 	.word	0x00021020
        /*15dc*/ 	.word	0x00000000
        /*15e0*/ 	.word	0x00013250
        /*15e4*/ 	.short	0x0101
        /*15e6*/ 	.byte	0x3f
	.zero		1


	//   ....[84]....
        /*15e8*/ 	.word	0x000210a0
        /*15ec*/ 	.word	0x00000000
        /*15f0*/ 	.word	0x00000000
        /*15f4*/ 	.short	0x0101
        /*15f6*/ 	.byte	0x3f
	.zero		1


	//   ....[85]....
        /*15f8*/ 	.word	0x00021e10
        /*15fc*/ 	.word	0x00000005
        /*1600*/ 	.word	0x00013220
        /*1604*/ 	.short	0x010a
        /*1606*/ 	.byte	0x3f
	.zero		1


	//   ....[86]....
        /*1608*/ 	.word	0x00021fa0
        /*160c*/ 	.word	0x00000004
        /*1610*/ 	.word	0x00013240
        /*1614*/ 	.short	0x010a
        /*1616*/ 	.byte	0x3f
	.zero		1


	//   ....[87]....
        /*1618*/ 	.word	0x00022050
        /*161c*/ 	.word	0x00000005
        /*1620*/ 	.word	0x00013240
        /*1624*/ 	.short	0x010a
        /*1626*/ 	.byte	0x3f
	.zero		1


	//   ....[88]....
        /*1628*/ 	.word	0x00022090
        /*162c*/ 	.word	0x00000004
        /*1630*/ 	.word	0x00013260
        /*1634*/ 	.short	0x010a
        /*1636*/ 	.byte	0x3f
	.zero		1


	//   ....[89]....
        /*1638*/ 	.word	0x000220d0
        /*163c*/ 	.word	0x00000005
        /*1640*/ 	.word	0x00013260
        /*1644*/ 	.short	0x010a
        /*1646*/ 	.byte	0x3f
	.zero		1


	//   ....[90]....
        /*1648*/ 	.word	0x00022110
        /*164c*/ 	.word	0x00000004
        /*1650*/ 	.word	0x00013280
        /*1654*/ 	.short	0x010a
        /*1656*/ 	.byte	0x3f
	.zero		1


	//   ....[91]....
        /*1658*/ 	.word	0x00022150
        /*165c*/ 	.word	0x00000005
        /*1660*/ 	.word	0x00013280
        /*1664*/ 	.short	0x010a
        /*1666*/ 	.byte	0x3f
	.zero		1


	//   ....[92]....
        /*1668*/ 	.word	0x000221b0
        /*166c*/ 	.word	0x00000030
        /*1670*/ 	.word	0x00013290
        /*1674*/ 	.short	0x010a
        /*1676*/ 	.byte	0x3f
	.zero		1


	//   ....[93]....
        /*1678*/ 	.word	0x00022310
        /*167c*/ 	.word	0x00000030
        /*1680*/ 	.word	0x00013290
        /*1684*/ 	.short	0x010a
        /*1686*/ 	.byte	0x3f
	.zero		1


	//   ....[94]....
        /*1688*/ 	.word	0x00022470
        /*168c*/ 	.word	0x00000030
        /*1690*/ 	.word	0x00013290
        /*1694*/ 	.short	0x010a
        /*1696*/ 	.byte	0x3f
	.zero		1


	//   ....[95]....
        /*1698*/ 	.word	0x000225d0
        /*169c*/ 	.word	0x00000030
        /*16a0*/ 	.word	0x000132b0
        /*16a4*/ 	.short	0x010a
        /*16a6*/ 	.byte	0x3f
	.zero		1


	//   ....[96]....
        /*16a8*/ 	.word	0x000227d0
        /*16ac*/ 	.word	0x00000016
        /*16b0*/ 	.word	0x00013200
        /*16b4*/ 	.short	0x010a
        /*16b6*/ 	.byte	0x3f
	.zero		1


	//   ....[97]....
        /*16b8*/ 	.word	0x000229d0
        /*16bc*/ 	.word	0x00000016
        /*16c0*/ 	.word	0x00013200
        /*16c4*/ 	.short	0x010a
        /*16c6*/ 	.byte	0x3f
	.zero		1


	//   ....[98]....
        /*16c8*/ 	.word	0x00022a20
        /*16cc*/ 	.word	0x0000000c
        /*16d0*/ 	.word	0x00013230
        /*16d4*/ 	.short	0x010a
        /*16d6*/ 	.byte	0x3f
	.zero		1


	//   ....[99]....
        /*16d8*/ 	.word	0x00022a70
        /*16dc*/ 	.word	0x0000000e
        /*16e0*/ 	.word	0x00013230
        /*16e4*/ 	.short	0x010a
        /*16e6*/ 	.byte	0x3f
	.zero		1


	//   ....[100]....
        /*16e8*/ 	.word	0x00022ac0
        /*16ec*/ 	.word	0x0000000f
        /*16f0*/ 	.word	0x00013250
        /*16f4*/ 	.short	0x010a
        /*16f6*/ 	.byte	0x3f
	.zero		1


	//   ....[101]....
        /*16f8*/ 	.word	0x00022b10
        /*16fc*/ 	.word	0x00000000
        /*1700*/ 	.word	0x00013230
        /*1704*/ 	.short	0x010a
        /*1706*/ 	.byte	0x3f
	.zero		1


	//   ....[102]....
        /*1708*/ 	.word	0x00022b60
        /*170c*/ 	.word	0x0000000e
        /*1710*/ 	.word	0x00013250
        /*1714*/ 	.short	0x010a
        /*1716*/ 	.byte	0x3f
	.zero		1


	//   ....[103]....
        /*1718*/ 	.word	0x00022bb0
        /*171c*/ 	.word	0x00000003
        /*1720*/ 	.word	0x00013230
        /*1724*/ 	.short	0x010a
        /*1726*/ 	.byte	0x3f
	.zero		1


	//   ....[104]....
        /*1728*/ 	.word	0x00022c00
        /*172c*/ 	.word	0x00000009
        /*1730*/ 	.word	0x00013250
        /*1734*/ 	.short	0x010a
        /*1736*/ 	.byte	0x3f
	.zero		1


	//   ....[105]....
        /*1738*/ 	.word	0x00022c50
        /*173c*/ 	.word	0x0000000d
        /*1740*/ 	.word	0x00013250
        /*1744*/ 	.short	0x010a
        /*1746*/ 	.byte	0x3f
	.zero		1


	//   ....[106]....
        /*1748*/ 	.word	0x00022df0
        /*174c*/ 	.word	0x00000011
        /*1750*/ 	.word	0x00013220
        /*1754*/ 	.short	0x010a
        /*1756*/ 	.byte	0x3f
	.zero		1


	//   ....[107]....
        /*1758*/ 	.word	0x00022e40
        /*175c*/ 	.word	0x00000005
        /*1760*/ 	.word	0x000132a0
        /*1764*/ 	.short	0x010a
        /*1766*/ 	.byte	0x3f
	.zero		1


	//   ....[108]....
        /*1768*/ 	.word	0x00022e90
        /*176c*/ 	.word	0x00000005
        /*1770*/ 	.word	0x000132c0
        /*1774*/ 	.short	0x010a
        /*1776*/ 	.byte	0x3f
	.zero		1


	//   ....[109]....
        /*1778*/ 	.word	0x00022ee0
        /*177c*/ 	.word	0x00000005
        /*1780*/ 	.word	0x000132a0
        /*1784*/ 	.short	0x010a
        /*1786*/ 	.byte	0x3f
	.zero		1


	//   ....[110]....
        /*1788*/ 	.word	0x00022f30
        /*178c*/ 	.word	0x00000005
        /*1790*/ 	.word	0x000132c0
        /*1794*/ 	.short	0x010a
        /*1796*/ 	.byte	0x3f
	.zero		1


	//   ....[111]....
        /*1798*/ 	.word	0x00023060
        /*179c*/ 	.word	0x00000004
        /*17a0*/ 	.word	0x00013280
        /*17a4*/ 	.short	0x010a
        /*17a6*/ 	.byte	0x3f
	.zero		1


	//   ....[112]....
        /*17a8*/ 	.word	0x00023770
        /*17ac*/ 	.word	0x00000004
        /*17b0*/ 	.word	0x00013240
        /*17b4*/ 	.short	0x010a
        /*17b6*/ 	.byte	0x3f
	.zero		1


	//   ....[113]....
        /*17b8*/ 	.word	0x00024590
        /*17bc*/ 	.word	0x00000011
        /*17c0*/ 	.word	0x00013220
        /*17c4*/ 	.short	0x010a
        /*17c6*/ 	.byte	0x3f
	.zero		1


	//   ....[114]....
        /*17c8*/ 	.word	0x000245f0
        /*17cc*/ 	.word	0x00000006
        /*17d0*/ 	.word	0x00013280
        /*17d4*/ 	.short	0x010a
        /*17d6*/ 	.byte	0x3f
	.zero		1


	//   ....[115]....
        /*17d8*/ 	.word	0x00024cc0
        /*17dc*/ 	.word	0x00000006
        /*17e0*/ 	.word	0x00013240
        /*17e4*/ 	.short	0x010a
        /*17e6*/ 	.byte	0x3f
	.zero		1


	//   ....[116]....
        /*17e8*/ 	.word	0x00025280
        /*17ec*/ 	.word	0x00000002
        /*17f0*/ 	.word	0x00013270
        /*17f4*/ 	.short	0x010a
        /*17f6*/ 	.byte	0x3f
	.zero		1


	//   ....[117]....
        /*17f8*/ 	.word	0x000252d0
        /*17fc*/ 	.word	0x00000002
        /*1800*/ 	.word	0x00013260
        /*1804*/ 	.short	0x010a
        /*1806*/ 	.byte	0x3f
	.zero		1


	//   ....[118]....
        /*1808*/ 	.word	0x00025320
        /*180c*/ 	.word	0x00000000
        /*1810*/ 	.word	0x00013270
        /*1814*/ 	.short	0x010a
        /*1816*/ 	.byte	0x3f
	.zero		1


	//   ....[119]....
        /*1818*/ 	.word	0x00025370
        /*181c*/ 	.word	0x00000000
        /*1820*/ 	.word	0x00013260
        /*1824*/ 	.short	0x010a
        /*1826*/ 	.byte	0x3f
	.zero		1


	//   ....[120]....
        /*1828*/ 	.word	0x00025d10
        /*182c*/ 	.word	0x00000005
        /*1830*/ 	.word	0x00013220
        /*1834*/ 	.short	0x010a
        /*1836*/ 	.byte	0x3f
	.zero		1


	//   ....[121]....
        /*1838*/ 	.word	0x00025eb0
        /*183c*/ 	.word	0x00000004
        /*1840*/ 	.word	0x00013240
        /*1844*/ 	.short	0x010a
        /*1846*/ 	.byte	0x3f
	.zero		1


	//   ....[122]....
        /*1848*/ 	.word	0x00025f00
        /*184c*/ 	.word	0x00000005
        /*1850*/ 	.word	0x00013240
        /*1854*/ 	.short	0x010a
        /*1856*/ 	.byte	0x3f
	.zero		1


	//   ....[123]....
        /*1858*/ 	.word	0x00025f50
        /*185c*/ 	.word	0x00000004
        /*1860*/ 	.word	0x00013260
        /*1864*/ 	.short	0x010a
        /*1866*/ 	.byte	0x3f
	.zero		1


	//   ....[124]....
        /*1868*/ 	.word	0x00025fa0
        /*186c*/ 	.word	0x00000005
        /*1870*/ 	.word	0x00013260
        /*1874*/ 	.short	0x010a
        /*1876*/ 	.byte	0x3f
	.zero		1


	//   ....[125]....
        /*1878*/ 	.word	0x00025ff0
        /*187c*/ 	.word	0x00000004
        /*1880*/ 	.word	0x00013280
        /*1884*/ 	.short	0x010a
        /*1886*/ 	.byte	0x3f
	.zero		1


	//----- nvinfo : EIATTR_NUM_MBARRIERS
	.align		4
.L_1546:
        /*1888*/ 	.byte	0x03, 0x38
        /*188a*/ 	.short	0x0016


	//----- nvinfo : EIATTR_EXIT_INSTR_OFFSETS
	.align		4
        /*188c*/ 	.byte	0x04, 0x1c
        /*188e*/ 	.short	(.L_1548 - .L_1547)


	//   ....[0]....
.L_1547:
        /*1890*/ 	.word	0x000221a0


	//----- nvinfo : EIATTR_MAX_THREADS
	.align		4
.L_1548:
        /*1894*/ 	.byte	0x04, 0x05
        /*1896*/ 	.short	(.L_1550 - .L_1549)
.L_1549:
        /*1898*/ 	.word	0x00000200
        /*189c*/ 	.word	0x00000001
        /*18a0*/ 	.word	0x00000001


	//----- nvinfo : EIATTR_CRS_STACK_SIZE
	.align		4
.L_1550:
        /*18a4*/ 	.byte	0x04, 0x1e
        /*18a6*/ 	.short	(.L_1552 - .L_1551)
.L_1551:
        /*18a8*/ 	.word	0x00000000


	//----- nvinfo : EIATTR_CBANK_PARAM_SIZE
	.align		4
.L_1552:
        /*18ac*/ 	.byte	0x03, 0x19
        /*18ae*/ 	.short	0x0af0


	//----- nvinfo : EIATTR_PARAM_CBANK
	.align		4
        /*18b0*/ 	.byte	0x04, 0x0a
        /*18b2*/ 	.short	(.L_1554 - .L_1553)
	.align		4
.L_1553:
        /*18b4*/ 	.word	index@(.nv.constant0._ZN7cutlass13device_kernelIN5flash11enable_sm90INS1_16FlashAttnFwdSm90INS1_25CollectiveMainloopFwdSm90ILi2EN4cute5tupleIJNS5_1CILi1EEES8_S8_EEENS6_IJNS7_ILi192EEENS7_ILi160EEENS7_ILi64EEEEEELi64ENS_12float_e4m3_tEfNS_4arch4Sm90ELb0ELb1ELb0ELb1ELb1ELb1ELb0ELb1ELb1ELb1ELb0ELb0EEENS1_21CollectiveEpilogueFwdINS6_IJSA_SC_SB_EEES9_NS_10bfloat16_tESG_Li384ELb1ELb1ELb0ELb1EEENS1_36VarlenDynamicPersistentTileSchedulerILi192ELi160ELi384ELi128ELb0ELb1ELb1ELb1ELb0ELb1EEEEEEEEEvNT_6ParamsE)
        /*18b8*/ 	.short	0x0210
        /*18ba*/ 	.short	0x0af0


	//----- nvinfo : EIATTR_SW_WAR
	.align		4
.L_1554:
        /*18bc*/ 	.byte	0x04, 0x36
        /*18be*/ 	.short	(.L_1556 - .L_1555)
.L_1555:
        /*18c0*/ 	.word	0x00000008
.L_1556:


//--------------------- .nv.info._ZN7cutlass13device_kernelIN5flash11enable_sm90INS1_16FlashAttnFwdSm90INS1_25CollectiveMainloopFwdSm90ILi2EN4cute5tupleIJNS5_1CILi1EEES8_S8_EEENS6_IJNS7_ILi192EEENS7_ILi160EEENS7_ILi64EEEEEELi64ENS_12float_e4m3_tEfNS_4arch4Sm90ELb1ELb0ELb0ELb0ELb1ELb0ELb0ELb1ELb1ELb1ELb0ELb0EEENS1_21CollectiveEpilogueFwdINS6_IJSA_SC_SB_EEES9_NS_10bfloat16_tESG_Li384ELb0ELb1ELb0ELb1EEENS1_30DynamicPersistentTileSchedulerILi384ELi128ELb0ELb1ELb1EEEEEEEEEvNT_6ParamsE --------------------------
	.section	.nv.info._ZN7cutlass13device_kernelIN5flash11enable_sm90INS1_16FlashAttnFwdSm90INS1_25CollectiveMainloopFwdSm90ILi2EN4cute5tupleIJNS5_1CILi1EEES8_S8_EEENS6_IJNS7_ILi192EEENS7_ILi160EEENS7_ILi64EEEEEELi64ENS_12float_e4m3_tEfNS_4arch4Sm90ELb1ELb0ELb0ELb0ELb1ELb0ELb0ELb1ELb1ELb1ELb0ELb0EEENS1_21CollectiveEpilogueFwdINS6_IJSA_SC_SB_EEES9_NS_10bfloat16_tESG_Li384ELb0ELb1ELb0ELb1EEENS1_30DynamicPersistentTileSchedulerILi384ELi128ELb0ELb1ELb1EEEEEEEEEvNT_6ParamsE,"",@"SHT_CUDA_INFO"
	.sectionflags	@""
	.align	4


	//----- nvinfo : EIATTR_CUDA_API_VERSION
	.align		4
        /*0000*/ 	.byte	0x04, 0x37
        /*0002*/ 	.short	(.L_1558 - .L_1557)
.L_1557:
        /*0004*/ 	.word	0x00000082


	//----- nvinfo : EIATTR_KPARAM_INFO
	.align		4
.L_1558:
        /*0008*/ 	.byte	0x04, 0x17
        /*000a*/ 	.short	(.L_1560 - .L_1559)
.L_1559:
        /*000c*/ 	.word	0x00000000
        /*0010*/ 	.short	0x0000
        /*0012*/ 	.short	0x0070
        /*0014*/ 	.byte	0x00, 0xf0, 0x01, 0x2a


	//----- nvinfo : EIATTR_SPARSE_MMA_MASK
	.align		4
.L_1560:
        /*0018*/ 	.byte	0x03, 0x50
        /*001a*/ 	.short	0x0000


	//----- nvinfo : EIATTR_MAXREG_COUNT
	.align		4
        /*001c*/ 	.byte	0x03, 0x1b
        /*001e*/ 	.short	0x0080


	//----- nvinfo : EIATTR_NUM_BARRIERS
	.align		4
        /*0020*/ 	.byte	0x02, 0x4c
        /*0022*/ 	.byte	0x09
	.zero		1


	//----- nvinfo : EIATTR_EXTERNS
	.align		4
        /*0024*/ 	.byte	0x04, 0x0f
        /*0026*/ 	.short	(.L_1562 - .L_1561)


	//   ....[0]....
	.align		4
.L_1561:
        /*0028*/ 	.word	index@(__assertfail)


	//----- nvinfo : EIATTR_ANNOTATIONS
	.align		4
.L_1562:
        /*002c*/ 	.byte	0x04, 0x55
        /*002e*/ 	.short	(.L_1564 - .L_1563)


	//   ....[0]....
.L_1563:
        /* <DEDUP_REMOVED lines=45> */


	//----- nvinfo : EIATTR_MERCURY_ISA_VERSION
	.align		4
.L_1564:
        /*02e8*/ 	.byte	0x03, 0x5f
        /*02ea*/ 	.short	0x0101


	//----- nvinfo : EIATTR_INT_WARP_WIDE_INSTR_OFFSETS
	.align		4
        /*02ec*/ 	.byte	0x04, 0x31
        /*02ee*/ 	.short	(.L_1566 - .L_1565)


	//   ....[0]....
.L_1565:
        /*02f0*/ 	.word	0x000000c0


	//   ....[1]....
        /*02f4*/ 	.word	0x000000d0


	//   ....[2]....
        /*02f8*/ 	.word	0x00000170


	//   ....[3]....
        /*02fc*/ 	.word	0x0000bef0


	//   ....[4]....
        /*0300*/ 	.word	0x0000bf80


	//   ....[5]....
        /*0304*/ 	.word	0x0000fae0


	//   ....[6]....
        /*0308*/ 	.word	0x0000fb70


	//----- nvinfo : EIATTR_COOP_GROUP_MASK_REGIDS
	.align		4
.L_1566:
        /*030c*/ 	.byte	0x04, 0x29
        /*030e*/ 	.short	(.L_1568 - .L_1567)


	//   ....[0]....
.L_1567:
        /*0310*/ 	.word	0xffffffff


	//   ....[1]....
        /*0314*/ 	.word	0xffffffff


	//   ....[2]....
        /*0318*/ 	.word	0xffffffff


	//   ....[3]....
        /*031c*/ 	.word	0xffffffff


	//   ....[4]....
        /*0320*/ 	.word	0xffffffff


	//   ....[5]....
        /*0324*/ 	.word	0xffffffff


	//   ....[6]....
        /*0328*/ 	.word	0xffffffff


	//   ....[7]....
        /*032c*/ 	.word	0xffffffff


	//   ....[8]....
        /*0330*/ 	.word	0xffffffff


	//   ....[9]....
        /*0334*/ 	.word	0xffffffff


	//   ....[10]....
        /*0338*/ 	.word	0xffffffff


	//   ....[11]....
        /*033c*/ 	.word	0xffffffff


	//   ....[12]....
        /*0340*/ 	.word	0xffffffff


	//   ....[13]....
        /*0344*/ 	.word	0xffffffff


	//   ....[14]....
        /*0348*/ 	.word	0xffffffff


	//   ....[15]....
        /*034c*/ 	.word	0xffffffff


	//   ....[16]....
        /*0350*/ 	.word	0xffffffff


	//   ....[17]....
        /*0354*/ 	.word	0xffffffff


	//   ....[18]....
        /*0358*/ 	.word	0xffffffff


	//   ....[19]....
        /*035c*/ 	.word	0xffffffff


	//   ....[20]....
        /*0360*/ 	.word	0xffffffff


	//   ....[21]....
        /*0364*/ 	.word	0xffffffff


	//   ....[22]....
        /*0368*/ 	.word	0xffffffff


	//   ....[23]....
        /*036c*/ 	.word	0xffffffff


	//   ....[24]....
        /*0370*/ 	.word	0xffffffff


	//   ....[25]....
        /*0374*/ 	.word	0xffffffff


	//   ....[26]....
        /*0378*/ 	.word	0xffffffff


	//   ....[27]....
        /*037c*/ 	.word	0xffffffff


	//   ....[28]....
        /*0380*/ 	.word	0xffffffff


	//   ....[29]....
        /*0384*/ 	.word	0xffffffff


	//   ....[30]....
        /*0388*/ 	.word	0xffffffff


	//   ....[31]....
        /*038c*/ 	.word	0xffffffff


	//   ....[32]....
        /*0390*/ 	.word	0xffffffff


	//   ....[33]....
        /*0394*/ 	.word	0xffffffff


	//   ....[34]....
        /*0398*/ 	.word	0xffffffff


	//   ....[35]....
        /*039c*/ 	.word	0xffffffff


	//   ....[36]....
        /*03a0*/ 	.word	0xffffffff


	//   ....[37]....
        /*03a4*/ 	.word	0xffffffff


	//   ....[38]....
        /*03a8*/ 	.word	0xffffffff


	//   ....[39]....
        /*03ac*/ 	.word	0xffffffff


	//   ....[40]....
        /*03b0*/ 	.word	0xffffffff


	//   ....[41]....
        /*03b4*/ 	.word	0xffffffff


	//   ....[42]....
        /*03b8*/ 	.word	0xffffffff


	//   ....[43]....
        /*03bc*/ 	.word	0xffffffff


	//   ....[44]....
        /*03c0*/ 	.word	0xffffffff


	//   ....[45]....
        /*03c4*/ 	.word	0xffffffff


	//   ....[46]....
        /*03c8*/ 	.word	0xffffffff


	//   ....[47]....
        /*03cc*/ 	.word	0xffffffff


	//   ....[48]....
        /*03d0*/ 	.word	0xffffffff


	//   ....[49]....
        /*03d4*/ 	.word	0xffffffff


	//   ....[50]....
        /*03d8*/ 	.word	0xffffffff


	//   ....[51]....
        /*03dc*/ 	.word	0xffffffff


	//   ....[52]....
        /*03e0*/ 	.word	0xffffffff


	//   ....[53]....
        /*03e4*/ 	.word	0xffffffff


	//   ....[54]....
        /*03e8*/ 	.word	0xffffffff


	//   ....[55]....
        /*03ec*/ 	.word	0xffffffff


	//   ....[56]....
        /*03f0*/ 	.word	0xffffffff


	//   ....[57]....
        /*03f4*/ 	.word	0xffffffff


	//   ....[58]....
        /*03f8*/ 	.word	0xffffffff


	//   ....[59]....
        /*03fc*/ 	.word	0xffffffff


	//   ....[60]....
        /*0400*/ 	.word	0xffffffff


	//   ....[61]....
        /*0404*/ 	.word	0xffffffff


	//   ....[62]....
        /*0408*/ 	.word	0xffffffff


	//   ....[63]....
        /*040c*/ 	.word	0xffffffff


	//   ....[64]....
        /*0410*/ 	.word	0xffffffff


	//   ....[65]....
        /*0414*/ 	.word	0xffffffff


	//   ....[66]....
        /*0418*/ 	.word	0xffffffff


	//   ....[67]....
        /*041c*/ 	.word	0xffffffff


	//   ....[68]....
        /*0420*/ 	.word	0xffffffff


	//   ....[69]....
        /*0424*/ 	.word	0xffffffff


	//   ....[70]....
        /*0428*/ 	.word	0xffffffff


	//   ....[71]....
        /*042c*/ 	.word	0xffffffff


	//   ....[72]....
        /*0430*/ 	.word	0xffffffff


	//   ....[73]....
        /*0434*/ 	.word	0xffffffff


	//   ....[74]....
        /*0438*/ 	.word	0xffffffff


	//   ....[75]....
        /*043c*/ 	.word	0xffffffff


	//   ....[76]....
        /*0440*/ 	.word	0xffffffff


	//   ....[77]....
        /*0444*/ 	.word	0xffffffff


	//   ....[78]....
        /*0448*/ 	.word	0xffffffff


	//   ....[79]....
        /*044c*/ 	.word	0xffffffff


	//   ....[80]....
        /*0450*/ 	.word	0xffffffff


	//   ....[81]....
        /*0454*/ 	.word	0xffffffff


	//   ....[82]....
        /*0458*/ 	.word	0xffffffff


	//   ....[83]....
        /*045c*/ 	.word	0xffffffff


	//   ....[84]....
        /*0460*/ 	.word	0xffffffff


	//   ....[85]....
        /*0464*/ 	.word	0xffffffff


	//   ....[86]....
        /*0468*/ 	.word	0xffffffff


	//   ....[87]....
        /*046c*/ 	.word	0xffffffff


	//   ....[88]....
        /*0470*/ 	.word	0xffffffff


	//   ....[89]....
        /*0474*/ 	.word	0xffffffff


	//   ....[90]....
        /*0478*/ 	.word	0xffffffff


	//   ....[91]....
        /*047c*/ 	.word	0xffffffff


	//   ....[92]....
        /*0480*/ 	.word	0xffffffff


	//   ....[93]....
        /*0484*/ 	.word	0xffffffff


	//   ....[94]....
        /*0488*/ 	.word	0xffffffff


	//   ....[95]....
        /*048c*/ 	.word	0xffffffff


	//   ....[96]....
        /*0490*/ 	.word	0xffffffff


	//   ....[97]....
        /*0494*/ 	.word	0xffffffff


	//   ....[98]....
        /*0498*/ 	.word	0xffffffff


	//   ....[99]....
        /*049c*/ 	.word	0xffffffff


	//   ....[100]....
        /*04a0*/ 	.word	0xffffffff


	//   ....[101]....
        /*04a4*/ 	.word	0xffffffff


	//   ....[102]....
        /*04a8*/ 	.word	0xffffffff


	//   ....[103]....
        /*04ac*/ 	.word	0xffffffff


	//   ....[104]....
        /*04b0*/ 	.word	0xffffffff


	//   ....[105]....
        /*04b4*/ 	.word	0xffffffff


	//   ....[106]....
        /*04b8*/ 	.word	0xffffffff


	//   ....[107]....
        /*04bc*/ 	.word	0xffffffff


	//   ....[108]....
        /*04c0*/ 	.word	0xffffffff


	//   ....[109]....
        /*04c4*/ 	.word	0xffffffff


	//   ....[110]....
        /*04c8*/ 	.word	0xffffffff


	//   ....[111]....
        /*04cc*/ 	.word	0xffffffff


	//   ....[112]....
        /*04d0*/ 	.word	0xffffffff


	//   ....[113]....
        /*04d4*/ 	.word	0xffffffff


	//   ....[114]....
        /*04d8*/ 	.word	0xffffffff


	//   ....[115]....
        /*04dc*/ 	.word	0xffffffff


	//   ....[116]....
        /*04e0*/ 	.word	0xffffffff


	//   ....[117]....
        /*04e4*/ 	.word	0xffffffff


	//   ....[118]....
        /*04e8*/ 	.word	0x0500000f


	//   ....[119]....
        /*04ec*/ 	.word	0x0500000f


	//   ....[120]....
        /*04f0*/ 	.word	0x0500000f


	//   ....[121]....
        /*04f4*/ 	.word	0x0500000f


	//   ....[122]....
        /*04f8*/ 	.word	0x0500000f


	//   ....[123]....
        /*04fc*/ 	.word	0x0500000f


	//   ....[124]....
        /*0500*/ 	.word	0x0500000f


	//   ....[125]....
        /*0504*/ 	.word	0x0500000f


	//   ....[126]....
        /*0508*/ 	.word	0x0500000f


	//   ....[127]....
        /*050c*/ 	.word	0x0500000f


	//   ....[128]....
        /*0510*/ 	.word	0x0500000f


	//   ....[129]....
        /*0514*/ 	.word	0x0500000f


	//   ....[130]....
        /*0518*/ 	.word	0x0500000f


	//   ....[131]....
        /*051c*/ 	.word	0x0500000f


	//   ....[132]....
        /*0520*/ 	.word	0x0500000f


	//   ....[133]....
        /*0524*/ 	.word	0x0500000f


	//   ....[134]....
        /*0528*/ 	.word	0x0500000f


	//   ....[135]....
        /*052c*/ 	.word	0x0500000f


	//   ....[136]....
        /*0530*/ 	.word	0x0500000f


	//   ....[137]....
        /*0534*/ 	.word	0x0500000f


	//   ....[138]....
        /*0538*/ 	.word	0x0500000f


	//   ....[139]....
        /*053c*/ 	.word	0x0500000f


	//   ....[140]....
        /*0540*/ 	.word	0x0500000f


	//   ....[141]....
        /*0544*/ 	.word	0x0500000f


	//   ....[142]....
        /*0548*/ 	.word	0x0500000f


	//   ....[143]....
        /*054c*/ 	.word	0x0500000f


	//   ....[144]....
        /*0550*/ 	.word	0x0500000f


	//   ....[145]....
        /*0554*/ 	.word	0x0500000f


	//   ....[146]....
        /*0558*/ 	.word	0x0500000f


	//   ....[147]....
        /*055c*/ 	.word	0x0500000f


	//   ....[148]....
        /*0560*/ 	.word	0x0500000f


	//   ....[149]....
        /*0564*/ 	.word	0x0500000f


	//   ....[150]....
        /*0568*/ 	.word	0x0500000f


	//   ....[151]....
        /*056c*/ 	.word	0x0500000f


	//   ....[152]....
        /*0570*/ 	.word	0x0500000f


	//   ....[153]....
        /*0574*/ 	.word	0x0500000f


	//   ....[154]....
        /*0578*/ 	.word	0x0500000f


	//   ....[155]....
        /*057c*/ 	.word	0x0500000f


	//   ....[156]....
        /*0580*/ 	.word	0x0500000f


	//   ....[157]....
        /*0584*/ 	.word	0x0500000f


	//   ....[158]....
        /*0588*/ 	.word	0x0500000f


	//   ....[159]....
        /*058c*/ 	.word	0x0500000f


	//   ....[160]....
        /*0590*/ 	.word	0x0500000f


	//   ....[161]....
        /*0594*/ 	.word	0x0500000f


	//   ....[162]....
        /*0598*/ 	.word	0x0500000f


	//   ....[163]....
        /*059c*/ 	.word	0x0500000f


	//   ....[164]....
        /*05a0*/ 	.word	0x0500000f


	//   ....[165]....
        /*05a4*/ 	.word	0x0500000f


	//   ....[166]....
        /*05a8*/ 	.word	0x0500000f


	//   ....[167]....
        /*05ac*/ 	.word	0x0500000f


	//   ....[168]....
        /*05b0*/ 	.word	0x0500000f


	//   ....[169]....
        /*05b4*/ 	.word	0x0500000f


	//   ....[170]....
        /*05b8*/ 	.word	0x0500000f


	//   ....[171]....
        /*05bc*/ 	.word	0x0500000f


	//----- nvinfo : EIATTR_COOP_GROUP_INSTR_OFFSETS
	.align		4
.L_1568:
        /*05c0*/ 	.byte	0x04, 0x28
        /*05c2*/ 	.short	(.L_1570 - .L_1569)


	//   ....[0]....
.L_1569:
        /*05c4*/ 	.word	0x00000070


	//   ....[1]....
        /*05c8*/ 	.word	0x000000b0


	//   ....[2]....
        /*05cc*/ 	.word	0x000002d0


	//   ....[3]....
        /*05d0*/ 	.word	0x00000430


	//   ....[4]....
        /*05d4*/ 	.word	0x00000550


	//   ....[5]....
        /*05d8*/ 	.word	0x000006b0


	//   ....[6]....
        /*05dc*/ 	.word	0x00001580


	//   ....[7]....
        /*05e0*/ 	.word	0x00001e60


	//   ....[8]....
        /*05e4*/ 	.word	0x00001e90


	//   ....[9]....
        /*05e8*/ 	.word	0x00002770


	//   ....[10]....
        /*05ec*/ 	.word	0x00002790


	//   ....[11]....
        /*05f0*/ 	.word	0x000033d0


	//   ....[12]....
        /*05f4*/ 	.word	0x00003490


	//   ....[13]....
        /*05f8*/ 	.word	0x00004b70


	//   ....[14]....
        /*05fc*/ 	.word	0x00005330


	//   ....[15]....
        /*0600*/ 	.word	0x00005350


	//   ....[16]....
        /*0604*/ 	.word	0x00005390


	//   ....[17]....
        /*0608*/ 	.word	0x00005f80


	//   ....[18]....
        /*060c*/ 	.word	0x00005fe0


	//   ....[19]....
        /*0610*/ 	.word	0x00007dd0


	//   ....[20]....
        /*0614*/ 	.word	0x00007de0


	//   ....[21]....
        /*0618*/ 	.word	0x00007e10


	//   ....[22]....
        /*061c*/ 	.word	0x00007e20


	//   ....[23]....
        /*0620*/ 	.word	0x000096c0


	//   ....[24]....
        /*0624*/ 	.word	0x000096d0


	//   ....[25]....
        /*0628*/ 	.word	0x00009750


	//   ....[26]....
        /*062c*/ 	.word	0x00009760


	//   ....[27]....
        /*0630*/ 	.word	0x0000a2a0


	//   ....[28]....
        /*0634*/ 	.word	0x0000a2f0


	//   ....[29]....
        /*0638*/ 	.word	0x0000a350


	//   ....[30]....
        /*063c*/ 	.word	0x0000a390


	//   ....[31]....
        /*0640*/ 	.word	0x0000a3d0


	//   ....[32]....
        /*0644*/ 	.word	0x0000a410


	//   ....[33]....
        /*0648*/ 	.word	0x0000a430


	//   ....[34]....
        /*064c*/ 	.word	0x0000a460


	//   ....[35]....
        /*0650*/ 	.word	0x0000a4a0


	//   ....[36]....
        /*0654*/ 	.word	0x0000a4c0


	//   ....[37]....
        /*0658*/ 	.word	0x0000a4e0


	//   ....[38]....
        /*065c*/ 	.word	0x0000a500


	//   ....[39]....
        /*0660*/ 	.word	0x0000a520


	//   ....[40]....
        /*0664*/ 	.word	0x0000a550


	//   ....[41]....
        /*0668*/ 	.word	0x0000a590


	//   ....[42]....
        /*066c*/ 	.word	0x0000a5a0


	//   ....[43]....
        /*0670*/ 	.word	0x0000a5c0


	//   ....[44]....
        /*0674*/ 	.word	0x0000a600


	//   ....[45]....
        /*0678*/ 	.word	0x0000a630


	//   ....[46]....
        /*067c*/ 	.word	0x0000a660


	//   ....[47]....
        /*0680*/ 	.word	0x0000aad0


	//   ....[48]....
        /*0684*/ 	.word	0x0000ab10


	//   ....[49]....
        /*0688*/ 	.word	0x0000ab40


	//   ....[50]....
        /*068c*/ 	.word	0x0000ab80


	//   ....[51]....
        /*0690*/ 	.word	0x0000ab90


	//   ....[52]....
        /*0694*/ 	.word	0x0000abb0


	//   ....[53]....
        /*0698*/ 	.word	0x0000abd0


	//   ....[54]....
        /*069c*/ 	.word	0x0000ac20


	//   ....[55]....
        /*06a0*/ 	.word	0x0000b290


	//   ....[56]....
        /*06a4*/ 	.word	0x0000b2d0


	//   ....[57]....
        /*06a8*/ 	.word	0x0000b300


	//   ....[58]....
        /*06ac*/ 	.word	0x0000b330


	//   ....[59]....
        /*06b0*/ 	.word	0x0000b350


	//   ....[60]....
        /*06b4*/ 	.word	0x0000b360


	//   ....[61]....
        /*06b8*/ 	.word	0x0000b370


	//   ....[62]....
        /*06bc*/ 	.word	0x0000b390


	//   ....[63]....
        /*06c0*/ 	.word	0x0000b510


	//   ....[64]....
        /*06c4*/ 	.word	0x0000ced0


	//   ....[65]....
        /*06c8*/ 	.word	0x0000cef0


	//   ....[66]....
        /*06cc*/ 	.word	0x0000cf10


	//   ....[67]....
        /*06d0*/ 	.word	0x0000cf70


	//   ....[68]....
        /*06d4*/ 	.word	0x0000cfb0


	//   ....[69]....
        /*06d8*/ 	.word	0x0000cfd0


	//   ....[70]....
        /*06dc*/ 	.word	0x0000cfe0


	//   ....[71]....
        /*06e0*/ 	.word	0x0000cff0


	//   ....[72]....
        /*06e4*/ 	.word	0x0000d090


	//   ....[73]....
        /*06e8*/ 	.word	0x0000d0a0


	//   ....[74]....
        /*06ec*/ 	.word	0x0000d530


	//   ....[75]....
        /*06f0*/ 	.word	0x0000d540


	//   ....[76]....
        /*06f4*/ 	.word	0x0000d550


	//   ....[77]....
        /*06f8*/ 	.word	0x0000d570


	//   ....[78]....
        /*06fc*/ 	.word	0x0000d5f0


	//   ....[79]....
        /*0700*/ 	.word	0x0000d600


	//   ....[80]....
        /*0704*/ 	.word	0x0000d670


	//   ....[81]....
        /*0708*/ 	.word	0x0000d680


	//   ....[82]....
        /*070c*/ 	.word	0x0000d690


	//   ....[83]....
        /*0710*/ 	.word	0x0000d6a0


	//   ....[84]....
        /*0714*/ 	.word	0x0000df60


	//   ....[85]....
        /*0718*/ 	.word	0x0000df80


	//   ....[86]....
        /*071c*/ 	.word	0x0000dfa0


	//   ....[87]....
        /*0720*/ 	.word	0x0000e030


	//   ....[88]....
        /*0724*/ 	.word	0x0000e050


	//   ....[89]....
        /*0728*/ 	.word	0x0000e0d0


	//   ....[90]....
        /*072c*/ 	.word	0x0000e0f0


	//   ....[91]....
        /*0730*/ 	.word	0x0000e100


	//   ....[92]....
        /*0734*/ 	.word	0x0000e110


	//   ....[93]....
        /*0738*/ 	.word	0x0000e1e0


	//   ....[94]....
        /*073c*/ 	.word	0x0000e200


	//   ....[95]....
        /*0740*/ 	.word	0x0000e210


	//   ....[96]....
        /*0744*/ 	.word	0x0000ec40


	//   ....[97]....
        /*0748*/ 	.word	0x0000ec50


	//   ....[98]....
        /*074c*/ 	.word	0x0000ec70


	//   ....[99]....
        /*0750*/ 	.word	0x0000ecc0


	//   ....[100]....
        /*0754*/ 	.word	0x0000ecd0


	//   ....[101]....
        /*0758*/ 	.word	0x0000ed10


	//   ....[102]....
        /*075c*/ 	.word	0x0000ed20


	//   ....[103]....
        /*0760*/ 	.word	0x0000ed30


	//   ....[104]....
        /*0764*/ 	.word	0x0000ed70


	//   ....[105]....
        /*0768*/ 	.word	0x0000edb0


	//   ....[106]....
        /*076c*/ 	.word	0x0000f1e0


	//   ....[107]....
        /*0770*/ 	.word	0x0000f1f0


	//   ....[108]....
        /*0774*/ 	.word	0x0000f200


	//   ....[109]....
        /*0778*/ 	.word	0x0000f240


	//   ....[110]....
        /*077c*/ 	.word	0x0000f250


	//   ....[111]....
        /*0780*/ 	.word	0x0000f290


	//   ....[112]....
        /*0784*/ 	.word	0x0000f2a0


	//   ....[113]....
        /*0788*/ 	.word	0x0000f2b0


	//   ....[114]....
        /*078c*/ 	.word	0x0000f2f0


	//   ....[115]....
        /*0790*/ 	.word	0x0000f330


	//   ....[116]....
        /*0794*/ 	.word	0x00010380


	//   ....[117]....
        /*0798*/ 	.word	0x00010520


	//   ....[118]....
        /*079c*/ 	.word	0x00010b60


	//   ....[119]....
        /*07a0*/ 	.word	0x00010c50


	//   ....[120]....
        /*07a4*/ 	.word	0x00010cf0


	//   ....[121]....
        /*07a8*/ 	.word	0x00010de0


	//   ....[122]....
        /*07ac*/ 	.word	0x00010e90


	//   ....[123]....
        /*07b0*/ 	.word	0x00010f40


	//   ....[124]....
        /*07b4*/ 	.word	0x00010fe0


	//   ....[125]....
        /*07b8*/ 	.word	0x00011080


	//   ....[126]....
        /*07bc*/ 	.word	0x00011130


	//   ....[127]....
        /*07c0*/ 	.word	0x000111b0


	//   ....[128]....
        /*07c4*/ 	.word	0x00011280


	//   ....[129]....
        /*07c8*/ 	.word	0x000113b0


	//   ....[130]....
        /*07cc*/ 	.word	0x00011460


	//   ....[131]....
        /*07d0*/ 	.word	0x000114e0


	//   ....[132]....
        /*07d4*/ 	.word	0x000115c0


	//   ....[133]....
        /*07d8*/ 	.word	0x00011620


	//   ....[134]....
        /*07dc*/ 	.word	0x00011700


	//   ....[135]....
        /*07e0*/ 	.word	0x00011760


	//   ....[136]....
        /*07e4*/ 	.word	0x00011800


	//   ....[137]....
        /*07e8*/ 	.word	0x000118a0


	//   ....[138]....
        /*07ec*/ 	.word	0x00011950


	//   ....[139]....
        /*07f0*/ 	.word	0x000119e0


	//   ....[140]....
        /*07f4*/ 	.word	0x00011a50


	//   ....[141]....
        /*07f8*/ 	.word	0x00011ab0


	//   ....[142]....
        /*07fc*/ 	.word	0x00011bb0


	//   ....[143]....
        /*0800*/ 	.word	0x00011c10


	//   ....[144]....
        /*0804*/ 	.word	0x00011d10


	//   ....[145]....
        /*0808*/ 	.word	0x00011d70


	//   ....[146]....
        /*080c*/ 	.word	0x00011e10


	//   ....[147]....
        /*0810*/ 	.word	0x00011ed0


	//   ....[148]....
        /*0814*/ 	.word	0x00011fc0


	//   ....[149]....
        /*0818*/ 	.word	0x00012020


	//   ....[150]....
        /*081c*/ 	.word	0x000120e0


	//   ....[151]....
        /*0820*/ 	.word	0x00012210


	//   ....[152]....
        /*0824*/ 	.word	0x000122c0


	//   ....[153]....
        /*0828*/ 	.word	0x00012370


	//   ....[154]....
        /*082c*/ 	.word	0x00012410


	//   ....[155]....
        /*0830*/ 	.word	0x000124c0


	//   ....[156]....
        /*0834*/ 	.word	0x00012560


	//   ....[157]....
        /*0838*/ 	.word	0x00012610


	//   ....[158]....
        /*083c*/ 	.word	0x000126b0


	//   ....[159]....
        /*0840*/ 	.word	0x00012720


	//   ....[160]....
        /*0844*/ 	.word	0x000127e0


	//   ....[161]....
        /*0848*/ 	.word	0x000128d0


	//   ....[162]....
        /*084c*/ 	.word	0x00012960


	//   ....[163]....
        /*0850*/ 	.word	0x000129c0


	//   ....[164]....
        /*0854*/ 	.word	0x00012a70


	//   ....[165]....
        /*0858*/ 	.word	0x00012ad0


	//   ....[166]....
        /*085c*/ 	.word	0x00012b80


	//   ....[167]....
        /*0860*/ 	.word	0x00012be0


	//   ....[168]....
        /*0864*/ 	.word	0x00012c90


	//   ....[169]....
        /*0868*/ 	.word	0x00012cf0


	//   ....[170]....
        /*086c*/ 	.word	0x00012da0


	//   ....[171]....
        /*0870*/ 	.word	0x00013000


	//----- nvinfo : EIATTR_REG_RECONFIG
	.align		4
.L_1570:
        /*0874*/ 	.byte	0x01, 0x54
	.zero		2


	//----- nvinfo : EIATTR_SYSCALL_OFFSETS
	.align		4
        /*0878*/ 	.byte	0x04, 0x46
        /*087a*/ 	.short	(.L_1572 - .L_1571)


	//   ....[0]....
.L_1571:
        /*087c*/ 	.word	0x00001760


	//   ....[1]....
        /*0880*/ 	.word	0x0000c0f0


	//   ....[2]....
        /*0884*/ 	.word	0x0000c280


	//   ....[3]....
        /*0888*/ 	.word	0x0000c3d0


	//   ....[4]....
        /*088c*/ 	.word	0x0000c520


	//   ....[5]....
        /*0890*/ 	.word	0x0000da50


	//----- nvinfo : EIATTR_MBARRIER_INSTR_OFFSETS
	.align		4
.L_1572:
        /*0894*/ 	.byte	0x04, 0x39
        /*0896*/ 	.short	(.L_1574 - .L_1573)


	//   ....[0]....
.L_1573:
        /*0898*/ 	.word	0x00000180
        /*089c*/ 	.word	0x000000ff
        /*08a0*/ 	.word	0x00013200
        /*08a4*/ 	.short	0x0100
        /*08a6*/ 	.byte	0x08
	.zero		1


	//   ....[1]....
        /*08a8*/ 	.word	0x00000190
        /*08ac*/ 	.word	0x000000ff
        /*08b0*/ 	.word	0x00013220
        /*08b4*/ 	.short	0x0100
        /*08b6*/ 	.byte	0x08
	.zero		1


	//   ....[2]....
        /*08b8*/ 	.word	0x00000280
        /*08bc*/ 	.word	0x000000ff
        /*08c0*/ 	.word	0x00013230
        /*08c4*/ 	.short	0x0100
        /*08c6*/ 	.byte	0x08
	.zero		1


	//   ....[3]....
        /*08c8*/ 	.word	0x00000290
        /*08cc*/ 	.word	0x000000ff
        /*08d0*/ 	.word	0x00013240
        /*08d4*/ 	.short	0x0100
        /*08d6*/ 	.byte	0x08
	.zero		1


	//   ....[4]....
        /*08d8*/ 	.word	0x000002a0
        /*08dc*/ 	.word	0x000000ff
        /*08e0*/ 	.word	0x00013238
        /*08e4*/ 	.short	0x0100
        /*08e6*/ 	.byte	0x08
	.zero		1


	//   ....[5]....
        /*08e8*/ 	.word	0x000002b0
        /*08ec*/ 	.word	0x000000ff
        /*08f0*/ 	.word	0x00013248
        /*08f4*/ 	.short	0x0100
        /*08f6*/ 	.byte	0x08
	.zero		1


	//   ....[6]....
        /*08f8*/ 	.word	0x000003e0
        /*08fc*/ 	.word	0x000000ff
        /*0900*/ 	.word	0x00013250
        /*0904*/ 	.short	0x0100
        /*0906*/ 	.byte	0x08
	.zero		1


	//   ....[7]....
        /*0908*/ 	.word	0x000003f0
        /*090c*/ 	.word	0x000000ff
        /*0910*/ 	.word	0x00013260
        /*0914*/ 	.short	0x0100
        /*0916*/ 	.byte	0x08
	.zero		1


	//   ....[8]....
        /*0918*/ 	.word	0x00000400
        /*091c*/ 	.word	0x000000ff
        /*0920*/ 	.word	0x00013258
        /*0924*/ 	.short	0x0100
        /*0926*/ 	.byte	0x08
	.zero		1


	//   ....[9]....
        /*0928*/ 	.word	0x00000410
        /*092c*/ 	.word	0x000000ff
        /*0930*/ 	.word	0x00013268
        /*0934*/ 	.short	0x0100
        /*0936*/ 	.byte	0x08
	.zero		1


	//   ....[10]....
        /*0938*/ 	.word	0x00000500
        /*093c*/ 	.word	0x000000ff
        /*0940*/ 	.word	0x00013270
        /*0944*/ 	.short	0x0100
        /*0946*/ 	.byte	0x06
	.zero		1


	//   ....[11]....
        /*0948*/ 	.word	0x00000510
        /*094c*/ 	.word	0x000000ff
        /*0950*/ 	.word	0x00013280
        /*0954*/ 	.short	0x0100
        /*0956*/ 	.byte	0x06
	.zero		1


	//   ....[12]....
        /*0958*/ 	.word	0x00000520
        /*095c*/ 	.word	0x000000ff
        /*0960*/ 	.word	0x00013278
        /*0964*/ 	.short	0x0100
        /*0966*/ 	.byte	0x06
	.zero		1


	//   ....[13]....
        /*0968*/ 	.word	0x00000530
        /*096c*/ 	.word	0x000000ff
        /*0970*/ 	.word	0x00013288
        /*0974*/ 	.short	0x0100
        /*0976*/ 	.byte	0x06
	.zero		1


	//   ....[14]....
        /*0978*/ 	.word	0x00000660
        /*097c*/ 	.word	0x000000ff
        /*0980*/ 	.word	0x00013290
        /*0984*/ 	.short	0x0100
        /*0986*/ 	.byte	0x08
	.zero		1


	//   ....[15]....
        /*0988*/ 	.word	0x00000670
        /*098c*/ 	.word	0x000000ff
        /*0990*/ 	.word	0x000132a0
        /*0994*/ 	.short	0x0100
        /*0996*/ 	.byte	0x08
	.zero		1


	//   ....[16]....
        /*0998*/ 	.word	0x00000680
        /*099c*/ 	.word	0x000000ff
        /*09a0*/ 	.word	0x00013298
        /*09a4*/ 	.short	0x0100
        /*09a6*/ 	.byte	0x08
	.zero		1


	//   ....[17]....
        /*09a8*/ 	.word	0x00000690
        /*09ac*/ 	.word	0x000000ff
        /*09b0*/ 	.word	0x000132a8
        /*09b4*/ 	.short	0x0100
        /*09b6*/ 	.byte	0x08
	.zero		1


	//   ....[18]....
        /*09b8*/ 	.word	0x000007e0
        /*09bc*/ 	.word	0x000000ff
        /*09c0*/ 	.word	0x000132b0
        /*09c4*/ 	.short	0x0100
        /*09c6*/ 	.byte	0x08
	.zero		1


	//   ....[19]....
        /*09c8*/ 	.word	0x000007f0
        /*09cc*/ 	.word	0x000000ff
        /*09d0*/ 	.word	0x000132c0
        /*09d4*/ 	.short	0x0100
        /*09d6*/ 	.byte	0x08
	.zero		1


	//   ....[20]....
        /*09d8*/ 	.word	0x00000800
        /*09dc*/ 	.word	0x000000ff
        /*09e0*/ 	.word	0x000132b8
        /*09e4*/ 	.short	0x0100
        /*09e6*/ 	.byte	0x08
	.zero		1


	//   ....[21]....
        /*09e8*/ 	.word	0x00000810
        /*09ec*/ 	.word	0x000000ff
        /*09f0*/ 	.word	0x000132c8
        /*09f4*/ 	.short	0x0100
        /*09f6*/ 	.byte	0x08
	.zero		1


	//   ....[22]....
        /*09f8*/ 	.word	0x000017e0
        /*09fc*/ 	.word	0x000000ff
        /*0a00*/ 	.word	0x00013200
        /*0a04*/ 	.short	0x010a
        /*0a06*/ 	.byte	0x2d
	.zero		1


	//   ....[23]....
        /*0a08*/ 	.word	0x00001860
        /*0a0c*/ 	.word	0x00000003
        /*0a10*/ 	.word	0x00013230
        /*0a14*/ 	.short	0x010a
        /*0a16*/ 	.byte	0x3f
	.zero		1


	//   ....[24]....
        /*0a18*/ 	.word	0x000018a0
        /*0a1c*/ 	.word	0x00000003
        /*0a20*/ 	.word	0x00013230
        /*0a24*/ 	.short	0x010a
        /*0a26*/ 	.byte	0x3f
	.zero		1


	//   ....[25]....
        /*0a28*/ 	.word	0x000020a0
        /*0a2c*/ 	.word	0x000000ff
        /*0a30*/ 	.word	0x00000000
        /*0a34*/ 	.short	0x0101
        /*0a36*/ 	.byte	0x06
	.zero		1


	//   ....[26]....
        /*0a38*/ 	.word	0x00004380
        /*0a3c*/ 	.word	0x000000ff
        /*0a40*/ 	.word	0x00013230
        /*0a44*/ 	.short	0x010a
        /*0a46*/ 	.byte	0x15
	.zero		1


	//   ....[27]....
        /*0a48*/ 	.word	0x000043c0
        /*0a4c*/ 	.word	0x000000ff
        /*0a50*/ 	.word	0x00013230
        /*0a54*/ 	.short	0x010a
        /*0a56*/ 	.byte	0x15
	.zero		1


	//   ....[28]....
        /*0a58*/ 	.word	0x00004810
        /*0a5c*/ 	.word	0x000000ff
        /*0a60*/ 	.word	0x00013250
        /*0a64*/ 	.short	0x010a
        /*0a66*/ 	.byte	0x0b
	.zero		1


	//   ....[29]....
        /*0a68*/ 	.word	0x00004850
        /*0a6c*/ 	.word	0x000000ff
        /*0a70*/ 	.word	0x00013250
        /*0a74*/ 	.short	0x010a
        /*0a76*/ 	.byte	0x0b
	.zero		1


	//   ....[30]....
        /*0a78*/ 	.word	0x00004b10
        /*0a7c*/ 	.word	0x000000ff
        /*0a80*/ 	.word	0x00000000
        /*0a84*/ 	.short	0x0101
        /*0a86*/ 	.byte	0x15
	.zero		1


	//   ....[31]....
        /*0a88*/ 	.word	0x00006c60
        /*0a8c*/ 	.word	0x000000ff
        /*0a90*/ 	.word	0x00000000
        /*0a94*/ 	.short	0x0101
        /*0a96*/ 	.byte	0x06
	.zero		1


	//   ....[32]....
        /*0a98*/ 	.word	0x000071a0
        /*0a9c*/ 	.word	0x000000ff
        /*0aa0*/ 	.word	0x00013230
        /*0aa4*/ 	.short	0x010a
        /*0aa6*/ 	.byte	0x14
	.zero		1


	//   ....[33]....
        /*0aa8*/ 	.word	0x000071e0
        /*0aac*/ 	.word	0x000000ff
        /*0ab0*/ 	.word	0x00013230
        /*0ab4*/ 	.short	0x010a
        /*0ab6*/ 	.byte	0x14
	.zero		1


	//   ....[34]....
        /*0ab8*/ 	.word	0x00007630
        /*0abc*/ 	.word	0x000000ff
        /*0ac0*/ 	.word	0x00013250
        /*0ac4*/ 	.short	0x010a
        /*0ac6*/ 	.byte	0x0b
	.zero		1


	//   ....[35]....
        /*0ac8*/ 	.word	0x00007670
        /*0acc*/ 	.word	0x000000ff
        /*0ad0*/ 	.word	0x00013250
        /*0ad4*/ 	.short	0x010a
        /*0ad6*/ 	.byte	0x0b
	.zero		1


	//   ....[36]....
        /*0ad8*/ 	.word	0x00007950
        /*0adc*/ 	.word	0x000000ff
        /*0ae0*/ 	.word	0x00000000
        /*0ae4*/ 	.short	0x0101
        /*0ae6*/ 	.byte	0x14
	.zero		1


	//   ....[37]....
        /*0ae8*/ 	.word	0x00008ee0
        /*0aec*/ 	.word	0x000000ff
        /*0af0*/ 	.word	0x00000000
        /*0af4*/ 	.short	0x0101
        /*0af6*/ 	.byte	0x06
	.zero		1


	//   ....[38]....
        /*0af8*/ 	.word	0x00009390
        /*0afc*/ 	.word	0x000000ff
        /*0b00*/ 	.word	0x00013250
        /*0b04*/ 	.short	0x010a
        /*0b06*/ 	.byte	0x0e
	.zero		1


	//   ....[39]....
        /*0b08*/ 	.word	0x000093d0
        /*0b0c*/ 	.word	0x000000ff
        /*0b10*/ 	.word	0x00013250
        /*0b14*/ 	.short	0x010a
        /*0b16*/ 	.byte	0x0e
	.zero		1


	//   ....[40]....
        /*0b18*/ 	.word	0x00009a40
        /*0b1c*/ 	.word	0x000000ff
        /*0b20*/ 	.word	0x00000000
        /*0b24*/ 	.short	0x0101
        /*0b26*/ 	.byte	0x04
	.zero		1


	//   ....[41]....
        /*0b28*/ 	.word	0x0000ab60
        /*0b2c*/ 	.word	0x00000000
        /*0b30*/ 	.word	0x00000000
        /*0b34*/ 	.short	0x0101
        /*0b36*/ 	.byte	0x3f
	.zero		1


	//   ....[42]....
        /*0b38*/ 	.word	0x0000cb90
        /*0b3c*/ 	.word	0x00000000
        /*0b40*/ 	.word	0x00013280
        /*0b44*/ 	.short	0x010a
        /*0b46*/ 	.byte	0x3f
	.zero		1


	//   ....[43]....
        /*0b48*/ 	.word	0x0000d1c0
        /*0b4c*/ 	.word	0x00000000
        /*0b50*/ 	.word	0x00013270
        /*0b54*/ 	.short	0x0107
        /*0b56*/ 	.byte	0x3f
	.zero		1


	//   ....[44]....
        /*0b58*/ 	.word	0x0000d280
        /*0b5c*/ 	.word	0x00000000
        /*0b60*/ 	.word	0x00013270
        /*0b64*/ 	.short	0x0101
        /*0b66*/ 	.byte	0x3f
	.zero		1


	//   ....[45]....
        /*0b68*/ 	.word	0x0000d2d0
        /*0b6c*/ 	.word	0x00000000
        /*0b70*/ 	.word	0x00013240
        /*0b74*/ 	.short	0x010a
        /*0b76*/ 	.byte	0x3f
	.zero		1


	//   ....[46]....
        /*0b78*/ 	.word	0x0000d820
        /*0b7c*/ 	.word	0x00000000
        /*0b80*/ 	.word	0x00013230
        /*0b84*/ 	.short	0x0107
        /*0b86*/ 	.byte	0x3f
	.zero		1


	//   ....[47]....
        /*0b88*/ 	.word	0x0000d8f0
        /*0b8c*/ 	.word	0x00000000
        /*0b90*/ 	.word	0x00013230
        /*0b94*/ 	.short	0x0101
        /*0b96*/ 	.byte	0x3f
	.zero		1


	//   ....[48]....
        /*0b98*/ 	.word	0x0000e310
        /*0b9c*/ 	.word	0x00000010
        /*0ba0*/ 	.word	0x00013200
        /*0ba4*/ 	.short	0x0107
        /*0ba6*/ 	.byte	0x3f
	.zero		1


	//   ....[49]....
        /*0ba8*/ 	.word	0x0000e400
        /*0bac*/ 	.word	0x00000010
        /*0bb0*/ 	.word	0x00013200
        /*0bb4*/ 	.short	0x0101
        /*0bb6*/ 	.byte	0x3f
	.zero		1


	//   ....[50]....
        /*0bb8*/ 	.word	0x0000e420
        /*0bbc*/ 	.word	0x00000010
        /*0bc0*/ 	.word	0x00013220
        /*0bc4*/ 	.short	0x010a
        /*0bc6*/ 	.byte	0x3f
	.zero		1


	//   ....[51]....
        /*0bc8*/ 	.word	0x0000e990
        /*0bcc*/ 	.word	0x00000000
        /*0bd0*/ 	.word	0x00013280
        /*0bd4*/ 	.short	0x010a
        /*0bd6*/ 	.byte	0x3f
	.zero		1


	//   ....[52]....
        /*0bd8*/ 	.word	0x0000ee60
        /*0bdc*/ 	.word	0x00000000
        /*0be0*/ 	.word	0x00013270
        /*0be4*/ 	.short	0x0107
        /*0be6*/ 	.byte	0x3f
	.zero		1


	//   ....[53]....
        /*0be8*/ 	.word	0x0000ef20
        /*0bec*/ 	.word	0x00000000
        /*0bf0*/ 	.word	0x00013270
        /*0bf4*/ 	.short	0x0101
        /*0bf6*/ 	.byte	0x3f
	.zero		1


	//   ....[54]....
        /*0bf8*/ 	.word	0x0000ef50
        /*0bfc*/ 	.word	0x00000000
        /*0c00*/ 	.word	0x00013240
        /*0c04*/ 	.short	0x010a
        /*0c06*/ 	.byte	0x3f
	.zero		1


	//   ....[55]....
        /*0c08*/ 	.word	0x0000f3b0
        /*0c0c*/ 	.word	0x00000000
        /*0c10*/ 	.word	0x00013230
        /*0c14*/ 	.short	0x0107
        /*0c16*/ 	.byte	0x3f
	.zero		1


	//   ....[56]....
        /*0c18*/ 	.word	0x0000f470
        /*0c1c*/ 	.word	0x00000000
        /*0c20*/ 	.word	0x00013230
        /*0c24*/ 	.short	0x0101
        /*0c26*/ 	.byte	0x3f
	.zero		1


	//   ....[57]....
        /*0c28*/ 	.word	0x0000f500
        /*0c2c*/ 	.word	0x00000002
        /*0c30*/ 	.word	0x00013270
        /*0c34*/ 	.short	0x010a
        /*0c36*/ 	.byte	0x3f
	.zero		1


	//   ....[58]....
        /*0c38*/ 	.word	0x0000f590
        /*0c3c*/ 	.word	0x00000002
        /*0c40*/ 	.word	0x00013260
        /*0c44*/ 	.short	0x010a
        /*0c46*/ 	.byte	0x3f
	.zero		1


	//   ....[59]....
        /*0c48*/ 	.word	0x0000f9c0
        /*0c4c*/ 	.word	0x00000002
        /*0c50*/ 	.word	0x00013250
        /*0c54*/ 	.short	0x0101
        /*0c56*/ 	.byte	0x3f
	.zero		1


	//   ....[60]....
        /*0c58*/ 	.word	0x0000fa50
        /*0c5c*/ 	.word	0x00000002
        /*0c60*/ 	.word	0x00000000
        /*0c64*/ 	.short	0x0101
        /*0c66*/ 	.byte	0x3f
	.zero		1


	//   ....[61]....
        /*0c68*/ 	.word	0x0000fc40
        /*0c6c*/ 	.word	0x00000000
        /*0c70*/ 	.word	0x00013270
        /*0c74*/ 	.short	0x010a
        /*0c76*/ 	.byte	0x3f
	.zero		1


	//   ....[62]....
        /*0c78*/ 	.word	0x0000fcd0
        /*0c7c*/ 	.word	0x00000000
        /*0c80*/ 	.word	0x00013260
        /*0c84*/ 	.short	0x010a
        /*0c86*/ 	.byte	0x3f
	.zero		1


	//   ....[63]....
        /*0c88*/ 	.word	0x00010120
        /*0c8c*/ 	.word	0x00000000
        /*0c90*/ 	.word	0x00013250
        /*0c94*/ 	.short	0x0101
        /*0c96*/ 	.byte	0x3f
	.zero		1


	//   ....[64]....
        /*0c98*/ 	.word	0x000101a0
        /*0c9c*/ 	.word	0x00000000
        /*0ca0*/ 	.word	0x00000000
        /*0ca4*/ 	.short	0x0101
        /*0ca6*/ 	.byte	0x3f
	.zero		1


	//   ....[65]....
        /*0ca8*/ 	.word	0x000104a0
        /*0cac*/ 	.word	0x00000005
        /*0cb0*/ 	.word	0x00013220
        /*0cb4*/ 	.short	0x010a
        /*0cb6*/ 	.byte	0x3f
	.zero		1


	//   ....[66]....
        /*0cb8*/ 	.word	0x00010640
        /*0cbc*/ 	.word	0x00000004
        /*0cc0*/ 	.word	0x00013240
        /*0cc4*/ 	.short	0x010a
        /*0cc6*/ 	.byte	0x3f
	.zero		1


	//   ....[67]....
        /*0cc8*/ 	.word	0x000106f0
        /*0ccc*/ 	.word	0x00000005
        /*0cd0*/ 	.word	0x00013240
        /*0cd4*/ 	.short	0x010a
        /*0cd6*/ 	.byte	0x3f
	.zero		1


	//   ....[68]....
        /*0cd8*/ 	.word	0x00010730
        /*0cdc*/ 	.word	0x00000004
        /*0ce0*/ 	.word	0x00013260
        /*0ce4*/ 	.short	0x010a
        /*0ce6*/ 	.byte	0x3f
	.zero		1


	//   ....[69]....
        /*0ce8*/ 	.word	0x00010770
        /*0cec*/ 	.word	0x00000005
        /*0cf0*/ 	.word	0x00013260
        /*0cf4*/ 	.short	0x010a
        /*0cf6*/ 	.byte	0x3f
	.zero		1


	//   ....[70]....
        /*0cf8*/ 	.word	0x000107b0
        /*0cfc*/ 	.word	0x00000004
        /*0d00*/ 	.word	0x00013280
        /*0d04*/ 	.short	0x010a
        /*0d06*/ 	.byte	0x3f
	.zero		1


	//   ....[71]....
        /*0d08*/ 	.word	0x000107f0
        /*0d0c*/ 	.word	0x00000005
        /*0d10*/ 	.word	0x00013280
        /*0d14*/ 	.short	0x010a
        /*0d16*/ 	.byte	0x3f
	.zero		1


	//   ....[72]....
        /*0d18*/ 	.word	0x00010860
        /*0d1c*/ 	.word	0x00000003
        /*0d20*/ 	.word	0x00013200
        /*0d24*/ 	.short	0x010a
        /*0d26*/ 	.byte	0x3f
	.zero		1


	//   ....[73]....
        /*0d28*/ 	.word	0x000108b0
        /*0d2c*/ 	.word	0x00000003
        /*0d30*/ 	.word	0x00013230
        /*0d34*/ 	.short	0x010a
        /*0d36*/ 	.byte	0x3f
	.zero		1


	//   ....[74]....
        /*0d38*/ 	.word	0x00010910
        /*0d3c*/ 	.word	0x00000009
        /*0d40*/ 	.word	0x00013230
        /*0d44*/ 	.short	0x010a
        /*0d46*/ 	.byte	0x3f
	.zero		1


	//   ....[75]....
        /*0d48*/ 	.word	0x00010970
        /*0d4c*/ 	.word	0x00000009
        /*0d50*/ 	.word	0x00013250
        /*0d54*/ 	.short	0x010a
        /*0d56*/ 	.byte	0x3f
	.zero		1


	//   ....[76]....
        /*0d58*/ 	.word	0x000109d0
        /*0d5c*/ 	.word	0x0000000b
        /*0d60*/ 	.word	0x00013230
        /*0d64*/ 	.short	0x010a
        /*0d66*/ 	.byte	0x3f
	.zero		1


	//   ....[77]....
        /*0d68*/ 	.word	0x00010a30
        /*0d6c*/ 	.word	0x0000000b
        /*0d70*/ 	.word	0x00013250
        /*0d74*/ 	.short	0x010a
        /*0d76*/ 	.byte	0x3f
	.zero		1


	//   ....[78]....
        /*0d78*/ 	.word	0x00010a90
        /*0d7c*/ 	.word	0x00000006
        /*0d80*/ 	.word	0x00013250
        /*0d84*/ 	.short	0x010a
        /*0d86*/ 	.byte	0x3f
	.zero		1


	//   ....[79]....
        /*0d88*/ 	.word	0x00010ba0
        /*0d8c*/ 	.word	0x00000000
        /*0d90*/ 	.word	0x00013280
        /*0d94*/ 	.short	0x010a
        /*0d96*/ 	.byte	0x3f
	.zero		1


	//   ....[80]....
        /*0d98*/ 	.word	0x00011300
        /*0d9c*/ 	.word	0x00000000
        /*0da0*/ 	.word	0x00013240
        /*0da4*/ 	.short	0x010a
        /*0da6*/ 	.byte	0x3f
	.zero		1


	//   ....[81]....
        /*0da8*/ 	.word	0x00012110
        /*0dac*/ 	.word	0x00000010
        /*0db0*/ 	.word	0x00013220
        /*0db4*/ 	.short	0x010a
        /*0db6*/ 	.byte	0x3f
	.zero		1


	//   ....[82]....
        /*0db8*/ 	.word	0x00012160
        /*0dbc*/ 	.word	0x00000000
        /*0dc0*/ 	.word	0x00013280
        /*0dc4*/ 	.short	0x010a
        /*0dc6*/ 	.byte	0x3f
	.zero		1


	//   ....[83]....
        /*0dc8*/ 	.word	0x00012820
        /*0dcc*/ 	.word	0x00000000
        /*0dd0*/ 	.word	0x00013240
        /*0dd4*/ 	.short	0x010a
        /*0dd6*/ 	.byte	0x3f
	.zero		1


	//   ....[84]....
        /*0dd8*/ 	.word	0x00012de0
        /*0ddc*/ 	.word	0x00000002
        /*0de0*/ 	.word	0x00013270
        /*0de4*/ 	.short	0x010a
        /*0de6*/ 	.byte	0x3f
	.zero		1


	//   ....[85]....
        /*0de8*/ 	.word	0x00012e30
        /*0dec*/ 	.word	0x00000002
        /*0df0*/ 	.word	0x00013260
        /*0df4*/ 	.short	0x010a
        /*0df6*/ 	.byte	0x3f
	.zero		1


	//   ....[86]....
        /*0df8*/ 	.word	0x00012e80
        /*0dfc*/ 	.word	0x00000000
        /*0e00*/ 	.word	0x00013270
        /*0e04*/ 	.short	0x010a
        /*0e06*/ 	.byte	0x3f
	.zero		1


	//   ....[87]....
        /*0e08*/ 	.word	0x00012ed0
        /*0e0c*/ 	.word	0x00000000
        /*0e10*/ 	.word	0x00013260
        /*0e14*/ 	.short	0x010a
        /*0e16*/ 	.byte	0x3f
	.zero		1


	//   ....[88]....
        /*0e18*/ 	.word	0x00012f20
        /*0e1c*/ 	.word	0x00000005
        /*0e20*/ 	.word	0x00013220
        /*0e24*/ 	.short	0x010a
        /*0e26*/ 	.byte	0x3f
	.zero		1


	//   ....[89]....
        /*0e28*/ 	.word	0x000130c0
        /*0e2c*/ 	.word	0x00000004
        /*0e30*/ 	.word	0x00013240
        /*0e34*/ 	.short	0x010a
        /*0e36*/ 	.byte	0x3f
	.zero		1


	//   ....[90]....
        /*0e38*/ 	.word	0x00013110
        /*0e3c*/ 	.word	0x00000005
        /*0e40*/ 	.word	0x00013240
        /*0e44*/ 	.short	0x010a
        /*0e46*/ 	.byte	0x3f
	.zero		1


	//   ....[91]....
        /*0e48*/ 	.word	0x00013160
        /*0e4c*/ 	.word	0x00000004
        /*0e50*/ 	.word	0x00013260
        /*0e54*/ 	.short	0x010a
        /*0e56*/ 	.byte	0x3f
	.zero		1


	//   ....[92]....
        /*0e58*/ 	.word	0x000131b0
        /*0e5c*/ 	.word	0x00000005
        /*0e60*/ 	.word	0x00013260
        /*0e64*/ 	.short	0x010a
        /*0e66*/ 	.byte	0x3f
	.zero		1


	//   ....[93]....
        /*0e68*/ 	.word	0x00013200
        /*0e6c*/ 	.word	0x00000004
        /*0e70*/ 	.word	0x00013280
        /*0e74*/ 	.short	0x010a
        /*0e76*/ 	.byte	0x3f
	.zero		1


	//----- nvinfo : EIATTR_NUM_MBARRIERS
	.align		4
.L_1574:
        /*0e78*/ 	.byte	0x03, 0x38
        /*0e7a*/ 	.short	0x0016


	//----- nvinfo : EIATTR_EXIT_INSTR_OFFSETS
	.align		4
        /*0e7c*/ 	.byte	0x04, 0x1c
        /*0e7e*/ 	.short	(.L_1576 - .L_1575)


	//   ....[0]....
.L_1575:
        /*0e80*/ 	.word	0x00000960


	//   ....[1]....
        /*0e84*/ 	.word	0x0000b4a0


	//   ....[2]....
        /*0e88*/ 	.word	0x00010840


	//----- nvinfo : EIATTR_MAX_THREADS
	.align		4
.L_1576:
        /*0e8c*/ 	.byte	0x04, 0x05
        /*0e8e*/ 	.short	(.L_1578 - .L_1577)
.L_1577:
        /*0e90*/ 	.word	0x00000200
        /*0e94*/ 	.word	0x00000001
        /*0e98*/ 	.word	0x00000001


	//----- nvinfo : EIATTR_CRS_STACK_SIZE
	.align		4
.L_1578:
        /*0e9c*/ 	.byte	0x04, 0x1e
        /*0e9e*/ 	.short	(.L_1580 - .L_1579)
.L_1579:
        /*0ea0*/ 	.word	0x00000000


	//----- nvinfo : EIATTR_CBANK_PARAM_SIZE
	.align		4
.L_1580:
        /*0ea4*/ 	.byte	0x03, 0x19
        /*0ea6*/ 	.short	0x0af0


	//----- nvinfo : EIATTR_PARAM_CBANK
	.align		4
        /*0ea8*/ 	.byte	0x04, 0x0a
        /*0eaa*/ 	.short	(.L_1582 - .L_1581)
	.align		4
.L_1581:
        /*0eac*/ 	.word	index@(.nv.constant0._ZN7cutlass13device_kernelIN5flash11enable_sm90INS1_16FlashAttnFwdSm90INS1_25CollectiveMainloopFwdSm90ILi2EN4cute5tupleIJNS5_1CILi1EEES8_S8_EEENS6_IJNS7_ILi192EEENS7_ILi160EEENS7_ILi64EEEEEELi64ENS_12float_e4m3_tEfNS_4arch4Sm90ELb1ELb0ELb0ELb0ELb1ELb0ELb0ELb1ELb1ELb1ELb0ELb0EEENS1_21CollectiveEpilogueFwdINS6_IJSA_SC_SB_EEES9_NS_10bfloat16_tESG_Li384ELb0ELb1ELb0ELb1EEENS1_30DynamicPersistentTileSchedulerILi384ELi128ELb0ELb1ELb1EEEEEEEEEvNT_6ParamsE)
        /*0eb0*/ 	.short	0x0210
        /*0eb2*/ 	.short	0x0af0


	//----- nvinfo : EIATTR_SW_WAR
	.align		4
.L_1582:
        /*0eb4*/ 	.byte	0x04, 0x36
        /*0eb6*/ 	.short	(.L_1584 - .L_1583)
.L_1583:
        /*0eb8*/ 	.word	0x00000008
.L_1584:


//--------------------- .nv.info._ZN7cutlass13device_kernelIN5flash11enable_sm90INS1_16FlashAttnFwdSm90INS1_25CollectiveMainloopFwdSm90ILi2EN4cute5tupleIJNS5_1CILi1EEES8_S8_EEENS6_IJNS7_ILi192EEENS7_ILi160EEENS7_ILi64EEEEEELi64ENS_12float_e4m3_tEfNS_4arch4Sm90ELb1ELb0ELb0ELb1ELb1ELb0ELb0ELb1ELb1ELb1ELb0ELb0EEENS1_21CollectiveEpilogueFwdINS6_IJSA_SC_SB_EEES9_NS_10bfloat16_tESG_Li384ELb1ELb1ELb0ELb1EEENS1_36VarlenDynamicPersistentTileSchedulerILi192ELi160ELi384ELi128ELb0ELb1ELb1ELb1ELb1ELb1EEEEEEEEEvNT_6ParamsE --------------------------
	.section	.nv.info._ZN7cutlass13device_kernelIN5flash11enable_sm90INS1_16FlashAttnFwdSm90INS1_25CollectiveMainloopFwdSm90ILi2EN4cute5tupleIJNS5_1CILi1EEES8_S8_EEENS6_IJNS7_ILi192EEENS7_ILi160EEENS7_ILi64EEEEEELi64ENS_12float_e4m3_tEfNS_4arch4Sm90ELb1ELb0ELb0ELb1ELb1ELb0ELb0ELb1ELb1ELb1ELb0ELb0EEENS1_21CollectiveEpilogueFwdINS6_IJSA_SC_SB_EEES9_NS_10bfloat16_tESG_Li384ELb1ELb1ELb0ELb1EEENS1_36VarlenDynamicPersistentTileSchedulerILi192ELi160ELi384ELi128ELb0ELb1ELb1ELb1ELb1ELb1EEEEEEEEEvNT_6ParamsE,"",@"SHT_CUDA_INFO"
	.sectionflags	@""
	.align	4


	//----- nvinfo : EIATTR_CUDA_API_VERSION
	.align		4
        /*0000*/ 	.byte	0x04, 0x37
        /*0002*/ 	.short	(.L_1586 - .L_1585)
.L_1585:
        /*0004*/ 	.word	0x00000082


	//----- nvinfo : EIATTR_KPARAM_INFO
	.align		4
.L_1586:
        /*0008*/ 	.byte	0x04, 0x17
        /*000a*/ 	.short	(.L_1588 - .L_1587)
.L_1587:
        /*000c*/ 	.word	0x00000000
        /*0010*/ 	.short	0x0000
        /*0012*/ 	.short	0x0070
        /*0014*/ 	.byte	0x00, 0xf0, 0x01, 0x2a


	//----- nvinfo : EIATTR_SPARSE_MMA_MASK
	.align		4
.L_1588:
        /*0018*/ 	.byte	0x03, 0x50
        /*001a*/ 	.short	0x0000


	//----- nvinfo : EIATTR_MAXREG_COUNT
	.align		4
        /*001c*/ 	.byte	0x03, 0x1b
        /*001e*/ 	.short	0x0080


	//----- nvinfo : EIATTR_NUM_BARRIERS
	.align		4
        /*0020*/ 	.byte	0x02, 0x4c
        /*0022*/ 	.byte	0x09
	.zero		1


	//----- nvinfo : EIATTR_EXTERNS
	.align		4
        /*0024*/ 	.byte	0x04, 0x0f
        /*0026*/ 	.short	(.L_1590 - .L_1589)


	//   ....[0]....
	.align		4
.L_1589:
        /*0028*/ 	.word	index@(__assertfail)


	//----- nvinfo : EIATTR_ANNOTATIONS
	.align		4
.L_1590:
        /*002c*/ 	.byte	0x04, 0x55
        /*002e*/ 	.short	(.L_1592 - .L_1591)


	//   ....[0]....
.L_1591:
        /* <DEDUP_REMOVED lines=44> */


	//----- nvinfo : EIATTR_MERCURY_ISA_VERSION
	.align		4
.L_1592:
        /*02e0*/ 	.byte	0x03, 0x5f
        /*02e2*/ 	.short	0x0101


	//----- nvinfo : EIATTR_UNUSED_LOAD_BYTE_OFFSET
	.align		4
        /*02e4*/ 	.byte	0x04, 0x44
        /*02e6*/ 	.short	(.L_1594 - .L_1593)


	//   ....[0]....
.L_1593:
        /*02e8*/ 	.word	0x00000940
        /*02ec*/ 	.word	0x0000fff0


	//   ....[1]....
        /*02f0*/ 	.word	0x00009da0
        /*02f4*/ 	.word	0x0000fff0


	//----- nvinfo : EIATTR_INT_WARP_WIDE_INSTR_OFFSETS
	.align		4
.L_1594:
        /*02f8*/ 	.byte	0x04, 0x31
        /*02fa*/ 	.short	(.L_1596 - .L_1595)


	//   ....[0]....
.L_1595:
        /*02fc*/ 	.word	0x000000c0


	//   ....[1]....
        /*0300*/ 	.word	0x000000d0


	//   ....[2]....
        /*0304*/ 	.word	0x00000170


	//   ....[3]....
        /*0308*/ 	.word	0x0000cfd0


	//   ....[4]....
        /*030c*/ 	.word	0x0000d060


	//   ....[5]....
        /*0310*/ 	.word	0x00010db0


	//   ....[6]....
        /*0314*/ 	.word	0x00010e40


	//----- nvinfo : EIATTR_COOP_GROUP_MASK_REGIDS
	.align		4
.L_1596:
        /*0318*/ 	.byte	0x04, 0x29
        /*031a*/ 	.short	(.L_1598 - .L_1597)


	//   ....[0]....
.L_1597:
        /*031c*/ 	.word	0xffffffff


	//   ....[1]....
        /*0320*/ 	.word	0xffffffff


	//   ....[2]....
        /*0324*/ 	.word	0xffffffff


	//   ....[3]....
        /*0328*/ 	.word	0xffffffff


	//   ....[4]....
        /*032c*/ 	.word	0xffffffff


	//   ....[5]....
        /*0330*/ 	.word	0xffffffff


	//   ....[6]....
        /*0334*/ 	.word	0xffffffff


	//   ....[7]....
        /*0338*/ 	.word	0xffffffff


	//   ....[8]....
        /*033c*/ 	.word	0xffffffff


	//   ....[9]....
        /*0340*/ 	.word	0xffffffff


	//   ....[10]....
        /*0344*/ 	.word	0xffffffff


	//   ....[11]....
        /*0348*/ 	.word	0xffffffff


	//   ....[12]....
        /*034c*/ 	.word	0xffffffff


	//   ....[13]....
        /*0350*/ 	.word	0xffffffff


	//   ....[14]....
        /*0354*/ 	.word	0xffffffff


	//   ....[15]....
        /*0358*/ 	.word	0xffffffff


	//   ....[16]....
        /*035c*/ 	.word	0xffffffff


	//   ....[17]....
        /*0360*/ 	.word	0xffffffff


	//   ....[18]....
        /*0364*/ 	.word	0xffffffff


	//   ....[19]....
        /*0368*/ 	.word	0xffffffff


	//   ....[20]....
        /*036c*/ 	.word	0xffffffff


	//   ....[21]....
        /*0370*/ 	.word	0xffffffff


	//   ....[22]....
        /*0374*/ 	.word	0xffffffff


	//   ....[23]....
        /*0378*/ 	.word	0xffffffff


	//   ....[24]....
        /*037c*/ 	.word	0xffffffff


	//   ....[25]....
        /*0380*/ 	.word	0xffffffff


	//   ....[26]....
        /*0384*/ 	.word	0xffffffff


	//   ....[27]....
        /*0388*/ 	.word	0xffffffff


	//   ....[28]....
        /*038c*/ 	.word	0xffffffff


	//   ....[29]....
        /*0390*/ 	.word	0xffffffff


	//   ....[30]....
        /*0394*/ 	.word	0xffffffff


	//   ....[31]....
        /*0398*/ 	.word	0xffffffff


	//   ....[32]....
        /*039c*/ 	.word	0xffffffff


	//   ....[33]....
        /*03a0*/ 	.word	0xffffffff


	//   ....[34]....
        /*03a4*/ 	.word	0xffffffff


	//   ....[35]....
        /*03a8*/ 	.word	0xffffffff


	//   ....[36]....
        /*03ac*/ 	.word	0xffffffff


	//   ....[37]....
        /*03b0*/ 	.word	0xffffffff


	//   ....[38]....
        /*03b4*/ 	.word	0xffffffff


	//   ....[39]....
        /*03b8*/ 	.word	0xffffffff


	//   ....[40]....
        /*03bc*/ 	.word	0xffffffff


	//   ....[41]....
        /*03c0*/ 	.word	0xffffffff


	//   ....[42]....
        /*03c4*/ 	.word	0xffffffff


	//   ....[43]....
        /*03c8*/ 	.word	0xffffffff


	//   ....[44]....
        /*03cc*/ 	.word	0xffffffff


	//   ....[45]....
        /*03d0*/ 	.word	0xffffffff


	//   ....[46]....
        /*03d4*/ 	.word	0xffffffff


	//   ....[47]....
        /*03d8*/ 	.word	0xffffffff


	//   ....[48]....
        /*03dc*/ 	.word	0xffffffff


	//   ....[49]....
        /*03e0*/ 	.word	0xffffffff


	//   ....[50]....
        /*03e4*/ 	.word	0xffffffff


	//   ....[51]....
        /*03e8*/ 	.word	0xffffffff


	//   ....[52]....
        /*03ec*/ 	.word	0xffffffff


	//   ....[53]....
        /*03f0*/ 	.word	0xffffffff


	//   ....[54]....
        /*03f4*/ 	.word	0xffffffff


	//   ....[55]....
        /*03f8*/ 	.word	0xffffffff


	//   ....[56]....
        /*03fc*/ 	.word	0xffffffff


	//   ....[57]....
        /*0400*/ 	.word	0xffffffff


	//   ....[58]....
        /*0404*/ 	.word	0xffffffff


	//   ....[59]....
        /*0408*/ 	.word	0xffffffff


	//   ....[60]....
        /*040c*/ 	.word	0xffffffff


	//   ....[61]....
        /*0410*/ 	.word	0xffffffff


	//   ....[62]....
        /*0414*/ 	.word	0xffffffff


	//   ....[63]....
        /*0418*/ 	.word	0xffffffff


	//   ....[64]....
        /*041c*/ 	.word	0xffffffff


	//   ....[65]....
        /*0420*/ 	.word	0xffffffff


	//   ....[66]....
        /*0424*/ 	.word	0xffffffff


	//   ....[67]....
        /*0428*/ 	.word	0xffffffff


	//   ....[68]....
        /*042c*/ 	.word	0xffffffff


	//   ....[69]....
        /*0430*/ 	.word	0xffffffff


	//   ....[70]....
        /*0434*/ 	.word	0xffffffff


	//   ....[71]....
        /*0438*/ 	.word	0xffffffff


	//   ....[72]....
        /*043c*/ 	.word	0xffffffff


	//   ....[73]....
        /*0440*/ 	.word	0xffffffff


	//   ....[74]....
        /*0444*/ 	.word	0xffffffff


	//   ....[75]....
        /*0448*/ 	.word	0xffffffff


	//   ....[76]....
        /*044c*/ 	.word	0xffffffff


	//   ....[77]....
        /*0450*/ 	.word	0xffffffff


	//   ....[78]....
        /*0454*/ 	.word	0xffffffff


	//   ....[79]....
        /*0458*/ 	.word	0xffffffff


	//   ....[80]....
        /*045c*/ 	.word	0xffffffff


	//   ....[81]....
        /*0460*/ 	.word	0xffffffff


	//   ....[82]....
        /*0464*/ 	.word	0xffffffff


	//   ....[83]....
        /*0468*/ 	.word	0xffffffff


	//   ....[84]....
        /*046c*/ 	.word	0xffffffff


	//   ....[85]....
        /*0470*/ 	.word	0xffffffff


	//   ....[86]....
        /*0474*/ 	.word	0xffffffff


	//   ....[87]....
        /*0478*/ 	.word	0xffffffff


	//   ....[88]....
        /*047c*/ 	.word	0xffffffff


	//   ....[89]....
        /*0480*/ 	.word	0xffffffff


	//   ....[90]....
        /*0484*/ 	.word	0xffffffff


	//   ....[91]....
        /*0488*/ 	.word	0xffffffff


	//   ....[92]....
        /*048c*/ 	.word	0xffffffff


	//   ....[93]....
        /*0490*/ 	.word	0xffffffff


	//   ....[94]....
        /*0494*/ 	.word	0xffffffff


	//   ....[95]....
        /*0498*/ 	.word	0xffffffff


	//   ....[96]....
        /*049c*/ 	.word	0xffffffff


	//   ....[97]....
        /*04a0*/ 	.word	0xffffffff


	//   ....[98]....
        /*04a4*/ 	.word	0xffffffff


	//   ....[99]....
        /*04a8*/ 	.word	0xffffffff


	//   ....[100]....
        /*04ac*/ 	.word	0xffffffff


	//   ....[101]....
        /*04b0*/ 	.word	0xffffffff


	//   ....[102]....
        /*04b4*/ 	.word	0xffffffff


	//   ....[103]....
        /*04b8*/ 	.word	0xffffffff


	//   ....[104]....
        /*04bc*/ 	.word	0xffffffff


	//   ....[105]....
        /*04c0*/ 	.word	0xffffffff


	//   ....[106]....
        /*04c4*/ 	.word	0xffffffff


	//   ....[107]....
        /*04c8*/ 	.word	0xffffffff


	//   ....[108]....
        /*04cc*/ 	.word	0xffffffff


	//   ....[109]....
        /*04d0*/ 	.word	0xffffffff


	//   ....[110]....
        /*04d4*/ 	.word	0xffffffff


	//   ....[111]....
        /*04d8*/ 	.word	0xffffffff


	//   ....[112]....
        /*04dc*/ 	.word	0xffffffff


	//   ....[113]....
        /*04e0*/ 	.word	0xffffffff


	//   ....[114]....
        /*04e4*/ 	.word	0xffffffff


	//   ....[115]....
        /*04e8*/ 	.word	0xffffffff


	//   ....[116]....
        /*04ec*/ 	.word	0xffffffff


	//   ....[117]....
        /*04f0*/ 	.word	0xffffffff


	//   ....[118]....
        /*04f4*/ 	.word	0xffffffff


	//   ....[119]....
        /*04f8*/ 	.word	0xffffffff


	//   ....[120]....
        /*04fc*/ 	.word	0xffffffff


	//   ....[121]....
        /*0500*/ 	.word	0xffffffff


	//   ....[122]....
        /*0504*/ 	.word	0xffffffff


	//   ....[123]....
        /*0508*/ 	.word	0xffffffff


	//   ....[124]....
        /*050c*/ 	.word	0xffffffff


	//   ....[125]....
        /*0510*/ 	.word	0xffffffff


	//   ....[126]....
        /*0514*/ 	.word	0xffffffff


	//   ....[127]....
        /*0518*/ 	.word	0xffffffff


	//   ....[128]....
        /*051c*/ 	.word	0xffffffff


	//   ....[129]....
        /*0520*/ 	.word	0xffffffff


	//   ....[130]....
        /*0524*/ 	.word	0xffffffff


	//   ....[131]....
        /*0528*/ 	.word	0xffffffff


	//   ....[132]....
        /*052c*/ 	.word	0xffffffff


	//   ....[133]....
        /*0530*/ 	.word	0xffffffff


	//   ....[134]....
        /*0534*/ 	.word	0xffffffff


	//   ....[135]....
        /*0538*/ 	.word	0xffffffff


	//   ....[136]....
        /*053c*/ 	.word	0xffffffff


	//   ....[137]....
        /*0540*/ 	.word	0xffffffff


	//   ....[138]....
        /*0544*/ 	.word	0xffffffff


	//   ....[139]....
        /*0548*/ 	.word	0xffffffff


	//   ....[140]....
        /*054c*/ 	.word	0xffffffff


	//   ....[141]....
        /*0550*/ 	.word	0xffffffff


	//   ....[142]....
        /*0554*/ 	.word	0xffffffff


	//   ....[143]....
        /*0558*/ 	.word	0xffffffff


	//   ....[144]....
        /*055c*/ 	.word	0xffffffff


	//   ....[145]....
        /*0560*/ 	.word	0xffffffff


	//   ....[146]....
        /*0564*/ 	.word	0xffffffff


	//   ....[147]....
        /*0568*/ 	.word	0xffffffff


	//   ....[148]....
        /*056c*/ 	.word	0xffffffff


	//   ....[149]....
        /*0570*/ 	.word	0x0500000f


	//   ....[150]....
        /*0574*/ 	.word	0x0500000f


	//   ....[151]....
        /*0578*/ 	.word	0x0500000f


	//   ....[152]....
        /*057c*/ 	.word	0x0500000f


	//   ....[153]....
        /*0580*/ 	.word	0x0500000f


	//   ....[154]....
        /*0584*/ 	.word	0x0500000f


	//   ....[155]....
        /*0588*/ 	.word	0x0500000f


	//   ....[156]....
        /*058c*/ 	.word	0x0500000f


	//   ....[157]....
        /*0590*/ 	.word	0x0500000f


	//   ....[158]....
        /*0594*/ 	.word	0x0500000f


	//   ....[159]....
        /*0598*/ 	.word	0x0500000f


	//   ....[160]....
        /*059c*/ 	.word	0x0500000f


	//   ....[161]....
        /*05a0*/ 	.word	0x0500000f


	//   ....[162]....
        /*05a4*/ 	.word	0x0500000f


	//   ....[163]....
        /*05a8*/ 	.word	0x0500000f


	//   ....[164]....
        /*05ac*/ 	.word	0x0500000f


	//   ....[165]....
        /*05b0*/ 	.word	0x0500000f


	//   ....[166]....
        /*05b4*/ 	.word	0x0500000f


	//   ....[167]....
        /*05b8*/ 	.word	0x0500000f


	//   ....[168]....
        /*05bc*/ 	.word	0x0500000f


	//   ....[169]....
        /*05c0*/ 	.word	0x0500000f


	//   ....[170]....
        /*05c4*/ 	.word	0x0500000f


	//   ....[171]....
        /*05c8*/ 	.word	0x0500000f


	//   ....[172]....
        /*05cc*/ 	.word	0x0500000f


	//   ....[173]....
        /*05d0*/ 	.word	0x0500000f


	//   ....[174]....
        /*05d4*/ 	.word	0x0500000f


	//   ....[175]....
        /*05d8*/ 	.word	0x0500000f


	//   ....[176]....
        /*05dc*/ 	.word	0x0500000f


	//   ....[177]....
        /*05e0*/ 	.word	0x0500000f


	//   ....[178]....
        /*05e4*/ 	.word	0x0500000f


	//   ....[179]....
        /*05e8*/ 	.word	0x0500000f


	//   ....[180]....
        /*05ec*/ 	.word	0x0500000f


	//   ....[181]....
        /*05f0*/ 	.word	0x0500000f


	//   ....[182]....
        /*05f4*/ 	.word	0x0500000f


	//   ....[183]....
        /*05f8*/ 	.word	0x0500000f


	//   ....[184]....
        /*05fc*/ 	.word	0x0500000f


	//   ....[185]....
        /*0600*/ 	.word	0x0500000f


	//   ....[186]....
        /*0604*/ 	.word	0x0500000f


	//   ....[187]....
        /*0608*/ 	.word	0x0500000f


	//   ....[188]....
        /*060c*/ 	.word	0x0500000f


	//   ....[189]....
        /*0610*/ 	.word	0x0500000f


	//   ....[190]....
        /*0614*/ 	.word	0x0500000f


	//   ....[191]....
        /*0618*/ 	.word	0x0500000f


	//   ....[192]....
        /*061c*/ 	.word	0x0500000f


	//   ....[193]....
        /*0620*/ 	.word	0x0500000f


	//   ....[194]....
        /*0624*/ 	.word	0x0500000f


	//   ....[195]....
        /*0628*/ 	.word	0x0500000f


	//   ....[196]....
        /*062c*/ 	.word	0x0500000f


	//   ....[197]....
        /*0630*/ 	.word	0x0500000f


	//   ....[198]....
        /*0634*/ 	.word	0x0500000f


	//   ....[199]....
        /*0638*/ 	.word	0x0500000f


	//   ....[200]....
        /*063c*/ 	.word	0x0500000f


	//   ....[201]....
        /*0640*/ 	.word	0x0500000f


	//   ....[202]....
        /*0644*/ 	.word	0x0500000f


	//----- nvinfo : EIATTR_COOP_GROUP_INSTR_OFFSETS
	.align		4
.L_1598:
        /*0648*/ 	.byte	0x04, 0x28
        /*064a*/ 	.short	(.L_1600 - .L_1599)


	//   ....[0]....
.L_1599:
        /*064c*/ 	.word	0x00000070


	//   ....[1]....
        /*0650*/ 	.word	0x000000b0


	//   ....[2]....
        /*0654*/ 	.word	0x000002d0


	//   ....[3]....
        /*0658*/ 	.word	0x00000430


	//   ....[4]....
        /*065c*/ 	.word	0x00000550


	//   ....[5]....
        /*0660*/ 	.word	0x000006b0


	//   ....[6]....
        /*0664*/ 	.word	0x00001720


	//   ....[7]....
        /*0668*/ 	.word	0x00002030


	//   ....[8]....
        /*066c*/ 	.word	0x00002050


	//   ....[9]....
        /*0670*/ 	.word	0x00002900


	//   ....[10]....
        /*0674*/ 	.word	0x000029d0


	//   ....[11]....
        /*0678*/ 	.word	0x00003490


	//   ....[12]....
        /*067c*/ 	.word	0x00003550


	//   ....[13]....
        /*0680*/ 	.word	0x00004ca0


	//   ....[14]....
        /*0684*/ 	.word	0x00005470


	//   ....[15]....
        /*0688*/ 	.word	0x00005490


	//   ....[16]....
        /*068c*/ 	.word	0x000054d0


	//   ....[17]....
        /*0690*/ 	.word	0x000060e0


	//   ....[18]....
        /*0694*/ 	.word	0x00006130


	//   ....[19]....
        /*0698*/ 	.word	0x00007f10


	//   ....[20]....
        /*069c*/ 	.word	0x00007f20


	//   ....[21]....
        /*06a0*/ 	.word	0x00007f50


	//   ....[22]....
        /*06a4*/ 	.word	0x00007f60


	//   ....[23]....
        /*06a8*/ 	.word	0x00009800


	//   ....[24]....
        /*06ac*/ 	.word	0x00009810


	//   ....[25]....
        /*06b0*/ 	.word	0x00009890


	//   ....[26]....
        /*06b4*/ 	.word	0x000098a0


	//   ....[27]....
        /*06b8*/ 	.word	0x0000a2f0


	//   ....[28]....
        /*06bc*/ 	.word	0x0000a300


	//   ....[29]....
        /*06c0*/ 	.word	0x0000a310


	//   ....[30]....
        /*06c4*/ 	.word	0x0000a320


	//   ....[31]....
        /*06c8*/ 	.word	0x0000a330


	//   ....[32]....
        /*06cc*/ 	.word	0x0000a340


	//   ....[33]....
        /*06d0*/ 	.word	0x0000a360


	//   ....[34]....
        /*06d4*/ 	.word	0x0000a370


	//   ....[35]....
        /*06d8*/ 	.word	0x0000a390


	//   ....[36]....
        /*06dc*/ 	.word	0x0000a3a0


	//   ....[37]....
        /*06e0*/ 	.word	0x0000a3d0


	//   ....[38]....
        /*06e4*/ 	.word	0x0000a3e0


	//   ....[39]....
        /*06e8*/ 	.word	0x0000a400


	//   ....[40]....
        /*06ec*/ 	.word	0x0000a410


	//   ....[41]....
        /*06f0*/ 	.word	0x0000a440


	//   ....[42]....
        /*06f4*/ 	.word	0x0000a450


	//   ....[43]....
        /*06f8*/ 	.word	0x0000a8b0


	//   ....[44]....
        /*06fc*/ 	.word	0x0000a8f0


	//   ....[45]....
        /*0700*/ 	.word	0x0000a930


	//   ....[46]....
        /*0704*/ 	.word	0x0000a960


	//   ....[47]....
        /*0708*/ 	.word	0x0000ae30


	//   ....[48]....
        /*070c*/ 	.word	0x0000ae70


	//   ....[49]....
        /*0710*/ 	.word	0x0000aeb0


	//   ....[50]....
        /*0714*/ 	.word	0x0000aee0


	//   ....[51]....
        /*0718*/ 	.word	0x0000af00


	//   ....[52]....
        /*071c*/ 	.word	0x0000af20


	//   ....[53]....
        /*0720*/ 	.word	0x0000af40


	//   ....[54]....
        /*0724*/ 	.word	0x0000af60


	//   ....[55]....
        /*0728*/ 	.word	0x0000b820


	//   ....[56]....
        /*072c*/ 	.word	0x0000b850


	//   ....[57]....
        /*0730*/ 	.word	0x0000b890


	//   ....[58]....
        /*0734*/ 	.word	0x0000b8c0


	//   ....[59]....
        /*0738*/ 	.word	0x0000b8d0


	//   ....[60]....
        /*073c*/ 	.word	0x0000b8e0


	//   ....[61]....
        /*0740*/ 	.word	0x0000b8f0


	//   ....[62]....
        /*0744*/ 	.word	0x0000b910


	//   ....[63]....
        /*0748*/ 	.word	0x0000ba60


	//   ....[64]....
        /*074c*/ 	.word	0x0000bc30


	//   ....[65]....
        /*0750*/ 	.word	0x0000bc60


	//   ....[66]....
        /*0754*/ 	.word	0x0000bc90


	//   ....[67]....
        /*0758*/ 	.word	0x0000bcc0


	//   ....[68]....
        /*075c*/ 	.word	0x0000bcf0


	//   ....[69]....
        /*0760*/ 	.word	0x0000bd30


	//   ....[70]....
        /*0764*/ 	.word	0x0000be80


	//   ....[71]....
        /*0768*/ 	.word	0x0000beb0


	//   ....[72]....
        /*076c*/ 	.word	0x0000bee0


	//   ....[73]....
        /*0770*/ 	.word	0x0000bf10


	//   ....[74]....
        /*0774*/ 	.word	0x0000bf40


	//   ....[75]....
        /*0778*/ 	.word	0x0000bf80


	//   ....[76]....
        /*077c*/ 	.word	0x0000c000


	//   ....[77]....
        /*0780*/ 	.word	0x0000c0a0


	//   ....[78]....
        /*0784*/ 	.word	0x0000c140


	//   ....[79]....
        /*0788*/ 	.word	0x0000e030


	//   ....[80]....
        /*078c*/ 	.word	0x0000e040


	//   ....[81]....
        /*0790*/ 	.word	0x0000e0b0


	//   ....[82]....
        /*0794*/ 	.word	0x0000e0d0


	//   ....[83]....
        /*0798*/ 	.word	0x0000e110


	//   ....[84]....
        /*079c*/ 	.word	0x0000e130


	//   ....[85]....
        /*07a0*/ 	.word	0x0000e140


	//   ....[86]....
        /*07a4*/ 	.word	0x0000e150


	//   ....[87]....
        /*07a8*/ 	.word	0x0000e1e0


	//   ....[88]....
        /*07ac*/ 	.word	0x0000e200


	//   ....[89]....
        /*07b0*/ 	.word	0x0000e690


	//   ....[90]....
        /*07b4*/ 	.word	0x0000e6a0


	//   ....[91]....
        /*07b8*/ 	.word	0x0000e6c0


	//   ....[92]....
        /*07bc*/ 	.word	0x0000e750


	//   ....[93]....
        /*07c0*/ 	.word	0x0000e760


	//   ....[94]....
        /*07c4*/ 	.word	0x0000e7d0


	//   ....[95]....
        /*07c8*/ 	.word	0x0000e7e0


	//   ....[96]....
        /*07cc*/ 	.word	0x0000e7f0


	//   ....[97]....
        /*07d0*/ 	.word	0x0000e800


	//   ....[98]....
        /*07d4*/ 	.word	0x0000e8c0


	//   ....[99]....
        /*07d8*/ 	.word	0x0000f1d0


	//   ....[100]....
        /*07dc*/ 	.word	0x0000f200


	//   ....[101]....
        /*07e0*/ 	.word	0x0000f2a0


	//   ....[102]....
        /*07e4*/ 	.word	0x0000f2c0


	//   ....[103]....
        /*07e8*/ 	.word	0x0000f340


	//   ....[104]....
        /*07ec*/ 	.word	0x0000f360


	//   ....[105]....
        /*07f0*/ 	.word	0x0000f370


	//   ....[106]....
        /*07f4*/ 	.word	0x0000f380


	//   ....[107]....
        /*07f8*/ 	.word	0x0000f480


	//   ....[108]....
        /*07fc*/ 	.word	0x0000f490


	//   ....[109]....
        /*0800*/ 	.word	0x0000f4a0


	//   ....[110]....
        /*0804*/ 	.word	0x0000f4f0


	//   ....[111]....
        /*0808*/ 	.word	0x0000fef0


	//   ....[112]....
        /*080c*/ 	.word	0x0000ff00


	//   ....[113]....
        /*0810*/ 	.word	0x0000ff20


	//   ....[114]....
        /*0814*/ 	.word	0x0000ff70


	//   ....[115]....
        /*0818*/ 	.word	0x0000ff80


	//   ....[116]....
        /*081c*/ 	.word	0x0000ffc0


	//   ....[117]....
        /*0820*/ 	.word	0x0000ffd0


	//   ....[118]....
        /*0824*/ 	.word	0x0000ffe0


	//   ....[119]....
        /*0828*/ 	.word	0x00010020


	//   ....[120]....
        /*082c*/ 	.word	0x00010060


	//   ....[121]....
        /*0830*/ 	.word	0x000104a0


	//   ....[122]....
        /*0834*/ 	.word	0x000104b0


	//   ....[123]....
        /*0838*/ 	.word	0x000104c0


	//   ....[124]....
        /*083c*/ 	.word	0x00010500


	//   ....[125]....
        /*0840*/ 	.word	0x00010510


	//   ....[126]....
        /*0844*/ 	.word	0x00010550


	//   ....[127]....
        /*0848*/ 	.word	0x00010560


	//   ....[128]....
        /*084c*/ 	.word	0x00010570


	//   ....[129]....
        /*0850*/ 	.word	0x000105b0


	//   ....[130]....
        /*0854*/ 	.word	0x000105f0


	//   ....[131]....
        /*0858*/ 	.word	0x000116b0


	//   ....[132]....
        /*085c*/ 	.word	0x000116e0


	//   ....[133]....
        /*0860*/ 	.word	0x00011710


	//   ....[134]....
        /*0864*/ 	.word	0x00011740


	//   ....[135]....
        /*0868*/ 	.word	0x00011750


	//   ....[136]....
        /*086c*/ 	.word	0x00011770


	//   ....[137]....
        /*0870*/ 	.word	0x00011790


	//   ....[138]....
        /*0874*/ 	.word	0x000117d0


	//   ....[139]....
        /*0878*/ 	.word	0x00011910


	//   ....[140]....
        /*087c*/ 	.word	0x00011940


	//   ....[141]....
        /*0880*/ 	.word	0x00011980


	//   ....[142]....
        /*0884*/ 	.word	0x000119b0


	//   ....[143]....
        /*0888*/ 	.word	0x000119e0


	//   ....[144]....
        /*088c*/ 	.word	0x00011a10


	//   ....[145]....
        /*0890*/ 	.word	0x00011ab0


	//   ....[146]....
        /*0894*/ 	.word	0x00011b50


	//   ....[147]....
        /*0898*/ 	.word	0x00011bf0


	//   ....[148]....
        /*089c*/ 	.word	0x000121e0


	//   ....[149]....
        /*08a0*/ 	.word	0x00012820


	//   ....[150]....
        /*08a4*/ 	.word	0x00012910


	//   ....[151]....
        /*08a8*/ 	.word	0x000129a0


	//   ....[152]....
        /*08ac*/ 	.word	0x00012a70


	//   ....[153]....
        /*08b0*/ 	.word	0x00012b20


	//   ....[154]....
        /*08b4*/ 	.word	0x00012bd0


	//   ....[155]....
        /*08b8*/ 	.word	0x00012c70


	//   ....[156]....
        /*08bc*/ 	.word	0x00012d10


	//   ....[157]....
        /*08c0*/ 	.word	0x00012dc0


	//   ....[158]....
        /*08c4*/ 	.word	0x00012e40


	//   ....[159]....
        /*08c8*/ 	.word	0x00012f10


	//   ....[160]....
        /*08cc*/ 	.word	0x00013040


	//   ....[161]....
        /*08d0*/ 	.word	0x000130f0


	//   ....[162]....
        /*08d4*/ 	.word	0x00013170


	//   ....[163]....
        /*08d8*/ 	.word	0x00013260


	//   ....[164]....
        /*08dc*/ 	.word	0x000132c0


	//   ....[165]....
        /*08e0*/ 	.word	0x000133a0


	//   ....[166]....
        /*08e4*/ 	.word	0x00013400


	//   ....[167]....
        /*08e8*/ 	.word	0x000134a0


	//   ....[168]....
        /*08ec*/ 	.word	0x00013540


	//   ....[169]....
        /*08f0*/ 	.word	0x00013610


	//   ....[170]....
        /*08f4*/ 	.word	0x000136c0


	//   ....[171]....
        /*08f8*/ 	.word	0x00013730


	//   ....[172]....
        /*08fc*/ 	.word	0x00013790


	//   ....[173]....
        /*0900*/ 	.word	0x00013880


	//   ....[174]....
        /*0904*/ 	.word	0x000138e0


	//   ....[175]....
        /*0908*/ 	.word	0x000139e0


	//   ....[176]....
        /*090c*/ 	.word	0x00013a40


	//   ....[177]....
        /*0910*/ 	.word	0x00013ae0


	//   ....[178]....
        /*0914*/ 	.word	0x00013ba0


	//   ....[179]....
        /*0918*/ 	.word	0x00013c70


	//   ....[180]....
        /*091c*/ 	.word	0x00013cf0


	//   ....[181]....
        /*0920*/ 	.word	0x00013db0


	//   ....[182]....
        /*0924*/ 	.word	0x00013f00


	//   ....[183]....
        /*0928*/ 	.word	0x00013fb0


	//   ....[184]....
        /*092c*/ 	.word	0x00014060


	//   ....[185]....
        /*0930*/ 	.word	0x00014100


	//   ....[186]....
        /*0934*/ 	.word	0x000141b0


	//   ....[187]....
        /*0938*/ 	.word	0x00014250


	//   ....[188]....
        /*093c*/ 	.word	0x00014300


	//   ....[189]....
        /*0940*/ 	.word	0x000143a0


	//   ....[190]....
        /*0944*/ 	.word	0x00014410


	//   ....[191]....
        /*0948*/ 	.word	0x000144d0


	//   ....[192]....
        /*094c*/ 	.word	0x000145d0


	//   ....[193]....
        /*0950*/ 	.word	0x00014660


	//   ....[194]....
        /*0954*/ 	.word	0x000146c0


	//   ....[195]....
        /*0958*/ 	.word	0x00014770


	//   ....[196]....
        /*095c*/ 	.word	0x000147d0


	//   ....[197]....
        /*0960*/ 	.word	0x00014880


	//   ....[198]....
        /*0964*/ 	.word	0x000148e0


	//   ....[199]....
        /*0968*/ 	.word	0x00014990


	//   ....[200]....
        /*096c*/ 	.word	0x000149f0


	//   ....[201]....
        /*0970*/ 	.word	0x00014aa0


	//   ....[202]....
        /*0974*/ 	.word	0x00014d00


	//----- nvinfo : EIATTR_REG_RECONFIG
	.align		4
.L_1600:
        /*0978*/ 	.byte	0x01, 0x54
	.zero		2


	//----- nvinfo : EIATTR_SYSCALL_OFFSETS
	.align		4
        /*097c*/ 	.byte	0x04, 0x46
        /*097e*/ 	.short	(.L_1602 - .L_1601)


	//   ....[0]....
.L_1601:
        /*0980*/ 	.word	0x00001900


	//   ....[1]....
        /*0984*/ 	.word	0x0000d1c0


	//   ....[2]....
        /*0988*/ 	.word	0x0000d350


	//   ....[3]....
        /*098c*/ 	.word	0x0000d4a0


	//   ....[4]....
        /*0990*/ 	.word	0x0000d5f0


	//   ....[5]....
        /*0994*/ 	.word	0x0000ecc0


	//----- nvinfo : EIATTR_MBARRIER_INSTR_OFFSETS
	.align		4
.L_1602:
        /*0998*/ 	.byte	0x04, 0x39
        /*099a*/ 	.short	(.L_1604 - .L_1603)


	//   ....[0]....
.L_1603:
        /*099c*/ 	.word	0x00000180
        /*09a0*/ 	.word	0x000000ff
        /*09a4*/ 	.word	0x00013200
        /*09a8*/ 	.short	0x0100
        /*09aa*/ 	.byte	0x08
	.zero		1


	//   ....[1]....
        /*09ac*/ 	.word	0x00000190
        /*09b0*/ 	.word	0x000000ff
        /*09b4*/ 	.word	0x00013220
        /*09b8*/ 	.short	0x0100
        /*09ba*/ 	.byte	0x08
	.zero		1


	//   ....[2]....
        /*09bc*/ 	.word	0x00000280
        /*09c0*/ 	.word	0x000000ff
        /*09c4*/ 	.word	0x00013230
        /*09c8*/ 	.short	0x0100
        /*09ca*/ 	.byte	0x08
	.zero		1


	//   ....[3]....
        /*09cc*/ 	.word	0x00000290
        /*09d0*/ 	.word	0x000000ff
        /*09d4*/ 	.word	0x00013240
        /*09d8*/ 	.short	0x0100
        /*09da*/ 	.byte	0x08
	.zero		1


	//   ....[4]....
        /*09dc*/ 	.word	0x000002a0
        /*09e0*/ 	.word	0x000000ff
        /*09e4*/ 	.word	0x00013238
        /*09e8*/ 	.short	0x0100
        /*09ea*/ 	.byte	0x08
	.zero		1


	//   ....[5]....
        /*09ec*/ 	.word	0x000002b0
        /*09f0*/ 	.word	0x000000ff
        /*09f4*/ 	.word	0x00013248
        /*09f8*/ 	.short	0x0100
        /*09fa*/ 	.byte	0x08
	.zero		1


	//   ....[6]....
        /*09fc*/ 	.word	0x000003e0
        /*0a00*/ 	.word	0x000000ff
        /*0a04*/ 	.word	0x00013250
        /*0a08*/ 	.short	0x0100
        /*0a0a*/ 	.byte	0x08
	.zero		1


	//   ....[7]....
        /*0a0c*/ 	.word	0x000003f0
        /*0a10*/ 	.word	0x000000ff
        /*0a14*/ 	.word	0x00013260
        /*0a18*/ 	.short	0x0100
        /*0a1a*/ 	.byte	0x08
	.zero		1


	//   ....[8]....
        /*0a1c*/ 	.word	0x00000400
        /*0a20*/ 	.word	0x000000ff
        /*0a24*/ 	.word	0x00013258
        /*0a28*/ 	.short	0x0100
        /*0a2a*/ 	.byte	0x08
	.zero		1


	//   ....[9]....
        /*0a2c*/ 	.word	0x00000410
        /*0a30*/ 	.word	0x000000ff
        /*0a34*/ 	.word	0x00013268
        /*0a38*/ 	.short	0x0100
        /*0a3a*/ 	.byte	0x08
	.zero		1


	//   ....[10]....
        /*0a3c*/ 	.word	0x00000500
        /*0a40*/ 	.word	0x000000ff
        /*0a44*/ 	.word	0x00013270
        /*0a48*/ 	.short	0x0100
        /*0a4a*/ 	.byte	0x06
	.zero		1


	//   ....[11]....
        /*0a4c*/ 	.word	0x00000510
        /*0a50*/ 	.word	0x000000ff
        /*0a54*/ 	.word	0x00013280
        /*0a58*/ 	.short	0x0100
        /*0a5a*/ 	.byte	0x06
	.zero		1


	//   ....[12]....
        /*0a5c*/ 	.word	0x00000520
        /*0a60*/ 	.word	0x000000ff
        /*0a64*/ 	.word	0x00013278
        /*0a68*/ 	.short	0x0100
        /*0a6a*/ 	.byte	0x06
	.zero		1


	//   ....[13]....
        /*0a6c*/ 	.word	0x00000530
        /*0a70*/ 	.word	0x000000ff
        /*0a74*/ 	.word	0x00013288
        /*0a78*/ 	.short	0x0100
        /*0a7a*/ 	.byte	0x06
	.zero		1


	//   ....[14]....
        /*0a7c*/ 	.word	0x00000660
        /*0a80*/ 	.word	0x000000ff
        /*0a84*/ 	.word	0x00013290
        /*0a88*/ 	.short	0x0100
        /*0a8a*/ 	.byte	0x08
	.zero		1


	//   ....[15]....
        /*0a8c*/ 	.word	0x00000670
        /*0a90*/ 	.word	0x000000ff
        /*0a94*/ 	.word	0x000132a0
        /*0a98*/ 	.short	0x0100
        /*0a9a*/ 	.byte	0x08
	.zero		1


	//   ....[16]....
        /*0a9c*/ 	.word	0x00000680
        /*0aa0*/ 	.word	0x000000ff
        /*0aa4*/ 	.word	0x00013298
        /*0aa8*/ 	.short	0x0100
        /*0aaa*/ 	.byte	0x08
	.zero		1


	//   ....[17]....
        /*0aac*/ 	.word	0x00000690
        /*0ab0*/ 	.word	0x000000ff
        /*0ab4*/ 	.word	0x000132a8
        /*0ab8*/ 	.short	0x0100
        /*0aba*/ 	.byte	0x08
	.zero		1


	//   ....[18]....
        /*0abc*/ 	.word	0x000007e0
        /*0ac0*/ 	.word	0x000000ff
        /*0ac4*/ 	.word	0x000132b0
        /*0ac8*/ 	.short	0x0100
        /*0aca*/ 	.byte	0x08
	.zero		1


	//   ....[19]....
        /*0acc*/ 	.word	0x000007f0
        /*0ad0*/ 	.word	0x000000ff
        /*0ad4*/ 	.word	0x000132c0
        /*0ad8*/ 	.short	0x0100
        /*0ada*/ 	.byte	0x08
	.zero		1


	//   ....[20]....
        /*0adc*/ 	.word	0x00000800
        /*0ae0*/ 	.word	0x000000ff
        /*0ae4*/ 	.word	0x000132b8
        /*0ae8*/ 	.short	0x0100
        /*0aea*/ 	.byte	0x08
	.zero		1


	//   ....[21]....
        /*0aec*/ 	.word	0x00000810
        /*0af0*/ 	.word	0x000000ff
        /*0af4*/ 	.word	0x000132c8
        /*0af8*/ 	.short	0x0100
        /*0afa*/ 	.byte	0x08
	.zero		1


	//   ....[22]....
        /*0afc*/ 	.word	0x00001980
        /*0b00*/ 	.word	0x000000ff
        /*0b04*/ 	.word	0x00013200
        /*0b08*/ 	.short	0x010a
        /*0b0a*/ 	.byte	0x2d
	.zero		1


	//   ....[23]....
        /*0b0c*/ 	.word	0x00001a00
        /*0b10*/ 	.word	0x00000003
        /*0b14*/ 	.word	0x00013230
        /*0b18*/ 	.short	0x010a
        /*0b1a*/ 	.byte	0x3f
	.zero		1


	//   ....[24]....
        /*0b1c*/ 	.word	0x00001a40
        /*0b20*/ 	.word	0x00000003
        /*0b24*/ 	.word	0x00013230
        /*0b28*/ 	.short	0x010a
        /*0b2a*/ 	.byte	0x3f
	.zero		1


	//   ....[25]....
        /*0b2c*/ 	.word	0x000021f0
        /*0b30*/ 	.word	0x000000ff
        /*0b34*/ 	.word	0x00000000
        /*0b38*/ 	.short	0x0101
        /*0b3a*/ 	.byte	0x06
	.zero		1


	//   ....[26]....
        /*0b3c*/ 	.word	0x000044c0
        /*0b40*/ 	.word	0x000000ff
        /*0b44*/ 	.word	0x00013230
        /*0b48*/ 	.short	0x010a
        /*0b4a*/ 	.byte	0x14
	.zero		1


	//   ....[27]....
        /*0b4c*/ 	.word	0x00004500
        /*0b50*/ 	.word	0x000000ff
        /*0b54*/ 	.word	0x00013230
        /*0b58*/ 	.short	0x010a
        /*0b5a*/ 	.byte	0x14
	.zero		1


	//   ....[28]....
        /*0b5c*/ 	.word	0x00004950
        /*0b60*/ 	.word	0x000000ff
        /*0b64*/ 	.word	0x00013250
        /*0b68*/ 	.short	0x010a
        /*0b6a*/ 	.byte	0x0b
	.zero		1


	//   ....[29]....
        /*0b6c*/ 	.word	0x00004990
        /*0b70*/ 	.word	0x000000ff
        /*0b74*/ 	.word	0x00013250
        /*0b78*/ 	.short	0x010a
        /*0b7a*/ 	.byte	0x0b
	.zero		1


	//   ....[30]....
        /*0b7c*/ 	.word	0x00004c40
        /*0b80*/ 	.word	0x000000ff
        /*0b84*/ 	.word	0x00000000
        /*0b88*/ 	.short	0x0101
        /*0b8a*/ 	.byte	0x14
	.zero		1


	//   ....[31]....
        /*0b8c*/ 	.word	0x00006da0
        /*0b90*/ 	.word	0x000000ff
        /*0b94*/ 	.word	0x00000000
        /*0b98*/ 	.short	0x0101
        /*0b9a*/ 	.byte	0x06
	.zero		1


	//   ....[32]....
        /*0b9c*/ 	.word	0x000072d0
        /*0ba0*/ 	.word	0x000000ff
        /*0ba4*/ 	.word	0x00013230
        /*0ba8*/ 	.short	0x010a
        /*0baa*/ 	.byte	0x06
	.zero		1


	//   ....[33]....
        /*0bac*/ 	.word	0x00007310
        /*0bb0*/ 	.word	0x000000ff
        /*0bb4*/ 	.word	0x00013230
        /*0bb8*/ 	.short	0x010a
        /*0bba*/ 	.byte	0x06
	.zero		1


	//   ....[34]....
        /*0bbc*/ 	.word	0x00007760
        /*0bc0*/ 	.word	0x000000ff
        /*0bc4*/ 	.word	0x00013250
        /*0bc8*/ 	.short	0x010a
        /*0bca*/ 	.byte	0x0b
	.zero		1


	//   ....[35]....
        /*0bcc*/ 	.word	0x000077a0
        /*0bd0*/ 	.word	0x000000ff
        /*0bd4*/ 	.word	0x00013250
        /*0bd8*/ 	.short	0x010a
        /*0bda*/ 	.byte	0x0b
	.zero		1


	//   ....[36]....
        /*0bdc*/ 	.word	0x00007ab0
        /*0be0*/ 	.word	0x000000ff
        /*0be4*/ 	.word	0x00000000
        /*0be8*/ 	.short	0x0101
        /*0bea*/ 	.byte	0x06
	.zero		1


	//   ....[37]....
        /*0bec*/ 	.word	0x00009020
        /*0bf0*/ 	.word	0x000000ff
        /*0bf4*/ 	.word	0x00000000
        /*0bf8*/ 	.short	0x0101
        /*0bfa*/ 	.byte	0x06
	.zero		1


	//   ....[38]....
        /*0bfc*/ 	.word	0x000094d0
        /*0c00*/ 	.word	0x000000ff
        /*0c04*/ 	.word	0x00013250
        /*0c08*/ 	.short	0x010a
        /*0c0a*/ 	.byte	0x0e
	.zero		1


	//   ....[39]....
        /*0c0c*/ 	.word	0x00009510
        /*0c10*/ 	.word	0x000000ff
        /*0c14*/ 	.word	0x00013250
        /*0c18*/ 	.short	0x010a
        /*0c1a*/ 	.byte	0x0e
	.zero		1


	//   ....[40]....
        /*0c1c*/ 	.word	0x00009b80
        /*0c20*/ 	.word	0x000000ff
        /*0c24*/ 	.word	0x00000000
        /*0c28*/ 	.short	0x0101
        /*0c2a*/ 	.byte	0x04
	.zero		1


	//   ....[41]....
        /*0c2c*/ 	.word	0x0000ae90
        /*0c30*/ 	.word	0x00000000
        /*0c34*/ 	.word	0x00000000
        /*0c38*/ 	.short	0x0101
        /*0c3a*/ 	.byte	0x3f
	.zero		1


	//   ....[42]....
        /*0c3c*/ 	.word	0x0000dc40
        /*0c40*/ 	.word	0x00000007
        /*0c44*/ 	.word	0x00013280
        /*0c48*/ 	.short	0x010a
        /*0c4a*/ 	.byte	0x3f
	.zero		1


	//   ....[43]....
        /*0c4c*/ 	.word	0x0000e320
        /*0c50*/ 	.word	0x00000007
        /*0c54*/ 	.word	0x00013270
        /*0c58*/ 	.short	0x0107
        /*0c5a*/ 	.byte	0x3f
	.zero		1


	//   ....[44]....
        /*0c5c*/ 	.word	0x0000e3e0
        /*0c60*/ 	.word	0x00000007
        /*0c64*/ 	.word	0x00013270
        /*0c68*/ 	.short	0x0101
        /*0c6a*/ 	.byte	0x3f
	.zero		1


	//   ....[45]....
        /*0c6c*/ 	.word	0x0000e430
        /*0c70*/ 	.word	0x00000007
        /*0c74*/ 	.word	0x00013240
        /*0c78*/ 	.short	0x010a
        /*0c7a*/ 	.byte	0x3f
	.zero		1


	//   ....[46]....
        /*0c7c*/ 	.word	0x0000e9d0
        /*0c80*/ 	.word	0x00000007
        /*0c84*/ 	.word	0x00013230
        /*0c88*/ 	.short	0x0107
        /*0c8a*/ 	.byte	0x3f
	.zero		1


	//   ....[47]....
        /*0c8c*/ 	.word	0x0000eaa0
        /*0c90*/ 	.word	0x00000007
        /*0c94*/ 	.word	0x00013230
        /*0c98*/ 	.short	0x0101
        /*0c9a*/ 	.byte	0x3f
	.zero		1


	//   ....[48]....
        /*0c9c*/ 	.word	0x0000f590
        /*0ca0*/ 	.word	0x00000016
        /*0ca4*/ 	.word	0x00013200
        /*0ca8*/ 	.short	0x0107
        /*0caa*/ 	.byte	0x3f
	.zero		1


	//   ....[49]....
        /*0cac*/ 	.word	0x0000f680
        /*0cb0*/ 	.word	0x00000016
        /*0cb4*/ 	.word	0x00013200
        /*0cb8*/ 	.short	0x0101
        /*0cba*/ 	.byte	0x3f
	.zero		1


	//   ....[50]....
        /*0cbc*/ 	.word	0x0000f6a0
        /*0cc0*/ 	.word	0x00000016
        /*0cc4*/ 	.word	0x00013220
        /*0cc8*/ 	.short	0x010a
        /*0cca*/ 	.byte	0x3f
	.zero		1


	//   ....[51]....
        /*0ccc*/ 	.word	0x0000fc00
        /*0cd0*/ 	.word	0x00000000
        /*0cd4*/ 	.word	0x00013280
        /*0cd8*/ 	.short	0x010a
        /*0cda*/ 	.byte	0x3f
	.zero		1


	//   ....[52]....
        /*0cdc*/ 	.word	0x00010110
        /*0ce0*/ 	.word	0x00000000
        /*0ce4*/ 	.word	0x00013270
        /*0ce8*/ 	.short	0x0107
        /*0cea*/ 	.byte	0x3f
	.zero		1


	//   ....[53]....
        /*0cec*/ 	.word	0x000101d0
        /*0cf0*/ 	.word	0x00000000
        /*0cf4*/ 	.word	0x00013270
        /*0cf8*/ 	.short	0x0101
        /*0cfa*/ 	.byte	0x3f
	.zero		1


	//   ....[54]....
        /*0cfc*/ 	.word	0x00010220
        /*0d00*/ 	.word	0x00000000
        /*0d04*/ 	.word	0x00013240
        /*0d08*/ 	.short	0x010a
        /*0d0a*/ 	.byte	0x3f
	.zero		1


	//   ....[55]....
        /*0d0c*/ 	.word	0x00010670
        /*0d10*/ 	.word	0x00000000
        /*0d14*/ 	.word	0x00013230
        /*0d18*/ 	.short	0x0107
        /*0d1a*/ 	.byte	0x3f
	.zero		1


	//   ....[56]....
        /*0d1c*/ 	.word	0x00010730
        /*0d20*/ 	.word	0x00000000
        /*0d24*/ 	.word	0x00013230
        /*0d28*/ 	.short	0x0101
        /*0d2a*/ 	.byte	0x3f
	.zero		1


	//   ....[57]....
        /*0d2c*/ 	.word	0x000107c0
        /*0d30*/ 	.word	0x00000002
        /*0d34*/ 	.word	0x00013270
        /*0d38*/ 	.short	0x010a
        /*0d3a*/ 	.byte	0x3f
	.zero		1


	//   ....[58]....
        /*0d3c*/ 	.word	0x00010850
        /*0d40*/ 	.word	0x00000002
        /*0d44*/ 	.word	0x00013260
        /*0d48*/ 	.short	0x010a
        /*0d4a*/ 	.byte	0x3f
	.zero		1


	//   ....[59]....
        /*0d4c*/ 	.word	0x00010c80
        /*0d50*/ 	.word	0x00000002
        /*0d54*/ 	.word	0x00013250
        /*0d58*/ 	.short	0x0101
        /*0d5a*/ 	.byte	0x3f
	.zero		1


	//   ....[60]....
        /*0d5c*/ 	.word	0x00010d10
        /*0d60*/ 	.word	0x00000002
        /*0d64*/ 	.word	0x00000000
        /*0d68*/ 	.short	0x0101
        /*0d6a*/ 	.byte	0x3f
	.zero		1


	//   ....[61]....
        /*0d6c*/ 	.word	0x00010ef0
        /*0d70*/ 	.word	0x00000000
        /*0d74*/ 	.word	0x00013270
        /*0d78*/ 	.short	0x010a
        /*0d7a*/ 	.byte	0x3f
	.zero		1


	//   ....[62]....
        /*0d7c*/ 	.word	0x00010f80
        /*0d80*/ 	.word	0x00000000
        /*0d84*/ 	.word	0x00013260
        /*0d88*/ 	.short	0x010a
        /*0d8a*/ 	.byte	0x3f
	.zero		1


	//   ....[63]....
        /*0d8c*/ 	.word	0x000113d0
        /*0d90*/ 	.word	0x00000000
        /*0d94*/ 	.word	0x00013250
        /*0d98*/ 	.short	0x0101
        /*0d9a*/ 	.byte	0x3f
	.zero		1


	//   ....[64]....
        /*0d9c*/ 	.word	0x00011450
        /*0da0*/ 	.word	0x00000000
        /*0da4*/ 	.word	0x00000000
        /*0da8*/ 	.short	0x0101
        /*0daa*/ 	.byte	0x3f
	.zero		1


	//   ....[65]....
        /*0dac*/ 	.word	0x00012160
        /*0db0*/ 	.word	0x00000005
        /*0db4*/ 	.word	0x00013220
        /*0db8*/ 	.short	0x010a
        /*0dba*/ 	.byte	0x3f
	.zero		1


	//   ....[66]....
        /*0dbc*/ 	.word	0x00012300
        /*0dc0*/ 	.word	0x00000004
        /*0dc4*/ 	.word	0x00013240
        /*0dc8*/ 	.short	0x010a
        /*0dca*/ 	.byte	0x3f
	.zero		1


	//   ....[67]....
        /*0dcc*/ 	.word	0x000123b0
        /*0dd0*/ 	.word	0x00000005
        /*0dd4*/ 	.word	0x00013240
        /*0dd8*/ 	.short	0x010a
        /*0dda*/ 	.byte	0x3f
	.zero		1


	//   ....[68]....
        /*0ddc*/ 	.word	0x000123f0
        /*0de0*/ 	.word	0x00000004
        /*0de4*/ 	.word	0x00013260
        /*0de8*/ 	.short	0x010a
        /*0dea*/ 	.byte	0x3f
	.zero		1


	//   ....[69]....
        /*0dec*/ 	.word	0x00012430
        /*0df0*/ 	.word	0x00000005
        /*0df4*/ 	.word	0x00013260
        /*0df8*/ 	.short	0x010a
        /*0dfa*/ 	.byte	0x3f
	.zero		1


	//   ....[70]....
        /*0dfc*/ 	.word	0x00012470
        /*0e00*/ 	.word	0x00000004
        /*0e04*/ 	.word	0x00013280
        /*0e08*/ 	.short	0x010a
        /*0e0a*/ 	.byte	0x3f
	.zero		1


	//   ....[71]....
        /*0e0c*/ 	.word	0x000124b0
        /*0e10*/ 	.word	0x00000005
        /*0e14*/ 	.word	0x00013280
        /*0e18*/ 	.short	0x010a
        /*0e1a*/ 	.byte	0x3f
	.zero		1


	//   ....[72]....
        /*0e1c*/ 	.word	0x00012520
        /*0e20*/ 	.word	0x00000003
        /*0e24*/ 	.word	0x00013200
        /*0e28*/ 	.short	0x010a
        /*0e2a*/ 	.byte	0x3f
	.zero		1


	//   ....[73]....
        /*0e2c*/ 	.word	0x00012570
        /*0e30*/ 	.word	0x00000003
        /*0e34*/ 	.word	0x00013230
        /*0e38*/ 	.short	0x010a
        /*0e3a*/ 	.byte	0x3f
	.zero		1


	//   ....[74]....
        /*0e3c*/ 	.word	0x000125d0
        /*0e40*/ 	.word	0x00000009
        /*0e44*/ 	.word	0x00013230
        /*0e48*/ 	.short	0x010a
        /*0e4a*/ 	.byte	0x3f
	.zero		1


	//   ....[75]....
        /*0e4c*/ 	.word	0x00012630
        /*0e50*/ 	.word	0x00000009
        /*0e54*/ 	.word	0x00013250
        /*0e58*/ 	.short	0x010a
        /*0e5a*/ 	.byte	0x3f
	.zero		1


	//   ....[76]....
        /*0e5c*/ 	.word	0x00012690
        /*0e60*/ 	.word	0x0000000b
        /*0e64*/ 	.word	0x00013230
        /*0e68*/ 	.short	0x010a
        /*0e6a*/ 	.byte	0x3f
	.zero		1


	//   ....[77]....
        /*0e6c*/ 	.word	0x000126f0
        /*0e70*/ 	.word	0x0000000b
        /*0e74*/ 	.word	0x00013250
        /*0e78*/ 	.short	0x010a
        /*0e7a*/ 	.byte	0x3f
	.zero		1


	//   ....[78]....
        /*0e7c*/ 	.word	0x00012750
        /*0e80*/ 	.word	0x00000006
        /*0e84*/ 	.word	0x00013250
        /*0e88*/ 	.short	0x010a
        /*0e8a*/ 	.byte	0x3f
	.zero		1


	//   ....[79]....
        /*0e8c*/ 	.word	0x00012860
        /*0e90*/ 	.word	0x00000007
        /*0e94*/ 	.word	0x00013280
        /*0e98*/ 	.short	0x010a
        /*0e9a*/ 	.byte	0x3f
	.zero		1


	//   ....[80]....
        /*0e9c*/ 	.word	0x00012f90
        /*0ea0*/ 	.word	0x00000007
        /*0ea4*/ 	.word	0x00013240
        /*0ea8*/ 	.short	0x010a
        /*0eaa*/ 	.byte	0x3f
	.zero		1


	//   ....[81]....
        /*0eac*/ 	.word	0x00013df0
        /*0eb0*/ 	.word	0x00000016
        /*0eb4*/ 	.word	0x00013220
        /*0eb8*/ 	.short	0x010a
        /*0eba*/ 	.byte	0x3f
	.zero		1


	//   ....[82]....
        /*0ebc*/ 	.word	0x00013e50
        /*0ec0*/ 	.word	0x00000000
        /*0ec4*/ 	.word	0x00013280
        /*0ec8*/ 	.short	0x010a
        /*0eca*/ 	.byte	0x3f
	.zero		1


	//   ....[83]....
        /*0ecc*/ 	.word	0x00014520
        /*0ed0*/ 	.word	0x00000000
        /*0ed4*/ 	.word	0x00013240
        /*0ed8*/ 	.short	0x010a
        /*0eda*/ 	.byte	0x3f
	.zero		1


	//   ....[84]....
        /*0edc*/ 	.word	0x00014ae0
        /*0ee0*/ 	.word	0x00000002
        /*0ee4*/ 	.word	0x00013270
        /*0ee8*/ 	.short	0x010a
        /*0eea*/ 	.byte	0x3f
	.zero		1


	//   ....[85]....
        /*0eec*/ 	.word	0x00014b30
        /*0ef0*/ 	.word	0x00000002
        /*0ef4*/ 	.word	0x00013260
        /*0ef8*/ 	.short	0x010a
        /*0efa*/ 	.byte	0x3f
	.zero		1


	//   ....[86]....
        /*0efc*/ 	.word	0x00014b80
        /*0f00*/ 	.word	0x00000000
        /*0f04*/ 	.word	0x00013270
        /*0f08*/ 	.short	0x010a
        /*0f0a*/ 	.byte	0x3f
	.zero		1


	//   ....[87]....
        /*0f0c*/ 	.word	0x00014bd0
        /*0f10*/ 	.word	0x00000000
        /*0f14*/ 	.word	0x00013260
        /*0f18*/ 	.short	0x010a
        /*0f1a*/ 	.byte	0x3f
	.zero		1


	//   ....[88]....
        /*0f1c*/ 	.word	0x00014c20
        /*0f20*/ 	.word	0x00000005
        /*0f24*/ 	.word	0x00013220
        /*0f28*/ 	.short	0x010a
        /*0f2a*/ 	.byte	0x3f
	.zero		1


	//   ....[89]....
        /*0f2c*/ 	.word	0x00014dc0
        /*0f30*/ 	.word	0x00000004
        /*0f34*/ 	.word	0x00013240
        /*0f38*/ 	.short	0x010a
        /*0f3a*/ 	.byte	0x3f
	.zero		1


	//   ....[90]....
        /*0f3c*/ 	.word	0x00014e10
        /*0f40*/ 	.word	0x00000005
        /*0f44*/ 	.word	0x00013240
        /*0f48*/ 	.short	0x010a
        /*0f4a*/ 	.byte	0x3f
	.zero		1


	//   ....[91]....
        /*0f4c*/ 	.word	0x00014e60
        /*0f50*/ 	.word	0x00000004
        /*0f54*/ 	.word	0x00013260
        /*0f58*/ 	.short	0x010a
        /*0f5a*/ 	.byte	0x3f
	.zero		1


	//   ....[92]....
        /*0f5c*/ 	.word	0x00014eb0
        /*0f60*/ 	.word	0x00000005
        /*0f64*/ 	.word	0x00013260
        /*0f68*/ 	.short	0x010a
        /*0f6a*/ 	.byte	0x3f
	.zero		1


	//   ....[93]....
        /*0f6c*/ 	.word	0x00014f00
        /*0f70*/ 	.word	0x00000004
        /*0f74*/ 	.word	0x00013280
        /*0f78*/ 	.short	0x010a
        /*0f7a*/ 	.byte	0x3f
	.zero		1


	//----- nvinfo : EIATTR_NUM_MBARRIERS
	.align		4
.L_1604:
        /*0f7c*/ 	.byte	0x03, 0x38
        /*0f7e*/ 	.short	0x0016


	//----- nvinfo : EIATTR_EXIT_INSTR_OFFSETS
	.align		4
        /*0f80*/ 	.byte	0x04, 0x1c
        /*0f82*/ 	.short	(.L_1606 - .L_1605)


	//   ....[0]....
.L_1605:
        /*0f84*/ 	.word	0x00000980


	//   ....[1]....
        /*0f88*/ 	.word	0x0000ba10


	//   ....[2]....
        /*0f8c*/ 	.word	0x00012500


	//----- nvinfo : EIATTR_MAX_THREADS
	.align		4
.L_1606:
        /*0f90*/ 	.byte	0x04, 0x05
        /*0f92*/ 	.short	(.L_1608 - .L_1607)
.L_1607:
        /*0f94*/ 	.word	0x00000200
        /*0f98*/ 	.word	0x00000001
        /*0f9c*/ 	.word	0x00000001


	//----- nvinfo : EIATTR_CRS_STACK_SIZE
	.align		4
.L_1608:
        /*0fa0*/ 	.byte	0x04, 0x1e
        /*0fa2*/ 	.short	(.L_1610 - .L_1609)
.L_1609:
        /*0fa4*/ 	.word	0x00000000


	//----- nvinfo : EIATTR_CBANK_PARAM_SIZE
	.align		4
.L_1610:
        /*0fa8*/ 	.byte	0x03, 0x19
        /*0faa*/ 	.short	0x0af0


	//----- nvinfo : EIATTR_PARAM_CBANK
	.align		4
        /*0fac*/ 	.byte	0x04, 0x0a
        /*0fae*/ 	.short	(.L_1612 - .L_1611)
	.align		4
.L_1611:
        /*0fb0*/ 	.word	index@(.nv.constant0._ZN7cutlass13device_kernelIN5flash11enable_sm90INS1_16FlashAttnFwdSm90INS1_25CollectiveMainloopFwdSm90ILi2EN4cute5tupleIJNS5_1CILi1EEES8_S8_EEENS6_IJNS7_ILi192EEENS7_ILi160EEENS7_ILi64EEEEEELi64ENS_12float_e4m3_tEfNS_4arch4Sm90ELb1ELb0ELb0ELb1ELb1ELb0ELb0ELb1ELb1ELb1ELb0ELb0EEENS1_21CollectiveEpilogueFwdINS6_IJSA_SC_SB_EEES9_NS_10bfloat16_tESG_Li384ELb1ELb1ELb0ELb1EEENS1_36VarlenDynamicPersistentTileSchedulerILi192ELi160ELi384ELi128ELb0ELb1ELb1ELb1ELb1ELb1EEEEEEEEEvNT_6ParamsE)
        /*0fb4*/ 	.short	0x0210
        /*0fb6*/ 	.short	0x0af0


	//----- nvinfo : EIATTR_SW_WAR
	.align		4
.L_1612:
        /*0fb8*/ 	.byte	0x04, 0x36
        /*0fba*/ 	.short	(.L_1614 - .L_1613)
.L_1613:
        /*0fbc*/ 	.word	0x00000008
.L_1614:


//--------------------- .nv.info._ZN7cutlass13device_kernelIN5flash11enable_sm90INS1_16FlashAttnFwdSm90INS1_25CollectiveMainloopFwdSm90ILi2EN4cute5tupleIJNS5_1CILi1EEES8_S8_EEENS6_IJNS7_ILi192EEENS7_ILi160EEENS7_ILi64EEEEEELi64ENS_12float_e4m3_tEfNS_4arch4Sm90ELb1ELb0ELb0ELb1ELb1ELb1ELb0ELb1ELb1ELb1ELb0ELb0EEENS1_21CollectiveEpilogueFwdINS6_IJSA_SC_SB_EEES9_NS_10bfloat16_tESG_Li384ELb1ELb1ELb0ELb1EEENS1_36VarlenDynamicPersistentTileSchedulerILi192ELi160ELi384ELi128ELb0ELb1ELb1ELb1ELb1ELb1EEEEEEEEEvNT_6ParamsE --------------------------
	.section	.nv.info._ZN7cutlass13device_kernelIN5flash11enable_sm90INS1_16FlashAttnFwdSm90INS1_25CollectiveMainloopFwdSm90ILi2EN4cute5tupleIJNS5_1CILi1EEES8_S8_EEENS6_IJNS7_ILi192EEENS7_ILi160EEENS7_ILi64EEEEEELi64ENS_12float_e4m3_tEfNS_4arch4Sm90ELb1ELb0ELb0ELb1ELb1ELb1ELb0ELb1ELb1ELb1ELb0ELb0EEENS1_21CollectiveEpilogueFwdINS6_IJSA_SC_SB_EEES9_NS_10bfloat16_tESG_Li384ELb1ELb1ELb0ELb1EEENS1_36VarlenDynamicPersistentTileSchedulerILi192ELi160ELi384ELi128ELb0ELb1ELb1ELb1ELb1ELb1EEEEEEEEEvNT_6ParamsE,"",@"SHT_CUDA_INFO"
	.sectionflags	@""
	.align	4


	//----- nvinfo : EIATTR_CUDA_API_VERSION
	.align		4
        /*0000*/ 	.byte	0x04, 0x37
        /*0002*/ 	.short	(.L_1616 - .L_1615)
.L_1615:
        /*0004*/ 	.word	0x00000082


	//----- nvinfo : EIATTR_KPARAM_INFO
	.align		4
.L_1616:
        /*0008*/ 	.byte	0x04, 0x17
        /*000a*/ 	.short	(.L_1618 - .L_1617)
.L_1617:
        /*000c*/ 	.word	0x00000000
        /*0010*/ 	.short	0x0000
        /*0012*/ 	.short	0x0070
        /*0014*/ 	.byte	0x00, 0xf0, 0x01, 0x2a


	//----- nvinfo : EIATTR_SPARSE_MMA_MASK
	.align		4
.L_1618:
        /*0018*/ 	.byte	0x03, 0x50
        /*001a*/ 	.short	0x0000


	//----- nvinfo : EIATTR_MAXREG_COUNT
	.align		4
        /*001c*/ 	.byte	0x03, 0x1b
        /*001e*/ 	.short	0x0080


	//----- nvinfo : EIATTR_NUM_BARRIERS
	.align		4
        /*0020*/ 	.byte	0x02, 0x4c
        /*0022*/ 	.byte	0x10
	.zero		1


	//----- nvinfo : EIATTR_EXTERNS
	.align		4
        /*0024*/ 	.byte	0x04, 0x0f
        /*0026*/ 	.short	(.L_1620 - .L_1619)


	//   ....[0]....
	.align		4
.L_1619:
        /*0028*/ 	.word	index@(__assertfail)


	//----- nvinfo : EIATTR_ANNOTATIONS
	.align		4
.L_1620:
        /*002c*/ 	.byte	0x04, 0x55
        /*002e*/ 	.short	(.L_1622 - .L_1621)


	//   ....[0]....
.L_1621:
        /* <DEDUP_REMOVED lines=140> */


	//----- nvinfo : EIATTR_MERCURY_ISA_VERSION
	.align		4
.L_1622:
        /*08d8*/ 	.byte	0x03, 0x5f
        /*08da*/ 	.short	0x0101


	//----- nvinfo : EIATTR_UNUSED_LOAD_BYTE_OFFSET
	.align		4
        /*08dc*/ 	.byte	0x04, 0x44
        /*08de*/ 	.short	(.L_1624 - .L_1623)


	//   ....[0]....
.L_1623:
        /*08e0*/ 	.word	0x00000a40
        /*08e4*/ 	.word	0x0000fff0


	//   ....[1]....
        /*08e8*/ 	.word	0x000112f0
        /*08ec*/ 	.word	0x0000fff0


	//----- nvinfo : EIATTR_INT_WARP_WIDE_INSTR_OFFSETS
	.align		4
.L_1624:
        /*08f0*/ 	.byte	0x04, 0x31
        /*08f2*/ 	.short	(.L_1626 - .L_1625)


	//   ....[0]....
.L_1625:
        /*08f4*/ 	.word	0x00000120


	//   ....[1]....
        /*08f8*/ 	.word	0x000001c0


	//   ....[2]....
        /*08fc*/ 	.word	0x00000230


	//   ....[3]....
        /*0900*/ 	.word	0x00015500


	//   ....[4]....
        /*0904*/ 	.word	0x00015590


	//   ....[5]....
        /*0908*/ 	.word	0x000192b0


	//   ....[6]....
        /*090c*/ 	.word	0x00019340


	//----- nvinfo : EIATTR_COOP_GROUP_MASK_REGIDS
	.align		4
.L_1626:
        /*0910*/ 	.byte	0x04, 0x29
        /*0912*/ 	.short	(.L_1628 - .L_1627)


	//   ....[0]....
.L_1627:
        /*0914*/ 	.word	0xffffffff


	//   ....[1]....
        /*0918*/ 	.word	0xffffffff


	//   ....[2]....
        /*091c*/ 	.word	0xffffffff


	//   ....[3]....
        /*0920*/ 	.word	0xffffffff


	//   ....[4]....
        /*0924*/ 	.word	0xffffffff


	//   ....[5]....
        /*0928*/ 	.word	0xffffffff


	//   ....[6]....
        /*092c*/ 	.word	0xffffffff


	//   ....[7]....
        /*0930*/ 	.word	0xffffffff


	//   ....[8]....
        /*0934*/ 	.word	0xffffffff


	//   ....[9]....
        /*0938*/ 	.word	0xffffffff


	//   ....[10]....
        /*093c*/ 	.word	0xffffffff


	//   ....[11]....
        /*0940*/ 	.word	0xffffffff


	//   ....[12]....
        /*0944*/ 	.word	0xffffffff


	//   ....[13]....
        /*0948*/ 	.word	0xffffffff


	//   ....[14]....
        /*094c*/ 	.word	0xffffffff


	//   ....[15]....
        /*0950*/ 	.word	0xffffffff


	//   ....[16]....
        /*0954*/ 	.word	0xffffffff


	//   ....[17]....
        /*0958*/ 	.word	0xffffffff


	//   ....[18]....
        /*095c*/ 	.word	0xffffffff


	//   ....[19]....
        /*0960*/ 	.word	0xffffffff


	//   ....[20]....
        /*0964*/ 	.word	0xffffffff


	//   ....[21]....
        /*0968*/ 	.word	0xffffffff


	//   ....[22]....
        /*096c*/ 	.word	0xffffffff


	//   ....[23]....
        /*0970*/ 	.word	0xffffffff


	//   ....[24]....
        /*0974*/ 	.word	0xffffffff


	//   ....[25]....
        /*0978*/ 	.word	0xffffffff


	//   ....[26]....
        /*097c*/ 	.word	0xffffffff


	//   ....[27]....
        /*0980*/ 	.word	0xffffffff


	//   ....[28]....
        /*0984*/ 	.word	0xffffffff


	//   ....[29]....
        /*0988*/ 	.word	0xffffffff


	//   ....[30]....
        /*098c*/ 	.word	0xffffffff


	//   ....[31]....
        /*0990*/ 	.word	0xffffffff


	//   ....[32]....
        /*0994*/ 	.word	0xffffffff


	//   ....[33]....
        /*0998*/ 	.word	0xffffffff


	//   ....[34]....
        /*099c*/ 	.word	0xffffffff


	//   ....[35]....
        /*09a0*/ 	.word	0xffffffff


	//   ....[36]....
        /*09a4*/ 	.word	0xffffffff


	//   ....[37]....
        /*09a8*/ 	.word	0xffffffff


	//   ....[38]....
        /*09ac*/ 	.word	0xffffffff


	//   ....[39]....
        /*09b0*/ 	.word	0xffffffff


	//   ....[40]....
        /*09b4*/ 	.word	0xffffffff


	//   ....[41]....
        /*09b8*/ 	.word	0xffffffff


	//   ....[42]....
        /*09bc*/ 	.word	0xffffffff


	//   ....[43]....
        /*09c0*/ 	.word	0xffffffff


	//   ....[44]....
        /*09c4*/ 	.word	0xffffffff


	//   ....[45]....
        /*09c8*/ 	.word	0xffffffff


	//   ....[46]....
        /*09cc*/ 	.word	0xffffffff


	//   ....[47]....
        /*09d0*/ 	.word	0xffffffff


	//   ....[48]....
        /*09d4*/ 	.word	0xffffffff


	//   ....[49]....
        /*09d8*/ 	.word	0xffffffff


	//   ....[50]....
        /*09dc*/ 	.word	0xffffffff


	//   ....[51]....
        /*09e0*/ 	.word	0xffffffff


	//   ....[52]....
        /*09e4*/ 	.word	0xffffffff


	//   ....[53]....
        /*09e8*/ 	.word	0xffffffff


	//   ....[54]....
        /*09ec*/ 	.word	0xffffffff


	//   ....[55]....
        /*09f0*/ 	.word	0xffffffff


	//   ....[56]....
        /*09f4*/ 	.word	0xffffffff


	//   ....[57]....
        /*09f8*/ 	.word	0xffffffff


	//   ....[58]....
        /*09fc*/ 	.word	0xffffffff


	//   ....[59]....
        /*0a00*/ 	.word	0xffffffff


	//   ....[60]....
        /*0a04*/ 	.word	0xffffffff


	//   ....[61]....
        /*0a08*/ 	.word	0xffffffff


	//   ....[62]....
        /*0a0c*/ 	.word	0xffffffff


	//   ....[63]....
        /*0a10*/ 	.word	0xffffffff


	//   ....[64]....
        /*0a14*/ 	.word	0xffffffff


	//   ....[65]....
        /*0a18*/ 	.word	0xffffffff


	//   ....[66]....
        /*0a1c*/ 	.word	0xffffffff


	//   ....[67]....
        /*0a20*/ 	.word	0xffffffff


	//   ....[68]....
        /*0a24*/ 	.word	0xffffffff


	//   ....[69]....
        /*0a28*/ 	.word	0xffffffff


	//   ....[70]....
        /*0a2c*/ 	.word	0xffffffff


	//   ....[71]....
        /*0a30*/ 	.word	0xffffffff


	//   ....[72]....
        /*0a34*/ 	.word	0xffffffff


	//   ....[73]....
        /*0a38*/ 	.word	0xffffffff


	//   ....[74]....
        /*0a3c*/ 	.word	0xffffffff


	//   ....[75]....
        /*0a40*/ 	.word	0xffffffff


	//   ....[76]....
        /*0a44*/ 	.word	0xffffffff


	//   ....[77]....
        /*0a48*/ 	.word	0xffffffff


	//   ....[78]....
        /*0a4c*/ 	.word	0xffffffff


	//   ....[79]....
        /*0a50*/ 	.word	0xffffffff


	//   ....[80]....
        /*0a54*/ 	.word	0xffffffff


	//   ....[81]....
        /*0a58*/ 	.word	0xffffffff


	//   ....[82]....
        /*0a5c*/ 	.word	0xffffffff


	//   ....[83]....
        /*0a60*/ 	.word	0xffffffff


	//   ....[84]....
        /*0a64*/ 	.word	0xffffffff


	//   ....[85]....
        /*0a68*/ 	.word	0xffffffff


	//   ....[86]....
        /*0a6c*/ 	.word	0xffffffff


	//   ....[87]....
        /*0a70*/ 	.word	0xffffffff


	//   ....[88]....
        /*0a74*/ 	.word	0xffffffff


	//   ....[89]....
        /*0a78*/ 	.word	0xffffffff


	//   ....[90]....
        /*0a7c*/ 	.word	0xffffffff


	//   ....[91]....
        /*0a80*/ 	.word	0xffffffff


	//   ....[92]....
        /*0a84*/ 	.word	0xffffffff


	//   ....[93]....
        /*0a88*/ 	.word	0xffffffff


	//   ....[94]....
        /*0a8c*/ 	.word	0xffffffff


	//   ....[95]....
        /*0a90*/ 	.word	0xffffffff


	//   ....[96]....
        /*0a94*/ 	.word	0xffffffff


	//   ....[97]....
        /*0a98*/ 	.word	0xffffffff


	//   ....[98]....
        /*0a9c*/ 	.word	0xffffffff


	//   ....[99]....
        /*0aa0*/ 	.word	0xffffffff


	//   ....[100]....
        /*0aa4*/ 	.word	0xffffffff


	//   ....[101]....
        /*0aa8*/ 	.word	0xffffffff


	//   ....[102]....
        /*0aac*/ 	.word	0xffffffff


	//   ....[103]....
        /*0ab0*/ 	.word	0xffffffff


	//   ....[104]....
        /*0ab4*/ 	.word	0xffffffff


	//   ....[105]....
        /*0ab8*/ 	.word	0xffffffff


	//   ....[106]....
        /*0abc*/ 	.word	0xffffffff


	//   ....[107]....
        /*0ac0*/ 	.word	0xffffffff


	//   ....[108]....
        /*0ac4*/ 	.word	0xffffffff


	//   ....[109]....
        /*0ac8*/ 	.word	0xffffffff


	//   ....[110]....
        /*0acc*/ 	.word	0xffffffff


	//   ....[111]....
        /*0ad0*/ 	.word	0xffffffff


	//   ....[112]....
        /*0ad4*/ 	.word	0xffffffff


	//   ....[113]....
        /*0ad8*/ 	.word	0xffffffff


	//   ....[114]....
        /*0adc*/ 	.word	0xffffffff


	//   ....[115]....
        /*0ae0*/ 	.word	0xffffffff


	//   ....[116]....
        /*0ae4*/ 	.word	0xffffffff


	//   ....[117]....
        /*0ae8*/ 	.word	0xffffffff


	//   ....[118]....
        /*0aec*/ 	.word	0xffffffff


	//   ....[119]....
        /*0af0*/ 	.word	0xffffffff


	//   ....[120]....
        /*0af4*/ 	.word	0xffffffff


	//   ....[121]....
        /*0af8*/ 	.word	0xffffffff


	//   ....[122]....
        /*0afc*/ 	.word	0xffffffff


	//   ....[123]....
        /*0b00*/ 	.word	0xffffffff


	//   ....[124]....
        /*0b04*/ 	.word	0xffffffff


	//   ....[125]....
        /*0b08*/ 	.word	0xffffffff


	//   ....[126]....
        /*0b0c*/ 	.word	0xffffffff


	//   ....[127]....
        /*0b10*/ 	.word	0xffffffff


	//   ....[128]....
        /*0b14*/ 	.word	0xffffffff


	//   ....[129]....
        /*0b18*/ 	.word	0xffffffff


	//   ....[130]....
        /*0b1c*/ 	.word	0xffffffff


	//   ....[131]....
        /*0b20*/ 	.word	0xffffffff


	//   ....[132]....
        /*0b24*/ 	.word	0xffffffff


	//   ....[133]....
        /*0b28*/ 	.word	0xffffffff


	//   ....[134]....
        /*0b2c*/ 	.word	0xffffffff


	//   ....[135]....
        /*0b30*/ 	.word	0xffffffff


	//   ....[136]....
        /*0b34*/ 	.word	0xffffffff


	//   ....[137]....
        /*0b38*/ 	.word	0xffffffff


	//   ....[138]....
        /*0b3c*/ 	.word	0xffffffff


	//   ....[139]....
        /*0b40*/ 	.word	0xffffffff


	//   ....[140]....
        /*0b44*/ 	.word	0xffffffff


	//   ....[141]....
        /*0b48*/ 	.word	0xffffffff


	//   ....[142]....
        /*0b4c*/ 	.word	0xffffffff


	//   ....[143]....
        /*0b50*/ 	.word	0xffffffff


	//   ....[144]....
        /*0b54*/ 	.word	0xffffffff


	//   ....[145]....
        /*0b58*/ 	.word	0xffffffff


	//   ....[146]....
        /*0b5c*/ 	.word	0xffffffff


	//   ....[147]....
        /*0b60*/ 	.word	0xffffffff


	//   ....[148]....
        /*0b64*/ 	.word	0xffffffff


	//   ....[149]....
        /*0b68*/ 	.word	0xffffffff


	//   ....[150]....
        /*0b6c*/ 	.word	0xffffffff


	//   ....[151]....
        /*0b70*/ 	.word	0xffffffff


	//   ....[152]....
        /*0b74*/ 	.word	0xffffffff


	//   ....[153]....
        /*0b78*/ 	.word	0xffffffff


	//   ....[154]....
        /*0b7c*/ 	.word	0xffffffff


	//   ....[155]....
        /*0b80*/ 	.word	0xffffffff


	//   ....[156]....
        /*0b84*/ 	.word	0xffffffff


	//   ....[157]....
        /*0b88*/ 	.word	0xffffffff


	//   ....[158]....
        /*0b8c*/ 	.word	0xffffffff


	//   ....[159]....
        /*0b90*/ 	.word	0xffffffff


	//   ....[160]....
        /*0b94*/ 	.word	0xffffffff


	//   ....[161]....
        /*0b98*/ 	.word	0xffffffff


	//   ....[162]....
        /*0b9c*/ 	.word	0xffffffff


	//   ....[163]....
        /*0ba0*/ 	.word	0xffffffff


	//   ....[164]....
        /*0ba4*/ 	.word	0xffffffff


	//   ....[165]....
        /*0ba8*/ 	.word	0xffffffff


	//   ....[166]....
        /*0bac*/ 	.word	0xffffffff


	//   ....[167]....
        /*0bb0*/ 	.word	0x0500000f


	//   ....[168]....
        /*0bb4*/ 	.word	0x0500000f


	//   ....[169]....
        /*0bb8*/ 	.word	0x0500000f


	//   ....[170]....
        /*0bbc*/ 	.word	0x0500000f


	//   ....[171]....
        /*0bc0*/ 	.word	0x0500000f


	//   ....[172]....
        /*0bc4*/ 	.word	0x0500000f


	//   ....[173]....
        /*0bc8*/ 	.word	0x0500000f


	//   ....[174]....
        /*0bcc*/ 	.word	0x0500000f


	//   ....[175]....
        /*0bd0*/ 	.word	0x0500000f


	//   ....[176]....
        /*0bd4*/ 	.word	0x0500000f


	//   ....[177]....
        /*0bd8*/ 	.word	0x0500000f


	//   ....[178]....
        /*0bdc*/ 	.word	0x0500000f


	//   ....[179]....
        /*0be0*/ 	.word	0x0500000f


	//   ....[180]....
        /*0be4*/ 	.word	0x0500000f


	//   ....[181]....
        /*0be8*/ 	.word	0x0500000f


	//   ....[182]....
        /*0bec*/ 	.word	0x0500000f


	//   ....[183]....
        /*0bf0*/ 	.word	0x0500000f


	//   ....[184]....
        /*0bf4*/ 	.word	0x0500000f


	//   ....[185]....
        /*0bf8*/ 	.word	0x0500000f


	//   ....[186]....
        /*0bfc*/ 	.word	0x0500000f


	//   ....[187]....
        /*0c00*/ 	.word	0x0500000f


	//   ....[188]....
        /*0c04*/ 	.word	0x0500000f


	//   ....[189]....
        /*0c08*/ 	.word	0x0500000f


	//   ....[190]....
        /*0c0c*/ 	.word	0x0500000f


	//   ....[191]....
        /*0c10*/ 	.word	0x0500000f


	//   ....[192]....
        /*0c14*/ 	.word	0x0500000f


	//   ....[193]....
        /*0c18*/ 	.word	0x0500000f


	//   ....[194]....
        /*0c1c*/ 	.word	0x0500000f


	//   ....[195]....
        /*0c20*/ 	.word	0x0500000f


	//   ....[196]....
        /*0c24*/ 	.word	0x0500000f


	//   ....[197]....
        /*0c28*/ 	.word	0x0500000f


	//   ....[198]....
        /*0c2c*/ 	.word	0x0500000f


	//   ....[199]....
        /*0c30*/ 	.word	0x0500000f


	//   ....[200]....
        /*0c34*/ 	.word	0x0500000f


	//   ....[201]....
        /*0c38*/ 	.word	0x0500000f


	//   ....[202]....
        /*0c3c*/ 	.word	0x0500000f


	//   ....[203]....
        /*0c40*/ 	.word	0x0500000f


	//   ....[204]....
        /*0c44*/ 	.word	0x0500000f


	//   ....[205]....
        /*0c48*/ 	.word	0x0500000f


	//   ....[206]....
        /*0c4c*/ 	.word	0x0500000f


	//   ....[207]....
        /*0c50*/ 	.word	0x0500000f


	//   ....[208]....
        /*0c54*/ 	.word	0x0500000f


	//   ....[209]....
        /*0c58*/ 	.word	0x0500000f


	//   ....[210]....
        /*0c5c*/ 	.word	0x0500000f


	//   ....[211]....
        /*0c60*/ 	.word	0x0500000f


	//   ....[212]....
        /*0c64*/ 	.word	0x0500000f


	//   ....[213]....
        /*0c68*/ 	.word	0x0500000f


	//   ....[214]....
        /*0c6c*/ 	.word	0x0500000f


	//   ....[215]....
        /*0c70*/ 	.word	0x0500000f


	//   ....[216]....
        /*0c74*/ 	.word	0x0500000f


	//   ....[217]....
        /*0c78*/ 	.word	0x0500000f


	//   ....[218]....
        /*0c7c*/ 	.word	0x0500000f


	//   ....[219]....
        /*0c80*/ 	.word	0x0500000f


	//   ....[220]....
        /*0c84*/ 	.word	0x0500000f


	//   ....[221]....
        /*0c88*/ 	.word	0x0500000f


	//   ....[222]....
        /*0c8c*/ 	.word	0x0500000f


	//   ....[223]....
        /*0c90*/ 	.word	0x0500000f


	//   ....[224]....
        /*0c94*/ 	.word	0x0500000f


	//   ....[225]....
        /*0c98*/ 	.word	0x0500000f


	//   ....[226]....
        /*0c9c*/ 	.word	0x0500000f


	//   ....[227]....
        /*0ca0*/ 	.word	0x0500000f


	//   ....[228]....
        /*0ca4*/ 	.word	0x0500000f


	//   ....[229]....
        /*0ca8*/ 	.word	0x0500000f


	//   ....[230]....
        /*0cac*/ 	.word	0x0500000f


	//   ....[231]....
        /*0cb0*/ 	.word	0x0500000f


	//   ....[232]....
        /*0cb4*/ 	.word	0x0500000f


	//   ....[233]....
        /*0cb8*/ 	.word	0x0500000f


	//   ....[234]....
        /*0cbc*/ 	.word	0x0500000f


	//   ....[235]....
        /*0cc0*/ 	.word	0x0500000f


	//   ....[236]....
        /*0cc4*/ 	.word	0x0500000f


	//   ....[237]....
        /*0cc8*/ 	.word	0x0500000f


	//   ....[238]....
        /*0ccc*/ 	.word	0x0500000f


	//   ....[239]....
        /*0cd0*/ 	.word	0x0500000f


	//   ....[240]....
        /*0cd4*/ 	.word	0x0500000f


	//   ....[241]....
        /*0cd8*/ 	.word	0x0500000f


	//   ....[242]....
        /*0cdc*/ 	.word	0x0500000f


	//   ....[243]....
        /*0ce0*/ 	.word	0x0500000f


	//   ....[244]....
        /*0ce4*/ 	.word	0x0500000f


	//   ....[245]....
        /*0ce8*/ 	.word	0x0500000f


	//   ....[246]....
        /*0cec*/ 	.word	0x0500000f


	//   ....[247]....
        /*0cf0*/ 	.word	0x0500000f


	//   ....[248]....
        /*0cf4*/ 	.word	0x0500000f


	//   ....[249]....
        /*0cf8*/ 	.word	0x0500000f


	//   ....[250]....
        /*0cfc*/ 	.word	0x0500000f


	//   ....[251]....
        /*0d00*/ 	.word	0x0500000f


	//   ....[252]....
        /*0d04*/ 	.word	0x0500000f


	//----- nvinfo : EIATTR_COOP_GROUP_INSTR_OFFSETS
	.align		4
.L_1628:
        /*0d08*/ 	.byte	0x04, 0x28
        /*0d0a*/ 	.short	(.L_1630 - .L_1629)


	//   ....[0]....
.L_1629:
        /*0d0c*/ 	.word	0x00000060


	//   ....[1]....
        /*0d10*/ 	.word	0x00000130


	//   ....[2]....
        /*0d14*/ 	.word	0x000001e0


	//   ....[3]....
        /*0d18*/ 	.word	0x000003a0


	//   ....[4]....
        /*0d1c*/ 	.word	0x00000500


	//   ....[5]....
        /*0d20*/ 	.word	0x00000620


	//   ....[6]....
        /*0d24*/ 	.word	0x00000780


	//   ....[7]....
        /*0d28*/ 	.word	0x000027e0


	//   ....[8]....
        /*0d2c*/ 	.word	0x000027f0


	//   ....[9]....
        /*0d30*/ 	.word	0x00003a10


	//   ....[10]....
        /*0d34*/ 	.word	0x00003a20


	//   ....[11]....
        /*0d38*/ 	.word	0x00004c00


	//   ....[12]....
        /*0d3c*/ 	.word	0x00004c10


	//   ....[13]....
        /*0d40*/ 	.word	0x00004fd0


	//   ....[14]....
        /*0d44*/ 	.word	0x00004ff0


	//   ....[15]....
        /*0d48*/ 	.word	0x000057c0


	//   ....[16]....
        /*0d4c*/ 	.word	0x00005ed0


	//   ....[17]....
        /*0d50*/ 	.word	0x00005ee0


	//   ....[18]....
        /*0d54*/ 	.word	0x00005ef0


	//   ....[19]....
        /*0d58*/ 	.word	0x00005f00


	//   ....[20]....
        /*0d5c*/ 	.word	0x000073d0


	//   ....[21]....
        /*0d60*/ 	.word	0x000073e0


	//   ....[22]....
        /*0d64*/ 	.word	0x000073f0


	//   ....[23]....
        /*0d68*/ 	.word	0x00007400


	//   ....[24]....
        /*0d6c*/ 	.word	0x00008eb0


	//   ....[25]....
        /*0d70*/ 	.word	0x000096b0


	//   ....[26]....
        /*0d74*/ 	.word	0x000096c0


	//   ....[27]....
        /*0d78*/ 	.word	0x000096e0


	//   ....[28]....
        /*0d7c*/ 	.word	0x0000a070


	//   ....[29]....
        /*0d80*/ 	.word	0x0000a090


	//   ....[30]....
        /*0d84*/ 	.word	0x0000be30


	//   ....[31]....
        /*0d88*/ 	.word	0x0000c440


	//   ....[32]....
        /*0d8c*/ 	.word	0x0000c7e0


	//   ....[33]....
        /*0d90*/ 	.word	0x0000c8a0


	//   ....[34]....
        /*0d94*/ 	.word	0x0000cec0


	//   ....[35]....
        /*0d98*/ 	.word	0x0000cee0


	//   ....[36]....
        /*0d9c*/ 	.word	0x0000f150


	//   ....[37]....
        /*0da0*/ 	.word	0x0000f170


	//   ....[38]....
        /*0da4*/ 	.word	0x0000f7d0


	//   ....[39]....
        /*0da8*/ 	.word	0x0000f830


	//   ....[40]....
        /*0dac*/ 	.word	0x00010c60


	//   ....[41]....
        /*0db0*/ 	.word	0x00010d50


	//   ....[42]....
        /*0db4*/ 	.word	0x00010d80


	//   ....[43]....
        /*0db8*/ 	.word	0x00010e40


	//   ....[44]....
        /*0dbc*/ 	.word	0x00011870


	//   ....[45]....
        /*0dc0*/ 	.word	0x00011880


	//   ....[46]....
        /*0dc4*/ 	.word	0x00011890


	//   ....[47]....
        /*0dc8*/ 	.word	0x000118a0


	//   ....[48]....
        /*0dcc*/ 	.word	0x000118b0


	//   ....[49]....
        /*0dd0*/ 	.word	0x000118c0


	//   ....[50]....
        /*0dd4*/ 	.word	0x000118d0


	//   ....[51]....
        /*0dd8*/ 	.word	0x000118e0


	//   ....[52]....
        /*0ddc*/ 	.word	0x000118f0


	//   ....[53]....
        /*0de0*/ 	.word	0x00011900


	//   ....[54]....
        /*0de4*/ 	.word	0x00011910


	//   ....[55]....
        /*0de8*/ 	.word	0x00011920


	//   ....[56]....
        /*0dec*/ 	.word	0x00011930


	//   ....[57]....
        /*0df0*/ 	.word	0x00011940


	//   ....[58]....
        /*0df4*/ 	.word	0x00011950


	//   ....[59]....
        /*0df8*/ 	.word	0x00011960


	//   ....[60]....
        /*0dfc*/ 	.word	0x00011ec0


	//   ....[61]....
        /*0e00*/ 	.word	0x00011ef0


	//   ....[62]....
        /*0e04*/ 	.word	0x00011f10


	//   ....[63]....
        /*0e08*/ 	.word	0x00011f20


	//   ....[64]....
        /*0e0c*/ 	.word	0x00012460


	//   ....[65]....
        /*0e10*/ 	.word	0x00012470


	//   ....[66]....
        /*0e14*/ 	.word	0x00012480


	//   ....[67]....
        /*0e18*/ 	.word	0x000124a0


	//   ....[68]....
        /*0e1c*/ 	.word	0x000124c0


	//   ....[69]....
        /*0e20*/ 	.word	0x000124e0


	//   ....[70]....
        /*0e24*/ 	.word	0x000125a0


	//   ....[71]....
        /*0e28*/ 	.word	0x000125b0


	//   ....[72]....
        /*0e2c*/ 	.word	0x00012e60


	//   ....[73]....
        /*0e30*/ 	.word	0x00012e90


	//   ....[74]....
        /*0e34*/ 	.word	0x00012eb0


	//   ....[75]....
        /*0e38*/ 	.word	0x00012ec0


	//   ....[76]....
        /*0e3c*/ 	.word	0x00012ed0


	//   ....[77]....
        /*0e40*/ 	.word	0x00012ee0


	//   ....[78]....
        /*0e44*/ 	.word	0x00012ef0


	//   ....[79]....
        /*0e48*/ 	.word	0x00012f00


	//   ....[80]....
        /*0e4c*/ 	.word	0x000130c0


	//   ....[81]....
        /*0e50*/ 	.word	0x00013270


	//   ....[82]....
        /*0e54*/ 	.word	0x000132a0


	//   ....[83]....
        /*0e58*/ 	.word	0x000132d0


	//   ....[84]....
        /*0e5c*/ 	.word	0x00013300


	//   ....[85]....
        /*0e60*/ 	.word	0x00013330


	//   ....[86]....
        /*0e64*/ 	.word	0x00013360


	//   ....[87]....
        /*0e68*/ 	.word	0x000134d0


	//   ....[88]....
        /*0e6c*/ 	.word	0x00013500


	//   ....[89]....
        /*0e70*/ 	.word	0x00013530


	//   ....[90]....
        /*0e74*/ 	.word	0x00013560


	//   ....[91]....
        /*0e78*/ 	.word	0x00013590


	//   ....[92]....
        /*0e7c*/ 	.word	0x000135c0


	//   ....[93]....
        /*0e80*/ 	.word	0x00013670


	//   ....[94]....
        /*0e84*/ 	.word	0x000136d0


	//   ....[95]....
        /*0e88*/ 	.word	0x00013770


	//   ....[96]....
        /*0e8c*/ 	.word	0x000146c0


	//   ....[97]....
        /*0e90*/ 	.word	0x00016540


	//   ....[98]....
        /*0e94*/ 	.word	0x00016550


	//   ....[99]....
        /*0e98*/ 	.word	0x000165a0


	//   ....[100]....
        /*0e9c*/ 	.word	0x000165c0


	//   ....[101]....
        /*0ea0*/ 	.word	0x00016620


	//   ....[102]....
        /*0ea4*/ 	.word	0x00016640


	//   ....[103]....
        /*0ea8*/ 	.word	0x00016650


	//   ....[104]....
        /*0eac*/ 	.word	0x00016660


	//   ....[105]....
        /*0eb0*/ 	.word	0x00016750


	//   ....[106]....
        /*0eb4*/ 	.word	0x00016760


	//   ....[107]....
        /*0eb8*/ 	.word	0x00016bb0


	//   ....[108]....
        /*0ebc*/ 	.word	0x00016bd0


	//   ....[109]....
        /*0ec0*/ 	.word	0x00016c30


	//   ....[110]....
        /*0ec4*/ 	.word	0x00016c50


	//   ....[111]....
        /*0ec8*/ 	.word	0x00016c90


	//   ....[112]....
        /*0ecc*/ 	.word	0x00016cb0


	//   ....[113]....
        /*0ed0*/ 	.word	0x00016cc0


	//   ....[114]....
        /*0ed4*/ 	.word	0x00016cd0


	//   ....[115]....
        /*0ed8*/ 	.word	0x00016d60


	//   ....[116]....
        /*0edc*/ 	.word	0x00016d80


	//   ....[117]....
        /*0ee0*/ 	.word	0x00017660


	//   ....[118]....
        /*0ee4*/ 	.word	0x00017690


	//   ....[119]....
        /*0ee8*/ 	.word	0x00017730


	//   ....[120]....
        /*0eec*/ 	.word	0x00017750


	//   ....[121]....
        /*0ef0*/ 	.word	0x000177d0


	//   ....[122]....
        /*0ef4*/ 	.word	0x000177f0


	//   ....[123]....
        /*0ef8*/ 	.word	0x00017860


	//   ....[124]....
        /*0efc*/ 	.word	0x00017870


	//   ....[125]....
        /*0f00*/ 	.word	0x000178b0


	//   ....[126]....
        /*0f04*/ 	.word	0x000178d0


	//   ....[127]....
        /*0f08*/ 	.word	0x000178e0


	//   ....[128]....
        /*0f0c*/ 	.word	0x000178f0


	//   ....[129]....
        /*0f10*/ 	.word	0x000183d0


	//   ....[130]....
        /*0f14*/ 	.word	0x000183e0


	//   ....[131]....
        /*0f18*/ 	.word	0x00018400


	//   ....[132]....
        /*0f1c*/ 	.word	0x00018450


	//   ....[133]....
        /*0f20*/ 	.word	0x00018460


	//   ....[134]....
        /*0f24*/ 	.word	0x000184a0


	//   ....[135]....
        /*0f28*/ 	.word	0x000184b0


	//   ....[136]....
        /*0f2c*/ 	.word	0x000184c0


	//   ....[137]....
        /*0f30*/ 	.word	0x00018500


	//   ....[138]....
        /*0f34*/ 	.word	0x00018540


	//   ....[139]....
        /*0f38*/ 	.word	0x000189a0


	//   ....[140]....
        /*0f3c*/ 	.word	0x000189b0


	//   ....[141]....
        /*0f40*/ 	.word	0x000189c0


	//   ....[142]....
        /*0f44*/ 	.word	0x00018a00


	//   ....[143]....
        /*0f48*/ 	.word	0x00018a10


	//   ....[144]....
        /*0f4c*/ 	.word	0x00018a50


	//   ....[145]....
        /*0f50*/ 	.word	0x00018a60


	//   ....[146]....
        /*0f54*/ 	.word	0x00018a70


	//   ....[147]....
        /*0f58*/ 	.word	0x00018ab0


	//   ....[148]....
        /*0f5c*/ 	.word	0x00018af0


	//   ....[149]....
        /*0f60*/ 	.word	0x00019b60


	//   ....[150]....
        /*0f64*/ 	.word	0x00019bc0


	//   ....[151]....
        /*0f68*/ 	.word	0x00019bf0


	//   ....[152]....
        /*0f6c*/ 	.word	0x00019c00


	//   ....[153]....
        /*0f70*/ 	.word	0x00019c30


	//   ....[154]....
        /*0f74*/ 	.word	0x00019c60


	//   ....[155]....
        /*0f78*/ 	.word	0x00019c90


	//   ....[156]....
        /*0f7c*/ 	.word	0x00019cc0


	//   ....[157]....
        /*0f80*/ 	.word	0x00019e40


	//   ....[158]....
        /*0f84*/ 	.word	0x00019e70


	//   ....[159]....
        /*0f88*/ 	.word	0x00019ea0


	//   ....[160]....
        /*0f8c*/ 	.word	0x00019ed0


	//   ....[161]....
        /*0f90*/ 	.word	0x00019f00


	//   ....[162]....
        /*0f94*/ 	.word	0x00019f30


	//   ....[163]....
        /*0f98*/ 	.word	0x00019ff0


	//   ....[164]....
        /*0f9c*/ 	.word	0x0001a010


	//   ....[165]....
        /*0fa0*/ 	.word	0x0001a080


	//   ....[166]....
        /*0fa4*/ 	.word	0x0001a740


	//   ....[167]....
        /*0fa8*/ 	.word	0x0001ab00


	//   ....[168]....
        /*0fac*/ 	.word	0x0001ab90


	//   ....[169]....
        /*0fb0*/ 	.word	0x0001ac60


	//   ....[170]....
        /*0fb4*/ 	.word	0x0001acf0


	//   ....[171]....
        /*0fb8*/ 	.word	0x0001add0


	//   ....[172]....
        /*0fbc*/ 	.word	0x0001ae60


	//   ....[173]....
        /*0fc0*/ 	.word	0x0001af30


	//   ....[174]....
        /*0fc4*/ 	.word	0x0001afc0


	//   ....[175]....
        /*0fc8*/ 	.word	0x0001b010


	//   ....[176]....
        /*0fcc*/ 	.word	0x0001b060


	//   ....[177]....
        /*0fd0*/ 	.word	0x0001b130


	//   ....[178]....
        /*0fd4*/ 	.word	0x0001b1c0


	//   ....[179]....
        /*0fd8*/ 	.word	0x0001b210


	//   ....[180]....
        /*0fdc*/ 	.word	0x0001b260


	//   ....[181]....
        /*0fe0*/ 	.word	0x0001b550


	//   ....[182]....
        /*0fe4*/ 	.word	0x0001b830


	//   ....[183]....
        /*0fe8*/ 	.word	0x0001b930


	//   ....[184]....
        /*0fec*/ 	.word	0x0001b9c0


	//   ....[185]....
        /*0ff0*/ 	.word	0x0001ba20


	//   ....[186]....
        /*0ff4*/ 	.word	0x0001baf0


	//   ....[187]....
        /*0ff8*/ 	.word	0x0001bb50


	//   ....[188]....
        /*0ffc*/ 	.word	0x0001bc10


	//   ....[189]....
        /*1000*/ 	.word	0x0001bc70


	//   ....[190]....
        /*1004*/ 	.word	0x0001bd30


	//   ....[191]....
        /*1008*/ 	.word	0x0001bde0


	//   ....[192]....
        /*100c*/ 	.word	0x0001beb0


	//   ....[193]....
        /*1010*/ 	.word	0x0001bfb0


	//   ....[194]....
        /*1014*/ 	.word	0x0001c060


	//   ....[195]....
        /*1018*/ 	.word	0x0001c0c0


	//   ....[196]....
        /*101c*/ 	.word	0x0001c1b0


	//   ....[197]....
        /*1020*/ 	.word	0x0001c210


	//   ....[198]....
        /*1024*/ 	.word	0x0001c2d0


	//   ....[199]....
        /*1028*/ 	.word	0x0001c330


	//   ....[200]....
        /*102c*/ 	.word	0x0001c3f0


	//   ....[201]....
        /*1030*/ 	.word	0x0001c450


	//   ....[202]....
        /*1034*/ 	.word	0x0001c520


	//   ....[203]....
        /*1038*/ 	.word	0x0001c5d0


	//   ....[204]....
        /*103c*/ 	.word	0x0001c640


	//   ....[205]....
        /*1040*/ 	.word	0x0001c6a0


	//   ....[206]....
        /*1044*/ 	.word	0x0001c790


	//   ....[207]....
        /*1048*/ 	.word	0x0001c7f0


	//   ....[208]....
        /*104c*/ 	.word	0x0001c8f0


	//   ....[209]....
        /*1050*/ 	.word	0x0001c960


	//   ....[210]....
        /*1054*/ 	.word	0x0001ca50


	//   ....[211]....
        /*1058*/ 	.word	0x0001cab0


	//   ....[212]....
        /*105c*/ 	.word	0x0001cb50


	//   ....[213]....
        /*1060*/ 	.word	0x0001cc10


	//   ....[214]....
        /*1064*/ 	.word	0x0001cce0


	//   ....[215]....
        /*1068*/ 	.word	0x0001ce30


	//   ....[216]....
        /*106c*/ 	.word	0x0001cee0


	//   ....[217]....
        /*1070*/ 	.word	0x0001cf90


	//   ....[218]....
        /*1074*/ 	.word	0x0001d030


	//   ....[219]....
        /*1078*/ 	.word	0x0001d0e0


	//   ....[220]....
        /*107c*/ 	.word	0x0001d180


	//   ....[221]....
        /*1080*/ 	.word	0x0001d230


	//   ....[222]....
        /*1084*/ 	.word	0x0001d2d0


	//   ....[223]....
        /*1088*/ 	.word	0x0001d340


	//   ....[224]....
        /*108c*/ 	.word	0x0001d400


	//   ....[225]....
        /*1090*/ 	.word	0x0001d500


	//   ....[226]....
        /*1094*/ 	.word	0x0001d590


	//   ....[227]....
        /*1098*/ 	.word	0x0001d5f0


	//   ....[228]....
        /*109c*/ 	.word	0x0001d6a0


	//   ....[229]....
        /*10a0*/ 	.word	0x0001d700


	//   ....[230]....
        /*10a4*/ 	.word	0x0001d7b0


	//   ....[231]....
        /*10a8*/ 	.word	0x0001d810


	//   ....[232]....
        /*10ac*/ 	.word	0x0001d8c0


	//   ....[233]....
        /*10b0*/ 	.word	0x0001d920


	//   ....[234]....
        /*10b4*/ 	.word	0x0001d9d0


	//   ....[235]....
        /*10b8*/ 	.word	0x0001dbb0


	//   ....[236]....
        /*10bc*/ 	.word	0x0001dc50


	//   ....[237]....
        /*10c0*/ 	.word	0x0001dd70


	//   ....[238]....
        /*10c4*/ 	.word	0x0001dde0


	//   ....[239]....
        /*10c8*/ 	.word	0x0001de50


	//   ....[240]....
        /*10cc*/ 	.word	0x0001dec0


	//   ....[241]....
        /*10d0*/ 	.word	0x0001df30


	//   ....[242]....
        /*10d4*/ 	.word	0x0001dfb0


	//   ....[243]....
        /*10d8*/ 	.word	0x0001e040


	//   ....[244]....
        /*10dc*/ 	.word	0x0001e0e0


	//   ....[245]....
        /*10e0*/ 	.word	0x0001e150


	//   ....[246]....
        /*10e4*/ 	.word	0x0001e1c0


	//   ....[247]....
        /*10e8*/ 	.word	0x0001e230


	//   ....[248]....
        /*10ec*/ 	.word	0x0001e2b0


	//   ....[249]....
        /*10f0*/ 	.word	0x0001e320


	//   ....[250]....
        /*10f4*/ 	.word	0x0001e3c0


	//   ....[251]....
        /*10f8*/ 	.word	0x0001e450


	//   ....[252]....
        /*10fc*/ 	.word	0x0001e580


	//----- nvinfo : EIATTR_REG_RECONFIG
	.align		4
.L_1630:
        /*1100*/ 	.byte	0x01, 0x54
	.zero		2


	//----- nvinfo : EIATTR_SYSCALL_OFFSETS
	.align		4
        /*1104*/ 	.byte	0x04, 0x46
        /*1106*/ 	.short	(.L_1632 - .L_1631)


	//   ....[0]....
.L_1631:
        /*1108*/ 	.word	0x00001a00


	//   ....[1]....
        /*110c*/ 	.word	0x00001b50


	//   ....[2]....
        /*1110*/ 	.word	0x00005930


	//   ....[3]....
        /*1114*/ 	.word	0x00005c50


	//   ....[4]....
        /*1118*/ 	.word	0x000156f0


	//   ....[5]....
        /*111c*/ 	.word	0x00015860


	//   ....[6]....
        /*1120*/ 	.word	0x000159b0


	//   ....[7]....
        /*1124*/ 	.word	0x00015af0


	//   ....[8]....
        /*1128*/ 	.word	0x000171a0


	//----- nvinfo : EIATTR_MBARRIER_INSTR_OFFSETS
	.align		4
.L_1632:
        /*112c*/ 	.byte	0x04, 0x39
        /*112e*/ 	.short	(.L_1634 - .L_1633)


	//   ....[0]....
.L_1633:
        /*1130*/ 	.word	0x00000250
        /*1134*/ 	.word	0x000000ff
        /*1138*/ 	.word	0x00013200
        /*113c*/ 	.short	0x0100
        /*113e*/ 	.byte	0x08
	.zero		1


	//   ....[1]....
        /*1140*/ 	.word	0x00000260
        /*1144*/ 	.word	0x000000ff
        /*1148*/ 	.word	0x00013220
        /*114c*/ 	.short	0x0100
        /*114e*/ 	.byte	0x08
	.zero		1


	//   ....[2]....
        /*1150*/ 	.word	0x00000350
        /*1154*/ 	.word	0x000000ff
        /*1158*/ 	.word	0x00013230
        /*115c*/ 	.short	0x0100
        /*115e*/ 	.byte	0x08
	.zero		1


	//   ....[3]....
        /*1160*/ 	.word	0x00000360
        /*1164*/ 	.word	0x000000ff
        /*1168*/ 	.word	0x00013240
        /*116c*/ 	.short	0x0100
        /*116e*/ 	.byte	0x08
	.zero		1


	//   ....[4]....
        /*1170*/ 	.word	0x00000370
        /*1174*/ 	.word	0x000000ff
        /*1178*/ 	.word	0x00013238
        /*117c*/ 	.short	0x0100
        /*117e*/ 	.byte	0x08
	.zero		1


	//   ....[5]....
        /*1180*/ 	.word	0x00000380
        /*1184*/ 	.word	0x000000ff
        /*1188*/ 	.word	0x00013248
        /*118c*/ 	.short	0x0100
        /*118e*/ 	.byte	0x08
	.zero		1


	//   ....[6]....
        /*1190*/ 	.word	0x000004b0
        /*1194*/ 	.word	0x000000ff
        /*1198*/ 	.word	0x00013250
        /*119c*/ 	.short	0x0100
        /*119e*/ 	.byte	0x08
	.zero		1


	//   ....[7]....
        /*11a0*/ 	.word	0x000004c0
        /*11a4*/ 	.word	0x000000ff
        /*11a8*/ 	.word	0x00013260
        /*11ac*/ 	.short	0x0100
        /*11ae*/ 	.byte	0x08
	.zero		1


	//   ....[8]....
        /*11b0*/ 	.word	0x000004d0
        /*11b4*/ 	.word	0x000000ff
        /*11b8*/ 	.word	0x00013258
        /*11bc*/ 	.short	0x0100
        /*11be*/ 	.byte	0x08
	.zero		1


	//   ....[9]....
        /*11c0*/ 	.word	0x000004e0
        /*11c4*/ 	.word	0x000000ff
        /*11c8*/ 	.word	0x00013268
        /*11cc*/ 	.short	0x0100
        /*11ce*/ 	.byte	0x08
	.zero		1


	//   ....[10]....
        /*11d0*/ 	.word	0x000005d0
        /*11d4*/ 	.word	0x000000ff
        /*11d8*/ 	.word	0x00013270
        /*11dc*/ 	.short	0x0100
        /*11de*/ 	.byte	0x06
	.zero		1


	//   ....[11]....
        /*11e0*/ 	.word	0x000005e0
        /*11e4*/ 	.word	0x000000ff
        /*11e8*/ 	.word	0x00013280
        /*11ec*/ 	.short	0x0100
        /*11ee*/ 	.byte	0x06
	.zero		1


	//   ....[12]....
        /*11f0*/ 	.word	0x000005f0
        /*11f4*/ 	.word	0x000000ff
        /*11f8*/ 	.word	0x00013278
        /*11fc*/ 	.short	0x0100
        /*11fe*/ 	.byte	0x06
	.zero		1


	//   ....[13]....
        /*1200*/ 	.word	0x00000600
        /*1204*/ 	.word	0x000000ff
        /*1208*/ 	.word	0x00013288
        /*120c*/ 	.short	0x0100
        /*120e*/ 	.byte	0x06
	.zero		1


	//   ....[14]....
        /*1210*/ 	.word	0x00000730
        /*1214*/ 	.word	0x000000ff
        /*1218*/ 	.word	0x00013290
        /*121c*/ 	.short	0x0100
        /*121e*/ 	.byte	0x08
	.zero		1


	//   ....[15]....
        /*1220*/ 	.word	0x00000740
        /*1224*/ 	.word	0x000000ff
        /*1228*/ 	.word	0x000132a0
        /*122c*/ 	.short	0x0100
        /*122e*/ 	.byte	0x08
	.zero		1


	//   ....[16]....
        /*1230*/ 	.word	0x00000750
        /*1234*/ 	.word	0x000000ff
        /*1238*/ 	.word	0x00013298
        /*123c*/ 	.short	0x0100
        /*123e*/ 	.byte	0x08
	.zero		1


	//   ....[17]....
        /*1240*/ 	.word	0x00000760
        /*1244*/ 	.word	0x000000ff
        /*1248*/ 	.word	0x000132a8
        /*124c*/ 	.short	0x0100
        /*124e*/ 	.byte	0x08
	.zero		1


	//   ....[18]....
        /*1250*/ 	.word	0x000008a0
        /*1254*/ 	.word	0x000000ff
        /*1258*/ 	.word	0x000132b0
        /*125c*/ 	.short	0x0100
        /*125e*/ 	.byte	0x08
	.zero		1


	//   ....[19]....
        /*1260*/ 	.word	0x000008b0
        /*1264*/ 	.word	0x000000ff
        /*1268*/ 	.word	0x000132c0
        /*126c*/ 	.short	0x0100
        /*126e*/ 	.byte	0x08
	.zero		1


	//   ....[20]....
        /*1270*/ 	.word	0x000008c0
        /*1274*/ 	.word	0x000000ff
        /*1278*/ 	.word	0x000132b8
        /*127c*/ 	.short	0x0100
        /*127e*/ 	.byte	0x08
	.zero		1


	//   ....[21]....
        /*1280*/ 	.word	0x000008d0
        /*1284*/ 	.word	0x000000ff
        /*1288*/ 	.word	0x000132c8
        /*128c*/ 	.short	0x0100
        /*128e*/ 	.byte	0x08
	.zero		1


	//   ....[22]....
        /*1290*/ 	.word	0x00002790
        /*1294*/ 	.word	0x00000041
        /*1298*/ 	.word	0x00013290
        /*129c*/ 	.short	0x010a
        /*129e*/ 	.byte	0x3f
	.zero		1


	//   ....[23]....
        /*12a0*/ 	.word	0x000039c0
        /*12a4*/ 	.word	0x00000041
        /*12a8*/ 	.word	0x00013290
        /*12ac*/ 	.short	0x010a
        /*12ae*/ 	.byte	0x3f
	.zero		1


	//   ....[24]....
        /*12b0*/ 	.word	0x00004a10
        /*12b4*/ 	.word	0x00000041
        /*12b8*/ 	.word	0x00013290
        /*12bc*/ 	.short	0x010a
        /*12be*/ 	.byte	0x3f
	.zero		1


	//   ....[25]....
        /*12c0*/ 	.word	0x00004de0
        /*12c4*/ 	.word	0x00000004
        /*12c8*/ 	.word	0x00000000
        /*12cc*/ 	.short	0x0101
        /*12ce*/ 	.byte	0x3f
	.zero		1


	//   ....[26]....
        /*12d0*/ 	.word	0x00004e20
        /*12d4*/ 	.word	0x00000041
        /*12d8*/ 	.word	0x000132b0
        /*12dc*/ 	.short	0x010a
        /*12de*/ 	.byte	0x3f
	.zero		1


	//   ....[27]....
        /*12e0*/ 	.word	0x000051d0
        /*12e4*/ 	.word	0x00000041
        /*12e8*/ 	.word	0x00000000
        /*12ec*/ 	.short	0x0101
        /*12ee*/ 	.byte	0x3f
	.zero		1


	//   ....[28]....
        /*12f0*/ 	.word	0x000059d0
        /*12f4*/ 	.word	0x00000012
        /*12f8*/ 	.word	0x00013200
        /*12fc*/ 	.short	0x010a
        /*12fe*/ 	.byte	0x3f
	.zero		1


	//   ....[29]....
        /*1300*/ 	.word	0x00005a20
        /*1304*/ 	.word	0x00000012
        /*1308*/ 	.word	0x00013200
        /*130c*/ 	.short	0x010a
        /*130e*/ 	.byte	0x3f
	.zero		1


	//   ....[30]....
        /*1310*/ 	.word	0x00006180
        /*1314*/ 	.word	0x00000012
        /*1318*/ 	.word	0x00013200
        /*131c*/ 	.short	0x010a
        /*131e*/ 	.byte	0x3f
	.zero		1


	//   ....[31]....
        /*1320*/ 	.word	0x000075c0
        /*1324*/ 	.word	0x00000012
        /*1328*/ 	.word	0x00013200
        /*132c*/ 	.short	0x010a
        /*132e*/ 	.byte	0x3f
	.zero		1


	//   ....[32]....
        /*1330*/ 	.word	0x00008730
        /*1334*/ 	.word	0x0000000c
        /*1338*/ 	.word	0x00013230
        /*133c*/ 	.short	0x010a
        /*133e*/ 	.byte	0x3f
	.zero		1


	//   ....[33]....
        /*1340*/ 	.word	0x000087d0
        /*1344*/ 	.word	0x0000000c
        /*1348*/ 	.word	0x00013230
        /*134c*/ 	.short	0x010a
        /*134e*/ 	.byte	0x3f
	.zero		1


	//   ....[34]....
        /*1350*/ 	.word	0x0000a480
        /*1354*/ 	.word	0x00000045
        /*1358*/ 	.word	0x00000000
        /*135c*/ 	.short	0x0101
        /*135e*/ 	.byte	0x3f
	.zero		1


	//   ....[35]....
        /*1360*/ 	.word	0x0000b3d0
        /*1364*/ 	.word	0x00000000
        /*1368*/ 	.word	0x00013230
        /*136c*/ 	.short	0x010a
        /*136e*/ 	.byte	0x3f
	.zero		1


	//   ....[36]....
        /*1370*/ 	.word	0x0000b460
        /*1374*/ 	.word	0x00000000
        /*1378*/ 	.word	0x00013230
        /*137c*/ 	.short	0x010a
        /*137e*/ 	.byte	0x3f
	.zero		1


	//   ....[37]....
        /*1380*/ 	.word	0x0000ba20
        /*1384*/ 	.word	0x0000000f
        /*1388*/ 	.word	0x00013250
        /*138c*/ 	.short	0x010a
        /*138e*/ 	.byte	0x3f
	.zero		1


	//   ....[38]....
        /*1390*/ 	.word	0x0000ba70
        /*1394*/ 	.word	0x0000000f
        /*1398*/ 	.word	0x00013250
        /*139c*/ 	.short	0x010a
        /*139e*/ 	.byte	0x3f
	.zero		1


	//   ....[39]....
        /*13a0*/ 	.word	0x0000bdf0
        /*13a4*/ 	.word	0x00000000
        /*13a8*/ 	.word	0x00000000
        /*13ac*/ 	.short	0x0101
        /*13ae*/ 	.byte	0x3f
	.zero		1


	//   ....[40]....
        /*13b0*/ 	.word	0x0000df20
        /*13b4*/ 	.word	0x0000000f
        /*13b8*/ 	.word	0x00000000
        /*13bc*/ 	.short	0x0101
        /*13be*/ 	.byte	0x3f
	.zero		1


	//   ....[41]....
        /*13c0*/ 	.word	0x0000e520
        /*13c4*/ 	.word	0x0000000c
        /*13c8*/ 	.word	0x00013230
        /*13cc*/ 	.short	0x010a
        /*13ce*/ 	.byte	0x3f
	.zero		1


	//   ....[42]....
        /*13d0*/ 	.word	0x0000e5b0
        /*13d4*/ 	.word	0x0000000c
        /*13d8*/ 	.word	0x00013230
        /*13dc*/ 	.short	0x010a
        /*13de*/ 	.byte	0x3f
	.zero		1


	//   ....[43]....
        /*13e0*/ 	.word	0x0000eb70
        /*13e4*/ 	.word	0x0000000f
        /*13e8*/ 	.word	0x00013250
        /*13ec*/ 	.short	0x010a
        /*13ee*/ 	.byte	0x3f
	.zero		1


	//   ....[44]....
        /*13f0*/ 	.word	0x0000ebc0
        /*13f4*/ 	.word	0x0000000f
        /*13f8*/ 	.word	0x00013250
        /*13fc*/ 	.short	0x010a
        /*13fe*/ 	.byte	0x3f
	.zero		1


	//   ....[45]....
        /*1400*/ 	.word	0x0000eec0
        /*1404*/ 	.word	0x00000000
        /*1408*/ 	.word	0x00000000
        /*140c*/ 	.short	0x0101
        /*140e*/ 	.byte	0x3f
	.zero		1


	//   ....[46]....
        /*1410*/ 	.word	0x000104a0
        /*1414*/ 	.word	0x0000000f
        /*1418*/ 	.word	0x00000000
        /*141c*/ 	.short	0x0101
        /*141e*/ 	.byte	0x3f
	.zero		1


	//   ....[47]....
        /*1420*/ 	.word	0x00010970
        /*1424*/ 	.word	0x0000000a
        /*1428*/ 	.word	0x00013250
        /*142c*/ 	.short	0x010a
        /*142e*/ 	.byte	0x3f
	.zero		1


	//   ....[48]....
        /*1430*/ 	.word	0x000109c0
        /*1434*/ 	.word	0x0000000a
        /*1438*/ 	.word	0x00013250
        /*143c*/ 	.short	0x010a
        /*143e*/ 	.byte	0x3f
	.zero		1


	//   ....[49]....
        /*1440*/ 	.word	0x00011240
        /*1444*/ 	.word	0x00000000
        /*1448*/ 	.word	0x00000000
        /*144c*/ 	.short	0x0101
        /*144e*/ 	.byte	0x3f
	.zero		1


	//   ....[50]....
        /*1450*/ 	.word	0x00012570
        /*1454*/ 	.word	0x00000000
        /*1458*/ 	.word	0x00000000
        /*145c*/ 	.short	0x0101
        /*145e*/ 	.byte	0x3f
	.zero		1


	//   ....[51]....
        /*1460*/ 	.word	0x000147a0
        /*1464*/ 	.word	0x00000016
        /*1468*/ 	.word	0x00013220
        /*146c*/ 	.short	0x010a
        /*146e*/ 	.byte	0x3f
	.zero		1


	//   ....[52]....
        /*1470*/ 	.word	0x00014870
        /*1474*/ 	.word	0x00000005
        /*1478*/ 	.word	0x000132a0
        /*147c*/ 	.short	0x010a
        /*147e*/ 	.byte	0x3f
	.zero		1


	//   ....[53]....
        /*1480*/ 	.word	0x00014ab0
        /*1484*/ 	.word	0x00000005
        /*1488*/ 	.word	0x000132c0
        /*148c*/ 	.short	0x010a
        /*148e*/ 	.byte	0x3f
	.zero		1


	//   ....[54]....
        /*1490*/ 	.word	0x00014e60
        /*1494*/ 	.word	0x00000005
        /*1498*/ 	.word	0x000132a0
        /*149c*/ 	.short	0x010a
        /*149e*/ 	.byte	0x3f
	.zero		1


	//   ....[55]....
        /*14a0*/ 	.word	0x00015090
        /*14a4*/ 	.word	0x00000005
        /*14a8*/ 	.word	0x000132c0
        /*14ac*/ 	.short	0x010a
        /*14ae*/ 	.byte	0x3f
	.zero		1


	//   ....[56]....
        /*14b0*/ 	.word	0x00016150
        /*14b4*/ 	.word	0x00000004
        /*14b8*/ 	.word	0x00013280
        /*14bc*/ 	.short	0x010a
        /*14be*/ 	.byte	0x3f
	.zero		1


	//   ....[57]....
        /*14c0*/ 	.word	0x00016820
        /*14c4*/ 	.word	0x00000004
        /*14c8*/ 	.word	0x00013270
        /*14cc*/ 	.short	0x0107
        /*14ce*/ 	.byte	0x3f
	.zero		1


	//   ....[58]....
        /*14d0*/ 	.word	0x000168e0
        /*14d4*/ 	.word	0x00000004
        /*14d8*/ 	.word	0x00013270
        /*14dc*/ 	.short	0x0101
        /*14de*/ 	.byte	0x3f
	.zero		1


	//   ....[59]....
        /*14e0*/ 	.word	0x00016930
        /*14e4*/ 	.word	0x00000004
        /*14e8*/ 	.word	0x00013240
        /*14ec*/ 	.short	0x010a
        /*14ee*/ 	.byte	0x3f
	.zero		1


	//   ....[60]....
        /*14f0*/ 	.word	0x00016e80
        /*14f4*/ 	.word	0x00000004
        /*14f8*/ 	.word	0x00013230
        /*14fc*/ 	.short	0x0107
        /*14fe*/ 	.byte	0x3f
	.zero		1


	//   ....[61]....
        /*1500*/ 	.word	0x00016f60
        /*1504*/ 	.word	0x00000004
        /*1508*/ 	.word	0x00013230
        /*150c*/ 	.short	0x0101
        /*150e*/ 	.byte	0x3f
	.zero		1


	//   ....[62]....
        /*1510*/ 	.word	0x00017a40
        /*1514*/ 	.word	0x00000016
        /*1518*/ 	.word	0x00013200
        /*151c*/ 	.short	0x0107
        /*151e*/ 	.byte	0x3f
	.zero		1


	//   ....[63]....
        /*1520*/ 	.word	0x00017b30
        /*1524*/ 	.word	0x00000016
        /*1528*/ 	.word	0x00013200
        /*152c*/ 	.short	0x0101
        /*152e*/ 	.byte	0x3f
	.zero		1


	//   ....[64]....
        /*1530*/ 	.word	0x00017b50
        /*1534*/ 	.word	0x00000016
        /*1538*/ 	.word	0x00013220
        /*153c*/ 	.short	0x010a
        /*153e*/ 	.byte	0x3f
	.zero		1


	//   ....[65]....
        /*1540*/ 	.word	0x000180a0
        /*1544*/ 	.word	0x00000006
        /*1548*/ 	.word	0x00013280
        /*154c*/ 	.short	0x010a
        /*154e*/ 	.byte	0x3f
	.zero		1


	//   ....[66]....
        /*1550*/ 	.word	0x000185f0
        /*1554*/ 	.word	0x00000006
        /*1558*/ 	.word	0x00013270
        /*155c*/ 	.short	0x0107
        /*155e*/ 	.byte	0x3f
	.zero		1


	//   ....[67]....
        /*1560*/ 	.word	0x000186b0
        /*1564*/ 	.word	0x00000006
        /*1568*/ 	.word	0x00013270
        /*156c*/ 	.short	0x0101
        /*156e*/ 	.byte	0x3f
	.zero		1


	//   ....[68]....
        /*1570*/ 	.word	0x00018700
        /*1574*/ 	.word	0x00000006
        /*1578*/ 	.word	0x00013240
        /*157c*/ 	.short	0x010a
        /*157e*/ 	.byte	0x3f
	.zero		1


	//   ....[69]....
        /*1580*/ 	.word	0x00018b70
        /*1584*/ 	.word	0x00000006
        /*1588*/ 	.word	0x00013230
        /*158c*/ 	.short	0x0107
        /*158e*/ 	.byte	0x3f
	.zero		1


	//   ....[70]....
        /*1590*/ 	.word	0x00018c40
        /*1594*/ 	.word	0x00000006
        /*1598*/ 	.word	0x00013230
        /*159c*/ 	.short	0x0101
        /*159e*/ 	.byte	0x3f
	.zero		1


	//   ....[71]....
        /*15a0*/ 	.word	0x00018cc0
        /*15a4*/ 	.word	0x00000002
        /*15a8*/ 	.word	0x00013270
        /*15ac*/ 	.short	0x010a
        /*15ae*/ 	.byte	0x3f
	.zero		1


	//   ....[72]....
        /*15b0*/ 	.word	0x00018d50
        /*15b4*/ 	.word	0x00000002
        /*15b8*/ 	.word	0x00013260
        /*15bc*/ 	.short	0x010a
        /*15be*/ 	.byte	0x3f
	.zero		1


	//   ....[73]....
        /*15c0*/ 	.word	0x00019180
        /*15c4*/ 	.word	0x00000002
        /*15c8*/ 	.word	0x00013250
        /*15cc*/ 	.short	0x0101
        /*15ce*/ 	.byte	0x3f
	.zero		1


	//   ....[74]....
        /*15d0*/ 	.word	0x00019210
        /*15d4*/ 	.word	0x00000002
        /*15d8*/ 	.word	0x00000000
        /*15dc*/ 	.short	0x0101
        /*15de*/ 	.byte	0x3f
	.zero		1


	//   ....[75]....
        /*15e0*/ 	.word	0x000193f0
        /*15e4*/ 	.word	0x00000000
        /*15e8*/ 	.word	0x00013270
        /*15ec*/ 	.short	0x010a
        /*15ee*/ 	.byte	0x3f
	.zero		1


	//   ....[76]....
        /*15f0*/ 	.word	0x00019480
        /*15f4*/ 	.word	0x00000000
        /*15f8*/ 	.word	0x00013260
        /*15fc*/ 	.short	0x010a
        /*15fe*/ 	.byte	0x3f
	.zero		1


	//   ....[77]....
        /*1600*/ 	.word	0x000198d0
        /*1604*/ 	.word	0x00000000
        /*1608*/ 	.word	0x00013250
        /*160c*/ 	.short	0x0101
        /*160e*/ 	.byte	0x3f
	.zero		1


	//   ....[78]....
        /*1610*/ 	.word	0x00019950
        /*1614*/ 	.word	0x00000000
        /*1618*/ 	.word	0x00000000
        /*161c*/ 	.short	0x0101
        /*161e*/ 	.byte	0x3f
	.zero		1


	//   ....[79]....
        /*1620*/ 	.word	0x0001a6c0
        /*1624*/ 	.word	0x00000005
        /*1628*/ 	.word	0x00013220
        /*162c*/ 	.short	0x010a
        /*162e*/ 	.byte	0x3f
	.zero		1


	//   ....[80]....
        /*1630*/ 	.word	0x0001a850
        /*1634*/ 	.word	0x00000004
        /*1638*/ 	.word	0x00013240
        /*163c*/ 	.short	0x010a
        /*163e*/ 	.byte	0x3f
	.zero		1


	//   ....[81]....
        /*1640*/ 	.word	0x0001a900
        /*1644*/ 	.word	0x00000005
        /*1648*/ 	.word	0x00013240
        /*164c*/ 	.short	0x010a
        /*164e*/ 	.byte	0x3f
	.zero		1


	//   ....[82]....
        /*1650*/ 	.word	0x0001a940
        /*1654*/ 	.word	0x00000004
        /*1658*/ 	.word	0x00013260
        /*165c*/ 	.short	0x010a
        /*165e*/ 	.byte	0x3f
	.zero		1


	//   ....[83]....
        /*1660*/ 	.word	0x0001a980
        /*1664*/ 	.word	0x00000005
        /*1668*/ 	.word	0x00013260
        /*166c*/ 	.short	0x010a
        /*166e*/ 	.byte	0x3f
	.zero		1


	//   ....[84]....
        /*1670*/ 	.word	0x0001a9c0
        /*1674*/ 	.word	0x00000004
        /*1678*/ 	.word	0x00013280
        /*167c*/ 	.short	0x010a
        /*167e*/ 	.byte	0x3f
	.zero		1


	//   ....[85]....
        /*1680*/ 	.word	0x0001aa00
        /*1684*/ 	.word	0x00000005
        /*1688*/ 	.word	0x00013280
        /*168c*/ 	.short	0x010a
        /*168e*/ 	.byte	0x3f
	.zero		1


	//   ....[86]....
        /*1690*/ 	.word	0x0001aa60
        /*1694*/ 	.word	0x00000041
        /*1698*/ 	.word	0x00013290
        /*169c*/ 	.short	0x010a
        /*169e*/ 	.byte	0x3f
	.zero		1


	//   ....[87]....
        /*16a0*/ 	.word	0x0001abc0
        /*16a4*/ 	.word	0x00000041
        /*16a8*/ 	.word	0x00013290
        /*16ac*/ 	.short	0x010a
        /*16ae*/ 	.byte	0x3f
	.zero		1


	//   ....[88]....
        /*16b0*/ 	.word	0x0001ad30
        /*16b4*/ 	.word	0x00000041
        /*16b8*/ 	.word	0x00013290
        /*16bc*/ 	.short	0x010a
        /*16be*/ 	.byte	0x3f
	.zero		1


	//   ....[89]....
        /*16c0*/ 	.word	0x0001ae90
        /*16c4*/ 	.word	0x00000041
        /*16c8*/ 	.word	0x000132b0
        /*16cc*/ 	.short	0x010a
        /*16ce*/ 	.byte	0x3f
	.zero		1


	//   ....[90]....
        /*16d0*/ 	.word	0x0001b090
        /*16d4*/ 	.word	0x00000012
        /*16d8*/ 	.word	0x00013200
        /*16dc*/ 	.short	0x010a
        /*16de*/ 	.byte	0x3f
	.zero		1


	//   ....[91]....
        /*16e0*/ 	.word	0x0001b290
        /*16e4*/ 	.word	0x00000012
        /*16e8*/ 	.word	0x00013200
        /*16ec*/ 	.short	0x010a
        /*16ee*/ 	.byte	0x3f
	.zero		1


	//   ....[92]....
        /*16f0*/ 	.word	0x0001b2e0
        /*16f4*/ 	.word	0x0000000c
        /*16f8*/ 	.word	0x00013230
        /*16fc*/ 	.short	0x010a
        /*16fe*/ 	.byte	0x3f
	.zero		1


	//   ....[93]....
        /*1700*/ 	.word	0x0001b330
        /*1704*/ 	.word	0x00000000
        /*1708*/ 	.word	0x00013230
        /*170c*/ 	.short	0x010a
        /*170e*/ 	.byte	0x3f
	.zero		1


	//   ....[94]....
        /*1710*/ 	.word	0x0001b380
        /*1714*/ 	.word	0x0000000f
        /*1718*/ 	.word	0x00013250
        /*171c*/ 	.short	0x010a
        /*171e*/ 	.byte	0x3f
	.zero		1


	//   ....[95]....
        /*1720*/ 	.word	0x0001b3d0
        /*1724*/ 	.word	0x0000000c
        /*1728*/ 	.word	0x00013230
        /*172c*/ 	.short	0x010a
        /*172e*/ 	.byte	0x3f
	.zero		1


	//   ....[96]....
        /*1730*/ 	.word	0x0001b420
        /*1734*/ 	.word	0x0000000f
        /*1738*/ 	.word	0x00013250
        /*173c*/ 	.short	0x010a
        /*173e*/ 	.byte	0x3f
	.zero		1


	//   ....[97]....
        /*1740*/ 	.word	0x0001b470
        /*1744*/ 	.word	0x0000000a
        /*1748*/ 	.word	0x00013250
        /*174c*/ 	.short	0x010a
        /*174e*/ 	.byte	0x3f
	.zero		1


	//   ....[98]....
        /*1750*/ 	.word	0x0001b610
        /*1754*/ 	.word	0x00000016
        /*1758*/ 	.word	0x00013220
        /*175c*/ 	.short	0x010a
        /*175e*/ 	.byte	0x3f
	.zero		1


	//   ....[99]....
        /*1760*/ 	.word	0x0001b660
        /*1764*/ 	.word	0x00000005
        /*1768*/ 	.word	0x000132a0
        /*176c*/ 	.short	0x010a
        /*176e*/ 	.byte	0x3f
	.zero		1


	//   ....[100]....
        /*1770*/ 	.word	0x0001b6b0
        /*1774*/ 	.word	0x00000005
        /*1778*/ 	.word	0x000132c0
        /*177c*/ 	.short	0x010a
        /*177e*/ 	.byte	0x3f
	.zero		1


	//   ....[101]....
        /*1780*/ 	.word	0x0001b700
        /*1784*/ 	.word	0x00000005
        /*1788*/ 	.word	0x000132a0
        /*178c*/ 	.short	0x010a
        /*178e*/ 	.byte	0x3f
	.zero		1


	//   ....[102]....
        /*1790*/ 	.word	0x0001b750
        /*1794*/ 	.word	0x00000005
        /*1798*/ 	.word	0x000132c0
        /*179c*/ 	.short	0x010a
        /*179e*/ 	.byte	0x3f
	.zero		1


	//   ....[103]....
        /*17a0*/ 	.word	0x0001b880
        /*17a4*/ 	.word	0x00000004
        /*17a8*/ 	.word	0x00013280
        /*17ac*/ 	.short	0x010a
        /*17ae*/ 	.byte	0x3f
	.zero		1


	//   ....[104]....
        /*17b0*/ 	.word	0x0001bf00
        /*17b4*/ 	.word	0x00000004
        /*17b8*/ 	.word	0x00013240
        /*17bc*/ 	.short	0x010a
        /*17be*/ 	.byte	0x3f
	.zero		1


	//   ....[105]....
        /*17c0*/ 	.word	0x0001cd20
        /*17c4*/ 	.word	0x00000016
        /*17c8*/ 	.word	0x00013220
        /*17cc*/ 	.short	0x010a
        /*17ce*/ 	.byte	0x3f
	.zero		1


	//   ....[106]....
        /*17d0*/ 	.word	0x0001cd80
        /*17d4*/ 	.word	0x00000006
        /*17d8*/ 	.word	0x00013280
        /*17dc*/ 	.short	0x010a
        /*17de*/ 	.byte	0x3f
	.zero		1


	//   ....[107]....
        /*17e0*/ 	.word	0x0001d450
        /*17e4*/ 	.word	0x00000006
        /*17e8*/ 	.word	0x00013240
        /*17ec*/ 	.short	0x010a
        /*17ee*/ 	.byte	0x3f
	.zero		1


	//   ....[108]....
        /*17f0*/ 	.word	0x0001da10
        /*17f4*/ 	.word	0x00000002
        /*17f8*/ 	.word	0x00013270
        /*17fc*/ 	.short	0x010a
        /*17fe*/ 	.byte	0x3f
	.zero		1


	//   ....[109]....
        /*1800*/ 	.word	0x0001da60
        /*1804*/ 	.word	0x00000002
        /*1808*/ 	.word	0x00013260
        /*180c*/ 	.short	0x010a
        /*180e*/ 	.byte	0x3f
	.zero		1


	//   ....[110]....
        /*1810*/ 	.word	0x0001dab0
        /*1814*/ 	.word	0x00000000
        /*1818*/ 	.word	0x00013270
        /*181c*/ 	.short	0x010a
        /*181e*/ 	.byte	0x3f
	.zero		1


	//   ....[111]....
        /*1820*/ 	.word	0x0001db00
        /*1824*/ 	.word	0x00000000
        /*1828*/ 	.word	0x00013260
        /*182c*/ 	.short	0x010a
        /*182e*/ 	.byte	0x3f
	.zero		1


	//   ....[112]....
        /*1830*/ 	.word	0x0001e4a0
        /*1834*/ 	.word	0x00000005
        /*1838*/ 	.word	0x00013220
        /*183c*/ 	.short	0x010a
        /*183e*/ 	.byte	0x3f
	.zero		1


	//   ....[113]....
        /*1840*/ 	.word	0x0001e640
        /*1844*/ 	.word	0x00000004
        /*1848*/ 	.word	0x00013240
        /*184c*/ 	.short	0x010a
        /*184e*/ 	.byte	0x3f
	.zero		1


	//   ....[114]....
        /*1850*/ 	.word	0x0001e690
        /*1854*/ 	.word	0x00000005
        /*1858*/ 	.word	0x00013240
        /*185c*/ 	.short	0x010a
        /*185e*/ 	.byte	0x3f
	.zero		1


	//   ....[115]....
        /*1860*/ 	.word	0x0001e6e0
        /*1864*/ 	.word	0x00000004
        /*1868*/ 	.word	0x00013260
        /*186c*/ 	.short	0x010a
        /*186e*/ 	.byte	0x3f
	.zero		1


	//   ....[116]....
        /*1870*/ 	.word	0x0001e730
        /*1874*/ 	.word	0x00000005
        /*1878*/ 	.word	0x00013260
        /*187c*/ 	.short	0x010a
        /*187e*/ 	.byte	0x3f
	.zero		1


	//   ....[117]....
        /*1880*/ 	.word	0x0001e780
        /*1884*/ 	.word	0x00000004
        /*1888*/ 	.word	0x00013280
        /*188c*/ 	.short	0x010a
        /*188e*/ 	.byte	0x3f
	.zero		1


	//----- nvinfo : EIATTR_NUM_MBARRIERS
	.align		4
.L_1634:
        /*1890*/ 	.byte	0x03, 0x38
        /*1892*/ 	.short	0x0016


	//----- nvinfo : EIATTR_EXIT_INSTR_OFFSETS
	.align		4
        /*1894*/ 	.byte	0x04, 0x1c
        /*1896*/ 	.short	(.L_1636 - .L_1635)


	//   ....[0]....
.L_1635:
        /*1898*/ 	.word	0x0001aa50


	//----- nvinfo : EIATTR_MAX_THREADS
	.align		4
.L_1636:
        /*189c*/ 	.byte	0x04, 0x05
        /*189e*/ 	.short	(.L_1638 - .L_1637)
.L_1637:
        /*18a0*/ 	.word	0x00000200
        /*18a4*/ 	.word	0x00000001
        /*18a8*/ 	.word	0x00000001


	//----- nvinfo : EIATTR_CRS_STACK_SIZE
	.align		4
.L_1638:
        /*18ac*/ 	.byte	0x04, 0x1e
        /*18ae*/ 	.short	(.L_1640 - .L_1639)
.L_1639:
        /*18b0*/ 	.word	0x00000000


	//----- nvinfo : EIATTR_CBANK_PARAM_SIZE
	.align		4
.L_1640:
        /*18b4*/ 	.byte	0x03, 0x19
        /*18b6*/ 	.short	0x0af0


	//----- nvinfo : EIATTR_PARAM_CBANK
	.align		4
        /*18b8*/ 	.byte	0x04, 0x0a
        /*18ba*/ 	.short	(.L_1642 - .L_1641)
	.align		4
.L_1641:
        /*18bc*/ 	.word	index@(.nv.constant0._ZN7cutlass13device_kernelIN5flash11enable_sm90INS1_16FlashAttnFwdSm90INS1_25CollectiveMainloopFwdSm90ILi2EN4cute5tupleIJNS5_1CILi1EEES8_S8_EEENS6_IJNS7_ILi192EEENS7_ILi160EEENS7_ILi64EEEEEELi64ENS_12float_e4m3_tEfNS_4arch4Sm90ELb1ELb0ELb0ELb1ELb1ELb1ELb0ELb1ELb1ELb1ELb0ELb0EEENS1_21CollectiveEpilogueFwdINS6_IJSA_SC_SB_EEES9_NS_10bfloat16_tESG_Li384ELb1ELb1ELb0ELb1EEENS1_36VarlenDynamicPersistentTileSchedulerILi192ELi160ELi384ELi128ELb0ELb1ELb1ELb1ELb1ELb1EEEEEEEEEvNT_6ParamsE)
        /*18c0*/ 	.short	0x0210
        /*18c2*/ 	.short	0x0af0


	//----- nvinfo : EIATTR_SW_WAR
	.align		4
.L_1642:
        /*18c4*/ 	.byte	0x04, 0x36
        /*18c6*/ 	.short	(.L_1644 - .L_1643)
.L_1643:
        /*18c8*/ 	.word	0x00000008
.L_1644:


//--------------------- .nv.callgraph             --------------------------
	.section	.nv.callgraph,"",@"SHT_CUDA_CALLGRAPH"
	.align	4
	.sectionentsize	8
	.align		4
        /*0000*/ 	.word	0x00000000
	.align		4
        /*0004*/ 	.word	0xffffffff
	.align		4
        /*0008*/ 	.word	index@(_ZN7cutlass13device_kernelIN5flash11enable_sm90INS1_16FlashAttnFwdSm90INS1_25CollectiveMainloopFwdSm90ILi2EN4cute5tupleIJNS5_1CILi1EEES8_S8_EEENS6_IJNS7_ILi128EEESA_NS7_ILi256EEEEEELi256ENS_12float_e4m3_tEfNS_4arch4Sm90ELb0ELb0ELb0ELb0ELb1ELb0ELb0ELb1ELb0ELb1ELb0ELb0EEENS1_21CollectiveEpilogueFwdINS6_IJSA_SB_SA_EEES9_NS_10bfloat16_tESF_Li256ELb0ELb1ELb0ELb1EEENS1_29StaticPersistentTileSchedulerILb0EEEEEEEEEvNT_6ParamsE)
	.align		4
        /*000c*/ 	.word	index@(__assertfail)
	.align		4
        /*0010*/ 	.word	index@(_ZN7cutlass13device_kernelIN5flash11enable_sm90INS1_16FlashAttnFwdSm90INS1_25CollectiveMainloopFwdSm90ILi2EN4cute5tupleIJNS5_1CILi1EEES8_S8_EEENS6_IJNS7_ILi128EEESA_NS7_ILi256EEEEEELi256ENS_12float_e4m3_tEfNS_4arch4Sm90ELb0ELb0ELb0ELb1ELb1ELb0ELb0ELb1ELb0ELb1ELb0ELb0EEENS1_21CollectiveEpilogueFwdINS6_IJSA_SB_SA_EEES9_NS_10bfloat16_tESF_Li256ELb1ELb1ELb0ELb1EEENS1_36VarlenDynamicPersistentTileSchedulerILi128ELi128ELi256ELi128ELb0ELb1ELb1ELb0ELb1ELb1EEEEEEEEEvNT_6ParamsE)
	.align		4
        /*0014*/ 	.word	index@(__assertfail)
	.align		4
        /*0018*/ 	.word	index@(_ZN7cutlass13device_kernelIN5flash11enable_sm90INS1_16FlashAttnFwdSm90INS1_25CollectiveMainloopFwdSm90ILi2EN4cute5tupleIJNS5_1CILi1EEES8_S8_EEENS6_IJNS7_ILi128EEESA_NS7_ILi256EEEEEELi256ENS_12float_e4m3_tEfNS_4arch4Sm90ELb0ELb0ELb0ELb1ELb1ELb1ELb0ELb1ELb0ELb1ELb0ELb0EEENS1_21CollectiveEpilogueFwdINS6_IJSA_SB_SA_EEES9_NS_10bfloat16_tESF_Li256ELb1ELb1ELb0ELb1EEENS1_36VarlenDynamicPersistentTileSchedulerILi128ELi128ELi256ELi128ELb0ELb1ELb1ELb0ELb1ELb1EEEEEEEEEvNT_6ParamsE)
	.align		4
        /*001c*/ 	.word	index@(__assertfail)
	.align		4
        /*0020*/ 	.word	index@(_ZN7cutlass13device_kernelIN5flash11enable_sm90INS1_16FlashAttnFwdSm90INS1_25CollectiveMainloopFwdSm90ILi2EN4cute5tupleIJNS5_1CILi1EEES8_S8_EEENS6_IJNS7_ILi128EEENS7_ILi64EEENS7_ILi256EEEEEELi256ENS_12float_e4m3_tEfNS_4arch4Sm90ELb0ELb1ELb0ELb0ELb1ELb0ELb0ELb1ELb0ELb1ELb0ELb0EEENS1_21CollectiveEpilogueFwdINS6_IJSA_SC_SB_EEES9_NS_10bfloat16_tESG_Li256ELb0ELb1ELb0ELb1EEENS1_30DynamicPersistentTileSchedulerILi256ELi128ELb0ELb1ELb1EEEEEEEEEvNT_6ParamsE)
	.align		4
        /*0024*/ 	.word	index@(__assertfail)
	.align		4
        /*0028*/ 	.word	index@(_ZN7cutlass13device_kernelIN5flash11enable_sm90INS1_16FlashAttnFwdSm90INS1_25CollectiveMainloopFwdSm90ILi2EN4cute5tupleIJNS5_1CILi1EEES8_S8_EEENS6_IJNS7_ILi128EEENS7_ILi64EEENS7_ILi256EEEEEELi256ENS_12float_e4m3_tEfNS_4arch4Sm90ELb0ELb1ELb0ELb1ELb1ELb0ELb0ELb1ELb0ELb1ELb0ELb0EEENS1_21CollectiveEpilogueFwdINS6_IJSA_SC_SB_EEES9_NS_10bfloat16_tESG_Li256ELb1ELb1ELb0ELb1EEENS1_36VarlenDynamicPersistentTileSchedulerILi128ELi64ELi256ELi128ELb0ELb1ELb1ELb1ELb0ELb1EEEEEEEEEvNT_6ParamsE)
	.align		4
        /*002c*/ 	.word	index@(__assertfail)
	.align		4
        /*0030*/ 	.word	index@(_ZN7cutlass13device_kernelIN5flash11enable_sm90INS1_16FlashAttnFwdSm90INS1_25CollectiveMainloopFwdSm90ILi2EN4cute5tupleIJNS5_1CILi1EEES8_S8_EEENS6_IJNS7_ILi128EEENS7_ILi64EEENS7_ILi256EEEEEELi256ENS_12float_e4m3_tEfNS_4arch4Sm90ELb0ELb1ELb0ELb1ELb1ELb1ELb0ELb1ELb0ELb1ELb0ELb0EEENS1_21CollectiveEpilogueFwdINS6_IJSA_SC_SB_EEES9_NS_10bfloat16_tESG_Li256ELb1ELb1ELb0ELb1EEENS1_36VarlenDynamicPersistentTileSchedulerILi128ELi64ELi256ELi128ELb0ELb1ELb1ELb1ELb0ELb1EEEEEEEEEvNT_6ParamsE)
	.align		4
        /*0034*/ 	.word	index@(__assertfail)
	.align		4
        /*0038*/ 	.word	index@(_ZN7cutlass13device_kernelIN5flash11enable_sm90INS1_16FlashAttnFwdSm90INS1_25CollectiveMainloopFwdSm90ILi2EN4cute5tupleIJNS5_1CILi1EEES8_S8_EEENS6_IJNS7_ILi128EEESA_NS7_ILi256EEEEEELi256ENS_12float_e4m3_tEfNS_4arch4Sm90ELb1ELb0ELb0ELb0ELb1ELb0ELb0ELb1ELb0ELb1ELb0ELb0EEENS1_21CollectiveEpilogueFwdINS6_IJSA_SB_SA_EEES9_NS_10bfloat16_tESF_Li256ELb0ELb1ELb0ELb1EEENS1_30DynamicPersistentTileSchedulerILi256ELi128ELb0ELb1ELb1EEEEEEEEEvNT_6ParamsE)
	.align		4
        /*003c*/ 	.word	index@(__assertfail)
	.align		4
        /*0040*/ 	.word	index@(_ZN7cutlass13device_kernelIN5flash11enable_sm90INS1_16FlashAttnFwdSm90INS1_25CollectiveMainloopFwdSm90ILi2EN4cute5tupleIJNS5_1CILi1EEES8_S8_EEENS6_IJNS7_ILi128EEESA_NS7_ILi256EEEEEELi256ENS_12float_e4m3_tEfNS_4arch4Sm90ELb1ELb0ELb0ELb1ELb1ELb0ELb0ELb1ELb0ELb1ELb0ELb0EEENS1_21CollectiveEpilogueFwdINS6_IJSA_SB_SA_EEES9_NS_10bfloat16_tESF_Li256ELb1ELb1ELb0ELb1EEENS1_36VarlenDynamicPersistentTileSchedulerILi128ELi128ELi256ELi128ELb0ELb1ELb1ELb1ELb1ELb1EEEEEEEEEvNT_6ParamsE)
	.align		4
        /*0044*/ 	.word	index@(__assertfail)
	.align		4
        /*0048*/ 	.word	index@(_ZN7cutlass13device_kernelIN5flash11enable_sm90INS1_16FlashAttnFwdSm90INS1_25CollectiveMainloopFwdSm90ILi2EN4cute5tupleIJNS5_1CILi1EEES8_S8_EEENS6_IJNS7_ILi128EEESA_NS7_ILi256EEEEEELi256ENS_12float_e4m3_tEfNS_4arch4Sm90ELb1ELb0ELb0ELb1ELb1ELb1ELb0ELb1ELb0ELb1ELb0ELb0EEENS1_21CollectiveEpilogueFwdINS6_IJSA_SB_SA_EEES9_NS_10bfloat16_tESF_Li256ELb1ELb1ELb0ELb1EEENS1_36VarlenDynamicPersistentTileSchedulerILi128ELi128ELi256ELi128ELb0ELb1ELb1ELb1ELb1ELb1EEEEEEEEEvNT_6ParamsE)
	.align		4
        /*004c*/ 	.word	index@(__assertfail)
	.align		4
        /*0050*/ 	.word	index@(_ZN7cutlass13device_kernelIN5flash11enable_sm90INS1_16FlashAttnFwdSm90INS1_25CollectiveMainloopFwdSm90ILi2EN4cute5tupleIJNS5_1CILi1EEES8_S8_EEENS6_IJNS7_ILi128EEENS7_ILi160EEENS7_ILi192EEEEEELi192ENS_12float_e4m3_tEfNS_4arch4Sm90ELb0ELb0ELb0ELb0ELb1ELb0ELb0ELb1ELb1ELb1ELb0ELb0EEENS1_21CollectiveEpilogueFwdINS6_IJSA_SC_SB_EEES9_NS_10bfloat16_tESG_Li256ELb0ELb1ELb0ELb1EEENS1_29StaticPersistentTileSchedulerILb0EEEEEEEEEvNT_6ParamsE)
	.align		4
        /*0054*/ 	.word	index@(__assertfail)
	.align		4
        /*0058*/ 	.word	index@(_ZN7cutlass13device_kernelIN5flash11enable_sm90INS1_16FlashAttnFwdSm90INS1_25CollectiveMainloopFwdSm90ILi2EN4cute5tupleIJNS5_1CILi1EEES8_S8_EEENS6_IJNS7_ILi128EEENS7_ILi160EEENS7_ILi192EEEEEELi192ENS_12float_e4m3_tEfNS_4arch4Sm90ELb0ELb0ELb0ELb1ELb1ELb0ELb0ELb1ELb1ELb1ELb0ELb0EEENS1_21CollectiveEpilogueFwdINS6_IJSA_SC_SB_EEES9_NS_10bfloat16_tESG_Li256ELb1ELb1ELb0ELb1EEENS1_36VarlenDynamicPersistentTileSchedulerILi128ELi160ELi256ELi128ELb0ELb1ELb1ELb0ELb1ELb1EEEEEEEEEvNT_6ParamsE)
	.align		4
        /*005c*/ 	.word	index@(__assertfail)
	.align		4
        /*0060*/ 	.word	index@(_ZN7cutlass13device_kernelIN5flash11enable_sm90INS1_16FlashAttnFwdSm90INS1_25CollectiveMainloopFwdSm90ILi2EN4cute5tupleIJNS5_1CILi1EEES8_S8_EEENS6_IJNS7_ILi128EEENS7_ILi160EEENS7_ILi192EEEEEELi192ENS_12float_e4m3_tEfNS_4arch4Sm90ELb0ELb0ELb0ELb1ELb1ELb1ELb0ELb1ELb1ELb1ELb0ELb0EEENS1_21CollectiveEpilogueFwdINS6_IJSA_SC_SB_EEES9_NS_10bfloat16_tESG_Li256ELb1ELb1ELb0ELb1EEENS1_36VarlenDynamicPersistentTileSchedulerILi128ELi160ELi256ELi128ELb0ELb1ELb1ELb0ELb1ELb1EEEEEEEEEvNT_6ParamsE)
	.align		4
        /*0064*/ 	.word	index@(__assertfail)
	.align		4
        /*0068*/ 	.word	index@(_ZN7cutlass13device_kernelIN5flash11enable_sm90INS1_16FlashAttnFwdSm90INS1_25CollectiveMainloopFwdSm90ILi2EN4cute5tupleIJNS5_1CILi1EEES8_S8_EEENS6_IJNS7_ILi128EEESA_NS7_ILi192EEEEEELi192ENS_12float_e4m3_tEfNS_4arch4Sm90ELb0ELb1ELb0ELb0ELb1ELb0ELb0ELb1ELb1ELb1ELb0ELb0EEENS1_21CollectiveEpilogueFwdINS6_IJSA_SB_SA_EEES9_NS_10bfloat16_tESF_Li256ELb0ELb1ELb0ELb1EEENS1_30DynamicPersistentTileSchedulerILi256ELi128ELb0ELb1ELb1EEEEEEEEEvNT_6ParamsE)
	.align		4
        /*006c*/ 	.word	index@(__assertfail)
	.align		4
        /*0070*/ 	.word	index@(_ZN7cutlass13device_kernelIN5flash11enable_sm90INS1_16FlashAttnFwdSm90INS1_25CollectiveMainloopFwdSm90ILi2EN4cute5tupleIJNS5_1CILi1EEES8_S8_EEENS6_IJNS7_ILi128EEESA_NS7_ILi192EEEEEELi192ENS_12float_e4m3_tEfNS_4arch4Sm90ELb0ELb1ELb0ELb1ELb1ELb0ELb0ELb1ELb1ELb1ELb0ELb0EEENS1_21CollectiveEpilogueFwdINS6_IJSA_SB_SA_EEES9_NS_10bfloat16_tESF_Li256ELb1ELb1ELb0ELb1EEENS1_36VarlenDynamicPersistentTileSchedulerILi128ELi128ELi256ELi128ELb0ELb1ELb1ELb1ELb0ELb1EEEEEEEEEvNT_6ParamsE)
	.align		4
        /*0074*/ 	.word	index@(__assertfail)
	.align		4
        /*0078*/ 	.word	index@(_ZN7cutlass13device_kernelIN5flash11enable_sm90INS1_16FlashAttnFwdSm90INS1_25CollectiveMainloopFwdSm90ILi2EN4cute5tupleIJNS5_1CILi1EEES8_S8_EEENS6_IJNS7_ILi128EEESA_NS7_ILi192EEEEEELi192ENS_12float_e4m3_tEfNS_4arch4Sm90ELb0ELb1ELb0ELb1ELb1ELb1ELb0ELb1ELb1ELb1ELb0ELb0EEENS1_21CollectiveEpilogueFwdINS6_IJSA_SB_SA_EEES9_NS_10bfloat16_tESF_Li256ELb1ELb1ELb0ELb1EEENS1_36VarlenDynamicPersistentTileSchedulerILi128ELi128ELi256ELi128ELb0ELb1ELb1ELb1ELb0ELb1EEEEEEEEEvNT_6ParamsE)
	.align		4
        /*007c*/ 	.word	index@(__assertfail)
	.align		4
        /*0080*/ 	.word	index@(_ZN7cutlass13device_kernelIN5flash11enable_sm90INS1_16FlashAttnFwdSm90INS1_25CollectiveMainloopFwdSm90ILi2EN4cute5tupleIJNS5_1CILi1EEES8_S8_EEENS6_IJNS7_ILi128EEENS7_ILi160EEENS7_ILi192EEEEEELi192ENS_12float_e4m3_tEfNS_4arch4Sm90ELb1ELb0ELb0ELb0ELb1ELb0ELb0ELb1ELb1ELb1ELb0ELb0EEENS1_21CollectiveEpilogueFwdINS6_IJSA_SC_SB_EEES9_NS_10bfloat16_tESG_Li256ELb0ELb1ELb0ELb1EEENS1_30DynamicPersistentTileSchedulerILi256ELi128ELb0ELb1ELb1EEEEEEEEEvNT_6ParamsE)
	.align		4
        /*0084*/ 	.word	index@(__assertfail)
	.align		4
        /*0088*/ 	.word	index@(_ZN7cutlass13device_kernelIN5flash11enable_sm90INS1_16FlashAttnFwdSm90INS1_25CollectiveMainloopFwdSm90ILi2EN4cute5tupleIJNS5_1CILi1EEES8_S8_EEENS6_IJNS7_ILi128EEENS7_ILi160EEENS7_ILi192EEEEEELi192ENS_12float_e4m3_tEfNS_4arch4Sm90ELb1ELb0ELb0ELb1ELb1ELb0ELb0ELb1ELb1ELb1ELb0ELb0EEENS1_21CollectiveEpilogueFwdINS6_IJSA_SC_SB_EEES9_NS_10bfloat16_tESG_Li256ELb1ELb1ELb0ELb1EEENS1_36VarlenDynamicPersistentTileSchedulerILi128ELi160ELi256ELi128ELb0ELb1ELb1ELb1ELb1ELb1EEEEEEEEEvNT_6ParamsE)
	.align		4
        /*008c*/ 	.word	index@(__assertfail)
	.align		4
        /*0090*/ 	.word	index@(_ZN7cutlass13device_kernelIN5flash11enable_sm90INS1_16FlashAttnFwdSm90INS1_25CollectiveMainloopFwdSm90ILi2EN4cute5tupleIJNS5_1CILi1EEES8_S8_EEENS6_IJNS7_ILi128EEENS7_ILi160EEENS7_ILi192EEEEEELi192ENS_12float_e4m3_tEfNS_4arch4Sm90ELb1ELb0ELb0ELb1ELb1ELb1ELb0ELb1ELb1ELb1ELb0ELb0EEENS1_21CollectiveEpilogueFwdINS6_IJSA_SC_SB_EEES9_NS_10bfloat16_tESG_Li256ELb1ELb1ELb0ELb1EEENS1_36VarlenDynamicPersistentTileSchedulerILi128ELi160ELi256ELi128ELb0ELb1ELb1ELb1ELb1ELb1EEEEEEEEEvNT_6ParamsE)
	.align		4
        /*0094*/ 	.word	index@(__assertfail)
	.align		4
        /*0098*/ 	.word	index@(_ZN7cutlass13device_kernelIN5flash11enable_sm90INS1_16FlashAttnFwdSm90INS1_25CollectiveMainloopFwdSm90ILi2EN4cute5tupleIJNS5_1CILi1EEES8_S8_EEENS6_IJNS7_ILi128EEENS7_ILi160EEESA_EEELi128ENS_12float_e4m3_tEfNS_4arch4Sm90ELb0ELb0ELb0ELb0ELb1ELb0ELb0ELb1ELb1ELb1ELb0ELb0EEENS1_21CollectiveEpilogueFwdINS6_IJSA_SA_SB_EEES9_NS_10bfloat16_tESF_Li256ELb0ELb1ELb0ELb1EEENS1_29StaticPersistentTileSchedulerILb0EEEEEEEEEvNT_6ParamsE)
	.align		4
        /*009c*/ 	.word	index@(__assertfail)
	.align		4
        /*00a0*/ 	.word	index@(_ZN7cutlass13device_kernelIN5flash11enable_sm90INS1_16FlashAttnFwdSm90INS1_25CollectiveMainloopFwdSm90ILi2EN4cute5tupleIJNS5_1CILi1EEES8_S8_EEENS6_IJNS7_ILi128EEENS7_ILi160EEESA_EEELi128ENS_12float_e4m3_tEfNS_4arch4Sm90ELb0ELb0ELb0ELb1ELb1ELb0ELb0ELb1ELb1ELb1ELb0ELb0EEENS1_21CollectiveEpilogueFwdINS6_IJSA_SA_SB_EEES9_NS_10bfloat16_tESF_Li256ELb1ELb1ELb0ELb1EEENS1_36VarlenDynamicPersistentTileSchedulerILi128ELi160ELi256ELi128ELb0ELb1ELb1ELb0ELb1ELb1EEEEEEEEEvNT_6ParamsE)
	.align		4
        /*00a4*/ 	.word	index@(__assertfail)
	.align		4
        /*00a8*/ 	.word	index@(_ZN7cutlass13device_kernelIN5flash11enable_sm90INS1_16FlashAttnFwdSm90INS1_25CollectiveMainloopFwdSm90ILi2EN4cute5tupleIJNS5_1CILi1EEES8_S8_EEENS6_IJNS7_ILi128EEENS7_ILi160EEESA_EEELi128ENS_12float_e4m3_tEfNS_4arch4Sm90ELb0ELb0ELb0ELb1ELb1ELb1ELb0ELb1ELb1ELb1ELb0ELb0EEENS1_21CollectiveEpilogueFwdINS6_IJSA_SA_SB_EEES9_NS_10bfloat16_tESF_Li256ELb1ELb1ELb0ELb1EEENS1_36VarlenDynamicPersistentTileSchedulerILi128ELi160ELi256ELi128ELb0ELb1ELb1ELb0ELb1ELb1EEEEEEEEEvNT_6ParamsE)
	.align		4
        /*00ac*/ 	.word	index@(__assertfail)
	.align		4
        /*00b0*/ 	.word	index@(_ZN7cutlass13device_kernelIN5flash11enable_sm90INS1_16FlashAttnFwdSm90INS1_25CollectiveMainloopFwdSm90ILi2EN4cute5tupleIJNS5_1CILi1EEES8_S8_EEENS6_IJNS7_ILi128EEENS7_ILi160EEESA_EEELi128ENS_12float_e4m3_tEfNS_4arch4Sm90ELb0ELb1ELb0ELb0ELb1ELb0ELb0ELb1ELb1ELb1ELb0ELb0EEENS1_21CollectiveEpilogueFwdINS6_IJSA_SA_SB_EEES9_NS_10bfloat16_tESF_Li256ELb0ELb1ELb0ELb1EEENS1_30DynamicPersistentTileSchedulerILi256ELi128ELb0ELb1ELb1EEEEEEEEEvNT_6ParamsE)
	.align		4
        /*00b4*/ 	.word	index@(__assertfail)
	.align		4
        /*00b8*/ 	.word	index@(_ZN7cutlass13device_kernelIN5flash11enable_sm90INS1_16FlashAttnFwdSm90INS1_25CollectiveMainloopFwdSm90ILi2EN4cute5tupleIJNS5_1CILi1EEES8_S8_EEENS6_IJNS7_ILi128EEENS7_ILi160EEESA_EEELi128ENS_12float_e4m3_tEfNS_4arch4Sm90ELb0ELb1ELb0ELb1ELb1ELb0ELb0ELb1ELb1ELb1ELb0ELb0EEENS1_21CollectiveEpilogueFwdINS6_IJSA_SA_SB_EEES9_NS_10bfloat16_tESF_Li256ELb1ELb1ELb0ELb1EEENS1_36VarlenDynamicPersistentTileSchedulerILi128ELi160ELi256ELi128ELb0ELb1ELb1ELb1ELb0ELb1EEEEEEEEEvNT_6ParamsE)
	.align		4
        /*00bc*/ 	.word	index@(__assertfail)
	.align		4
        /*00c0*/ 	.word	index@(_ZN7cutlass13device_kernelIN5flash11enable_sm90INS1_16FlashAttnFwdSm90INS1_25CollectiveMainloopFwdSm90ILi2EN4cute5tupleIJNS5_1CILi1EEES8_S8_EEENS6_IJNS7_ILi128EEENS7_ILi160EEESA_EEELi128ENS_12float_e4m3_tEfNS_4arch4Sm90ELb0ELb1ELb0ELb1ELb1ELb1ELb0ELb1ELb1ELb1ELb0ELb0EEENS1_21CollectiveEpilogueFwdINS6_IJSA_SA_SB_EEES9_NS_10bfloat16_tESF_Li256ELb1ELb1ELb0ELb1EEENS1_36VarlenDynamicPersistentTileSchedulerILi128ELi160ELi256ELi128ELb0ELb1ELb1ELb1ELb0ELb1EEEEEEEEEvNT_6ParamsE)
	.align		4
        /*00c4*/ 	.word	index@(__assertfail)
	.align		4
        /*00c8*/ 	.word	index@(_ZN7cutlass13device_kernelIN5flash11enable_sm90INS1_16FlashAttnFwdSm90INS1_25CollectiveMainloopFwdSm90ILi2EN4cute5tupleIJNS5_1CILi1EEES8_S8_EEENS6_IJNS7_ILi128EEENS7_ILi160EEESA_EEELi128ENS_12float_e4m3_tEfNS_4arch4Sm90ELb1ELb0ELb0ELb0ELb1ELb0ELb0ELb1ELb1ELb1ELb0ELb0EEENS1_21CollectiveEpilogueFwdINS6_IJSA_SA_SB_EEES9_NS_10bfloat16_tESF_Li256ELb0ELb1ELb0ELb1EEENS1_30DynamicPersistentTileSchedulerILi256ELi128ELb0ELb1ELb1EEEEEEEEEvNT_6ParamsE)
	.align		4
        /*00cc*/ 	.word	index@(__assertfail)
	.align		4
        /*00d0*/ 	.word	index@(_ZN7cutlass13device_kernelIN5flash11enable_sm90INS1_16FlashAttnFwdSm90INS1_25CollectiveMainloopFwdSm90ILi2EN4cute5tupleIJNS5_1CILi1EEES8_S8_EEENS6_IJNS7_ILi128EEENS7_ILi160EEESA_EEELi128ENS_12float_e4m3_tEfNS_4arch4Sm90ELb1ELb0ELb0ELb1ELb1ELb0ELb0ELb1ELb1ELb1ELb0ELb0EEENS1_21CollectiveEpilogueFwdINS6_IJSA_SA_SB_EEES9_NS_10bfloat16_tESF_Li256ELb1ELb1ELb0ELb1EEENS1_36VarlenDynamicPersistentTileSchedulerILi128ELi160ELi256ELi128ELb0ELb1ELb1ELb1ELb1ELb1EEEEEEEEEvNT_6ParamsE)
	.align		4
        /*00d4*/ 	.word	index@(__assertfail)
	.align		4
        /*00d8*/ 	.word	index@(_ZN7cutlass13device_kernelIN5flash11enable_sm90INS1_16FlashAttnFwdSm90INS1_25CollectiveMainloopFwdSm90ILi2EN4cute5tupleIJNS5_1CILi1EEES8_S8_EEENS6_IJNS7_ILi128EEENS7_ILi160EEESA_EEELi128ENS_12float_e4m3_tEfNS_4arch4Sm90ELb1ELb0ELb0ELb1ELb1ELb1ELb0ELb1ELb1ELb1ELb0ELb0EEENS1_21CollectiveEpilogueFwdINS6_IJSA_SA_SB_EEES9_NS_10bfloat16_tESF_Li256ELb1ELb1ELb0ELb1EEENS1_36VarlenDynamicPersistentTileSchedulerILi128ELi160ELi256ELi128ELb0ELb1ELb1ELb1ELb1ELb1EEEEEEEEEvNT_6ParamsE)
	.align		4
        /*00dc*/ 	.word	index@(__assertfail)
	.align		4
        /*00e0*/ 	.word	index@(_ZN7cutlass13device_kernelIN5flash11enable_sm90INS1_16FlashAttnFwdSm90INS1_25CollectiveMainloopFwdSm90ILi2EN4cute5tupleIJNS5_1CILi1EEES8_S8_EEENS6_IJNS7_ILi192EEENS7_ILi128EEENS7_ILi96EEEEEELi96ENS_12float_e4m3_tEfNS_4arch4Sm90ELb0ELb0ELb0ELb0ELb1ELb0ELb0ELb1ELb1ELb1ELb0ELb0EEENS1_21CollectiveEpilogueFwdINS6_IJSA_SC_SB_EEES9_NS_10bfloat16_tESG_Li384ELb0ELb1ELb0ELb1EEENS1_29StaticPersistentTileSchedulerILb0EEEEEEEEEvNT_6ParamsE)
	.align		4
        /*00e4*/ 	.word	index@(__assertfail)
	.align		4
        /*00e8*/ 	.word	index@(_ZN7cutlass13device_kernelIN5flash11enable_sm90INS1_16FlashAttnFwdSm90INS1_25CollectiveMainloopFwdSm90ILi2EN4cute5tupleIJNS5_1CILi1EEES8_S8_EEENS6_IJNS7_ILi192EEENS7_ILi128EEENS7_ILi96EEEEEELi96ENS_12float_e4m3_tEfNS_4arch4Sm90ELb0ELb0ELb0ELb1ELb1ELb0ELb0ELb1ELb1ELb1ELb0ELb0EEENS1_21CollectiveEpilogueFwdINS6_IJSA_SC_SB_EEES9_NS_10bfloat16_tESG_Li384ELb1ELb1ELb0ELb1EEENS1_36VarlenDynamicPersistentTileSchedulerILi192ELi128ELi384ELi128ELb0ELb1ELb1ELb0ELb1ELb1EEEEEEEEEvNT_6ParamsE)
	.align		4
        /*00ec*/ 	.word	index@(__assertfail)
	.align		4
        /*00f0*/ 	.word	index@(_ZN7cutlass13device_kernelIN5flash11enable_sm90INS1_16FlashAttnFwdSm90INS1_25CollectiveMainloopFwdSm90ILi2EN4cute5tupleIJNS5_1CILi1EEES8_S8_EEENS6_IJNS7_ILi192EEENS7_ILi128EEENS7_ILi96EEEEEELi96ENS_12float_e4m3_tEfNS_4arch4Sm90ELb0ELb0ELb0ELb1ELb1ELb1ELb0ELb1ELb1ELb1ELb0ELb0EEENS1_21CollectiveEpilogueFwdINS6_IJSA_SC_SB_EEES9_NS_10bfloat16_tESG_Li384ELb1ELb1ELb0ELb1EEENS1_36VarlenDynamicPersistentTileSchedulerILi192ELi128ELi384ELi128ELb0ELb1ELb1ELb0ELb1ELb1EEEEEEEEEvNT_6ParamsE)
	.align		4
        /*00f4*/ 	.word	index@(__assertfail)
	.align		4
        /*00f8*/ 	.word	index@(_ZN7cutlass13device_kernelIN5flash11enable_sm90INS1_16FlashAttnFwdSm90INS1_25CollectiveMainloopFwdSm90ILi2EN4cute5tupleIJNS5_1CILi1EEES8_S8_EEENS6_IJNS7_ILi192EEENS7_ILi128EEENS7_ILi96EEEEEELi96ENS_12float_e4m3_tEfNS_4arch4Sm90ELb0ELb1ELb0ELb0ELb1ELb0ELb0ELb1ELb1ELb1ELb0ELb0EEENS1_21CollectiveEpilogueFwdINS6_IJSA_SC_SB_EEES9_NS_10bfloat16_tESG_Li384ELb0ELb1ELb0ELb1EEENS1_30DynamicPersistentTileSchedulerILi384ELi128ELb0ELb1ELb1EEEEEEEEEvNT_6ParamsE)
	.align		4
        /*00fc*/ 	.word	index@(__assertfail)
	.align		4
        /*0100*/ 	.word	index@(_ZN7cutlass13device_kernelIN5flash11enable_sm90INS1_16FlashAttnFwdSm90INS1_25CollectiveMainloopFwdSm90ILi2EN4cute5tupleIJNS5_1CILi1EEES8_S8_EEENS6_IJNS7_ILi192EEENS7_ILi128EEENS7_ILi96EEEEEELi96ENS_12float_e4m3_tEfNS_4arch4Sm90ELb0ELb1ELb0ELb1ELb1ELb0ELb0ELb1ELb1ELb1ELb0ELb0EEENS1_21CollectiveEpilogueFwdINS6_IJSA_SC_SB_EEES9_NS_10bfloat16_tESG_Li384ELb1ELb1ELb0ELb1EEENS1_36VarlenDynamicPersistentTileSchedulerILi192ELi128ELi384ELi128ELb0ELb1ELb1ELb1ELb0ELb1EEEEEEEEEvNT_6ParamsE)
	.align		4
        /*0104*/ 	.word	index@(__assertfail)
	.align		4
        /*0108*/ 	.word	index@(_ZN7cutlass13device_kernelIN5flash11enable_sm90INS1_16FlashAttnFwdSm90INS1_25CollectiveMainloopFwdSm90ILi2EN4cute5tupleIJNS5_1CILi1EEES8_S8_EEENS6_IJNS7_ILi192EEENS7_ILi128EEENS7_ILi96EEEEEELi96ENS_12float_e4m3_tEfNS_4arch4Sm90ELb0ELb1ELb0ELb1ELb1ELb1ELb0ELb1ELb1ELb1ELb0ELb0EEENS1_21CollectiveEpilogueFwdINS6_IJSA_SC_SB_EEES9_NS_10bfloat16_tESG_Li384ELb1ELb1ELb0ELb1EEENS1_36VarlenDynamicPersistentTileSchedulerILi192ELi128ELi384ELi128ELb0ELb1ELb1ELb1ELb0ELb1EEEEEEEEEvNT_6ParamsE)
	.align		4
        /*010c*/ 	.word	index@(__assertfail)
	.align		4
        /*0110*/ 	.word	index@(_ZN7cutlass13device_kernelIN5flash11enable_sm90INS1_16FlashAttnFwdSm90INS1_25CollectiveMainloopFwdSm90ILi2EN4cute5tupleIJNS5_1CILi1EEES8_S8_EEENS6_IJNS7_ILi192EEENS7_ILi128EEENS7_ILi96EEEEEELi96ENS_12float_e4m3_tEfNS_4arch4Sm90ELb1ELb0ELb0ELb0ELb1ELb0ELb0ELb1ELb1ELb1ELb0ELb0EEENS1_21CollectiveEpilogueFwdINS6_IJSA_SC_SB_EEES9_NS_10bfloat16_tESG_Li384ELb0ELb1ELb0ELb1EEENS1_30DynamicPersistentTileSchedulerILi384ELi128ELb0ELb1ELb1EEEEEEEEEvNT_6ParamsE)
	.align		4
        /*0114*/ 	.word	index@(__assertfail)
	.align		4
        /*0118*/ 	.word	index@(_ZN7cutlass13device_kernelIN5flash11enable_sm90INS1_16FlashAttnFwdSm90INS1_25CollectiveMainloopFwdSm90ILi2EN4cute5tupleIJNS5_1CILi1EEES8_S8_EEENS6_IJNS7_ILi192EEENS7_ILi128EEENS7_ILi96EEEEEELi96ENS_12float_e4m3_tEfNS_4arch4Sm90ELb1ELb0ELb0ELb1ELb1ELb0ELb0ELb1ELb1ELb1ELb0ELb0EEENS1_21CollectiveEpilogueFwdINS6_IJSA_SC_SB_EEES9_NS_10bfloat16_tESG_Li384ELb1ELb1ELb0ELb1EEENS1_36VarlenDynamicPersistentTileSchedulerILi192ELi128ELi384ELi128ELb0ELb1ELb1ELb1ELb1ELb1EEEEEEEEEvNT_6ParamsE)
	.align		4
        /*011c*/ 	.word	index@(__assertfail)
	.align		4
        /*0120*/ 	.word	index@(_ZN7cutlass13device_kernelIN5flash11enable_sm90INS1_16FlashAttnFwdSm90INS1_25CollectiveMainloopFwdSm90ILi2EN4cute5tupleIJNS5_1CILi1EEES8_S8_EEENS6_IJNS7_ILi192EEENS7_ILi128EEENS7_ILi96EEEEEELi96ENS_12float_e4m3_tEfNS_4arch4Sm90ELb1ELb0ELb0ELb1ELb1ELb1ELb0ELb1ELb1ELb1ELb0ELb0EEENS1_21CollectiveEpilogueFwdINS6_IJSA_SC_SB_EEES9_NS_10bfloat16_tESG_Li384ELb1ELb1ELb0ELb1EEENS1_36VarlenDynamicPersistentTileSchedulerILi192ELi128ELi384ELi128ELb0ELb1ELb1ELb1ELb1ELb1EEEEEEEEEvNT_6ParamsE)
	.align		4
        /*0124*/ 	.word	index@(__assertfail)
	.align		4
        /*0128*/ 	.word	index@(_ZN7cutlass13device_kernelIN5flash11enable_sm90INS1_16FlashAttnFwdSm90INS1_25CollectiveMainloopFwdSm90ILi2EN4cute5tupleIJNS5_1CILi1EEES8_S8_EEENS6_IJNS7_ILi192EEENS7_ILi160EEENS7_ILi64EEEEEELi64ENS_12float_e4m3_tEfNS_4arch4Sm90ELb0ELb0ELb0ELb0ELb1ELb0ELb0ELb1ELb1ELb1ELb0ELb0EEENS1_21CollectiveEpilogueFwdINS6_IJSA_SC_SB_EEES9_NS_10bfloat16_tESG_Li384ELb0ELb1ELb0ELb1EEENS1_29StaticPersistentTileSchedulerILb0EEEEEEEEEvNT_6ParamsE)
	.align		4
        /*012c*/ 	.word	index@(__assertfail)
	.align		4
        /*0130*/ 	.word	index@(_ZN7cutlass13device_kernelIN5flash11enable_sm90INS1_16FlashAttnFwdSm90INS1_25CollectiveMainloopFwdSm90ILi2EN4cute5tupleIJNS5_1CILi1EEES8_S8_EEENS6_IJNS7_ILi192EEENS7_ILi160EEENS7_ILi64EEEEEELi64ENS_12float_e4m3_tEfNS_4arch4Sm90ELb0ELb0ELb0ELb1ELb1ELb0ELb0ELb1ELb1ELb1ELb0ELb0EEENS1_21CollectiveEpilogueFwdINS6_IJSA_SC_SB_EEES9_NS_10bfloat16_tESG_Li384ELb1ELb1ELb0ELb1EEENS1_36VarlenDynamicPersistentTileSchedulerILi192ELi160ELi384ELi128ELb0ELb1ELb1ELb0ELb1ELb1EEEEEEEEEvNT_6ParamsE)
	.align		4
        /*0134*/ 	.word	index@(__assertfail)
	.align		4
        /*0138*/ 	.word	index@(_ZN7cutlass13device_kernelIN5flash11enable_sm90INS1_16FlashAttnFwdSm90INS1_25CollectiveMainloopFwdSm90ILi2EN4cute5tupleIJNS5_1CILi1EEES8_S8_EEENS6_IJNS7_ILi192EEENS7_ILi160EEENS7_ILi64EEEEEELi64ENS_12float_e4m3_tEfNS_4arch4Sm90ELb0ELb0ELb0ELb1ELb1ELb1ELb0ELb1ELb1ELb1ELb0ELb0EEENS1_21CollectiveEpilogueFwdINS6_IJSA_SC_SB_EEES9_NS_10bfloat16_tESG_Li384ELb1ELb1ELb0ELb1EEENS1_36VarlenDynamicPersistentTileSchedulerILi192ELi160ELi384ELi128ELb0ELb1ELb1ELb0ELb1ELb1EEEEEEEEEvNT_6ParamsE)
	.align		4
        /*013c*/ 	.word	index@(__assertfail)
	.align		4
        /*0140*/ 	.word	index@(_ZN7cutlass13device_kernelIN5flash11enable_sm90INS1_16FlashAttnFwdSm90INS1_25CollectiveMainloopFwdSm90ILi2EN4cute5tupleIJNS5_1CILi1EEES8_S8_EEENS6_IJNS7_ILi192EEENS7_ILi160EEENS7_ILi64EEEEEELi64ENS_12float_e4m3_tEfNS_4arch4Sm90ELb0ELb1ELb0ELb0ELb1ELb0ELb0ELb1ELb1ELb1ELb0ELb0EEENS1_21CollectiveEpilogueFwdINS6_IJSA_SC_SB_EEES9_NS_10bfloat16_tESG_Li384ELb0ELb1ELb0ELb1EEENS1_30DynamicPersistentTileSchedulerILi384ELi128ELb0ELb1ELb1EEEEEEEEEvNT_6ParamsE)
	.align		4
        /*0144*/ 	.word	index@(__assertfail)
	.align		4
        /*0148*/ 	.word	index@(_ZN7cutlass13device_kernelIN5flash11enable_sm90INS1_16FlashAttnFwdSm90INS1_25CollectiveMainloopFwdSm90ILi2EN4cute5tupleIJNS5_1CILi1EEES8_S8_EEENS6_IJNS7_ILi192EEENS7_ILi160EEENS7_ILi64EEEEEELi64ENS_12float_e4m3_tEfNS_4arch4Sm90ELb0ELb1ELb0ELb1ELb1ELb0ELb0ELb1ELb1ELb1ELb0ELb0EEENS1_21CollectiveEpilogueFwdINS6_IJSA_SC_SB_EEES9_NS_10bfloat16_tESG_Li384ELb1ELb1ELb0ELb1EEENS1_36VarlenDynamicPersistentTileSchedulerILi192ELi160ELi384ELi128ELb0ELb1ELb1ELb1ELb0ELb1EEEEEEEEEvNT_6ParamsE)
	.align		4
        /*014c*/ 	.word	index@(__assertfail)
	.align		4
        /*0150*/ 	.word	index@(_ZN7cutlass13device_kernelIN5flash11enable_sm90INS1_16FlashAttnFwdSm90INS1_25CollectiveMainloopFwdSm90ILi2EN4cute5tupleIJNS5_1CILi1EEES8_S8_EEENS6_IJNS7_ILi192EEENS7_ILi160EEENS7_ILi64EEEEEELi64ENS_12float_e4m3_tEfNS_4arch4Sm90ELb0ELb1ELb0ELb1ELb1ELb1ELb0ELb1ELb1ELb1ELb0ELb0EEENS1_21CollectiveEpilogueFwdINS6_IJSA_SC_SB_EEES9_NS_10bfloat16_tESG_Li384ELb1ELb1ELb0ELb1EEENS1_36VarlenDynamicPersistentTileSchedulerILi192ELi160ELi384ELi128ELb0ELb1ELb1ELb1ELb0ELb1EEEEEEEEEvNT_6ParamsE)
	.align		4
        /*0154*/ 	.word	index@(__assertfail)
	.align		4
        /*0158*/ 	.word	index@(_ZN7cutlass13device_kernelIN5flash11enable_sm90INS1_16FlashAttnFwdSm90INS1_25CollectiveMainloopFwdSm90ILi2EN4cute5tupleIJNS5_1CILi1EEES8_S8_EEENS6_IJNS7_ILi192EEENS7_ILi160EEENS7_ILi64EEEEEELi64ENS_12float_e4m3_tEfNS_4arch4Sm90ELb1ELb0ELb0ELb0ELb1ELb0ELb0ELb1ELb1ELb1ELb0ELb0EEENS1_21CollectiveEpilogueFwdINS6_IJSA_SC_SB_EEES9_NS_10bfloat16_tESG_Li384ELb0ELb1ELb0ELb1EEENS1_30DynamicPersistentTileSchedulerILi384ELi128ELb0ELb1ELb1EEEEEEEEEvNT_6ParamsE)
	.align		4
        /*015c*/ 	.word	index@(__assertfail)
	.align		4
        /*0160*/ 	.word	index@(_ZN7cutlass13device_kernelIN5flash11enable_sm90INS1_16FlashAttnFwdSm90INS1_25CollectiveMainloopFwdSm90ILi2EN4cute5tupleIJNS5_1CILi1EEES8_S8_EEENS6_IJNS7_ILi192EEENS7_ILi160EEENS7_ILi64EEEEEELi64ENS_12float_e4m3_tEfNS_4arch4Sm90ELb1ELb0ELb0ELb1ELb1ELb0ELb0ELb1ELb1ELb1ELb0ELb0EEENS1_21CollectiveEpilogueFwdINS6_IJSA_SC_SB_EEES9_NS_10bfloat16_tESG_Li384ELb1ELb1ELb0ELb1EEENS1_36VarlenDynamicPersistentTileSchedulerILi192ELi160ELi384ELi128ELb0ELb1ELb1ELb1ELb1ELb1EEEEEEEEEvNT_6ParamsE)
	.align		4
        /*0164*/ 	.word	index@(__assertfail)
	.align		4
        /*0168*/ 	.word	index@(_ZN7cutlass13device_kernelIN5flash11enable_sm90INS1_16FlashAttnFwdSm90INS1_25CollectiveMainloopFwdSm90ILi2EN4cute5tupleIJNS5_1CILi1EEES8_S8_EEENS6_IJNS7_ILi192EEENS7_ILi160EEENS7_ILi64EEEEEELi64ENS_12float_e4m3_tEfNS_4arch4Sm90ELb1ELb0ELb0ELb1ELb1ELb1ELb0ELb1ELb1ELb1ELb0ELb0EEENS1_21CollectiveEpilogueFwdINS6_IJSA_SC_SB_EEES9_NS_10bfloat16_tESG_Li384ELb1ELb1ELb0ELb1EEENS1_36VarlenDynamicPersistentTileSchedulerILi192ELi160ELi384ELi128ELb0ELb1ELb1ELb1ELb1ELb1EEEEEEEEEvNT_6ParamsE)
	.align		4
        /*016c*/ 	.word	index@(__assertfail)
	.align		4
        /*0170*/ 	.word	0x00000000
	.align		4
        /*0174*/ 	.word	0xfffffffe
	.align		4
        /*0178*/ 	.word	0x00000000
	.align		4
        /*017c*/ 	.word	0xfffffffd
	.align		4
        /*0180*/ 	.word	0x00000000
	.align		4
        /*0184*/ 	.word	0xfffffffc


//--------------------- .nv.constant4             --------------------------
	.section	.nv.constant4,"a",@progbits
	.align	8
	.align		8
.nv.constant4:
        /*0000*/ 	.dword	__assertfail
	.align		8
        /*0008*/ 	.dword	__unnamed_1
	.align		8
        /*0010*/ 	.dword	__unnamed_2
	.align		8
        /*0018*/ 	.dword	__unnamed_3
	.align		8
        /*0020*/ 	.dword	__unnamed_4
	.align		8
        /*0028*/ 	.dword	__unnamed_5
	.align		8
        /*0030*/ 	.dword	__unnamed_6
	.align		8
        /*0038*/ 	.dword	_ZZN5flash28permute_output_fp8_VcolmajorIN4cute6TensorINS1_11ArrayEngineIN7cutlass10bfloat16_tELm32EEENS1_6LayoutINS1_5tupleIJNS8_IJNS1_1CILi2EEESA_NS9_ILi8EEEEEENS9_ILi1EEESD_EEENS8_IJNS8_IJSD_SA_NS9_ILi4EEEEEENS9_ILi0EEESH_EEEEEEEEEvRT_E9upper_map
	.align		8
        /*0040*/ 	.dword	__unnamed_7
	.align		8
        /*0048*/ 	.dword	__unnamed_8
	.align		8
        /*0050*/ 	.dword	__unnamed_9
	.align		8
        /*0058*/ 	.dword	__unnamed_10
	.align		8
        /*0060*/ 	.dword	__unnamed_11
	.align		8
        /*0068*/ 	.dword	__unnamed_12
	.align		8
        /*0070*/ 	.dword	_ZZN5flash28permute_output_fp8_VcolmajorIN4cute6TensorINS1_11ArrayEngineIN7cutlass10bfloat16_tELm48EEENS1_6LayoutINS1_5tupleIJNS8_IJNS1_1CILi2EEESA_NS9_ILi12EEEEEENS9_ILi1EEESD_EEENS8_IJNS8_IJSD_SA_NS9_ILi4EEEEEENS9_ILi0EEESH_EEEEEEEEEvRT_E9upper_map
	.align		8
        /*0078*/ 	.dword	__unnamed_13
	.align		8
        /*0080*/ 	.dword	__unnamed_14
	.align		8
        /*0088*/ 	.dword	__unnamed_15
	.align		8
        /*0090*/ 	.dword	__unnamed_16
	.align		8
        /*0098*/ 	.dword	__unnamed_17
	.align		8
        /*00a0*/ 	.dword	__unnamed_18
	.align		8
        /*00a8*/ 	.dword	_ZZN5flash28permute_output_fp8_VcolmajorIN4cute6TensorINS1_11ArrayEngineIN7cutlass10bfloat16_tELm64EEENS1_6LayoutINS1_5tupleIJNS8_IJNS1_1CILi2EEESA_NS9_ILi16EEEEEENS9_ILi1EEESD_EEENS8_IJNS8_IJSD_SA_NS9_ILi4EEEEEENS9_ILi0EEESH_EEEEEEEEEvRT_E9upper_map
	.align		8
        /*00b0*/ 	.dword	__unnamed_19
	.align		8
        /*00b8*/ 	.dword	__unnamed_20
	.align		8
        /*00c0*/ 	.dword	__unnamed_21
	.align		8
        /*00c8*/ 	.dword	__unnamed_22
	.align		8
        /*00d0*/ 	.dword	__unnamed_23
	.align		8
        /*00d8*/ 	.dword	_ZZN5flash28permute_output_fp8_VcolmajorIN4cute6TensorINS1_11ArrayEngineIN7cutlass10bfloat16_tELm96EEENS1_6LayoutINS1_5tupleIJNS8_IJNS1_1CILi2EEESA_NS9_ILi24EEEEEENS9_ILi1EEESD_EEENS8_IJNS8_IJSD_SA_NS9_ILi4EEEEEENS9_ILi0EEESH_EEEEEEEEEvRT_E9upper_map
	.align		8
        /*00e0*/ 	.dword	__unnamed_24
	.align		8
        /*00e8*/ 	.dword	__unnamed_25
	.align		8
        /*00f0*/ 	.dword	__unnamed_26
	.align		8
        /*00f8*/ 	.dword	__unnamed_27
	.align		8
        /*0100*/ 	.dword	__unnamed_28
	.align		8
        /*0108*/ 	.dword	__unnamed_29
	.align		8
        /*0110*/ 	.dword	__unnamed_30
	.align		8
        /*0118*/ 	.dword	__unnamed_31
	.align		8
        /*0120*/ 	.dword	__unnamed_32
	.align		8
        /*0128*/ 	.dword	_ZZN5flash28permute_output_fp8_VcolmajorIN4cute6TensorINS1_11ArrayEngineIN7cutlass10bfloat16_tELm128EEENS1_6LayoutINS1_5tupleIJNS8_IJNS1_1CILi2EEESA_NS9_ILi32EEEEEENS9_ILi1EEESD_EEENS8_IJNS8_IJSD_SA_NS9_ILi4EEEEEENS9_ILi0EEESH_EEEEEEEEEvRT_E9upper_map
	.align		8
        /*0130*/ 	.dword	__unnamed_33
	.align		8
        /*0138*/ 	.dword	__unnamed_34
	.align		8
        /*0140*/ 	.dword	__unnamed_35
	.align		8
        /*0148*/ 	.dword	__unnamed_36
	.align		8
        /*0150*/ 	.dword	__unnamed_37
	.align		8
        /*0158*/ 	.dword	_ZN72_INTERNAL_39bee7f1_36_flash_fwd_hdimall_e4m3_paged_sm90_cu_ef95aea4_56744cuda3std3__45__cpo5beginE
	.align		8
        /*0160*/ 	.dword	_ZN72_INTERNAL_39bee7f1_36_flash_fwd_hdimall_e4m3_paged_sm90_cu_ef95aea4_56744cuda3std3__45__cpo3endE
	.align		8
        /*0168*/ 	.dword	_ZN72_INTERNAL_39bee7f1_36_flash_fwd_hdimall_e4m3_paged_sm90_cu_ef95aea4_56744cuda3std3__45__cpo6cbeginE
	.align		8
        /*0170*/ 	.dword	_ZN72_INTERNAL_39bee7f1_36_flash_fwd_hdimall_e4m3_paged_sm90_cu_ef95aea4_56744cuda3std3__45__cpo4cendE
	.align		8
        /*0178*/ 	.dword	_ZN72_INTERNAL_39bee7f1_36_flash_fwd_hdimall_e4m3_paged_sm90_cu_ef95aea4_56744cuda3std3__474_GLOBAL__N__39bee7f1_36_flash_fwd_hdimall_e4m3_paged_sm90_cu_ef95aea4_56746ignoreE
	.align		8
        /*0180*/ 	.dword	_ZN72_INTERNAL_39bee7f1_36_flash_fwd_hdimall_e4m3_paged_sm90_cu_ef95aea4_56744cuda3std3__419piecewise_constructE
	.align		8
        /*0188*/ 	.dword	_ZN72_INTERNAL_39bee7f1_36_flash_fwd_hdimall_e4m3_paged_sm90_cu_ef95aea4_56744cuda3std3__48in_placeE
	.align		8
        /*0190*/ 	.dword	_ZN72_INTERNAL_39bee7f1_36_flash_fwd_hdimall_e4m3_paged_sm90_cu_ef95aea4_56744cuda3std6ranges3__45__cpo4swapE
	.align		8
        /*0198*/ 	.dword	_ZN72_INTERNAL_39bee7f1_36_flash_fwd_hdimall_e4m3_paged_sm90_cu_ef95aea4_56744cuda3std6ranges3__45__cpo9iter_moveE
	.align		8
        /*01a0*/ 	.dword	_ZN72_INTERNAL_39bee7f1_36_flash_fwd_hdimall_e4m3_paged_sm90_cu_ef95aea4_56744cute7productE
	.align		8
        /*01a8*/ 	.dword	_ZN72_INTERNAL_39bee7f1_36_flash_fwd_hdimall_e4m3_paged_sm90_cu_ef95aea4_56744cute1_E
	.align		8
        /*01b0*/ 	.dword	$str$23
	.align		8
        /*01b8*/ 	.dword	$str$24


//--------------------- .text._ZN7cutlass13device_kernelIN5flash11enable_sm90INS1_16FlashAttnFwdSm90INS1_25CollectiveMainloopFwdSm90ILi2EN4cute5tupleIJNS5_1CILi1EEES8_S8_EEENS6_IJNS7_ILi128EEESA_NS7_ILi256EEEEEELi256ENS_12float_e4m3_tEfNS_4arch4Sm90ELb0ELb0ELb0ELb0ELb1ELb0ELb0ELb1ELb0ELb1ELb0ELb0EEENS1_21CollectiveEpilogueFwdINS6_IJSA_SB_SA_EEES9_NS_10bfloat16_tESF_Li256ELb0ELb1ELb0ELb1EEENS1_29StaticPersistentTileSchedulerILb0EEEEEEEEEvNT_6ParamsE --------------------------
	.section	.text._ZN7cutlass13device_kernelIN5flash11enable_sm90INS1_16FlashAttnFwdSm90INS1_25CollectiveMainloopFwdSm90ILi2EN4cute5tupleIJNS5_1CILi1EEES8_S8_EEENS6_IJNS7_ILi128EEESA_NS7_ILi256EEEEEELi256ENS_12float_e4m3_tEfNS_4arch4Sm90ELb0ELb0ELb0ELb0ELb1ELb0ELb0ELb1ELb0ELb1ELb0ELb0EEENS1_21CollectiveEpilogueFwdINS6_IJSA_SB_SA_EEES9_NS_10bfloat16_tESF_Li256ELb0ELb1ELb0ELb1EEENS1_29StaticPersistentTileSchedulerILb0EEEEEEEEEvNT_6ParamsE,"ax",@progbits
	.align	128
.text._ZN7cutlass13device_kernelIN5flash11enable_sm90INS1_16FlashAttnFwdSm90INS1_25CollectiveMainloopFwdSm90ILi2EN4cute5tupleIJNS5_1CILi1EEES8_S8_EEENS6_IJNS7_ILi128EEESA_NS7_ILi256EEEEEELi256ENS_12float_e4m3_tEfNS_4arch4Sm90ELb0ELb0ELb0ELb0ELb1ELb0ELb0ELb1ELb0ELb1ELb0ELb0EEENS1_21CollectiveEpilogueFwdINS6_IJSA_SB_SA_EEES9_NS_10bfloat16_tESF_Li256ELb0ELb1ELb0ELb1EEENS1_29StaticPersistentTileSchedulerILb0EEEEEEEEEvNT_6ParamsE:
        .type           _ZN7cutlass13device_kernelIN5flash11enable_sm90INS1_16FlashAttnFwdSm90INS1_25CollectiveMainloopFwdSm90ILi2EN4cute5tupleIJNS5_1CILi1EEES8_S8_EEENS6_IJNS7_ILi128EEESA_NS7_ILi256EEEEEELi256ENS_12float_e4m3_tEfNS_4arch4Sm90ELb0ELb0ELb0ELb0ELb1ELb0ELb0ELb1ELb0ELb1ELb0ELb0EEENS1_21CollectiveEpilogueFwdINS6_IJSA_SB_SA_EEES9_NS_10bfloat16_tESF_Li256ELb0ELb1ELb0ELb1EEENS1_29StaticPersistentTileSchedulerILb0EEEEEEEEEvNT_6ParamsE,@function
        .size           _ZN7cutlass13device_kernelIN5flash11enable_sm90INS1_16FlashAttnFwdSm90INS1_25CollectiveMainloopFwdSm90ILi2EN4cute5tupleIJNS5_1CILi1EEES8_S8_EEENS6_IJNS7_ILi128EEESA_NS7_ILi256EEEEEELi256ENS_12float_e4m3_tEfNS_4arch4Sm90ELb0ELb0ELb0ELb0ELb1ELb0ELb0ELb1ELb0ELb1ELb0ELb0EEENS1_21CollectiveEpilogueFwdINS6_IJSA_SB_SA_EEES9_NS_10bfloat16_tESF_Li256ELb0ELb1ELb0ELb1EEENS1_29StaticPersistentTileSchedulerILb0EEEEEEEEEvNT_6ParamsE,(.L_x_15825 - _ZN7cutlass13device_kernelIN5flash11enable_sm90INS1_16FlashAttnFwdSm90INS1_25CollectiveMainloopFwdSm90ILi2EN4cute5tupleIJNS5_1CILi1EEES8_S8_EEENS6_IJNS7_ILi128EEESA_NS7_ILi256EEEEEELi256ENS_12float_e4m3_tEfNS_4arch4Sm90ELb0ELb0ELb0ELb0ELb1ELb0ELb0ELb1ELb0ELb1ELb0ELb0EEENS1_21CollectiveEpilogueFwdINS6_IJSA_SB_SA_EEES9_NS_10bfloat16_tESF_Li256ELb0ELb1ELb0ELb1EEENS1_29StaticPersistentTileSchedulerILb0EEEEEEEEEvNT_6ParamsE)
        .other          _ZN7cutlass13device_kernelIN5flash11enable_sm90INS1_16FlashAttnFwdSm90INS1_25CollectiveMainloopFwdSm90ILi2EN4cute5tupleIJNS5_1CILi1EEES8_S8_EEENS6_IJNS7_ILi128EEESA_NS7_ILi256EEEEEELi256ENS_12float_e4m3_tEfNS_4arch4Sm90ELb0ELb0ELb0ELb0ELb1ELb0ELb0ELb1ELb0ELb1ELb0ELb0EEENS1_21CollectiveEpilogueFwdINS6_IJSA_SB_SA_EEES9_NS_10bfloat16_tESF_Li256ELb0ELb1ELb0ELb1EEENS1_29StaticPersistentTileSchedulerILb0EEEEEEEEEvNT_6ParamsE,@"STO_CUDA_ENTRY STV_DEFAULT"
_ZN7cutlass13device_kernelIN5flash11enable_sm90INS1_16FlashAttnFwdSm90INS1_25CollectiveMainloopFwdSm90ILi2EN4cute5tupleIJNS5_1CILi1EEES8_S8_EEENS6_IJNS7_ILi128EEESA_NS7_ILi256EEEEEELi256ENS_12float_e4m3_tEfNS_4arch4Sm90ELb0ELb0ELb0ELb0ELb1ELb0ELb0ELb1ELb0ELb1ELb0ELb0EEENS1_21CollectiveEpilogueFwdINS6_IJSA_SB_SA_EEES9_NS_10bfloat16_tESF_Li256ELb0ELb1ELb0ELb1EEENS1_29StaticPersistentTileSchedulerILb0EEEEEEEEEvNT_6ParamsE:
[----:B------:R-:W0:Y:S02]  /*0000*/  LDC R1, c[0x0][0x28] ;  /* 0x00000a00ff017b82 */ /* 0x000e240000000800 */
[----:B0-----:R-:W-:Y:S01]  /*0010*/  VIADD R1, R1, 0xfffffff0 ;  /* 0xfffffff001017836 */ /* 0x001fe20000000000 */
[----:B------:R-:W0:Y:S01]  /*0020*/  S2R R3, SR_TID.X ;  /* 0x0000000000037919 */ /* 0x000e220000002100 */
[----:B------:R-:W-:Y:S01]  /*0030*/  ELECT P0, URZ, PT ;  /* 0x00000000003f782f */ /* 0x000fe20003800000 */
[----:B------:R-:W-:Y:S01]  /*0040*/  UMOV UR4, 0x80 ;  /* 0x0000008000047882 */ /* 0x000fe20000000000 */
[----:B------:R-:W-:Y:S01]  /*0050*/  UMOV UR7, 0x100 ;  /* 0x0000010000077882 */ /* 0x000fe20000000000 */
[--C-:B0-----:R-:W-:Y:S02]  /*0060*/  SHF.R.U32.HI R0, RZ, 0x5, R3.reuse ;  /* 0x00000005ff007819 */ /* 0x101fe40000011603 */
[----:B------:R-:W-:-:S03]  /*0070*/  SHF.R.U32.HI R3, RZ, 0x7, R3 ;  /* 0x00000007ff037819 */ /* 0x000fc60000011603 */
[----:B------:R-:W0:Y:S04]  /*0080*/  SHFL.IDX PT, R2, R0, RZ, 0x1f ;  /* 0x00001fff00027589 */ /* 0x000e2800000e0000 */
[----:B------:R-:W1:Y:S01]  /*0090*/  SHFL.IDX PT, R3, R3, RZ, 0x1f ;  /* 0x00001fff03037589 */ /* 0x000e6200000e0000 */
[C---:B0-----:R-:W-:Y:S02]  /*00a0*/  ISETP.NE.OR P0, PT, R2.reuse, RZ, !P0 ;  /* 0x000000ff0200720c */ /* 0x041fe40004705670 */
[----:B------:R-:W-:-:S11]  /*00b0*/  ISETP.NE.AND P1, PT, R2, RZ, PT ;  /* 0x000000ff0200720c */ /* 0x000fd60003f25270 */
[----:B------:R-:W-:Y:S01]  /*00c0*/  VOTEU.ALL UP0, P0 ;  /* 0x00000000003f7886 */ /* 0x000fe20000000000 */
[----:B------:R-:W-:-:S04]  /*00d0*/  VOTEU.ALL UP1, P0 ;  /* 0x00000000003f7886 */ /* 0x000fc80000020000 */
[----:B------:R-:W0:Y:S01]  /*00e0*/  @!UP0 S2UR UR8, SR_CgaCtaId ;  /* 0x00000000000889c3 */ /* 0x000e220000008800 */
[----:B------:R-:W-:Y:S01]  /*00f0*/  @!UP0 UMOV UR6, 0x400 ;  /* 0x0000040000068882 */ /* 0x000fe20000000000 */
[----:B------:R-:W-:-:S04]  /*0100*/  @!UP0 UIADD3 UR4, -UR4, 0x100000, URZ ;  /* 0x0010000004048890 */ /* 0x000fc8000fffe13f */
[----:B------:R-:W-:Y:S02]  /*0110*/  @!UP0 USHF.L.U32 UR5, UR4, 0xb, URZ ;  /* 0x0000000b04058899 */ /* 0x000fe4000800063f */
[----:B------:R-:W-:Y:S02]  /*0120*/  @!UP0 USHF.L.U32 UR4, UR4, 0x1, URZ ;  /* 0x0000000104048899 */ /* 0x000fe4000800063f */
[----:B0-----:R-:W-:Y:S02]  /*0130*/  @!UP0 ULEA UR8, UR8, UR6, 0x18 ;  /* 0x0000000608088291 */ /* 0x001fe4000f8ec03f */
[----:B------:R-:W-:-:S04]  /*0140*/  @!UP0 UIADD3 UR6, -UR7, 0x100000, URZ ;  /* 0x0010000007068890 */ /* 0x000fc8000fffe13f */
[----:B------:R-:W-:Y:S02]  /*0150*/  @!UP0 USHF.L.U32 UR7, UR6, 0xb, URZ ;  /* 0x0000000b06078899 */ /* 0x000fe4000800063f */
[----:B------:R-:W-:Y:S01]  /*0160*/  @!UP0 USHF.L.U32 UR6, UR6, 0x1, URZ ;  /* 0x0000000106068899 */ /* 0x000fe2000800063f */
[----:B------:R-:W-:-:S05]  /*0170*/  VOTEU.ALL UP0, P0 ;  /* 0x00000000003f7886 */ /* 0x000fca0000000000 */
[----:B------:R0:W2:Y:S06]  /*0180*/  @!UP0 SYNCS.EXCH.64 URZ, [UR8+0x38800], UR4 ;  /* 0x03880004083f85b2 */ /* 0x0000ac0008000100 */
[----:B------:R0:W3:Y:S02]  /*0190*/  @!UP1 SYNCS.EXCH.64 URZ, [UR8+0x38820], UR6 ;  /* 0x03882006083f95b2 */ /* 0x0000e40008000100 */
[----:B01----:R-:W-:Y:S05]  /*01a0*/  @P1 BRA `(.L_x_0) ;  /* 0x0000000000481947 */ /* 0x003fea0003800000 */
[----:B------:R-:W0:Y:S01]  /*01b0*/  S2UR UR5, SR_CgaCtaId ;  /* 0x00000000000579c3 */ /* 0x000e220000008800 */
[----:B------:R-:W-:Y:S01]  /*01c0*/  UMOV UR4, 0x400 ;  /* 0x0000040000047882 */ /* 0x000fe20000000000 */
[----:B------:R-:W-:Y:S01]  /*01d0*/  UMOV UR6, 0x80 ;  /* 0x0000008000067882 */ /* 0x000fe20000000000 */
[----:B------:R-:W-:Y:S01]  /*01e0*/  UMOV UR7, 0x100 ;  /* 0x0000010000077882 */ /* 0x000fe20000000000 */
[----:B------:R-:W-:Y:S01]  /*01f0*/  ELECT P0, URZ, PT ;  /* 0x00000000003f782f */ /* 0x000fe20003800000 */
[----:B0-----:R-:W-:Y:S02]  /*0200*/  ULEA UR8, UR5, UR4, 0x18 ;  /* 0x0000000405087291 */ /* 0x001fe4000f8ec03f */
[----:B------:R-:W-:-:S04]  /*0210*/  UIADD3 UR4, -UR6, 0x100000, URZ ;  /* 0x0010000006047890 */ /* 0x000fc8000fffe13f */
[----:B------:R-:W-:Y:S02]  /*0220*/  USHF.L.U32 UR5, UR4, 0xb, URZ ;  /* 0x0000000b04057899 */ /* 0x000fe4000800063f */
[----:B------:R-:W-:Y:S02]  /*0230*/  USHF.L.U32 UR4, UR4, 0x1, URZ ;  /* 0x0000000104047899 */ /* 0x000fe4000800063f */
[----:B------:R-:W-:-:S04]  /*0240*/  UIADD3 UR6, -UR7, 0x100000, URZ ;  /* 0x0010000007067890 */ /* 0x000fc8000fffe13f */
[----:B------:R-:W-:Y:S02]  /*0250*/  USHF.L.U32 UR7, UR6, 0xb, URZ ;  /* 0x0000000b06077899 */ /* 0x000fe4000800063f */
[----:B------:R-:W-:Y:S01]  /*0260*/  USHF.L.U32 UR6, UR6, 0x1, URZ ;  /* 0x0000000106067899 */ /* 0x000fe2000800063f */
[----:B------:R-:W0:Y:S03]  /*0270*/  FENCE.VIEW.ASYNC.S ;  /* 0x00000000000073c6 */ /* 0x000e260000000000 */
[----:B0-----:R0:W1:Y:S08]  /*0280*/  SYNCS.EXCH.64 URZ, [UR8+0x38830], UR4 ;  /* 0x03883004083f75b2 */ /* 0x0010700008000100 */
[----:B------:R0:W4:Y:S01]  /*0290*/  SYNCS.EXCH.64 URZ, [UR8+0x38840], UR6 ;  /* 0x03884006083f75b2 */ /* 0x0001220008000100 */
[----:B------:R0:W0:Y:S01]  /*02a0*/  SYNCS.EXCH.64 URZ, [UR8+0x38838], UR4 ;  /* 0x03883804083f75b2 */ /* 0x0000220008000100 */
[----:B------:R0:W0:Y:S01]  /*02b0*/  SYNCS.EXCH.64 URZ, [UR8+0x38848], UR6 ;  /* 0x03884806083f75b2 */ /* 0x0000220008000100 */
[----:B------:R-:W-:Y:S01]  /*02c0*/  NOP ;  /* 0x0000000000007918 */ /* 0x000fe20000000000 */
.L_x_0:
[----:B------:R-:W5:Y:S01]  /*02d0*/  SHFL.IDX PT, R2, R0, RZ, 0x1f ;  /* 0x00001fff00027589 */ /* 0x000f6200000e0000 */
[----:B------:R-:W-:Y:S01]  /*02e0*/  NOP ;  /* 0x0000000000007918 */ /* 0x000fe20000000000 */
[----:B-----5:R-:W-:-:S13]  /*02f0*/  ISETP.NE.AND P0, PT, R2, RZ, PT ;  /* 0x000000ff0200720c */ /* 0x020fda0003f05270 */
[----:B------:R-:W-:Y:S05]  /*0300*/  @P0 BRA `(.L_x_1) ;  /* 0x0000000000480947 */ /* 0x000fea0003800000 */
[----:B0-----:R-:W0:Y:S01]  /*0310*/  S2UR UR5, SR_CgaCtaId ;  /* 0x00000000000579c3 */ /* 0x001e220000008800 */
        /* <DEDUP_REMOVED lines=12> */
[----:B0-----:R0:W0:Y:S08]  /*03e0*/  SYNCS.EXCH.64 URZ, [UR8+0x38850], UR4 ;  /* 0x03885004083f75b2 */ /* 0x0010300008000100 */
[----:B------:R0:W0:Y:S01]  /*03f0*/  SYNCS.EXCH.64 URZ, [UR8+0x38860], UR6 ;  /* 0x03886006083f75b2 */ /* 0x0000220008000100 */
[----:B------:R0:W0:Y:S01]  /*0400*/  SYNCS.EXCH.64 URZ, [UR8+0x38858], UR4 ;  /* 0x03885804083f75b2 */ /* 0x0000220008000100 */
[----:B------:R0:W0:Y:S01]  /*0410*/  SYNCS.EXCH.64 URZ, [UR8+0x38868], UR6 ;  /* 0x03886806083f75b2 */ /* 0x0000220008000100 */
[----:B------:R-:W-:Y:S01]  /*0420*/  NOP ;  /* 0x0000000000007918 */ /* 0x000fe20000000000 */
.L_x_1:
[----:B------:R-:W5:Y:S01]  /*0430*/  SHFL.IDX PT, R2, R0, RZ, 0x1f ;  /* 0x00001fff00027589 */ /* 0x000f6200000e0000 */
[----:B------:R-:W-:Y:S01]  /*0440*/  NOP ;  /* 0x0000000000007918 */ /* 0x000fe20000000000 */
[----:B-----5:R-:W-:-:S13]  /*0450*/  ISETP.NE.AND P0, PT, R2, RZ, PT ;  /* 0x000000ff0200720c */ /* 0x020fda0003f05270 */
[----:B------:R-:W-:Y:S05]  /*0460*/  @P0 BRA `(.L_x_2) ;  /* 0x0000000000380947 */ /* 0x000fea0003800000 */
[----:B0-----:R-:W0:Y:S01]  /*0470*/  S2UR UR5, SR_CgaCtaId ;  /* 0x00000000000579c3 */ /* 0x001e220000008800 */
[----:B------:R-:W-:Y:S01]  /*0480*/  UMOV UR4, 0x400 ;  /* 0x0000040000047882 */ /* 0x000fe20000000000 */
[----:B------:R-:W-:Y:S01]  /*0490*/  UMOV UR7, 0x80 ;  /* 0x0000008000077882 */ /* 0x000fe20000000000 */
[----:B------:R-:W-:Y:S01]  /*04a0*/  ELECT P0, URZ, PT ;  /* 0x00000000003f782f */ /* 0x000fe20003800000 */
[----:B0-----:R-:W-:Y:S02]  /*04b0*/  ULEA UR6, UR5, UR4, 0x18 ;  /* 0x0000000405067291 */ /* 0x001fe4000f8ec03f */
[----:B------:R-:W-:-:S04]  /*04c0*/  UIADD3 UR4, -UR7, 0x100000, URZ ;  /* 0x0010000007047890 */ /* 0x000fc8000fffe13f */
[----:B------:R-:W-:Y:S02]  /*04d0*/  USHF.L.U32 UR5, UR4, 0xb, URZ ;  /* 0x0000000b04057899 */ /* 0x000fe4000800063f */
[----:B------:R-:W-:Y:S01]  /*04e0*/  USHF.L.U32 UR4, UR4, 0x1, URZ ;  /* 0x0000000104047899 */ /* 0x000fe2000800063f */
[----:B------:R-:W0:Y:S11]  /*04f0*/  FENCE.VIEW.ASYNC.S ;  /* 0x00000000000073c6 */ /* 0x000e360000000000 */
[----:B0-----:R0:W0:Y:S01]  /*0500*/  SYNCS.EXCH.64 URZ, [UR6+0x38870], UR4 ;  /* 0x03887004063f75b2 */ /* 0x0010220008000100 */
[----:B------:R0:W0:Y:S01]  /*0510*/  SYNCS.EXCH.64 URZ, [UR6+0x38880], UR4 ;  /* 0x03888004063f75b2 */ /* 0x0000220008000100 */
[----:B------:R0:W0:Y:S01]  /*0520*/  SYNCS.EXCH.64 URZ, [UR6+0x38878], UR4 ;  /* 0x03887804063f75b2 */ /* 0x0000220008000100 */
[----:B------:R0:W0:Y:S01]  /*0530*/  SYNCS.EXCH.64 URZ, [UR6+0x38888], UR4 ;  /* 0x03888804063f75b2 */ /* 0x0000220008000100 */
[----:B------:R-:W-:Y:S01]  /*0540*/  NOP ;  /* 0x0000000000007918 */ /* 0x000fe20000000000 */
.L_x_2:
        /* <DEDUP_REMOVED lines=22> */
.L_x_3:
[----:B------:R-:W5:Y:S01]  /*06b0*/  SHFL.IDX PT, R2, R0, RZ, 0x1f ;  /* 0x00001fff00027589 */ /* 0x000f6200000e0000 */
[----:B------:R-:W0:Y:S01]  /*06c0*/  S2UR UR45, SR_CgaCtaId ;  /* 0x00000000002d79c3 */ /* 0x000e220000008800 */
[----:B------:R-:W-:Y:S01]  /*06d0*/  R2UR UR9, R3 ;  /* 0x00000000030972ca */ /* 0x000fe200000e0000 */
[----:B------:R-:W-:Y:S01]  /*06e0*/  NOP ;  /* 0x0000000000007918 */ /* 0x000fe20000000000 */
[----:B-----5:R-:W-:-:S13]  /*06f0*/  ISETP.NE.AND P0, PT, R2, RZ, PT ;  /* 0x000000ff0200720c */ /* 0x020fda0003f05270 */
[----:B0-----:R-:W-:Y:S05]  /*0700*/  @P0 BRA `(.L_x_4) ;  /* 0x0000000000480947 */ /* 0x001fea0003800000 */
        /* <DEDUP_REMOVED lines=18> */
.L_x_4:
[----:B------:R-:W-:Y:S01]  /*0830*/  UISETP.NE.AND UP0, UPT, UR9, URZ, UPT ;  /* 0x0000003f0900728c */ /* 0x000fe2000bf05270 */
[----:B------:R-:W-:Y:S01]  /*0840*/  NOP ;  /* 0x0000000000007918 */ /* 0x000fe20000000000 */
[----:B------:R-:W-:Y:S01]  /*0850*/  UMOV UR37, 0x1 ;  /* 0x0000000100257882 */ /* 0x000fe20000000000 */
[----:B------:R-:W-:Y:S01]  /*0860*/  ULDC.64 UR50, c[0x0][0x208] ;  /* 0x0000820000327ab9 */ /* 0x000fe20000000a00 */
[----:B------:R-:W-:Y:S01]  /*0870*/  USEL UR37, UR37, 0x2, !UP0 ;  /* 0x0000000225257887 */ /* 0x000fe2000c000000 */
[----:B01234-:R-:W-:Y:S01]  /*0880*/  BAR.SYNC.DEFER_BLOCKING 0x0 ;  /* 0x0000000000007b1d */ /* 0x01ffe20000010000 */
[----:B------:R-:W-:-:S13]  /*0890*/  PLOP3.LUT P0, PT, PT, PT, UP0, 0x80, 0x0 ;  /* 0x000000000000781c */ /* 0x000fda0003f0f008 */
[----:B------:R-:W-:Y:S05]  /*08a0*/  @!P0 BRA `(.L_x_5) ;  /* 0x0000008400a48947 */ /* 0x000fea0003800000 */
.L_x_6:
[----:B------:R-:W-:-:S08]  /*08b0*/  NOP ;  /* 0x0000000000007918 */ /* 0x000fd00000000000 */
[----:B------:R-:W0:Y:S02]  /*08c0*/  USETMAXREG.TRY_ALLOC.CTAPOOL UP0, 0xe8 ;  /* 0x000000e8000079c8 */ /* 0x000e240008000600 */
[----:B0-----:R-:W-:-:S13]  /*08d0*/  PLOP3.LUT P0, PT, PT, PT, UP0, 0x80, 0x0 ;  /* 0x000000000000781c */ /* 0x001fda0003f0f008 */
[----:B------:R-:W-:Y:S05]  /*08e0*/  @!P0 BRA `(.L_x_6) ;  /* 0xfffffffc00f08947 */ /* 0x000fea000383ffff */
[----:B------:R-:W0:Y:S01]  /*08f0*/  S2R R0, SR_TID.X ;  /* 0x0000000000007919 */ /* 0x000e220000002100 */
[----:B------:R-:W1:Y:S08]  /*0900*/  S2UR UR41, SR_CTAID.X ;  /* 0x00000000002979c3 */ /* 0x000e700000002500 */
[----:B------:R-:W-:Y:S06]  /*0910*/  BAR.ARV 0x8, 0x180 ;  /* 0x0206000000007b1d */ /* 0x000fec0000002000 */
[----:B0-----:R-:W-:-:S04]  /*0920*/  SHF.R.U32.HI R0, RZ, 0x7, R0 ;  /* 0x00000007ff007819 */ /* 0x001fc80000011600 */
[----:B------:R-:W-:Y:S02]  /*0930*/  ISETP.NE.AND P0, PT, R0, 0x1, PT ;  /* 0x000000010000780c */ /* 0x000fe40003f05270 */
[----:B------:R-:W1:Y:S11]  /*0940*/  LDC R0, c[0x0][0xc34] ;  /* 0x00030d00ff007b82 */ /* 0x000e760000000800 */
[----:B------:R-:W-:Y:S06]  /*0950*/  @!P0 BAR.ARV 0x9, 0x100 ;  /* 0x0244000000008b1d */ /* 0x000fec0000002000 */
[----:B-1----:R-:W-:-:S13]  /*0960*/  ISETP.LE.AND P0, PT, R0, UR41, PT ;  /* 0x0000002900007c0c */ /* 0x002fda000bf03270 */
[----:B------:R-:W-:Y:S05]  /*0970*/  @P0 EXIT ;  /* 0x000000000000094d */ /* 0x000fea0003800000 */
[----:B------:R-:W0:Y:S01]  /*0980*/  S2R R2, SR_TID.X ;  /* 0x0000000000027919 */ /* 0x000e220000002100 */
[----:B------:R-:W-:Y:S01]  /*0990*/  ULOP3.LUT UR44, UR37, 0x1, URZ, 0xfc, !UPT ;  /* 0x00000001252c7892 */ /* 0x000fe2000f8efc3f */
[----:B------:R-:W-:Y:S01]  /*09a0*/  UMOV UR43, URZ ;  /* 0x0000003f002b7c82 */ /* 0x000fe20008000000 */
[----:B------:R-:W-:Y:S01]  /*09b0*/  UMOV UR42, URZ ;  /* 0x0000003f002a7c82 */ /* 0x000fe20008000000 */
[----:B------:R-:W-:Y:S01]  /*09c0*/  UMOV UR36, URZ ;  /* 0x0000003f00247c82 */ /* 0x000fe20008000000 */
[----:B0-----:R-:W-:-:S05]  /*09d0*/  VIADD R19, R2, 0xffffff80 ;  /* 0xffffff8002137836 */ /* 0x001fca0000000000 */
[----:B------:R-:W-:-:S04]  /*09e0*/  SHF.R.S32.HI R0, RZ, 0x1f, R19 ;  /* 0x0000001fff007819 */ /* 0x000fc80000011413 */
[CC--:B------:R-:W-:Y:S02]  /*09f0*/  LEA.HI R3, R0.reuse, R19.reuse, RZ, 0x7 ;  /* 0x0000001300037211 */ /* 0x0c0fe400078f38ff */
[CC--:B------:R-:W-:Y:S02]  /*0a00*/  LEA.HI R4, R0.reuse, R19.reuse, RZ, 0x5 ;  /* 0x0000001300047211 */ /* 0x0c0fe400078f28ff */
[----:B------:R-:W-:Y:S02]  /*0a10*/  LOP3.LUT R2, R3, 0xffffff80, RZ, 0xc0, !PT ;  /* 0xffffff8003027812 */ /* 0x000fe400078ec0ff */
[-C--:B------:R-:W-:Y:S01]  /*0a20*/  LEA.HI R22, R0, R19.reuse, RZ, 0x3 ;  /* 0x0000001300167211 */ /* 0x080fe200078f18ff */
[----:B------:R-:W-:Y:S01]  /*0a30*/  IMAD.SHL.U32 R6, R4, 0x20, RZ ;  /* 0x0000002004067824 */ /* 0x000fe200078e00ff */
[----:B------:R-:W-:Y:S01]  /*0a40*/  SHF.R.S32.HI R216, RZ, 0x7, R3 ;  /* 0x00000007ffd87819 */ /* 0x000fe20000011403 */
[----:B------:R-:W-:Y:S01]  /*0a50*/  IMAD.IADD R23, R19, 0x1, -R2 ;  /* 0x0000000113177824 */ /* 0x000fe200078e0a02 */
[----:B------:R-:W-:-:S02]  /*0a60*/  LEA.HI R2, R0, R19, RZ, 0x4 ;  /* 0x0000001300027211 */ /* 0x000fc400078f20ff */
[----:B------:R-:W-:Y:S02]  /*0a70*/  LOP3.LUT R7, R6, 0xfffffc00, RZ, 0xc0, !PT ;  /* 0xfffffc0006077812 */ /* 0x000fe400078ec0ff */
[----:B------:R-:W-:Y:S02]  /*0a80*/  SHF.R.S32.HI R8, RZ, 0x1f, R23 ;  /* 0x0000001fff087819 */ /* 0x000fe40000011417 */
[----:B------:R-:W-:Y:S02]  /*0a90*/  LOP3.LUT R4, R2, 0x3fffff0, RZ, 0xc0, !PT ;  /* 0x03fffff002047812 */ /* 0x000fe400078ec0ff */
[----:B------:R-:W-:Y:S02]  /*0aa0*/  LEA.HI R9, R8, R23, RZ, 0x2 ;  /* 0x0000001708097211 */ /* 0x000fe400078f10ff */
[----:B------:R-:W-:Y:S01]  /*0ab0*/  SHF.R.S32.HI R5, RZ, 0x4, R2 ;  /* 0x00000004ff057819 */ /* 0x000fe20000011402 */
[----:B------:R-:W-:Y:S01]  /*0ac0*/  IMAD.IADD R4, R19, 0x1, -R4 ;  /* 0x0000000113047824 */ /* 0x000fe200078e0a04 */
[----:B------:R-:W-:-:S02]  /*0ad0*/  LEA.HI R6, R0, R19, RZ, 0x2 ;  /* 0x0000001300067211 */ /* 0x000fc400078f10ff */
[----:B------:R-:W-:Y:S01]  /*0ae0*/  SHF.R.S32.HI R10, RZ, 0x2, R9 ;  /* 0x00000002ff0a7819 */ /* 0x000fe20000011409 */
[----:B------:R-:W-:Y:S01]  /*0af0*/  IMAD R7, R4, 0x40, R7 ;  /* 0x0000004004077824 */ /* 0x000fe200078e0207 */
[----:B------:R-:W-:Y:S02]  /*0b00*/  SHF.R.S32.HI R11, RZ, 0x1f, R9 ;  /* 0x0000001fff0b7819 */ /* 0x000fe40000011409 */
[----:B------:R-:W-:Y:S02]  /*0b10*/  LEA.HI R2, R2, R5, RZ, 0x1 ;  /* 0x0000000502027211 */ /* 0x000fe400078f08ff */
[----:B------:R-:W-:Y:S02]  /*0b20*/  LOP3.LUT R6, R6, 0xfffffffc, RZ, 0xc0, !PT ;  /* 0xfffffffc06067812 */ /* 0x000fe400078ec0ff */
[----:B------:R-:W-:Y:S02]  /*0b30*/  LEA.HI R11, R11, R10, RZ, 0x3 ;  /* 0x0000000a0b0b7211 */ /* 0x000fe400078f18ff */
[----:B------:R-:W-:Y:S01]  /*0b40*/  LOP3.LUT R2, R2, 0x1ffffffe, RZ, 0xc0, !PT ;  /* 0x1ffffffe02027812 */ /* 0x000fe200078ec0ff */
[----:B------:R-:W-:Y:S01]  /*0b50*/  IMAD.IADD R6, R19, 0x1, -R6 ;  /* 0x0000000113067824 */ /* 0x000fe200078e0a06 */
[----:B------:R-:W-:-:S02]  /*0b60*/  LOP3.LUT R4, R22, 0xfffffff8, RZ, 0xc0, !PT ;  /* 0xfffffff816047812 */ /* 0x000fc400078ec0ff */
[----:B------:R-:W-:Y:S01]  /*0b70*/  LOP3.LUT R11, R11, 0xfffffff8, RZ, 0xc0, !PT ;  /* 0xfffffff80b0b7812 */ /* 0x000fe200078ec0ff */
[----:B------:R-:W-:Y:S01]  /*0b80*/  IMAD.IADD R2, R5, 0x1, -R2 ;  /* 0x0000000105027824 */ /* 0x000fe200078e0a02 */
[----:B------:R-:W-:Y:S01]  /*0b90*/  LEA.HI R8, R8, R23, RZ, 0x5 ;  /* 0x0000001708087211 */ /* 0x000fe200078f28ff */
[----:B------:R-:W-:Y:S01]  /*0ba0*/  IMAD.IADD R19, R19, 0x1, -R4 ;  /* 0x0000000113137824 */ /* 0x000fe200078e0a04 */
[----:B------:R-:W-:Y:S01]  /*0bb0*/  LEA.HI R3, R3, R216, RZ, 0x1 ;  /* 0x000000d803037211 */ /* 0x000fe200078f08ff */
[----:B------:R-:W-:Y:S01]  /*0bc0*/  IMAD.IADD R11, R10, 0x1, -R11 ;  /* 0x000000010a0b7824 */ /* 0x000fe200078e0a0b */
[----:B------:R-:W-:Y:S01]  /*0bd0*/  SHF.R.S32.HI R8, RZ, 0x5, R8 ;  /* 0x00000005ff087819 */ /* 0x000fe20000011408 */
[----:B------:R-:W-:Y:S01]  /*0be0*/  IMAD R220, R2, 0x8, R7 ;  /* 0x0000000802dc7824 */ /* 0x000fe200078e0207 */
[----:B------:R-:W-:Y:S01]  /*0bf0*/  LEA.HI R0, R6, R6, RZ, 0x1 ;  /* 0x0000000606007211 */ /* 0x000fe200078f08ff */
[----:B------:R-:W-:Y:S01]  /*0c00*/  IMAD.SHL.U32 R2, R19, 0x8, RZ ;  /* 0x0000000813027824 */ /* 0x000fe200078e00ff */
[----:B------:R-:W-:Y:S01]  /*0c10*/  LOP3.LUT R3, R3, 0x3fffffe, RZ, 0xc0, !PT ;  /* 0x03fffffe03037812 */ /* 0x000fe200078ec0ff */
[----:B------:R-:W-:Y:S01]  /*0c20*/  IMAD R8, R8, 0x10, R11 ;  /* 0x0000001008087824 */ /* 0x000fe200078e020b */
[----:B------:R-:W-:Y:S01]  /*0c30*/  LOP3.LUT R5, R0, 0x1ffffffe, RZ, 0xc0, !PT ;  /* 0x1ffffffe00057812 */ /* 0x000fe200078ec0ff */
[----:B------:R-:W-:Y:S01]  /*0c40*/  VIADD R18, R2, 0x40 ;  /* 0x0000004002127836 */ /* 0x000fe20000000000 */
[----:B------:R-:W-:Y:S01]  /*0c50*/  LOP3.LUT R218, R9, 0x7ffffffc, RZ, 0xc0, !PT ;  /* 0x7ffffffc09da7812 */ /* 0x000fe200078ec0ff */
[----:B------:R-:W-:Y:S01]  /*0c60*/  IMAD.IADD R3, R216, 0x1, -R3 ;  /* 0x00000001d8037824 */ /* 0x000fe200078e0a03 */
[----:B------:R-:W-:Y:S01]  /*0c70*/  SHF.R.S32.HI R22, RZ, 0x3, R22 ;  /* 0x00000003ff167819 */ /* 0x000fe20000011416 */
[C---:B------:R-:W-:Y:S01]  /*0c80*/  VIADD R17, R2.reuse, 0x80 ;  /* 0x0000008002117836 */ /* 0x040fe20000000000 */
[----:B------:R-:W-:Y:S01]  /*0c90*/  SHF.R.S32.HI R223, RZ, 0x1f, R18 ;  /* 0x0000001fffdf7819 */ /* 0x000fe20000011412 */
[----:B------:R-:W-:-:S02]  /*0ca0*/  VIADD R16, R2, 0xc0 ;  /* 0x000000c002107836 */ /* 0x000fc40000000000 */
[----:B------:R-:W-:Y:S01]  /*0cb0*/  IMAD.IADD R6, R6, 0x1, -R5 ;  /* 0x0000000106067824 */ /* 0x000fe200078e0a05 */
[----:B------:R-:W-:Y:S01]  /*0cc0*/  SHF.R.S32.HI R222, RZ, 0x1f, R17 ;  /* 0x0000001fffde7819 */ /* 0x000fe20000011411 */
[----:B------:R-:W-:Y:S01]  /*0cd0*/  IMAD R217, R3, 0x40, R8 ;  /* 0x0000004003d97824 */ /* 0x000fe200078e0208 */
[----:B------:R-:W-:Y:S01]  /*0ce0*/  SHF.R.S32.HI R221, RZ, 0x1f, R16 ;  /* 0x0000001fffdd7819 */ /* 0x000fe20000011410 */
[----:B------:R-:W-:Y:S02]  /*0cf0*/  IMAD.IADD R218, R23, 0x1, -R218 ;  /* 0x0000000117da7824 */ /* 0x000fe400078e0ada */
[----:B------:R-:W-:-:S07]  /*0d00*/  IMAD R219, R6, 0x8, R217 ;  /* 0x0000000806db7824 */ /* 0x000fce00078e02d9 */
.L_x_39:
[----:B------:R-:W-:Y:S01]  /*0d10*/  ULDC UR4, c[0x0][0xc38] ;  /* 0x00030e0000047ab9 */ /* 0x000fe20000000800 */
[----:B------:R-:W-:Y:S01]  /*0d20*/  ULDC UR15, c[0x0][0xc44] ;  /* 0x00031100000f7ab9 */ /* 0x000fe20000000800 */
[----:B------:R-:W-:Y:S01]  /*0d30*/  UISETP.NE.AND UP3, UPT, UR4, 0x1, UPT ;  /* 0x000000010400788c */ /* 0x000fe2000bf65270 */
[----:B0--3--:R-:W-:Y:S01]  /*0d40*/  IMAD.MOV.U32 R3, RZ, RZ, 0x3f800000 ;  /* 0x3f800000ff037424 */ /* 0x009fe200078e00ff */
[----:B------:R-:W-:Y:S01]  /*0d50*/  UISETP.NE.AND UP2, UPT, UR15, 0x1, UPT ;  /* 0x000000010f00788c */ /* 0x000fe2000bf45270 */
[----:B------:R-:W-:Y:S01]  /*0d60*/  IMAD.MOV.U32 R0, RZ, RZ, 0x3f800000 ;  /* 0x3f800000ff007424 */ /* 0x000fe200078e00ff */
[----:B------:R-:W-:Y:S01]  /*0d70*/  ULDC.64 UR6, c[0x0][0x990] ;  /* 0x0002640000067ab9 */ /* 0x000fe20000000a00 */
[----:B------:R-:W-:Y:S01]  /*0d80*/  ULDC.64 UR4, c[0x0][0x998] ;  /* 0x0002660000047ab9 */ /* 0x000fe20000000a00 */
[----:B------:R-:W-:Y:S02]  /*0d90*/  UISETP.NE.U32.AND UP0, UPT, UR6, URZ, UPT ;  /* 0x0000003f0600728c */ /* 0x000fe4000bf05070 */
[----:B------:R-:W-:Y:S01]  /*0da0*/  UISETP.NE.U32.AND UP1, UPT, UR4, URZ, UPT ;  /* 0x0000003f0400728c */ /* 0x000fe2000bf25070 */
[----:B------:R-:W-:-:S02]  /*0db0*/  UMOV UR38, UR41 ;  /* 0x0000002900267c82 */ /* 0x000fc40008000000 */
[----:B------:R-:W-:Y:S01]  /*0dc0*/  @UP3 ULDC UR8, c[0x0][0xc3c] ;  /* 0x00030f0000083ab9 */ /* 0x000fe20000000800 */
[----:B------:R-:W-:Y:S01]  /*0dd0*/  @UP3 ULDC UR10, c[0x0][0xc40] ;  /* 0x00031000000a3ab9 */ /* 0x000fe20000000800 */
[----:B------:R-:W-:Y:S02]  /*0de0*/  UIMAD.WIDE.U32 UR8, UR41, UR8, URZ ;  /* 0x00000008290872a5 */ /* 0x000fe4000f8e003f */
[----:B------:R-:W-:Y:S02]  /*0df0*/  UISETP.NE.AND.EX UP0, UPT, UR7, URZ, UPT, UP0 ;  /* 0x0000003f0700728c */ /* 0x000fe4000bf05300 */
[----:B------:R-:W-:Y:S02]  /*0e00*/  @UP3 USHF.R.U32.HI UR38, URZ, UR10, UR9 ;  /* 0x0000000a3f263299 */ /* 0x000fe40008011609 */
[----:B------:R-:W-:Y:S01]  /*0e10*/  UISETP.NE.AND.EX UP1, UPT, UR5, URZ, UPT, UP1 ;  /* 0x0000003f0500728c */ /* 0x000fe2000bf25310 */
[----:B------:R-:W-:Y:S01]  /*0e20*/  @UP2 ULDC.64 UR10, c[0x0][0xc48] ;  /* 0x00031200000a2ab9 */ /* 0x000fe20000000a00 */
[----:B------:R-:W-:Y:S01]  /*0e30*/  PLOP3.LUT P0, PT, PT, PT, UP0, 0x80, 0x0 ;  /* 0x000000000000781c */ /* 0x000fe20003f0f008 */
[----:B------:R-:W-:-:S02]  /*0e40*/  UIMAD.WIDE.U32 UR8, UR38, UR10, URZ ;  /* 0x0000000a260872a5 */ /* 0x000fc4000f8e003f */
[----:B------:R-:W-:Y:S02]  /*0e50*/  UMOV UR39, UR38 ;  /* 0x0000002600277c82 */ /* 0x000fe40008000000 */
[----:B------:R-:W-:Y:S01]  /*0e60*/  @UP0 ULDC.64 UR12, c[0x0][0x9a8] ;  /* 0x00026a00000c0ab9 */ /* 0x000fe20000000a00 */
[----:B------:R-:W-:Y:S01]  /*0e70*/  @UP2 USHF.R.U32.HI UR39, URZ, UR11, UR9 ;  /* 0x0000000b3f272299 */ /* 0x000fe20008011609 */
[----:B------:R-:W-:Y:S01]  /*0e80*/  PLOP3.LUT P1, PT, PT, PT, UP1, 0x80, 0x0 ;  /* 0x000000000000781c */ /* 0x000fe20003f2f018 */
[----:B------:R-:W0:Y:S01]  /*0e90*/  SHFL.IDX PT, R8, R216, RZ, 0x1f ;  /* 0x00001fffd8087589 */ /* 0x000e2200000e0000 */
[----:B------:R-:W-:Y:S01]  /*0ea0*/  @UP1 ULDC.64 UR18, c[0x0][0x9b8] ;  /* 0x00026e0000121ab9 */ /* 0x000fe20000000a00 */
[----:B------:R-:W-:Y:S02]  /*0eb0*/  @UP0 USHF.R.S32.HI UR10, URZ, 0x1f, UR39 ;  /* 0x0000001f3f0a0899 */ /* 0x000fe40008011427 */
[----:B------:R-:W-:Y:S02]  /*0ec0*/  @UP1 USHF.R.S32.HI UR11, URZ, 0x1f, UR39 ;  /* 0x0000001f3f0b1899 */ /* 0x000fe40008011427 */
[----:B------:R-:W-:-:S02]  /*0ed0*/  @UP0 UIADD3 UR14, -UR39, URZ, URZ ;  /* 0x0000003f270e0290 */ /* 0x000fc4000fffe13f */
[----:B------:R-:W-:Y:S02]  /*0ee0*/  @UP1 UIADD3 UR20, -UR39, URZ, URZ ;  /* 0x0000003f27141290 */ /* 0x000fe4000fffe13f */
[----:B------:R-:W-:Y:S02]  /*0ef0*/  @UP0 UIMAD.WIDE.U32 UR8, UR39, UR12, URZ ;  /* 0x0000000c270802a5 */ /* 0x000fe4000f8e003f */
[----:B------:R-:W-:Y:S02]  /*0f00*/  @UP0 UIMAD UR10, UR10, UR12, URZ ;  /* 0x0000000c0a0a02a4 */ /* 0x000fe4000f8e023f */
[----:B------:R-:W-:Y:S02]  /*0f10*/  @UP1 UIMAD UR12, UR11, UR18, URZ ;  /* 0x000000120b0c12a4 */ /* 0x000fe4000f8e023f */
[----:B------:R-:W-:Y:S02]  /*0f20*/  @UP0 UIMAD UR14, UR15, UR14, UR38 ;  /* 0x0000000e0f0e02a4 */ /* 0x000fe4000f8e0226 */
[----:B------:R-:W-:-:S02]  /*0f30*/  @UP1 UIMAD UR20, UR15, UR20, UR38 ;  /* 0x000000140f1412a4 */ /* 0x000fc4000f8e0226 */
[----:B------:R-:W-:Y:S02]  /*0f40*/  @UP0 UIMAD UR16, UR39, UR13, UR10 ;  /* 0x0000000d271002a4 */ /* 0x000fe4000f8e020a */
[----:B------:R-:W-:Y:S02]  /*0f50*/  @UP0 USHF.R.S32.HI UR15, URZ, 0x1f, UR14 ;  /* 0x0000001f3f0f0899 */ /* 0x000fe4000801140e */
[----:B------:R-:W-:Y:S02]  /*0f60*/  @UP1 USHF.R.S32.HI UR21, URZ, 0x1f, UR20 ;  /* 0x0000001f3f151899 */ /* 0x000fe40008011414 */
[----:B------:R-:W-:Y:S02]  /*0f70*/  @UP1 UIMAD.WIDE.U32 UR10, UR39, UR18, URZ ;  /* 0x00000012270a12a5 */ /* 0x000fe4000f8e003f */
[----:B------:R-:W-:Y:S02]  /*0f80*/  @UP1 UIMAD UR17, UR39, UR19, UR12 ;  /* 0x00000013271112a4 */ /* 0x000fe4000f8e020c */
[----:B------:R-:W-:Y:S01]  /*0f90*/  @UP0 UIADD3 UR9, UR9, UR16, URZ ;  /* 0x0000001009090290 */ /* 0x000fe2000fffe03f */
[----:B------:R-:W-:Y:S01]  /*0fa0*/  @UP0 ULDC.64 UR18, c[0x0][0x9b0] ;  /* 0x00026c0000120ab9 */ /* 0x000fe20000000a00 */
[----:B------:R-:W-:Y:S01]  /*0fb0*/  @UP1 ULDC.64 UR12, c[0x0][0x9c0] ;  /* 0x00027000000c1ab9 */ /* 0x000fe20000000a00 */
[----:B------:R-:W-:-:S02]  /*0fc0*/  @UP0 UIMAD UR15, UR15, UR18, URZ ;  /* 0x000000120f0f02a4 */ /* 0x000fc4000f8e023f */
[----:B------:R-:W-:Y:S02]  /*0fd0*/  @UP1 UIMAD UR16, UR21, UR12, URZ ;  /* 0x0000000c151012a4 */ /* 0x000fe4000f8e023f */
[----:B------:R-:W-:Y:S02]  /*0fe0*/  @UP1 UIADD3 UR11, UR11, UR17, URZ ;  /* 0x000000110b0b1290 */ /* 0x000fe4000fffe03f */
[----:B------:R-:W-:Y:S02]  /*0ff0*/  @UP0 UIMAD UR15, UR14, UR19, UR15 ;  /* 0x000000130e0f02a4 */ /* 0x000fe4000f8e020f */
[----:B------:R-:W-:Y:S02]  /*1000*/  @UP0 UIMAD.WIDE.U32 UR8, UR14, UR18, UR8 ;  /* 0x000000120e0802a5 */ /* 0x000fe4000f8e0008 */
[----:B------:R-:W-:Y:S02]  /*1010*/  @UP1 UIMAD UR16, UR20, UR13, UR16 ;  /* 0x0000000d141012a4 */ /* 0x000fe4000f8e0210 */
[----:B------:R-:W-:-:S02]  /*1020*/  @UP1 UIMAD.WIDE.U32 UR12, UR20, UR12, UR10 ;  /* 0x0000000c140c12a5 */ /* 0x000fc4000f8e000a */
[----:B------:R-:W-:Y:S02]  /*1030*/  @UP0 UIADD3 UR10, UR9, UR15, URZ ;  /* 0x0000000f090a0290 */ /* 0x000fe4000fffe03f */
[----:B------:R-:W-:Y:S02]  /*1040*/  @UP0 ULEA UR6, UP2, UR8, UR6, 0x2 ;  /* 0x0000000608060291 */ /* 0x000fe4000f84103f */
[----:B------:R-:W-:Y:S02]  /*1050*/  @UP1 UIADD3 UR9, UR13, UR16, URZ ;  /* 0x000000100d091290 */ /* 0x000fe4000fffe03f */
[----:B------:R-:W-:Y:S02]  /*1060*/  @UP1 ULEA UR4, UP3, UR12, UR4, 0x2 ;  /* 0x000000040c041291 */ /* 0x000fe4000f86103f */
[----:B------:R-:W-:Y:S01]  /*1070*/  @UP0 ULEA.HI.X UR7, UR8, UR7, UR10, 0x2, UP2 ;  /* 0x0000000708070291 */ /* 0x000fe200090f140a */
[----:B------:R-:W-:Y:S01]  /*1080*/  IMAD.U32 R4, RZ, RZ, UR6 ;  /* 0x00000006ff047e24 */ /* 0x000fe2000f8e00ff */
[----:B------:R-:W-:-:S02]  /*1090*/  @UP1 ULEA.HI.X UR5, UR12, UR5, UR9, 0x2, UP3 ;  /* 0x000000050c051291 */ /* 0x000fc400098f1409 */
[----:B------:R-:W-:Y:S01]  /*10a0*/  IMAD.U32 R6, RZ, RZ, UR4 ;  /* 0x00000004ff067e24 */ /* 0x000fe2000f8e00ff */
[----:B-1----:R-:W1:Y:S01]  /*10b0*/  S2UR UR45, SR_CgaCtaId ;  /* 0x00000000002d79c3 */ /* 0x002e620000008800 */
[----:B------:R-:W-:Y:S01]  /*10c0*/  IMAD.U32 R5, RZ, RZ, UR7 ;  /* 0x00000007ff057e24 */ /* 0x000fe2000f8e00ff */
[----:B------:R-:W-:Y:S01]  /*10d0*/  ULDC.64 UR6, c[0x0][0x418] ;  /* 0x0001060000067ab9 */ /* 0x000fe20000000a00 */
[----:B------:R-:W-:Y:S01]  /*10e0*/  IMAD.U32 R7, RZ, RZ, UR5 ;  /* 0x00000005ff077e24 */ /* 0x000fe2000f8e00ff */
[----:B------:R-:W-:Y:S02]  /*10f0*/  ULDC UR48, c[0x0][0x424] ;  /* 0x0001090000307ab9 */ /* 0x000fe40000000800 */
[----:B--2---:R-:W2:Y:S04]  /*1100*/  @P0 LDG.E R3, desc[UR50][R4.64] ;  /* 0x0000003204030981 */ /* 0x004ea8000c1e1900 */
[----:B------:R-:W2:Y:S01]  /*1110*/  @P1 LDG.E R0, desc[UR50][R6.64] ;  /* 0x0000003206001981 */ /* 0x000ea2000c1e1900 */
[----:B------:R-:W-:Y:S01]  /*1120*/  UISETP.NE.U32.AND UP0, UPT, UR6, URZ, UPT ;  /* 0x0000003f0600728c */ /* 0x000fe2000bf05070 */
[----:B0-----:R-:W-:Y:S01]  /*1130*/  R2UR UR4, R8 ;  /* 0x00000000080472ca */ /* 0x001fe200000e0000 */
[----:B------:R-:W-:Y:S01]  /*1140*/  UMOV UR49, 0x400 ;  /* 0x0000040000317882 */ /* 0x000fe20000000000 */
[----:B------:R-:W-:Y:S01]  /*1150*/  ULDC UR6, c[0x0][0x2f0] ;  /* 0x0000bc0000067ab9 */ /* 0x000fe20000000800 */
[----:B------:R-:W-:-:S03]  /*1160*/  UISETP.NE.AND.EX UP0, UPT, UR7, URZ, UPT, UP0 ;  /* 0x0000003f0700728c */ /* 0x000fc6000bf05300 */
[----:B------:R-:W-:Y:S01]  /*1170*/  ULDC UR7, c[0x0][0x988] ;  /* 0x0002620000077ab9 */ /* 0x000fe20000000800 */
[----:B------:R-:W-:-:S04]  /*1180*/  USEL UR48, UR48, 0x1, UP0 ;  /* 0x0000000130307887 */ /* 0x000fc80008000000 */
[----:B------:R-:W-:Y:S02]  /*1190*/  UIMAD UR48, UR48, UR6, URZ ;  /* 0x00000006303072a4 */ /* 0x000fe4000f8e023f */
[----:B-1----:R-:W-:Y:S02]  /*11a0*/  ULEA UR49, UR45, UR49, 0x18 ;  /* 0x000000312d317291 */ /* 0x002fe4000f8ec03f */
[----:B------:R-:W-:Y:S02]  /*11b0*/  ULEA.HI UR5, UR4, UR4, URZ, 0x1 ;  /* 0x0000000404057291 */ /* 0x000fe4000f8f083f */
[----:B------:R-:W-:Y:S02]  /*11c0*/  UIADD3 UR6, UR49, 0x20400, URZ ;  /* 0x0002040031067890 */ /* 0x000fe4000fffe03f */
[----:B------:R-:W-:Y:S02]  /*11d0*/  ULOP3.LUT UR5, UR5, 0x1e, URZ, 0xc0, !UPT ;  /* 0x0000001e05057892 */ /* 0x000fe4000f8ec03f */
[----:B------:R-:W-:-:S02]  /*11e0*/  ULOP3.LUT UP0, URZ, UR6, 0x3ff, URZ, 0xc0, !UPT ;  /* 0x000003ff063f7892 */ /* 0x000fc4000f80c03f */
[----:B------:R-:W-:Y:S02]  /*11f0*/  UIADD3 UR5, UR4, -UR5, URZ ;  /* 0x8000000504057290 */ /* 0x000fe4000fffe03f */
[----:B------:R-:W-:Y:S02]  /*1200*/  UIADD3 UR4, UR48, 0x7f, URZ ;  /* 0x0000007f30047890 */ /* 0x000fe4000fffe03f */
[----:B------:R-:W-:Y:S01]  /*1210*/  PLOP3.LUT P0, PT, PT, PT, UP0, 0x80, 0x0 ;  /* 0x000000000000781c */ /* 0x000fe20003f0f008 */
[----:B------:R-:W-:Y:S02]  /*1220*/  ULEA UR5, UR5, UR6, 0xd ;  /* 0x0000000605057291 */ /* 0x000fe4000f8e683f */
[----:B------:R-:W-:Y:S02]  /*1230*/  USHF.R.S32.HI UR6, URZ, 0x1f, UR4 ;  /* 0x0000001f3f067899 */ /* 0x000fe40008011404 */
[----:B------:R-:W-:Y:S02]  /*1240*/  USHF.R.U32.HI UR5, URZ, 0x4, UR5 ;  /* 0x000000043f057899 */ /* 0x000fe40008011605 */
[----:B------:R-:W-:-:S02]  /*1250*/  ULEA.HI UR6, UR6, UR4, URZ, 0x7 ;  /* 0x0000000406067291 */ /* 0x000fc4000f8f383f */
[----:B------:R-:W-:Y:S02]  /*1260*/  ULOP3.LUT UR53, UR5, 0x3fff, URZ, 0xc0, !UPT ;  /* 0x00003fff05357892 */ /* 0x000fe4000f8ec03f */
[----:B------:R-:W-:Y:S01]  /*1270*/  USHF.R.S32.HI UR47, URZ, 0x7, UR6 ;  /* 0x000000073f2f7899 */ /* 0x000fe20008011406 */
[----:B--2---:R-:W-:-:S04]  /*1280*/  FMUL.FTZ R0, R3, R0 ;  /* 0x0000000003007220 */ /* 0x004fc80000410000 */
[----:B------:R-:W-:-:S05]  /*1290*/  FMUL.FTZ R0, R0, UR7 ;  /* 0x0000000700007c20 */ /* 0x000fca0008410000 */
[----:B------:R-:W-:Y:S01]  /*12a0*/  R2UR UR40, R0 ;  /* 0x00000000002872ca */ /* 0x000fe200000e0000 */
[----:B----4-:R-:W-:-:S14]  /*12b0*/  @!P0 BRA `(.L_x_7) ;  /* 0x0000000000408947 */ /* 0x010fdc0003800000 */
[----:B------:R-:W-:Y:S01]  /*12c0*/  MOV R0, 0x0 ;  /* 0x0000000000007802 */ /* 0x000fe20000000f00 */
[----:B------:R-:W-:Y:S01]  /*12d0*/  ULDC.64 UR4, c[0x4][0x1b0] ;  /* 0x01006c0000047ab9 */ /* 0x000fe20000000a00 */
[----:B------:R-:W-:Y:S01]  /*12e0*/  ULDC.64 UR6, c[0x4][0x98] ;  /* 0x0100260000067ab9 */ /* 0x000fe20000000a00 */
[----:B------:R-:W-:Y:S01]  /*12f0*/  IMAD.U32 R4, RZ, RZ, UR4 ;  /* 0x00000004ff047e24 */ /* 0x000fe2000f8e00ff */
[----:B------:R0:W1:Y:S01]  /*1300*/  LDC.64 R14, c[0x4][R0] ;  /* 0x01000000000e7b82 */ /* 0x0000620000000a00 */
[----:B------:R-:W-:Y:S01]  /*1310*/  IMAD.U32 R5, RZ, RZ, UR5 ;  /* 0x00000005ff057e24 */ /* 0x000fe2000f8e00ff */
[----:B------:R-:W-:Y:S01]  /*1320*/  ULDC.64 UR4, c[0x4][0x1b8] ;  /* 0x01006e0000047ab9 */ /* 0x000fe20000000a00 */
[----:B------:R-:W-:Y:S02]  /*1330*/  IMAD.U32 R10, RZ, RZ, UR6 ;  /* 0x00000006ff0a7e24 */ /* 0x000fe4000f8e00ff */
[----:B------:R-:W-:Y:S02]  /*1340*/  IMAD.U32 R6, RZ, RZ, UR4 ;  /* 0x00000004ff067e24 */ /* 0x000fe4000f8e00ff */
[----:B------:R-:W-:-:S02]  /*1350*/  IMAD.U32 R7, RZ, RZ, UR5 ;  /* 0x00000005ff077e24 */ /* 0x000fc4000f8e00ff */
[----:B------:R-:W-:Y:S02]  /*1360*/  IMAD.U32 R11, RZ, RZ, UR7 ;  /* 0x00000007ff0b7e24 */ /* 0x000fe4000f8e00ff */
[----:B------:R-:W-:Y:S02]  /*1370*/  IMAD.MOV.U32 R8, RZ, RZ, 0x70 ;  /* 0x00000070ff087424 */ /* 0x000fe400078e00ff */
[----:B------:R-:W-:Y:S02]  /*1380*/  IMAD.MOV.U32 R12, RZ, RZ, 0x1 ;  /* 0x00000001ff0c7424 */ /* 0x000fe400078e00ff */
[----:B0-----:R-:W-:-:S07]  /*1390*/  IMAD.MOV.U32 R13, RZ, RZ, RZ ;  /* 0x000000ffff0d7224 */ /* 0x001fce00078e00ff */
[----:B------:R-:W-:-:S07]  /*13a0*/  LEPC R20, `(.L_x_7) ;  /* 0x000000001014794e */ /* 0x000fce0000000000 */
[----:B-1----:R-:W-:Y:S05]  /*13b0*/  CALL.ABS.NOINC R14 ;  /* 0x000000000e007343 */ /* 0x002fea0003c00000 */
.L_x_7:
[----:B------:R-:W-:Y:S01]  /*13c0*/  ULOP3.LUT UR4, UR43, 0x1, URZ, 0xc0, !UPT ;  /* 0x000000012b047892 */ /* 0x000fe2000f8ec03f */
[----:B------:R-:W0:Y:S05]  /*13d0*/  S2R R20, SR_TID.X ;  /* 0x0000000000147919 */ /* 0x000e2a0000002100 */
[----:B------:R-:W-:-:S05]  /*13e0*/  IMAD.U32 R0, RZ, RZ, UR4 ;  /* 0x00000004ff007e24 */ /* 0x000fca000f8e00ff */
[----:B------:R-:W-:-:S04]  /*13f0*/  SHF.L.U32 R0, R0, 0x1f, RZ ;  /* 0x0000001f00007819 */ /* 0x000fc800000006ff */
[----:B------:R-:W1:Y:S01]  /*1400*/  SYNCS.PHASECHK.TRANS64.TRYWAIT P0, [UR49+0x38800], R0 ;  /* 0x03880000ff0075a7 */ /* 0x000e620008000171 */
[----:B0-----:R-:W-:-:S05]  /*1410*/  SHF.R.U32.HI R20, RZ, 0x7, R20 ;  /* 0x00000007ff147819 */ /* 0x001fca0000011614 */
[----:B------:R-:W-:Y:S01]  /*1420*/  VIADD R6, R20, 0x8 ;  /* 0x0000000814067836 */ /* 0x000fe20000000000 */
[----:B-1----:R-:W-:Y:S06]  /*1430*/  @!P0 BRA `(.L_x_8) ;  /* 0x000000cc00848947 */ /* 0x002fec0003800000 */
.L_x_105:
[----:B0-----:R-:W-:Y:S01]  /*1440*/  IMAD.U32 R0, RZ, RZ, UR44 ;  /* 0x0000002cff007e24 */ /* 0x001fe2000f8e00ff */
[----:B------:R-:W-:Y:S05]  /*1450*/  WARPSYNC.ALL ;  /* 0x0000000000007948 */ /* 0x000fea0003800000 */
[----:B------:R0:W-:Y:S01]  /*1460*/  BAR.SYNC.DEFER_BLOCKING R6, 0x100 ;  /* 0x000400060000751d */ /* 0x0001e20000010000 */
[----:B------:R-:W-:-:S13]  /*1470*/  ISETP.NE.AND P0, PT, R0, 0x3, PT ;  /* 0x000000030000780c */ /* 0x000fda0003f05270 */
[----:B0-----:R-:W-:Y:S05]  /*1480*/  @!P0 BRA `(.L_x_9) ;  /* 0x0000000000048947 */ /* 0x001fea0003800000 */
[----:B------:R-:W-:Y:S01]  /*1490*/  BPT.TRAP 0x1 ;  /* 0x000000040000795c */ /* 0x000fe20000300000 */
.L_x_9:
[----:B------:R-:W-:Y:S01]  /*14a0*/  ULEA UR52, UR36, UR49, 0x3 ;  /* 0x0000003124347291 */ /* 0x000fe2000f8e183f */
[----:B------:R-:W-:-:S05]  /*14b0*/  IMAD.U32 R7, RZ, RZ, UR42 ;  /* 0x0000002aff077e24 */ /* 0x000fca000f8e00ff */
[----:B------:R-:W-:-:S04]  /*14c0*/  SHF.L.U32 R7, R7, 0x1f, RZ ;  /* 0x0000001f07077819 */ /* 0x000fc800000006ff */
[----:B------:R0:W1:Y:S01]  /*14d0*/  SYNCS.PHASECHK.TRANS64.TRYWAIT P1, [UR52+0x38830], R7 ;  /* 0x03883007ff0075a7 */ /* 0x0000620008020174 */
[----:B------:R-:W-:Y:S05]  /*14e0*/  @!P0 BRA `(.L_x_10) ;  /* 0x0000000000048947 */ /* 0x000fea0003800000 */
[----:B------:R-:W-:Y:S01]  /*14f0*/  BPT.TRAP 0x1 ;  /* 0x000000040000795c */ /* 0x000fe20000300000 */
.L_x_10:
[----:B-1----:R-:W-:Y:S05]  /*1500*/  @P1 BRA `(.L_x_11) ;  /* 0x0000000000081947 */ /* 0x002fea0003800000 */
[----:B------:R-:W1:Y:S02]  /*1510*/  SYNCS.PHASECHK.TRANS64.TRYWAIT P1, [UR52+0x38830], R7 ;  /* 0x03883007ff0075a7 */ /* 0x000e640008020174 */
[----:B-1----:R-:W-:Y:S05]  /*1520*/  @!P1 BRA `(.L_x_12) ;  /* 0x000000cc00609947 */ /* 0x002fea0003800000 */
.L_x_11:
[----:B------:R-:W-:Y:S01]  /*1530*/  UIADD3 UR4, UR49, 0x28400, URZ ;  /* 0x0002840031047890 */ /* 0x000fe2000fffe03f */
[----:B------:R-:W-:Y:S01]  /*1540*/  WARPGROUP.ARRIVE ;  /* 0x00000000000079c5 */ /* 0x000fe20000000000 */
[----:B------:R-:W-:-:S05]  /*1550*/  ULOP3.LUT UR32, UR53, 0x10000, URZ, 0xfc, !UPT ;  /* 0x0001000035207892 */ /* 0x000fca000f8efc3f */
[----:B-1----:R-:W1:Y:S01]  /*1560*/  S2R R0, SR_TID.X ;  /* 0x0000000000007919 */ /* 0x002e620000002100 */
[----:B------:R-:W-:Y:S01]  /*1570*/  USHF.R.U32.HI UR4, URZ, 0x4, UR4 ;  /* 0x000000043f047899 */ /* 0x000fe20008011604 */
[----:B------:R-:W-:Y:S01]  /*1580*/  UMOV UR33, 0x40000040 ;  /* 0x4000004000217882 */ /* 0x000fe20000000000 */
[----:B------:R-:W-:Y:S02]  /*1590*/  UMOV UR35, 0x40000040 ;  /* 0x4000004000237882 */ /* 0x000fe40000000000 */
[----:B------:R-:W-:Y:S01]  /*15a0*/  ULOP3.LUT UR4, UR4, 0x3fff, URZ, 0xc0, !UPT ;  /* 0x00003fff04047892 */ /* 0x000fe2000f8ec03f */
[----:B------:R-:W-:Y:S01]  /*15b0*/  UMOV UR5, 0x40000040 ;  /* 0x4000004000057882 */ /* 0x000fe20000000000 */
[----:B------:R-:W-:Y:S02]  /*15c0*/  UMOV UR7, 0x40000040 ;  /* 0x4000004000077882 */ /* 0x000fe40000000000 */
[----:B------:R-:W-:Y:S02]  /*15d0*/  ULOP3.LUT UR46, UR4, 0x10000, URZ, 0xfc, !UPT ;  /* 0x00010000042e7892 */ /* 0x000fe4000f8efc3f */
[----:B------:R-:W-:-:S02]  /*15e0*/  UIADD3 UR4, UR32, 0x2, URZ ;  /* 0x0000000220047890 */ /* 0x000fc4000fffe03f */
[----:B------:R-:W-:Y:S02]  /*15f0*/  ULEA UR34, UR36, UR46, 0xb ;  /* 0x0000002e24227291 */ /* 0x000fe4000f8e583f */
[----:B------:R-:W-:Y:S02]  /*1600*/  UIADD3 UR8, UR32, 0x4, URZ ;  /* 0x0000000420087890 */ /* 0x000fe4000fffe03f */
[----:B------:R-:W-:Y:S02]  /*1610*/  UIADD3 UR6, UR34, 0x2, URZ ;  /* 0x0000000222067890 */ /* 0x000fe4000fffe03f */
[----:B------:R-:W-:Y:S01]  /*1620*/  UIADD3 UR10, UR34, 0x4, URZ ;  /* 0x00000004220a7890 */ /* 0x000fe2000fffe03f */
[----:B------:R-:W-:Y:S02]  /*1630*/  UMOV UR9, 0x40000040 ;  /* 0x4000004000097882 */ /* 0x000fe40000000000 */
[----:B------:R-:W-:Y:S01]  /*1640*/  QGMMA.64x128x32.F32.E4M3.E4M3 R24, gdesc[UR32], RZ, !UPT, gsb0 ;  /* 0x01e00000201879f3 */ /* 0x000fe2000c0008ff */
[----:B------:R-:W-:Y:S01]  /*1650*/  UMOV UR11, 0x40000040 ;  /* 0x40000040000b7882 */ /* 0x000fe20000000000 */
[----:B------:R-:W-:-:S02]  /*1660*/  UIADD3 UR12, UR32, 0x6, URZ ;  /* 0x00000006200c7890 */ /* 0x000fc4000fffe03f */
[----:B------:R-:W-:Y:S01]  /*1670*/  UIADD3 UR14, UR34, 0x6, URZ ;  /* 0x00000006220e7890 */ /* 0x000fe2000fffe03f */
[----:B------:R-:W-:Y:S01]  /*1680*/  UMOV UR13, 0x40000040 ;  /* 0x40000040000d7882 */ /* 0x000fe20000000000 */
[----:B------:R-:W-:Y:S01]  /*1690*/  UMOV UR15, 0x40000040 ;  /* 0x40000040000f7882 */ /* 0x000fe20000000000 */
[----:B------:R-:W-:Y:S02]  /*16a0*/  UIADD3 UR16, UR32, 0x400, URZ ;  /* 0x0000040020107890 */ /* 0x000fe4000fffe03f */
[----:B------:R-:W-:Y:S01]  /*16b0*/  UIADD3 UR18, UR34, 0x400, URZ ;  /* 0x0000040022127890 */ /* 0x000fe2000fffe03f */
[----:B-1----:R-:W-:Y:S01]  /*16c0*/  SHF.R.U32.HI R0, RZ, 0x7, R0 ;  /* 0x00000007ff007819 */ /* 0x002fe20000011600 */
[----:B------:R-:W-:Y:S01]  /*16d0*/  UMOV UR17, 0x40000040 ;  /* 0x4000004000117882 */ /* 0x000fe20000000000 */
[----:B------:R-:W-:Y:S01]  /*16e0*/  UMOV UR19, 0x40000040 ;  /* 0x4000004000137882 */ /* 0x000fe20000000000 */
[----:B------:R-:W-:Y:S01]  /*16f0*/  UIADD3 UR20, UR32, 0x402, URZ ;  /* 0x0000040220147890 */ /* 0x000fe2000fffe03f */
[----:B------:R-:W-:Y:S01]  /*1700*/  IADD3 R0, -R0, 0xb, RZ ;  /* 0x0000000b00007810 */ /* 0x000fe20007ffe1ff */
[----:B------:R-:W-:Y:S01]  /*1710*/  UIADD3 UR22, UR34, 0x402, URZ ;  /* 0x0000040222167890 */ /* 0x000fe2000fffe03f */
[----:B------:R-:W-:Y:S01]  /*1720*/  UMOV UR21, 0x40000040 ;  /* 0x4000004000157882 */ /* 0x000fe20000000000 */
[----:B------:R-:W-:Y:S01]  /*1730*/  UMOV UR23, 0x40000040 ;  /* 0x4000004000177882 */ /* 0x000fe20000000000 */
[----:B------:R-:W-:-:S02]  /*1740*/  UIADD3 UR24, UR32, 0x404, URZ ;  /* 0x0000040420187890 */ /* 0x000fc4000fffe03f */
[----:B------:R-:W-:Y:S01]  /*1750*/  UIADD3 UR26, UR34, 0x404, URZ ;  /* 0x00000404221a7890 */ /* 0x000fe2000fffe03f */
[----:B------:R-:W-:Y:S01]  /*1760*/  UMOV UR25, 0x40000040 ;  /* 0x4000004000197882 */ /* 0x000fe20000000000 */
[----:B------:R-:W-:Y:S01]  /*1770*/  UMOV UR27, 0x40000040 ;  /* 0x40000040001b7882 */ /* 0x000fe20000000000 */
[----:B------:R-:W-:Y:S02]  /*1780*/  UIADD3 UR28, UR32, 0x406, URZ ;  /* 0x00000406201c7890 */ /* 0x000fe4000fffe03f */
[----:B------:R-:W-:Y:S01]  /*1790*/  UIADD3 UR30, UR34, 0x406, URZ ;  /* 0x00000406221e7890 */ /* 0x000fe2000fffe03f */
[----:B------:R-:W-:Y:S01]  /*17a0*/  UMOV UR29, 0x40000040 ;  /* 0x40000040001d7882 */ /* 0x000fe20000000000 */
[----:B------:R-:W-:Y:S01]  /*17b0*/  UMOV UR31, 0x40000040 ;  /* 0x40000040001f7882 */ /* 0x000fe20000000000 */
[----:B------:R-:W-:Y:S02]  /*17c0*/  WARPGROUP.DEPBAR.LE gsb0, 0x0 ;  /* 0x00008000000079c5 */ /* 0x000fe40000010000 */
[----:B------:R-:W-:-:S06]  /*17d0*/  WARPGROUP.ARRIVE ;  /* 0x00000000000079c5 */ /* 0x000fcc0000000000 */
[----:B------:R-:W-:Y:S03]  /*17e0*/  QGMMA.64x128x32.F32.E4M3.E4M3 R24, gdesc[UR4], R24, gsb0 ;  /* 0x01e00000041879f3 */ /* 0x000fe60008000818 */
[----:B------:R-:W-:Y:S02]  /*17f0*/  WARPGROUP.DEPBAR.LE gsb0, 0x0 ;  /* 0x00008000000079c5 */ /* 0x000fe40000010000 */
[----:B------:R-:W-:-:S07]  /*1800*/  WARPGROUP.ARRIVE ;  /* 0x00000000000079c5 */ /* 0x000fce0000000000 */
        /* <DEDUP_REMOVED lines=17> */
[----:B------:R1:W-:Y:S06]  /*1920*/  BAR.ARV R0, 0x100 ;  /* 0x000400000000751d */ /* 0x0003ec0000002000 */
[----:B------:R-:W-:Y:S05]  /*1930*/  @!P0 BRA `(.L_x_13) ;  /* 0x0000000000048947 */ /* 0x000fea0003800000 */
[----:B------:R-:W-:Y:S01]  /*1940*/  BPT.TRAP 0x1 ;  /* 0x000000040000795c */ /* 0x000fe20000300000 */
.L_x_13:
[----:B------:R-:W-:Y:S01]  /*1950*/  UIMAD UR6, UR47, -0x80, UR48 ;  /* 0xffffff802f0678a4 */ /* 0x000fe2000f8e0230 */
[----:B------:R-:W-:-:S03]  /*1960*/  P2R R15, PR, RZ, 0x1 ;  /* 0x00000001ff0f7803 */ /* 0x000fc60000000000 */
[----:B------:R-:W-:-:S06]  /*1970*/  UIADD3 UR6, UR6, 0x80, URZ ;  /* 0x0000008006067890 */ /* 0x000fcc000fffe03f */
[----:B------:R-:W-:Y:S01]  /*1980*/  IMAD.U32 R3, RZ, RZ, UR6 ;  /* 0x00000006ff037e24 */ /* 0x000fe2000f8e00ff */
[----:B------:R-:W-:-:S03]  /*1990*/  UIADD3 UR6, UR52, 0x38840, URZ ;  /* 0x0003884034067890 */ /* 0x000fc6000fffe03f */
[----:B------:R-:W-:Y:S01]  /*19a0*/  IMAD R4, R218, -0x2, R3 ;  /* 0xfffffffeda047824 */ /* 0x000fe200078e0203 */
[----:B------:R-:W-:-:S04]  /*19b0*/  UPRMT UR6, UR45, 0x654, UR6 ;  /* 0x000006542d067896 */ /* 0x000fc80008000006 */
[C---:B------:R-:W-:Y:S02]  /*19c0*/  ISETP.GT.AND P4, PT, R4.reuse, RZ, PT ;  /* 0x000000ff0400720c */ /* 0x040fe40003f84270 */
[C---:B------:R-:W-:Y:S02]  /*19d0*/  ISETP.GT.AND P3, PT, R4.reuse, 0x1, PT ;  /* 0x000000010400780c */ /* 0x040fe40003f64270 */
[----:B------:R-:W-:Y:S01]  /*19e0*/  ISETP.GT.AND P1, PT, R4, 0x8, PT ;  /* 0x000000080400780c */ /* 0x000fe20003f24270 */
[----:B------:R-:W-:Y:S01]  /*19f0*/  SYNCS.ARRIVE.TRANS64.RED.A1T0 RZ, [UR6], RZ ;  /* 0x000000ffffff79a7 */ /* 0x000fe20008100406 */
[----:B------:R-:W-:Y:S02]  /*1a00*/  FSEL R24, R24, -INF , P4 ;  /* 0xff80000018187808 */ /* 0x000fe40002000000 */
[----:B------:R-:W-:Y:S02]  /*1a10*/  FSEL R25, R25, -INF , P3 ;  /* 0xff80000019197808 */ /* 0x000fe40001800000 */
[----:B------:R-:W-:-:S02]  /*1a20*/  ISETP.GT.AND P2, PT, R4, 0x9, PT ;  /* 0x000000090400780c */ /* 0x000fc40003f44270 */
[----:B------:R-:W-:Y:S02]  /*1a30*/  FSEL R28, R28, -INF , P1 ;  /* 0xff8000001c1c7808 */ /* 0x000fe40000800000 */
[----:B------:R-:W-:Y:S02]  /*1a40*/  FMNMX.FTZ R3, R24, R25, !PT ;  /* 0x0000001918037209 */ /* 0x000fe40007810000 */
[----:B------:R-:W-:Y:S02]  /*1a50*/  ISETP.GT.AND P6, PT, R4, 0x10, PT ;  /* 0x000000100400780c */ /* 0x000fe40003fc4270 */
[----:B------:R-:W-:Y:S02]  /*1a60*/  FSEL R29, R29, -INF , P2 ;  /* 0xff8000001d1d7808 */ /* 0x000fe40001000000 */
[----:B------:R-:W-:Y:S02]  /*1a70*/  FMNMX.FTZ R8, R28, R3, !PT ;  /* 0x000000031c087209 */ /* 0x000fe40007810000 */
[----:B------:R-:W-:-:S02]  /*1a80*/  ISETP.GT.AND P5, PT, R4, 0x11, PT ;  /* 0x000000110400780c */ /* 0x000fc40003fa4270 */
[----:B------:R-:W-:Y:S02]  /*1a90*/  FSEL R32, R32, -INF , P6 ;  /* 0xff80000020207808 */ /* 0x000fe40003000000 */
[----:B------:R-:W-:Y:S02]  /*1aa0*/  FMNMX.FTZ R3, R29, R8, !PT ;  /* 0x000000081d037209 */ /* 0x000fe40007810000 */
[----:B------:R-:W-:Y:S02]  /*1ab0*/  FSEL R26, R26, -INF , P4 ;  /* 0xff8000001a1a7808 */ /* 0x000fe40002000000 */
[----:B------:R-:W-:Y:S02]  /*1ac0*/  ISETP.GT.AND P4, PT, R4, 0x18, PT ;  /* 0x000000180400780c */ /* 0x000fe40003f84270 */
[----:B------:R-:W-:Y:S02]  /*1ad0*/  FSEL R33, R33, -INF , P5 ;  /* 0xff80000021217808 */ /* 0x000fe40002800000 */
[----:B------:R-:W-:-:S02]  /*1ae0*/  FMNMX.FTZ R8, R32, R3, !PT ;  /* 0x0000000320087209 */ /* 0x000fc40007810000 */
[----:B------:R-:W-:Y:S02]  /*1af0*/  FSEL R27, R27, -INF , P3 ;  /* 0xff8000001b1b7808 */ /* 0x000fe40001800000 */
[----:B------:R-:W-:Y:S02]  /*1b00*/  ISETP.GT.AND P3, PT, R4, 0x19, PT ;  /* 0x000000190400780c */ /* 0x000fe40003f64270 */
[----:B------:R-:W-:Y:S02]  /*1b10*/  FSEL R36, R36, -INF , P4 ;  /* 0xff80000024247808 */ /* 0x000fe40002000000 */
[----:B------:R-:W-:Y:S02]  /*1b20*/  FMNMX.FTZ R3, R33, R8, !PT ;  /* 0x0000000821037209 */ /* 0x000fe40007810000 */
[----:B------:R-:W-:Y:S02]  /*1b30*/  FSEL R30, R30, -INF , P1 ;  /* 0xff8000001e1e7808 */ /* 0x000fe40000800000 */
        /* <DEDUP_REMOVED lines=59> */
[----:B------:R-:W-:Y:S02]  /*1ef0*/  ISETP.GT.AND P0, PT, R4, 0x59, PT ;  /* 0x000000590400780c */ /* 0x000fe40003f04270 */
[----:B------:R-:W-:-:S02]  /*1f00*/  FSEL R68, R68, -INF , P6 ;  /* 0xff80000044447808 */ /* 0x000fc40003000000 */
[----:B------:R-:W-:Y:S02]  /*1f10*/  FMNMX.FTZ R3, R65, R8, !PT ;  /* 0x0000000841037209 */ /* 0x000fe40007810000 */
[----:B------:R-:W-:Y:S02]  /*1f20*/  FSEL R59, R59, -INF , P5 ;  /* 0xff8000003b3b7808 */ /* 0x000fe40002800000 */
        /* <DEDUP_REMOVED lines=15> */
[----:B------:R-:W-:-:S02]  /*2020*/  FSEL R77, R77, -INF , P2 ;  /* 0xff8000004d4d7808 */ /* 0x000fc40001000000 */
[----:B------:R-:W-:Y:S02]  /*2030*/  FMNMX.FTZ R8, R76, R3, !PT ;  /* 0x000000034c087209 */ /* 0x000fe40007810000 */
[----:B------:R-:W-:Y:S02]  /*2040*/  ISETP.GT.AND P3, PT, R4, 0x70, PT ;  /* 0x000000700400780c */ /* 0x000fe40003f64270 */
[----:B------:R-:W-:Y:S02]  /*2050*/  FSEL R62, R62, -INF , P4 ;  /* 0xff8000003e3e7808 */ /* 0x000fe40002000000 */
[----:B------:R-:W-:Y:S02]  /*2060*/  FSEL R80, R80, -INF , P3 ;  /* 0xff80000050507808 */ /* 0x000fe40001800000 */
[----:B------:R-:W-:Y:S02]  /*2070*/  FMNMX.FTZ R3, R77, R8, !PT ;  /* 0x000000084d037209 */ /* 0x000fe40007810000 */
[----:B------:R-:W-:-:S02]  /*2080*/  ISETP.GT.AND P4, PT, R4, 0x71, PT ;  /* 0x000000710400780c */ /* 0x000fc40003f84270 */
[----:B------:R-:W-:Y:S02]  /*2090*/  FMNMX.FTZ R8, R80, R3, !PT ;  /* 0x0000000350087209 */ /* 0x000fe40007810000 */
[----:B------:R-:W-:Y:S02]  /*20a0*/  FSEL R81, R81, -INF , P4 ;  /* 0xff80000051517808 */ /* 0x000fe40002000000 */
[----:B------:R-:W-:Y:S02]  /*20b0*/  ISETP.GT.AND P5, PT, R4, 0x78, PT ;  /* 0x000000780400780c */ /* 0x000fe40003fa4270 */
[----:B------:R-:W-:Y:S02]  /*20c0*/  FMNMX.FTZ R3, R81, R8, !PT ;  /* 0x0000000851037209 */ /* 0x000fe40007810000 */
[----:B------:R-:W-:Y:S02]  /*20d0*/  FSEL R84, R84, -INF , P5 ;  /* 0xff80000054547808 */ /* 0x000fe40002800000 */
[----:B------:R-:W-:-:S02]  /*20e0*/  ISETP.GT.AND P6, PT, R4, 0x79, PT ;  /* 0x000000790400780c */ /* 0x000fc40003fc4270 */
[----:B------:R-:W-:Y:S02]  /*20f0*/  FMNMX.FTZ R8, R84, R3, !PT ;  /* 0x0000000354087209 */ /* 0x000fe40007810000 */
[----:B------:R-:W-:Y:S02]  /*2100*/  FSEL R85, R85, -INF , P6 ;  /* 0xff80000055557808 */ /* 0x000fe40003000000 */
[----:B------:R-:W-:Y:S02]  /*2110*/  P2R R11, PR, RZ, 0x8 ;  /* 0x00000008ff0b7803 */ /* 0x000fe40000000000 */
[----:B------:R-:W-:Y:S02]  /*2120*/  FMNMX.FTZ R8, R85, R8, !PT ;  /* 0x0000000855087209 */ /* 0x000fe40007810000 */
[----:B------:R-:W-:Y:S02]  /*2130*/  P2R R13, PR, RZ, 0x2 ;  /* 0x00000002ff0d7803 */ /* 0x000fe40000000000 */
[----:B------:R-:W-:Y:S01]  /*2140*/  ISETP.GT.AND P1, PT, R4, 0x59, PT ;  /* 0x000000590400780c */ /* 0x000fe20003f24270 */
[----:B------:R-:W2:Y:S01]  /*2150*/  SHFL.BFLY PT, R3, R8, 0x2, 0x1f ;  /* 0x0c401f0008037f89 */ /* 0x000ea200000e0000 */
[----:B------:R-:W-:-:S02]  /*2160*/  P2R R14, PR, RZ, 0x1 ;  /* 0x00000001ff0e7803 */ /* 0x000fc40000000000 */
[----:B------:R-:W-:Y:S02]  /*2170*/  FSEL R71, R71, -INF , P1 ;  /* 0xff80000047477808 */ /* 0x000fe40000800000 */
[----:B------:R-:W-:Y:S02]  /*2180*/  ISETP.NE.AND P1, PT, R13, RZ, PT ;  /* 0x000000ff0d00720c */ /* 0x000fe40003f25270 */
[----:B------:R-:W-:Y:S02]  /*2190*/  ISETP.GT.AND P0, PT, R4, 0x60, PT ;  /* 0x000000600400780c */ /* 0x000fe40003f04270 */
[----:B------:R-:W-:Y:S02]  /*21a0*/  P2R R12, PR, RZ, 0x4 ;  /* 0x00000004ff0c7803 */ /* 0x000fe40000000000 */
[----:B------:R-:W-:Y:S02]  /*21b0*/  FSEL R74, R74, -INF , P0 ;  /* 0xff8000004a4a7808 */ /* 0x000fe40000000000 */
[----:B------:R-:W-:-:S02]  /*21c0*/  ISETP.NE.AND P0, PT, R14, RZ, PT ;  /* 0x000000ff0e00720c */ /* 0x000fc40003f05270 */
[----:B------:R-:W-:Y:S02]  /*21d0*/  ISETP.GT.AND P2, PT, R4, 0x58, PT ;  /* 0x000000580400780c */ /* 0x000fe40003f44270 */
[----:B------:R-:W-:Y:S02]  /*21e0*/  FSEL R75, R75, -INF , P0 ;  /* 0xff8000004b4b7808 */ /* 0x000fe40000000000 */
[----:B------:R-:W-:Y:S02]  /*21f0*/  ISETP.NE.AND P0, PT, R15, RZ, PT ;  /* 0x000000ff0f00720c */ /* 0x000fe40003f05270 */
[----:B------:R-:W-:Y:S02]  /*2200*/  FSEL R70, R70, -INF , P2 ;  /* 0xff80000046467808 */ /* 0x000fe40001000000 */
[----:B------:R-:W-:Y:S02]  /*2210*/  ISETP.NE.AND P2, PT, R12, RZ, PT ;  /* 0x000000ff0c00720c */ /* 0x000fe40003f45270 */
[----:B--2---:R-:W-:-:S02]  /*2220*/  FMNMX.FTZ R5, R8, R3, !PT ;  /* 0x0000000308057209 */ /* 0x004fc40007810000 */
[----:B------:R-:W-:Y:S02]  /*2230*/  FSEL R78, R78, -INF , P1 ;  /* 0xff8000004e4e7808 */ /* 0x000fe40000800000 */
[----:B------:R-:W-:Y:S01]  /*2240*/  FSEL R79, R79, -INF , P2 ;  /* 0xff8000004f4f7808 */ /* 0x000fe20001000000 */
[----:B------:R-:W2:Y:S01]  /*2250*/  SHFL.BFLY PT, R10, R5, 0x1, 0x1f ;  /* 0x0c201f00050a7f89 */ /* 0x000ea200000e0000 */
[----:B------:R-:W-:Y:S02]  /*2260*/  FSEL R83, R83, -INF , P4 ;  /* 0xff80000053537808 */ /* 0x000fe40002000000 */
[----:B------:R-:W-:Y:S02]  /*2270*/  FSEL R86, R86, -INF , P5 ;  /* 0xff80000056567808 */ /* 0x000fe40002800000 */
[----:B------:R-:W-:Y:S02]  /*2280*/  FSEL R87, R87, -INF , P6 ;  /* 0xff80000057577808 */ /* 0x000fe40003000000 */
[----:B--2---:R-:W-:Y:S01]  /*2290*/  FMNMX.FTZ R3, R5, R10, !PT ;  /* 0x0000000a05037209 */ /* 0x004fe20007810000 */
[----:B------:R-:W-:Y:S01]  /*22a0*/  IMAD.U32 R10, RZ, RZ, UR40 ;  /* 0x00000028ff0a7e24 */ /* 0x000fe2000f8e00ff */
[----:B------:R-:W-:-:S02]  /*22b0*/  FMNMX.FTZ R5, R26, R27, !PT ;  /* 0x0000001b1a057209 */ /* 0x000fc40007810000 */
[C---:B------:R-:W-:Y:S01]  /*22c0*/  FSETP.NEU.FTZ.AND P3, PT, R3.reuse, -INF , PT ;  /* 0xff8000000300780b */ /* 0x040fe20003f7d000 */
[----:B------:R-:W-:-:S01]  /*22d0*/  FFMA.FTZ R9, R3, R10, -8 ;  /* 0xc100000003097423 */ /* 0x000fc2000001000a */
[----:B------:R-:W-:-:S04]  /*22e0*/  FMNMX.FTZ R8, R30, R5, !PT ;  /* 0x000000051e087209 */ /* 0x000fc80007810000 */
[----:B------:R-:W-:Y:S02]  /*22f0*/  FSEL R88, R9, RZ, P3 ;  /* 0x000000ff09587208 */ /* 0x000fe40001800000 */
[----:B------:R-:W-:Y:S02]  /*2300*/  ISETP.NE.AND P3, PT, R11, RZ, PT ;  /* 0x000000ff0b00720c */ /* 0x000fe40003f65270 */
[----:B------:R-:W-:Y:S01]  /*2310*/  FMNMX.FTZ R11, R31, R8, !PT ;  /* 0x000000081f0b7209 */ /* 0x000fe20007810000 */
[----:B------:R-:W-:-:S01]  /*2320*/  FFMA.FTZ R29, R29, UR40, -R88 ;  /* 0x000000281d1d7c23 */ /* 0x000fc20008010858 */
[--C-:B------:R-:W-:Y:S01]  /*2330*/  FFMA.FTZ R33, R33, UR40, -R88.reuse ;  /* 0x0000002821217c23 */ /* 0x100fe20008010858 */
[----:B------:R-:W-:Y:S01]  /*2340*/  FSEL R82, R82, -INF , P3 ;  /* 0xff80000052527808 */ /* 0x000fe20001800000 */
[--C-:B------:R-:W-:Y:S01]  /*2350*/  FFMA.FTZ R41, R41, UR40, -R88.reuse ;  /* 0x0000002829297c23 */ /* 0x100fe20008010858 */
[----:B------:R-:W-:Y:S01]  /*2360*/  FMNMX.FTZ R8, R34, R11, !PT ;  /* 0x0000000b22087209 */ /* 0x000fe20007810000 */
[----:B------:R-:W-:Y:S01]  /*2370*/  MUFU.EX2 R5, R29 ;  /* 0x0000001d00057308 */ /* 0x000fe20000000800 */
[----:B------:R-:W-:-:S01]  /*2380*/  FFMA.FTZ R152, R24, UR40, -R88 ;  /* 0x0000002818987c23 */ /* 0x000fc20008010858 */
[--C-:B------:R-:W-:Y:S01]  /*2390*/  FFMA.FTZ R9, R25, UR40, -R88.reuse ;  /* 0x0000002819097c23 */ /* 0x100fe20008010858 */
[----:B------:R-:W-:Y:S01]  /*23a0*/  FMNMX.FTZ R11, R35, R8, !PT ;  /* 0x00000008230b7209 */ /* 0x000fe20007810000 */
[--C-:B------:R-:W-:Y:S01]  /*23b0*/  FFMA.FTZ R25, R45, UR40, -R88.reuse ;  /* 0x000000282d197c23 */ /* 0x100fe20008010858 */
[----:B------:R-:W-:-:S01]  /*23c0*/  FFMA.FTZ R49, R49, UR40, -R88 ;  /* 0x0000002831317c23 */ /* 0x000fc20008010858 */
        /* <DEDUP_REMOVED lines=18> */
[----:B------:R-:W2:Y:S01]  /*24f0*/  MUFU.EX2 R9, R9 ;  /* 0x0000000900097308 */ /* 0x000ea20000000800 */
[----:B------:R-:W-:-:S01]  /*2500*/  FFMA.FTZ R162, R64, UR40, -R88 ;  /* 0x0000002840a27c23 */ /* 0x000fc20008010858 */
[--C-:B------:R-:W-:Y:S01]  /*2510*/  FFMA.FTZ R68, R68, UR40, -R88.reuse ;  /* 0x0000002844447c23 */ /* 0x100fe20008010858 */
[----:B------:R-:W-:Y:S01]  /*2520*/  FMNMX.FTZ R15, R47, R10, !PT ;  /* 0x0000000a2f0f7209 */ /* 0x000fe20007810000 */
[--C-:B------:R-:W-:Y:S01]  /*2530*/  FFMA.FTZ R69, R69, UR40, -R88.reuse ;  /* 0x0000002845457c23 */ /* 0x100fe20008010858 */
[----:B------:R-:W-:-:S01]  /*2540*/  FFMA.FTZ R164, R72, UR40, -R88 ;  /* 0x0000002848a47c23 */ /* 0x000fc20008010858 */
[--C-:B------:R-:W-:Y:S01]  /*2550*/  FFMA.FTZ R76, R76, UR40, -R88.reuse ;  /* 0x000000284c4c7c23 */ /* 0x100fe20008010858 */
[----:B------:R-:W-:Y:S01]  /*2560*/  FMNMX.FTZ R10, R50, R15, !PT ;  /* 0x0000000f320a7209 */ /* 0x000fe20007810000 */
[----:B------:R-:W3:Y:S01]  /*2570*/  MUFU.EX2 R4, R4 ;  /* 0x0000000400047308 */ /* 0x000ee20000000800 */
[----:B------:R-:W-:-:S01]  /*2580*/  FFMA.FTZ R77, R77, UR40, -R88 ;  /* 0x000000284d4d7c23 */ /* 0x000fc20008010858 */
[--C-:B------:R-:W-:Y:S01]  /*2590*/  FFMA.FTZ R166, R80, UR40, -R88.reuse ;  /* 0x0000002850a67c23 */ /* 0x100fe20008010858 */
[----:B------:R-:W-:Y:S01]  /*25a0*/  FMNMX.FTZ R15, R51, R10, !PT ;  /* 0x0000000a330f7209 */ /* 0x000fe20007810000 */
[--C-:B------:R-:W-:Y:S01]  /*25b0*/  FFMA.FTZ R84, R84, UR40, -R88.reuse ;  /* 0x0000002854547c23 */ /* 0x100fe20008010858 */
[----:B------:R-:W-:-:S02]  /*25c0*/  FFMA.FTZ R85, R85, UR40, -R88 ;  /* 0x0000002855557c23 */ /* 0x000fc40008010858 */
[----:B------:R-:W-:Y:S01]  /*25d0*/  FMNMX.FTZ R10, R54, R15, !PT ;  /* 0x0000000f360a7209 */ /* 0x000fe20007810000 */
[----:B------:R-:W4:Y:S03]  /*25e0*/  MUFU.EX2 R154, R154 ;  /* 0x0000009a009a7308 */ /* 0x000f260000000800 */
[----:B------:R-:W-:Y:S01]  /*25f0*/  FMNMX.FTZ R21, R55, R10, !PT ;  /* 0x0000000a37157209 */ /* 0x000fe20007810000 */
[----:B------:R-:W-:-:S03]  /*2600*/  FFMA.FTZ R10, R44, UR40, -R88 ;  /* 0x000000282c0a7c23 */ /* 0x000fc60008010858 */
[----:B------:R-:W-:Y:S01]  /*2610*/  FMNMX.FTZ R12, R58, R21, !PT ;  /* 0x000000153a0c7209 */ /* 0x000fe20007810000 */
[----:B------:R-:W-:Y:S03]  /*2620*/  MUFU.EX2 R15, R41 ;  /* 0x00000029000f7308 */ /* 0x000fe60000000800 */
[----:B------:R-:W-:-:S04]  /*2630*/  FMNMX.FTZ R21, R59, R12, !PT ;  /* 0x0000000c3b157209 */ /* 0x000fc80007810000 */
[----:B------:R-:W-:Y:S01]  /*2640*/  FMNMX.FTZ R12, R62, R21, !PT ;  /* 0x000000153e0c7209 */ /* 0x000fe20007810000 */
[----:B------:R-:W5:Y:S03]  /*2650*/  MUFU.EX2 R8, R8 ;  /* 0x0000000800087308 */ /* 0x000f660000000800 */
[----:B------:R-:W-:-:S04]  /*2660*/  FMNMX.FTZ R21, R63, R12, !PT ;  /* 0x0000000c3f157209 */ /* 0x000fc80007810000 */
[----:B------:R-:W-:Y:S01]  /*2670*/  FMNMX.FTZ R12, R66, R21, !PT ;  /* 0x00000015420c7209 */ /* 0x000fe20007810000 */
[----:B------:R0:W-:Y:S03]  /*2680*/  MUFU.EX2 R13, R37 ;  /* 0x00000025000d7308 */ /* 0x0001e60000000800 */
[----:B------:R-:W-:-:S04]  /*2690*/  FMNMX.FTZ R21, R67, R12, !PT ;  /* 0x0000000c43157209 */ /* 0x000fc80007810000 */
[----:B------:R-:W-:Y:S01]  /*26a0*/  FMNMX.FTZ R12, R70, R21, !PT ;  /* 0x00000015460c7209 */ /* 0x000fe20007810000 */
[----:B------:R-:W-:Y:S01]  /*26b0*/  MUFU.EX2 R156, R156 ;  /* 0x0000009c009c7308 */ /* 0x000fe20000000800 */
[----:B0-----:R-:W-:-:S02]  /*26c0*/  FFMA.FTZ R37, R65, UR40, -R88 ;  /* 0x0000002841257c23 */ /* 0x001fc40008010858 */
[----:B------:R-:W-:Y:S01]  /*26d0*/  FMNMX.FTZ R29, R71, R12, !PT ;  /* 0x0000000c471d7209 */ /* 0x000fe20007810000 */
[----:B------:R-:W-:-:S03]  /*26e0*/  FFMA.FTZ R12, R52, UR40, -R88 ;  /* 0x00000028340c7c23 */ /* 0x000fc60008010858 */
[----:B------:R-:W-:Y:S01]  /*26f0*/  FMNMX.FTZ R14, R74, R29, !PT ;  /* 0x0000001d4a0e7209 */ /* 0x000fe20007810000 */
[----:B------:R0:W-:Y:S03]  /*2700*/  MUFU.EX2 R21, R49 ;  /* 0x0000003100157308 */ /* 0x0001e60000000800 */
[----:B------:R-:W-:-:S04]  /*2710*/  FMNMX.FTZ R29, R75, R14, !PT ;  /* 0x0000000e4b1d7209 */ /* 0x000fc80007810000 */
[----:B------:R-:W-:Y:S01]  /*2720*/  FMNMX.FTZ R14, R78, R29, !PT ;  /* 0x0000001d4e0e7209 */ /* 0x000fe20007810000 */
[----:B------:R-:W-:Y:S01]  /*2730*/  MUFU.EX2 R10, R10 ;  /* 0x0000000a000a7308 */ /* 0x000fe20000000800 */
[----:B0-----:R-:W-:Y:S02]  /*2740*/  IMAD.U32 R49, RZ, RZ, UR40 ;  /* 0x00000028ff317e24 */ /* 0x001fe4000f8e00ff */
[----:B------:R-:W-:-:S04]  /*2750*/  FMNMX.FTZ R33, R79, R14, !PT ;  /* 0x0000000e4f217209 */ /* 0x000fc80007810000 */
[----:B------:R-:W-:Y:S01]  /*2760*/  FMNMX.FTZ R14, R82, R33, !PT ;  /* 0x00000021520e7209 */ /* 0x000fe20007810000 */
[----:B------:R-:W-:Y:S03]  /*2770*/  MUFU.EX2 R25, R25 ;  /* 0x0000001900197308 */ /* 0x000fe60000000800 */
[----:B------:R-:W-:-:S04]  /*2780*/  FMNMX.FTZ R33, R83, R14, !PT ;  /* 0x0000000e53217209 */ /* 0x000fc80007810000 */
[----:B------:R-:W-:Y:S01]  /*2790*/  FMNMX.FTZ R14, R86, R33, !PT ;  /* 0x00000021560e7209 */ /* 0x000fe20007810000 */
[----:B------:R-:W-:Y:S03]  /*27a0*/  MUFU.EX2 R158, R158 ;  /* 0x0000009e009e7308 */ /* 0x000fe60000000800 */
[----:B------:R-:W-:-:S05]  /*27b0*/  FMNMX.FTZ R14, R87, R14, !PT ;  /* 0x0000000e570e7209 */ /* 0x000fca0007810000 */
[----:B------:R-:W0:Y:S01]  /*27c0*/  SHFL.BFLY PT, R41, R14, 0x2, 0x1f ;  /* 0x0c401f000e297f89 */ /* 0x000e2200000e0000 */
[----:B------:R-:W-:Y:S08]  /*27d0*/  MUFU.EX2 R12, R12 ;  /* 0x0000000c000c7308 */ /* 0x000ff00000000800 */
[----:B------:R-:W-:Y:S08]  /*27e0*/  MUFU.EX2 R29, R53 ;  /* 0x00000035001d7308 */ /* 0x000ff00000000800 */
[----:B------:R-:W-:Y:S01]  /*27f0*/  MUFU.EX2 R160, R160 ;  /* 0x000000a000a07308 */ /* 0x000fe20000000800 */
[----:B0-----:R-:W-:-:S07]  /*2800*/  FMNMX.FTZ R24, R14, R41, !PT ;  /* 0x000000290e187209 */ /* 0x001fce0007810000 */
[----:B------:R-:W-:Y:S01]  /*2810*/  MUFU.EX2 R33, R57 ;  /* 0x0000003900217308 */ /* 0x000fe20000000800 */
[----:B------:R-:W-:-:S01]  /*2820*/  FFMA.FTZ R41, R73, UR40, -R88 ;  /* 0x0000002849297c23 */ /* 0x000fc20008010858 */
[----:B------:R-:W0:Y:S06]  /*2830*/  SHFL.BFLY PT, R45, R24, 0x1, 0x1f ;  /* 0x0c201f00182d7f89 */ /* 0x000e2c00000e0000 */
[----:B------:R-:W-:Y:S08]  /*2840*/  MUFU.EX2 R20, R20 ;  /* 0x0000001400147308 */ /* 0x000ff00000000800 */
[----:B------:R-:W-:Y:S08]  /*2850*/  MUFU.EX2 R61, R61 ;  /* 0x0000003d003d7308 */ /* 0x000ff00000000800 */
[----:B------:R-:W-:Y:S01]  /*2860*/  MUFU.EX2 R162, R162 ;  /* 0x000000a200a27308 */ /* 0x000fe20000000800 */
[----:B0-----:R-:W-:Y:S01]  /*2870*/  FMNMX.FTZ R14, R24, R45, !PT ;  /* 0x0000002d180e7209 */ /* 0x001fe20007810000 */
[----:B------:R-:W-:-:S03]  /*2880*/  FFMA.FTZ R45, R81, UR40, -R88 ;  /* 0x00000028512d7c23 */ /* 0x000fc60008010858 */
[C---:B------:R-:W-:Y:S01]  /*2890*/  FSETP.NEU.FTZ.AND P1, PT, R14.reuse, -INF , PT ;  /* 0xff8000000e00780b */ /* 0x040fe20003f3d000 */
[----:B------:R-:W-:-:S02]  /*28a0*/  FFMA.FTZ R24, R14, R49, -8 ;  /* 0xc10000000e187423 */ /* 0x000fc40000010031 */
[----:B------:R-:W-:Y:S03]  /*28b0*/  MUFU.EX2 R37, R37 ;  /* 0x0000002500257308 */ /* 0x000fe60000000800 */
[----:B------:R-:W-:-:S05]  /*28c0*/  FSEL R28, R24, RZ, P1 ;  /* 0x000000ff181c7208 */ /* 0x000fca0000800000 */
[----:B------:R-:W-:Y:S01]  /*28d0*/  MUFU.EX2 R68, R68 ;  /* 0x0000004400447308 */ /* 0x000fe20000000800 */
[----:B------:R-:W-:-:S01]  /*28e0*/  FFMA.FTZ R153, R26, UR40, -R28 ;  /* 0x000000281a997c23 */ /* 0x000fc2000801081c */
[--C-:B------:R-:W-:Y:S01]  /*28f0*/  FFMA.FTZ R24, R27, UR40, -R28.reuse ;  /* 0x000000281b187c23 */ /* 0x100fe2000801081c */
[----:B------:R-:W-:-:S01]  /*2900*/  FFMA.FTZ R30, R30, UR40, -R28 ;  /* 0x000000281e1e7c23 */ /* 0x000fc2000801081c */
[--C-:B------:R-:W-:Y:S01]  /*2910*/  FFMA.FTZ R31, R31, UR40, -R28.reuse ;  /* 0x000000281f1f7c23 */ /* 0x100fe2000801081c */
[----:B------:R-:W-:-:S01]  /*2920*/  FFMA.FTZ R34, R34, UR40, -R28 ;  /* 0x0000002822227c23 */ /* 0x000fc2000801081c */
[--C-:B------:R-:W-:Y:S01]  /*2930*/  FFMA.FTZ R35, R35, UR40, -R28.reuse ;  /* 0x0000002823237c23 */ /* 0x100fe2000801081c */
[----:B------:R-:W-:-:S01]  /*2940*/  FFMA.FTZ R38, R38, UR40, -R28 ;  /* 0x0000002826267c23 */ /* 0x000fc2000801081c */
[----:B------:R-:W-:Y:S01]  /*2950*/  MUFU.EX2 R153, R153 ;  /* 0x0000009900997308 */ /* 0x000fe20000000800 */
[----:B--2---:R-:W-:-:S01]  /*2960*/  FADD.FTZ R27, R152, R9 ;  /* 0x00000009981b7221 */ /* 0x004fc20000010000 */
[--C-:B------:R-:W-:Y:S01]  /*2970*/  FFMA.FTZ R39, R39, UR40, -R28.reuse ;  /* 0x0000002827277c23 */ /* 0x100fe2000801081c */
[----:B------:R-:W-:-:S01]  /*2980*/  FFMA.FTZ R42, R42, UR40, -R28 ;  /* 0x000000282a2a7c23 */ /* 0x000fc2000801081c */
[----:B------:R-:W-:Y:S01]  /*2990*/  FFMA.FTZ R43, R43, UR40, -R28 ;  /* 0x000000282b2b7c23 */ /* 0x000fe2000801081c */
[----:B---3--:R-:W-:-:S01]  /*29a0*/  FADD.FTZ R26, R4, R27 ;  /* 0x0000001b041a7221 */ /* 0x008fc20000010000 */
[--C-:B------:R-:W-:Y:S01]  /*29b0*/  FFMA.FTZ R46, R46, UR40, -R28.reuse ;  /* 0x000000282e2e7c23 */ /* 0x100fe2000801081c */
[----:B------:R-:W-:-:S01]  /*29c0*/  FFMA.FTZ R47, R47, UR40, -R28 ;  /* 0x000000282f2f7c23 */ /* 0x000fc2000801081c */
[----:B------:R-:W0:Y:S01]  /*29d0*/  MUFU.EX2 R24, R24 ;  /* 0x0000001800187308 */ /* 0x000e220000000800 */
[----:B------:R-:W-:-:S01]  /*29e0*/  FADD.FTZ R27, R5, R26 ;  /* 0x0000001a051b7221 */ /* 0x000fc20000010000 */
[--C-:B------:R-:W-:Y:S01]  /*29f0*/  FFMA.FTZ R50, R50, UR40, -R28.reuse ;  /* 0x0000002832327c23 */ /* 0x100fe2000801081c */
[----:B------:R-:W-:-:S01]  /*2a00*/  FFMA.FTZ R51, R51, UR40, -R28 ;  /* 0x0000002833337c23 */ /* 0x000fc2000801081c */
[----:B------:R-:W-:Y:S01]  /*2a10*/  FFMA.FTZ R54, R54, UR40, -R28 ;  /* 0x0000002836367c23 */ /* 0x000fe2000801081c */
[----:B----4-:R-:W-:-:S01]  /*2a20*/  FADD.FTZ R26, R154, R27 ;  /* 0x0000001b9a1a7221 */ /* 0x010fc20000010000 */
[--C-:B------:R-:W-:Y:S01]  /*2a30*/  FFMA.FTZ R55, R55, UR40, -R28.reuse ;  /* 0x0000002837377c23 */ /* 0x100fe2000801081c */
[----:B------:R-:W-:-:S01]  /*2a40*/  FFMA.FTZ R58, R58, UR40, -R28 ;  /* 0x000000283a3a7c23 */ /* 0x000fc2000801081c */
[----:B------:R-:W2:Y:S01]  /*2a50*/  MUFU.EX2 R30, R30 ;  /* 0x0000001e001e7308 */ /* 0x000ea20000000800 */
[----:B------:R-:W-:-:S01]  /*2a60*/  FADD.FTZ R27, R11, R26 ;  /* 0x0000001a0b1b7221 */ /* 0x000fc20000010000 */
[--C-:B------:R-:W-:Y:S01]  /*2a70*/  FFMA.FTZ R59, R59, UR40, -R28.reuse ;  /* 0x000000283b3b7c23 */ /* 0x100fe2000801081c */
[----:B------:R-:W-:-:S01]  /*2a80*/  FFMA.FTZ R62, R62, UR40, -R28 ;  /* 0x000000283e3e7c23 */ /* 0x000fc2000801081c */
[----:B------:R-:W-:Y:S01]  /*2a90*/  FFMA.FTZ R63, R63, UR40, -R28 ;  /* 0x000000283f3f7c23 */ /* 0x000fe2000801081c */
[----:B-----5:R-:W-:-:S01]  /*2aa0*/  FADD.FTZ R26, R8, R27 ;  /* 0x0000001b081a7221 */ /* 0x020fc20000010000 */
[--C-:B------:R-:W-:Y:S01]  /*2ab0*/  FFMA.FTZ R66, R66, UR40, -R28.reuse ;  /* 0x0000002842427c23 */ /* 0x100fe2000801081c */
[----:B------:R-:W-:-:S01]  /*2ac0*/  FFMA.FTZ R67, R67, UR40, -R28 ;  /* 0x0000002843437c23 */ /* 0x000fc2000801081c */
[----:B------:R-:W3:Y:S01]  /*2ad0*/  MUFU.EX2 R31, R31 ;  /* 0x0000001f001f7308 */ /* 0x000ee20000000800 */
[----:B0-----:R-:W-:-:S01]  /*2ae0*/  FADD.FTZ R49, R153, R24 ;  /* 0x0000001899317221 */ /* 0x001fc20000010000 */
[----:B------:R-:W-:Y:S01]  /*2af0*/  FADD.FTZ R27, R13, R26 ;  /* 0x0000001a0d1b7221 */ /* 0x000fe20000010000 */
[----:B------:R-:W-:-:S01]  /*2b00*/  FFMA.FTZ R70, R70, UR40, -R28 ;  /* 0x0000002846467c23 */ /* 0x000fc2000801081c */
[--C-:B------:R-:W-:Y:S01]  /*2b10*/  FFMA.FTZ R71, R71, UR40, -R28.reuse ;  /* 0x0000002847477c23 */ /* 0x100fe2000801081c */
[----:B------:R-:W-:-:S01]  /*2b20*/  FFMA.FTZ R74, R74, UR40, -R28 ;  /* 0x000000284a4a7c23 */ /* 0x000fc2000801081c */
[----:B------:R-:W-:Y:S01]  /*2b30*/  FADD.FTZ R26, R156, R27 ;  /* 0x0000001b9c1a7221 */ /* 0x000fe20000010000 */
[----:B------:R-:W-:-:S01]  /*2b40*/  FFMA.FTZ R75, R75, UR40, -R28 ;  /* 0x000000284b4b7c23 */ /* 0x000fc2000801081c */
[----:B------:R-:W0:Y:S01]  /*2b50*/  MUFU.EX2 R34, R34 ;  /* 0x0000002200227308 */ /* 0x000e220000000800 */
[----:B--2---:R-:W-:-:S01]  /*2b60*/  FADD.FTZ R32, R30, R49 ;  /* 0x000000311e207221 */ /* 0x004fc20000010000 */
[----:B------:R-:W-:Y:S01]  /*2b70*/  FADD.FTZ R27, R15, R26 ;  /* 0x0000001a0f1b7221 */ /* 0x000fe20000010000 */
[----:B------:R-:W-:-:S01]  /*2b80*/  FFMA.FTZ R78, R78, UR40, -R28 ;  /* 0x000000284e4e7c23 */ /* 0x000fc2000801081c */
[--C-:B------:R-:W-:Y:S01]  /*2b90*/  FFMA.FTZ R79, R79, UR40, -R28.reuse ;  /* 0x000000284f4f7c23 */ /* 0x100fe2000801081c */
[----:B------:R-:W-:-:S01]  /*2ba0*/  FFMA.FTZ R82, R82, UR40, -R28 ;  /* 0x0000002852527c23 */ /* 0x000fc2000801081c */
[----:B------:R-:W-:Y:S01]  /*2bb0*/  FADD.FTZ R26, R10, R27 ;  /* 0x0000001b0a1a7221 */ /* 0x000fe20000010000 */
[----:B------:R-:W-:-:S01]  /*2bc0*/  FFMA.FTZ R83, R83, UR40, -R28 ;  /* 0x0000002853537c23 */ /* 0x000fc2000801081c */
[----:B------:R-:W2:Y:S01]  /*2bd0*/  MUFU.EX2 R35, R35 ;  /* 0x0000002300237308 */ /* 0x000ea20000000800 */
[----:B---3--:R-:W-:-:S01]  /*2be0*/  FADD.FTZ R49, R31, R32 ;  /* 0x000000201f317221 */ /* 0x008fc20000010000 */
[----:B------:R-:W-:Y:S01]  /*2bf0*/  FADD.FTZ R27, R25, R26 ;  /* 0x0000001a191b7221 */ /* 0x000fe20000010000 */
[----:B------:R-:W-:-:S01]  /*2c00*/  FFMA.FTZ R86, R86, UR40, -R28 ;  /* 0x0000002856567c23 */ /* 0x000fc2000801081c */
[----:B------:R-:W-:Y:S01]  /*2c10*/  FFMA.FTZ R28, R87, UR40, -R28 ;  /* 0x00000028571c7c23 */ /* 0x000fe2000801081c */
[----:B------:R-:W-:Y:S01]  /*2c20*/  F2FP.SATFINITE.E4M3.F32.PACK_AB_MERGE_C R10, R25, R10, RZ ;  /* 0x0000000a190a723e */ /* 0x000fe200048070ff */
[----:B------:R-:W-:Y:S01]  /*2c30*/  FADD.FTZ R26, R158, R27 ;  /* 0x0000001b9e1a7221 */ /* 0x000fe20000010000 */
[----:B------:R-:W-:Y:S01]  /*2c40*/  F2FP.SATFINITE.E4M3.F32.PACK_AB_MERGE_C R30, R31, R30, RZ ;  /* 0x0000001e1f1e723e */ /* 0x000fe200048070ff */
[----:B------:R-:W3:Y:S01]  /*2c50*/  MUFU.EX2 R38, R38 ;  /* 0x0000002600267308 */ /* 0x000ee20000000800 */
[----:B0-----:R-:W-:-:S01]  /*2c60*/  FADD.FTZ R32, R34, R49 ;  /* 0x0000003122207221 */ /* 0x001fc20000010000 */
[----:B------:R-:W-:Y:S01]  /*2c70*/  FADD.FTZ R27, R21, R26 ;  /* 0x0000001a151b7221 */ /* 0x000fe20000010000 */
[----:B------:R-:W-:-:S02]  /*2c80*/  F2FP.SATFINITE.E4M3.F32.PACK_AB_MERGE_C R156, R15, R156, R10 ;  /* 0x0000009c0f9c723e */ /* 0x000fc4000480700a */
[----:B------:R-:W-:Y:S01]  /*2c90*/  F2FP.SATFINITE.E4M3.F32.PACK_AB_MERGE_C R153, R24, R153, R30 ;  /* 0x000000991899723e */ /* 0x000fe2000480701e */
[----:B------:R-:W-:-:S01]  /*2ca0*/  FADD.FTZ R26, R12, R27 ;  /* 0x0000001b0c1a7221 */ /* 0x000fc20000010000 */
[----:B------:R-:W-:Y:S01]  /*2cb0*/  F2FP.SATFINITE.E4M3.F32.PACK_AB_MERGE_C R12, R29, R12, RZ ;  /* 0x0000000c1d0c723e */ /* 0x000fe200048070ff */
[----:B------:R-:W0:Y:S01]  /*2cc0*/  MUFU.EX2 R39, R39 ;  /* 0x0000002700277308 */ /* 0x000e220000000800 */
[----:B--2---:R-:W-:-:S01]  /*2cd0*/  FADD.FTZ R49, R35, R32 ;  /* 0x0000002023317221 */ /* 0x004fc20000010000 */
[----:B------:R-:W-:Y:S01]  /*2ce0*/  FADD.FTZ R27, R29, R26 ;  /* 0x0000001a1d1b7221 */ /* 0x000fe20000010000 */
[----:B------:R-:W-:-:S03]  /*2cf0*/  F2FP.SATFINITE.E4M3.F32.PACK_AB_MERGE_C R158, R21, R158, R12 ;  /* 0x0000009e159e723e */ /* 0x000fc6000480700c */
[----:B------:R-:W-:Y:S02]  /*2d00*/  FADD.FTZ R26, R160, R27 ;  /* 0x0000001ba01a7221 */ /* 0x000fe40000010000 */
[----:B------:R-:W2:Y:S01]  /*2d10*/  MUFU.EX2 R42, R42 ;  /* 0x0000002a002a7308 */ /* 0x000ea20000000800 */
[----:B---3--:R-:W-:-:S01]  /*2d20*/  FADD.FTZ R32, R38, R49 ;  /* 0x0000003126207221 */ /* 0x008fc20000010000 */
[----:B------:R-:W-:-:S04]  /*2d30*/  FADD.FTZ R27, R33, R26 ;  /* 0x0000001a211b7221 */ /* 0x000fc80000010000 */
[----:B------:R-:W-:Y:S01]  /*2d40*/  FADD.FTZ R26, R20, R27 ;  /* 0x0000001b141a7221 */ /* 0x000fe20000010000 */
[----:B------:R-:W-:Y:S01]  /*2d50*/  F2FP.SATFINITE.E4M3.F32.PACK_AB_MERGE_C R20, R61, R20, RZ ;  /* 0x000000143d14723e */ /* 0x000fe200048070ff */
[----:B------:R-:W3:Y:S01]  /*2d60*/  MUFU.EX2 R43, R43 ;  /* 0x0000002b002b7308 */ /* 0x000ee20000000800 */
[----:B0-----:R-:W-:-:S01]  /*2d70*/  FADD.FTZ R49, R39, R32 ;  /* 0x0000002027317221 */ /* 0x001fc20000010000 */
[----:B------:R-:W-:Y:S01]  /*2d80*/  FADD.FTZ R27, R61, R26 ;  /* 0x0000001a3d1b7221 */ /* 0x000fe20000010000 */
[----:B------:R-:W-:Y:S02]  /*2d90*/  F2FP.SATFINITE.E4M3.F32.PACK_AB_MERGE_C R38, R39, R38, RZ ;  /* 0x000000262726723e */ /* 0x000fe400048070ff */
[----:B------:R-:W-:Y:S01]  /*2da0*/  F2FP.SATFINITE.E4M3.F32.PACK_AB_MERGE_C R160, R33, R160, R20 ;  /* 0x000000a021a0723e */ /* 0x000fe20004807014 */
[----:B------:R-:W-:-:S01]  /*2db0*/  FADD.FTZ R26, R162, R27 ;  /* 0x0000001ba21a7221 */ /* 0x000fc20000010000 */
[----:B------:R-:W-:Y:S01]  /*2dc0*/  F2FP.SATFINITE.E4M3.F32.PACK_AB_MERGE_C R27, R5, R4, RZ ;  /* 0x00000004051b723e */ /* 0x000fe200048070ff */
[----:B------:R-:W0:Y:S01]  /*2dd0*/  MUFU.EX2 R46, R46 ;  /* 0x0000002e002e7308 */ /* 0x000e220000000800 */
[----:B--2---:R-:W-:-:S01]  /*2de0*/  FADD.FTZ R32, R42, R49 ;  /* 0x000000312a207221 */ /* 0x004fc20000010000 */
[----:B------:R-:W-:Y:S01]  /*2df0*/  FADD.FTZ R5, R37, R26 ;  /* 0x0000001a25057221 */ /* 0x000fe20000010000 */
[----:B------:R-:W-:-:S02]  /*2e00*/  F2FP.SATFINITE.E4M3.F32.PACK_AB_MERGE_C R26, R13, R8, RZ ;  /* 0x000000080d1a723e */ /* 0x000fc400048070ff */
[----:B------:R-:W-:Y:S02]  /*2e10*/  F2FP.SATFINITE.E4M3.F32.PACK_AB_MERGE_C R152, R9, R152, R27 ;  /* 0x000000980998723e */ /* 0x000fe4000480701b */
[----:B------:R-:W-:Y:S01]  /*2e20*/  F2FP.SATFINITE.E4M3.F32.PACK_AB_MERGE_C R154, R11, R154, R26 ;  /* 0x0000009a0b9a723e */ /* 0x000fe2000480701a */
[----:B------:R-:W2:Y:S01]  /*2e30*/  MUFU.EX2 R47, R47 ;  /* 0x0000002f002f7308 */ /* 0x000ea20000000800 */
[----:B---3--:R-:W-:-:S01]  /*2e40*/  FADD.FTZ R49, R43, R32 ;  /* 0x000000202b317221 */ /* 0x008fc20000010000 */
[----:B------:R-:W-:-:S06]  /*2e50*/  F2FP.SATFINITE.E4M3.F32.PACK_AB_MERGE_C R155, R35, R34, R38 ;  /* 0x00000022239b723e */ /* 0x000fcc0004807026 */
[----:B------:R-:W3:Y:S01]  /*2e60*/  MUFU.EX2 R50, R50 ;  /* 0x0000003200327308 */ /* 0x000ee20000000800 */
[----:B0-----:R-:W-:-:S07]  /*2e70*/  FADD.FTZ R32, R46, R49 ;  /* 0x000000312e207221 */ /* 0x001fce0000010000 */
[----:B------:R-:W0:Y:S01]  /*2e80*/  MUFU.EX2 R51, R51 ;  /* 0x0000003300337308 */ /* 0x000e220000000800 */
[----:B--2---:R-:W-:-:S01]  /*2e90*/  FADD.FTZ R49, R47, R32 ;  /* 0x000000202f317221 */ /* 0x004fc20000010000 */
[----:B------:R-:W-:-:S04]  /*2ea0*/  F2FP.SATFINITE.E4M3.F32.PACK_AB_MERGE_C R46, R47, R46, RZ ;  /* 0x0000002e2f2e723e */ /* 0x000fc800048070ff */
[----:B------:R-:W-:Y:S02]  /*2eb0*/  F2FP.SATFINITE.E4M3.F32.PACK_AB_MERGE_C R157, R43, R42, R46 ;  /* 0x0000002a2b9d723e */ /* 0x000fe4000480702e */
[----:B------:R-:W2:Y:S01]  /*2ec0*/  MUFU.EX2 R54, R54 ;  /* 0x0000003600367308 */ /* 0x000ea20000000800 */
[----:B---3--:R-:W-:-:S07]  /*2ed0*/  FADD.FTZ R32, R50, R49 ;  /* 0x0000003132207221 */ /* 0x008fce0000010000 */
[----:B------:R-:W3:Y:S01]  /*2ee0*/  MUFU.EX2 R55, R55 ;  /* 0x0000003700377308 */ /* 0x000ee20000000800 */
[----:B0-----:R-:W-:-:S07]  /*2ef0*/  FADD.FTZ R49, R51, R32 ;  /* 0x0000002033317221 */ /* 0x001fce0000010000 */
[----:B------:R-:W0:Y:S01]  /*2f00*/  MUFU.EX2 R58, R58 ;  /* 0x0000003a003a7308 */ /* 0x000e220000000800 */
[----:B--2---:R-:W-:-:S07]  /*2f10*/  FADD.FTZ R32, R54, R49 ;  /* 0x0000003136207221 */ /* 0x004fce0000010000 */
[----:B------:R-:W2:Y:S01]  /*2f20*/  MUFU.EX2 R59, R59 ;  /* 0x0000003b003b7308 */ /* 0x000ea20000000800 */
[----:B---3--:R-:W-:-:S01]  /*2f30*/  FADD.FTZ R49, R55, R32 ;  /* 0x0000002037317221 */ /* 0x008fc20000010000 */
[----:B------:R-:W-:-:S04]  /*2f40*/  F2FP.SATFINITE.E4M3.F32.PACK_AB_MERGE_C R54, R55, R54, RZ ;  /* 0x000000363736723e */ /* 0x000fc800048070ff */
[----:B------:R-:W-:Y:S02]  /*2f50*/  F2FP.SATFINITE.E4M3.F32.PACK_AB_MERGE_C R159, R51, R50, R54 ;  /* 0x00000032339f723e */ /* 0x000fe40004807036 */
[----:B------:R-:W3:Y:S01]  /*2f60*/  MUFU.EX2 R62, R62 ;  /* 0x0000003e003e7308 */ /* 0x000ee20000000800 */
[----:B0-----:R-:W-:-:S07]  /*2f70*/  FADD.FTZ R32, R58, R49 ;  /* 0x000000313a207221 */ /* 0x001fce0000010000 */
[----:B------:R-:W0:Y:S01]  /*2f80*/  MUFU.EX2 R63, R63 ;  /* 0x0000003f003f7308 */ /* 0x000e220000000800 */
[----:B--2---:R-:W-:-:S07]  /*2f90*/  FADD.FTZ R49, R59, R32 ;  /* 0x000000203b317221 */ /* 0x004fce0000010000 */
[----:B------:R-:W2:Y:S01]  /*2fa0*/  MUFU.EX2 R66, R66 ;  /* 0x0000004200427308 */ /* 0x000ea20000000800 */
[----:B---3--:R-:W-:-:S07]  /*2fb0*/  FADD.FTZ R32, R62, R49 ;  /* 0x000000313e207221 */ /* 0x008fce0000010000 */
[----:B------:R-:W3:Y:S01]  /*2fc0*/  MUFU.EX2 R67, R67 ;  /* 0x0000004300437308 */ /* 0x000ee20000000800 */
[----:B0-----:R-:W-:-:S01]  /*2fd0*/  FADD.FTZ R49, R63, R32 ;  /* 0x000000203f317221 */ /* 0x001fc20000010000 */
[----:B------:R-:W-:-:S04]  /*2fe0*/  F2FP.SATFINITE.E4M3.F32.PACK_AB_MERGE_C R62, R63, R62, RZ ;  /* 0x0000003e3f3e723e */ /* 0x000fc800048070ff */
[----:B------:R-:W-:Y:S02]  /*2ff0*/  F2FP.SATFINITE.E4M3.F32.PACK_AB_MERGE_C R161, R59, R58, R62 ;  /* 0x0000003a3ba1723e */ /* 0x000fe4000480703e */
[----:B------:R-:W0:Y:S01]  /*3000*/  MUFU.EX2 R70, R70 ;  /* 0x0000004600467308 */ /* 0x000e220000000800 */
[----:B--2---:R-:W-:-:S07]  /*3010*/  FADD.FTZ R4, R66, R49 ;  /* 0x0000003142047221 */ /* 0x004fce0000010000 */
[----:B------:R-:W2:Y:S01]  /*3020*/  MUFU.EX2 R71, R71 ;  /* 0x0000004700477308 */ /* 0x000ea20000000800 */
[----:B---3--:R-:W-:-:S01]  /*3030*/  FADD.FTZ R13, R67, R4 ;  /* 0x00000004430d7221 */ /* 0x008fc20000010000 */
[----:B------:R-:W-:-:S06]  /*3040*/  FADD.FTZ R4, R68, R5 ;  /* 0x0000000544047221 */ /* 0x000fcc0000010000 */
[----:B------:R-:W3:Y:S01]  /*3050*/  MUFU.EX2 R69, R69 ;  /* 0x0000004500457308 */ /* 0x000ee20000000800 */
[----:B0-----:R-:W-:-:S07]  /*3060*/  FADD.FTZ R8, R70, R13 ;  /* 0x0000000d46087221 */ /* 0x001fce0000010000 */
[----:B------:R-:W0:Y:S01]  /*3070*/  MUFU.EX2 R74, R74 ;  /* 0x0000004a004a7308 */ /* 0x000e220000000800 */
[----:B--2---:R-:W-:-:S01]  /*3080*/  FADD.FTZ R13, R71, R8 ;  /* 0x00000008470d7221 */ /* 0x004fc20000010000 */
[----:B------:R-:W-:-:S04]  /*3090*/  F2FP.SATFINITE.E4M3.F32.PACK_AB_MERGE_C R70, R71, R70, RZ ;  /* 0x000000464746723e */ /* 0x000fc800048070ff */
[----:B------:R-:W-:Y:S02]  /*30a0*/  F2FP.SATFINITE.E4M3.F32.PACK_AB_MERGE_C R163, R67, R66, R70 ;  /* 0x0000004243a3723e */ /* 0x000fe40004807046 */
        /* <DEDUP_REMOVED lines=11> */
[----:B0-----:R-:W-:-:S07]  /*3160*/  FADD.FTZ R5, R41, R4 ;  /* 0x0000000429057221 */ /* 0x001fce0000010000 */
[----:B------:R-:W0:Y:S01]  /*3170*/  MUFU.EX2 R77, R77 ;  /* 0x0000004d004d7308 */ /* 0x000e220000000800 */
[----:B--2---:R-:W-:-:S07]  /*3180*/  FADD.FTZ R8, R78, R13 ;  /* 0x0000000d4e087221 */ /* 0x004fce0000010000 */
[----:B------:R-:W2:Y:S01]  /*3190*/  MUFU.EX2 R79, R79 ;  /* 0x0000004f004f7308 */ /* 0x000ea20000000800 */
[----:B---3--:R-:W-:-:S07]  /*31a0*/  FADD.FTZ R4, R76, R5 ;  /* 0x000000054c047221 */ /* 0x008fce0000010000 */
[----:B------:R-:W3:Y:S01]  /*31b0*/  MUFU.EX2 R166, R166 ;  /* 0x000000a600a67308 */ /* 0x000ee20000000800 */
[C---:B0-----:R-:W-:Y:S01]  /*31c0*/  F2FP.SATFINITE.E4M3.F32.PACK_AB_MERGE_C R76, R77.reuse, R76, RZ ;  /* 0x0000004c4d4c723e */ /* 0x041fe200048070ff */
[----:B------:R-:W-:-:S03]  /*31d0*/  FADD.FTZ R77, R77, R4 ;  /* 0x000000044d4d7221 */ /* 0x000fc60000010000 */
[----:B------:R-:W-:-:S03]  /*31e0*/  F2FP.SATFINITE.E4M3.F32.PACK_AB_MERGE_C R164, R41, R164, R76 ;  /* 0x000000a429a4723e */ /* 0x000fc6000480704c */
        /* <DEDUP_REMOVED lines=15> */
[----:B--2---:R-:W-:-:S01]  /*32e0*/  FADD.FTZ R8, R86, R25 ;  /* 0x0000001956087221 */ /* 0x004fc20000010000 */
[C---:B---3--:R-:W-:Y:S01]  /*32f0*/  F2FP.SATFINITE.E4M3.F32.PACK_AB_MERGE_C R84, R85.reuse, R84, RZ ;  /* 0x000000545554723e */ /* 0x048fe200048070ff */
[----:B------:R-:W-:-:S03]  /*3300*/  FADD.FTZ R5, R85, R4 ;  /* 0x0000000455057221 */ /* 0x000fc60000010000 */
[----:B------:R-:W-:Y:S02]  /*3310*/  F2FP.SATFINITE.E4M3.F32.PACK_AB_MERGE_C R166, R45, R166, R84 ;  /* 0x000000a62da6723e */ /* 0x000fe40004807054 */
[C---:B0-----:R-:W-:Y:S01]  /*3320*/  F2FP.SATFINITE.E4M3.F32.PACK_AB_MERGE_C R86, R13.reuse, R86, RZ ;  /* 0x000000560d56723e */ /* 0x041fe200048070ff */
[----:B------:R-:W-:-:S03]  /*3330*/  FADD.FTZ R4, R13, R8 ;  /* 0x000000080d047221 */ /* 0x000fc60000010000 */
[----:B------:R-:W-:Y:S01]  /*3340*/  F2FP.SATFINITE.E4M3.F32.PACK_AB_MERGE_C R167, R83, R82, R86 ;  /* 0x0000005253a7723e */ /* 0x000fe20004807056 */
[----:B------:R-:W-:Y:S06]  /*3350*/  @!P0 BRA `(.L_x_14) ;  /* 0x0000000000048947 */ /* 0x000fec0003800000 */
[----:B------:R-:W-:Y:S01]  /*3360*/  BPT.TRAP 0x1 ;  /* 0x000000040000795c */ /* 0x000fe20000300000 */
.L_x_14:
[----:B------:R0:W2:Y:S01]  /*3370*/  SYNCS.PHASECHK.TRANS64.TRYWAIT P1, [UR52+0x38850], R7 ;  /* 0x03885007ff0075a7 */ /* 0x0000a20008020174 */
[----:B------:R-:W-:Y:S05]  /*3380*/  @!P0 BRA `(.L_x_15) ;  /* 0x0000000000048947 */ /* 0x000fea0003800000 */
[----:B------:R-:W-:Y:S01]  /*3390*/  BPT.TRAP 0x1 ;  /* 0x000000040000795c */ /* 0x000fe20000300000 */
.L_x_15:
[----:B--2---:R-:W-:Y:S05]  /*33a0*/  @P1 BRA `(.L_x_16) ;  /* 0x0000000000081947 */ /* 0x004fea0003800000 */
[----:B------:R-:W2:Y:S02]  /*33b0*/  SYNCS.PHASECHK.TRANS64.TRYWAIT P1, [UR52+0x38850], R7 ;  /* 0x03885007ff0075a7 */ /* 0x000ea40008020174 */
[----:B--2---:R-:W-:Y:S05]  /*33c0*/  @!P1 BRA `(.L_x_17) ;  /* 0x000000ac00d09947 */ /* 0x004fea0003800000 */
.L_x_16:
[----:B------:R3:W-:Y:S01]  /*33d0*/  BAR.SYNC.DEFER_BLOCKING R6, 0x100 ;  /* 0x000400060000751d */ /* 0x0007e20000010000 */
[----:B------:R-:W-:-:S04]  /*33e0*/  UIADD3 UR49, UR49, 0x400, URZ ;  /* 0x0000040031317890 */ /* 0x000fc8000fffe03f */
[----:B------:R-:W-:Y:S01]  /*33f0*/  USHF.R.U32.HI UR49, URZ, 0x4, UR49 ;  /* 0x000000043f317899 */ /* 0x000fe20008011631 */
[----:B------:R-:W-:-:S03]  /*3400*/  UMOV UR7, 0x40000040 ;  /* 0x4000004000077882 */ /* 0x000fc60000000000 */
[----:B------:R-:W-:-:S04]  /*3410*/  ULOP3.LUT UR49, UR49, 0x3fff, URZ, 0xc0, !UPT ;  /* 0x00003fff31317892 */ /* 0x000fc8000f8ec03f */
[----:B------:R-:W-:-:S04]  /*3420*/  ULOP3.LUT UR49, UR49, 0x10000, URZ, 0xfc, !UPT ;  /* 0x0001000031317892 */ /* 0x000fc8000f8efc3f */
[----:B------:R-:W-:Y:S01]  /*3430*/  ULEA UR10, UR36, UR49, 0xb ;  /* 0x00000031240a7291 */ /* 0x000fe2000f8e583f */
[----:B------:R-:W-:-:S06]  /*3440*/  WARPGROUP.ARRIVE ;  /* 0x00000000000079c5 */ /* 0x000fcc0000000000 */
[----:B------:R-:W-:Y:S02]  /*3450*/  UMOV UR6, UR10 ;  /* 0x0000000a00067c82 */ /* 0x000fe40008000000 */
[----:B------:R-:W-:Y:S01]  /*3460*/  QGMMA.64x256x32.F32.E4M3.E4M3 R24, R152, gdesc[UR4], RZ, !UPT, gsb0 ;  /* 0x03e0000498187df3 */ /* 0x000fe2000c0008ff */
[----:B------:R-:W-:Y:S01]  /*3470*/  UIADD3 UR6, UR10, 0x2, URZ ;  /* 0x000000020a067890 */ /* 0x000fe2000fffe03f */
[----:B------:R-:W-:Y:S01]  /*3480*/  UMOV UR7, 0x40000040 ;  /* 0x4000004000077882 */ /* 0x000fe20000000000 */
[----:B------:R-:W-:Y:S02]  /*3490*/  WARPGROUP.DEPBAR.LE gsb0, 0x0 ;  /* 0x00008000000079c5 */ /* 0x000fe40000010000 */
[----:B------:R-:W-:-:S15]  /*34a0*/  WARPGROUP.ARRIVE ;  /* 0x00000000000079c5 */ /* 0x000fde0000000000 */
[----:B------:R-:W-:-:S08]  /*34b0*/  NOP ;  /* 0x0000000000007918 */ /* 0x000fd00000000000 */
[----:B------:R-:W-:Y:S01]  /*34c0*/  QGMMA.64x256x32.F32.E4M3.E4M3 R24, R156, gdesc[UR4], R24, gsb0 ;  /* 0x03e000049c187df3 */ /* 0x000fe20008000818 */
        /* <DEDUP_REMOVED lines=11> */
[----:B------:R-:W-:Y:S03]  /*3580*/  QGMMA.64x256x32.F32.E4M3.E4M3 R24, R164, gdesc[UR4], R24, gsb0 ;  /* 0x03e00004a4187df3 */ /* 0x000fe60008000818 */
[----:B------:R-:W-:Y:S02]  /*3590*/  WARPGROUP.DEPBAR.LE gsb0, 0x0 ;  /* 0x00008000000079c5 */ /* 0x000fe40000010000 */
[----:B---3--:R-:W-:Y:S05]  /*35a0*/  @!P0 BRA `(.L_x_18) ;  /* 0x0000000000048947 */ /* 0x008fea0003800000 */
[----:B------:R-:W-:Y:S01]  /*35b0*/  BPT.TRAP 0x1 ;  /* 0x000000040000795c */ /* 0x000fe20000300000 */
.L_x_18:
[----:B------:R-:W-:Y:S02]  /*35c0*/  UISETP.GE.AND UP0, UPT, UR48, 0x81, UPT ;  /* 0x000000813000788c */ /* 0x000fe4000bf06270 */
[----:B------:R-:W-:-:S04]  /*35d0*/  UIADD3 UR52, UR52, 0x38860, URZ ;  /* 0x0003886034347890 */ /* 0x000fc8000fffe03f */
[----:B------:R-:W-:Y:S01]  /*35e0*/  PLOP3.LUT P1, PT, PT, PT, UP0, 0x80, 0x0 ;  /* 0x000000000000781c */ /* 0x000fe20003f2f008 */
[----:B------:R-:W-:-:S09]  /*35f0*/  UPRMT UR52, UR45, 0x654, UR52 ;  /* 0x000006542d347896 */ /* 0x000fd20008000034 */
[----:B------:R-:W-:Y:S03]  /*3600*/  SYNCS.ARRIVE.TRANS64.RED.A1T0 RZ, [UR52], RZ ;  /* 0x000000ffffff79a7 */ /* 0x000fe60008100434 */
[----:B------:R-:W-:Y:S05]  /*3610*/  @!P1 BRA `(.L_x_19) ;  /* 0x0000002000ac9947 */ /* 0x000fea0003800000 */
[----:B0-2---:R-:W-:Y:S01]  /*3620*/  IMAD.MOV.U32 R7, RZ, RZ, R14 ;  /* 0x000000ffff077224 */ /* 0x005fe200078e000e */
[----:B------:R-:W-:Y:S01]  /*3630*/  UIADD3 UR48, UR47, -0x2, URZ ;  /* 0xfffffffe2f307890 */ /* 0x000fe2000fffe03f */
[----:B------:R-:W-:-:S11]  /*3640*/  IMAD.MOV.U32 R6, RZ, RZ, R3 ;  /* 0x000000ffff067224 */ /* 0x000fd600078e0003 */
.L_x_30:
[----:B------:R-:W-:Y:S01]  /*3650*/  UIADD3 UR36, UR36, 0x1, URZ ;  /* 0x0000000124247890 */ /* 0x000fe2000fffe03f */
[----:B01----:R-:W-:Y:S01]  /*3660*/  IMAD.U32 R0, RZ, RZ, UR48 ;  /* 0x00000030ff007e24 */ /* 0x003fe2000f8e00ff */
[----:B------:R-:W-:Y:S02]  /*3670*/  UIADD3 UR48, UR48, -0x1, URZ ;  /* 0xffffffff30307890 */ /* 0x000fe4000fffe03f */
[----:B------:R-:W-:Y:S02]  /*3680*/  UISETP.NE.AND UP0, UPT, UR36, 0x2, UPT ;  /* 0x000000022400788c */ /* 0x000fe4000bf05270 */
[----:B------:R-:W-:Y:S02]  /*3690*/  ISETP.GT.AND P1, PT, R0, RZ, PT ;  /* 0x000000ff0000720c */ /* 0x000fe40003f24270 */
[----:B------:R-:W-:Y:S02]  /*36a0*/  USEL UR6, URZ, 0x1, UP0 ;  /* 0x000000013f067887 */ /* 0x000fe40008000000 */
[----:B------:R-:W-:-:S02]  /*36b0*/  USEL UR36, UR36, URZ, UP0 ;  /* 0x0000003f24247287 */ /* 0x000fc40008000000 */
[----:B------:R-:W-:Y:S01]  /*36c0*/  ULOP3.LUT UR42, UR42, UR6, URZ, 0x3c, !UPT ;  /* 0x000000062a2a7292 */ /* 0x000fe2000f8e3c3f */
[----:B------:R-:W-:Y:S11]  /*36d0*/  @!P0 BRA `(.L_x_20) ;  /* 0x0000000000048947 */ /* 0x000ff60003800000 */
[----:B------:R-:W-:Y:S01]  /*36e0*/  BPT.TRAP 0x1 ;  /* 0x000000040000795c */ /* 0x000fe20000300000 */
.L_x_20:
[----:B------:R-:W0:Y:S01]  /*36f0*/  S2UR UR47, SR_CgaCtaId ;  /* 0x00000000002f79c3 */ /* 0x000e220000008800 */
[----:B------:R-:W-:Y:S01]  /*3700*/  IMAD.U32 R0, RZ, RZ, UR42 ;  /* 0x0000002aff007e24 */ /* 0x000fe2000f8e00ff */
[----:B------:R-:W-:-:S04]  /*3710*/  UMOV UR6, 0x400 ;  /* 0x0000040000067882 */ /* 0x000fc80000000000 */
[----:B------:R-:W-:-:S04]  /*3720*/  SHF.L.U32 R0, R0, 0x1f, RZ ;  /* 0x0000001f00007819 */ /* 0x000fc800000006ff */
[----:B------:R-:W-:-:S13]  /*3730*/  R2UR UR52, R0 ;  /* 0x00000000003472ca */ /* 0x000fda00000e0000 */
[----:B------:R-:W-:Y:S01]  /*3740*/  IMAD.U32 R0, RZ, RZ, UR52 ;  /* 0x00000034ff007e24 */ /* 0x000fe2000f8e00ff */
[----:B0-----:R-:W-:-:S04]  /*3750*/  ULEA UR6, UR47, UR6, 0x18 ;  /* 0x000000062f067291 */ /* 0x001fc8000f8ec03f */
[----:B------:R-:W-:-:S09]  /*3760*/  ULEA UR45, UR36, UR6, 0x3 ;  /* 0x00000006242d7291 */ /* 0x000fd2000f8e183f */
[----:B------:R0:W1:Y:S01]  /*3770*/  SYNCS.PHASECHK.TRANS64.TRYWAIT P2, [UR45+0x38830], R0 ;  /* 0x03883000ff0075a7 */ /* 0x000062000804016d */
[----:B------:R-:W-:Y:S05]  /*3780*/  @!P0 BRA `(.L_x_21) ;  /* 0x0000000000048947 */ /* 0x000fea0003800000 */
[----:B------:R-:W-:Y:S01]  /*3790*/  BPT.TRAP 0x1 ;  /* 0x000000040000795c */ /* 0x000fe20000300000 */
.L_x_21:
[----:B-1----:R-:W-:Y:S05]  /*37a0*/  @P2 BRA `(.L_x_22) ;  /* 0x00000000000c2947 */ /* 0x002fea0003800000 */
[----:B0-----:R-:W-:-:S04]  /*37b0*/  IMAD.U32 R0, RZ, RZ, UR52 ;  /* 0x00000034ff007e24 */ /* 0x001fc8000f8e00ff */
[----:B------:R-:W0:Y:S02]  /*37c0*/  SYNCS.PHASECHK.TRANS64.TRYWAIT P2, [UR45+0x38830], R0 ;  /* 0x03883000ff0075a7 */ /* 0x000e24000804016d */
[----:B0-----:R-:W-:Y:S05]  /*37d0*/  @!P2 BRA `(.L_x_23) ;  /* 0x000000a800e4a947 */ /* 0x001fea0003800000 */
.L_x_22:
[----:B------:R-:W-:Y:S01]  /*37e0*/  ULEA UR34, UR36, UR46, 0xb ;  /* 0x0000002e24227291 */ /* 0x000fe2000f8e583f */
[----:B------:R-:W-:Y:S01]  /*37f0*/  WARPGROUP.ARRIVE ;  /* 0x00000000000079c5 */ /* 0x000fe20000000000 */
[----:B------:R-:W-:Y:S01]  /*3800*/  UMOV UR35, 0x40000040 ;  /* 0x4000004000237882 */ /* 0x000fe20000000000 */
[----:B------:R-:W-:Y:S01]  /*3810*/  UMOV UR7, 0x40000040 ;  /* 0x4000004000077882 */ /* 0x000fe20000000000 */
[----:B------:R-:W-:-:S03]  /*3820*/  UIADD3 UR6, UR34, 0x2, URZ ;  /* 0x0000000222067890 */ /* 0x000fc6000fffe03f */
[----:B0-----:R-:W0:Y:S01]  /*3830*/  S2R R0, SR_TID.X ;  /* 0x0000000000007919 */ /* 0x001e220000002100 */
[----:B------:R-:W-:Y:S01]  /*3840*/  UIADD3 UR10, UR34, 0x4, URZ ;  /* 0x00000004220a7890 */ /* 0x000fe2000fffe03f */
[----:B------:R-:W-:Y:S01]  /*3850*/  UMOV UR11, 0x40000040 ;  /* 0x40000040000b7882 */ /* 0x000fe20000000000 */
[----:B------:R-:W-:Y:S01]  /*3860*/  QGMMA.64x128x32.F32.E4M3.E4M3 R152, gdesc[UR32], RZ, !UPT, gsb0 ;  /* 0x01e00000209879f3 */ /* 0x000fe2000c0008ff */
[----:B------:R-:W-:Y:S01]  /*3870*/  UIADD3 UR14, UR34, 0x6, URZ ;  /* 0x00000006220e7890 */ /* 0x000fe2000fffe03f */
[----:B------:R-:W-:Y:S01]  /*3880*/  UMOV UR15, 0x40000040 ;  /* 0x40000040000f7882 */ /* 0x000fe20000000000 */
        /* <DEDUP_REMOVED lines=8> */
[----:B0-----:R-:W-:-:S04]  /*3910*/  SHF.R.U32.HI R224, RZ, 0x7, R0 ;  /* 0x00000007ffe07819 */ /* 0x001fc80000011600 */
[----:B------:R-:W-:Y:S01]  /*3920*/  IADD3 R0, -R224, 0xb, RZ ;  /* 0x0000000be0007810 */ /* 0x000fe20007ffe1ff */
        /* <DEDUP_REMOVED lines=25> */
.L_x_24:
[----:B------:R-:W-:Y:S01]  /*3ac0*/  FMNMX.FTZ R8, R152, R6, !PT ;  /* 0x0000000698087209 */ /* 0x000fe20007810000 */
[----:B------:R-:W-:Y:S01]  /*3ad0*/  IMAD.U32 R12, RZ, RZ, UR40 ;  /* 0x00000028ff0c7e24 */ /* 0x000fe2000f8e00ff */
[----:B------:R-:W-:Y:S01]  /*3ae0*/  FMNMX.FTZ R14, R154, R7, !PT ;  /* 0x000000079a0e7209 */ /* 0x000fe20007810000 */
[----:B------:R-:W-:Y:S01]  /*3af0*/  UIADD3 UR6, UR45, 0x38840, URZ ;  /* 0x000388402d067890 */ /* 0x000fe2000fffe03f */
[----:B------:R-:W-:Y:S02]  /*3b00*/  FMNMX.FTZ R3, R153, R8, !PT ;  /* 0x0000000899037209 */ /* 0x000fe40007810000 */
[----:B------:R-:W-:Y:S01]  /*3b10*/  FMNMX.FTZ R15, R155, R14, !PT ;  /* 0x0000000e9b0f7209 */ /* 0x000fe20007810000 */
[----:B------:R-:W-:Y:S01]  /*3b20*/  UPRMT UR6, UR47, 0x654, UR6 ;  /* 0x000006542f067896 */ /* 0x000fe20008000006 */
[----:B------:R-:W-:Y:S02]  /*3b30*/  FMNMX.FTZ R8, R156, R3, !PT ;  /* 0x000000039c087209 */ /* 0x000fe40007810000 */
[----:B------:R-:W-:-:S02]  /*3b40*/  FMNMX.FTZ R14, R158, R15, !PT ;  /* 0x0000000f9e0e7209 */ /* 0x000fc40007810000 */
[----:B------:R-:W-:Y:S02]  /*3b50*/  FMNMX.FTZ R3, R157, R8, !PT ;  /* 0x000000089d037209 */ /* 0x000fe40007810000 */
[----:B------:R-:W-:Y:S02]  /*3b60*/  FMNMX.FTZ R15, R159, R14, !PT ;  /* 0x0000000e9f0f7209 */ /* 0x000fe40007810000 */
[----:B------:R-:W-:Y:S01]  /*3b70*/  FMNMX.FTZ R8, R160, R3, !PT ;  /* 0x00000003a0087209 */ /* 0x000fe20007810000 */
[----:B------:R-:W-:Y:S01]  /*3b80*/  SYNCS.ARRIVE.TRANS64.RED.A1T0 RZ, [UR6], RZ ;  /* 0x000000ffffff79a7 */ /* 0x000fe20008100406 */
[----:B------:R-:W-:Y:S02]  /*3b90*/  FMNMX.FTZ R14, R162, R15, !PT ;  /* 0x0000000fa20e7209 */ /* 0x000fe40007810000 */
[----:B------:R-:W-:Y:S02]  /*3ba0*/  FMNMX.FTZ R3, R161, R8, !PT ;  /* 0x00000008a1037209 */ /* 0x000fe40007810000 */
[----:B------:R-:W-:-:S02]  /*3bb0*/  FMNMX.FTZ R15, R163, R14, !PT ;  /* 0x0000000ea30f7209 */ /* 0x000fc40007810000 */
[----:B------:R-:W-:Y:S02]  /*3bc0*/  FMNMX.FTZ R8, R164, R3, !PT ;  /* 0x00000003a4087209 */ /* 0x000fe40007810000 */
[----:B------:R-:W-:Y:S02]  /*3bd0*/  FMNMX.FTZ R14, R166, R15, !PT ;  /* 0x0000000fa60e7209 */ /* 0x000fe40007810000 */
[----:B------:R-:W-:Y:S02]  /*3be0*/  FMNMX.FTZ R3, R165, R8, !PT ;  /* 0x00000008a5037209 */ /* 0x000fe40007810000 */
        /* <DEDUP_REMOVED lines=15> */
[----:B------:R-:W-:-:S04]  /*3ce0*/  FMNMX.FTZ R3, R181, R8, !PT ;  /* 0x00000008b5037209 */ /* 0x000fc80007810000 */
        /* <DEDUP_REMOVED lines=15> */
[----:B------:R-:W-:-:S05]  /*3de0*/  FMNMX.FTZ R10, R213, R8, !PT ;  /* 0x00000008d50a7209 */ /* 0x000fca0007810000 */
[----:B------:R-:W1:Y:S02]  /*3df0*/  SHFL.BFLY PT, R3, R10, 0x2, 0x1f ;  /* 0x0c401f000a037f89 */ /* 0x000e6400000e0000 */
[----:B-1----:R-:W-:-:S05]  /*3e00*/  FMNMX.FTZ R11, R10, R3, !PT ;  /* 0x000000030a0b7209 */ /* 0x002fca0007810000 */
[----:B------:R-:W1:Y:S02]  /*3e10*/  SHFL.BFLY PT, R8, R11, 0x1, 0x1f ;  /* 0x0c201f000b087f89 */ /* 0x000e6400000e0000 */
[----:B-1----:R-:W-:-:S05]  /*3e20*/  FMNMX.FTZ R3, R11, R8, !PT ;  /* 0x000000080b037209 */ /* 0x002fca0007810000 */
[----:B------:R-:W-:-:S04]  /*3e30*/  FADD.FTZ R6, -R3, R6 ;  /* 0x0000000603067221 */ /* 0x000fc80000010100 */
[----:B------:R-:W-:Y:S01]  /*3e40*/  FMUL.FTZ R8, R6, UR40 ;  /* 0x0000002806087c20 */ /* 0x000fe20008410000 */
[----:B------:R-:W-:-:S04]  /*3e50*/  FFMA.FTZ R6, R3, R12, -8 ;  /* 0xc100000003067423 */ /* 0x000fc8000001000c */
[--C-:B------:R-:W-:Y:S01]  /*3e60*/  FFMA.FTZ R13, R161, UR40, -R6.reuse ;  /* 0x00000028a10d7c23 */ /* 0x100fe20008010806 */
[----:B------:R-:W-:Y:S01]  /*3e70*/  FMNMX.FTZ R161, R183, R14, !PT ;  /* 0x0000000eb7a17209 */ /* 0x000fe20007810000 */
[--C-:B------:R-:W-:Y:S01]  /*3e80*/  FFMA.FTZ R9, R152, UR40, -R6.reuse ;  /* 0x0000002898097c23 */ /* 0x100fe20008010806 */
[----:B------:R-:W-:-:S01]  /*3e90*/  FFMA.FTZ R152, R153, UR40, -R6 ;  /* 0x0000002899987c23 */ /* 0x000fc20008010806 */
        /* <DEDUP_REMOVED lines=8> */
[----:B------:R1:W-:Y:S01]  /*3f20*/  MUFU.EX2 R21, R176 ;  /* 0x000000b000157308 */ /* 0x0003e20000000800 */
        /* <DEDUP_REMOVED lines=9> */
[--C-:B-1----:R-:W-:Y:S01]  /*3fc0*/  FFMA.FTZ R176, R192, UR40, -R6.reuse ;  /* 0x00000028c0b07c23 */ /* 0x102fe20008010806 */
[----:B------:R-:W-:-:S01]  /*3fd0*/  FFMA.FTZ R192, R197, UR40, -R6 ;  /* 0x00000028c5c07c23 */ /* 0x000fc20008010806 */
[--C-:B------:R-:W-:Y:S01]  /*3fe0*/  FFMA.FTZ R180, R181, UR40, -R6.reuse ;  /* 0x00000028b5b47c23 */ /* 0x100fe20008010806 */
[----:B------:R-:W-:Y:S01]  /*3ff0*/  FMNMX.FTZ R161, R195, R14, !PT ;  /* 0x0000000ec3a17209 */ /* 0x000fe20007810000 */
[----:B------:R1:W-:Y:S01]  /*4000*/  MUFU.EX2 R15, R169 ;  /* 0x000000a9000f7308 */ /* 0x0003e20000000800 */
[----:B------:R-:W-:-:S01]  /*4010*/  FFMA.FTZ R157, R172, UR40, -R6 ;  /* 0x00000028ac9d7c23 */ /* 0x000fc20008010806 */
[--C-:B------:R-:W-:Y:S01]  /*4020*/  FFMA.FTZ R164, R185, UR40, -R6.reuse ;  /* 0x00000028b9a47c23 */ /* 0x100fe20008010806 */
[----:B------:R-:W-:Y:S01]  /*4030*/  FMNMX.FTZ R14, R198, R161, !PT ;  /* 0x000000a1c60e7209 */ /* 0x000fe20007810000 */
[--C-:B------:R-:W-:Y:S01]  /*4040*/  FFMA.FTZ R181, R188, UR40, -R6.reuse ;  /* 0x00000028bcb57c23 */ /* 0x100fe20008010806 */
[----:B------:R-:W-:-:S01]  /*4050*/  FFMA.FTZ R188, R189, UR40, -R6 ;  /* 0x00000028bdbc7c23 */ /* 0x000fc20008010806 */
[--C-:B------:R-:W-:Y:S01]  /*4060*/  FFMA.FTZ R172, R193, UR40, -R6.reuse ;  /* 0x00000028c1ac7c23 */ /* 0x100fe20008010806 */
[----:B------:R-:W-:Y:S01]  /*4070*/  FMNMX.FTZ R165, R199, R14, !PT ;  /* 0x0000000ec7a57209 */ /* 0x000fe20007810000 */
[----:B------:R2:W-:Y:S01]  /*4080*/  MUFU.EX2 R161, R184 ;  /* 0x000000b800a17308 */ /* 0x0005e20000000800 */
[----:B------:R-:W-:-:S01]  /*4090*/  FFMA.FTZ R185, R196, UR40, -R6 ;  /* 0x00000028c4b97c23 */ /* 0x000fc20008010806 */
[--C-:B-1----:R-:W-:Y:S01]  /*40a0*/  FFMA.FTZ R169, R200, UR40, -R6.reuse ;  /* 0x00000028c8a97c23 */ /* 0x102fe20008010806 */
[----:B------:R-:W-:Y:S01]  /*40b0*/  FMNMX.FTZ R14, R202, R165, !PT ;  /* 0x000000a5ca0e7209 */ /* 0x000fe20007810000 */
[--C-:B------:R-:W-:Y:S01]  /*40c0*/  FFMA.FTZ R189, R204, UR40, -R6.reuse ;  /* 0x00000028ccbd7c23 */ /* 0x100fe20008010806 */
[----:B------:R-:W-:-:S01]  /*40d0*/  FFMA.FTZ R196, R205, UR40, -R6 ;  /* 0x00000028cdc47c23 */ /* 0x000fc20008010806 */
[--C-:B------:R-:W-:Y:S01]  /*40e0*/  FFMA.FTZ R193, R212, UR40, -R6.reuse ;  /* 0x00000028d4c17c23 */ /* 0x100fe20008010806 */
[----:B------:R-:W-:Y:S01]  /*40f0*/  FMNMX.FTZ R165, R203, R14, !PT ;  /* 0x0000000ecba57209 */ /* 0x000fe20007810000 */
[--C-:B------:R-:W-:Y:S01]  /*4100*/  FFMA.FTZ R200, R213, UR40, -R6.reuse ;  /* 0x00000028d5c87c23 */ /* 0x100fe20008010806 */
[----:B--2---:R-:W-:-:S01]  /*4110*/  FFMA.FTZ R184, R209, UR40, -R6 ;  /* 0x00000028d1b87c23 */ /* 0x004fc20008010806 */
[----:B------:R-:W1:Y:S01]  /*4120*/  MUFU.EX2 R8, R8 ;  /* 0x0000000800087308 */ /* 0x000e620000000800 */
[----:B------:R-:W-:-:S04]  /*4130*/  FMNMX.FTZ R14, R206, R165, !PT ;  /* 0x000000a5ce0e7209 */ /* 0x000fc80007810000 */
[----:B------:R-:W-:-:S03]  /*4140*/  FMNMX.FTZ R165, R207, R14, !PT ;  /* 0x0000000ecfa57209 */ /* 0x000fc60007810000 */
[----:B------:R-:W2:Y:S01]  /*4150*/  MUFU.EX2 R9, R9 ;  /* 0x0000000900097308 */ /* 0x000ea20000000800 */
[----:B------:R-:W-:-:S04]  /*4160*/  FMNMX.FTZ R14, R210, R165, !PT ;  /* 0x000000a5d20e7209 */ /* 0x000fc80007810000 */
[----:B------:R-:W-:-:S03]  /*4170*/  FMNMX.FTZ R165, R211, R14, !PT ;  /* 0x0000000ed3a57209 */ /* 0x000fc60007810000 */
[----:B------:R-:W3:Y:S01]  /*4180*/  MUFU.EX2 R152, R152 ;  /* 0x0000009800987308 */ /* 0x000ee20000000800 */
[----:B------:R-:W-:Y:S01]  /*4190*/  FMNMX.FTZ R14, R214, R165, !PT ;  /* 0x000000a5d60e7209 */ /* 0x000fe20007810000 */
[-C--:B-1----:R-:W-:Y:S01]  /*41a0*/  FMUL.FTZ R24, R24, R8.reuse ;  /* 0x0000000818187220 */ /* 0x082fe20000410000 */
[-C--:B------:R-:W-:Y:S01]  /*41b0*/  FMUL.FTZ R25, R25, R8.reuse ;  /* 0x0000000819197220 */ /* 0x080fe20000410000 */
[----:B------:R-:W-:Y:S01]  /*41c0*/  FMUL.FTZ R28, R28, R8 ;  /* 0x000000081c1c7220 */ /* 0x000fe20000410000 */
[----:B------:R-:W-:Y:S01]  /*41d0*/  FMNMX.FTZ R14, R215, R14, !PT ;  /* 0x0000000ed70e7209 */ /* 0x000fe20007810000 */
[-C--:B------:R-:W-:Y:S01]  /*41e0*/  FMUL.FTZ R29, R29, R8.reuse ;  /* 0x000000081d1d7220 */ /* 0x080fe20000410000 */
[----:B------:R-:W-:Y:S01]  /*41f0*/  FMUL.FTZ R32, R32, R8 ;  /* 0x0000000820207220 */ /* 0x000fe20000410000 */
[----:B------:R1:W-:Y:S01]  /*4200*/  MUFU.EX2 R165, R176 ;  /* 0x000000b000a57308 */ /* 0x0003e20000000800 */
[----:B--2---:R-:W-:-:S01]  /*4210*/  FFMA.FTZ R5, R8, R5, R9 ;  /* 0x0000000508057223 */ /* 0x004fc20000010009 */
[----:B------:R-:W2:Y:S01]  /*4220*/  SHFL.BFLY PT, R177, R14, 0x2, 0x1f ;  /* 0x0c401f000eb17f89 */ /* 0x000ea200000e0000 */
[-C--:B------:R-:W-:Y:S01]  /*4230*/  FMUL.FTZ R33, R33, R8.reuse ;  /* 0x0000000821217220 */ /* 0x080fe20000410000 */
[-C--:B------:R-:W-:Y:S01]  /*4240*/  FMUL.FTZ R36, R36, R8.reuse ;  /* 0x0000000824247220 */ /* 0x080fe20000410000 */
[-C--:B------:R-:W-:Y:S01]  /*4250*/  FMUL.FTZ R37, R37, R8.reuse ;  /* 0x0000000825257220 */ /* 0x080fe20000410000 */
[-C--:B------:R-:W-:Y:S01]  /*4260*/  FMUL.FTZ R40, R40, R8.reuse ;  /* 0x0000000828287220 */ /* 0x080fe20000410000 */
[----:B------:R-:W-:Y:S01]  /*4270*/  FMUL.FTZ R41, R41, R8 ;  /* 0x0000000829297220 */ /* 0x000fe20000410000 */
[----:B------:R-:W4:Y:S01]  /*4280*/  MUFU.EX2 R11, R11 ;  /* 0x0000000b000b7308 */ /* 0x000f220000000800 */
[----:B-1----:R-:W-:-:S01]  /*4290*/  FFMA.FTZ R176, R201, UR40, -R6 ;  /* 0x00000028c9b07c23 */ /* 0x002fc20008010806 */
[-C--:B------:R-:W-:Y:S01]  /*42a0*/  FMUL.FTZ R44, R44, R8.reuse ;  /* 0x000000082c2c7220 */ /* 0x080fe20000410000 */
[-C--:B------:R-:W-:Y:S01]  /*42b0*/  FMUL.FTZ R45, R45, R8.reuse ;  /* 0x000000082d2d7220 */ /* 0x080fe20000410000 */
[-C--:B------:R-:W-:Y:S01]  /*42c0*/  FMUL.FTZ R48, R48, R8.reuse ;  /* 0x0000000830307220 */ /* 0x080fe20000410000 */
[-C--:B------:R-:W-:Y:S01]  /*42d0*/  FMUL.FTZ R49, R49, R8.reuse ;  /* 0x0000000831317220 */ /* 0x080fe20000410000 */
[-C--:B------:R-:W-:Y:S01]  /*42e0*/  FMUL.FTZ R52, R52, R8.reuse ;  /* 0x0000000834347220 */ /* 0x080fe20000410000 */
[-C--:B------:R-:W-:Y:S01]  /*42f0*/  FMUL.FTZ R53, R53, R8.reuse ;  /* 0x0000000835357220 */ /* 0x080fe20000410000 */
[----:B------:R-:W1:Y:S01]  /*4300*/  MUFU.EX2 R12, R12 ;  /* 0x0000000c000c7308 */ /* 0x000e620000000800 */
[-C--:B------:R-:W-:Y:S01]  /*4310*/  FMUL.FTZ R56, R56, R8.reuse ;  /* 0x0000000838387220 */ /* 0x080fe20000410000 */
[-C--:B------:R-:W-:Y:S01]  /*4320*/  FMUL.FTZ R57, R57, R8.reuse ;  /* 0x0000000839397220 */ /* 0x080fe20000410000 */
[-C--:B------:R-:W-:Y:S01]  /*4330*/  FMUL.FTZ R60, R60, R8.reuse ;  /* 0x000000083c3c7220 */ /* 0x080fe20000410000 */
[-C--:B------:R-:W-:Y:S01]  /*4340*/  FMUL.FTZ R61, R61, R8.reuse ;  /* 0x000000083d3d7220 */ /* 0x080fe20000410000 */
[-C--:B------:R-:W-:Y:S01]  /*4350*/  FMUL.FTZ R64, R64, R8.reuse ;  /* 0x0000000840407220 */ /* 0x080fe20000410000 */
[-C--:B------:R-:W-:Y:S01]  /*4360*/  FMUL.FTZ R65, R65, R8.reuse ;  /* 0x0000000841417220 */ /* 0x080fe20000410000 */
[-C--:B------:R-:W-:Y:S01]  /*4370*/  FMUL.FTZ R68, R68, R8.reuse ;  /* 0x0000000844447220 */ /* 0x080fe20000410000 */
[----:B------:R-:W-:Y:S01]  /*4380*/  MUFU.EX2 R10, R10 ;  /* 0x0000000a000a7308 */ /* 0x000fe20000000800 */
[----:B------:R-:W-:Y:S01]  /*4390*/  FMUL.FTZ R69, R69, R8 ;  /* 0x0000000845457220 */ /* 0x000fe20000410000 */
[----:B--2---:R-:W-:Y:S01]  /*43a0*/  FMNMX.FTZ R197, R14, R177, !PT ;  /* 0x000000b10ec57209 */ /* 0x004fe20007810000 */
[----:B------:R-:W-:-:S01]  /*43b0*/  FFMA.FTZ R177, R208, UR40, -R6 ;  /* 0x00000028d0b17c23 */ /* 0x000fc20008010806 */
[-C--:B------:R-:W-:Y:S01]  /*43c0*/  FMUL.FTZ R72, R72, R8.reuse ;  /* 0x0000000848487220 */ /* 0x080fe20000410000 */
[-C--:B------:R-:W-:Y:S01]  /*43d0*/  FMUL.FTZ R73, R73, R8.reuse ;  /* 0x0000000849497220 */ /* 0x080fe20000410000 */
[-C--:B------:R-:W-:Y:S01]  /*43e0*/  FMUL.FTZ R76, R76, R8.reuse ;  /* 0x000000084c4c7220 */ /* 0x080fe20000410000 */
[----:B------:R-:W2:Y:S01]  /*43f0*/  SHFL.BFLY PT, R14, R197, 0x1, 0x1f ;  /* 0x0c201f00c50e7f89 */ /* 0x000ea200000e0000 */
[----:B------:R-:W-:Y:S01]  /*4400*/  MUFU.EX2 R13, R13 ;  /* 0x0000000d000d7308 */ /* 0x000fe20000000800 */
        /* <DEDUP_REMOVED lines=21> */
[----:B------:R-:W-:Y:S01]  /*4560*/  FMUL.FTZ R116, R116, R8 ;  /* 0x0000000874747220 */ /* 0x000fe20000410000 */
[----:B--2---:R-:W-:Y:S01]  /*4570*/  FMNMX.FTZ R14, R197, R14, !PT ;  /* 0x0000000ec50e7209 */ /* 0x004fe20007810000 */
[----:B------:R-:W-:Y:S01]  /*4580*/  IMAD.U32 R197, RZ, RZ, UR40 ;  /* 0x00000028ffc57e24 */ /* 0x000fe2000f8e00ff */
[----:B------:R-:W-:Y:S01]  /*4590*/  MUFU.EX2 R156, R156 ;  /* 0x0000009c009c7308 */ /* 0x000fe20000000800 */
[-C--:B------:R-:W-:Y:S01]  /*45a0*/  FMUL.FTZ R117, R117, R8.reuse ;  /* 0x0000000875757220 */ /* 0x080fe20000410000 */
[----:B------:R-:W-:Y:S01]  /*45b0*/  FMUL.FTZ R120, R120, R8 ;  /* 0x0000000878787220 */ /* 0x000fe20000410000 */
[----:B------:R-:W-:-:S01]  /*45c0*/  FADD.FTZ R6, -R14, R7 ;  /* 0x000000070e067221 */ /* 0x000fc20000010100 */
[-C--:B------:R-:W-:Y:S01]  /*45d0*/  FMUL.FTZ R121, R121, R8.reuse ;  /* 0x0000000879797220 */ /* 0x080fe20000410000 */
[-C--:B------:R-:W-:Y:S01]  /*45e0*/  FMUL.FTZ R124, R124, R8.reuse ;  /* 0x000000087c7c7220 */ /* 0x080fe20000410000 */
[-C--:B------:R-:W-:Y:S01]  /*45f0*/  FMUL.FTZ R125, R125, R8.reuse ;  /* 0x000000087d7d7220 */ /* 0x080fe20000410000 */
[----:B------:R-:W-:Y:S01]  /*4600*/  FMUL.FTZ R7, R6, UR40 ;  /* 0x0000002806077c20 */ /* 0x000fe20008410000 */
[----:B------:R-:W-:Y:S01]  /*4610*/  FFMA.FTZ R6, R14, R197, -8 ;  /* 0xc10000000e067423 */ /* 0x000fe200000100c5 */
[----:B------:R-:W-:Y:S01]  /*4620*/  MUFU.EX2 R157, R157 ;  /* 0x0000009d009d7308 */ /* 0x000fe20000000800 */
[-C--:B------:R-:W-:Y:S01]  /*4630*/  FMUL.FTZ R128, R128, R8.reuse ;  /* 0x0000000880807220 */ /* 0x080fe20000410000 */
[----:B------:R-:W-:Y:S01]  /*4640*/  FMUL.FTZ R129, R129, R8 ;  /* 0x0000000881817220 */ /* 0x000fe20000410000 */
[----:B------:R-:W-:-:S01]  /*4650*/  FFMA.FTZ R154, R154, UR40, -R6 ;  /* 0x000000289a9a7c23 */ /* 0x000fc20008010806 */
[--C-:B------:R-:W-:Y:S01]  /*4660*/  FFMA.FTZ R155, R155, UR40, -R6.reuse ;  /* 0x000000289b9b7c23 */ /* 0x100fe20008010806 */
[----:B------:R-:W-:-:S01]  /*4670*/  FFMA.FTZ R197, R158, UR40, -R6 ;  /* 0x000000289ec57c23 */ /* 0x000fc20008010806 */
[--C-:B------:R-:W-:Y:S01]  /*4680*/  FFMA.FTZ R204, R159, UR40, -R6.reuse ;  /* 0x000000289fcc7c23 */ /* 0x100fe20008010806 */
[----:B------:R-:W-:-:S01]  /*4690*/  FFMA.FTZ R158, R162, UR40, -R6 ;  /* 0x00000028a29e7c23 */ /* 0x000fc20008010806 */
[----:B------:R-:W-:Y:S01]  /*46a0*/  MUFU.EX2 R7, R7 ;  /* 0x0000000700077308 */ /* 0x000fe20000000800 */
[----:B------:R-:W-:-:S01]  /*46b0*/  FFMA.FTZ R159, R163, UR40, -R6 ;  /* 0x00000028a39f7c23 */ /* 0x000fc20008010806 */
[--C-:B------:R-:W-:Y:S01]  /*46c0*/  FFMA.FTZ R163, R171, UR40, -R6.reuse ;  /* 0x00000028aba37c23 */ /* 0x100fe20008010806 */
[----:B------:R-:W-:-:S01]  /*46d0*/  FFMA.FTZ R171, R175, UR40, -R6 ;  /* 0x00000028afab7c23 */ /* 0x000fc20008010806 */
[----:B------:R-:W-:Y:S01]  /*46e0*/  FFMA.FTZ R175, R182, UR40, -R6 ;  /* 0x00000028b6af7c23 */ /* 0x000fe20008010806 */
[----:B---3--:R-:W-:-:S01]  /*46f0*/  FADD.FTZ R182, R152, R5 ;  /* 0x0000000598b67221 */ /* 0x008fc20000010000 */
[--C-:B------:R-:W-:Y:S01]  /*4700*/  FFMA.FTZ R201, R166, UR40, -R6.reuse ;  /* 0x00000028a6c97c23 */ /* 0x100fe20008010806 */
[----:B------:R-:W-:-:S01]  /*4710*/  FFMA.FTZ R208, R167, UR40, -R6 ;  /* 0x00000028a7d07c23 */ /* 0x000fc20008010806 */
[----:B------:R-:W2:Y:S01]  /*4720*/  MUFU.EX2 R154, R154 ;  /* 0x0000009a009a7308 */ /* 0x000ea20000000800 */
[----:B----4-:R-:W-:-:S01]  /*4730*/  FADD.FTZ R5, R11, R182 ;  /* 0x000000b60b057221 */ /* 0x010fc20000010000 */
[--C-:B------:R-:W-:Y:S01]  /*4740*/  FFMA.FTZ R166, R178, UR40, -R6.reuse ;  /* 0x00000028b2a67c23 */ /* 0x100fe20008010806 */
[----:B------:R-:W-:-:S01]  /*4750*/  FFMA.FTZ R178, R183, UR40, -R6 ;  /* 0x00000028b7b27c23 */ /* 0x000fc20008010806 */
[----:B------:R-:W-:Y:S01]  /*4760*/  FFMA.FTZ R162, R170, UR40, -R6 ;  /* 0x00000028aaa27c23 */ /* 0x000fe20008010806 */
[----:B-1----:R-:W-:-:S01]  /*4770*/  FADD.FTZ R183, R12, R5 ;  /* 0x000000050cb77221 */ /* 0x002fc20000010000 */
[--C-:B------:R-:W-:Y:S01]  /*4780*/  FFMA.FTZ R170, R174, UR40, -R6.reuse ;  /* 0x00000028aeaa7c23 */ /* 0x100fe20008010806 */
[----:B------:R-:W-:Y:S01]  /*4790*/  F2FP.SATFINITE.E4M3.F32.PACK_AB_MERGE_C R11, R12, R11, RZ ;  /* 0x0000000b0c0b723e */ /* 0x000fe200048070ff */
[----:B------:R-:W1:Y:S01]  /*47a0*/  MUFU.EX2 R155, R155 ;  /* 0x0000009b009b7308 */ /* 0x000e620000000800 */
[----:B------:R-:W-:-:S01]  /*47b0*/  FFMA.FTZ R167, R179, UR40, -R6 ;  /* 0x00000028b3a77c23 */ /* 0x000fc20008010806 */
[--C-:B------:R-:W-:Y:S01]  /*47c0*/  FFMA.FTZ R174, R186, UR40, -R6.reuse ;  /* 0x00000028baae7c23 */ /* 0x100fe20008010806 */
[----:B------:R-:W-:-:S01]  /*47d0*/  FFMA.FTZ R179, R187, UR40, -R6 ;  /* 0x00000028bbb37c23 */ /* 0x000fc20008010806 */
[--C-:B------:R-:W-:Y:S01]  /*47e0*/  FFMA.FTZ R190, R190, UR40, -R6.reuse ;  /* 0x00000028bebe7c23 */ /* 0x100fe20008010806 */
[----:B------:R-:W-:-:S01]  /*47f0*/  FFMA.FTZ R191, R191, UR40, -R6 ;  /* 0x00000028bfbf7c23 */ /* 0x000fc20008010806 */
[--C-:B------:R-:W-:Y:S01]  /*4800*/  FFMA.FTZ R194, R194, UR40, -R6.reuse ;  /* 0x00000028c2c27c23 */ /* 0x100fe20008010806 */
[----:B------:R-:W-:-:S01]  /*4810*/  FFMA.FTZ R195, R195, UR40, -R6 ;  /* 0x00000028c3c37c23 */ /* 0x000fc20008010806 */
[----:B------:R-:W3:Y:S01]  /*4820*/  MUFU.EX2 R197, R197 ;  /* 0x000000c500c57308 */ /* 0x000ee20000000800 */
[----:B--2---:R-:W-:-:S01]  /*4830*/  FFMA.FTZ R4, R7, R4, R154 ;  /* 0x0000000407047223 */ /* 0x004fc2000001009a */
[--C-:B------:R-:W-:Y:S01]  /*4840*/  FFMA.FTZ R198, R198, UR40, -R6.reuse ;  /* 0x00000028c6c67c23 */ /* 0x100fe20008010806 */
[----:B------:R-:W-:-:S01]  /*4850*/  FFMA.FTZ R199, R199, UR40, -R6 ;  /* 0x00000028c7c77c23 */ /* 0x000fc20008010806 */
[--C-:B------:R-:W-:Y:S01]  /*4860*/  FFMA.FTZ R202, R202, UR40, -R6.reuse ;  /* 0x00000028caca7c23 */ /* 0x100fe20008010806 */
[----:B------:R-:W-:-:S01]  /*4870*/  FFMA.FTZ R203, R203, UR40, -R6 ;  /* 0x00000028cbcb7c23 */ /* 0x000fc20008010806 */
[--C-:B------:R-:W-:Y:S01]  /*4880*/  FFMA.FTZ R206, R206, UR40, -R6.reuse ;  /* 0x00000028cece7c23 */ /* 0x100fe20008010806 */
[----:B------:R-:W-:-:S01]  /*4890*/  FFMA.FTZ R207, R207, UR40, -R6 ;  /* 0x00000028cfcf7c23 */ /* 0x000fc20008010806 */
[----:B------:R-:W2:Y:S01]  /*48a0*/  MUFU.EX2 R204, R204 ;  /* 0x000000cc00cc7308 */ /* 0x000ea20000000800 */
[----:B-1----:R-:W-:-:S01]  /*48b0*/  FADD.FTZ R4, R155, R4 ;  /* 0x000000049b047221 */ /* 0x002fc20000010000 */
[--C-:B------:R-:W-:Y:S01]  /*48c0*/  FFMA.FTZ R210, R210, UR40, -R6.reuse ;  /* 0x00000028d2d27c23 */ /* 0x100fe20008010806 */
[----:B------:R-:W-:-:S01]  /*48d0*/  FFMA.FTZ R211, R211, UR40, -R6 ;  /* 0x00000028d3d37c23 */ /* 0x000fc20008010806 */
[--C-:B------:R-:W-:Y:S01]  /*48e0*/  FFMA.FTZ R214, R214, UR40, -R6.reuse ;  /* 0x00000028d6d67c23 */ /* 0x100fe20008010806 */
[----:B------:R-:W-:-:S01]  /*48f0*/  FFMA.FTZ R6, R215, UR40, -R6 ;  /* 0x00000028d7067c23 */ /* 0x000fc20008010806 */
[-C--:B------:R-:W-:Y:S01]  /*4900*/  FMUL.FTZ R132, R132, R8.reuse ;  /* 0x0000000884847220 */ /* 0x080fe20000410000 */
[----:B------:R-:W-:Y:S01]  /*4910*/  FMUL.FTZ R133, R133, R8 ;  /* 0x0000000885857220 */ /* 0x000fe20000410000 */
[----:B------:R-:W1:Y:S01]  /*4920*/  MUFU.EX2 R158, R158 ;  /* 0x0000009e009e7308 */ /* 0x000e620000000800 */
[----:B---3--:R-:W-:-:S01]  /*4930*/  FADD.FTZ R5, R197, R4 ;  /* 0x00000004c5057221 */ /* 0x008fc20000010000 */
[----:B------:R-:W-:Y:S01]  /*4940*/  FADD.FTZ R4, R10, R183 ;  /* 0x000000b70a047221 */ /* 0x000fe20000010000 */
[-C--:B------:R-:W-:Y:S01]  /*4950*/  FMUL.FTZ R136, R136, R8.reuse ;  /* 0x0000000888887220 */ /* 0x080fe20000410000 */
[-C--:B------:R-:W-:Y:S01]  /*4960*/  FMUL.FTZ R137, R137, R8.reuse ;  /* 0x0000000889897220 */ /* 0x080fe20000410000 */
[-C--:B------:R-:W-:Y:S01]  /*4970*/  FMUL.FTZ R140, R140, R8.reuse ;  /* 0x000000088c8c7220 */ /* 0x080fe20000410000 */
[----:B------:R-:W-:Y:S01]  /*4980*/  FADD.FTZ R183, R13, R4 ;  /* 0x000000040db77221 */ /* 0x000fe20000010000 */
[----:B------:R-:W-:Y:S01]  /*4990*/  FMUL.FTZ R141, R141, R8 ;  /* 0x000000088d8d7220 */ /* 0x000fe20000410000 */
[----:B------:R-:W3:Y:S01]  /*49a0*/  MUFU.EX2 R159, R159 ;  /* 0x0000009f009f7308 */ /* 0x000ee20000000800 */
[----:B--2---:R-:W-:-:S01]  /*49b0*/  FADD.FTZ R5, R204, R5 ;  /* 0x00000005cc057221 */ /* 0x004fc20000010000 */
[----:B------:R-:W-:Y:S01]  /*49c0*/  FADD.FTZ R12, R20, R183 ;  /* 0x000000b7140c7221 */ /* 0x000fe20000010000 */
[C---:B------:R-:W-:Y:S01]  /*49d0*/  F2FP.SATFINITE.E4M3.F32.PACK_AB_MERGE_C R20, R153.reuse, R20, RZ ;  /* 0x000000149914723e */ /* 0x040fe200048070ff */
[-C--:B------:R-:W-:Y:S01]  /*49e0*/  FMUL.FTZ R144, R144, R8.reuse ;  /* 0x0000000890907220 */ /* 0x080fe20000410000 */
[----:B------:R-:W-:Y:S01]  /*49f0*/  F2FP.SATFINITE.E4M3.F32.PACK_AB_MERGE_C R197, R204, R197, RZ ;  /* 0x000000c5ccc5723e */ /* 0x000fe200048070ff */
[----:B------:R-:W-:Y:S01]  /*4a00*/  FADD.FTZ R153, R153, R12 ;  /* 0x0000000c99997221 */ /* 0x000fe20000010000 */
[----:B------:R-:W-:Y:S01]  /*4a10*/  FMUL.FTZ R145, R145, R8 ;  /* 0x0000000891917220 */ /* 0x000fe20000410000 */
[----:B------:R-:W2:Y:S01]  /*4a20*/  MUFU.EX2 R201, R201 ;  /* 0x000000c900c97308 */ /* 0x000ea20000000800 */
[----:B-1----:R-:W-:-:S01]  /*4a30*/  FADD.FTZ R4, R158, R5 ;  /* 0x000000059e047221 */ /* 0x002fc20000010000 */
[-C--:B------:R-:W-:Y:S01]  /*4a40*/  FMUL.FTZ R148, R148, R8.reuse ;  /* 0x0000000894947220 */ /* 0x080fe20000410000 */
[----:B------:R-:W-:Y:S01]  /*4a50*/  FMUL.FTZ R149, R149, R8 ;  /* 0x0000000895957220 */ /* 0x000fe20000410000 */
[-C--:B------:R-:W-:Y:S01]  /*4a60*/  FMUL.FTZ R26, R26, R7.reuse ;  /* 0x000000071a1a7220 */ /* 0x080fe20000410000 */
[-C--:B------:R-:W-:Y:S01]  /*4a70*/  FMUL.FTZ R27, R27, R7.reuse ;  /* 0x000000071b1b7220 */ /* 0x080fe20000410000 */
[-C--:B------:R-:W-:Y:S01]  /*4a80*/  FMUL.FTZ R30, R30, R7.reuse ;  /* 0x000000071e1e7220 */ /* 0x080fe20000410000 */
[----:B------:R-:W-:Y:S01]  /*4a90*/  FMUL.FTZ R31, R31, R7 ;  /* 0x000000071f1f7220 */ /* 0x000fe20000410000 */
[----:B------:R-:W1:Y:S01]  /*4aa0*/  MUFU.EX2 R208, R208 ;  /* 0x000000d000d07308 */ /* 0x000e620000000800 */
[----:B---3--:R-:W-:-:S01]  /*4ab0*/  FADD.FTZ R4, R159, R4 ;  /* 0x000000049f047221 */ /* 0x008fc20000010000 */
[-C--:B------:R-:W-:Y:S01]  /*4ac0*/  FMUL.FTZ R34, R34, R7.reuse ;  /* 0x0000000722227220 */ /* 0x080fe20000410000 */
[-C--:B------:R-:W-:Y:S01]  /*4ad0*/  FMUL.FTZ R35, R35, R7.reuse ;  /* 0x0000000723237220 */ /* 0x080fe20000410000 */
[-C--:B------:R-:W-:Y:S01]  /*4ae0*/  FMUL.FTZ R38, R38, R7.reuse ;  /* 0x0000000726267220 */ /* 0x080fe20000410000 */
[-C--:B------:R-:W-:Y:S01]  /*4af0*/  FMUL.FTZ R39, R39, R7.reuse ;  /* 0x0000000727277220 */ /* 0x080fe20000410000 */
[-C--:B------:R-:W-:Y:S01]  /*4b00*/  FMUL.FTZ R42, R42, R7.reuse ;  /* 0x000000072a2a7220 */ /* 0x080fe20000410000 */
[----:B------:R-:W-:Y:S01]  /*4b10*/  FMUL.FTZ R43, R43, R7 ;  /* 0x000000072b2b7220 */ /* 0x000fe20000410000 */
[----:B------:R-:W3:Y:S01]  /*4b20*/  MUFU.EX2 R162, R162 ;  /* 0x000000a200a27308 */ /* 0x000ee20000000800 */
[----:B--2---:R-:W-:-:S01]  /*4b30*/  FADD.FTZ R5, R201, R4 ;  /* 0x00000004c9057221 */ /* 0x004fc20000010000 */
[----:B------:R-:W-:Y:S01]  /*4b40*/  FADD.FTZ R4, R156, R153 ;  /* 0x000000999c047221 */ /* 0x000fe20000010000 */
[-C--:B------:R-:W-:Y:S01]  /*4b50*/  FMUL.FTZ R46, R46, R7.reuse ;  /* 0x000000072e2e7220 */ /* 0x080fe20000410000 */
[-C--:B------:R-:W-:Y:S01]  /*4b60*/  FMUL.FTZ R47, R47, R7.reuse ;  /* 0x000000072f2f7220 */ /* 0x080fe20000410000 */
[-C--:B------:R-:W-:Y:S01]  /*4b70*/  FMUL.FTZ R50, R50, R7.reuse ;  /* 0x0000000732327220 */ /* 0x080fe20000410000 */
[----:B------:R-:W-:Y:S01]  /*4b80*/  FADD.FTZ R4, R15, R4 ;  /* 0x000000040f047221 */ /* 0x000fe20000010000 */
[----:B------:R-:W-:Y:S01]  /*4b90*/  FMUL.FTZ R51, R51, R7 ;  /* 0x0000000733337220 */ /* 0x000fe20000410000 */
[----:B------:R-:W2:Y:S01]  /*4ba0*/  MUFU.EX2 R163, R163 ;  /* 0x000000a300a37308 */ /* 0x000ea20000000800 */
[----:B-1----:R-:W-:-:S01]  /*4bb0*/  FADD.FTZ R5, R208, R5 ;  /* 0x00000005d0057221 */ /* 0x002fc20000010000 */
[----:B------:R-:W-:Y:S01]  /*4bc0*/  FADD.FTZ R153, R157, R4 ;  /* 0x000000049d997221 */ /* 0x000fe20000010000 */
[----:B------:R-:W-:Y:S01]  /*4bd0*/  F2FP.SATFINITE.E4M3.F32.PACK_AB_MERGE_C R201, R208, R201, RZ ;  /* 0x000000c9d0c9723e */ /* 0x000fe200048070ff */
        /* <DEDUP_REMOVED lines=14> */
[-C--:B------:R-:W-:Y:S01]  /*4cc0*/  FMUL.FTZ R74, R74, R7.reuse ;  /* 0x000000074a4a7220 */ /* 0x080fe20000410000 */
[-C--:B------:R-:W-:Y:S01]  /*4cd0*/  FMUL.FTZ R75, R75, R7.reuse ;  /* 0x000000074b4b7220 */ /* 0x080fe20000410000 */
[-C--:B------:R-:W-:Y:S01]  /*4ce0*/  FMUL.FTZ R78, R78, R7.reuse ;  /* 0x000000074e4e7220 */ /* 0x080fe20000410000 */
[-C--:B------:R-:W-:Y:S01]  /*4cf0*/  FMUL.FTZ R79, R79, R7.reuse ;  /* 0x000000074f4f7220 */ /* 0x080fe20000410000 */
[-C--:B------:R-:W-:Y:S01]  /*4d00*/  FMUL.FTZ R82, R82, R7.reuse ;  /* 0x0000000752527220 */ /* 0x080fe20000410000 */
[----:B------:R-:W-:Y:S01]  /*4d10*/  FMUL.FTZ R83, R83, R7 ;  /* 0x0000000753537220 */ /* 0x000fe20000410000 */
[----:B------:R-:W2:Y:S01]  /*4d20*/  MUFU.EX2 R171, R171 ;  /* 0x000000ab00ab7308 */ /* 0x000ea20000000800 */
[----:B-1----:R-:W-:-:S01]  /*4d30*/  FADD.FTZ R4, R170, R5 ;  /* 0x00000005aa047221 */ /* 0x002fc20000010000 */
[-C--:B------:R-:W-:Y:S01]  /*4d40*/  FMUL.FTZ R86, R86, R7.reuse ;  /* 0x0000000756567220 */ /* 0x080fe20000410000 */
[-C--:B------:R-:W-:Y:S01]  /*4d50*/  FMUL.FTZ R87, R87, R7.reuse ;  /* 0x0000000757577220 */ /* 0x080fe20000410000 */
[-C--:B------:R-:W-:Y:S01]  /*4d60*/  FMUL.FTZ R90, R90, R7.reuse ;  /* 0x000000075a5a7220 */ /* 0x080fe20000410000 */
[-C--:B------:R-:W-:Y:S01]  /*4d70*/  FMUL.FTZ R91, R91, R7.reuse ;  /* 0x000000075b5b7220 */ /* 0x080fe20000410000 */
[-C--:B------:R-:W-:Y:S01]  /*4d80*/  FMUL.FTZ R94, R94, R7.reuse ;  /* 0x000000075e5e7220 */ /* 0x080fe20000410000 */
[----:B------:R-:W-:Y:S01]  /*4d90*/  FMUL.FTZ R95, R95, R7 ;  /* 0x000000075f5f7220 */ /* 0x000fe20000410000 */
[----:B------:R-:W1:Y:S01]  /*4da0*/  MUFU.EX2 R166, R166 ;  /* 0x000000a600a67308 */ /* 0x000e620000000800 */
[----:B---3--:R-:W-:-:S01]  /*4db0*/  FADD.FTZ R12, R168, R153 ;  /* 0x00000099a80c7221 */ /* 0x008fc20000010000 */
[----:B------:R-:W-:Y:S01]  /*4dc0*/  F2FP.SATFINITE.E4M3.F32.PACK_AB_MERGE_C R157, R168, R157, RZ ;  /* 0x0000009da89d723e */ /* 0x000fe200048070ff */
[-C--:B------:R-:W-:Y:S01]  /*4dd0*/  FMUL.FTZ R98, R98, R7.reuse ;  /* 0x0000000762627220 */ /* 0x080fe20000410000 */
[----:B------:R-:W-:Y:S01]  /*4de0*/  FMUL.FTZ R99, R99, R7 ;  /* 0x0000000763637220 */ /* 0x000fe20000410000 */
[----:B------:R-:W-:-:S01]  /*4df0*/  FADD.FTZ R153, R21, R12 ;  /* 0x0000000c15997221 */ /* 0x000fc20000010000 */
[----:B------:R-:W-:Y:S01]  /*4e00*/  F2FP.SATFINITE.E4M3.F32.PACK_AB_MERGE_C R156, R15, R156, R157 ;  /* 0x0000009c0f9c723e */ /* 0x000fe2000480709d */
[----:B------:R-:W-:Y:S01]  /*4e10*/  FMUL.FTZ R102, R102, R7 ;  /* 0x0000000766667220 */ /* 0x000fe20000410000 */
[----:B------:R-:W3:Y:S01]  /*4e20*/  MUFU.EX2 R160, R160 ;  /* 0x000000a000a07308 */ /* 0x000ee20000000800 */
[----:B--2---:R-:W-:-:S01]  /*4e30*/  FADD.FTZ R5, R171, R4 ;  /* 0x00000004ab057221 */ /* 0x004fc20000010000 */
[----:B------:R-:W-:Y:S01]  /*4e40*/  F2FP.SATFINITE.E4M3.F32.PACK_AB_MERGE_C R170, R171, R170, RZ ;  /* 0x000000aaabaa723e */ /* 0x000fe200048070ff */
[-C--:B------:R-:W-:Y:S01]  /*4e50*/  FMUL.FTZ R103, R103, R7.reuse ;  /* 0x0000000767677220 */ /* 0x080fe20000410000 */
[-C--:B------:R-:W-:Y:S01]  /*4e60*/  FMUL.FTZ R106, R106, R7.reuse ;  /* 0x000000076a6a7220 */ /* 0x080fe20000410000 */
[-C--:B------:R-:W-:Y:S01]  /*4e70*/  FMUL.FTZ R107, R107, R7.reuse ;  /* 0x000000076b6b7220 */ /* 0x080fe20000410000 */
[----:B------:R-:W-:Y:S01]  /*4e80*/  F2FP.SATFINITE.E4M3.F32.PACK_AB_MERGE_C R157, R163, R162, R170 ;  /* 0x000000a2a39d723e */ /* 0x000fe200048070aa */
        /* <DEDUP_REMOVED lines=29> */
[----:B------:R-:W-:Y:S01]  /*5060*/  FMUL.FTZ R151, R151, R7 ;  /* 0x0000000797977220 */ /* 0x000fe20000410000 */
[----:B------:R-:W-:-:S03]  /*5070*/  F2FP.SATFINITE.E4M3.F32.PACK_AB_MERGE_C R152, R152, R9, R11 ;  /* 0x000000099898723e */ /* 0x000fc6000480700b */
[----:B------:R-:W1:Y:S01]  /*5080*/  MUFU.EX2 R178, R178 ;  /* 0x000000b200b27308 */ /* 0x000e620000000800 */
[----:B---3--:R-:W-:-:S07]  /*5090*/  FADD.FTZ R153, R175, R4 ;  /* 0x00000004af997221 */ /* 0x008fce0000010000 */
[----:B------:R-:W3:Y:S01]  /*50a0*/  MUFU.EX2 R174, R174 ;  /* 0x000000ae00ae7308 */ /* 0x000ee20000000800 */
[----:B--2---:R-:W-:-:S01]  /*50b0*/  FADD.FTZ R4, R180, R5 ;  /* 0x00000005b4047221 */ /* 0x004fc20000010000 */
[----:B------:R-:W-:-:S03]  /*50c0*/  F2FP.SATFINITE.E4M3.F32.PACK_AB_MERGE_C R173, R180, R173, RZ ;  /* 0x000000adb4ad723e */ /* 0x000fc600048070ff */
[----:B------:R-:W-:-:S03]  /*50d0*/  FADD.FTZ R5, R161, R4 ;  /* 0x00000004a1057221 */ /* 0x000fc60000010000 */
[----:B------:R-:W2:Y:S01]  /*50e0*/  MUFU.EX2 R164, R164 ;  /* 0x000000a400a47308 */ /* 0x000ea20000000800 */
[----:B-1----:R-:W-:-:S01]  /*50f0*/  FADD.FTZ R153, R178, R153 ;  /* 0x00000099b2997221 */ /* 0x002fc20000010000 */
[----:B------:R-:W-:-:S06]  /*5100*/  F2FP.SATFINITE.E4M3.F32.PACK_AB_MERGE_C R175, R178, R175, RZ ;  /* 0x000000afb2af723e */ /* 0x000fcc00048070ff */
[----:B------:R-:W1:Y:S01]  /*5110*/  MUFU.EX2 R179, R179 ;  /* 0x000000b300b37308 */ /* 0x000e620000000800 */
[----:B---3--:R-:W-:-:S07]  /*5120*/  FADD.FTZ R4, R174, R153 ;  /* 0x00000099ae047221 */ /* 0x008fce0000010000 */
[----:B------:R-:W3:Y:S01]  /*5130*/  MUFU.EX2 R190, R190 ;  /* 0x000000be00be7308 */ /* 0x000ee20000000800 */
[----:B--2---:R-:W-:-:S07]  /*5140*/  FADD.FTZ R12, R164, R5 ;  /* 0x00000005a40c7221 */ /* 0x004fce0000010000 */
[----:B------:R-:W2:Y:S01]  /*5150*/  MUFU.EX2 R181, R181 ;  /* 0x000000b500b57308 */ /* 0x000ea20000000800 */
[----:B-1----:R-:W-:-:S07]  /*5160*/  FADD.FTZ R5, R179, R4 ;  /* 0x00000004b3057221 */ /* 0x002fce0000010000 */
[----:B------:R-:W1:Y:S01]  /*5170*/  MUFU.EX2 R191, R191 ;  /* 0x000000bf00bf7308 */ /* 0x000e620000000800 */
[----:B---3--:R-:W-:-:S07]  /*5180*/  FADD.FTZ R4, R190, R5 ;  /* 0x00000005be047221 */ /* 0x008fce0000010000 */
[----:B------:R-:W3:Y:S01]  /*5190*/  MUFU.EX2 R188, R188 ;  /* 0x000000bc00bc7308 */ /* 0x000ee20000000800 */
[----:B--2---:R-:W-:-:S07]  /*51a0*/  FADD.FTZ R153, R181, R12 ;  /* 0x0000000cb5997221 */ /* 0x004fce0000010000 */
[----:B------:R-:W2:Y:S01]  /*51b0*/  MUFU.EX2 R194, R194 ;  /* 0x000000c200c27308 */ /* 0x000ea20000000800 */
[----:B-1----:R-:W-:-:S01]  /*51c0*/  FADD.FTZ R5, R191, R4 ;  /* 0x00000004bf057221 */ /* 0x002fc20000010000 */
[----:B------:R-:W-:-:S06]  /*51d0*/  F2FP.SATFINITE.E4M3.F32.PACK_AB_MERGE_C R190, R191, R190, RZ ;  /* 0x000000bebfbe723e */ /* 0x000fcc00048070ff */
[----:B------:R-:W1:Y:S01]  /*51e0*/  MUFU.EX2 R195, R195 ;  /* 0x000000c300c37308 */ /* 0x000e620000000800 */
[----:B---3--:R-:W-:-:S01]  /*51f0*/  FADD.FTZ R12, R188, R153 ;  /* 0x00000099bc0c7221 */ /* 0x008fc20000010000 */
[----:B------:R-:W-:-:S03]  /*5200*/  F2FP.SATFINITE.E4M3.F32.PACK_AB_MERGE_C R181, R188, R181, RZ ;  /* 0x000000b5bcb5723e */ /* 0x000fc600048070ff */
[----:B------:R-:W-:-:S03]  /*5210*/  FADD.FTZ R153, R165, R12 ;  /* 0x0000000ca5997221 */ /* 0x000fc60000010000 */
        /* <DEDUP_REMOVED lines=9> */
[----:B-1----:R-:W-:-:S07]  /*52b0*/  FADD.FTZ R153, R185, R12 ;  /* 0x0000000cb9997221 */ /* 0x002fce0000010000 */
[----:B------:R-:W1:Y:S01]  /*52c0*/  MUFU.EX2 R202, R202 ;  /* 0x000000ca00ca7308 */ /* 0x000e620000000800 */
[----:B---3--:R-:W-:-:S01]  /*52d0*/  FADD.FTZ R5, R199, R4 ;  /* 0x00000004c7057221 */ /* 0x008fc20000010000 */
[----:B------:R-:W-:-:S04]  /*52e0*/  F2FP.SATFINITE.E4M3.F32.PACK_AB_MERGE_C R198, R199, R198, RZ ;  /* 0x000000c6c7c6723e */ /* 0x000fc800048070ff */
[----:B------:R-:W-:Y:S02]  /*52f0*/  F2FP.SATFINITE.E4M3.F32.PACK_AB_MERGE_C R163, R195, R194, R198 ;  /* 0x000000c2c3a3723e */ /* 0x000fe400048070c6 */
[----:B------:R-:W3:Y:S01]  /*5300*/  MUFU.EX2 R169, R169 ;  /* 0x000000a900a97308 */ /* 0x000ee20000000800 */
[----:B--2---:R-:W-:-:S01]  /*5310*/  FADD.FTZ R12, R192, R153 ;  /* 0x00000099c00c7221 */ /* 0x004fc20000010000 */
[----:B------:R-:W-:-:S04]  /*5320*/  F2FP.SATFINITE.E4M3.F32.PACK_AB_MERGE_C R185, R192, R185, RZ ;  /* 0x000000b9c0b9723e */ /* 0x000fc800048070ff */
[----:B------:R-:W-:Y:S02]  /*5330*/  F2FP.SATFINITE.E4M3.F32.PACK_AB_MERGE_C R162, R172, R165, R185 ;  /* 0x000000a5aca2723e */ /* 0x000fe400048070b9 */
        /* <DEDUP_REMOVED lines=14> */
[----:B------:R-:W-:-:S04]  /*5420*/  F2FP.SATFINITE.E4M3.F32.PACK_AB_MERGE_C R206, R207, R206, RZ ;  /* 0x000000cecfce723e */ /* 0x000fc800048070ff */
[----:B------:R-:W-:Y:S02]  /*5430*/  F2FP.SATFINITE.E4M3.F32.PACK_AB_MERGE_C R165, R203, R202, R206 ;  /* 0x000000cacba5723e */ /* 0x000fe400048070ce */
[----:B------:R-:W1:Y:S01]  /*5440*/  MUFU.EX2 R177, R177 ;  /* 0x000000b100b17308 */ /* 0x000e620000000800 */
[----:B---3--:R-:W-:-:S01]  /*5450*/  FADD.FTZ R12, R196, R171 ;  /* 0x000000abc40c7221 */ /* 0x008fc20000010000 */
[----:B------:R-:W-:-:S06]  /*5460*/  F2FP.SATFINITE.E4M3.F32.PACK_AB_MERGE_C R189, R196, R189, RZ ;  /* 0x000000bdc4bd723e */ /* 0x000fcc00048070ff */
        /* <DEDUP_REMOVED lines=12> */
[C---:B--2---:R-:W-:Y:S01]  /*5530*/  F2FP.SATFINITE.E4M3.F32.PACK_AB_MERGE_C R214, R153.reuse, R214, RZ ;  /* 0x000000d699d6723e */ /* 0x044fe200048070ff */
[----:B------:R-:W-:-:S01]  /*5540*/  FADD.FTZ R4, R153, R4 ;  /* 0x0000000499047221 */ /* 0x000fc20000010000 */
[----:B------:R-:W-:Y:S02]  /*5550*/  F2FP.SATFINITE.E4M3.F32.PACK_AB_MERGE_C R153, R155, R154, R197 ;  /* 0x0000009a9b99723e */ /* 0x000fe400048070c5 */
[----:B------:R-:W-:Y:S02]  /*5560*/  F2FP.SATFINITE.E4M3.F32.PACK_AB_MERGE_C R155, R159, R158, R201 ;  /* 0x0000009e9f9b723e */ /* 0x000fe400048070c9 */
[----:B------:R-:W-:Y:S02]  /*5570*/  F2FP.SATFINITE.E4M3.F32.PACK_AB_MERGE_C R158, R160, R21, R173 ;  /* 0x00000015a09e723e */ /* 0x000fe400048070ad */
[C---:B-1----:R-:W-:Y:S01]  /*5580*/  F2FP.SATFINITE.E4M3.F32.PACK_AB_MERGE_C R193, R200.reuse, R193, RZ ;  /* 0x000000c1c8c1723e */ /* 0x042fe200048070ff */
[----:B------:R-:W-:Y:S01]  /*5590*/  FADD.FTZ R5, R200, R171 ;  /* 0x000000abc8057221 */ /* 0x000fe20000010000 */
[----:B------:R-:W-:-:S02]  /*55a0*/  F2FP.SATFINITE.E4M3.F32.PACK_AB_MERGE_C R159, R167, R166, R175 ;  /* 0x000000a6a79f723e */ /* 0x000fc400048070af */
[----:B------:R-:W-:Y:S02]  /*55b0*/  F2FP.SATFINITE.E4M3.F32.PACK_AB_MERGE_C R160, R164, R161, R181 ;  /* 0x000000a1a4a0723e */ /* 0x000fe400048070b5 */
[----:B------:R-:W-:Y:S02]  /*55c0*/  F2FP.SATFINITE.E4M3.F32.PACK_AB_MERGE_C R154, R13, R10, R20 ;  /* 0x0000000a0d9a723e */ /* 0x000fe40004807014 */
[----:B------:R-:W-:Y:S02]  /*55d0*/  F2FP.SATFINITE.E4M3.F32.PACK_AB_MERGE_C R161, R179, R174, R190 ;  /* 0x000000aeb3a1723e */ /* 0x000fe400048070be */
[----:B------:R-:W-:Y:S02]  /*55e0*/  F2FP.SATFINITE.E4M3.F32.PACK_AB_MERGE_C R164, R176, R169, R189 ;  /* 0x000000a9b0a4723e */ /* 0x000fe400048070bd */
[----:B------:R-:W-:Y:S02]  /*55f0*/  F2FP.SATFINITE.E4M3.F32.PACK_AB_MERGE_C R166, R184, R177, R193 ;  /* 0x000000b1b8a6723e */ /* 0x000fe400048070c1 */
[----:B------:R-:W-:Y:S01]  /*5600*/  F2FP.SATFINITE.E4M3.F32.PACK_AB_MERGE_C R167, R211, R210, R214 ;  /* 0x000000d2d3a7723e */ /* 0x000fe200048070d6 */
[----:B------:R-:W-:Y:S06]  /*5610*/  @!P0 BRA `(.L_x_25) ;  /* 0x0000000000048947 */ /* 0x000fec0003800000 */
[----:B------:R-:W-:Y:S01]  /*5620*/  BPT.TRAP 0x1 ;  /* 0x000000040000795c */ /* 0x000fe20000300000 */
.L_x_25:
[----:B------:R-:W-:-:S04]  /*5630*/  IMAD.U32 R6, RZ, RZ, UR52 ;  /* 0x00000034ff067e24 */ /* 0x000fc8000f8e00ff */
[----:B------:R1:W2:Y:S01]  /*5640*/  SYNCS.PHASECHK.TRANS64.TRYWAIT P2, [UR45+0x38850], R6 ;  /* 0x03885006ff0075a7 */ /* 0x0002a2000804016d */
[----:B------:R-:W-:Y:S05]  /*5650*/  @!P0 BRA `(.L_x_26) ;  /* 0x0000000000048947 */ /* 0x000fea0003800000 */
[----:B------:R-:W-:Y:S01]  /*5660*/  BPT.TRAP 0x1 ;  /* 0x000000040000795c */ /* 0x000fe20000300000 */
.L_x_26:
[----:B-1----:R-:W-:Y:S01]  /*5670*/  VIADD R6, R224, 0x8 ;  /* 0x00000008e0067836 */ /* 0x002fe20000000000 */
[----:B--2---:R-:W-:Y:S06]  /*5680*/  @P2 BRA `(.L_x_27) ;  /* 0x00000000000c2947 */ /* 0x004fec0003800000 */
[----:B------:R-:W-:-:S04]  /*5690*/  IMAD.U32 R7, RZ, RZ, UR52 ;  /* 0x00000034ff077e24 */ /* 0x000fc8000f8e00ff */
[----:B------:R-:W1:Y:S02]  /*56a0*/  SYNCS.PHASECHK.TRANS64.TRYWAIT P2, [UR45+0x38850], R7 ;  /* 0x03885007ff0075a7 */ /* 0x000e64000804016d */
[----:B-1----:R-:W-:Y:S05]  /*56b0*/  @!P2 BRA `(.L_x_28) ;  /* 0x0000008c0048a947 */ /* 0x002fea0003800000 */
.L_x_27:
[----:B------:R2:W-:Y:S01]  /*56c0*/  BAR.SYNC.DEFER_BLOCKING R6, 0x100 ;  /* 0x000400060000751d */ /* 0x0005e20000010000 */
[----:B------:R-:W-:-:S05]  /*56d0*/  ULEA UR10, UR36, UR49, 0xb ;  /* 0x00000031240a7291 */ /* 0x000fca000f8e583f */
[----:B------:R-:W-:Y:S02]  /*56e0*/  UMOV UR7, 0x40000040 ;  /* 0x4000004000077882 */ /* 0x000fe40000000000 */
[----:B------:R-:W-:Y:S01]  /*56f0*/  UMOV UR6, UR10 ;  /* 0x0000000a00067c82 */ /* 0x000fe20008000000 */
[----:B------:R-:W-:-:S06]  /*5700*/  WARPGROUP.ARRIVE ;  /* 0x00000000000079c5 */ /* 0x000fcc0000000000 */
        /* <DEDUP_REMOVED lines=20> */
[----:B--2---:R-:W-:Y:S05]  /*5850*/  @!P0 BRA `(.L_x_29) ;  /* 0x0000000000048947 */ /* 0x004fea0003800000 */
[----:B------:R-:W-:Y:S01]  /*5860*/  BPT.TRAP 0x1 ;  /* 0x000000040000795c */ /* 0x000fe20000300000 */
.L_x_29:
[----:B------:R-:W-:Y:S01]  /*5870*/  UIADD3 UR45, UR45, 0x38860, URZ ;  /* 0x000388602d2d7890 */ /* 0x000fe2000fffe03f */
[----:B-1----:R-:W-:Y:S02]  /*5880*/  IMAD.MOV.U32 R7, RZ, RZ, R14 ;  /* 0x000000ffff077224 */ /* 0x002fe400078e000e */
[----:B------:R-:W-:Y:S01]  /*5890*/  IMAD.MOV.U32 R6, RZ, RZ, R3 ;  /* 0x000000ffff067224 */ /* 0x000fe200078e0003 */
[----:B------:R-:W-:-:S09]  /*58a0*/  UPRMT UR45, UR47, 0x654, UR45 ;  /* 0x000006542f2d7896 */ /* 0x000fd2000800002d */
[----:B------:R-:W-:Y:S01]  /*58b0*/  SYNCS.ARRIVE.TRANS64.RED.A1T0 RZ, [UR45], RZ ;  /* 0x000000ffffff79a7 */ /* 0x000fe2000810042d */
[----:B------:R-:W-:Y:S05]  /*58c0*/  @P1 BRA `(.L_x_30) ;  /* 0xffffffdc00601947 */ /* 0x000fea000383ffff */
.L_x_19:
[----:B------:R-:W-:Y:S01]  /*58d0*/  ULDC.64 UR10, c[0x0][0x9a0] ;  /* 0x00026800000a7ab9 */ /* 0x000fe20000000a00 */
[----:B------:R-:W-:Y:S01]  /*58e0*/  USHF.R.S32.HI UR4, URZ, 0x1f, UR39 ;  /* 0x0000001f3f047899 */ /* 0x000fe20008011427 */
[----:B------:R-:W-:Y:S01]  /*58f0*/  IMAD.MOV.U32 R202, RZ, RZ, 0x3f800000 ;  /* 0x3f800000ffca7424 */ /* 0x000fe200078e00ff */
[----:B------:R-:W-:Y:S02]  /*5900*/  UISETP.NE.U32.AND UP0, UPT, UR10, URZ, UPT ;  /* 0x0000003f0a00728c */ /* 0x000fe4000bf05070 */
[----:B------:R-:W-:Y:S02]  /*5910*/  UIADD3 UR5, -UR39, URZ, URZ ;  /* 0x0000003f27057290 */ /* 0x000fe4000fffe13f */
[----:B------:R-:W-:Y:S01]  /*5920*/  UISETP.NE.AND.EX UP0, UPT, UR11, URZ, UPT, UP0 ;  /* 0x0000003f0b00728c */ /* 0x000fe2000bf05300 */
[----:B--2---:R-:W2:Y:S01]  /*5930*/  SHFL.BFLY PT, R8, R5, 0x2, 0x1f ;  /* 0x0c401f0005087f89 */ /* 0x004ea200000e0000 */
[----:B------:R-:W-:Y:S02]  /*5940*/  ULDC UR6, c[0x0][0xc44] ;  /* 0x0003110000067ab9 */ /* 0x000fe40000000800 */
[----:B------:R-:W-:-:S02]  /*5950*/  UIMAD UR5, UR6, UR5, UR38 ;  /* 0x00000005060572a4 */ /* 0x000fc4000f8e0226 */
[----:B------:R-:W-:-:S05]  /*5960*/  PLOP3.LUT P0, PT, PT, PT, UP0, 0x80, 0x0 ;  /* 0x000000000000781c */ /* 0x000fca0003f0f008 */
[----:B------:R-:W-:Y:S01]  /*5970*/  @UP0 ULDC.64 UR12, c[0x0][0x9c8] ;  /* 0x00027200000c0ab9 */ /* 0x000fe20000000a00 */
[----:B------:R-:W-:Y:S02]  /*5980*/  @UP0 USHF.R.S32.HI UR9, URZ, 0x1f, UR5 ;  /* 0x0000001f3f090899 */ /* 0x000fe40008011405 */
[----:B------:R-:W-:Y:S02]  /*5990*/  @UP0 UIMAD UR8, UR4, UR12, URZ ;  /* 0x0000000c040802a4 */ /* 0x000fe4000f8e023f */
[----:B------:R-:W-:Y:S02]  /*59a0*/  @UP0 UIMAD.WIDE.U32 UR6, UR39, UR12, URZ ;  /* 0x0000000c270602a5 */ /* 0x000fe4000f8e003f */
[----:B------:R-:W-:-:S03]  /*59b0*/  @UP0 UIMAD UR8, UR39, UR13, UR8 ;  /* 0x0000000d270802a4 */ /* 0x000fc6000f8e0208 */
[----:B------:R-:W-:Y:S01]  /*59c0*/  @UP0 ULDC.64 UR12, c[0x0][0x9d0] ;  /* 0x00027400000c0ab9 */ /* 0x000fe20000000a00 */
[----:B------:R-:W-:Y:S02]  /*59d0*/  @UP0 UIADD3 UR7, UR7, UR8, URZ ;  /* 0x0000000807070290 */ /* 0x000fe4000fffe03f */
[----:B------:R-:W-:Y:S02]  /*59e0*/  @UP0 UIMAD UR8, UR9, UR12, URZ ;  /* 0x0000000c090802a4 */ /* 0x000fe4000f8e023f */
[----:B------:R-:W-:Y:S02]  /*59f0*/  @UP0 UIMAD.WIDE.U32 UR6, UR5, UR12, UR6 ;  /* 0x0000000c050602a5 */ /* 0x000fe4000f8e0006 */
[----:B------:R-:W-:-:S04]  /*5a00*/  @UP0 UIMAD UR8, UR5, UR13, UR8 ;  /* 0x0000000d050802a4 */ /* 0x000fc8000f8e0208 */
[----:B------:R-:W-:Y:S02]  /*5a10*/  @UP0 UIADD3 UR7, UR7, UR8, URZ ;  /* 0x0000000807070290 */ /* 0x000fe4000fffe03f */
[----:B------:R-:W-:Y:S01]  /*5a20*/  @UP0 ULEA UR8, UP1, UR6, UR10, 0x2 ;  /* 0x0000000a06080291 */ /* 0x000fe2000f82103f */
[----:B--2---:R-:W-:-:S03]  /*5a30*/  FADD.FTZ R8, R8, R5 ;  /* 0x0000000508087221 */ /* 0x004fc60000010000 */
[----:B------:R-:W-:Y:S01]  /*5a40*/  @UP0 ULEA.HI.X UR9, UR6, UR11, UR7, 0x2, UP1 ;  /* 0x0000000b06090291 */ /* 0x000fe200088f1407 */
[----:B------:R-:W1:Y:S01]  /*5a50*/  S2R R13, SR_TID.X ;  /* 0x00000000000d7919 */ /* 0x000e620000002100 */
[----:B------:R-:W-:Y:S01]  /*5a60*/  IMAD.U32 R6, RZ, RZ, UR8 ;  /* 0x00000008ff067e24 */ /* 0x000fe2000f8e00ff */
[----:B------:R-:W-:Y:S01]  /*5a70*/  ULDC.64 UR10, c[0x4][0x128] ;  /* 0x01004a00000a7ab9 */ /* 0x000fe20000000a00 */
[----:B------:R-:W2:Y:S02]  /*5a80*/  SHFL.BFLY PT, R9, R8, 0x1, 0x1f ;  /* 0x0c201f0008097f89 */ /* 0x000ea400000e0000 */
[----:B0-----:R-:W-:Y:S01]  /*5a90*/  IMAD.U32 R7, RZ, RZ, UR9 ;  /* 0x00000009ff077e24 */ /* 0x001fe2000f8e00ff */
[----:B------:R1:W-:Y:S08]  /*5aa0*/  BAR.ARV R0, 0x100 ;  /* 0x000400000000751d */ /* 0x0003f00000002000 */
[----:B------:R-:W-:Y:S06]  /*5ab0*/  BAR.ARV 0x8, 0x180 ;  /* 0x0206000000007b1d */ /* 0x000fec0000002000 */
[----:B------:R0:W3:Y:S02]  /*5ac0*/  @P0 LDG.E R202, desc[UR50][R6.64] ;  /* 0x0000003206ca0981 */ /* 0x0000e4000c1e1900 */
[----:B------:R-:W4:Y:S01]  /*5ad0*/  S2UR UR8, SR_CgaCtaId ;  /* 0x00000000000879c3 */ /* 0x000f220000008800 */
[----:B------:R-:W-:Y:S01]  /*5ae0*/  UMOV UR6, 0x400 ;  /* 0x0000040000067882 */ /* 0x000fe20000000000 */
[----:B------:R-:W-:Y:S01]  /*5af0*/  IMAD.MOV.U32 R205, RZ, RZ, RZ ;  /* 0x000000ffffcd7224 */ /* 0x000fe200078e00ff */
[----:B------:R-:W4:Y:S01]  /*5b00*/  SHFL.BFLY PT, R11, R4, 0x2, 0x1f ;  /* 0x0c401f00040b7f89 */ /* 0x000f2200000e0000 */
[----:B--2---:R-:W-:Y:S01]  /*5b10*/  FADD.FTZ R9, R8, R9 ;  /* 0x0000000908097221 */ /* 0x004fe20000010000 */
[----:B------:R-:W-:-:S02]  /*5b20*/  IMAD.MOV.U32 R197, RZ, RZ, 0x2 ;  /* 0x00000002ffc57424 */ /* 0x000fc400078e00ff */
[----:B-1----:R-:W-:Y:S01]  /*5b30*/  IMAD.SHL.U32 R0, R13, 0x4, RZ ;  /* 0x000000040d007824 */ /* 0x002fe200078e00ff */
[----:B------:R-:W1:Y:S01]  /*5b40*/  S2UR UR7, SR_SWINHI ;  /* 0x00000000000779c3 */ /* 0x000e620000002f00 */
[C---:B0-----:R-:W-:Y:S01]  /*5b50*/  FMUL.FTZ R7, R9.reuse, 0.00390625 ;  /* 0x3b80000009077820 */ /* 0x041fe20000410000 */
[----:B------:R-:W-:Y:S01]  /*5b60*/  FSETP.NE.FTZ.AND P0, PT, R9, RZ, PT ;  /* 0x000000ff0900720b */ /* 0x000fe20003f15000 */
[----:B------:R-:W-:Y:S01]  /*5b70*/  IMAD.MOV.U32 R207, RZ, RZ, RZ ;  /* 0x000000ffffcf7224 */ /* 0x000fe200078e00ff */
[----:B------:R-:W-:Y:S01]  /*5b80*/  LOP3.LUT R6, R0, 0xc, RZ, 0xc0, !PT ;  /* 0x0000000c00067812 */ /* 0x000fe200078ec0ff */
[----:B------:R-:W-:Y:S01]  /*5b90*/  IMAD.U32 R8, RZ, RZ, UR40 ;  /* 0x00000028ff087e24 */ /* 0x000fe2000f8e00ff */
[----:B------:R-:W-:Y:S02]  /*5ba0*/  FSETP.NE.FTZ.AND P3, PT, R7, RZ, PT ;  /* 0x000000ff0700720b */ /* 0x000fe40003f75000 */
[----:B------:R-:W-:-:S07]  /*5bb0*/  IADD3 R6, P4, R6, UR10, RZ ;  /* 0x0000000a06067c10 */ /* 0x000fce000ff9e0ff */
[----:B------:R-:W-:Y:S01]  /*5bc0*/  @P0 MUFU.RCP R205, R9 ;  /* 0x0000000900cd0308 */ /* 0x000fe20000001000 */
[----:B----4-:R-:W-:Y:S01]  /*5bd0*/  ULEA UR6, UR8, UR6, 0x18 ;  /* 0x0000000608067291 */ /* 0x010fe2000f8ec03f */
[----:B------:R-:W-:Y:S02]  /*5be0*/  FADD.FTZ R11, R11, R4 ;  /* 0x000000040b0b7221 */ /* 0x000fe40000010000 */
[----:B------:R-:W-:-:S04]  /*5bf0*/  @P3 FMUL.FTZ R8, R8, 0.69314718246459960938 ;  /* 0x3f31721808083820 */ /* 0x000fc80000410000 */
[----:B------:R0:W2:Y:S01]  /*5c00*/  @P3 MUFU.LG2 R4, R7 ;  /* 0x0000000700043308 */ /* 0x0000a20000000c00 */
[----:B------:R-:W4:Y:S01]  /*5c10*/  SHFL.BFLY PT, R10, R11, 0x1, 0x1f ;  /* 0x0c201f000b0a7f89 */ /* 0x000f2200000e0000 */
[----:B------:R-:W-:Y:S01]  /*5c20*/  UMOV UR8, UR6 ;  /* 0x0000000600087c82 */ /* 0x000fe20008000000 */
[----:B-1----:R-:W-:Y:S02]  /*5c30*/  UMOV UR9, UR7 ;  /* 0x0000000700097c82 */ /* 0x002fe40008000000 */
[----:B------:R-:W-:-:S04]  /*5c40*/  IMAD.WIDE R196, R220, R197, UR8 ;  /* 0x00000008dcc47e25 */ /* 0x000fc8000f8e02c5 */
[----:B0-----:R-:W-:Y:S02]  /*5c50*/  IMAD.X R7, RZ, RZ, UR11, P4 ;  /* 0x0000000bff077e24 */ /* 0x001fe4000a0e06ff */
[----:B----4-:R-:W-:-:S03]  /*5c60*/  FADD.FTZ R5, R11, R10 ;  /* 0x0000000a0b057221 */ /* 0x010fc60000010000 */
[----:B------:R0:W4:Y:S01]  /*5c70*/  LDG.E.CONSTANT R203, desc[UR50][R6.64] ;  /* 0x0000003206cb7981 */ /* 0x000122000c1e9900 */
[----:B------:R-:W-:Y:S01]  /*5c80*/  IADD3 R11, P1, R196, 0xc060, RZ ;  /* 0x0000c060c40b7810 */ /* 0x000fe20007f3e0ff */
[----:B------:R-:W-:Y:S02]  /*5c90*/  IMAD.U32 R20, RZ, RZ, UR40 ;  /* 0x00000028ff147e24 */ /* 0x000fe4000f8e00ff */
[C---:B------:R-:W-:Y:S01]  /*5ca0*/  FMUL.FTZ R12, R5.reuse, 0.00390625 ;  /* 0x3b800000050c7820 */ /* 0x040fe20000410000 */
[----:B------:R-:W-:Y:S01]  /*5cb0*/  FSETP.NE.FTZ.AND P0, PT, R5, RZ, PT ;  /* 0x000000ff0500720b */ /* 0x000fe20003f15000 */
[----:B------:R-:W-:Y:S01]  /*5cc0*/  IMAD R194, R22, 0x40, R2 ;  /* 0x0000004016c27824 */ /* 0x000fe200078e0202 */
[----:B------:R-:W-:Y:S01]  /*5cd0*/  LOP3.LUT R10, R11, 0x380, RZ, 0xc0, !PT ;  /* 0x000003800b0a7812 */ /* 0x000fe200078ec0ff */
[----:B------:R-:W-:Y:S01]  /*5ce0*/  IMAD.MOV.U32 R195, RZ, RZ, 0x2 ;  /* 0x00000002ffc37424 */ /* 0x000fe200078e00ff */
[----:B------:R-:W-:Y:S01]  /*5cf0*/  FSETP.NE.FTZ.AND P2, PT, R12, RZ, PT ;  /* 0x000000ff0c00720b */ /* 0x000fe20003f55000 */
[----:B------:R-:W-:Y:S01]  /*5d00*/  USHF.R.S32.HI UR12, URZ, 0x1f, UR5 ;  /* 0x0000001f3f0c7899 */ /* 0x000fe20008011405 */
[----:B------:R-:W-:Y:S01]  /*5d10*/  SHF.R.U64 R10, R10, 0x3, RZ ;  /* 0x000000030a0a7819 */ /* 0x000fe200000012ff */
[----:B------:R-:W-:-:S06]  /*5d20*/  ULDC.64 UR10, c[0x0][0xb90] ;  /* 0x0002e400000a7ab9 */ /* 0x000fcc0000000a00 */
[----:B------:R2:W-:Y:S01]  /*5d30*/  @P0 MUFU.RCP R207, R5 ;  /* 0x0000000500cf0308 */ /* 0x0005e20000001000 */
[----:B------:R-:W-:-:S04]  /*5d40*/  LOP3.LUT P0, R0, R13, 0x3, RZ, 0xc0, !PT ;  /* 0x000000030d007812 */ /* 0x000fc8000780c0ff */
[----:B------:R-:W-:Y:S01]  /*5d50*/  ISETP.EQ.OR P0, PT, R0, 0x3, !P0 ;  /* 0x000000030000780c */ /* 0x000fe20004702670 */
[----:B------:R-:W-:Y:S02]  /*5d60*/  IMAD.MOV.U32 R0, RZ, RZ, -0x800000 ;  /* 0xff800000ff007424 */ /* 0x000fe400078e00ff */
[----:B------:R1:W0:Y:S01]  /*5d70*/  @P2 MUFU.LG2 R9, R12 ;  /* 0x0000000c00092308 */ /* 0x0002220000000c00 */
[----:B--2---:R-:W-:Y:S01]  /*5d80*/  @P3 FMUL.FTZ R5, R4, 0.69314718246459960938 ;  /* 0x3f31721804053820 */ /* 0x004fe20000410000 */
[----:B------:R-:W-:Y:S02]  /*5d90*/  LOP3.LUT R4, R10, R11, RZ, 0x3c, !PT ;  /* 0x0000000b0a047212 */ /* 0x000fe400078e3cff */
[----:B------:R-:W-:Y:S01]  /*5da0*/  IADD3 R15, P6, R196, 0xc040, RZ ;  /* 0x0000c040c40f7810 */ /* 0x000fe20007fde0ff */
[----:B------:R-:W-:Y:S01]  /*5db0*/  @P3 FFMA.FTZ R0, R8, R3, R5 ;  /* 0x0000000308003223 */ /* 0x000fe20000010005 */
[----:B------:R-:W-:Y:S01]  /*5dc0*/  IADD3 R11, P3, R196, 0xc000, RZ ;  /* 0x0000c000c40b7810 */ /* 0x000fe20007f7e0ff */
[----:B-1----:R-:W-:Y:S01]  /*5dd0*/  @P2 FMUL.FTZ R12, R20, 0.69314718246459960938 ;  /* 0x3f317218140c2820 */ /* 0x002fe20000410000 */
[----:B------:R-:W-:-:S02]  /*5de0*/  IMAD.MOV.U32 R3, RZ, RZ, -0x800000 ;  /* 0xff800000ff037424 */ /* 0x000fc400078e00ff */
[----:B------:R-:W-:Y:S01]  /*5df0*/  LOP3.LUT R5, R11, 0x380, RZ, 0xc0, !PT ;  /* 0x000003800b057812 */ /* 0x000fe200078ec0ff */
[----:B0-----:R-:W-:-:S04]  /*5e00*/  @P2 FMUL.FTZ R9, R9, 0.69314718246459960938 ;  /* 0x3f31721809092820 */ /* 0x001fc80000410000 */
[----:B------:R-:W-:Y:S01]  /*5e10*/  @P2 FFMA.FTZ R3, R12, R14, R9 ;  /* 0x0000000e0c032223 */ /* 0x000fe20000010009 */
[C---:B------:R-:W-:Y:S01]  /*5e20*/  IADD3 R181, P2, R196.reuse, 0x8060, RZ ;  /* 0x00008060c4b57810 */ /* 0x040fe20007f5e0ff */
[--C-:B------:R-:W-:Y:S01]  /*5e30*/  IMAD.X R9, RZ, RZ, R197.reuse, P6 ;  /* 0x000000ffff097224 */ /* 0x100fe200030e06c5 */
[C---:B------:R-:W-:Y:S02]  /*5e40*/  IADD3 R163, P6, R196.reuse, 0x8020, RZ ;  /* 0x00008020c4a37810 */ /* 0x040fe40007fde0ff */
[----:B------:R-:W-:Y:S01]  /*5e50*/  SHF.R.U64 R6, R5, 0x3, RZ ;  /* 0x0000000305067819 */ /* 0x000fe200000012ff */
[----:B------:R-:W-:Y:S01]  /*5e60*/  IMAD.X R5, RZ, RZ, R197, P1 ;  /* 0x000000ffff057224 */ /* 0x000fe200008e06c5 */
[----:B------:R-:W-:Y:S02]  /*5e70*/  LOP3.LUT R180, R181, 0x380, RZ, 0xc0, !PT ;  /* 0x00000380b5b47812 */ /* 0x000fe400078ec0ff */
[----:B------:R-:W-:Y:S02]  /*5e80*/  IADD3 R177, P1, R196, 0x20, RZ ;  /* 0x00000020c4b17810 */ /* 0x000fe40007f3e0ff */
[----:B------:R-:W-:-:S02]  /*5e90*/  LOP3.LUT R162, R163, 0x380, RZ, 0xc0, !PT ;  /* 0x00000380a3a27812 */ /* 0x000fc400078ec0ff */
[----:B------:R-:W-:Y:S02]  /*5ea0*/  SHF.R.U64 R180, R180, 0x3, RZ ;  /* 0x00000003b4b47819 */ /* 0x000fe400000012ff */
[----:B------:R-:W-:Y:S02]  /*5eb0*/  LOP3.LUT R176, R177, 0x380, RZ, 0xc0, !PT ;  /* 0x00000380b1b07812 */ /* 0x000fe400078ec0ff */
[----:B------:R-:W-:Y:S02]  /*5ec0*/  SHF.R.U64 R162, R162, 0x3, RZ ;  /* 0x00000003a2a27819 */ /* 0x000fe400000012ff */
[----:B------:R-:W-:Y:S02]  /*5ed0*/  IADD3 R13, P4, R196, 0xc020, RZ ;  /* 0x0000c020c40d7810 */ /* 0x000fe40007f9e0ff */
[----:B------:R-:W-:Y:S01]  /*5ee0*/  LOP3.LUT R180, R180, R181, RZ, 0x3c, !PT ;  /* 0x000000b5b4b47212 */ /* 0x000fe200078e3cff */
[----:B------:R-:W-:Y:S01]  /*5ef0*/  IMAD.X R181, RZ, RZ, R197, P2 ;  /* 0x000000ffffb57224 */ /* 0x000fe200010e06c5 */
[----:B------:R-:W-:-:S02]  /*5f00*/  SHF.R.U64 R176, R176, 0x3, RZ ;  /* 0x00000003b0b07819 */ /* 0x000fc400000012ff */
[----:B------:R-:W-:Y:S01]  /*5f10*/  LOP3.LUT R162, R162, R163, RZ, 0x3c, !PT ;  /* 0x000000a3a2a27212 */ /* 0x000fe200078e3cff */
[--C-:B------:R-:W-:Y:S01]  /*5f20*/  IMAD.X R163, RZ, RZ, R197.reuse, P6 ;  /* 0x000000ffffa37224 */ /* 0x100fe200030e06c5 */
[----:B------:R-:W-:Y:S01]  /*5f30*/  LOP3.LUT R6, R6, R11, RZ, 0x3c, !PT ;  /* 0x0000000b06067212 */ /* 0x000fe200078e3cff */
[----:B------:R-:W-:Y:S01]  /*5f40*/  IMAD.X R11, RZ, RZ, R197, P4 ;  /* 0x000000ffff0b7224 */ /* 0x000fe200020e06c5 */
[C---:B------:R-:W-:Y:S02]  /*5f50*/  IADD3 R183, P2, R196.reuse, 0x4040, RZ ;  /* 0x00004040c4b77810 */ /* 0x040fe40007f5e0ff */
[C---:B------:R-:W-:Y:S02]  /*5f60*/  IADD3 R191, P6, R196.reuse, 0x4000, RZ ;  /* 0x00004000c4bf7810 */ /* 0x040fe40007fde0ff */
[C---:B------:R-:W-:Y:S02]  /*5f70*/  IADD3 R179, P5, R196.reuse, 0x8040, RZ ;  /* 0x00008040c4b37810 */ /* 0x040fe40007fbe0ff */
[----:B------:R-:W-:-:S02]  /*5f80*/  IADD3 R185, P4, R196, 0x8000, RZ ;  /* 0x00008000c4b97810 */ /* 0x000fc40007f9e0ff */
[----:B------:R-:W-:Y:S01]  /*5f90*/  LOP3.LUT R176, R176, R177, RZ, 0x3c, !PT ;  /* 0x000000b1b0b07212 */ /* 0x000fe200078e3cff */
[----:B------:R-:W-:Y:S01]  /*5fa0*/  IMAD.X R177, RZ, RZ, R197, P1 ;  /* 0x000000ffffb17224 */ /* 0x000fe200008e06c5 */
[----:B------:R-:W-:Y:S02]  /*5fb0*/  LOP3.LUT R182, R183, 0x380, RZ, 0xc0, !PT ;  /* 0x00000380b7b67812 */ /* 0x000fe400078ec0ff */
[----:B------:R-:W-:Y:S02]  /*5fc0*/  IADD3 R193, P1, R196, 0x4020, RZ ;  /* 0x00004020c4c17810 */ /* 0x000fe40007f3e0ff */
[----:B------:R-:W-:Y:S02]  /*5fd0*/  LOP3.LUT R190, R191, 0x380, RZ, 0xc0, !PT ;  /* 0x00000380bfbe7812 */ /* 0x000fe400078ec0ff */
[----:B------:R-:W-:Y:S02]  /*5fe0*/  LOP3.LUT R178, R179, 0x380, RZ, 0xc0, !PT ;  /* 0x00000380b3b27812 */ /* 0x000fe400078ec0ff */
[----:B------:R-:W-:-:S02]  /*5ff0*/  LOP3.LUT R184, R185, 0x380, RZ, 0xc0, !PT ;  /* 0x00000380b9b87812 */ /* 0x000fc400078ec0ff */
[----:B------:R-:W-:Y:S01]  /*6000*/  LOP3.LUT R8, R15, 0x380, RZ, 0xc0, !PT ;  /* 0x000003800f087812 */ /* 0x000fe200078ec0ff */
[----:B------:R-:W-:Y:S01]  /*6010*/  IMAD.WIDE R194, R194, R195, UR8 ;  /* 0x00000008c2c27e25 */ /* 0x000fe2000f8e02c3 */
[----:B------:R-:W-:Y:S02]  /*6020*/  SHF.R.U64 R182, R182, 0x3, RZ ;  /* 0x00000003b6b67819 */ /* 0x000fe400000012ff */
[----:B------:R-:W-:Y:S02]  /*6030*/  LOP3.LUT R192, R193, 0x380, RZ, 0xc0, !PT ;  /* 0x00000380c1c07812 */ /* 0x000fe400078ec0ff */
[----:B------:R-:W-:Y:S02]  /*6040*/  SHF.R.U64 R190, R190, 0x3, RZ ;  /* 0x00000003bebe7819 */ /* 0x000fe400000012ff */
[----:B------:R-:W-:Y:S02]  /*6050*/  SHF.R.U64 R178, R178, 0x3, RZ ;  /* 0x00000003b2b27819 */ /* 0x000fe400000012ff */
[----:B------:R-:W-:-:S02]  /*6060*/  SHF.R.U64 R184, R184, 0x3, RZ ;  /* 0x00000003b8b87819 */ /* 0x000fc400000012ff */
[----:B------:R-:W-:Y:S02]  /*6070*/  SHF.R.U64 R8, R8, 0x3, RZ ;  /* 0x0000000308087819 */ /* 0x000fe400000012ff */
[----:B------:R-:W-:Y:S01]  /*6080*/  LOP3.LUT R182, R182, R183, RZ, 0x3c, !PT ;  /* 0x000000b7b6b67212 */ /* 0x000fe200078e3cff */
[--C-:B------:R-:W-:Y:S01]  /*6090*/  IMAD.X R183, RZ, RZ, R197.reuse, P2 ;  /* 0x000000ffffb77224 */ /* 0x100fe200010e06c5 */
[----:B------:R-:W-:Y:S01]  /*60a0*/  SHF.R.U64 R192, R192, 0x3, RZ ;  /* 0x00000003c0c07819 */ /* 0x000fe200000012ff */
[--C-:B------:R-:W-:Y:S01]  /*60b0*/  IMAD.X R7, RZ, RZ, R197.reuse, P3 ;  /* 0x000000ffff077224 */ /* 0x100fe200018e06c5 */
[----:B------:R-:W-:Y:S01]  /*60c0*/  LOP3.LUT R190, R190, R191, RZ, 0x3c, !PT ;  /* 0x000000bfbebe7212 */ /* 0x000fe200078e3cff */
[--C-:B------:R-:W-:Y:S01]  /*60d0*/  IMAD.X R191, RZ, RZ, R197.reuse, P6 ;  /* 0x000000ffffbf7224 */ /* 0x100fe200030e06c5 */
[----:B------:R-:W-:Y:S01]  /*60e0*/  LOP3.LUT R178, R178, R179, RZ, 0x3c, !PT ;  /* 0x000000b3b2b27212 */ /* 0x000fe200078e3cff */
[--C-:B------:R-:W-:Y:S01]  /*60f0*/  IMAD.X R179, RZ, RZ, R197.reuse, P5 ;  /* 0x000000ffffb37224 */ /* 0x100fe200028e06c5 */
[----:B------:R-:W-:Y:S01]  /*6100*/  LOP3.LUT R184, R184, R185, RZ, 0x3c, !PT ;  /* 0x000000b9b8b87212 */ /* 0x000fe200078e3cff */
[----:B------:R-:W-:Y:S01]  /*6110*/  IMAD.X R185, RZ, RZ, R197, P4 ;  /* 0x000000ffffb97224 */ /* 0x000fe200020e06c5 */
[----:B------:R-:W-:-:S02]  /*6120*/  IADD3 R21, P2, R194, 0x2000, RZ ;  /* 0x00002000c2157810 */ /* 0x000fc40007f5e0ff */
[----:B------:R-:W-:Y:S02]  /*6130*/  LOP3.LUT R8, R8, R15, RZ, 0x3c, !PT ;  /* 0x0000000f08087212 */ /* 0x000fe400078e3cff */
[----:B------:R-:W-:Y:S02]  /*6140*/  IADD3 R187, P3, R196, 0x4060, RZ ;  /* 0x00004060c4bb7810 */ /* 0x000fe40007f7e0ff */
[----:B------:R-:W-:Y:S02]  /*6150*/  IADD3 R161, P6, R194, 0x5000, RZ ;  /* 0x00005000c2a17810 */ /* 0x000fe40007fde0ff */
[C---:B------:R-:W-:Y:S02]  /*6160*/  IADD3 R189, P5, R196.reuse, 0x40, RZ ;  /* 0x00000040c4bd7810 */ /* 0x040fe40007fbe0ff */
[----:B------:R-:W-:Y:S02]  /*6170*/  IADD3 R15, P4, R196, 0x60, RZ ;  /* 0x00000060c40f7810 */ /* 0x000fe40007f9e0ff */
[----:B------:R-:W-:Y:S01]  /*6180*/  LOP3.LUT R192, R192, R193, RZ, 0x3c, !PT ;  /* 0x000000c1c0c07212 */ /* 0x000fe200078e3cff */
[----:B------:R-:W-:Y:S01]  /*6190*/  IMAD.X R193, RZ, RZ, R197, P1 ;  /* 0x000000ffffc17224 */ /* 0x000fe200008e06c5 */
[----:B------:R-:W-:-:S02]  /*61a0*/  LOP3.LUT R20, R21, 0x380, RZ, 0xc0, !PT ;  /* 0x0000038015147812 */ /* 0x000fc400078ec0ff */
[----:B------:R-:W-:Y:S02]  /*61b0*/  LOP3.LUT R186, R187, 0x380, RZ, 0xc0, !PT ;  /* 0x00000380bbba7812 */ /* 0x000fe400078ec0ff */
[----:B------:R-:W-:Y:S02]  /*61c0*/  IADD3 R157, P1, R194, 0x4000, RZ ;  /* 0x00004000c29d7810 */ /* 0x000fe40007f3e0ff */
[----:B------:R-:W-:Y:S02]  /*61d0*/  LOP3.LUT R160, R161, 0x380, RZ, 0xc0, !PT ;  /* 0x00000380a1a07812 */ /* 0x000fe400078ec0ff */
[----:B------:R-:W-:Y:S02]  /*61e0*/  LOP3.LUT R10, R13, 0x380, RZ, 0xc0, !PT ;  /* 0x000003800d0a7812 */ /* 0x000fe400078ec0ff */
[----:B------:R-:W-:Y:S02]  /*61f0*/  LOP3.LUT R188, R189, 0x380, RZ, 0xc0, !PT ;  /* 0x00000380bdbc7812 */ /* 0x000fe400078ec0ff */
[----:B------:R-:W-:-:S02]  /*6200*/  LOP3.LUT R14, R15, 0x380, RZ, 0xc0, !PT ;  /* 0x000003800f0e7812 */ /* 0x000fc400078ec0ff */
[----:B------:R-:W-:Y:S02]  /*6210*/  SHF.R.U64 R20, R20, 0x3, RZ ;  /* 0x0000000314147819 */ /* 0x000fe400000012ff */
[----:B------:R-:W-:Y:S02]  /*6220*/  SHF.R.U64 R186, R186, 0x3, RZ ;  /* 0x00000003baba7819 */ /* 0x000fe400000012ff */
[----:B------:R-:W-:Y:S02]  /*6230*/  LOP3.LUT R156, R157, 0x380, RZ, 0xc0, !PT ;  /* 0x000003809d9c7812 */ /* 0x000fe400078ec0ff */
[----:B------:R-:W-:Y:S02]  /*6240*/  SHF.R.U64 R160, R160, 0x3, RZ ;  /* 0x00000003a0a07819 */ /* 0x000fe400000012ff */
[----:B------:R-:W-:Y:S02]  /*6250*/  SHF.R.U64 R10, R10, 0x3, RZ ;  /* 0x000000030a0a7819 */ /* 0x000fe400000012ff */
[----:B------:R-:W-:-:S02]  /*6260*/  SHF.R.U64 R188, R188, 0x3, RZ ;  /* 0x00000003bcbc7819 */ /* 0x000fc400000012ff */
[----:B------:R-:W-:Y:S02]  /*6270*/  SHF.R.U64 R14, R14, 0x3, RZ ;  /* 0x000000030e0e7819 */ /* 0x000fe400000012ff */
[----:B------:R-:W-:Y:S01]  /*6280*/  LOP3.LUT R20, R20, R21, RZ, 0x3c, !PT ;  /* 0x0000001514147212 */ /* 0x000fe200078e3cff */
[----:B------:R-:W-:Y:S01]  /*6290*/  IMAD.X R21, RZ, RZ, R195, P2 ;  /* 0x000000ffff157224 */ /* 0x000fe200010e06c3 */
[----:B------:R-:W-:Y:S01]  /*62a0*/  LOP3.LUT R186, R186, R187, RZ, 0x3c, !PT ;  /* 0x000000bbbaba7212 */ /* 0x000fe200078e3cff */
[----:B------:R-:W-:Y:S01]  /*62b0*/  IMAD.X R187, RZ, RZ, R197, P3 ;  /* 0x000000ffffbb7224 */ /* 0x000fe200018e06c5 */
[----:B------:R-:W-:Y:S02]  /*62c0*/  SHF.R.U64 R156, R156, 0x3, RZ ;  /* 0x000000039c9c7819 */ /* 0x000fe400000012ff */
[----:B------:R-:W-:Y:S01]  /*62d0*/  LOP3.LUT R160, R160, R161, RZ, 0x3c, !PT ;  /* 0x000000a1a0a07212 */ /* 0x000fe200078e3cff */
[----:B------:R-:W-:Y:S01]  /*62e0*/  IMAD.X R161, RZ, RZ, R195, P6 ;  /* 0x000000ffffa17224 */ /* 0x000fe200030e06c3 */
[----:B------:R-:W-:-:S02]  /*62f0*/  LOP3.LUT R10, R10, R13, RZ, 0x3c, !PT ;  /* 0x0000000d0a0a7212 */ /* 0x000fc400078e3cff */
[----:B------:R-:W-:Y:S01]  /*6300*/  LOP3.LUT R188, R188, R189, RZ, 0x3c, !PT ;  /* 0x000000bdbcbc7212 */ /* 0x000fe200078e3cff */
[--C-:B------:R-:W-:Y:S01]  /*6310*/  IMAD.X R189, RZ, RZ, R197.reuse, P5 ;  /* 0x000000ffffbd7224 */ /* 0x100fe200028e06c5 */
[----:B------:R-:W-:Y:S01]  /*6320*/  LOP3.LUT R14, R14, R15, RZ, 0x3c, !PT ;  /* 0x0000000f0e0e7212 */ /* 0x000fe200078e3cff */
[----:B------:R-:W-:Y:S01]  /*6330*/  IMAD.X R15, RZ, RZ, R197, P4 ;  /* 0x000000ffff0f7224 */ /* 0x000fe200020e06c5 */
[C---:B------:R-:W-:Y:S02]  /*6340*/  IADD3 R171, P2, R194.reuse, 0x8000, RZ ;  /* 0x00008000c2ab7810 */ /* 0x040fe40007f5e0ff */
[C---:B------:R-:W-:Y:S02]  /*6350*/  IADD3 R13, P3, R194.reuse, 0x1000, RZ ;  /* 0x00001000c20d7810 */ /* 0x040fe40007f7e0ff */
[----:B------:R-:W-:Y:S02]  /*6360*/  IADD3 R159, P6, R194, 0xb000, RZ ;  /* 0x0000b000c29f7810 */ /* 0x000fe40007fde0ff */
[----:B------:R-:W-:-:S02]  /*6370*/  MOV R6, R6 ;  /* 0x0000000600067202 */ /* 0x000fc40000000f00 */
[----:B------:R-:W-:Y:S02]  /*6380*/  IADD3 R155, P5, R194, 0x3000, RZ ;  /* 0x00003000c29b7810 */ /* 0x000fe40007fbe0ff */
[----:B------:R-:W-:Y:S01]  /*6390*/  LOP3.LUT R156, R156, R157, RZ, 0x3c, !PT ;  /* 0x0000009d9c9c7212 */ /* 0x000fe200078e3cff */
[----:B------:R-:W-:Y:S01]  /*63a0*/  IMAD.X R157, RZ, RZ, R195, P1 ;  /* 0x000000ffff9d7224 */ /* 0x000fe200008e06c3 */
[----:B------:R-:W-:Y:S02]  /*63b0*/  LOP3.LUT R170, R171, 0x380, RZ, 0xc0, !PT ;  /* 0x00000380abaa7812 */ /* 0x000fe400078ec0ff */
[----:B------:R-:W-:Y:S02]  /*63c0*/  LOP3.LUT R12, R13, 0x380, RZ, 0xc0, !PT ;  /* 0x000003800d0c7812 */ /* 0x000fe400078ec0ff */
[----:B------:R-:W-:Y:S02]  /*63d0*/  IADD3 R153, P1, R194, 0xa000, RZ ;  /* 0x0000a000c2997810 */ /* 0x000fe40007f3e0ff */
[----:B------:R-:W-:-:S02]  /*63e0*/  LOP3.LUT R158, R159, 0x380, RZ, 0xc0, !PT ;  /* 0x000003809f9e7812 */ /* 0x000fc400078ec0ff */
[----:B------:R-:W-:Y:S02]  /*63f0*/  LOP3.LUT R154, R155, 0x380, RZ, 0xc0, !PT ;  /* 0x000003809b9a7812 */ /* 0x000fe400078ec0ff */
[----:B------:R-:W-:Y:S02]  /*6400*/  MOV R14, R14 ;  /* 0x0000000e000e7202 */ /* 0x000fe40000000f00 */
[----:B------:R-:W-:Y:S02]  /*6410*/  SHF.R.U64 R170, R170, 0x3, RZ ;  /* 0x00000003aaaa7819 */ /* 0x000fe400000012ff */
[----:B------:R-:W-:Y:S02]  /*6420*/  SHF.R.U64 R12, R12, 0x3, RZ ;  /* 0x000000030c0c7819 */ /* 0x000fe400000012ff */
[----:B------:R-:W-:Y:S02]  /*6430*/  LOP3.LUT R152, R153, 0x380, RZ, 0xc0, !PT ;  /* 0x0000038099987812 */ /* 0x000fe400078ec0ff */
[----:B------:R-:W-:-:S02]  /*6440*/  SHF.R.U64 R158, R158, 0x3, RZ ;  /* 0x000000039e9e7819 */ /* 0x000fc400000012ff */
[----:B------:R-:W-:Y:S02]  /*6450*/  SHF.R.U64 R154, R154, 0x3, RZ ;  /* 0x000000039a9a7819 */ /* 0x000fe400000012ff */
[----:B------:R-:W-:Y:S01]  /*6460*/  LOP3.LUT R170, R170, R171, RZ, 0x3c, !PT ;  /* 0x000000abaaaa7212 */ /* 0x000fe200078e3cff */
[--C-:B------:R-:W-:Y:S01]  /*6470*/  IMAD.X R171, RZ, RZ, R195.reuse, P2 ;  /* 0x000000ffffab7224 */ /* 0x100fe200010e06c3 */
[----:B------:R-:W-:Y:S01]  /*6480*/  LOP3.LUT R12, R12, R13, RZ, 0x3c, !PT ;  /* 0x0000000d0c0c7212 */ /* 0x000fe200078e3cff */
[----:B------:R-:W-:Y:S01]  /*6490*/  IMAD.X R13, RZ, RZ, R195, P3 ;  /* 0x000000ffff0d7224 */ /* 0x000fe200018e06c3 */
[----:B------:R-:W-:Y:S02]  /*64a0*/  SHF.R.U64 R152, R152, 0x3, RZ ;  /* 0x0000000398987819 */ /* 0x000fe400000012ff */
[----:B------:R-:W-:Y:S02]  /*64b0*/  LOP3.LUT R158, R158, R159, RZ, 0x3c, !PT ;  /* 0x0000009f9e9e7212 */ /* 0x000fe400078e3cff */
[----:B------:R-:W-:-:S02]  /*64c0*/  LOP3.LUT R201, R196, 0x380, RZ, 0xc0, !PT ;  /* 0x00000380c4c97812 */ /* 0x000fc400078ec0ff */
[----:B------:R-:W-:Y:S01]  /*64d0*/  LOP3.LUT R154, R154, R155, RZ, 0x3c, !PT ;  /* 0x0000009b9a9a7212 */ /* 0x000fe200078e3cff */
[----:B------:R-:W-:Y:S01]  /*64e0*/  IMAD.X R155, RZ, RZ, R195, P5 ;  /* 0x000000ffff9b7224 */ /* 0x000fe200028e06c3 */
[C---:B------:R-:W-:Y:S02]  /*64f0*/  IADD3 R159, P2, R194.reuse, 0xe000, RZ ;  /* 0x0000e000c29f7810 */ /* 0x040fe40007f5e0ff */
[----:B------:R-:W-:Y:S01]  /*6500*/  IADD3 R169, P3, R194, 0x7000, RZ ;  /* 0x00007000c2a97810 */ /* 0x000fe20007f7e0ff */
[-C--:B---3--:R-:W-:Y:S01]  /*6510*/  FMUL.FTZ R205, R205, R202.reuse ;  /* 0x000000cacdcd7220 */ /* 0x088fe20000410000 */
[----:B------:R-:W-:-:S03]  /*6520*/  FMUL.FTZ R207, R207, R202 ;  /* 0x000000cacfcf7220 */ /* 0x000fc60000410000 */
[-C--:B------:R-:W-:Y:S01]  /*6530*/  FMUL.FTZ R7, R32, R205.reuse ;  /* 0x000000cd20077220 */ /* 0x080fe20000410000 */
[-C--:B------:R-:W-:Y:S01]  /*6540*/  FMUL.FTZ R32, R33, R205.reuse ;  /* 0x000000cd21207220 */ /* 0x080fe20000410000 */
[-C--:B------:R-:W-:Y:S01]  /*6550*/  FMUL.FTZ R33, R72, R205.reuse ;  /* 0x000000cd48217220 */ /* 0x080fe20000410000 */
[-C--:B------:R-:W-:Y:S01]  /*6560*/  FMUL.FTZ R72, R73, R205.reuse ;  /* 0x000000cd49487220 */ /* 0x080fe20000410000 */
[-C--:B------:R-:W-:Y:S01]  /*6570*/  FMUL.FTZ R73, R112, R205.reuse ;  /* 0x000000cd70497220 */ /* 0x080fe20000410000 */
[-C--:B------:R-:W-:Y:S01]  /*6580*/  FMUL.FTZ R15, R56, R205.reuse ;  /* 0x000000cd380f7220 */ /* 0x080fe20000410000 */
[-C--:B------:R-:W-:Y:S01]  /*6590*/  FMUL.FTZ R112, R113, R205.reuse ;  /* 0x000000cd71707220 */ /* 0x080fe20000410000 */
[-C--:B------:R-:W-:Y:S01]  /*65a0*/  FMUL.FTZ R61, R61, R205.reuse ;  /* 0x000000cd3d3d7220 */ /* 0x080fe20000410000 */
[----:B------:R-:W-:Y:S01]  /*65b0*/  FMUL.FTZ R56, R57, R205 ;  /* 0x000000cd39387220 */ /* 0x000fe20000410000 */
[----:B------:R-:W-:Y:S01]  /*65c0*/  FMUL.FTZ R113, R26, R207 ;  /* 0x000000cf1a717220 */ /* 0x000fe20000410000 */
[----:B------:R-:W-:Y:S01]  /*65d0*/  FMUL.FTZ R60, R60, R205 ;  /* 0x000000cd3c3c7220 */ /* 0x000fe20000410000 */
[-C--:B------:R-:W-:Y:S01]  /*65e0*/  FMUL.FTZ R26, R27, R207.reuse ;  /* 0x000000cf1b1a7220 */ /* 0x080fe20000410000 */
[-C--:B------:R-:W-:Y:S01]  /*65f0*/  FMUL.FTZ R27, R34, R207.reuse ;  /* 0x000000cf221b7220 */ /* 0x080fe20000410000 */
[-C--:B------:R-:W-:Y:S01]  /*6600*/  FMUL.FTZ R34, R35, R207.reuse ;  /* 0x000000cf23227220 */ /* 0x080fe20000410000 */
[-C--:B------:R-:W-:Y:S01]  /*6610*/  FMUL.FTZ R46, R46, R207.reuse ;  /* 0x000000cf2e2e7220 */ /* 0x080fe20000410000 */
[----:B------:R-:W-:Y:S01]  /*6620*/  FMUL.FTZ R35, R42, R207 ;  /* 0x000000cf2a237220 */ /* 0x000fe20000410000 */
[----:B------:R-:W-:-:S02]  /*6630*/  F2FP.BF16.F32.PACK_AB R56, R61, R56 ;  /* 0x000000383d38723e */ /* 0x000fc400000010ff */
[----:B------:R-:W-:Y:S02]  /*6640*/  F2FP.BF16.F32.PACK_AB R15, R60, R15 ;  /* 0x0000000f3c0f723e */ /* 0x000fe400000010ff */
[C---:B------:R-:W-:Y:S02]  /*6650*/  IADD3 R165, P4, R194.reuse, 0x6000, RZ ;  /* 0x00006000c2a57810 */ /* 0x040fe40007f9e0ff */
[----:B------:R-:W-:Y:S02]  /*6660*/  IADD3 R175, P5, R194, 0x9000, RZ ;  /* 0x00009000c2af7810 */ /* 0x000fe40007fbe0ff */
[----:B------:R-:W-:Y:S02]  /*6670*/  LOP3.LUT R152, R152, R153, RZ, 0x3c, !PT ;  /* 0x0000009998987212 */ /* 0x000fe400078e3cff */
[----:B------:R-:W-:Y:S02]  /*6680*/  SHF.R.U64 R201, R201, 0x3, RZ ;  /* 0x00000003c9c97819 */ /* 0x000fe400000012ff */
[----:B------:R-:W-:-:S02]  /*6690*/  F2FP.BF16.F32.PACK_AB R35, R46, R35 ;  /* 0x000000232e23723e */ /* 0x000fc400000010ff */
[----:B------:R-:W-:Y:S02]  /*66a0*/  LOP3.LUT R153, R159, 0x380, RZ, 0xc0, !PT ;  /* 0x000003809f997812 */ /* 0x000fe400078ec0ff */
[----:B------:R-:W-:Y:S02]  /*66b0*/  SEL R46, R15, R56, P0 ;  /* 0x000000380f2e7207 */ /* 0x000fe40000000000 */
[----:B------:R-:W-:Y:S02]  /*66c0*/  SEL R60, R56, R15, P0 ;  /* 0x0000000f383c7207 */ /* 0x000fe40000000000 */
[----:B------:R-:W-:Y:S01]  /*66d0*/  LOP3.LUT R168, R169, 0x380, RZ, 0xc0, !PT ;  /* 0x00000380a9a87812 */ /* 0x000fe200078ec0ff */
[----:B------:R-:W0:Y:S01]  /*66e0*/  LDC R56, c[0x0][0xbe8] ;  /* 0x0002fa00ff387b82 */ /* 0x000e220000000800 */
[----:B------:R-:W-:Y:S02]  /*66f0*/  LOP3.LUT R164, R165, 0x380, RZ, 0xc0, !PT ;  /* 0x00000380a5a47812 */ /* 0x000fe400078ec0ff */
[----:B------:R-:W-:-:S02]  /*6700*/  LOP3.LUT R174, R175, 0x380, RZ, 0xc0, !PT ;  /* 0x00000380afae7812 */ /* 0x000fc400078ec0ff */
[----:B------:R-:W-:Y:S02]  /*6710*/  LOP3.LUT R200, R201, R196, RZ, 0x3c, !PT ;  /* 0x000000c4c9c87212 */ /* 0x000fe400078e3cff */
[----:B------:R-:W-:Y:S02]  /*6720*/  SHF.R.U64 R196, R153, 0x3, RZ ;  /* 0x0000000399c47819 */ /* 0x000fe400000012ff */
[----:B------:R-:W-:Y:S02]  /*6730*/  SHF.R.U64 R168, R168, 0x3, RZ ;  /* 0x00000003a8a87819 */ /* 0x000fe400000012ff */
[----:B------:R-:W-:Y:S02]  /*6740*/  LOP3.LUT R153, R194, 0x380, RZ, 0xc0, !PT ;  /* 0x00000380c2997812 */ /* 0x000fe400078ec0ff */
[----:B------:R-:W-:Y:S02]  /*6750*/  SHF.R.U64 R164, R164, 0x3, RZ ;  /* 0x00000003a4a47819 */ /* 0x000fe400000012ff */
[----:B------:R-:W-:Y:S01]  /*6760*/  SHF.R.U64 R174, R174, 0x3, RZ ;  /* 0x00000003aeae7819 */ /* 0x000fe200000012ff */
[----:B------:R-:W-:Y:S01]  /*6770*/  FMUL.FTZ R42, R43, R207 ;  /* 0x000000cf2b2a7220 */ /* 0x000fe20000410000 */
[----:B------:R-:W-:Y:S01]  /*6780*/  MOV R4, R4 ;  /* 0x0000000400047202 */ /* 0x000fe20000000f00 */
[----:B------:R-:W-:Y:S01]  /*6790*/  FMUL.FTZ R43, R50, R207 ;  /* 0x000000cf322b7220 */ /* 0x000fe20000410000 */
[----:B------:R-:W-:Y:S01]  /*67a0*/  LOP3.LUT R168, R168, R169, RZ, 0x3c, !PT ;  /* 0x000000a9a8a87212 */ /* 0x000fe200078e3cff */
[--C-:B------:R-:W-:Y:S01]  /*67b0*/  IMAD.X R169, RZ, RZ, R195.reuse, P3 ;  /* 0x000000ffffa97224 */ /* 0x100fe200018e06c3 */
[----:B------:R-:W-:Y:S01]  /*67c0*/  SHF.R.U64 R5, R153, 0x3, RZ ;  /* 0x0000000399057819 */ /* 0x000fe200000012ff */
[----:B------:R-:W-:Y:S01]  /*67d0*/  FMUL.FTZ R50, R51, R207 ;  /* 0x000000cf33327220 */ /* 0x000fe20000410000 */
[----:B------:R-:W-:Y:S01]  /*67e0*/  LOP3.LUT R164, R164, R165, RZ, 0x3c, !PT ;  /* 0x000000a5a4a47212 */ /* 0x000fe200078e3cff */
[--C-:B------:R-:W-:Y:S01]  /*67f0*/  IMAD.X R165, RZ, RZ, R195.reuse, P4 ;  /* 0x000000ffffa57224 */ /* 0x100fe200020e06c3 */
[----:B------:R-:W-:Y:S01]  /*6800*/  LOP3.LUT R174, R174, R175, RZ, 0x3c, !PT ;  /* 0x000000afaeae7212 */ /* 0x000fe200078e3cff */
[--C-:B------:R-:W-:Y:S01]  /*6810*/  IMAD.X R175, RZ, RZ, R195.reuse, P5 ;  /* 0x000000ffffaf7224 */ /* 0x100fe200028e06c3 */
[----:B------:R-:W-:Y:S01]  /*6820*/  IADD3 R173, P3, R194, 0xd000, RZ ;  /* 0x0000d000c2ad7810 */ /* 0x000fe20007f7e0ff */
[-C--:B------:R-:W-:Y:S01]  /*6830*/  FMUL.FTZ R51, R58, R207.reuse ;  /* 0x000000cf3a337220 */ /* 0x080fe20000410000 */
[C---:B------:R-:W-:Y:S01]  /*6840*/  IADD3 R167, P4, R194.reuse, 0xc000, RZ ;  /* 0x0000c000c2a77810 */ /* 0x040fe20007f9e0ff */
[-C--:B------:R-:W-:Y:S01]  /*6850*/  FMUL.FTZ R58, R59, R207.reuse ;  /* 0x000000cf3b3a7220 */ /* 0x080fe20000410000 */
[----:B------:R-:W-:Y:S01]  /*6860*/  IADD3 R199, P5, R194, 0xf000, RZ ;  /* 0x0000f000c2c77810 */ /* 0x000fe20007fbe0ff */
[----:B------:R-:W-:Y:S01]  /*6870*/  FMUL.FTZ R59, R66, R207 ;  /* 0x000000cf423b7220 */ /* 0x000fe20000410000 */
[----:B------:R-:W-:Y:S01]  /*6880*/  LOP3.LUT R194, R5, R194, RZ, 0x3c, !PT ;  /* 0x000000c205c27212 */ /* 0x000fe200078e3cff */
[----:B------:R-:W-:Y:S01]  /*6890*/  FMUL.FTZ R5, R24, R205 ;  /* 0x000000cd18057220 */ /* 0x000fe20000410000 */
[----:B------:R-:W-:Y:S01]  /*68a0*/  FMUL.FTZ R66, R67, R207 ;  /* 0x000000cf43427220 */ /* 0x000fe20000410000 */
[----:B------:R-:W-:Y:S01]  /*68b0*/  LOP3.LUT R172, R173, 0x380, RZ, 0xc0, !PT ;  /* 0x00000380adac7812 */ /* 0x000fe200078ec0ff */
[----:B------:R-:W-:Y:S01]  /*68c0*/  FMUL.FTZ R28, R28, R205 ;  /* 0x000000cd1c1c7220 */ /* 0x000fe20000410000 */
[----:B------:R-:W-:Y:S01]  /*68d0*/  MOV R8, R8 ;  /* 0x0000000800087202 */ /* 0x000fe20000000f00 */
[-C--:B------:R-:W-:Y:S01]  /*68e0*/  FMUL.FTZ R29, R29, R205.reuse ;  /* 0x000000cd1d1d7220 */ /* 0x080fe20000410000 */
[----:B------:R-:W-:Y:S01]  /*68f0*/  FMUL.FTZ R24, R25, R205 ;  /* 0x000000cd19187220 */ /* 0x000fe20000410000 */
[----:B------:R-:W-:Y:S01]  /*6900*/  FMUL.FTZ R67, R74, R207 ;  /* 0x000000cf4a437220 */ /* 0x000fe20000410000 */
[-C--:B------:R-:W-:Y:S01]  /*6910*/  FMUL.FTZ R36, R36, R205.reuse ;  /* 0x000000cd24247220 */ /* 0x080fe20000410000 */
[-C--:B------:R-:W-:Y:S01]  /*6920*/  FMUL.FTZ R37, R37, R205.reuse ;  /* 0x000000cd25257220 */ /* 0x080fe20000410000 */
[----:B------:R-:W-:Y:S01]  /*6930*/  FMUL.FTZ R9, R40, R205 ;  /* 0x000000cd28097220 */ /* 0x000fe20000410000 */
[-C--:B------:R-:W-:Y:S01]  /*6940*/  FMUL.FTZ R30, R30, R207.reuse ;  /* 0x000000cf1e1e7220 */ /* 0x080fe20000410000 */
[-C--:B------:R-:W-:Y:S01]  /*6950*/  FMUL.FTZ R31, R31, R207.reuse ;  /* 0x000000cf1f1f7220 */ /* 0x080fe20000410000 */
[----:B------:R-:W-:Y:S01]  /*6960*/  FMUL.FTZ R74, R75, R207 ;  /* 0x000000cf4b4a7220 */ /* 0x000fe20000410000 */
[-C--:B------:R-:W-:Y:S01]  /*6970*/  FMUL.FTZ R44, R44, R205.reuse ;  /* 0x000000cd2c2c7220 */ /* 0x080fe20000410000 */
[-C--:B------:R-:W-:Y:S01]  /*6980*/  FMUL.FTZ R45, R45, R205.reuse ;  /* 0x000000cd2d2d7220 */ /* 0x080fe20000410000 */
[----:B------:R-:W-:Y:S01]  /*6990*/  FMUL.FTZ R40, R41, R205 ;  /* 0x000000cd29287220 */ /* 0x000fe20000410000 */
[----:B------:R-:W-:Y:S01]  /*69a0*/  FMUL.FTZ R75, R82, R207 ;  /* 0x000000cf524b7220 */ /* 0x000fe20000410000 */
[----:B------:R-:W-:Y:S01]  /*69b0*/  FMUL.FTZ R25, R64, R205 ;  /* 0x000000cd40197220 */ /* 0x000fe20000410000 */
[-C--:B------:R-:W-:Y:S01]  /*69c0*/  FMUL.FTZ R47, R47, R207.reuse ;  /* 0x000000cf2f2f7220 */ /* 0x080fe20000410000 */
[----:B------:R-:W-:Y:S01]  /*69d0*/  FMUL.FTZ R82, R83, R207 ;  /* 0x000000cf53527220 */ /* 0x000fe20000410000 */
[----:B------:R-:W-:Y:S01]  /*69e0*/  SHF.R.U64 R172, R172, 0x3, RZ ;  /* 0x00000003acac7819 */ /* 0x000fe200000012ff */
[----:B------:R-:W-:Y:S01]  /*69f0*/  FMUL.FTZ R68, R68, R205 ;  /* 0x000000cd44447220 */ /* 0x000fe20000410000 */
[----:B------:R-:W-:Y:S01]  /*6a00*/  MOV R10, R10 ;  /* 0x0000000a000a7202 */ /* 0x000fe20000000f00 */
[-C--:B------:R-:W-:Y:S01]  /*6a10*/  FMUL.FTZ R69, R69, R205.reuse ;  /* 0x000000cd45457220 */ /* 0x080fe20000410000 */
[----:B------:R-:W-:Y:S01]  /*6a20*/  FMUL.FTZ R64, R65, R205 ;  /* 0x000000cd41407220 */ /* 0x000fe20000410000 */
[-C--:B------:R-:W-:Y:S01]  /*6a30*/  FMUL.FTZ R94, R94, R207.reuse ;  /* 0x000000cf5e5e7220 */ /* 0x080fe20000410000 */
[----:B------:R-:W-:Y:S01]  /*6a40*/  FMUL.FTZ R83, R90, R207 ;  /* 0x000000cf5a537220 */ /* 0x000fe20000410000 */
[----:B------:R-:W-:Y:S01]  /*6a50*/  FMUL.FTZ R11, R48, R205 ;  /* 0x000000cd300b7220 */ /* 0x000fe20000410000 */
[-C--:B------:R-:W-:Y:S01]  /*6a60*/  FMUL.FTZ R38, R38, R207.reuse ;  /* 0x000000cf26267220 */ /* 0x080fe20000410000 */
[-C--:B------:R-:W-:Y:S01]  /*6a70*/  FMUL.FTZ R39, R39, R207.reuse ;  /* 0x000000cf27277220 */ /* 0x080fe20000410000 */
[----:B------:R-:W-:Y:S01]  /*6a80*/  FMUL.FTZ R90, R91, R207 ;  /* 0x000000cf5b5a7220 */ /* 0x000fe20000410000 */
[----:B------:R-:W-:Y:S01]  /*6a90*/  F2FP.BF16.F32.PACK_AB R5, R28, R5 ;  /* 0x000000051c05723e */ /* 0x000fe200000010ff */
[----:B------:R-:W-:Y:S01]  /*6aa0*/  FMUL.FTZ R48, R49, R205 ;  /* 0x000000cd31307220 */ /* 0x000fe20000410000 */
[----:B------:R-:W-:Y:S01]  /*6ab0*/  F2FP.BF16.F32.PACK_AB R24, R29, R24 ;  /* 0x000000181d18723e */ /* 0x000fe200000010ff */
[-C--:B------:R-:W-:Y:S01]  /*6ac0*/  FMUL.FTZ R102, R102, R207.reuse ;  /* 0x000000cf66667220 */ /* 0x080fe20000410000 */
[----:B------:R-:W-:Y:S01]  /*6ad0*/  FMUL.FTZ R91, R98, R207 ;  /* 0x000000cf625b7220 */ /* 0x000fe20000410000 */
[----:B------:R-:W-:Y:S01]  /*6ae0*/  F2FP.BF16.F32.PACK_AB R30, R30, R113 ;  /* 0x000000711e1e723e */ /* 0x000fe200000010ff */
[-C--:B------:R-:W-:Y:S01]  /*6af0*/  FMUL.FTZ R52, R52, R205.reuse ;  /* 0x000000cd34347220 */ /* 0x080fe20000410000 */
[----:B------:R-:W-:Y:S01]  /*6b00*/  F2FP.BF16.F32.PACK_AB R31, R31, R26 ;  /* 0x0000001a1f1f723e */ /* 0x000fe200000010ff */
        /* <DEDUP_REMOVED lines=9> */
[----:B------:R-:W-:Y:S01]  /*6ba0*/  LOP3.LUT R172, R172, R173, RZ, 0x3c, !PT ;  /* 0x000000adacac7212 */ /* 0x000fe200078e3cff */
[-C--:B------:R-:W-:Y:S01]  /*6bb0*/  FMUL.FTZ R93, R93, R205.reuse ;  /* 0x000000cd5d5d7220 */ /* 0x080fe20000410000 */
[-C--:B------:R-:W-:Y:S01]  /*6bc0*/  FMUL.FTZ R88, R89, R205.reuse ;  /* 0x000000cd59587220 */ /* 0x080fe20000410000 */
[-C--:B------:R-:W-:Y:S01]  /*6bd0*/  FMUL.FTZ R100, R100, R205.reuse ;  /* 0x000000cd64647220 */ /* 0x080fe20000410000 */
[----:B------:R-:W-:Y:S01]  /*6be0*/  FMUL.FTZ R57, R96, R205 ;  /* 0x000000cd60397220 */ /* 0x000fe20000410000 */
[----:B------:R-:W-:Y:S01]  /*6bf0*/  F2FP.BF16.F32.PACK_AB R42, R47, R42 ;  /* 0x0000002a2f2a723e */ /* 0x000fe200000010ff */
[----:B------:R-:W-:-:S02]  /*6c00*/  IMAD.X R173, RZ, RZ, R195, P3 ;  /* 0x000000ffffad7224 */ /* 0x000fc400018e06c3 */
[-C--:B------:R-:W-:Y:S01]  /*6c10*/  FMUL.FTZ R85, R85, R205.reuse ;  /* 0x000000cd55557220 */ /* 0x080fe20000410000 */
[----:B------:R-:W-:Y:S01]  /*6c20*/  FMUL.FTZ R80, R81, R205 ;  /* 0x000000cd51507220 */ /* 0x000fe20000410000 */
[----:B------:R-:W-:Y:S02]  /*6c30*/  F2FP.BF16.F32.PACK_AB R25, R68, R25 ;  /* 0x000000194419723e */ /* 0x000fe400000010ff */
[----:B------:R-:W-:Y:S02]  /*6c40*/  F2FP.BF16.F32.PACK_AB R64, R69, R64 ;  /* 0x000000404540723e */ /* 0x000fe400000010ff */
[----:B------:R-:W-:Y:S02]  /*6c50*/  F2FP.BF16.F32.PACK_AB R83, R94, R83 ;  /* 0x000000535e53723e */ /* 0x000fe400000010ff */
[----:B------:R-:W-:Y:S01]  /*6c60*/  SEL R26, R5, R24, P0 ;  /* 0x00000018051a7207 */ /* 0x000fe20000000000 */
[----:B------:R-:W-:Y:S01]  /*6c70*/  FMUL.FTZ R53, R53, R205 ;  /* 0x000000cd35357220 */ /* 0x000fe20000410000 */
[----:B------:R-:W-:Y:S01]  /*6c80*/  F2FP.BF16.F32.PACK_AB R27, R38, R27 ;  /* 0x0000001b261b723e */ /* 0x000fe200000010ff */
[-C--:B------:R-:W-:Y:S01]  /*6c90*/  FMUL.FTZ R76, R76, R205.reuse ;  /* 0x000000cd4c4c7220 */ /* 0x080fe20000410000 */
[----:B------:R-:W-:Y:S01]  /*6ca0*/  F2FP.BF16.F32.PACK_AB R34, R39, R34 ;  /* 0x000000222722723e */ /* 0x000fe200000010ff */
[----:B------:R-:W-:Y:S01]  /*6cb0*/  FMUL.FTZ R77, R77, R205 ;  /* 0x000000cd4d4d7220 */ /* 0x000fe20000410000 */
[----:B------:R-:W-:-:S02]  /*6cc0*/  SEL R24, R24, R5, P0 ;  /* 0x0000000518187207 */ /* 0x000fc40000000000 */
[----:B------:R-:W-:Y:S02]  /*6cd0*/  SEL R28, R7, R32, P0 ;  /* 0x00000020071c7207 */ /* 0x000fe40000000000 */
[----:B------:R-:W-:Y:S02]  /*6ce0*/  SEL R94, R30, R31, P0 ;  /* 0x0000001f1e5e7207 */ /* 0x000fe40000000000 */
[----:B----4-:R-:W-:Y:S02]  /*6cf0*/  LOP3.LUT R29, R203, 0x2, RZ, 0x3c, !PT ;  /* 0x00000002cb1d7812 */ /* 0x010fe400078e3cff */
[----:B0-----:R-:W-:Y:S01]  /*6d00*/  ISETP.NE.AND P3, PT, R56, 0x1, PT ;  /* 0x000000013800780c */ /* 0x001fe20003f65270 */
[----:B------:R-:W-:Y:S01]  /*6d10*/  FMUL.FTZ R63, R63, R207 ;  /* 0x000000cf3f3f7220 */ /* 0x000fe20000410000 */
[----:B------:R-:W-:Y:S02]  /*6d20*/  F2FP.BF16.F32.PACK_AB R91, R102, R91 ;  /* 0x0000005b665b723e */ /* 0x000fe400000010ff */
[----:B------:R-:W-:-:S02]  /*6d30*/  SEL R32, R32, R7, P0 ;  /* 0x0000000720207207 */ /* 0x000fc40000000000 */
[----:B------:R-:W-:Y:S02]  /*6d40*/  SEL R36, R9, R40, P0 ;  /* 0x0000002809247207 */ /* 0x000fe40000000000 */
[----:B------:R-:W-:Y:S02]  /*6d50*/  SEL R30, R31, R30, P0 ;  /* 0x0000001e1f1e7207 */ /* 0x000fe40000000000 */
[----:B------:R-:W-:Y:S02]  /*6d60*/  F2FP.BF16.F32.PACK_AB R11, R52, R11 ;  /* 0x0000000b340b723e */ /* 0x000fe400000010ff */
[----:B------:R-:W-:Y:S02]  /*6d70*/  F2FP.BF16.F32.PACK_AB R65, R108, R65 ;  /* 0x000000416c41723e */ /* 0x000fe400000010ff */
[----:B------:R-:W-:Y:S02]  /*6d80*/  SEL R38, R40, R9, P0 ;  /* 0x0000000928267207 */ /* 0x000fe40000000000 */
[----:B------:R-:W-:Y:S01]  /*6d90*/  SEL R102, R35, R42, P0 ;  /* 0x0000002a23667207 */ /* 0x000fe20000000000 */
[----:B------:R-:W-:Y:S01]  /*6da0*/  FMUL.FTZ R101, R101, R205 ;  /* 0x000000cd65657220 */ /* 0x000fe20000410000 */
[----:B------:R-:W-:Y:S01]  /*6db0*/  F2FP.BF16.F32.PACK_AB R49, R92, R49 ;  /* 0x000000315c31723e */ /* 0x000fe200000010ff */
[----:B------:R-:W-:Y:S01]  /*6dc0*/  FMUL.FTZ R96, R97, R205 ;  /* 0x000000cd61607220 */ /* 0x000fe20000410000 */
[----:B------:R-:W-:Y:S01]  /*6dd0*/  F2FP.BF16.F32.PACK_AB R88, R93, R88 ;  /* 0x000000585d58723e */ /* 0x000fe200000010ff */
[----:B------:R-:W-:Y:S01]  /*6de0*/  FMUL.FTZ R54, R54, R207 ;  /* 0x000000cf36367220 */ /* 0x000fe20000410000 */
[----:B------:R-:W-:-:S02]  /*6df0*/  F2FP.BF16.F32.PACK_AB R57, R100, R57 ;  /* 0x000000396439723e */ /* 0x000fc400000010ff */
[----:B------:R-:W-:Y:S02]  /*6e00*/  SEL R52, R25, R64, P0 ;  /* 0x0000004019347207 */ /* 0x000fe40000000000 */
[----:B------:R-:W-:Y:S01]  /*6e10*/  SEL R108, R42, R35, P0 ;  /* 0x000000232a6c7207 */ /* 0x000fe20000000000 */
[----:B------:R-:W-:Y:S01]  /*6e20*/  SHFL.IDX PT, R26, R26, R203, 0x1c1f ;  /* 0x001c1fcb1a1a7589 */ /* 0x000fe200000e0000 */
[----:B------:R-:W-:Y:S02]  /*6e30*/  F2FP.BF16.F32.PACK_AB R80, R85, R80 ;  /* 0x000000505550723e */ /* 0x000fe400000010ff */
[----:B------:R-:W-:Y:S01]  /*6e40*/  SEL R64, R64, R25, P0 ;  /* 0x0000001940407207 */ /* 0x000fe20000000000 */
[----:B------:R-:W0:Y:S01]  /*6e50*/  LDC R85, c[0x0][0xc38] ;  /* 0x00030e00ff557b82 */ /* 0x000e220000000800 */
[----:B------:R-:W-:Y:S01]  /*6e60*/  SEL R100, R27, R34, P0 ;  /* 0x000000221b647207 */ /* 0x000fe20000000000 */
[----:B------:R-:W1:Y:S01]  /*6e70*/  SHFL.IDX PT, R25, R24, R29, 0x1c1f ;  /* 0x001c1f1d18197589 */ /* 0x000e6200000e0000 */
[----:B------:R-:W-:Y:S01]  /*6e80*/  SEL R34, R34, R27, P0 ;  /* 0x0000001b22227207 */ /* 0x000fe20000000000 */
[----:B------:R-:W-:Y:S01]  /*6e90*/  FMUL.FTZ R55, R55, R207 ;  /* 0x000000cf37377220 */ /* 0x000fe20000410000 */
[----:B------:R-:W-:Y:S01]  /*6ea0*/  F2FP.BF16.F32.PACK_AB R48, R53, R48 ;  /* 0x000000303530723e */ /* 0x000fe200000010ff */
[----:B------:R-:W-:Y:S01]  /*6eb0*/  SHFL.IDX PT, R28, R28, R203, 0x1c1f ;  /* 0x001c1fcb1c1c7589 */ /* 0x000fe200000e0000 */
[----:B------:R-:W-:Y:S01]  /*6ec0*/  F2FP.BF16.F32.PACK_AB R33, R76, R33 ;  /* 0x000000214c21723e */ /* 0x000fe200000010ff */
[-C--:B------:R-:W-:Y:S01]  /*6ed0*/  FMUL.FTZ R70, R70, R207.reuse ;  /* 0x000000cf46467220 */ /* 0x080fe20000410000 */
[----:B------:R-:W-:Y:S01]  /*6ee0*/  F2FP.BF16.F32.PACK_AB R72, R77, R72 ;  /* 0x000000484d48723e */ /* 0x000fe200000010ff */
[----:B------:R-:W-:Y:S01]  /*6ef0*/  SHFL.IDX PT, R94, R94, R203, 0x1c1f ;  /* 0x001c1fcb5e5e7589 */ /* 0x000fe200000e0000 */
[-C--:B------:R-:W-:Y:S01]  /*6f00*/  FMUL.FTZ R95, R95, R207.reuse ;  /* 0x000000cf5f5f7220 */ /* 0x080fe20000410000 */
[----:B------:R-:W-:Y:S01]  /*6f10*/  FMUL.FTZ R98, R99, R207 ;  /* 0x000000cf63627220 */ /* 0x000fe20000410000 */
[----:B------:R-:W-:Y:S01]  /*6f20*/  F2FP.BF16.F32.PACK_AB R58, R63, R58 ;  /* 0x0000003a3f3a723e */ /* 0x000fe200000010ff */
[----:B------:R-:W-:Y:S01]  /*6f30*/  SHFL.IDX PT, R27, R32, R29, 0x1c1f ;  /* 0x001c1f1d201b7589 */ /* 0x000fe200000e0000 */
[----:B------:R-:W-:Y:S01]  /*6f40*/  SEL R68, R49, R88, P0 ;  /* 0x0000005831447207 */ /* 0x000fe20000000000 */
[----:B------:R-:W-:-:S02]  /*6f50*/  FMUL.FTZ R81, R120, R205 ;  /* 0x000000cd78517220 */ /* 0x000fc40000410000 */
[----:B------:R-:W2:Y:S01]  /*6f60*/  SHFL.IDX PT, R35, R30, R29, 0x1c1f ;  /* 0x001c1f1d1e237589 */ /* 0x000ea200000e0000 */
[-C--:B------:R-:W-:Y:S01]  /*6f70*/  FMUL.FTZ R62, R62, R207.reuse ;  /* 0x000000cf3e3e7220 */ /* 0x080fe20000410000 */
[----:B------:R-:W-:Y:S02]  /*6f80*/  FMUL.FTZ R99, R106, R207 ;  /* 0x000000cf6a637220 */ /* 0x000fe40000410000 */
[----:B------:R-:W-:Y:S01]  /*6f90*/  SHFL.IDX PT, R36, R36, R203, 0x1c1f ;  /* 0x001c1fcb24247589 */ /* 0x000fe200000e0000 */
[----:B------:R-:W-:Y:S01]  /*6fa0*/  FMUL.FTZ R120, R121, R205 ;  /* 0x000000cd79787220 */ /* 0x000fe20000410000 */
[-C--:B------:R-:W-:Y:S02]  /*6fb0*/  FMUL.FTZ R71, R71, R207.reuse ;  /* 0x000000cf47477220 */ /* 0x080fe40000410000 */
[----:B------:R-:W3:Y:S01]  /*6fc0*/  SHFL.IDX PT, R31, R38, R29, 0x1c1f ;  /* 0x001c1f1d261f7589 */ /* 0x000ee200000e0000 */
[----:B------:R-:W-:Y:S01]  /*6fd0*/  FMUL.FTZ R106, R107, R207 ;  /* 0x000000cf6b6a7220 */ /* 0x000fe20000410000 */
[----:B------:R-:W-:-:S02]  /*6fe0*/  F2FP.BF16.F32.PACK_AB R43, R54, R43 ;  /* 0x0000002b362b723e */ /* 0x000fc400000010ff */
[----:B------:R-:W-:Y:S01]  /*6ff0*/  SHFL.IDX PT, R102, R102, R203, 0x1c1f ;  /* 0x001c1fcb66667589 */ /* 0x000fe200000e0000 */
[----:B------:R-:W-:Y:S01]  /*7000*/  F2FP.BF16.F32.PACK_AB R96, R101, R96 ;  /* 0x000000606560723e */ /* 0x000fe200000010ff */
[----:B------:R-:W-:Y:S02]  /*7010*/  FMUL.FTZ R116, R116, R205 ;  /* 0x000000cd74747220 */ /* 0x000fe40000410000 */
[----:B------:R-:W4:Y:S01]  /*7020*/  SHFL.IDX PT, R63, R108, R29, 0x1c1f ;  /* 0x001c1f1d6c3f7589 */ /* 0x000f2200000e0000 */
[-C--:B------:R-:W-:Y:S01]  /*7030*/  FMUL.FTZ R78, R78, R207.reuse ;  /* 0x000000cf4e4e7220 */ /* 0x080fe20000410000 */
[-C--:B------:R-:W-:Y:S01]  /*7040*/  FMUL.FTZ R79, R79, R207.reuse ;  /* 0x000000cf4f4f7220 */ /* 0x080fe20000410000 */
[-C--:B------:R-:W-:Y:S01]  /*7050*/  FMUL.FTZ R110, R110, R207.reuse ;  /* 0x000000cf6e6e7220 */ /* 0x080fe20000410000 */
[-C--:B------:R-:W-:Y:S01]  /*7060*/  FMUL.FTZ R107, R114, R207.reuse ;  /* 0x000000cf726b7220 */ /* 0x080fe20000410000 */
[-C--:B------:R-:W-:Y:S01]  /*7070*/  FMUL.FTZ R134, R134, R207.reuse ;  /* 0x000000cf86867220 */ /* 0x080fe20000410000 */
[----:B------:R-:W-:Y:S01]  /*7080*/  FMUL.FTZ R121, R130, R207 ;  /* 0x000000cf82797220 */ /* 0x000fe20000410000 */
[----:B------:R-:W-:Y:S01]  /*7090*/  SEL R44, R11, R48, P0 ;  /* 0x000000300b2c7207 */ /* 0x000fe20000000000 */
[-C--:B------:R-:W-:Y:S01]  /*70a0*/  FMUL.FTZ R109, R109, R205.reuse ;  /* 0x000000cd6d6d7220 */ /* 0x080fe20000410000 */
[----:B------:R-:W-:Y:S01]  /*70b0*/  SEL R54, R33, R72, P0 ;  /* 0x0000004821367207 */ /* 0x000fe20000000000 */
[----:B------:R-:W-:Y:S01]  /*70c0*/  FMUL.FTZ R104, R105, R205 ;  /* 0x000000cd69687220 */ /* 0x000fe20000410000 */
[----:B------:R-:W-:Y:S01]  /*70d0*/  FMUL.FTZ R114, R115, R207 ;  /* 0x000000cf73727220 */ /* 0x000fe20000410000 */
[----:B------:R-:W-:Y:S01]  /*70e0*/  SEL R48, R48, R11, P0 ;  /* 0x0000000b30307207 */ /* 0x000fe20000000000 */
[----:B------:R-:W-:Y:S01]  /*70f0*/  FMUL.FTZ R118, R118, R207 ;  /* 0x000000cf76767220 */ /* 0x000fe20000410000 */
[----:B------:R-:W-:Y:S01]  /*7100*/  SEL R88, R88, R49, P0 ;  /* 0x0000003158587207 */ /* 0x000fe20000000000 */
[----:B------:R-:W-:Y:S01]  /*7110*/  FMUL.FTZ R115, R122, R207 ;  /* 0x000000cf7a737220 */ /* 0x000fe20000410000 */
[----:B------:R-:W-:Y:S01]  /*7120*/  F2FP.BF16.F32.PACK_AB R50, R55, R50 ;  /* 0x000000323732723e */ /* 0x000fe200000010ff */
[----:B------:R1:W-:Y:S01]  /*7130*/  SHFL.IDX PT, R49, R68, R203, 0x1c1f ;  /* 0x001c1fcb44317589 */ /* 0x0003e200000e0000 */
[----:B------:R-:W-:Y:S01]  /*7140*/  F2FP.BF16.F32.PACK_AB R59, R70, R59 ;  /* 0x0000003b463b723e */ /* 0x000fe200000010ff */
[-C--:B------:R-:W-:Y:S01]  /*7150*/  FMUL.FTZ R124, R124, R205.reuse ;  /* 0x000000cd7c7c7220 */ /* 0x080fe20000410000 */
[----:B------:R-:W-:Y:S01]  /*7160*/  F2FP.BF16.F32.PACK_AB R90, R95, R90 ;  /* 0x0000005a5f5a723e */ /* 0x000fe200000010ff */
[----:B------:R-:W-:Y:S01]  /*7170*/  FMUL.FTZ R89, R128, R205 ;  /* 0x000000cd80597220 */ /* 0x000fe20000410000 */
[-C--:B------:R-:W-:Y:S01]  /*7180*/  FMUL.FTZ R126, R126, R207.reuse ;  /* 0x000000cf7e7e7220 */ /* 0x080fe20000410000 */
[----:B------:R-:W-:Y:S01]  /*7190*/  FMUL.FTZ R122, R123, R207 ;  /* 0x000000cf7b7a7220 */ /* 0x000fe20000410000 */
[----:B------:R-:W-:Y:S01]  /*71a0*/  F2FP.BF16.F32.PACK_AB R51, R62, R51 ;  /* 0x000000333e33723e */ /* 0x000fe200000010ff */
[----:B------:R-:W-:Y:S01]  /*71b0*/  FMUL.FTZ R128, R129, R205 ;  /* 0x000000cd81807220 */ /* 0x000fe20000410000 */
[----:B------:R-:W-:Y:S01]  /*71c0*/  SEL R70, R57, R96, P0 ;  /* 0x0000006039467207 */ /* 0x000fe20000000000 */
[----:B-1----:R-:W1:Y:S01]  /*71d0*/  @P3 LDC R68, c[0x0][0xbec] ;  /* 0x0002fb00ff443b82 */ /* 0x002e620000000800 */
[----:B------:R-:W-:Y:S01]  /*71e0*/  FMUL.FTZ R123, R138, R207 ;  /* 0x000000cf8a7b7220 */ /* 0x000fe20000410000 */
[----:B------:R-:W-:Y:S01]  /*71f0*/  F2FP.BF16.F32.PACK_AB R66, R71, R66 ;  /* 0x000000424742723e */ /* 0x000fe200000010ff */
[----:B------:R-:W-:Y:S01]  /*7200*/  FMUL.FTZ R117, R117, R205 ;  /* 0x000000cd75757220 */ /* 0x000fe20000410000 */
[----:B------:R-:W-:Y:S01]  /*7210*/  SEL R96, R96, R57, P0 ;  /* 0x0000003960607207 */ /* 0x000fe20000000000 */
[-C--:B------:R-:W-:Y:S01]  /*7220*/  FMUL.FTZ R97, R136, R205.reuse ;  /* 0x000000cd88617220 */ /* 0x080fe20000410000 */
[----:B------:R-:W-:Y:S01]  /*7230*/  FMUL.FTZ R105, R144, R205 ;  /* 0x000000cd90697220 */ /* 0x000fe20000410000 */
        /* <DEDUP_REMOVED lines=8> */
[----:B------:R-:W-:Y:S01]  /*72c0*/  F2FP.BF16.F32.PACK_AB R67, R78, R67 ;  /* 0x000000434e43723e */ /* 0x000fe200000010ff */
[----:B------:R-:W-:Y:S01]  /*72d0*/  SHFL.IDX PT, R57, R54, R203, 0x1c1f ;  /* 0x001c1fcb36397589 */ /* 0x000fe200000e0000 */
[----:B------:R-:W-:Y:S01]  /*72e0*/  F2FP.BF16.F32.PACK_AB R74, R79, R74 ;  /* 0x0000004a4f4a723e */ /* 0x000fe200000010ff */
[----:B------:R-:W-:Y:S01]  /*72f0*/  FMUL.FTZ R84, R84, R205 ;  /* 0x000000cd54547220 */ /* 0x000fe20000410000 */
[----:B------:R-:W-:Y:S01]  /*7300*/  F2FP.BF16.F32.PACK_AB R99, R110, R99 ;  /* 0x000000636e63723e */ /* 0x000fe200000010ff */
[----:B------:R-:W-:Y:S01]  /*7310*/  FMUL.FTZ R125, R125, R205 ;  /* 0x000000cd7d7d7220 */ /* 0x000fe20000410000 */
[----:B------:R-:W-:Y:S01]  /*7320*/  F2FP.BF16.F32.PACK_AB R73, R116, R73 ;  /* 0x000000497449723e */ /* 0x000fe200000010ff */
[----:B------:R-:W-:Y:S01]  /*7330*/  FMUL.FTZ R132, R132, R205 ;  /* 0x000000cd84847220 */ /* 0x000fe20000410000 */
[----:B------:R-:W-:Y:S01]  /*7340*/  F2FP.BF16.F32.PACK_AB R121, R134, R121 ;  /* 0x000000798679723e */ /* 0x000fe200000010ff */
[-C--:B------:R-:W-:Y:S01]  /*7350*/  FMUL.FTZ R133, R133, R205.reuse ;  /* 0x000000cd85857220 */ /* 0x080fe20000410000 */
[-C--:B------:R-:W-:Y:S01]  /*7360*/  FMUL.FTZ R140, R140, R205.reuse ;  /* 0x000000cd8c8c7220 */ /* 0x080fe20000410000 */
[-C--:B------:R-:W-:Y:S01]  /*7370*/  FMUL.FTZ R141, R141, R205.reuse ;  /* 0x000000cd8d8d7220 */ /* 0x080fe20000410000 */
[-C--:B------:R-:W-:Y:S01]  /*7380*/  FMUL.FTZ R136, R137, R205.reuse ;  /* 0x000000cd89887220 */ /* 0x080fe20000410000 */
[-C--:B------:R-:W-:Y:S01]  /*7390*/  FMUL.FTZ R148, R148, R205.reuse ;  /* 0x000000cd94947220 */ /* 0x080fe20000410000 */
        /* <DEDUP_REMOVED lines=11> */
[----:B------:R-:W-:-:S02]  /*7450*/  SEL R110, R43, R50, P0 ;  /* 0x000000322b6e7207 */ /* 0x000fc40000000000 */
[----:B------:R-:W-:Y:S01]  /*7460*/  SEL R116, R50, R43, P0 ;  /* 0x0000002b32747207 */ /* 0x000fe20000000000 */
[----:B------:R-:W-:Y:S01]  /*7470*/  SHFL.IDX PT, R100, R100, R203, 0x1c1f ;  /* 0x001c1fcb64647589 */ /* 0x000fe200000e0000 */
[----:B------:R-:W-:Y:S02]  /*7480*/  SEL R134, R83, R90, P0 ;  /* 0x0000005a53867207 */ /* 0x000fe40000000000 */
[----:B------:R-:W-:Y:S01]  /*7490*/  F2FP.BF16.F32.PACK_AB R107, R118, R107 ;  /* 0x0000006b766b723e */ /* 0x000fe200000010ff */
[----:B------:R-:W-:Y:S01]  /*74a0*/  SHFL.IDX PT, R54, R48, R29, 0x1c1f ;  /* 0x001c1f1d30367589 */ /* 0x000fe200000e0000 */
[----:B------:R-:W-:Y:S02]  /*74b0*/  SEL R50, R51, R58, P0 ;  /* 0x0000003a33327207 */ /* 0x000fe40000000000 */
[----:B------:R-:W-:Y:S01]  /*74c0*/  SEL R90, R90, R83, P0 ;  /* 0x000000535a5a7207 */ /* 0x000fe20000000000 */
[----:B------:R-:W1:Y:S01]  /*74d0*/  SHFL.IDX PT, R39, R34, R29, 0x1c1f ;  /* 0x001c1f1d22277589 */ /* 0x000e6200000e0000 */
[----:B------:R-:W-:Y:S01]  /*74e0*/  F2FP.BF16.F32.PACK_AB R81, R124, R81 ;  /* 0x000000517c51723e */ /* 0x000fe200000010ff */
[----:B------:R-:W1:Y:S01]  /*74f0*/  @P3 LDC R83, c[0x0][0xbf0] ;  /* 0x0002fc00ff533b82 */ /* 0x000e620000000800 */
[----:B------:R-:W-:-:S02]  /*7500*/  F2FP.BF16.F32.PACK_AB R115, R126, R115 ;  /* 0x000000737e73723e */ /* 0x000fc400000010ff */
[----:B------:R-:W-:Y:S02]  /*7510*/  SEL R58, R58, R51, P0 ;  /* 0x000000333a3a7207 */ /* 0x000fe40000000000 */
[----:B------:R-:W-:Y:S02]  /*7520*/  SEL R118, R59, R66, P0 ;  /* 0x000000423b767207 */ /* 0x000fe40000000000 */
[----:B------:R-:W-:Y:S02]  /*7530*/  SEL R72, R72, R33, P0 ;  /* 0x0000002148487207 */ /* 0x000fe40000000000 */
[----:B------:R-:W-:Y:S02]  /*7540*/  SEL R124, R66, R59, P0 ;  /* 0x0000003b427c7207 */ /* 0x000fe40000000000 */
[----:B------:R-:W-:Y:S02]  /*7550*/  SEL R126, R67, R74, P0 ;  /* 0x0000004a437e7207 */ /* 0x000fe40000000000 */
[----:B------:R-:W-:-:S02]  /*7560*/  F2FP.BF16.F32.PACK_AB R106, R111, R106 ;  /* 0x0000006a6f6a723e */ /* 0x000fc400000010ff */
[----:B------:R-:W-:Y:S02]  /*7570*/  F2FP.BF16.F32.PACK_AB R112, R117, R112 ;  /* 0x000000707570723e */ /* 0x000fe400000010ff */
[----:B------:R-:W-:Y:S02]  /*7580*/  F2FP.BF16.F32.PACK_AB R122, R127, R122 ;  /* 0x0000007a7f7a723e */ /* 0x000fe400000010ff */
[----:B------:R-:W-:Y:S02]  /*7590*/  F2FP.BF16.F32.PACK_AB R130, R135, R130 ;  /* 0x000000828782723e */ /* 0x000fe400000010ff */
[----:B------:R-:W-:Y:S02]  /*75a0*/  F2FP.BF16.F32.PACK_AB R123, R142, R123 ;  /* 0x0000007b8e7b723e */ /* 0x000fe400000010ff */
[----:B------:R-:W-:Y:S02]  /*75b0*/  F2FP.BF16.F32.PACK_AB R138, R143, R138 ;  /* 0x0000008a8f8a723e */ /* 0x000fe400000010ff */
[----:B------:R-:W-:-:S02]  /*75c0*/  SEL R40, R65, R104, P0 ;  /* 0x0000006841287207 */ /* 0x000fc40000000000 */
[----:B------:R-:W-:Y:S01]  /*75d0*/  SEL R74, R74, R67, P0 ;  /* 0x000000434a4a7207 */ /* 0x000fe20000000000 */
[----:B------:R-:W-:Y:S01]  /*75e0*/  SHFL.IDX PT, R53, R46, R203, 0x1c1f ;  /* 0x001c1fcb2e357589 */ /* 0x000fe200000e0000 */
[----:B------:R-:W-:Y:S02]  /*75f0*/  F2FP.BF16.F32.PACK_AB R41, R84, R41 ;  /* 0x000000295429723e */ /* 0x000fe400000010ff */
[----:B------:R-:W-:Y:S01]  /*7600*/  F2FP.BF16.F32.PACK_AB R75, R86, R75 ;  /* 0x0000004b564b723e */ /* 0x000fe200000010ff */
[----:B------:R-:W-:Y:S01]  /*7610*/  SHFL.IDX PT, R110, R110, R203, 0x1c1f ;  /* 0x001c1fcb6e6e7589 */ /* 0x000fe200000e0000 */
[----:B------:R-:W-:Y:S02]  /*7620*/  F2FP.BF16.F32.PACK_AB R82, R87, R82 ;  /* 0x000000525752723e */ /* 0x000fe400000010ff */
[----:B------:R-:W-:Y:S01]  /*7630*/  F2FP.BF16.F32.PACK_AB R98, R103, R98 ;  /* 0x000000626762723e */ /* 0x000fe200000010ff */
[----:B------:R-:W-:Y:S01]  /*7640*/  SHFL.IDX PT, R60, R60, R29, 0x1c1f ;  /* 0x001c1f1d3c3c7589 */ /* 0x000fe200000e0000 */
[----:B------:R-:W-:-:S02]  /*7650*/  F2FP.BF16.F32.PACK_AB R114, R119, R114 ;  /* 0x000000727772723e */ /* 0x000fc400000010ff */
[----:B------:R-:W-:Y:S02]  /*7660*/  F2FP.BF16.F32.PACK_AB R120, R125, R120 ;  /* 0x000000787d78723e */ /* 0x000fe400000010ff */
[----:B------:R-:W-:Y:S02]  /*7670*/  F2FP.BF16.F32.PACK_AB R89, R132, R89 ;  /* 0x000000598459723e */ /* 0x000fe400000010ff */
[----:B------:R-:W-:Y:S02]  /*7680*/  F2FP.BF16.F32.PACK_AB R128, R133, R128 ;  /* 0x000000808580723e */ /* 0x000fe400000010ff */
[----:B------:R-:W-:Y:S02]  /*7690*/  F2FP.BF16.F32.PACK_AB R97, R140, R97 ;  /* 0x000000618c61723e */ /* 0x000fe400000010ff */
[----:B------:R-:W-:Y:S02]  /*76a0*/  F2FP.BF16.F32.PACK_AB R136, R141, R136 ;  /* 0x000000888d88723e */ /* 0x000fe400000010ff */
[----:B------:R-:W-:-:S02]  /*76b0*/  F2FP.BF16.F32.PACK_AB R105, R148, R105 ;  /* 0x000000699469723e */ /* 0x000fc400000010ff */
[----:B------:R-:W-:Y:S02]  /*76c0*/  F2FP.BF16.F32.PACK_AB R129, R150, R129 ;  /* 0x000000819681723e */ /* 0x000fe400000010ff */
[----:B------:R-:W-:Y:S02]  /*76d0*/  F2FP.BF16.F32.PACK_AB R144, R149, R144 ;  /* 0x000000909590723e */ /* 0x000fe400000010ff */
[----:B------:R-:W-:Y:S02]  /*76e0*/  F2FP.BF16.F32.PACK_AB R146, R151, R146 ;  /* 0x000000929792723e */ /* 0x000fe400000010ff */
[----:B------:R-:W-:Y:S01]  /*76f0*/  SEL R104, R104, R65, P0 ;  /* 0x0000004168687207 */ /* 0x000fe20000000000 */
[----:B------:R-:W-:Y:S01]  /*7700*/  SHFL.IDX PT, R66, R50, R203, 0x1c1f ;  /* 0x001c1fcb32427589 */ /* 0x000fe200000e0000 */
[----:B------:R-:W-:-:S03]  /*7710*/  SEL R76, R73, R112, P0 ;  /* 0x00000070494c7207 */ /* 0x000fc60000000000 */
[----:B------:R-:W1:Y:S01]  /*7720*/  SHFL.IDX PT, R65, R116, R29, 0x1c1f ;  /* 0x001c1f1d74417589 */ /* 0x000e6200000e0000 */
[----:B------:R-:W-:Y:S02]  /*7730*/  SEL R142, R99, R106, P0 ;  /* 0x0000006a638e7207 */ /* 0x000fe40000000000 */
[----:B------:R-:W-:Y:S01]  /*7740*/  SEL R150, R115, R122, P0 ;  /* 0x0000007a73967207 */ /* 0x000fe20000000000 */
[----:B------:R2:W-:Y:S01]  /*7750*/  SHFL.IDX PT, R67, R58, R29, 0x1c1f ;  /* 0x001c1f1d3a437589 */ /* 0x0005e200000e0000 */
[----:B------:R-:W-:Y:S02]  /*7760*/  SEL R202, R121, R130, P0 ;  /* 0x0000008279ca7207 */ /* 0x000fe40000000000 */
[----:B------:R-:W-:Y:S01]  /*7770*/  SEL R204, R123, R138, P0 ;  /* 0x0000008a7bcc7207 */ /* 0x000fe20000000000 */
[----:B------:R-:W-:Y:S01]  /*7780*/  SHFL.IDX PT, R55, R52, R203, 0x1c1f ;  /* 0x001c1fcb34377589 */ /* 0x000fe200000e0000 */
[----:B------:R-:W-:Y:S01]  /*7790*/  SEL R62, R41, R80, P0 ;  /* 0x00000050293e7207 */ /* 0x000fe20000000000 */
[----:B------:R-:W-:Y:S01]  /*77a0*/  IMAD.MOV.U32 R201, RZ, RZ, R197 ;  /* 0x000000ffffc97224 */ /* 0x000fe200078e00c5 */
[----:B------:R-:W-:Y:S01]  /*77b0*/  SEL R112, R112, R73, P0 ;  /* 0x0000004970707207 */ /* 0x000fe20000000000 */
[----:B------:R-:W-:Y:S01]  /*77c0*/  SHFL.IDX PT, R118, R118, R203, 0x1c1f ;  /* 0x001c1fcb76767589 */ /* 0x000fe200000e0000 */
[----:B------:R-:W-:Y:S01]  /*77d0*/  SEL R78, R81, R120, P0 ;  /* 0x00000078514e7207 */ /* 0x000fe20000000000 */
[----:B--2---:R-:W-:Y:S01]  /*77e0*/  IMAD R58, RZ, RZ, -UR38 ;  /* 0x80000026ff3a7e24 */ /* 0x004fe2000f8e02ff */
[----:B------:R-:W-:Y:S01]  /*77f0*/  SEL R84, R89, R128, P0 ;  /* 0x0000008059547207 */ /* 0x000fe20000000000 */
[----:B------:R-:W-:Y:S01]  /*7800*/  SHFL.IDX PT, R64, R64, R29, 0x1c1f ;  /* 0x001c1f1d40407589 */ /* 0x000fe200000e0000 */
[----:B------:R-:W-:-:S02]  /*7810*/  SEL R86, R97, R136, P0 ;  /* 0x0000008861567207 */ /* 0x000fc40000000000 */
[----:B------:R-:W-:Y:S01]  /*7820*/  SEL R92, R105, R144, P0 ;  /* 0x00000090695c7207 */ /* 0x000fe20000000000 */
[----:B------:R-:W-:Y:S01]  /*7830*/  SHFL.IDX PT, R69, R124, R29, 0x1c1f ;  /* 0x001c1f1d7c457589 */ /* 0x000fe200000e0000 */
[----:B------:R-:W-:Y:S02]  /*7840*/  SEL R132, R75, R82, P0 ;  /* 0x000000524b847207 */ /* 0x000fe40000000000 */
[----:B------:R-:W-:Y:S01]  /*7850*/  SEL R140, R91, R98, P0 ;  /* 0x000000625b8c7207 */ /* 0x000fe20000000000 */
[----:B------:R-:W-:Y:S01]  /*7860*/  SHFL.IDX PT, R126, R126, R203, 0x1c1f ;  /* 0x001c1fcb7e7e7589 */ /* 0x000fe200000e0000 */
[----:B------:R-:W-:Y:S02]  /*7870*/  SEL R106, R106, R99, P0 ;  /* 0x000000636a6a7207 */ /* 0x000fe40000000000 */
[----:B------:R-:W-:Y:S01]  /*7880*/  SEL R148, R107, R114, P0 ;  /* 0x000000726b947207 */ /* 0x000fe20000000000 */
[----:B------:R-:W2:Y:S01]  /*7890*/  SHFL.IDX PT, R72, R72, R29, 0x1c1f ;  /* 0x001c1f1d48487589 */ /* 0x000ea200000e0000 */
[----:B------:R-:W-:-:S02]  /*78a0*/  SEL R122, R122, R115, P0 ;  /* 0x000000737a7a7207 */ /* 0x000fc40000000000 */
[----:B------:R-:W-:Y:S01]  /*78b0*/  SEL R130, R130, R121, P0 ;  /* 0x0000007982827207 */ /* 0x000fe20000000000 */
[----:B------:R-:W2:Y:S01]  /*78c0*/  SHFL.IDX PT, R71, R74, R29, 0x1c1f ;  /* 0x001c1f1d4a477589 */ /* 0x000ea200000e0000 */
[----:B------:R-:W-:Y:S02]  /*78d0*/  SEL R138, R138, R123, P0 ;  /* 0x0000007b8a8a7207 */ /* 0x000fe40000000000 */
[----:B------:R-:W-:Y:S02]  /*78e0*/  SEL R206, R129, R146, P0 ;  /* 0x0000009281ce7207 */ /* 0x000fe40000000000 */
[----:B------:R-:W-:Y:S02]  /*78f0*/  SEL R80, R80, R41, P0 ;  /* 0x0000002950507207 */ /* 0x000fe40000000000 */
[----:B------:R-:W-:Y:S02]  /*7900*/  SEL R120, R120, R81, P0 ;  /* 0x0000005178787207 */ /* 0x000fe40000000000 */
[----:B------:R-:W-:-:S02]  /*7910*/  SEL R128, R128, R89, P0 ;  /* 0x0000005980807207 */ /* 0x000fc40000000000 */
[----:B------:R-:W-:Y:S02]  /*7920*/  SEL R136, R136, R97, P0 ;  /* 0x0000006188887207 */ /* 0x000fe40000000000 */
[----:B------:R-:W-:Y:S02]  /*7930*/  SEL R144, R144, R105, P0 ;  /* 0x0000006990907207 */ /* 0x000fe40000000000 */
[----:B------:R-:W-:Y:S02]  /*7940*/  SEL R82, R82, R75, P0 ;  /* 0x0000004b52527207 */ /* 0x000fe40000000000 */
[----:B------:R-:W-:Y:S02]  /*7950*/  SEL R98, R98, R91, P0 ;  /* 0x0000005b62627207 */ /* 0x000fe40000000000 */
[----:B------:R-:W-:Y:S02]  /*7960*/  SEL R114, R114, R107, P0 ;  /* 0x0000006b72727207 */ /* 0x000fe40000000000 */
[----:B------:R-:W-:Y:S01]  /*7970*/  SEL R146, R146, R129, P0 ;  /* 0x0000008192927207 */ /* 0x000fe20000000000 */
[----:B0-----:R-:W-:Y:S01]  /*7980*/  IMAD R58, R85, R58, UR41 ;  /* 0x00000029553a7e24 */ /* 0x001fe2000f8e023a */
[----:B------:R-:W-:-:S02]  /*7990*/  SEL R32, R26, R25, P0 ;  /* 0x000000191a207207 */ /* 0x000fc40000000000 */
[----:B------:R-:W-:Y:S01]  /*79a0*/  SEL R34, R25, R26, P0 ;  /* 0x0000001a19227207 */ /* 0x000fe20000000000 */
[----:B------:R-:W-:Y:S01]  /*79b0*/  SHFL.IDX PT, R59, R80, R29, 0x1c1f ;  /* 0x001c1f1d503b7589 */ /* 0x000fe200000e0000 */
[----:B------:R-:W-:Y:S02]  /*79c0*/  SEL R33, R94, R35, P0 ;  /* 0x000000235e217207 */ /* 0x000fe40000000000 */
[----:B------:R-:W-:Y:S01]  /*79d0*/  SEL R24, R28, R27, P0 ;  /* 0x0000001b1c187207 */ /* 0x000fe20000000000 */
[----:B------:R-:W-:Y:S01]  /*79e0*/  SHFL.IDX PT, R88, R88, R29, 0x1c1f ;  /* 0x001c1f1d58587589 */ /* 0x000fe200000e0000 */
[----:B------:R-:W-:Y:S02]  /*79f0*/  SEL R26, R27, R28, P0 ;  /* 0x0000001c1b1a7207 */ /* 0x000fe40000000000 */
[----:B------:R-:W-:Y:S01]  /*7a00*/  MOV R200, R200 ;  /* 0x000000c800c87202 */ /* 0x000fe20000000f00 */
[----:B------:R-:W-:Y:S01]  /*7a10*/  SHFL.IDX PT, R96, R96, R29, 0x1c1f ;  /* 0x001c1f1d60607589 */ /* 0x000fe200000e0000 */
[----:B------:R-:W-:Y:S01]  /*7a20*/  SEL R35, R35, R94, P0 ;  /* 0x0000005e23237207 */ /* 0x000fe20000000000 */
[----:B------:R-:W-:Y:S01]  /*7a30*/  BAR.SYNC.DEFER_BLOCKING 0x1, 0x100 ;  /* 0x0044000000007b1d */ /* 0x000fe20000010000 */
[----:B---3--:R-:W-:-:S02]  /*7a40*/  SEL R28, R36, R31, P0 ;  /* 0x0000001f241c7207 */ /* 0x008fc40000000000 */
[----:B------:R-:W-:Y:S02]  /*7a50*/  SEL R30, R31, R36, P0 ;  /* 0x000000241f1e7207 */ /* 0x000fe40000000000 */
[----:B----4-:R-:W-:Y:S01]  /*7a60*/  SEL R31, R63, R102, P0 ;  /* 0x000000663f1f7207 */ /* 0x010fe20000000000 */
[----:B------:R-:W-:Y:S04]  /*7a70*/  SHFL.IDX PT, R61, R104, R29, 0x1c1f ;  /* 0x001c1f1d683d7589 */ /* 0x000fe800000e0000 */
        /* <DEDUP_REMOVED lines=13> */
[----:B------:R0:W-:Y:S01]  /*7b50*/  SHFL.IDX PT, R81, R146, R29, 0x1c1f ;  /* 0x001c1f1d92517589 */ /* 0x0001e200000e0000 */
[----:B------:R-:W-:-:S03]  /*7b60*/  UIMAD UR7, UR12, UR10, URZ ;  /* 0x0000000a0c0772a4 */ /* 0x000fc6000f8e023f */
[----:B------:R3:W-:Y:S01]  /*7b70*/  STSM.16.M88.4 [R200], R32 ;  /* 0x00000020c8007844 */ /* 0x0007e20000000200 */
[----:B0-----:R-:W-:Y:S01]  /*7b80*/  SEL R29, R102, R63, P0 ;  /* 0x0000003f661d7207 */ /* 0x001fe20000000000 */
[----:B------:R-:W-:Y:S02]  /*7b90*/  IMAD R63, R58, 0x80, R219 ;  /* 0x000000803a3f7824 */ /* 0x000fe400078e02db */
[----:B------:R-:W0:Y:S01]  /*7ba0*/  SHFL.IDX PT, R62, R62, R203, 0x1c1f ;  /* 0x001c1fcb3e3e7589 */ /* 0x000e2200000e0000 */
[----:B------:R-:W-:Y:S01]  /*7bb0*/  MOV R176, R176 ;  /* 0x000000b000b07202 */ /* 0x000fe20000000f00 */
[----:B------:R-:W-:Y:S02]  /*7bc0*/  UIMAD.WIDE.U32 UR8, UR5, UR10, URZ ;  /* 0x0000000a050872a5 */ /* 0x000fe4000f8e003f */
[----:B------:R-:W4:Y:S01]  /*7bd0*/  SHFL.IDX PT, R132, R132, R203, 0x1c1f ;  /* 0x001c1fcb84847589 */ /* 0x000f2200000e0000 */
[----:B-1----:R-:W-:Y:S01]  /*7be0*/  SEL R25, R100, R39, P0 ;  /* 0x0000002764197207 */ /* 0x002fe20000000000 */
[----:B---3--:R-:W-:-:S02]  /*7bf0*/  @P3 IMAD.HI.U32 R32, R63, R68, RZ ;  /* 0x000000443f203227 */ /* 0x008fc400078e00ff */
[----:B------:R-:W-:Y:S01]  /*7c00*/  SHFL.IDX PT, R40, R40, R203, 0x1c1f ;  /* 0x001c1fcb28287589 */ /* 0x000fe200000e0000 */
[----:B------:R-:W-:Y:S01]  /*7c10*/  SEL R27, R39, R100, P0 ;  /* 0x00000064271b7207 */ /* 0x000fe20000000000 */
[----:B------:R-:W-:Y:S01]  /*7c20*/  UIMAD UR7, UR5, UR11, UR7 ;  /* 0x0000000b050772a4 */ /* 0x000fe2000f8e0207 */
[----:B------:R-:W-:Y:S01]  /*7c30*/  SEL R36, R37, R54, P0 ;  /* 0x0000003625247207 */ /* 0x000fe20000000000 */
[----:B------:R-:W1:Y:S01]  /*7c40*/  SHFL.IDX PT, R134, R134, R203, 0x1c1f ;  /* 0x001c1fcb86867589 */ /* 0x000e6200000e0000 */
[----:B------:R-:W-:Y:S01]  /*7c50*/  SEL R38, R54, R37, P0 ;  /* 0x0000002536267207 */ /* 0x000fe20000000000 */
[----:B------:R-:W-:Y:S02]  /*7c60*/  IMAD.MOV.U32 R54, RZ, RZ, R63 ;  /* 0x000000ffff367224 */ /* 0x000fe400078e003f */
[----:B------:R-:W3:Y:S01]  /*7c70*/  SHFL.IDX PT, R45, R70, R203, 0x1c1f ;  /* 0x001c1fcb462d7589 */ /* 0x000ee200000e0000 */
[----:B------:R-:W-:Y:S01]  /*7c80*/  MOV R188, R188 ;  /* 0x000000bc00bc7202 */ /* 0x000fe20000000f00 */
[----:B------:R-:W-:-:S02]  /*7c90*/  ULDC.64 UR10, c[0x0][0xb98] ;  /* 0x0002e600000a7ab9 */ /* 0x000fc40000000a00 */
[----:B------:R-:W3:Y:S01]  /*7ca0*/  SHFL.IDX PT, R140, R140, R203, 0x1c1f ;  /* 0x001c1fcb8c8c7589 */ /* 0x000ee200000e0000 */
[----:B------:R-:W-:Y:S01]  /*7cb0*/  @P3 SHF.R.U32.HI R54, RZ, R83, R32 ;  /* 0x00000053ff363219 */ /* 0x000fe20000011620 */
[----:B------:R-:W-:Y:S01]  /*7cc0*/  UIADD3 UR9, UR9, UR7, URZ ;  /* 0x0000000709097290 */ /* 0x000fe2000fffe03f */
[----:B------:R-:W-:Y:S01]  /*7cd0*/  SEL R37, R110, R65, P0 ;  /* 0x000000416e257207 */ /* 0x000fe20000000000 */
[----:B------:R-:W3:Y:S01]  /*7ce0*/  SHFL.IDX PT, R47, R142, R203, 0x1c1f ;  /* 0x001c1fcb8e2f7589 */ /* 0x000ee200000e0000 */
[----:B------:R-:W-:Y:S01]  /*7cf0*/  UIMAD UR7, UR4, UR10, URZ ;  /* 0x0000000a040772a4 */ /* 0x000fe2000f8e023f */
[----:B------:R-:W-:Y:S02]  /*7d00*/  SEL R39, R65, R110, P0 ;  /* 0x0000006e41277207 */ /* 0x000fe40000000000 */
[----:B------:R0:W-:Y:S01]  /*7d10*/  STSM.16.M88.4 [R176], R24 ;  /* 0x00000018b0007844 */ /* 0x0001e20000000200 */
[----:B------:R-:W-:Y:S01]  /*7d20*/  MOV R190, R190 ;  /* 0x000000be00be7202 */ /* 0x000fe20000000f00 */
[----:B------:R-:W-:Y:S01]  /*7d30*/  UIMAD UR7, UR39, UR11, UR7 ;  /* 0x0000000b270772a4 */ /* 0x000fe2000f8e0207 */
[----:B------:R-:W-:Y:S01]  /*7d40*/  MOV R192, R192 ;  /* 0x000000c000c07202 */ /* 0x000fe20000000f00 */
[----:B------:R4:W-:Y:S01]  /*7d50*/  STSM.16.M88.4 [R188], R28 ;  /* 0x0000001cbc007844 */ /* 0x0009e20000000200 */
[----:B------:R-:W-:Y:S01]  /*7d60*/  MOV R182, R182 ;  /* 0x000000b600b67202 */ /* 0x000fe20000000f00 */
[----:B------:R-:W-:Y:S01]  /*7d70*/  UIMAD.WIDE.U32 UR8, UR39, UR10, UR8 ;  /* 0x0000000a270872a5 */ /* 0x000fe2000f8e0008 */
[----:B--2---:R-:W-:-:S02]  /*7d80*/  SEL R32, R57, R72, P0 ;  /* 0x0000004839207207 */ /* 0x004fc40000000000 */
[----:B------:R-:W-:Y:S02]  /*7d90*/  SEL R34, R72, R57, P0 ;  /* 0x0000003948227207 */ /* 0x000fe40000000000 */
[----:B------:R-:W-:Y:S02]  /*7da0*/  SEL R33, R126, R71, P0 ;  /* 0x000000477e217207 */ /* 0x000fe40000000000 */
[----:B------:R-:W-:Y:S02]  /*7db0*/  SEL R35, R71, R126, P0 ;  /* 0x0000007e47237207 */ /* 0x000fe40000000000 */
[----:B0-----:R-:W-:Y:S02]  /*7dc0*/  SEL R24, R53, R60, P0 ;  /* 0x0000003c35187207 */ /* 0x001fe40000000000 */
[----:B------:R-:W-:Y:S01]  /*7dd0*/  SEL R26, R60, R53, P0 ;  /* 0x000000353c1a7207 */ /* 0x000fe20000000000 */
[----:B------:R-:W-:Y:S01]  /*7de0*/  IMAD.MOV R53, RZ, RZ, -R54 ;  /* 0x000000ffff357224 */ /* 0x000fe200078e0a36 */
[----:B------:R-:W-:-:S02]  /*7df0*/  SEL R25, R66, R67, P0 ;  /* 0x0000004342197207 */ /* 0x000fc40000000000 */
[----:B------:R-:W-:Y:S02]  /*7e00*/  SEL R27, R67, R66, P0 ;  /* 0x00000042431b7207 */ /* 0x000fe40000000000 */
[----:B----4-:R-:W-:Y:S02]  /*7e10*/  SEL R28, R55, R64, P0 ;  /* 0x00000040371c7207 */ /* 0x010fe40000000000 */
[----:B------:R-:W-:Y:S02]  /*7e20*/  SEL R30, R64, R55, P0 ;  /* 0x00000037401e7207 */ /* 0x000fe40000000000 */
[----:B------:R-:W-:Y:S02]  /*7e30*/  SEL R29, R118, R69, P0 ;  /* 0x00000045761d7207 */ /* 0x000fe40000000000 */
[----:B------:R-:W-:Y:S01]  /*7e40*/  SEL R31, R69, R118, P0 ;  /* 0x00000076451f7207 */ /* 0x000fe20000000000 */
[----:B------:R-:W0:Y:S01]  /*7e50*/  SHFL.IDX PT, R15, R76, R203, 0x1c1f ;  /* 0x001c1fcb4c0f7589 */ /* 0x000e2200000e0000 */
[----:B------:R-:W-:Y:S01]  /*7e60*/  IMAD R53, R56, R53, R63 ;  /* 0x0000003538357224 */ /* 0x000fe200078e023f */
[----:B------:R-:W-:-:S02]  /*7e70*/  ULDC.64 UR10, c[0x0][0xb88] ;  /* 0x0002e200000a7ab9 */ /* 0x000fc40000000a00 */
[----:B------:R-:W2:Y:S04]  /*7e80*/  SHFL.IDX PT, R44, R148, R203, 0x1c1f ;  /* 0x001c1fcb942c7589 */ /* 0x000ea800000e0000 */
[----:B------:R-:W4:Y:S04]  /*7e90*/  SHFL.IDX PT, R41, R150, R203, 0x1c1f ;  /* 0x001c1fcb96297589 */ /* 0x000f2800000e0000 */
[----:B------:R1:W-:Y:S01]  /*7ea0*/  STSM.16.M88.4 [R14], R36 ;  /* 0x000000240e007844 */ /* 0x0003e20000000200 */
[----:B------:R-:W-:-:S03]  /*7eb0*/  IMAD.X R153, RZ, RZ, R195, P1 ;  /* 0x000000ffff997224 */ /* 0x000fc600008e06c3 */
[----:B------:R-:W4:Y:S04]  /*7ec0*/  SHFL.IDX PT, R9, R78, R203, 0x1c1f ;  /* 0x001c1fcb4e097589 */ /* 0x000f2800000e0000 */
[----:B------:R-:W4:Y:S04]  /*7ed0*/  SHFL.IDX PT, R42, R84, R203, 0x1c1f ;  /* 0x001c1fcb542a7589 */ /* 0x000f2800000e0000 */
[----:B------:R-:W4:Y:S04]  /*7ee0*/  SHFL.IDX PT, R43, R202, R203, 0x1c1f ;  /* 0x001c1fcbca2b7589 */ /* 0x000f2800000e0000 */
[----:B------:R-:W-:Y:S01]  /*7ef0*/  STSM.16.M88.4 [R190], R24 ;  /* 0x00000018be007844 */ /* 0x000fe20000000200 */
[----:B-1----:R-:W-:-:S03]  /*7f00*/  SHF.R.S32.HI R14, RZ, 0x1f, R53 ;  /* 0x0000001fff0e7819 */ /* 0x002fc60000011435 */
[----:B------:R-:W-:Y:S04]  /*7f10*/  STSM.16.M88.4 [R192], R28 ;  /* 0x0000001cc0007844 */ /* 0x000fe80000000200 */
[----:B------:R-:W1:Y:S04]  /*7f20*/  SHFL.IDX PT, R7, R86, R203, 0x1c1f ;  /* 0x001c1fcb56077589 */ /* 0x000e6800000e0000 */
[----:B------:R-:W1:Y:S04]  /*7f30*/  SHFL.IDX PT, R11, R204, R203, 0x1c1f ;  /* 0x001c1fcbcc0b7589 */ /* 0x000e6800000e0000 */
[----:B------:R3:W-:Y:S04]  /*7f40*/  STSM.16.M88.4 [R182], R32 ;  /* 0x00000020b6007844 */ /* 0x0007e80000000200 */
[----:B------:R-:W-:Y:S04]  /*7f50*/  SHFL.IDX PT, R5, R92, R203, 0x1c1f ;  /* 0x001c1fcb5c057589 */ /* 0x000fe800000e0000 */
[----:B------:R-:W1:Y:S01]  /*7f60*/  SHFL.IDX PT, R50, R206, R203, 0x1c1f ;  /* 0x001c1fcbce327589 */ /* 0x000e6200000e0000 */
[----:B------:R-:W-:Y:S01]  /*7f70*/  LOP3.LUT R166, R167, 0x380, RZ, 0xc0, !PT ;  /* 0x00000380a7a67812 */ /* 0x000fe200078ec0ff */
[----:B------:R-:W-:-:S02]  /*7f80*/  IMAD R14, R14, UR10, RZ ;  /* 0x0000000a0e0e7c24 */ /* 0x000fc4000f8e02ff */
[----:B---3--:R-:W-:Y:S01]  /*7f90*/  IMAD.U32 R33, RZ, RZ, UR7 ;  /* 0x00000007ff217e24 */ /* 0x008fe2000f8e00ff */
[----:B------:R-:W-:Y:S01]  /*7fa0*/  SHF.R.S32.HI R32, RZ, 0x1f, R54 ;  /* 0x0000001fff207819 */ /* 0x000fe20000011436 */
[----:B------:R-:W-:Y:S01]  /*7fb0*/  ULDC UR7, c[0x0][0xa88] ;  /* 0x0002a20000077ab9 */ /* 0x000fe20000000800 */
[----:B------:R-:W-:Y:S02]  /*7fc0*/  IADD3 R54, P1, R54, UR8, RZ ;  /* 0x0000000836367c10 */ /* 0x000fe4000ff3e0ff */
[----:B------:R-:W-:Y:S02]  /*7fd0*/  MOV R186, R186 ;  /* 0x000000ba00ba7202 */ /* 0x000fe40000000f00 */
[----:B------:R-:W-:Y:S02]  /*7fe0*/  IADD3.X R55, R32, UR9, R33, P1, !PT ;  /* 0x0000000920377c10 */ /* 0x000fe40008ffe421 */
[----:B------:R-:W-:Y:S02]  /*7ff0*/  SEL R36, R62, R59, P0 ;  /* 0x0000003b3e247207 */ /* 0x000fe40000000000 */
[----:B------:R-:W-:-:S02]  /*8000*/  SEL R38, R59, R62, P0 ;  /* 0x0000003e3b267207 */ /* 0x000fc40000000000 */
[----:B------:R-:W-:Y:S02]  /*8010*/  SEL R37, R132, R73, P0 ;  /* 0x0000004984257207 */ /* 0x000fe40000000000 */
[----:B------:R-:W-:Y:S02]  /*8020*/  SEL R39, R73, R132, P0 ;  /* 0x0000008449277207 */ /* 0x000fe40000000000 */
[----:B------:R-:W-:Y:S02]  /*8030*/  MOV R184, R184 ;  /* 0x000000b800b87202 */ /* 0x000fe40000000f00 */
[----:B------:R-:W-:Y:S02]  /*8040*/  SEL R24, R49, R88, P0 ;  /* 0x0000005831187207 */ /* 0x000fe40000000000 */
[----:B------:R-:W-:Y:S02]  /*8050*/  SEL R26, R88, R49, P0 ;  /* 0x00000031581a7207 */ /* 0x000fe40000000000 */
[----:B------:R-:W-:-:S02]  /*8060*/  SEL R25, R134, R75, P0 ;  /* 0x0000004b86197207 */ /* 0x000fc40000000000 */
[----:B------:R-:W-:Y:S02]  /*8070*/  SEL R27, R75, R134, P0 ;  /* 0x000000864b1b7207 */ /* 0x000fe40000000000 */
[----:B------:R-:W-:Y:S02]  /*8080*/  SEL R32, R40, R61, P0 ;  /* 0x0000003d28207207 */ /* 0x000fe40000000000 */
[----:B------:R-:W-:Y:S01]  /*8090*/  SEL R34, R61, R40, P0 ;  /* 0x000000283d227207 */ /* 0x000fe20000000000 */
[----:B------:R-:W-:Y:S01]  /*80a0*/  IMAD R40, R58, 0x80, R217 ;  /* 0x000000803a287824 */ /* 0x000fe200078e02d9 */
[----:B------:R-:W-:Y:S01]  /*80b0*/  SHF.R.U64 R166, R166, 0x3, RZ ;  /* 0x00000003a6a67819 */ /* 0x000fe200000012ff */
[----:B------:R-:W-:Y:S01]  /*80c0*/  IMAD.WIDE.U32 R54, R53, UR10, R54 ;  /* 0x0000000a35367c25 */ /* 0x000fe2000f8e0036 */
[----:B------:R-:W-:Y:S02]  /*80d0*/  MOV R162, R162 ;  /* 0x000000a200a27202 */ /* 0x000fe40000000f00 */
[----:B------:R-:W-:-:S02]  /*80e0*/  SEL R28, R45, R96, P0 ;  /* 0x000000602d1c7207 */ /* 0x000fc40000000000 */
[----:B------:R-:W-:Y:S01]  /*80f0*/  SEL R30, R96, R45, P0 ;  /* 0x0000002d601e7207 */ /* 0x000fe20000000000 */
[----:B------:R-:W-:Y:S01]  /*8100*/  IMAD R45, R53, UR11, R14 ;  /* 0x0000000b352d7c24 */ /* 0x000fe2000f8e020e */
[----:B------:R-:W-:Y:S02]  /*8110*/  SEL R29, R140, R77, P0 ;  /* 0x0000004d8c1d7207 */ /* 0x000fe40000000000 */
[----:B------:R-:W-:Y:S01]  /*8120*/  SEL R31, R77, R140, P0 ;  /* 0x0000008c4d1f7207 */ /* 0x000fe20000000000 */
[----:B------:R-:W-:Y:S01]  /*8130*/  STSM.16.M88.4 [R186], R36 ;  /* 0x00000024ba007844 */ /* 0x000fe20000000200 */
[----:B------:R-:W-:Y:S01]  /*8140*/  IMAD R57, R56, UR7, RZ ;  /* 0x0000000738397c24 */ /* 0x000fe2000f8e02ff */
[----:B------:R-:W-:Y:S01]  /*8150*/  LOP3.LUT R166, R166, R167, RZ, 0x3c, !PT ;  /* 0x000000a7a6a67212 */ /* 0x000fe200078e3cff */
[----:B------:R-:W-:Y:S01]  /*8160*/  ULDC.64 UR8, c[0x0][0xb50] ;  /* 0x0002d40000087ab9 */ /* 0x000fe20000000a00 */
[----:B------:R3:W-:Y:S01]  /*8170*/  STSM.16.M88.4 [R184], R24 ;  /* 0x00000018b8007844 */ /* 0x0007e20000000200 */
[----:B------:R-:W-:Y:S01]  /*8180*/  LOP3.LUT P1, RZ, R23, 0x3, RZ, 0xc0, !PT ;  /* 0x0000000317ff7812 */ /* 0x000fe2000782c0ff */
[----:B------:R-:W-:Y:S01]  /*8190*/  VIADD R14, R40, 0x8 ;  /* 0x00000008280e7836 */ /* 0x000fe20000000000 */
[----:B------:R-:W-:Y:S01]  /*81a0*/  MOV R178, R178 ;  /* 0x000000b200b27202 */ /* 0x000fe20000000f00 */
[--C-:B------:R-:W-:Y:S01]  /*81b0*/  IMAD.X R167, RZ, RZ, R195.reuse, P4 ;  /* 0x000000ffffa77224 */ /* 0x100fe200020e06c3 */
[----:B------:R0:W-:Y:S01]  /*81c0*/  STSM.16.M88.4 [R162], R28 ;  /* 0x0000001ca2007844 */ /* 0x0001e20000000200 */
[----:B------:R-:W-:Y:S01]  /*81d0*/  SEL R33, R47, R106, P0 ;  /* 0x0000006a2f217207 */ /* 0x000fe20000000000 */
[----:B------:R-:W-:Y:S01]  /*81e0*/  IMAD.X R197, RZ, RZ, R195, P2 ;  /* 0x000000ffffc57224 */ /* 0x000fe200010e06c3 */
[----:B------:R-:W-:Y:S01]  /*81f0*/  SEL R35, R106, R47, P0 ;  /* 0x0000002f6a237207 */ /* 0x000fe20000000000 */
[----:B------:R-:W1:Y:S01]  /*8200*/  @P3 LDC R59, c[0x0][0xbf0] ;  /* 0x0002fc00ff3b3b82 */ /* 0x000e620000000800 */
[-C--:B------:R-:W-:Y:S01]  /*8210*/  ISETP.GE.OR P2, PT, R40, R57.reuse, P1 ;  /* 0x000000392800720c */ /* 0x080fe20000f46670 */
[----:B------:R-:W-:Y:S01]  /*8220*/  ULDC.64 UR10, c[0x0][0xae8] ;  /* 0x0002ba00000a7ab9 */ /* 0x000fe20000000a00 */
[----:B------:R-:W-:Y:S01]  /*8230*/  ISETP.GE.OR P1, PT, R14, R57, P1 ;  /* 0x000000390e00720c */ /* 0x000fe20000f26670 */
[----:B---3--:R-:W-:Y:S01]  /*8240*/  IMAD.IADD R25, R55, 0x1, R45 ;  /* 0x0000000137197824 */ /* 0x008fe200078e022d */
[----:B------:R4:W-:Y:S01]  /*8250*/  STSM.16.M88.4 [R178], R32 ;  /* 0x00000020b2007844 */ /* 0x0009e20000000200 */
[----:B0-----:R-:W-:-:S02]  /*8260*/  LEA R28, P4, R54, UR8, 0x2 ;  /* 0x00000008361c7c11 */ /* 0x001fc4000f8810ff */
[----:B------:R-:W-:Y:S02]  /*8270*/  MOV R180, R180 ;  /* 0x000000b400b47202 */ /* 0x000fe40000000f00 */
[----:B------:R-:W-:Y:S02]  /*8280*/  LEA.HI.X R14, R54, UR9, R25, 0x2, P4 ;  /* 0x00000009360e7c11 */ /* 0x000fe4000a0f1419 */
[----:B------:R-:W-:Y:S02]  /*8290*/  SEL R24, R15, R112, P0 ;  /* 0x000000700f187207 */ /* 0x000fe40000000000 */
[----:B------:R-:W-:Y:S02]  /*82a0*/  SEL R26, R112, R15, P0 ;  /* 0x0000000f701a7207 */ /* 0x000fe40000000000 */
[----:B--2---:R-:W-:Y:S02]  /*82b0*/  SEL R25, R44, R79, P0 ;  /* 0x0000004f2c197207 */ /* 0x004fe40000000000 */
[----:B------:R-:W-:-:S02]  /*82c0*/  SEL R27, R79, R44, P0 ;  /* 0x0000002c4f1b7207 */ /* 0x000fc40000000000 */
[----:B----4-:R-:W-:Y:S02]  /*82d0*/  SEL R33, R41, R122, P0 ;  /* 0x0000007a29217207 */ /* 0x010fe40000000000 */
[----:B------:R-:W-:Y:S02]  /*82e0*/  SEL R35, R122, R41, P0 ;  /* 0x000000297a237207 */ /* 0x000fe40000000000 */
[----:B------:R-:W-:Y:S02]  /*82f0*/  SEL R32, R9, R52, P0 ;  /* 0x0000003409207207 */ /* 0x000fe40000000000 */
[----:B------:R-:W-:Y:S02]  /*8300*/  SEL R34, R52, R9, P0 ;  /* 0x0000000934227207 */ /* 0x000fe40000000000 */
[----:B------:R-:W-:Y:S02]  /*8310*/  SEL R40, R42, R51, P0 ;  /* 0x000000332a287207 */ /* 0x000fe40000000000 */
[----:B------:R-:W-:Y:S01]  /*8320*/  SEL R41, R43, R130, P0 ;  /* 0x000000822b297207 */ /* 0x000fe20000000000 */
[----:B------:R-:W-:Y:S01]  /*8330*/  SHFL.IDX PT, R54, R28, RZ, 0x1c1f ;  /* 0x001c1fff1c367589 */ /* 0x000fe200000e0000 */
[----:B------:R-:W-:-:S02]  /*8340*/  SEL R42, R51, R42, P0 ;  /* 0x0000002a332a7207 */ /* 0x000fc40000000000 */
[----:B------:R-:W-:Y:S01]  /*8350*/  SEL R43, R130, R43, P0 ;  /* 0x0000002b822b7207 */ /* 0x000fe20000000000 */
[----:B------:R0:W-:Y:S01]  /*8360*/  SHFL.IDX PT, R64, R28, 0x1, 0x1c1f ;  /* 0x003c1f001c407f89 */ /* 0x0001e200000e0000 */
[----:B-1----:R-:W-:Y:S02]  /*8370*/  SEL R60, R7, R48, P0 ;  /* 0x00000030073c7207 */ /* 0x002fe40000000000 */
[----:B------:R-:W-:Y:S02]  /*8380*/  SEL R62, R48, R7, P0 ;  /* 0x00000007303e7207 */ /* 0x000fe40000000000 */
[----:B------:R-:W-:Y:S02]  /*8390*/  SEL R61, R11, R138, P0 ;  /* 0x0000008a0b3d7207 */ /* 0x000fe40000000000 */
[----:B------:R-:W-:Y:S01]  /*83a0*/  SEL R63, R138, R11, P0 ;  /* 0x0000000b8a3f7207 */ /* 0x000fe20000000000 */
[----:B------:R-:W-:Y:S01]  /*83b0*/  STSM.16.M88.4 [R180], R24 ;  /* 0x00000018b4007844 */ /* 0x000fe20000000200 */
[----:B------:R-:W-:-:S02]  /*83c0*/  SEL R29, R50, R81, P0 ;  /* 0x00000051321d7207 */ /* 0x000fc40000000000 */
[----:B------:R-:W-:Y:S02]  /*83d0*/  SEL R31, R81, R50, P0 ;  /* 0x00000032511f7207 */ /* 0x000fe40000000000 */
[----:B0-----:R-:W-:Y:S02]  /*83e0*/  SEL R28, R5, R46, P0 ;  /* 0x0000002e051c7207 */ /* 0x001fe40000000000 */
[----:B------:R-:W-:Y:S01]  /*83f0*/  SEL R30, R46, R5, P0 ;  /* 0x000000052e1e7207 */ /* 0x000fe20000000000 */
[----:B------:R-:W-:Y:S04]  /*8400*/  STSM.16.M88.4 [R6], R32 ;  /* 0x0000002006007844 */ /* 0x000fe80000000200 */
[----:B------:R-:W-:Y:S04]  /*8410*/  STSM.16.M88.4 [R10], R40 ;  /* 0x000000280a007844 */ /* 0x000fe80000000200 */
[----:B------:R-:W-:Y:S04]  /*8420*/  STSM.16.M88.4 [R8], R60 ;  /* 0x0000003c08007844 */ /* 0x000fe80000000200 */
[----:B------:R-:W-:Y:S04]  /*8430*/  STSM.16.M88.4 [R4], R28 ;  /* 0x0000001c04007844 */ /* 0x000fe80000000200 */
[----:B------:R-:W0:Y:S01]  /*8440*/  SHFL.IDX PT, R55, R14, RZ, 0x1c1f ;  /* 0x001c1fff0e377589 */ /* 0x000e2200000e0000 */
[----:B------:R-:W-:Y:S06]  /*8450*/  BAR.SYNC.DEFER_BLOCKING 0x1, 0x100 ;  /* 0x0044000000007b1d */ /* 0x000fec0000010000 */
[----:B------:R-:W1:Y:S01]  /*8460*/  SHFL.IDX PT, R65, R14, 0x1, 0x1c1f ;  /* 0x003c1f000e417f89 */ /* 0x000e6200000e0000 */
[----:B------:R-:W-:-:S03]  /*8470*/  UIMAD UR7, UR12, UR10, URZ ;  /* 0x0000000a0c0772a4 */ /* 0x000fc6000f8e023f */
[----:B0-----:R-:W-:Y:S04]  /*8480*/  @!P2 ST.E desc[UR50][R54.64], R0 ;  /* 0x000000003600a985 */ /* 0x001fe8000c101932 */
[----:B-1----:R0:W-:Y:S04]  /*8490*/  @!P1 ST.E desc[UR50][R64.64], R3 ;  /* 0x0000000340009985 */ /* 0x0021e8000c101932 */
[----:B------:R1:W5:Y:S01]  /*84a0*/  LD.E.128 R36, desc[UR50][R20.64] ;  /* 0x0000003214247980 */ /* 0x000362000c101d00 */
[----:B------:R-:W-:Y:S01]  /*84b0*/  UIMAD.WIDE.U32 UR8, UR5, UR10, URZ ;  /* 0x0000000a050872a5 */ /* 0x000fe2000f8e003f */
[----:B------:R-:W-:-:S02]  /*84c0*/  LOP3.LUT R198, R199, 0x380, RZ, 0xc0, !PT ;  /* 0x00000380c7c67812 */ /* 0x000fc400078ec0ff */
[----:B------:R-:W-:Y:S01]  /*84d0*/  LOP3.LUT R196, R196, R159, RZ, 0x3c, !PT ;  /* 0x0000009fc4c47212 */ /* 0x000fe200078e3cff */
[----:B------:R-:W5:Y:S01]  /*84e0*/  LD.E.128 R12, desc[UR50][R12.64] ;  /* 0x000000320c0c7980 */ /* 0x000f62000c101d00 */
[----:B0-----:R-:W-:-:S03]  /*84f0*/  IMAD R3, R19, 0x20, R22 ;  /* 0x0000002013037824 */ /* 0x001fc600078e0216 */
[----:B------:R0:W5:Y:S01]  /*8500*/  LD.E.128 R24, desc[UR50][R154.64] ;  /* 0x000000329a187980 */ /* 0x000162000c101d00 */
[----:B-1----:R-:W1:Y:S01]  /*8510*/  @P3 LDC R21, c[0x0][0xbec] ;  /* 0x0002fb00ff153b82 */ /* 0x002e620000000800 */
[----:B------:R-:W-:Y:S01]  /*8520*/  UIMAD UR5, UR5, UR11, UR7 ;  /* 0x0000000b050572a4 */ /* 0x000fe2000f8e0207 */
[----:B------:R-:W-:Y:S01]  /*8530*/  SHF.R.U64 R198, R198, 0x3, RZ ;  /* 0x00000003c6c67819 */ /* 0x000fe200000012ff */
[----:B------:R-:W-:Y:S01]  /*8540*/  IMAD.X R159, RZ, RZ, R195, P6 ;  /* 0x000000ffff9f7224 */ /* 0x000fe200030e06c3 */
[----:B------:R-:W-:Y:S01]  /*8550*/  ULDC.64 UR10, c[0x0][0xaf0] ;  /* 0x0002bc00000a7ab9 */ /* 0x000fe20000000a00 */
[----:B------:R-:W-:Y:S01]  /*8560*/  IMAD R72, R58, 0x80, R3 ;  /* 0x000000803a487824 */ /* 0x000fe200078e0203 */
[----:B------:R-:W-:Y:S01]  /*8570*/  UIMAD UR4, UR4, UR10, URZ ;  /* 0x0000000a040472a4 */ /* 0x000fe2000f8e023f */
[----:B------:R0:W5:Y:S01]  /*8580*/  LD.E.128 R44, desc[UR50][R156.64] ;  /* 0x000000329c2c7980 */ /* 0x000162000c101d00 */
[----:B------:R-:W-:Y:S02]  /*8590*/  UIADD3 UR5, UR9, UR5, URZ ;  /* 0x0000000509057290 */ /* 0x000fe4000fffe03f */
[----:B------:R-:W-:Y:S01]  /*85a0*/  UIMAD UR7, UR39, UR11, UR4 ;  /* 0x0000000b270772a4 */ /* 0x000fe2000f8e0204 */
[----:B------:R-:W-:Y:S01]  /*85b0*/  IMAD.MOV.U32 R3, RZ, RZ, R72 ;  /* 0x000000ffff037224 */ /* 0x000fe200078e0048 */
[----:B------:R-:W-:Y:S01]  /*85c0*/  LOP3.LUT R198, R198, R199, RZ, 0x3c, !PT ;  /* 0x000000c7c6c67212 */ /* 0x000fe200078e3cff */
[----:B------:R-:W-:Y:S01]  /*85d0*/  UMOV UR4, UR8 ;  /* 0x0000000800047c82 */ /* 0x000fe20008000000 */
[----:B------:R-:W5:Y:S01]  /*85e0*/  LD.E.128 R160, desc[UR50][R160.64] ;  /* 0x00000032a0a07980 */ /* 0x000f62000c101d00 */
[----:B------:R-:W-:-:S03]  /*85f0*/  UIMAD.WIDE.U32 UR4, UR39, UR10, UR4 ;  /* 0x0000000a270472a5 */ /* 0x000fc6000f8e0004 */
[----:B------:R0:W5:Y:S04]  /*8600*/  LD.E.128 R8, desc[UR50][R164.64] ;  /* 0x00000032a4087980 */ /* 0x000168000c101d00 */
[----:B------:R0:W5:Y:S01]  /*8610*/  LD.E.128 R4, desc[UR50][R168.64] ;  /* 0x00000032a8047980 */ /* 0x000162000c101d00 */
[----:B-1----:R-:W-:Y:S01]  /*8620*/  @P3 IMAD.HI.U32 R0, R72, R21, RZ ;  /* 0x0000001548003227 */ /* 0x002fe200078e00ff */
[----:B------:R-:W-:Y:S02]  /*8630*/  UIADD3 UR7, UR5, UR7, URZ ;  /* 0x0000000705077290 */ /* 0x000fe4000fffe03f */
[----:B------:R0:W5:Y:S01]  /*8640*/  LD.E.128 R60, desc[UR50][R170.64] ;  /* 0x00000032aa3c7980 */ /* 0x000162000c101d00 */
[----:B------:R-:W-:Y:S01]  /*8650*/  ULDC.64 UR8, c[0x0][0xad8] ;  /* 0x0002b60000087ab9 */ /* 0x000fe20000000a00 */
[----:B------:R-:W-:Y:S01]  /*8660*/  IMAD.X R199, RZ, RZ, R195, P5 ;  /* 0x000000ffffc77224 */ /* 0x000fe200028e06c3 */
[----:B------:R-:W-:Y:S01]  /*8670*/  @P3 SHF.R.U32.HI R3, RZ, R59, R0 ;  /* 0x0000003bff033219 */ /* 0x000fe20000011600 */
[----:B------:R-:W-:Y:S01]  /*8680*/  IMAD.U32 R20, RZ, RZ, UR4 ;  /* 0x00000004ff147e24 */ /* 0x000fe2000f8e00ff */
[----:B------:R-:W5:Y:S01]  /*8690*/  LD.E.128 R192, desc[UR50][R194.64] ;  /* 0x00000032c2c07980 */ /* 0x000f62000c101d00 */
[----:B------:R-:W-:Y:S01]  /*86a0*/  IMAD R78, R58, 0x80, R22 ;  /* 0x000000803a4e7824 */ /* 0x000fe200078e0216 */
[--C-:B------:R-:W-:Y:S01]  /*86b0*/  SHF.R.S32.HI R0, RZ, 0x1f, R3.reuse ;  /* 0x0000001fff007819 */ /* 0x100fe20000011403 */
[----:B------:R-:W-:Y:S01]  /*86c0*/  IMAD.U32 R21, RZ, RZ, UR5 ;  /* 0x00000005ff157e24 */ /* 0x000fe2000f8e00ff */
[----:B------:R-:W-:Y:S01]  /*86d0*/  ULDC.64 UR4, c[0x0][0xae0] ;  /* 0x0002b80000047ab9 */ /* 0x000fe20000000a00 */
[----:B------:R-:W-:Y:S01]  /*86e0*/  IMAD.U32 R21, RZ, RZ, UR7 ;  /* 0x00000007ff157e24 */ /* 0x000fe2000f8e00ff */
[----:B------:R0:W5:Y:S01]  /*86f0*/  LD.E.128 R48, desc[UR50][R174.64] ;  /* 0x00000032ae307980 */ /* 0x000162000c101d00 */
[----:B------:R-:W-:Y:S01]  /*8700*/  IMAD R0, R0, UR4, RZ ;  /* 0x0000000400007c24 */ /* 0x000fe2000f8e02ff */
[----:B------:R-:W-:Y:S01]  /*8710*/  UIADD3 UR6, UR6, 0x38820, URZ ;  /* 0x0003882006067890 */ /* 0x000fe2000fffe03f */
[----:B------:R-:W-:Y:S01]  /*8720*/  IMAD.MOV R73, RZ, RZ, -R3 ;  /* 0x000000ffff497224 */ /* 0x000fe200078e0a03 */
[----:B------:R0:W5:Y:S01]  /*8730*/  LD.E.128 R32, desc[UR50][R152.64] ;  /* 0x0000003298207980 */ /* 0x000162000c101d00 */
[C---:B------:R-:W-:Y:S01]  /*8740*/  IMAD R59, R3.reuse, UR5, R0 ;  /* 0x00000005033b7c24 */ /* 0x040fe2000f8e0200 */
[----:B------:R-:W-:Y:S01]  /*8750*/  UIADD3 UR36, UR36, 0x1, URZ ;  /* 0x0000000124247890 */ /* 0x000fe2000fffe03f */
[----:B------:R-:W-:Y:S01]  /*8760*/  IMAD.WIDE.U32 R20, R3, UR4, R20 ;  /* 0x0000000403147c25 */ /* 0x000fe2000f8e0014 */
[----:B------:R0:W5:Y:S01]  /*8770*/  LD.E.128 R28, desc[UR50][R158.64] ;  /* 0x000000329e1c7980 */ /* 0x000162000c101d00 */
[----:B------:R-:W-:-:S02]  /*8780*/  ULDC.64 UR10, c[0x0][0xa80] ;  /* 0x0002a000000a7ab9 */ /* 0x000fc40000000a00 */
[----:B------:R-:W-:Y:S01]  /*8790*/  IMAD R3, R56, R73, R72 ;  /* 0x0000004938037224 */ /* 0x000fe200078e0248 */
[----:B------:R0:W5:Y:S04]  /*87a0*/  LD.E.128 R68, desc[UR50][R166.64] ;  /* 0x00000032a6447980 */ /* 0x000168000c101d00 */
[----:B------:R0:W5:Y:S01]  /*87b0*/  LD.E.128 R64, desc[UR50][R172.64] ;  /* 0x00000032ac407980 */ /* 0x000162000c101d00 */
[----:B------:R-:W-:-:S03]  /*87c0*/  SHF.R.S32.HI R0, RZ, 0x1f, R3 ;  /* 0x0000001fff007819 */ /* 0x000fc60000011403 */
[----:B------:R0:W5:Y:S04]  /*87d0*/  LD.E.128 R52, desc[UR50][R196.64] ;  /* 0x00000032c4347980 */ /* 0x000168000c101d00 */
[----:B------:R0:W5:Y:S01]  /*87e0*/  LD.E.128 R40, desc[UR50][R198.64] ;  /* 0x00000032c6287980 */ /* 0x000162000c101d00 */
[----:B------:R-:W-:Y:S01]  /*87f0*/  @!PT LDS RZ, [RZ] ;  /* 0x00000000fffff984 */ /* 0x000fe20000000800 */
[----:B------:R-:W-:Y:S01]  /*8800*/  @!PT LDS RZ, [RZ] ;  /* 0x00000000fffff984 */ /* 0x000fe20000000800 */
[----:B------:R-:W-:Y:S01]  /*8810*/  @!PT LDS RZ, [RZ] ;  /* 0x00000000fffff984 */ /* 0x000fe20000000800 */
[----:B------:R-:W-:Y:S01]  /*8820*/  @!PT LDS RZ, [RZ] ;  /* 0x00000000fffff984 */ /* 0x000fe20000000800 */
[----:B------:R1:W-:Y:S06]  /*8830*/  MEMBAR.ALL.CTA ;  /* 0x0000000000007992 */ /* 0x0003ec0000008000 */
[----:B-1----:R-:W1:Y:S01]  /*8840*/  FENCE.VIEW.ASYNC.S ;  /* 0x00000000000073c6 */ /* 0x002e620000000000 */
[----:B------:R-:W-:-:S02]  /*8850*/  IMAD.IADD R21, R21, 0x1, R59 ;  /* 0x0000000115157824 */ /* 0x000fc400078e023b */
[----:B------:R-:W-:Y:S02]  /*8860*/  IMAD R56, R0, UR8, RZ ;  /* 0x0000000800387c24 */ /* 0x000fe4000f8e02ff */
[----:B------:R-:W-:Y:S01]  /*8870*/  IMAD.WIDE.U32 R20, R3, UR8, R20 ;  /* 0x0000000803147c25 */ /* 0x000fe2000f8e0014 */
[----:B------:R-:W-:-:S03]  /*8880*/  ISETP.GE.AND P2, PT, R78, R57, PT ;  /* 0x000000394e00720c */ /* 0x000fc60003f46270 */
[----:B------:R-:W-:Y:S01]  /*8890*/  IMAD R59, R3, UR9, R56 ;  /* 0x00000009033b7c24 */ /* 0x000fe2000f8e0238 */
[----:B------:R-:W-:Y:S01]  /*88a0*/  LEA R56, P3, R20, UR10, 0x1 ;  /* 0x0000000a14387c11 */ /* 0x000fe2000f8608ff */
[----:B------:R-:W-:Y:S02]  /*88b0*/  UPRMT UR6, URZ, 0x654, UR6 ;  /* 0x000006543f067896 */ /* 0x000fe40008000006 */
[----:B------:R-:W-:Y:S01]  /*88c0*/  IMAD.IADD R3, R21, 0x1, R59 ;  /* 0x0000000115037824 */ /* 0x000fe200078e023b */
[----:B------:R-:W-:Y:S01]  /*88d0*/  UISETP.NE.AND UP0, UPT, UR36, 0x2, UPT ;  /* 0x000000022400788c */ /* 0x000fe2000bf05270 */
[----:B------:R-:W-:-:S03]  /*88e0*/  VIADD R0, R78, 0x20 ;  /* 0x000000204e007836 */ /* 0x000fc60000000000 */
[----:B------:R-:W-:Y:S01]  /*88f0*/  LEA.HI.X R3, R20, UR11, R3, 0x1, P3 ;  /* 0x0000000b14037c11 */ /* 0x000fe200098f0c03 */
[----:B------:R-:W-:Y:S01]  /*8900*/  USEL UR5, URZ, 0x1, UP0 ;  /* 0x000000013f057887 */ /* 0x000fe20008000000 */
[-C--:B------:R-:W-:Y:S01]  /*8910*/  ISETP.GE.AND P1, PT, R0, R57.reuse, PT ;  /* 0x000000390000720c */ /* 0x080fe20003f26270 */
[----:B------:R-:W-:Y:S01]  /*8920*/  ULDC UR4, c[0x0][0xc] ;  /* 0x0000030000047ab9 */ /* 0x000fe20000000800 */
[----:B------:R-:W-:Y:S01]  /*8930*/  VIADD R0, R78, 0x40 ;  /* 0x000000404e007836 */ /* 0x000fe20000000000 */
[----:B------:R-:W-:Y:S01]  /*8940*/  UIADD3 UR41, UR4, UR41, URZ ;  /* 0x0000002904297290 */ /* 0x000fe2000fffe03f */
[----:B-1----:R0:W1:Y:S01]  /*8950*/  SHFL.IDX PT, R58, R56, RZ, 0x181f ;  /* 0x00181fff383a7589 */ /* 0x00206200000e0000 */
[----:B------:R-:W-:Y:S01]  /*8960*/  USEL UR36, UR36, URZ, UP0 ;  /* 0x0000003f24247287 */ /* 0x000fe20008000000 */
[----:B------:R-:W-:Y:S01]  /*8970*/  SYNCS.ARRIVE.TRANS64.RED.A1T0 RZ, [UR6], RZ ;  /* 0x000000ffffff79a7 */ /* 0x000fe20008100406 */
[----:B------:R-:W-:Y:S01]  /*8980*/  ULOP3.LUT UR42, UR42, UR5, URZ, 0x3c, !UPT ;  /* 0x000000052a2a7292 */ /* 0x000fe2000f8e3c3f */
[----:B------:R0:W2:Y:S01]  /*8990*/  SHFL.IDX PT, R59, R3, RZ, 0x181f ;  /* 0x00181fff033b7589 */ /* 0x0000a200000e0000 */
[----:B------:R-:W-:Y:S01]  /*89a0*/  BSSY B0, `(.L_x_31) ;  /* 0x0000013000007945 */ /* 0x000fe20003800000 */
[----:B------:R-:W-:-:S03]  /*89b0*/  ISETP.GE.AND P0, PT, R0, R57, PT ;  /* 0x000000390000720c */ /* 0x000fc60003f06270 */
[----:B------:R-:W-:Y:S10]  /*89c0*/  @P2 BRA `(.L_x_32) ;  /* 0x0000000000402947 */ /* 0x000ff40003800000 */
[----:B------:R-:W-:Y:S02]  /*89d0*/  ULDC UR4, c[0x0][0xac8] ;  /* 0x0002b20000047ab9 */ /* 0x000fe40000000800 */
[----:B------:R-:W-:Y:S02]  /*89e0*/  ISETP.GE.AND P4, PT, R18, UR4, PT ;  /* 0x0000000412007c0c */ /* 0x000fe4000bf86270 */
[----:B------:R-:W-:Y:S02]  /*89f0*/  ISETP.GE.AND P3, PT, R17, UR4, PT ;  /* 0x0000000411007c0c */ /* 0x000fe4000bf66270 */
[----:B------:R-:W-:Y:S02]  /*8a00*/  ISETP.GE.AND P2, PT, R16, UR4, PT ;  /* 0x0000000410007c0c */ /* 0x000fe4000bf46270 */
[----:B------:R-:W-:-:S07]  /*8a10*/  ISETP.GE.AND P5, PT, R2, UR4, PT ;  /* 0x0000000402007c0c */ /* 0x000fce000bfa6270 */
[----:B-1----:R-:W-:-:S04]  /*8a20*/  @!P4 LEA R72, P6, R18, R58, 0x1 ;  /* 0x0000003a1248c211 */ /* 0x002fc800078c08ff */
[----:B--2---:R-:W-:Y:S02]  /*8a30*/  @!P4 LEA.HI.X R73, R18, R59, R223, 0x1, P6 ;  /* 0x0000003b1249c211 */ /* 0x004fe400030f0cdf */
[----:B------:R-:W-:Y:S01]  /*8a40*/  @!P3 LEA R74, P6, R17, R58, 0x1 ;  /* 0x0000003a114ab211 */ /* 0x000fe200078c08ff */
[----:B------:R-:W-:-:S03]  /*8a50*/  @!P5 IMAD.WIDE R20, R2, 0x2, R58 ;  /* 0x000000020214d825 */ /* 0x000fc600078e023a */
[-C--:B------:R-:W-:Y:S02]  /*8a60*/  @!P3 LEA.HI.X R75, R17, R59.reuse, R222, 0x1, P6 ;  /* 0x0000003b114bb211 */ /* 0x080fe400030f0cde */
[C---:B------:R-:W-:Y:S01]  /*8a70*/  @!P2 LEA R76, P6, R16.reuse, R58, 0x1 ;  /* 0x0000003a104ca211 */ /* 0x040fe200078c08ff */
[----:B-----5:R3:W-:Y:S03]  /*8a80*/  @!P5 ST.E.128 desc[UR50][R20.64], R192 ;  /* 0x000000c01400d985 */ /* 0x0207e6000c101d32 */
[----:B------:R-:W-:Y:S01]  /*8a90*/  @!P2 LEA.HI.X R77, R16, R59, R221, 0x1, P6 ;  /* 0x0000003b104da211 */ /* 0x000fe200030f0cdd */
[----:B------:R3:W-:Y:S04]  /*8aa0*/  @!P4 ST.E.128 desc[UR50][R72.64], R44 ;  /* 0x0000002c4800c985 */ /* 0x0007e8000c101d32 */
[----:B------:R3:W-:Y:S04]  /*8ab0*/  @!P3 ST.E.128 desc[UR50][R74.64], R60 ;  /* 0x0000003c4a00b985 */ /* 0x0007e8000c101d32 */
[----:B------:R3:W-:Y:S02]  /*8ac0*/  @!P2 ST.E.128 desc[UR50][R76.64], R68 ;  /* 0x000000444c00a985 */ /* 0x0007e4000c101d32 */
.L_x_32:
[----:B------:R-:W-:Y:S05]  /*8ad0*/  BSYNC B0 ;  /* 0x0000000000007941 */ /* 0x000fea0003800000 */
.L_x_31:
[----:B---3-5:R3:W4:Y:S01]  /*8ae0*/  SHFL.IDX PT, R45, R3, 0x1, 0x181f ;  /* 0x00381f00032d7f89 */ /* 0x02872200000e0000 */
[----:B------:R-:W-:Y:S03]  /*8af0*/  BSSY B0, `(.L_x_33) ;  /* 0x0000013000007945 */ /* 0x000fe60003800000 */
[----:B------:R3:W0:Y:S01]  /*8b00*/  SHFL.IDX PT, R44, R56, 0x1, 0x181f ;  /* 0x00381f00382c7f89 */ /* 0x00062200000e0000 */
[----:B------:R-:W-:Y:S05]  /*8b10*/  @P1 BRA `(.L_x_34) ;  /* 0x0000000000401947 */ /* 0x000fea0003800000 */
[----:B------:R-:W-:Y:S02]  /*8b20*/  ULDC UR4, c[0x0][0xac8] ;  /* 0x0002b20000047ab9 */ /* 0x000fe40000000800 */
[----:B------:R-:W-:Y:S02]  /*8b30*/  ISETP.GE.AND P3, PT, R18, UR4, PT ;  /* 0x0000000412007c0c */ /* 0x000fe4000bf66270 */
[----:B------:R-:W-:Y:S02]  /*8b40*/  ISETP.GE.AND P2, PT, R17, UR4, PT ;  /* 0x0000000411007c0c */ /* 0x000fe4000bf46270 */
[----:B------:R-:W-:Y:S02]  /*8b50*/  ISETP.GE.AND P1, PT, R16, UR4, PT ;  /* 0x0000000410007c0c */ /* 0x000fe4000bf26270 */
[----:B------:R-:W-:-:S07]  /*8b60*/  ISETP.GE.AND P4, PT, R2, UR4, PT ;  /* 0x0000000402007c0c */ /* 0x000fce000bf86270 */
[CC--:B0-----:R-:W-:Y:S02]  /*8b70*/  @!P3 LEA R46, P6, R18.reuse, R44.reuse, 0x1 ;  /* 0x0000002c122eb211 */ /* 0x0c1fe400078c08ff */
[CC--:B-1----:R-:W-:Y:S02]  /*8b80*/  @!P2 LEA R58, P5, R17.reuse, R44.reuse, 0x1 ;  /* 0x0000002c113aa211 */ /* 0x0c2fe400078a08ff */
[-C--:B----4-:R-:W-:Y:S02]  /*8b90*/  @!P3 LEA.HI.X R47, R18, R45.reuse, R223, 0x1, P6 ;  /* 0x0000002d122fb211 */ /* 0x090fe400030f0cdf */
[----:B------:R-:W-:Y:S01]  /*8ba0*/  @!P1 LEA R60, P6, R16, R44, 0x1 ;  /* 0x0000002c103c9211 */ /* 0x000fe200078c08ff */
[----:B------:R-:W-:Y:S01]  /*8bb0*/  @!P4 IMAD.WIDE R20, R2, 0x2, R44 ;  /* 0x000000020214c825 */ /* 0x000fe200078e022c */
[-C--:B--2---:R-:W-:Y:S02]  /*8bc0*/  @!P2 LEA.HI.X R59, R17, R45.reuse, R222, 0x1, P5 ;  /* 0x0000002d113ba211 */ /* 0x084fe400028f0cde */
[----:B------:R-:W-:-:S02]  /*8bd0*/  @!P1 LEA.HI.X R61, R16, R45, R221, 0x1, P6 ;  /* 0x0000002d103d9211 */ /* 0x000fc400030f0cdd */
[----:B------:R0:W-:Y:S04]  /*8be0*/  @!P4 ST.E.128 desc[UR50][R20.64], R12 ;  /* 0x0000000c1400c985 */ /* 0x0001e8000c101d32 */
[----:B------:R0:W-:Y:S04]  /*8bf0*/  @!P3 ST.E.128 desc[UR50][R46.64], R160 ;  /* 0x000000a02e00b985 */ /* 0x0001e8000c101d32 */
[----:B------:R0:W-:Y:S04]  /*8c00*/  @!P2 ST.E.128 desc[UR50][R58.64], R48 ;  /* 0x000000303a00a985 */ /* 0x0001e8000c101d32 */
[----:B------:R0:W-:Y:S02]  /*8c10*/  @!P1 ST.E.128 desc[UR50][R60.64], R64 ;  /* 0x000000403c009985 */ /* 0x0001e4000c101d32 */
.L_x_34:
[----:B------:R-:W-:Y:S05]  /*8c20*/  BSYNC B0 ;  /* 0x0000000000007941 */ /* 0x000fea0003800000 */
.L_x_33:
[----:B0-----:R0:W0:Y:S01]  /*8c30*/  SHFL.IDX PT, R15, R3, 0x2, 0x181f ;  /* 0x00581f00030f7f89 */ /* 0x00102200000e0000 */
        /* <DEDUP_REMOVED lines=8> */
[-C--:B0-----:R-:W-:Y:S02]  /*8cc0*/  @!P4 LEA R20, P0, R18, R14.reuse, 0x1 ;  /* 0x0000000e1214c211 */ /* 0x081fe400078008ff */
[CC--:B------:R-:W-:Y:S02]  /*8cd0*/  @!P5 LEA R44, P1, R17.reuse, R14.reuse, 0x1 ;  /* 0x0000000e112cd211 */ /* 0x0c0fe400078208ff */
[----:B------:R-:W-:Y:S02]  /*8ce0*/  @!P6 LEA R46, P2, R16, R14, 0x1 ;  /* 0x0000000e102ee211 */ /* 0x000fe400078408ff */
[----:B------:R-:W-:Y:S01]  /*8cf0*/  @!P3 IMAD.WIDE R12, R2, 0x2, R14 ;  /* 0x00000002020cb825 */ /* 0x000fe200078e020e */
[-C--:B------:R-:W-:Y:S02]  /*8d00*/  @!P4 LEA.HI.X R21, R18, R15.reuse, R223, 0x1, P0 ;  /* 0x0000000f1215c211 */ /* 0x080fe400000f0cdf */
[-C--:B----4-:R-:W-:Y:S02]  /*8d10*/  @!P5 LEA.HI.X R45, R17, R15.reuse, R222, 0x1, P1 ;  /* 0x0000000f112dd211 */ /* 0x090fe400008f0cde */
[----:B------:R-:W-:Y:S01]  /*8d20*/  @!P6 LEA.HI.X R47, R16, R15, R221, 0x1, P2 ;  /* 0x0000000f102fe211 */ /* 0x000fe200010f0cdd */
[----:B------:R0:W-:Y:S04]  /*8d30*/  @!P3 ST.E.128 desc[UR50][R12.64], R36 ;  /* 0x000000240c00b985 */ /* 0x0001e8000c101d32 */
[----:B------:R0:W-:Y:S04]  /*8d40*/  @!P4 ST.E.128 desc[UR50][R20.64], R8 ;  /* 0x000000081400c985 */ /* 0x0001e8000c101d32 */
[----:B------:R0:W-:Y:S04]  /*8d50*/  @!P5 ST.E.128 desc[UR50][R44.64], R32 ;  /* 0x000000202c00d985 */ /* 0x0001e8000c101d32 */
[----:B------:R0:W-:Y:S02]  /*8d60*/  @!P6 ST.E.128 desc[UR50][R46.64], R52 ;  /* 0x000000342e00e985 */ /* 0x0001e4000c101d32 */
.L_x_36:
[----:B------:R-:W-:Y:S05]  /*8d70*/  BSYNC B0 ;  /* 0x0000000000007941 */ /* 0x000fea0003800000 */
.L_x_35:
[----:B------:R-:W-:Y:S01]  /*8d80*/  VIADD R0, R78, 0x60 ;  /* 0x000000604e007836 */ /* 0x000fe20000000000 */
[----:B0-----:R0:W0:Y:S01]  /*8d90*/  SHFL.IDX PT, R11, R3, 0x3, 0x181f ;  /* 0x00781f00030b7f89 */ /* 0x00102200000e0000 */
[----:B------:R-:W-:Y:S01]  /*8da0*/  UIADD3 UR43, UR43, 0x1, URZ ;  /* 0x000000012b2b7890 */ /* 0x000fe2000fffe03f */
[----:B------:R-:W-:Y:S02]  /*8db0*/  BSSY B0, `(.L_x_37) ;  /* 0x0000014000007945 */ /* 0x000fe40003800000 */
[----:B------:R-:W-:Y:S01]  /*8dc0*/  ISETP.GE.AND P0, PT, R0, R57, PT ;  /* 0x000000390000720c */ /* 0x000fe20003f06270 */
[----:B------:R0:W0:-:S12]  /*8dd0*/  SHFL.IDX PT, R10, R56, 0x3, 0x181f ;  /* 0x00781f00380a7f89 */ /* 0x00001800000e0000 */
        /* <DEDUP_REMOVED lines=11> */
[-C--:B------:R-:W-:Y:S02]  /*8e90*/  @!P5 LEA.HI.X R15, R17, R11.reuse, R222, 0x1, P1 ;  /* 0x0000000b110fd211 */ /* 0x080fe400008f0cde */
[----:B------:R-:W-:Y:S01]  /*8ea0*/  @!P6 LEA.HI.X R21, R16, R11, R221, 0x1, P2 ;  /* 0x0000000b1015e211 */ /* 0x000fe200010f0cdd */
[----:B------:R0:W-:Y:S04]  /*8eb0*/  @!P3 ST.E.128 desc[UR50][R8.64], R24 ;  /* 0x000000180800b985 */ /* 0x0001e8000c101d32 */
[----:B------:R0:W-:Y:S04]  /*8ec0*/  @!P4 ST.E.128 desc[UR50][R12.64], R4 ;  /* 0x000000040c00c985 */ /* 0x0001e8000c101d32 */
[----:B------:R0:W-:Y:S04]  /*8ed0*/  @!P5 ST.E.128 desc[UR50][R14.64], R28 ;  /* 0x0000001c0e00d985 */ /* 0x0001e8000c101d32 */
[----:B------:R0:W-:Y:S02]  /*8ee0*/  @!P6 ST.E.128 desc[UR50][R20.64], R40 ;  /* 0x000000281400e985 */ /* 0x0001e4000c101d32 */
.L_x_38:
[----:B------:R-:W-:Y:S05]  /*8ef0*/  BSYNC B0 ;  /* 0x0000000000007941 */ /* 0x000fea0003800000 */
.L_x_37:
[----:B------:R-:W5:Y:S02]  /*8f00*/  LDC R0, c[0x0][0xc34] ;  /* 0x00030d00ff007b82 */ /* 0x000f640000000800 */
[----:B-----5:R-:W-:-:S13]  /*8f10*/  ISETP.LE.AND P0, PT, R0, UR41, PT ;  /* 0x0000002900007c0c */ /* 0x020fda000bf03270 */
[----:B------:R-:W-:Y:S05]  /*8f20*/  @!P0 BRA `(.L_x_39) ;  /* 0xffffff7c00788947 */ /* 0x000fea000383ffff */
[----:B------:R-:W-:Y:S05]  /*8f30*/  EXIT ;  /* 0x000000000000794d */ /* 0x000fea0003800000 */
.L_x_5:
[----:B------:R-:W-:-:S08]  /*8f40*/  NOP ;  /* 0x0000000000007918 */ /* 0x000fd00000000000 */
[----:B------:R-:W0:-:S00]  /*8f50*/  USETMAXREG.DEALLOC.CTAPOOL 0x28 ;  /* 0x00000028000079c8 */ /* 0x000e0000080e0500 */
[----:B------:R-:W1:Y:S01]  /*8f60*/  S2UR UR38, SR_CTAID.X ;  /* 0x00000000002679c3 */ /* 0x000e620000002500 */
[----:B------:R-:W-:Y:S01]  /*8f70*/  UMOV UR36, 0x1 ;  /* 0x0000000100247882 */ /* 0x000fe20000000000 */
[----:B0-----:R-:W-:Y:S02]  /*8f80*/  IMAD.MOV.U32 R29, RZ, RZ, 0x1 ;  /* 0x00000001ff1d7424 */ /* 0x001fe400078e00ff */
[----:B------:R-:W-:-:S04]  /*8f90*/  IMAD.MOV.U32 R25, RZ, RZ, RZ ;  /* 0x000000ffff197224 */ /* 0x000fc800078e00ff */
[----:B------:R-:W1:Y:S02]  /*8fa0*/  LDC R2, c[0x0][0xc34] ;  /* 0x00030d00ff027b82 */ /* 0x000e640000000800 */
[----:B-1----:R-:W-:-:S13]  /*8fb0*/  ISETP.LE.AND P0, PT, R2, UR38, PT ;  /* 0x0000002602007c0c */ /* 0x002fda000bf03270 */
[----:B------:R-:W-:Y:S05]  /*8fc0*/  @P0 BRA `(.L_x_40) ;  /* 0x0000004c00c00947 */ /* 0x000fea0003800000 */
[----:B------:R-:W-:Y:S01]  /*8fd0*/  ULDC.64 UR4, c[0x0][0x418] ;  /* 0x0001060000047ab9 */ /* 0x000fe20000000a00 */
[----:B------:R-:W0:Y:S01]  /*8fe0*/  S2R R4, SR_TID.X ;  /* 0x0000000000047919 */ /* 0x000e220000002100 */
[----:B------:R-:W-:Y:S01]  /*8ff0*/  UISETP.NE.U32.AND UP0, UPT, UR4, URZ, UPT ;  /* 0x0000003f0400728c */ /* 0x000fe2000bf05070 */
[----:B------:R-:W-:Y:S01]  /*9000*/  IMAD.MOV.U32 R36, RZ, RZ, 0x40 ;  /* 0x00000040ff247424 */ /* 0x000fe200078e00ff */
[----:B------:R-:W-:Y:S01]  /*9010*/  ULDC.64 UR6, c[0x0][0x2f0] ;  /* 0x0000bc0000067ab9 */ /* 0x000fe20000000a00 */
[----:B------:R-:W-:Y:S01]  /*9020*/  ULDC UR4, c[0x0][0x424] ;  /* 0x0001090000047ab9 */ /* 0x000fe20000000800 */
[----:B------:R-:W-:Y:S01]  /*9030*/  UISETP.NE.AND.EX UP0, UPT, UR5, URZ, UPT, UP0 ;  /* 0x0000003f0500728c */ /* 0x000fe2000bf05300 */
[----:B------:R-:W-:Y:S01]  /*9040*/  IMAD.MOV.U32 R37, RZ, RZ, 0x20 ;  /* 0x00000020ff257424 */ /* 0x000fe200078e00ff */
[----:B------:R-:W-:Y:S01]  /*9050*/  ULDC UR40, c[0x0][0x448] ;  /* 0x0001120000287ab9 */ /* 0x000fe20000000800 */
[----:B------:R-:W-:Y:S01]  /*9060*/  LOP3.LUT R17, R17, 0xf7ffffff, RZ, 0xc0, !PT ;  /* 0xf7ffffff11117812 */ /* 0x000fe200078ec0ff */
[----:B------:R-:W-:Y:S01]  /*9070*/  USEL UR4, UR4, 0x1, UP0 ;  /* 0x0000000104047887 */ /* 0x000fe20008000000 */
[----:B------:R-:W-:Y:S01]  /*9080*/  IMAD.MOV.U32 R29, RZ, RZ, 0x1 ;  /* 0x00000001ff1d7424 */ /* 0x000fe200078e00ff */
[----:B------:R-:W-:Y:S01]  /*9090*/  ULDC UR8, c[0x0][0x2b8] ;  /* 0x0000ae0000087ab9 */ /* 0x000fe20000000800 */
[----:B------:R-:W-:Y:S01]  /*90a0*/  UMOV UR41, 0x400 ;  /* 0x0000040000297882 */ /* 0x000fe20000000000 */
[----:B------:R-:W-:Y:S01]  /*90b0*/  UIMAD UR39, UR4, UR6, URZ ;  /* 0x00000006042772a4 */ /* 0x000fe2000f8e023f */
[----:B------:R-:W-:Y:S01]  /*90c0*/  IMAD.MOV.U32 R25, RZ, RZ, RZ ;  /* 0x000000ffff197224 */ /* 0x000fe200078e00ff */
[----:B------:R-:W-:-:S02]  /*90d0*/  ULEA UR41, UR45, UR41, 0x18 ;  /* 0x000000292d297291 */ /* 0x000fc4000f8ec03f */
[----:B------:R-:W-:Y:S01]  /*90e0*/  UIADD3 UR5, UR39, 0x7f, URZ ;  /* 0x0000007f27057890 */ /* 0x000fe2000fffe03f */
[----:B------:R-:W-:Y:S01]  /*90f0*/  ULDC UR4, c[0x0][0x288] ;  /* 0x0000a20000047ab9 */ /* 0x000fe20000000800 */
[----:B------:R-:W-:Y:S02]  /*9100*/  ULOP3.LUT UR46, UR37, 0x2, URZ, 0xfc, !UPT ;  /* 0x00000002252e7892 */ /* 0x000fe4000f8efc3f */
[----:B------:R-:W-:Y:S02]  /*9110*/  USHF.R.S32.HI UR6, URZ, 0x1f, UR5 ;  /* 0x0000001f3f067899 */ /* 0x000fe40008011405 */
[----:B------:R-:W-:Y:S02]  /*9120*/  UIMAD UR40, UR40, UR4, URZ ;  /* 0x00000004282872a4 */ /* 0x000fe4000f8e023f */
[----:B------:R-:W-:Y:S02]  /*9130*/  ULEA.HI UR6, UR6, UR5, URZ, 0x7 ;  /* 0x0000000506067291 */ /* 0x000fe4000f8f383f */
[----:B------:R-:W-:-:S02]  /*9140*/  ULOP3.LUT UR47, UR37, 0x1, URZ, 0xfc, !UPT ;  /* 0x00000001252f7892 */ /* 0x000fc4000f8efc3f */
[----:B------:R-:W-:Y:S01]  /*9150*/  ULOP3.LUT UR4, UR6, 0xffffff80, URZ, 0xc0, !UPT ;  /* 0xffffff8006047892 */ /* 0x000fe2000f8ec03f */
[C---:B0-----:R-:W-:Y:S01]  /*9160*/  LOP3.LUT R0, R4.reuse, 0x7f, RZ, 0xc0, !PT ;  /* 0x0000007f04007812 */ /* 0x041fe200078ec0ff */
[C---:B------:R-:W-:Y:S02]  /*9170*/  IMAD.SHL.U32 R5, R4.reuse, 0x10, RZ ;  /* 0x0000001004057824 */ /* 0x040fe400078e00ff */
[----:B------:R-:W-:Y:S01]  /*9180*/  UIADD3 UR4, UR4, -0x80, URZ ;  /* 0xffffff8004047890 */ /* 0x000fe2000fffe03f */
[C---:B------:R-:W-:Y:S01]  /*9190*/  R2P PR, R4.reuse, 0x6 ;  /* 0x0000000604007804 */ /* 0x040fe20000000000 */
[C---:B------:R-:W-:Y:S01]  /*91a0*/  IMAD.SHL.U32 R16, R4.reuse, 0x80, RZ ;  /* 0x0000008004107824 */ /* 0x040fe200078e00ff */
[--C-:B------:R-:W-:Y:S01]  /*91b0*/  SHF.R.U32.HI R2, RZ, 0x5, R0.reuse ;  /* 0x00000005ff027819 */ /* 0x100fe20000011600 */
[----:B------:R-:W-:Y:S01]  /*91c0*/  IMAD.SHL.U32 R9, R4, 0x2, RZ ;  /* 0x0000000204097824 */ /* 0x000fe200078e00ff */
[----:B------:R-:W-:Y:S01]  /*91d0*/  SHF.R.U32.HI R10, RZ, 0x3, R0 ;  /* 0x00000003ff0a7819 */ /* 0x000fe20000011600 */
[----:B------:R-:W-:Y:S01]  /*91e0*/  IMAD.U32 R0, RZ, RZ, UR4 ;  /* 0x00000004ff007e24 */ /* 0x000fe2000f8e00ff */
[----:B------:R-:W-:Y:S01]  /*91f0*/  LOP3.LUT R30, R5, 0x70, RZ, 0xc0, !PT ;  /* 0x00000070051e7812 */ /* 0x000fe200078ec0ff */
[----:B------:R-:W-:Y:S01]  /*9200*/  ULDC UR48, c[0x0][0xc] ;  /* 0x0000030000307ab9 */ /* 0x000fe20000000800 */
[----:B------:R-:W-:Y:S01]  /*9210*/  SEL R36, R36, 0xffffffc0, !P2 ;  /* 0xffffffc024247807 */ /* 0x000fe20005000000 */
[----:B------:R-:W-:Y:S01]  /*9220*/  UMOV UR36, URZ ;  /* 0x0000003f00247c82 */ /* 0x000fe20008000000 */
[----:B------:R-:W-:Y:S01]  /*9230*/  ISETP.GE.AND P0, PT, R30, UR7, PT ;  /* 0x000000071e007c0c */ /* 0x000fe2000bf06270 */
[----:B------:R-:W-:Y:S01]  /*9240*/  ULEA.HI.SX32 UR42, UR6, 0xfffffffe, 0x19 ;  /* 0xfffffffe062a7891 */ /* 0x000fe2000f8fca3f */
[----:B------:R-:W-:-:S02]  /*9250*/  IADD3 R0, -R10, UR39, -R0 ;  /* 0x000000270a007c10 */ /* 0x000fc4000fffe900 */
[----:B------:R-:W-:Y:S02]  /*9260*/  SEL R37, R37, 0xffffffe0, !P1 ;  /* 0xffffffe025257807 */ /* 0x000fe40004800000 */
[C---:B------:R-:W-:Y:S02]  /*9270*/  ISETP.LT.OR P2, PT, R0.reuse, 0x1, P0 ;  /* 0x000000010000780c */ /* 0x040fe40000741670 */
[C---:B------:R-:W-:Y:S02]  /*9280*/  ISETP.LT.OR P1, PT, R0.reuse, 0x11, P0 ;  /* 0x000000110000780c */ /* 0x040fe40000721670 */
[----:B------:R-:W-:Y:S02]  /*9290*/  ISETP.LT.OR P3, PT, R0, 0x21, P0 ;  /* 0x000000210000780c */ /* 0x000fe40000761670 */
[C---:B------:R-:W-:Y:S02]  /*92a0*/  LOP3.LUT R7, R16.reuse, 0x400, RZ, 0xc0, !PT ;  /* 0x0000040010077812 */ /* 0x040fe400078ec0ff */
[----:B------:R-:W-:-:S02]  /*92b0*/  LOP3.LUT R3, R16, 0x380, RZ, 0xc0, !PT ;  /* 0x0000038010037812 */ /* 0x000fc400078ec0ff */
[----:B------:R-:W-:Y:S01]  /*92c0*/  LOP3.LUT R6, R5, 0x3f0, RZ, 0xc0, !PT ;  /* 0x000003f005067812 */ /* 0x000fe200078ec0ff */
[C---:B------:R-:W-:Y:S01]  /*92d0*/  IMAD R7, R2.reuse, 0x800, R7 ;  /* 0x0000080002077824 */ /* 0x040fe200078e0207 */
[----:B------:R-:W-:Y:S01]  /*92e0*/  LOP3.LUT R4, R3, 0x10, R4, 0xf8, !PT ;  /* 0x0000001003047812 */ /* 0x000fe200078ef804 */
[----:B------:R-:W-:Y:S01]  /*92f0*/  IMAD R2, R2, 0x10, R3 ;  /* 0x0000001002027824 */ /* 0x000fe200078e0203 */
[----:B------:R-:W-:Y:S02]  /*9300*/  @P2 LOP3.LUT R17, R17, 0x8000000, RZ, 0xfc, !PT ;  /* 0x0800000011112812 */ /* 0x000fe400078efcff */
[----:B------:R-:W-:Y:S02]  /*9310*/  ISETP.LT.OR P2, PT, R0, 0x31, P0 ;  /* 0x000000310000780c */ /* 0x000fe40000741670 */
[----:B------:R-:W-:Y:S02]  /*9320*/  LOP3.LUT R17, R17, 0xfdffffff, RZ, 0xc0, !PT ;  /* 0xfdffffff11117812 */ /* 0x000fe400078ec0ff */
[----:B------:R-:W-:-:S02]  /*9330*/  LOP3.LUT R3, R2, 0x70, R5, 0x78, !PT ;  /* 0x0000007002037812 */ /* 0x000fc400078e7805 */
[----:B------:R-:W-:Y:S02]  /*9340*/  @P1 LOP3.LUT R17, R17, 0x2000000, RZ, 0xfc, !PT ;  /* 0x0200000011111812 */ /* 0x000fe400078efcff */
[----:B------:R-:W-:Y:S02]  /*9350*/  ISETP.LT.OR P1, PT, R0, 0x41, P0 ;  /* 0x000000410000780c */ /* 0x000fe40000721670 */
[----:B------:R-:W-:Y:S02]  /*9360*/  LOP3.LUT R17, R17, 0xff7fffff, RZ, 0xc0, !PT ;  /* 0xff7fffff11117812 */ /* 0x000fe400078ec0ff */
[----:B------:R-:W-:Y:S02]  /*9370*/  LOP3.LUT R2, R30, 0x80, RZ, 0xfc, !PT ;  /* 0x000000801e027812 */ /* 0x000fe400078efcff */
[----:B------:R-:W-:Y:S02]  /*9380*/  @P3 LOP3.LUT R17, R17, 0x800000, RZ, 0xfc, !PT ;  /* 0x0080000011113812 */ /* 0x000fe400078efcff */
[----:B------:R-:W-:-:S02]  /*9390*/  ISETP.LT.OR P3, PT, R0, 0x51, P0 ;  /* 0x000000510000780c */ /* 0x000fc40000761670 */
[----:B------:R-:W-:Y:S02]  /*93a0*/  LOP3.LUT R17, R17, 0xffdfffff, RZ, 0xc0, !PT ;  /* 0xffdfffff11117812 */ /* 0x000fe400078ec0ff */
[----:B------:R-:W-:Y:S02]  /*93b0*/  LOP3.LUT R4, R4, 0x70, R5, 0x78, !PT ;  /* 0x0000007004047812 */ /* 0x000fe400078e7805 */
[----:B------:R-:W-:Y:S02]  /*93c0*/  @P2 LOP3.LUT R17, R17, 0x200000, RZ, 0xfc, !PT ;  /* 0x0020000011112812 */ /* 0x000fe400078efcff */
[----:B------:R-:W-:Y:S01]  /*93d0*/  ISETP.LT.OR P2, PT, R0, 0x61, P0 ;  /* 0x000000610000780c */ /* 0x000fe20000741670 */
[----:B------:R-:W-:Y:S01]  /*93e0*/  IMAD.IADD R28, R7, 0x1, R4 ;  /* 0x00000001071c7824 */ /* 0x000fe200078e0204 */
[----:B------:R-:W-:Y:S01]  /*93f0*/  LOP3.LUT R17, R17, 0xfff7ffff, RZ, 0xc0, !PT ;  /* 0xfff7ffff11117812 */ /* 0x000fe200078ec0ff */
[----:B------:R-:W-:Y:S01]  /*9400*/  IMAD.IADD R4, R36, 0x1, R37 ;  /* 0x0000000124047824 */ /* 0x000fe200078e0225 */
[----:B------:R-:W-:-:S02]  /*9410*/  LOP3.LUT R6, R6, 0x70, R9, 0x78, !PT ;  /* 0x0000007006067812 */ /* 0x000fc400078e7809 */
[----:B------:R-:W-:Y:S02]  /*9420*/  @P1 LOP3.LUT R17, R17, 0x80000, RZ, 0xfc, !PT ;  /* 0x0008000011111812 */ /* 0x000fe400078efcff */
[----:B------:R-:W-:Y:S01]  /*9430*/  ISETP.LT.OR P1, PT, R0, 0x71, P0 ;  /* 0x000000710000780c */ /* 0x000fe20000721670 */
[----:B------:R0:W-:Y:S01]  /*9440*/  STL [R1], R4 ;  /* 0x0000000401007387 */ /* 0x0001e20000100800 */
[----:B------:R-:W-:Y:S02]  /*9450*/  LOP3.LUT R17, R17, 0xfffdffff, RZ, 0xc0, !PT ;  /* 0xfffdffff11117812 */ /* 0x000fe400078ec0ff */
[----:B------:R-:W-:Y:S02]  /*9460*/  ISETP.GE.AND P0, PT, R2, UR7, PT ;  /* 0x0000000702007c0c */ /* 0x000fe4000bf06270 */
[----:B------:R-:W-:Y:S02]  /*9470*/  @P3 LOP3.LUT R17, R17, 0x20000, RZ, 0xfc, !PT ;  /* 0x0002000011113812 */ /* 0x000fe400078efcff */
[----:B------:R-:W-:-:S02]  /*9480*/  ISETP.LT.OR P3, PT, R0, 0x21, P0 ;  /* 0x000000210000780c */ /* 0x000fc40000761670 */
[----:B------:R-:W-:Y:S02]  /*9490*/  LOP3.LUT R17, R17, 0xffff7fff, RZ, 0xc0, !PT ;  /* 0xffff7fff11117812 */ /* 0x000fe400078ec0ff */
[----:B------:R-:W-:Y:S02]  /*94a0*/  LOP3.LUT R16, R3, 0xc00, R16, 0xf8, !PT ;  /* 0x00000c0003107812 */ /* 0x000fe400078ef810 */
[----:B------:R-:W-:Y:S02]  /*94b0*/  @P2 LOP3.LUT R17, R17, 0x8000, RZ, 0xfc, !PT ;  /* 0x0000800011112812 */ /* 0x000fe400078efcff */
[----:B------:R-:W-:Y:S01]  /*94c0*/  ISETP.LT.OR P2, PT, R0, 0x1, P0 ;  /* 0x000000010000780c */ /* 0x000fe20000741670 */
[----:B0-----:R-:W-:Y:S01]  /*94d0*/  IMAD.IADD R4, R36, 0x1, R16 ;  /* 0x0000000124047824 */ /* 0x001fe200078e0210 */
[----:B------:R-:W-:Y:S02]  /*94e0*/  LOP3.LUT R17, R17, 0xdfffffff, RZ, 0xc0, !PT ;  /* 0xdfffffff11117812 */ /* 0x000fe400078ec0ff */
[----:B------:R-:W-:-:S02]  /*94f0*/  LOP3.LUT R33, R6, 0x400, R5, 0xf8, !PT ;  /* 0x0000040006217812 */ /* 0x000fc400078ef805 */
[----:B------:R-:W-:Y:S01]  /*9500*/  @P1 LOP3.LUT R17, R17, 0x20000000, RZ, 0xfc, !PT ;  /* 0x2000000011111812 */ /* 0x000fe200078efcff */
[----:B------:R0:W-:Y:S01]  /*9510*/  STL [R1+0x8], R4 ;  /* 0x0000080401007387 */ /* 0x0001e20000100800 */
[----:B------:R-:W-:Y:S01]  /*9520*/  ISETP.LT.OR P1, PT, R0, 0x11, P0 ;  /* 0x000000110000780c */ /* 0x000fe20000721670 */
[----:B------:R-:W-:Y:S01]  /*9530*/  VIADD R3, R33, UR41 ;  /* 0x0000002921037c36 */ /* 0x000fe20008000000 */
[----:B------:R-:W-:Y:S01]  /*9540*/  LOP3.LUT R17, R17, 0xfbffffff, RZ, 0xc0, !PT ;  /* 0xfbffffff11117812 */ /* 0x000fe200078ec0ff */
[----:B------:R0:W-:Y:S01]  /*9550*/  STL [R1+0x4], R0 ;  /* 0x0000040001007387 */ /* 0x0001e20000100800 */
[----:B------:R-:W-:Y:S02]  /*9560*/  LOP3.LUT R8, R10, 0x70, R5, 0xf8, !PT ;  /* 0x000000700a087812 */ /* 0x000fe400078ef805 */
[----:B------:R-:W-:Y:S02]  /*9570*/  @P2 LOP3.LUT R17, R17, 0x4000000, RZ, 0xfc, !PT ;  /* 0x0400000011112812 */ /* 0x000fe400078efcff */
[----:B------:R-:W-:-:S02]  /*9580*/  ISETP.LT.OR P2, PT, R0, 0x31, P0 ;  /* 0x000000310000780c */ /* 0x000fc40000741670 */
[----:B------:R-:W-:Y:S02]  /*9590*/  LOP3.LUT R17, R17, 0xfeffffff, RZ, 0xc0, !PT ;  /* 0xfeffffff11117812 */ /* 0x000fe400078ec0ff */
[----:B------:R-:W-:Y:S02]  /*95a0*/  LOP3.LUT R3, R8, UR4, RZ, 0xfc, !PT ;  /* 0x0000000408037c12 */ /* 0x000fe4000f8efcff */
[----:B------:R-:W-:Y:S02]  /*95b0*/  @P1 LOP3.LUT R17, R17, 0x1000000, RZ, 0xfc, !PT ;  /* 0x0100000011111812 */ /* 0x000fe400078efcff */
[----:B------:R-:W-:Y:S01]  /*95c0*/  ISETP.LT.OR P1, PT, R0, 0x41, P0 ;  /* 0x000000410000780c */ /* 0x000fe20000721670 */
[----:B------:R0:W-:Y:S01]  /*95d0*/  STL [R1+0xc], R3 ;  /* 0x00000c0301007387 */ /* 0x0001e20000100800 */
[----:B------:R-:W-:-:S04]  /*95e0*/  LOP3.LUT R17, R17, 0xffbfffff, RZ, 0xc0, !PT ;  /* 0xffbfffff11117812 */ /* 0x000fc800078ec0ff */
[----:B------:R-:W-:Y:S02]  /*95f0*/  @P3 LOP3.LUT R17, R17, 0x400000, RZ, 0xfc, !PT ;  /* 0x0040000011113812 */ /* 0x000fe400078efcff */
[----:B------:R-:W-:Y:S02]  /*9600*/  ISETP.LT.OR P3, PT, R0, 0x51, P0 ;  /* 0x000000510000780c */ /* 0x000fe40000761670 */
[----:B------:R-:W-:-:S04]  /*9610*/  LOP3.LUT R17, R17, 0xffefffff, RZ, 0xc0, !PT ;  /* 0xffefffff11117812 */ /* 0x000fc800078ec0ff */
[----:B------:R-:W-:Y:S02]  /*9620*/  @P2 LOP3.LUT R17, R17, 0x100000, RZ, 0xfc, !PT ;  /* 0x0010000011112812 */ /* 0x000fe400078efcff */
[----:B------:R-:W-:Y:S02]  /*9630*/  ISETP.LT.OR P2, PT, R0, 0x61, P0 ;  /* 0x000000610000780c */ /* 0x000fe40000741670 */
[----:B------:R-:W-:-:S04]  /*9640*/  LOP3.LUT R17, R17, 0xfffbffff, RZ, 0xc0, !PT ;  /* 0xfffbffff11117812 */ /* 0x000fc800078ec0ff */
[----:B------:R-:W-:Y:S02]  /*9650*/  @P1 LOP3.LUT R17, R17, 0x40000, RZ, 0xfc, !PT ;  /* 0x0004000011111812 */ /* 0x000fe400078efcff */
[----:B------:R-:W-:Y:S02]  /*9660*/  ISETP.LT.OR P1, PT, R0, 0x71, P0 ;  /* 0x000000710000780c */ /* 0x000fe40000721670 */
[----:B------:R-:W-:Y:S02]  /*9670*/  LOP3.LUT R17, R17, 0xfffeffff, RZ, 0xc0, !PT ;  /* 0xfffeffff11117812 */ /* 0x000fe400078ec0ff */
[----:B------:R-:W-:Y:S02]  /*9680*/  ISETP.GE.AND P0, PT, R2, UR7, PT ;  /* 0x0000000702007c0c */ /* 0x000fe4000bf06270 */
[----:B------:R-:W-:-:S04]  /*9690*/  @P3 LOP3.LUT R17, R17, 0x10000, RZ, 0xfc, !PT ;  /* 0x0001000011113812 */ /* 0x000fc800078efcff */
[----:B------:R-:W-:-:S04]  /*96a0*/  LOP3.LUT R17, R17, 0xffffbfff, RZ, 0xc0, !PT ;  /* 0xffffbfff11117812 */ /* 0x000fc800078ec0ff */
[----:B------:R-:W-:Y:S02]  /*96b0*/  @P2 LOP3.LUT R17, R17, 0x4000, RZ, 0xfc, !PT ;  /* 0x0000400011112812 */ /* 0x000fe400078efcff */
[----:B------:R-:W-:Y:S02]  /*96c0*/  ISETP.GE.AND P2, PT, R0, 0x11, PT ;  /* 0x000000110000780c */ /* 0x000fe40003f46270 */
[----:B------:R-:W-:-:S04]  /*96d0*/  LOP3.LUT R17, R17, 0xfffffffe, RZ, 0xc0, !PT ;  /* 0xfffffffe11117812 */ /* 0x000fc800078ec0ff */
[----:B------:R-:W-:-:S04]  /*96e0*/  LOP3.LUT R17, R17, 0xefffffff, RZ, 0xc0, !PT ;  /* 0xefffffff11117812 */ /* 0x000fc800078ec0ff */
[----:B------:R-:W-:Y:S02]  /*96f0*/  @P1 LOP3.LUT R17, R17, 0x10000000, RZ, 0xfc, !PT ;  /* 0x1000000011111812 */ /* 0x000fe400078efcff */
[----:B------:R-:W-:Y:S02]  /*9700*/  ISETP.GE.AND P1, PT, R2, UR8, PT ;  /* 0x0000000802007c0c */ /* 0x000fe4000bf26270 */
[----:B------:R-:W-:Y:S02]  /*9710*/  @P0 LOP3.LUT R17, R17, 0x1, RZ, 0xfc, !PT ;  /* 0x0000000111110812 */ /* 0x000fe400078efcff */
[----:B------:R-:W-:Y:S02]  /*9720*/  ISETP.GE.AND P0, PT, R0, 0x1, PT ;  /* 0x000000010000780c */ /* 0x000fe40003f06270 */
[----:B------:R-:W-:-:S07]  /*9730*/  LOP3.LUT R17, R17, 0xfffff7ff, RZ, 0xc0, !PT ;  /* 0xfffff7ff11117812 */ /* 0x000fce00078ec0ff */
[----:B------:R-:W-:Y:S02]  /*9740*/  @P1 LOP3.LUT R17, R17, 0x800, RZ, 0xfc, !PT ;  /* 0x0000080011111812 */ /* 0x000fe400078efcff */
[----:B------:R-:W-:Y:S02]  /*9750*/  ISETP.GE.AND P1, PT, R0, 0x21, PT ;  /* 0x000000210000780c */ /* 0x000fe40003f26270 */
[----:B------:R-:W-:-:S04]  /*9760*/  LOP3.LUT R17, R17, 0xfffffbff, RZ, 0xc0, !PT ;  /* 0xfffffbff11117812 */ /* 0x000fc800078ec0ff */
        /* <DEDUP_REMOVED lines=16> */
[----:B------:R-:W-:Y:S02]  /*9870*/  ISETP.GE.AND P1, PT, R30, UR7, PT ;  /* 0x000000071e007c0c */ /* 0x000fe4000bf26270 */
[----:B------:R-:W-:-:S04]  /*9880*/  LOP3.LUT R17, R17, 0xffffffef, RZ, 0xc0, !PT ;  /* 0xffffffef11117812 */ /* 0x000fc800078ec0ff */
[----:B------:R-:W-:Y:S02]  /*9890*/  @P0 LOP3.LUT R17, R17, 0x10, RZ, 0xfc, !PT ;  /* 0x0000001011110812 */ /* 0x000fe400078efcff */
[----:B------:R-:W-:Y:S02]  /*98a0*/  ISETP.GE.AND P0, PT, R30, UR8, PT ;  /* 0x000000081e007c0c */ /* 0x000fe4000bf06270 */
[----:B------:R-:W-:-:S04]  /*98b0*/  LOP3.LUT R17, R17, 0xffffdfff, RZ, 0xc0, !PT ;  /* 0xffffdfff11117812 */ /* 0x000fc800078ec0ff */
[----:B------:R-:W-:-:S04]  /*98c0*/  @P2 LOP3.LUT R17, R17, 0x2000, RZ, 0xfc, !PT ;  /* 0x0000200011112812 */ /* 0x000fc800078efcff */
[----:B------:R-:W-:-:S04]  /*98d0*/  LOP3.LUT R17, R17, 0xffffefff, RZ, 0xc0, !PT ;  /* 0xffffefff11117812 */ /* 0x000fc800078ec0ff */
[----:B------:R-:W-:-:S04]  /*98e0*/  LOP3.LUT R17, R17, 0xfffffffd, RZ, 0xc0, !PT ;  /* 0xfffffffd11117812 */ /* 0x000fc800078ec0ff */
[----:B------:R-:W-:-:S04]  /*98f0*/  @P1 LOP3.LUT R17, R17, 0x2, RZ, 0xfc, !PT ;  /* 0x0000000211111812 */ /* 0x000fc800078efcff */
[----:B0-----:R-:W-:-:S07]  /*9900*/  @P0 LOP3.LUT R17, R17, 0x1000, RZ, 0xfc, !PT ;  /* 0x0000100011110812 */ /* 0x001fce00078efcff */
.L_x_90:
[----:B------:R-:W-:Y:S01]  /*9910*/  ULDC UR4, c[0x0][0xc38] ;  /* 0x00030e0000047ab9 */ /* 0x000fe20000000800 */
[----:B------:R-:W-:Y:S01]  /*9920*/  ULDC.64 UR8, c[0x0][0xa28] ;  /* 0x00028a0000087ab9 */ /* 0x000fe20000000a00 */
[----:B------:R-:W-:Y:S01]  /*9930*/  UISETP.NE.AND UP0, UPT, UR4, 0x1, UPT ;  /* 0x000000010400788c */ /* 0x000fe2000bf05270 */
[----:B------:R-:W-:Y:S01]  /*9940*/  ISETP.NE.U32.AND P0, PT, RZ, UR8, PT ;  /* 0x00000008ff007c0c */ /* 0x000fe2000bf05070 */
[----:B------:R-:W-:Y:S01]  /*9950*/  UMOV UR43, UR38 ;  /* 0x00000026002b7c82 */ /* 0x000fe20008000000 */
[----:B------:R-:W-:Y:S01]  /*9960*/  ULDC UR4, c[0x0][0xc44] ;  /* 0x0003110000047ab9 */ /* 0x000fe20000000800 */
[----:B------:R-:W-:Y:S01]  /*9970*/  UIADD3 UR11, UR41, 0x28400, URZ ;  /* 0x00028400290b7890 */ /* 0x000fe2000fffe03f */
[----:B------:R-:W-:Y:S01]  /*9980*/  ISETP.NE.AND.EX P0, PT, RZ, UR9, PT, P0 ;  /* 0x00000009ff007c0c */ /* 0x000fe2000bf05300 */
[----:B------:R-:W-:Y:S01]  /*9990*/  UISETP.NE.AND UP1, UPT, UR4, 0x1, UPT ;  /* 0x000000010400788c */ /* 0x000fe2000bf25270 */
[----:B------:R-:W-:-:S04]  /*99a0*/  IMAD.MOV.U32 R35, RZ, RZ, RZ ;  /* 0x000000ffff237224 */ /* 0x000fc800078e00ff */
[----:B------:R-:W-:Y:S01]  /*99b0*/  @UP0 ULDC UR4, c[0x0][0xc3c] ;  /* 0x00030f0000040ab9 */ /* 0x000fe20000000800 */
[----:B------:R-:W-:Y:S01]  /*99c0*/  @UP0 ULDC UR10, c[0x0][0xc40] ;  /* 0x00031000000a0ab9 */ /* 0x000fe20000000800 */
[----:B------:R-:W-:-:S04]  /*99d0*/  UIMAD.WIDE.U32 UR4, UR38, UR4, URZ ;  /* 0x00000004260472a5 */ /* 0x000fc8000f8e003f */
[----:B------:R-:W-:Y:S01]  /*99e0*/  @UP0 USHF.R.U32.HI UR43, URZ, UR10, UR5 ;  /* 0x0000000a3f2b0299 */ /* 0x000fe20008011605 */
[----:B------:R-:W-:Y:S01]  /*99f0*/  @UP1 ULDC.64 UR6, c[0x0][0xc48] ;  /* 0x0003120000061ab9 */ /* 0x000fe20000000a00 */
[----:B------:R-:W-:Y:S02]  /*9a00*/  ULOP3.LUT UP0, URZ, UR11, 0x3ff, URZ, 0xc0, !UPT ;  /* 0x000003ff0b3f7892 */ /* 0x000fe4000f80c03f */
[----:B------:R-:W-:-:S03]  /*9a10*/  UIMAD.WIDE.U32 UR4, UR43, UR6, URZ ;  /* 0x000000062b0472a5 */ /* 0x000fc6000f8e003f */
[----:B------:R-:W-:Y:S01]  /*9a20*/  UMOV UR44, UR43 ;  /* 0x0000002b002c7c82 */ /* 0x000fe20008000000 */
[----:B------:R-:W-:Y:S01]  /*9a30*/  @UP1 USHF.R.U32.HI UR44, URZ, UR7, UR5 ;  /* 0x000000073f2c1299 */ /* 0x000fe20008011605 */
[----:B0-----:R-:W-:Y:S11]  /*9a40*/  @!P0 BRA `(.L_x_41) ;  /* 0x0000000000148947 */ /* 0x001ff60003800000 */
[----:B------:R-:W-:Y:S02]  /*9a50*/  ULDC.64 UR4, c[0x0][0xa28] ;  /* 0x00028a0000047ab9 */ /* 0x000fe40000000a00 */
[----:B------:R-:W-:-:S06]  /*9a60*/  UIMAD.WIDE UR4, UR44, 0x4, UR4 ;  /* 0x000000042c0478a5 */ /* 0x000fcc000f8e0204 */
[----:B------:R-:W-:Y:S02]  /*9a70*/  IMAD.U32 R2, RZ, RZ, UR4 ;  /* 0x00000004ff027e24 */ /* 0x000fe4000f8e00ff */
[----:B------:R-:W-:-:S05]  /*9a80*/  IMAD.U32 R3, RZ, RZ, UR5 ;  /* 0x00000005ff037e24 */ /* 0x000fca000f8e00ff */
[----:B------:R0:W5:Y:S02]  /*9a90*/  LDG.E R35, desc[UR50][R2.64] ;  /* 0x0000003202237981 */ /* 0x000164000c1e1900 */
.L_x_41:
[----:B------:R-:W-:-:S13]  /*9aa0*/  PLOP3.LUT P0, PT, PT, PT, UP0, 0x80, 0x0 ;  /* 0x000000000000781c */ /* 0x000fda0003f0f008 */
[----:B------:R-:W-:Y:S05]  /*9ab0*/  @!P0 BRA `(.L_x_42) ;  /* 0x0000000000408947 */ /* 0x000fea0003800000 */
[----:B0-----:R-:W-:Y:S01]  /*9ac0*/  MOV R2, 0x0 ;  /* 0x0000000000027802 */ /* 0x001fe20000000f00 */
[----:B------:R-:W-:Y:S01]  /*9ad0*/  ULDC.64 UR6, c[0x4][0x1b0] ;  /* 0x01006c0000067ab9 */ /* 0x000fe20000000a00 */
[----:B------:R-:W-:Y:S01]  /*9ae0*/  ULDC.64 UR8, c[0x4][0x1b8] ;  /* 0x01006e0000087ab9 */ /* 0x000fe20000000a00 */
[----:B------:R-:W-:Y:S01]  /*9af0*/  ULDC.64 UR4, c[0x4][0x100] ;  /* 0x0100400000047ab9 */ /* 0x000fe20000000a00 */
[----:B------:R-:W-:Y:S02]  /*9b00*/  IMAD.U32 R4, RZ, RZ, UR6 ;  /* 0x00000006ff047e24 */ /* 0x000fe4000f8e00ff */
[----:B------:R-:W0:Y:S01]  /*9b10*/  LDC.64 R2, c[0x4][R2] ;  /* 0x0100000002027b82 */ /* 0x000e220000000a00 */
[----:B------:R-:W-:Y:S02]  /*9b20*/  IMAD.U32 R5, RZ, RZ, UR7 ;  /* 0x00000007ff057e24 */ /* 0x000fe4000f8e00ff */
[----:B------:R-:W-:Y:S02]  /*9b30*/  IMAD.U32 R6, RZ, RZ, UR8 ;  /* 0x00000008ff067e24 */ /* 0x000fe4000f8e00ff */
[----:B------:R-:W-:-:S02]  /*9b40*/  IMAD.U32 R7, RZ, RZ, UR9 ;  /* 0x00000009ff077e24 */ /* 0x000fc4000f8e00ff */
[----:B------:R-:W-:Y:S02]  /*9b50*/  IMAD.U32 R10, RZ, RZ, UR4 ;  /* 0x00000004ff0a7e24 */ /* 0x000fe4000f8e00ff */
[----:B------:R-:W-:Y:S02]  /*9b60*/  IMAD.U32 R11, RZ, RZ, UR5 ;  /* 0x00000005ff0b7e24 */ /* 0x000fe4000f8e00ff */
[----:B------:R-:W-:Y:S02]  /*9b70*/  IMAD.MOV.U32 R8, RZ, RZ, 0x70 ;  /* 0x00000070ff087424 */ /* 0x000fe400078e00ff */
[----:B------:R-:W-:Y:S02]  /*9b80*/  IMAD.MOV.U32 R12, RZ, RZ, 0x1 ;  /* 0x00000001ff0c7424 */ /* 0x000fe400078e00ff */
[----:B------:R-:W-:-:S07]  /*9b90*/  IMAD.MOV.U32 R13, RZ, RZ, RZ ;  /* 0x000000ffff0d7224 */ /* 0x000fce00078e00ff */
[----:B------:R-:W-:-:S07]  /*9ba0*/  LEPC R20, `(.L_x_42) ;  /* 0x000000001014794e */ /* 0x000fce0000000000 */
[----:B0----5:R-:W-:Y:S05]  /*9bb0*/  CALL.ABS.NOINC R2 ;  /* 0x0000000002007343 */ /* 0x021fea0003c00000 */
.L_x_42:
[----:B------:R-:W-:Y:S01]  /*9bc0*/  UIADD3 UR4, UR41, 0x10400, URZ ;  /* 0x0001040029047890 */ /* 0x000fe2000fffe03f */
[----:B------:R-:W-:-:S05]  /*9bd0*/  LOP3.LUT R17, R17, 0xfffffffb, RZ, 0xc0, !PT ;  /* 0xfffffffb11117812 */ /* 0x000fca00078ec0ff */
[----:B------:R-:W-:-:S05]  /*9be0*/  IMAD.U32 R18, RZ, RZ, UR4 ;  /* 0x00000004ff127e24 */ /* 0x000fca000f8e00ff */
[----:B------:R-:W-:-:S13]  /*9bf0*/  LOP3.LUT P0, RZ, R18, 0x3ff, RZ, 0xc0, !PT ;  /* 0x000003ff12ff7812 */ /* 0x000fda000780c0ff */
[----:B------:R-:W-:Y:S01]  /*9c00*/  @P0 LOP3.LUT R17, R17, 0x4, RZ, 0xfc, !PT ;  /* 0x0000000411110812 */ /* 0x000fe200078efcff */
[----:B------:R-:W-:Y:S06]  /*9c10*/  @!P0 BRA `(.L_x_43) ;  /* 0x0000000000408947 */ /* 0x000fec0003800000 */
        /* <DEDUP_REMOVED lines=16> */
.L_x_43:
[----:B------:R-:W-:-:S04]  /*9d20*/  IMAD.U32 R19, RZ, RZ, UR41 ;  /* 0x00000029ff137e24 */ /* 0x000fc8000f8e00ff */
[----:B------:R-:W-:-:S05]  /*9d30*/  VIADD R26, R19, 0x400 ;  /* 0x00000400131a7836 */ /* 0x000fca0000000000 */
[----:B------:R-:W-:-:S13]  /*9d40*/  LOP3.LUT P0, RZ, R26, 0x3ff, RZ, 0xc0, !PT ;  /* 0x000003ff1aff7812 */ /* 0x000fda000780c0ff */
        /* <DEDUP_REMOVED lines=17> */
.L_x_44:
        /* <DEDUP_REMOVED lines=18> */
.L_x_45:
[----:B------:R-:W-:Y:S01]  /*9f80*/  ULDC.64 UR4, c[0x0][0x9f8] ;  /* 0x00027e0000047ab9 */ /* 0x000fe20000000a00 */
[----:B------:R-:W-:Y:S01]  /*9f90*/  IMAD.U32 R31, RZ, RZ, UR44 ;  /* 0x0000002cff1f7e24 */ /* 0x000fe2000f8e00ff */
[----:B------:R-:W-:Y:S01]  /*9fa0*/  UISETP.NE.U32.AND UP0, UPT, UR4, URZ, UPT ;  /* 0x0000003f0400728c */ /* 0x000fe2000bf05070 */
[----:B------:R-:W1:Y:S03]  /*9fb0*/  LDC R10, c[0x0][0x430] ;  /* 0x00010c00ff0a7b82 */ /* 0x000e660000000800 */
[----:B------:R-:W-:-:S06]  /*9fc0*/  UISETP.NE.AND.EX UP0, UPT, UR5, URZ, UPT, UP0 ;  /* 0x0000003f0500728c */ /* 0x000fcc000bf05300 */
[----:B------:R-:W-:-:S05]  /*9fd0*/  PLOP3.LUT P0, PT, PT, PT, UP0, 0x80, 0x0 ;  /* 0x000000000000781c */ /* 0x000fca0003f0f008 */
[----:B------:R-:W-:Y:S02]  /*9fe0*/  @UP0 ULDC.64 UR4, c[0x0][0x9f8] ;  /* 0x00027e0000040ab9 */ /* 0x000fe40000000a00 */
[----:B------:R-:W-:-:S06]  /*9ff0*/  @UP0 UIMAD.WIDE UR4, UR44, 0x4, UR4 ;  /* 0x000000042c0408a5 */ /* 0x000fcc000f8e0204 */
[----:B0-----:R-:W-:Y:S02]  /*a000*/  IMAD.U32 R2, RZ, RZ, UR4 ;  /* 0x00000004ff027e24 */ /* 0x001fe4000f8e00ff */
[----:B------:R-:W-:-:S05]  /*a010*/  IMAD.U32 R3, RZ, RZ, UR5 ;  /* 0x00000005ff037e24 */ /* 0x000fca000f8e00ff */
[----:B------:R0:W5:Y:S01]  /*a020*/  @P0 LDG.E R31, desc[UR50][R2.64] ;  /* 0x00000032021f0981 */ /* 0x000162000c1e1900 */
[----:B------:R-:W-:-:S03]  /*a030*/  UMOV UR4, 0xffffffff ;  /* 0xffffffff00047882 */ /* 0x000fc60000000000 */
[----:B------:R-:W-:Y:S05]  /*a040*/  BRA.DIV UR4, `(.L_x_46) ;  /* 0x0000004604007947 */ /* 0x000fea000b800000 */
.L_x_107:
[----:B------:R-:W2:Y:S01]  /*a050*/  LDL R0, [R1+0xc] ;  /* 0x00000c0001007983 */ /* 0x000ea20000100800 */
[----:B-1----:R-:W-:Y:S02]  /*a060*/  ISETP.NE.AND P1, PT, R10, 0x1, PT ;  /* 0x000000010a00780c */ /* 0x002fe40003f25270 */
[----:B-----5:R-:W-:Y:S02]  /*a070*/  SHF.R.S32.HI R34, RZ, 0x1f, R31 ;  /* 0x0000001fff227819 */ /* 0x020fe4000001141f */
[----:B------:R-:W-:-:S09]  /*a080*/  LOP3.LUT R17, R17, 0xfffffff7, RZ, 0xc0, !PT ;  /* 0xfffffff711117812 */ /* 0x000fd200078ec0ff */
[----:B------:R-:W1:Y:S01]  /*a090*/  @P1 LDC R5, c[0x0][0x434] ;  /* 0x00010d00ff051b82 */ /* 0x000e620000000800 */
[----:B------:R-:W-:-:S07]  /*a0a0*/  @P1 LOP3.LUT R17, R17, 0x8, RZ, 0xfc, !PT ;  /* 0x0000000811111812 */ /* 0x000fce00078efcff */
[----:B------:R-:W3:Y:S01]  /*a0b0*/  @P1 LDC R7, c[0x0][0x438] ;  /* 0x00010e00ff071b82 */ /* 0x000ee20000000800 */
[----:B------:R-:W-:Y:S01]  /*a0c0*/  IMAD R24, RZ, RZ, -UR44 ;  /* 0x8000002cff187e24 */ /* 0x000fe2000f8e02ff */
[----:B------:R-:W-:Y:S02]  /*a0d0*/  LOP3.LUT R17, R17, 0xfffffffb, RZ, 0xc0, !PT ;  /* 0xfffffffb11117812 */ /* 0x000fe400078ec0ff */
[C---:B--2---:R-:W-:Y:S01]  /*a0e0*/  ISETP.GE.AND P0, PT, R0.reuse, UR39, PT ;  /* 0x0000002700007c0c */ /* 0x044fe2000bf06270 */
[----:B------:R-:W-:-:S04]  /*a0f0*/  IMAD.IADD R8, R0, 0x1, R35 ;  /* 0x0000000100087824 */ /* 0x000fc800078e0223 */
[----:B-1----:R-:W-:-:S04]  /*a100*/  @P1 IMAD.HI.U32 R0, R8, R5, RZ ;  /* 0x0000000508001227 */ /* 0x002fc800078e00ff */
[----:B------:R-:W-:Y:S01]  /*a110*/  IMAD.MOV.U32 R6, RZ, RZ, R8 ;  /* 0x000000ffff067224 */ /* 0x000fe200078e0008 */
[----:B---3--:R-:W-:-:S03]  /*a120*/  @P1 SHF.R.U32.HI R6, RZ, R7, R0 ;  /* 0x00000007ff061219 */ /* 0x008fc60000011600 */
[----:B0-----:R-:W0:Y:S01]  /*a130*/  @!P0 LDC.64 R2, c[0x0][0x428] ;  /* 0x00010a00ff028b82 */ /* 0x001e220000000a00 */
[----:B------:R-:W-:-:S07]  /*a140*/  @!P0 SHF.R.S32.HI R7, RZ, 0x1f, R6 ;  /* 0x0000001fff078819 */ /* 0x000fce0000011406 */
[----:B------:R-:W1:Y:S01]  /*a150*/  @!P0 LDC.64 R4, c[0x0][0x418] ;  /* 0x00010600ff048b82 */ /* 0x000e620000000a00 */
[----:B0-----:R-:W-:-:S04]  /*a160*/  @!P0 IMAD R0, R34, R2, RZ ;  /* 0x0000000222008224 */ /* 0x001fc800078e02ff */
[C---:B------:R-:W-:Y:S02]  /*a170*/  @!P0 IMAD R9, R31.reuse, R3, R0 ;  /* 0x000000031f098224 */ /* 0x040fe400078e0200 */
[----:B------:R-:W-:Y:S02]  /*a180*/  @!P0 IMAD.WIDE.U32 R2, R31, R2, R6 ;  /* 0x000000021f028225 */ /* 0x000fe400078e0006 */
[----:B------:R-:W0:Y:S02]  /*a190*/  LDC R7, c[0x0][0xc44] ;  /* 0x00031100ff077b82 */ /* 0x000e240000000800 */
[----:B------:R-:W-:Y:S01]  /*a1a0*/  @!P0 IMAD.IADD R0, R3, 0x1, R9 ;  /* 0x0000000103008824 */ /* 0x000fe200078e0209 */
[----:B-1----:R-:W-:-:S04]  /*a1b0*/  @!P0 LEA R4, P1, R2, R4, 0x2 ;  /* 0x0000000402048211 */ /* 0x002fc800078210ff */
[----:B------:R-:W-:Y:S01]  /*a1c0*/  @!P0 LEA.HI.X R5, R2, R5, R0, 0x2, P1 ;  /* 0x0000000502058211 */ /* 0x000fe200008f1400 */
[----:B------:R-:W-:Y:S02]  /*a1d0*/  IMAD.U32 R2, RZ, RZ, UR46 ;  /* 0x0000002eff027e24 */ /* 0x000fe4000f8e00ff */
[----:B------:R-:W-:-:S03]  /*a1e0*/  IMAD.MOV.U32 R0, RZ, RZ, RZ ;  /* 0x000000ffff007224 */ /* 0x000fc600078e00ff */
[----:B------:R-:W-:Y:S01]  /*a1f0*/  ISETP.NE.AND P2, PT, R2, 0x3, PT ;  /* 0x000000030200780c */ /* 0x000fe20003f45270 */
[----:B------:R-:W-:Y:S02]  /*a200*/  IMAD.MOV R3, RZ, RZ, -R6 ;  /* 0x000000ffff037224 */ /* 0x000fe400078e0a06 */
[----:B------:R1:W5:Y:S01]  /*a210*/  @!P0 LDG.E R0, desc[UR50][R4.64] ;  /* 0x0000003204008981 */ /* 0x000362000c1e1900 */
[----:B0-----:R-:W-:Y:S02]  /*a220*/  IMAD R24, R7, R24, UR43 ;  /* 0x0000002b07187e24 */ /* 0x001fe4000f8e0218 */
[----:B-1----:R-:W-:-:S07]  /*a230*/  IMAD R4, R10, R3, R8 ;  /* 0x000000030a047224 */ /* 0x002fce00078e0208 */
[----:B------:R-:W-:Y:S02]  /*a240*/  @P2 LOP3.LUT R17, R17, 0x4, RZ, 0xfc, !PT ;  /* 0x0000000411112812 */ /* 0x000fe400078efcff */
[----:B------:R-:W-:Y:S01]  /*a250*/  SHF.R.S32.HI R32, RZ, 0x1f, R24 ;  /* 0x0000001fff207819 */ /* 0x000fe20000011418 */
[----:B------:R-:W-:Y:S06]  /*a260*/  @!P2 BRA `(.L_x_47) ;  /* 0x000000000004a947 */ /* 0x000fec0003800000 */
[----:B------:R-:W-:Y:S01]  /*a270*/  BPT.TRAP 0x1 ;  /* 0x000000040000795c */ /* 0x000fe20000300000 */
.L_x_47:
[----:B------:R-:W-:Y:S01]  /*a280*/  LEA R6, R25, UR41, 0x3 ;  /* 0x0000002919067c11 */ /* 0x000fe2000f8e18ff */
[----:B------:R-:W-:Y:S01]  /*a290*/  BSSY B0, `(.L_x_48) ;  /* 0x0000005000007945 */ /* 0x000fe20003800000 */
[----:B------:R-:W-:Y:S02]  /*a2a0*/  SHF.L.U32 R18, R29, 0x1f, RZ ;  /* 0x0000001f1d127819 */ /* 0x000fe400000006ff */
[----:B------:R-:W-:Y:S02]  /*a2b0*/  SHF.R.S32.HI R9, RZ, 0x1f, R4 ;  /* 0x0000001fff097819 */ /* 0x000fe40000011404 */
[----:B------:R-:W0:Y:S02]  /*a2c0*/  SYNCS.PHASECHK.TRANS64.TRYWAIT P0, [R6+URZ+0x38880], R18 ;  /* 0x03888012060075a7 */ /* 0x000e24000800017f */
[----:B0-----:R-:W-:Y:S05]  /*a2d0*/  @!P0 BRA `(.L_x_49) ;  /* 0x0000004000888947 */ /* 0x001fea0003800000 */
.L_x_108:
[----:B------:R-:W-:Y:S05]  /*a2e0*/  BSYNC B0 ;  /* 0x0000000000007941 */ /* 0x000fea0003800000 */
.L_x_48:
[----:B------:R-:W-:Y:S01]  /*a2f0*/  ULDC.64 UR4, c[0x0][0x328] ;  /* 0x0000ca0000047ab9 */ /* 0x000fe20000000a00 */
[----:B-----5:R-:W-:Y:S01]  /*a300*/  SHF.R.S32.HI R10, RZ, 0x1f, R0 ;  /* 0x0000001fff0a7819 */ /* 0x020fe20000011400 */
[----:B------:R-:W-:Y:S01]  /*a310*/  IMAD R3, R9, UR4, RZ ;  /* 0x0000000409037c24 */ /* 0x000fe2000f8e02ff */
[----:B------:R-:W-:-:S03]  /*a320*/  ULDC.64 UR6, c[0x0][0x318] ;  /* 0x0000c60000067ab9 */ /* 0x000fc60000000a00 */
[C---:B------:R-:W-:Y:S02]  /*a330*/  IMAD R5, R4.reuse, UR5, R3 ;  /* 0x0000000504057c24 */ /* 0x040fe4000f8e0203 */
[----:B------:R-:W-:Y:S01]  /*a340*/  IMAD.WIDE.U32 R2, R4, UR4, RZ ;  /* 0x0000000404027c25 */ /* 0x000fe2000f8e00ff */
[----:B------:R-:W-:-:S03]  /*a350*/  ULDC.64 UR4, c[0x0][0x338] ;  /* 0x0000ce0000047ab9 */ /* 0x000fc60000000a00 */
[----:B------:R-:W-:Y:S02]  /*a360*/  IMAD.IADD R3, R3, 0x1, R5 ;  /* 0x0000000103037824 */ /* 0x000fe400078e0205 */
[----:B------:R-:W-:Y:S02]  /*a370*/  IMAD R5, R10, UR4, RZ ;  /* 0x000000040a057c24 */ /* 0x000fe4000f8e02ff */
[----:B------:R-:W-:-:S04]  /*a380*/  IMAD.WIDE.U32 R2, R0, UR4, R2 ;  /* 0x0000000400027c25 */ /* 0x000fc8000f8e0002 */
[----:B------:R-:W-:Y:S01]  /*a390*/  IMAD R5, R0, UR5, R5 ;  /* 0x0000000500057c24 */ /* 0x000fe2000f8e0205 */
[----:B------:R-:W-:-:S03]  /*a3a0*/  ULDC.64 UR4, c[0x0][0x330] ;  /* 0x0000cc0000047ab9 */ /* 0x000fc60000000a00 */
[----:B------:R-:W-:Y:S02]  /*a3b0*/  IMAD.IADD R3, R3, 0x1, R5 ;  /* 0x0000000103037824 */ /* 0x000fe400078e0205 */
[----:B------:R-:W-:Y:S02]  /*a3c0*/  IMAD R5, R32, UR4, RZ ;  /* 0x0000000420057c24 */ /* 0x000fe4000f8e02ff */
[----:B------:R-:W-:Y:S01]  /*a3d0*/  IMAD.WIDE.U32 R2, R24, UR4, R2 ;  /* 0x0000000418027c25 */ /* 0x000fe2000f8e0002 */
[----:B------:R-:W-:-:S03]  /*a3e0*/  UMOV UR4, 0xffffffff ;  /* 0xffffffff00047882 */ /* 0x000fc60000000000 */
[----:B------:R-:W-:Y:S01]  /*a3f0*/  IMAD R5, R24, UR5, R5 ;  /* 0x0000000518057c24 */ /* 0x000fe2000f8e0205 */
[----:B------:R-:W-:-:S04]  /*a400*/  IADD3 R7, P0, R2, UR6, RZ ;  /* 0x0000000602077c10 */ /* 0x000fc8000ff1e0ff */
[----:B------:R-:W-:Y:S01]  /*a410*/  IADD3.X R8, R3, UR7, R5, P0, !PT ;  /* 0x0000000703087c10 */ /* 0x000fe200087fe405 */
[----:B------:R-:W-:Y:S01]  /*a420*/  IMAD R5, R25, 0x8000, R33 ;  /* 0x0000800019057824 */ /* 0x000fe200078e0221 */
[----:B------:R-:W-:Y:S07]  /*a430*/  BRA.DIV UR4, `(.L_x_50) ;  /* 0x0000004204447947 */ /* 0x000fee000b800000 */
[----:B------:R-:W1:Y:S01]  /*a440*/  SHFL.IDX PT, R14, R7, RZ, 0x181f ;  /* 0x00181fff070e7589 */ /* 0x000e6200000e0000 */
[----:B------:R-:W-:Y:S01]  /*a450*/  LOP3.LUT P3, RZ, R17, 0x8000000, RZ, 0xc0, !PT ;  /* 0x0800000011ff7812 */ /* 0x000fe2000786c0ff */
[----:B------:R-:W-:Y:S01]  /*a460*/  VIADD R5, R5, UR41 ;  /* 0x0000002905057c36 */ /* 0x000fe20008000000 */
[C---:B------:R-:W-:Y:S01]  /*a470*/  LOP3.LUT P2, RZ, R17.reuse, 0x4000000, RZ, 0xc0, !PT ;  /* 0x0400000011ff7812 */ /* 0x040fe2000784c0ff */
[----:B------:R-:W2:Y:S01]  /*a480*/  SHFL.IDX PT, R3, R8, RZ, 0x181f ;  /* 0x00181fff08037589 */ /* 0x000ea200000e0000 */
[C---:B------:R-:W-:Y:S02]  /*a490*/  LOP3.LUT P6, RZ, R17.reuse, 0x80000, RZ, 0xc0, !PT ;  /* 0x0008000011ff7812 */ /* 0x040fe400078cc0ff */
[C---:B------:R-:W-:Y:S02]  /*a4a0*/  LOP3.LUT P1, RZ, R17.reuse, 0x2000000, RZ, 0xc0, !PT ;  /* 0x0200000011ff7812 */ /* 0x040fe4000782c0ff */
[----:B------:R-:W-:-:S09]  /*a4b0*/  LOP3.LUT R17, R17, 0xbfffffff, RZ, 0xc0, !PT ;  /* 0xbfffffff11117812 */ /* 0x000fd200078ec0ff */
[----:B------:R-:W-:-:S04]  /*a4c0*/  @P6 LOP3.LUT R17, R17, 0x40000000, RZ, 0xfc, !PT ;  /* 0x4000000011116812 */ /* 0x000fc800078efcff */
[C---:B------:R-:W-:Y:S02]  /*a4d0*/  LOP3.LUT P6, RZ, R17.reuse, 0x200000, RZ, 0xc0, !PT ;  /* 0x0020000011ff7812 */ /* 0x040fe400078cc0ff */
[----:B-1----:R-:W-:Y:S02]  /*a4e0*/  IADD3 R2, P0, R30, R14, RZ ;  /* 0x0000000e1e027210 */ /* 0x002fe40007f1e0ff */
[----:B------:R-:W1:Y:S01]  /*a4f0*/  SHFL.IDX PT, R14, R7, 0x1, 0x181f ;  /* 0x00381f00070e7f89 */ /* 0x000e6200000e0000 */
[----:B------:R-:W-:Y:S02]  /*a500*/  LOP3.LUT R17, R17, 0x7fffffff, RZ, 0xc0, !PT ;  /* 0x7fffffff11117812 */ /* 0x000fe400078ec0ff */
[----:B--2---:R-:W-:-:S05]  /*a510*/  IMAD.X R3, RZ, RZ, R3, P0 ;  /* 0x000000ffff037224 */ /* 0x004fca00000e0603 */
[----:B------:R-:W-:Y:S01]  /*a520*/  LDGSTS.E.BYPASS.LTC128B.128 [R5+0x10400], desc[UR50][R2.64], !P3 ;  /* 0x1040000002057fae */ /* 0x000fe2000d901d72 */
[----:B------:R-:W-:-:S03]  /*a530*/  @P6 LOP3.LUT R17, R17, 0x80000000, RZ, 0xfc, !PT ;  /* 0x8000000011116812 */ /* 0x000fc600078efcff */
[----:B------:R2:W-:Y:S01]  /*a540*/  LDGSTS.E.BYPASS.LTC128B.128 [R5+0x14400], desc[UR50][R2.64+0x80], !P2 ;  /* 0x1440008002057fae */ /* 0x0005e2000d101d72 */
[C---:B------:R-:W-:Y:S02]  /*a550*/  LOP3.LUT P6, RZ, R17.reuse, 0x800000, RZ, 0xc0, !PT ;  /* 0x0080000011ff7812 */ /* 0x040fe400078cc0ff */
[C---:B------:R-:W-:Y:S02]  /*a560*/  LOP3.LUT P5, RZ, R17.reuse, 0x40000, RZ, 0xc0, !PT ;  /* 0x0004000011ff7812 */ /* 0x040fe400078ac0ff */
[C---:B------:R-:W-:Y:S02]  /*a570*/  LOP3.LUT P4, RZ, R17.reuse, 0x20000, RZ, 0xc0, !PT ;  /* 0x0002000011ff7812 */ /* 0x040fe4000788c0ff */
[C---:B------:R-:W-:Y:S02]  /*a580*/  LOP3.LUT P3, RZ, R17.reuse, 0x10000, RZ, 0xc0, !PT ;  /* 0x0001000011ff7812 */ /* 0x040fe4000786c0ff */
[----:B------:R-:W-:Y:S01]  /*a590*/  LOP3.LUT P2, RZ, R17, 0x8000, RZ, 0xc0, !PT ;  /* 0x0000800011ff7812 */ /* 0x000fe2000784c0ff */
[----:B--2---:R-:W2:Y:S01]  /*a5a0*/  SHFL.IDX PT, R3, R8, 0x1, 0x181f ;  /* 0x00381f0008037f89 */ /* 0x004ea200000e0000 */
[----:B-1----:R-:W-:-:S03]  /*a5b0*/  IADD3 R2, P0, R30, R14, RZ ;  /* 0x0000000e1e027210 */ /* 0x002fc60007f1e0ff */
[----:B------:R-:W1:Y:S02]  /*a5c0*/  SHFL.IDX PT, R14, R7, 0x2, 0x181f ;  /* 0x00581f00070e7f89 */ /* 0x000e6400000e0000 */
[----:B--2---:R-:W-:Y:S01]  /*a5d0*/  IMAD.X R3, RZ, RZ, R3, P0 ;  /* 0x000000ffff037224 */ /* 0x004fe200000e0603 */
[----:B------:R-:W-:-:S04]  /*a5e0*/  LOP3.LUT P0, RZ, R17, 0x1000000, RZ, 0xc0, !PT ;  /* 0x0100000011ff7812 */ /* 0x000fc8000780c0ff */
[----:B------:R-:W-:Y:S01]  /*a5f0*/  LDGSTS.E.BYPASS.LTC128B.128 [R5+0x10c00], desc[UR50][R2.64], !P1 ;  /* 0x10c0000002057fae */ /* 0x000fe2000c901d72 */
[----:B------:R-:W-:-:S08]  /*a600*/  LOP3.LUT P1, RZ, R17, 0x4000, RZ, 0xc0, !PT ;  /* 0x0000400011ff7812 */ /* 0x000fd0000782c0ff */
[----:B------:R2:W-:Y:S04]  /*a610*/  LDGSTS.E.BYPASS.LTC128B.128 [R5+0x14c00], desc[UR50][R2.64+0x80], !P0 ;  /* 0x14c0008002057fae */ /* 0x0005e8000c101d72 */
        /* <DEDUP_REMOVED lines=19> */
[----:B--2---:R-:W-:-:S05]  /*a750*/  IMAD.X R3, RZ, RZ, R3, P0 ;  /* 0x000000ffff037224 */ /* 0x004fca00000e0603 */
[----:B------:R-:W-:Y:S04]  /*a760*/  LDGSTS.E.BYPASS.LTC128B.128 [R5+0x12400], desc[UR50][R2.64], !P6 ;  /* 0x1240000002057fae */ /* 0x000fe8000f101d72 */
        /* <DEDUP_REMOVED lines=9> */
[----:B------:R1:W3:Y:S04]  /*a800*/  SHFL.IDX PT, R14, R7, 0x7, 0x181f ;  /* 0x00f81f00070e7f89 */ /* 0x0002e800000e0000 */
[----:B------:R-:W4:Y:S01]  /*a810*/  SHFL.IDX PT, R8, R8, 0x7, 0x181f ;  /* 0x00f81f0008087f89 */ /* 0x000f2200000e0000 */
[----:B--2---:R-:W-:-:S05]  /*a820*/  IMAD.X R3, RZ, RZ, R3, P0 ;  /* 0x000000ffff037224 */ /* 0x004fca00000e0603 */
[----:B------:R1:W-:Y:S04]  /*a830*/  LDGSTS.E.BYPASS.LTC128B.128 [R5+0x13400], desc[UR50][R2.64], !P2 ;  /* 0x1340000002057fae */ /* 0x0003e8000d101d72 */
[----:B---34-:R1:W-:Y:S02]  /*a840*/  LDGSTS.E.BYPASS.LTC128B.128 [R5+0x17400], desc[UR50][R2.64+0x80], !P1 ;  /* 0x1740008002057fae */ /* 0x0183e4000c901d72 */
.L_x_126:
[C---:B------:R-:W-:Y:S02]  /*a850*/  LOP3.LUT P2, RZ, R17.reuse, 0x20000000, RZ, 0xc0, !PT ;  /* 0x2000000011ff7812 */ /* 0x040fe4000784c0ff */
[----:B------:R-:W-:Y:S02]  /*a860*/  LOP3.LUT P1, RZ, R17, 0x10000000, RZ, 0xc0, !PT ;  /* 0x1000000011ff7812 */ /* 0x000fe4000782c0ff */
[----:B-1----:R-:W-:-:S05]  /*a870*/  IADD3 R2, P0, R30, R14, RZ ;  /* 0x0000000e1e027210 */ /* 0x002fca0007f1e0ff */
[----:B------:R-:W-:Y:S01]  /*a880*/  IMAD.X R3, RZ, RZ, R8, P0 ;  /* 0x000000ffff037224 */ /* 0x000fe200000e0608 */
[----:B------:R-:W-:-:S04]  /*a890*/  PLOP3.LUT P0, PT, PT, PT, PT, 0x80, 0x0 ;  /* 0x000000000000781c */ /* 0x000fc80003f0f070 */
[----:B------:R-:W-:Y:S01]  /*a8a0*/  @!PT LDS RZ, [RZ] ;  /* 0x00000000fffff984 */ /* 0x000fe20000000800 */
[----:B------:R-:W-:Y:S01]  /*a8b0*/  @!PT LDS RZ, [RZ] ;  /* 0x00000000fffff984 */ /* 0x000fe20000000800 */
[----:B------:R-:W-:Y:S01]  /*a8c0*/  @!PT LDS RZ, [RZ] ;  /* 0x00000000fffff984 */ /* 0x000fe20000000800 */
[----:B------:R1:W-:Y:S04]  /*a8d0*/  LDGSTS.E.BYPASS.LTC128B.128 [R5+0x13c00], desc[UR50][R2.64], !P2 ;  /* 0x13c0000002057fae */ /* 0x0003e8000d101d72 */
[----:B------:R1:W-:Y:S01]  /*a8e0*/  LDGSTS.E.BYPASS.LTC128B.128 [R5+0x17c00], desc[UR50][R2.64+0x80], !P1 ;  /* 0x17c0008002057fae */ /* 0x0003e2000c901d72 */
[----:B------:R-:W-:-:S04]  /*a8f0*/  NOP ;  /* 0x0000000000007918 */ /* 0x000fc80000000000 */
.L_x_51:
[----:B------:R-:W-:Y:S02]  /*a900*/  PLOP3.LUT P1, PT, P1, P0, PT, 0xa2, 0x0 ;  /* 0x000000000000781c */ /* 0x000fe40000f21472 */
[----:B------:R-:W-:-:S08]  /*a910*/  @P0 R2UR P1, UR4, R6 ;  /* 0x00000000060402ca */ /* 0x000fd00000020000 */
[----:B------:R-:W-:-:S05]  /*a920*/  @P0 PLOP3.LUT P0, PT, P1, PT, PT, 0x80, 0x0 ;  /* 0x000000000000081c */ /* 0x000fca0000f0f070 */
[----:B------:R-:W-:Y:S01]  /*a930*/  @!P1 SYNCS.ARRIVE.TRANS64.RED.A0T1 RZ, [UR4+0x38870], RZ ;  /* 0x038870ffffff99a7 */ /* 0x000fe20008200404 */
[----:B------:R-:W-:Y:S07]  /*a940*/  @!P1 ARRIVES.LDGSTSBAR.64.TRANSCNT [UR4+0x38870] ;  /* 0x03887000ff0099b0 */ /* 0x000fee0008000a84 */
[----:B------:R-:W-:Y:S05]  /*a950*/  @P0 BRA.U.ANY `(.L_x_51) ;  /* 0xfffffffd00e80947 */ /* 0x000fea000393ffff */
[----:B------:R-:W-:Y:S01]  /*a960*/  NOP ;  /* 0x0000000000007918 */ /* 0x000fe20000000000 */
[----:B-1----:R-:W-:-:S05]  /*a970*/  IMAD.U32 R2, RZ, RZ, UR46 ;  /* 0x0000002eff027e24 */ /* 0x002fca000f8e00ff */
[----:B------:R-:W-:-:S13]  /*a980*/  ISETP.NE.AND P2, PT, R2, 0x3, PT ;  /* 0x000000030200780c */ /* 0x000fda0003f45270 */
[----:B------:R-:W-:Y:S05]  /*a990*/  @!P2 BRA `(.L_x_52) ;  /* 0x000000000004a947 */ /* 0x000fea0003800000 */
[----:B------:R-:W-:Y:S01]  /*a9a0*/  BPT.TRAP 0x1 ;  /* 0x000000040000795c */ /* 0x000fe20000300000 */
.L_x_52:
[----:B------:R1:W-:Y:S01]  /*a9b0*/  SYNCS.ARRIVE.TRANS64.A1T0 RZ, [R6+URZ+0x38870], RZ ;  /* 0x038870ff06ff79a7 */ /* 0x0003e2000810003f */
[----:B------:R-:W-:Y:S05]  /*a9c0*/  @!P2 BRA `(.L_x_53) ;  /* 0x000000000004a947 */ /* 0x000fea0003800000 */
[----:B------:R-:W-:Y:S01]  /*a9d0*/  BPT.TRAP 0x1 ;  /* 0x000000040000795c */ /* 0x000fe20000300000 */
.L_x_53:
[----:B------:R-:W2:Y:S01]  /*a9e0*/  SYNCS.PHASECHK.TRANS64.TRYWAIT P0, [R6+URZ+0x38840], R18 ;  /* 0x03884012060075a7 */ /* 0x000ea2000800017f */
[----:B------:R-:W-:Y:S04]  /*a9f0*/  BSSY B0, `(.L_x_54) ;  /* 0x0000002000007945 */ /* 0x000fe80003800000 */
[----:B--2---:R-:W-:Y:S05]  /*aa00*/  @!P0 BRA `(.L_x_55) ;  /* 0x0000004400308947 */ /* 0x004fea0003800000 */
.L_x_127:
[----:B------:R-:W-:Y:S05]  /*aa10*/  BSYNC B0 ;  /* 0x0000000000007941 */ /* 0x000fea0003800000 */
.L_x_54:
[----:B------:R3:W5:Y:S01]  /*aa20*/  LDL R20, [R1+0x4] ;  /* 0x0000040001147983 */ /* 0x0007620000100800 */
[----:B------:R-:W-:Y:S01]  /*aa30*/  ULDC.64 UR4, c[0x0][0x300] ;  /* 0x0000c00000047ab9 */ /* 0x000fe20000000a00 */
[----:B------:R-:W-:Y:S01]  /*aa40*/  ULDC.64 UR6, c[0x0][0x2e8] ;  /* 0x0000ba0000067ab9 */ /* 0x000fe20000000a00 */
[----:B------:R-:W-:Y:S01]  /*aa50*/  IMAD R9, R9, UR4, RZ ;  /* 0x0000000409097c24 */ /* 0x000fe2000f8e02ff */
[C---:B------:R-:W-:Y:S01]  /*aa60*/  LOP3.LUT P3, RZ, R17.reuse, 0x2, RZ, 0xc0, !PT ;  /* 0x0000000211ff7812 */ /* 0x040fe2000786c0ff */
[----:B------:R-:W-:Y:S01]  /*aa70*/  IMAD.WIDE.U32 R2, R4, UR4, RZ ;  /* 0x0000000404027c25 */ /* 0x000fe2000f8e00ff */
[----:B------:R-:W-:-:S03]  /*aa80*/  LOP3.LUT P1, RZ, R17, 0x1, RZ, 0xc0, !PT ;  /* 0x0000000111ff7812 */ /* 0x000fc6000782c0ff */
[----:B------:R-:W-:Y:S01]  /*aa90*/  IMAD R9, R4, UR5, R9 ;  /* 0x0000000504097c24 */ /* 0x000fe2000f8e0209 */
[----:B------:R-:W-:Y:S02]  /*aaa0*/  ULDC.64 UR4, c[0x0][0x310] ;  /* 0x0000c40000047ab9 */ /* 0x000fe40000000a00 */
[----:B------:R-:W-:Y:S02]  /*aab0*/  IMAD R7, R10, UR4, RZ ;  /* 0x000000040a077c24 */ /* 0x000fe4000f8e02ff */
[----:B------:R-:W-:Y:S02]  /*aac0*/  IMAD.IADD R3, R3, 0x1, R9 ;  /* 0x0000000103037824 */ /* 0x000fe400078e0209 */
[C---:B------:R-:W-:Y:S02]  /*aad0*/  IMAD R7, R0.reuse, UR5, R7 ;  /* 0x0000000500077c24 */ /* 0x040fe4000f8e0207 */
[----:B------:R-:W-:Y:S01]  /*aae0*/  IMAD.WIDE.U32 R2, R0, UR4, R2 ;  /* 0x0000000400027c25 */ /* 0x000fe2000f8e0002 */
        /* <DEDUP_REMOVED lines=8> */
[----:B---3--:R-:W-:Y:S08]  /*ab70*/  BRA.DIV UR4, `(.L_x_56) ;  /* 0x0000004204e87947 */ /* 0x008ff0000b800000 */
[----:B------:R-:W3:Y:S01]  /*ab80*/  SHFL.IDX PT, R14, R4, RZ, 0x181f ;  /* 0x00181fff040e7589 */ /* 0x000ee200000e0000 */
[C---:B-----5:R-:W-:Y:S02]  /*ab90*/  ISETP.GE.AND P4, PT, R20.reuse, 0x1, PT ;  /* 0x000000011400780c */ /* 0x060fe40003f86270 */
[C---:B------:R-:W-:Y:S01]  /*aba0*/  ISETP.GE.AND P2, PT, R20.reuse, 0x11, PT ;  /* 0x000000111400780c */ /* 0x040fe20003f46270 */
[----:B------:R-:W4:Y:S01]  /*abb0*/  SHFL.IDX PT, R9, R0, RZ, 0x181f ;  /* 0x00181fff00097589 */ /* 0x000f2200000e0000 */
[C---:B------:R-:W-:Y:S02]  /*abc0*/  ISETP.GE.AND P5, PT, R20.reuse, 0x21, PT ;  /* 0x000000211400780c */ /* 0x040fe40003fa6270 */
[----:B------:R-:W-:Y:S01]  /*abd0*/  ISETP.GE.AND P6, PT, R20, 0x31, PT ;  /* 0x000000311400780c */ /* 0x000fe20003fc6270 */
[----:B------:R-:W-:Y:S04]  /*abe0*/  SHFL.IDX PT, R2, R0, 0x1, 0x181f ;  /* 0x00381f0000027f89 */ /* 0x000fe800000e0000 */
[----:B------:R-:W-:Y:S04]  /*abf0*/  SHFL.IDX PT, R7, R4, 0x3, 0x181f ;  /* 0x00781f0004077f89 */ /* 0x000fe800000e0000 */
[----:B------:R-:W-:Y:S04]  /*ac00*/  SHFL.IDX PT, R8, R0, 0x3, 0x181f ;  /* 0x00781f0000087f89 */ /* 0x000fe800000e0000 */
[----:B------:R-:W-:Y:S01]  /*ac10*/  SHFL.IDX PT, R10, R0, 0x4, 0x181f ;  /* 0x00981f00000a7f89 */ /* 0x000fe200000e0000 */
[----:B---3--:R-:W-:-:S03]  /*ac20*/  @P4 IADD3 R3, P0, R30, R14, RZ ;  /* 0x0000000e1e034210 */ /* 0x008fc60007f1e0ff */
[----:B------:R-:W3:Y:S02]  /*ac30*/  SHFL.IDX PT, R14, R4, 0x1, 0x181f ;  /* 0x00381f00040e7f89 */ /* 0x000ee400000e0000 */
[----:B----4-:R-:W-:Y:S01]  /*ac40*/  @P4 IMAD.X R9, RZ, RZ, R9, P0 ;  /* 0x000000ffff094224 */ /* 0x010fe200000e0609 */
[C---:B---3--:R-:W-:Y:S02]  /*ac50*/  @P2 IADD3 R12, P0, R30.reuse, R14, RZ ;  /* 0x0000000e1e0c2210 */ /* 0x048fe40007f1e0ff */
[----:B------:R-:W3:Y:S03]  /*ac60*/  SHFL.IDX PT, R14, R4, 0x2, 0x181f ;  /* 0x00581f00040e7f89 */ /* 0x000ee600000e0000 */
[----:B------:R-:W-:Y:S02]  /*ac70*/  @P2 IMAD.X R11, RZ, RZ, R2, P0 ;  /* 0x000000ffff0b2224 */ /* 0x000fe400000e0602 */
[----:B------:R-:W4:Y:S01]  /*ac80*/  SHFL.IDX PT, R2, R0, 0x2, 0x181f ;  /* 0x00581f0000027f89 */ /* 0x000f2200000e0000 */
[----:B---3--:R-:W-:-:S05]  /*ac90*/  @P5 IADD3 R13, P0, R30, R14, RZ ;  /* 0x0000000e1e0d5210 */ /* 0x008fca0007f1e0ff */
[----:B----4-:R-:W-:Y:S01]  /*aca0*/  @P5 IMAD.X R14, RZ, RZ, R2, P0 ;  /* 0x000000ffff0e5224 */ /* 0x010fe200000e0602 */
[----:B------:R-:W-:Y:S01]  /*acb0*/  ISETP.GE.AND P5, PT, R20, 0x41, PT ;  /* 0x000000411400780c */ /* 0x000fe20003fa6270 */
[----:B------:R-:W-:Y:S01]  /*acc0*/  @P4 IMAD.MOV.U32 R2, RZ, RZ, R3 ;  /* 0x000000ffff024224 */ /* 0x000fe200078e0003 */
[----:B------:R-:W-:Y:S01]  /*acd0*/  @P6 IADD3 R7, P0, R30, R7, RZ ;  /* 0x000000071e076210 */ /* 0x000fe20007f1e0ff */
[----:B------:R-:W-:Y:S02]  /*ace0*/  @P4 IMAD.MOV.U32 R3, RZ, RZ, R9 ;  /* 0x000000ffff034224 */ /* 0x000fe400078e0009 */
[----:B------:R-:W3:Y:S02]  /*acf0*/  SHFL.IDX PT, R9, R4, 0x4, 0x181f ;  /* 0x00981f0004097f89 */ /* 0x000ee400000e0000 */
[----:B------:R-:W-:Y:S02]  /*ad00*/  @P6 IMAD.X R8, RZ, RZ, R8, P0 ;  /* 0x000000ffff086224 */ /* 0x000fe400000e0608 */
[----:B------:R-:W-:Y:S04]  /*ad10*/  @P4 LDGSTS.E.BYPASS.LTC128B.128 [R5+0x28400], desc[UR50][R2.64], !P3 ;  /* 0x2840000002054fae */ /* 0x000fe8000d901d72 */
[----:B------:R4:W-:Y:S01]  /*ad20*/  @P4 LDGSTS.E.BYPASS.LTC128B.128 [R5+0x2c400], desc[UR50][R2.64+0x80], !P1 ;  /* 0x2c40008002054fae */ /* 0x0009e2000c901d72 */
[----:B------:R-:W-:Y:S01]  /*ad30*/  ISETP.GE.AND P4, PT, R20, 0x51, PT ;  /* 0x000000511400780c */ /* 0x000fe20003f86270 */
[----:B----4-:R-:W-:-:S02]  /*ad40*/  @P2 IMAD.MOV.U32 R2, RZ, RZ, R12 ;  /* 0x000000ffff022224 */ /* 0x010fc400078e000c */
[----:B------:R-:W-:Y:S02]  /*ad50*/  @P2 IMAD.MOV.U32 R3, RZ, RZ, R11 ;  /* 0x000000ffff032224 */ /* 0x000fe400078e000b */
[----:B------:R-:W4:Y:S01]  /*ad60*/  SHFL.IDX PT, R11, R4, 0x5, 0x181f ;  /* 0x00b81f00040b7f89 */ /* 0x000f2200000e0000 */
[----:B---3--:R-:W-:-:S03]  /*ad70*/  @P5 IADD3 R9, P0, R30, R9, RZ ;  /* 0x000000091e095210 */ /* 0x008fc60007f1e0ff */
[----:B------:R-:W-:Y:S02]  /*ad80*/  @P2 LDGSTS.E.BYPASS.LTC128B.128 [R5+0x28c00], desc[UR50][R2.64], !P3 ;  /* 0x28c0000002052fae */ /* 0x000fe4000d901d72 */
[----:B------:R-:W-:Y:S02]  /*ad90*/  @P5 IMAD.X R10, RZ, RZ, R10, P0 ;  /* 0x000000ffff0a5224 */ /* 0x000fe400000e060a */
[----:B------:R3:W-:Y:S01]  /*ada0*/  @P2 LDGSTS.E.BYPASS.LTC128B.128 [R5+0x2cc00], desc[UR50][R2.64+0x80], !P1 ;  /* 0x2cc0008002052fae */ /* 0x0007e2000c901d72 */
[----:B------:R-:W-:-:S03]  /*adb0*/  ISETP.GE.AND P2, PT, R20, 0x61, PT ;  /* 0x000000611400780c */ /* 0x000fc60003f46270 */
[----:B---3--:R-:W3:Y:S01]  /*adc0*/  SHFL.IDX PT, R2, R0, 0x5, 0x181f ;  /* 0x00b81f0000027f89 */ /* 0x008ee200000e0000 */
[----:B----4-:R-:W-:-:S05]  /*add0*/  @P4 IADD3 R11, P0, R30, R11, RZ ;  /* 0x0000000b1e0b4210 */ /* 0x010fca0007f1e0ff */
[----:B---3--:R-:W-:Y:S01]  /*ade0*/  @P4 IMAD.X R12, RZ, RZ, R2, P0 ;  /* 0x000000ffff0c4224 */ /* 0x008fe200000e0602 */
[----:B------:R-:W-:-:S13]  /*adf0*/  ISETP.GE.AND P0, PT, R20, 0x21, PT ;  /* 0x000000211400780c */ /* 0x000fda0003f06270 */
[----:B------:R-:W-:Y:S02]  /*ae00*/  @P0 IMAD.MOV.U32 R2, RZ, RZ, R13 ;  /* 0x000000ffff020224 */ /* 0x000fe400078e000d */
[----:B------:R-:W-:Y:S01]  /*ae10*/  @P0 IMAD.MOV.U32 R3, RZ, RZ, R14 ;  /* 0x000000ffff030224 */ /* 0x000fe200078e000e */
[----:B------:R-:W3:Y:S04]  /*ae20*/  SHFL.IDX PT, R13, R4, 0x6, 0x181f ;  /* 0x00d81f00040d7f89 */ /* 0x000ee800000e0000 */
[----:B------:R-:W-:Y:S04]  /*ae30*/  @P0 LDGSTS.E.BYPASS.LTC128B.128 [R5+0x29400], desc[UR50][R2.64], !P3 ;  /* 0x2940000002050fae */ /* 0x000fe8000d901d72 */
[----:B------:R4:W-:Y:S04]  /*ae40*/  @P0 LDGSTS.E.BYPASS.LTC128B.128 [R5+0x2d400], desc[UR50][R2.64+0x80], !P1 ;  /* 0x2d40008002050fae */ /* 0x0009e8000c901d72 */
[----:B----4-:R-:W4:Y:S01]  /*ae50*/  SHFL.IDX PT, R2, R0, 0x6, 0x181f ;  /* 0x00d81f0000027f89 */ /* 0x010f2200000e0000 */
[----:B------:R-:W-:Y:S01]  /*ae60*/  @P6 IMAD.MOV.U32 R3, RZ, RZ, R8 ;  /* 0x000000ffff036224 */ /* 0x000fe200078e0008 */
[----:B---3--:R-:W-:-:S02]  /*ae70*/  @P2 IADD3 R13, P0, R30, R13, RZ ;  /* 0x0000000d1e0d2210 */ /* 0x008fc40007f1e0ff */
[----:B------:R-:W3:Y:S03]  /*ae80*/  SHFL.IDX PT, R0, R0, 0x7, 0x181f ;  /* 0x00f81f0000007f89 */ /* 0x000ee600000e0000 */
[----:B----4-:R-:W-:Y:S02]  /*ae90*/  @P2 IMAD.X R14, RZ, RZ, R2, P0 ;  /* 0x000000ffff0e2224 */ /* 0x010fe400000e0602 */
[----:B------:R-:W-:-:S05]  /*aea0*/  @P6 IMAD.MOV.U32 R2, RZ, RZ, R7 ;  /* 0x000000ffff026224 */ /* 0x000fca00078e0007 */
[----:B------:R-:W-:Y:S04]  /*aeb0*/  @P6 LDGSTS.E.BYPASS.LTC128B.128 [R5+0x29c00], desc[UR50][R2.64], !P3 ;  /* 0x29c0000002056fae */ /* 0x000fe8000d901d72 */
[----:B------:R4:W-:Y:S02]  /*aec0*/  @P6 LDGSTS.E.BYPASS.LTC128B.128 [R5+0x2dc00], desc[UR50][R2.64+0x80], !P1 ;  /* 0x2dc0008002056fae */ /* 0x0009e4000c901d72 */
[----:B----4-:R-:W-:Y:S02]  /*aed0*/  @P5 IMAD.MOV.U32 R2, RZ, RZ, R9 ;  /* 0x000000ffff025224 */ /* 0x010fe400078e0009 */
        /* <DEDUP_REMOVED lines=8> */
[----:B------:R-:W-:Y:S02]  /*af60*/  @P2 IMAD.MOV.U32 R3, RZ, RZ, R14 ;  /* 0x000000ffff032224 */ /* 0x000fe400078e000e */
[----:B------:R4:W0:Y:S04]  /*af70*/  SHFL.IDX PT, R14, R4, 0x7, 0x181f ;  /* 0x00f81f00040e7f89 */ /* 0x00082800000e0000 */
[----:B------:R4:W-:Y:S04]  /*af80*/  @P2 LDGSTS.E.BYPASS.LTC128B.128 [R5+0x2b400], desc[UR50][R2.64], !P3 ;  /* 0x2b40000002052fae */ /* 0x0009e8000d901d72 */
[----:B---3--:R4:W-:Y:S02]  /*af90*/  @P2 LDGSTS.E.BYPASS.LTC128B.128 [R5+0x2f400], desc[UR50][R2.64+0x80], !P1 ;  /* 0x2f40008002052fae */ /* 0x0089e4000c901d72 */
.L_x_145:
[----:B------:R-:W-:-:S13]  /*afa0*/  ISETP.GE.AND P2, PT, R20, 0x71, PT ;  /* 0x000000711400780c */ /* 0x000fda0003f46270 */
[----:B0---4-:R-:W-:-:S05]  /*afb0*/  @P2 IADD3 R2, P0, R30, R14, RZ ;  /* 0x0000000e1e022210 */ /* 0x011fca0007f1e0ff */
[----:B------:R-:W-:Y:S01]  /*afc0*/  @P2 IMAD.X R3, RZ, RZ, R0, P0 ;  /* 0x000000ffff032224 */ /* 0x000fe200000e0600 */
[----:B------:R-:W-:-:S04]  /*afd0*/  PLOP3.LUT P0, PT, PT, PT, PT, 0x80, 0x0 ;  /* 0x000000000000781c */ /* 0x000fc80003f0f070 */
[----:B------:R-:W-:Y:S01]  /*afe0*/  @!PT LDS RZ, [RZ] ;  /* 0x00000000fffff984 */ /* 0x000fe20000000800 */
[----:B------:R-:W-:Y:S01]  /*aff0*/  @!PT LDS RZ, [RZ] ;  /* 0x00000000fffff984 */ /* 0x000fe20000000800 */
[----:B------:R-:W-:Y:S01]  /*b000*/  @!PT LDS RZ, [RZ] ;  /* 0x00000000fffff984 */ /* 0x000fe20000000800 */
[----:B------:R0:W-:Y:S04]  /*b010*/  @P2 LDGSTS.E.BYPASS.LTC128B.128 [R5+0x2bc00], desc[UR50][R2.64], !P3 ;  /* 0x2bc0000002052fae */ /* 0x0001e8000d901d72 */
[----:B------:R0:W-:Y:S01]  /*b020*/  @P2 LDGSTS.E.BYPASS.LTC128B.128 [R5+0x2fc00], desc[UR50][R2.64+0x80], !P1 ;  /* 0x2fc0008002052fae */ /* 0x0001e2000c901d72 */
[----:B------:R-:W-:-:S04]  /*b030*/  NOP ;  /* 0x0000000000007918 */ /* 0x000fc80000000000 */
.L_x_57:
[----:B------:R-:W-:Y:S02]  /*b040*/  PLOP3.LUT P1, PT, P1, P0, PT, 0xa2, 0x0 ;  /* 0x000000000000781c */ /* 0x000fe40000f21472 */
[----:B------:R-:W-:-:S08]  /*b050*/  @P0 R2UR P1, UR4, R6 ;  /* 0x00000000060402ca */ /* 0x000fd00000020000 */
[----:B------:R-:W-:-:S05]  /*b060*/  @P0 PLOP3.LUT P0, PT, P1, PT, PT, 0x80, 0x0 ;  /* 0x000000000000081c */ /* 0x000fca0000f0f070 */
[----:B------:R-:W-:Y:S01]  /*b070*/  @!P1 SYNCS.ARRIVE.TRANS64.RED.A0T1 RZ, [UR4+0x38830], RZ ;  /* 0x038830ffffff99a7 */ /* 0x000fe20008200404 */
[----:B------:R-:W-:Y:S07]  /*b080*/  @!P1 ARRIVES.LDGSTSBAR.64.TRANSCNT [UR4+0x38830] ;  /* 0x03883000ff0099b0 */ /* 0x000fee0008000a84 */
[----:B------:R-:W-:Y:S05]  /*b090*/  @P0 BRA.U.ANY `(.L_x_57) ;  /* 0xfffffffd00e80947 */ /* 0x000fea000393ffff */
[----:B------:R-:W-:Y:S01]  /*b0a0*/  NOP ;  /* 0x0000000000007918 */ /* 0x000fe20000000000 */
[----:B------:R-:W-:-:S05]  /*b0b0*/  IMAD.U32 R0, RZ, RZ, UR46 ;  /* 0x0000002eff007e24 */ /* 0x000fca000f8e00ff */
[----:B------:R-:W-:-:S13]  /*b0c0*/  ISETP.NE.AND P2, PT, R0, 0x3, PT ;  /* 0x000000030000780c */ /* 0x000fda0003f45270 */
[----:B------:R-:W-:Y:S05]  /*b0d0*/  @!P2 BRA `(.L_x_58) ;  /* 0x000000000004a947 */ /* 0x000fea0003800000 */
[----:B------:R-:W-:Y:S01]  /*b0e0*/  BPT.TRAP 0x1 ;  /* 0x000000040000795c */ /* 0x000fe20000300000 */
.L_x_58:
[----:B------:R3:W-:Y:S02]  /*b0f0*/  SYNCS.ARRIVE.TRANS64.A1T0 RZ, [R6+URZ+0x38830], RZ ;  /* 0x038830ff06ff79a7 */ /* 0x0007e4000810003f */
[----:B------:R-:W-:Y:S05]  /*b100*/  WARPSYNC.ALL ;  /* 0x0000000000007948 */ /* 0x000fea0003800000 */
[----:B------:R-:W-:-:S04]  /*b110*/  UIADD3 UR4, UR41, 0x20400, URZ ;  /* 0x0002040029047890 */ /* 0x000fc8000fffe03f */
[----:B------:R-:W-:Y:S01]  /*b120*/  ULOP3.LUT UP0, URZ, UR4, 0x3ff, URZ, 0xc0, !UPT ;  /* 0x000003ff043f7892 */ /* 0x000fe2000f80c03f */
[----:B------:R-:W-:Y:S05]  /*b130*/  BAR.SYNC.DEFER_BLOCKING 0x8, 0x180 ;  /* 0x0206000000007b1d */ /* 0x000fea0000010000 */
        /* <DEDUP_REMOVED lines=9> */
[----:B-123--:R-:W-:Y:S02]  /*b1d0*/  IMAD.U32 R6, RZ, RZ, UR8 ;  /* 0x00000008ff067e24 */ /* 0x00efe4000f8e00ff */
[----:B------:R-:W-:-:S02]  /*b1e0*/  IMAD.U32 R7, RZ, RZ, UR9 ;  /* 0x00000009ff077e24 */ /* 0x000fc4000f8e00ff */
[----:B------:R-:W-:Y:S02]  /*b1f0*/  IMAD.U32 R10, RZ, RZ, UR4 ;  /* 0x00000004ff0a7e24 */ /* 0x000fe4000f8e00ff */
[----:B------:R-:W-:Y:S02]  /*b200*/  IMAD.U32 R11, RZ, RZ, UR5 ;  /* 0x00000005ff0b7e24 */ /* 0x000fe4000f8e00ff */
[----:B------:R-:W-:Y:S02]  /*b210*/  IMAD.MOV.U32 R8, RZ, RZ, 0x70 ;  /* 0x00000070ff087424 */ /* 0x000fe400078e00ff */
[----:B------:R-:W-:Y:S02]  /*b220*/  IMAD.MOV.U32 R12, RZ, RZ, 0x1 ;  /* 0x00000001ff0c7424 */ /* 0x000fe400078e00ff */
[----:B------:R-:W-:-:S07]  /*b230*/  IMAD.MOV.U32 R13, RZ, RZ, RZ ;  /* 0x000000ffff0d7224 */ /* 0x000fce00078e00ff */
[----:B------:R-:W-:-:S07]  /*b240*/  LEPC R20, `(.L_x_59) ;  /* 0x000000001014794e */ /* 0x000fce0000000000 */
[----:B0-----:R-:W-:Y:S05]  /*b250*/  CALL.ABS.NOINC R2 ;  /* 0x0000000002007343 */ /* 0x001fea0003c00000 */
.L_x_59:
[----:B------:R-:W4:Y:S01]  /*b260*/  LDC R7, c[0x0][0x448] ;  /* 0x00011200ff077b82 */ /* 0x000f220000000800 */
[----:B0-----:R-:W2:Y:S01]  /*b270*/  S2R R2, SR_TID.X ;  /* 0x0000000000027919 */ /* 0x001ea20000002100 */
[----:B------:R-:W-:Y:S01]  /*b280*/  IMAD R4, RZ, RZ, -UR43 ;  /* 0x8000002bff047e24 */ /* 0x000fe2000f8e02ff */
[----:B------:R-:W-:Y:S01]  /*b290*/  R2UR UR6, R32 ;  /* 0x00000000200672ca */ /* 0x000fe200000e0000 */
[----:B------:R-:W-:Y:S01]  /*b2a0*/  ULDC.64 UR8, c[0x0][0x2d8] ;  /* 0x0000b60000087ab9 */ /* 0x000fe20000000a00 */
[C---:B------:R-:W-:Y:S01]  /*b2b0*/  R2UR UR7, R24.reuse ;  /* 0x00000000180772ca */ /* 0x040fe200000e0000 */
[----:B------:R-:W-:Y:S01]  /*b2c0*/  VIADD R8, R33, UR41 ;  /* 0x0000002921087c36 */ /* 0x000fe20008000000 */
[----:B------:R-:W-:Y:S01]  /*b2d0*/  R2UR UR4, R24 ;  /* 0x00000000180472ca */ /* 0x000fe200000e0000 */
[----:B------:R-:W0:Y:S01]  /*b2e0*/  LDC R5, c[0x0][0xc38] ;  /* 0x00030e00ff057b82 */ /* 0x000e220000000800 */
[C---:B------:R-:W-:Y:S02]  /*b2f0*/  LOP3.LUT P4, RZ, R17.reuse, 0x1000, RZ, 0xc0, !PT ;  /* 0x0000100011ff7812 */ /* 0x040fe4000788c0ff */
[----:B------:R-:W-:-:S05]  /*b300*/  LOP3.LUT P5, RZ, R17, 0x800, RZ, 0xc0, !PT ;  /* 0x0000080011ff7812 */ /* 0x000fca00078ac0ff */
[----:B------:R-:W-:-:S04]  /*b310*/  UIMAD UR6, UR6, UR8, URZ ;  /* 0x00000008060672a4 */ /* 0x000fc8000f8e023f */
[----:B------:R-:W-:Y:S02]  /*b320*/  UIMAD UR7, UR7, UR9, UR6 ;  /* 0x00000009070772a4 */ /* 0x000fe4000f8e0206 */
[----:B------:R-:W-:Y:S01]  /*b330*/  UIMAD.WIDE.U32 UR4, UR4, UR8, URZ ;  /* 0x00000008040472a5 */ /* 0x000fe2000f8e003f */
[----:B----4-:R-:W-:Y:S01]  /*b340*/  ISETP.NE.AND P0, PT, R7, 0x1, PT ;  /* 0x000000010700780c */ /* 0x010fe20003f05270 */
[----:B------:R-:W-:Y:S01]  /*b350*/  USHF.R.S32.HI UR6, URZ, 0x1f, UR44 ;  /* 0x0000001f3f067899 */ /* 0x000fe2000801142c */
[----:B------:R-:W-:Y:S01]  /*b360*/  ULDC.64 UR8, c[0x0][0x2e0] ;  /* 0x0000b80000087ab9 */ /* 0x000fe20000000a00 */
[----:B------:R-:W-:Y:S02]  /*b370*/  UIADD3 UR5, UR5, UR7, URZ ;  /* 0x0000000705057290 */ /* 0x000fe4000fffe03f */
[----:B------:R-:W-:Y:S01]  /*b380*/  UIMAD UR6, UR6, UR8, URZ ;  /* 0x00000008060672a4 */ /* 0x000fe2000f8e023f */
[----:B0-----:R-:W-:Y:S01]  /*b390*/  IMAD R4, R5, R4, UR38 ;  /* 0x0000002605047e24 */ /* 0x001fe2000f8e0204 */
[C---:B--2---:R-:W-:Y:S01]  /*b3a0*/  LOP3.LUT R18, R2.reuse, 0x7f, RZ, 0xc0, !PT ;  /* 0x0000007f02127812 */ /* 0x044fe200078ec0ff */
[----:B------:R-:W-:Y:S01]  /*b3b0*/  IMAD.SHL.U32 R2, R2, 0x10, RZ ;  /* 0x0000001002027824 */ /* 0x000fe200078e00ff */
[----:B------:R-:W-:Y:S01]  /*b3c0*/  UIMAD UR6, UR44, UR9, UR6 ;  /* 0x000000092c0672a4 */ /* 0x000fe2000f8e0206 */
[----:B------:R-:W-:-:S03]  /*b3d0*/  IMAD.SHL.U32 R4, R4, 0x80, RZ ;  /* 0x0000008004047824 */ /* 0x000fc600078e00ff */
[----:B------:R-:W0:Y:S01]  /*b3e0*/  @P0 LDC R0, c[0x0][0x44c] ;  /* 0x00011300ff000b82 */ /* 0x000e220000000800 */
[----:B------:R-:W-:Y:S01]  /*b3f0*/  SHF.R.U32.HI R18, RZ, 0x3, R18 ;  /* 0x00000003ff127819 */ /* 0x000fe20000011612 */
[----:B------:R-:W-:-:S03]  /*b400*/  UIMAD.WIDE.U32 UR4, UR44, UR8, UR4 ;  /* 0x000000082c0472a5 */ /* 0x000fc6000f8e0004 */
[----:B------:R-:W-:Y:S01]  /*b410*/  LOP3.LUT R2, R18, 0x70, R2, 0xf8, !PT ;  /* 0x0000007012027812 */ /* 0x000fe200078ef802 */
[----:B------:R-:W-:Y:S01]  /*b420*/  ULDC.64 UR8, c[0x0][0x2d0] ;  /* 0x0000b40000087ab9 */ /* 0x000fe20000000a00 */
[----:B------:R-:W2:Y:S01]  /*b430*/  S2R R18, SR_TID.X ;  /* 0x0000000000127919 */ /* 0x000ea20000002100 */
[----:B------:R-:W4:Y:S01]  /*b440*/  @P0 LDC R3, c[0x0][0x450] ;  /* 0x00011400ff030b82 */ /* 0x000f220000000800 */
[----:B-1-3--:R-:W-:Y:S01]  /*b450*/  LOP3.LUT R6, R2, R4, RZ, 0xfc, !PT ;  /* 0x0000000402067212 */ /* 0x00afe200078efcff */
[----:B------:R-:W-:Y:S01]  /*b460*/  UIADD3 UR5, UR5, UR6, URZ ;  /* 0x0000000605057290 */ /* 0x000fe2000fffe03f */
[----:B------:R-:W-:-:S03]  /*b470*/  IMAD.U32 R9, RZ, RZ, UR8 ;  /* 0x00000008ff097e24 */ /* 0x000fc6000f8e00ff */
[----:B------:R-:W-:Y:S02]  /*b480*/  IMAD.MOV.U32 R2, RZ, RZ, R6 ;  /* 0x000000ffff027224 */ /* 0x000fe400078e0006 */
[----:B0-----:R-:W-:-:S05]  /*b490*/  @P0 IMAD.HI.U32 R0, R6, R0, RZ ;  /* 0x0000000006000227 */ /* 0x001fca00078e00ff */
[----:B----4-:R-:W-:-:S04]  /*b4a0*/  @P0 SHF.R.U32.HI R2, RZ, R3, R0 ;  /* 0x00000003ff020219 */ /* 0x010fc80000011600 */
[--C-:B------:R-:W-:Y:S01]  /*b4b0*/  SHF.R.S32.HI R0, RZ, 0x1f, R2.reuse ;  /* 0x0000001fff007819 */ /* 0x100fe20000011402 */
[----:B------:R-:W-:Y:S01]  /*b4c0*/  IMAD.MOV R5, RZ, RZ, -R2 ;  /* 0x000000ffff057224 */ /* 0x000fe200078e0a02 */
[----:B--2---:R-:W-:-:S03]  /*b4d0*/  LOP3.LUT R10, R18, 0x7f, RZ, 0xc0, !PT ;  /* 0x0000007f120a7812 */ /* 0x004fc600078ec0ff */
[----:B------:R-:W-:Y:S02]  /*b4e0*/  IMAD R3, R0, UR8, RZ ;  /* 0x0000000800037c24 */ /* 0x000fe4000f8e02ff */
[----:B------:R-:W-:Y:S01]  /*b4f0*/  IMAD R5, R7, R5, R6 ;  /* 0x0000000507057224 */ /* 0x000fe200078e0206 */
[----:B------:R-:W-:Y:S01]  /*b500*/  SHF.R.U32.HI R10, RZ, 0x3, R10 ;  /* 0x00000003ff0a7819 */ /* 0x000fe2000001160a */
[C---:B------:R-:W-:Y:S02]  /*b510*/  IMAD R7, R2.reuse, UR9, R3 ;  /* 0x0000000902077c24 */ /* 0x040fe4000f8e0203 */
[----:B------:R-:W-:Y:S01]  /*b520*/  IMAD.WIDE.U32 R2, R2, R9, UR4 ;  /* 0x0000000402027e25 */ /* 0x000fe2000f8e0009 */
[----:B------:R-:W-:Y:S01]  /*b530*/  SHF.R.S32.HI R0, RZ, 0x1f, R5 ;  /* 0x0000001fff007819 */ /* 0x000fe20000011405 */
[----:B------:R-:W-:Y:S02]  /*b540*/  ULDC.64 UR4, c[0x0][0x2c8] ;  /* 0x0000b20000047ab9 */ /* 0x000fe40000000a00 */
[----:B------:R-:W-:-:S02]  /*b550*/  IMAD.IADD R3, R3, 0x1, R7 ;  /* 0x0000000103037824 */ /* 0x000fc400078e0207 */
[----:B------:R-:W-:Y:S02]  /*b560*/  IMAD R0, R0, UR4, RZ ;  /* 0x0000000400007c24 */ /* 0x000fe4000f8e02ff */
[----:B------:R-:W-:-:S04]  /*b570*/  IMAD.WIDE.U32 R2, R5, UR4, R2 ;  /* 0x0000000405027c25 */ /* 0x000fc8000f8e0002 */
[----:B------:R-:W-:Y:S01]  /*b580*/  IMAD R5, R5, UR5, R0 ;  /* 0x0000000505057c24 */ /* 0x000fe2000f8e0200 */
[----:B------:R-:W-:Y:S02]  /*b590*/  ULDC.64 UR4, c[0x0][0x280] ;  /* 0x0000a00000047ab9 */ /* 0x000fe40000000a00 */
[----:B------:R-:W-:Y:S01]  /*b5a0*/  IADD3 R0, P0, R2, UR4, RZ ;  /* 0x0000000402007c10 */ /* 0x000fe2000ff1e0ff */
[----:B------:R-:W-:-:S03]  /*b5b0*/  UMOV UR4, 0xffffffff ;  /* 0xffffffff00047882 */ /* 0x000fc60000000000 */
[----:B------:R-:W-:Y:S01]  /*b5c0*/  IADD3.X R5, R3, UR5, R5, P0, !PT ;  /* 0x0000000503057c10 */ /* 0x000fe200087fe405 */
[----:B------:R-:W-:Y:S08]  /*b5d0*/  BRA.DIV UR4, `(.L_x_60) ;  /* 0x0000004204f87947 */ /* 0x000ff0000b800000 */
[----:B------:R-:W0:Y:S01]  /*b5e0*/  SHFL.IDX PT, R14, R0, RZ, 0x181f ;  /* 0x00181fff000e7589 */ /* 0x000e2200000e0000 */
[----:B------:R-:W-:-:S03]  /*b5f0*/  IMAD.IADD R4, R10, 0x1, R4 ;  /* 0x000000010a047824 */ /* 0x000fc600078e0204 */
[----:B------:R-:W1:Y:S01]  /*b600*/  SHFL.IDX PT, R2, R5, RZ, 0x181f ;  /* 0x00181fff05027589 */ /* 0x000e6200000e0000 */
[C---:B------:R-:W-:Y:S01]  /*b610*/  VIADD R7, R4.reuse, 0x10 ;  /* 0x0000001004077836 */ /* 0x040fe20000000000 */
[----:B------:R-:W-:Y:S02]  /*b620*/  ISETP.GE.AND P1, PT, R4, UR40, PT ;  /* 0x0000002804007c0c */ /* 0x000fe4000bf26270 */
[----:B------:R-:W-:Y:S11]  /*b630*/  SHFL.IDX PT, R6, R5, 0x1, 0x181f ;  /* 0x00381f0005067f89 */ /* 0x000ff600000e0000 */
[----:B0-----:R-:W-:-:S05]  /*b640*/  @!P1 IADD3 R14, P0, R30, R14, RZ ;  /* 0x0000000e1e0e9210 */ /* 0x001fca0007f1e0ff */
[----:B-1----:R-:W-:Y:S02]  /*b650*/  @!P1 IMAD.X R3, RZ, RZ, R2, P0 ;  /* 0x000000ffff039224 */ /* 0x002fe400000e0602 */
[----:B------:R-:W-:Y:S02]  /*b660*/  @!P1 IMAD.MOV.U32 R2, RZ, RZ, R14 ;  /* 0x000000ffff029224 */ /* 0x000fe400078e000e */
[----:B------:R-:W0:Y:S04]  /*b670*/  SHFL.IDX PT, R14, R0, 0x1, 0x181f ;  /* 0x00381f00000e7f89 */ /* 0x000e2800000e0000 */
[----:B------:R-:W-:Y:S04]  /*b680*/  @!P1 LDGSTS.E.BYPASS.LTC128B.128 [R8+0x20400], desc[UR50][R2.64], !P4 ;  /* 0x2040000002089fae */ /* 0x000fe8000e101d72 */
[----:B------:R1:W-:Y:S01]  /*b690*/  @!P1 LDGSTS.E.BYPASS.LTC128B.128 [R8+0x24400], desc[UR50][R2.64+0x80], !P5 ;  /* 0x2440008002089fae */ /* 0x0003e2000e901d72 */
[----:B------:R-:W-:-:S13]  /*b6a0*/  ISETP.GE.AND P1, PT, R7, UR40, PT ;  /* 0x0000002807007c0c */ /* 0x000fda000bf26270 */
[----:B0-----:R-:W-:-:S05]  /*b6b0*/  @!P1 IADD3 R14, P0, R30, R14, RZ ;  /* 0x0000000e1e0e9210 */ /* 0x001fca0007f1e0ff */
[----:B-1----:R-:W-:Y:S02]  /*b6c0*/  @!P1 IMAD.MOV.U32 R2, RZ, RZ, R14 ;  /* 0x000000ffff029224 */ /* 0x002fe400078e000e */
[----:B------:R-:W-:Y:S01]  /*b6d0*/  @!P1 IMAD.X R7, RZ, RZ, R6, P0 ;  /* 0x000000ffff079224 */ /* 0x000fe200000e0606 */
[----:B------:R-:W0:Y:S03]  /*b6e0*/  SHFL.IDX PT, R14, R0, 0x2, 0x181f ;  /* 0x00581f00000e7f89 */ /* 0x000e2600000e0000 */
[----:B------:R-:W-:Y:S01]  /*b6f0*/  @!P1 IMAD.MOV.U32 R3, RZ, RZ, R7 ;  /* 0x000000ffff039224 */ /* 0x000fe200078e0007 */
[----:B------:R-:W1:Y:S01]  /*b700*/  SHFL.IDX PT, R6, R5, 0x2, 0x181f ;  /* 0x00581f0005067f89 */ /* 0x000e6200000e0000 */
[----:B------:R-:W-:-:S03]  /*b710*/  VIADD R7, R4, 0x20 ;  /* 0x0000002004077836 */ /* 0x000fc60000000000 */
[----:B------:R-:W-:Y:S04]  /*b720*/  @!P1 LDGSTS.E.BYPASS.LTC128B.128 [R8+0x20c00], desc[UR50][R2.64], !P4 ;  /* 0x20c0000002089fae */ /* 0x000fe8000e101d72 */
[----:B------:R2:W-:Y:S01]  /*b730*/  @!P1 LDGSTS.E.BYPASS.LTC128B.128 [R8+0x24c00], desc[UR50][R2.64+0x80], !P5 ;  /* 0x24c0008002089fae */ /* 0x0005e2000e901d72 */
[----:B------:R-:W-:-:S13]  /*b740*/  ISETP.GE.AND P1, PT, R7, UR40, PT ;  /* 0x0000002807007c0c */ /* 0x000fda000bf26270 */
[----:B0-----:R-:W-:-:S05]  /*b750*/  @!P1 IADD3 R14, P0, R30, R14, RZ ;  /* 0x0000000e1e0e9210 */ /* 0x001fca0007f1e0ff */
[----:B--2---:R-:W-:Y:S02]  /*b760*/  @!P1 IMAD.MOV.U32 R2, RZ, RZ, R14 ;  /* 0x000000ffff029224 */ /* 0x004fe400078e000e */
[----:B-1----:R-:W-:Y:S01]  /*b770*/  @!P1 IMAD.X R7, RZ, RZ, R6, P0 ;  /* 0x000000ffff079224 */ /* 0x002fe200000e0606 */
        /* <DEDUP_REMOVED lines=38> */
[----:B-1----:R-:W-:Y:S02]  /*b9e0*/  @!P1 IMAD.X R7, RZ, RZ, R6, P0 ;  /* 0x000000ffff079224 */ /* 0x002fe400000e0606 */
[----:B--2---:R-:W-:Y:S01]  /*b9f0*/  @!P1 IMAD.MOV.U32 R2, RZ, RZ, R14 ;  /* 0x000000ffff029224 */ /* 0x004fe200078e000e */
[----:B------:R0:W1:Y:S01]  /*ba00*/  SHFL.IDX PT, R6, R5, 0x7, 0x181f ;  /* 0x00f81f0005067f89 */ /* 0x00006200000e0000 */
[----:B------:R-:W-:-:S03]  /*ba10*/  @!P1 IMAD.MOV.U32 R3, RZ, RZ, R7 ;  /* 0x000000ffff039224 */ /* 0x000fc600078e0007 */
[----:B------:R0:W2:Y:S04]  /*ba20*/  SHFL.IDX PT, R14, R0, 0x7, 0x181f ;  /* 0x00f81f00000e7f89 */ /* 0x0000a800000e0000 */
[----:B------:R0:W-:Y:S04]  /*ba30*/  @!P1 LDGSTS.E.BYPASS.LTC128B.128 [R8+0x23400], desc[UR50][R2.64], !P4 ;  /* 0x2340000002089fae */ /* 0x0001e8000e101d72 */
[----:B------:R0:W-:Y:S02]  /*ba40*/  @!P1 LDGSTS.E.BYPASS.LTC128B.128 [R8+0x27400], desc[UR50][R2.64+0x80], !P5 ;  /* 0x2740008002089fae */ /* 0x0001e4000e901d72 */
.L_x_162:
[----:B------:R-:W-:-:S05]  /*ba50*/  VIADD R4, R4, 0x70 ;  /* 0x0000007004047836 */ /* 0x000fca0000000000 */
[----:B------:R-:W-:-:S13]  /*ba60*/  ISETP.GE.AND P0, PT, R4, UR40, PT ;  /* 0x0000002804007c0c */ /* 0x000fda000bf06270 */
[----:B0-2---:R-:W-:-:S05]  /*ba70*/  @!P0 IADD3 R2, P1, R30, R14, RZ ;  /* 0x0000000e1e028210 */ /* 0x005fca0007f3e0ff */
[----:B-1----:R-:W-:-:S05]  /*ba80*/  @!P0 IMAD.X R3, RZ, RZ, R6, P1 ;  /* 0x000000ffff038224 */ /* 0x002fca00008e0606 */
[----:B------:R-:W-:Y:S01]  /*ba90*/  @!PT LDS RZ, [RZ] ;  /* 0x00000000fffff984 */ /* 0x000fe20000000800 */
[----:B------:R-:W-:Y:S01]  /*baa0*/  @!PT LDS RZ, [RZ] ;  /* 0x00000000fffff984 */ /* 0x000fe20000000800 */
[----:B------:R-:W-:Y:S01]  /*bab0*/  @!PT LDS RZ, [RZ] ;  /* 0x00000000fffff984 */ /* 0x000fe20000000800 */
[----:B------:R0:W-:Y:S04]  /*bac0*/  @!P0 LDGSTS.E.BYPASS.LTC128B.128 [R8+0x23c00], desc[UR50][R2.64], !P4 ;  /* 0x23c0000002088fae */ /* 0x0001e8000e101d72 */
[----:B------:R0:W-:Y:S01]  /*bad0*/  @!P0 LDGSTS.E.BYPASS.LTC128B.128 [R8+0x27c00], desc[UR50][R2.64+0x80], !P5 ;  /* 0x27c0008002088fae */ /* 0x0001e2000e901d72 */
[----:B------:R-:W-:Y:S01]  /*bae0*/  NOP ;  /* 0x0000000000007918 */ /* 0x000fe20000000000 */
[----:B------:R-:W-:Y:S02]  /*baf0*/  SYNCS.ARRIVE.TRANS64.RED.A0T1 RZ, [UR41+0x38800], RZ ;  /* 0x038800ffffff79a7 */ /* 0x000fe40008200429 */
[----:B------:R-:W-:Y:S01]  /*bb00*/  ARRIVES.LDGSTSBAR.64.TRANSCNT [UR41+0x38800] ;  /* 0x03880000ff0079b0 */ /* 0x000fe20008000aa9 */
[----:B------:R-:W-:Y:S01]  /*bb10*/  NOP ;  /* 0x0000000000007918 */ /* 0x000fe20000000000 */
[----:B------:R-:W-:Y:S01]  /*bb20*/  ULOP3.LUT UR4, UR36, 0x1, URZ, 0xc, !UPT ;  /* 0x0000000124047892 */ /* 0x000fe2000f8e0c3f */
[----:B------:R-:W-:Y:S05]  /*bb30*/  SYNCS.ARRIVE.TRANS64.A1T0 RZ, [UR41+0x38800], RZ ;  /* 0x038800ffffff79a7 */ /* 0x000fea0008100029 */
[----:B------:R-:W-:-:S05]  /*bb40*/  IMAD.U32 R0, RZ, RZ, UR4 ;  /* 0x00000004ff007e24 */ /* 0x000fca000f8e00ff */
[----:B------:R-:W-:-:S04]  /*bb50*/  SHF.L.U32 R0, R0, 0x1f, RZ ;  /* 0x0000001f00007819 */ /* 0x000fc800000006ff */
[----:B------:R-:W1:Y:S02]  /*bb60*/  SYNCS.PHASECHK.TRANS64.TRYWAIT P0, [UR41+0x38820], R0 ;  /* 0x03882000ff0075a7 */ /* 0x000e640008000169 */
[----:B01----:R-:W-:Y:S05]  /*bb70*/  @!P0 BRA `(.L_x_61) ;  /* 0x00000048000c8947 */ /* 0x003fea0003800000 */
.L_x_163:
[----:B0-----:R-:W-:-:S05]  /*bb80*/  IMAD.U32 R0, RZ, RZ, UR39 ;  /* 0x00000027ff007e24 */ /* 0x001fca000f8e00ff */
[----:B------:R-:W-:-:S13]  /*bb90*/  ISETP.GE.AND P0, PT, R0, 0x81, PT ;  /* 0x000000810000780c */ /* 0x000fda0003f06270 */
[----:B------:R-:W-:Y:S05]  /*bba0*/  @!P0 BRA `(.L_x_62) ;  /* 0x0000001800208947 */ /* 0x000fea0003800000 */
[----:B------:R-:W-:Y:S02]  /*bbb0*/  IMAD.MOV.U32 R20, RZ, RZ, R29 ;  /* 0x000000ffff147224 */ /* 0x000fe400078e001d */
[----:B------:R-:W-:Y:S02]  /*bbc0*/  IMAD.MOV.U32 R19, RZ, RZ, R25 ;  /* 0x000000ffff137224 */ /* 0x000fe400078e0019 */
[----:B------:R-:W-:-:S07]  /*bbd0*/  IMAD.U32 R27, RZ, RZ, UR42 ;  /* 0x0000002aff1b7e24 */ /* 0x000fce000f8e00ff */
.L_x_82:
[----:B01----:R-:W0:Y:S01]  /*bbe0*/  LDC R3, c[0x0][0x430] ;  /* 0x00010c00ff037b82 */ /* 0x003e220000000800 */
[----:B------:R-:W1:Y:S01]  /*bbf0*/  S2R R0, SR_TID.X ;  /* 0x0000000000007919 */ /* 0x000e620000002100 */
[----:B------:R-:W-:Y:S01]  /*bc00*/  ULDC.64 UR4, c[0x0][0x428] ;  /* 0x00010a0000047ab9 */ /* 0x000fe20000000a00 */
[----:B------:R-:W-:Y:S01]  /*bc10*/  VIADD R25, R19, 0x1 ;  /* 0x0000000113197836 */ /* 0x000fe20000000000 */
[----:B0-----:R-:W-:Y:S02]  /*bc20*/  ISETP.NE.AND P0, PT, R3, 0x1, PT ;  /* 0x000000010300780c */ /* 0x001fe40003f05270 */
[----:B-1----:R-:W-:-:S11]  /*bc30*/  LOP3.LUT R0, R0, 0x7f, RZ, 0xc0, !PT ;  /* 0x0000007f00007812 */ /* 0x002fd600078ec0ff */
[----:B------:R-:W0:Y:S01]  /*bc40*/  @P0 LDC R3, c[0x0][0x434] ;  /* 0x00010d00ff030b82 */ /* 0x000e220000000800 */
[----:B------:R-:W-:-:S05]  /*bc50*/  SHF.R.U32.HI R0, RZ, 0x3, R0 ;  /* 0x00000003ff007819 */ /* 0x000fca0000011600 */
[----:B------:R-:W-:Y:S02]  /*bc60*/  IMAD R6, R27, 0x80, R0 ;  /* 0x000000801b067824 */ /* 0x000fe400078e0200 */
[----:B------:R-:W1:Y:S03]  /*bc70*/  @P0 LDC R5, c[0x0][0x438] ;  /* 0x00010e00ff050b82 */ /* 0x000e660000000800 */
[----:B------:R-:W-:-:S05]  /*bc80*/  IADD3 R6, R30, R6, R35 ;  /* 0x000000061e067210 */ /* 0x000fca0007ffe023 */
[----:B------:R-:W-:Y:S02]  /*bc90*/  IMAD.MOV.U32 R7, RZ, RZ, R6 ;  /* 0x000000ffff077224 */ /* 0x000fe400078e0006 */
[----:B0-----:R-:W-:-:S05]  /*bca0*/  @P0 IMAD.HI.U32 R0, R6, R3, RZ ;  /* 0x0000000306000227 */ /* 0x001fca00078e00ff */
[----:B-1----:R-:W-:Y:S01]  /*bcb0*/  @P0 SHF.R.U32.HI R7, RZ, R5, R0 ;  /* 0x00000005ff070219 */ /* 0x002fe20000011600 */
[----:B------:R-:W-:-:S03]  /*bcc0*/  IMAD R0, R34, UR4, RZ ;  /* 0x0000000422007c24 */ /* 0x000fc6000f8e02ff */
[--C-:B------:R-:W-:Y:S01]  /*bcd0*/  SHF.R.S32.HI R3, RZ, 0x1f, R7.reuse ;  /* 0x0000001fff037819 */ /* 0x100fe20000011407 */
[----:B------:R-:W-:Y:S02]  /*bce0*/  IMAD.MOV.U32 R2, RZ, RZ, R7 ;  /* 0x000000ffff027224 */ /* 0x000fe400078e0007 */
[C---:B------:R-:W-:Y:S02]  /*bcf0*/  IMAD R5, R31.reuse, UR5, R0 ;  /* 0x000000051f057c24 */ /* 0x040fe4000f8e0200 */
[----:B------:R-:W-:Y:S01]  /*bd00*/  IMAD.WIDE.U32 R2, R31, UR4, R2 ;  /* 0x000000041f027c25 */ /* 0x000fe2000f8e0002 */
[----:B------:R-:W-:-:S03]  /*bd10*/  ULDC.64 UR4, c[0x0][0x418] ;  /* 0x0001060000047ab9 */ /* 0x000fc60000000a00 */
[----:B------:R-:W-:Y:S01]  /*bd20*/  IMAD.IADD R3, R5, 0x1, R3 ;  /* 0x0000000105037824 */ /* 0x000fe200078e0203 */
[C---:B------:R-:W-:Y:S01]  /*bd30*/  LEA R4, P0, R2.reuse, UR4, 0x2 ;  /* 0x0000000402047c11 */ /* 0x040fe2000f8010ff */
[----:B------:R-:W-:Y:S01]  /*bd40*/  IMAD.U32 R8, RZ, RZ, UR46 ;  /* 0x0000002eff087e24 */ /* 0x000fe2000f8e00ff */
[----:B------:R-:W-:Y:S02]  /*bd50*/  ULDC UR4, c[0x0][0x430] ;  /* 0x00010c0000047ab9 */ /* 0x000fe40000000800 */
[----:B------:R-:W-:Y:S02]  /*bd60*/  LEA.HI.X R5, R2, UR5, R3, 0x2, P0 ;  /* 0x0000000502057c11 */ /* 0x000fe400080f1403 */
[----:B------:R-:W-:Y:S01]  /*bd70*/  ISETP.NE.AND P2, PT, R8, 0x3, PT ;  /* 0x000000030800780c */ /* 0x000fe20003f45270 */
[----:B------:R-:W-:Y:S01]  /*bd80*/  IMAD.MOV R3, RZ, RZ, -R7 ;  /* 0x000000ffff037224 */ /* 0x000fe200078e0a07 */
[----:B------:R-:W-:Y:S02]  /*bd90*/  ISETP.NE.AND P0, PT, R25, 0x2, PT ;  /* 0x000000021900780c */ /* 0x000fe40003f05270 */
[----:B------:R-:W2:Y:S01]  /*bda0*/  LDG.E R5, desc[UR50][R4.64] ;  /* 0x0000003204057981 */ /* 0x000ea2000c1e1900 */
[----:B------:R-:W-:Y:S01]  /*bdb0*/  IMAD.MOV.U32 R0, RZ, RZ, R27 ;  /* 0x000000ffff007224 */ /* 0x000fe200078e001b */
[----:B------:R-:W-:Y:S01]  /*bdc0*/  SEL R29, RZ, 0x1, P0 ;  /* 0x00000001ff1d7807 */ /* 0x000fe20000000000 */
[----:B------:R-:W-:Y:S01]  /*bdd0*/  IMAD R6, R3, UR4, R6 ;  /* 0x0000000403067c24 */ /* 0x000fe2000f8e0206 */
[----:B------:R-:W-:Y:S01]  /*bde0*/  SEL R25, R25, RZ, P0 ;  /* 0x000000ff19197207 */ /* 0x000fe20000000000 */
[----:B------:R-:W-:Y:S01]  /*bdf0*/  VIADD R27, R27, 0xffffffff ;  /* 0xffffffff1b1b7836 */ /* 0x000fe20000000000 */
[----:B------:R-:W-:-:S02]  /*be00*/  LOP3.LUT R29, R20, R29, RZ, 0x3c, !PT ;  /* 0x0000001d141d7212 */ /* 0x000fc400078e3cff */
[----:B------:R-:W-:Y:S02]  /*be10*/  ISETP.GT.AND P1, PT, R0, RZ, PT ;  /* 0x000000ff0000720c */ /* 0x000fe40003f24270 */
[----:B--2---:R-:W-:Y:S01]  /*be20*/  SHF.R.S32.HI R10, RZ, 0x1f, R5 ;  /* 0x0000001fff0a7819 */ /* 0x004fe20000011405 */
[----:B------:R-:W-:Y:S10]  /*be30*/  @!P2 BRA `(.L_x_63) ;  /* 0x000000000004a947 */ /* 0x000ff40003800000 */
[----:B------:R-:W-:Y:S01]  /*be40*/  BPT.TRAP 0x1 ;  /* 0x000000040000795c */ /* 0x000fe20000300000 */
.L_x_63:
[----:B------:R-:W-:Y:S01]  /*be50*/  LEA R0, R25, UR41, 0x3 ;  /* 0x0000002919007c11 */ /* 0x000fe2000f8e18ff */
[----:B------:R-:W-:Y:S01]  /*be60*/  BSSY B0, `(.L_x_64) ;  /* 0x0000005000007945 */ /* 0x000fe20003800000 */
[----:B------:R-:W-:Y:S02]  /*be70*/  SHF.L.U32 R18, R29, 0x1f, RZ ;  /* 0x0000001f1d127819 */ /* 0x000fe400000006ff */
[----:B------:R-:W-:Y:S02]  /*be80*/  SHF.R.S32.HI R9, RZ, 0x1f, R6 ;  /* 0x0000001fff097819 */ /* 0x000fe40000011406 */
[----:B------:R-:W0:Y:S02]  /*be90*/  SYNCS.PHASECHK.TRANS64.TRYWAIT P0, [R0+URZ+0x38880], R18 ;  /* 0x03888012000075a7 */ /* 0x000e24000800017f */
[----:B0-----:R-:W-:Y:S05]  /*bea0*/  @!P0 BRA `(.L_x_65) ;  /* 0x0000004400548947 */ /* 0x001fea0003800000 */
.L_x_164:
[----:B------:R-:W-:Y:S05]  /*beb0*/  BSYNC B0 ;  /* 0x0000000000007941 */ /* 0x000fea0003800000 */
.L_x_64:
[----:B------:R-:W-:Y:S01]  /*bec0*/  ULDC.64 UR4, c[0x0][0x328] ;  /* 0x0000ca0000047ab9 */ /* 0x000fe20000000a00 */
[----:B------:R-:W-:Y:S01]  /*bed0*/  ULDC.64 UR6, c[0x0][0x318] ;  /* 0x0000c60000067ab9 */ /* 0x000fe20000000a00 */
[----:B------:R-:W-:Y:S01]  /*bee0*/  IMAD R3, R9, UR4, RZ ;  /* 0x0000000409037c24 */ /* 0x000fe2000f8e02ff */
[C---:B------:R-:W-:Y:S02]  /*bef0*/  LOP3.LUT P3, RZ, R17.reuse, 0x2, RZ, 0xc0, !PT ;  /* 0x0000000211ff7812 */ /* 0x040fe4000786c0ff */
[----:B------:R-:W-:Y:S01]  /*bf00*/  LOP3.LUT P2, RZ, R17, 0x1, RZ, 0xc0, !PT ;  /* 0x0000000111ff7812 */ /* 0x000fe2000784c0ff */
[C---:B------:R-:W-:Y:S02]  /*bf10*/  IMAD R7, R6.reuse, UR5, R3 ;  /* 0x0000000506077c24 */ /* 0x040fe4000f8e0203 */
[----:B------:R-:W-:Y:S01]  /*bf20*/  IMAD.WIDE.U32 R2, R6, UR4, RZ ;  /* 0x0000000406027c25 */ /* 0x000fe2000f8e00ff */
[----:B------:R-:W-:-:S03]  /*bf30*/  ULDC.64 UR4, c[0x0][0x338] ;  /* 0x0000ce0000047ab9 */ /* 0x000fc60000000a00 */
[----:B------:R-:W-:Y:S02]  /*bf40*/  IMAD.IADD R3, R3, 0x1, R7 ;  /* 0x0000000103037824 */ /* 0x000fe400078e0207 */
[----:B------:R-:W-:Y:S02]  /*bf50*/  IMAD R4, R10, UR4, RZ ;  /* 0x000000040a047c24 */ /* 0x000fe4000f8e02ff */
[----:B------:R-:W-:-:S04]  /*bf60*/  IMAD.WIDE.U32 R2, R5, UR4, R2 ;  /* 0x0000000405027c25 */ /* 0x000fc8000f8e0002 */
[----:B------:R-:W-:Y:S01]  /*bf70*/  IMAD R4, R5, UR5, R4 ;  /* 0x0000000505047c24 */ /* 0x000fe2000f8e0204 */
[----:B------:R-:W-:Y:S02]  /*bf80*/  ULDC.64 UR4, c[0x0][0x330] ;  /* 0x0000cc0000047ab9 */ /* 0x000fe40000000a00 */
[----:B------:R-:W-:Y:S02]  /*bf90*/  IMAD R7, R32, UR4, RZ ;  /* 0x0000000420077c24 */ /* 0x000fe4000f8e02ff */
[----:B------:R-:W-:Y:S02]  /*bfa0*/  IMAD.IADD R3, R3, 0x1, R4 ;  /* 0x0000000103037824 */ /* 0x000fe400078e0204 */
[C---:B------:R-:W-:Y:S02]  /*bfb0*/  IMAD R7, R24.reuse, UR5, R7 ;  /* 0x0000000518077c24 */ /* 0x040fe4000f8e0207 */
[----:B------:R-:W-:Y:S01]  /*bfc0*/  IMAD.WIDE.U32 R2, R24, UR4, R2 ;  /* 0x0000000418027c25 */ /* 0x000fe2000f8e0002 */
[----:B------:R-:W-:-:S03]  /*bfd0*/  UMOV UR4, 0xffffffff ;  /* 0xffffffff00047882 */ /* 0x000fc60000000000 */
[----:B------:R-:W-:Y:S01]  /*bfe0*/  IMAD R4, R25, 0x8000, R33 ;  /* 0x0000800019047824 */ /* 0x000fe200078e0221 */
[----:B------:R-:W-:-:S04]  /*bff0*/  IADD3 R8, P0, R2, UR6, RZ ;  /* 0x0000000602087c10 */ /* 0x000fc8000ff1e0ff */
[----:B------:R-:W-:Y:S01]  /*c000*/  IADD3.X R7, R7, UR7, R3, P0, !PT ;  /* 0x0000000707077c10 */ /* 0x000fe200087fe403 */
[----:B------:R-:W-:Y:S08]  /*c010*/  BRA.DIV UR4, `(.L_x_66) ;  /* 0x00000046040c7947 */ /* 0x000ff0000b800000 */
[----:B------:R-:W1:Y:S01]  /*c020*/  SHFL.IDX PT, R2, R8, RZ, 0x181f ;  /* 0x00181fff08027589 */ /* 0x000e6200000e0000 */
[----:B------:R-:W-:-:S03]  /*c030*/  VIADD R4, R4, UR41 ;  /* 0x0000002904047c36 */ /* 0x000fc60008000000 */
[----:B------:R-:W2:Y:S01]  /*c040*/  SHFL.IDX PT, R3, R7, RZ, 0x181f ;  /* 0x00181fff07037589 */ /* 0x000ea200000e0000 */
[----:B-1----:R-:W-:-:S05]  /*c050*/  IADD3 R2, P0, R30, R2, RZ ;  /* 0x000000021e027210 */ /* 0x002fca0007f1e0ff */
[----:B--2---:R-:W-:-:S05]  /*c060*/  IMAD.X R3, RZ, RZ, R3, P0 ;  /* 0x000000ffff037224 */ /* 0x004fca00000e0603 */
[----:B------:R-:W-:Y:S01]  /*c070*/  @!PT LDS RZ, [RZ] ;  /* 0x00000000fffff984 */ /* 0x000fe20000000800 */
[----:B------:R-:W-:Y:S04]  /*c080*/  LDGSTS.E.BYPASS.LTC128B.128 [R4+0x10400], desc[UR50][R2.64], !P3 ;  /* 0x1040000002047fae */ /* 0x000fe8000d901d72 */
[----:B------:R1:W-:Y:S04]  /*c090*/  LDGSTS.E.BYPASS.LTC128B.128 [R4+0x14400], desc[UR50][R2.64+0x80], !P2 ;  /* 0x1440008002047fae */ /* 0x0003e8000d101d72 */
[----:B-1----:R-:W1:Y:S04]  /*c0a0*/  SHFL.IDX PT, R2, R8, 0x1, 0x181f ;  /* 0x00381f0008027f89 */ /* 0x002e6800000e0000 */
[----:B------:R-:W2:Y:S01]  /*c0b0*/  SHFL.IDX PT, R3, R7, 0x1, 0x181f ;  /* 0x00381f0007037f89 */ /* 0x000ea200000e0000 */
[----:B-1----:R-:W-:-:S05]  /*c0c0*/  IADD3 R2, P0, R30, R2, RZ ;  /* 0x000000021e027210 */ /* 0x002fca0007f1e0ff */
[----:B--2---:R-:W-:-:S05]  /*c0d0*/  IMAD.X R3, RZ, RZ, R3, P0 ;  /* 0x000000ffff037224 */ /* 0x004fca00000e0603 */
        /* <DEDUP_REMOVED lines=27> */
[----:B------:R-:W2:Y:S04]  /*c290*/  SHFL.IDX PT, R3, R7, 0x6, 0x181f ;  /* 0x00d81f0007037f89 */ /* 0x000ea800000e0000 */
[----:B------:R-:W3:Y:S01]  /*c2a0*/  SHFL.IDX PT, R7, R7, 0x7, 0x181f ;  /* 0x00f81f0007077f89 */ /* 0x000ee200000e0000 */
[----:B-1----:R-:W-:-:S05]  /*c2b0*/  IADD3 R2, P0, R30, R2, RZ ;  /* 0x000000021e027210 */ /* 0x002fca0007f1e0ff */
[----:B--2---:R-:W-:-:S05]  /*c2c0*/  IMAD.X R3, RZ, RZ, R3, P0 ;  /* 0x000000ffff037224 */ /* 0x004fca00000e0603 */
[----:B------:R-:W-:Y:S04]  /*c2d0*/  LDGSTS.E.BYPASS.LTC128B.128 [R4+0x13400], desc[UR50][R2.64], !P3 ;  /* 0x1340000002047fae */ /* 0x000fe8000d901d72 */
[----:B------:R1:W-:Y:S04]  /*c2e0*/  LDGSTS.E.BYPASS.LTC128B.128 [R4+0x17400], desc[UR50][R2.64+0x80], !P2 ;  /* 0x1740008002047fae */ /* 0x0003e8000d101d72 */
[----:B-1-3--:R1:W2:Y:S02]  /*c2f0*/  SHFL.IDX PT, R2, R8, 0x7, 0x181f ;  /* 0x00f81f0008027f89 */ /* 0x00a2a400000e0000 */
.L_x_182:
[----:B--2---:R-:W-:-:S05]  /*c300*/  IADD3 R2, P0, R30, R2, RZ ;  /* 0x000000021e027210 */ /* 0x004fca0007f1e0ff */
        /* <DEDUP_REMOVED lines=8> */
.L_x_67:
[----:B------:R-:W-:Y:S02]  /*c390*/  PLOP3.LUT P2, PT, P2, P0, PT, 0xa2, 0x0 ;  /* 0x000000000000781c */ /* 0x000fe40001741472 */
[----:B------:R-:W-:-:S08]  /*c3a0*/  @P0 R2UR P2, UR4, R0 ;  /* 0x00000000000402ca */ /* 0x000fd00000040000 */
[----:B------:R-:W-:-:S05]  /*c3b0*/  @P0 PLOP3.LUT P0, PT, P2, PT, PT, 0x80, 0x0 ;  /* 0x000000000000081c */ /* 0x000fca000170f070 */
[----:B------:R-:W-:Y:S01]  /*c3c0*/  @!P2 SYNCS.ARRIVE.TRANS64.RED.A0T1 RZ, [UR4+0x38870], RZ ;  /* 0x038870ffffffa9a7 */ /* 0x000fe20008200404 */
[----:B------:R-:W-:Y:S07]  /*c3d0*/  @!P2 ARRIVES.LDGSTSBAR.64.TRANSCNT [UR4+0x38870] ;  /* 0x03887000ff00a9b0 */ /* 0x000fee0008000a84 */
[----:B------:R-:W-:Y:S05]  /*c3e0*/  @P0 BRA.U.ANY `(.L_x_67) ;  /* 0xfffffffd00e80947 */ /* 0x000fea000393ffff */
[----:B------:R-:W-:Y:S01]  /*c3f0*/  NOP ;  /* 0x0000000000007918 */ /* 0x000fe20000000000 */
[----:B--2---:R-:W-:-:S05]  /*c400*/  IMAD.U32 R2, RZ, RZ, UR46 ;  /* 0x0000002eff027e24 */ /* 0x004fca000f8e00ff */
[----:B------:R-:W-:-:S13]  /*c410*/  ISETP.NE.AND P3, PT, R2, 0x3, PT ;  /* 0x000000030200780c */ /* 0x000fda0003f65270 */
[----:B------:R-:W-:Y:S05]  /*c420*/  @!P3 BRA `(.L_x_68) ;  /* 0x000000000004b947 */ /* 0x000fea0003800000 */
[----:B------:R-:W-:Y:S01]  /*c430*/  BPT.TRAP 0x1 ;  /* 0x000000040000795c */ /* 0x000fe20000300000 */
.L_x_68:
[----:B------:R2:W-:Y:S01]  /*c440*/  SYNCS.ARRIVE.TRANS64.A1T0 RZ, [R0+URZ+0x38870], RZ ;  /* 0x038870ff00ff79a7 */ /* 0x0005e2000810003f */
[----:B------:R-:W-:Y:S05]  /*c450*/  @!P3 BRA `(.L_x_69) ;  /* 0x000000000004b947 */ /* 0x000fea0003800000 */
[----:B------:R-:W-:Y:S01]  /*c460*/  BPT.TRAP 0x1 ;  /* 0x000000040000795c */ /* 0x000fe20000300000 */
.L_x_69:
[----:B------:R-:W3:Y:S01]  /*c470*/  SYNCS.PHASECHK.TRANS64.TRYWAIT P0, [R0+URZ+0x38840], R18 ;  /* 0x03884012000075a7 */ /* 0x000ee2000800017f */
[----:B------:R-:W-:Y:S04]  /*c480*/  BSSY B0, `(.L_x_70) ;  /* 0x0000002000007945 */ /* 0x000fe80003800000 */
[----:B---3--:R-:W-:Y:S05]  /*c490*/  @!P0 BRA `(.L_x_71) ;  /* 0x0000004800348947 */ /* 0x008fea0003800000 */
.L_x_183:
[----:B------:R-:W-:Y:S05]  /*c4a0*/  BSYNC B0 ;  /* 0x0000000000007941 */ /* 0x000fea0003800000 */
.L_x_70:
        /* <DEDUP_REMOVED lines=18> */
[----:B0--3--:R-:W-:-:S04]  /*c5d0*/  IADD3 R18, P0, R2, UR6, RZ ;  /* 0x0000000602127c10 */ /* 0x009fc8000ff1e0ff */
[----:B------:R-:W-:Y:S01]  /*c5e0*/  IADD3.X R5, R5, UR7, R3, P0, !PT ;  /* 0x0000000705057c10 */ /* 0x000fe200087fe403 */
[----:B------:R-:W-:Y:S08]  /*c5f0*/  BRA.DIV UR4, `(.L_x_72) ;  /* 0x0000004604f07947 */ /* 0x000ff0000b800000 */
[----:B------:R-:W0:Y:S04]  /*c600*/  SHFL.IDX PT, R14, R18, RZ, 0x181f ;  /* 0x00181fff120e7589 */ /* 0x000e2800000e0000 */
[----:B------:R-:W3:Y:S04]  /*c610*/  SHFL.IDX PT, R3, R5, RZ, 0x181f ;  /* 0x00181fff05037589 */ /* 0x000ee800000e0000 */
[----:B------:R-:W-:Y:S04]  /*c620*/  SHFL.IDX PT, R12, R18, 0x2, 0x181f ;  /* 0x00581f00120c7f89 */ /* 0x000fe800000e0000 */
[----:B-1----:R-:W-:Y:S04]  /*c630*/  SHFL.IDX PT, R8, R5, 0x2, 0x181f ;  /* 0x00581f0005087f89 */ /* 0x002fe800000e0000 */
[----:B------:R-:W-:Y:S01]  /*c640*/  SHFL.IDX PT, R10, R18, 0x3, 0x181f ;  /* 0x00781f00120a7f89 */ /* 0x000fe200000e0000 */
[----:B0-----:R-:W-:-:S03]  /*c650*/  IADD3 R6, P0, R30, R14, RZ ;  /* 0x0000000e1e067210 */ /* 0x001fc60007f1e0ff */
[----:B------:R-:W0:Y:S02]  /*c660*/  SHFL.IDX PT, R14, R18, 0x1, 0x181f ;  /* 0x00381f00120e7f89 */ /* 0x000e2400000e0000 */
[----:B---3--:R-:W-:Y:S02]  /*c670*/  IMAD.X R7, RZ, RZ, R3, P0 ;  /* 0x000000ffff077224 */ /* 0x008fe400000e0603 */
[----:B------:R-:W1:Y:S04]  /*c680*/  SHFL.IDX PT, R3, R5, 0x1, 0x181f ;  /* 0x00381f0005037f89 */ /* 0x000e6800000e0000 */
[----:B------:R-:W-:Y:S04]  /*c690*/  LDGSTS.E.BYPASS.LTC128B.128 [R4+0x28400], desc[UR50][R6.64], !P3 ;  /* 0x2840000006047fae */ /* 0x000fe8000d901d72 */
[----:B------:R3:W-:Y:S01]  /*c6a0*/  LDGSTS.E.BYPASS.LTC128B.128 [R4+0x2c400], desc[UR50][R6.64+0x80], !P2 ;  /* 0x2c40008006047fae */ /* 0x0007e2000d101d72 */
[----:B0-----:R-:W-:-:S03]  /*c6b0*/  IADD3 R2, P0, R30, R14, RZ ;  /* 0x0000000e1e027210 */ /* 0x001fc60007f1e0ff */
[----:B---3--:R-:W0:Y:S02]  /*c6c0*/  SHFL.IDX PT, R6, R5, 0x3, 0x181f ;  /* 0x00781f0005067f89 */ /* 0x008e2400000e0000 */
[----:B-1----:R-:W-:Y:S01]  /*c6d0*/  IMAD.X R3, RZ, RZ, R3, P0 ;  /* 0x000000ffff037224 */ /* 0x002fe200000e0603 */
[C---:B------:R-:W-:Y:S01]  /*c6e0*/  IADD3 R12, P0, R30.reuse, R12, RZ ;  /* 0x0000000c1e0c7210 */ /* 0x040fe20007f1e0ff */
[----:B------:R-:W-:Y:S04]  /*c6f0*/  SHFL.IDX PT, R14, R18, 0x7, 0x181f ;  /* 0x00f81f00120e7f89 */ /* 0x000fe800000e0000 */
[----:B------:R-:W-:Y:S01]  /*c700*/  LDGSTS.E.BYPASS.LTC128B.128 [R4+0x28c00], desc[UR50][R2.64], !P3 ;  /* 0x28c0000002047fae */ /* 0x000fe2000d901d72 */
[----:B------:R-:W-:Y:S01]  /*c710*/  IMAD.X R13, RZ, RZ, R8, P0 ;  /* 0x000000ffff0d7224 */ /* 0x000fe200000e0608 */
[----:B------:R-:W-:-:S02]  /*c720*/  IADD3 R10, P0, R30, R10, RZ ;  /* 0x0000000a1e0a7210 */ /* 0x000fc40007f1e0ff */
[----:B------:R1:W-:Y:S04]  /*c730*/  LDGSTS.E.BYPASS.LTC128B.128 [R4+0x2cc00], desc[UR50][R2.64+0x80], !P2 ;  /* 0x2cc0008002047fae */ /* 0x0003e8000d101d72 */
[----:B------:R3:W-:Y:S04]  /*c740*/  LDGSTS.E.BYPASS.LTC128B.128 [R4+0x29400], desc[UR50][R12.64], !P3 ;  /* 0x294000000c047fae */ /* 0x0007e8000d901d72 */
[----:B------:R3:W-:Y:S01]  /*c750*/  LDGSTS.E.BYPASS.LTC128B.128 [R4+0x2d400], desc[UR50][R12.64+0x80], !P2 ;  /* 0x2d4000800c047fae */ /* 0x0007e2000d101d72 */
[----:B0-----:R-:W-:-:S03]  /*c760*/  IMAD.X R11, RZ, RZ, R6, P0 ;  /* 0x000000ffff0b7224 */ /* 0x001fc600000e0606 */
[----:B-1----:R-:W0:Y:S04]  /*c770*/  SHFL.IDX PT, R2, R18, 0x4, 0x181f ;  /* 0x00981f0012027f89 */ /* 0x002e2800000e0000 */
[----:B------:R-:W1:Y:S04]  /*c780*/  SHFL.IDX PT, R3, R5, 0x4, 0x181f ;  /* 0x00981f0005037f89 */ /* 0x000e6800000e0000 */
[----:B------:R3:W-:Y:S04]  /*c790*/  LDGSTS.E.BYPASS.LTC128B.128 [R4+0x29c00], desc[UR50][R10.64], !P3 ;  /* 0x29c000000a047fae */ /* 0x0007e8000d901d72 */
[----:B------:R3:W-:Y:S01]  /*c7a0*/  LDGSTS.E.BYPASS.LTC128B.128 [R4+0x2dc00], desc[UR50][R10.64+0x80], !P2 ;  /* 0x2dc000800a047fae */ /* 0x0007e2000d101d72 */
[----:B0-----:R-:W-:-:S03]  /*c7b0*/  IADD3 R8, P0, R30, R2, RZ ;  /* 0x000000021e087210 */ /* 0x001fc60007f1e0ff */
[----:B------:R-:W0:Y:S02]  /*c7c0*/  SHFL.IDX PT, R2, R18, 0x5, 0x181f ;  /* 0x00b81f0012027f89 */ /* 0x000e2400000e0000 */
[----:B-1----:R-:W-:Y:S02]  /*c7d0*/  IMAD.X R9, RZ, RZ, R3, P0 ;  /* 0x000000ffff097224 */ /* 0x002fe400000e0603 */
        /* <DEDUP_REMOVED lines=8> */
[----:B------:R3:W-:Y:S04]  /*c860*/  LDGSTS.E.BYPASS.LTC128B.128 [R4+0x2ec00], desc[UR50][R6.64+0x80], !P2 ;  /* 0x2ec0008006047fae */ /* 0x0007e8000d101d72 */
[----:B------:R-:W4:Y:S01]  /*c870*/  SHFL.IDX PT, R5, R5, 0x7, 0x181f ;  /* 0x00f81f0005057f89 */ /* 0x000f2200000e0000 */
[----:B0-----:R-:W-:-:S05]  /*c880*/  IADD3 R2, P0, R30, R2, RZ ;  /* 0x000000021e027210 */ /* 0x001fca0007f1e0ff */
[----:B-1----:R-:W-:-:S05]  /*c890*/  IMAD.X R3, RZ, RZ, R3, P0 ;  /* 0x000000ffff037224 */ /* 0x002fca00000e0603 */
[----:B------:R3:W-:Y:S04]  /*c8a0*/  LDGSTS.E.BYPASS.LTC128B.128 [R4+0x2b400], desc[UR50][R2.64], !P3 ;  /* 0x2b40000002047fae */ /* 0x0007e8000d901d72 */
[----:B------:R3:W-:Y:S02]  /*c8b0*/  LDGSTS.E.BYPASS.LTC128B.128 [R4+0x2f400], desc[UR50][R2.64+0x80], !P2 ;  /* 0x2f40008002047fae */ /* 0x0007e4000d101d72 */
.L_x_201:
[----:B---3--:R-:W-:-:S05]  /*c8c0*/  IADD3 R2, P0, R30, R14, RZ ;  /* 0x0000000e1e027210 */ /* 0x008fca0007f1e0ff */
[----:B----4-:R-:W-:Y:S01]  /*c8d0*/  IMAD.X R3, RZ, RZ, R5, P0 ;  /* 0x000000ffff037224 */ /* 0x010fe200000e0605 */
[----:B------:R-:W-:-:S04]  /*c8e0*/  PLOP3.LUT P0, PT, PT, PT, PT, 0x80, 0x0 ;  /* 0x000000000000781c */ /* 0x000fc80003f0f070 */
[----:B------:R-:W-:Y:S01]  /*c8f0*/  @!PT LDS RZ, [RZ] ;  /* 0x00000000fffff984 */ /* 0x000fe20000000800 */
[----:B------:R-:W-:Y:S01]  /*c900*/  @!PT LDS RZ, [RZ] ;  /* 0x00000000fffff984 */ /* 0x000fe20000000800 */
[----:B------:R-:W-:Y:S01]  /*c910*/  @!PT LDS RZ, [RZ] ;  /* 0x00000000fffff984 */ /* 0x000fe20000000800 */
[----:B------:R0:W-:Y:S04]  /*c920*/  LDGSTS.E.BYPASS.LTC128B.128 [R4+0x2bc00], desc[UR50][R2.64], !P3 ;  /* 0x2bc0000002047fae */ /* 0x0001e8000d901d72 */
[----:B------:R0:W-:Y:S01]  /*c930*/  LDGSTS.E.BYPASS.LTC128B.128 [R4+0x2fc00], desc[UR50][R2.64+0x80], !P2 ;  /* 0x2fc0008002047fae */ /* 0x0001e2000d101d72 */
[----:B------:R-:W-:-:S04]  /*c940*/  NOP ;  /* 0x0000000000007918 */ /* 0x000fc80000000000 */
.L_x_73:
[----:B------:R-:W-:Y:S02]  /*c950*/  PLOP3.LUT P2, PT, P2, P0, PT, 0xa2, 0x0 ;  /* 0x000000000000781c */ /* 0x000fe40001741472 */
[----:B------:R-:W-:-:S08]  /*c960*/  @P0 R2UR P2, UR4, R0 ;  /* 0x00000000000402ca */ /* 0x000fd00000040000 */
[----:B------:R-:W-:-:S05]  /*c970*/  @P0 PLOP3.LUT P0, PT, P2, PT, PT, 0x80, 0x0 ;  /* 0x000000000000081c */ /* 0x000fca000170f070 */
[----:B------:R-:W-:Y:S01]  /*c980*/  @!P2 SYNCS.ARRIVE.TRANS64.RED.A0T1 RZ, [UR4+0x38830], RZ ;  /* 0x038830ffffffa9a7 */ /* 0x000fe20008200404 */
[----:B------:R-:W-:Y:S07]  /*c990*/  @!P2 ARRIVES.LDGSTSBAR.64.TRANSCNT [UR4+0x38830] ;  /* 0x03883000ff00a9b0 */ /* 0x000fee0008000a84 */
[----:B------:R-:W-:Y:S05]  /*c9a0*/  @P0 BRA.U.ANY `(.L_x_73) ;  /* 0xfffffffd00e80947 */ /* 0x000fea000393ffff */
[----:B------:R-:W-:Y:S01]  /*c9b0*/  NOP ;  /* 0x0000000000007918 */ /* 0x000fe20000000000 */
[----:B0-----:R-:W-:-:S05]  /*c9c0*/  IMAD.U32 R2, RZ, RZ, UR46 ;  /* 0x0000002eff027e24 */ /* 0x001fca000f8e00ff */
[----:B------:R-:W-:-:S13]  /*c9d0*/  ISETP.NE.AND P3, PT, R2, 0x3, PT ;  /* 0x000000030200780c */ /* 0x000fda0003f65270 */
[----:B------:R-:W-:Y:S05]  /*c9e0*/  @!P3 BRA `(.L_x_74) ;  /* 0x000000000004b947 */ /* 0x000fea0003800000 */
[----:B------:R-:W-:Y:S01]  /*c9f0*/  BPT.TRAP 0x1 ;  /* 0x000000040000795c */ /* 0x000fe20000300000 */
.L_x_74:
[----:B------:R2:W-:Y:S02]  /*ca00*/  SYNCS.ARRIVE.TRANS64.A1T0 RZ, [R0+URZ+0x38830], RZ ;  /* 0x038830ff00ff79a7 */ /* 0x0005e4000810003f */
[----:B--2---:R-:W-:-:S05]  /*ca10*/  IMAD.U32 R0, RZ, RZ, UR47 ;  /* 0x0000002fff007e24 */ /* 0x004fca000f8e00ff */
[----:B------:R-:W-:-:S13]  /*ca20*/  ISETP.NE.AND P0, PT, R0, 0x3, PT ;  /* 0x000000030000780c */ /* 0x000fda0003f05270 */
[----:B------:R-:W-:Y:S05]  /*ca30*/  @!P0 BRA `(.L_x_75) ;  /* 0x0000000000048947 */ /* 0x000fea0003800000 */
[----:B------:R-:W-:Y:S01]  /*ca40*/  BPT.TRAP 0x1 ;  /* 0x000000040000795c */ /* 0x000fe20000300000 */
.L_x_75:
[----:B------:R-:W-:Y:S01]  /*ca50*/  LOP3.LUT R0, R20, 0x1, RZ, 0x3c, !PT ;  /* 0x0000000114007812 */ /* 0x000fe200078e3cff */
[----:B------:R-:W-:Y:S01]  /*ca60*/  BSSY B0, `(.L_x_76) ;  /* 0x0000005000007945 */ /* 0x000fe20003800000 */
[----:B------:R-:W-:Y:S02]  /*ca70*/  LEA R3, R19, UR41, 0x3 ;  /* 0x0000002913037c11 */ /* 0x000fe4000f8e18ff */
[----:B------:R-:W-:-:S04]  /*ca80*/  SHF.L.U32 R0, R0, 0x1f, RZ ;  /* 0x0000001f00007819 */ /* 0x000fc800000006ff */
[----:B------:R-:W0:Y:S02]  /*ca90*/  SYNCS.PHASECHK.TRANS64.TRYWAIT P2, [R3+URZ+0x38870], R0 ;  /* 0x03887000030075a7 */ /* 0x000e24000804017f */
[----:B0-----:R-:W-:Y:S05]  /*caa0*/  @!P2 BRA `(.L_x_77) ;  /* 0x0000004800fca947 */ /* 0x001fea0003800000 */
.L_x_202:
[----:B------:R-:W-:Y:S05]  /*cab0*/  BSYNC B0 ;  /* 0x0000000000007941 */ /* 0x000fea0003800000 */
.L_x_76:
[----:B------:R-:W-:-:S05]  /*cac0*/  IMAD.U32 R2, RZ, RZ, UR46 ;  /* 0x0000002eff027e24 */ /* 0x000fca000f8e00ff */
[----:B------:R-:W-:-:S13]  /*cad0*/  ISETP.NE.AND P2, PT, R2, 0x3, PT ;  /* 0x000000030200780c */ /* 0x000fda0003f45270 */
[----:B------:R-:W-:Y:S05]  /*cae0*/  @!P2 BRA `(.L_x_78) ;  /* 0x000000000004a947 */ /* 0x000fea0003800000 */
[----:B------:R-:W-:Y:S01]  /*caf0*/  BPT.TRAP 0x1 ;  /* 0x000000040000795c */ /* 0x000fe20000300000 */
.L_x_78:
[----:B0-----:R-:W-:Y:S01]  /*cb00*/  SHF.L.U32 R0, R20, 0x1f, RZ ;  /* 0x0000001f14007819 */ /* 0x001fe200000006ff */
[----:B------:R-:W-:-:S03]  /*cb10*/  IMAD.SHL.U32 R2, R19, 0x8000, RZ ;  /* 0x0000800013027824 */ /* 0x000fc600078e00ff */
[----:B------:R-:W0:Y:S02]  /*cb20*/  SYNCS.PHASECHK.TRANS64.TRYWAIT P2, [R3+URZ+0x38860], R0 ;  /* 0x03886000030075a7 */ /* 0x000e24000804017f */
[----:B0-----:R-:W-:Y:S05]  /*cb30*/  @!P2 BRA `(.L_x_79) ;  /* 0x0000004800eca947 */ /* 0x001fea0003800000 */
.L_x_203:
[----:B------:R-:W0:Y:S01]  /*cb40*/  LDL R8, [R1+0x8] ;  /* 0x0000080001087983 */ /* 0x000e220000100800 */
[----:B------:R-:W-:Y:S01]  /*cb50*/  LOP3.LUT R6, R2, R16, RZ, 0xfc, !PT ;  /* 0x0000001002067212 */ /* 0x000fe200078efcff */
[----:B------:R-:W-:Y:S05]  /*cb60*/  WARPSYNC.ALL ;  /* 0x0000000000007948 */ /* 0x000fea0003800000 */
[----:B------:R-:W1:Y:S01]  /*cb70*/  LDSM.16.MT88.4 R4, [R6+UR41+0x10400] ;  /* 0x010400290604783b */ /* 0x000e620008004200 */
[----:B------:R-:W-:Y:S02]  /*cb80*/  IADD3 R18, R26, R2, R28 ;  /* 0x000000021a127210 */ /* 0x000fe40007ffe01c */
[----:B-1----:R-:W-:-:S02]  /*cb90*/  PRMT R12, R4, 0x6420, R5 ;  /* 0x00006420040c7816 */ /* 0x002fc40000000005 */
[----:B------:R-:W-:Y:S02]  /*cba0*/  PRMT R13, R4, 0x7531, R5 ;  /* 0x00007531040d7816 */ /* 0x000fe40000000005 */
[C-C-:B------:R-:W-:Y:S02]  /*cbb0*/  PRMT R14, R6.reuse, 0x6420, R7.reuse ;  /* 0x00006420060e7816 */ /* 0x140fe40000000007 */
[----:B------:R-:W-:Y:S02]  /*cbc0*/  PRMT R15, R6, 0x7531, R7 ;  /* 0x00007531060f7816 */ /* 0x000fe40000000007 */
[----:B0-----:R-:W-:-:S05]  /*cbd0*/  IADD3 R0, R8, UR41, R2 ;  /* 0x0000002908007c10 */ /* 0x001fca000fffe002 */
[----:B------:R-:W0:Y:S04]  /*cbe0*/  LDSM.16.MT88.4 R8, [R0+0x10400] ;  /* 0x010400000008783b */ /* 0x000e280000004200 */
[----:B------:R-:W-:Y:S01]  /*cbf0*/  STSM.16.M88.4 [R18], R12 ;  /* 0x0000000c12007844 */ /* 0x000fe20000000200 */
[C-C-:B0-----:R-:W-:Y:S02]  /*cc00*/  PRMT R4, R8.reuse, 0x6420, R9.reuse ;  /* 0x0000642008047816 */ /* 0x141fe40000000009 */
[----:B------:R-:W-:Y:S01]  /*cc10*/  PRMT R5, R8, 0x7531, R9 ;  /* 0x0000753108057816 */ /* 0x000fe20000000009 */
[----:B------:R-:W-:Y:S01]  /*cc20*/  VIADD R9, R2, 0x4000 ;  /* 0x0000400002097836 */ /* 0x000fe20000000000 */
[C-C-:B------:R-:W-:Y:S02]  /*cc30*/  PRMT R6, R10.reuse, 0x6420, R11.reuse ;  /* 0x000064200a067816 */ /* 0x140fe4000000000b */
[----:B------:R-:W-:-:S02]  /*cc40*/  PRMT R7, R10, 0x7531, R11 ;  /* 0x000075310a077816 */ /* 0x000fc4000000000b */
[----:B------:R-:W-:-:S03]  /*cc50*/  LOP3.LUT R19, R9, R16, RZ, 0xfc, !PT ;  /* 0x0000001009137212 */ /* 0x000fc600078efcff */
[----:B------:R-:W-:Y:S04]  /*cc60*/  STSM.16.M88.4 [R18+0x2000], R4 ;  /* 0x0020000412007844 */ /* 0x000fe80000000200 */
[----:B------:R-:W0:Y:S02]  /*cc70*/  LDSM.16.MT88.4 R8, [R19+UR41+0x10400] ;  /* 0x010400291308783b */ /* 0x000e240008004200 */
[C-C-:B0-----:R-:W-:Y:S02]  /*cc80*/  PRMT R4, R8.reuse, 0x6420, R9.reuse ;  /* 0x0000642008047816 */ /* 0x141fe40000000009 */
[----:B------:R-:W-:Y:S02]  /*cc90*/  PRMT R5, R8, 0x7531, R9 ;  /* 0x0000753108057816 */ /* 0x000fe40000000009 */
[----:B------:R-:W-:-:S02]  /*cca0*/  PRMT R6, R10, 0x6420, R11 ;  /* 0x000064200a067816 */ /* 0x000fc4000000000b */
[----:B------:R-:W-:Y:S02]  /*ccb0*/  PRMT R7, R10, 0x7531, R11 ;  /* 0x000075310a077816 */ /* 0x000fe4000000000b */
[----:B------:R-:W0:Y:S04]  /*ccc0*/  LDSM.16.MT88.4 R8, [R0+0x14400] ;  /* 0x014400000008783b */ /* 0x000e280000004200 */
[----:B------:R-:W-:Y:S01]  /*ccd0*/  STSM.16.M88.4 [R18+0x4000], R4 ;  /* 0x0040000412007844 */ /* 0x000fe20000000200 */
[C-C-:B0-----:R-:W-:Y:S02]  /*cce0*/  PRMT R20, R8.reuse, 0x6420, R9.reuse ;  /* 0x0000642008147816 */ /* 0x141fe40000000009 */
[----:B------:R-:W-:Y:S01]  /*ccf0*/  PRMT R21, R8, 0x7531, R9 ;  /* 0x0000753108157816 */ /* 0x000fe20000000009 */
[----:B------:R-:W-:Y:S01]  /*cd00*/  VIADD R9, R2, 0x1000 ;  /* 0x0000100002097836 */ /* 0x000fe20000000000 */
[----:B------:R-:W-:-:S02]  /*cd10*/  PRMT R22, R10, 0x6420, R11 ;  /* 0x000064200a167816 */ /* 0x000fc4000000000b */
[----:B------:R-:W-:Y:S02]  /*cd20*/  PRMT R23, R10, 0x7531, R11 ;  /* 0x000075310a177816 */ /* 0x000fe4000000000b */
[----:B------:R-:W-:-:S03]  /*cd30*/  LOP3.LUT R19, R9, R16, RZ, 0xfc, !PT ;  /* 0x0000001009137212 */ /* 0x000fc600078efcff */
[----:B------:R0:W-:Y:S04]  /*cd40*/  STSM.16.M88.4 [R18+0x6000], R20 ;  /* 0x0060001412007844 */ /* 0x0001e80000000200 */
[----:B------:R-:W1:Y:S04]  /*cd50*/  LDSM.16.MT88.4 R4, [R19+UR41+0x10400] ;  /* 0x010400291304783b */ /* 0x000e680008004200 */
[----:B------:R-:W2:Y:S01]  /*cd60*/  LDSM.16.MT88.4 R8, [R0+0x11400] ;  /* 0x011400000008783b */ /* 0x000ea20000004200 */
[----:B0-----:R-:W-:-:S05]  /*cd70*/  IADD3 R18, R28, R2, R37 ;  /* 0x000000021c127210 */ /* 0x001fca0007ffe025 */
[----:B------:R-:W-:Y:S01]  /*cd80*/  IMAD.IADD R18, R26, 0x1, R18 ;  /* 0x000000011a127824 */ /* 0x000fe200078e0212 */
[C-C-:B-1----:R-:W-:Y:S02]  /*cd90*/  PRMT R12, R4.reuse, 0x6420, R5.reuse ;  /* 0x00006420040c7816 */ /* 0x142fe40000000005 */
[----:B------:R-:W-:Y:S02]  /*cda0*/  PRMT R13, R4, 0x7531, R5 ;  /* 0x00007531040d7816 */ /* 0x000fe40000000005 */
[C-C-:B--2---:R-:W-:Y:S02]  /*cdb0*/  PRMT R4, R8.reuse, 0x6420, R9.reuse ;  /* 0x0000642008047816 */ /* 0x144fe40000000009 */
[----:B------:R-:W-:Y:S01]  /*cdc0*/  PRMT R5, R8, 0x7531, R9 ;  /* 0x0000753108057816 */ /* 0x000fe20000000009 */
[----:B------:R-:W-:Y:S01]  /*cdd0*/  VIADD R9, R2, 0x5000 ;  /* 0x0000500002097836 */ /* 0x000fe20000000000 */
[C-C-:B------:R-:W-:Y:S02]  /*cde0*/  PRMT R14, R6.reuse, 0x6420, R7.reuse ;  /* 0x00006420060e7816 */ /* 0x140fe40000000007 */
[----:B------:R-:W-:-:S02]  /*cdf0*/  PRMT R15, R6, 0x7531, R7 ;  /* 0x00007531060f7816 */ /* 0x000fc40000000007 */
[C-C-:B------:R-:W-:Y:S02]  /*ce00*/  PRMT R6, R10.reuse, 0x6420, R11.reuse ;  /* 0x000064200a067816 */ /* 0x140fe4000000000b */
[----:B------:R-:W-:Y:S01]  /*ce10*/  PRMT R7, R10, 0x7531, R11 ;  /* 0x000075310a077816 */ /* 0x000fe2000000000b */
[----:B------:R-:W-:Y:S01]  /*ce20*/  STSM.16.M88.4 [R18], R12 ;  /* 0x0000000c12007844 */ /* 0x000fe20000000200 */
        /* <DEDUP_REMOVED lines=40> */
[----:B------:R-:W-:Y:S02]  /*d0b0*/  PRMT R21, R8, 0x7531, R9 ;  /* 0x0000753108157816 */ /* 0x000fe40000000009 */
[----:B------:R-:W-:-:S02]  /*d0c0*/  PRMT R22, R10, 0x6420, R11 ;  /* 0x000064200a167816 */ /* 0x000fc4000000000b */
[----:B------:R-:W-:-:S05]  /*d0d0*/  PRMT R23, R10, 0x7531, R11 ;  /* 0x000075310a177816 */ /* 0x000fca000000000b */
[----:B------:R0:W-:Y:S04]  /*d0e0*/  STSM.16.M88.4 [R18+0x6000], R20 ;  /* 0x0060001412007844 */ /* 0x0001e80000000200 */
[----:B0-----:R-:W2:Y:S01]  /*d0f0*/  LDL R18, [R1] ;  /* 0x0000000001127983 */ /* 0x001ea20000100800 */
[----:B------:R-:W-:Y:S02]  /*d100*/  VIADD R9, R2, 0x3000 ;  /* 0x0000300002097836 */ /* 0x000fe40000000000 */
[----:B------:R-:W-:-:S03]  /*d110*/  IMAD.U32 R23, RZ, RZ, UR46 ;  /* 0x0000002eff177e24 */ /* 0x000fc6000f8e00ff */
[----:B------:R-:W-:Y:S02]  /*d120*/  LOP3.LUT R19, R9, R16, RZ, 0xfc, !PT ;  /* 0x0000001009137212 */ /* 0x000fe400078efcff */
[----:B------:R-:W-:Y:S01]  /*d130*/  LDSM.16.MT88.4 R8, [R0+0x13400] ;  /* 0x013400000008783b */ /* 0x000fe20000004200 */
[----:B------:R-:W-:-:S03]  /*d140*/  ISETP.NE.AND P2, PT, R23, 0x3, PT ;  /* 0x000000031700780c */ /* 0x000fc60003f45270 */
[----:B------:R-:W0:Y:S02]  /*d150*/  LDSM.16.MT88.4 R4, [R19+UR41+0x10400] ;  /* 0x010400291304783b */ /* 0x000e240008004200 */
[C-C-:B0-----:R-:W-:Y:S02]  /*d160*/  PRMT R12, R4.reuse, 0x6420, R5.reuse ;  /* 0x00006420040c7816 */ /* 0x141fe40000000005 */
[----:B------:R-:W-:Y:S02]  /*d170*/  PRMT R13, R4, 0x7531, R5 ;  /* 0x00007531040d7816 */ /* 0x000fe40000000005 */
[C-C-:B------:R-:W-:Y:S02]  /*d180*/  PRMT R4, R8.reuse, 0x6420, R9.reuse ;  /* 0x0000642008047816 */ /* 0x140fe40000000009 */
[----:B------:R-:W-:Y:S01]  /*d190*/  PRMT R5, R8, 0x7531, R9 ;  /* 0x0000753108057816 */ /* 0x000fe20000000009 */
[----:B------:R-:W-:Y:S01]  /*d1a0*/  VIADD R9, R2, 0x7000 ;  /* 0x0000700002097836 */ /* 0x000fe20000000000 */
[----:B------:R-:W-:-:S02]  /*d1b0*/  PRMT R14, R6, 0x6420, R7 ;  /* 0x00006420060e7816 */ /* 0x000fc40000000007 */
[----:B------:R-:W-:Y:S02]  /*d1c0*/  PRMT R15, R6, 0x7531, R7 ;  /* 0x00007531060f7816 */ /* 0x000fe40000000007 */
[C-C-:B------:R-:W-:Y:S02]  /*d1d0*/  PRMT R6, R10.reuse, 0x6420, R11.reuse ;  /* 0x000064200a067816 */ /* 0x140fe4000000000b */
[----:B------:R-:W-:Y:S02]  /*d1e0*/  PRMT R7, R10, 0x7531, R11 ;  /* 0x000075310a077816 */ /* 0x000fe4000000000b */
[----:B--2---:R-:W-:Y:S02]  /*d1f0*/  IADD3 R18, R28, R18, R2 ;  /* 0x000000121c127210 */ /* 0x004fe40007ffe002 */
[----:B------:R-:W-:-:S03]  /*d200*/  LOP3.LUT R2, R9, R16, RZ, 0xfc, !PT ;  /* 0x0000001009027212 */ /* 0x000fc600078efcff */
[----:B------:R-:W-:-:S05]  /*d210*/  IMAD.IADD R18, R26, 0x1, R18 ;  /* 0x000000011a127824 */ /* 0x000fca00078e0212 */
[----:B------:R-:W-:Y:S04]  /*d220*/  STSM.16.M88.4 [R18], R12 ;  /* 0x0000000c12007844 */ /* 0x000fe80000000200 */
[----:B------:R-:W-:Y:S04]  /*d230*/  STSM.16.M88.4 [R18+0x2000], R4 ;  /* 0x0020000412007844 */ /* 0x000fe80000000200 */
[----:B------:R-:W0:Y:S04]  /*d240*/  LDSM.16.MT88.4 R4, [R2+UR41+0x10400] ;  /* 0x010400290204783b */ /* 0x000e280008004200 */
[----:B------:R-:W1:Y:S01]  /*d250*/  LDSM.16.MT88.4 R8, [R0+0x17400] ;  /* 0x017400000008783b */ /* 0x000e620000004200 */
[----:B0-----:R-:W-:-:S02]  /*d260*/  PRMT R12, R4, 0x6420, R5 ;  /* 0x00006420040c7816 */ /* 0x001fc40000000005 */
[----:B------:R-:W-:Y:S02]  /*d270*/  PRMT R13, R4, 0x7531, R5 ;  /* 0x00007531040d7816 */ /* 0x000fe40000000005 */
[C-C-:B------:R-:W-:Y:S02]  /*d280*/  PRMT R14, R6.reuse, 0x6420, R7.reuse ;  /* 0x00006420060e7816 */ /* 0x140fe40000000007 */
[----:B------:R-:W-:Y:S02]  /*d290*/  PRMT R15, R6, 0x7531, R7 ;  /* 0x00007531060f7816 */ /* 0x000fe40000000007 */
[C-C-:B-1----:R-:W-:Y:S02]  /*d2a0*/  PRMT R4, R8.reuse, 0x6420, R9.reuse ;  /* 0x0000642008047816 */ /* 0x142fe40000000009 */
[----:B------:R-:W-:Y:S01]  /*d2b0*/  PRMT R5, R8, 0x7531, R9 ;  /* 0x0000753108057816 */ /* 0x000fe20000000009 */
[----:B------:R0:W-:Y:S01]  /*d2c0*/  STSM.16.M88.4 [R18+0x4000], R12 ;  /* 0x0040000c12007844 */ /* 0x0001e20000000200 */
[----:B------:R-:W-:-:S02]  /*d2d0*/  PRMT R6, R10, 0x6420, R11 ;  /* 0x000064200a067816 */ /* 0x000fc4000000000b */
[----:B------:R-:W-:-:S05]  /*d2e0*/  PRMT R7, R10, 0x7531, R11 ;  /* 0x000075310a077816 */ /* 0x000fca000000000b */
[----:B------:R0:W-:Y:S01]  /*d2f0*/  STSM.16.M88.4 [R18+0x6000], R4 ;  /* 0x0060000412007844 */ /* 0x0001e20000000200 */
[----:B------:R-:W-:Y:S01]  /*d300*/  @!PT LDS RZ, [RZ] ;  /* 0x00000000fffff984 */ /* 0x000fe20000000800 */
[----:B------:R-:W-:Y:S01]  /*d310*/  @!PT LDS RZ, [RZ] ;  /* 0x00000000fffff984 */ /* 0x000fe20000000800 */
[----:B------:R-:W-:Y:S01]  /*d320*/  @!PT LDS RZ, [RZ] ;  /* 0x00000000fffff984 */ /* 0x000fe20000000800 */
[----:B------:R-:W-:Y:S01]  /*d330*/  @!PT LDS RZ, [RZ] ;  /* 0x00000000fffff984 */ /* 0x000fe20000000800 */
[----:B------:R1:W-:Y:S06]  /*d340*/  MEMBAR.ALL.CTA ;  /* 0x0000000000007992 */ /* 0x0003ec0000008000 */
[----:B-1----:R-:W1:Y:S01]  /*d350*/  FENCE.VIEW.ASYNC.S ;  /* 0x00000000000073c6 */ /* 0x002e620000000000 */
[----:B------:R-:W-:Y:S05]  /*d360*/  @!P2 BRA `(.L_x_80) ;  /* 0x000000000004a947 */ /* 0x000fea0003800000 */
[----:B------:R-:W-:Y:S01]  /*d370*/  BPT.TRAP 0x1 ;  /* 0x000000040000795c */ /* 0x000fe20000300000 */
.L_x_80:
[----:B-1----:R1:W-:Y:S01]  /*d380*/  SYNCS.ARRIVE.TRANS64.A1T0 RZ, [R3+URZ+0x38850], RZ ;  /* 0x038850ff03ff79a7 */ /* 0x0023e2000810003f */
[----:B------:R-:W-:Y:S06]  /*d390*/  BAR.SYNC.DEFER_BLOCKING 0x2, 0x80 ;  /* 0x0082000000007b1d */ /* 0x000fec0000010000 */
[----:B------:R-:W-:Y:S05]  /*d3a0*/  @!P0 BRA `(.L_x_81) ;  /* 0x0000000000048947 */ /* 0x000fea0003800000 */
[----:B------:R-:W-:Y:S01]  /*d3b0*/  BPT.TRAP 0x1 ;  /* 0x000000040000795c */ /* 0x000fe20000300000 */
.L_x_81:
[----:B-1----:R-:W-:Y:S02]  /*d3c0*/  VIADD R3, R3, 0x38880 ;  /* 0x0003888003037836 */ /* 0x002fe40000000000 */
[----:B------:R-:W-:Y:S02]  /*d3d0*/  IMAD.U32 R0, RZ, RZ, UR45 ;  /* 0x0000002dff007e24 */ /* 0x000fe4000f8e00ff */
[----:B------:R-:W-:Y:S02]  /*d3e0*/  IMAD.MOV.U32 R20, RZ, RZ, R29 ;  /* 0x000000ffff147224 */ /* 0x000fe400078e001d */
[----:B------:R-:W-:Y:S01]  /*d3f0*/  IMAD.MOV.U32 R19, RZ, RZ, R25 ;  /* 0x000000ffff137224 */ /* 0x000fe200078e0019 */
[----:B------:R-:W-:-:S04]  /*d400*/  PRMT R3, R0, 0x654, R3 ;  /* 0x0000065400037816 */ /* 0x000fc80000000003 */
[----:B------:R1:W-:Y:S01]  /*d410*/  SYNCS.ARRIVE.TRANS64.RED.A1T0 RZ, [R3+URZ], RZ ;  /* 0x000000ff03ff79a7 */ /* 0x0003e2000810043f */
[----:B------:R-:W-:Y:S05]  /*d420*/  @P1 BRA `(.L_x_82) ;  /* 0xffffffe400ec1947 */ /* 0x000fea000383ffff */
.L_x_62:
[----:B------:R-:W-:-:S05]  /*d430*/  IMAD.U32 R0, RZ, RZ, UR47 ;  /* 0x0000002fff007e24 */ /* 0x000fca000f8e00ff */
[----:B------:R-:W-:-:S13]  /*d440*/  ISETP.NE.AND P0, PT, R0, 0x3, PT ;  /* 0x000000030000780c */ /* 0x000fda0003f05270 */
[----:B------:R-:W-:Y:S05]  /*d450*/  @!P0 BRA `(.L_x_83) ;  /* 0x0000000000048947 */ /* 0x000fea0003800000 */
[----:B------:R-:W-:Y:S01]  /*d460*/  BPT.TRAP 0x1 ;  /* 0x000000040000795c */ /* 0x000fe20000300000 */
.L_x_83:
[----:B-1----:R-:W-:Y:S01]  /*d470*/  LOP3.LUT R3, R29, 0x1, RZ, 0x3c, !PT ;  /* 0x000000011d037812 */ /* 0x002fe200078e3cff */
[----:B------:R-:W-:Y:S01]  /*d480*/  BSSY B0, `(.L_x_84) ;  /* 0x0000005000007945 */ /* 0x000fe20003800000 */
[----:B0-----:R-:W-:Y:S02]  /*d490*/  LEA R18, R25, UR41, 0x3 ;  /* 0x0000002919127c11 */ /* 0x001fe4000f8e18ff */
[----:B------:R-:W-:-:S04]  /*d4a0*/  SHF.L.U32 R3, R3, 0x1f, RZ ;  /* 0x0000001f03037819 */ /* 0x000fc800000006ff */
[----:B------:R-:W0:Y:S02]  /*d4b0*/  SYNCS.PHASECHK.TRANS64.TRYWAIT P1, [R18+URZ+0x38870], R3 ;  /* 0x03887003120075a7 */ /* 0x000e24000802017f */
[----:B0-----:R-:W-:Y:S05]  /*d4c0*/  @!P1 BRA `(.L_x_85) ;  /* 0x00000040009c9947 */ /* 0x001fea0003800000 */
.L_x_204:
[----:B------:R-:W-:Y:S05]  /*d4d0*/  BSYNC B0 ;  /* 0x0000000000007941 */ /* 0x000fea0003800000 */
.L_x_84:
[----:B------:R-:W-:-:S05]  /*d4e0*/  IMAD.U32 R0, RZ, RZ, UR46 ;  /* 0x0000002eff007e24 */ /* 0x000fca000f8e00ff */
[----:B------:R-:W-:-:S13]  /*d4f0*/  ISETP.NE.AND P1, PT, R0, 0x3, PT ;  /* 0x000000030000780c */ /* 0x000fda0003f25270 */
[----:B------:R-:W-:Y:S05]  /*d500*/  @!P1 BRA `(.L_x_86) ;  /* 0x0000000000049947 */ /* 0x000fea0003800000 */
[----:B------:R-:W-:Y:S01]  /*d510*/  BPT.TRAP 0x1 ;  /* 0x000000040000795c */ /* 0x000fe20000300000 */
.L_x_86:
[----:B0-----:R-:W-:Y:S01]  /*d520*/  SHF.L.U32 R3, R29, 0x1f, RZ ;  /* 0x0000001f1d037819 */ /* 0x001fe200000006ff */
[----:B------:R-:W-:-:S03]  /*d530*/  IMAD.SHL.U32 R0, R25, 0x8000, RZ ;  /* 0x0000800019007824 */ /* 0x000fc600078e00ff */
[----:B------:R-:W0:Y:S02]  /*d540*/  SYNCS.PHASECHK.TRANS64.TRYWAIT P1, [R18+URZ+0x38860], R3 ;  /* 0x03886003120075a7 */ /* 0x000e24000802017f */
[----:B0-----:R-:W-:Y:S05]  /*d550*/  @!P1 BRA `(.L_x_87) ;  /* 0x00000040008c9947 */ /* 0x001fea0003800000 */
.L_x_205:
[----:B------:R-:W0:Y:S01]  /*d560*/  LDL R2, [R1+0x8] ;  /* 0x0000080001027983 */ /* 0x000e220000100800 */
[----:B------:R-:W-:Y:S01]  /*d570*/  LOP3.LUT R6, R0, R16, RZ, 0xfc, !PT ;  /* 0x0000001000067212 */ /* 0x000fe200078efcff */
[----:B------:R-:W-:Y:S05]  /*d580*/  WARPSYNC.ALL ;  /* 0x0000000000007948 */ /* 0x000fea0003800000 */
[----:B------:R-:W1:Y:S04]  /*d590*/  LDSM.16.MT88.4 R4, [R6+UR41+0x10400] ;  /* 0x010400290604783b */ /* 0x000e680008004200 */
[----:B------:R-:W2:Y:S01]  /*d5a0*/  LDL R20, [R1] ;  /* 0x0000000001147983 */ /* 0x000ea20000100800 */
[----:B-1----:R-:W-:-:S02]  /*d5b0*/  PRMT R12, R4, 0x6420, R5 ;  /* 0x00006420040c7816 */ /* 0x002fc40000000005 */
[----:B------:R-:W-:Y:S02]  /*d5c0*/  PRMT R13, R4, 0x7531, R5 ;  /* 0x00007531040d7816 */ /* 0x000fe40000000005 */
[C-C-:B------:R-:W-:Y:S02]  /*d5d0*/  PRMT R14, R6.reuse, 0x6420, R7.reuse ;  /* 0x00006420060e7816 */ /* 0x140fe40000000007 */
[----:B------:R-:W-:Y:S02]  /*d5e0*/  PRMT R15, R6, 0x7531, R7 ;  /* 0x00007531060f7816 */ /* 0x000fe40000000007 */
[----:B------:R-:W-:Y:S02]  /*d5f0*/  IADD3 R21, R28, R0, R37 ;  /* 0x000000001c157210 */ /* 0x000fe40007ffe025 */
[----:B0-----:R-:W-:-:S05]  /*d600*/  IADD3 R3, R2, UR41, R0 ;  /* 0x0000002902037c10 */ /* 0x001fca000fffe000 */
[----:B------:R-:W0:Y:S01]  /*d610*/  LDSM.16.MT88.4 R8, [R3+0x10400] ;  /* 0x010400000308783b */ /* 0x000e220000004200 */
[----:B------:R-:W-:-:S05]  /*d620*/  IADD3 R2, R26, R0, R28 ;  /* 0x000000001a027210 */ /* 0x000fca0007ffe01c */
[----:B------:R-:W-:Y:S01]  /*d630*/  STSM.16.M88.4 [R2], R12 ;  /* 0x0000000c02007844 */ /* 0x000fe20000000200 */
[C-C-:B0-----:R-:W-:Y:S02]  /*d640*/  PRMT R4, R8.reuse, 0x6420, R9.reuse ;  /* 0x0000642008047816 */ /* 0x141fe40000000009 */
[----:B------:R-:W-:Y:S01]  /*d650*/  PRMT R5, R8, 0x7531, R9 ;  /* 0x0000753108057816 */ /* 0x000fe20000000009 */
[----:B------:R-:W-:Y:S01]  /*d660*/  VIADD R9, R0, 0x4000 ;  /* 0x0000400000097836 */ /* 0x000fe20000000000 */
[C-C-:B------:R-:W-:Y:S02]  /*d670*/  PRMT R6, R10.reuse, 0x6420, R11.reuse ;  /* 0x000064200a067816 */ /* 0x140fe4000000000b */
[----:B------:R-:W-:Y:S02]  /*d680*/  PRMT R7, R10, 0x7531, R11 ;  /* 0x000075310a077816 */ /* 0x000fe4000000000b */
[----:B------:R-:W-:-:S03]  /*d690*/  LOP3.LUT R19, R9, R16, RZ, 0xfc, !PT ;  /* 0x0000001009137212 */ /* 0x000fc600078efcff */
[----:B------:R-:W-:Y:S04]  /*d6a0*/  STSM.16.M88.4 [R2+0x2000], R4 ;  /* 0x0020000402007844 */ /* 0x000fe80000000200 */
[----:B------:R-:W0:Y:S04]  /*d6b0*/  LDSM.16.MT88.4 R4, [R19+UR41+0x10400] ;  /* 0x010400291304783b */ /* 0x000e280008004200 */
[----:B------:R-:W1:Y:S01]  /*d6c0*/  LDSM.16.MT88.4 R8, [R3+0x14400] ;  /* 0x014400000308783b */ /* 0x000e620000004200 */
[C-C-:B0-----:R-:W-:Y:S02]  /*d6d0*/  PRMT R12, R4.reuse, 0x6420, R5.reuse ;  /* 0x00006420040c7816 */ /* 0x141fe40000000005 */
[----:B------:R-:W-:-:S02]  /*d6e0*/  PRMT R13, R4, 0x7531, R5 ;  /* 0x00007531040d7816 */ /* 0x000fc40000000005 */
[C-C-:B-1----:R-:W-:Y:S02]  /*d6f0*/  PRMT R4, R8.reuse, 0x6420, R9.reuse ;  /* 0x0000642008047816 */ /* 0x142fe40000000009 */
[----:B------:R-:W-:Y:S01]  /*d700*/  PRMT R5, R8, 0x7531, R9 ;  /* 0x0000753108057816 */ /* 0x000fe20000000009 */
[----:B------:R-:W-:Y:S01]  /*d710*/  VIADD R9, R0, 0x1000 ;  /* 0x0000100000097836 */ /* 0x000fe20000000000 */
[C-C-:B------:R-:W-:Y:S02]  /*d720*/  PRMT R14, R6.reuse, 0x6420, R7.reuse ;  /* 0x00006420060e7816 */ /* 0x140fe40000000007 */
[----:B------:R-:W-:Y:S02]  /*d730*/  PRMT R15, R6, 0x7531, R7 ;  /* 0x00007531060f7816 */ /* 0x000fe40000000007 */
[C-C-:B------:R-:W-:Y:S02]  /*d740*/  PRMT R6, R10.reuse, 0x6420, R11.reuse ;  /* 0x000064200a067816 */ /* 0x140fe4000000000b */
[----:B------:R-:W-:-:S02]  /*d750*/  PRMT R7, R10, 0x7531, R11 ;  /* 0x000075310a077816 */ /* 0x000fc4000000000b */
[----:B------:R-:W-:Y:S01]  /*d760*/  LOP3.LUT R19, R9, R16, RZ, 0xfc, !PT ;  /* 0x0000001009137212 */ /* 0x000fe200078efcff */
[----:B------:R-:W-:Y:S04]  /*d770*/  STSM.16.M88.4 [R2+0x4000], R12 ;  /* 0x0040000c02007844 */ /* 0x000fe80000000200 */
[----:B------:R0:W-:Y:S04]  /*d780*/  STSM.16.M88.4 [R2+0x6000], R4 ;  /* 0x0060000402007844 */ /* 0x0001e80000000200 */
[----:B------:R-:W1:Y:S04]  /*d790*/  LDSM.16.MT88.4 R4, [R19+UR41+0x10400] ;  /* 0x010400291304783b */ /* 0x000e680008004200 */
[----:B------:R-:W3:Y:S01]  /*d7a0*/  LDSM.16.MT88.4 R8, [R3+0x11400] ;  /* 0x011400000308783b */ /* 0x000ee20000004200 */
[----:B0-----:R-:W-:Y:S01]  /*d7b0*/  IMAD.IADD R2, R26, 0x1, R21 ;  /* 0x000000011a027824 */ /* 0x001fe200078e0215 */
[----:B-1----:R-:W-:-:S02]  /*d7c0*/  PRMT R12, R4, 0x6420, R5 ;  /* 0x00006420040c7816 */ /* 0x002fc40000000005 */
[----:B------:R-:W-:Y:S02]  /*d7d0*/  PRMT R13, R4, 0x7531, R5 ;  /* 0x00007531040d7816 */ /* 0x000fe40000000005 */
[C-C-:B---3--:R-:W-:Y:S02]  /*d7e0*/  PRMT R4, R8.reuse, 0x6420, R9.reuse ;  /* 0x0000642008047816 */ /* 0x148fe40000000009 */
[----:B------:R-:W-:Y:S01]  /*d7f0*/  PRMT R5, R8, 0x7531, R9 ;  /* 0x0000753108057816 */ /* 0x000fe20000000009 */
[----:B------:R-:W-:Y:S01]  /*d800*/  VIADD R9, R0, 0x5000 ;  /* 0x0000500000097836 */ /* 0x000fe20000000000 */
[C-C-:B------:R-:W-:Y:S02]  /*d810*/  PRMT R14, R6.reuse, 0x6420, R7.reuse ;  /* 0x00006420060e7816 */ /* 0x140fe40000000007 */
[----:B------:R-:W-:Y:S02]  /*d820*/  PRMT R15, R6, 0x7531, R7 ;  /* 0x00007531060f7816 */ /* 0x000fe40000000007 */
[----:B------:R-:W-:-:S02]  /*d830*/  PRMT R6, R10, 0x6420, R11 ;  /* 0x000064200a067816 */ /* 0x000fc4000000000b */
[----:B------:R-:W-:Y:S02]  /*d840*/  PRMT R7, R10, 0x7531, R11 ;  /* 0x000075310a077816 */ /* 0x000fe4000000000b */
[----:B------:R-:W-:Y:S01]  /*d850*/  LOP3.LUT R19, R9, R16, RZ, 0xfc, !PT ;  /* 0x0000001009137212 */ /* 0x000fe200078efcff */
[----:B------:R-:W-:Y:S04]  /*d860*/  STSM.16.M88.4 [R2], R12 ;  /* 0x0000000c02007844 */ /* 0x000fe80000000200 */
[----:B------:R-:W-:Y:S04]  /*d870*/  STSM.16.M88.4 [R2+0x2000], R4 ;  /* 0x0020000402007844 */ /* 0x000fe80000000200 */
[----:B------:R-:W0:Y:S04]  /*d880*/  LDSM.16.MT88.4 R4, [R19+UR41+0x10400] ;  /* 0x010400291304783b */ /* 0x000e280008004200 */
[----:B------:R-:W1:Y:S01]  /*d890*/  LDSM.16.MT88.4 R8, [R3+0x15400] ;  /* 0x015400000308783b */ /* 0x000e620000004200 */
[----:B0-----:R-:W-:-:S02]  /*d8a0*/  PRMT R12, R4, 0x6420, R5 ;  /* 0x00006420040c7816 */ /* 0x001fc40000000005 */
[----:B------:R-:W-:Y:S02]  /*d8b0*/  PRMT R13, R4, 0x7531, R5 ;  /* 0x00007531040d7816 */ /* 0x000fe40000000005 */
[C-C-:B-1----:R-:W-:Y:S02]  /*d8c0*/  PRMT R4, R8.reuse, 0x6420, R9.reuse ;  /* 0x0000642008047816 */ /* 0x142fe40000000009 */
[----:B------:R-:W-:Y:S01]  /*d8d0*/  PRMT R5, R8, 0x7531, R9 ;  /* 0x0000753108057816 */ /* 0x000fe20000000009 */
[----:B------:R-:W-:Y:S01]  /*d8e0*/  VIADD R9, R0, 0x2000 ;  /* 0x0000200000097836 */ /* 0x000fe20000000000 */
[C-C-:B------:R-:W-:Y:S02]  /*d8f0*/  PRMT R14, R6.reuse, 0x6420, R7.reuse ;  /* 0x00006420060e7816 */ /* 0x140fe40000000007 */
[----:B------:R-:W-:Y:S02]  /*d900*/  PRMT R15, R6, 0x7531, R7 ;  /* 0x00007531060f7816 */ /* 0x000fe40000000007 */
[----:B------:R-:W-:-:S02]  /*d910*/  PRMT R6, R10, 0x6420, R11 ;  /* 0x000064200a067816 */ /* 0x000fc4000000000b */
[----:B------:R-:W-:Y:S02]  /*d920*/  PRMT R7, R10, 0x7531, R11 ;  /* 0x000075310a077816 */ /* 0x000fe4000000000b */
[----:B------:R-:W-:Y:S01]  /*d930*/  LOP3.LUT R19, R9, R16, RZ, 0xfc, !PT ;  /* 0x0000001009137212 */ /* 0x000fe200078efcff */
[----:B------:R-:W-:Y:S04]  /*d940*/  STSM.16.M88.4 [R2+0x4000], R12 ;  /* 0x0040000c02007844 */ /* 0x000fe80000000200 */
[----:B------:R0:W-:Y:S04]  /*d950*/  STSM.16.M88.4 [R2+0x6000], R4 ;  /* 0x0060000402007844 */ /* 0x0001e80000000200 */
[----:B------:R-:W1:Y:S04]  /*d960*/  LDSM.16.MT88.4 R4, [R19+UR41+0x10400] ;  /* 0x010400291304783b */ /* 0x000e680008004200 */
[----:B------:R-:W3:Y:S01]  /*d970*/  LDSM.16.MT88.4 R8, [R3+0x12400] ;  /* 0x012400000308783b */ /* 0x000ee20000004200 */
[----:B------:R-:W-:-:S05]  /*d980*/  IADD3 R21, R28, R0, R36 ;  /* 0x000000001c157210 */ /* 0x000fca0007ffe024 */
[----:B0-----:R-:W-:Y:S01]  /*d990*/  IMAD.IADD R2, R26, 0x1, R21 ;  /* 0x000000011a027824 */ /* 0x001fe200078e0215 */
[C-C-:B-1----:R-:W-:Y:S02]  /*d9a0*/  PRMT R12, R4.reuse, 0x6420, R5.reuse ;  /* 0x00006420040c7816 */ /* 0x142fe40000000005 */
[----:B------:R-:W-:Y:S02]  /*d9b0*/  PRMT R13, R4, 0x7531, R5 ;  /* 0x00007531040d7816 */ /* 0x000fe40000000005 */
[C-C-:B---3--:R-:W-:Y:S02]  /*d9c0*/  PRMT R4, R8.reuse, 0x6420, R9.reuse ;  /* 0x0000642008047816 */ /* 0x148fe40000000009 */
[----:B------:R-:W-:Y:S01]  /*d9d0*/  PRMT R5, R8, 0x7531, R9 ;  /* 0x0000753108057816 */ /* 0x000fe20000000009 */
[----:B------:R-:W-:Y:S01]  /*d9e0*/  VIADD R9, R0, 0x6000 ;  /* 0x0000600000097836 */ /* 0x000fe20000000000 */
[C-C-:B------:R-:W-:Y:S02]  /*d9f0*/  PRMT R14, R6.reuse, 0x6420, R7.reuse ;  /* 0x00006420060e7816 */ /* 0x140fe40000000007 */
[----:B------:R-:W-:-:S02]  /*da00*/  PRMT R15, R6, 0x7531, R7 ;  /* 0x00007531060f7816 */ /* 0x000fc40000000007 */
[C-C-:B------:R-:W-:Y:S02]  /*da10*/  PRMT R6, R10.reuse, 0x6420, R11.reuse ;  /* 0x000064200a067816 */ /* 0x140fe4000000000b */
        /* <DEDUP_REMOVED lines=17> */
[----:B------:R-:W-:Y:S04]  /*db30*/  STSM.16.M88.4 [R2+0x6000], R4 ;  /* 0x0060000402007844 */ /* 0x000fe80000000200 */
[----:B------:R-:W0:Y:S04]  /*db40*/  LDSM.16.MT88.4 R4, [R19+UR41+0x10400] ;  /* 0x010400291304783b */ /* 0x000e280008004200 */
[----:B------:R-:W1:Y:S01]  /*db50*/  LDSM.16.MT88.4 R8, [R3+0x13400] ;  /* 0x013400000308783b */ /* 0x000e620000004200 */
[----:B--2---:R-:W-:-:S05]  /*db60*/  IADD3 R21, R28, R20, R0 ;  /* 0x000000141c157210 */ /* 0x004fca0007ffe000 */
[----:B------:R-:W-:Y:S01]  /*db70*/  IMAD.IADD R26, R26, 0x1, R21 ;  /* 0x000000011a1a7824 */ /* 0x000fe200078e0215 */
[C-C-:B0-----:R-:W-:Y:S02]  /*db80*/  PRMT R12, R4.reuse, 0x6420, R5.reuse ;  /* 0x00006420040c7816 */ /* 0x141fe40000000005 */
[----:B------:R-:W-:Y:S02]  /*db90*/  PRMT R13, R4, 0x7531, R5 ;  /* 0x00007531040d7816 */ /* 0x000fe40000000005 */
[C-C-:B-1----:R-:W-:Y:S02]  /*dba0*/  PRMT R4, R8.reuse, 0x6420, R9.reuse ;  /* 0x0000642008047816 */ /* 0x142fe40000000009 */
        /* <DEDUP_REMOVED lines=11> */
[----:B------:R-:W-:-:S05]  /*dc60*/  IMAD.U32 R20, RZ, RZ, UR46 ;  /* 0x0000002eff147e24 */ /* 0x000fca000f8e00ff */
[----:B------:R-:W-:Y:S02]  /*dc70*/  ISETP.NE.AND P1, PT, R20, 0x3, PT ;  /* 0x000000031400780c */ /* 0x000fe40003f25270 */
[C-C-:B0-----:R-:W-:Y:S02]  /*dc80*/  PRMT R12, R4.reuse, 0x6420, R5.reuse ;  /* 0x00006420040c7816 */ /* 0x141fe40000000005 */
[----:B------:R-:W-:Y:S02]  /*dc90*/  PRMT R13, R4, 0x7531, R5 ;  /* 0x00007531040d7816 */ /* 0x000fe40000000005 */
[C-C-:B------:R-:W-:Y:S02]  /*dca0*/  PRMT R14, R6.reuse, 0x6420, R7.reuse ;  /* 0x00006420060e7816 */ /* 0x140fe40000000007 */
[----:B------:R-:W-:Y:S02]  /*dcb0*/  PRMT R15, R6, 0x7531, R7 ;  /* 0x00007531060f7816 */ /* 0x000fe40000000007 */
[----:B-1----:R-:W-:-:S02]  /*dcc0*/  PRMT R4, R8, 0x6420, R9 ;  /* 0x0000642008047816 */ /* 0x002fc40000000009 */
[----:B------:R-:W-:Y:S02]  /*dcd0*/  PRMT R5, R8, 0x7531, R9 ;  /* 0x0000753108057816 */ /* 0x000fe40000000009 */
[C-C-:B------:R-:W-:Y:S02]  /*dce0*/  PRMT R6, R10.reuse, 0x6420, R11.reuse ;  /* 0x000064200a067816 */ /* 0x140fe4000000000b */
[----:B------:R-:W-:Y:S01]  /*dcf0*/  PRMT R7, R10, 0x7531, R11 ;  /* 0x000075310a077816 */ /* 0x000fe2000000000b */
[----:B------:R0:W-:Y:S04]  /*dd00*/  STSM.16.M88.4 [R26+0x4000], R12 ;  /* 0x0040000c1a007844 */ /* 0x0001e80000000200 */
        /* <DEDUP_REMOVED lines=9> */
.L_x_88:
[----:B-1----:R1:W-:Y:S01]  /*dda0*/  SYNCS.ARRIVE.TRANS64.A1T0 RZ, [R18+URZ+0x38850], RZ ;  /* 0x038850ff12ff79a7 */ /* 0x0023e2000810003f */
[----:B------:R-:W-:Y:S06]  /*ddb0*/  BAR.SYNC.DEFER_BLOCKING 0x2, 0x80 ;  /* 0x0082000000007b1d */ /* 0x000fec0000010000 */
[----:B------:R-:W-:Y:S05]  /*ddc0*/  @!P0 BRA `(.L_x_89) ;  /* 0x0000000000048947 */ /* 0x000fea0003800000 */
[----:B------:R-:W-:Y:S01]  /*ddd0*/  BPT.TRAP 0x1 ;  /* 0x000000040000795c */ /* 0x000fe20000300000 */
.L_x_89:
[----:B------:R-:W2:Y:S01]  /*dde0*/  LDC R2, c[0x0][0xc34] ;  /* 0x00030d00ff027b82 */ /* 0x000ea20000000800 */
[----:B------:R-:W-:Y:S01]  /*ddf0*/  VIADD R25, R25, 0x1 ;  /* 0x0000000119197836 */ /* 0x000fe20000000000 */
[----:B------:R-:W-:Y:S01]  /*de00*/  UIADD3 UR38, UR48, UR38, URZ ;  /* 0x0000002630267290 */ /* 0x000fe2000fffe03f */
[----:B-1----:R-:W-:Y:S01]  /*de10*/  VIADD R18, R18, 0x38880 ;  /* 0x0003888012127836 */ /* 0x002fe20000000000 */
[----:B------:R-:W-:Y:S01]  /*de20*/  UIADD3 UR36, UR36, 0x1, URZ ;  /* 0x0000000124247890 */ /* 0x000fe2000fffe03f */
[----:B------:R-:W-:Y:S01]  /*de30*/  IMAD.U32 R3, RZ, RZ, UR45 ;  /* 0x0000002dff037e24 */ /* 0x000fe2000f8e00ff */
[----:B------:R-:W-:-:S04]  /*de40*/  ISETP.NE.AND P0, PT, R25, 0x2, PT ;  /* 0x000000021900780c */ /* 0x000fc80003f05270 */
[----:B------:R-:W-:Y:S02]  /*de50*/  SEL R25, R25, RZ, P0 ;  /* 0x000000ff19197207 */ /* 0x000fe40000000000 */
[----:B------:R-:W-:Y:S02]  /*de60*/  SEL R0, RZ, 0x1, P0 ;  /* 0x00000001ff007807 */ /* 0x000fe40000000000 */
[----:B------:R-:W-:Y:S02]  /*de70*/  PRMT R18, R3, 0x654, R18 ;  /* 0x0000065403127816 */ /* 0x000fe40000000012 */
[----:B------:R-:W-:Y:S02]  /*de80*/  LOP3.LUT R29, R29, R0, RZ, 0x3c, !PT ;  /* 0x000000001d1d7212 */ /* 0x000fe400078e3cff */
[----:B------:R1:W-:Y:S01]  /*de90*/  SYNCS.ARRIVE.TRANS64.RED.A1T0 RZ, [R18+URZ], RZ ;  /* 0x000000ff12ff79a7 */ /* 0x0003e2000810043f */
[----:B--2---:R-:W-:-:S13]  /*dea0*/  ISETP.LE.AND P0, PT, R2, UR38, PT ;  /* 0x0000002602007c0c */ /* 0x004fda000bf03270 */
[----:B-1----:R-:W-:Y:S05]  /*deb0*/  @!P0 BRA `(.L_x_90) ;  /* 0xffffffb800948947 */ /* 0x002fea000383ffff */
[----:B------:R-:W-:-:S12]  /*dec0*/  ULOP3.LUT UR36, UR36, 0x1, URZ, 0xc, !UPT ;  /* 0x0000000124247892 */ /* 0x000fd8000f8e0c3f */
.L_x_40:
[----:B------:R-:W0:Y:S01]  /*ded0*/  S2R R3, SR_CgaCtaId ;  /* 0x0000000000037919 */ /* 0x000e220000008800 */
[----:B------:R-:W-:Y:S01]  /*dee0*/  MOV R0, 0x400 ;  /* 0x0000040000007802 */ /* 0x000fe20000000f00 */
[----:B------:R-:W-:-:S03]  /*def0*/  IMAD.U32 R2, RZ, RZ, UR36 ;  /* 0x00000024ff027e24 */ /* 0x000fc6000f8e00ff */
[----:B0-----:R-:W-:Y:S02]  /*df00*/  LEA R4, R3, R0, 0x18 ;  /* 0x0000000003047211 */ /* 0x001fe400078ec0ff */
[----:B------:R-:W-:-:S04]  /*df10*/  SHF.L.U32 R0, R2, 0x1f, RZ ;  /* 0x0000001f02007819 */ /* 0x000fc800000006ff */
[----:B------:R-:W0:Y:S02]  /*df20*/  SYNCS.PHASECHK.TRANS64.TRYWAIT P0, [R4+URZ+0x38820], R0 ;  /* 0x03882000040075a7 */ /* 0x000e24000800017f */
[----:B0-----:R-:W-:Y:S05]  /*df30*/  @!P0 BRA `(.L_x_91) ;  /* 0x0000003800288947 */ /* 0x001fea0003800000 */
.L_x_206:
[----:B------:R-:W1:Y:S02]  /*df40*/  S2R R2, SR_TID.X ;  /* 0x0000000000027919 */ /* 0x000e640000002100 */
[----:B-1----:R-:W-:-:S04]  /*df50*/  SHF.R.U32.HI R2, RZ, 0x5, R2 ;  /* 0x00000005ff027819 */ /* 0x002fc80000011602 */
[----:B------:R-:W-:-:S05]  /*df60*/  LOP3.LUT R2, R2, 0x3, RZ, 0xc0, !PT ;  /* 0x0000000302027812 */ /* 0x000fca00078ec0ff */
[----:B0-----:R-:W0:Y:S02]  /*df70*/  SHFL.IDX PT, R0, R2, RZ, 0x1f ;  /* 0x00001fff02007589 */ /* 0x001e2400000e0000 */
[----:B0-----:R-:W-:-:S13]  /*df80*/  ISETP.NE.AND P0, PT, R0, RZ, PT ;  /* 0x000000ff0000720c */ /* 0x001fda0003f05270 */
[----:B------:R-:W-:Y:S05]  /*df90*/  @P0 EXIT ;  /* 0x000000000000094d */ /* 0x000fea0003800000 */
[----:B------:R-:W-:Y:S01]  /*dfa0*/  ELECT P0, URZ, PT ;  /* 0x00000000003f782f */ /* 0x000fe20003800000 */
[----:B------:R-:W-:-:S12]  /*dfb0*/  BSSY B0, `(.L_x_92) ;  /* 0x0000028000007945 */ /* 0x000fd80003800000 */
[----:B------:R-:W-:Y:S05]  /*dfc0*/  @!P0 BRA `(.L_x_93) ;  /* 0x0000000000988947 */ /* 0x000fea0003800000 */
[----:B------:R-:W-:-:S06]  /*dfd0*/  ULOP3.LUT UR4, UR37, 0x2, URZ, 0xfc, !UPT ;  /* 0x0000000225047892 */ /* 0x000fcc000f8efc3f */
[----:B------:R-:W-:-:S05]  /*dfe0*/  IMAD.U32 R0, RZ, RZ, UR4 ;  /* 0x00000004ff007e24 */ /* 0x000fca000f8e00ff */
[----:B------:R-:W-:-:S13]  /*dff0*/  ISETP.NE.AND P0, PT, R0, 0x3, PT ;  /* 0x000000030000780c */ /* 0x000fda0003f05270 */
[----:B------:R-:W-:Y:S05]  /*e000*/  @!P0 BRA `(.L_x_94) ;  /* 0x0000000000048947 */ /* 0x000fea0003800000 */
[----:B------:R-:W-:Y:S01]  /*e010*/  BPT.TRAP 0x1 ;  /* 0x000000040000795c */ /* 0x000fe20000300000 */
.L_x_94:
[----:B------:R-:W-:Y:S01]  /*e020*/  IMAD R3, R25, 0x8, R4 ;  /* 0x0000000819037824 */ /* 0x000fe200078e0204 */
[----:B------:R-:W-:Y:S01]  /*e030*/  SHF.L.U32 R2, R29, 0x1f, RZ ;  /* 0x0000001f1d027819 */ /* 0x000fe200000006ff */
[----:B------:R-:W-:-:S03]  /*e040*/  VIADD R25, R25, 0x1 ;  /* 0x0000000119197836 */ /* 0x000fc60000000000 */
[----:B------:R-:W0:Y:S02]  /*e050*/  SYNCS.PHASECHK.TRANS64.TRYWAIT P1, [R3+URZ+0x38840], R2 ;  /* 0x03884002030075a7 */ /* 0x000e24000802017f */
[----:B------:R-:W-:-:S04]  /*e060*/  ISETP.NE.AND P2, PT, R25, 0x2, PT ;  /* 0x000000021900780c */ /* 0x000fc80003f45270 */
[----:B------:R-:W-:Y:S01]  /*e070*/  SEL R0, RZ, 0x1, P2 ;  /* 0x00000001ff007807 */ /* 0x000fe20001000000 */
[----:B0-----:R-:W-:Y:S08]  /*e080*/  @!P1 BRA `(.L_x_95) ;  /* 0x0000003400e89947 */ /* 0x001ff00003800000 */
.L_x_207:
[----:B------:R-:W-:Y:S02]  /*e090*/  SEL R25, R25, RZ, P2 ;  /* 0x000000ff19197207 */ /* 0x000fe40001000000 */
[----:B------:R-:W-:Y:S01]  /*e0a0*/  LOP3.LUT R0, R29, R0, RZ, 0x3c, !PT ;  /* 0x000000001d007212 */ /* 0x000fe200078e3cff */
[----:B------:R-:W-:Y:S06]  /*e0b0*/  @!P0 BRA `(.L_x_96) ;  /* 0x0000000000048947 */ /* 0x000fec0003800000 */
[----:B------:R-:W-:Y:S01]  /*e0c0*/  BPT.TRAP 0x1 ;  /* 0x000000040000795c */ /* 0x000fe20000300000 */
.L_x_96:
[----:B------:R-:W-:Y:S01]  /*e0d0*/  IMAD R25, R25, 0x8, R4 ;  /* 0x0000000819197824 */ /* 0x000fe200078e0204 */
[----:B------:R-:W-:-:S04]  /*e0e0*/  SHF.L.U32 R0, R0, 0x1f, RZ ;  /* 0x0000001f00007819 */ /* 0x000fc800000006ff */
[----:B------:R-:W1:Y:S02]  /*e0f0*/  SYNCS.PHASECHK.TRANS64.TRYWAIT P1, [R25+URZ+0x38840], R0 ;  /* 0x03884000190075a7 */ /* 0x000e64000802017f */
[----:B-1----:R-:W-:Y:S05]  /*e100*/  @!P1 BRA `(.L_x_97) ;  /* 0x0000003400dc9947 */ /* 0x002fea0003800000 */
.L_x_208:
[----:B------:R-:W-:Y:S05]  /*e110*/  @!P0 BRA `(.L_x_98) ;  /* 0x0000000000048947 */ /* 0x000fea0003800000 */
[----:B------:R-:W-:Y:S01]  /*e120*/  BPT.TRAP 0x1 ;  /* 0x000000040000795c */ /* 0x000fe20000300000 */
.L_x_98:
[----:B------:R-:W2:Y:S02]  /*e130*/  SYNCS.PHASECHK.TRANS64.TRYWAIT P1, [R3+URZ+0x38860], R2 ;  /* 0x03886002030075a7 */ /* 0x000ea4000802017f */
[----:B--2---:R-:W-:Y:S05]  /*e140*/  @!P1 BRA `(.L_x_99) ;  /* 0x0000003400e09947 */ /* 0x004fea0003800000 */
.L_x_209:
[----:B------:R-:W-:Y:S05]  /*e150*/  @!P0 BRA `(.L_x_100) ;  /* 0x0000000000048947 */ /* 0x000fea0003800000 */
[----:B------:R-:W-:Y:S01]  /*e160*/  BPT.TRAP 0x1 ;  /* 0x000000040000795c */ /* 0x000fe20000300000 */
.L_x_100:
[----:B------:R-:W3:Y:S02]  /*e170*/  SYNCS.PHASECHK.TRANS64.TRYWAIT P1, [R25+URZ+0x38860], R0 ;  /* 0x03886000190075a7 */ /* 0x000ee4000802017f */
[----:B---3--:R-:W-:Y:S05]  /*e180*/  @!P1 BRA `(.L_x_101) ;  /* 0x0000003400e49947 */ /* 0x008fea0003800000 */
.L_x_210:
[----:B------:R-:W-:Y:S05]  /*e190*/  @!P0 BRA `(.L_x_102) ;  /* 0x0000000000048947 */ /* 0x000fea0003800000 */
[----:B------:R-:W-:Y:S01]  /*e1a0*/  BPT.TRAP 0x1 ;  /* 0x000000040000795c */ /* 0x000fe20000300000 */
.L_x_102:
[----:B------:R-:W4:Y:S02]  /*e1b0*/  SYNCS.PHASECHK.TRANS64.TRYWAIT P1, [R3+URZ+0x38880], R2 ;  /* 0x03888002030075a7 */ /* 0x000f24000802017f */
[----:B----4-:R-:W-:Y:S05]  /*e1c0*/  @!P1 BRA `(.L_x_103) ;  /* 0x0000003400e89947 */ /* 0x010fea0003800000 */
.L_x_211:
[----:B------:R-:W-:Y:S05]  /*e1d0*/  @!P0 BRA `(.L_x_104) ;  /* 0x0000000000048947 */ /* 0x000fea0003800000 */
[----:B------:R-:W-:Y:S01]  /*e1e0*/  BPT.TRAP 0x1 ;  /* 0x000000040000795c */ /* 0x000fe20000300000 */
.L_x_104:
[----:B------:R0:W0:Y:S02]  /*e1f0*/  SYNCS.PHASECHK.TRANS64.TRYWAIT P0, [R25+URZ+0x38880], R0 ;  /* 0x03888000190075a7 */ /* 0x000024000800017f */
[----:B0-----:R-:W-:Y:S05]  /*e200*/  @!P0 NANOSLEEP.SYNCS 0x989680 ;  /* 0x009896800000895d */ /* 0x001fea0003900000 */
[----:B------:R-:W0:Y:S02]  /*e210*/  @!P0 SYNCS.PHASECHK.TRANS64 P0, [R25+URZ+0x38880], R0 ;  /* 0x03888000190085a7 */ /* 0x000e24000800007f */
[----:B0-----:R-:W-:Y:S05]  /*e220*/  @!P0 BRA `(.L_x_104) ;  /* 0xfffffffc00f08947 */ /* 0x001fea000383ffff */
.L_x_93:
[----:B------:R-:W-:Y:S05]  /*e230*/  BSYNC B0 ;  /* 0x0000000000007941 */ /* 0x000fea0003800000 */
.L_x_92:
[----:B------:R-:W-:Y:S05]  /*e240*/  EXIT ;  /* 0x000000000000794d */ /* 0x000fea0003800000 */
.L_x_8:
[----:B0-----:R-:W-:-:S04]  /*e250*/  IMAD.U32 R3, RZ, RZ, UR49 ;  /* 0x00000031ff037e24 */ /* 0x001fc8000f8e00ff */
[----:B------:R0:W1:Y:S03]  /*e260*/  SYNCS.PHASECHK.TRANS64.TRYWAIT P0, [R3+URZ+0x38800], R0 ;  /* 0x03880000030075a7 */ /* 0x000066000800017f */
[----:B-1----:R-:W-:Y:S05]  /*e270*/  @!P0 NANOSLEEP.SYNCS 0x989680 ;  /* 0x009896800000895d */ /* 0x002fea0003900000 */
[----:B------:R-:W1:Y:S02]  /*e280*/  @!P0 SYNCS.PHASECHK.TRANS64 P0, [R3+URZ+0x38800], R0 ;  /* 0x03880000030085a7 */ /* 0x000e64000800007f */
[----:B-1----:R-:W-:Y:S05]  /*e290*/  @!P0 BRA `(.L_x_8) ;  /* 0xfffffffc00ec8947 */ /* 0x002fea000383ffff */
[----:B------:R-:W-:Y:S05]  /*e2a0*/  BRA `(.L_x_105) ;  /* 0xffffff3000647947 */ /* 0x000fea000383ffff */
.L_x_12:
[----:B-1----:R-:W-:-:S04]  /*e2b0*/  IMAD.U32 R0, RZ, RZ, UR52 ;  /* 0x00000034ff007e24 */ /* 0x002fc8000f8e00ff */
[----:B------:R1:W2:Y:S03]  /*e2c0*/  SYNCS.PHASECHK.TRANS64.TRYWAIT P1, [R0+URZ+0x38830], R7 ;  /* 0x03883007000075a7 */ /* 0x0002a6000802017f */
[----:B--2---:R-:W-:Y:S05]  /*e2d0*/  @!P1 NANOSLEEP.SYNCS 0x989680 ;  /* 0x009896800000995d */ /* 0x004fea0003900000 */
[----:B------:R-:W2:Y:S02]  /*e2e0*/  @!P1 SYNCS.PHASECHK.TRANS64 P1, [R0+URZ+0x38830], R7 ;  /* 0x03883007000095a7 */ /* 0x000ea4000802007f */
[----:B--2---:R-:W-:Y:S05]  /*e2f0*/  @!P1 BRA `(.L_x_12) ;  /* 0xfffffffc00ec9947 */ /* 0x004fea000383ffff */
[----:B------:R-:W-:Y:S05]  /*e300*/  BRA `(.L_x_11) ;  /* 0xffffff3000887947 */ /* 0x000fea000383ffff */
.L_x_17:
[----:B--2---:R-:W-:-:S04]  /*e310*/  IMAD.U32 R8, RZ, RZ, UR52 ;  /* 0x00000034ff087e24 */ /* 0x004fc8000f8e00ff */
[----:B------:R2:W3:Y:S03]  /*e320*/  SYNCS.PHASECHK.TRANS64.TRYWAIT P1, [R8+URZ+0x38850], R7 ;  /* 0x03885007080075a7 */ /* 0x0004e6000802017f */
[----:B---3--:R-:W-:Y:S05]  /*e330*/  @!P1 NANOSLEEP.SYNCS 0x989680 ;  /* 0x009896800000995d */ /* 0x008fea0003900000 */
[----:B------:R-:W3:Y:S02]  /*e340*/  @!P1 SYNCS.PHASECHK.TRANS64 P1, [R8+URZ+0x38850], R7 ;  /* 0x03885007080095a7 */ /* 0x000ee4000802007f */
[----:B---3--:R-:W-:Y:S05]  /*e350*/  @!P1 BRA `(.L_x_17) ;  /* 0xfffffffc00ec9947 */ /* 0x008fea000383ffff */
[----:B------:R-:W-:Y:S05]  /*e360*/  BRA `(.L_x_16) ;  /* 0xffffff5000187947 */ /* 0x000fea000383ffff */
.L_x_23:
[----:B0-----:R-:W-:Y:S02]  /*e370*/  IMAD.U32 R0, RZ, RZ, UR45 ;  /* 0x0000002dff007e24 */ /* 0x001fe4000f8e00ff */
[----:B------:R-:W-:-:S04]  /*e380*/  IMAD.U32 R3, RZ, RZ, UR52 ;  /* 0x00000034ff037e24 */ /* 0x000fc8000f8e00ff */
[----:B------:R0:W1:Y:S03]  /*e390*/  SYNCS.PHASECHK.TRANS64.TRYWAIT P2, [R0+URZ+0x38830], R3 ;  /* 0x03883003000075a7 */ /* 0x000066000804017f */
[----:B-1----:R-:W-:Y:S05]  /*e3a0*/  @!P2 NANOSLEEP.SYNCS 0x989680 ;  /* 0x009896800000a95d */ /* 0x002fea0003900000 */
[----:B------:R-:W1:Y:S02]  /*e3b0*/  @!P2 SYNCS.PHASECHK.TRANS64 P2, [R0+URZ+0x38830], R3 ;  /* 0x038830030000a5a7 */ /* 0x000e64000804007f */
[----:B-1----:R-:W-:Y:S05]  /*e3c0*/  @!P2 BRA `(.L_x_23) ;  /* 0xfffffffc00e8a947 */ /* 0x002fea000383ffff */
[----:B------:R-:W-:Y:S05]  /*e3d0*/  BRA `(.L_x_22) ;  /* 0xffffff5400007947 */ /* 0x000fea000383ffff */
.L_x_28:
[----:B-1----:R-:W-:Y:S02]  /*e3e0*/  IMAD.U32 R7, RZ, RZ, UR45 ;  /* 0x0000002dff077e24 */ /* 0x002fe4000f8e00ff */
[----:B------:R-:W-:-:S04]  /*e3f0*/  IMAD.U32 R8, RZ, RZ, UR52 ;  /* 0x00000034ff087e24 */ /* 0x000fc8000f8e00ff */
[----:B------:R1:W2:Y:S03]  /*e400*/  SYNCS.PHASECHK.TRANS64.TRYWAIT P2, [R7+URZ+0x38850], R8 ;  /* 0x03885008070075a7 */ /* 0x0002a6000804017f */
[----:B--2---:R-:W-:Y:S05]  /*e410*/  @!P2 NANOSLEEP.SYNCS 0x989680 ;  /* 0x009896800000a95d */ /* 0x004fea0003900000 */
[----:B------:R-:W2:Y:S02]  /*e420*/  @!P2 SYNCS.PHASECHK.TRANS64 P2, [R7+URZ+0x38850], R8 ;  /* 0x038850080700a5a7 */ /* 0x000ea4000804007f */
[----:B--2---:R-:W-:Y:S05]  /*e430*/  @!P2 BRA `(.L_x_28) ;  /* 0xfffffffc00e8a947 */ /* 0x004fea000383ffff */
[----:B------:R-:W-:Y:S05]  /*e440*/  BRA `(.L_x_27) ;  /* 0xffffff70009c7947 */ /* 0x000fea000383ffff */
.L_x_46:
[----:B------:R-:W2:Y:S01]  /*e450*/  S2R R18, SR_TID.X ;  /* 0x0000000000127919 */ /* 0x000ea20000002100 */
[----:B------:R-:W-:Y:S02]  /*e460*/  IMAD.MOV.U32 R12, RZ, RZ, RZ ;  /* 0x000000ffff0c7224 */ /* 0x000fe400078e00ff */
[----:B------:R-:W-:Y:S02]  /*e470*/  IMAD.MOV.U32 R11, RZ, RZ, 0x1f ;  /* 0x0000001fff0b7424 */ /* 0x000fe400078e00ff */
[----:B------:R-:W-:Y:S01]  /*e480*/  IMAD.MOV.U32 R15, RZ, RZ, -0x1 ;  /* 0xffffffffff0f7424 */ /* 0x000fe200078e00ff */
[----:B--2---:R-:W-:-:S04]  /*e490*/  SHF.R.U32.HI R18, RZ, 0x5, R18 ;  /* 0x00000005ff127819 */ /* 0x004fc80000011612 */
[----:B------:R-:W-:-:S05]  /*e4a0*/  LOP3.LUT R18, R18, 0x3, RZ, 0xc0, !PT ;  /* 0x0000000312127812 */ /* 0x000fca00078ec0ff */
[----:B------:R-:W-:-:S07]  /*e4b0*/  IMAD.MOV.U32 R13, RZ, RZ, R18 ;  /* 0x000000ffff0d7224 */ /* 0x000fce00078e0012 */
[----:B01---5:R-:W-:Y:S05]  /*e4c0*/  WARPSYNC.COLLECTIVE R15, `(.L_x_106) ;  /* 0x000000000f087348 */ /* 0x023fea0003c00000 */
[----:B------:R2:W3:Y:S02]  /*e4d0*/  SHFL.IDX P6, R14, R13, R12, R11 ;  /* 0x0000000c0d0e7389 */ /* 0x0004e400000c000b */
[----:B0123-5:R-:W-:Y:S01]  /*e4e0*/  ENDCOLLECTIVE ;  /* 0x000000000000791b */ /* 0x02ffe20003800000 */
.L_x_106:
[----:B------:R-:W-:Y:S05]  /*e4f0*/  BRA `(.L_x_107) ;  /* 0xffffffb800d47947 */ /* 0x000fea000383ffff */
.L_x_49:
[----:B0-----:R0:W1:Y:S02]  /*e500*/  SYNCS.PHASECHK.TRANS64.TRYWAIT P0, [R6+URZ+0x38880], R18 ;  /* 0x03888012060075a7 */ /* 0x001064000800017f */
[----:B-1----:R-:W-:Y:S05]  /*e510*/  @!P0 NANOSLEEP.SYNCS 0x989680 ;  /* 0x009896800000895d */ /* 0x002fea0003900000 */
[----:B------:R-:W1:Y:S02]  /*e520*/  @!P0 SYNCS.PHASECHK.TRANS64 P0, [R6+URZ+0x38880], R18 ;  /* 0x03888012060085a7 */ /* 0x000e64000800007f */
[----:B-1----:R-:W-:Y:S05]  /*e530*/  @!P0 BRA `(.L_x_49) ;  /* 0xfffffffc00f08947 */ /* 0x002fea000383ffff */
[----:B------:R-:W-:Y:S05]  /*e540*/  BRA `(.L_x_108) ;  /* 0xffffffbc00647947 */ /* 0x000fea000383ffff */
.L_x_50:
[----:B------:R-:W-:Y:S01]  /*e550*/  BSSY B0, `(.L_x_109) ;  /* 0x0000008000007945 */ /* 0x000fe20003800000 */
[----:B------:R-:W-:Y:S02]  /*e560*/  IMAD.MOV.U32 R13, RZ, RZ, R8 ;  /* 0x000000ffff0d7224 */ /* 0x000fe400078e0008 */
[----:B------:R-:W-:Y:S02]  /*e570*/  IMAD.MOV.U32 R12, RZ, RZ, RZ ;  /* 0x000000ffff0c7224 */ /* 0x000fe400078e00ff */
[----:B------:R-:W-:Y:S02]  /*e580*/  IMAD.MOV.U32 R11, RZ, RZ, 0x181f ;  /* 0x0000181fff0b7424 */ /* 0x000fe400078e00ff */
[----:B------:R-:W-:-:S07]  /*e590*/  IMAD.MOV.U32 R15, RZ, RZ, -0x1 ;  /* 0xffffffffff0f7424 */ /* 0x000fce00078e00ff */
[----:B0-----:R-:W-:Y:S05]  /*e5a0*/  WARPSYNC.COLLECTIVE R15, `(.L_x_110) ;  /* 0x000000000f087348 */ /* 0x001fea0003c00000 */
[----:B------:R1:W2:Y:S02]  /*e5b0*/  SHFL.IDX P6, R14, R13, R12, R11 ;  /* 0x0000000c0d0e7389 */ /* 0x0002a400000c000b */
[----:B012---:R-:W-:Y:S01]  /*e5c0*/  ENDCOLLECTIVE ;  /* 0x000000000000791b */ /* 0x007fe20003800000 */
.L_x_110:
[----:B------:R-:W-:Y:S05]  /*e5d0*/  BSYNC B0 ;  /* 0x0000000000007941 */ /* 0x000fea0003800000 */
.L_x_109:
[----:B------:R-:W-:Y:S01]  /*e5e0*/  IMAD.MOV.U32 R13, RZ, RZ, R7 ;  /* 0x000000ffff0d7224 */ /* 0x000fe200078e0007 */
[C---:B------:R-:W-:Y:S01]  /*e5f0*/  LOP3.LUT P1, RZ, R17.reuse, 0x8000000, RZ, 0xc0, !PT ;  /* 0x0800000011ff7812 */ /* 0x040fe2000782c0ff */
[----:B------:R-:W-:Y:S01]  /*e600*/  IMAD.MOV.U32 R12, RZ, RZ, RZ ;  /* 0x000000ffff0c7224 */ /* 0x000fe200078e00ff */
[C---:B------:R-:W-:Y:S01]  /*e610*/  LOP3.LUT P3, RZ, R17.reuse, 0x4000000, RZ, 0xc0, !PT ;  /* 0x0400000011ff7812 */ /* 0x040fe2000786c0ff */
[----:B------:R-:W-:Y:S01]  /*e620*/  IMAD.MOV.U32 R11, RZ, RZ, 0x181f ;  /* 0x0000181fff0b7424 */ /* 0x000fe200078e00ff */
[C---:B------:R-:W-:Y:S01]  /*e630*/  LOP3.LUT P2, RZ, R17.reuse, 0x2000000, RZ, 0xc0, !PT ;  /* 0x0200000011ff7812 */ /* 0x040fe2000784c0ff */
[----:B------:R-:W-:Y:S01]  /*e640*/  IMAD.MOV.U32 R15, RZ, RZ, -0x1 ;  /* 0xffffffffff0f7424 */ /* 0x000fe200078e00ff */
[----:B------:R-:W-:Y:S01]  /*e650*/  LOP3.LUT P4, RZ, R17, 0x20000, RZ, 0xc0, !PT ;  /* 0x0002000011ff7812 */ /* 0x000fe2000788c0ff */
[----:B------:R-:W-:Y:S02]  /*e660*/  IMAD.MOV.U32 R3, RZ, RZ, R14 ;  /* 0x000000ffff037224 */ /* 0x000fe400078e000e */
[----:B------:R-:W-:-:S10]  /*e670*/  VIADD R5, R5, UR41 ;  /* 0x0000002905057c36 */ /* 0x000fd40008000000 */
[----:B------:R-:W-:Y:S05]  /*e680*/  WARPSYNC.COLLECTIVE R15, `(.L_x_111) ;  /* 0x000000000f087348 */ /* 0x000fea0003c00000 */
[----:B------:R0:W1:Y:S02]  /*e690*/  SHFL.IDX P6, R14, R13, R12, R11 ;  /* 0x0000000c0d0e7389 */ /* 0x00006400000c000b */
[----:B01----:R-:W-:Y:S01]  /*e6a0*/  ENDCOLLECTIVE ;  /* 0x000000000000791b */ /* 0x003fe20003800000 */
.L_x_111:
[----:B------:R-:W-:Y:S02]  /*e6b0*/  IMAD.MOV.U32 R13, RZ, RZ, R8 ;  /* 0x000000ffff0d7224 */ /* 0x000fe400078e0008 */
[----:B------:R-:W-:Y:S01]  /*e6c0*/  IMAD.MOV.U32 R12, RZ, RZ, 0x1 ;  /* 0x00000001ff0c7424 */ /* 0x000fe200078e00ff */
[----:B------:R-:W-:-:S13]  /*e6d0*/  IADD3 R2, P0, R30, R14, RZ ;  /* 0x0000000e1e027210 */ /* 0x000fda0007f1e0ff */
[----:B------:R-:W-:Y:S05]  /*e6e0*/  WARPSYNC.COLLECTIVE R15, `(.L_x_112) ;  /* 0x000000000f087348 */ /* 0x000fea0003c00000 */
[----:B------:R0:W1:Y:S02]  /*e6f0*/  SHFL.IDX P6, R14, R13, R12, R11 ;  /* 0x0000000c0d0e7389 */ /* 0x00006400000c000b */
[----:B01----:R-:W-:Y:S01]  /*e700*/  ENDCOLLECTIVE ;  /* 0x000000000000791b */ /* 0x003fe20003800000 */
.L_x_112:
[----:B------:R-:W-:-:S05]  /*e710*/  IMAD.X R3, RZ, RZ, R3, P0 ;  /* 0x000000ffff037224 */ /* 0x000fca00000e0603 */
[----:B------:R-:W-:Y:S01]  /*e720*/  @!PT LDS RZ, [RZ] ;  /* 0x00000000fffff984 */ /* 0x000fe20000000800 */
[----:B------:R-:W-:Y:S01]  /*e730*/  @!PT LDS RZ, [RZ] ;  /* 0x00000000fffff984 */ /* 0x000fe20000000800 */
[----:B------:R-:W-:Y:S01]  /*e740*/  @!PT LDS RZ, [RZ] ;  /* 0x00000000fffff984 */ /* 0x000fe20000000800 */
[----:B------:R-:W-:Y:S01]  /*e750*/  LDGSTS.E.BYPASS.LTC128B.128 [R5+0x10400], desc[UR50][R2.64], !P1 ;  /* 0x1040000002057fae */ /* 0x000fe2000c901d72 */
[----:B------:R-:W-:-:S03]  /*e760*/  LOP3.LUT P1, RZ, R17, 0x1000000, RZ, 0xc0, !PT ;  /* 0x0100000011ff7812 */ /* 0x000fc6000782c0ff */
[----:B------:R0:W-:Y:S01]  /*e770*/  LDGSTS.E.BYPASS.LTC128B.128 [R5+0x14400], desc[UR50][R2.64+0x80], !P3 ;  /* 0x1440008002057fae */ /* 0x0001e2000d901d72 */
[----:B------:R-:W-:Y:S01]  /*e780*/  LOP3.LUT P3, RZ, R17, 0x800000, RZ, 0xc0, !PT ;  /* 0x0080000011ff7812 */ /* 0x000fe2000786c0ff */
[----:B------:R-:W-:Y:S02]  /*e790*/  IMAD.MOV.U32 R13, RZ, RZ, R7 ;  /* 0x000000ffff0d7224 */ /* 0x000fe400078e0007 */
[----:B0-----:R-:W-:-:S10]  /*e7a0*/  IMAD.MOV.U32 R3, RZ, RZ, R14 ;  /* 0x000000ffff037224 */ /* 0x001fd400078e000e */
[----:B------:R-:W-:Y:S05]  /*e7b0*/  WARPSYNC.COLLECTIVE R15, `(.L_x_113) ;  /* 0x000000000f087348 */ /* 0x000fea0003c00000 */
[----:B------:R0:W1:Y:S02]  /*e7c0*/  SHFL.IDX P6, R14, R13, R12, R11 ;  /* 0x0000000c0d0e7389 */ /* 0x00006400000c000b */
[----:B01----:R-:W-:Y:S01]  /*e7d0*/  ENDCOLLECTIVE ;  /* 0x000000000000791b */ /* 0x003fe20003800000 */
.L_x_113:
[----:B------:R-:W-:Y:S02]  /*e7e0*/  IMAD.MOV.U32 R13, RZ, RZ, R8 ;  /* 0x000000ffff0d7224 */ /* 0x000fe400078e0008 */
[----:B------:R-:W-:Y:S01]  /*e7f0*/  IMAD.MOV.U32 R12, RZ, RZ, 0x2 ;  /* 0x00000002ff0c7424 */ /* 0x000fe200078e00ff */
[----:B------:R-:W-:-:S13]  /*e800*/  IADD3 R2, P0, R30, R14, RZ ;  /* 0x0000000e1e027210 */ /* 0x000fda0007f1e0ff */
[----:B------:R-:W-:Y:S05]  /*e810*/  WARPSYNC.COLLECTIVE R15, `(.L_x_114) ;  /* 0x000000000f087348 */ /* 0x000fea0003c00000 */
[----:B------:R0:W1:Y:S02]  /*e820*/  SHFL.IDX P6, R14, R13, R12, R11 ;  /* 0x0000000c0d0e7389 */ /* 0x00006400000c000b */
[----:B01----:R-:W-:Y:S01]  /*e830*/  ENDCOLLECTIVE ;  /* 0x000000000000791b */ /* 0x003fe20003800000 */
.L_x_114:
        /* <DEDUP_REMOVED lines=13> */
.L_x_115:
[----:B------:R-:W-:Y:S02]  /*e910*/  IMAD.MOV.U32 R13, RZ, RZ, R8 ;  /* 0x000000ffff0d7224 */ /* 0x000fe400078e0008 */
[----:B------:R-:W-:Y:S01]  /*e920*/  IMAD.MOV.U32 R12, RZ, RZ, 0x3 ;  /* 0x00000003ff0c7424 */ /* 0x000fe200078e00ff */
[----:B------:R-:W-:-:S13]  /*e930*/  IADD3 R2, P0, R30, R14, RZ ;  /* 0x0000000e1e027210 */ /* 0x000fda0007f1e0ff */
[----:B------:R-:W-:Y:S05]  /*e940*/  WARPSYNC.COLLECTIVE R15, `(.L_x_116) ;  /* 0x000000000f087348 */ /* 0x000fea0003c00000 */
[----:B------:R0:W1:Y:S02]  /*e950*/  SHFL.IDX P6, R14, R13, R12, R11 ;  /* 0x0000000c0d0e7389 */ /* 0x00006400000c000b */
[----:B01----:R-:W-:Y:S01]  /*e960*/  ENDCOLLECTIVE ;  /* 0x000000000000791b */ /* 0x003fe20003800000 */
.L_x_116:
        /* <DEDUP_REMOVED lines=13> */
.L_x_117:
[----:B------:R-:W-:Y:S02]  /*ea40*/  IMAD.MOV.U32 R13, RZ, RZ, R8 ;  /* 0x000000ffff0d7224 */ /* 0x000fe400078e0008 */
[----:B------:R-:W-:Y:S01]  /*ea50*/  IMAD.MOV.U32 R12, RZ, RZ, 0x4 ;  /* 0x00000004ff0c7424 */ /* 0x000fe200078e00ff */
[----:B------:R-:W-:-:S13]  /*ea60*/  IADD3 R2, P0, R30, R14, RZ ;  /* 0x0000000e1e027210 */ /* 0x000fda0007f1e0ff */
[----:B------:R-:W-:Y:S05]  /*ea70*/  WARPSYNC.COLLECTIVE R15, `(.L_x_118) ;  /* 0x000000000f087348 */ /* 0x000fea0003c00000 */
[----:B------:R0:W1:Y:S02]  /*ea80*/  SHFL.IDX P6, R14, R13, R12, R11 ;  /* 0x0000000c0d0e7389 */ /* 0x00006400000c000b */
[----:B01----:R-:W-:Y:S01]  /*ea90*/  ENDCOLLECTIVE ;  /* 0x000000000000791b */ /* 0x003fe20003800000 */
.L_x_118:
        /* <DEDUP_REMOVED lines=13> */
.L_x_119:
[----:B------:R-:W-:Y:S02]  /*eb70*/  IMAD.MOV.U32 R13, RZ, RZ, R8 ;  /* 0x000000ffff0d7224 */ /* 0x000fe400078e0008 */
[----:B------:R-:W-:Y:S01]  /*eb80*/  IMAD.MOV.U32 R12, RZ, RZ, 0x5 ;  /* 0x00000005ff0c7424 */ /* 0x000fe200078e00ff */
[----:B------:R-:W-:-:S13]  /*eb90*/  IADD3 R2, P0, R30, R14, RZ ;  /* 0x0000000e1e027210 */ /* 0x000fda0007f1e0ff */
[----:B------:R-:W-:Y:S05]  /*eba0*/  WARPSYNC.COLLECTIVE R15, `(.L_x_120) ;  /* 0x000000000f087348 */ /* 0x000fea0003c00000 */
[----:B------:R0:W1:Y:S02]  /*ebb0*/  SHFL.IDX P6, R14, R13, R12, R11 ;  /* 0x0000000c0d0e7389 */ /* 0x00006400000c000b */
[----:B01----:R-:W-:Y:S01]  /*ebc0*/  ENDCOLLECTIVE ;  /* 0x000000000000791b */ /* 0x003fe20003800000 */
.L_x_120:
        /* <DEDUP_REMOVED lines=13> */
.L_x_121:
[----:B------:R-:W-:Y:S02]  /*eca0*/  IMAD.MOV.U32 R13, RZ, RZ, R8 ;  /* 0x000000ffff0d7224 */ /* 0x000fe400078e0008 */
[----:B------:R-:W-:Y:S01]  /*ecb0*/  IMAD.MOV.U32 R12, RZ, RZ, 0x6 ;  /* 0x00000006ff0c7424 */ /* 0x000fe200078e00ff */
[----:B------:R-:W-:-:S13]  /*ecc0*/  IADD3 R2, P0, R30, R14, RZ ;  /* 0x0000000e1e027210 */ /* 0x000fda0007f1e0ff */
[----:B------:R-:W-:Y:S05]  /*ecd0*/  WARPSYNC.COLLECTIVE R15, `(.L_x_122) ;  /* 0x000000000f087348 */ /* 0x000fea0003c00000 */
[----:B------:R0:W1:Y:S02]  /*ece0*/  SHFL.IDX P6, R14, R13, R12, R11 ;  /* 0x0000000c0d0e7389 */ /* 0x00006400000c000b */
[----:B01----:R-:W-:Y:S01]  /*ecf0*/  ENDCOLLECTIVE ;  /* 0x000000000000791b */ /* 0x003fe20003800000 */
.L_x_122:
[----:B------:R-:W-:-:S05]  /*ed00*/  IMAD.X R3, RZ, RZ, R3, P0 ;  /* 0x000000ffff037224 */ /* 0x000fca00000e0603 */
[----:B------:R-:W-:Y:S01]  /*ed10*/  @!PT LDS RZ, [RZ] ;  /* 0x00000000fffff984 */ /* 0x000fe20000000800 */
[----:B------:R-:W-:Y:S01]  /*ed20*/  @!PT LDS RZ, [RZ] ;  /* 0x00000000fffff984 */ /* 0x000fe20000000800 */
[----:B------:R-:W-:Y:S01]  /*ed30*/  @!PT LDS RZ, [RZ] ;  /* 0x00000000fffff984 */ /* 0x000fe20000000800 */
[----:B------:R-:W-:Y:S04]  /*ed40*/  LDGSTS.E.BYPASS.LTC128B.128 [R5+0x12c00], desc[UR50][R2.64], !P4 ;  /* 0x12c0000002057fae */ /* 0x000fe8000e101d72 */
[----:B------:R0:W-:Y:S01]  /*ed50*/  LDGSTS.E.BYPASS.LTC128B.128 [R5+0x16c00], desc[UR50][R2.64+0x80], !P3 ;  /* 0x16c0008002057fae */ /* 0x0001e2000d901d72 */
[----:B------:R-:W-:Y:S02]  /*ed60*/  IMAD.MOV.U32 R13, RZ, RZ, R7 ;  /* 0x000000ffff0d7224 */ /* 0x000fe400078e0007 */
[----:B0-----:R-:W-:-:S07]  /*ed70*/  IMAD.MOV.U32 R3, RZ, RZ, R14 ;  /* 0x000000ffff037224 */ /* 0x001fce00078e000e */
[----:B------:R-:W-:Y:S05]  /*ed80*/  WARPSYNC.COLLECTIVE R15, `(.L_x_123) ;  /* 0x000000000f087348 */ /* 0x000fea0003c00000 */
[----:B------:R0:W1:Y:S02]  /*ed90*/  SHFL.IDX P6, R14, R13, R12, R11 ;  /* 0x0000000c0d0e7389 */ /* 0x00006400000c000b */
[----:B01----:R-:W-:Y:S01]  /*eda0*/  ENDCOLLECTIVE ;  /* 0x000000000000791b */ /* 0x003fe20003800000 */
.L_x_123:
[----:B------:R-:W-:Y:S02]  /*edb0*/  IMAD.MOV.U32 R13, RZ, RZ, R8 ;  /* 0x000000ffff0d7224 */ /* 0x000fe400078e0008 */
[----:B------:R-:W-:Y:S01]  /*edc0*/  IMAD.MOV.U32 R12, RZ, RZ, 0x7 ;  /* 0x00000007ff0c7424 */ /* 0x000fe200078e00ff */
[----:B------:R-:W-:-:S13]  /*edd0*/  IADD3 R2, P0, R30, R14, RZ ;  /* 0x0000000e1e027210 */ /* 0x000fda0007f1e0ff */
[----:B------:R-:W-:Y:S05]  /*ede0*/  WARPSYNC.COLLECTIVE R15, `(.L_x_124) ;  /* 0x000000000f087348 */ /* 0x000fea0003c00000 */
[----:B------:R0:W1:Y:S02]  /*edf0*/  SHFL.IDX P6, R14, R13, R12, R11 ;  /* 0x0000000c0d0e7389 */ /* 0x00006400000c000b */
[----:B01----:R-:W-:Y:S01]  /*ee00*/  ENDCOLLECTIVE ;  /* 0x000000000000791b */ /* 0x003fe20003800000 */
.L_x_124:
[----:B------:R-:W-:-:S05]  /*ee10*/  IMAD.X R3, RZ, RZ, R3, P0 ;  /* 0x000000ffff037224 */ /* 0x000fca00000e0603 */
[----:B------:R-:W-:Y:S01]  /*ee20*/  @!PT LDS RZ, [RZ] ;  /* 0x00000000fffff984 */ /* 0x000fe20000000800 */
[----:B------:R-:W-:Y:S01]  /*ee30*/  @!PT LDS RZ, [RZ] ;  /* 0x00000000fffff984 */ /* 0x000fe20000000800 */
[----:B------:R-:W-:Y:S01]  /*ee40*/  @!PT LDS RZ, [RZ] ;  /* 0x00000000fffff984 */ /* 0x000fe20000000800 */
[----:B------:R0:W-:Y:S04]  /*ee50*/  LDGSTS.E.BYPASS.LTC128B.128 [R5+0x13400], desc[UR50][R2.64], !P2 ;  /* 0x1340000002057fae */ /* 0x0001e8000d101d72 */
[----:B------:R0:W-:Y:S01]  /*ee60*/  LDGSTS.E.BYPASS.LTC128B.128 [R5+0x17400], desc[UR50][R2.64+0x80], !P1 ;  /* 0x1740008002057fae */ /* 0x0001e2000c901d72 */
[----:B------:R-:W-:Y:S02]  /*ee70*/  IMAD.MOV.U32 R13, RZ, RZ, R7 ;  /* 0x000000ffff0d7224 */ /* 0x000fe400078e0007 */
[----:B------:R-:W-:-:S07]  /*ee80*/  IMAD.MOV.U32 R8, RZ, RZ, R14 ;  /* 0x000000ffff087224 */ /* 0x000fce00078e000e */
[----:B0-----:R-:W-:Y:S05]  /*ee90*/  WARPSYNC.COLLECTIVE R15, `(.L_x_125) ;  /* 0x000000000f087348 */ /* 0x001fea0003c00000 */
[----:B------:R1:W2:Y:S02]  /*eea0*/  SHFL.IDX P6, R14, R13, R12, R11 ;  /* 0x0000000c0d0e7389 */ /* 0x0002a400000c000b */
[----:B012---:R-:W-:Y:S01]  /*eeb0*/  ENDCOLLECTIVE ;  /* 0x000000000000791b */ /* 0x007fe20003800000 */
.L_x_125:
[----:B------:R-:W-:Y:S05]  /*eec0*/  BRA `(.L_x_126) ;  /* 0xffffffb800607947 */ /* 0x000fea000383ffff */
.L_x_55:
[----:B--2---:R2:W3:Y:S02]  /*eed0*/  SYNCS.PHASECHK.TRANS64.TRYWAIT P0, [R6+URZ+0x38840], R18 ;  /* 0x03884012060075a7 */ /* 0x0044e4000800017f */
[----:B---3--:R-:W-:Y:S05]  /*eee0*/  @!P0 NANOSLEEP.SYNCS 0x989680 ;  /* 0x009896800000895d */ /* 0x008fea0003900000 */
[----:B------:R-:W3:Y:S02]  /*eef0*/  @!P0 SYNCS.PHASECHK.TRANS64 P0, [R6+URZ+0x38840], R18 ;  /* 0x03884012060085a7 */ /* 0x000ee4000800007f */
[----:B---3--:R-:W-:Y:S05]  /*ef00*/  @!P0 BRA `(.L_x_55) ;  /* 0xfffffffc00f08947 */ /* 0x008fea000383ffff */
[----:B------:R-:W-:Y:S05]  /*ef10*/  BRA `(.L_x_127) ;  /* 0xffffffb800bc7947 */ /* 0x000fea000383ffff */
.L_x_56:
[----:B------:R-:W-:Y:S01]  /*ef20*/  BSSY B0, `(.L_x_128) ;  /* 0x0000008000007945 */ /* 0x000fe20003800000 */
[----:B------:R-:W-:Y:S02]  /*ef30*/  IMAD.MOV.U32 R13, RZ, RZ, R0 ;  /* 0x000000ffff0d7224 */ /* 0x000fe400078e0000 */
[----:B------:R-:W-:Y:S02]  /*ef40*/  IMAD.MOV.U32 R12, RZ, RZ, RZ ;  /* 0x000000ffff0c7224 */ /* 0x000fe400078e00ff */
[----:B------:R-:W-:Y:S02]  /*ef50*/  IMAD.MOV.U32 R11, RZ, RZ, 0x181f ;  /* 0x0000181fff0b7424 */ /* 0x000fe400078e00ff */
[----:B------:R-:W-:-:S07]  /*ef60*/  IMAD.MOV.U32 R15, RZ, RZ, -0x1 ;  /* 0xffffffffff0f7424 */ /* 0x000fce00078e00ff */
[----:B012--5:R-:W-:Y:S05]  /*ef70*/  WARPSYNC.COLLECTIVE R15, `(.L_x_129) ;  /* 0x000000000f087348 */ /* 0x027fea0003c00000 */
[----:B------:R3:W4:Y:S02]  /*ef80*/  SHFL.IDX P6, R14, R13, R12, R11 ;  /* 0x0000000c0d0e7389 */ /* 0x00072400000c000b */
[----:B012345:R-:W-:Y:S01]  /*ef90*/  ENDCOLLECTIVE ;  /* 0x000000000000791b */ /* 0x03ffe20003800000 */
.L_x_129:
[----:B------:R-:W-:Y:S05]  /*efa0*/  BSYNC B0 ;  /* 0x0000000000007941 */ /* 0x000fea0003800000 */
.L_x_128:
[----:B------:R-:W-:Y:S01]  /*efb0*/  IMAD.MOV.U32 R13, RZ, RZ, R4 ;  /* 0x000000ffff0d7224 */ /* 0x000fe200078e0004 */
[----:B------:R-:W-:Y:S01]  /*efc0*/  ISETP.GE.AND P2, PT, R20, 0x1, PT ;  /* 0x000000011400780c */ /* 0x000fe20003f46270 */
[----:B------:R-:W-:Y:S02]  /*efd0*/  IMAD.MOV.U32 R12, RZ, RZ, RZ ;  /* 0x000000ffff0c7224 */ /* 0x000fe400078e00ff */
[----:B------:R-:W-:Y:S02]  /*efe0*/  IMAD.MOV.U32 R11, RZ, RZ, 0x181f ;  /* 0x0000181fff0b7424 */ /* 0x000fe400078e00ff */
[----:B------:R-:W-:Y:S02]  /*eff0*/  IMAD.MOV.U32 R15, RZ, RZ, -0x1 ;  /* 0xffffffffff0f7424 */ /* 0x000fe400078e00ff */
[----:B------:R-:W-:-:S07]  /*f000*/  IMAD.MOV.U32 R9, RZ, RZ, R14 ;  /* 0x000000ffff097224 */ /* 0x000fce00078e000e */
[----:B------:R-:W-:Y:S05]  /*f010*/  WARPSYNC.COLLECTIVE R15, `(.L_x_130) ;  /* 0x000000000f087348 */ /* 0x000fea0003c00000 */
[----:B------:R0:W1:Y:S02]  /*f020*/  SHFL.IDX P6, R14, R13, R12, R11 ;  /* 0x0000000c0d0e7389 */ /* 0x00006400000c000b */
[----:B01----:R-:W-:Y:S01]  /*f030*/  ENDCOLLECTIVE ;  /* 0x000000000000791b */ /* 0x003fe20003800000 */
.L_x_130:
[----:B------:R-:W-:Y:S02]  /*f040*/  IMAD.MOV.U32 R13, RZ, RZ, R0 ;  /* 0x000000ffff0d7224 */ /* 0x000fe400078e0000 */
[----:B------:R-:W-:Y:S01]  /*f050*/  IMAD.MOV.U32 R12, RZ, RZ, 0x1 ;  /* 0x00000001ff0c7424 */ /* 0x000fe200078e00ff */
[----:B------:R-:W-:-:S13]  /*f060*/  @P2 IADD3 R3, P0, R30, R14, RZ ;  /* 0x0000000e1e032210 */ /* 0x000fda0007f1e0ff */
[----:B------:R-:W-:Y:S05]  /*f070*/  WARPSYNC.COLLECTIVE R15, `(.L_x_131) ;  /* 0x000000000f087348 */ /* 0x000fea0003c00000 */
[----:B------:R0:W1:Y:S02]  /*f080*/  SHFL.IDX P6, R14, R13, R12, R11 ;  /* 0x0000000c0d0e7389 */ /* 0x00006400000c000b */
[----:B01----:R-:W-:Y:S01]  /*f090*/  ENDCOLLECTIVE ;  /* 0x000000000000791b */ /* 0x003fe20003800000 */
.L_x_131:
[----:B------:R-:W-:Y:S02]  /*f0a0*/  @P2 IMAD.X R9, RZ, RZ, R9, P0 ;  /* 0x000000ffff092224 */ /* 0x000fe400000e0609 */
[----:B------:R-:W-:Y:S02]  /*f0b0*/  @P2 IMAD.MOV.U32 R2, RZ, RZ, R3 ;  /* 0x000000ffff022224 */ /* 0x000fe400078e0003 */
[----:B------:R-:W-:-:S05]  /*f0c0*/  @P2 IMAD.MOV.U32 R3, RZ, RZ, R9 ;  /* 0x000000ffff032224 */ /* 0x000fca00078e0009 */
[----:B------:R-:W-:Y:S01]  /*f0d0*/  @!PT LDS RZ, [RZ] ;  /* 0x00000000fffff984 */ /* 0x000fe20000000800 */
[----:B------:R-:W-:Y:S01]  /*f0e0*/  @!PT LDS RZ, [RZ] ;  /* 0x00000000fffff984 */ /* 0x000fe20000000800 */
[----:B------:R-:W-:Y:S01]  /*f0f0*/  @!PT LDS RZ, [RZ] ;  /* 0x00000000fffff984 */ /* 0x000fe20000000800 */
[----:B------:R-:W-:Y:S01]  /*f100*/  @P2 LDGSTS.E.BYPASS.LTC128B.128 [R5+0x28400], desc[UR50][R2.64], !P3 ;  /* 0x2840000002052fae */ /* 0x000fe2000d901d72 */
[----:B------:R-:W-:-:S03]  /*f110*/  IMAD.MOV.U32 R13, RZ, RZ, R4 ;  /* 0x000000ffff0d7224 */ /* 0x000fc600078e0004 */
[----:B------:R0:W-:Y:S01]  /*f120*/  @P2 LDGSTS.E.BYPASS.LTC128B.128 [R5+0x2c400], desc[UR50][R2.64+0x80], !P1 ;  /* 0x2c40008002052fae */ /* 0x0001e2000c901d72 */
[----:B------:R-:W-:Y:S01]  /*f130*/  ISETP.GE.AND P2, PT, R20, 0x11, PT ;  /* 0x000000111400780c */ /* 0x000fe20003f46270 */
[----:B0-----:R-:W-:-:S12]  /*f140*/  IMAD.MOV.U32 R2, RZ, RZ, R14 ;  /* 0x000000ffff027224 */ /* 0x001fd800078e000e */
[----:B------:R-:W-:Y:S05]  /*f150*/  WARPSYNC.COLLECTIVE R15, `(.L_x_132) ;  /* 0x000000000f087348 */ /* 0x000fea0003c00000 */
[----:B------:R0:W1:Y:S02]  /*f160*/  SHFL.IDX P6, R14, R13, R12, R11 ;  /* 0x0000000c0d0e7389 */ /* 0x00006400000c000b */
[----:B01----:R-:W-:Y:S01]  /*f170*/  ENDCOLLECTIVE ;  /* 0x000000000000791b */ /* 0x003fe20003800000 */
.L_x_132:
[----:B------:R-:W-:Y:S01]  /*f180*/  IMAD.MOV.U32 R13, RZ, RZ, R0 ;  /* 0x000000ffff0d7224 */ /* 0x000fe200078e0000 */
[----:B------:R-:W-:-:S05]  /*f190*/  @P2 IADD3 R12, P0, R30, R14, RZ ;  /* 0x0000000e1e0c2210 */ /* 0x000fca0007f1e0ff */
[----:B------:R-:W-:Y:S02]  /*f1a0*/  @P2 IMAD.X R11, RZ, RZ, R2, P0 ;  /* 0x000000ffff0b2224 */ /* 0x000fe400000e0602 */
[----:B------:R-:W-:Y:S02]  /*f1b0*/  @P2 IMAD.MOV.U32 R2, RZ, RZ, R12 ;  /* 0x000000ffff022224 */ /* 0x000fe400078e000c */
[----:B------:R-:W-:Y:S02]  /*f1c0*/  @P2 IMAD.MOV.U32 R3, RZ, RZ, R11 ;  /* 0x000000ffff032224 */ /* 0x000fe400078e000b */
[----:B------:R-:W-:Y:S02]  /*f1d0*/  IMAD.MOV.U32 R12, RZ, RZ, 0x2 ;  /* 0x00000002ff0c7424 */ /* 0x000fe400078e00ff */
[----:B------:R-:W-:Y:S01]  /*f1e0*/  IMAD.MOV.U32 R11, RZ, RZ, 0x181f ;  /* 0x0000181fff0b7424 */ /* 0x000fe200078e00ff */
[----:B------:R-:W-:Y:S01]  /*f1f0*/  @!PT LDS RZ, [RZ] ;  /* 0x00000000fffff984 */ /* 0x000fe20000000800 */
[----:B------:R-:W-:Y:S01]  /*f200*/  @!PT LDS RZ, [RZ] ;  /* 0x00000000fffff984 */ /* 0x000fe20000000800 */
[----:B------:R-:W-:Y:S01]  /*f210*/  @!PT LDS RZ, [RZ] ;  /* 0x00000000fffff984 */ /* 0x000fe20000000800 */
[----:B------:R0:W-:Y:S06]  /*f220*/  @P2 LDGSTS.E.BYPASS.LTC128B.128 [R5+0x28c00], desc[UR50][R2.64], !P3 ;  /* 0x28c0000002052fae */ /* 0x0001ec000d901d72 */
[----:B0-----:R-:W-:Y:S05]  /*f230*/  WARPSYNC.COLLECTIVE R15, `(.L_x_133) ;  /* 0x000000000f087348 */ /* 0x001fea0003c00000 */
[----:B------:R1:W2:Y:S02]  /*f240*/  SHFL.IDX P6, R14, R13, R12, R11 ;  /* 0x0000000c0d0e7389 */ /* 0x0002a400000c000b */
[----:B012---:R-:W-:Y:S01]  /*f250*/  ENDCOLLECTIVE ;  /* 0x000000000000791b */ /* 0x007fe20003800000 */
.L_x_133:
[----:B------:R-:W-:Y:S01]  /*f260*/  @!PT LDS RZ, [RZ] ;  /* 0x00000000fffff984 */ /* 0x000fe20000000800 */
[----:B------:R-:W-:Y:S01]  /*f270*/  @!PT LDS RZ, [RZ] ;  /* 0x00000000fffff984 */ /* 0x000fe20000000800 */
[----:B------:R-:W-:Y:S01]  /*f280*/  @!PT LDS RZ, [RZ] ;  /* 0x00000000fffff984 */ /* 0x000fe20000000800 */
[----:B------:R0:W-:Y:S01]  /*f290*/  @P2 LDGSTS.E.BYPASS.LTC128B.128 [R5+0x2cc00], desc[UR50][R2.64+0x80], !P1 ;  /* 0x2cc0008002052fae */ /* 0x0001e2000c901d72 */
[----:B------:R-:W-:Y:S01]  /*f2a0*/  ISETP.GE.AND P2, PT, R20, 0x21, PT ;  /* 0x000000211400780c */ /* 0x000fe20003f46270 */
[----:B------:R-:W-:Y:S02]  /*f2b0*/  IMAD.MOV.U32 R13, RZ, RZ, R4 ;  /* 0x000000ffff0d7224 */ /* 0x000fe400078e0004 */
[----:B0-----:R-:W-:-:S10]  /*f2c0*/  IMAD.MOV.U32 R2, RZ, RZ, R14 ;  /* 0x000000ffff027224 */ /* 0x001fd400078e000e */
[----:B------:R-:W-:Y:S05]  /*f2d0*/  WARPSYNC.COLLECTIVE R15, `(.L_x_134) ;  /* 0x000000000f087348 */ /* 0x000fea0003c00000 */
[----:B------:R0:W1:Y:S02]  /*f2e0*/  SHFL.IDX P6, R14, R13, R12, R11 ;  /* 0x0000000c0d0e7389 */ /* 0x00006400000c000b */
[----:B01----:R-:W-:Y:S01]  /*f2f0*/  ENDCOLLECTIVE ;  /* 0x000000000000791b */ /* 0x003fe20003800000 */
.L_x_134:
[----:B------:R-:W-:Y:S01]  /*f300*/  IMAD.MOV.U32 R12, RZ, RZ, 0x3 ;  /* 0x00000003ff0c7424 */ /* 0x000fe200078e00ff */
[----:B------:R-:W-:-:S05]  /*f310*/  @P2 IADD3 R13, P0, R30, R14, RZ ;  /* 0x0000000e1e0d2210 */ /* 0x000fca0007f1e0ff */
[----:B------:R-:W-:Y:S02]  /*f320*/  @P2 IMAD.X R14, RZ, RZ, R2, P0 ;  /* 0x000000ffff0e2224 */ /* 0x000fe400000e0602 */
[----:B------:R-:W-:Y:S02]  /*f330*/  @P2 IMAD.MOV.U32 R2, RZ, RZ, R13 ;  /* 0x000000ffff022224 */ /* 0x000fe400078e000d */
[----:B------:R-:W-:Y:S02]  /*f340*/  IMAD.MOV.U32 R13, RZ, RZ, R0 ;  /* 0x000000ffff0d7224 */ /* 0x000fe400078e0000 */
[----:B------:R-:W-:-:S07]  /*f350*/  @P2 IMAD.MOV.U32 R3, RZ, RZ, R14 ;  /* 0x000000ffff032224 */ /* 0x000fce00078e000e */
[----:B------:R-:W-:Y:S05]  /*f360*/  WARPSYNC.COLLECTIVE R15, `(.L_x_135) ;  /* 0x000000000f087348 */ /* 0x000fea0003c00000 */
[----:B------:R0:W1:Y:S02]  /*f370*/  SHFL.IDX P6, R14, R13, R12, R11 ;  /* 0x0000000c0d0e7389 */ /* 0x00006400000c000b */
[----:B01----:R-:W-:Y:S01]  /*f380*/  ENDCOLLECTIVE ;  /* 0x000000000000791b */ /* 0x003fe20003800000 */
.L_x_135:
[----:B------:R-:W-:Y:S01]  /*f390*/  @!PT LDS RZ, [RZ] ;  /* 0x00000000fffff984 */ /* 0x000fe20000000800 */
[----:B------:R-:W-:Y:S01]  /*f3a0*/  @!PT LDS RZ, [RZ] ;  /* 0x00000000fffff984 */ /* 0x000fe20000000800 */
[----:B------:R-:W-:Y:S01]  /*f3b0*/  @!PT LDS RZ, [RZ] ;  /* 0x00000000fffff984 */ /* 0x000fe20000000800 */
[----:B------:R0:W-:Y:S04]  /*f3c0*/  @P2 LDGSTS.E.BYPASS.LTC128B.128 [R5+0x29400], desc[UR50][R2.64], !P3 ;  /* 0x2940000002052fae */ /* 0x0001e8000d901d72 */
[----:B------:R0:W-:Y:S01]  /*f3d0*/  @P2 LDGSTS.E.BYPASS.LTC128B.128 [R5+0x2d400], desc[UR50][R2.64+0x80], !P1 ;  /* 0x2d40008002052fae */ /* 0x0001e2000c901d72 */
[----:B------:R-:W-:Y:S01]  /*f3e0*/  ISETP.GE.AND P2, PT, R20, 0x31, PT ;  /* 0x000000311400780c */ /* 0x000fe20003f46270 */
[----:B------:R-:W-:Y:S02]  /*f3f0*/  IMAD.MOV.U32 R13, RZ, RZ, R4 ;  /* 0x000000ffff0d7224 */ /* 0x000fe400078e0004 */
[----:B------:R-:W-:-:S10]  /*f400*/  IMAD.MOV.U32 R8, RZ, RZ, R14 ;  /* 0x000000ffff087224 */ /* 0x000fd400078e000e */
[----:B0-----:R-:W-:Y:S05]  /*f410*/  WARPSYNC.COLLECTIVE R15, `(.L_x_136) ;  /* 0x000000000f087348 */ /* 0x001fea0003c00000 */
[----:B------:R1:W2:Y:S02]  /*f420*/  SHFL.IDX P6, R14, R13, R12, R11 ;  /* 0x0000000c0d0e7389 */ /* 0x0002a400000c000b */
[----:B012---:R-:W-:Y:S01]  /*f430*/  ENDCOLLECTIVE ;  /* 0x000000000000791b */ /* 0x007fe20003800000 */
.L_x_136:
[----:B------:R-:W-:Y:S02]  /*f440*/  IMAD.MOV.U32 R13, RZ, RZ, R0 ;  /* 0x000000ffff0d7224 */ /* 0x000fe400078e0000 */
[----:B------:R-:W-:Y:S02]  /*f450*/  IMAD.MOV.U32 R12, RZ, RZ, 0x4 ;  /* 0x00000004ff0c7424 */ /* 0x000fe400078e00ff */
[----:B------:R-:W-:-:S07]  /*f460*/  IMAD.MOV.U32 R7, RZ, RZ, R14 ;  /* 0x000000ffff077224 */ /* 0x000fce00078e000e */
[----:B------:R-:W-:Y:S05]  /*f470*/  WARPSYNC.COLLECTIVE R15, `(.L_x_137) ;  /* 0x000000000f087348 */ /* 0x000fea0003c00000 */
[----:B------:R0:W1:Y:S02]  /*f480*/  SHFL.IDX P6, R14, R13, R12, R11 ;  /* 0x0000000c0d0e7389 */ /* 0x00006400000c000b */
[----:B01----:R-:W-:Y:S01]  /*f490*/  ENDCOLLECTIVE ;  /* 0x000000000000791b */ /* 0x003fe20003800000 */
.L_x_137:
[----:B------:R-:W-:-:S05]  /*f4a0*/  @P2 IADD3 R7, P0, R30, R7, RZ ;  /* 0x000000071e072210 */ /* 0x000fca0007f1e0ff */
[----:B------:R-:W-:Y:S02]  /*f4b0*/  @P2 IMAD.X R8, RZ, RZ, R8, P0 ;  /* 0x000000ffff082224 */ /* 0x000fe400000e0608 */
[----:B------:R-:W-:Y:S02]  /*f4c0*/  @P2 IMAD.MOV.U32 R2, RZ, RZ, R7 ;  /* 0x000000ffff022224 */ /* 0x000fe400078e0007 */
[----:B------:R-:W-:Y:S02]  /*f4d0*/  @P2 IMAD.MOV.U32 R3, RZ, RZ, R8 ;  /* 0x000000ffff032224 */ /* 0x000fe400078e0008 */
[----:B------:R-:W-:-:S03]  /*f4e0*/  IMAD.MOV.U32 R13, RZ, RZ, R4 ;  /* 0x000000ffff0d7224 */ /* 0x000fc600078e0004 */
[----:B------:R-:W-:Y:S01]  /*f4f0*/  @!PT LDS RZ, [RZ] ;  /* 0x00000000fffff984 */ /* 0x000fe20000000800 */
[----:B------:R-:W-:Y:S01]  /*f500*/  @!PT LDS RZ, [RZ] ;  /* 0x00000000fffff984 */ /* 0x000fe20000000800 */
[----:B------:R-:W-:Y:S01]  /*f510*/  @!PT LDS RZ, [RZ] ;  /* 0x00000000fffff984 */ /* 0x000fe20000000800 */
[----:B------:R0:W-:Y:S04]  /*f520*/  @P2 LDGSTS.E.BYPASS.LTC128B.128 [R5+0x29c00], desc[UR50][R2.64], !P3 ;  /* 0x29c0000002052fae */ /* 0x0001e8000d901d72 */
[----:B------:R0:W-:Y:S01]  /*f530*/  @P2 LDGSTS.E.BYPASS.LTC128B.128 [R5+0x2dc00], desc[UR50][R2.64+0x80], !P1 ;  /* 0x2dc0008002052fae */ /* 0x0001e2000c901d72 */
[----:B------:R-:W-:Y:S01]  /*f540*/  ISETP.GE.AND P2, PT, R20, 0x41, PT ;  /* 0x000000411400780c */ /* 0x000fe20003f46270 */
[----:B------:R-:W-:-:S12]  /*f550*/  IMAD.MOV.U32 R10, RZ, RZ, R14 ;  /* 0x000000ffff0a7224 */ /* 0x000fd800078e000e */
[----:B0-----:R-:W-:Y:S05]  /*f560*/  WARPSYNC.COLLECTIVE R15, `(.L_x_138) ;  /* 0x000000000f087348 */ /* 0x001fea0003c00000 */
[----:B------:R1:W2:Y:S02]  /*f570*/  SHFL.IDX P6, R14, R13, R12, R11 ;  /* 0x0000000c0d0e7389 */ /* 0x0002a400000c000b */
[----:B012---:R-:W-:Y:S01]  /*f580*/  ENDCOLLECTIVE ;  /* 0x000000000000791b */ /* 0x007fe20003800000 */
.L_x_138:
[----:B------:R-:W-:Y:S02]  /*f590*/  IMAD.MOV.U32 R13, RZ, RZ, R0 ;  /* 0x000000ffff0d7224 */ /* 0x000fe400078e0000 */
[----:B------:R-:W-:Y:S02]  /*f5a0*/  IMAD.MOV.U32 R12, RZ, RZ, 0x5 ;  /* 0x00000005ff0c7424 */ /* 0x000fe400078e00ff */
[----:B------:R-:W-:-:S07]  /*f5b0*/  IMAD.MOV.U32 R9, RZ, RZ, R14 ;  /* 0x000000ffff097224 */ /* 0x000fce00078e000e */
[----:B------:R-:W-:Y:S05]  /*f5c0*/  WARPSYNC.COLLECTIVE R15, `(.L_x_139) ;  /* 0x000000000f087348 */ /* 0x000fea0003c00000 */
[----:B------:R0:W1:Y:S02]  /*f5d0*/  SHFL.IDX P6, R14, R13, R12, R11 ;  /* 0x0000000c0d0e7389 */ /* 0x00006400000c000b */
[----:B01----:R-:W-:Y:S01]  /*f5e0*/  ENDCOLLECTIVE ;  /* 0x000000000000791b */ /* 0x003fe20003800000 */
.L_x_139:
        /* <DEDUP_REMOVED lines=8> */
[----:B------:R-:W-:Y:S04]  /*f670*/  @P2 LDGSTS.E.BYPASS.LTC128B.128 [R5+0x2a400], desc[UR50][R2.64], !P3 ;  /* 0x2a40000002052fae */ /* 0x000fe8000d901d72 */
[----:B------:R0:W-:Y:S01]  /*f680*/  @P2 LDGSTS.E.BYPASS.LTC128B.128 [R5+0x2e400], desc[UR50][R2.64+0x80], !P1 ;  /* 0x2e40008002052fae */ /* 0x0001e2000c901d72 */
[----:B------:R-:W-:Y:S01]  /*f690*/  ISETP.GE.AND P2, PT, R20, 0x51, PT ;  /* 0x000000511400780c */ /* 0x000fe20003f46270 */
[----:B0-----:R-:W-:-:S12]  /*f6a0*/  IMAD.MOV.U32 R2, RZ, RZ, R14 ;  /* 0x000000ffff027224 */ /* 0x001fd800078e000e */
[----:B------:R-:W-:Y:S05]  /*f6b0*/  WARPSYNC.COLLECTIVE R15, `(.L_x_140) ;  /* 0x000000000f087348 */ /* 0x000fea0003c00000 */
[----:B------:R0:W1:Y:S02]  /*f6c0*/  SHFL.IDX P6, R14, R13, R12, R11 ;  /* 0x0000000c0d0e7389 */ /* 0x00006400000c000b */
[----:B01----:R-:W-:Y:S01]  /*f6d0*/  ENDCOLLECTIVE ;  /* 0x000000000000791b */ /* 0x003fe20003800000 */
.L_x_140:
[----:B------:R-:W-:Y:S02]  /*f6e0*/  IMAD.MOV.U32 R13, RZ, RZ, R0 ;  /* 0x000000ffff0d7224 */ /* 0x000fe400078e0000 */
[----:B------:R-:W-:-:S05]  /*f6f0*/  IMAD.MOV.U32 R11, RZ, RZ, R14 ;  /* 0x000000ffff0b7224 */ /* 0x000fca00078e000e */
        /* <DEDUP_REMOVED lines=13> */
.L_x_141:
        /* <DEDUP_REMOVED lines=10> */
.L_x_142:
[----:B------:R-:W-:Y:S02]  /*f870*/  IMAD.MOV.U32 R12, RZ, RZ, 0x7 ;  /* 0x00000007ff0c7424 */ /* 0x000fe400078e00ff */
[----:B------:R-:W-:-:S05]  /*f880*/  IMAD.MOV.U32 R13, RZ, RZ, R14 ;  /* 0x000000ffff0d7224 */ /* 0x000fca00078e000e */
        /* <DEDUP_REMOVED lines=8> */
.L_x_143:
[----:B------:R-:W-:Y:S01]  /*f910*/  @!PT LDS RZ, [RZ] ;  /* 0x00000000fffff984 */ /* 0x000fe20000000800 */
[----:B------:R-:W-:Y:S01]  /*f920*/  @!PT LDS RZ, [RZ] ;  /* 0x00000000fffff984 */ /* 0x000fe20000000800 */
[----:B------:R-:W-:Y:S01]  /*f930*/  @!PT LDS RZ, [RZ] ;  /* 0x00000000fffff984 */ /* 0x000fe20000000800 */
[----:B------:R0:W-:Y:S04]  /*f940*/  @P2 LDGSTS.E.BYPASS.LTC128B.128 [R5+0x2b400], desc[UR50][R2.64], !P3 ;  /* 0x2b40000002052fae */ /* 0x0001e8000d901d72 */
[----:B------:R0:W-:Y:S01]  /*f950*/  @P2 LDGSTS.E.BYPASS.LTC128B.128 [R5+0x2f400], desc[UR50][R2.64+0x80], !P1 ;  /* 0x2f40008002052fae */ /* 0x0001e2000c901d72 */
[----:B------:R-:W-:Y:S02]  /*f960*/  IMAD.MOV.U32 R13, RZ, RZ, R4 ;  /* 0x000000ffff0d7224 */ /* 0x000fe400078e0004 */
[----:B------:R-:W-:-:S07]  /*f970*/  IMAD.MOV.U32 R0, RZ, RZ, R14 ;  /* 0x000000ffff007224 */ /* 0x000fce00078e000e */
[----:B0-----:R-:W-:Y:S05]  /*f980*/  WARPSYNC.COLLECTIVE R15, `(.L_x_144) ;  /* 0x000000000f087348 */ /* 0x001fea0003c00000 */
[----:B------:R1:W2:Y:S02]  /*f990*/  SHFL.IDX P6, R14, R13, R12, R11 ;  /* 0x0000000c0d0e7389 */ /* 0x0002a400000c000b */
[----:B012---:R-:W-:Y:S01]  /*f9a0*/  ENDCOLLECTIVE ;  /* 0x000000000000791b */ /* 0x007fe20003800000 */
.L_x_144:
[----:B------:R-:W-:Y:S05]  /*f9b0*/  BRA `(.L_x_145) ;  /* 0xffffffb400787947 */ /* 0x000fea000383ffff */
.L_x_60:
[----:B------:R-:W-:Y:S02]  /*f9c0*/  IMAD.MOV.U32 R13, RZ, RZ, R5 ;  /* 0x000000ffff0d7224 */ /* 0x000fe400078e0005 */
[----:B------:R-:W-:Y:S02]  /*f9d0*/  IMAD.MOV.U32 R12, RZ, RZ, RZ ;  /* 0x000000ffff0c7224 */ /* 0x000fe400078e00ff */
[----:B------:R-:W-:Y:S02]  /*f9e0*/  IMAD.MOV.U32 R11, RZ, RZ, 0x181f ;  /* 0x0000181fff0b7424 */ /* 0x000fe400078e00ff */
[----:B------:R-:W-:Y:S02]  /*f9f0*/  IMAD.MOV.U32 R15, RZ, RZ, -0x1 ;  /* 0xffffffffff0f7424 */ /* 0x000fe400078e00ff */
[----:B------:R-:W-:-:S07]  /*fa00*/  IMAD.IADD R4, R10, 0x1, R4 ;  /* 0x000000010a047824 */ /* 0x000fce00078e0204 */
[----:B------:R-:W-:Y:S05]  /*fa10*/  WARPSYNC.COLLECTIVE R15, `(.L_x_146) ;  /* 0x000000000f087348 */ /* 0x000fea0003c00000 */
[----:B------:R0:W1:Y:S02]  /*fa20*/  SHFL.IDX P6, R14, R13, R12, R11 ;  /* 0x0000000c0d0e7389 */ /* 0x00006400000c000b */
[----:B01----:R-:W-:Y:S01]  /*fa30*/  ENDCOLLECTIVE ;  /* 0x000000000000791b */ /* 0x003fe20003800000 */
.L_x_146:
[C---:B------:R-:W-:Y:S01]  /*fa40*/  VIADD R6, R4.reuse, 0x10 ;  /* 0x0000001004067836 */ /* 0x040fe20000000000 */
[----:B------:R-:W-:Y:S01]  /*fa50*/  ISETP.GE.AND P1, PT, R4, UR40, PT ;  /* 0x0000002804007c0c */ /* 0x000fe2000bf26270 */
[----:B------:R-:W-:Y:S02]  /*fa60*/  IMAD.MOV.U32 R13, RZ, RZ, R0 ;  /* 0x000000ffff0d7224 */ /* 0x000fe400078e0000 */
[----:B------:R-:W-:-:S10]  /*fa70*/  IMAD.MOV.U32 R2, RZ, RZ, R14 ;  /* 0x000000ffff027224 */ /* 0x000fd400078e000e */
[----:B------:R-:W-:Y:S05]  /*fa80*/  WARPSYNC.COLLECTIVE R15, `(.L_x_147) ;  /* 0x000000000f087348 */ /* 0x000fea0003c00000 */
[----:B------:R0:W1:Y:S02]  /*fa90*/  SHFL.IDX P6, R14, R13, R12, R11 ;  /* 0x0000000c0d0e7389 */ /* 0x00006400000c000b */
[----:B01----:R-:W-:Y:S01]  /*faa0*/  ENDCOLLECTIVE ;  /* 0x000000000000791b */ /* 0x003fe20003800000 */
.L_x_147:
[----:B------:R-:W-:Y:S02]  /*fab0*/  IMAD.MOV.U32 R13, RZ, RZ, R5 ;  /* 0x000000ffff0d7224 */ /* 0x000fe400078e0005 */
[----:B------:R-:W-:Y:S01]  /*fac0*/  IMAD.MOV.U32 R12, RZ, RZ, 0x1 ;  /* 0x00000001ff0c7424 */ /* 0x000fe200078e00ff */
[----:B------:R-:W-:-:S05]  /*fad0*/  @!P1 IADD3 R14, P0, R30, R14, RZ ;  /* 0x0000000e1e0e9210 */ /* 0x000fca0007f1e0ff */
[----:B------:R-:W-:Y:S02]  /*fae0*/  @!P1 IMAD.X R3, RZ, RZ, R2, P0 ;  /* 0x000000ffff039224 */ /* 0x000fe400000e0602 */
[----:B------:R-:W-:-:S07]  /*faf0*/  @!P1 IMAD.MOV.U32 R2, RZ, RZ, R14 ;  /* 0x000000ffff029224 */ /* 0x000fce00078e000e */
[----:B------:R-:W-:Y:S05]  /*fb00*/  WARPSYNC.COLLECTIVE R15, `(.L_x_148) ;  /* 0x000000000f087348 */ /* 0x000fea0003c00000 */
[----:B------:R0:W1:Y:S02]  /*fb10*/  SHFL.IDX P6, R14, R13, R12, R11 ;  /* 0x0000000c0d0e7389 */ /* 0x00006400000c000b */
[----:B01----:R-:W-:Y:S01]  /*fb20*/  ENDCOLLECTIVE ;  /* 0x000000000000791b */ /* 0x003fe20003800000 */
.L_x_148:
[----:B------:R-:W-:Y:S01]  /*fb30*/  @!PT LDS RZ, [RZ] ;  /* 0x00000000fffff984 */ /* 0x000fe20000000800 */
[----:B------:R-:W-:Y:S01]  /*fb40*/  @!PT LDS RZ, [RZ] ;  /* 0x00000000fffff984 */ /* 0x000fe20000000800 */
[----:B------:R-:W-:Y:S01]  /*fb50*/  @!PT LDS RZ, [RZ] ;  /* 0x00000000fffff984 */ /* 0x000fe20000000800 */
[----:B------:R0:W-:Y:S04]  /*fb60*/  @!P1 LDGSTS.E.BYPASS.LTC128B.128 [R8+0x20400], desc[UR50][R2.64], !P4 ;  /* 0x2040000002089fae */ /* 0x0001e8000e101d72 */
[----:B------:R0:W-:Y:S01]  /*fb70*/  @!P1 LDGSTS.E.BYPASS.LTC128B.128 [R8+0x24400], desc[UR50][R2.64+0x80], !P5 ;  /* 0x2440008002089fae */ /* 0x0001e2000e901d72 */
[----:B------:R-:W-:Y:S01]  /*fb80*/  ISETP.GE.AND P1, PT, R6, UR40, PT ;  /* 0x0000002806007c0c */ /* 0x000fe2000bf26270 */
[----:B------:R-:W-:Y:S02]  /*fb90*/  IMAD.MOV.U32 R13, RZ, RZ, R0 ;  /* 0x000000ffff0d7224 */ /* 0x000fe400078e0000 */
[----:B------:R-:W-:-:S10]  /*fba0*/  IMAD.MOV.U32 R6, RZ, RZ, R14 ;  /* 0x000000ffff067224 */ /* 0x000fd400078e000e */
[----:B0-----:R-:W-:Y:S05]  /*fbb0*/  WARPSYNC.COLLECTIVE R15, `(.L_x_149) ;  /* 0x000000000f087348 */ /* 0x001fea0003c00000 */
[----:B------:R1:W2:Y:S02]  /*fbc0*/  SHFL.IDX P6, R14, R13, R12, R11 ;  /* 0x0000000c0d0e7389 */ /* 0x0002a400000c000b */
[----:B012---:R-:W-:Y:S01]  /*fbd0*/  ENDCOLLECTIVE ;  /* 0x000000000000791b */ /* 0x007fe20003800000 */
.L_x_149:
[----:B------:R-:W-:Y:S02]  /*fbe0*/  IMAD.MOV.U32 R13, RZ, RZ, R5 ;  /* 0x000000ffff0d7224 */ /* 0x000fe400078e0005 */
[----:B------:R-:W-:Y:S01]  /*fbf0*/  IMAD.MOV.U32 R12, RZ, RZ, 0x2 ;  /* 0x00000002ff0c7424 */ /* 0x000fe200078e00ff */
[----:B------:R-:W-:-:S05]  /*fc00*/  @!P1 IADD3 R14, P0, R30, R14, RZ ;  /* 0x0000000e1e0e9210 */ /* 0x000fca0007f1e0ff */
[----:B------:R-:W-:-:S08]  /*fc10*/  @!P1 IMAD.MOV.U32 R2, RZ, RZ, R14 ;  /* 0x000000ffff029224 */ /* 0x000fd000078e000e */
[----:B------:R-:W-:Y:S05]  /*fc20*/  WARPSYNC.COLLECTIVE R15, `(.L_x_150) ;  /* 0x000000000f087348 */ /* 0x000fea0003c00000 */
[----:B------:R0:W1:Y:S02]  /*fc30*/  SHFL.IDX P6, R14, R13, R12, R11 ;  /* 0x0000000c0d0e7389 */ /* 0x00006400000c000b */
[----:B01----:R-:W-:Y:S01]  /*fc40*/  ENDCOLLECTIVE ;  /* 0x000000000000791b */ /* 0x003fe20003800000 */
.L_x_150:
[----:B------:R-:W-:Y:S02]  /*fc50*/  @!P1 IMAD.X R7, RZ, RZ, R6, P0 ;  /* 0x000000ffff079224 */ /* 0x000fe400000e0606 */
[----:B------:R-:W-:Y:S02]  /*fc60*/  VIADD R6, R4, 0x20 ;  /* 0x0000002004067836 */ /* 0x000fe40000000000 */
[----:B------:R-:W-:-:S05]  /*fc70*/  @!P1 IMAD.MOV.U32 R3, RZ, RZ, R7 ;  /* 0x000000ffff039224 */ /* 0x000fca00078e0007 */
[----:B------:R-:W-:Y:S01]  /*fc80*/  @!PT LDS RZ, [RZ] ;  /* 0x00000000fffff984 */ /* 0x000fe20000000800 */
[----:B------:R-:W-:Y:S01]  /*fc90*/  @!PT LDS RZ, [RZ] ;  /* 0x00000000fffff984 */ /* 0x000fe20000000800 */
[----:B------:R-:W-:Y:S01]  /*fca0*/  @!PT LDS RZ, [RZ] ;  /* 0x00000000fffff984 */ /* 0x000fe20000000800 */
[----:B------:R0:W-:Y:S01]  /*fcb0*/  @!P1 LDGSTS.E.BYPASS.LTC128B.128 [R8+0x20c00], desc[UR50][R2.64], !P4 ;  /* 0x20c0000002089fae */ /* 0x0001e2000e101d72 */
[----:B------:R-:W-:-:S03]  /*fcc0*/  IMAD.MOV.U32 R13, RZ, RZ, R0 ;  /* 0x000000ffff0d7224 */ /* 0x000fc600078e0000 */
[----:B------:R0:W-:Y:S01]  /*fcd0*/  @!P1 LDGSTS.E.BYPASS.LTC128B.128 [R8+0x24c00], desc[UR50][R2.64+0x80], !P5 ;  /* 0x24c0008002089fae */ /* 0x0001e2000e901d72 */
[----:B------:R-:W-:Y:S01]  /*fce0*/  ISETP.GE.AND P1, PT, R6, UR40, PT ;  /* 0x0000002806007c0c */ /* 0x000fe2000bf26270 */
[----:B------:R-:W-:-:S12]  /*fcf0*/  IMAD.MOV.U32 R6, RZ, RZ, R14 ;  /* 0x000000ffff067224 */ /* 0x000fd800078e000e */
[----:B0-----:R-:W-:Y:S05]  /*fd00*/  WARPSYNC.COLLECTIVE R15, `(.L_x_151) ;  /* 0x000000000f087348 */ /* 0x001fea0003c00000 */
[----:B------:R1:W2:Y:S02]  /*fd10*/  SHFL.IDX P6, R14, R13, R12, R11 ;  /* 0x0000000c0d0e7389 */ /* 0x0002a400000c000b */
[----:B012---:R-:W-:Y:S01]  /*fd20*/  ENDCOLLECTIVE ;  /* 0x000000000000791b */ /* 0x007fe20003800000 */
.L_x_151:
[----:B------:R-:W-:Y:S02]  /*fd30*/  IMAD.MOV.U32 R13, RZ, RZ, R5 ;  /* 0x000000ffff0d7224 */ /* 0x000fe400078e0005 */
[----:B------:R-:W-:Y:S01]  /*fd40*/  IMAD.MOV.U32 R12, RZ, RZ, 0x3 ;  /* 0x00000003ff0c7424 */ /* 0x000fe200078e00ff */
[----:B------:R-:W-:-:S05]  /*fd50*/  @!P1 IADD3 R14, P0, R30, R14, RZ ;  /* 0x0000000e1e0e9210 */ /* 0x000fca0007f1e0ff */
[----:B------:R-:W-:-:S08]  /*fd60*/  @!P1 IMAD.MOV.U32 R2, RZ, RZ, R14 ;  /* 0x000000ffff029224 */ /* 0x000fd000078e000e */
[----:B------:R-:W-:Y:S05]  /*fd70*/  WARPSYNC.COLLECTIVE R15, `(.L_x_152) ;  /* 0x000000000f087348 */ /* 0x000fea0003c00000 */
[----:B------:R0:W1:Y:S02]  /*fd80*/  SHFL.IDX P6, R14, R13, R12, R11 ;  /* 0x0000000c0d0e7389 */ /* 0x00006400000c000b */
[----:B01----:R-:W-:Y:S01]  /*fd90*/  ENDCOLLECTIVE ;  /* 0x000000000000791b */ /* 0x003fe20003800000 */
.L_x_152:
        /* <DEDUP_REMOVED lines=14> */
.L_x_153:
[----:B------:R-:W-:Y:S02]  /*fe80*/  IMAD.MOV.U32 R13, RZ, RZ, R5 ;  /* 0x000000ffff0d7224 */ /* 0x000fe400078e0005 */
[----:B------:R-:W-:Y:S01]  /*fe90*/  IMAD.MOV.U32 R12, RZ, RZ, 0x4 ;  /* 0x00000004ff0c7424 */ /* 0x000fe200078e00ff */
[----:B------:R-:W-:-:S05]  /*fea0*/  @!P1 IADD3 R14, P0, R30, R14, RZ ;  /* 0x0000000e1e0e9210 */ /* 0x000fca0007f1e0ff */
[----:B------:R-:W-:-:S08]  /*feb0*/  @!P1 IMAD.MOV.U32 R2, RZ, RZ, R14 ;  /* 0x000000ffff029224 */ /* 0x000fd000078e000e */
[----:B------:R-:W-:Y:S05]  /*fec0*/  WARPSYNC.COLLECTIVE R15, `(.L_x_154) ;  /* 0x000000000f087348 */ /* 0x000fea0003c00000 */
[----:B------:R0:W1:Y:S02]  /*fed0*/  SHFL.IDX P6, R14, R13, R12, R11 ;  /* 0x0000000c0d0e7389 */ /* 0x00006400000c000b */
[----:B01----:R-:W-:Y:S01]  /*fee0*/  ENDCOLLECTIVE ;  /* 0x000000000000791b */ /* 0x003fe20003800000 */
.L_x_154:
        /* <DEDUP_REMOVED lines=14> */
.L_x_155:
[----:B------:R-:W-:Y:S02]  /*ffd0*/  IMAD.MOV.U32 R13, RZ, RZ, R5 ;  /* 0x000000ffff0d7224 */ /* 0x000fe400078e0005 */
[----:B------:R-:W-:Y:S01]  /*ffe0*/  IMAD.MOV.U32 R12, RZ, RZ, 0x5 ;  /* 0x00000005ff0c7424 */ /* 0x000fe200078e00ff */
[----:B------:R-:W-:-:S05]  /*fff0*/  @!P1 IADD3 R14, P0, R30, R14, RZ ;  /* 0x0000000e1e0e9210 */ /* 0x000fca0007f1e0ff */
[----:B------:R-:W-:-:S08]  /*10000*/  @!P1 IMAD.MOV.U32 R2, RZ, RZ, R14 ;  /* 0x000000ffff029224 */ /* 0x000fd000078e000e */
[----:B------:R-:W-:Y:S05]  /*10010*/  WARPSYNC.COLLECTIVE R15, `(.L_x_156) ;  /* 0x000000000f087348 */ /* 0x000fea0003c00000 */
[----:B------:R0:W1:Y:S02]  /*10020*/  SHFL.IDX P6, R14, R13, R12, R11 ;  /* 0x0000000c0d0e7389 */ /* 0x00006400000c000b */
[----:B01----:R-:W-:Y:S01]  /*10030*/  ENDCOLLECTIVE ;  /* 0x000000000000791b */ /* 0x003fe20003800000 */
.L_x_156:
        /* <DEDUP_REMOVED lines=14> */
.L_x_157:
[----:B------:R-:W-:Y:S02]  /*10120*/  IMAD.MOV.U32 R13, RZ, RZ, R5 ;  /* 0x000000ffff0d7224 */ /* 0x000fe400078e0005 */
[----:B------:R-:W-:Y:S01]  /*10130*/  IMAD.MOV.U32 R12, RZ, RZ, 0x6 ;  /* 0x00000006ff0c7424 */ /* 0x000fe200078e00ff */
[----:B------:R-:W-:-:S05]  /*10140*/  @!P1 IADD3 R14, P0, R30, R14, RZ ;  /* 0x0000000e1e0e9210 */ /* 0x000fca0007f1e0ff */
[----:B------:R-:W-:-:S08]  /*10150*/  @!P1 IMAD.MOV.U32 R2, RZ, RZ, R14 ;  /* 0x000000ffff029224 */ /* 0x000fd000078e000e */
[----:B------:R-:W-:Y:S05]  /*10160*/  WARPSYNC.COLLECTIVE R15, `(.L_x_158) ;  /* 0x000000000f087348 */ /* 0x000fea0003c00000 */
[----:B------:R0:W1:Y:S02]  /*10170*/  SHFL.IDX P6, R14, R13, R12, R11 ;  /* 0x0000000c0d0e7389 */ /* 0x00006400000c000b */
[----:B01----:R-:W-:Y:S01]  /*10180*/  ENDCOLLECTIVE ;  /* 0x000000000000791b */ /* 0x003fe20003800000 */
.L_x_158:
        /* <DEDUP_REMOVED lines=14> */
.L_x_159:
[----:B------:R-:W-:Y:S02]  /*10270*/  IMAD.MOV.U32 R13, RZ, RZ, R5 ;  /* 0x000000ffff0d7224 */ /* 0x000fe400078e0005 */
[----:B------:R-:W-:Y:S01]  /*10280*/  IMAD.MOV.U32 R12, RZ, RZ, 0x7 ;  /* 0x00000007ff0c7424 */ /* 0x000fe200078e00ff */
[----:B------:R-:W-:-:S05]  /*10290*/  @!P1 IADD3 R14, P0, R30, R14, RZ ;  /* 0x0000000e1e0e9210 */ /* 0x000fca0007f1e0ff */
[----:B------:R-:W-:-:S08]  /*102a0*/  @!P1 IMAD.MOV.U32 R2, RZ, RZ, R14 ;  /* 0x000000ffff029224 */ /* 0x000fd000078e000e */
[----:B------:R-:W-:Y:S05]  /*102b0*/  WARPSYNC.COLLECTIVE R15, `(.L_x_160) ;  /* 0x000000000f087348 */ /* 0x000fea0003c00000 */
[----:B------:R0:W1:Y:S02]  /*102c0*/  SHFL.IDX P6, R14, R13, R12, R11 ;  /* 0x0000000c0d0e7389 */ /* 0x00006400000c000b */
[----:B01----:R-:W-:Y:S01]  /*102d0*/  ENDCOLLECTIVE ;  /* 0x000000000000791b */ /* 0x003fe20003800000 */
.L_x_160:
[----:B------:R-:W-:-:S04]  /*102e0*/  @!P1 IMAD.X R7, RZ, RZ, R6, P0 ;  /* 0x000000ffff079224 */ /* 0x000fc800000e0606 */
[----:B------:R-:W-:-:S05]  /*102f0*/  @!P1 IMAD.MOV.U32 R3, RZ, RZ, R7 ;  /* 0x000000ffff039224 */ /* 0x000fca00078e0007 */
[----:B------:R-:W-:Y:S01]  /*10300*/  @!PT LDS RZ, [RZ] ;  /* 0x00000000fffff984 */ /* 0x000fe20000000800 */
[----:B------:R-:W-:Y:S01]  /*10310*/  @!PT LDS RZ, [RZ] ;  /* 0x00000000fffff984 */ /* 0x000fe20000000800 */
[----:B------:R-:W-:Y:S01]  /*10320*/  @!PT LDS RZ, [RZ] ;  /* 0x00000000fffff984 */ /* 0x000fe20000000800 */
[----:B------:R0:W-:Y:S01]  /*10330*/  @!P1 LDGSTS.E.BYPASS.LTC128B.128 [R8+0x23400], desc[UR50][R2.64], !P4 ;  /* 0x2340000002089fae */ /* 0x0001e2000e101d72 */
[----:B------:R-:W-:-:S03]  /*10340*/  IMAD.MOV.U32 R13, RZ, RZ, R0 ;  /* 0x000000ffff0d7224 */ /* 0x000fc600078e0000 */
[----:B------:R0:W-:Y:S01]  /*10350*/  @!P1 LDGSTS.E.BYPASS.LTC128B.128 [R8+0x27400], desc[UR50][R2.64+0x80], !P5 ;  /* 0x2740008002089fae */ /* 0x0001e2000e901d72 */
[----:B------:R-:W-:-:S07]  /*10360*/  IMAD.MOV.U32 R6, RZ, RZ, R14 ;  /* 0x000000ffff067224 */ /* 0x000fce00078e000e */
[----:B0-----:R-:W-:Y:S05]  /*10370*/  WARPSYNC.COLLECTIVE R15, `(.L_x_161) ;  /* 0x000000000f087348 */ /* 0x001fea0003c00000 */
[----:B------:R1:W2:Y:S02]  /*10380*/  SHFL.IDX P6, R14, R13, R12, R11 ;  /* 0x0000000c0d0e7389 */ /* 0x0002a400000c000b */
[----:B012---:R-:W-:Y:S01]  /*10390*/  ENDCOLLECTIVE ;  /* 0x000000000000791b */ /* 0x007fe20003800000 */
.L_x_161:
[----:B------:R-:W-:Y:S05]  /*103a0*/  BRA `(.L_x_162) ;  /* 0xffffffb400a87947 */ /* 0x000fea000383ffff */
.L_x_61:
[----:B0-----:R0:W1:Y:S02]  /*103b0*/  SYNCS.PHASECHK.TRANS64.TRYWAIT P0, [R19+URZ+0x38820], R0 ;  /* 0x03882000130075a7 */ /* 0x001064000800017f */
[----:B-1----:R-:W-:Y:S05]  /*103c0*/  @!P0 NANOSLEEP.SYNCS 0x989680 ;  /* 0x009896800000895d */ /* 0x002fea0003900000 */
[----:B------:R-:W1:Y:S02]  /*103d0*/  @!P0 SYNCS.PHASECHK.TRANS64 P0, [R19+URZ+0x38820], R0 ;  /* 0x03882000130085a7 */ /* 0x000e64000800007f */
[----:B-1----:R-:W-:Y:S05]  /*103e0*/  @!P0 BRA `(.L_x_61) ;  /* 0xfffffffc00f08947 */ /* 0x002fea000383ffff */
[----:B------:R-:W-:Y:S05]  /*103f0*/  BRA `(.L_x_163) ;  /* 0xffffffb400e07947 */ /* 0x000fea000383ffff */
.L_x_65:
[----:B0-----:R0:W1:Y:S02]  /*10400*/  SYNCS.PHASECHK.TRANS64.TRYWAIT P0, [R0+URZ+0x38880], R18 ;  /* 0x03888012000075a7 */ /* 0x001064000800017f */
[----:B-1----:R-:W-:Y:S05]  /*10410*/  @!P0 NANOSLEEP.SYNCS 0x989680 ;  /* 0x009896800000895d */ /* 0x002fea0003900000 */
[----:B------:R-:W1:Y:S02]  /*10420*/  @!P0 SYNCS.PHASECHK.TRANS64 P0, [R0+URZ+0x38880], R18 ;  /* 0x03888012000085a7 */ /* 0x000e64000800007f */
[----:B-1----:R-:W-:Y:S05]  /*10430*/  @!P0 BRA `(.L_x_65) ;  /* 0xfffffffc00f08947 */ /* 0x002fea000383ffff */
[----:B------:R-:W-:Y:S05]  /*10440*/  BRA `(.L_x_164) ;  /* 0xffffffb800987947 */ /* 0x000fea000383ffff */
.L_x_66:
        /* <DEDUP_REMOVED lines=8> */
.L_x_166:
[----:B------:R-:W-:Y:S05]  /*104d0*/  BSYNC B0 ;  /* 0x0000000000007941 */ /* 0x000fea0003800000 */
.L_x_165:
[----:B------:R-:W-:Y:S02]  /*104e0*/  IMAD.MOV.U32 R13, RZ, RZ, R8 ;  /* 0x000000ffff0d7224 */ /* 0x000fe400078e0008 */
[----:B------:R-:W-:Y:S02]  /*104f0*/  IMAD.MOV.U32 R12, RZ, RZ, RZ ;  /* 0x000000ffff0c7224 */ /* 0x000fe400078e00ff */
[----:B------:R-:W-:Y:S02]  /*10500*/  IMAD.MOV.U32 R11, RZ, RZ, 0x181f ;  /* 0x0000181fff0b7424 */ /* 0x000fe400078e00ff */
[----:B------:R-:W-:Y:S02]  /*10510*/  IMAD.MOV.U32 R15, RZ, RZ, -0x1 ;  /* 0xffffffffff0f7424 */ /* 0x000fe400078e00ff */
[----:B------:R-:W-:Y:S02]  /*10520*/  IMAD.MOV.U32 R3, RZ, RZ, R14 ;  /* 0x000000ffff037224 */ /* 0x000fe400078e000e */
[----:B------:R-:W-:-:S07]  /*10530*/  VIADD R4, R4, UR41 ;  /* 0x0000002904047c36 */ /* 0x000fce0008000000 */
[----:B------:R-:W-:Y:S05]  /*10540*/  WARPSYNC.COLLECTIVE R15, `(.L_x_167) ;  /* 0x000000000f087348 */ /* 0x000fea0003c00000 */
[----:B------:R0:W1:Y:S02]  /*10550*/  SHFL.IDX P6, R14, R13, R12, R11 ;  /* 0x0000000c0d0e7389 */ /* 0x00006400000c000b */
[----:B01----:R-:W-:Y:S01]  /*10560*/  ENDCOLLECTIVE ;  /* 0x000000000000791b */ /* 0x003fe20003800000 */
.L_x_167:
[----:B------:R-:W-:Y:S02]  /*10570*/  IMAD.MOV.U32 R13, RZ, RZ, R7 ;  /* 0x000000ffff0d7224 */ /* 0x000fe400078e0007 */
[----:B------:R-:W-:Y:S02]  /*10580*/  IMAD.MOV.U32 R12, RZ, RZ, 0x1 ;  /* 0x00000001ff0c7424 */ /* 0x000fe400078e00ff */
[----:B------:R-:W-:-:S07]  /*10590*/  IMAD.MOV.U32 R2, RZ, RZ, R14 ;  /* 0x000000ffff027224 */ /* 0x000fce00078e000e */
[----:B------:R-:W-:Y:S05]  /*105a0*/  WARPSYNC.COLLECTIVE R15, `(.L_x_168) ;  /* 0x000000000f087348 */ /* 0x000fea0003c00000 */
[----:B------:R0:W1:Y:S02]  /*105b0*/  SHFL.IDX P6, R14, R13, R12, R11 ;  /* 0x0000000c0d0e7389 */ /* 0x00006400000c000b */
[----:B01----:R-:W-:Y:S01]  /*105c0*/  ENDCOLLECTIVE ;  /* 0x000000000000791b */ /* 0x003fe20003800000 */
.L_x_168:
[----:B------:R-:W-:-:S05]  /*105d0*/  IADD3 R2, P0, R30, R2, RZ ;  /* 0x000000021e027210 */ /* 0x000fca0007f1e0ff */
[----:B------:R-:W-:-:S05]  /*105e0*/  IMAD.X R3, RZ, RZ, R3, P0 ;  /* 0x000000ffff037224 */ /* 0x000fca00000e0603 */
[----:B------:R-:W-:Y:S01]  /*105f0*/  @!PT LDS RZ, [RZ] ;  /* 0x00000000fffff984 */ /* 0x000fe20000000800 */
[----:B------:R-:W-:Y:S01]  /*10600*/  @!PT LDS RZ, [RZ] ;  /* 0x00000000fffff984 */ /* 0x000fe20000000800 */
[----:B------:R-:W-:Y:S01]  /*10610*/  @!PT LDS RZ, [RZ] ;  /* 0x00000000fffff984 */ /* 0x000fe20000000800 */
[----:B------:R-:W-:Y:S01]  /*10620*/  LDGSTS.E.BYPASS.LTC128B.128 [R4+0x10400], desc[UR50][R2.64], !P3 ;  /* 0x1040000002047fae */ /* 0x000fe2000d901d72 */
[----:B------:R-:W-:-:S03]  /*10630*/  IMAD.MOV.U32 R13, RZ, RZ, R8 ;  /* 0x000000ffff0d7224 */ /* 0x000fc600078e0008 */
[----:B------:R0:W-:Y:S02]  /*10640*/  LDGSTS.E.BYPASS.LTC128B.128 [R4+0x14400], desc[UR50][R2.64+0x80], !P2 ;  /* 0x1440008002047fae */ /* 0x0001e4000d101d72 */
[----:B0-----:R-:W-:-:S07]  /*10650*/  IMAD.MOV.U32 R3, RZ, RZ, R14 ;  /* 0x000000ffff037224 */ /* 0x001fce00078e000e */
[----:B------:R-:W-:Y:S05]  /*10660*/  WARPSYNC.COLLECTIVE R15, `(.L_x_169) ;  /* 0x000000000f087348 */ /* 0x000fea0003c00000 */
[----:B------:R0:W1:Y:S02]  /*10670*/  SHFL.IDX P6, R14, R13, R12, R11 ;  /* 0x0000000c0d0e7389 */ /* 0x00006400000c000b */
[----:B01----:R-:W-:Y:S01]  /*10680*/  ENDCOLLECTIVE ;  /* 0x000000000000791b */ /* 0x003fe20003800000 */
.L_x_169:
[----:B------:R-:W-:Y:S02]  /*10690*/  IMAD.MOV.U32 R13, RZ, RZ, R7 ;  /* 0x000000ffff0d7224 */ /* 0x000fe400078e0007 */
[----:B------:R-:W-:Y:S02]  /*106a0*/  IMAD.MOV.U32 R12, RZ, RZ, 0x2 ;  /* 0x00000002ff0c7424 */ /* 0x000fe400078e00ff */
[----:B------:R-:W-:-:S07]  /*106b0*/  IMAD.MOV.U32 R2, RZ, RZ, R14 ;  /* 0x000000ffff027224 */ /* 0x000fce00078e000e */
[----:B------:R-:W-:Y:S05]  /*106c0*/  WARPSYNC.COLLECTIVE R15, `(.L_x_170) ;  /* 0x000000000f087348 */ /* 0x000fea0003c00000 */
[----:B------:R0:W1:Y:S02]  /*106d0*/  SHFL.IDX P6, R14, R13, R12, R11 ;  /* 0x0000000c0d0e7389 */ /* 0x00006400000c000b */
[----:B01----:R-:W-:Y:S01]  /*106e0*/  ENDCOLLECTIVE ;  /* 0x000000000000791b */ /* 0x003fe20003800000 */
.L_x_170:
        /* <DEDUP_REMOVED lines=12> */
.L_x_171:
[----:B------:R-:W-:Y:S02]  /*107b0*/  IMAD.MOV.U32 R13, RZ, RZ, R7 ;  /* 0x000000ffff0d7224 */ /* 0x000fe400078e0007 */
[----:B------:R-:W-:Y:S02]  /*107c0*/  IMAD.MOV.U32 R12, RZ, RZ, 0x3 ;  /* 0x00000003ff0c7424 */ /* 0x000fe400078e00ff */
[----:B------:R-:W-:-:S07]  /*107d0*/  IMAD.MOV.U32 R2, RZ, RZ, R14 ;  /* 0x000000ffff027224 */ /* 0x000fce00078e000e */
[----:B------:R-:W-:Y:S05]  /*107e0*/  WARPSYNC.COLLECTIVE R15, `(.L_x_172) ;  /* 0x000000000f087348 */ /* 0x000fea0003c00000 */
[----:B------:R0:W1:Y:S02]  /*107f0*/  SHFL.IDX P6, R14, R13, R12, R11 ;  /* 0x0000000c0d0e7389 */ /* 0x00006400000c000b */
[----:B01----:R-:W-:Y:S01]  /*10800*/  ENDCOLLECTIVE ;  /* 0x000000000000791b */ /* 0x003fe20003800000 */
.L_x_172:
        /* <DEDUP_REMOVED lines=12> */
.L_x_173:
[----:B------:R-:W-:Y:S02]  /*108d0*/  IMAD.MOV.U32 R13, RZ, RZ, R7 ;  /* 0x000000ffff0d7224 */ /* 0x000fe400078e0007 */
[----:B------:R-:W-:Y:S02]  /*108e0*/  IMAD.MOV.U32 R12, RZ, RZ, 0x4 ;  /* 0x00000004ff0c7424 */ /* 0x000fe400078e00ff */
[----:B------:R-:W-:-:S07]  /*108f0*/  IMAD.MOV.U32 R2, RZ, RZ, R14 ;  /* 0x000000ffff027224 */ /* 0x000fce00078e000e */
[----:B------:R-:W-:Y:S05]  /*10900*/  WARPSYNC.COLLECTIVE R15, `(.L_x_174) ;  /* 0x000000000f087348 */ /* 0x000fea0003c00000 */
[----:B------:R0:W1:Y:S02]  /*10910*/  SHFL.IDX P6, R14, R13, R12, R11 ;  /* 0x0000000c0d0e7389 */ /* 0x00006400000c000b */
[----:B01----:R-:W-:Y:S01]  /*10920*/  ENDCOLLECTIVE ;  /* 0x000000000000791b */ /* 0x003fe20003800000 */
.L_x_174:
        /* <DEDUP_REMOVED lines=12> */
.L_x_175:
[----:B------:R-:W-:Y:S02]  /*109f0*/  IMAD.MOV.U32 R13, RZ, RZ, R7 ;  /* 0x000000ffff0d7224 */ /* 0x000fe400078e0007 */
[----:B------:R-:W-:Y:S02]  /*10a00*/  IMAD.MOV.U32 R12, RZ, RZ, 0x5 ;  /* 0x00000005ff0c7424 */ /* 0x000fe400078e00ff */
[----:B------:R-:W-:-:S07]  /*10a10*/  IMAD.MOV.U32 R2, RZ, RZ, R14 ;  /* 0x000000ffff027224 */ /* 0x000fce00078e000e */
[----:B------:R-:W-:Y:S05]  /*10a20*/  WARPSYNC.COLLECTIVE R15, `(.L_x_176) ;  /* 0x000000000f087348 */ /* 0x000fea0003c00000 */
[----:B------:R0:W1:Y:S02]  /*10a30*/  SHFL.IDX P6, R14, R13, R12, R11 ;  /* 0x0000000c0d0e7389 */ /* 0x00006400000c000b */
[----:B01----:R-:W-:Y:S01]  /*10a40*/  ENDCOLLECTIVE ;  /* 0x000000000000791b */ /* 0x003fe20003800000 */
.L_x_176:
        /* <DEDUP_REMOVED lines=12> */
.L_x_177:
[----:B------:R-:W-:Y:S02]  /*10b10*/  IMAD.MOV.U32 R13, RZ, RZ, R7 ;  /* 0x000000ffff0d7224 */ /* 0x000fe400078e0007 */
[----:B------:R-:W-:Y:S02]  /*10b20*/  IMAD.MOV.U32 R12, RZ, RZ, 0x6 ;  /* 0x00000006ff0c7424 */ /* 0x000fe400078e00ff */
[----:B------:R-:W-:-:S07]  /*10b30*/  IMAD.MOV.U32 R2, RZ, RZ, R14 ;  /* 0x000000ffff027224 */ /* 0x000fce00078e000e */
[----:B------:R-:W-:Y:S05]  /*10b40*/  WARPSYNC.COLLECTIVE R15, `(.L_x_178) ;  /* 0x000000000f087348 */ /* 0x000fea0003c00000 */
[----:B------:R0:W1:Y:S02]  /*10b50*/  SHFL.IDX P6, R14, R13, R12, R11 ;  /* 0x0000000c0d0e7389 */ /* 0x00006400000c000b */
[----:B01----:R-:W-:Y:S01]  /*10b60*/  ENDCOLLECTIVE ;  /* 0x000000000000791b */ /* 0x003fe20003800000 */
.L_x_178:
        /* <DEDUP_REMOVED lines=12> */
.L_x_179:
[----:B------:R-:W-:Y:S02]  /*10c30*/  IMAD.MOV.U32 R13, RZ, RZ, R7 ;  /* 0x000000ffff0d7224 */ /* 0x000fe400078e0007 */
[----:B------:R-:W-:Y:S02]  /*10c40*/  IMAD.MOV.U32 R12, RZ, RZ, 0x7 ;  /* 0x00000007ff0c7424 */ /* 0x000fe400078e00ff */
[----:B------:R-:W-:-:S07]  /*10c50*/  IMAD.MOV.U32 R2, RZ, RZ, R14 ;  /* 0x000000ffff027224 */ /* 0x000fce00078e000e */
[----:B------:R-:W-:Y:S05]  /*10c60*/  WARPSYNC.COLLECTIVE R15, `(.L_x_180) ;  /* 0x000000000f087348 */ /* 0x000fea0003c00000 */
[----:B------:R0:W1:Y:S02]  /*10c70*/  SHFL.IDX P6, R14, R13, R12, R11 ;  /* 0x0000000c0d0e7389 */ /* 0x00006400000c000b */
[----:B01----:R-:W-:Y:S01]  /*10c80*/  ENDCOLLECTIVE ;  /* 0x000000000000791b */ /* 0x003fe20003800000 */
.L_x_180:
[----:B------:R-:W-:-:S05]  /*10c90*/  IADD3 R2, P0, R30, R2, RZ ;  /* 0x000000021e027210 */ /* 0x000fca0007f1e0ff */
[----:B------:R-:W-:-:S05]  /*10ca0*/  IMAD.X R3, RZ, RZ, R3, P0 ;  /* 0x000000ffff037224 */ /* 0x000fca00000e0603 */
[----:B------:R-:W-:Y:S01]  /*10cb0*/  @!PT LDS RZ, [RZ] ;  /* 0x00000000fffff984 */ /* 0x000fe20000000800 */
[----:B------:R-:W-:Y:S01]  /*10cc0*/  @!PT LDS RZ, [RZ] ;  /* 0x00000000fffff984 */ /* 0x000fe20000000800 */
[----:B------:R-:W-:Y:S01]  /*10cd0*/  @!PT LDS RZ, [RZ] ;  /* 0x00000000fffff984 */ /* 0x000fe20000000800 */
[----:B------:R0:W-:Y:S01]  /*10ce0*/  LDGSTS.E.BYPASS.LTC128B.128 [R4+0x13400], desc[UR50][R2.64], !P3 ;  /* 0x1340000002047fae */ /* 0x0001e2000d901d72 */
[----:B------:R-:W-:-:S03]  /*10cf0*/  IMAD.MOV.U32 R13, RZ, RZ, R8 ;  /* 0x000000ffff0d7224 */ /* 0x000fc600078e0008 */
[----:B------:R0:W-:Y:S01]  /*10d00*/  LDGSTS.E.BYPASS.LTC128B.128 [R4+0x17400], desc[UR50][R2.64+0x80], !P2 ;  /* 0x1740008002047fae */ /* 0x0001e2000d101d72 */
[----:B------:R-:W-:-:S07]  /*10d10*/  IMAD.MOV.U32 R7, RZ, RZ, R14 ;  /* 0x000000ffff077224 */ /* 0x000fce00078e000e */
[----:B0-----:R-:W-:Y:S05]  /*10d20*/  WARPSYNC.COLLECTIVE R15, `(.L_x_181) ;  /* 0x000000000f087348 */ /* 0x001fea0003c00000 */
[----:B------:R1:W2:Y:S02]  /*10d30*/  SHFL.IDX P6, R14, R13, R12, R11 ;  /* 0x0000000c0d0e7389 */ /* 0x0002a400000c000b */
[----:B012---:R-:W-:Y:S01]  /*10d40*/  ENDCOLLECTIVE ;  /* 0x000000000000791b */ /* 0x007fe20003800000 */
.L_x_181:
[----:B------:R-:W-:Y:S01]  /*10d50*/  IMAD.MOV.U32 R2, RZ, RZ, R14 ;  /* 0x000000ffff027224 */ /* 0x000fe200078e000e */
[----:B------:R-:W-:Y:S06]  /*10d60*/  BRA `(.L_x_182) ;  /* 0xffffffb400647947 */ /* 0x000fec000383ffff */
.L_x_71:
[----:B---3--:R3:W4:Y:S02]  /*10d70*/  SYNCS.PHASECHK.TRANS64.TRYWAIT P0, [R0+URZ+0x38840], R18 ;  /* 0x03884012000075a7 */ /* 0x008724000800017f */
[----:B----4-:R-:W-:Y:S05]  /*10d80*/  @!P0 NANOSLEEP.SYNCS 0x989680 ;  /* 0x009896800000895d */ /* 0x010fea0003900000 */
[----:B------:R-:W4:Y:S02]  /*10d90*/  @!P0 SYNCS.PHASECHK.TRANS64 P0, [R0+URZ+0x38840], R18 ;  /* 0x03884012000085a7 */ /* 0x000f24000800007f */
[----:B----4-:R-:W-:Y:S05]  /*10da0*/  @!P0 BRA `(.L_x_71) ;  /* 0xfffffffc00f08947 */ /* 0x010fea000383ffff */
[----:B------:R-:W-:Y:S05]  /*10db0*/  BRA `(.L_x_183) ;  /* 0xffffffb400b87947 */ /* 0x000fea000383ffff */
.L_x_72:
[----:B------:R-:W-:Y:S01]  /*10dc0*/  BSSY B0, `(.L_x_184) ;  /* 0x0000008000007945 */ /* 0x000fe20003800000 */
[----:B------:R-:W-:Y:S02]  /*10dd0*/  IMAD.MOV.U32 R13, RZ, RZ, R5 ;  /* 0x000000ffff0d7224 */ /* 0x000fe400078e0005 */
[----:B------:R-:W-:Y:S02]  /*10de0*/  IMAD.MOV.U32 R12, RZ, RZ, RZ ;  /* 0x000000ffff0c7224 */ /* 0x000fe400078e00ff */
[----:B------:R-:W-:Y:S02]  /*10df0*/  IMAD.MOV.U32 R11, RZ, RZ, 0x181f ;  /* 0x0000181fff0b7424 */ /* 0x000fe400078e00ff */
[----:B------:R-:W-:-:S07]  /*10e00*/  IMAD.MOV.U32 R15, RZ, RZ, -0x1 ;  /* 0xffffffffff0f7424 */ /* 0x000fce00078e00ff */
[----:B-12---:R-:W-:Y:S05]  /*10e10*/  WARPSYNC.COLLECTIVE R15, `(.L_x_185) ;  /* 0x000000000f087348 */ /* 0x006fea0003c00000 */
[----:B------:R0:W3:Y:S02]  /*10e20*/  SHFL.IDX P6, R14, R13, R12, R11 ;  /* 0x0000000c0d0e7389 */ /* 0x0000e400000c000b */
[----:B0123--:R-:W-:Y:S01]  /*10e30*/  ENDCOLLECTIVE ;  /* 0x000000000000791b */ /* 0x00ffe20003800000 */
.L_x_185:
[----:B------:R-:W-:Y:S05]  /*10e40*/  BSYNC B0 ;  /* 0x0000000000007941 */ /* 0x000fea0003800000 */
.L_x_184:
[----:B------:R-:W-:Y:S02]  /*10e50*/  IMAD.MOV.U32 R13, RZ, RZ, R18 ;  /* 0x000000ffff0d7224 */ /* 0x000fe400078e0012 */
[----:B------:R-:W-:Y:S02]  /*10e60*/  IMAD.MOV.U32 R12, RZ, RZ, RZ ;  /* 0x000000ffff0c7224 */ /* 0x000fe400078e00ff */
[----:B------:R-:W-:Y:S02]  /*10e70*/  IMAD.MOV.U32 R11, RZ, RZ, 0x181f ;  /* 0x0000181fff0b7424 */ /* 0x000fe400078e00ff */
[----:B------:R-:W-:Y:S02]  /*10e80*/  IMAD.MOV.U32 R15, RZ, RZ, -0x1 ;  /* 0xffffffffff0f7424 */ /* 0x000fe400078e00ff */
[----:B------:R-:W-:-:S07]  /*10e90*/  IMAD.MOV.U32 R3, RZ, RZ, R14 ;  /* 0x000000ffff037224 */ /* 0x000fce00078e000e */
[----:B------:R-:W-:Y:S05]  /*10ea0*/  WARPSYNC.COLLECTIVE R15, `(.L_x_186) ;  /* 0x000000000f087348 */ /* 0x000fea0003c00000 */
[----:B------:R0:W1:Y:S02]  /*10eb0*/  SHFL.IDX P6, R14, R13, R12, R11 ;  /* 0x0000000c0d0e7389 */ /* 0x00006400000c000b */
[----:B01----:R-:W-:Y:S01]  /*10ec0*/  ENDCOLLECTIVE ;  /* 0x000000000000791b */ /* 0x003fe20003800000 */
.L_x_186:
[----:B------:R-:W-:Y:S02]  /*10ed0*/  IMAD.MOV.U32 R13, RZ, RZ, R5 ;  /* 0x000000ffff0d7224 */ /* 0x000fe400078e0005 */
[----:B------:R-:W-:Y:S01]  /*10ee0*/  IMAD.MOV.U32 R12, RZ, RZ, 0x1 ;  /* 0x00000001ff0c7424 */ /* 0x000fe200078e00ff */
[----:B------:R-:W-:-:S13]  /*10ef0*/  IADD3 R2, P0, R30, R14, RZ ;  /* 0x0000000e1e027210 */ /* 0x000fda0007f1e0ff */
[----:B------:R-:W-:Y:S05]  /*10f00*/  WARPSYNC.COLLECTIVE R15, `(.L_x_187) ;  /* 0x000000000f087348 */ /* 0x000fea0003c00000 */
[----:B------:R0:W1:Y:S02]  /*10f10*/  SHFL.IDX P6, R14, R13, R12, R11 ;  /* 0x0000000c0d0e7389 */ /* 0x00006400000c000b */
[----:B01----:R-:W-:Y:S01]  /*10f20*/  ENDCOLLECTIVE ;  /* 0x000000000000791b */ /* 0x003fe20003800000 */
.L_x_187:
        /* <DEDUP_REMOVED lines=11> */
.L_x_188:
[----:B------:R-:W-:Y:S02]  /*10fe0*/  IMAD.MOV.U32 R13, RZ, RZ, R5 ;  /* 0x000000ffff0d7224 */ /* 0x000fe400078e0005 */
[----:B------:R-:W-:Y:S01]  /*10ff0*/  IMAD.MOV.U32 R12, RZ, RZ, 0x2 ;  /* 0x00000002ff0c7424 */ /* 0x000fe200078e00ff */
[----:B------:R-:W-:-:S13]  /*11000*/  IADD3 R2, P0, R30, R14, RZ ;  /* 0x0000000e1e027210 */ /* 0x000fda0007f1e0ff */
[----:B------:R-:W-:Y:S05]  /*11010*/  WARPSYNC.COLLECTIVE R15, `(.L_x_189) ;  /* 0x000000000f087348 */ /* 0x000fea0003c00000 */
[----:B------:R0:W1:Y:S02]  /*11020*/  SHFL.IDX P6, R14, R13, R12, R11 ;  /* 0x0000000c0d0e7389 */ /* 0x00006400000c000b */
[----:B01----:R-:W-:Y:S01]  /*11030*/  ENDCOLLECTIVE ;  /* 0x000000000000791b */ /* 0x003fe20003800000 */
.L_x_189:
        /* <DEDUP_REMOVED lines=11> */
.L_x_190:
[----:B------:R-:W-:Y:S02]  /*110f0*/  IMAD.MOV.U32 R13, RZ, RZ, R5 ;  /* 0x000000ffff0d7224 */ /* 0x000fe400078e0005 */
[----:B------:R-:W-:-:S05]  /*11100*/  IMAD.MOV.U32 R12, RZ, RZ, R14 ;  /* 0x000000ffff0c7224 */ /* 0x000fca00078e000e */
[----:B------:R-:W-:Y:S01]  /*11110*/  IADD3 R2, P0, R30, R12, RZ ;  /* 0x0000000c1e027210 */ /* 0x000fe20007f1e0ff */
[----:B------:R-:W-:-:S04]  /*11120*/  IMAD.MOV.U32 R12, RZ, RZ, 0x3 ;  /* 0x00000003ff0c7424 */ /* 0x000fc800078e00ff */
[----:B------:R-:W-:-:S08]  /*11130*/  IMAD.X R3, RZ, RZ, R8, P0 ;  /* 0x000000ffff037224 */ /* 0x000fd000000e0608 */
[----:B------:R-:W-:Y:S05]  /*11140*/  WARPSYNC.COLLECTIVE R15, `(.L_x_191) ;  /* 0x000000000f087348 */ /* 0x000fea0003c00000 */
[----:B------:R0:W1:Y:S02]  /*11150*/  SHFL.IDX P6, R14, R13, R12, R11 ;  /* 0x0000000c0d0e7389 */ /* 0x00006400000c000b */
[----:B01----:R-:W-:Y:S01]  /*11160*/  ENDCOLLECTIVE ;  /* 0x000000000000791b */ /* 0x003fe20003800000 */
.L_x_191:
        /* <DEDUP_REMOVED lines=10> */
.L_x_192:
[----:B------:R-:W-:Y:S02]  /*11210*/  IMAD.MOV.U32 R13, RZ, RZ, R5 ;  /* 0x000000ffff0d7224 */ /* 0x000fe400078e0005 */
[----:B------:R-:W-:Y:S02]  /*11220*/  IMAD.MOV.U32 R12, RZ, RZ, 0x4 ;  /* 0x00000004ff0c7424 */ /* 0x000fe400078e00ff */
[----:B------:R-:W-:-:S07]  /*11230*/  IMAD.MOV.U32 R10, RZ, RZ, R14 ;  /* 0x000000ffff0a7224 */ /* 0x000fce00078e000e */
[----:B------:R-:W-:Y:S05]  /*11240*/  WARPSYNC.COLLECTIVE R15, `(.L_x_193) ;  /* 0x000000000f087348 */ /* 0x000fea0003c00000 */
[----:B------:R0:W1:Y:S02]  /*11250*/  SHFL.IDX P6, R14, R13, R12, R11 ;  /* 0x0000000c0d0e7389 */ /* 0x00006400000c000b */
[----:B01----:R-:W-:Y:S01]  /*11260*/  ENDCOLLECTIVE ;  /* 0x000000000000791b */ /* 0x003fe20003800000 */
.L_x_193:
        /* <DEDUP_REMOVED lines=12> */
.L_x_194:
[----:B------:R-:W-:Y:S02]  /*11330*/  IMAD.MOV.U32 R13, RZ, RZ, R5 ;  /* 0x000000ffff0d7224 */ /* 0x000fe400078e0005 */
[----:B------:R-:W-:Y:S02]  /*11340*/  IMAD.MOV.U32 R12, RZ, RZ, 0x5 ;  /* 0x00000005ff0c7424 */ /* 0x000fe400078e00ff */
[----:B------:R-:W-:-:S07]  /*11350*/  IMAD.MOV.U32 R2, RZ, RZ, R14 ;  /* 0x000000ffff027224 */ /* 0x000fce00078e000e */
[----:B------:R-:W-:Y:S05]  /*11360*/  WARPSYNC.COLLECTIVE R15, `(.L_x_195) ;  /* 0x000000000f087348 */ /* 0x000fea0003c00000 */
[----:B------:R0:W1:Y:S02]  /*11370*/  SHFL.IDX P6, R14, R13, R12, R11 ;  /* 0x0000000c0d0e7389 */ /* 0x00006400000c000b */
[----:B01----:R-:W-:Y:S01]  /*11380*/  ENDCOLLECTIVE ;  /* 0x000000000000791b */ /* 0x003fe20003800000 */
.L_x_195:
        /* <DEDUP_REMOVED lines=12> */
.L_x_196:
[----:B------:R-:W-:Y:S02]  /*11450*/  IMAD.MOV.U32 R13, RZ, RZ, R5 ;  /* 0x000000ffff0d7224 */ /* 0x000fe400078e0005 */
[----:B------:R-:W-:Y:S02]  /*11460*/  IMAD.MOV.U32 R12, RZ, RZ, 0x6 ;  /* 0x00000006ff0c7424 */ /* 0x000fe400078e00ff */
[----:B------:R-:W-:-:S07]  /*11470*/  IMAD.MOV.U32 R2, RZ, RZ, R14 ;  /* 0x000000ffff027224 */ /* 0x000fce00078e000e */
[----:B------:R-:W-:Y:S05]  /*11480*/  WARPSYNC.COLLECTIVE R15, `(.L_x_197) ;  /* 0x000000000f087348 */ /* 0x000fea0003c00000 */
[----:B------:R0:W1:Y:S02]  /*11490*/  SHFL.IDX P6, R14, R13, R12, R11 ;  /* 0x0000000c0d0e7389 */ /* 0x00006400000c000b */
[----:B01----:R-:W-:Y:S01]  /*114a0*/  ENDCOLLECTIVE ;  /* 0x000000000000791b */ /* 0x003fe20003800000 */
.L_x_197:
        /* <DEDUP_REMOVED lines=12> */
.L_x_198:
[----:B------:R-:W-:Y:S02]  /*11570*/  IMAD.MOV.U32 R13, RZ, RZ, R5 ;  /* 0x000000ffff0d7224 */ /* 0x000fe400078e0005 */
[----:B------:R-:W-:Y:S02]  /*11580*/  IMAD.MOV.U32 R12, RZ, RZ, 0x7 ;  /* 0x00000007ff0c7424 */ /* 0x000fe400078e00ff */
[----:B------:R-:W-:-:S07]  /*11590*/  IMAD.MOV.U32 R2, RZ, RZ, R14 ;  /* 0x000000ffff027224 */ /* 0x000fce00078e000e */
[----:B------:R-:W-:Y:S05]  /*115a0*/  WARPSYNC.COLLECTIVE R15, `(.L_x_199) ;  /* 0x000000000f087348 */ /* 0x000fea0003c00000 */
[----:B------:R0:W1:Y:S02]  /*115b0*/  SHFL.IDX P6, R14, R13, R12, R11 ;  /* 0x0000000c0d0e7389 */ /* 0x00006400000c000b */
[----:B01----:R-:W-:Y:S01]  /*115c0*/  ENDCOLLECTIVE ;  /* 0x000000000000791b */ /* 0x003fe20003800000 */
.L_x_199:
        /* <DEDUP_REMOVED lines=12> */
.L_x_200:
[----:B------:R-:W-:Y:S05]  /*11690*/  BRA `(.L_x_201) ;  /* 0xffffffb000887947 */ /* 0x000fea000383ffff */
.L_x_77:
[----:B0-----:R0:W1:Y:S02]  /*116a0*/  SYNCS.PHASECHK.TRANS64.TRYWAIT P2, [R3+URZ+0x38870], R0 ;  /* 0x03887000030075a7 */ /* 0x001064000804017f */
[----:B-1----:R-:W-:Y:S05]  /*116b0*/  @!P2 NANOSLEEP.SYNCS 0x989680 ;  /* 0x009896800000a95d */ /* 0x002fea0003900000 */
[----:B------:R-:W1:Y:S02]  /*116c0*/  @!P2 SYNCS.PHASECHK.TRANS64 P2, [R3+URZ+0x38870], R0 ;  /* 0x038870000300a5a7 */ /* 0x000e64000804007f */
[----:B-1----:R-:W-:Y:S05]  /*116d0*/  @!P2 BRA `(.L_x_77) ;  /* 0xfffffffc00f0a947 */ /* 0x002fea000383ffff */
[----:B------:R-:W-:Y:S05]  /*116e0*/  BRA `(.L_x_202) ;  /* 0xffffffb000f07947 */ /* 0x000fea000383ffff */
.L_x_79:
[----:B0-----:R0:W1:Y:S02]  /*116f0*/  SYNCS.PHASECHK.TRANS64.TRYWAIT P2, [R3+URZ+0x38860], R0 ;  /* 0x03886000030075a7 */ /* 0x001064000804017f */
[----:B-1----:R-:W-:Y:S05]  /*11700*/  @!P2 NANOSLEEP.SYNCS 0x989680 ;  /* 0x009896800000a95d */ /* 0x002fea0003900000 */
[----:B------:R-:W1:Y:S02]  /*11710*/  @!P2 SYNCS.PHASECHK.TRANS64 P2, [R3+URZ+0x38860], R0 ;  /* 0x038860000300a5a7 */ /* 0x000e64000804007f */
[----:B-1----:R-:W-:Y:S05]  /*11720*/  @!P2 BRA `(.L_x_79) ;  /* 0xfffffffc00f0a947 */ /* 0x002fea000383ffff */
[----:B------:R-:W-:Y:S05]  /*11730*/  BRA `(.L_x_203) ;  /* 0xffffffb400007947 */ /* 0x000fea000383ffff */
.L_x_85:
[----:B0-----:R0:W1:Y:S02]  /*11740*/  SYNCS.PHASECHK.TRANS64.TRYWAIT P1, [R18+URZ+0x38870], R3 ;  /* 0x03887003120075a7 */ /* 0x001064000802017f */
[----:B-1----:R-:W-:Y:S05]  /*11750*/  @!P1 NANOSLEEP.SYNCS 0x989680 ;  /* 0x009896800000995d */ /* 0x002fea0003900000 */
[----:B------:R-:W1:Y:S02]  /*11760*/  @!P1 SYNCS.PHASECHK.TRANS64 P1, [R18+URZ+0x38870], R3 ;  /* 0x03887003120095a7 */ /* 0x000e64000802007f */
[----:B-1----:R-:W-:Y:S05]  /*11770*/  @!P1 BRA `(.L_x_85) ;  /* 0xfffffffc00f09947 */ /* 0x002fea000383ffff */
[----:B------:R-:W-:Y:S05]  /*11780*/  BRA `(.L_x_204) ;  /* 0xffffffbc00507947 */ /* 0x000fea000383ffff */
.L_x_87:
[----:B0-----:R0:W1:Y:S02]  /*11790*/  SYNCS.PHASECHK.TRANS64.TRYWAIT P1, [R18+URZ+0x38860], R3 ;  /* 0x03886003120075a7 */ /* 0x001064000802017f */
[----:B-1----:R-:W-:Y:S05]  /*117a0*/  @!P1 NANOSLEEP.SYNCS 0x989680 ;  /* 0x009896800000995d */ /* 0x002fea0003900000 */
[----:B------:R-:W1:Y:S02]  /*117b0*/  @!P1 SYNCS.PHASECHK.TRANS64 P1, [R18+URZ+0x38860], R3 ;  /* 0x03886003120095a7 */ /* 0x000e64000802007f */
[----:B-1----:R-:W-:Y:S05]  /*117c0*/  @!P1 BRA `(.L_x_87) ;  /* 0xfffffffc00f09947 */ /* 0x002fea000383ffff */
[----:B------:R-:W-:Y:S05]  /*117d0*/  BRA `(.L_x_205) ;  /* 0xffffffbc00607947 */ /* 0x000fea000383ffff */
.L_x_91:
[----:B0-----:R0:W1:Y:S02]  /*117e0*/  SYNCS.PHASECHK.TRANS64.TRYWAIT P0, [R4+URZ+0x38820], R0 ;  /* 0x03882000040075a7 */ /* 0x001064000800017f */
[----:B-1----:R-:W-:Y:S05]  /*117f0*/  @!P0 NANOSLEEP.SYNCS 0x989680 ;  /* 0x009896800000895d */ /* 0x002fea0003900000 */
[----:B------:R-:W1:Y:S02]  /*11800*/  @!P0 SYNCS.PHASECHK.TRANS64 P0, [R4+URZ+0x38820], R0 ;  /* 0x03882000040085a7 */ /* 0x000e64000800007f */
[----:B-1----:R-:W-:Y:S05]  /*11810*/  @!P0 BRA `(.L_x_91) ;  /* 0xfffffffc00f08947 */ /* 0x002fea000383ffff */
[----:B------:R-:W-:Y:S05]  /*11820*/  BRA `(.L_x_206) ;  /* 0xffffffc400c47947 */ /* 0x000fea000383ffff */
.L_x_95:
[----:B0-----:R0:W1:Y:S02]  /*11830*/  SYNCS.PHASECHK.TRANS64.TRYWAIT P1, [R3+URZ+0x38840], R2 ;  /* 0x03884002030075a7 */ /* 0x001064000802017f */
[----:B-1----:R-:W-:Y:S05]  /*11840*/  @!P1 NANOSLEEP.SYNCS 0x989680 ;  /* 0x009896800000995d */ /* 0x002fea0003900000 */
[----:B------:R-:W1:Y:S02]  /*11850*/  @!P1 SYNCS.PHASECHK.TRANS64 P1, [R3+URZ+0x38840], R2 ;  /* 0x03884002030095a7 */ /* 0x000e64000802007f */
[----:B-1----:R-:W-:Y:S05]  /*11860*/  @!P1 BRA `(.L_x_95) ;  /* 0xfffffffc00f09947 */ /* 0x002fea000383ffff */
[----:B------:R-:W-:Y:S05]  /*11870*/  BRA `(.L_x_207) ;  /* 0xffffffc800047947 */ /* 0x000fea000383ffff */
.L_x_97:
[----:B-1----:R1:W2:Y:S02]  /*11880*/  SYNCS.PHASECHK.TRANS64.TRYWAIT P1, [R25+URZ+0x38840], R0 ;  /* 0x03884000190075a7 */ /* 0x0022a4000802017f */
[----:B--2---:R-:W-:Y:S05]  /*11890*/  @!P1 NANOSLEEP.SYNCS 0x989680 ;  /* 0x009896800000995d */ /* 0x004fea0003900000 */
[----:B------:R-:W2:Y:S02]  /*118a0*/  @!P1 SYNCS.PHASECHK.TRANS64 P1, [R25+URZ+0x38840], R0 ;  /* 0x03884000190095a7 */ /* 0x000ea4000802007f */
[----:B--2---:R-:W-:Y:S05]  /*118b0*/  @!P1 BRA `(.L_x_97) ;  /* 0xfffffffc00f09947 */ /* 0x004fea000383ffff */
[----:B------:R-:W-:Y:S05]  /*118c0*/  BRA `(.L_x_208) ;  /* 0xffffffc800107947 */ /* 0x000fea000383ffff */
.L_x_99:
[----:B--2---:R2:W3:Y:S02]  /*118d0*/  SYNCS.PHASECHK.TRANS64.TRYWAIT P1, [R3+URZ+0x38860], R2 ;  /* 0x03886002030075a7 */ /* 0x0044e4000802017f */
[----:B---3--:R-:W-:Y:S05]  /*118e0*/  @!P1 NANOSLEEP.SYNCS 0x989680 ;  /* 0x009896800000995d */ /* 0x008fea0003900000 */
[----:B------:R-:W3:Y:S02]  /*118f0*/  @!P1 SYNCS.PHASECHK.TRANS64 P1, [R3+URZ+0x38860], R2 ;  /* 0x03886002030095a7 */ /* 0x000ee4000802007f */
[----:B---3--:R-:W-:Y:S05]  /*11900*/  @!P1 BRA `(.L_x_99) ;  /* 0xfffffffc00f09947 */ /* 0x008fea000383ffff */
[----:B------:R-:W-:Y:S05]  /*11910*/  BRA `(.L_x_209) ;  /* 0xffffffc8000c7947 */ /* 0x000fea000383ffff */
.L_x_101:
[----:B---3--:R3:W4:Y:S02]  /*11920*/  SYNCS.PHASECHK.TRANS64.TRYWAIT P1, [R25+URZ+0x38860], R0 ;  /* 0x03886000190075a7 */ /* 0x008724000802017f */
[----:B----4-:R-:W-:Y:S05]  /*11930*/  @!P1 NANOSLEEP.SYNCS 0x989680 ;  /* 0x009896800000995d */ /* 0x010fea0003900000 */
[----:B------:R-:W4:Y:S02]  /*11940*/  @!P1 SYNCS.PHASECHK.TRANS64 P1, [R25+URZ+0x38860], R0 ;  /* 0x03886000190095a7 */ /* 0x000f24000802007f */
[----:B----4-:R-:W-:Y:S05]  /*11950*/  @!P1 BRA `(.L_x_101) ;  /* 0xfffffffc00f09947 */ /* 0x010fea000383ffff */
[----:B------:R-:W-:Y:S05]  /*11960*/  BRA `(.L_x_210) ;  /* 0xffffffc800087947 */ /* 0x000fea000383ffff */
.L_x_103:
[----:B----4-:R4:W0:Y:S02]  /*11970*/  SYNCS.PHASECHK.TRANS64.TRYWAIT P1, [R3+URZ+0x38880], R2 ;  /* 0x03888002030075a7 */ /* 0x010824000802017f */
[----:B0-----:R-:W-:Y:S05]  /*11980*/  @!P1 NANOSLEEP.SYNCS 0x989680 ;  /* 0x009896800000995d */ /* 0x001fea0003900000 */
[----:B------:R-:W0:Y:S02]  /*11990*/  @!P1 SYNCS.PHASECHK.TRANS64 P1, [R3+URZ+0x38880], R2 ;  /* 0x03888002030095a7 */ /* 0x000e24000802007f */
[----:B0-----:R-:W-:Y:S05]  /*119a0*/  @!P1 BRA `(.L_x_103) ;  /* 0xfffffffc00f09947 */ /* 0x001fea000383ffff */
[----:B------:R-:W-:Y:S05]  /*119b0*/  BRA `(.L_x_211) ;  /* 0xffffffc800047947 */ /* 0x000fea000383ffff */
.L_x_212:
[----:B------:R-:W-:-:S00]  /*119c0*/  BRA `(.L_x_212) ;  /* 0xfffffffc00fc7947 */ /* 0x000fc0000383ffff */
[----:B------:R-:W-:-:S00]  /*119d0*/  NOP ;  /* 0x0000000000007918 */ /* 0x000fc00000000000 */
        /* <DEDUP_REMOVED lines=10> */
.L_x_15825:


//--------------------- .text._ZN7cutlass13device_kernelIN5flash11enable_sm90INS1_16FlashAttnFwdSm90INS1_25CollectiveMainloopFwdSm90ILi2EN4cute5tupleIJNS5_1CILi1EEES8_S8_EEENS6_IJNS7_ILi128EEESA_NS7_ILi256EEEEEELi256ENS_12float_e4m3_tEfNS_4arch4Sm90ELb0ELb0ELb0ELb1ELb1ELb0ELb0ELb1ELb0ELb1ELb0ELb0EEENS1_21CollectiveEpilogueFwdINS6_IJSA_SB_SA_EEES9_NS_10bfloat16_tESF_Li256ELb1ELb1ELb0ELb1EEENS1_36VarlenDynamicPersistentTileSchedulerILi128ELi128ELi256ELi128ELb0ELb1ELb1ELb0ELb1ELb1EEEEEEEEEvNT_6ParamsE --------------------------
	.section	.text._ZN7cutlass13device_kernelIN5flash11enable_sm90INS1_16FlashAttnFwdSm90INS1_25CollectiveMainloopFwdSm90ILi2EN4cute5tupleIJNS5_1CILi1EEES8_S8_EEENS6_IJNS7_ILi128EEESA_NS7_ILi256EEEEEELi256ENS_12float_e4m3_tEfNS_4arch4Sm90ELb0ELb0ELb0ELb1ELb1ELb0ELb0ELb1ELb0ELb1ELb0ELb0EEENS1_21CollectiveEpilogueFwdINS6_IJSA_SB_SA_EEES9_NS_10bfloat16_tESF_Li256ELb1ELb1ELb0ELb1EEENS1_36VarlenDynamicPersistentTileSchedulerILi128ELi128ELi256ELi128ELb0ELb1ELb1ELb0ELb1ELb1EEEEEEEEEvNT_6ParamsE,"ax",@progbits
	.align	128
.text._ZN7cutlass13device_kernelIN5flash11enable_sm90INS1_16FlashAttnFwdSm90INS1_25CollectiveMainloopFwdSm90ILi2EN4cute5tupleIJNS5_1CILi1EEES8_S8_EEENS6_IJNS7_ILi128EEESA_NS7_ILi256EEEEEELi256ENS_12float_e4m3_tEfNS_4arch4Sm90ELb0ELb0ELb0ELb1ELb1ELb0ELb0ELb1ELb0ELb1ELb0ELb0EEENS1_21CollectiveEpilogueFwdINS6_IJSA_SB_SA_EEES9_NS_10bfloat16_tESF_Li256ELb1ELb1ELb0ELb1EEENS1_36VarlenDynamicPersistentTileSchedulerILi128ELi128ELi256ELi128ELb0ELb1ELb1ELb0ELb1ELb1EEEEEEEEEvNT_6ParamsE:
        .type           _ZN7cutlass13device_kernelIN5flash11enable_sm90INS1_16FlashAttnFwdSm90INS1_25CollectiveMainloopFwdSm90ILi2EN4cute5tupleIJNS5_1CILi1EEES8_S8_EEENS6_IJNS7_ILi128EEESA_NS7_ILi256EEEEEELi256ENS_12float_e4m3_tEfNS_4arch4Sm90ELb0ELb0ELb0ELb1ELb1ELb0ELb0ELb1ELb0ELb1ELb0ELb0EEENS1_21CollectiveEpilogueFwdINS6_IJSA_SB_SA_EEES9_NS_10bfloat16_tESF_Li256ELb1ELb1ELb0ELb1EEENS1_36VarlenDynamicPersistentTileSchedulerILi128ELi128ELi256ELi128ELb0ELb1ELb1ELb0ELb1ELb1EEEEEEEEEvNT_6ParamsE,@function
        .size           _ZN7cutlass13device_kernelIN5flash11enable_sm90INS1_16FlashAttnFwdSm90INS1_25CollectiveMainloopFwdSm90ILi2EN4cute5tupleIJNS5_1CILi1EEES8_S8_EEENS6_IJNS7_ILi128EEESA_NS7_ILi256EEEEEELi256ENS_12float_e4m3_tEfNS_4arch4Sm90ELb0ELb0ELb0ELb1ELb1ELb0ELb0ELb1ELb0ELb1ELb0ELb0EEENS1_21CollectiveEpilogueFwdINS6_IJSA_SB_SA_EEES9_NS_10bfloat16_tESF_Li256ELb1ELb1ELb0ELb1EEENS1_36VarlenDynamicPersistentTileSchedulerILi128ELi128ELi256ELi128ELb0ELb1ELb1ELb0ELb1ELb1EEEEEEEEEvNT_6ParamsE,(.L_x_15826 - _ZN7cutlass13device_kernelIN5flash11enable_sm90INS1_16FlashAttnFwdSm90INS1_25CollectiveMainloopFwdSm90ILi2EN4cute5tupleIJNS5_1CILi1EEES8_S8_EEENS6_IJNS7_ILi128EEESA_NS7_ILi256EEEEEELi256ENS_12float_e4m3_tEfNS_4arch4Sm90ELb0ELb0ELb0ELb1ELb1ELb0ELb0ELb1ELb0ELb1ELb0ELb0EEENS1_21CollectiveEpilogueFwdINS6_IJSA_SB_SA_EEES9_NS_10bfloat16_tESF_Li256ELb1ELb1ELb0ELb1EEENS1_36VarlenDynamicPersistentTileSchedulerILi128ELi128ELi256ELi128ELb0ELb1ELb1ELb0ELb1ELb1EEEEEEEEEvNT_6ParamsE)
        .other          _ZN7cutlass13device_kernelIN5flash11enable_sm90INS1_16FlashAttnFwdSm90INS1_25CollectiveMainloopFwdSm90ILi2EN4cute5tupleIJNS5_1CILi1EEES8_S8_EEENS6_IJNS7_ILi128EEESA_NS7_ILi256EEEEEELi256ENS_12float_e4m3_tEfNS_4arch4Sm90ELb0ELb0ELb0ELb1ELb1ELb0ELb0ELb1ELb0ELb1ELb0ELb0EEENS1_21CollectiveEpilogueFwdINS6_IJSA_SB_SA_EEES9_NS_10bfloat16_tESF_Li256ELb1ELb1ELb0ELb1EEENS1_36VarlenDynamicPersistentTileSchedulerILi128ELi128ELi256ELi128ELb0ELb1ELb1ELb0ELb1ELb1EEEEEEEEEvNT_6ParamsE,@"STO_CUDA_ENTRY STV_DEFAULT"
_ZN7cutlass13device_kernelIN5flash11enable_sm90INS1_16FlashAttnFwdSm90INS1_25CollectiveMainloopFwdSm90ILi2EN4cute5tupleIJNS5_1CILi1EEES8_S8_EEENS6_IJNS7_ILi128EEESA_NS7_ILi256EEEEEELi256ENS_12float_e4m3_tEfNS_4arch4Sm90ELb0ELb0ELb0ELb1ELb1ELb0ELb0ELb1ELb0ELb1ELb0ELb0EEENS1_21CollectiveEpilogueFwdINS6_IJSA_SB_SA_EEES9_NS_10bfloat16_tESF_Li256ELb1ELb1ELb0ELb1EEENS1_36VarlenDynamicPersistentTileSchedulerILi128ELi128ELi256ELi128ELb0ELb1ELb1ELb0ELb1ELb1EEEEEEEEEvNT_6ParamsE:
        /* <DEDUP_REMOVED lines=9> */
[----:B------:R1:W2:Y:S01]  /*0090*/  SHFL.IDX PT, R4, R3, RZ, 0x1f ;  /* 0x00001fff03047589 */ /* 0x0002a200000e0000 */
        /* <DEDUP_REMOVED lines=14> */
[----:B------:R1:W0:Y:S06]  /*0180*/  @!UP0 SYNCS.EXCH.64 URZ, [UR8+0x38800], UR4 ;  /* 0x03880004083f85b2 */ /* 0x00022c0008000100 */
[----:B------:R1:W3:Y:S02]  /*0190*/  @!UP1 SYNCS.EXCH.64 URZ, [UR8+0x38820], UR6 ;  /* 0x03882006083f95b2 */ /* 0x0002e40008000100 */
[----:B-12---:R-:W-:Y:S05]  /*01a0*/  @P1 BRA `(.L_x_213) ;  /* 0x0000000000481947 */ /* 0x006fea0003800000 */
[----:B------:R-:W1:Y:S01]  /*01b0*/  S2UR UR5, SR_CgaCtaId ;  /* 0x00000000000579c3 */ /* 0x000e620000008800 */
[----:B------:R-:W-:Y:S01]  /*01c0*/  UMOV UR4, 0x400 ;  /* 0x0000040000047882 */ /* 0x000fe20000000000 */
[----:B------:R-:W-:Y:S01]  /*01d0*/  UMOV UR6, 0x80 ;  /* 0x0000008000067882 */ /* 0x000fe20000000000 */
[----:B------:R-:W-:Y:S01]  /*01e0*/  UMOV UR7, 0x100 ;  /* 0x0000010000077882 */ /* 0x000fe20000000000 */
[----:B------:R-:W-:Y:S01]  /*01f0*/  ELECT P0, URZ, PT ;  /* 0x00000000003f782f */ /* 0x000fe20003800000 */
[----:B-1----:R-:W-:Y:S02]  /*0200*/  ULEA UR8, UR5, UR4, 0x18 ;  /* 0x0000000405087291 */ /* 0x002fe4000f8ec03f */
[----:B------:R-:W-:-:S04]  /*0210*/  UIADD3 UR4, -UR6, 0x100000, URZ ;  /* 0x0010000006047890 */ /* 0x000fc8000fffe13f */
[----:B------:R-:W-:Y:S02]  /*0220*/  USHF.L.U32 UR5, UR4, 0xb, URZ ;  /* 0x0000000b04057899 */ /* 0x000fe4000800063f */
[----:B------:R-:W-:Y:S02]  /*0230*/  USHF.L.U32 UR4, UR4, 0x1, URZ ;  /* 0x0000000104047899 */ /* 0x000fe4000800063f */
[----:B------:R-:W-:-:S04]  /*0240*/  UIADD3 UR6, -UR7, 0x100000, URZ ;  /* 0x0010000007067890 */ /* 0x000fc8000fffe13f */
[----:B------:R-:W-:Y:S02]  /*0250*/  USHF.L.U32 UR7, UR6, 0xb, URZ ;  /* 0x0000000b06077899 */ /* 0x000fe4000800063f */
[----:B------:R-:W-:Y:S01]  /*0260*/  USHF.L.U32 UR6, UR6, 0x1, URZ ;  /* 0x0000000106067899 */ /* 0x000fe2000800063f */
[----:B------:R-:W1:Y:S03]  /*0270*/  FENCE.VIEW.ASYNC.S ;  /* 0x00000000000073c6 */ /* 0x000e660000000000 */
[----:B-1----:R1:W2:Y:S08]  /*0280*/  SYNCS.EXCH.64 URZ, [UR8+0x38830], UR4 ;  /* 0x03883004083f75b2 */ /* 0x0022b00008000100 */
[----:B------:R1:W4:Y:S01]  /*0290*/  SYNCS.EXCH.64 URZ, [UR8+0x38840], UR6 ;  /* 0x03884006083f75b2 */ /* 0x0003220008000100 */
[----:B------:R1:W0:Y:S01]  /*02a0*/  SYNCS.EXCH.64 URZ, [UR8+0x38838], UR4 ;  /* 0x03883804083f75b2 */ /* 0x0002220008000100 */
[----:B------:R1:W0:Y:S01]  /*02b0*/  SYNCS.EXCH.64 URZ, [UR8+0x38848], UR6 ;  /* 0x03884806083f75b2 */ /* 0x0002220008000100 */
[----:B------:R-:W-:Y:S01]  /*02c0*/  NOP ;  /* 0x0000000000007918 */ /* 0x000fe20000000000 */
.L_x_213:
[----:B------:R-:W5:Y:S01]  /*02d0*/  SHFL.IDX PT, R2, R0, RZ, 0x1f ;  /* 0x00001fff00027589 */ /* 0x000f6200000e0000 */
[----:B------:R-:W-:Y:S01]  /*02e0*/  NOP ;  /* 0x0000000000007918 */ /* 0x000fe20000000000 */
[----:B-----5:R-:W-:-:S13]  /*02f0*/  ISETP.NE.AND P0, PT, R2, RZ, PT ;  /* 0x000000ff0200720c */ /* 0x020fda0003f05270 */
[----:B------:R-:W-:Y:S05]  /*0300*/  @P0 BRA `(.L_x_214) ;  /* 0x0000000000480947 */ /* 0x000fea0003800000 */
[----:B-1----:R-:W1:Y:S01]  /*0310*/  S2UR UR5, SR_CgaCtaId ;  /* 0x00000000000579c3 */ /* 0x002e620000008800 */
        /* <DEDUP_REMOVED lines=12> */
[----:B-1----:R1:W0:Y:S08]  /*03e0*/  SYNCS.EXCH.64 URZ, [UR8+0x38850], UR4 ;  /* 0x03885004083f75b2 */ /* 0x0022300008000100 */
[----:B------:R1:W0:Y:S01]  /*03f0*/  SYNCS.EXCH.64 URZ, [UR8+0x38860], UR6 ;  /* 0x03886006083f75b2 */ /* 0x0002220008000100 */
[----:B------:R1:W0:Y:S01]  /*0400*/  SYNCS.EXCH.64 URZ, [UR8+0x38858], UR4 ;  /* 0x03885804083f75b2 */ /* 0x0002220008000100 */
[----:B------:R1:W0:Y:S01]  /*0410*/  SYNCS.EXCH.64 URZ, [UR8+0x38868], UR6 ;  /* 0x03886806083f75b2 */ /* 0x0002220008000100 */
[----:B------:R-:W-:Y:S01]  /*0420*/  NOP ;  /* 0x0000000000007918 */ /* 0x000fe20000000000 */
.L_x_214:
[----:B------:R-:W5:Y:S01]  /*0430*/  SHFL.IDX PT, R2, R0, RZ, 0x1f ;  /* 0x00001fff00027589 */ /* 0x000f6200000e0000 */
[----:B------:R-:W-:Y:S01]  /*0440*/  NOP ;  /* 0x0000000000007918 */ /* 0x000fe20000000000 */
[----:B-----5:R-:W-:-:S13]  /*0450*/  ISETP.NE.AND P0, PT, R2, RZ, PT ;  /* 0x000000ff0200720c */ /* 0x020fda0003f05270 */
[----:B------:R-:W-:Y:S05]  /*0460*/  @P0 BRA `(.L_x_215) ;  /* 0x0000000000380947 */ /* 0x000fea0003800000 */
[----:B-1----:R-:W1:Y:S01]  /*0470*/  S2UR UR5, SR_CgaCtaId ;  /* 0x00000000000579c3 */ /* 0x002e620000008800 */
[----:B------:R-:W-:Y:S01]  /*0480*/  UMOV UR4, 0x400 ;  /* 0x0000040000047882 */ /* 0x000fe20000000000 */
[----:B------:R-:W-:Y:S01]  /*0490*/  UMOV UR7, 0x80 ;  /* 0x0000008000077882 */ /* 0x000fe20000000000 */
[----:B------:R-:W-:Y:S01]  /*04a0*/  ELECT P0, URZ, PT ;  /* 0x00000000003f782f */ /* 0x000fe20003800000 */
[----:B-1----:R-:W-:Y:S02]  /*04b0*/  ULEA UR6, UR5, UR4, 0x18 ;  /* 0x0000000405067291 */ /* 0x002fe4000f8ec03f */
[----:B------:R-:W-:-:S04]  /*04c0*/  UIADD3 UR4, -UR7, 0x100000, URZ ;  /* 0x0010000007047890 */ /* 0x000fc8000fffe13f */
[----:B------:R-:W-:Y:S02]  /*04d0*/  USHF.L.U32 UR5, UR4, 0xb, URZ ;  /* 0x0000000b04057899 */ /* 0x000fe4000800063f */
[----:B------:R-:W-:Y:S01]  /*04e0*/  USHF.L.U32 UR4, UR4, 0x1, URZ ;  /* 0x0000000104047899 */ /* 0x000fe2000800063f */
[----:B------:R-:W1:Y:S11]  /*04f0*/  FENCE.VIEW.ASYNC.S ;  /* 0x00000000000073c6 */ /* 0x000e760000000000 */
[----:B-1----:R1:W0:Y:S01]  /*0500*/  SYNCS.EXCH.64 URZ, [UR6+0x38870], UR4 ;  /* 0x03887004063f75b2 */ /* 0x0022220008000100 */
[----:B------:R1:W0:Y:S01]  /*0510*/  SYNCS.EXCH.64 URZ, [UR6+0x38880], UR4 ;  /* 0x03888004063f75b2 */ /* 0x0002220008000100 */
[----:B------:R1:W0:Y:S01]  /*0520*/  SYNCS.EXCH.64 URZ, [UR6+0x38878], UR4 ;  /* 0x03887804063f75b2 */ /* 0x0002220008000100 */
[----:B------:R1:W0:Y:S01]  /*0530*/  SYNCS.EXCH.64 URZ, [UR6+0x38888], UR4 ;  /* 0x03888804063f75b2 */ /* 0x0002220008000100 */
[----:B------:R-:W-:Y:S01]  /*0540*/  NOP ;  /* 0x0000000000007918 */ /* 0x000fe20000000000 */
.L_x_215:
        /* <DEDUP_REMOVED lines=22> */
.L_x_216:
[----:B------:R-:W5:Y:S01]  /*06b0*/  SHFL.IDX PT, R3, R0, RZ, 0x1f ;  /* 0x00001fff00037589 */ /* 0x000f6200000e0000 */
[----:B------:R-:W-:Y:S01]  /*06c0*/  R2UR UR9, R4 ;  /* 0x00000000040972ca */ /* 0x000fe200000e0000 */
[----:B------:R-:W-:Y:S01]  /*06d0*/  NOP ;  /* 0x0000000000007918 */ /* 0x000fe20000000000 */
[----:B------:R-:W0:Y:S01]  /*06e0*/  S2R R2, SR_CgaCtaId ;  /* 0x0000000000027919 */ /* 0x000e220000008800 */
[----:B-----5:R-:W-:-:S13]  /*06f0*/  ISETP.NE.AND P0, PT, R3, RZ, PT ;  /* 0x000000ff0300720c */ /* 0x020fda0003f05270 */
[----:B0-----:R-:W-:Y:S05]  /*0700*/  @P0 BRA `(.L_x_217) ;  /* 0x0000000000480947 */ /* 0x001fea0003800000 */
[----:B-1----:R-:W0:Y:S01]  /*0710*/  S2UR UR5, SR_CgaCtaId ;  /* 0x00000000000579c3 */ /* 0x002e220000008800 */
        /* <DEDUP_REMOVED lines=13> */
[----:B------:R0:W0:Y:S01]  /*07f0*/  SYNCS.EXCH.64 URZ, [UR8+0x388c0], UR6 ;  /* 0x0388c006083f75b2 */ /* 0x0000220008000100 */
[----:B------:R0:W0:Y:S01]  /*0800*/  SYNCS.EXCH.64 URZ, [UR8+0x388b8], UR4 ;  /* 0x0388b804083f75b2 */ /* 0x0000220008000100 */
[----:B------:R0:W0:Y:S01]  /*0810*/  SYNCS.EXCH.64 URZ, [UR8+0x388c8], UR6 ;  /* 0x0388c806083f75b2 */ /* 0x0000220008000100 */
[----:B------:R-:W-:Y:S01]  /*0820*/  NOP ;  /* 0x0000000000007918 */ /* 0x000fe20000000000 */
.L_x_217:
        /* <DEDUP_REMOVED lines=8> */
.L_x_219:
[----:B------:R-:W-:-:S08]  /*08b0*/  NOP ;  /* 0x0000000000007918 */ /* 0x000fd00000000000 */
[----:B------:R-:W0:Y:S02]  /*08c0*/  USETMAXREG.TRY_ALLOC.CTAPOOL UP0, 0xe8 ;  /* 0x000000e8000079c8 */ /* 0x000e240008000600 */
[----:B0-----:R-:W-:-:S13]  /*08d0*/  PLOP3.LUT P0, PT, PT, PT, UP0, 0x80, 0x0 ;  /* 0x000000000000781c */ /* 0x001fda0003f0f008 */
[----:B------:R-:W-:Y:S05]  /*08e0*/  @!P0 BRA `(.L_x_219) ;  /* 0xfffffffc00f08947 */ /* 0x000fea000383ffff */
[----:B------:R-:W0:Y:S01]  /*08f0*/  S2R R0, SR_TID.X ;  /* 0x0000000000007919 */ /* 0x000e220000002100 */
[----:B------:R-:W1:Y:S01]  /*0900*/  S2UR UR5, SR_CgaCtaId ;  /* 0x00000000000579c3 */ /* 0x000e620000008800 */
[----:B------:R-:W-:-:S07]  /*0910*/  UMOV UR4, 0x400 ;  /* 0x0000040000047882 */ /* 0x000fce0000000000 */
[----:B------:R-:W-:Y:S06]  /*0920*/  BAR.ARV 0x8, 0x180 ;  /* 0x0206000000007b1d */ /* 0x000fec0000002000 */
[----:B-1----:R-:W-:Y:S01]  /*0930*/  ULEA UR4, UR5, UR4, 0x18 ;  /* 0x0000000405047291 */ /* 0x002fe2000f8ec03f */
[----:B0-----:R-:W-:-:S04]  /*0940*/  SHF.R.U32.HI R0, RZ, 0x7, R0 ;  /* 0x00000007ff007819 */ /* 0x001fc80000011600 */
[----:B------:R-:W-:-:S13]  /*0950*/  ISETP.NE.AND P0, PT, R0, 0x1, PT ;  /* 0x000000010000780c */ /* 0x000fda0003f05270 */
[----:B------:R-:W-:Y:S08]  /*0960*/  @!P0 BAR.ARV 0x9, 0x100 ;  /* 0x0244000000008b1d */ /* 0x000ff00000002000 */
[----:B------:R-:W-:Y:S06]  /*0970*/  BAR.SYNC.DEFER_BLOCKING 0x5, 0x180 ;  /* 0x0146000000007b1d */ /* 0x000fec0000010000 */
[----:B------:R-:W0:Y:S01]  /*0980*/  LDS.128 R44, [UR4+0x388d0] ;  /* 0x0388d004ff2c7984 */ /* 0x000e220008000c00 */
[----:B------:R-:W-:Y:S01]  /*0990*/  ULDC UR4, c[0x0][0xc3c] ;  /* 0x00030f0000047ab9 */ /* 0x000fe20000000800 */
[----:B------:R-:W-:Y:S06]  /*09a0*/  BAR.ARV 0x4, 0x180 ;  /* 0x0106000000007b1d */ /* 0x000fec0000002000 */
[----:B0-----:R-:W-:-:S13]  /*09b0*/  ISETP.GE.AND P0, PT, R47, UR4, PT ;  /* 0x000000042f007c0c */ /* 0x001fda000bf06270 */
[----:B------:R-:W-:Y:S05]  /*09c0*/  @P0 EXIT ;  /* 0x000000000000094d */ /* 0x000fea0003800000 */
[----:B------:R-:W0:Y:S01]  /*09d0*/  S2R R0, SR_TID.X ;  /* 0x0000000000007919 */ /* 0x000e220000002100 */
[----:B------:R-:W-:Y:S01]  /*09e0*/  R2UR UR5, R45 ;  /* 0x000000002d0572ca */ /* 0x000fe200000e0000 */
[----:B------:R-:W-:Y:S01]  /*09f0*/  ULOP3.LUT UR45, UR36, 0x1, URZ, 0xfc, !UPT ;  /* 0x00000001242d7892 */ /* 0x000fe2000f8efc3f */
[----:B------:R-:W-:Y:S01]  /*0a00*/  R2UR UR46, R46 ;  /* 0x000000002e2e72ca */ /* 0x000fe200000e0000 */
[----:B------:R-:W-:Y:S01]  /*0a10*/  UMOV UR44, URZ ;  /* 0x0000003f002c7c82 */ /* 0x000fe20008000000 */
[----:B------:R-:W-:Y:S01]  /*0a20*/  UMOV UR43, URZ ;  /* 0x0000003f002b7c82 */ /* 0x000fe20008000000 */
[----:B------:R-:W-:Y:S01]  /*0a30*/  UMOV UR42, URZ ;  /* 0x0000003f002a7c82 */ /* 0x000fe20008000000 */
[----:B0-----:R-:W-:-:S05]  /*0a40*/  VIADD R225, R0, 0xffffff80 ;  /* 0xffffff8000e17836 */ /* 0x001fca0000000000 */
[----:B------:R-:W-:-:S04]  /*0a50*/  SHF.R.S32.HI R0, RZ, 0x1f, R225 ;  /* 0x0000001fff007819 */ /* 0x000fc800000114e1 */
[CC--:B------:R-:W-:Y:S02]  /*0a60*/  LEA.HI R3, R0.reuse, R225.reuse, RZ, 0x7 ;  /* 0x000000e100037211 */ /* 0x0c0fe400078f38ff */
[-C--:B------:R-:W-:Y:S02]  /*0a70*/  LEA.HI R4, R0, R225.reuse, RZ, 0x5 ;  /* 0x000000e100047211 */ /* 0x080fe400078f28ff */
[----:B------:R-:W-:Y:S02]  /*0a80*/  LOP3.LUT R2, R3, 0xffffff80, RZ, 0xc0, !PT ;  /* 0xffffff8003027812 */ /* 0x000fe400078ec0ff */
[----:B------:R-:W-:Y:S01]  /*0a90*/  SHF.R.S32.HI R216, RZ, 0x7, R3 ;  /* 0x00000007ffd87819 */ /* 0x000fe20000011403 */
[----:B------:R-:W-:Y:S02]  /*0aa0*/  IMAD.SHL.U32 R6, R4, 0x20, RZ ;  /* 0x0000002004067824 */ /* 0x000fe400078e00ff */
[----:B------:R-:W-:Y:S01]  /*0ab0*/  IMAD.IADD R23, R225, 0x1, -R2 ;  /* 0x00000001e1177824 */ /* 0x000fe200078e0a02 */
[----:B------:R-:W-:-:S02]  /*0ac0*/  LEA.HI R2, R0, R225, RZ, 0x4 ;  /* 0x000000e100027211 */ /* 0x000fc400078f20ff */
[----:B------:R-:W-:Y:S02]  /*0ad0*/  LOP3.LUT R7, R6, 0xfffffc00, RZ, 0xc0, !PT ;  /* 0xfffffc0006077812 */ /* 0x000fe400078ec0ff */
[----:B------:R-:W-:Y:S02]  /*0ae0*/  SHF.R.S32.HI R8, RZ, 0x1f, R23 ;  /* 0x0000001fff087819 */ /* 0x000fe40000011417 */
[----:B------:R-:W-:Y:S02]  /*0af0*/  SHF.R.S32.HI R5, RZ, 0x4, R2 ;  /* 0x00000004ff057819 */ /* 0x000fe40000011402 */
[----:B------:R-:W-:Y:S02]  /*0b00*/  LEA.HI R9, R8, R23, RZ, 0x2 ;  /* 0x0000001708097211 */ /* 0x000fe400078f10ff */
[C---:B------:R-:W-:Y:S02]  /*0b10*/  LOP3.LUT R4, R2.reuse, 0x3fffff0, RZ, 0xc0, !PT ;  /* 0x03fffff002047812 */ /* 0x040fe400078ec0ff */
[----:B------:R-:W-:-:S02]  /*0b20*/  LEA.HI R2, R2, R5, RZ, 0x1 ;  /* 0x0000000502027211 */ /* 0x000fc400078f08ff */
[-C--:B------:R-:W-:Y:S01]  /*0b30*/  LEA.HI R6, R0, R225.reuse, RZ, 0x2 ;  /* 0x000000e100067211 */ /* 0x080fe200078f10ff */
[----:B------:R-:W-:Y:S01]  /*0b40*/  IMAD.IADD R4, R225, 0x1, -R4 ;  /* 0x00000001e1047824 */ /* 0x000fe200078e0a04 */
[--C-:B------:R-:W-:Y:S02]  /*0b50*/  SHF.R.S32.HI R10, RZ, 0x2, R9.reuse ;  /* 0x00000002ff0a7819 */ /* 0x100fe40000011409 */
[----:B------:R-:W-:Y:S01]  /*0b60*/  SHF.R.S32.HI R11, RZ, 0x1f, R9 ;  /* 0x0000001fff0b7819 */ /* 0x000fe20000011409 */
[----:B------:R-:W-:Y:S01]  /*0b70*/  IMAD R7, R4, 0x40, R7 ;  /* 0x0000004004077824 */ /* 0x000fe200078e0207 */
[----:B------:R-:W-:Y:S02]  /*0b80*/  LOP3.LUT R2, R2, 0x1ffffffe, RZ, 0xc0, !PT ;  /* 0x1ffffffe02027812 */ /* 0x000fe400078ec0ff */
[----:B------:R-:W-:Y:S02]  /*0b90*/  LOP3.LUT R6, R6, 0xfffffffc, RZ, 0xc0, !PT ;  /* 0xfffffffc06067812 */ /* 0x000fe400078ec0ff */
[----:B------:R-:W-:Y:S01]  /*0ba0*/  LEA.HI R0, R0, R225, RZ, 0x3 ;  /* 0x000000e100007211 */ /* 0x000fe200078f18ff */
[----:B------:R-:W-:Y:S01]  /*0bb0*/  IMAD.IADD R220, R5, 0x1, -R2 ;  /* 0x0000000105dc7824 */ /* 0x000fe200078e0a02 */
[----:B------:R-:W-:Y:S01]  /*0bc0*/  LEA.HI R11, R11, R10, RZ, 0x3 ;  /* 0x0000000a0b0b7211 */ /* 0x000fe200078f18ff */
[----:B------:R-:W-:Y:S01]  /*0bd0*/  IMAD.IADD R6, R225, 0x1, -R6 ;  /* 0x00000001e1067824 */ /* 0x000fe200078e0a06 */
[----:B------:R-:W-:Y:S01]  /*0be0*/  LOP3.LUT R2, R0, 0xfffffff8, RZ, 0xc0, !PT ;  /* 0xfffffff800027812 */ /* 0x000fe200078ec0ff */
[----:B------:R-:W-:Y:S01]  /*0bf0*/  IMAD R220, R220, 0x8, R7 ;  /* 0x00000008dcdc7824 */ /* 0x000fe200078e0207 */
[----:B------:R-:W-:-:S02]  /*0c00*/  LOP3.LUT R11, R11, 0xfffffff8, RZ, 0xc0, !PT ;  /* 0xfffffff80b0b7812 */ /* 0x000fc400078ec0ff */
[----:B------:R-:W-:Y:S01]  /*0c10*/  LEA.HI R8, R8, R23, RZ, 0x5 ;  /* 0x0000001708087211 */ /* 0x000fe200078f28ff */
[----:B------:R-:W-:Y:S01]  /*0c20*/  IMAD.IADD R19, R225, 0x1, -R2 ;  /* 0x00000001e1137824 */ /* 0x000fe200078e0a02 */
[----:B------:R-:W-:Y:S01]  /*0c30*/  LEA.HI R3, R3, R216, RZ, 0x1 ;  /* 0x000000d803037211 */ /* 0x000fe200078f08ff */
[----:B------:R-:W-:Y:S01]  /*0c40*/  IMAD.IADD R11, R10, 0x1, -R11 ;  /* 0x000000010a0b7824 */ /* 0x000fe200078e0a0b */
[----:B------:R-:W-:Y:S01]  /*0c50*/  SHF.R.S32.HI R8, RZ, 0x5, R8 ;  /* 0x00000005ff087819 */ /* 0x000fe20000011408 */
[----:B------:R-:W-:Y:S01]  /*0c60*/  IMAD.SHL.U32 R2, R19, 0x8, RZ ;  /* 0x0000000813027824 */ /* 0x000fe200078e00ff */
[----:B------:R-:W-:Y:S02]  /*0c70*/  LEA.HI R4, R6, R6, RZ, 0x1 ;  /* 0x0000000606047211 */ /* 0x000fe400078f08ff */
        /* <DEDUP_REMOVED lines=9> */
[----:B------:R-:W-:Y:S01]  /*0d10*/  VIADD R18, R2, 0xc0 ;  /* 0x000000c002127836 */ /* 0x000fe20000000000 */
[----:B------:R-:W-:Y:S01]  /*0d20*/  SHF.R.S32.HI R223, RZ, 0x1f, R17 ;  /* 0x0000001fffdf7819 */ /* 0x000fe20000011411 */
[----:B------:R-:W-:Y:S01]  /*0d30*/  IMAD.IADD R6, R6, 0x1, -R5 ;  /* 0x0000000106067824 */ /* 0x000fe200078e0a05 */
[----:B------:R-:W-:Y:S01]  /*0d40*/  SHF.R.S32.HI R222, RZ, 0x1f, R16 ;  /* 0x0000001fffde7819 */ /* 0x000fe20000011410 */
[----:B------:R-:W-:Y:S01]  /*0d50*/  IMAD R217, R3, 0x40, R8 ;  /* 0x0000004003d97824 */ /* 0x000fe200078e0208 */
[----:B------:R-:W-:Y:S01]  /*0d60*/  SHF.R.S32.HI R221, RZ, 0x1f, R18 ;  /* 0x0000001fffdd7819 */ /* 0x000fe20000011412 */
[----:B------:R-:W-:-:S02]  /*0d70*/  IMAD.IADD R218, R23, 0x1, -R218 ;  /* 0x0000000117da7824 */ /* 0x000fc400078e0ada */
[----:B------:R-:W-:-:S07]  /*0d80*/  IMAD R219, R6, 0x8, R217 ;  /* 0x0000000806db7824 */ /* 0x000fce00078e02d9 */
.L_x_265:
[----:B012---:R-:W0:Y:S01]  /*0d90*/  LDC.64 R4, c[0x0][0xc88] ;  /* 0x00032200ff047b82 */ /* 0x007e220000000a00 */
[----:B------:R-:W-:Y:S01]  /*0da0*/  ULDC.64 UR6, c[0x0][0x990] ;  /* 0x0002640000067ab9 */ /* 0x000fe20000000a00 */
[----:B------:R-:W-:Y:S01]  /*0db0*/  ULDC.64 UR8, c[0x0][0x998] ;  /* 0x0002660000087ab9 */ /* 0x000fe20000000a00 */
[----:B0-----:R-:W-:-:S06]  /*0dc0*/  IMAD.WIDE R4, R47, 0x4, R4 ;  /* 0x000000042f047825 */ /* 0x001fcc00078e0204 */
[----:B------:R-:W2:Y:S01]  /*0dd0*/  LDG.E R4, desc[UR52][R4.64] ;  /* 0x0000003404047981 */ /* 0x000ea2000c1e1900 */
[----:B------:R-:W-:Y:S01]  /*0de0*/  UISETP.NE.U32.AND UP0, UPT, UR6, URZ, UPT ;  /* 0x0000003f0600728c */ /* 0x000fe2000bf05070 */
[----:B------:R-:W-:Y:S01]  /*0df0*/  IMAD.MOV.U32 R3, RZ, RZ, 0x3f800000 ;  /* 0x3f800000ff037424 */ /* 0x000fe200078e00ff */
[----:B------:R-:W-:Y:S01]  /*0e00*/  UISETP.NE.U32.AND UP3, UPT, UR8, URZ, UPT ;  /* 0x0000003f0800728c */ /* 0x000fe2000bf65070 */
[----:B------:R-:W-:Y:S01]  /*0e10*/  IMAD.MOV.U32 R0, RZ, RZ, 0x3f800000 ;  /* 0x3f800000ff007424 */ /* 0x000fe200078e00ff */
[----:B------:R-:W-:Y:S02]  /*0e20*/  UISETP.NE.AND.EX UP0, UPT, UR7, URZ, UPT, UP0 ;  /* 0x0000003f0700728c */ /* 0x000fe4000bf05300 */
[----:B------:R-:W-:-:S04]  /*0e30*/  UISETP.NE.AND.EX UP3, UPT, UR9, URZ, UPT, UP3 ;  /* 0x0000003f0900728c */ /* 0x000fc8000bf65330 */
[----:B------:R-:W-:Y:S02]  /*0e40*/  PLOP3.LUT P2, PT, PT, PT, UP0, 0x80, 0x0 ;  /* 0x000000000000781c */ /* 0x000fe40003f4f008 */
[----:B------:R-:W-:-:S03]  /*0e50*/  PLOP3.LUT P3, PT, PT, PT, UP3, 0x80, 0x0 ;  /* 0x000000000000781c */ /* 0x000fc60003f6f038 */
[----:B------:R-:W-:Y:S01]  /*0e60*/  @UP0 ULDC.64 UR12, c[0x0][0x9a8] ;  /* 0x00026a00000c0ab9 */ /* 0x000fe20000000a00 */
[----:B------:R-:W-:Y:S01]  /*0e70*/  @UP0 ULDC.64 UR14, c[0x0][0x9b0] ;  /* 0x00026c00000e0ab9 */ /* 0x000fe20000000a00 */
[----:B------:R-:W-:Y:S01]  /*0e80*/  @UP3 ULDC.64 UR18, c[0x0][0x9b8] ;  /* 0x00026e0000123ab9 */ /* 0x000fe20000000a00 */
[----:B------:R-:W-:Y:S01]  /*0e90*/  @UP3 ULDC.64 UR20, c[0x0][0x9c0] ;  /* 0x0002700000143ab9 */ /* 0x000fe20000000a00 */
[----:B--2---:R-:W-:-:S13]  /*0ea0*/  R2UR UR37, R4 ;  /* 0x00000000042572ca */ /* 0x004fda00000e0000 */
[----:B------:R-:W-:Y:S02]  /*0eb0*/  USHF.R.S32.HI UR38, URZ, 0x1f, UR37 ;  /* 0x0000001f3f267899 */ /* 0x000fe40008011425 */
[----:B------:R-:W-:Y:S02]  /*0ec0*/  @UP0 UIMAD.WIDE.U32 UR10, UR37, UR12, URZ ;  /* 0x0000000c250a02a5 */ /* 0x000fe4000f8e003f */
[----:B------:R-:W-:Y:S02]  /*0ed0*/  @UP0 UIMAD UR4, UR38, UR12, URZ ;  /* 0x0000000c260402a4 */ /* 0x000fe4000f8e023f */
[----:B------:R-:W-:Y:S02]  /*0ee0*/  @UP3 UIMAD.WIDE.U32 UR16, UR37, UR18, URZ ;  /* 0x00000012251032a5 */ /* 0x000fe4000f8e003f */
[----:B------:R-:W-:Y:S02]  /*0ef0*/  @UP0 UIMAD UR12, UR37, UR13, UR4 ;  /* 0x0000000d250c02a4 */ /* 0x000fe4000f8e0204 */
[----:B------:R-:W-:-:S02]  /*0f00*/  @UP0 USHF.R.S32.HI UR4, URZ, 0x1f, UR46 ;  /* 0x0000001f3f040899 */ /* 0x000fc4000801142e */
[----:B------:R-:W-:Y:S02]  /*0f10*/  @UP3 UIMAD UR13, UR38, UR18, URZ ;  /* 0x00000012260d32a4 */ /* 0x000fe4000f8e023f */
[----:B------:R-:W-:Y:S02]  /*0f20*/  @UP0 UIADD3 UR11, UR11, UR12, URZ ;  /* 0x0000000c0b0b0290 */ /* 0x000fe4000fffe03f */
[----:B------:R-:W-:Y:S02]  /*0f30*/  @UP0 UIMAD UR4, UR4, UR14, URZ ;  /* 0x0000000e040402a4 */ /* 0x000fe4000f8e023f */
[----:B------:R-:W-:Y:S02]  /*0f40*/  @UP3 UIMAD UR18, UR37, UR19, UR13 ;  /* 0x00000013251232a4 */ /* 0x000fe4000f8e020d */
[----:B------:R-:W-:Y:S02]  /*0f50*/  @UP3 USHF.R.S32.HI UR19, URZ, 0x1f, UR46 ;  /* 0x0000001f3f133899 */ /* 0x000fe4000801142e */
[----:B------:R-:W-:-:S02]  /*0f60*/  @UP0 UIMAD UR4, UR46, UR15, UR4 ;  /* 0x0000000f2e0402a4 */ /* 0x000fc4000f8e0204 */
[----:B------:R-:W-:Y:S02]  /*0f70*/  @UP0 UIMAD.WIDE.U32 UR14, UR46, UR14, UR10 ;  /* 0x0000000e2e0e02a5 */ /* 0x000fe4000f8e000a */
[----:B------:R-:W-:Y:S01]  /*0f80*/  @UP3 UIADD3 UR17, UR17, UR18, URZ ;  /* 0x0000001211113290 */ /* 0x000fe2000fffe03f */
[----:B------:R-:W-:Y:S01]  /*0f90*/  ULDC.64 UR10, c[0x0][0xa28] ;  /* 0x00028a00000a7ab9 */ /* 0x000fe20000000a00 */
[----:B------:R-:W-:Y:S01]  /*0fa0*/  ULDC.64 UR12, c[0x0][0xa20] ;  /* 0x00028800000c7ab9 */ /* 0x000fe20000000a00 */
[----:B------:R-:W-:Y:S02]  /*0fb0*/  @UP3 UIMAD UR18, UR19, UR20, URZ ;  /* 0x00000014131232a4 */ /* 0x000fe4000f8e023f */
[----:B------:R-:W-:Y:S02]  /*0fc0*/  UISETP.NE.U32.AND UP1, UPT, UR10, URZ, UPT ;  /* 0x0000003f0a00728c */ /* 0x000fe4000bf25070 */
[----:B------:R-:W-:Y:S02]  /*0fd0*/  UISETP.NE.U32.AND UP2, UPT, UR12, URZ, UPT ;  /* 0x0000003f0c00728c */ /* 0x000fe4000bf45070 */
[----:B------:R-:W-:-:S02]  /*0fe0*/  @UP3 UIMAD UR18, UR46, UR21, UR18 ;  /* 0x000000152e1232a4 */ /* 0x000fc4000f8e0212 */
[----:B------:R-:W-:Y:S02]  /*0ff0*/  @UP3 UIMAD.WIDE.U32 UR16, UR46, UR20, UR16 ;  /* 0x000000142e1032a5 */ /* 0x000fe4000f8e0010 */
[----:B------:R-:W-:Y:S02]  /*1000*/  UISETP.NE.AND.EX UP1, UPT, UR11, URZ, UPT, UP1 ;  /* 0x0000003f0b00728c */ /* 0x000fe4000bf25310 */
[----:B------:R-:W-:Y:S02]  /*1010*/  UISETP.NE.AND.EX UP2, UPT, UR13, URZ, UPT, UP2 ;  /* 0x0000003f0d00728c */ /* 0x000fe4000bf45320 */
[----:B------:R-:W-:Y:S02]  /*1020*/  @UP0 UIADD3 UR15, UR15, UR4, URZ ;  /* 0x000000040f0f0290 */ /* 0x000fe4000fffe03f */
[----:B------:R-:W-:Y:S01]  /*1030*/  @UP0 ULEA UR6, UP4, UR14, UR6, 0x2 ;  /* 0x000000060e060291 */ /* 0x000fe2000f88103f */
[----:B------:R-:W-:Y:S01]  /*1040*/  PLOP3.LUT P0, PT, PT, PT, UP1, 0x80, 0x0 ;  /* 0x000000000000781c */ /* 0x000fe20003f0f018 */
[----:B------:R-:W-:Y:S01]  /*1050*/  @UP3 UIADD3 UR4, UR17, UR18, URZ ;  /* 0x0000001211043290 */ /* 0x000fe2000fffe03f */
[----:B------:R-:W-:Y:S01]  /*1060*/  PLOP3.LUT P1, PT, PT, PT, UP2, 0x80, 0x0 ;  /* 0x000000000000781c */ /* 0x000fe20003f2f028 */
[----:B------:R-:W-:-:S02]  /*1070*/  @UP3 ULEA UR8, UP5, UR16, UR8, 0x2 ;  /* 0x0000000810083291 */ /* 0x000fc4000f8a103f */
[----:B------:R-:W-:Y:S01]  /*1080*/  @UP0 ULEA.HI.X UR7, UR14, UR7, UR15, 0x2, UP4 ;  /* 0x000000070e070291 */ /* 0x000fe2000a0f140f */
[----:B------:R-:W-:Y:S01]  /*1090*/  IMAD.U32 R8, RZ, RZ, UR6 ;  /* 0x00000006ff087e24 */ /* 0x000fe2000f8e00ff */
[----:B------:R-:W-:Y:S02]  /*10a0*/  @UP3 ULEA.HI.X UR9, UR16, UR9, UR4, 0x2, UP5 ;  /* 0x0000000910093291 */ /* 0x000fe4000a8f1404 */
[----:B------:R-:W-:Y:S01]  /*10b0*/  @UP1 ULEA UR10, UP0, UR37, UR10, 0x2 ;  /* 0x0000000a250a1291 */ /* 0x000fe2000f80103f */
[----:B------:R-:W-:Y:S01]  /*10c0*/  IMAD.U32 R10, RZ, RZ, UR8 ;  /* 0x00000008ff0a7e24 */ /* 0x000fe2000f8e00ff */
[----:B------:R-:W-:Y:S01]  /*10d0*/  @UP2 ULEA UR12, UP3, UR37, UR12, 0x2 ;  /* 0x0000000c250c2291 */ /* 0x000fe2000f86103f */
[----:B------:R-:W-:Y:S01]  /*10e0*/  IMAD.U32 R9, RZ, RZ, UR7 ;  /* 0x00000007ff097e24 */ /* 0x000fe2000f8e00ff */
[----:B------:R-:W-:Y:S01]  /*10f0*/  @UP1 ULEA.HI.X UR11, UR37, UR11, UR38, 0x2, UP0 ;  /* 0x0000000b250b1291 */ /* 0x000fe200080f1426 */
[----:B------:R-:W-:Y:S01]  /*1100*/  IMAD.U32 R11, RZ, RZ, UR9 ;  /* 0x00000009ff0b7e24 */ /* 0x000fe2000f8e00ff */
[----:B------:R-:W-:-:S02]  /*1110*/  @UP2 ULEA.HI.X UR13, UR37, UR13, UR38, 0x2, UP3 ;  /* 0x0000000d250d2291 */ /* 0x000fc400098f1426 */
[----:B------:R-:W2:Y:S01]  /*1120*/  @P2 LDG.E R3, desc[UR52][R8.64] ;  /* 0x0000003408032981 */ /* 0x000ea2000c1e1900 */
[----:B------:R-:W-:Y:S01]  /*1130*/  IMAD.U32 R4, RZ, RZ, UR10 ;  /* 0x0000000aff047e24 */ /* 0x000fe2000f8e00ff */
[----:B------:R-:W-:Y:S01]  /*1140*/  ULDC.64 UR6, c[0x0][0x418] ;  /* 0x0001060000067ab9 */ /* 0x000fe20000000a00 */
[----:B------:R-:W-:Y:S01]  /*1150*/  ULDC UR4, c[0x0][0x424] ;  /* 0x0001090000047ab9 */ /* 0x000fe20000000800 */
[----:B------:R0:W2:Y:S01]  /*1160*/  @P3 LDG.E R0, desc[UR52][R10.64] ;  /* 0x000000340a003981 */ /* 0x0000a2000c1e1900 */
[----:B------:R-:W-:Y:S02]  /*1170*/  IMAD.U32 R6, RZ, RZ, UR12 ;  /* 0x0000000cff067e24 */ /* 0x000fe4000f8e00ff */
[----:B------:R-:W-:Y:S02]  /*1180*/  IMAD.U32 R5, RZ, RZ, UR11 ;  /* 0x0000000bff057e24 */ /* 0x000fe4000f8e00ff */
[----:B------:R-:W-:-:S03]  /*1190*/  IMAD.U32 R7, RZ, RZ, UR13 ;  /* 0x0000000dff077e24 */ /* 0x000fc6000f8e00ff */
[----:B---3--:R-:W3:Y:S04]  /*11a0*/  @P0 LDG.E R4, desc[UR52][R4.64] ;  /* 0x0000003404040981 */ /* 0x008ee8000c1e1900 */
[----:B----4-:R1:W4:Y:S01]  /*11b0*/  @P1 LDG.E R6, desc[UR52][R6.64] ;  /* 0x0000003406061981 */ /* 0x010322000c1e1900 */
[----:B------:R-:W-:Y:S01]  /*11c0*/  UISETP.NE.U32.AND UP0, UPT, UR6, URZ, UPT ;  /* 0x0000003f0600728c */ /* 0x000fe2000bf05070 */
[----:B------:R-:W-:Y:S01]  /*11d0*/  CS2R R34, SRZ ;  /* 0x0000000000227805 */ /* 0x000fe2000001ff00 */
[----:B------:R-:W-:Y:S01]  /*11e0*/  UMOV UR49, URZ ;  /* 0x0000003f00317c82 */ /* 0x000fe20008000000 */
[----:B------:R-:W-:Y:S01]  /*11f0*/  ULDC UR6, c[0x0][0x2f0] ;  /* 0x0000bc0000067ab9 */ /* 0x000fe20000000800 */
[----:B------:R-:W-:Y:S01]  /*1200*/  UISETP.NE.AND.EX UP0, UPT, UR7, URZ, UPT, UP0 ;  /* 0x0000003f0700728c */ /* 0x000fe2000bf05300 */
[----:B------:R-:W-:Y:S01]  /*1210*/  CS2R R146, SRZ ;  /* 0x0000000000927805 */ /* 0x000fe2000001ff00 */
[----:B------:R-:W-:Y:S01]  /*1220*/  UMOV UR40, UR5 ;  /* 0x0000000500287c82 */ /* 0x000fe20008000000 */
[----:B------:R-:W-:Y:S01]  /*1230*/  ULDC UR7, c[0x0][0x988] ;  /* 0x0002620000077ab9 */ /* 0x000fe20000000800 */
[----:B------:R-:W-:Y:S01]  /*1240*/  USEL UR4, UR4, 0x1, UP0 ;  /* 0x0000000104047887 */ /* 0x000fe20008000000 */
[----:B------:R-:W-:-:S02]  /*1250*/  CS2R R108, SRZ ;  /* 0x00000000006c7805 */ /* 0x000fc4000001ff00 */
[----:B------:R-:W-:Y:S02]  /*1260*/  CS2R R144, SRZ ;  /* 0x0000000000907805 */ /* 0x000fe4000001ff00 */
[----:B------:R-:W-:Y:S01]  /*1270*/  CS2R R30, SRZ ;  /* 0x00000000001e7805 */ /* 0x000fe2000001ff00 */
[----:B------:R-:W-:Y:S01]  /*1280*/  UIMAD UR4, UR4, UR6, URZ ;  /* 0x00000006040472a4 */ /* 0x000fe2000f8e023f */
[----:B------:R-:W-:Y:S02]  /*1290*/  CS2R R100, SRZ ;  /* 0x0000000000647805 */ /* 0x000fe4000001ff00 */
[----:B------:R-:W-:Y:S02]  /*12a0*/  CS2R R138, SRZ ;  /* 0x00000000008a7805 */ /* 0x000fe4000001ff00 */
[----:B------:R-:W-:Y:S02]  /*12b0*/  CS2R R136, SRZ ;  /* 0x0000000000887805 */ /* 0x000fe4000001ff00 */
[----:B------:R-:W-:-:S02]  /*12c0*/  CS2R R38, SRZ ;  /* 0x0000000000267805 */ /* 0x000fc4000001ff00 */
[----:B------:R-:W-:Y:S02]  /*12d0*/  CS2R R92, SRZ ;  /* 0x00000000005c7805 */ /* 0x000fe4000001ff00 */
[----:B------:R-:W-:Y:S02]  /*12e0*/  CS2R R130, SRZ ;  /* 0x0000000000827805 */ /* 0x000fe4000001ff00 */
        /* <DEDUP_REMOVED lines=20> */
[----:B------:R-:W-:Y:S01]  /*1430*/  CS2R R88, SRZ ;  /* 0x0000000000587805 */ /* 0x000fe2000001ff00 */
[----:B------:R-:W-:Y:S01]  /*1440*/  IMAD.MOV.U32 R33, RZ, RZ, RZ ;  /* 0x000000ffff217224 */ /* 0x000fe200078e00ff */
        /* <DEDUP_REMOVED lines=20> */
[----:B0-----:R-:W-:Y:S02]  /*1590*/  CS2R R10, SRZ ;  /* 0x00000000000a7805 */ /* 0x001fe4000001ff00 */
[----:B------:R-:W-:Y:S02]  /*15a0*/  CS2R R152, SRZ ;  /* 0x0000000000987805 */ /* 0x000fe4000001ff00 */
[----:B------:R-:W-:Y:S02]  /*15b0*/  CS2R R42, SRZ ;  /* 0x00000000002a7805 */ /* 0x000fe4000001ff00 */
[----:B------:R-:W-:Y:S01]  /*15c0*/  CS2R R40, SRZ ;  /* 0x0000000000287805 */ /* 0x000fe2000001ff00 */
[----:B-1----:R-:W-:Y:S02]  /*15d0*/  IMAD.MOV.U32 R7, RZ, RZ, RZ ;  /* 0x000000ffff077224 */ /* 0x002fe400078e00ff */
[----:B------:R-:W-:-:S02]  /*15e0*/  IMAD.MOV.U32 R154, RZ, RZ, RZ ;  /* 0x000000ffff9a7224 */ /* 0x000fc400078e00ff */
[----:B--2---:R-:W-:-:S04]  /*15f0*/  FMUL.FTZ R0, R3, R0 ;  /* 0x0000000003007220 */ /* 0x004fc80000410000 */
[----:B------:R-:W-:Y:S01]  /*1600*/  FMUL.FTZ R0, R0, UR7 ;  /* 0x0000000700007c20 */ /* 0x000fe20008410000 */
[----:B---3--:R-:W-:Y:S01]  /*1610*/  @P0 R2UR UR49, R4 ;  /* 0x00000000043102ca */ /* 0x008fe200000e0000 */
[----:B------:R-:W-:-:S03]  /*1620*/  IMAD.MOV.U32 R4, RZ, RZ, RZ ;  /* 0x000000ffff047224 */ /* 0x000fc600078e00ff */
[----:B------:R-:W-:Y:S01]  /*1630*/  R2UR UR39, R0 ;  /* 0x00000000002772ca */ /* 0x000fe200000e0000 */
[----:B------:R-:W-:Y:S01]  /*1640*/  IMAD.MOV.U32 R0, RZ, RZ, RZ ;  /* 0x000000ffff007224 */ /* 0x000fe200078e00ff */
[----:B----4-:R-:W-:Y:S02]  /*1650*/  @P1 R2UR UR4, R6 ;  /* 0x00000000060412ca */ /* 0x010fe400000e0000 */
[----:B------:R-:W-:Y:S01]  /*1660*/  PLOP3.LUT P0, PT, PT, PT, PT, 0x80, 0x0 ;  /* 0x000000000000781c */ /* 0x000fe20003f0f070 */
[----:B------:R-:W-:-:S12]  /*1670*/  @P1 BRA `(.L_x_220) ;  /* 0x0000000000341947 */ /* 0x000fd80003800000 */
[----:B------:R-:W-:Y:S02]  /*1680*/  ULDC.64 UR6, c[0x0][0xa08] ;  /* 0x0002820000067ab9 */ /* 0x000fe40000000a00 */
[----:B------:R-:W-:-:S04]  /*1690*/  ISETP.NE.U32.AND P1, PT, RZ, UR6, PT ;  /* 0x00000006ff007c0c */ /* 0x000fc8000bf25070 */
[----:B------:R-:W-:-:S13]  /*16a0*/  ISETP.NE.AND.EX P1, PT, RZ, UR7, PT, P1 ;  /* 0x00000007ff007c0c */ /* 0x000fda000bf25310 */
[----:B------:R-:W-:Y:S05]  /*16b0*/  @!P1 BRA `(.L_x_220) ;  /* 0x0000000000249947 */ /* 0x000fea0003800000 */
[----:B------:R-:W-:Y:S02]  /*16c0*/  ULDC.64 UR4, c[0x0][0xa08] ;  /* 0x0002820000047ab9 */ /* 0x000fe40000000a00 */
[----:B------:R-:W-:-:S06]  /*16d0*/  UIMAD.WIDE UR4, UR37, 0x4, UR4 ;  /* 0x00000004250478a5 */ /* 0x000fcc000f8e0204 */
[----:B------:R-:W-:Y:S02]  /*16e0*/  IMAD.U32 R8, RZ, RZ, UR4 ;  /* 0x00000004ff087e24 */ /* 0x000fe4000f8e00ff */
[----:B------:R-:W-:-:S05]  /*16f0*/  IMAD.U32 R9, RZ, RZ, UR5 ;  /* 0x00000005ff097e24 */ /* 0x000fca000f8e00ff */
[----:B------:R-:W2:Y:S04]  /*1700*/  LDG.E R5, desc[UR52][R8.64] ;  /* 0x0000003408057981 */ /* 0x000ea8000c1e1900 */
[----:B------:R-:W3:Y:S01]  /*1710*/  LDG.E R3, desc[UR52][R8.64+0x4] ;  /* 0x0000043408037981 */ /* 0x000ee2000c1e1900 */
[----:B--2---:R-:W-:Y:S02]  /*1720*/  R2UR UR4, R5 ;  /* 0x00000000050472ca */ /* 0x004fe400000e0000 */
[----:B---3--:R-:W-:-:S13]  /*1730*/  R2UR UR5, R3 ;  /* 0x00000000030572ca */ /* 0x008fda00000e0000 */
[----:B------:R-:W-:-:S12]  /*1740*/  UIADD3 UR4, -UR4, UR5, URZ ;  /* 0x0000000504047290 */ /* 0x000fd8000fffe13f */
.L_x_220:
[----:B------:R-:W-:Y:S01]  /*1750*/  UIADD3 UR49, -UR49, UR4, URZ ;  /* 0x0000000431317290 */ /* 0x000fe2000fffe13f */
[----:B------:R-:W-:Y:S01]  /*1760*/  IMAD.MOV.U32 R6, RZ, RZ, RZ ;  /* 0x000000ffff067224 */ /* 0x000fe200078e00ff */
[----:B------:R-:W-:Y:S01]  /*1770*/  UMOV UR41, UR46 ;  /* 0x0000002e00297c82 */ /* 0x000fe20008000000 */
[----:B------:R-:W-:Y:S01]  /*1780*/  IMAD.MOV.U32 R155, RZ, RZ, RZ ;  /* 0x000000ffff9b7224 */ /* 0x000fe200078e00ff */
[----:B------:R-:W-:Y:S01]  /*1790*/  UISETP.GE.AND UP0, UPT, UR49, 0x1, UPT ;  /* 0x000000013100788c */ /* 0x000fe2000bf06270 */
[----:B------:R-:W-:Y:S01]  /*17a0*/  CS2R R156, SRZ ;  /* 0x00000000009c7805 */ /* 0x000fe2000001ff00 */
[----:B------:R-:W-:Y:S01]  /*17b0*/  UIADD3 UR4, UR49, 0x7f, URZ ;  /* 0x0000007f31047890 */ /* 0x000fe2000fffe03f */
[----:B------:R-:W-:Y:S01]  /*17c0*/  CS2R R8, SRZ ;  /* 0x0000000000087805 */ /* 0x000fe2000001ff00 */
[----:B------:R-:W-:Y:S01]  /*17d0*/  IMAD.MOV.U32 R32, RZ, RZ, RZ ;  /* 0x000000ffff207224 */ /* 0x000fe200078e00ff */
[----:B------:R-:W-:Y:S02]  /*17e0*/  CS2R R158, SRZ ;  /* 0x00000000009e7805 */ /* 0x000fe4000001ff00 */
[----:B------:R-:W-:Y:S01]  /*17f0*/  PLOP3.LUT P1, PT, PT, PT, UP0, 0x80, 0x0 ;  /* 0x000000000000781c */ /* 0x000fe20003f2f008 */
[----:B------:R-:W-:Y:S01]  /*1800*/  USHF.R.S32.HI UR5, URZ, 0x1f, UR4 ;  /* 0x0000001f3f057899 */ /* 0x000fe20008011404 */
[----:B------:R-:W-:Y:S01]  /*1810*/  CS2R R24, SRZ ;  /* 0x0000000000187805 */ /* 0x000fe2000001ff00 */
[----:B------:R-:W-:-:S02]  /*1820*/  IMAD.MOV.U32 R160, RZ, RZ, RZ ;  /* 0x000000ffffa07224 */ /* 0x000fc400078e00ff */
[----:B------:R-:W-:Y:S01]  /*1830*/  ULEA.HI UR5, UR5, UR4, URZ, 0x7 ;  /* 0x0000000405057291 */ /* 0x000fe2000f8f383f */
[----:B------:R-:W-:-:S07]  /*1840*/  IMAD.MOV.U32 R5, RZ, RZ, RZ ;  /* 0x000000ffff057224 */ /* 0x000fce00078e00ff */
[----:B------:R-:W-:Y:S05]  /*1850*/  @!P1 BRA `(.L_x_221) ;  /* 0x0000005000c49947 */ /* 0x000fea0003800000 */
[----:B------:R-:W0:Y:S01]  /*1860*/  SHFL.IDX PT, R0, R216, RZ, 0x1f ;  /* 0x00001fffd8007589 */ /* 0x000e2200000e0000 */
[----:B------:R-:W1:Y:S01]  /*1870*/  S2UR UR47, SR_CgaCtaId ;  /* 0x00000000002f79c3 */ /* 0x000e620000008800 */
[----:B------:R-:W-:Y:S01]  /*1880*/  UMOV UR51, 0x400 ;  /* 0x0000040000337882 */ /* 0x000fe20000000000 */
[----:B------:R-:W-:Y:S01]  /*1890*/  USHF.R.S32.HI UR48, URZ, 0x7, UR5 ;  /* 0x000000073f307899 */ /* 0x000fe20008011405 */
[----:B0-----:R-:W-:Y:S01]  /*18a0*/  R2UR UR4, R0 ;  /* 0x00000000000472ca */ /* 0x001fe200000e0000 */
[----:B-1----:R-:W-:-:S04]  /*18b0*/  ULEA UR51, UR47, UR51, 0x18 ;  /* 0x000000332f337291 */ /* 0x002fc8000f8ec03f */
[----:B------:R-:W-:-:S04]  /*18c0*/  UIADD3 UR7, UR51, 0x20400, URZ ;  /* 0x0002040033077890 */ /* 0x000fc8000fffe03f */
[----:B------:R-:W-:-:S04]  /*18d0*/  ULOP3.LUT UP0, URZ, UR7, 0x3ff, URZ, 0xc0, !UPT ;  /* 0x000003ff073f7892 */ /* 0x000fc8000f80c03f */
[----:B------:R-:W-:Y:S02]  /*18e0*/  ULEA.HI UR6, UR4, UR4, URZ, 0x1 ;  /* 0x0000000404067291 */ /* 0x000fe4000f8f083f */
[----:B------:R-:W-:Y:S02]  /*18f0*/  PLOP3.LUT P0, PT, PT, PT, UP0, 0x80, 0x0 ;  /* 0x000000000000781c */ /* 0x000fe40003f0f008 */
[----:B------:R-:W-:-:S04]  /*1900*/  ULOP3.LUT UR6, UR6, 0x1e, URZ, 0xc0, !UPT ;  /* 0x0000001e06067892 */ /* 0x000fc8000f8ec03f */
[----:B------:R-:W-:-:S04]  /*1910*/  UIADD3 UR6, UR4, -UR6, URZ ;  /* 0x8000000604067290 */ /* 0x000fc8000fffe03f */
[----:B------:R-:W-:-:S04]  /*1920*/  ULEA UR6, UR6, UR7, 0xd ;  /* 0x0000000706067291 */ /* 0x000fc8000f8e683f */
[----:B------:R-:W-:-:S04]  /*1930*/  USHF.R.U32.HI UR6, URZ, 0x4, UR6 ;  /* 0x000000043f067899 */ /* 0x000fc80008011606 */
[----:B------:R-:W-:Y:S01]  /*1940*/  ULOP3.LUT UR55, UR6, 0x3fff, URZ, 0xc0, !UPT ;  /* 0x00003fff06377892 */ /* 0x000fe2000f8ec03f */
[----:B------:R-:W-:Y:S11]  /*1950*/  @!P0 BRA `(.L_x_222) ;  /* 0x0000000000408947 */ /* 0x000ff60003800000 */
        /* <DEDUP_REMOVED lines=16> */
.L_x_222:
[----:B------:R-:W-:Y:S01]  /*1a60*/  ULEA.HI UR4, UR44, UR44, URZ, 0x1 ;  /* 0x0000002c2c047291 */ /* 0x000fe2000f8f083f */
[----:B------:R-:W0:Y:S03]  /*1a70*/  S2R R20, SR_TID.X ;  /* 0x0000000000147919 */ /* 0x000e260000002100 */
[----:B------:R-:W-:-:S04]  /*1a80*/  ULOP3.LUT UR4, UR4, 0xfffffffe, URZ, 0xc0, !UPT ;  /* 0xfffffffe04047892 */ /* 0x000fc8000f8ec03f */
[----:B------:R-:W-:-:S06]  /*1a90*/  UIADD3 UR4, UR44, -UR4, URZ ;  /* 0x800000042c047290 */ /* 0x000fcc000fffe03f */
[----:B------:R-:W-:-:S05]  /*1aa0*/  IMAD.U32 R0, RZ, RZ, UR4 ;  /* 0x00000004ff007e24 */ /* 0x000fca000f8e00ff */
[----:B------:R-:W-:-:S04]  /*1ab0*/  SHF.L.U32 R0, R0, 0x1f, RZ ;  /* 0x0000001f00007819 */ /* 0x000fc800000006ff */
[----:B------:R-:W1:Y:S01]  /*1ac0*/  SYNCS.PHASECHK.TRANS64.TRYWAIT P0, [UR51+0x38800], R0 ;  /* 0x03880000ff0075a7 */ /* 0x000e620008000173 */
[----:B0-----:R-:W-:-:S05]  /*1ad0*/  SHF.R.U32.HI R20, RZ, 0x7, R20 ;  /* 0x00000007ff147819 */ /* 0x001fca0000011614 */
[----:B------:R-:W-:Y:S01]  /*1ae0*/  VIADD R6, R20, 0x8 ;  /* 0x0000000814067836 */ /* 0x000fe20000000000 */
[----:B-1----:R-:W-:Y:S06]  /*1af0*/  @!P0 BRA `(.L_x_223) ;  /* 0x000000f400988947 */ /* 0x002fec0003800000 */
.L_x_367:
[----:B0-----:R-:W-:Y:S01]  /*1b00*/  IMAD.U32 R0, RZ, RZ, UR45 ;  /* 0x0000002dff007e24 */ /* 0x001fe2000f8e00ff */
[----:B------:R-:W-:Y:S05]  /*1b10*/  WARPSYNC.ALL ;  /* 0x0000000000007948 */ /* 0x000fea0003800000 */
[----:B------:R0:W-:Y:S01]  /*1b20*/  BAR.SYNC.DEFER_BLOCKING R6, 0x100 ;  /* 0x000400060000751d */ /* 0x0001e20000010000 */
[----:B------:R-:W-:-:S13]  /*1b30*/  ISETP.NE.AND P0, PT, R0, 0x3, PT ;  /* 0x000000030000780c */ /* 0x000fda0003f05270 */
[----:B0-----:R-:W-:Y:S05]  /*1b40*/  @!P0 BRA `(.L_x_224) ;  /* 0x0000000000048947 */ /* 0x001fea0003800000 */
[----:B------:R-:W-:Y:S01]  /*1b50*/  BPT.TRAP 0x1 ;  /* 0x000000040000795c */ /* 0x000fe20000300000 */
.L_x_224:
[----:B------:R-:W-:Y:S01]  /*1b60*/  ULEA UR54, UR42, UR51, 0x3 ;  /* 0x000000332a367291 */ /* 0x000fe2000f8e183f */
[----:B------:R-:W-:-:S05]  /*1b70*/  IMAD.U32 R7, RZ, RZ, UR43 ;  /* 0x0000002bff077e24 */ /* 0x000fca000f8e00ff */
[----:B------:R-:W-:-:S04]  /*1b80*/  SHF.L.U32 R7, R7, 0x1f, RZ ;  /* 0x0000001f07077819 */ /* 0x000fc800000006ff */
[----:B------:R0:W1:Y:S01]  /*1b90*/  SYNCS.PHASECHK.TRANS64.TRYWAIT P1, [UR54+0x38830], R7 ;  /* 0x03883007ff0075a7 */ /* 0x0000620008020176 */
[----:B------:R-:W-:Y:S05]  /*1ba0*/  @!P0 BRA `(.L_x_225) ;  /* 0x0000000000048947 */ /* 0x000fea0003800000 */
[----:B------:R-:W-:Y:S01]  /*1bb0*/  BPT.TRAP 0x1 ;  /* 0x000000040000795c */ /* 0x000fe20000300000 */
.L_x_225:
[----:B-1----:R-:W-:Y:S05]  /*1bc0*/  @P1 BRA `(.L_x_226) ;  /* 0x0000000000081947 */ /* 0x002fea0003800000 */
[----:B------:R-:W1:Y:S02]  /*1bd0*/  SYNCS.PHASECHK.TRANS64.TRYWAIT P1, [UR54+0x38830], R7 ;  /* 0x03883007ff0075a7 */ /* 0x000e640008020176 */
[----:B-1----:R-:W-:Y:S05]  /*1be0*/  @!P1 BRA `(.L_x_227) ;  /* 0x000000f400749947 */ /* 0x002fea0003800000 */
.L_x_226:
        /* <DEDUP_REMOVED lines=66> */
.L_x_228:
        /* <DEDUP_REMOVED lines=195> */
[----:B------:R-:W-:-:S02]  /*2c40*/  FFMA.FTZ R85, R85, UR39, -R88 ;  /* 0x0000002755557c23 */ /* 0x000fc40008010858 */
[----:B------:R-:W-:-:S04]  /*2c50*/  FMNMX.FTZ R15, R51, R10, !PT ;  /* 0x0000000a330f7209 */ /* 0x000fc80007810000 */
        /* <DEDUP_REMOVED lines=8> */
[----:B------:R-:W-:Y:S03]  /*2ce0*/  MUFU.EX2 R8, R8 ;  /* 0x0000000800087308 */ /* 0x000fe60000000800 */
[----:B------:R-:W-:-:S04]  /*2cf0*/  FMNMX.FTZ R21, R63, R12, !PT ;  /* 0x0000000c3f157209 */ /* 0x000fc80007810000 */
[----:B------:R-:W-:Y:S01]  /*2d00*/  FMNMX.FTZ R12, R66, R21, !PT ;  /* 0x00000015420c7209 */ /* 0x000fe20007810000 */
[----:B------:R5:W-:Y:S03]  /*2d10*/  MUFU.EX2 R13, R37 ;  /* 0x00000025000d7308 */ /* 0x000be60000000800 */
[----:B------:R-:W-:-:S04]  /*2d20*/  FMNMX.FTZ R21, R67, R12, !PT ;  /* 0x0000000c43157209 */ /* 0x000fc80007810000 */
[----:B------:R-:W-:Y:S01]  /*2d30*/  FMNMX.FTZ R12, R70, R21, !PT ;  /* 0x00000015460c7209 */ /* 0x000fe20007810000 */
[----:B------:R-:W-:Y:S01]  /*2d40*/  MUFU.EX2 R156, R156 ;  /* 0x0000009c009c7308 */ /* 0x000fe20000000800 */
[----:B-----5:R-:W-:-:S02]  /*2d50*/  FFMA.FTZ R37, R65, UR39, -R88 ;  /* 0x0000002741257c23 */ /* 0x020fc40008010858 */
        /* <DEDUP_REMOVED lines=13> */
[----:B-----5:R-:W-:Y:S02]  /*2e30*/  IMAD.U32 R53, RZ, RZ, UR39 ;  /* 0x00000027ff357e24 */ /* 0x020fe4000f8e00ff */
[----:B------:R-:W-:Y:S01]  /*2e40*/  FMNMX.FTZ R20, R87, R14, !PT ;  /* 0x0000000e57147209 */ /* 0x000fe20007810000 */
[----:B------:R-:W-:-:S04]  /*2e50*/  FFMA.FTZ R14, R60, UR39, -R88 ;  /* 0x000000273c0e7c23 */ /* 0x000fc80008010858 */
[----:B------:R-:W5:Y:S01]  /*2e60*/  SHFL.BFLY PT, R41, R20, 0x2, 0x1f ;  /* 0x0c401f0014297f89 */ /* 0x000f6200000e0000 */
[----:B------:R0:W-:Y:S08]  /*2e70*/  MUFU.EX2 R21, R49 ;  /* 0x0000003100157308 */ /* 0x0001f00000000800 */
[----:B------:R-:W-:Y:S01]  /*2e80*/  MUFU.EX2 R12, R12 ;  /* 0x0000000c000c7308 */ /* 0x000fe20000000800 */
[----:B0-----:R-:W-:-:S07]  /*2e90*/  FFMA.FTZ R49, R61, UR39, -R88 ;  /* 0x000000273d317c23 */ /* 0x001fce0008010858 */
[----:B------:R-:W-:Y:S01]  /*2ea0*/  MUFU.EX2 R160, R160 ;  /* 0x000000a000a07308 */ /* 0x000fe20000000800 */
[----:B-----5:R-:W-:-:S07]  /*2eb0*/  FMNMX.FTZ R24, R20, R41, !PT ;  /* 0x0000002914187209 */ /* 0x020fce0007810000 */
[----:B------:R-:W-:Y:S01]  /*2ec0*/  MUFU.EX2 R33, R57 ;  /* 0x0000003900217308 */ /* 0x000fe20000000800 */
[----:B------:R-:W-:-:S01]  /*2ed0*/  FFMA.FTZ R41, R73, UR39, -R88 ;  /* 0x0000002749297c23 */ /* 0x000fc20008010858 */
[----:B------:R-:W0:Y:S06]  /*2ee0*/  SHFL.BFLY PT, R45, R24, 0x1, 0x1f ;  /* 0x0c201f00182d7f89 */ /* 0x000e2c00000e0000 */
[----:B------:R-:W-:Y:S08]  /*2ef0*/  MUFU.EX2 R14, R14 ;  /* 0x0000000e000e7308 */ /* 0x000ff00000000800 */
[----:B------:R-:W-:Y:S08]  /*2f00*/  MUFU.EX2 R49, R49 ;  /* 0x0000003100317308 */ /* 0x000ff00000000800 */
[----:B------:R-:W-:Y:S01]  /*2f10*/  MUFU.EX2 R162, R162 ;  /* 0x000000a200a27308 */ /* 0x000fe20000000800 */
[----:B0-----:R-:W-:Y:S01]  /*2f20*/  FMNMX.FTZ R172, R24, R45, !PT ;  /* 0x0000002d18ac7209 */ /* 0x001fe20007810000 */
[--C-:B------:R-:W-:Y:S01]  /*2f30*/  FFMA.FTZ R45, R81, UR39, -R88.reuse ;  /* 0x00000027512d7c23 */ /* 0x100fe20008010858 */
[----:B------:R-:W-:-:S02]  /*2f40*/  FFMA.FTZ R24, R84, UR39, -R88 ;  /* 0x0000002754187c23 */ /* 0x000fc40008010858 */
        /* <DEDUP_REMOVED lines=37> */
[----:B------:R-:W-:-:S01]  /*31a0*/  FFMA.FTZ R74, R74, UR39, -R28 ;  /* 0x000000274a4a7c23 */ /* 0x000fc2000801081c */
[--C-:B------:R-:W-:Y:S01]  /*31b0*/  FFMA.FTZ R75, R75, UR39, -R28.reuse ;  /* 0x000000274b4b7c23 */ /* 0x100fe2000801081c */
[----:B------:R-:W-:-:S01]  /*31c0*/  FFMA.FTZ R78, R78, UR39, -R28 ;  /* 0x000000274e4e7c23 */ /* 0x000fc2000801081c */
[--C-:B------:R-:W-:Y:S01]  /*31d0*/  FFMA.FTZ R79, R79, UR39, -R28.reuse ;  /* 0x000000274f4f7c23 */ /* 0x100fe2000801081c */
[----:B------:R-:W-:-:S01]  /*31e0*/  FFMA.FTZ R82, R82, UR39, -R28 ;  /* 0x0000002752527c23 */ /* 0x000fc2000801081c */
[--C-:B------:R-:W-:Y:S01]  /*31f0*/  FFMA.FTZ R83, R83, UR39, -R28.reuse ;  /* 0x0000002753537c23 */ /* 0x100fe2000801081c */
[----:B------:R-:W-:-:S01]  /*3200*/  FFMA.FTZ R86, R86, UR39, -R28 ;  /* 0x0000002756567c23 */ /* 0x000fc2000801081c */
[----:B------:R-:W4:Y:S01]  /*3210*/  MUFU.EX2 R155, R155 ;  /* 0x0000009b009b7308 */ /* 0x000f220000000800 */
[----:B------:R-:W-:-:S07]  /*3220*/  FFMA.FTZ R28, R87, UR39, -R28 ;  /* 0x00000027571c7c23 */ /* 0x000fce000801081c */
[----:B------:R0:W5:Y:S08]  /*3230*/  MUFU.EX2 R26, R35 ;  /* 0x00000023001a7308 */ /* 0x0001700000000800 */
[----:B------:R-:W1:Y:S01]  /*3240*/  MUFU.EX2 R38, R38 ;  /* 0x0000002600267308 */ /* 0x000e620000000800 */
[----:B0-----:R-:W-:-:S04]  /*3250*/  FADD.FTZ R35, R153, R20 ;  /* 0x0000001499237221 */ /* 0x001fc80000010000 */
[----:B--2---:R-:W-:Y:S01]  /*3260*/  FADD.FTZ R34, R30, R35 ;  /* 0x000000231e227221 */ /* 0x004fe20000010000 */
[----:B------:R-:W-:-:S01]  /*3270*/  FADD.FTZ R35, R11, R32 ;  /* 0x000000200b237221 */ /* 0x000fc20000010000 */
[C---:B---3--:R-:W-:Y:S01]  /*3280*/  F2FP.SATFINITE.E4M3.F32.PACK_AB_MERGE_C R30, R31.reuse, R30, RZ ;  /* 0x0000001e1f1e723e */ /* 0x048fe200048070ff */
[----:B------:R-:W0:Y:S01]  /*3290*/  MUFU.EX2 R39, R39 ;  /* 0x0000002700277308 */ /* 0x000e220000000800 */
[----:B------:R-:W-:-:S01]  /*32a0*/  FADD.FTZ R34, R31, R34 ;  /* 0x000000221f227221 */ /* 0x000fc20000010000 */
[----:B------:R-:W-:Y:S01]  /*32b0*/  FADD.FTZ R32, R8, R35 ;  /* 0x0000002308207221 */ /* 0x000fe20000010000 */
[----:B------:R-:W-:Y:S02]  /*32c0*/  F2FP.SATFINITE.E4M3.F32.PACK_AB_MERGE_C R153, R20, R153, R30 ;  /* 0x000000991499723e */ /* 0x000fe4000480701e */
[----:B----4-:R-:W-:-:S03]  /*32d0*/  FADD.FTZ R27, R155, R34 ;  /* 0x000000229b1b7221 */ /* 0x010fc60000010000 */
[----:B------:R-:W2:Y:S01]  /*32e0*/  MUFU.EX2 R42, R42 ;  /* 0x0000002a002a7308 */ /* 0x000ea20000000800 */
[----:B-----5:R-:W-:-:S04]  /*32f0*/  FADD.FTZ R27, R26, R27 ;  /* 0x0000001b1a1b7221 */ /* 0x020fc80000010000 */
[----:B-1----:R-:W-:Y:S01]  /*3300*/  FADD.FTZ R34, R38, R27 ;  /* 0x0000001b26227221 */ /* 0x002fe20000010000 */
[----:B------:R-:W-:-:S02]  /*3310*/  FADD.FTZ R27, R13, R32 ;  /* 0x000000200d1b7221 */ /* 0x000fc40000010000 */
[----:B------:R-:W1:Y:S01]  /*3320*/  MUFU.EX2 R43, R43 ;  /* 0x0000002b002b7308 */ /* 0x000e620000000800 */
[----:B0-----:R-:W-:-:S01]  /*3330*/  FADD.FTZ R35, R39, R34 ;  /* 0x0000002227237221 */ /* 0x001fc20000010000 */
[----:B------:R-:W-:Y:S01]  /*3340*/  FADD.FTZ R32, R156, R27 ;  /* 0x0000001b9c207221 */ /* 0x000fe20000010000 */
[----:B------:R-:W-:-:S03]  /*3350*/  F2FP.SATFINITE.E4M3.F32.PACK_AB_MERGE_C R38, R39, R38, RZ ;  /* 0x000000262726723e */ /* 0x000fc600048070ff */
[----:B------:R-:W-:Y:S01]  /*3360*/  FADD.FTZ R27, R15, R32 ;  /* 0x000000200f1b7221 */ /* 0x000fe20000010000 */
[----:B------:R-:W-:Y:S01]  /*3370*/  F2FP.SATFINITE.E4M3.F32.PACK_AB_MERGE_C R155, R26, R155, R38 ;  /* 0x0000009b1a9b723e */ /* 0x000fe20004807026 */
[----:B------:R-:W0:Y:S01]  /*3380*/  MUFU.EX2 R46, R46 ;  /* 0x0000002e002e7308 */ /* 0x000e220000000800 */
[----:B--2---:R-:W-:-:S01]  /*3390*/  FADD.FTZ R34, R42, R35 ;  /* 0x000000232a227221 */ /* 0x004fc20000010000 */
[----:B------:R-:W-:Y:S01]  /*33a0*/  FADD.FTZ R32, R10, R27 ;  /* 0x0000001b0a207221 */ /* 0x000fe20000010000 */
[----:B------:R-:W-:-:S03]  /*33b0*/  F2FP.SATFINITE.E4M3.F32.PACK_AB_MERGE_C R10, R25, R10, RZ ;  /* 0x0000000a190a723e */ /* 0x000fc600048070ff */
[----:B------:R-:W-:Y:S01]  /*33c0*/  FADD.FTZ R27, R25, R32 ;  /* 0x00000020191b7221 */ /* 0x000fe20000010000 */
[----:B------:R-:W-:Y:S01]  /*33d0*/  F2FP.SATFINITE.E4M3.F32.PACK_AB_MERGE_C R156, R15, R156, R10 ;  /* 0x0000009c0f9c723e */ /* 0x000fe2000480700a */
[----:B------:R-:W2:Y:S01]  /*33e0*/  MUFU.EX2 R47, R47 ;  /* 0x0000002f002f7308 */ /* 0x000ea20000000800 */
[----:B-1----:R-:W-:-:S01]  /*33f0*/  FADD.FTZ R35, R43, R34 ;  /* 0x000000222b237221 */ /* 0x002fc20000010000 */
[----:B------:R-:W-:-:S04]  /*3400*/  FADD.FTZ R32, R158, R27 ;  /* 0x0000001b9e207221 */ /* 0x000fc80000010000 */
[----:B------:R-:W-:Y:S02]  /*3410*/  FADD.FTZ R27, R21, R32 ;  /* 0x00000020151b7221 */ /* 0x000fe40000010000 */
        /* <DEDUP_REMOVED lines=14> */
[----:B------:R-:W-:Y:S01]  /*3500*/  FADD.FTZ R32, R14, R27 ;  /* 0x0000001b0e207221 */ /* 0x000fe20000010000 */
[----:B------:R-:W-:-:S03]  /*3510*/  F2FP.SATFINITE.E4M3.F32.PACK_AB_MERGE_C R14, R49, R14, RZ ;  /* 0x0000000e310e723e */ /* 0x000fc600048070ff */
[----:B------:R-:W-:Y:S01]  /*3520*/  FADD.FTZ R27, R49, R32 ;  /* 0x00000020311b7221 */ /* 0x000fe20000010000 */
[----:B------:R-:W-:Y:S01]  /*3530*/  F2FP.SATFINITE.E4M3.F32.PACK_AB_MERGE_C R160, R33, R160, R14 ;  /* 0x000000a021a0723e */ /* 0x000fe2000480700e */
[----:B------:R-:W1:Y:S01]  /*3540*/  MUFU.EX2 R55, R55 ;  /* 0x0000003700377308 */ /* 0x000e620000000800 */
[----:B0-----:R-:W-:-:S01]  /*3550*/  FADD.FTZ R35, R51, R34 ;  /* 0x0000002233237221 */ /* 0x001fc20000010000 */
[----:B------:R-:W-:Y:S01]  /*3560*/  FADD.FTZ R32, R162, R27 ;  /* 0x0000001ba2207221 */ /* 0x000fe20000010000 */
[----:B------:R-:W-:-:S03]  /*3570*/  F2FP.SATFINITE.E4M3.F32.PACK_AB_MERGE_C R27, R5, R4, RZ ;  /* 0x00000004051b723e */ /* 0x000fc600048070ff */
[----:B------:R-:W-:Y:S01]  /*3580*/  FADD.FTZ R5, R37, R32 ;  /* 0x0000002025057221 */ /* 0x000fe20000010000 */
[----:B------:R-:W-:Y:S01]  /*3590*/  F2FP.SATFINITE.E4M3.F32.PACK_AB_MERGE_C R32, R13, R8, RZ ;  /* 0x000000080d20723e */ /* 0x000fe200048070ff */
[----:B------:R-:W0:Y:S01]  /*35a0*/  MUFU.EX2 R58, R58 ;  /* 0x0000003a003a7308 */ /* 0x000e220000000800 */
[----:B--2---:R-:W-:-:S01]  /*35b0*/  FADD.FTZ R34, R54, R35 ;  /* 0x0000002336227221 */ /* 0x004fc20000010000 */
[----:B------:R-:W-:Y:S02]  /*35c0*/  F2FP.SATFINITE.E4M3.F32.PACK_AB_MERGE_C R152, R9, R152, R27 ;  /* 0x000000980998723e */ /* 0x000fe4000480701b */
[----:B------:R-:W-:-:S04]  /*35d0*/  F2FP.SATFINITE.E4M3.F32.PACK_AB_MERGE_C R154, R11, R154, R32 ;  /* 0x0000009a0b9a723e */ /* 0x000fc80004807020 */
[----:B------:R-:W2:Y:S01]  /*35e0*/  MUFU.EX2 R59, R59 ;  /* 0x0000003b003b7308 */ /* 0x000ea20000000800 */
[----:B-1----:R-:W-:-:S01]  /*35f0*/  FADD.FTZ R35, R55, R34 ;  /* 0x0000002237237221 */ /* 0x002fc20000010000 */
[----:B------:R-:W-:-:S04]  /*3600*/  F2FP.SATFINITE.E4M3.F32.PACK_AB_MERGE_C R54, R55, R54, RZ ;  /* 0x000000363736723e */ /* 0x000fc800048070ff */
[----:B------:R-:W-:Y:S02]  /*3610*/  F2FP.SATFINITE.E4M3.F32.PACK_AB_MERGE_C R159, R51, R50, R54 ;  /* 0x00000032339f723e */ /* 0x000fe40004807036 */
[----:B------:R-:W1:Y:S01]  /*3620*/  MUFU.EX2 R62, R62 ;  /* 0x0000003e003e7308 */ /* 0x000e620000000800 */
[----:B0-----:R-:W-:-:S07]  /*3630*/  FADD.FTZ R34, R58, R35 ;  /* 0x000000233a227221 */ /* 0x001fce0000010000 */
[----:B------:R-:W0:Y:S01]  /*3640*/  MUFU.EX2 R63, R63 ;  /* 0x0000003f003f7308 */ /* 0x000e220000000800 */
[----:B--2---:R-:W-:-:S07]  /*3650*/  FADD.FTZ R35, R59, R34 ;  /* 0x000000223b237221 */ /* 0x004fce0000010000 */
[----:B------:R-:W2:Y:S01]  /*3660*/  MUFU.EX2 R66, R66 ;  /* 0x0000004200427308 */ /* 0x000ea20000000800 */
[----:B-1----:R-:W-:-:S07]  /*3670*/  FADD.FTZ R34, R62, R35 ;  /* 0x000000233e227221 */ /* 0x002fce0000010000 */
[----:B------:R-:W1:Y:S01]  /*3680*/  MUFU.EX2 R67, R67 ;  /* 0x0000004300437308 */ /* 0x000e620000000800 */
[----:B0-----:R-:W-:-:S01]  /*3690*/  FADD.FTZ R35, R63, R34 ;  /* 0x000000223f237221 */ /* 0x001fc20000010000 */
[----:B------:R-:W-:-:S04]  /*36a0*/  F2FP.SATFINITE.E4M3.F32.PACK_AB_MERGE_C R62, R63, R62, RZ ;  /* 0x0000003e3f3e723e */ /* 0x000fc800048070ff */
[----:B------:R-:W-:Y:S02]  /*36b0*/  F2FP.SATFINITE.E4M3.F32.PACK_AB_MERGE_C R161, R59, R58, R62 ;  /* 0x0000003a3ba1723e */ /* 0x000fe4000480703e */
[----:B------:R-:W0:Y:S01]  /*36c0*/  MUFU.EX2 R70, R70 ;  /* 0x0000004600467308 */ /* 0x000e220000000800 */
[----:B--2---:R-:W-:-:S07]  /*36d0*/  FADD.FTZ R4, R66, R35 ;  /* 0x0000002342047221 */ /* 0x004fce0000010000 */
[----:B------:R-:W2:Y:S01]  /*36e0*/  MUFU.EX2 R69, R69 ;  /* 0x0000004500457308 */ /* 0x000ea20000000800 */
[----:B-1----:R-:W-:-:S01]  /*36f0*/  FADD.FTZ R13, R67, R4 ;  /* 0x00000004430d7221 */ /* 0x002fc20000010000 */
[----:B------:R-:W-:-:S06]  /*3700*/  FADD.FTZ R4, R68, R5 ;  /* 0x0000000544047221 */ /* 0x000fcc0000010000 */
[----:B------:R-:W1:Y:S01]  /*3710*/  MUFU.EX2 R71, R71 ;  /* 0x0000004700477308 */ /* 0x000e620000000800 */
[----:B0-----:R-:W-:-:S07]  /*3720*/  FADD.FTZ R8, R70, R13 ;  /* 0x0000000d46087221 */ /* 0x001fce0000010000 */
[----:B------:R-:W0:Y:S01]  /*3730*/  MUFU.EX2 R164, R164 ;  /* 0x000000a400a47308 */ /* 0x000e220000000800 */
[----:B--2---:R-:W-:-:S01]  /*3740*/  FADD.FTZ R5, R69, R4 ;  /* 0x0000000445057221 */ /* 0x004fc20000010000 */
[----:B------:R-:W-:-:S04]  /*3750*/  F2FP.SATFINITE.E4M3.F32.PACK_AB_MERGE_C R68, R69, R68, RZ ;  /* 0x000000444544723e */ /* 0x000fc800048070ff */
[----:B------:R-:W-:Y:S02]  /*3760*/  F2FP.SATFINITE.E4M3.F32.PACK_AB_MERGE_C R162, R37, R162, R68 ;  /* 0x000000a225a2723e */ /* 0x000fe40004807044 */
        /* <DEDUP_REMOVED lines=11> */
[----:B0-----:R-:W-:-:S07]  /*3820*/  FADD.FTZ R13, R75, R8 ;  /* 0x000000084b0d7221 */ /* 0x001fce0000010000 */
[----:B------:R-:W0:Y:S01]  /*3830*/  MUFU.EX2 R77, R77 ;  /* 0x0000004d004d7308 */ /* 0x000e220000000800 */
[----:B--2---:R-:W-:-:S07]  /*3840*/  FADD.FTZ R4, R76, R5 ;  /* 0x000000054c047221 */ /* 0x004fce0000010000 */
[----:B------:R-:W2:Y:S01]  /*3850*/  MUFU.EX2 R79, R79 ;  /* 0x0000004f004f7308 */ /* 0x000ea20000000800 */
[----:B-1----:R-:W-:-:S07]  /*3860*/  FADD.FTZ R8, R78, R13 ;  /* 0x0000000d4e087221 */ /* 0x002fce0000010000 */
[----:B------:R-:W1:Y:S01]  /*3870*/  MUFU.EX2 R166, R166 ;  /* 0x000000a600a67308 */ /* 0x000e620000000800 */
        /* <DEDUP_REMOVED lines=18> */
[----:B--2---:R-:W-:-:S01]  /*39a0*/  FADD.FTZ R8, R86, R25 ;  /* 0x0000001956087221 */ /* 0x004fc20000010000 */
[C---:B-1----:R-:W-:Y:S01]  /*39b0*/  F2FP.SATFINITE.E4M3.F32.PACK_AB_MERGE_C R24, R85.reuse, R24, RZ ;  /* 0x000000185518723e */ /* 0x042fe200048070ff */
[----:B------:R-:W-:-:S03]  /*39c0*/  FADD.FTZ R4, R85, R4 ;  /* 0x0000000455047221 */ /* 0x000fc60000010000 */
[----:B------:R-:W-:Y:S02]  /*39d0*/  F2FP.SATFINITE.E4M3.F32.PACK_AB_MERGE_C R166, R45, R166, R24 ;  /* 0x000000a62da6723e */ /* 0x000fe40004807018 */
[C---:B0-----:R-:W-:Y:S01]  /*39e0*/  F2FP.SATFINITE.E4M3.F32.PACK_AB_MERGE_C R86, R5.reuse, R86, RZ ;  /* 0x000000560556723e */ /* 0x041fe200048070ff */
[----:B------:R-:W-:-:S03]  /*39f0*/  FADD.FTZ R5, R5, R8 ;  /* 0x0000000805057221 */ /* 0x000fc60000010000 */
[----:B------:R-:W-:Y:S01]  /*3a00*/  F2FP.SATFINITE.E4M3.F32.PACK_AB_MERGE_C R167, R83, R82, R86 ;  /* 0x0000005253a7723e */ /* 0x000fe20004807056 */
[----:B------:R-:W-:Y:S06]  /*3a10*/  @!P0 BRA `(.L_x_229) ;  /* 0x0000000000048947 */ /* 0x000fec0003800000 */
[----:B------:R-:W-:Y:S01]  /*3a20*/  BPT.TRAP 0x1 ;  /* 0x000000040000795c */ /* 0x000fe20000300000 */
.L_x_229:
[----:B------:R0:W1:Y:S01]  /*3a30*/  SYNCS.PHASECHK.TRANS64.TRYWAIT P1, [UR54+0x38850], R7 ;  /* 0x03885007ff0075a7 */ /* 0x0000620008020176 */
[----:B------:R-:W-:Y:S05]  /*3a40*/  @!P0 BRA `(.L_x_230) ;  /* 0x0000000000048947 */ /* 0x000fea0003800000 */
[----:B------:R-:W-:Y:S01]  /*3a50*/  BPT.TRAP 0x1 ;  /* 0x000000040000795c */ /* 0x000fe20000300000 */
.L_x_230:
[----:B-1----:R-:W-:Y:S05]  /*3a60*/  @P1 BRA `(.L_x_231) ;  /* 0x0000000000081947 */ /* 0x002fea0003800000 */
[----:B------:R-:W1:Y:S02]  /*3a70*/  SYNCS.PHASECHK.TRANS64.TRYWAIT P1, [UR54+0x38850], R7 ;  /* 0x03885007ff0075a7 */ /* 0x000e640008020176 */
[----:B-1----:R-:W-:Y:S05]  /*3a80*/  @!P1 BRA `(.L_x_232) ;  /* 0x000000d400e49947 */ /* 0x002fea0003800000 */
.L_x_231:
        /* <DEDUP_REMOVED lines=31> */
.L_x_233:
[----:B------:R-:W-:Y:S02]  /*3c80*/  UISETP.GE.AND UP0, UPT, UR49, 0x81, UPT ;  /* 0x000000813100788c */ /* 0x000fe4000bf06270 */
[----:B------:R-:W-:-:S04]  /*3c90*/  UIADD3 UR54, UR54, 0x38860, URZ ;  /* 0x0003886036367890 */ /* 0x000fc8000fffe03f */
[----:B------:R-:W-:Y:S01]  /*3ca0*/  PLOP3.LUT P1, PT, PT, PT, UP0, 0x80, 0x0 ;  /* 0x000000000000781c */ /* 0x000fe20003f2f008 */
[----:B------:R-:W-:-:S09]  /*3cb0*/  UPRMT UR54, UR47, 0x654, UR54 ;  /* 0x000006542f367896 */ /* 0x000fd20008000036 */
[----:B------:R-:W-:Y:S03]  /*3cc0*/  SYNCS.ARRIVE.TRANS64.RED.A1T0 RZ, [UR54], RZ ;  /* 0x000000ffffff79a7 */ /* 0x000fe60008100436 */
[----:B------:R-:W-:Y:S05]  /*3cd0*/  @!P1 BRA `(.L_x_234) ;  /* 0x0000002000ac9947 */ /* 0x000fea0003800000 */
[----:B01----:R-:W-:Y:S01]  /*3ce0*/  IMAD.MOV.U32 R7, RZ, RZ, R172 ;  /* 0x000000ffff077224 */ /* 0x003fe200078e00ac */
[----:B------:R-:W-:Y:S01]  /*3cf0*/  UIADD3 UR49, UR48, -0x2, URZ ;  /* 0xfffffffe30317890 */ /* 0x000fe2000fffe03f */
[----:B------:R-:W-:-:S11]  /*3d00*/  IMAD.MOV.U32 R6, RZ, RZ, R3 ;  /* 0x000000ffff067224 */ /* 0x000fd600078e0003 */
.L_x_245:
[----:B------:R-:W-:Y:S01]  /*3d10*/  UIADD3 UR42, UR42, 0x1, URZ ;  /* 0x000000012a2a7890 */ /* 0x000fe2000fffe03f */
[----:B0-----:R-:W-:Y:S01]  /*3d20*/  IMAD.U32 R0, RZ, RZ, UR49 ;  /* 0x00000031ff007e24 */ /* 0x001fe2000f8e00ff */
        /* <DEDUP_REMOVED lines=8> */
.L_x_235:
        /* <DEDUP_REMOVED lines=11> */
.L_x_236:
[----:B-1----:R-:W-:Y:S05]  /*3e60*/  @P2 BRA `(.L_x_237) ;  /* 0x00000000000c2947 */ /* 0x002fea0003800000 */
[----:B0-----:R-:W-:-:S04]  /*3e70*/  IMAD.U32 R0, RZ, RZ, UR54 ;  /* 0x00000036ff007e24 */ /* 0x001fc8000f8e00ff */
[----:B------:R-:W0:Y:S02]  /*3e80*/  SYNCS.PHASECHK.TRANS64.TRYWAIT P2, [UR47+0x38830], R0 ;  /* 0x03883000ff0075a7 */ /* 0x000e24000804016f */
[----:B0-----:R-:W-:Y:S05]  /*3e90*/  @!P2 BRA `(.L_x_238) ;  /* 0x000000d000f8a947 */ /* 0x001fea0003800000 */
.L_x_237:
        /* <DEDUP_REMOVED lines=46> */
.L_x_239:
[----:B------:R-:W-:Y:S01]  /*4180*/  FMNMX.FTZ R8, R152, R6, !PT ;  /* 0x0000000698087209 */ /* 0x000fe20007810000 */
[----:B------:R-:W-:Y:S01]  /*4190*/  IMAD.U32 R12, RZ, RZ, UR39 ;  /* 0x00000027ff0c7e24 */ /* 0x000fe2000f8e00ff */
[----:B------:R-:W-:Y:S02]  /*41a0*/  UIADD3 UR6, UR47, 0x38840, URZ ;  /* 0x000388402f067890 */ /* 0x000fe4000fffe03f */
[----:B------:R-:W-:Y:S02]  /*41b0*/  FMNMX.FTZ R3, R153, R8, !PT ;  /* 0x0000000899037209 */ /* 0x000fe40007810000 */
[----:B------:R-:W-:Y:S02]  /*41c0*/  UPRMT UR6, UR48, 0x654, UR6 ;  /* 0x0000065430067896 */ /* 0x000fe40008000006 */
[----:B------:R-:W-:-:S04]  /*41d0*/  FMNMX.FTZ R8, R156, R3, !PT ;  /* 0x000000039c087209 */ /* 0x000fc80007810000 */
[----:B------:R-:W-:-:S03]  /*41e0*/  FMNMX.FTZ R3, R157, R8, !PT ;  /* 0x000000089d037209 */ /* 0x000fc60007810000 */
[----:B------:R-:W-:Y:S01]  /*41f0*/  SYNCS.ARRIVE.TRANS64.RED.A1T0 RZ, [UR6], RZ ;  /* 0x000000ffffff79a7 */ /* 0x000fe20008100406 */
        /* <DEDUP_REMOVED lines=34> */
[----:B------:R-:W-:-:S01]  /*4420*/  FFMA.FTZ R6, R3, R12, -8 ;  /* 0xc100000003067423 */ /* 0x000fc2000001000c */
[----:B------:R-:W-:-:S03]  /*4430*/  FMNMX.FTZ R12, R154, R7, !PT ;  /* 0x000000079a0c7209 */ /* 0x000fc60007810000 */
        /* <DEDUP_REMOVED lines=24> */
[----:B------:R-:W1:Y:S01]  /*45c0*/  MUFU.EX2 R9, R9 ;  /* 0x0000000900097308 */ /* 0x000e620000000800 */
[----:B------:R-:W-:-:S04]  /*45d0*/  FMNMX.FTZ R21, R167, R14, !PT ;  /* 0x0000000ea7157209 */ /* 0x000fc80007810000 */
[----:B------:R-:W-:-:S03]  /*45e0*/  FMNMX.FTZ R14, R170, R21, !PT ;  /* 0x00000015aa0e7209 */ /* 0x000fc60007810000 */
[----:B------:R-:W-:Y:S01]  /*45f0*/  MUFU.EX2 R21, R169 ;  /* 0x000000a900157308 */ /* 0x000fe20000000800 */
[----:B------:R-:W-:-:S04]  /*4600*/  FMNMX.FTZ R157, R171, R14, !PT ;  /* 0x0000000eab9d7209 */ /* 0x000fc80007810000 */
[----:B------:R-:W-:-:S03]  /*4610*/  FMNMX.FTZ R14, R174, R157, !PT ;  /* 0x0000009dae0e7209 */ /* 0x000fc60007810000 */
[----:B------:R-:W2:Y:S01]  /*4620*/  MUFU.EX2 R152, R152 ;  /* 0x0000009800987308 */ /* 0x000ea20000000800 */
        /* <DEDUP_REMOVED lines=8> */
[----:B------:R-:W-:Y:S01]  /*46b0*/  FMNMX.FTZ R161, R179, R14, !PT ;  /* 0x0000000eb3a17209 */ /* 0x000fe20007810000 */
[--C-:B------:R-:W-:Y:S01]  /*46c0*/  FFMA.FTZ R14, R176, UR39, -R6.reuse ;  /* 0x00000027b00e7c23 */ /* 0x100fe20008010806 */
[----:B------:R-:W-:-:S01]  /*46d0*/  FFMA.FTZ R176, R180, UR39, -R6 ;  /* 0x00000027b4b07c23 */ /* 0x000fc20008010806 */
[--C-:B------:R-:W-:Y:S01]  /*46e0*/  FFMA.FTZ R180, R209, UR39, -R6.reuse ;  /* 0x00000027d1b47c23 */ /* 0x100fe20008010806 */
[----:B------:R-:W-:Y:S01]  /*46f0*/  FMNMX.FTZ R160, R182, R161, !PT ;  /* 0x000000a1b6a07209 */ /* 0x000fe20007810000 */
[-C--:B------:R-:W-:Y:S01]  /*4700*/  FMUL.FTZ R33, R33, R9.reuse ;  /* 0x0000000921217220 */ /* 0x080fe20000410000 */
[----:B------:R-:W-:Y:S01]  /*4710*/  FMUL.FTZ R36, R36, R9 ;  /* 0x0000000924247220 */ /* 0x000fe20000410000 */
[----:B------:R-:W3:Y:S01]  /*4720*/  MUFU.EX2 R11, R11 ;  /* 0x0000000b000b7308 */ /* 0x000ee20000000800 */
[----:B------:R-:W-:Y:S01]  /*4730*/  FMNMX.FTZ R161, R183, R160, !PT ;  /* 0x000000a0b7a17209 */ /* 0x000fe20007810000 */
[----:B-1----:R-:W-:Y:S01]  /*4740*/  FFMA.FTZ R173, R201, UR39, -R6 ;  /* 0x00000027c9ad7c23 */ /* 0x002fe20008010806 */
[----:B--2---:R-:W-:-:S01]  /*4750*/  FFMA.FTZ R4, R9, R4, R152 ;  /* 0x0000000409047223 */ /* 0x004fc20000010098 */
[----:B------:R-:W-:Y:S01]  /*4760*/  FMUL.FTZ R37, R37, R9 ;  /* 0x0000000925257220 */ /* 0x000fe20000410000 */
[----:B------:R-:W-:Y:S01]  /*4770*/  FMNMX.FTZ R160, R186, R161, !PT ;  /* 0x000000a1baa07209 */ /* 0x000fe20007810000 */
[-C--:B------:R-:W-:Y:S01]  /*4780*/  FMUL.FTZ R40, R40, R9.reuse ;  /* 0x0000000928287220 */ /* 0x080fe20000410000 */
[-C--:B------:R-:W-:Y:S01]  /*4790*/  FMUL.FTZ R41, R41, R9.reuse ;  /* 0x0000000929297220 */ /* 0x080fe20000410000 */
[----:B------:R-:W-:Y:S01]  /*47a0*/  MUFU.EX2 R161, R177 ;  /* 0x000000b100a17308 */ /* 0x000fe20000000800 */
[----:B------:R-:W-:Y:S01]  /*47b0*/  FMNMX.FTZ R165, R187, R160, !PT ;  /* 0x000000a0bba57209 */ /* 0x000fe20007810000 */
[-C--:B------:R-:W-:Y:S01]  /*47c0*/  FMUL.FTZ R44, R44, R9.reuse ;  /* 0x000000092c2c7220 */ /* 0x080fe20000410000 */
[-C--:B------:R-:W-:Y:S01]  /*47d0*/  FMUL.FTZ R45, R45, R9.reuse ;  /* 0x000000092d2d7220 */ /* 0x080fe20000410000 */
[----:B------:R-:W-:Y:S01]  /*47e0*/  FMUL.FTZ R48, R48, R9 ;  /* 0x0000000930307220 */ /* 0x000fe20000410000 */
[----:B------:R-:W-:Y:S01]  /*47f0*/  FMNMX.FTZ R160, R190, R165, !PT ;  /* 0x000000a5bea07209 */ /* 0x000fe20007810000 */
[-C--:B------:R-:W-:Y:S01]  /*4800*/  FMUL.FTZ R49, R49, R9.reuse ;  /* 0x0000000931317220 */ /* 0x080fe20000410000 */
[-C--:B------:R-:W-:Y:S01]  /*4810*/  FMUL.FTZ R52, R52, R9.reuse ;  /* 0x0000000934347220 */ /* 0x080fe20000410000 */
[----:B------:R-:W1:Y:S01]  /*4820*/  MUFU.EX2 R10, R10 ;  /* 0x0000000a000a7308 */ /* 0x000e620000000800 */
[----:B------:R-:W-:Y:S01]  /*4830*/  FMNMX.FTZ R165, R191, R160, !PT ;  /* 0x000000a0bfa57209 */ /* 0x000fe20007810000 */
[-C--:B------:R-:W-:Y:S01]  /*4840*/  FMUL.FTZ R53, R53, R9.reuse ;  /* 0x0000000935357220 */ /* 0x080fe20000410000 */
[-C--:B------:R-:W-:Y:S01]  /*4850*/  FMUL.FTZ R56, R56, R9.reuse ;  /* 0x0000000938387220 */ /* 0x080fe20000410000 */
[----:B------:R-:W-:Y:S01]  /*4860*/  FMUL.FTZ R57, R57, R9 ;  /* 0x0000000939397220 */ /* 0x000fe20000410000 */
[----:B------:R-:W-:Y:S01]  /*4870*/  FMNMX.FTZ R160, R194, R165, !PT ;  /* 0x000000a5c2a07209 */ /* 0x000fe20007810000 */
[-C--:B------:R-:W-:Y:S01]  /*4880*/  FMUL.FTZ R60, R60, R9.reuse ;  /* 0x000000093c3c7220 */ /* 0x080fe20000410000 */
[----:B------:R-:W-:Y:S01]  /*4890*/  FMUL.FTZ R61, R61, R9 ;  /* 0x000000093d3d7220 */ /* 0x000fe20000410000 */
[----:B------:R-:W2:Y:S01]  /*48a0*/  MUFU.EX2 R15, R15 ;  /* 0x0000000f000f7308 */ /* 0x000ea20000000800 */
[----:B------:R-:W-:Y:S01]  /*48b0*/  FMNMX.FTZ R165, R195, R160, !PT ;  /* 0x000000a0c3a57209 */ /* 0x000fe20007810000 */
[--C-:B------:R-:W-:Y:S01]  /*48c0*/  FFMA.FTZ R160, R184, UR39, -R6.reuse ;  /* 0x00000027b8a07c23 */ /* 0x100fe20008010806 */
[----:B------:R-:W-:-:S01]  /*48d0*/  FFMA.FTZ R184, R188, UR39, -R6 ;  /* 0x00000027bcb87c23 */ /* 0x000fc20008010806 */
[--C-:B------:R-:W-:Y:S01]  /*48e0*/  FFMA.FTZ R188, R196, UR39, -R6.reuse ;  /* 0x00000027c4bc7c23 */ /* 0x100fe20008010806 */
[----:B------:R-:W-:Y:S01]  /*48f0*/  FMNMX.FTZ R164, R198, R165, !PT ;  /* 0x000000a5c6a47209 */ /* 0x000fe20007810000 */
[--C-:B------:R-:W-:Y:S01]  /*4900*/  FFMA.FTZ R196, R212, UR39, -R6.reuse ;  /* 0x00000027d4c47c23 */ /* 0x100fe20008010806 */
[-C--:B------:R-:W-:Y:S01]  /*4910*/  FMUL.FTZ R64, R64, R9.reuse ;  /* 0x0000000940407220 */ /* 0x080fe20000410000 */
[----:B------:R-:W4:Y:S01]  /*4920*/  MUFU.EX2 R8, R8 ;  /* 0x0000000800087308 */ /* 0x000f220000000800 */
[----:B------:R-:W-:Y:S01]  /*4930*/  FMNMX.FTZ R165, R199, R164, !PT ;  /* 0x000000a4c7a57209 */ /* 0x000fe20007810000 */
[-C--:B------:R-:W-:Y:S01]  /*4940*/  FMUL.FTZ R65, R65, R9.reuse ;  /* 0x0000000941417220 */ /* 0x080fe20000410000 */
[-C--:B------:R-:W-:Y:S01]  /*4950*/  FMUL.FTZ R68, R68, R9.reuse ;  /* 0x0000000944447220 */ /* 0x080fe20000410000 */
[----:B------:R-:W-:Y:S01]  /*4960*/  FMUL.FTZ R69, R69, R9 ;  /* 0x0000000945457220 */ /* 0x000fe20000410000 */
[----:B------:R-:W-:Y:S01]  /*4970*/  FMNMX.FTZ R164, R202, R165, !PT ;  /* 0x000000a5caa47209 */ /* 0x000fe20007810000 */
[-C--:B------:R-:W-:Y:S01]  /*4980*/  FMUL.FTZ R72, R72, R9.reuse ;  /* 0x0000000948487220 */ /* 0x080fe20000410000 */
[-C--:B------:R-:W-:Y:S01]  /*4990*/  FMUL.FTZ R73, R73, R9.reuse ;  /* 0x0000000949497220 */ /* 0x080fe20000410000 */
[----:B------:R5:W-:Y:S01]  /*49a0*/  MUFU.EX2 R165, R168 ;  /* 0x000000a800a57308 */ /* 0x000be20000000800 */
[----:B------:R-:W-:Y:S01]  /*49b0*/  FMNMX.FTZ R169, R203, R164, !PT ;  /* 0x000000a4cba97209 */ /* 0x000fe20007810000 */
[-C--:B------:R-:W-:Y:S01]  /*49c0*/  FMUL.FTZ R76, R76, R9.reuse ;  /* 0x000000094c4c7220 */ /* 0x080fe20000410000 */
[-C--:B------:R-:W-:Y:S01]  /*49d0*/  FMUL.FTZ R77, R77, R9.reuse ;  /* 0x000000094d4d7220 */ /* 0x080fe20000410000 */
[----:B------:R-:W-:Y:S01]  /*49e0*/  FMUL.FTZ R80, R80, R9 ;  /* 0x0000000950507220 */ /* 0x000fe20000410000 */
[----:B------:R-:W-:Y:S01]  /*49f0*/  FMNMX.FTZ R164, R206, R169, !PT ;  /* 0x000000a9cea47209 */ /* 0x000fe20007810000 */
[-C--:B------:R-:W-:Y:S01]  /*4a00*/  FMUL.FTZ R81, R81, R9.reuse ;  /* 0x0000000951517220 */ /* 0x080fe20000410000 */
[-C--:B------:R-:W-:Y:S01]  /*4a10*/  FMUL.FTZ R84, R84, R9.reuse ;  /* 0x0000000954547220 */ /* 0x080fe20000410000 */
[----:B------:R-:W-:Y:S01]  /*4a20*/  MUFU.EX2 R13, R13 ;  /* 0x0000000d000d7308 */ /* 0x000fe20000000800 */
[----:B------:R-:W-:Y:S01]  /*4a30*/  FMNMX.FTZ R169, R207, R164, !PT ;  /* 0x000000a4cfa97209 */ /* 0x000fe20007810000 */
[--C-:B-----5:R-:W-:Y:S01]  /*4a40*/  FFMA.FTZ R168, R200, UR39, -R6.reuse ;  /* 0x00000027c8a87c23 */ /* 0x120fe20008010806 */
[-C--:B------:R-:W-:Y:S01]  /*4a50*/  FMUL.FTZ R85, R85, R9.reuse ;  /* 0x0000000955557220 */ /* 0x080fe20000410000 */
[----:B------:R-:W-:Y:S01]  /*4a60*/  FMUL.FTZ R88, R88, R9 ;  /* 0x0000000958587220 */ /* 0x000fe20000410000 */
[----:B------:R-:W-:Y:S01]  /*4a70*/  FMNMX.FTZ R164, R210, R169, !PT ;  /* 0x000000a9d2a47209 */ /* 0x000fe20007810000 */
[-C--:B------:R-:W-:Y:S01]  /*4a80*/  FMUL.FTZ R89, R89, R9.reuse ;  /* 0x0000000959597220 */ /* 0x080fe20000410000 */
[----:B------:R-:W-:Y:S01]  /*4a90*/  FMUL.FTZ R92, R92, R9 ;  /* 0x000000095c5c7220 */ /* 0x000fe20000410000 */
[----:B------:R-:W-:Y:S01]  /*4aa0*/  MUFU.EX2 R12, R12 ;  /* 0x0000000c000c7308 */ /* 0x000fe20000000800 */
[----:B------:R-:W-:Y:S01]  /*4ab0*/  FMNMX.FTZ R169, R211, R164, !PT ;  /* 0x000000a4d3a97209 */ /* 0x000fe20007810000 */
[--C-:B------:R-:W-:Y:S01]  /*4ac0*/  FFMA.FTZ R164, R192, UR39, -R6.reuse ;  /* 0x00000027c0a47c23 */ /* 0x100fe20008010806 */
[----:B------:R-:W-:-:S01]  /*4ad0*/  FFMA.FTZ R192, R204, UR39, -R6 ;  /* 0x00000027ccc07c23 */ /* 0x000fc20008010806 */
[----:B------:R-:W-:Y:S01]  /*4ae0*/  FMUL.FTZ R93, R93, R9 ;  /* 0x000000095d5d7220 */ /* 0x000fe20000410000 */
[----:B------:R-:W-:Y:S01]  /*4af0*/  FMNMX.FTZ R172, R214, R169, !PT ;  /* 0x000000a9d6ac7209 */ /* 0x000fe20007810000 */
[--C-:B------:R-:W-:Y:S01]  /*4b00*/  FFMA.FTZ R169, R193, UR39, -R6.reuse ;  /* 0x00000027c1a97c23 */ /* 0x100fe20008010806 */
[----:B------:R-:W-:-:S01]  /*4b10*/  FFMA.FTZ R193, R205, UR39, -R6 ;  /* 0x00000027cdc17c23 */ /* 0x000fc20008010806 */
[----:B------:R-:W-:Y:S01]  /*4b20*/  MUFU.EX2 R153, R153 ;  /* 0x0000009900997308 */ /* 0x000fe20000000800 */
[----:B------:R-:W-:Y:S01]  /*4b30*/  FMNMX.FTZ R172, R215, R172, !PT ;  /* 0x000000acd7ac7209 */ /* 0x000fe20007810000 */
[-C--:B------:R-:W-:Y:S01]  /*4b40*/  FMUL.FTZ R96, R96, R9.reuse ;  /* 0x0000000960607220 */ /* 0x080fe20000410000 */
[-C--:B------:R-:W-:Y:S01]  /*4b50*/  FMUL.FTZ R97, R97, R9.reuse ;  /* 0x0000000961617220 */ /* 0x080fe20000410000 */
[-C--:B------:R-:W-:Y:S01]  /*4b60*/  FMUL.FTZ R100, R100, R9.reuse ;  /* 0x0000000964647220 */ /* 0x080fe20000410000 */
[-C--:B------:R-:W-:Y:S01]  /*4b70*/  FMUL.FTZ R101, R101, R9.reuse ;  /* 0x0000000965657220 */ /* 0x080fe20000410000 */
[----:B------:R-:W5:Y:S01]  /*4b80*/  SHFL.BFLY PT, R177, R172, 0x2, 0x1f ;  /* 0x0c401f00acb17f89 */ /* 0x000f6200000e0000 */
        /* <DEDUP_REMOVED lines=22> */
[----:B------:R-:W-:Y:S01]  /*4cf0*/  FMUL.FTZ R141, R141, R9 ;  /* 0x000000098d8d7220 */ /* 0x000fe20000410000 */
[----:B-----5:R-:W-:Y:S01]  /*4d00*/  FMNMX.FTZ R197, R172, R177, !PT ;  /* 0x000000b1acc57209 */ /* 0x020fe20007810000 */
[----:B------:R-:W-:-:S01]  /*4d10*/  FFMA.FTZ R177, R208, UR39, -R6 ;  /* 0x00000027d0b17c23 */ /* 0x000fc20008010806 */
[----:B------:R-:W-:Y:S01]  /*4d20*/  MUFU.EX2 R176, R176 ;  /* 0x000000b000b07308 */ /* 0x000fe20000000800 */
[-C--:B------:R-:W-:Y:S01]  /*4d30*/  FMUL.FTZ R144, R144, R9.reuse ;  /* 0x0000000990907220 */ /* 0x080fe20000410000 */
[-C--:B------:R-:W-:Y:S01]  /*4d40*/  FMUL.FTZ R145, R145, R9.reuse ;  /* 0x0000000991917220 */ /* 0x080fe20000410000 */
[----:B------:R-:W5:Y:S01]  /*4d50*/  SHFL.BFLY PT, R172, R197, 0x1, 0x1f ;  /* 0x0c201f00c5ac7f89 */ /* 0x000f6200000e0000 */
[-C--:B------:R-:W-:Y:S01]  /*4d60*/  FMUL.FTZ R148, R148, R9.reuse ;  /* 0x0000000994947220 */ /* 0x080fe20000410000 */
[----:B------:R-:W-:-:S03]  /*4d70*/  FMUL.FTZ R149, R149, R9 ;  /* 0x0000000995957220 */ /* 0x000fc60000410000 */
[----:B------:R-:W-:Y:S08]  /*4d80*/  MUFU.EX2 R181, R181 ;  /* 0x000000b500b57308 */ /* 0x000ff00000000800 */
[----:B------:R-:W-:Y:S08]  /*4d90*/  MUFU.EX2 R160, R160 ;  /* 0x000000a000a07308 */ /* 0x000ff00000000800 */
[----:B------:R-:W-:Y:S01]  /*4da0*/  MUFU.EX2 R184, R184 ;  /* 0x000000b800b87308 */ /* 0x000fe20000000800 */
[----:B-----5:R-:W-:-:S05]  /*4db0*/  FMNMX.FTZ R172, R197, R172, !PT ;  /* 0x000000acc5ac7209 */ /* 0x020fca0007810000 */
[----:B------:R-:W-:Y:S01]  /*4dc0*/  FADD.FTZ R6, -R172, R7 ;  /* 0x00000007ac067221 */ /* 0x000fe20000010100 */
[----:B------:R-:W-:Y:S01]  /*4dd0*/  IMAD.U32 R7, RZ, RZ, UR39 ;  /* 0x00000027ff077e24 */ /* 0x000fe2000f8e00ff */
[----:B------:R-:W-:Y:S02]  /*4de0*/  MUFU.EX2 R185, R185 ;  /* 0x000000b900b97308 */ /* 0x000fe40000000800 */
[----:B------:R-:W-:Y:S01]  /*4df0*/  FMUL.FTZ R200, R6, UR39 ;  /* 0x0000002706c87c20 */ /* 0x000fe20008410000 */
[----:B------:R-:W-:-:S04]  /*4e00*/  FFMA.FTZ R6, R172, R7, -8 ;  /* 0xc1000000ac067423 */ /* 0x000fc80000010007 */
[--C-:B------:R-:W-:Y:S01]  /*4e10*/  FFMA.FTZ R7, R154, UR39, -R6.reuse ;  /* 0x000000279a077c23 */ /* 0x100fe20008010806 */
[----:B------:R-:W-:-:S01]  /*4e20*/  FFMA.FTZ R154, R155, UR39, -R6 ;  /* 0x000000279b9a7c23 */ /* 0x000fc20008010806 */
        /* <DEDUP_REMOVED lines=8> */
[----:B------:R-:W5:Y:S01]  /*4eb0*/  MUFU.EX2 R7, R7 ;  /* 0x0000000700077308 */ /* 0x000f620000000800 */
[----:B---3--:R-:W-:-:S01]  /*4ec0*/  FADD.FTZ R183, R11, R4 ;  /* 0x000000040bb77221 */ /* 0x008fc20000010000 */
[--C-:B------:R-:W-:Y:S01]  /*4ed0*/  FFMA.FTZ R204, R166, UR39, -R6.reuse ;  /* 0x00000027a6cc7c23 */ /* 0x100fe20008010806 */
[----:B------:R-:W-:-:S01]  /*4ee0*/  FFMA.FTZ R167, R167, UR39, -R6 ;  /* 0x00000027a7a77c23 */ /* 0x000fc20008010806 */
[----:B------:R-:W-:Y:S01]  /*4ef0*/  FFMA.FTZ R166, R171, UR39, -R6 ;  /* 0x00000027aba67c23 */ /* 0x000fe20008010806 */
[----:B-1----:R-:W-:-:S01]  /*4f00*/  FADD.FTZ R4, R10, R183 ;  /* 0x000000b70a047221 */ /* 0x002fc20000010000 */
[----:B--2---:R-:W-:Y:S01]  /*4f10*/  F2FP.SATFINITE.E4M3.F32.PACK_AB_MERGE_C R10, R15, R10, RZ ;  /* 0x0000000a0f0a723e */ /* 0x004fe200048070ff */
[----:B------:R-:W-:-:S01]  /*4f20*/  FFMA.FTZ R171, R174, UR39, -R6 ;  /* 0x00000027aeab7c23 */ /* 0x000fc20008010806 */
[----:B------:R-:W1:Y:S01]  /*4f30*/  MUFU.EX2 R154, R154 ;  /* 0x0000009a009a7308 */ /* 0x000e620000000800 */
        /* <DEDUP_REMOVED lines=8> */
[----:B-----5:R-:W-:-:S01]  /*4fc0*/  FFMA.FTZ R5, R200, R5, R7 ;  /* 0x00000005c8057223 */ /* 0x020fc20000010007 */
[----:B------:R-:W-:Y:S01]  /*4fd0*/  FADD.FTZ R15, R13, R186 ;  /* 0x000000ba0d0f7221 */ /* 0x000fe20000010000 */
[----:B------:R-:W-:-:S01]  /*4fe0*/  FFMA.FTZ R190, R190, UR39, -R6 ;  /* 0x00000027bebe7c23 */ /* 0x000fc20008010806 */
[--C-:B------:R-:W-:Y:S01]  /*4ff0*/  FFMA.FTZ R191, R191, UR39, -R6.reuse ;  /* 0x00000027bfbf7c23 */ /* 0x100fe20008010806 */
[----:B------:R-:W-:-:S01]  /*5000*/  FFMA.FTZ R194, R194, UR39, -R6 ;  /* 0x00000027c2c27c23 */ /* 0x000fc20008010806 */
[--C-:B------:R-:W-:Y:S01]  /*5010*/  FFMA.FTZ R195, R195, UR39, -R6.reuse ;  /* 0x00000027c3c37c23 */ /* 0x100fe20008010806 */
[----:B------:R-:W-:-:S01]  /*5020*/  FFMA.FTZ R198, R198, UR39, -R6 ;  /* 0x00000027c6c67c23 */ /* 0x000fc20008010806 */
[----:B------:R-:W3:Y:S01]  /*5030*/  MUFU.EX2 R201, R201 ;  /* 0x000000c900c97308 */ /* 0x000ee20000000800 */
[----:B-1----:R-:W-:-:S01]  /*5040*/  FADD.FTZ R5, R154, R5 ;  /* 0x000000059a057221 */ /* 0x002fc20000010000 */
[--C-:B------:R-:W-:Y:S01]  /*5050*/  FFMA.FTZ R199, R199, UR39, -R6.reuse ;  /* 0x00000027c7c77c23 */ /* 0x100fe20008010806 */
[----:B------:R-:W-:-:S01]  /*5060*/  FFMA.FTZ R202, R202, UR39, -R6 ;  /* 0x00000027caca7c23 */ /* 0x000fc20008010806 */
[--C-:B------:R-:W-:Y:S01]  /*5070*/  FFMA.FTZ R203, R203, UR39, -R6.reuse ;  /* 0x00000027cbcb7c23 */ /* 0x100fe20008010806 */
[----:B------:R-:W-:-:S01]  /*5080*/  FFMA.FTZ R206, R206, UR39, -R6 ;  /* 0x00000027cece7c23 */ /* 0x000fc20008010806 */
[--C-:B------:R-:W-:Y:S01]  /*5090*/  FFMA.FTZ R207, R207, UR39, -R6.reuse ;  /* 0x00000027cfcf7c23 */ /* 0x100fe20008010806 */
[----:B------:R-:W-:-:S01]  /*50a0*/  FFMA.FTZ R210, R210, UR39, -R6 ;  /* 0x00000027d2d27c23 */ /* 0x000fc20008010806 */
[----:B------:R-:W1:Y:S01]  /*50b0*/  MUFU.EX2 R155, R155 ;  /* 0x0000009b009b7308 */ /* 0x000e620000000800 */
[----:B--2---:R-:W-:-:S01]  /*50c0*/  FADD.FTZ R4, R158, R5 ;  /* 0x000000059e047221 */ /* 0x004fc20000010000 */
[--C-:B------:R-:W-:Y:S01]  /*50d0*/  FFMA.FTZ R211, R211, UR39, -R6.reuse ;  /* 0x00000027d3d37c23 */ /* 0x100fe20008010806 */
[----:B------:R-:W-:-:S01]  /*50e0*/  FFMA.FTZ R214, R214, UR39, -R6 ;  /* 0x00000027d6d67c23 */ /* 0x000fc20008010806 */
[----:B------:R-:W-:Y:S01]  /*50f0*/  FFMA.FTZ R6, R215, UR39, -R6 ;  /* 0x00000027d7067c23 */ /* 0x000fe20008010806 */
[-C--:B------:R-:W-:Y:S01]  /*5100*/  FMUL.FTZ R26, R26, R200.reuse ;  /* 0x000000c81a1a7220 */ /* 0x080fe20000410000 */
[-C--:B------:R-:W-:Y:S01]  /*5110*/  FMUL.FTZ R27, R27, R200.reuse ;  /* 0x000000c81b1b7220 */ /* 0x080fe20000410000 */
[----:B------:R-:W-:Y:S01]  /*5120*/  FMUL.FTZ R30, R30, R200 ;  /* 0x000000c81e1e7220 */ /* 0x000fe20000410000 */
[----:B------:R-:W2:Y:S01]  /*5130*/  MUFU.EX2 R162, R162 ;  /* 0x000000a200a27308 */ /* 0x000ea20000000800 */
[----:B---3--:R-:W-:-:S01]  /*5140*/  FADD.FTZ R4, R201, R4 ;  /* 0x00000004c9047221 */ /* 0x008fc20000010000 */
[----:B------:R-:W-:Y:S01]  /*5150*/  F2FP.SATFINITE.E4M3.F32.PACK_AB_MERGE_C R158, R201, R158, RZ ;  /* 0x0000009ec99e723e */ /* 0x000fe200048070ff */
[-C--:B------:R-:W-:Y:S01]  /*5160*/  FMUL.FTZ R31, R31, R200.reuse ;  /* 0x000000c81f1f7220 */ /* 0x080fe20000410000 */
[-C--:B------:R-:W-:Y:S01]  /*5170*/  FMUL.FTZ R34, R34, R200.reuse ;  /* 0x000000c822227220 */ /* 0x080fe20000410000 */
[-C--:B------:R-:W-:Y:S01]  /*5180*/  FMUL.FTZ R35, R35, R200.reuse ;  /* 0x000000c823237220 */ /* 0x080fe20000410000 */
[-C--:B------:R-:W-:Y:S01]  /*5190*/  FMUL.FTZ R38, R38, R200.reuse ;  /* 0x000000c826267220 */ /* 0x080fe20000410000 */
[----:B------:R-:W-:Y:S01]  /*51a0*/  FMUL.FTZ R39, R39, R200 ;  /* 0x000000c827277220 */ /* 0x000fe20000410000 */
[----:B------:R-:W3:Y:S01]  /*51b0*/  MUFU.EX2 R204, R204 ;  /* 0x000000cc00cc7308 */ /* 0x000ee20000000800 */
[----:B-1----:R-:W-:-:S01]  /*51c0*/  FADD.FTZ R5, R155, R4 ;  /* 0x000000049b057221 */ /* 0x002fc20000010000 */
[----:B------:R-:W-:Y:S01]  /*51d0*/  FADD.FTZ R4, R12, R15 ;  /* 0x0000000f0c047221 */ /* 0x000fe20000010000 */
[----:B------:R-:W-:Y:S01]  /*51e0*/  F2FP.SATFINITE.E4M3.F32.PACK_AB_MERGE_C R12, R153, R12, RZ ;  /* 0x0000000c990c723e */ /* 0x000fe200048070ff */
[-C--:B------:R-:W-:Y:S01]  /*51f0*/  FMUL.FTZ R42, R42, R200.reuse ;  /* 0x000000c82a2a7220 */ /* 0x080fe20000410000 */
[-C--:B------:R-:W-:Y:S01]  /*5200*/  FMUL.FTZ R43, R43, R200.reuse ;  /* 0x000000c82b2b7220 */ /* 0x080fe20000410000 */
[----:B------:R-:W-:Y:S01]  /*5210*/  FADD.FTZ R153, R153, R4 ;  /* 0x0000000499997221 */ /* 0x000fe20000010000 */
[----:B------:R-:W-:Y:S01]  /*5220*/  FMUL.FTZ R46, R46, R200 ;  /* 0x000000c82e2e7220 */ /* 0x000fe20000410000 */
[----:B------:R-:W1:Y:S01]  /*5230*/  MUFU.EX2 R167, R167 ;  /* 0x000000a700a77308 */ /* 0x000e620000000800 */
        /* <DEDUP_REMOVED lines=8> */
[----:B---3--:R-:W-:-:S01]  /*52c0*/  FADD.FTZ R4, R204, R5 ;  /* 0x00000005cc047221 */ /* 0x008fc20000010000 */
[----:B------:R-:W-:Y:S01]  /*52d0*/  FADD.FTZ R186, R20, R15 ;  /* 0x0000000f14ba7221 */ /* 0x000fe20000010000 */
[----:B------:R-:W-:Y:S01]  /*52e0*/  F2FP.SATFINITE.E4M3.F32.PACK_AB_MERGE_C R20, R157, R20, RZ ;  /* 0x000000149d14723e */ /* 0x000fe200048070ff */
[-C--:B------:R-:W-:Y:S01]  /*52f0*/  FMUL.FTZ R55, R55, R200.reuse ;  /* 0x000000c837377220 */ /* 0x080fe20000410000 */
[-C--:B------:R-:W-:Y:S01]  /*5300*/  FMUL.FTZ R58, R58, R200.reuse ;  /* 0x000000c83a3a7220 */ /* 0x080fe20000410000 */
[----:B------:R-:W-:Y:S01]  /*5310*/  FADD.FTZ R15, R157, R186 ;  /* 0x000000ba9d0f7221 */ /* 0x000fe20000010000 */
[----:B------:R-:W-:Y:S01]  /*5320*/  FMUL.FTZ R59, R59, R200 ;  /* 0x000000c83b3b7220 */ /* 0x000fe20000410000 */
[----:B------:R-:W3:Y:S01]  /*5330*/  MUFU.EX2 R166, R166 ;  /* 0x000000a600a67308 */ /* 0x000ee20000000800 */
[----:B-1----:R-:W-:-:S01]  /*5340*/  FADD.FTZ R4, R167, R4 ;  /* 0x00000004a7047221 */ /* 0x002fc20000010000 */
[----:B------:R-:W-:Y:S01]  /*5350*/  F2FP.SATFINITE.E4M3.F32.PACK_AB_MERGE_C R167, R167, R204, RZ ;  /* 0x000000cca7a7723e */ /* 0x000fe200048070ff */
[-C--:B------:R-:W-:Y:S01]  /*5360*/  FMUL.FTZ R62, R62, R200.reuse ;  /* 0x000000c83e3e7220 */ /* 0x080fe20000410000 */
[-C--:B------:R-:W-:Y:S01]  /*5370*/  FMUL.FTZ R63, R63, R200.reuse ;  /* 0x000000c83f3f7220 */ /* 0x080fe20000410000 */
[-C--:B------:R-:W-:Y:S01]  /*5380*/  FMUL.FTZ R66, R66, R200.reuse ;  /* 0x000000c842427220 */ /* 0x080fe20000410000 */
[----:B------:R-:W-:Y:S01]  /*5390*/  F2FP.SATFINITE.E4M3.F32.PACK_AB_MERGE_C R155, R162, R155, R167 ;  /* 0x0000009ba29b723e */ /* 0x000fe200048070a7 */
[----:B------:R-:W-:Y:S01]  /*53a0*/  FMUL.FTZ R67, R67, R200 ;  /* 0x000000c843437220 */ /* 0x000fe20000410000 */
[----:B------:R-:W1:Y:S01]  /*53b0*/  MUFU.EX2 R171, R171 ;  /* 0x000000ab00ab7308 */ /* 0x000e620000000800 */
        /* <DEDUP_REMOVED lines=24> */
[----:B--2---:R-:W-:-:S01]  /*5540*/  FADD.FTZ R4, R174, R5 ;  /* 0x00000005ae047221 */ /* 0x004fc20000010000 */
[----:B------:R-:W-:Y:S01]  /*5550*/  F2FP.SATFINITE.E4M3.F32.PACK_AB_MERGE_C R157, R174, R171, RZ ;  /* 0x000000abae9d723e */ /* 0x000fe200048070ff */
[----:B------:R-:W-:-:S01]  /*5560*/  FADD.FTZ R174, R14, R15 ;  /* 0x0000000f0eae7221 */ /* 0x000fc20000010000 */
[-C--:B------:R-:W-:Y:S01]  /*5570*/  FMUL.FTZ R106, R106, R200.reuse ;  /* 0x000000c86a6a7220 */ /* 0x080fe20000410000 */
[----:B------:R-:W-:Y:S01]  /*5580*/  FMUL.FTZ R107, R107, R200 ;  /* 0x000000c86b6b7220 */ /* 0x000fe20000410000 */
[----:B------:R-:W-:Y:S01]  /*5590*/  F2FP.SATFINITE.E4M3.F32.PACK_AB_MERGE_C R157, R166, R159, R157 ;  /* 0x0000009fa69d723e */ /* 0x000fe2000480709d */
[----:B------:R-:W-:-:S01]  /*55a0*/  FADD.FTZ R15, R161, R174 ;  /* 0x000000aea10f7221 */ /* 0x000fc20000010000 */
[----:B------:R-:W2:Y:S01]  /*55b0*/  MUFU.EX2 R178, R178 ;  /* 0x000000b200b27308 */ /* 0x000ea20000000800 */
[----:B---3--:R-:W-:-:S01]  /*55c0*/  FADD.FTZ R5, R163, R4 ;  /* 0x00000004a3057221 */ /* 0x008fc20000010000 */
[----:B------:R-:W-:Y:S01]  /*55d0*/  FMUL.FTZ R110, R110, R200 ;  /* 0x000000c86e6e7220 */ /* 0x000fe20000410000 */
[----:B------:R-:W-:-:S01]  /*55e0*/  FADD.FTZ R4, R176, R15 ;  /* 0x0000000fb0047221 */ /* 0x000fc20000010000 */
[----:B------:R-:W-:Y:S01]  /*55f0*/  F2FP.SATFINITE.E4M3.F32.PACK_AB_MERGE_C R176, R181, R176, RZ ;  /* 0x000000b0b5b0723e */ /* 0x000fe200048070ff */
        /* <DEDUP_REMOVED lines=24> */
[----:B------:R-:W-:Y:S01]  /*5780*/  FMUL.FTZ R139, R139, R200 ;  /* 0x000000c88b8b7220 */ /* 0x000fe20000410000 */
[----:B------:R-:W-:Y:S01]  /*5790*/  FADD.FTZ R4, R184, R15 ;  /* 0x0000000fb8047221 */ /* 0x000fe20000010000 */
[----:B------:R-:W-:Y:S01]  /*57a0*/  F2FP.SATFINITE.E4M3.F32.PACK_AB_MERGE_C R184, R185, R184, RZ ;  /* 0x000000b8b9b8723e */ /* 0x000fe200048070ff */
[----:B------:R-:W3:Y:S01]  /*57b0*/  MUFU.EX2 R190, R190 ;  /* 0x000000be00be7308 */ /* 0x000ee20000000800 */
[----:B-1----:R-:W-:-:S01]  /*57c0*/  FADD.FTZ R5, R175, R174 ;  /* 0x000000aeaf057221 */ /* 0x002fc20000010000 */
[----:B------:R-:W-:Y:S01]  /*57d0*/  F2FP.SATFINITE.E4M3.F32.PACK_AB_MERGE_C R159, R170, R163, R178 ;  /* 0x000000a3aa9f723e */ /* 0x000fe200048070b2 */
[----:B------:R-:W-:Y:S01]  /*57e0*/  FMUL.FTZ R142, R142, R200 ;  /* 0x000000c88e8e7220 */ /* 0x000fe20000410000 */
[----:B------:R-:W-:Y:S01]  /*57f0*/  F2FP.SATFINITE.E4M3.F32.PACK_AB_MERGE_C R160, R165, R160, R184 ;  /* 0x000000a0a5a0723e */ /* 0x000fe200048070b8 */
[-C--:B------:R-:W-:Y:S01]  /*5800*/  FMUL.FTZ R143, R143, R200.reuse ;  /* 0x000000c88f8f7220 */ /* 0x080fe20000410000 */
[-C--:B------:R-:W-:Y:S01]  /*5810*/  FMUL.FTZ R146, R146, R200.reuse ;  /* 0x000000c892927220 */ /* 0x080fe20000410000 */
[----:B------:R-:W-:Y:S01]  /*5820*/  FMUL.FTZ R147, R147, R200 ;  /* 0x000000c893937220 */ /* 0x000fe20000410000 */
[----:B------:R-:W1:Y:S01]  /*5830*/  MUFU.EX2 R191, R191 ;  /* 0x000000bf00bf7308 */ /* 0x000e620000000800 */
[----:B--2---:R-:W-:-:S01]  /*5840*/  FADD.FTZ R5, R182, R5 ;  /* 0x00000005b6057221 */ /* 0x004fc20000010000 */
[-C--:B------:R-:W-:Y:S01]  /*5850*/  FMUL.FTZ R150, R150, R200.reuse ;  /* 0x000000c896967220 */ /* 0x080fe20000410000 */
[----:B------:R-:W-:Y:S01]  /*5860*/  FMUL.FTZ R151, R151, R200 ;  /* 0x000000c897977220 */ /* 0x000fe20000410000 */
[----:B------:R-:W-:-:S02]  /*5870*/  F2FP.SATFINITE.E4M3.F32.PACK_AB_MERGE_C R152, R11, R152, R10 ;  /* 0x000000980b98723e */ /* 0x000fc4000480700a */
[----:B------:R-:W-:Y:S02]  /*5880*/  F2FP.SATFINITE.E4M3.F32.PACK_AB_MERGE_C R156, R21, R156, R20 ;  /* 0x0000009c159c723e */ /* 0x000fe40004807014 */
[----:B------:R-:W2:Y:S01]  /*5890*/  MUFU.EX2 R164, R164 ;  /* 0x000000a400a47308 */ /* 0x000ea20000000800 */
[----:B---3--:R-:W-:-:S01]  /*58a0*/  FADD.FTZ R174, R190, R5 ;  /* 0x00000005beae7221 */ /* 0x008fc20000010000 */
[----:B------:R-:W-:-:S06]  /*58b0*/  FADD.FTZ R5, R185, R4 ;  /* 0x00000004b9057221 */ /* 0x000fcc0000010000 */
[----:B------:R-:W3:Y:S01]  /*58c0*/  MUFU.EX2 R194, R194 ;  /* 0x000000c200c27308 */ /* 0x000ee20000000800 */
[----:B-1----:R-:W-:-:S01]  /*58d0*/  FADD.FTZ R15, R191, R174 ;  /* 0x000000aebf0f7221 */ /* 0x002fc20000010000 */
[----:B------:R-:W-:-:S06]  /*58e0*/  F2FP.SATFINITE.E4M3.F32.PACK_AB_MERGE_C R190, R191, R190, RZ ;  /* 0x000000bebfbe723e */ /* 0x000fcc00048070ff */
[----:B------:R-:W1:Y:S01]  /*58f0*/  MUFU.EX2 R169, R169 ;  /* 0x000000a900a97308 */ /* 0x000e620000000800 */
[----:B--2---:R-:W-:-:S07]  /*5900*/  FADD.FTZ R4, R164, R5 ;  /* 0x00000005a4047221 */ /* 0x004fce0000010000 */
[----:B------:R-:W2:Y:S01]  /*5910*/  MUFU.EX2 R195, R195 ;  /* 0x000000c300c37308 */ /* 0x000ea20000000800 */
[----:B---3--:R-:W-:-:S07]  /*5920*/  FADD.FTZ R174, R194, R15 ;  /* 0x0000000fc2ae7221 */ /* 0x008fce0000010000 */
[----:B------:R-:W3:Y:S01]  /*5930*/  MUFU.EX2 R188, R188 ;  /* 0x000000bc00bc7308 */ /* 0x000ee20000000800 */
[----:B-1----:R-:W-:-:S07]  /*5940*/  FADD.FTZ R5, R169, R4 ;  /* 0x00000004a9057221 */ /* 0x002fce0000010000 */
[----:B------:R-:W1:Y:S01]  /*5950*/  MUFU.EX2 R198, R198 ;  /* 0x000000c600c67308 */ /* 0x000e620000000800 */
[----:B--2---:R-:W-:-:S07]  /*5960*/  FADD.FTZ R15, R195, R174 ;  /* 0x000000aec30f7221 */ /* 0x004fce0000010000 */
[----:B------:R-:W2:Y:S01]  /*5970*/  MUFU.EX2 R189, R189 ;  /* 0x000000bd00bd7308 */ /* 0x000ea20000000800 */
[----:B---3--:R-:W-:-:S07]  /*5980*/  FADD.FTZ R4, R188, R5 ;  /* 0x00000005bc047221 */ /* 0x008fce0000010000 */
[----:B------:R-:W3:Y:S01]  /*5990*/  MUFU.EX2 R199, R199 ;  /* 0x000000c700c77308 */ /* 0x000ee20000000800 */
[----:B-1----:R-:W-:-:S07]  /*59a0*/  FADD.FTZ R174, R198, R15 ;  /* 0x0000000fc6ae7221 */ /* 0x002fce0000010000 */
[----:B------:R-:W1:Y:S01]  /*59b0*/  MUFU.EX2 R168, R168 ;  /* 0x000000a800a87308 */ /* 0x000e620000000800 */
        /* <DEDUP_REMOVED lines=20> */
[----:B-1----:R-:W-:-:S01]  /*5b00*/  FADD.FTZ R4, R193, R4 ;  /* 0x00000004c1047221 */ /* 0x002fc20000010000 */
[----:B------:R-:W-:-:S04]  /*5b10*/  F2FP.SATFINITE.E4M3.F32.PACK_AB_MERGE_C R192, R193, R192, RZ ;  /* 0x000000c0c1c0723e */ /* 0x000fc800048070ff */
[----:B------:R-:W-:Y:S02]  /*5b20*/  F2FP.SATFINITE.E4M3.F32.PACK_AB_MERGE_C R164, R173, R168, R192 ;  /* 0x000000a8ada4723e */ /* 0x000fe400048070c0 */
[----:B------:R-:W1:Y:S01]  /*5b30*/  MUFU.EX2 R210, R210 ;  /* 0x000000d200d27308 */ /* 0x000e620000000800 */
[----:B--2---:R-:W-:-:S01]  /*5b40*/  FADD.FTZ R15, R207, R174 ;  /* 0x000000aecf0f7221 */ /* 0x004fc20000010000 */
[----:B------:R-:W-:-:S04]  /*5b50*/  F2FP.SATFINITE.E4M3.F32.PACK_AB_MERGE_C R206, R207, R206, RZ ;  /* 0x000000cecfce723e */ /* 0x000fc800048070ff */
[----:B------:R-:W-:Y:S02]  /*5b60*/  F2FP.SATFINITE.E4M3.F32.PACK_AB_MERGE_C R165, R203, R202, R206 ;  /* 0x000000cacba5723e */ /* 0x000fe400048070ce */
        /* <DEDUP_REMOVED lines=10> */
[----:B------:R-:W-:Y:S02]  /*5c10*/  F2FP.SATFINITE.E4M3.F32.PACK_AB_MERGE_C R153, R154, R7, R158 ;  /* 0x000000079a99723e */ /* 0x000fe4000480709e */
[----:B------:R-:W-:Y:S02]  /*5c20*/  F2FP.SATFINITE.E4M3.F32.PACK_AB_MERGE_C R158, R161, R14, R176 ;  /* 0x0000000ea19e723e */ /* 0x000fe400048070b0 */
[----:B------:R-:W-:Y:S02]  /*5c30*/  F2FP.SATFINITE.E4M3.F32.PACK_AB_MERGE_C R154, R13, R8, R12 ;  /* 0x000000080d9a723e */ /* 0x000fe4000480700c */
[----:B------:R2:W1:Y:S01]  /*5c40*/  MUFU.EX2 R5, R6 ;  /* 0x0000000600057308 */ /* 0x0004620000000800 */
[----:B------:R-:W-:Y:S01]  /*5c50*/  F2FP.SATFINITE.E4M3.F32.PACK_AB_MERGE_C R161, R182, R175, R190 ;  /* 0x000000afb6a1723e */ /* 0x000fe200048070be */
[----:B--2---:R-:W-:Y:S01]  /*5c60*/  FADD.FTZ R6, R214, R15 ;  /* 0x0000000fd6067221 */ /* 0x004fe20000010000 */
[C---:B---3--:R-:W-:Y:S01]  /*5c70*/  F2FP.SATFINITE.E4M3.F32.PACK_AB_MERGE_C R196, R197.reuse, R196, RZ ;  /* 0x000000c4c5c4723e */ /* 0x048fe200048070ff */
[----:B------:R-:W-:-:S03]  /*5c80*/  FADD.FTZ R4, R197, R4 ;  /* 0x00000004c5047221 */ /* 0x000fc60000010000 */
[----:B------:R-:W-:Y:S02]  /*5c90*/  F2FP.SATFINITE.E4M3.F32.PACK_AB_MERGE_C R166, R180, R177, R196 ;  /* 0x000000b1b4a6723e */ /* 0x000fe400048070c4 */
[C---:B-1----:R-:W-:Y:S01]  /*5ca0*/  F2FP.SATFINITE.E4M3.F32.PACK_AB_MERGE_C R214, R5.reuse, R214, RZ ;  /* 0x000000d605d6723e */ /* 0x042fe200048070ff */
[----:B------:R-:W-:-:S03]  /*5cb0*/  FADD.FTZ R5, R5, R6 ;  /* 0x0000000605057221 */ /* 0x000fc60000010000 */
[----:B------:R-:W-:Y:S01]  /*5cc0*/  F2FP.SATFINITE.E4M3.F32.PACK_AB_MERGE_C R167, R211, R210, R214 ;  /* 0x000000d2d3a7723e */ /* 0x000fe200048070d6 */
[----:B------:R-:W-:Y:S06]  /*5cd0*/  @!P0 BRA `(.L_x_240) ;  /* 0x0000000000048947 */ /* 0x000fec0003800000 */
[----:B------:R-:W-:Y:S01]  /*5ce0*/  BPT.TRAP 0x1 ;  /* 0x000000040000795c */ /* 0x000fe20000300000 */
.L_x_240:
[----:B------:R-:W-:-:S04]  /*5cf0*/  IMAD.U32 R6, RZ, RZ, UR54 ;  /* 0x00000036ff067e24 */ /* 0x000fc8000f8e00ff */
[----:B------:R1:W2:Y:S01]  /*5d00*/  SYNCS.PHASECHK.TRANS64.TRYWAIT P2, [UR47+0x38850], R6 ;  /* 0x03885006ff0075a7 */ /* 0x0002a2000804016f */
[----:B------:R-:W-:Y:S05]  /*5d10*/  @!P0 BRA `(.L_x_241) ;  /* 0x0000000000048947 */ /* 0x000fea0003800000 */
[----:B------:R-:W-:Y:S01]  /*5d20*/  BPT.TRAP 0x1 ;  /* 0x000000040000795c */ /* 0x000fe20000300000 */
.L_x_241:
[----:B-1----:R-:W-:Y:S01]  /*5d30*/  VIADD R6, R226, 0x8 ;  /* 0x00000008e2067836 */ /* 0x002fe20000000000 */
[----:B--2---:R-:W-:Y:S06]  /*5d40*/  @P2 BRA `(.L_x_242) ;  /* 0x00000000000c2947 */ /* 0x004fec0003800000 */
[----:B------:R-:W-:-:S04]  /*5d50*/  IMAD.U32 R7, RZ, RZ, UR54 ;  /* 0x00000036ff077e24 */ /* 0x000fc8000f8e00ff */
[----:B------:R-:W1:Y:S02]  /*5d60*/  SYNCS.PHASECHK.TRANS64.TRYWAIT P2, [UR47+0x38850], R7 ;  /* 0x03885007ff0075a7 */ /* 0x000e64000804016f */
[----:B-1----:R-:W-:Y:S05]  /*5d70*/  @!P2 BRA `(.L_x_243) ;  /* 0x000000b4005ca947 */ /* 0x002fea0003800000 */
.L_x_242:
        /* <DEDUP_REMOVED lines=27> */
.L_x_244:
[----:B------:R-:W-:Y:S01]  /*5f30*/  UIADD3 UR47, UR47, 0x38860, URZ ;  /* 0x000388602f2f7890 */ /* 0x000fe2000fffe03f */
[----:B-1----:R-:W-:Y:S02]  /*5f40*/  IMAD.MOV.U32 R7, RZ, RZ, R172 ;  /* 0x000000ffff077224 */ /* 0x002fe400078e00ac */
[----:B------:R-:W-:Y:S01]  /*5f50*/  IMAD.MOV.U32 R6, RZ, RZ, R3 ;  /* 0x000000ffff067224 */ /* 0x000fe200078e0003 */
[----:B------:R-:W-:-:S09]  /*5f60*/  UPRMT UR47, UR48, 0x654, UR47 ;  /* 0x00000654302f7896 */ /* 0x000fd2000800002f */
[----:B------:R-:W-:Y:S01]  /*5f70*/  SYNCS.ARRIVE.TRANS64.RED.A1T0 RZ, [UR47], RZ ;  /* 0x000000ffffff79a7 */ /* 0x000fe2000810042f */
[----:B------:R-:W-:Y:S05]  /*5f80*/  @P1 BRA `(.L_x_245) ;  /* 0xffffffdc00601947 */ /* 0x000fea000383ffff */
.L_x_234:
[----:B------:R-:W-:Y:S01]  /*5f90*/  ULDC.64 UR8, c[0x0][0x9a0] ;  /* 0x0002680000087ab9 */ /* 0x000fe20000000a00 */
[----:B-1----:R-:W-:Y:S01]  /*5fa0*/  IMAD.MOV.U32 R8, RZ, RZ, 0x3f800000 ;  /* 0x3f800000ff087424 */ /* 0x002fe200078e00ff */
[----:B------:R-:W-:Y:S01]  /*5fb0*/  UISETP.NE.U32.AND UP0, UPT, UR8, URZ, UPT ;  /* 0x0000003f0800728c */ /* 0x000fe2000bf05070 */
[----:B------:R1:W-:Y:S06]  /*5fc0*/  BAR.ARV R0, 0x100 ;  /* 0x000400000000751d */ /* 0x0003ec0000002000 */
[----:B------:R-:W-:Y:S02]  /*5fd0*/  UISETP.NE.AND.EX UP0, UPT, UR9, URZ, UPT, UP0 ;  /* 0x0000003f0900728c */ /* 0x000fe4000bf05300 */
[----:B------:R-:W-:Y:S06]  /*5fe0*/  BAR.ARV 0x8, 0x180 ;  /* 0x0206000000007b1d */ /* 0x000fec0000002000 */
[----:B------:R-:W-:-:S03]  /*5ff0*/  PLOP3.LUT P0, PT, PT, PT, UP0, 0x80, 0x0 ;  /* 0x000000000000781c */ /* 0x000fc60003f0f008 */
        /* <DEDUP_REMOVED lines=11> */
[----:B------:R-:W-:-:S04]  /*60b0*/  @UP0 ULEA UR6, UP1, UR4, UR8, 0x2 ;  /* 0x0000000804060291 */ /* 0x000fc8000f82103f */
[----:B------:R-:W-:Y:S02]  /*60c0*/  @UP0 ULEA.HI.X UR7, UR4, UR9, UR5, 0x2, UP1 ;  /* 0x0000000904070291 */ /* 0x000fe400088f1405 */
[----:B------:R-:W-:-:S04]  /*60d0*/  IMAD.U32 R6, RZ, RZ, UR6 ;  /* 0x00000006ff067e24 */ /* 0x000fc8000f8e00ff */
[----:B0-----:R-:W-:-:S05]  /*60e0*/  IMAD.U32 R7, RZ, RZ, UR7 ;  /* 0x00000007ff077e24 */ /* 0x001fca000f8e00ff */
[----:B------:R0:W2:Y:S01]  /*60f0*/  @P0 LDG.E R8, desc[UR52][R6.64] ;  /* 0x0000003406080981 */ /* 0x0000a2000c1e1900 */
[----:B------:R-:W-:Y:S01]  /*6100*/  UIADD3 UR42, UR42, 0x1, URZ ;  /* 0x000000012a2a7890 */ /* 0x000fe2000fffe03f */
[----:B-1----:R-:W-:Y:S01]  /*6110*/  IMAD.MOV.U32 R0, RZ, RZ, -0x800000 ;  /* 0xff800000ff007424 */ /* 0x002fe200078e00ff */
[----:B------:R-:W-:Y:S01]  /*6120*/  UIADD3 UR44, UR44, 0x1, URZ ;  /* 0x000000012c2c7890 */ /* 0x000fe2000fffe03f */
[----:B------:R-:W1:Y:S01]  /*6130*/  SHFL.BFLY PT, R9, R4, 0x2, 0x1f ;  /* 0x0c401f0004097f89 */ /* 0x000e6200000e0000 */
[----:B------:R-:W-:-:S03]  /*6140*/  UISETP.NE.AND UP0, UPT, UR42, 0x2, UPT ;  /* 0x000000022a00788c */ /* 0x000fc6000bf05270 */
[----:B------:R-:W3:Y:S01]  /*6150*/  SHFL.BFLY PT, R12, R5, 0x2, 0x1f ;  /* 0x0c401f00050c7f89 */ /* 0x000ee200000e0000 */
[----:B------:R-:W-:Y:S01]  /*6160*/  USEL UR4, URZ, 0x1, UP0 ;  /* 0x000000013f047887 */ /* 0x000fe20008000000 */
[----:B0-----:R-:W-:Y:S01]  /*6170*/  IMAD.MOV.U32 R7, RZ, RZ, RZ ;  /* 0x000000ffff077224 */ /* 0x001fe200078e00ff */
[----:B------:R-:W-:Y:S01]  /*6180*/  USEL UR42, UR42, URZ, UP0 ;  /* 0x0000003f2a2a7287 */ /* 0x000fe20008000000 */
[----:B------:R-:W-:Y:S01]  /*6190*/  IMAD.U32 R6, RZ, RZ, UR39 ;  /* 0x00000027ff067e24 */ /* 0x000fe2000f8e00ff */
[----:B------:R-:W-:Y:S01]  /*61a0*/  ULOP3.LUT UR43, UR43, UR4, URZ, 0x3c, !UPT ;  /* 0x000000042b2b7292 */ /* 0x000fe2000f8e3c3f */
[----:B-1----:R-:W-:Y:S01]  /*61b0*/  FADD.FTZ R9, R9, R4 ;  /* 0x0000000409097221 */ /* 0x002fe20000010000 */
[----:B------:R-:W-:Y:S02]  /*61c0*/  IMAD.MOV.U32 R4, RZ, RZ, -0x800000 ;  /* 0xff800000ff047424 */ /* 0x000fe400078e00ff */
[----:B---3--:R-:W-:Y:S02]  /*61d0*/  FADD.FTZ R12, R12, R5 ;  /* 0x000000050c0c7221 */ /* 0x008fe40000010000 */
[----:B------:R-:W0:Y:S04]  /*61e0*/  SHFL.BFLY PT, R10, R9, 0x1, 0x1f ;  /* 0x0c201f00090a7f89 */ /* 0x000e2800000e0000 */
[----:B------:R-:W1:Y:S01]  /*61f0*/  SHFL.BFLY PT, R11, R12, 0x1, 0x1f ;  /* 0x0c201f000c0b7f89 */ /* 0x000e6200000e0000 */
[----:B0-----:R-:W-:Y:S01]  /*6200*/  FADD.FTZ R13, R9, R10 ;  /* 0x0000000a090d7221 */ /* 0x001fe20000010000 */
[----:B------:R-:W-:-:S02]  /*6210*/  IMAD.MOV.U32 R9, RZ, RZ, RZ ;  /* 0x000000ffff097224 */ /* 0x000fc400078e00ff */
[----:B-1----:R-:W-:Y:S02]  /*6220*/  FADD.FTZ R14, R12, R11 ;  /* 0x0000000b0c0e7221 */ /* 0x002fe40000010000 */
[C---:B------:R-:W-:Y:S01]  /*6230*/  FSETP.NE.FTZ.AND P0, PT, R13.reuse, RZ, PT ;  /* 0x000000ff0d00720b */ /* 0x040fe20003f15000 */
[----:B------:R-:W-:Y:S01]  /*6240*/  FMUL.FTZ R15, R13, 0.00390625 ;  /* 0x3b8000000d0f7820 */ /* 0x000fe20000410000 */
[----:B------:R-:W-:Y:S02]  /*6250*/  IMAD.U32 R12, RZ, RZ, UR39 ;  /* 0x00000027ff0c7e24 */ /* 0x000fe4000f8e00ff */
[----:B------:R-:W-:Y:S02]  /*6260*/  FMUL.FTZ R10, R14, 0.00390625 ;  /* 0x3b8000000e0a7820 */ /* 0x000fe40000410000 */
[----:B------:R-:W-:-:S03]  /*6270*/  FSETP.NE.FTZ.AND P1, PT, R15, RZ, PT ;  /* 0x000000ff0f00720b */ /* 0x000fc60003f35000 */
[----:B------:R-:W-:-:S04]  /*6280*/  FSETP.NE.FTZ.AND P2, PT, R10, RZ, PT ;  /* 0x000000ff0a00720b */ /* 0x000fc80003f55000 */
[----:B------:R-:W-:Y:S01]  /*6290*/  @P0 MUFU.RCP R7, R13 ;  /* 0x0000000d00070308 */ /* 0x000fe20000001000 */
[----:B------:R-:W-:-:S05]  /*62a0*/  FSETP.NE.FTZ.AND P0, PT, R14, RZ, PT ;  /* 0x000000ff0e00720b */ /* 0x000fca0003f15000 */
[----:B------:R-:W-:Y:S02]  /*62b0*/  @P1 FMUL.FTZ R6, R6, 0.69314718246459960938 ;  /* 0x3f31721806061820 */ /* 0x000fe40000410000 */
[----:B------:R-:W0:Y:S01]  /*62c0*/  @P1 MUFU.LG2 R5, R15 ;  /* 0x0000000f00051308 */ /* 0x000e220000000c00 */
[----:B------:R-:W-:-:S07]  /*62d0*/  @P2 FMUL.FTZ R12, R12, 0.69314718246459960938 ;  /* 0x3f3172180c0c2820 */ /* 0x000fce0000410000 */
[----:B------:R-:W1:Y:S08]  /*62e0*/  @P2 MUFU.LG2 R10, R10 ;  /* 0x0000000a000a2308 */ /* 0x000e700000000c00 */
[----:B------:R-:W3:Y:S01]  /*62f0*/  @P0 MUFU.RCP R9, R14 ;  /* 0x0000000e00090308 */ /* 0x000ee20000001000 */
[----:B0-----:R-:W-:Y:S01]  /*6300*/  @P1 FMUL.FTZ R5, R5, 0.69314718246459960938 ;  /* 0x3f31721805051820 */ /* 0x001fe20000410000 */
[----:B------:R-:W-:-:S03]  /*6310*/  PLOP3.LUT P0, PT, PT, PT, PT, 0x8, 0x0 ;  /* 0x000000000000781c */ /* 0x000fc60003f0e170 */
[----:B------:R-:W-:Y:S01]  /*6320*/  @P1 FFMA.FTZ R0, R6, R3, R5 ;  /* 0x0000000306001223 */ /* 0x000fe20000010005 */
[----:B-1----:R-:W-:-:S04]  /*6330*/  @P2 FMUL.FTZ R11, R10, 0.69314718246459960938 ;  /* 0x3f3172180a0b2820 */ /* 0x002fc80000410000 */
[----:B------:R-:W-:Y:S01]  /*6340*/  @P2 FFMA.FTZ R4, R12, R172, R11 ;  /* 0x000000ac0c042223 */ /* 0x000fe2000001000b */
[-C--:B--2---:R-:W-:Y:S01]  /*6350*/  FMUL.FTZ R152, R7, R8.reuse ;  /* 0x0000000807987220 */ /* 0x084fe20000410000 */
[----:B---3--:R-:W-:-:S03]  /*6360*/  FMUL.FTZ R3, R9, R8 ;  /* 0x0000000809037220 */ /* 0x008fc60000410000 */
        /* <DEDUP_REMOVED lines=127> */
[----:B------:R-:W-:-:S07]  /*6b60*/  FMUL.FTZ R34, R151, R3 ;  /* 0x0000000397227220 */ /* 0x000fce0000410000 */
.L_x_221:
[----:B------:R-:W0:Y:S01]  /*6b70*/  S2R R26, SR_CgaCtaId ;  /* 0x00000000001a7919 */ /* 0x000e220000008800 */
[----:B------:R-:W-:Y:S01]  /*6b80*/  MOV R3, 0x400 ;  /* 0x0000040000037802 */ /* 0x000fe20000000f00 */
[----:B------:R-:W-:Y:S01]  /*6b90*/  BSSY B0, `(.L_x_246) ;  /* 0x00003a4000007945 */ /* 0x000fe20003800000 */
[----:B------:R-:W-:Y:S02]  /*6ba0*/  BAR.SYNC.DEFER_BLOCKING 0x5, 0x180 ;  /* 0x0146000000007b1d */ /* 0x000fe40000010000 */
[----:B0-----:R-:W-:-:S05]  /*6bb0*/  LEA R3, R26, R3, 0x18 ;  /* 0x000000031a037211 */ /* 0x001fca00078ec0ff */
[----:B------:R-:W0:Y:S02]  /*6bc0*/  LDS.128 R44, [R3+0x388d0] ;  /* 0x0388d000032c7984 */ /* 0x000e240000000c00 */
[----:B0-----:R-:W-:Y:S02]  /*6bd0*/  R2UR UR5, R45 ;  /* 0x000000002d0572ca */ /* 0x001fe400000e0000 */
[----:B------:R-:W-:Y:S01]  /*6be0*/  R2UR UR46, R46 ;  /* 0x000000002e2e72ca */ /* 0x000fe200000e0000 */
[----:B------:R-:W-:Y:S06]  /*6bf0*/  BAR.ARV 0x4, 0x180 ;  /* 0x0106000000007b1d */ /* 0x000fec0000002000 */
[----:B------:R-:W-:Y:S08]  /*6c00*/  @P0 BRA `(.L_x_247) ;  /* 0x0000002c00080947 */ /* 0x000ff00003800000 */
[----:B------:R-:W0:Y:S01]  /*6c10*/  S2R R94, SR_TID.X ;  /* 0x00000000005e7919 */ /* 0x000e220000002100 */
[----:B------:R-:W-:Y:S01]  /*6c20*/  ULDC.64 UR6, c[0x4][0x128] ;  /* 0x01004a0000067ab9 */ /* 0x000fe20000000a00 */
[----:B0-----:R-:W-:-:S05]  /*6c30*/  IMAD.SHL.U32 R26, R94, 0x4, RZ ;  /* 0x000000045e1a7824 */ /* 0x001fca00078e00ff */
[----:B------:R-:W-:-:S04]  /*6c40*/  LOP3.LUT R26, R26, 0xc, RZ, 0xc0, !PT ;  /* 0x0000000c1a1a7812 */ /* 0x000fc800078ec0ff */
[----:B------:R-:W-:-:S05]  /*6c50*/  IADD3 R26, P0, R26, UR6, RZ ;  /* 0x000000061a1a7c10 */ /* 0x000fca000ff1e0ff */
[----:B------:R-:W-:Y:S01]  /*6c60*/  IMAD.X R27, RZ, RZ, UR7, P0 ;  /* 0x00000007ff1b7e24 */ /* 0x000fe200080e06ff */
[----:B------:R-:W-:Y:S01]  /*6c70*/  F2FP.BF16.F32.PACK_AB R40, R7, R40 ;  /* 0x000000280728723e */ /* 0x000fe200000010ff */
[----:B------:R-:W-:-:S04]  /*6c80*/  ULDC.64 UR6, c[0x0][0xc00] ;  /* 0x0003000000067ab9 */ /* 0x000fc80000000a00 */
[----:B------:R0:W2:Y:S01]  /*6c90*/  LDG.E.CONSTANT R27, desc[UR52][R26.64] ;  /* 0x000000341a1b7981 */ /* 0x0000a2000c1e9900 */
[----:B------:R-:W-:Y:S01]  /*6ca0*/  F2FP.BF16.F32.PACK_AB R7, R153, R42 ;  /* 0x0000002a9907723e */ /* 0x000fe200000010ff */
[----:B------:R-:W-:Y:S01]  /*6cb0*/  UISETP.NE.U32.AND UP0, UPT, UR6, URZ, UPT ;  /* 0x0000003f0600728c */ /* 0x000fe2000bf05070 */
[----:B------:R-:W-:Y:S02]  /*6cc0*/  F2FP.BF16.F32.PACK_AB R42, R20, R65 ;  /* 0x00000041142a723e */ /* 0x000fe400000010ff */
[----:B------:R-:W-:Y:S01]  /*6cd0*/  LOP3.LUT P0, R20, R94, 0x3, RZ, 0xc0, !PT ;  /* 0x000000035e147812 */ /* 0x000fe2000780c0ff */
[----:B------:R-:W-:Y:S01]  /*6ce0*/  UISETP.NE.AND.EX UP0, UPT, UR7, URZ, UPT, UP0 ;  /* 0x0000003f0700728c */ /* 0x000fe2000bf05300 */
[----:B------:R-:W-:Y:S02]  /*6cf0*/  F2FP.BF16.F32.PACK_AB R12, R12, R49 ;  /* 0x000000310c0c723e */ /* 0x000fe400000010ff */
[----:B------:R-:W-:Y:S01]  /*6d00*/  F2FP.BF16.F32.PACK_AB R11, R11, R48 ;  /* 0x000000300b0b723e */ /* 0x000fe200000010ff */
[----:B------:R-:W-:Y:S01]  /*6d10*/  ULDC.64 UR6, c[0x0][0xc00] ;  /* 0x0003000000067ab9 */ /* 0x000fe20000000a00 */
[----:B------:R-:W-:Y:S01]  /*6d20*/  ISETP.EQ.OR P0, PT, R20, 0x3, !P0 ;  /* 0x000000031400780c */ /* 0x000fe20004702670 */
[----:B------:R-:W-:Y:S01]  /*6d30*/  UIMAD.WIDE UR6, UR37, 0x4, UR6 ;  /* 0x00000004250678a5 */ /* 0x000fe2000f8e0206 */
[----:B------:R-:W-:-:S02]  /*6d40*/  F2FP.BF16.F32.PACK_AB R15, R15, R64 ;  /* 0x000000400f0f723e */ /* 0x000fc400000010ff */
[----:B------:R-:W-:Y:S02]  /*6d50*/  F2FP.BF16.F32.PACK_AB R64, R84, R121 ;  /* 0x000000795440723e */ /* 0x000fe400000010ff */
[----:B------:R-:W-:Y:S02]  /*6d60*/  SEL R84, R11, R12, P0 ;  /* 0x0000000c0b547207 */ /* 0x000fe40000000000 */
[----:B------:R-:W-:Y:S02]  /*6d70*/  SEL R20, R12, R11, P0 ;  /* 0x0000000b0c147207 */ /* 0x000fe40000000000 */
[----:B------:R-:W1:Y:S01]  /*6d80*/  S2R R12, SR_SWINHI ;  /* 0x00000000000c7919 */ /* 0x000e620000002f00 */
[----:B------:R-:W-:Y:S02]  /*6d90*/  F2FP.BF16.F32.PACK_AB R32, R9, R32 ;  /* 0x000000200920723e */ /* 0x000fe400000010ff */
[----:B------:R-:W-:Y:S02]  /*6da0*/  F2FP.BF16.F32.PACK_AB R37, R37, R6 ;  /* 0x000000062525723e */ /* 0x000fe400000010ff */
        /* <DEDUP_REMOVED lines=9> */
[----:B------:R-:W-:Y:S02]  /*6e40*/  SEL R118, R9, R6, P0 ;  /* 0x0000000609767207 */ /* 0x000fe40000000000 */
[----:B------:R-:W-:Y:S02]  /*6e50*/  SEL R81, R6, R9, P0 ;  /* 0x0000000906517207 */ /* 0x000fe40000000000 */
[----:B------:R-:W-:Y:S02]  /*6e60*/  SEL R112, R7, R10, P0 ;  /* 0x0000000a07707207 */ /* 0x000fe40000000000 */
[----:B------:R-:W-:-:S02]  /*6e70*/  SEL R79, R10, R7, P0 ;  /* 0x000000070a4f7207 */ /* 0x000fc40000000000 */
[----:B------:R-:W-:Y:S02]  /*6e80*/  F2FP.BF16.F32.PACK_AB R77, R77, R120 ;  /* 0x000000784d4d723e */ /* 0x000fe400000010ff */
[----:B------:R-:W-:Y:S02]  /*6e90*/  MOV R6, R3 ;  /* 0x0000000300067202 */ /* 0x000fe40000000f00 */
[----:B-1----:R-:W-:Y:S02]  /*6ea0*/  MOV R7, R12 ;  /* 0x0000000c00077202 */ /* 0x002fe40000000f00 */
[----:B------:R-:W-:Y:S02]  /*6eb0*/  F2FP.BF16.F32.PACK_AB R43, R29, R80 ;  /* 0x000000501d2b723e */ /* 0x000fe400000010ff */
[----:B------:R-:W-:Y:S02]  /*6ec0*/  F2FP.BF16.F32.PACK_AB R109, R109, R90 ;  /* 0x0000005a6d6d723e */ /* 0x000fe400000010ff */
[----:B------:R-:W-:-:S02]  /*6ed0*/  F2FP.BF16.F32.PACK_AB R33, R33, R88 ;  /* 0x000000582121723e */ /* 0x000fc400000010ff */
[----:B------:R-:W-:Y:S02]  /*6ee0*/  F2FP.BF16.F32.PACK_AB R52, R52, R89 ;  /* 0x000000593434723e */ /* 0x000fe400000010ff */
[----:B------:R-:W-:Y:S02]  /*6ef0*/  SEL R90, R35, R44, P0 ;  /* 0x0000002c235a7207 */ /* 0x000fe40000000000 */
[----:B------:R-:W-:Y:S02]  /*6f00*/  SEL R29, R44, R35, P0 ;  /* 0x000000232c1d7207 */ /* 0x000fe40000000000 */
[----:B------:R-:W-:Y:S02]  /*6f10*/  F2FP.BF16.F32.PACK_AB R53, R53, R96 ;  /* 0x000000603535723e */ /* 0x000fe400000010ff */
[----:B------:R-:W-:Y:S02]  /*6f20*/  F2FP.BF16.F32.PACK_AB R61, R61, R104 ;  /* 0x000000683d3d723e */ /* 0x000fe400000010ff */
[----:B------:R-:W-:-:S02]  /*6f30*/  F2FP.BF16.F32.PACK_AB R68, R68, R105 ;  /* 0x000000694444723e */ /* 0x000fc400000010ff */
[----:B------:R-:W-:Y:S02]  /*6f40*/  SEL R106, R77, R64, P0 ;  /* 0x000000404d6a7207 */ /* 0x000fe40000000000 */
[----:B------:R-:W-:Y:S01]  /*6f50*/  SEL R35, R64, R77, P0 ;  /* 0x0000004d40237207 */ /* 0x000fe20000000000 */
[----:B------:R-:W-:Y:S01]  /*6f60*/  IMAD.WIDE R64, R220, 0x2, R6 ;  /* 0x00000002dc407825 */ /* 0x000fe200078e0206 */
        /* <DEDUP_REMOVED lines=8> */
[----:B------:R-:W-:Y:S02]  /*6ff0*/  F2FP.BF16.F32.PACK_AB R110, R108, R145 ;  /* 0x000000916c6e723e */ /* 0x000fe400000010ff */
[----:B------:R-:W-:-:S02]  /*7000*/  SEL R92, R43, R36, P0 ;  /* 0x000000242b5c7207 */ /* 0x000fc40000000000 */
[----:B------:R-:W-:Y:S02]  /*7010*/  SEL R30, R36, R43, P0 ;  /* 0x0000002b241e7207 */ /* 0x000fe40000000000 */
[----:B------:R-:W-:Y:S02]  /*7020*/  SEL R98, R61, R68, P0 ;  /* 0x000000443d627207 */ /* 0x000fe40000000000 */
[----:B------:R-:W-:Y:S02]  /*7030*/  SEL R33, R68, R61, P0 ;  /* 0x0000003d44217207 */ /* 0x000fe40000000000 */
[----:B------:R-:W-:Y:S02]  /*7040*/  F2FP.BF16.F32.PACK_AB R24, R5, R24 ;  /* 0x000000180518723e */ /* 0x000fe400000010ff */
[----:B------:R-:W-:Y:S02]  /*7050*/  F2FP.BF16.F32.PACK_AB R25, R8, R25 ;  /* 0x000000190819723e */ /* 0x000fe400000010ff */
[----:B------:R-:W-:-:S02]  /*7060*/  F2FP.BF16.F32.PACK_AB R59, R140, R59 ;  /* 0x0000003b8c3b723e */ /* 0x000fc400000010ff */
[----:B------:R-:W-:Y:S02]  /*7070*/  F2FP.BF16.F32.PACK_AB R76, R76, R113 ;  /* 0x000000714c4c723e */ /* 0x000fe400000010ff */
        /* <DEDUP_REMOVED lines=13> */
[C---:B------:R-:W-:Y:S02]  /*7150*/  IADD3 R10, P2, R64.reuse, 0x20, RZ ;  /* 0x00000020400a7810 */ /* 0x040fe40007f5e0ff */
[C---:B------:R-:W-:Y:S02]  /*7160*/  IADD3 R85, P3, R64.reuse, 0x40, RZ ;  /* 0x0000004040557810 */ /* 0x040fe40007f7e0ff */
[----:B------:R-:W-:Y:S02]  /*7170*/  IADD3 R87, P4, R64, 0x60, RZ ;  /* 0x0000006040577810 */ /* 0x000fe40007f9e0ff */
[----:B------:R-:W-:-:S02]  /*7180*/  F2FP.BF16.F32.PACK_AB R93, R93, R136 ;  /* 0x000000885d5d723e */ /* 0x000fc400000010ff */
[----:B------:R-:W-:Y:S02]  /*7190*/  F2FP.BF16.F32.PACK_AB R38, R100, R137 ;  /* 0x000000896426723e */ /* 0x000fe400000010ff */
[----:B------:R-:W-:Y:S02]  /*71a0*/  F2FP.BF16.F32.PACK_AB R13, R13, R56 ;  /* 0x000000380d0d723e */ /* 0x000fe400000010ff */
[----:B------:R-:W-:Y:S02]  /*71b0*/  F2FP.BF16.F32.PACK_AB R147, R34, R147 ;  /* 0x000000932293723e */ /* 0x000fe400000010ff */
[----:B------:R-:W-:Y:S02]  /*71c0*/  F2FP.BF16.F32.PACK_AB R56, R116, R83 ;  /* 0x000000537438723e */ /* 0x000fe400000010ff */
[----:B------:R-:W-:Y:S02]  /*71d0*/  F2FP.BF16.F32.PACK_AB R138, R39, R138 ;  /* 0x0000008a278a723e */ /* 0x000fe400000010ff */
[----:B------:R-:W-:-:S02]  /*71e0*/  SEL R102, R69, R76, P0 ;  /* 0x0000004c45667207 */ /* 0x000fc40000000000 */
[----:B------:R-:W-:Y:S02]  /*71f0*/  SEL R34, R76, R69, P0 ;  /* 0x000000454c227207 */ /* 0x000fe40000000000 */
[----:B------:R-:W-:Y:S02]  /*7200*/  F2FP.BF16.F32.PACK_AB R125, R125, R74 ;  /* 0x0000004a7d7d723e */ /* 0x000fe400000010ff */
[----:B------:R-:W-:Y:S02]  /*7210*/  F2FP.BF16.F32.PACK_AB R117, R117, R82 ;  /* 0x000000527575723e */ /* 0x000fe400000010ff */
[----:B------:R-:W-:Y:S02]  /*7220*/  SEL R80, R32, R37, P0 ;  /* 0x0000002520507207 */ /* 0x000fe40000000000 */
[----:B------:R-:W-:Y:S02]  /*7230*/  SEL R72, R37, R32, P0 ;  /* 0x0000002025487207 */ /* 0x000fe40000000000 */
[----:B------:R-:W-:-:S02]  /*7240*/  SEL R122, R5, R8, P0 ;  /* 0x00000008057a7207 */ /* 0x000fc40000000000 */
[----:B------:R-:W-:Y:S02]  /*7250*/  SEL R83, R8, R5, P0 ;  /* 0x0000000508537207 */ /* 0x000fe40000000000 */
[----:B------:R-:W-:Y:S02]  /*7260*/  SEL R116, R66, R67, P0 ;  /* 0x0000004342747207 */ /* 0x000fe40000000000 */
[----:B------:R-:W-:Y:S01]  /*7270*/  SEL R39, R67, R66, P0 ;  /* 0x0000004243277207 */ /* 0x000fe20000000000 */
[--C-:B------:R-:W-:Y:S01]  /*7280*/  IMAD.X R67, RZ, RZ, R65.reuse, P3 ;  /* 0x000000ffff437224 */ /* 0x100fe200018e0641 */
[----:B------:R-:W-:Y:S02]  /*7290*/  SEL R132, R71, R62, P0 ;  /* 0x0000003e47847207 */ /* 0x000fe40000000000 */
[----:B------:R-:W-:Y:S01]  /*72a0*/  SEL R69, R62, R71, P0 ;  /* 0x000000473e457207 */ /* 0x000fe20000000000 */
[----:B------:R-:W-:Y:S01]  /*72b0*/  IMAD.X R71, RZ, RZ, R65, P2 ;  /* 0x000000ffff477224 */ /* 0x000fe200010e0641 */
[----:B------:R-:W-:-:S02]  /*72c0*/  SEL R134, R63, R54, P0 ;  /* 0x000000363f867207 */ /* 0x000fc40000000000 */
[----:B------:R-:W-:Y:S01]  /*72d0*/  SEL R73, R54, R63, P0 ;  /* 0x0000003f36497207 */ /* 0x000fe20000000000 */
[----:B------:R-:W-:Y:S01]  /*72e0*/  IMAD.X R63, RZ, RZ, R65, P4 ;  /* 0x000000ffff3f7224 */ /* 0x000fe200020e0641 */
[----:B------:R-:W-:Y:S02]  /*72f0*/  F2FP.BF16.F32.PACK_AB R46, R86, R91 ;  /* 0x0000005b562e723e */ /* 0x000fe400000010ff */
[----:B------:R-:W-:Y:S02]  /*7300*/  F2FP.BF16.F32.PACK_AB R101, R101, R144 ;  /* 0x000000906565723e */ /* 0x000fe400000010ff */
[----:B------:R-:W-:Y:S02]  /*7310*/  SEL R78, R24, R25, P0 ;  /* 0x00000019184e7207 */ /* 0x000fe40000000000 */
[----:B------:R-:W-:Y:S02]  /*7320*/  SEL R74, R25, R24, P0 ;  /* 0x00000018194a7207 */ /* 0x000fe40000000000 */
[----:B------:R-:W-:-:S02]  /*7330*/  SEL R82, R40, R41, P0 ;  /* 0x0000002928527207 */ /* 0x000fc40000000000 */
[----:B0-----:R-:W-:Y:S02]  /*7340*/  SEL R26, R41, R40, P0 ;  /* 0x00000028291a7207 */ /* 0x001fe40000000000 */
[----:B------:R-:W-:Y:S02]  /*7350*/  SEL R104, R93, R38, P0 ;  /* 0x000000265d687207 */ /* 0x000fe40000000000 */
[----:B------:R-:W-:Y:S02]  /*7360*/  SEL R37, R38, R93, P0 ;  /* 0x0000005d26257207 */ /* 0x000fe40000000000 */
[----:B------:R-:W-:Y:S02]  /*7370*/  LOP3.LUT R5, R64, 0x380, RZ, 0xc0, !PT ;  /* 0x0000038040057812 */ /* 0x000fe400078ec0ff */
[----:B------:R-:W-:Y:S02]  /*7380*/  F2FP.BF16.F32.PACK_AB R50, R149, R50 ;  /* 0x000000329532723e */ /* 0x000fe400000010ff */
[----:B------:R-:W-:-:S02]  /*7390*/  F2FP.BF16.F32.PACK_AB R51, R148, R51 ;  /* 0x000000339433723e */ /* 0x000fc400000010ff */
[----:B------:R-:W-:Y:S02]  /*73a0*/  F2FP.BF16.F32.PACK_AB R58, R141, R58 ;  /* 0x0000003a8d3a723e */ /* 0x000fe400000010ff */
[----:B------:R-:W-:Y:S02]  /*73b0*/  F2FP.BF16.F32.PACK_AB R55, R55, R130 ;  /* 0x000000823737723e */ /* 0x000fe400000010ff */
[C---:B------:R-:W-:Y:S02]  /*73c0*/  IADD3 R24, P5, R64.reuse, 0x4000, RZ ;  /* 0x0000400040187810 */ /* 0x040fe40007fbe0ff */
[C---:B------:R-:W-:Y:S02]  /*73d0*/  IADD3 R89, P6, R64.reuse, 0x4020, RZ ;  /* 0x0000402040597810 */ /* 0x040fe40007fde0ff */
[C---:B------:R-:W-:Y:S02]  /*73e0*/  IADD3 R91, P1, R64.reuse, 0x4040, RZ ;  /* 0x00004040405b7810 */ /* 0x040fe40007f3e0ff */
[----:B------:R-:W-:-:S02]  /*73f0*/  IADD3 R93, P2, R64, 0x4060, RZ ;  /* 0x00004060405d7810 */ /* 0x000fc40007f5e0ff */
[C---:B------:R-:W-:Y:S02]  /*7400*/  IADD3 R40, P3, R64.reuse, 0x8000, RZ ;  /* 0x0000800040287810 */ /* 0x040fe40007f7e0ff */
[----:B------:R-:W-:Y:S01]  /*7410*/  IADD3 R95, P4, R64, 0x8020, RZ ;  /* 0x00008020405f7810 */ /* 0x000fe20007f9e0ff */
[--C-:B------:R-:W-:Y:S01]  /*7420*/  IMAD.X R43, RZ, RZ, R65.reuse, P2 ;  /* 0x000000ffff2b7224 */ /* 0x100fe200010e0641 */
[----:B------:R-:W-:Y:S01]  /*7430*/  F2FP.BF16.F32.PACK_AB R14, R14, R57 ;  /* 0x000000390e0e723e */ /* 0x000fe200000010ff */
[--C-:B------:R-:W-:Y:S01]  /*7440*/  IMAD.X R49, RZ, RZ, R65.reuse, P3 ;  /* 0x000000ffff317224 */ /* 0x100fe200018e0641 */
[----:B------:R-:W-:Y:S01]  /*7450*/  F2FP.BF16.F32.PACK_AB R124, R124, R75 ;  /* 0x0000004b7c7c723e */ /* 0x000fe200000010ff */
[----:B------:R-:W-:Y:S01]  /*7460*/  IMAD.X R41, RZ, RZ, R65, P4 ;  /* 0x000000ffff297224 */ /* 0x000fe200020e0641 */
[----:B------:R-:W-:Y:S02]  /*7470*/  SEL R96, R101, R110, P0 ;  /* 0x0000006e65607207 */ /* 0x000fe40000000000 */
[----:B------:R-:W-:-:S02]  /*7480*/  SEL R38, R110, R101, P0 ;  /* 0x000000656e267207 */ /* 0x000fc40000000000 */
[----:B------:R-:W-:Y:S02]  /*7490*/  SHF.R.U64 R5, R5, 0x3, RZ ;  /* 0x0000000305057819 */ /* 0x000fe400000012ff */
        /* <DEDUP_REMOVED lines=9> */
[----:B------:R-:W-:Y:S02]  /*7530*/  LOP3.LUT R8, R10, 0x380, RZ, 0xc0, !PT ;  /* 0x000003800a087812 */ /* 0x000fe400078ec0ff */
[----:B------:R-:W-:Y:S02]  /*7540*/  F2FP.BF16.F32.PACK_AB R60, R60, R97 ;  /* 0x000000613c3c723e */ /* 0x000fe400000010ff */
[----:B------:R-:W-:Y:S02]  /*7550*/  LOP3.LUT R12, R85, 0x380, RZ, 0xc0, !PT ;  /* 0x00000380550c7812 */ /* 0x000fe400078ec0ff */
[C---:B------:R-:W-:Y:S02]  /*7560*/  IADD3 R97, P5, R64.reuse, 0x8040, RZ ;  /* 0x0000804040617810 */ /* 0x040fe40007fbe0ff */
[----:B------:R-:W-:-:S02]  /*7570*/  IADD3 R99, P6, R64, 0x8060, RZ ;  /* 0x0000806040637810 */ /* 0x000fc40007fde0ff */
[C---:B------:R-:W-:Y:S01]  /*7580*/  IADD3 R44, P1, R64.reuse, 0xc000, RZ ;  /* 0x0000c000402c7810 */ /* 0x040fe20007f3e0ff */
[--C-:B------:R-:W-:Y:S01]  /*7590*/  IMAD.X R25, RZ, RZ, R65.reuse, P5 ;  /* 0x000000ffff197224 */ /* 0x100fe200028e0641 */
[C---:B------:R-:W-:Y:S02]  /*75a0*/  IADD3 R101, P2, R64.reuse, 0xc020, RZ ;  /* 0x0000c02040657810 */ /* 0x040fe40007f5e0ff */
[C---:B------:R-:W-:Y:S02]  /*75b0*/  IADD3 R103, P3, R64.reuse, 0xc040, RZ ;  /* 0x0000c04040677810 */ /* 0x040fe40007f7e0ff */
[----:B------:R-:W-:Y:S02]  /*75c0*/  IADD3 R105, P4, R64, 0xc060, RZ ;  /* 0x0000c06040697810 */ /* 0x000fe40007f9e0ff */
[----:B------:R-:W-:Y:S01]  /*75d0*/  F2FP.BF16.F32.PACK_AB R70, R70, R107 ;  /* 0x0000006b4646723e */ /* 0x000fe200000010ff */
[--C-:B------:R-:W-:Y:S01]  /*75e0*/  IMAD.X R11, RZ, RZ, R65.reuse, P3 ;  /* 0x000000ffff0b7224 */ /* 0x100fe200018e0641 */
[----:B------:R-:W-:Y:S01]  /*75f0*/  LOP3.LUT R64, R5, R64, RZ, 0x3c, !PT ;  /* 0x0000004005407212 */ /* 0x000fe200078e3cff */
[----:B------:R-:W-:Y:S01]  /*7600*/  IMAD.X R9, RZ, RZ, R65, P4 ;  /* 0x000000ffff097224 */ /* 0x000fe200020e0641 */
[----:B------:R-:W-:-:S02]  /*7610*/  SHF.R.U64 R5, R8, 0x3, RZ ;  /* 0x0000000308057819 */ /* 0x000fc400000012ff */
[----:B------:R-:W-:Y:S02]  /*7620*/  SHF.R.U64 R8, R12, 0x3, RZ ;  /* 0x000000030c087819 */ /* 0x000fe400000012ff */
[----:B------:R-:W-:Y:S02]  /*7630*/  SEL R130, R45, R70, P0 ;  /* 0x000000462d827207 */ /* 0x000fe40000000000 */
[----:B------:R-:W-:Y:S01]  /*7640*/  SEL R68, R70, R45, P0 ;  /* 0x0000002d46447207 */ /* 0x000fe20000000000 */
[--C-:B------:R-:W-:Y:S01]  /*7650*/  IMAD.X R45, RZ, RZ, R65.reuse, P1 ;  /* 0x000000ffff2d7224 */ /* 0x100fe200008e0641 */
[----:B------:R-:W-:Y:S02]  /*7660*/  SEL R86, R13, R14, P0 ;  /* 0x0000000e0d567207 */ /* 0x000fe40000000000 */
[----:B------:R-:W-:Y:S01]  /*7670*/  SEL R21, R14, R13, P0 ;  /* 0x0000000d0e157207 */ /* 0x000fe20000000000 */
[----:B------:R-:W-:Y:S01]  /*7680*/  IMAD.X R13, RZ, RZ, R65, P2 ;  /* 0x000000ffff0d7224 */ /* 0x000fe200010e0641 */
[----:B------:R-:W-:-:S02]  /*7690*/  LOP3.LUT R70, R5, R10, RZ, 0x3c, !PT ;  /* 0x0000000a05467212 */ /* 0x000fc400078e3cff */
[----:B------:R-:W-:Y:S02]  /*76a0*/  LOP3.LUT R14, R87, 0x380, RZ, 0xc0, !PT ;  /* 0x00000380570e7812 */ /* 0x000fe400078ec0ff */
[----:B------:R-:W-:Y:S02]  /*76b0*/  LOP3.LUT R66, R8, R85, RZ, 0x3c, !PT ;  /* 0x0000005508427212 */ /* 0x000fe400078e3cff */
[----:B------:R-:W-:Y:S02]  /*76c0*/  LOP3.LUT R5, R24, 0x380, RZ, 0xc0, !PT ;  /* 0x0000038018057812 */ /* 0x000fe400078ec0ff */
[----:B------:R-:W-:Y:S02]  /*76d0*/  LOP3.LUT R8, R89, 0x380, RZ, 0xc0, !PT ;  /* 0x0000038059087812 */ /* 0x000fe400078ec0ff */
[----:B------:R-:W-:Y:S02]  /*76e0*/  SHF.R.U64 R12, R14, 0x3, RZ ;  /* 0x000000030e0c7819 */ /* 0x000fe400000012ff */
[----:B------:R-:W-:-:S02]  /*76f0*/  SHF.R.U64 R5, R5, 0x3, RZ ;  /* 0x0000000305057819 */ /* 0x000fc400000012ff */
[----:B------:R-:W-:Y:S02]  /*7700*/  SHF.R.U64 R8, R8, 0x3, RZ ;  /* 0x0000000308087819 */ /* 0x000fe400000012ff */
[----:B------:R-:W-:Y:S02]  /*7710*/  LOP3.LUT R62, R12, R87, RZ, 0x3c, !PT ;  /* 0x000000570c3e7212 */ /* 0x000fe400078e3cff */
[----:B------:R-:W-:Y:S02]  /*7720*/  LOP3.LUT R58, R5, R24, RZ, 0x3c, !PT ;  /* 0x00000018053a7212 */ /* 0x000fe400078e3cff */
[----:B------:R-:W-:Y:S02]  /*7730*/  LOP3.LUT R12, R93, 0x380, RZ, 0xc0, !PT ;  /* 0x000003805d0c7812 */ /* 0x000fe400078ec0ff */
[----:B------:R-:W-:Y:S01]  /*7740*/  LOP3.LUT R54, R8, R89, RZ, 0x3c, !PT ;  /* 0x0000005908367212 */ /* 0x000fe200078e3cff */
[----:B--2---:R-:W-:Y:S01]  /*7750*/  SHFL.IDX PT, R80, R80, R27, 0x1c1f ;  /* 0x001c1f1b50507589 */ /* 0x004fe200000e0000 */
[----:B------:R-:W-:-:S02]  /*7760*/  LOP3.LUT R5, R40, 0x380, RZ, 0xc0, !PT ;  /* 0x0000038028057812 */ /* 0x000fc400078ec0ff */
[----:B------:R-:W-:Y:S01]  /*7770*/  LOP3.LUT R10, R91, 0x380, RZ, 0xc0, !PT ;  /* 0x000003805b0a7812 */ /* 0x000fe200078ec0ff */
[----:B------:R-:W-:Y:S01]  /*7780*/  SHFL.IDX PT, R82, R82, R27, 0x1c1f ;  /* 0x001c1f1b52527589 */ /* 0x000fe200000e0000 */
[----:B------:R-:W-:Y:S02]  /*7790*/  LOP3.LUT R8, R95, 0x380, RZ, 0xc0, !PT ;  /* 0x000003805f087812 */ /* 0x000fe400078ec0ff */
[----:B------:R-:W-:Y:S01]  /*77a0*/  SHF.R.U64 R12, R12, 0x3, RZ ;  /* 0x000000030c0c7819 */ /* 0x000fe200000012ff */
[----:B------:R-:W-:Y:S01]  /*77b0*/  SHFL.IDX PT, R118, R118, R27, 0x1c1f ;  /* 0x001c1f1b76767589 */ /* 0x000fe200000e0000 */
[----:B------:R-:W-:Y:S02]  /*77c0*/  SHF.R.U64 R5, R5, 0x3, RZ ;  /* 0x0000000305057819 */ /* 0x000fe400000012ff */
[----:B------:R-:W-:Y:S01]  /*77d0*/  SHF.R.U64 R10, R10, 0x3, RZ ;  /* 0x000000030a0a7819 */ /* 0x000fe200000012ff */
[----:B------:R-:W-:Y:S01]  /*77e0*/  SHFL.IDX PT, R112, R112, R27, 0x1c1f ;  /* 0x001c1f1b70707589 */ /* 0x000fe200000e0000 */
[----:B------:R-:W-:-:S02]  /*77f0*/  SHF.R.U64 R8, R8, 0x3, RZ ;  /* 0x0000000308087819 */ /* 0x000fc400000012ff */
[----:B------:R-:W-:Y:S01]  /*7800*/  SEL R88, R15, R42, P0 ;  /* 0x0000002a0f587207 */ /* 0x000fe20000000000 */
[----:B------:R-:W-:Y:S01]  /*7810*/  SHFL.IDX PT, R78, R78, R27, 0x1c1f ;  /* 0x001c1f1b4e4e7589 */ /* 0x000fe200000e0000 */
[----:B------:R-:W-:Y:S01]  /*7820*/  SEL R28, R42, R15, P0 ;  /* 0x0000000f2a1c7207 */ /* 0x000fe20000000000 */
[----:B------:R-:W-:Y:S01]  /*7830*/  IMAD.X R15, RZ, RZ, R65, P6 ;  /* 0x000000ffff0f7224 */ /* 0x000fe200030e0641 */
[----:B------:R-:W-:Y:S01]  /*7840*/  LOP3.LUT R42, R12, R93, RZ, 0x3c, !PT ;  /* 0x0000005d0c2a7212 */ /* 0x000fe200078e3cff */
[----:B------:R-:W-:Y:S01]  /*7850*/  SHFL.IDX PT, R122, R122, R27, 0x1c1f ;  /* 0x001c1f1b7a7a7589 */ /* 0x000fe200000e0000 */
[----:B------:R-:W-:Y:S02]  /*7860*/  LOP3.LUT R48, R5, R40, RZ, 0x3c, !PT ;  /* 0x0000002805307212 */ /* 0x000fe400078e3cff */
[----:B------:R-:W-:Y:S01]  /*7870*/  LOP3.LUT R50, R10, R91, RZ, 0x3c, !PT ;  /* 0x0000005b0a327212 */ /* 0x000fe200078e3cff */
[----:B------:R-:W-:Y:S01]  /*7880*/  SHFL.IDX PT, R84, R84, R27, 0x1c1f ;  /* 0x001c1f1b54547589 */ /* 0x000fe200000e0000 */
[----:B------:R-:W-:-:S02]  /*7890*/  LOP3.LUT R12, R99, 0x380, RZ, 0xc0, !PT ;  /* 0x00000380630c7812 */ /* 0x000fc400078ec0ff */
[----:B------:R-:W-:Y:S01]  /*78a0*/  LOP3.LUT R40, R8, R95, RZ, 0x3c, !PT ;  /* 0x0000005f08287212 */ /* 0x000fe200078e3cff */
[----:B------:R-:W-:Y:S01]  /*78b0*/  SHFL.IDX PT, R110, R110, R27, 0x1c1f ;  /* 0x001c1f1b6e6e7589 */ /* 0x000fe200000e0000 */
[----:B------:R-:W-:Y:S02]  /*78c0*/  SEL R100, R53, R60, P0 ;  /* 0x0000003c35647207 */ /* 0x000fe40000000000 */
[----:B------:R-:W-:Y:S01]  /*78d0*/  SEL R32, R60, R53, P0 ;  /* 0x000000353c207207 */ /* 0x000fe20000000000 */
[----:B------:R-:W-:Y:S01]  /*78e0*/  SHFL.IDX PT, R86, R86, R27, 0x1c1f ;  /* 0x001c1f1b56567589 */ /* 0x000fe200000e0000 */
[----:B------:R-:W-:Y:S02]  /*78f0*/  LOP3.LUT R10, R97, 0x380, RZ, 0xc0, !PT ;  /* 0x00000380610a7812 */ /* 0x000fe400078ec0ff */
[----:B------:R-:W-:Y:S01]  /*7900*/  LOP3.LUT R8, R101, 0x380, RZ, 0xc0, !PT ;  /* 0x0000038065087812 */ /* 0x000fe200078ec0ff */
[----:B------:R-:W-:Y:S01]  /*7910*/  SHFL.IDX PT, R114, R114, R27, 0x1c1f ;  /* 0x001c1f1b72727589 */ /* 0x000fe200000e0000 */
[----:B------:R-:W-:-:S02]  /*7920*/  SEL R126, R109, R46, P0 ;  /* 0x0000002e6d7e7207 */ /* 0x000fc40000000000 */
[----:B------:R-:W-:Y:S01]  /*7930*/  SEL R60, R46, R109, P0 ;  /* 0x0000006d2e3c7207 */ /* 0x000fe20000000000 */
[----:B------:R-:W-:Y:S01]  /*7940*/  SHFL.IDX PT, R88, R88, R27, 0x1c1f ;  /* 0x001c1f1b58587589 */ /* 0x000fe200000e0000 */
[----:B------:R-:W-:Y:S02]  /*7950*/  LOP3.LUT R46, R105, 0x380, RZ, 0xc0, !PT ;  /* 0x00000380692e7812 */ /* 0x000fe400078ec0ff */
[----:B------:R-:W-:Y:S01]  /*7960*/  SHF.R.U64 R12, R12, 0x3, RZ ;  /* 0x000000030c0c7819 */ /* 0x000fe200000012ff */
[----:B------:R-:W-:Y:S01]  /*7970*/  SHFL.IDX PT, R116, R116, R27, 0x1c1f ;  /* 0x001c1f1b74747589 */ /* 0x000fe200000e0000 */
[----:B------:R-:W-:Y:S02]  /*7980*/  LOP3.LUT R5, R44, 0x380, RZ, 0xc0, !PT ;  /* 0x000003802c057812 */ /* 0x000fe400078ec0ff */
[----:B------:R-:W-:Y:S01]  /*7990*/  SHF.R.U64 R10, R10, 0x3, RZ ;  /* 0x000000030a0a7819 */ /* 0x000fe200000012ff */
[----:B------:R-:W-:Y:S01]  /*79a0*/  SHFL.IDX PT, R90, R90, R27, 0x1c1f ;  /* 0x001c1f1b5a5a7589 */ /* 0x000fe200000e0000 */
[----:B------:R-:W-:-:S02]  /*79b0*/  SHF.R.U64 R8, R8, 0x3, RZ ;  /* 0x0000000308087819 */ /* 0x000fc400000012ff */
[----:B------:R-:W-:Y:S01]  /*79c0*/  SHF.R.U64 R46, R46, 0x3, RZ ;  /* 0x000000032e2e7819 */ /* 0x000fe200000012ff */
[----:B------:R-:W-:Y:S01]  /*79d0*/  SHFL.IDX PT, R92, R92, R27, 0x1c1f ;  /* 0x001c1f1b5c5c7589 */ /* 0x000fe200000e0000 */
[----:B------:R-:W-:Y:S02]  /*79e0*/  MOV R48, R48 ;  /* 0x0000003000307202 */ /* 0x000fe40000000f00 */
[----:B------:R-:W-:Y:S01]  /*79f0*/  LOP3.LUT R14, R12, R99, RZ, 0x3c, !PT ;  /* 0x000000630c0e7212 */ /* 0x000fe200078e3cff */
[----:B------:R-:W-:Y:S01]  /*7a00*/  SHFL.IDX PT, R94, R94, R27, 0x1c1f ;  /* 0x001c1f1b5e5e7589 */ /* 0x000fe200000e0000 */
[----:B------:R-:W-:Y:S02]  /*7a10*/  SHF.R.U64 R5, R5, 0x3, RZ ;  /* 0x0000000305057819 */ /* 0x000fe400000012ff */
[----:B------:R-:W-:Y:S01]  /*7a20*/  MOV R49, R40 ;  /* 0x0000002800317202 */ /* 0x000fe20000000f00 */
[----:B------:R-:W-:Y:S01]  /*7a30*/  SHFL.IDX PT, R126, R126, R27, 0x1c1f ;  /* 0x001c1f1b7e7e7589 */ /* 0x000fe200000e0000 */
[----:B------:R-:W-:-:S02]  /*7a40*/  LOP3.LUT R24, R10, R97, RZ, 0x3c, !PT ;  /* 0x000000610a187212 */ /* 0x000fc400078e3cff */
[----:B------:R-:W-:Y:S01]  /*7a50*/  LOP3.LUT R12, R8, R101, RZ, 0x3c, !PT ;  /* 0x00000065080c7212 */ /* 0x000fe200078e3cff */
[----:B------:R-:W-:Y:S01]  /*7a60*/  SHFL.IDX PT, R100, R100, R27, 0x1c1f ;  /* 0x001c1f1b64647589 */ /* 0x000fe200000e0000 */
[----:B------:R-:W-:Y:S02]  /*7a70*/  LOP3.LUT R40, R27, 0x2, RZ, 0x3c, !PT ;  /* 0x000000021b287812 */ /* 0x000fe400078e3cff */
[----:B------:R-:W-:Y:S01]  /*7a80*/  LOP3.LUT R8, R46, R105, RZ, 0x3c, !PT ;  /* 0x000000692e087212 */ /* 0x000fe200078e3cff */
[----:B------:R-:W-:Y:S01]  /*7a90*/  SHFL.IDX PT, R128, R128, R27, 0x1c1f ;  /* 0x001c1f1b80807589 */ /* 0x000fe200000e0000 */
[----:B------:R-:W-:Y:S02]  /*7aa0*/  MOV R99, R70 ;  /* 0x0000004600637202 */ /* 0x000fe40000000f00 */
[----:B------:R-:W-:Y:S01]  /*7ab0*/  LOP3.LUT R44, R5, R44, RZ, 0x3c, !PT ;  /* 0x0000002c052c7212 */ /* 0x000fe200078e3cff */
[----:B------:R-:W-:Y:S01]  /*7ac0*/  SHFL.IDX PT, R81, R81, R40, 0x1c1f ;  /* 0x001c1f2851517589 */ /* 0x000fe200000e0000 */
[----:B------:R-:W-:-:S02]  /*7ad0*/  MOV R70, R58 ;  /* 0x0000003a00467202 */ /* 0x000fc40000000f00 */
[----:B------:R-:W-:Y:S01]  /*7ae0*/  MOV R58, R24 ;  /* 0x00000018003a7202 */ /* 0x000fe20000000f00 */
[----:B------:R-:W-:Y:S01]  /*7af0*/  SHFL.IDX PT, R79, R79, R40, 0x1c1f ;  /* 0x001c1f284f4f7589 */ /* 0x000fe200000e0000 */
[----:B------:R-:W-:Y:S02]  /*7b00*/  MOV R5, R12 ;  /* 0x0000000c00057202 */ /* 0x000fe40000000f00 */
[----:B------:R-:W-:Y:S01]  /*7b10*/  MOV R46, R8 ;  /* 0x00000008002e7202 */ /* 0x000fe20000000f00 */
[----:B------:R-:W0:Y:S01]  /*7b20*/  SHFL.IDX PT, R13, R72, R40, 0x1c1f ;  /* 0x001c1f28480d7589 */ /* 0x000e2200000e0000 */
[----:B------:R-:W-:Y:S02]  /*7b30*/  SEL R120, R125, R124, P0 ;  /* 0x0000007c7d787207 */ /* 0x000fe40000000000 */
[----:B------:R-:W-:Y:S01]  /*7b40*/  SEL R53, R124, R125, P0 ;  /* 0x0000007d7c357207 */ /* 0x000fe20000000000 */
[----:B------:R-:W1:Y:S01]  /*7b50*/  SHFL.IDX PT, R25, R26, R40, 0x1c1f ;  /* 0x001c1f281a197589 */ /* 0x000e6200000e0000 */
[----:B------:R-:W-:-:S02]  /*7b60*/  SEL R124, R117, R56, P0 ;  /* 0x00000038757c7207 */ /* 0x000fc40000000000 */
[----:B------:R-:W-:Y:S01]  /*7b70*/  LOP3.LUT R10, R103, 0x380, RZ, 0xc0, !PT ;  /* 0x00000380670a7812 */ /* 0x000fe200078ec0ff */
[----:B------:R-:W2:Y:S01]  /*7b80*/  SHFL.IDX PT, R9, R74, R40, 0x1c1f ;  /* 0x001c1f284a097589 */ /* 0x000ea200000e0000 */
[----:B------:R-:W-:Y:S02]  /*7b90*/  SEL R56, R56, R117, P0 ;  /* 0x0000007538387207 */ /* 0x000fe40000000000 */
[----:B------:R-:W-:Y:S01]  /*7ba0*/  MOV R95, R62 ;  /* 0x0000003e005f7202 */ /* 0x000fe20000000f00 */
[----:B------:R-:W3:Y:S01]  /*7bb0*/  SHFL.IDX PT, R83, R83, R40, 0x1c1f ;  /* 0x001c1f2853537589 */ /* 0x000ee200000e0000 */
[----:B------:R-:W-:Y:S02]  /*7bc0*/  MOV R101, R64 ;  /* 0x0000004000657202 */ /* 0x000fe40000000f00 */
[----:B------:R-:W-:Y:S01]  /*7bd0*/  MOV R62, R42 ;  /* 0x0000002a003e7202 */ /* 0x000fe20000000f00 */
[----:B------:R-:W4:Y:S01]  /*7be0*/  SHFL.IDX PT, R41, R20, R40, 0x1c1f ;  /* 0x001c1f2814297589 */ /* 0x000f2200000e0000 */
[----:B------:R-:W-:-:S02]  /*7bf0*/  SEL R140, R138, R139, P0 ;  /* 0x0000008b8a8c7207 */ /* 0x000fc40000000000 */
[----:B------:R-:W-:Y:S01]  /*7c00*/  SEL R76, R139, R138, P0 ;  /* 0x0000008a8b4c7207 */ /* 0x000fe20000000000 */
[----:B------:R-:W4:Y:S01]  /*7c10*/  SHFL.IDX PT, R57, R57, R40, 0x1c1f ;  /* 0x001c1f2839397589 */ /* 0x000f2200000e0000 */
[----:B------:R-:W-:Y:S02]  /*7c20*/  SHF.R.U64 R10, R10, 0x3, RZ ;  /* 0x000000030a0a7819 */ /* 0x000fe400000012ff */
[----:B------:R-:W-:Y:S01]  /*7c30*/  MOV R97, R66 ;  /* 0x0000004200617202 */ /* 0x000fe20000000f00 */
[----:B------:R-:W4:Y:S01]  /*7c40*/  SHFL.IDX PT, R21, R21, R40, 0x1c1f ;  /* 0x001c1f2815157589 */ /* 0x000f2200000e0000 */
[----:B------:R-:W-:Y:S02]  /*7c50*/  MOV R64, R50 ;  /* 0x0000003200407202 */ /* 0x000fe40000000f00 */
[----:B------:R-:W-:Y:S01]  /*7c60*/  SEL R138, R146, R147, P0 ;  /* 0x00000093928a7207 */ /* 0x000fe20000000000 */
[----:B------:R-:W-:Y:S01]  /*7c70*/  SHFL.IDX PT, R85, R52, R40, 0x1c1f ;  /* 0x001c1f2834557589 */ /* 0x000fe200000e0000 */
[----:B------:R-:W-:-:S02]  /*7c80*/  MOV R66, R54 ;  /* 0x0000003600427202 */ /* 0x000fc40000000f00 */
[----:B------:R-:W-:Y:S01]  /*7c90*/  LOP3.LUT R10, R10, R103, RZ, 0x3c, !PT ;  /* 0x000000670a0a7212 */ /* 0x000fe200078e3cff */
[----:B------:R4:W-:Y:S01]  /*7ca0*/  SHFL.IDX PT, R43, R28, R40, 0x1c1f ;  /* 0x001c1f281c2b7589 */ /* 0x0009e200000e0000 */
[----:B------:R-:W-:Y:S02]  /*7cb0*/  SEL R77, R147, R146, P0 ;  /* 0x00000092934d7207 */ /* 0x000fe40000000000 */
[----:B------:R-:W-:Y:S01]  /*7cc0*/  MOV R54, R14 ;  /* 0x0000000e00367202 */ /* 0x000fe20000000f00 */
[----:B------:R-:W-:Y:S01]  /*7cd0*/  SHFL.IDX PT, R39, R39, R40, 0x1c1f ;  /* 0x001c1f2827277589 */ /* 0x000fe200000e0000 */
[----:B------:R-:W-:Y:S02]  /*7ce0*/  MOV R44, R44 ;  /* 0x0000002c002c7202 */ /* 0x000fe40000000f00 */
[----:B0-----:R-:W-:Y:S01]  /*7cf0*/  SEL R12, R80, R13, P0 ;  /* 0x0000000d500c7207 */ /* 0x001fe20000000000 */
[----:B------:R-:W-:Y:S01]  /*7d00*/  SHFL.IDX PT, R120, R120, R27, 0x1c1f ;  /* 0x001c1f1b78787589 */ /* 0x000fe200000e0000 */
[----:B------:R-:W-:-:S02]  /*7d10*/  SEL R14, R13, R80, P0 ;  /* 0x000000500d0e7207 */ /* 0x000fc40000000000 */
[----:B-1----:R-:W-:Y:S01]  /*7d20*/  SEL R24, R82, R25, P0 ;  /* 0x0000001952187207 */ /* 0x002fe20000000000 */
[----:B------:R0:W-:Y:S01]  /*7d30*/  SHFL.IDX PT, R51, R29, R40, 0x1c1f ;  /* 0x001c1f281d337589 */ /* 0x0001e200000e0000 */
[----:B------:R-:W-:Y:S01]  /*7d40*/  SEL R26, R25, R82, P0 ;  /* 0x00000052191a7207 */ /* 0x000fe20000000000 */
[----:B------:R-:W-:Y:S01]  /*7d50*/  ULDC UR8, c[0x0][0xa88] ;  /* 0x0002a20000087ab9 */ /* 0x000fe20000000800 */
[----:B------:R-:W-:Y:S01]  /*7d60*/  MOV R45, R10 ;  /* 0x0000000a002d7202 */ /* 0x000fe20000000f00 */
[----:B------:R-:W-:Y:S01]  /*7d70*/  SHFL.IDX PT, R53, R53, R40, 0x1c1f ;  /* 0x001c1f2835357589 */ /* 0x000fe200000e0000 */
[----:B------:R-:W-:Y:S01]  /*7d80*/  SEL R13, R118, R81, P0 ;  /* 0x00000051760d7207 */ /* 0x000fe20000000000 */
[----:B------:R-:W1:Y:S01]  /*7d90*/  LDC R80, c[0x0][0xbe8] ;  /* 0x0002fa00ff507b82 */ /* 0x000e620000000800 */
[----:B------:R-:W-:Y:S01]  /*7da0*/  SEL R15, R81, R118, P0 ;  /* 0x00000076510f7207 */ /* 0x000fe20000000000 */
[----:B------:R-:W-:Y:S01]  /*7db0*/  SHFL.IDX PT, R124, R124, R27, 0x1c1f ;  /* 0x001c1f1b7c7c7589 */ /* 0x000fe200000e0000 */
[----:B------:R-:W-:-:S02]  /*7dc0*/  SEL R25, R112, R79, P0 ;  /* 0x0000004f70197207 */ /* 0x000fc40000000000 */
[----:B--2---:R-:W-:Y:S01]  /*7dd0*/  SEL R8, R78, R9, P0 ;  /* 0x000000094e087207 */ /* 0x004fe20000000000 */
[----:B------:R2:W-:Y:S01]  /*7de0*/  SHFL.IDX PT, R55, R30, R40, 0x1c1f ;  /* 0x001c1f281e377589 */ /* 0x0005e200000e0000 */
[----:B------:R-:W-:Y:S02]  /*7df0*/  SEL R10, R9, R78, P0 ;  /* 0x0000004e090a7207 */ /* 0x000fe40000000000 */
[----:B---3--:R-:W-:Y:S01]  /*7e00*/  SEL R9, R122, R83, P0 ;  /* 0x000000537a097207 */ /* 0x008fe20000000000 */
[----:B------:R-:W-:Y:S01]  /*7e10*/  SHFL.IDX PT, R87, R56, R40, 0x1c1f ;  /* 0x001c1f2838577589 */ /* 0x000fe200000e0000 */
[----:B------:R-:W-:Y:S02]  /*7e20*/  SEL R11, R83, R122, P0 ;  /* 0x0000007a530b7207 */ /* 0x000fe40000000000 */
[----:B----4-:R-:W-:Y:S01]  /*7e30*/  SEL R28, R84, R41, P0 ;  /* 0x00000029541c7207 */ /* 0x010fe20000000000 */
[----:B------:R-:W-:Y:S01]  /*7e40*/  BAR.SYNC.DEFER_BLOCKING 0x1, 0x100 ;  /* 0x0044000000007b1d */ /* 0x000fe20000010000 */
[----:B0-----:R-:W-:-:S02]  /*7e50*/  SEL R29, R110, R57, P0 ;  /* 0x000000396e1d7207 */ /* 0x001fc40000000000 */
[----:B--2---:R-:W-:Y:S02]  /*7e60*/  SEL R30, R41, R84, P0 ;  /* 0x00000054291e7207 */ /* 0x004fe40000000000 */
[----:B------:R-:W-:Y:S01]  /*7e70*/  PLOP3.LUT P2, PT, PT, PT, UP0, 0x80, 0x0 ;  /* 0x000000000000781c */ /* 0x000fe20003f4f008 */
[----:B------:R0:W-:Y:S04]  /*7e80*/  SHFL.IDX PT, R59, R31, R40, 0x1c1f ;  /* 0x001c1f281f3b7589 */ /* 0x0001e800000e0000 */
[----:B------:R-:W-:Y:S04]  /*7e90*/  SHFL.IDX PT, R89, R60, R40, 0x1c1f ;  /* 0x001c1f283c597589 */ /* 0x000fe800000e0000 */
[----:B------:R2:W3:Y:S01]  /*7ea0*/  SHFL.IDX PT, R63, R32, R40, 0x1c1f ;  /* 0x001c1f28203f7589 */ /* 0x0004e200000e0000 */
[----:B0-----:R-:W-:-:S03]  /*7eb0*/  SEL R31, R57, R110, P0 ;  /* 0x0000006e391f7207 */ /* 0x001fc60000000000 */
[----:B------:R-:W0:Y:S04]  /*7ec0*/  SHFL.IDX PT, R61, R61, R40, 0x1c1f ;  /* 0x001c1f283d3d7589 */ /* 0x000e2800000e0000 */
[----:B------:R-:W-:Y:S01]  /*7ed0*/  SHFL.IDX PT, R98, R98, R27, 0x1c1f ;  /* 0x001c1f1b62627589 */ /* 0x000fe200000e0000 */
[----:B--2---:R-:W-:-:S03]  /*7ee0*/  SEL R32, R86, R21, P0 ;  /* 0x0000001556207207 */ /* 0x004fc60000000000 */
[----:B------:R-:W-:Y:S04]  /*7ef0*/  SHFL.IDX PT, R102, R102, R27, 0x1c1f ;  /* 0x001c1f1b66667589 */ /* 0x000fe800000e0000 */
[----:B------:R-:W-:Y:S04]  /*7f00*/  SHFL.IDX PT, R130, R130, R27, 0x1c1f ;  /* 0x001c1f1b82827589 */ /* 0x000fe800000e0000 */
[----:B------:R2:W-:Y:S04]  /*7f10*/  SHFL.IDX PT, R65, R33, R40, 0x1c1f ;  /* 0x001c1f2821417589 */ /* 0x0005e800000e0000 */
[----:B------:R4:W-:Y:S01]  /*7f20*/  SHFL.IDX PT, R67, R34, R40, 0x1c1f ;  /* 0x001c1f2822437589 */ /* 0x0009e200000e0000 */
[----:B---3--:R-:W-:-:S03]  /*7f30*/  SEL R42, R63, R100, P0 ;  /* 0x000000643f2a7207 */ /* 0x008fc60000000000 */
[----:B------:R-:W-:Y:S01]  /*7f40*/  SHFL.IDX PT, R91, R68, R40, 0x1c1f ;  /* 0x001c1f28445b7589 */ /* 0x000fe200000e0000 */
[----:B0-----:R-:W-:Y:S02]  /*7f50*/  SEL R41, R128, R61, P0 ;  /* 0x0000003d80297207 */ /* 0x001fe40000000000 */
[----:B--2---:R-:W-:Y:S01]  /*7f60*/  SEL R33, R114, R85, P0 ;  /* 0x0000005572217207 */ /* 0x004fe20000000000 */
[----:B------:R-:W-:Y:S01]  /*7f70*/  SHFL.IDX PT, R106, R106, R27, 0x1c1f ;  /* 0x001c1f1b6a6a7589 */ /* 0x000fe200000e0000 */
[----:B----4-:R-:W-:-:S03]  /*7f80*/  SEL R34, R21, R86, P0 ;  /* 0x0000005615227207 */ /* 0x010fc60000000000 */
[----:B------:R-:W-:Y:S04]  /*7f90*/  SHFL.IDX PT, R108, R108, R27, 0x1c1f ;  /* 0x001c1f1b6c6c7589 */ /* 0x000fe800000e0000 */
[----:B------:R-:W-:Y:S04]  /*7fa0*/  SHFL.IDX PT, R50, R104, R27, 0x1c1f ;  /* 0x001c1f1b68327589 */ /* 0x000fe800000e0000 */
[----:B------:R-:W-:Y:S04]  /*7fb0*/  SHFL.IDX PT, R96, R96, R27, 0x1c1f ;  /* 0x001c1f1b60607589 */ /* 0x000fe800000e0000 */
[----:B------:R-:W-:Y:S04]  /*7fc0*/  SHFL.IDX PT, R132, R132, R27, 0x1c1f ;  /* 0x001c1f1b84847589 */ /* 0x000fe800000e0000 */
[----:B------:R-:W-:Y:S04]  /*7fd0*/  SHFL.IDX PT, R134, R134, R27, 0x1c1f ;  /* 0x001c1f1b86867589 */ /* 0x000fe800000e0000 */
[----:B------:R-:W-:Y:S04]  /*7fe0*/  SHFL.IDX PT, R136, R136, R27, 0x1c1f ;  /* 0x001c1f1b88887589 */ /* 0x000fe800000e0000 */
[----:B------:R-:W-:Y:S04]  /*7ff0*/  SHFL.IDX PT, R140, R140, R27, 0x1c1f ;  /* 0x001c1f1b8c8c7589 */ /* 0x000fe800000e0000 */
[----:B------:R0:W-:Y:S04]  /*8000*/  SHFL.IDX PT, R138, R138, R27, 0x1c1f ;  /* 0x001c1f1b8a8a7589 */ /* 0x0001e800000e0000 */
[----:B------:R2:W3:Y:S04]  /*8010*/  SHFL.IDX PT, R71, R35, R40, 0x1c1f ;  /* 0x001c1f2823477589 */ /* 0x0004e800000e0000 */
[----:B------:R-:W4:Y:S01]  /*8020*/  SHFL.IDX PT, R69, R69, R40, 0x1c1f ;  /* 0x001c1f2845457589 */ /* 0x000f2200000e0000 */
[----:B0-----:R-:W-:-:S03]  /*8030*/  SEL R27, R79, R112, P0 ;  /* 0x000000704f1b7207 */ /* 0x001fc60000000000 */
[----:B------:R-:W0:Y:S01]  /*8040*/  SHFL.IDX PT, R73, R73, R40, 0x1c1f ;  /* 0x001c1f2849497589 */ /* 0x000e2200000e0000 */
[----:B--2---:R-:W-:-:S03]  /*8050*/  SEL R35, R85, R114, P0 ;  /* 0x0000007255237207 */ /* 0x004fc60000000000 */
[----:B------:R2:W1:Y:S04]  /*8060*/  SHFL.IDX PT, R79, R36, R40, 0x1c1f ;  /* 0x001c1f28244f7589 */ /* 0x00046800000e0000 */
[----:B------:R4:W-:Y:S04]  /*8070*/  SHFL.IDX PT, R81, R37, R40, 0x1c1f ;  /* 0x001c1f2825517589 */ /* 0x0009e800000e0000 */
[----:B------:R-:W1:Y:S01]  /*8080*/  SHFL.IDX PT, R75, R75, R40, 0x1c1f ;  /* 0x001c1f284b4b7589 */ /* 0x000e6200000e0000 */
[----:B--2---:R-:W-:-:S03]  /*8090*/  SEL R36, R94, R59, P0 ;  /* 0x0000003b5e247207 */ /* 0x004fc60000000000 */
[----:B------:R-:W2:Y:S01]  /*80a0*/  SHFL.IDX PT, R93, R76, R40, 0x1c1f ;  /* 0x001c1f284c5d7589 */ /* 0x000ea200000e0000 */
[----:B---3--:R-:W-:Y:S02]  /*80b0*/  SEL R104, R106, R71, P0 ;  /* 0x000000476a687207 */ /* 0x008fe40000000000 */
[----:B----4-:R-:W-:Y:S01]  /*80c0*/  SEL R37, R126, R89, P0 ;  /* 0x000000597e257207 */ /* 0x010fe20000000000 */
[----:B------:R3:W-:Y:S01]  /*80d0*/  SHFL.IDX PT, R83, R38, R40, 0x1c1f ;  /* 0x001c1f2826537589 */ /* 0x0007e200000e0000 */
[----:B------:R-:W-:Y:S02]  /*80e0*/  SEL R103, R69, R132, P0 ;  /* 0x0000008445677207 */ /* 0x000fe40000000000 */
[----:B------:R-:W-:Y:S01]  /*80f0*/  SEL R106, R71, R106, P0 ;  /* 0x0000006a476a7207 */ /* 0x000fe20000000000 */
[----:B------:R4:W2:Y:S01]  /*8100*/  SHFL.IDX PT, R77, R77, R40, 0x1c1f ;  /* 0x001c1f284d4d7589 */ /* 0x0008a200000e0000 */
[----:B0-----:R-:W-:Y:S02]  /*8110*/  SEL R105, R134, R73, P0 ;  /* 0x0000004986697207 */ /* 0x001fe40000000000 */
[----:B------:R-:W-:Y:S01]  /*8120*/  SEL R107, R73, R134, P0 ;  /* 0x00000086496b7207 */ /* 0x000fe20000000000 */
[----:B------:R0:W-:Y:S01]  /*8130*/  STSM.16.M88.4 [R101], R8 ;  /* 0x0000000865007844 */ /* 0x0001e20000000200 */
[----:B---3--:R-:W-:-:S03]  /*8140*/  SEL R38, R59, R94, P0 ;  /* 0x0000005e3b267207 */ /* 0x008fc60000000000 */
[----:B------:R3:W-:Y:S01]  /*8150*/  STSM.16.M88.4 [R99], R12 ;  /* 0x0000000c63007844 */ /* 0x0007e20000000200 */
[----:B----4-:R-:W-:-:S03]  /*8160*/  SEL R40, R100, R63, P0 ;  /* 0x0000003f64287207 */ /* 0x010fc60000000000 */
[----:B------:R4:W-:Y:S01]  /*8170*/  STSM.16.M88.4 [R97], R24 ;  /* 0x0000001861007844 */ /* 0x0009e20000000200 */
[----:B------:R-:W-:Y:S02]  /*8180*/  SEL R100, R102, R67, P0 ;  /* 0x0000004366647207 */ /* 0x000fe40000000000 */
[----:B------:R-:W-:Y:S01]  /*8190*/  SEL R102, R67, R102, P0 ;  /* 0x0000006643667207 */ /* 0x000fe20000000000 */
[----:B------:R-:W-:Y:S01]  /*81a0*/  STSM.16.M88.4 [R95], R28 ;  /* 0x0000001c5f007844 */ /* 0x000fe20000000200 */
[----:B0-----:R-:W-:-:S03]  /*81b0*/  SEL R8, R88, R43, P0 ;  /* 0x0000002b58087207 */ /* 0x001fc60000000000 */
[----:B------:R-:W-:Y:S01]  /*81c0*/  STSM.16.M88.4 [R70], R32 ;  /* 0x0000002046007844 */ /* 0x000fe20000000200 */
[----:B------:R-:W-:Y:S02]  /*81d0*/  SEL R10, R43, R88, P0 ;  /* 0x000000582b0a7207 */ /* 0x000fe40000000000 */
[----:B------:R-:W-:Y:S02]  /*81e0*/  SEL R9, R116, R39, P0 ;  /* 0x0000002774097207 */ /* 0x000fe40000000000 */
[----:B------:R-:W-:Y:S02]  /*81f0*/  SEL R11, R39, R116, P0 ;  /* 0x00000074270b7207 */ /* 0x000fe40000000000 */
[----:B---3--:R-:W-:Y:S02]  /*8200*/  SEL R12, R90, R51, P0 ;  /* 0x000000335a0c7207 */ /* 0x008fe40000000000 */
[----:B------:R-:W-:Y:S01]  /*8210*/  SEL R14, R51, R90, P0 ;  /* 0x0000005a330e7207 */ /* 0x000fe20000000000 */
[----:B------:R0:W-:Y:S01]  /*8220*/  STSM.16.M88.4 [R66], R8 ;  /* 0x0000000842007844 */ /* 0x0001e20000000200 */
[----:B------:R-:W-:-:S02]  /*8230*/  SEL R13, R120, R53, P0 ;  /* 0x00000035780d7207 */ /* 0x000fc40000000000 */
[----:B------:R-:W-:Y:S02]  /*8240*/  SEL R15, R53, R120, P0 ;  /* 0x00000078350f7207 */ /* 0x000fe40000000000 */
[----:B----4-:R-:W-:Y:S02]  /*8250*/  SEL R24, R92, R55, P0 ;  /* 0x000000375c187207 */ /* 0x010fe40000000000 */
[----:B------:R-:W-:Y:S01]  /*8260*/  SEL R26, R55, R92, P0 ;  /* 0x0000005c371a7207 */ /* 0x000fe20000000000 */
[----:B------:R1:W-:Y:S01]  /*8270*/  STSM.16.M88.4 [R64], R12 ;  /* 0x0000000c40007844 */ /* 0x0003e20000000200 */
[----:B------:R-:W-:Y:S02]  /*8280*/  SEL R25, R124, R87, P0 ;  /* 0x000000577c197207 */ /* 0x000fe40000000000 */
[----:B------:R-:W-:Y:S02]  /*8290*/  SEL R27, R87, R124, P0 ;  /* 0x0000007c571b7207 */ /* 0x000fe40000000000 */
[----:B------:R-:W-:-:S02]  /*82a0*/  SEL R39, R89, R126, P0 ;  /* 0x0000007e59277207 */ /* 0x000fc40000000000 */
[----:B------:R-:W-:Y:S01]  /*82b0*/  SEL R43, R61, R128, P0 ;  /* 0x000000803d2b7207 */ /* 0x000fe20000000000 */
[----:B------:R-:W-:Y:S01]  /*82c0*/  STSM.16.M88.4 [R62], R24 ;  /* 0x000000183e007844 */ /* 0x000fe20000000200 */
[----:B0-----:R-:W-:Y:S02]  /*82d0*/  SEL R8, R98, R65, P0 ;  /* 0x0000004162087207 */ /* 0x001fe40000000000 */
[----:B------:R-:W-:Y:S01]  /*82e0*/  SEL R10, R65, R98, P0 ;  /* 0x00000062410a7207 */ /* 0x000fe20000000000 */
[----:B------:R0:W-:Y:S01]  /*82f0*/  STSM.16.M88.4 [R48], R36 ;  /* 0x0000002430007844 */ /* 0x0001e20000000200 */
[----:B------:R-:W-:Y:S02]  /*8300*/  SEL R9, R130, R91, P0 ;  /* 0x0000005b82097207 */ /* 0x000fe40000000000 */
[----:B------:R-:W-:Y:S01]  /*8310*/  SEL R11, R91, R130, P0 ;  /* 0x000000825b0b7207 */ /* 0x000fe20000000000 */
[----:B------:R3:W-:Y:S01]  /*8320*/  STSM.16.M88.4 [R49], R40 ;  /* 0x0000002831007844 */ /* 0x0007e20000000200 */
[----:B------:R-:W-:-:S02]  /*8330*/  SEL R101, R132, R69, P0 ;  /* 0x0000004584657207 */ /* 0x000fc40000000000 */
[----:B-1----:R-:W-:Y:S01]  /*8340*/  SEL R12, R108, R79, P0 ;  /* 0x0000004f6c0c7207 */ /* 0x002fe20000000000 */
[----:B------:R1:W-:Y:S01]  /*8350*/  STSM.16.M88.4 [R58], R8 ;  /* 0x000000083a007844 */ /* 0x0003e20000000200 */
[----:B------:R-:W-:Y:S02]  /*8360*/  SEL R14, R79, R108, P0 ;  /* 0x0000006c4f0e7207 */ /* 0x000fe40000000000 */
[----:B------:R-:W-:Y:S01]  /*8370*/  SEL R13, R136, R75, P0 ;  /* 0x0000004b880d7207 */ /* 0x000fe20000000000 */
[----:B------:R-:W-:Y:S01]  /*8380*/  STSM.16.M88.4 [R54], R100 ;  /* 0x0000006436007844 */ /* 0x000fe20000000200 */
[----:B------:R-:W-:Y:S02]  /*8390*/  SEL R15, R75, R136, P0 ;  /* 0x000000884b0f7207 */ /* 0x000fe40000000000 */
[----:B--2---:R-:W-:Y:S01]  /*83a0*/  SEL R51, R93, R140, P0 ;  /* 0x0000008c5d337207 */ /* 0x004fe20000000000 */
[----:B------:R-:W-:Y:S01]  /*83b0*/  STSM.16.M88.4 [R44], R104 ;  /* 0x000000682c007844 */ /* 0x000fe20000000200 */
[----:B0-----:R-:W-:-:S02]  /*83c0*/  SEL R48, R50, R81, P0 ;  /* 0x0000005132307207 */ /* 0x001fc40000000000 */
[----:B------:R-:W-:Y:S01]  /*83d0*/  SEL R50, R81, R50, P0 ;  /* 0x0000003251327207 */ /* 0x000fe20000000000 */
[----:B------:R0:W-:Y:S01]  /*83e0*/  STSM.16.M88.4 [R5], R12 ;  /* 0x0000000c05007844 */ /* 0x0001e20000000200 */
[----:B---3--:R-:W-:Y:S02]  /*83f0*/  SEL R49, R140, R93, P0 ;  /* 0x0000005d8c317207 */ /* 0x008fe40000000000 */
[----:B------:R-:W-:Y:S01]  /*8400*/  SEL R25, R138, R77, P0 ;  /* 0x0000004d8a197207 */ /* 0x000fe20000000000 */
[----:B-1----:R-:W-:Y:S01]  /*8410*/  IMAD.U32 R8, RZ, RZ, UR6 ;  /* 0x00000006ff087e24 */ /* 0x002fe2000f8e00ff */
[----:B------:R-:W-:Y:S01]  /*8420*/  SEL R27, R77, R138, P0 ;  /* 0x0000008a4d1b7207 */ /* 0x000fe20000000000 */
[----:B------:R-:W-:Y:S01]  /*8430*/  IMAD.U32 R9, RZ, RZ, UR7 ;  /* 0x00000007ff097e24 */ /* 0x000fe2000f8e00ff */
[----:B------:R-:W-:Y:S01]  /*8440*/  SEL R24, R96, R83, P0 ;  /* 0x0000005360187207 */ /* 0x000fe20000000000 */
[----:B------:R1:W-:Y:S01]  /*8450*/  STSM.16.M88.4 [R45], R48 ;  /* 0x000000302d007844 */ /* 0x0003e20000000200 */
[----:B------:R-:W-:Y:S01]  /*8460*/  SEL R26, R83, R96, P0 ;  /* 0x00000060531a7207 */ /* 0x000fe20000000000 */
[----:B------:R-:W-:-:S02]  /*8470*/  ULDC.64 UR6, c[0x0][0xc08] ;  /* 0x0003020000067ab9 */ /* 0x000fc40000000a00 */
[----:B------:R-:W-:Y:S02]  /*8480*/  UISETP.NE.U32.AND UP1, UPT, UR6, URZ, UPT ;  /* 0x0000003f0600728c */ /* 0x000fe4000bf25070 */
[----:B------:R1:W-:Y:S01]  /*8490*/  STSM.16.M88.4 [R46], R24 ;  /* 0x000000182e007844 */ /* 0x0003e20000000200 */
[----:B------:R-:W-:Y:S01]  /*84a0*/  BAR.SYNC.DEFER_BLOCKING 0x1, 0x100 ;  /* 0x0044000000007b1d */ /* 0x000fe20000010000 */
[----:B------:R-:W-:-:S06]  /*84b0*/  UISETP.NE.AND.EX UP1, UPT, UR7, URZ, UPT, UP1 ;  /* 0x0000003f0700728c */ /* 0x000fcc000bf25310 */
[----:B------:R-:W-:-:S05]  /*84c0*/  PLOP3.LUT P0, PT, PT, PT, UP1, 0x80, 0x0 ;  /* 0x000000000000781c */ /* 0x000fca0003f0f018 */
[----:B------:R-:W-:-:S04]  /*84d0*/  @UP1 ULEA UR6, UP2, UR37, UR6, 0x2 ;  /* 0x0000000625061291 */ /* 0x000fc8000f84103f */
[----:B------:R-:W-:Y:S01]  /*84e0*/  @UP1 ULEA.HI.X UR7, UR37, UR7, UR38, 0x2, UP2 ;  /* 0x0000000725071291 */ /* 0x000fe200090f1426 */
[----:B0-----:R-:W-:Y:S02]  /*84f0*/  IMAD.U32 R5, RZ, RZ, UR8 ;  /* 0x00000008ff057e24 */ /* 0x001fe4000f8e00ff */
[----:B------:R-:W-:-:S03]  /*8500*/  IMAD.U32 R20, RZ, RZ, UR6 ;  /* 0x00000006ff147e24 */ /* 0x000fc6000f8e00ff */
[----:B------:R-:W-:Y:S01]  /*8510*/  IMAD.U32 R21, RZ, RZ, UR7 ;  /* 0x00000007ff157e24 */ /* 0x000fe2000f8e00ff */
[----:B------:R-:W2:Y:S01]  /*8520*/  @P2 LDG.E R10, desc[UR52][R8.64] ;  /* 0x00000034080a2981 */ /* 0x000ea2000c1e1900 */
[----:B------:R-:W-:Y:S01]  /*8530*/  ISETP.NE.AND P1, PT, R80, 0x1, PT ;  /* 0x000000015000780c */ /* 0x000fe20003f25270 */
[----:B------:R-:W-:Y:S01]  /*8540*/  UMOV UR4, URZ ;  /* 0x0000003f00047c82 */ /* 0x000fe20008000000 */
[----:B------:R-:W-:Y:S01]  /*8550*/  IMAD.U32 R14, RZ, RZ, UR40 ;  /* 0x00000028ff0e7e24 */ /* 0x000fe2000f8e00ff */
[----:B------:R1:W5:Y:S10]  /*8560*/  @P0 LDG.E R5, desc[UR52][R20.64] ;  /* 0x0000003414050981 */ /* 0x000374000c1e1900 */
[----:B------:R-:W0:Y:S08]  /*8570*/  @P1 LDC R11, c[0x0][0xbec] ;  /* 0x0002fb00ff0b1b82 */ /* 0x000e300000000800 */
[----:B------:R-:W3:Y:S01]  /*8580*/  @P1 LDC R12, c[0x0][0xbf0] ;  /* 0x0002fc00ff0c1b82 */ /* 0x000ee20000000800 */
[----:B--2---:R-:W-:Y:S01]  /*8590*/  @P2 R2UR UR4, R10 ;  /* 0x000000000a0422ca */ /* 0x004fe200000e0000 */
[----:B01-3--:R-:W-:-:S14]  /*85a0*/  @P0 BRA `(.L_x_248) ;  /* 0x0000000000100947 */ /* 0x00bfdc0003800000 */
[----:B------:R-:W-:Y:S05]  /*85b0*/  @!P2 BRA `(.L_x_248) ;  /* 0x00000000000ca947 */ /* 0x000fea0003800000 */
[----:B------:R-:W2:Y:S04]  /*85c0*/  LDG.E R10, desc[UR52][R8.64] ;  /* 0x00000034080a7981 */ /* 0x000ea8000c1e1900 */
[----:B-----5:R-:W2:Y:S02]  /*85d0*/  LDG.E R5, desc[UR52][R8.64+0x4] ;  /* 0x0000043408057981 */ /* 0x020ea4000c1e1900 */
[----:B--2---:R-:W-:-:S07]  /*85e0*/  IMAD.IADD R5, R5, 0x1, -R10 ;  /* 0x0000000105057824 */ /* 0x004fce00078e0a0a */
.L_x_248:
[----:B------:R-:W-:Y:S01]  /*85f0*/  USHF.R.S32.HI UR14, URZ, 0x1f, UR41 ;  /* 0x0000001f3f0e7899 */ /* 0x000fe20008011429 */
[----:B------:R-:W-:Y:S01]  /*8600*/  IMAD R10, R14, 0x80, R219 ;  /* 0x000000800e0a7824 */ /* 0x000fe200078e02db */
[----:B------:R-:W-:Y:S01]  /*8610*/  ULDC.64 UR12, c[0x0][0xb90] ;  /* 0x0002e400000c7ab9 */ /* 0x000fe20000000a00 */
[----:B------:R-:W-:Y:S01]  /*8620*/  USHF.R.S32.HI UR9, URZ, 0x1f, UR4 ;  /* 0x0000001f3f097899 */ /* 0x000fe20008011404 */
[----:B------:R-:W-:Y:S01]  /*8630*/  IMAD.U32 R26, RZ, RZ, UR40 ;  /* 0x00000028ff1a7e24 */ /* 0x000fe2000f8e00ff */
[----:B------:R-:W-:Y:S01]  /*8640*/  UIMAD UR10, UR14, UR12, URZ ;  /* 0x0000000c0e0a72a4 */ /* 0x000fe2000f8e023f */
[----:B------:R-:W-:Y:S01]  /*8650*/  @P1 IMAD.HI.U32 R9, R10, R11, RZ ;  /* 0x0000000b0a091227 */ /* 0x000fe200078e00ff */
[----:B------:R-:W-:Y:S01]  /*8660*/  UMOV UR8, UR4 ;  /* 0x0000000400087c82 */ /* 0x000fe20008000000 */
[----:B------:R-:W-:Y:S01]  /*8670*/  USEL UR38, UR38, URZ, !UP0 ;  /* 0x0000003f26267287 */ /* 0x000fe2000c000000 */
[----:B------:R-:W0:Y:S01]  /*8680*/  @P1 LDC R81, c[0x0][0xbec] ;  /* 0x0002fb00ff511b82 */ /* 0x000e220000000800 */
[----:B------:R-:W-:Y:S01]  /*8690*/  UIMAD.WIDE.U32 UR6, UR41, UR12, UR8 ;  /* 0x0000000c290672a5 */ /* 0x000fe2000f8e0008 */
[----:B------:R-:W-:Y:S01]  /*86a0*/  IMAD.MOV.U32 R8, RZ, RZ, R10 ;  /* 0x000000ffff087224 */ /* 0x000fe200078e000a */
[----:B------:R-:W-:Y:S01]  /*86b0*/  UIMAD UR10, UR41, UR13, UR10 ;  /* 0x0000000d290a72a4 */ /* 0x000fe2000f8e020a */
[----:B------:R-:W-:Y:S01]  /*86c0*/  @P1 SHF.R.U32.HI R8, RZ, R12, R9 ;  /* 0x0000000cff081219 */ /* 0x000fe20000011609 */
[----:B------:R-:W-:Y:S01]  /*86d0*/  USEL UR37, UR37, URZ, !UP0 ;  /* 0x0000003f25257287 */ /* 0x000fe2000c000000 */
[----:B------:R-:W-:Y:S01]  /*86e0*/  IMAD R9, R22, 0x40, R2 ;  /* 0x0000004016097824 */ /* 0x000fe200078e0202 */
[----:B------:R-:W-:Y:S01]  /*86f0*/  ULDC.64 UR12, c[0x0][0xb98] ;  /* 0x0002e600000c7ab9 */ /* 0x000fe20000000a00 */
[----:B------:R-:W-:Y:S01]  /*8700*/  UIADD3 UR7, UR7, UR10, URZ ;  /* 0x0000000a07077290 */ /* 0x000fe2000fffe03f */
[----:B------:R-:W-:Y:S01]  /*8710*/  IMAD.MOV R11, RZ, RZ, -R8 ;  /* 0x000000ffff0b7224 */ /* 0x000fe200078e0a08 */
[----:B------:R-:W-:Y:S01]  /*8720*/  UIMAD UR8, UR38, UR12, URZ ;  /* 0x0000000c260872a4 */ /* 0x000fe2000f8e023f */
[----:B------:R-:W-:Y:S01]  /*8730*/  IMAD.WIDE R6, R9, 0x2, R6 ;  /* 0x0000000209067825 */ /* 0x000fe200078e0206 */
[----:B------:R-:W-:Y:S01]  /*8740*/  UIMAD.WIDE.U32 UR6, UR37, UR12, UR6 ;  /* 0x0000000c250672a5 */ /* 0x000fe2000f8e0006 */
[----:B------:R-:W-:Y:S01]  /*8750*/  SHF.R.S32.HI R9, RZ, 0x1f, R8 ;  /* 0x0000001fff097819 */ /* 0x000fe20000011408 */
[----:B------:R-:W-:Y:S01]  /*8760*/  UIMAD UR8, UR37, UR13, UR8 ;  /* 0x0000000d250872a4 */ /* 0x000fe2000f8e0208 */
[----:B------:R-:W-:Y:S01]  /*8770*/  IMAD R11, R80, R11, R10 ;  /* 0x0000000b500b7224 */ /* 0x000fe200078e020a */
[----:B------:R-:W-:Y:S01]  /*8780*/  IADD3 R13, P5, R6, 0x1000, RZ ;  /* 0x00001000060d7810 */ /* 0x000fe20007fbe0ff */
[----:B------:R-:W-:Y:S01]  /*8790*/  IMAD R26, R26, 0x80, R217 ;  /* 0x000000801a1a7824 */ /* 0x000fe200078e02d9 */
[----:B------:R-:W-:Y:S01]  /*87a0*/  IADD3 R8, P0, R8, UR6, RZ ;  /* 0x0000000608087c10 */ /* 0x000fe2000ff1e0ff */
[----:B-----5:R-:W-:Y:S01]  /*87b0*/  IMAD R85, R5, R80, RZ ;  /* 0x0000005005557224 */ /* 0x020fe200078e02ff */
[----:B------:R-:W-:Y:S01]  /*87c0*/  LOP3.LUT R12, R13, 0x380, RZ, 0xc0, !PT ;  /* 0x000003800d0c7812 */ /* 0x000fe200078ec0ff */
[----:B------:R-:W-:Y:S01]  /*87d0*/  IMAD.U32 R10, RZ, RZ, UR8 ;  /* 0x00000008ff0a7e24 */ /* 0x000fe2000f8e00ff */
[----:B------:R-:W-:Y:S01]  /*87e0*/  IADD3 R33, P2, R6, 0x5000, RZ ;  /* 0x0000500006217810 */ /* 0x000fe20007f5e0ff */
[----:B------:R-:W-:Y:S01]  /*87f0*/  ULDC.64 UR10, c[0x0][0xaa0] ;  /* 0x0002a800000a7ab9 */ /* 0x000fe20000000a00 */
[----:B------:R-:W-:-:S02]  /*8800*/  SHF.R.U64 R12, R12, 0x3, RZ ;  /* 0x000000030c0c7819 */ /* 0x000fc400000012ff */
[----:B------:R-:W-:Y:S01]  /*8810*/  IADD3.X R9, R9, UR7, R10, P0, !PT ;  /* 0x0000000709097c10 */ /* 0x000fe200087fe40a */
[----:B------:R-:W-:Y:S01]  /*8820*/  ULDC.64 UR6, c[0x0][0xb88] ;  /* 0x0002e20000067ab9 */ /* 0x000fe20000000a00 */
[----:B------:R-:W-:Y:S02]  /*8830*/  SHF.R.S32.HI R10, RZ, 0x1f, R11 ;  /* 0x0000001fff0a7819 */ /* 0x000fe4000001140b */
[C---:B------:R-:W-:Y:S01]  /*8840*/  IADD3 R29, P0, R6.reuse, 0x3000, RZ ;  /* 0x00003000061d7810 */ /* 0x040fe20007f1e0ff */
[----:B------:R-:W-:Y:S01]  /*8850*/  IMAD.WIDE.U32 R8, R11, UR6, R8 ;  /* 0x000000060b087c25 */ /* 0x000fe2000f8e0008 */
[----:B------:R-:W-:Y:S02]  /*8860*/  IADD3 R25, P4, R6, 0x2000, RZ ;  /* 0x0000200006197810 */ /* 0x000fe40007f9e0ff */
[----:B------:R-:W-:Y:S01]  /*8870*/  LOP3.LUT R28, R29, 0x380, RZ, 0xc0, !PT ;  /* 0x000003801d1c7812 */ /* 0x000fe200078ec0ff */
[----:B------:R-:W-:Y:S01]  /*8880*/  IMAD R10, R10, UR6, RZ ;  /* 0x000000060a0a7c24 */ /* 0x000fe2000f8e02ff */
[----:B------:R-:W-:-:S02]  /*8890*/  IADD3 R57, P3, R6, 0x4000, RZ ;  /* 0x0000400006397810 */ /* 0x000fc40007f7e0ff */
[----:B------:R-:W-:Y:S01]  /*88a0*/  LOP3.LUT R12, R12, R13, RZ, 0x3c, !PT ;  /* 0x0000000d0c0c7212 */ /* 0x000fe200078e3cff */
[----:B------:R-:W-:Y:S01]  /*88b0*/  IMAD R13, R11, UR7, R10 ;  /* 0x000000070b0d7c24 */ /* 0x000fe2000f8e020a */
[----:B------:R-:W-:Y:S01]  /*88c0*/  SHF.R.U64 R28, R28, 0x3, RZ ;  /* 0x000000031c1c7819 */ /* 0x000fe200000012ff */
[----:B------:R-:W-:Y:S01]  /*88d0*/  ULDC.64 UR6, c[0x0][0xb50] ;  /* 0x0002d40000067ab9 */ /* 0x000fe20000000a00 */
[----:B------:R-:W-:Y:S01]  /*88e0*/  LOP3.LUT R32, R33, 0x380, RZ, 0xc0, !PT ;  /* 0x0000038021207812 */ /* 0x000fe200078ec0ff */
[----:B------:R-:W-:Y:S01]  /*88f0*/  IMAD.IADD R9, R9, 0x1, R13 ;  /* 0x0000000109097824 */ /* 0x000fe200078e020d */
[----:B------:R-:W-:Y:S01]  /*8900*/  LOP3.LUT R24, R25, 0x380, RZ, 0xc0, !PT ;  /* 0x0000038019187812 */ /* 0x000fe200078ec0ff */
[----:B------:R-:W-:Y:S01]  /*8910*/  IMAD.X R13, RZ, RZ, R7, P5 ;  /* 0x000000ffff0d7224 */ /* 0x000fe200028e0607 */
[----:B------:R-:W-:Y:S02]  /*8920*/  LOP3.LUT R56, R57, 0x380, RZ, 0xc0, !PT ;  /* 0x0000038039387812 */ /* 0x000fe400078ec0ff */
[----:B------:R-:W-:-:S02]  /*8930*/  LEA R11, P6, R8, UR6, 0x2 ;  /* 0x00000006080b7c11 */ /* 0x000fc4000f8c10ff */
[----:B------:R-:W-:Y:S01]  /*8940*/  LOP3.LUT R28, R28, R29, RZ, 0x3c, !PT ;  /* 0x0000001d1c1c7212 */ /* 0x000fe200078e3cff */
[----:B------:R-:W-:Y:S01]  /*8950*/  IMAD.X R29, RZ, RZ, R7, P0 ;  /* 0x000000ffff1d7224 */ /* 0x000fe200000e0607 */
[----:B------:R-:W-:Y:S01]  /*8960*/  SHF.R.U64 R32, R32, 0x3, RZ ;  /* 0x0000000320207819 */ /* 0x000fe200000012ff */
[----:B------:R-:W-:Y:S01]  /*8970*/  SHFL.IDX PT, R44, R11, RZ, 0x1c1f ;  /* 0x001c1fff0b2c7589 */ /* 0x000fe200000e0000 */
[----:B------:R-:W-:Y:S02]  /*8980*/  SHF.R.U64 R24, R24, 0x3, RZ ;  /* 0x0000000318187819 */ /* 0x000fe400000012ff */
[----:B------:R-:W-:Y:S01]  /*8990*/  SHF.R.U64 R56, R56, 0x3, RZ ;  /* 0x0000000338387819 */ /* 0x000fe200000012ff */
[----:B------:R-:W-:Y:S01]  /*89a0*/  SHFL.IDX PT, R50, R11, 0x1, 0x1c1f ;  /* 0x003c1f000b327f89 */ /* 0x000fe200000e0000 */
[----:B------:R-:W-:Y:S02]  /*89b0*/  IADD3 R61, P0, R6, 0x9000, RZ ;  /* 0x00009000063d7810 */ /* 0x000fe40007f1e0ff */
[----:B------:R-:W-:Y:S01]  /*89c0*/  LEA.HI.X R14, R8, UR7, R9, 0x2, P6 ;  /* 0x00000007080e7c11 */ /* 0x000fe2000b0f1409 */
[----:B------:R-:W-:Y:S01]  /*89d0*/  VIADD R8, R26, 0x8 ;  /* 0x000000081a087836 */ /* 0x000fe20000000000 */
[----:B------:R-:W-:Y:S01]  /*89e0*/  LOP3.LUT R32, R32, R33, RZ, 0x3c, !PT ;  /* 0x0000002120207212 */ /* 0x000fe200078e3cff */
[--C-:B------:R-:W-:Y:S01]  /*89f0*/  IMAD.X R33, RZ, RZ, R7.reuse, P2 ;  /* 0x000000ffff217224 */ /* 0x100fe200010e0607 */
[----:B------:R-:W-:Y:S01]  /*8a00*/  LOP3.LUT R24, R24, R25, RZ, 0x3c, !PT ;  /* 0x0000001918187212 */ /* 0x000fe200078e3cff */
[--C-:B------:R-:W-:Y:S01]  /*8a10*/  IMAD.X R25, RZ, RZ, R7.reuse, P4 ;  /* 0x000000ffff197224 */ /* 0x100fe200020e0607 */
[----:B------:R-:W-:Y:S01]  /*8a20*/  LOP3.LUT R56, R56, R57, RZ, 0x3c, !PT ;  /* 0x0000003938387212 */ /* 0x000fe200078e3cff */
[----:B------:R-:W-:Y:S01]  /*8a30*/  IMAD.X R57, RZ, RZ, R7, P3 ;  /* 0x000000ffff397224 */ /* 0x000fe200018e0607 */
[----:B------:R-:W-:Y:S01]  /*8a40*/  LOP3.LUT R60, R61, 0x380, RZ, 0xc0, !PT ;  /* 0x000003803d3c7812 */ /* 0x000fe200078ec0ff */
[----:B------:R-:W1:Y:S01]  /*8a50*/  SHFL.IDX PT, R45, R14, RZ, 0x1c1f ;  /* 0x001c1fff0e2d7589 */ /* 0x000e6200000e0000 */
[----:B------:R-:W-:-:S02]  /*8a60*/  IADD3 R49, P2, R6, 0xb000, RZ ;  /* 0x0000b00006317810 */ /* 0x000fc40007f5e0ff */
[C---:B------:R-:W-:Y:S01]  /*8a70*/  IADD3 R37, P6, R6.reuse, 0x6000, RZ ;  /* 0x0000600006257810 */ /* 0x040fe20007fde0ff */
[----:B------:R-:W2:Y:S01]  /*8a80*/  SHFL.IDX PT, R51, R14, 0x1, 0x1c1f ;  /* 0x003c1f000e337f89 */ /* 0x000ea200000e0000 */
[C---:B------:R-:W-:Y:S02]  /*8a90*/  IADD3 R41, P5, R6.reuse, 0x7000, RZ ;  /* 0x0000700006297810 */ /* 0x040fe40007fbe0ff */
[C---:B------:R-:W-:Y:S02]  /*8aa0*/  IADD3 R69, P4, R6.reuse, 0x8000, RZ ;  /* 0x0000800006457810 */ /* 0x040fe40007f9e0ff */
[----:B------:R-:W-:Y:S02]  /*8ab0*/  IADD3 R21, P3, R6, 0xa000, RZ ;  /* 0x0000a00006157810 */ /* 0x000fe40007f7e0ff */
[----:B------:R-:W-:Y:S02]  /*8ac0*/  SHF.R.U64 R60, R60, 0x3, RZ ;  /* 0x000000033c3c7819 */ /* 0x000fe400000012ff */
[----:B------:R-:W-:-:S02]  /*8ad0*/  LOP3.LUT R48, R49, 0x380, RZ, 0xc0, !PT ;  /* 0x0000038031307812 */ /* 0x000fc400078ec0ff */
[----:B------:R-:W-:Y:S02]  /*8ae0*/  LOP3.LUT R36, R37, 0x380, RZ, 0xc0, !PT ;  /* 0x0000038025247812 */ /* 0x000fe400078ec0ff */
[----:B------:R-:W-:Y:S02]  /*8af0*/  LOP3.LUT R40, R41, 0x380, RZ, 0xc0, !PT ;  /* 0x0000038029287812 */ /* 0x000fe400078ec0ff */
[----:B------:R-:W-:Y:S02]  /*8b00*/  LOP3.LUT R68, R69, 0x380, RZ, 0xc0, !PT ;  /* 0x0000038045447812 */ /* 0x000fe400078ec0ff */
[----:B------:R-:W-:Y:S02]  /*8b10*/  LOP3.LUT R20, R21, 0x380, RZ, 0xc0, !PT ;  /* 0x0000038015147812 */ /* 0x000fe400078ec0ff */
[----:B------:R-:W-:Y:S01]  /*8b20*/  LOP3.LUT R60, R60, R61, RZ, 0x3c, !PT ;  /* 0x0000003d3c3c7212 */ /* 0x000fe200078e3cff */
[----:B------:R-:W-:Y:S01]  /*8b30*/  IMAD.X R61, RZ, RZ, R7, P0 ;  /* 0x000000ffff3d7224 */ /* 0x000fe200000e0607 */
[----:B------:R-:W-:-:S02]  /*8b40*/  SHF.R.U64 R48, R48, 0x3, RZ ;  /* 0x0000000330307819 */ /* 0x000fc400000012ff */
[----:B------:R-:W-:Y:S02]  /*8b50*/  SHF.R.U64 R36, R36, 0x3, RZ ;  /* 0x0000000324247819 */ /* 0x000fe400000012ff */
[----:B------:R-:W-:Y:S02]  /*8b60*/  SHF.R.U64 R40, R40, 0x3, RZ ;  /* 0x0000000328287819 */ /* 0x000fe400000012ff */
[----:B------:R-:W-:Y:S02]  /*8b70*/  SHF.R.U64 R68, R68, 0x3, RZ ;  /* 0x0000000344447819 */ /* 0x000fe400000012ff */
[----:B------:R-:W-:Y:S02]  /*8b80*/  SHF.R.U64 R20, R20, 0x3, RZ ;  /* 0x0000000314147819 */ /* 0x000fe400000012ff */
[----:B------:R-:W-:Y:S02]  /*8b90*/  LOP3.LUT P0, RZ, R23, 0x3, RZ, 0xc0, !PT ;  /* 0x0000000317ff7812 */ /* 0x000fe4000780c0ff */
[----:B------:R-:W-:Y:S01]  /*8ba0*/  LOP3.LUT R48, R48, R49, RZ, 0x3c, !PT ;  /* 0x0000003130307212 */ /* 0x000fe200078e3cff */
[--C-:B------:R-:W-:Y:S01]  /*8bb0*/  IMAD.X R49, RZ, RZ, R7.reuse, P2 ;  /* 0x000000ffff317224 */ /* 0x100fe200010e0607 */
[----:B------:R-:W-:Y:S01]  /*8bc0*/  LOP3.LUT R36, R36, R37, RZ, 0x3c, !PT ;  /* 0x0000002524247212 */ /* 0x000fe200078e3cff */
[--C-:B------:R-:W-:Y:S01]  /*8bd0*/  IMAD.X R37, RZ, RZ, R7.reuse, P6 ;  /* 0x000000ffff257224 */ /* 0x100fe200030e0607 */
[----:B------:R-:W-:Y:S01]  /*8be0*/  LOP3.LUT R40, R40, R41, RZ, 0x3c, !PT ;  /* 0x0000002928287212 */ /* 0x000fe200078e3cff */
[--C-:B------:R-:W-:Y:S01]  /*8bf0*/  IMAD.X R41, RZ, RZ, R7.reuse, P5 ;  /* 0x000000ffff297224 */ /* 0x100fe200028e0607 */
[----:B------:R-:W-:Y:S01]  /*8c00*/  LOP3.LUT R68, R68, R69, RZ, 0x3c, !PT ;  /* 0x0000004544447212 */ /* 0x000fe200078e3cff */
[--C-:B------:R-:W-:Y:S01]  /*8c10*/  IMAD.X R69, RZ, RZ, R7.reuse, P4 ;  /* 0x000000ffff457224 */ /* 0x100fe200020e0607 */
[----:B------:R-:W-:Y:S01]  /*8c20*/  LOP3.LUT R20, R20, R21, RZ, 0x3c, !PT ;  /* 0x0000001514147212 */ /* 0x000fe200078e3cff */
[----:B------:R-:W-:Y:S01]  /*8c30*/  IMAD.X R21, RZ, RZ, R7, P3 ;  /* 0x000000ffff157224 */ /* 0x000fe200018e0607 */
[----:B------:R-:W-:-:S02]  /*8c40*/  ISETP.GE.OR P2, PT, R26, R85, P0 ;  /* 0x000000551a00720c */ /* 0x000fc40000746670 */
[C---:B------:R-:W-:Y:S02]  /*8c50*/  IADD3 R77, P6, R6.reuse, 0xc000, RZ ;  /* 0x0000c000064d7810 */ /* 0x040fe40007fde0ff */
[C---:B------:R-:W-:Y:S02]  /*8c60*/  IADD3 R73, P5, R6.reuse, 0xd000, RZ ;  /* 0x0000d00006497810 */ /* 0x040fe40007fbe0ff */
[C---:B------:R-:W-:Y:S02]  /*8c70*/  IADD3 R65, P4, R6.reuse, 0xe000, RZ ;  /* 0x0000e00006417810 */ /* 0x040fe40007f9e0ff */
[----:B------:R-:W-:Y:S02]  /*8c80*/  IADD3 R10, P3, R6, 0xf000, RZ ;  /* 0x0000f000060a7810 */ /* 0x000fe40007f7e0ff */
[----:B------:R-:W-:Y:S02]  /*8c90*/  ISETP.GE.OR P0, PT, R8, R85, P0 ;  /* 0x000000550800720c */ /* 0x000fe40000706670 */
[----:B------:R-:W-:Y:S01]  /*8ca0*/  LOP3.LUT R76, R77, 0x380, RZ, 0xc0, !PT ;  /* 0x000003804d4c7812 */ /* 0x000fe200078ec0ff */
[----:B-1----:R1:W-:Y:S01]  /*8cb0*/  @!P2 ST.E desc[UR52][R44.64], R0 ;  /* 0x000000002c00a985 */ /* 0x0023e2000c101934 */
[----:B------:R-:W-:Y:S01]  /*8cc0*/  LOP3.LUT R72, R73, 0x380, RZ, 0xc0, !PT ;  /* 0x0000038049487812 */ /* 0x000fe200078ec0ff */
[----:B------:R-:W-:Y:S01]  /*8cd0*/  IMAD.X R53, RZ, RZ, R7, P3 ;  /* 0x000000ffff357224 */ /* 0x000fe200018e0607 */
[----:B------:R-:W-:-:S02]  /*8ce0*/  LOP3.LUT R64, R65, 0x380, RZ, 0xc0, !PT ;  /* 0x0000038041407812 */ /* 0x000fc400078ec0ff */
[----:B------:R-:W-:Y:S02]  /*8cf0*/  LOP3.LUT R9, R6, 0x380, RZ, 0xc0, !PT ;  /* 0x0000038006097812 */ /* 0x000fe400078ec0ff */
[----:B------:R-:W-:Y:S02]  /*8d00*/  LOP3.LUT R5, R10, 0x380, RZ, 0xc0, !PT ;  /* 0x000003800a057812 */ /* 0x000fe400078ec0ff */
[----:B------:R-:W-:Y:S01]  /*8d10*/  SHF.R.U64 R76, R76, 0x3, RZ ;  /* 0x000000034c4c7819 */ /* 0x000fe200000012ff */
[----:B--2---:R2:W-:Y:S01]  /*8d20*/  @!P0 ST.E desc[UR52][R50.64], R4 ;  /* 0x0000000432008985 */ /* 0x0045e2000c101934 */
[----:B------:R-:W-:Y:S02]  /*8d30*/  SHF.R.U64 R72, R72, 0x3, RZ ;  /* 0x0000000348487819 */ /* 0x000fe400000012ff */
[----:B------:R-:W-:Y:S01]  /*8d40*/  SHF.R.U64 R64, R64, 0x3, RZ ;  /* 0x0000000340407819 */ /* 0x000fe200000012ff */
[----:B------:R-:W-:Y:S01]  /*8d50*/  UIMAD UR8, UR9, UR10, URZ ;  /* 0x0000000a090872a4 */ /* 0x000fe2000f8e023f */
[----:B------:R-:W-:Y:S01]  /*8d60*/  SHF.R.U64 R9, R9, 0x3, RZ ;  /* 0x0000000309097819 */ /* 0x000fe200000012ff */
[----:B------:R-:W-:Y:S01]  /*8d70*/  UIMAD.WIDE.U32 UR6, UR4, UR10, URZ ;  /* 0x0000000a040672a5 */ /* 0x000fe2000f8e003f */
[----:B------:R-:W-:Y:S01]  /*8d80*/  SHF.R.U64 R5, R5, 0x3, RZ ;  /* 0x0000000305057819 */ /* 0x000fe200000012ff */
[----:B-1----:R-:W-:Y:S01]  /*8d90*/  IMAD R0, R19, 0x20, R22 ;  /* 0x0000002013007824 */ /* 0x002fe200078e0216 */
[----:B------:R-:W-:Y:S01]  /*8da0*/  LOP3.LUT R76, R76, R77, RZ, 0x3c, !PT ;  /* 0x0000004d4c4c7212 */ /* 0x000fe200078e3cff */
[--C-:B------:R-:W-:Y:S01]  /*8db0*/  IMAD.X R77, RZ, RZ, R7.reuse, P6 ;  /* 0x000000ffff4d7224 */ /* 0x100fe200030e0607 */
[----:B------:R-:W-:Y:S01]  /*8dc0*/  LOP3.LUT R72, R72, R73, RZ, 0x3c, !PT ;  /* 0x0000004948487212 */ /* 0x000fe200078e3cff */
[--C-:B------:R-:W-:Y:S01]  /*8dd0*/  IMAD.X R73, RZ, RZ, R7.reuse, P5 ;  /* 0x000000ffff497224 */ /* 0x100fe200028e0607 */
[----:B------:R-:W-:Y:S01]  /*8de0*/  LOP3.LUT R64, R64, R65, RZ, 0x3c, !PT ;  /* 0x0000004140407212 */ /* 0x000fe200078e3cff */
[--C-:B------:R-:W-:Y:S01]  /*8df0*/  IMAD.X R65, RZ, RZ, R7.reuse, P4 ;  /* 0x000000ffff417224 */ /* 0x100fe200020e0607 */
[----:B------:R-:W-:Y:S01]  /*8e00*/  LOP3.LUT R8, R9, R6, RZ, 0x3c, !PT ;  /* 0x0000000609087212 */ /* 0x000fe200078e3cff */
[----:B------:R-:W-:Y:S01]  /*8e10*/  IMAD.MOV.U32 R9, RZ, RZ, R7 ;  /* 0x000000ffff097224 */ /* 0x000fe200078e0007 */
[----:B------:R-:W-:Y:S01]  /*8e20*/  LOP3.LUT R52, R5, R10, RZ, 0x3c, !PT ;  /* 0x0000000a05347212 */ /* 0x000fe200078e3cff */
[----:B------:R-:W-:Y:S01]  /*8e30*/  UIMAD UR8, UR4, UR11, UR8 ;  /* 0x0000000b040872a4 */ /* 0x000fe2000f8e0208 */
[----:B--2---:R1:W5:Y:S01]  /*8e40*/  LD.E.128 R4, desc[UR52][R20.64] ;  /* 0x0000003414047980 */ /* 0x004362000c101d00 */
[----:B------:R-:W-:Y:S01]  /*8e50*/  IMAD.U32 R45, RZ, RZ, UR40 ;  /* 0x00000028ff2d7e24 */ /* 0x000fe2000f8e00ff */
[----:B------:R-:W-:-:S02]  /*8e60*/  ULDC.64 UR10, c[0x0][0xae8] ;  /* 0x0002ba00000a7ab9 */ /* 0x000fc40000000a00 */
[----:B------:R-:W5:Y:S04]  /*8e70*/  LD.E.128 R8, desc[UR52][R8.64] ;  /* 0x0000003408087980 */ /* 0x000f68000c101d00 */
[----:B------:R-:W5:Y:S01]  /*8e80*/  LD.E.128 R12, desc[UR52][R12.64] ;  /* 0x000000340c0c7980 */ /* 0x000f62000c101d00 */
[----:B-1----:R-:W1:Y:S01]  /*8e90*/  @P1 LDC R21, c[0x0][0xbf0] ;  /* 0x0002fc00ff151b82 */ /* 0x002e620000000800 */
[----:B------:R-:W-:Y:S02]  /*8ea0*/  UIADD3 UR7, UR7, UR8, URZ ;  /* 0x0000000807077290 */ /* 0x000fe4000fffe03f */
[----:B------:R-:W5:Y:S01]  /*8eb0*/  LD.E.128 R24, desc[UR52][R24.64] ;  /* 0x0000003418187980 */ /* 0x000f62000c101d00 */
[----:B------:R-:W-:Y:S01]  /*8ec0*/  UIMAD UR4, UR14, UR10, URZ ;  /* 0x0000000a0e0472a4 */ /* 0x000fe2000f8e023f */
[----:B------:R-:W-:Y:S01]  /*8ed0*/  IMAD R44, R45, 0x80, R0 ;  /* 0x000000802d2c7824 */ /* 0x000fe200078e0200 */
[----:B------:R-:W-:Y:S01]  /*8ee0*/  UIMAD.WIDE.U32 UR6, UR41, UR10, UR6 ;  /* 0x0000000a290672a5 */ /* 0x000fe2000f8e0006 */
[----:B------:R-:W5:Y:S01]  /*8ef0*/  LD.E.128 R28, desc[UR52][R28.64] ;  /* 0x000000341c1c7980 */ /* 0x000f62000c101d00 */
[----:B------:R-:W-:Y:S01]  /*8f00*/  UIMAD UR4, UR41, UR11, UR4 ;  /* 0x0000000b290472a4 */ /* 0x000fe2000f8e0204 */
[----:B0-----:R-:W-:Y:S01]  /*8f10*/  @P1 IMAD.HI.U32 R0, R44, R81, RZ ;  /* 0x000000512c001227 */ /* 0x001fe200078e00ff */
[----:B------:R-:W-:Y:S01]  /*8f20*/  ULDC.64 UR8, c[0x0][0xaf0] ;  /* 0x0002bc0000087ab9 */ /* 0x000fe20000000a00 */
[----:B------:R-:W5:Y:S01]  /*8f30*/  LD.E.128 R56, desc[UR52][R56.64] ;  /* 0x0000003438387980 */ /* 0x000f62000c101d00 */
[----:B------:R-:W-:-:S02]  /*8f40*/  UIADD3 UR7, UR7, UR4, URZ ;  /* 0x0000000407077290 */ /* 0x000fc4000fffe03f */
[----:B------:R-:W-:Y:S01]  /*8f50*/  UIMAD UR4, UR38, UR8, URZ ;  /* 0x00000008260472a4 */ /* 0x000fe2000f8e023f */
[----:B------:R-:W-:Y:S01]  /*8f60*/  IMAD.MOV.U32 R45, RZ, RZ, R44 ;  /* 0x000000ffff2d7224 */ /* 0x000fe200078e002c */
[----:B------:R-:W-:Y:S01]  /*8f70*/  UIMAD.WIDE.U32 UR6, UR37, UR8, UR6 ;  /* 0x00000008250672a5 */ /* 0x000fe2000f8e0006 */
[----:B------:R-:W5:Y:S01]  /*8f80*/  LD.E.128 R32, desc[UR52][R32.64] ;  /* 0x0000003420207980 */ /* 0x000f62000c101d00 */
[----:B------:R-:W-:-:S03]  /*8f90*/  UIMAD UR4, UR37, UR9, UR4 ;  /* 0x00000009250472a4 */ /* 0x000fc6000f8e0204 */
[----:B------:R-:W5:Y:S01]  /*8fa0*/  LD.E.128 R36, desc[UR52][R36.64] ;  /* 0x0000003424247980 */ /* 0x000f62000c101d00 */
[----:B-1----:R-:W-:Y:S01]  /*8fb0*/  @P1 SHF.R.U32.HI R45, RZ, R21, R0 ;  /* 0x00000015ff2d1219 */ /* 0x002fe20000011600 */
[----:B------:R-:W-:Y:S01]  /*8fc0*/  UIADD3 UR4, UR7, UR4, URZ ;  /* 0x0000000407047290 */ /* 0x000fe2000fffe03f */
[----:B------:R-:W-:Y:S01]  /*8fd0*/  IMAD.U32 R20, RZ, RZ, UR6 ;  /* 0x00000006ff147e24 */ /* 0x000fe2000f8e00ff */
[----:B------:R-:W5:Y:S01]  /*8fe0*/  LD.E.128 R40, desc[UR52][R40.64] ;  /* 0x0000003428287980 */ /* 0x000f62000c101d00 */
[--C-:B------:R-:W-:Y:S01]  /*8ff0*/  SHF.R.S32.HI R0, RZ, 0x1f, R45.reuse ;  /* 0x0000001fff007819 */ /* 0x100fe2000001142d */
[----:B------:R-:W-:Y:S02]  /*9000*/  IMAD.MOV R81, RZ, RZ, -R45 ;  /* 0x000000ffff517224 */ /* 0x000fe400078e0a2d */
[----:B------:R-:W-:Y:S01]  /*9010*/  IMAD.U32 R21, RZ, RZ, UR7 ;  /* 0x00000007ff157e24 */ /* 0x000fe2000f8e00ff */
[----:B------:R-:W-:Y:S01]  /*9020*/  ULDC.64 UR6, c[0x0][0xae0] ;  /* 0x0002b80000067ab9 */ /* 0x000fe20000000a00 */
[----:B------:R-:W-:Y:S01]  /*9030*/  IMAD R81, R80, R81, R44 ;  /* 0x0000005150517224 */ /* 0x000fe200078e022c */
[----:B------:R-:W5:Y:S01]  /*9040*/  LD.E.128 R68, desc[UR52][R68.64] ;  /* 0x0000003444447980 */ /* 0x000f62000c101d00 */
[----:B------:R-:W-:-:S02]  /*9050*/  IMAD R0, R0, UR6, RZ ;  /* 0x0000000600007c24 */ /* 0x000fc4000f8e02ff */
[----:B------:R-:W-:Y:S01]  /*9060*/  IMAD.U32 R21, RZ, RZ, UR4 ;  /* 0x00000004ff157e24 */ /* 0x000fe2000f8e00ff */
[----:B------:R-:W5:Y:S01]  /*9070*/  LD.E.128 R60, desc[UR52][R60.64] ;  /* 0x000000343c3c7980 */ /* 0x000f62000c101d00 */
[----:B------:R-:W-:-:S03]  /*9080*/  IMAD R83, R45, UR7, R0 ;  /* 0x000000072d537c24 */ /* 0x000fc6000f8e0200 */
[----:B------:R-:W5:Y:S01]  /*9090*/  LD.E.128 R48, desc[UR52][R48.64] ;  /* 0x0000003430307980 */ /* 0x000f62000c101d00 */
[----:B------:R-:W-:-:S03]  /*90a0*/  SHF.R.S32.HI R0, RZ, 0x1f, R81 ;  /* 0x0000001fff007819 */ /* 0x000fc60000011451 */
[----:B------:R-:W5:Y:S04]  /*90b0*/  LD.E.128 R76, desc[UR52][R76.64] ;  /* 0x000000344c4c7980 */ /* 0x000f68000c101d00 */
[----:B------:R-:W5:Y:S04]  /*90c0*/  LD.E.128 R72, desc[UR52][R72.64] ;  /* 0x0000003448487980 */ /* 0x000f68000c101d00 */
[----:B------:R-:W5:Y:S04]  /*90d0*/  LD.E.128 R64, desc[UR52][R64.64] ;  /* 0x0000003440407980 */ /* 0x000f68000c101d00 */
[----:B------:R-:W5:Y:S01]  /*90e0*/  LD.E.128 R52, desc[UR52][R52.64] ;  /* 0x0000003434347980 */ /* 0x000f62000c101d00 */
[----:B------:R-:W-:Y:S01]  /*90f0*/  IMAD.WIDE.U32 R20, R45, UR6, R20 ;  /* 0x000000062d147c25 */ /* 0x000fe2000f8e0014 */
[----:B------:R-:W-:Y:S01]  /*9100*/  ULDC.64 UR6, c[0x0][0xad8] ;  /* 0x0002b60000067ab9 */ /* 0x000fe20000000a00 */
[----:B------:R-:W-:Y:S01]  /*9110*/  @!PT LDS RZ, [RZ] ;  /* 0x00000000fffff984 */ /* 0x000fe20000000800 */
[----:B------:R-:W-:Y:S01]  /*9120*/  @!PT LDS RZ, [RZ] ;  /* 0x00000000fffff984 */ /* 0x000fe20000000800 */
[----:B------:R-:W-:Y:S01]  /*9130*/  @!PT LDS RZ, [RZ] ;  /* 0x00000000fffff984 */ /* 0x000fe20000000800 */
[----:B------:R-:W-:Y:S01]  /*9140*/  @!PT LDS RZ, [RZ] ;  /* 0x00000000fffff984 */ /* 0x000fe20000000800 */
[----:B------:R0:W-:Y:S06]  /*9150*/  MEMBAR.ALL.CTA ;  /* 0x0000000000007992 */ /* 0x0001ec0000008000 */
[----:B0-----:R-:W0:Y:S01]  /*9160*/  FENCE.VIEW.ASYNC.S ;  /* 0x00000000000073c6 */ /* 0x001e220000000000 */
[----:B------:R-:W-:-:S02]  /*9170*/  IMAD.U32 R87, RZ, RZ, UR40 ;  /* 0x00000028ff577e24 */ /* 0x000fc4000f8e00ff */
[----:B------:R-:W-:Y:S02]  /*9180*/  IMAD.IADD R21, R21, 0x1, R83 ;  /* 0x0000000115157824 */ /* 0x000fe400078e0253 */
[----:B------:R-:W-:Y:S02]  /*9190*/  IMAD R44, R0, UR6, RZ ;  /* 0x00000006002c7c24 */ /* 0x000fe4000f8e02ff */
[----:B------:R-:W-:Y:S02]  /*91a0*/  IMAD R86, R87, 0x80, R22 ;  /* 0x0000008057567824 */ /* 0x000fe400078e0216 */
[C---:B------:R-:W-:Y:S02]  /*91b0*/  IMAD R45, R81.reuse, UR7, R44 ;  /* 0x00000007512d7c24 */ /* 0x040fe4000f8e022c */
[----:B------:R-:W-:Y:S01]  /*91c0*/  IMAD.WIDE.U32 R20, R81, UR6, R20 ;  /* 0x0000000651147c25 */ /* 0x000fe2000f8e0014 */
[----:B------:R-:W-:Y:S01]  /*91d0*/  ISETP.GE.AND P2, PT, R86, R85, PT ;  /* 0x000000555600720c */ /* 0x000fe20003f46270 */
[----:B------:R-:W-:-:S02]  /*91e0*/  ULDC.64 UR6, c[0x0][0xa80] ;  /* 0x0002a00000067ab9 */ /* 0x000fc40000000a00 */
[----:B------:R-:W-:Y:S01]  /*91f0*/  VIADD R3, R3, 0x38820 ;  /* 0x0003882003037836 */ /* 0x000fe20000000000 */
[----:B------:R-:W-:Y:S01]  /*9200*/  LEA R46, P3, R20, UR6, 0x1 ;  /* 0x00000006142e7c11 */ /* 0x000fe2000f8608ff */
[----:B------:R-:W-:Y:S02]  /*9210*/  IMAD.IADD R21, R21, 0x1, R45 ;  /* 0x0000000115157824 */ /* 0x000fe400078e022d */
[----:B------:R-:W-:Y:S01]  /*9220*/  VIADD R0, R86, 0x20 ;  /* 0x0000002056007836 */ /* 0x000fe20000000000 */
[----:B------:R-:W-:Y:S02]  /*9230*/  PRMT R3, RZ, 0x654, R3 ;  /* 0x00000654ff037816 */ /* 0x000fe40000000003 */
[----:B------:R-:W-:Y:S02]  /*9240*/  LEA.HI.X R84, R20, UR7, R21, 0x1, P3 ;  /* 0x0000000714547c11 */ /* 0x000fe400098f0c15 */
[-C--:B------:R-:W-:Y:S01]  /*9250*/  ISETP.GE.AND P1, PT, R0, R85.reuse, PT ;  /* 0x000000550000720c */ /* 0x080fe20003f26270 */
[----:B------:R-:W-:Y:S01]  /*9260*/  VIADD R0, R86, 0x40 ;  /* 0x0000004056007836 */ /* 0x000fe20000000000 */
[----:B0-----:R0:W-:Y:S01]  /*9270*/  SYNCS.ARRIVE.TRANS64.RED.A1T0 RZ, [R3+URZ], RZ ;  /* 0x000000ff03ff79a7 */ /* 0x0011e2000810043f */
[----:B------:R1:W2:Y:S01]  /*9280*/  SHFL.IDX PT, R83, R46, RZ, 0x181f ;  /* 0x00181fff2e537589 */ /* 0x0002a200000e0000 */
[----:B------:R-:W-:Y:S02]  /*9290*/  BSSY B1, `(.L_x_249) ;  /* 0x0000015000017945 */ /* 0x000fe40003800000 */
[----:B------:R-:W-:Y:S01]  /*92a0*/  ISETP.GE.AND P0, PT, R0, R85, PT ;  /* 0x000000550000720c */ /* 0x000fe20003f06270 */
[----:B0-----:R1:W0:Y:S01]  /*92b0*/  SHFL.IDX PT, R3, R84, RZ, 0x181f ;  /* 0x00181fff54037589 */ /* 0x00122200000e0000 */
[----:B------:R-:W-:Y:S11]  /*92c0*/  @P2 BRA `(.L_x_250) ;  /* 0x0000000000442947 */ /* 0x000ff60003800000 */
[----:B------:R-:W-:Y:S02]  /*92d0*/  ULDC UR4, c[0x0][0xac8] ;  /* 0x0002b20000047ab9 */ /* 0x000fe40000000800 */
[----:B------:R-:W-:Y:S02]  /*92e0*/  ISETP.GE.AND P5, PT, R2, UR4, PT ;  /* 0x0000000402007c0c */ /* 0x000fe4000bfa6270 */
[----:B------:R-:W-:Y:S02]  /*92f0*/  ISETP.GE.AND P4, PT, R17, UR4, PT ;  /* 0x0000000411007c0c */ /* 0x000fe4000bf86270 */
[----:B------:R-:W-:Y:S02]  /*9300*/  ISETP.GE.AND P3, PT, R16, UR4, PT ;  /* 0x0000000410007c0c */ /* 0x000fe4000bf66270 */
[----:B------:R-:W-:-:S07]  /*9310*/  ISETP.GE.AND P2, PT, R18, UR4, PT ;  /* 0x0000000412007c0c */ /* 0x000fce000bf46270 */
[----:B--2---:R-:W-:-:S04]  /*9320*/  @!P5 LEA R20, P6, R2, R83, 0x1 ;  /* 0x000000530214d211 */ /* 0x004fc800078c08ff */
[----:B0-----:R-:W-:Y:S02]  /*9330*/  @!P5 LEA.HI.X R21, R2, R3, R224, 0x1, P6 ;  /* 0x000000030215d211 */ /* 0x001fe400030f0ce0 */
[----:B------:R-:W-:-:S03]  /*9340*/  @!P4 LEA R44, P6, R17, R83, 0x1 ;  /* 0x00000053112cc211 */ /* 0x000fc600078c08ff */
[----:B-----5:R3:W-:Y:S01]  /*9350*/  @!P5 ST.E.128 desc[UR52][R20.64], R8 ;  /* 0x000000081400d985 */ /* 0x0207e2000c101d34 */
[----:B------:R-:W-:Y:S02]  /*9360*/  @!P4 LEA.HI.X R45, R17, R3, R223, 0x1, P6 ;  /* 0x00000003112dc211 */ /* 0x000fe400030f0cdf */
[----:B------:R-:W-:-:S03]  /*9370*/  @!P3 LEA R80, P6, R16, R83, 0x1 ;  /* 0x000000531050b211 */ /* 0x000fc600078c08ff */
[----:B------:R3:W-:Y:S01]  /*9380*/  @!P4 ST.E.128 desc[UR52][R44.64], R56 ;  /* 0x000000382c00c985 */ /* 0x0007e2000c101d34 */
[----:B------:R-:W-:Y:S02]  /*9390*/  @!P3 LEA.HI.X R81, R16, R3, R222, 0x1, P6 ;  /* 0x000000031051b211 */ /* 0x000fe400030f0cde */
[----:B------:R-:W-:-:S03]  /*93a0*/  @!P2 LEA R82, P6, R18, R83, 0x1 ;  /* 0x000000531252a211 */ /* 0x000fc600078c08ff */
[----:B------:R3:W-:Y:S01]  /*93b0*/  @!P3 ST.E.128 desc[UR52][R80.64], R68 ;  /* 0x000000445000b985 */ /* 0x0007e2000c101d34 */
[----:B------:R-:W-:-:S05]  /*93c0*/  @!P2 LEA.HI.X R83, R18, R3, R221, 0x1, P6 ;  /* 0x000000031253a211 */ /* 0x000fca00030f0cdd */
[----:B------:R3:W-:Y:S04]  /*93d0*/  @!P2 ST.E.128 desc[UR52][R82.64], R76 ;  /* 0x0000004c5200a985 */ /* 0x0007e8000c101d34 */
.L_x_250:
[----:B------:R-:W-:Y:S05]  /*93e0*/  BSYNC B1 ;  /* 0x0000000000017941 */ /* 0x000fea0003800000 */
.L_x_249:
[----:B0-----:R0:W4:Y:S01]  /*93f0*/  SHFL.IDX PT, R3, R84, 0x1, 0x181f ;  /* 0x00381f0054037f89 */ /* 0x00112200000e0000 */
[----:B------:R-:W-:Y:S03]  /*9400*/  BSSY B1, `(.L_x_251) ;  /* 0x0000014000017945 */ /* 0x000fe60003800000 */
[----:B---3--:R0:W3:Y:S01]  /*9410*/  SHFL.IDX PT, R45, R46, 0x1, 0x181f ;  /* 0x00381f002e2d7f89 */ /* 0x0080e200000e0000 */
[----:B------:R-:W-:Y:S05]  /*9420*/  @P1 BRA `(.L_x_252) ;  /* 0x0000000000441947 */ /* 0x000fea0003800000 */
[----:B------:R-:W-:Y:S02]  /*9430*/  ULDC UR4, c[0x0][0xac8] ;  /* 0x0002b20000047ab9 */ /* 0x000fe40000000800 */
[----:B------:R-:W-:Y:S02]  /*9440*/  ISETP.GE.AND P4, PT, R2, UR4, PT ;  /* 0x0000000402007c0c */ /* 0x000fe4000bf86270 */
[----:B------:R-:W-:Y:S02]  /*9450*/  ISETP.GE.AND P3, PT, R17, UR4, PT ;  /* 0x0000000411007c0c */ /* 0x000fe4000bf66270 */
[----:B------:R-:W-:Y:S02]  /*9460*/  ISETP.GE.AND P2, PT, R16, UR4, PT ;  /* 0x0000000410007c0c */ /* 0x000fe4000bf46270 */
[----:B------:R-:W-:-:S07]  /*9470*/  ISETP.GE.AND P1, PT, R18, UR4, PT ;  /* 0x0000000412007c0c */ /* 0x000fce000bf26270 */
[CC--:B---3-5:R-:W-:Y:S02]  /*9480*/  @!P4 LEA R8, P6, R2.reuse, R45.reuse, 0x1 ;  /* 0x0000002d0208c211 */ /* 0x0e8fe400078c08ff */
[C---:B------:R-:W-:Y:S02]  /*9490*/  @!P3 LEA R10, P5, R17.reuse, R45, 0x1 ;  /* 0x0000002d110ab211 */ /* 0x040fe400078a08ff */
[----:B----4-:R-:W-:Y:S02]  /*94a0*/  @!P4 LEA.HI.X R9, R2, R3, R224, 0x1, P6 ;  /* 0x000000030209c211 */ /* 0x010fe400030f0ce0 */
[----:B------:R-:W-:Y:S02]  /*94b0*/  @!P2 LEA R20, P6, R16, R45, 0x1 ;  /* 0x0000002d1014a211 */ /* 0x000fe400078c08ff */
[----:B------:R-:W-:Y:S01]  /*94c0*/  @!P3 LEA.HI.X R11, R17, R3, R223, 0x1, P5 ;  /* 0x00000003110bb211 */ /* 0x000fe200028f0cdf */
[----:B------:R3:W-:Y:S01]  /*94d0*/  @!P4 ST.E.128 desc[UR52][R8.64], R12 ;  /* 0x0000000c0800c985 */ /* 0x0007e2000c101d34 */
[----:B------:R-:W-:-:S02]  /*94e0*/  @!P1 LEA R44, P5, R18, R45, 0x1 ;  /* 0x0000002d122c9211 */ /* 0x000fc400078a08ff */
[-C--:B------:R-:W-:Y:S01]  /*94f0*/  @!P2 LEA.HI.X R21, R16, R3.reuse, R222, 0x1, P6 ;  /* 0x000000031015a211 */ /* 0x080fe200030f0cde */
[----:B------:R3:W-:Y:S01]  /*9500*/  @!P3 ST.E.128 desc[UR52][R10.64], R32 ;  /* 0x000000200a00b985 */ /* 0x0007e2000c101d34 */
[----:B------:R-:W-:-:S03]  /*9510*/  @!P1 LEA.HI.X R45, R18, R3, R221, 0x1, P5 ;  /* 0x00000003122d9211 */ /* 0x000fc600028f0cdd */
[----:B------:R3:W-:Y:S04]  /*9520*/  @!P2 ST.E.128 desc[UR52][R20.64], R60 ;  /* 0x0000003c1400a985 */ /* 0x0007e8000c101d34 */
[----:B------:R3:W-:Y:S02]  /*9530*/  @!P1 ST.E.128 desc[UR52][R44.64], R72 ;  /* 0x000000482c009985 */ /* 0x0007e4000c101d34 */
.L_x_252:
[----:B------:R-:W-:Y:S05]  /*9540*/  BSYNC B1 ;  /* 0x0000000000017941 */ /* 0x000fea0003800000 */
.L_x_251:
[----:B----4-:R4:W0:Y:S01]  /*9550*/  SHFL.IDX PT, R3, R84, 0x2, 0x181f ;  /* 0x00581f0054037f89 */ /* 0x01082200000e0000 */
[----:B------:R-:W-:Y:S03]  /*9560*/  BSSY B1, `(.L_x_253) ;  /* 0x0000014000017945 */ /* 0x000fe60003800000 */
[----:B---3-5:R4:W3:Y:S01]  /*9570*/  SHFL.IDX PT, R15, R46, 0x2, 0x181f ;  /* 0x00581f002e0f7f89 */ /* 0x0288e200000e0000 */
[----:B------:R-:W-:Y:S05]  /*9580*/  @P0 BRA `(.L_x_254) ;  /* 0x0000000000440947 */ /* 0x000fea0003800000 */
[----:B------:R-:W-:Y:S02]  /*9590*/  ULDC UR4, c[0x0][0xac8] ;  /* 0x0002b20000047ab9 */ /* 0x000fe40000000800 */
[----:B------:R-:W-:Y:S02]  /*95a0*/  ISETP.GE.AND P3, PT, R2, UR4, PT ;  /* 0x0000000402007c0c */ /* 0x000fe4000bf66270 */
[----:B------:R-:W-:Y:S02]  /*95b0*/  ISETP.GE.AND P2, PT, R17, UR4, PT ;  /* 0x0000000411007c0c */ /* 0x000fe4000bf46270 */
[----:B------:R-:W-:Y:S02]  /*95c0*/  ISETP.GE.AND P1, PT, R16, UR4, PT ;  /* 0x0000000410007c0c */ /* 0x000fe4000bf26270 */
[----:B------:R-:W-:-:S07]  /*95d0*/  ISETP.GE.AND P0, PT, R18, UR4, PT ;  /* 0x0000000412007c0c */ /* 0x000fce000bf06270 */
[-C--:B---3--:R-:W-:Y:S02]  /*95e0*/  @!P3 LEA R8, P6, R2, R15.reuse, 0x1 ;  /* 0x0000000f0208b211 */ /* 0x088fe400078c08ff */
[CC--:B------:R-:W-:Y:S02]  /*95f0*/  @!P2 LEA R10, P5, R17.reuse, R15.reuse, 0x1 ;  /* 0x0000000f110aa211 */ /* 0x0c0fe400078a08ff */
[----:B------:R-:W-:Y:S02]  /*9600*/  @!P1 LEA R12, P4, R16, R15, 0x1 ;  /* 0x0000000f100c9211 */ /* 0x000fe400078808ff */
[----:B0-----:R-:W-:Y:S02]  /*9610*/  @!P3 LEA.HI.X R9, R2, R3, R224, 0x1, P6 ;  /* 0x000000030209b211 */ /* 0x001fe400030f0ce0 */
[----:B------:R-:W-:Y:S02]  /*9620*/  @!P0 LEA R14, P6, R18, R15, 0x1 ;  /* 0x0000000f120e8211 */ /* 0x000fe400078c08ff */
[-C--:B------:R-:W-:Y:S01]  /*9630*/  @!P2 LEA.HI.X R11, R17, R3.reuse, R223, 0x1, P5 ;  /* 0x00000003110ba211 */ /* 0x080fe200028f0cdf */
[----:B------:R0:W-:Y:S01]  /*9640*/  @!P3 ST.E.128 desc[UR52][R8.64], R24 ;  /* 0x000000180800b985 */ /* 0x0001e2000c101d34 */
[----:B------:R-:W-:-:S02]  /*9650*/  @!P1 LEA.HI.X R13, R16, R3, R222, 0x1, P4 ;  /* 0x00000003100d9211 */ /* 0x000fc400020f0cde */
[----:B------:R-:W-:Y:S01]  /*9660*/  @!P0 LEA.HI.X R15, R18, R3, R221, 0x1, P6 ;  /* 0x00000003120f8211 */ /* 0x000fe200030f0cdd */
[----:B------:R0:W-:Y:S04]  /*9670*/  @!P2 ST.E.128 desc[UR52][R10.64], R36 ;  /* 0x000000240a00a985 */ /* 0x0001e8000c101d34 */
[----:B------:R0:W-:Y:S04]  /*9680*/  @!P1 ST.E.128 desc[UR52][R12.64], R4 ;  /* 0x000000040c009985 */ /* 0x0001e8000c101d34 */
[----:B------:R0:W-:Y:S02]  /*9690*/  @!P0 ST.E.128 desc[UR52][R14.64], R64 ;  /* 0x000000400e008985 */ /* 0x0001e4000c101d34 */
.L_x_254:
[----:B------:R-:W-:Y:S05]  /*96a0*/  BSYNC B1 ;  /* 0x0000000000017941 */ /* 0x000fea0003800000 */
.L_x_253:
[----:B------:R-:W-:Y:S01]  /*96b0*/  VIADD R0, R86, 0x60 ;  /* 0x0000006056007836 */ /* 0x000fe20000000000 */
[----:B0-----:R0:W0:Y:S04]  /*96c0*/  SHFL.IDX PT, R3, R84, 0x3, 0x181f ;  /* 0x00781f0054037f89 */ /* 0x00102800000e0000 */
[----:B------:R-:W-:Y:S01]  /*96d0*/  ISETP.GE.AND P0, PT, R0, R85, PT ;  /* 0x000000550000720c */ /* 0x000fe20003f06270 */
[----:B------:R0:W0:-:S12]  /*96e0*/  SHFL.IDX PT, R11, R46, 0x3, 0x181f ;  /* 0x00781f002e0b7f89 */ /* 0x00001800000e0000 */
[----:B------:R-:W-:Y:S05]  /*96f0*/  @P0 BRA `(.L_x_255) ;  /* 0x0000000c00b40947 */ /* 0x000fea0003800000 */
[----:B------:R-:W-:Y:S02]  /*9700*/  ULDC UR4, c[0x0][0xac8] ;  /* 0x0002b20000047ab9 */ /* 0x000fe40000000800 */
[----:B------:R-:W-:Y:S02]  /*9710*/  ISETP.GE.AND P3, PT, R2, UR4, PT ;  /* 0x0000000402007c0c */ /* 0x000fe4000bf66270 */
[----:B------:R-:W-:Y:S02]  /*9720*/  ISETP.GE.AND P4, PT, R17, UR4, PT ;  /* 0x0000000411007c0c */ /* 0x000fe4000bf86270 */
[----:B------:R-:W-:-:S09]  /*9730*/  ISETP.GE.AND P5, PT, R16, UR4, PT ;  /* 0x0000000410007c0c */ /* 0x000fd2000bfa6270 */
[-C--:B0-----:R-:W-:Y:S02]  /*9740*/  @!P3 LEA R4, P0, R2, R11.reuse, 0x1 ;  /* 0x0000000b0204b211 */ /* 0x081fe400078008ff */
[CC--:B------:R-:W-:Y:S02]  /*9750*/  @!P4 LEA R6, P1, R17.reuse, R11.reuse, 0x1 ;  /* 0x0000000b1106c211 */ /* 0x0c0fe400078208ff */
[----:B------:R-:W-:Y:S02]  /*9760*/  @!P5 LEA R8, P2, R16, R11, 0x1 ;  /* 0x0000000b1008d211 */ /* 0x000fe400078408ff */
[-C--:B------:R-:W-:Y:S02]  /*9770*/  @!P3 LEA.HI.X R5, R2, R3.reuse, R224, 0x1, P0 ;  /* 0x000000030205b211 */ /* 0x080fe400000f0ce0 */
[-C--:B------:R-:W-:Y:S02]  /*9780*/  @!P4 LEA.HI.X R7, R17, R3.reuse, R223, 0x1, P1 ;  /* 0x000000031107c211 */ /* 0x080fe400008f0cdf */
[----:B------:R-:W-:Y:S01]  /*9790*/  @!P5 LEA.HI.X R9, R16, R3, R222, 0x1, P2 ;  /* 0x000000031009d211 */ /* 0x000fe200010f0cde */
[----:B------:R0:W-:Y:S01]  /*97a0*/  @!P3 ST.E.128 desc[UR52][R4.64], R28 ;  /* 0x0000001c0400b985 */ /* 0x0001e2000c101d34 */
[----:B------:R-:W-:-:S03]  /*97b0*/  ISETP.GE.AND P0, PT, R18, UR4, PT ;  /* 0x0000000412007c0c */ /* 0x000fc6000bf06270 */
[----:B------:R0:W-:Y:S04]  /*97c0*/  @!P4 ST.E.128 desc[UR52][R6.64], R40 ;  /* 0x000000280600c985 */ /* 0x0001e8000c101d34 */
[----:B------:R0:W-:Y:S06]  /*97d0*/  @!P5 ST.E.128 desc[UR52][R8.64], R48 ;  /* 0x000000300800d985 */ /* 0x0001ec000c101d34 */
[----:B------:R-:W-:Y:S05]  /*97e0*/  @P0 BRA `(.L_x_255) ;  /* 0x0000000c00780947 */ /* 0x000fea0003800000 */
[----:B0-----:R-:W-:-:S04]  /*97f0*/  LEA R4, P0, R18, R11, 0x1 ;  /* 0x0000000b12047211 */ /* 0x001fc800078008ff */
[----:B------:R-:W-:-:S05]  /*9800*/  LEA.HI.X R5, R18, R3, R221, 0x1, P0 ;  /* 0x0000000312057211 */ /* 0x000fca00000f0cdd */
[----:B------:R0:W-:Y:S01]  /*9810*/  ST.E.128 desc[UR52][R4.64], R52 ;  /* 0x0000003404007985 */ /* 0x0001e2000c101d34 */
[----:B------:R-:W-:Y:S05]  /*9820*/  BRA `(.L_x_255) ;  /* 0x0000000c00687947 */ /* 0x000fea0003800000 */
.L_x_247:
[----:B------:R-:W-:Y:S01]  /*9830*/  ULDC.64 UR6, c[0x0][0xc00] ;  /* 0x0003000000067ab9 */ /* 0x000fe20000000a00 */
[----:B------:R-:W0:Y:S01]  /*9840*/  LDC R11, c[0x0][0xbe8] ;  /* 0x0002fa00ff0b7b82 */ /* 0x000e220000000800 */
[----:B------:R-:W-:Y:S02]  /*9850*/  UISETP.NE.U32.AND UP0, UPT, UR6, URZ, UPT ;  /* 0x0000003f0600728c */ /* 0x000fe4000bf05070 */
[----:B------:R-:W-:Y:S02]  /*9860*/  ULEA UR4, UP1, UR37, UR6, 0x2 ;  /* 0x0000000625047291 */ /* 0x000fe4000f82103f */
[----:B------:R-:W-:Y:S02]  /*9870*/  UISETP.NE.AND.EX UP0, UPT, UR7, URZ, UPT, UP0 ;  /* 0x0000003f0700728c */ /* 0x000fe4000bf05300 */
[----:B------:R-:W-:Y:S02]  /*9880*/  ULEA.HI.X UR6, UR37, UR7, UR38, 0x2, UP1 ;  /* 0x0000000725067291 */ /* 0x000fe400088f1426 */
[----:B------:R-:W-:-:S02]  /*9890*/  IMAD.U32 R4, RZ, RZ, UR4 ;  /* 0x00000004ff047e24 */ /* 0x000fc4000f8e00ff */
[----:B------:R-:W-:Y:S02]  /*98a0*/  PLOP3.LUT P2, PT, PT, PT, UP0, 0x80, 0x0 ;  /* 0x000000000000781c */ /* 0x000fe40003f4f008 */
[----:B------:R-:W-:Y:S01]  /*98b0*/  IMAD.U32 R5, RZ, RZ, UR6 ;  /* 0x00000006ff057e24 */ /* 0x000fe2000f8e00ff */
[----:B------:R-:W-:Y:S02]  /*98c0*/  ULDC.64 UR6, c[0x0][0xc08] ;  /* 0x0003020000067ab9 */ /* 0x000fe40000000a00 */
[----:B------:R-:W-:-:S04]  /*98d0*/  UISETP.NE.U32.AND UP1, UPT, UR6, URZ, UPT ;  /* 0x0000003f0600728c */ /* 0x000fc8000bf25070 */
[----:B------:R-:W-:-:S04]  /*98e0*/  UISETP.NE.AND.EX UP1, UPT, UR7, URZ, UPT, UP1 ;  /* 0x0000003f0700728c */ /* 0x000fc8000bf25310 */
[----:B------:R-:W2:Y:S01]  /*98f0*/  @P2 LDG.E R3, desc[UR52][R4.64] ;  /* 0x0000003404032981 */ /* 0x000ea2000c1e1900 */
[----:B------:R-:W-:Y:S01]  /*9900*/  ULDC UR4, c[0x0][0xa88] ;  /* 0x0002a20000047ab9 */ /* 0x000fe20000000800 */
[----:B------:R-:W-:Y:S01]  /*9910*/  PLOP3.LUT P3, PT, PT, PT, UP1, 0x80, 0x0 ;  /* 0x000000000000781c */ /* 0x000fe20003f6f018 */
[----:B------:R-:W-:-:S04]  /*9920*/  IMAD.U32 R0, RZ, RZ, UR4 ;  /* 0x00000004ff007e24 */ /* 0x000fc8000f8e00ff */
[----:B------:R-:W-:Y:S02]  /*9930*/  @UP1 ULDC.64 UR6, c[0x0][0xc08] ;  /* 0x0003020000061ab9 */ /* 0x000fe40000000a00 */
[----:B------:R-:W-:-:S06]  /*9940*/  @UP1 UIMAD.WIDE UR6, UR37, 0x4, UR6 ;  /* 0x00000004250618a5 */ /* 0x000fcc000f8e0206 */
[----:B------:R-:W-:Y:S02]  /*9950*/  IMAD.U32 R6, RZ, RZ, UR6 ;  /* 0x00000006ff067e24 */ /* 0x000fe4000f8e00ff */
[----:B------:R-:W-:-:S05]  /*9960*/  IMAD.U32 R7, RZ, RZ, UR7 ;  /* 0x00000007ff077e24 */ /* 0x000fca000f8e00ff */
[----:B------:R1:W5:Y:S01]  /*9970*/  @P3 LDG.E R0, desc[UR52][R6.64] ;  /* 0x0000003406003981 */ /* 0x000362000c1e1900 */
[----:B0-----:R-:W-:Y:S01]  /*9980*/  ISETP.NE.AND P0, PT, R11, 0x1, PT ;  /* 0x000000010b00780c */ /* 0x001fe20003f05270 */
[----:B------:R-:W-:Y:S01]  /*9990*/  UMOV UR4, URZ ;  /* 0x0000003f00047c82 */ /* 0x000fe20008000000 */
[----:B------:R-:W-:Y:S01]  /*99a0*/  USHF.R.S32.HI UR10, URZ, 0x1f, UR41 ;  /* 0x0000001f3f0a7899 */ /* 0x000fe20008011429 */
[----:B------:R-:W-:-:S10]  /*99b0*/  ISETP.GE.AND P1, PT, R225, 0x80, PT ;  /* 0x00000080e100780c */ /* 0x000fd40003f26270 */
[----:B------:R-:W0:Y:S01]  /*99c0*/  @P0 LDC R9, c[0x0][0xbec] ;  /* 0x0002fb00ff090b82 */ /* 0x000e220000000800 */
[----:B--2---:R-:W-:-:S13]  /*99d0*/  @P2 R2UR UR4, R3 ;  /* 0x00000000030422ca */ /* 0x004fda00000e0000 */
[----:B------:R-:W-:Y:S01]  /*99e0*/  USHF.R.S32.HI UR9, URZ, 0x1f, UR4 ;  /* 0x0000001f3f097899 */ /* 0x000fe20008011404 */
[----:B01----:R-:W-:Y:S11]  /*99f0*/  @P3 BRA `(.L_x_256) ;  /* 0x0000000000103947 */ /* 0x003ff60003800000 */
[----:B------:R-:W-:Y:S05]  /*9a00*/  @!P2 BRA `(.L_x_256) ;  /* 0x00000000000ca947 */ /* 0x000fea0003800000 */
[----:B------:R-:W2:Y:S04]  /*9a10*/  LDG.E R3, desc[UR52][R4.64] ;  /* 0x0000003404037981 */ /* 0x000ea8000c1e1900 */
[----:B-----5:R-:W2:Y:S02]  /*9a20*/  LDG.E R0, desc[UR52][R4.64+0x4] ;  /* 0x0000043404007981 */ /* 0x020ea4000c1e1900 */
[----:B--2---:R-:W-:-:S07]  /*9a30*/  IMAD.IADD R0, R0, 0x1, -R3 ;  /* 0x0000000100007824 */ /* 0x004fce00078e0a03 */
.L_x_256:
[----:B------:R-:W-:Y:S01]  /*9a40*/  USEL UR37, UR37, URZ, !UP0 ;  /* 0x0000003f25257287 */ /* 0x000fe2000c000000 */
[----:B------:R-:W-:Y:S01]  /*9a50*/  BSSY B1, `(.L_x_257) ;  /* 0x000002d000017945 */ /* 0x000fe20003800000 */
[----:B------:R-:W-:-:S03]  /*9a60*/  USEL UR38, UR38, URZ, !UP0 ;  /* 0x0000003f26267287 */ /* 0x000fc6000c000000 */
[----:B------:R-:W-:Y:S09]  /*9a70*/  @P1 BRA `(.L_x_258) ;  /* 0x0000000000a81947 */ /* 0x000ff20003800000 */
[----:B------:R-:W0:Y:S01]  /*9a80*/  S2R R4, SR_TID.X ;  /* 0x0000000000047919 */ /* 0x000e220000002100 */
[----:B------:R-:W1:Y:S01]  /*9a90*/  LDC R6, c[0x0][0xbe8] ;  /* 0x0002fa00ff067b82 */ /* 0x000e620000000800 */
[----:B------:R-:W-:-:S04]  /*9aa0*/  IMAD.U32 R3, RZ, RZ, UR40 ;  /* 0x00000028ff037e24 */ /* 0x000fc8000f8e00ff */
[----:B0-----:R-:W-:Y:S02]  /*9ab0*/  IMAD R3, R3, 0x80, R4 ;  /* 0x0000008003037824 */ /* 0x001fe400078e0204 */
[----:B-1---5:R-:W-:Y:S02]  /*9ac0*/  IMAD R4, R0, R6, RZ ;  /* 0x0000000600047224 */ /* 0x022fe400078e02ff */
[----:B------:R-:W-:-:S05]  /*9ad0*/  VIADD R5, R3, 0xffffff80 ;  /* 0xffffff8003057836 */ /* 0x000fca0000000000 */
[----:B------:R-:W-:-:S13]  /*9ae0*/  ISETP.GE.AND P1, PT, R5, R4, PT ;  /* 0x000000040500720c */ /* 0x000fda0003f26270 */
[----:B------:R-:W-:Y:S05]  /*9af0*/  @P1 BRA `(.L_x_258) ;  /* 0x0000000000881947 */ /* 0x000fea0003800000 */
[----:B------:R-:W-:Y:S01]  /*9b00*/  ISETP.NE.AND P1, PT, R6, 0x1, PT ;  /* 0x000000010600780c */ /* 0x000fe20003f25270 */
[----:B------:R-:W-:Y:S01]  /*9b10*/  ULDC.64 UR12, c[0x0][0xb90] ;  /* 0x0002e400000c7ab9 */ /* 0x000fe20000000a00 */
[----:B------:R-:W-:Y:S01]  /*9b20*/  UMOV UR6, UR4 ;  /* 0x0000000400067c82 */ /* 0x000fe20008000000 */
[----:B------:R-:W-:Y:S01]  /*9b30*/  UIMAD UR8, UR10, UR12, URZ ;  /* 0x0000000c0a0872a4 */ /* 0x000fe2000f8e023f */
[----:B------:R-:W-:Y:S02]  /*9b40*/  UMOV UR7, UR9 ;  /* 0x0000000900077c82 */ /* 0x000fe40008000000 */
[----:B------:R-:W-:Y:S02]  /*9b50*/  UIMAD.WIDE.U32 UR6, UR41, UR12, UR6 ;  /* 0x0000000c290672a5 */ /* 0x000fe4000f8e0006 */
[----:B------:R-:W-:-:S03]  /*9b60*/  UIMAD UR8, UR41, UR13, UR8 ;  /* 0x0000000d290872a4 */ /* 0x000fc6000f8e0208 */
[----:B------:R-:W-:Y:S02]  /*9b70*/  ULDC.64 UR12, c[0x0][0xb98] ;  /* 0x0002e600000c7ab9 */ /* 0x000fe40000000a00 */
[----:B------:R-:W0:Y:S01]  /*9b80*/  @P1 LDC R4, c[0x0][0xbec] ;  /* 0x0002fb00ff041b82 */ /* 0x000e220000000800 */
[----:B------:R-:W-:Y:S02]  /*9b90*/  UIADD3 UR7, UR7, UR8, URZ ;  /* 0x0000000807077290 */ /* 0x000fe4000fffe03f */
[----:B------:R-:W-:Y:S02]  /*9ba0*/  UIMAD UR8, UR38, UR12, URZ ;  /* 0x0000000c260872a4 */ /* 0x000fe4000f8e023f */
[----:B------:R-:W-:Y:S02]  /*9bb0*/  UIMAD.WIDE.U32 UR6, UR37, UR12, UR6 ;  /* 0x0000000c250672a5 */ /* 0x000fe4000f8e0006 */
[----:B------:R-:W-:Y:S01]  /*9bc0*/  UIMAD UR8, UR37, UR13, UR8 ;  /* 0x0000000d250872a4 */ /* 0x000fe2000f8e0208 */
[----:B------:R-:W1:Y:S02]  /*9bd0*/  @P1 LDC R8, c[0x0][0xbf0] ;  /* 0x0002fc00ff081b82 */ /* 0x000e640000000800 */
[----:B------:R-:W-:Y:S01]  /*9be0*/  ULDC.64 UR12, c[0x0][0xb88] ;  /* 0x0002e200000c7ab9 */ /* 0x000fe20000000a00 */
[----:B0-----:R-:W-:-:S04]  /*9bf0*/  @P1 IMAD.HI.U32 R3, R5, R4, RZ ;  /* 0x0000000405031227 */ /* 0x001fc800078e00ff */
[----:B------:R-:W-:Y:S01]  /*9c00*/  IMAD.MOV.U32 R4, RZ, RZ, R5 ;  /* 0x000000ffff047224 */ /* 0x000fe200078e0005 */
[----:B-1----:R-:W-:Y:S01]  /*9c10*/  @P1 SHF.R.U32.HI R4, RZ, R8, R3 ;  /* 0x00000008ff041219 */ /* 0x002fe20000011603 */
[----:B------:R-:W-:-:S04]  /*9c20*/  IMAD.U32 R8, RZ, RZ, UR8 ;  /* 0x00000008ff087e24 */ /* 0x000fc8000f8e00ff */
[----:B------:R-:W-:-:S04]  /*9c30*/  IMAD.MOV R3, RZ, RZ, -R4 ;  /* 0x000000ffff037224 */ /* 0x000fc800078e0a04 */
[----:B------:R-:W-:Y:S01]  /*9c40*/  IMAD R3, R6, R3, R5 ;  /* 0x0000000306037224 */ /* 0x000fe200078e0205 */
[----:B------:R-:W-:Y:S02]  /*9c50*/  SHF.R.S32.HI R5, RZ, 0x1f, R4 ;  /* 0x0000001fff057819 */ /* 0x000fe40000011404 */
[----:B------:R-:W-:Y:S02]  /*9c60*/  IADD3 R4, P1, R4, UR6, RZ ;  /* 0x0000000604047c10 */ /* 0x000fe4000ff3e0ff */
[----:B------:R-:W-:Y:S02]  /*9c70*/  SHF.R.S32.HI R6, RZ, 0x1f, R3 ;  /* 0x0000001fff067819 */ /* 0x000fe40000011403 */
[----:B------:R-:W-:Y:S01]  /*9c80*/  IADD3.X R5, R5, UR7, R8, P1, !PT ;  /* 0x0000000705057c10 */ /* 0x000fe20008ffe408 */
[----:B------:R-:W-:Y:S02]  /*9c90*/  ULDC.64 UR6, c[0x0][0xb50] ;  /* 0x0002d40000067ab9 */ /* 0x000fe40000000a00 */
[----:B------:R-:W-:-:S02]  /*9ca0*/  IMAD R6, R6, UR12, RZ ;  /* 0x0000000c06067c24 */ /* 0x000fc4000f8e02ff */
[----:B------:R-:W-:-:S04]  /*9cb0*/  IMAD.WIDE.U32 R4, R3, UR12, R4 ;  /* 0x0000000c03047c25 */ /* 0x000fc8000f8e0004 */
[----:B------:R-:W-:Y:S01]  /*9cc0*/  IMAD R7, R3, UR13, R6 ;  /* 0x0000000d03077c24 */ /* 0x000fe2000f8e0206 */
[----:B------:R-:W-:-:S03]  /*9cd0*/  LEA R6, P1, R4, UR6, 0x2 ;  /* 0x0000000604067c11 */ /* 0x000fc6000f8210ff */
[----:B------:R-:W-:-:S05]  /*9ce0*/  IMAD.IADD R3, R5, 0x1, R7 ;  /* 0x0000000105037824 */ /* 0x000fca00078e0207 */
[----:B------:R-:W-:Y:S01]  /*9cf0*/  LEA.HI.X R7, R4, UR7, R3, 0x2, P1 ;  /* 0x0000000704077c11 */ /* 0x000fe200088f1403 */
[----:B------:R-:W-:-:S05]  /*9d00*/  IMAD.MOV.U32 R3, RZ, RZ, -0x800000 ;  /* 0xff800000ff037424 */ /* 0x000fca00078e00ff */
[----:B------:R0:W-:Y:S02]  /*9d10*/  STG.E desc[UR52][R6.64], R3 ;  /* 0x0000000306007986 */ /* 0x0001e4000c101934 */
.L_x_258:
[----:B------:R-:W-:Y:S05]  /*9d20*/  BSYNC B1 ;  /* 0x0000000000017941 */ /* 0x000fea0003800000 */
.L_x_257:
[----:B------:R-:W1:Y:S01]  /*9d30*/  @P0 LDC R5, c[0x0][0xbf0] ;  /* 0x0002fc00ff050b82 */ /* 0x000e620000000800 */
[----:B------:R-:W-:Y:S01]  /*9d40*/  ULDC.64 UR12, c[0x0][0xaa0] ;  /* 0x0002a800000c7ab9 */ /* 0x000fe20000000a00 */
[----:B0-----:R-:W-:Y:S01]  /*9d50*/  IMAD R3, R19, 0x20, R22 ;  /* 0x0000002013037824 */ /* 0x001fe200078e0216 */
[----:B------:R-:W-:Y:S01]  /*9d60*/  UIMAD UR8, UR9, UR12, URZ ;  /* 0x0000000c090872a4 */ /* 0x000fe2000f8e023f */
[----:B------:R-:W-:Y:S01]  /*9d70*/  IMAD.U32 R8, RZ, RZ, UR40 ;  /* 0x00000028ff087e24 */ /* 0x000fe2000f8e00ff */
[----:B------:R-:W-:Y:S01]  /*9d80*/  UIMAD.WIDE.U32 UR6, UR4, UR12, URZ ;  /* 0x0000000c040672a5 */ /* 0x000fe2000f8e003f */
[----:B------:R-:W-:Y:S01]  /*9d90*/  IMAD.U32 R13, RZ, RZ, UR40 ;  /* 0x00000028ff0d7e24 */ /* 0x000fe2000f8e00ff */
[----:B------:R-:W-:Y:S01]  /*9da0*/  UIMAD UR8, UR4, UR13, UR8 ;  /* 0x0000000d040872a4 */ /* 0x000fe2000f8e0208 */
[----:B------:R-:W-:Y:S01]  /*9db0*/  IMAD R8, R8, 0x80, R3 ;  /* 0x0000008008087824 */ /* 0x000fe200078e0203 */
[----:B------:R-:W-:Y:S01]  /*9dc0*/  BSSY B1, `(.L_x_259) ;  /* 0x000003e000017945 */ /* 0x000fe20003800000 */
[----:B------:R-:W-:Y:S01]  /*9dd0*/  ULDC.64 UR12, c[0x0][0xae8] ;  /* 0x0002ba00000c7ab9 */ /* 0x000fe20000000a00 */
[----:B------:R-:W-:Y:S01]  /*9de0*/  UIADD3 UR7, UR7, UR8, URZ ;  /* 0x0000000807077290 */ /* 0x000fe2000fffe03f */
[----:B------:R-:W-:Y:S01]  /*9df0*/  @P0 IMAD.HI.U32 R4, R8, R9, RZ ;  /* 0x0000000908040227 */ /* 0x000fe200078e00ff */
[----:B------:R-:W-:-:S02]  /*9e00*/  UIMAD UR4, UR10, UR12, URZ ;  /* 0x0000000c0a0472a4 */ /* 0x000fc4000f8e023f */
[----:B------:R-:W-:Y:S01]  /*9e10*/  UIMAD.WIDE.U32 UR6, UR41, UR12, UR6 ;  /* 0x0000000c290672a5 */ /* 0x000fe2000f8e0006 */
[----:B------:R-:W-:Y:S01]  /*9e20*/  IMAD.MOV.U32 R3, RZ, RZ, R8 ;  /* 0x000000ffff037224 */ /* 0x000fe200078e0008 */
[----:B------:R-:W-:Y:S01]  /*9e30*/  UIMAD UR4, UR41, UR13, UR4 ;  /* 0x0000000d290472a4 */ /* 0x000fe2000f8e0204 */
[----:B------:R-:W-:-:S03]  /*9e40*/  ULDC.64 UR8, c[0x0][0xaf0] ;  /* 0x0002bc0000087ab9 */ /* 0x000fc60000000a00 */
[----:B------:R-:W-:Y:S02]  /*9e50*/  UIADD3 UR7, UR7, UR4, URZ ;  /* 0x0000000407077290 */ /* 0x000fe4000fffe03f */
[----:B------:R-:W-:Y:S01]  /*9e60*/  UIMAD UR4, UR38, UR8, URZ ;  /* 0x00000008260472a4 */ /* 0x000fe2000f8e023f */
[----:B-1----:R-:W-:Y:S01]  /*9e70*/  @P0 SHF.R.U32.HI R3, RZ, R5, R4 ;  /* 0x00000005ff030219 */ /* 0x002fe20000011604 */
[----:B------:R-:W-:Y:S02]  /*9e80*/  UIMAD.WIDE.U32 UR6, UR37, UR8, UR6 ;  /* 0x00000008250672a5 */ /* 0x000fe4000f8e0006 */
[----:B------:R-:W-:Y:S01]  /*9e90*/  UIMAD UR4, UR37, UR9, UR4 ;  /* 0x00000009250472a4 */ /* 0x000fe2000f8e0204 */
[--C-:B------:R-:W-:Y:S01]  /*9ea0*/  SHF.R.S32.HI R4, RZ, 0x1f, R3.reuse ;  /* 0x0000001fff047819 */ /* 0x100fe20000011403 */
[----:B------:R-:W-:Y:S01]  /*9eb0*/  IMAD.MOV R7, RZ, RZ, -R3 ;  /* 0x000000ffff077224 */ /* 0x000fe200078e0a03 */
[----:B------:R-:W-:Y:S01]  /*9ec0*/  ULDC.64 UR8, c[0x0][0xae0] ;  /* 0x0002b80000087ab9 */ /* 0x000fe20000000a00 */
[----:B------:R-:W-:-:S02]  /*9ed0*/  UIADD3 UR4, UR7, UR4, URZ ;  /* 0x0000000407047290 */ /* 0x000fc4000fffe03f */
[----:B------:R-:W-:Y:S02]  /*9ee0*/  IMAD.U32 R5, RZ, RZ, UR7 ;  /* 0x00000007ff057e24 */ /* 0x000fe4000f8e00ff */
[----:B------:R-:W-:Y:S02]  /*9ef0*/  IMAD R6, R4, UR8, RZ ;  /* 0x0000000804067c24 */ /* 0x000fe4000f8e02ff */
[----:B------:R-:W-:Y:S01]  /*9f00*/  IMAD.U32 R4, RZ, RZ, UR6 ;  /* 0x00000006ff047e24 */ /* 0x000fe2000f8e00ff */
[----:B------:R-:W-:Y:S01]  /*9f10*/  ULDC.64 UR6, c[0x0][0xad8] ;  /* 0x0002b60000067ab9 */ /* 0x000fe20000000a00 */
[----:B------:R-:W-:Y:S02]  /*9f20*/  IMAD.U32 R5, RZ, RZ, UR4 ;  /* 0x00000004ff057e24 */ /* 0x000fe4000f8e00ff */
[----:B------:R-:W-:Y:S02]  /*9f30*/  IMAD R7, R11, R7, R8 ;  /* 0x000000070b077224 */ /* 0x000fe400078e0208 */
[----:B------:R-:W-:-:S02]  /*9f40*/  IMAD R9, R3, UR9, R6 ;  /* 0x0000000903097c24 */ /* 0x000fc4000f8e0206 */
[----:B------:R-:W-:Y:S01]  /*9f50*/  IMAD.WIDE.U32 R4, R3, UR8, R4 ;  /* 0x0000000803047c25 */ /* 0x000fe2000f8e0004 */
[----:B------:R-:W-:-:S03]  /*9f60*/  SHF.R.S32.HI R3, RZ, 0x1f, R7 ;  /* 0x0000001fff037819 */ /* 0x000fc60000011407 */
[----:B------:R-:W-:Y:S02]  /*9f70*/  IMAD.IADD R5, R5, 0x1, R9 ;  /* 0x0000000105057824 */ /* 0x000fe400078e0209 */
[----:B------:R-:W-:Y:S02]  /*9f80*/  IMAD R6, R3, UR6, RZ ;  /* 0x0000000603067c24 */ /* 0x000fe4000f8e02ff */
[----:B------:R-:W-:Y:S02]  /*9f90*/  IMAD R8, R13, 0x80, R22 ;  /* 0x000000800d087824 */ /* 0x000fe400078e0216 */
[----:B-----5:R-:W-:Y:S02]  /*9fa0*/  IMAD R11, R0, R11, RZ ;  /* 0x0000000b000b7224 */ /* 0x020fe400078e02ff */
[C---:B------:R-:W-:Y:S02]  /*9fb0*/  IMAD R3, R7.reuse, UR7, R6 ;  /* 0x0000000707037c24 */ /* 0x040fe4000f8e0206 */
[----:B------:R-:W-:Y:S01]  /*9fc0*/  IMAD.WIDE.U32 R4, R7, UR6, R4 ;  /* 0x0000000607047c25 */ /* 0x000fe2000f8e0004 */
[----:B------:R-:W-:Y:S01]  /*9fd0*/  ISETP.GE.AND P2, PT, R8, R11, PT ;  /* 0x0000000b0800720c */ /* 0x000fe20003f46270 */
[----:B------:R-:W-:-:S02]  /*9fe0*/  ULDC.64 UR6, c[0x0][0xa80] ;  /* 0x0002a00000067ab9 */ /* 0x000fc40000000a00 */
[----:B------:R-:W-:Y:S01]  /*9ff0*/  IMAD.IADD R3, R5, 0x1, R3 ;  /* 0x0000000105037824 */ /* 0x000fe200078e0203 */
[----:B------:R-:W-:Y:S01]  /*a000*/  LEA R6, P3, R4, UR6, 0x1 ;  /* 0x0000000604067c11 */ /* 0x000fe2000f8608ff */
[----:B------:R-:W-:-:S03]  /*a010*/  VIADD R0, R8, 0x20 ;  /* 0x0000002008007836 */ /* 0x000fc60000000000 */
[----:B------:R-:W-:Y:S01]  /*a020*/  LEA.HI.X R3, R4, UR7, R3, 0x1, P3 ;  /* 0x0000000704037c11 */ /* 0x000fe200098f0c03 */
[----:B------:R0:W1:Y:S01]  /*a030*/  SHFL.IDX PT, R7, R6, RZ, 0x181f ;  /* 0x00181fff06077589 */ /* 0x00006200000e0000 */
[-C--:B------:R-:W-:Y:S01]  /*a040*/  ISETP.GE.AND P1, PT, R0, R11.reuse, PT ;  /* 0x0000000b0000720c */ /* 0x080fe20003f26270 */
[----:B------:R-:W-:Y:S02]  /*a050*/  VIADD R0, R8, 0x40 ;  /* 0x0000004008007836 */ /* 0x000fe40000000000 */
[----:B------:R0:W2:Y:S03]  /*a060*/  SHFL.IDX PT, R5, R3, RZ, 0x181f ;  /* 0x00181fff03057589 */ /* 0x0000a600000e0000 */
[----:B------:R-:W-:Y:S01]  /*a070*/  ISETP.GE.AND P0, PT, R0, R11, PT ;  /* 0x0000000b0000720c */ /* 0x000fe20003f06270 */
[----:B------:R-:W-:-:S12]  /*a080*/  @P2 BRA `(.L_x_260) ;  /* 0x0000000000442947 */ /* 0x000fd80003800000 */
[----:B------:R-:W-:Y:S02]  /*a090*/  ULDC UR4, c[0x0][0xac8] ;  /* 0x0002b20000047ab9 */ /* 0x000fe40000000800 */
[----:B------:R-:W-:Y:S02]  /*a0a0*/  ISETP.GE.AND P5, PT, R2, UR4, PT ;  /* 0x0000000402007c0c */ /* 0x000fe4000bfa6270 */
[----:B------:R-:W-:Y:S02]  /*a0b0*/  ISETP.GE.AND P4, PT, R17, UR4, PT ;  /* 0x0000000411007c0c */ /* 0x000fe4000bf86270 */
[----:B------:R-:W-:Y:S02]  /*a0c0*/  ISETP.GE.AND P3, PT, R16, UR4, PT ;  /* 0x0000000410007c0c */ /* 0x000fe4000bf66270 */
[----:B------:R-:W-:-:S07]  /*a0d0*/  ISETP.GE.AND P2, PT, R18, UR4, PT ;  /* 0x0000000412007c0c */ /* 0x000fce000bf46270 */
[----:B-1----:R-:W-:-:S04]  /*a0e0*/  @!P5 LEA R12, P6, R2, R7, 0x1 ;  /* 0x00000007020cd211 */ /* 0x002fc800078c08ff */
[----:B--2---:R-:W-:Y:S02]  /*a0f0*/  @!P5 LEA.HI.X R13, R2, R5, R224, 0x1, P6 ;  /* 0x00000005020dd211 */ /* 0x004fe400030f0ce0 */
[----:B------:R-:W-:-:S03]  /*a100*/  @!P4 LEA R14, P6, R17, R7, 0x1 ;  /* 0x00000007110ec211 */ /* 0x000fc600078c08ff */
[----:B------:R3:W-:Y:S01]  /*a110*/  @!P5 ST.E.128 desc[UR52][R12.64], RZ ;  /* 0x000000ff0c00d985 */ /* 0x0007e2000c101d34 */
[----:B------:R-:W-:Y:S02]  /*a120*/  @!P4 LEA.HI.X R15, R17, R5, R223, 0x1, P6 ;  /* 0x00000005110fc211 */ /* 0x000fe400030f0cdf */
[----:B------:R-:W-:-:S03]  /*a130*/  @!P3 LEA R20, P6, R16, R7, 0x1 ;  /* 0x000000071014b211 */ /* 0x000fc600078c08ff */
[----:B------:R3:W-:Y:S01]  /*a140*/  @!P4 ST.E.128 desc[UR52][R14.64], RZ ;  /* 0x000000ff0e00c985 */ /* 0x0007e2000c101d34 */
[----:B------:R-:W-:Y:S02]  /*a150*/  @!P3 LEA.HI.X R21, R16, R5, R222, 0x1, P6 ;  /* 0x000000051015b211 */ /* 0x000fe400030f0cde */
[----:B------:R-:W-:-:S03]  /*a160*/  @!P2 LEA R4, P6, R18, R7, 0x1 ;  /* 0x000000071204a211 */ /* 0x000fc600078c08ff */
[----:B------:R3:W-:Y:S01]  /*a170*/  @!P3 ST.E.128 desc[UR52][R20.64], RZ ;  /* 0x000000ff1400b985 */ /* 0x0007e2000c101d34 */
[----:B------:R-:W-:-:S05]  /*a180*/  @!P2 LEA.HI.X R5, R18, R5, R221, 0x1, P6 ;  /* 0x000000051205a211 */ /* 0x000fca00030f0cdd */
[----:B------:R3:W-:Y:S04]  /*a190*/  @!P2 ST.E.128 desc[UR52][R4.64], RZ ;  /* 0x000000ff0400a985 */ /* 0x0007e8000c101d34 */
.L_x_260:
[----:B------:R-:W-:Y:S05]  /*a1a0*/  BSYNC B1 ;  /* 0x0000000000017941 */ /* 0x000fea0003800000 */
.L_x_259:
[----:B--23--:R2:W3:Y:S01]  /*a1b0*/  SHFL.IDX PT, R5, R3, 0x1, 0x181f ;  /* 0x00381f0003057f89 */ /* 0x00c4e200000e0000 */
[----:B------:R-:W-:Y:S03]  /*a1c0*/  BSSY B1, `(.L_x_261) ;  /* 0x0000014000017945 */ /* 0x000fe60003800000 */
[----:B-1----:R2:W1:Y:S01]  /*a1d0*/  SHFL.IDX PT, R7, R6, 0x1, 0x181f ;  /* 0x00381f0006077f89 */ /* 0x00246200000e0000 */
[----:B------:R-:W-:Y:S05]  /*a1e0*/  @P1 BRA `(.L_x_262) ;  /* 0x0000000000441947 */ /* 0x000fea0003800000 */
[----:B------:R-:W-:Y:S02]  /*a1f0*/  ULDC UR4, c[0x0][0xac8] ;  /* 0x0002b20000047ab9 */ /* 0x000fe40000000800 */
[----:B------:R-:W-:Y:S02]  /*a200*/  ISETP.GE.AND P4, PT, R2, UR4, PT ;  /* 0x0000000402007c0c */ /* 0x000fe4000bf86270 */
[----:B------:R-:W-:Y:S02]  /*a210*/  ISETP.GE.AND P3, PT, R17, UR4, PT ;  /* 0x0000000411007c0c */ /* 0x000fe4000bf66270 */
[----:B------:R-:W-:Y:S02]  /*a220*/  ISETP.GE.AND P2, PT, R16, UR4, PT ;  /* 0x0000000410007c0c */ /* 0x000fe4000bf46270 */
[----:B------:R-:W-:-:S07]  /*a230*/  ISETP.GE.AND P1, PT, R18, UR4, PT ;  /* 0x0000000412007c0c */ /* 0x000fce000bf26270 */
[CC--:B-1----:R-:W-:Y:S02]  /*a240*/  @!P4 LEA R12, P6, R2.reuse, R7.reuse, 0x1 ;  /* 0x00000007020cc211 */ /* 0x0c2fe400078c08ff */
[C---:B------:R-:W-:Y:S02]  /*a250*/  @!P3 LEA R14, P5, R17.reuse, R7, 0x1 ;  /* 0x00000007110eb211 */ /* 0x040fe400078a08ff */
[----:B---3--:R-:W-:Y:S02]  /*a260*/  @!P4 LEA.HI.X R13, R2, R5, R224, 0x1, P6 ;  /* 0x00000005020dc211 */ /* 0x008fe400030f0ce0 */
[----:B------:R-:W-:Y:S02]  /*a270*/  @!P2 LEA R20, P6, R16, R7, 0x1 ;  /* 0x000000071014a211 */ /* 0x000fe400078c08ff */
[----:B------:R-:W-:Y:S01]  /*a280*/  @!P3 LEA.HI.X R15, R17, R5, R223, 0x1, P5 ;  /* 0x00000005110fb211 */ /* 0x000fe200028f0cdf */
[----:B------:R4:W-:Y:S01]  /*a290*/  @!P4 ST.E.128 desc[UR52][R12.64], RZ ;  /* 0x000000ff0c00c985 */ /* 0x0009e2000c101d34 */
[----:B------:R-:W-:-:S02]  /*a2a0*/  @!P1 LEA R4, P5, R18, R7, 0x1 ;  /* 0x0000000712049211 */ /* 0x000fc400078a08ff */
[-C--:B------:R-:W-:Y:S01]  /*a2b0*/  @!P2 LEA.HI.X R21, R16, R5.reuse, R222, 0x1, P6 ;  /* 0x000000051015a211 */ /* 0x080fe200030f0cde */
[----:B------:R4:W-:Y:S01]  /*a2c0*/  @!P3 ST.E.128 desc[UR52][R14.64], RZ ;  /* 0x000000ff0e00b985 */ /* 0x0009e2000c101d34 */
[----:B------:R-:W-:-:S03]  /*a2d0*/  @!P1 LEA.HI.X R5, R18, R5, R221, 0x1, P5 ;  /* 0x0000000512059211 */ /* 0x000fc600028f0cdd */
[----:B------:R4:W-:Y:S04]  /*a2e0*/  @!P2 ST.E.128 desc[UR52][R20.64], RZ ;  /* 0x000000ff1400a985 */ /* 0x0009e8000c101d34 */
[----:B------:R4:W-:Y:S02]  /*a2f0*/  @!P1 ST.E.128 desc[UR52][R4.64], RZ ;  /* 0x000000ff04009985 */ /* 0x0009e4000c101d34 */
.L_x_262:
[----:B------:R-:W-:Y:S05]  /*a300*/  BSYNC B1 ;  /* 0x0000000000017941 */ /* 0x000fea0003800000 */
.L_x_261:
[----:B---34-:R3:W4:Y:S01]  /*a310*/  SHFL.IDX PT, R5, R3, 0x2, 0x181f ;  /* 0x00581f0003057f89 */ /* 0x01872200000e0000 */
        /* <DEDUP_REMOVED lines=8> */
[-C--:B-1----:R-:W-:Y:S02]  /*a3a0*/  @!P3 LEA R12, P6, R2, R7.reuse, 0x1 ;  /* 0x00000007020cb211 */ /* 0x082fe400078c08ff */
[CC--:B------:R-:W-:Y:S02]  /*a3b0*/  @!P2 LEA R14, P5, R17.reuse, R7.reuse, 0x1 ;  /* 0x00000007110ea211 */ /* 0x0c0fe400078a08ff */
[----:B------:R-:W-:Y:S02]  /*a3c0*/  @!P1 LEA R20, P4, R16, R7, 0x1 ;  /* 0x0000000710149211 */ /* 0x000fe400078808ff */
[----:B----4-:R-:W-:Y:S02]  /*a3d0*/  @!P3 LEA.HI.X R13, R2, R5, R224, 0x1, P6 ;  /* 0x00000005020db211 */ /* 0x010fe400030f0ce0 */
[----:B------:R-:W-:Y:S02]  /*a3e0*/  @!P0 LEA R4, P6, R18, R7, 0x1 ;  /* 0x0000000712048211 */ /* 0x000fe400078c08ff */
[-C--:B------:R-:W-:Y:S01]  /*a3f0*/  @!P2 LEA.HI.X R15, R17, R5.reuse, R223, 0x1, P5 ;  /* 0x00000005110fa211 */ /* 0x080fe200028f0cdf */
[----:B------:R1:W-:Y:S01]  /*a400*/  @!P3 ST.E.128 desc[UR52][R12.64], RZ ;  /* 0x000000ff0c00b985 */ /* 0x0003e2000c101d34 */
[----:B------:R-:W-:-:S02]  /*a410*/  @!P1 LEA.HI.X R21, R16, R5, R222, 0x1, P4 ;  /* 0x0000000510159211 */ /* 0x000fc400020f0cde */
[----:B------:R-:W-:Y:S01]  /*a420*/  @!P0 LEA.HI.X R5, R18, R5, R221, 0x1, P6 ;  /* 0x0000000512058211 */ /* 0x000fe200030f0cdd */
[----:B------:R1:W-:Y:S04]  /*a430*/  @!P2 ST.E.128 desc[UR52][R14.64], RZ ;  /* 0x000000ff0e00a985 */ /* 0x0003e8000c101d34 */
[----:B------:R1:W-:Y:S04]  /*a440*/  @!P1 ST.E.128 desc[UR52][R20.64], RZ ;  /* 0x000000ff14009985 */ /* 0x0003e8000c101d34 */
[----:B------:R1:W-:Y:S02]  /*a450*/  @!P0 ST.E.128 desc[UR52][R4.64], RZ ;  /* 0x000000ff04008985 */ /* 0x0003e4000c101d34 */
.L_x_264:
[----:B------:R-:W-:Y:S05]  /*a460*/  BSYNC B1 ;  /* 0x0000000000017941 */ /* 0x000fea0003800000 */
.L_x_263:
[----:B------:R-:W-:Y:S01]  /*a470*/  VIADD R0, R8, 0x60 ;  /* 0x0000006008007836 */ /* 0x000fe20000000000 */
[----:B0-23--:R-:W0:Y:S04]  /*a480*/  SHFL.IDX PT, R3, R3, 0x3, 0x181f ;  /* 0x00781f0003037f89 */ /* 0x00de2800000e0000 */
[----:B------:R-:W-:Y:S01]  /*a490*/  ISETP.GE.AND P0, PT, R0, R11, PT ;  /* 0x0000000b0000720c */ /* 0x000fe20003f06270 */
[----:B-1--4-:R1:W2:-:S12]  /*a4a0*/  SHFL.IDX PT, R5, R6, 0x3, 0x181f ;  /* 0x00781f0006057f89 */ /* 0x01229800000e0000 */
[----:B-1----:R-:W-:Y:S05]  /*a4b0*/  @P0 BRA `(.L_x_255) ;  /* 0x0000000000440947 */ /* 0x002fea0003800000 */
[----:B------:R-:W-:Y:S02]  /*a4c0*/  ULDC UR4, c[0x0][0xac8] ;  /* 0x0002b20000047ab9 */ /* 0x000fe40000000800 */
[----:B------:R-:W-:Y:S02]  /*a4d0*/  ISETP.GE.AND P3, PT, R2, UR4, PT ;  /* 0x0000000402007c0c */ /* 0x000fe4000bf66270 */
[----:B------:R-:W-:Y:S02]  /*a4e0*/  ISETP.GE.AND P2, PT, R17, UR4, PT ;  /* 0x0000000411007c0c */ /* 0x000fe4000bf46270 */
[----:B------:R-:W-:Y:S02]  /*a4f0*/  ISETP.GE.AND P1, PT, R16, UR4, PT ;  /* 0x0000000410007c0c */ /* 0x000fe4000bf26270 */
[----:B------:R-:W-:-:S07]  /*a500*/  ISETP.GE.AND P0, PT, R18, UR4, PT ;  /* 0x0000000412007c0c */ /* 0x000fce000bf06270 */
[-C--:B--2---:R-:W-:Y:S02]  /*a510*/  @!P3 LEA R6, P6, R2, R5.reuse, 0x1 ;  /* 0x000000050206b211 */ /* 0x084fe400078c08ff */
[CC--:B------:R-:W-:Y:S02]  /*a520*/  @!P2 LEA R8, P5, R17.reuse, R5.reuse, 0x1 ;  /* 0x000000051108a211 */ /* 0x0c0fe400078a08ff */
[----:B------:R-:W-:Y:S02]  /*a530*/  @!P1 LEA R10, P4, R16, R5, 0x1 ;  /* 0x00000005100a9211 */ /* 0x000fe400078808ff */
[----:B0-----:R-:W-:Y:S02]  /*a540*/  @!P3 LEA.HI.X R7, R2, R3, R224, 0x1, P6 ;  /* 0x000000030207b211 */ /* 0x001fe400030f0ce0 */
        /* <DEDUP_REMOVED lines=8> */
.L_x_255:
[----:B------:R-:W-:Y:S05]  /*a5d0*/  BSYNC B0 ;  /* 0x0000000000007941 */ /* 0x000fea0003800000 */
.L_x_246:
[----:B------:R-:W-:Y:S02]  /*a5e0*/  ULDC UR4, c[0x0][0xc3c] ;  /* 0x00030f0000047ab9 */ /* 0x000fe40000000800 */
[----:B------:R-:W-:-:S13]  /*a5f0*/  ISETP.GE.AND P0, PT, R47, UR4, PT ;  /* 0x000000042f007c0c */ /* 0x000fda000bf06270 */
[----:B------:R-:W-:Y:S05]  /*a600*/  @!P0 BRA `(.L_x_265) ;  /* 0xffffff6400e08947 */ /* 0x000fea000383ffff */
[----:B------:R-:W-:Y:S05]  /*a610*/  EXIT ;  /* 0x000000000000794d */ /* 0x000fea0003800000 */
.L_x_218:
[----:B------:R-:W-:-:S08]  /*a620*/  NOP ;  /* 0x0000000000007918 */ /* 0x000fd00000000000 */
[----:B------:R-:W0:-:S00]  /*a630*/  USETMAXREG.DEALLOC.CTAPOOL 0x28 ;  /* 0x00000028000079c8 */ /* 0x000e0000080e0500 */
[----:B0-----:R-:W-:Y:S02]  /*a640*/  LOP3.LUT R0, R0, 0x3, RZ, 0xc0, !PT ;  /* 0x0000000300007812 */ /* 0x001fe400078ec0ff */
[----:B------:R-:W-:-:S04]  /*a650*/  LOP3.LUT R26, R26, 0xfffffeff, RZ, 0xc0, !PT ;  /* 0xfffffeff1a1a7812 */ /* 0x000fc800078ec0ff */
[----:B------:R-:W0:Y:S02]  /*a660*/  SHFL.IDX PT, R0, R0, RZ, 0x1f ;  /* 0x00001fff00007589 */ /* 0x000e2400000e0000 */
[----:B0-----:R-:W-:-:S13]  /*a670*/  ISETP.NE.AND P0, PT, R0, RZ, PT ;  /* 0x000000ff0000720c */ /* 0x001fda0003f05270 */
[----:B------:R-:W-:Y:S01]  /*a680*/  @P0 BAR.SYNC.DEFER_BLOCKING 0x5, 0x180 ;  /* 0x0146000000000b1d */ /* 0x000fe20000010000 */
[----:B------:R-:W-:Y:S02]  /*a690*/  @P0 MOV R3, 0x400 ;  /* 0x0000040000030802 */ /* 0x000fe40000000f00 */
[----:B------:R-:W-:Y:S02]  /*a6a0*/  @P0 LOP3.LUT R26, R26, 0x100, RZ, 0xfc, !PT ;  /* 0x000001001a1a0812 */ /* 0x000fe400078efcff */
[----:B------:R-:W-:-:S05]  /*a6b0*/  @P0 LEA R2, R2, R3, 0x18 ;  /* 0x0000000302020211 */ /* 0x000fca00078ec0ff */
[----:B------:R-:W0:Y:S02]  /*a6c0*/  @P0 LDS.128 R16, [R2+0x388d0] ;  /* 0x0388d00002100984 */ /* 0x000e240000000c00 */
[----:B0-----:R-:W-:Y:S01]  /*a6d0*/  @P0 R2UR UR40, R19 ;  /* 0x00000000132802ca */ /* 0x001fe200000e0000 */
[----:B------:R-:W-:Y:S06]  /*a6e0*/  @P0 BAR.ARV 0x4, 0x180 ;  /* 0x0106000000000b1d */ /* 0x000fec0000002000 */
[----:B------:R-:W-:Y:S08]  /*a6f0*/  @P0 BRA `(.L_x_266) ;  /* 0x00000008000c0947 */ /* 0x000ff00003800000 */
[----:B------:R-:W0:Y:S01]  /*a700*/  S2R R4, SR_TID.X ;  /* 0x0000000000047919 */ /* 0x000e220000002100 */
[----:B------:R-:W-:Y:S01]  /*a710*/  ULDC UR4, c[0x0][0xc3c] ;  /* 0x00030f0000047ab9 */ /* 0x000fe20000000800 */
[----:B------:R-:W-:Y:S01]  /*a720*/  IMAD.MOV.U32 R0, RZ, RZ, RZ ;  /* 0x000000ffff007224 */ /* 0x000fe200078e00ff */
[----:B------:R-:W1:Y:S01]  /*a730*/  LDC R11, c[0x0][0xc38] ;  /* 0x00030e00ff0b7b82 */ /* 0x000e620000000800 */
[----:B0-----:R-:W-:-:S04]  /*a740*/  LOP3.LUT R5, R4, 0x1f, RZ, 0xc0, !PT ;  /* 0x0000001f04057812 */ /* 0x001fc800078ec0ff */
[----:B------:R-:W-:-:S04]  /*a750*/  ISETP.NE.AND P0, PT, R5, 0x1f, PT ;  /* 0x0000001f0500780c */ /* 0x000fc80003f05270 */
[----:B------:R-:W-:-:S13]  /*a760*/  ISETP.GE.OR P1, PT, R5, UR4, !P0 ;  /* 0x0000000405007c0c */ /* 0x000fda000c726670 */
[----:B------:R-:W0:Y:S02]  /*a770*/  @!P1 LDC.64 R2, c[0x0][0xc80] ;  /* 0x00032000ff029b82 */ /* 0x000e240000000a00 */
[----:B0-----:R-:W-:-:S05]  /*a780*/  @!P1 IMAD.WIDE.U32 R2, R5, 0x4, R2 ;  /* 0x0000000405029825 */ /* 0x001fca00078e0002 */
[----:B------:R-:W2:Y:S01]  /*a790*/  @!P1 LDG.E R0, desc[UR52][R2.64] ;  /* 0x0000003402009981 */ /* 0x000ea2000c1e1900 */
[C---:B------:R-:W-:Y:S01]  /*a7a0*/  ISETP.NE.AND P1, PT, R5.reuse, RZ, PT ;  /* 0x000000ff0500720c */ /* 0x040fe20003f25270 */
[----:B------:R-:W-:Y:S01]  /*a7b0*/  UMOV UR4, URZ ;  /* 0x0000003f00047c82 */ /* 0x000fe20008000000 */
[C---:B------:R-:W-:Y:S01]  /*a7c0*/  ISETP.GE.U32.AND P2, PT, R5.reuse, 0x2, PT ;  /* 0x000000020500780c */ /* 0x040fe20003f46070 */
[----:B------:R-:W-:Y:S01]  /*a7d0*/  IMAD.MOV.U32 R16, RZ, RZ, RZ ;  /* 0x000000ffff107224 */ /* 0x000fe200078e00ff */
[C---:B------:R-:W-:Y:S02]  /*a7e0*/  ISETP.GE.U32.AND P3, PT, R5.reuse, 0x4, PT ;  /* 0x000000040500780c */ /* 0x040fe40003f66070 */
[C---:B------:R-:W-:Y:S02]  /*a7f0*/  ISETP.GE.U32.AND P4, PT, R5.reuse, 0x8, PT ;  /* 0x000000080500780c */ /* 0x040fe40003f86070 */
[----:B------:R-:W-:Y:S01]  /*a800*/  ISETP.GE.U32.AND P5, PT, R5, 0x10, PT ;  /* 0x000000100500780c */ /* 0x000fe20003fa6070 */
[----:B--2---:R-:W0:Y:S02]  /*a810*/  SHFL.UP PT, R4, R0, 0x1, RZ ;  /* 0x0420000000047989 */ /* 0x004e2400000e00ff */
[----:B0-----:R-:W-:-:S05]  /*a820*/  SEL R7, R4, RZ, P1 ;  /* 0x000000ff04077207 */ /* 0x001fca0000800000 */
[----:B------:R-:W-:-:S05]  /*a830*/  IMAD.IADD R7, R0, 0x1, R7 ;  /* 0x0000000100077824 */ /* 0x000fca00078e0207 */
[----:B------:R-:W0:Y:S02]  /*a840*/  SHFL.UP PT, R4, R7, 0x2, RZ ;  /* 0x0440000007047989 */ /* 0x000e2400000e00ff */
        /* <DEDUP_REMOVED lines=10> */
[----:B------:R-:W-:Y:S02]  /*a8f0*/  IMAD.IADD R6, R2, 0x1, R7 ;  /* 0x0000000102067824 */ /* 0x000fe400078e0207 */
[----:B------:R-:W0:Y:S03]  /*a900*/  S2R R7, SR_CTAID.X ;  /* 0x0000000000077919 */ /* 0x000e260000002500 */
[----:B------:R-:W1:Y:S02]  /*a910*/  SHFL.IDX PT, R4, R6, 0x1f, 0x1f ;  /* 0x03e01f0006047f89 */ /* 0x000e6400000e0000 */
[----:B-1----:R-:W-:-:S04]  /*a920*/  IMAD R4, R4, R11, RZ ;  /* 0x0000000b04047224 */ /* 0x002fc800078e02ff */
[----:B------:R-:W-:Y:S01]  /*a930*/  IMAD.MOV.U32 R3, RZ, RZ, R4 ;  /* 0x000000ffff037224 */ /* 0x000fe200078e0004 */
[----:B0-----:R-:W-:-:S13]  /*a940*/  ISETP.GT.AND P6, PT, R4, R7, PT ;  /* 0x000000070400720c */ /* 0x001fda0003fc4270 */
[----:B------:R-:W-:Y:S05]  /*a950*/  @P6 BRA `(.L_x_267) ;  /* 0x0000000000946947 */ /* 0x000fea0003800000 */
[----:B------:R-:W-:Y:S01]  /*a960*/  IMAD.MOV.U32 R4, RZ, RZ, R3 ;  /* 0x000000ffff047224 */ /* 0x000fe200078e0003 */
[----:B------:R-:W-:Y:S01]  /*a970*/  UMOV UR4, URZ ;  /* 0x0000003f00047c82 */ /* 0x000fe20008000000 */
[----:B------:R-:W-:-:S05]  /*a980*/  ULDC UR5, c[0x0][0xc3c] ;  /* 0x00030f0000057ab9 */ /* 0x000fca0000000800 */
.L_x_271:
[----:B------:R-:W-:-:S04]  /*a990*/  UIADD3 UR4, UR4, 0x1f, URZ ;  /* 0x0000001f04047890 */ /* 0x000fc8000fffe03f */
[----:B------:R-:W-:-:S06]  /*a9a0*/  UISETP.GE.AND UP0, UPT, UR4, UR5, UPT ;  /* 0x000000050400728c */ /* 0x000fcc000bf06270 */
[----:B------:R-:W-:-:S13]  /*a9b0*/  PLOP3.LUT P6, PT, PT, PT, UP0, 0x40, 0x0 ;  /* 0x000000000000781c */ /* 0x000fda0003fce808 */
[----:B------:R-:W-:Y:S05]  /*a9c0*/  @!P6 BRA `(.L_x_268) ;  /* 0x00000004002ce947 */ /* 0x000fea0003800000 */
[----:B------:R-:W-:Y:S01]  /*a9d0*/  VIADD R9, R5, UR4 ;  /* 0x0000000405097c36 */ /* 0x000fe20008000000 */
[----:B------:R-:W-:Y:S01]  /*a9e0*/  BSSY B0, `(.L_x_269) ;  /* 0x0000007000007945 */ /* 0x000fe20003800000 */
[----:B------:R-:W-:-:S03]  /*a9f0*/  IMAD.MOV.U32 R0, RZ, RZ, RZ ;  /* 0x000000ffff007224 */ /* 0x000fc600078e00ff */
[----:B------:R-:W-:-:S13]  /*aa00*/  ISETP.GE.OR P6, PT, R9, UR5, !P0 ;  /* 0x0000000509007c0c */ /* 0x000fda000c7c6670 */
[----:B------:R-:W-:Y:S05]  /*aa10*/  @P6 BRA `(.L_x_270) ;  /* 0x00000000000c6947 */ /* 0x000fea0003800000 */
[----:B------:R-:W0:Y:S02]  /*aa20*/  LDC.64 R2, c[0x0][0xc80] ;  /* 0x00032000ff027b82 */ /* 0x000e240000000a00 */
[----:B0-----:R-:W-:-:S05]  /*aa30*/  IMAD.WIDE R2, R9, 0x4, R2 ;  /* 0x0000000409027825 */ /* 0x001fca00078e0202 */
[----:B------:R0:W5:Y:S02]  /*aa40*/  LDG.E R0, desc[UR52][R2.64] ;  /* 0x0000003402007981 */ /* 0x000164000c1e1900 */
.L_x_270:
[----:B------:R-:W-:Y:S05]  /*aa50*/  BSYNC B0 ;  /* 0x0000000000007941 */ /* 0x000fea0003800000 */
.L_x_269:
[----:B0----5:R-:W0:Y:S02]  /*aa60*/  SHFL.UP PT, R2, R0, 0x1, RZ ;  /* 0x0420000000027989 */ /* 0x021e2400000e00ff */
        /* <DEDUP_REMOVED lines=14> */
[----:B------:R-:W0:Y:S03]  /*ab50*/  LDC R11, c[0x0][0xc38] ;  /* 0x00030e00ff0b7b82 */ /* 0x000e260000000800 */
[----:B------:R-:W0:Y:S02]  /*ab60*/  SHFL.IDX PT, R3, R6, 0x1f, 0x1f ;  /* 0x03e01f0006037f89 */ /* 0x000e2400000e0000 */
[----:B0-----:R-:W-:-:S04]  /*ab70*/  IMAD R3, R3, R11, RZ ;  /* 0x0000000b03037224 */ /* 0x001fc800078e02ff */
[----:B------:R-:W-:-:S05]  /*ab80*/  IMAD.IADD R4, R3, 0x1, R4 ;  /* 0x0000000103047824 */ /* 0x000fca00078e0204 */
[----:B------:R-:W-:-:S13]  /*ab90*/  ISETP.GT.AND P6, PT, R4, R7, PT ;  /* 0x000000070400720c */ /* 0x000fda0003fc4270 */
[----:B------:R-:W-:Y:S05]  /*aba0*/  @!P6 BRA `(.L_x_271) ;  /* 0xfffffffc0078e947 */ /* 0x000fea000383ffff */
.L_x_267:
[----:B------:R-:W-:-:S04]  /*abb0*/  IMAD.IADD R8, R4, 0x1, -R3 ;  /* 0x0000000104087824 */ /* 0x000fc800078e0a03 */
[----:B------:R-:W-:-:S05]  /*abc0*/  IMAD R2, R6, R11, R8 ;  /* 0x0000000b06027224 */ /* 0x000fca00078e0208 */
[----:B------:R-:W-:-:S13]  /*abd0*/  ISETP.GT.AND P0, PT, R2, R7, PT ;  /* 0x000000070200720c */ /* 0x000fda0003f04270 */
[----:B------:R-:W-:Y:S02]  /*abe0*/  VOTEU.ANY UR5, UPT, !P0 ;  /* 0x0000000000057886 */ /* 0x000fe400040e0100 */
[----:B------:R-:W-:Y:S02]  /*abf0*/  UPOPC UR40, UR5 ;  /* 0x00000005002872bf */ /* 0x000fe40008000000 */
[----:B------:R-:W-:-:S04]  /*ac00*/  ISETP.NE.AND P0, PT, RZ, UR5, PT ;  /* 0x00000005ff007c0c */ /* 0x000fc8000bf05270 */
[----:B------:R-:W-:-:S05]  /*ac10*/  IMAD.U32 R13, RZ, RZ, UR40 ;  /* 0x00000028ff0d7e24 */ /* 0x000fca000f8e00ff */
[----:B------:R-:W0:Y:S02]  /*ac20*/  SHFL.IDX PT, R10, R0, R13, 0x1f ;  /* 0x00001f0d000a7589 */ /* 0x000e2400000e0000 */
[----:B0-----:R-:W-:-:S04]  /*ac30*/  IABS R9, R10 ;  /* 0x0000000a00097213 */ /* 0x001fc80000000000 */
[----:B------:R-:W0:Y:S08]  /*ac40*/  I2F.RP R4, R9 ;  /* 0x0000000900047306 */ /* 0x000e300000209400 */
[----:B0-----:R-:W0:Y:S02]  /*ac50*/  MUFU.RCP R4, R4 ;  /* 0x0000000400047308 */ /* 0x001e240000001000 */
[----:B0-----:R-:W-:-:S06]  /*ac60*/  VIADD R2, R4, 0xffffffe ;  /* 0x0ffffffe04027836 */ /* 0x001fcc0000000000 */
[----:B------:R0:W1:Y:S01]  /*ac70*/  F2I.FTZ.U32.TRUNC.NTZ R3, R2 ;  /* 0x0000000200037305 */ /* 0x000062000021f000 */
[----:B------:R-:W-:Y:S05]  /*ac80*/  @!P0 BRA `(.L_x_272) ;  /* 0x00000000000c8947 */ /* 0x000fea0003800000 */
[----:B------:R-:W-:-:S06]  /*ac90*/  UIADD3 UR5, UR40, -0x1, URZ ;  /* 0xffffffff28057890 */ /* 0x000fcc000fffe03f */
[----:B------:R-:W-:-:S05]  /*aca0*/  IMAD.U32 R13, RZ, RZ, UR5 ;  /* 0x00000005ff0d7e24 */ /* 0x000fca000f8e00ff */
[----:B------:R2:W3:Y:S02]  /*acb0*/  SHFL.IDX PT, R16, R6, R13, 0x1f ;  /* 0x00001f0d06107589 */ /* 0x0004e400000e0000 */
.L_x_272:
[----:B---3--:R-:W-:Y:S01]  /*acc0*/  IMAD R16, R16, R11, R8 ;  /* 0x0000000b10107224 */ /* 0x008fe200078e0208 */
[----:B0-----:R-:W-:Y:S01]  /*acd0*/  IABS R2, R10 ;  /* 0x0000000a00027213 */ /* 0x001fe20000000000 */
[----:B-1----:R-:W-:Y:S01]  /*ace0*/  IMAD.MOV R0, RZ, RZ, -R3 ;  /* 0x000000ffff007224 */ /* 0x002fe200078e0a03 */
[----:B------:R-:W-:Y:S01]  /*acf0*/  UIADD3 UR40, UR40, UR4, URZ ;  /* 0x0000000428287290 */ /* 0x000fe2000fffe03f */
[----:B------:R-:W-:Y:S02]  /*ad00*/  IMAD.IADD R11, R7, 0x1, -R16 ;  /* 0x00000001070b7824 */ /* 0x000fe400078e0a10 */
[----:B------:R-:W-:Y:S02]  /*ad10*/  IMAD.MOV R4, RZ, RZ, -R2 ;  /* 0x000000ffff047224 */ /* 0x000fe400078e0a02 */
[----:B------:R-:W-:Y:S01]  /*ad20*/  IMAD R7, R0, R9, RZ ;  /* 0x0000000900077224 */ /* 0x000fe200078e02ff */
[----:B------:R-:W-:Y:S01]  /*ad30*/  IABS R0, R11 ;  /* 0x0000000b00007213 */ /* 0x000fe20000000000 */
[----:B------:R-:W-:-:S04]  /*ad40*/  IMAD.MOV.U32 R2, RZ, RZ, RZ ;  /* 0x000000ffff027224 */ /* 0x000fc800078e00ff */
[----:B------:R-:W-:-:S04]  /*ad50*/  IMAD.HI.U32 R2, R3, R7, R2 ;  /* 0x0000000703027227 */ /* 0x000fc800078e0002 */
[----:B------:R-:W-:Y:S02]  /*ad60*/  IMAD.MOV.U32 R3, RZ, RZ, R0 ;  /* 0x000000ffff037224 */ /* 0x000fe400078e0000 */
[----:B------:R-:W-:Y:S02]  /*ad70*/  IMAD.MOV.U32 R0, RZ, RZ, R4 ;  /* 0x000000ffff007224 */ /* 0x000fe400078e0004 */
[----:B------:R-:W-:-:S04]  /*ad80*/  IMAD.HI.U32 R2, R2, R3, RZ ;  /* 0x0000000302027227 */ /* 0x000fc800078e00ff */
[----:B------:R-:W-:-:S05]  /*ad90*/  IMAD R0, R2, R0, R3 ;  /* 0x0000000002007224 */ /* 0x000fca00078e0203 */
[----:B------:R-:W-:-:S13]  /*ada0*/  ISETP.GT.U32.AND P1, PT, R9, R0, PT ;  /* 0x000000000900720c */ /* 0x000fda0003f24070 */
[----:B------:R-:W-:Y:S02]  /*adb0*/  @!P1 IMAD.IADD R0, R0, 0x1, -R9 ;  /* 0x0000000100009824 */ /* 0x000fe400078e0a09 */
[----:B------:R-:W-:Y:S01]  /*adc0*/  @!P1 VIADD R2, R2, 0x1 ;  /* 0x0000000102029836 */ /* 0x000fe20000000000 */
[----:B------:R-:W-:Y:S02]  /*add0*/  ISETP.NE.AND P1, PT, R10, RZ, PT ;  /* 0x000000ff0a00720c */ /* 0x000fe40003f25270 */
[----:B------:R-:W-:Y:S02]  /*ade0*/  ISETP.GE.U32.AND P0, PT, R0, R9, PT ;  /* 0x000000090000720c */ /* 0x000fe40003f06070 */
[----:B------:R-:W-:-:S04]  /*adf0*/  LOP3.LUT R0, R11, R10, RZ, 0x3c, !PT ;  /* 0x0000000a0b007212 */ /* 0x000fc800078e3cff */
[----:B------:R-:W-:-:S07]  /*ae00*/  ISETP.GE.AND P2, PT, R0, RZ, PT ;  /* 0x000000ff0000720c */ /* 0x000fce0003f46270 */
[----:B------:R-:W-:-:S06]  /*ae10*/  @P0 VIADD R2, R2, 0x1 ;  /* 0x0000000102020836 */ /* 0x000fcc0000000000 */
[----:B------:R-:W-:Y:S01]  /*ae20*/  @!P2 IMAD.MOV R2, RZ, RZ, -R2 ;  /* 0x000000ffff02a224 */ /* 0x000fe200078e0a02 */
[----:B------:R-:W-:-:S05]  /*ae30*/  @!P1 LOP3.LUT R2, RZ, R10, RZ, 0x33, !PT ;  /* 0x0000000aff029212 */ /* 0x000fca00078e33ff */
[--C-:B------:R-:W-:Y:S02]  /*ae40*/  IMAD.MOV R17, RZ, RZ, -R2.reuse ;  /* 0x000000ffff117224 */ /* 0x100fe400078e0a02 */
[----:B------:R-:W-:Y:S02]  /*ae50*/  IMAD.MOV.U32 R18, RZ, RZ, R2 ;  /* 0x000000ffff127224 */ /* 0x000fe400078e0002 */
[----:B------:R-:W-:Y:S01]  /*ae60*/  IMAD R17, R10, R17, R11 ;  /* 0x000000110a117224 */ /* 0x000fe200078e020b */
[----:B------:R-:W-:Y:S06]  /*ae70*/  BRA `(.L_x_273) ;  /* 0x0000000000107947 */ /* 0x000fec0003800000 */
.L_x_268:
[----:B------:R-:W-:Y:S01]  /*ae80*/  IMAD.MOV.U32 R16, RZ, RZ, R7 ;  /* 0x000000ffff107224 */ /* 0x000fe200078e0007 */
[----:B------:R-:W-:Y:S01]  /*ae90*/  ULDC UR40, c[0x0][0xc3c] ;  /* 0x00030f0000287ab9 */ /* 0x000fe20000000800 */
[----:B------:R-:W-:Y:S02]  /*aea0*/  IMAD.MOV.U32 R17, RZ, RZ, RZ ;  /* 0x000000ffff117224 */ /* 0x000fe400078e00ff */
[----:B------:R-:W-:-:S07]  /*aeb0*/  IMAD.MOV.U32 R18, RZ, RZ, RZ ;  /* 0x000000ffff127224 */ /* 0x000fce00078e00ff */
.L_x_273:
[----:B------:R-:W-:Y:S01]  /*aec0*/  ISETP.NE.AND P0, PT, R5, RZ, PT ;  /* 0x000000ff0500720c */ /* 0x000fe20003f05270 */
[----:B------:R-:W-:-:S12]  /*aed0*/  IMAD.U32 R19, RZ, RZ, UR40 ;  /* 0x00000028ff137e24 */ /* 0x000fd8000f8e00ff */
[----:B------:R-:W0:Y:S01]  /*aee0*/  @!P0 S2R R3, SR_CgaCtaId ;  /* 0x0000000000038919 */ /* 0x000e220000008800 */
[----:B------:R-:W-:-:S04]  /*aef0*/  @!P0 MOV R0, 0x400 ;  /* 0x0000040000008802 */ /* 0x000fc80000000f00 */
[----:B0-----:R-:W-:-:S05]  /*af00*/  @!P0 LEA R0, R3, R0, 0x18 ;  /* 0x0000000003008211 */ /* 0x001fca00078ec0ff */
[----:B------:R0:W-:Y:S01]  /*af10*/  @!P0 STS.128 [R0+0x388d0], R16 ;  /* 0x0388d01000008388 */ /* 0x0001e20000000c00 */
[----:B------:R-:W-:Y:S06]  /*af20*/  BAR.ARV 0x5, 0x180 ;  /* 0x0146000000007b1d */ /* 0x000fec0000002000 */
.L_x_266:
[----:B------:R-:W-:Y:S01]  /*af30*/  ULDC UR4, c[0x0][0xc3c] ;  /* 0x00030f0000047ab9 */ /* 0x000fe20000000800 */
[----:B------:R1:W-:Y:S01]  /*af40*/  STL [R1+0xc], RZ ;  /* 0x00000cff01007387 */ /* 0x0003e20000100800 */
[----:B------:R-:W-:Y:S01]  /*af50*/  UISETP.GE.AND UP0, UPT, UR40, UR4, UPT ;  /* 0x000000042800728c */ /* 0x000fe2000bf06270 */
[----:B------:R-:W-:Y:S02]  /*af60*/  IMAD.MOV.U32 R29, RZ, RZ, 0x1 ;  /* 0x00000001ff1d7424 */ /* 0x000fe400078e00ff */
[----:B------:R-:W-:-:S03]  /*af70*/  IMAD.MOV.U32 R25, RZ, RZ, RZ ;  /* 0x000000ffff197224 */ /* 0x000fc600078e00ff */
[----:B------:R-:W-:-:S13]  /*af80*/  PLOP3.LUT P0, PT, PT, PT, UP0, 0x80, 0x0 ;  /* 0x000000000000781c */ /* 0x000fda0003f0f008 */
[----:B-1----:R-:W-:Y:S05]  /*af90*/  @P0 BRA `(.L_x_274) ;  /* 0x0000005c00680947 */ /* 0x002fea0003800000 */
[----:B------:R-:W1:Y:S01]  /*afa0*/  S2R R8, SR_TID.X ;  /* 0x0000000000087919 */ /* 0x000e620000002100 */
[----:B------:R-:W3:Y:S01]  /*afb0*/  S2UR UR4, SR_CgaCtaId ;  /* 0x00000000000479c3 */ /* 0x000ee20000008800 */
[----:B------:R-:W-:Y:S01]  /*afc0*/  IMAD.MOV.U32 R34, RZ, RZ, 0x40 ;  /* 0x00000040ff227424 */ /* 0x000fe200078e00ff */
[----:B------:R-:W-:Y:S01]  /*afd0*/  ULOP3.LUT UR46, UR36, 0x2, URZ, 0xfc, !UPT ;  /* 0x00000002242e7892 */ /* 0x000fe2000f8efc3f */
[----:B------:R4:W-:Y:S01]  /*afe0*/  STL [R1+0xc], RZ ;  /* 0x00000cff01007387 */ /* 0x0009e20000100800 */
[----:B------:R-:W-:Y:S01]  /*aff0*/  IMAD.MOV.U32 R35, RZ, RZ, 0x20 ;  /* 0x00000020ff237424 */ /* 0x000fe200078e00ff */
[----:B------:R-:W-:Y:S01]  /*b000*/  ULOP3.LUT UR48, UR36, 0x1, URZ, 0xfc, !UPT ;  /* 0x0000000124307892 */ /* 0x000fe2000f8efc3f */
[----:B------:R-:W-:Y:S01]  /*b010*/  IMAD.MOV.U32 R29, RZ, RZ, 0x1 ;  /* 0x00000001ff1d7424 */ /* 0x000fe200078e00ff */
[----:B------:R-:W-:Y:S01]  /*b020*/  ULDC UR49, c[0x0][0xc] ;  /* 0x0000030000317ab9 */ /* 0x000fe20000000800 */
[----:B------:R-:W-:Y:S02]  /*b030*/  IMAD.MOV.U32 R25, RZ, RZ, RZ ;  /* 0x000000ffff197224 */ /* 0x000fe400078e00ff */
[----:B---3--:R-:W-:-:S02]  /*b040*/  IMAD.U32 R33, RZ, RZ, UR4 ;  /* 0x00000004ff217e24 */ /* 0x008fc4000f8e00ff */
[C---:B-1----:R-:W-:Y:S01]  /*b050*/  IMAD.SHL.U32 R22, R8.reuse, 0x80, RZ ;  /* 0x0000008008167824 */ /* 0x042fe200078e00ff */
[C---:B--2---:R-:W-:Y:S01]  /*b060*/  LOP3.LUT R6, R8.reuse, 0x7f, RZ, 0xc0, !PT ;  /* 0x0000007f08067812 */ /* 0x044fe200078ec0ff */
[C---:B------:R-:W-:Y:S01]  /*b070*/  IMAD.SHL.U32 R5, R8.reuse, 0x10, RZ ;  /* 0x0000001008057824 */ /* 0x040fe200078e00ff */
[C---:B------:R-:W-:Y:S01]  /*b080*/  R2P PR, R8.reuse, 0x6 ;  /* 0x0000000608007804 */ /* 0x040fe20000000000 */
[----:B------:R-:W-:Y:S01]  /*b090*/  IMAD.SHL.U32 R9, R8, 0x2, RZ ;  /* 0x0000000208097824 */ /* 0x000fe200078e00ff */
[----:B0-----:R-:W-:Y:S02]  /*b0a0*/  SHF.R.U32.HI R0, RZ, 0x5, R6 ;  /* 0x00000005ff007819 */ /* 0x001fe40000011606 */
[C---:B------:R-:W-:Y:S02]  /*b0b0*/  LOP3.LUT R7, R22.reuse, 0x400, RZ, 0xc0, !PT ;  /* 0x0000040016077812 */ /* 0x040fe400078ec0ff */
[----:B------:R-:W-:Y:S02]  /*b0c0*/  LOP3.LUT R3, R22, 0x380, RZ, 0xc0, !PT ;  /* 0x0000038016037812 */ /* 0x000fe400078ec0ff */
[----:B------:R-:W-:Y:S01]  /*b0d0*/  LOP3.LUT R4, R5, 0x3f0, RZ, 0xc0, !PT ;  /* 0x000003f005047812 */ /* 0x000fe200078ec0ff */
[C---:B------:R-:W-:Y:S01]  /*b0e0*/  IMAD R7, R0.reuse, 0x800, R7 ;  /* 0x0000080000077824 */ /* 0x040fe200078e0207 */
[----:B------:R-:W-:Y:S01]  /*b0f0*/  LOP3.LUT R2, R3, 0x10, R8, 0xf8, !PT ;  /* 0x0000001003027812 */ /* 0x000fe200078ef808 */
[----:B------:R-:W-:Y:S01]  /*b100*/  IMAD R0, R0, 0x10, R3 ;  /* 0x0000001000007824 */ /* 0x000fe200078e0203 */
[----:B------:R-:W-:-:S02]  /*b110*/  LOP3.LUT R4, R4, 0x70, R9, 0x78, !PT ;  /* 0x0000007004047812 */ /* 0x000fc400078e7809 */
[--C-:B------:R-:W-:Y:S02]  /*b120*/  LOP3.LUT R2, R2, 0x70, R5.reuse, 0x78, !PT ;  /* 0x0000007002027812 */ /* 0x100fe400078e7805 */
[--C-:B------:R-:W-:Y:S02]  /*b130*/  LOP3.LUT R3, R0, 0x70, R5.reuse, 0x78, !PT ;  /* 0x0000007000037812 */ /* 0x100fe400078e7805 */
[----:B------:R-:W-:Y:S01]  /*b140*/  MOV R0, 0x400 ;  /* 0x0000040000007802 */ /* 0x000fe20000000f00 */
[----:B------:R-:W-:Y:S01]  /*b150*/  IMAD.IADD R27, R7, 0x1, R2 ;  /* 0x00000001071b7824 */ /* 0x000fe200078e0202 */
[----:B------:R-:W-:Y:S02]  /*b160*/  SHF.R.U32.HI R2, RZ, 0x3, R6 ;  /* 0x00000003ff027819 */ /* 0x000fe40000011606 */
[----:B------:R-:W-:Y:S02]  /*b170*/  LEA R23, R33, R0, 0x18 ;  /* 0x0000000021177211 */ /* 0x000fe400078ec0ff */
[----:B------:R-:W-:-:S02]  /*b180*/  LOP3.LUT R37, R4, 0x400, R5, 0xf8, !PT ;  /* 0x0000040004257812 */ /* 0x000fc400078ef805 */
[----:B------:R-:W-:Y:S02]  /*b190*/  LOP3.LUT R22, R3, 0xc00, R22, 0xf8, !PT ;  /* 0x00000c0003167812 */ /* 0x000fe400078ef816 */
[----:B------:R-:W-:Y:S02]  /*b1a0*/  SEL R34, R34, 0xffffffc0, !P2 ;  /* 0xffffffc022227807 */ /* 0x000fe40005000000 */
[----:B------:R-:W-:Y:S01]  /*b1b0*/  LOP3.LUT R0, R2, 0x70, R5, 0xf8, !PT ;  /* 0x0000007002007812 */ /* 0x000fe200078ef805 */
[----:B------:R-:W-:Y:S01]  /*b1c0*/  IMAD.IADD R2, R23, 0x1, R37 ;  /* 0x0000000117027824 */ /* 0x000fe200078e0225 */
[----:B------:R-:W-:Y:S01]  /*b1d0*/  SEL R35, R35, 0xffffffe0, !P1 ;  /* 0xffffffe023237807 */ /* 0x000fe20004800000 */
[C---:B------:R-:W-:Y:S01]  /*b1e0*/  IMAD.IADD R0, R34.reuse, 0x1, R22 ;  /* 0x0000000122007824 */ /* 0x040fe200078e0216 */
[----:B------:R-:W-:Y:S02]  /*b1f0*/  LOP3.LUT R28, R5, 0x70, RZ, 0xc0, !PT ;  /* 0x00000070051c7812 */ /* 0x000fe400078ec0ff */
[----:B------:R4:W-:Y:S01]  /*b200*/  STL [R1+0x4], R2 ;  /* 0x0000040201007387 */ /* 0x0009e20000100800 */
[----:B------:R-:W-:Y:S01]  /*b210*/  IMAD.IADD R36, R34, 0x1, R35 ;  /* 0x0000000122247824 */ /* 0x000fe200078e0223 */
[----:B------:R-:W-:-:S02]  /*b220*/  LOP3.LUT R3, R28, 0x80, RZ, 0xfc, !PT ;  /* 0x000000801c037812 */ /* 0x000fc400078efcff */
[----:B------:R4:W-:Y:S05]  /*b230*/  STL [R1], R0 ;  /* 0x0000000001007387 */ /* 0x0009ea0000100800 */
.L_x_349:
[----:B------:R-:W-:Y:S01]  /*b240*/  ULDC.64 UR4, c[0x0][0xc88] ;  /* 0x0003220000047ab9 */ /* 0x000fe20000000a00 */
[----:B------:R-:W-:Y:S01]  /*b250*/  ULDC.64 UR6, c[0x0][0xa18] ;  /* 0x0002860000067ab9 */ /* 0x000fe20000000a00 */
[----:B------:R-:W-:Y:S01]  /*b260*/  UIMAD.WIDE UR4, UR40, 0x4, UR4 ;  /* 0x00000004280478a5 */ /* 0x000fe2000f8e0204 */
[----:B------:R-:W-:-:S05]  /*b270*/  ULDC.64 UR8, c[0x0][0xa00] ;  /* 0x0002800000087ab9 */ /* 0x000fca0000000a00 */
[----:B-1--4-:R-:W-:Y:S02]  /*b280*/  IMAD.U32 R2, RZ, RZ, UR4 ;  /* 0x00000004ff027e24 */ /* 0x012fe4000f8e00ff */
[----:B------:R-:W-:Y:S01]  /*b290*/  IMAD.U32 R3, RZ, RZ, UR5 ;  /* 0x00000005ff037e24 */ /* 0x000fe2000f8e00ff */
[----:B------:R-:W-:-:S04]  /*b2a0*/  ULDC.64 UR4, c[0x0][0xa28] ;  /* 0x00028a0000047ab9 */ /* 0x000fc80000000a00 */
[----:B--2---:R-:W2:Y:S01]  /*b2b0*/  LDG.E R2, desc[UR52][R2.64] ;  /* 0x0000003402027981 */ /* 0x004ea2000c1e1900 */
[----:B------:R-:W-:Y:S02]  /*b2c0*/  UISETP.NE.U32.AND UP1, UPT, UR4, URZ, UPT ;  /* 0x0000003f0400728c */ /* 0x000fe4000bf25070 */
[----:B------:R-:W-:Y:S02]  /*b2d0*/  UISETP.NE.U32.AND UP0, UPT, UR6, URZ, UPT ;  /* 0x0000003f0600728c */ /* 0x000fe4000bf05070 */
[----:B------:R-:W-:Y:S02]  /*b2e0*/  UISETP.NE.AND.EX UP2, UPT, UR5, URZ, UPT, UP1 ;  /* 0x0000003f0500728c */ /* 0x000fe4000bf45310 */
[----:B------:R-:W-:Y:S02]  /*b2f0*/  UISETP.NE.AND.EX UP0, UPT, UR7, URZ, UPT, UP0 ;  /* 0x0000003f0700728c */ /* 0x000fe4000bf05300 */
[----:B------:R-:W-:Y:S02]  /*b300*/  UISETP.NE.U32.AND UP1, UPT, UR8, URZ, UPT ;  /* 0x0000003f0800728c */ /* 0x000fe4000bf25070 */
[----:B------:R-:W-:-:S02]  /*b310*/  PLOP3.LUT P0, PT, PT, PT, UP2, 0x80, 0x0 ;  /* 0x000000000000781c */ /* 0x000fc40003f0f028 */
[----:B------:R-:W-:Y:S01]  /*b320*/  PLOP3.LUT P1, PT, PT, PT, UP0, 0x80, 0x0 ;  /* 0x000000000000781c */ /* 0x000fe20003f2f008 */
[----:B------:R-:W-:Y:S01]  /*b330*/  UISETP.NE.AND.EX UP5, UPT, UR9, URZ, UPT, UP1 ;  /* 0x0000003f0900728c */ /* 0x000fe2000bfa5310 */
[----:B------:R-:W-:-:S03]  /*b340*/  IMAD.MOV.U32 R19, RZ, RZ, RZ ;  /* 0x000000ffff137224 */ /* 0x000fc600078e00ff */
[----:B------:R-:W-:Y:S02]  /*b350*/  UP2UR UR47, UPR, URZ, 0x20 ;  /* 0x000000203f2f7883 */ /* 0x000fe40008000000 */
[----:B------:R-:W-:Y:S02]  /*b360*/  PLOP3.LUT P2, PT, PT, PT, UP5, 0x80, 0x0 ;  /* 0x000000000000781c */ /* 0x000fe40003f4f058 */
[----:B--2---:R-:W-:-:S13]  /*b370*/  R2UR UR44, R2 ;  /* 0x00000000022c72ca */ /* 0x004fda00000e0000 */
[----:B------:R-:W-:Y:S02]  /*b380*/  USHF.R.S32.HI UR45, URZ, 0x1f, UR44 ;  /* 0x0000001f3f2d7899 */ /* 0x000fe4000801142c */
[----:B------:R-:W-:Y:S02]  /*b390*/  @UP2 ULEA UR4, UP3, UR44, UR4, 0x2 ;  /* 0x000000042c042291 */ /* 0x000fe4000f86103f */
[----:B------:R-:W-:Y:S02]  /*b3a0*/  USHF.L.U32 UR38, UR44, 0x2, URZ ;  /* 0x000000022c267899 */ /* 0x000fe4000800063f */
[----:B------:R-:W-:Y:S02]  /*b3b0*/  @UP2 ULEA.HI.X UR5, UR44, UR5, UR45, 0x2, UP3 ;  /* 0x000000052c052291 */ /* 0x000fe400098f142d */
[----:B------:R-:W-:Y:S01]  /*b3c0*/  USHF.L.U64.HI UR39, UR44, 0x2, UR45 ;  /* 0x000000022c277899 */ /* 0x000fe2000801022d */
[----:B------:R-:W-:Y:S01]  /*b3d0*/  IMAD.U32 R2, RZ, RZ, UR4 ;  /* 0x00000004ff027e24 */ /* 0x000fe2000f8e00ff */
[----:B------:R-:W-:-:S02]  /*b3e0*/  @UP0 UIADD3 UR6, UP4, UR38, UR6, URZ ;  /* 0x0000000626060290 */ /* 0x000fc4000ff9e03f */
[----:B------:R-:W-:Y:S02]  /*b3f0*/  IMAD.U32 R3, RZ, RZ, UR5 ;  /* 0x00000005ff037e24 */ /* 0x000fe4000f8e00ff */
[----:B------:R-:W-:Y:S02]  /*b400*/  @UP0 UIADD3.X UR7, UR39, UR7, URZ, UP4, !UPT ;  /* 0x0000000727070290 */ /* 0x000fe4000a7fe43f */
[----:B------:R-:W-:Y:S01]  /*b410*/  UIADD3 UR8, UP0, UR38, UR8, URZ ;  /* 0x0000000826087290 */ /* 0x000fe2000ff1e03f */
[----:B0-----:R0:W5:Y:S03]  /*b420*/  @P0 LDG.E R0, desc[UR52][R2.64] ;  /* 0x0000003402000981 */ /* 0x001166000c1e1900 */
[----:B------:R-:W-:Y:S01]  /*b430*/  UIADD3.X UR4, UR39, UR9, URZ, UP0, !UPT ;  /* 0x0000000927047290 */ /* 0x000fe200087fe43f */
[----:B0-----:R-:W-:Y:S02]  /*b440*/  IMAD.U32 R2, RZ, RZ, UR6 ;  /* 0x00000006ff027e24 */ /* 0x001fe4000f8e00ff */
[----:B------:R-:W-:-:S05]  /*b450*/  IMAD.U32 R3, RZ, RZ, UR7 ;  /* 0x00000007ff037e24 */ /* 0x000fca000f8e00ff */
[----:B------:R0:W2:Y:S02]  /*b460*/  @P1 LDG.E R4, desc[UR52][R2.64] ;  /* 0x0000003402041981 */ /* 0x0000a4000c1e1900 */
[----:B0-----:R-:W-:Y:S02]  /*b470*/  IMAD.U32 R2, RZ, RZ, UR8 ;  /* 0x00000008ff027e24 */ /* 0x001fe4000f8e00ff */
[----:B------:R-:W-:-:S05]  /*b480*/  IMAD.U32 R3, RZ, RZ, UR4 ;  /* 0x00000004ff037e24 */ /* 0x000fca000f8e00ff */
[----:B------:R0:W5:Y:S01]  /*b490*/  @P2 LDG.E R19, desc[UR52][R2.64] ;  /* 0x0000003402132981 */ /* 0x000162000c1e1900 */
[----:B--2---:R-:W-:Y:S01]  /*b4a0*/  @P1 R2UR UR41, R4 ;  /* 0x00000000042912ca */ /* 0x004fe200000e0000 */
[----:B0-----:R-:W-:-:S14]  /*b4b0*/  @P1 BRA `(.L_x_275) ;  /* 0x0000000000241947 */ /* 0x001fdc0003800000 */
[----:B------:R-:W-:Y:S01]  /*b4c0*/  UISETP.NE.AND UP0, UPT, UR47, URZ, UPT ;  /* 0x0000003f2f00728c */ /* 0x000fe2000bf05270 */
[----:B------:R-:W-:-:S05]  /*b4d0*/  ULDC UR41, c[0x0][0x288] ;  /* 0x0000a20000297ab9 */ /* 0x000fca0000000800 */
[----:B------:R-:W-:-:S13]  /*b4e0*/  PLOP3.LUT P1, PT, PT, PT, UP0, 0x40, 0x0 ;  /* 0x000000000000781c */ /* 0x000fda0003f2e808 */
[----:B------:R-:W-:Y:S05]  /*b4f0*/  @P1 BRA `(.L_x_275) ;  /* 0x0000000000141947 */ /* 0x000fea0003800000 */
[----:B------:R-:W2:Y:S04]  /*b500*/  LDG.E R5, desc[UR52][R2.64] ;  /* 0x0000003402057981 */ /* 0x000ea8000c1e1900 */
[----:B------:R-:W3:Y:S01]  /*b510*/  LDG.E R4, desc[UR52][R2.64+0x4] ;  /* 0x0000043402047981 */ /* 0x000ee2000c1e1900 */
[----:B--2---:R-:W-:Y:S02]  /*b520*/  R2UR UR4, R5 ;  /* 0x00000000050472ca */ /* 0x004fe400000e0000 */
[----:B---3--:R-:W-:-:S13]  /*b530*/  R2UR UR41, R4 ;  /* 0x00000000042972ca */ /* 0x008fda00000e0000 */
[----:B------:R-:W-:-:S12]  /*b540*/  UIADD3 UR41, -UR4, UR41, URZ ;  /* 0x0000002904297290 */ /* 0x000fd8000fffe13f */
.L_x_275:
[----:B------:R-:W-:Y:S01]  /*b550*/  UMOV UR37, URZ ;  /* 0x0000003f00257c82 */ /* 0x000fe20008000000 */
[----:B------:R-:W-:Y:S01]  /*b560*/  ULDC.64 UR6, c[0x0][0xa20] ;  /* 0x0002880000067ab9 */ /* 0x000fe20000000a00 */
[----:B-----5:R-:W-:Y:S01]  /*b570*/  @P0 R2UR UR37, R0 ;  /* 0x00000000002502ca */ /* 0x020fe200000e0000 */
[----:B------:R-:W-:Y:S01]  /*b580*/  ULDC.64 UR4, c[0x0][0x418] ;  /* 0x0001060000047ab9 */ /* 0x000fe20000000a00 */
[----:B------:R-:W-:Y:S01]  /*b590*/  ISETP.NE.U32.AND P0, PT, RZ, UR6, PT ;  /* 0x00000006ff007c0c */ /* 0x000fe2000bf05070 */
[----:B------:R-:W-:Y:S01]  /*b5a0*/  UISETP.NE.U32.AND UP0, UPT, UR4, URZ, UPT ;  /* 0x0000003f0400728c */ /* 0x000fe2000bf05070 */
[----:B------:R-:W-:Y:S01]  /*b5b0*/  IMAD.U32 R30, RZ, RZ, UR44 ;  /* 0x0000002cff1e7e24 */ /* 0x000fe2000f8e00ff */
[----:B------:R-:W-:Y:S01]  /*b5c0*/  ULDC UR42, c[0x0][0x2f0] ;  /* 0x0000bc00002a7ab9 */ /* 0x000fe20000000800 */
[----:B------:R-:W-:Y:S01]  /*b5d0*/  ISETP.NE.AND.EX P0, PT, RZ, UR7, PT, P0 ;  /* 0x00000007ff007c0c */ /* 0x000fe2000bf05300 */
[----:B------:R-:W-:Y:S01]  /*b5e0*/  UISETP.NE.AND.EX UP0, UPT, UR5, URZ, UPT, UP0 ;  /* 0x0000003f0500728c */ /* 0x000fe2000bf05300 */
[----:B------:R-:W-:-:S03]  /*b5f0*/  ULDC UR4, c[0x0][0x424] ;  /* 0x0001090000047ab9 */ /* 0x000fc60000000800 */
[----:B------:R-:W-:-:S04]  /*b600*/  USEL UR4, UR4, 0x1, UP0 ;  /* 0x0000000104047887 */ /* 0x000fc80008000000 */
[----:B------:R-:W-:-:S04]  /*b610*/  UIMAD UR42, UR4, UR42, URZ ;  /* 0x0000002a042a72a4 */ /* 0x000fc8000f8e023f */
[----:B------:R-:W-:Y:S08]  /*b620*/  @!P0 BRA `(.L_x_276) ;  /* 0x00000000001c8947 */ /* 0x000ff00003800000 */
[----:B------:R-:W-:-:S04]  /*b630*/  UIADD3 UR4, UP0, UR38, UR6, URZ ;  /* 0x0000000626047290 */ /* 0x000fc8000ff1e03f */
[----:B------:R-:W-:Y:S02]  /*b640*/  UIADD3.X UR5, UR39, UR7, URZ, UP0, !UPT ;  /* 0x0000000727057290 */ /* 0x000fe400087fe43f */
[----:B------:R-:W-:-:S04]  /*b650*/  IMAD.U32 R2, RZ, RZ, UR4 ;  /* 0x00000004ff027e24 */ /* 0x000fc8000f8e00ff */
[----:B------:R-:W-:-:S05]  /*b660*/  IMAD.U32 R3, RZ, RZ, UR5 ;  /* 0x00000005ff037e24 */ /* 0x000fca000f8e00ff */
[----:B------:R-:W2:Y:S02]  /*b670*/  LDG.E R2, desc[UR52][R2.64] ;  /* 0x0000003402027981 */ /* 0x000ea4000c1e1900 */
[----:B--2---:R-:W-:Y:S01]  /*b680*/  R2UR UR42, R2 ;  /* 0x00000000022a72ca */ /* 0x004fe200000e0000 */
[----:B------:R-:W-:-:S14]  /*b690*/  BRA `(.L_x_277) ;  /* 0x00000000002c7947 */ /* 0x000fdc0003800000 */
.L_x_276:
[----:B------:R-:W-:Y:S02]  /*b6a0*/  ULDC.64 UR4, c[0x0][0xa08] ;  /* 0x0002820000047ab9 */ /* 0x000fe40000000a00 */
[----:B------:R-:W-:-:S04]  /*b6b0*/  ISETP.NE.U32.AND P0, PT, RZ, UR4, PT ;  /* 0x00000004ff007c0c */ /* 0x000fc8000bf05070 */
[----:B------:R-:W-:-:S13]  /*b6c0*/  ISETP.NE.AND.EX P0, PT, RZ, UR5, PT, P0 ;  /* 0x00000005ff007c0c */ /* 0x000fda000bf05300 */
[----:B------:R-:W-:Y:S05]  /*b6d0*/  @!P0 BRA `(.L_x_277) ;  /* 0x00000000001c8947 */ /* 0x000fea0003800000 */
[----:B------:R-:W0:Y:S02]  /*b6e0*/  LDC.64 R2, c[0x0][0xa08] ;  /* 0x00028200ff027b82 */ /* 0x000e240000000a00 */
[----:B0-----:R-:W-:-:S05]  /*b6f0*/  IMAD.WIDE R2, R30, 0x4, R2 ;  /* 0x000000041e027825 */ /* 0x001fca00078e0202 */
[----:B------:R-:W2:Y:S04]  /*b700*/  LDG.E R4, desc[UR52][R2.64] ;  /* 0x0000003402047981 */ /* 0x000ea8000c1e1900 */
[----:B------:R-:W3:Y:S01]  /*b710*/  LDG.E R0, desc[UR52][R2.64+0x4] ;  /* 0x0000043402007981 */ /* 0x000ee2000c1e1900 */
[----:B--2---:R-:W-:Y:S02]  /*b720*/  R2UR UR42, R4 ;  /* 0x00000000042a72ca */ /* 0x004fe400000e0000 */
[----:B---3--:R-:W-:-:S13]  /*b730*/  R2UR UR4, R0 ;  /* 0x00000000000472ca */ /* 0x008fda00000e0000 */
[----:B------:R-:W-:-:S12]  /*b740*/  UIADD3 UR42, -UR42, UR4, URZ ;  /* 0x000000042a2a7290 */ /* 0x000fd8000fffe13f */
.L_x_277:
[----:B------:R-:W-:Y:S01]  /*b750*/  UIADD3 UR42, -UR37, UR42, URZ ;  /* 0x0000002a252a7290 */ /* 0x000fe2000fffe13f */
[----:B------:R-:W-:Y:S03]  /*b760*/  BSSY B7, `(.L_x_278) ;  /* 0x00004c8000077945 */ /* 0x000fe60003800000 */
[----:B------:R-:W-:Y:S02]  /*b770*/  UIADD3 UR4, UR42, 0x7f, URZ ;  /* 0x0000007f2a047890 */ /* 0x000fe4000fffe03f */
[----:B------:R-:W-:Y:S02]  /*b780*/  ISETP.LT.AND P0, PT, RZ, UR42, PT ;  /* 0x0000002aff007c0c */ /* 0x000fe4000bf01270 */
[----:B------:R-:W-:-:S04]  /*b790*/  USHF.R.S32.HI UR5, URZ, 0x1f, UR4 ;  /* 0x0000001f3f057899 */ /* 0x000fc80008011404 */
[----:B------:R-:W-:-:S04]  /*b7a0*/  ULEA.HI UR5, UR5, UR4, URZ, 0x7 ;  /* 0x0000000405057291 */ /* 0x000fc8000f8f383f */
[----:B------:R-:W-:-:S03]  /*b7b0*/  USHF.R.S32.HI UR43, URZ, 0x7, UR5 ;  /* 0x000000073f2b7899 */ /* 0x000fc60008011405 */
[----:B------:R-:W-:Y:S09]  /*b7c0*/  @P0 BRA `(.L_x_279) ;  /* 0x0000000000440947 */ /* 0x000ff20003800000 */
[----:B------:R-:W0:Y:S02]  /*b7d0*/  S2R R0, SR_TID.X ;  /* 0x0000000000007919 */ /* 0x000e240000002100 */
[----:B0-----:R-:W-:-:S04]  /*b7e0*/  LOP3.LUT R0, R0, 0x7f, RZ, 0xc0, !PT ;  /* 0x0000007f00007812 */ /* 0x001fc800078ec0ff */
[----:B------:R-:W-:-:S13]  /*b7f0*/  ISETP.NE.AND P0, PT, R0, RZ, PT ;  /* 0x000000ff0000720c */ /* 0x000fda0003f05270 */
[----:B------:R-:W-:Y:S05]  /*b800*/  @P0 BRA `(.L_x_280) ;  /* 0x0000004800f40947 */ /* 0x000fea0003800000 */
[----:B------:R-:W0:Y:S01]  /*b810*/  S2R R5, SR_LANEID ;  /* 0x0000000000057919 */ /* 0x000e220000000000 */
[----:B------:R-:W-:Y:S01]  /*b820*/  VOTEU.ANY UR4, UPT, PT ;  /* 0x0000000000047886 */ /* 0x000fe200038e0100 */
[----:B------:R-:W1:Y:S01]  /*b830*/  LDC.64 R2, c[0x0][0xc60] ;  /* 0x00031800ff027b82 */ /* 0x000e620000000a00 */
[----:B------:R-:W0:Y:S02]  /*b840*/  FLO.U32 R0, UR4 ;  /* 0x0000000400007d00 */ /* 0x000e2400080e0000 */
[----:B0-----:R-:W-:-:S06]  /*b850*/  ISETP.EQ.U32.AND P0, PT, R0, R5, PT ;  /* 0x000000050000720c */ /* 0x001fcc0003f02070 */
[----:B------:R-:W1:Y:S07]  /*b860*/  POPC R5, UR4 ;  /* 0x0000000400057d09 */ /* 0x000e6e0008000000 */
[----:B-1----:R-:W2:Y:S01]  /*b870*/  @P0 ATOMG.E.ADD.STRONG.GPU PT, R3, desc[UR52][R2.64], R5 ;  /* 0x00000005020309a8 */ /* 0x002ea200081ee1f4 */
[----:B------:R-:W0:Y:S02]  /*b880*/  S2R R4, SR_LTMASK ;  /* 0x0000000000047919 */ /* 0x000e240000003900 */
[----:B0-----:R-:W-:-:S04]  /*b890*/  LOP3.LUT R4, R4, UR4, RZ, 0xc0, !PT ;  /* 0x0000000404047c12 */ /* 0x001fc8000f8ec0ff */
[----:B------:R-:W0:Y:S01]  /*b8a0*/  POPC R7, R4 ;  /* 0x0000000400077309 */ /* 0x000e220000000000 */
[----:B--2---:R-:W0:Y:S02]  /*b8b0*/  SHFL.IDX PT, R0, R3, R0, 0x1f ;  /* 0x00001f0003007589 */ /* 0x004e2400000e0000 */
[----:B0-----:R-:W-:Y:S01]  /*b8c0*/  IADD3 R16, R0, UR49, R7 ;  /* 0x0000003100107c10 */ /* 0x001fe2000fffe007 */
[----:B------:R-:W-:Y:S06]  /*b8d0*/  BRA `(.L_x_280) ;  /* 0x0000004800c07947 */ /* 0x000fec0003800000 */
.L_x_279:
[----:B------:R-:W-:Y:S01]  /*b8e0*/  VIADD R0, R23, 0x28400 ;  /* 0x0002840017007836 */ /* 0x000fe20000000000 */
[----:B------:R-:W-:Y:S04]  /*b8f0*/  BSSY B6, `(.L_x_281) ;  /* 0x0000013000067945 */ /* 0x000fe80003800000 */
[----:B------:R-:W-:-:S13]  /*b900*/  LOP3.LUT P0, RZ, R0, 0x3ff, RZ, 0xc0, !PT ;  /* 0x000003ff00ff7812 */ /* 0x000fda000780c0ff */
[----:B------:R-:W-:Y:S05]  /*b910*/  @!P0 BRA `(.L_x_282) ;  /* 0x0000000000408947 */ /* 0x000fea0003800000 */
[----:B------:R-:W-:Y:S01]  /*b920*/  MOV R2, 0x0 ;  /* 0x0000000000027802 */ /* 0x000fe20000000f00 */
        /* <DEDUP_REMOVED lines=15> */
.L_x_282:
[----:B------:R-:W-:Y:S05]  /*ba20*/  BSYNC B6 ;  /* 0x0000000000067941 */ /* 0x000fea0003800000 */
.L_x_281:
[----:B------:R-:W-:Y:S01]  /*ba30*/  VIADD R0, R23, 0x10400 ;  /* 0x0001040017007836 */ /* 0x000fe20000000000 */
[----:B------:R-:W-:Y:S01]  /*ba40*/  LOP3.LUT R26, R26, 0xfffffffe, RZ, 0xc0, !PT ;  /* 0xfffffffe1a1a7812 */ /* 0x000fe200078ec0ff */
[----:B------:R-:W-:Y:S03]  /*ba50*/  BSSY B6, `(.L_x_283) ;  /* 0x0000014000067945 */ /* 0x000fe60003800000 */
[----:B------:R-:W-:-:S13]  /*ba60*/  LOP3.LUT P0, RZ, R0, 0x3ff, RZ, 0xc0, !PT ;  /* 0x000003ff00ff7812 */ /* 0x000fda000780c0ff */
[----:B------:R-:W-:Y:S01]  /*ba70*/  @P0 LOP3.LUT R26, R26, 0x1, RZ, 0xfc, !PT ;  /* 0x000000011a1a0812 */ /* 0x000fe200078efcff */
[----:B------:R-:W-:Y:S06]  /*ba80*/  @!P0 BRA `(.L_x_284) ;  /* 0x0000000000408947 */ /* 0x000fec0003800000 */
        /* <DEDUP_REMOVED lines=16> */
.L_x_284:
[----:B------:R-:W-:Y:S05]  /*bb90*/  BSYNC B6 ;  /* 0x0000000000067941 */ /* 0x000fea0003800000 */
.L_x_283:
        /* <DEDUP_REMOVED lines=20> */
.L_x_286:
[----:B------:R-:W-:Y:S05]  /*bce0*/  BSYNC B6 ;  /* 0x0000000000067941 */ /* 0x000fea0003800000 */
.L_x_285:
[----:B------:R-:W-:Y:S01]  /*bcf0*/  LOP3.LUT P6, RZ, R26, 0x1, RZ, 0xc0, !PT ;  /* 0x000000011aff7812 */ /* 0x000fe200078cc0ff */
[----:B------:R-:W-:-:S12]  /*bd00*/  BSSY B6, `(.L_x_287) ;  /* 0x0000012000067945 */ /* 0x000fd80003800000 */
        /* <DEDUP_REMOVED lines=17> */
.L_x_288:
[----:B------:R-:W-:Y:S05]  /*be20*/  BSYNC B6 ;  /* 0x0000000000067941 */ /* 0x000fea0003800000 */
.L_x_287:
[----:B------:R-:W-:Y:S01]  /*be30*/  ULDC.64 UR4, c[0x0][0x9f8] ;  /* 0x00027e0000047ab9 */ /* 0x000fe20000000a00 */
[----:B------:R-:W0:Y:S01]  /*be40*/  S2R R20, SR_TID.X ;  /* 0x0000000000147919 */ /* 0x000e220000002100 */
[----:B------:R-:W-:Y:S01]  /*be50*/  UISETP.NE.U32.AND UP0, UPT, UR4, URZ, UPT ;  /* 0x0000003f0400728c */ /* 0x000fe2000bf05070 */
[----:B------:R-:W1:Y:S03]  /*be60*/  LDC R8, c[0x0][0x430] ;  /* 0x00010c00ff087b82 */ /* 0x000e660000000800 */
[----:B------:R-:W-:-:S06]  /*be70*/  UISETP.NE.AND.EX UP0, UPT, UR5, URZ, UPT, UP0 ;  /* 0x0000003f0500728c */ /* 0x000fcc000bf05300 */
[----:B------:R-:W-:-:S05]  /*be80*/  PLOP3.LUT P0, PT, PT, PT, UP0, 0x80, 0x0 ;  /* 0x000000000000781c */ /* 0x000fca0003f0f008 */
[----:B------:R-:W-:-:S04]  /*be90*/  @UP0 UIADD3 UR4, UP1, UR38, UR4, URZ ;  /* 0x0000000426040290 */ /* 0x000fc8000ff3e03f */
[----:B------:R-:W-:Y:S02]  /*bea0*/  @UP0 UIADD3.X UR5, UR39, UR5, URZ, UP1, !UPT ;  /* 0x0000000527050290 */ /* 0x000fe40008ffe43f */
[----:B------:R-:W-:-:S04]  /*beb0*/  IMAD.U32 R2, RZ, RZ, UR4 ;  /* 0x00000004ff027e24 */ /* 0x000fc8000f8e00ff */
[----:B------:R-:W-:-:S05]  /*bec0*/  IMAD.U32 R3, RZ, RZ, UR5 ;  /* 0x00000005ff037e24 */ /* 0x000fca000f8e00ff */
[----:B------:R2:W3:Y:S01]  /*bed0*/  @P0 LDG.E R30, desc[UR52][R2.64] ;  /* 0x00000034021e0981 */ /* 0x0004e2000c1e1900 */
[----:B-1----:R-:W-:Y:S01]  /*bee0*/  ISETP.NE.AND P1, PT, R8, 0x1, PT ;  /* 0x000000010800780c */ /* 0x002fe20003f25270 */
[----:B------:R-:W-:Y:S01]  /*bef0*/  IMAD.U32 R10, RZ, RZ, UR43 ;  /* 0x0000002bff0a7e24 */ /* 0x000fe2000f8e00ff */
[C---:B0-----:R-:W-:Y:S01]  /*bf00*/  LOP3.LUT R21, R20.reuse, 0x7f, RZ, 0xc0, !PT ;  /* 0x0000007f14157812 */ /* 0x041fe200078ec0ff */
[----:B------:R-:W-:Y:S01]  /*bf10*/  IMAD.SHL.U32 R20, R20, 0x10, RZ ;  /* 0x0000001014147824 */ /* 0x000fe200078e00ff */
[----:B------:R-:W-:Y:S02]  /*bf20*/  LOP3.LUT R26, R26, 0xfffffff7, RZ, 0xc0, !PT ;  /* 0xfffffff71a1a7812 */ /* 0x000fe400078ec0ff */
[----:B------:R-:W-:Y:S02]  /*bf30*/  SHF.R.U32.HI R21, RZ, 0x3, R21 ;  /* 0x00000003ff157819 */ /* 0x000fe40000011615 */
[----:B------:R-:W-:Y:S02]  /*bf40*/  LEA R10, R10, 0xffffff80, 0x7 ;  /* 0xffffff800a0a7811 */ /* 0x000fe400078e38ff */
[----:B------:R-:W-:-:S03]  /*bf50*/  LOP3.LUT R20, R21, 0x70, R20, 0xf8, !PT ;  /* 0x0000007015147812 */ /* 0x000fc600078ef814 */
[----:B------:R-:W0:Y:S01]  /*bf60*/  @P1 LDC R0, c[0x0][0x434] ;  /* 0x00010d00ff001b82 */ /* 0x000e220000000800 */
[----:B------:R-:W-:Y:S02]  /*bf70*/  LOP3.LUT R4, R20, R10, RZ, 0xfc, !PT ;  /* 0x0000000a14047212 */ /* 0x000fe400078efcff */
[----:B------:R-:W-:Y:S02]  /*bf80*/  @P1 LOP3.LUT R26, R26, 0x8, RZ, 0xfc, !PT ;  /* 0x000000081a1a1812 */ /* 0x000fe400078efcff */
[C---:B------:R-:W-:Y:S01]  /*bf90*/  ISETP.GE.AND P0, PT, R4.reuse, UR42, PT ;  /* 0x0000002a04007c0c */ /* 0x040fe2000bf06270 */
[----:B------:R-:W-:Y:S02]  /*bfa0*/  VIADD R7, R4, UR37 ;  /* 0x0000002504077c36 */ /* 0x000fe40008000000 */
[----:B------:R-:W1:Y:S02]  /*bfb0*/  @P1 LDC R5, c[0x0][0x438] ;  /* 0x00010e00ff051b82 */ /* 0x000e640000000800 */
[----:B------:R-:W-:-:S08]  /*bfc0*/  IMAD.MOV.U32 R6, RZ, RZ, R7 ;  /* 0x000000ffff067224 */ /* 0x000fd000078e0007 */
[----:B--2---:R-:W2:Y:S01]  /*bfd0*/  @!P0 LDC.64 R2, c[0x0][0x428] ;  /* 0x00010a00ff028b82 */ /* 0x004ea20000000a00 */
[----:B0-----:R-:W-:-:S05]  /*bfe0*/  @P1 IMAD.HI.U32 R0, R7, R0, RZ ;  /* 0x0000000007001227 */ /* 0x001fca00078e00ff */
[----:B-1----:R-:W-:Y:S02]  /*bff0*/  @P1 SHF.R.U32.HI R6, RZ, R5, R0 ;  /* 0x00000005ff061219 */ /* 0x002fe40000011600 */
[----:B------:R-:W0:Y:S03]  /*c000*/  @!P0 LDC.64 R4, c[0x0][0x418] ;  /* 0x00010600ff048b82 */ /* 0x000e260000000a00 */
[----:B------:R-:W-:-:S04]  /*c010*/  IMAD.MOV R0, RZ, RZ, -R6 ;  /* 0x000000ffff007224 */ /* 0x000fc800078e0a06 */
[----:B------:R-:W-:Y:S01]  /*c020*/  IMAD R0, R8, R0, R7 ;  /* 0x0000000008007224 */ /* 0x000fe200078e0207 */
[----:B------:R-:W-:Y:S01]  /*c030*/  @!P0 SHF.R.S32.HI R7, RZ, 0x1f, R6 ;  /* 0x0000001fff078819 */ /* 0x000fe20000011406 */
[----:B------:R-:W1:Y:S01]  /*c040*/  LDC R8, c[0x0][0x2f4] ;  /* 0x0000bd00ff087b82 */ /* 0x000e620000000800 */
[----:B------:R-:W-:Y:S02]  /*c050*/  LOP3.LUT R20, R28, 0x80, RZ, 0xfc, !PT ;  /* 0x000000801c147812 */ /* 0x000fe400078efcff */
[----:B------:R-:W-:Y:S01]  /*c060*/  LOP3.LUT R26, R26, 0xfffffffd, RZ, 0xc0, !PT ;  /* 0xfffffffd1a1a7812 */ /* 0x000fe200078ec0ff */
[----:B------:R-:W-:-:S05]  /*c070*/  IMAD.U32 R9, RZ, RZ, UR46 ;  /* 0x0000002eff097e24 */ /* 0x000fca000f8e00ff */
[----:B------:R-:W-:Y:S01]  /*c080*/  ISETP.NE.AND P2, PT, R9, 0x3, PT ;  /* 0x000000030900780c */ /* 0x000fe20003f45270 */
[----:B------:R-:W-:Y:S01]  /*c090*/  UMOV UR4, 0xffffffff ;  /* 0xffffffff00047882 */ /* 0x000fe20000000000 */
[----:B---3--:R-:W-:Y:S01]  /*c0a0*/  SHF.R.S32.HI R32, RZ, 0x1f, R30 ;  /* 0x0000001fff207819 */ /* 0x008fe2000001141e */
[----:B--2---:R-:W-:-:S04]  /*c0b0*/  @!P0 IMAD.WIDE.U32 R6, R30, R2, R6 ;  /* 0x000000021e068225 */ /* 0x004fc800078e0006 */
[----:B------:R-:W-:-:S04]  /*c0c0*/  @!P0 IMAD R2, R32, R2, RZ ;  /* 0x0000000220028224 */ /* 0x000fc800078e02ff */
[----:B------:R-:W-:Y:S01]  /*c0d0*/  @!P0 IMAD R3, R30, R3, R2 ;  /* 0x000000031e038224 */ /* 0x000fe200078e0202 */
[----:B0-----:R-:W-:Y:S01]  /*c0e0*/  @!P0 LEA R2, P1, R6, R4, 0x2 ;  /* 0x0000000406028211 */ /* 0x001fe200078210ff */
[----:B------:R-:W-:Y:S02]  /*c0f0*/  IMAD.MOV.U32 R4, RZ, RZ, RZ ;  /* 0x000000ffff047224 */ /* 0x000fe400078e00ff */
[----:B------:R-:W-:-:S05]  /*c100*/  @!P0 IMAD.IADD R3, R7, 0x1, R3 ;  /* 0x0000000107038824 */ /* 0x000fca00078e0203 */
[----:B------:R-:W-:Y:S02]  /*c110*/  @!P0 LEA.HI.X R3, R6, R5, R3, 0x2, P1 ;  /* 0x0000000506038211 */ /* 0x000fe400008f1403 */
[----:B-1----:R-:W-:-:S03]  /*c120*/  ISETP.GE.AND P1, PT, R28, R8, PT ;  /* 0x000000081c00720c */ /* 0x002fc60003f26270 */
[----:B------:R0:W5:Y:S01]  /*c130*/  @!P0 LDG.E R4, desc[UR52][R2.64] ;  /* 0x0000003402048981 */ /* 0x000162000c1e1900 */
[----:B------:R-:W-:-:S09]  /*c140*/  ISETP.GE.AND P0, PT, R20, R8, PT ;  /* 0x000000081400720c */ /* 0x000fd20003f06270 */
[----:B------:R-:W-:-:S04]  /*c150*/  @P1 LOP3.LUT R26, R26, 0x2, RZ, 0xfc, !PT ;  /* 0x000000021a1a1812 */ /* 0x000fc800078efcff */
[----:B------:R-:W-:-:S04]  /*c160*/  LOP3.LUT R26, R26, 0xfffffffb, RZ, 0xc0, !PT ;  /* 0xfffffffb1a1a7812 */ /* 0x000fc800078ec0ff */
[----:B------:R-:W-:-:S04]  /*c170*/  LOP3.LUT R26, R26, 0xfffffffe, RZ, 0xc0, !PT ;  /* 0xfffffffe1a1a7812 */ /* 0x000fc800078ec0ff */
[----:B------:R-:W-:-:S04]  /*c180*/  @P0 LOP3.LUT R26, R26, 0x1, RZ, 0xfc, !PT ;  /* 0x000000011a1a0812 */ /* 0x000fc800078efcff */
[----:B------:R-:W-:Y:S01]  /*c190*/  @P2 LOP3.LUT R26, R26, 0x4, RZ, 0xfc, !PT ;  /* 0x000000041a1a2812 */ /* 0x000fe200078efcff */
[----:B0-----:R-:W-:Y:S06]  /*c1a0*/  BRA.DIV UR4, `(.L_x_289) ;  /* 0x00000052046c7947 */ /* 0x001fec000b800000 */
.L_x_369:
[----:B------:R-:W-:Y:S01]  /*c1b0*/  SHF.R.S32.HI R31, RZ, 0x1f, R18 ;  /* 0x0000001fff1f7819 */ /* 0x000fe20000011412 */
[----:B------:R-:W-:Y:S06]  /*c1c0*/  @!P2 BRA `(.L_x_290) ;  /* 0x000000000004a947 */ /* 0x000fec0003800000 */
[----:B------:R-:W-:Y:S01]  /*c1d0*/  BPT.TRAP 0x1 ;  /* 0x000000040000795c */ /* 0x000fe20000300000 */
.L_x_290:
[----:B------:R-:W-:Y:S01]  /*c1e0*/  IMAD R6, R25, 0x8, R23 ;  /* 0x0000000819067824 */ /* 0x000fe200078e0217 */
[----:B------:R-:W-:Y:S01]  /*c1f0*/  SHF.L.U32 R2, R29, 0x1f, RZ ;  /* 0x0000001f1d027819 */ /* 0x000fe200000006ff */
[----:B------:R-:W-:Y:S01]  /*c200*/  BSSY B0, `(.L_x_291) ;  /* 0x0000005000007945 */ /* 0x000fe20003800000 */
[----:B------:R-:W-:Y:S02]  /*c210*/  SHF.R.S32.HI R20, RZ, 0x1f, R0 ;  /* 0x0000001fff147819 */ /* 0x000fe40000011400 */
[----:B------:R-:W0:Y:S01]  /*c220*/  SYNCS.PHASECHK.TRANS64.TRYWAIT P0, [R6+URZ+0x38880], R2 ;  /* 0x03888002060075a7 */ /* 0x000e22000800017f */
[----:B------:R1:W-:Y:S02]  /*c230*/  STL [R1+0x8], R2 ;  /* 0x0000080201007387 */ /* 0x0003e40000100800 */
[----:B01----:R-:W-:Y:S05]  /*c240*/  @!P0 BRA `(.L_x_292) ;  /* 0x0000005000708947 */ /* 0x003fea0003800000 */
.L_x_370:
[----:B------:R-:W-:Y:S05]  /*c250*/  BSYNC B0 ;  /* 0x0000000000007941 */ /* 0x000fea0003800000 */
.L_x_291:
[----:B------:R-:W1:Y:S01]  /*c260*/  S2R R7, SR_TID.X ;  /* 0x0000000000077919 */ /* 0x000e620000002100 */
[----:B------:R-:W-:Y:S01]  /*c270*/  ULDC.64 UR4, c[0x0][0x328] ;  /* 0x0000ca0000047ab9 */ /* 0x000fe20000000a00 */
[----:B-----5:R-:W-:Y:S01]  /*c280*/  SHF.R.S32.HI R21, RZ, 0x1f, R4 ;  /* 0x0000001fff157819 */ /* 0x020fe20000011404 */
[----:B------:R-:W-:Y:S01]  /*c290*/  IMAD R5, R20, UR4, RZ ;  /* 0x0000000414057c24 */ /* 0x000fe2000f8e02ff */
[----:B------:R-:W-:Y:S01]  /*c2a0*/  ULDC.64 UR6, c[0x0][0x318] ;  /* 0x0000c60000067ab9 */ /* 0x000fe20000000a00 */
[----:B0-----:R-:W-:Y:S01]  /*c2b0*/  IMAD.WIDE.U32 R2, R0, UR4, RZ ;  /* 0x0000000400027c25 */ /* 0x001fe2000f8e00ff */
[----:B------:R-:W-:-:S03]  /*c2c0*/  LOP3.LUT R26, R26, 0xffffff7f, RZ, 0xc0, !PT ;  /* 0xffffff7f1a1a7812 */ /* 0x000fc600078ec0ff */
[----:B------:R-:W-:Y:S01]  /*c2d0*/  IMAD R5, R0, UR5, R5 ;  /* 0x0000000500057c24 */ /* 0x000fe2000f8e0205 */
        /* <DEDUP_REMOVED lines=10> */
[----:B------:R-:W-:Y:S01]  /*c380*/  UMOV UR4, 0xffffffff ;  /* 0xffffffff00047882 */ /* 0x000fe20000000000 */
[----:B-1----:R-:W-:-:S02]  /*c390*/  LOP3.LUT R7, R7, 0x7f, RZ, 0xc0, !PT ;  /* 0x0000007f07077812 */ /* 0x002fc400078ec0ff */
[----:B------:R-:W-:Y:S01]  /*c3a0*/  IMAD R5, R25, 0x8000, R37 ;  /* 0x0000800019057824 */ /* 0x000fe200078e0225 */
[----:B------:R-:W-:Y:S02]  /*c3b0*/  IADD3 R8, P0, R2, UR6, RZ ;  /* 0x0000000602087c10 */ /* 0x000fe4000ff1e0ff */
[----:B------:R-:W-:Y:S02]  /*c3c0*/  SHF.R.U32.HI R7, RZ, 0x3, R7 ;  /* 0x00000003ff077819 */ /* 0x000fe40000011607 */
[----:B------:R-:W-:Y:S02]  /*c3d0*/  IADD3.X R9, R3, UR7, R9, P0, !PT ;  /* 0x0000000703097c10 */ /* 0x000fe400087fe409 */
[----:B------:R-:W-:-:S04]  /*c3e0*/  IADD3 R7, -R7, UR42, -R10 ;  /* 0x0000002a07077c10 */ /* 0x000fc8000fffe90a */
[----:B------:R-:W-:-:S13]  /*c3f0*/  ISETP.GE.AND P0, PT, R7, 0x1, PT ;  /* 0x000000010700780c */ /* 0x000fda0003f06270 */
[----:B------:R-:W-:Y:S01]  /*c400*/  @P0 LOP3.LUT R26, R26, 0x80, RZ, 0xfc, !PT ;  /* 0x000000801a1a0812 */ /* 0x000fe200078efcff */
[----:B------:R-:W-:Y:S06]  /*c410*/  BRA.DIV UR4, `(.L_x_293) ;  /* 0x0000005204147947 */ /* 0x000fec000b800000 */
[----:B------:R-:W0:Y:S01]  /*c420*/  LDC R11, c[0x0][0x2f4] ;  /* 0x0000bd00ff0b7b82 */ /* 0x000e220000000800 */
[----:B------:R-:W1:Y:S01]  /*c430*/  SHFL.IDX PT, R2, R8, RZ, 0x181f ;  /* 0x00181fff08027589 */ /* 0x000e6200000e0000 */
[----:B------:R-:W-:Y:S01]  /*c440*/  LOP3.LUT R10, R28, 0x80, RZ, 0xfc, !PT ;  /* 0x000000801c0a7812 */ /* 0x000fe200078efcff */
[----:B------:R-:W-:Y:S01]  /*c450*/  IMAD.IADD R5, R23, 0x1, R5 ;  /* 0x0000000117057824 */ /* 0x000fe200078e0205 */
[C---:B------:R-:W-:Y:S01]  /*c460*/  ISETP.GE.AND P3, PT, R7.reuse, 0x11, PT ;  /* 0x000000110700780c */ /* 0x040fe20003f66270 */
[----:B------:R-:W2:Y:S01]  /*c470*/  SHFL.IDX PT, R3, R9, RZ, 0x181f ;  /* 0x00181fff09037589 */ /* 0x000ea200000e0000 */
[----:B------:R-:W-:Y:S02]  /*c480*/  LOP3.LUT R26, R26, 0xffffffdf, RZ, 0xc0, !PT ;  /* 0xffffffdf1a1a7812 */ /* 0x000fe400078ec0ff */
[C---:B------:R-:W-:Y:S02]  /*c490*/  ISETP.GE.AND P6, PT, R7.reuse, 0x71, PT ;  /* 0x000000710700780c */ /* 0x040fe40003fc6270 */
[----:B------:R-:W-:-:S02]  /*c4a0*/  ISETP.GE.AND P5, PT, R7, 0x31, PT ;  /* 0x000000310700780c */ /* 0x000fc40003fa6270 */
[----:B------:R-:W-:-:S05]  /*c4b0*/  ISETP.GE.AND P4, PT, R7, 0x41, PT ;  /* 0x000000410700780c */ /* 0x000fca0003f86270 */
[----:B------:R-:W-:Y:S02]  /*c4c0*/  @P3 LOP3.LUT R26, R26, 0x20, RZ, 0xfc, !PT ;  /* 0x000000201a1a3812 */ /* 0x000fe400078efcff */
[C---:B------:R-:W-:Y:S02]  /*c4d0*/  ISETP.GE.AND P3, PT, R7.reuse, 0x51, PT ;  /* 0x000000510700780c */ /* 0x040fe40003f66270 */
[----:B------:R-:W-:Y:S02]  /*c4e0*/  LOP3.LUT R26, R26, 0xffffffef, RZ, 0xc0, !PT ;  /* 0xffffffef1a1a7812 */ /* 0x000fe400078ec0ff */
[C---:B0-----:R-:W-:Y:S02]  /*c4f0*/  ISETP.GE.AND P1, PT, R28.reuse, R11, PT ;  /* 0x0000000b1c00720c */ /* 0x041fe40003f26270 */
[----:B-1----:R-:W-:Y:S02]  /*c500*/  IADD3 R2, P0, R28, R2, RZ ;  /* 0x000000021c027210 */ /* 0x002fe40007f1e0ff */
[----:B------:R-:W-:-:S03]  /*c510*/  ISETP.LT.OR P2, PT, R7, 0x1, P1 ;  /* 0x000000010700780c */ /* 0x000fc60000f41670 */
[----:B--2---:R-:W-:Y:S01]  /*c520*/  IMAD.X R3, RZ, RZ, R3, P0 ;  /* 0x000000ffff037224 */ /* 0x004fe200000e0603 */
[----:B------:R-:W-:-:S09]  /*c530*/  ISETP.GE.AND P0, PT, R10, R11, PT ;  /* 0x0000000b0a00720c */ /* 0x000fd20003f06270 */
[----:B------:R-:W-:Y:S01]  /*c540*/  @!PT LDS RZ, [RZ] ;  /* 0x00000000fffff984 */ /* 0x000fe20000000800 */
[----:B------:R-:W-:Y:S01]  /*c550*/  LDGSTS.E.BYPASS.LTC128B.128 [R5+0x10400], desc[UR52][R2.64], !P2 ;  /* 0x1040000002057fae */ /* 0x000fe2000d101d74 */
[----:B------:R-:W-:-:S13]  /*c560*/  ISETP.LT.OR P2, PT, R7, 0x1, P0 ;  /* 0x000000010700780c */ /* 0x000fda0000741670 */
[----:B------:R0:W-:Y:S04]  /*c570*/  LDGSTS.E.BYPASS.LTC128B.128 [R5+0x14400], desc[UR52][R2.64+0x80], !P2 ;  /* 0x1440008002057fae */ /* 0x0001e8000d101d74 */
[----:B0-----:R-:W0:Y:S04]  /*c580*/  SHFL.IDX PT, R2, R8, 0x1, 0x181f ;  /* 0x00381f0008027f89 */ /* 0x001e2800000e0000 */
[----:B------:R-:W1:Y:S01]  /*c590*/  SHFL.IDX PT, R3, R9, 0x1, 0x181f ;  /* 0x00381f0009037f89 */ /* 0x000e6200000e0000 */
[----:B0-----:R-:W-:-:S05]  /*c5a0*/  IADD3 R2, P2, R28, R2, RZ ;  /* 0x000000021c027210 */ /* 0x001fca0007f5e0ff */
[----:B-1----:R-:W-:Y:S01]  /*c5b0*/  IMAD.X R3, RZ, RZ, R3, P2 ;  /* 0x000000ffff037224 */ /* 0x002fe200010e0603 */
[----:B------:R-:W-:-:S13]  /*c5c0*/  ISETP.LT.OR P2, PT, R7, 0x11, P1 ;  /* 0x000000110700780c */ /* 0x000fda0000f41670 */
        /* <DEDUP_REMOVED lines=36> */
[----:B------:R-:W1:Y:S04]  /*c810*/  SHFL.IDX PT, R3, R9, 0x6, 0x181f ;  /* 0x00d81f0009037f89 */ /* 0x000e6800000e0000 */
[----:B------:R-:W2:Y:S01]  /*c820*/  SHFL.IDX PT, R9, R9, 0x7, 0x181f ;  /* 0x00f81f0009097f89 */ /* 0x000ea200000e0000 */
[----:B0-----:R-:W-:-:S05]  /*c830*/  IADD3 R2, P2, R28, R2, RZ ;  /* 0x000000021c027210 */ /* 0x001fca0007f5e0ff */
[----:B-1----:R-:W-:Y:S01]  /*c840*/  IMAD.X R3, RZ, RZ, R3, P2 ;  /* 0x000000ffff037224 */ /* 0x002fe200010e0603 */
[----:B------:R-:W-:-:S13]  /*c850*/  ISETP.LT.OR P2, PT, R7, 0x61, P1 ;  /* 0x000000610700780c */ /* 0x000fda0000f41670 */
[----:B------:R-:W-:Y:S01]  /*c860*/  LDGSTS.E.BYPASS.LTC128B.128 [R5+0x13400], desc[UR52][R2.64], !P2 ;  /* 0x1340000002057fae */ /* 0x000fe2000d101d74 */
[----:B------:R-:W-:-:S13]  /*c870*/  ISETP.LT.OR P2, PT, R7, 0x61, P0 ;  /* 0x000000610700780c */ /* 0x000fda0000741670 */
[----:B------:R0:W-:Y:S01]  /*c880*/  LDGSTS.E.BYPASS.LTC128B.128 [R5+0x17400], desc[UR52][R2.64+0x80], !P2 ;  /* 0x1740008002057fae */ /* 0x0001e2000d101d74 */
[----:B------:R-:W-:-:S03]  /*c890*/  ISETP.GE.AND P2, PT, R7, 0x21, PT ;  /* 0x000000210700780c */ /* 0x000fc60003f46270 */
[----:B0-----:R0:W1:Y:S10]  /*c8a0*/  SHFL.IDX PT, R2, R8, 0x7, 0x181f ;  /* 0x00f81f0008027f89 */ /* 0x00107400000e0000 */
[----:B------:R-:W-:-:S02]  /*c8b0*/  @P2 LOP3.LUT R26, R26, 0x10, RZ, 0xfc, !PT ;  /* 0x000000101a1a2812 */ /* 0x000fc400078efcff */
[----:B------:R-:W-:Y:S02]  /*c8c0*/  ISETP.GE.AND P2, PT, R7, 0x61, PT ;  /* 0x000000610700780c */ /* 0x000fe40003f46270 */
[----:B------:R-:W-:-:S04]  /*c8d0*/  LOP3.LUT R26, R26, 0xffffffbf, RZ, 0xc0, !PT ;  /* 0xffffffbf1a1a7812 */ /* 0x000fc800078ec0ff */
[----:B0-2---:R-:W-:-:S07]  /*c8e0*/  @P6 LOP3.LUT R26, R26, 0x40, RZ, 0xfc, !PT ;  /* 0x000000401a1a6812 */ /* 0x005fce00078efcff */
.L_x_388:
[C---:B------:R-:W-:Y:S02]  /*c8f0*/  ISETP.LT.OR P1, PT, R7.reuse, 0x71, P1 ;  /* 0x000000710700780c */ /* 0x040fe40000f21670 */
[----:B------:R-:W-:Y:S02]  /*c900*/  ISETP.LT.OR P0, PT, R7, 0x71, P0 ;  /* 0x000000710700780c */ /* 0x000fe40000701670 */
[----:B-1----:R-:W-:-:S05]  /*c910*/  IADD3 R2, P6, R28, R2, RZ ;  /* 0x000000021c027210 */ /* 0x002fca0007fde0ff */
[----:B------:R-:W-:-:S05]  /*c920*/  IMAD.X R3, RZ, RZ, R9, P6 ;  /* 0x000000ffff037224 */ /* 0x000fca00030e0609 */
[----:B------:R-:W-:Y:S01]  /*c930*/  @!PT LDS RZ, [RZ] ;  /* 0x00000000fffff984 */ /* 0x000fe20000000800 */
[----:B------:R-:W-:Y:S01]  /*c940*/  @!PT LDS RZ, [RZ] ;  /* 0x00000000fffff984 */ /* 0x000fe20000000800 */
[----:B------:R-:W-:Y:S01]  /*c950*/  @!PT LDS RZ, [RZ] ;  /* 0x00000000fffff984 */ /* 0x000fe20000000800 */
[----:B------:R0:W-:Y:S04]  /*c960*/  LDGSTS.E.BYPASS.LTC128B.128 [R5+0x13c00], desc[UR52][R2.64], !P1 ;  /* 0x13c0000002057fae */ /* 0x0001e8000c901d74 */
[----:B------:R0:W-:Y:S01]  /*c970*/  LDGSTS.E.BYPASS.LTC128B.128 [R5+0x17c00], desc[UR52][R2.64+0x80], !P0 ;  /* 0x17c0008002057fae */ /* 0x0001e2000c101d74 */
[----:B------:R-:W-:Y:S01]  /*c980*/  PLOP3.LUT P0, PT, PT, PT, PT, 0x80, 0x0 ;  /* 0x000000000000781c */ /* 0x000fe20003f0f070 */
[----:B------:R-:W-:-:S12]  /*c990*/  NOP ;  /* 0x0000000000007918 */ /* 0x000fd80000000000 */
.L_x_294:
        /* <DEDUP_REMOVED lines=11> */
.L_x_295:
[----:B------:R0:W-:Y:S01]  /*ca50*/  SYNCS.ARRIVE.TRANS64.A1T0 RZ, [R6+URZ+0x38870], RZ ;  /* 0x038870ff06ff79a7 */ /* 0x0001e2000810003f */
[----:B------:R-:W-:Y:S05]  /*ca60*/  @!P6 BRA `(.L_x_296) ;  /* 0x000000000004e947 */ /* 0x000fea0003800000 */
[----:B------:R-:W-:Y:S01]  /*ca70*/  BPT.TRAP 0x1 ;  /* 0x000000040000795c */ /* 0x000fe20000300000 */
.L_x_296:
[----:B------:R-:W2:Y:S01]  /*ca80*/  LDL R2, [R1+0x8] ;  /* 0x0000080001027983 */ /* 0x000ea20000100800 */
[----:B------:R-:W-:Y:S01]  /*ca90*/  BSSY B0, `(.L_x_297) ;  /* 0x0000003000007945 */ /* 0x000fe20003800000 */
[----:B--2---:R-:W1:Y:S03]  /*caa0*/  SYNCS.PHASECHK.TRANS64.TRYWAIT P0, [R6+URZ+0x38840], R2 ;  /* 0x03884002060075a7 */ /* 0x004e66000800017f */
[----:B-1----:R-:W-:Y:S05]  /*cab0*/  @!P0 BRA `(.L_x_298) ;  /* 0x0000005400408947 */ /* 0x002fea0003800000 */
.L_x_389:
[----:B------:R-:W-:Y:S05]  /*cac0*/  BSYNC B0 ;  /* 0x0000000000007941 */ /* 0x000fea0003800000 */
.L_x_297:
[----:B------:R-:W-:Y:S01]  /*cad0*/  ULDC.64 UR4, c[0x0][0x300] ;  /* 0x0000c00000047ab9 */ /* 0x000fe20000000a00 */
[----:B------:R-:W2:Y:S01]  /*cae0*/  LDC R8, c[0x0][0x2f4] ;  /* 0x0000bd00ff087b82 */ /* 0x000ea20000000800 */
[----:B------:R-:W-:Y:S01]  /*caf0*/  IMAD R7, R20, UR4, RZ ;  /* 0x0000000414077c24 */ /* 0x000fe2000f8e02ff */
[----:B------:R-:W-:Y:S01]  /*cb00*/  ULDC.64 UR6, c[0x0][0x2e8] ;  /* 0x0000ba0000067ab9 */ /* 0x000fe20000000a00 */
[----:B-1----:R-:W-:Y:S01]  /*cb10*/  IMAD.WIDE.U32 R2, R0, UR4, RZ ;  /* 0x0000000400027c25 */ /* 0x002fe2000f8e00ff */
[----:B------:R-:W-:-:S03]  /*cb20*/  LOP3.LUT R9, R28, 0x80, RZ, 0xfc, !PT ;  /* 0x000000801c097812 */ /* 0x000fc600078efcff */
        /* <DEDUP_REMOVED lines=9> */
[C---:B------:R-:W-:Y:S01]  /*cbc0*/  IMAD.WIDE.U32 R2, R18.reuse, UR4, R2 ;  /* 0x0000000412027c25 */ /* 0x040fe2000f8e0002 */
[----:B------:R-:W-:Y:S01]  /*cbd0*/  UMOV UR4, 0xffffffff ;  /* 0xffffffff00047882 */ /* 0x000fe20000000000 */
[----:B--2---:R-:W-:Y:S02]  /*cbe0*/  ISETP.GE.AND P1, PT, R9, R8, PT ;  /* 0x000000080900720c */ /* 0x004fe40003f26270 */
[----:B------:R-:W-:Y:S01]  /*cbf0*/  IMAD R0, R18, UR5, R7 ;  /* 0x0000000512007c24 */ /* 0x000fe2000f8e0207 */
[----:B------:R-:W-:-:S04]  /*cc00*/  IADD3 R4, P0, R2, UR6, RZ ;  /* 0x0000000602047c10 */ /* 0x000fc8000ff1e0ff */
[----:B------:R-:W-:Y:S01]  /*cc10*/  IADD3.X R0, R3, UR7, R0, P0, !PT ;  /* 0x0000000703007c10 */ /* 0x000fe200087fe400 */
[----:B------:R-:W-:Y:S08]  /*cc20*/  BRA.DIV UR4, `(.L_x_299) ;  /* 0x0000005204fc7947 */ /* 0x000ff0000b800000 */
[----:B------:R-:W1:Y:S01]  /*cc30*/  SHFL.IDX PT, R3, R4, RZ, 0x181f ;  /* 0x00181fff04037589 */ /* 0x000e6200000e0000 */
[----:B------:R-:W-:Y:S02]  /*cc40*/  LOP3.LUT R26, R26, 0xfffff7ff, RZ, 0xc0, !PT ;  /* 0xfffff7ff1a1a7812 */ /* 0x000fe400078ec0ff */
[----:B------:R-:W-:Y:S01]  /*cc50*/  ISETP.GE.AND P6, PT, R28, R8, PT ;  /* 0x000000081c00720c */ /* 0x000fe20003fc6270 */
[----:B------:R-:W2:Y:S01]  /*cc60*/  SHFL.IDX PT, R2, R0, RZ, 0x181f ;  /* 0x00181fff00027589 */ /* 0x000ea200000e0000 */
[----:B------:R-:W-:-:S03]  /*cc70*/  @P4 LOP3.LUT R26, R26, 0x800, RZ, 0xfc, !PT ;  /* 0x000008001a1a4812 */ /* 0x000fc600078efcff */
[----:B------:R-:W-:Y:S01]  /*cc80*/  SHFL.IDX PT, R14, R4, 0x7, 0x181f ;  /* 0x00f81f00040e7f89 */ /* 0x000fe200000e0000 */
[C---:B------:R-:W-:Y:S02]  /*cc90*/  LOP3.LUT P4, RZ, R26.reuse, 0x80, RZ, 0xc0, !PT ;  /* 0x000000801aff7812 */ /* 0x040fe4000788c0ff */
[----:B------:R-:W-:-:S04]  /*cca0*/  LOP3.LUT R26, R26, 0xfffffbff, RZ, 0xc0, !PT ;  /* 0xfffffbff1a1a7812 */ /* 0x000fc800078ec0ff */
[----:B------:R-:W-:-:S04]  /*ccb0*/  @P3 LOP3.LUT R26, R26, 0x400, RZ, 0xfc, !PT ;  /* 0x000004001a1a3812 */ /* 0x000fc800078efcff */
[C---:B------:R-:W-:Y:S02]  /*ccc0*/  LOP3.LUT P3, RZ, R26.reuse, 0x20, RZ, 0xc0, !PT ;  /* 0x000000201aff7812 */ /* 0x040fe4000786c0ff */
[----:B------:R-:W-:Y:S02]  /*ccd0*/  LOP3.LUT R26, R26, 0xfffffdff, RZ, 0xc0, !PT ;  /* 0xfffffdff1a1a7812 */ /* 0x000fe400078ec0ff */
[----:B-1----:R-:W-:Y:S02]  /*cce0*/  @P4 IADD3 R3, P0, R28, R3, RZ ;  /* 0x000000031c034210 */ /* 0x002fe40007f1e0ff */
[----:B------:R-:W-:-:S03]  /*ccf0*/  @P2 LOP3.LUT R26, R26, 0x200, RZ, 0xfc, !PT ;  /* 0x000002001a1a2812 */ /* 0x000fc600078efcff */
[----:B--2---:R-:W-:Y:S01]  /*cd00*/  @P4 IMAD.X R2, RZ, RZ, R2, P0 ;  /* 0x000000ffff024224 */ /* 0x004fe200000e0602 */
[----:B------:R-:W-:-:S04]  /*cd10*/  LOP3.LUT P2, RZ, R26, 0x10, RZ, 0xc0, !PT ;  /* 0x000000101aff7812 */ /* 0x000fc8000784c0ff */
[----:B------:R-:W-:-:S04]  /*cd20*/  @P4 LOP3.LUT R3, R3, R2, RZ, 0x3c, !PT ;  /* 0x0000000203034212 */ /* 0x000fc800078e3cff */
[----:B------:R-:W-:-:S04]  /*cd30*/  @P4 LOP3.LUT R2, R3, R2, RZ, 0x3c, !PT ;  /* 0x0000000203024212 */ /* 0x000fc800078e3cff */
[----:B------:R-:W-:-:S05]  /*cd40*/  @P4 LOP3.LUT R3, R3, R2, RZ, 0x3c, !PT ;  /* 0x0000000203034212 */ /* 0x000fca00078e3cff */
[----:B------:R-:W-:Y:S04]  /*cd50*/  @P4 LDGSTS.E.BYPASS.LTC128B.128 [R5+0x28400], desc[UR52][R2.64], !P6 ;  /* 0x2840000002054fae */ /* 0x000fe8000f101d74 */
[----:B------:R1:W-:Y:S01]  /*cd60*/  @P4 LDGSTS.E.BYPASS.LTC128B.128 [R5+0x2c400], desc[UR52][R2.64+0x80], !P1 ;  /* 0x2c40008002054fae */ /* 0x0003e2000c901d74 */
[----:B------:R-:W-:-:S03]  /*cd70*/  LOP3.LUT P4, RZ, R26, 0x800, RZ, 0xc0, !PT ;  /* 0x000008001aff7812 */ /* 0x000fc6000788c0ff */
[----:B-1----:R-:W1:Y:S04]  /*cd80*/  SHFL.IDX PT, R3, R4, 0x1, 0x181f ;  /* 0x00381f0004037f89 */ /* 0x002e6800000e0000 */
[----:B------:R-:W2:Y:S01]  /*cd90*/  SHFL.IDX PT, R2, R0, 0x1, 0x181f ;  /* 0x00381f0000027f89 */ /* 0x000ea200000e0000 */
[----:B-1----:R-:W-:-:S05]  /*cda0*/  @P3 IADD3 R3, P0, R28, R3, RZ ;  /* 0x000000031c033210 */ /* 0x002fca0007f1e0ff */
[----:B--2---:R-:W-:-:S05]  /*cdb0*/  @P3 IMAD.X R2, RZ, RZ, R2, P0 ;  /* 0x000000ffff023224 */ /* 0x004fca00000e0602 */
        /* <DEDUP_REMOVED lines=24> */
[----:B------:R1:W-:Y:S04]  /*cf40*/  @P5 LDGSTS.E.BYPASS.LTC128B.128 [R5+0x2dc00], desc[UR52][R2.64+0x80], !P1 ;  /* 0x2dc0008002055fae */ /* 0x0003e8000c901d74 */
        /* <DEDUP_REMOVED lines=19> */
[----:B------:R-:W2:Y:S04]  /*d080*/  SHFL.IDX PT, R2, R0, 0x6, 0x181f ;  /* 0x00d81f0000027f89 */ /* 0x000ea800000e0000 */
[----:B------:R-:W3:Y:S01]  /*d090*/  SHFL.IDX PT, R0, R0, 0x7, 0x181f ;  /* 0x00f81f0000007f89 */ /* 0x000ee200000e0000 */
[----:B-1----:R-:W-:-:S05]  /*d0a0*/  @P2 IADD3 R3, P0, R28, R3, RZ ;  /* 0x000000031c032210 */ /* 0x002fca0007f1e0ff */
[----:B--2---:R-:W-:-:S05]  /*d0b0*/  @P2 IMAD.X R2, RZ, RZ, R2, P0 ;  /* 0x000000ffff022224 */ /* 0x004fca00000e0602 */
[----:B------:R-:W-:-:S04]  /*d0c0*/  @P2 LOP3.LUT R3, R3, R2, RZ, 0x3c, !PT ;  /* 0x0000000203032212 */ /* 0x000fc800078e3cff */
[----:B------:R-:W-:-:S04]  /*d0d0*/  @P2 LOP3.LUT R2, R3, R2, RZ, 0x3c, !PT ;  /* 0x0000000203022212 */ /* 0x000fc800078e3cff */
[----:B------:R-:W-:-:S05]  /*d0e0*/  @P2 LOP3.LUT R3, R3, R2, RZ, 0x3c, !PT ;  /* 0x0000000203032212 */ /* 0x000fca00078e3cff */
[----:B------:R1:W-:Y:S04]  /*d0f0*/  @P2 LDGSTS.E.BYPASS.LTC128B.128 [R5+0x2b400], desc[UR52][R2.64], !P6 ;  /* 0x2b40000002052fae */ /* 0x0003e8000f101d74 */
[----:B---3--:R1:W-:Y:S02]  /*d100*/  @P2 LDGSTS.E.BYPASS.LTC128B.128 [R5+0x2f400], desc[UR52][R2.64+0x80], !P1 ;  /* 0x2f40008002052fae */ /* 0x0083e4000c901d74 */
.L_x_407:
[----:B------:R-:W-:Y:S02]  /*d110*/  LOP3.LUT P2, RZ, R26, 0x40, RZ, 0xc0, !PT ;  /* 0x000000401aff7812 */ /* 0x000fe4000784c0ff */
[----:B------:R-:W-:-:S11]  /*d120*/  ISETP.GE.AND P3, PT, R28, R8, PT ;  /* 0x000000081c00720c */ /* 0x000fd60003f66270 */
[----:B-1----:R-:W-:-:S05]  /*d130*/  @P2 IADD3 R2, P0, R28, R14, RZ ;  /* 0x0000000e1c022210 */ /* 0x002fca0007f1e0ff */
        /* <DEDUP_REMOVED lines=8> */
.L_x_300:
        /* <DEDUP_REMOVED lines=11> */
.L_x_301:
[----:B------:R2:W-:Y:S02]  /*d270*/  SYNCS.ARRIVE.TRANS64.A1T0 RZ, [R6+URZ+0x38830], RZ ;  /* 0x038830ff06ff79a7 */ /* 0x0005e4000810003f */
[----:B------:R-:W-:Y:S05]  /*d280*/  WARPSYNC.ALL ;  /* 0x0000000000007948 */ /* 0x000fea0003800000 */
[----:B------:R-:W-:Y:S01]  /*d290*/  R2UR UR5, R19 ;  /* 0x00000000130572ca */ /* 0x000fe200000e0000 */
[----:B------:R-:W-:Y:S01]  /*d2a0*/  VIADD R0, R23, 0x20400 ;  /* 0x0002040017007836 */ /* 0x000fe20000000000 */
[----:B------:R-:W-:Y:S01]  /*d2b0*/  R2UR UR38, R19 ;  /* 0x00000000132672ca */ /* 0x000fe200000e0000 */
[----:B------:R-:W-:Y:S01]  /*d2c0*/  ULDC.64 UR6, c[0x0][0x298] ;  /* 0x0000a60000067ab9 */ /* 0x000fe20000000a00 */
[----:B------:R-:W-:Y:S01]  /*d2d0*/  UISETP.NE.AND UP0, UPT, UR47, URZ, UPT ;  /* 0x0000003f2f00728c */ /* 0x000fe2000bf05270 */
[----:B------:R-:W-:Y:S01]  /*d2e0*/  BSSY B6, `(.L_x_302) ;  /* 0x000001b000067945 */ /* 0x000fe20003800000 */
[----:B------:R-:W-:Y:S01]  /*d2f0*/  BAR.SYNC.DEFER_BLOCKING 0x8, 0x180 ;  /* 0x0206000000007b1d */ /* 0x000fe20000010000 */
[----:B------:R-:W-:Y:S01]  /*d300*/  LOP3.LUT P0, RZ, R0, 0x3ff, RZ, 0xc0, !PT ;  /* 0x000003ff00ff7812 */ /* 0x000fe2000780c0ff */
[----:B------:R-:W-:-:S02]  /*d310*/  USEL UR44, UR44, URZ, !UP0 ;  /* 0x0000003f2c2c7287 */ /* 0x000fc4000c000000 */
[----:B------:R-:W-:-:S03]  /*d320*/  USEL UR45, UR45, URZ, !UP0 ;  /* 0x0000003f2d2d7287 */ /* 0x000fc6000c000000 */
[----:B------:R-:W-:Y:S02]  /*d330*/  USHF.R.S32.HI UR4, URZ, 0x1f, UR5 ;  /* 0x0000001f3f047899 */ /* 0x000fe40008011405 */
[----:B------:R-:W-:Y:S02]  /*d340*/  UIMAD.WIDE.U32 UR38, UR38, UR6, URZ ;  /* 0x00000006262672a5 */ /* 0x000fe4000f8e003f */
[----:B------:R-:W-:-:S04]  /*d350*/  UIMAD UR4, UR4, UR6, URZ ;  /* 0x00000006040472a4 */ /* 0x000fc8000f8e023f */
[----:B------:R-:W-:-:S04]  /*d360*/  UIMAD UR4, UR5, UR7, UR4 ;  /* 0x00000007050472a4 */ /* 0x000fc8000f8e0204 */
[----:B------:R-:W-:Y:S01]  /*d370*/  UIADD3 UR47, UR39, UR4, URZ ;  /* 0x00000004272f7290 */ /* 0x000fe2000fffe03f */
[----:B------:R-:W-:Y:S11]  /*d380*/  @!P0 BRA `(.L_x_303) ;  /* 0x0000000000408947 */ /* 0x000ff60003800000 */
[----:B-1----:R-:W-:Y:S01]  /*d390*/  MOV R2, 0x0 ;  /* 0x0000000000027802 */ /* 0x002fe20000000f00 */
[----:B------:R-:W-:Y:S01]  /*d3a0*/  ULDC.64 UR6, c[0x4][0x1b0] ;  /* 0x01006c0000067ab9 */ /* 0x000fe20000000a00 */
[----:B------:R-:W-:Y:S01]  /*d3b0*/  ULDC.64 UR8, c[0x4][0x1b8] ;  /* 0x01006e0000087ab9 */ /* 0x000fe20000000a00 */
[----:B------:R-:W-:Y:S01]  /*d3c0*/  ULDC.64 UR4, c[0x4][0x120] ;  /* 0x0100480000047ab9 */ /* 0x000fe20000000a00 */
[----:B------:R-:W-:Y:S02]  /*d3d0*/  IMAD.U32 R4, RZ, RZ, UR6 ;  /* 0x00000006ff047e24 */ /* 0x000fe4000f8e00ff */
[----:B------:R-:W1:Y:S01]  /*d3e0*/  LDC.64 R2, c[0x4][R2] ;  /* 0x0100000002027b82 */ /* 0x000e620000000a00 */
[----:B------:R-:W-:Y:S02]  /*d3f0*/  IMAD.U32 R5, RZ, RZ, UR7 ;  /* 0x00000007ff057e24 */ /* 0x000fe4000f8e00ff */
[----:B0-2---:R-:W-:Y:S02]  /*d400*/  IMAD.U32 R6, RZ, RZ, UR8 ;  /* 0x00000008ff067e24 */ /* 0x005fe4000f8e00ff */
[----:B------:R-:W-:-:S02]  /*d410*/  IMAD.U32 R7, RZ, RZ, UR9 ;  /* 0x00000009ff077e24 */ /* 0x000fc4000f8e00ff */
[----:B------:R-:W-:Y:S02]  /*d420*/  IMAD.U32 R10, RZ, RZ, UR4 ;  /* 0x00000004ff0a7e24 */ /* 0x000fe4000f8e00ff */
[----:B------:R-:W-:Y:S02]  /*d430*/  IMAD.U32 R11, RZ, RZ, UR5 ;  /* 0x00000005ff0b7e24 */ /* 0x000fe4000f8e00ff */
[----:B------:R-:W-:Y:S02]  /*d440*/  IMAD.MOV.U32 R8, RZ, RZ, 0x70 ;  /* 0x00000070ff087424 */ /* 0x000fe400078e00ff */
[----:B------:R-:W-:Y:S02]  /*d450*/  IMAD.MOV.U32 R12, RZ, RZ, 0x1 ;  /* 0x00000001ff0c7424 */ /* 0x000fe400078e00ff */
[----:B------:R-:W-:-:S07]  /*d460*/  IMAD.MOV.U32 R13, RZ, RZ, RZ ;  /* 0x000000ffff0d7224 */ /* 0x000fce00078e00ff */
[----:B------:R-:W-:-:S07]  /*d470*/  LEPC R20, `(.L_x_303) ;  /* 0x000000001014794e */ /* 0x000fce0000000000 */
[----:B-1----:R-:W-:Y:S05]  /*d480*/  CALL.ABS.NOINC R2 ;  /* 0x0000000002007343 */ /* 0x002fea0003c00000 */
.L_x_303:
[----:B------:R-:W-:Y:S05]  /*d490*/  BSYNC B6 ;  /* 0x0000000000067941 */ /* 0x000fea0003800000 */
.L_x_302:
[----:B------:R3:W5:Y:S01]  /*d4a0*/  LDL R9, [R1+0x4] ;  /* 0x0000040001097983 */ /* 0x0007620000100800 */
[----:B-1----:R-:W1:Y:S01]  /*d4b0*/  LDC R5, c[0x0][0x448] ;  /* 0x00011200ff057b82 */ /* 0x002e620000000800 */
[----:B------:R-:W-:Y:S01]  /*d4c0*/  R2UR UR6, R31 ;  /* 0x000000001f0672ca */ /* 0x000fe200000e0000 */
[----:B------:R-:W-:Y:S01]  /*d4d0*/  IMAD.SHL.U32 R4, R17, 0x80, RZ ;  /* 0x0000008011047824 */ /* 0x000fe200078e00ff */
[----:B------:R-:W4:Y:S01]  /*d4e0*/  S2R R2, SR_TID.X ;  /* 0x0000000000027919 */ /* 0x000f220000002100 */
[C---:B------:R-:W-:Y:S01]  /*d4f0*/  R2UR UR7, R18.reuse ;  /* 0x00000000120772ca */ /* 0x040fe200000e0000 */
[----:B------:R-:W-:Y:S01]  /*d500*/  ULDC.64 UR8, c[0x0][0x2d8] ;  /* 0x0000b60000087ab9 */ /* 0x000fe20000000a00 */
[----:B-1----:R-:W-:Y:S02]  /*d510*/  ISETP.NE.AND P0, PT, R5, 0x1, PT ;  /* 0x000000010500780c */ /* 0x002fe40003f05270 */
[----:B------:R-:W-:Y:S02]  /*d520*/  R2UR UR10, R18 ;  /* 0x00000000120a72ca */ /* 0x000fe400000e0000 */
[C---:B----4-:R-:W-:Y:S01]  /*d530*/  LOP3.LUT R19, R2.reuse, 0x7f, RZ, 0xc0, !PT ;  /* 0x0000007f02137812 */ /* 0x050fe200078ec0ff */
[----:B------:R-:W-:-:S08]  /*d540*/  IMAD.SHL.U32 R2, R2, 0x10, RZ ;  /* 0x0000001002027824 */ /* 0x000fd000078e00ff */
[----:B------:R-:W0:Y:S01]  /*d550*/  @P0 LDC R7, c[0x0][0x44c] ;  /* 0x00011300ff070b82 */ /* 0x000e220000000800 */
[----:B------:R-:W-:-:S04]  /*d560*/  SHF.R.U32.HI R19, RZ, 0x3, R19 ;  /* 0x00000003ff137819 */ /* 0x000fc80000011613 */
[----:B------:R-:W-:-:S03]  /*d570*/  LOP3.LUT R2, R19, 0x70, R2, 0xf8, !PT ;  /* 0x0000007013027812 */ /* 0x000fc600078ef802 */
[----:B------:R-:W1:Y:S01]  /*d580*/  @P0 LDC R3, c[0x0][0x450] ;  /* 0x00011400ff030b82 */ /* 0x000e620000000800 */
[----:B------:R-:W-:Y:S01]  /*d590*/  UIMAD UR6, UR6, UR8, URZ ;  /* 0x00000008060672a4 */ /* 0x000fe2000f8e023f */
[----:B------:R-:W-:Y:S01]  /*d5a0*/  LOP3.LUT R0, R2, R4, RZ, 0xfc, !PT ;  /* 0x0000000402007212 */ /* 0x000fe200078efcff */
[----:B------:R-:W-:Y:S01]  /*d5b0*/  UMOV UR4, UR38 ;  /* 0x0000002600047c82 */ /* 0x000fe20008000000 */
[----:B------:R-:W-:Y:S01]  /*d5c0*/  UMOV UR5, UR47 ;  /* 0x0000002f00057c82 */ /* 0x000fe20008000000 */
[----:B------:R-:W-:Y:S02]  /*d5d0*/  UIMAD UR6, UR10, UR9, UR6 ;  /* 0x000000090a0672a4 */ /* 0x000fe4000f8e0206 */
[----:B------:R-:W-:Y:S01]  /*d5e0*/  UIMAD.WIDE.U32 UR4, UR7, UR8, UR4 ;  /* 0x00000008070472a5 */ /* 0x000fe2000f8e0004 */
[----:B------:R-:W-:Y:S02]  /*d5f0*/  IMAD.MOV.U32 R2, RZ, RZ, R0 ;  /* 0x000000ffff027224 */ /* 0x000fe400078e0000 */
[----:B------:R-:W-:Y:S01]  /*d600*/  ULDC.64 UR8, c[0x0][0x2e0] ;  /* 0x0000b80000087ab9 */ /* 0x000fe20000000a00 */
[----:B------:R-:W-:Y:S01]  /*d610*/  UIADD3 UR5, UR5, UR6, URZ ;  /* 0x0000000605057290 */ /* 0x000fe2000fffe03f */
[----:B0-2---:R-:W-:Y:S01]  /*d620*/  @P0 IMAD.HI.U32 R6, R0, R7, RZ ;  /* 0x0000000700060227 */ /* 0x005fe200078e00ff */
[----:B------:R-:W-:Y:S01]  /*d630*/  UIMAD UR6, UR45, UR8, URZ ;  /* 0x000000082d0672a4 */ /* 0x000fe2000f8e023f */
[----:B------:R-:W0:Y:S01]  /*d640*/  S2R R8, SR_TID.X ;  /* 0x0000000000087919 */ /* 0x000e220000002100 */
[----:B------:R-:W-:-:S02]  /*d650*/  UIMAD.WIDE.U32 UR4, UR44, UR8, UR4 ;  /* 0x000000082c0472a5 */ /* 0x000fc4000f8e0004 */
[----:B-1----:R-:W-:Y:S01]  /*d660*/  @P0 SHF.R.U32.HI R2, RZ, R3, R6 ;  /* 0x00000003ff020219 */ /* 0x002fe20000011606 */
[----:B------:R-:W-:-:S03]  /*d670*/  UIMAD UR6, UR44, UR9, UR6 ;  /* 0x000000092c0672a4 */ /* 0x000fc6000f8e0206 */
[--C-:B------:R-:W-:Y:S01]  /*d680*/  SHF.R.S32.HI R3, RZ, 0x1f, R2.reuse ;  /* 0x0000001fff037819 */ /* 0x100fe20000011402 */
[----:B------:R-:W-:Y:S01]  /*d690*/  IMAD.MOV R6, RZ, RZ, -R2 ;  /* 0x000000ffff067224 */ /* 0x000fe200078e0a02 */
[----:B------:R-:W-:Y:S01]  /*d6a0*/  ULDC.64 UR8, c[0x0][0x2d0] ;  /* 0x0000b40000087ab9 */ /* 0x000fe20000000a00 */
[----:B------:R-:W-:Y:S02]  /*d6b0*/  UIADD3 UR5, UR5, UR6, URZ ;  /* 0x0000000605057290 */ /* 0x000fe4000fffe03f */
[----:B------:R-:W-:Y:S02]  /*d6c0*/  IMAD R7, R3, UR8, RZ ;  /* 0x0000000803077c24 */ /* 0x000fe4000f8e02ff */
[----:B------:R-:W-:Y:S02]  /*d6d0*/  IMAD.U32 R3, RZ, RZ, UR8 ;  /* 0x00000008ff037e24 */ /* 0x000fe4000f8e00ff */
[----:B------:R-:W-:Y:S02]  /*d6e0*/  IMAD R0, R5, R6, R0 ;  /* 0x0000000605007224 */ /* 0x000fe400078e0200 */
[----:B------:R-:W-:-:S02]  /*d6f0*/  IMAD R7, R2, UR9, R7 ;  /* 0x0000000902077c24 */ /* 0x000fc4000f8e0207 */
[----:B------:R-:W-:Y:S01]  /*d700*/  IMAD.WIDE.U32 R2, R2, R3, UR4 ;  /* 0x0000000402027e25 */ /* 0x000fe2000f8e0003 */
[----:B------:R-:W-:Y:S01]  /*d710*/  SHF.R.S32.HI R6, RZ, 0x1f, R0 ;  /* 0x0000001fff067819 */ /* 0x000fe20000011400 */
[----:B------:R-:W-:Y:S02]  /*d720*/  ULDC.64 UR4, c[0x0][0x2c8] ;  /* 0x0000b20000047ab9 */ /* 0x000fe40000000a00 */
[----:B------:R-:W-:Y:S02]  /*d730*/  IMAD.IADD R3, R3, 0x1, R7 ;  /* 0x0000000103037824 */ /* 0x000fe400078e0207 */
[----:B------:R-:W-:Y:S02]  /*d740*/  IMAD R6, R6, UR4, RZ ;  /* 0x0000000406067c24 */ /* 0x000fe4000f8e02ff */
[----:B------:R-:W-:-:S04]  /*d750*/  IMAD.WIDE.U32 R2, R0, UR4, R2 ;  /* 0x0000000400027c25 */ /* 0x000fc8000f8e0002 */
[----:B------:R-:W-:Y:S01]  /*d760*/  IMAD R7, R0, UR5, R6 ;  /* 0x0000000500077c24 */ /* 0x000fe2000f8e0206 */
[----:B------:R-:W-:Y:S01]  /*d770*/  ULDC.64 UR4, c[0x0][0x280] ;  /* 0x0000a00000047ab9 */ /* 0x000fe20000000a00 */
[----:B------:R-:W-:Y:S02]  /*d780*/  LOP3.LUT R10, R28, 0x80, RZ, 0xfc, !PT ;  /* 0x000000801c0a7812 */ /* 0x000fe400078efcff */
[----:B------:R-:W-:Y:S01]  /*d790*/  IADD3 R0, P0, R2, UR4, RZ ;  /* 0x0000000402007c10 */ /* 0x000fe2000ff1e0ff */
[----:B------:R-:W-:Y:S02]  /*d7a0*/  ULDC UR4, c[0x0][0x2b8] ;  /* 0x0000ae0000047ab9 */ /* 0x000fe40000000800 */
[----:B------:R-:W-:Y:S02]  /*d7b0*/  ISETP.GE.AND P1, PT, R10, UR4, PT ;  /* 0x000000040a007c0c */ /* 0x000fe4000bf26270 */
[----:B------:R-:W-:Y:S02]  /*d7c0*/  IADD3.X R6, R3, UR5, R7, P0, !PT ;  /* 0x0000000503067c10 */ /* 0x000fe400087fe407 */
[----:B------:R-:W-:Y:S01]  /*d7d0*/  ISETP.GE.AND P0, PT, R28, UR4, PT ;  /* 0x000000041c007c0c */ /* 0x000fe2000bf06270 */
[----:B------:R-:W-:Y:S01]  /*d7e0*/  UMOV UR4, 0xffffffff ;  /* 0xffffffff00047882 */ /* 0x000fe20000000000 */
[----:B0-----:R-:W-:-:S04]  /*d7f0*/  LOP3.LUT R19, R8, 0x7f, RZ, 0xc0, !PT ;  /* 0x0000007f08137812 */ /* 0x001fc800078ec0ff */
[----:B------:R-:W-:Y:S01]  /*d800*/  SHF.R.U32.HI R10, RZ, 0x3, R19 ;  /* 0x00000003ff0a7819 */ /* 0x000fe20000011613 */
[----:B---3--:R-:W-:Y:S06]  /*d810*/  BRA.DIV UR4, `(.L_x_304) ;  /* 0x0000005204c07947 */ /* 0x008fec000b800000 */
[----:B------:R-:W0:Y:S01]  /*d820*/  SHFL.IDX PT, R3, R0, RZ, 0x181f ;  /* 0x00181fff00037589 */ /* 0x000e2200000e0000 */
[----:B------:R-:W-:Y:S02]  /*d830*/  IMAD R5, R5, UR41, RZ ;  /* 0x0000002905057c24 */ /* 0x000fe4000f8e02ff */
[----:B------:R-:W-:Y:S01]  /*d840*/  IMAD.IADD R4, R10, 0x1, R4 ;  /* 0x000000010a047824 */ /* 0x000fe200078e0204 */
[----:B------:R-:W1:Y:S03]  /*d850*/  SHFL.IDX PT, R2, R6, RZ, 0x181f ;  /* 0x00181fff06027589 */ /* 0x000e6600000e0000 */
[C---:B------:R-:W-:Y:S01]  /*d860*/  VIADD R8, R4.reuse, 0x10 ;  /* 0x0000001004087836 */ /* 0x040fe20000000000 */
[----:B------:R-:W-:Y:S01]  /*d870*/  ISETP.GE.AND P2, PT, R4, R5, PT ;  /* 0x000000050400720c */ /* 0x000fe20003f46270 */
[----:B------:R-:W2:-:S12]  /*d880*/  SHFL.IDX PT, R14, R0, 0x1, 0x181f ;  /* 0x00381f00000e7f89 */ /* 0x000e9800000e0000 */
[----:B0-----:R-:W-:-:S05]  /*d890*/  @!P2 IADD3 R7, P3, R28, R3, RZ ;  /* 0x000000031c07a210 */ /* 0x001fca0007f7e0ff */
[----:B-1----:R-:W-:Y:S02]  /*d8a0*/  @!P2 IMAD.X R3, RZ, RZ, R2, P3 ;  /* 0x000000ffff03a224 */ /* 0x002fe400018e0602 */
[----:B------:R-:W-:-:S05]  /*d8b0*/  @!P2 IMAD.MOV.U32 R2, RZ, RZ, R7 ;  /* 0x000000ffff02a224 */ /* 0x000fca00078e0007 */
[----:B-----5:R-:W-:Y:S04]  /*d8c0*/  @!P2 LDGSTS.E.BYPASS.LTC128B.128 [R9+0x20400], desc[UR52][R2.64], !P0 ;  /* 0x204000000209afae */ /* 0x020fe8000c101d74 */
[----:B------:R0:W-:Y:S01]  /*d8d0*/  @!P2 LDGSTS.E.BYPASS.LTC128B.128 [R9+0x24400], desc[UR52][R2.64+0x80], !P1 ;  /* 0x244000800209afae */ /* 0x0001e2000c901d74 */
[----:B------:R-:W-:Y:S01]  /*d8e0*/  ISETP.GE.AND P2, PT, R8, R5, PT ;  /* 0x000000050800720c */ /* 0x000fe20003f46270 */
[----:B------:R-:W-:Y:S02]  /*d8f0*/  VIADD R8, R4, 0x20 ;  /* 0x0000002004087836 */ /* 0x000fe40000000000 */
[----:B0-----:R-:W0:Y:S10]  /*d900*/  SHFL.IDX PT, R2, R6, 0x1, 0x181f ;  /* 0x00381f0006027f89 */ /* 0x001e3400000e0000 */
[----:B--2---:R-:W-:-:S05]  /*d910*/  @!P2 IADD3 R14, P3, R28, R14, RZ ;  /* 0x0000000e1c0ea210 */ /* 0x004fca0007f7e0ff */
[----:B0-----:R-:W-:Y:S02]  /*d920*/  @!P2 IMAD.X R7, RZ, RZ, R2, P3 ;  /* 0x000000ffff07a224 */ /* 0x001fe400018e0602 */
[----:B------:R-:W-:Y:S02]  /*d930*/  @!P2 IMAD.MOV.U32 R2, RZ, RZ, R14 ;  /* 0x000000ffff02a224 */ /* 0x000fe400078e000e */
[----:B------:R-:W-:Y:S01]  /*d940*/  @!P2 IMAD.MOV.U32 R3, RZ, RZ, R7 ;  /* 0x000000ffff03a224 */ /* 0x000fe200078e0007 */
[----:B------:R-:W0:Y:S04]  /*d950*/  SHFL.IDX PT, R14, R0, 0x2, 0x181f ;  /* 0x00581f00000e7f89 */ /* 0x000e2800000e0000 */
[----:B------:R-:W-:Y:S04]  /*d960*/  @!P2 LDGSTS.E.BYPASS.LTC128B.128 [R9+0x20c00], desc[UR52][R2.64], !P0 ;  /* 0x20c000000209afae */ /* 0x000fe8000c101d74 */
[----:B------:R1:W-:Y:S01]  /*d970*/  @!P2 LDGSTS.E.BYPASS.LTC128B.128 [R9+0x24c00], desc[UR52][R2.64+0x80], !P1 ;  /* 0x24c000800209afae */ /* 0x0003e2000c901d74 */
[----:B------:R-:W-:Y:S01]  /*d980*/  ISETP.GE.AND P2, PT, R8, R5, PT ;  /* 0x000000050800720c */ /* 0x000fe20003f46270 */
[----:B------:R-:W-:-:S02]  /*d990*/  VIADD R8, R4, 0x30 ;  /* 0x0000003004087836 */ /* 0x000fc40000000000 */
[----:B-1----:R-:W1:Y:S10]  /*d9a0*/  SHFL.IDX PT, R2, R6, 0x2, 0x181f ;  /* 0x00581f0006027f89 */ /* 0x002e7400000e0000 */
[----:B0-----:R-:W-:-:S05]  /*d9b0*/  @!P2 IADD3 R14, P3, R28, R14, RZ ;  /* 0x0000000e1c0ea210 */ /* 0x001fca0007f7e0ff */
[----:B-1----:R-:W-:Y:S02]  /*d9c0*/  @!P2 IMAD.X R7, RZ, RZ, R2, P3 ;  /* 0x000000ffff07a224 */ /* 0x002fe400018e0602 */
        /* <DEDUP_REMOVED lines=35> */
[----:B------:R-:W-:-:S03]  /*dc00*/  ISETP.GE.AND P2, PT, R8, R5, PT ;  /* 0x000000050800720c */ /* 0x000fc60003f46270 */
[----:B-1----:R-:W1:Y:S10]  /*dc10*/  SHFL.IDX PT, R2, R6, 0x6, 0x181f ;  /* 0x00d81f0006027f89 */ /* 0x002e7400000e0000 */
[----:B0-----:R-:W-:Y:S01]  /*dc20*/  @!P2 IADD3 R14, P3, R28, R14, RZ ;  /* 0x0000000e1c0ea210 */ /* 0x001fe20007f7e0ff */
[----:B------:R-:W0:Y:S04]  /*dc30*/  SHFL.IDX PT, R6, R6, 0x7, 0x181f ;  /* 0x00f81f0006067f89 */ /* 0x000e2800000e0000 */
[----:B-1----:R-:W-:-:S02]  /*dc40*/  @!P2 IMAD.X R7, RZ, RZ, R2, P3 ;  /* 0x000000ffff07a224 */ /* 0x002fc400018e0602 */
[----:B------:R-:W-:Y:S02]  /*dc50*/  @!P2 IMAD.MOV.U32 R2, RZ, RZ, R14 ;  /* 0x000000ffff02a224 */ /* 0x000fe400078e000e */
[----:B------:R-:W-:Y:S01]  /*dc60*/  @!P2 IMAD.MOV.U32 R3, RZ, RZ, R7 ;  /* 0x000000ffff03a224 */ /* 0x000fe200078e0007 */
[----:B------:R1:W2:Y:S04]  /*dc70*/  SHFL.IDX PT, R14, R0, 0x7, 0x181f ;  /* 0x00f81f00000e7f89 */ /* 0x0002a800000e0000 */
[----:B------:R1:W-:Y:S04]  /*dc80*/  @!P2 LDGSTS.E.BYPASS.LTC128B.128 [R9+0x23400], desc[UR52][R2.64], !P0 ;  /* 0x234000000209afae */ /* 0x0003e8000c101d74 */
[----:B0-----:R1:W-:Y:S02]  /*dc90*/  @!P2 LDGSTS.E.BYPASS.LTC128B.128 [R9+0x27400], desc[UR52][R2.64+0x80], !P1 ;  /* 0x274000800209afae */ /* 0x0013e4000c901d74 */
.L_x_424:
[----:B------:R-:W-:Y:S01]  /*dca0*/  VIADD R4, R4, 0x70 ;  /* 0x0000007004047836 */ /* 0x000fe20000000000 */
[----:B------:R-:W-:Y:S04]  /*dcb0*/  BSSY B0, `(.L_x_305) ;  /* 0x000000a000007945 */ /* 0x000fe80003800000 */
[----:B------:R-:W-:-:S13]  /*dcc0*/  ISETP.GE.AND P2, PT, R4, R5, PT ;  /* 0x000000050400720c */ /* 0x000fda0003f46270 */
[----:B------:R-:W-:Y:S05]  /*dcd0*/  @P2 BRA `(.L_x_306) ;  /* 0x00000000001c2947 */ /* 0x000fea0003800000 */
[----:B-12---:R-:W-:-:S05]  /*dce0*/  IADD3 R2, P2, R28, R14, RZ ;  /* 0x0000000e1c027210 */ /* 0x006fca0007f5e0ff */
[----:B------:R-:W-:-:S05]  /*dcf0*/  IMAD.X R3, RZ, RZ, R6, P2 ;  /* 0x000000ffff037224 */ /* 0x000fca00010e0606 */
[----:B------:R-:W-:Y:S01]  /*dd00*/  @!PT LDS RZ, [RZ] ;  /* 0x00000000fffff984 */ /* 0x000fe20000000800 */
[----:B------:R-:W-:Y:S01]  /*dd10*/  @!PT LDS RZ, [RZ] ;  /* 0x00000000fffff984 */ /* 0x000fe20000000800 */
[----:B------:R-:W-:Y:S01]  /*dd20*/  @!PT LDS RZ, [RZ] ;  /* 0x00000000fffff984 */ /* 0x000fe20000000800 */
[----:B------:R0:W-:Y:S04]  /*dd30*/  LDGSTS.E.BYPASS.LTC128B.128 [R9+0x23c00], desc[UR52][R2.64], !P0 ;  /* 0x23c0000002097fae */ /* 0x0001e8000c101d74 */
[----:B------:R0:W-:Y:S02]  /*dd40*/  LDGSTS.E.BYPASS.LTC128B.128 [R9+0x27c00], desc[UR52][R2.64+0x80], !P1 ;  /* 0x27c0008002097fae */ /* 0x0001e4000c901d74 */
.L_x_306:
[----:B------:R-:W-:Y:S05]  /*dd50*/  BSYNC B0 ;  /* 0x0000000000007941 */ /* 0x000fea0003800000 */
.L_x_305:
[----:B------:R-:W-:Y:S01]  /*dd60*/  NOP ;  /* 0x0000000000007918 */ /* 0x000fe20000000000 */
[----:B------:R-:W-:-:S13]  /*dd70*/  PLOP3.LUT P0, PT, PT, PT, PT, 0x80, 0x0 ;  /* 0x000000000000781c */ /* 0x000fda0003f0f070 */
.L_x_307:
[----:B------:R-:W-:Y:S02]  /*dd80*/  PLOP3.LUT P1, PT, P1, P0, PT, 0xa2, 0x0 ;  /* 0x000000000000781c */ /* 0x000fe40000f21472 */
[----:B------:R-:W-:-:S08]  /*dd90*/  @P0 R2UR P1, UR4, R23 ;  /* 0x00000000170402ca */ /* 0x000fd00000020000 */
[----:B------:R-:W-:-:S05]  /*dda0*/  @P0 PLOP3.LUT P0, PT, P1, PT, PT, 0x80, 0x0 ;  /* 0x000000000000081c */ /* 0x000fca0000f0f070 */
[----:B------:R-:W-:Y:S01]  /*ddb0*/  @!P1 SYNCS.ARRIVE.TRANS64.RED.A0T1 RZ, [UR4+0x38800], RZ ;  /* 0x038800ffffff99a7 */ /* 0x000fe20008200404 */
[----:B------:R-:W-:Y:S07]  /*ddc0*/  @!P1 ARRIVES.LDGSTSBAR.64.TRANSCNT [UR4+0x38800] ;  /* 0x03880000ff0099b0 */ /* 0x000fee0008000a84 */
[----:B------:R-:W-:Y:S05]  /*ddd0*/  @P0 BRA.U.ANY `(.L_x_307) ;  /* 0xfffffffd00e80947 */ /* 0x000fea000393ffff */
[----:B01----:R-:W3:Y:S02]  /*dde0*/  LDL.LU R2, [R1+0xc] ;  /* 0x00000c0001027983 */ /* 0x003ee40000300800 */
[----:B---3--:R-:W-:-:S05]  /*ddf0*/  VIADD R2, R2, 0x1 ;  /* 0x0000000102027836 */ /* 0x008fca0000000000 */
[----:B------:R0:W-:Y:S01]  /*de00*/  STL [R1+0xc], R2 ;  /* 0x00000c0201007387 */ /* 0x0001e20000100800 */
[----:B------:R-:W-:-:S04]  /*de10*/  LEA.HI R0, R2, R2, RZ, 0x1 ;  /* 0x0000000202007211 */ /* 0x000fc800078f08ff */
[----:B------:R-:W-:-:S05]  /*de20*/  LOP3.LUT R0, R0, 0xfffffffe, RZ, 0xc0, !PT ;  /* 0xfffffffe00007812 */ /* 0x000fca00078ec0ff */
[----:B------:R-:W-:-:S05]  /*de30*/  IMAD.IADD R0, R2, 0x1, -R0 ;  /* 0x0000000102007824 */ /* 0x000fca00078e0a00 */
[----:B------:R-:W-:Y:S01]  /*de40*/  SHF.L.U32 R0, R0, 0x1f, RZ ;  /* 0x0000001f00007819 */ /* 0x000fe200000006ff */
[----:B------:R-:W-:Y:S01]  /*de50*/  NOP ;  /* 0x0000000000007918 */ /* 0x000fe20000000000 */
[----:B------:R0:W-:Y:S01]  /*de60*/  SYNCS.ARRIVE.TRANS64.A1T0 RZ, [R23+URZ+0x38800], RZ ;  /* 0x038800ff17ff79a7 */ /* 0x0001e2000810003f */
[----:B------:R-:W-:Y:S01]  /*de70*/  BSSY B0, `(.L_x_308) ;  /* 0x0000003000007945 */ /* 0x000fe20003800000 */
[----:B------:R-:W1:Y:S03]  /*de80*/  SYNCS.PHASECHK.TRANS64.TRYWAIT P0, [R23+URZ+0x38820], R0 ;  /* 0x03882000170075a7 */ /* 0x000e66000800017f */
[----:B01----:R-:W-:Y:S05]  /*de90*/  @!P0 BRA `(.L_x_309) ;  /* 0x0000005400a48947 */ /* 0x003fea0003800000 */
.L_x_425:
[----:B------:R-:W-:Y:S05]  /*dea0*/  BSYNC B0 ;  /* 0x0000000000007941 */ /* 0x000fea0003800000 */
.L_x_308:
[----:B------:R-:W-:-:S06]  /*deb0*/  UISETP.GE.AND UP0, UPT, UR42, 0x81, UPT ;  /* 0x000000812a00788c */ /* 0x000fcc000bf06270 */
[----:B------:R-:W-:-:S13]  /*dec0*/  PLOP3.LUT P0, PT, PT, PT, UP0, 0x80, 0x0 ;  /* 0x000000000000781c */ /* 0x000fda0003f0f008 */
[----:B------:R-:W-:Y:S05]  /*ded0*/  @!P0 BRA `(.L_x_310) ;  /* 0x0000001800508947 */ /* 0x000fea0003800000 */
[----:B------:R-:W-:Y:S01]  /*dee0*/  UIADD3 UR4, UR43, -0x2, URZ ;  /* 0xfffffffe2b047890 */ /* 0x000fe2000fffe03f */
[----:B------:R-:W-:Y:S02]  /*def0*/  IMAD.MOV.U32 R10, RZ, RZ, R29 ;  /* 0x000000ffff0a7224 */ /* 0x000fe400078e001d */
[----:B------:R-:W-:-:S03]  /*df00*/  IMAD.MOV.U32 R9, RZ, RZ, R25 ;  /* 0x000000ffff097224 */ /* 0x000fc600078e0019 */
[----:B------:R-:W-:-:S07]  /*df10*/  IMAD.U32 R21, RZ, RZ, UR4 ;  /* 0x00000004ff157e24 */ /* 0x000fce000f8e00ff */
.L_x_330:
[----:B-1----:R-:W1:Y:S01]  /*df20*/  LDC R2, c[0x0][0x430] ;  /* 0x00010c00ff027b82 */ /* 0x002e620000000800 */
[----:B0-----:R-:W0:Y:S01]  /*df30*/  S2R R0, SR_TID.X ;  /* 0x0000000000007919 */ /* 0x001e220000002100 */
[----:B------:R-:W-:Y:S05]  /*df40*/  YIELD ;  /* 0x0000000000007946 */ /* 0x000fea0003800000 */
[----:B------:R-:W-:Y:S01]  /*df50*/  ULDC.64 UR4, c[0x0][0x428] ;  /* 0x00010a0000047ab9 */ /* 0x000fe20000000a00 */
[----:B-1----:R-:W-:Y:S02]  /*df60*/  ISETP.NE.AND P0, PT, R2, 0x1, PT ;  /* 0x000000010200780c */ /* 0x002fe40003f05270 */
[----:B0-----:R-:W-:-:S11]  /*df70*/  LOP3.LUT R0, R0, 0x7f, RZ, 0xc0, !PT ;  /* 0x0000007f00007812 */ /* 0x001fd600078ec0ff */
[----:B------:R-:W0:Y:S01]  /*df80*/  @P0 LDC R5, c[0x0][0x434] ;  /* 0x00010d00ff050b82 */ /* 0x000e220000000800 */
[----:B------:R-:W-:-:S05]  /*df90*/  SHF.R.U32.HI R0, RZ, 0x3, R0 ;  /* 0x00000003ff007819 */ /* 0x000fca0000011600 */
[----:B------:R-:W-:Y:S02]  /*dfa0*/  IMAD R3, R21, 0x80, R0 ;  /* 0x0000008015037824 */ /* 0x000fe400078e0200 */
[----:B------:R-:W1:Y:S03]  /*dfb0*/  @P0 LDC R7, c[0x0][0x438] ;  /* 0x00010e00ff070b82 */ /* 0x000e660000000800 */
[----:B------:R-:W-:-:S05]  /*dfc0*/  IADD3 R6, R28, UR37, R3 ;  /* 0x000000251c067c10 */ /* 0x000fca000fffe003 */
[----:B------:R-:W-:Y:S02]  /*dfd0*/  IMAD.MOV.U32 R0, RZ, RZ, R6 ;  /* 0x000000ffff007224 */ /* 0x000fe400078e0006 */
[----:B0-----:R-:W-:-:S04]  /*dfe0*/  @P0 IMAD.HI.U32 R2, R6, R5, RZ ;  /* 0x0000000506020227 */ /* 0x001fc800078e00ff */
[----:B------:R-:W-:Y:S01]  /*dff0*/  IMAD R5, R32, UR4, RZ ;  /* 0x0000000420057c24 */ /* 0x000fe2000f8e02ff */
[----:B-1----:R-:W-:-:S03]  /*e000*/  @P0 SHF.R.U32.HI R0, RZ, R7, R2 ;  /* 0x00000007ff000219 */ /* 0x002fc60000011602 */
[----:B------:R-:W-:Y:S01]  /*e010*/  IMAD R4, R30, UR5, R5 ;  /* 0x000000051e047c24 */ /* 0x000fe2000f8e0205 */
[--C-:B------:R-:W-:Y:S01]  /*e020*/  SHF.R.S32.HI R3, RZ, 0x1f, R0.reuse ;  /* 0x0000001fff037819 */ /* 0x100fe20000011400 */
[----:B------:R-:W-:-:S04]  /*e030*/  IMAD.MOV.U32 R2, RZ, RZ, R0 ;  /* 0x000000ffff027224 */ /* 0x000fc800078e0000 */
[----:B------:R-:W-:Y:S01]  /*e040*/  IMAD.WIDE.U32 R2, R30, UR4, R2 ;  /* 0x000000041e027c25 */ /* 0x000fe2000f8e0002 */
[----:B------:R-:W-:-:S03]  /*e050*/  ULDC.64 UR4, c[0x0][0x418] ;  /* 0x0001060000047ab9 */ /* 0x000fc60000000a00 */
[----:B------:R-:W-:Y:S01]  /*e060*/  IMAD.IADD R3, R4, 0x1, R3 ;  /* 0x0000000104037824 */ /* 0x000fe200078e0203 */
[C---:B------:R-:W-:Y:S01]  /*e070*/  LEA R4, P0, R2.reuse, UR4, 0x2 ;  /* 0x0000000402047c11 */ /* 0x040fe2000f8010ff */
[----:B------:R-:W-:Y:S01]  /*e080*/  IMAD.U32 R8, RZ, RZ, UR46 ;  /* 0x0000002eff087e24 */ /* 0x000fe2000f8e00ff */
[----:B------:R-:W-:Y:S02]  /*e090*/  ULDC UR4, c[0x0][0x430] ;  /* 0x00010c0000047ab9 */ /* 0x000fe40000000800 */
[----:B------:R-:W-:-:S06]  /*e0a0*/  LEA.HI.X R5, R2, UR5, R3, 0x2, P0 ;  /* 0x0000000502057c11 */ /* 0x000fcc00080f1403 */
[----:B------:R-:W3:Y:S01]  /*e0b0*/  LDG.E R5, desc[UR52][R4.64] ;  /* 0x0000003404057981 */ /* 0x000ee2000c1e1900 */
[----:B------:R-:W-:Y:S01]  /*e0c0*/  ISETP.NE.AND P2, PT, R8, 0x3, PT ;  /* 0x000000030800780c */ /* 0x000fe20003f45270 */
[----:B------:R-:W-:Y:S01]  /*e0d0*/  VIADD R25, R9, 0x1 ;  /* 0x0000000109197836 */ /* 0x000fe20000000000 */
[C---:B------:R-:W-:Y:S01]  /*e0e0*/  ISETP.GT.AND P1, PT, R21.reuse, RZ, PT ;  /* 0x000000ff1500720c */ /* 0x040fe20003f24270 */
[----:B------:R-:W-:Y:S02]  /*e0f0*/  IMAD.MOV R3, RZ, RZ, -R0 ;  /* 0x000000ffff037224 */ /* 0x000fe400078e0a00 */
[----:B------:R-:W-:Y:S01]  /*e100*/  VIADD R21, R21, 0xffffffff ;  /* 0xffffffff15157836 */ /* 0x000fe20000000000 */
[----:B------:R-:W-:Y:S01]  /*e110*/  ISETP.NE.AND P0, PT, R25, 0x2, PT ;  /* 0x000000021900780c */ /* 0x000fe20003f05270 */
[----:B------:R-:W-:-:S03]  /*e120*/  IMAD R6, R3, UR4, R6 ;  /* 0x0000000403067c24 */ /* 0x000fc6000f8e0206 */
[----:B------:R-:W-:Y:S02]  /*e130*/  SEL R29, RZ, 0x1, P0 ;  /* 0x00000001ff1d7807 */ /* 0x000fe40000000000 */
[----:B------:R-:W-:Y:S02]  /*e140*/  SEL R25, R25, RZ, P0 ;  /* 0x000000ff19197207 */ /* 0x000fe40000000000 */
[----:B------:R-:W-:Y:S02]  /*e150*/  LOP3.LUT R29, R10, R29, RZ, 0x3c, !PT ;  /* 0x0000001d0a1d7212 */ /* 0x000fe400078e3cff */
[----:B---3--:R-:W-:Y:S01]  /*e160*/  SHF.R.S32.HI R19, RZ, 0x1f, R5 ;  /* 0x0000001fff137819 */ /* 0x008fe20000011405 */
[----:B------:R-:W-:Y:S06]  /*e170*/  @!P2 BRA `(.L_x_311) ;  /* 0x000000000004a947 */ /* 0x000fec0003800000 */
[----:B------:R-:W-:Y:S01]  /*e180*/  BPT.TRAP 0x1 ;  /* 0x000000040000795c */ /* 0x000fe20000300000 */
.L_x_311:
[----:B------:R-:W-:Y:S01]  /*e190*/  IMAD R0, R25, 0x8, R23 ;  /* 0x0000000819007824 */ /* 0x000fe200078e0217 */
[----:B------:R-:W-:Y:S01]  /*e1a0*/  SHF.L.U32 R20, R29, 0x1f, RZ ;  /* 0x0000001f1d147819 */ /* 0x000fe200000006ff */
[----:B------:R-:W-:Y:S01]  /*e1b0*/  BSSY B0, `(.L_x_312) ;  /* 0x0000004000007945 */ /* 0x000fe20003800000 */
[----:B------:R-:W-:Y:S02]  /*e1c0*/  SHF.R.S32.HI R17, RZ, 0x1f, R6 ;  /* 0x0000001fff117819 */ /* 0x000fe40000011406 */
[----:B------:R-:W0:Y:S02]  /*e1d0*/  SYNCS.PHASECHK.TRANS64.TRYWAIT P0, [R0+URZ+0x38880], R20 ;  /* 0x03888014000075a7 */ /* 0x000e24000800017f */
[----:B0-----:R-:W-:Y:S05]  /*e1e0*/  @!P0 BRA `(.L_x_313) ;  /* 0x0000005000e48947 */ /* 0x001fea0003800000 */
.L_x_426:
[----:B------:R-:W-:Y:S05]  /*e1f0*/  BSYNC B0 ;  /* 0x0000000000007941 */ /* 0x000fea0003800000 */
.L_x_312:
[----:B------:R-:W-:Y:S01]  /*e200*/  ULDC.64 UR4, c[0x0][0x328] ;  /* 0x0000ca0000047ab9 */ /* 0x000fe20000000a00 */
[----:B------:R-:W1:Y:S01]  /*e210*/  LDC R11, c[0x0][0x2f4] ;  /* 0x0000bd00ff0b7b82 */ /* 0x000e620000000800 */
[----:B------:R-:W-:Y:S01]  /*e220*/  IMAD R4, R17, UR4, RZ ;  /* 0x0000000411047c24 */ /* 0x000fe2000f8e02ff */
[----:B------:R-:W-:Y:S01]  /*e230*/  ULDC.64 UR6, c[0x0][0x318] ;  /* 0x0000c60000067ab9 */ /* 0x000fe20000000a00 */
[----:B------:R-:W-:Y:S01]  /*e240*/  IMAD.WIDE.U32 R2, R6, UR4, RZ ;  /* 0x0000000406027c25 */ /* 0x000fe2000f8e00ff */
        /* <DEDUP_REMOVED lines=9> */
[----:B------:R-:W-:Y:S01]  /*e2e0*/  IMAD.IADD R3, R3, 0x1, R4 ;  /* 0x0000000103037824 */ /* 0x000fe200078e0204 */
[-C--:B-1----:R-:W-:Y:S01]  /*e2f0*/  ISETP.GE.AND P2, PT, R12, R11.reuse, PT ;  /* 0x0000000b0c00720c */ /* 0x082fe20003f46270 */
[----:B------:R-:W-:Y:S01]  /*e300*/  IMAD R7, R18, UR5, R7 ;  /* 0x0000000512077c24 */ /* 0x000fe2000f8e0207 */
[----:B------:R-:W-:Y:S01]  /*e310*/  ISETP.GE.AND P3, PT, R28, R11, PT ;  /* 0x0000000b1c00720c */ /* 0x000fe20003f66270 */
[----:B------:R-:W-:Y:S01]  /*e320*/  IMAD.WIDE.U32 R2, R18, UR4, R2 ;  /* 0x0000000412027c25 */ /* 0x000fe2000f8e0002 */
[----:B------:R-:W-:-:S03]  /*e330*/  UMOV UR4, 0xffffffff ;  /* 0xffffffff00047882 */ /* 0x000fc60000000000 */
[----:B------:R-:W-:Y:S01]  /*e340*/  IMAD R4, R25, 0x8000, R37 ;  /* 0x0000800019047824 */ /* 0x000fe200078e0225 */
[----:B------:R-:W-:-:S04]  /*e350*/  IADD3 R8, P0, R2, UR6, RZ ;  /* 0x0000000602087c10 */ /* 0x000fc8000ff1e0ff */
[----:B------:R-:W-:Y:S01]  /*e360*/  IADD3.X R7, R7, UR7, R3, P0, !PT ;  /* 0x0000000707077c10 */ /* 0x000fe200087fe403 */
[----:B------:R-:W-:Y:S08]  /*e370*/  BRA.DIV UR4, `(.L_x_314) ;  /* 0x0000005204947947 */ /* 0x000ff0000b800000 */
[----:B------:R-:W1:Y:S01]  /*e380*/  SHFL.IDX PT, R2, R8, RZ, 0x181f ;  /* 0x00181fff08027589 */ /* 0x000e6200000e0000 */
[----:B------:R-:W-:-:S03]  /*e390*/  IMAD.IADD R4, R23, 0x1, R4 ;  /* 0x0000000117047824 */ /* 0x000fc600078e0204 */
[----:B------:R-:W3:Y:S01]  /*e3a0*/  SHFL.IDX PT, R3, R7, RZ, 0x181f ;  /* 0x00181fff07037589 */ /* 0x000ee200000e0000 */
[----:B-1----:R-:W-:-:S05]  /*e3b0*/  IADD3 R2, P0, R28, R2, RZ ;  /* 0x000000021c027210 */ /* 0x002fca0007f1e0ff */
[----:B---3--:R-:W-:-:S05]  /*e3c0*/  IMAD.X R3, RZ, RZ, R3, P0 ;  /* 0x000000ffff037224 */ /* 0x008fca00000e0603 */
[----:B------:R-:W-:Y:S01]  /*e3d0*/  @!PT LDS RZ, [RZ] ;  /* 0x00000000fffff984 */ /* 0x000fe20000000800 */
[----:B------:R-:W-:Y:S04]  /*e3e0*/  LDGSTS.E.BYPASS.LTC128B.128 [R4+0x10400], desc[UR52][R2.64], !P3 ;  /* 0x1040000002047fae */ /* 0x000fe8000d901d74 */
[----:B------:R1:W-:Y:S04]  /*e3f0*/  LDGSTS.E.BYPASS.LTC128B.128 [R4+0x14400], desc[UR52][R2.64+0x80], !P2 ;  /* 0x1440008002047fae */ /* 0x0003e8000d101d74 */
[----:B-1----:R-:W1:Y:S04]  /*e400*/  SHFL.IDX PT, R2, R8, 0x1, 0x181f ;  /* 0x00381f0008027f89 */ /* 0x002e6800000e0000 */
[----:B------:R-:W3:Y:S01]  /*e410*/  SHFL.IDX PT, R3, R7, 0x1, 0x181f ;  /* 0x00381f0007037f89 */ /* 0x000ee200000e0000 */
[----:B-1----:R-:W-:-:S05]  /*e420*/  IADD3 R2, P0, R28, R2, RZ ;  /* 0x000000021c027210 */ /* 0x002fca0007f1e0ff */
[----:B---3--:R-:W-:-:S05]  /*e430*/  IMAD.X R3, RZ, RZ, R3, P0 ;  /* 0x000000ffff037224 */ /* 0x008fca00000e0603 */
        /* <DEDUP_REMOVED lines=27> */
[----:B------:R-:W3:Y:S04]  /*e5f0*/  SHFL.IDX PT, R3, R7, 0x6, 0x181f ;  /* 0x00d81f0007037f89 */ /* 0x000ee800000e0000 */
[----:B------:R-:W4:Y:S01]  /*e600*/  SHFL.IDX PT, R7, R7, 0x7, 0x181f ;  /* 0x00f81f0007077f89 */ /* 0x000f2200000e0000 */
[----:B-1----:R-:W-:-:S05]  /*e610*/  IADD3 R2, P0, R28, R2, RZ ;  /* 0x000000021c027210 */ /* 0x002fca0007f1e0ff */
[----:B---3--:R-:W-:-:S05]  /*e620*/  IMAD.X R3, RZ, RZ, R3, P0 ;  /* 0x000000ffff037224 */ /* 0x008fca00000e0603 */
[----:B------:R-:W-:Y:S04]  /*e630*/  LDGSTS.E.BYPASS.LTC128B.128 [R4+0x13400], desc[UR52][R2.64], !P3 ;  /* 0x1340000002047fae */ /* 0x000fe8000d901d74 */
[----:B------:R1:W-:Y:S04]  /*e640*/  LDGSTS.E.BYPASS.LTC128B.128 [R4+0x17400], desc[UR52][R2.64+0x80], !P2 ;  /* 0x1740008002047fae */ /* 0x0003e8000d101d74 */
[----:B-1--4-:R1:W3:Y:S02]  /*e650*/  SHFL.IDX PT, R2, R8, 0x7, 0x181f ;  /* 0x00f81f0008027f89 */ /* 0x0122e400000e0000 */
.L_x_444:
[----:B---3--:R-:W-:-:S05]  /*e660*/  IADD3 R2, P0, R28, R2, RZ ;  /* 0x000000021c027210 */ /* 0x008fca0007f1e0ff */
        /* <DEDUP_REMOVED lines=8> */
.L_x_315:
[----:B------:R-:W-:Y:S02]  /*e6f0*/  PLOP3.LUT P2, PT, P2, P0, PT, 0xa2, 0x0 ;  /* 0x000000000000781c */ /* 0x000fe40001741472 */
[----:B------:R-:W-:-:S08]  /*e700*/  @P0 R2UR P2, UR4, R0 ;  /* 0x00000000000402ca */ /* 0x000fd00000040000 */
[----:B------:R-:W-:-:S05]  /*e710*/  @P0 PLOP3.LUT P0, PT, P2, PT, PT, 0x80, 0x0 ;  /* 0x000000000000081c */ /* 0x000fca000170f070 */
[----:B------:R-:W-:Y:S01]  /*e720*/  @!P2 SYNCS.ARRIVE.TRANS64.RED.A0T1 RZ, [UR4+0x38870], RZ ;  /* 0x038870ffffffa9a7 */ /* 0x000fe20008200404 */
[----:B------:R-:W-:Y:S07]  /*e730*/  @!P2 ARRIVES.LDGSTSBAR.64.TRANSCNT [UR4+0x38870] ;  /* 0x03887000ff00a9b0 */ /* 0x000fee0008000a84 */
[----:B------:R-:W-:Y:S05]  /*e740*/  @P0 BRA.U.ANY `(.L_x_315) ;  /* 0xfffffffd00e80947 */ /* 0x000fea000393ffff */
[----:B------:R-:W-:Y:S01]  /*e750*/  NOP ;  /* 0x0000000000007918 */ /* 0x000fe20000000000 */
[----:B---3--:R-:W-:-:S05]  /*e760*/  IMAD.U32 R2, RZ, RZ, UR46 ;  /* 0x0000002eff027e24 */ /* 0x008fca000f8e00ff */
[----:B------:R-:W-:-:S13]  /*e770*/  ISETP.NE.AND P3, PT, R2, 0x3, PT ;  /* 0x000000030200780c */ /* 0x000fda0003f65270 */
[----:B------:R-:W-:Y:S05]  /*e780*/  @!P3 BRA `(.L_x_316) ;  /* 0x000000000004b947 */ /* 0x000fea0003800000 */
[----:B------:R-:W-:Y:S01]  /*e790*/  BPT.TRAP 0x1 ;  /* 0x000000040000795c */ /* 0x000fe20000300000 */
.L_x_316:
[----:B------:R3:W-:Y:S01]  /*e7a0*/  SYNCS.ARRIVE.TRANS64.A1T0 RZ, [R0+URZ+0x38870], RZ ;  /* 0x038870ff00ff79a7 */ /* 0x0007e2000810003f */
[----:B------:R-:W-:Y:S05]  /*e7b0*/  @!P3 BRA `(.L_x_317) ;  /* 0x000000000004b947 */ /* 0x000fea0003800000 */
[----:B------:R-:W-:Y:S01]  /*e7c0*/  BPT.TRAP 0x1 ;  /* 0x000000040000795c */ /* 0x000fe20000300000 */
.L_x_317:
[----:B------:R-:W4:Y:S01]  /*e7d0*/  SYNCS.PHASECHK.TRANS64.TRYWAIT P0, [R0+URZ+0x38840], R20 ;  /* 0x03884014000075a7 */ /* 0x000f22000800017f */
[----:B------:R-:W-:Y:S04]  /*e7e0*/  BSSY B0, `(.L_x_318) ;  /* 0x0000002000007945 */ /* 0x000fe80003800000 */
[----:B----4-:R-:W-:Y:S05]  /*e7f0*/  @!P0 BRA `(.L_x_319) ;  /* 0x0000005400bc8947 */ /* 0x010fea0003800000 */
.L_x_445:
[----:B------:R-:W-:Y:S05]  /*e800*/  BSYNC B0 ;  /* 0x0000000000007941 */ /* 0x000fea0003800000 */
.L_x_318:
[----:B------:R-:W-:Y:S01]  /*e810*/  ULDC.64 UR4, c[0x0][0x300] ;  /* 0x0000c00000047ab9 */ /* 0x000fe20000000a00 */
[----:B-1----:R-:W1:Y:S01]  /*e820*/  LDC R8, c[0x0][0x2f4] ;  /* 0x0000bd00ff087b82 */ /* 0x002e620000000800 */
[----:B------:R-:W-:Y:S01]  /*e830*/  IMAD R7, R17, UR4, RZ ;  /* 0x0000000411077c24 */ /* 0x000fe2000f8e02ff */
[----:B------:R-:W-:Y:S01]  /*e840*/  ULDC.64 UR6, c[0x0][0x2e8] ;  /* 0x0000ba0000067ab9 */ /* 0x000fe20000000a00 */
[----:B------:R-:W-:Y:S01]  /*e850*/  IMAD.WIDE.U32 R2, R6, UR4, RZ ;  /* 0x0000000406027c25 */ /* 0x000fe2000f8e00ff */
        /* <DEDUP_REMOVED lines=12> */
[-C--:B-1----:R-:W-:Y:S02]  /*e920*/  ISETP.GE.AND P2, PT, R11, R8.reuse, PT ;  /* 0x000000080b00720c */ /* 0x082fe40003f46270 */
[----:B------:R-:W-:Y:S01]  /*e930*/  IMAD R5, R18, UR5, R5 ;  /* 0x0000000512057c24 */ /* 0x000fe2000f8e0205 */
[----:B------:R-:W-:Y:S02]  /*e940*/  IADD3 R6, P0, R2, UR6, RZ ;  /* 0x0000000602067c10 */ /* 0x000fe4000ff1e0ff */
[----:B------:R-:W-:-:S02]  /*e950*/  ISETP.GE.AND P3, PT, R28, R8, PT ;  /* 0x000000081c00720c */ /* 0x000fc40003f66270 */
[----:B------:R-:W-:Y:S01]  /*e960*/  IADD3.X R5, R5, UR7, R3, P0, !PT ;  /* 0x0000000705057c10 */ /* 0x000fe200087fe403 */
[----:B------:R-:W-:Y:S10]  /*e970*/  BRA.DIV UR4, `(.L_x_320) ;  /* 0x0000005604707947 */ /* 0x000ff4000b800000 */
[----:B------:R-:W1:Y:S04]  /*e980*/  SHFL.IDX PT, R2, R6, RZ, 0x181f ;  /* 0x00181fff06027589 */ /* 0x000e6800000e0000 */
[----:B------:R-:W5:Y:S01]  /*e990*/  SHFL.IDX PT, R3, R5, RZ, 0x181f ;  /* 0x00181fff05037589 */ /* 0x000f6200000e0000 */
[----:B-1----:R-:W-:-:S05]  /*e9a0*/  IADD3 R2, P0, R28, R2, RZ ;  /* 0x000000021c027210 */ /* 0x002fca0007f1e0ff */
[----:B-----5:R-:W-:-:S05]  /*e9b0*/  IMAD.X R3, RZ, RZ, R3, P0 ;  /* 0x000000ffff037224 */ /* 0x020fca00000e0603 */
[----:B------:R-:W-:Y:S01]  /*e9c0*/  @!PT LDS RZ, [RZ] ;  /* 0x00000000fffff984 */ /* 0x000fe20000000800 */
[----:B------:R-:W-:Y:S04]  /*e9d0*/  LDGSTS.E.BYPASS.LTC128B.128 [R4+0x28400], desc[UR52][R2.64], !P3 ;  /* 0x2840000002047fae */ /* 0x000fe8000d901d74 */
[----:B------:R1:W-:Y:S04]  /*e9e0*/  LDGSTS.E.BYPASS.LTC128B.128 [R4+0x2c400], desc[UR52][R2.64+0x80], !P2 ;  /* 0x2c40008002047fae */ /* 0x0003e8000d101d74 */
[----:B-1----:R-:W1:Y:S04]  /*e9f0*/  SHFL.IDX PT, R2, R6, 0x1, 0x181f ;  /* 0x00381f0006027f89 */ /* 0x002e6800000e0000 */
[----:B------:R-:W5:Y:S01]  /*ea00*/  SHFL.IDX PT, R3, R5, 0x1, 0x181f ;  /* 0x00381f0005037f89 */ /* 0x000f6200000e0000 */
[----:B-1----:R-:W-:-:S05]  /*ea10*/  IADD3 R2, P0, R28, R2, RZ ;  /* 0x000000021c027210 */ /* 0x002fca0007f1e0ff */
[----:B-----5:R-:W-:-:S05]  /*ea20*/  IMAD.X R3, RZ, RZ, R3, P0 ;  /* 0x000000ffff037224 */ /* 0x020fca00000e0603 */
        /* <DEDUP_REMOVED lines=27> */
[----:B------:R-:W5:Y:S04]  /*ebe0*/  SHFL.IDX PT, R3, R5, 0x6, 0x181f ;  /* 0x00d81f0005037f89 */ /* 0x000f6800000e0000 */
[----:B------:R-:W0:Y:S01]  /*ebf0*/  SHFL.IDX PT, R5, R5, 0x7, 0x181f ;  /* 0x00f81f0005057f89 */ /* 0x000e2200000e0000 */
[----:B-1----:R-:W-:-:S05]  /*ec00*/  IADD3 R2, P0, R28, R2, RZ ;  /* 0x000000021c027210 */ /* 0x002fca0007f1e0ff */
[----:B-----5:R-:W-:-:S05]  /*ec10*/  IMAD.X R3, RZ, RZ, R3, P0 ;  /* 0x000000ffff037224 */ /* 0x020fca00000e0603 */
[----:B------:R-:W-:Y:S04]  /*ec20*/  LDGSTS.E.BYPASS.LTC128B.128 [R4+0x2b400], desc[UR52][R2.64], !P3 ;  /* 0x2b40000002047fae */ /* 0x000fe8000d901d74 */
[----:B------:R1:W-:Y:S04]  /*ec30*/  LDGSTS.E.BYPASS.LTC128B.128 [R4+0x2f400], desc[UR52][R2.64+0x80], !P2 ;  /* 0x2f40008002047fae */ /* 0x0003e8000d101d74 */
[----:B-1----:R1:W0:Y:S02]  /*ec40*/  SHFL.IDX PT, R2, R6, 0x7, 0x181f ;  /* 0x00f81f0006027f89 */ /* 0x00222400000e0000 */
.L_x_463:
[----:B0-----:R-:W-:-:S05]  /*ec50*/  IADD3 R2, P0, R28, R2, RZ ;  /* 0x000000021c027210 */ /* 0x001fca0007f1e0ff */
        /* <DEDUP_REMOVED lines=8> */
.L_x_321:
        /* <DEDUP_REMOVED lines=11> */
.L_x_322:
[----:B------:R3:W-:Y:S02]  /*ed90*/  SYNCS.ARRIVE.TRANS64.A1T0 RZ, [R0+URZ+0x38830], RZ ;  /* 0x038830ff00ff79a7 */ /* 0x0007e4000810003f */
[----:B---34-:R-:W-:-:S05]  /*eda0*/  IMAD.U32 R0, RZ, RZ, UR48 ;  /* 0x00000030ff007e24 */ /* 0x018fca000f8e00ff */
[----:B------:R-:W-:-:S13]  /*edb0*/  ISETP.NE.AND P0, PT, R0, 0x3, PT ;  /* 0x000000030000780c */ /* 0x000fda0003f05270 */
[----:B------:R-:W-:Y:S05]  /*edc0*/  @!P0 BRA `(.L_x_323) ;  /* 0x0000000000048947 */ /* 0x000fea0003800000 */
[----:B------:R-:W-:Y:S01]  /*edd0*/  BPT.TRAP 0x1 ;  /* 0x000000040000795c */ /* 0x000fe20000300000 */
.L_x_323:
[----:B------:R-:W-:Y:S01]  /*ede0*/  LOP3.LUT R3, R10, 0x1, RZ, 0x3c, !PT ;  /* 0x000000010a037812 */ /* 0x000fe200078e3cff */
[----:B------:R-:W-:Y:S01]  /*edf0*/  IMAD R0, R9, 0x8, R23 ;  /* 0x0000000809007824 */ /* 0x000fe200078e0217 */
[----:B------:R-:W-:Y:S02]  /*ee00*/  BSSY B0, `(.L_x_324) ;  /* 0x0000004000007945 */ /* 0x000fe40003800000 */
[----:B------:R-:W-:-:S04]  /*ee10*/  SHF.L.U32 R3, R3, 0x1f, RZ ;  /* 0x0000001f03037819 */ /* 0x000fc800000006ff */
[----:B------:R-:W0:Y:S02]  /*ee20*/  SYNCS.PHASECHK.TRANS64.TRYWAIT P2, [R0+URZ+0x38870], R3 ;  /* 0x03887003000075a7 */ /* 0x000e24000804017f */
[----:B0-----:R-:W-:Y:S05]  /*ee30*/  @!P2 BRA `(.L_x_325) ;  /* 0x000000580084a947 */ /* 0x001fea0003800000 */
.L_x_464:
[----:B------:R-:W-:Y:S05]  /*ee40*/  BSYNC B0 ;  /* 0x0000000000007941 */ /* 0x000fea0003800000 */
.L_x_324:
[----:B------:R-:W-:-:S05]  /*ee50*/  IMAD.U32 R2, RZ, RZ, UR46 ;  /* 0x0000002eff027e24 */ /* 0x000fca000f8e00ff */
[----:B------:R-:W-:-:S13]  /*ee60*/  ISETP.NE.AND P2, PT, R2, 0x3, PT ;  /* 0x000000030200780c */ /* 0x000fda0003f45270 */
[----:B------:R-:W-:Y:S05]  /*ee70*/  @!P2 BRA `(.L_x_326) ;  /* 0x000000000004a947 */ /* 0x000fea0003800000 */
[----:B------:R-:W-:Y:S01]  /*ee80*/  BPT.TRAP 0x1 ;  /* 0x000000040000795c */ /* 0x000fe20000300000 */
.L_x_326:
[----:B0-----:R-:W-:Y:S01]  /*ee90*/  SHF.L.U32 R3, R10, 0x1f, RZ ;  /* 0x0000001f0a037819 */ /* 0x001fe200000006ff */
[----:B------:R-:W-:-:S03]  /*eea0*/  IMAD.SHL.U32 R2, R9, 0x8000, RZ ;  /* 0x0000800009027824 */ /* 0x000fc600078e00ff */
[----:B------:R-:W0:Y:S02]  /*eeb0*/  SYNCS.PHASECHK.TRANS64.TRYWAIT P2, [R0+URZ+0x38860], R3 ;  /* 0x03886003000075a7 */ /* 0x000e24000804017f */
[----:B0-----:R-:W-:Y:S05]  /*eec0*/  @!P2 BRA `(.L_x_327) ;  /* 0x000000580074a947 */ /* 0x001fea0003800000 */
.L_x_465:
[----:B------:R-:W0:Y:S01]  /*eed0*/  LDL R12, [R1] ;  /* 0x00000000010c7983 */ /* 0x000e220000100800 */
[----:B------:R-:W-:Y:S01]  /*eee0*/  LOP3.LUT R4, R2, R22, RZ, 0xfc, !PT ;  /* 0x0000001602047212 */ /* 0x000fe200078efcff */
[----:B------:R-:W-:Y:S05]  /*eef0*/  WARPSYNC.ALL ;  /* 0x0000000000007948 */ /* 0x000fea0003800000 */
[----:B--2---:R-:W-:Y:S01]  /*ef00*/  IMAD.IADD R14, R23, 0x1, R4 ;  /* 0x00000001170e7824 */ /* 0x004fe200078e0204 */
[----:B------:R-:W-:Y:S01]  /*ef10*/  IADD3 R17, R24, R2, R27 ;  /* 0x0000000218117210 */ /* 0x000fe20007ffe01b */
[----:B------:R-:W-:-:S03]  /*ef20*/  IMAD.U32 R20, RZ, RZ, UR46 ;  /* 0x0000002eff147e24 */ /* 0x000fc6000f8e00ff */
[----:B-1----:R-:W1:Y:S02]  /*ef30*/  LDSM.16.MT88.4 R4, [R14+0x10400] ;  /* 0x010400000e04783b */ /* 0x002e640000004200 */
[----:B------:R-:W-:Y:S02]  /*ef40*/  ISETP.NE.AND P2, PT, R20, 0x3, PT ;  /* 0x000000031400780c */ /* 0x000fe40003f45270 */
[C-C-:B-1----:R-:W-:Y:S02]  /*ef50*/  PRMT R8, R4.reuse, 0x6420, R5.reuse ;  /* 0x0000642004087816 */ /* 0x142fe40000000005 */
[----:B------:R-:W-:Y:S02]  /*ef60*/  PRMT R9, R4, 0x7531, R5 ;  /* 0x0000753104097816 */ /* 0x000fe40000000005 */
[C-C-:B------:R-:W-:Y:S02]  /*ef70*/  PRMT R10, R6.reuse, 0x6420, R7.reuse ;  /* 0x00006420060a7816 */ /* 0x140fe40000000007 */
[----:B------:R-:W-:-:S02]  /*ef80*/  PRMT R11, R6, 0x7531, R7 ;  /* 0x00007531060b7816 */ /* 0x000fc40000000007 */
[----:B0-----:R-:W-:-:S05]  /*ef90*/  IADD3 R3, R23, R12, R2 ;  /* 0x0000000c17037210 */ /* 0x001fca0007ffe002 */
        /* <DEDUP_REMOVED lines=8> */
[----:B------:R-:W-:Y:S02]  /*f020*/  STSM.16.M88.4 [R17+0x2000], R12 ;  /* 0x0020000c11007844 */ /* 0x000fe40000000200 */
[----:B------:R-:W-:-:S05]  /*f030*/  IMAD.IADD R19, R23, 0x1, R4 ;  /* 0x0000000117137824 */ /* 0x000fca00078e0204 */
[----:B------:R-:W0:Y:S02]  /*f040*/  LDSM.16.MT88.4 R8, [R19+0x10400] ;  /* 0x010400001308783b */ /* 0x000e240000004200 */
[C-C-:B0-----:R-:W-:Y:S02]  /*f050*/  PRMT R4, R8.reuse, 0x6420, R9.reuse ;  /* 0x0000642008047816 */ /* 0x141fe40000000009 */
[----:B------:R-:W-:Y:S02]  /*f060*/  PRMT R5, R8, 0x7531, R9 ;  /* 0x0000753108057816 */ /* 0x000fe40000000009 */
[C-C-:B------:R-:W-:Y:S02]  /*f070*/  PRMT R6, R10.reuse, 0x6420, R11.reuse ;  /* 0x000064200a067816 */ /* 0x140fe4000000000b */
[----:B------:R-:W-:Y:S02]  /*f080*/  PRMT R7, R10, 0x7531, R11 ;  /* 0x000075310a077816 */ /* 0x000fe4000000000b */
[----:B------:R-:W0:Y:S04]  /*f090*/  LDSM.16.MT88.4 R8, [R3+0x14400] ;  /* 0x014400000308783b */ /* 0x000e280000004200 */
[----:B------:R-:W-:Y:S01]  /*f0a0*/  STSM.16.M88.4 [R17+0x4000], R4 ;  /* 0x0040000411007844 */ /* 0x000fe20000000200 */
[----:B0-----:R-:W-:-:S02]  /*f0b0*/  PRMT R12, R8, 0x6420, R9 ;  /* 0x00006420080c7816 */ /* 0x001fc40000000009 */
[----:B------:R-:W-:Y:S01]  /*f0c0*/  PRMT R13, R8, 0x7531, R9 ;  /* 0x00007531080d7816 */ /* 0x000fe20000000009 */
[----:B------:R-:W-:Y:S01]  /*f0d0*/  VIADD R9, R2, 0x1000 ;  /* 0x0000100002097836 */ /* 0x000fe20000000000 */
[C-C-:B------:R-:W-:Y:S02]  /*f0e0*/  PRMT R14, R10.reuse, 0x6420, R11.reuse ;  /* 0x000064200a0e7816 */ /* 0x140fe4000000000b */
[----:B------:R-:W-:Y:S02]  /*f0f0*/  PRMT R15, R10, 0x7531, R11 ;  /* 0x000075310a0f7816 */ /* 0x000fe4000000000b */
[----:B------:R-:W-:-:S03]  /*f100*/  LOP3.LUT R8, R9, R22, RZ, 0xfc, !PT ;  /* 0x0000001609087212 */ /* 0x000fc600078efcff */
[----:B------:R0:W-:Y:S02]  /*f110*/  STSM.16.M88.4 [R17+0x6000], R12 ;  /* 0x0060000c11007844 */ /* 0x0001e40000000200 */
[----:B------:R-:W-:-:S05]  /*f120*/  IMAD.IADD R19, R23, 0x1, R8 ;  /* 0x0000000117137824 */ /* 0x000fca00078e0208 */
[----:B------:R-:W1:Y:S01]  /*f130*/  LDSM.16.MT88.4 R8, [R19+0x10400] ;  /* 0x010400001308783b */ /* 0x000e620000004200 */
[----:B0-----:R-:W-:-:S05]  /*f140*/  IADD3 R17, R27, R2, R35 ;  /* 0x000000021b117210 */ /* 0x001fca0007ffe023 */
[----:B------:R-:W-:Y:S01]  /*f150*/  IMAD.IADD R17, R24, 0x1, R17 ;  /* 0x0000000118117824 */ /* 0x000fe200078e0211 */
[C-C-:B-1----:R-:W-:Y:S02]  /*f160*/  PRMT R4, R8.reuse, 0x6420, R9.reuse ;  /* 0x0000642008047816 */ /* 0x142fe40000000009 */
[----:B------:R-:W-:Y:S02]  /*f170*/  PRMT R5, R8, 0x7531, R9 ;  /* 0x0000753108057816 */ /* 0x000fe40000000009 */
[C-C-:B------:R-:W-:Y:S02]  /*f180*/  PRMT R6, R10.reuse, 0x6420, R11.reuse ;  /* 0x000064200a067816 */ /* 0x140fe4000000000b */
[----:B------:R-:W-:Y:S02]  /*f190*/  PRMT R7, R10, 0x7531, R11 ;  /* 0x000075310a077816 */ /* 0x000fe4000000000b */
[----:B------:R-:W0:Y:S04]  /*f1a0*/  LDSM.16.MT88.4 R8, [R3+0x11400] ;  /* 0x011400000308783b */ /* 0x000e280000004200 */
[----:B------:R-:W-:Y:S01]  /*f1b0*/  STSM.16.M88.4 [R17], R4 ;  /* 0x0000000411007844 */ /* 0x000fe20000000200 */
[----:B0-----:R-:W-:-:S02]  /*f1c0*/  PRMT R12, R8, 0x6420, R9 ;  /* 0x00006420080c7816 */ /* 0x001fc40000000009 */
[----:B------:R-:W-:Y:S01]  /*f1d0*/  PRMT R13, R8, 0x7531, R9 ;  /* 0x00007531080d7816 */ /* 0x000fe20000000009 */
[----:B------:R-:W-:Y:S01]  /*f1e0*/  VIADD R9, R2, 0x5000 ;  /* 0x0000500002097836 */ /* 0x000fe20000000000 */
[C-C-:B------:R-:W-:Y:S02]  /*f1f0*/  PRMT R14, R10.reuse, 0x6420, R11.reuse ;  /* 0x000064200a0e7816 */ /* 0x140fe4000000000b */
[----:B------:R-:W-:Y:S02]  /*f200*/  PRMT R15, R10, 0x7531, R11 ;  /* 0x000075310a0f7816 */ /* 0x000fe4000000000b */
        /* <DEDUP_REMOVED lines=58> */
[----:B------:R0:W-:Y:S02]  /*f5b0*/  STSM.16.M88.4 [R12], R4 ;  /* 0x000000040c007844 */ /* 0x0001e40000000200 */
        /* <DEDUP_REMOVED lines=14> */
[----:B------:R0:W-:Y:S02]  /*f6a0*/  STSM.16.M88.4 [R12+0x4000], R4 ;  /* 0x004000040c007844 */ /* 0x0001e40000000200 */
[----:B0-----:R-:W-:-:S02]  /*f6b0*/  PRMT R4, R8, 0x6420, R9 ;  /* 0x0000642008047816 */ /* 0x001fc40000000009 */
[----:B------:R-:W-:Y:S02]  /*f6c0*/  PRMT R5, R8, 0x7531, R9 ;  /* 0x0000753108057816 */ /* 0x000fe40000000009 */
[C-C-:B------:R-:W-:Y:S02]  /*f6d0*/  PRMT R6, R10.reuse, 0x6420, R11.reuse ;  /* 0x000064200a067816 */ /* 0x140fe4000000000b */
        /* <DEDUP_REMOVED lines=10> */
.L_x_328:
[----:B-1----:R1:W-:Y:S01]  /*f780*/  SYNCS.ARRIVE.TRANS64.A1T0 RZ, [R0+URZ+0x38850], RZ ;  /* 0x038850ff00ff79a7 */ /* 0x0023e2000810003f */
[----:B------:R-:W-:Y:S06]  /*f790*/  BAR.SYNC.DEFER_BLOCKING 0x2, 0x80 ;  /* 0x0082000000007b1d */ /* 0x000fec0000010000 */
[----:B------:R-:W-:Y:S05]  /*f7a0*/  @!P0 BRA `(.L_x_329) ;  /* 0x0000000000048947 */ /* 0x000fea0003800000 */
[----:B------:R-:W-:Y:S01]  /*f7b0*/  BPT.TRAP 0x1 ;  /* 0x000000040000795c */ /* 0x000fe20000300000 */
.L_x_329:
[----:B-1----:R-:W-:Y:S02]  /*f7c0*/  VIADD R0, R0, 0x38880 ;  /* 0x0003888000007836 */ /* 0x002fe40000000000 */
[----:B------:R-:W-:Y:S02]  /*f7d0*/  IMAD.MOV.U32 R10, RZ, RZ, R29 ;  /* 0x000000ffff0a7224 */ /* 0x000fe400078e001d */
[----:B------:R-:W-:Y:S01]  /*f7e0*/  IMAD.MOV.U32 R9, RZ, RZ, R25 ;  /* 0x000000ffff097224 */ /* 0x000fe200078e0019 */
[----:B------:R-:W-:-:S04]  /*f7f0*/  PRMT R0, R33, 0x654, R0 ;  /* 0x0000065421007816 */ /* 0x000fc80000000000 */
[----:B------:R1:W-:Y:S01]  /*f800*/  SYNCS.ARRIVE.TRANS64.RED.A1T0 RZ, [R0+URZ], RZ ;  /* 0x000000ff00ff79a7 */ /* 0x0003e2000810043f */
[----:B------:R-:W-:Y:S05]  /*f810*/  @P1 BRA `(.L_x_330) ;  /* 0xffffffe400c01947 */ /* 0x000fea000383ffff */
.L_x_310:
[----:B01----:R-:W0:Y:S01]  /*f820*/  S2R R0, SR_TID.X ;  /* 0x0000000000007919 */ /* 0x003e220000002100 */
[----:B------:R-:W-:Y:S01]  /*f830*/  BSSY B0, `(.L_x_331) ;  /* 0x0000012000007945 */ /* 0x000fe20003800000 */
[----:B0-----:R-:W-:Y:S01]  /*f840*/  LOP3.LUT R2, R0, 0x7f, RZ, 0xc0, !PT ;  /* 0x0000007f00027812 */ /* 0x001fe200078ec0ff */
[----:B------:R-:W-:-:S03]  /*f850*/  IMAD.U32 R0, RZ, RZ, UR48 ;  /* 0x00000030ff007e24 */ /* 0x000fc6000f8e00ff */
[----:B------:R-:W-:Y:S02]  /*f860*/  ISETP.NE.AND P1, PT, R2, RZ, PT ;  /* 0x000000ff0200720c */ /* 0x000fe40003f25270 */
[----:B------:R-:W-:-:S11]  /*f870*/  ISETP.NE.AND P0, PT, R0, 0x3, PT ;  /* 0x000000030000780c */ /* 0x000fd60003f05270 */
[----:B------:R-:W-:Y:S05]  /*f880*/  @P1 BRA `(.L_x_332) ;  /* 0x0000000000301947 */ /* 0x000fea0003800000 */
[----:B------:R-:W0:Y:S01]  /*f890*/  S2R R5, SR_LANEID ;  /* 0x0000000000057919 */ /* 0x000e220000000000 */
[----:B------:R-:W-:Y:S01]  /*f8a0*/  VOTEU.ANY UR4, UPT, PT ;  /* 0x0000000000047886 */ /* 0x000fe200038e0100 */
[----:B------:R-:W1:Y:S01]  /*f8b0*/  LDC.64 R2, c[0x0][0xc60] ;  /* 0x00031800ff027b82 */ /* 0x000e620000000a00 */
[----:B------:R-:W0:Y:S02]  /*f8c0*/  FLO.U32 R0, UR4 ;  /* 0x0000000400007d00 */ /* 0x000e2400080e0000 */
[----:B0-----:R-:W-:-:S06]  /*f8d0*/  ISETP.EQ.U32.AND P1, PT, R0, R5, PT ;  /* 0x000000050000720c */ /* 0x001fcc0003f22070 */
[----:B------:R-:W1:Y:S07]  /*f8e0*/  POPC R5, UR4 ;  /* 0x0000000400057d09 */ /* 0x000e6e0008000000 */
[----:B-1----:R-:W3:Y:S01]  /*f8f0*/  @P1 ATOMG.E.ADD.STRONG.GPU PT, R3, desc[UR52][R2.64], R5 ;  /* 0x00000005020319a8 */ /* 0x002ee200081ee1f4 */
[----:B------:R-:W0:Y:S02]  /*f900*/  S2R R4, SR_LTMASK ;  /* 0x0000000000047919 */ /* 0x000e240000003900 */
[----:B0-----:R-:W-:-:S04]  /*f910*/  LOP3.LUT R4, R4, UR4, RZ, 0xc0, !PT ;  /* 0x0000000404047c12 */ /* 0x001fc8000f8ec0ff */
[----:B------:R-:W0:Y:S01]  /*f920*/  POPC R7, R4 ;  /* 0x0000000400077309 */ /* 0x000e220000000000 */
[----:B---3--:R-:W0:Y:S02]  /*f930*/  SHFL.IDX PT, R0, R3, R0, 0x1f ;  /* 0x00001f0003007589 */ /* 0x008e2400000e0000 */
[----:B0-----:R-:W-:-:S07]  /*f940*/  IADD3 R16, R0, UR49, R7 ;  /* 0x0000003100107c10 */ /* 0x001fce000fffe007 */
.L_x_332:
[----:B------:R-:W-:Y:S05]  /*f950*/  BSYNC B0 ;  /* 0x0000000000007941 */ /* 0x000fea0003800000 */
.L_x_331:
[----:B------:R-:W-:Y:S05]  /*f960*/  @!P0 BRA `(.L_x_333) ;  /* 0x0000000000048947 */ /* 0x000fea0003800000 */
[----:B------:R-:W-:Y:S01]  /*f970*/  BPT.TRAP 0x1 ;  /* 0x000000040000795c */ /* 0x000fe20000300000 */
.L_x_333:
[----:B------:R-:W-:Y:S01]  /*f980*/  LOP3.LUT R3, R29, 0x1, RZ, 0x3c, !PT ;  /* 0x000000011d037812 */ /* 0x000fe200078e3cff */
[----:B------:R-:W-:Y:S01]  /*f990*/  IMAD R2, R25, 0x8, R23 ;  /* 0x0000000819027824 */ /* 0x000fe200078e0217 */
[----:B------:R-:W-:Y:S02]  /*f9a0*/  BSSY B0, `(.L_x_334) ;  /* 0x0000004000007945 */ /* 0x000fe40003800000 */
[----:B------:R-:W-:-:S04]  /*f9b0*/  SHF.L.U32 R3, R3, 0x1f, RZ ;  /* 0x0000001f03037819 */ /* 0x000fc800000006ff */
[----:B------:R-:W0:Y:S02]  /*f9c0*/  SYNCS.PHASECHK.TRANS64.TRYWAIT P1, [R2+URZ+0x38870], R3 ;  /* 0x03887003020075a7 */ /* 0x000e24000802017f */
[----:B0-----:R-:W-:Y:S05]  /*f9d0*/  @!P1 BRA `(.L_x_335) ;  /* 0x0000004c00c49947 */ /* 0x001fea0003800000 */
.L_x_466:
[----:B------:R-:W-:Y:S05]  /*f9e0*/  BSYNC B0 ;  /* 0x0000000000007941 */ /* 0x000fea0003800000 */
.L_x_334:
[----:B------:R-:W-:-:S05]  /*f9f0*/  IMAD.U32 R0, RZ, RZ, UR46 ;  /* 0x0000002eff007e24 */ /* 0x000fca000f8e00ff */
[----:B------:R-:W-:-:S13]  /*fa00*/  ISETP.NE.AND P1, PT, R0, 0x3, PT ;  /* 0x000000030000780c */ /* 0x000fda0003f25270 */
[----:B------:R-:W-:Y:S05]  /*fa10*/  @!P1 BRA `(.L_x_336) ;  /* 0x0000000000049947 */ /* 0x000fea0003800000 */
[----:B------:R-:W-:Y:S01]  /*fa20*/  BPT.TRAP 0x1 ;  /* 0x000000040000795c */ /* 0x000fe20000300000 */
.L_x_336:
[----:B0-----:R-:W-:-:S04]  /*fa30*/  SHF.L.U32 R3, R29, 0x1f, RZ ;  /* 0x0000001f1d037819 */ /* 0x001fc800000006ff */
[----:B------:R-:W0:Y:S02]  /*fa40*/  SYNCS.PHASECHK.TRANS64.TRYWAIT P1, [R2+URZ+0x38860], R3 ;  /* 0x03886003020075a7 */ /* 0x000e24000802017f */
[----:B0-----:R-:W-:Y:S05]  /*fa50*/  @!P1 BRA `(.L_x_337) ;  /* 0x0000004c00b89947 */ /* 0x001fea0003800000 */
.L_x_467:
[----:B------:R-:W0:Y:S01]  /*fa60*/  LDL R4, [R1] ;  /* 0x0000000001047983 */ /* 0x000e220000100800 */
[----:B------:R-:W-:Y:S01]  /*fa70*/  IMAD.SHL.U32 R17, R25, 0x8000, RZ ;  /* 0x0000800019117824 */ /* 0x000fe200078e00ff */
[----:B------:R-:W-:Y:S05]  /*fa80*/  WARPSYNC.ALL ;  /* 0x0000000000007948 */ /* 0x000fea0003800000 */
[----:B------:R-:W-:Y:S01]  /*fa90*/  LOP3.LUT R0, R17, R22, RZ, 0xfc, !PT ;  /* 0x0000001611007212 */ /* 0x000fe200078efcff */
[----:B------:R-:W-:Y:S01]  /*faa0*/  IMAD.U32 R20, RZ, RZ, UR46 ;  /* 0x0000002eff147e24 */ /* 0x000fe2000f8e00ff */
[----:B------:R-:W-:-:S03]  /*fab0*/  IADD3 R19, R27, R17, R35 ;  /* 0x000000111b137210 */ /* 0x000fc60007ffe023 */
[----:B------:R-:W-:Y:S01]  /*fac0*/  IMAD.IADD R10, R23, 0x1, R0 ;  /* 0x00000001170a7824 */ /* 0x000fe200078e0200 */
[----:B------:R-:W-:Y:S02]  /*fad0*/  IADD3 R0, R24, R17, R27 ;  /* 0x0000001118007210 */ /* 0x000fe40007ffe01b */
[----:B------:R-:W-:-:S03]  /*fae0*/  ISETP.NE.AND P1, PT, R20, 0x3, PT ;  /* 0x000000031400780c */ /* 0x000fc60003f25270 */
[----:B------:R-:W1:Y:S02]  /*faf0*/  LDSM.16.MT88.4 R8, [R10+0x10400] ;  /* 0x010400000a08783b */ /* 0x000e640000004200 */
[C-C-:B-1----:R-:W-:Y:S02]  /*fb00*/  PRMT R12, R8.reuse, 0x6420, R9.reuse ;  /* 0x00006420080c7816 */ /* 0x142fe40000000009 */
[----:B------:R-:W-:Y:S02]  /*fb10*/  PRMT R13, R8, 0x7531, R9 ;  /* 0x00007531080d7816 */ /* 0x000fe40000000009 */
[C-C-:B--2---:R-:W-:Y:S02]  /*fb20*/  PRMT R14, R10.reuse, 0x6420, R11.reuse ;  /* 0x000064200a0e7816 */ /* 0x144fe4000000000b */
[----:B------:R-:W-:Y:S02]  /*fb30*/  PRMT R15, R10, 0x7531, R11 ;  /* 0x000075310a0f7816 */ /* 0x000fe4000000000b */
        /* <DEDUP_REMOVED lines=25> */
[----:B------:R-:W-:Y:S02]  /*fcd0*/  IMAD.IADD R18, R23, 0x1, R4 ;  /* 0x0000000117127824 */ /* 0x000fe400078e0204 */
[----:B------:R-:W-:Y:S04]  /*fce0*/  LDSM.16.MT88.4 R4, [R3+0x11400] ;  /* 0x011400000304783b */ /* 0x000fe80000004200 */
[----:B------:R-:W1:Y:S01]  /*fcf0*/  LDSM.16.MT88.4 R8, [R18+0x10400] ;  /* 0x010400001208783b */ /* 0x000e620000004200 */
[----:B0-----:R-:W-:Y:S01]  /*fd00*/  IMAD.IADD R0, R24, 0x1, R19 ;  /* 0x0000000118007824 */ /* 0x001fe200078e0213 */
[----:B------:R-:W-:-:S02]  /*fd10*/  IADD3 R19, R27, R17, R34 ;  /* 0x000000111b137210 */ /* 0x000fc40007ffe022 */
[C-C-:B-1----:R-:W-:Y:S02]  /*fd20*/  PRMT R12, R8.reuse, 0x6420, R9.reuse ;  /* 0x00006420080c7816 */ /* 0x142fe40000000009 */
[----:B------:R-:W-:Y:S02]  /*fd30*/  PRMT R13, R8, 0x7531, R9 ;  /* 0x00007531080d7816 */ /* 0x000fe40000000009 */
[C-C-:B------:R-:W-:Y:S02]  /*fd40*/  PRMT R8, R4.reuse, 0x6420, R5.reuse ;  /* 0x0000642004087816 */ /* 0x140fe40000000005 */
[----:B------:R-:W-:Y:S01]  /*fd50*/  PRMT R9, R4, 0x7531, R5 ;  /* 0x0000753104097816 */ /* 0x000fe20000000005 */
[----:B------:R-:W-:Y:S01]  /*fd60*/  VIADD R5, R17, 0x5000 ;  /* 0x0000500011057836 */ /* 0x000fe20000000000 */
[C-C-:B------:R-:W-:Y:S02]  /*fd70*/  PRMT R14, R10.reuse, 0x6420, R11.reuse ;  /* 0x000064200a0e7816 */ /* 0x140fe4000000000b */
[----:B------:R-:W-:-:S02]  /*fd80*/  PRMT R15, R10, 0x7531, R11 ;  /* 0x000075310a0f7816 */ /* 0x000fc4000000000b */
[----:B------:R-:W-:Y:S02]  /*fd90*/  LOP3.LUT R4, R5, R22, RZ, 0xfc, !PT ;  /* 0x0000001605047212 */ /* 0x000fe400078efcff */
[C-C-:B------:R-:W-:Y:S01]  /*fda0*/  PRMT R10, R6.reuse, 0x6420, R7.reuse ;  /* 0x00006420060a7816 */ /* 0x140fe20000000007 */
[----:B------:R-:W-:Y:S01]  /*fdb0*/  STSM.16.M88.4 [R0], R12 ;  /* 0x0000000c00007844 */ /* 0x000fe20000000200 */
[----:B------:R-:W-:Y:S01]  /*fdc0*/  PRMT R11, R6, 0x7531, R7 ;  /* 0x00007531060b7816 */ /* 0x000fe20000000007 */
[----:B------:R-:W-:-:S04]  /*fdd0*/  IMAD.IADD R18, R23, 0x1, R4 ;  /* 0x0000000117127824 */ /* 0x000fc800078e0204 */
[----:B------:R-:W-:Y:S04]  /*fde0*/  STSM.16.M88.4 [R0+0x2000], R8 ;  /* 0x0020000800007844 */ /* 0x000fe80000000200 */
[----:B------:R-:W0:Y:S02]  /*fdf0*/  LDSM.16.MT88.4 R4, [R18+0x10400] ;  /* 0x010400001204783b */ /* 0x000e240000004200 */
        /* <DEDUP_REMOVED lines=12> */
[----:B------:R0:W-:Y:S02]  /*fec0*/  STSM.16.M88.4 [R0+0x6000], R8 ;  /* 0x0060000800007844 */ /* 0x0001e40000000200 */
[----:B------:R-:W-:Y:S02]  /*fed0*/  IMAD.IADD R18, R23, 0x1, R4 ;  /* 0x0000000117127824 */ /* 0x000fe400078e0204 */
[----:B------:R-:W-:Y:S04]  /*fee0*/  LDSM.16.MT88.4 R4, [R3+0x12400] ;  /* 0x012400000304783b */ /* 0x000fe80000004200 */
[----:B------:R-:W1:Y:S01]  /*fef0*/  LDSM.16.MT88.4 R8, [R18+0x10400] ;  /* 0x010400001208783b */ /* 0x000e620000004200 */
[----:B0-----:R-:W-:Y:S01]  /*ff00*/  IMAD.IADD R0, R24, 0x1, R19 ;  /* 0x0000000118007824 */ /* 0x001fe200078e0213 */
[----:B------:R-:W-:-:S05]  /*ff10*/  IADD3 R19, R27, R36, R17 ;  /* 0x000000241b137210 */ /* 0x000fca0007ffe011 */
[----:B------:R-:W-:Y:S01]  /*ff20*/  IMAD.IADD R24, R24, 0x1, R19 ;  /* 0x0000000118187824 */ /* 0x000fe200078e0213 */
        /* <DEDUP_REMOVED lines=22> */
[C---:B------:R-:W-:Y:S01]  /*10090*/  VIADD R5, R17.reuse, 0x3000 ;  /* 0x0000300011057836 */ /* 0x040fe20000000000 */
[C-C-:B------:R-:W-:Y:S01]  /*100a0*/  PRMT R10, R6.reuse, 0x6420, R7.reuse ;  /* 0x00006420060a7816 */ /* 0x140fe20000000007 */
[----:B------:R-:W-:Y:S01]  /*100b0*/  VIADD R17, R17, 0x7000 ;  /* 0x0000700011117836 */ /* 0x000fe20000000000 */
[----:B------:R-:W-:-:S02]  /*100c0*/  PRMT R11, R6, 0x7531, R7 ;  /* 0x00007531060b7816 */ /* 0x000fc40000000007 */
[----:B------:R-:W-:-:S03]  /*100d0*/  LOP3.LUT R4, R5, R22, RZ, 0xfc, !PT ;  /* 0x0000001605047212 */ /* 0x000fc600078efcff */
[----:B------:R0:W-:Y:S02]  /*100e0*/  STSM.16.M88.4 [R0+0x6000], R8 ;  /* 0x0060000800007844 */ /* 0x0001e40000000200 */
[----:B------:R-:W-:Y:S02]  /*100f0*/  IMAD.IADD R18, R23, 0x1, R4 ;  /* 0x0000000117127824 */ /* 0x000fe400078e0204 */
[----:B------:R-:W-:Y:S04]  /*10100*/  LDSM.16.MT88.4 R4, [R3+0x13400] ;  /* 0x013400000304783b */ /* 0x000fe80000004200 */
[----:B------:R-:W1:Y:S01]  /*10110*/  LDSM.16.MT88.4 R8, [R18+0x10400] ;  /* 0x010400001208783b */ /* 0x000e620000004200 */
[----:B0-----:R-:W-:-:S05]  /*10120*/  LOP3.LUT R0, R17, R22, RZ, 0xfc, !PT ;  /* 0x0000001611007212 */ /* 0x001fca00078efcff */
[----:B------:R-:W-:Y:S01]  /*10130*/  IMAD.IADD R0, R23, 0x1, R0 ;  /* 0x0000000117007824 */ /* 0x000fe200078e0200 */
[C-C-:B-1----:R-:W-:Y:S02]  /*10140*/  PRMT R12, R8.reuse, 0x6420, R9.reuse ;  /* 0x00006420080c7816 */ /* 0x142fe40000000009 */
[----:B------:R-:W-:Y:S02]  /*10150*/  PRMT R13, R8, 0x7531, R9 ;  /* 0x00007531080d7816 */ /* 0x000fe40000000009 */
[C-C-:B------:R-:W-:Y:S02]  /*10160*/  PRMT R14, R10.reuse, 0x6420, R11.reuse ;  /* 0x000064200a0e7816 */ /* 0x140fe4000000000b */
[----:B------:R-:W-:Y:S02]  /*10170*/  PRMT R15, R10, 0x7531, R11 ;  /* 0x000075310a0f7816 */ /* 0x000fe4000000000b */
[C-C-:B------:R-:W-:Y:S02]  /*10180*/  PRMT R8, R4.reuse, 0x6420, R5.reuse ;  /* 0x0000642004087816 */ /* 0x140fe40000000005 */
[----:B------:R-:W-:Y:S01]  /*10190*/  PRMT R9, R4, 0x7531, R5 ;  /* 0x0000753104097816 */ /* 0x000fe20000000005 */
[----:B------:R-:W-:Y:S01]  /*101a0*/  STSM.16.M88.4 [R24], R12 ;  /* 0x0000000c18007844 */ /* 0x000fe20000000200 */
[----:B------:R-:W-:-:S02]  /*101b0*/  PRMT R10, R6, 0x6420, R7 ;  /* 0x00006420060a7816 */ /* 0x000fc40000000007 */
[----:B------:R-:W-:-:S05]  /*101c0*/  PRMT R11, R6, 0x7531, R7 ;  /* 0x00007531060b7816 */ /* 0x000fca0000000007 */
[----:B------:R-:W-:Y:S04]  /*101d0*/  STSM.16.M88.4 [R24+0x2000], R8 ;  /* 0x0020000818007844 */ /* 0x000fe80000000200 */
[----:B------:R-:W0:Y:S04]  /*101e0*/  LDSM.16.MT88.4 R8, [R0+0x10400] ;  /* 0x010400000008783b */ /* 0x000e280000004200 */
[----:B------:R-:W1:Y:S01]  /*101f0*/  LDSM.16.MT88.4 R4, [R3+0x17400] ;  /* 0x017400000304783b */ /* 0x000e620000004200 */
[C-C-:B0-----:R-:W-:Y:S02]  /*10200*/  PRMT R12, R8.reuse, 0x6420, R9.reuse ;  /* 0x00006420080c7816 */ /* 0x141fe40000000009 */
[----:B------:R-:W-:-:S02]  /*10210*/  PRMT R13, R8, 0x7531, R9 ;  /* 0x00007531080d7816 */ /* 0x000fc40000000009 */
[C-C-:B------:R-:W-:Y:S02]  /*10220*/  PRMT R14, R10.reuse, 0x6420, R11.reuse ;  /* 0x000064200a0e7816 */ /* 0x140fe4000000000b */
[----:B------:R-:W-:Y:S02]  /*10230*/  PRMT R15, R10, 0x7531, R11 ;  /* 0x000075310a0f7816 */ /* 0x000fe4000000000b */
[C-C-:B-1----:R-:W-:Y:S02]  /*10240*/  PRMT R8, R4.reuse, 0x6420, R5.reuse ;  /* 0x0000642004087816 */ /* 0x142fe40000000005 */
[----:B------:R-:W-:Y:S01]  /*10250*/  PRMT R9, R4, 0x7531, R5 ;  /* 0x0000753104097816 */ /* 0x000fe20000000005 */
[----:B------:R0:W-:Y:S01]  /*10260*/  STSM.16.M88.4 [R24+0x4000], R12 ;  /* 0x0040000c18007844 */ /* 0x0001e20000000200 */
        /* <DEDUP_REMOVED lines=11> */
.L_x_338:
[----:B-1----:R1:W-:Y:S01]  /*10320*/  SYNCS.ARRIVE.TRANS64.A1T0 RZ, [R2+URZ+0x38850], RZ ;  /* 0x038850ff02ff79a7 */ /* 0x0023e2000810003f */
[----:B------:R-:W-:Y:S06]  /*10330*/  BAR.SYNC.DEFER_BLOCKING 0x2, 0x80 ;  /* 0x0082000000007b1d */ /* 0x000fec0000010000 */
[----:B------:R-:W-:Y:S05]  /*10340*/  @!P0 BRA `(.L_x_339) ;  /* 0x0000000000048947 */ /* 0x000fea0003800000 */
[----:B------:R-:W-:Y:S01]  /*10350*/  BPT.TRAP 0x1 ;  /* 0x000000040000795c */ /* 0x000fe20000300000 */
.L_x_339:
[----:B-1----:R-:W-:Y:S02]  /*10360*/  VIADD R2, R2, 0x38880 ;  /* 0x0003888002027836 */ /* 0x002fe40000000000 */
[----:B------:R-:W-:-:S03]  /*10370*/  VIADD R25, R25, 0x1 ;  /* 0x0000000119197836 */ /* 0x000fc60000000000 */
[----:B------:R-:W-:Y:S02]  /*10380*/  PRMT R2, R33, 0x654, R2 ;  /* 0x0000065421027816 */ /* 0x000fe40000000002 */
[C---:B------:R-:W-:Y:S02]  /*10390*/  ISETP.NE.AND P0, PT, R25.reuse, 0x2, PT ;  /* 0x000000021900780c */ /* 0x040fe40003f05270 */
[----:B------:R1:W-:Y:S02]  /*103a0*/  SYNCS.ARRIVE.TRANS64.RED.A1T0 RZ, [R2+URZ], RZ ;  /* 0x000000ff02ff79a7 */ /* 0x0003e4000810043f */
[----:B------:R-:W-:Y:S02]  /*103b0*/  SEL R0, RZ, 0x1, P0 ;  /* 0x00000001ff007807 */ /* 0x000fe40000000000 */
[----:B------:R-:W-:Y:S02]  /*103c0*/  SEL R25, R25, RZ, P0 ;  /* 0x000000ff19197207 */ /* 0x000fe40000000000 */
[----:B------:R-:W-:-:S07]  /*103d0*/  LOP3.LUT R29, R29, R0, RZ, 0x3c, !PT ;  /* 0x000000001d1d7212 */ /* 0x000fce00078e3cff */
.L_x_280:
[----:B------:R-:W-:Y:S05]  /*103e0*/  BSYNC B7 ;  /* 0x0000000000077941 */ /* 0x000fea0003800000 */
.L_x_278:
[----:B------:R-:W-:-:S13]  /*103f0*/  LOP3.LUT P0, RZ, R26, 0x100, RZ, 0xc0, !PT ;  /* 0x000001001aff7812 */ /* 0x000fda000780c0ff */
[----:B------:R-:W-:Y:S05]  /*10400*/  @!P0 BRA `(.L_x_340) ;  /* 0x0000000000248947 */ /* 0x000fea0003800000 */
[----:B------:R-:W2:Y:S08]  /*10410*/  S2UR UR4, SR_CgaCtaId ;  /* 0x00000000000479c3 */ /* 0x000eb00000008800 */
[----:B------:R-:W-:Y:S01]  /*10420*/  BAR.SYNC.DEFER_BLOCKING 0x5, 0x180 ;  /* 0x0146000000007b1d */ /* 0x000fe20000010000 */
[----:B------:R-:W-:Y:S01]  /*10430*/  MOV R0, 0x400 ;  /* 0x0000040000007802 */ /* 0x000fe20000000f00 */
[----:B--2---:R-:W-:-:S05]  /*10440*/  IMAD.U32 R33, RZ, RZ, UR4 ;  /* 0x00000004ff217e24 */ /* 0x004fca000f8e00ff */
[----:B------:R-:W-:-:S05]  /*10450*/  LEA R23, R33, R0, 0x18 ;  /* 0x0000000021177211 */ /* 0x000fca00078ec0ff */
[----:B------:R-:W2:Y:S02]  /*10460*/  LDS.128 R16, [R23+0x388d0] ;  /* 0x0388d00017107984 */ /* 0x000ea40000000c00 */
[----:B--2---:R-:W-:Y:S01]  /*10470*/  R2UR UR40, R19 ;  /* 0x00000000132872ca */ /* 0x004fe200000e0000 */
[----:B------:R-:W-:Y:S06]  /*10480*/  BAR.ARV 0x4, 0x180 ;  /* 0x0106000000007b1d */ /* 0x000fec0000002000 */
[----:B------:R-:W-:Y:S08]  /*10490*/  BRA `(.L_x_341) ;  /* 0x0000000800187947 */ /* 0x000ff00003800000 */
.L_x_340:
[----:B------:R-:W0:Y:S01]  /*104a0*/  S2R R0, SR_TID.X ;  /* 0x0000000000007919 */ /* 0x000e220000002100 */
[----:B------:R-:W-:Y:S01]  /*104b0*/  ULDC UR4, c[0x0][0xc3c] ;  /* 0x00030f0000047ab9 */ /* 0x000fe20000000800 */
[----:B0-----:R-:W-:Y:S01]  /*104c0*/  LOP3.LUT R8, R0, 0x1f, RZ, 0xc0, !PT ;  /* 0x0000001f00087812 */ /* 0x001fe200078ec0ff */
[----:B------:R-:W-:-:S03]  /*104d0*/  IMAD.MOV.U32 R0, RZ, RZ, RZ ;  /* 0x000000ffff007224 */ /* 0x000fc600078e00ff */
[C---:B------:R-:W-:Y:S01]  /*104e0*/  ISETP.NE.AND P0, PT, R8.reuse, 0x1f, PT ;  /* 0x0000001f0800780c */ /* 0x040fe20003f05270 */
[----:B------:R-:W-:-:S05]  /*104f0*/  VIADD R5, R8, UR40 ;  /* 0x0000002808057c36 */ /* 0x000fca0008000000 */
[----:B------:R-:W-:Y:S01]  /*10500*/  ISETP.GE.OR P1, PT, R5, UR4, !P0 ;  /* 0x0000000405007c0c */ /* 0x000fe2000c726670 */
[----:B------:R-:W-:-:S12]  /*10510*/  ULDC UR4, c[0x0][0xc3c] ;  /* 0x00030f0000047ab9 */ /* 0x000fd80000000800 */
[----:B-1----:R-:W0:Y:S02]  /*10520*/  @!P1 LDC.64 R2, c[0x0][0xc80] ;  /* 0x00032000ff029b82 */ /* 0x002e240000000a00 */
[----:B0-----:R-:W-:-:S05]  /*10530*/  @!P1 IMAD.WIDE R2, R5, 0x4, R2 ;  /* 0x0000000405029825 */ /* 0x001fca00078e0202 */
[----:B------:R-:W2:Y:S01]  /*10540*/  @!P1 LDG.E R0, desc[UR52][R2.64] ;  /* 0x0000003402009981 */ /* 0x000ea2000c1e1900 */
[C---:B------:R-:W-:Y:S02]  /*10550*/  ISETP.NE.AND P1, PT, R8.reuse, RZ, PT ;  /* 0x000000ff0800720c */ /* 0x040fe40003f25270 */
[C---:B------:R-:W-:Y:S02]  /*10560*/  ISETP.GE.U32.AND P2, PT, R8.reuse, 0x2, PT ;  /* 0x000000020800780c */ /* 0x040fe40003f46070 */
        /* <DEDUP_REMOVED lines=8> */
[----:B------:R-:W-:Y:S02]  /*105f0*/  IMAD.IADD R4, R5, 0x1, R4 ;  /* 0x0000000105047824 */ /* 0x000fe400078e0204 */
[----:B------:R-:W-:Y:S04]  /*10600*/  SHFL.IDX PT, R5, R16, RZ, 0x1f ;  /* 0x00001fff10057589 */ /* 0x000fe800000e0000 */
[----:B------:R-:W0:Y:S02]  /*10610*/  SHFL.UP PT, R6, R4, 0x4, RZ ;  /* 0x0480000004067989 */ /* 0x000e2400000e00ff */
[----:B0-----:R-:W-:-:S05]  /*10620*/  SEL R3, R6, RZ, P3 ;  /* 0x000000ff06037207 */ /* 0x001fca0001800000 */
[----:B------:R-:W-:Y:S02]  /*10630*/  IMAD.IADD R6, R4, 0x1, R3 ;  /* 0x0000000104067824 */ /* 0x000fe400078e0203 */
[----:B------:R-:W-:Y:S04]  /*10640*/  SHFL.IDX PT, R4, R16, 0x1, 0x1f ;  /* 0x00201f0010047f89 */ /* 0x000fe800000e0000 */
        /* <DEDUP_REMOVED lines=11> */
[----:B------:R-:W-:Y:S05]  /*10700*/  @P6 BRA `(.L_x_342) ;  /* 0x0000000000906947 */ /* 0x000fea0003800000 */
.L_x_346:
[----:B------:R-:W-:-:S04]  /*10710*/  UIADD3 UR40, UR40, 0x1f, URZ ;  /* 0x0000001f28287890 */ /* 0x000fc8000fffe03f */
[----:B------:R-:W-:-:S06]  /*10720*/  UISETP.GE.AND UP0, UPT, UR40, UR4, UPT ;  /* 0x000000042800728c */ /* 0x000fcc000bf06270 */
[----:B------:R-:W-:-:S13]  /*10730*/  PLOP3.LUT P6, PT, PT, PT, UP0, 0x40, 0x0 ;  /* 0x000000000000781c */ /* 0x000fda0003fce808 */
[----:B------:R-:W-:Y:S05]  /*10740*/  @!P6 BRA `(.L_x_343) ;  /* 0x000000040034e947 */ /* 0x000fea0003800000 */
[----:B------:R-:W0:Y:S01]  /*10750*/  S2R R0, SR_TID.X ;  /* 0x0000000000007919 */ /* 0x000e220000002100 */
[----:B------:R-:W-:Y:S01]  /*10760*/  BSSY B0, `(.L_x_344) ;  /* 0x0000009000007945 */ /* 0x000fe20003800000 */
[----:B0-----:R-:W-:-:S05]  /*10770*/  LOP3.LUT R0, R0, 0x1f, RZ, 0xc0, !PT ;  /* 0x0000001f00007812 */ /* 0x001fca00078ec0ff */
[----:B------:R-:W-:Y:S02]  /*10780*/  VIADD R7, R0, UR40 ;  /* 0x0000002800077c36 */ /* 0x000fe40008000000 */
[----:B------:R-:W-:-:S03]  /*10790*/  IMAD.MOV.U32 R0, RZ, RZ, RZ ;  /* 0x000000ffff007224 */ /* 0x000fc600078e00ff */
[----:B------:R-:W-:-:S13]  /*107a0*/  ISETP.GE.OR P6, PT, R7, UR4, !P0 ;  /* 0x0000000407007c0c */ /* 0x000fda000c7c6670 */
[----:B------:R-:W-:Y:S05]  /*107b0*/  @P6 BRA `(.L_x_345) ;  /* 0x00000000000c6947 */ /* 0x000fea0003800000 */
[----:B------:R-:W0:Y:S02]  /*107c0*/  LDC.64 R2, c[0x0][0xc80] ;  /* 0x00032000ff027b82 */ /* 0x000e240000000a00 */
[----:B0-----:R-:W-:-:S05]  /*107d0*/  IMAD.WIDE R2, R7, 0x4, R2 ;  /* 0x0000000407027825 */ /* 0x001fca00078e0202 */
[----:B------:R0:W5:Y:S02]  /*107e0*/  LDG.E R0, desc[UR52][R2.64] ;  /* 0x0000003402007981 */ /* 0x000164000c1e1900 */
.L_x_345:
[----:B------:R-:W-:Y:S05]  /*107f0*/  BSYNC B0 ;  /* 0x0000000000007941 */ /* 0x000fea0003800000 */
.L_x_344:
        /* <DEDUP_REMOVED lines=13> */
[----:B0-----:R-:W-:Y:S02]  /*108d0*/  SEL R9, R2, RZ, P5 ;  /* 0x000000ff02097207 */ /* 0x001fe40002800000 */
[----:B------:R-:W0:Y:S03]  /*108e0*/  LDC R2, c[0x0][0xc38] ;  /* 0x00030e00ff027b82 */ /* 0x000e260000000800 */
[----:B------:R-:W-:-:S05]  /*108f0*/  IMAD.IADD R3, R8, 0x1, R9 ;  /* 0x0000000108037824 */ /* 0x000fca00078e0209 */
[----:B------:R-:W0:Y:S02]  /*10900*/  SHFL.IDX PT, R9, R3, 0x1f, 0x1f ;  /* 0x03e01f0003097f89 */ /* 0x000e2400000e0000 */
[----:B0-----:R-:W-:-:S04]  /*10910*/  IMAD R9, R9, R2, RZ ;  /* 0x0000000209097224 */ /* 0x001fc800078e02ff */
[----:B------:R-:W-:-:S05]  /*10920*/  IMAD.IADD R4, R9, 0x1, R4 ;  /* 0x0000000109047824 */ /* 0x000fca00078e0204 */
[----:B------:R-:W-:-:S13]  /*10930*/  ISETP.GT.AND P6, PT, R4, R5, PT ;  /* 0x000000050400720c */ /* 0x000fda0003fc4270 */
[----:B------:R-:W-:Y:S05]  /*10940*/  @!P6 BRA `(.L_x_346) ;  /* 0xfffffffc0070e947 */ /* 0x000fea000383ffff */
.L_x_342:
[----:B------:R-:W-:Y:S02]  /*10950*/  IMAD.IADD R16, R4, 0x1, -R9 ;  /* 0x0000000104107824 */ /* 0x000fe400078e0a09 */
[----:B------:R-:W-:Y:S02]  /*10960*/  IMAD.MOV.U32 R7, RZ, RZ, RZ ;  /* 0x000000ffff077224 */ /* 0x000fe400078e00ff */
        /* <DEDUP_REMOVED lines=16> */
.L_x_347:
[--C-:B-12---:R-:W-:Y:S01]  /*10a70*/  IMAD.MOV R3, RZ, RZ, -R9.reuse ;  /* 0x000000ffff037224 */ /* 0x106fe200078e0a09 */
[----:B------:R-:W-:Y:S01]  /*10a80*/  UIADD3 UR40, UR4, UR40, URZ ;  /* 0x0000002804287290 */ /* 0x000fe2000fffe03f */
[----:B---3--:R-:W-:Y:S02]  /*10a90*/  IMAD R16, R7, R2, R16 ;  /* 0x0000000207107224 */ /* 0x008fe400078e0210 */
[----:B------:R-:W-:Y:S02]  /*10aa0*/  IMAD R6, R3, R4, RZ ;  /* 0x0000000403067224 */ /* 0x000fe400078e02ff */
[----:B------:R-:W-:Y:S02]  /*10ab0*/  IMAD.MOV.U32 R2, RZ, RZ, RZ ;  /* 0x000000ffff027224 */ /* 0x000fe400078e00ff */
[----:B------:R-:W-:Y:S02]  /*10ac0*/  IMAD.MOV.U32 R3, RZ, RZ, R9 ;  /* 0x000000ffff037224 */ /* 0x000fe400078e0009 */
[----:B------:R-:W-:-:S02]  /*10ad0*/  IMAD.IADD R5, R5, 0x1, -R16 ;  /* 0x0000000105057824 */ /* 0x000fc400078e0a10 */
[----:B------:R-:W-:Y:S01]  /*10ae0*/  IMAD.HI.U32 R9, R9, R6, R2 ;  /* 0x0000000609097227 */ /* 0x000fe200078e0002 */
[----:B------:R-:W-:Y:S02]  /*10af0*/  IABS R3, R0 ;  /* 0x0000000000037213 */ /* 0x000fe40000000000 */
[----:B------:R-:W-:-:S03]  /*10b00*/  IABS R2, R5 ;  /* 0x0000000500027213 */ /* 0x000fc60000000000 */
[----:B------:R-:W-:Y:S02]  /*10b10*/  IMAD.MOV R3, RZ, RZ, -R3 ;  /* 0x000000ffff037224 */ /* 0x000fe400078e0a03 */
[----:B------:R-:W-:-:S04]  /*10b20*/  IMAD.HI.U32 R9, R9, R2, RZ ;  /* 0x0000000209097227 */ /* 0x000fc800078e00ff */
[----:B------:R-:W-:Y:S01]  /*10b30*/  IMAD R3, R9, R3, R2 ;  /* 0x0000000309037224 */ /* 0x000fe200078e0202 */
[----:B------:R-:W-:-:S04]  /*10b40*/  LOP3.LUT R2, R5, R0, RZ, 0x3c, !PT ;  /* 0x0000000005027212 */ /* 0x000fc800078e3cff */
[----:B------:R-:W-:Y:S02]  /*10b50*/  ISETP.GT.U32.AND P1, PT, R4, R3, PT ;  /* 0x000000030400720c */ /* 0x000fe40003f24070 */
[----:B------:R-:W-:-:S11]  /*10b60*/  ISETP.GE.AND P2, PT, R2, RZ, PT ;  /* 0x000000ff0200720c */ /* 0x000fd60003f46270 */
[----:B------:R-:W-:Y:S02]  /*10b70*/  @!P1 IMAD.IADD R3, R3, 0x1, -R4 ;  /* 0x0000000103039824 */ /* 0x000fe400078e0a04 */
[----:B------:R-:W-:Y:S01]  /*10b80*/  @!P1 VIADD R9, R9, 0x1 ;  /* 0x0000000109099836 */ /* 0x000fe20000000000 */
[----:B------:R-:W-:Y:S02]  /*10b90*/  ISETP.NE.AND P1, PT, R0, RZ, PT ;  /* 0x000000ff0000720c */ /* 0x000fe40003f25270 */
[----:B------:R-:W-:-:S13]  /*10ba0*/  ISETP.GE.U32.AND P0, PT, R3, R4, PT ;  /* 0x000000040300720c */ /* 0x000fda0003f06070 */
[----:B------:R-:W-:-:S04]  /*10bb0*/  @P0 VIADD R9, R9, 0x1 ;  /* 0x0000000109090836 */ /* 0x000fc80000000000 */
[----:B------:R-:W-:Y:S01]  /*10bc0*/  @!P2 IMAD.MOV R9, RZ, RZ, -R9 ;  /* 0x000000ffff09a224 */ /* 0x000fe200078e0a09 */
[----:B------:R-:W-:-:S05]  /*10bd0*/  @!P1 LOP3.LUT R9, RZ, R0, RZ, 0x33, !PT ;  /* 0x00000000ff099212 */ /* 0x000fca00078e33ff */
[--C-:B------:R-:W-:Y:S02]  /*10be0*/  IMAD.MOV R17, RZ, RZ, -R9.reuse ;  /* 0x000000ffff117224 */ /* 0x100fe400078e0a09 */
[----:B------:R-:W-:Y:S02]  /*10bf0*/  IMAD.MOV.U32 R18, RZ, RZ, R9 ;  /* 0x000000ffff127224 */ /* 0x000fe400078e0009 */
[----:B------:R-:W-:Y:S01]  /*10c00*/  IMAD R17, R0, R17, R5 ;  /* 0x0000001100117224 */ /* 0x000fe200078e0205 */
[----:B------:R-:W-:Y:S06]  /*10c10*/  BRA `(.L_x_348) ;  /* 0x0000000000107947 */ /* 0x000fec0003800000 */
.L_x_343:
[----:B------:R-:W-:Y:S01]  /*10c20*/  IMAD.MOV.U32 R16, RZ, RZ, R5 ;  /* 0x000000ffff107224 */ /* 0x000fe200078e0005 */
[----:B------:R-:W-:Y:S01]  /*10c30*/  ULDC UR40, c[0x0][0xc3c] ;  /* 0x00030f0000287ab9 */ /* 0x000fe20000000800 */
[----:B------:R-:W-:Y:S02]  /*10c40*/  IMAD.MOV.U32 R17, RZ, RZ, RZ ;  /* 0x000000ffff117224 */ /* 0x000fe400078e00ff */
[----:B------:R-:W-:-:S07]  /*10c50*/  IMAD.MOV.U32 R18, RZ, RZ, RZ ;  /* 0x000000ffff127224 */ /* 0x000fce00078e00ff */
.L_x_348:
[----:B------:R-:W1:Y:S01]  /*10c60*/  S2R R0, SR_TID.X ;  /* 0x0000000000007919 */ /* 0x000e620000002100 */
[----:B------:R-:W-:Y:S01]  /*10c70*/  IMAD.U32 R19, RZ, RZ, UR40 ;  /* 0x00000028ff137e24 */ /* 0x000fe2000f8e00ff */
[----:B------:R-:W-:Y:S01]  /*10c80*/  BAR.SYNC.DEFER_BLOCKING 0x4, 0x180 ;  /* 0x0106000000007b1d */ /* 0x000fe20000010000 */
[----:B-1----:R-:W-:-:S04]  /*10c90*/  LOP3.LUT R0, R0, 0x1f, RZ, 0xc0, !PT ;  /* 0x0000001f00007812 */ /* 0x002fc800078ec0ff */
[----:B------:R-:W-:-:S13]  /*10ca0*/  ISETP.NE.AND P0, PT, R0, RZ, PT ;  /* 0x000000ff0000720c */ /* 0x000fda0003f05270 */
[----:B------:R-:W1:Y:S01]  /*10cb0*/  @!P0 S2R R33, SR_CgaCtaId ;  /* 0x0000000000218919 */ /* 0x000e620000008800 */
[----:B------:R-:W-:-:S04]  /*10cc0*/  @!P0 MOV R0, 0x400 ;  /* 0x0000040000008802 */ /* 0x000fc80000000f00 */
[----:B-1----:R-:W-:-:S05]  /*10cd0*/  @!P0 LEA R23, R33, R0, 0x18 ;  /* 0x0000000021178211 */ /* 0x002fca00078ec0ff */
[----:B------:R2:W-:Y:S01]  /*10ce0*/  @!P0 STS.128 [R23+0x388d0], R16 ;  /* 0x0388d01017008388 */ /* 0x0005e20000000c00 */
[----:B------:R-:W-:Y:S06]  /*10cf0*/  BAR.ARV 0x5, 0x180 ;  /* 0x0146000000007b1d */ /* 0x000fec0000002000 */
.L_x_341:
[----:B------:R-:W-:Y:S02]  /*10d00*/  ULDC UR4, c[0x0][0xc3c] ;  /* 0x00030f0000047ab9 */ /* 0x000fe40000000800 */
[----:B------:R-:W-:-:S06]  /*10d10*/  UISETP.GE.AND UP0, UPT, UR40, UR4, UPT ;  /* 0x000000042800728c */ /* 0x000fcc000bf06270 */
[----:B------:R-:W-:-:S13]  /*10d20*/  PLOP3.LUT P0, PT, PT, PT, UP0, 0x80, 0x0 ;  /* 0x000000000000781c */ /* 0x000fda0003f0f008 */
[----:B------:R-:W-:Y:S05]  /*10d30*/  @!P0 BRA `(.L_x_349) ;  /* 0xffffffa400408947 */ /* 0x000fea000383ffff */
.L_x_274:
[----:B0-----:R-:W3:Y:S01]  /*10d40*/  LDL.LU R0, [R1+0xc] ;  /* 0x00000c0001007983 */ /* 0x001ee20000300800 */
[----:B------:R-:W-:Y:S01]  /*10d50*/  BSSY B0, `(.L_x_350) ;  /* 0x000000b000007945 */ /* 0x000fe20003800000 */
[----:B------:R-:W0:Y:S01]  /*10d60*/  S2R R5, SR_CgaCtaId ;  /* 0x0000000000057919 */ /* 0x000e220000008800 */
[----:B---3--:R-:W-:-:S05]  /*10d70*/  VIADD R0, R0, 0x1 ;  /* 0x0000000100007836 */ /* 0x008fca0000000000 */
[----:B-1----:R-:W-:-:S04]  /*10d80*/  LEA.HI R2, R0, R0, RZ, 0x1 ;  /* 0x0000000000027211 */ /* 0x002fc800078f08ff */
[----:B------:R-:W-:Y:S02]  /*10d90*/  LOP3.LUT R3, R2, 0xfffffffe, RZ, 0xc0, !PT ;  /* 0xfffffffe02037812 */ /* 0x000fe400078ec0ff */
[----:B------:R-:W-:-:S03]  /*10da0*/  MOV R2, 0x400 ;  /* 0x0000040000027802 */ /* 0x000fc60000000f00 */
[----:B------:R-:W-:Y:S01]  /*10db0*/  IMAD.IADD R0, R0, 0x1, -R3 ;  /* 0x0000000100007824 */ /* 0x000fe200078e0a03 */
[----:B0-----:R-:W-:-:S04]  /*10dc0*/  LEA R5, R5, R2, 0x18 ;  /* 0x0000000205057211 */ /* 0x001fc800078ec0ff */
[----:B------:R-:W-:-:S04]  /*10dd0*/  SHF.L.U32 R0, R0, 0x1f, RZ ;  /* 0x0000001f00007819 */ /* 0x000fc800000006ff */
[----:B------:R-:W0:Y:S02]  /*10de0*/  SYNCS.PHASECHK.TRANS64.TRYWAIT P0, [R5+URZ+0x38820], R0 ;  /* 0x03882000050075a7 */ /* 0x000e24000800017f */
[----:B0-----:R-:W-:Y:S05]  /*10df0*/  @!P0 BRA `(.L_x_351) ;  /* 0x0000003800e48947 */ /* 0x001fea0003800000 */
.L_x_468:
[----:B------:R-:W-:Y:S05]  /*10e00*/  BSYNC B0 ;  /* 0x0000000000007941 */ /* 0x000fea0003800000 */
.L_x_350:
[----:B------:R-:W-:-:S03]  /*10e10*/  UMOV UR4, 0xffffffff ;  /* 0xffffffff00047882 */ /* 0x000fc60000000000 */
[----:B------:R-:W-:Y:S05]  /*10e20*/  BRA.DIV UR4, `(.L_x_352) ;  /* 0x0000003a04ec7947 */ /* 0x000fea000b800000 */
[----:B0-----:R-:W0:Y:S02]  /*10e30*/  S2R R0, SR_TID.X ;  /* 0x0000000000007919 */ /* 0x001e240000002100 */
[----:B0-----:R-:W-:-:S04]  /*10e40*/  SHF.R.U32.HI R0, RZ, 0x5, R0 ;  /* 0x00000005ff007819 */ /* 0x001fc80000011600 */
[----:B------:R-:W-:-:S05]  /*10e50*/  LOP3.LUT R0, R0, 0x3, RZ, 0xc0, !PT ;  /* 0x0000000300007812 */ /* 0x000fca00078ec0ff */
[----:B------:R0:W1:Y:S02]  /*10e60*/  SHFL.IDX PT, R14, R0, RZ, 0x1f ;  /* 0x00001fff000e7589 */ /* 0x00006400000e0000 */
.L_x_471:
[----:B-1----:R-:W-:Y:S01]  /*10e70*/  ISETP.NE.AND P0, PT, R14, RZ, PT ;  /* 0x000000ff0e00720c */ /* 0x002fe20003f05270 */
[----:B------:R-:W-:-:S12]  /*10e80*/  BSSY B0, `(.L_x_353) ;  /* 0x000002c000007945 */ /* 0x000fd80003800000 */
[----:B------:R-:W-:Y:S05]  /*10e90*/  @P0 BRA `(.L_x_354) ;  /* 0x0000000000a80947 */ /* 0x000fea0003800000 */
[----:B------:R-:W-:-:S03]  /*10ea0*/  UMOV UR4, 0xffffffff ;  /* 0xffffffff00047882 */ /* 0x000fc60000000000 */
[----:B------:R-:W-:Y:S05]  /*10eb0*/  BRA.DIV UR4, `(.L_x_355) ;  /* 0x0000003a04fc7947 */ /* 0x000fea000b800000 */
[----:B------:R-:W-:-:S13]  /*10ec0*/  ELECT P6, URZ, PT ;  /* 0x00000000003f782f */ /* 0x000fda00038c0000 */
.L_x_474:
[----:B------:R-:W-:Y:S05]  /*10ed0*/  @!P6 BRA `(.L_x_354) ;  /* 0x000000000098e947 */ /* 0x000fea0003800000 */
[----:B------:R-:W-:-:S06]  /*10ee0*/  ULOP3.LUT UR4, UR36, 0x2, URZ, 0xfc, !UPT ;  /* 0x0000000224047892 */ /* 0x000fcc000f8efc3f */
[----:B0-----:R-:W-:-:S05]  /*10ef0*/  IMAD.U32 R0, RZ, RZ, UR4 ;  /* 0x00000004ff007e24 */ /* 0x001fca000f8e00ff */
[----:B------:R-:W-:-:S13]  /*10f00*/  ISETP.NE.AND P0, PT, R0, 0x3, PT ;  /* 0x000000030000780c */ /* 0x000fda0003f05270 */
[----:B------:R-:W-:Y:S05]  /*10f10*/  @!P0 BRA `(.L_x_356) ;  /* 0x0000000000048947 */ /* 0x000fea0003800000 */
[----:B------:R-:W-:Y:S01]  /*10f20*/  BPT.TRAP 0x1 ;  /* 0x000000040000795c */ /* 0x000fe20000300000 */
.L_x_356:
[----:B------:R-:W-:Y:S01]  /*10f30*/  IMAD R3, R25, 0x8, R5 ;  /* 0x0000000819037824 */ /* 0x000fe200078e0205 */
[----:B------:R-:W-:Y:S01]  /*10f40*/  SHF.L.U32 R2, R29, 0x1f, RZ ;  /* 0x0000001f1d027819 */ /* 0x000fe200000006ff */
[----:B------:R-:W-:-:S03]  /*10f50*/  VIADD R25, R25, 0x1 ;  /* 0x0000000119197836 */ /* 0x000fc60000000000 */
[----:B------:R-:W0:Y:S02]  /*10f60*/  SYNCS.PHASECHK.TRANS64.TRYWAIT P1, [R3+URZ+0x38840], R2 ;  /* 0x03884002030075a7 */ /* 0x000e24000802017f */
[----:B------:R-:W-:-:S04]  /*10f70*/  ISETP.NE.AND P2, PT, R25, 0x2, PT ;  /* 0x000000021900780c */ /* 0x000fc80003f45270 */
[----:B------:R-:W-:Y:S01]  /*10f80*/  SEL R0, RZ, 0x1, P2 ;  /* 0x00000001ff007807 */ /* 0x000fe20001000000 */
[----:B0-----:R-:W-:Y:S08]  /*10f90*/  @!P1 BRA `(.L_x_357) ;  /* 0x0000003800e49947 */ /* 0x001ff00003800000 */
.L_x_475:
[----:B------:R-:W-:Y:S02]  /*10fa0*/  SEL R25, R25, RZ, P2 ;  /* 0x000000ff19197207 */ /* 0x000fe40001000000 */
[----:B------:R-:W-:Y:S01]  /*10fb0*/  LOP3.LUT R0, R29, R0, RZ, 0x3c, !PT ;  /* 0x000000001d007212 */ /* 0x000fe200078e3cff */
[----:B------:R-:W-:Y:S06]  /*10fc0*/  @!P0 BRA `(.L_x_358) ;  /* 0x0000000000048947 */ /* 0x000fec0003800000 */
[----:B------:R-:W-:Y:S01]  /*10fd0*/  BPT.TRAP 0x1 ;  /* 0x000000040000795c */ /* 0x000fe20000300000 */
.L_x_358:
[----:B------:R-:W-:Y:S01]  /*10fe0*/  IMAD R25, R25, 0x8, R5 ;  /* 0x0000000819197824 */ /* 0x000fe200078e0205 */
[----:B------:R-:W-:-:S04]  /*10ff0*/  SHF.L.U32 R0, R0, 0x1f, RZ ;  /* 0x0000001f00007819 */ /* 0x000fc800000006ff */
[----:B------:R-:W1:Y:S02]  /*11000*/  SYNCS.PHASECHK.TRANS64.TRYWAIT P1, [R25+URZ+0x38840], R0 ;  /* 0x03884000190075a7 */ /* 0x000e64000802017f */
[----:B-1----:R-:W-:Y:S05]  /*11010*/  @!P1 BRA `(.L_x_359) ;  /* 0x0000003800d89947 */ /* 0x002fea0003800000 */
.L_x_476:
[----:B------:R-:W-:Y:S05]  /*11020*/  @!P0 BRA `(.L_x_360) ;  /* 0x0000000000048947 */ /* 0x000fea0003800000 */
[----:B------:R-:W-:Y:S01]  /*11030*/  BPT.TRAP 0x1 ;  /* 0x000000040000795c */ /* 0x000fe20000300000 */
.L_x_360:
[----:B------:R-:W3:Y:S02]  /*11040*/  SYNCS.PHASECHK.TRANS64.TRYWAIT P1, [R3+URZ+0x38860], R2 ;  /* 0x03886002030075a7 */ /* 0x000ee4000802017f */
[----:B---3--:R-:W-:Y:S05]  /*11050*/  @!P1 BRA `(.L_x_361) ;  /* 0x0000003800dc9947 */ /* 0x008fea0003800000 */
.L_x_477:
[----:B------:R-:W-:Y:S05]  /*11060*/  @!P0 BRA `(.L_x_362) ;  /* 0x0000000000048947 */ /* 0x000fea0003800000 */
[----:B------:R-:W-:Y:S01]  /*11070*/  BPT.TRAP 0x1 ;  /* 0x000000040000795c */ /* 0x000fe20000300000 */
.L_x_362:
[----:B------:R-:W4:Y:S02]  /*11080*/  SYNCS.PHASECHK.TRANS64.TRYWAIT P1, [R25+URZ+0x38860], R0 ;  /* 0x03886000190075a7 */ /* 0x000f24000802017f */
[----:B----4-:R-:W-:Y:S05]  /*11090*/  @!P1 BRA `(.L_x_363) ;  /* 0x0000003800e09947 */ /* 0x010fea0003800000 */
.L_x_478:
[----:B------:R-:W-:Y:S05]  /*110a0*/  @!P0 BRA `(.L_x_364) ;  /* 0x0000000000048947 */ /* 0x000fea0003800000 */
[----:B------:R-:W-:Y:S01]  /*110b0*/  BPT.TRAP 0x1 ;  /* 0x000000040000795c */ /* 0x000fe20000300000 */
.L_x_364:
[----:B------:R-:W5:Y:S02]  /*110c0*/  SYNCS.PHASECHK.TRANS64.TRYWAIT P1, [R3+URZ+0x38880], R2 ;  /* 0x03888002030075a7 */ /* 0x000f64000802017f */
[----:B-----5:R-:W-:Y:S05]  /*110d0*/  @!P1 BRA `(.L_x_365) ;  /* 0x0000003800e49947 */ /* 0x020fea0003800000 */
.L_x_479:
[----:B------:R-:W-:Y:S05]  /*110e0*/  @!P0 BRA `(.L_x_366) ;  /* 0x0000000000048947 */ /* 0x000fea0003800000 */
[----:B------:R-:W-:Y:S01]  /*110f0*/  BPT.TRAP 0x1 ;  /* 0x000000040000795c */ /* 0x000fe20000300000 */
.L_x_366:
[----:B------:R0:W0:Y:S02]  /*11100*/  SYNCS.PHASECHK.TRANS64.TRYWAIT P0, [R25+URZ+0x38880], R0 ;  /* 0x03888000190075a7 */ /* 0x000024000800017f */
[----:B0-----:R-:W-:Y:S05]  /*11110*/  @!P0 NANOSLEEP.SYNCS 0x989680 ;  /* 0x009896800000895d */ /* 0x001fea0003900000 */
[----:B------:R-:W0:Y:S02]  /*11120*/  @!P0 SYNCS.PHASECHK.TRANS64 P0, [R25+URZ+0x38880], R0 ;  /* 0x03888000190085a7 */ /* 0x000e24000800007f */
[----:B0-----:R-:W-:Y:S05]  /*11130*/  @!P0 BRA `(.L_x_366) ;  /* 0xfffffffc00f08947 */ /* 0x001fea000383ffff */
.L_x_354:
[----:B------:R-:W-:Y:S05]  /*11140*/  BSYNC B0 ;  /* 0x0000000000007941 */ /* 0x000fea0003800000 */
.L_x_353:
[----:B------:R-:W-:Y:S05]  /*11150*/  EXIT ;  /* 0x000000000000794d */ /* 0x000fea0003800000 */
.L_x_223:
[----:B0-----:R-:W-:-:S04]  /*11160*/  IMAD.U32 R3, RZ, RZ, UR51 ;  /* 0x00000033ff037e24 */ /* 0x001fc8000f8e00ff */
[----:B------:R0:W1:Y:S03]  /*11170*/  SYNCS.PHASECHK.TRANS64.TRYWAIT P0, [R3+URZ+0x38800], R0 ;  /* 0x03880000030075a7 */ /* 0x000066000800017f */
[----:B-1----:R-:W-:Y:S05]  /*11180*/  @!P0 NANOSLEEP.SYNCS 0x989680 ;  /* 0x009896800000895d */ /* 0x002fea0003900000 */
[----:B------:R-:W1:Y:S02]  /*11190*/  @!P0 SYNCS.PHASECHK.TRANS64 P0, [R3+URZ+0x38800], R0 ;  /* 0x03880000030085a7 */ /* 0x000e64000800007f */
[----:B-1----:R-:W-:Y:S05]  /*111a0*/  @!P0 BRA `(.L_x_223) ;  /* 0xfffffffc00ec8947 */ /* 0x002fea000383ffff */
[----:B------:R-:W-:Y:S05]  /*111b0*/  BRA `(.L_x_367) ;  /* 0xffffff0800507947 */ /* 0x000fea000383ffff */
.L_x_227:
[----:B-1----:R-:W-:-:S04]  /*111c0*/  IMAD.U32 R0, RZ, RZ, UR54 ;  /* 0x00000036ff007e24 */ /* 0x002fc8000f8e00ff */
[----:B------:R1:W2:Y:S03]  /*111d0*/  SYNCS.PHASECHK.TRANS64.TRYWAIT P1, [R0+URZ+0x38830], R7 ;  /* 0x03883007000075a7 */ /* 0x0002a6000802017f */
[----:B--2---:R-:W-:Y:S05]  /*111e0*/  @!P1 NANOSLEEP.SYNCS 0x989680 ;  /* 0x009896800000995d */ /* 0x004fea0003900000 */
[----:B------:R-:W2:Y:S02]  /*111f0*/  @!P1 SYNCS.PHASECHK.TRANS64 P1, [R0+URZ+0x38830], R7 ;  /* 0x03883007000095a7 */ /* 0x000ea4000802007f */
[----:B--2---:R-:W-:Y:S05]  /*11200*/  @!P1 BRA `(.L_x_227) ;  /* 0xfffffffc00ec9947 */ /* 0x004fea000383ffff */
[----:B------:R-:W-:Y:S05]  /*11210*/  BRA `(.L_x_226) ;  /* 0xffffff0800747947 */ /* 0x000fea000383ffff */
.L_x_232:
[----:B-1----:R-:W-:-:S04]  /*11220*/  IMAD.U32 R8, RZ, RZ, UR54 ;  /* 0x00000036ff087e24 */ /* 0x002fc8000f8e00ff */
[----:B------:R1:W2:Y:S03]  /*11230*/  SYNCS.PHASECHK.TRANS64.TRYWAIT P1, [R8+URZ+0x38850], R7 ;  /* 0x03885007080075a7 */ /* 0x0002a6000802017f */
[----:B--2---:R-:W-:Y:S05]  /*11240*/  @!P1 NANOSLEEP.SYNCS 0x989680 ;  /* 0x009896800000995d */ /* 0x004fea0003900000 */
[----:B------:R-:W2:Y:S02]  /*11250*/  @!P1 SYNCS.PHASECHK.TRANS64 P1, [R8+URZ+0x38850], R7 ;  /* 0x03885007080095a7 */ /* 0x000ea4000802007f */
[----:B--2---:R-:W-:Y:S05]  /*11260*/  @!P1 BRA `(.L_x_232) ;  /* 0xfffffffc00ec9947 */ /* 0x004fea000383ffff */
[----:B------:R-:W-:Y:S05]  /*11270*/  BRA `(.L_x_231) ;  /* 0xffffff2800047947 */ /* 0x000fea000383ffff */
.L_x_238:
[----:B0-----:R-:W-:Y:S02]  /*11280*/  IMAD.U32 R0, RZ, RZ, UR47 ;  /* 0x0000002fff007e24 */ /* 0x001fe4000f8e00ff */
[----:B------:R-:W-:-:S04]  /*11290*/  IMAD.U32 R3, RZ, RZ, UR54 ;  /* 0x00000036ff037e24 */ /* 0x000fc8000f8e00ff */
[----:B------:R0:W1:Y:S03]  /*112a0*/  SYNCS.PHASECHK.TRANS64.TRYWAIT P2, [R0+URZ+0x38830], R3 ;  /* 0x03883003000075a7 */ /* 0x000066000804017f */
[----:B-1----:R-:W-:Y:S05]  /*112b0*/  @!P2 NANOSLEEP.SYNCS 0x989680 ;  /* 0x009896800000a95d */ /* 0x002fea0003900000 */
[----:B------:R-:W1:Y:S02]  /*112c0*/  @!P2 SYNCS.PHASECHK.TRANS64 P2, [R0+URZ+0x38830], R3 ;  /* 0x038830030000a5a7 */ /* 0x000e64000804007f */
[----:B-1----:R-:W-:Y:S05]  /*112d0*/  @!P2 BRA `(.L_x_238) ;  /* 0xfffffffc00e8a947 */ /* 0x002fea000383ffff */
[----:B------:R-:W-:Y:S05]  /*112e0*/  BRA `(.L_x_237) ;  /* 0xffffff2800ec7947 */ /* 0x000fea000383ffff */
.L_x_243:
[----:B-1----:R-:W-:Y:S02]  /*112f0*/  IMAD.U32 R7, RZ, RZ, UR47 ;  /* 0x0000002fff077e24 */ /* 0x002fe4000f8e00ff */
[----:B------:R-:W-:-:S04]  /*11300*/  IMAD.U32 R8, RZ, RZ, UR54 ;  /* 0x00000036ff087e24 */ /* 0x000fc8000f8e00ff */
[----:B------:R1:W2:Y:S03]  /*11310*/  SYNCS.PHASECHK.TRANS64.TRYWAIT P2, [R7+URZ+0x38850], R8 ;  /* 0x03885008070075a7 */ /* 0x0002a6000804017f */
[----:B--2---:R-:W-:Y:S05]  /*11320*/  @!P2 NANOSLEEP.SYNCS 0x989680 ;  /* 0x009896800000a95d */ /* 0x004fea0003900000 */
[----:B------:R-:W2:Y:S02]  /*11330*/  @!P2 SYNCS.PHASECHK.TRANS64 P2, [R7+URZ+0x38850], R8 ;  /* 0x038850080700a5a7 */ /* 0x000ea4000804007f */
[----:B--2---:R-:W-:Y:S05]  /*11340*/  @!P2 BRA `(.L_x_243) ;  /* 0xfffffffc00e8a947 */ /* 0x004fea000383ffff */
[----:B------:R-:W-:Y:S05]  /*11350*/  BRA `(.L_x_242) ;  /* 0xffffff4800887947 */ /* 0x000fea000383ffff */
.L_x_289:
[----:B------:R-:W0:Y:S01]  /*11360*/  S2R R20, SR_TID.X ;  /* 0x0000000000147919 */ /* 0x000e220000002100 */
[----:B------:R-:W-:Y:S02]  /*11370*/  IMAD.MOV.U32 R12, RZ, RZ, RZ ;  /* 0x000000ffff0c7224 */ /* 0x000fe400078e00ff */
[----:B------:R-:W-:Y:S02]  /*11380*/  IMAD.MOV.U32 R11, RZ, RZ, 0x1f ;  /* 0x0000001fff0b7424 */ /* 0x000fe400078e00ff */
[----:B------:R-:W-:Y:S01]  /*11390*/  IMAD.MOV.U32 R15, RZ, RZ, -0x1 ;  /* 0xffffffffff0f7424 */ /* 0x000fe200078e00ff */
[----:B0-----:R-:W-:-:S04]  /*113a0*/  SHF.R.U32.HI R8, RZ, 0x5, R20 ;  /* 0x00000005ff087819 */ /* 0x001fc80000011614 */
[----:B------:R-:W-:-:S05]  /*113b0*/  LOP3.LUT R8, R8, 0x3, RZ, 0xc0, !PT ;  /* 0x0000000308087812 */ /* 0x000fca00078ec0ff */
[----:B------:R-:W-:-:S07]  /*113c0*/  IMAD.MOV.U32 R13, RZ, RZ, R8 ;  /* 0x000000ffff0d7224 */ /* 0x000fce00078e0008 */
[----:B-----5:R-:W-:Y:S05]  /*113d0*/  WARPSYNC.COLLECTIVE R15, `(.L_x_368) ;  /* 0x000000000f087348 */ /* 0x020fea0003c00000 */
[----:B------:R0:W1:Y:S02]  /*113e0*/  SHFL.IDX P6, R14, R13, R12, R11 ;  /* 0x0000000c0d0e7389 */ /* 0x00006400000c000b */
[----:B01---5:R-:W-:Y:S01]  /*113f0*/  ENDCOLLECTIVE ;  /* 0x000000000000791b */ /* 0x023fe20003800000 */
.L_x_368:
[----:B------:R-:W-:Y:S05]  /*11400*/  BRA `(.L_x_369) ;  /* 0xffffffac00687947 */ /* 0x000fea000383ffff */
.L_x_292:
[----:B0-----:R-:W2:Y:S02]  /*11410*/  LDL R2, [R1+0x8] ;  /* 0x0000080001027983 */ /* 0x001ea40000100800 */
[----:B--2---:R0:W1:Y:S02]  /*11420*/  SYNCS.PHASECHK.TRANS64.TRYWAIT P0, [R6+URZ+0x38880], R2 ;  /* 0x03888002060075a7 */ /* 0x004064000800017f */
[----:B-1----:R-:W-:Y:S05]  /*11430*/  @!P0 NANOSLEEP.SYNCS 0x989680 ;  /* 0x009896800000895d */ /* 0x002fea0003900000 */
[----:B------:R-:W1:Y:S02]  /*11440*/  @!P0 SYNCS.PHASECHK.TRANS64 P0, [R6+URZ+0x38880], R2 ;  /* 0x03888002060085a7 */ /* 0x000e64000800007f */
[----:B-1----:R-:W-:Y:S05]  /*11450*/  @!P0 BRA `(.L_x_292) ;  /* 0xfffffffc00ec8947 */ /* 0x002fea000383ffff */
[----:B------:R-:W-:Y:S05]  /*11460*/  BRA `(.L_x_370) ;  /* 0xffffffac00787947 */ /* 0x000fea000383ffff */
.L_x_293:
[----:B------:R-:W-:Y:S01]  /*11470*/  BSSY B0, `(.L_x_371) ;  /* 0x0000008000007945 */ /* 0x000fe20003800000 */
[----:B------:R-:W-:Y:S02]  /*11480*/  IMAD.MOV.U32 R13, RZ, RZ, R9 ;  /* 0x000000ffff0d7224 */ /* 0x000fe400078e0009 */
[----:B------:R-:W-:Y:S02]  /*11490*/  IMAD.MOV.U32 R12, RZ, RZ, RZ ;  /* 0x000000ffff0c7224 */ /* 0x000fe400078e00ff */
[----:B------:R-:W-:Y:S02]  /*114a0*/  IMAD.MOV.U32 R11, RZ, RZ, 0x181f ;  /* 0x0000181fff0b7424 */ /* 0x000fe400078e00ff */
[----:B------:R-:W-:-:S07]  /*114b0*/  IMAD.MOV.U32 R15, RZ, RZ, -0x1 ;  /* 0xffffffffff0f7424 */ /* 0x000fce00078e00ff */
[----:B------:R-:W-:Y:S05]  /*114c0*/  WARPSYNC.COLLECTIVE R15, `(.L_x_372) ;  /* 0x000000000f087348 */ /* 0x000fea0003c00000 */
[----:B------:R0:W1:Y:S02]  /*114d0*/  SHFL.IDX P6, R14, R13, R12, R11 ;  /* 0x0000000c0d0e7389 */ /* 0x00006400000c000b */
[----:B01----:R-:W-:Y:S01]  /*114e0*/  ENDCOLLECTIVE ;  /* 0x000000000000791b */ /* 0x003fe20003800000 */
.L_x_372:
[----:B------:R-:W-:Y:S05]  /*114f0*/  BSYNC B0 ;  /* 0x0000000000007941 */ /* 0x000fea0003800000 */
.L_x_371:
[----:B------:R-:W-:Y:S01]  /*11500*/  IMAD.MOV.U32 R13, RZ, RZ, R8 ;  /* 0x000000ffff0d7224 */ /* 0x000fe200078e0008 */
[----:B------:R-:W-:Y:S01]  /*11510*/  LOP3.LUT R10, R28, 0x80, RZ, 0xfc, !PT ;  /* 0x000000801c0a7812 */ /* 0x000fe200078efcff */
[----:B------:R-:W-:Y:S01]  /*11520*/  IMAD.MOV.U32 R12, RZ, RZ, RZ ;  /* 0x000000ffff0c7224 */ /* 0x000fe200078e00ff */
[C---:B------:R-:W-:Y:S01]  /*11530*/  ISETP.GE.AND P3, PT, R7.reuse, 0x11, PT ;  /* 0x000000110700780c */ /* 0x040fe20003f66270 */
[----:B------:R-:W-:Y:S01]  /*11540*/  IMAD.MOV.U32 R11, RZ, RZ, 0x181f ;  /* 0x0000181fff0b7424 */ /* 0x000fe200078e00ff */
[----:B------:R-:W-:Y:S01]  /*11550*/  LOP3.LUT R26, R26, 0xffffffdf, RZ, 0xc0, !PT ;  /* 0xffffffdf1a1a7812 */ /* 0x000fe200078ec0ff */
[----:B------:R-:W-:Y:S01]  /*11560*/  IMAD.MOV.U32 R15, RZ, RZ, -0x1 ;  /* 0xffffffffff0f7424 */ /* 0x000fe200078e00ff */
[C---:B------:R-:W-:Y:S01]  /*11570*/  ISETP.GE.AND P5, PT, R7.reuse, 0x31, PT ;  /* 0x000000310700780c */ /* 0x040fe20003fa6270 */
[----:B------:R-:W-:Y:S01]  /*11580*/  IMAD.MOV.U32 R3, RZ, RZ, R14 ;  /* 0x000000ffff037224 */ /* 0x000fe200078e000e */
[----:B------:R-:W-:Y:S01]  /*11590*/  ISETP.GE.AND P4, PT, R7, 0x41, PT ;  /* 0x000000410700780c */ /* 0x000fe20003f86270 */
[----:B------:R-:W-:-:S12]  /*115a0*/  IMAD.IADD R5, R23, 0x1, R5 ;  /* 0x0000000117057824 */ /* 0x000fd800078e0205 */
[----:B------:R-:W-:Y:S05]  /*115b0*/  WARPSYNC.COLLECTIVE R15, `(.L_x_373) ;  /* 0x000000000f087348 */ /* 0x000fea0003c00000 */
[----:B------:R0:W1:Y:S02]  /*115c0*/  SHFL.IDX P6, R14, R13, R12, R11 ;  /* 0x0000000c0d0e7389 */ /* 0x00006400000c000b */
[----:B01----:R-:W-:Y:S01]  /*115d0*/  ENDCOLLECTIVE ;  /* 0x000000000000791b */ /* 0x003fe20003800000 */
.L_x_373:
[----:B------:R-:W-:Y:S02]  /*115e0*/  @P3 LOP3.LUT R26, R26, 0x20, RZ, 0xfc, !PT ;  /* 0x000000201a1a3812 */ /* 0x000fe400078efcff */
[----:B------:R-:W-:Y:S02]  /*115f0*/  ISETP.GE.AND P3, PT, R7, 0x51, PT ;  /* 0x000000510700780c */ /* 0x000fe40003f66270 */
[----:B------:R-:W-:Y:S01]  /*11600*/  LOP3.LUT R26, R26, 0xffffffef, RZ, 0xc0, !PT ;  /* 0xffffffef1a1a7812 */ /* 0x000fe200078ec0ff */
[----:B------:R-:W0:Y:S01]  /*11610*/  LDC R15, c[0x0][0x2f4] ;  /* 0x0000bd00ff0f7b82 */ /* 0x000e220000000800 */
[----:B------:R-:W-:Y:S02]  /*11620*/  IMAD.MOV.U32 R13, RZ, RZ, R9 ;  /* 0x000000ffff0d7224 */ /* 0x000fe400078e0009 */
[----:B------:R-:W-:Y:S02]  /*11630*/  IMAD.MOV.U32 R12, RZ, RZ, 0x1 ;  /* 0x00000001ff0c7424 */ /* 0x000fe400078e00ff */
[----:B------:R-:W-:-:S05]  /*11640*/  IMAD.MOV.U32 R2, RZ, RZ, R14 ;  /* 0x000000ffff027224 */ /* 0x000fca00078e000e */
[----:B------:R-:W-:-:S05]  /*11650*/  IADD3 R2, P0, R28, R2, RZ ;  /* 0x000000021c027210 */ /* 0x000fca0007f1e0ff */
[----:B------:R-:W-:Y:S01]  /*11660*/  IMAD.X R3, RZ, RZ, R3, P0 ;  /* 0x000000ffff037224 */ /* 0x000fe200000e0603 */
[-C--:B0-----:R-:W-:Y:S02]  /*11670*/  ISETP.GE.AND P1, PT, R28, R15.reuse, PT ;  /* 0x0000000f1c00720c */ /* 0x081fe40003f26270 */
[----:B------:R-:W-:Y:S01]  /*11680*/  ISETP.GE.AND P0, PT, R10, R15, PT ;  /* 0x0000000f0a00720c */ /* 0x000fe20003f06270 */
[----:B------:R-:W-:Y:S01]  /*11690*/  IMAD.MOV.U32 R15, RZ, RZ, -0x1 ;  /* 0xffffffffff0f7424 */ /* 0x000fe200078e00ff */
[----:B------:R-:W-:-:S13]  /*116a0*/  ISETP.LT.OR P2, PT, R7, 0x1, P1 ;  /* 0x000000010700780c */ /* 0x000fda0000f41670 */
[----:B------:R-:W-:Y:S05]  /*116b0*/  WARPSYNC.COLLECTIVE R15, `(.L_x_374) ;  /* 0x000000000f087348 */ /* 0x000fea0003c00000 */
[----:B------:R0:W1:Y:S02]  /*116c0*/  SHFL.IDX P6, R14, R13, R12, R11 ;  /* 0x0000000c0d0e7389 */ /* 0x00006400000c000b */
[----:B01----:R-:W-:Y:S01]  /*116d0*/  ENDCOLLECTIVE ;  /* 0x000000000000791b */ /* 0x003fe20003800000 */
.L_x_374:
[----:B------:R-:W-:Y:S01]  /*116e0*/  @!PT LDS RZ, [RZ] ;  /* 0x00000000fffff984 */ /* 0x000fe20000000800 */
[----:B------:R-:W-:Y:S01]  /*116f0*/  @!PT LDS RZ, [RZ] ;  /* 0x00000000fffff984 */ /* 0x000fe20000000800 */
[----:B------:R-:W-:Y:S01]  /*11700*/  @!PT LDS RZ, [RZ] ;  /* 0x00000000fffff984 */ /* 0x000fe20000000800 */
[----:B------:R-:W-:Y:S01]  /*11710*/  LDGSTS.E.BYPASS.LTC128B.128 [R5+0x10400], desc[UR52][R2.64], !P2 ;  /* 0x1040000002057fae */ /* 0x000fe2000d101d74 */
[----:B------:R-:W-:Y:S01]  /*11720*/  ISETP.LT.OR P2, PT, R7, 0x1, P0 ;  /* 0x000000010700780c */ /* 0x000fe20000741670 */
[----:B------:R-:W-:-:S12]  /*11730*/  IMAD.MOV.U32 R13, RZ, RZ, R8 ;  /* 0x000000ffff0d7224 */ /* 0x000fd800078e0008 */
[----:B------:R0:W-:Y:S02]  /*11740*/  LDGSTS.E.BYPASS.LTC128B.128 [R5+0x14400], desc[UR52][R2.64+0x80], !P2 ;  /* 0x1440008002057fae */ /* 0x0001e4000d101d74 */
[----:B0-----:R-:W-:-:S07]  /*11750*/  IMAD.MOV.U32 R3, RZ, RZ, R14 ;  /* 0x000000ffff037224 */ /* 0x001fce00078e000e */
[----:B------:R-:W-:Y:S05]  /*11760*/  WARPSYNC.COLLECTIVE R15, `(.L_x_375) ;  /* 0x000000000f087348 */ /* 0x000fea0003c00000 */
[----:B------:R0:W1:Y:S02]  /*11770*/  SHFL.IDX P6, R14, R13, R12, R11 ;  /* 0x0000000c0d0e7389 */ /* 0x00006400000c000b */
[----:B01----:R-:W-:Y:S01]  /*11780*/  ENDCOLLECTIVE ;  /* 0x000000000000791b */ /* 0x003fe20003800000 */
.L_x_375:
[----:B------:R-:W-:Y:S02]  /*11790*/  IMAD.MOV.U32 R13, RZ, RZ, R9 ;  /* 0x000000ffff0d7224 */ /* 0x000fe400078e0009 */
[----:B------:R-:W-:Y:S02]  /*117a0*/  IMAD.MOV.U32 R12, RZ, RZ, 0x2 ;  /* 0x00000002ff0c7424 */ /* 0x000fe400078e00ff */
[----:B------:R-:W-:-:S07]  /*117b0*/  IMAD.MOV.U32 R2, RZ, RZ, R14 ;  /* 0x000000ffff027224 */ /* 0x000fce00078e000e */
[----:B------:R-:W-:Y:S05]  /*117c0*/  WARPSYNC.COLLECTIVE R15, `(.L_x_376) ;  /* 0x000000000f087348 */ /* 0x000fea0003c00000 */
[----:B------:R0:W1:Y:S02]  /*117d0*/  SHFL.IDX P6, R14, R13, R12, R11 ;  /* 0x0000000c0d0e7389 */ /* 0x00006400000c000b */
[----:B01----:R-:W-:Y:S01]  /*117e0*/  ENDCOLLECTIVE ;  /* 0x000000000000791b */ /* 0x003fe20003800000 */
.L_x_376:
[----:B------:R-:W-:-:S05]  /*117f0*/  IADD3 R2, P2, R28, R2, RZ ;  /* 0x000000021c027210 */ /* 0x000fca0007f5e0ff */
[----:B------:R-:W-:Y:S01]  /*11800*/  IMAD.X R3, RZ, RZ, R3, P2 ;  /* 0x000000ffff037224 */ /* 0x000fe200010e0603 */
[----:B------:R-:W-:Y:S01]  /*11810*/  ISETP.LT.OR P2, PT, R7, 0x11, P1 ;  /* 0x000000110700780c */ /* 0x000fe20000f41670 */
[----:B------:R-:W-:-:S12]  /*11820*/  IMAD.MOV.U32 R13, RZ, RZ, R8 ;  /* 0x000000ffff0d7224 */ /* 0x000fd800078e0008 */
[----:B------:R-:W-:Y:S01]  /*11830*/  @!PT LDS RZ, [RZ] ;  /* 0x00000000fffff984 */ /* 0x000fe20000000800 */
[----:B------:R-:W-:Y:S01]  /*11840*/  @!PT LDS RZ, [RZ] ;  /* 0x00000000fffff984 */ /* 0x000fe20000000800 */
[----:B------:R-:W-:Y:S01]  /*11850*/  @!PT LDS RZ, [RZ] ;  /* 0x00000000fffff984 */ /* 0x000fe20000000800 */
[----:B------:R-:W-:Y:S01]  /*11860*/  LDGSTS.E.BYPASS.LTC128B.128 [R5+0x10c00], desc[UR52][R2.64], !P2 ;  /* 0x10c0000002057fae */ /* 0x000fe2000d101d74 */
[----:B------:R-:W-:-:S13]  /*11870*/  ISETP.LT.OR P2, PT, R7, 0x11, P0 ;  /* 0x000000110700780c */ /* 0x000fda0000741670 */
[----:B------:R0:W-:Y:S02]  /*11880*/  LDGSTS.E.BYPASS.LTC128B.128 [R5+0x14c00], desc[UR52][R2.64+0x80], !P2 ;  /* 0x14c0008002057fae */ /* 0x0001e4000d101d74 */
[----:B0-----:R-:W-:-:S07]  /*11890*/  IMAD.MOV.U32 R3, RZ, RZ, R14 ;  /* 0x000000ffff037224 */ /* 0x001fce00078e000e */
[----:B------:R-:W-:Y:S05]  /*118a0*/  WARPSYNC.COLLECTIVE R15, `(.L_x_377) ;  /* 0x000000000f087348 */ /* 0x000fea0003c00000 */
[----:B------:R0:W1:Y:S02]  /*118b0*/  SHFL.IDX P6, R14, R13, R12, R11 ;  /* 0x0000000c0d0e7389 */ /* 0x00006400000c000b */
[----:B01----:R-:W-:Y:S01]  /*118c0*/  ENDCOLLECTIVE ;  /* 0x000000000000791b */ /* 0x003fe20003800000 */
.L_x_377:
[----:B------:R-:W-:Y:S02]  /*118d0*/  IMAD.MOV.U32 R13, RZ, RZ, R9 ;  /* 0x000000ffff0d7224 */ /* 0x000fe400078e0009 */
[----:B------:R-:W-:Y:S02]  /*118e0*/  IMAD.MOV.U32 R12, RZ, RZ, 0x3 ;  /* 0x00000003ff0c7424 */ /* 0x000fe400078e00ff */
[----:B------:R-:W-:-:S07]  /*118f0*/  IMAD.MOV.U32 R2, RZ, RZ, R14 ;  /* 0x000000ffff027224 */ /* 0x000fce00078e000e */
[----:B------:R-:W-:Y:S05]  /*11900*/  WARPSYNC.COLLECTIVE R15, `(.L_x_378) ;  /* 0x000000000f087348 */ /* 0x000fea0003c00000 */
[----:B------:R0:W1:Y:S02]  /*11910*/  SHFL.IDX P6, R14, R13, R12, R11 ;  /* 0x0000000c0d0e7389 */ /* 0x00006400000c000b */
[----:B01----:R-:W-:Y:S01]  /*11920*/  ENDCOLLECTIVE ;  /* 0x000000000000791b */ /* 0x003fe20003800000 */
.L_x_378:
        /* <DEDUP_REMOVED lines=14> */
.L_x_379:
[----:B------:R-:W-:Y:S02]  /*11a10*/  IMAD.MOV.U32 R13, RZ, RZ, R9 ;  /* 0x000000ffff0d7224 */ /* 0x000fe400078e0009 */
[----:B------:R-:W-:Y:S02]  /*11a20*/  IMAD.MOV.U32 R12, RZ, RZ, 0x4 ;  /* 0x00000004ff0c7424 */ /* 0x000fe400078e00ff */
[----:B------:R-:W-:-:S07]  /*11a30*/  IMAD.MOV.U32 R2, RZ, RZ, R14 ;  /* 0x000000ffff027224 */ /* 0x000fce00078e000e */
[----:B------:R-:W-:Y:S05]  /*11a40*/  WARPSYNC.COLLECTIVE R15, `(.L_x_380) ;  /* 0x000000000f087348 */ /* 0x000fea0003c00000 */
[----:B------:R0:W1:Y:S02]  /*11a50*/  SHFL.IDX P6, R14, R13, R12, R11 ;  /* 0x0000000c0d0e7389 */ /* 0x00006400000c000b */
[----:B01----:R-:W-:Y:S01]  /*11a60*/  ENDCOLLECTIVE ;  /* 0x000000000000791b */ /* 0x003fe20003800000 */
.L_x_380:
        /* <DEDUP_REMOVED lines=14> */
.L_x_381:
[----:B------:R-:W-:Y:S02]  /*11b50*/  IMAD.MOV.U32 R13, RZ, RZ, R9 ;  /* 0x000000ffff0d7224 */ /* 0x000fe400078e0009 */
[----:B------:R-:W-:Y:S02]  /*11b60*/  IMAD.MOV.U32 R12, RZ, RZ, 0x5 ;  /* 0x00000005ff0c7424 */ /* 0x000fe400078e00ff */
[----:B------:R-:W-:-:S07]  /*11b70*/  IMAD.MOV.U32 R2, RZ, RZ, R14 ;  /* 0x000000ffff027224 */ /* 0x000fce00078e000e */
[----:B------:R-:W-:Y:S05]  /*11b80*/  WARPSYNC.COLLECTIVE R15, `(.L_x_382) ;  /* 0x000000000f087348 */ /* 0x000fea0003c00000 */
[----:B------:R0:W1:Y:S02]  /*11b90*/  SHFL.IDX P6, R14, R13, R12, R11 ;  /* 0x0000000c0d0e7389 */ /* 0x00006400000c000b */
[----:B01----:R-:W-:Y:S01]  /*11ba0*/  ENDCOLLECTIVE ;  /* 0x000000000000791b */ /* 0x003fe20003800000 */
.L_x_382:
        /* <DEDUP_REMOVED lines=14> */
.L_x_383:
[----:B------:R-:W-:Y:S02]  /*11c90*/  IMAD.MOV.U32 R13, RZ, RZ, R9 ;  /* 0x000000ffff0d7224 */ /* 0x000fe400078e0009 */
[----:B------:R-:W-:Y:S02]  /*11ca0*/  IMAD.MOV.U32 R12, RZ, RZ, 0x6 ;  /* 0x00000006ff0c7424 */ /* 0x000fe400078e00ff */
[----:B------:R-:W-:-:S07]  /*11cb0*/  IMAD.MOV.U32 R2, RZ, RZ, R14 ;  /* 0x000000ffff027224 */ /* 0x000fce00078e000e */
[----:B------:R-:W-:Y:S05]  /*11cc0*/  WARPSYNC.COLLECTIVE R15, `(.L_x_384) ;  /* 0x000000000f087348 */ /* 0x000fea0003c00000 */
[----:B------:R0:W1:Y:S02]  /*11cd0*/  SHFL.IDX P6, R14, R13, R12, R11 ;  /* 0x0000000c0d0e7389 */ /* 0x00006400000c000b */
[----:B01----:R-:W-:Y:S01]  /*11ce0*/  ENDCOLLECTIVE ;  /* 0x000000000000791b */ /* 0x003fe20003800000 */
.L_x_384:
        /* <DEDUP_REMOVED lines=14> */
.L_x_385:
[----:B------:R-:W-:Y:S02]  /*11dd0*/  IMAD.MOV.U32 R13, RZ, RZ, R9 ;  /* 0x000000ffff0d7224 */ /* 0x000fe400078e0009 */
[----:B------:R-:W-:Y:S02]  /*11de0*/  IMAD.MOV.U32 R12, RZ, RZ, 0x7 ;  /* 0x00000007ff0c7424 */ /* 0x000fe400078e00ff */
[----:B------:R-:W-:-:S07]  /*11df0*/  IMAD.MOV.U32 R2, RZ, RZ, R14 ;  /* 0x000000ffff027224 */ /* 0x000fce00078e000e */
[----:B------:R-:W-:Y:S05]  /*11e00*/  WARPSYNC.COLLECTIVE R15, `(.L_x_386) ;  /* 0x000000000f087348 */ /* 0x000fea0003c00000 */
[----:B------:R0:W1:Y:S02]  /*11e10*/  SHFL.IDX P6, R14, R13, R12, R11 ;  /* 0x0000000c0d0e7389 */ /* 0x00006400000c000b */
[----:B01----:R-:W-:Y:S01]  /*11e20*/  ENDCOLLECTIVE ;  /* 0x000000000000791b */ /* 0x003fe20003800000 */
.L_x_386:
[----:B------:R-:W-:-:S05]  /*11e30*/  IADD3 R2, P2, R28, R2, RZ ;  /* 0x000000021c027210 */ /* 0x000fca0007f5e0ff */
[----:B------:R-:W-:Y:S01]  /*11e40*/  IMAD.X R3, RZ, RZ, R3, P2 ;  /* 0x000000ffff037224 */ /* 0x000fe200010e0603 */
[----:B------:R-:W-:Y:S01]  /*11e50*/  ISETP.LT.OR P2, PT, R7, 0x61, P1 ;  /* 0x000000610700780c */ /* 0x000fe20000f41670 */
[----:B------:R-:W-:-:S12]  /*11e60*/  IMAD.MOV.U32 R13, RZ, RZ, R8 ;  /* 0x000000ffff0d7224 */ /* 0x000fd800078e0008 */
[----:B------:R-:W-:Y:S01]  /*11e70*/  @!PT LDS RZ, [RZ] ;  /* 0x00000000fffff984 */ /* 0x000fe20000000800 */
[----:B------:R-:W-:Y:S01]  /*11e80*/  @!PT LDS RZ, [RZ] ;  /* 0x00000000fffff984 */ /* 0x000fe20000000800 */
[----:B------:R-:W-:Y:S01]  /*11e90*/  @!PT LDS RZ, [RZ] ;  /* 0x00000000fffff984 */ /* 0x000fe20000000800 */
[----:B------:R0:W-:Y:S01]  /*11ea0*/  LDGSTS.E.BYPASS.LTC128B.128 [R5+0x13400], desc[UR52][R2.64], !P2 ;  /* 0x1340000002057fae */ /* 0x0001e2000d101d74 */
[----:B------:R-:W-:Y:S01]  /*11eb0*/  ISETP.LT.OR P2, PT, R7, 0x61, P0 ;  /* 0x000000610700780c */ /* 0x000fe20000741670 */
[----:B------:R-:W-:-:S12]  /*11ec0*/  IMAD.MOV.U32 R9, RZ, RZ, R14 ;  /* 0x000000ffff097224 */ /* 0x000fd800078e000e */
[----:B0-----:R-:W-:Y:S05]  /*11ed0*/  WARPSYNC.COLLECTIVE R15, `(.L_x_387) ;  /* 0x000000000f087348 */ /* 0x001fea0003c00000 */
[----:B------:R1:W2:Y:S02]  /*11ee0*/  SHFL.IDX P6, R14, R13, R12, R11 ;  /* 0x0000000c0d0e7389 */ /* 0x0002a400000c000b */
[----:B012---:R-:W-:Y:S01]  /*11ef0*/  ENDCOLLECTIVE ;  /* 0x000000000000791b */ /* 0x007fe20003800000 */
.L_x_387:
[----:B------:R-:W-:Y:S01]  /*11f00*/  @!PT LDS RZ, [RZ] ;  /* 0x00000000fffff984 */ /* 0x000fe20000000800 */
[----:B------:R-:W-:Y:S01]  /*11f10*/  @!PT LDS RZ, [RZ] ;  /* 0x00000000fffff984 */ /* 0x000fe20000000800 */
[----:B------:R-:W-:Y:S01]  /*11f20*/  @!PT LDS RZ, [RZ] ;  /* 0x00000000fffff984 */ /* 0x000fe20000000800 */
[----:B------:R0:W-:Y:S01]  /*11f30*/  LDGSTS.E.BYPASS.LTC128B.128 [R5+0x17400], desc[UR52][R2.64+0x80], !P2 ;  /* 0x1740008002057fae */ /* 0x0001e2000d101d74 */
[C---:B------:R-:W-:Y:S02]  /*11f40*/  ISETP.GE.AND P2, PT, R7.reuse, 0x21, PT ;  /* 0x000000210700780c */ /* 0x040fe40003f46270 */
[----:B------:R-:W-:Y:S01]  /*11f50*/  ISETP.GE.AND P6, PT, R7, 0x71, PT ;  /* 0x000000710700780c */ /* 0x000fe20003fc6270 */
[----:B0-----:R-:W-:-:S10]  /*11f60*/  IMAD.MOV.U32 R2, RZ, RZ, R14 ;  /* 0x000000ffff027224 */ /* 0x001fd400078e000e */
[----:B------:R-:W-:Y:S02]  /*11f70*/  @P2 LOP3.LUT R26, R26, 0x10, RZ, 0xfc, !PT ;  /* 0x000000101a1a2812 */ /* 0x000fe400078efcff */
[----:B------:R-:W-:Y:S02]  /*11f80*/  ISETP.GE.AND P2, PT, R7, 0x61, PT ;  /* 0x000000610700780c */ /* 0x000fe40003f46270 */
[----:B------:R-:W-:-:S04]  /*11f90*/  LOP3.LUT R26, R26, 0xffffffbf, RZ, 0xc0, !PT ;  /* 0xffffffbf1a1a7812 */ /* 0x000fc800078ec0ff */
[----:B------:R-:W-:Y:S01]  /*11fa0*/  @P6 LOP3.LUT R26, R26, 0x40, RZ, 0xfc, !PT ;  /* 0x000000401a1a6812 */ /* 0x000fe200078efcff */
[----:B------:R-:W-:Y:S06]  /*11fb0*/  BRA `(.L_x_388) ;  /* 0xffffffa8004c7947 */ /* 0x000fec000383ffff */
.L_x_298:
[----:B-1----:R-:W2:Y:S02]  /*11fc0*/  LDL R2, [R1+0x8] ;  /* 0x0000080001027983 */ /* 0x002ea40000100800 */
[----:B--2---:R1:W2:Y:S02]  /*11fd0*/  SYNCS.PHASECHK.TRANS64.TRYWAIT P0, [R6+URZ+0x38840], R2 ;  /* 0x03884002060075a7 */ /* 0x0042a4000800017f */
[----:B--2---:R-:W-:Y:S05]  /*11fe0*/  @!P0 NANOSLEEP.SYNCS 0x989680 ;  /* 0x009896800000895d */ /* 0x004fea0003900000 */
[----:B------:R-:W2:Y:S02]  /*11ff0*/  @!P0 SYNCS.PHASECHK.TRANS64 P0, [R6+URZ+0x38840], R2 ;  /* 0x03884002060085a7 */ /* 0x000ea4000800007f */
[----:B--2---:R-:W-:Y:S05]  /*12000*/  @!P0 BRA `(.L_x_298) ;  /* 0xfffffffc00ec8947 */ /* 0x004fea000383ffff */
[----:B------:R-:W-:Y:S05]  /*12010*/  BRA `(.L_x_389) ;  /* 0xffffffa800a87947 */ /* 0x000fea000383ffff */
.L_x_299:
        /* <DEDUP_REMOVED lines=8> */
.L_x_391:
[----:B------:R-:W-:Y:S05]  /*120a0*/  BSYNC B0 ;  /* 0x0000000000007941 */ /* 0x000fea0003800000 */
.L_x_390:
        /* <DEDUP_REMOVED lines=8> */
.L_x_392:
[----:B------:R-:W-:Y:S02]  /*12130*/  IMAD.MOV.U32 R13, RZ, RZ, R0 ;  /* 0x000000ffff0d7224 */ /* 0x000fe400078e0000 */
[----:B------:R-:W-:Y:S01]  /*12140*/  IMAD.MOV.U32 R12, RZ, RZ, 0x1 ;  /* 0x00000001ff0c7424 */ /* 0x000fe200078e00ff */
[----:B------:R-:W-:Y:S01]  /*12150*/  LOP3.LUT P6, RZ, R26, 0x80, RZ, 0xc0, !PT ;  /* 0x000000801aff7812 */ /* 0x000fe200078cc0ff */
[----:B------:R-:W-:-:S12]  /*12160*/  IMAD.MOV.U32 R3, RZ, RZ, R14 ;  /* 0x000000ffff037224 */ /* 0x000fd800078e000e */
[----:B------:R-:W-:-:S05]  /*12170*/  @P6 IADD3 R3, P0, R28, R3, RZ ;  /* 0x000000031c036210 */ /* 0x000fca0007f1e0ff */
[----:B------:R-:W-:Y:S01]  /*12180*/  @P6 IMAD.X R2, RZ, RZ, R2, P0 ;  /* 0x000000ffff026224 */ /* 0x000fe200000e0602 */
[----:B------:R-:W-:-:S04]  /*12190*/  ISETP.GE.AND P0, PT, R28, R8, PT ;  /* 0x000000081c00720c */ /* 0x000fc80003f06270 */
[----:B------:R-:W-:-:S04]  /*121a0*/  @P6 LOP3.LUT R3, R3, R2, RZ, 0x3c, !PT ;  /* 0x0000000203036212 */ /* 0x000fc800078e3cff */
[----:B------:R-:W-:-:S04]  /*121b0*/  @P6 LOP3.LUT R2, R3, R2, RZ, 0x3c, !PT ;  /* 0x0000000203026212 */ /* 0x000fc800078e3cff */
[----:B------:R-:W-:-:S05]  /*121c0*/  @P6 LOP3.LUT R3, R3, R2, RZ, 0x3c, !PT ;  /* 0x0000000203036212 */ /* 0x000fca00078e3cff */
[----:B------:R-:W-:Y:S01]  /*121d0*/  @!PT LDS RZ, [RZ] ;  /* 0x00000000fffff984 */ /* 0x000fe20000000800 */
[----:B------:R-:W-:Y:S01]  /*121e0*/  @!PT LDS RZ, [RZ] ;  /* 0x00000000fffff984 */ /* 0x000fe20000000800 */
[----:B------:R-:W-:Y:S01]  /*121f0*/  @!PT LDS RZ, [RZ] ;  /* 0x00000000fffff984 */ /* 0x000fe20000000800 */
[----:B------:R0:W-:Y:S04]  /*12200*/  @P6 LDGSTS.E.BYPASS.LTC128B.128 [R5+0x28400], desc[UR52][R2.64], !P0 ;  /* 0x2840000002056fae */ /* 0x0001e8000c101d74 */
[----:B------:R0:W-:Y:S02]  /*12210*/  @P6 LDGSTS.E.BYPASS.LTC128B.128 [R5+0x2c400], desc[UR52][R2.64+0x80], !P1 ;  /* 0x2c40008002056fae */ /* 0x0001e4000c901d74 */
[----:B0-----:R-:W-:Y:S05]  /*12220*/  WARPSYNC.COLLECTIVE R15, `(.L_x_393) ;  /* 0x000000000f087348 */ /* 0x001fea0003c00000 */
[----:B------:R1:W2:Y:S02]  /*12230*/  SHFL.IDX P6, R14, R13, R12, R11 ;  /* 0x0000000c0d0e7389 */ /* 0x0002a400000c000b */
[----:B012---:R-:W-:Y:S01]  /*12240*/  ENDCOLLECTIVE ;  /* 0x000000000000791b */ /* 0x007fe20003800000 */
.L_x_393:
[----:B------:R-:W-:Y:S02]  /*12250*/  IMAD.MOV.U32 R13, RZ, RZ, R4 ;  /* 0x000000ffff0d7224 */ /* 0x000fe400078e0004 */
[----:B------:R-:W-:-:S07]  /*12260*/  IMAD.MOV.U32 R2, RZ, RZ, R14 ;  /* 0x000000ffff027224 */ /* 0x000fce00078e000e */
[----:B------:R-:W-:Y:S05]  /*12270*/  WARPSYNC.COLLECTIVE R15, `(.L_x_394) ;  /* 0x000000000f087348 */ /* 0x000fea0003c00000 */
[----:B------:R0:W1:Y:S02]  /*12280*/  SHFL.IDX P6, R14, R13, R12, R11 ;  /* 0x0000000c0d0e7389 */ /* 0x00006400000c000b */
[----:B01----:R-:W-:Y:S01]  /*12290*/  ENDCOLLECTIVE ;  /* 0x000000000000791b */ /* 0x003fe20003800000 */
.L_x_394:
        /* <DEDUP_REMOVED lines=18> */
.L_x_395:
[----:B------:R-:W-:Y:S02]  /*123c0*/  IMAD.MOV.U32 R13, RZ, RZ, R4 ;  /* 0x000000ffff0d7224 */ /* 0x000fe400078e0004 */
[----:B------:R-:W-:-:S07]  /*123d0*/  IMAD.MOV.U32 R2, RZ, RZ, R14 ;  /* 0x000000ffff027224 */ /* 0x000fce00078e000e */
[----:B------:R-:W-:Y:S05]  /*123e0*/  WARPSYNC.COLLECTIVE R15, `(.L_x_396) ;  /* 0x000000000f087348 */ /* 0x000fea0003c00000 */
[----:B------:R0:W1:Y:S02]  /*123f0*/  SHFL.IDX P6, R14, R13, R12, R11 ;  /* 0x0000000c0d0e7389 */ /* 0x00006400000c000b */
[----:B01----:R-:W-:Y:S01]  /*12400*/  ENDCOLLECTIVE ;  /* 0x000000000000791b */ /* 0x003fe20003800000 */
.L_x_396:
        /* <DEDUP_REMOVED lines=18> */
.L_x_397:
[----:B------:R-:W-:Y:S02]  /*12530*/  IMAD.MOV.U32 R13, RZ, RZ, R4 ;  /* 0x000000ffff0d7224 */ /* 0x000fe400078e0004 */
[----:B------:R-:W-:-:S07]  /*12540*/  IMAD.MOV.U32 R2, RZ, RZ, R14 ;  /* 0x000000ffff027224 */ /* 0x000fce00078e000e */
[----:B------:R-:W-:Y:S05]  /*12550*/  WARPSYNC.COLLECTIVE R15, `(.L_x_398) ;  /* 0x000000000f087348 */ /* 0x000fea0003c00000 */
[----:B------:R0:W1:Y:S02]  /*12560*/  SHFL.IDX P6, R14, R13, R12, R11 ;  /* 0x0000000c0d0e7389 */ /* 0x00006400000c000b */
[----:B01----:R-:W-:Y:S01]  /*12570*/  ENDCOLLECTIVE ;  /* 0x000000000000791b */ /* 0x003fe20003800000 */
.L_x_398:
[----:B------:R-:W-:Y:S02]  /*12580*/  IMAD.MOV.U32 R13, RZ, RZ, R0 ;  /* 0x000000ffff0d7224 */ /* 0x000fe400078e0000 */
[----:B------:R-:W-:Y:S02]  /*12590*/  IMAD.MOV.U32 R12, RZ, RZ, 0x4 ;  /* 0x00000004ff0c7424 */ /* 0x000fe400078e00ff */
[----:B------:R-:W-:Y:S01]  /*125a0*/  IMAD.MOV.U32 R3, RZ, RZ, R14 ;  /* 0x000000ffff037224 */ /* 0x000fe200078e000e */
[----:B------:R-:W-:-:S04]  /*125b0*/  ISETP.GE.AND P6, PT, R28, R8, PT ;  /* 0x000000081c00720c */ /* 0x000fc80003fc6270 */
[----:B------:R-:W-:-:S05]  /*125c0*/  @P5 IADD3 R3, P0, R28, R3, RZ ;  /* 0x000000031c035210 */ /* 0x000fca0007f1e0ff */
[----:B------:R-:W-:-:S05]  /*125d0*/  @P5 IMAD.X R2, RZ, RZ, R2, P0 ;  /* 0x000000ffff025224 */ /* 0x000fca00000e0602 */
[----:B------:R-:W-:-:S04]  /*125e0*/  @P5 LOP3.LUT R3, R3, R2, RZ, 0x3c, !PT ;  /* 0x0000000203035212 */ /* 0x000fc800078e3cff */
[----:B------:R-:W-:-:S04]  /*125f0*/  @P5 LOP3.LUT R2, R3, R2, RZ, 0x3c, !PT ;  /* 0x0000000203025212 */ /* 0x000fc800078e3cff */
[----:B------:R-:W-:-:S05]  /*12600*/  @P5 LOP3.LUT R3, R3, R2, RZ, 0x3c, !PT ;  /* 0x0000000203035212 */ /* 0x000fca00078e3cff */
[----:B------:R-:W-:Y:S01]  /*12610*/  @!PT LDS RZ, [RZ] ;  /* 0x00000000fffff984 */ /* 0x000fe20000000800 */
[----:B------:R-:W-:Y:S01]  /*12620*/  @!PT LDS RZ, [RZ] ;  /* 0x00000000fffff984 */ /* 0x000fe20000000800 */
[----:B------:R-:W-:Y:S01]  /*12630*/  @!PT LDS RZ, [RZ] ;  /* 0x00000000fffff984 */ /* 0x000fe20000000800 */
[----:B------:R0:W-:Y:S02]  /*12640*/  @P5 LDGSTS.E.BYPASS.LTC128B.128 [R5+0x29c00], desc[UR52][R2.64], !P6 ;  /* 0x29c0000002055fae */ /* 0x0001e4000f101d74 */
[----:B0-----:R-:W-:Y:S05]  /*12650*/  WARPSYNC.COLLECTIVE R15, `(.L_x_399) ;  /* 0x000000000f087348 */ /* 0x001fea0003c00000 */
[----:B------:R1:W2:Y:S02]  /*12660*/  SHFL.IDX P6, R14, R13, R12, R11 ;  /* 0x0000000c0d0e7389 */ /* 0x0002a400000c000b */
[----:B012---:R-:W-:Y:S01]  /*12670*/  ENDCOLLECTIVE ;  /* 0x000000000000791b */ /* 0x007fe20003800000 */
.L_x_399:
[----:B------:R-:W-:Y:S01]  /*12680*/  @!PT LDS RZ, [RZ] ;  /* 0x00000000fffff984 */ /* 0x000fe20000000800 */
[----:B------:R-:W-:Y:S01]  /*12690*/  @!PT LDS RZ, [RZ] ;  /* 0x00000000fffff984 */ /* 0x000fe20000000800 */
[----:B------:R-:W-:Y:S01]  /*126a0*/  @!PT LDS RZ, [RZ] ;  /* 0x00000000fffff984 */ /* 0x000fe20000000800 */
[----:B------:R0:W-:Y:S01]  /*126b0*/  @P5 LDGSTS.E.BYPASS.LTC128B.128 [R5+0x2dc00], desc[UR52][R2.64+0x80], !P1 ;  /* 0x2dc0008002055fae */ /* 0x0001e2000c901d74 */
[----:B------:R-:W-:Y:S01]  /*126c0*/  ISETP.GE.AND P5, PT, R28, R8, PT ;  /* 0x000000081c00720c */ /* 0x000fe20003fa6270 */
[----:B------:R-:W-:Y:S02]  /*126d0*/  IMAD.MOV.U32 R13, RZ, RZ, R4 ;  /* 0x000000ffff0d7224 */ /* 0x000fe400078e0004 */
[----:B0-----:R-:W-:-:S10]  /*126e0*/  IMAD.MOV.U32 R2, RZ, RZ, R14 ;  /* 0x000000ffff027224 */ /* 0x001fd400078e000e */
[----:B------:R-:W-:Y:S05]  /*126f0*/  WARPSYNC.COLLECTIVE R15, `(.L_x_400) ;  /* 0x000000000f087348 */ /* 0x000fea0003c00000 */
[----:B------:R0:W1:Y:S02]  /*12700*/  SHFL.IDX P6, R14, R13, R12, R11 ;  /* 0x0000000c0d0e7389 */ /* 0x00006400000c000b */
[----:B01----:R-:W-:Y:S01]  /*12710*/  ENDCOLLECTIVE ;  /* 0x000000000000791b */ /* 0x003fe20003800000 */
.L_x_400:
[----:B------:R-:W-:Y:S02]  /*12720*/  IMAD.MOV.U32 R13, RZ, RZ, R0 ;  /* 0x000000ffff0d7224 */ /* 0x000fe400078e0000 */
[----:B------:R-:W-:Y:S02]  /*12730*/  IMAD.MOV.U32 R12, RZ, RZ, 0x5 ;  /* 0x00000005ff0c7424 */ /* 0x000fe400078e00ff */
[----:B------:R-:W-:-:S07]  /*12740*/  IMAD.MOV.U32 R3, RZ, RZ, R14 ;  /* 0x000000ffff037224 */ /* 0x000fce00078e000e */
[----:B------:R-:W-:Y:S05]  /*12750*/  WARPSYNC.COLLECTIVE R15, `(.L_x_401) ;  /* 0x000000000f087348 */ /* 0x000fea0003c00000 */
[----:B------:R0:W1:Y:S02]  /*12760*/  SHFL.IDX P6, R14, R13, R12, R11 ;  /* 0x0000000c0d0e7389 */ /* 0x00006400000c000b */
[----:B01----:R-:W-:Y:S01]  /*12770*/  ENDCOLLECTIVE ;  /* 0x000000000000791b */ /* 0x003fe20003800000 */
.L_x_401:
[----:B------:R-:W-:-:S05]  /*12780*/  @P4 IADD3 R3, P0, R28, R3, RZ ;  /* 0x000000031c034210 */ /* 0x000fca0007f1e0ff */
[----:B------:R-:W-:-:S05]  /*12790*/  @P4 IMAD.X R2, RZ, RZ, R2, P0 ;  /* 0x000000ffff024224 */ /* 0x000fca00000e0602 */
[----:B------:R-:W-:Y:S01]  /*127a0*/  @P4 LOP3.LUT R3, R3, R2, RZ, 0x3c, !PT ;  /* 0x0000000203034212 */ /* 0x000fe200078e3cff */
[----:B------:R-:W-:-:S03]  /*127b0*/  IMAD.MOV.U32 R13, RZ, RZ, R4 ;  /* 0x000000ffff0d7224 */ /* 0x000fc600078e0004 */
[----:B------:R-:W-:-:S04]  /*127c0*/  @P4 LOP3.LUT R2, R3, R2, RZ, 0x3c, !PT ;  /* 0x0000000203024212 */ /* 0x000fc800078e3cff */
[----:B------:R-:W-:-:S05]  /*127d0*/  @P4 LOP3.LUT R3, R3, R2, RZ, 0x3c, !PT ;  /* 0x0000000203034212 */ /* 0x000fca00078e3cff */
[----:B------:R-:W-:Y:S01]  /*127e0*/  @!PT LDS RZ, [RZ] ;  /* 0x00000000fffff984 */ /* 0x000fe20000000800 */
[----:B------:R-:W-:Y:S01]  /*127f0*/  @!PT LDS RZ, [RZ] ;  /* 0x00000000fffff984 */ /* 0x000fe20000000800 */
[----:B------:R-:W-:Y:S01]  /*12800*/  @!PT LDS RZ, [RZ] ;  /* 0x00000000fffff984 */ /* 0x000fe20000000800 */
[----:B------:R-:W-:Y:S04]  /*12810*/  @P4 LDGSTS.E.BYPASS.LTC128B.128 [R5+0x2a400], desc[UR52][R2.64], !P5 ;  /* 0x2a40000002054fae */ /* 0x000fe8000e901d74 */
[----:B------:R0:W-:Y:S02]  /*12820*/  @P4 LDGSTS.E.BYPASS.LTC128B.128 [R5+0x2e400], desc[UR52][R2.64+0x80], !P1 ;  /* 0x2e40008002054fae */ /* 0x0001e4000c901d74 */
[----:B0-----:R-:W-:-:S07]  /*12830*/  IMAD.MOV.U32 R2, RZ, RZ, R14 ;  /* 0x000000ffff027224 */ /* 0x001fce00078e000e */
[----:B------:R-:W-:Y:S05]  /*12840*/  WARPSYNC.COLLECTIVE R15, `(.L_x_402) ;  /* 0x000000000f087348 */ /* 0x000fea0003c00000 */
[----:B------:R0:W1:Y:S02]  /*12850*/  SHFL.IDX P6, R14, R13, R12, R11 ;  /* 0x0000000c0d0e7389 */ /* 0x00006400000c000b */
[----:B01----:R-:W-:Y:S01]  /*12860*/  ENDCOLLECTIVE ;  /* 0x000000000000791b */ /* 0x003fe20003800000 */
.L_x_402:
[----:B------:R-:W-:Y:S02]  /*12870*/  IMAD.MOV.U32 R13, RZ, RZ, R0 ;  /* 0x000000ffff0d7224 */ /* 0x000fe400078e0000 */
[----:B------:R-:W-:Y:S02]  /*12880*/  IMAD.MOV.U32 R12, RZ, RZ, 0x6 ;  /* 0x00000006ff0c7424 */ /* 0x000fe400078e00ff */
[----:B------:R-:W-:-:S07]  /*12890*/  IMAD.MOV.U32 R3, RZ, RZ, R14 ;  /* 0x000000ffff037224 */ /* 0x000fce00078e000e */
[----:B------:R-:W-:Y:S05]  /*128a0*/  WARPSYNC.COLLECTIVE R15, `(.L_x_403) ;  /* 0x000000000f087348 */ /* 0x000fea0003c00000 */
[----:B------:R0:W1:Y:S02]  /*128b0*/  SHFL.IDX P6, R14, R13, R12, R11 ;  /* 0x0000000c0d0e7389 */ /* 0x00006400000c000b */
[----:B01----:R-:W-:Y:S01]  /*128c0*/  ENDCOLLECTIVE ;  /* 0x000000000000791b */ /* 0x003fe20003800000 */
.L_x_403:
        /* <DEDUP_REMOVED lines=15> */
.L_x_404:
[----:B------:R-:W-:Y:S02]  /*129c0*/  IMAD.MOV.U32 R13, RZ, RZ, R0 ;  /* 0x000000ffff0d7224 */ /* 0x000fe400078e0000 */
[----:B------:R-:W-:Y:S02]  /*129d0*/  IMAD.MOV.U32 R12, RZ, RZ, 0x7 ;  /* 0x00000007ff0c7424 */ /* 0x000fe400078e00ff */
[----:B------:R-:W-:-:S07]  /*129e0*/  IMAD.MOV.U32 R3, RZ, RZ, R14 ;  /* 0x000000ffff037224 */ /* 0x000fce00078e000e */
[----:B------:R-:W-:Y:S05]  /*129f0*/  WARPSYNC.COLLECTIVE R15, `(.L_x_405) ;  /* 0x000000000f087348 */ /* 0x000fea0003c00000 */
[----:B------:R0:W1:Y:S02]  /*12a00*/  SHFL.IDX P6, R14, R13, R12, R11 ;  /* 0x0000000c0d0e7389 */ /* 0x00006400000c000b */
[----:B01----:R-:W-:Y:S01]  /*12a10*/  ENDCOLLECTIVE ;  /* 0x000000000000791b */ /* 0x003fe20003800000 */
.L_x_405:
[----:B------:R-:W-:-:S05]  /*12a20*/  @P2 IADD3 R3, P0, R28, R3, RZ ;  /* 0x000000031c032210 */ /* 0x000fca0007f1e0ff */
[----:B------:R-:W-:-:S05]  /*12a30*/  @P2 IMAD.X R2, RZ, RZ, R2, P0 ;  /* 0x000000ffff022224 */ /* 0x000fca00000e0602 */
[----:B------:R-:W-:Y:S01]  /*12a40*/  @P2 LOP3.LUT R3, R3, R2, RZ, 0x3c, !PT ;  /* 0x0000000203032212 */ /* 0x000fe200078e3cff */
[----:B------:R-:W-:-:S03]  /*12a50*/  IMAD.MOV.U32 R13, RZ, RZ, R4 ;  /* 0x000000ffff0d7224 */ /* 0x000fc600078e0004 */
[----:B------:R-:W-:-:S04]  /*12a60*/  @P2 LOP3.LUT R2, R3, R2, RZ, 0x3c, !PT ;  /* 0x0000000203022212 */ /* 0x000fc800078e3cff */
[----:B------:R-:W-:Y:S01]  /*12a70*/  @P2 LOP3.LUT R3, R3, R2, RZ, 0x3c, !PT ;  /* 0x0000000203032212 */ /* 0x000fe200078e3cff */
[----:B------:R-:W-:-:S04]  /*12a80*/  IMAD.MOV.U32 R0, RZ, RZ, R14 ;  /* 0x000000ffff007224 */ /* 0x000fc800078e000e */
        /* <DEDUP_REMOVED lines=8> */
.L_x_406:
[----:B------:R-:W-:Y:S05]  /*12b10*/  BRA `(.L_x_407) ;  /* 0xffffffa4007c7947 */ /* 0x000fea000383ffff */
.L_x_304:
[----:B------:R-:W-:Y:S02]  /*12b20*/  IMAD.MOV.U32 R13, RZ, RZ, R6 ;  /* 0x000000ffff0d7224 */ /* 0x000fe400078e0006 */
[----:B------:R-:W-:Y:S02]  /*12b30*/  IMAD.MOV.U32 R12, RZ, RZ, RZ ;  /* 0x000000ffff0c7224 */ /* 0x000fe400078e00ff */
[----:B------:R-:W-:Y:S02]  /*12b40*/  IMAD.MOV.U32 R11, RZ, RZ, 0x181f ;  /* 0x0000181fff0b7424 */ /* 0x000fe400078e00ff */
[----:B------:R-:W-:Y:S02]  /*12b50*/  IMAD.MOV.U32 R15, RZ, RZ, -0x1 ;  /* 0xffffffffff0f7424 */ /* 0x000fe400078e00ff */
[----:B------:R-:W-:Y:S02]  /*12b60*/  IMAD R5, R5, UR41, RZ ;  /* 0x0000002905057c24 */ /* 0x000fe4000f8e02ff */
[----:B------:R-:W-:-:S07]  /*12b70*/  IMAD.IADD R4, R10, 0x1, R4 ;  /* 0x000000010a047824 */ /* 0x000fce00078e0204 */
[----:B-----5:R-:W-:Y:S05]  /*12b80*/  WARPSYNC.COLLECTIVE R15, `(.L_x_408) ;  /* 0x000000000f087348 */ /* 0x020fea0003c00000 */
[----:B------:R0:W1:Y:S02]  /*12b90*/  SHFL.IDX P6, R14, R13, R12, R11 ;  /* 0x0000000c0d0e7389 */ /* 0x00006400000c000b */
[----:B01---5:R-:W-:Y:S01]  /*12ba0*/  ENDCOLLECTIVE ;  /* 0x000000000000791b */ /* 0x023fe20003800000 */
.L_x_408:
[C---:B------:R-:W-:Y:S01]  /*12bb0*/  VIADD R8, R4.reuse, 0x10 ;  /* 0x0000001004087836 */ /* 0x040fe20000000000 */
[----:B------:R-:W-:Y:S01]  /*12bc0*/  ISETP.GE.AND P2, PT, R4, R5, PT ;  /* 0x000000050400720c */ /* 0x000fe20003f46270 */
[----:B------:R-:W-:Y:S02]  /*12bd0*/  IMAD.MOV.U32 R13, RZ, RZ, R0 ;  /* 0x000000ffff0d7224 */ /* 0x000fe400078e0000 */
[----:B------:R-:W-:-:S10]  /*12be0*/  IMAD.MOV.U32 R2, RZ, RZ, R14 ;  /* 0x000000ffff027224 */ /* 0x000fd400078e000e */
[----:B------:R-:W-:Y:S05]  /*12bf0*/  WARPSYNC.COLLECTIVE R15, `(.L_x_409) ;  /* 0x000000000f087348 */ /* 0x000fea0003c00000 */
[----:B------:R0:W1:Y:S02]  /*12c00*/  SHFL.IDX P6, R14, R13, R12, R11 ;  /* 0x0000000c0d0e7389 */ /* 0x00006400000c000b */
[----:B01----:R-:W-:Y:S01]  /*12c10*/  ENDCOLLECTIVE ;  /* 0x000000000000791b */ /* 0x003fe20003800000 */
.L_x_409:
[----:B------:R-:W-:Y:S02]  /*12c20*/  IMAD.MOV.U32 R13, RZ, RZ, R6 ;  /* 0x000000ffff0d7224 */ /* 0x000fe400078e0006 */
[----:B------:R-:W-:Y:S02]  /*12c30*/  IMAD.MOV.U32 R12, RZ, RZ, 0x1 ;  /* 0x00000001ff0c7424 */ /* 0x000fe400078e00ff */
[----:B------:R-:W-:-:S07]  /*12c40*/  IMAD.MOV.U32 R3, RZ, RZ, R14 ;  /* 0x000000ffff037224 */ /* 0x000fce00078e000e */
[----:B------:R-:W-:Y:S05]  /*12c50*/  WARPSYNC.COLLECTIVE R15, `(.L_x_410) ;  /* 0x000000000f087348 */ /* 0x000fea0003c00000 */
[----:B------:R0:W1:Y:S02]  /*12c60*/  SHFL.IDX P6, R14, R13, R12, R11 ;  /* 0x0000000c0d0e7389 */ /* 0x00006400000c000b */
[----:B01----:R-:W-:Y:S01]  /*12c70*/  ENDCOLLECTIVE ;  /* 0x000000000000791b */ /* 0x003fe20003800000 */
.L_x_410:
[----:B------:R-:W-:-:S05]  /*12c80*/  @!P2 IADD3 R7, P3, R28, R3, RZ ;  /* 0x000000031c07a210 */ /* 0x000fca0007f7e0ff */
[----:B------:R-:W-:Y:S02]  /*12c90*/  @!P2 IMAD.X R3, RZ, RZ, R2, P3 ;  /* 0x000000ffff03a224 */ /* 0x000fe400018e0602 */
[----:B------:R-:W-:Y:S02]  /*12ca0*/  @!P2 IMAD.MOV.U32 R2, RZ, RZ, R7 ;  /* 0x000000ffff02a224 */ /* 0x000fe400078e0007 */
[----:B------:R-:W-:-:S03]  /*12cb0*/  IMAD.MOV.U32 R13, RZ, RZ, R0 ;  /* 0x000000ffff0d7224 */ /* 0x000fc600078e0000 */
[----:B------:R-:W-:Y:S01]  /*12cc0*/  @!PT LDS RZ, [RZ] ;  /* 0x00000000fffff984 */ /* 0x000fe20000000800 */
[----:B------:R-:W-:Y:S01]  /*12cd0*/  @!PT LDS RZ, [RZ] ;  /* 0x00000000fffff984 */ /* 0x000fe20000000800 */
[----:B------:R-:W-:Y:S01]  /*12ce0*/  @!PT LDS RZ, [RZ] ;  /* 0x00000000fffff984 */ /* 0x000fe20000000800 */
[----:B------:R-:W-:Y:S04]  /*12cf0*/  @!P2 LDGSTS.E.BYPASS.LTC128B.128 [R9+0x20400], desc[UR52][R2.64], !P0 ;  /* 0x204000000209afae */ /* 0x000fe8000c101d74 */
[----:B------:R0:W-:Y:S01]  /*12d00*/  @!P2 LDGSTS.E.BYPASS.LTC128B.128 [R9+0x24400], desc[UR52][R2.64+0x80], !P1 ;  /* 0x244000800209afae */ /* 0x0001e2000c901d74 */
[----:B------:R-:W-:Y:S01]  /*12d10*/  ISETP.GE.AND P2, PT, R8, R5, PT ;  /* 0x000000050800720c */ /* 0x000fe20003f46270 */
[----:B------:R-:W-:Y:S02]  /*12d20*/  VIADD R8, R4, 0x20 ;  /* 0x0000002004087836 */ /* 0x000fe40000000000 */
[----:B0-----:R-:W-:-:S10]  /*12d30*/  IMAD.MOV.U32 R2, RZ, RZ, R14 ;  /* 0x000000ffff027224 */ /* 0x001fd400078e000e */
[----:B------:R-:W-:Y:S05]  /*12d40*/  WARPSYNC.COLLECTIVE R15, `(.L_x_411) ;  /* 0x000000000f087348 */ /* 0x000fea0003c00000 */
[----:B------:R0:W1:Y:S02]  /*12d50*/  SHFL.IDX P6, R14, R13, R12, R11 ;  /* 0x0000000c0d0e7389 */ /* 0x00006400000c000b */
[----:B01----:R-:W-:Y:S01]  /*12d60*/  ENDCOLLECTIVE ;  /* 0x000000000000791b */ /* 0x003fe20003800000 */
.L_x_411:
        /* <DEDUP_REMOVED lines=8> */
.L_x_412:
[----:B------:R-:W-:-:S05]  /*12df0*/  @!P2 IMAD.MOV.U32 R3, RZ, RZ, R7 ;  /* 0x000000ffff03a224 */ /* 0x000fca00078e0007 */
[----:B------:R-:W-:Y:S01]  /*12e00*/  @!PT LDS RZ, [RZ] ;  /* 0x00000000fffff984 */ /* 0x000fe20000000800 */
[----:B------:R-:W-:Y:S01]  /*12e10*/  @!PT LDS RZ, [RZ] ;  /* 0x00000000fffff984 */ /* 0x000fe20000000800 */
[----:B------:R-:W-:Y:S01]  /*12e20*/  @!PT LDS RZ, [RZ] ;  /* 0x00000000fffff984 */ /* 0x000fe20000000800 */
[----:B------:R-:W-:Y:S04]  /*12e30*/  @!P2 LDGSTS.E.BYPASS.LTC128B.128 [R9+0x20c00], desc[UR52][R2.64], !P0 ;  /* 0x20c000000209afae */ /* 0x000fe8000c101d74 */
[----:B------:R0:W-:Y:S01]  /*12e40*/  @!P2 LDGSTS.E.BYPASS.LTC128B.128 [R9+0x24c00], desc[UR52][R2.64+0x80], !P1 ;  /* 0x24c000800209afae */ /* 0x0001e2000c901d74 */
[----:B------:R-:W-:Y:S01]  /*12e50*/  ISETP.GE.AND P2, PT, R8, R5, PT ;  /* 0x000000050800720c */ /* 0x000fe20003f46270 */
[----:B------:R-:W-:Y:S02]  /*12e60*/  VIADD R8, R4, 0x30 ;  /* 0x0000003004087836 */ /* 0x000fe40000000000 */
[----:B------:R-:W-:Y:S02]  /*12e70*/  IMAD.MOV.U32 R13, RZ, RZ, R0 ;  /* 0x000000ffff0d7224 */ /* 0x000fe400078e0000 */
[----:B0-----:R-:W-:-:S08]  /*12e80*/  IMAD.MOV.U32 R2, RZ, RZ, R14 ;  /* 0x000000ffff027224 */ /* 0x001fd000078e000e */
[----:B------:R-:W-:Y:S05]  /*12e90*/  WARPSYNC.COLLECTIVE R15, `(.L_x_413) ;  /* 0x000000000f087348 */ /* 0x000fea0003c00000 */
[----:B------:R0:W1:Y:S02]  /*12ea0*/  SHFL.IDX P6, R14, R13, R12, R11 ;  /* 0x0000000c0d0e7389 */ /* 0x00006400000c000b */
[----:B01----:R-:W-:Y:S01]  /*12eb0*/  ENDCOLLECTIVE ;  /* 0x000000000000791b */ /* 0x003fe20003800000 */
.L_x_413:
        /* <DEDUP_REMOVED lines=8> */
.L_x_414:
        /* <DEDUP_REMOVED lines=13> */
.L_x_415:
        /* <DEDUP_REMOVED lines=8> */
.L_x_416:
        /* <DEDUP_REMOVED lines=13> */
.L_x_417:
        /* <DEDUP_REMOVED lines=8> */
.L_x_418:
        /* <DEDUP_REMOVED lines=13> */
.L_x_419:
        /* <DEDUP_REMOVED lines=8> */
.L_x_420:
[----:B------:R-:W-:-:S05]  /*13330*/  @!P2 IMAD.MOV.U32 R3, RZ, RZ, R7 ;  /* 0x000000ffff03a224 */ /* 0x000fca00078e0007 */
[----:B------:R-:W-:Y:S01]  /*13340*/  @!PT LDS RZ, [RZ] ;  /* 0x00000000fffff984 */ /* 0x000fe20000000800 */
[----:B------:R-:W-:Y:S01]  /*13350*/  @!PT LDS RZ, [RZ] ;  /* 0x00000000fffff984 */ /* 0x000fe20000000800 */
[----:B------:R-:W-:Y:S01]  /*13360*/  @!PT LDS RZ, [RZ] ;  /* 0x00000000fffff984 */ /* 0x000fe20000000800 */
[----:B------:R-:W-:Y:S04]  /*13370*/  @!P2 LDGSTS.E.BYPASS.LTC128B.128 [R9+0x22c00], desc[UR52][R2.64], !P0 ;  /* 0x22c000000209afae */ /* 0x000fe8000c101d74 */
[----:B------:R0:W-:Y:S01]  /*13380*/  @!P2 LDGSTS.E.BYPASS.LTC128B.128 [R9+0x26c00], desc[UR52][R2.64+0x80], !P1 ;  /* 0x26c000800209afae */ /* 0x0001e2000c901d74 */
[----:B------:R-:W-:Y:S01]  /*13390*/  ISETP.GE.AND P2, PT, R8, R5, PT ;  /* 0x000000050800720c */ /* 0x000fe20003f46270 */
[----:B------:R-:W-:Y:S02]  /*133a0*/  IMAD.MOV.U32 R13, RZ, RZ, R0 ;  /* 0x000000ffff0d7224 */ /* 0x000fe400078e0000 */
[----:B0-----:R-:W-:-:S10]  /*133b0*/  IMAD.MOV.U32 R2, RZ, RZ, R14 ;  /* 0x000000ffff027224 */ /* 0x001fd400078e000e */
[----:B------:R-:W-:Y:S05]  /*133c0*/  WARPSYNC.COLLECTIVE R15, `(.L_x_421) ;  /* 0x000000000f087348 */ /* 0x000fea0003c00000 */
[----:B------:R0:W1:Y:S02]  /*133d0*/  SHFL.IDX P6, R14, R13, R12, R11 ;  /* 0x0000000c0d0e7389 */ /* 0x00006400000c000b */
[----:B01----:R-:W-:Y:S01]  /*133e0*/  ENDCOLLECTIVE ;  /* 0x000000000000791b */ /* 0x003fe20003800000 */
.L_x_421:
        /* <DEDUP_REMOVED lines=8> */
.L_x_422:
[----:B------:R-:W-:-:S05]  /*13470*/  @!P2 IMAD.MOV.U32 R3, RZ, RZ, R7 ;  /* 0x000000ffff03a224 */ /* 0x000fca00078e0007 */
[----:B------:R-:W-:Y:S01]  /*13480*/  @!PT LDS RZ, [RZ] ;  /* 0x00000000fffff984 */ /* 0x000fe20000000800 */
[----:B------:R-:W-:Y:S01]  /*13490*/  @!PT LDS RZ, [RZ] ;  /* 0x00000000fffff984 */ /* 0x000fe20000000800 */
[----:B------:R-:W-:Y:S01]  /*134a0*/  @!PT LDS RZ, [RZ] ;  /* 0x00000000fffff984 */ /* 0x000fe20000000800 */
[----:B------:R0:W-:Y:S04]  /*134b0*/  @!P2 LDGSTS.E.BYPASS.LTC128B.128 [R9+0x23400], desc[UR52][R2.64], !P0 ;  /* 0x234000000209afae */ /* 0x0001e8000c101d74 */
[----:B------:R0:W-:Y:S01]  /*134c0*/  @!P2 LDGSTS.E.BYPASS.LTC128B.128 [R9+0x27400], desc[UR52][R2.64+0x80], !P1 ;  /* 0x274000800209afae */ /* 0x0001e2000c901d74 */
[----:B------:R-:W-:Y:S02]  /*134d0*/  IMAD.MOV.U32 R13, RZ, RZ, R0 ;  /* 0x000000ffff0d7224 */ /* 0x000fe400078e0000 */
[----:B------:R-:W-:-:S07]  /*134e0*/  IMAD.MOV.U32 R6, RZ, RZ, R14 ;  /* 0x000000ffff067224 */ /* 0x000fce00078e000e */
[----:B0-----:R-:W-:Y:S05]  /*134f0*/  WARPSYNC.COLLECTIVE R15, `(.L_x_423) ;  /* 0x000000000f087348 */ /* 0x001fea0003c00000 */
[----:B------:R1:W2:Y:S02]  /*13500*/  SHFL.IDX P6, R14, R13, R12, R11 ;  /* 0x0000000c0d0e7389 */ /* 0x0002a400000c000b */
[----:B012---:R-:W-:Y:S01]  /*13510*/  ENDCOLLECTIVE ;  /* 0x000000000000791b */ /* 0x007fe20003800000 */
.L_x_423:
[----:B------:R-:W-:Y:S05]  /*13520*/  BRA `(.L_x_424) ;  /* 0xffffffa400dc7947 */ /* 0x000fea000383ffff */
.L_x_309:
[----:B0-----:R0:W1:Y:S02]  /*13530*/  SYNCS.PHASECHK.TRANS64.TRYWAIT P0, [R23+URZ+0x38820], R0 ;  /* 0x03882000170075a7 */ /* 0x001064000800017f */
[----:B-1----:R-:W-:Y:S05]  /*13540*/  @!P0 NANOSLEEP.SYNCS 0x989680 ;  /* 0x009896800000895d */ /* 0x002fea0003900000 */
[----:B------:R-:W1:Y:S02]  /*13550*/  @!P0 SYNCS.PHASECHK.TRANS64 P0, [R23+URZ+0x38820], R0 ;  /* 0x03882000170085a7 */ /* 0x000e64000800007f */
[----:B-1----:R-:W-:Y:S05]  /*13560*/  @!P0 BRA `(.L_x_309) ;  /* 0xfffffffc00f08947 */ /* 0x002fea000383ffff */
[----:B------:R-:W-:Y:S05]  /*13570*/  BRA `(.L_x_425) ;  /* 0xffffffa800487947 */ /* 0x000fea000383ffff */
.L_x_313:
[----:B0-----:R0:W1:Y:S02]  /*13580*/  SYNCS.PHASECHK.TRANS64.TRYWAIT P0, [R0+URZ+0x38880], R20 ;  /* 0x03888014000075a7 */ /* 0x001064000800017f */
[----:B-1----:R-:W-:Y:S05]  /*13590*/  @!P0 NANOSLEEP.SYNCS 0x989680 ;  /* 0x009896800000895d */ /* 0x002fea0003900000 */
[----:B------:R-:W1:Y:S02]  /*135a0*/  @!P0 SYNCS.PHASECHK.TRANS64 P0, [R0+URZ+0x38880], R20 ;  /* 0x03888014000085a7 */ /* 0x000e64000800007f */
[----:B-1----:R-:W-:Y:S05]  /*135b0*/  @!P0 BRA `(.L_x_313) ;  /* 0xfffffffc00f08947 */ /* 0x002fea000383ffff */
[----:B------:R-:W-:Y:S05]  /*135c0*/  BRA `(.L_x_426) ;  /* 0xffffffac00087947 */ /* 0x000fea000383ffff */
.L_x_314:
[----:B------:R-:W-:Y:S01]  /*135d0*/  BSSY B0, `(.L_x_427) ;  /* 0x0000008000007945 */ /* 0x000fe20003800000 */
[----:B------:R-:W-:Y:S02]  /*135e0*/  IMAD.MOV.U32 R13, RZ, RZ, R7 ;  /* 0x000000ffff0d7224 */ /* 0x000fe400078e0007 */
[----:B------:R-:W-:Y:S02]  /*135f0*/  IMAD.MOV.U32 R12, RZ, RZ, RZ ;  /* 0x000000ffff0c7224 */ /* 0x000fe400078e00ff */
[----:B------:R-:W-:Y:S02]  /*13600*/  IMAD.MOV.U32 R11, RZ, RZ, 0x181f ;  /* 0x0000181fff0b7424 */ /* 0x000fe400078e00ff */
[----:B------:R-:W-:-:S07]  /*13610*/  IMAD.MOV.U32 R15, RZ, RZ, -0x1 ;  /* 0xffffffffff0f7424 */ /* 0x000fce00078e00ff */
[----:B0-2---:R-:W-:Y:S05]  /*13620*/  WARPSYNC.COLLECTIVE R15, `(.L_x_428) ;  /* 0x000000000f087348 */ /* 0x005fea0003c00000 */
[----:B--2---:R1:W2:Y:S02]  /*13630*/  SHFL.IDX P6, R14, R13, R12, R11 ;  /* 0x0000000c0d0e7389 */ /* 0x0042a400000c000b */
[----:B012---:R-:W-:Y:S01]  /*13640*/  ENDCOLLECTIVE ;  /* 0x000000000000791b */ /* 0x007fe20003800000 */
.L_x_428:
[----:B------:R-:W-:Y:S05]  /*13650*/  BSYNC B0 ;  /* 0x0000000000007941 */ /* 0x000fea0003800000 */
.L_x_427:
[----:B------:R-:W-:Y:S02]  /*13660*/  IMAD.MOV.U32 R13, RZ, RZ, R8 ;  /* 0x000000ffff0d7224 */ /* 0x000fe400078e0008 */
[----:B------:R-:W-:Y:S02]  /*13670*/  IMAD.MOV.U32 R12, RZ, RZ, RZ ;  /* 0x000000ffff0c7224 */ /* 0x000fe400078e00ff */
[----:B------:R-:W-:Y:S02]  /*13680*/  IMAD.MOV.U32 R11, RZ, RZ, 0x181f ;  /* 0x0000181fff0b7424 */ /* 0x000fe400078e00ff */
[----:B------:R-:W-:Y:S02]  /*13690*/  IMAD.MOV.U32 R15, RZ, RZ, -0x1 ;  /* 0xffffffffff0f7424 */ /* 0x000fe400078e00ff */
[----:B------:R-:W-:Y:S02]  /*136a0*/  IMAD.MOV.U32 R3, RZ, RZ, R14 ;  /* 0x000000ffff037224 */ /* 0x000fe400078e000e */
[----:B------:R-:W-:-:S07]  /*136b0*/  IMAD.IADD R4, R23, 0x1, R4 ;  /* 0x0000000117047824 */ /* 0x000fce00078e0204 */
[----:B------:R-:W-:Y:S05]  /*136c0*/  WARPSYNC.COLLECTIVE R15, `(.L_x_429) ;  /* 0x000000000f087348 */ /* 0x000fea0003c00000 */
[----:B------:R0:W1:Y:S02]  /*136d0*/  SHFL.IDX P6, R14, R13, R12, R11 ;  /* 0x0000000c0d0e7389 */ /* 0x00006400000c000b */
[----:B01----:R-:W-:Y:S01]  /*136e0*/  ENDCOLLECTIVE ;  /* 0x000000000000791b */ /* 0x003fe20003800000 */
.L_x_429:
[----:B------:R-:W-:Y:S02]  /*136f0*/  IMAD.MOV.U32 R13, RZ, RZ, R7 ;  /* 0x000000ffff0d7224 */ /* 0x000fe400078e0007 */
[----:B------:R-:W-:Y:S02]  /*13700*/  IMAD.MOV.U32 R12, RZ, RZ, 0x1 ;  /* 0x00000001ff0c7424 */ /* 0x000fe400078e00ff */
[----:B------:R-:W-:-:S07]  /*13710*/  IMAD.MOV.U32 R2, RZ, RZ, R14 ;  /* 0x000000ffff027224 */ /* 0x000fce00078e000e */
[----:B------:R-:W-:Y:S05]  /*13720*/  WARPSYNC.COLLECTIVE R15, `(.L_x_430) ;  /* 0x000000000f087348 */ /* 0x000fea0003c00000 */
[----:B------:R0:W1:Y:S02]  /*13730*/  SHFL.IDX P6, R14, R13, R12, R11 ;  /* 0x0000000c0d0e7389 */ /* 0x00006400000c000b */
[----:B01----:R-:W-:Y:S01]  /*13740*/  ENDCOLLECTIVE ;  /* 0x000000000000791b */ /* 0x003fe20003800000 */
.L_x_430:
        /* <DEDUP_REMOVED lines=12> */
.L_x_431:
[----:B------:R-:W-:Y:S02]  /*13810*/  IMAD.MOV.U32 R13, RZ, RZ, R7 ;  /* 0x000000ffff0d7224 */ /* 0x000fe400078e0007 */
[----:B------:R-:W-:Y:S02]  /*13820*/  IMAD.MOV.U32 R12, RZ, RZ, 0x2 ;  /* 0x00000002ff0c7424 */ /* 0x000fe400078e00ff */
[----:B------:R-:W-:-:S07]  /*13830*/  IMAD.MOV.U32 R2, RZ, RZ, R14 ;  /* 0x000000ffff027224 */ /* 0x000fce00078e000e */
[----:B------:R-:W-:Y:S05]  /*13840*/  WARPSYNC.COLLECTIVE R15, `(.L_x_432) ;  /* 0x000000000f087348 */ /* 0x000fea0003c00000 */
[----:B------:R0:W1:Y:S02]  /*13850*/  SHFL.IDX P6, R14, R13, R12, R11 ;  /* 0x0000000c0d0e7389 */ /* 0x00006400000c000b */
[----:B01----:R-:W-:Y:S01]  /*13860*/  ENDCOLLECTIVE ;  /* 0x000000000000791b */ /* 0x003fe20003800000 */
.L_x_432:
        /* <DEDUP_REMOVED lines=12> */
.L_x_433:
[----:B------:R-:W-:Y:S02]  /*13930*/  IMAD.MOV.U32 R13, RZ, RZ, R7 ;  /* 0x000000ffff0d7224 */ /* 0x000fe400078e0007 */
[----:B------:R-:W-:Y:S02]  /*13940*/  IMAD.MOV.U32 R12, RZ, RZ, 0x3 ;  /* 0x00000003ff0c7424 */ /* 0x000fe400078e00ff */
[----:B------:R-:W-:-:S07]  /*13950*/  IMAD.MOV.U32 R2, RZ, RZ, R14 ;  /* 0x000000ffff027224 */ /* 0x000fce00078e000e */
[----:B------:R-:W-:Y:S05]  /*13960*/  WARPSYNC.COLLECTIVE R15, `(.L_x_434) ;  /* 0x000000000f087348 */ /* 0x000fea0003c00000 */
[----:B------:R0:W1:Y:S02]  /*13970*/  SHFL.IDX P6, R14, R13, R12, R11 ;  /* 0x0000000c0d0e7389 */ /* 0x00006400000c000b */
[----:B01----:R-:W-:Y:S01]  /*13980*/  ENDCOLLECTIVE ;  /* 0x000000000000791b */ /* 0x003fe20003800000 */
.L_x_434:
        /* <DEDUP_REMOVED lines=12> */
.L_x_435:
[----:B------:R-:W-:Y:S02]  /*13a50*/  IMAD.MOV.U32 R13, RZ, RZ, R7 ;  /* 0x000000ffff0d7224 */ /* 0x000fe400078e0007 */
[----:B------:R-:W-:Y:S02]  /*13a60*/  IMAD.MOV.U32 R12, RZ, RZ, 0x4 ;  /* 0x00000004ff0c7424 */ /* 0x000fe400078e00ff */
[----:B------:R-:W-:-:S07]  /*13a70*/  IMAD.MOV.U32 R2, RZ, RZ, R14 ;  /* 0x000000ffff027224 */ /* 0x000fce00078e000e */
[----:B------:R-:W-:Y:S05]  /*13a80*/  WARPSYNC.COLLECTIVE R15, `(.L_x_436) ;  /* 0x000000000f087348 */ /* 0x000fea0003c00000 */
[----:B------:R0:W1:Y:S02]  /*13a90*/  SHFL.IDX P6, R14, R13, R12, R11 ;  /* 0x0000000c0d0e7389 */ /* 0x00006400000c000b */
[----:B01----:R-:W-:Y:S01]  /*13aa0*/  ENDCOLLECTIVE ;  /* 0x000000000000791b */ /* 0x003fe20003800000 */
.L_x_436:
        /* <DEDUP_REMOVED lines=12> */
.L_x_437:
[----:B------:R-:W-:Y:S02]  /*13b70*/  IMAD.MOV.U32 R13, RZ, RZ, R7 ;  /* 0x000000ffff0d7224 */ /* 0x000fe400078e0007 */
[----:B------:R-:W-:Y:S02]  /*13b80*/  IMAD.MOV.U32 R12, RZ, RZ, 0x5 ;  /* 0x00000005ff0c7424 */ /* 0x000fe400078e00ff */
[----:B------:R-:W-:-:S07]  /*13b90*/  IMAD.MOV.U32 R2, RZ, RZ, R14 ;  /* 0x000000ffff027224 */ /* 0x000fce00078e000e */
[----:B------:R-:W-:Y:S05]  /*13ba0*/  WARPSYNC.COLLECTIVE R15, `(.L_x_438) ;  /* 0x000000000f087348 */ /* 0x000fea0003c00000 */
[----:B------:R0:W1:Y:S02]  /*13bb0*/  SHFL.IDX P6, R14, R13, R12, R11 ;  /* 0x0000000c0d0e7389 */ /* 0x00006400000c000b */
[----:B01----:R-:W-:Y:S01]  /*13bc0*/  ENDCOLLECTIVE ;  /* 0x000000000000791b */ /* 0x003fe20003800000 */
.L_x_438:
        /* <DEDUP_REMOVED lines=12> */
.L_x_439:
[----:B------:R-:W-:Y:S02]  /*13c90*/  IMAD.MOV.U32 R13, RZ, RZ, R7 ;  /* 0x000000ffff0d7224 */ /* 0x000fe400078e0007 */
[----:B------:R-:W-:Y:S02]  /*13ca0*/  IMAD.MOV.U32 R12, RZ, RZ, 0x6 ;  /* 0x00000006ff0c7424 */ /* 0x000fe400078e00ff */
[----:B------:R-:W-:-:S07]  /*13cb0*/  IMAD.MOV.U32 R2, RZ, RZ, R14 ;  /* 0x000000ffff027224 */ /* 0x000fce00078e000e */
[----:B------:R-:W-:Y:S05]  /*13cc0*/  WARPSYNC.COLLECTIVE R15, `(.L_x_440) ;  /* 0x000000000f087348 */ /* 0x000fea0003c00000 */
[----:B------:R0:W1:Y:S02]  /*13cd0*/  SHFL.IDX P6, R14, R13, R12, R11 ;  /* 0x0000000c0d0e7389 */ /* 0x00006400000c000b */
[----:B01----:R-:W-:Y:S01]  /*13ce0*/  ENDCOLLECTIVE ;  /* 0x000000000000791b */ /* 0x003fe20003800000 */
.L_x_440:
        /* <DEDUP_REMOVED lines=12> */
.L_x_441:
[----:B------:R-:W-:Y:S02]  /*13db0*/  IMAD.MOV.U32 R13, RZ, RZ, R7 ;  /* 0x000000ffff0d7224 */ /* 0x000fe400078e0007 */
[----:B------:R-:W-:Y:S02]  /*13dc0*/  IMAD.MOV.U32 R12, RZ, RZ, 0x7 ;  /* 0x00000007ff0c7424 */ /* 0x000fe400078e00ff */
[----:B------:R-:W-:-:S07]  /*13dd0*/  IMAD.MOV.U32 R2, RZ, RZ, R14 ;  /* 0x000000ffff027224 */ /* 0x000fce00078e000e */
[----:B------:R-:W-:Y:S05]  /*13de0*/  WARPSYNC.COLLECTIVE R15, `(.L_x_442) ;  /* 0x000000000f087348 */ /* 0x000fea0003c00000 */
[----:B------:R0:W1:Y:S02]  /*13df0*/  SHFL.IDX P6, R14, R13, R12, R11 ;  /* 0x0000000c0d0e7389 */ /* 0x00006400000c000b */
[----:B01----:R-:W-:Y:S01]  /*13e00*/  ENDCOLLECTIVE ;  /* 0x000000000000791b */ /* 0x003fe20003800000 */
.L_x_442:
        /* <DEDUP_REMOVED lines=12> */
.L_x_443:
[----:B------:R-:W-:Y:S01]  /*13ed0*/  IMAD.MOV.U32 R2, RZ, RZ, R14 ;  /* 0x000000ffff027224 */ /* 0x000fe200078e000e */
[----:B------:R-:W-:Y:S06]  /*13ee0*/  BRA `(.L_x_444) ;  /* 0xffffffa400dc7947 */ /* 0x000fec000383ffff */
.L_x_319:
[----:B----4-:R4:W0:Y:S02]  /*13ef0*/  SYNCS.PHASECHK.TRANS64.TRYWAIT P0, [R0+URZ+0x38840], R20 ;  /* 0x03884014000075a7 */ /* 0x010824000800017f */
[----:B0-----:R-:W-:Y:S05]  /*13f00*/  @!P0 NANOSLEEP.SYNCS 0x989680 ;  /* 0x009896800000895d */ /* 0x001fea0003900000 */
[----:B------:R-:W0:Y:S02]  /*13f10*/  @!P0 SYNCS.PHASECHK.TRANS64 P0, [R0+URZ+0x38840], R20 ;  /* 0x03884014000085a7 */ /* 0x000e24000800007f */
[----:B0-----:R-:W-:Y:S05]  /*13f20*/  @!P0 BRA `(.L_x_319) ;  /* 0xfffffffc00f08947 */ /* 0x001fea000383ffff */
[----:B------:R-:W-:Y:S05]  /*13f30*/  BRA `(.L_x_445) ;  /* 0xffffffa800307947 */ /* 0x000fea000383ffff */
.L_x_320:
[----:B------:R-:W-:Y:S01]  /*13f40*/  BSSY B0, `(.L_x_446) ;  /* 0x0000008000007945 */ /* 0x000fe20003800000 */
[----:B------:R-:W-:Y:S02]  /*13f50*/  IMAD.MOV.U32 R13, RZ, RZ, R5 ;  /* 0x000000ffff0d7224 */ /* 0x000fe400078e0005 */
[----:B------:R-:W-:Y:S02]  /*13f60*/  IMAD.MOV.U32 R12, RZ, RZ, RZ ;  /* 0x000000ffff0c7224 */ /* 0x000fe400078e00ff */
[----:B------:R-:W-:Y:S02]  /*13f70*/  IMAD.MOV.U32 R11, RZ, RZ, 0x181f ;  /* 0x0000181fff0b7424 */ /* 0x000fe400078e00ff */
[----:B------:R-:W-:-:S07]  /*13f80*/  IMAD.MOV.U32 R15, RZ, RZ, -0x1 ;  /* 0xffffffffff0f7424 */ /* 0x000fce00078e00ff */
[----:B0-234-:R-:W-:Y:S05]  /*13f90*/  WARPSYNC.COLLECTIVE R15, `(.L_x_447) ;  /* 0x000000000f087348 */ /* 0x01dfea0003c00000 */
[----:B--2---:R1:W2:Y:S02]  /*13fa0*/  SHFL.IDX P6, R14, R13, R12, R11 ;  /* 0x0000000c0d0e7389 */ /* 0x0042a400000c000b */
[----:B01234-:R-:W-:Y:S01]  /*13fb0*/  ENDCOLLECTIVE ;  /* 0x000000000000791b */ /* 0x01ffe20003800000 */
.L_x_447:
[----:B------:R-:W-:Y:S05]  /*13fc0*/  BSYNC B0 ;  /* 0x0000000000007941 */ /* 0x000fea0003800000 */
.L_x_446:
        /* <DEDUP_REMOVED lines=8> */
.L_x_448:
[----:B------:R-:W-:Y:S02]  /*14050*/  IMAD.MOV.U32 R13, RZ, RZ, R5 ;  /* 0x000000ffff0d7224 */ /* 0x000fe400078e0005 */
[----:B------:R-:W-:Y:S02]  /*14060*/  IMAD.MOV.U32 R12, RZ, RZ, 0x1 ;  /* 0x00000001ff0c7424 */ /* 0x000fe400078e00ff */
[----:B------:R-:W-:-:S07]  /*14070*/  IMAD.MOV.U32 R2, RZ, RZ, R14 ;  /* 0x000000ffff027224 */ /* 0x000fce00078e000e */
[----:B------:R-:W-:Y:S05]  /*14080*/  WARPSYNC.COLLECTIVE R15, `(.L_x_449) ;  /* 0x000000000f087348 */ /* 0x000fea0003c00000 */
[----:B------:R0:W1:Y:S02]  /*14090*/  SHFL.IDX P6, R14, R13, R12, R11 ;  /* 0x0000000c0d0e7389 */ /* 0x00006400000c000b */
[----:B01----:R-:W-:Y:S01]  /*140a0*/  ENDCOLLECTIVE ;  /* 0x000000000000791b */ /* 0x003fe20003800000 */
.L_x_449:
        /* <DEDUP_REMOVED lines=12> */
.L_x_450:
[----:B------:R-:W-:Y:S02]  /*14170*/  IMAD.MOV.U32 R13, RZ, RZ, R5 ;  /* 0x000000ffff0d7224 */ /* 0x000fe400078e0005 */
[----:B------:R-:W-:Y:S02]  /*14180*/  IMAD.MOV.U32 R12, RZ, RZ, 0x2 ;  /* 0x00000002ff0c7424 */ /* 0x000fe400078e00ff */
[----:B------:R-:W-:-:S07]  /*14190*/  IMAD.MOV.U32 R2, RZ, RZ, R14 ;  /* 0x000000ffff027224 */ /* 0x000fce00078e000e */
[----:B------:R-:W-:Y:S05]  /*141a0*/  WARPSYNC.COLLECTIVE R15, `(.L_x_451) ;  /* 0x000000000f087348 */ /* 0x000fea0003c00000 */
[----:B------:R0:W1:Y:S02]  /*141b0*/  SHFL.IDX P6, R14, R13, R12, R11 ;  /* 0x0000000c0d0e7389 */ /* 0x00006400000c000b */
[----:B01----:R-:W-:Y:S01]  /*141c0*/  ENDCOLLECTIVE ;  /* 0x000000000000791b */ /* 0x003fe20003800000 */
.L_x_451:
        /* <DEDUP_REMOVED lines=12> */
.L_x_452:
[----:B------:R-:W-:Y:S02]  /*14290*/  IMAD.MOV.U32 R13, RZ, RZ, R5 ;  /* 0x000000ffff0d7224 */ /* 0x000fe400078e0005 */
[----:B------:R-:W-:Y:S02]  /*142a0*/  IMAD.MOV.U32 R12, RZ, RZ, 0x3 ;  /* 0x00000003ff0c7424 */ /* 0x000fe400078e00ff */
[----:B------:R-:W-:-:S07]  /*142b0*/  IMAD.MOV.U32 R2, RZ, RZ, R14 ;  /* 0x000000ffff027224 */ /* 0x000fce00078e000e */
[----:B------:R-:W-:Y:S05]  /*142c0*/  WARPSYNC.COLLECTIVE R15, `(.L_x_453) ;  /* 0x000000000f087348 */ /* 0x000fea0003c00000 */
[----:B------:R0:W1:Y:S02]  /*142d0*/  SHFL.IDX P6, R14, R13, R12, R11 ;  /* 0x0000000c0d0e7389 */ /* 0x00006400000c000b */
[----:B01----:R-:W-:Y:S01]  /*142e0*/  ENDCOLLECTIVE ;  /* 0x000000000000791b */ /* 0x003fe20003800000 */
.L_x_453:
        /* <DEDUP_REMOVED lines=12> */
.L_x_454:
[----:B------:R-:W-:Y:S02]  /*143b0*/  IMAD.MOV.U32 R13, RZ, RZ, R5 ;  /* 0x000000ffff0d7224 */ /* 0x000fe400078e0005 */
[----:B------:R-:W-:Y:S02]  /*143c0*/  IMAD.MOV.U32 R12, RZ, RZ, 0x4 ;  /* 0x00000004ff0c7424 */ /* 0x000fe400078e00ff */
[----:B------:R-:W-:-:S07]  /*143d0*/  IMAD.MOV.U32 R2, RZ, RZ, R14 ;  /* 0x000000ffff027224 */ /* 0x000fce00078e000e */
[----:B------:R-:W-:Y:S05]  /*143e0*/  WARPSYNC.COLLECTIVE R15, `(.L_x_455) ;  /* 0x000000000f087348 */ /* 0x000fea0003c00000 */
[----:B------:R0:W1:Y:S02]  /*143f0*/  SHFL.IDX P6, R14, R13, R12, R11 ;  /* 0x0000000c0d0e7389 */ /* 0x00006400000c000b */
[----:B01----:R-:W-:Y:S01]  /*14400*/  ENDCOLLECTIVE ;  /* 0x000000000000791b */ /* 0x003fe20003800000 */
.L_x_455:
        /* <DEDUP_REMOVED lines=12> */
.L_x_456:
[----:B------:R-:W-:Y:S02]  /*144d0*/  IMAD.MOV.U32 R13, RZ, RZ, R5 ;  /* 0x000000ffff0d7224 */ /* 0x000fe400078e0005 */
[----:B------:R-:W-:Y:S02]  /*144e0*/  IMAD.MOV.U32 R12, RZ, RZ, 0x5 ;  /* 0x00000005ff0c7424 */ /* 0x000fe400078e00ff */
[----:B------:R-:W-:-:S07]  /*144f0*/  IMAD.MOV.U32 R2, RZ, RZ, R14 ;  /* 0x000000ffff027224 */ /* 0x000fce00078e000e */
[----:B------:R-:W-:Y:S05]  /*14500*/  WARPSYNC.COLLECTIVE R15, `(.L_x_457) ;  /* 0x000000000f087348 */ /* 0x000fea0003c00000 */
[----:B------:R0:W1:Y:S02]  /*14510*/  SHFL.IDX P6, R14, R13, R12, R11 ;  /* 0x0000000c0d0e7389 */ /* 0x00006400000c000b */
[----:B01----:R-:W-:Y:S01]  /*14520*/  ENDCOLLECTIVE ;  /* 0x000000000000791b */ /* 0x003fe20003800000 */
.L_x_457:
        /* <DEDUP_REMOVED lines=12> */
.L_x_458:
[----:B------:R-:W-:Y:S02]  /*145f0*/  IMAD.MOV.U32 R13, RZ, RZ, R5 ;  /* 0x000000ffff0d7224 */ /* 0x000fe400078e0005 */
[----:B------:R-:W-:Y:S02]  /*14600*/  IMAD.MOV.U32 R12, RZ, RZ, 0x6 ;  /* 0x00000006ff0c7424 */ /* 0x000fe400078e00ff */
[----:B------:R-:W-:-:S07]  /*14610*/  IMAD.MOV.U32 R2, RZ, RZ, R14 ;  /* 0x000000ffff027224 */ /* 0x000fce00078e000e */
[----:B------:R-:W-:Y:S05]  /*14620*/  WARPSYNC.COLLECTIVE R15, `(.L_x_459) ;  /* 0x000000000f087348 */ /* 0x000fea0003c00000 */
[----:B------:R0:W1:Y:S02]  /*14630*/  SHFL.IDX P6, R14, R13, R12, R11 ;  /* 0x0000000c0d0e7389 */ /* 0x00006400000c000b */
[----:B01----:R-:W-:Y:S01]  /*14640*/  ENDCOLLECTIVE ;  /* 0x000000000000791b */ /* 0x003fe20003800000 */
.L_x_459:
        /* <DEDUP_REMOVED lines=12> */
.L_x_460:
[----:B------:R-:W-:Y:S02]  /*14710*/  IMAD.MOV.U32 R13, RZ, RZ, R5 ;  /* 0x000000ffff0d7224 */ /* 0x000fe400078e0005 */
[----:B------:R-:W-:Y:S02]  /*14720*/  IMAD.MOV.U32 R12, RZ, RZ, 0x7 ;  /* 0x00000007ff0c7424 */ /* 0x000fe400078e00ff */
[----:B------:R-:W-:-:S07]  /*14730*/  IMAD.MOV.U32 R2, RZ, RZ, R14 ;  /* 0x000000ffff027224 */ /* 0x000fce00078e000e */
[----:B------:R-:W-:Y:S05]  /*14740*/  WARPSYNC.COLLECTIVE R15, `(.L_x_461) ;  /* 0x000000000f087348 */ /* 0x000fea0003c00000 */
[----:B------:R0:W1:Y:S02]  /*14750*/  SHFL.IDX P6, R14, R13, R12, R11 ;  /* 0x0000000c0d0e7389 */ /* 0x00006400000c000b */
[----:B01----:R-:W-:Y:S01]  /*14760*/  ENDCOLLECTIVE ;  /* 0x000000000000791b */ /* 0x003fe20003800000 */
.L_x_461:
        /* <DEDUP_REMOVED lines=12> */
.L_x_462:
[----:B------:R-:W-:Y:S01]  /*14830*/  IMAD.MOV.U32 R2, RZ, RZ, R14 ;  /* 0x000000ffff027224 */ /* 0x000fe200078e000e */
[----:B------:R-:W-:Y:S06]  /*14840*/  BRA `(.L_x_463) ;  /* 0xffffffa400007947 */ /* 0x000fec000383ffff */
.L_x_325:
[----:B0-----:R0:W3:Y:S02]  /*14850*/  SYNCS.PHASECHK.TRANS64.TRYWAIT P2, [R0+URZ+0x38870], R3 ;  /* 0x03887003000075a7 */ /* 0x0010e4000804017f */
[----:B---3--:R-:W-:Y:S05]  /*14860*/  @!P2 NANOSLEEP.SYNCS 0x989680 ;  /* 0x009896800000a95d */ /* 0x008fea0003900000 */
[----:B------:R-:W3:Y:S02]  /*14870*/  @!P2 SYNCS.PHASECHK.TRANS64 P2, [R0+URZ+0x38870], R3 ;  /* 0x038870030000a5a7 */ /* 0x000ee4000804007f */
[----:B---3--:R-:W-:Y:S05]  /*14880*/  @!P2 BRA `(.L_x_325) ;  /* 0xfffffffc00f0a947 */ /* 0x008fea000383ffff */
[----:B------:R-:W-:Y:S05]  /*14890*/  BRA `(.L_x_464) ;  /* 0xffffffa400687947 */ /* 0x000fea000383ffff */
.L_x_327:
[----:B0-----:R0:W3:Y:S02]  /*148a0*/  SYNCS.PHASECHK.TRANS64.TRYWAIT P2, [R0+URZ+0x38860], R3 ;  /* 0x03886003000075a7 */ /* 0x0010e4000804017f */
[----:B---3--:R-:W-:Y:S05]  /*148b0*/  @!P2 NANOSLEEP.SYNCS 0x989680 ;  /* 0x009896800000a95d */ /* 0x008fea0003900000 */
[----:B------:R-:W3:Y:S02]  /*148c0*/  @!P2 SYNCS.PHASECHK.TRANS64 P2, [R0+URZ+0x38860], R3 ;  /* 0x038860030000a5a7 */ /* 0x000ee4000804007f */
[----:B---3--:R-:W-:Y:S05]  /*148d0*/  @!P2 BRA `(.L_x_327) ;  /* 0xfffffffc00f0a947 */ /* 0x008fea000383ffff */
[----:B------:R-:W-:Y:S05]  /*148e0*/  BRA `(.L_x_465) ;  /* 0xffffffa400787947 */ /* 0x000fea000383ffff */
.L_x_335:
[----:B0-----:R0:W1:Y:S02]  /*148f0*/  SYNCS.PHASECHK.TRANS64.TRYWAIT P1, [R2+URZ+0x38870], R3 ;  /* 0x03887003020075a7 */ /* 0x001064000802017f */
[----:B-1----:R-:W-:Y:S05]  /*14900*/  @!P1 NANOSLEEP.SYNCS 0x989680 ;  /* 0x009896800000995d */ /* 0x002fea0003900000 */
[----:B------:R-:W1:Y:S02]  /*14910*/  @!P1 SYNCS.PHASECHK.TRANS64 P1, [R2+URZ+0x38870], R3 ;  /* 0x03887003020095a7 */ /* 0x000e64000802007f */
[----:B-1----:R-:W-:Y:S05]  /*14920*/  @!P1 BRA `(.L_x_335) ;  /* 0xfffffffc00f09947 */ /* 0x002fea000383ffff */
[----:B------:R-:W-:Y:S05]  /*14930*/  BRA `(.L_x_466) ;  /* 0xffffffb000287947 */ /* 0x000fea000383ffff */
.L_x_337:
[----:B0-----:R0:W1:Y:S02]  /*14940*/  SYNCS.PHASECHK.TRANS64.TRYWAIT P1, [R2+URZ+0x38860], R3 ;  /* 0x03886003020075a7 */ /* 0x001064000802017f */
[----:B-1----:R-:W-:Y:S05]  /*14950*/  @!P1 NANOSLEEP.SYNCS 0x989680 ;  /* 0x009896800000995d */ /* 0x002fea0003900000 */
[----:B------:R-:W1:Y:S02]  /*14960*/  @!P1 SYNCS.PHASECHK.TRANS64 P1, [R2+URZ+0x38860], R3 ;  /* 0x03886003020095a7 */ /* 0x000e64000802007f */
[----:B-1----:R-:W-:Y:S05]  /*14970*/  @!P1 BRA `(.L_x_337) ;  /* 0xfffffffc00f09947 */ /* 0x002fea000383ffff */
[----:B------:R-:W-:Y:S05]  /*14980*/  BRA `(.L_x_467) ;  /* 0xffffffb000347947 */ /* 0x000fea000383ffff */
.L_x_351:
[----:B0-----:R0:W1:Y:S02]  /*14990*/  SYNCS.PHASECHK.TRANS64.TRYWAIT P0, [R5+URZ+0x38820], R0 ;  /* 0x03882000050075a7 */ /* 0x001064000800017f */
[----:B-1----:R-:W-:Y:S05]  /*149a0*/  @!P0 NANOSLEEP.SYNCS 0x989680 ;  /* 0x009896800000895d */ /* 0x002fea0003900000 */
[----:B------:R-:W1:Y:S02]  /*149b0*/  @!P0 SYNCS.PHASECHK.TRANS64 P0, [R5+URZ+0x38820], R0 ;  /* 0x03882000050085a7 */ /* 0x000e64000800007f */
[----:B-1----:R-:W-:Y:S05]  /*149c0*/  @!P0 BRA `(.L_x_351) ;  /* 0xfffffffc00f08947 */ /* 0x002fea000383ffff */
[----:B------:R-:W-:Y:S05]  /*149d0*/  BRA `(.L_x_468) ;  /* 0xffffffc400087947 */ /* 0x000fea000383ffff */
.L_x_352:
[----:B------:R-:W1:Y:S01]  /*149e0*/  S2R R2, SR_TID.X ;  /* 0x0000000000027919 */ /* 0x000e620000002100 */
[----:B------:R-:W-:Y:S01]  /*149f0*/  BSSY B0, `(.L_x_469) ;  /* 0x000000a000007945 */ /* 0x000fe20003800000 */
[----:B------:R-:W-:Y:S02]  /*14a00*/  IMAD.MOV.U32 R12, RZ, RZ, RZ ;  /* 0x000000ffff0c7224 */ /* 0x000fe400078e00ff */
[----:B------:R-:W-:Y:S02]  /*14a10*/  IMAD.MOV.U32 R11, RZ, RZ, 0x1f ;  /* 0x0000001fff0b7424 */ /* 0x000fe400078e00ff */
[----:B------:R-:W-:Y:S01]  /*14a20*/  IMAD.MOV.U32 R15, RZ, RZ, -0x1 ;  /* 0xffffffffff0f7424 */ /* 0x000fe200078e00ff */
[----:B-1----:R-:W-:-:S04]  /*14a30*/  SHF.R.U32.HI R2, RZ, 0x5, R2 ;  /* 0x00000005ff027819 */ /* 0x002fc80000011602 */
[----:B------:R-:W-:-:S05]  /*14a40*/  LOP3.LUT R2, R2, 0x3, RZ, 0xc0, !PT ;  /* 0x0000000302027812 */ /* 0x000fca00078ec0ff */
[----:B--2---:R-:W-:-:S07]  /*14a50*/  IMAD.MOV.U32 R13, RZ, RZ, R2 ;  /* 0x000000ffff0d7224 */ /* 0x004fce00078e0002 */
[----:B0-----:R-:W-:Y:S05]  /*14a60*/  WARPSYNC.COLLECTIVE R15, `(.L_x_470) ;  /* 0x000000000f087348 */ /* 0x001fea0003c00000 */
[----:B------:R1:W2:Y:S02]  /*14a70*/  SHFL.IDX P6, R14, R13, R12, R11 ;  /* 0x0000000c0d0e7389 */ /* 0x0002a400000c000b */
[----:B012---:R-:W-:Y:S01]  /*14a80*/  ENDCOLLECTIVE ;  /* 0x000000000000791b */ /* 0x007fe20003800000 */
.L_x_470:
[----:B------:R-:W-:Y:S05]  /*14a90*/  BSYNC B0 ;  /* 0x0000000000007941 */ /* 0x000fea0003800000 */
.L_x_469:
[----:B------:R-:W-:Y:S05]  /*14aa0*/  BRA `(.L_x_471) ;  /* 0xffffffc000f07947 */ /* 0x000fea000383ffff */
.L_x_355:
[----:B------:R-:W-:Y:S01]  /*14ab0*/  BSSY B1, `(.L_x_472) ;  /* 0x0000006000017945 */ /* 0x000fe20003800000 */
[----:B------:R-:W-:-:S07]  /*14ac0*/  IMAD.MOV.U32 R15, RZ, RZ, -0x1 ;  /* 0xffffffffff0f7424 */ /* 0x000fce00078e00ff */
[----:B0-2---:R-:W-:Y:S05]  /*14ad0*/  WARPSYNC.COLLECTIVE R15, `(.L_x_473) ;  /* 0x000000000f0c7348 */ /* 0x005fea0003c00000 */
[----:B------:R-:W-:Y:S02]  /*14ae0*/  ELECT P6, UR62, PT ;  /* 0x00000000003e782f */ /* 0x000fe400038c0000 */
[----:B------:R-:W-:Y:S01]  /*14af0*/  MOV R14, UR62 ;  /* 0x0000003e000e7c02 */ /* 0x000fe20008000f00 */
[----:B0-2---:R-:W-:Y:S10]  /*14b00*/  ENDCOLLECTIVE ;  /* 0x000000000000791b */ /* 0x005ff40003800000 */
.L_x_473:
[----:B------:R-:W-:Y:S05]  /*14b10*/  BSYNC B1 ;  /* 0x0000000000017941 */ /* 0x000fea0003800000 */
.L_x_472:
[----:B------:R-:W-:Y:S05]  /*14b20*/  BRA `(.L_x_474) ;  /* 0xffffffc000e87947 */ /* 0x000fea000383ffff */
.L_x_357:
[----:B0-----:R0:W1:Y:S02]  /*14b30*/  SYNCS.PHASECHK.TRANS64.TRYWAIT P1, [R3+URZ+0x38840], R2 ;  /* 0x03884002030075a7 */ /* 0x001064000802017f */
[----:B-1----:R-:W-:Y:S05]  /*14b40*/  @!P1 NANOSLEEP.SYNCS 0x989680 ;  /* 0x009896800000995d */ /* 0x002fea0003900000 */
[----:B------:R-:W1:Y:S02]  /*14b50*/  @!P1 SYNCS.PHASECHK.TRANS64 P1, [R3+URZ+0x38840], R2 ;  /* 0x03884002030095a7 */ /* 0x000e64000802007f */
[----:B-1----:R-:W-:Y:S05]  /*14b60*/  @!P1 BRA `(.L_x_357) ;  /* 0xfffffffc00f09947 */ /* 0x002fea000383ffff */
[----:B------:R-:W-:Y:S05]  /*14b70*/  BRA `(.L_x_475) ;  /* 0xffffffc400087947 */ /* 0x000fea000383ffff */
.L_x_359:
[----:B-1----:R1:W3:Y:S02]  /*14b80*/  SYNCS.PHASECHK.TRANS64.TRYWAIT P1, [R25+URZ+0x38840], R0 ;  /* 0x03884000190075a7 */ /* 0x0022e4000802017f */
[----:B---3--:R-:W-:Y:S05]  /*14b90*/  @!P1 NANOSLEEP.SYNCS 0x989680 ;  /* 0x009896800000995d */ /* 0x008fea0003900000 */
[----:B------:R-:W3:Y:S02]  /*14ba0*/  @!P1 SYNCS.PHASECHK.TRANS64 P1, [R25+URZ+0x38840], R0 ;  /* 0x03884000190095a7 */ /* 0x000ee4000802007f */
[----:B---3--:R-:W-:Y:S05]  /*14bb0*/  @!P1 BRA `(.L_x_359) ;  /* 0xfffffffc00f09947 */ /* 0x008fea000383ffff */
[----:B------:R-:W-:Y:S05]  /*14bc0*/  BRA `(.L_x_476) ;  /* 0xffffffc400147947 */ /* 0x000fea000383ffff */
.L_x_361:
[----:B---3--:R3:W4:Y:S02]  /*14bd0*/  SYNCS.PHASECHK.TRANS64.TRYWAIT P1, [R3+URZ+0x38860], R2 ;  /* 0x03886002030075a7 */ /* 0x008724000802017f */
[----:B----4-:R-:W-:Y:S05]  /*14be0*/  @!P1 NANOSLEEP.SYNCS 0x989680 ;  /* 0x009896800000995d */ /* 0x010fea0003900000 */
[----:B------:R-:W4:Y:S02]  /*14bf0*/  @!P1 SYNCS.PHASECHK.TRANS64 P1, [R3+URZ+0x38860], R2 ;  /* 0x03886002030095a7 */ /* 0x000f24000802007f */
[----:B----4-:R-:W-:Y:S05]  /*14c00*/  @!P1 BRA `(.L_x_361) ;  /* 0xfffffffc00f09947 */ /* 0x010fea000383ffff */
[----:B------:R-:W-:Y:S05]  /*14c10*/  BRA `(.L_x_477) ;  /* 0xffffffc400107947 */ /* 0x000fea000383ffff */
.L_x_363:
[----:B----4-:R4:W0:Y:S02]  /*14c20*/  SYNCS.PHASECHK.TRANS64.TRYWAIT P1, [R25+URZ+0x38860], R0 ;  /* 0x03886000190075a7 */ /* 0x010824000802017f */
[----:B0-----:R-:W-:Y:S05]  /*14c30*/  @!P1 NANOSLEEP.SYNCS 0x989680 ;  /* 0x009896800000995d */ /* 0x001fea0003900000 */
[----:B------:R-:W0:Y:S02]  /*14c40*/  @!P1 SYNCS.PHASECHK.TRANS64 P1, [R25+URZ+0x38860], R0 ;  /* 0x03886000190095a7 */ /* 0x000e24000802007f */
[----:B0-----:R-:W-:Y:S05]  /*14c50*/  @!P1 BRA `(.L_x_363) ;  /* 0xfffffffc00f09947 */ /* 0x001fea000383ffff */
[----:B------:R-:W-:Y:S05]  /*14c60*/  BRA `(.L_x_478) ;  /* 0xffffffc4000c7947 */ /* 0x000fea000383ffff */
.L_x_365:
[----:B------:R0:W0:Y:S02]  /*14c70*/  SYNCS.PHASECHK.TRANS64.TRYWAIT P1, [R3+URZ+0x38880], R2 ;  /* 0x03888002030075a7 */ /* 0x000024000802017f */
[----:B0-----:R-:W-:Y:S05]  /*14c80*/  @!P1 NANOSLEEP.SYNCS 0x989680 ;  /* 0x009896800000995d */ /* 0x001fea0003900000 */
[----:B------:R-:W0:Y:S02]  /*14c90*/  @!P1 SYNCS.PHASECHK.TRANS64 P1, [R3+URZ+0x38880], R2 ;  /* 0x03888002030095a7 */ /* 0x000e24000802007f */
[----:B0-----:R-:W-:Y:S05]  /*14ca0*/  @!P1 BRA `(.L_x_365) ;  /* 0xfffffffc00f09947 */ /* 0x001fea000383ffff */
[----:B------:R-:W-:Y:S05]  /*14cb0*/  BRA `(.L_x_479) ;  /* 0xffffffc400087947 */ /* 0x000fea000383ffff */
.L_x_480:
        /* <DEDUP_REMOVED lines=12> */
.L_x_15826:


//--------------------- .text._ZN7cutlass13device_kernelIN5flash11enable_sm90INS1_16FlashAttnFwdSm90INS1_25CollectiveMainloopFwdSm90ILi2EN4cute5tupleIJNS5_1CILi1EEES8_S8_EEENS6_IJNS7_ILi128EEESA_NS7_ILi256EEEEEELi256ENS_12float_e4m3_tEfNS_4arch4Sm90ELb0ELb0ELb0ELb1ELb1ELb1ELb0ELb1ELb0ELb1ELb0ELb0EEENS1_21CollectiveEpilogueFwdINS6_IJSA_SB_SA_EEES9_NS_10bfloat16_tESF_Li256ELb1ELb1ELb0ELb1EEENS1_36VarlenDynamicPersistentTileSchedulerILi128ELi128ELi256ELi128ELb0ELb1ELb1ELb0ELb1ELb1EEEEEEEEEvNT_6ParamsE --------------------------
	.section	.text._ZN7cutlass13device_kernelIN5flash11enable_sm90INS1_16FlashAttnFwdSm90INS1_25CollectiveMainloopFwdSm90ILi2EN4cute5tupleIJNS5_1CILi1EEES8_S8_EEENS6_IJNS7_ILi128EEESA_NS7_ILi256EEEEEELi256ENS_12float_e4m3_tEfNS_4arch4Sm90ELb0ELb0ELb0ELb1ELb1ELb1ELb0ELb1ELb0ELb1ELb0ELb0EEENS1_21CollectiveEpilogueFwdINS6_IJSA_SB_SA_EEES9_NS_10bfloat16_tESF_Li256ELb1ELb1ELb0ELb1EEENS1_36VarlenDynamicPersistentTileSchedulerILi128ELi128ELi256ELi128ELb0ELb1ELb1ELb0ELb1ELb1EEEEEEEEEvNT_6ParamsE,"ax",@progbits
	.align	128
.text._ZN7cutlass13device_kernelIN5flash11enable_sm90INS1_16FlashAttnFwdSm90INS1_25CollectiveMainloopFwdSm90ILi2EN4cute5tupleIJNS5_1CILi1EEES8_S8_EEENS6_IJNS7_ILi128EEESA_NS7_ILi256EEEEEELi256ENS_12float_e4m3_tEfNS_4arch4Sm90ELb0ELb0ELb0ELb1ELb1ELb1ELb0ELb1ELb0ELb1ELb0ELb0EEENS1_21CollectiveEpilogueFwdINS6_IJSA_SB_SA_EEES9_NS_10bfloat16_tESF_Li256ELb1ELb1ELb0ELb1EEENS1_36VarlenDynamicPersistentTileSchedulerILi128ELi128ELi256ELi128ELb0ELb1ELb1ELb0ELb1ELb1EEEEEEEEEvNT_6ParamsE:
        .type           _ZN7cutlass13device_kernelIN5flash11enable_sm90INS1_16FlashAttnFwdSm90INS1_25CollectiveMainloopFwdSm90ILi2EN4cute5tupleIJNS5_1CILi1EEES8_S8_EEENS6_IJNS7_ILi128EEESA_NS7_ILi256EEEEEELi256ENS_12float_e4m3_tEfNS_4arch4Sm90ELb0ELb0ELb0ELb1ELb1ELb1ELb0ELb1ELb0ELb1ELb0ELb0EEENS1_21CollectiveEpilogueFwdINS6_IJSA_SB_SA_EEES9_NS_10bfloat16_tESF_Li256ELb1ELb1ELb0ELb1EEENS1_36VarlenDynamicPersistentTileSchedulerILi128ELi128ELi256ELi128ELb0ELb1ELb1ELb0ELb1ELb1EEEEEEEEEvNT_6ParamsE,@function
        .size           _ZN7cutlass13device_kernelIN5flash11enable_sm90INS1_16FlashAttnFwdSm90INS1_25CollectiveMainloopFwdSm90ILi2EN4cute5tupleIJNS5_1CILi1EEES8_S8_EEENS6_IJNS7_ILi128EEESA_NS7_ILi256EEEEEELi256ENS_12float_e4m3_tEfNS_4arch4Sm90ELb0ELb0ELb0ELb1ELb1ELb1ELb0ELb1ELb0ELb1ELb0ELb0EEENS1_21CollectiveEpilogueFwdINS6_IJSA_SB_SA_EEES9_NS_10bfloat16_tESF_Li256ELb1ELb1ELb0ELb1EEENS1_36VarlenDynamicPersistentTileSchedulerILi128ELi128ELi256ELi128ELb0ELb1ELb1ELb0ELb1ELb1EEEEEEEEEvNT_6ParamsE,(.L_x_15827 - _ZN7cutlass13device_kernelIN5flash11enable_sm90INS1_16FlashAttnFwdSm90INS1_25CollectiveMainloopFwdSm90ILi2EN4cute5tupleIJNS5_1CILi1EEES8_S8_EEENS6_IJNS7_ILi128EEESA_NS7_ILi256EEEEEELi256ENS_12float_e4m3_tEfNS_4arch4Sm90ELb0ELb0ELb0ELb1ELb1ELb1ELb0ELb1ELb0ELb1ELb0ELb0EEENS1_21CollectiveEpilogueFwdINS6_IJSA_SB_SA_EEES9_NS_10bfloat16_tESF_Li256ELb1ELb1ELb0ELb1EEENS1_36VarlenDynamicPersistentTileSchedulerILi128ELi128ELi256ELi128ELb0ELb1ELb1ELb0ELb1ELb1EEEEEEEEEvNT_6ParamsE)
        .other          _ZN7cutlass13device_kernelIN5flash11enable_sm90INS1_16FlashAttnFwdSm90INS1_25CollectiveMainloopFwdSm90ILi2EN4cute5tupleIJNS5_1CILi1EEES8_S8_EEENS6_IJNS7_ILi128EEESA_NS7_ILi256EEEEEELi256ENS_12float_e4m3_tEfNS_4arch4Sm90ELb0ELb0ELb0ELb1ELb1ELb1ELb0ELb1ELb0ELb1ELb0ELb0EEENS1_21CollectiveEpilogueFwdINS6_IJSA_SB_SA_EEES9_NS_10bfloat16_tESF_Li256ELb1ELb1ELb0ELb1EEENS1_36VarlenDynamicPersistentTileSchedulerILi128ELi128ELi256ELi128ELb0ELb1ELb1ELb0ELb1ELb1EEEEEEEEEvNT_6ParamsE,@"STO_CUDA_ENTRY STV_DEFAULT"
_ZN7cutlass13device_kernelIN5flash11enable_sm90INS1_16FlashAttnFwdSm90INS1_25CollectiveMainloopFwdSm90ILi2EN4cute5tupleIJNS5_1CILi1EEES8_S8_EEENS6_IJNS7_ILi128EEESA_NS7_ILi256EEEEEELi256ENS_12float_e4m3_tEfNS_4arch4Sm90ELb0ELb0ELb0ELb1ELb1ELb1ELb0ELb1ELb0ELb1ELb0ELb0EEENS1_21CollectiveEpilogueFwdINS6_IJSA_SB_SA_EEES9_NS_10bfloat16_tESF_Li256ELb1ELb1ELb0ELb1EEENS1_36VarlenDynamicPersistentTileSchedulerILi128ELi128ELi256ELi128ELb0ELb1ELb1ELb0ELb1ELb1EEEEEEEEEvNT_6ParamsE:
[----:B------:R-:W0:Y:S02]  /*0000*/  LDC R1, c[0x0][0x28] ;  /* 0x00000a00ff017b82 */ /* 0x000e240000000800 */
[----:B0-----:R-:W-:Y:S01]  /*0010*/  VIADD R1, R1, 0xffffffa0 ;  /* 0xffffffa001017836 */ /* 0x001fe20000000000 */
[----:B------:R-:W0:Y:S01]  /*0020*/  S2R R3, SR_TID.X ;  /* 0x0000000000037919 */ /* 0x000e220000002100 */
[----:B------:R-:W-:Y:S01]  /*0030*/  ELECT P0, URZ, PT ;  /* 0x00000000003f782f */ /* 0x000fe20003800000 */
[----:B------:R-:W-:Y:S01]  /*0040*/  BSSY B0, `(.L_x_481) ;  /* 0x000000e000007945 */ /* 0x000fe20003800000 */
[--C-:B0-----:R-:W-:Y:S02]  /*0050*/  SHF.R.U32.HI R0, RZ, 0x5, R3.reuse ;  /* 0x00000005ff007819 */ /* 0x101fe40000011603 */
[----:B------:R-:W-:-:S03]  /*0060*/  SHF.R.U32.HI R3, RZ, 0x7, R3 ;  /* 0x00000007ff037819 */ /* 0x000fc60000011603 */
[----:B------:R-:W0:Y:S02]  /*0070*/  SHFL.IDX PT, R2, R0, RZ, 0x1f ;  /* 0x00001fff00027589 */ /* 0x000e2400000e0000 */
[----:B0-----:R-:W-:-:S13]  /*0080*/  ISETP.EQ.AND P0, PT, R2, RZ, P0 ;  /* 0x000000ff0200720c */ /* 0x001fda0000702270 */
[----:B------:R-:W-:Y:S05]  /*0090*/  @!P0 BRA `(.L_x_482) ;  /* 0x0000000000208947 */ /* 0x000fea0003800000 */
[----:B------:R-:W-:Y:S02]  /*00a0*/  ULDC.64 UR4, c[0x0][0x198] ;  /* 0x0000660000047ab9 */ /* 0x000fe40000000a00 */
[----:B------:R-:W-:Y:S02]  /*00b0*/  UIADD3 UR6, UP0, UR4, 0x570, URZ ;  /* 0x0000057004067890 */ /* 0x000fe4000ff1e03f */
[----:B------:R-:W-:Y:S02]  /*00c0*/  UIADD3 UR4, UP1, UR4, 0x670, URZ ;  /* 0x0000067004047890 */ /* 0x000fe4000ff3e03f */
[----:B------:R-:W-:Y:S02]  /*00d0*/  UIADD3.X UR7, URZ, UR5, URZ, UP0, !UPT ;  /* 0x000000053f077290 */ /* 0x000fe400087fe43f */
[----:B------:R-:W-:-:S07]  /*00e0*/  UIADD3.X UR5, URZ, UR5, URZ, UP1, !UPT ;  /* 0x000000053f057290 */ /* 0x000fce0008ffe43f */
[----:B------:R0:W-:Y:S02]  /*00f0*/  UTMACCTL.PF [UR6] ;  /* 0x00000000060079b9 */ /* 0x0001e40008040000 */
[----:B------:R0:W-:Y:S02]  /*0100*/  UTMACCTL.PF [UR4] ;  /* 0x00000000040079b9 */ /* 0x0001e40008040000 */
[----:B0-----:R-:W-:Y:S01]  /*0110*/  NOP ;  /* 0x0000000000007918 */ /* 0x001fe20000000000 */
.L_x_482:
[----:B------:R-:W-:Y:S05]  /*0120*/  BSYNC B0 ;  /* 0x0000000000007941 */ /* 0x000fea0003800000 */
.L_x_481:
[----:B------:R-:W-:Y:S01]  /*0130*/  VOTEU.ANY UP0, P0 ;  /* 0x00000000003f7886 */ /* 0x000fe20000000100 */
[----:B------:R-:W0:Y:S01]  /*0140*/  SHFL.IDX PT, R3, R3, RZ, 0x1f ;  /* 0x00001fff03037589 */ /* 0x000e2200000e0000 */
[----:B------:R-:W-:Y:S01]  /*0150*/  UMOV UR4, 0x80 ;  /* 0x0000008000047882 */ /* 0x000fe20000000000 */
[----:B------:R-:W-:Y:S01]  /*0160*/  UMOV UR7, 0x100 ;  /* 0x0000010000077882 */ /* 0x000fe20000000000 */
[----:B------:R-:W-:Y:S01]  /*0170*/  VOTEU.ANY UP1, P0 ;  /* 0x00000000003f7886 */ /* 0x000fe20000020100 */
[----:B------:R-:W1:Y:S01]  /*0180*/  @UP0 S2UR UR8, SR_CgaCtaId ;  /* 0x00000000000809c3 */ /* 0x000e620000008800 */
[----:B------:R-:W2:Y:S01]  /*0190*/  SHFL.IDX PT, R2, R0, RZ, 0x1f ;  /* 0x00001fff00027589 */ /* 0x000ea200000e0000 */
[----:B------:R-:W-:Y:S01]  /*01a0*/  @UP0 UMOV UR6, 0x400 ;  /* 0x0000040000060882 */ /* 0x000fe20000000000 */
[----:B------:R-:W-:-:S04]  /*01b0*/  @UP0 UIADD3 UR4, -UR4, 0x100000, URZ ;  /* 0x0010000004040890 */ /* 0x000fc8000fffe13f */
[----:B------:R-:W-:Y:S02]  /*01c0*/  @UP0 USHF.L.U32 UR5, UR4, 0xb, URZ ;  /* 0x0000000b04050899 */ /* 0x000fe4000800063f */
[----:B------:R-:W-:Y:S01]  /*01d0*/  @UP0 USHF.L.U32 UR4, UR4, 0x1, URZ ;  /* 0x0000000104040899 */ /* 0x000fe2000800063f */
[----:B------:R-:W-:Y:S01]  /*01e0*/  VOTEU.ANY UP2, P0 ;  /* 0x00000000003f7886 */ /* 0x000fe20000040100 */
[----:B0-----:R-:W-:Y:S01]  /*01f0*/  R2UR UR9, R3 ;  /* 0x00000000030972ca */ /* 0x001fe200000e0000 */
[----:B-1----:R-:W-:Y:S01]  /*0200*/  @UP0 ULEA UR8, UR8, UR6, 0x18 ;  /* 0x0000000608080291 */ /* 0x002fe2000f8ec03f */
[----:B--2---:R-:W-:Y:S01]  /*0210*/  ISETP.NE.AND P1, PT, R2, RZ, PT ;  /* 0x000000ff0200720c */ /* 0x004fe20003f25270 */
[----:B------:R-:W-:-:S04]  /*0220*/  @UP0 UIADD3 UR6, -UR7, 0x100000, URZ ;  /* 0x0010000007060890 */ /* 0x000fc8000fffe13f */
[----:B------:R-:W-:Y:S02]  /*0230*/  @UP0 USHF.L.U32 UR7, UR6, 0xb, URZ ;  /* 0x0000000b06070899 */ /* 0x000fe4000800063f */
[----:B------:R-:W-:-:S04]  /*0240*/  @UP0 USHF.L.U32 UR6, UR6, 0x1, URZ ;  /* 0x0000000106060899 */ /* 0x000fc8000800063f */
[----:B------:R-:W-:Y:S01]  /*0250*/  UISETP.NE.AND UP0, UPT, UR9, URZ, UPT ;  /* 0x0000003f0900728c */ /* 0x000fe2000bf05270 */
[----:B------:R-:W0:Y:S02]  /*0260*/  FENCE.VIEW.ASYNC.S ;  /* 0x00000000000073c6 */ /* 0x000e240000000000 */
[----:B0-----:R0:W1:Y:S05]  /*0270*/  @UP1 SYNCS.EXCH.64 URZ, [UR8+0x38800], UR4 ;  /* 0x03880004083f15b2 */ /* 0x00106a0008000100 */
[----:B------:R0:W2:Y:S01]  /*0280*/  @UP2 SYNCS.EXCH.64 URZ, [UR8+0x38820], UR6 ;  /* 0x03882006083f25b2 */ /* 0x0000a20008000100 */
        /* <DEDUP_REMOVED lines=14> */
[----:B0-----:R3:W4:Y:S08]  /*0370*/  SYNCS.EXCH.64 URZ, [UR8+0x38830], UR4 ;  /* 0x03883004083f75b2 */ /* 0x0017300008000100 */
[----:B------:R3:W0:Y:S01]  /*0380*/  SYNCS.EXCH.64 URZ, [UR8+0x38840], UR6 ;  /* 0x03884006083f75b2 */ /* 0x0006220008000100 */
[----:B------:R3:W0:Y:S01]  /*0390*/  SYNCS.EXCH.64 URZ, [UR8+0x38838], UR4 ;  /* 0x03883804083f75b2 */ /* 0x0006220008000100 */
[----:B------:R3:W0:Y:S02]  /*03a0*/  SYNCS.EXCH.64 URZ, [UR8+0x38848], UR6 ;  /* 0x03884806083f75b2 */ /* 0x0006240008000100 */
[----:B---3--:R-:W-:Y:S01]  /*03b0*/  NOP ;  /* 0x0000000000007918 */ /* 0x008fe20000000000 */
.L_x_483:
[----:B------:R-:W3:Y:S01]  /*03c0*/  SHFL.IDX PT, R2, R0, RZ, 0x1f ;  /* 0x00001fff00027589 */ /* 0x000ee200000e0000 */
[----:B------:R-:W-:Y:S01]  /*03d0*/  NOP ;  /* 0x0000000000007918 */ /* 0x000fe20000000000 */
[----:B---3--:R-:W-:-:S13]  /*03e0*/  ISETP.NE.AND P0, PT, R2, RZ, PT ;  /* 0x000000ff0200720c */ /* 0x008fda0003f05270 */
        /* <DEDUP_REMOVED lines=17> */
[----:B------:R3:W0:Y:S02]  /*0500*/  SYNCS.EXCH.64 URZ, [UR8+0x38868], UR6 ;  /* 0x03886806083f75b2 */ /* 0x0006240008000100 */
[----:B---3--:R-:W-:Y:S01]  /*0510*/  NOP ;  /* 0x0000000000007918 */ /* 0x008fe20000000000 */
.L_x_484:
[----:B------:R-:W3:Y:S01]  /*0520*/  SHFL.IDX PT, R2, R0, RZ, 0x1f ;  /* 0x00001fff00027589 */ /* 0x000ee200000e0000 */
[----:B------:R-:W-:Y:S01]  /*0530*/  NOP ;  /* 0x0000000000007918 */ /* 0x000fe20000000000 */
[----:B---3--:R-:W-:-:S13]  /*0540*/  ISETP.NE.AND P0, PT, R2, RZ, PT ;  /* 0x000000ff0200720c */ /* 0x008fda0003f05270 */
        /* <DEDUP_REMOVED lines=13> */
[----:B------:R3:W0:Y:S02]  /*0620*/  SYNCS.EXCH.64 URZ, [UR6+0x38888], UR4 ;  /* 0x03888804063f75b2 */ /* 0x0006240008000100 */
[----:B---3--:R-:W-:Y:S01]  /*0630*/  NOP ;  /* 0x0000000000007918 */ /* 0x008fe20000000000 */
.L_x_485:
        /* <DEDUP_REMOVED lines=22> */
.L_x_486:
[----:B------:R-:W3:Y:S01]  /*07a0*/  SHFL.IDX PT, R3, R0, RZ, 0x1f ;  /* 0x00001fff00037589 */ /* 0x000ee200000e0000 */
[----:B------:R-:W-:Y:S01]  /*07b0*/  NOP ;  /* 0x0000000000007918 */ /* 0x000fe20000000000 */
[----:B------:R-:W0:Y:S01]  /*07c0*/  S2R R2, SR_CgaCtaId ;  /* 0x0000000000027919 */ /* 0x000e220000008800 */
[----:B---3--:R-:W-:-:S13]  /*07d0*/  ISETP.NE.AND P0, PT, R3, RZ, PT ;  /* 0x000000ff0300720c */ /* 0x008fda0003f05270 */
        /* <DEDUP_REMOVED lines=14> */
[----:B0-----:R0:W3:Y:S08]  /*08c0*/  SYNCS.EXCH.64 URZ, [UR8+0x388b0], UR4 ;  /* 0x0388b004083f75b2 */ /* 0x0010f00008000100 */
[----:B------:R0:W0:Y:S01]  /*08d0*/  SYNCS.EXCH.64 URZ, [UR8+0x388c0], UR6 ;  /* 0x0388c006083f75b2 */ /* 0x0000220008000100 */
[----:B------:R0:W0:Y:S01]  /*08e0*/  SYNCS.EXCH.64 URZ, [UR8+0x388b8], UR4 ;  /* 0x0388b804083f75b2 */ /* 0x0000220008000100 */
[----:B------:R0:W0:Y:S01]  /*08f0*/  SYNCS.EXCH.64 URZ, [UR8+0x388c8], UR6 ;  /* 0x0388c806083f75b2 */ /* 0x0000220008000100 */
[----:B------:R-:W-:Y:S01]  /*0900*/  NOP ;  /* 0x0000000000007918 */ /* 0x000fe20000000000 */
.L_x_487:
[----:B0-----:R-:W-:Y:S01]  /*0910*/  UMOV UR4, 0x1 ;  /* 0x0000000100047882 */ /* 0x001fe20000000000 */
[----:B------:R-:W-:Y:S01]  /*0920*/  PLOP3.LUT P0, PT, PT, PT, UP0, 0x80, 0x0 ;  /* 0x000000000000781c */ /* 0x000fe20003f0f008 */
[----:B------:R-:W-:Y:S01]  /*0930*/  USEL UR4, UR4, 0x2, !UP0 ;  /* 0x0000000204047887 */ /* 0x000fe2000c000000 */
[----:B------:R-:W-:Y:S01]  /*0940*/  NOP ;  /* 0x0000000000007918 */ /* 0x000fe20000000000 */
[----:B------:R-:W-:Y:S01]  /*0950*/  ULDC.64 UR36, c[0x0][0x208] ;  /* 0x0000820000247ab9 */ /* 0x000fe20000000a00 */
[----:B------:R-:W-:Y:S03]  /*0960*/  BSSY B8, `(.L_x_488) ;  /* 0x000245b000087945 */ /* 0x000fe60003800000 */
[----:B------:R-:W-:-:S05]  /*0970*/  IMAD.U32 R3, RZ, RZ, UR4 ;  /* 0x00000004ff037e24 */ /* 0x000fca000f8e00ff */
[----:B------:R0:W-:Y:S01]  /*0980*/  STL [R1+0x5c], R3 ;  /* 0x00005c0301007387 */ /* 0x0001e20000100800 */
[----:B-1234-:R-:W-:Y:S06]  /*0990*/  BAR.SYNC.DEFER_BLOCKING 0x0 ;  /* 0x0000000000007b1d */ /* 0x01efec0000010000 */
[----:B------:R-:W-:Y:S05]  /*09a0*/  @!P0 BRA `(.L_x_489) ;  /* 0x000001c400648947 */ /* 0x000fea0003800000 */
.L_x_490:
[----:B------:R-:W-:-:S08]  /*09b0*/  NOP ;  /* 0x0000000000007918 */ /* 0x000fd00000000000 */
[----:B------:R-:W1:Y:S02]  /*09c0*/  USETMAXREG.TRY_ALLOC.CTAPOOL UP0, 0xe8 ;  /* 0x000000e8000079c8 */ /* 0x000e640008000600 */
[----:B-1----:R-:W-:-:S13]  /*09d0*/  PLOP3.LUT P0, PT, PT, PT, UP0, 0x80, 0x0 ;  /* 0x000000000000781c */ /* 0x002fda0003f0f008 */
[----:B------:R-:W-:Y:S05]  /*09e0*/  @!P0 BRA `(.L_x_490) ;  /* 0xfffffffc00f08947 */ /* 0x000fea000383ffff */
[----:B------:R-:W1:Y:S01]  /*09f0*/  S2R R0, SR_TID.X ;  /* 0x0000000000007919 */ /* 0x000e620000002100 */
[----:B------:R-:W2:Y:S01]  /*0a00*/  S2UR UR60, SR_CgaCtaId ;  /* 0x00000000003c79c3 */ /* 0x000ea20000008800 */
[----:B------:R-:W-:-:S07]  /*0a10*/  UMOV UR4, 0x400 ;  /* 0x0000040000047882 */ /* 0x000fce0000000000 */
[----:B------:R-:W-:Y:S06]  /*0a20*/  BAR.ARV 0x8, 0x180 ;  /* 0x0206000000007b1d */ /* 0x000fec0000002000 */
[----:B--2---:R-:W-:-:S06]  /*0a30*/  ULEA UR4, UR60, UR4, 0x18 ;  /* 0x000000043c047291 */ /* 0x004fcc000f8ec03f */
[----:B------:R-:W-:Y:S01]  /*0a40*/  IMAD.U32 R23, RZ, RZ, UR4 ;  /* 0x00000004ff177e24 */ /* 0x000fe2000f8e00ff */
[----:B-1----:R-:W-:Y:S01]  /*0a50*/  SHF.R.U32.HI R0, RZ, 0x7, R0 ;  /* 0x00000007ff007819 */ /* 0x002fe20000011600 */
[----:B------:R-:W-:-:S03]  /*0a60*/  ULDC UR4, c[0x0][0xc3c] ;  /* 0x00030f0000047ab9 */ /* 0x000fc60000000800 */
[----:B------:R-:W-:-:S13]  /*0a70*/  ISETP.NE.AND P0, PT, R0, 0x1, PT ;  /* 0x000000010000780c */ /* 0x000fda0003f05270 */
[----:B------:R-:W-:Y:S08]  /*0a80*/  @!P0 BAR.ARV 0x9, 0x100 ;  /* 0x0244000000008b1d */ /* 0x000ff00000002000 */
[----:B------:R-:W-:Y:S06]  /*0a90*/  BAR.SYNC.DEFER_BLOCKING 0x5, 0x180 ;  /* 0x0146000000007b1d */ /* 0x000fec0000010000 */
[----:B------:R-:W1:Y:S02]  /*0aa0*/  LDS.128 R220, [R23+0x388d0] ;  /* 0x0388d00017dc7984 */ /* 0x000e640000000c00 */
[----:B------:R-:W-:Y:S06]  /*0ab0*/  BAR.ARV 0x4, 0x180 ;  /* 0x0106000000007b1d */ /* 0x000fec0000002000 */
[----:B-1----:R-:W-:-:S13]  /*0ac0*/  ISETP.GE.AND P0, PT, R223, UR4, PT ;  /* 0x00000004df007c0c */ /* 0x002fda000bf06270 */
[----:B------:R-:W-:Y:S05]  /*0ad0*/  @P0 BRA `(.L_x_491) ;  /* 0x00000244000c0947 */ /* 0x000fea0003800000 */
[----:B------:R-:W2:Y:S01]  /*0ae0*/  LDL R2, [R1+0x5c] ;  /* 0x00005c0001027983 */ /* 0x000ea20000100800 */
[----:B------:R-:W-:Y:S01]  /*0af0*/  IMAD.MOV.U32 R216, RZ, RZ, RZ ;  /* 0x000000ffffd87224 */ /* 0x000fe200078e00ff */
[----:B------:R-:W-:Y:S01]  /*0b00*/  CS2R R224, SRZ ;  /* 0x0000000000e07805 */ /* 0x000fe2000001ff00 */
[----:B------:R-:W-:Y:S01]  /*0b10*/  IMAD.MOV.U32 R226, RZ, RZ, RZ ;  /* 0x000000ffffe27224 */ /* 0x000fe200078e00ff */
[----:B------:R-:W1:Y:S02]  /*0b20*/  S2R R0, SR_TID.X ;  /* 0x0000000000007919 */ /* 0x000e640000002100 */
[----:B-1----:R-:W-:-:S05]  /*0b30*/  VIADD R14, R0, 0xffffff80 ;  /* 0xffffff80000e7836 */ /* 0x002fca0000000000 */
[----:B------:R-:W-:-:S04]  /*0b40*/  SHF.R.S32.HI R0, RZ, 0x1f, R14 ;  /* 0x0000001fff007819 */ /* 0x000fc8000001140e */
[CC--:B0-----:R-:W-:Y:S02]  /*0b50*/  LEA.HI R3, R0.reuse, R14.reuse, RZ, 0x5 ;  /* 0x0000000e00037211 */ /* 0x0c1fe400078f28ff */
[----:B------:R-:W-:Y:S02]  /*0b60*/  LEA.HI R219, R0, R14, RZ, 0x3 ;  /* 0x0000000e00db7211 */ /* 0x000fe400078f18ff */
[----:B------:R-:W-:-:S04]  /*0b70*/  SHF.L.U32 R4, R3, 0x5, RZ ;  /* 0x0000000503047819 */ /* 0x000fc800000006ff */
[----:B------:R-:W-:Y:S02]  /*0b80*/  LOP3.LUT R6, R4, 0xfffffc00, RZ, 0xc0, !PT ;  /* 0xfffffc0004067812 */ /* 0x000fe400078ec0ff */
[----:B--2---:R-:W-:Y:S02]  /*0b90*/  R2UR UR4, R2 ;  /* 0x00000000020472ca */ /* 0x004fe400000e0000 */
[CC--:B------:R-:W-:Y:S02]  /*0ba0*/  LEA.HI R2, R0.reuse, R14.reuse, RZ, 0x4 ;  /* 0x0000000e00027211 */ /* 0x0c0fe400078f20ff */
[----:B------:R-:W-:Y:S02]  /*0bb0*/  LEA.HI R0, R0, R14, RZ, 0x6 ;  /* 0x0000000e00007211 */ /* 0x000fe400078f30ff */
[----:B------:R-:W-:Y:S02]  /*0bc0*/  SHF.R.S32.HI R5, RZ, 0x4, R2 ;  /* 0x00000004ff057819 */ /* 0x000fe40000011402 */
[----:B------:R-:W-:Y:S01]  /*0bd0*/  LOP3.LUT R3, R2, 0x3fffff0, RZ, 0xc0, !PT ;  /* 0x03fffff002037812 */ /* 0x000fe200078ec0ff */
[----:B------:R-:W-:Y:S01]  /*0be0*/  IMAD.SHL.U32 R0, R0, 0x10, RZ ;  /* 0x0000001000007824 */ /* 0x000fe200078e00ff */
[----:B------:R-:W-:-:S03]  /*0bf0*/  LEA.HI R2, R2, R5, RZ, 0x1 ;  /* 0x0000000502027211 */ /* 0x000fc600078f08ff */
[----:B------:R-:W-:Y:S01]  /*0c00*/  IMAD.IADD R3, R14, 0x1, -R3 ;  /* 0x000000010e037824 */ /* 0x000fe200078e0a03 */
[----:B------:R-:W-:Y:S01]  /*0c10*/  LOP3.LUT R4, R2, 0x1ffffffe, RZ, 0xc0, !PT ;  /* 0x1ffffffe02047812 */ /* 0x000fe200078ec0ff */
[----:B------:R-:W-:Y:S01]  /*0c20*/  ULOP3.LUT UR39, UR4, 0x1, URZ, 0xfc, !UPT ;  /* 0x0000000104277892 */ /* 0x000fe2000f8efc3f */
[----:B------:R-:W-:Y:S01]  /*0c30*/  LOP3.LUT R2, R219, 0xfffffff8, RZ, 0xc0, !PT ;  /* 0xfffffff8db027812 */ /* 0x000fe200078ec0ff */
[----:B------:R-:W-:Y:S01]  /*0c40*/  IMAD R3, R3, 0x40, R6 ;  /* 0x0000004003037824 */ /* 0x000fe200078e0206 */
[----:B------:R-:W-:Y:S01]  /*0c50*/  SHF.R.S32.HI R219, RZ, 0x3, R219 ;  /* 0x00000003ffdb7819 */ /* 0x000fe200000114db */
[----:B------:R-:W-:Y:S01]  /*0c60*/  IMAD.IADD R4, R5, 0x1, -R4 ;  /* 0x0000000105047824 */ /* 0x000fe200078e0a04 */
[----:B------:R-:W-:Y:S01]  /*0c70*/  R2UR UR4, R23 ;  /* 0x00000000170472ca */ /* 0x000fe200000e0000 */
[----:B------:R-:W-:Y:S01]  /*0c80*/  IMAD.IADD R12, R14, 0x1, -R2 ;  /* 0x000000010e0c7824 */ /* 0x000fe200078e0a02 */
[C---:B------:R-:W-:Y:S01]  /*0c90*/  IADD3 R10, R219.reuse, 0x20, RZ ;  /* 0x00000020db0a7810 */ /* 0x040fe20007ffe0ff */
[C---:B------:R-:W-:Y:S01]  /*0ca0*/  VIADD R9, R219.reuse, 0x40 ;  /* 0x00000040db097836 */ /* 0x040fe20000000000 */
[----:B------:R-:W-:Y:S01]  /*0cb0*/  LEA R3, R4, R3, 0x3 ;  /* 0x0000000304037211 */ /* 0x000fe200078e18ff */
[C---:B------:R-:W-:Y:S01]  /*0cc0*/  VIADD R11, R219.reuse, 0x60 ;  /* 0x00000060db0b7836 */ /* 0x040fe20000000000 */
[----:B------:R-:W-:Y:S01]  /*0cd0*/  SHF.R.S32.HI R5, RZ, 0x1f, R10 ;  /* 0x0000001fff057819 */ /* 0x000fe2000001140a */
[----:B------:R-:W-:Y:S01]  /*0ce0*/  IMAD.SHL.U32 R227, R219, 0x80, RZ ;  /* 0x00000080dbe37824 */ /* 0x000fe200078e00ff */
[----:B------:R-:W-:Y:S01]  /*0cf0*/  SHF.R.S32.HI R7, RZ, 0x1f, R9 ;  /* 0x0000001fff077819 */ /* 0x000fe20000011409 */
[----:B------:R-:W-:Y:S01]  /*0d00*/  IMAD.SHL.U32 R2, R10, 0x80, RZ ;  /* 0x000000800a027824 */ /* 0x000fe200078e00ff */
[----:B------:R-:W-:Y:S01]  /*0d10*/  LEA.HI R5, R5, R10, RZ, 0x3 ;  /* 0x0000000a05057211 */ /* 0x000fe200078f18ff */
[----:B------:R-:W-:Y:S01]  /*0d20*/  IMAD.SHL.U32 R16, R12, 0x10, RZ ;  /* 0x000000100c107824 */ /* 0x000fe200078e00ff */
[----:B------:R-:W-:Y:S01]  /*0d30*/  SHF.R.S32.HI R8, RZ, 0x1f, R11 ;  /* 0x0000001fff087819 */ /* 0x000fe2000001140b */
[----:B------:R-:W-:Y:S01]  /*0d40*/  IMAD.SHL.U32 R229, R11, 0x80, RZ ;  /* 0x000000800be57824 */ /* 0x000fe200078e00ff */
[----:B------:R-:W-:Y:S01]  /*0d50*/  LEA.HI R7, R7, R9, RZ, 0x3 ;  /* 0x0000000907077211 */ /* 0x000fe200078f18ff */
[----:B------:R-:W-:Y:S01]  /*0d60*/  IMAD.SHL.U32 R5, R5, 0x80, RZ ;  /* 0x0000008005057824 */ /* 0x000fe200078e00ff */
[----:B------:R-:W-:Y:S01]  /*0d70*/  LEA.HI R8, R8, R11, RZ, 0x3 ;  /* 0x0000000b08087211 */ /* 0x000fe200078f18ff */
[----:B------:R-:W-:Y:S01]  /*0d80*/  UIADD3 UR4, UR4, 0x20400, URZ ;  /* 0x0002040004047890 */ /* 0x000fe2000fffe03f */
[----:B------:R-:W-:Y:S01]  /*0d90*/  LOP3.LUT R227, R227, 0x380, RZ, 0xc0, !PT ;  /* 0x00000380e3e37812 */ /* 0x000fe200078ec0ff */
[----:B------:R-:W-:Y:S01]  /*0da0*/  IMAD.SHL.U32 R7, R7, 0x80, RZ ;  /* 0x0000008007077824 */ /* 0x000fe200078e00ff */
[----:B------:R-:W-:Y:S01]  /*0db0*/  LOP3.LUT R5, R5, 0xfffffc00, RZ, 0xc0, !PT ;  /* 0xfffffc0005057812 */ /* 0x000fe200078ec0ff */
[----:B------:R-:W-:Y:S01]  /*0dc0*/  IMAD.SHL.U32 R8, R8, 0x80, RZ ;  /* 0x0000008008087824 */ /* 0x000fe200078e00ff */
[----:B------:R-:W-:Y:S01]  /*0dd0*/  SHF.L.U32 R6, R9, 0x7, RZ ;  /* 0x0000000709067819 */ /* 0x000fe200000006ff */
[----:B------:R-:W-:Y:S01]  /*0de0*/  VIADD R22, R16, 0x80 ;  /* 0x0000008010167836 */ /* 0x000fe20000000000 */
[----:B------:R-:W-:Y:S01]  /*0df0*/  LOP3.LUT R10, R2, 0x380, RZ, 0xc0, !PT ;  /* 0x00000380020a7812 */ /* 0x000fe200078ec0ff */
[----:B------:R-:W-:Y:S01]  /*0e00*/  STL [R1+0x2c], R5 ;  /* 0x00002c0501007387 */ /* 0x000fe20000100800 */
[----:B------:R-:W-:-:S02]  /*0e10*/  LOP3.LUT R228, R0, 0xfffffc00, RZ, 0xc0, !PT ;  /* 0xfffffc0000e47812 */ /* 0x000fc400078ec0ff */
[----:B------:R-:W-:Y:S01]  /*0e20*/  SHF.R.U32.HI R4, RZ, 0x3, R227 ;  /* 0x00000003ff047819 */ /* 0x000fe200000116e3 */
[----:B------:R0:W-:Y:S01]  /*0e30*/  STL [R1+0x54], R3 ;  /* 0x0000540301007387 */ /* 0x0001e20000100800 */
[----:B------:R-:W-:Y:S02]  /*0e40*/  LOP3.LUT R9, R6, 0x380, RZ, 0xc0, !PT ;  /* 0x0000038006097812 */ /* 0x000fe400078ec0ff */
[----:B------:R-:W-:Y:S02]  /*0e50*/  LOP3.LUT R229, R229, 0x380, RZ, 0xc0, !PT ;  /* 0x00000380e5e57812 */ /* 0x000fe400078ec0ff */
[----:B------:R-:W-:Y:S02]  /*0e60*/  SHF.R.U32.HI R2, RZ, 0x3, R10 ;  /* 0x00000003ff027819 */ /* 0x000fe4000001160a */
[----:B------:R-:W-:Y:S02]  /*0e70*/  LOP3.LUT R11, R10, 0x70, R16, 0xf8, !PT ;  /* 0x000000700a0b7812 */ /* 0x000fe400078ef810 */
[----:B------:R-:W-:-:S02]  /*0e80*/  SHF.R.U32.HI R6, RZ, 0x3, R9 ;  /* 0x00000003ff067819 */ /* 0x000fc40000011609 */
[--C-:B0-----:R-:W-:Y:S02]  /*0e90*/  LOP3.LUT R3, R227, 0x70, R16.reuse, 0xf8, !PT ;  /* 0x00000070e3037812 */ /* 0x101fe400078ef810 */
[----:B------:R-:W-:Y:S02]  /*0ea0*/  LOP3.LUT R13, R9, 0x70, R16, 0xf8, !PT ;  /* 0x00000070090d7812 */ /* 0x000fe400078ef810 */
[----:B------:R-:W-:Y:S02]  /*0eb0*/  LOP3.LUT R0, R228, R3, R4, 0xf6, !PT ;  /* 0x00000003e4007212 */ /* 0x000fe400078ef604 */
[----:B------:R-:W-:Y:S02]  /*0ec0*/  LOP3.LUT R7, R7, 0xfffffc00, RZ, 0xc0, !PT ;  /* 0xfffffc0007077812 */ /* 0x000fe400078ec0ff */
[----:B------:R-:W-:Y:S01]  /*0ed0*/  SHF.R.U32.HI R9, RZ, 0x3, R229 ;  /* 0x00000003ff097819 */ /* 0x000fe200000116e5 */
[----:B------:R-:W-:Y:S01]  /*0ee0*/  IMAD.IADD R0, R23, 0x1, R0 ;  /* 0x0000000117007824 */ /* 0x000fe200078e0200 */
[----:B------:R-:W-:Y:S01]  /*0ef0*/  LOP3.LUT R10, R229, 0x70, R16, 0xf8, !PT ;  /* 0x00000070e50a7812 */ /* 0x000fe200078ef810 */
[----:B------:R-:W-:Y:S01]  /*0f00*/  STL [R1+0x28], R7 ;  /* 0x0000280701007387 */ /* 0x000fe20000100800 */
[----:B------:R-:W-:-:S02]  /*0f10*/  LOP3.LUT R8, R8, 0xfffffc00, RZ, 0xc0, !PT ;  /* 0xfffffc0008087812 */ /* 0x000fc400078ec0ff */
[----:B------:R-:W-:Y:S01]  /*0f20*/  LOP3.LUT R2, R5, R11, R2, 0xf6, !PT ;  /* 0x0000000b05027212 */ /* 0x000fe200078ef602 */
[----:B------:R-:W-:Y:S01]  /*0f30*/  IMAD.U32 R5, RZ, RZ, UR4 ;  /* 0x00000004ff057e24 */ /* 0x000fe2000f8e00ff */
[----:B------:R-:W-:Y:S01]  /*0f40*/  LOP3.LUT R10, R8, R10, R9, 0xf6, !PT ;  /* 0x0000000a080a7212 */ /* 0x000fe200078ef609 */
[----:B------:R-:W-:Y:S01]  /*0f50*/  STL [R1+0x24], R8 ;  /* 0x0000240801007387 */ /* 0x000fe20000100800 */
[----:B------:R-:W-:Y:S02]  /*0f60*/  LOP3.LUT R6, R7, R13, R6, 0xf6, !PT ;  /* 0x0000000d07067212 */ /* 0x000fe400078ef606 */
[C---:B------:R-:W-:Y:S01]  /*0f70*/  IADD3 R3, R23.reuse, R2, RZ ;  /* 0x0000000217037210 */ /* 0x040fe20007ffe0ff */
[----:B------:R-:W-:Y:S01]  /*0f80*/  STL [R1+0x40], RZ ;  /* 0x000040ff01007387 */ /* 0x000fe20000100800 */
[----:B------:R-:W-:Y:S01]  /*0f90*/  SHF.L.U32 R18, R12, 0x3, RZ ;  /* 0x000000030c127819 */ /* 0x000fe200000006ff */
[----:B------:R-:W-:Y:S01]  /*0fa0*/  IMAD.IADD R2, R23, 0x1, R6 ;  /* 0x0000000117027824 */ /* 0x000fe200078e0206 */
[----:B------:R-:W-:Y:S01]  /*0fb0*/  SHF.R.S32.HI R17, RZ, 0x1f, R16 ;  /* 0x0000001fff117819 */ /* 0x000fe20000011410 */
[----:B------:R-:W-:Y:S01]  /*0fc0*/  STL [R1+0x58], R5 ;  /* 0x0000580501007387 */ /* 0x000fe20000100800 */
[----:B------:R-:W-:Y:S01]  /*0fd0*/  SHF.R.S32.HI R217, RZ, 0x1f, R22 ;  /* 0x0000001fffd97819 */ /* 0x000fe20000011416 */
[----:B------:R-:W-:-:S02]  /*0fe0*/  VIADD R218, R18, 0x40 ;  /* 0x0000004012da7836 */ /* 0x000fc40000000000 */
[----:B------:R0:W-:Y:S04]  /*0ff0*/  STL [R1+0x30], R0 ;  /* 0x0000300001007387 */ /* 0x0001e80000100800 */
[----:B------:R1:W-:Y:S01]  /*1000*/  STL [R1+0x50], R3 ;  /* 0x0000500301007387 */ /* 0x0003e20000100800 */
[----:B0-----:R-:W-:-:S05]  /*1010*/  IMAD.IADD R0, R23, 0x1, R10 ;  /* 0x0000000117007824 */ /* 0x001fca00078e020a */
[----:B------:R1:W-:Y:S04]  /*1020*/  STL [R1+0x48], R0 ;  /* 0x0000480001007387 */ /* 0x0003e80000100800 */
[----:B------:R1:W-:Y:S02]  /*1030*/  STL [R1+0x4c], R2 ;  /* 0x00004c0201007387 */ /* 0x0003e40000100800 */
.L_x_687:
[----:B01----:R-:W0:Y:S02]  /*1040*/  LDC.64 R2, c[0x0][0xc88] ;  /* 0x00032200ff027b82 */ /* 0x003e240000000a00 */
[----:B0-----:R-:W-:-:S05]  /*1050*/  IMAD.WIDE R2, R223, 0x4, R2 ;  /* 0x00000004df027825 */ /* 0x001fca00078e0202 */
[----:B--2---:R-:W2:Y:S01]  /*1060*/  LDG.E R10, desc[UR36][R2.64] ;  /* 0x00000024020a7981 */ /* 0x004ea2000c1e1900 */
[----:B------:R-:W-:Y:S05]  /*1070*/  YIELD ;  /* 0x0000000000007946 */ /* 0x000fea0003800000 */
[----:B------:R-:W-:Y:S01]  /*1080*/  ULDC.64 UR4, c[0x0][0xa28] ;  /* 0x00028a0000047ab9 */ /* 0x000fe20000000a00 */
[----:B------:R-:W-:Y:S01]  /*1090*/  ULDC.64 UR8, c[0x0][0xa18] ;  /* 0x0002860000087ab9 */ /* 0x000fe20000000a00 */
[----:B------:R-:W-:Y:S01]  /*10a0*/  ISETP.NE.U32.AND P1, PT, RZ, UR4, PT ;  /* 0x00000004ff007c0c */ /* 0x000fe2000bf25070 */
[----:B------:R-:W-:Y:S01]  /*10b0*/  ULDC.64 UR6, c[0x0][0xa08] ;  /* 0x0002820000067ab9 */ /* 0x000fe20000000a00 */
[----:B------:R-:W-:-:S02]  /*10c0*/  MOV R28, RZ ;  /* 0x000000ff001c7202 */ /* 0x000fc40000000f00 */
[----:B------:R-:W-:Y:S02]  /*10d0*/  ISETP.NE.AND.EX P1, PT, RZ, UR5, PT, P1 ;  /* 0x00000005ff007c0c */ /* 0x000fe4000bf25310 */
[----:B------:R-:W-:-:S04]  /*10e0*/  ISETP.NE.U32.AND P0, PT, RZ, UR6, PT ;  /* 0x00000006ff007c0c */ /* 0x000fc8000bf05070 */
[----:B------:R-:W-:Y:S02]  /*10f0*/  ISETP.NE.AND.EX P0, PT, RZ, UR7, PT, P0 ;  /* 0x00000007ff007c0c */ /* 0x000fe4000bf05300 */
[----:B--2---:R-:W-:Y:S01]  /*1100*/  SHF.R.S32.HI R0, RZ, 0x1f, R10 ;  /* 0x0000001fff007819 */ /* 0x004fe2000001140a */
[----:B------:R-:W-:Y:S04]  /*1110*/  STL [R1+0x20], R10 ;  /* 0x0000200a01007387 */ /* 0x000fe80000100800 */
[C---:B------:R-:W-:Y:S01]  /*1120*/  @P1 LEA R4, P2, R10.reuse, UR4, 0x2 ;  /* 0x000000040a041c11 */ /* 0x040fe2000f8410ff */
[C---:B------:R-:W-:Y:S01]  /*1130*/  IMAD.SHL.U32 R29, R10.reuse, 0x4, RZ ;  /* 0x000000040a1d7824 */ /* 0x040fe200078e00ff */
[C-C-:B------:R-:W-:Y:S01]  /*1140*/  SHF.L.U64.HI R30, R10.reuse, 0x2, R0.reuse ;  /* 0x000000020a1e7819 */ /* 0x140fe20000010200 */
[----:B------:R0:W-:Y:S01]  /*1150*/  STL [R1+0x3c], R0 ;  /* 0x00003c0001007387 */ /* 0x0001e20000100800 */
[----:B------:R-:W-:-:S02]  /*1160*/  @P1 LEA.HI.X R5, R10, UR5, R0, 0x2, P2 ;  /* 0x000000050a051c11 */ /* 0x000fc400090f1400 */
[----:B------:R-:W-:Y:S01]  /*1170*/  ISETP.NE.U32.AND P2, PT, RZ, UR8, PT ;  /* 0x00000008ff007c0c */ /* 0x000fe2000bf45070 */
[----:B------:R-:W-:Y:S01]  /*1180*/  ULDC UR4, c[0x0][0x288] ;  /* 0x0000a20000047ab9 */ /* 0x000fe20000000800 */
[----:B------:R-:W-:Y:S02]  /*1190*/  IADD3 R8, P3, R29, UR6, RZ ;  /* 0x000000061d087c10 */ /* 0x000fe4000ff7e0ff */
[----:B------:R-:W-:Y:S01]  /*11a0*/  ISETP.NE.AND.EX P2, PT, RZ, UR9, PT, P2 ;  /* 0x00000009ff007c0c */ /* 0x000fe2000bf45320 */
[----:B0-----:R-:W-:Y:S01]  /*11b0*/  IMAD.MOV.U32 R0, RZ, RZ, RZ ;  /* 0x000000ffff007224 */ /* 0x001fe200078e00ff */
[----:B------:R-:W-:Y:S01]  /*11c0*/  IADD3.X R9, R30, UR7, RZ, P3, !PT ;  /* 0x000000071e097c10 */ /* 0x000fe20009ffe4ff */
[----:B------:R-:W-:Y:S01]  /*11d0*/  IMAD.U32 R93, RZ, RZ, UR4 ;  /* 0x00000004ff5d7e24 */ /* 0x000fe2000f8e00ff */
[----:B------:R-:W-:-:S03]  /*11e0*/  ULDC.64 UR4, c[0x0][0x418] ;  /* 0x0001060000047ab9 */ /* 0x000fc60000000a00 */
[----:B------:R0:W5:Y:S06]  /*11f0*/  @P1 LDG.E R0, desc[UR36][R4.64] ;  /* 0x0000002404001981 */ /* 0x00016c000c1e1900 */
[----:B------:R-:W-:Y:S01]  /*1200*/  @P2 IADD3 R6, P1, R29, UR8, RZ ;  /* 0x000000081d062c10 */ /* 0x000fe2000ff3e0ff */
[----:B------:R0:W5:Y:S03]  /*1210*/  @P0 LDG.E R28, desc[UR36][R8.64] ;  /* 0x00000024081c0981 */ /* 0x000166000c1e1900 */
[----:B------:R-:W-:-:S05]  /*1220*/  @P2 IADD3.X R7, R30, UR9, RZ, P1, !PT ;  /* 0x000000091e072c10 */ /* 0x000fca0008ffe4ff */
[----:B------:R0:W5:Y:S01]  /*1230*/  @P2 LDG.E R93, desc[UR36][R6.64] ;  /* 0x00000024065d2981 */ /* 0x000162000c1e1900 */
[----:B------:R-:W-:Y:S01]  /*1240*/  UISETP.NE.U32.AND UP0, UPT, UR4, URZ, UPT ;  /* 0x0000003f0400728c */ /* 0x000fe2000bf05070 */
[----:B------:R-:W-:Y:S02]  /*1250*/  IMAD.MOV.U32 R24, RZ, RZ, R10 ;  /* 0x000000ffff187224 */ /* 0x000fe400078e000a */
[----:B------:R-:W-:Y:S01]  /*1260*/  ULDC UR4, c[0x0][0x424] ;  /* 0x0001090000047ab9 */ /* 0x000fe20000000800 */
[----:B------:R-:W-:-:S03]  /*1270*/  UISETP.NE.AND.EX UP0, UPT, UR5, URZ, UPT, UP0 ;  /* 0x0000003f0500728c */ /* 0x000fc6000bf05300 */
[----:B------:R-:W-:Y:S01]  /*1280*/  ULDC UR5, c[0x0][0x2f0] ;  /* 0x0000bc0000057ab9 */ /* 0x000fe20000000800 */
[----:B------:R-:W-:-:S04]  /*1290*/  USEL UR4, UR4, 0x1, UP0 ;  /* 0x0000000104047887 */ /* 0x000fc80008000000 */
[----:B------:R-:W-:-:S03]  /*12a0*/  UIMAD UR4, UR4, UR5, URZ ;  /* 0x00000005040472a4 */ /* 0x000fc6000f8e023f */
[----:B------:R-:W-:Y:S02]  /*12b0*/  ULDC UR5, c[0x0][0x348] ;  /* 0x0000d20000057ab9 */ /* 0x000fe40000000800 */
[----:B------:R-:W-:Y:S02]  /*12c0*/  IMAD.U32 R2, RZ, RZ, UR5 ;  /* 0x00000005ff027e24 */ /* 0x000fe4000f8e00ff */
[----:B------:R-:W-:Y:S01]  /*12d0*/  IMAD.U32 R27, RZ, RZ, UR4 ;  /* 0x00000004ff1b7e24 */ /* 0x000fe2000f8e00ff */
[----:B0--34-:R-:W-:Y:S06]  /*12e0*/  @P2 BRA `(.L_x_492) ;  /* 0x0000000000242947 */ /* 0x019fec0003800000 */
[----:B------:R-:W-:Y:S02]  /*12f0*/  ULDC.64 UR4, c[0x0][0xa00] ;  /* 0x0002800000047ab9 */ /* 0x000fe40000000a00 */
[----:B------:R-:W-:-:S04]  /*1300*/  ISETP.NE.U32.AND P1, PT, RZ, UR4, PT ;  /* 0x00000004ff007c0c */ /* 0x000fc8000bf25070 */
[----:B------:R-:W-:-:S13]  /*1310*/  ISETP.NE.AND.EX P1, PT, RZ, UR5, PT, P1 ;  /* 0x00000005ff007c0c */ /* 0x000fda000bf25310 */
[----:B------:R-:W-:Y:S05]  /*1320*/  @!P1 BRA `(.L_x_492) ;  /* 0x0000000000149947 */ /* 0x000fea0003800000 */
[----:B------:R-:W0:Y:S02]  /*1330*/  LDC.64 R4, c[0x0][0xa00] ;  /* 0x00028000ff047b82 */ /* 0x000e240000000a00 */
[----:B0-----:R-:W-:-:S05]  /*1340*/  IMAD.WIDE R4, R24, 0x4, R4 ;  /* 0x0000000418047825 */ /* 0x001fca00078e0204 */
[----:B-----5:R-:W2:Y:S04]  /*1350*/  LDG.E R93, desc[UR36][R4.64] ;  /* 0x00000024045d7981 */ /* 0x020ea8000c1e1900 */
[----:B------:R-:W2:Y:S02]  /*1360*/  LDG.E R6, desc[UR36][R4.64+0x4] ;  /* 0x0000042404067981 */ /* 0x000ea4000c1e1900 */
[----:B--2---:R-:W-:-:S07]  /*1370*/  IADD3 R93, -R93, R6, RZ ;  /* 0x000000065d5d7210 */ /* 0x004fce0007ffe1ff */
.L_x_492:
[----:B------:R-:W-:Y:S01]  /*1380*/  ULDC.64 UR4, c[0x0][0xa20] ;  /* 0x0002880000047ab9 */ /* 0x000fe20000000a00 */
[----:B------:R0:W-:Y:S01]  /*1390*/  STL [R1+0x44], R221 ;  /* 0x000044dd01007387 */ /* 0x0001e20000100800 */
[----:B------:R-:W-:-:S03]  /*13a0*/  ISETP.NE.U32.AND P1, PT, RZ, UR4, PT ;  /* 0x00000004ff007c0c */ /* 0x000fc6000bf25070 */
[----:B------:R0:W-:Y:S01]  /*13b0*/  STL [R1+0x38], R222 ;  /* 0x000038de01007387 */ /* 0x0001e20000100800 */
[----:B------:R-:W-:-:S13]  /*13c0*/  ISETP.NE.AND.EX P1, PT, RZ, UR5, PT, P1 ;  /* 0x00000005ff007c0c */ /* 0x000fda000bf25310 */
[----:B0-----:R-:W-:Y:S05]  /*13d0*/  @!P1 BRA `(.L_x_493) ;  /* 0x0000000000109947 */ /* 0x001fea0003800000 */
[----:B------:R-:W-:-:S04]  /*13e0*/  IADD3 R4, P0, R29, UR4, RZ ;  /* 0x000000041d047c10 */ /* 0x000fc8000ff1e0ff */
[----:B------:R-:W-:-:S05]  /*13f0*/  IADD3.X R5, R30, UR5, RZ, P0, !PT ;  /* 0x000000051e057c10 */ /* 0x000fca00087fe4ff */
[----:B------:R0:W5:Y:S01]  /*1400*/  LDG.E R27, desc[UR36][R4.64] ;  /* 0x00000024041b7981 */ /* 0x000162000c1e1900 */
[----:B------:R-:W-:Y:S05]  /*1410*/  BRA `(.L_x_494) ;  /* 0x0000000000107947 */ /* 0x000fea0003800000 */
.L_x_493:
[----:B------:R-:W-:Y:S05]  /*1420*/  @!P0 BRA `(.L_x_494) ;  /* 0x00000000000c8947 */ /* 0x000fea0003800000 */
[----:B------:R-:W2:Y:S04]  /*1430*/  LDG.E R4, desc[UR36][R8.64] ;  /* 0x0000002408047981 */ /* 0x000ea8000c1e1900 */
[----:B------:R-:W2:Y:S02]  /*1440*/  LDG.E R27, desc[UR36][R8.64+0x4] ;  /* 0x00000424081b7981 */ /* 0x000ea4000c1e1900 */
[----:B--2---:R-:W-:-:S07]  /*1450*/  IMAD.IADD R27, R27, 0x1, -R4 ;  /* 0x000000011b1b7824 */ /* 0x004fce00078e0a04 */
.L_x_494:
[----:B------:R-:W-:Y:S02]  /*1460*/  ULDC.64 UR4, c[0x0][0xa10] ;  /* 0x0002840000047ab9 */ /* 0x000fe40000000a00 */
[----:B------:R-:W-:-:S04]  /*1470*/  ISETP.NE.U32.AND P0, PT, RZ, UR4, PT ;  /* 0x00000004ff007c0c */ /* 0x000fc8000bf05070 */
[----:B------:R-:W-:Y:S01]  /*1480*/  ISETP.NE.AND.EX P0, PT, RZ, UR5, PT, P0 ;  /* 0x00000005ff007c0c */ /* 0x000fe2000bf05300 */
[----:B-----5:R-:W-:Y:S01]  /*1490*/  IMAD.IADD R9, R27, 0x1, -R0 ;  /* 0x000000011b097824 */ /* 0x020fe200078e0a00 */
[----:B------:R-:W-:-:S11]  /*14a0*/  ULDC.64 UR4, c[0x0][0xa30] ;  /* 0x00028c0000047ab9 */ /* 0x000fd60000000a00 */
[----:B0-----:R-:W0:Y:S02]  /*14b0*/  @P0 LDC.64 R4, c[0x0][0xa10] ;  /* 0x00028400ff040b82 */ /* 0x001e240000000a00 */
[----:B0-----:R-:W-:-:S05]  /*14c0*/  @P0 IMAD.WIDE R4, R24, 0x4, R4 ;  /* 0x0000000418040825 */ /* 0x001fca00078e0204 */
[----:B------:R-:W2:Y:S04]  /*14d0*/  @P0 LDG.E R3, desc[UR36][R4.64] ;  /* 0x0000002404030981 */ /* 0x000ea8000c1e1900 */
[----:B------:R-:W2:Y:S01]  /*14e0*/  @P0 LDG.E R8, desc[UR36][R4.64+0x4] ;  /* 0x0000042404080981 */ /* 0x000ea2000c1e1900 */
[----:B------:R-:W-:Y:S01]  /*14f0*/  IMAD.MOV R25, RZ, RZ, -R9 ;  /* 0x000000ffff197224 */ /* 0x000fe200078e0a09 */
[----:B------:R-:W-:Y:S01]  /*1500*/  ISETP.NE.U32.AND P1, PT, RZ, UR4, PT ;  /* 0x00000004ff007c0c */ /* 0x000fe2000bf25070 */
[----:B------:R-:W-:-:S03]  /*1510*/  IMAD.MOV.U32 R83, RZ, RZ, R27 ;  /* 0x000000ffff537224 */ /* 0x000fc600078e001b */
[----:B------:R-:W-:Y:S02]  /*1520*/  VIMNMX R25, RZ, R25, !PT ;  /* 0x00000019ff197248 */ /* 0x000fe40007fe0100 */
[----:B------:R-:W-:-:S13]  /*1530*/  ISETP.NE.AND.EX P1, PT, RZ, UR5, PT, P1 ;  /* 0x00000005ff007c0c */ /* 0x000fda000bf25310 */
[----:B------:R-:W-:-:S04]  /*1540*/  @P1 IADD3 R6, P2, R29, UR4, RZ ;  /* 0x000000041d061c10 */ /* 0x000fc8000ff5e0ff */
[----:B------:R-:W-:-:S05]  /*1550*/  @P1 IADD3.X R7, R30, UR5, RZ, P2, !PT ;  /* 0x000000051e071c10 */ /* 0x000fca00097fe4ff */
[----:B------:R0:W5:Y:S01]  /*1560*/  @P1 LDG.E R83, desc[UR36][R6.64] ;  /* 0x0000002406531981 */ /* 0x000162000c1e1900 */
[----:B--2---:R-:W-:-:S05]  /*1570*/  @P0 IMAD.IADD R2, R8, 0x1, -R3 ;  /* 0x0000000108020824 */ /* 0x004fca00078e0a03 */
[----:B------:R-:W-:-:S05]  /*1580*/  IADD3 R168, R9, R2, RZ ;  /* 0x0000000209a87210 */ /* 0x000fca0007ffe0ff */
[----:B------:R-:W-:-:S05]  /*1590*/  VIADD R0, R168, 0x7f ;  /* 0x0000007fa8007836 */ /* 0x000fca0000000000 */
[----:B------:R-:W-:-:S04]  /*15a0*/  SHF.R.S32.HI R3, RZ, 0x1f, R0 ;  /* 0x0000001fff037819 */ /* 0x000fc80000011400 */
[----:B------:R-:W-:-:S04]  /*15b0*/  LEA.HI R3, R3, R0, RZ, 0x7 ;  /* 0x0000000003037211 */ /* 0x000fc800078f38ff */
[----:B------:R-:W-:Y:S02]  /*15c0*/  LOP3.LUT R5, R3, 0xffffff80, RZ, 0xc0, !PT ;  /* 0xffffff8003057812 */ /* 0x000fe400078ec0ff */
[----:B------:R-:W-:Y:S02]  /*15d0*/  SHF.R.S32.HI R169, RZ, 0x7, R3 ;  /* 0x00000007ffa97819 */ /* 0x000fe40000011403 */
[----:B------:R-:W-:-:S04]  /*15e0*/  VIADDMNMX R0, R5, -R9, R2, PT ;  /* 0x8000000905007246 */ /* 0x000fc80003800102 */
[----:B------:R-:W-:Y:S02]  /*15f0*/  ISETP.GT.AND P0, PT, R0, R25, PT ;  /* 0x000000190000720c */ /* 0x000fe40003f04270 */
[----:B------:R-:W-:-:S05]  /*1600*/  SHF.R.U32.HI R25, RZ, 0x7, R25 ;  /* 0x00000007ff197819 */ /* 0x000fca0000011619 */
[----:B------:R-:W-:-:S06]  /*1610*/  IMAD.MOV.U32 R26, RZ, RZ, R25 ;  /* 0x000000ffff1a7224 */ /* 0x000fcc00078e0019 */
[----:B------:R-:W-:-:S05]  /*1620*/  @P0 VIADD R0, R0, 0x7f ;  /* 0x0000007f00000836 */ /* 0x000fca0000000000 */
[----:B------:R-:W-:-:S04]  /*1630*/  @P0 SHF.R.S32.HI R5, RZ, 0x1f, R0 ;  /* 0x0000001fff050819 */ /* 0x000fc80000011400 */
[----:B------:R-:W-:-:S04]  /*1640*/  @P0 LEA.HI R5, R5, R0, RZ, 0x7 ;  /* 0x0000000005050211 */ /* 0x000fc800078f38ff */
[----:B------:R-:W-:Y:S02]  /*1650*/  @P0 SHF.R.S32.HI R26, RZ, 0x7, R5 ;  /* 0x00000007ff1a0819 */ /* 0x000fe40000011405 */
[----:B------:R-:W-:Y:S02]  /*1660*/  PLOP3.LUT P0, PT, PT, PT, PT, 0x80, 0x0 ;  /* 0x000000000000781c */ /* 0x000fe40003f0f070 */
[----:B------:R-:W-:-:S13]  /*1670*/  ISETP.GT.AND P1, PT, R26, R25, PT ;  /* 0x000000191a00720c */ /* 0x000fda0003f24270 */
[----:B0-----:R-:W-:Y:S05]  /*1680*/  @!P1 BRA `(.L_x_495) ;  /* 0x000000a800649947 */ /* 0x001fea0003800000 */
[----:B------:R-:W-:Y:S01]  /*1690*/  IADD3 R0, R23, 0x28400, RZ ;  /* 0x0002840017007810 */ /* 0x000fe20007ffe0ff */
[----:B------:R-:W-:Y:S03]  /*16a0*/  BSSY B6, `(.L_x_496) ;  /* 0x0000013000067945 */ /* 0x000fe60003800000 */
[----:B------:R-:W-:-:S13]  /*16b0*/  LOP3.LUT P0, RZ, R0, 0x3ff, RZ, 0xc0, !PT ;  /* 0x000003ff00ff7812 */ /* 0x000fda000780c0ff */
[----:B------:R-:W-:Y:S05]  /*16c0*/  @!P0 BRA `(.L_x_497) ;  /* 0x0000000000408947 */ /* 0x000fea0003800000 */
[----:B------:R-:W-:Y:S01]  /*16d0*/  MOV R0, 0x0 ;  /* 0x0000000000007802 */ /* 0x000fe20000000f00 */
[----:B------:R-:W-:Y:S01]  /*16e0*/  ULDC.64 UR4, c[0x4][0x1b0] ;  /* 0x01006c0000047ab9 */ /* 0x000fe20000000a00 */
[----:B------:R-:W-:Y:S01]  /*16f0*/  ULDC.64 UR6, c[0x4][0x118] ;  /* 0x0100460000067ab9 */ /* 0x000fe20000000a00 */
[----:B------:R-:W-:Y:S01]  /*1700*/  IMAD.U32 R4, RZ, RZ, UR4 ;  /* 0x00000004ff047e24 */ /* 0x000fe2000f8e00ff */
[----:B------:R0:W1:Y:S01]  /*1710*/  LDC.64 R14, c[0x4][R0] ;  /* 0x01000000000e7b82 */ /* 0x0000620000000a00 */
[----:B------:R-:W-:Y:S01]  /*1720*/  IMAD.U32 R5, RZ, RZ, UR5 ;  /* 0x00000005ff057e24 */ /* 0x000fe2000f8e00ff */
[----:B------:R-:W-:Y:S01]  /*1730*/  ULDC.64 UR4, c[0x4][0x1b8] ;  /* 0x01006e0000047ab9 */ /* 0x000fe20000000a00 */
[----:B------:R-:W-:Y:S01]  /*1740*/  MOV R10, UR6 ;  /* 0x00000006000a7c02 */ /* 0x000fe20008000f00 */
[----:B------:R-:W-:Y:S02]  /*1750*/  IMAD.U32 R6, RZ, RZ, UR4 ;  /* 0x00000004ff067e24 */ /* 0x000fe4000f8e00ff */
[----:B------:R-:W-:-:S02]  /*1760*/  IMAD.U32 R7, RZ, RZ, UR5 ;  /* 0x00000005ff077e24 */ /* 0x000fc4000f8e00ff */
[----:B------:R-:W-:Y:S02]  /*1770*/  IMAD.U32 R11, RZ, RZ, UR7 ;  /* 0x00000007ff0b7e24 */ /* 0x000fe4000f8e00ff */
[----:B------:R-:W-:Y:S02]  /*1780*/  IMAD.MOV.U32 R8, RZ, RZ, 0x70 ;  /* 0x00000070ff087424 */ /* 0x000fe400078e00ff */
[----:B------:R-:W-:Y:S02]  /*1790*/  IMAD.MOV.U32 R12, RZ, RZ, 0x1 ;  /* 0x00000001ff0c7424 */ /* 0x000fe400078e00ff */
[----:B0-----:R-:W-:-:S07]  /*17a0*/  IMAD.MOV.U32 R13, RZ, RZ, RZ ;  /* 0x000000ffff0d7224 */ /* 0x001fce00078e00ff */
[----:B------:R-:W-:-:S07]  /*17b0*/  LEPC R20, `(.L_x_497) ;  /* 0x000000001014794e */ /* 0x000fce0000000000 */
[----:B-1---5:R-:W-:Y:S05]  /*17c0*/  CALL.ABS.NOINC R14 ;  /* 0x000000000e007343 */ /* 0x022fea0003c00000 */
.L_x_497:
[----:B------:R-:W-:Y:S05]  /*17d0*/  BSYNC B6 ;  /* 0x0000000000067941 */ /* 0x000fea0003800000 */
.L_x_496:
        /* <DEDUP_REMOVED lines=20> */
.L_x_499:
[----:B------:R-:W-:Y:S05]  /*1920*/  BSYNC B6 ;  /* 0x0000000000067941 */ /* 0x000fea0003800000 */
.L_x_498:
[----:B------:R-:W2:Y:S01]  /*1930*/  LDL R34, [R1+0x2c] ;  /* 0x00002c0001227983 */ /* 0x000ea20000100800 */
[----:B------:R-:W-:Y:S01]  /*1940*/  ULDC.64 UR4, c[0x0][0x9f8] ;  /* 0x00027e0000047ab9 */ /* 0x000fe20000000a00 */
[----:B------:R-:W0:Y:S01]  /*1950*/  LDC R35, c[0x0][0x3f4] ;  /* 0x0000fd00ff237b82 */ /* 0x000e220000000800 */
[----:B------:R-:W-:Y:S01]  /*1960*/  ISETP.NE.U32.AND P0, PT, RZ, UR4, PT ;  /* 0x00000004ff007c0c */ /* 0x000fe2000bf05070 */
[----:B------:R-:W3:Y:S03]  /*1970*/  LDL R21, [R1+0x28] ;  /* 0x0000280001157983 */ /* 0x000ee60000100800 */
[----:B------:R-:W-:Y:S01]  /*1980*/  ISETP.NE.AND.EX P0, PT, RZ, UR5, PT, P0 ;  /* 0x00000005ff007c0c */ /* 0x000fe2000bf05300 */
[----:B------:R-:W4:Y:S02]  /*1990*/  LDL R20, [R1+0x24] ;  /* 0x0000240001147983 */ /* 0x000f240000100800 */
[----:B------:R-:W1:Y:S10]  /*19a0*/  LDC.64 R32, c[0x0][0x408] ;  /* 0x00010200ff207b82 */ /* 0x000e740000000a00 */
[----:B------:R-:W-:-:S04]  /*19b0*/  @P0 IADD3 R4, P1, R29, UR4, RZ ;  /* 0x000000041d040c10 */ /* 0x000fc8000ff3e0ff */
[----:B------:R-:W-:Y:S02]  /*19c0*/  @P0 IADD3.X R5, R30, UR5, RZ, P1, !PT ;  /* 0x000000051e050c10 */ /* 0x000fe40008ffe4ff */
[----:B------:R-:W1:Y:S03]  /*19d0*/  LDC.64 R30, c[0x0][0x3f8] ;  /* 0x0000fe00ff1e7b82 */ /* 0x000e660000000a00 */
[----:B------:R1:W4:Y:S01]  /*19e0*/  @P0 LDG.E R24, desc[UR36][R4.64] ;  /* 0x0000002404180981 */ /* 0x000322000c1e1900 */
[----:B------:R-:W-:Y:S01]  /*19f0*/  SHF.R.S32.HI R3, RZ, 0x1f, R219 ;  /* 0x0000001fff037819 */ /* 0x000fe200000114db */
[----:B------:R-:W-:Y:S01]  /*1a00*/  VIADD R36, R219, 0x20 ;  /* 0x00000020db247836 */ /* 0x000fe20000000000 */
[----:B0-----:R-:W-:Y:S02]  /*1a10*/  ISETP.GE.AND P0, PT, R16, R35, PT ;  /* 0x000000231000720c */ /* 0x001fe40003f06270 */
[----:B------:R-:W-:Y:S01]  /*1a20*/  SHF.R.S32.HI R19, RZ, 0x1f, R18 ;  /* 0x0000001fff137819 */ /* 0x000fe20000011412 */
[-C--:B-1----:R-:W-:Y:S01]  /*1a30*/  IMAD R10, R3, R32.reuse, RZ ;  /* 0x00000020030a7224 */ /* 0x082fe200078e02ff */
[C---:B------:R-:W-:Y:S01]  /*1a40*/  IADD3 R37, R219.reuse, 0x40, RZ ;  /* 0x00000040db257810 */ /* 0x040fe20007ffe0ff */
[----:B------:R-:W-:Y:S01]  /*1a50*/  IMAD.SHL.U32 R36, R36, 0x80, RZ ;  /* 0x0000008024247824 */ /* 0x000fe200078e00ff */
[----:B------:R-:W-:Y:S01]  /*1a60*/  SHF.R.U32.HI R95, RZ, 0x3, R229 ;  /* 0x00000003ff5f7819 */ /* 0x000fe200000116e5 */
[----:B------:R-:W-:Y:S01]  /*1a70*/  IMAD R91, R219, R33, R10 ;  /* 0x00000021db5b7224 */ /* 0x000fe200078e020a */
[----:B------:R-:W-:Y:S01]  /*1a80*/  IADD3 R0, R28, R27, RZ ;  /* 0x0000001b1c007210 */ /* 0x000fe20007ffe0ff */
[----:B------:R-:W-:Y:S01]  /*1a90*/  IMAD.SHL.U32 R37, R37, 0x80, RZ ;  /* 0x0000008025257824 */ /* 0x000fe200078e00ff */
[----:B------:R-:W-:Y:S01]  /*1aa0*/  LOP3.LUT R36, R36, 0x380, RZ, 0xc0, !PT ;  /* 0x0000038024247812 */ /* 0x000fe200078ec0ff */
[----:B------:R-:W-:Y:S01]  /*1ab0*/  IMAD.WIDE.U32 R10, R219, R32, R16 ;  /* 0x00000020db0a7225 */ /* 0x000fe200078e0010 */
[----:B------:R-:W-:-:S02]  /*1ac0*/  SHF.L.U64.HI R27, R32, 0x5, R33 ;  /* 0x00000005201b7819 */ /* 0x000fc40000010221 */
[----:B------:R-:W-:Y:S01]  /*1ad0*/  SHF.R.U32.HI R97, RZ, 0x3, R36 ;  /* 0x00000003ff617819 */ /* 0x000fe20000011624 */
[----:B------:R-:W-:Y:S01]  /*1ae0*/  IMAD.MOV.U32 R90, RZ, RZ, R10 ;  /* 0x000000ffff5a7224 */ /* 0x000fe200078e000a */
[----:B------:R-:W-:Y:S01]  /*1af0*/  LOP3.LUT R37, R37, 0x380, RZ, 0xc0, !PT ;  /* 0x0000038025257812 */ /* 0x000fe200078ec0ff */
[-C--:B------:R-:W-:Y:S01]  /*1b00*/  IMAD R6, R3, R30.reuse, RZ ;  /* 0x0000001e03067224 */ /* 0x080fe200078e02ff */
[----:B------:R-:W-:Y:S01]  /*1b10*/  SEL R3, R35, RZ, P0 ;  /* 0x000000ff23037207 */ /* 0x000fe20000000000 */
[----:B------:R-:W-:Y:S01]  /*1b20*/  IMAD.WIDE.U32 R4, R219, R30, R18 ;  /* 0x0000001edb047225 */ /* 0x000fe200078e0012 */
[----:B------:R-:W-:Y:S02]  /*1b30*/  SHF.R.U32.HI R96, RZ, 0x3, R37 ;  /* 0x00000003ff607819 */ /* 0x000fe40000011625 */
[----:B------:R-:W-:Y:S01]  /*1b40*/  SHF.L.U64.HI R28, R32, 0x6, R33 ;  /* 0x00000006201c7819 */ /* 0x000fe20000010221 */
[----:B------:R-:W-:Y:S01]  /*1b50*/  IMAD.IADD R3, R16, 0x1, R3 ;  /* 0x0000000110037824 */ /* 0x000fe200078e0203 */
[----:B------:R-:W-:Y:S01]  /*1b60*/  SHF.L.U64.HI R29, R32, 0x7, R33 ;  /* 0x00000007201d7819 */ /* 0x000fe20000010221 */
[----:B------:R-:W-:Y:S01]  /*1b70*/  IMAD.MOV.U32 R84, RZ, RZ, R4 ;  /* 0x000000ffff547224 */ /* 0x000fe200078e0004 */
[----:B------:R-:W-:Y:S01]  /*1b80*/  SHF.L.U32 R35, R35, 0x1, RZ ;  /* 0x0000000123237819 */ /* 0x000fe200000006ff */
[C---:B------:R-:W-:Y:S01]  /*1b90*/  IMAD R87, R219.reuse, R31, R6 ;  /* 0x0000001fdb577224 */ /* 0x040fe200078e0206 */
[----:B------:R-:W-:Y:S01]  /*1ba0*/  SHF.R.S32.HI R4, RZ, 0x1f, R3 ;  /* 0x0000001fff047819 */ /* 0x000fe20000011403 */
[----:B------:R-:W-:-:S03]  /*1bb0*/  IMAD.WIDE.U32 R6, R219, R32, R18 ;  /* 0x00000020db067225 */ /* 0x000fc600078e0012 */
[CC--:B------:R-:W-:Y:S01]  /*1bc0*/  LEA.HI R12, R4.reuse, R3.reuse, RZ, 0x4 ;  /* 0x00000003040c7211 */ /* 0x0c0fe200078f20ff */
[----:B------:R-:W-:Y:S01]  /*1bd0*/  IMAD.MOV.U32 R88, RZ, RZ, R6 ;  /* 0x000000ffff587224 */ /* 0x000fe200078e0006 */
[----:B------:R-:W-:Y:S01]  /*1be0*/  LEA.HI R3, R4, R3, RZ, 0x7 ;  /* 0x0000000304037211 */ /* 0x000fe200078f38ff */
[----:B------:R-:W-:Y:S01]  /*1bf0*/  IMAD.IADD R89, R7, 0x1, R91 ;  /* 0x0000000107597824 */ /* 0x000fe200078e025b */
[----:B------:R-:W-:Y:S01]  /*1c00*/  LOP3.LUT R6, R36, 0x70, R12, 0xf8, !PT ;  /* 0x0000007024067812 */ /* 0x000fe200078ef80c */
[-C--:B------:R-:W-:Y:S01]  /*1c10*/  IMAD.WIDE.U32 R8, R219, R30.reuse, R16 ;  /* 0x0000001edb087225 */ /* 0x080fe200078e0010 */
[----:B------:R-:W-:Y:S02]  /*1c20*/  SHF.R.U32.HI R36, RZ, 0x3, R227 ;  /* 0x00000003ff247819 */ /* 0x000fe400000116e3 */
[----:B------:R-:W-:Y:S01]  /*1c30*/  IADD3 R91, R91, R11, RZ ;  /* 0x0000000b5b5b7210 */ /* 0x000fe20007ffe0ff */
[----:B------:R-:W-:Y:S01]  /*1c40*/  IMAD.SHL.U32 R4, R3, 0x80, RZ ;  /* 0x0000008003047824 */ /* 0x000fe200078e00ff */
[----:B------:R-:W-:Y:S01]  /*1c50*/  LOP3.LUT R3, R227, 0x70, R12, 0xf8, !PT ;  /* 0x00000070e3037812 */ /* 0x000fe200078ef80c */
[----:B------:R-:W-:Y:S01]  /*1c60*/  IMAD.IADD R85, R5, 0x1, R87 ;  /* 0x0000000105557824 */ /* 0x000fe200078e0257 */
[----:B-----5:R-:W-:Y:S01]  /*1c70*/  SHF.R.S32.HI R11, RZ, 0x1f, R83 ;  /* 0x0000001fff0b7819 */ /* 0x020fe20000011453 */
[----:B------:R-:W-:Y:S01]  /*1c80*/  IMAD.MOV.U32 R86, RZ, RZ, R8 ;  /* 0x000000ffff567224 */ /* 0x000fe200078e0008 */
[----:B------:R-:W-:Y:S01]  /*1c90*/  LOP3.LUT R7, R4, 0xffffc000, RZ, 0xc0, !PT ;  /* 0xffffc00004077812 */ /* 0x000fe200078ec0ff */
[----:B------:R-:W-:Y:S01]  /*1ca0*/  IMAD.IADD R87, R87, 0x1, R9 ;  /* 0x0000000157577824 */ /* 0x000fe200078e0209 */
[----:B------:R-:W-:Y:S01]  /*1cb0*/  LOP3.LUT R4, R6, R97, RZ, 0x3c, !PT ;  /* 0x0000006106047212 */ /* 0x000fe200078e3cff */
[----:B------:R-:W-:Y:S01]  /*1cc0*/  IMAD R10, R11, R30, RZ ;  /* 0x0000001e0b0a7224 */ /* 0x000fe200078e02ff */
[----:B------:R-:W-:Y:S01]  /*1cd0*/  LOP3.LUT R3, R3, R36, RZ, 0x3c, !PT ;  /* 0x0000002403037212 */ /* 0x000fe200078e3cff */
[----:B------:R-:W-:Y:S01]  /*1ce0*/  IMAD R14, R11, R32, RZ ;  /* 0x000000200b0e7224 */ /* 0x000fe200078e02ff */
[----:B------:R-:W-:Y:S01]  /*1cf0*/  LOP3.LUT R5, R37, 0x70, R12, 0xf8, !PT ;  /* 0x0000007025057812 */ /* 0x000fe200078ef80c */
[----:B------:R-:W-:Y:S01]  /*1d00*/  IMAD R37, R83, R31, R10 ;  /* 0x0000001f53257224 */ /* 0x000fe200078e020a */
[----:B------:R-:W-:Y:S01]  /*1d10*/  LOP3.LUT R8, R229, 0x70, R12, 0xf8, !PT ;  /* 0x00000070e5087812 */ /* 0x000fe200078ef80c */
[----:B------:R-:W-:Y:S01]  /*1d20*/  IMAD.WIDE.U32 R84, R83, R30, R84 ;  /* 0x0000001e53547225 */ /* 0x000fe200078e0054 */
[----:B------:R-:W-:-:S02]  /*1d30*/  LOP3.LUT R6, R5, R96, RZ, 0x3c, !PT ;  /* 0x0000006005067212 */ /* 0x000fc400078e3cff */
[----:B------:R-:W-:Y:S01]  /*1d40*/  LOP3.LUT R8, R8, R95, RZ, 0x3c, !PT ;  /* 0x0000005f08087212 */ /* 0x000fe200078e3cff */
[C---:B------:R-:W-:Y:S01]  /*1d50*/  IMAD R11, R83.reuse, R33, R14 ;  /* 0x00000021530b7224 */ /* 0x040fe200078e020e */
[----:B------:R-:W-:Y:S01]  /*1d60*/  LOP3.LUT R39, R12, 0xfffffff0, RZ, 0xc0, !PT ;  /* 0xfffffff00c277812 */ /* 0x000fe200078ec0ff */
[----:B------:R-:W-:Y:S01]  /*1d70*/  IMAD.WIDE.U32 R90, R83, R32, R90 ;  /* 0x00000020535a7225 */ /* 0x000fe200078e005a */
[----:B------:R-:W-:Y:S02]  /*1d80*/  IADD3 R3, R3, R7, R228 ;  /* 0x0000000703037210 */ /* 0x000fe40007ffe0e4 */
[C---:B------:R-:W-:Y:S01]  /*1d90*/  SHF.L.U64.HI R9, R30.reuse, 0x7, R31 ;  /* 0x000000071e097819 */ /* 0x040fe2000001021f */
[C---:B------:R-:W-:Y:S01]  /*1da0*/  IMAD.WIDE.U32 R86, R83.reuse, R30, R86 ;  /* 0x0000001e53567225 */ /* 0x040fe200078e0056 */
[----:B------:R-:W-:Y:S02]  /*1db0*/  SHF.L.U32 R10, R30, 0x5, RZ ;  /* 0x000000051e0a7819 */ /* 0x000fe400000006ff */
[----:B------:R-:W-:Y:S01]  /*1dc0*/  SHF.R.S32.HI R33, RZ, 0x1f, R222 ;  /* 0x0000001fff217819 */ /* 0x000fe200000114de */
[----:B------:R-:W-:Y:S01]  /*1dd0*/  IMAD.WIDE.U32 R88, R83, R32, R88 ;  /* 0x0000002053587225 */ /* 0x000fe200078e0058 */
[----:B------:R-:W-:-:S02]  /*1de0*/  IADD3 R40, R11, R91, RZ ;  /* 0x0000005b0b287210 */ /* 0x000fc40007ffe0ff */
[----:B------:R-:W-:Y:S01]  /*1df0*/  SHF.R.S32.HI R41, RZ, 0x4, R12 ;  /* 0x00000004ff297819 */ /* 0x000fe2000001140c */
[----:B------:R-:W-:Y:S01]  /*1e00*/  IMAD.IADD R38, R89, 0x1, R11 ;  /* 0x0000000159267824 */ /* 0x000fe200078e020b */
[----:B------:R-:W-:Y:S02]  /*1e10*/  SHF.R.S32.HI R43, RZ, 0x1f, R39 ;  /* 0x0000001fff2b7819 */ /* 0x000fe40000011427 */
[-C--:B--2---:R-:W-:Y:S02]  /*1e20*/  IADD3 R4, R4, R7.reuse, R34 ;  /* 0x0000000704047210 */ /* 0x084fe40007ffe022 */
[----:B------:R-:W0:Y:S01]  /*1e30*/  S2R R34, SR_TID.X ;  /* 0x0000000000227919 */ /* 0x000e220000002100 */
[-C--:B---3--:R-:W-:Y:S01]  /*1e40*/  IADD3 R5, R6, R7.reuse, R21 ;  /* 0x0000000706057210 */ /* 0x088fe20007ffe015 */
[----:B------:R-:W-:Y:S01]  /*1e50*/  IMAD.SHL.U32 R21, R30, 0x80, RZ ;  /* 0x000000801e157824 */ /* 0x000fe200078e00ff */
[----:B----4-:R-:W-:Y:S01]  /*1e60*/  IADD3 R6, R8, R7, R20 ;  /* 0x0000000708067210 */ /* 0x010fe20007ffe014 */
[C---:B------:R-:W-:Y:S01]  /*1e70*/  IMAD.SHL.U32 R20, R30.reuse, 0x40, RZ ;  /* 0x000000401e147824 */ /* 0x040fe200078e00ff */
[----:B------:R-:W-:-:S02]  /*1e80*/  SHF.L.U64.HI R7, R30, 0x5, R31 ;  /* 0x000000051e077819 */ /* 0x000fc4000001021f */
[----:B------:R-:W-:Y:S01]  /*1e90*/  SHF.L.U64.HI R8, R30, 0x6, R31 ;  /* 0x000000061e087819 */ /* 0x000fe2000001021f */
[C---:B------:R-:W-:Y:S02]  /*1ea0*/  IMAD.SHL.U32 R30, R32.reuse, 0x20, RZ ;  /* 0x00000020201e7824 */ /* 0x040fe400078e00ff */
[C---:B------:R-:W-:Y:S02]  /*1eb0*/  IMAD.SHL.U32 R31, R32.reuse, 0x40, RZ ;  /* 0x00000040201f7824 */ /* 0x040fe400078e00ff */
[----:B------:R-:W-:Y:S01]  /*1ec0*/  IMAD.SHL.U32 R32, R32, 0x80, RZ ;  /* 0x0000008020207824 */ /* 0x000fe200078e00ff */
[----:B------:R-:W-:Y:S02]  /*1ed0*/  SHF.R.S32.HI R42, RZ, 0x1f, R24 ;  /* 0x0000001fff2a7819 */ /* 0x000fe40000011418 */
[----:B0-----:R-:W-:Y:S02]  /*1ee0*/  SHF.R.U32.HI R36, RZ, 0x7, R34 ;  /* 0x00000007ff247819 */ /* 0x001fe40000011622 */
[----:B------:R-:W-:-:S02]  /*1ef0*/  IADD3 R34, R34, -0x80, RZ ;  /* 0xffffff8022227810 */ /* 0x000fc40007ffe0ff */
[C---:B------:R-:W-:Y:S01]  /*1f00*/  ISETP.NE.AND P6, PT, R36.reuse, 0x1, PT ;  /* 0x000000012400780c */ /* 0x040fe20003fc5270 */
[----:B------:R-:W-:Y:S01]  /*1f10*/  VIADD R94, R36, 0x8 ;  /* 0x00000008245e7836 */ /* 0x000fe20000000000 */
[----:B------:R-:W-:Y:S01]  /*1f20*/  SHF.R.S32.HI R13, RZ, 0x1f, R34 ;  /* 0x0000001fff0d7819 */ /* 0x000fe20000011422 */
[----:B------:R-:W-:Y:S02]  /*1f30*/  IMAD.IADD R36, R85, 0x1, R37 ;  /* 0x0000000155247824 */ /* 0x000fe400078e0225 */
[----:B------:R-:W-:Y:S01]  /*1f40*/  IMAD.IADD R37, R37, 0x1, R87 ;  /* 0x0000000125257824 */ /* 0x000fe200078e0257 */
[----:B------:R-:W-:-:S04]  /*1f50*/  LEA.HI R13, R13, R34, RZ, 0x3 ;  /* 0x000000220d0d7211 */ /* 0x000fc800078f18ff */
[----:B------:R-:W-:-:S03]  /*1f60*/  LOP3.LUT R13, R13, 0xfffffff8, RZ, 0xc0, !PT ;  /* 0xfffffff80d0d7812 */ /* 0x000fc600078ec0ff */
[----:B------:R-:W-:Y:S05]  /*1f70*/  @!P6 WARPSYNC.ALL ;  /* 0x000000000000e948 */ /* 0x000fea0003800000 */
[----:B------:R-:W-:Y:S01]  /*1f80*/  ULDC UR4, c[0x0][0x2f4] ;  /* 0x0000bd0000047ab9 */ /* 0x000fe20000000800 */
[----:B------:R-:W-:Y:S01]  /*1f90*/  IMAD.IADD R13, R34, 0x1, -R13 ;  /* 0x00000001220d7824 */ /* 0x000fe200078e0a0d */
[----:B------:R-:W-:Y:S01]  /*1fa0*/  @!P6 BAR.SYNC.DEFER_BLOCKING 0x9, 0x100 ;  /* 0x024400000000eb1d */ /* 0x000fe20000010000 */
[----:B------:R-:W-:Y:S02]  /*1fb0*/  ISETP.GE.AND P2, PT, R22, UR4, PT ;  /* 0x0000000416007c0c */ /* 0x000fe4000bf46270 */
[----:B------:R-:W-:Y:S01]  /*1fc0*/  IMAD R34, R13, 0x20, R219 ;  /* 0x000000200d227824 */ /* 0x000fe200078e02db */
[----:B------:R-:W-:-:S02]  /*1fd0*/  ISETP.GE.AND P1, PT, R16, UR4, PT ;  /* 0x0000000410007c0c */ /* 0x000fc4000bf26270 */
[----:B------:R-:W-:-:S11]  /*1fe0*/  P2R R81, PR, RZ, 0x4 ;  /* 0x00000004ff517803 */ /* 0x000fd60000000000 */
.L_x_595:
[----:B0-----:R-:W0:Y:S01]  /*1ff0*/  LDC R99, c[0x0][0x430] ;  /* 0x00010c00ff637b82 */ /* 0x001e220000000800 */
[----:B------:R-:W-:Y:S02]  /*2000*/  VIADD R26, R26, 0xffffffff ;  /* 0xffffffff1a1a7836 */ /* 0x000fe40000000000 */
[----:B------:R-:W-:Y:S02]  /*2010*/  IMAD.MOV.U32 R98, RZ, RZ, RZ ;  /* 0x000000ffff627224 */ /* 0x000fe400078e00ff */
[----:B------:R-:W-:-:S03]  /*2020*/  IMAD R11, R26, 0x80, R34 ;  /* 0x000000801a0b7824 */ /* 0x000fc600078e0222 */
[----:B-1----:R-:W1:Y:S01]  /*2030*/  LDC R104, c[0x0][0x3f4] ;  /* 0x0000fd00ff687b82 */ /* 0x002e620000000800 */
[----:B------:R-:W-:Y:S01]  /*2040*/  IMAD.IADD R45, R0, 0x1, R11 ;  /* 0x00000001002d7824 */ /* 0x000fe200078e020b */
[----:B------:R-:W-:-:S04]  /*2050*/  ISETP.GE.AND P2, PT, R11, R2, PT ;  /* 0x000000020b00720c */ /* 0x000fc80003f46270 */
[----:B------:R-:W-:Y:S02]  /*2060*/  ISETP.GT.OR P2, PT, R34, 0x7f, P2 ;  /* 0x0000007f2200780c */ /* 0x000fe40001744670 */
[----:B------:R-:W-:Y:S02]  /*2070*/  MOV R11, R45 ;  /* 0x0000002d000b7202 */ /* 0x000fe40000000f00 */
[----:B0-----:R-:W-:-:S09]  /*2080*/  ISETP.NE.AND P3, PT, R99, 0x1, PT ;  /* 0x000000016300780c */ /* 0x001fd20003f65270 */
[----:B------:R-:W0:Y:S08]  /*2090*/  @!P2 LDC.64 R14, c[0x0][0x428] ;  /* 0x00010a00ff0eab82 */ /* 0x000e300000000a00 */
[----:B--2---:R-:W2:Y:S08]  /*20a0*/  @!P2 LDC.64 R46, c[0x0][0x418] ;  /* 0x00010600ff2eab82 */ /* 0x004eb00000000a00 */
[----:B------:R-:W3:Y:S08]  /*20b0*/  @P3 LDC R12, c[0x0][0x434] ;  /* 0x00010d00ff0c3b82 */ /* 0x000ef00000000800 */
[----:B------:R-:W4:Y:S01]  /*20c0*/  @P3 LDC R13, c[0x0][0x438] ;  /* 0x00010e00ff0d3b82 */ /* 0x000f220000000800 */
[----:B---3--:R-:W-:-:S05]  /*20d0*/  @P3 IMAD.HI.U32 R12, R45, R12, RZ ;  /* 0x0000000c2d0c3227 */ /* 0x008fca00078e00ff */
[----:B----4-:R-:W-:Y:S01]  /*20e0*/  @P3 SHF.R.U32.HI R11, RZ, R13, R12 ;  /* 0x0000000dff0b3219 */ /* 0x010fe2000001160c */
[----:B0-----:R-:W-:-:S03]  /*20f0*/  @!P2 IMAD R12, R42, R14, RZ ;  /* 0x0000000e2a0ca224 */ /* 0x001fc600078e02ff */
[--C-:B------:R-:W-:Y:S01]  /*2100*/  @!P2 SHF.R.S32.HI R13, RZ, 0x1f, R11.reuse ;  /* 0x0000001fff0da819 */ /* 0x100fe2000001140b */
[----:B------:R-:W-:Y:S02]  /*2110*/  @!P2 IMAD R15, R24, R15, R12 ;  /* 0x0000000f180fa224 */ /* 0x000fe400078e020c */
[----:B------:R-:W-:-:S04]  /*2120*/  @!P2 IMAD.MOV.U32 R12, RZ, RZ, R11 ;  /* 0x000000ffff0ca224 */ /* 0x000fc800078e000b */
[----:B------:R-:W-:-:S04]  /*2130*/  @!P2 IMAD.WIDE.U32 R12, R24, R14, R12 ;  /* 0x0000000e180ca225 */ /* 0x000fc800078e000c */
[----:B------:R-:W-:Y:S01]  /*2140*/  @!P2 IMAD.IADD R13, R13, 0x1, R15 ;  /* 0x000000010d0da824 */ /* 0x000fe200078e020f */
[----:B--2---:R-:W-:-:S04]  /*2150*/  @!P2 LEA R14, P3, R12, R46, 0x2 ;  /* 0x0000002e0c0ea211 */ /* 0x004fc800078610ff */
[----:B------:R-:W-:Y:S02]  /*2160*/  @!P2 LEA.HI.X R15, R12, R47, R13, 0x2, P3 ;  /* 0x0000002f0c0fa211 */ /* 0x000fe400018f140d */
[----:B------:R-:W-:-:S03]  /*2170*/  SHF.R.U32.HI R44, RZ, 0x3, R227 ;  /* 0x00000003ff2c7819 */ /* 0x000fc600000116e3 */
[----:B------:R0:W5:Y:S01]  /*2180*/  @!P2 LDG.E R98, desc[UR36][R14.64] ;  /* 0x000000240e62a981 */ /* 0x000162000c1e1900 */
[----:B-1----:R-:W-:Y:S01]  /*2190*/  ISETP.GE.AND P2, PT, R104, 0x1, PT ;  /* 0x000000016800780c */ /* 0x002fe20003f46270 */
[----:B------:R-:W-:Y:S05]  /*21a0*/  YIELD ;  /* 0x0000000000007946 */ /* 0x000fea0003800000 */
[----:B------:R-:W-:Y:S01]  /*21b0*/  LOP3.LUT R13, R227, 0x70, R16, 0xf8, !PT ;  /* 0x00000070e30d7812 */ /* 0x000fe200078ef810 */
[----:B------:R-:W-:Y:S01]  /*21c0*/  BSSY B0, `(.L_x_500) ;  /* 0x0000967000007945 */ /* 0x000fe20003800000 */
[----:B------:R-:W-:Y:S02]  /*21d0*/  IADD3 R12, -R11, RZ, RZ ;  /* 0x000000ff0b0c7210 */ /* 0x000fe40007ffe1ff */
[----:B------:R-:W-:-:S02]  /*21e0*/  LOP3.LUT R13, R228, R13, R44, 0xf6, !PT ;  /* 0x0000000de40d7212 */ /* 0x000fc400078ef62c */
[----:B------:R-:W-:Y:S01]  /*21f0*/  ISETP.GT.AND P3, PT, R26, R25, PT ;  /* 0x000000191a00720c */ /* 0x000fe20003f64270 */
[----:B------:R-:W-:Y:S02]  /*2200*/  IMAD R99, R99, R12, R45 ;  /* 0x0000000c63637224 */ /* 0x000fe400078e022d */
[----:B------:R-:W-:Y:S01]  /*2210*/  IMAD R92, R216, 0x8000, R13 ;  /* 0x00008000d85c7824 */ /* 0x000fe200078e020d */
[----:B------:R-:W-:-:S03]  /*2220*/  P2R R82, PR, RZ, 0x8 ;  /* 0x00000008ff527803 */ /* 0x000fc60000000000 */
[----:B------:R-:W-:Y:S01]  /*2230*/  IMAD.IADD R92, R23, 0x1, R92 ;  /* 0x00000001175c7824 */ /* 0x000fe200078e025c */
[----:B0-----:R-:W-:Y:S06]  /*2240*/  @!P2 BRA `(.L_x_501) ;  /* 0x0000008c00d0a947 */ /* 0x001fec0003800000 */
[----:B------:R-:W-:Y:S01]  /*2250*/  SHF.R.S32.HI R100, RZ, 0x1f, R99 ;  /* 0x0000001fff647819 */ /* 0x000fe20000011463 */
[----:B------:R-:W-:Y:S01]  /*2260*/  ULDC.64 UR4, c[0x0][0x300] ;  /* 0x0000c00000047ab9 */ /* 0x000fe20000000a00 */
[----:B-----5:R-:W-:Y:S01]  /*2270*/  SHF.R.S32.HI R101, RZ, 0x1f, R98 ;  /* 0x0000001fff657819 */ /* 0x020fe20000011462 */
[----:B------:R-:W-:Y:S01]  /*2280*/  IMAD.WIDE.U32 R12, R99, UR4, RZ ;  /* 0x00000004630c7c25 */ /* 0x000fe2000f8e00ff */
[----:B------:R-:W-:Y:S02]  /*2290*/  ULDC.U8 UR6, c[0x0][0x410] ;  /* 0x0001040000067ab9 */ /* 0x000fe40000000000 */
[----:B------:R-:W-:Y:S01]  /*22a0*/  ISETP.NE.AND P2, PT, RZ, UR6, PT ;  /* 0x00000006ff007c0c */ /* 0x000fe2000bf45270 */
[----:B------:R-:W-:Y:S02]  /*22b0*/  IMAD R14, R100, UR4, RZ ;  /* 0x00000004640e7c24 */ /* 0x000fe4000f8e02ff */
[-C--:B------:R-:W-:Y:S02]  /*22c0*/  IMAD R44, R29, R26.reuse, RZ ;  /* 0x0000001a1d2c7224 */ /* 0x080fe400078e02ff */
[----:B------:R-:W-:Y:S01]  /*22d0*/  IMAD R11, R99, UR5, R14 ;  /* 0x00000005630b7c24 */ /* 0x000fe2000f8e020e */
[----:B------:R-:W-:Y:S01]  /*22e0*/  ULDC.64 UR4, c[0x0][0x310] ;  /* 0x0000c40000047ab9 */ /* 0x000fe20000000a00 */
[----:B------:R-:W-:-:S02]  /*22f0*/  IMAD R14, R9, R26, RZ ;  /* 0x0000001a090e7224 */ /* 0x000fc400078e02ff */
[----:B------:R-:W-:Y:S02]  /*2300*/  IMAD R15, R101, UR4, RZ ;  /* 0x00000004650f7c24 */ /* 0x000fe4000f8e02ff */
[----:B------:R-:W-:Y:S01]  /*2310*/  IMAD.IADD R13, R13, 0x1, R11 ;  /* 0x000000010d0d7824 */ /* 0x000fe200078e020b */
[----:B------:R-:W-:Y:S01]  /*2320*/  SHF.R.S32.HI R11, RZ, 0x1f, R26 ;  /* 0x0000001fff0b7819 */ /* 0x000fe2000001141a */
[C---:B------:R-:W-:Y:S02]  /*2330*/  IMAD R15, R98.reuse, UR5, R15 ;  /* 0x00000005620f7c24 */ /* 0x040fe4000f8e020f */
[----:B------:R-:W-:Y:S01]  /*2340*/  IMAD.WIDE.U32 R12, R98, UR4, R12 ;  /* 0x00000004620c7c25 */ /* 0x000fe2000f8e000c */
[----:B------:R-:W-:-:S03]  /*2350*/  ULDC.64 UR4, c[0x0][0x308] ;  /* 0x0000c20000047ab9 */ /* 0x000fc60000000a00 */
[----:B------:R-:W-:Y:S01]  /*2360*/  IMAD R47, R11, R21, R14 ;  /* 0x000000150b2f7224 */ /* 0x000fe200078e020e */
[----:B------:R-:W-:Y:S01]  /*2370*/  IADD3 R13, R13, R15, RZ ;  /* 0x0000000f0d0d7210 */ /* 0x000fe20007ffe0ff */
[----:B------:R-:W-:Y:S02]  /*2380*/  IMAD R15, R33, UR4, RZ ;  /* 0x00000004210f7c24 */ /* 0x000fe4000f8e02ff */
[----:B------:R-:W-:Y:S02]  /*2390*/  IMAD R11, R11, R32, R44 ;  /* 0x000000200b0b7224 */ /* 0x000fe400078e022c */
[----:B------:R-:W-:-:S04]  /*23a0*/  IMAD.WIDE.U32 R44, R222, UR4, R12 ;  /* 0x00000004de2c7c25 */ /* 0x000fc8000f8e000c */
[----:B------:R-:W-:Y:S01]  /*23b0*/  IMAD R107, R222, UR5, R15 ;  /* 0x00000005de6b7c24 */ /* 0x000fe2000f8e020f */
[----:B------:R-:W-:Y:S01]  /*23c0*/  ULDC.64 UR4, c[0x0][0x2e8] ;  /* 0x0000ba0000047ab9 */ /* 0x000fe20000000a00 */
[----:B------:R-:W-:Y:S01]  /*23d0*/  IMAD R102, R26, -0x80, R2 ;  /* 0xffffff801a667824 */ /* 0x000fe200078e0202 */
[----:B------:R-:W-:Y:S01]  /*23e0*/  IADD3 R106, P3, R44, UR4, RZ ;  /* 0x000000042c6a7c10 */ /* 0x000fe2000ff7e0ff */
[----:B------:R-:W-:-:S03]  /*23f0*/  IMAD.WIDE.U32 R12, R21, R26, RZ ;  /* 0x0000001a150c7225 */ /* 0x000fc600078e00ff */
[----:B------:R-:W-:Y:S01]  /*2400*/  IADD3.X R107, R45, UR5, R107, P3, !PT ;  /* 0x000000052d6b7c10 */ /* 0x000fe20009ffe46b */
[----:B------:R-:W-:Y:S01]  /*2410*/  IMAD.WIDE.U32 R14, R32, R26, RZ ;  /* 0x0000001a200e7225 */ /* 0x000fe200078e00ff */
[----:B------:R-:W-:-:S03]  /*2420*/  VIMNMX R102, R102, 0x80, PT ;  /* 0x0000008066667848 */ /* 0x000fc60003fe0100 */
[----:B------:R-:W-:Y:S02]  /*2430*/  IMAD.IADD R103, R13, 0x1, R47 ;  /* 0x000000010d677824 */ /* 0x000fe400078e022f */
[----:B------:R-:W-:Y:S01]  /*2440*/  IMAD.IADD R105, R15, 0x1, R11 ;  /* 0x000000010f697824 */ /* 0x000fe200078e020b */
[----:B------:R-:W-:Y:S06]  /*2450*/  @!P2 BRA `(.L_x_502) ;  /* 0x00000044007ca947 */ /* 0x000fec0003800000 */
[----:B------:R-:W-:Y:S01]  /*2460*/  ISETP.GE.AND P2, PT, R219, R102, PT ;  /* 0x00000066db00720c */ /* 0x000fe20003f46270 */
[----:B------:R-:W-:Y:S01]  /*2470*/  BSSY B1, `(.L_x_503) ;  /* 0x0000018000017945 */ /* 0x000fe20003800000 */
[----:B------:R-:W-:Y:S02]  /*2480*/  CS2R R60, SRZ ;  /* 0x00000000003c7805 */ /* 0x000fe4000001ff00 */
[----:B------:R-:W-:Y:S02]  /*2490*/  CS2R R68, SRZ ;  /* 0x0000000000447805 */ /* 0x000fe4000001ff00 */
[----:B------:R-:W-:Y:S02]  /*24a0*/  CS2R R72, SRZ ;  /* 0x0000000000487805 */ /* 0x000fe4000001ff00 */
[----:B------:R-:W-:Y:S02]  /*24b0*/  P2R R122, PR, RZ, 0x4 ;  /* 0x00000004ff7a7803 */ /* 0x000fe40000000000 */
[----:B------:R-:W-:-:S02]  /*24c0*/  CS2R R70, SRZ ;  /* 0x0000000000467805 */ /* 0x000fc4000001ff00 */
[----:B------:R-:W-:Y:S01]  /*24d0*/  CS2R R74, SRZ ;  /* 0x00000000004a7805 */ /* 0x000fe2000001ff00 */
[----:B------:R-:W-:Y:S06]  /*24e0*/  @P2 BRA `(.L_x_504) ;  /* 0x0000000000402947 */ /* 0x000fec0003800000 */
[----:B------:R-:W-:Y:S01]  /*24f0*/  ULDC.64 UR4, c[0x0][0x3e8] ;  /* 0x0000fa0000047ab9 */ /* 0x000fe20000000a00 */
[----:B------:R-:W-:Y:S02]  /*2500*/  CS2R R72, SRZ ;  /* 0x0000000000487805 */ /* 0x000fe4000001ff00 */
[----:B------:R-:W-:Y:S02]  /*2510*/  IADD3 R44, P2, P3, R84, UR4, R12 ;  /* 0x00000004542c7c10 */ /* 0x000fe4000fb5e00c */
[----:B------:R-:W-:Y:S02]  /*2520*/  CS2R R74, SRZ ;  /* 0x00000000004a7805 */ /* 0x000fe4000001ff00 */
[----:B------:R-:W-:Y:S01]  /*2530*/  IADD3.X R45, R36, UR5, R103, P2, P3 ;  /* 0x00000005242d7c10 */ /* 0x000fe200097e6467 */
[----:B------:R-:W-:Y:S02]  /*2540*/  ULDC.64 UR4, c[0x0][0x400] ;  /* 0x0001000000047ab9 */ /* 0x000fe40000000a00 */
[----:B------:R-:W-:-:S04]  /*2550*/  IADD3 R46, P2, P3, R88, UR4, R14 ;  /* 0x00000004582e7c10 */ /* 0x000fc8000fb5e00e */
[----:B------:R-:W-:Y:S02]  /*2560*/  IADD3.X R47, R38, UR5, R105, P2, P3 ;  /* 0x00000005262f7c10 */ /* 0x000fe400097e6469 */
[----:B------:R-:W-:Y:S02]  /*2570*/  ISETP.GE.AND P2, PT, R18, R104, PT ;  /* 0x000000681200720c */ /* 0x000fe40003f46270 */
[----:B------:R-:W-:Y:S02]  /*2580*/  CS2R R68, SRZ ;  /* 0x0000000000447805 */ /* 0x000fe4000001ff00 */
[----:B------:R-:W-:-:S09]  /*2590*/  CS2R R70, SRZ ;  /* 0x0000000000467805 */ /* 0x000fd2000001ff00 */
[----:B------:R0:W5:Y:S04]  /*25a0*/  @!P2 LDG.E.64 R72, desc[UR36][R44.64] ;  /* 0x000000242c48a981 */ /* 0x000168000c1e1b00 */
[----:B------:R0:W5:Y:S01]  /*25b0*/  @!P2 LDG.E.64 R74, desc[UR36][R46.64] ;  /* 0x000000242e4aa981 */ /* 0x000162000c1e1b00 */
[----:B------:R-:W-:-:S13]  /*25c0*/  ISETP.GE.AND P2, PT, R218, R104, PT ;  /* 0x00000068da00720c */ /* 0x000fda0003f46270 */
[----:B------:R0:W5:Y:S04]  /*25d0*/  @!P2 LDG.E.64 R68, desc[UR36][R44.64+0x40] ;  /* 0x000040242c44a981 */ /* 0x000168000c1e1b00 */
[----:B------:R0:W5:Y:S02]  /*25e0*/  @!P2 LDG.E.64 R70, desc[UR36][R46.64+0x40] ;  /* 0x000040242e46a981 */ /* 0x000164000c1e1b00 */
.L_x_504:
[----:B------:R-:W-:Y:S05]  /*25f0*/  BSYNC B1 ;  /* 0x0000000000017941 */ /* 0x000fea0003800000 */
.L_x_503:
[----:B------:R-:W-:Y:S01]  /*2600*/  VIADD R11, R219, 0x20 ;  /* 0x00000020db0b7836 */ /* 0x000fe20000000000 */
[----:B------:R-:W-:Y:S01]  /*2610*/  BSSY B1, `(.L_x_505) ;  /* 0x0000024000017945 */ /* 0x000fe20003800000 */
[----:B------:R-:W-:Y:S02]  /*2620*/  CS2R R64, SRZ ;  /* 0x0000000000407805 */ /* 0x000fe4000001ff00 */
[----:B------:R-:W-:Y:S02]  /*2630*/  CS2R R62, SRZ ;  /* 0x00000000003e7805 */ /* 0x000fe4000001ff00 */
[----:B0-----:R-:W-:Y:S02]  /*2640*/  CS2R R44, SRZ ;  /* 0x00000000002c7805 */ /* 0x001fe4000001ff00 */
[----:B------:R-:W-:Y:S02]  /*2650*/  ISETP.GE.AND P2, PT, R11, R102, PT ;  /* 0x000000660b00720c */ /* 0x000fe40003f46270 */
[----:B------:R-:W-:-:S02]  /*2660*/  CS2R R52, SRZ ;  /* 0x0000000000347805 */ /* 0x000fc4000001ff00 */
[----:B------:R-:W-:Y:S02]  /*2670*/  CS2R R56, SRZ ;  /* 0x0000000000387805 */ /* 0x000fe4000001ff00 */
[----:B------:R-:W-:Y:S02]  /*2680*/  CS2R R54, SRZ ;  /* 0x0000000000367805 */ /* 0x000fe4000001ff00 */
[----:B------:R-:W-:Y:S02]  /*2690*/  CS2R R58, SRZ ;  /* 0x00000000003a7805 */ /* 0x000fe4000001ff00 */
[----:B------:R-:W-:Y:S02]  /*26a0*/  CS2R R48, SRZ ;  /* 0x0000000000307805 */ /* 0x000fe4000001ff00 */
[----:B------:R-:W-:Y:S02]  /*26b0*/  CS2R R46, SRZ ;  /* 0x00000000002e7805 */ /* 0x000fe4000001ff00 */
[----:B------:R-:W-:-:S02]  /*26c0*/  CS2R R50, SRZ ;  /* 0x0000000000327805 */ /* 0x000fc4000001ff00 */
[----:B-----5:R-:W-:Y:S01]  /*26d0*/  MOV R113, R68 ;  /* 0x0000004400717202 */ /* 0x020fe20000000f00 */
[----:B------:R-:W-:Y:S01]  /*26e0*/  IMAD.MOV.U32 R121, RZ, RZ, R72 ;  /* 0x000000ffff797224 */ /* 0x000fe200078e0048 */
[----:B------:R-:W-:Y:S01]  /*26f0*/  CS2R R66, SRZ ;  /* 0x0000000000427805 */ /* 0x000fe2000001ff00 */
[----:B------:R-:W-:Y:S06]  /*2700*/  @P2 BRA `(.L_x_506) ;  /* 0x0000000000502947 */ /* 0x000fec0003800000 */
[----:B------:R-:W-:Y:S01]  /*2710*/  IADD3 R76, P3, P4, R84, R12, R10 ;  /* 0x0000000c544c7210 */ /* 0x000fe20007c7e00a */
[----:B------:R-:W-:Y:S01]  /*2720*/  ULDC.64 UR4, c[0x0][0x3e8] ;  /* 0x0000fa0000047ab9 */ /* 0x000fe20000000a00 */
[----:B------:R-:W-:Y:S02]  /*2730*/  CS2R R64, SRZ ;  /* 0x0000000000407805 */ /* 0x000fe4000001ff00 */
[----:B------:R-:W-:Y:S02]  /*2740*/  CS2R R66, SRZ ;  /* 0x0000000000427805 */ /* 0x000fe4000001ff00 */
[----:B------:R-:W-:Y:S02]  /*2750*/  IADD3.X R60, R36, R103, R7, P3, P4 ;  /* 0x00000067243c7210 */ /* 0x000fe40001fe8407 */
[----:B------:R-:W-:-:S04]  /*2760*/  IADD3 R78, P3, P4, R88, R14, R30 ;  /* 0x0000000e584e7210 */ /* 0x000fc80007c7e01e */
[----:B------:R-:W-:Y:S02]  /*2770*/  IADD3.X R11, R38, R105, R27, P3, P4 ;  /* 0x00000069260b7210 */ /* 0x000fe40001fe841b */
[----:B------:R-:W-:-:S04]  /*2780*/  IADD3 R76, P3, R76, UR4, RZ ;  /* 0x000000044c4c7c10 */ /* 0x000fc8000ff7e0ff */
[----:B------:R-:W-:Y:S01]  /*2790*/  IADD3.X R77, R60, UR5, RZ, P3, !PT ;  /* 0x000000053c4d7c10 */ /* 0x000fe20009ffe4ff */
[----:B------:R-:W-:Y:S02]  /*27a0*/  ULDC.64 UR4, c[0x0][0x400] ;  /* 0x0001000000047ab9 */ /* 0x000fe40000000a00 */
[----:B------:R-:W-:-:S04]  /*27b0*/  IADD3 R78, P3, R78, UR4, RZ ;  /* 0x000000044e4e7c10 */ /* 0x000fc8000ff7e0ff */
[----:B------:R-:W-:Y:S02]  /*27c0*/  IADD3.X R79, R11, UR5, RZ, P3, !PT ;  /* 0x000000050b4f7c10 */ /* 0x000fe40009ffe4ff */
        /* <DEDUP_REMOVED lines=8> */
.L_x_506:
[----:B------:R-:W-:Y:S05]  /*2850*/  BSYNC B1 ;  /* 0x0000000000017941 */ /* 0x000fea0003800000 */
.L_x_505:
[----:B------:R-:W-:Y:S01]  /*2860*/  VIADD R11, R219, 0x40 ;  /* 0x00000040db0b7836 */ /* 0x000fe20000000000 */
[----:B------:R-:W-:Y:S04]  /*2870*/  BSSY B1, `(.L_x_507) ;  /* 0x0000017000017945 */ /* 0x000fe80003800000 */
[----:B------:R-:W-:-:S13]  /*2880*/  ISETP.GE.AND P3, PT, R11, R102, PT ;  /* 0x000000660b00720c */ /* 0x000fda0003f66270 */
[----:B------:R-:W-:Y:S05]  /*2890*/  @P3 BRA `(.L_x_508) ;  /* 0x0000000000503947 */ /* 0x000fea0003800000 */
[----:B0-----:R-:W-:Y:S01]  /*28a0*/  IADD3 R76, P4, P5, R84, R20, R12 ;  /* 0x00000014544c7210 */ /* 0x001fe20007d9e00c */
        /* <DEDUP_REMOVED lines=19> */
.L_x_508:
[----:B------:R-:W-:Y:S05]  /*29e0*/  BSYNC B1 ;  /* 0x0000000000017941 */ /* 0x000fea0003800000 */
.L_x_507:
[----:B------:R-:W-:Y:S01]  /*29f0*/  VIADD R11, R219, 0x60 ;  /* 0x00000060db0b7836 */ /* 0x000fe20000000000 */
[----:B------:R-:W-:Y:S04]  /*2a00*/  BSSY B1, `(.L_x_509) ;  /* 0x000001d000017945 */ /* 0x000fe80003800000 */
[----:B------:R-:W-:-:S13]  /*2a10*/  ISETP.GE.AND P4, PT, R11, R102, PT ;  /* 0x000000660b00720c */ /* 0x000fda0003f86270 */
[----:B------:R-:W-:Y:S05]  /*2a20*/  @P4 BRA `(.L_x_510) ;  /* 0x0000000000684947 */ /* 0x000fea0003800000 */
[----:B------:R-:W2:Y:S01]  /*2a30*/  LDC.64 R44, c[0x0][0x3f8] ;  /* 0x0000fe00ff2c7b82 */ /* 0x000ea20000000a00 */
[----:B------:R-:W-:Y:S01]  /*2a40*/  MOV R13, R103 ;  /* 0x00000067000d7202 */ /* 0x000fe20000000f00 */
[----:B------:R-:W-:Y:S01]  /*2a50*/  ULDC.64 UR4, c[0x0][0x3e8] ;  /* 0x0000fa0000047ab9 */ /* 0x000fe20000000a00 */
[----:B------:R-:W-:Y:S01]  /*2a60*/  IMAD.MOV.U32 R15, RZ, RZ, R105 ;  /* 0x000000ffff0f7224 */ /* 0x000fe200078e0069 */
[----:B------:R-:W-:Y:S02]  /*2a70*/  CS2R R48, SRZ ;  /* 0x0000000000307805 */ /* 0x000fe4000001ff00 */
[----:B------:R-:W-:Y:S01]  /*2a80*/  CS2R R50, SRZ ;  /* 0x0000000000327805 */ /* 0x000fe2000001ff00 */
[----:B--2---:R-:W-:-:S04]  /*2a90*/  IMAD.WIDE.U32 R12, R44, 0x60, R12 ;  /* 0x000000602c0c7825 */ /* 0x004fc800078e000c */
[----:B------:R-:W-:Y:S01]  /*2aa0*/  IMAD R11, R45, 0x60, RZ ;  /* 0x000000602d0b7824 */ /* 0x000fe200078e02ff */
[----:B------:R-:W-:Y:S01]  /*2ab0*/  IADD3 R12, P5, P6, R84, UR4, R12 ;  /* 0x00000004540c7c10 */ /* 0x000fe2000febe00c */
[----:B------:R-:W2:Y:S02]  /*2ac0*/  LDC.64 R44, c[0x0][0x408] ;  /* 0x00010200ff2c7b82 */ /* 0x000ea40000000a00 */
[----:B------:R-:W-:-:S05]  /*2ad0*/  IMAD.IADD R11, R13, 0x1, R11 ;  /* 0x000000010d0b7824 */ /* 0x000fca00078e020b */
[----:B------:R-:W-:Y:S01]  /*2ae0*/  IADD3.X R13, R36, UR5, R11, P5, P6 ;  /* 0x00000005240d7c10 */ /* 0x000fe2000afec40b */
[----:B------:R-:W-:Y:S01]  /*2af0*/  ULDC.64 UR4, c[0x0][0x400] ;  /* 0x0001000000047ab9 */ /* 0x000fe20000000a00 */
[----:B--2---:R-:W-:-:S04]  /*2b00*/  IMAD.WIDE.U32 R14, R44, 0x60, R14 ;  /* 0x000000602c0e7825 */ /* 0x004fc800078e000e */
[----:B------:R-:W-:Y:S01]  /*2b10*/  IMAD R11, R45, 0x60, RZ ;  /* 0x000000602d0b7824 */ /* 0x000fe200078e02ff */
[----:B------:R-:W-:-:S03]  /*2b20*/  IADD3 R14, P5, P6, R88, UR4, R14 ;  /* 0x00000004580e7c10 */ /* 0x000fc6000febe00e */
[----:B------:R-:W-:-:S05]  /*2b30*/  IMAD.IADD R11, R15, 0x1, R11 ;  /* 0x000000010f0b7824 */ /* 0x000fca00078e020b */
        /* <DEDUP_REMOVED lines=9> */
.L_x_510:
[----:B------:R-:W-:Y:S05]  /*2bd0*/  BSYNC B1 ;  /* 0x0000000000017941 */ /* 0x000fea0003800000 */
.L_x_509:
[----:B------:R-:W-:Y:S01]  /*2be0*/  UISETP.NE.AND UP0, UPT, UR39, 0x3, UPT ;  /* 0x000000032700788c */ /* 0x000fe2000bf05270 */
[----:B------:R-:W-:Y:S01]  /*2bf0*/  MOV R120, R70 ;  /* 0x0000004600787202 */ /* 0x000fe20000000f00 */
[----:B------:R-:W-:Y:S01]  /*2c00*/  IMAD.MOV.U32 R128, RZ, RZ, R74 ;  /* 0x000000ffff807224 */ /* 0x000fe200078e004a */
[----:B-----5:R-:W-:Y:S01]  /*2c10*/  MOV R117, R62 ;  /* 0x0000003e00757202 */ /* 0x020fe20000000f00 */
[----:B------:R-:W-:Y:S01]  /*2c20*/  IMAD.MOV.U32 R116, RZ, RZ, R60 ;  /* 0x000000ffff747224 */ /* 0x000fe200078e003c */
[----:B------:R-:W-:Y:S01]  /*2c30*/  MOV R112, R54 ;  /* 0x0000003600707202 */ /* 0x000fe20000000f00 */
[----:B------:R-:W-:Y:S01]  /*2c40*/  IMAD.MOV.U32 R118, RZ, RZ, R64 ;  /* 0x000000ffff767224 */ /* 0x000fe200078e0040 */
[----:B------:R-:W-:Y:S01]  /*2c50*/  PLOP3.LUT P5, PT, PT, PT, UP0, 0x80, 0x0 ;  /* 0x000000000000781c */ /* 0x000fe20003faf008 */
[----:B------:R-:W-:Y:S01]  /*2c60*/  IMAD.MOV.U32 R119, RZ, RZ, R66 ;  /* 0x000000ffff777224 */ /* 0x000fe200078e0042 */
[----:B------:R-:W-:Y:S01]  /*2c70*/  MOV R108, R46 ;  /* 0x0000002e006c7202 */ /* 0x000fe20000000f00 */
[----:B------:R-:W-:-:S02]  /*2c80*/  IMAD.MOV.U32 R111, RZ, RZ, R52 ;  /* 0x000000ffff6f7224 */ /* 0x000fc400078e0034 */
[----:B------:R-:W-:Y:S02]  /*2c90*/  IMAD.MOV.U32 R114, RZ, RZ, R56 ;  /* 0x000000ffff727224 */ /* 0x000fe400078e0038 */
[----:B------:R-:W-:Y:S02]  /*2ca0*/  IMAD.MOV.U32 R115, RZ, RZ, R58 ;  /* 0x000000ffff737224 */ /* 0x000fe400078e003a */
[----:B------:R-:W-:Y:S02]  /*2cb0*/  IMAD.MOV.U32 R105, RZ, RZ, R44 ;  /* 0x000000ffff697224 */ /* 0x000fe400078e002c */
[----:B------:R-:W-:Y:S02]  /*2cc0*/  IMAD.MOV.U32 R109, RZ, RZ, R48 ;  /* 0x000000ffff6d7224 */ /* 0x000fe400078e0030 */
[----:B------:R-:W-:Y:S01]  /*2cd0*/  IMAD.MOV.U32 R110, RZ, RZ, R50 ;  /* 0x000000ffff6e7224 */ /* 0x000fe200078e0032 */
[----:B------:R-:W-:Y:S06]  /*2ce0*/  @!P5 BRA `(.L_x_511) ;  /* 0x000000000004d947 */ /* 0x000fec0003800000 */
[----:B------:R-:W-:Y:S01]  /*2cf0*/  BPT.TRAP 0x1 ;  /* 0x000000040000795c */ /* 0x000fe20000300000 */
.L_x_511:
[----:B------:R-:W-:Y:S01]  /*2d00*/  IMAD R80, R216, 0x8, R23 ;  /* 0x00000008d8507824 */ /* 0x000fe200078e0217 */
[----:B------:R-:W-:Y:S01]  /*2d10*/  SHF.L.U32 R103, R224, 0x1f, RZ ;  /* 0x0000001fe0677819 */ /* 0x000fe200000006ff */
[----:B------:R-:W-:Y:S03]  /*2d20*/  BSSY B1, `(.L_x_512) ;  /* 0x0000003000017945 */ /* 0x000fe60003800000 */
[----:B------:R-:W3:Y:S02]  /*2d30*/  SYNCS.PHASECHK.TRANS64.TRYWAIT P6, [R80+URZ+0x38890], R103 ;  /* 0x03889067500075a7 */ /* 0x000ee400080c017f */
[----:B---3--:R-:W-:Y:S05]  /*2d40*/  @!P6 BRA `(.L_x_513) ;  /* 0x000002200078e947 */ /* 0x008fea0003800000 */
.L_x_826:
[----:B------:R-:W-:Y:S05]  /*2d50*/  BSYNC B1 ;  /* 0x0000000000017941 */ /* 0x000fea0003800000 */
.L_x_512:
[----:B------:R-:W-:-:S03]  /*2d60*/  UMOV UR4, 0xffffffff ;  /* 0xffffffff00047882 */ /* 0x000fc60000000000 */
[----:B------:R-:W-:Y:S05]  /*2d70*/  BRA.DIV UR4, `(.L_x_514) ;  /* 0x0000022204807947 */ /* 0x000fea000b800000 */
[----:B01----:R0:W1:Y:S04]  /*2d80*/  SHFL.IDX PT, R78, R107, RZ, 0x181f ;  /* 0x00181fff6b4e7589 */ /* 0x00306800000e0000 */
[----:B------:R0:W4:Y:S02]  /*2d90*/  SHFL.IDX PT, R79, R106, RZ, 0x181f ;  /* 0x00181fff6a4f7589 */ /* 0x00012400000e0000 */
.L_x_830:
[----:B------:R-:W-:Y:S01]  /*2da0*/  ISETP.NE.AND P6, PT, R122, RZ, PT ;  /* 0x000000ff7a00720c */ /* 0x000fe20003fc5270 */
[----:B------:R-:W-:-:S12]  /*2db0*/  BSSY B1, `(.L_x_515) ;  /* 0x00000ec000017945 */ /* 0x000fd80003800000 */
[----:B------:R-:W-:Y:S05]  /*2dc0*/  @P6 BRA `(.L_x_516) ;  /* 0x0000000c00a86947 */ /* 0x000fea0003800000 */
[----:B------:R-:W-:Y:S04]  /*2dd0*/  BSSY B2, `(.L_x_517) ;  /* 0x0000075000027945 */ /* 0x000fe80003800000 */
[----:B------:R-:W-:Y:S05]  /*2de0*/  @P1 BRA `(.L_x_518) ;  /* 0x0000000400cc1947 */ /* 0x000fea0003800000 */
[----:B--2---:R2:W0:Y:S01]  /*2df0*/  LDS.128 R12, [R92+0x28400] ;  /* 0x028400005c0c7984 */ /* 0x0044220000000c00 */
[----:B----4-:R-:W-:Y:S01]  /*2e00*/  IADD3 R76, P6, R16, R79, RZ ;  /* 0x0000004f104c7210 */ /* 0x010fe20007fde0ff */
[----:B------:R-:W-:Y:S04]  /*2e10*/  BSSY B3, `(.L_x_519) ;  /* 0x000006f000037945 */ /* 0x000fe80003800000 */
[----:B-1----:R-:W-:Y:S01]  /*2e20*/  IMAD.X R77, R78, 0x1, R17, P6 ;  /* 0x000000014e4d7824 */ /* 0x002fe200030e0611 */
[----:B------:R-:W-:-:S13]  /*2e30*/  ISETP.GE.AND P6, PT, R18, R104, PT ;  /* 0x000000681200720c */ /* 0x000fda0003fc6270 */
[----:B--2---:R-:W-:Y:S05]  /*2e40*/  @P6 BRA `(.L_x_520) ;  /* 0x0000000400ac6947 */ /* 0x004fea0003800000 */
[----:B------:R-:W-:Y:S02]  /*2e50*/  LOP3.LUT R11, R73, 0xff, RZ, 0xc0, !PT ;  /* 0x000000ff490b7812 */ /* 0x000fe400078ec0ff */
[----:B------:R-:W-:Y:S02]  /*2e60*/  SHF.R.U32.HI R74, RZ, 0x18, R73 ;  /* 0x00000018ff4a7819 */ /* 0x000fe40000011649 */
[----:B------:R-:W-:Y:S02]  /*2e70*/  SHF.R.U32.HI R123, RZ, 0x8, R75 ;  /* 0x00000008ff7b7819 */ /* 0x000fe4000001164b */
[--C-:B------:R-:W-:Y:S02]  /*2e80*/  SHF.R.U32.HI R126, RZ, 0x10, R73.reuse ;  /* 0x00000010ff7e7819 */ /* 0x100fe40000011649 */
[----:B------:R-:W-:Y:S02]  /*2e90*/  SHF.R.U32.HI R125, RZ, 0x8, R73 ;  /* 0x00000008ff7d7819 */ /* 0x000fe40000011649 */
[----:B------:R-:W-:-:S02]  /*2ea0*/  LOP3.LUT R72, R75, 0xff, RZ, 0xc0, !PT ;  /* 0x000000ff4b487812 */ /* 0x000fc400078ec0ff */
[--C-:B------:R-:W-:Y:S02]  /*2eb0*/  SHF.R.U32.HI R73, RZ, 0x18, R75.reuse ;  /* 0x00000018ff497819 */ /* 0x100fe4000001164b */
[----:B------:R-:W-:Y:S01]  /*2ec0*/  SHF.R.U32.HI R124, RZ, 0x10, R75 ;  /* 0x00000010ff7c7819 */ /* 0x000fe2000001164b */
[----:B------:R-:W-:Y:S01]  /*2ed0*/  IMAD.SHL.U32 R75, R123, 0x100, RZ ;  /* 0x000001007b4b7824 */ /* 0x000fe200078e00ff */
[----:B------:R-:W-:Y:S02]  /*2ee0*/  PRMT R74, R74, 0x654, R11 ;  /* 0x000006544a4a7816 */ /* 0x000fe4000000000b */
[----:B------:R-:W-:Y:S02]  /*2ef0*/  SHF.L.U32 R11, R125, 0x8, RZ ;  /* 0x000000087d0b7819 */ /* 0x000fe400000006ff */
[----:B------:R-:W-:Y:S01]  /*2f00*/  PRMT R122, R73, 0x654, R72 ;  /* 0x00000654497a7816 */ /* 0x000fe20000000048 */
[----:B0-----:R-:W-:Y:S01]  /*2f10*/  IMAD.MOV.U32 R72, RZ, RZ, R12 ;  /* 0x000000ffff487224 */ /* 0x001fe200078e000c */
[----:B------:R-:W-:Y:S01]  /*2f20*/  LOP3.LUT R73, R74, 0xff00, R11, 0xf8, !PT ;  /* 0x0000ff004a497812 */ /* 0x000fe200078ef80b */
[----:B------:R-:W-:Y:S01]  /*2f30*/  IMAD.U32 R12, R126, 0x10000, RZ ;  /* 0x000100007e0c7824 */ /* 0x000fe200078e00ff */
[----:B------:R-:W-:-:S02]  /*2f40*/  LOP3.LUT R123, R122, 0xff00, R75, 0xf8, !PT ;  /* 0x0000ff007a7b7812 */ /* 0x000fc400078ef84b */
[----:B------:R-:W-:Y:S02]  /*2f50*/  SHF.L.U32 R74, R124, 0x10, RZ ;  /* 0x000000107c4a7819 */ /* 0x000fe400000006ff */
[----:B------:R-:W-:Y:S02]  /*2f60*/  F2FP.F16.E4M3.UNPACK_B R75, R128.H1 ;  /* 0x00000080ff4b723e */ /* 0x000fe400030006ff */
[----:B------:R-:W-:Y:S02]  /*2f70*/  F2FP.F16.E4M3.UNPACK_B R11, R13 ;  /* 0x0000000dff0b723e */ /* 0x000fe400020006ff */
[----:B------:R-:W-:Y:S01]  /*2f80*/  LOP3.LUT R125, R123, 0xff0000, R74, 0xf8, !PT ;  /* 0x00ff00007b7d7812 */ /* 0x000fe200078ef84a */
[----:B------:R-:W-:Y:S01]  /*2f90*/  HADD2.F32 R123, -RZ, R75.H0_H0 ;  /* 0x2000004bff7b7230 */ /* 0x000fe20000004100 */
[----:B------:R-:W-:Y:S01]  /*2fa0*/  LOP3.LUT R122, R73, 0xff0000, R12, 0xf8, !PT ;  /* 0x00ff0000497a7812 */ /* 0x000fe200078ef80c */
[----:B------:R-:W-:Y:S01]  /*2fb0*/  HADD2.F32 R12, -RZ, R11.H1_H1 ;  /* 0x3000000bff0c7230 */ /* 0x000fe20000004100 */
[----:B------:R-:W-:Y:S01]  /*2fc0*/  F2FP.F16.E4M3.UNPACK_B R74, R121.H1 ;  /* 0x00000079ff4a723e */ /* 0x000fe200030006ff */
[----:B------:R-:W-:Y:S01]  /*2fd0*/  HADD2.F32 R124, -RZ, R75.H1_H1 ;  /* 0x3000004bff7c7230 */ /* 0x000fe20000004100 */
[----:B------:R-:W-:Y:S01]  /*2fe0*/  F2FP.F16.E4M3.UNPACK_B R13, R13.H1 ;  /* 0x0000000dff0d723e */ /* 0x000fe200030006ff */
[----:B------:R-:W-:-:S02]  /*2ff0*/  HADD2.F32 R11, -RZ, R11.H0_H0 ;  /* 0x2000000bff0b7230 */ /* 0x000fc40000004100 */
[C---:B------:R-:W-:Y:S01]  /*3000*/  FMUL.FTZ R126, R12.reuse, R123 ;  /* 0x0000007b0c7e7220 */ /* 0x040fe20000410000 */
[--C-:B------:R-:W-:Y:S01]  /*3010*/  HADD2.F32 R75, -RZ, R74.reuse.H0_H0 ;  /* 0x2000004aff4b7230 */ /* 0x100fe20000004100 */
[----:B------:R-:W-:Y:S01]  /*3020*/  F2FP.F16.E4M3.UNPACK_B R121, R121 ;  /* 0x00000079ff79723e */ /* 0x000fe200020006ff */
[--C-:B------:R-:W-:Y:S02]  /*3030*/  HADD2.F32 R73, -RZ, R13.reuse.H1_H1 ;  /* 0x3000000dff497230 */ /* 0x100fe40000004100 */
[C---:B------:R-:W-:Y:S01]  /*3040*/  FMUL.FTZ R127, R11.reuse, R123 ;  /* 0x0000007b0b7f7220 */ /* 0x040fe20000410000 */
[----:B------:R-:W-:Y:S02]  /*3050*/  HADD2.F32 R13, -RZ, R13.H0_H0 ;  /* 0x2000000dff0d7230 */ /* 0x000fe40000004100 */
[-C--:B------:R-:W-:Y:S01]  /*3060*/  FFMA.FTZ R11, R11, R75.reuse, -R126 ;  /* 0x0000004b0b0b7223 */ /* 0x080fe2000001087e */
[----:B------:R-:W-:Y:S02]  /*3070*/  HADD2.F32 R74, -RZ, R74.H1_H1 ;  /* 0x3000004aff4a7230 */ /* 0x000fe40000004100 */
[----:B------:R-:W-:Y:S01]  /*3080*/  FMUL.FTZ R126, R73, R124 ;  /* 0x0000007c497e7220 */ /* 0x000fe20000410000 */
[----:B------:R-:W-:Y:S01]  /*3090*/  F2FP.F16.E4M3.UNPACK_B R123, R128 ;  /* 0x00000080ff7b723e */ /* 0x000fe200020006ff */
[C---:B------:R-:W-:Y:S01]  /*30a0*/  FMUL.FTZ R124, R13.reuse, R124 ;  /* 0x0000007c0d7c7220 */ /* 0x040fe20000410000 */
[----:B------:R-:W-:Y:S01]  /*30b0*/  FFMA.FTZ R12, R12, R75, R127 ;  /* 0x0000004b0c0c7223 */ /* 0x000fe2000001007f */
[----:B------:R-:W-:Y:S01]  /*30c0*/  FFMA.FTZ R129, R13, R74, -R126 ;  /* 0x0000004a0d817223 */ /* 0x000fe2000001087e */
[----:B------:R-:W-:Y:S01]  /*30d0*/  F2FP.F16.E4M3.UNPACK_B R13, R72.H1 ;  /* 0x00000048ff0d723e */ /* 0x000fe200030006ff */
[----:B------:R-:W-:Y:S01]  /*30e0*/  FFMA.FTZ R130, R73, R74, R124 ;  /* 0x0000004a49827223 */ /* 0x000fe2000001007c */
[----:B------:R-:W-:Y:S01]  /*30f0*/  F2FP.F16.E4M3.UNPACK_B R72, R72 ;  /* 0x00000048ff48723e */ /* 0x000fe200020006ff */
[----:B------:R-:W-:-:S02]  /*3100*/  HADD2.F32 R124, -RZ, R123.H1_H1 ;  /* 0x3000007bff7c7230 */ /* 0x000fc40000004100 */
[--C-:B------:R-:W-:Y:S01]  /*3110*/  HADD2.F32 R73, -RZ, R13.reuse.H0_H0 ;  /* 0x2000000dff497230 */ /* 0x100fe20000004100 */
[----:B------:R-:W-:Y:S01]  /*3120*/  F2FP.SATFINITE.E4M3.F32.PACK_AB_MERGE_C R133, R130, R129, RZ ;  /* 0x000000818285723e */ /* 0x000fe200048070ff */
[----:B------:R-:W-:Y:S02]  /*3130*/  HADD2.F32 R74, -RZ, R13.H1_H1 ;  /* 0x3000000dff4a7230 */ /* 0x000fe40000004100 */
[--C-:B------:R-:W-:Y:S02]  /*3140*/  HADD2.F32 R13, -RZ, R72.reuse.H0_H0 ;  /* 0x20000048ff0d7230 */ /* 0x100fe40000004100 */
[-C--:B------:R-:W-:Y:S01]  /*3150*/  FMUL.FTZ R127, R73, R124.reuse ;  /* 0x0000007c497f7220 */ /* 0x080fe20000410000 */
[----:B------:R-:W-:Y:S02]  /*3160*/  HADD2.F32 R123, -RZ, R123.H0_H0 ;  /* 0x2000007bff7b7230 */ /* 0x000fe40000004100 */
[----:B------:R-:W-:Y:S01]  /*3170*/  FMUL.FTZ R126, R74, R124 ;  /* 0x0000007c4a7e7220 */ /* 0x000fe20000410000 */
[----:B------:R-:W-:-:S02]  /*3180*/  HADD2.F32 R72, -RZ, R72.H1_H1 ;  /* 0x30000048ff487230 */ /* 0x000fc40000004100 */
[--C-:B------:R-:W-:Y:S02]  /*3190*/  HADD2.F32 R75, -RZ, R121.reuse.H1_H1 ;  /* 0x30000079ff4b7230 */ /* 0x100fe40000004100 */
[----:B------:R-:W-:Y:S02]  /*31a0*/  HADD2.F32 R121, -RZ, R121.H0_H0 ;  /* 0x20000079ff797230 */ /* 0x000fe40000004100 */
[-C--:B------:R-:W-:Y:S01]  /*31b0*/  FMUL.FTZ R124, R72, R123.reuse ;  /* 0x0000007b487c7220 */ /* 0x080fe20000410000 */
[----:B------:R-:W-:Y:S01]  /*31c0*/  FMUL.FTZ R123, R13, R123 ;  /* 0x0000007b0d7b7220 */ /* 0x000fe20000410000 */
[-C--:B------:R-:W-:Y:S01]  /*31d0*/  FFMA.FTZ R126, R73, R75.reuse, -R126 ;  /* 0x0000004b497e7223 */ /* 0x080fe2000001087e */
[----:B------:R-:W-:Y:S01]  /*31e0*/  FFMA.FTZ R75, R74, R75, R127 ;  /* 0x0000004b4a4b7223 */ /* 0x000fe2000001007f */
[-C--:B------:R-:W-:Y:S01]  /*31f0*/  FFMA.FTZ R127, R13, R121.reuse, -R124 ;  /* 0x000000790d7f7223 */ /* 0x080fe2000001087c */
[----:B------:R-:W-:Y:S01]  /*3200*/  FFMA.FTZ R128, R72, R121, R123 ;  /* 0x0000007948807223 */ /* 0x000fe2000001007b */
[----:B------:R-:W-:-:S02]  /*3210*/  F2FP.F16.E4M3.UNPACK_B R72, R15.H1 ;  /* 0x0000000fff48723e */ /* 0x000fc400030006ff */
[-C--:B------:R-:W-:Y:S02]  /*3220*/  F2FP.F16.E4M3.UNPACK_B R123, R125.reuse.H1 ;  /* 0x0000007dff7b723e */ /* 0x080fe400030006ff */
[----:B------:R-:W-:Y:S01]  /*3230*/  F2FP.SATFINITE.E4M3.F32.PACK_AB_MERGE_C R132, R75, R126, RZ ;  /* 0x0000007e4b84723e */ /* 0x000fe200048070ff */
[--C-:B------:R-:W-:Y:S01]  /*3240*/  HADD2.F32 R74, -RZ, R72.reuse.H1_H1 ;  /* 0x30000048ff4a7230 */ /* 0x100fe20000004100 */
[----:B------:R-:W-:Y:S01]  /*3250*/  F2FP.F16.E4M3.UNPACK_B R75, R122.H1 ;  /* 0x0000007aff4b723e */ /* 0x000fe200030006ff */
[----:B------:R-:W-:Y:S01]  /*3260*/  HADD2.F32 R126, -RZ, R123.H1_H1 ;  /* 0x3000007bff7e7230 */ /* 0x000fe20000004100 */
[----:B------:R-:W-:Y:S01]  /*3270*/  F2FP.F16.E4M3.UNPACK_B R13, R14.H1 ;  /* 0x0000000eff0d723e */ /* 0x000fe200030006ff */
[----:B------:R-:W-:Y:S01]  /*3280*/  HADD2.F32 R73, -RZ, R72.H0_H0 ;  /* 0x20000048ff497230 */ /* 0x000fe20000004100 */
[----:B------:R-:W-:Y:S01]  /*3290*/  F2FP.F16.E4M3.UNPACK_B R125, R125 ;  /* 0x0000007dff7d723e */ /* 0x000fe200020006ff */
[----:B------:R-:W-:Y:S01]  /*32a0*/  HADD2.F32 R121, -RZ, R75.H1_H1 ;  /* 0x3000004bff797230 */ /* 0x000fe20000004100 */
[----:B------:R-:W-:Y:S01]  /*32b0*/  F2FP.F16.E4M3.UNPACK_B R122, R122 ;  /* 0x0000007aff7a723e */ /* 0x000fe200020006ff */
[----:B------:R-:W-:Y:S01]  /*32c0*/  FMUL.FTZ R130, R74, R126 ;  /* 0x0000007e4a827220 */ /* 0x000fe20000410000 */
[----:B------:R-:W-:-:S02]  /*32d0*/  HADD2.F32 R72, -RZ, R13.H1_H1 ;  /* 0x3000000dff487230 */ /* 0x000fc40000004100 */
[C---:B------:R-:W-:Y:S01]  /*32e0*/  FMUL.FTZ R131, R73.reuse, R126 ;  /* 0x0000007e49837220 */ /* 0x040fe20000410000 */
[----:B------:R-:W-:Y:S02]  /*32f0*/  HADD2.F32 R124, -RZ, R125.H1_H1 ;  /* 0x3000007dff7c7230 */ /* 0x000fe40000004100 */
[----:B------:R-:W-:Y:S01]  /*3300*/  FFMA.FTZ R130, R73, R121, -R130 ;  /* 0x0000007949827223 */ /* 0x000fe20000010882 */
[----:B------:R-:W-:Y:S01]  /*3310*/  HADD2.F32 R13, -RZ, R13.H0_H0 ;  /* 0x2000000dff0d7230 */ /* 0x000fe20000004100 */
[----:B------:R-:W-:Y:S01]  /*3320*/  F2FP.F16.E4M3.UNPACK_B R14, R14 ;  /* 0x0000000eff0e723e */ /* 0x000fe200020006ff */
[----:B------:R-:W-:Y:S02]  /*3330*/  HADD2.F32 R73, -RZ, R122.H1_H1 ;  /* 0x3000007aff497230 */ /* 0x000fe40000004100 */
[-C--:B------:R-:W-:Y:S01]  /*3340*/  FMUL.FTZ R126, R72, R124.reuse ;  /* 0x0000007c487e7220 */ /* 0x080fe20000410000 */
[----:B------:R-:W-:Y:S01]  /*3350*/  F2FP.F16.E4M3.UNPACK_B R15, R15 ;  /* 0x0000000fff0f723e */ /* 0x000fe200020006ff */
[----:B------:R-:W-:Y:S01]  /*3360*/  FMUL.FTZ R129, R13, R124 ;  /* 0x0000007c0d817220 */ /* 0x000fe20000410000 */
[----:B------:R-:W-:-:S02]  /*3370*/  HADD2.F32 R125, -RZ, R125.H0_H0 ;  /* 0x2000007dff7d7230 */ /* 0x000fc40000004100 */
[-C--:B------:R-:W-:Y:S01]  /*3380*/  FFMA.FTZ R126, R13, R73.reuse, -R126 ;  /* 0x000000490d7e7223 */ /* 0x080fe2000001087e */
[--C-:B------:R-:W-:Y:S02]  /*3390*/  HADD2.F32 R13, -RZ, R14.reuse.H0_H0 ;  /* 0x2000000eff0d7230 */ /* 0x100fe40000004100 */
[----:B------:R-:W-:Y:S01]  /*33a0*/  FFMA.FTZ R129, R72, R73, R129 ;  /* 0x0000004948817223 */ /* 0x000fe20000010081 */
[--C-:B------:R-:W-:Y:S02]  /*33b0*/  HADD2.F32 R72, -RZ, R15.reuse.H0_H0 ;  /* 0x2000000fff487230 */ /* 0x100fe40000004100 */
[----:B------:R-:W-:Y:S01]  /*33c0*/  FFMA.FTZ R131, R74, R121, R131 ;  /* 0x000000794a837223 */ /* 0x000fe20000010083 */
[----:B------:R-:W-:Y:S02]  /*33d0*/  HADD2.F32 R14, -RZ, R14.H1_H1 ;  /* 0x3000000eff0e7230 */ /* 0x000fe40000004100 */
[----:B------:R-:W-:Y:S01]  /*33e0*/  HADD2.F32 R15, -RZ, R15.H1_H1 ;  /* 0x3000000fff0f7230 */ /* 0x000fe20000004100 */
[----:B------:R-:W-:Y:S01]  /*33f0*/  F2FP.SATFINITE.E4M3.F32.PACK_AB_MERGE_C R126, R129, R126, RZ ;  /* 0x0000007e817e723e */ /* 0x000fe200048070ff */
[----:B------:R-:W-:-:S02]  /*3400*/  HADD2.F32 R123, -RZ, R123.H0_H0 ;  /* 0x2000007bff7b7230 */ /* 0x000fc40000004100 */
[-C--:B------:R-:W-:Y:S01]  /*3410*/  FMUL.FTZ R74, R14, R125.reuse ;  /* 0x0000007d0e4a7220 */ /* 0x080fe20000410000 */
[----:B------:R-:W-:Y:S02]  /*3420*/  HADD2.F32 R75, -RZ, R75.H0_H0 ;  /* 0x2000004bff4b7230 */ /* 0x000fe40000004100 */
[----:B------:R-:W-:Y:S01]  /*3430*/  FMUL.FTZ R125, R13, R125 ;  /* 0x0000007d0d7d7220 */ /* 0x000fe20000410000 */
[----:B------:R-:W-:Y:S02]  /*3440*/  HADD2.F32 R122, -RZ, R122.H0_H0 ;  /* 0x2000007aff7a7230 */ /* 0x000fe40000004100 */
[-C--:B------:R-:W-:Y:S01]  /*3450*/  FMUL.FTZ R73, R15, R123.reuse ;  /* 0x0000007b0f497220 */ /* 0x080fe20000410000 */
[C---:B------:R-:W-:Y:S01]  /*3460*/  FMUL.FTZ R124, R72.reuse, R123 ;  /* 0x0000007b487c7220 */ /* 0x040fe20000410000 */
[----:B------:R-:W-:Y:S02]  /*3470*/  F2FP.SATFINITE.E4M3.F32.PACK_AB_MERGE_C R130, R131, R130, RZ ;  /* 0x000000828382723e */ /* 0x000fe400048070ff */
[-C--:B------:R-:W-:Y:S01]  /*3480*/  FFMA.FTZ R73, R72, R75.reuse, -R73 ;  /* 0x0000004b48497223 */ /* 0x080fe20000010849 */
[----:B------:R-:W-:Y:S01]  /*3490*/  FFMA.FTZ R124, R15, R75, R124 ;  /* 0x0000004b0f7c7223 */ /* 0x000fe2000001007c */
[-C--:B------:R-:W-:Y:S01]  /*34a0*/  FFMA.FTZ R74, R13, R122.reuse, -R74 ;  /* 0x0000007a0d4a7223 */ /* 0x080fe2000001084a */
[----:B------:R-:W-:Y:S01]  /*34b0*/  FFMA.FTZ R125, R14, R122, R125 ;  /* 0x0000007a0e7d7223 */ /* 0x000fe2000001007d */
[----:B------:R-:W-:-:S02]  /*34c0*/  F2FP.SATFINITE.E4M3.F32.PACK_AB_MERGE_C R13, R12, R11, R133 ;  /* 0x0000000b0c0d723e */ /* 0x000fc40004807085 */
[----:B------:R-:W-:Y:S02]  /*34d0*/  F2FP.SATFINITE.E4M3.F32.PACK_AB_MERGE_C R12, R128, R127, R132 ;  /* 0x0000007f800c723e */ /* 0x000fe40004807084 */
[----:B------:R-:W-:Y:S02]  /*34e0*/  F2FP.SATFINITE.E4M3.F32.PACK_AB_MERGE_C R14, R125, R74, R126 ;  /* 0x0000004a7d0e723e */ /* 0x000fe4000480707e */
[----:B------:R-:W-:-:S07]  /*34f0*/  F2FP.SATFINITE.E4M3.F32.PACK_AB_MERGE_C R15, R124, R73, R130 ;  /* 0x000000497c0f723e */ /* 0x000fce0004807082 */
.L_x_520:
[----:B------:R-:W-:Y:S05]  /*3500*/  BSYNC B3 ;  /* 0x0000000000037941 */ /* 0x000fea0003800000 */
.L_x_519:
[----:B0-----:R0:W-:Y:S02]  /*3510*/  ST.E.128 desc[UR36][R76.64], R12 ;  /* 0x0000000c4c007985 */ /* 0x0011e4000c101d24 */
.L_x_518:
[----:B------:R-:W-:Y:S05]  /*3520*/  BSYNC B2 ;  /* 0x0000000000027941 */ /* 0x000fea0003800000 */
.L_x_517:
[----:B------:R-:W-:-:S13]  /*3530*/  ISETP.NE.AND P6, PT, R81, RZ, PT ;  /* 0x000000ff5100720c */ /* 0x000fda0003fc5270 */
[----:B------:R-:W-:Y:S05]  /*3540*/  @P6 BRA `(.L_x_516) ;  /* 0x0000000400c86947 */ /* 0x000fea0003800000 */
[----:B0-2---:R0:W2:Y:S01]  /*3550*/  LDS.128 R12, [R92+0x2c400] ;  /* 0x02c400005c0c7984 */ /* 0x0050a20000000c00 */
[----:B----4-:R-:W-:Y:S01]  /*3560*/  IADD3 R72, P6, R22, R79, RZ ;  /* 0x0000004f16487210 */ /* 0x010fe20007fde0ff */
[----:B------:R-:W-:Y:S04]  /*3570*/  BSSY B2, `(.L_x_521) ;  /* 0x000006e000027945 */ /* 0x000fe80003800000 */
[----:B-1----:R-:W-:Y:S01]  /*3580*/  IMAD.X R73, R78, 0x1, R217, P6 ;  /* 0x000000014e497824 */ /* 0x002fe200030e06d9 */
[----:B------:R-:W-:-:S13]  /*3590*/  ISETP.GE.AND P6, PT, R218, R104, PT ;  /* 0x00000068da00720c */ /* 0x000fda0003fc6270 */
[----:B0-----:R-:W-:Y:S05]  /*35a0*/  @P6 BRA `(.L_x_522) ;  /* 0x0000000400a86947 */ /* 0x001fea0003800000 */
[--C-:B------:R-:W-:Y:S02]  /*35b0*/  SHF.R.U32.HI R78, RZ, 0x18, R69.reuse ;  /* 0x00000018ff4e7819 */ /* 0x100fe40000011645 */
[----:B------:R-:W-:Y:S02]  /*35c0*/  LOP3.LUT R11, R69, 0xff, RZ, 0xc0, !PT ;  /* 0x000000ff450b7812 */ /* 0x000fe400078ec0ff */
[--C-:B------:R-:W-:Y:S02]  /*35d0*/  SHF.R.U32.HI R76, RZ, 0x8, R69.reuse ;  /* 0x00000008ff4c7819 */ /* 0x100fe40000011645 */
[----:B------:R-:W-:Y:S02]  /*35e0*/  SHF.R.U32.HI R74, RZ, 0x10, R69 ;  /* 0x00000010ff4a7819 */ /* 0x000fe40000011645 */
[----:B------:R-:W-:Y:S02]  /*35f0*/  SHF.R.U32.HI R69, RZ, 0x18, R71 ;  /* 0x00000018ff457819 */ /* 0x000fe40000011647 */
[----:B------:R-:W-:-:S02]  /*3600*/  LOP3.LUT R68, R71, 0xff, RZ, 0xc0, !PT ;  /* 0x000000ff47447812 */ /* 0x000fc400078ec0ff */
[--C-:B------:R-:W-:Y:S02]  /*3610*/  SHF.R.U32.HI R70, RZ, 0x8, R71.reuse ;  /* 0x00000008ff467819 */ /* 0x100fe40000011647 */
[----:B------:R-:W-:Y:S02]  /*3620*/  SHF.R.U32.HI R75, RZ, 0x10, R71 ;  /* 0x00000010ff4b7819 */ /* 0x000fe40000011647 */
[----:B------:R-:W-:Y:S01]  /*3630*/  PRMT R69, R69, 0x654, R68 ;  /* 0x0000065445457816 */ /* 0x000fe20000000044 */
[----:B------:R-:W-:Y:S01]  /*3640*/  IMAD.SHL.U32 R68, R76, 0x100, RZ ;  /* 0x000001004c447824 */ /* 0x000fe200078e00ff */
[----:B------:R-:W-:Y:S01]  /*3650*/  PRMT R11, R78, 0x654, R11 ;  /* 0x000006544e0b7816 */ /* 0x000fe2000000000b */
[----:B------:R-:W-:Y:S01]  /*3660*/  IMAD.SHL.U32 R70, R70, 0x100, RZ ;  /* 0x0000010046467824 */ /* 0x000fe200078e00ff */
[----:B------:R-:W-:Y:S01]  /*3670*/  F2FP.F16.E4M3.UNPACK_B R71, R120.H1 ;  /* 0x00000078ff47723e */ /* 0x000fe200030006ff */
[----:B------:R-:W-:Y:S01]  /*3680*/  IMAD.U32 R75, R75, 0x10000, RZ ;  /* 0x000100004b4b7824 */ /* 0x000fe200078e00ff */
[----:B------:R-:W-:-:S02]  /*3690*/  LOP3.LUT R68, R11, 0xff00, R68, 0xf8, !PT ;  /* 0x0000ff000b447812 */ /* 0x000fc400078ef844 */
[----:B------:R-:W-:Y:S01]  /*36a0*/  LOP3.LUT R70, R69, 0xff00, R70, 0xf8, !PT ;  /* 0x0000ff0045467812 */ /* 0x000fe200078ef846 */
[--C-:B------:R-:W-:Y:S01]  /*36b0*/  HADD2.F32 R76, -RZ, R71.reuse.H1_H1 ;  /* 0x30000047ff4c7230 */ /* 0x100fe20000004100 */
[----:B------:R-:W-:Y:S02]  /*36c0*/  SHF.L.U32 R69, R74, 0x10, RZ ;  /* 0x000000104a457819 */ /* 0x000fe400000006ff */
[----:B--2---:R-:W-:Y:S02]  /*36d0*/  F2FP.F16.E4M3.UNPACK_B R11, R13 ;  /* 0x0000000dff0b723e */ /* 0x004fe400020006ff */
[----:B------:R-:W-:Y:S01]  /*36e0*/  LOP3.LUT R77, R70, 0xff0000, R75, 0xf8, !PT ;  /* 0x00ff0000464d7812 */ /* 0x000fe200078ef84b */
[----:B------:R-:W-:Y:S01]  /*36f0*/  HADD2.F32 R75, -RZ, R71.H0_H0 ;  /* 0x20000047ff4b7230 */ /* 0x000fe20000004100 */
[----:B------:R-:W-:Y:S01]  /*3700*/  LOP3.LUT R74, R68, 0xff0000, R69, 0xf8, !PT ;  /* 0x00ff0000444a7812 */ /* 0x000fe200078ef845 */
[--C-:B------:R-:W-:Y:S01]  /*3710*/  HADD2.F32 R68, -RZ, R11.reuse.H1_H1 ;  /* 0x3000000bff447230 */ /* 0x100fe20000004100 */
[----:B------:R-:W-:Y:S01]  /*3720*/  F2FP.F16.E4M3.UNPACK_B R70, R113.H1 ;  /* 0x00000071ff46723e */ /* 0x000fe200030006ff */
[----:B------:R-:W-:Y:S01]  /*3730*/  HADD2.F32 R11, -RZ, R11.H0_H0 ;  /* 0x2000000bff0b7230 */ /* 0x000fe20000004100 */
[----:B------:R-:W-:-:S02]  /*3740*/  F2FP.F16.E4M3.UNPACK_B R13, R13.H1 ;  /* 0x0000000dff0d723e */ /* 0x000fc400030006ff */
[CC--:B------:R-:W-:Y:S01]  /*3750*/  FMUL.FTZ R78, R68.reuse, R75.reuse ;  /* 0x0000004b444e7220 */ /* 0x0c0fe20000410000 */
[--C-:B------:R-:W-:Y:S02]  /*3760*/  HADD2.F32 R71, -RZ, R70.reuse.H0_H0 ;  /* 0x20000046ff477230 */ /* 0x100fe40000004100 */
[C---:B------:R-:W-:Y:S01]  /*3770*/  FMUL.FTZ R75, R11.reuse, R75 ;  /* 0x0000004b0b4b7220 */ /* 0x040fe20000410000 */
[--C-:B------:R-:W-:Y:S01]  /*3780*/  HADD2.F32 R69, -RZ, R13.reuse.H1_H1 ;  /* 0x3000000dff457230 */ /* 0x100fe20000004100 */
[----:B------:R-:W-:Y:S01]  /*3790*/  F2FP.F16.E4M3.UNPACK_B R120, R120 ;  /* 0x00000078ff78723e */ /* 0x000fe200020006ff */
[----:B------:R-:W-:Y:S02]  /*37a0*/  HADD2.F32 R13, -RZ, R13.H0_H0 ;  /* 0x2000000dff0d7230 */ /* 0x000fe40000004100 */
[-C--:B------:R-:W-:Y:S01]  /*37b0*/  FFMA.FTZ R11, R11, R71.reuse, -R78 ;  /* 0x000000470b0b7223 */ /* 0x080fe2000001084e */
[----:B------:R-:W-:Y:S02]  /*37c0*/  HADD2.F32 R70, -RZ, R70.H1_H1 ;  /* 0x30000046ff467230 */ /* 0x000fe40000004100 */
[-C--:B------:R-:W-:Y:S01]  /*37d0*/  FMUL.FTZ R78, R69, R76.reuse ;  /* 0x0000004c454e7220 */ /* 0x080fe20000410000 */
[----:B------:R-:W-:Y:S01]  /*37e0*/  FFMA.FTZ R122, R68, R71, R75 ;  /* 0x00000047447a7223 */ /* 0x000fe2000001004b */
[C---:B------:R-:W-:Y:S01]  /*37f0*/  FMUL.FTZ R76, R13.reuse, R76 ;  /* 0x0000004c0d4c7220 */ /* 0x040fe20000410000 */
[----:B------:R-:W-:Y:S01]  /*3800*/  F2FP.F16.E4M3.UNPACK_B R113, R113 ;  /* 0x00000071ff71723e */ /* 0x000fe200020006ff */
        /* <DEDUP_REMOVED lines=8> */
[----:B------:R-:W-:Y:S02]  /*3890*/  HADD2.F32 R13, -RZ, R12.H0_H0 ;  /* 0x2000000cff0d7230 */ /* 0x000fe40000004100 */
[-C--:B------:R-:W-:Y:S01]  /*38a0*/  FMUL.FTZ R78, R68, R71.reuse ;  /* 0x00000047444e7220 */ /* 0x080fe20000410000 */
[----:B------:R-:W-:Y:S02]  /*38b0*/  HADD2.F32 R70, -RZ, R113.H1_H1 ;  /* 0x30000071ff467230 */ /* 0x000fe40000004100 */
[----:B------:R-:W-:Y:S01]  /*38c0*/  FMUL.FTZ R75, R69, R71 ;  /* 0x00000047454b7220 */ /* 0x000fe20000410000 */
[----:B------:R-:W-:-:S02]  /*38d0*/  HADD2.F32 R120, -RZ, R120.H0_H0 ;  /* 0x20000078ff787230 */ /* 0x000fc40000004100 */
[----:B------:R-:W-:Y:S02]  /*38e0*/  HADD2.F32 R12, -RZ, R12.H1_H1 ;  /* 0x3000000cff0c7230 */ /* 0x000fe40000004100 */
[-C--:B------:R-:W-:Y:S01]  /*38f0*/  FFMA.FTZ R75, R68, R70.reuse, -R75 ;  /* 0x00000046444b7223 */ /* 0x080fe2000001084b */
[----:B------:R-:W-:Y:S02]  /*3900*/  HADD2.F32 R113, -RZ, R113.H0_H0 ;  /* 0x20000071ff717230 */ /* 0x000fe40000004100 */
[----:B------:R-:W-:Y:S01]  /*3910*/  FFMA.FTZ R78, R69, R70, R78 ;  /* 0x00000046454e7223 */ /* 0x000fe2000001004e */
[CC--:B------:R-:W-:Y:S01]  /*3920*/  FMUL.FTZ R71, R13.reuse, R120.reuse ;  /* 0x000000780d477220 */ /* 0x0c0fe20000410000 */
[----:B------:R-:W-:Y:S01]  /*3930*/  FMUL.FTZ R76, R12, R120 ;  /* 0x000000780c4c7220 */ /* 0x000fe20000410000 */
[----:B------:R-:W-:Y:S02]  /*3940*/  F2FP.F16.E4M3.UNPACK_B R70, R74.H1 ;  /* 0x0000004aff46723e */ /* 0x000fe400030006ff */
[----:B------:R-:W-:Y:S01]  /*3950*/  F2FP.SATFINITE.E4M3.F32.PACK_AB_MERGE_C R123, R78, R75, RZ ;  /* 0x0000004b4e7b723e */ /* 0x000fe200048070ff */
[----:B------:R-:W-:Y:S01]  /*3960*/  FFMA.FTZ R79, R13, R113, -R76 ;  /* 0x000000710d4f7223 */ /* 0x000fe2000001084c */
[----:B------:R-:W-:Y:S01]  /*3970*/  F2FP.F16.E4M3.UNPACK_B R13, R15.H1 ;  /* 0x0000000fff0d723e */ /* 0x000fe200030006ff */
[----:B------:R-:W-:Y:S01]  /*3980*/  FFMA.FTZ R120, R12, R113, R71 ;  /* 0x000000710c787223 */ /* 0x000fe20000010047 */
[-C--:B------:R-:W-:Y:S01]  /*3990*/  F2FP.F16.E4M3.UNPACK_B R75, R77.reuse.H1 ;  /* 0x0000004dff4b723e */ /* 0x080fe200030006ff */
[----:B------:R-:W-:Y:S01]  /*39a0*/  HADD2.F32 R71, -RZ, R70.H1_H1 ;  /* 0x30000046ff477230 */ /* 0x000fe20000004100 */
[----:B------:R-:W-:Y:S01]  /*39b0*/  F2FP.F16.E4M3.UNPACK_B R12, R14.H1 ;  /* 0x0000000eff0c723e */ /* 0x000fe200030006ff */
[----:B------:R-:W-:Y:S01]  /*39c0*/  HADD2.F32 R69, -RZ, R13.H1_H1 ;  /* 0x3000000dff457230 */ /* 0x000fe20000004100 */
[----:B------:R-:W-:Y:S01]  /*39d0*/  F2FP.F16.E4M3.UNPACK_B R77, R77 ;  /* 0x0000004dff4d723e */ /* 0x000fe200020006ff */
[----:B------:R-:W-:Y:S01]  /*39e0*/  HADD2.F32 R78, -RZ, R75.H1_H1 ;  /* 0x3000004bff4e7230 */ /* 0x000fe20000004100 */
[----:B------:R-:W-:Y:S01]  /*39f0*/  F2FP.F16.E4M3.UNPACK_B R74, R74 ;  /* 0x0000004aff4a723e */ /* 0x000fe200020006ff */
[----:B------:R-:W-:Y:S01]  /*3a00*/  HADD2.F32 R68, -RZ, R13.H0_H0 ;  /* 0x2000000dff447230 */ /* 0x000fe20000004100 */
[----:B------:R-:W-:Y:S01]  /*3a10*/  F2FP.F16.E4M3.UNPACK_B R15, R15 ;  /* 0x0000000fff0f723e */ /* 0x000fe200020006ff */
[----:B------:R-:W-:-:S02]  /*3a20*/  HADD2.F32 R13, -RZ, R12.H1_H1 ;  /* 0x3000000cff0d7230 */ /* 0x000fc40000004100 */
[-C--:B------:R-:W-:Y:S01]  /*3a30*/  FMUL.FTZ R113, R69, R78.reuse ;  /* 0x0000004e45717220 */ /* 0x080fe20000410000 */
[--C-:B------:R-:W-:Y:S02]  /*3a40*/  HADD2.F32 R76, -RZ, R77.reuse.H1_H1 ;  /* 0x3000004dff4c7230 */ /* 0x100fe40000004100 */
[C---:B------:R-:W-:Y:S01]  /*3a50*/  FMUL.FTZ R124, R68.reuse, R78 ;  /* 0x0000004e447c7220 */ /* 0x040fe20000410000 */
[----:B------:R-:W-:Y:S02]  /*3a60*/  HADD2.F32 R12, -RZ, R12.H0_H0 ;  /* 0x2000000cff0c7230 */ /* 0x000fe40000004100 */
[----:B------:R-:W-:Y:S01]  /*3a70*/  FFMA.FTZ R78, R68, R71, -R113 ;  /* 0x00000047444e7223 */ /* 0x000fe20000010871 */
[----:B------:R-:W-:Y:S02]  /*3a80*/  HADD2.F32 R68, -RZ, R74.H1_H1 ;  /* 0x3000004aff447230 */ /* 0x000fe40000004100 */
[----:B------:R-:W-:Y:S01]  /*3a90*/  FMUL.FTZ R113, R13, R76 ;  /* 0x0000004c0d717220 */ /* 0x000fe20000410000 */
[----:B------:R-:W-:Y:S01]  /*3aa0*/  F2FP.F16.E4M3.UNPACK_B R14, R14 ;  /* 0x0000000eff0e723e */ /* 0x000fe200020006ff */
[----:B------:R-:W-:Y:S01]  /*3ab0*/  FMUL.FTZ R76, R12, R76 ;  /* 0x0000004c0c4c7220 */ /* 0x000fe20000410000 */
[----:B------:R-:W-:-:S02]  /*3ac0*/  HADD2.F32 R77, -RZ, R77.H0_H0 ;  /* 0x2000004dff4d7230 */ /* 0x000fc40000004100 */
[-C--:B------:R-:W-:Y:S01]  /*3ad0*/  FFMA.FTZ R113, R12, R68.reuse, -R113 ;  /* 0x000000440c717223 */ /* 0x080fe20000010871 */
[----:B------:R-:W-:Y:S01]  /*3ae0*/  FFMA.FTZ R121, R69, R71, R124 ;  /* 0x0000004745797223 */ /* 0x000fe2000001007c */
[----:B------:R-:W-:Y:S01]  /*3af0*/  FFMA.FTZ R76, R13, R68, R76 ;  /* 0x000000440d4c7223 */ /* 0x000fe2000001004c */
[--C-:B------:R-:W-:Y:S02]  /*3b00*/  HADD2.F32 R13, -RZ, R15.reuse.H0_H0 ;  /* 0x2000000fff0d7230 */ /* 0x100fe40000004100 */
[--C-:B------:R-:W-:Y:S01]  /*3b10*/  HADD2.F32 R12, -RZ, R14.reuse.H0_H0 ;  /* 0x2000000eff0c7230 */ /* 0x100fe20000004100 */
[----:B------:R-:W-:Y:S01]  /*3b20*/  F2FP.SATFINITE.E4M3.F32.PACK_AB_MERGE_C R78, R121, R78, RZ ;  /* 0x0000004e794e723e */ /* 0x000fe200048070ff */
[----:B------:R-:W-:Y:S01]  /*3b30*/  HADD2.F32 R15, -RZ, R15.H1_H1 ;  /* 0x3000000fff0f7230 */ /* 0x000fe20000004100 */
[----:B------:R-:W-:Y:S01]  /*3b40*/  F2FP.SATFINITE.E4M3.F32.PACK_AB_MERGE_C R76, R76, R113, RZ ;  /* 0x000000714c4c723e */ /* 0x000fe200048070ff */
[----:B------:R-:W-:Y:S02]  /*3b50*/  HADD2.F32 R68, -RZ, R75.H0_H0 ;  /* 0x2000004bff447230 */ /* 0x000fe40000004100 */
[----:B------:R-:W-:-:S02]  /*3b60*/  HADD2.F32 R14, -RZ, R14.H1_H1 ;  /* 0x3000000eff0e7230 */ /* 0x000fc40000004100 */
[----:B------:R-:W-:Y:S02]  /*3b70*/  HADD2.F32 R69, -RZ, R74.H0_H0 ;  /* 0x2000004aff457230 */ /* 0x000fe40000004100 */
[-C--:B------:R-:W-:Y:S01]  /*3b80*/  FMUL.FTZ R74, R15, R68.reuse ;  /* 0x000000440f4a7220 */ /* 0x080fe20000410000 */
[----:B------:R-:W-:Y:S02]  /*3b90*/  HADD2.F32 R70, -RZ, R70.H0_H0 ;  /* 0x20000046ff467230 */ /* 0x000fe40000004100 */
[-C--:B------:R-:W-:Y:S01]  /*3ba0*/  FMUL.FTZ R71, R14, R77.reuse ;  /* 0x0000004d0e477220 */ /* 0x080fe20000410000 */
[C---:B------:R-:W-:Y:S01]  /*3bb0*/  FMUL.FTZ R68, R13.reuse, R68 ;  /* 0x000000440d447220 */ /* 0x040fe20000410000 */
[C---:B------:R-:W-:Y:S01]  /*3bc0*/  FMUL.FTZ R77, R12.reuse, R77 ;  /* 0x0000004d0c4d7220 */ /* 0x040fe20000410000 */
[-C--:B------:R-:W-:Y:S02]  /*3bd0*/  FFMA.FTZ R74, R13, R70.reuse, -R74 ;  /* 0x000000460d4a7223 */ /* 0x080fe4000001084a */
[----:B------:R-:W-:Y:S01]  /*3be0*/  FFMA.FTZ R15, R15, R70, R68 ;  /* 0x000000460f0f7223 */ /* 0x000fe20000010044 */
[-C--:B------:R-:W-:Y:S01]  /*3bf0*/  FFMA.FTZ R71, R12, R69.reuse, -R71 ;  /* 0x000000450c477223 */ /* 0x080fe20000010847 */
[----:B------:R-:W-:Y:S01]  /*3c00*/  FFMA.FTZ R14, R14, R69, R77 ;  /* 0x000000450e0e7223 */ /* 0x000fe2000001004d */
[----:B------:R-:W-:-:S02]  /*3c10*/  F2FP.SATFINITE.E4M3.F32.PACK_AB_MERGE_C R13, R122, R11, R125 ;  /* 0x0000000b7a0d723e */ /* 0x000fc4000480707d */
[----:B------:R-:W-:Y:S02]  /*3c20*/  F2FP.SATFINITE.E4M3.F32.PACK_AB_MERGE_C R12, R120, R79, R123 ;  /* 0x0000004f780c723e */ /* 0x000fe4000480707b */
[----:B------:R-:W-:Y:S02]  /*3c30*/  F2FP.SATFINITE.E4M3.F32.PACK_AB_MERGE_C R14, R14, R71, R76 ;  /* 0x000000470e0e723e */ /* 0x000fe4000480704c */
[----:B------:R-:W-:-:S07]  /*3c40*/  F2FP.SATFINITE.E4M3.F32.PACK_AB_MERGE_C R15, R15, R74, R78 ;  /* 0x0000004a0f0f723e */ /* 0x000fce000480704e */
.L_x_522:
[----:B------:R-:W-:Y:S05]  /*3c50*/  BSYNC B2 ;  /* 0x0000000000027941 */ /* 0x000fea0003800000 */
.L_x_521:
[----:B--2---:R0:W-:Y:S02]  /*3c60*/  ST.E.128 desc[UR36][R72.64], R12 ;  /* 0x0000000c48007985 */ /* 0x0041e4000c101d24 */
.L_x_516:
[----:B------:R-:W-:Y:S05]  /*3c70*/  BSYNC B1 ;  /* 0x0000000000017941 */ /* 0x000fea0003800000 */
.L_x_515:
[----:B------:R-:W-:-:S03]  /*3c80*/  UMOV UR4, 0xffffffff ;  /* 0xffffffff00047882 */ /* 0x000fc60000000000 */
[----:B------:R-:W-:Y:S05]  /*3c90*/  BRA.DIV UR4, `(.L_x_523) ;  /* 0x0000021604047947 */ /* 0x000fea000b800000 */
[----:B------:R0:W0:Y:S04]  /*3ca0*/  SHFL.IDX PT, R70, R107, 0x1, 0x181f ;  /* 0x00381f006b467f89 */ /* 0x00002800000e0000 */
[----:B------:R0:W0:Y:S02]  /*3cb0*/  SHFL.IDX PT, R71, R106, 0x1, 0x181f ;  /* 0x00381f006a477f89 */ /* 0x00002400000e0000 */
.L_x_834:
[----:B------:R-:W-:Y:S04]  /*3cc0*/  BSSY B1, `(.L_x_524) ;  /* 0x00000ef000017945 */ /* 0x000fe80003800000 */
[----:B------:R-:W-:Y:S05]  /*3cd0*/  @P2 BRA `(.L_x_525) ;  /* 0x0000000c00b42947 */ /* 0x000fea0003800000 */
[----:B------:R-:W-:Y:S04]  /*3ce0*/  BSSY B2, `(.L_x_526) ;  /* 0x0000075000027945 */ /* 0x000fe80003800000 */
[----:B------:R-:W-:Y:S05]  /*3cf0*/  @P1 BRA `(.L_x_527) ;  /* 0x0000000400cc1947 */ /* 0x000fea0003800000 */
[----:B0-2---:R0:W2:Y:S01]  /*3d00*/  LDS.128 R12, [R92+0x29400] ;  /* 0x029400005c0c7984 */ /* 0x0050a20000000c00 */
[----:B------:R-:W-:Y:S01]  /*3d10*/  IADD3 R68, P2, R16, R71, RZ ;  /* 0x0000004710447210 */ /* 0x000fe20007f5e0ff */
[----:B------:R-:W-:Y:S04]  /*3d20*/  BSSY B3, `(.L_x_528) ;  /* 0x000006f000037945 */ /* 0x000fe80003800000 */
[----:B------:R-:W-:Y:S01]  /*3d30*/  IMAD.X R69, R70, 0x1, R17, P2 ;  /* 0x0000000146457824 */ /* 0x000fe200010e0611 */
        /* <DEDUP_REMOVED lines=12> */
[----:B------:R-:W-:Y:S01]  /*3e00*/  SHF.L.U32 R66, R66, 0x8, RZ ;  /* 0x0000000842427819 */ /* 0x000fe200000006ff */
[----:B------:R-:W-:Y:S01]  /*3e10*/  IMAD.U32 R73, R73, 0x10000, RZ ;  /* 0x0001000049497824 */ /* 0x000fe200078e00ff */
[----:B------:R-:W-:Y:S02]  /*3e20*/  PRMT R11, R76, 0x654, R11 ;  /* 0x000006544c0b7816 */ /* 0x000fe4000000000b */
[----:B------:R-:W-:Y:S01]  /*3e30*/  LOP3.LUT R66, R65, 0xff00, R66, 0xf8, !PT ;  /* 0x0000ff0041427812 */ /* 0x000fe200078ef842 */
[----:B------:R-:W-:Y:S01]  /*3e40*/  IMAD.U32 R65, R72, 0x10000, RZ ;  /* 0x0001000048417824 */ /* 0x000fe200078e00ff */
[----:B------:R-:W-:-:S02]  /*3e50*/  LOP3.LUT R64, R11, 0xff00, R64, 0xf8, !PT ;  /* 0x0000ff000b407812 */ /* 0x000fc400078ef840 */
[----:B------:R-:W-:Y:S02]  /*3e60*/  F2FP.F16.E4M3.UNPACK_B R67, R119.H1 ;  /* 0x00000077ff43723e */ /* 0x000fe400030006ff */
[-C--:B--2---:R-:W-:Y:S02]  /*3e70*/  F2FP.F16.E4M3.UNPACK_B R11, R13.reuse ;  /* 0x0000000dff0b723e */ /* 0x084fe400020006ff */
        /* <DEDUP_REMOVED lines=17> */
[----:B------:R-:W-:Y:S01]  /*3f90*/  F2FP.F16.E4M3.UNPACK_B R11, R12.H1 ;  /* 0x0000000cff0b723e */ /* 0x000fe200030006ff */
[C---:B------:R-:W-:Y:S01]  /*3fa0*/  FMUL.FTZ R74, R13.reuse, R74 ;  /* 0x0000004a0d4a7220 */ /* 0x040fe20000410000 */
[----:B-1----:R-:W-:Y:S01]  /*3fb0*/  FFMA.FTZ R78, R64, R67, R73 ;  /* 0x00000043404e7223 */ /* 0x002fe20000010049 */
[----:B------:R-:W-:Y:S01]  /*3fc0*/  F2FP.F16.E4M3.UNPACK_B R12, R12 ;  /* 0x0000000cff0c723e */ /* 0x000fe200020006ff */
[-C--:B------:R-:W-:Y:S01]  /*3fd0*/  FFMA.FTZ R73, R13, R66.reuse, -R76 ;  /* 0x000000420d497223 */ /* 0x080fe2000001084c */
        /* <DEDUP_REMOVED lines=10> */
[----:B------:R-:W-:Y:S01]  /*4080*/  HADD2.F32 R12, -RZ, R12.H1_H1 ;  /* 0x3000000cff0c7230 */ /* 0x000fe20000004100 */
[----:B------:R-:W-:Y:S01]  /*4090*/  F2FP.SATFINITE.E4M3.F32.PACK_AB_MERGE_C R77, R78, R77, R120 ;  /* 0x0000004d4e4d723e */ /* 0x000fe20004807078 */
[----:B------:R-:W-:-:S02]  /*40a0*/  HADD2.F32 R65, -RZ, R118.H1_H1 ;  /* 0x30000076ff417230 */ /* 0x000fc40000004100 */
[----:B------:R-:W-:Y:S02]  /*40b0*/  HADD2.F32 R118, -RZ, R118.H0_H0 ;  /* 0x20000076ff767230 */ /* 0x000fe40000004100 */
[-C--:B------:R-:W-:Y:S01]  /*40c0*/  FMUL.FTZ R66, R12, R119.reuse ;  /* 0x000000770c427220 */ /* 0x080fe20000410000 */
[----:B------:R-:W-:Y:S01]  /*40d0*/  FMUL.FTZ R119, R11, R119 ;  /* 0x000000770b777220 */ /* 0x000fe20000410000 */
[-C--:B------:R-:W-:Y:S01]  /*40e0*/  FFMA.FTZ R74, R13, R65.reuse, -R74 ;  /* 0x000000410d4a7223 */ /* 0x080fe2000001084a */
[----:B------:R-:W-:Y:S01]  /*40f0*/  FFMA.FTZ R67, R64, R65, R67 ;  /* 0x0000004140437223 */ /* 0x000fe20000010043 */
[-C--:B------:R-:W-:Y:S01]  /*4100*/  FFMA.FTZ R76, R11, R118.reuse, -R66 ;  /* 0x000000760b4c7223 */ /* 0x080fe20000010842 */
[----:B------:R-:W-:Y:S01]  /*4110*/  FFMA.FTZ R119, R12, R118, R119 ;  /* 0x000000760c777223 */ /* 0x000fe20000010077 */
[----:B------:R-:W-:Y:S02]  /*4120*/  F2FP.F16.E4M3.UNPACK_B R12, R15.H1 ;  /* 0x0000000fff0c723e */ /* 0x000fe400030006ff */
[----:B------:R-:W-:-:S02]  /*4130*/  F2FP.SATFINITE.E4M3.F32.PACK_AB_MERGE_C R113, R67, R74, RZ ;  /* 0x0000004a4371723e */ /* 0x000fc400048070ff */
[-C--:B------:R-:W-:Y:S01]  /*4140*/  F2FP.F16.E4M3.UNPACK_B R67, R75.reuse.H1 ;  /* 0x0000004bff43723e */ /* 0x080fe200030006ff */
[--C-:B------:R-:W-:Y:S01]  /*4150*/  HADD2.F32 R64, -RZ, R12.reuse.H1_H1 ;  /* 0x3000000cff407230 */ /* 0x100fe20000004100 */
[----:B------:R-:W-:Y:S01]  /*4160*/  F2FP.F16.E4M3.UNPACK_B R65, R72.H1 ;  /* 0x00000048ff41723e */ /* 0x000fe200030006ff */
[----:B------:R-:W-:Y:S01]  /*4170*/  HADD2.F32 R13, -RZ, R12.H0_H0 ;  /* 0x2000000cff0d7230 */ /* 0x000fe20000004100 */
[----:B------:R-:W-:Y:S01]  /*4180*/  F2FP.F16.E4M3.UNPACK_B R11, R14.H1 ;  /* 0x0000000eff0b723e */ /* 0x000fe200030006ff */
[----:B------:R-:W-:Y:S01]  /*4190*/  HADD2.F32 R74, -RZ, R67.H1_H1 ;  /* 0x30000043ff4a7230 */ /* 0x000fe20000004100 */
[----:B------:R-:W-:Y:S01]  /*41a0*/  F2FP.F16.E4M3.UNPACK_B R75, R75 ;  /* 0x0000004bff4b723e */ /* 0x000fe200020006ff */
[----:B------:R-:W-:Y:S01]  /*41b0*/  HADD2.F32 R66, -RZ, R65.H1_H1 ;  /* 0x30000041ff427230 */ /* 0x000fe20000004100 */
[----:B------:R-:W-:Y:S01]  /*41c0*/  F2FP.F16.E4M3.UNPACK_B R72, R72 ;  /* 0x00000048ff48723e */ /* 0x000fe200020006ff */
[----:B------:R-:W-:Y:S02]  /*41d0*/  HADD2.F32 R12, -RZ, R11.H1_H1 ;  /* 0x3000000bff0c7230 */ /* 0x000fe40000004100 */
[----:B------:R-:W-:Y:S01]  /*41e0*/  FMUL.FTZ R118, R64, R74 ;  /* 0x0000004a40767220 */ /* 0x000fe20000410000 */
[----:B------:R-:W-:-:S02]  /*41f0*/  HADD2.F32 R73, -RZ, R75.H1_H1 ;  /* 0x3000004bff497230 */ /* 0x000fc40000004100 */
[C---:B----4-:R-:W-:Y:S01]  /*4200*/  FMUL.FTZ R79, R13.reuse, R74 ;  /* 0x0000004a0d4f7220 */ /* 0x050fe20000410000 */
[----:B------:R-:W-:Y:S02]  /*4210*/  HADD2.F32 R11, -RZ, R11.H0_H0 ;  /* 0x2000000bff0b7230 */ /* 0x000fe40000004100 */
[----:B------:R-:W-:Y:S01]  /*4220*/  FFMA.FTZ R118, R13, R66, -R118 ;  /* 0x000000420d767223 */ /* 0x000fe20000010876 */
[----:B------:R-:W-:Y:S02]  /*4230*/  HADD2.F32 R13, -RZ, R72.H1_H1 ;  /* 0x30000048ff0d7230 */ /* 0x000fe40000004100 */
[----:B------:R-:W-:Y:S01]  /*4240*/  FMUL.FTZ R74, R12, R73 ;  /* 0x000000490c4a7220 */ /* 0x000fe20000410000 */
[----:B------:R-:W-:Y:S01]  /*4250*/  F2FP.F16.E4M3.UNPACK_B R15, R15 ;  /* 0x0000000fff0f723e */ /* 0x000fe200020006ff */
[C---:B------:R-:W-:Y:S01]  /*4260*/  FMUL.FTZ R73, R11.reuse, R73 ;  /* 0x000000490b497220 */ /* 0x040fe20000410000 */
[----:B------:R-:W-:Y:S01]  /*4270*/  F2FP.F16.E4M3.UNPACK_B R14, R14 ;  /* 0x0000000eff0e723e */ /* 0x000fe200020006ff */
[----:B------:R-:W-:Y:S01]  /*4280*/  FFMA.FTZ R74, R11, R13, -R74 ;  /* 0x0000000d0b4a7223 */ /* 0x000fe2000001084a */
[----:B------:R-:W-:-:S02]  /*4290*/  HADD2.F32 R67, -RZ, R67.H0_H0 ;  /* 0x20000043ff437230 */ /* 0x000fc40000004100 */
[----:B------:R-:W-:Y:S01]  /*42a0*/  FFMA.FTZ R73, R12, R13, R73 ;  /* 0x0000000d0c497223 */ /* 0x000fe20000010049 */
[--C-:B------:R-:W-:Y:S02]  /*42b0*/  HADD2.F32 R12, -RZ, R15.reuse.H0_H0 ;  /* 0x2000000fff0c7230 */ /* 0x100fe40000004100 */
[----:B------:R-:W-:Y:S01]  /*42c0*/  FFMA.FTZ R79, R64, R66, R79 ;  /* 0x00000042404f7223 */ /* 0x000fe2000001004f */
[--C-:B------:R-:W-:Y:S02]  /*42d0*/  HADD2.F32 R11, -RZ, R14.reuse.H0_H0 ;  /* 0x2000000eff0b7230 */ /* 0x100fe40000004100 */
[----:B------:R-:W-:Y:S02]  /*42e0*/  HADD2.F32 R15, -RZ, R15.H1_H1 ;  /* 0x3000000fff0f7230 */ /* 0x000fe40000004100 */
[----:B------:R-:W-:Y:S01]  /*42f0*/  FMUL.FTZ R66, R12, R67 ;  /* 0x000000430c427220 */ /* 0x000fe20000410000 */
[----:B------:R-:W-:Y:S01]  /*4300*/  HADD2.F32 R14, -RZ, R14.H1_H1 ;  /* 0x3000000eff0e7230 */ /* 0x000fe20000004100 */
[----:B------:R-:W-:Y:S01]  /*4310*/  F2FP.SATFINITE.E4M3.F32.PACK_AB_MERGE_C R79, R79, R118, RZ ;  /* 0x000000764f4f723e */ /* 0x000fe200048070ff */
[----:B------:R-:W-:-:S02]  /*4320*/  HADD2.F32 R75, -RZ, R75.H0_H0 ;  /* 0x2000004bff4b7230 */ /* 0x000fc40000004100 */
[----:B------:R-:W-:Y:S01]  /*4330*/  FMUL.FTZ R13, R15, R67 ;  /* 0x000000430f0d7220 */ /* 0x000fe20000410000 */
[----:B------:R-:W-:Y:S01]  /*4340*/  HADD2.F32 R65, -RZ, R65.H0_H0 ;  /* 0x20000041ff417230 */ /* 0x000fe20000004100 */
[----:B------:R-:W-:Y:S01]  /*4350*/  F2FP.SATFINITE.E4M3.F32.PACK_AB_MERGE_C R73, R73, R74, RZ ;  /* 0x0000004a4949723e */ /* 0x000fe200048070ff */
[----:B------:R-:W-:Y:S02]  /*4360*/  HADD2.F32 R72, -RZ, R72.H0_H0 ;  /* 0x20000048ff487230 */ /* 0x000fe40000004100 */
[-C--:B------:R-:W-:Y:S01]  /*4370*/  FMUL.FTZ R64, R14, R75.reuse ;  /* 0x0000004b0e407220 */ /* 0x080fe20000410000 */
[----:B------:R-:W-:Y:S01]  /*4380*/  FMUL.FTZ R75, R11, R75 ;  /* 0x0000004b0b4b7220 */ /* 0x000fe20000410000 */
[-C--:B------:R-:W-:Y:S01]  /*4390*/  FFMA.FTZ R13, R12, R65.reuse, -R13 ;  /* 0x000000410c0d7223 */ /* 0x080fe2000001080d */
[----:B------:R-:W-:Y:S01]  /*43a0*/  FFMA.FTZ R66, R15, R65, R66 ;  /* 0x000000410f427223 */ /* 0x000fe20000010042 */
[-C--:B------:R-:W-:Y:S01]  /*43b0*/  FFMA.FTZ R64, R11, R72.reuse, -R64 ;  /* 0x000000480b407223 */ /* 0x080fe20000010840 */
[----:B------:R-:W-:Y:S01]  /*43c0*/  FFMA.FTZ R75, R14, R72, R75 ;  /* 0x000000480e4b7223 */ /* 0x000fe2000001004b */
[----:B------:R-:W-:-:S02]  /*43d0*/  F2FP.SATFINITE.E4M3.F32.PACK_AB_MERGE_C R12, R119, R76, R113 ;  /* 0x0000004c770c723e */ /* 0x000fc40004807071 */
[----:B------:R-:W-:Y:S01]  /*43e0*/  F2FP.SATFINITE.E4M3.F32.PACK_AB_MERGE_C R15, R66, R13, R79 ;  /* 0x0000000d420f723e */ /* 0x000fe2000480704f */
[----:B------:R-:W-:Y:S01]  /*43f0*/  IMAD.MOV.U32 R13, RZ, RZ, R77 ;  /* 0x000000ffff0d7224 */ /* 0x000fe200078e004d */
[----:B------:R-:W-:-:S07]  /*4400*/  F2FP.SATFINITE.E4M3.F32.PACK_AB_MERGE_C R14, R75, R64, R73 ;  /* 0x000000404b0e723e */ /* 0x000fce0004807049 */
.L_x_529:
[----:B------:R-:W-:Y:S05]  /*4410*/  BSYNC B3 ;  /* 0x0000000000037941 */ /* 0x000fea0003800000 */
.L_x_528:
[----:B--2---:R0:W-:Y:S02]  /*4420*/  ST.E.128 desc[UR36][R68.64], R12 ;  /* 0x0000000c44007985 */ /* 0x0041e4000c101d24 */
.L_x_527:
[----:B------:R-:W-:Y:S05]  /*4430*/  BSYNC B2 ;  /* 0x0000000000027941 */ /* 0x000fea0003800000 */
.L_x_526:
[----:B------:R-:W-:-:S13]  /*4440*/  ISETP.NE.AND P2, PT, R81, RZ, PT ;  /* 0x000000ff5100720c */ /* 0x000fda0003f45270 */
[----:B------:R-:W-:Y:S05]  /*4450*/  @P2 BRA `(.L_x_525) ;  /* 0x0000000400d42947 */ /* 0x000fea0003800000 */
[----:B0-2---:R0:W2:Y:S01]  /*4460*/  LDS.128 R12, [R92+0x2d400] ;  /* 0x02d400005c0c7984 */ /* 0x0050a20000000c00 */
[----:B------:R-:W-:Y:S01]  /*4470*/  IADD3 R64, P2, R22, R71, RZ ;  /* 0x0000004716407210 */ /* 0x000fe20007f5e0ff */
[----:B------:R-:W-:Y:S03]  /*4480*/  BSSY B2, `(.L_x_530) ;  /* 0x0000071000027945 */ /* 0x000fe60003800000 */
[----:B------:R-:W-:Y:S02]  /*4490*/  IADD3.X R65, R70, R217, RZ, P2, !PT ;  /* 0x000000d946417210 */ /* 0x000fe400017fe4ff */
[----:B------:R-:W-:-:S13]  /*44a0*/  ISETP.GE.AND P2, PT, R218, R104, PT ;  /* 0x00000068da00720c */ /* 0x000fda0003f46270 */
[----:B0-----:R-:W-:Y:S05]  /*44b0*/  @P2 BRA `(.L_x_531) ;  /* 0x0000000400b42947 */ /* 0x001fea0003800000 */
[--C-:B------:R-:W-:Y:S01]  /*44c0*/  SHF.R.U32.HI R68, RZ, 0x10, R63.reuse ;  /* 0x00000010ff447819 */ /* 0x100fe2000001163f */
[----:B--2---:R-:W-:Y:S01]  /*44d0*/  IMAD.MOV.U32 R60, RZ, RZ, R14 ;  /* 0x000000ffff3c7224 */ /* 0x004fe200078e000e */
[----:B------:R-:W-:Y:S02]  /*44e0*/  SHF.R.U32.HI R66, RZ, 0x8, R63 ;  /* 0x00000008ff427819 */ /* 0x000fe4000001163f */
[----:B------:R-:W-:Y:S02]  /*44f0*/  LOP3.LUT R62, R63, 0xff, RZ, 0xc0, !PT ;  /* 0x000000ff3f3e7812 */ /* 0x000fe400078ec0ff */
[--C-:B------:R-:W-:Y:S02]  /*4500*/  SHF.R.U32.HI R67, RZ, 0x8, R61.reuse ;  /* 0x00000008ff437819 */ /* 0x100fe4000001163d */
[----:B------:R-:W-:Y:S02]  /*4510*/  LOP3.LUT R11, R61, 0xff, RZ, 0xc0, !PT ;  /* 0x000000ff3d0b7812 */ /* 0x000fe400078ec0ff */
[----:B------:R-:W-:-:S02]  /*4520*/  SHF.R.U32.HI R70, RZ, 0x18, R61 ;  /* 0x00000018ff467819 */ /* 0x000fc4000001163d */
[----:B------:R-:W-:Y:S02]  /*4530*/  SHF.R.U32.HI R63, RZ, 0x18, R63 ;  /* 0x00000018ff3f7819 */ /* 0x000fe4000001163f */
[----:B------:R-:W-:Y:S01]  /*4540*/  PRMT R14, R70, 0x654, R11 ;  /* 0x00000654460e7816 */ /* 0x000fe2000000000b */
[----:B------:R-:W-:Y:S01]  /*4550*/  IMAD.SHL.U32 R11, R67, 0x100, RZ ;  /* 0x00000100430b7824 */ /* 0x000fe200078e00ff */
[----:B------:R-:W-:Y:S02]  /*4560*/  PRMT R63, R63, 0x654, R62 ;  /* 0x000006543f3f7816 */ /* 0x000fe4000000003e */
[----:B------:R-:W-:Y:S02]  /*4570*/  SHF.L.U32 R62, R66, 0x8, RZ ;  /* 0x00000008423e7819 */ /* 0x000fe400000006ff */
[----:B------:R-:W-:Y:S01]  /*4580*/  SHF.R.U32.HI R69, RZ, 0x10, R61 ;  /* 0x00000010ff457819 */ /* 0x000fe2000001163d */
[----:B------:R-:W-:Y:S01]  /*4590*/  IMAD.MOV.U32 R61, RZ, RZ, R15 ;  /* 0x000000ffff3d7224 */ /* 0x000fe200078e000f */
[----:B------:R-:W-:Y:S01]  /*45a0*/  LOP3.LUT R67, R63, 0xff00, R62, 0xf8, !PT ;  /* 0x0000ff003f437812 */ /* 0x000fe200078ef83e */
[----:B------:R-:W-:Y:S01]  /*45b0*/  IMAD.U32 R62, R68, 0x10000, RZ ;  /* 0x00010000443e7824 */ /* 0x000fe200078e00ff */
[----:B------:R-:W-:Y:S01]  /*45c0*/  LOP3.LUT R15, R14, 0xff00, R11, 0xf8, !PT ;  /* 0x0000ff000e0f7812 */ /* 0x000fe200078ef80b */
[----:B------:R-:W-:Y:S01]  /*45d0*/  IMAD.U32 R14, R69, 0x10000, RZ ;  /* 0x00010000450e7824 */ /* 0x000fe200078e00ff */
[----:B------:R-:W-:-:S02]  /*45e0*/  F2FP.F16.E4M3.UNPACK_B R63, R117.H1 ;  /* 0x00000075ff3f723e */ /* 0x000fc400030006ff */
[-C--:B------:R-:W-:Y:S02]  /*45f0*/  F2FP.F16.E4M3.UNPACK_B R11, R13.reuse ;  /* 0x0000000dff0b723e */ /* 0x080fe400020006ff */
[----:B------:R-:W-:Y:S01]  /*4600*/  LOP3.LUT R69, R67, 0xff0000, R62, 0xf8, !PT ;  /* 0x00ff000043457812 */ /* 0x000fe200078ef83e */
[----:B------:R-:W-:Y:S01]  /*4610*/  HADD2.F32 R67, -RZ, R63.H0_H0 ;  /* 0x2000003fff437230 */ /* 0x000fe20000004100 */
[----:B------:R-:W-:Y:S01]  /*4620*/  LOP3.LUT R66, R15, 0xff0000, R14, 0xf8, !PT ;  /* 0x00ff00000f427812 */ /* 0x000fe200078ef80e */
[----:B------:R-:W-:Y:S01]  /*4630*/  HADD2.F32 R14, -RZ, R11.H1_H1 ;  /* 0x3000000bff0e7230 */ /* 0x000fe20000004100 */
[----:B------:R-:W-:Y:S01]  /*4640*/  F2FP.F16.E4M3.UNPACK_B R62, R116.H1 ;  /* 0x00000074ff3e723e */ /* 0x000fe200030006ff */
[----:B------:R-:W-:Y:S01]  /*4650*/  HADD2.F32 R68, -RZ, R63.H1_H1 ;  /* 0x3000003fff447230 */ /* 0x000fe20000004100 */
[----:B------:R-:W-:Y:S01]  /*4660*/  F2FP.F16.E4M3.UNPACK_B R13, R13.H1 ;  /* 0x0000000dff0d723e */ /* 0x000fe200030006ff */
[----:B------:R-:W-:Y:S02]  /*4670*/  HADD2.F32 R11, -RZ, R11.H0_H0 ;  /* 0x2000000bff0b7230 */ /* 0x000fe40000004100 */
[----:B------:R-:W-:Y:S01]  /*4680*/  FMUL.FTZ R70, R14, R67 ;  /* 0x000000430e467220 */ /* 0x000fe20000410000 */
[----:B------:R-:W-:Y:S01]  /*4690*/  HADD2.F32 R63, -RZ, R62.H0_H0 ;  /* 0x2000003eff3f7230 */ /* 0x000fe20000004100 */
[----:B------:R-:W-:Y:S01]  /*46a0*/  F2FP.F16.E4M3.UNPACK_B R117, R117 ;  /* 0x00000075ff75723e */ /* 0x000fe200020006ff */
[----:B------:R-:W-:-:S02]  /*46b0*/  HADD2.F32 R15, -RZ, R13.H1_H1 ;  /* 0x3000000dff0f7230 */ /* 0x000fc40000004100 */
[C---:B------:R-:W-:Y:S01]  /*46c0*/  FMUL.FTZ R67, R11.reuse, R67 ;  /* 0x000000430b437220 */ /* 0x040fe20000410000 */
[----:B------:R-:W-:Y:S02]  /*46d0*/  HADD2.F32 R13, -RZ, R13.H0_H0 ;  /* 0x2000000dff0d7230 */ /* 0x000fe40000004100 */
[-C--:B------:R-:W-:Y:S01]  /*46e0*/  FFMA.FTZ R71, R11, R63.reuse, -R70 ;  /* 0x0000003f0b477223 */ /* 0x080fe20000010846 */
[----:B------:R-:W-:Y:S02]  /*46f0*/  HADD2.F32 R62, -RZ, R62.H1_H1 ;  /* 0x3000003eff3e7230 */ /* 0x000fe40000004100 */
[----:B------:R-:W-:Y:S01]  /*4700*/  FMUL.FTZ R70, R15, R68 ;  /* 0x000000440f467220 */ /* 0x000fe20000410000 */
[----:B------:R-:W-:Y:S01]  /*4710*/  F2FP.F16.E4M3.UNPACK_B R11, R12.H1 ;  /* 0x0000000cff0b723e */ /* 0x000fe200030006ff */
[C---:B------:R-:W-:Y:S01]  /*4720*/  FMUL.FTZ R68, R13.reuse, R68 ;  /* 0x000000440d447220 */ /* 0x040fe20000410000 */
[----:B------:R-:W-:Y:S01]  /*4730*/  FFMA.FTZ R72, R14, R63, R67 ;  /* 0x0000003f0e487223 */ /* 0x000fe20000010043 */
        /* <DEDUP_REMOVED lines=36> */
[C---:B------:R-:W-:Y:S01]  /*4980*/  FMUL.FTZ R73, R13.reuse, R68 ;  /* 0x000000440d497220 */ /* 0x040fe20000410000 */
        /* <DEDUP_REMOVED lines=32> */
.L_x_531:
[----:B------:R-:W-:Y:S05]  /*4b90*/  BSYNC B2 ;  /* 0x0000000000027941 */ /* 0x000fea0003800000 */
.L_x_530:
[----:B--2---:R0:W-:Y:S02]  /*4ba0*/  ST.E.128 desc[UR36][R64.64], R12 ;  /* 0x0000000c40007985 */ /* 0x0041e4000c101d24 */
.L_x_525:
[----:B------:R-:W-:Y:S05]  /*4bb0*/  BSYNC B1 ;  /* 0x0000000000017941 */ /* 0x000fea0003800000 */
.L_x_524:
[----:B------:R-:W-:-:S03]  /*4bc0*/  UMOV UR4, 0xffffffff ;  /* 0xffffffff00047882 */ /* 0x000fc60000000000 */
[----:B------:R-:W-:Y:S05]  /*4bd0*/  BRA.DIV UR4, `(.L_x_532) ;  /* 0x0000020604807947 */ /* 0x000fea000b800000 */
[----:B------:R0:W0:Y:S04]  /*4be0*/  SHFL.IDX PT, R60, R107, 0x2, 0x181f ;  /* 0x00581f006b3c7f89 */ /* 0x00002800000e0000 */
[----:B------:R0:W0:Y:S02]  /*4bf0*/  SHFL.IDX PT, R61, R106, 0x2, 0x181f ;  /* 0x00581f006a3d7f89 */ /* 0x00002400000e0000 */
.L_x_838:
[----:B------:R-:W-:Y:S04]  /*4c00*/  BSSY B1, `(.L_x_533) ;  /* 0x00000f1000017945 */ /* 0x000fe80003800000 */
[----:B------:R-:W-:Y:S05]  /*4c10*/  @P3 BRA `(.L_x_534) ;  /* 0x0000000c00bc3947 */ /* 0x000fea0003800000 */
[----:B------:R-:W-:Y:S04]  /*4c20*/  BSSY B2, `(.L_x_535) ;  /* 0x0000077000027945 */ /* 0x000fe80003800000 */
        /* <DEDUP_REMOVED lines=116> */
.L_x_538:
[----:B------:R-:W-:Y:S05]  /*5370*/  BSYNC B3 ;  /* 0x0000000000037941 */ /* 0x000fea0003800000 */
.L_x_537:
[----:B--2---:R0:W-:Y:S02]  /*5380*/  ST.E.128 desc[UR36][R62.64], R12 ;  /* 0x0000000c3e007985 */ /* 0x0041e4000c101d24 */
.L_x_536:
[----:B------:R-:W-:Y:S05]  /*5390*/  BSYNC B2 ;  /* 0x0000000000027941 */ /* 0x000fea0003800000 */
.L_x_535:
        /* <DEDUP_REMOVED lines=8> */
[----:B------:R-:W-:Y:S01]  /*5420*/  SHF.R.U32.HI R62, RZ, 0x8, R53 ;  /* 0x00000008ff3e7819 */ /* 0x000fe20000011635 */
[----:B--2---:R-:W-:Y:S01]  /*5430*/  IMAD.MOV.U32 R52, RZ, RZ, R14 ;  /* 0x000000ffff347224 */ /* 0x004fe200078e000e */
[--C-:B------:R-:W-:Y:S02]  /*5440*/  SHF.R.U32.HI R61, RZ, 0x18, R55.reuse ;  /* 0x00000018ff3d7819 */ /* 0x100fe40000011637 */
[----:B------:R-:W-:Y:S01]  /*5450*/  LOP3.LUT R54, R55, 0xff, RZ, 0xc0, !PT ;  /* 0x000000ff37367812 */ /* 0x000fe200078ec0ff */
[----:B------:R-:W-:Y:S01]  /*5460*/  IMAD.SHL.U32 R14, R62, 0x100, RZ ;  /* 0x000001003e0e7824 */ /* 0x000fe200078e00ff */
[----:B------:R-:W-:Y:S02]  /*5470*/  SHF.R.U32.HI R58, RZ, 0x8, R55 ;  /* 0x00000008ff3a7819 */ /* 0x000fe40000011637 */
[----:B------:R-:W-:Y:S02]  /*5480*/  SHF.R.U32.HI R64, RZ, 0x18, R53 ;  /* 0x00000018ff407819 */ /* 0x000fe40000011635 */
[----:B------:R-:W-:-:S02]  /*5490*/  LOP3.LUT R11, R53, 0xff, RZ, 0xc0, !PT ;  /* 0x000000ff350b7812 */ /* 0x000fc400078ec0ff */
[----:B------:R-:W-:Y:S01]  /*54a0*/  SHF.R.U32.HI R60, RZ, 0x10, R53 ;  /* 0x00000010ff3c7819 */ /* 0x000fe20000011635 */
[----:B------:R-:W-:Y:S01]  /*54b0*/  IMAD.MOV.U32 R53, RZ, RZ, R15 ;  /* 0x000000ffff357224 */ /* 0x000fe200078e000f */
[----:B------:R-:W-:Y:S02]  /*54c0*/  SHF.R.U32.HI R59, RZ, 0x10, R55 ;  /* 0x00000010ff3b7819 */ /* 0x000fe40000011637 */
[----:B------:R-:W-:Y:S02]  /*54d0*/  PRMT R54, R61, 0x654, R54 ;  /* 0x000006543d367816 */ /* 0x000fe40000000036 */
[----:B------:R-:W-:Y:S01]  /*54e0*/  SHF.L.U32 R15, R58, 0x8, RZ ;  /* 0x000000083a0f7819 */ /* 0x000fe200000006ff */
[----:B------:R-:W-:Y:S01]  /*54f0*/  IMAD.U32 R59, R59, 0x10000, RZ ;  /* 0x000100003b3b7824 */ /* 0x000fe200078e00ff */
[----:B------:R-:W-:Y:S02]  /*5500*/  PRMT R11, R64, 0x654, R11 ;  /* 0x00000654400b7816 */ /* 0x000fe4000000000b */
[----:B------:R-:W-:Y:S01]  /*5510*/  LOP3.LUT R54, R54, 0xff00, R15, 0xf8, !PT ;  /* 0x0000ff0036367812 */ /* 0x000fe200078ef80f */
[----:B------:R-:W-:Y:S01]  /*5520*/  IMAD.U32 R15, R60, 0x10000, RZ ;  /* 0x000100003c0f7824 */ /* 0x000fe200078e00ff */
[----:B------:R-:W-:-:S02]  /*5530*/  LOP3.LUT R14, R11, 0xff00, R14, 0xf8, !PT ;  /* 0x0000ff000b0e7812 */ /* 0x000fc400078ef80e */
        /* <DEDUP_REMOVED lines=10> */
[CC--:B------:R-:W-:Y:S01]  /*55e0*/  FMUL.FTZ R62, R14.reuse, R59.reuse ;  /* 0x0000003b0e3e7220 */ /* 0x0c0fe20000410000 */
        /* <DEDUP_REMOVED lines=10> */
[----:B------:R-:W-:Y:S01]  /*5690*/  F2FP.F16.E4M3.UNPACK_B R12, R12 ;  /* 0x0000000cff0c723e */ /* 0x000fe200020006ff */
[----:B------:R-:W-:Y:S01]  /*56a0*/  FFMA.FTZ R64, R14, R55, R59 ;  /* 0x000000370e407223 */ /* 0x000fe2000001003b */
[-C--:B------:R-:W-:Y:S01]  /*56b0*/  FFMA.FTZ R65, R13, R54.reuse, -R62 ;  /* 0x000000360d417223 */ /* 0x080fe2000001083e */
[----:B------:R-:W-:Y:S01]  /*56c0*/  FFMA.FTZ R66, R15, R54, R60 ;  /* 0x000000360f427223 */ /* 0x000fe2000001003c */
[----:B------:R-:W-:Y:S01]  /*56d0*/  F2FP.F16.E4M3.UNPACK_B R111, R111 ;  /* 0x0000006fff6f723e */ /* 0x000fe200020006ff */
[----:B------:R-:W-:-:S02]  /*56e0*/  HADD2.F32 R13, -RZ, R11.H0_H0 ;  /* 0x2000000bff0d7230 */ /* 0x000fc40000004100 */
[----:B------:R-:W-:Y:S01]  /*56f0*/  HADD2.F32 R14, -RZ, R11.H1_H1 ;  /* 0x3000000bff0e7230 */ /* 0x000fe20000004100 */
[----:B------:R-:W-:Y:S01]  /*5700*/  F2FP.SATFINITE.E4M3.F32.PACK_AB_MERGE_C R68, R66, R65, RZ ;  /* 0x000000414244723e */ /* 0x000fe200048070ff */
[----:B------:R-:W-:Y:S02]  /*5710*/  HADD2.F32 R54, -RZ, R112.H1_H1 ;  /* 0x30000070ff367230 */ /* 0x000fe40000004100 */
[----:B------:R-:W-:Y:S01]  /*5720*/  HADD2.F32 R11, -RZ, R12.H0_H0 ;  /* 0x2000000cff0b7230 */ /* 0x000fe20000004100 */
[----:B------:R-:W-:Y:S01]  /*5730*/  F2FP.SATFINITE.E4M3.F32.PACK_AB_MERGE_C R63, R64, R63, R68 ;  /* 0x0000003f403f723e */ /* 0x000fe20004807044 */
[----:B------:R-:W-:Y:S02]  /*5740*/  HADD2.F32 R112, -RZ, R112.H0_H0 ;  /* 0x20000070ff707230 */ /* 0x000fe40000004100 */
[-C--:B------:R-:W-:Y:S01]  /*5750*/  FMUL.FTZ R60, R14, R54.reuse ;  /* 0x000000360e3c7220 */ /* 0x080fe20000410000 */
[----:B------:R-:W-:Y:S02]  /*5760*/  HADD2.F32 R12, -RZ, R12.H1_H1 ;  /* 0x3000000cff0c7230 */ /* 0x000fe40000004100 */
[----:B------:R-:W-:Y:S01]  /*5770*/  FMUL.FTZ R59, R13, R54 ;  /* 0x000000360d3b7220 */ /* 0x000fe20000410000 */
[----:B------:R-:W-:-:S02]  /*5780*/  HADD2.F32 R15, -RZ, R111.H1_H1 ;  /* 0x3000006fff0f7230 */ /* 0x000fc40000004100 */
[-C--:B------:R-:W-:Y:S01]  /*5790*/  FMUL.FTZ R55, R11, R112.reuse ;  /* 0x000000700b377220 */ /* 0x080fe20000410000 */
[----:B------:R-:W-:Y:S02]  /*57a0*/  HADD2.F32 R111, -RZ, R111.H0_H0 ;  /* 0x2000006fff6f7230 */ /* 0x000fe40000004100 */
[----:B------:R-:W-:Y:S01]  /*57b0*/  FMUL.FTZ R54, R12, R112 ;  /* 0x000000700c367220 */ /* 0x000fe20000410000 */
[-C--:B------:R-:W-:Y:S01]  /*57c0*/  FFMA.FTZ R60, R13, R15.reuse, -R60 ;  /* 0x0000000f0d3c7223 */ /* 0x080fe2000001083c */
[----:B------:R-:W-:Y:S02]  /*57d0*/  FFMA.FTZ R59, R14, R15, R59 ;  /* 0x0000000f0e3b7223 */ /* 0x000fe4000001003b */
[-C--:B------:R-:W-:Y:S01]  /*57e0*/  FFMA.FTZ R62, R11, R111.reuse, -R54 ;  /* 0x0000006f0b3e7223 */ /* 0x080fe20000010836 */
[----:B------:R-:W-:Y:S01]  /*57f0*/  FFMA.FTZ R111, R12, R111, R55 ;  /* 0x0000006f0c6f7223 */ /* 0x000fe20000010037 */
[----:B------:R-:W-:Y:S02]  /*5800*/  F2FP.F16.E4M3.UNPACK_B R12, R53.H1 ;  /* 0x00000035ff0c723e */ /* 0x000fe400030006ff */
[----:B------:R-:W-:-:S02]  /*5810*/  F2FP.F16.E4M3.UNPACK_B R55, R61.H1 ;  /* 0x0000003dff37723e */ /* 0x000fc400030006ff */
        /* <DEDUP_REMOVED lines=45> */
.L_x_540:
[----:B------:R-:W-:Y:S05]  /*5af0*/  BSYNC B2 ;  /* 0x0000000000027941 */ /* 0x000fea0003800000 */
.L_x_539:
[----:B--2---:R0:W-:Y:S02]  /*5b00*/  ST.E.128 desc[UR36][R56.64], R12 ;  /* 0x0000000c38007985 */ /* 0x0041e4000c101d24 */
.L_x_534:
[----:B------:R-:W-:Y:S05]  /*5b10*/  BSYNC B1 ;  /* 0x0000000000017941 */ /* 0x000fea0003800000 */
.L_x_533:
[----:B------:R-:W-:-:S03]  /*5b20*/  UMOV UR4, 0xffffffff ;  /* 0xffffffff00047882 */ /* 0x000fc60000000000 */
[----:B------:R-:W-:Y:S05]  /*5b30*/  BRA.DIV UR4, `(.L_x_541) ;  /* 0x000001f604f47947 */ /* 0x000fea000b800000 */
[----:B0-----:R-:W0:Y:S04]  /*5b40*/  SHFL.IDX PT, R107, R107, 0x3, 0x181f ;  /* 0x00781f006b6b7f89 */ /* 0x001e2800000e0000 */
[----:B------:R0:W0:Y:S02]  /*5b50*/  SHFL.IDX PT, R53, R106, 0x3, 0x181f ;  /* 0x00781f006a357f89 */ /* 0x00002400000e0000 */
.L_x_842:
[----:B------:R-:W-:Y:S05]  /*5b60*/  @P4 BRA `(.L_x_542) ;  /* 0x0000005c00304947 */ /* 0x000fea0003800000 */
[----:B------:R-:W-:Y:S04]  /*5b70*/  BSSY B1, `(.L_x_543) ;  /* 0x0000077000017945 */ /* 0x000fe80003800000 */
[----:B------:R-:W-:Y:S05]  /*5b80*/  @P1 BRA `(.L_x_544) ;  /* 0x0000000400d41947 */ /* 0x000fea0003800000 */
[----:B--2---:R2:W1:Y:S01]  /*5b90*/  LDS.128 R12, [R92+0x2b400] ;  /* 0x02b400005c0c7984 */ /* 0x0044620000000c00 */
[----:B0-----:R-:W-:Y:S01]  /*5ba0*/  IADD3 R54, P2, R16, R53, RZ ;  /* 0x0000003510367210 */ /* 0x001fe20007f5e0ff */
[----:B------:R-:W-:Y:S03]  /*5bb0*/  BSSY B2, `(.L_x_545) ;  /* 0x0000071000027945 */ /* 0x000fe60003800000 */
[----:B------:R-:W-:Y:S02]  /*5bc0*/  IADD3.X R55, R107, R17, RZ, P2, !PT ;  /* 0x000000116b377210 */ /* 0x000fe400017fe4ff */
[----:B------:R-:W-:-:S13]  /*5bd0*/  ISETP.GE.AND P2, PT, R18, R104, PT ;  /* 0x000000681200720c */ /* 0x000fda0003f46270 */
[----:B--2---:R-:W-:Y:S05]  /*5be0*/  @P2 BRA `(.L_x_546) ;  /* 0x0000000400b42947 */ /* 0x004fea0003800000 */
[----:B------:R-:W-:Y:S01]  /*5bf0*/  SHF.R.U32.HI R58, RZ, 0x8, R49 ;  /* 0x00000008ff3a7819 */ /* 0x000fe20000011631 */
[----:B-1----:R-:W-:Y:S01]  /*5c00*/  IMAD.MOV.U32 R48, RZ, RZ, R14 ;  /* 0x000000ffff307224 */ /* 0x002fe200078e000e */
        /* <DEDUP_REMOVED lines=42> */
[----:B------:R-:W-:-:S02]  /*5eb0*/  HADD2.F32 R50, -RZ, R110.H1_H1 ;  /* 0x3000006eff327230 */ /* 0x000fc40000004100 */
[--C-:B------:R-:W-:Y:S01]  /*5ec0*/  HADD2.F32 R14, -RZ, R11.reuse.H1_H1 ;  /* 0x3000000bff0e7230 */ /* 0x100fe20000004100 */
[----:B------:R-:W-:Y:S01]  /*5ed0*/  F2FP.SATFINITE.E4M3.F32.PACK_AB_MERGE_C R67, R63, R58, RZ ;  /* 0x0000003a3f43723e */ /* 0x000fe200048070ff */
[----:B------:R-:W-:Y:S02]  /*5ee0*/  HADD2.F32 R13, -RZ, R11.H0_H0 ;  /* 0x2000000bff0d7230 */ /* 0x000fe40000004100 */
[----:B------:R-:W-:Y:S02]  /*5ef0*/  HADD2.F32 R110, -RZ, R110.H0_H0 ;  /* 0x2000006eff6e7230 */ /* 0x000fe40000004100 */
[-C--:B------:R-:W-:Y:S01]  /*5f00*/  FMUL.FTZ R56, R14, R50.reuse ;  /* 0x000000320e387220 */ /* 0x080fe20000410000 */
[--C-:B------:R-:W-:Y:S02]  /*5f10*/  HADD2.F32 R11, -RZ, R12.reuse.H0_H0 ;  /* 0x2000000cff0b7230 */ /* 0x100fe40000004100 */
[----:B------:R-:W-:Y:S01]  /*5f20*/  FMUL.FTZ R59, R13, R50 ;  /* 0x000000320d3b7220 */ /* 0x000fe20000410000 */
[----:B------:R-:W-:Y:S01]  /*5f30*/  HADD2.F32 R15, -RZ, R109.H1_H1 ;  /* 0x3000006dff0f7230 */ /* 0x000fe20000004100 */
[----:B------:R-:W-:Y:S01]  /*5f40*/  F2FP.SATFINITE.E4M3.F32.PACK_AB_MERGE_C R61, R62, R61, R67 ;  /* 0x0000003d3e3d723e */ /* 0x000fe20004807043 */
[----:B------:R-:W-:-:S02]  /*5f50*/  HADD2.F32 R12, -RZ, R12.H1_H1 ;  /* 0x3000000cff0c7230 */ /* 0x000fc40000004100 */
[-C--:B------:R-:W-:Y:S01]  /*5f60*/  FMUL.FTZ R51, R11, R110.reuse ;  /* 0x0000006e0b337220 */ /* 0x080fe20000410000 */
[----:B------:R-:W-:Y:S02]  /*5f70*/  HADD2.F32 R109, -RZ, R109.H0_H0 ;  /* 0x2000006dff6d7230 */ /* 0x000fe40000004100 */
[-C--:B------:R-:W-:Y:S01]  /*5f80*/  FFMA.FTZ R56, R13, R15.reuse, -R56 ;  /* 0x0000000f0d387223 */ /* 0x080fe20000010838 */
[----:B------:R-:W-:Y:S01]  /*5f90*/  FFMA.FTZ R15, R14, R15, R59 ;  /* 0x0000000f0e0f7223 */ /* 0x000fe2000001003b */
[C---:B------:R-:W-:Y:S01]  /*5fa0*/  FMUL.FTZ R50, R12.reuse, R110 ;  /* 0x0000006e0c327220 */ /* 0x040fe20000410000 */
[----:B------:R-:W-:Y:S01]  /*5fb0*/  FFMA.FTZ R60, R12, R109, R51 ;  /* 0x0000006d0c3c7223 */ /* 0x000fe20000010033 */
[----:B------:R-:W-:Y:S02]  /*5fc0*/  F2FP.F16.E4M3.UNPACK_B R12, R49.H1 ;  /* 0x00000031ff0c723e */ /* 0x000fe400030006ff */
[----:B------:R-:W-:Y:S01]  /*5fd0*/  FFMA.FTZ R59, R11, R109, -R50 ;  /* 0x0000006d0b3b7223 */ /* 0x000fe20000010832 */
        /* <DEDUP_REMOVED lines=17> */
[-C--:B------:R-:W-:Y:S01]  /*60f0*/  FMUL.FTZ R58, R12, R56.reuse ;  /* 0x000000380c3a7220 */ /* 0x080fe20000410000 */
        /* <DEDUP_REMOVED lines=28> */
.L_x_546:
[----:B------:R-:W-:Y:S05]  /*62c0*/  BSYNC B2 ;  /* 0x0000000000027941 */ /* 0x000fea0003800000 */
.L_x_545:
[----:B-1----:R0:W-:Y:S02]  /*62d0*/  ST.E.128 desc[UR36][R54.64], R12 ;  /* 0x0000000c36007985 */ /* 0x0021e4000c101d24 */
.L_x_544:
[----:B------:R-:W-:Y:S05]  /*62e0*/  BSYNC B1 ;  /* 0x0000000000017941 */ /* 0x000fea0003800000 */
.L_x_543:
        /* <DEDUP_REMOVED lines=10> */
[----:B------:R-:W-:Y:S02]  /*6390*/  LOP3.LUT R11, R45, 0xff, RZ, 0xc0, !PT ;  /* 0x000000ff2d0b7812 */ /* 0x000fe400078ec0ff */
[----:B------:R-:W-:Y:S02]  /*63a0*/  SHF.R.U32.HI R52, RZ, 0x18, R45 ;  /* 0x00000018ff347819 */ /* 0x000fe4000001162d */
[--C-:B------:R-:W-:Y:S02]  /*63b0*/  SHF.R.U32.HI R46, RZ, 0x8, R47.reuse ;  /* 0x00000008ff2e7819 */ /* 0x100fe4000001162f */
[----:B------:R-:W-:Y:S02]  /*63c0*/  SHF.R.U32.HI R50, RZ, 0x10, R47 ;  /* 0x00000010ff327819 */ /* 0x000fe4000001162f */
[----:B------:R-:W-:Y:S01]  /*63d0*/  PRMT R14, R52, 0x654, R11 ;  /* 0x00000654340e7816 */ /* 0x000fe2000000000b */
[----:B------:R-:W-:Y:S01]  /*63e0*/  IMAD.SHL.U32 R11, R51, 0x100, RZ ;  /* 0x00000100330b7824 */ /* 0x000fe200078e00ff */
[----:B------:R-:W-:-:S02]  /*63f0*/  LOP3.LUT R47, R47, 0xff0000ff, RZ, 0xc0, !PT ;  /* 0xff0000ff2f2f7812 */ /* 0x000fc400078ec0ff */
[----:B------:R-:W-:Y:S02]  /*6400*/  SHF.L.U32 R46, R46, 0x8, RZ ;  /* 0x000000082e2e7819 */ /* 0x000fe400000006ff */
[----:B------:R-:W-:Y:S01]  /*6410*/  SHF.R.U32.HI R53, RZ, 0x10, R45 ;  /* 0x00000010ff357819 */ /* 0x000fe2000001162d */
[----:B------:R-:W-:Y:S01]  /*6420*/  IMAD.MOV.U32 R45, RZ, RZ, R15 ;  /* 0x000000ffff2d7224 */ /* 0x000fe200078e000f */
[----:B------:R-:W-:Y:S01]  /*6430*/  LOP3.LUT R51, R47, 0xff00, R46, 0xf8, !PT ;  /* 0x0000ff002f337812 */ /* 0x000fe200078ef82e */
[----:B------:R-:W-:Y:S01]  /*6440*/  IMAD.U32 R46, R50, 0x10000, RZ ;  /* 0x00010000322e7824 */ /* 0x000fe200078e00ff */
[----:B------:R-:W-:Y:S01]  /*6450*/  LOP3.LUT R15, R14, 0xff00, R11, 0xf8, !PT ;  /* 0x0000ff000e0f7812 */ /* 0x000fe200078ef80b */
[----:B------:R-:W-:Y:S01]  /*6460*/  IMAD.U32 R14, R53, 0x10000, RZ ;  /* 0x00010000350e7824 */ /* 0x000fe200078e00ff */
[----:B------:R-:W-:Y:S02]  /*6470*/  F2FP.F16.E4M3.UNPACK_B R47, R108.H1 ;  /* 0x0000006cff2f723e */ /* 0x000fe400030006ff */
[----:B------:R-:W-:-:S02]  /*6480*/  F2FP.F16.E4M3.UNPACK_B R11, R13 ;  /* 0x0000000dff0b723e */ /* 0x000fc400020006ff */
        /* <DEDUP_REMOVED lines=89> */
.L_x_548:
[----:B------:R-:W-:Y:S05]  /*6a20*/  BSYNC B1 ;  /* 0x0000000000017941 */ /* 0x000fea0003800000 */
.L_x_547:
[----:B--2---:R0:W-:Y:S01]  /*6a30*/  ST.E.128 desc[UR36][R48.64], R12 ;  /* 0x0000000c30007985 */ /* 0x0041e2000c101d24 */
[----:B------:R-:W-:Y:S05]  /*6a40*/  BRA `(.L_x_542) ;  /* 0x0000004c00787947 */ /* 0x000fea0003800000 */
.L_x_502:
[C---:B------:R-:W-:Y:S01]  /*6a50*/  ISETP.GE.AND P5, PT, R219.reuse, R102, PT ;  /* 0x00000066db00720c */ /* 0x040fe20003fa6270 */
[C---:B------:R-:W-:Y:S01]  /*6a60*/  VIADD R48, R219.reuse, 0x20 ;  /* 0x00000020db307836 */ /* 0x040fe20000000000 */
[C---:B------:R-:W-:Y:S01]  /*6a70*/  IADD3 R44, R219.reuse, 0x60, RZ ;  /* 0x00000060db2c7810 */ /* 0x040fe20007ffe0ff */
[----:B------:R-:W-:Y:S01]  /*6a80*/  VIADD R49, R219, 0x40 ;  /* 0x00000040db317836 */ /* 0x000fe20000000000 */
[----:B------:R-:W-:Y:S02]  /*6a90*/  ISETP.GE.OR P5, PT, R16, R104, P5 ;  /* 0x000000681000720c */ /* 0x000fe40002fa6670 */
[----:B------:R-:W-:-:S11]  /*6aa0*/  P2R R11, PR, RZ, 0x1 ;  /* 0x00000001ff0b7803 */ /* 0x000fd60000000000 */
[----:B------:R-:W0:Y:S08]  /*6ab0*/  @!P5 LDC.64 R64, c[0x0][0x3e8] ;  /* 0x0000fa00ff40db82 */ /* 0x000e300000000a00 */
[----:B------:R-:W1:Y:S01]  /*6ac0*/  @!P5 LDC.64 R68, c[0x0][0x400] ;  /* 0x00010000ff44db82 */ /* 0x000e620000000a00 */
[----:B0-----:R-:W-:-:S04]  /*6ad0*/  @!P5 IADD3 R64, P2, P3, R86, R64, R12 ;  /* 0x000000405640d210 */ /* 0x001fc80007b5e00c */
[----:B------:R-:W-:Y:S02]  /*6ae0*/  @!P5 IADD3.X R65, R37, R65, R103, P2, P3 ;  /* 0x000000412541d210 */ /* 0x000fe400017e6467 */
[----:B------:R-:W-:-:S04]  /*6af0*/  ISETP.GE.AND P2, PT, R44, R102, PT ;  /* 0x000000662c00720c */ /* 0x000fc80003f46270 */
[----:B------:R-:W-:-:S13]  /*6b00*/  ISETP.GE.OR P2, PT, R16, R104, P2 ;  /* 0x000000681000720c */ /* 0x000fda0001746670 */
[----:B------:R-:W0:Y:S01]  /*6b10*/  @!P2 LDC.64 R44, c[0x0][0x3f8] ;  /* 0x0000fe00ff2cab82 */ /* 0x000e220000000a00 */
[----:B------:R-:W-:Y:S02]  /*6b20*/  @!P2 IMAD.MOV.U32 R13, RZ, RZ, R103 ;  /* 0x000000ffff0da224 */ /* 0x000fe400078e0067 */
[----:B------:R-:W-:-:S05]  /*6b30*/  @!P2 IMAD.MOV.U32 R15, RZ, RZ, R105 ;  /* 0x000000ffff0fa224 */ /* 0x000fca00078e0069 */
[----:B------:R-:W2:Y:S01]  /*6b40*/  @!P2 LDC.64 R46, c[0x0][0x3e8] ;  /* 0x0000fa00ff2eab82 */ /* 0x000ea20000000a00 */
[----:B0-----:R-:W-:-:S04]  /*6b50*/  @!P2 IMAD.WIDE.U32 R76, R44, 0x60, R12 ;  /* 0x000000602c4ca825 */ /* 0x001fc800078e000c */
[----:B------:R-:W-:-:S04]  /*6b60*/  @!P2 IMAD R45, R45, 0x60, RZ ;  /* 0x000000602d2da824 */ /* 0x000fc800078e02ff */
[----:B------:R-:W-:Y:S01]  /*6b70*/  @!P2 IMAD.IADD R44, R77, 0x1, R45 ;  /* 0x000000014d2ca824 */ /* 0x000fe200078e022d */
[----:B--2---:R-:W-:-:S04]  /*6b80*/  @!P2 IADD3 R76, P3, P4, R86, R46, R76 ;  /* 0x0000002e564ca210 */ /* 0x004fc80007c7e04c */
[----:B------:R-:W-:Y:S02]  /*6b90*/  @!P2 IADD3.X R77, R37, R47, R44, P3, P4 ;  /* 0x0000002f254da210 */ /* 0x000fe40001fe842c */
[----:B------:R-:W0:Y:S08]  /*6ba0*/  @!P2 LDC.64 R44, c[0x0][0x408] ;  /* 0x00010200ff2cab82 */ /* 0x000e300000000a00 */
[----:B------:R-:W2:Y:S01]  /*6bb0*/  @!P2 LDC.64 R46, c[0x0][0x400] ;  /* 0x00010000ff2eab82 */ /* 0x000ea20000000a00 */
[----:B0-----:R-:W-:-:S04]  /*6bc0*/  @!P2 IMAD.WIDE.U32 R78, R44, 0x60, R14 ;  /* 0x000000602c4ea825 */ /* 0x001fc800078e000e */
[----:B------:R-:W-:Y:S01]  /*6bd0*/  @!P2 IMAD R45, R45, 0x60, RZ ;  /* 0x000000602d2da824 */ /* 0x000fe200078e02ff */
[----:B--2---:R-:W-:-:S04]  /*6be0*/  @!P2 IADD3 R78, P3, P4, R90, R46, R78 ;  /* 0x0000002e5a4ea210 */ /* 0x004fc80007c7e04e */
[----:B------:R-:W-:-:S04]  /*6bf0*/  @!P2 IADD3 R45, R79, R45, RZ ;  /* 0x0000002d4f2da210 */ /* 0x000fc80007ffe0ff */
[----:B------:R-:W-:Y:S02]  /*6c00*/  @!P2 IADD3.X R79, R40, R47, R45, P3, P4 ;  /* 0x0000002f284fa210 */ /* 0x000fe40001fe842d */
[----:B-1----:R-:W-:-:S04]  /*6c10*/  @!P5 IADD3 R68, P3, P4, R90, R68, R14 ;  /* 0x000000445a44d210 */ /* 0x002fc80007c7e00e */
[----:B------:R-:W-:Y:S02]  /*6c20*/  @!P5 IADD3.X R69, R40, R69, R105, P3, P4 ;  /* 0x000000452845d210 */ /* 0x000fe40001fe8469 */
[----:B------:R-:W-:-:S04]  /*6c30*/  ISETP.GE.AND P4, PT, R48, R102, PT ;  /* 0x000000663000720c */ /* 0x000fc80003f86270 */
[----:B------:R-:W-:-:S13]  /*6c40*/  ISETP.GE.OR P4, PT, R16, R104, P4 ;  /* 0x000000681000720c */ /* 0x000fda0002786670 */
[----:B------:R-:W-:Y:S01]  /*6c50*/  @!P4 IADD3 R109, P3, P6, R86, R12, R10 ;  /* 0x0000000c566dc210 */ /* 0x000fe20007e7e00a */
[----:B------:R-:W0:Y:S03]  /*6c60*/  @!P4 LDC.64 R50, c[0x0][0x3e8] ;  /* 0x0000fa00ff32cb82 */ /* 0x000e260000000a00 */
[----:B------:R-:W-:Y:S02]  /*6c70*/  @!P4 IADD3.X R48, R37, R103, R7, P3, P6 ;  /* 0x000000672530c210 */ /* 0x000fe40001fec407 */
[----:B------:R-:W-:-:S04]  /*6c80*/  ISETP.GE.AND P3, PT, R49, R102, PT ;  /* 0x000000663100720c */ /* 0x000fc80003f66270 */
[----:B------:R-:W-:-:S13]  /*6c90*/  ISETP.GE.OR P3, PT, R16, R104, P3 ;  /* 0x000000681000720c */ /* 0x000fda0001f66670 */
[----:B------:R-:W-:-:S04]  /*6ca0*/  @!P3 IADD3 R15, P0, P6, R86, R20, R12 ;  /* 0x00000014560fb210 */ /* 0x000fc80007e1e00c */
[----:B------:R-:W-:Y:S02]  /*6cb0*/  @!P3 IADD3.X R12, R37, R8, R103, P0, P6 ;  /* 0x00000008250cb210 */ /* 0x000fe400007ec467 */
[----:B------:R-:W-:-:S04]  /*6cc0*/  @!P4 IADD3 R111, P0, P6, R90, R14, R30 ;  /* 0x0000000e5a6fc210 */ /* 0x000fc80007e1e01e */
[----:B------:R-:W-:Y:S02]  /*6cd0*/  @!P4 IADD3.X R46, R40, R105, R27, P0, P6 ;  /* 0x00000069282ec210 */ /* 0x000fe400007ec41b */
[----:B------:R-:W-:-:S04]  /*6ce0*/  @!P3 IADD3 R13, P0, P6, R90, R31, R14 ;  /* 0x0000001f5a0db210 */ /* 0x000fc80007e1e00e */
[----:B------:R-:W-:Y:S02]  /*6cf0*/  @!P3 IADD3.X R44, R40, R28, R105, P0, P6 ;  /* 0x0000001c282cb210 */ /* 0x000fe400007ec469 */
[----:B0-----:R-:W-:Y:S02]  /*6d00*/  @!P4 IADD3 R108, P6, R109, R50, RZ ;  /* 0x000000326d6cc210 */ /* 0x001fe40007fde0ff */
[----:B------:R-:W-:Y:S02]  /*6d10*/  CS2R R54, SRZ ;  /* 0x0000000000367805 */ /* 0x000fe4000001ff00 */
[----:B------:R-:W-:Y:S02]  /*6d20*/  CS2R R52, SRZ ;  /* 0x0000000000347805 */ /* 0x000fe4000001ff00 */
[----:B------:R-:W-:Y:S02]  /*6d30*/  CS2R R58, SRZ ;  /* 0x00000000003a7805 */ /* 0x000fe4000001ff00 */
[----:B------:R-:W-:Y:S01]  /*6d40*/  CS2R R56, SRZ ;  /* 0x0000000000387805 */ /* 0x000fe2000001ff00 */
[----:B------:R-:W-:Y:S01]  /*6d50*/  @!P4 IMAD.X R109, R48, 0x1, R51, P6 ;  /* 0x00000001306dc824 */ /* 0x000fe200030e0633 */
[----:B------:R-:W-:Y:S01]  /*6d60*/  CS2R R50, SRZ ;  /* 0x0000000000327805 */ /* 0x000fe2000001ff00 */
[----:B------:R-:W0:Y:S01]  /*6d70*/  @!P4 LDC.64 R48, c[0x0][0x400] ;  /* 0x00010000ff30cb82 */ /* 0x000e220000000a00 */
[----:B------:R-:W-:-:S02]  /*6d80*/  CS2R R62, SRZ ;  /* 0x00000000003e7805 */ /* 0x000fc4000001ff00 */
[----:B------:R-:W-:Y:S02]  /*6d90*/  CS2R R60, SRZ ;  /* 0x00000000003c7805 */ /* 0x000fe4000001ff00 */
[----:B------:R-:W-:Y:S02]  /*6da0*/  CS2R R66, SRZ ;  /* 0x0000000000427805 */ /* 0x000fe4000001ff00 */
[----:B------:R-:W-:Y:S02]  /*6db0*/  CS2R R70, SRZ ;  /* 0x0000000000467805 */ /* 0x000fe4000001ff00 */
[----:B------:R-:W-:Y:S02]  /*6dc0*/  CS2R R74, SRZ ;  /* 0x00000000004a7805 */ /* 0x000fe4000001ff00 */
[----:B------:R-:W-:Y:S01]  /*6dd0*/  CS2R R72, SRZ ;  /* 0x0000000000487805 */ /* 0x000fe2000001ff00 */
[----:B------:R-:W2:Y:S01]  /*6de0*/  @!P4 LDG.E.128 R52, desc[UR36][R108.64] ;  /* 0x000000246c34c981 */ /* 0x000ea2000c1e1d00 */
[----:B------:R-:W-:Y:S01]  /*6df0*/  UISETP.NE.AND UP0, UPT, UR39, 0x3, UPT ;  /* 0x000000032700788c */ /* 0x000fe2000bf05270 */
[----:B------:R-:W-:-:S03]  /*6e00*/  ISETP.NE.AND P0, PT, R11, RZ, PT ;  /* 0x000000ff0b00720c */ /* 0x000fc60003f05270 */
[----:B------:R-:W3:Y:S01]  /*6e10*/  @!P2 LDG.E.128 R72, desc[UR36][R78.64] ;  /* 0x000000244e48a981 */ /* 0x000ee2000c1e1d00 */
[----:B0-----:R-:W-:-:S04]  /*6e20*/  @!P4 IADD3 R110, P6, R111, R48, RZ ;  /* 0x000000306f6ec210 */ /* 0x001fc80007fde0ff */
[----:B------:R-:W-:Y:S02]  /*6e30*/  @!P4 IADD3.X R111, R46, R49, RZ, P6, !PT ;  /* 0x000000312e6fc210 */ /* 0x000fe400037fe4ff */
[----:B------:R-:W-:Y:S01]  /*6e40*/  CS2R R48, SRZ ;  /* 0x0000000000307805 */ /* 0x000fe2000001ff00 */
[----:B------:R-:W0:Y:S02]  /*6e50*/  @!P3 LDC.64 R46, c[0x0][0x3e8] ;  /* 0x0000fa00ff2ebb82 */ /* 0x000e240000000a00 */
[----:B------:R-:W4:Y:S04]  /*6e60*/  @!P4 LDG.E.128 R56, desc[UR36][R110.64] ;  /* 0x000000246e38c981 */ /* 0x000f28000c1e1d00 */
[----:B------:R1:W5:Y:S01]  /*6e70*/  @!P5 LDG.E.128 R48, desc[UR36][R68.64] ;  /* 0x000000244430d981 */ /* 0x000362000c1e1d00 */
[----:B0-----:R-:W-:-:S05]  /*6e80*/  @!P3 IADD3 R14, P6, R15, R46, RZ ;  /* 0x0000002e0f0eb210 */ /* 0x001fca0007fde0ff */
[----:B------:R-:W-:Y:S02]  /*6e90*/  @!P3 IMAD.X R15, R12, 0x1, R47, P6 ;  /* 0x000000010c0fb824 */ /* 0x000fe400030e062f */
[----:B------:R-:W0:Y:S01]  /*6ea0*/  @!P3 LDC.64 R46, c[0x0][0x400] ;  /* 0x00010000ff2ebb82 */ /* 0x000e220000000a00 */
[----:B-1----:R-:W-:Y:S02]  /*6eb0*/  CS2R R68, SRZ ;  /* 0x0000000000447805 */ /* 0x002fe4000001ff00 */
[----:B------:R-:W5:Y:S04]  /*6ec0*/  @!P3 LDG.E.128 R60, desc[UR36][R14.64] ;  /* 0x000000240e3cb981 */ /* 0x000f68000c1e1d00 */
[----:B------:R-:W5:Y:S01]  /*6ed0*/  @!P2 LDG.E.128 R68, desc[UR36][R76.64] ;  /* 0x000000244c44a981 */ /* 0x000f62000c1e1d00 */
[----:B0-----:R-:W-:-:S05]  /*6ee0*/  @!P3 IADD3 R12, P6, R13, R46, RZ ;  /* 0x0000002e0d0cb210 */ /* 0x001fca0007fde0ff */
[----:B------:R-:W-:Y:S01]  /*6ef0*/  @!P3 IMAD.X R13, R44, 0x1, R47, P6 ;  /* 0x000000012c0db824 */ /* 0x000fe200030e062f */
[----:B------:R-:W-:Y:S02]  /*6f00*/  CS2R R46, SRZ ;  /* 0x00000000002e7805 */ /* 0x000fe4000001ff00 */
[----:B------:R-:W-:-:S06]  /*6f10*/  CS2R R44, SRZ ;  /* 0x00000000002c7805 */ /* 0x000fcc000001ff00 */
[----:B------:R0:W5:Y:S02]  /*6f20*/  @!P5 LDG.E.128 R44, desc[UR36][R64.64] ;  /* 0x00000024402cd981 */ /* 0x000164000c1e1d00 */
[----:B0-----:R-:W-:-:S06]  /*6f30*/  CS2R R64, SRZ ;  /* 0x0000000000407805 */ /* 0x001fcc000001ff00 */
[----:B------:R-:W5:Y:S01]  /*6f40*/  @!P3 LDG.E.128 R64, desc[UR36][R12.64] ;  /* 0x000000240c40b981 */ /* 0x000f62000c1e1d00 */
[----:B------:R-:W-:Y:S02]  /*6f50*/  PLOP3.LUT P5, PT, PT, PT, UP0, 0x80, 0x0 ;  /* 0x000000000000781c */ /* 0x000fe40003faf008 */
[----:B------:R-:W-:Y:S01]  /*6f60*/  ISETP.GE.AND P2, PT, R16, R104, PT ;  /* 0x000000681000720c */ /* 0x000fe20003f46270 */
[----:B--2---:R-:W-:Y:S01]  /*6f70*/  IMAD.MOV.U32 R120, RZ, RZ, R54 ;  /* 0x000000ffff787224 */ /* 0x004fe200078e0036 */
[----:B------:R-:W-:Y:S01]  /*6f80*/  MOV R121, R52 ;  /* 0x0000003400797202 */ /* 0x000fe20000000f00 */
[----:B---3--:R-:W-:Y:S02]  /*6f90*/  IMAD.MOV.U32 R112, RZ, RZ, R74 ;  /* 0x000000ffff707224 */ /* 0x008fe400078e004a */
[----:B------:R-:W-:Y:S02]  /*6fa0*/  IMAD.MOV.U32 R113, RZ, RZ, R72 ;  /* 0x000000ffff717224 */ /* 0x000fe400078e0048 */
[----:B----4-:R-:W-:-:S02]  /*6fb0*/  IMAD.MOV.U32 R122, RZ, RZ, R58 ;  /* 0x000000ffff7a7224 */ /* 0x010fc400078e003a */
[----:B------:R-:W-:Y:S02]  /*6fc0*/  IMAD.MOV.U32 R123, RZ, RZ, R56 ;  /* 0x000000ffff7b7224 */ /* 0x000fe400078e0038 */
[----:B-----5:R-:W-:Y:S02]  /*6fd0*/  IMAD.MOV.U32 R125, RZ, RZ, R50 ;  /* 0x000000ffff7d7224 */ /* 0x020fe400078e0032 */
[----:B------:R-:W-:Y:S02]  /*6fe0*/  IMAD.MOV.U32 R127, RZ, RZ, R48 ;  /* 0x000000ffff7f7224 */ /* 0x000fe400078e0030 */
[----:B------:R-:W-:Y:S01]  /*6ff0*/  IMAD.MOV.U32 R115, RZ, RZ, R62 ;  /* 0x000000ffff737224 */ /* 0x000fe200078e003e */
[----:B------:R-:W-:Y:S01]  /*7000*/  MOV R117, R60 ;  /* 0x0000003c00757202 */ /* 0x000fe20000000f00 */
[----:B------:R-:W-:Y:S01]  /*7010*/  IMAD.MOV.U32 R109, RZ, RZ, R70 ;  /* 0x000000ffff6d7224 */ /* 0x000fe200078e0046 */
[----:B------:R-:W-:Y:S01]  /*7020*/  MOV R111, R68 ;  /* 0x00000044006f7202 */ /* 0x000fe20000000f00 */
[----:B------:R-:W-:Y:S01]  /*7030*/  IMAD.MOV.U32 R124, RZ, RZ, R46 ;  /* 0x000000ffff7c7224 */ /* 0x000fe200078e002e */
[----:B------:R-:W-:Y:S01]  /*7040*/  MOV R126, R44 ;  /* 0x0000002c007e7202 */ /* 0x000fe20000000f00 */
[----:B------:R-:W-:-:S02]  /*7050*/  IMAD.MOV.U32 R118, RZ, RZ, R66 ;  /* 0x000000ffff767224 */ /* 0x000fc400078e0042 */
[----:B------:R-:W-:Y:S01]  /*7060*/  IMAD.MOV.U32 R119, RZ, RZ, R64 ;  /* 0x000000ffff777224 */ /* 0x000fe200078e0040 */
[----:B------:R-:W-:Y:S06]  /*7070*/  @!P5 BRA `(.L_x_549) ;  /* 0x000000000004d947 */ /* 0x000fec0003800000 */
[----:B------:R-:W-:Y:S01]  /*7080*/  BPT.TRAP 0x1 ;  /* 0x000000040000795c */ /* 0x000fe20000300000 */
.L_x_549:
[----:B------:R-:W-:Y:S01]  /*7090*/  IMAD R80, R216, 0x8, R23 ;  /* 0x00000008d8507824 */ /* 0x000fe200078e0217 */
[----:B------:R-:W-:Y:S01]  /*70a0*/  SHF.L.U32 R103, R224, 0x1f, RZ ;  /* 0x0000001fe0677819 */ /* 0x000fe200000006ff */
[----:B------:R-:W0:Y:S01]  /*70b0*/  LDC R114, c[0x0][0x2f4] ;  /* 0x0000bd00ff727b82 */ /* 0x000e220000000800 */
[----:B------:R-:W-:Y:S02]  /*70c0*/  BSSY B1, `(.L_x_550) ;  /* 0x0000003000017945 */ /* 0x000fe40003800000 */
[----:B------:R-:W1:Y:S02]  /*70d0*/  SYNCS.PHASECHK.TRANS64.TRYWAIT P3, [R80+URZ+0x38890], R103 ;  /* 0x03889067500075a7 */ /* 0x000e64000806017f */
[----:B-1----:R-:W-:Y:S05]  /*70e0*/  @!P3 BRA `(.L_x_551) ;  /* 0x000001e000d4b947 */ /* 0x002fea0003800000 */
.L_x_843:
[----:B------:R-:W-:Y:S05]  /*70f0*/  BSYNC B1 ;  /* 0x0000000000017941 */ /* 0x000fea0003800000 */
.L_x_550:
[----:B------:R-:W-:Y:S01]  /*7100*/  UMOV UR4, 0xffffffff ;  /* 0xffffffff00047882 */ /* 0x000fe20000000000 */
[----:B0-----:R-:W-:Y:S02]  /*7110*/  IADD3 R116, -R35, R114, RZ ;  /* 0x0000007223747210 */ /* 0x001fe40007ffe1ff */
[----:B------:R-:W-:Y:S05]  /*7120*/  BRA.DIV UR4, `(.L_x_552) ;  /* 0x000001e204d87947 */ /* 0x000fea000b800000 */
[----:B------:R0:W2:Y:S04]  /*7130*/  SHFL.IDX PT, R108, R107, RZ, 0x181f ;  /* 0x00181fff6b6c7589 */ /* 0x0000a800000e0000 */
[----:B------:R0:W3:Y:S02]  /*7140*/  SHFL.IDX PT, R110, R106, RZ, 0x181f ;  /* 0x00181fff6a6e7589 */ /* 0x0000e400000e0000 */
.L_x_847:
[----:B------:R-:W-:Y:S01]  /*7150*/  ISETP.GE.OR P3, PT, R219, R102, P1 ;  /* 0x00000066db00720c */ /* 0x000fe20000f66670 */
[----:B------:R-:W-:-:S12]  /*7160*/  BSSY B1, `(.L_x_553) ;  /* 0x00000f8000017945 */ /* 0x000fd80003800000 */
[----:B------:R-:W-:Y:S05]  /*7170*/  @P3 BRA `(.L_x_554) ;  /* 0x0000000c00d83947 */ /* 0x000fea0003800000 */
[----:B------:R-:W-:Y:S01]  /*7180*/  SEL R11, R35, R116, !P0 ;  /* 0x00000074230b7207 */ /* 0x000fe20004000000 */
[----:B------:R-:W-:Y:S01]  /*7190*/  BSSY B2, `(.L_x_555) ;  /* 0x00000ef000027945 */ /* 0x000fe20003800000 */
[----:B------:R-:W-:Y:S02]  /*71a0*/  SHF.R.U32.HI R14, RZ, 0x3, R227 ;  /* 0x00000003ff0e7819 */ /* 0x000fe400000116e3 */
[----:B------:R-:W-:Y:S02]  /*71b0*/  SHF.R.S32.HI R12, RZ, 0x1f, R11 ;  /* 0x0000001fff0c7819 */ /* 0x000fe4000001140b */
[----:B---3--:R-:W-:Y:S02]  /*71c0*/  IADD3 R104, P3, R39, R110, RZ ;  /* 0x0000006e27687210 */ /* 0x008fe40007f7e0ff */
[----:B------:R-:W-:-:S03]  /*71d0*/  LEA.HI R12, R12, R11, RZ, 0x5 ;  /* 0x0000000b0c0c7211 */ /* 0x000fc600078f28ff */
[----:B--2---:R-:W-:Y:S01]  /*71e0*/  IMAD.X R105, R108, 0x1, R43, P3 ;  /* 0x000000016c697824 */ /* 0x004fe200018e062b */
[----:B------:R-:W-:-:S04]  /*71f0*/  LEA.HI.SX32 R12, R12, R41, 0x1b ;  /* 0x000000290c0c7211 */ /* 0x000fc800078fdaff */
[----:B------:R-:W-:Y:S01]  /*7200*/  SHF.R.S32.HI R13, RZ, 0x1f, R12 ;  /* 0x0000001fff0d7819 */ /* 0x000fe2000001140c */
[----:B------:R-:W-:-:S03]  /*7210*/  IMAD.SHL.U32 R11, R12, 0x10, RZ ;  /* 0x000000100c0b7824 */ /* 0x000fc600078e00ff */
[----:B------:R-:W-:Y:S02]  /*7220*/  LEA.HI R13, R13, R12, RZ, 0x3 ;  /* 0x0000000c0d0d7211 */ /* 0x000fe400078f18ff */
[----:B------:R-:W-:-:S03]  /*7230*/  LOP3.LUT R12, R227, 0x70, R11, 0xf8, !PT ;  /* 0x00000070e30c7812 */ /* 0x000fc600078ef80b */
[----:B------:R-:W-:Y:S01]  /*7240*/  IMAD.SHL.U32 R13, R13, 0x800, RZ ;  /* 0x000008000d0d7824 */ /* 0x000fe200078e00ff */
[----:B------:R-:W-:-:S04]  /*7250*/  LOP3.LUT R12, R12, R14, RZ, 0x3c, !PT ;  /* 0x0000000e0c0c7212 */ /* 0x000fc800078e3cff */
[----:B------:R-:W-:-:S04]  /*7260*/  LOP3.LUT R13, R13, 0xffffc000, RZ, 0xc0, !PT ;  /* 0xffffc0000d0d7812 */ /* 0x000fc800078ec0ff */
[----:B------:R-:W-:Y:S02]  /*7270*/  IADD3 R13, R12, R13, R228 ;  /* 0x0000000d0c0d7210 */ /* 0x000fe40007ffe0e4 */
[----:B------:R-:W-:-:S03]  /*7280*/  LEA R12, R216, R3, 0xf ;  /* 0x00000003d80c7211 */ /* 0x000fc600078e78ff */
[----:B------:R-:W-:Y:S02]  /*7290*/  IMAD R14, R216, 0x8000, R13 ;  /* 0x00008000d80e7824 */ /* 0x000fe400078e020d */
[C---:B------:R-:W-:Y:S02]  /*72a0*/  IMAD.IADD R12, R23.reuse, 0x1, R12 ;  /* 0x00000001170c7824 */ /* 0x040fe400078e020c */
[----:B------:R-:W-:-:S04]  /*72b0*/  IMAD.IADD R76, R23, 0x1, R14 ;  /* 0x00000001174c7824 */ /* 0x000fc800078e020e */
[----:B------:R-:W2:Y:S04]  /*72c0*/  LDS.128 R12, [R12+0x28400] ;  /* 0x028400000c0c7984 */ /* 0x000ea80000000c00 */
[----:B------:R-:W3:Y:S01]  /*72d0*/  LDS.128 R76, [R76+0x28400] ;  /* 0x028400004c4c7984 */ /* 0x000ee20000000c00 */
[----:B------:R-:W-:Y:S05]  /*72e0*/  @P2 BRA `(.L_x_556) ;  /* 0x0000000c00642947 */ /* 0x000fea0003800000 */
[--C-:B------:R-:W-:Y:S01]  /*72f0*/  SHF.R.U32.HI R137, RZ, 0x8, R45.reuse ;  /* 0x00000008ff897819 */ /* 0x100fe2000001162d */
[----:B--2---:R-:W-:Y:S01]  /*7300*/  IMAD.MOV.U32 R46, RZ, RZ, R14 ;  /* 0x000000ffff2e7224 */ /* 0x004fe200078e000e */
[--C-:B------:R-:W-:Y:S02]  /*7310*/  SHF.R.U32.HI R139, RZ, 0x18, R45.reuse ;  /* 0x00000018ff8b7819 */ /* 0x100fe4000001162d */
[----:B------:R-:W-:Y:S02]  /*7320*/  LOP3.LUT R48, R45, 0xff, RZ, 0xc0, !PT ;  /* 0x000000ff2d307812 */ /* 0x000fe400078ec0ff */
[----:B------:R-:W-:Y:S02]  /*7330*/  SHF.R.U32.HI R135, RZ, 0x10, R45 ;  /* 0x00000010ff877819 */ /* 0x000fe4000001162d */
[--C-:B------:R-:W-:Y:S02]  /*7340*/  SHF.R.U32.HI R128, RZ, 0x8, R51.reuse ;  /* 0x00000008ff807819 */ /* 0x100fe40000011633 */
[----:B------:R-:W-:Y:S01]  /*7350*/  MOV R44, R13 ;  /* 0x0000000d002c7202 */ /* 0x000fe20000000f00 */
[----:B------:R-:W-:Y:S01]  /*7360*/  IMAD.SHL.U32 R13, R137, 0x100, RZ ;  /* 0x00000100890d7824 */ /* 0x000fe200078e00ff */
[----:B------:R-:W-:Y:S01]  /*7370*/  SHF.R.U32.HI R129, RZ, 0x18, R51 ;  /* 0x00000018ff817819 */ /* 0x000fe20000011633 */
[----:B------:R-:W-:Y:S01]  /*7380*/  IMAD.U32 R14, R135, 0x10000, RZ ;  /* 0x00010000870e7824 */ /* 0x000fe200078e00ff */
[----:B------:R-:W-:-:S02]  /*7390*/  LOP3.LUT R50, R51, 0xff, RZ, 0xc0, !PT ;  /* 0x000000ff33327812 */ /* 0x000fc400078ec0ff */
[----:B------:R-:W-:Y:S02]  /*73a0*/  PRMT R48, R139, 0x654, R48 ;  /* 0x000006548b307816 */ /* 0x000fe40000000030 */
[--C-:B------:R-:W-:Y:S02]  /*73b0*/  SHF.R.U32.HI R138, RZ, 0x18, R47.reuse ;  /* 0x00000018ff8a7819 */ /* 0x100fe4000001162f */
[----:B------:R-:W-:Y:S02]  /*73c0*/  LOP3.LUT R45, R47, 0xff, RZ, 0xc0, !PT ;  /* 0x000000ff2f2d7812 */ /* 0x000fe400078ec0ff */
[--C-:B------:R-:W-:Y:S02]  /*73d0*/  SHF.R.U32.HI R131, RZ, 0x8, R47.reuse ;  /* 0x00000008ff837819 */ /* 0x100fe4000001162f */
[----:B------:R-:W-:Y:S02]  /*73e0*/  SHF.R.U32.HI R133, RZ, 0x10, R47 ;  /* 0x00000010ff857819 */ /* 0x000fe4000001162f */
[----:B------:R-:W-:Y:S01]  /*73f0*/  SHF.R.U32.HI R134, RZ, 0x10, R51 ;  /* 0x00000010ff867819 */ /* 0x000fe20000011633 */
[----:B------:R-:W-:Y:S01]  /*7400*/  IMAD.SHL.U32 R51, R128, 0x100, RZ ;  /* 0x0000010080337824 */ /* 0x000fe200078e00ff */
[----:B------:R-:W-:-:S02]  /*7410*/  SHF.R.U32.HI R136, RZ, 0x18, R49 ;  /* 0x00000018ff887819 */ /* 0x000fc40000011631 */
[----:B------:R-:W-:Y:S01]  /*7420*/  LOP3.LUT R47, R49, 0xff, RZ, 0xc0, !PT ;  /* 0x000000ff312f7812 */ /* 0x000fe200078ec0ff */
[----:B------:R-:W-:Y:S01]  /*7430*/  IMAD.U32 R134, R134, 0x10000, RZ ;  /* 0x0001000086867824 */ /* 0x000fe200078e00ff */
[--C-:B------:R-:W-:Y:S02]  /*7440*/  SHF.R.U32.HI R130, RZ, 0x8, R49.reuse ;  /* 0x00000008ff827819 */ /* 0x100fe40000011631 */
[----:B------:R-:W-:Y:S01]  /*7450*/  SHF.R.U32.HI R132, RZ, 0x10, R49 ;  /* 0x00000010ff847819 */ /* 0x000fe20000011631 */
[----:B------:R-:W-:Y:S01]  /*7460*/  IMAD.MOV.U32 R49, RZ, RZ, R12 ;  /* 0x000000ffff317224 */ /* 0x000fe200078e000c */
[----:B------:R-:W-:Y:S02]  /*7470*/  PRMT R50, R129, 0x654, R50 ;  /* 0x0000065481327816 */ /* 0x000fe40000000032 */
[----:B------:R-:W-:Y:S01]  /*7480*/  LOP3.LUT R13, R48, 0xff00, R13, 0xf8, !PT ;  /* 0x0000ff00300d7812 */ /* 0x000fe200078ef80d */
[----:B------:R-:W-:Y:S01]  /*7490*/  IMAD.SHL.U32 R48, R130, 0x100, RZ ;  /* 0x0000010082307824 */ /* 0x000fe200078e00ff */
[----:B------:R-:W-:Y:S01]  /*74a0*/  PRMT R45, R138, 0x654, R45 ;  /* 0x000006548a2d7816 */ /* 0x000fe2000000002d */
[----:B------:R-:W-:Y:S01]  /*74b0*/  IMAD.U32 R132, R132, 0x10000, RZ ;  /* 0x0001000084847824 */ /* 0x000fe200078e00ff */
[----:B------:R-:W-:-:S02]  /*74c0*/  SHF.L.U32 R12, R131, 0x8, RZ ;  /* 0x00000008830c7819 */ /* 0x000fc400000006ff */
[----:B------:R-:W-:Y:S02]  /*74d0*/  LOP3.LUT R131, R50, 0xff00, R51, 0xf8, !PT ;  /* 0x0000ff0032837812 */ /* 0x000fe400078ef833 */
[----:B------:R-:W-:Y:S02]  /*74e0*/  LOP3.LUT R14, R13, 0xff0000, R14, 0xf8, !PT ;  /* 0x00ff00000d0e7812 */ /* 0x000fe400078ef80e */
[----:B------:R-:W-:Y:S02]  /*74f0*/  PRMT R47, R136, 0x654, R47 ;  /* 0x00000654882f7816 */ /* 0x000fe4000000002f */
[----:B------:R-:W-:Y:S02]  /*7500*/  LOP3.LUT R12, R45, 0xff00, R12, 0xf8, !PT ;  /* 0x0000ff002d0c7812 */ /* 0x000fe400078ef80c */
[----:B------:R-:W-:Y:S02]  /*7510*/  SHF.L.U32 R13, R133, 0x10, RZ ;  /* 0x00000010850d7819 */ /* 0x000fe400000006ff */
[----:B------:R-:W-:-:S02]  /*7520*/  F2FP.F16.E4M3.UNPACK_B R130, R127.H1 ;  /* 0x0000007fff82723e */ /* 0x000fc400030006ff */
[----:B---3--:R-:W-:Y:S02]  /*7530*/  F2FP.F16.E4M3.UNPACK_B R51, R76.H1 ;  /* 0x0000004cff33723e */ /* 0x008fe400030006ff */
[----:B------:R-:W-:Y:S02]  /*7540*/  F2FP.F16.E4M3.UNPACK_B R50, R49.H1 ;  /* 0x00000031ff32723e */ /* 0x000fe400030006ff */
[----:B------:R-:W-:Y:S01]  /*7550*/  LOP3.LUT R45, R47, 0xff00, R48, 0xf8, !PT ;  /* 0x0000ff002f2d7812 */ /* 0x000fe200078ef830 */
[----:B------:R-:W-:Y:S01]  /*7560*/  HADD2.F32 R48, -RZ, R51.H0_H0 ;  /* 0x20000033ff307230 */ /* 0x000fe20000004100 */
[----:B------:R-:W-:Y:S01]  /*7570*/  LOP3.LUT R12, R12, 0xff0000, R13, 0xf8, !PT ;  /* 0x00ff00000c0c7812 */ /* 0x000fe200078ef80d */
[----:B------:R-:W-:Y:S01]  /*7580*/  HADD2.F32 R13, -RZ, R130.H0_H0 ;  /* 0x20000082ff0d7230 */ /* 0x000fe20000004100 */
[----:B------:R-:W-:Y:S01]  /*7590*/  F2FP.F16.E4M3.UNPACK_B R128, R126.H1 ;  /* 0x0000007eff80723e */ /* 0x000fe200030006ff */
[----:B------:R-:W-:Y:S01]  /*75a0*/  HADD2.F32 R47, -RZ, R50.H0_H0 ;  /* 0x20000032ff2f7230 */ /* 0x000fe20000004100 */
[----:B------:R-:W-:Y:S01]  /*75b0*/  LOP3.LUT R45, R45, 0xff0000, R132, 0xf8, !PT ;  /* 0x00ff00002d2d7812 */ /* 0x000fe200078ef884 */
[----:B------:R-:W-:-:S02]  /*75c0*/  HADD2.F32 R132, -RZ, R130.H1_H1 ;  /* 0x30000082ff847230 */ /* 0x000fc40000004100 */
[CC--:B------:R-:W-:Y:S01]  /*75d0*/  FMUL.FTZ R136, R48.reuse, R13.reuse ;  /* 0x0000000d30887220 */ /* 0x0c0fe20000410000 */
[----:B------:R-:W-:Y:S02]  /*75e0*/  HADD2.F32 R129, -RZ, R128.H0_H0 ;  /* 0x20000080ff817230 */ /* 0x000fe40000004100 */
[C---:B------:R-:W-:Y:S01]  /*75f0*/  FMUL.FTZ R133, R47.reuse, R13 ;  /* 0x0000000d2f857220 */ /* 0x040fe20000410000 */
[----:B------:R-:W-:Y:S01]  /*7600*/  F2FP.F16.E4M3.UNPACK_B R130, R127 ;  /* 0x0000007fff82723e */ /* 0x000fe200020006ff */
[----:B------:R-:W-:Y:S01]  /*7610*/  HADD2.F32 R127, -RZ, R51.H1_H1 ;  /* 0x30000033ff7f7230 */ /* 0x000fe20000004100 */
[----:B------:R-:W-:Y:S01]  /*7620*/  F2FP.F16.E4M3.UNPACK_B R76, R76 ;  /* 0x0000004cff4c723e */ /* 0x000fe200020006ff */
[----:B------:R-:W-:Y:S01]  /*7630*/  HADD2.F32 R50, -RZ, R50.H1_H1 ;  /* 0x30000032ff327230 */ /* 0x000fe20000004100 */
[----:B------:R-:W-:Y:S01]  /*7640*/  F2FP.F16.E4M3.UNPACK_B R49, R49 ;  /* 0x00000031ff31723e */ /* 0x000fe200020006ff */
[-C--:B------:R-:W-:Y:S01]  /*7650*/  FFMA.FTZ R47, R47, R129.reuse, -R136 ;  /* 0x000000812f2f7223 */ /* 0x080fe20000010888 */
[----:B------:R-:W-:Y:S01]  /*7660*/  FFMA.FTZ R48, R48, R129, R133 ;  /* 0x0000008130307223 */ /* 0x000fe20000010085 */
[----:B------:R-:W-:Y:S01]  /*7670*/  HADD2.F32 R129, -RZ, R128.H1_H1 ;  /* 0x30000080ff817230 */ /* 0x000fe20000004100 */
[----:B------:R-:W-:Y:S01]  /*7680*/  LOP3.LUT R13, R131, 0xff0000, R134, 0xf8, !PT ;  /* 0x00ff0000830d7812 */ /* 0x000fe200078ef886 */
[----:B------:R-:W-:Y:S01]  /*7690*/  FMUL.FTZ R133, R127, R132 ;  /* 0x000000847f857220 */ /* 0x000fe20000410000 */
[----:B------:R-:W-:Y:S01]  /*76a0*/  F2FP.F16.E4M3.UNPACK_B R128, R126 ;  /* 0x0000007eff80723e */ /* 0x000fe200020006ff */
[----:B------:R-:W-:-:S02]  /*76b0*/  HADD2.F32 R131, -RZ, R130.H0_H0 ;  /* 0x20000082ff837230 */ /* 0x000fc40000004100 */
[C---:B------:R-:W-:Y:S01]  /*76c0*/  FMUL.FTZ R132, R50.reuse, R132 ;  /* 0x0000008432847220 */ /* 0x040fe20000410000 */
[----:B------:R-:W-:Y:S02]  /*76d0*/  HADD2.F32 R126, -RZ, R76.H0_H0 ;  /* 0x2000004cff7e7230 */ /* 0x000fe40000004100 */
[-C--:B------:R-:W-:Y:S01]  /*76e0*/  FFMA.FTZ R50, R50, R129.reuse, -R133 ;  /* 0x0000008132327223 */ /* 0x080fe20000010885 */
[----:B------:R-:W-:Y:S02]  /*76f0*/  HADD2.F32 R51, -RZ, R49.H0_H0 ;  /* 0x20000031ff337230 */ /* 0x000fe40000004100 */
[----:B------:R-:W-:Y:S01]  /*7700*/  FFMA.FTZ R137, R127, R129, R132 ;  /* 0x000000817f897223 */ /* 0x000fe20000010084 */
[----:B------:R-:W-:Y:S02]  /*7710*/  HADD2.F32 R127, -RZ, R128.H0_H0 ;  /* 0x20000080ff7f7230 */ /* 0x000fe40000004100 */
[----:B------:R-:W-:Y:S01]  /*7720*/  FMUL.FTZ R132, R126, R131 ;  /* 0x000000837e847220 */ /* 0x000fe20000410000 */
[----:B------:R-:W-:-:S02]  /*7730*/  HADD2.F32 R130, -RZ, R130.H1_H1 ;  /* 0x30000082ff827230 */ /* 0x000fc40000004100 */
[C---:B------:R-:W-:Y:S01]  /*7740*/  FMUL.FTZ R131, R51.reuse, R131 ;  /* 0x0000008333837220 */ /* 0x040fe20000410000 */
[----:B------:R-:W-:Y:S02]  /*7750*/  HADD2.F32 R76, -RZ, R76.H1_H1 ;  /* 0x3000004cff4c7230 */ /* 0x000fe40000004100 */
[-C--:B------:R-:W-:Y:S01]  /*7760*/  FFMA.FTZ R132, R51, R127.reuse, -R132 ;  /* 0x0000007f33847223 */ /* 0x080fe20000010884 */
[----:B------:R-:W-:Y:S02]  /*7770*/  HADD2.F32 R49, -RZ, R49.H1_H1 ;  /* 0x30000031ff317230 */ /* 0x000fe40000004100 */
[----:B------:R-:W-:Y:S01]  /*7780*/  FFMA.FTZ R131, R126, R127, R131 ;  /* 0x0000007f7e837223 */ /* 0x000fe20000010083 */
[----:B------:R-:W-:Y:S02]  /*7790*/  HADD2.F32 R128, -RZ, R128.H1_H1 ;  /* 0x30000080ff807230 */ /* 0x000fe40000004100 */
[-C--:B------:R-:W-:Y:S01]  /*77a0*/  FMUL.FTZ R134, R76, R130.reuse ;  /* 0x000000824c867220 */ /* 0x080fe20000410000 */
[----:B------:R-:W-:Y:S01]  /*77b0*/  F2FP.F16.E4M3.UNPACK_B R51, R125.H1 ;  /* 0x0000007dff33723e */ /* 0x000fe200030006ff */
[C---:B------:R-:W-:Y:S01]  /*77c0*/  FMUL.FTZ R135, R49.reuse, R130 ;  /* 0x0000008231877220 */ /* 0x040fe20000410000 */
[----:B------:R-:W-:Y:S01]  /*77d0*/  F2FP.F16.E4M3.UNPACK_B R126, R78.H1 ;  /* 0x0000004eff7e723e */ /* 0x000fe200030006ff */
[----:B------:R-:W-:Y:S01]  /*77e0*/  FFMA.FTZ R133, R49, R128, -R134 ;  /* 0x0000008031857223 */ /* 0x000fe20000010886 */
[----:B------:R-:W-:Y:S01]  /*77f0*/  F2FP.F16.E4M3.UNPACK_B R129, R124.H1 ;  /* 0x0000007cff81723e */ /* 0x000fe200030006ff */
[----:B------:R-:W-:Y:S01]  /*7800*/  HADD2.F32 R130, -RZ, R51.H0_H0 ;  /* 0x20000033ff827230 */ /* 0x000fe20000004100 */
[----:B------:R-:W-:Y:S01]  /*7810*/  F2FP.F16.E4M3.UNPACK_B R49, R46.H1 ;  /* 0x0000002eff31723e */ /* 0x000fe200030006ff */
[----:B------:R-:W-:-:S02]  /*7820*/  HADD2.F32 R127, -RZ, R126.H0_H0 ;  /* 0x2000007eff7f7230 */ /* 0x000fc40000004100 */
[----:B------:R-:W-:Y:S01]  /*7830*/  FFMA.FTZ R134, R76, R128, R135 ;  /* 0x000000804c867223 */ /* 0x000fe20000010087 */
[----:B------:R-:W-:Y:S01]  /*7840*/  HADD2.F32 R128, -RZ, R51.H1_H1 ;  /* 0x30000033ff807230 */ /* 0x000fe20000004100 */
[----:B------:R-:W-:Y:S01]  /*7850*/  F2FP.F16.E4M3.UNPACK_B R125, R125 ;  /* 0x0000007dff7d723e */ /* 0x000fe200020006ff */
[----:B------:R-:W-:Y:S02]  /*7860*/  HADD2.F32 R51, -RZ, R49.H0_H0 ;  /* 0x20000031ff337230 */ /* 0x000fe40000004100 */
[----:B------:R-:W-:Y:S01]  /*7870*/  FMUL.FTZ R136, R127, R130 ;  /* 0x000000827f887220 */ /* 0x000fe20000410000 */
[----:B------:R-:W-:Y:S01]  /*7880*/  HADD2.F32 R76, -RZ, R129.H0_H0 ;  /* 0x20000081ff4c7230 */ /* 0x000fe20000004100 */
[----:B------:R-:W-:Y:S01]  /*7890*/  F2FP.F16.E4M3.UNPACK_B R78, R78 ;  /* 0x0000004eff4e723e */ /* 0x000fe200020006ff */
[----:B------:R-:W-:Y:S02]  /*78a0*/  HADD2.F32 R49, -RZ, R49.H1_H1 ;  /* 0x30000031ff317230 */ /* 0x000fe40000004100 */
[----:B------:R-:W-:Y:S01]  /*78b0*/  FMUL.FTZ R130, R51, R130 ;  /* 0x0000008233827220 */ /* 0x000fe20000410000 */
[----:B------:R-:W-:-:S02]  /*78c0*/  HADD2.F32 R126, -RZ, R126.H1_H1 ;  /* 0x3000007eff7e7230 */ /* 0x000fc40000004100 */
[----:B------:R-:W-:Y:S01]  /*78d0*/  FFMA.FTZ R136, R51, R76, -R136 ;  /* 0x0000004c33887223 */ /* 0x000fe20000010888 */
[----:B------:R-:W-:Y:S02]  /*78e0*/  HADD2.F32 R129, -RZ, R129.H1_H1 ;  /* 0x30000081ff817230 */ /* 0x000fe40000004100 */
[C---:B------:R-:W-:Y:S01]  /*78f0*/  FMUL.FTZ R51, R49.reuse, R128 ;  /* 0x0000008031337220 */ /* 0x040fe20000410000 */
[----:B------:R-:W-:Y:S01]  /*7900*/  F2FP.F16.E4M3.UNPACK_B R46, R46 ;  /* 0x0000002eff2e723e */ /* 0x000fe200020006ff */
[C---:B------:R-:W-:Y:S01]  /*7910*/  FMUL.FTZ R138, R126.reuse, R128 ;  /* 0x000000807e8a7220 */ /* 0x040fe20000410000 */
[----:B------:R-:W-:Y:S01]  /*7920*/  F2FP.F16.E4M3.UNPACK_B R124, R124 ;  /* 0x0000007cff7c723e */ /* 0x000fe200020006ff */
[-C--:B------:R-:W-:Y:S01]  /*7930*/  FFMA.FTZ R141, R126, R129.reuse, R51 ;  /* 0x000000817e8d7223 */ /* 0x080fe20000010033 */
[----:B------:R-:W-:Y:S02]  /*7940*/  HADD2.F32 R126, -RZ, R125.H0_H0 ;  /* 0x2000007dff7e7230 */ /* 0x000fe40000004100 */
[----:B------:R-:W-:Y:S01]  /*7950*/  FFMA.FTZ R139, R49, R129, -R138 ;  /* 0x00000081318b7223 */ /* 0x000fe2000001088a */
[----:B------:R-:W-:-:S02]  /*7960*/  HADD2.F32 R51, -RZ, R78.H0_H0 ;  /* 0x2000004eff337230 */ /* 0x000fc40000004100 */
[----:B------:R-:W-:Y:S01]  /*7970*/  FFMA.FTZ R130, R127, R76, R130 ;  /* 0x0000004c7f827223 */ /* 0x000fe20000010082 */
[----:B------:R-:W-:Y:S01]  /*7980*/  HADD2.F32 R49, -RZ, R46.H0_H0 ;  /* 0x2000002eff317230 */ /* 0x000fe20000004100 */
[----:B------:R-:W-:Y:S01]  /*7990*/  F2FP.SATFINITE.E4M3.F32.PACK_AB_MERGE_C R47, R50, R47, RZ ;  /* 0x0000002f322f723e */ /* 0x000fe200048070ff */
[----:B------:R-:W-:Y:S01]  /*79a0*/  HADD2.F32 R127, -RZ, R125.H1_H1 ;  /* 0x3000007dff7f7230 */ /* 0x000fe20000004100 */
[----:B------:R-:W-:Y:S01]  /*79b0*/  F2FP.F16.E4M3.UNPACK_B R50, R77 ;  /* 0x0000004dff32723e */ /* 0x000fe200020006ff */
[--C-:B------:R-:W-:Y:S01]  /*79c0*/  HADD2.F32 R76, -RZ, R124.reuse.H0_H0 ;  /* 0x2000007cff4c7230 */ /* 0x100fe20000004100 */
[----:B------:R-:W-:Y:S01]  /*79d0*/  F2FP.SATFINITE.E4M3.F32.PACK_AB_MERGE_C R48, R137, R48, RZ ;  /* 0x000000308930723e */ /* 0x000fe200048070ff */
[----:B------:R-:W-:Y:S02]  /*79e0*/  HADD2.F32 R125, -RZ, R124.H1_H1 ;  /* 0x3000007cff7d7230 */ /* 0x000fe40000004100 */
[----:B------:R-:W-:Y:S01]  /*79f0*/  FMUL.FTZ R124, R51, R126 ;  /* 0x0000007e337c7220 */ /* 0x000fe20000410000 */
[----:B------:R-:W-:-:S02]  /*7a00*/  HADD2.F32 R46, -RZ, R46.H1_H1 ;  /* 0x3000002eff2e7230 */ /* 0x000fc40000004100 */
[----:B------:R-:W-:Y:S01]  /*7a10*/  FMUL.FTZ R126, R49, R126 ;  /* 0x0000007e317e7220 */ /* 0x000fe20000410000 */
[----:B------:R-:W-:Y:S01]  /*7a20*/  HADD2.F32 R78, -RZ, R78.H1_H1 ;  /* 0x3000004eff4e7230 */ /* 0x000fe20000004100 */
[----:B------:R-:W-:Y:S01]  /*7a30*/  F2FP.SATFINITE.E4M3.F32.PACK_AB_MERGE_C R136, R139, R136, RZ ;  /* 0x000000888b88723e */ /* 0x000fe200048070ff */
[-C--:B------:R-:W-:Y:S01]  /*7a40*/  FMUL.FTZ R135, R46, R127.reuse ;  /* 0x0000007f2e877220 */ /* 0x080fe20000410000 */
[-C--:B------:R-:W-:Y:S02]  /*7a50*/  FFMA.FTZ R128, R51, R76.reuse, R126 ;  /* 0x0000004c33807223 */ /* 0x080fe4000001007e */
[C---:B------:R-:W-:Y:S01]  /*7a60*/  FMUL.FTZ R129, R78.reuse, R127 ;  /* 0x0000007f4e817220 */ /* 0x040fe20000410000 */
[----:B------:R-:W-:Y:S01]  /*7a70*/  FFMA.FTZ R127, R49, R76, -R124 ;  /* 0x0000004c317f7223 */ /* 0x000fe2000001087c */
[----:B------:R-:W-:Y:S01]  /*7a80*/  F2FP.F16.E4M3.UNPACK_B R51, R45 ;  /* 0x0000002dff33723e */ /* 0x000fe200020006ff */
[-C--:B------:R-:W-:Y:S01]  /*7a90*/  FFMA.FTZ R135, R78, R125.reuse, R135 ;  /* 0x0000007d4e877223 */ /* 0x080fe20000010087 */
[----:B------:R-:W-:Y:S01]  /*7aa0*/  F2FP.F16.E4M3.UNPACK_B R49, R44 ;  /* 0x0000002cff31723e */ /* 0x000fe200020006ff */
[----:B------:R-:W-:Y:S01]  /*7ab0*/  FFMA.FTZ R46, R46, R125, -R129 ;  /* 0x0000007d2e2e7223 */ /* 0x000fe20000010881 */
[----:B------:R-:W-:Y:S01]  /*7ac0*/  F2FP.SATFINITE.E4M3.F32.PACK_AB_MERGE_C R78, R141, R130, RZ ;  /* 0x000000828d4e723e */ /* 0x000fe200048070ff */
[--C-:B------:R-:W-:Y:S01]  /*7ad0*/  HADD2.F32 R124, -RZ, R50.reuse.H0_H0 ;  /* 0x20000032ff7c7230 */ /* 0x100fe20000004100 */
[----:B------:R-:W-:Y:S01]  /*7ae0*/  F2FP.SATFINITE.E4M3.F32.PACK_AB_MERGE_C R76, R134, R131, R48 ;  /* 0x00000083864c723e */ /* 0x000fe20004807030 */
[----:B------:R-:W-:Y:S01]  /*7af0*/  HADD2.F32 R129, -RZ, R51.H0_H0 ;  /* 0x20000033ff817230 */ /* 0x000fe20000004100 */
[----:B------:R-:W-:Y:S01]  /*7b00*/  F2FP.F16.E4M3.UNPACK_B R126, R14 ;  /* 0x0000000eff7e723e */ /* 0x000fe200020006ff */
[----:B------:R-:W-:Y:S01]  /*7b10*/  HADD2.F32 R48, -RZ, R49.H0_H0 ;  /* 0x20000031ff307230 */ /* 0x000fe20000004100 */
[----:B------:R-:W-:Y:S01]  /*7b20*/  F2FP.SATFINITE.E4M3.F32.PACK_AB_MERGE_C R46, R46, R127, R136 ;  /* 0x0000007f2e2e723e */ /* 0x000fe20004807088 */
[----:B------:R-:W-:Y:S01]  /*7b30*/  HADD2.F32 R125, -RZ, R50.H1_H1 ;  /* 0x30000032ff7d7230 */ /* 0x000fe20000004100 */
[----:B------:R-:W-:Y:S01]  /*7b40*/  F2FP.SATFINITE.E4M3.F32.PACK_AB_MERGE_C R78, R135, R128, R78 ;  /* 0x00000080874e723e */ /* 0x000fe2000480704e */
[----:B------:R-:W-:-:S02]  /*7b50*/  HADD2.F32 R127, -RZ, R126.H0_H0 ;  /* 0x2000007eff7f7230 */ /* 0x000fc40000004100 */
[-C--:B------:R-:W-:Y:S01]  /*7b60*/  FMUL.FTZ R131, R124, R129.reuse ;  /* 0x000000817c837220 */ /* 0x080fe20000410000 */
[----:B------:R-:W-:Y:S02]  /*7b70*/  HADD2.F32 R128, -RZ, R51.H1_H1 ;  /* 0x30000033ff807230 */ /* 0x000fe40000004100 */
[C---:B------:R-:W-:Y:S01]  /*7b80*/  FMUL.FTZ R129, R48.reuse, R129 ;  /* 0x0000008130817220 */ /* 0x040fe20000410000 */
[----:B------:R-:W-:Y:S02]  /*7b90*/  HADD2.F32 R51, -RZ, R49.H1_H1 ;  /* 0x30000031ff337230 */ /* 0x000fe40000004100 */
[-C--:B------:R-:W-:Y:S01]  /*7ba0*/  FFMA.FTZ R48, R48, R127.reuse, -R131 ;  /* 0x0000007f30307223 */ /* 0x080fe20000010883 */
[----:B------:R-:W-:Y:S02]  /*7bb0*/  HADD2.F32 R126, -RZ, R126.H1_H1 ;  /* 0x3000007eff7e7230 */ /* 0x000fe40000004100 */
[----:B------:R-:W-:Y:S01]  /*7bc0*/  FFMA.FTZ R49, R124, R127, R129 ;  /* 0x0000007f7c317223 */ /* 0x000fe20000010081 */
[----:B------:R-:W-:Y:S01]  /*7bd0*/  F2FP.F16.E4M3.UNPACK_B R50, R44.H1 ;  /* 0x0000002cff32723e */ /* 0x000fe200030006ff */
[-C--:B------:R-:W-:Y:S01]  /*7be0*/  FMUL.FTZ R124, R125, R128.reuse ;  /* 0x000000807d7c7220 */ /* 0x080fe20000410000 */
[----:B------:R-:W-:Y:S01]  /*7bf0*/  FMUL.FTZ R44, R51, R128 ;  /* 0x00000080332c7220 */ /* 0x000fe20000410000 */
[----:B------:R-:W-:-:S02]  /*7c00*/  F2FP.F16.E4M3.UNPACK_B R77, R77.H1 ;  /* 0x0000004dff4d723e */ /* 0x000fc400030006ff */
[----:B------:R-:W-:Y:S01]  /*7c10*/  F2FP.F16.E4M3.UNPACK_B R127, R45.H1 ;  /* 0x0000002dff7f723e */ /* 0x000fe200030006ff */
[-C--:B------:R-:W-:Y:S01]  /*7c20*/  FFMA.FTZ R51, R51, R126.reuse, -R124 ;  /* 0x0000007e33337223 */ /* 0x080fe2000001087c */
[----:B------:R-:W-:Y:S01]  /*7c30*/  FFMA.FTZ R44, R125, R126, R44 ;  /* 0x0000007e7d2c7223 */ /* 0x000fe2000001002c */
[----:B------:R-:W-:Y:S01]  /*7c40*/  F2FP.F16.E4M3.UNPACK_B R14, R14.H1 ;  /* 0x0000000eff0e723e */ /* 0x000fe200030006ff */
[----:B------:R-:W-:Y:S01]  /*7c50*/  HADD2.F32 R124, -RZ, R77.H0_H0 ;  /* 0x2000004dff7c7230 */ /* 0x000fe20000004100 */
[----:B------:R-:W-:Y:S01]  /*7c60*/  F2FP.SATFINITE.E4M3.F32.PACK_AB_MERGE_C R47, R133, R132, R47 ;  /* 0x00000084852f723e */ /* 0x000fe2000480702f */
[----:B------:R-:W-:Y:S02]  /*7c70*/  HADD2.F32 R126, -RZ, R127.H0_H0 ;  /* 0x2000007fff7e7230 */ /* 0x000fe40000004100 */
[----:B------:R-:W-:Y:S02]  /*7c80*/  HADD2.F32 R45, -RZ, R50.H0_H0 ;  /* 0x20000032ff2d7230 */ /* 0x000fe40000004100 */
[----:B------:R-:W-:-:S02]  /*7c90*/  HADD2.F32 R125, -RZ, R14.H0_H0 ;  /* 0x2000000eff7d7230 */ /* 0x000fc40000004100 */
[CC--:B------:R-:W-:Y:S01]  /*7ca0*/  FMUL.FTZ R128, R124.reuse, R126.reuse ;  /* 0x0000007e7c807220 */ /* 0x0c0fe20000410000 */
[----:B------:R-:W-:Y:S02]  /*7cb0*/  HADD2.F32 R50, -RZ, R50.H1_H1 ;  /* 0x30000032ff327230 */ /* 0x000fe40000004100 */
[C---:B------:R-:W-:Y:S01]  /*7cc0*/  FMUL.FTZ R129, R45.reuse, R126 ;  /* 0x0000007e2d817220 */ /* 0x040fe20000410000 */
[----:B------:R-:W-:Y:S02]  /*7cd0*/  HADD2.F32 R127, -RZ, R127.H1_H1 ;  /* 0x3000007fff7f7230 */ /* 0x000fe40000004100 */
[-C--:B------:R-:W-:Y:S01]  /*7ce0*/  FFMA.FTZ R132, R45, R125.reuse, -R128 ;  /* 0x0000007d2d847223 */ /* 0x080fe20000010880 */
[----:B------:R-:W-:Y:S02]  /*7cf0*/  HADD2.F32 R77, -RZ, R77.H1_H1 ;  /* 0x3000004dff4d7230 */ /* 0x000fe40000004100 */
[----:B------:R-:W-:Y:S01]  /*7d00*/  FFMA.FTZ R133, R124, R125, R129 ;  /* 0x0000007d7c857223 */ /* 0x000fe20000010081 */
[----:B------:R-:W-:-:S02]  /*7d10*/  HADD2.F32 R126, -RZ, R14.H1_H1 ;  /* 0x3000000eff7e7230 */ /* 0x000fc40000004100 */
[C---:B------:R-:W-:Y:S01]  /*7d20*/  FMUL.FTZ R128, R50.reuse, R127 ;  /* 0x0000007f32807220 */ /* 0x040fe20000410000 */
[----:B------:R-:W-:Y:S01]  /*7d30*/  F2FP.F16.E4M3.UNPACK_B R124, R79 ;  /* 0x0000004fff7c723e */ /* 0x000fe200020006ff */
[C---:B------:R-:W-:Y:S01]  /*7d40*/  FMUL.FTZ R131, R77.reuse, R127 ;  /* 0x0000007f4d837220 */ /* 0x040fe20000410000 */
[----:B------:R-:W-:Y:S01]  /*7d50*/  F2FP.F16.E4M3.UNPACK_B R79, R79.H1 ;  /* 0x0000004fff4f723e */ /* 0x000fe200030006ff */
[-C--:B------:R-:W-:Y:S01]  /*7d60*/  FFMA.FTZ R134, R77, R126.reuse, R128 ;  /* 0x0000007e4d867223 */ /* 0x080fe20000010080 */
[----:B------:R-:W-:Y:S01]  /*7d70*/  F2FP.F16.E4M3.UNPACK_B R129, R13.H1 ;  /* 0x0000000dff81723e */ /* 0x000fe200030006ff */
[----:B------:R-:W-:Y:S01]  /*7d80*/  FFMA.FTZ R135, R50, R126, -R131 ;  /* 0x0000007e32877223 */ /* 0x000fe20000010883 */
[----:B------:R-:W-:Y:S01]  /*7d90*/  F2FP.F16.E4M3.UNPACK_B R14, R15 ;  /* 0x0000000fff0e723e */ /* 0x000fe200020006ff */
[----:B------:R-:W-:Y:S01]  /*7da0*/  HADD2.F32 R77, -RZ, R124.H0_H0 ;  /* 0x2000007cff4d7230 */ /* 0x000fe20000004100 */
[----:B------:R-:W-:Y:S01]  /*7db0*/  F2FP.F16.E4M3.UNPACK_B R128, R13 ;  /* 0x0000000dff80723e */ /* 0x000fe200020006ff */
[----:B------:R-:W-:Y:S01]  /*7dc0*/  HADD2.F32 R131, -RZ, R129.H0_H0 ;  /* 0x20000081ff837230 */ /* 0x000fe20000004100 */
[----:B------:R-:W-:Y:S01]  /*7dd0*/  F2FP.F16.E4M3.UNPACK_B R15, R15.H1 ;  /* 0x0000000fff0f723e */ /* 0x000fe200030006ff */
[----:B------:R-:W-:Y:S01]  /*7de0*/  HADD2.F32 R45, -RZ, R14.H0_H0 ;  /* 0x2000000eff2d7230 */ /* 0x000fe20000004100 */
[-C--:B------:R-:W-:Y:S01]  /*7df0*/  F2FP.F16.E4M3.UNPACK_B R13, R12.reuse ;  /* 0x0000000cff0d723e */ /* 0x080fe200020006ff */
[----:B------:R-:W-:Y:S01]  /*7e00*/  HADD2.F32 R130, -RZ, R128.H0_H0 ;  /* 0x20000080ff827230 */ /* 0x000fe20000004100 */
[----:B------:R-:W-:Y:S01]  /*7e10*/  F2FP.F16.E4M3.UNPACK_B R125, R12.H1 ;  /* 0x0000000cff7d723e */ /* 0x000fe200030006ff */
[----:B------:R-:W-:Y:S01]  /*7e20*/  HADD2.F32 R12, -RZ, R79.H0_H0 ;  /* 0x2000004fff0c7230 */ /* 0x000fe20000004100 */
[----:B------:R-:W-:Y:S01]  /*7e30*/  F2FP.SATFINITE.E4M3.F32.PACK_AB_MERGE_C R132, R135, R132, RZ ;  /* 0x000000848784723e */ /* 0x000fe200048070ff */
[----:B------:R-:W-:-:S02]  /*7e40*/  HADD2.F32 R50, -RZ, R15.H0_H0 ;  /* 0x2000000fff327230 */ /* 0x000fc40000004100 */
[-C--:B------:R-:W-:Y:S01]  /*7e50*/  FMUL.FTZ R136, R77, R130.reuse ;  /* 0x000000824d887220 */ /* 0x080fe20000410000 */
[----:B------:R-:W-:Y:S02]  /*7e60*/  HADD2.F32 R127, -RZ, R125.H0_H0 ;  /* 0x2000007dff7f7230 */ /* 0x000fe40000004100 */
[-C--:B------:R-:W-:Y:S01]  /*7e70*/  FMUL.FTZ R137, R12, R131.reuse ;  /* 0x000000830c897220 */ /* 0x080fe20000410000 */
[----:B------:R-:W-:Y:S02]  /*7e80*/  HADD2.F32 R126, -RZ, R13.H0_H0 ;  /* 0x2000000dff7e7230 */ /* 0x000fe40000004100 */
[C---:B------:R-:W-:Y:S01]  /*7e90*/  FMUL.FTZ R131, R50.reuse, R131 ;  /* 0x0000008332837220 */ /* 0x040fe20000410000 */
[C---:B------:R-:W-:Y:S01]  /*7ea0*/  FMUL.FTZ R130, R45.reuse, R130 ;  /* 0x000000822d827220 */ /* 0x040fe20000410000 */
[----:B------:R-:W-:Y:S01]  /*7eb0*/  FFMA.FTZ R137, R50, R127, -R137 ;  /* 0x0000007f32897223 */ /* 0x000fe20000010889 */
[----:B------:R-:W-:Y:S02]  /*7ec0*/  HADD2.F32 R79, -RZ, R79.H1_H1 ;  /* 0x3000004fff4f7230 */ /* 0x000fe40000004100 */
[----:B------:R-:W-:Y:S01]  /*7ed0*/  FFMA.FTZ R136, R45, R126, -R136 ;  /* 0x0000007e2d887223 */ /* 0x000fe20000010888 */
[----:B------:R-:W-:-:S02]  /*7ee0*/  HADD2.F32 R50, -RZ, R129.H1_H1 ;  /* 0x30000081ff327230 */ /* 0x000fc40000004100 */
[----:B------:R-:W-:Y:S01]  /*7ef0*/  FFMA.FTZ R131, R12, R127, R131 ;  /* 0x0000007f0c837223 */ /* 0x000fe20000010083 */
[----:B------:R-:W-:Y:S02]  /*7f00*/  HADD2.F32 R15, -RZ, R15.H1_H1 ;  /* 0x3000000fff0f7230 */ /* 0x000fe40000004100 */
[----:B------:R-:W-:Y:S01]  /*7f10*/  FFMA.FTZ R130, R77, R126, R130 ;  /* 0x0000007e4d827223 */ /* 0x000fe20000010082 */
[----:B------:R-:W-:Y:S02]  /*7f20*/  HADD2.F32 R124, -RZ, R124.H1_H1 ;  /* 0x3000007cff7c7230 */ /* 0x000fe40000004100 */
[-C--:B------:R-:W-:Y:S01]  /*7f30*/  FMUL.FTZ R126, R79, R50.reuse ;  /* 0x000000324f7e7220 */ /* 0x080fe20000410000 */
[----:B------:R-:W-:Y:S02]  /*7f40*/  HADD2.F32 R45, -RZ, R128.H1_H1 ;  /* 0x30000080ff2d7230 */ /* 0x000fe40000004100 */
[----:B------:R-:W-:Y:S01]  /*7f50*/  FMUL.FTZ R50, R15, R50 ;  /* 0x000000320f327220 */ /* 0x000fe20000410000 */
[----:B------:R-:W-:Y:S01]  /*7f60*/  HADD2.F32 R12, -RZ, R125.H1_H1 ;  /* 0x3000007dff0c7230 */ /* 0x000fe20000004100 */
[----:B------:R-:W-:Y:S01]  /*7f70*/  F2FP.SATFINITE.E4M3.F32.PACK_AB_MERGE_C R133, R134, R133, RZ ;  /* 0x000000858685723e */ /* 0x000fe200048070ff */
[----:B------:R-:W-:-:S02]  /*7f80*/  HADD2.F32 R14, -RZ, R14.H1_H1 ;  /* 0x3000000eff0e7230 */ /* 0x000fc40000004100 */
[-C--:B------:R-:W-:Y:S01]  /*7f90*/  FMUL.FTZ R77, R124, R45.reuse ;  /* 0x0000002d7c4d7220 */ /* 0x080fe20000410000 */
[----:B------:R-:W-:Y:S02]  /*7fa0*/  HADD2.F32 R13, -RZ, R13.H1_H1 ;  /* 0x3000000dff0d7230 */ /* 0x000fe40000004100 */
[-C--:B------:R-:W-:Y:S01]  /*7fb0*/  FFMA.FTZ R126, R15, R12.reuse, -R126 ;  /* 0x0000000c0f7e7223 */ /* 0x080fe2000001087e */
[----:B------:R-:W-:Y:S01]  /*7fc0*/  FFMA.FTZ R50, R79, R12, R50 ;  /* 0x0000000c4f327223 */ /* 0x000fe20000010032 */
[C---:B------:R-:W-:Y:S01]  /*7fd0*/  FMUL.FTZ R45, R14.reuse, R45 ;  /* 0x0000002d0e2d7220 */ /* 0x040fe20000410000 */
[----:B------:R-:W-:Y:S02]  /*7fe0*/  IMAD.MOV.U32 R12, RZ, RZ, R47 ;  /* 0x000000ffff0c7224 */ /* 0x000fe400078e002f */
[----:B------:R-:W-:Y:S01]  /*7ff0*/  FFMA.FTZ R77, R14, R13, -R77 ;  /* 0x0000000d0e4d7223 */ /* 0x000fe2000001084d */
[----:B------:R-:W-:Y:S01]  /*8000*/  F2FP.SATFINITE.E4M3.F32.PACK_AB_MERGE_C R126, R126, R137, RZ ;  /* 0x000000897e7e723e */ /* 0x000fe200048070ff */
[----:B------:R-:W-:Y:S01]  /*8010*/  FFMA.FTZ R45, R124, R13, R45 ;  /* 0x0000000d7c2d7223 */ /* 0x000fe2000001002d */
[----:B------:R-:W-:-:S02]  /*8020*/  F2FP.SATFINITE.E4M3.F32.PACK_AB_MERGE_C R50, R50, R131, RZ ;  /* 0x000000833232723e */ /* 0x000fc400048070ff */
[----:B------:R-:W-:Y:S02]  /*8030*/  F2FP.SATFINITE.E4M3.F32.PACK_AB_MERGE_C R15, R77, R136, R126 ;  /* 0x000000884d0f723e */ /* 0x000fe4000480707e */
[----:B------:R-:W-:Y:S02]  /*8040*/  F2FP.SATFINITE.E4M3.F32.PACK_AB_MERGE_C R13, R51, R48, R132 ;  /* 0x00000030330d723e */ /* 0x000fe40004807084 */
[----:B------:R-:W-:Y:S02]  /*8050*/  F2FP.SATFINITE.E4M3.F32.PACK_AB_MERGE_C R77, R44, R49, R133 ;  /* 0x000000312c4d723e */ /* 0x000fe40004807085 */
[----:B------:R-:W-:Y:S02]  /*8060*/  F2FP.SATFINITE.E4M3.F32.PACK_AB_MERGE_C R79, R45, R130, R50 ;  /* 0x000000822d4f723e */ /* 0x000fe40004807032 */
[----:B------:R-:W-:-:S07]  /*8070*/  MOV R14, R46 ;  /* 0x0000002e000e7202 */ /* 0x000fce0000000f00 */
.L_x_556:
[----:B------:R-:W-:Y:S05]  /*8080*/  BSYNC B2 ;  /* 0x0000000000027941 */ /* 0x000fea0003800000 */
.L_x_555:
[----:B------:R-:W-:Y:S01]  /*8090*/  ISETP.GE.AND P3, PT, R11, R114, PT ;  /* 0x000000720b00720c */ /* 0x000fe20003f66270 */
[----:B--2---:R4:W-:-:S12]  /*80a0*/  ST.E.128 desc[UR36][R104.64], R12 ;  /* 0x0000000c68007985 */ /* 0x0049d8000c101d24 */
[----:B------:R-:W-:-:S04]  /*80b0*/  @!P3 IADD3 R44, P4, R110, R11, RZ ;  /* 0x0000000b6e2cb210 */ /* 0x000fc80007f9e0ff */
[----:B------:R-:W-:-:S05]  /*80c0*/  @!P3 LEA.HI.X.SX32 R45, R11, R108, 0x1, P4 ;  /* 0x0000006c0b2db211 */ /* 0x000fca00020f0eff */
[----:B---3--:R4:W-:Y:S04]  /*80d0*/  @!P3 ST.E.128 desc[UR36][R44.64], R76 ;  /* 0x0000004c2c00b985 */ /* 0x0089e8000c101d24 */
.L_x_554:
[----:B------:R-:W-:Y:S05]  /*80e0*/  BSYNC B1 ;  /* 0x0000000000017941 */ /* 0x000fea0003800000 */
.L_x_553:
[----:B------:R-:W-:-:S03]  /*80f0*/  UMOV UR4, 0xffffffff ;  /* 0xffffffff00047882 */ /* 0x000fc60000000000 */
[----:B------:R-:W-:Y:S05]  /*8100*/  BRA.DIV UR4, `(.L_x_557) ;  /* 0x000001d6042c7947 */ /* 0x000fea000b800000 */
[----:B----4-:R4:W0:Y:S04]  /*8110*/  SHFL.IDX PT, R76, R107, 0x1, 0x181f ;  /* 0x00381f006b4c7f89 */ /* 0x01082800000e0000 */
[----:B------:R4:W0:Y:S02]  /*8120*/  SHFL.IDX PT, R50, R106, 0x1, 0x181f ;  /* 0x00381f006a327f89 */ /* 0x00082400000e0000 */
.L_x_851:
[----:B------:R-:W-:Y:S01]  /*8130*/  VIADD R11, R219, 0x20 ;  /* 0x00000020db0b7836 */ /* 0x000fe20000000000 */
[----:B------:R-:W-:Y:S04]  /*8140*/  BSSY B1, `(.L_x_558) ;  /* 0x00000ff000017945 */ /* 0x000fe80003800000 */
[----:B------:R-:W-:-:S13]  /*8150*/  ISETP.GE.OR P3, PT, R11, R102, P1 ;  /* 0x000000660b00720c */ /* 0x000fda0000f66670 */
[----:B------:R-:W-:Y:S05]  /*8160*/  @P3 BRA `(.L_x_559) ;  /* 0x0000000c00f03947 */ /* 0x000fea0003800000 */
[----:B------:R-:W5:Y:S01]  /*8170*/  LDL R14, [R1+0x2c] ;  /* 0x00002c00010e7983 */ /* 0x000f620000100800 */
[----:B------:R-:W-:Y:S01]  /*8180*/  SEL R11, R35, R116, !P0 ;  /* 0x00000074230b7207 */ /* 0x000fe20004000000 */
[----:B------:R-:W-:Y:S01]  /*8190*/  VIADD R15, R219, 0x20 ;  /* 0x00000020db0f7836 */ /* 0x000fe20000000000 */
[----:B0-----:R-:W-:Y:S01]  /*81a0*/  IADD3 R48, P3, R39, R50, RZ ;  /* 0x0000003227307210 */ /* 0x001fe20007f7e0ff */
[----:B------:R-:W-:Y:S01]  /*81b0*/  BSSY B2, `(.L_x_560) ;  /* 0x00000f2000027945 */ /* 0x000fe20003800000 */
[----:B------:R-:W-:Y:S02]  /*81c0*/  SHF.R.S32.HI R12, RZ, 0x1f, R11 ;  /* 0x0000001fff0c7819 */ /* 0x000fe4000001140b */
[----:B------:R-:W-:Y:S01]  /*81d0*/  SHF.L.U32 R15, R15, 0x7, RZ ;  /* 0x000000070f0f7819 */ /* 0x000fe200000006ff */
[----:B------:R-:W-:Y:S01]  /*81e0*/  IMAD.X R49, R76, 0x1, R43, P3 ;  /* 0x000000014c317824 */ /* 0x000fe200018e062b */
[----:B------:R-:W-:Y:S02]  /*81f0*/  LEA.HI R12, R12, R11, RZ, 0x5 ;  /* 0x0000000b0c0c7211 */ /* 0x000fe400078f28ff */
[----:B------:R-:W-:-:S02]  /*8200*/  LOP3.LUT R15, R15, 0x380, RZ, 0xc0, !PT ;  /* 0x000003800f0f7812 */ /* 0x000fc400078ec0ff */
        /* <DEDUP_REMOVED lines=8> */
[----:B-----5:R-:W-:Y:S01]  /*8290*/  IADD3 R13, R12, R13, R14 ;  /* 0x0000000d0c0d7210 */ /* 0x020fe20007ffe00e */
[----:B------:R-:W-:-:S03]  /*82a0*/  IMAD R12, R216, 0x8000, R4 ;  /* 0x00008000d80c7824 */ /* 0x000fc600078e0204 */
[----:B------:R-:W-:Y:S01]  /*82b0*/  LEA R14, R216, R13, 0xf ;  /* 0x0000000dd80e7211 */ /* 0x000fe200078e78ff */
[----:B------:R-:W-:-:S04]  /*82c0*/  IMAD.IADD R12, R23, 0x1, R12 ;  /* 0x00000001170c7824 */ /* 0x000fc800078e020c */
[----:B------:R-:W-:Y:S02]  /*82d0*/  IMAD.IADD R44, R23, 0x1, R14 ;  /* 0x00000001172c7824 */ /* 0x000fe400078e020e */
[----:B------:R-:W0:Y:S04]  /*82e0*/  LDS.128 R12, [R12+0x28400] ;  /* 0x028400000c0c7984 */ /* 0x000e280000000c00 */
[----:B------:R-:W0:Y:S01]  /*82f0*/  LDS.128 R44, [R44+0x28400] ;  /* 0x028400002c2c7984 */ /* 0x000e220000000c00 */
[----:B------:R-:W-:Y:S05]  /*8300*/  @P2 BRA `(.L_x_561) ;  /* 0x0000000c00702947 */ /* 0x000fea0003800000 */
[--C-:B------:R-:W-:Y:S01]  /*8310*/  SHF.R.U32.HI R127, RZ, 0x8, R53.reuse ;  /* 0x00000008ff7f7819 */ /* 0x100fe20000011635 */
[----:B0-----:R-:W-:Y:S01]  /*8320*/  IMAD.MOV.U32 R52, RZ, RZ, R46 ;  /* 0x000000ffff347224 */ /* 0x001fe200078e002e */
[--C-:B------:R-:W-:Y:S01]  /*8330*/  SHF.R.U32.HI R128, RZ, 0x10, R53.reuse ;  /* 0x00000010ff807819 */ /* 0x100fe20000011635 */
[----:B------:R-:W-:Y:S01]  /*8340*/  IMAD.MOV.U32 R51, RZ, RZ, R14 ;  /* 0x000000ffff337224 */ /* 0x000fe200078e000e */
[----:B------:R-:W-:Y:S02]  /*8350*/  LOP3.LUT R54, R53, 0xff, RZ, 0xc0, !PT ;  /* 0x000000ff35367812 */ /* 0x000fe400078ec0ff */
[----:B------:R-:W-:Y:S02]  /*8360*/  SHF.R.U32.HI R53, RZ, 0x18, R53 ;  /* 0x00000018ff357819 */ /* 0x000fe40000011635 */
[--C-:B------:R-:W-:Y:S02]  /*8370*/  SHF.R.U32.HI R126, RZ, 0x10, R55.reuse ;  /* 0x00000010ff7e7819 */ /* 0x100fe40000011637 */
[----:B------:R-:W-:-:S02]  /*8380*/  SHF.R.U32.HI R124, RZ, 0x8, R55 ;  /* 0x00000008ff7c7819 */ /* 0x000fc40000011637 */
[----:B------:R-:W-:Y:S02]  /*8390*/  LOP3.LUT R56, R55, 0xff, RZ, 0xc0, !PT ;  /* 0x000000ff37387812 */ /* 0x000fe400078ec0ff */
[----:B------:R-:W-:Y:S01]  /*83a0*/  SHF.R.U32.HI R125, RZ, 0x18, R55 ;  /* 0x00000018ff7d7819 */ /* 0x000fe20000011637 */
[----:B------:R-:W-:Y:S01]  /*83b0*/  IMAD.MOV.U32 R55, RZ, RZ, R12 ;  /* 0x000000ffff377224 */ /* 0x000fe200078e000c */
[--C-:B------:R-:W-:Y:S01]  /*83c0*/  SHF.R.U32.HI R79, RZ, 0x8, R59.reuse ;  /* 0x00000008ff4f7819 */ /* 0x100fe2000001163b */
[----:B------:R-:W-:Y:S01]  /*83d0*/  IMAD.SHL.U32 R12, R127, 0x100, RZ ;  /* 0x000001007f0c7824 */ /* 0x000fe200078e00ff */
[----:B------:R-:W-:Y:S02]  /*83e0*/  PRMT R53, R53, 0x654, R54 ;  /* 0x0000065435357816 */ /* 0x000fe40000000036 */
[----:B------:R-:W-:Y:S01]  /*83f0*/  SHF.R.U32.HI R104, RZ, 0x10, R59 ;  /* 0x00000010ff687819 */ /* 0x000fe2000001163b */
[----:B------:R-:W-:Y:S01]  /*8400*/  IMAD.SHL.U32 R46, R79, 0x100, RZ ;  /* 0x000001004f2e7824 */ /* 0x000fe200078e00ff */
[----:B------:R-:W-:-:S02]  /*8410*/  LOP3.LUT R78, R59, 0xff, RZ, 0xc0, !PT ;  /* 0x000000ff3b4e7812 */ /* 0x000fc400078ec0ff */
[----:B------:R-:W-:Y:S02]  /*8420*/  SHF.R.U32.HI R59, RZ, 0x18, R59 ;  /* 0x00000018ff3b7819 */ /* 0x000fe4000001163b */
[--C-:B---3--:R-:W-:Y:S02]  /*8430*/  SHF.R.U32.HI R110, RZ, 0x10, R57.reuse ;  /* 0x00000010ff6e7819 */ /* 0x108fe40000011639 */
[--C-:B------:R-:W-:Y:S02]  /*8440*/  SHF.R.U32.HI R105, RZ, 0x8, R57.reuse ;  /* 0x00000008ff697819 */ /* 0x100fe40000011639 */
[----:B------:R-:W-:Y:S02]  /*8450*/  LOP3.LUT R77, R57, 0xff, RZ, 0xc0, !PT ;  /* 0x000000ff394d7812 */ /* 0x000fe400078ec0ff */
[----:B--2---:R-:W-:Y:S01]  /*8460*/  SHF.R.U32.HI R108, RZ, 0x18, R57 ;  /* 0x00000018ff6c7819 */ /* 0x004fe20000011639 */
[----:B------:R-:W-:Y:S01]  /*8470*/  IMAD.SHL.U32 R14, R105, 0x100, RZ ;  /* 0x00000100690e7824 */ /* 0x000fe200078e00ff */
[----:B------:R-:W-:-:S02]  /*8480*/  LOP3.LUT R53, R53, 0xff00, R12, 0xf8, !PT ;  /* 0x0000ff0035357812 */ /* 0x000fc400078ef80c */
[----:B------:R-:W-:Y:S02]  /*8490*/  PRMT R57, R125, 0x654, R56 ;  /* 0x000006547d397816 */ /* 0x000fe40000000038 */
[----:B------:R-:W-:Y:S02]  /*84a0*/  SHF.L.U32 R12, R124, 0x8, RZ ;  /* 0x000000087c0c7819 */ /* 0x000fe400000006ff */
[----:B------:R-:W-:Y:S01]  /*84b0*/  PRMT R59, R59, 0x654, R78 ;  /* 0x000006543b3b7816 */ /* 0x000fe2000000004e */
[----:B------:R-:W-:Y:S01]  /*84c0*/  IMAD.U32 R78, R104, 0x10000, RZ ;  /* 0x00010000684e7824 */ /* 0x000fe200078e00ff */
[----:B------:R-:W-:Y:S01]  /*84d0*/  MOV R58, R44 ;  /* 0x0000002c003a7202 */ /* 0x000fe20000000f00 */
[----:B------:R-:W-:Y:S01]  /*84e0*/  IMAD.U32 R44, R128, 0x10000, RZ ;  /* 0x00010000802c7824 */ /* 0x000fe200078e00ff */
[----:B------:R-:W-:Y:S02]  /*84f0*/  LOP3.LUT R57, R57, 0xff00, R12, 0xf8, !PT ;  /* 0x0000ff0039397812 */ /* 0x000fe400078ef80c */
[----:B------:R-:W-:Y:S01]  /*8500*/  LOP3.LUT R125, R59, 0xff00, R46, 0xf8, !PT ;  /* 0x0000ff003b7d7812 */ /* 0x000fe200078ef82e */
[----:B------:R-:W-:Y:S01]  /*8510*/  IMAD.U32 R46, R110, 0x10000, RZ ;  /* 0x000100006e2e7824 */ /* 0x000fe200078e00ff */
[----:B------:R-:W-:-:S02]  /*8520*/  SHF.L.U32 R12, R126, 0x10, RZ ;  /* 0x000000107e0c7819 */ /* 0x000fc400000006ff */
[----:B------:R-:W-:Y:S02]  /*8530*/  PRMT R77, R108, 0x654, R77 ;  /* 0x000006546c4d7816 */ /* 0x000fe4000000004d */
[----:B------:R-:W-:Y:S02]  /*8540*/  F2FP.F16.E4M3.UNPACK_B R79, R123.H1 ;  /* 0x0000007bff4f723e */ /* 0x000fe400030006ff */
[----:B------:R-:W-:Y:S02]  /*8550*/  F2FP.F16.E4M3.UNPACK_B R59, R58.H1 ;  /* 0x0000003aff3b723e */ /* 0x000fe400030006ff */
[----:B------:R-:W-:Y:S02]  /*8560*/  F2FP.F16.E4M3.UNPACK_B R56, R55.H1 ;  /* 0x00000037ff38723e */ /* 0x000fe400030006ff */
[----:B------:R-:W-:Y:S01]  /*8570*/  LOP3.LUT R12, R57, 0xff0000, R12, 0xf8, !PT ;  /* 0x00ff0000390c7812 */ /* 0x000fe200078ef80c */
[----:B------:R-:W-:Y:S01]  /*8580*/  HADD2.F32 R54, -RZ, R59.H0_H0 ;  /* 0x2000003bff367230 */ /* 0x000fe20000004100 */
[----:B------:R-:W-:Y:S01]  /*8590*/  LOP3.LUT R105, R77, 0xff00, R14, 0xf8, !PT ;  /* 0x0000ff004d697812 */ /* 0x000fe200078ef80e */
[----:B------:R-:W-:Y:S01]  /*85a0*/  HADD2.F32 R14, -RZ, R79.H0_H0 ;  /* 0x2000004fff0e7230 */ /* 0x000fe20000004100 */
[----:B------:R-:W-:Y:S01]  /*85b0*/  LOP3.LUT R44, R53, 0xff0000, R44, 0xf8, !PT ;  /* 0x00ff0000352c7812 */ /* 0x000fe200078ef82c */
[----:B------:R-:W-:Y:S01]  /*85c0*/  HADD2.F32 R53, -RZ, R56.H0_H0 ;  /* 0x20000038ff357230 */ /* 0x000fe20000004100 */
[----:B------:R-:W-:-:S02]  /*85d0*/  F2FP.F16.E4M3.UNPACK_B R57, R121.H1 ;  /* 0x00000079ff39723e */ /* 0x000fc400030006ff */
[CC--:B------:R-:W-:Y:S01]  /*85e0*/  FMUL.FTZ R104, R54.reuse, R14.reuse ;  /* 0x0000000e36687220 */ /* 0x0c0fe20000410000 */
[----:B------:R-:W-:Y:S01]  /*85f0*/  F2FP.F16.E4M3.UNPACK_B R123, R123 ;  /* 0x0000007bff7b723e */ /* 0x000fe200020006ff */
[----:B------:R-:W-:Y:S01]  /*8600*/  FMUL.FTZ R127, R53, R14 ;  /* 0x0000000e357f7220 */ /* 0x000fe20000410000 */
[--C-:B------:R-:W-:Y:S01]  /*8610*/  HADD2.F32 R77, -RZ, R57.reuse.H0_H0 ;  /* 0x20000039ff4d7230 */ /* 0x100fe20000004100 */
[----:B------:R-:W-:Y:S01]  /*8620*/  LOP3.LUT R14, R125, 0xff0000, R78, 0xf8, !PT ;  /* 0x00ff00007d0e7812 */ /* 0x000fe200078ef84e */
[----:B------:R-:W-:Y:S01]  /*8630*/  HADD2.F32 R78, -RZ, R57.H1_H1 ;  /* 0x30000039ff4e7230 */ /* 0x000fe20000004100 */
[----:B------:R-:W-:Y:S01]  /*8640*/  F2FP.F16.E4M3.UNPACK_B R55, R55 ;  /* 0x00000037ff37723e */ /* 0x000fe200020006ff */
[----:B------:R-:W-:Y:S02]  /*8650*/  HADD2.F32 R57, -RZ, R56.H1_H1 ;  /* 0x30000038ff397230 */ /* 0x000fe40000004100 */
[-C--:B------:R-:W-:Y:S01]  /*8660*/  FFMA.FTZ R53, R53, R77.reuse, -R104 ;  /* 0x0000004d35357223 */ /* 0x080fe20000010868 */
[----:B------:R-:W-:Y:S01]  /*8670*/  FFMA.FTZ R54, R54, R77, R127 ;  /* 0x0000004d36367223 */ /* 0x000fe2000001007f */
[----:B------:R-:W-:Y:S01]  /*8680*/  HADD2.F32 R104, -RZ, R79.H1_H1 ;  /* 0x3000004fff687230 */ /* 0x000fe20000004100 */
[----:B------:R-:W-:Y:S01]  /*8690*/  F2FP.F16.E4M3.UNPACK_B R58, R58 ;  /* 0x0000003aff3a723e */ /* 0x000fe200020006ff */
[----:B------:R-:W-:Y:S01]  /*86a0*/  HADD2.F32 R77, -RZ, R59.H1_H1 ;  /* 0x3000003bff4d7230 */ /* 0x000fe20000004100 */
[----:B------:R-:W-:Y:S01]  /*86b0*/  F2FP.F16.E4M3.UNPACK_B R121, R121 ;  /* 0x00000079ff79723e */ /* 0x000fe200020006ff */
[----:B------:R-:W-:Y:S01]  /*86c0*/  HADD2.F32 R79, -RZ, R123.H0_H0 ;  /* 0x2000007bff4f7230 */ /* 0x000fe20000004100 */
[----:B------:R-:W-:Y:S01]  /*86d0*/  LOP3.LUT R46, R105, 0xff0000, R46, 0xf8, !PT ;  /* 0x00ff0000692e7812 */ /* 0x000fe200078ef82e */
[----:B------:R-:W-:-:S02]  /*86e0*/  HADD2.F32 R56, -RZ, R55.H0_H0 ;  /* 0x20000037ff387230 */ /* 0x000fc40000004100 */
[-C--:B------:R-:W-:Y:S01]  /*86f0*/  FMUL.FTZ R108, R77, R104.reuse ;  /* 0x000000684d6c7220 */ /* 0x080fe20000410000 */
[C---:B------:R-:W-:Y:S01]  /*8700*/  FMUL.FTZ R104, R57.reuse, R104 ;  /* 0x0000006839687220 */ /* 0x040fe20000410000 */
[--C-:B------:R-:W-:Y:S02]  /*8710*/  HADD2.F32 R59, -RZ, R58.reuse.H0_H0 ;  /* 0x2000003aff3b7230 */ /* 0x100fe40000004100 */
[-C--:B------:R-:W-:Y:S01]  /*8720*/  FFMA.FTZ R124, R57, R78.reuse, -R108 ;  /* 0x0000004e397c7223 */ /* 0x080fe2000001086c */
[----:B------:R-:W-:Y:S01]  /*8730*/  FFMA.FTZ R125, R77, R78, R104 ;  /* 0x0000004e4d7d7223 */ /* 0x000fe20000010068 */
[----:B------:R-:W-:Y:S02]  /*8740*/  HADD2.F32 R57, -RZ, R121.H0_H0 ;  /* 0x20000079ff397230 */ /* 0x000fe40000004100 */
[-C--:B------:R-:W-:Y:S01]  /*8750*/  FMUL.FTZ R78, R56, R79.reuse ;  /* 0x0000004f384e7220 */ /* 0x080fe20000410000 */
[----:B------:R-:W-:Y:S02]  /*8760*/  HADD2.F32 R123, -RZ, R123.H1_H1 ;  /* 0x3000007bff7b7230 */ /* 0x000fe40000004100 */
[----:B------:R-:W-:Y:S01]  /*8770*/  FMUL.FTZ R77, R59, R79 ;  /* 0x0000004f3b4d7220 */ /* 0x000fe20000410000 */
[----:B------:R-:W-:-:S02]  /*8780*/  HADD2.F32 R58, -RZ, R58.H1_H1 ;  /* 0x3000003aff3a7230 */ /* 0x000fc40000004100 */
[-C--:B------:R-:W-:Y:S01]  /*8790*/  FFMA.FTZ R105, R59, R57.reuse, R78 ;  /* 0x000000393b697223 */ /* 0x080fe2000001004e */
[----:B------:R-:W-:Y:S02]  /*87a0*/  HADD2.F32 R55, -RZ, R55.H1_H1 ;  /* 0x30000037ff377230 */ /* 0x000fe40000004100 */
[----:B------:R-:W-:Y:S01]  /*87b0*/  FFMA.FTZ R79, R56, R57, -R77 ;  /* 0x00000039384f7223 */ /* 0x000fe2000001084d */
        /* <DEDUP_REMOVED lines=14> */
[-C--:B------:R-:W-:Y:S01]  /*88a0*/  FMUL.FTZ R121, R59, R78.reuse ;  /* 0x0000004e3b797220 */ /* 0x080fe20000410000 */
[----:B------:R-:W-:Y:S01]  /*88b0*/  HADD2.F32 R58, -RZ, R77.H0_H0 ;  /* 0x2000004dff3a7230 */ /* 0x000fe20000004100 */
[----:B------:R-:W-:Y:S01]  /*88c0*/  F2FP.F16.E4M3.UNPACK_B R51, R51 ;  /* 0x00000033ff33723e */ /* 0x000fe200020006ff */
[----:B------:R-:W-:Y:S02]  /*88d0*/  HADD2.F32 R57, -RZ, R57.H1_H1 ;  /* 0x30000039ff397230 */ /* 0x000fe40000004100 */
[----:B------:R-:W-:Y:S01]  /*88e0*/  FMUL.FTZ R78, R56, R78 ;  /* 0x0000004e384e7220 */ /* 0x000fe20000410000 */
[----:B------:R-:W-:-:S02]  /*88f0*/  HADD2.F32 R55, -RZ, R55.H1_H1 ;  /* 0x30000037ff377230 */ /* 0x000fc40000004100 */
[----:B------:R-:W-:Y:S01]  /*8900*/  FFMA.FTZ R121, R56, R58, -R121 ;  /* 0x0000003a38797223 */ /* 0x000fe20000010879 */
[----:B------:R-:W-:Y:S02]  /*8910*/  HADD2.F32 R56, -RZ, R77.H1_H1 ;  /* 0x3000004dff387230 */ /* 0x000fe40000004100 */
[----:B------:R-:W-:Y:S01]  /*8920*/  FMUL.FTZ R126, R57, R104 ;  /* 0x00000068397e7220 */ /* 0x000fe20000410000 */
[----:B------:R-:W-:Y:S01]  /*8930*/  FFMA.FTZ R78, R59, R58, R78 ;  /* 0x0000003a3b4e7223 */ /* 0x000fe2000001004e */
[C---:B------:R-:W-:Y:S01]  /*8940*/  FMUL.FTZ R104, R55.reuse, R104 ;  /* 0x0000006837687220 */ /* 0x040fe20000410000 */
[----:B------:R-:W-:Y:S01]  /*8950*/  F2FP.F16.E4M3.UNPACK_B R120, R120 ;  /* 0x00000078ff78723e */ /* 0x000fe200020006ff */
[----:B------:R-:W-:Y:S01]  /*8960*/  FFMA.FTZ R126, R55, R56, -R126 ;  /* 0x00000038377e7223 */ /* 0x000fe2000001087e */
[----:B------:R-:W-:Y:S01]  /*8970*/  F2FP.F16.E4M3.UNPACK_B R55, R52 ;  /* 0x00000034ff37723e */ /* 0x000fe200020006ff */
[----:B------:R-:W-:Y:S01]  /*8980*/  FFMA.FTZ R123, R57, R56, R104 ;  /* 0x00000038397b7223 */ /* 0x000fe20000010068 */
[--C-:B------:R-:W-:Y:S01]  /*8990*/  HADD2.F32 R59, -RZ, R122.reuse.H0_H0 ;  /* 0x2000007aff3b7230 */ /* 0x100fe20000004100 */
[----:B------:R-:W-:Y:S01]  /*89a0*/  F2FP.SATFINITE.E4M3.F32.PACK_AB_MERGE_C R53, R124, R53, RZ ;  /* 0x000000357c35723e */ /* 0x000fe200048070ff */
[----:B------:R-:W-:Y:S01]  /*89b0*/  HADD2.F32 R122, -RZ, R122.H1_H1 ;  /* 0x3000007aff7a7230 */ /* 0x000fe20000004100 */
[----:B------:R-:W-:Y:S01]  /*89c0*/  F2FP.SATFINITE.E4M3.F32.PACK_AB_MERGE_C R125, R125, R54, RZ ;  /* 0x000000367d7d723e */ /* 0x000fe200048070ff */
[----:B------:R-:W-:Y:S01]  /*89d0*/  HADD2.F32 R56, -RZ, R55.H0_H0 ;  /* 0x20000037ff387230 */ /* 0x000fe20000004100 */
[----:B------:R-:W-:Y:S01]  /*89e0*/  F2FP.SATFINITE.E4M3.F32.PACK_AB_MERGE_C R54, R108, R79, R53 ;  /* 0x0000004f6c36723e */ /* 0x000fe20004807035 */
[----:B------:R-:W-:Y:S01]  /*89f0*/  HADD2.F32 R52, -RZ, R51.H0_H0 ;  /* 0x20000033ff347230 */ /* 0x000fe20000004100 */
[----:B------:R-:W-:Y:S01]  /*8a00*/  F2FP.SATFINITE.E4M3.F32.PACK_AB_MERGE_C R121, R126, R121, RZ ;  /* 0x000000797e79723e */ /* 0x000fe200048070ff */
[----:B------:R-:W-:-:S02]  /*8a10*/  HADD2.F32 R55, -RZ, R55.H1_H1 ;  /* 0x30000037ff377230 */ /* 0x000fc40000004100 */
[-C--:B------:R-:W-:Y:S01]  /*8a20*/  FMUL.FTZ R77, R56, R59.reuse ;  /* 0x0000003b384d7220 */ /* 0x080fe20000410000 */
[----:B------:R-:W-:Y:S02]  /*8a30*/  HADD2.F32 R51, -RZ, R51.H1_H1 ;  /* 0x30000033ff337230 */ /* 0x000fe40000004100 */
[C---:B------:R-:W-:Y:S01]  /*8a40*/  FMUL.FTZ R59, R52.reuse, R59 ;  /* 0x0000003b343b7220 */ /* 0x040fe20000410000 */
[--C-:B------:R-:W-:Y:S02]  /*8a50*/  HADD2.F32 R57, -RZ, R120.reuse.H0_H0 ;  /* 0x20000078ff397230 */ /* 0x100fe40000004100 */
[-C--:B------:R-:W-:Y:S01]  /*8a60*/  FMUL.FTZ R58, R55, R122.reuse ;  /* 0x0000007a373a7220 */ /* 0x080fe20000410000 */
[----:B------:R-:W-:Y:S02]  /*8a70*/  HADD2.F32 R120, -RZ, R120.H1_H1 ;  /* 0x30000078ff787230 */ /* 0x000fe40000004100 */
[C---:B------:R-:W-:Y:S01]  /*8a80*/  FMUL.FTZ R122, R51.reuse, R122 ;  /* 0x0000007a337a7220 */ /* 0x040fe20000410000 */
[----:B------:R-:W-:Y:S01]  /*8a90*/  F2FP.F16.E4M3.UNPACK_B R79, R46 ;  /* 0x0000002eff4f723e */ /* 0x000fe200020006ff */
[-C--:B------:R-:W-:Y:S01]  /*8aa0*/  FFMA.FTZ R52, R52, R57.reuse, -R77 ;  /* 0x0000003934347223 */ /* 0x080fe2000001084d */
[----:B------:R-:W-:Y:S01]  /*8ab0*/  FFMA.FTZ R59, R56, R57, R59 ;  /* 0x00000039383b7223 */ /* 0x000fe2000001003b */
[-C--:B------:R-:W-:Y:S01]  /*8ac0*/  FFMA.FTZ R51, R51, R120.reuse, -R58 ;  /* 0x0000007833337223 */ /* 0x080fe2000001083a */
[----:B------:R-:W-:Y:S01]  /*8ad0*/  FFMA.FTZ R122, R55, R120, R122 ;  /* 0x00000078377a7223 */ /* 0x000fe2000001007a */
[----:B------:R-:W-:Y:S01]  /*8ae0*/  F2FP.F16.E4M3.UNPACK_B R57, R45 ;  /* 0x0000002dff39723e */ /* 0x000fe200020006ff */
[--C-:B------:R-:W-:Y:S01]  /*8af0*/  HADD2.F32 R104, -RZ, R79.reuse.H0_H0 ;  /* 0x2000004fff687230 */ /* 0x100fe20000004100 */
[----:B------:R-:W-:Y:S01]  /*8b00*/  F2FP.F16.E4M3.UNPACK_B R56, R13 ;  /* 0x0000000dff38723e */ /* 0x000fe200020006ff */
[----:B------:R-:W-:Y:S01]  /*8b10*/  HADD2.F32 R79, -RZ, R79.H1_H1 ;  /* 0x3000004fff4f7230 */ /* 0x000fe20000004100 */
[----:B------:R-:W-:Y:S01]  /*8b20*/  F2FP.SATFINITE.E4M3.F32.PACK_AB_MERGE_C R78, R123, R78, RZ ;  /* 0x0000004e7b4e723e */ /* 0x000fe200048070ff */
[--C-:B------:R-:W-:Y:S01]  /*8b30*/  HADD2.F32 R58, -RZ, R57.reuse.H0_H0 ;  /* 0x20000039ff3a7230 */ /* 0x100fe20000004100 */
[----:B------:R-:W-:Y:S01]  /*8b40*/  F2FP.F16.E4M3.UNPACK_B R77, R44 ;  /* 0x0000002cff4d723e */ /* 0x000fe200020006ff */
[--C-:B------:R-:W-:Y:S01]  /*8b50*/  HADD2.F32 R55, -RZ, R56.reuse.H0_H0 ;  /* 0x20000038ff377230 */ /* 0x100fe20000004100 */
[----:B------:R-:W-:Y:S01]  /*8b60*/  F2FP.SATFINITE.E4M3.F32.PACK_AB_MERGE_C R52, R51, R52, R121 ;  /* 0x000000343334723e */ /* 0x000fe20004807079 */
[----:B------:R-:W-:Y:S01]  /*8b70*/  HADD2.F32 R56, -RZ, R56.H1_H1 ;  /* 0x30000038ff387230 */ /* 0x000fe20000004100 */
[----:B------:R-:W-:Y:S01]  /*8b80*/  F2FP.SATFINITE.E4M3.F32.PACK_AB_MERGE_C R51, R122, R59, R78 ;  /* 0x0000003b7a33723e */ /* 0x000fe2000480704e */
[----:B------:R-:W-:-:S02]  /*8b90*/  HADD2.F32 R59, -RZ, R57.H1_H1 ;  /* 0x30000039ff3b7230 */ /* 0x000fc40000004100 */
[-C--:B------:R-:W-:Y:S01]  /*8ba0*/  FMUL.FTZ R108, R58, R104.reuse ;  /* 0x000000683a6c7220 */ /* 0x080fe20000410000 */
[--C-:B------:R-:W-:Y:S02]  /*8bb0*/  HADD2.F32 R78, -RZ, R77.reuse.H0_H0 ;  /* 0x2000004dff4e7230 */ /* 0x100fe40000004100 */
[----:B------:R-:W-:Y:S01]  /*8bc0*/  FMUL.FTZ R57, R55, R104 ;  /* 0x0000006837397220 */ /* 0x000fe20000410000 */
[----:B------:R-:W-:Y:S02]  /*8bd0*/  HADD2.F32 R77, -RZ, R77.H1_H1 ;  /* 0x3000004dff4d7230 */ /* 0x000fe40000004100 */
[----:B------:R-:W-:Y:S01]  /*8be0*/  FMUL.FTZ R121, R59, R79 ;  /* 0x0000004f3b797220 */ /* 0x000fe20000410000 */
[----:B------:R-:W-:Y:S01]  /*8bf0*/  F2FP.SATFINITE.E4M3.F32.PACK_AB_MERGE_C R53, R110, R105, R125 ;  /* 0x000000696e35723e */ /* 0x000fe2000480707d */
[-C--:B------:R-:W-:Y:S01]  /*8c00*/  FFMA.FTZ R55, R55, R78.reuse, -R108 ;  /* 0x0000004e37377223 */ /* 0x080fe2000001086c */
[----:B------:R-:W-:Y:S01]  /*8c10*/  FFMA.FTZ R105, R58, R78, R57 ;  /* 0x0000004e3a697223 */ /* 0x000fe20000010039 */
[C---:B------:R-:W-:Y:S01]  /*8c20*/  FMUL.FTZ R58, R56.reuse, R79 ;  /* 0x0000004f383a7220 */ /* 0x040fe20000410000 */
[----:B------:R-:W-:Y:S01]  /*8c30*/  FFMA.FTZ R108, R56, R77, -R121 ;  /* 0x0000004d386c7223 */ /* 0x000fe20000010879 */
[----:B------:R-:W-:-:S02]  /*8c40*/  F2FP.F16.E4M3.UNPACK_B R13, R13.H1 ;  /* 0x0000000dff0d723e */ /* 0x000fc400030006ff */
[----:B------:R-:W-:Y:S01]  /*8c50*/  F2FP.F16.E4M3.UNPACK_B R57, R45.H1 ;  /* 0x0000002dff39723e */ /* 0x000fe200030006ff */
[----:B------:R-:W-:Y:S01]  /*8c60*/  FFMA.FTZ R110, R59, R77, R58 ;  /* 0x0000004d3b6e7223 */ /* 0x000fe2000001003a */
[----:B------:R-:W-:Y:S01]  /*8c70*/  F2FP.F16.E4M3.UNPACK_B R56, R46.H1 ;  /* 0x0000002eff38723e */ /* 0x000fe200030006ff */
[----:B------:R-:W-:Y:S01]  /*8c80*/  HADD2.F32 R45, -RZ, R13.H0_H0 ;  /* 0x2000000dff2d7230 */ /* 0x000fe20000004100 */
[----:B------:R-:W-:Y:S01]  /*8c90*/  F2FP.F16.E4M3.UNPACK_B R44, R44.H1 ;  /* 0x0000002cff2c723e */ /* 0x000fe200030006ff */
[--C-:B------:R-:W-:Y:S01]  /*8ca0*/  HADD2.F32 R46, -RZ, R57.reuse.H0_H0 ;  /* 0x20000039ff2e7230 */ /* 0x100fe20000004100 */
[----:B------:R-:W-:Y:S01]  /*8cb0*/  F2FP.F16.E4M3.UNPACK_B R77, R14 ;  /* 0x0000000eff4d723e */ /* 0x000fe200020006ff */
[--C-:B------:R-:W-:Y:S02]  /*8cc0*/  HADD2.F32 R58, -RZ, R56.reuse.H0_H0 ;  /* 0x20000038ff3a7230 */ /* 0x100fe40000004100 */
[----:B------:R-:W-:Y:S02]  /*8cd0*/  HADD2.F32 R57, -RZ, R57.H1_H1 ;  /* 0x30000039ff397230 */ /* 0x000fe40000004100 */
[----:B------:R-:W-:-:S02]  /*8ce0*/  HADD2.F32 R78, -RZ, R56.H1_H1 ;  /* 0x30000038ff4e7230 */ /* 0x000fc40000004100 */
[-C--:B------:R-:W-:Y:S01]  /*8cf0*/  FMUL.FTZ R104, R46, R58.reuse ;  /* 0x0000003a2e687220 */ /* 0x080fe20000410000 */
[----:B------:R-:W-:Y:S02]  /*8d00*/  HADD2.F32 R13, -RZ, R13.H1_H1 ;  /* 0x3000000dff0d7230 */ /* 0x000fe40000004100 */
[----:B------:R-:W-:Y:S01]  /*8d10*/  FMUL.FTZ R59, R45, R58 ;  /* 0x0000003a2d3b7220 */ /* 0x000fe20000410000 */
[--C-:B------:R-:W-:Y:S02]  /*8d20*/  HADD2.F32 R56, -RZ, R44.reuse.H0_H0 ;  /* 0x2000002cff387230 */ /* 0x100fe40000004100 */
[-C--:B------:R-:W-:Y:S01]  /*8d30*/  FMUL.FTZ R58, R57, R78.reuse ;  /* 0x0000004e393a7220 */ /* 0x080fe20000410000 */
[----:B------:R-:W-:Y:S02]  /*8d40*/  HADD2.F32 R44, -RZ, R44.H1_H1 ;  /* 0x3000002cff2c7230 */ /* 0x000fe40000004100 */
[----:B------:R-:W-:Y:S01]  /*8d50*/  FMUL.FTZ R78, R13, R78 ;  /* 0x0000004e0d4e7220 */ /* 0x000fe20000410000 */
[----:B------:R-:W-:-:S02]  /*8d60*/  HADD2.F32 R79, -RZ, R77.H0_H0 ;  /* 0x2000004dff4f7230 */ /* 0x000fc40000004100 */
[----:B------:R-:W-:Y:S01]  /*8d70*/  FFMA.FTZ R121, R46, R56, R59 ;  /* 0x000000382e797223 */ /* 0x000fe2000001003b */
[----:B------:R-:W-:Y:S01]  /*8d80*/  F2FP.F16.E4M3.UNPACK_B R46, R47 ;  /* 0x0000002fff2e723e */ /* 0x000fe200020006ff */
[-C--:B------:R-:W-:Y:S01]  /*8d90*/  FFMA.FTZ R123, R13, R44.reuse, -R58 ;  /* 0x0000002c0d7b7223 */ /* 0x080fe2000001083a */
[-C--:B------:R-:W-:Y:S01]  /*8da0*/  F2FP.F16.E4M3.UNPACK_B R13, R15.reuse ;  /* 0x0000000fff0d723e */ /* 0x080fe200020006ff */
[----:B------:R-:W-:Y:S01]  /*8db0*/  FFMA.FTZ R122, R57, R44, R78 ;  /* 0x0000002c397a7223 */ /* 0x000fe2000001004e */
[----:B------:R-:W-:Y:S01]  /*8dc0*/  F2FP.F16.E4M3.UNPACK_B R15, R15.H1 ;  /* 0x0000000fff0f723e */ /* 0x000fe200030006ff */
[----:B------:R-:W-:Y:S01]  /*8dd0*/  FFMA.FTZ R120, R45, R56, -R104 ;  /* 0x000000382d787223 */ /* 0x000fe20000010868 */
[----:B------:R-:W-:Y:S01]  /*8de0*/  F2FP.F16.E4M3.UNPACK_B R78, R14.H1 ;  /* 0x0000000eff4e723e */ /* 0x000fe200030006ff */
[----:B------:R-:W-:Y:S01]  /*8df0*/  HADD2.F32 R56, -RZ, R46.H0_H0 ;  /* 0x2000002eff387230 */ /* 0x000fe20000004100 */
[----:B------:R-:W-:Y:S01]  /*8e00*/  F2FP.F16.E4M3.UNPACK_B R47, R47.H1 ;  /* 0x0000002fff2f723e */ /* 0x000fe200030006ff */
[----:B------:R-:W-:Y:S01]  /*8e10*/  HADD2.F32 R44, -RZ, R13.H0_H0 ;  /* 0x2000000dff2c7230 */ /* 0x000fe20000004100 */
[-C--:B------:R-:W-:Y:S01]  /*8e20*/  F2FP.F16.E4M3.UNPACK_B R14, R12.reuse ;  /* 0x0000000cff0e723e */ /* 0x080fe200020006ff */
[----:B------:R-:W-:Y:S01]  /*8e30*/  HADD2.F32 R45, -RZ, R15.H0_H0 ;  /* 0x2000000fff2d7230 */ /* 0x000fe20000004100 */
[----:B------:R-:W-:Y:S01]  /*8e40*/  F2FP.F16.E4M3.UNPACK_B R57, R12.H1 ;  /* 0x0000000cff39723e */ /* 0x000fe200030006ff */
[----:B------:R-:W-:-:S02]  /*8e50*/  HADD2.F32 R104, -RZ, R78.H0_H0 ;  /* 0x2000004eff687230 */ /* 0x000fc40000004100 */
[-C--:B------:R-:W-:Y:S01]  /*8e60*/  FMUL.FTZ R125, R56, R79.reuse ;  /* 0x0000004f387d7220 */ /* 0x080fe20000410000 */
[----:B------:R-:W-:Y:S02]  /*8e70*/  HADD2.F32 R12, -RZ, R47.H0_H0 ;  /* 0x2000002fff0c7230 */ /* 0x000fe40000004100 */
[----:B------:R-:W-:Y:S01]  /*8e80*/  FMUL.FTZ R79, R44, R79 ;  /* 0x0000004f2c4f7220 */ /* 0x000fe20000410000 */
[----:B------:R-:W-:Y:S02]  /*8e90*/  HADD2.F32 R59, -RZ, R14.H0_H0 ;  /* 0x2000000eff3b7230 */ /* 0x000fe40000004100 */
[-C--:B------:R-:W-:Y:S01]  /*8ea0*/  FMUL.FTZ R127, R45, R104.reuse ;  /* 0x000000682d7f7220 */ /* 0x080fe20000410000 */
[----:B------:R-:W-:Y:S02]  /*8eb0*/  HADD2.F32 R58, -RZ, R57.H0_H0 ;  /* 0x20000039ff3a7230 */ /* 0x000fe40000004100 */
[----:B------:R-:W-:Y:S01]  /*8ec0*/  FMUL.FTZ R124, R12, R104 ;  /* 0x000000680c7c7220 */ /* 0x000fe20000410000 */
[----:B------:R-:W-:-:S02]  /*8ed0*/  HADD2.F32 R47, -RZ, R47.H1_H1 ;  /* 0x3000002fff2f7230 */ /* 0x000fc40000004100 */
[-C--:B------:R-:W-:Y:S01]  /*8ee0*/  FFMA.FTZ R79, R56, R59.reuse, R79 ;  /* 0x0000003b384f7223 */ /* 0x080fe2000001004f */
[----:B------:R-:W-:Y:S02]  /*8ef0*/  HADD2.F32 R78, -RZ, R78.H1_H1 ;  /* 0x3000004eff4e7230 */ /* 0x000fe40000004100 */
[----:B------:R-:W-:Y:S01]  /*8f00*/  FFMA.FTZ R127, R12, R58, R127 ;  /* 0x0000003a0c7f7223 */ /* 0x000fe2000001007f */
[----:B------:R-:W-:Y:S02]  /*8f10*/  HADD2.F32 R15, -RZ, R15.H1_H1 ;  /* 0x3000000fff0f7230 */ /* 0x000fe40000004100 */
[----:B------:R-:W-:Y:S01]  /*8f20*/  FFMA.FTZ R125, R44, R59, -R125 ;  /* 0x0000003b2c7d7223 */ /* 0x000fe2000001087d */
[----:B------:R-:W-:Y:S02]  /*8f30*/  HADD2.F32 R46, -RZ, R46.H1_H1 ;  /* 0x3000002eff2e7230 */ /* 0x000fe40000004100 */
[----:B------:R-:W-:Y:S01]  /*8f40*/  FMUL.FTZ R56, R47, R78 ;  /* 0x0000004e2f387220 */ /* 0x000fe20000410000 */
[----:B------:R-:W-:-:S02]  /*8f50*/  HADD2.F32 R77, -RZ, R77.H1_H1 ;  /* 0x3000004dff4d7230 */ /* 0x000fc40000004100 */
[----:B------:R-:W-:Y:S01]  /*8f60*/  FMUL.FTZ R78, R15, R78 ;  /* 0x0000004e0f4e7220 */ /* 0x000fe20000410000 */
[----:B------:R-:W-:Y:S02]  /*8f70*/  HADD2.F32 R13, -RZ, R13.H1_H1 ;  /* 0x3000000dff0d7230 */ /* 0x000fe40000004100 */
[----:B------:R-:W-:Y:S01]  /*8f80*/  FFMA.FTZ R124, R45, R58, -R124 ;  /* 0x0000003a2d7c7223 */ /* 0x000fe2000001087c */
[----:B------:R-:W-:Y:S02]  /*8f90*/  HADD2.F32 R12, -RZ, R57.H1_H1 ;  /* 0x30000039ff0c7230 */ /* 0x000fe40000004100 */
[CC--:B------:R-:W-:Y:S01]  /*8fa0*/  FMUL.FTZ R44, R46.reuse, R77.reuse ;  /* 0x0000004d2e2c7220 */ /* 0x0c0fe20000410000 */
[----:B------:R-:W-:Y:S02]  /*8fb0*/  HADD2.F32 R14, -RZ, R14.H1_H1 ;  /* 0x3000000eff0e7230 */ /* 0x000fe40000004100 */
[----:B------:R-:W-:Y:S01]  /*8fc0*/  FMUL.FTZ R77, R13, R77 ;  /* 0x0000004d0d4d7220 */ /* 0x000fe20000410000 */
[----:B------:R-:W-:Y:S01]  /*8fd0*/  F2FP.SATFINITE.E4M3.F32.PACK_AB_MERGE_C R120, R123, R120, RZ ;  /* 0x000000787b78723e */ /* 0x000fe200048070ff */
[-C--:B------:R-:W-:Y:S01]  /*8fe0*/  FFMA.FTZ R15, R15, R12.reuse, -R56 ;  /* 0x0000000c0f0f7223 */ /* 0x080fe20000010838 */
[----:B------:R-:W-:Y:S01]  /*8ff0*/  FFMA.FTZ R78, R47, R12, R78 ;  /* 0x0000000c2f4e7223 */ /* 0x000fe2000001004e */
[-C--:B------:R-:W-:Y:S01]  /*9000*/  FFMA.FTZ R44, R13, R14.reuse, -R44 ;  /* 0x0000000e0d2c7223 */ /* 0x080fe2000001082c */
[----:B------:R-:W-:Y:S01]  /*9010*/  FFMA.FTZ R14, R46, R14, R77 ;  /* 0x0000000e2e0e7223 */ /* 0x000fe2000001004d */
[----:B------:R-:W-:Y:S01]  /*9020*/  F2FP.SATFINITE.E4M3.F32.PACK_AB_MERGE_C R121, R122, R121, RZ ;  /* 0x000000797a79723e */ /* 0x000fe200048070ff */
[----:B------:R-:W-:Y:S01]  /*9030*/  IMAD.MOV.U32 R12, RZ, RZ, R54 ;  /* 0x000000ffff0c7224 */ /* 0x000fe200078e0036 */
[----:B------:R-:W-:Y:S01]  /*9040*/  F2FP.SATFINITE.E4M3.F32.PACK_AB_MERGE_C R15, R15, R124, RZ ;  /* 0x0000007c0f0f723e */ /* 0x000fe200048070ff */
[----:B------:R-:W-:Y:S01]  /*9050*/  IMAD.MOV.U32 R46, RZ, RZ, R51 ;  /* 0x000000ffff2e7224 */ /* 0x000fe200078e0033 */
[----:B------:R-:W-:-:S02]  /*9060*/  F2FP.SATFINITE.E4M3.F32.PACK_AB_MERGE_C R78, R78, R127, RZ ;  /* 0x0000007f4e4e723e */ /* 0x000fc400048070ff */
[----:B------:R-:W-:Y:S02]  /*9070*/  F2FP.SATFINITE.E4M3.F32.PACK_AB_MERGE_C R15, R44, R125, R15 ;  /* 0x0000007d2c0f723e */ /* 0x000fe4000480700f */
[----:B------:R-:W-:Y:S01]  /*9080*/  F2FP.SATFINITE.E4M3.F32.PACK_AB_MERGE_C R47, R14, R79, R78 ;  /* 0x0000004f0e2f723e */ /* 0x000fe2000480704e */
[----:B------:R-:W-:Y:S01]  /*9090*/  IMAD.MOV.U32 R14, RZ, RZ, R52 ;  /* 0x000000ffff0e7224 */ /* 0x000fe200078e0034 */
[----:B------:R-:W-:Y:S02]  /*90a0*/  F2FP.SATFINITE.E4M3.F32.PACK_AB_MERGE_C R13, R108, R55, R120 ;  /* 0x000000376c0d723e */ /* 0x000fe40004807078 */
[----:B------:R-:W-:Y:S02]  /*90b0*/  F2FP.SATFINITE.E4M3.F32.PACK_AB_MERGE_C R45, R110, R105, R121 ;  /* 0x000000696e2d723e */ /* 0x000fe40004807079 */
[----:B------:R-:W-:-:S07]  /*90c0*/  MOV R44, R53 ;  /* 0x00000035002c7202 */ /* 0x000fce0000000f00 */
.L_x_561:
[----:B------:R-:W-:Y:S05]  /*90d0*/  BSYNC B2 ;  /* 0x0000000000027941 */ /* 0x000fea0003800000 */
.L_x_560:
[----:B------:R-:W-:Y:S01]  /*90e0*/  ISETP.GE.AND P3, PT, R11, R114, PT ;  /* 0x000000720b00720c */ /* 0x000fe20003f66270 */
[----:B0-----:R0:W-:-:S12]  /*90f0*/  ST.E.128 desc[UR36][R48.64], R12 ;  /* 0x0000000c30007985 */ /* 0x0011d8000c101d24 */
[----:B------:R-:W-:-:S04]  /*9100*/  @!P3 IADD3 R50, P4, R11, R50, RZ ;  /* 0x000000320b32b210 */ /* 0x000fc80007f9e0ff */
[----:B------:R-:W-:-:S05]  /*9110*/  @!P3 LEA.HI.X.SX32 R51, R11, R76, 0x1, P4 ;  /* 0x0000004c0b33b211 */ /* 0x000fca00020f0eff */
[----:B------:R0:W-:Y:S04]  /*9120*/  @!P3 ST.E.128 desc[UR36][R50.64], R44 ;  /* 0x0000002c3200b985 */ /* 0x0001e8000c101d24 */
.L_x_559:
[----:B------:R-:W-:Y:S05]  /*9130*/  BSYNC B1 ;  /* 0x0000000000017941 */ /* 0x000fea0003800000 */
.L_x_558:
[----:B------:R-:W-:-:S03]  /*9140*/  UMOV UR4, 0xffffffff ;  /* 0xffffffff00047882 */ /* 0x000fc60000000000 */
[----:B------:R-:W-:Y:S05]  /*9150*/  BRA.DIV UR4, `(.L_x_562) ;  /* 0x000001c604647947 */ /* 0x000fea000b800000 */
[----:B0-----:R0:W0:Y:S04]  /*9160*/  SHFL.IDX PT, R48, R107, 0x2, 0x181f ;  /* 0x00581f006b307f89 */ /* 0x00102800000e0000 */
[----:B------:R0:W0:Y:S02]  /*9170*/  SHFL.IDX PT, R52, R106, 0x2, 0x181f ;  /* 0x00581f006a347f89 */ /* 0x00002400000e0000 */
.L_x_855:
        /* <DEDUP_REMOVED lines=9> */
[----:B------:R-:W-:Y:S01]  /*9210*/  SHF.R.S32.HI R12, RZ, 0x1f, R11 ;  /* 0x0000001fff0c7819 */ /* 0x000fe2000001140b */
[----:B------:R-:W-:Y:S01]  /*9220*/  IMAD.SHL.U32 R15, R15, 0x80, RZ ;  /* 0x000000800f0f7824 */ /* 0x000fe200078e00ff */
[----:B------:R-:W-:Y:S02]  /*9230*/  IADD3.X R51, R48, R43, RZ, P3, !PT ;  /* 0x0000002b30337210 */ /* 0x000fe40001ffe4ff */
[----:B------:R-:W-:Y:S02]  /*9240*/  LEA.HI R12, R12, R11, RZ, 0x5 ;  /* 0x0000000b0c0c7211 */ /* 0x000fe400078f28ff */
[----:B------:R-:W-:-:S02]  /*9250*/  LOP3.LUT R15, R15, 0x380, RZ, 0xc0, !PT ;  /* 0x000003800f0f7812 */ /* 0x000fc400078ec0ff */
[----:B------:R-:W-:-:S04]  /*9260*/  LEA.HI.SX32 R12, R12, R41, 0x1b ;  /* 0x000000290c0c7211 */ /* 0x000fc800078fdaff */
[----:B------:R-:W-:Y:S01]  /*9270*/  SHF.R.S32.HI R13, RZ, 0x1f, R12 ;  /* 0x0000001fff0d7819 */ /* 0x000fe2000001140c */
[----:B------:R-:W-:-:S03]  /*9280*/  IMAD.SHL.U32 R11, R12, 0x10, RZ ;  /* 0x000000100c0b7824 */ /* 0x000fc600078e00ff */
[----:B------:R-:W-:Y:S02]  /*9290*/  LEA.HI R12, R13, R12, RZ, 0x3 ;  /* 0x0000000c0d0c7211 */ /* 0x000fe400078f18ff */
[----:B------:R-:W-:Y:S02]  /*92a0*/  LOP3.LUT R13, R15, 0x70, R11, 0xf8, !PT ;  /* 0x000000700f0d7812 */ /* 0x000fe400078ef80b */
[----:B------:R-:W-:Y:S02]  /*92b0*/  SHF.L.U32 R12, R12, 0xb, RZ ;  /* 0x0000000b0c0c7819 */ /* 0x000fe400000006ff */
[----:B------:R-:W-:Y:S02]  /*92c0*/  LOP3.LUT R13, R13, R96, RZ, 0x3c, !PT ;  /* 0x000000600d0d7212 */ /* 0x000fe400078e3cff */
[----:B------:R-:W-:-:S04]  /*92d0*/  LOP3.LUT R12, R12, 0xffffc000, RZ, 0xc0, !PT ;  /* 0xffffc0000c0c7812 */ /* 0x000fc800078ec0ff */
[----:B-----5:R-:W-:Y:S01]  /*92e0*/  IADD3 R13, R13, R12, R14 ;  /* 0x0000000c0d0d7210 */ /* 0x020fe20007ffe00e */
[----:B------:R-:W-:-:S04]  /*92f0*/  IMAD R12, R216, 0x8000, R5 ;  /* 0x00008000d80c7824 */ /* 0x000fc800078e0205 */
[----:B------:R-:W-:Y:S02]  /*9300*/  IMAD R14, R216, 0x8000, R13 ;  /* 0x00008000d80e7824 */ /* 0x000fe400078e020d */
[----:B------:R-:W-:-:S03]  /*9310*/  IMAD.IADD R44, R23, 0x1, R12 ;  /* 0x00000001172c7824 */ /* 0x000fc600078e020c */
[----:B------:R-:W-:-:S03]  /*9320*/  IADD3 R14, R23, R14, RZ ;  /* 0x0000000e170e7210 */ /* 0x000fc60007ffe0ff */
[----:B------:R-:W0:Y:S04]  /*9330*/  LDS.128 R44, [R44+0x28400] ;  /* 0x028400002c2c7984 */ /* 0x000e280000000c00 */
[----:B------:R-:W0:Y:S01]  /*9340*/  LDS.128 R12, [R14+0x28400] ;  /* 0x028400000e0c7984 */ /* 0x000e220000000c00 */
[----:B------:R-:W-:Y:S05]  /*9350*/  @P2 BRA `(.L_x_566) ;  /* 0x0000000c00702947 */ /* 0x000fea0003800000 */
[--C-:B------:R-:W-:Y:S01]  /*9360*/  SHF.R.U32.HI R78, RZ, 0x8, R61.reuse ;  /* 0x00000008ff4e7819 */ /* 0x100fe2000001163d */
[----:B0-----:R-:W-:Y:S01]  /*9370*/  IMAD.MOV.U32 R57, RZ, RZ, R12 ;  /* 0x000000ffff397224 */ /* 0x001fe200078e000c */
[----:B------:R-:W-:Y:S01]  /*9380*/  SHF.R.U32.HI R104, RZ, 0x18, R61 ;  /* 0x00000018ff687819 */ /* 0x000fe2000001163d */
[----:B------:R-:W-:Y:S01]  /*9390*/  IMAD.MOV.U32 R54, RZ, RZ, R44 ;  /* 0x000000ffff367224 */ /* 0x000fe200078e002c */
[----:B------:R-:W-:Y:S01]  /*93a0*/  LOP3.LUT R55, R61, 0xff, RZ, 0xc0, !PT ;  /* 0x000000ff3d377812 */ /* 0x000fe200078ec0ff */
[----:B------:R-:W-:Y:S01]  /*93b0*/  IMAD.SHL.U32 R12, R78, 0x100, RZ ;  /* 0x000001004e0c7824 */ /* 0x000fe200078e00ff */
[----:B------:R-:W-:Y:S01]  /*93c0*/  SHF.R.U32.HI R64, RZ, 0x8, R63 ;  /* 0x00000008ff407819 */ /* 0x000fe2000001163f */
[----:B------:R-:W-:Y:S01]  /*93d0*/  IMAD.MOV.U32 R49, RZ, RZ, R46 ;  /* 0x000000ffff317224 */ /* 0x000fe200078e002e */
[----:B------:R-:W-:Y:S02]  /*93e0*/  SHF.R.U32.HI R60, RZ, 0x18, R67 ;  /* 0x00000018ff3c7819 */ /* 0x000fe40000011643 */
[----:B------:R-:W-:-:S02]  /*93f0*/  LOP3.LUT R59, R67, 0xff, RZ, 0xc0, !PT ;  /* 0x000000ff433b7812 */ /* 0x000fc400078ec0ff */
[----:B------:R-:W-:Y:S02]  /*9400*/  SHF.R.U32.HI R76, RZ, 0x10, R61 ;  /* 0x00000010ff4c7819 */ /* 0x000fe4000001163d */
[----:B------:R-:W-:Y:S02]  /*9410*/  PRMT R55, R104, 0x654, R55 ;  /* 0x0000065468377816 */ /* 0x000fe40000000037 */
[----:B------:R-:W-:Y:S02]  /*9420*/  SHF.R.U32.HI R79, RZ, 0x18, R63 ;  /* 0x00000018ff4f7819 */ /* 0x000fe4000001163f */
[----:B------:R-:W-:Y:S02]  /*9430*/  LOP3.LUT R56, R63, 0xff, RZ, 0xc0, !PT ;  /* 0x000000ff3f387812 */ /* 0x000fe400078ec0ff */
[----:B------:R-:W-:Y:S02]  /*9440*/  SHF.R.U32.HI R61, RZ, 0x8, R65 ;  /* 0x00000008ff3d7819 */ /* 0x000fe40000011641 */
[----:B------:R-:W-:-:S02]  /*9450*/  MOV R53, R14 ;  /* 0x0000000e00357202 */ /* 0x000fc40000000f00 */
[----:B------:R-:W-:Y:S01]  /*9460*/  SHF.R.U32.HI R77, RZ, 0x18, R65 ;  /* 0x00000018ff4d7819 */ /* 0x000fe20000011641 */
[----:B------:R-:W-:Y:S01]  /*9470*/  IMAD.SHL.U32 R61, R61, 0x100, RZ ;  /* 0x000001003d3d7824 */ /* 0x000fe200078e00ff */
[----:B------:R-:W-:Y:S02]  /*9480*/  LOP3.LUT R58, R65, 0xff, RZ, 0xc0, !PT ;  /* 0x000000ff413a7812 */ /* 0x000fe400078ec0ff */
[----:B------:R-:W-:Y:S01]  /*9490*/  PRMT R14, R60, 0x654, R59 ;  /* 0x000006543c0e7816 */ /* 0x000fe2000000003b */
[----:B------:R-:W-:Y:S01]  /*94a0*/  IMAD.SHL.U32 R59, R64, 0x100, RZ ;  /* 0x00000100403b7824 */ /* 0x000fe200078e00ff */
[----:B------:R-:W-:Y:S01]  /*94b0*/  LOP3.LUT R12, R55, 0xff00, R12, 0xf8, !PT ;  /* 0x0000ff00370c7812 */ /* 0x000fe200078ef80c */
[----:B------:R-:W-:Y:S01]  /*94c0*/  IMAD.U32 R55, R76, 0x10000, RZ ;  /* 0x000100004c377824 */ /* 0x000fe200078e00ff */
[----:B------:R-:W-:Y:S02]  /*94d0*/  SHF.R.U32.HI R62, RZ, 0x10, R63 ;  /* 0x00000010ff3e7819 */ /* 0x000fe4000001163f */
[----:B------:R-:W-:-:S02]  /*94e0*/  PRMT R56, R79, 0x654, R56 ;  /* 0x000006544f387816 */ /* 0x000fc40000000038 */
[----:B------:R-:W-:Y:S02]  /*94f0*/  SHF.R.U32.HI R63, RZ, 0x8, R67 ;  /* 0x00000008ff3f7819 */ /* 0x000fe40000011643 */
[----:B------:R-:W-:Y:S02]  /*9500*/  PRMT R58, R77, 0x654, R58 ;  /* 0x000006544d3a7816 */ /* 0x000fe4000000003a */
[----:B------:R-:W-:Y:S01]  /*9510*/  LOP3.LUT R56, R56, 0xff00, R59, 0xf8, !PT ;  /* 0x0000ff0038387812 */ /* 0x000fe200078ef83b */
[----:B------:R-:W-:Y:S01]  /*9520*/  IMAD.U32 R59, R62, 0x10000, RZ ;  /* 0x000100003e3b7824 */ /* 0x000fe200078e00ff */
[----:B------:R-:W-:Y:S02]  /*9530*/  LOP3.LUT R44, R12, 0xff0000, R55, 0xf8, !PT ;  /* 0x00ff00000c2c7812 */ /* 0x000fe400078ef837 */
[----:B------:R-:W-:Y:S02]  /*9540*/  SHF.L.U32 R63, R63, 0x8, RZ ;  /* 0x000000083f3f7819 */ /* 0x000fe400000006ff */
[----:B------:R-:W-:-:S02]  /*9550*/  LOP3.LUT R46, R58, 0xff00, R61, 0xf8, !PT ;  /* 0x0000ff003a2e7812 */ /* 0x000fc400078ef83d */
[----:B------:R-:W-:Y:S02]  /*9560*/  F2FP.F16.E4M3.UNPACK_B R62, R119.H1 ;  /* 0x00000077ff3e723e */ /* 0x000fe400030006ff */
[----:B------:R-:W-:Y:S02]  /*9570*/  F2FP.F16.E4M3.UNPACK_B R55, R54.H1 ;  /* 0x00000036ff37723e */ /* 0x000fe400030006ff */
[----:B------:R-:W-:Y:S02]  /*9580*/  F2FP.F16.E4M3.UNPACK_B R58, R57.H1 ;  /* 0x00000039ff3a723e */ /* 0x000fe400030006ff */
[----:B------:R-:W-:Y:S02]  /*9590*/  SHF.R.U32.HI R66, RZ, 0x10, R65 ;  /* 0x00000010ff427819 */ /* 0x000fe40000011641 */
[----:B------:R-:W-:Y:S01]  /*95a0*/  LOP3.LUT R64, R14, 0xff00, R63, 0xf8, !PT ;  /* 0x0000ff000e407812 */ /* 0x000fe200078ef83f */
[----:B------:R-:W-:Y:S01]  /*95b0*/  HADD2.F32 R14, -RZ, R62.H0_H0 ;  /* 0x2000003eff0e7230 */ /* 0x000fe20000004100 */
[----:B------:R-:W-:Y:S01]  /*95c0*/  LOP3.LUT R12, R56, 0xff0000, R59, 0xf8, !PT ;  /* 0x00ff0000380c7812 */ /* 0x000fe200078ef83b */
[----:B------:R-:W-:Y:S01]  /*95d0*/  HADD2.F32 R56, -RZ, R55.H0_H0 ;  /* 0x20000037ff387230 */ /* 0x000fe20000004100 */
[----:B------:R-:W-:Y:S01]  /*95e0*/  F2FP.F16.E4M3.UNPACK_B R60, R117.H1 ;  /* 0x00000075ff3c723e */ /* 0x000fe200030006ff */
[----:B------:R-:W-:Y:S01]  /*95f0*/  HADD2.F32 R59, -RZ, R58.H0_H0 ;  /* 0x2000003aff3b7230 */ /* 0x000fe20000004100 */
[----:B------:R-:W-:Y:S01]  /*9600*/  SHF.R.U32.HI R65, RZ, 0x10, R67 ;  /* 0x00000010ff417819 */ /* 0x000fe20000011643 */
[----:B------:R-:W-:-:S02]  /*9610*/  IMAD.U32 R63, R66, 0x10000, RZ ;  /* 0x00010000423f7824 */ /* 0x000fc400078e00ff */
[CC--:B------:R-:W-:Y:S01]  /*9620*/  FMUL.FTZ R66, R56.reuse, R14.reuse ;  /* 0x0000000e38427220 */ /* 0x0c0fe20000410000 */
[----:B------:R-:W-:Y:S02]  /*9630*/  HADD2.F32 R61, -RZ, R60.H0_H0 ;  /* 0x2000003cff3d7230 */ /* 0x000fe40000004100 */
[C---:B------:R-:W-:Y:S01]  /*9640*/  FMUL.FTZ R67, R59.reuse, R14 ;  /* 0x0000000e3b437220 */ /* 0x040fe20000410000 */
[----:B------:R-:W-:Y:S01]  /*9650*/  HADD2.F32 R62, -RZ, R62.H1_H1 ;  /* 0x3000003eff3e7230 */ /* 0x000fe20000004100 */
[----:B------:R-:W-:Y:S01]  /*9660*/  F2FP.F16.E4M3.UNPACK_B R119, R119 ;  /* 0x00000077ff77723e */ /* 0x000fe200020006ff */
[----:B------:R-:W-:Y:S02]  /*9670*/  HADD2.F32 R60, -RZ, R60.H1_H1 ;  /* 0x3000003cff3c7230 */ /* 0x000fe40000004100 */
[-C--:B------:R-:W-:Y:S01]  /*9680*/  FFMA.FTZ R66, R59, R61.reuse, R66 ;  /* 0x0000003d3b427223 */ /* 0x080fe20000010042 */
[----:B------:R-:W-:Y:S01]  /*9690*/  FFMA.FTZ R67, R56, R61, -R67 ;  /* 0x0000003d38437223 */ /* 0x000fe20000010843 */
[----:B------:R-:W-:Y:S01]  /*96a0*/  HADD2.F32 R59, -RZ, R58.H1_H1 ;  /* 0x3000003aff3b7230 */ /* 0x000fe20000004100 */
[----:B------:R-:W-:Y:S01]  /*96b0*/  F2FP.F16.E4M3.UNPACK_B R57, R57 ;  /* 0x00000039ff39723e */ /* 0x000fe200020006ff */
[----:B------:R-:W-:Y:S01]  /*96c0*/  HADD2.F32 R56, -RZ, R55.H1_H1 ;  /* 0x30000037ff387230 */ /* 0x000fe20000004100 */
[----:B------:R-:W-:Y:S01]  /*96d0*/  F2FP.F16.E4M3.UNPACK_B R54, R54 ;  /* 0x00000036ff36723e */ /* 0x000fe200020006ff */
[----:B------:R-:W-:Y:S01]  /*96e0*/  HADD2.F32 R61, -RZ, R119.H0_H0 ;  /* 0x20000077ff3d7230 */ /* 0x000fe20000004100 */
[----:B------:R-:W-:Y:S01]  /*96f0*/  LOP3.LUT R46, R46, 0xff0000, R63, 0xf8, !PT ;  /* 0x00ff00002e2e7812 */ /* 0x000fe200078ef83f */
[-C--:B------:R-:W-:Y:S01]  /*9700*/  FMUL.FTZ R63, R59, R62.reuse ;  /* 0x0000003e3b3f7220 */ /* 0x080fe20000410000 */
[----:B------:R-:W-:Y:S01]  /*9710*/  F2FP.F16.E4M3.UNPACK_B R117, R117 ;  /* 0x00000075ff75723e */ /* 0x000fe200020006ff */
[----:B------:R-:W-:Y:S01]  /*9720*/  FMUL.FTZ R62, R56, R62 ;  /* 0x0000003e383e7220 */ /* 0x000fe20000410000 */
[----:B------:R-:W-:-:S02]  /*9730*/  HADD2.F32 R58, -RZ, R57.H0_H0 ;  /* 0x20000039ff3a7230 */ /* 0x000fc40000004100 */
[-C--:B------:R-:W-:Y:S01]  /*9740*/  FFMA.FTZ R76, R56, R60.reuse, -R63 ;  /* 0x0000003c384c7223 */ /* 0x080fe2000001083f */
[--C-:B------:R-:W-:Y:S02]  /*9750*/  HADD2.F32 R55, -RZ, R54.reuse.H0_H0 ;  /* 0x20000036ff377230 */ /* 0x100fe40000004100 */
[----:B------:R-:W-:Y:S01]  /*9760*/  FFMA.FTZ R77, R59, R60, R62 ;  /* 0x0000003c3b4d7223 */ /* 0x000fe2000001003e */
[----:B------:R-:W-:Y:S02]  /*9770*/  HADD2.F32 R56, -RZ, R117.H0_H0 ;  /* 0x20000075ff387230 */ /* 0x000fe40000004100 */
[-C--:B------:R-:W-:Y:S01]  /*9780*/  FMUL.FTZ R60, R58, R61.reuse ;  /* 0x0000003d3a3c7220 */ /* 0x080fe20000410000 */
[----:B------:R-:W-:Y:S02]  /*9790*/  HADD2.F32 R119, -RZ, R119.H1_H1 ;  /* 0x30000077ff777230 */ /* 0x000fe40000004100 */
[----:B------:R-:W-:Y:S01]  /*97a0*/  FMUL.FTZ R61, R55, R61 ;  /* 0x0000003d373d7220 */ /* 0x000fe20000410000 */
[----:B------:R-:W-:Y:S01]  /*97b0*/  HADD2.F32 R57, -RZ, R57.H1_H1 ;  /* 0x30000039ff397230 */ /* 0x000fe20000004100 */
[----:B------:R-:W-:Y:S01]  /*97c0*/  SHF.L.U32 R65, R65, 0x10, RZ ;  /* 0x0000001041417819 */ /* 0x000fe200000006ff */
[----:B------:R-:W-:-:S02]  /*97d0*/  HADD2.F32 R54, -RZ, R54.H1_H1 ;  /* 0x30000036ff367230 */ /* 0x000fc40000004100 */
[-C--:B------:R-:W-:Y:S01]  /*97e0*/  FFMA.FTZ R62, R55, R56.reuse, -R60 ;  /* 0x00000038373e7223 */ /* 0x080fe2000001083c */
[----:B------:R-:W-:Y:S02]  /*97f0*/  HADD2.F32 R117, -RZ, R117.H1_H1 ;  /* 0x30000075ff757230 */ /* 0x000fe40000004100 */
[----:B------:R-:W-:Y:S01]  /*9800*/  FFMA.FTZ R63, R58, R56, R61 ;  /* 0x000000383a3f7223 */ /* 0x000fe2000001003d */
[----:B------:R-:W-:Y:S01]  /*9810*/  FMUL.FTZ R59, R57, R119 ;  /* 0x00000077393b7220 */ /* 0x000fe20000410000 */
[----:B------:R-:W-:Y:S02]  /*9820*/  F2FP.F16.E4M3.UNPACK_B R55, R118.H1 ;  /* 0x00000076ff37723e */ /* 0x000fe400030006ff */
[----:B------:R-:W-:Y:S02]  /*9830*/  F2FP.F16.E4M3.UNPACK_B R56, R53.H1 ;  /* 0x00000035ff38723e */ /* 0x000fe400030006ff */
[----:B------:R-:W-:Y:S01]  /*9840*/  LOP3.LUT R14, R64, 0xff0000, R65, 0xf8, !PT ;  /* 0x00ff0000400e7812 */ /* 0x000fe200078ef841 */
[C---:B------:R-:W-:Y:S01]  /*9850*/  FMUL.FTZ R64, R54.reuse, R119 ;  /* 0x0000007736407220 */ /* 0x040fe20000410000 */
        /* <DEDUP_REMOVED lines=21> */
[----:B--2---:R-:W-:Y:S01]  /*99b0*/  FFMA.FTZ R108, R54, R59, -R55 ;  /* 0x0000003b366c7223 */ /* 0x004fe20000010837 */
[----:B------:R-:W-:Y:S01]  /*99c0*/  F2FP.F16.E4M3.UNPACK_B R54, R53 ;  /* 0x00000035ff36723e */ /* 0x000fe200020006ff */
[--C-:B------:R-:W-:Y:S02]  /*99d0*/  HADD2.F32 R58, -RZ, R118.reuse.H0_H0 ;  /* 0x20000076ff3a7230 */ /* 0x100fe40000004100 */
[----:B---3--:R-:W-:Y:S01]  /*99e0*/  FFMA.FTZ R110, R56, R59, R61 ;  /* 0x0000003b386e7223 */ /* 0x008fe2000001003d */
[----:B------:R-:W-:Y:S01]  /*99f0*/  HADD2.F32 R118, -RZ, R118.H1_H1 ;  /* 0x30000076ff767230 */ /* 0x000fe20000004100 */
[----:B------:R-:W-:Y:S01]  /*9a00*/  F2FP.F16.E4M3.UNPACK_B R61, R46 ;  /* 0x0000002eff3d723e */ /* 0x000fe200020006ff */
[----:B------:R-:W-:-:S02]  /*9a10*/  HADD2.F32 R55, -RZ, R54.H0_H0 ;  /* 0x20000036ff377230 */ /* 0x000fc40000004100 */
[----:B------:R-:W-:Y:S02]  /*9a20*/  HADD2.F32 R53, -RZ, R49.H0_H0 ;  /* 0x20000031ff357230 */ /* 0x000fe40000004100 */
[----:B------:R-:W-:Y:S02]  /*9a30*/  HADD2.F32 R54, -RZ, R54.H1_H1 ;  /* 0x30000036ff367230 */ /* 0x000fe40000004100 */
[-C--:B------:R-:W-:Y:S01]  /*9a40*/  FMUL.FTZ R60, R55, R58.reuse ;  /* 0x0000003a373c7220 */ /* 0x080fe20000410000 */
[----:B------:R-:W-:Y:S02]  /*9a50*/  HADD2.F32 R56, -RZ, R115.H0_H0 ;  /* 0x20000073ff387230 */ /* 0x000fe40000004100 */
[----:B------:R-:W-:Y:S01]  /*9a60*/  FMUL.FTZ R58, R53, R58 ;  /* 0x0000003a353a7220 */ /* 0x000fe20000410000 */
[----:B------:R-:W-:Y:S02]  /*9a70*/  HADD2.F32 R49, -RZ, R49.H1_H1 ;  /* 0x30000031ff317230 */ /* 0x000fe40000004100 */
[----:B------:R-:W-:Y:S01]  /*9a80*/  FMUL.FTZ R104, R54, R118 ;  /* 0x0000007636687220 */ /* 0x000fe20000410000 */
[----:B------:R-:W-:-:S02]  /*9a90*/  HADD2.F32 R115, -RZ, R115.H1_H1 ;  /* 0x30000073ff737230 */ /* 0x000fc40000004100 */
[-C--:B------:R-:W-:Y:S01]  /*9aa0*/  FFMA.FTZ R78, R55, R56.reuse, R58 ;  /* 0x00000038374e7223 */ /* 0x080fe2000001003a */
[----:B------:R-:W-:Y:S01]  /*9ab0*/  FFMA.FTZ R57, R53, R56, -R60 ;  /* 0x0000003835397223 */ /* 0x000fe2000001083c */
[C---:B------:R-:W-:Y:S01]  /*9ac0*/  FMUL.FTZ R59, R49.reuse, R118 ;  /* 0x00000076313b7220 */ /* 0x040fe20000410000 */
[----:B------:R-:W-:Y:S01]  /*9ad0*/  F2FP.F16.E4M3.UNPACK_B R58, R13 ;  /* 0x0000000dff3a723e */ /* 0x000fe200020006ff */
[-C--:B------:R-:W-:Y:S01]  /*9ae0*/  FFMA.FTZ R104, R49, R115.reuse, -R104 ;  /* 0x0000007331687223 */ /* 0x080fe20000010868 */
[----:B------:R-:W-:Y:S01]  /*9af0*/  F2FP.SATFINITE.E4M3.F32.PACK_AB_MERGE_C R49, R77, R66, RZ ;  /* 0x000000424d31723e */ /* 0x000fe200048070ff */
[----:B------:R-:W-:Y:S01]  /*9b00*/  FFMA.FTZ R115, R54, R115, R59 ;  /* 0x0000007336737223 */ /* 0x000fe2000001003b */
[----:B------:R-:W-:Y:S01]  /*9b10*/  F2FP.SATFINITE.E4M3.F32.PACK_AB_MERGE_C R55, R108, R79, RZ ;  /* 0x0000004f6c37723e */ /* 0x000fe200048070ff */
[--C-:B------:R-:W-:Y:S01]  /*9b20*/  HADD2.F32 R59, -RZ, R58.reuse.H0_H0 ;  /* 0x2000003aff3b7230 */ /* 0x100fe20000004100 */
[----:B------:R-:W-:Y:S01]  /*9b30*/  F2FP.F16.E4M3.UNPACK_B R56, R45 ;  /* 0x0000002dff38723e */ /* 0x000fe200020006ff */
[----:B------:R-:W-:Y:S01]  /*9b40*/  HADD2.F32 R58, -RZ, R58.H1_H1 ;  /* 0x3000003aff3a7230 */ /* 0x000fe20000004100 */
[----:B------:R-:W-:Y:S01]  /*9b50*/  F2FP.SATFINITE.E4M3.F32.PACK_AB_MERGE_C R49, R64, R63, R49 ;  /* 0x0000003f4031723e */ /* 0x000fe20004807031 */
[--C-:B------:R-:W-:Y:S01]  /*9b60*/  HADD2.F32 R64, -RZ, R61.reuse.H0_H0 ;  /* 0x2000003dff407230 */ /* 0x100fe20000004100 */
[----:B------:R-:W-:Y:S01]  /*9b70*/  F2FP.SATFINITE.E4M3.F32.PACK_AB_MERGE_C R53, R76, R67, RZ ;  /* 0x000000434c35723e */ /* 0x000fe200048070ff */
[----:B------:R-:W-:Y:S01]  /*9b80*/  HADD2.F32 R61, -RZ, R61.H1_H1 ;  /* 0x3000003dff3d7230 */ /* 0x000fe20000004100 */
[----:B------:R-:W-:-:S02]  /*9b90*/  F2FP.F16.E4M3.UNPACK_B R60, R44 ;  /* 0x0000002cff3c723e */ /* 0x000fc400020006ff */
[----:B------:R-:W-:Y:S01]  /*9ba0*/  F2FP.SATFINITE.E4M3.F32.PACK_AB_MERGE_C R55, R104, R57, R55 ;  /* 0x000000396837723e */ /* 0x000fe20004807037 */
[----:B------:R-:W-:Y:S01]  /*9bb0*/  HADD2.F32 R57, -RZ, R56.H0_H0 ;  /* 0x20000038ff397230 */ /* 0x000fe20000004100 */
[----:B------:R-:W-:Y:S01]  /*9bc0*/  F2FP.SATFINITE.E4M3.F32.PACK_AB_MERGE_C R53, R65, R62, R53 ;  /* 0x0000003e4135723e */ /* 0x000fe20004807035 */
[----:B------:R-:W-:Y:S02]  /*9bd0*/  HADD2.F32 R62, -RZ, R60.H0_H0 ;  /* 0x2000003cff3e7230 */ /* 0x000fe40000004100 */
[-C--:B------:R-:W-:Y:S01]  /*9be0*/  FMUL.FTZ R66, R59, R64.reuse ;  /* 0x000000403b427220 */ /* 0x080fe20000410000 */
[----:B------:R-:W-:Y:S02]  /*9bf0*/  HADD2.F32 R56, -RZ, R56.H1_H1 ;  /* 0x30000038ff387230 */ /* 0x000fe40000004100 */
[C---:B------:R-:W-:Y:S01]  /*9c00*/  FMUL.FTZ R64, R57.reuse, R64 ;  /* 0x0000004039407220 */ /* 0x040fe20000410000 */
[----:B------:R-:W-:Y:S01]  /*9c10*/  FMUL.FTZ R63, R58, R61 ;  /* 0x0000003d3a3f7220 */ /* 0x000fe20000410000 */
[-C--:B------:R-:W-:Y:S01]  /*9c20*/  FFMA.FTZ R66, R57, R62.reuse, -R66 ;  /* 0x0000003e39427223 */ /* 0x080fe20000010842 */
[----:B------:R-:W-:Y:S01]  /*9c30*/  F2FP.F16.E4M3.UNPACK_B R45, R45.H1 ;  /* 0x0000002dff2d723e */ /* 0x000fe200030006ff */
[----:B------:R-:W-:Y:S01]  /*9c40*/  FFMA.FTZ R64, R59, R62, R64 ;  /* 0x0000003e3b407223 */ /* 0x000fe20000010040 */
[----:B------:R-:W-:-:S02]  /*9c50*/  HADD2.F32 R59, -RZ, R60.H1_H1 ;  /* 0x3000003cff3b7230 */ /* 0x000fc40000004100 */
[C---:B------:R-:W-:Y:S01]  /*9c60*/  FMUL.FTZ R61, R56.reuse, R61 ;  /* 0x0000003d383d7220 */ /* 0x040fe20000410000 */
[----:B------:R-:W-:Y:S01]  /*9c70*/  F2FP.F16.E4M3.UNPACK_B R57, R13.H1 ;  /* 0x0000000dff39723e */ /* 0x000fe200030006ff */
[----:B------:R-:W-:Y:S01]  /*9c80*/  HADD2.F32 R13, -RZ, R45.H0_H0 ;  /* 0x2000002dff0d7230 */ /* 0x000fe20000004100 */
[----:B------:R-:W-:Y:S01]  /*9c90*/  F2FP.F16.E4M3.UNPACK_B R44, R44.H1 ;  /* 0x0000002cff2c723e */ /* 0x000fe200030006ff */
[-C--:B------:R-:W-:Y:S01]  /*9ca0*/  FFMA.FTZ R65, R56, R59.reuse, -R63 ;  /* 0x0000003b38417223 */ /* 0x080fe2000001083f */
[----:B------:R-:W-:Y:S01]  /*9cb0*/  F2FP.F16.E4M3.UNPACK_B R56, R46.H1 ;  /* 0x0000002eff38723e */ /* 0x000fe200030006ff */
[----:B------:R-:W-:Y:S01]  /*9cc0*/  FFMA.FTZ R67, R58, R59, R61 ;  /* 0x0000003b3a437223 */ /* 0x000fe2000001003d */
[--C-:B------:R-:W-:Y:S01]  /*9cd0*/  HADD2.F32 R46, -RZ, R57.reuse.H0_H0 ;  /* 0x20000039ff2e7230 */ /* 0x100fe20000004100 */
[----:B------:R-:W-:Y:S01]  /*9ce0*/  F2FP.SATFINITE.E4M3.F32.PACK_AB_MERGE_C R54, R110, R105, RZ ;  /* 0x000000696e36723e */ /* 0x000fe200048070ff */
[----:B------:R-:W-:Y:S01]  /*9cf0*/  HADD2.F32 R57, -RZ, R57.H1_H1 ;  /* 0x30000039ff397230 */ /* 0x000fe20000004100 */
[----:B------:R-:W-:Y:S01]  /*9d00*/  F2FP.F16.E4M3.UNPACK_B R61, R14.H1 ;  /* 0x0000000eff3d723e */ /* 0x000fe200030006ff */
[--C-:B------:R-:W-:Y:S01]  /*9d10*/  HADD2.F32 R58, -RZ, R56.reuse.H0_H0 ;  /* 0x20000038ff3a7230 */ /* 0x100fe20000004100 */
[----:B------:R-:W-:Y:S01]  /*9d20*/  F2FP.SATFINITE.E4M3.F32.PACK_AB_MERGE_C R54, R115, R78, R54 ;  /* 0x0000004e7336723e */ /* 0x000fe20004807036 */
[----:B------:R-:W-:-:S02]  /*9d30*/  HADD2.F32 R60, -RZ, R56.H1_H1 ;  /* 0x30000038ff3c7230 */ /* 0x000fc40000004100 */
[----:B------:R-:W-:Y:S02]  /*9d40*/  HADD2.F32 R45, -RZ, R45.H1_H1 ;  /* 0x3000002dff2d7230 */ /* 0x000fe40000004100 */
[-C--:B------:R-:W-:Y:S01]  /*9d50*/  FMUL.FTZ R59, R13, R58.reuse ;  /* 0x0000003a0d3b7220 */ /* 0x080fe20000410000 */
[--C-:B------:R-:W-:Y:S02]  /*9d60*/  HADD2.F32 R56, -RZ, R44.reuse.H0_H0 ;  /* 0x2000002cff387230 */ /* 0x100fe40000004100 */
[C---:B------:R-:W-:Y:S01]  /*9d70*/  FMUL.FTZ R62, R46.reuse, R58 ;  /* 0x0000003a2e3e7220 */ /* 0x040fe20000410000 */
[----:B------:R-:W-:Y:S02]  /*9d80*/  HADD2.F32 R44, -RZ, R44.H1_H1 ;  /* 0x3000002cff2c7230 */ /* 0x000fe40000004100 */
[-C--:B------:R-:W-:Y:S01]  /*9d90*/  FMUL.FTZ R58, R57, R60.reuse ;  /* 0x0000003c393a7220 */ /* 0x080fe20000410000 */
[----:B------:R-:W-:Y:S01]  /*9da0*/  FMUL.FTZ R60, R45, R60 ;  /* 0x0000003c2d3c7220 */ /* 0x000fe20000410000 */
[-C--:B------:R-:W-:Y:S01]  /*9db0*/  FFMA.FTZ R77, R46, R56.reuse, R59 ;  /* 0x000000382e4d7223 */ /* 0x080fe2000001003b */
[----:B------:R-:W-:Y:S01]  /*9dc0*/  F2FP.F16.E4M3.UNPACK_B R46, R15.H1 ;  /* 0x0000000fff2e723e */ /* 0x000fe200030006ff */
[----:B------:R-:W-:Y:S01]  /*9dd0*/  FFMA.FTZ R76, R13, R56, -R62 ;  /* 0x000000380d4c7223 */ /* 0x000fe2000001083e */
[----:B------:R-:W-:Y:S01]  /*9de0*/  FFMA.FTZ R78, R57, R44, R60 ;  /* 0x0000002c394e7223 */ /* 0x000fe2000001003c */
[-C--:B------:R-:W-:Y:S01]  /*9df0*/  F2FP.F16.E4M3.UNPACK_B R13, R47.reuse ;  /* 0x0000002fff0d723e */ /* 0x080fe200020006ff */
[--C-:B------:R-:W-:Y:S01]  /*9e00*/  HADD2.F32 R63, -RZ, R61.reuse.H0_H0 ;  /* 0x2000003dff3f7230 */ /* 0x100fe20000004100 */
[----:B------:R-:W-:Y:S01]  /*9e10*/  F2FP.F16.E4M3.UNPACK_B R60, R14 ;  /* 0x0000000eff3c723e */ /* 0x000fe200020006ff */
[----:B------:R-:W-:Y:S01]  /*9e20*/  FFMA.FTZ R79, R45, R44, -R58 ;  /* 0x0000002c2d4f7223 */ /* 0x000fe2000001083a */
[----:B------:R-:W-:Y:S01]  /*9e30*/  F2FP.F16.E4M3.UNPACK_B R47, R47.H1 ;  /* 0x0000002fff2f723e */ /* 0x000fe200030006ff */
[----:B------:R-:W-:Y:S01]  /*9e40*/  HADD2.F32 R61, -RZ, R61.H1_H1 ;  /* 0x3000003dff3d7230 */ /* 0x000fe20000004100 */
[-C--:B------:R-:W-:Y:S01]  /*9e50*/  F2FP.F16.E4M3.UNPACK_B R14, R12.reuse ;  /* 0x0000000cff0e723e */ /* 0x080fe200020006ff */
[----:B------:R-:W-:Y:S01]  /*9e60*/  HADD2.F32 R62, -RZ, R60.H0_H0 ;  /* 0x2000003cff3e7230 */ /* 0x000fe20000004100 */
[----:B------:R-:W-:Y:S01]  /*9e70*/  F2FP.F16.E4M3.UNPACK_B R57, R12.H1 ;  /* 0x0000000cff39723e */ /* 0x000fe200030006ff */
[----:B------:R-:W-:Y:S01]  /*9e80*/  HADD2.F32 R12, -RZ, R46.H0_H0 ;  /* 0x2000002eff0c7230 */ /* 0x000fe20000004100 */
[----:B------:R-:W-:Y:S01]  /*9e90*/  F2FP.F16.E4M3.UNPACK_B R45, R15 ;  /* 0x0000000fff2d723e */ /* 0x000fe200020006ff */
[----:B------:R-:W-:Y:S01]  /*9ea0*/  HADD2.F32 R44, -RZ, R47.H0_H0 ;  /* 0x2000002fff2c7230 */ /* 0x000fe20000004100 */
[----:B------:R-:W-:Y:S01]  /*9eb0*/  F2FP.SATFINITE.E4M3.F32.PACK_AB_MERGE_C R76, R79, R76, RZ ;  /* 0x0000004c4f4c723e */ /* 0x000fe200048070ff */
[----:B------:R-:W-:-:S02]  /*9ec0*/  HADD2.F32 R59, -RZ, R57.H0_H0 ;  /* 0x20000039ff3b7230 */ /* 0x000fc40000004100 */
[-C--:B------:R-:W-:Y:S01]  /*9ed0*/  FMUL.FTZ R115, R12, R63.reuse ;  /* 0x0000003f0c737220 */ /* 0x080fe20000410000 */
[----:B------:R-:W-:Y:S02]  /*9ee0*/  HADD2.F32 R46, -RZ, R46.H1_H1 ;  /* 0x3000002eff2e7230 */ /* 0x000fe40000004100 */
[C---:B------:R-:W-:Y:S01]  /*9ef0*/  FMUL.FTZ R63, R44.reuse, R63 ;  /* 0x0000003f2c3f7220 */ /* 0x040fe20000410000 */
[----:B------:R-:W-:Y:S02]  /*9f00*/  HADD2.F32 R47, -RZ, R47.H1_H1 ;  /* 0x3000002fff2f7230 */ /* 0x000fe40000004100 */
[----:B------:R-:W-:Y:S01]  /*9f10*/  FFMA.FTZ R115, R44, R59, -R115 ;  /* 0x0000003b2c737223 */ /* 0x000fe20000010873 */
[----:B------:R-:W-:Y:S02]  /*9f20*/  HADD2.F32 R56, -RZ, R45.H0_H0 ;  /* 0x2000002dff387230 */ /* 0x000fe40000004100 */
[----:B------:R-:W-:Y:S01]  /*9f30*/  FMUL.FTZ R44, R46, R61 ;  /* 0x0000003d2e2c7220 */ /* 0x000fe20000410000 */
[----:B------:R-:W-:-:S02]  /*9f40*/  HADD2.F32 R15, -RZ, R13.H0_H0 ;  /* 0x2000000dff0f7230 */ /* 0x000fc40000004100 */
[----:B------:R-:W-:Y:S01]  /*9f50*/  FMUL.FTZ R61, R47, R61 ;  /* 0x0000003d2f3d7220 */ /* 0x000fe20000410000 */
[----:B------:R-:W-:Y:S02]  /*9f60*/  HADD2.F32 R45, -RZ, R45.H1_H1 ;  /* 0x3000002dff2d7230 */ /* 0x000fe40000004100 */
[----:B------:R-:W-:Y:S01]  /*9f70*/  FFMA.FTZ R63, R12, R59, R63 ;  /* 0x0000003b0c3f7223 */ /* 0x000fe2000001003f */
[----:B------:R-:W-:Y:S02]  /*9f80*/  HADD2.F32 R60, -RZ, R60.H1_H1 ;  /* 0x3000003cff3c7230 */ /* 0x000fe40000004100 */
[-C--:B------:R-:W-:Y:S01]  /*9f90*/  FMUL.FTZ R104, R56, R62.reuse ;  /* 0x0000003e38687220 */ /* 0x080fe20000410000 */
[----:B------:R-:W-:Y:S02]  /*9fa0*/  HADD2.F32 R13, -RZ, R13.H1_H1 ;  /* 0x3000000dff0d7230 */ /* 0x000fe40000004100 */
[----:B------:R-:W-:Y:S01]  /*9fb0*/  FMUL.FTZ R105, R15, R62 ;  /* 0x0000003e0f697220 */ /* 0x000fe20000410000 */
[----:B------:R-:W-:-:S02]  /*9fc0*/  HADD2.F32 R57, -RZ, R57.H1_H1 ;  /* 0x30000039ff397230 */ /* 0x000fc40000004100 */
[-C--:B------:R-:W-:Y:S01]  /*9fd0*/  FMUL.FTZ R12, R45, R60.reuse ;  /* 0x0000003c2d0c7220 */ /* 0x080fe20000410000 */
[--C-:B------:R-:W-:Y:S02]  /*9fe0*/  HADD2.F32 R58, -RZ, R14.reuse.H0_H0 ;  /* 0x2000000eff3a7230 */ /* 0x100fe40000004100 */
[----:B------:R-:W-:Y:S01]  /*9ff0*/  FMUL.FTZ R60, R13, R60 ;  /* 0x0000003c0d3c7220 */ /* 0x000fe20000410000 */
[----:B------:R-:W-:Y:S02]  /*a000*/  HADD2.F32 R14, -RZ, R14.H1_H1 ;  /* 0x3000000eff0e7230 */ /* 0x000fe40000004100 */
[-C--:B------:R-:W-:Y:S01]  /*a010*/  FFMA.FTZ R44, R47, R57.reuse, -R44 ;  /* 0x000000392f2c7223 */ /* 0x080fe2000001082c */
[----:B------:R-:W-:Y:S01]  /*a020*/  FFMA.FTZ R46, R46, R57, R61 ;  /* 0x000000392e2e7223 */ /* 0x000fe2000001003d */
[-C--:B------:R-:W-:Y:S01]  /*a030*/  FFMA.FTZ R104, R15, R58.reuse, -R104 ;  /* 0x0000003a0f687223 */ /* 0x080fe20000010868 */
[----:B------:R-:W-:Y:S01]  /*a040*/  FFMA.FTZ R105, R56, R58, R105 ;  /* 0x0000003a38697223 */ /* 0x000fe20000010069 */
[-C--:B------:R-:W-:Y:S01]  /*a050*/  FFMA.FTZ R13, R13, R14.reuse, -R12 ;  /* 0x0000000e0d0d7223 */ /* 0x080fe2000001080c */
[----:B------:R-:W-:Y:S01]  /*a060*/  FFMA.FTZ R60, R45, R14, R60 ;  /* 0x0000000e2d3c7223 */ /* 0x000fe2000001003c */
[----:B------:R-:W-:Y:S01]  /*a070*/  F2FP.SATFINITE.E4M3.F32.PACK_AB_MERGE_C R44, R44, R115, RZ ;  /* 0x000000732c2c723e */ /* 0x000fe200048070ff */
[----:B------:R-:W-:Y:S01]  /*a080*/  IMAD.MOV.U32 R12, RZ, RZ, R49 ;  /* 0x000000ffff0c7224 */ /* 0x000fe200078e0031 */
[----:B------:R-:W-:-:S02]  /*a090*/  F2FP.SATFINITE.E4M3.F32.PACK_AB_MERGE_C R46, R46, R63, RZ ;  /* 0x0000003f2e2e723e */ /* 0x000fc400048070ff */
[----:B------:R-:W-:Y:S02]  /*a0a0*/  F2FP.SATFINITE.E4M3.F32.PACK_AB_MERGE_C R77, R78, R77, RZ ;  /* 0x0000004d4e4d723e */ /* 0x000fe400048070ff */
[----:B------:R-:W-:Y:S01]  /*a0b0*/  F2FP.SATFINITE.E4M3.F32.PACK_AB_MERGE_C R47, R13, R104, R44 ;  /* 0x000000680d2f723e */ /* 0x000fe2000480702c */
[----:B------:R-:W-:Y:S01]  /*a0c0*/  IMAD.MOV.U32 R44, RZ, RZ, R53 ;  /* 0x000000ffff2c7224 */ /* 0x000fe200078e0035 */
[----:B------:R-:W-:Y:S01]  /*a0d0*/  F2FP.SATFINITE.E4M3.F32.PACK_AB_MERGE_C R15, R60, R105, R46 ;  /* 0x000000693c0f723e */ /* 0x000fe2000480702e */
[----:B------:R-:W-:Y:S01]  /*a0e0*/  IMAD.MOV.U32 R46, RZ, RZ, R55 ;  /* 0x000000ffff2e7224 */ /* 0x000fe200078e0037 */
[----:B------:R-:W-:Y:S02]  /*a0f0*/  F2FP.SATFINITE.E4M3.F32.PACK_AB_MERGE_C R45, R65, R66, R76 ;  /* 0x00000042412d723e */ /* 0x000fe4000480704c */
[----:B------:R-:W-:Y:S02]  /*a100*/  F2FP.SATFINITE.E4M3.F32.PACK_AB_MERGE_C R13, R67, R64, R77 ;  /* 0x00000040430d723e */ /* 0x000fe4000480704d */
[----:B------:R-:W-:-:S07]  /*a110*/  MOV R14, R54 ;  /* 0x00000036000e7202 */ /* 0x000fce0000000f00 */
.L_x_566:
[----:B------:R-:W-:Y:S05]  /*a120*/  BSYNC B2 ;  /* 0x0000000000027941 */ /* 0x000fea0003800000 */
.L_x_565:
[----:B------:R-:W-:Y:S01]  /*a130*/  ISETP.GE.AND P3, PT, R11, R114, PT ;  /* 0x000000720b00720c */ /* 0x000fe20003f66270 */
[----:B0-----:R0:W-:-:S12]  /*a140*/  ST.E.128 desc[UR36][R50.64], R44 ;  /* 0x0000002c32007985 */ /* 0x0011d8000c101d24 */
[----:B------:R-:W-:-:S04]  /*a150*/  @!P3 IADD3 R52, P4, R11, R52, RZ ;  /* 0x000000340b34b210 */ /* 0x000fc80007f9e0ff */
[----:B------:R-:W-:-:S05]  /*a160*/  @!P3 LEA.HI.X.SX32 R53, R11, R48, 0x1, P4 ;  /* 0x000000300b35b211 */ /* 0x000fca00020f0eff */
[----:B------:R0:W-:Y:S04]  /*a170*/  @!P3 ST.E.128 desc[UR36][R52.64], R12 ;  /* 0x0000000c3400b985 */ /* 0x0001e8000c101d24 */
.L_x_564:
[----:B------:R-:W-:Y:S05]  /*a180*/  BSYNC B1 ;  /* 0x0000000000017941 */ /* 0x000fea0003800000 */
.L_x_563:
[----:B------:R-:W-:-:S03]  /*a190*/  UMOV UR4, 0xffffffff ;  /* 0xffffffff00047882 */ /* 0x000fc60000000000 */
[----:B------:R-:W-:Y:S05]  /*a1a0*/  BRA.DIV UR4, `(.L_x_567) ;  /* 0x000001b6049c7947 */ /* 0x000fea000b800000 */
[----:B0-----:R0:W0:Y:S04]  /*a1b0*/  SHFL.IDX PT, R48, R107, 0x3, 0x181f ;  /* 0x00781f006b307f89 */ /* 0x00102800000e0000 */
[----:B----4-:R-:W4:Y:S02]  /*a1c0*/  SHFL.IDX PT, R106, R106, 0x3, 0x181f ;  /* 0x00781f006a6a7f89 */ /* 0x010f2400000e0000 */
.L_x_859:
[----:B------:R-:W-:-:S05]  /*a1d0*/  VIADD R11, R219, 0x60 ;  /* 0x00000060db0b7836 */ /* 0x000fca0000000000 */
[----:B------:R-:W-:-:S13]  /*a1e0*/  ISETP.GE.OR P3, PT, R11, R102, P1 ;  /* 0x000000660b00720c */ /* 0x000fda0000f66670 */
[----:B------:R-:W-:Y:S05]  /*a1f0*/  @P3 BRA `(.L_x_542) ;  /* 0x00000014008c3947 */ /* 0x000fea0003800000 */
[----:B------:R-:W5:Y:S01]  /*a200*/  LDL R14, [R1+0x24] ;  /* 0x00002400010e7983 */ /* 0x000f620000100800 */
[----:B------:R-:W-:Y:S01]  /*a210*/  SEL R116, R35, R116, !P0 ;  /* 0x0000007423747207 */ /* 0x000fe20004000000 */
[----:B------:R-:W-:Y:S01]  /*a220*/  BSSY B1, `(.L_x_568) ;  /* 0x00000ef000017945 */ /* 0x000fe20003800000 */
[----:B----4-:R-:W-:Y:S02]  /*a230*/  IADD3 R50, P3, R39, R106, RZ ;  /* 0x0000006a27327210 */ /* 0x010fe40007f7e0ff */
[----:B------:R-:W-:-:S03]  /*a240*/  SHF.R.S32.HI R11, RZ, 0x1f, R116 ;  /* 0x0000001fff0b7819 */ /* 0x000fc60000011474 */
[----:B0-----:R-:W-:Y:S01]  /*a250*/  IMAD.X R51, R48, 0x1, R43, P3 ;  /* 0x0000000130337824 */ /* 0x001fe200018e062b */
[----:B------:R-:W-:-:S04]  /*a260*/  LEA.HI R116, R11, R116, RZ, 0x5 ;  /* 0x000000740b747211 */ /* 0x000fc800078f28ff */
        /* <DEDUP_REMOVED lines=14> */
[----:B------:R-:W4:Y:S01]  /*a350*/  LDS.128 R44, [R44+0x28400] ;  /* 0x028400002c2c7984 */ /* 0x000f220000000c00 */
[----:B------:R-:W-:Y:S05]  /*a360*/  @P2 BRA `(.L_x_569) ;  /* 0x0000000c00682947 */ /* 0x000fea0003800000 */
[--C-:B------:R-:W-:Y:S01]  /*a370*/  SHF.R.U32.HI R58, RZ, 0x8, R69.reuse ;  /* 0x00000008ff3a7819 */ /* 0x100fe20000011645 */
[----:B0-----:R-:W-:Y:S01]  /*a380*/  IMAD.MOV.U32 R49, RZ, RZ, R12 ;  /* 0x000000ffff317224 */ /* 0x001fe200078e000c */
[----:B------:R-:W-:Y:S01]  /*a390*/  LOP3.LUT R52, R69, 0xff, RZ, 0xc0, !PT ;  /* 0x000000ff45347812 */ /* 0x000fe200078ec0ff */
[----:B----4-:R-:W-:Y:S01]  /*a3a0*/  IMAD.MOV.U32 R55, RZ, RZ, R44 ;  /* 0x000000ffff377224 */ /* 0x010fe200078e002c */
[----:B------:R-:W-:Y:S01]  /*a3b0*/  SHF.R.U32.HI R53, RZ, 0x18, R69 ;  /* 0x00000018ff357819 */ /* 0x000fe20000011645 */
[----:B------:R-:W-:Y:S01]  /*a3c0*/  IMAD.MOV.U32 R54, RZ, RZ, R14 ;  /* 0x000000ffff367224 */ /* 0x000fe200078e000e */
[----:B------:R-:W-:Y:S02]  /*a3d0*/  SHF.R.U32.HI R65, RZ, 0x8, R71 ;  /* 0x00000008ff417819 */ /* 0x000fe40000011647 */
[----:B------:R-:W-:Y:S02]  /*a3e0*/  PRMT R53, R53, 0x654, R52 ;  /* 0x0000065435357816 */ /* 0x000fe40000000034 */
[----:B------:R-:W-:Y:S01]  /*a3f0*/  SHF.L.U32 R12, R58, 0x8, RZ ;  /* 0x000000083a0c7819 */ /* 0x000fe200000006ff */
[----:B------:R-:W-:Y:S01]  /*a400*/  IMAD.MOV.U32 R58, RZ, RZ, R46 ;  /* 0x000000ffff3a7224 */ /* 0x000fe200078e002e */
[----:B------:R-:W-:-:S02]  /*a410*/  LOP3.LUT R56, R71, 0xff, RZ, 0xc0, !PT ;  /* 0x000000ff47387812 */ /* 0x000fc400078ec0ff */
[----:B------:R-:W-:Y:S02]  /*a420*/  SHF.R.U32.HI R57, RZ, 0x18, R71 ;  /* 0x00000018ff397819 */ /* 0x000fe40000011647 */
[----:B------:R-:W-:Y:S02]  /*a430*/  SHF.R.U32.HI R60, RZ, 0x8, R75 ;  /* 0x00000008ff3c7819 */ /* 0x000fe4000001164b */
[----:B------:R-:W-:Y:S02]  /*a440*/  SHF.R.U32.HI R63, RZ, 0x8, R73 ;  /* 0x00000008ff3f7819 */ /* 0x000fe40000011649 */
[----:B------:R-:W-:Y:S01]  /*a450*/  LOP3.LUT R53, R53, 0xff00, R12, 0xf8, !PT ;  /* 0x0000ff0035357812 */ /* 0x000fe200078ef80c */
[----:B------:R-:W-:Y:S01]  /*a460*/  IMAD.SHL.U32 R12, R65, 0x100, RZ ;  /* 0x00000100410c7824 */ /* 0x000fe200078e00ff */
[----:B------:R-:W-:Y:S01]  /*a470*/  SHF.R.U32.HI R68, RZ, 0x10, R69 ;  /* 0x00000010ff447819 */ /* 0x000fe20000011645 */
[----:B------:R-:W-:Y:S01]  /*a480*/  IMAD.SHL.U32 R14, R63, 0x100, RZ ;  /* 0x000001003f0e7824 */ /* 0x000fe200078e00ff */
[----:B------:R-:W-:-:S02]  /*a490*/  SHF.R.U32.HI R67, RZ, 0x10, R71 ;  /* 0x00000010ff437819 */ /* 0x000fc40000011647 */
[----:B------:R-:W-:Y:S01]  /*a4a0*/  LOP3.LUT R59, R73, 0xff, RZ, 0xc0, !PT ;  /* 0x000000ff493b7812 */ /* 0x000fe200078ec0ff */
[----:B------:R-:W-:Y:S01]  /*a4b0*/  IMAD.U32 R44, R68, 0x10000, RZ ;  /* 0x00010000442c7824 */ /* 0x000fe200078e00ff */
[----:B------:R-:W-:Y:S02]  /*a4c0*/  SHF.R.U32.HI R64, RZ, 0x18, R73 ;  /* 0x00000018ff407819 */ /* 0x000fe40000011649 */
[----:B------:R-:W-:Y:S02]  /*a4d0*/  LOP3.LUT R61, R75, 0xff0000ff, RZ, 0xc0, !PT ;  /* 0xff0000ff4b3d7812 */ /* 0x000fe400078ec0ff */
[----:B------:R-:W-:Y:S02]  /*a4e0*/  PRMT R57, R57, 0x654, R56 ;  /* 0x0000065439397816 */ /* 0x000fe40000000038 */
[----:B------:R-:W-:Y:S02]  /*a4f0*/  SHF.L.U32 R46, R60, 0x8, RZ ;  /* 0x000000083c2e7819 */ /* 0x000fe400000006ff */
[----:B------:R-:W-:-:S02]  /*a500*/  PRMT R59, R64, 0x654, R59 ;  /* 0x00000654403b7816 */ /* 0x000fc4000000003b */
[----:B------:R-:W-:Y:S01]  /*a510*/  LOP3.LUT R57, R57, 0xff00, R12, 0xf8, !PT ;  /* 0x0000ff0039397812 */ /* 0x000fe200078ef80c */
[----:B------:R-:W-:Y:S01]  /*a520*/  IMAD.U32 R12, R67, 0x10000, RZ ;  /* 0x00010000430c7824 */ /* 0x000fe200078e00ff */
[----:B------:R-:W-:Y:S02]  /*a530*/  LOP3.LUT R65, R61, 0xff00, R46, 0xf8, !PT ;  /* 0x0000ff003d417812 */ /* 0x000fe400078ef82e */
[----:B------:R-:W-:Y:S02]  /*a540*/  F2FP.F16.E4M3.UNPACK_B R61, R113.H1 ;  /* 0x00000071ff3d723e */ /* 0x000fe400030006ff */
[----:B------:R-:W-:Y:S02]  /*a550*/  F2FP.F16.E4M3.UNPACK_B R52, R49.H1 ;  /* 0x00000031ff34723e */ /* 0x000fe400030006ff */
[----:B------:R-:W-:Y:S02]  /*a560*/  F2FP.F16.E4M3.UNPACK_B R56, R55.H1 ;  /* 0x00000037ff38723e */ /* 0x000fe400030006ff */
[----:B------:R-:W-:Y:S01]  /*a570*/  LOP3.LUT R63, R59, 0xff00, R14, 0xf8, !PT ;  /* 0x0000ff003b3f7812 */ /* 0x000fe200078ef80e */
[----:B------:R-:W-:Y:S01]  /*a580*/  HADD2.F32 R14, -RZ, R61.H0_H0 ;  /* 0x2000003dff0e7230 */ /* 0x000fe20000004100 */
[----:B------:R-:W-:Y:S01]  /*a590*/  LOP3.LUT R44, R53, 0xff0000, R44, 0xf8, !PT ;  /* 0x00ff0000352c7812 */ /* 0x000fe200078ef82c */
[----:B------:R-:W-:Y:S01]  /*a5a0*/  HADD2.F32 R53, -RZ, R52.H0_H0 ;  /* 0x20000034ff357230 */ /* 0x000fe20000004100 */
[----:B------:R-:W-:-:S02]  /*a5b0*/  F2FP.F16.E4M3.UNPACK_B R59, R111.H1 ;  /* 0x0000006fff3b723e */ /* 0x000fc400030006ff */
[----:B------:R-:W-:Y:S01]  /*a5c0*/  LOP3.LUT R12, R57, 0xff0000, R12, 0xf8, !PT ;  /* 0x00ff0000390c7812 */ /* 0x000fe200078ef80c */
[--C-:B------:R-:W-:Y:S01]  /*a5d0*/  HADD2.F32 R57, -RZ, R56.reuse.H0_H0 ;  /* 0x20000038ff397230 */ /* 0x100fe20000004100 */
[----:B------:R-:W-:Y:S01]  /*a5e0*/  SHF.R.U32.HI R62, RZ, 0x10, R75 ;  /* 0x00000010ff3e7819 */ /* 0x000fe2000001164b */
[----:B------:R-:W-:Y:S01]  /*a5f0*/  HADD2.F32 R60, -RZ, R59.H0_H0 ;  /* 0x2000003bff3c7230 */ /* 0x000fe20000004100 */
[----:B------:R-:W-:Y:S01]  /*a600*/  SHF.R.U32.HI R66, RZ, 0x10, R73 ;  /* 0x00000010ff427819 */ /* 0x000fe20000011649 */
[-C--:B------:R-:W-:Y:S01]  /*a610*/  FMUL.FTZ R68, R53, R14.reuse ;  /* 0x0000000e35447220 */ /* 0x080fe20000410000 */
[----:B------:R-:W-:Y:S01]  /*a620*/  SHF.L.U32 R62, R62, 0x10, RZ ;  /* 0x000000103e3e7819 */ /* 0x000fe200000006ff */
[----:B------:R-:W-:Y:S01]  /*a630*/  FMUL.FTZ R64, R57, R14 ;  /* 0x0000000e39407220 */ /* 0x000fe20000410000 */
[----:B------:R-:W-:Y:S01]  /*a640*/  F2FP.F16.E4M3.UNPACK_B R113, R113 ;  /* 0x00000071ff71723e */ /* 0x000fe200020006ff */
[----:B------:R-:W-:Y:S01]  /*a650*/  IMAD.U32 R46, R66, 0x10000, RZ ;  /* 0x00010000422e7824 */ /* 0x000fe200078e00ff */
[----:B------:R-:W-:Y:S01]  /*a660*/  LOP3.LUT R14, R65, 0xff0000, R62, 0xf8, !PT ;  /* 0x00ff0000410e7812 */ /* 0x000fe200078ef83e */
[-C--:B------:R-:W-:Y:S01]  /*a670*/  FFMA.FTZ R68, R57, R60.reuse, R68 ;  /* 0x0000003c39447223 */ /* 0x080fe20000010044 */
[----:B------:R-:W-:Y:S01]  /*a680*/  FFMA.FTZ R66, R53, R60, -R64 ;  /* 0x0000003c35427223 */ /* 0x000fe20000010840 */
[----:B------:R-:W-:Y:S01]  /*a690*/  HADD2.F32 R62, -RZ, R61.H1_H1 ;  /* 0x3000003dff3e7230 */ /* 0x000fe20000004100 */
[----:B------:R-:W-:Y:S01]  /*a6a0*/  F2FP.F16.E4M3.UNPACK_B R55, R55 ;  /* 0x00000037ff37723e */ /* 0x000fe200020006ff */
[----:B------:R-:W-:Y:S01]  /*a6b0*/  HADD2.F32 R57, -RZ, R56.H1_H1 ;  /* 0x30000038ff397230 */ /* 0x000fe20000004100 */
[----:B------:R-:W-:Y:S01]  /*a6c0*/  F2FP.F16.E4M3.UNPACK_B R49, R49 ;  /* 0x00000031ff31723e */ /* 0x000fe200020006ff */
[----:B------:R-:W-:Y:S01]  /*a6d0*/  HADD2.F32 R53, -RZ, R52.H1_H1 ;  /* 0x30000034ff357230 */ /* 0x000fe20000004100 */
[----:B------:R-:W-:Y:S01]  /*a6e0*/  F2FP.F16.E4M3.UNPACK_B R111, R111 ;  /* 0x0000006fff6f723e */ /* 0x000fe200020006ff */
[----:B------:R-:W-:-:S02]  /*a6f0*/  HADD2.F32 R60, -RZ, R59.H1_H1 ;  /* 0x3000003bff3c7230 */ /* 0x000fc40000004100 */
[-C--:B------:R-:W-:Y:S01]  /*a700*/  FMUL.FTZ R64, R57, R62.reuse ;  /* 0x0000003e39407220 */ /* 0x080fe20000410000 */
[----:B------:R-:W-:Y:S02]  /*a710*/  HADD2.F32 R59, -RZ, R113.H0_H0 ;  /* 0x20000071ff3b7230 */ /* 0x000fe40000004100 */
[C---:B------:R-:W-:Y:S01]  /*a720*/  FMUL.FTZ R62, R53.reuse, R62 ;  /* 0x0000003e353e7220 */ /* 0x040fe20000410000 */
[----:B------:R-:W-:Y:S02]  /*a730*/  HADD2.F32 R56, -RZ, R55.H0_H0 ;  /* 0x20000037ff387230 */ /* 0x000fe40000004100 */
[-C--:B------:R-:W-:Y:S01]  /*a740*/  FFMA.FTZ R67, R53, R60.reuse, -R64 ;  /* 0x0000003c35437223 */ /* 0x080fe20000010840 */
[----:B------:R-:W-:Y:S02]  /*a750*/  HADD2.F32 R52, -RZ, R49.H0_H0 ;  /* 0x20000031ff347230 */ /* 0x000fe40000004100 */
[----:B------:R-:W-:Y:S01]  /*a760*/  FFMA.FTZ R69, R57, R60, R62 ;  /* 0x0000003c39457223 */ /* 0x000fe2000001003e */
[----:B------:R-:W-:-:S02]  /*a770*/  HADD2.F32 R53, -RZ, R111.H0_H0 ;  /* 0x2000006fff357230 */ /* 0x000fc40000004100 */
[-C--:B------:R-:W-:Y:S01]  /*a780*/  FMUL.FTZ R57, R56, R59.reuse ;  /* 0x0000003b38397220 */ /* 0x080fe20000410000 */
[----:B------:R-:W-:Y:S02]  /*a790*/  HADD2.F32 R60, -RZ, R113.H1_H1 ;  /* 0x30000071ff3c7230 */ /* 0x000fe40000004100 */
[C---:B------:R-:W-:Y:S01]  /*a7a0*/  FMUL.FTZ R59, R52.reuse, R59 ;  /* 0x0000003b343b7220 */ /* 0x040fe20000410000 */
[----:B------:R-:W-:Y:S01]  /*a7b0*/  HADD2.F32 R55, -RZ, R55.H1_H1 ;  /* 0x30000037ff377230 */ /* 0x000fe20000004100 */
[----:B------:R-:W-:Y:S01]  /*a7c0*/  LOP3.LUT R46, R63, 0xff0000, R46, 0xf8, !PT ;  /* 0x00ff00003f2e7812 */ /* 0x000fe200078ef82e */
[-C--:B------:R-:W-:Y:S01]  /*a7d0*/  FFMA.FTZ R62, R52, R53.reuse, -R57 ;  /* 0x00000035343e7223 */ /* 0x080fe20000010839 */
[----:B------:R-:W-:Y:S01]  /*a7e0*/  FFMA.FTZ R63, R56, R53, R59 ;  /* 0x00000035383f7223 */ /* 0x000fe2000001003b */
[----:B------:R-:W-:Y:S02]  /*a7f0*/  HADD2.F32 R49, -RZ, R49.H1_H1 ;  /* 0x30000031ff317230 */ /* 0x000fe40000004100 */
[----:B------:R-:W-:Y:S01]  /*a800*/  FMUL.FTZ R56, R55, R60 ;  /* 0x0000003c37387220 */ /* 0x000fe20000410000 */
[----:B------:R-:W-:Y:S01]  /*a810*/  HADD2.F32 R52, -RZ, R111.H1_H1 ;  /* 0x3000006fff347230 */ /* 0x000fe20000004100 */
[----:B------:R-:W-:-:S02]  /*a820*/  F2FP.F16.E4M3.UNPACK_B R59, R112.H1 ;  /* 0x00000070ff3b723e */ /* 0x000fc400030006ff */
[----:B------:R-:W-:Y:S01]  /*a830*/  F2FP.F16.E4M3.UNPACK_B R53, R58.H1 ;  /* 0x0000003aff35723e */ /* 0x000fe200030006ff */
[C---:B------:R-:W-:Y:S01]  /*a840*/  FMUL.FTZ R60, R49.reuse, R60 ;  /* 0x0000003c313c7220 */ /* 0x040fe20000410000 */
[----:B------:R-:W-:Y:S01]  /*a850*/  FFMA.FTZ R65, R49, R52, -R56 ;  /* 0x0000003431417223 */ /* 0x000fe20000010838 */
[----:B------:R-:W-:Y:S01]  /*a860*/  F2FP.F16.E4M3.UNPACK_B R57, R109.H1 ;  /* 0x0000006dff39723e */ /* 0x000fe200030006ff */
[----:B------:R-:W-:Y:S01]  /*a870*/  HADD2.F32 R61, -RZ, R59.H0_H0 ;  /* 0x2000003bff3d7230 */ /* 0x000fe20000004100 */
[----:B------:R-:W-:Y:S01]  /*a880*/  F2FP.F16.E4M3.UNPACK_B R49, R54.H1 ;  /* 0x00000036ff31723e */ /* 0x000fe200030006ff */
[----:B------:R-:W-:Y:S02]  /*a890*/  HADD2.F32 R56, -RZ, R53.H0_H0 ;  /* 0x20000035ff387230 */ /* 0x000fe40000004100 */
[----:B------:R-:W-:Y:S01]  /*a8a0*/  FFMA.FTZ R64, R55, R52, R60 ;  /* 0x0000003437407223 */ /* 0x000fe2000001003c */
[----:B------:R-:W-:Y:S01]  /*a8b0*/  HADD2.F32 R60, -RZ, R59.H1_H1 ;  /* 0x3000003bff3c7230 */ /* 0x000fe20000004100 */
[----:B------:R-:W-:Y:S01]  /*a8c0*/  F2FP.F16.E4M3.UNPACK_B R112, R112 ;  /* 0x00000070ff70723e */ /* 0x000fe200020006ff */
[----:B------:R-:W-:-:S02]  /*a8d0*/  HADD2.F32 R52, -RZ, R49.H0_H0 ;  /* 0x20000031ff347230 */ /* 0x000fc40000004100 */
[-C--:B------:R-:W-:Y:S01]  /*a8e0*/  FMUL.FTZ R59, R56, R61.reuse ;  /* 0x0000003d383b7220 */ /* 0x080fe20000410000 */
[----:B------:R-:W-:Y:S01]  /*a8f0*/  HADD2.F32 R55, -RZ, R57.H0_H0 ;  /* 0x20000039ff377230 */ /* 0x000fe20000004100 */
[----:B------:R-:W-:Y:S01]  /*a900*/  F2FP.F16.E4M3.UNPACK_B R58, R58 ;  /* 0x0000003aff3a723e */ /* 0x000fe200020006ff */
[----:B------:R-:W-:Y:S02]  /*a910*/  HADD2.F32 R53, -RZ, R53.H1_H1 ;  /* 0x30000035ff357230 */ /* 0x000fe40000004100 */
[C---:B------:R-:W-:Y:S01]  /*a920*/  FMUL.FTZ R61, R52.reuse, R61 ;  /* 0x0000003d343d7220 */ /* 0x040fe20000410000 */
[----:B------:R-:W-:Y:S02]  /*a930*/  HADD2.F32 R49, -RZ, R49.H1_H1 ;  /* 0x30000031ff317230 */ /* 0x000fe40000004100 */
[-C--:B------:R-:W-:Y:S01]  /*a940*/  FFMA.FTZ R70, R52, R55.reuse, -R59 ;  /* 0x0000003734467223 */ /* 0x080fe2000001083b */
[----:B------:R-:W-:Y:S02]  /*a950*/  HADD2.F32 R52, -RZ, R57.H1_H1 ;  /* 0x30000039ff347230 */ /* 0x000fe40000004100 */
[----:B------:R-:W-:Y:S01]  /*a960*/  FMUL.FTZ R72, R53, R60 ;  /* 0x0000003c35487220 */ /* 0x000fe20000410000 */
[----:B------:R-:W-:Y:S01]  /*a970*/  F2FP.F16.E4M3.UNPACK_B R54, R54 ;  /* 0x00000036ff36723e */ /* 0x000fe200020006ff */
[C---:B------:R-:W-:Y:S01]  /*a980*/  FMUL.FTZ R60, R49.reuse, R60 ;  /* 0x0000003c313c7220 */ /* 0x040fe20000410000 */
[----:B------:R-:W-:Y:S01]  /*a990*/  FFMA.FTZ R71, R56, R55, R61 ;  /* 0x0000003738477223 */ /* 0x000fe2000001003d */
[----:B------:R-:W-:Y:S01]  /*a9a0*/  FFMA.FTZ R73, R49, R52, -R72 ;  /* 0x0000003431497223 */ /* 0x000fe20000010848 */
[----:B------:R-:W-:-:S02]  /*a9b0*/  HADD2.F32 R55, -RZ, R112.H0_H0 ;  /* 0x20000070ff377230 */ /* 0x000fc40000004100 */
[----:B------:R-:W-:Y:S01]  /*a9c0*/  FFMA.FTZ R72, R53, R52, R60 ;  /* 0x0000003435487223 */ /* 0x000fe2000001003c */
[----:B------:R-:W-:Y:S01]  /*a9d0*/  F2FP.F16.E4M3.UNPACK_B R109, R109 ;  /* 0x0000006dff6d723e */ /* 0x000fe200020006ff */
[----:B------:R-:W-:Y:S01]  /*a9e0*/  HADD2.F32 R52, -RZ, R58.H0_H0 ;  /* 0x2000003aff347230 */ /* 0x000fe20000004100 */
[----:B------:R-:W-:Y:S01]  /*a9f0*/  F2FP.SATFINITE.E4M3.F32.PACK_AB_MERGE_C R70, R73, R70, RZ ;  /* 0x000000464946723e */ /* 0x000fe200048070ff */
[----:B------:R-:W-:Y:S01]  /*aa00*/  HADD2.F32 R49, -RZ, R54.H0_H0 ;  /* 0x20000036ff317230 */ /* 0x000fe20000004100 */
[----:B------:R-:W-:Y:S01]  /*aa10*/  F2FP.SATFINITE.E4M3.F32.PACK_AB_MERGE_C R66, R67, R66, RZ ;  /* 0x000000424342723e */ /* 0x000fe200048070ff */
[----:B------:R-:W-:Y:S02]  /*aa20*/  HADD2.F32 R57, -RZ, R112.H1_H1 ;  /* 0x30000070ff397230 */ /* 0x000fe40000004100 */
[-C--:B------:R-:W-:Y:S01]  /*aa30*/  FMUL.FTZ R56, R52, R55.reuse ;  /* 0x0000003734387220 */ /* 0x080fe20000410000 */
[----:B------:R-:W-:Y:S02]  /*aa40*/  HADD2.F32 R58, -RZ, R58.H1_H1 ;  /* 0x3000003aff3a7230 */ /* 0x000fe40000004100 */
[----:B------:R-:W-:Y:S01]  /*aa50*/  FMUL.FTZ R55, R49, R55 ;  /* 0x0000003731377220 */ /* 0x000fe20000410000 */
[----:B------:R-:W-:Y:S01]  /*aa60*/  HADD2.F32 R54, -RZ, R54.H1_H1 ;  /* 0x30000036ff367230 */ /* 0x000fe20000004100 */
[----:B------:R-:W-:Y:S01]  /*aa70*/  F2FP.SATFINITE.E4M3.F32.PACK_AB_MERGE_C R68, R69, R68, RZ ;  /* 0x000000444544723e */ /* 0x000fe200048070ff */
[----:B------:R-:W-:-:S02]  /*aa80*/  HADD2.F32 R53, -RZ, R109.H0_H0 ;  /* 0x2000006dff357230 */ /* 0x000fc40000004100 */
[-C--:B------:R-:W-:Y:S01]  /*aa90*/  FMUL.FTZ R59, R58, R57.reuse ;  /* 0x000000393a3b7220 */ /* 0x080fe20000410000 */
[----:B------:R-:W-:Y:S02]  /*aaa0*/  HADD2.F32 R109, -RZ, R109.H1_H1 ;  /* 0x3000006dff6d7230 */ /* 0x000fe40000004100 */
[----:B------:R-:W-:Y:S01]  /*aab0*/  FMUL.FTZ R61, R54, R57 ;  /* 0x00000039363d7220 */ /* 0x000fe20000410000 */
[----:B------:R-:W-:Y:S01]  /*aac0*/  F2FP.SATFINITE.E4M3.F32.PACK_AB_MERGE_C R69, R65, R62, R66 ;  /* 0x0000003e4145723e */ /* 0x000fe20004807042 */
[-C--:B------:R-:W-:Y:S01]  /*aad0*/  FFMA.FTZ R57, R49, R53.reuse, -R56 ;  /* 0x0000003531397223 */ /* 0x080fe20000010838 */
[----:B------:R-:W-:Y:S01]  /*aae0*/  FFMA.FTZ R60, R52, R53, R55 ;  /* 0x00000035343c7223 */ /* 0x000fe20000010037 */
[----:B------:R-:W-:Y:S01]  /*aaf0*/  FFMA.FTZ R52, R54, R109, -R59 ;  /* 0x0000006d36347223 */ /* 0x000fe2000001083b */
[----:B------:R-:W-:Y:S01]  /*ab00*/  F2FP.F16.E4M3.UNPACK_B R53, R45 ;  /* 0x0000002dff35723e */ /* 0x000fe200020006ff */
[----:B------:R-:W-:Y:S01]  /*ab10*/  FFMA.FTZ R61, R58, R109, R61 ;  /* 0x0000006d3a3d7223 */ /* 0x000fe2000001003d */
[----:B------:R-:W-:-:S02]  /*ab20*/  F2FP.F16.E4M3.UNPACK_B R56, R46 ;  /* 0x0000002eff38723e */ /* 0x000fc400020006ff */
[----:B------:R-:W-:Y:S01]  /*ab30*/  F2FP.F16.E4M3.UNPACK_B R49, R13 ;  /* 0x0000000dff31723e */ /* 0x000fe200020006ff */
[--C-:B------:R-:W-:Y:S01]  /*ab40*/  HADD2.F32 R54, -RZ, R53.reuse.H0_H0 ;  /* 0x20000035ff367230 */ /* 0x100fe20000004100 */
[----:B------:R-:W-:Y:S01]  /*ab50*/  F2FP.SATFINITE.E4M3.F32.PACK_AB_MERGE_C R58, R72, R71, RZ ;  /* 0x00000047483a723e */ /* 0x000fe200048070ff */
[--C-:B------:R-:W-:Y:S01]  /*ab60*/  HADD2.F32 R59, -RZ, R56.reuse.H0_H0 ;  /* 0x20000038ff3b7230 */ /* 0x100fe20000004100 */
[----:B------:R-:W-:Y:S01]  /*ab70*/  F2FP.F16.E4M3.UNPACK_B R55, R44 ;  /* 0x0000002cff37723e */ /* 0x000fe200020006ff */
[----:B------:R-:W-:Y:S01]  /*ab80*/  HADD2.F32 R53, -RZ, R53.H1_H1 ;  /* 0x30000035ff357230 */ /* 0x000fe20000004100 */
[----:B------:R-:W-:Y:S01]  /*ab90*/  F2FP.SATFINITE.E4M3.F32.PACK_AB_MERGE_C R71, R52, R57, R70 ;  /* 0x000000393447723e */ /* 0x000fe20004807046 */
[----:B------:R-:W-:Y:S01]  /*aba0*/  HADD2.F32 R52, -RZ, R49.H0_H0 ;  /* 0x20000031ff347230 */ /* 0x000fe20000004100 */
[----:B------:R-:W-:Y:S01]  /*abb0*/  F2FP.SATFINITE.E4M3.F32.PACK_AB_MERGE_C R73, R61, R60, R58 ;  /* 0x0000003c3d49723e */ /* 0x000fe2000480703a */
[----:B------:R-:W-:Y:S02]  /*abc0*/  HADD2.F32 R57, -RZ, R55.H0_H0 ;  /* 0x20000037ff397230 */ /* 0x000fe40000004100 */
[----:B------:R-:W-:Y:S01]  /*abd0*/  FMUL.FTZ R61, R54, R59 ;  /* 0x0000003b363d7220 */ /* 0x000fe20000410000 */
[----:B------:R-:W-:-:S02]  /*abe0*/  HADD2.F32 R56, -RZ, R56.H1_H1 ;  /* 0x30000038ff387230 */ /* 0x000fc40000004100 */
[C---:B------:R-:W-:Y:S01]  /*abf0*/  FMUL.FTZ R59, R52.reuse, R59 ;  /* 0x0000003b343b7220 */ /* 0x040fe20000410000 */
[----:B------:R-:W-:Y:S02]  /*ac00*/  HADD2.F32 R49, -RZ, R49.H1_H1 ;  /* 0x30000031ff317230 */ /* 0x000fe40000004100 */
[----:B------:R-:W-:Y:S01]  /*ac10*/  FFMA.FTZ R61, R52, R57, -R61 ;  /* 0x00000039343d7223 */ /* 0x000fe2000001083d */
[----:B------:R-:W-:Y:S01]  /*ac20*/  F2FP.F16.E4M3.UNPACK_B R52, R45.H1 ;  /* 0x0000002dff34723e */ /* 0x000fe200030006ff */
[----:B------:R-:W-:Y:S01]  /*ac30*/  FFMA.FTZ R59, R54, R57, R59 ;  /* 0x00000039363b7223 */ /* 0x000fe2000001003b */
[----:B------:R-:W-:Y:S02]  /*ac40*/  HADD2.F32 R54, -RZ, R55.H1_H1 ;  /* 0x30000037ff367230 */ /* 0x000fe40000004100 */
[-C--:B------:R-:W-:Y:S01]  /*ac50*/  FMUL.FTZ R58, R53, R56.reuse ;  /* 0x00000038353a7220 */ /* 0x080fe20000410000 */
[----:B------:R-:W-:Y:S01]  /*ac60*/  FMUL.FTZ R56, R49, R56 ;  /* 0x0000003831387220 */ /* 0x000fe20000410000 */
[----:B------:R-:W-:-:S02]  /*ac70*/  F2FP.F16.E4M3.UNPACK_B R13, R13.H1 ;  /* 0x0000000dff0d723e */ /* 0x000fc400030006ff */
[----:B------:R-:W-:Y:S01]  /*ac80*/  FFMA.FTZ R60, R49, R54, -R58 ;  /* 0x00000036313c7223 */ /* 0x000fe2000001083a */
[----:B------:R-:W-:Y:S01]  /*ac90*/  F2FP.F16.E4M3.UNPACK_B R49, R46.H1 ;  /* 0x0000002eff31723e */ /* 0x000fe200030006ff */
[----:B------:R-:W-:Y:S01]  /*aca0*/  FFMA.FTZ R62, R53, R54, R56 ;  /* 0x00000036353e7223 */ /* 0x000fe20000010038 */
[--C-:B------:R-:W-:Y:S01]  /*acb0*/  HADD2.F32 R46, -RZ, R52.reuse.H0_H0 ;  /* 0x20000034ff2e7230 */ /* 0x100fe20000004100 */
[----:B------:R-:W-:Y:S01]  /*acc0*/  F2FP.F16.E4M3.UNPACK_B R44, R44.H1 ;  /* 0x0000002cff2c723e */ /* 0x000fe200030006ff */
[----:B------:R-:W-:Y:S01]  /*acd0*/  HADD2.F32 R45, -RZ, R13.H0_H0 ;  /* 0x2000000dff2d7230 */ /* 0x000fe20000004100 */
[----:B------:R-:W-:Y:S01]  /*ace0*/  F2FP.SATFINITE.E4M3.F32.PACK_AB_MERGE_C R72, R64, R63, R68 ;  /* 0x0000003f4048723e */ /* 0x000fe20004807044 */
[--C-:B------:R-:W-:Y:S01]  /*acf0*/  HADD2.F32 R53, -RZ, R49.reuse.H0_H0 ;  /* 0x20000031ff357230 */ /* 0x100fe20000004100 */
[----:B------:R-:W-:Y:S01]  /*ad00*/  F2FP.F16.E4M3.UNPACK_B R55, R14 ;  /* 0x0000000eff37723e */ /* 0x000fe200020006ff */
[----:B------:R-:W-:Y:S02]  /*ad10*/  HADD2.F32 R52, -RZ, R52.H1_H1 ;  /* 0x30000034ff347230 */ /* 0x000fe40000004100 */
[----:B------:R-:W-:-:S02]  /*ad20*/  HADD2.F32 R54, -RZ, R49.H1_H1 ;  /* 0x30000031ff367230 */ /* 0x000fc40000004100 */
[-C--:B------:R-:W-:Y:S01]  /*ad30*/  FMUL.FTZ R56, R46, R53.reuse ;  /* 0x000000352e387220 */ /* 0x080fe20000410000 */
[--C-:B------:R-:W-:Y:S02]  /*ad40*/  HADD2.F32 R49, -RZ, R44.reuse.H0_H0 ;  /* 0x2000002cff317230 */ /* 0x100fe40000004100 */
[C---:B------:R-:W-:Y:S01]  /*ad50*/  FMUL.FTZ R53, R45.reuse, R53 ;  /* 0x000000352d357220 */ /* 0x040fe20000410000 */
[----:B------:R-:W-:Y:S02]  /*ad60*/  HADD2.F32 R13, -RZ, R13.H1_H1 ;  /* 0x3000000dff0d7230 */ /* 0x000fe40000004100 */
[-C--:B------:R-:W-:Y:S01]  /*ad70*/  FMUL.FTZ R58, R52, R54.reuse ;  /* 0x00000036343a7220 */ /* 0x080fe20000410000 */
[----:B------:R-:W-:Y:S02]  /*ad80*/  HADD2.F32 R44, -RZ, R44.H1_H1 ;  /* 0x3000002cff2c7230 */ /* 0x000fe40000004100 */
[----:B------:R-:W-:Y:S01]  /*ad90*/  FFMA.FTZ R64, R46, R49, R53 ;  /* 0x000000312e407223 */ /* 0x000fe20000010035 */
[----:B------:R-:W-:Y:S01]  /*ada0*/  F2FP.F16.E4M3.UNPACK_B R46, R47 ;  /* 0x0000002fff2e723e */ /* 0x000fe200020006ff */
[----:B------:R-:W-:Y:S01]  /*adb0*/  FFMA.FTZ R63, R45, R49, -R56 ;  /* 0x000000312d3f7223 */ /* 0x000fe20000010838 */
[C---:B------:R-:W-:Y:S01]  /*adc0*/  FMUL.FTZ R45, R13.reuse, R54 ;  /* 0x000000360d2d7220 */ /* 0x040fe20000410000 */
[----:B------:R-:W-:Y:S01]  /*add0*/  FFMA.FTZ R66, R13, R44, -R58 ;  /* 0x0000002c0d427223 */ /* 0x000fe2000001083a */
[-C--:B------:R-:W-:Y:S01]  /*ade0*/  F2FP.F16.E4M3.UNPACK_B R13, R15.reuse ;  /* 0x0000000fff0d723e */ /* 0x080fe200020006ff */
[----:B------:R-:W-:Y:S01]  /*adf0*/  HADD2.F32 R49, -RZ, R46.H0_H0 ;  /* 0x2000002eff317230 */ /* 0x000fe20000004100 */
[----:B------:R-:W-:Y:S01]  /*ae00*/  F2FP.F16.E4M3.UNPACK_B R56, R14.H1 ;  /* 0x0000000eff38723e */ /* 0x000fe200030006ff */
[----:B------:R-:W-:Y:S01]  /*ae10*/  HADD2.F32 R57, -RZ, R55.H0_H0 ;  /* 0x20000037ff397230 */ /* 0x000fe20000004100 */
[----:B------:R-:W-:Y:S01]  /*ae20*/  F2FP.F16.E4M3.UNPACK_B R15, R15.H1 ;  /* 0x0000000fff0f723e */ /* 0x000fe200030006ff */
[----:B------:R-:W-:Y:S01]  /*ae30*/  FFMA.FTZ R65, R52, R44, R45 ;  /* 0x0000002c34417223 */ /* 0x000fe2000001002d */
        /* <DEDUP_REMOVED lines=9> */
[----:B------:R-:W-:Y:S01]  /*aed0*/  HADD2.F32 R53, -RZ, R14.H0_H0 ;  /* 0x2000000eff357230 */ /* 0x000fe20000004100 */
[----:B------:R-:W-:Y:S01]  /*aee0*/  F2FP.SATFINITE.E4M3.F32.PACK_AB_MERGE_C R63, R66, R63, RZ ;  /* 0x0000003f423f723e */ /* 0x000fe200048070ff */
[----:B------:R-:W-:Y:S02]  /*aef0*/  HADD2.F32 R47, -RZ, R47.H1_H1 ;  /* 0x3000002fff2f7230 */ /* 0x000fe40000004100 */
[----:B------:R-:W-:Y:S01]  /*af00*/  FMUL.FTZ R57, R45, R58 ;  /* 0x0000003a2d397220 */ /* 0x000fe20000410000 */
[----:B------:R-:W-:Y:S02]  /*af10*/  HADD2.F32 R56, -RZ, R56.H1_H1 ;  /* 0x30000038ff387230 */ /* 0x000fe40000004100 */
[----:B------:R-:W-:Y:S01]  /*af20*/  FFMA.FTZ R67, R44, R53, -R67 ;  /* 0x000000352c437223 */ /* 0x000fe20000010843 */
[----:B------:R-:W-:-:S02]  /*af30*/  HADD2.F32 R15, -RZ, R15.H1_H1 ;  /* 0x3000000fff0f7230 */ /* 0x000fc40000004100 */
[C---:B------:R-:W-:Y:S01]  /*af40*/  FMUL.FTZ R70, R12.reuse, R58 ;  /* 0x0000003a0c467220 */ /* 0x040fe20000410000 */
[----:B------:R-:W-:Y:S02]  /*af50*/  HADD2.F32 R54, -RZ, R52.H0_H0 ;  /* 0x20000034ff367230 */ /* 0x000fe40000004100 */
[-C--:B------:R-:W-:Y:S01]  /*af60*/  FMUL.FTZ R44, R47, R56.reuse ;  /* 0x000000382f2c7220 */ /* 0x080fe20000410000 */
[----:B------:R-:W-:Y:S02]  /*af70*/  HADD2.F32 R46, -RZ, R46.H1_H1 ;  /* 0x3000002eff2e7230 */ /* 0x000fe40000004100 */
[----:B------:R-:W-:Y:S01]  /*af80*/  FMUL.FTZ R56, R15, R56 ;  /* 0x000000380f387220 */ /* 0x000fe20000410000 */
[----:B------:R-:W-:Y:S02]  /*af90*/  HADD2.F32 R55, -RZ, R55.H1_H1 ;  /* 0x30000037ff377230 */ /* 0x000fe40000004100 */
[----:B------:R-:W-:Y:S01]  /*afa0*/  FFMA.FTZ R57, R12, R54, R57 ;  /* 0x000000360c397223 */ /* 0x000fe20000010039 */
[----:B------:R-:W-:-:S02]  /*afb0*/  HADD2.F32 R52, -RZ, R52.H1_H1 ;  /* 0x30000034ff347230 */ /* 0x000fc40000004100 */
[----:B------:R-:W-:Y:S01]  /*afc0*/  FFMA.FTZ R70, R45, R54, -R70 ;  /* 0x000000362d467223 */ /* 0x000fe20000010846 */
[----:B------:R-:W-:Y:S02]  /*afd0*/  HADD2.F32 R13, -RZ, R13.H1_H1 ;  /* 0x3000000dff0d7230 */ /* 0x000fe40000004100 */
[CC--:B------:R-:W-:Y:S01]  /*afe0*/  FMUL.FTZ R12, R46.reuse, R55.reuse ;  /* 0x000000372e0c7220 */ /* 0x0c0fe20000410000 */
[----:B------:R-:W-:Y:S02]  /*aff0*/  HADD2.F32 R14, -RZ, R14.H1_H1 ;  /* 0x3000000eff0e7230 */ /* 0x000fe40000004100 */
[-C--:B------:R-:W-:Y:S01]  /*b000*/  FFMA.FTZ R15, R15, R52.reuse, -R44 ;  /* 0x000000340f0f7223 */ /* 0x080fe2000001082c */
[----:B------:R-:W-:Y:S01]  /*b010*/  FFMA.FTZ R56, R47, R52, R56 ;  /* 0x000000342f387223 */ /* 0x000fe20000010038 */
[----:B------:R-:W-:Y:S01]  /*b020*/  FMUL.FTZ R55, R13, R55 ;  /* 0x000000370d377220 */ /* 0x000fe20000410000 */
[----:B------:R-:W-:Y:S01]  /*b030*/  FFMA.FTZ R68, R49, R53, R68 ;  /* 0x0000003531447223 */ /* 0x000fe20000010044 */
[----:B------:R-:W-:Y:S01]  /*b040*/  FFMA.FTZ R12, R13, R14, -R12 ;  /* 0x0000000e0d0c7223 */ /* 0x000fe2000001080c */
[----:B------:R-:W-:Y:S01]  /*b050*/  F2FP.SATFINITE.E4M3.F32.PACK_AB_MERGE_C R15, R15, R70, RZ ;  /* 0x000000460f0f723e */ /* 0x000fe200048070ff */
[----:B------:R-:W-:Y:S01]  /*b060*/  FFMA.FTZ R55, R46, R14, R55 ;  /* 0x0000000e2e377223 */ /* 0x000fe20000010037 */
[----:B------:R-:W-:Y:S01]  /*b070*/  F2FP.SATFINITE.E4M3.F32.PACK_AB_MERGE_C R64, R65, R64, RZ ;  /* 0x000000404140723e */ /* 0x000fe200048070ff */
[----:B------:R-:W-:Y:S01]  /*b080*/  IMAD.MOV.U32 R44, RZ, RZ, R72 ;  /* 0x000000ffff2c7224 */ /* 0x000fe200078e0048 */
[----:B------:R-:W-:Y:S01]  /*b090*/  F2FP.SATFINITE.E4M3.F32.PACK_AB_MERGE_C R56, R56, R57, RZ ;  /* 0x000000393838723e */ /* 0x000fe200048070ff */
[----:B------:R-:W-:Y:S01]  /*b0a0*/  IMAD.MOV.U32 R14, RZ, RZ, R71 ;  /* 0x000000ffff0e7224 */ /* 0x000fe200078e0047 */
[----:B------:R-:W-:Y:S01]  /*b0b0*/  F2FP.SATFINITE.E4M3.F32.PACK_AB_MERGE_C R15, R12, R67, R15 ;  /* 0x000000430c0f723e */ /* 0x000fe2000480700f */
[----:B------:R-:W-:Y:S01]  /*b0c0*/  IMAD.MOV.U32 R12, RZ, RZ, R69 ;  /* 0x000000ffff0c7224 */ /* 0x000fe200078e0045 */
[----:B------:R-:W-:-:S02]  /*b0d0*/  F2FP.SATFINITE.E4M3.F32.PACK_AB_MERGE_C R13, R60, R61, R63 ;  /* 0x0000003d3c0d723e */ /* 0x000fc4000480703f */
[----:B------:R-:W-:Y:S02]  /*b0e0*/  F2FP.SATFINITE.E4M3.F32.PACK_AB_MERGE_C R45, R62, R59, R64 ;  /* 0x0000003b3e2d723e */ /* 0x000fe40004807040 */
[----:B------:R-:W-:Y:S02]  /*b0f0*/  F2FP.SATFINITE.E4M3.F32.PACK_AB_MERGE_C R47, R55, R68, R56 ;  /* 0x00000044372f723e */ /* 0x000fe40004807038 */
[----:B------:R-:W-:-:S07]  /*b100*/  MOV R46, R73 ;  /* 0x00000049002e7202 */ /* 0x000fce0000000f00 */
.L_x_569:
[----:B------:R-:W-:Y:S05]  /*b110*/  BSYNC B1 ;  /* 0x0000000000017941 */ /* 0x000fea0003800000 */
.L_x_568:
[----:B0-----:R0:W-:Y:S01]  /*b120*/  ST.E.128 desc[UR36][R50.64], R12 ;  /* 0x0000000c32007985 */ /* 0x0011e2000c101d24 */
[----:B------:R-:W-:-:S13]  /*b130*/  ISETP.GE.AND P2, PT, R11, R114, PT ;  /* 0x000000720b00720c */ /* 0x000fda0003f46270 */
[----:B------:R-:W-:Y:S05]  /*b140*/  @P2 BRA `(.L_x_542) ;  /* 0x0000000400b82947 */ /* 0x000fea0003800000 */
[----:B------:R-:W-:-:S04]  /*b150*/  IADD3 R106, P2, R11, R106, RZ ;  /* 0x0000006a0b6a7210 */ /* 0x000fc80007f5e0ff */
[----:B------:R-:W-:-:S05]  /*b160*/  LEA.HI.X.SX32 R107, R11, R48, 0x1, P2 ;  /* 0x000000300b6b7211 */ /* 0x000fca00010f0eff */
[----:B----4-:R4:W-:Y:S01]  /*b170*/  ST.E.128 desc[UR36][R106.64], R44 ;  /* 0x0000002c6a007985 */ /* 0x0109e2000c101d24 */
[----:B------:R-:W-:Y:S05]  /*b180*/  BRA `(.L_x_542) ;  /* 0x0000000400a87947 */ /* 0x000fea0003800000 */
.L_x_501:
[----:B------:R-:W-:-:S06]  /*b190*/  UISETP.NE.AND UP0, UPT, UR39, 0x3, UPT ;  /* 0x000000032700788c */ /* 0x000fcc000bf05270 */
[----:B------:R-:W-:-:S13]  /*b1a0*/  PLOP3.LUT P5, PT, PT, PT, UP0, 0x80, 0x0 ;  /* 0x000000000000781c */ /* 0x000fda0003faf008 */
[----:B------:R-:W-:Y:S05]  /*b1b0*/  @!P5 BRA `(.L_x_570) ;  /* 0x000000000004d947 */ /* 0x000fea0003800000 */
[----:B------:R-:W-:Y:S01]  /*b1c0*/  BPT.TRAP 0x1 ;  /* 0x000000040000795c */ /* 0x000fe20000300000 */
.L_x_570:
[----:B------:R-:W-:Y:S01]  /*b1d0*/  IMAD R80, R216, 0x8, R23 ;  /* 0x00000008d8507824 */ /* 0x000fe200078e0217 */
[----:B------:R-:W-:Y:S01]  /*b1e0*/  SHF.L.U32 R103, R224, 0x1f, RZ ;  /* 0x0000001fe0677819 */ /* 0x000fe200000006ff */
[----:B------:R-:W-:Y:S01]  /*b1f0*/  BSSY B1, `(.L_x_571) ;  /* 0x0000004000017945 */ /* 0x000fe20003800000 */
[----:B------:R-:W-:Y:S02]  /*b200*/  SHF.R.S32.HI R100, RZ, 0x1f, R99 ;  /* 0x0000001fff647819 */ /* 0x000fe40000011463 */
[----:B------:R-:W0:Y:S02]  /*b210*/  SYNCS.PHASECHK.TRANS64.TRYWAIT P2, [R80+URZ+0x38890], R103 ;  /* 0x03889067500075a7 */ /* 0x000e24000804017f */
[----:B0-----:R-:W-:Y:S05]  /*b220*/  @!P2 BRA `(.L_x_572) ;  /* 0x000001a400c8a947 */ /* 0x001fea0003800000 */
.L_x_860:
[----:B------:R-:W-:Y:S05]  /*b230*/  BSYNC B1 ;  /* 0x0000000000017941 */ /* 0x000fea0003800000 */
.L_x_571:
[----:B------:R-:W-:Y:S01]  /*b240*/  ULDC.64 UR4, c[0x0][0x300] ;  /* 0x0000c00000047ab9 */ /* 0x000fe20000000a00 */
[----:B-----5:R-:W-:Y:S01]  /*b250*/  SHF.R.S32.HI R101, RZ, 0x1f, R98 ;  /* 0x0000001fff657819 */ /* 0x020fe20000011462 */
[----:B------:R-:W-:Y:S01]  /*b260*/  IMAD R14, R100, UR4, RZ ;  /* 0x00000004640e7c24 */ /* 0x000fe2000f8e02ff */
[----:B------:R-:W-:Y:S01]  /*b270*/  ULDC.64 UR6, c[0x0][0x2e8] ;  /* 0x0000ba0000067ab9 */ /* 0x000fe20000000a00 */
[----:B------:R-:W-:-:S04]  /*b280*/  IMAD.WIDE.U32 R12, R99, UR4, RZ ;  /* 0x00000004630c7c25 */ /* 0x000fc8000f8e00ff */
[----:B------:R-:W-:Y:S01]  /*b290*/  IMAD R11, R99, UR5, R14 ;  /* 0x00000005630b7c24 */ /* 0x000fe2000f8e020e */
[----:B------:R-:W-:Y:S01]  /*b2a0*/  ULDC.64 UR4, c[0x0][0x310] ;  /* 0x0000c40000047ab9 */ /* 0x000fe20000000a00 */
[----:B------:R-:W-:Y:S02]  /*b2b0*/  IMAD R102, R26, -0x80, R2 ;  /* 0xffffff801a667824 */ /* 0x000fe400078e0202 */
[----:B------:R-:W-:Y:S02]  /*b2c0*/  IMAD R15, R101, UR4, RZ ;  /* 0x00000004650f7c24 */ /* 0x000fe4000f8e02ff */
[----:B------:R-:W-:Y:S01]  /*b2d0*/  IMAD.IADD R13, R13, 0x1, R11 ;  /* 0x000000010d0d7824 */ /* 0x000fe200078e020b */
[----:B------:R-:W-:Y:S01]  /*b2e0*/  VIMNMX R102, R102, 0x80, PT ;  /* 0x0000008066667848 */ /* 0x000fe20003fe0100 */
[C---:B------:R-:W-:Y:S02]  /*b2f0*/  IMAD R15, R98.reuse, UR5, R15 ;  /* 0x00000005620f7c24 */ /* 0x040fe4000f8e020f */
[----:B------:R-:W-:Y:S01]  /*b300*/  IMAD.WIDE.U32 R12, R98, UR4, R12 ;  /* 0x00000004620c7c25 */ /* 0x000fe2000f8e000c */
[----:B------:R-:W-:Y:S01]  /*b310*/  ULDC.64 UR4, c[0x0][0x308] ;  /* 0x0000c20000047ab9 */ /* 0x000fe20000000a00 */
[----:B------:R-:W-:-:S02]  /*b320*/  IADD3 R47, -R219, R102, RZ ;  /* 0x00000066db2f7210 */ /* 0x000fc40007ffe1ff */
[----:B------:R-:W-:Y:S02]  /*b330*/  IMAD.IADD R13, R13, 0x1, R15 ;  /* 0x000000010d0d7824 */ /* 0x000fe400078e020f */
[----:B------:R-:W-:Y:S02]  /*b340*/  IMAD R11, R33, UR4, RZ ;  /* 0x00000004210b7c24 */ /* 0x000fe4000f8e02ff */
[----:B------:R-:W-:Y:S01]  /*b350*/  IMAD.WIDE.U32 R12, R222, UR4, R12 ;  /* 0x00000004de0c7c25 */ /* 0x000fe2000f8e000c */
[----:B------:R-:W-:-:S03]  /*b360*/  UMOV UR4, 0xffffffff ;  /* 0xffffffff00047882 */ /* 0x000fc60000000000 */
[----:B------:R-:W-:Y:S01]  /*b370*/  IMAD R11, R222, UR5, R11 ;  /* 0x00000005de0b7c24 */ /* 0x000fe2000f8e020b */
[----:B------:R-:W-:-:S04]  /*b380*/  IADD3 R45, P2, R12, UR6, RZ ;  /* 0x000000060c2d7c10 */ /* 0x000fc8000ff5e0ff */
[----:B------:R-:W-:Y:S02]  /*b390*/  IADD3.X R46, R13, UR7, R11, P2, !PT ;  /* 0x000000070d2e7c10 */ /* 0x000fe400097fe40b */
[----:B------:R-:W-:Y:S01]  /*b3a0*/  ISETP.GE.AND P2, PT, R47, 0x1, PT ;  /* 0x000000012f00780c */ /* 0x000fe20003f46270 */
[----:B------:R-:W-:-:S12]  /*b3b0*/  BRA.DIV UR4, `(.L_x_573) ;  /* 0x000001a604787947 */ /* 0x000fd8000b800000 */
[----:B------:R1:W2:Y:S04]  /*b3c0*/  SHFL.IDX PT, R44, R46, RZ, 0x181f ;  /* 0x00181fff2e2c7589 */ /* 0x0002a800000e0000 */
[----:B------:R1:W3:Y:S02]  /*b3d0*/  SHFL.IDX PT, R14, R45, RZ, 0x181f ;  /* 0x00181fff2d0e7589 */ /* 0x0002e400000e0000 */
.L_x_864:
[----:B------:R-:W-:Y:S04]  /*b3e0*/  BSSY B1, `(.L_x_574) ;  /* 0x000000d000017945 */ /* 0x000fe80003800000 */
[----:B------:R-:W-:Y:S05]  /*b3f0*/  @!P2 BRA `(.L_x_575) ;  /* 0x00000000002ca947 */ /* 0x000fea0003800000 */
[----:B------:R-:W-:Y:S02]  /*b400*/  ULDC UR4, c[0x0][0x2f4] ;  /* 0x0000bd0000047ab9 */ /* 0x000fe40000000800 */
[----:B------:R-:W-:-:S13]  /*b410*/  ISETP.GE.AND P2, PT, R16, UR4, PT ;  /* 0x0000000410007c0c */ /* 0x000fda000bf46270 */
[----:B---3--:R-:W-:-:S05]  /*b420*/  @!P2 IADD3 R48, P3, R16, R14, RZ ;  /* 0x0000000e1030a210 */ /* 0x008fca0007f7e0ff */
[----:B--2---:R-:W-:Y:S01]  /*b430*/  @!P2 IMAD.X R49, R44, 0x1, R17, P3 ;  /* 0x000000012c31a824 */ /* 0x004fe200018e0611 */
[----:B------:R-:W-:-:S13]  /*b440*/  ISETP.GE.AND P3, PT, R22, UR4, PT ;  /* 0x0000000416007c0c */ /* 0x000fda000bf66270 */
[----:B------:R-:W-:Y:S02]  /*b450*/  @!P3 IADD3 R50, P4, R22, R14, RZ ;  /* 0x0000000e1632b210 */ /* 0x000fe40007f9e0ff */
[----:B------:R-:W2:Y:S03]  /*b460*/  @!P2 LDS.128 R12, [R92+0x28400] ;  /* 0x028400005c0ca984 */ /* 0x000ea60000000c00 */
[----:B------:R-:W-:Y:S01]  /*b470*/  @!P3 IMAD.X R51, R44, 0x1, R217, P4 ;  /* 0x000000012c33b824 */ /* 0x000fe200020e06d9 */
[----:B--2---:R-:W-:Y:S04]  /*b480*/  @!P2 ST.E.128 desc[UR36][R48.64], R12 ;  /* 0x0000000c3000a985 */ /* 0x004fe8000c101d24 */
[----:B------:R-:W2:Y:S04]  /*b490*/  @!P3 LDS.128 R12, [R92+0x2c400] ;  /* 0x02c400005c0cb984 */ /* 0x000ea80000000c00 */
[----:B--2---:R4:W-:Y:S02]  /*b4a0*/  @!P3 ST.E.128 desc[UR36][R50.64], R12 ;  /* 0x0000000c3200b985 */ /* 0x0049e4000c101d24 */
.L_x_575:
[----:B------:R-:W-:Y:S05]  /*b4b0*/  BSYNC B1 ;  /* 0x0000000000017941 */ /* 0x000fea0003800000 */
.L_x_574:
[----:B------:R-:W-:-:S03]  /*b4c0*/  UMOV UR4, 0xffffffff ;  /* 0xffffffff00047882 */ /* 0x000fc60000000000 */
[----:B------:R-:W-:Y:S05]  /*b4d0*/  BRA.DIV UR4, `(.L_x_576) ;  /* 0x000001a604787947 */ /* 0x000fea000b800000 */
[----:B--2---:R2:W0:Y:S04]  /*b4e0*/  SHFL.IDX PT, R44, R46, 0x1, 0x181f ;  /* 0x00381f002e2c7f89 */ /* 0x00442800000e0000 */
[----:B---34-:R2:W3:Y:S02]  /*b4f0*/  SHFL.IDX PT, R14, R45, 0x1, 0x181f ;  /* 0x00381f002d0e7f89 */ /* 0x0184e400000e0000 */
.L_x_868:
[----:B------:R-:W-:Y:S01]  /*b500*/  ISETP.GE.AND P2, PT, R47, 0x21, PT ;  /* 0x000000212f00780c */ /* 0x000fe20003f46270 */
[----:B------:R-:W-:-:S12]  /*b510*/  BSSY B1, `(.L_x_577) ;  /* 0x000000d000017945 */ /* 0x000fd80003800000 */
[----:B------:R-:W-:Y:S05]  /*b520*/  @!P2 BRA `(.L_x_578) ;  /* 0x00000000002ca947 */ /* 0x000fea0003800000 */
[----:B------:R-:W-:Y:S02]  /*b530*/  ULDC UR4, c[0x0][0x2f4] ;  /* 0x0000bd0000047ab9 */ /* 0x000fe40000000800 */
[----:B------:R-:W-:-:S13]  /*b540*/  ISETP.GE.AND P2, PT, R16, UR4, PT ;  /* 0x0000000410007c0c */ /* 0x000fda000bf46270 */
[----:B---3--:R-:W-:-:S05]  /*b550*/  @!P2 IADD3 R48, P3, R16, R14, RZ ;  /* 0x0000000e1030a210 */ /* 0x008fca0007f7e0ff */
[----:B0-----:R-:W-:Y:S01]  /*b560*/  @!P2 IMAD.X R49, R44, 0x1, R17, P3 ;  /* 0x000000012c31a824 */ /* 0x001fe200018e0611 */
[----:B------:R-:W-:-:S13]  /*b570*/  ISETP.GE.AND P3, PT, R22, UR4, PT ;  /* 0x0000000416007c0c */ /* 0x000fda000bf66270 */
[----:B------:R-:W-:Y:S02]  /*b580*/  @!P3 IADD3 R50, P4, R22, R14, RZ ;  /* 0x0000000e1632b210 */ /* 0x000fe40007f9e0ff */
[----:B------:R-:W0:Y:S02]  /*b590*/  @!P2 LDS.128 R12, [R92+0x29400] ;  /* 0x029400005c0ca984 */ /* 0x000e240000000c00 */
[----:B------:R-:W-:Y:S02]  /*b5a0*/  @!P3 IADD3.X R51, R44, R217, RZ, P4, !PT ;  /* 0x000000d92c33b210 */ /* 0x000fe400027fe4ff */
[----:B0-----:R-:W-:Y:S04]  /*b5b0*/  @!P2 ST.E.128 desc[UR36][R48.64], R12 ;  /* 0x0000000c3000a985 */ /* 0x001fe8000c101d24 */
[----:B------:R-:W0:Y:S04]  /*b5c0*/  @!P3 LDS.128 R12, [R92+0x2d400] ;  /* 0x02d400005c0cb984 */ /* 0x000e280000000c00 */
[----:B0-----:R4:W-:Y:S02]  /*b5d0*/  @!P3 ST.E.128 desc[UR36][R50.64], R12 ;  /* 0x0000000c3200b985 */ /* 0x0019e4000c101d24 */
.L_x_578:
[----:B------:R-:W-:Y:S05]  /*b5e0*/  BSYNC B1 ;  /* 0x0000000000017941 */ /* 0x000fea0003800000 */
.L_x_577:
[----:B------:R-:W-:-:S03]  /*b5f0*/  UMOV UR4, 0xffffffff ;  /* 0xffffffff00047882 */ /* 0x000fc60000000000 */
[----:B------:R-:W-:Y:S05]  /*b600*/  BRA.DIV UR4, `(.L_x_579) ;  /* 0x000001a604747947 */ /* 0x000fea000b800000 */
[----:B0-----:R0:W0:Y:S04]  /*b610*/  SHFL.IDX PT, R44, R46, 0x2, 0x181f ;  /* 0x00581f002e2c7f89 */ /* 0x00102800000e0000 */
[----:B---34-:R3:W4:Y:S02]  /*b620*/  SHFL.IDX PT, R14, R45, 0x2, 0x181f ;  /* 0x00581f002d0e7f89 */ /* 0x01872400000e0000 */
.L_x_872:
[----:B------:R-:W-:Y:S01]  /*b630*/  ISETP.GE.AND P2, PT, R47, 0x41, PT ;  /* 0x000000412f00780c */ /* 0x000fe20003f46270 */
[----:B------:R-:W-:-:S12]  /*b640*/  BSSY B1, `(.L_x_580) ;  /* 0x000000d000017945 */ /* 0x000fd80003800000 */
[----:B------:R-:W-:Y:S05]  /*b650*/  @!P2 BRA `(.L_x_581) ;  /* 0x00000000002ca947 */ /* 0x000fea0003800000 */
[----:B------:R-:W-:Y:S02]  /*b660*/  ULDC UR4, c[0x0][0x2f4] ;  /* 0x0000bd0000047ab9 */ /* 0x000fe40000000800 */
[----:B------:R-:W-:-:S13]  /*b670*/  ISETP.GE.AND P2, PT, R16, UR4, PT ;  /* 0x0000000410007c0c */ /* 0x000fda000bf46270 */
[----:B----4-:R-:W-:-:S05]  /*b680*/  @!P2 IADD3 R48, P3, R16, R14, RZ ;  /* 0x0000000e1030a210 */ /* 0x010fca0007f7e0ff */
[----:B0-----:R-:W-:Y:S01]  /*b690*/  @!P2 IMAD.X R49, R44, 0x1, R17, P3 ;  /* 0x000000012c31a824 */ /* 0x001fe200018e0611 */
[----:B------:R-:W-:-:S13]  /*b6a0*/  ISETP.GE.AND P3, PT, R22, UR4, PT ;  /* 0x0000000416007c0c */ /* 0x000fda000bf66270 */
[----:B------:R-:W-:Y:S02]  /*b6b0*/  @!P3 IADD3 R50, P4, R22, R14, RZ ;  /* 0x0000000e1632b210 */ /* 0x000fe40007f9e0ff */
[----:B------:R-:W0:Y:S03]  /*b6c0*/  @!P2 LDS.128 R12, [R92+0x2a400] ;  /* 0x02a400005c0ca984 */ /* 0x000e260000000c00 */
[----:B------:R-:W-:Y:S01]  /*b6d0*/  @!P3 IMAD.X R51, R44, 0x1, R217, P4 ;  /* 0x000000012c33b824 */ /* 0x000fe200020e06d9 */
[----:B0-----:R-:W-:Y:S04]  /*b6e0*/  @!P2 ST.E.128 desc[UR36][R48.64], R12 ;  /* 0x0000000c3000a985 */ /* 0x001fe8000c101d24 */
[----:B------:R-:W0:Y:S04]  /*b6f0*/  @!P3 LDS.128 R12, [R92+0x2e400] ;  /* 0x02e400005c0cb984 */ /* 0x000e280000000c00 */
[----:B0-----:R0:W-:Y:S02]  /*b700*/  @!P3 ST.E.128 desc[UR36][R50.64], R12 ;  /* 0x0000000c3200b985 */ /* 0x0011e4000c101d24 */
.L_x_581:
[----:B------:R-:W-:Y:S05]  /*b710*/  BSYNC B1 ;  /* 0x0000000000017941 */ /* 0x000fea0003800000 */
.L_x_580:
[----:B------:R-:W-:-:S03]  /*b720*/  UMOV UR4, 0xffffffff ;  /* 0xffffffff00047882 */ /* 0x000fc60000000000 */
[----:B------:R-:W-:Y:S05]  /*b730*/  BRA.DIV UR4, `(.L_x_582) ;  /* 0x000001a604707947 */ /* 0x000fea000b800000 */
[----:B0-----:R0:W0:Y:S04]  /*b740*/  SHFL.IDX PT, R44, R46, 0x3, 0x181f ;  /* 0x00781f002e2c7f89 */ /* 0x00102800000e0000 */
[----:B----4-:R4:W0:Y:S02]  /*b750*/  SHFL.IDX PT, R14, R45, 0x3, 0x181f ;  /* 0x00781f002d0e7f89 */ /* 0x01082400000e0000 */
.L_x_876:
[----:B------:R-:W-:-:S13]  /*b760*/  ISETP.GE.AND P2, PT, R47, 0x61, PT ;  /* 0x000000612f00780c */ /* 0x000fda0003f46270 */
[----:B------:R-:W-:Y:S05]  /*b770*/  @!P2 BRA `(.L_x_542) ;  /* 0x00000000002ca947 */ /* 0x000fea0003800000 */
[----:B------:R-:W-:Y:S02]  /*b780*/  ULDC UR4, c[0x0][0x2f4] ;  /* 0x0000bd0000047ab9 */ /* 0x000fe40000000800 */
[----:B------:R-:W-:-:S13]  /*b790*/  ISETP.GE.AND P2, PT, R16, UR4, PT ;  /* 0x0000000410007c0c */ /* 0x000fda000bf46270 */
[----:B012---:R-:W-:-:S05]  /*b7a0*/  @!P2 IADD3 R46, P3, R16, R14, RZ ;  /* 0x0000000e102ea210 */ /* 0x007fca0007f7e0ff */
[----:B------:R-:W-:Y:S01]  /*b7b0*/  @!P2 IMAD.X R47, R44, 0x1, R17, P3 ;  /* 0x000000012c2fa824 */ /* 0x000fe200018e0611 */
[----:B------:R-:W-:-:S13]  /*b7c0*/  ISETP.GE.AND P3, PT, R22, UR4, PT ;  /* 0x0000000416007c0c */ /* 0x000fda000bf66270 */
[----:B------:R-:W-:Y:S02]  /*b7d0*/  @!P3 IADD3 R48, P4, R22, R14, RZ ;  /* 0x0000000e1630b210 */ /* 0x000fe40007f9e0ff */
[----:B------:R-:W0:Y:S02]  /*b7e0*/  @!P2 LDS.128 R12, [R92+0x2b400] ;  /* 0x02b400005c0ca984 */ /* 0x000e240000000c00 */
[----:B------:R-:W-:Y:S02]  /*b7f0*/  @!P3 IADD3.X R49, R44, R217, RZ, P4, !PT ;  /* 0x000000d92c31b210 */ /* 0x000fe400027fe4ff */
[----:B0-----:R-:W-:Y:S04]  /*b800*/  @!P2 ST.E.128 desc[UR36][R46.64], R12 ;  /* 0x0000000c2e00a985 */ /* 0x001fe8000c101d24 */
[----:B------:R-:W0:Y:S04]  /*b810*/  @!P3 LDS.128 R12, [R92+0x2f400] ;  /* 0x02f400005c0cb984 */ /* 0x000e280000000c00 */
[----:B0-----:R0:W-:Y:S02]  /*b820*/  @!P3 ST.E.128 desc[UR36][R48.64], R12 ;  /* 0x0000000c3000b985 */ /* 0x0011e4000c101d24 */
.L_x_542:
[----:B------:R-:W-:Y:S05]  /*b830*/  BSYNC B0 ;  /* 0x0000000000007941 */ /* 0x000fea0003800000 */
.L_x_500:
[----:B------:R-:W5:Y:S01]  /*b840*/  S2R R11, SR_TID.X ;  /* 0x00000000000b7919 */ /* 0x000f620000002100 */
[----:B------:R-:W-:Y:S01]  /*b850*/  @!PT LDS RZ, [RZ] ;  /* 0x00000000fffff984 */ /* 0x000fe20000000800 */
[----:B------:R-:W-:Y:S01]  /*b860*/  @!PT LDS RZ, [RZ] ;  /* 0x00000000fffff984 */ /* 0x000fe20000000800 */
[----:B------:R-:W-:Y:S01]  /*b870*/  @!PT LDS RZ, [RZ] ;  /* 0x00000000fffff984 */ /* 0x000fe20000000800 */
[----:B------:R-:W-:Y:S01]  /*b880*/  @!PT LDS RZ, [RZ] ;  /* 0x00000000fffff984 */ /* 0x000fe20000000800 */
[----:B------:R1:W-:Y:S06]  /*b890*/  MEMBAR.ALL.CTA ;  /* 0x0000000000007992 */ /* 0x0003ec0000008000 */
[----:B-1----:R-:W1:Y:S01]  /*b8a0*/  FENCE.VIEW.ASYNC.S ;  /* 0x00000000000073c6 */ /* 0x002e620000000000 */
[----:B------:R-:W-:Y:S05]  /*b8b0*/  WARPSYNC.ALL ;  /* 0x0000000000007948 */ /* 0x000fea0003800000 */
[----:B------:R-:W-:Y:S01]  /*b8c0*/  BSSY B0, `(.L_x_583) ;  /* 0x0000008000007945 */ /* 0x000fe20003800000 */
[----:B-1----:R1:W-:Y:S01]  /*b8d0*/  BAR.SYNC.DEFER_BLOCKING R94, 0x80 ;  /* 0x0002005e0000751d */ /* 0x0023e20000010000 */
[----:B-----5:R-:W-:-:S13]  /*b8e0*/  LOP3.LUT P2, RZ, R11, 0x7f, RZ, 0xc0, !PT ;  /* 0x0000007f0bff7812 */ /* 0x020fda000784c0ff */
[----:B------:R-:W-:-:S05]  /*b8f0*/  @!P2 VIADD R11, R80, 0x388a0 ;  /* 0x000388a0500ba836 */ /* 0x000fca0000000000 */
[----:B------:R-:W-:-:S04]  /*b900*/  @!P2 PRMT R11, RZ, 0x654, R11 ;  /* 0x00000654ff0ba816 */ /* 0x000fc8000000000b */
[----:B------:R1:W-:Y:S01]  /*b910*/  @!P2 SYNCS.ARRIVE.TRANS64.RED.A1T0 RZ, [R11+URZ], RZ ;  /* 0x000000ff0bffa9a7 */ /* 0x0003e2000810043f */
[----:B------:R-:W-:Y:S05]  /*b920*/  @!P5 BRA `(.L_x_584) ;  /* 0x000000000004d947 */ /* 0x000fea0003800000 */
[----:B------:R-:W-:Y:S01]  /*b930*/  BPT.TRAP 0x1 ;  /* 0x000000040000795c */ /* 0x000fe20000300000 */
.L_x_584:
[----:B------:R-:W-:Y:S05]  /*b940*/  BSYNC B0 ;  /* 0x0000000000007941 */ /* 0x000fea0003800000 */
.L_x_583:
[----:B------:R-:W5:Y:S01]  /*b950*/  SYNCS.PHASECHK.TRANS64.TRYWAIT P3, [R80+URZ+0x388b0], R103 ;  /* 0x0388b067500075a7 */ /* 0x000f62000806017f */
[----:B------:R-:W-:Y:S01]  /*b960*/  ULDC UR38, c[0x0][0x2f4] ;  /* 0x0000bd0000267ab9 */ /* 0x000fe20000000800 */
[----:B------:R-:W-:Y:S04]  /*b970*/  BSSY B0, `(.L_x_585) ;  /* 0x0000002000007945 */ /* 0x000fe80003800000 */
[----:B-----5:R-:W-:Y:S05]  /*b980*/  @!P3 BRA `(.L_x_586) ;  /* 0x000001a40024b947 */ /* 0x020fea0003800000 */
.L_x_877:
[----:B------:R-:W-:Y:S05]  /*b990*/  BSYNC B0 ;  /* 0x0000000000007941 */ /* 0x000fea0003800000 */
.L_x_585:
[----:B------:R-:W-:Y:S01]  /*b9a0*/  ULDC.64 UR4, c[0x0][0x328] ;  /* 0x0000ca0000047ab9 */ /* 0x000fe20000000a00 */
[----:B------:R-:W-:Y:S01]  /*b9b0*/  ULDC.64 UR6, c[0x0][0x318] ;  /* 0x0000c60000067ab9 */ /* 0x000fe20000000a00 */
[----:B------:R-:W-:Y:S01]  /*b9c0*/  IMAD R100, R100, UR4, RZ ;  /* 0x0000000464647c24 */ /* 0x000fe2000f8e02ff */
[----:B------:R-:W-:Y:S01]  /*b9d0*/  IADD3 R102, -R219, R102, RZ ;  /* 0x00000066db667210 */ /* 0x000fe20007ffe1ff */
[C---:B0-2---:R-:W-:Y:S01]  /*b9e0*/  IMAD.WIDE.U32 R12, R99.reuse, UR4, RZ ;  /* 0x00000004630c7c25 */ /* 0x045fe2000f8e00ff */
[----:B------:R-:W-:Y:S03]  /*b9f0*/  BSSY B0, `(.L_x_587) ;  /* 0x000001c000007945 */ /* 0x000fe60003800000 */
[----:B------:R-:W-:Y:S01]  /*ba00*/  IMAD R99, R99, UR5, R100 ;  /* 0x0000000563637c24 */ /* 0x000fe2000f8e0264 */
[----:B------:R-:W-:Y:S02]  /*ba10*/  ULDC.64 UR4, c[0x0][0x338] ;  /* 0x0000ce0000047ab9 */ /* 0x000fe40000000a00 */
[----:B------:R-:W-:-:S02]  /*ba20*/  IMAD R101, R101, UR4, RZ ;  /* 0x0000000465657c24 */ /* 0x000fc4000f8e02ff */
[----:B------:R-:W-:Y:S02]  /*ba30*/  IMAD.IADD R13, R13, 0x1, R99 ;  /* 0x000000010d0d7824 */ /* 0x000fe400078e0263 */
[C---:B------:R-:W-:Y:S02]  /*ba40*/  IMAD R101, R98.reuse, UR5, R101 ;  /* 0x0000000562657c24 */ /* 0x040fe4000f8e0265 */
[----:B------:R-:W-:Y:S01]  /*ba50*/  IMAD.WIDE.U32 R98, R98, UR4, R12 ;  /* 0x0000000462627c25 */ /* 0x000fe2000f8e000c */
[----:B------:R-:W-:-:S03]  /*ba60*/  ULDC.64 UR4, c[0x0][0x330] ;  /* 0x0000cc0000047ab9 */ /* 0x000fc60000000a00 */
[----:B------:R-:W-:Y:S02]  /*ba70*/  IMAD.IADD R99, R99, 0x1, R101 ;  /* 0x0000000163637824 */ /* 0x000fe400078e0265 */
[----:B-1----:R-:W-:Y:S02]  /*ba80*/  IMAD R11, R33, UR4, RZ ;  /* 0x00000004210b7c24 */ /* 0x002fe4000f8e02ff */
[----:B------:R-:W-:-:S04]  /*ba90*/  IMAD.WIDE.U32 R12, R222, UR4, R98 ;  /* 0x00000004de0c7c25 */ /* 0x000fc8000f8e0062 */
[----:B------:R-:W-:Y:S01]  /*baa0*/  IMAD R11, R222, UR5, R11 ;  /* 0x00000005de0b7c24 */ /* 0x000fe2000f8e020b */
[----:B------:R-:W-:-:S04]  /*bab0*/  IADD3 R48, P3, R12, UR6, RZ ;  /* 0x000000060c307c10 */ /* 0x000fc8000ff7e0ff */
[----:B------:R-:W-:Y:S01]  /*bac0*/  IADD3.X R11, R13, UR7, R11, P3, !PT ;  /* 0x000000070d0b7c10 */ /* 0x000fe20009ffe40b */
[----:B----4-:R0:W1:Y:S01]  /*bad0*/  SHFL.IDX PT, R47, R48, RZ, 0x181f ;  /* 0x00181fff302f7589 */ /* 0x01006200000e0000 */
[----:B------:R-:W-:-:S03]  /*bae0*/  ISETP.GE.AND P3, PT, R102, 0x1, PT ;  /* 0x000000016600780c */ /* 0x000fc60003f66270 */
[----:B------:R0:W2:Y:S10]  /*baf0*/  SHFL.IDX PT, R12, R11, RZ, 0x181f ;  /* 0x00181fff0b0c7589 */ /* 0x0000b400000e0000 */
[----:B0-----:R-:W-:Y:S05]  /*bb00*/  @!P3 BRA `(.L_x_588) ;  /* 0x000000000028b947 */ /* 0x001fea0003800000 */
[----:B------:R-:W-:-:S13]  /*bb10*/  ISETP.GE.AND P3, PT, R16, UR38, PT ;  /* 0x0000002610007c0c */ /* 0x000fda000bf66270 */
[----:B-1----:R-:W-:-:S05]  /*bb20*/  @!P3 IADD3 R44, P4, R16, R47, RZ ;  /* 0x0000002f102cb210 */ /* 0x002fca0007f9e0ff */
[----:B--23--:R-:W-:Y:S01]  /*bb30*/  @!P3 IMAD.X R45, R12, 0x1, R17, P4 ;  /* 0x000000010c2db824 */ /* 0x00cfe200020e0611 */
[----:B------:R-:W-:-:S13]  /*bb40*/  ISETP.GE.AND P4, PT, R22, UR38, PT ;  /* 0x0000002616007c0c */ /* 0x000fda000bf86270 */
[----:B------:R-:W-:-:S05]  /*bb50*/  @!P4 IADD3 R46, P5, R22, R47, RZ ;  /* 0x0000002f162ec210 */ /* 0x000fca0007fbe0ff */
[----:B------:R-:W-:Y:S02]  /*bb60*/  @!P4 IMAD.X R47, R12, 0x1, R217, P5 ;  /* 0x000000010c2fc824 */ /* 0x000fe400028e06d9 */
[----:B------:R-:W0:Y:S04]  /*bb70*/  @!P3 LDS.128 R12, [R92+0x10400] ;  /* 0x010400005c0cb984 */ /* 0x000e280000000c00 */
[----:B0-----:R-:W-:Y:S04]  /*bb80*/  @!P3 ST.E.128 desc[UR36][R44.64], R12 ;  /* 0x0000000c2c00b985 */ /* 0x001fe8000c101d24 */
[----:B------:R-:W0:Y:S04]  /*bb90*/  @!P4 LDS.128 R12, [R92+0x14400] ;  /* 0x014400005c0cc984 */ /* 0x000e280000000c00 */
[----:B0-----:R0:W-:Y:S02]  /*bba0*/  @!P4 ST.E.128 desc[UR36][R46.64], R12 ;  /* 0x0000000c2e00c985 */ /* 0x0011e4000c101d24 */
.L_x_588:
[----:B------:R-:W-:Y:S05]  /*bbb0*/  BSYNC B0 ;  /* 0x0000000000007941 */ /* 0x000fea0003800000 */
.L_x_587:
[----:B------:R-:W-:Y:S01]  /*bbc0*/  ISETP.GE.AND P3, PT, R102, 0x21, PT ;  /* 0x000000216600780c */ /* 0x000fe20003f66270 */
[----:B0-2---:R0:W2:Y:S01]  /*bbd0*/  SHFL.IDX PT, R12, R11, 0x1, 0x181f ;  /* 0x00381f000b0c7f89 */ /* 0x0050a200000e0000 */
[----:B------:R-:W-:Y:S03]  /*bbe0*/  BSSY B0, `(.L_x_589) ;  /* 0x000000d000007945 */ /* 0x000fe60003800000 */
[----:B-1----:R0:W1:Y:S08]  /*bbf0*/  SHFL.IDX PT, R47, R48, 0x1, 0x181f ;  /* 0x00381f00302f7f89 */ /* 0x00207000000e0000 */
[----:B0-----:R-:W-:Y:S05]  /*bc00*/  @!P3 BRA `(.L_x_590) ;  /* 0x000000000028b947 */ /* 0x001fea0003800000 */
[----:B------:R-:W-:-:S13]  /*bc10*/  ISETP.GE.AND P3, PT, R16, UR38, PT ;  /* 0x0000002610007c0c */ /* 0x000fda000bf66270 */
[----:B-1----:R-:W-:-:S05]  /*bc20*/  @!P3 IADD3 R44, P4, R16, R47, RZ ;  /* 0x0000002f102cb210 */ /* 0x002fca0007f9e0ff */
[----:B--23--:R-:W-:Y:S01]  /*bc30*/  @!P3 IMAD.X R45, R12, 0x1, R17, P4 ;  /* 0x000000010c2db824 */ /* 0x00cfe200020e0611 */
[----:B------:R-:W-:-:S13]  /*bc40*/  ISETP.GE.AND P4, PT, R22, UR38, PT ;  /* 0x0000002616007c0c */ /* 0x000fda000bf86270 */
[----:B------:R-:W-:-:S04]  /*bc50*/  @!P4 IADD3 R46, P5, R22, R47, RZ ;  /* 0x0000002f162ec210 */ /* 0x000fc80007fbe0ff */
[----:B------:R-:W-:Y:S02]  /*bc60*/  @!P4 IADD3.X R47, R12, R217, RZ, P5, !PT ;  /* 0x000000d90c2fc210 */ /* 0x000fe40002ffe4ff */
[----:B------:R-:W0:Y:S04]  /*bc70*/  @!P3 LDS.128 R12, [R92+0x11400] ;  /* 0x011400005c0cb984 */ /* 0x000e280000000c00 */
[----:B0-----:R-:W-:Y:S04]  /*bc80*/  @!P3 ST.E.128 desc[UR36][R44.64], R12 ;  /* 0x0000000c2c00b985 */ /* 0x001fe8000c101d24 */
[----:B------:R-:W0:Y:S04]  /*bc90*/  @!P4 LDS.128 R12, [R92+0x15400] ;  /* 0x015400005c0cc984 */ /* 0x000e280000000c00 */
[----:B0-----:R0:W-:Y:S02]  /*bca0*/  @!P4 ST.E.128 desc[UR36][R46.64], R12 ;  /* 0x0000000c2e00c985 */ /* 0x0011e4000c101d24 */
.L_x_590:
[----:B------:R-:W-:Y:S05]  /*bcb0*/  BSYNC B0 ;  /* 0x0000000000007941 */ /* 0x000fea0003800000 */
.L_x_589:
        /* <DEDUP_REMOVED lines=15> */
.L_x_592:
[----:B------:R-:W-:Y:S05]  /*bdb0*/  BSYNC B0 ;  /* 0x0000000000007941 */ /* 0x000fea0003800000 */
.L_x_591:
[----:B------:R-:W-:Y:S01]  /*bdc0*/  ISETP.GE.AND P3, PT, R102, 0x61, PT ;  /* 0x000000616600780c */ /* 0x000fe20003f66270 */
[----:B------:R-:W4:Y:S01]  /*bdd0*/  SHFL.IDX PT, R11, R11, 0x3, 0x181f ;  /* 0x00781f000b0b7f89 */ /* 0x000f2200000e0000 */
[----:B------:R-:W-:Y:S03]  /*bde0*/  BSSY B0, `(.L_x_593) ;  /* 0x000000d000007945 */ /* 0x000fe60003800000 */
[----:B01----:R0:W1:Y:S08]  /*bdf0*/  SHFL.IDX PT, R47, R48, 0x3, 0x181f ;  /* 0x00781f00302f7f89 */ /* 0x00307000000e0000 */
[----:B0-----:R-:W-:Y:S05]  /*be00*/  @!P3 BRA `(.L_x_594) ;  /* 0x000000000028b947 */ /* 0x001fea0003800000 */
[----:B------:R-:W-:-:S13]  /*be10*/  ISETP.GE.AND P3, PT, R16, UR38, PT ;  /* 0x0000002610007c0c */ /* 0x000fda000bf66270 */
[----:B--2---:R-:W0:Y:S01]  /*be20*/  @!P3 LDS.128 R12, [R92+0x13400] ;  /* 0x013400005c0cb984 */ /* 0x004e220000000c00 */
[----:B-1----:R-:W-:-:S05]  /*be30*/  @!P3 IADD3 R44, P4, R16, R47, RZ ;  /* 0x0000002f102cb210 */ /* 0x002fca0007f9e0ff */
[----:B---34-:R-:W-:Y:S01]  /*be40*/  @!P3 IMAD.X R45, R11, 0x1, R17, P4 ;  /* 0x000000010b2db824 */ /* 0x018fe200020e0611 */
[----:B------:R-:W-:-:S13]  /*be50*/  ISETP.GE.AND P4, PT, R22, UR38, PT ;  /* 0x0000002616007c0c */ /* 0x000fda000bf86270 */
[----:B------:R-:W-:-:S04]  /*be60*/  @!P4 IADD3 R46, P5, R22, R47, RZ ;  /* 0x0000002f162ec210 */ /* 0x000fc80007fbe0ff */
[----:B------:R-:W-:Y:S01]  /*be70*/  @!P4 IADD3.X R47, R11, R217, RZ, P5, !PT ;  /* 0x000000d90b2fc210 */ /* 0x000fe20002ffe4ff */
[----:B0-----:R-:W-:Y:S04]  /*be80*/  @!P3 ST.E.128 desc[UR36][R44.64], R12 ;  /* 0x0000000c2c00b985 */ /* 0x001fe8000c101d24 */
[----:B------:R-:W0:Y:S04]  /*be90*/  @!P4 LDS.128 R12, [R92+0x17400] ;  /* 0x017400005c0cc984 */ /* 0x000e280000000c00 */
[----:B0-----:R0:W-:Y:S02]  /*bea0*/  @!P4 ST.E.128 desc[UR36][R46.64], R12 ;  /* 0x0000000c2e00c985 */ /* 0x0011e4000c101d24 */
.L_x_594:
[----:B------:R-:W-:Y:S05]  /*beb0*/  BSYNC B0 ;  /* 0x0000000000007941 */ /* 0x000fea0003800000 */
.L_x_593:
[----:B------:R-:W-:Y:S01]  /*bec0*/  @!PT LDS RZ, [RZ] ;  /* 0x00000000fffff984 */ /* 0x000fe20000000800 */
[----:B------:R-:W-:Y:S01]  /*bed0*/  @!PT LDS RZ, [RZ] ;  /* 0x00000000fffff984 */ /* 0x000fe20000000800 */
[----:B------:R-:W-:Y:S01]  /*bee0*/  @!PT LDS RZ, [RZ] ;  /* 0x00000000fffff984 */ /* 0x000fe20000000800 */
[----:B------:R-:W-:Y:S01]  /*bef0*/  @!PT LDS RZ, [RZ] ;  /* 0x00000000fffff984 */ /* 0x000fe20000000800 */
[----:B------:R5:W-:Y:S06]  /*bf00*/  MEMBAR.ALL.CTA ;  /* 0x0000000000007992 */ /* 0x000bec0000008000 */
[----:B-----5:R-:W5:Y:S01]  /*bf10*/  FENCE.VIEW.ASYNC.S ;  /* 0x00000000000073c6 */ /* 0x020f620000000000 */
[----:B---3--:R-:W-:Y:S01]  /*bf20*/  @!P2 VIADD R80, R80, 0x388c0 ;  /* 0x000388c05050a836 */ /* 0x008fe20000000000 */
[----:B-----5:R3:W-:Y:S01]  /*bf30*/  BAR.SYNC.DEFER_BLOCKING R94, 0x80 ;  /* 0x0002005e0000751d */ /* 0x0207e20000010000 */
[----:B------:R-:W-:Y:S01]  /*bf40*/  ISETP.NE.AND P3, PT, R82, RZ, PT ;  /* 0x000000ff5200720c */ /* 0x000fe20003f65270 */
[----:B------:R-:W-:-:S02]  /*bf50*/  VIADD R216, R216, 0x1 ;  /* 0x00000001d8d87836 */ /* 0x000fc40000000000 */
[----:B------:R-:W-:-:S04]  /*bf60*/  @!P2 PRMT R80, RZ, 0x654, R80 ;  /* 0x00000654ff50a816 */ /* 0x000fc80000000050 */
[----:B------:R3:W-:Y:S01]  /*bf70*/  @!P2 SYNCS.ARRIVE.TRANS64.RED.A1T0 RZ, [R80+URZ], RZ ;  /* 0x000000ff50ffa9a7 */ /* 0x0007e2000810043f */
[----:B------:R-:W-:-:S04]  /*bf80*/  ISETP.NE.AND P2, PT, R216, 0x2, PT ;  /* 0x00000002d800780c */ /* 0x000fc80003f45270 */
[----:B----4-:R-:W-:Y:S02]  /*bf90*/  SEL R11, RZ, 0x1, P2 ;  /* 0x00000001ff0b7807 */ /* 0x010fe40001000000 */
[----:B------:R-:W-:Y:S02]  /*bfa0*/  SEL R216, R216, RZ, P2 ;  /* 0x000000ffd8d87207 */ /* 0x000fe40001000000 */
[----:B------:R-:W-:Y:S01]  /*bfb0*/  LOP3.LUT R224, R224, R11, RZ, 0x3c, !PT ;  /* 0x0000000be0e07212 */ /* 0x000fe200078e3cff */
[----:B---3--:R-:W-:Y:S06]  /*bfc0*/  @P3 BRA `(.L_x_595) ;  /* 0xffffff6000083947 */ /* 0x008fec000383ffff */
[----:B0-2---:R-:W0:Y:S01]  /*bfd0*/  S2R R12, SR_TID.X ;  /* 0x00000000000c7919 */ /* 0x005e220000002100 */
[----:B------:R-:W-:Y:S02]  /*bfe0*/  PLOP3.LUT P0, PT, PT, PT, PT, 0x8, 0x0 ;  /* 0x000000000000781c */ /* 0x000fe40003f0e170 */
[----:B0-----:R-:W-:-:S04]  /*bff0*/  SHF.R.U32.HI R12, RZ, 0x7, R12 ;  /* 0x00000007ff0c7819 */ /* 0x001fc8000001160c */
[----:B------:R-:W-:-:S13]  /*c000*/  ISETP.NE.AND P3, PT, R12, 0x1, PT ;  /* 0x000000010c00780c */ /* 0x000fda0003f65270 */
[----:B------:R-:W-:Y:S06]  /*c010*/  @!P3 BAR.ARV 0x9, 0x100 ;  /* 0x024400000000bb1d */ /* 0x000fec0000002000 */
.L_x_495:
[----:B------:R-:W-:Y:S05]  /*c020*/  @P0 BRA `(.L_x_596) ;  /* 0x00000000000c0947 */ /* 0x000fea0003800000 */
[----:B------:R-:W0:Y:S01]  /*c030*/  FENCE.VIEW.ASYNC.G ;  /* 0x00000000000073c6 */ /* 0x000e220000000100 */
[----:B------:R-:W-:Y:S05]  /*c040*/  WARPSYNC.ALL ;  /* 0x0000000000007948 */ /* 0x000fea0003800000 */
[----:B0-----:R-:W-:Y:S06]  /*c050*/  BAR.ARV 0xc, 0x180 ;  /* 0x0306000000007b1d */ /* 0x001fec0000002000 */
.L_x_596:
[----:B------:R-:W2:Y:S01]  /*c060*/  LDL R0, [R1+0x3c] ;  /* 0x00003c0001007983 */ /* 0x000ea20000100800 */
[----:B------:R-:W-:Y:S01]  /*c070*/  ULDC.64 UR6, c[0x0][0x998] ;  /* 0x0002660000067ab9 */ /* 0x000fe20000000a00 */
[----:B------:R-:W-:Y:S02]  /*c080*/  ULDC.64 UR4, c[0x0][0x990] ;  /* 0x0002640000047ab9 */ /* 0x000fe40000000a00 */
[----:B------:R-:W3:Y:S01]  /*c090*/  LDL R3, [R1+0x20] ;  /* 0x0000200001037983 */ /* 0x000ee20000100800 */
[----:B------:R-:W-:Y:S02]  /*c0a0*/  ISETP.NE.U32.AND P1, PT, RZ, UR6, PT ;  /* 0x00000006ff007c0c */ /* 0x000fe4000bf25070 */
[----:B------:R-:W-:Y:S02]  /*c0b0*/  ISETP.NE.U32.AND P0, PT, RZ, UR4, PT ;  /* 0x00000004ff007c0c */ /* 0x000fe4000bf05070 */
[----:B------:R-:W-:Y:S02]  /*c0c0*/  ISETP.NE.AND.EX P1, PT, RZ, UR7, PT, P1 ;  /* 0x00000007ff007c0c */ /* 0x000fe4000bf25310 */
[----:B------:R-:W-:-:S11]  /*c0d0*/  ISETP.NE.AND.EX P0, PT, RZ, UR5, PT, P0 ;  /* 0x00000005ff007c0c */ /* 0x000fd6000bf05300 */
[----:B------:R-:W2:Y:S01]  /*c0e0*/  @P1 LDC.64 R8, c[0x0][0x9b8] ;  /* 0x00026e00ff081b82 */ /* 0x000ea20000000a00 */
[----:B------:R-:W-:-:S07]  /*c0f0*/  @P1 SHF.R.S32.HI R15, RZ, 0x1f, R222 ;  /* 0x0000001fff0f1819 */ /* 0x000fce00000114de */
[----:B------:R-:W0:Y:S08]  /*c100*/  @P0 LDC.64 R6, c[0x0][0x9a8] ;  /* 0x00026a00ff060b82 */ /* 0x000e300000000a00 */
[----:B------:R-:W4:Y:S08]  /*c110*/  @P1 LDC.64 R10, c[0x0][0x9c0] ;  /* 0x00027000ff0a1b82 */ /* 0x000f300000000a00 */
[----:B------:R-:W1:Y:S01]  /*c120*/  @P0 LDC.64 R12, c[0x0][0x9b0] ;  /* 0x00026c00ff0c0b82 */ /* 0x000e620000000a00 */
[----:B--2---:R-:W-:-:S02]  /*c130*/  @P1 IMAD R2, R0, R8, RZ ;  /* 0x0000000800021224 */ /* 0x004fc400078e02ff */
[----:B0-----:R-:W-:Y:S02]  /*c140*/  @P0 IMAD R0, R0, R6, RZ ;  /* 0x0000000600000224 */ /* 0x001fe400078e02ff */
[C---:B---3--:R-:W-:Y:S02]  /*c150*/  @P1 IMAD R9, R3.reuse, R9, R2 ;  /* 0x0000000903091224 */ /* 0x048fe400078e0202 */
[----:B------:R-:W-:-:S04]  /*c160*/  @P1 IMAD.WIDE.U32 R4, R3, R8, RZ ;  /* 0x0000000803041225 */ /* 0x000fc800078e00ff */
[C---:B------:R-:W-:Y:S02]  /*c170*/  @P0 IMAD R7, R3.reuse, R7, R0 ;  /* 0x0000000703070224 */ /* 0x040fe400078e0200 */
[----:B------:R-:W-:-:S04]  /*c180*/  @P0 IMAD.WIDE.U32 R2, R3, R6, RZ ;  /* 0x0000000603020225 */ /* 0x000fc800078e00ff */
[----:B------:R-:W-:Y:S01]  /*c190*/  @P1 IMAD.IADD R5, R5, 0x1, R9 ;  /* 0x0000000105051824 */ /* 0x000fe200078e0209 */
[----:B------:R-:W-:Y:S01]  /*c1a0*/  @P0 SHF.R.S32.HI R9, RZ, 0x1f, R222 ;  /* 0x0000001fff090819 */ /* 0x000fe200000114de */
[----:B----4-:R-:W-:Y:S01]  /*c1b0*/  @P1 IMAD R6, R15, R10, RZ ;  /* 0x0000000a0f061224 */ /* 0x010fe200078e02ff */
[----:B------:R-:W-:-:S03]  /*c1c0*/  @P0 IADD3 R3, R3, R7, RZ ;  /* 0x0000000703030210 */ /* 0x000fc60007ffe0ff */
[----:B-1----:R-:W-:Y:S02]  /*c1d0*/  @P0 IMAD R0, R9, R12, RZ ;  /* 0x0000000c09000224 */ /* 0x002fe400078e02ff */
[C---:B------:R-:W-:Y:S02]  /*c1e0*/  @P1 IMAD R11, R222.reuse, R11, R6 ;  /* 0x0000000bde0b1224 */ /* 0x040fe400078e0206 */
[----:B------:R-:W-:-:S04]  /*c1f0*/  @P1 IMAD.WIDE.U32 R6, R222, R10, R4 ;  /* 0x0000000ade061225 */ /* 0x000fc800078e0004 */
[----:B------:R-:W-:Y:S01]  /*c200*/  @P0 IMAD R9, R222, R13, R0 ;  /* 0x0000000dde090224 */ /* 0x000fe200078e0200 */
[----:B------:R-:W-:Y:S01]  /*c210*/  @P1 LEA R8, P3, R6, UR6, 0x2 ;  /* 0x0000000606081c11 */ /* 0x000fe2000f8610ff */
[----:B------:R-:W-:-:S04]  /*c220*/  @P0 IMAD.WIDE.U32 R2, R222, R12, R2 ;  /* 0x0000000cde020225 */ /* 0x000fc800078e0002 */
[----:B------:R-:W-:Y:S01]  /*c230*/  @P1 IMAD.IADD R5, R7, 0x1, R11 ;  /* 0x0000000107051824 */ /* 0x000fe200078e020b */
[----:B------:R-:W-:Y:S01]  /*c240*/  @P0 LEA R4, P2, R2, UR4, 0x2 ;  /* 0x0000000402040c11 */ /* 0x000fe2000f8410ff */
[----:B------:R-:W-:Y:S01]  /*c250*/  @P0 IMAD.IADD R3, R3, 0x1, R9 ;  /* 0x0000000103030824 */ /* 0x000fe200078e0209 */
[----:B------:R-:W-:Y:S01]  /*c260*/  ULDC UR4, c[0x0][0x988] ;  /* 0x0002620000047ab9 */ /* 0x000fe20000000800 */
[----:B------:R-:W-:Y:S01]  /*c270*/  IMAD.MOV.U32 R0, RZ, RZ, 0x3f800000 ;  /* 0x3f800000ff007424 */ /* 0x000fe200078e00ff */
[----:B------:R-:W-:Y:S02]  /*c280*/  @P1 LEA.HI.X R9, R6, UR7, R5, 0x2, P3 ;  /* 0x0000000706091c11 */ /* 0x000fe400098f1405 */
[----:B------:R-:W-:Y:S02]  /*c290*/  @P0 LEA.HI.X R5, R2, UR5, R3, 0x2, P2 ;  /* 0x0000000502050c11 */ /* 0x000fe400090f1403 */
[----:B------:R-:W-:Y:S01]  /*c2a0*/  MOV R3, 0x3f800000 ;  /* 0x3f80000000037802 */ /* 0x000fe20000000f00 */
[----:B------:R0:W2:Y:S05]  /*c2b0*/  @P1 LDG.E R0, desc[UR36][R8.64] ;  /* 0x0000002408001981 */ /* 0x0000aa000c1e1900 */
[----:B------:R1:W2:Y:S01]  /*c2c0*/  @P0 LDG.E R3, desc[UR36][R4.64] ;  /* 0x0000002404030981 */ /* 0x0002a2000c1e1900 */
[----:B------:R-:W-:-:S02]  /*c2d0*/  ISETP.GE.AND P1, PT, R168, 0x1, PT ;  /* 0x00000001a800780c */ /* 0x000fc40003f26270 */
[----:B------:R-:W-:Y:S02]  /*c2e0*/  CS2R R20, SRZ ;  /* 0x0000000000147805 */ /* 0x000fe4000001ff00 */
[----:B------:R-:W-:Y:S02]  /*c2f0*/  PLOP3.LUT P0, PT, PT, PT, PT, 0x80, 0x0 ;  /* 0x000000000000781c */ /* 0x000fe40003f0f070 */
[----:B------:R-:W-:Y:S02]  /*c300*/  CS2R R134, SRZ ;  /* 0x0000000000867805 */ /* 0x000fe4000001ff00 */
[----:B------:R-:W-:Y:S02]  /*c310*/  CS2R R146, SRZ ;  /* 0x0000000000927805 */ /* 0x000fe4000001ff00 */
[----:B------:R-:W-:Y:S02]  /*c320*/  CS2R R100, SRZ ;  /* 0x0000000000647805 */ /* 0x000fe4000001ff00 */
[----:B------:R-:W-:Y:S01]  /*c330*/  CS2R R144, SRZ ;  /* 0x0000000000907805 */ /* 0x000fe2000001ff00 */
[----:B------:R-:W-:Y:S01]  /*c340*/  IMAD.MOV.U32 R141, RZ, RZ, RZ ;  /* 0x000000ffff8d7224 */ /* 0x000fe200078e00ff */
[----:B------:R-:W-:-:S02]  /*c350*/  CS2R R132, SRZ ;  /* 0x0000000000847805 */ /* 0x000fc4000001ff00 */
[----:B------:R-:W-:Y:S01]  /*c360*/  CS2R R138, SRZ ;  /* 0x00000000008a7805 */ /* 0x000fe2000001ff00 */
[----:B------:R-:W-:Y:S01]  /*c370*/  IMAD.MOV.U32 R92, RZ, RZ, RZ ;  /* 0x000000ffff5c7224 */ /* 0x000fe200078e00ff */
        /* <DEDUP_REMOVED lines=18> */
[----:B------:R-:W-:Y:S02]  /*c4a0*/  MOV R102, RZ ;  /* 0x000000ff00667202 */ /* 0x000fe40000000f00 */
[----:B------:R-:W-:Y:S02]  /*c4b0*/  CS2R R98, SRZ ;  /* 0x0000000000627805 */ /* 0x000fe4000001ff00 */
[----:B------:R-:W-:Y:S02]  /*c4c0*/  CS2R R96, SRZ ;  /* 0x0000000000607805 */ /* 0x000fe4000001ff00 */
[----:B------:R-:W-:Y:S02]  /*c4d0*/  CS2R R94, SRZ ;  /* 0x00000000005e7805 */ /* 0x000fe4000001ff00 */
[----:B------:R-:W-:-:S02]  /*c4e0*/  CS2R R44, SRZ ;  /* 0x00000000002c7805 */ /* 0x000fc4000001ff00 */
[----:B------:R-:W-:Y:S02]  /*c4f0*/  CS2R R90, SRZ ;  /* 0x00000000005a7805 */ /* 0x000fe4000001ff00 */
[----:B------:R-:W-:Y:S02]  /*c500*/  CS2R R88, SRZ ;  /* 0x0000000000587805 */ /* 0x000fe4000001ff00 */
[----:B------:R-:W-:Y:S02]  /*c510*/  CS2R R86, SRZ ;  /* 0x0000000000567805 */ /* 0x000fe4000001ff00 */
[----:B------:R-:W-:Y:S01]  /*c520*/  CS2R R36, SRZ ;  /* 0x0000000000247805 */ /* 0x000fe2000001ff00 */
[----:B------:R-:W-:Y:S01]  /*c530*/  IMAD.MOV.U32 R79, RZ, RZ, RZ ;  /* 0x000000ffff4f7224 */ /* 0x000fe200078e00ff */
        /* <DEDUP_REMOVED lines=20> */
[----:B0-----:R-:W-:-:S02]  /*c680*/  CS2R R8, SRZ ;  /* 0x0000000000087805 */ /* 0x001fc4000001ff00 */
[----:B------:R-:W-:Y:S02]  /*c690*/  CS2R R40, SRZ ;  /* 0x0000000000287805 */ /* 0x000fe4000001ff00 */
[----:B------:R-:W-:Y:S02]  /*c6a0*/  CS2R R38, SRZ ;  /* 0x0000000000267805 */ /* 0x000fe4000001ff00 */
[----:B------:R-:W-:Y:S02]  /*c6b0*/  CS2R R34, SRZ ;  /* 0x0000000000227805 */ /* 0x000fe4000001ff00 */
[----:B------:R-:W-:Y:S02]  /*c6c0*/  CS2R R6, SRZ ;  /* 0x0000000000067805 */ /* 0x000fe4000001ff00 */
[----:B------:R-:W-:Y:S02]  /*c6d0*/  CS2R R32, SRZ ;  /* 0x0000000000207805 */ /* 0x000fe4000001ff00 */
[----:B------:R-:W-:-:S02]  /*c6e0*/  CS2R R30, SRZ ;  /* 0x00000000001e7805 */ /* 0x000fc4000001ff00 */
[----:B------:R-:W-:Y:S02]  /*c6f0*/  CS2R R108, SRZ ;  /* 0x00000000006c7805 */ /* 0x000fe4000001ff00 */
[----:B-1----:R-:W-:Y:S02]  /*c700*/  CS2R R4, SRZ ;  /* 0x0000000000047805 */ /* 0x002fe4000001ff00 */
[----:B------:R-:W-:Y:S01]  /*c710*/  CS2R R24, SRZ ;  /* 0x0000000000187805 */ /* 0x000fe2000001ff00 */
[----:B--2---:R-:W-:Y:S01]  /*c720*/  FMUL.FTZ R0, R3, R0 ;  /* 0x0000000003007220 */ /* 0x004fe20000410000 */
[----:B------:R-:W-:-:S03]  /*c730*/  IMAD.MOV.U32 R3, RZ, RZ, RZ ;  /* 0x000000ffff037224 */ /* 0x000fc600078e00ff */
[----:B------:R-:W-:Y:S01]  /*c740*/  FMUL.FTZ R2, R0, UR4 ;  /* 0x0000000400027c20 */ /* 0x000fe20008410000 */
[----:B------:R-:W-:Y:S06]  /*c750*/  @!P1 BRA `(.L_x_597) ;  /* 0x000000c8009c9947 */ /* 0x000fec0003800000 */
[----:B------:R-:W0:Y:S01]  /*c760*/  S2R R26, SR_TID.X ;  /* 0x00000000001a7919 */ /* 0x000e220000002100 */
[----:B------:R-:W-:Y:S01]  /*c770*/  UMOV UR4, 0xffffffff ;  /* 0xffffffff00047882 */ /* 0x000fe20000000000 */
[----:B0-----:R-:W-:-:S05]  /*c780*/  VIADD R26, R26, 0xffffff80 ;  /* 0xffffff801a1a7836 */ /* 0x001fca0000000000 */
[----:B------:R-:W-:-:S04]  /*c790*/  SHF.R.S32.HI R88, RZ, 0x1f, R26 ;  /* 0x0000001fff587819 */ /* 0x000fc8000001141a */
[----:B------:R-:W-:-:S04]  /*c7a0*/  LEA.HI R88, R88, R26, RZ, 0x7 ;  /* 0x0000001a58587211 */ /* 0x000fc800078f38ff */
[----:B------:R-:W-:Y:S01]  /*c7b0*/  SHF.R.S32.HI R13, RZ, 0x7, R88 ;  /* 0x00000007ff0d7819 */ /* 0x000fe20000011458 */
[----:B------:R-:W-:Y:S06]  /*c7c0*/  BRA.DIV UR4, `(.L_x_598) ;  /* 0x0000019604a87947 */ /* 0x000fec000b800000 */
[----:B------:R0:W1:Y:S02]  /*c7d0*/  SHFL.IDX PT, R14, R13, RZ, 0x1f ;  /* 0x00001fff0d0e7589 */ /* 0x00006400000e0000 */
.L_x_880:
[----:B------:R-:W2:Y:S02]  /*c7e0*/  LDL R0, [R1+0x58] ;  /* 0x0000580001007983 */ /* 0x000ea40000100800 */
[----:B--2---:R-:W-:Y:S02]  /*c7f0*/  R2UR UR4, R0 ;  /* 0x00000000000472ca */ /* 0x004fe400000e0000 */
[----:B-1----:R-:W-:-:S04]  /*c800*/  LEA.HI R0, R14, R14, RZ, 0x1 ;  /* 0x0000000e0e007211 */ /* 0x002fc800078f08ff */
[----:B------:R-:W-:-:S04]  /*c810*/  LOP3.LUT R3, R0, 0x1e, RZ, 0xc0, !PT ;  /* 0x0000001e00037812 */ /* 0x000fc800078ec0ff */
[----:B------:R-:W-:-:S03]  /*c820*/  IADD3 R3, R14, -R3, RZ ;  /* 0x800000030e037210 */ /* 0x000fc60007ffe0ff */
[----:B------:R-:W-:Y:S01]  /*c830*/  IMAD.U32 R0, RZ, RZ, UR4 ;  /* 0x00000004ff007e24 */ /* 0x000fe2000f8e00ff */
[----:B------:R-:W-:-:S04]  /*c840*/  LEA R3, R3, UR4, 0xd ;  /* 0x0000000403037c11 */ /* 0x000fc8000f8e68ff */
[----:B------:R-:W-:Y:S02]  /*c850*/  LOP3.LUT P0, RZ, R0, 0x3ff, RZ, 0xc0, !PT ;  /* 0x000003ff00ff7812 */ /* 0x000fe4000780c0ff */
[----:B------:R-:W-:Y:S02]  /*c860*/  SHF.R.U32.HI R3, RZ, 0x4, R3 ;  /* 0x00000004ff037819 */ /* 0x000fe40000011603 */
[----:B------:R-:W-:Y:S02]  /*c870*/  P2R R24, PR, RZ, 0x1 ;  /* 0x00000001ff187803 */ /* 0x000fe40000000000 */
[----:B------:R-:W-:-:S07]  /*c880*/  LOP3.LUT R30, R3, 0x3fff, RZ, 0xc0, !PT ;  /* 0x00003fff031e7812 */ /* 0x000fce00078ec0ff */
[----:B------:R-:W-:Y:S05]  /*c890*/  @!P0 BRA `(.L_x_599) ;  /* 0x0000000000408947 */ /* 0x000fea0003800000 */
[----:B------:R-:W-:Y:S01]  /*c8a0*/  MOV R0, 0x0 ;  /* 0x0000000000007802 */ /* 0x000fe20000000f00 */
[----:B------:R-:W-:Y:S01]  /*c8b0*/  ULDC.64 UR4, c[0x4][0x1b0] ;  /* 0x01006c0000047ab9 */ /* 0x000fe20000000a00 */
[----:B------:R-:W-:Y:S01]  /*c8c0*/  ULDC.64 UR6, c[0x4][0x1b8] ;  /* 0x01006e0000067ab9 */ /* 0x000fe20000000a00 */
[----:B------:R-:W-:Y:S01]  /*c8d0*/  IMAD.U32 R4, RZ, RZ, UR4 ;  /* 0x00000004ff047e24 */ /* 0x000fe2000f8e00ff */
[----:B------:R1:W2:Y:S01]  /*c8e0*/  LDC.64 R14, c[0x4][R0] ;  /* 0x01000000000e7b82 */ /* 0x0002a20000000a00 */
[----:B------:R-:W-:Y:S01]  /*c8f0*/  IMAD.U32 R5, RZ, RZ, UR5 ;  /* 0x00000005ff057e24 */ /* 0x000fe2000f8e00ff */
[----:B------:R-:W-:Y:S01]  /*c900*/  ULDC.64 UR4, c[0x4][0x98] ;  /* 0x0100260000047ab9 */ /* 0x000fe20000000a00 */
[----:B------:R-:W-:Y:S01]  /*c910*/  MOV R6, UR6 ;  /* 0x0000000600067c02 */ /* 0x000fe20008000f00 */
[----:B------:R-:W-:Y:S01]  /*c920*/  IMAD.U32 R7, RZ, RZ, UR7 ;  /* 0x00000007ff077e24 */ /* 0x000fe2000f8e00ff */
[----:B------:R-:W-:Y:S01]  /*c930*/  MOV R8, 0x70 ;  /* 0x0000007000087802 */ /* 0x000fe20000000f00 */
[----:B------:R-:W-:-:S02]  /*c940*/  IMAD.U32 R10, RZ, RZ, UR4 ;  /* 0x00000004ff0a7e24 */ /* 0x000fc4000f8e00ff */
[----:B------:R-:W-:Y:S02]  /*c950*/  IMAD.U32 R11, RZ, RZ, UR5 ;  /* 0x00000005ff0b7e24 */ /* 0x000fe4000f8e00ff */
[----:B------:R-:W-:Y:S02]  /*c960*/  IMAD.MOV.U32 R12, RZ, RZ, 0x1 ;  /* 0x00000001ff0c7424 */ /* 0x000fe400078e00ff */
[----:B01----:R-:W-:-:S07]  /*c970*/  IMAD.MOV.U32 R13, RZ, RZ, RZ ;  /* 0x000000ffff0d7224 */ /* 0x003fce00078e00ff */
[----:B------:R-:W-:-:S07]  /*c980*/  LEPC R20, `(.L_x_599) ;  /* 0x000000001014794e */ /* 0x000fce0000000000 */
[----:B--2--5:R-:W-:Y:S05]  /*c990*/  CALL.ABS.NOINC R14 ;  /* 0x000000000e007343 */ /* 0x024fea0003c00000 */
.L_x_599:
[----:B------:R-:W-:Y:S02]  /*c9a0*/  ULDC UR4, c[0x0][0x3f4] ;  /* 0x0000fd0000047ab9 */ /* 0x000fe40000000800 */
[----:B------:R-:W-:-:S13]  /*c9b0*/  ISETP.LT.AND P0, PT, RZ, UR4, PT ;  /* 0x00000004ff007c0c */ /* 0x000fda000bf01270 */
[----:B------:R-:W-:Y:S05]  /*c9c0*/  @P0 BRA `(.L_x_600) ;  /* 0x0000000000400947 */ /* 0x000fea0003800000 */
[----:B------:R-:W2:Y:S02]  /*c9d0*/  LDL R20, [R1+0x40] ;  /* 0x0000400001147983 */ /* 0x000ea40000100800 */
[----:B--2---:R-:W-:-:S04]  /*c9e0*/  LEA.HI R0, R20, R20, RZ, 0x1 ;  /* 0x0000001414007211 */ /* 0x004fc800078f08ff */
[----:B------:R-:W-:-:S05]  /*c9f0*/  LOP3.LUT R0, R0, 0xfffffffe, RZ, 0xc0, !PT ;  /* 0xfffffffe00007812 */ /* 0x000fca00078ec0ff */
[----:B------:R-:W-:-:S05]  /*ca00*/  IMAD.IADD R0, R20, 0x1, -R0 ;  /* 0x0000000114007824 */ /* 0x000fca00078e0a00 */
[----:B------:R-:W-:-:S04]  /*ca10*/  SHF.L.U32 R0, R0, 0x1f, RZ ;  /* 0x0000001f00007819 */ /* 0x000fc800000006ff */
[----:B------:R1:W2:Y:S03]  /*ca20*/  SYNCS.PHASECHK.TRANS64.TRYWAIT P0, [R23+URZ+0x38800], R0 ;  /* 0x03880000170075a7 */ /* 0x0002a6000800017f */
[----:B--2---:R-:W-:Y:S05]  /*ca30*/  @!P0 NANOSLEEP.SYNCS 0x989680 ;  /* 0x009896800000895d */ /* 0x004fea0003900000 */
[----:B------:R-:W2:Y:S01]  /*ca40*/  @!P0 SYNCS.PHASECHK.TRANS64 P0, [R23+URZ+0x38800], R0 ;  /* 0x03880000170085a7 */ /* 0x000ea2000800007f */
[----:B------:R-:W-:Y:S04]  /*ca50*/  BSSY B0, `(.L_x_601) ;  /* 0x0000006000007945 */ /* 0x000fe80003800000 */
[----:B--2---:R-:W-:Y:S05]  /*ca60*/  @P0 BRA `(.L_x_602) ;  /* 0x0000000000100947 */ /* 0x004fea0003800000 */
.L_x_603:
[----:B--2---:R2:W3:Y:S02]  /*ca70*/  SYNCS.PHASECHK.TRANS64.TRYWAIT P0, [R23+URZ+0x38800], R0 ;  /* 0x03880000170075a7 */ /* 0x0044e4000800017f */
[----:B---3--:R-:W-:Y:S05]  /*ca80*/  @!P0 NANOSLEEP.SYNCS 0x989680 ;  /* 0x009896800000895d */ /* 0x008fea0003900000 */
[----:B------:R-:W3:Y:S02]  /*ca90*/  @!P0 SYNCS.PHASECHK.TRANS64 P0, [R23+URZ+0x38800], R0 ;  /* 0x03880000170085a7 */ /* 0x000ee4000800007f */
[----:B---3--:R-:W-:Y:S05]  /*caa0*/  @!P0 BRA `(.L_x_603) ;  /* 0xfffffffc00f08947 */ /* 0x008fea000383ffff */
.L_x_602:
[----:B------:R-:W-:Y:S05]  /*cab0*/  BSYNC B0 ;  /* 0x0000000000007941 */ /* 0x000fea0003800000 */
.L_x_601:
[----:B------:R-:W-:Y:S05]  /*cac0*/  BRA `(.L_x_604) ;  /* 0x0000007000507947 */ /* 0x000fea0003800000 */
.L_x_600:
[----:B------:R-:W-:Y:S01]  /*cad0*/  ISETP.NE.AND P0, PT, R24, RZ, PT ;  /* 0x000000ff1800720c */ /* 0x000fe20003f05270 */
[----:B------:R-:W1:Y:S01]  /*cae0*/  LDC.64 R28, c[0x0][0x400] ;  /* 0x00010000ff1c7b82 */ /* 0x000e620000000a00 */
[----:B-----5:R-:W-:Y:S01]  /*caf0*/  SHF.R.S32.HI R0, RZ, 0x1f, R83 ;  /* 0x0000001fff007819 */ /* 0x020fe20000011453 */
[----:B------:R-:W-:Y:S01]  /*cb00*/  ULDC.64 UR4, c[0x0][0x3f8] ;  /* 0x0000fe0000047ab9 */ /* 0x000fe20000000a00 */
[----:B------:R-:W-:-:S03]  /*cb10*/  ULDC.64 UR6, c[0x0][0x408] ;  /* 0x0001020000067ab9 */ /* 0x000fc60000000a00 */
[C---:B------:R-:W-:Y:S02]  /*cb20*/  IMAD R4, R0.reuse, UR4, RZ ;  /* 0x0000000400047c24 */ /* 0x040fe4000f8e02ff */
[----:B------:R-:W2:Y:S01]  /*cb30*/  LDC.64 R24, c[0x0][0x3e8] ;  /* 0x0000fa00ff187b82 */ /* 0x000ea20000000a00 */
[----:B------:R-:W-:Y:S02]  /*cb40*/  IMAD R0, R0, UR6, RZ ;  /* 0x0000000600007c24 */ /* 0x000fe4000f8e02ff */
[C---:B------:R-:W-:Y:S02]  /*cb50*/  IMAD R3, R83.reuse, UR5, R4 ;  /* 0x0000000553037c24 */ /* 0x040fe4000f8e0204 */
[C---:B------:R-:W-:Y:S02]  /*cb60*/  IMAD R27, R83.reuse, UR7, R0 ;  /* 0x00000007531b7c24 */ /* 0x040fe4000f8e0200 */
[----:B-1----:R-:W-:-:S04]  /*cb70*/  IMAD.WIDE.U32 R28, R83, UR6, R28 ;  /* 0x00000006531c7c25 */ /* 0x002fc8000f8e001c */
[----:B------:R-:W-:Y:S02]  /*cb80*/  IMAD.IADD R27, R27, 0x1, R29 ;  /* 0x000000011b1b7824 */ /* 0x000fe400078e021d */
[----:B--2---:R-:W-:-:S05]  /*cb90*/  IMAD.WIDE.U32 R24, R83, UR4, R24 ;  /* 0x0000000453187c25 */ /* 0x004fca000f8e0018 */
[----:B------:R-:W-:Y:S01]  /*cba0*/  IADD3 R26, R3, R25, RZ ;  /* 0x00000019031a7210 */ /* 0x000fe20007ffe0ff */
[----:B------:R-:W-:Y:S06]  /*cbb0*/  @!P0 BRA `(.L_x_605) ;  /* 0x0000000000408947 */ /* 0x000fec0003800000 */
        /* <DEDUP_REMOVED lines=15> */
[----:B--2---:R-:W-:Y:S05]  /*ccb0*/  CALL.ABS.NOINC R14 ;  /* 0x000000000e007343 */ /* 0x004fea0003c00000 */
.L_x_605:
[----:B------:R-:W-:Y:S01]  /*ccc0*/  ULDC.U8 UR4, c[0x0][0x410] ;  /* 0x0001040000047ab9 */ /* 0x000fe20000000000 */
[----:B------:R-:W-:Y:S01]  /*ccd0*/  BSSY B0, `(.L_x_606) ;  /* 0x00006eb000007945 */ /* 0x000fe20003800000 */
[----:B------:R-:W-:Y:S01]  /*cce0*/  ISETP.NE.AND P0, PT, RZ, UR4, PT ;  /* 0x00000004ff007c0c */ /* 0x000fe2000bf05270 */
[----:B------:R-:W-:-:S12]  /*ccf0*/  IMAD R6, R221, 0x80, R219 ;  /* 0x00000080dd067824 */ /* 0x000fd800078e02db */
[----:B------:R-:W-:Y:S05]  /*cd00*/  @!P0 BRA `(.L_x_607) ;  /* 0x0000003400a08947 */ /* 0x000fea0003800000 */
[----:B------:R-:W-:-:S03]  /*cd10*/  UMOV UR4, 0xffffffff ;  /* 0xffffffff00047882 */ /* 0x000fc60000000000 */
[----:B------:R-:W-:Y:S05]  /*cd20*/  BRA.DIV UR4, `(.L_x_608) ;  /* 0x0000019204747947 */ /* 0x000fea000b800000 */
[----:B------:R1:W2:Y:S04]  /*cd30*/  SHFL.IDX PT, R3, R24, RZ, 0x181f ;  /* 0x00181fff18037589 */ /* 0x0002a800000e0000 */
[----:B------:R1:W3:Y:S04]  /*cd40*/  SHFL.IDX PT, R14, R28, RZ, 0x181f ;  /* 0x00181fff1c0e7589 */ /* 0x0002e800000e0000 */
[----:B------:R1:W4:Y:S04]  /*cd50*/  SHFL.IDX PT, R0, R26, RZ, 0x181f ;  /* 0x00181fff1a007589 */ /* 0x00032800000e0000 */
[----:B------:R1:W0:Y:S02]  /*cd60*/  SHFL.IDX PT, R4, R27, RZ, 0x181f ;  /* 0x00181fff1b047589 */ /* 0x00022400000e0000 */
.L_x_886:
[----:B------:R-:W5:Y:S01]  /*cd70*/  LDL R7, [R1+0x40] ;  /* 0x0000400001077983 */ /* 0x000f620000100800 */
[----:B------:R-:W-:Y:S01]  /*cd80*/  ULDC UR4, c[0x0][0x448] ;  /* 0x0001120000047ab9 */ /* 0x000fe20000000800 */
[----:B------:R-:W-:Y:S01]  /*cd90*/  BSSY B1, `(.L_x_609) ;  /* 0x0000020000017945 */ /* 0x000fe20003800000 */
[----:B------:R-:W-:Y:S01]  /*cda0*/  IMAD R32, R93, UR4, RZ ;  /* 0x000000045d207c24 */ /* 0x000fe2000f8e02ff */
[----:B0-----:R-:W-:Y:S02]  /*cdb0*/  CS2R R12, SRZ ;  /* 0x00000000000c7805 */ /* 0x001fe4000001ff00 */
[----:B------:R-:W-:Y:S02]  /*cdc0*/  CS2R R8, SRZ ;  /* 0x0000000000087805 */ /* 0x000fe4000001ff00 */
[----:B------:R-:W-:Y:S02]  /*cdd0*/  CS2R R20, SRZ ;  /* 0x0000000000147805 */ /* 0x000fe4000001ff00 */
[----:B------:R-:W-:Y:S01]  /*cde0*/  ISETP.GE.AND P0, PT, R6, R32, PT ;  /* 0x000000200600720c */ /* 0x000fe20003f06270 */
[----:B------:R-:W-:Y:S01]  /*cdf0*/  IMAD R32, R221, -0x80, R32 ;  /* 0xffffff80dd207824 */ /* 0x000fe200078e0220 */
[----:B-----5:R-:W-:-:S04]  /*ce00*/  LEA.HI R5, R7, R7, RZ, 0x1 ;  /* 0x0000000707057211 */ /* 0x020fc800078f08ff */
[----:B------:R-:W-:-:S04]  /*ce10*/  LOP3.LUT R5, R5, 0xfffffffe, RZ, 0xc0, !PT ;  /* 0xfffffffe05057812 */ /* 0x000fc800078ec0ff */
[----:B------:R-:W-:Y:S02]  /*ce20*/  IADD3 R5, R7, -R5, RZ ;  /* 0x8000000507057210 */ /* 0x000fe40007ffe0ff */
[----:B------:R-:W-:Y:S02]  /*ce30*/  CS2R R6, SRZ ;  /* 0x0000000000067805 */ /* 0x000fe4000001ff00 */
[----:B------:R-:W-:Y:S01]  /*ce40*/  SHF.L.U32 R34, R5, 0x1f, RZ ;  /* 0x0000001f05227819 */ /* 0x000fe200000006ff */
[----:B------:R-:W-:Y:S06]  /*ce50*/  @P0 BRA `(.L_x_610) ;  /* 0x00000000004c0947 */ /* 0x000fec0003800000 */
[----:B------:R-:W-:Y:S01]  /*ce60*/  ULDC UR4, c[0x0][0x3f4] ;  /* 0x0000fd0000047ab9 */ /* 0x000fe20000000800 */
[----:B------:R-:W-:Y:S02]  /*ce70*/  SHF.R.S32.HI R7, RZ, 0x1f, R18 ;  /* 0x0000001fff077819 */ /* 0x000fe40000011412 */
[----:B------:R-:W-:Y:S02]  /*ce80*/  ISETP.GE.AND P4, PT, R18, UR4, PT ;  /* 0x0000000412007c0c */ /* 0x000fe4000bf86270 */
[----:B------:R-:W-:Y:S02]  /*ce90*/  ISETP.GE.AND P5, PT, R218, UR4, PT ;  /* 0x00000004da007c0c */ /* 0x000fe4000bfa6270 */
[----:B------:R-:W-:Y:S02]  /*cea0*/  SHF.R.S32.HI R5, RZ, 0x1f, R218 ;  /* 0x0000001fff057819 */ /* 0x000fe400000114da */
[----:B------:R-:W-:-:S07]  /*ceb0*/  CS2R R12, SRZ ;  /* 0x00000000000c7805 */ /* 0x000fce000001ff00 */
[CC--:B--2---:R-:W-:Y:S02]  /*cec0*/  @!P4 IADD3 R10, P0, R18.reuse, R3.reuse, RZ ;  /* 0x00000003120ac210 */ /* 0x0c4fe40007f1e0ff */
[-C--:B-1-3--:R-:W-:Y:S02]  /*ced0*/  @!P4 IADD3 R24, P1, R18, R14.reuse, RZ ;  /* 0x0000000e1218c210 */ /* 0x08afe40007f3e0ff */
[----:B------:R-:W-:Y:S01]  /*cee0*/  @!P5 IADD3 R26, P2, R218, R3, RZ ;  /* 0x00000003da1ad210 */ /* 0x000fe20007f5e0ff */
[--C-:B----4-:R-:W-:Y:S01]  /*cef0*/  @!P4 IMAD.X R11, R0, 0x1, R7.reuse, P0 ;  /* 0x00000001000bc824 */ /* 0x110fe200000e0607 */
[----:B------:R-:W-:Y:S01]  /*cf00*/  @!P5 IADD3 R14, P3, R218, R14, RZ ;  /* 0x0000000eda0ed210 */ /* 0x000fe20007f7e0ff */
[----:B------:R-:W-:Y:S01]  /*cf10*/  @!P4 IMAD.X R25, R4, 0x1, R7, P1 ;  /* 0x000000010419c824 */ /* 0x000fe200008e0607 */
[----:B------:R-:W-:Y:S01]  /*cf20*/  CS2R R6, SRZ ;  /* 0x0000000000067805 */ /* 0x000fe2000001ff00 */
[----:B------:R-:W-:Y:S01]  /*cf30*/  @!P5 IMAD.X R27, R0, 0x1, R5, P2 ;  /* 0x00000001001bd824 */ /* 0x000fe200010e0605 */
[----:B------:R-:W-:Y:S01]  /*cf40*/  @!P5 IADD3.X R15, R4, R5, RZ, P3, !PT ;  /* 0x00000005040fd210 */ /* 0x000fe20001ffe4ff */
[----:B------:R0:W5:Y:S04]  /*cf50*/  @!P4 LD.E.64 R8, desc[UR36][R10.64] ;  /* 0x000000240a08c980 */ /* 0x000168000c101b00 */
[----:B------:R0:W5:Y:S04]  /*cf60*/  @!P4 LD.E.64 R20, desc[UR36][R24.64] ;  /* 0x000000241814c980 */ /* 0x000168000c101b00 */
[----:B------:R0:W5:Y:S04]  /*cf70*/  @!P5 LD.E.64 R12, desc[UR36][R26.64] ;  /* 0x000000241a0cd980 */ /* 0x000168000c101b00 */
[----:B------:R0:W5:Y:S02]  /*cf80*/  @!P5 LD.E.64 R6, desc[UR36][R14.64] ;  /* 0x000000240e06d980 */ /* 0x000164000c101b00 */
.L_x_610:
[----:B------:R-:W-:Y:S05]  /*cf90*/  BSYNC B1 ;  /* 0x0000000000017941 */ /* 0x000fea0003800000 */
.L_x_609:
[----:B------:R-:W4:Y:S01]  /*cfa0*/  SYNCS.PHASECHK.TRANS64.TRYWAIT P0, [R23+URZ+0x38800], R34 ;  /* 0x03880022170075a7 */ /* 0x000f22000800017f */
[----:B--2--5:R-:W-:Y:S01]  /*cfb0*/  SHF.R.U32.HI R3, RZ, 0x8, R12 ;  /* 0x00000008ff037819 */ /* 0x024fe2000001160c */
[----:B------:R-:W-:Y:S01]  /*cfc0*/  BSSY B1, `(.L_x_611) ;  /* 0x000002e000017945 */ /* 0x000fe20003800000 */
[----:B0-----:R-:W-:Y:S02]  /*cfd0*/  SHF.R.U32.HI R25, RZ, 0x8, R13 ;  /* 0x00000008ff197819 */ /* 0x001fe4000001160d */
[----:B---3--:R-:W-:Y:S02]  /*cfe0*/  LOP3.LUT R14, R12, 0xff, RZ, 0xc0, !PT ;  /* 0x000000ff0c0e7812 */ /* 0x008fe400078ec0ff */
[----:B------:R-:W-:Y:S02]  /*cff0*/  LOP3.LUT R3, R3, 0xff, RZ, 0xc0, !PT ;  /* 0x000000ff03037812 */ /* 0x000fe400078ec0ff */
[----:B-1----:R-:W-:Y:S02]  /*d000*/  LOP3.LUT R24, R13, 0xff, RZ, 0xc0, !PT ;  /* 0x000000ff0d187812 */ /* 0x002fe400078ec0ff */
[----:B------:R-:W-:-:S02]  /*d010*/  LOP3.LUT R25, R25, 0xff, RZ, 0xc0, !PT ;  /* 0x000000ff19197812 */ /* 0x000fc400078ec0ff */
[----:B------:R-:W-:Y:S02]  /*d020*/  PRMT R15, R3, 0x7604, R14 ;  /* 0x00007604030f7816 */ /* 0x000fe4000000000e */
[----:B------:R-:W-:Y:S02]  /*d030*/  PRMT R24, R25, 0x7604, R24 ;  /* 0x0000760419187816 */ /* 0x000fe40000000018 */
[----:B------:R-:W-:Y:S02]  /*d040*/  SHF.R.U32.HI R3, RZ, 0x8, R6 ;  /* 0x00000008ff037819 */ /* 0x000fe40000011606 */
[----:B------:R-:W-:Y:S02]  /*d050*/  SHF.R.U32.HI R25, RZ, 0x8, R21 ;  /* 0x00000008ff197819 */ /* 0x000fe40000011615 */
[----:B------:R-:W-:Y:S02]  /*d060*/  SHF.R.U32.HI R29, RZ, 0x8, R7 ;  /* 0x00000008ff1d7819 */ /* 0x000fe40000011607 */
[----:B------:R-:W-:-:S02]  /*d070*/  LOP3.LUT R26, R6, 0xff, RZ, 0xc0, !PT ;  /* 0x000000ff061a7812 */ /* 0x000fc400078ec0ff */
[----:B------:R-:W-:Y:S02]  /*d080*/  LOP3.LUT R3, R3, 0xff, RZ, 0xc0, !PT ;  /* 0x000000ff03037812 */ /* 0x000fe400078ec0ff */
[----:B----4-:R-:W-:Y:S02]  /*d090*/  SHF.R.U32.HI R0, RZ, 0x8, R8 ;  /* 0x00000008ff007819 */ /* 0x010fe40000011608 */
[----:B------:R-:W-:Y:S02]  /*d0a0*/  SHF.R.U32.HI R11, RZ, 0x8, R9 ;  /* 0x00000008ff0b7819 */ /* 0x000fe40000011609 */
[----:B------:R-:W-:Y:S02]  /*d0b0*/  LOP3.LUT R14, R21, 0xff, RZ, 0xc0, !PT ;  /* 0x000000ff150e7812 */ /* 0x000fe400078ec0ff */
[----:B------:R-:W-:Y:S02]  /*d0c0*/  LOP3.LUT R28, R7, 0xff, RZ, 0xc0, !PT ;  /* 0x000000ff071c7812 */ /* 0x000fe400078ec0ff */
[----:B------:R-:W-:-:S02]  /*d0d0*/  LOP3.LUT R25, R25, 0xff, RZ, 0xc0, !PT ;  /* 0x000000ff19197812 */ /* 0x000fc400078ec0ff */
[----:B------:R-:W-:Y:S02]  /*d0e0*/  LOP3.LUT R29, R29, 0xff, RZ, 0xc0, !PT ;  /* 0x000000ff1d1d7812 */ /* 0x000fe400078ec0ff */
[----:B------:R-:W-:Y:S02]  /*d0f0*/  PRMT R31, R3, 0x7604, R26 ;  /* 0x00007604031f7816 */ /* 0x000fe4000000001a */
[----:B------:R-:W-:Y:S02]  /*d100*/  LOP3.LUT R4, R8, 0xff, RZ, 0xc0, !PT ;  /* 0x000000ff08047812 */ /* 0x000fe400078ec0ff */
[----:B------:R-:W-:Y:S02]  /*d110*/  LOP3.LUT R10, R9, 0xff, RZ, 0xc0, !PT ;  /* 0x000000ff090a7812 */ /* 0x000fe400078ec0ff */
[----:B------:R-:W-:Y:S02]  /*d120*/  LOP3.LUT R5, R0, 0xff, RZ, 0xc0, !PT ;  /* 0x000000ff00057812 */ /* 0x000fe400078ec0ff */
[----:B------:R-:W-:-:S02]  /*d130*/  LOP3.LUT R11, R11, 0xff, RZ, 0xc0, !PT ;  /* 0x000000ff0b0b7812 */ /* 0x000fc400078ec0ff */
[----:B------:R-:W-:Y:S02]  /*d140*/  PRMT R14, R25, 0x7604, R14 ;  /* 0x00007604190e7816 */ /* 0x000fe4000000000e */
[----:B------:R-:W-:Y:S02]  /*d150*/  PRMT R28, R29, 0x7604, R28 ;  /* 0x000076041d1c7816 */ /* 0x000fe4000000001c */
[----:B------:R-:W-:Y:S02]  /*d160*/  SHF.R.U32.HI R3, RZ, 0x10, R9 ;  /* 0x00000010ff037819 */ /* 0x000fe40000011609 */
[----:B------:R-:W-:Y:S02]  /*d170*/  SHF.R.U32.HI R0, RZ, 0x8, R20 ;  /* 0x00000008ff007819 */ /* 0x000fe40000011614 */
[----:B------:R-:W-:Y:S01]  /*d180*/  SHF.R.U32.HI R25, RZ, 0x10, R13 ;  /* 0x00000010ff197819 */ /* 0x000fe2000001160d */
[----:B------:R-:W-:Y:S01]  /*d190*/  IMAD.U32 R3, R3, 0x10000, RZ ;  /* 0x0001000003037824 */ /* 0x000fe200078e00ff */
[----:B------:R-:W-:-:S02]  /*d1a0*/  SHF.R.U32.HI R29, RZ, 0x10, R21 ;  /* 0x00000010ff1d7819 */ /* 0x000fc40000011615 */
[----:B------:R-:W-:Y:S01]  /*d1b0*/  SHF.R.U32.HI R33, RZ, 0x10, R7 ;  /* 0x00000010ff217819 */ /* 0x000fe20000011607 */
[----:B------:R-:W-:Y:S01]  /*d1c0*/  IMAD.U32 R25, R25, 0x10000, RZ ;  /* 0x0001000019197824 */ /* 0x000fe200078e00ff */
[----:B------:R-:W-:Y:S01]  /*d1d0*/  PRMT R5, R5, 0x7604, R4 ;  /* 0x0000760405057816 */ /* 0x000fe20000000004 */
[----:B------:R-:W-:Y:S01]  /*d1e0*/  IMAD.U32 R29, R29, 0x10000, RZ ;  /* 0x000100001d1d7824 */ /* 0x000fe200078e00ff */
[----:B------:R-:W-:Y:S02]  /*d1f0*/  PRMT R10, R11, 0x7604, R10 ;  /* 0x000076040b0a7816 */ /* 0x000fe4000000000a */
[----:B------:R-:W-:Y:S02]  /*d200*/  LOP3.LUT R4, R20, 0xff, RZ, 0xc0, !PT ;  /* 0x000000ff14047812 */ /* 0x000fe400078ec0ff */
[----:B------:R-:W-:Y:S02]  /*d210*/  LOP3.LUT R11, R0, 0xff, RZ, 0xc0, !PT ;  /* 0x000000ff000b7812 */ /* 0x000fe400078ec0ff */
[----:B------:R-:W-:-:S02]  /*d220*/  SHF.L.U32 R33, R33, 0x10, RZ ;  /* 0x0000001021217819 */ /* 0x000fc400000006ff */
[----:B------:R-:W-:Y:S02]  /*d230*/  PRMT R27, R11, 0x7604, R4 ;  /* 0x000076040b1b7816 */ /* 0x000fe40000000004 */
[----:B------:R-:W-:Y:S02]  /*d240*/  LOP3.LUT R11, R10, 0xff0000, R3, 0xf8, !PT ;  /* 0x00ff00000a0b7812 */ /* 0x000fe400078ef803 */
[----:B------:R-:W-:Y:S02]  /*d250*/  LOP3.LUT R25, R24, 0xff0000, R25, 0xf8, !PT ;  /* 0x00ff000018197812 */ /* 0x000fe400078ef819 */
[----:B------:R-:W-:Y:S02]  /*d260*/  LOP3.LUT R29, R14, 0xff0000, R29, 0xf8, !PT ;  /* 0x00ff00000e1d7812 */ /* 0x000fe400078ef81d */
[----:B------:R-:W-:Y:S02]  /*d270*/  LOP3.LUT R33, R28, 0xff0000, R33, 0xf8, !PT ;  /* 0x00ff00001c217812 */ /* 0x000fe400078ef821 */
[----:B------:R-:W-:Y:S01]  /*d280*/  LOP3.LUT R3, R5, 0xff0000, R8, 0xf8, !PT ;  /* 0x00ff000005037812 */ /* 0x000fe200078ef808 */
[----:B------:R-:W-:Y:S06]  /*d290*/  @!P0 BRA `(.L_x_612) ;  /* 0x0000018c00888947 */ /* 0x000fec0003800000 */
.L_x_887:
[----:B------:R-:W-:Y:S05]  /*d2a0*/  BSYNC B1 ;  /* 0x0000000000017941 */ /* 0x000fea0003800000 */
.L_x_611:
[----:B------:R-:W-:Y:S01]  /*d2b0*/  VIMNMX R10, R32, 0x80, PT ;  /* 0x00000080200a7848 */ /* 0x000fe20003fe0100 */
[----:B------:R-:W-:Y:S01]  /*d2c0*/  BSSY B1, `(.L_x_613) ;  /* 0x00000ca000017945 */ /* 0x000fe20003800000 */
[----:B------:R-:W-:Y:S02]  /*d2d0*/  LOP3.LUT R9, R11, 0xff000000, R9, 0xf8, !PT ;  /* 0xff0000000b097812 */ /* 0x000fe400078ef809 */
[----:B------:R-:W-:Y:S02]  /*d2e0*/  ISETP.GE.AND P0, PT, R219, R10, PT ;  /* 0x0000000adb00720c */ /* 0x000fe40003f06270 */
[----:B------:R-:W-:Y:S02]  /*d2f0*/  LOP3.LUT R15, R15, 0xff0000, R12, 0xf8, !PT ;  /* 0x00ff00000f0f7812 */ /* 0x000fe400078ef80c */
[----:B------:R-:W-:Y:S02]  /*d300*/  LOP3.LUT R27, R27, 0xff0000, R20, 0xf8, !PT ;  /* 0x00ff00001b1b7812 */ /* 0x000fe400078ef814 */
[----:B------:R-:W-:-:S02]  /*d310*/  LOP3.LUT R11, R31, 0xff0000, R6, 0xf8, !PT ;  /* 0x00ff00001f0b7812 */ /* 0x000fc400078ef806 */
[----:B------:R-:W-:Y:S02]  /*d320*/  LOP3.LUT R3, R3, 0xff000000, R8, 0xf8, !PT ;  /* 0xff00000003037812 */ /* 0x000fe400078ef808 */
[----:B------:R-:W-:Y:S02]  /*d330*/  LOP3.LUT R0, R15, 0xff000000, R12, 0xf8, !PT ;  /* 0xff0000000f007812 */ /* 0x000fe400078ef80c */
[----:B------:R-:W-:Y:S02]  /*d340*/  LOP3.LUT R8, R25, 0xff000000, R13, 0xf8, !PT ;  /* 0xff00000019087812 */ /* 0x000fe400078ef80d */
[----:B------:R-:W-:Y:S02]  /*d350*/  LOP3.LUT R13, R27, 0xff000000, R20, 0xf8, !PT ;  /* 0xff0000001b0d7812 */ /* 0x000fe400078ef814 */
[----:B------:R-:W-:Y:S02]  /*d360*/  LOP3.LUT R14, R29, 0xff000000, R21, 0xf8, !PT ;  /* 0xff0000001d0e7812 */ /* 0x000fe400078ef815 */
[----:B------:R-:W-:-:S02]  /*d370*/  LOP3.LUT R11, R11, 0xff000000, R6, 0xf8, !PT ;  /* 0xff0000000b0b7812 */ /* 0x000fc400078ef806 */
[----:B------:R-:W-:Y:S01]  /*d380*/  LOP3.LUT R12, R33, 0xff000000, R7, 0xf8, !PT ;  /* 0xff000000210c7812 */ /* 0x000fe200078ef807 */
[----:B------:R-:W-:Y:S06]  /*d390*/  @P0 BRA `(.L_x_614) ;  /* 0x0000000800f00947 */ /* 0x000fec0003800000 */
[----:B------:R1:W5:Y:S01]  /*d3a0*/  LDL R39, [R1+0x30] ;  /* 0x0000300001277983 */ /* 0x0003620000100800 */
[----:B------:R-:W2:Y:S01]  /*d3b0*/  LDC R5, c[0x0][0x3f4] ;  /* 0x0000fd00ff057b82 */ /* 0x000ea20000000800 */
[----:B------:R-:W-:Y:S01]  /*d3c0*/  BSSY B2, `(.L_x_615) ;  /* 0x000005e000027945 */ /* 0x000fe20003800000 */
[-C--:B--2---:R-:W-:Y:S02]  /*d3d0*/  ISETP.GE.AND P0, PT, R18, R5.reuse, PT ;  /* 0x000000051200720c */ /* 0x084fe40003f06270 */
[----:B------:R-:W-:-:S11]  /*d3e0*/  ISETP.GE.AND P1, PT, R218, R5, PT ;  /* 0x00000005da00720c */ /* 0x000fd60003f26270 */
[----:B-1----:R-:W-:Y:S05]  /*d3f0*/  @P0 BRA `(.L_x_616) ;  /* 0x0000000400680947 */ /* 0x002fea0003800000 */
[----:B-----5:R-:W1:Y:S01]  /*d400*/  LDS.128 R4, [R39+0x20400] ;  /* 0x0204000027047984 */ /* 0x020e620000000c00 */
[----:B------:R-:W-:Y:S02]  /*d410*/  F2FP.F16.E4M3.UNPACK_B R28, R13 ;  /* 0x0000000dff1c723e */ /* 0x000fe400020006ff */
[----:B------:R-:W-:-:S03]  /*d420*/  F2FP.F16.E4M3.UNPACK_B R26, R3 ;  /* 0x00000003ff1a723e */ /* 0x000fc600020006ff */
[----:B------:R-:W-:Y:S02]  /*d430*/  HADD2.F32 R29, -RZ, R28.H1_H1 ;  /* 0x3000001cff1d7230 */ /* 0x000fe40000004100 */
[----:B------:R-:W-:Y:S02]  /*d440*/  HADD2.F32 R27, -RZ, R26.H1_H1 ;  /* 0x3000001aff1b7230 */ /* 0x000fe40000004100 */
[----:B------:R-:W-:Y:S02]  /*d450*/  HADD2.F32 R28, -RZ, R28.H0_H0 ;  /* 0x2000001cff1c7230 */ /* 0x000fe40000004100 */
[----:B------:R-:W-:Y:S01]  /*d460*/  HADD2.F32 R26, -RZ, R26.H0_H0 ;  /* 0x2000001aff1a7230 */ /* 0x000fe20000004100 */
[-C--:B-1----:R-:W-:Y:S02]  /*d470*/  F2FP.F16.E4M3.UNPACK_B R15, R4.reuse.H1 ;  /* 0x00000004ff0f723e */ /* 0x082fe400030006ff */
[-C--:B------:R-:W-:Y:S02]  /*d480*/  F2FP.F16.E4M3.UNPACK_B R21, R5.reuse ;  /* 0x00000005ff15723e */ /* 0x080fe400020006ff */
[----:B------:R-:W-:Y:S01]  /*d490*/  F2FP.F16.E4M3.UNPACK_B R24, R5.H1 ;  /* 0x00000005ff18723e */ /* 0x000fe200030006ff */
[--C-:B------:R-:W-:Y:S01]  /*d4a0*/  HADD2.F32 R20, -RZ, R15.reuse.H0_H0 ;  /* 0x2000000fff147230 */ /* 0x100fe20000004100 */
[----:B------:R-:W-:Y:S01]  /*d4b0*/  F2FP.F16.E4M3.UNPACK_B R4, R4 ;  /* 0x00000004ff04723e */ /* 0x000fe200020006ff */
[----:B------:R-:W-:Y:S01]  /*d4c0*/  HADD2.F32 R15, -RZ, R15.H1_H1 ;  /* 0x3000000fff0f7230 */ /* 0x000fe20000004100 */
[----:B------:R-:W-:-:S02]  /*d4d0*/  F2FP.F16.E4M3.UNPACK_B R25, R6 ;  /* 0x00000006ff19723e */ /* 0x000fc400020006ff */
[----:B------:R-:W-:Y:S02]  /*d4e0*/  F2FP.F16.E4M3.UNPACK_B R6, R6.H1 ;  /* 0x00000006ff06723e */ /* 0x000fe400030006ff */
[C---:B------:R-:W-:Y:S01]  /*d4f0*/  FMUL.FTZ R5, R15.reuse, R29 ;  /* 0x0000001d0f057220 */ /* 0x040fe20000410000 */
[----:B------:R-:W-:Y:S01]  /*d500*/  FMUL.FTZ R32, R15, R27 ;  /* 0x0000001b0f207220 */ /* 0x000fe20000410000 */
[----:B------:R-:W-:Y:S02]  /*d510*/  F2FP.F16.E4M3.UNPACK_B R15, R7 ;  /* 0x00000007ff0f723e */ /* 0x000fe400020006ff */
[C---:B0-----:R-:W-:Y:S01]  /*d520*/  FFMA.FTZ R34, R20.reuse, R27, -R5 ;  /* 0x0000001b14227223 */ /* 0x041fe20000010805 */
[--C-:B------:R-:W-:Y:S01]  /*d530*/  HADD2.F32 R5, -RZ, R4.reuse.H1_H1 ;  /* 0x30000004ff057230 */ /* 0x100fe20000004100 */
[----:B------:R-:W-:Y:S01]  /*d540*/  F2FP.F16.E4M3.UNPACK_B R27, R13.H1 ;  /* 0x0000000dff1b723e */ /* 0x000fe200030006ff */
[----:B------:R-:W-:Y:S01]  /*d550*/  FFMA.FTZ R35, R20, R29, R32 ;  /* 0x0000001d14237223 */ /* 0x000fe20000010020 */
[----:B------:R-:W-:Y:S01]  /*d560*/  HADD2.F32 R4, -RZ, R4.H0_H0 ;  /* 0x20000004ff047230 */ /* 0x000fe20000004100 */
[----:B------:R-:W-:Y:S01]  /*d570*/  F2FP.F16.E4M3.UNPACK_B R20, R3.H1 ;  /* 0x00000003ff14723e */ /* 0x000fe200030006ff */
[C---:B------:R-:W-:Y:S01]  /*d580*/  FMUL.FTZ R31, R5.reuse, R28 ;  /* 0x0000001c051f7220 */ /* 0x040fe20000410000 */
[----:B------:R-:W-:Y:S01]  /*d590*/  FMUL.FTZ R33, R5, R26 ;  /* 0x0000001a05217220 */ /* 0x000fe20000410000 */
[----:B------:R-:W-:Y:S01]  /*d5a0*/  HADD2.F32 R29, -RZ, R27.H1_H1 ;  /* 0x3000001bff1d7230 */ /* 0x000fe20000004100 */
[----:B------:R-:W-:Y:S01]  /*d5b0*/  F2FP.F16.E4M3.UNPACK_B R7, R7.H1 ;  /* 0x00000007ff07723e */ /* 0x000fe200030006ff */
[----:B------:R-:W-:-:S02]  /*d5c0*/  HADD2.F32 R5, -RZ, R24.H1_H1 ;  /* 0x30000018ff057230 */ /* 0x000fc40000004100 */
[C---:B------:R-:W-:Y:S01]  /*d5d0*/  FFMA.FTZ R31, R4.reuse, R26, -R31 ;  /* 0x0000001a041f7223 */ /* 0x040fe2000001081f */
[----:B------:R-:W-:Y:S01]  /*d5e0*/  FFMA.FTZ R32, R4, R28, R33 ;  /* 0x0000001c04207223 */ /* 0x000fe20000010021 */
[----:B------:R-:W-:Y:S02]  /*d5f0*/  HADD2.F32 R26, -RZ, R20.H1_H1 ;  /* 0x30000014ff1a7230 */ /* 0x000fe40000004100 */
[----:B------:R-:W-:Y:S02]  /*d600*/  HADD2.F32 R24, -RZ, R24.H0_H0 ;  /* 0x20000018ff187230 */ /* 0x000fe40000004100 */
[C---:B------:R-:W-:Y:S01]  /*d610*/  FMUL.FTZ R33, R5.reuse, R29 ;  /* 0x0000001d05217220 */ /* 0x040fe20000410000 */
[----:B------:R-:W-:Y:S02]  /*d620*/  HADD2.F32 R27, -RZ, R27.H0_H0 ;  /* 0x2000001bff1b7230 */ /* 0x000fe40000004100 */
[----:B------:R-:W-:Y:S01]  /*d630*/  FMUL.FTZ R5, R5, R26 ;  /* 0x0000001a05057220 */ /* 0x000fe20000410000 */
[----:B------:R-:W-:-:S02]  /*d640*/  HADD2.F32 R4, -RZ, R21.H1_H1 ;  /* 0x30000015ff047230 */ /* 0x000fc40000004100 */
[----:B------:R-:W-:Y:S01]  /*d650*/  FFMA.FTZ R33, R24, R26, -R33 ;  /* 0x0000001a18217223 */ /* 0x000fe20000010821 */
[----:B------:R-:W-:Y:S01]  /*d660*/  HADD2.F32 R20, -RZ, R20.H0_H0 ;  /* 0x20000014ff147230 */ /* 0x000fe20000004100 */
[----:B------:R-:W-:Y:S01]  /*d670*/  F2FP.F16.E4M3.UNPACK_B R26, R14 ;  /* 0x0000000eff1a723e */ /* 0x000fe200020006ff */
[----:B------:R-:W-:Y:S02]  /*d680*/  HADD2.F32 R21, -RZ, R21.H0_H0 ;  /* 0x20000015ff157230 */ /* 0x000fe40000004100 */
[----:B------:R-:W-:Y:S01]  /*d690*/  FMUL.FTZ R28, R4, R27 ;  /* 0x0000001b041c7220 */ /* 0x000fe20000410000 */
[----:B------:R-:W-:Y:S01]  /*d6a0*/  FFMA.FTZ R38, R24, R29, R5 ;  /* 0x0000001d18267223 */ /* 0x000fe20000010005 */
[----:B------:R-:W-:Y:S01]  /*d6b0*/  F2FP.F16.E4M3.UNPACK_B R24, R9 ;  /* 0x00000009ff18723e */ /* 0x000fe200020006ff */
[-C--:B------:R-:W-:Y:S01]  /*d6c0*/  FMUL.FTZ R4, R4, R20.reuse ;  /* 0x0000001404047220 */ /* 0x080fe20000410000 */
[----:B------:R-:W-:Y:S01]  /*d6d0*/  FFMA.FTZ R29, R21, R20, -R28 ;  /* 0x00000014151d7223 */ /* 0x000fe2000001081c */
[----:B------:R-:W-:Y:S01]  /*d6e0*/  HADD2.F32 R28, -RZ, R26.H1_H1 ;  /* 0x3000001aff1c7230 */ /* 0x000fe20000004100 */
[----:B------:R-:W-:Y:S01]  /*d6f0*/  F2FP.SATFINITE.E4M3.F32.PACK_AB_MERGE_C R33, R38, R33, RZ ;  /* 0x000000212621723e */ /* 0x000fe200048070ff */
[----:B------:R-:W-:-:S02]  /*d700*/  HADD2.F32 R5, -RZ, R6.H1_H1 ;  /* 0x30000006ff057230 */ /* 0x000fc40000004100 */
[----:B------:R-:W-:Y:S01]  /*d710*/  FFMA.FTZ R36, R21, R27, R4 ;  /* 0x0000001b15247223 */ /* 0x000fe20000010004 */
[----:B------:R-:W-:Y:S02]  /*d720*/  HADD2.F32 R20, -RZ, R24.H1_H1 ;  /* 0x30000018ff147230 */ /* 0x000fe40000004100 */
[----:B------:R-:W-:Y:S02]  /*d730*/  HADD2.F32 R6, -RZ, R6.H0_H0 ;  /* 0x20000006ff067230 */ /* 0x000fe40000004100 */
[C---:B------:R-:W-:Y:S01]  /*d740*/  FMUL.FTZ R21, R5.reuse, R28 ;  /* 0x0000001c05157220 */ /* 0x040fe20000410000 */
[----:B------:R-:W-:Y:S02]  /*d750*/  HADD2.F32 R24, -RZ, R24.H0_H0 ;  /* 0x20000018ff187230 */ /* 0x000fe40000004100 */
[-C--:B------:R-:W-:Y:S01]  /*d760*/  FMUL.FTZ R27, R5, R20.reuse ;  /* 0x00000014051b7220 */ /* 0x080fe20000410000 */
[----:B------:R-:W-:Y:S02]  /*d770*/  HADD2.F32 R26, -RZ, R26.H0_H0 ;  /* 0x2000001aff1a7230 */ /* 0x000fe40000004100 */
[----:B------:R-:W-:Y:S01]  /*d780*/  FFMA.FTZ R37, R6, R20, -R21 ;  /* 0x0000001406257223 */ /* 0x000fe20000010815 */
[--C-:B------:R-:W-:Y:S01]  /*d790*/  HADD2.F32 R4, -RZ, R25.reuse.H1_H1 ;  /* 0x30000019ff047230 */ /* 0x100fe20000004100 */
[----:B------:R-:W-:Y:S01]  /*d7a0*/  F2FP.F16.E4M3.UNPACK_B R5, R9.H1 ;  /* 0x00000009ff05723e */ /* 0x000fe200030006ff */
[----:B------:R-:W-:-:S02]  /*d7b0*/  HADD2.F32 R25, -RZ, R25.H0_H0 ;  /* 0x20000019ff197230 */ /* 0x000fc40000004100 */
[----:B------:R-:W-:Y:S01]  /*d7c0*/  FFMA.FTZ R28, R6, R28, R27 ;  /* 0x0000001c061c7223 */ /* 0x000fe2000001001b */
[C---:B------:R-:W-:Y:S01]  /*d7d0*/  FMUL.FTZ R20, R4.reuse, R26 ;  /* 0x0000001a04147220 */ /* 0x040fe20000410000 */
[----:B------:R-:W-:Y:S01]  /*d7e0*/  FMUL.FTZ R21, R4, R24 ;  /* 0x0000001804157220 */ /* 0x000fe20000410000 */
[----:B------:R-:W-:Y:S01]  /*d7f0*/  F2FP.F16.E4M3.UNPACK_B R4, R14.H1 ;  /* 0x0000000eff04723e */ /* 0x000fe200030006ff */
[--C-:B------:R-:W-:Y:S02]  /*d800*/  HADD2.F32 R6, -RZ, R5.reuse.H0_H0 ;  /* 0x20000005ff067230 */ /* 0x100fe40000004100 */
[C---:B------:R-:W-:Y:S01]  /*d810*/  FFMA.FTZ R27, R25.reuse, R24, -R20 ;  /* 0x00000018191b7223 */ /* 0x040fe20000010814 */
[----:B------:R-:W-:Y:S02]  /*d820*/  HADD2.F32 R20, -RZ, R5.H1_H1 ;  /* 0x30000005ff147230 */ /* 0x000fe40000004100 */
[----:B------:R-:W-:Y:S01]  /*d830*/  FFMA.FTZ R26, R25, R26, R21 ;  /* 0x0000001a191a7223 */ /* 0x000fe20000010015 */
[----:B------:R-:W-:-:S02]  /*d840*/  HADD2.F32 R24, -RZ, R4.H1_H1 ;  /* 0x30000004ff187230 */ /* 0x000fc40000004100 */
[----:B------:R-:W-:Y:S02]  /*d850*/  HADD2.F32 R5, -RZ, R7.H1_H1 ;  /* 0x30000007ff057230 */ /* 0x000fe40000004100 */
[----:B------:R-:W-:Y:S02]  /*d860*/  HADD2.F32 R21, -RZ, R4.H0_H0 ;  /* 0x20000004ff157230 */ /* 0x000fe40000004100 */
[----:B------:R-:W-:Y:S02]  /*d870*/  HADD2.F32 R4, -RZ, R15.H1_H1 ;  /* 0x3000000fff047230 */ /* 0x000fe40000004100 */
[C---:B------:R-:W-:Y:S01]  /*d880*/  FMUL.FTZ R42, R5.reuse, R24 ;  /* 0x00000018052a7220 */ /* 0x040fe20000410000 */
[----:B------:R-:W-:Y:S02]  /*d890*/  HADD2.F32 R7, -RZ, R7.H0_H0 ;  /* 0x20000007ff077230 */ /* 0x000fe40000004100 */
[----:B------:R-:W-:Y:S01]  /*d8a0*/  FMUL.FTZ R5, R5, R20 ;  /* 0x0000001405057220 */ /* 0x000fe20000410000 */
[----:B------:R-:W-:-:S02]  /*d8b0*/  HADD2.F32 R15, -RZ, R15.H0_H0 ;  /* 0x2000000fff0f7230 */ /* 0x000fc40000004100 */
[CC--:B------:R-:W-:Y:S01]  /*d8c0*/  FMUL.FTZ R40, R4.reuse, R21.reuse ;  /* 0x0000001504287220 */ /* 0x0c0fe20000410000 */
[----:B------:R-:W-:Y:S01]  /*d8d0*/  FMUL.FTZ R4, R4, R6 ;  /* 0x0000000604047220 */ /* 0x000fe20000410000 */
[C---:B------:R-:W-:Y:S01]  /*d8e0*/  FFMA.FTZ R42, R7.reuse, R20, -R42 ;  /* 0x00000014072a7223 */ /* 0x040fe2000001082a */
[----:B------:R-:W-:Y:S01]  /*d8f0*/  FFMA.FTZ R5, R7, R24, R5 ;  /* 0x0000001807057223 */ /* 0x000fe20000010005 */
[C---:B------:R-:W-:Y:S01]  /*d900*/  FFMA.FTZ R7, R15.reuse, R6, -R40 ;  /* 0x000000060f077223 */ /* 0x040fe20000010828 */
[----:B------:R-:W-:Y:S01]  /*d910*/  FFMA.FTZ R20, R15, R21, R4 ;  /* 0x000000150f147223 */ /* 0x000fe20000010004 */
[----:B------:R-:W-:Y:S02]  /*d920*/  F2FP.SATFINITE.E4M3.F32.PACK_AB_MERGE_C R4, R35, R34, RZ ;  /* 0x000000222304723e */ /* 0x000fe400048070ff */
[----:B------:R-:W-:Y:S02]  /*d930*/  F2FP.SATFINITE.E4M3.F32.PACK_AB_MERGE_C R6, R28, R37, RZ ;  /* 0x000000251c06723e */ /* 0x000fe400048070ff */
[----:B------:R-:W-:-:S02]  /*d940*/  F2FP.SATFINITE.E4M3.F32.PACK_AB_MERGE_C R42, R5, R42, RZ ;  /* 0x0000002a052a723e */ /* 0x000fc400048070ff */
[----:B------:R-:W-:Y:S02]  /*d950*/  F2FP.SATFINITE.E4M3.F32.PACK_AB_MERGE_C R4, R32, R31, R4 ;  /* 0x0000001f2004723e */ /* 0x000fe40004807004 */
[----:B------:R-:W-:Y:S02]  /*d960*/  F2FP.SATFINITE.E4M3.F32.PACK_AB_MERGE_C R5, R36, R29, R33 ;  /* 0x0000001d2405723e */ /* 0x000fe40004807021 */
[----:B------:R-:W-:Y:S02]  /*d970*/  F2FP.SATFINITE.E4M3.F32.PACK_AB_MERGE_C R6, R26, R27, R6 ;  /* 0x0000001b1a06723e */ /* 0x000fe40004807006 */
[----:B------:R-:W-:-:S05]  /*d980*/  F2FP.SATFINITE.E4M3.F32.PACK_AB_MERGE_C R7, R20, R7, R42 ;  /* 0x000000071407723e */ /* 0x000fca000480702a */
[----:B------:R1:W-:Y:S02]  /*d990*/  STS.128 [R39+0x20400], R4 ;  /* 0x0204000427007388 */ /* 0x0003e40000000c00 */
.L_x_616:
[----:B------:R-:W-:Y:S05]  /*d9a0*/  BSYNC B2 ;  /* 0x0000000000027941 */ /* 0x000fea0003800000 */
.L_x_615:
[----:B------:R-:W-:Y:S05]  /*d9b0*/  @P1 BRA `(.L_x_614) ;  /* 0x0000000400681947 */ /* 0x000fea0003800000 */
[----:B-1---5:R-:W1:Y:S01]  /*d9c0*/  LDS.128 R4, [R39+0x24400] ;  /* 0x0244000027047984 */ /* 0x022e620000000c00 */
        /* <DEDUP_REMOVED lines=89> */
.L_x_614:
[----:B------:R-:W-:Y:S05]  /*df60*/  BSYNC B1 ;  /* 0x0000000000017941 */ /* 0x000fea0003800000 */
.L_x_613:
[----:B-12---:R-:W-:Y:S01]  /*df70*/  VIADD R4, R219, 0x20 ;  /* 0x00000020db047836 */ /* 0x006fe20000000000 */
[----:B------:R-:W-:Y:S04]  /*df80*/  BSSY B1, `(.L_x_617) ;  /* 0x00000bf000017945 */ /* 0x000fe80003800000 */
[----:B------:R-:W-:-:S13]  /*df90*/  ISETP.GE.AND P0, PT, R4, R10, PT ;  /* 0x0000000a0400720c */ /* 0x000fda0003f06270 */
[----:B------:R-:W-:Y:S05]  /*dfa0*/  @P0 BRA `(.L_x_618) ;  /* 0x0000000800f00947 */ /* 0x000fea0003800000 */
        /* <DEDUP_REMOVED lines=8> */
[-C--:B------:R-:W-:Y:S02]  /*e030*/  F2FP.F16.E4M3.UNPACK_B R29, R13.reuse ;  /* 0x0000000dff1d723e */ /* 0x080fe400020006ff */
[----:B------:R-:W-:Y:S01]  /*e040*/  F2FP.F16.E4M3.UNPACK_B R33, R13.H1 ;  /* 0x0000000dff21723e */ /* 0x000fe200030006ff */
[----:B------:R-:W-:Y:S01]  /*e050*/  HADD2.F32 R26, -RZ, R28.H1_H1 ;  /* 0x3000001cff1a7230 */ /* 0x000fe20000004100 */
[----:B------:R-:W-:Y:S01]  /*e060*/  F2FP.F16.E4M3.UNPACK_B R36, R14 ;  /* 0x0000000eff24723e */ /* 0x000fe200020006ff */
[----:B------:R-:W-:Y:S02]  /*e070*/  HADD2.F32 R32, -RZ, R29.H1_H1 ;  /* 0x3000001dff207230 */ /* 0x000fe40000004100 */
[----:B0-----:R-:W-:-:S02]  /*e080*/  HADD2.F32 R34, -RZ, R33.H1_H1 ;  /* 0x30000021ff227230 */ /* 0x001fc40000004100 */
[----:B------:R-:W-:Y:S02]  /*e090*/  HADD2.F32 R35, -RZ, R33.H0_H0 ;  /* 0x20000021ff237230 */ /* 0x000fe40000004100 */
[--C-:B------:R-:W-:Y:S02]  /*e0a0*/  HADD2.F32 R38, -RZ, R36.reuse.H1_H1 ;  /* 0x30000024ff267230 */ /* 0x100fe40000004100 */
[----:B------:R-:W-:Y:S01]  /*e0b0*/  HADD2.F32 R39, -RZ, R36.H0_H0 ;  /* 0x20000024ff277230 */ /* 0x000fe20000004100 */
[----:B------:R-:W-:-:S05]  /*e0c0*/  F2FP.F16.E4M3.UNPACK_B R36, R14.H1 ;  /* 0x0000000eff24723e */ /* 0x000fca00030006ff */
[----:B------:R-:W-:Y:S01]  /*e0d0*/  HADD2.F32 R41, -RZ, R36.H1_H1 ;  /* 0x30000024ff297230 */ /* 0x000fe20000004100 */
[-C--:B-1----:R-:W-:Y:S02]  /*e0e0*/  F2FP.F16.E4M3.UNPACK_B R15, R4.reuse.H1 ;  /* 0x00000004ff0f723e */ /* 0x082fe400030006ff */
[-C--:B------:R-:W-:Y:S02]  /*e0f0*/  F2FP.F16.E4M3.UNPACK_B R21, R5.reuse ;  /* 0x00000005ff15723e */ /* 0x080fe400020006ff */
[----:B------:R-:W-:Y:S01]  /*e100*/  F2FP.F16.E4M3.UNPACK_B R24, R5.H1 ;  /* 0x00000005ff18723e */ /* 0x000fe200030006ff */
[--C-:B------:R-:W-:Y:S01]  /*e110*/  HADD2.F32 R20, -RZ, R15.reuse.H0_H0 ;  /* 0x2000000fff147230 */ /* 0x100fe20000004100 */
[----:B------:R-:W-:Y:S01]  /*e120*/  F2FP.F16.E4M3.UNPACK_B R4, R4 ;  /* 0x00000004ff04723e */ /* 0x000fe200020006ff */
[----:B------:R-:W-:Y:S01]  /*e130*/  HADD2.F32 R15, -RZ, R15.H1_H1 ;  /* 0x3000000fff0f7230 */ /* 0x000fe20000004100 */
[-C--:B------:R-:W-:Y:S02]  /*e140*/  F2FP.F16.E4M3.UNPACK_B R25, R6.reuse ;  /* 0x00000006ff19723e */ /* 0x080fe400020006ff */
[----:B------:R-:W-:-:S02]  /*e150*/  F2FP.F16.E4M3.UNPACK_B R6, R6.H1 ;  /* 0x00000006ff06723e */ /* 0x000fc400030006ff */
[-C--:B------:R-:W-:Y:S01]  /*e160*/  FMUL.FTZ R5, R32, R15.reuse ;  /* 0x0000000f20057220 */ /* 0x080fe20000410000 */
[C---:B------:R-:W-:Y:S01]  /*e170*/  FMUL.FTZ R27, R26.reuse, R15 ;  /* 0x0000000f1a1b7220 */ /* 0x040fe20000410000 */
[-C--:B------:R-:W-:Y:S02]  /*e180*/  F2FP.F16.E4M3.UNPACK_B R15, R7.reuse ;  /* 0x00000007ff0f723e */ /* 0x080fe400020006ff */
[-C--:B------:R-:W-:Y:S01]  /*e190*/  FFMA.FTZ R26, R26, R20.reuse, -R5 ;  /* 0x000000141a1a7223 */ /* 0x080fe20000010805 */
[----:B------:R-:W-:Y:S01]  /*e1a0*/  FFMA.FTZ R31, R32, R20, R27 ;  /* 0x00000014201f7223 */ /* 0x000fe2000001001b */
[----:B------:R-:W-:Y:S01]  /*e1b0*/  HADD2.F32 R32, -RZ, R29.H0_H0 ;  /* 0x2000001dff207230 */ /* 0x000fe20000004100 */
[----:B------:R-:W-:Y:S01]  /*e1c0*/  F2FP.F16.E4M3.UNPACK_B R7, R7.H1 ;  /* 0x00000007ff07723e */ /* 0x000fe200030006ff */
[----:B------:R-:W-:Y:S02]  /*e1d0*/  HADD2.F32 R5, -RZ, R4.H1_H1 ;  /* 0x30000004ff057230 */ /* 0x000fe40000004100 */
[----:B------:R-:W-:Y:S01]  /*e1e0*/  HADD2.F32 R20, -RZ, R28.H0_H0 ;  /* 0x2000001cff147230 */ /* 0x000fe20000004100 */
[----:B------:R-:W-:Y:S01]  /*e1f0*/  F2FP.F16.E4M3.UNPACK_B R28, R3.H1 ;  /* 0x00000003ff1c723e */ /* 0x000fe200030006ff */
[----:B------:R-:W-:-:S02]  /*e200*/  HADD2.F32 R4, -RZ, R4.H0_H0 ;  /* 0x20000004ff047230 */ /* 0x000fc40000004100 */
[-C--:B------:R-:W-:Y:S01]  /*e210*/  FMUL.FTZ R27, R32, R5.reuse ;  /* 0x00000005201b7220 */ /* 0x080fe20000410000 */
[C---:B------:R-:W-:Y:S01]  /*e220*/  FMUL.FTZ R29, R20.reuse, R5 ;  /* 0x00000005141d7220 */ /* 0x040fe20000410000 */
[--C-:B------:R-:W-:Y:S02]  /*e230*/  HADD2.F32 R5, -RZ, R24.reuse.H1_H1 ;  /* 0x30000018ff057230 */ /* 0x100fe40000004100 */
[-C--:B------:R-:W-:Y:S01]  /*e240*/  FFMA.FTZ R27, R20, R4.reuse, -R27 ;  /* 0x00000004141b7223 */ /* 0x080fe2000001081b */
[----:B------:R-:W-:Y:S02]  /*e250*/  HADD2.F32 R24, -RZ, R24.H0_H0 ;  /* 0x20000018ff187230 */ /* 0x000fe40000004100 */
[----:B------:R-:W-:Y:S01]  /*e260*/  FFMA.FTZ R20, R32, R4, R29 ;  /* 0x0000000420147223 */ /* 0x000fe2000001001d */
[----:B------:R-:W-:Y:S02]  /*e270*/  HADD2.F32 R32, -RZ, R28.H1_H1 ;  /* 0x3000001cff207230 */ /* 0x000fe40000004100 */
[----:B------:R-:W-:Y:S01]  /*e280*/  FMUL.FTZ R29, R34, R5 ;  /* 0x00000005221d7220 */ /* 0x000fe20000410000 */
[----:B------:R-:W-:-:S02]  /*e290*/  HADD2.F32 R4, -RZ, R21.H1_H1 ;  /* 0x30000015ff047230 */ /* 0x000fc40000004100 */
[----:B------:R-:W-:Y:S02]  /*e2a0*/  HADD2.F32 R33, -RZ, R28.H0_H0 ;  /* 0x2000001cff217230 */ /* 0x000fe40000004100 */
[C---:B------:R-:W-:Y:S01]  /*e2b0*/  FMUL.FTZ R5, R32.reuse, R5 ;  /* 0x0000000520057220 */ /* 0x040fe20000410000 */
[----:B------:R-:W-:Y:S01]  /*e2c0*/  FFMA.FTZ R29, R32, R24, -R29 ;  /* 0x00000018201d7223 */ /* 0x000fe2000001081d */
[----:B------:R-:W-:Y:S02]  /*e2d0*/  HADD2.F32 R21, -RZ, R21.H0_H0 ;  /* 0x20000015ff157230 */ /* 0x000fe40000004100 */
[-C--:B------:R-:W-:Y:S01]  /*e2e0*/  FMUL.FTZ R28, R35, R4.reuse ;  /* 0x00000004231c7220 */ /* 0x080fe20000410000 */
[----:B------:R-:W-:Y:S01]  /*e2f0*/  F2FP.F16.E4M3.UNPACK_B R32, R9 ;  /* 0x00000009ff20723e */ /* 0x000fe200020006ff */
[C---:B------:R-:W-:Y:S01]  /*e300*/  FMUL.FTZ R4, R33.reuse, R4 ;  /* 0x0000000421047220 */ /* 0x040fe20000410000 */
[----:B------:R-:W-:Y:S01]  /*e310*/  FFMA.FTZ R24, R34, R24, R5 ;  /* 0x0000001822187223 */ /* 0x000fe20000010005 */
[----:B------:R-:W-:Y:S01]  /*e320*/  FFMA.FTZ R28, R33, R21, -R28 ;  /* 0x00000015211c7223 */ /* 0x000fe2000001081c */
[----:B------:R-:W-:-:S02]  /*e330*/  HADD2.F32 R5, -RZ, R6.H1_H1 ;  /* 0x30000006ff057230 */ /* 0x000fc40000004100 */
[----:B------:R-:W-:Y:S01]  /*e340*/  FFMA.FTZ R21, R35, R21, R4 ;  /* 0x0000001523157223 */ /* 0x000fe20000010004 */
[----:B------:R-:W-:Y:S01]  /*e350*/  HADD2.F32 R34, -RZ, R32.H1_H1 ;  /* 0x30000020ff227230 */ /* 0x000fe20000004100 */
[----:B------:R-:W-:Y:S01]  /*e360*/  F2FP.F16.E4M3.UNPACK_B R35, R9.H1 ;  /* 0x00000009ff23723e */ /* 0x000fe200030006ff */
[--C-:B------:R-:W-:Y:S02]  /*e370*/  HADD2.F32 R4, -RZ, R25.reuse.H1_H1 ;  /* 0x30000019ff047230 */ /* 0x100fe40000004100 */
[-C--:B------:R-:W-:Y:S01]  /*e380*/  FMUL.FTZ R33, R38, R5.reuse ;  /* 0x0000000526217220 */ /* 0x080fe20000410000 */
[----:B------:R-:W-:Y:S02]  /*e390*/  HADD2.F32 R6, -RZ, R6.H0_H0 ;  /* 0x20000006ff067230 */ /* 0x000fe40000004100 */
[----:B------:R-:W-:Y:S01]  /*e3a0*/  FMUL.FTZ R5, R34, R5 ;  /* 0x0000000522057220 */ /* 0x000fe20000410000 */
[----:B------:R-:W-:Y:S02]  /*e3b0*/  HADD2.F32 R37, -RZ, R32.H0_H0 ;  /* 0x20000020ff257230 */ /* 0x000fe40000004100 */
[----:B------:R-:W-:Y:S01]  /*e3c0*/  FMUL.FTZ R32, R39, R4 ;  /* 0x0000000427207220 */ /* 0x000fe20000410000 */
[----:B------:R-:W-:-:S02]  /*e3d0*/  HADD2.F32 R25, -RZ, R25.H0_H0 ;  /* 0x20000019ff197230 */ /* 0x000fc40000004100 */
[-C--:B------:R-:W-:Y:S01]  /*e3e0*/  FFMA.FTZ R33, R34, R6.reuse, -R33 ;  /* 0x0000000622217223 */ /* 0x080fe20000010821 */
[----:B------:R-:W-:Y:S01]  /*e3f0*/  FFMA.FTZ R34, R38, R6, R5 ;  /* 0x0000000626227223 */ /* 0x000fe20000010005 */
[C---:B------:R-:W-:Y:S01]  /*e400*/  FMUL.FTZ R4, R37.reuse, R4 ;  /* 0x0000000425047220 */ /* 0x040fe20000410000 */
[----:B------:R-:W-:Y:S02]  /*e410*/  HADD2.F32 R5, -RZ, R7.H1_H1 ;  /* 0x30000007ff057230 */ /* 0x000fe40000004100 */
[-C--:B------:R-:W-:Y:S01]  /*e420*/  FFMA.FTZ R6, R37, R25.reuse, -R32 ;  /* 0x0000001925067223 */ /* 0x080fe20000010820 */
[----:B------:R-:W-:Y:S02]  /*e430*/  HADD2.F32 R37, -RZ, R35.H1_H1 ;  /* 0x30000023ff257230 */ /* 0x000fe40000004100 */
[----:B------:R-:W-:Y:S01]  /*e440*/  FFMA.FTZ R25, R39, R25, R4 ;  /* 0x0000001927197223 */ /* 0x000fe20000010004 */
[----:B------:R-:W-:Y:S02]  /*e450*/  HADD2.F32 R39, -RZ, R36.H0_H0 ;  /* 0x20000024ff277230 */ /* 0x000fe40000004100 */
[----:B------:R-:W-:Y:S01]  /*e460*/  FMUL.FTZ R36, R41, R5 ;  /* 0x0000000529247220 */ /* 0x000fe20000410000 */
[----:B------:R-:W-:-:S02]  /*e470*/  HADD2.F32 R4, -RZ, R15.H1_H1 ;  /* 0x3000000fff047230 */ /* 0x000fc40000004100 */
[----:B------:R-:W-:Y:S01]  /*e480*/  FMUL.FTZ R38, R37, R5 ;  /* 0x0000000525267220 */ /* 0x000fe20000410000 */
[----:B------:R-:W-:Y:S01]  /*e490*/  HADD2.F32 R35, -RZ, R35.H0_H0 ;  /* 0x20000023ff237230 */ /* 0x000fe20000004100 */
[----:B------:R-:W-:Y:S01]  /*e4a0*/  F2FP.SATFINITE.E4M3.F32.PACK_AB_MERGE_C R24, R24, R29, RZ ;  /* 0x0000001d1818723e */ /* 0x000fe200048070ff */
[----:B------:R-:W-:Y:S02]  /*e4b0*/  HADD2.F32 R7, -RZ, R7.H0_H0 ;  /* 0x20000007ff077230 */ /* 0x000fe40000004100 */
[-C--:B------:R-:W-:Y:S01]  /*e4c0*/  FMUL.FTZ R32, R39, R4.reuse ;  /* 0x0000000427207220 */ /* 0x080fe20000410000 */
[----:B------:R-:W-:Y:S02]  /*e4d0*/  HADD2.F32 R15, -RZ, R15.H0_H0 ;  /* 0x2000000fff0f7230 */ /* 0x000fe40000004100 */
[----:B------:R-:W-:Y:S01]  /*e4e0*/  FMUL.FTZ R4, R35, R4 ;  /* 0x0000000423047220 */ /* 0x000fe20000410000 */
[----:B------:R-:W-:Y:S01]  /*e4f0*/  F2FP.SATFINITE.E4M3.F32.PACK_AB_MERGE_C R33, R34, R33, RZ ;  /* 0x000000212221723e */ /* 0x000fe200048070ff */
[-C--:B------:R-:W-:Y:S01]  /*e500*/  FFMA.FTZ R36, R37, R7.reuse, -R36 ;  /* 0x0000000725247223 */ /* 0x080fe20000010824 */
[----:B------:R-:W-:Y:S01]  /*e510*/  FFMA.FTZ R5, R41, R7, R38 ;  /* 0x0000000729057223 */ /* 0x000fe20000010026 */
[-C--:B------:R-:W-:Y:S01]  /*e520*/  FFMA.FTZ R7, R35, R15.reuse, -R32 ;  /* 0x0000000f23077223 */ /* 0x080fe20000010820 */
[----:B------:R-:W-:Y:S01]  /*e530*/  FFMA.FTZ R32, R39, R15, R4 ;  /* 0x0000000f27207223 */ /* 0x000fe20000010004 */
[----:B------:R-:W-:-:S02]  /*e540*/  F2FP.SATFINITE.E4M3.F32.PACK_AB_MERGE_C R4, R31, R26, RZ ;  /* 0x0000001a1f04723e */ /* 0x000fc400048070ff */
[----:B------:R-:W-:Y:S02]  /*e550*/  F2FP.SATFINITE.E4M3.F32.PACK_AB_MERGE_C R36, R5, R36, RZ ;  /* 0x000000240524723e */ /* 0x000fe400048070ff */
[----:B------:R-:W-:Y:S02]  /*e560*/  F2FP.SATFINITE.E4M3.F32.PACK_AB_MERGE_C R4, R20, R27, R4 ;  /* 0x0000001b1404723e */ /* 0x000fe40004807004 */
[----:B------:R-:W-:Y:S02]  /*e570*/  F2FP.SATFINITE.E4M3.F32.PACK_AB_MERGE_C R5, R21, R28, R24 ;  /* 0x0000001c1505723e */ /* 0x000fe40004807018 */
[----:B------:R-:W-:Y:S02]  /*e580*/  F2FP.SATFINITE.E4M3.F32.PACK_AB_MERGE_C R6, R25, R6, R33 ;  /* 0x000000061906723e */ /* 0x000fe40004807021 */
[----:B------:R-:W-:-:S05]  /*e590*/  F2FP.SATFINITE.E4M3.F32.PACK_AB_MERGE_C R7, R32, R7, R36 ;  /* 0x000000072007723e */ /* 0x000fca0004807024 */
[----:B------:R1:W-:Y:S02]  /*e5a0*/  STS.128 [R40+0x21400], R4 ;  /* 0x0214000428007388 */ /* 0x0003e40000000c00 */
.L_x_620:
[----:B------:R-:W-:Y:S05]  /*e5b0*/  BSYNC B2 ;  /* 0x0000000000027941 */ /* 0x000fea0003800000 */
.L_x_619:
[----:B------:R-:W-:Y:S05]  /*e5c0*/  @P1 BRA `(.L_x_618) ;  /* 0x0000000400681947 */ /* 0x000fea0003800000 */
[----:B-1---5:R-:W1:Y:S01]  /*e5d0*/  LDS.128 R4, [R40+0x25400] ;  /* 0x0254000028047984 */ /* 0x022e620000000c00 */
        /* <DEDUP_REMOVED lines=44> */
[----:B------:R-:W-:Y:S01]  /*e8a0*/  FMUL.FTZ R28, R35, R4 ;  /* 0x00000004231c7220 */ /* 0x000fe20000410000 */
        /* <DEDUP_REMOVED lines=44> */
.L_x_618:
[----:B------:R-:W-:Y:S05]  /*eb70*/  BSYNC B1 ;  /* 0x0000000000017941 */ /* 0x000fea0003800000 */
.L_x_617:
[----:B-12---:R-:W-:Y:S01]  /*eb80*/  VIADD R4, R219, 0x40 ;  /* 0x00000040db047836 */ /* 0x006fe20000000000 */
[----:B------:R-:W-:Y:S04]  /*eb90*/  BSSY B1, `(.L_x_621) ;  /* 0x00000bf000017945 */ /* 0x000fe80003800000 */
[----:B------:R-:W-:-:S13]  /*eba0*/  ISETP.GE.AND P0, PT, R4, R10, PT ;  /* 0x0000000a0400720c */ /* 0x000fda0003f06270 */
[----:B------:R-:W-:Y:S05]  /*ebb0*/  @P0 BRA `(.L_x_622) ;  /* 0x0000000800f00947 */ /* 0x000fea0003800000 */
[----:B-----5:R1:W5:Y:S01]  /*ebc0*/  LDL R40, [R1+0x30] ;  /* 0x0000300001287983 */ /* 0x0203620000100800 */
        /* <DEDUP_REMOVED lines=95> */
.L_x_624:
[----:B------:R-:W-:Y:S05]  /*f1c0*/  BSYNC B2 ;  /* 0x0000000000027941 */ /* 0x000fea0003800000 */
.L_x_623:
        /* <DEDUP_REMOVED lines=91> */
.L_x_622:
[----:B------:R-:W-:Y:S05]  /*f780*/  BSYNC B1 ;  /* 0x0000000000017941 */ /* 0x000fea0003800000 */
.L_x_621:
[----:B-12---:R-:W-:-:S05]  /*f790*/  VIADD R4, R219, 0x60 ;  /* 0x00000060db047836 */ /* 0x006fca0000000000 */
        /* <DEDUP_REMOVED lines=13> */
[----:B------:R-:W-:Y:S01]  /*f870*/  HADD2.F32 R32, -RZ, R29.H0_H0 ;  /* 0x2000001dff207230 */ /* 0x000fe20000004100 */
[----:B------:R-:W-:-:S05]  /*f880*/  F2FP.F16.E4M3.UNPACK_B R29, R13.H1 ;  /* 0x0000000dff1d723e */ /* 0x000fca00030006ff */
[----:B0-----:R-:W-:Y:S01]  /*f890*/  HADD2.F32 R34, -RZ, R29.H0_H0 ;  /* 0x2000001dff227230 */ /* 0x001fe20000004100 */
[-C--:B-1----:R-:W-:Y:S02]  /*f8a0*/  F2FP.F16.E4M3.UNPACK_B R10, R4.reuse.H1 ;  /* 0x00000004ff0a723e */ /* 0x082fe400030006ff */
[----:B------:R-:W-:Y:S02]  /*f8b0*/  F2FP.F16.E4M3.UNPACK_B R4, R4 ;  /* 0x00000004ff04723e */ /* 0x000fe400020006ff */
[-C--:B------:R-:W-:Y:S01]  /*f8c0*/  F2FP.F16.E4M3.UNPACK_B R20, R5.reuse ;  /* 0x00000005ff14723e */ /* 0x080fe200020006ff */
[--C-:B------:R-:W-:Y:S01]  /*f8d0*/  HADD2.F32 R15, -RZ, R10.reuse.H0_H0 ;  /* 0x2000000aff0f7230 */ /* 0x100fe20000004100 */
[----:B------:R-:W-:Y:S01]  /*f8e0*/  F2FP.F16.E4M3.UNPACK_B R21, R5.H1 ;  /* 0x00000005ff15723e */ /* 0x000fe200030006ff */
[----:B------:R-:W-:Y:S01]  /*f8f0*/  HADD2.F32 R10, -RZ, R10.H1_H1 ;  /* 0x3000000aff0a7230 */ /* 0x000fe20000004100 */
[-C--:B------:R-:W-:Y:S01]  /*f900*/  F2FP.F16.E4M3.UNPACK_B R24, R6.reuse ;  /* 0x00000006ff18723e */ /* 0x080fe200020006ff */
[--C-:B------:R-:W-:Y:S01]  /*f910*/  HADD2.F32 R5, -RZ, R4.reuse.H1_H1 ;  /* 0x30000004ff057230 */ /* 0x100fe20000004100 */
[----:B------:R-:W-:Y:S01]  /*f920*/  F2FP.F16.E4M3.UNPACK_B R6, R6.H1 ;  /* 0x00000006ff06723e */ /* 0x000fe200030006ff */
[----:B------:R-:W-:-:S02]  /*f930*/  HADD2.F32 R4, -RZ, R4.H0_H0 ;  /* 0x20000004ff047230 */ /* 0x000fc40000004100 */
[-C--:B------:R-:W-:Y:S01]  /*f940*/  FMUL.FTZ R26, R31, R10.reuse ;  /* 0x0000000a1f1a7220 */ /* 0x080fe20000410000 */
[C---:B------:R-:W-:Y:S01]  /*f950*/  FMUL.FTZ R28, R25.reuse, R10 ;  /* 0x0000000a191c7220 */ /* 0x040fe20000410000 */
[----:B------:R-:W-:Y:S02]  /*f960*/  F2FP.F16.E4M3.UNPACK_B R10, R7 ;  /* 0x00000007ff0a723e */ /* 0x000fe400020006ff */
[----:B------:R-:W-:Y:S01]  /*f970*/  FFMA.FTZ R25, R25, R15, -R26 ;  /* 0x0000000f19197223 */ /* 0x000fe2000001081a */
[----:B------:R-:W-:Y:S01]  /*f980*/  HADD2.F32 R26, -RZ, R27.H0_H0 ;  /* 0x2000001bff1a7230 */ /* 0x000fe20000004100 */
[----:B------:R-:W-:Y:S01]  /*f990*/  F2FP.F16.E4M3.UNPACK_B R27, R3.H1 ;  /* 0x00000003ff1b723e */ /* 0x000fe200030006ff */
[----:B------:R-:W-:Y:S01]  /*f9a0*/  FFMA.FTZ R28, R31, R15, R28 ;  /* 0x0000000f1f1c7223 */ /* 0x000fe2000001001c */
[-C--:B------:R-:W-:Y:S01]  /*f9b0*/  FMUL.FTZ R3, R32, R5.reuse ;  /* 0x0000000520037220 */ /* 0x080fe20000410000 */
[----:B------:R-:W-:Y:S02]  /*f9c0*/  HADD2.F32 R31, -RZ, R29.H1_H1 ;  /* 0x3000001dff1f7230 */ /* 0x000fe40000004100 */
[----:B------:R-:W-:Y:S01]  /*f9d0*/  FMUL.FTZ R15, R26, R5 ;  /* 0x000000051a0f7220 */ /* 0x000fe20000410000 */
[----:B------:R-:W-:-:S02]  /*f9e0*/  HADD2.F32 R5, -RZ, R21.H1_H1 ;  /* 0x30000015ff057230 */ /* 0x000fc40000004100 */
[-C--:B------:R-:W-:Y:S01]  /*f9f0*/  FFMA.FTZ R13, R26, R4.reuse, -R3 ;  /* 0x000000041a0d7223 */ /* 0x080fe20000010803 */
[----:B------:R-:W-:Y:S02]  /*fa00*/  HADD2.F32 R21, -RZ, R21.H0_H0 ;  /* 0x20000015ff157230 */ /* 0x000fe40000004100 */
[----:B------:R-:W-:Y:S01]  /*fa10*/  FFMA.FTZ R26, R32, R4, R15 ;  /* 0x00000004201a7223 */ /* 0x000fe2000001000f */
[--C-:B------:R-:W-:Y:S02]  /*fa20*/  HADD2.F32 R15, -RZ, R27.reuse.H1_H1 ;  /* 0x3000001bff0f7230 */ /* 0x100fe40000004100 */
[----:B------:R-:W-:Y:S01]  /*fa30*/  FMUL.FTZ R4, R31, R5 ;  /* 0x000000051f047220 */ /* 0x000fe20000410000 */
[--C-:B------:R-:W-:Y:S01]  /*fa40*/  HADD2.F32 R3, -RZ, R20.reuse.H1_H1 ;  /* 0x30000014ff037230 */ /* 0x100fe20000004100 */
[----:B------:R-:W-:Y:S01]  /*fa50*/  F2FP.F16.E4M3.UNPACK_B R7, R7.H1 ;  /* 0x00000007ff07723e */ /* 0x000fe200030006ff */
[----:B------:R-:W-:Y:S02]  /*fa60*/  HADD2.F32 R20, -RZ, R20.H0_H0 ;  /* 0x20000014ff147230 */ /* 0x000fe40000004100 */
[C---:B------:R-:W-:Y:S01]  /*fa70*/  FMUL.FTZ R32, R15.reuse, R5 ;  /* 0x000000050f207220 */ /* 0x040fe20000410000 */
[----:B------:R-:W-:Y:S01]  /*fa80*/  FFMA.FTZ R15, R15, R21, -R4 ;  /* 0x000000150f0f7223 */ /* 0x000fe20000010804 */
[----:B------:R-:W-:-:S02]  /*fa90*/  HADD2.F32 R4, -RZ, R27.H0_H0 ;  /* 0x2000001bff047230 */ /* 0x000fc40000004100 */
[----:B------:R-:W-:Y:S01]  /*faa0*/  FMUL.FTZ R5, R34, R3 ;  /* 0x0000000322057220 */ /* 0x000fe20000410000 */
[----:B------:R-:W-:Y:S01]  /*fab0*/  FFMA.FTZ R32, R31, R21, R32 ;  /* 0x000000151f207223 */ /* 0x000fe20000010020 */
[----:B------:R-:W-:Y:S02]  /*fac0*/  F2FP.F16.E4M3.UNPACK_B R27, R14 ;  /* 0x0000000eff1b723e */ /* 0x000fe400020006ff */
[----:B------:R-:W-:Y:S01]  /*fad0*/  F2FP.F16.E4M3.UNPACK_B R21, R9 ;  /* 0x00000009ff15723e */ /* 0x000fe200020006ff */
[C---:B------:R-:W-:Y:S01]  /*fae0*/  FMUL.FTZ R3, R4.reuse, R3 ;  /* 0x0000000304037220 */ /* 0x040fe20000410000 */
[----:B------:R-:W-:Y:S01]  /*faf0*/  FFMA.FTZ R5, R4, R20, -R5 ;  /* 0x0000001404057223 */ /* 0x000fe20000010805 */
[----:B------:R-:W-:Y:S01]  /*fb00*/  HADD2.F32 R40, -RZ, R27.H1_H1 ;  /* 0x3000001bff287230 */ /* 0x000fe20000004100 */
[----:B------:R-:W-:Y:S01]  /*fb10*/  F2FP.F16.E4M3.UNPACK_B R14, R14.H1 ;  /* 0x0000000eff0e723e */ /* 0x000fe200030006ff */
[----:B------:R-:W-:Y:S01]  /*fb20*/  FFMA.FTZ R20, R34, R20, R3 ;  /* 0x0000001422147223 */ /* 0x000fe20000010003 */
[----:B------:R-:W-:Y:S01]  /*fb30*/  HADD2.F32 R4, -RZ, R6.H1_H1 ;  /* 0x30000006ff047230 */ /* 0x000fe20000004100 */
[----:B------:R-:W-:Y:S01]  /*fb40*/  F2FP.SATFINITE.E4M3.F32.PACK_AB_MERGE_C R15, R32, R15, RZ ;  /* 0x0000000f200f723e */ /* 0x000fe200048070ff */
[----:B------:R-:W-:-:S02]  /*fb50*/  HADD2.F32 R34, -RZ, R21.H1_H1 ;  /* 0x30000015ff227230 */ /* 0x000fc40000004100 */
[----:B------:R-:W-:Y:S01]  /*fb60*/  HADD2.F32 R38, -RZ, R27.H0_H0 ;  /* 0x2000001bff267230 */ /* 0x000fe20000004100 */
[----:B------:R-:W-:Y:S01]  /*fb70*/  F2FP.SATFINITE.E4M3.F32.PACK_AB_MERGE_C R5, R20, R5, R15 ;  /* 0x000000051405723e */ /* 0x000fe2000480700f */
[----:B------:R-:W-:Y:S02]  /*fb80*/  HADD2.F32 R3, -RZ, R24.H1_H1 ;  /* 0x30000018ff037230 */ /* 0x000fe40000004100 */
[-C--:B------:R-:W-:Y:S01]  /*fb90*/  FMUL.FTZ R27, R34, R4.reuse ;  /* 0x00000004221b7220 */ /* 0x080fe20000410000 */
[----:B------:R-:W-:Y:S02]  /*fba0*/  HADD2.F32 R36, -RZ, R21.H0_H0 ;  /* 0x20000015ff247230 */ /* 0x000fe40000004100 */
[----:B------:R-:W-:Y:S01]  /*fbb0*/  FMUL.FTZ R21, R40, R4 ;  /* 0x0000000428157220 */ /* 0x000fe20000410000 */
[----:B------:R-:W-:Y:S01]  /*fbc0*/  HADD2.F32 R6, -RZ, R6.H0_H0 ;  /* 0x20000006ff067230 */ /* 0x000fe20000004100 */
[----:B------:R-:W-:Y:S01]  /*fbd0*/  F2FP.F16.E4M3.UNPACK_B R4, R9.H1 ;  /* 0x00000009ff04723e */ /* 0x000fe200030006ff */
[----:B------:R-:W-:-:S02]  /*fbe0*/  HADD2.F32 R24, -RZ, R24.H0_H0 ;  /* 0x20000018ff187230 */ /* 0x000fc40000004100 */
[-C--:B------:R-:W-:Y:S01]  /*fbf0*/  FMUL.FTZ R9, R38, R3.reuse ;  /* 0x0000000326097220 */ /* 0x080fe20000410000 */
[----:B------:R-:W-:Y:S01]  /*fc00*/  FMUL.FTZ R3, R36, R3 ;  /* 0x0000000324037220 */ /* 0x000fe20000410000 */
[-C--:B------:R-:W-:Y:S01]  /*fc10*/  FFMA.FTZ R21, R34, R6.reuse, -R21 ;  /* 0x0000000622157223 */ /* 0x080fe20000010815 */
[----:B------:R-:W-:Y:S01]  /*fc20*/  FFMA.FTZ R34, R40, R6, R27 ;  /* 0x0000000628227223 */ /* 0x000fe2000001001b */
[-C--:B------:R-:W-:Y:S01]  /*fc30*/  FFMA.FTZ R6, R36, R24.reuse, -R9 ;  /* 0x0000001824067223 */ /* 0x080fe20000010809 */
[----:B------:R-:W-:Y:S01]  /*fc40*/  FFMA.FTZ R9, R38, R24, R3 ;  /* 0x0000001826097223 */ /* 0x000fe20000010003 */
[--C-:B------:R-:W-:Y:S02]  /*fc50*/  HADD2.F32 R29, -RZ, R4.reuse.H1_H1 ;  /* 0x30000004ff1d7230 */ /* 0x100fe40000004100 */
[----:B------:R-:W-:Y:S01]  /*fc60*/  HADD2.F32 R24, -RZ, R4.H0_H0 ;  /* 0x20000004ff187230 */ /* 0x000fe20000004100 */
[----:B------:R-:W-:Y:S01]  /*fc70*/  F2FP.SATFINITE.E4M3.F32.PACK_AB_MERGE_C R21, R34, R21, RZ ;  /* 0x000000152215723e */ /* 0x000fe200048070ff */
[----:B------:R-:W-:-:S02]  /*fc80*/  HADD2.F32 R31, -RZ, R14.H1_H1 ;  /* 0x3000000eff1f7230 */ /* 0x000fc40000004100 */
[--C-:B------:R-:W-:Y:S01]  /*fc90*/  HADD2.F32 R4, -RZ, R7.reuse.H1_H1 ;  /* 0x30000007ff047230 */ /* 0x100fe20000004100 */
[----:B------:R-:W-:Y:S01]  /*fca0*/  F2FP.SATFINITE.E4M3.F32.PACK_AB_MERGE_C R6, R9, R6, R21 ;  /* 0x000000060906723e */ /* 0x000fe20004807015 */
[----:B------:R-:W-:Y:S02]  /*fcb0*/  HADD2.F32 R36, -RZ, R14.H0_H0 ;  /* 0x2000000eff247230 */ /* 0x000fe40000004100 */
[--C-:B------:R-:W-:Y:S02]  /*fcc0*/  HADD2.F32 R3, -RZ, R10.reuse.H1_H1 ;  /* 0x3000000aff037230 */ /* 0x100fe40000004100 */
[-C--:B------:R-:W-:Y:S01]  /*fcd0*/  FMUL.FTZ R14, R31, R4.reuse ;  /* 0x000000041f0e7220 */ /* 0x080fe20000410000 */
[----:B------:R-:W-:Y:S02]  /*fce0*/  HADD2.F32 R7, -RZ, R7.H0_H0 ;  /* 0x20000007ff077230 */ /* 0x000fe40000004100 */
[----:B------:R-:W-:Y:S01]  /*fcf0*/  FMUL.FTZ R4, R29, R4 ;  /* 0x000000041d047220 */ /* 0x000fe20000410000 */
[----:B------:R-:W-:-:S02]  /*fd00*/  HADD2.F32 R10, -RZ, R10.H0_H0 ;  /* 0x2000000aff0a7230 */ /* 0x000fc40000004100 */
[-C--:B------:R-:W-:Y:S01]  /*fd10*/  FMUL.FTZ R27, R36, R3.reuse ;  /* 0x00000003241b7220 */ /* 0x080fe20000410000 */
[C---:B------:R-:W-:Y:S01]  /*fd20*/  FMUL.FTZ R3, R24.reuse, R3 ;  /* 0x0000000318037220 */ /* 0x040fe20000410000 */
[-C--:B------:R-:W-:Y:S01]  /*fd30*/  FFMA.FTZ R14, R29, R7.reuse, -R14 ;  /* 0x000000071d0e7223 */ /* 0x080fe2000001080e */
[----:B------:R-:W-:Y:S01]  /*fd40*/  FFMA.FTZ R29, R31, R7, R4 ;  /* 0x000000071f1d7223 */ /* 0x000fe20000010004 */
[-C--:B------:R-:W-:Y:S01]  /*fd50*/  FFMA.FTZ R7, R24, R10.reuse, -R27 ;  /* 0x0000000a18077223 */ /* 0x080fe2000001081b */
[----:B------:R-:W-:Y:S01]  /*fd60*/  FFMA.FTZ R10, R36, R10, R3 ;  /* 0x0000000a240a7223 */ /* 0x000fe20000010003 */
[----:B------:R-:W-:Y:S02]  /*fd70*/  F2FP.SATFINITE.E4M3.F32.PACK_AB_MERGE_C R4, R28, R25, RZ ;  /* 0x000000191c04723e */ /* 0x000fe400048070ff */
[----:B------:R-:W-:Y:S02]  /*fd80*/  F2FP.SATFINITE.E4M3.F32.PACK_AB_MERGE_C R14, R29, R14, RZ ;  /* 0x0000000e1d0e723e */ /* 0x000fe400048070ff */
[----:B------:R-:W-:-:S02]  /*fd90*/  F2FP.SATFINITE.E4M3.F32.PACK_AB_MERGE_C R4, R26, R13, R4 ;  /* 0x0000000d1a04723e */ /* 0x000fc40004807004 */
[----:B------:R-:W-:-:S05]  /*fda0*/  F2FP.SATFINITE.E4M3.F32.PACK_AB_MERGE_C R7, R10, R7, R14 ;  /* 0x000000070a07723e */ /* 0x000fca000480700e */
[----:B------:R1:W-:Y:S02]  /*fdb0*/  STS.128 [R33+0x23400], R4 ;  /* 0x0234000421007388 */ /* 0x0003e40000000c00 */
.L_x_627:
[----:B------:R-:W-:Y:S05]  /*fdc0*/  BSYNC B1 ;  /* 0x0000000000017941 */ /* 0x000fea0003800000 */
.L_x_626:
[----:B------:R-:W-:Y:S05]  /*fdd0*/  @P1 BRA `(.L_x_625) ;  /* 0x0000003c00681947 */ /* 0x000fea0003800000 */
[----:B-1---5:R-:W1:Y:S01]  /*fde0*/  LDS.128 R4, [R33+0x27400] ;  /* 0x0274000021047984 */ /* 0x022e620000000c00 */
[-C--:B------:R-:W-:Y:S02]  /*fdf0*/  F2FP.F16.E4M3.UNPACK_B R25, R11.reuse ;  /* 0x0000000bff19723e */ /* 0x080fe400020006ff */
[----:B------:R-:W-:Y:S02]  /*fe00*/  F2FP.F16.E4M3.UNPACK_B R21, R0 ;  /* 0x00000000ff15723e */ /* 0x000fe400020006ff */
[-C--:B------:R-:W-:Y:S01]  /*fe10*/  F2FP.F16.E4M3.UNPACK_B R29, R12.reuse ;  /* 0x0000000cff1d723e */ /* 0x080fe200020006ff */
[----:B------:R-:W-:Y:S01]  /*fe20*/  HADD2.F32 R27, -RZ, R25.H1_H1 ;  /* 0x30000019ff1b7230 */ /* 0x000fe20000004100 */
[----:B------:R-:W-:Y:S01]  /*fe30*/  F2FP.F16.E4M3.UNPACK_B R12, R12.H1 ;  /* 0x0000000cff0c723e */ /* 0x000fe200030006ff */
[----:B------:R-:W-:Y:S02]  /*fe40*/  HADD2.F32 R15, -RZ, R21.H1_H1 ;  /* 0x30000015ff0f7230 */ /* 0x000fe40000004100 */
[----:B------:R-:W-:Y:S01]  /*fe50*/  HADD2.F32 R26, -RZ, R25.H0_H0 ;  /* 0x20000019ff1a7230 */ /* 0x000fe20000004100 */
[----:B------:R-:W-:-:S05]  /*fe60*/  F2FP.F16.E4M3.UNPACK_B R25, R11.H1 ;  /* 0x0000000bff19723e */ /* 0x000fca00030006ff */
[----:B------:R-:W-:Y:S01]  /*fe70*/  HADD2.F32 R32, -RZ, R25.H0_H0 ;  /* 0x20000019ff207230 */ /* 0x000fe20000004100 */
[-C--:B-1----:R-:W-:Y:S02]  /*fe80*/  F2FP.F16.E4M3.UNPACK_B R3, R4.reuse.H1 ;  /* 0x00000004ff03723e */ /* 0x082fe400030006ff */
[----:B------:R-:W-:Y:S02]  /*fe90*/  F2FP.F16.E4M3.UNPACK_B R4, R4 ;  /* 0x00000004ff04723e */ /* 0x000fe400020006ff */
[-C--:B------:R-:W-:Y:S01]  /*fea0*/  F2FP.F16.E4M3.UNPACK_B R10, R5.reuse ;  /* 0x00000005ff0a723e */ /* 0x080fe200020006ff */
[--C-:B------:R-:W-:Y:S01]  /*feb0*/  HADD2.F32 R9, -RZ, R3.reuse.H0_H0 ;  /* 0x20000003ff097230 */ /* 0x100fe20000004100 */
[----:B------:R-:W-:Y:S01]  /*fec0*/  F2FP.F16.E4M3.UNPACK_B R5, R5.H1 ;  /* 0x00000005ff05723e */ /* 0x000fe200030006ff */
[----:B------:R-:W-:Y:S01]  /*fed0*/  HADD2.F32 R3, -RZ, R3.H1_H1 ;  /* 0x30000003ff037230 */ /* 0x000fe20000004100 */
[-C--:B------:R-:W-:Y:S02]  /*fee0*/  F2FP.F16.E4M3.UNPACK_B R13, R6.reuse ;  /* 0x00000006ff0d723e */ /* 0x080fe400020006ff */
[----:B------:R-:W-:-:S02]  /*fef0*/  F2FP.F16.E4M3.UNPACK_B R6, R6.H1 ;  /* 0x00000006ff06723e */ /* 0x000fc400030006ff */
[-C--:B------:R-:W-:Y:S01]  /*ff00*/  FMUL.FTZ R20, R27, R3.reuse ;  /* 0x000000031b147220 */ /* 0x080fe20000410000 */
[C---:B------:R-:W-:Y:S01]  /*ff10*/  FMUL.FTZ R24, R15.reuse, R3 ;  /* 0x000000030f187220 */ /* 0x040fe20000410000 */
[--C-:B------:R-:W-:Y:S01]  /*ff20*/  HADD2.F32 R3, -RZ, R4.reuse.H1_H1 ;  /* 0x30000004ff037230 */ /* 0x100fe20000004100 */
[----:B------:R-:W-:Y:S01]  /*ff30*/  F2FP.F16.E4M3.UNPACK_B R14, R7 ;  /* 0x00000007ff0e723e */ /* 0x000fe200020006ff */
[-C--:B------:R-:W-:Y:S01]  /*ff40*/  FFMA.FTZ R20, R15, R9.reuse, -R20 ;  /* 0x000000090f147223 */ /* 0x080fe20000010814 */
[----:B------:R-:W-:Y:S01]  /*ff50*/  FFMA.FTZ R15, R27, R9, R24 ;  /* 0x000000091b0f7223 */ /* 0x000fe20000010018 */
[----:B------:R-:W-:Y:S02]  /*ff60*/  HADD2.F32 R24, -RZ, R21.H0_H0 ;  /* 0x20000015ff187230 */ /* 0x000fe40000004100 */
[----:B------:R-:W-:Y:S01]  /*ff70*/  FMUL.FTZ R9, R26, R3 ;  /* 0x000000031a097220 */ /* 0x000fe20000410000 */
[----:B------:R-:W-:Y:S01]  /*ff80*/  HADD2.F32 R4, -RZ, R4.H0_H0 ;  /* 0x20000004ff047230 */ /* 0x000fe20000004100 */
[----:B------:R-:W-:Y:S01]  /*ff90*/  F2FP.F16.E4M3.UNPACK_B R21, R0.H1 ;  /* 0x00000000ff15723e */ /* 0x000fe200030006ff */
[----:B------:R-:W-:-:S02]  /*ffa0*/  HADD2.F32 R27, -RZ, R25.H1_H1 ;  /* 0x30000019ff1b7230 */ /* 0x000fc40000004100 */
[C---:B------:R-:W-:Y:S01]  /*ffb0*/  FMUL.FTZ R11, R24.reuse, R3 ;  /* 0x00000003180b7220 */ /* 0x040fe20000410000 */
[----:B------:R-:W-:Y:S02]  /*ffc0*/  HADD2.F32 R3, -RZ, R5.H1_H1 ;  /* 0x30000005ff037230 */ /* 0x000fe40000004100 */
[-C--:B------:R-:W-:Y:S01]  /*ffd0*/  FFMA.FTZ R9, R24, R4.reuse, -R9 ;  /* 0x0000000418097223 */ /* 0x080fe20000010809 */
[----:B------:R-:W-:Y:S02]  /*ffe0*/  HADD2.F32 R0, -RZ, R10.H1_H1 ;  /* 0x3000000aff007230 */ /* 0x000fe40000004100 */
[----:B------:R-:W-:Y:S01]  /*fff0*/  FFMA.FTZ R4, R26, R4, R11 ;  /* 0x000000041a047223 */ /* 0x000fe2000001000b */
[----:B------:R-:W-:Y:S02]  /*10000*/  HADD2.F32 R11, -RZ, R21.H1_H1 ;  /* 0x30000015ff0b7230 */ /* 0x000fe40000004100 */
[----:B------:R-:W-:Y:S01]  /*10010*/  FMUL.FTZ R24, R27, R3 ;  /* 0x000000031b187220 */ /* 0x000fe20000410000 */
[----:B------:R-:W-:Y:S01]  /*10020*/  HADD2.F32 R5, -RZ, R5.H0_H0 ;  /* 0x20000005ff057230 */ /* 0x000fe20000004100 */
[----:B------:R-:W-:Y:S01]  /*10030*/  F2FP.F16.E4M3.UNPACK_B R25, R8 ;  /* 0x00000008ff19723e */ /* 0x000fe200020006ff */
[----:B------:R-:W-:-:S02]  /*10040*/  HADD2.F32 R28, -RZ, R21.H0_H0 ;  /* 0x20000015ff1c7230 */ /* 0x000fc40000004100 */
[C---:B------:R-:W-:Y:S01]  /*10050*/  FMUL.FTZ R26, R11.reuse, R3 ;  /* 0x000000030b1a7220 */ /* 0x040fe20000410000 */
[----:B------:R-:W-:Y:S02]  /*10060*/  HADD2.F32 R10, -RZ, R10.H0_H0 ;  /* 0x2000000aff0a7230 */ /* 0x000fe40000004100 */
[-C--:B------:R-:W-:Y:S01]  /*10070*/  FMUL.FTZ R3, R32, R0.reuse ;  /* 0x0000000020037220 */ /* 0x080fe20000410000 */
[-C--:B------:R-:W-:Y:S01]  /*10080*/  FFMA.FTZ R24, R11, R5.reuse, -R24 ;  /* 0x000000050b187223 */ /* 0x080fe20000010818 */
[----:B------:R-:W-:Y:S01]  /*10090*/  FFMA.FTZ R21, R27, R5, R26 ;  /* 0x000000051b157223 */ /* 0x000fe2000001001a */
[C---:B------:R-:W-:Y:S01]  /*100a0*/  FMUL.FTZ R11, R28.reuse, R0 ;  /* 0x000000001c0b7220 */ /* 0x040fe20000410000 */
[----:B------:R-:W-:Y:S01]  /*100b0*/  FFMA.FTZ R5, R28, R10, -R3 ;  /* 0x0000000a1c057223 */ /* 0x000fe20000010803 */
[----:B------:R-:W-:Y:S01]  /*100c0*/  HADD2.F32 R28, -RZ, R29.H1_H1 ;  /* 0x3000001dff1c7230 */ /* 0x000fe20000004100 */
[----:B------:R-:W-:Y:S01]  /*100d0*/  F2FP.F16.E4M3.UNPACK_B R7, R7.H1 ;  /* 0x00000007ff07723e */ /* 0x000fe200030006ff */
[----:B------:R-:W-:-:S02]  /*100e0*/  HADD2.F32 R3, -RZ, R6.H1_H1 ;  /* 0x30000006ff037230 */ /* 0x000fc40000004100 */
[----:B------:R-:W-:Y:S01]  /*100f0*/  FFMA.FTZ R10, R32, R10, R11 ;  /* 0x0000000a200a7223 */ /* 0x000fe2000001000b */
[----:B------:R-:W-:Y:S01]  /*10100*/  HADD2.F32 R29, -RZ, R29.H0_H0 ;  /* 0x2000001dff1d7230 */ /* 0x000fe20000004100 */
[----:B------:R-:W-:Y:S01]  /*10110*/  F2FP.SATFINITE.E4M3.F32.PACK_AB_MERGE_C R15, R15, R20, RZ ;  /* 0x000000140f0f723e */ /* 0x000fe200048070ff */
[----:B------:R-:W-:Y:S02]  /*10120*/  HADD2.F32 R0, -RZ, R13.H1_H1 ;  /* 0x3000000dff007230 */ /* 0x000fe40000004100 */
[----:B------:R-:W-:Y:S01]  /*10130*/  FMUL.FTZ R11, R28, R3 ;  /* 0x000000031c0b7220 */ /* 0x000fe20000410000 */
[--C-:B------:R-:W-:Y:S01]  /*10140*/  HADD2.F32 R26, -RZ, R25.reuse.H1_H1 ;  /* 0x30000019ff1a7230 */ /* 0x100fe20000004100 */
[----:B------:R-:W-:Y:S01]  /*10150*/  F2FP.SATFINITE.E4M3.F32.PACK_AB_MERGE_C R21, R21, R24, RZ ;  /* 0x000000181515723e */ /* 0x000fe200048070ff */
[----:B------:R-:W-:Y:S01]  /*10160*/  HADD2.F32 R27, -RZ, R25.H0_H0 ;  /* 0x20000019ff1b7230 */ /* 0x000fe20000004100 */
[----:B------:R-:W-:Y:S01]  /*10170*/  F2FP.F16.E4M3.UNPACK_B R25, R8.H1 ;  /* 0x00000008ff19723e */ /* 0x000fe200030006ff */
[----:B------:R-:W-:-:S02]  /*10180*/  HADD2.F32 R6, -RZ, R6.H0_H0 ;  /* 0x20000006ff067230 */ /* 0x000fc40000004100 */
[-C--:B------:R-:W-:Y:S01]  /*10190*/  FMUL.FTZ R8, R29, R0.reuse ;  /* 0x000000001d087220 */ /* 0x080fe20000410000 */
[----:B------:R-:W-:Y:S02]  /*101a0*/  HADD2.F32 R13, -RZ, R13.H0_H0 ;  /* 0x2000000dff0d7230 */ /* 0x000fe40000004100 */
[C---:B------:R-:W-:Y:S01]  /*101b0*/  FMUL.FTZ R3, R26.reuse, R3 ;  /* 0x000000031a037220 */ /* 0x040fe20000410000 */
[C---:B------:R-:W-:Y:S01]  /*101c0*/  FMUL.FTZ R0, R27.reuse, R0 ;  /* 0x000000001b007220 */ /* 0x040fe20000410000 */
[-C--:B------:R-:W-:Y:S01]  /*101d0*/  FFMA.FTZ R11, R26, R6.reuse, -R11 ;  /* 0x000000061a0b7223 */ /* 0x080fe2000001080b */
[--C-:B------:R-:W-:Y:S02]  /*101e0*/  HADD2.F32 R32, -RZ, R12.reuse.H0_H0 ;  /* 0x2000000cff207230 */ /* 0x100fe40000004100 */
[-C--:B------:R-:W-:Y:S01]  /*101f0*/  FFMA.FTZ R8, R27, R13.reuse, -R8 ;  /* 0x0000000d1b087223 */ /* 0x080fe20000010808 */
[----:B------:R-:W-:Y:S01]  /*10200*/  FFMA.FTZ R6, R28, R6, R3 ;  /* 0x000000061c067223 */ /* 0x000fe20000010003 */
[----:B------:R-:W-:Y:S01]  /*10210*/  FFMA.FTZ R13, R29, R13, R0 ;  /* 0x0000000d1d0d7223 */ /* 0x000fe20000010000 */
[----:B------:R-:W-:Y:S01]  /*10220*/  HADD2.F32 R29, -RZ, R12.H1_H1 ;  /* 0x3000000cff1d7230 */ /* 0x000fe20000004100 */
[----:B------:R-:W-:Y:S01]  /*10230*/  F2FP.SATFINITE.E4M3.F32.PACK_AB_MERGE_C R4, R4, R9, R15 ;  /* 0x000000090404723e */ /* 0x000fe2000480700f */
[----:B------:R-:W-:Y:S01]  /*10240*/  HADD2.F32 R3, -RZ, R7.H1_H1 ;  /* 0x30000007ff037230 */ /* 0x000fe20000004100 */
[----:B------:R-:W-:Y:S01]  /*10250*/  F2FP.SATFINITE.E4M3.F32.PACK_AB_MERGE_C R6, R6, R11, RZ ;  /* 0x0000000b0606723e */ /* 0x000fe200048070ff */
[----:B------:R-:W-:Y:S01]  /*10260*/  HADD2.F32 R27, -RZ, R25.H1_H1 ;  /* 0x30000019ff1b7230 */ /* 0x000fe20000004100 */
[----:B------:R-:W-:Y:S01]  /*10270*/  F2FP.SATFINITE.E4M3.F32.PACK_AB_MERGE_C R5, R10, R5, R21 ;  /* 0x000000050a05723e */ /* 0x000fe20004807015 */
[----:B------:R-:W-:-:S02]  /*10280*/  HADD2.F32 R0, -RZ, R14.H1_H1 ;  /* 0x3000000eff007230 */ /* 0x000fc40000004100 */
[-C--:B------:R-:W-:Y:S01]  /*10290*/  FMUL.FTZ R12, R29, R3.reuse ;  /* 0x000000031d0c7220 */ /* 0x080fe20000410000 */
[----:B------:R-:W-:Y:S02]  /*102a0*/  HADD2.F32 R7, -RZ, R7.H0_H0 ;  /* 0x20000007ff077230 */ /* 0x000fe40000004100 */
[C---:B------:R-:W-:Y:S01]  /*102b0*/  FMUL.FTZ R26, R27.reuse, R3 ;  /* 0x000000031b1a7220 */ /* 0x040fe20000410000 */
[----:B------:R-:W-:Y:S02]  /*102c0*/  HADD2.F32 R28, -RZ, R25.H0_H0 ;  /* 0x20000019ff1c7230 */ /* 0x000fe40000004100 */
[-C--:B------:R-:W-:Y:S01]  /*102d0*/  FMUL.FTZ R3, R32, R0.reuse ;  /* 0x0000000020037220 */ /* 0x080fe20000410000 */
[----:B------:R-:W-:Y:S02]  /*102e0*/  HADD2.F32 R14, -RZ, R14.H0_H0 ;  /* 0x2000000eff0e7230 */ /* 0x000fe40000004100 */
[-C--:B------:R-:W-:Y:S01]  /*102f0*/  FFMA.FTZ R12, R27, R7.reuse, -R12 ;  /* 0x000000071b0c7223 */ /* 0x080fe2000001080c */
[----:B------:R-:W-:Y:S01]  /*10300*/  FFMA.FTZ R7, R29, R7, R26 ;  /* 0x000000071d077223 */ /* 0x000fe2000001001a */
[C---:B------:R-:W-:Y:S01]  /*10310*/  FMUL.FTZ R25, R28.reuse, R0 ;  /* 0x000000001c197220 */ /* 0x040fe20000410000 */
[----:B------:R-:W-:Y:S01]  /*10320*/  F2FP.SATFINITE.E4M3.F32.PACK_AB_MERGE_C R6, R13, R8, R6 ;  /* 0x000000080d06723e */ /* 0x000fe20004807006 */
[----:B------:R-:W-:-:S02]  /*10330*/  FFMA.FTZ R3, R28, R14, -R3 ;  /* 0x0000000e1c037223 */ /* 0x000fc40000010803 */
[----:B------:R-:W-:Y:S01]  /*10340*/  FFMA.FTZ R14, R32, R14, R25 ;  /* 0x0000000e200e7223 */ /* 0x000fe20000010019 */
[----:B------:R-:W-:-:S04]  /*10350*/  F2FP.SATFINITE.E4M3.F32.PACK_AB_MERGE_C R7, R7, R12, RZ ;  /* 0x0000000c0707723e */ /* 0x000fc800048070ff */
[----:B------:R-:W-:-:S05]  /*10360*/  F2FP.SATFINITE.E4M3.F32.PACK_AB_MERGE_C R7, R14, R3, R7 ;  /* 0x000000030e07723e */ /* 0x000fca0004807007 */
[----:B------:R1:W-:Y:S01]  /*10370*/  STS.128 [R33+0x27400], R4 ;  /* 0x0274000421007388 */ /* 0x0003e20000000c00 */
[----:B------:R-:W-:Y:S05]  /*10380*/  BRA `(.L_x_625) ;  /* 0x0000003400fc7947 */ /* 0x000fea0003800000 */
.L_x_607:
[----:B------:R-:W-:-:S03]  /*10390*/  UMOV UR4, 0xffffffff ;  /* 0xffffffff00047882 */ /* 0x000fc60000000000 */
[----:B------:R-:W-:Y:S05]  /*103a0*/  BRA.DIV UR4, `(.L_x_628) ;  /* 0x0000015e04587947 */ /* 0x000fea000b800000 */
[----:B------:R1:W2:Y:S04]  /*103b0*/  SHFL.IDX PT, R5, R24, RZ, 0x181f ;  /* 0x00181fff18057589 */ /* 0x0002a800000e0000 */
[----:B------:R1:W3:Y:S04]  /*103c0*/  SHFL.IDX PT, R14, R28, RZ, 0x181f ;  /* 0x00181fff1c0e7589 */ /* 0x0002e800000e0000 */
[----:B------:R1:W4:Y:S04]  /*103d0*/  SHFL.IDX PT, R3, R26, RZ, 0x181f ;  /* 0x00181fff1a037589 */ /* 0x00032800000e0000 */
[----:B------:R1:W0:Y:S02]  /*103e0*/  SHFL.IDX PT, R7, R27, RZ, 0x181f ;  /* 0x00181fff1b077589 */ /* 0x00022400000e0000 */
.L_x_893:
[----:B------:R-:W5:Y:S01]  /*103f0*/  LDL R12, [R1+0x40] ;  /* 0x00004000010c7983 */ /* 0x000f620000100800 */
[----:B------:R-:W-:Y:S01]  /*10400*/  ULDC UR4, c[0x0][0x448] ;  /* 0x0001120000047ab9 */ /* 0x000fe20000000800 */
[----:B------:R-:W-:Y:S01]  /*10410*/  BSSY B1, `(.L_x_629) ;  /* 0x0000013000017945 */ /* 0x000fe20003800000 */
[----:B------:R-:W-:Y:S01]  /*10420*/  IMAD R32, R93, UR4, RZ ;  /* 0x000000045d207c24 */ /* 0x000fe2000f8e02ff */
[----:B-1----:R-:W-:Y:S02]  /*10430*/  CS2R R24, SRZ ;  /* 0x0000000000187805 */ /* 0x002fe4000001ff00 */
[----:B------:R-:W-:Y:S02]  /*10440*/  CS2R R26, SRZ ;  /* 0x00000000001a7805 */ /* 0x000fe4000001ff00 */
[----:B------:R-:W-:Y:S02]  /*10450*/  CS2R R8, SRZ ;  /* 0x0000000000087805 */ /* 0x000fe4000001ff00 */
[----:B------:R-:W-:-:S02]  /*10460*/  CS2R R10, SRZ ;  /* 0x00000000000a7805 */ /* 0x000fc4000001ff00 */
[----:B------:R-:W-:Y:S02]  /*10470*/  ISETP.GE.AND P0, PT, R6, R32, PT ;  /* 0x000000200600720c */ /* 0x000fe40003f06270 */
[----:B-----5:R-:W-:-:S11]  /*10480*/  LEA.HI R6, R12, R12, RZ, 0x1 ;  /* 0x0000000c0c067211 */ /* 0x020fd600078f08ff */
[----:B------:R-:W-:Y:S05]  /*10490*/  @P0 BRA `(.L_x_630) ;  /* 0x0000000000280947 */ /* 0x000fea0003800000 */
[----:B------:R-:W-:Y:S01]  /*104a0*/  ULDC UR4, c[0x0][0x3f4] ;  /* 0x0000fd0000047ab9 */ /* 0x000fe20000000800 */
[C---:B---3--:R-:W-:Y:S02]  /*104b0*/  IADD3 R14, P1, R16.reuse, R14, RZ ;  /* 0x0000000e100e7210 */ /* 0x048fe40007f3e0ff */
[----:B------:R-:W-:Y:S02]  /*104c0*/  CS2R R24, SRZ ;  /* 0x0000000000187805 */ /* 0x000fe4000001ff00 */
[C---:B------:R-:W-:Y:S02]  /*104d0*/  ISETP.GE.AND P2, PT, R16.reuse, UR4, PT ;  /* 0x0000000410007c0c */ /* 0x040fe4000bf46270 */
[----:B--2---:R-:W-:Y:S01]  /*104e0*/  IADD3 R4, P0, R16, R5, RZ ;  /* 0x0000000510047210 */ /* 0x004fe20007f1e0ff */
[----:B0-----:R-:W-:-:S03]  /*104f0*/  IMAD.X R15, R7, 0x1, R17, P1 ;  /* 0x00000001070f7824 */ /* 0x001fc600008e0611 */
[----:B----4-:R-:W-:-:S07]  /*10500*/  IADD3.X R5, R3, R17, RZ, P0, !PT ;  /* 0x0000001103057210 */ /* 0x010fce00007fe4ff */
[----:B------:R-:W-:Y:S05]  /*10510*/  @P2 BRA `(.L_x_630) ;  /* 0x0000000000082947 */ /* 0x000fea0003800000 */
[----:B------:R1:W5:Y:S04]  /*10520*/  LD.E.128 R24, desc[UR36][R4.64] ;  /* 0x0000002404187980 */ /* 0x000368000c101d00 */
[----:B------:R1:W5:Y:S02]  /*10530*/  LD.E.128 R8, desc[UR36][R14.64] ;  /* 0x000000240e087980 */ /* 0x000364000c101d00 */
.L_x_630:
[----:B------:R-:W-:Y:S05]  /*10540*/  BSYNC B1 ;  /* 0x0000000000017941 */ /* 0x000fea0003800000 */
.L_x_629:
[----:B------:R-:W-:Y:S01]  /*10550*/  LOP3.LUT R6, R6, 0xfffffffe, RZ, 0xc0, !PT ;  /* 0xfffffffe06067812 */ /* 0x000fe200078ec0ff */
[----:B------:R-:W-:Y:S01]  /*10560*/  IMAD R32, R221, -0x80, R32 ;  /* 0xffffff80dd207824 */ /* 0x000fe200078e0220 */
[----:B-----5:R-:W-:Y:S01]  /*10570*/  SHF.R.U32.HI R0, RZ, 0x8, R24 ;  /* 0x00000008ff007819 */ /* 0x020fe20000011618 */
[----:B------:R-:W-:Y:S01]  /*10580*/  BSSY B1, `(.L_x_631) ;  /* 0x0000034000017945 */ /* 0x000fe20003800000 */
[----:B----4-:R-:W-:Y:S01]  /*10590*/  LOP3.LUT R3, R24, 0xff, RZ, 0xc0, !PT ;  /* 0x000000ff18037812 */ /* 0x010fe200078ec0ff */
[----:B------:R-:W-:Y:S01]  /*105a0*/  IMAD.IADD R6, R12, 0x1, -R6 ;  /* 0x000000010c067824 */ /* 0x000fe200078e0a06 */
[----:B------:R-:W-:Y:S02]  /*105b0*/  LOP3.LUT R0, R0, 0xff, RZ, 0xc0, !PT ;  /* 0x000000ff00007812 */ /* 0x000fe400078ec0ff */
[----:B-1----:R-:W-:Y:S02]  /*105c0*/  SHF.R.U32.HI R15, RZ, 0x8, R27 ;  /* 0x00000008ff0f7819 */ /* 0x002fe4000001161b */
[----:B------:R-:W-:-:S02]  /*105d0*/  SHF.L.U32 R34, R6, 0x1f, RZ ;  /* 0x0000001f06227819 */ /* 0x000fc400000006ff */
[----:B--2---:R-:W-:Y:S02]  /*105e0*/  PRMT R5, R0, 0x7604, R3 ;  /* 0x0000760400057816 */ /* 0x004fe40000000003 */
[----:B------:R-:W1:Y:S01]  /*105f0*/  SYNCS.PHASECHK.TRANS64.TRYWAIT P1, [R23+URZ+0x38800], R34 ;  /* 0x03880022170075a7 */ /* 0x000e62000802017f */
[----:B------:R-:W-:Y:S02]  /*10600*/  SHF.R.U32.HI R0, RZ, 0x8, R26 ;  /* 0x00000008ff007819 */ /* 0x000fe4000001161a */
[----:B------:R-:W-:Y:S02]  /*10610*/  SHF.R.U32.HI R29, RZ, 0x8, R9 ;  /* 0x00000008ff1d7819 */ /* 0x000fe40000011609 */
[----:B------:R-:W-:Y:S02]  /*10620*/  SHF.R.U32.HI R33, RZ, 0x8, R11 ;  /* 0x00000008ff217819 */ /* 0x000fe4000001160b */
[----:B------:R-:W-:Y:S02]  /*10630*/  LOP3.LUT R6, R26, 0xff, RZ, 0xc0, !PT ;  /* 0x000000ff1a067812 */ /* 0x000fe400078ec0ff */
[----:B------:R-:W-:-:S02]  /*10640*/  LOP3.LUT R12, R27, 0xff, RZ, 0xc0, !PT ;  /* 0x000000ff1b0c7812 */ /* 0x000fc400078ec0ff */
[----:B0-----:R-:W-:Y:S02]  /*10650*/  LOP3.LUT R13, R0, 0xff, RZ, 0xc0, !PT ;  /* 0x000000ff000d7812 */ /* 0x001fe400078ec0ff */
[----:B------:R-:W-:Y:S02]  /*10660*/  LOP3.LUT R15, R15, 0xff, RZ, 0xc0, !PT ;  /* 0x000000ff0f0f7812 */ /* 0x000fe400078ec0ff */
[----:B------:R-:W-:Y:S01]  /*10670*/  SHF.R.U32.HI R7, RZ, 0x8, R25 ;  /* 0x00000008ff077819 */ /* 0x000fe20000011619 */
[----:B------:R-:W0:Y:S01]  /*10680*/  LDC R3, c[0x0][0x3f4] ;  /* 0x0000fd00ff037b82 */ /* 0x000e220000000800 */
[----:B------:R-:W-:Y:S02]  /*10690*/  SHF.R.U32.HI R0, RZ, 0x8, R8 ;  /* 0x00000008ff007819 */ /* 0x000fe40000011608 */
[----:B---3--:R-:W-:Y:S02]  /*106a0*/  LOP3.LUT R14, R9, 0xff, RZ, 0xc0, !PT ;  /* 0x000000ff090e7812 */ /* 0x008fe400078ec0ff */
[----:B------:R-:W-:-:S02]  /*106b0*/  LOP3.LUT R28, R11, 0xff, RZ, 0xc0, !PT ;  /* 0x000000ff0b1c7812 */ /* 0x000fc400078ec0ff */
[----:B------:R-:W-:Y:S02]  /*106c0*/  LOP3.LUT R29, R29, 0xff, RZ, 0xc0, !PT ;  /* 0x000000ff1d1d7812 */ /* 0x000fe400078ec0ff */
[----:B------:R-:W-:Y:S02]  /*106d0*/  LOP3.LUT R33, R33, 0xff, RZ, 0xc0, !PT ;  /* 0x000000ff21217812 */ /* 0x000fe400078ec0ff */
[----:B------:R-:W-:Y:S02]  /*106e0*/  PRMT R13, R13, 0x7604, R6 ;  /* 0x000076040d0d7816 */ /* 0x000fe40000000006 */
[----:B------:R-:W-:Y:S02]  /*106f0*/  PRMT R12, R15, 0x7604, R12 ;  /* 0x000076040f0c7816 */ /* 0x000fe4000000000c */
[----:B------:R-:W-:Y:S02]  /*10700*/  LOP3.LUT R4, R25, 0xff, RZ, 0xc0, !PT ;  /* 0x000000ff19047812 */ /* 0x000fe400078ec0ff */
[----:B------:R-:W-:-:S02]  /*10710*/  LOP3.LUT R7, R7, 0xff, RZ, 0xc0, !PT ;  /* 0x000000ff07077812 */ /* 0x000fc400078ec0ff */
[----:B------:R-:W-:Y:S02]  /*10720*/  LOP3.LUT R6, R8, 0xff, RZ, 0xc0, !PT ;  /* 0x000000ff08067812 */ /* 0x000fe400078ec0ff */
[----:B------:R-:W-:Y:S02]  /*10730*/  LOP3.LUT R15, R0, 0xff, RZ, 0xc0, !PT ;  /* 0x000000ff000f7812 */ /* 0x000fe400078ec0ff */
[----:B------:R-:W-:Y:S02]  /*10740*/  PRMT R14, R29, 0x7604, R14 ;  /* 0x000076041d0e7816 */ /* 0x000fe4000000000e */
[----:B------:R-:W-:Y:S02]  /*10750*/  PRMT R28, R33, 0x7604, R28 ;  /* 0x00007604211c7816 */ /* 0x000fe4000000001c */
[----:B------:R-:W-:Y:S02]  /*10760*/  SHF.R.U32.HI R0, RZ, 0x10, R25 ;  /* 0x00000010ff007819 */ /* 0x000fe40000011619 */
[----:B------:R-:W-:-:S02]  /*10770*/  SHF.R.U32.HI R29, RZ, 0x10, R9 ;  /* 0x00000010ff1d7819 */ /* 0x000fc40000011609 */
[----:B------:R-:W-:Y:S01]  /*10780*/  SHF.R.U32.HI R33, RZ, 0x10, R11 ;  /* 0x00000010ff217819 */ /* 0x000fe2000001160b */
[----:B------:R-:W-:Y:S01]  /*10790*/  IMAD.U32 R0, R0, 0x10000, RZ ;  /* 0x0001000000007824 */ /* 0x000fe200078e00ff */
[----:B------:R-:W-:Y:S01]  /*107a0*/  PRMT R7, R7, 0x7604, R4 ;  /* 0x0000760407077816 */ /* 0x000fe20000000004 */
[----:B------:R-:W-:Y:S01]  /*107b0*/  IMAD.U32 R29, R29, 0x10000, RZ ;  /* 0x000100001d1d7824 */ /* 0x000fe200078e00ff */
[----:B------:R-:W-:Y:S01]  /*107c0*/  PRMT R21, R15, 0x7604, R6 ;  /* 0x000076040f157816 */ /* 0x000fe20000000006 */
[----:B------:R-:W-:Y:S01]  /*107d0*/  IMAD.U32 R33, R33, 0x10000, RZ ;  /* 0x0001000021217824 */ /* 0x000fe200078e00ff */
[----:B------:R-:W-:Y:S02]  /*107e0*/  SHF.R.U32.HI R4, RZ, 0x8, R10 ;  /* 0x00000008ff047819 */ /* 0x000fe4000001160a */
[----:B------:R-:W-:Y:S02]  /*107f0*/  SHF.R.U32.HI R15, RZ, 0x10, R27 ;  /* 0x00000010ff0f7819 */ /* 0x000fe4000001161b */
[----:B------:R-:W-:-:S02]  /*10800*/  LOP3.LUT R20, R10, 0xff, RZ, 0xc0, !PT ;  /* 0x000000ff0a147812 */ /* 0x000fc400078ec0ff */
[----:B------:R-:W-:Y:S02]  /*10810*/  LOP3.LUT R31, R4, 0xff, RZ, 0xc0, !PT ;  /* 0x000000ff041f7812 */ /* 0x000fe400078ec0ff */
[----:B------:R-:W-:Y:S02]  /*10820*/  SHF.L.U32 R15, R15, 0x10, RZ ;  /* 0x000000100f0f7819 */ /* 0x000fe400000006ff */
[----:B------:R-:W-:Y:S02]  /*10830*/  PRMT R31, R31, 0x7604, R20 ;  /* 0x000076041f1f7816 */ /* 0x000fe40000000014 */
[----:B0-----:R-:W-:Y:S02]  /*10840*/  ISETP.GE.AND P0, PT, R16, R3, PT ;  /* 0x000000031000720c */ /* 0x001fe40003f06270 */
[----:B------:R-:W-:Y:S02]  /*10850*/  LOP3.LUT R7, R7, 0xff0000, R0, 0xf8, !PT ;  /* 0x00ff000007077812 */ /* 0x000fe400078ef800 */
[----:B------:R-:W-:-:S02]  /*10860*/  LOP3.LUT R15, R12, 0xff0000, R15, 0xf8, !PT ;  /* 0x00ff00000c0f7812 */ /* 0x000fc400078ef80f */
[----:B------:R-:W-:Y:S02]  /*10870*/  LOP3.LUT R29, R14, 0xff0000, R29, 0xf8, !PT ;  /* 0x00ff00000e1d7812 */ /* 0x000fe400078ef81d */
[----:B------:R-:W-:Y:S02]  /*10880*/  LOP3.LUT R33, R28, 0xff0000, R33, 0xf8, !PT ;  /* 0x00ff00001c217812 */ /* 0x000fe400078ef821 */
[----:B------:R-:W-:Y:S02]  /*10890*/  VIMNMX R32, R32, 0x80, PT ;  /* 0x0000008020207848 */ /* 0x000fe40003fe0100 */
[----:B------:R-:W-:Y:S01]  /*108a0*/  LOP3.LUT R5, R5, 0xff0000, R24, 0xf8, !PT ;  /* 0x00ff000005057812 */ /* 0x000fe200078ef818 */
[----:B-1----:R-:W-:Y:S06]  /*108b0*/  @!P1 BRA `(.L_x_632) ;  /* 0x0000015800849947 */ /* 0x002fec0003800000 */
.L_x_894:
[----:B------:R-:W-:Y:S05]  /*108c0*/  BSYNC B1 ;  /* 0x0000000000017941 */ /* 0x000fea0003800000 */
.L_x_631:
[C---:B------:R-:W-:Y:S01]  /*108d0*/  VIADD R12, R219.reuse, 0x20 ;  /* 0x00000020db0c7836 */ /* 0x040fe20000000000 */
[C---:B------:R-:W-:Y:S01]  /*108e0*/  IADD3 R6, R219.reuse, 0x40, RZ ;  /* 0x00000040db067810 */ /* 0x040fe20007ffe0ff */
[C---:B------:R-:W-:Y:S01]  /*108f0*/  VIADD R4, R219.reuse, 0x60 ;  /* 0x00000060db047836 */ /* 0x040fe20000000000 */
[-C--:B------:R-:W-:Y:S01]  /*10900*/  ISETP.GE.OR P1, PT, R219, R32.reuse, P0 ;  /* 0x00000020db00720c */ /* 0x080fe20000726670 */
[----:B------:R-:W-:Y:S01]  /*10910*/  BSSY B1, `(.L_x_633) ;  /* 0x00000d6000017945 */ /* 0x000fe20003800000 */
[-C--:B------:R-:W-:Y:S02]  /*10920*/  ISETP.GE.OR P2, PT, R12, R32.reuse, P0 ;  /* 0x000000200c00720c */ /* 0x080fe40000746670 */
[-C--:B------:R-:W-:Y:S02]  /*10930*/  ISETP.GE.OR P3, PT, R6, R32.reuse, P0 ;  /* 0x000000200600720c */ /* 0x080fe40000766670 */
[----:B------:R-:W-:Y:S02]  /*10940*/  ISETP.GE.OR P0, PT, R4, R32, P0 ;  /* 0x000000200400720c */ /* 0x000fe40000706670 */
[----:B------:R-:W1:Y:S01]  /*10950*/  S2R R4, SR_TID.X ;  /* 0x0000000000047919 */ /* 0x000e620000002100 */
[----:B------:R-:W-:-:S02]  /*10960*/  LOP3.LUT R13, R13, 0xff0000, R26, 0xf8, !PT ;  /* 0x00ff00000d0d7812 */ /* 0x000fc400078ef81a */
[----:B------:R-:W-:Y:S02]  /*10970*/  LOP3.LUT R21, R21, 0xff0000, R8, 0xf8, !PT ;  /* 0x00ff000015157812 */ /* 0x000fe400078ef808 */
[----:B------:R-:W-:Y:S02]  /*10980*/  LOP3.LUT R31, R31, 0xff0000, R10, 0xf8, !PT ;  /* 0x00ff00001f1f7812 */ /* 0x000fe400078ef80a */
[----:B------:R-:W-:Y:S02]  /*10990*/  LOP3.LUT R12, R13, 0xff000000, R26, 0xf8, !PT ;  /* 0xff0000000d0c7812 */ /* 0x000fe400078ef81a */
[----:B------:R-:W-:Y:S02]  /*109a0*/  LOP3.LUT R0, R5, 0xff000000, R24, 0xf8, !PT ;  /* 0xff00000005007812 */ /* 0x000fe400078ef818 */
[----:B------:R-:W-:Y:S02]  /*109b0*/  LOP3.LUT R26, R15, 0xff000000, R27, 0xf8, !PT ;  /* 0xff0000000f1a7812 */ /* 0x000fe400078ef81b */
[----:B------:R-:W-:-:S02]  /*109c0*/  LOP3.LUT R24, R7, 0xff000000, R25, 0xf8, !PT ;  /* 0xff00000007187812 */ /* 0x000fc400078ef819 */
[----:B------:R-:W-:Y:S02]  /*109d0*/  LOP3.LUT R13, R21, 0xff000000, R8, 0xf8, !PT ;  /* 0xff000000150d7812 */ /* 0x000fe400078ef808 */
[----:B------:R-:W-:Y:S02]  /*109e0*/  LOP3.LUT R14, R29, 0xff000000, R9, 0xf8, !PT ;  /* 0xff0000001d0e7812 */ /* 0x000fe400078ef809 */
[----:B------:R-:W-:Y:S02]  /*109f0*/  LOP3.LUT R15, R31, 0xff000000, R10, 0xf8, !PT ;  /* 0xff0000001f0f7812 */ /* 0x000fe400078ef80a */
[----:B------:R-:W-:Y:S01]  /*10a00*/  LOP3.LUT R20, R33, 0xff000000, R11, 0xf8, !PT ;  /* 0xff00000021147812 */ /* 0x000fe200078ef80b */
[----:B-1----:R-:W-:-:S05]  /*10a10*/  VIADD R4, R4, 0xffffff80 ;  /* 0xffffff8004047836 */ /* 0x002fca0000000000 */
[----:B------:R-:W-:-:S04]  /*10a20*/  SHF.R.S32.HI R59, RZ, 0x1f, R4 ;  /* 0x0000001fff3b7819 */ /* 0x000fc80000011404 */
[----:B------:R-:W-:-:S04]  /*10a30*/  LEA.HI R59, R59, R4, RZ, 0x3 ;  /* 0x000000043b3b7211 */ /* 0x000fc800078f18ff */
[----:B------:R-:W-:-:S05]  /*10a40*/  LOP3.LUT R59, R59, 0xfffffff8, RZ, 0xc0, !PT ;  /* 0xfffffff83b3b7812 */ /* 0x000fca00078ec0ff */
[----:B------:R-:W-:Y:S01]  /*10a50*/  IMAD.IADD R59, R4, 0x1, -R59 ;  /* 0x00000001043b7824 */ /* 0x000fe200078e0a3b */
[----:B------:R-:W-:Y:S06]  /*10a60*/  @P1 BRA `(.L_x_634) ;  /* 0x0000000c00001947 */ /* 0x000fec0003800000 */
[----:B------:R-:W2:Y:S01]  /*10a70*/  LDL R57, [R1+0x30] ;  /* 0x0000300001397983 */ /* 0x000ea20000100800 */
[----:B------:R-:W-:Y:S02]  /*10a80*/  LEA.HI R4, R3, R59, RZ, 0x1c ;  /* 0x0000003b03047211 */ /* 0x000fe400078fe0ff */
[----:B------:R-:W-:Y:S02]  /*10a90*/  SHF.R.U32.HI R38, RZ, 0x3, R227 ;  /* 0x00000003ff267819 */ /* 0x000fe400000116e3 */
[----:B------:R-:W-:Y:S02]  /*10aa0*/  SHF.R.S32.HI R5, RZ, 0x1f, R4 ;  /* 0x0000001fff057819 */ /* 0x000fe40000011404 */
[----:B------:R-:W-:Y:S02]  /*10ab0*/  SHF.L.U32 R6, R4, 0x4, RZ ;  /* 0x0000000404067819 */ /* 0x000fe400000006ff */
[----:B------:R-:W-:Y:S02]  /*10ac0*/  LEA.HI R5, R5, R4, RZ, 0x3 ;  /* 0x0000000405057211 */ /* 0x000fe400078f18ff */
[----:B------:R-:W-:-:S02]  /*10ad0*/  LOP3.LUT R6, R227, 0x70, R6, 0xf8, !PT ;  /* 0x00000070e3067812 */ /* 0x000fc400078ef806 */
[----:B------:R-:W-:Y:S01]  /*10ae0*/  F2FP.F16.E4M3.UNPACK_B R37, R0.H1 ;  /* 0x00000000ff25723e */ /* 0x000fe200030006ff */
[----:B------:R-:W-:Y:S01]  /*10af0*/  IMAD.SHL.U32 R5, R5, 0x800, RZ ;  /* 0x0000080005057824 */ /* 0x000fe200078e00ff */
[----:B------:R-:W-:Y:S02]  /*10b00*/  LOP3.LUT R6, R6, R38, RZ, 0x3c, !PT ;  /* 0x0000002606067212 */ /* 0x000fe400078e3cff */
[----:B------:R-:W-:Y:S01]  /*10b10*/  F2FP.F16.E4M3.UNPACK_B R41, R13.H1 ;  /* 0x0000000dff29723e */ /* 0x000fe200030006ff */
[--C-:B------:R-:W-:Y:S01]  /*10b20*/  HADD2.F32 R38, -RZ, R37.reuse.H0_H0 ;  /* 0x20000025ff267230 */ /* 0x100fe20000004100 */
[----:B------:R-:W-:Y:S01]  /*10b30*/  LOP3.LUT R5, R5, 0xffffc000, RZ, 0xc0, !PT ;  /* 0xffffc00005057812 */ /* 0x000fe200078ec0ff */
[----:B------:R-:W-:Y:S01]  /*10b40*/  HADD2.F32 R39, -RZ, R37.H1_H1 ;  /* 0x30000025ff277230 */ /* 0x000fe20000004100 */
[----:B------:R-:W-:Y:S01]  /*10b50*/  F2FP.F16.E4M3.UNPACK_B R37, R0 ;  /* 0x00000000ff25723e */ /* 0x000fe200020006ff */
[----:B------:R-:W-:Y:S01]  /*10b60*/  HADD2.F32 R40, -RZ, R41.H0_H0 ;  /* 0x20000029ff287230 */ /* 0x000fe20000004100 */
[----:B------:R-:W-:-:S05]  /*10b70*/  IADD3 R8, R6, R5, R228 ;  /* 0x0000000506087210 */ /* 0x000fca0007ffe0e4 */
[----:B------:R-:W-:-:S05]  /*10b80*/  IMAD.IADD R21, R23, 0x1, R8 ;  /* 0x0000000117157824 */ /* 0x000fca00078e0208 */
[----:B------:R-:W1:Y:S02]  /*10b90*/  LDS.128 R8, [R21+0x20400] ;  /* 0x0204000015087984 */ /* 0x000e640000000c00 */
[-C--:B-1----:R-:W-:Y:S02]  /*10ba0*/  F2FP.F16.E4M3.UNPACK_B R32, R8.reuse.H1 ;  /* 0x00000008ff20723e */ /* 0x082fe400030006ff */
[-C--:B0-----:R-:W-:Y:S02]  /*10bb0*/  F2FP.F16.E4M3.UNPACK_B R34, R9.reuse ;  /* 0x00000009ff22723e */ /* 0x081fe400020006ff */
[----:B------:R-:W-:Y:S01]  /*10bc0*/  F2FP.F16.E4M3.UNPACK_B R35, R9.H1 ;  /* 0x00000009ff23723e */ /* 0x000fe200030006ff */
[--C-:B------:R-:W-:Y:S01]  /*10bd0*/  HADD2.F32 R33, -RZ, R32.reuse.H0_H0 ;  /* 0x20000020ff217230 */ /* 0x100fe20000004100 */
[----:B------:R-:W-:Y:S01]  /*10be0*/  F2FP.F16.E4M3.UNPACK_B R8, R8 ;  /* 0x00000008ff08723e */ /* 0x000fe200020006ff */
[----:B------:R-:W-:Y:S01]  /*10bf0*/  HADD2.F32 R32, -RZ, R32.H1_H1 ;  /* 0x30000020ff207230 */ /* 0x000fe20000004100 */
[----:B------:R-:W-:-:S02]  /*10c00*/  F2FP.F16.E4M3.UNPACK_B R36, R10 ;  /* 0x0000000aff24723e */ /* 0x000fc400020006ff */
[C---:B------:R-:W-:Y:S01]  /*10c10*/  FMUL.FTZ R9, R33.reuse, R38 ;  /* 0x0000002621097220 */ /* 0x040fe20000410000 */
[----:B------:R-:W-:Y:S01]  /*10c20*/  FMUL.FTZ R42, R33, R40 ;  /* 0x00000028212a7220 */ /* 0x000fe20000410000 */
[----:B------:R-:W-:Y:S01]  /*10c30*/  FMUL.FTZ R45, R32, R39 ;  /* 0x00000027202d7220 */ /* 0x000fe20000410000 */
[----:B------:R-:W-:Y:S02]  /*10c40*/  F2FP.F16.E4M3.UNPACK_B R10, R10.H1 ;  /* 0x0000000aff0a723e */ /* 0x000fe400030006ff */
[-C--:B------:R-:W-:Y:S02]  /*10c50*/  F2FP.F16.E4M3.UNPACK_B R33, R11.reuse ;  /* 0x0000000bff21723e */ /* 0x080fe400020006ff */
[----:B------:R-:W-:Y:S01]  /*10c60*/  F2FP.F16.E4M3.UNPACK_B R11, R11.H1 ;  /* 0x0000000bff0b723e */ /* 0x000fe200030006ff */
[----:B--2---:R-:W0:Y:S02]  /*10c70*/  LDS.128 R4, [R57+0x20400] ;  /* 0x0204000039047984 */ /* 0x004e240000000c00 */
[----:B0-----:R-:W-:-:S02]  /*10c80*/  F2FP.F16.E4M3.UNPACK_B R25, R4 ;  /* 0x00000004ff19723e */ /* 0x001fc400020006ff */
[----:B------:R-:W-:Y:S02]  /*10c90*/  F2FP.F16.E4M3.UNPACK_B R4, R4.H1 ;  /* 0x00000004ff04723e */ /* 0x000fe400030006ff */
[-C--:B------:R-:W-:Y:S02]  /*10ca0*/  F2FP.F16.E4M3.UNPACK_B R27, R5.reuse ;  /* 0x00000005ff1b723e */ /* 0x080fe400020006ff */
[----:B------:R-:W-:Y:S01]  /*10cb0*/  F2FP.F16.E4M3.UNPACK_B R28, R5.H1 ;  /* 0x00000005ff1c723e */ /* 0x000fe200030006ff */
[----:B------:R-:W-:Y:S01]  /*10cc0*/  HADD2.F32 R5, -RZ, R4.H0_H0 ;  /* 0x20000004ff057230 */ /* 0x000fe20000004100 */
[-C--:B------:R-:W-:Y:S02]  /*10cd0*/  F2FP.F16.E4M3.UNPACK_B R29, R6.reuse ;  /* 0x00000006ff1d723e */ /* 0x080fe400020006ff */
[----:B------:R-:W-:Y:S02]  /*10ce0*/  F2FP.F16.E4M3.UNPACK_B R6, R6.H1 ;  /* 0x00000006ff06723e */ /* 0x000fe400030006ff */
[C---:B------:R-:W-:Y:S01]  /*10cf0*/  FFMA.FTZ R46, R5.reuse, R40, R9 ;  /* 0x00000028052e7223 */ /* 0x040fe20000010009 */
[----:B------:R-:W-:Y:S01]  /*10d00*/  F2FP.F16.E4M3.UNPACK_B R40, R13 ;  /* 0x0000000dff28723e */ /* 0x000fe200020006ff */
[----:B------:R-:W-:Y:S01]  /*10d10*/  FFMA.FTZ R44, R5, R38, -R42 ;  /* 0x00000026052c7223 */ /* 0x000fe2000001082a */
[----:B------:R-:W-:Y:S01]  /*10d20*/  HADD2.F32 R42, -RZ, R41.H1_H1 ;  /* 0x30000029ff2a7230 */ /* 0x000fe20000004100 */
[-C--:B------:R-:W-:Y:S01]  /*10d30*/  F2FP.F16.E4M3.UNPACK_B R31, R7.reuse ;  /* 0x00000007ff1f723e */ /* 0x080fe200020006ff */
[----:B------:R-:W-:Y:S01]  /*10d40*/  HADD2.F32 R9, -RZ, R8.H0_H0 ;  /* 0x20000008ff097230 */ /* 0x000fe20000004100 */
[----:B------:R-:W-:Y:S01]  /*10d50*/  F2FP.F16.E4M3.UNPACK_B R7, R7.H1 ;  /* 0x00000007ff07723e */ /* 0x000fe200030006ff */
[----:B------:R-:W-:-:S02]  /*10d60*/  HADD2.F32 R41, -RZ, R40.H0_H0 ;  /* 0x20000028ff297230 */ /* 0x000fc40000004100 */
[-C--:B------:R-:W-:Y:S01]  /*10d70*/  FMUL.FTZ R48, R32, R42.reuse ;  /* 0x0000002a20307220 */ /* 0x080fe20000410000 */
[----:B------:R-:W-:Y:S02]  /*10d80*/  HADD2.F32 R5, -RZ, R4.H1_H1 ;  /* 0x30000004ff057230 */ /* 0x000fe40000004100 */
[----:B------:R-:W-:Y:S02]  /*10d90*/  HADD2.F32 R38, -RZ, R37.H0_H0 ;  /* 0x20000025ff267230 */ /* 0x000fe40000004100 */
[----:B------:R-:W-:Y:S01]  /*10da0*/  FMUL.FTZ R43, R9, R41 ;  /* 0x00000029092b7220 */ /* 0x000fe20000410000 */
[----:B------:R-:W-:Y:S02]  /*10db0*/  HADD2.F32 R4, -RZ, R25.H0_H0 ;  /* 0x20000019ff047230 */ /* 0x000fe40000004100 */
[C---:B------:R-:W-:Y:S01]  /*10dc0*/  FFMA.FTZ R47, R5.reuse, R39, -R48 ;  /* 0x00000027052f7223 */ /* 0x040fe20000010830 */
[----:B------:R-:W-:Y:S01]  /*10dd0*/  FFMA.FTZ R49, R5, R42, R45 ;  /* 0x0000002a05317223 */ /* 0x000fe2000001002d */
[----:B------:R-:W-:Y:S01]  /*10de0*/  FMUL.FTZ R32, R9, R38 ;  /* 0x0000002609207220 */ /* 0x000fe20000410000 */
[----:B------:R-:W-:Y:S01]  /*10df0*/  F2FP.F16.E4M3.UNPACK_B R9, R24.H1 ;  /* 0x00000018ff09723e */ /* 0x000fe200030006ff */
[----:B------:R-:W-:Y:S01]  /*10e00*/  FFMA.FTZ R43, R4, R38, -R43 ;  /* 0x00000026042b7223 */ /* 0x000fe2000001082b */
[----:B------:R-:W-:Y:S01]  /*10e10*/  F2FP.F16.E4M3.UNPACK_B R38, R14.H1 ;  /* 0x0000000eff26723e */ /* 0x000fe200030006ff */
[----:B------:R-:W-:-:S02]  /*10e20*/  HADD2.F32 R5, -RZ, R35.H0_H0 ;  /* 0x20000023ff057230 */ /* 0x000fc40000004100 */
[----:B------:R-:W-:Y:S01]  /*10e30*/  FFMA.FTZ R41, R4, R41, R32 ;  /* 0x0000002904297223 */ /* 0x000fe20000010020 */
[----:B------:R-:W-:Y:S02]  /*10e40*/  HADD2.F32 R37, -RZ, R37.H1_H1 ;  /* 0x30000025ff257230 */ /* 0x000fe40000004100 */
[----:B------:R-:W-:Y:S02]  /*10e50*/  HADD2.F32 R39, -RZ, R38.H0_H0 ;  /* 0x20000026ff277230 */ /* 0x000fe40000004100 */
[----:B------:R-:W-:Y:S02]  /*10e60*/  HADD2.F32 R40, -RZ, R40.H1_H1 ;  /* 0x30000028ff287230 */ /* 0x000fe40000004100 */
[----:B------:R-:W-:Y:S02]  /*10e70*/  HADD2.F32 R8, -RZ, R8.H1_H1 ;  /* 0x30000008ff087230 */ /* 0x000fe40000004100 */
[----:B------:R-:W-:Y:S01]  /*10e80*/  FMUL.FTZ R51, R5, R39 ;  /* 0x0000002705337220 */ /* 0x000fe20000410000 */
[----:B------:R-:W-:-:S02]  /*10e90*/  HADD2.F32 R32, -RZ, R9.H0_H0 ;  /* 0x20000009ff207230 */ /* 0x000fc40000004100 */
[----:B------:R-:W-:Y:S02]  /*10ea0*/  HADD2.F32 R4, -RZ, R28.H0_H0 ;  /* 0x2000001cff047230 */ /* 0x000fe40000004100 */
[C---:B------:R-:W-:Y:S01]  /*10eb0*/  FMUL.FTZ R42, R8.reuse, R40 ;  /* 0x00000028082a7220 */ /* 0x040fe20000410000 */
[----:B------:R-:W-:Y:S02]  /*10ec0*/  HADD2.F32 R25, -RZ, R25.H1_H1 ;  /* 0x30000019ff197230 */ /* 0x000fe40000004100 */
[-C--:B------:R-:W-:Y:S01]  /*10ed0*/  FMUL.FTZ R45, R8, R37.reuse ;  /* 0x00000025082d7220 */ /* 0x080fe20000410000 */
[-C--:B------:R-:W-:Y:S01]  /*10ee0*/  FMUL.FTZ R8, R5, R32.reuse ;  /* 0x0000002005087220 */ /* 0x080fe20000410000 */
[C---:B------:R-:W-:Y:S01]  /*10ef0*/  FFMA.FTZ R51, R4.reuse, R32, -R51 ;  /* 0x0000002004337223 */ /* 0x040fe20000010833 */
[----:B------:R-:W-:Y:S01]  /*10f00*/  F2FP.F16.E4M3.UNPACK_B R32, R14 ;  /* 0x0000000eff20723e */ /* 0x000fe200020006ff */
[C---:B------:R-:W-:Y:S01]  /*10f10*/  FFMA.FTZ R42, R25.reuse, R37, -R42 ;  /* 0x00000025192a7223 */ /* 0x040fe2000001082a */
[----:B------:R-:W-:Y:S01]  /*10f20*/  FFMA.FTZ R40, R25, R40, R45 ;  /* 0x0000002819287223 */ /* 0x000fe2000001002d */
[----:B------:R-:W-:Y:S01]  /*10f30*/  FFMA.FTZ R45, R4, R39, R8 ;  /* 0x00000027042d7223 */ /* 0x000fe20000010008 */
[----:B------:R-:W-:Y:S01]  /*10f40*/  HADD2.F32 R25, -RZ, R9.H1_H1 ;  /* 0x30000009ff197230 */ /* 0x000fe20000004100 */
[----:B------:R-:W-:Y:S01]  /*10f50*/  F2FP.F16.E4M3.UNPACK_B R8, R24 ;  /* 0x00000018ff08723e */ /* 0x000fe200020006ff */
[----:B------:R-:W-:-:S02]  /*10f60*/  HADD2.F32 R38, -RZ, R38.H1_H1 ;  /* 0x30000026ff267230 */ /* 0x000fc40000004100 */
[----:B------:R-:W-:Y:S02]  /*10f70*/  HADD2.F32 R35, -RZ, R35.H1_H1 ;  /* 0x30000023ff237230 */ /* 0x000fe40000004100 */
[----:B------:R-:W-:Y:S02]  /*10f80*/  HADD2.F32 R37, -RZ, R32.H0_H0 ;  /* 0x20000020ff257230 */ /* 0x000fe40000004100 */
[----:B------:R-:W-:Y:S02]  /*10f90*/  HADD2.F32 R5, -RZ, R34.H0_H0 ;  /* 0x20000022ff057230 */ /* 0x000fe40000004100 */
[C---:B------:R-:W-:Y:S01]  /*10fa0*/  FMUL.FTZ R39, R35.reuse, R38 ;  /* 0x0000002623277220 */ /* 0x040fe20000410000 */
[----:B------:R-:W-:Y:S02]  /*10fb0*/  HADD2.F32 R28, -RZ, R28.H1_H1 ;  /* 0x3000001cff1c7230 */ /* 0x000fe40000004100 */
[----:B------:R-:W-:Y:S01]  /*10fc0*/  FMUL.FTZ R53, R35, R25 ;  /* 0x0000001923357220 */ /* 0x000fe20000410000 */
[----:B------:R-:W-:-:S02]  /*10fd0*/  HADD2.F32 R9, -RZ, R8.H0_H0 ;  /* 0x20000008ff097230 */ /* 0x000fc40000004100 */
[C---:B------:R-:W-:Y:S01]  /*10fe0*/  FMUL.FTZ R35, R5.reuse, R37 ;  /* 0x0000002505237220 */ /* 0x040fe20000410000 */
[----:B------:R-:W-:Y:S02]  /*10ff0*/  HADD2.F32 R4, -RZ, R27.H0_H0 ;  /* 0x2000001bff047230 */ /* 0x000fe40000004100 */
[C---:B------:R-:W-:Y:S01]  /*11000*/  FFMA.FTZ R52, R28.reuse, R25, -R39 ;  /* 0x000000191c347223 */ /* 0x040fe20000010827 */
[----:B------:R-:W-:Y:S01]  /*11010*/  FFMA.FTZ R54, R28, R38, R53 ;  /* 0x000000261c367223 */ /* 0x000fe20000010035 */
[----:B------:R-:W-:Y:S01]  /*11020*/  F2FP.F16.E4M3.UNPACK_B R28, R15.H1 ;  /* 0x0000000fff1c723e */ /* 0x000fe200030006ff */
[-C--:B------:R-:W-:Y:S01]  /*11030*/  FMUL.FTZ R48, R5, R9.reuse ;  /* 0x0000000905307220 */ /* 0x080fe20000410000 */
[----:B------:R-:W-:Y:S01]  /*11040*/  FFMA.FTZ R38, R4, R9, -R35 ;  /* 0x0000000904267223 */ /* 0x000fe20000010823 */
[----:B------:R-:W-:Y:S01]  /*11050*/  HADD2.F32 R8, -RZ, R8.H1_H1 ;  /* 0x30000008ff087230 */ /* 0x000fe20000004100 */
[----:B------:R-:W-:Y:S01]  /*11060*/  F2FP.F16.E4M3.UNPACK_B R9, R12.H1 ;  /* 0x0000000cff09723e */ /* 0x000fe200030006ff */
[----:B------:R-:W-:-:S02]  /*11070*/  HADD2.F32 R32, -RZ, R32.H1_H1 ;  /* 0x30000020ff207230 */ /* 0x000fc40000004100 */
[----:B------:R-:W-:Y:S01]  /*11080*/  FFMA.FTZ R48, R4, R37, R48 ;  /* 0x0000002504307223 */ /* 0x000fe20000010030 */
[----:B------:R-:W-:Y:S02]  /*11090*/  HADD2.F32 R34, -RZ, R34.H1_H1 ;  /* 0x30000022ff227230 */ /* 0x000fe40000004100 */
[----:B------:R-:W-:Y:S02]  /*110a0*/  HADD2.F32 R35, -RZ, R28.H0_H0 ;  /* 0x2000001cff237230 */ /* 0x000fe40000004100 */
[----:B------:R-:W-:Y:S02]  /*110b0*/  HADD2.F32 R5, -RZ, R10.H0_H0 ;  /* 0x2000000aff057230 */ /* 0x000fe40000004100 */
[C---:B------:R-:W-:Y:S01]  /*110c0*/  FMUL.FTZ R50, R34.reuse, R32 ;  /* 0x0000002022327220 */ /* 0x040fe20000410000 */
[----:B------:R-:W-:Y:S02]  /*110d0*/  HADD2.F32 R27, -RZ, R27.H1_H1 ;  /* 0x3000001bff1b7230 */ /* 0x000fe40000004100 */
[----:B------:R-:W-:Y:S01]  /*110e0*/  FMUL.FTZ R39, R34, R8 ;  /* 0x0000000822277220 */ /* 0x000fe20000410000 */
[----:B------:R-:W-:-:S02]  /*110f0*/  HADD2.F32 R25, -RZ, R9.H0_H0 ;  /* 0x20000009ff197230 */ /* 0x000fc40000004100 */
[----:B------:R-:W-:Y:S01]  /*11100*/  FMUL.FTZ R53, R5, R35 ;  /* 0x0000002305357220 */ /* 0x000fe20000410000 */
[----:B------:R-:W-:Y:S02]  /*11110*/  HADD2.F32 R4, -RZ, R6.H0_H0 ;  /* 0x20000006ff047230 */ /* 0x000fe40000004100 */
[C---:B------:R-:W-:Y:S01]  /*11120*/  FFMA.FTZ R37, R27.reuse, R8, -R50 ;  /* 0x000000081b257223 */ /* 0x040fe20000010832 */
[----:B------:R-:W-:Y:S01]  /*11130*/  FFMA.FTZ R39, R27, R32, R39 ;  /* 0x000000201b277223 */ /* 0x000fe20000010027 */
[-C--:B------:R-:W-:Y:S01]  /*11140*/  FMUL.FTZ R34, R5, R25.reuse ;  /* 0x0000001905227220 */ /* 0x080fe20000410000 */
[----:B------:R-:W-:Y:S02]  /*11150*/  HADD2.F32 R27, -RZ, R28.H1_H1 ;  /* 0x3000001cff1b7230 */ /* 0x000fe40000004100 */
[----:B------:R-:W-:Y:S01]  /*11160*/  FFMA.FTZ R53, R4, R25, -R53 ;  /* 0x0000001904357223 */ /* 0x000fe20000010835 */
[----:B------:R-:W-:Y:S01]  /*11170*/  HADD2.F32 R10, -RZ, R10.H1_H1 ;  /* 0x3000000aff0a7230 */ /* 0x000fe20000004100 */
[----:B------:R-:W-:Y:S01]  /*11180*/  F2FP.F16.E4M3.UNPACK_B R25, R15 ;  /* 0x0000000fff19723e */ /* 0x000fe200020006ff */
[----:B------:R-:W-:-:S02]  /*11190*/  HADD2.F32 R9, -RZ, R9.H1_H1 ;  /* 0x30000009ff097230 */ /* 0x000fc40000004100 */
[----:B------:R-:W-:Y:S01]  /*111a0*/  FFMA.FTZ R35, R4, R35, R34 ;  /* 0x0000002304237223 */ /* 0x000fe20000010022 */
[----:B------:R-:W-:Y:S01]  /*111b0*/  HADD2.F32 R6, -RZ, R6.H1_H1 ;  /* 0x30000006ff067230 */ /* 0x000fe20000004100 */
[----:B------:R-:W-:Y:S01]  /*111c0*/  F2FP.F16.E4M3.UNPACK_B R8, R12 ;  /* 0x0000000cff08723e */ /* 0x000fe200020006ff */
[C---:B------:R-:W-:Y:S01]  /*111d0*/  FMUL.FTZ R55, R10.reuse, R27 ;  /* 0x0000001b0a377220 */ /* 0x040fe20000410000 */
[-C--:B------:R-:W-:Y:S01]  /*111e0*/  FMUL.FTZ R4, R10, R9.reuse ;  /* 0x000000090a047220 */ /* 0x080fe20000410000 */
[----:B------:R-:W-:Y:S02]  /*111f0*/  HADD2.F32 R10, -RZ, R25.H0_H0 ;  /* 0x20000019ff0a7230 */ /* 0x000fe40000004100 */
[----:B------:R-:W-:Y:S02]  /*11200*/  HADD2.F32 R5, -RZ, R36.H0_H0 ;  /* 0x20000024ff057230 */ /* 0x000fe40000004100 */
[C---:B------:R-:W-:Y:S01]  /*11210*/  FFMA.FTZ R50, R6.reuse, R9, -R55 ;  /* 0x0000000906327223 */ /* 0x040fe20000010837 */
[----:B------:R-:W-:Y:S01]  /*11220*/  FFMA.FTZ R56, R6, R27, R4 ;  /* 0x0000001b06387223 */ /* 0x000fe20000010004 */
[----:B------:R-:W-:-:S02]  /*11230*/  HADD2.F32 R6, -RZ, R8.H0_H0 ;  /* 0x20000008ff067230 */ /* 0x000fc40000004100 */
[----:B------:R-:W-:Y:S02]  /*11240*/  HADD2.F32 R4, -RZ, R29.H0_H0 ;  /* 0x2000001dff047230 */ /* 0x000fe40000004100 */
[C---:B------:R-:W-:Y:S01]  /*11250*/  FMUL.FTZ R9, R5.reuse, R10 ;  /* 0x0000000a05097220 */ /* 0x040fe20000410000 */
[----:B------:R-:W-:Y:S02]  /*11260*/  HADD2.F32 R25, -RZ, R25.H1_H1 ;  /* 0x30000019ff197230 */ /* 0x000fe40000004100 */
[-C--:B------:R-:W-:Y:S01]  /*11270*/  FMUL.FTZ R5, R5, R6.reuse ;  /* 0x0000000605057220 */ /* 0x080fe20000410000 */
[----:B------:R-:W-:Y:S02]  /*11280*/  HADD2.F32 R36, -RZ, R36.H1_H1 ;  /* 0x30000024ff247230 */ /* 0x000fe40000004100 */
[----:B------:R-:W-:Y:S01]  /*11290*/  FFMA.FTZ R27, R4, R6, -R9 ;  /* 0x00000006041b7223 */ /* 0x000fe20000010809 */
[----:B------:R-:W-:Y:S01]  /*112a0*/  HADD2.F32 R8, -RZ, R8.H1_H1 ;  /* 0x30000008ff087230 */ /* 0x000fe20000004100 */
[----:B------:R-:W-:Y:S01]  /*112b0*/  F2FP.F16.E4M3.UNPACK_B R9, R20.H1 ;  /* 0x00000014ff09723e */ /* 0x000fe200030006ff */
[----:B------:R-:W-:-:S02]  /*112c0*/  HADD2.F32 R29, -RZ, R29.H1_H1 ;  /* 0x3000001dff1d7230 */ /* 0x000fc40000004100 */
[----:B------:R-:W-:Y:S01]  /*112d0*/  FFMA.FTZ R32, R4, R10, R5 ;  /* 0x0000000a04207223 */ /* 0x000fe20000010005 */
[CC--:B------:R-:W-:Y:S01]  /*112e0*/  FMUL.FTZ R6, R36.reuse, R25.reuse ;  /* 0x0000001924067220 */ /* 0x0c0fe20000410000 */
[----:B------:R-:W-:Y:S01]  /*112f0*/  F2FP.F16.E4M3.UNPACK_B R4, R26.H1 ;  /* 0x0000001aff04723e */ /* 0x000fe200030006ff */
[-C--:B------:R-:W-:Y:S01]  /*11300*/  FMUL.FTZ R36, R36, R8.reuse ;  /* 0x0000000824247220 */ /* 0x080fe20000410000 */
[----:B------:R-:W-:Y:S02]  /*11310*/  HADD2.F32 R10, -RZ, R9.H0_H0 ;  /* 0x20000009ff0a7230 */ /* 0x000fe40000004100 */
[C---:B------:R-:W-:Y:S01]  /*11320*/  FFMA.FTZ R34, R29.reuse, R8, -R6 ;  /* 0x000000081d227223 */ /* 0x040fe20000010806 */
[----:B------:R-:W-:Y:S02]  /*11330*/  HADD2.F32 R5, -RZ, R11.H0_H0 ;  /* 0x2000000bff057230 */ /* 0x000fe40000004100 */
[----:B------:R-:W-:Y:S01]  /*11340*/  FFMA.FTZ R25, R29, R25, R36 ;  /* 0x000000191d197223 */ /* 0x000fe20000010024 */
[----:B------:R-:W-:-:S02]  /*11350*/  HADD2.F32 R6, -RZ, R4.H0_H0 ;  /* 0x20000004ff067230 */ /* 0x000fc40000004100 */
[----:B------:R-:W-:Y:S02]  /*11360*/  HADD2.F32 R8, -RZ, R4.H1_H1 ;  /* 0x30000004ff087230 */ /* 0x000fe40000004100 */
[C---:B------:R-:W-:Y:S01]  /*11370*/  FMUL.FTZ R29, R5.reuse, R10 ;  /* 0x0000000a051d7220 */ /* 0x040fe20000410000 */
[----:B------:R-:W-:Y:S02]  /*11380*/  HADD2.F32 R4, -RZ, R7.H0_H0 ;  /* 0x20000007ff047230 */ /* 0x000fe40000004100 */
[----:B------:R-:W-:Y:S02]  /*11390*/  HADD2.F32 R28, -RZ, R9.H1_H1 ;  /* 0x30000009ff1c7230 */ /* 0x000fe40000004100 */
[-C--:B------:R-:W-:Y:S01]  /*113a0*/  FMUL.FTZ R9, R5, R6.reuse ;  /* 0x0000000605097220 */ /* 0x080fe20000410000 */
[----:B------:R-:W-:Y:S02]  /*113b0*/  HADD2.F32 R11, -RZ, R11.H1_H1 ;  /* 0x3000000bff0b7230 */ /* 0x000fe40000004100 */
[C---:B------:R-:W-:Y:S01]  /*113c0*/  FFMA.FTZ R29, R4.reuse, R6, -R29 ;  /* 0x00000006041d7223 */ /* 0x040fe2000001081d */
[----:B------:R-:W-:Y:S01]  /*113d0*/  HADD2.F32 R7, -RZ, R7.H1_H1 ;  /* 0x30000007ff077230 */ /* 0x000fe20000004100 */
[----:B------:R-:W-:Y:S01]  /*113e0*/  F2FP.F16.E4M3.UNPACK_B R5, R26 ;  /* 0x0000001aff05723e */ /* 0x000fe200020006ff */
[----:B------:R-:W-:Y:S01]  /*113f0*/  FFMA.FTZ R55, R4, R10, R9 ;  /* 0x0000000a04377223 */ /* 0x000fe20000010009 */
[C---:B------:R-:W-:Y:S01]  /*11400*/  FMUL.FTZ R6, R11.reuse, R28 ;  /* 0x0000001c0b067220 */ /* 0x040fe20000410000 */
[----:B------:R-:W-:Y:S01]  /*11410*/  FMUL.FTZ R11, R11, R8 ;  /* 0x000000080b0b7220 */ /* 0x000fe20000410000 */
[----:B------:R-:W-:-:S02]  /*11420*/  F2FP.F16.E4M3.UNPACK_B R4, R20 ;  /* 0x00000014ff04723e */ /* 0x000fc400020006ff */
[C---:B------:R-:W-:Y:S01]  /*11430*/  FFMA.FTZ R58, R7.reuse, R8, -R6 ;  /* 0x00000008073a7223 */ /* 0x040fe20000010806 */
[--C-:B------:R-:W-:Y:S02]  /*11440*/  HADD2.F32 R6, -RZ, R5.reuse.H0_H0 ;  /* 0x20000005ff067230 */ /* 0x100fe40000004100 */
[----:B------:R-:W-:Y:S01]  /*11450*/  FFMA.FTZ R60, R7, R28, R11 ;  /* 0x0000001c073c7223 */ /* 0x000fe2000001000b */
[----:B------:R-:W-:Y:S02]  /*11460*/  HADD2.F32 R8, -RZ, R5.H1_H1 ;  /* 0x30000005ff087230 */ /* 0x000fe40000004100 */
[----:B------:R-:W-:Y:S02]  /*11470*/  HADD2.F32 R5, -RZ, R33.H0_H0 ;  /* 0x20000021ff057230 */ /* 0x000fe40000004100 */
[--C-:B------:R-:W-:Y:S01]  /*11480*/  HADD2.F32 R7, -RZ, R4.reuse.H0_H0 ;  /* 0x20000004ff077230 */ /* 0x100fe20000004100 */
[----:B------:R-:W-:Y:S01]  /*11490*/  F2FP.SATFINITE.E4M3.F32.PACK_AB_MERGE_C R55, R60, R55, RZ ;  /* 0x000000373c37723e */ /* 0x000fe200048070ff */
[----:B------:R-:W-:-:S02]  /*114a0*/  HADD2.F32 R10, -RZ, R4.H1_H1 ;  /* 0x30000004ff0a7230 */ /* 0x000fc40000004100 */
[C---:B------:R-:W-:Y:S01]  /*114b0*/  FMUL.FTZ R28, R5.reuse, R6 ;  /* 0x00000006051c7220 */ /* 0x040fe20000410000 */
[----:B------:R-:W-:Y:S02]  /*114c0*/  HADD2.F32 R33, -RZ, R33.H1_H1 ;  /* 0x30000021ff217230 */ /* 0x000fe40000004100 */
[----:B------:R-:W-:Y:S01]  /*114d0*/  FMUL.FTZ R9, R5, R7 ;  /* 0x0000000705097220 */ /* 0x000fe20000410000 */
[--C-:B------:R-:W-:Y:S01]  /*114e0*/  HADD2.F32 R4, -RZ, R31.reuse.H0_H0 ;  /* 0x2000001fff047230 */ /* 0x100fe20000004100 */
[----:B------:R-:W-:Y:S01]  /*114f0*/  F2FP.SATFINITE.E4M3.F32.PACK_AB_MERGE_C R5, R52, R51, RZ ;  /* 0x000000333405723e */ /* 0x000fe200048070ff */
[----:B------:R-:W-:Y:S02]  /*11500*/  HADD2.F32 R31, -RZ, R31.H1_H1 ;  /* 0x3000001fff1f7230 */ /* 0x000fe40000004100 */
[C---:B------:R-:W-:Y:S01]  /*11510*/  FMUL.FTZ R36, R33.reuse, R10 ;  /* 0x0000000a21247220 */ /* 0x040fe20000410000 */
[----:B------:R-:W-:Y:S01]  /*11520*/  FMUL.FTZ R33, R33, R8 ;  /* 0x0000000821217220 */ /* 0x000fe20000410000 */
[C---:B------:R-:W-:Y:S01]  /*11530*/  FFMA.FTZ R11, R4.reuse, R6, -R9 ;  /* 0x00000006040b7223 */ /* 0x040fe20000010809 */
[----:B------:R-:W-:Y:S01]  /*11540*/  FFMA.FTZ R28, R4, R7, R28 ;  /* 0x00000007041c7223 */ /* 0x000fe2000001001c */
[C---:B------:R-:W-:Y:S01]  /*11550*/  FFMA.FTZ R36, R31.reuse, R8, -R36 ;  /* 0x000000081f247223 */ /* 0x040fe20000010824 */
[----:B------:R-:W-:Y:S01]  /*11560*/  FFMA.FTZ R33, R31, R10, R33 ;  /* 0x0000000a1f217223 */ /* 0x000fe20000010021 */
[----:B------:R-:W-:-:S02]  /*11570*/  F2FP.SATFINITE.E4M3.F32.PACK_AB_MERGE_C R4, R47, R44, RZ ;  /* 0x0000002c2f04723e */ /* 0x000fc400048070ff */
[----:B------:R-:W-:Y:S02]  /*11580*/  F2FP.SATFINITE.E4M3.F32.PACK_AB_MERGE_C R6, R50, R53, RZ ;  /* 0x000000353206723e */ /* 0x000fe400048070ff */
[----:B------:R-:W-:Y:S02]  /*11590*/  F2FP.SATFINITE.E4M3.F32.PACK_AB_MERGE_C R7, R58, R29, RZ ;  /* 0x0000001d3a07723e */ /* 0x000fe400048070ff */
[----:B------:R-:W-:Y:S02]  /*115a0*/  F2FP.SATFINITE.E4M3.F32.PACK_AB_MERGE_C R8, R49, R46, RZ ;  /* 0x0000002e3108723e */ /* 0x000fe400048070ff */
[----:B------:R-:W-:Y:S02]  /*115b0*/  F2FP.SATFINITE.E4M3.F32.PACK_AB_MERGE_C R9, R54, R45, RZ ;  /* 0x0000002d3609723e */ /* 0x000fe400048070ff */
[----:B------:R-:W-:Y:S02]  /*115c0*/  F2FP.SATFINITE.E4M3.F32.PACK_AB_MERGE_C R10, R56, R35, RZ ;  /* 0x00000023380a723e */ /* 0x000fe400048070ff */
[----:B------:R-:W-:-:S02]  /*115d0*/  F2FP.SATFINITE.E4M3.F32.PACK_AB_MERGE_C R4, R42, R43, R4 ;  /* 0x0000002b2a04723e */ /* 0x000fc40004807004 */
[----:B------:R-:W-:Y:S02]  /*115e0*/  F2FP.SATFINITE.E4M3.F32.PACK_AB_MERGE_C R5, R37, R38, R5 ;  /* 0x000000262505723e */ /* 0x000fe40004807005 */
[----:B------:R-:W-:Y:S02]  /*115f0*/  F2FP.SATFINITE.E4M3.F32.PACK_AB_MERGE_C R6, R34, R27, R6 ;  /* 0x0000001b2206723e */ /* 0x000fe40004807006 */
[----:B------:R-:W-:Y:S02]  /*11600*/  F2FP.SATFINITE.E4M3.F32.PACK_AB_MERGE_C R7, R36, R11, R7 ;  /* 0x0000000b2407723e */ /* 0x000fe40004807007 */
[----:B------:R-:W-:Y:S02]  /*11610*/  F2FP.SATFINITE.E4M3.F32.PACK_AB_MERGE_C R8, R40, R41, R8 ;  /* 0x000000292808723e */ /* 0x000fe40004807008 */
[----:B------:R-:W-:Y:S01]  /*11620*/  F2FP.SATFINITE.E4M3.F32.PACK_AB_MERGE_C R9, R39, R48, R9 ;  /* 0x000000302709723e */ /* 0x000fe20004807009 */
[----:B------:R1:W-:Y:S01]  /*11630*/  STS.128 [R57+0x20400], R4 ;  /* 0x0204000439007388 */ /* 0x0003e20000000c00 */
[----:B------:R-:W-:-:S02]  /*11640*/  F2FP.SATFINITE.E4M3.F32.PACK_AB_MERGE_C R10, R25, R32, R10 ;  /* 0x00000020190a723e */ /* 0x000fc4000480700a */
[----:B------:R-:W-:-:S05]  /*11650*/  F2FP.SATFINITE.E4M3.F32.PACK_AB_MERGE_C R11, R33, R28, R55 ;  /* 0x0000001c210b723e */ /* 0x000fca0004807037 */
[----:B------:R1:W-:Y:S02]  /*11660*/  STS.128 [R21+0x20400], R8 ;  /* 0x0204000815007388 */ /* 0x0003e40000000c00 */
.L_x_634:
[----:B------:R-:W-:Y:S05]  /*11670*/  BSYNC B1 ;  /* 0x0000000000017941 */ /* 0x000fea0003800000 */
.L_x_633:
[----:B------:R-:W-:Y:S04]  /*11680*/  BSSY B1, `(.L_x_635) ;  /* 0x00000c6000017945 */ /* 0x000fe80003800000 */
[----:B------:R-:W-:Y:S05]  /*11690*/  @P2 BRA `(.L_x_636) ;  /* 0x0000000c00102947 */ /* 0x000fea0003800000 */
[----:B-1----:R-:W2:Y:S04]  /*116a0*/  LDL R6, [R1+0x2c] ;  /* 0x00002c0001067983 */ /* 0x002ea80000100800 */
[----:B------:R-:W3:Y:S01]  /*116b0*/  LDL R60, [R1+0x50] ;  /* 0x00005000013c7983 */ /* 0x000ee20000100800 */
[----:B------:R-:W-:Y:S01]  /*116c0*/  LEA.HI R4, R3, R59, RZ, 0x1c ;  /* 0x0000003b03047211 */ /* 0x000fe200078fe0ff */
[----:B------:R-:W-:Y:S01]  /*116d0*/  VIADD R8, R219, 0x20 ;  /* 0x00000020db087836 */ /* 0x000fe20000000000 */
[----:B------:R-:W-:Y:S02]  /*116e0*/  F2FP.F16.E4M3.UNPACK_B R37, R0.H1 ;  /* 0x00000000ff25723e */ /* 0x000fe400030006ff */
[----:B------:R-:W-:Y:S01]  /*116f0*/  SHF.R.S32.HI R7, RZ, 0x1f, R4 ;  /* 0x0000001fff077819 */ /* 0x000fe20000011404 */
[----:B------:R-:W-:Y:S01]  /*11700*/  IMAD.SHL.U32 R5, R4, 0x10, RZ ;  /* 0x0000001004057824 */ /* 0x000fe200078e00ff */
[----:B------:R-:W-:Y:S01]  /*11710*/  SHF.L.U32 R8, R8, 0x7, RZ ;  /* 0x0000000708087819 */ /* 0x000fe200000006ff */
[----:B------:R-:W-:Y:S01]  /*11720*/  HADD2.F32 R39, -RZ, R37.H0_H0 ;  /* 0x20000025ff277230 */ /* 0x000fe20000004100 */
[----:B------:R-:W-:-:S02]  /*11730*/  LEA.HI R7, R7, R4, RZ, 0x3 ;  /* 0x0000000407077211 */ /* 0x000fc400078f18ff */
[----:B------:R-:W-:Y:S02]  /*11740*/  LOP3.LUT R8, R8, 0x380, RZ, 0xc0, !PT ;  /* 0x0000038008087812 */ /* 0x000fe400078ec0ff */
[----:B------:R-:W-:Y:S01]  /*11750*/  F2FP.F16.E4M3.UNPACK_B R41, R13.H1 ;  /* 0x0000000dff29723e */ /* 0x000fe200030006ff */
[----:B------:R-:W-:Y:S01]  /*11760*/  IMAD.SHL.U32 R7, R7, 0x800, RZ ;  /* 0x0000080007077824 */ /* 0x000fe200078e00ff */
[----:B------:R-:W-:Y:S02]  /*11770*/  SHF.R.U32.HI R9, RZ, 0x3, R8 ;  /* 0x00000003ff097819 */ /* 0x000fe40000011608 */
[----:B------:R-:W-:Y:S01]  /*11780*/  LOP3.LUT R4, R8, 0x70, R5, 0xf8, !PT ;  /* 0x0000007008047812 */ /* 0x000fe200078ef805 */
[--C-:B------:R-:W-:Y:S01]  /*11790*/  HADD2.F32 R43, -RZ, R41.reuse.H0_H0 ;  /* 0x20000029ff2b7230 */ /* 0x100fe20000004100 */
[----:B------:R-:W-:Y:S01]  /*117a0*/  LOP3.LUT R7, R7, 0xffffc000, RZ, 0xc0, !PT ;  /* 0xffffc00007077812 */ /* 0x000fe200078ec0ff */
[----:B------:R-:W-:Y:S01]  /*117b0*/  HADD2.F32 R41, -RZ, R41.H1_H1 ;  /* 0x30000029ff297230 */ /* 0x000fe20000004100 */
[----:B------:R-:W-:-:S02]  /*117c0*/  LOP3.LUT R4, R4, R9, RZ, 0x3c, !PT ;  /* 0x0000000904047212 */ /* 0x000fc400078e3cff */
[----:B------:R-:W-:Y:S02]  /*117d0*/  F2FP.F16.E4M3.UNPACK_B R46, R13 ;  /* 0x0000000dff2e723e */ /* 0x000fe400020006ff */
[----:B------:R-:W-:Y:S02]  /*117e0*/  F2FP.F16.E4M3.UNPACK_B R49, R14 ;  /* 0x0000000eff31723e */ /* 0x000fe400020006ff */
[----:B------:R-:W-:Y:S01]  /*117f0*/  F2FP.F16.E4M3.UNPACK_B R55, R26 ;  /* 0x0000001aff37723e */ /* 0x000fe200020006ff */
[--C-:B------:R-:W-:Y:S02]  /*11800*/  HADD2.F32 R48, -RZ, R46.reuse.H0_H0 ;  /* 0x2000002eff307230 */ /* 0x100fe40000004100 */
[----:B------:R-:W-:Y:S02]  /*11810*/  HADD2.F32 R47, -RZ, R46.H1_H1 ;  /* 0x3000002eff2f7230 */ /* 0x000fe40000004100 */
[--C-:B------:R-:W-:Y:S02]  /*11820*/  HADD2.F32 R50, -RZ, R49.reuse.H0_H0 ;  /* 0x20000031ff327230 */ /* 0x100fe40000004100 */
[----:B------:R-:W-:Y:S01]  /*11830*/  HADD2.F32 R51, -RZ, R49.H1_H1 ;  /* 0x30000031ff337230 */ /* 0x000fe20000004100 */
[----:B------:R-:W-:Y:S01]  /*11840*/  F2FP.F16.E4M3.UNPACK_B R49, R12.H1 ;  /* 0x0000000cff31723e */ /* 0x000fe200030006ff */
[----:B------:R-:W-:-:S02]  /*11850*/  HADD2.F32 R56, -RZ, R55.H0_H0 ;  /* 0x20000037ff387230 */ /* 0x000fc40000004100 */
[----:B------:R-:W-:Y:S01]  /*11860*/  HADD2.F32 R55, -RZ, R55.H1_H1 ;  /* 0x30000037ff377230 */ /* 0x000fe20000004100 */
[----:B--2---:R-:W-:Y:S02]  /*11870*/  IADD3 R8, R4, R7, R6 ;  /* 0x0000000704087210 */ /* 0x004fe40007ffe006 */
[----:B---3--:R-:W1:Y:S03]  /*11880*/  LDS.128 R4, [R60+0x20400] ;  /* 0x020400003c047984 */ /* 0x008e660000000c00 */
[----:B------:R-:W-:-:S05]  /*11890*/  IMAD.IADD R21, R23, 0x1, R8 ;  /* 0x0000000117157824 */ /* 0x000fca00078e0208 */
[----:B------:R-:W2:Y:S01]  /*118a0*/  LDS.128 R8, [R21+0x20400] ;  /* 0x0204000015087984 */ /* 0x000ea20000000c00 */
[-C--:B-1----:R-:W-:Y:S02]  /*118b0*/  F2FP.F16.E4M3.UNPACK_B R25, R4.reuse ;  /* 0x00000004ff19723e */ /* 0x082fe400020006ff */
[----:B------:R-:W-:Y:S02]  /*118c0*/  F2FP.F16.E4M3.UNPACK_B R4, R4.H1 ;  /* 0x00000004ff04723e */ /* 0x000fe400030006ff */
[-C--:B------:R-:W-:Y:S02]  /*118d0*/  F2FP.F16.E4M3.UNPACK_B R27, R5.reuse ;  /* 0x00000005ff1b723e */ /* 0x080fe400020006ff */
[-C--:B--2---:R-:W-:Y:S02]  /*118e0*/  F2FP.F16.E4M3.UNPACK_B R32, R8.reuse.H1 ;  /* 0x00000008ff20723e */ /* 0x084fe400030006ff */
[----:B------:R-:W-:Y:S01]  /*118f0*/  F2FP.F16.E4M3.UNPACK_B R28, R5.H1 ;  /* 0x00000005ff1c723e */ /* 0x000fe200030006ff */
[----:B------:R-:W-:Y:S01]  /*11900*/  HADD2.F32 R5, -RZ, R4.H0_H0 ;  /* 0x20000004ff057230 */ /* 0x000fe20000004100 */
[----:B------:R-:W-:Y:S01]  /*11910*/  F2FP.F16.E4M3.UNPACK_B R8, R8 ;  /* 0x00000008ff08723e */ /* 0x000fe200020006ff */
[--C-:B------:R-:W-:Y:S01]  /*11920*/  HADD2.F32 R33, -RZ, R32.reuse.H0_H0 ;  /* 0x20000020ff217230 */ /* 0x100fe20000004100 */
[-C--:B0-----:R-:W-:Y:S01]  /*11930*/  F2FP.F16.E4M3.UNPACK_B R34, R9.reuse ;  /* 0x00000009ff22723e */ /* 0x081fe200020006ff */
[----:B------:R-:W-:Y:S01]  /*11940*/  HADD2.F32 R32, -RZ, R32.H1_H1 ;  /* 0x30000020ff207230 */ /* 0x000fe20000004100 */
[----:B------:R-:W-:Y:S01]  /*11950*/  F2FP.F16.E4M3.UNPACK_B R35, R9.H1 ;  /* 0x00000009ff23723e */ /* 0x000fe200030006ff */
[----:B------:R-:W-:-:S02]  /*11960*/  HADD2.F32 R9, -RZ, R8.H0_H0 ;  /* 0x20000008ff097230 */ /* 0x000fc40000004100 */
[-C--:B------:R-:W-:Y:S01]  /*11970*/  FMUL.FTZ R40, R39, R33.reuse ;  /* 0x0000002127287220 */ /* 0x080fe20000410000 */
[----:B------:R-:W-:Y:S01]  /*11980*/  FMUL.FTZ R38, R43, R33 ;  /* 0x000000212b267220 */ /* 0x000fe20000410000 */
[----:B------:R-:W-:Y:S01]  /*11990*/  FMUL.FTZ R42, R41, R32 ;  /* 0x00000020292a7220 */ /* 0x000fe20000410000 */
[----:B------:R-:W-:Y:S02]  /*119a0*/  HADD2.F32 R8, -RZ, R8.H1_H1 ;  /* 0x30000008ff087230 */ /* 0x000fe40000004100 */
[-C--:B------:R-:W-:Y:S01]  /*119b0*/  FFMA.FTZ R40, R43, R5.reuse, R40 ;  /* 0x000000052b287223 */ /* 0x080fe20000010028 */
[----:B------:R-:W-:Y:S01]  /*119c0*/  F2FP.F16.E4M3.UNPACK_B R43, R0 ;  /* 0x00000000ff2b723e */ /* 0x000fe200020006ff */
[----:B------:R-:W-:Y:S01]  /*119d0*/  FFMA.FTZ R38, R39, R5, -R38 ;  /* 0x0000000527267223 */ /* 0x000fe20000010826 */
[----:B------:R-:W-:Y:S02]  /*119e0*/  HADD2.F32 R39, -RZ, R37.H1_H1 ;  /* 0x30000025ff277230 */ /* 0x000fe40000004100 */
[----:B------:R-:W-:Y:S01]  /*119f0*/  FMUL.FTZ R37, R48, R9 ;  /* 0x0000000930257220 */ /* 0x000fe20000410000 */
[----:B------:R-:W-:Y:S01]  /*11a00*/  HADD2.F32 R5, -RZ, R4.H1_H1 ;  /* 0x30000004ff057230 */ /* 0x000fe20000004100 */
[----:B------:R-:W-:Y:S01]  /*11a10*/  F2FP.F16.E4M3.UNPACK_B R36, R10 ;  /* 0x0000000aff24723e */ /* 0x000fe200020006ff */
[----:B------:R-:W-:-:S02]  /*11a20*/  HADD2.F32 R44, -RZ, R43.H0_H0 ;  /* 0x2000002bff2c7230 */ /* 0x000fc40000004100 */
[C---:B------:R-:W-:Y:S01]  /*11a30*/  FMUL.FTZ R32, R39.reuse, R32 ;  /* 0x0000002027207220 */ /* 0x040fe20000410000 */
[----:B------:R-:W-:Y:S02]  /*11a40*/  HADD2.F32 R4, -RZ, R25.H0_H0 ;  /* 0x20000019ff047230 */ /* 0x000fe40000004100 */
[----:B------:R-:W-:Y:S01]  /*11a50*/  FFMA.FTZ R39, R39, R5, -R42 ;  /* 0x0000000527277223 */ /* 0x000fe2000001082a */
[----:B------:R-:W-:Y:S01]  /*11a60*/  F2FP.F16.E4M3.UNPACK_B R42, R24.H1 ;  /* 0x00000018ff2a723e */ /* 0x000fe200030006ff */
[C---:B------:R-:W-:Y:S01]  /*11a70*/  FMUL.FTZ R9, R44.reuse, R9 ;  /* 0x000000092c097220 */ /* 0x040fe20000410000 */
[----:B------:R-:W-:Y:S01]  /*11a80*/  FFMA.FTZ R41, R41, R5, R32 ;  /* 0x0000000529297223 */ /* 0x000fe20000010020 */
[-C--:B------:R-:W-:Y:S01]  /*11a90*/  FFMA.FTZ R37, R44, R4.reuse, -R37 ;  /* 0x000000042c257223 */ /* 0x080fe20000010825 */
[----:B------:R-:W-:Y:S02]  /*11aa0*/  HADD2.F32 R5, -RZ, R35.H0_H0 ;  /* 0x20000023ff057230 */ /* 0x000fe40000004100 */
[----:B------:R-:W-:Y:S01]  /*11ab0*/  FFMA.FTZ R9, R48, R4, R9 ;  /* 0x0000000430097223 */ /* 0x000fe20000010009 */
[----:B------:R-:W-:Y:S01]  /*11ac0*/  F2FP.F16.E4M3.UNPACK_B R48, R14.H1 ;  /* 0x0000000eff30723e */ /* 0x000fe200030006ff */
[----:B------:R-:W-:-:S02]  /*11ad0*/  HADD2.F32 R44, -RZ, R42.H0_H0 ;  /* 0x2000002aff2c7230 */ /* 0x000fc40000004100 */
[----:B------:R-:W-:Y:S01]  /*11ae0*/  FMUL.FTZ R32, R47, R8 ;  /* 0x000000082f207220 */ /* 0x000fe20000410000 */
[----:B------:R-:W-:Y:S01]  /*11af0*/  HADD2.F32 R45, -RZ, R43.H1_H1 ;  /* 0x3000002bff2d7230 */ /* 0x000fe20000004100 */
[----:B------:R-:W-:Y:S01]  /*11b00*/  F2FP.F16.E4M3.UNPACK_B R10, R10.H1 ;  /* 0x0000000aff0a723e */ /* 0x000fe200030006ff */
[----:B------:R-:W-:Y:S01]  /*11b10*/  HADD2.F32 R46, -RZ, R48.H0_H0 ;  /* 0x20000030ff2e7230 */ /* 0x000fe20000004100 */
[----:B------:R-:W-:Y:S01]  /*11b20*/  F2FP.F16.E4M3.UNPACK_B R29, R6 ;  /* 0x00000006ff1d723e */ /* 0x000fe200020006ff */
[----:B------:R-:W-:Y:S02]  /*11b30*/  HADD2.F32 R4, -RZ, R28.H0_H0 ;  /* 0x2000001cff047230 */ /* 0x000fe40000004100 */
[----:B------:R-:W-:Y:S01]  /*11b40*/  FMUL.FTZ R8, R45, R8 ;  /* 0x000000082d087220 */ /* 0x000fe20000410000 */
[----:B------:R-:W-:Y:S02]  /*11b50*/  HADD2.F32 R25, -RZ, R25.H1_H1 ;  /* 0x30000019ff197230 */ /* 0x000fe40000004100 */
[-C--:B------:R-:W-:Y:S01]  /*11b60*/  FMUL.FTZ R43, R46, R5.reuse ;  /* 0x000000052e2b7220 */ /* 0x080fe20000410000 */
[C---:B------:R-:W-:Y:S01]  /*11b70*/  FMUL.FTZ R5, R44.reuse, R5 ;  /* 0x000000052c057220 */ /* 0x040fe20000410000 */
[----:B------:R-:W-:Y:S01]  /*11b80*/  HADD2.F32 R52, -RZ, R48.H1_H1 ;  /* 0x30000030ff347230 */ /* 0x000fe20000004100 */
[----:B------:R-:W-:Y:S01]  /*11b90*/  F2FP.F16.E4M3.UNPACK_B R6, R6.H1 ;  /* 0x00000006ff06723e */ /* 0x000fe200030006ff */
[-C--:B------:R-:W-:Y:S01]  /*11ba0*/  FFMA.FTZ R43, R44, R4.reuse, -R43 ;  /* 0x000000042c2b7223 */ /* 0x080fe2000001082b */
[----:B------:R-:W-:Y:S01]  /*11bb0*/  FFMA.FTZ R44, R46, R4, R5 ;  /* 0x000000042e2c7223 */ /* 0x000fe20000010005 */
[----:B------:R-:W-:Y:S01]  /*11bc0*/  HADD2.F32 R46, -RZ, R42.H1_H1 ;  /* 0x3000002aff2e7230 */ /* 0x000fe20000004100 */
[----:B------:R-:W-:Y:S01]  /*11bd0*/  F2FP.F16.E4M3.UNPACK_B R42, R24 ;  /* 0x00000018ff2a723e */ /* 0x000fe200020006ff */
[----:B------:R-:W-:-:S02]  /*11be0*/  HADD2.F32 R35, -RZ, R35.H1_H1 ;  /* 0x30000023ff237230 */ /* 0x000fc40000004100 */
[-C--:B------:R-:W-:Y:S01]  /*11bf0*/  FFMA.FTZ R32, R45, R25.reuse, -R32 ;  /* 0x000000192d207223 */ /* 0x080fe20000010820 */
[----:B------:R-:W-:Y:S02]  /*11c00*/  HADD2.F32 R5, -RZ, R34.H0_H0 ;  /* 0x20000022ff057230 */ /* 0x000fe40000004100 */
[----:B------:R-:W-:Y:S01]  /*11c10*/  FFMA.FTZ R8, R47, R25, R8 ;  /* 0x000000192f087223 */ /* 0x000fe20000010008 */
[----:B------:R-:W-:Y:S02]  /*11c20*/  HADD2.F32 R48, -RZ, R42.H0_H0 ;  /* 0x2000002aff307230 */ /* 0x000fe40000004100 */
[-C--:B------:R-:W-:Y:S01]  /*11c30*/  FMUL.FTZ R45, R52, R35.reuse ;  /* 0x00000023342d7220 */ /* 0x080fe20000410000 */
[----:B------:R-:W-:Y:S02]  /*11c40*/  HADD2.F32 R28, -RZ, R28.H1_H1 ;  /* 0x3000001cff1c7230 */ /* 0x000fe40000004100 */
[----:B------:R-:W-:Y:S01]  /*11c50*/  FMUL.FTZ R35, R46, R35 ;  /* 0x000000232e237220 */ /* 0x000fe20000410000 */
[----:B------:R-:W-:-:S02]  /*11c60*/  HADD2.F32 R4, -RZ, R27.H0_H0 ;  /* 0x2000001bff047230 */ /* 0x000fc40000004100 */
[-C--:B------:R-:W-:Y:S01]  /*11c70*/  FMUL.FTZ R25, R50, R5.reuse ;  /* 0x0000000532197220 */ /* 0x080fe20000410000 */
[----:B------:R-:W-:Y:S01]  /*11c80*/  FMUL.FTZ R5, R48, R5 ;  /* 0x0000000530057220 */ /* 0x000fe20000410000 */
[-C--:B------:R-:W-:Y:S01]  /*11c90*/  FFMA.FTZ R46, R46, R28.reuse, -R45 ;  /* 0x0000001c2e2e7223 */ /* 0x080fe2000001082d */
[----:B------:R-:W-:Y:S01]  /*11ca0*/  FFMA.FTZ R35, R52, R28, R35 ;  /* 0x0000001c34237223 */ /* 0x000fe20000010023 */
[----:B------:R-:W-:Y:S02]  /*11cb0*/  HADD2.F32 R34, -RZ, R34.H1_H1 ;  /* 0x30000022ff227230 */ /* 0x000fe40000004100 */
[-C--:B------:R-:W-:Y:S01]  /*11cc0*/  FFMA.FTZ R28, R50, R4.reuse, R5 ;  /* 0x00000004321c7223 */ /* 0x080fe20000010005 */
[----:B------:R-:W-:Y:S01]  /*11cd0*/  F2FP.F16.E4M3.UNPACK_B R50, R15.H1 ;  /* 0x0000000fff32723e */ /* 0x000fe200030006ff */
[----:B------:R-:W-:Y:S01]  /*11ce0*/  FFMA.FTZ R25, R48, R4, -R25 ;  /* 0x0000000430197223 */ /* 0x000fe20000010819 */
[----:B------:R-:W-:Y:S01]  /*11cf0*/  HADD2.F32 R5, -RZ, R10.H0_H0 ;  /* 0x2000000aff057230 */ /* 0x000fe20000004100 */
[-C--:B------:R-:W-:Y:S01]  /*11d00*/  F2FP.F16.E4M3.UNPACK_B R33, R11.reuse ;  /* 0x0000000bff21723e */ /* 0x080fe200020006ff */
[----:B------:R-:W-:Y:S01]  /*11d10*/  HADD2.F32 R48, -RZ, R49.H0_H0 ;  /* 0x20000031ff307230 */ /* 0x000fe20000004100 */
[----:B------:R-:W-:Y:S01]  /*11d20*/  F2FP.F16.E4M3.UNPACK_B R11, R11.H1 ;  /* 0x0000000bff0b723e */ /* 0x000fe200030006ff */
[----:B------:R-:W-:Y:S01]  /*11d30*/  HADD2.F32 R52, -RZ, R50.H0_H0 ;  /* 0x20000032ff347230 */ /* 0x000fe20000004100 */
[----:B------:R-:W-:Y:S01]  /*11d40*/  F2FP.F16.E4M3.UNPACK_B R31, R7 ;  /* 0x00000007ff1f723e */ /* 0x000fe200020006ff */
[----:B------:R-:W-:-:S02]  /*11d50*/  HADD2.F32 R47, -RZ, R42.H1_H1 ;  /* 0x3000002aff2f7230 */ /* 0x000fc40000004100 */
[-C--:B------:R-:W-:Y:S01]  /*11d60*/  FMUL.FTZ R42, R51, R34.reuse ;  /* 0x00000022332a7220 */ /* 0x080fe20000410000 */
[----:B------:R-:W-:Y:S02]  /*11d70*/  HADD2.F32 R27, -RZ, R27.H1_H1 ;  /* 0x3000001bff1b7230 */ /* 0x000fe40000004100 */
[-C--:B------:R-:W-:Y:S01]  /*11d80*/  FMUL.FTZ R45, R52, R5.reuse ;  /* 0x00000005342d7220 */ /* 0x080fe20000410000 */
[----:B------:R-:W-:Y:S02]  /*11d90*/  HADD2.F32 R4, -RZ, R6.H0_H0 ;  /* 0x20000006ff047230 */ /* 0x000fe40000004100 */
[C---:B------:R-:W-:Y:S01]  /*11da0*/  FMUL.FTZ R5, R48.reuse, R5 ;  /* 0x0000000530057220 */ /* 0x040fe20000410000 */
[C---:B------:R-:W-:Y:S01]  /*11db0*/  FMUL.FTZ R34, R47.reuse, R34 ;  /* 0x000000222f227220 */ /* 0x040fe20000410000 */
[----:B------:R-:W-:Y:S01]  /*11dc0*/  FFMA.FTZ R42, R47, R27, -R42 ;  /* 0x0000001b2f2a7223 */ /* 0x000fe2000001082a */
[----:B------:R-:W-:Y:S02]  /*11dd0*/  HADD2.F32 R10, -RZ, R10.H1_H1 ;  /* 0x3000000aff0a7230 */ /* 0x000fe40000004100 */
[-C--:B------:R-:W-:Y:S01]  /*11de0*/  FFMA.FTZ R47, R48, R4.reuse, -R45 ;  /* 0x00000004302f7223 */ /* 0x080fe2000001082d */
[----:B------:R-:W-:Y:S01]  /*11df0*/  FFMA.FTZ R48, R52, R4, R5 ;  /* 0x0000000434307223 */ /* 0x000fe20000010005 */
[----:B------:R-:W-:-:S02]  /*11e00*/  HADD2.F32 R4, -RZ, R50.H1_H1 ;  /* 0x30000032ff047230 */ /* 0x000fc40000004100 */
[----:B------:R-:W-:Y:S01]  /*11e10*/  FFMA.FTZ R27, R51, R27, R34 ;  /* 0x0000001b331b7223 */ /* 0x000fe20000010022 */
[----:B------:R-:W-:Y:S01]  /*11e20*/  HADD2.F32 R50, -RZ, R49.H1_H1 ;  /* 0x30000031ff327230 */ /* 0x000fe20000004100 */
[----:B------:R-:W-:Y:S01]  /*11e30*/  F2FP.F16.E4M3.UNPACK_B R51, R15 ;  /* 0x0000000fff33723e */ /* 0x000fe200020006ff */
[----:B------:R-:W-:Y:S01]  /*11e40*/  HADD2.F32 R6, -RZ, R6.H1_H1 ;  /* 0x30000006ff067230 */ /* 0x000fe20000004100 */
[----:B------:R-:W-:Y:S01]  /*11e50*/  F2FP.F16.E4M3.UNPACK_B R34, R12 ;  /* 0x0000000cff22723e */ /* 0x000fe200020006ff */
[-C--:B------:R-:W-:Y:S01]  /*11e60*/  FMUL.FTZ R45, R4, R10.reuse ;  /* 0x0000000a042d7220 */ /* 0x080fe20000410000 */
[C---:B------:R-:W-:Y:S01]  /*11e70*/  FMUL.FTZ R49, R50.reuse, R10 ;  /* 0x0000000a32317220 */ /* 0x040fe20000410000 */
[----:B------:R-:W-:Y:S01]  /*11e80*/  HADD2.F32 R10, -RZ, R51.H0_H0 ;  /* 0x20000033ff0a7230 */ /* 0x000fe20000004100 */
[----:B------:R-:W-:Y:S01]  /*11e90*/  F2FP.F16.E4M3.UNPACK_B R52, R20.H1 ;  /* 0x00000014ff34723e */ /* 0x000fe200030006ff */
[----:B------:R-:W-:Y:S02]  /*11ea0*/  HADD2.F32 R5, -RZ, R36.H0_H0 ;  /* 0x20000024ff057230 */ /* 0x000fe40000004100 */
[-C--:B------:R-:W-:Y:S01]  /*11eb0*/  FFMA.FTZ R50, R50, R6.reuse, -R45 ;  /* 0x0000000632327223 */ /* 0x080fe2000001082d */
[----:B------:R-:W-:Y:S01]  /*11ec0*/  FFMA.FTZ R49, R4, R6, R49 ;  /* 0x0000000604317223 */ /* 0x000fe20000010031 */
[----:B------:R-:W-:Y:S01]  /*11ed0*/  HADD2.F32 R6, -RZ, R34.H0_H0 ;  /* 0x20000022ff067230 */ /* 0x000fe20000004100 */
[----:B------:R-:W-:Y:S01]  /*11ee0*/  F2FP.F16.E4M3.UNPACK_B R7, R7.H1 ;  /* 0x00000007ff07723e */ /* 0x000fe200030006ff */
        /* <DEDUP_REMOVED lines=8> */
[----:B------:R-:W-:-:S02]  /*11f70*/  HADD2.F32 R29, -RZ, R29.H1_H1 ;  /* 0x3000001dff1d7230 */ /* 0x000fc40000004100 */
[----:B------:R-:W-:Y:S01]  /*11f80*/  FMUL.FTZ R34, R51, R36 ;  /* 0x0000002433227220 */ /* 0x000fe20000410000 */
[----:B------:R-:W-:Y:S01]  /*11f90*/  F2FP.F16.E4M3.UNPACK_B R4, R26.H1 ;  /* 0x0000001aff04723e */ /* 0x000fe200030006ff */
[C---:B------:R-:W-:Y:S01]  /*11fa0*/  FMUL.FTZ R36, R45.reuse, R36 ;  /* 0x000000242d247220 */ /* 0x040fe20000410000 */
[----:B------:R-:W-:Y:S02]  /*11fb0*/  HADD2.F32 R54, -RZ, R52.H0_H0 ;  /* 0x20000034ff367230 */ /* 0x000fe40000004100 */
[-C--:B------:R-:W-:Y:S01]  /*11fc0*/  FFMA.FTZ R45, R45, R29.reuse, -R34 ;  /* 0x0000001d2d2d7223 */ /* 0x080fe20000010822 */
[----:B------:R-:W-:Y:S02]  /*11fd0*/  HADD2.F32 R5, -RZ, R11.H0_H0 ;  /* 0x2000000bff057230 */ /* 0x000fe40000004100 */
[----:B------:R-:W-:Y:S01]  /*11fe0*/  FFMA.FTZ R29, R51, R29, R36 ;  /* 0x0000001d331d7223 */ /* 0x000fe20000010024 */
[--C-:B------:R-:W-:Y:S01]  /*11ff0*/  HADD2.F32 R34, -RZ, R4.reuse.H0_H0 ;  /* 0x20000004ff227230 */ /* 0x100fe20000004100 */
[----:B------:R-:W-:Y:S01]  /*12000*/  F2FP.SATFINITE.E4M3.F32.PACK_AB_MERGE_C R40, R41, R40, RZ ;  /* 0x000000282928723e */ /* 0x000fe200048070ff */
[----:B------:R-:W-:-:S02]  /*12010*/  HADD2.F32 R53, -RZ, R4.H1_H1 ;  /* 0x30000004ff357230 */ /* 0x000fc40000004100 */
[-C--:B------:R-:W-:Y:S01]  /*12020*/  FMUL.FTZ R51, R54, R5.reuse ;  /* 0x0000000536337220 */ /* 0x080fe20000410000 */
[----:B------:R-:W-:Y:S02]  /*12030*/  HADD2.F32 R4, -RZ, R7.H0_H0 ;  /* 0x20000007ff047230 */ /* 0x000fe40000004100 */
[----:B------:R-:W-:Y:S01]  /*12040*/  FMUL.FTZ R5, R34, R5 ;  /* 0x0000000522057220 */ /* 0x000fe20000410000 */
[----:B------:R-:W-:Y:S01]  /*12050*/  HADD2.F32 R57, -RZ, R52.H1_H1 ;  /* 0x30000034ff397230 */ /* 0x000fe20000004100 */
[----:B------:R-:W-:Y:S01]  /*12060*/  F2FP.SATFINITE.E4M3.F32.PACK_AB_MERGE_C R47, R50, R47, RZ ;  /* 0x0000002f322f723e */ /* 0x000fe200048070ff */
[----:B------:R-:W-:Y:S02]  /*12070*/  HADD2.F32 R11, -RZ, R11.H1_H1 ;  /* 0x3000000bff0b7230 */ /* 0x000fe40000004100 */
[-C--:B------:R-:W-:Y:S01]  /*12080*/  FFMA.FTZ R51, R34, R4.reuse, -R51 ;  /* 0x0000000422337223 */ /* 0x080fe20000010833 */
[----:B------:R-:W-:Y:S02]  /*12090*/  HADD2.F32 R7, -RZ, R7.H1_H1 ;  /* 0x30000007ff077230 */ /* 0x000fe40000004100 */
[----:B------:R-:W-:Y:S01]  /*120a0*/  FFMA.FTZ R52, R54, R4, R5 ;  /* 0x0000000436347223 */ /* 0x000fe20000010005 */
[----:B------:R-:W-:Y:S01]  /*120b0*/  F2FP.F16.E4M3.UNPACK_B R4, R20 ;  /* 0x00000014ff04723e */ /* 0x000fe200020006ff */
[-C--:B------:R-:W-:Y:S01]  /*120c0*/  FMUL.FTZ R34, R57, R11.reuse ;  /* 0x0000000b39227220 */ /* 0x080fe20000410000 */
[----:B------:R-:W-:Y:S01]  /*120d0*/  FMUL.FTZ R36, R53, R11 ;  /* 0x0000000b35247220 */ /* 0x000fe20000410000 */
[--C-:B------:R-:W-:Y:S01]  /*120e0*/  HADD2.F32 R5, -RZ, R33.reuse.H0_H0 ;  /* 0x20000021ff057230 */ /* 0x100fe20000004100 */
[----:B------:R-:W-:Y:S01]  /*120f0*/  F2FP.SATFINITE.E4M3.F32.PACK_AB_MERGE_C R35, R35, R44, RZ ;  /* 0x0000002c2323723e */ /* 0x000fe200048070ff */
[-C--:B------:R-:W-:Y:S01]  /*12100*/  FFMA.FTZ R54, R53, R7.reuse, -R34 ;  /* 0x0000000735367223 */ /* 0x080fe20000010822 */
[----:B------:R-:W-:Y:S01]  /*12110*/  FFMA.FTZ R53, R57, R7, R36 ;  /* 0x0000000739357223 */ /* 0x000fe20000010024 */
[--C-:B------:R-:W-:Y:S01]  /*12120*/  HADD2.F32 R58, -RZ, R4.reuse.H0_H0 ;  /* 0x20000004ff3a7230 */ /* 0x100fe20000004100 */
[----:B------:R-:W-:Y:S01]  /*12130*/  F2FP.SATFINITE.E4M3.F32.PACK_AB_MERGE_C R48, R49, R48, RZ ;  /* 0x000000303130723e */ /* 0x000fe200048070ff */
[----:B------:R-:W-:Y:S01]  /*12140*/  HADD2.F32 R57, -RZ, R4.H1_H1 ;  /* 0x30000004ff397230 */ /* 0x000fe20000004100 */
[----:B------:R-:W-:Y:S01]  /*12150*/  F2FP.SATFINITE.E4M3.F32.PACK_AB_MERGE_C R51, R54, R51, RZ ;  /* 0x000000333633723e */ /* 0x000fe200048070ff */
[----:B------:R-:W-:-:S02]  /*12160*/  HADD2.F32 R33, -RZ, R33.H1_H1 ;  /* 0x30000021ff217230 */ /* 0x000fc40000004100 */
[-C--:B------:R-:W-:Y:S01]  /*12170*/  FMUL.FTZ R7, R58, R5.reuse ;  /* 0x000000053a077220 */ /* 0x080fe20000410000 */
[--C-:B------:R-:W-:Y:S02]  /*12180*/  HADD2.F32 R4, -RZ, R31.reuse.H0_H0 ;  /* 0x2000001fff047230 */ /* 0x100fe40000004100 */
[C---:B------:R-:W-:Y:S01]  /*12190*/  FMUL.FTZ R5, R56.reuse, R5 ;  /* 0x0000000538057220 */ /* 0x040fe20000410000 */
[----:B------:R-:W-:Y:S02]  /*121a0*/  HADD2.F32 R31, -RZ, R31.H1_H1 ;  /* 0x3000001fff1f7230 */ /* 0x000fe40000004100 */
[-C--:B------:R-:W-:Y:S01]  /*121b0*/  FMUL.FTZ R34, R57, R33.reuse ;  /* 0x0000002139227220 */ /* 0x080fe20000410000 */
[C---:B------:R-:W-:Y:S01]  /*121c0*/  FMUL.FTZ R36, R55.reuse, R33 ;  /* 0x0000002137247220 */ /* 0x040fe20000410000 */
[-C--:B------:R-:W-:Y:S01]  /*121d0*/  FFMA.FTZ R7, R56, R4.reuse, -R7 ;  /* 0x0000000438077223 */ /* 0x080fe20000010807 */
[----:B------:R-:W-:Y:S01]  /*121e0*/  FFMA.FTZ R11, R58, R4, R5 ;  /* 0x000000043a0b7223 */ /* 0x000fe20000010005 */
[-C--:B------:R-:W-:Y:S01]  /*121f0*/  FFMA.FTZ R34, R55, R31.reuse, -R34 ;  /* 0x0000001f37227223 */ /* 0x080fe20000010822 */
[----:B------:R-:W-:Y:S01]  /*12200*/  FFMA.FTZ R36, R57, R31, R36 ;  /* 0x0000001f39247223 */ /* 0x000fe20000010024 */
[----:B------:R-:W-:-:S02]  /*12210*/  F2FP.SATFINITE.E4M3.F32.PACK_AB_MERGE_C R4, R39, R38, RZ ;  /* 0x000000262704723e */ /* 0x000fc400048070ff */
[----:B------:R-:W-:Y:S02]  /*12220*/  F2FP.SATFINITE.E4M3.F32.PACK_AB_MERGE_C R5, R46, R43, RZ ;  /* 0x0000002b2e05723e */ /* 0x000fe400048070ff */
[----:B------:R-:W-:Y:S02]  /*12230*/  F2FP.SATFINITE.E4M3.F32.PACK_AB_MERGE_C R52, R53, R52, RZ ;  /* 0x000000343534723e */ /* 0x000fe400048070ff */
[----:B------:R-:W-:Y:S02]  /*12240*/  F2FP.SATFINITE.E4M3.F32.PACK_AB_MERGE_C R4, R32, R37, R4 ;  /* 0x000000252004723e */ /* 0x000fe40004807004 */
[----:B------:R-:W-:Y:S02]  /*12250*/  F2FP.SATFINITE.E4M3.F32.PACK_AB_MERGE_C R8, R8, R9, R40 ;  /* 0x000000090808723e */ /* 0x000fe40004807028 */
[----:B------:R-:W-:Y:S02]  /*12260*/  F2FP.SATFINITE.E4M3.F32.PACK_AB_MERGE_C R5, R42, R25, R5 ;  /* 0x000000192a05723e */ /* 0x000fe40004807005 */
[----:B------:R-:W-:-:S02]  /*12270*/  F2FP.SATFINITE.E4M3.F32.PACK_AB_MERGE_C R6, R45, R6, R47 ;  /* 0x000000062d06723e */ /* 0x000fc4000480702f */
[----:B------:R-:W-:Y:S02]  /*12280*/  F2FP.SATFINITE.E4M3.F32.PACK_AB_MERGE_C R7, R34, R7, R51 ;  /* 0x000000072207723e */ /* 0x000fe40004807033 */
[----:B------:R-:W-:Y:S02]  /*12290*/  F2FP.SATFINITE.E4M3.F32.PACK_AB_MERGE_C R9, R27, R28, R35 ;  /* 0x0000001c1b09723e */ /* 0x000fe40004807023 */
[----:B------:R-:W-:Y:S01]  /*122a0*/  F2FP.SATFINITE.E4M3.F32.PACK_AB_MERGE_C R10, R29, R10, R48 ;  /* 0x0000000a1d0a723e */ /* 0x000fe20004807030 */
[----:B------:R2:W-:Y:S01]  /*122b0*/  STS.128 [R60+0x20400], R4 ;  /* 0x020400043c007388 */ /* 0x0005e20000000c00 */
[----:B------:R-:W-:-:S05]  /*122c0*/  F2FP.SATFINITE.E4M3.F32.PACK_AB_MERGE_C R11, R36, R11, R52 ;  /* 0x0000000b240b723e */ /* 0x000fca0004807034 */
[----:B------:R2:W-:Y:S02]  /*122d0*/  STS.128 [R21+0x20400], R8 ;  /* 0x0204000815007388 */ /* 0x0005e40000000c00 */
.L_x_636:
[----:B------:R-:W-:Y:S05]  /*122e0*/  BSYNC B1 ;  /* 0x0000000000017941 */ /* 0x000fea0003800000 */
.L_x_635:
[----:B------:R-:W-:Y:S04]  /*122f0*/  BSSY B1, `(.L_x_637) ;  /* 0x00000c6000017945 */ /* 0x000fe80003800000 */
[----:B------:R-:W-:Y:S05]  /*12300*/  @P3 BRA `(.L_x_638) ;  /* 0x0000000c00103947 */ /* 0x000fea0003800000 */
[----:B-12---:R-:W2:Y:S04]  /*12310*/  LDL R6, [R1+0x28] ;  /* 0x0000280001067983 */ /* 0x006ea80000100800 */
[----:B------:R-:W3:Y:S01]  /*12320*/  LDL R60, [R1+0x4c] ;  /* 0x00004c00013c7983 */ /* 0x000ee20000100800 */
[----:B------:R-:W-:Y:S02]  /*12330*/  LEA.HI R4, R3, R59, RZ, 0x1c ;  /* 0x0000003b03047211 */ /* 0x000fe400078fe0ff */
[----:B------:R-:W-:Y:S02]  /*12340*/  IADD3 R8, R219, 0x40, RZ ;  /* 0x00000040db087810 */ /* 0x000fe40007ffe0ff */
[----:B------:R-:W-:Y:S01]  /*12350*/  SHF.R.S32.HI R7, RZ, 0x1f, R4 ;  /* 0x0000001fff077819 */ /* 0x000fe20000011404 */
[----:B------:R-:W-:Y:S01]  /*12360*/  IMAD.SHL.U32 R5, R4, 0x10, RZ ;  /* 0x0000001004057824 */ /* 0x000fe200078e00ff */
[----:B------:R-:W-:Y:S01]  /*12370*/  F2FP.F16.E4M3.UNPACK_B R37, R0.H1 ;  /* 0x00000000ff25723e */ /* 0x000fe200030006ff */
[----:B------:R-:W-:Y:S01]  /*12380*/  IMAD.SHL.U32 R8, R8, 0x80, RZ ;  /* 0x0000008008087824 */ /* 0x000fe200078e00ff */
[----:B------:R-:W-:-:S02]  /*12390*/  LEA.HI R7, R7, R4, RZ, 0x3 ;  /* 0x0000000407077211 */ /* 0x000fc400078f18ff */
[-C--:B------:R-:W-:Y:S01]  /*123a0*/  F2FP.F16.E4M3.UNPACK_B R41, R13.reuse.H1 ;  /* 0x0000000dff29723e */ /* 0x080fe200030006ff */
[----:B------:R-:W-:Y:S01]  /*123b0*/  HADD2.F32 R39, -RZ, R37.H0_H0 ;  /* 0x20000025ff277230 */ /* 0x000fe20000004100 */
[----:B------:R-:W-:Y:S01]  /*123c0*/  LOP3.LUT R8, R8, 0x380, RZ, 0xc0, !PT ;  /* 0x0000038008087812 */ /* 0x000fe200078ec0ff */
[----:B------:R-:W-:Y:S01]  /*123d0*/  IMAD.SHL.U32 R7, R7, 0x800, RZ ;  /* 0x0000080007077824 */ /* 0x000fe200078e00ff */
[----:B------:R-:W-:Y:S01]  /*123e0*/  F2FP.F16.E4M3.UNPACK_B R46, R13 ;  /* 0x0000000dff2e723e */ /* 0x000fe200020006ff */
[--C-:B------:R-:W-:Y:S01]  /*123f0*/  HADD2.F32 R43, -RZ, R41.reuse.H0_H0 ;  /* 0x20000029ff2b7230 */ /* 0x100fe20000004100 */
[----:B------:R-:W-:Y:S01]  /*12400*/  SHF.R.U32.HI R9, RZ, 0x3, R8 ;  /* 0x00000003ff097819 */ /* 0x000fe20000011608 */
[----:B------:R-:W-:Y:S01]  /*12410*/  HADD2.F32 R41, -RZ, R41.H1_H1 ;  /* 0x30000029ff297230 */ /* 0x000fe20000004100 */
[----:B------:R-:W-:Y:S01]  /*12420*/  LOP3.LUT R4, R8, 0x70, R5, 0xf8, !PT ;  /* 0x0000007008047812 */ /* 0x000fe200078ef805 */
[--C-:B------:R-:W-:Y:S01]  /*12430*/  HADD2.F32 R48, -RZ, R46.reuse.H0_H0 ;  /* 0x2000002eff307230 */ /* 0x100fe20000004100 */
[----:B------:R-:W-:Y:S01]  /*12440*/  LOP3.LUT R7, R7, 0xffffc000, RZ, 0xc0, !PT ;  /* 0xffffc00007077812 */ /* 0x000fe200078ec0ff */
[----:B------:R-:W-:Y:S01]  /*12450*/  HADD2.F32 R47, -RZ, R46.H1_H1 ;  /* 0x3000002eff2f7230 */ /* 0x000fe20000004100 */
[----:B------:R-:W-:-:S02]  /*12460*/  LOP3.LUT R4, R4, R9, RZ, 0x3c, !PT ;  /* 0x0000000904047212 */ /* 0x000fc400078e3cff */
[----:B------:R-:W-:Y:S02]  /*12470*/  F2FP.F16.E4M3.UNPACK_B R49, R14 ;  /* 0x0000000eff31723e */ /* 0x000fe400020006ff */
[----:B------:R-:W-:-:S03]  /*12480*/  F2FP.F16.E4M3.UNPACK_B R55, R26 ;  /* 0x0000001aff37723e */ /* 0x000fc600020006ff */
[--C-:B------:R-:W-:Y:S02]  /*12490*/  HADD2.F32 R50, -RZ, R49.reuse.H0_H0 ;  /* 0x20000031ff327230 */ /* 0x100fe40000004100 */
[----:B------:R-:W-:Y:S01]  /*124a0*/  HADD2.F32 R51, -RZ, R49.H1_H1 ;  /* 0x30000031ff337230 */ /* 0x000fe20000004100 */
[----:B------:R-:W-:Y:S01]  /*124b0*/  F2FP.F16.E4M3.UNPACK_B R49, R12.H1 ;  /* 0x0000000cff31723e */ /* 0x000fe200030006ff */
[--C-:B------:R-:W-:Y:S02]  /*124c0*/  HADD2.F32 R56, -RZ, R55.reuse.H0_H0 ;  /* 0x20000037ff387230 */ /* 0x100fe40000004100 */
[----:B------:R-:W-:Y:S01]  /*124d0*/  HADD2.F32 R55, -RZ, R55.H1_H1 ;  /* 0x30000037ff377230 */ /* 0x000fe20000004100 */
[----:B--2---:R-:W-:-:S04]  /*124e0*/  IADD3 R8, R4, R7, R6 ;  /* 0x0000000704087210 */ /* 0x004fc80007ffe006 */
[----:B------:R-:W-:Y:S01]  /*124f0*/  IADD3 R21, R23, R8, RZ ;  /* 0x0000000817157210 */ /* 0x000fe20007ffe0ff */
[----:B---3--:R-:W1:Y:S04]  /*12500*/  LDS.128 R4, [R60+0x20400] ;  /* 0x020400003c047984 */ /* 0x008e680000000c00 */
[----:B------:R-:W2:Y:S01]  /*12510*/  LDS.128 R8, [R21+0x20400] ;  /* 0x0204000015087984 */ /* 0x000ea20000000c00 */
[-C--:B-1----:R-:W-:Y:S02]  /*12520*/  F2FP.F16.E4M3.UNPACK_B R25, R4.reuse ;  /* 0x00000004ff19723e */ /* 0x082fe400020006ff */
[----:B------:R-:W-:Y:S02]  /*12530*/  F2FP.F16.E4M3.UNPACK_B R4, R4.H1 ;  /* 0x00000004ff04723e */ /* 0x000fe400030006ff */
[----:B--2---:R-:W-:-:S02]  /*12540*/  F2FP.F16.E4M3.UNPACK_B R32, R8.H1 ;  /* 0x00000008ff20723e */ /* 0x004fc400030006ff */
[-C--:B------:R-:W-:Y:S02]  /*12550*/  F2FP.F16.E4M3.UNPACK_B R27, R5.reuse ;  /* 0x00000005ff1b723e */ /* 0x080fe400020006ff */
[----:B------:R-:W-:Y:S01]  /*12560*/  F2FP.F16.E4M3.UNPACK_B R28, R5.H1 ;  /* 0x00000005ff1c723e */ /* 0x000fe200030006ff */
[----:B------:R-:W-:Y:S01]  /*12570*/  HADD2.F32 R33, -RZ, R32.H0_H0 ;  /* 0x20000020ff217230 */ /* 0x000fe20000004100 */
[----:B------:R-:W-:Y:S01]  /*12580*/  F2FP.F16.E4M3.UNPACK_B R8, R8 ;  /* 0x00000008ff08723e */ /* 0x000fe200020006ff */
[----:B------:R-:W-:Y:S01]  /*12590*/  HADD2.F32 R5, -RZ, R4.H0_H0 ;  /* 0x20000004ff057230 */ /* 0x000fe20000004100 */
[----:B0-----:R-:W-:Y:S01]  /*125a0*/  F2FP.F16.E4M3.UNPACK_B R34, R9 ;  /* 0x00000009ff22723e */ /* 0x001fe200020006ff */
[----:B------:R-:W-:Y:S02]  /*125b0*/  HADD2.F32 R32, -RZ, R32.H1_H1 ;  /* 0x30000020ff207230 */ /* 0x000fe40000004100 */
[-C--:B------:R-:W-:Y:S01]  /*125c0*/  FMUL.FTZ R40, R39, R33.reuse ;  /* 0x0000002127287220 */ /* 0x080fe20000410000 */
[----:B------:R-:W-:Y:S01]  /*125d0*/  FMUL.FTZ R38, R43, R33 ;  /* 0x000000212b267220 */ /* 0x000fe20000410000 */
[----:B------:R-:W-:Y:S01]  /*125e0*/  F2FP.F16.E4M3.UNPACK_B R35, R9.H1 ;  /* 0x00000009ff23723e */ /* 0x000fe200030006ff */
[----:B------:R-:W-:-:S02]  /*125f0*/  HADD2.F32 R9, -RZ, R8.H0_H0 ;  /* 0x20000008ff097230 */ /* 0x000fc40000004100 */
[-C--:B------:R-:W-:Y:S01]  /*12600*/  FFMA.FTZ R40, R43, R5.reuse, R40 ;  /* 0x000000052b287223 */ /* 0x080fe20000010028 */
[----:B------:R-:W-:Y:S01]  /*12610*/  F2FP.F16.E4M3.UNPACK_B R43, R0 ;  /* 0x00000000ff2b723e */ /* 0x000fe200020006ff */
[----:B------:R-:W-:Y:S01]  /*12620*/  FFMA.FTZ R38, R39, R5, -R38 ;  /* 0x0000000527267223 */ /* 0x000fe20000010826 */
[----:B------:R-:W-:Y:S02]  /*12630*/  HADD2.F32 R39, -RZ, R37.H1_H1 ;  /* 0x30000025ff277230 */ /* 0x000fe40000004100 */
[----:B------:R-:W-:Y:S01]  /*12640*/  FMUL.FTZ R37, R48, R9 ;  /* 0x0000000930257220 */ /* 0x000fe20000410000 */
[----:B------:R-:W-:Y:S02]  /*12650*/  HADD2.F32 R5, -RZ, R4.H1_H1 ;  /* 0x30000004ff057230 */ /* 0x000fe40000004100 */
[-C--:B------:R-:W-:Y:S01]  /*12660*/  FMUL.FTZ R42, R41, R32.reuse ;  /* 0x00000020292a7220 */ /* 0x080fe20000410000 */
[----:B------:R-:W-:Y:S02]  /*12670*/  HADD2.F32 R44, -RZ, R43.H0_H0 ;  /* 0x2000002bff2c7230 */ /* 0x000fe40000004100 */
[----:B------:R-:W-:Y:S01]  /*12680*/  FMUL.FTZ R32, R39, R32 ;  /* 0x0000002027207220 */ /* 0x000fe20000410000 */
[----:B------:R-:W-:-:S02]  /*12690*/  HADD2.F32 R4, -RZ, R25.H0_H0 ;  /* 0x20000019ff047230 */ /* 0x000fc40000004100 */
        /* <DEDUP_REMOVED lines=8> */
[----:B------:R-:W-:Y:S01]  /*12720*/  HADD2.F32 R44, -RZ, R42.H0_H0 ;  /* 0x2000002aff2c7230 */ /* 0x000fe20000004100 */
[-C--:B------:R-:W-:Y:S01]  /*12730*/  F2FP.F16.E4M3.UNPACK_B R36, R10.reuse ;  /* 0x0000000aff24723e */ /* 0x080fe200020006ff */
[----:B------:R-:W-:Y:S01]  /*12740*/  HADD2.F32 R45, -RZ, R43.H1_H1 ;  /* 0x3000002bff2d7230 */ /* 0x000fe20000004100 */
[----:B------:R-:W-:Y:S01]  /*12750*/  F2FP.F16.E4M3.UNPACK_B R10, R10.H1 ;  /* 0x0000000aff0a723e */ /* 0x000fe200030006ff */
[----:B------:R-:W-:Y:S01]  /*12760*/  HADD2.F32 R46, -RZ, R48.H0_H0 ;  /* 0x20000030ff2e7230 */ /* 0x000fe20000004100 */
[-C--:B------:R-:W-:Y:S01]  /*12770*/  F2FP.F16.E4M3.UNPACK_B R29, R6.reuse ;  /* 0x00000006ff1d723e */ /* 0x080fe200020006ff */
[----:B------:R-:W-:Y:S01]  /*12780*/  HADD2.F32 R4, -RZ, R28.H0_H0 ;  /* 0x2000001cff047230 */ /* 0x000fe20000004100 */
[----:B------:R-:W-:Y:S01]  /*12790*/  F2FP.F16.E4M3.UNPACK_B R6, R6.H1 ;  /* 0x00000006ff06723e */ /* 0x000fe200030006ff */
[----:B------:R-:W-:-:S02]  /*127a0*/  HADD2.F32 R8, -RZ, R8.H1_H1 ;  /* 0x30000008ff087230 */ /* 0x000fc40000004100 */
[-C--:B------:R-:W-:Y:S01]  /*127b0*/  FMUL.FTZ R43, R46, R5.reuse ;  /* 0x000000052e2b7220 */ /* 0x080fe20000410000 */
[C---:B------:R-:W-:Y:S01]  /*127c0*/  FMUL.FTZ R5, R44.reuse, R5 ;  /* 0x000000052c057220 */ /* 0x040fe20000410000 */
[----:B------:R-:W-:Y:S01]  /*127d0*/  HADD2.F32 R25, -RZ, R25.H1_H1 ;  /* 0x30000019ff197230 */ /* 0x000fe20000004100 */
[----:B------:R-:W-:Y:S01]  /*127e0*/  F2FP.F16.E4M3.UNPACK_B R33, R11 ;  /* 0x0000000bff21723e */ /* 0x000fe200020006ff */
[-C--:B------:R-:W-:Y:S01]  /*127f0*/  FFMA.FTZ R43, R44, R4.reuse, -R43 ;  /* 0x000000042c2b7223 */ /* 0x080fe2000001082b */
[----:B------:R-:W-:Y:S01]  /*12800*/  FFMA.FTZ R44, R46, R4, R5 ;  /* 0x000000042e2c7223 */ /* 0x000fe20000010005 */
[----:B------:R-:W-:Y:S01]  /*12810*/  HADD2.F32 R46, -RZ, R42.H1_H1 ;  /* 0x3000002aff2e7230 */ /* 0x000fe20000004100 */
[----:B------:R-:W-:Y:S01]  /*12820*/  F2FP.F16.E4M3.UNPACK_B R42, R24 ;  /* 0x00000018ff2a723e */ /* 0x000fe200020006ff */
[-C--:B------:R-:W-:Y:S01]  /*12830*/  FMUL.FTZ R32, R47, R8.reuse ;  /* 0x000000082f207220 */ /* 0x080fe20000410000 */
[----:B------:R-:W-:Y:S02]  /*12840*/  HADD2.F32 R52, -RZ, R48.H1_H1 ;  /* 0x30000030ff347230 */ /* 0x000fe40000004100 */
[----:B------:R-:W-:Y:S01]  /*12850*/  FMUL.FTZ R8, R45, R8 ;  /* 0x000000082d087220 */ /* 0x000fe20000410000 */
        /* <DEDUP_REMOVED lines=18> */
[----:B------:R-:W-:Y:S01]  /*12980*/  F2FP.F16.E4M3.UNPACK_B R11, R11.H1 ;  /* 0x0000000bff0b723e */ /* 0x000fe200030006ff */
[----:B------:R-:W-:Y:S01]  /*12990*/  HADD2.F32 R48, -RZ, R49.H0_H0 ;  /* 0x20000031ff307230 */ /* 0x000fe20000004100 */
[-C--:B------:R-:W-:Y:S01]  /*129a0*/  F2FP.F16.E4M3.UNPACK_B R31, R7.reuse ;  /* 0x00000007ff1f723e */ /* 0x080fe200020006ff */
[----:B------:R-:W-:Y:S01]  /*129b0*/  HADD2.F32 R52, -RZ, R50.H0_H0 ;  /* 0x20000032ff347230 */ /* 0x000fe20000004100 */
[----:B------:R-:W-:Y:S01]  /*129c0*/  F2FP.F16.E4M3.UNPACK_B R7, R7.H1 ;  /* 0x00000007ff07723e */ /* 0x000fe200030006ff */
        /* <DEDUP_REMOVED lines=25> */
[----:B------:R-:W-:Y:S01]  /*12b60*/  F2FP.SATFINITE.E4M3.F32.PACK_AB_MERGE_C R40, R41, R40, RZ ;  /* 0x000000282928723e */ /* 0x000fe200048070ff */
        /* <DEDUP_REMOVED lines=21> */
[C---:B------:R-:W-:Y:S01]  /*12cc0*/  FMUL.FTZ R5, R34.reuse, R5 ;  /* 0x0000000522057220 */ /* 0x040fe20000410000 */
        /* <DEDUP_REMOVED lines=14> */
[----:B------:R-:W-:Y:S01]  /*12db0*/  F2FP.SATFINITE.E4M3.F32.PACK_AB_MERGE_C R8, R8, R9, R40 ;  /* 0x000000090808723e */ /* 0x000fe20004807028 */
        /* <DEDUP_REMOVED lines=21> */
[----:B------:R-:W-:Y:S01]  /*12f10*/  F2FP.SATFINITE.E4M3.F32.PACK_AB_MERGE_C R10, R29, R10, R48 ;  /* 0x0000000a1d0a723e */ /* 0x000fe20004807030 */
[----:B------:R3:W-:Y:S01]  /*12f20*/  STS.128 [R60+0x20400], R4 ;  /* 0x020400043c007388 */ /* 0x0007e20000000c00 */
[----:B------:R-:W-:-:S05]  /*12f30*/  F2FP.SATFINITE.E4M3.F32.PACK_AB_MERGE_C R11, R36, R11, R52 ;  /* 0x0000000b240b723e */ /* 0x000fca0004807034 */
[----:B------:R3:W-:Y:S02]  /*12f40*/  STS.128 [R21+0x20400], R8 ;  /* 0x0204000815007388 */ /* 0x0007e40000000c00 */
.L_x_638:
[----:B------:R-:W-:Y:S05]  /*12f50*/  BSYNC B1 ;  /* 0x0000000000017941 */ /* 0x000fea0003800000 */
.L_x_637:
[----:B------:R-:W-:Y:S05]  /*12f60*/  @P0 BRA `(.L_x_625) ;  /* 0x0000000c00040947 */ /* 0x000fea0003800000 */
[----:B-123--:R-:W2:Y:S04]  /*12f70*/  LDL R5, [R1+0x24] ;  /* 0x0000240001057983 */ /* 0x00eea80000100800 */
[----:B------:R-:W3:Y:S01]  /*12f80*/  LDL R49, [R1+0x48] ;  /* 0x0000480001317983 */ /* 0x000ee20000100800 */
[----:B------:R-:W-:Y:S02]  /*12f90*/  LEA.HI R3, R3, R59, RZ, 0x1c ;  /* 0x0000003b03037211 */ /* 0x000fe400078fe0ff */
[----:B------:R-:W-:Y:S02]  /*12fa0*/  SHF.R.U32.HI R8, RZ, 0x3, R229 ;  /* 0x00000003ff087819 */ /* 0x000fe400000116e5 */
[----:B------:R-:W-:Y:S01]  /*12fb0*/  SHF.R.S32.HI R6, RZ, 0x1f, R3 ;  /* 0x0000001fff067819 */ /* 0x000fe20000011403 */
[----:B------:R-:W-:Y:S01]  /*12fc0*/  IMAD.SHL.U32 R4, R3, 0x10, RZ ;  /* 0x0000001003047824 */ /* 0x000fe200078e00ff */
[----:B------:R-:W-:-:S02]  /*12fd0*/  F2FP.F16.E4M3.UNPACK_B R37, R0.H1 ;  /* 0x00000000ff25723e */ /* 0x000fc400030006ff */
[----:B------:R-:W-:Y:S02]  /*12fe0*/  LEA.HI R6, R6, R3, RZ, 0x3 ;  /* 0x0000000306067211 */ /* 0x000fe400078f18ff */
[----:B------:R-:W-:Y:S01]  /*12ff0*/  LOP3.LUT R3, R229, 0x70, R4, 0xf8, !PT ;  /* 0x00000070e5037812 */ /* 0x000fe200078ef804 */
[--C-:B------:R-:W-:Y:S01]  /*13000*/  HADD2.F32 R35, -RZ, R37.reuse.H0_H0 ;  /* 0x20000025ff237230 */ /* 0x100fe20000004100 */
[----:B------:R-:W-:Y:S01]  /*13010*/  F2FP.F16.E4M3.UNPACK_B R41, R13.H1 ;  /* 0x0000000dff29723e */ /* 0x000fe200030006ff */
[----:B------:R-:W-:Y:S01]  /*13020*/  IMAD.SHL.U32 R6, R6, 0x800, RZ ;  /* 0x0000080006067824 */ /* 0x000fe200078e00ff */
[----:B------:R-:W-:Y:S01]  /*13030*/  LOP3.LUT R3, R3, R8, RZ, 0x3c, !PT ;  /* 0x0000000803037212 */ /* 0x000fe200078e3cff */
[----:B------:R-:W-:Y:S01]  /*13040*/  HADD2.F32 R40, -RZ, R37.H1_H1 ;  /* 0x30000025ff287230 */ /* 0x000fe20000004100 */
[----:B------:R-:W-:Y:S01]  /*13050*/  F2FP.F16.E4M3.UNPACK_B R45, R14 ;  /* 0x0000000eff2d723e */ /* 0x000fe200020006ff */
[--C-:B------:R-:W-:Y:S01]  /*13060*/  HADD2.F32 R39, -RZ, R41.reuse.H0_H0 ;  /* 0x20000029ff277230 */ /* 0x100fe20000004100 */
[----:B------:R-:W-:Y:S01]  /*13070*/  LOP3.LUT R6, R6, 0xffffc000, RZ, 0xc0, !PT ;  /* 0xffffc00006067812 */ /* 0x000fe200078ec0ff */
[----:B------:R-:W-:-:S03]  /*13080*/  HADD2.F32 R46, -RZ, R41.H1_H1 ;  /* 0x30000029ff2e7230 */ /* 0x000fc60000004100 */
        /* <DEDUP_REMOVED lines=9> */
[--C-:B------:R-:W-:Y:S01]  /*13120*/  HADD2.F32 R5, -RZ, R4.reuse.H0_H0 ;  /* 0x20000004ff057230 */ /* 0x100fe20000004100 */
[----:B------:R-:W-:Y:S01]  /*13130*/  F2FP.F16.E4M3.UNPACK_B R8, R8 ;  /* 0x00000008ff08723e */ /* 0x000fe200020006ff */
[--C-:B------:R-:W-:Y:S01]  /*13140*/  HADD2.F32 R32, -RZ, R31.reuse.H0_H0 ;  /* 0x2000001fff207230 */ /* 0x100fe20000004100 */
[-C--:B------:R-:W-:Y:S01]  /*13150*/  F2FP.F16.E4M3.UNPACK_B R33, R9.reuse ;  /* 0x00000009ff21723e */ /* 0x080fe200020006ff */
[----:B------:R-:W-:Y:S01]  /*13160*/  HADD2.F32 R31, -RZ, R31.H1_H1 ;  /* 0x3000001fff1f7230 */ /* 0x000fe20000004100 */
[----:B------:R-:W-:Y:S01]  /*13170*/  F2FP.F16.E4M3.UNPACK_B R9, R9.H1 ;  /* 0x00000009ff09723e */ /* 0x000fe200030006ff */
[----:B------:R-:W-:-:S02]  /*13180*/  HADD2.F32 R4, -RZ, R4.H1_H1 ;  /* 0x30000004ff047230 */ /* 0x000fc40000004100 */
[-C--:B------:R-:W-:Y:S01]  /*13190*/  FMUL.FTZ R38, R35, R32.reuse ;  /* 0x0000002023267220 */ /* 0x080fe20000410000 */
[C---:B------:R-:W-:Y:S01]  /*131a0*/  FMUL.FTZ R36, R39.reuse, R32 ;  /* 0x0000002027247220 */ /* 0x040fe20000410000 */
[-C--:B------:R-:W-:Y:S01]  /*131b0*/  FMUL.FTZ R37, R46, R31.reuse ;  /* 0x0000001f2e257220 */ /* 0x080fe20000410000 */
[----:B------:R-:W-:Y:S01]  /*131c0*/  FMUL.FTZ R31, R40, R31 ;  /* 0x0000001f281f7220 */ /* 0x000fe20000410000 */
[----:B------:R-:W-:Y:S01]  /*131d0*/  FFMA.FTZ R38, R39, R5, R38 ;  /* 0x0000000527267223 */ /* 0x000fe20000010026 */
[----:B------:R-:W-:Y:S01]  /*131e0*/  F2FP.F16.E4M3.UNPACK_B R39, R13 ;  /* 0x0000000dff27723e */ /* 0x000fe200020006ff */
[----:B------:R-:W-:Y:S01]  /*131f0*/  FFMA.FTZ R35, R35, R5, -R36 ;  /* 0x0000000523237223 */ /* 0x000fe20000010824 */
[----:B------:R-:W-:Y:S01]  /*13200*/  F2FP.F16.E4M3.UNPACK_B R36, R0 ;  /* 0x00000000ff24723e */ /* 0x000fe200020006ff */
[----:B------:R-:W-:Y:S02]  /*13210*/  HADD2.F32 R5, -RZ, R8.H0_H0 ;  /* 0x20000008ff057230 */ /* 0x000fe40000004100 */
[----:B------:R-:W-:Y:S01]  /*13220*/  FFMA.FTZ R31, R46, R4, R31 ;  /* 0x000000042e1f7223 */ /* 0x000fe2000001001f */
[----:B------:R-:W-:-:S02]  /*13230*/  HADD2.F32 R44, -RZ, R39.H0_H0 ;  /* 0x20000027ff2c7230 */ /* 0x000fc40000004100 */
[----:B------:R-:W-:Y:S01]  /*13240*/  FFMA.FTZ R40, R40, R4, -R37 ;  /* 0x0000000428287223 */ /* 0x000fe20000010825 */
[----:B------:R-:W-:Y:S01]  /*13250*/  HADD2.F32 R42, -RZ, R36.H0_H0 ;  /* 0x20000024ff2a7230 */ /* 0x000fe20000004100 */
[----:B------:R-:W-:Y:S01]  /*13260*/  F2FP.F16.E4M3.UNPACK_B R46, R14.H1 ;  /* 0x0000000eff2e723e */ /* 0x000fe200030006ff */
[----:B------:R-:W-:Y:S02]  /*13270*/  HADD2.F32 R0, -RZ, R21.H0_H0 ;  /* 0x20000015ff007230 */ /* 0x000fe40000004100 */
[-C--:B------:R-:W-:Y:S01]  /*13280*/  FMUL.FTZ R13, R44, R5.reuse ;  /* 0x000000052c0d7220 */ /* 0x080fe20000410000 */
[----:B------:R-:W-:Y:S02]  /*13290*/  HADD2.F32 R43, -RZ, R39.H1_H1 ;  /* 0x30000027ff2b7230 */ /* 0x000fe40000004100 */
[C---:B------:R-:W-:Y:S01]  /*132a0*/  FMUL.FTZ R5, R42.reuse, R5 ;  /* 0x000000052a057220 */ /* 0x040fe20000410000 */
[----:B------:R-:W-:Y:S02]  /*132b0*/  HADD2.F32 R8, -RZ, R8.H1_H1 ;  /* 0x30000008ff087230 */ /* 0x000fe40000004100 */
[----:B------:R-:W-:Y:S01]  /*132c0*/  FFMA.FTZ R13, R42, R0, -R13 ;  /* 0x000000002a0d7223 */ /* 0x000fe2000001080d */
[----:B------:R-:W-:Y:S01]  /*132d0*/  HADD2.F32 R41, -RZ, R36.H1_H1 ;  /* 0x30000024ff297230 */ /* 0x000fe20000004100 */
[----:B------:R-:W-:Y:S01]  /*132e0*/  F2FP.F16.E4M3.UNPACK_B R42, R24.H1 ;  /* 0x00000018ff2a723e */ /* 0x000fe200030006ff */
[----:B------:R-:W-:Y:S01]  /*132f0*/  FFMA.FTZ R5, R44, R0, R5 ;  /* 0x000000002c057223 */ /* 0x000fe20000010005 */
        /* <DEDUP_REMOVED lines=9> */
[----:B------:R-:W-:Y:S01]  /*13390*/  FMUL.FTZ R39, R44, R4 ;  /* 0x000000042c277220 */ /* 0x000fe20000410000 */
[----:B------:R-:W-:Y:S01]  /*133a0*/  HADD2.F32 R43, -RZ, R42.H1_H1 ;  /* 0x3000002aff2b7230 */ /* 0x000fe20000004100 */
[----:B------:R-:W-:Y:S01]  /*133b0*/  F2FP.F16.E4M3.UNPACK_B R41, R24 ;  /* 0x00000018ff29723e */ /* 0x000fe200020006ff */
[----:B------:R-:W-:Y:S02]  /*133c0*/  HADD2.F32 R47, -RZ, R46.H1_H1 ;  /* 0x3000002eff2f7230 */ /* 0x000fe40000004100 */
[C---:B------:R-:W-:Y:S01]  /*133d0*/  FMUL.FTZ R37, R48.reuse, R4 ;  /* 0x0000000430257220 */ /* 0x040fe20000410000 */
[----:B------:R-:W-:Y:S02]  /*133e0*/  HADD2.F32 R9, -RZ, R9.H1_H1 ;  /* 0x30000009ff097230 */ /* 0x000fe40000004100 */
[-C--:B------:R-:W-:Y:S01]  /*133f0*/  FFMA.FTZ R39, R48, R0.reuse, R39 ;  /* 0x0000000030277223 */ /* 0x080fe20000010027 */
[----:B------:R-:W-:Y:S02]  /*13400*/  HADD2.F32 R27, -RZ, R27.H1_H1 ;  /* 0x3000001bff1b7230 */ /* 0x000fe40000004100 */
[----:B------:R-:W-:Y:S01]  /*13410*/  FFMA.FTZ R37, R44, R0, -R37 ;  /* 0x000000002c257223 */ /* 0x000fe20000010825 */
[----:B------:R-:W-:-:S02]  /*13420*/  HADD2.F32 R48, -RZ, R45.H0_H0 ;  /* 0x2000002dff307230 */ /* 0x000fc40000004100 */
[-C--:B------:R-:W-:Y:S01]  /*13430*/  FMUL.FTZ R14, R47, R9.reuse ;  /* 0x000000092f0e7220 */ /* 0x080fe20000410000 */
[----:B------:R-:W-:Y:S02]  /*13440*/  HADD2.F32 R4, -RZ, R33.H0_H0 ;  /* 0x20000021ff047230 */ /* 0x000fe40000004100 */
[C---:B------:R-:W-:Y:S01]  /*13450*/  FMUL.FTZ R24, R43.reuse, R9 ;  /* 0x000000092b187220 */ /* 0x040fe20000410000 */
[----:B------:R-:W-:Y:S01]  /*13460*/  HADD2.F32 R46, -RZ, R41.H0_H0 ;  /* 0x20000029ff2e7230 */ /* 0x000fe20000004100 */
[-C--:B0-----:R-:W-:Y:S01]  /*13470*/  F2FP.F16.E4M3.UNPACK_B R34, R10.reuse ;  /* 0x0000000aff22723e */ /* 0x081fe200020006ff */
[----:B------:R-:W-:Y:S02]  /*13480*/  HADD2.F32 R0, -RZ, R25.H0_H0 ;  /* 0x20000019ff007230 */ /* 0x000fe40000004100 */
[-C--:B------:R-:W-:Y:S01]  /*13490*/  FFMA.FTZ R42, R43, R27.reuse, -R14 ;  /* 0x0000001b2b2a7223 */ /* 0x080fe2000001080e */
[----:B------:R-:W-:Y:S01]  /*134a0*/  FFMA.FTZ R44, R47, R27, R24 ;  /* 0x0000001b2f2c7223 */ /* 0x000fe20000010018 */
[----:B------:R-:W-:Y:S01]  /*134b0*/  F2FP.F16.E4M3.UNPACK_B R10, R10.H1 ;  /* 0x0000000aff0a723e */ /* 0x000fe200030006ff */
[-C--:B------:R-:W-:Y:S01]  /*134c0*/  FMUL.FTZ R9, R48, R4.reuse ;  /* 0x0000000430097220 */ /* 0x080fe20000410000 */
[C---:B------:R-:W-:Y:S01]  /*134d0*/  FMUL.FTZ R21, R46.reuse, R4 ;  /* 0x000000042e157220 */ /* 0x040fe20000410000 */
[----:B------:R-:W-:Y:S01]  /*134e0*/  F2FP.F16.E4M3.UNPACK_B R47, R15.H1 ;  /* 0x0000000fff2f723e */ /* 0x000fe200030006ff */
[----:B------:R-:W-:Y:S01]  /*134f0*/  HADD2.F32 R41, -RZ, R41.H1_H1 ;  /* 0x30000029ff297230 */ /* 0x000fe20000004100 */
[----:B------:R-:W-:Y:S01]  /*13500*/  F2FP.F16.E4M3.UNPACK_B R43, R12.H1 ;  /* 0x0000000cff2b723e */ /* 0x000fe200030006ff */
[----:B------:R-:W-:Y:S01]  /*13510*/  FFMA.FTZ R9, R46, R0, -R9 ;  /* 0x000000002e097223 */ /* 0x000fe20000010809 */
[----:B------:R-:W-:Y:S01]  /*13520*/  F2FP.F16.E4M3.UNPACK_B R28, R6 ;  /* 0x00000006ff1c723e */ /* 0x000fe200020006ff */
[----:B------:R-:W-:Y:S01]  /*13530*/  FFMA.FTZ R21, R48, R0, R21 ;  /* 0x0000000030157223 */ /* 0x000fe20000010015 */
[----:B------:R-:W-:Y:S01]  /*13540*/  F2FP.F16.E4M3.UNPACK_B R6, R6.H1 ;  /* 0x00000006ff06723e */ /* 0x000fe200030006ff */
[----:B------:R-:W-:Y:S01]  /*13550*/  HADD2.F32 R45, -RZ, R45.H1_H1 ;  /* 0x3000002dff2d7230 */ /* 0x000fe20000004100 */
[-C--:B------:R-:W-:Y:S01]  /*13560*/  F2FP.F16.E4M3.UNPACK_B R32, R11.reuse ;  /* 0x0000000bff20723e */ /* 0x080fe200020006ff */
[----:B------:R-:W-:Y:S01]  /*13570*/  HADD2.F32 R33, -RZ, R33.H1_H1 ;  /* 0x30000021ff217230 */ /* 0x000fe20000004100 */
[----:B------:R-:W-:Y:S01]  /*13580*/  F2FP.F16.E4M3.UNPACK_B R11, R11.H1 ;  /* 0x0000000bff0b723e */ /* 0x000fe200030006ff */
[----:B------:R-:W-:Y:S01]  /*13590*/  HADD2.F32 R48, -RZ, R47.H0_H0 ;  /* 0x2000002fff307230 */ /* 0x000fe20000004100 */
[----:B------:R-:W-:Y:S01]  /*135a0*/  F2FP.F16.E4M3.UNPACK_B R29, R7 ;  /* 0x00000007ff1d723e */ /* 0x000fe200020006ff */
[----:B------:R-:W-:-:S02]  /*135b0*/  HADD2.F32 R4, -RZ, R10.H0_H0 ;  /* 0x2000000aff047230 */ /* 0x000fc40000004100 */
[-C--:B------:R-:W-:Y:S01]  /*135c0*/  FMUL.FTZ R14, R45, R33.reuse ;  /* 0x000000212d0e7220 */ /* 0x080fe20000410000 */
[----:B------:R-:W-:Y:S02]  /*135d0*/  HADD2.F32 R46, -RZ, R43.H0_H0 ;  /* 0x2000002bff2e7230 */ /* 0x000fe40000004100 */
[----:B------:R-:W-:Y:S01]  /*135e0*/  FMUL.FTZ R24, R41, R33 ;  /* 0x0000002129187220 */ /* 0x000fe20000410000 */
[----:B------:R-:W-:Y:S02]  /*135f0*/  HADD2.F32 R0, -RZ, R6.H0_H0 ;  /* 0x20000006ff007230 */ /* 0x000fe40000004100 */
[-C--:B------:R-:W-:Y:S01]  /*13600*/  FMUL.FTZ R27, R48, R4.reuse ;  /* 0x00000004301b7220 */ /* 0x080fe20000410000 */
[----:B------:R-:W-:Y:S02]  /*13610*/  HADD2.F32 R25, -RZ, R25.H1_H1 ;  /* 0x30000019ff197230 */ /* 0x000fe40000004100 */
[----:B------:R-:W-:Y:S01]  /*13620*/  FMUL.FTZ R33, R46, R4 ;  /* 0x000000042e217220 */ /* 0x000fe20000410000 */
[----:B------:R-:W-:-:S02]  /*13630*/  HADD2.F32 R10, -RZ, R10.H1_H1 ;  /* 0x3000000aff0a7230 */ /* 0x000fc40000004100 */
[-C--:B------:R-:W-:Y:S01]  /*13640*/  FFMA.FTZ R27, R46, R0.reuse, -R27 ;  /* 0x000000002e1b7223 */ /* 0x080fe2000001081b */
[----:B------:R-:W-:Y:S02]  /*13650*/  HADD2.F32 R46, -RZ, R47.H1_H1 ;  /* 0x3000002fff2e7230 */ /* 0x000fe40000004100 */
[----:B------:R-:W-:Y:S01]  /*13660*/  FFMA.FTZ R33, R48, R0, R33 ;  /* 0x0000000030217223 */ /* 0x000fe20000010021 */
[----:B------:R-:W-:Y:S02]  /*13670*/  HADD2.F32 R0, -RZ, R43.H1_H1 ;  /* 0x3000002bff007230 */ /* 0x000fe40000004100 */
[-C--:B------:R-:W-:Y:S01]  /*13680*/  FFMA.FTZ R14, R41, R25.reuse, -R14 ;  /* 0x00000019290e7223 */ /* 0x080fe2000001080e */
[----:B------:R-:W-:Y:S01]  /*13690*/  FFMA.FTZ R24, R45, R25, R24 ;  /* 0x000000192d187223 */ /* 0x000fe20000010018 */
[----:B------:R-:W-:Y:S01]  /*136a0*/  F2FP.F16.E4M3.UNPACK_B R43, R15 ;  /* 0x0000000fff2b723e */ /* 0x000fe200020006ff */
[----:B------:R-:W-:Y:S01]  /*136b0*/  HADD2.F32 R6, -RZ, R6.H1_H1 ;  /* 0x30000006ff067230 */ /* 0x000fe20000004100 */
[----:B------:R-:W-:Y:S01]  /*136c0*/  F2FP.F16.E4M3.UNPACK_B R41, R12 ;  /* 0x0000000cff29723e */ /* 0x000fe200020006ff */
[-C--:B------:R-:W-:Y:S01]  /*136d0*/  FMUL.FTZ R15, R46, R10.reuse ;  /* 0x0000000a2e0f7220 */ /* 0x080fe20000410000 */
[C---:B------:R-:W-:Y:S01]  /*136e0*/  FMUL.FTZ R25, R0.reuse, R10 ;  /* 0x0000000a00197220 */ /* 0x040fe20000410000 */
[----:B------:R-:W-:Y:S01]  /*136f0*/  HADD2.F32 R10, -RZ, R43.H0_H0 ;  /* 0x2000002bff0a7230 */ /* 0x000fe20000004100 */
[----:B------:R-:W-:Y:S01]  /*13700*/  F2FP.F16.E4M3.UNPACK_B R7, R7.H1 ;  /* 0x00000007ff07723e */ /* 0x000fe200030006ff */
[-C--:B------:R-:W-:Y:S01]  /*13710*/  FFMA.FTZ R12, R0, R6.reuse, -R15 ;  /* 0x00000006000c7223 */ /* 0x080fe2000001080f */
[----:B------:R-:W-:Y:S01]  /*13720*/  FFMA.FTZ R46, R46, R6, R25 ;  /* 0x000000062e2e7223 */ /* 0x000fe20000010019 */
[----:B------:R-:W-:Y:S01]  /*13730*/  HADD2.F32 R4, -RZ, R34.H0_H0 ;  /* 0x20000022ff047230 */ /* 0x000fe20000004100 */
[----:B------:R-:W-:Y:S01]  /*13740*/  F2FP.SATFINITE.E4M3.F32.PACK_AB_MERGE_C R31, R31, R38, RZ ;  /* 0x000000261f1f723e */ /* 0x000fe200048070ff */
        /* <DEDUP_REMOVED lines=8> */
[----:B------:R-:W-:Y:S01]  /*137d0*/  HADD2.F32 R4, -RZ, R41.H1_H1 ;  /* 0x30000029ff047230 */ /* 0x000fe20000004100 */
[----:B------:R-:W-:Y:S01]  /*137e0*/  F2FP.F16.E4M3.UNPACK_B R43, R20.H1 ;  /* 0x00000014ff2b723e */ /* 0x000fe200030006ff */
[----:B------:R-:W-:Y:S02]  /*137f0*/  HADD2.F32 R28, -RZ, R28.H1_H1 ;  /* 0x3000001cff1c7230 */ /* 0x000fe40000004100 */
[----:B------:R-:W-:Y:S01]  /*13800*/  FMUL.FTZ R15, R48, R34 ;  /* 0x00000022300f7220 */ /* 0x000fe20000410000 */
[----:B------:R-:W-:Y:S01]  /*13810*/  FFMA.FTZ R10, R10, R0, R25 ;  /* 0x000000000a0a7223 */ /* 0x000fe20000010019 */
[----:B------:R-:W-:Y:S01]  /*13820*/  F2FP.F16.E4M3.UNPACK_B R0, R26.H1 ;  /* 0x0000001aff00723e */ /* 0x000fe200030006ff */
[C---:B------:R-:W-:Y:S01]  /*13830*/  FMUL.FTZ R25, R4.reuse, R34 ;  /* 0x0000002204197220 */ /* 0x040fe20000410000 */
[----:B------:R-:W-:Y:S01]  /*13840*/  FFMA.FTZ R15, R4, R28, -R15 ;  /* 0x0000001c040f7223 */ /* 0x000fe2000001080f */
[----:B------:R-:W-:Y:S01]  /*13850*/  HADD2.F32 R34, -RZ, R43.H0_H0 ;  /* 0x2000002bff227230 */ /* 0x000fe20000004100 */
[----:B------:R-:W-:Y:S01]  /*13860*/  F2FP.SATFINITE.E4M3.F32.PACK_AB_MERGE_C R12, R12, R27, RZ ;  /* 0x0000001b0c0c723e */ /* 0x000fe200048070ff */
[----:B------:R-:W-:-:S02]  /*13870*/  HADD2.F32 R4, -RZ, R11.H0_H0 ;  /* 0x2000000bff047230 */ /* 0x000fc40000004100 */
[----:B------:R-:W-:Y:S01]  /*13880*/  FFMA.FTZ R25, R48, R28, R25 ;  /* 0x0000001c30197223 */ /* 0x000fe20000010019 */
[--C-:B------:R-:W-:Y:S01]  /*13890*/  HADD2.F32 R28, -RZ, R0.reuse.H0_H0 ;  /* 0x20000000ff1c7230 */ /* 0x100fe20000004100 */
[----:B------:R-:W-:Y:S01]  /*138a0*/  F2FP.SATFINITE.E4M3.F32.PACK_AB_MERGE_C R39, R44, R39, RZ ;  /* 0x000000272c27723e */ /* 0x000fe200048070ff */
[----:B------:R-:W-:Y:S02]  /*138b0*/  HADD2.F32 R45, -RZ, R0.H1_H1 ;  /* 0x30000000ff2d7230 */ /* 0x000fe40000004100 */
[-C--:B------:R-:W-:Y:S01]  /*138c0*/  FMUL.FTZ R41, R34, R4.reuse ;  /* 0x0000000422297220 */ /* 0x080fe20000410000 */
[----:B------:R-:W-:Y:S01]  /*138d0*/  HADD2.F32 R0, -RZ, R7.H0_H0 ;  /* 0x20000007ff007230 */ /* 0x000fe20000004100 */
[----:B------:R-:W-:Y:S01]  /*138e0*/  F2FP.SATFINITE.E4M3.F32.PACK_AB_MERGE_C R33, R46, R33, RZ ;  /* 0x000000212e21723e */ /* 0x000fe200048070ff */
[----:B------:R-:W-:Y:S02]  /*138f0*/  HADD2.F32 R47, -RZ, R43.H1_H1 ;  /* 0x3000002bff2f7230 */ /* 0x000fe40000004100 */
[----:B------:R-:W-:Y:S01]  /*13900*/  FMUL.FTZ R43, R28, R4 ;  /* 0x000000041c2b7220 */ /* 0x000fe20000410000 */
[----:B------:R-:W-:-:S02]  /*13910*/  HADD2.F32 R11, -RZ, R11.H1_H1 ;  /* 0x3000000bff0b7230 */ /* 0x000fc40000004100 */
[----:B------:R-:W-:Y:S01]  /*13920*/  FFMA.FTZ R41, R28, R0, -R41 ;  /* 0x000000001c297223 */ /* 0x000fe20000010829 */
[----:B------:R-:W-:Y:S01]  /*13930*/  HADD2.F32 R7, -RZ, R7.H1_H1 ;  /* 0x30000007ff077230 */ /* 0x000fe20000004100 */
[----:B------:R-:W-:Y:S01]  /*13940*/  F2FP.F16.E4M3.UNPACK_B R28, R26 ;  /* 0x0000001aff1c723e */ /* 0x000fe200020006ff */
[----:B------:R-:W-:Y:S01]  /*13950*/  FFMA.FTZ R43, R34, R0, R43 ;  /* 0x00000000222b7223 */ /* 0x000fe2000001002b */
[-C--:B------:R-:W-:Y:S01]  /*13960*/  FMUL.FTZ R4, R47, R11.reuse ;  /* 0x0000000b2f047220 */ /* 0x080fe20000410000 */
[----:B------:R-:W-:Y:S01]  /*13970*/  F2FP.F16.E4M3.UNPACK_B R0, R20 ;  /* 0x00000014ff00723e */ /* 0x000fe200020006ff */
[C---:B------:R-:W-:Y:S01]  /*13980*/  FMUL.FTZ R26, R45.reuse, R11 ;  /* 0x0000000b2d1a7220 */ /* 0x040fe20000410000 */
[--C-:B------:R-:W-:Y:S02]  /*13990*/  HADD2.F32 R34, -RZ, R28.reuse.H0_H0 ;  /* 0x2000001cff227230 */ /* 0x100fe40000004100 */
[----:B------:R-:W-:Y:S01]  /*139a0*/  FFMA.FTZ R20, R45, R7, -R4 ;  /* 0x000000072d147223 */ /* 0x000fe20000010804 */
[----:B------:R-:W-:-:S02]  /*139b0*/  HADD2.F32 R45, -RZ, R28.H1_H1 ;  /* 0x3000001cff2d7230 */ /* 0x000fc40000004100 */
[----:B------:R-:W-:Y:S01]  /*139c0*/  FFMA.FTZ R26, R47, R7, R26 ;  /* 0x000000072f1a7223 */ /* 0x000fe2000001001a */
[----:B------:R-:W-:Y:S01]  /*139d0*/  HADD2.F32 R28, -RZ, R0.H0_H0 ;  /* 0x20000000ff1c7230 */ /* 0x000fe20000004100 */
[----:B------:R-:W-:Y:S01]  /*139e0*/  F2FP.SATFINITE.E4M3.F32.PACK_AB_MERGE_C R8, R8, R5, R31 ;  /* 0x000000050808723e */ /* 0x000fe2000480701f */
[----:B------:R-:W-:Y:S01]  /*139f0*/  HADD2.F32 R4, -RZ, R32.H0_H0 ;  /* 0x20000020ff047230 */ /* 0x000fe20000004100 */
[----:B------:R-:W-:Y:S01]  /*13a00*/  F2FP.SATFINITE.E4M3.F32.PACK_AB_MERGE_C R20, R20, R41, RZ ;  /* 0x000000291414723e */ /* 0x000fe200048070ff */
[----:B------:R-:W-:Y:S01]  /*13a10*/  HADD2.F32 R47, -RZ, R0.H1_H1 ;  /* 0x30000000ff2f7230 */ /* 0x000fe20000004100 */
[----:B------:R-:W-:Y:S01]  /*13a20*/  F2FP.SATFINITE.E4M3.F32.PACK_AB_MERGE_C R26, R26, R43, RZ ;  /* 0x0000002b1a1a723e */ /* 0x000fe200048070ff */
[----:B------:R-:W-:Y:S02]  /*13a30*/  HADD2.F32 R32, -RZ, R32.H1_H1 ;  /* 0x30000020ff207230 */ /* 0x000fe40000004100 */
[----:B------:R-:W-:Y:S01]  /*13a40*/  FMUL.FTZ R7, R28, R4 ;  /* 0x000000041c077220 */ /* 0x000fe20000410000 */
[----:B------:R-:W-:-:S02]  /*13a50*/  HADD2.F32 R0, -RZ, R29.H0_H0 ;  /* 0x2000001dff007230 */ /* 0x000fc40000004100 */
        /* <DEDUP_REMOVED lines=16> */
[----:B------:R-:W-:-:S05]  /*13b60*/  F2FP.SATFINITE.E4M3.F32.PACK_AB_MERGE_C R11, R32, R11, R26 ;  /* 0x0000000b200b723e */ /* 0x000fca000480701a */
[----:B------:R4:W-:Y:S02]  /*13b70*/  STS.128 [R3+0x20400], R8 ;  /* 0x0204000803007388 */ /* 0x0009e40000000c00 */
.L_x_625:
[----:B------:R-:W-:Y:S05]  /*13b80*/  BSYNC B0 ;  /* 0x0000000000007941 */ /* 0x000fea0003800000 */
.L_x_606:
[----:B------:R-:W-:Y:S01]  /*13b90*/  @!PT LDS RZ, [RZ] ;  /* 0x00000000fffff984 */ /* 0x000fe20000000800 */
[----:B------:R-:W-:Y:S01]  /*13ba0*/  @!PT LDS RZ, [RZ] ;  /* 0x00000000fffff984 */ /* 0x000fe20000000800 */
[----:B------:R-:W-:Y:S01]  /*13bb0*/  @!PT LDS RZ, [RZ] ;  /* 0x00000000fffff984 */ /* 0x000fe20000000800 */
[----:B------:R-:W-:Y:S01]  /*13bc0*/  @!PT LDS RZ, [RZ] ;  /* 0x00000000fffff984 */ /* 0x000fe20000000800 */
[----:B------:R0:W-:Y:S06]  /*13bd0*/  MEMBAR.ALL.CTA ;  /* 0x0000000000007992 */ /* 0x0001ec0000008000 */
[----:B0-----:R-:W0:Y:S01]  /*13be0*/  FENCE.VIEW.ASYNC.S ;  /* 0x00000000000073c6 */ /* 0x001e220000000000 */
[----:B------:R-:W-:Y:S05]  /*13bf0*/  WARPSYNC.ALL ;  /* 0x0000000000007948 */ /* 0x000fea0003800000 */
[----:B0-----:R-:W-:Y:S06]  /*13c00*/  BAR.SYNC.DEFER_BLOCKING 0xd, 0x100 ;  /* 0x0344000000007b1d */ /* 0x001fec0000010000 */
.L_x_604:
[----:B-12---:R-:W1:Y:S01]  /*13c10*/  S2R R0, SR_TID.X ;  /* 0x0000000000007919 */ /* 0x006e620000002100 */
[----:B------:R-:W-:Y:S05]  /*13c20*/  WARPSYNC.ALL ;  /* 0x0000000000007948 */ /* 0x000fea0003800000 */
[----:B-1----:R-:W-:-:S04]  /*13c30*/  SHF.R.U32.HI R0, RZ, 0x7, R0 ;  /* 0x00000007ff007819 */ /* 0x002fc80000011600 */
[----:B---34-:R-:W-:Y:S01]  /*13c40*/  IADD3 R8, R0, 0x8, RZ ;  /* 0x0000000800087810 */ /* 0x018fe20007ffe0ff */
[----:B------:R-:W-:-:S04]  /*13c50*/  IMAD.U32 R0, RZ, RZ, UR39 ;  /* 0x00000027ff007e24 */ /* 0x000fc8000f8e00ff */
[----:B------:R1:W-:Y:S01]  /*13c60*/  BAR.SYNC.DEFER_BLOCKING R8, 0x100 ;  /* 0x000400080000751d */ /* 0x0003e20000010000 */
[----:B------:R-:W-:-:S13]  /*13c70*/  ISETP.NE.AND P0, PT, R0, 0x3, PT ;  /* 0x000000030000780c */ /* 0x000fda0003f05270 */
[----:B-1----:R-:W-:Y:S05]  /*13c80*/  @!P0 BRA `(.L_x_639) ;  /* 0x0000000000048947 */ /* 0x002fea0003800000 */
[----:B------:R-:W-:Y:S01]  /*13c90*/  BPT.TRAP 0x1 ;  /* 0x000000040000795c */ /* 0x000fe20000300000 */
.L_x_639:
[----:B------:R-:W-:Y:S01]  /*13ca0*/  IMAD R3, R225, 0x8, R23 ;  /* 0x00000008e1037824 */ /* 0x000fe200078e0217 */
[----:B------:R-:W-:-:S04]  /*13cb0*/  SHF.L.U32 R6, R226, 0x1f, RZ ;  /* 0x0000001fe2067819 */ /* 0x000fc800000006ff */
[----:B------:R1:W2:Y:S01]  /*13cc0*/  SYNCS.PHASECHK.TRANS64.TRYWAIT P1, [R3+URZ+0x38830], R6 ;  /* 0x03883006030075a7 */ /* 0x0002a2000802017f */
[----:B------:R-:W-:Y:S05]  /*13cd0*/  @!P0 BRA `(.L_x_640) ;  /* 0x0000000000048947 */ /* 0x000fea0003800000 */
[----:B------:R-:W-:Y:S01]  /*13ce0*/  BPT.TRAP 0x1 ;  /* 0x000000040000795c */ /* 0x000fe20000300000 */
.L_x_640:
[----:B--2---:R-:W-:Y:S05]  /*13cf0*/  @P1 BRA `(.L_x_641) ;  /* 0x0000000000081947 */ /* 0x004fea0003800000 */
[----:B------:R-:W2:Y:S02]  /*13d00*/  SYNCS.PHASECHK.TRANS64.TRYWAIT P1, [R3+URZ+0x38830], R6 ;  /* 0x03883006030075a7 */ /* 0x000ea4000802017f */
[----:B--2---:R-:W-:Y:S05]  /*13d10*/  @!P1 BRA `(.L_x_642) ;  /* 0x0000012400809947 */ /* 0x004fea0003800000 */
.L_x_641:
[----:B------:R-:W-:Y:S05]  /*13d20*/  WARPSYNC.ALL ;  /* 0x0000000000007948 */ /* 0x000fea0003800000 */
[----:B------:R-:W-:Y:S01]  /*13d30*/  R2UR UR4, R23 ;  /* 0x00000000170472ca */ /* 0x000fe200000e0000 */
[----:B------:R-:W-:Y:S01]  /*13d40*/  IMAD.MOV.U32 R5, RZ, RZ, 0x40000040 ;  /* 0x40000040ff057424 */ /* 0x000fe200078e00ff */
[----:B------:R-:W-:Y:S01]  /*13d50*/  R2UR UR5, R30 ;  /* 0x000000001e0572ca */ /* 0x000fe200000e0000 */
[----:B------:R-:W-:Y:S01]  /*13d60*/  UMOV UR9, 0x40000040 ;  /* 0x4000004000097882 */ /* 0x000fe20000000000 */
[----:B-----5:R-:W-:Y:S01]  /*13d70*/  WARPGROUP.ARRIVE ;  /* 0x00000000000079c5 */ /* 0x020fe20000000000 */
[----:B------:R-:W-:Y:S01]  /*13d80*/  IMAD.MOV.U32 R11, RZ, RZ, 0x40000040 ;  /* 0x40000040ff0b7424 */ /* 0x000fe200078e00ff */
[----:B------:R-:W-:Y:S01]  /*13d90*/  R2UR UR11, R5 ;  /* 0x00000000050b72ca */ /* 0x000fe200000e0000 */
[----:B0-----:R-:W-:Y:S01]  /*13da0*/  IMAD.U32 R13, RZ, RZ, UR9 ;  /* 0x00000009ff0d7e24 */ /* 0x001fe2000f8e00ff */
[----:B------:R-:W-:Y:S01]  /*13db0*/  UMOV UR57, 0x40000040 ;  /* 0x4000004000397882 */ /* 0x000fe20000000000 */
[----:B------:R-:W-:Y:S01]  /*13dc0*/  UMOV UR53, 0x40000040 ;  /* 0x4000004000357882 */ /* 0x000fe20000000000 */
[----:B------:R-:W-:Y:S01]  /*13dd0*/  UMOV UR49, 0x40000040 ;  /* 0x4000004000317882 */ /* 0x000fe20000000000 */
[----:B------:R-:W-:Y:S01]  /*13de0*/  UMOV UR45, 0x40000040 ;  /* 0x40000040002d7882 */ /* 0x000fe20000000000 */
[----:B------:R-:W-:Y:S01]  /*13df0*/  IMAD.MOV.U32 R5, RZ, RZ, 0x40000040 ;  /* 0x40000040ff057424 */ /* 0x000fe200078e00ff */
[----:B------:R-:W-:Y:S01]  /*13e00*/  UIADD3 UR4, UR4, 0x28400, URZ ;  /* 0x0002840004047890 */ /* 0x000fe2000fffe03f */
[----:B------:R-:W0:Y:S01]  /*13e10*/  S2R R0, SR_TID.X ;  /* 0x0000000000007919 */ /* 0x000e220000002100 */
[----:B------:R-:W-:-:S02]  /*13e20*/  ULOP3.LUT UR5, UR5, 0x10000, URZ, 0xfc, !UPT ;  /* 0x0001000005057892 */ /* 0x000fc4000f8efc3f */
[----:B------:R-:W-:Y:S01]  /*13e30*/  USHF.R.U32.HI UR4, URZ, 0x4, UR4 ;  /* 0x000000043f047899 */ /* 0x000fe20008011604 */
[----:B------:R-:W-:Y:S01]  /*13e40*/  R2UR UR43, R5 ;  /* 0x00000000052b72ca */ /* 0x000fe200000e0000 */
[----:B------:R-:W-:Y:S02]  /*13e50*/  UIADD3 UR56, UR5, 0x6, URZ ;  /* 0x0000000605387890 */ /* 0x000fe4000fffe03f */
[----:B------:R-:W-:Y:S01]  /*13e60*/  ULOP3.LUT UR4, UR4, 0x3fff, URZ, 0xc0, !UPT ;  /* 0x00003fff04047892 */ /* 0x000fe2000f8ec03f */
[----:B------:R-:W-:Y:S01]  /*13e70*/  UMOV UR8, UR5 ;  /* 0x0000000500087c82 */ /* 0x000fe20008000000 */
[----:B------:R-:W-:Y:S01]  /*13e80*/  UIADD3 UR52, UR5, 0x400, URZ ;  /* 0x0000040005347890 */ /* 0x000fe2000fffe03f */
[----:B------:R-:W-:Y:S01]  /*13e90*/  MOV R12, UR8 ;  /* 0x00000008000c7c02 */ /* 0x000fe20008000f00 */
[----:B------:R-:W-:Y:S02]  /*13ea0*/  ULOP3.LUT UR61, UR4, 0x10000, URZ, 0xfc, !UPT ;  /* 0x00010000043d7892 */ /* 0x000fe4000f8efc3f */
[----:B------:R-:W-:-:S02]  /*13eb0*/  UIADD3 UR4, UR5, 0x2, URZ ;  /* 0x0000000205047890 */ /* 0x000fc4000fffe03f */
[----:B------:R3:W-:Y:S01]  /*13ec0*/  STL.64 [R1+0x10], R12 ;  /* 0x0000100c01007387 */ /* 0x0007e20000100a00 */
[----:B------:R-:W-:Y:S01]  /*13ed0*/  UIADD3 UR48, UR5, 0x402, URZ ;  /* 0x0000040205307890 */ /* 0x000fe2000fffe03f */
[----:B------:R-:W-:Y:S01]  /*13ee0*/  LEA R4, R225, UR61, 0xb ;  /* 0x0000003de1047c11 */ /* 0x000fe2000f8e58ff */
[----:B------:R-:W-:Y:S02]  /*13ef0*/  UIADD3 UR44, UR5, 0x404, URZ ;  /* 0x00000404052c7890 */ /* 0x000fe4000fffe03f */
[----:B------:R-:W-:Y:S01]  /*13f00*/  UIADD3 UR40, UR5, 0x406, URZ ;  /* 0x0000040605287890 */ /* 0x000fe2000fffe03f */
[C---:B------:R-:W-:Y:S01]  /*13f10*/  R2UR UR10, R4.reuse ;  /* 0x00000000040a72ca */ /* 0x040fe200000e0000 */
[----:B------:R-:W-:Y:S01]  /*13f20*/  VIADD R10, R4, 0x2 ;  /* 0x00000002040a7836 */ /* 0x000fe20000000000 */
[----:B------:R-:W-:Y:S01]  /*13f30*/  UMOV UR41, 0x40000040 ;  /* 0x4000004000297882 */ /* 0x000fe20000000000 */
[----:B0-----:R-:W-:-:S10]  /*13f40*/  SHF.R.U32.HI R0, RZ, 0x7, R0 ;  /* 0x00000007ff007819 */ /* 0x001fd40000011600 */
[----:B------:R-:W-:Y:S01]  /*13f50*/  QGMMA.64x128x32.F32.E4M3.E4M3 R24, gdesc[UR8], RZ, !UPT, gsb0 ;  /* 0x01e00000081879f3 */ /* 0x000fe2000c0008ff */
[----:B------:R-:W-:Y:S01]  /*13f60*/  R2UR UR10, R10 ;  /* 0x000000000a0a72ca */ /* 0x000fe200000e0000 */
[----:B------:R-:W-:Y:S01]  /*13f70*/  UMOV UR8, UR4 ;  /* 0x0000000400087c82 */ /* 0x000fe20008000000 */
[----:B------:R-:W-:Y:S01]  /*13f80*/  R2UR UR11, R11 ;  /* 0x000000000b0b72ca */ /* 0x000fe200000e0000 */
[----:B------:R-:W-:Y:S01]  /*13f90*/  UMOV UR9, 0x40000040 ;  /* 0x4000004000097882 */ /* 0x000fe20000000000 */
[----:B------:R-:W-:Y:S01]  /*13fa0*/  VIADD R10, R4, 0x4 ;  /* 0x00000004040a7836 */ /* 0x000fe20000000000 */
[----:B------:R-:W-:Y:S01]  /*13fb0*/  UIADD3 UR4, UR5, 0x4, URZ ;  /* 0x0000000405047890 */ /* 0x000fe2000fffe03f */
[----:B------:R-:W-:Y:S01]  /*13fc0*/  IMAD.MOV.U32 R11, RZ, RZ, 0x40000040 ;  /* 0x40000040ff0b7424 */ /* 0x000fe200078e00ff */
[----:B---3--:R-:W-:Y:S01]  /*13fd0*/  MOV R12, UR8 ;  /* 0x00000008000c7c02 */ /* 0x008fe20008000f00 */
[----:B------:R-:W-:Y:S01]  /*13fe0*/  IMAD.U32 R13, RZ, RZ, UR9 ;  /* 0x00000009ff0d7e24 */ /* 0x000fe2000f8e00ff */
[----:B------:R-:W-:-:S04]  /*13ff0*/  IADD3 R9, -R0, 0xb, RZ ;  /* 0x0000000b00097810 */ /* 0x000fc80007ffe1ff */
[----:B------:R0:W-:Y:S01]  /*14000*/  STL.64 [R1+0x8], R12 ;  /* 0x0000080c01007387 */ /* 0x0001e20000100a00 */
[----:B------:R-:W-:Y:S02]  /*14010*/  WARPGROUP.DEPBAR.LE gsb0, 0x0 ;  /* 0x00008000000079c5 */ /* 0x000fe40000010000 */
[----:B------:R-:W-:-:S06]  /*14020*/  WARPGROUP.ARRIVE ;  /* 0x00000000000079c5 */ /* 0x000fcc0000000000 */
[----:B------:R-:W-:Y:S01]  /*14030*/  QGMMA.64x128x32.F32.E4M3.E4M3 R24, gdesc[UR8], R24, gsb0 ;  /* 0x01e00000081879f3 */ /* 0x000fe20008000818 */
[----:B------:R-:W-:Y:S01]  /*14040*/  R2UR UR10, R10 ;  /* 0x000000000a0a72ca */ /* 0x000fe200000e0000 */
[----:B------:R-:W-:Y:S01]  /*14050*/  UMOV UR8, UR4 ;  /* 0x0000000400087c82 */ /* 0x000fe20008000000 */
[----:B------:R-:W-:Y:S01]  /*14060*/  R2UR UR11, R11 ;  /* 0x000000000b0b72ca */ /* 0x000fe200000e0000 */
[----:B------:R-:W-:Y:S01]  /*14070*/  UMOV UR9, 0x40000040 ;  /* 0x4000004000097882 */ /* 0x000fe20000000000 */
[----:B------:R-:W-:Y:S01]  /*14080*/  VIADD R10, R4, 0x6 ;  /* 0x00000006040a7836 */ /* 0x000fe20000000000 */
[----:B0-----:R-:W-:Y:S01]  /*14090*/  MOV R12, UR8 ;  /* 0x00000008000c7c02 */ /* 0x001fe20008000f00 */
[----:B------:R-:W-:Y:S02]  /*140a0*/  IMAD.MOV.U32 R11, RZ, RZ, 0x40000040 ;  /* 0x40000040ff0b7424 */ /* 0x000fe400078e00ff */
[----:B------:R-:W-:Y:S01]  /*140b0*/  IMAD.U32 R13, RZ, RZ, UR9 ;  /* 0x00000009ff0d7e24 */ /* 0x000fe2000f8e00ff */
[----:B------:R-:W-:-:S02]  /*140c0*/  R2UR UR58, R10 ;  /* 0x000000000a3a72ca */ /* 0x000fc400000e0000 */
[----:B------:R-:W-:Y:S01]  /*140d0*/  R2UR UR59, R11 ;  /* 0x000000000b3b72ca */ /* 0x000fe200000e0000 */
[----:B------:R-:W-:Y:S01]  /*140e0*/  IMAD.MOV.U32 R11, RZ, RZ, 0x40000040 ;  /* 0x40000040ff0b7424 */ /* 0x000fe200078e00ff */
[----:B------:R-:W-:Y:S01]  /*140f0*/  IADD3 R10, R4, 0x400, RZ ;  /* 0x00000400040a7810 */ /* 0x000fe20007ffe0ff */
[----:B------:R0:W-:Y:S03]  /*14100*/  STL.64 [R1], R12 ;  /* 0x0000000c01007387 */ /* 0x0001e60000100a00 */
[----:B------:R-:W-:Y:S01]  /*14110*/  R2UR UR54, R10 ;  /* 0x000000000a3672ca */ /* 0x000fe200000e0000 */
[----:B------:R-:W-:Y:S01]  /*14120*/  VIADD R10, R4, 0x402 ;  /* 0x00000402040a7836 */ /* 0x000fe20000000000 */
[----:B------:R-:W-:Y:S01]  /*14130*/  R2UR UR55, R11 ;  /* 0x000000000b3772ca */ /* 0x000fe200000e0000 */
[----:B------:R-:W-:-:S03]  /*14140*/  IMAD.MOV.U32 R11, RZ, RZ, 0x40000040 ;  /* 0x40000040ff0b7424 */ /* 0x000fc600078e00ff */
[----:B------:R-:W-:Y:S02]  /*14150*/  R2UR UR50, R10 ;  /* 0x000000000a3272ca */ /* 0x000fe400000e0000 */
[----:B------:R-:W-:Y:S01]  /*14160*/  R2UR UR51, R11 ;  /* 0x000000000b3372ca */ /* 0x000fe200000e0000 */
[----:B------:R-:W-:Y:S01]  /*14170*/  IMAD.MOV.U32 R11, RZ, RZ, 0x40000040 ;  /* 0x40000040ff0b7424 */ /* 0x000fe200078e00ff */
[C---:B------:R-:W-:Y:S01]  /*14180*/  IADD3 R10, R4.reuse, 0x404, RZ ;  /* 0x00000404040a7810 */ /* 0x040fe20007ffe0ff */
[----:B------:R-:W-:-:S03]  /*14190*/  VIADD R4, R4, 0x406 ;  /* 0x0000040604047836 */ /* 0x000fc60000000000 */
[----:B------:R-:W-:Y:S02]  /*141a0*/  R2UR UR46, R10 ;  /* 0x000000000a2e72ca */ /* 0x000fe400000e0000 */
[----:B------:R-:W-:Y:S02]  /*141b0*/  R2UR UR47, R11 ;  /* 0x000000000b2f72ca */ /* 0x000fe400000e0000 */
[----:B------:R-:W-:Y:S01]  /*141c0*/  R2UR UR42, R4 ;  /* 0x00000000042a72ca */ /* 0x000fe200000e0000 */
        /* <DEDUP_REMOVED lines=22> */
.L_x_643:
[----:B------:R-:W3:Y:S01]  /*14330*/  S2R R0, SR_TID.X ;  /* 0x0000000000007919 */ /* 0x000ee20000002100 */
[----:B------:R-:W-:Y:S02]  /*14340*/  LOP3.LUT R88, R88, 0xffffff80, RZ, 0xc0, !PT ;  /* 0xffffff8058587812 */ /* 0x000fe400078ec0ff */
[----:B------:R-:W-:Y:S02]  /*14350*/  P2R R90, PR, RZ, 0x1 ;  /* 0x00000001ff5a7803 */ /* 0x000fe40000000000 */
[----:B---3--:R-:W-:-:S05]  /*14360*/  IADD3 R0, R0, -0x80, RZ ;  /* 0xffffff8000007810 */ /* 0x008fca0007ffe0ff */
[----:B------:R-:W-:Y:S02]  /*14370*/  IMAD.IADD R88, R0, 0x1, -R88 ;  /* 0x0000000100587824 */ /* 0x000fe400078e0a58 */
[----:B------:R-:W-:-:S03]  /*14380*/  IMAD R0, R169, -0x80, R168 ;  /* 0xffffff80a9007824 */ /* 0x000fc600078e02a8 */
[----:B------:R-:W-:Y:S01]  /*14390*/  SHF.R.S32.HI R5, RZ, 0x1f, R88 ;  /* 0x0000001fff057819 */ /* 0x000fe20000011458 */
[----:B------:R-:W-:-:S03]  /*143a0*/  VIADD R0, R0, 0x80 ;  /* 0x0000008000007836 */ /* 0x000fc60000000000 */
[----:B------:R-:W-:-:S04]  /*143b0*/  LEA.HI R5, R5, R88, RZ, 0x2 ;  /* 0x0000005805057211 */ /* 0x000fc800078f10ff */
[----:B------:R-:W-:-:S05]  /*143c0*/  LOP3.LUT R5, R5, 0x7ffffffc, RZ, 0xc0, !PT ;  /* 0x7ffffffc05057812 */ /* 0x000fca00078ec0ff */
[----:B------:R-:W-:-:S04]  /*143d0*/  IMAD.IADD R5, R88, 0x1, -R5 ;  /* 0x0000000158057824 */ /* 0x000fc800078e0a05 */
[----:B------:R-:W-:-:S05]  /*143e0*/  IMAD R4, R5, -0x2, R0 ;  /* 0xfffffffe05047824 */ /* 0x000fca00078e0200 */
[C---:B------:R-:W-:Y:S02]  /*143f0*/  ISETP.GT.AND P3, PT, R4.reuse, RZ, PT ;  /* 0x000000ff0400720c */ /* 0x040fe40003f64270 */
[C---:B------:R-:W-:Y:S02]  /*14400*/  ISETP.GT.AND P1, PT, R4.reuse, 0x1, PT ;  /* 0x000000010400780c */ /* 0x040fe40003f24270 */
[----:B------:R-:W-:Y:S02]  /*14410*/  ISETP.GT.AND P2, PT, R4, 0x8, PT ;  /* 0x000000080400780c */ /* 0x000fe40003f44270 */
[----:B------:R-:W-:Y:S02]  /*14420*/  FSEL R24, R24, -INF , P3 ;  /* 0xff80000018187808 */ /* 0x000fe40001800000 */
[----:B------:R-:W-:Y:S02]  /*14430*/  FSEL R10, R25, -INF , P1 ;  /* 0xff800000190a7808 */ /* 0x000fe40000800000 */
[----:B------:R-:W-:-:S02]  /*14440*/  ISETP.GT.AND P5, PT, R4, 0x9, PT ;  /* 0x000000090400780c */ /* 0x000fc40003fa4270 */
[----:B------:R-:W-:Y:S02]  /*14450*/  FSEL R28, R28, -INF , P2 ;  /* 0xff8000001c1c7808 */ /* 0x000fe40001000000 */
[----:B------:R-:W-:Y:S02]  /*14460*/  FMNMX.FTZ R5, R24, R10, !PT ;  /* 0x0000000a18057209 */ /* 0x000fe40007810000 */
[----:B------:R-:W-:Y:S02]  /*14470*/  ISETP.GT.AND P4, PT, R4, 0x10, PT ;  /* 0x000000100400780c */ /* 0x000fe40003f84270 */
[----:B0-----:R-:W-:Y:S02]  /*14480*/  FSEL R12, R29, -INF , P5 ;  /* 0xff8000001d0c7808 */ /* 0x001fe40002800000 */
[----:B------:R-:W-:Y:S02]  /*14490*/  FMNMX.FTZ R7, R28, R5, !PT ;  /* 0x000000051c077209 */ /* 0x000fe40007810000 */
[----:B------:R-:W-:-:S02]  /*144a0*/  FSEL R5, R26, -INF , P3 ;  /* 0xff8000001a057808 */ /* 0x000fc40001800000 */
[----:B------:R-:W-:Y:S02]  /*144b0*/  ISETP.GT.AND P3, PT, R4, 0x11, PT ;  /* 0x000000110400780c */ /* 0x000fe40003f64270 */
[----:B------:R-:W-:Y:S02]  /*144c0*/  FSEL R32, R32, -INF , P4 ;  /* 0xff80000020207808 */ /* 0x000fe40002000000 */
[----:B------:R-:W-:Y:S02]  /*144d0*/  FMNMX.FTZ R7, R12, R7, !PT ;  /* 0x000000070c077209 */ /* 0x000fe40007810000 */
[----:B------:R-:W-:Y:S02]  /*144e0*/  FSEL R27, R27, -INF , P1 ;  /* 0xff8000001b1b7808 */ /* 0x000fe40000800000 */
[----:B------:R-:W-:Y:S02]  /*144f0*/  ISETP.GT.AND P1, PT, R4, 0x18, PT ;  /* 0x000000180400780c */ /* 0x000fe40003f24270 */
[----:B------:R-:W-:-:S02]  /*14500*/  FSEL R20, R33, -INF , P3 ;  /* 0xff80000021147808 */ /* 0x000fc40001800000 */
[----:B------:R-:W-:Y:S02]  /*14510*/  FMNMX.FTZ R11, R32, R7, !PT ;  /* 0x00000007200b7209 */ /* 0x000fe40007810000 */
[----:B------:R-:W-:Y:S02]  /*14520*/  FSEL R7, R30, -INF , P2 ;  /* 0xff8000001e077808 */ /* 0x000fe40001000000 */
[----:B------:R-:W-:Y:S02]  /*14530*/  ISETP.GT.AND P2, PT, R4, 0x19, PT ;  /* 0x000000190400780c */ /* 0x000fe40003f44270 */
[----:B------:R-:W-:Y:S02]  /*14540*/  FSEL R36, R36, -INF , P1 ;  /* 0xff80000024247808 */ /* 0x000fe40000800000 */
        /* <DEDUP_REMOVED lines=58> */
[C---:B------:R-:W-:Y:S02]  /*148f0*/  ISETP.GT.AND P2, PT, R4.reuse, 0x58, PT ;  /* 0x000000580400780c */ /* 0x040fe40003f44270 */
[----:B------:R-:W-:Y:S02]  /*14900*/  FSEL R65, R65, -INF , P1 ;  /* 0xff80000041417808 */ /* 0x000fe40000800000 */
[----:B------:R-:W-:Y:S02]  /*14910*/  FMNMX.FTZ R0, R53, R0, !PT ;  /* 0x0000000035007209 */ /* 0x000fe40007810000 */
[----:B------:R-:W-:-:S02]  /*14920*/  ISETP.GT.AND P0, PT, R4, 0x59, PT ;  /* 0x000000590400780c */ /* 0x000fc40003f04270 */
[----:B------:R-:W-:Y:S02]  /*14930*/  FSEL R93, R68, -INF , P2 ;  /* 0xff800000445d7808 */ /* 0x000fe40001000000 */
[----:B------:R-:W-:Y:S02]  /*14940*/  FMNMX.FTZ R0, R65, R0, !PT ;  /* 0x0000000041007209 */ /* 0x000fe40007810000 */
[C---:B------:R-:W-:Y:S02]  /*14950*/  ISETP.GT.AND P6, PT, R4.reuse, 0x60, PT ;  /* 0x000000600400780c */ /* 0x040fe40003fc4270 */
        /* <DEDUP_REMOVED lines=21> */
[----:B------:R-:W-:Y:S01]  /*14ab0*/  FSEL R41, R62, -INF , P5 ;  /* 0xff8000003e297808 */ /* 0x000fe20002800000 */
[----:B------:R-:W-:Y:S01]  /*14ac0*/  IMAD.U32 R62, RZ, RZ, UR60 ;  /* 0x0000003cff3e7e24 */ /* 0x000fe2000f8e00ff */
[----:B------:R-:W-:Y:S02]  /*14ad0*/  FSEL R107, R81, -INF , P4 ;  /* 0xff800000516b7808 */ /* 0x000fe40002000000 */
[----:B------:R-:W-:Y:S02]  /*14ae0*/  FMNMX.FTZ R0, R103, R0, !PT ;  /* 0x0000000067007209 */ /* 0x000fe40007810000 */
[----:B------:R-:W-:Y:S02]  /*14af0*/  ISETP.GT.AND P5, PT, R4, 0x78, PT ;  /* 0x000000780400780c */ /* 0x000fe40003fa4270 */
[----:B------:R-:W-:Y:S02]  /*14b00*/  FMNMX.FTZ R0, R107, R0, !PT ;  /* 0x000000006b007209 */ /* 0x000fe40007810000 */
[----:B------:R-:W-:-:S02]  /*14b10*/  FSEL R105, R84, -INF , P5 ;  /* 0xff80000054697808 */ /* 0x000fc40002800000 */
[----:B------:R-:W-:Y:S02]  /*14b20*/  ISETP.GT.AND P6, PT, R4, 0x79, PT ;  /* 0x000000790400780c */ /* 0x000fe40003fc4270 */
[----:B------:R-:W-:Y:S02]  /*14b30*/  FMNMX.FTZ R0, R105, R0, !PT ;  /* 0x0000000069007209 */ /* 0x000fe40007810000 */
[----:B------:R-:W-:Y:S02]  /*14b40*/  FSEL R85, R85, -INF , P6 ;  /* 0xff80000055557808 */ /* 0x000fe40003000000 */
[----:B------:R-:W-:Y:S02]  /*14b50*/  P2R R42, PR, RZ, 0x4 ;  /* 0x00000004ff2a7803 */ /* 0x000fe40000000000 */
[----:B------:R-:W-:Y:S02]  /*14b60*/  FMNMX.FTZ R34, R85, R0, !PT ;  /* 0x0000000055227209 */ /* 0x000fe40007810000 */
[----:B------:R-:W-:-:S02]  /*14b70*/  P2R R46, PR, RZ, 0x2 ;  /* 0x00000002ff2e7803 */ /* 0x000fc40000000000 */
[C---:B------:R-:W-:Y:S01]  /*14b80*/  ISETP.GT.AND P1, PT, R4.reuse, 0x59, PT ;  /* 0x000000590400780c */ /* 0x040fe20003f24270 */
[----:B------:R-:W0:Y:S01]  /*14b90*/  SHFL.BFLY PT, R73, R34, 0x2, 0x1f ;  /* 0x0c401f0022497f89 */ /* 0x000e2200000e0000 */
[----:B------:R-:W-:Y:S02]  /*14ba0*/  P2R R50, PR, RZ, 0x1 ;  /* 0x00000001ff327803 */ /* 0x000fe40000000000 */
[----:B------:R-:W-:Y:S02]  /*14bb0*/  ISETP.GT.AND P0, PT, R4, 0x60, PT ;  /* 0x000000600400780c */ /* 0x000fe40003f04270 */
[----:B------:R-:W-:Y:S02]  /*14bc0*/  FSEL R71, R71, -INF , P1 ;  /* 0xff80000047477808 */ /* 0x000fe40000800000 */
[----:B------:R-:W-:Y:S02]  /*14bd0*/  ISETP.NE.AND P1, PT, R46, RZ, PT ;  /* 0x000000ff2e00720c */ /* 0x000fe40003f25270 */
[----:B------:R-:W-:-:S02]  /*14be0*/  FSEL R83, R83, -INF , P4 ;  /* 0xff80000053537808 */ /* 0x000fc40002000000 */
[----:B------:R-:W-:Y:S02]  /*14bf0*/  FSEL R77, R78, -INF , P1 ;  /* 0xff8000004e4d7808 */ /* 0x000fe40000800000 */
[----:B------:R-:W-:Y:S02]  /*14c00*/  FSEL R87, R87, -INF , P6 ;  /* 0xff80000057577808 */ /* 0x000fe40003000000 */
[----:B0-----:R-:W-:-:S05]  /*14c10*/  FMNMX.FTZ R38, R34, R73, !PT ;  /* 0x0000004922267209 */ /* 0x001fca0007810000 */
[----:B------:R-:W0:Y:S02]  /*14c20*/  SHFL.BFLY PT, R73, R38, 0x1, 0x1f ;  /* 0x0c201f0026497f89 */ /* 0x000e2400000e0000 */
[----:B0-----:R-:W-:Y:S02]  /*14c30*/  FMNMX.FTZ R0, R38, R73, !PT ;  /* 0x0000004926007209 */ /* 0x001fe40007810000 */
[----:B------:R-:W-:Y:S02]  /*14c40*/  FSEL R73, R74, -INF , P0 ;  /* 0xff8000004a497808 */ /* 0x000fe40000000000 */
[----:B------:R-:W-:Y:S01]  /*14c50*/  FSETP.NEU.FTZ.AND P2, PT, R0, -INF , PT ;  /* 0xff8000000000780b */ /* 0x000fe20003f5d000 */
[----:B------:R-:W-:-:S01]  /*14c60*/  FFMA.FTZ R123, R2, R0, -8 ;  /* 0xc1000000027b7423 */ /* 0x000fc20000010000 */
[----:B------:R-:W-:-:S04]  /*14c70*/  ISETP.NE.AND P0, PT, R50, RZ, PT ;  /* 0x000000ff3200720c */ /* 0x000fc80003f05270 */
[----:B------:R-:W-:Y:S02]  /*14c80*/  FSEL R123, R123, RZ, P2 ;  /* 0x000000ff7b7b7208 */ /* 0x000fe40001000000 */
[----:B------:R-:W-:Y:S02]  /*14c90*/  FSEL R75, R75, -INF , P0 ;  /* 0xff8000004b4b7808 */ /* 0x000fe40000000000 */
[----:B------:R-:W-:Y:S01]  /*14ca0*/  ISETP.NE.AND P2, PT, R42, RZ, PT ;  /* 0x000000ff2a00720c */ /* 0x000fe20003f45270 */
[----:B------:R-:W-:-:S01]  /*14cb0*/  FFMA.FTZ R81, R2, R10, -R123 ;  /* 0x0000000a02517223 */ /* 0x000fc2000001087b */
[----:B------:R-:W-:Y:S01]  /*14cc0*/  FMNMX.FTZ R10, R5, R27, !PT ;  /* 0x0000001b050a7209 */ /* 0x000fe20007810000 */
[----:B------:R-:W-:-:S01]  /*14cd0*/  FFMA.FTZ R109, R2, R12, -R123 ;  /* 0x0000000c026d7223 */ /* 0x000fc2000001087b */
[C-C-:B------:R-:W-:Y:S01]  /*14ce0*/  FFMA.FTZ R111, R2.reuse, R20, -R123.reuse ;  /* 0x00000014026f7223 */ /* 0x140fe2000001087b */
[----:B------:R-:W-:-:S01]  /*14cf0*/  FFMA.FTZ R117, R2, R14, -R123 ;  /* 0x0000000e02757223 */ /* 0x000fc2000001087b */
[----:B------:R-:W-:Y:S01]  /*14d00*/  FMNMX.FTZ R10, R7, R10, !PT ;  /* 0x0000000a070a7209 */ /* 0x000fe20007810000 */
[----:B------:R-:W-:-:S01]  /*14d10*/  FFMA.FTZ R14, R2, R121, -R123 ;  /* 0x00000079020e7223 */ /* 0x000fc2000001087b */
[----:B------:R-:W-:Y:S01]  /*14d20*/  FSEL R121, R79, -INF , P2 ;  /* 0xff8000004f797808 */ /* 0x000fe20001000000 */
        /* <DEDUP_REMOVED lines=11> */
[C-C-:B------:R-:W-:Y:S01]  /*14de0*/  FFMA.FTZ R44, R2.reuse, R44, -R123.reuse ;  /* 0x0000002c022c7223 */ /* 0x140fe2000001087b */
[----:B------:R-:W-:-:S01]  /*14df0*/  FFMA.FTZ R36, R2, R36, -R123 ;  /* 0x0000002402247223 */ /* 0x000fc2000001087b */
[----:B------:R-:W-:Y:S01]  /*14e00*/  FMNMX.FTZ R10, R13, R10, !PT ;  /* 0x0000000a0d0a7209 */ /* 0x000fe20007810000 */
[----:B------:R-:W-:Y:S01]  /*14e10*/  MUFU.EX2 R164, R164 ;  /* 0x000000a400a47308 */ /* 0x000fe20000000800 */
[----:B------:R-:W-:-:S01]  /*14e20*/  FFMA.FTZ R166, R2, R32, -R123 ;  /* 0x0000002002a67223 */ /* 0x000fc2000001087b */
[C-C-:B------:R-:W-:Y:S01]  /*14e30*/  FFMA.FTZ R160, R2.reuse, R40, -R123.reuse ;  /* 0x0000002802a07223 */ /* 0x140fe2000001087b */
[----:B------:R-:W-:Y:S01]  /*14e40*/  FMNMX.FTZ R12, R39, R10, !PT ;  /* 0x0000000a270c7209 */ /* 0x000fe20007810000 */
[C-C-:B------:R-:W-:Y:S01]  /*14e50*/  FFMA.FTZ R115, R2.reuse, R30, -R123.reuse ;  /* 0x0000001e02737223 */ /* 0x140fe2000001087b */
[----:B------:R-:W-:-:S01]  /*14e60*/  FFMA.FTZ R162, R2, R48, -R123 ;  /* 0x0000003002a27223 */ /* 0x000fc2000001087b */
[C-C-:B------:R-:W-:Y:S01]  /*14e70*/  FFMA.FTZ R119, R2.reuse, R119, -R123.reuse ;  /* 0x0000007702777223 */ /* 0x140fe2000001087b */
[----:B------:R-:W-:Y:S01]  /*14e80*/  FMNMX.FTZ R12, R21, R12, !PT ;  /* 0x0000000c150c7209 */ /* 0x000fe20007810000 */
[----:B------:R-:W0:Y:S01]  /*14e90*/  MUFU.EX2 R81, R81 ;  /* 0x0000005100517308 */ /* 0x000e220000000800 */
[----:B------:R-:W-:-:S01]  /*14ea0*/  FFMA.FTZ R57, R2, R57, -R123 ;  /* 0x0000003902397223 */ /* 0x000fc2000001087b */
[C-C-:B------:R-:W-:Y:S01]  /*14eb0*/  FFMA.FTZ R61, R2.reuse, R61, -R123.reuse ;  /* 0x0000003d023d7223 */ /* 0x140fe2000001087b */
[----:B------:R-:W-:Y:S01]  /*14ec0*/  FMNMX.FTZ R12, R43, R12, !PT ;  /* 0x0000000c2b0c7209 */ /* 0x000fe20007810000 */
[C-C-:B------:R-:W-:Y:S01]  /*14ed0*/  FFMA.FTZ R158, R2.reuse, R53, -R123.reuse ;  /* 0x00000035029e7223 */ /* 0x140fe2000001087b */
[----:B------:R-:W-:-:S01]  /*14ee0*/  FFMA.FTZ R53, R2, R65, -R123 ;  /* 0x0000004102357223 */ /* 0x000fc2000001087b */
[C-C-:B------:R-:W-:Y:S01]  /*14ef0*/  FFMA.FTZ R69, R2.reuse, R69, -R123.reuse ;  /* 0x0000004502457223 */ /* 0x140fe2000001087b */
        /* <DEDUP_REMOVED lines=9> */
[----:B------:R-:W3:Y:S01]  /*14f90*/  MUFU.EX2 R4, R4 ;  /* 0x0000000400047308 */ /* 0x000ee20000000800 */
[----:B------:R-:W-:-:S01]  /*14fa0*/  FFMA.FTZ R85, R2, R85, -R123 ;  /* 0x0000005502557223 */ /* 0x000fc2000001087b */
[----:B------:R-:W-:-:S02]  /*14fb0*/  ISETP.NE.AND P0, PT, R90, RZ, PT ;  /* 0x000000ff5a00720c */ /* 0x000fc40003f05270 */
[----:B------:R-:W-:-:S04]  /*14fc0*/  FMNMX.FTZ R12, R51, R12, !PT ;  /* 0x0000000c330c7209 */ /* 0x000fc80007810000 */
[----:B------:R-:W-:Y:S01]  /*14fd0*/  FMNMX.FTZ R12, R33, R12, !PT ;  /* 0x0000000c210c7209 */ /* 0x000fe20007810000 */
[----:B------:R-:W4:Y:S03]  /*14fe0*/  MUFU.EX2 R109, R109 ;  /* 0x0000006d006d7308 */ /* 0x000f260000000800 */
[----:B------:R-:W-:-:S04]  /*14ff0*/  FMNMX.FTZ R20, R55, R12, !PT ;  /* 0x0000000c37147209 */ /* 0x000fc80007810000 */
[----:B------:R-:W-:Y:S01]  /*15000*/  FMNMX.FTZ R20, R37, R20, !PT ;  /* 0x0000001425147209 */ /* 0x000fe20007810000 */
[----:B------:R-:W-:Y:S03]  /*15010*/  MUFU.EX2 R12, R44 ;  /* 0x0000002c000c7308 */ /* 0x000fe60000000800 */
[----:B------:R-:W-:-:S04]  /*15020*/  FMNMX.FTZ R20, R59, R20, !PT ;  /* 0x000000143b147209 */ /* 0x000fc80007810000 */
[----:B------:R-:W-:Y:S01]  /*15030*/  FMNMX.FTZ R20, R41, R20, !PT ;  /* 0x0000001429147209 */ /* 0x000fe20007810000 */
[----:B------:R-:W5:Y:S03]  /*15040*/  MUFU.EX2 R166, R166 ;  /* 0x000000a600a67308 */ /* 0x000f660000000800 */
[----:B------:R-:W-:-:S04]  /*15050*/  FMNMX.FTZ R20, R63, R20, !PT ;  /* 0x000000143f147209 */ /* 0x000fc80007810000 */
[----:B------:R-:W-:Y:S01]  /*15060*/  FMNMX.FTZ R20, R45, R20, !PT ;  /* 0x000000142d147209 */ /* 0x000fe20007810000 */
[----:B------:R-:W1:Y:S03]  /*15070*/  MUFU.EX2 R111, R111 ;  /* 0x0000006f006f7308 */ /* 0x000e660000000800 */
[----:B------:R-:W-:-:S04]  /*15080*/  FMNMX.FTZ R20, R67, R20, !PT ;  /* 0x0000001443147209 */ /* 0x000fc80007810000 */
[----:B------:R-:W-:Y:S01]  /*15090*/  FMNMX.FTZ R20, R49, R20, !PT ;  /* 0x0000001431147209 */ /* 0x000fe20007810000 */
[----:B------:R-:W-:Y:S03]  /*150a0*/  MUFU.EX2 R113, R113 ;  /* 0x0000007100717308 */ /* 0x000fe60000000800 */
        /* <DEDUP_REMOVED lines=12> */
[----:B------:R-:W-:-:S05]  /*15170*/  FMNMX.FTZ R15, R87, R20, !PT ;  /* 0x00000014570f7209 */ /* 0x000fca0007810000 */
[----:B------:R-:W2:Y:S01]  /*15180*/  SHFL.BFLY PT, R26, R15, 0x2, 0x1f ;  /* 0x0c401f000f1a7f89 */ /* 0x000ea200000e0000 */
[----:B------:R2:W-:Y:S08]  /*15190*/  MUFU.EX2 R20, R28 ;  /* 0x0000001c00147308 */ /* 0x0005f00000000800 */
[----:B------:R-:W-:Y:S08]  /*151a0*/  MUFU.EX2 R119, R119 ;  /* 0x0000007700777308 */ /* 0x000ff00000000800 */
[----:B------:R-:W-:Y:S01]  /*151b0*/  MUFU.EX2 R14, R14 ;  /* 0x0000000e000e7308 */ /* 0x000fe20000000800 */
[----:B--2---:R-:W-:-:S07]  /*151c0*/  FMNMX.FTZ R28, R15, R26, !PT ;  /* 0x0000001a0f1c7209 */ /* 0x004fce0007810000 */
[----:B------:R2:W-:Y:S01]  /*151d0*/  MUFU.EX2 R79, R24 ;  /* 0x00000018004f7308 */ /* 0x0005e20000000800 */
[----:B------:R-:W-:-:S01]  /*151e0*/  FFMA.FTZ R26, R2, R99, -R123 ;  /* 0x00000063021a7223 */ /* 0x000fc2000001087b */
[----:B------:R-:W0:Y:S06]  /*151f0*/  SHFL.BFLY PT, R15, R28, 0x1, 0x1f ;  /* 0x0c201f001c0f7f89 */ /* 0x000e2c00000e0000 */
[----:B------:R-:W-:Y:S01]  /*15200*/  MUFU.EX2 R156, R156 ;  /* 0x0000009c009c7308 */ /* 0x000fe20000000800 */
[----:B--2---:R-:W-:-:S01]  /*15210*/  FFMA.FTZ R24, R2, R93, -R123 ;  /* 0x0000005d02187223 */ /* 0x004fc2000001087b */
[----:B------:R-:W-:-:S06]  /*15220*/  FFMA.FTZ R93, R2, R107, -R123 ;  /* 0x0000006b025d7223 */ /* 0x000fcc000001087b */
[----:B------:R-:W-:Y:S08]  /*15230*/  MUFU.EX2 R57, R57 ;  /* 0x0000003900397308 */ /* 0x000ff00000000800 */
[----:B------:R-:W-:Y:S01]  /*15240*/  MUFU.EX2 R61, R61 ;  /* 0x0000003d003d7308 */ /* 0x000fe20000000800 */
[----:B0-----:R-:W-:-:S04]  /*15250*/  FMNMX.FTZ R15, R28, R15, !PT ;  /* 0x0000000f1c0f7209 */ /* 0x001fc80007810000 */
[----:B------:R-:W-:Y:S01]  /*15260*/  FSETP.NEU.FTZ.AND P1, PT, R15, -INF , PT ;  /* 0xff8000000f00780b */ /* 0x000fe20003f3d000 */
[----:B------:R-:W-:-:S02]  /*15270*/  FFMA.FTZ R28, R2, R15, -8 ;  /* 0xc1000000021c7423 */ /* 0x000fc4000001000f */
[----:B------:R-:W-:Y:S03]  /*15280*/  MUFU.EX2 R158, R158 ;  /* 0x0000009e009e7308 */ /* 0x000fe60000000800 */
[----:B------:R-:W-:-:S05]  /*15290*/  FSEL R44, R28, RZ, P1 ;  /* 0x000000ff1c2c7208 */ /* 0x000fca0000800000 */
[----:B------:R-:W-:Y:S01]  /*152a0*/  MUFU.EX2 R53, R53 ;  /* 0x0000003500357308 */ /* 0x000fe20000000800 */
[----:B------:R-:W-:-:S01]  /*152b0*/  FFMA.FTZ R165, R2, R5, -R44 ;  /* 0x0000000502a57223 */ /* 0x000fc2000001082c */
[C-C-:B------:R-:W-:Y:S01]  /*152c0*/  FFMA.FTZ R28, R2.reuse, R27, -R44.reuse ;  /* 0x0000001b021c7223 */ /* 0x140fe2000001082c */
[----:B------:R-:W-:-:S01]  /*152d0*/  FFMA.FTZ R5, R2, R7, -R44 ;  /* 0x0000000702057223 */ /* 0x000fc2000001082c */
[C-C-:B------:R-:W-:Y:S01]  /*152e0*/  FFMA.FTZ R36, R2.reuse, R31, -R44.reuse ;  /* 0x0000001f02247223 */ /* 0x140fe2000001082c */
[----:B------:R-:W-:-:S01]  /*152f0*/  FFMA.FTZ R167, R2, R11, -R44 ;  /* 0x0000000b02a77223 */ /* 0x000fc2000001082c */
[C-C-:B------:R-:W-:Y:S01]  /*15300*/  FFMA.FTZ R32, R2.reuse, R35, -R44.reuse ;  /* 0x0000002302207223 */ /* 0x140fe2000001082c */
[----:B------:R-:W-:-:S01]  /*15310*/  FFMA.FTZ R7, R2, R13, -R44 ;  /* 0x0000000d02077223 */ /* 0x000fc2000001082c */
[----:B------:R-:W-:Y:S01]  /*15320*/  MUFU.EX2 R165, R165 ;  /* 0x000000a500a57308 */ /* 0x000fe20000000800 */
[----:B------:R-:W-:-:S01]  /*15330*/  FADD.FTZ R13, R164, R81 ;  /* 0x00000051a40d7221 */ /* 0x000fc20000010000 */
[C-C-:B------:R-:W-:Y:S01]  /*15340*/  FFMA.FTZ R42, R2.reuse, R39, -R44.reuse ;  /* 0x00000027022a7223 */ /* 0x140fe2000001082c */
[----:B------:R-:W-:-:S01]  /*15350*/  FFMA.FTZ R161, R2, R21, -R44 ;  /* 0x0000001502a17223 */ /* 0x000fc2000001082c */
[----:B------:R-:W-:Y:S01]  /*15360*/  FFMA.FTZ R34, R2, R43, -R44 ;  /* 0x0000002b02227223 */ /* 0x000fe2000001082c */
[----:B---3--:R-:W-:-:S01]  /*15370*/  FADD.FTZ R52, R4, R13 ;  /* 0x0000000d04347221 */ /* 0x008fc20000010000 */
[C-C-:B------:R-:W-:Y:S01]  /*15380*/  FFMA.FTZ R11, R2.reuse, R25, -R44.reuse ;  /* 0x00000019020b7223 */ /* 0x140fe2000001082c */
[----:B------:R-:W-:-:S01]  /*15390*/  FFMA.FTZ R47, R2, R47, -R44 ;  /* 0x0000002f022f7223 */ /* 0x000fc2000001082c */
[----:B------:R-:W0:Y:S01]  /*153a0*/  MUFU.EX2 R28, R28 ;  /* 0x0000001c001c7308 */ /* 0x000e220000000800 */
[----:B----4-:R-:W-:-:S01]  /*153b0*/  FADD.FTZ R21, R109, R52 ;  /* 0x000000346d157221 */ /* 0x010fc20000010000 */
[C-C-:B------:R-:W-:Y:S01]  /*153c0*/  FFMA.FTZ R163, R2.reuse, R29, -R44.reuse ;  /* 0x0000001d02a37223 */ /* 0x140fe2000001082c */
[----:B------:R-:W-:-:S01]  /*153d0*/  FFMA.FTZ R38, R2, R51, -R44 ;  /* 0x0000003302267223 */ /* 0x000fc2000001082c */
[----:B------:R-:W-:Y:S01]  /*153e0*/  FFMA.FTZ R33, R2, R33, -R44 ;  /* 0x0000002102217223 */ /* 0x000fe2000001082c */
[----:B-----5:R-:W-:-:S01]  /*153f0*/  FADD.FTZ R54, R166, R21 ;  /* 0x00000015a6367221 */ /* 0x020fc20000010000 */
[C-C-:B------:R-:W-:Y:S01]  /*15400*/  FFMA.FTZ R55, R2.reuse, R55, -R44.reuse ;  /* 0x0000003702377223 */ /* 0x140fe2000001082c */
[----:B------:R-:W-:-:S01]  /*15410*/  FFMA.FTZ R157, R2, R37, -R44 ;  /* 0x00000025029d7223 */ /* 0x000fc2000001082c */
[----:B------:R-:W2:Y:S01]  /*15420*/  MUFU.EX2 R5, R5 ;  /* 0x0000000500057308 */ /* 0x000ea20000000800 */
[----:B-1----:R-:W-:-:S01]  /*15430*/  FADD.FTZ R21, R111, R54 ;  /* 0x000000366f157221 */ /* 0x002fc20000010000 */
[C-C-:B------:R-:W-:Y:S01]  /*15440*/  FFMA.FTZ R40, R2.reuse, R59, -R44.reuse ;  /* 0x0000003b02287223 */ /* 0x140fe2000001082c */
[----:B------:R-:W-:-:S01]  /*15450*/  FFMA.FTZ R41, R2, R41, -R44 ;  /* 0x0000002902297223 */ /* 0x000fc2000001082c */
[----:B------:R-:W-:Y:S01]  /*15460*/  FFMA.FTZ R63, R2, R63, -R44 ;  /* 0x0000003f023f7223 */ /* 0x000fe2000001082c */
[----:B------:R-:W-:-:S01]  /*15470*/  FADD.FTZ R54, R10, R21 ;  /* 0x000000150a367221 */ /* 0x000fc20000010000 */
[C-C-:B------:R-:W-:Y:S01]  /*15480*/  FFMA.FTZ R159, R2.reuse, R45, -R44.reuse ;  /* 0x0000002d029f7223 */ /* 0x140fe2000001082c */
[----:B------:R-:W-:-:S01]  /*15490*/  FFMA.FTZ R67, R2, R67, -R44 ;  /* 0x0000004302437223 */ /* 0x000fc2000001082c */
[----:B------:R-:W1:Y:S01]  /*154a0*/  MUFU.EX2 R36, R36 ;  /* 0x0000002400247308 */ /* 0x000e620000000800 */
[----:B0-----:R-:W-:-:S01]  /*154b0*/  FADD.FTZ R50, R165, R28 ;  /* 0x0000001ca5327221 */ /* 0x001fc20000010000 */
[----:B------:R-:W-:Y:S01]  /*154c0*/  FADD.FTZ R21, R113, R54 ;  /* 0x0000003671157221 */ /* 0x000fe20000010000 */
[----:B------:R-:W-:-:S01]  /*154d0*/  FFMA.FTZ R49, R2, R49, -R44 ;  /* 0x0000003102317223 */ /* 0x000fc2000001082c */
[C-C-:B------:R-:W-:Y:S01]  /*154e0*/  FFMA.FTZ R71, R2.reuse, R71, -R44.reuse ;  /* 0x0000004702477223 */ /* 0x140fe2000001082c */
[----:B------:R-:W-:-:S01]  /*154f0*/  FFMA.FTZ R73, R2, R73, -R44 ;  /* 0x0000004902497223 */ /* 0x000fc2000001082c */
[----:B------:R-:W-:Y:S01]  /*15500*/  FADD.FTZ R56, R160, R21 ;  /* 0x00000015a0387221 */ /* 0x000fe20000010000 */
[----:B------:R-:W-:-:S01]  /*15510*/  FFMA.FTZ R75, R2, R75, -R44 ;  /* 0x0000004b024b7223 */ /* 0x000fc2000001082c */
[----:B------:R-:W0:Y:S01]  /*15520*/  MUFU.EX2 R167, R167 ;  /* 0x000000a700a77308 */ /* 0x000e220000000800 */
[----:B--2---:R-:W-:-:S01]  /*15530*/  FADD.FTZ R13, R5, R50 ;  /* 0x00000032050d7221 */ /* 0x004fc20000010000 */
[----:B------:R-:W-:Y:S01]  /*15540*/  FADD.FTZ R21, R115, R56 ;  /* 0x0000003873157221 */ /* 0x000fe20000010000 */
[----:B------:R-:W-:-:S01]  /*15550*/  FFMA.FTZ R77, R2, R77, -R44 ;  /* 0x0000004d024d7223 */ /* 0x000fc2000001082c */
[C-C-:B------:R-:W-:Y:S01]  /*15560*/  FFMA.FTZ R121, R2.reuse, R121, -R44.reuse ;  /* 0x0000007902797223 */ /* 0x140fe2000001082c */
[----:B------:R-:W-:-:S01]  /*15570*/  FFMA.FTZ R91, R2, R91, -R44 ;  /* 0x0000005b025b7223 */ /* 0x000fc2000001082c */
[----:B------:R-:W-:Y:S01]  /*15580*/  FADD.FTZ R56, R12, R21 ;  /* 0x000000150c387221 */ /* 0x000fe20000010000 */
[----:B------:R-:W-:Y:S01]  /*15590*/  F2FP.SATFINITE.E4M3.F32.PACK_AB_MERGE_C R109, R109, R4, RZ ;  /* 0x000000046d6d723e */ /* 0x000fe200048070ff */
[----:B------:R-:W2:Y:S01]  /*155a0*/  MUFU.EX2 R32, R32 ;  /* 0x0000002000207308 */ /* 0x000ea20000000800 */
[----:B-1----:R-:W-:-:S01]  /*155b0*/  FADD.FTZ R52, R36, R13 ;  /* 0x0000000d24347221 */ /* 0x002fc20000010000 */
[----:B------:R-:W-:Y:S01]  /*155c0*/  FADD.FTZ R21, R117, R56 ;  /* 0x0000003875157221 */ /* 0x000fe20000010000 */
[----:B------:R-:W-:Y:S01]  /*155d0*/  F2FP.SATFINITE.E4M3.F32.PACK_AB_MERGE_C R113, R113, R10, RZ ;  /* 0x0000000a7171723e */ /* 0x000fe200048070ff */
[C-C-:B------:R-:W-:Y:S01]  /*155e0*/  FFMA.FTZ R83, R2.reuse, R83, -R44.reuse ;  /* 0x0000005302537223 */ /* 0x140fe2000001082c */
[----:B------:R-:W-:-:S01]  /*155f0*/  FFMA.FTZ R89, R2, R89, -R44 ;  /* 0x0000005902597223 */ /* 0x000fc2000001082c */
[----:B------:R-:W-:Y:S01]  /*15600*/  FADD.FTZ R58, R162, R21 ;  /* 0x00000015a23a7221 */ /* 0x000fe20000010000 */
[----:B------:R-:W-:-:S01]  /*15610*/  FFMA.FTZ R87, R2, R87, -R44 ;  /* 0x0000005702577223 */ /* 0x000fc2000001082c */
[----:B------:R-:W1:Y:S01]  /*15620*/  MUFU.EX2 R7, R7 ;  /* 0x0000000700077308 */ /* 0x000e620000000800 */
[----:B0-----:R-:W-:-:S01]  /*15630*/  FADD.FTZ R13, R167, R52 ;  /* 0x00000034a70d7221 */ /* 0x001fc20000010000 */
[----:B------:R-:W-:Y:S01]  /*15640*/  FADD.FTZ R21, R119, R58 ;  /* 0x0000003a77157221 */ /* 0x000fe20000010000 */
[----:B------:R-:W-:-:S02]  /*15650*/  F2FP.SATFINITE.E4M3.F32.PACK_AB_MERGE_C R117, R117, R12, RZ ;  /* 0x0000000c7575723e */ /* 0x000fc400048070ff */
[----:B------:R-:W-:Y:S01]  /*15660*/  F2FP.SATFINITE.E4M3.F32.PACK_AB_MERGE_C R36, R36, R5, RZ ;  /* 0x000000052424723e */ /* 0x000fe200048070ff */
[----:B------:R-:W-:-:S01]  /*15670*/  FADD.FTZ R58, R14, R21 ;  /* 0x000000150e3a7221 */ /* 0x000fc20000010000 */
[----:B------:R-:W-:Y:S01]  /*15680*/  F2FP.SATFINITE.E4M3.F32.PACK_AB_MERGE_C R14, R79, R14, RZ ;  /* 0x0000000e4f0e723e */ /* 0x000fe200048070ff */
[----:B------:R-:W0:Y:S01]  /*15690*/  MUFU.EX2 R42, R42 ;  /* 0x0000002a002a7308 */ /* 0x000e220000000800 */
[----:B--2---:R-:W-:-:S01]  /*156a0*/  FADD.FTZ R52, R32, R13 ;  /* 0x0000000d20347221 */ /* 0x004fc20000010000 */
[----:B------:R-:W-:Y:S01]  /*156b0*/  FADD.FTZ R21, R79, R58 ;  /* 0x0000003a4f157221 */ /* 0x000fe20000010000 */
[----:B------:R-:W-:Y:S02]  /*156c0*/  F2FP.SATFINITE.E4M3.F32.PACK_AB_MERGE_C R164, R81, R164, R109 ;  /* 0x000000a451a4723e */ /* 0x000fe4000480706d */
[----:B------:R-:W-:Y:S01]  /*156d0*/  F2FP.SATFINITE.E4M3.F32.PACK_AB_MERGE_C R166, R111, R166, R113 ;  /* 0x000000a66fa6723e */ /* 0x000fe20004807071 */
[----:B------:R-:W-:-:S01]  /*156e0*/  FADD.FTZ R60, R156, R21 ;  /* 0x000000159c3c7221 */ /* 0x000fc20000010000 */
[----:B------:R-:W-:Y:S01]  /*156f0*/  F2FP.SATFINITE.E4M3.F32.PACK_AB_MERGE_C R160, R115, R160, R117 ;  /* 0x000000a073a0723e */ /* 0x000fe20004807075 */
[----:B------:R-:W2:Y:S01]  /*15700*/  MUFU.EX2 R161, R161 ;  /* 0x000000a100a17308 */ /* 0x000ea20000000800 */
[----:B-1----:R-:W-:-:S01]  /*15710*/  FADD.FTZ R13, R7, R52 ;  /* 0x00000034070d7221 */ /* 0x002fc20000010000 */
[----:B------:R-:W-:Y:S01]  /*15720*/  FADD.FTZ R25, R57, R60 ;  /* 0x0000003c39197221 */ /* 0x000fe20000010000 */
[----:B------:R-:W-:-:S02]  /*15730*/  F2FP.SATFINITE.E4M3.F32.PACK_AB_MERGE_C R162, R119, R162, R14 ;  /* 0x000000a277a2723e */ /* 0x000fc4000480700e */
[----:B------:R-:W-:Y:S01]  /*15740*/  F2FP.SATFINITE.E4M3.F32.PACK_AB_MERGE_C R165, R28, R165, R36 ;  /* 0x000000a51ca5723e */ /* 0x000fe20004807024 */
[----:B------:R-:W-:-:S01]  /*15750*/  FADD.FTZ R60, R20, R25 ;  /* 0x00000019143c7221 */ /* 0x000fc20000010000 */
[----:B------:R-:W-:Y:S01]  /*15760*/  F2FP.SATFINITE.E4M3.F32.PACK_AB_MERGE_C R20, R61, R20, RZ ;  /* 0x000000143d14723e */ /* 0x000fe200048070ff */
[----:B------:R-:W1:Y:S01]  /*15770*/  MUFU.EX2 R34, R34 ;  /* 0x0000002200227308 */ /* 0x000e620000000800 */
[----:B0-----:R-:W-:-:S01]  /*15780*/  FADD.FTZ R54, R42, R13 ;  /* 0x0000000d2a367221 */ /* 0x001fc20000010000 */
[----:B------:R-:W-:Y:S01]  /*15790*/  FADD.FTZ R25, R61, R60 ;  /* 0x0000003c3d197221 */ /* 0x000fe20000010000 */
[----:B------:R-:W-:Y:S02]  /*157a0*/  F2FP.SATFINITE.E4M3.F32.PACK_AB_MERGE_C R42, R42, R7, RZ ;  /* 0x000000072a2a723e */ /* 0x000fe400048070ff */
[----:B------:R-:W-:Y:S02]  /*157b0*/  F2FP.SATFINITE.E4M3.F32.PACK_AB_MERGE_C R156, R57, R156, R20 ;  /* 0x0000009c399c723e */ /* 0x000fe40004807014 */
[----:B------:R-:W-:Y:S01]  /*157c0*/  F2FP.SATFINITE.E4M3.F32.PACK_AB_MERGE_C R167, R32, R167, R42 ;  /* 0x000000a720a7723e */ /* 0x000fe2000480702a */
        /* <DEDUP_REMOVED lines=17> */
[----:B-1----:R-:W-:-:S01]  /*158e0*/  FADD.FTZ R58, R48, R13 ;  /* 0x0000000d303a7221 */ /* 0x002fc20000010000 */
[----:B------:R-:W-:Y:S02]  /*158f0*/  IADD3 R13, R3, 0x38840, RZ ;  /* 0x00038840030d7810 */ /* 0x000fe40007ffe0ff */
[----:B------:R-:W-:Y:S02]  /*15900*/  F2FP.SATFINITE.E4M3.F32.PACK_AB_MERGE_C R33, R48, R33, RZ ;  /* 0x000000213021723e */ /* 0x000fe400048070ff */
[----:B------:R-:W-:Y:S01]  /*15910*/  PRMT R13, R62, 0x654, R13 ;  /* 0x000006543e0d7816 */ /* 0x000fe2000000000d */
[----:B------:R-:W-:-:S01]  /*15920*/  FADD.FTZ R62, R158, R25 ;  /* 0x000000199e3e7221 */ /* 0x000fc20000010000 */
[----:B------:R-:W1:Y:S01]  /*15930*/  MUFU.EX2 R41, R41 ;  /* 0x0000002900297308 */ /* 0x000e620000000800 */
[----:B0-----:R-:W-:-:S01]  /*15940*/  FADD.FTZ R21, R157, R58 ;  /* 0x0000003a9d157221 */ /* 0x001fc20000010000 */
[----:B------:R0:W-:Y:S01]  /*15950*/  SYNCS.ARRIVE.TRANS64.RED.A1T0 RZ, [R13+URZ], RZ ;  /* 0x000000ff0dff79a7 */ /* 0x0001e2000810043f */
[----:B------:R-:W-:-:S05]  /*15960*/  F2FP.SATFINITE.E4M3.F32.PACK_AB_MERGE_C R163, R38, R163, R33 ;  /* 0x000000a326a3723e */ /* 0x000fca0004807021 */
[----:B------:R-:W3:Y:S01]  /*15970*/  MUFU.EX2 R50, R63 ;  /* 0x0000003f00327308 */ /* 0x000ee20000000800 */
[----:B--2---:R-:W-:-:S07]  /*15980*/  FADD.FTZ R58, R40, R21 ;  /* 0x00000015283a7221 */ /* 0x004fce0000010000 */
[----:B------:R-:W0:Y:S01]  /*15990*/  MUFU.EX2 R159, R159 ;  /* 0x0000009f009f7308 */ /* 0x000e220000000800 */
[----:B-1----:R-:W-:-:S07]  /*159a0*/  FADD.FTZ R21, R41, R58 ;  /* 0x0000003a29157221 */ /* 0x002fce0000010000 */
[----:B------:R-:W1:Y:S01]  /*159b0*/  MUFU.EX2 R52, R67 ;  /* 0x0000004300347308 */ /* 0x000e620000000800 */
[----:B---3--:R-:W-:-:S01]  /*159c0*/  FADD.FTZ R60, R50, R21 ;  /* 0x00000015323c7221 */ /* 0x008fc20000010000 */
[----:B------:R-:W-:Y:S01]  /*159d0*/  FADD.FTZ R21, R53, R62 ;  /* 0x0000003e35157221 */ /* 0x000fe20000010000 */
[----:B------:R-:W-:-:S04]  /*159e0*/  F2FP.SATFINITE.E4M3.F32.PACK_AB_MERGE_C R41, R50, R41, RZ ;  /* 0x000000293229723e */ /* 0x000fc800048070ff */
[----:B------:R-:W-:Y:S01]  /*159f0*/  F2FP.SATFINITE.E4M3.F32.PACK_AB_MERGE_C R157, R40, R157, R41 ;  /* 0x0000009d289d723e */ /* 0x000fe20004807029 */
[----:B------:R-:W2:Y:S01]  /*15a00*/  MUFU.EX2 R49, R49 ;  /* 0x0000003100317308 */ /* 0x000ea20000000800 */
[----:B0-----:R-:W-:-:S07]  /*15a10*/  FADD.FTZ R13, R159, R60 ;  /* 0x0000003c9f0d7221 */ /* 0x001fce0000010000 */
[----:B------:R-:W0:Y:S01]  /*15a20*/  MUFU.EX2 R24, R24 ;  /* 0x0000001800187308 */ /* 0x000e220000000800 */
[----:B-1----:R-:W-:-:S07]  /*15a30*/  FADD.FTZ R60, R52, R13 ;  /* 0x0000000d343c7221 */ /* 0x002fce0000010000 */
[----:B------:R-:W1:Y:S01]  /*15a40*/  MUFU.EX2 R54, R71 ;  /* 0x0000004700367308 */ /* 0x000e620000000800 */
[----:B--2---:R-:W-:-:S07]  /*15a50*/  FADD.FTZ R13, R49, R60 ;  /* 0x0000003c310d7221 */ /* 0x004fce0000010000 */
[----:B------:R-:W2:Y:S01]  /*15a60*/  MUFU.EX2 R69, R69 ;  /* 0x0000004500457308 */ /* 0x000ea20000000800 */
[----:B0-----:R-:W-:-:S07]  /*15a70*/  FADD.FTZ R62, R24, R21 ;  /* 0x00000015183e7221 */ /* 0x001fce0000010000 */
[----:B------:R-:W0:Y:S01]  /*15a80*/  MUFU.EX2 R73, R73 ;  /* 0x0000004900497308 */ /* 0x000e220000000800 */
        /* <DEDUP_REMOVED lines=16> */
[----:B-1----:R-:W-:-:S07]  /*15b90*/  FADD.FTZ R10, R26, R21 ;  /* 0x000000151a0a7221 */ /* 0x002fce0000010000 */
[----:B------:R-:W1:Y:S01]  /*15ba0*/  MUFU.EX2 R58, R121 ;  /* 0x00000079003a7308 */ /* 0x000e620000000800 */
[----:B--2---:R-:W-:-:S07]  /*15bb0*/  FADD.FTZ R13, R77, R4 ;  /* 0x000000044d0d7221 */ /* 0x004fce0000010000 */
[----:B------:R-:W2:Y:S01]  /*15bc0*/  MUFU.EX2 R154, R154 ;  /* 0x0000009a009a7308 */ /* 0x000ea20000000800 */
[C---:B0-----:R-:W-:Y:S01]  /*15bd0*/  F2FP.SATFINITE.E4M3.F32.PACK_AB_MERGE_C R26, R95.reuse, R26, RZ ;  /* 0x0000001a5f1a723e */ /* 0x041fe200048070ff */
[----:B------:R-:W-:-:S03]  /*15be0*/  FADD.FTZ R95, R95, R10 ;  /* 0x0000000a5f5f7221 */ /* 0x000fc60000010000 */
[----:B------:R-:W-:-:S03]  /*15bf0*/  F2FP.SATFINITE.E4M3.F32.PACK_AB_MERGE_C R152, R65, R152, R26 ;  /* 0x000000984198723e */ /* 0x000fc6000480701a */
[----:B------:R-:W0:Y:S01]  /*15c00*/  MUFU.EX2 R91, R91 ;  /* 0x0000005b005b7308 */ /* 0x000e220000000800 */
[----:B-1----:R-:W-:-:S01]  /*15c10*/  FADD.FTZ R10, R58, R13 ;  /* 0x0000000d3a0a7221 */ /* 0x002fc20000010000 */
[----:B------:R-:W-:-:S04]  /*15c20*/  F2FP.SATFINITE.E4M3.F32.PACK_AB_MERGE_C R58, R58, R77, RZ ;  /* 0x0000004d3a3a723e */ /* 0x000fc800048070ff */
[----:B------:R-:W-:Y:S02]  /*15c30*/  F2FP.SATFINITE.E4M3.F32.PACK_AB_MERGE_C R153, R56, R73, R58 ;  /* 0x000000493899723e */ /* 0x000fe4000480703a */
        /* <DEDUP_REMOVED lines=12> */
[C---:B--2---:R-:W-:Y:S01]  /*15d00*/  F2FP.SATFINITE.E4M3.F32.PACK_AB_MERGE_C R30, R85.reuse, R30, RZ ;  /* 0x0000001e551e723e */ /* 0x044fe200048070ff */
[----:B------:R-:W-:-:S03]  /*15d10*/  FADD.FTZ R5, R85, R12 ;  /* 0x0000000c55057221 */ /* 0x000fc60000010000 */
[----:B------:R-:W-:Y:S02]  /*15d20*/  F2FP.SATFINITE.E4M3.F32.PACK_AB_MERGE_C R154, R93, R154, R30 ;  /* 0x0000009a5d9a723e */ /* 0x000fe4000480701e */
[C---:B0-----:R-:W-:Y:S01]  /*15d30*/  F2FP.SATFINITE.E4M3.F32.PACK_AB_MERGE_C R89, R4.reuse, R89, RZ ;  /* 0x000000590459723e */ /* 0x041fe200048070ff */
[----:B------:R-:W-:-:S03]  /*15d40*/  FADD.FTZ R4, R4, R7 ;  /* 0x0000000704047221 */ /* 0x000fc60000010000 */
[----:B------:R-:W-:Y:S01]  /*15d50*/  F2FP.SATFINITE.E4M3.F32.PACK_AB_MERGE_C R155, R44, R91, R89 ;  /* 0x0000005b2c9b723e */ /* 0x000fe20004807059 */
[----:B------:R-:W-:Y:S06]  /*15d60*/  @!P0 BRA `(.L_x_644) ;  /* 0x0000000000048947 */ /* 0x000fec0003800000 */
[----:B------:R-:W-:Y:S01]  /*15d70*/  BPT.TRAP 0x1 ;  /* 0x000000040000795c */ /* 0x000fe20000300000 */
.L_x_644:
[----:B------:R0:W1:Y:S01]  /*15d80*/  SYNCS.PHASECHK.TRANS64.TRYWAIT P1, [R3+URZ+0x38850], R6 ;  /* 0x03885006030075a7 */ /* 0x000062000802017f */
[----:B------:R-:W-:Y:S05]  /*15d90*/  @!P0 BRA `(.L_x_645) ;  /* 0x0000000000048947 */ /* 0x000fea0003800000 */
[----:B------:R-:W-:Y:S01]  /*15da0*/  BPT.TRAP 0x1 ;  /* 0x000000040000795c */ /* 0x000fe20000300000 */
.L_x_645:
[----:B------:R-:W-:Y:S04]  /*15db0*/  BSSY B0, `(.L_x_646) ;  /* 0x0000004000007945 */ /* 0x000fe80003800000 */
[----:B-1----:R-:W-:Y:S05]  /*15dc0*/  @P1 BRA `(.L_x_647) ;  /* 0x0000000000081947 */ /* 0x002fea0003800000 */
[----:B------:R-:W1:Y:S02]  /*15dd0*/  SYNCS.PHASECHK.TRANS64.TRYWAIT P1, [R3+URZ+0x38850], R6 ;  /* 0x03885006030075a7 */ /* 0x000e64000802017f */
[----:B-1----:R-:W-:Y:S05]  /*15de0*/  @!P1 BRA `(.L_x_648) ;  /* 0x0000010400609947 */ /* 0x002fea0003800000 */
.L_x_647:
[----:B------:R-:W-:Y:S05]  /*15df0*/  BSYNC B0 ;  /* 0x0000000000007941 */ /* 0x000fea0003800000 */
.L_x_646:
[----:B------:R-:W-:Y:S05]  /*15e00*/  WARPSYNC.ALL ;  /* 0x0000000000007948 */ /* 0x000fea0003800000 */
[----:B------:R-:W-:Y:S01]  /*15e10*/  R2UR UR4, R23 ;  /* 0x00000000170472ca */ /* 0x000fe200000e0000 */
[----:B------:R2:W-:Y:S01]  /*15e20*/  BAR.SYNC.DEFER_BLOCKING R8, 0x100 ;  /* 0x000400080000751d */ /* 0x0005e20000010000 */
[----:B------:R-:W-:Y:S01]  /*15e30*/  IMAD.MOV.U32 R7, RZ, RZ, 0x40000040 ;  /* 0x40000040ff077424 */ /* 0x000fe200078e00ff */
[----:B------:R-:W-:-:S04]  /*15e40*/  MOV R11, 0x40000040 ;  /* 0x40000040000b7802 */ /* 0x000fc80000000f00 */
[----:B------:R-:W-:Y:S02]  /*15e50*/  R2UR UR7, R7 ;  /* 0x00000000070772ca */ /* 0x000fe400000e0000 */
[----:B------:R-:W-:-:S04]  /*15e60*/  MOV R7, 0x40000040 ;  /* 0x4000004000077802 */ /* 0x000fc80000000f00 */
[----:B------:R-:W-:-:S04]  /*15e70*/  UIADD3 UR4, UR4, 0x400, URZ ;  /* 0x0000040004047890 */ /* 0x000fc8000fffe03f */
[----:B------:R-:W-:-:S04]  /*15e80*/  USHF.R.U32.HI UR4, URZ, 0x4, UR4 ;  /* 0x000000043f047899 */ /* 0x000fc80008011604 */
[----:B------:R-:W-:-:S04]  /*15e90*/  ULOP3.LUT UR4, UR4, 0x3fff, URZ, 0xc0, !UPT ;  /* 0x00003fff04047892 */ /* 0x000fc8000f8ec03f */
[----:B------:R-:W-:Y:S01]  /*15ea0*/  ULOP3.LUT UR42, UR4, 0x10000, URZ, 0xfc, !UPT ;  /* 0x00010000042a7892 */ /* 0x000fe2000f8efc3f */
[----:B------:R-:W-:-:S05]  /*15eb0*/  WARPGROUP.ARRIVE ;  /* 0x00000000000079c5 */ /* 0x000fca0000000000 */
[----:B01----:R-:W-:-:S04]  /*15ec0*/  LEA R6, R225, UR42, 0xb ;  /* 0x0000002ae1067c11 */ /* 0x003fc8000f8e58ff */
[C---:B------:R-:W-:Y:S01]  /*15ed0*/  R2UR UR6, R6.reuse ;  /* 0x00000000060672ca */ /* 0x040fe200000e0000 */
[----:B------:R-:W-:-:S12]  /*15ee0*/  VIADD R10, R6, 0x2 ;  /* 0x00000002060a7836 */ /* 0x000fd80000000000 */
[----:B------:R-:W-:Y:S01]  /*15ef0*/  QGMMA.64x256x32.F32.E4M3.E4M3 R24, R164, gdesc[UR4], RZ, !UPT, gsb0 ;  /* 0x03e00004a4187df3 */ /* 0x000fe2000c0008ff */
[----:B------:R-:W-:Y:S01]  /*15f00*/  R2UR UR6, R10 ;  /* 0x000000000a0672ca */ /* 0x000fe200000e0000 */
[C---:B------:R-:W-:Y:S01]  /*15f10*/  VIADD R10, R6.reuse, 0x4 ;  /* 0x00000004060a7836 */ /* 0x040fe20000000000 */
[----:B------:R-:W-:Y:S01]  /*15f20*/  R2UR UR7, R11 ;  /* 0x000000000b0772ca */ /* 0x000fe200000e0000 */
[----:B------:R-:W-:Y:S02]  /*15f30*/  IMAD.MOV.U32 R11, RZ, RZ, 0x40000040 ;  /* 0x40000040ff0b7424 */ /* 0x000fe400078e00ff */
[----:B------:R-:W-:Y:S01]  /*15f40*/  VIADD R6, R6, 0x6 ;  /* 0x0000000606067836 */ /* 0x000fe20000000000 */
[----:B------:R-:W-:Y:S02]  /*15f50*/  WARPGROUP.DEPBAR.LE gsb0, 0x0 ;  /* 0x00008000000079c5 */ /* 0x000fe40000010000 */
[----:B------:R-:W-:-:S15]  /*15f60*/  WARPGROUP.ARRIVE ;  /* 0x00000000000079c5 */ /* 0x000fde0000000000 */
[----:B------:R-:W-:-:S04]  /*15f70*/  NOP ;  /* 0x0000000000007918 */ /* 0x000fc80000000000 */
[----:B------:R-:W-:Y:S01]  /*15f80*/  QGMMA.64x256x32.F32.E4M3.E4M3 R24, R160, gdesc[UR4], R24, gsb0 ;  /* 0x03e00004a0187df3 */ /* 0x000fe20008000818 */
[----:B------:R-:W-:Y:S02]  /*15f90*/  R2UR UR6, R10 ;  /* 0x000000000a0672ca */ /* 0x000fe400000e0000 */
[----:B------:R-:W-:Y:S01]  /*15fa0*/  R2UR UR7, R11 ;  /* 0x000000000b0772ca */ /* 0x000fe200000e0000 */
[----:B------:R-:W-:Y:S02]  /*15fb0*/  WARPGROUP.DEPBAR.LE gsb0, 0x0 ;  /* 0x00008000000079c5 */ /* 0x000fe40000010000 */
[----:B------:R-:W-:-:S15]  /*15fc0*/  WARPGROUP.ARRIVE ;  /* 0x00000000000079c5 */ /* 0x000fde0000000000 */
[----:B------:R-:W-:-:S07]  /*15fd0*/  NOP ;  /* 0x0000000000007918 */ /* 0x000fce0000000000 */
[----:B------:R-:W-:Y:S01]  /*15fe0*/  QGMMA.64x256x32.F32.E4M3.E4M3 R24, R156, gdesc[UR4], R24, gsb0 ;  /* 0x03e000049c187df3 */ /* 0x000fe20008000818 */
[----:B------:R-:W-:Y:S02]  /*15ff0*/  R2UR UR6, R6 ;  /* 0x00000000060672ca */ /* 0x000fe400000e0000 */
[----:B------:R-:W-:Y:S01]  /*16000*/  R2UR UR7, R7 ;  /* 0x00000000070772ca */ /* 0x000fe200000e0000 */
[----:B------:R-:W-:Y:S02]  /*16010*/  WARPGROUP.DEPBAR.LE gsb0, 0x0 ;  /* 0x00008000000079c5 */ /* 0x000fe40000010000 */
[----:B------:R-:W-:-:S15]  /*16020*/  WARPGROUP.ARRIVE ;  /* 0x00000000000079c5 */ /* 0x000fde0000000000 */
[----:B------:R-:W-:-:S07]  /*16030*/  NOP ;  /* 0x0000000000007918 */ /* 0x000fce0000000000 */
[----:B------:R-:W-:Y:S03]  /*16040*/  QGMMA.64x256x32.F32.E4M3.E4M3 R24, R152, gdesc[UR4], R24, gsb0 ;  /* 0x03e0000498187df3 */ /* 0x000fe60008000818 */
[----:B------:R-:W-:Y:S02]  /*16050*/  WARPGROUP.DEPBAR.LE gsb0, 0x0 ;  /* 0x00008000000079c5 */ /* 0x000fe40000010000 */
[----:B--2---:R-:W-:Y:S05]  /*16060*/  @!P0 BRA `(.L_x_649) ;  /* 0x0000000000048947 */ /* 0x004fea0003800000 */
[----:B------:R-:W-:Y:S01]  /*16070*/  BPT.TRAP 0x1 ;  /* 0x000000040000795c */ /* 0x000fe20000300000 */
.L_x_649:
[----:B------:R-:W-:Y:S01]  /*16080*/  ISETP.GE.AND P1, PT, R168, 0x81, PT ;  /* 0x00000081a800780c */ /* 0x000fe20003f26270 */
[----:B------:R-:W-:Y:S02]  /*16090*/  VIADD R3, R3, 0x38860 ;  /* 0x0003886003037836 */ /* 0x000fe40000000000 */
[----:B------:R-:W-:-:S05]  /*160a0*/  IMAD.U32 R6, RZ, RZ, UR60 ;  /* 0x0000003cff067e24 */ /* 0x000fca000f8e00ff */
[----:B------:R-:W-:-:S04]  /*160b0*/  PRMT R3, R6, 0x654, R3 ;  /* 0x0000065406037816 */ /* 0x000fc80000000003 */
[----:B------:R0:W-:Y:S01]  /*160c0*/  SYNCS.ARRIVE.TRANS64.RED.A1T0 RZ, [R3+URZ], RZ ;  /* 0x000000ff03ff79a7 */ /* 0x0001e2000810043f */
[----:B------:R-:W-:Y:S05]  /*160d0*/  @!P1 BRA `(.L_x_650) ;  /* 0x0000002400449947 */ /* 0x000fea0003800000 */
[----:B0-----:R-:W-:Y:S01]  /*160e0*/  VIADD R3, R169, 0xfffffffe ;  /* 0xfffffffea9037836 */ /* 0x001fe20000000000 */
[----:B------:R-:W-:Y:S01]  /*160f0*/  MOV R10, R15 ;  /* 0x0000000f000a7202 */ /* 0x000fe20000000f00 */
[----:B------:R-:W-:-:S07]  /*16100*/  IMAD.MOV.U32 R12, RZ, RZ, R0 ;  /* 0x000000ffff0c7224 */ /* 0x000fce00078e0000 */
.L_x_662:
[----:B------:R-:W-:Y:S01]  /*16110*/  VIADD R225, R225, 0x1 ;  /* 0x00000001e1e17836 */ /* 0x000fe20000000000 */
[----:B------:R-:W-:Y:S05]  /*16120*/  YIELD ;  /* 0x0000000000007946 */ /* 0x000fea0003800000 */
[----:B------:R-:W-:-:S04]  /*16130*/  ISETP.NE.AND P1, PT, R225, 0x2, PT ;  /* 0x00000002e100780c */ /* 0x000fc80003f25270 */
[----:B------:R-:W-:Y:S02]  /*16140*/  SEL R7, RZ, 0x1, P1 ;  /* 0x00000001ff077807 */ /* 0x000fe40000800000 */
[----:B------:R-:W-:Y:S02]  /*16150*/  SEL R8, R225, RZ, P1 ;  /* 0x000000ffe1087207 */ /* 0x000fe40000800000 */
[C---:B------:R-:W-:Y:S01]  /*16160*/  ISETP.GT.AND P1, PT, R3.reuse, RZ, PT ;  /* 0x000000ff0300720c */ /* 0x040fe20003f24270 */
[----:B------:R-:W-:Y:S01]  /*16170*/  VIADD R3, R3, 0xffffffff ;  /* 0xffffffff03037836 */ /* 0x000fe20000000000 */
[----:B------:R-:W-:Y:S02]  /*16180*/  LOP3.LUT R226, R226, R7, RZ, 0x3c, !PT ;  /* 0x00000007e2e27212 */ /* 0x000fe400078e3cff */
[----:B------:R-:W-:Y:S01]  /*16190*/  MOV R225, R8 ;  /* 0x0000000800e17202 */ /* 0x000fe20000000f00 */
[----:B-12---:R-:W-:Y:S08]  /*161a0*/  @!P0 BRA `(.L_x_651) ;  /* 0x0000000000048947 */ /* 0x006ff00003800000 */
[----:B------:R-:W-:Y:S01]  /*161b0*/  BPT.TRAP 0x1 ;  /* 0x000000040000795c */ /* 0x000fe20000300000 */
.L_x_651:
[----:B------:R-:W-:Y:S01]  /*161c0*/  IMAD R6, R225, 0x8, R23 ;  /* 0x00000008e1067824 */ /* 0x000fe200078e0217 */
[----:B------:R-:W-:-:S04]  /*161d0*/  SHF.L.U32 R7, R226, 0x1f, RZ ;  /* 0x0000001fe2077819 */ /* 0x000fc800000006ff */
[----:B------:R0:W1:Y:S01]  /*161e0*/  SYNCS.PHASECHK.TRANS64.TRYWAIT P2, [R6+URZ+0x38830], R7 ;  /* 0x03883007060075a7 */ /* 0x000062000804017f */
[----:B------:R-:W-:Y:S05]  /*161f0*/  @!P0 BRA `(.L_x_652) ;  /* 0x0000000000048947 */ /* 0x000fea0003800000 */
[----:B------:R-:W-:Y:S01]  /*16200*/  BPT.TRAP 0x1 ;  /* 0x000000040000795c */ /* 0x000fe20000300000 */
.L_x_652:
[----:B------:R-:W-:Y:S02]  /*16210*/  LEA R14, R8, UR61, 0xb ;  /* 0x0000003d080e7c11 */ /* 0x000fe4000f8e58ff */
[----:B------:R-:W-:-:S03]  /*16220*/  MOV R15, 0x40000040 ;  /* 0x40000040000f7802 */ /* 0x000fc60000000f00 */
[C---:B------:R-:W-:Y:S02]  /*16230*/  VIADD R20, R14.reuse, 0x2 ;  /* 0x000000020e147836 */ /* 0x040fe40000000000 */
[----:B------:R-:W-:Y:S01]  /*16240*/  VIADD R0, R14, 0x4 ;  /* 0x000000040e007836 */ /* 0x000fe20000000000 */
[----:B-1----:R-:W-:Y:S06]  /*16250*/  @P2 BRA `(.L_x_653) ;  /* 0x0000000000082947 */ /* 0x002fec0003800000 */
[----:B------:R-:W1:Y:S02]  /*16260*/  SYNCS.PHASECHK.TRANS64.TRYWAIT P2, [R6+URZ+0x38830], R7 ;  /* 0x03883007060075a7 */ /* 0x000e64000804017f */
[----:B-1----:R-:W-:Y:S05]  /*16270*/  @!P2 BRA `(.L_x_654) ;  /* 0x000001000050a947 */ /* 0x002fea0003800000 */
.L_x_653:
[----:B------:R-:W2:Y:S01]  /*16280*/  LDL.64 R156, [R1+0x10] ;  /* 0x00001000019c7983 */ /* 0x000ea20000100a00 */
[----:B------:R-:W-:Y:S05]  /*16290*/  WARPSYNC.ALL ;  /* 0x0000000000007948 */ /* 0x000fea0003800000 */
[----:B------:R-:W-:Y:S01]  /*162a0*/  R2UR UR6, R20 ;  /* 0x00000000140672ca */ /* 0x000fe200000e0000 */
[----:B------:R-:W-:Y:S01]  /*162b0*/  IMAD.MOV.U32 R20, RZ, RZ, R0 ;  /* 0x000000ffff147224 */ /* 0x000fe200078e0000 */
[----:B------:R-:W3:Y:S01]  /*162c0*/  LDL.64 R220, [R1] ;  /* 0x0000000001dc7983 */ /* 0x000ee20000100a00 */
[----:B------:R-:W-:Y:S01]  /*162d0*/  IMAD.MOV.U32 R21, RZ, RZ, 0x40000040 ;  /* 0x40000040ff157424 */ /* 0x000fe200078e00ff */
[C---:B------:R-:W-:Y:S01]  /*162e0*/  R2UR UR10, R14.reuse ;  /* 0x000000000e0a72ca */ /* 0x040fe200000e0000 */
[----:B------:R-:W-:Y:S01]  /*162f0*/  VIADD R152, R14, 0x6 ;  /* 0x000000060e987836 */ /* 0x000fe20000000000 */
[----:B------:R-:W-:Y:S01]  /*16300*/  R2UR UR14, R20 ;  /* 0x00000000140e72ca */ /* 0x000fe200000e0000 */
[----:B------:R-:W-:Y:S01]  /*16310*/  IMAD.MOV.U32 R153, RZ, RZ, 0x40000040 ;  /* 0x40000040ff997424 */ /* 0x000fe200078e00ff */
[C---:B------:R-:W-:Y:S01]  /*16320*/  IADD3 R20, R14.reuse, 0x400, RZ ;  /* 0x000004000e147810 */ /* 0x040fe20007ffe0ff */
[----:B------:R-:W-:Y:S01]  /*16330*/  VIADD R154, R14, 0x404 ;  /* 0x000004040e9a7836 */ /* 0x000fe20000000000 */
[----:B------:R-:W-:-:S02]  /*16340*/  R2UR UR7, R21 ;  /* 0x00000000150772ca */ /* 0x000fc400000e0000 */
[C---:B------:R-:W-:Y:S02]  /*16350*/  R2UR UR15, R21.reuse ;  /* 0x00000000150f72ca */ /* 0x040fe400000e0000 */
[----:B------:R-:W-:Y:S02]  /*16360*/  R2UR UR22, R20 ;  /* 0x00000000141672ca */ /* 0x000fe400000e0000 */
[----:B------:R-:W-:Y:S02]  /*16370*/  R2UR UR23, R21 ;  /* 0x00000000151772ca */ /* 0x000fe400000e0000 */
[----:B------:R-:W4:Y:S01]  /*16380*/  LDL.64 R20, [R1+0x8] ;  /* 0x0000080001147983 */ /* 0x000f220000100a00 */
[----:B------:R-:W-:Y:S01]  /*16390*/  R2UR UR11, R15 ;  /* 0x000000000f0b72ca */ /* 0x000fe200000e0000 */
[----:B------:R-:W-:Y:S01]  /*163a0*/  IMAD.MOV.U32 R155, RZ, RZ, 0x40000040 ;  /* 0x40000040ff9b7424 */ /* 0x000fe200078e00ff */
[----:B------:R-:W-:Y:S01]  /*163b0*/  R2UR UR18, R152 ;  /* 0x00000000981272ca */ /* 0x000fe200000e0000 */
[----:B------:R-:W-:Y:S01]  /*163c0*/  VIADD R152, R14, 0x402 ;  /* 0x000004020e987836 */ /* 0x000fe20000000000 */
[----:B------:R-:W-:-:S02]  /*163d0*/  R2UR UR19, R153 ;  /* 0x00000000991372ca */ /* 0x000fc400000e0000 */
[----:B------:R-:W-:Y:S02]  /*163e0*/  R2UR UR27, R153 ;  /* 0x00000000991b72ca */ /* 0x000fe400000e0000 */
[----:B------:R-:W-:Y:S02]  /*163f0*/  R2UR UR26, R152 ;  /* 0x00000000981a72ca */ /* 0x000fe400000e0000 */
[----:B------:R-:W-:Y:S02]  /*16400*/  R2UR UR30, R154 ;  /* 0x000000009a1e72ca */ /* 0x000fe400000e0000 */
[----:B------:R-:W-:Y:S02]  /*16410*/  R2UR UR31, R155 ;  /* 0x000000009b1f72ca */ /* 0x000fe400000e0000 */
[----:B--2---:R-:W-:Y:S02]  /*16420*/  R2UR UR8, R156 ;  /* 0x000000009c0872ca */ /* 0x004fe400000e0000 */
[----:B------:R-:W-:-:S02]  /*16430*/  R2UR UR9, R157 ;  /* 0x000000009d0972ca */ /* 0x000fc400000e0000 */
[----:B------:R-:W-:-:S11]  /*16440*/  WARPGROUP.ARRIVE ;  /* 0x00000000000079c5 */ /* 0x000fd60000000000 */
[----:B------:R-:W-:Y:S01]  /*16450*/  QGMMA.64x128x32.F32.E4M3.E4M3 R152, gdesc[UR8], RZ, !UPT, gsb0 ;  /* 0x01e00000089879f3 */ /* 0x000fe2000c0008ff */
[----:B----4-:R-:W-:Y:S02]  /*16460*/  R2UR UR4, R20 ;  /* 0x00000000140472ca */ /* 0x010fe400000e0000 */
[----:B------:R-:W-:Y:S02]  /*16470*/  R2UR UR5, R21 ;  /* 0x00000000150572ca */ /* 0x000fe400000e0000 */
[----:B---3--:R-:W-:Y:S02]  /*16480*/  R2UR UR12, R220 ;  /* 0x00000000dc0c72ca */ /* 0x008fe400000e0000 */
[----:B------:R-:W-:Y:S01]  /*16490*/  R2UR UR13, R221 ;  /* 0x00000000dd0d72ca */ /* 0x000fe200000e0000 */
[----:B------:R-:W-:Y:S02]  /*164a0*/  WARPGROUP.DEPBAR.LE gsb0, 0x0 ;  /* 0x00008000000079c5 */ /* 0x000fe40000010000 */
[----:B------:R-:W-:-:S06]  /*164b0*/  WARPGROUP.ARRIVE ;  /* 0x00000000000079c5 */ /* 0x000fcc0000000000 */
[----:B------:R-:W-:Y:S01]  /*164c0*/  QGMMA.64x128x32.F32.E4M3.E4M3 R152, gdesc[UR4], R152, gsb0 ;  /* 0x01e00000049879f3 */ /* 0x000fe20008000898 */
[----:B------:R-:W-:Y:S01]  /*164d0*/  UMOV UR16, UR56 ;  /* 0x0000003800107c82 */ /* 0x000fe20008000000 */
[----:B------:R-:W-:Y:S01]  /*164e0*/  UMOV UR17, UR57 ;  /* 0x0000003900117c82 */ /* 0x000fe20008000000 */
[----:B------:R-:W-:Y:S02]  /*164f0*/  WARPGROUP.DEPBAR.LE gsb0, 0x0 ;  /* 0x00008000000079c5 */ /* 0x000fe40000010000 */
[----:B------:R-:W-:-:S07]  /*16500*/  WARPGROUP.ARRIVE ;  /* 0x00000000000079c5 */ /* 0x000fce0000000000 */
        /* <DEDUP_REMOVED lines=16> */
[----:B------:R-:W-:Y:S01]  /*16610*/  IMAD.MOV.U32 R15, RZ, RZ, 0x40000040 ;  /* 0x40000040ff0f7424 */ /* 0x000fe200078e00ff */
[----:B------:R-:W-:-:S04]  /*16620*/  IADD3 R14, R14, 0x406, RZ ;  /* 0x000004060e0e7810 */ /* 0x000fc80007ffe0ff */
[----:B------:R-:W-:Y:S02]  /*16630*/  R2UR UR34, R14 ;  /* 0x000000000e2272ca */ /* 0x000fe400000e0000 */
[----:B------:R-:W-:Y:S01]  /*16640*/  R2UR UR35, R15 ;  /* 0x000000000f2372ca */ /* 0x000fe200000e0000 */
[----:B------:R-:W-:Y:S01]  /*16650*/  UMOV UR32, UR40 ;  /* 0x0000002800207c82 */ /* 0x000fe20008000000 */
[----:B------:R-:W-:Y:S01]  /*16660*/  UMOV UR33, UR41 ;  /* 0x0000002900217c82 */ /* 0x000fe20008000000 */
[----:B------:R-:W-:Y:S02]  /*16670*/  WARPGROUP.DEPBAR.LE gsb0, 0x0 ;  /* 0x00008000000079c5 */ /* 0x000fe40000010000 */
[----:B------:R-:W-:-:S06]  /*16680*/  WARPGROUP.ARRIVE ;  /* 0x00000000000079c5 */ /* 0x000fcc0000000000 */
[----:B------:R-:W-:Y:S03]  /*16690*/  QGMMA.64x128x32.F32.E4M3.E4M3 R152, gdesc[UR28], R152, gsb0 ;  /* 0x01e000001c9879f3 */ /* 0x000fe60008000898 */
[----:B------:R-:W2:Y:S01]  /*166a0*/  S2R R9, SR_TID.X ;  /* 0x0000000000097919 */ /* 0x000ea20000002100 */
[----:B------:R-:W-:Y:S02]  /*166b0*/  WARPGROUP.DEPBAR.LE gsb0, 0x0 ;  /* 0x00008000000079c5 */ /* 0x000fe40000010000 */
[----:B------:R-:W-:-:S06]  /*166c0*/  WARPGROUP.ARRIVE ;  /* 0x00000000000079c5 */ /* 0x000fcc0000000000 */
[----:B------:R-:W-:Y:S01]  /*166d0*/  QGMMA.64x128x32.F32.E4M3.E4M3 R152, gdesc[UR32], R152, gsb0 ;  /* 0x01e00000209879f3 */ /* 0x000fe20008000898 */
[----:B--2---:R-:W-:-:S04]  /*166e0*/  SHF.R.U32.HI R0, RZ, 0x7, R9 ;  /* 0x00000007ff007819 */ /* 0x004fc80000011609 */
[----:B------:R-:W-:Y:S01]  /*166f0*/  IADD3 R9, -R0, 0xb, RZ ;  /* 0x0000000b00097810 */ /* 0x000fe20007ffe1ff */
[----:B------:R-:W-:-:S04]  /*16700*/  WARPGROUP.DEPBAR.LE gsb0, 0x0 ;  /* 0x00008000000079c5 */ /* 0x000fc80000010000 */
[----:B------:R2:W-:Y:S06]  /*16710*/  BAR.ARV R9, 0x100 ;  /* 0x000400090000751d */ /* 0x0005ec0000002000 */
[----:B------:R-:W-:Y:S05]  /*16720*/  @!P0 BRA `(.L_x_655) ;  /* 0x0000000000048947 */ /* 0x000fea0003800000 */
[----:B------:R-:W-:Y:S01]  /*16730*/  BPT.TRAP 0x1 ;  /* 0x000000040000795c */ /* 0x000fe20000300000 */
.L_x_655:
        /* <DEDUP_REMOVED lines=64> */
[----:B------:R-:W-:Y:S01]  /*16b40*/  MOV R20, UR60 ;  /* 0x0000003c00147c02 */ /* 0x000fe20008000f00 */
[----:B------:R-:W3:Y:S04]  /*16b50*/  SHFL.BFLY PT, R11, R0, 0x2, 0x1f ;  /* 0x0c401f00000b7f89 */ /* 0x000ee800000e0000 */
[----:B------:R-:W4:Y:S01]  /*16b60*/  SHFL.BFLY PT, R15, R14, 0x2, 0x1f ;  /* 0x0c401f000e0f7f89 */ /* 0x000f2200000e0000 */
[----:B---3--:R-:W-:-:S02]  /*16b70*/  FMNMX.FTZ R0, R0, R11, !PT ;  /* 0x0000000b00007209 */ /* 0x008fc40007810000 */
[----:B----4-:R-:W-:-:S03]  /*16b80*/  FMNMX.FTZ R15, R14, R15, !PT ;  /* 0x0000000f0e0f7209 */ /* 0x010fc60007810000 */
[----:B------:R-:W3:Y:S04]  /*16b90*/  SHFL.BFLY PT, R11, R0, 0x1, 0x1f ;  /* 0x0c201f00000b7f89 */ /* 0x000ee800000e0000 */
[----:B------:R-:W4:Y:S01]  /*16ba0*/  SHFL.BFLY PT, R14, R15, 0x1, 0x1f ;  /* 0x0c201f000f0e7f89 */ /* 0x000f2200000e0000 */
[----:B---3--:R-:W-:Y:S02]  /*16bb0*/  FMNMX.FTZ R0, R0, R11, !PT ;  /* 0x0000000b00007209 */ /* 0x008fe40007810000 */
[----:B----4-:R-:W-:-:S03]  /*16bc0*/  FMNMX.FTZ R15, R15, R14, !PT ;  /* 0x0000000e0f0f7209 */ /* 0x010fc60007810000 */
[----:B------:R-:W-:Y:S01]  /*16bd0*/  FFMA.FTZ R11, R2, R0, -8 ;  /* 0xc1000000020b7423 */ /* 0x000fe20000010000 */
[----:B------:R-:W-:-:S01]  /*16be0*/  FADD.FTZ R12, -R0, R12 ;  /* 0x0000000c000c7221 */ /* 0x000fc20000010100 */
[----:B------:R-:W-:Y:S02]  /*16bf0*/  VIADD R14, R6, 0x38840 ;  /* 0x00038840060e7836 */ /* 0x000fe40000000000 */
[----:B------:R-:W-:-:S01]  /*16c00*/  FFMA.FTZ R152, R2, R152, -R11 ;  /* 0x0000009802987223 */ /* 0x000fc2000001080b */
[C---:B------:R-:W-:Y:S01]  /*16c10*/  FMUL.FTZ R12, R2.reuse, R12 ;  /* 0x0000000c020c7220 */ /* 0x040fe20000410000 */
[----:B------:R-:W-:-:S01]  /*16c20*/  FFMA.FTZ R21, R2, R15, -8 ;  /* 0xc100000002157423 */ /* 0x000fc2000001000f */
[----:B------:R-:W-:Y:S01]  /*16c30*/  FADD.FTZ R10, -R15, R10 ;  /* 0x0000000a0f0a7221 */ /* 0x000fe20000010100 */
[----:B------:R-:W-:-:S01]  /*16c40*/  FFMA.FTZ R153, R2, R153, -R11 ;  /* 0x0000009902997223 */ /* 0x000fc2000001080b */
[C---:B------:R-:W-:Y:S01]  /*16c50*/  FFMA.FTZ R156, R2.reuse, R156, -R11 ;  /* 0x0000009c029c7223 */ /* 0x040fe2000001080b */
[----:B------:R-:W-:-:S01]  /*16c60*/  FFMA.FTZ R154, R2, R154, -R21 ;  /* 0x0000009a029a7223 */ /* 0x000fc20000010815 */
[C---:B------:R-:W-:Y:S01]  /*16c70*/  FMUL.FTZ R10, R2.reuse, R10 ;  /* 0x0000000a020a7220 */ /* 0x040fe20000410000 */
[----:B------:R-:W-:Y:S01]  /*16c80*/  MUFU.EX2 R12, R12 ;  /* 0x0000000c000c7308 */ /* 0x000fe20000000800 */
[----:B------:R-:W-:-:S01]  /*16c90*/  FFMA.FTZ R155, R2, R155, -R21 ;  /* 0x0000009b029b7223 */ /* 0x000fc20000010815 */
[C---:B------:R-:W-:Y:S01]  /*16ca0*/  FFMA.FTZ R157, R2.reuse, R157, -R11 ;  /* 0x0000009d029d7223 */ /* 0x040fe2000001080b */
[----:B------:R-:W-:-:S01]  /*16cb0*/  FFMA.FTZ R158, R2, R158, -R21 ;  /* 0x0000009e029e7223 */ /* 0x000fc20000010815 */
[C---:B------:R-:W-:Y:S01]  /*16cc0*/  FFMA.FTZ R160, R2.reuse, R160, -R11 ;  /* 0x000000a002a07223 */ /* 0x040fe2000001080b */
[----:B------:R-:W-:-:S01]  /*16cd0*/  FFMA.FTZ R159, R2, R159, -R21 ;  /* 0x0000009f029f7223 */ /* 0x000fc20000010815 */
[C---:B------:R-:W-:Y:S01]  /*16ce0*/  FFMA.FTZ R161, R2.reuse, R161, -R11 ;  /* 0x000000a102a17223 */ /* 0x040fe2000001080b */
[----:B------:R-:W-:-:S01]  /*16cf0*/  FFMA.FTZ R162, R2, R162, -R21 ;  /* 0x000000a202a27223 */ /* 0x000fc20000010815 */
[----:B------:R-:W3:Y:S01]  /*16d00*/  MUFU.EX2 R152, R152 ;  /* 0x0000009800987308 */ /* 0x000ee20000000800 */
[----:B------:R-:W-:-:S01]  /*16d10*/  FFMA.FTZ R13, R2, R164, -R11 ;  /* 0x000000a4020d7223 */ /* 0x000fc2000001080b */
[C---:B------:R-:W-:Y:S01]  /*16d20*/  FFMA.FTZ R163, R2.reuse, R163, -R21 ;  /* 0x000000a302a37223 */ /* 0x040fe20000010815 */
[----:B------:R-:W-:-:S01]  /*16d30*/  FFMA.FTZ R165, R2, R165, -R11 ;  /* 0x000000a502a57223 */ /* 0x000fc2000001080b */
[C---:B------:R-:W-:Y:S01]  /*16d40*/  FFMA.FTZ R166, R2.reuse, R166, -R21 ;  /* 0x000000a602a67223 */ /* 0x040fe20000010815 */
[----:B------:R-:W-:-:S01]  /*16d50*/  FFMA.FTZ R168, R2, R168, -R11 ;  /* 0x000000a802a87223 */ /* 0x000fc2000001080b */
[C---:B------:R-:W-:Y:S01]  /*16d60*/  FFMA.FTZ R167, R2.reuse, R167, -R21 ;  /* 0x000000a702a77223 */ /* 0x040fe20000010815 */
[----:B------:R-:W-:-:S01]  /*16d70*/  FFMA.FTZ R169, R2, R169, -R11 ;  /* 0x000000a902a97223 */ /* 0x000fc2000001080b */
[----:B------:R-:W4:Y:S01]  /*16d80*/  MUFU.EX2 R153, R153 ;  /* 0x0000009900997308 */ /* 0x000f220000000800 */
[----:B------:R-:W-:-:S01]  /*16d90*/  FFMA.FTZ R170, R2, R170, -R21 ;  /* 0x000000aa02aa7223 */ /* 0x000fc20000010815 */
[C---:B------:R-:W-:Y:S01]  /*16da0*/  FFMA.FTZ R172, R2.reuse, R172, -R11 ;  /* 0x000000ac02ac7223 */ /* 0x040fe2000001080b */
[----:B------:R-:W-:-:S01]  /*16db0*/  FFMA.FTZ R171, R2, R171, -R21 ;  /* 0x000000ab02ab7223 */ /* 0x000fc20000010815 */
[C---:B------:R-:W-:Y:S01]  /*16dc0*/  FFMA.FTZ R173, R2.reuse, R173, -R11 ;  /* 0x000000ad02ad7223 */ /* 0x040fe2000001080b */
[----:B------:R-:W-:-:S01]  /*16dd0*/  FFMA.FTZ R174, R2, R174, -R21 ;  /* 0x000000ae02ae7223 */ /* 0x000fc20000010815 */
[C---:B------:R-:W-:Y:S01]  /*16de0*/  FFMA.FTZ R176, R2.reuse, R176, -R11 ;  /* 0x000000b002b07223 */ /* 0x040fe2000001080b */
[----:B------:R-:W-:-:S01]  /*16df0*/  FFMA.FTZ R175, R2, R175, -R21 ;  /* 0x000000af02af7223 */ /* 0x000fc20000010815 */
[----:B------:R-:W-:Y:S01]  /*16e00*/  MUFU.EX2 R10, R10 ;  /* 0x0000000a000a7308 */ /* 0x000fe20000000800 */
[----:B---3--:R-:W-:-:S01]  /*16e10*/  FFMA.FTZ R5, R12, R5, R152 ;  /* 0x000000050c057223 */ /* 0x008fc20000010098 */
[C---:B------:R-:W-:Y:S01]  /*16e20*/  FFMA.FTZ R177, R2.reuse, R177, -R11 ;  /* 0x000000b102b17223 */ /* 0x040fe2000001080b */
[----:B------:R-:W-:-:S01]  /*16e30*/  FFMA.FTZ R178, R2, R178, -R21 ;  /* 0x000000b202b27223 */ /* 0x000fc20000010815 */
[C---:B------:R-:W-:Y:S01]  /*16e40*/  FFMA.FTZ R180, R2.reuse, R180, -R11 ;  /* 0x000000b402b47223 */ /* 0x040fe2000001080b */
[----:B------:R-:W-:-:S01]  /*16e50*/  FFMA.FTZ R179, R2, R179, -R21 ;  /* 0x000000b302b37223 */ /* 0x000fc20000010815 */
[----:B------:R-:W-:Y:S01]  /*16e60*/  PRMT R14, R20, 0x654, R14 ;  /* 0x00000654140e7816 */ /* 0x000fe2000000000e */
[----:B------:R-:W-:-:S01]  /*16e70*/  FFMA.FTZ R181, R2, R181, -R11 ;  /* 0x000000b502b57223 */ /* 0x000fc2000001080b */
[----:B------:R-:W3:Y:S01]  /*16e80*/  MUFU.EX2 R154, R154 ;  /* 0x0000009a009a7308 */ /* 0x000ee20000000800 */
[----:B----4-:R-:W-:-:S01]  /*16e90*/  FADD.FTZ R5, R153, R5 ;  /* 0x0000000599057221 */ /* 0x010fc20000010000 */
[C---:B------:R-:W-:Y:S01]  /*16ea0*/  FFMA.FTZ R182, R2.reuse, R182, -R21 ;  /* 0x000000b602b67223 */ /* 0x040fe20000010815 */
[----:B------:R4:W-:Y:S01]  /*16eb0*/  SYNCS.ARRIVE.TRANS64.RED.A1T0 RZ, [R14+URZ], RZ ;  /* 0x000000ff0eff79a7 */ /* 0x0009e2000810043f */
[----:B------:R-:W-:-:S01]  /*16ec0*/  FFMA.FTZ R184, R2, R184, -R11 ;  /* 0x000000b802b87223 */ /* 0x000fc2000001080b */
[C---:B------:R-:W-:Y:S01]  /*16ed0*/  FFMA.FTZ R183, R2.reuse, R183, -R21 ;  /* 0x000000b702b77223 */ /* 0x040fe20000010815 */
[----:B------:R-:W-:-:S01]  /*16ee0*/  FFMA.FTZ R185, R2, R185, -R11 ;  /* 0x000000b902b97223 */ /* 0x000fc2000001080b */
[C---:B------:R-:W-:Y:S01]  /*16ef0*/  FFMA.FTZ R186, R2.reuse, R186, -R21 ;  /* 0x000000ba02ba7223 */ /* 0x040fe20000010815 */
[----:B------:R-:W5:Y:S01]  /*16f00*/  MUFU.EX2 R156, R156 ;  /* 0x0000009c009c7308 */ /* 0x000f620000000800 */
[----:B------:R-:W-:-:S01]  /*16f10*/  FFMA.FTZ R188, R2, R188, -R11 ;  /* 0x000000bc02bc7223 */ /* 0x000fc2000001080b */
[C---:B------:R-:W-:Y:S01]  /*16f20*/  FFMA.FTZ R187, R2.reuse, R187, -R21 ;  /* 0x000000bb02bb7223 */ /* 0x040fe20000010815 */
[----:B------:R-:W-:-:S01]  /*16f30*/  FFMA.FTZ R189, R2, R189, -R11 ;  /* 0x000000bd02bd7223 */ /* 0x000fc2000001080b */
[C---:B------:R-:W-:Y:S01]  /*16f40*/  FFMA.FTZ R190, R2.reuse, R190, -R21 ;  /* 0x000000be02be7223 */ /* 0x040fe20000010815 */
[----:B------:R-:W-:-:S01]  /*16f50*/  FFMA.FTZ R192, R2, R192, -R11 ;  /* 0x000000c002c07223 */ /* 0x000fc2000001080b */
[C---:B------:R-:W-:Y:S01]  /*16f60*/  FFMA.FTZ R191, R2.reuse, R191, -R21 ;  /* 0x000000bf02bf7223 */ /* 0x040fe20000010815 */
[----:B------:R-:W-:-:S01]  /*16f70*/  FFMA.FTZ R193, R2, R193, -R11 ;  /* 0x000000c102c17223 */ /* 0x000fc2000001080b */
[----:B------:R-:W0:Y:S01]  /*16f80*/  MUFU.EX2 R155, R155 ;  /* 0x0000009b009b7308 */ /* 0x000e220000000800 */
[----:B---3--:R-:W-:-:S01]  /*16f90*/  FFMA.FTZ R4, R10, R4, R154 ;  /* 0x000000040a047223 */ /* 0x008fc2000001009a */
[C---:B------:R-:W-:Y:S01]  /*16fa0*/  FFMA.FTZ R194, R2.reuse, R194, -R21 ;  /* 0x000000c202c27223 */ /* 0x040fe20000010815 */
[----:B------:R-:W-:-:S01]  /*16fb0*/  FFMA.FTZ R196, R2, R196, -R11 ;  /* 0x000000c402c47223 */ /* 0x000fc2000001080b */
[C---:B------:R-:W-:Y:S01]  /*16fc0*/  FFMA.FTZ R195, R2.reuse, R195, -R21 ;  /* 0x000000c302c37223 */ /* 0x040fe20000010815 */
[----:B------:R-:W-:-:S01]  /*16fd0*/  FFMA.FTZ R197, R2, R197, -R11 ;  /* 0x000000c502c57223 */ /* 0x000fc2000001080b */
[C---:B------:R-:W-:Y:S01]  /*16fe0*/  FFMA.FTZ R198, R2.reuse, R198, -R21 ;  /* 0x000000c602c67223 */ /* 0x040fe20000010815 */
[----:B------:R-:W-:-:S01]  /*16ff0*/  FFMA.FTZ R200, R2, R200, -R11 ;  /* 0x000000c802c87223 */ /* 0x000fc2000001080b */
[----:B------:R-:W3:Y:S01]  /*17000*/  MUFU.EX2 R157, R157 ;  /* 0x0000009d009d7308 */ /* 0x000ee20000000800 */
[----:B-----5:R-:W-:-:S01]  /*17010*/  FADD.FTZ R5, R156, R5 ;  /* 0x000000059c057221 */ /* 0x020fc20000010000 */
[C---:B------:R-:W-:Y:S01]  /*17020*/  FFMA.FTZ R199, R2.reuse, R199, -R21 ;  /* 0x000000c702c77223 */ /* 0x040fe20000010815 */
[----:B------:R-:W-:-:S01]  /*17030*/  FFMA.FTZ R201, R2, R201, -R11 ;  /* 0x000000c902c97223 */ /* 0x000fc2000001080b */
[C---:B------:R-:W-:Y:S01]  /*17040*/  FFMA.FTZ R202, R2.reuse, R202, -R21 ;  /* 0x000000ca02ca7223 */ /* 0x040fe20000010815 */
[----:B------:R-:W-:-:S01]  /*17050*/  FFMA.FTZ R204, R2, R204, -R11 ;  /* 0x000000cc02cc7223 */ /* 0x000fc2000001080b */
[C---:B------:R-:W-:Y:S01]  /*17060*/  FFMA.FTZ R203, R2.reuse, R203, -R21 ;  /* 0x000000cb02cb7223 */ /* 0x040fe20000010815 */
[----:B------:R-:W-:-:S01]  /*17070*/  FFMA.FTZ R205, R2, R205, -R11 ;  /* 0x000000cd02cd7223 */ /* 0x000fc2000001080b */
[----:B------:R-:W5:Y:S01]  /*17080*/  MUFU.EX2 R158, R158 ;  /* 0x0000009e009e7308 */ /* 0x000f620000000800 */
[----:B0-----:R-:W-:-:S01]  /*17090*/  FADD.FTZ R4, R155, R4 ;  /* 0x000000049b047221 */ /* 0x001fc20000010000 */
[C---:B------:R-:W-:Y:S01]  /*170a0*/  FFMA.FTZ R206, R2.reuse, R206, -R21 ;  /* 0x000000ce02ce7223 */ /* 0x040fe20000010815 */
[----:B------:R-:W-:-:S01]  /*170b0*/  FFMA.FTZ R208, R2, R208, -R11 ;  /* 0x000000d002d07223 */ /* 0x000fc2000001080b */
[C---:B------:R-:W-:Y:S01]  /*170c0*/  FFMA.FTZ R207, R2.reuse, R207, -R21 ;  /* 0x000000cf02cf7223 */ /* 0x040fe20000010815 */
[----:B------:R-:W-:-:S01]  /*170d0*/  FFMA.FTZ R209, R2, R209, -R11 ;  /* 0x000000d102d17223 */ /* 0x000fc2000001080b */
[C---:B------:R-:W-:Y:S01]  /*170e0*/  FFMA.FTZ R210, R2.reuse, R210, -R21 ;  /* 0x000000d202d27223 */ /* 0x040fe20000010815 */
[----:B------:R-:W-:-:S01]  /*170f0*/  FFMA.FTZ R212, R2, R212, -R11 ;  /* 0x000000d402d47223 */ /* 0x000fc2000001080b */
[----:B------:R-:W0:Y:S01]  /*17100*/  MUFU.EX2 R160, R160 ;  /* 0x000000a000a07308 */ /* 0x000e220000000800 */
[----:B---3--:R-:W-:-:S01]  /*17110*/  FADD.FTZ R5, R157, R5 ;  /* 0x000000059d057221 */ /* 0x008fc20000010000 */
[C---:B------:R-:W-:Y:S01]  /*17120*/  FFMA.FTZ R211, R2.reuse, R211, -R21 ;  /* 0x000000d302d37223 */ /* 0x040fe20000010815 */
[----:B------:R-:W-:-:S01]  /*17130*/  FFMA.FTZ R11, R2, R213, -R11 ;  /* 0x000000d5020b7223 */ /* 0x000fc2000001080b */
[C-C-:B------:R-:W-:Y:S01]  /*17140*/  FFMA.FTZ R214, R2.reuse, R214, -R21.reuse ;  /* 0x000000d602d67223 */ /* 0x140fe20000010815 */
[----:B------:R-:W-:-:S01]  /*17150*/  FFMA.FTZ R21, R2, R215, -R21 ;  /* 0x000000d702157223 */ /* 0x000fc20000010815 */
[----:B------:R-:W-:Y:S01]  /*17160*/  F2FP.SATFINITE.E4M3.F32.PACK_AB_MERGE_C R156, R157, R156, RZ ;  /* 0x0000009c9d9c723e */ /* 0x000fe200048070ff */
[----:B------:R-:W-:Y:S01]  /*17170*/  FMUL.FTZ R24, R24, R12 ;  /* 0x0000000c18187220 */ /* 0x000fe20000410000 */
[----:B------:R-:W3:Y:S01]  /*17180*/  MUFU.EX2 R159, R159 ;  /* 0x0000009f009f7308 */ /* 0x000ee20000000800 */
[----:B-----5:R-:W-:-:S01]  /*17190*/  FADD.FTZ R4, R158, R4 ;  /* 0x000000049e047221 */ /* 0x020fc20000010000 */
[----:B------:R-:W-:Y:S01]  /*171a0*/  F2FP.SATFINITE.E4M3.F32.PACK_AB_MERGE_C R164, R153, R152, R156 ;  /* 0x0000009899a4723e */ /* 0x000fe2000480709c */
[-C--:B------:R-:W-:Y:S01]  /*171b0*/  FMUL.FTZ R25, R25, R12.reuse ;  /* 0x0000000c19197220 */ /* 0x080fe20000410000 */
[-C--:B------:R-:W-:Y:S01]  /*171c0*/  FMUL.FTZ R28, R28, R12.reuse ;  /* 0x0000000c1c1c7220 */ /* 0x080fe20000410000 */
[-C--:B------:R-:W-:Y:S01]  /*171d0*/  FMUL.FTZ R29, R29, R12.reuse ;  /* 0x0000000c1d1d7220 */ /* 0x080fe20000410000 */
[-C--:B------:R-:W-:Y:S01]  /*171e0*/  FMUL.FTZ R32, R32, R12.reuse ;  /* 0x0000000c20207220 */ /* 0x080fe20000410000 */
[----:B------:R-:W-:Y:S01]  /*171f0*/  FMUL.FTZ R33, R33, R12 ;  /* 0x0000000c21217220 */ /* 0x000fe20000410000 */
[----:B------:R-:W5:Y:S01]  /*17200*/  MUFU.EX2 R161, R161 ;  /* 0x000000a100a17308 */ /* 0x000f620000000800 */
[----:B0-----:R-:W-:-:S01]  /*17210*/  FADD.FTZ R5, R160, R5 ;  /* 0x00000005a0057221 */ /* 0x001fc20000010000 */
[-C--:B------:R-:W-:Y:S01]  /*17220*/  FMUL.FTZ R36, R36, R12.reuse ;  /* 0x0000000c24247220 */ /* 0x080fe20000410000 */
[-C--:B------:R-:W-:Y:S01]  /*17230*/  FMUL.FTZ R37, R37, R12.reuse ;  /* 0x0000000c25257220 */ /* 0x080fe20000410000 */
[-C--:B------:R-:W-:Y:S01]  /*17240*/  FMUL.FTZ R40, R40, R12.reuse ;  /* 0x0000000c28287220 */ /* 0x080fe20000410000 */
[-C--:B------:R-:W-:Y:S01]  /*17250*/  FMUL.FTZ R41, R41, R12.reuse ;  /* 0x0000000c29297220 */ /* 0x080fe20000410000 */
[-C--:B------:R-:W-:Y:S01]  /*17260*/  FMUL.FTZ R44, R44, R12.reuse ;  /* 0x0000000c2c2c7220 */ /* 0x080fe20000410000 */
[----:B------:R-:W-:Y:S01]  /*17270*/  FMUL.FTZ R45, R45, R12 ;  /* 0x0000000c2d2d7220 */ /* 0x000fe20000410000 */
[----:B------:R-:W0:Y:S01]  /*17280*/  MUFU.EX2 R162, R162 ;  /* 0x000000a200a27308 */ /* 0x000e220000000800 */
        /* <DEDUP_REMOVED lines=8> */
[----:B-----5:R-:W-:-:S01]  /*17310*/  FADD.FTZ R5, R161, R5 ;  /* 0x00000005a1057221 */ /* 0x020fc20000010000 */
[-C--:B------:R-:W-:Y:S01]  /*17320*/  FMUL.FTZ R57, R57, R12.reuse ;  /* 0x0000000c39397220 */ /* 0x080fe20000410000 */
        /* <DEDUP_REMOVED lines=31> */
[----:B------:R-:W-:Y:S01]  /*17520*/  F2FP.SATFINITE.E4M3.F32.PACK_AB_MERGE_C R13, R165, R13, RZ ;  /* 0x0000000da50d723e */ /* 0x000fe200048070ff */
[----:B------:R-:W-:Y:S01]  /*17530*/  FMUL.FTZ R105, R105, R12 ;  /* 0x0000000c69697220 */ /* 0x000fe20000410000 */
[----:B------:R-:W-:Y:S01]  /*17540*/  F2FP.SATFINITE.E4M3.F32.PACK_AB_MERGE_C R165, R155, R154, R158 ;  /* 0x0000009a9ba5723e */ /* 0x000fe2000480709e */
        /* <DEDUP_REMOVED lines=24> */
[----:B------:R-:W-:Y:S01]  /*176d0*/  FMUL.FTZ R140, R140, R12 ;  /* 0x0000000c8c8c7220 */ /* 0x000fe20000410000 */
[----:B------:R-:W-:Y:S01]  /*176e0*/  F2FP.SATFINITE.E4M3.F32.PACK_AB_MERGE_C R167, R163, R162, R167 ;  /* 0x000000a2a3a7723e */ /* 0x000fe200048070a7 */
[----:B------:R-:W-:Y:S01]  /*176f0*/  FMUL.FTZ R141, R141, R12 ;  /* 0x0000000c8d8d7220 */ /* 0x000fe20000410000 */
[----:B------:R-:W4:Y:S01]  /*17700*/  MUFU.EX2 R172, R172 ;  /* 0x000000ac00ac7308 */ /* 0x000f220000000800 */
[----:B---3--:R-:W-:-:S01]  /*17710*/  FADD.FTZ R5, R169, R5 ;  /* 0x00000005a9057221 */ /* 0x008fc20000010000 */
[-C--:B------:R-:W-:Y:S01]  /*17720*/  FMUL.FTZ R144, R144, R12.reuse ;  /* 0x0000000c90907220 */ /* 0x080fe20000410000 */
[-C--:B------:R-:W-:Y:S01]  /*17730*/  FMUL.FTZ R145, R145, R12.reuse ;  /* 0x0000000c91917220 */ /* 0x080fe20000410000 */
[-C--:B------:R-:W-:Y:S01]  /*17740*/  FMUL.FTZ R148, R148, R12.reuse ;  /* 0x0000000c94947220 */ /* 0x080fe20000410000 */
[----:B------:R-:W-:Y:S01]  /*17750*/  FMUL.FTZ R149, R149, R12 ;  /* 0x0000000c95957220 */ /* 0x000fe20000410000 */
[-C--:B------:R-:W-:Y:S01]  /*17760*/  FMUL.FTZ R26, R26, R10.reuse ;  /* 0x0000000a1a1a7220 */ /* 0x080fe20000410000 */
[----:B------:R-:W-:Y:S01]  /*17770*/  FMUL.FTZ R27, R27, R10 ;  /* 0x0000000a1b1b7220 */ /* 0x000fe20000410000 */
[----:B------:R-:W0:Y:S01]  /*17780*/  MUFU.EX2 R171, R171 ;  /* 0x000000ab00ab7308 */ /* 0x000e220000000800 */
[----:B-----5:R-:W-:-:S01]  /*17790*/  FADD.FTZ R4, R170, R4 ;  /* 0x00000004aa047221 */ /* 0x020fc20000010000 */
[-C--:B------:R-:W-:Y:S01]  /*177a0*/  FMUL.FTZ R30, R30, R10.reuse ;  /* 0x0000000a1e1e7220 */ /* 0x080fe20000410000 */
[-C--:B------:R-:W-:Y:S01]  /*177b0*/  FMUL.FTZ R31, R31, R10.reuse ;  /* 0x0000000a1f1f7220 */ /* 0x080fe20000410000 */
[-C--:B------:R-:W-:Y:S01]  /*177c0*/  FMUL.FTZ R34, R34, R10.reuse ;  /* 0x0000000a22227220 */ /* 0x080fe20000410000 */
[-C--:B------:R-:W-:Y:S01]  /*177d0*/  FMUL.FTZ R35, R35, R10.reuse ;  /* 0x0000000a23237220 */ /* 0x080fe20000410000 */
[-C--:B------:R-:W-:Y:S01]  /*177e0*/  FMUL.FTZ R38, R38, R10.reuse ;  /* 0x0000000a26267220 */ /* 0x080fe20000410000 */
[----:B------:R-:W-:Y:S01]  /*177f0*/  FMUL.FTZ R39, R39, R10 ;  /* 0x0000000a27277220 */ /* 0x000fe20000410000 */
[----:B------:R-:W3:Y:S01]  /*17800*/  MUFU.EX2 R173, R173 ;  /* 0x000000ad00ad7308 */ /* 0x000ee20000000800 */
[----:B----4-:R-:W-:-:S01]  /*17810*/  FADD.FTZ R14, R172, R5 ;  /* 0x00000005ac0e7221 */ /* 0x010fc20000010000 */
[-C--:B------:R-:W-:Y:S01]  /*17820*/  FMUL.FTZ R42, R42, R10.reuse ;  /* 0x0000000a2a2a7220 */ /* 0x080fe20000410000 */
[-C--:B------:R-:W-:Y:S01]  /*17830*/  FMUL.FTZ R43, R43, R10.reuse ;  /* 0x0000000a2b2b7220 */ /* 0x080fe20000410000 */
[-C--:B------:R-:W-:Y:S01]  /*17840*/  FMUL.FTZ R46, R46, R10.reuse ;  /* 0x0000000a2e2e7220 */ /* 0x080fe20000410000 */
[-C--:B------:R-:W-:Y:S01]  /*17850*/  FMUL.FTZ R47, R47, R10.reuse ;  /* 0x0000000a2f2f7220 */ /* 0x080fe20000410000 */
[-C--:B------:R-:W-:Y:S01]  /*17860*/  FMUL.FTZ R50, R50, R10.reuse ;  /* 0x0000000a32327220 */ /* 0x080fe20000410000 */
[----:B------:R-:W-:Y:S01]  /*17870*/  FMUL.FTZ R51, R51, R10 ;  /* 0x0000000a33337220 */ /* 0x000fe20000410000 */
[----:B------:R-:W4:Y:S01]  /*17880*/  MUFU.EX2 R174, R174 ;  /* 0x000000ae00ae7308 */ /* 0x000f220000000800 */
        /* <DEDUP_REMOVED lines=68> */
[----:B------:R-:W-:Y:S01]  /*17cd0*/  FMUL.FTZ R151, R151, R10 ;  /* 0x0000000a97977220 */ /* 0x000fe20000410000 */
[----:B------:R-:W-:-:S02]  /*17ce0*/  F2FP.SATFINITE.E4M3.F32.PACK_AB_MERGE_C R160, R169, R168, R172 ;  /* 0x000000a8a9a0723e */ /* 0x000fc400048070ac */
[----:B------:R-:W4:Y:S01]  /*17cf0*/  MUFU.EX2 R184, R184 ;  /* 0x000000b800b87308 */ /* 0x000f220000000800 */
[----:B0-----:R-:W-:-:S01]  /*17d00*/  FADD.FTZ R4, R181, R4 ;  /* 0x00000004b5047221 */ /* 0x001fc20000010000 */
[----:B------:R-:W-:Y:S02]  /*17d10*/  F2FP.SATFINITE.E4M3.F32.PACK_AB_MERGE_C R180, R181, R180, RZ ;  /* 0x000000b4b5b4723e */ /* 0x000fe400048070ff */
[----:B------:R-:W-:Y:S02]  /*17d20*/  F2FP.SATFINITE.E4M3.F32.PACK_AB_MERGE_C R161, R171, R170, R174 ;  /* 0x000000aaaba1723e */ /* 0x000fe400048070ae */
[----:B------:R-:W-:Y:S02]  /*17d30*/  F2FP.SATFINITE.E4M3.F32.PACK_AB_MERGE_C R162, R177, R176, R180 ;  /* 0x000000b0b1a2723e */ /* 0x000fe400048070b4 */
[----:B------:R-:W0:Y:S01]  /*17d40*/  MUFU.EX2 R183, R183 ;  /* 0x000000b700b77308 */ /* 0x000e220000000800 */
[----:B---3--:R-:W-:-:S07]  /*17d50*/  FADD.FTZ R5, R182, R5 ;  /* 0x00000005b6057221 */ /* 0x008fce0000010000 */
[----:B------:R-:W3:Y:S01]  /*17d60*/  MUFU.EX2 R185, R185 ;  /* 0x000000b900b97308 */ /* 0x000ee20000000800 */
[----:B----4-:R-:W-:-:S07]  /*17d70*/  FADD.FTZ R4, R184, R4 ;  /* 0x00000004b8047221 */ /* 0x010fce0000010000 */
[----:B------:R-:W4:Y:S01]  /*17d80*/  MUFU.EX2 R186, R186 ;  /* 0x000000ba00ba7308 */ /* 0x000f220000000800 */
[----:B0-----:R-:W-:-:S01]  /*17d90*/  FADD.FTZ R5, R183, R5 ;  /* 0x00000005b7057221 */ /* 0x001fc20000010000 */
[----:B------:R-:W-:-:S04]  /*17da0*/  F2FP.SATFINITE.E4M3.F32.PACK_AB_MERGE_C R182, R183, R182, RZ ;  /* 0x000000b6b7b6723e */ /* 0x000fc800048070ff */
[----:B------:R-:W-:Y:S02]  /*17db0*/  F2FP.SATFINITE.E4M3.F32.PACK_AB_MERGE_C R163, R179, R178, R182 ;  /* 0x000000b2b3a3723e */ /* 0x000fe400048070b6 */
[----:B------:R-:W0:Y:S01]  /*17dc0*/  MUFU.EX2 R188, R188 ;  /* 0x000000bc00bc7308 */ /* 0x000e220000000800 */
[----:B---3--:R-:W-:-:S07]  /*17dd0*/  FADD.FTZ R4, R185, R4 ;  /* 0x00000004b9047221 */ /* 0x008fce0000010000 */
[----:B------:R-:W3:Y:S01]  /*17de0*/  MUFU.EX2 R187, R187 ;  /* 0x000000bb00bb7308 */ /* 0x000ee20000000800 */
[----:B----4-:R-:W-:-:S07]  /*17df0*/  FADD.FTZ R5, R186, R5 ;  /* 0x00000005ba057221 */ /* 0x010fce0000010000 */
[----:B------:R-:W4:Y:S01]  /*17e00*/  MUFU.EX2 R189, R189 ;  /* 0x000000bd00bd7308 */ /* 0x000f220000000800 */
[----:B0-----:R-:W-:-:S07]  /*17e10*/  FADD.FTZ R4, R188, R4 ;  /* 0x00000004bc047221 */ /* 0x001fce0000010000 */
[----:B------:R-:W0:Y:S01]  /*17e20*/  MUFU.EX2 R190, R190 ;  /* 0x000000be00be7308 */ /* 0x000e220000000800 */
[----:B---3--:R-:W-:-:S07]  /*17e30*/  FADD.FTZ R5, R187, R5 ;  /* 0x00000005bb057221 */ /* 0x008fce0000010000 */
[----:B------:R-:W3:Y:S01]  /*17e40*/  MUFU.EX2 R192, R192 ;  /* 0x000000c000c07308 */ /* 0x000ee20000000800 */
[----:B----4-:R-:W-:-:S01]  /*17e50*/  FADD.FTZ R4, R189, R4 ;  /* 0x00000004bd047221 */ /* 0x010fc20000010000 */
[----:B------:R-:W-:-:S04]  /*17e60*/  F2FP.SATFINITE.E4M3.F32.PACK_AB_MERGE_C R156, R189, R188, RZ ;  /* 0x000000bcbd9c723e */ /* 0x000fc800048070ff */
[----:B------:R-:W-:Y:S02]  /*17e70*/  F2FP.SATFINITE.E4M3.F32.PACK_AB_MERGE_C R156, R185, R184, R156 ;  /* 0x000000b8b99c723e */ /* 0x000fe4000480709c */
        /* <DEDUP_REMOVED lines=13> */
[----:B----4-:R-:W-:-:S07]  /*17f50*/  FADD.FTZ R4, R196, R4 ;  /* 0x00000004c4047221 */ /* 0x010fce0000010000 */
[----:B------:R-:W4:Y:S01]  /*17f60*/  MUFU.EX2 R198, R198 ;  /* 0x000000c600c67308 */ /* 0x000f220000000800 */
[----:B0-----:R-:W-:-:S07]  /*17f70*/  FADD.FTZ R5, R195, R5 ;  /* 0x00000005c3057221 */ /* 0x001fce0000010000 */
[----:B------:R-:W0:Y:S01]  /*17f80*/  MUFU.EX2 R200, R200 ;  /* 0x000000c800c87308 */ /* 0x000e220000000800 */
[----:B---3--:R-:W-:-:S01]  /*17f90*/  FADD.FTZ R4, R197, R4 ;  /* 0x00000004c5047221 */ /* 0x008fc20000010000 */
[----:B------:R-:W-:-:S04]  /*17fa0*/  F2FP.SATFINITE.E4M3.F32.PACK_AB_MERGE_C R196, R197, R196, RZ ;  /* 0x000000c4c5c4723e */ /* 0x000fc800048070ff */
[----:B------:R-:W-:Y:S02]  /*17fb0*/  F2FP.SATFINITE.E4M3.F32.PACK_AB_MERGE_C R158, R193, R192, R196 ;  /* 0x000000c0c19e723e */ /* 0x000fe400048070c4 */
        /* <DEDUP_REMOVED lines=39> */
[----:B------:R-:W-:Y:S01]  /*18230*/  F2FP.SATFINITE.E4M3.F32.PACK_AB_MERGE_C R154, R209, R208, R212 ;  /* 0x000000d0d19a723e */ /* 0x000fe200048070d4 */
[----:B0-----:R-:W-:-:S01]  /*18240*/  FADD.FTZ R4, R214, R4 ;  /* 0x00000004d6047221 */ /* 0x001fc20000010000 */
[----:B---3--:R-:W-:-:S03]  /*18250*/  F2FP.SATFINITE.E4M3.F32.PACK_AB_MERGE_C R11, R21, R214, RZ ;  /* 0x000000d6150b723e */ /* 0x008fc600048070ff */
[----:B------:R-:W-:Y:S01]  /*18260*/  FADD.FTZ R4, R21, R4 ;  /* 0x0000000415047221 */ /* 0x000fe20000010000 */
[----:B------:R-:W-:Y:S01]  /*18270*/  F2FP.SATFINITE.E4M3.F32.PACK_AB_MERGE_C R155, R211, R210, R11 ;  /* 0x000000d2d39b723e */ /* 0x000fe2000480700b */
[----:B------:R-:W-:Y:S06]  /*18280*/  @!P0 BRA `(.L_x_656) ;  /* 0x0000000000048947 */ /* 0x000fec0003800000 */
[----:B------:R-:W-:Y:S01]  /*18290*/  BPT.TRAP 0x1 ;  /* 0x000000040000795c */ /* 0x000fe20000300000 */
.L_x_656:
[----:B------:R0:W3:Y:S01]  /*182a0*/  SYNCS.PHASECHK.TRANS64.TRYWAIT P2, [R6+URZ+0x38850], R7 ;  /* 0x03885007060075a7 */ /* 0x0000e2000804017f */
[----:B------:R-:W-:Y:S05]  /*182b0*/  @!P0 BRA `(.L_x_657) ;  /* 0x0000000000048947 */ /* 0x000fea0003800000 */
[----:B------:R-:W-:Y:S01]  /*182c0*/  BPT.TRAP 0x1 ;  /* 0x000000040000795c */ /* 0x000fe20000300000 */
.L_x_657:
[----:B------:R-:W-:Y:S01]  /*182d0*/  BSSY B0, `(.L_x_658) ;  /* 0x0000006000007945 */ /* 0x000fe20003800000 */
[----:B------:R-:W-:Y:S01]  /*182e0*/  LEA R10, R8, UR42, 0xb ;  /* 0x0000002a080a7c11 */ /* 0x000fe2000f8e58ff */
[----:B------:R-:W-:Y:S02]  /*182f0*/  IMAD.MOV.U32 R11, RZ, RZ, 0x40000040 ;  /* 0x40000040ff0b7424 */ /* 0x000fe400078e00ff */
[----:B---3--:R-:W-:Y:S05]  /*18300*/  @P2 BRA `(.L_x_659) ;  /* 0x0000000000082947 */ /* 0x008fea0003800000 */
[----:B------:R-:W3:Y:S02]  /*18310*/  SYNCS.PHASECHK.TRANS64.TRYWAIT P2, [R6+URZ+0x38850], R7 ;  /* 0x03885007060075a7 */ /* 0x000ee4000804017f */
[----:B---3--:R-:W-:Y:S05]  /*18320*/  @!P2 BRA `(.L_x_660) ;  /* 0x000000e00038a947 */ /* 0x008fea0003800000 */
.L_x_659:
[----:B------:R-:W-:Y:S05]  /*18330*/  BSYNC B0 ;  /* 0x0000000000007941 */ /* 0x000fea0003800000 */
.L_x_658:
[----:B------:R-:W4:Y:S01]  /*18340*/  S2R R8, SR_TID.X ;  /* 0x0000000000087919 */ /* 0x000f220000002100 */
[----:B------:R-:W-:Y:S05]  /*18350*/  WARPSYNC.ALL ;  /* 0x0000000000007948 */ /* 0x000fea0003800000 */
[C---:B------:R-:W-:Y:S01]  /*18360*/  R2UR UR6, R10.reuse ;  /* 0x000000000a0672ca */ /* 0x040fe200000e0000 */
[----:B------:R-:W-:Y:S01]  /*18370*/  VIADD R12, R10, 0x2 ;  /* 0x000000020a0c7836 */ /* 0x000fe20000000000 */
[----:B------:R-:W-:Y:S02]  /*18380*/  R2UR UR7, R11 ;  /* 0x000000000b0772ca */ /* 0x000fe400000e0000 */
[----:B------:R-:W-:-:S02]  /*18390*/  MOV R13, 0x40000040 ;  /* 0x40000040000d7802 */ /* 0x000fc40000000f00 */
[----:B------:R-:W-:Y:S02]  /*183a0*/  MOV R11, 0x40000040 ;  /* 0x40000040000b7802 */ /* 0x000fe40000000f00 */
[----:B----4-:R-:W-:-:S05]  /*183b0*/  SHF.R.U32.HI R8, RZ, 0x7, R8 ;  /* 0x00000007ff087819 */ /* 0x010fca0000011608 */
[----:B01-3--:R-:W-:-:S05]  /*183c0*/  VIADD R7, R8, 0x8 ;  /* 0x0000000808077836 */ /* 0x00bfca0000000000 */
[----:B------:R0:W-:Y:S06]  /*183d0*/  BAR.SYNC.DEFER_BLOCKING R7, 0x100 ;  /* 0x000400070000751d */ /* 0x0001ec0000010000 */
[----:B------:R-:W-:-:S06]  /*183e0*/  WARPGROUP.ARRIVE ;  /* 0x00000000000079c5 */ /* 0x000fcc0000000000 */
[----:B------:R-:W-:Y:S01]  /*183f0*/  QGMMA.64x256x32.F32.E4M3.E4M3 R24, R164, gdesc[UR4], R24, gsb0 ;  /* 0x03e00004a4187df3 */ /* 0x000fe20008000818 */
        /* <DEDUP_REMOVED lines=22> */
[----:B0-----:R-:W-:Y:S05]  /*18560*/  @!P0 BRA `(.L_x_661) ;  /* 0x0000000000048947 */ /* 0x001fea0003800000 */
[----:B------:R-:W-:Y:S01]  /*18570*/  BPT.TRAP 0x1 ;  /* 0x000000040000795c */ /* 0x000fe20000300000 */
.L_x_661:
[----:B------:R-:W-:Y:S01]  /*18580*/  VIADD R6, R6, 0x38860 ;  /* 0x0003886006067836 */ /* 0x000fe20000000000 */
[----:B------:R-:W-:Y:S01]  /*18590*/  MOV R12, R0 ;  /* 0x00000000000c7202 */ /* 0x000fe20000000f00 */
[----:B------:R-:W-:Y:S02]  /*185a0*/  IMAD.U32 R7, RZ, RZ, UR60 ;  /* 0x0000003cff077e24 */ /* 0x000fe4000f8e00ff */
[----:B------:R-:W-:-:S03]  /*185b0*/  IMAD.MOV.U32 R10, RZ, RZ, R15 ;  /* 0x000000ffff0a7224 */ /* 0x000fc600078e000f */
[----:B------:R-:W-:-:S04]  /*185c0*/  PRMT R6, R7, 0x654, R6 ;  /* 0x0000065407067816 */ /* 0x000fc80000000006 */
[----:B------:R1:W-:Y:S01]  /*185d0*/  SYNCS.ARRIVE.TRANS64.RED.A1T0 RZ, [R6+URZ], RZ ;  /* 0x000000ff06ff79a7 */ /* 0x0003e2000810043f */
[----:B------:R-:W-:Y:S05]  /*185e0*/  @P1 BRA `(.L_x_662) ;  /* 0xffffffd800c81947 */ /* 0x000fea000383ffff */
.L_x_650:
[----:B------:R-:W3:Y:S04]  /*185f0*/  LDL R8, [R1+0x3c] ;  /* 0x00003c0001087983 */ /* 0x000ee80000100800 */
[----:B------:R-:W0:Y:S01]  /*18600*/  LDL R14, [R1+0x20] ;  /* 0x00002000010e7983 */ /* 0x000e220000100800 */
[----:B------:R-:W-:Y:S05]  /*18610*/  WARPSYNC.ALL ;  /* 0x0000000000007948 */ /* 0x000fea0003800000 */
[----:B------:R-:W-:Y:S01]  /*18620*/  ULDC.64 UR4, c[0x0][0x9a0] ;  /* 0x0002680000047ab9 */ /* 0x000fe20000000a00 */
[----:B------:R-:W4:Y:S01]  /*18630*/  LDL.LU R23, [R1+0x40] ;  /* 0x0000400001177983 */ /* 0x000f220000300800 */
[----:B------:R2:W-:Y:S08]  /*18640*/  BAR.ARV R9, 0x100 ;  /* 0x000400090000751d */ /* 0x0005f00000002000 */
[----:B------:R-:W-:Y:S06]  /*18650*/  BAR.ARV 0x8, 0x180 ;  /* 0x0206000000007b1d */ /* 0x000fec0000002000 */
[----:B------:R-:W-:-:S04]  /*18660*/  ISETP.NE.U32.AND P0, PT, RZ, UR4, PT ;  /* 0x00000004ff007c0c */ /* 0x000fc8000bf05070 */
[----:B------:R-:W-:-:S13]  /*18670*/  ISETP.NE.AND.EX P0, PT, RZ, UR5, PT, P0 ;  /* 0x00000005ff007c0c */ /* 0x000fda000bf05300 */
[----:B------:R-:W3:Y:S01]  /*18680*/  @P0 LDC.64 R10, c[0x0][0x9c8] ;  /* 0x00027200ff0a0b82 */ /* 0x000ee20000000a00 */
[----:B------:R-:W-:-:S07]  /*18690*/  @P0 SHF.R.S32.HI R13, RZ, 0x1f, R222 ;  /* 0x0000001fff0d0819 */ /* 0x000fce00000114de */
[----:B-1----:R-:W1:Y:S01]  /*186a0*/  @P0 LDC.64 R6, c[0x0][0x9d0] ;  /* 0x00027400ff060b82 */ /* 0x002e620000000a00 */
[----:B---3--:R-:W-:-:S04]  /*186b0*/  @P0 IMAD R8, R8, R10, RZ ;  /* 0x0000000a08080224 */ /* 0x008fc800078e02ff */
[C---:B0-----:R-:W-:Y:S02]  /*186c0*/  @P0 IMAD R3, R14.reuse, R11, R8 ;  /* 0x0000000b0e030224 */ /* 0x041fe400078e0208 */
[----:B------:R-:W-:-:S04]  /*186d0*/  @P0 IMAD.WIDE.U32 R10, R14, R10, RZ ;  /* 0x0000000a0e0a0225 */ /* 0x000fc800078e00ff */
[-C--:B-1----:R-:W-:Y:S02]  /*186e0*/  @P0 IMAD R8, R13, R6.reuse, RZ ;  /* 0x000000060d080224 */ /* 0x082fe400078e02ff */
[----:B------:R-:W-:Y:S02]  /*186f0*/  @P0 IMAD.IADD R11, R11, 0x1, R3 ;  /* 0x000000010b0b0824 */ /* 0x000fe400078e0203 */
[C---:B------:R-:W-:Y:S02]  /*18700*/  @P0 IMAD R3, R222.reuse, R7, R8 ;  /* 0x00000007de030224 */ /* 0x040fe400078e0208 */
[----:B------:R-:W-:-:S04]  /*18710*/  @P0 IMAD.WIDE.U32 R6, R222, R6, R10 ;  /* 0x00000006de060225 */ /* 0x000fc800078e000a */
[----:B------:R-:W-:Y:S01]  /*18720*/  @P0 IMAD.IADD R3, R7, 0x1, R3 ;  /* 0x0000000107030824 */ /* 0x000fe200078e0203 */
[----:B------:R-:W-:Y:S01]  /*18730*/  @P0 LEA R10, P1, R6, UR4, 0x2 ;  /* 0x00000004060a0c11 */ /* 0x000fe2000f8210ff */
[----:B------:R-:W-:-:S03]  /*18740*/  IMAD.MOV.U32 R7, RZ, RZ, 0x3f800000 ;  /* 0x3f800000ff077424 */ /* 0x000fc600078e00ff */
[----:B------:R-:W-:-:S05]  /*18750*/  @P0 LEA.HI.X R11, R6, UR5, R3, 0x2, P1 ;  /* 0x00000005060b0c11 */ /* 0x000fca00088f1403 */
[----:B------:R0:W3:Y:S04]  /*18760*/  @P0 LDG.E R7, desc[UR36][R10.64] ;  /* 0x000000240a070981 */ /* 0x0000e8000c1e1900 */
[----:B------:R-:W1:Y:S04]  /*18770*/  SHFL.BFLY PT, R6, R5, 0x2, 0x1f ;  /* 0x0c401f0005067f89 */ /* 0x000e6800000e0000 */
[----:B------:R-:W5:Y:S01]  /*18780*/  SHFL.BFLY PT, R3, R4, 0x2, 0x1f ;  /* 0x0c401f0004037f89 */ /* 0x000f6200000e0000 */
[----:B-1----:R-:W-:Y:S01]  /*18790*/  FADD.FTZ R6, R6, R5 ;  /* 0x0000000506067221 */ /* 0x002fe20000010000 */
[----:B-----5:R-:W-:-:S04]  /*187a0*/  FADD.FTZ R8, R3, R4 ;  /* 0x0000000403087221 */ /* 0x020fc80000010000 */
[----:B------:R-:W1:Y:S04]  /*187b0*/  SHFL.BFLY PT, R3, R6, 0x1, 0x1f ;  /* 0x0c201f0006037f89 */ /* 0x000e6800000e0000 */
[----:B------:R-:W5:Y:S01]  /*187c0*/  SHFL.BFLY PT, R13, R8, 0x1, 0x1f ;  /* 0x0c201f00080d7f89 */ /* 0x000f6200000e0000 */
[----:B0-----:R-:W-:Y:S01]  /*187d0*/  MOV R10, RZ ;  /* 0x000000ff000a7202 */ /* 0x001fe20000000f00 */
[----:B-1----:R-:W-:-:S05]  /*187e0*/  FADD.FTZ R12, R6, R3 ;  /* 0x00000003060c7221 */ /* 0x002fca0000010000 */
[----:B------:R-:W-:Y:S01]  /*187f0*/  FSETP.NE.FTZ.AND P0, PT, R12, RZ, PT ;  /* 0x000000ff0c00720b */ /* 0x000fe20003f15000 */
[----:B-----5:R-:W-:Y:S01]  /*18800*/  FADD.FTZ R13, R8, R13 ;  /* 0x0000000d080d7221 */ /* 0x020fe20000010000 */
[----:B------:R-:W-:-:S03]  /*18810*/  FMUL.FTZ R14, R12, 0.00390625 ;  /* 0x3b8000000c0e7820 */ /* 0x000fc60000410000 */
[----:B------:R-:W-:Y:S02]  /*18820*/  FMUL.FTZ R11, R13, 0.00390625 ;  /* 0x3b8000000d0b7820 */ /* 0x000fe40000410000 */
[----:B------:R-:W-:-:S03]  /*18830*/  FSETP.NE.FTZ.AND P1, PT, R14, RZ, PT ;  /* 0x000000ff0e00720b */ /* 0x000fc60003f35000 */
[----:B------:R-:W-:-:S03]  /*18840*/  FSETP.NE.FTZ.AND P2, PT, R11, RZ, PT ;  /* 0x000000ff0b00720b */ /* 0x000fc60003f55000 */
[----:B------:R-:W-:Y:S01]  /*18850*/  @P0 MUFU.RCP R10, R12 ;  /* 0x0000000c000a0308 */ /* 0x000fe20000001000 */
[----:B------:R-:W-:Y:S01]  /*18860*/  FSETP.NE.FTZ.AND P0, PT, R13, RZ, PT ;  /* 0x000000ff0d00720b */ /* 0x000fe20003f15000 */
[----:B------:R-:W-:-:S06]  /*18870*/  IMAD.MOV.U32 R6, RZ, RZ, RZ ;  /* 0x000000ffff067224 */ /* 0x000fcc00078e00ff */
[----:B------:R-:W0:Y:S08]  /*18880*/  @P1 MUFU.LG2 R4, R14 ;  /* 0x0000000e00041308 */ /* 0x000e300000000c00 */
[----:B------:R-:W1:Y:S01]  /*18890*/  @P2 MUFU.LG2 R8, R11 ;  /* 0x0000000b00082308 */ /* 0x000e620000000c00 */
[----:B----4-:R-:W-:-:S07]  /*188a0*/  VIADD R23, R23, 0x1 ;  /* 0x0000000117177836 */ /* 0x010fce0000000000 */
[----:B------:R-:W4:Y:S01]  /*188b0*/  @P0 MUFU.RCP R6, R13 ;  /* 0x0000000d00060308 */ /* 0x000f220000001000 */
[----:B------:R2:W-:Y:S01]  /*188c0*/  STL [R1+0x40], R23 ;  /* 0x0000401701007387 */ /* 0x0005e20000100800 */
[----:B------:R-:W-:Y:S01]  /*188d0*/  @P1 FMUL.FTZ R5, R2, 0.69314718246459960938 ;  /* 0x3f31721802051820 */ /* 0x000fe20000410000 */
[----:B0-----:R-:W-:Y:S01]  /*188e0*/  @P1 FMUL.FTZ R4, R4, 0.69314718246459960938 ;  /* 0x3f31721804041820 */ /* 0x001fe20000410000 */
[----:B------:R-:W-:Y:S01]  /*188f0*/  @P2 FMUL.FTZ R21, R2, 0.69314718246459960938 ;  /* 0x3f31721802152820 */ /* 0x000fe20000410000 */
[----:B------:R-:W-:Y:S01]  /*18900*/  IMAD.MOV.U32 R3, RZ, RZ, -0x800000 ;  /* 0xff800000ff037424 */ /* 0x000fe200078e00ff */
[----:B------:R-:W-:Y:S01]  /*18910*/  MOV R20, 0xff800000 ;  /* 0xff80000000147802 */ /* 0x000fe20000000f00 */
[----:B------:R-:W-:Y:S02]  /*18920*/  VIADD R225, R225, 0x1 ;  /* 0x00000001e1e17836 */ /* 0x000fe40000000000 */
[----:B-1----:R-:W-:Y:S01]  /*18930*/  @P2 FMUL.FTZ R8, R8, 0.69314718246459960938 ;  /* 0x3f31721808082820 */ /* 0x002fe20000410000 */
[----:B------:R-:W-:-:S03]  /*18940*/  @P1 FFMA.FTZ R3, R5, R0, R4 ;  /* 0x0000000005031223 */ /* 0x000fc60000010004 */
[----:B------:R-:W-:Y:S01]  /*18950*/  @P2 FFMA.FTZ R20, R21, R15, R8 ;  /* 0x0000000f15142223 */ /* 0x000fe20000010008 */
[----:B------:R-:W-:-:S04]  /*18960*/  ISETP.NE.AND P3, PT, R225, 0x2, PT ;  /* 0x00000002e100780c */ /* 0x000fc80003f65270 */
[----:B--2---:R-:W-:Y:S02]  /*18970*/  SEL R9, RZ, 0x1, P3 ;  /* 0x00000001ff097807 */ /* 0x004fe40001800000 */
[----:B------:R-:W-:Y:S02]  /*18980*/  PLOP3.LUT P0, PT, PT, PT, PT, 0x8, 0x0 ;  /* 0x000000000000781c */ /* 0x000fe40003f0e170 */
[----:B------:R-:W-:Y:S02]  /*18990*/  LOP3.LUT R226, R226, R9, RZ, 0x3c, !PT ;  /* 0x00000009e2e27212 */ /* 0x000fe400078e3cff */
[----:B------:R-:W-:Y:S01]  /*189a0*/  SEL R225, R225, RZ, P3 ;  /* 0x000000ffe1e17207 */ /* 0x000fe20001800000 */
[-C--:B---3--:R-:W-:Y:S01]  /*189b0*/  FMUL.FTZ R2, R10, R7.reuse ;  /* 0x000000070a027220 */ /* 0x088fe20000410000 */
[----:B----4-:R-:W-:-:S03]  /*189c0*/  FMUL.FTZ R0, R6, R7 ;  /* 0x0000000706007220 */ /* 0x010fc60000410000 */
[-C--:B------:R-:W-:Y:S01]  /*189d0*/  FMUL.FTZ R15, R68, R2.reuse ;  /* 0x00000002440f7220 */ /* 0x080fe20000410000 */
[----:B------:R-:W-:Y:S01]  /*189e0*/  FMUL.FTZ R68, R117, R2 ;  /* 0x0000000275447220 */ /* 0x000fe20000410000 */
[----:B------:R-:W-:Y:S01]  /*189f0*/  FMUL.FTZ R117, R38, R0 ;  /* 0x0000000026757220 */ /* 0x000fe20000410000 */
[----:B------:R-:W-:Y:S01]  /*18a00*/  FMUL.FTZ R4, R29, R2 ;  /* 0x000000021d047220 */ /* 0x000fe20000410000 */
[----:B------:R-:W-:Y:S01]  /*18a10*/  FMUL.FTZ R38, R39, R0 ;  /* 0x0000000027267220 */ /* 0x000fe20000410000 */
[----:B------:R-:W-:Y:S01]  /*18a20*/  FMUL.FTZ R29, R84, R2 ;  /* 0x00000002541d7220 */ /* 0x000fe20000410000 */
[----:B------:R-:W-:Y:S01]  /*18a30*/  FMUL.FTZ R39, R46, R0 ;  /* 0x000000002e277220 */ /* 0x000fe20000410000 */
        /* <DEDUP_REMOVED lines=121> */
.L_x_597:
[----:B------:R-:W-:Y:S05]  /*191d0*/  WARPSYNC.ALL ;  /* 0x0000000000007948 */ /* 0x000fea0003800000 */
[----:B------:R-:W0:Y:S08]  /*191e0*/  S2UR UR60, SR_CgaCtaId ;  /* 0x00000000003c79c3 */ /* 0x000e300000008800 */
[----:B------:R-:W-:Y:S06]  /*191f0*/  BAR.SYNC.DEFER_BLOCKING 0x5, 0x180 ;  /* 0x0146000000007b1d */ /* 0x000fec0000010000 */
[----:B------:R-:W-:Y:S01]  /*19200*/  UMOV UR4, 0x400 ;  /* 0x0000040000047882 */ /* 0x000fe20000000000 */
[----:B------:R-:W-:Y:S01]  /*19210*/  BSSY B0, `(.L_x_663) ;  /* 0x00003ce000007945 */ /* 0x000fe20003800000 */
[----:B0-----:R-:W-:-:S06]  /*19220*/  ULEA UR4, UR60, UR4, 0x18 ;  /* 0x000000043c047291 */ /* 0x001fcc000f8ec03f */
[----:B------:R-:W-:-:S05]  /*19230*/  IMAD.U32 R23, RZ, RZ, UR4 ;  /* 0x00000004ff177e24 */ /* 0x000fca000f8e00ff */
[----:B------:R0:W1:Y:S01]  /*19240*/  LDS.128 R220, [R23+0x388d0] ;  /* 0x0388d00017dc7984 */ /* 0x0000620000000c00 */
[----:B------:R-:W-:Y:S06]  /*19250*/  BAR.ARV 0x4, 0x180 ;  /* 0x0106000000007b1d */ /* 0x000fec0000002000 */
[----:B------:R-:W-:Y:S05]  /*19260*/  @P0 BRA `(.L_x_664) ;  /* 0x0000002c008c0947 */ /* 0x000fea0003800000 */
[----:B------:R-:W2:Y:S04]  /*19270*/  LDL R140, [R1+0x54] ;  /* 0x00005400018c7983 */ /* 0x000ea80000100800 */
[----:B-----5:R-:W3:Y:S04]  /*19280*/  LDL R83, [R1+0x3c] ;  /* 0x00003c0001537983 */ /* 0x020ee80000100800 */
[----:B------:R-:W4:Y:S01]  /*19290*/  LDL R93, [R1+0x20] ;  /* 0x00002000015d7983 */ /* 0x000f220000100800 */
[----:B------:R-:W0:Y:S01]  /*192a0*/  S2R R143, SR_TID.X ;  /* 0x00000000008f7919 */ /* 0x000e220000002100 */
[----:B------:R-:W-:Y:S01]  /*192b0*/  F2FP.BF16.F32.PACK_AB R25, R4, R25 ;  /* 0x000000190419723e */ /* 0x000fe200000010ff */
[----:B------:R-:W-:Y:S01]  /*192c0*/  ULDC.64 UR4, c[0x4][0x128] ;  /* 0x01004a0000047ab9 */ /* 0x000fe20000000a00 */
[----:B------:R-:W1:Y:S01]  /*192d0*/  S2R R4, SR_SWINHI ;  /* 0x0000000000047919 */ /* 0x000e620000002f00 */
[----:B------:R-:W-:-:S02]  /*192e0*/  F2FP.BF16.F32.PACK_AB R15, R15, R64 ;  /* 0x000000400f0f723e */ /* 0x000fc400000010ff */
[----:B------:R-:W-:Y:S02]  /*192f0*/  F2FP.BF16.F32.PACK_AB R121, R76, R121 ;  /* 0x000000794c79723e */ /* 0x000fe400000010ff */
[----:B------:R-:W-:Y:S02]  /*19300*/  F2FP.BF16.F32.PACK_AB R64, R77, R128 ;  /* 0x000000804d40723e */ /* 0x000fe400000010ff */
[----:B------:R-:W-:Y:S01]  /*19310*/  F2FP.BF16.F32.PACK_AB R74, R71, R74 ;  /* 0x0000004a474a723e */ /* 0x000fe200000010ff */
[----:B0-----:R-:W-:-:S05]  /*19320*/  IMAD.SHL.U32 R0, R143, 0x4, RZ ;  /* 0x000000048f007824 */ /* 0x001fca00078e00ff */
[----:B------:R-:W-:-:S04]  /*19330*/  LOP3.LUT R0, R0, 0xc, RZ, 0xc0, !PT ;  /* 0x0000000c00007812 */ /* 0x000fc800078ec0ff */
[----:B------:R-:W-:-:S04]  /*19340*/  IADD3 R26, P0, R0, UR4, RZ ;  /* 0x00000004001a7c10 */ /* 0x000fc8000ff1e0ff */
[----:B------:R-:W-:Y:S02]  /*19350*/  IADD3.X R27, RZ, UR5, RZ, P0, !PT ;  /* 0x00000005ff1b7c10 */ /* 0x000fe400087fe4ff */
[----:B------:R-:W-:Y:S02]  /*19360*/  MOV R76, R23 ;  /* 0x00000017004c7202 */ /* 0x000fe40000000f00 */
[----:B-1----:R-:W-:Y:S01]  /*19370*/  MOV R77, R4 ;  /* 0x00000004004d7202 */ /* 0x002fe20000000f00 */
[----:B------:R0:W5:Y:S01]  /*19380*/  LDG.E.CONSTANT R0, desc[UR36][R26.64] ;  /* 0x000000241a007981 */ /* 0x000162000c1e9900 */
[----:B------:R-:W-:Y:S02]  /*19390*/  F2FP.BF16.F32.PACK_AB R2, R5, R24 ;  /* 0x000000180502723e */ /* 0x000fe400000010ff */
[----:B------:R-:W-:Y:S02]  /*193a0*/  F2FP.BF16.F32.PACK_AB R42, R39, R42 ;  /* 0x0000002a272a723e */ /* 0x000fe400000010ff */
[----:B0-----:R-:W-:-:S02]  /*193b0*/  F2FP.BF16.F32.PACK_AB R27, R10, R49 ;  /* 0x000000310a1b723e */ /* 0x001fc400000010ff */
        /* <DEDUP_REMOVED lines=36> */
[----:B------:R-:W-:Y:S01]  /*19600*/  LOP3.LUT P0, R4, R143, 0x3, RZ, 0xc0, !PT ;  /* 0x000000038f047812 */ /* 0x000fe2000780c0ff */
[----:B------:R-:W-:Y:S01]  /*19610*/  UMOV UR4, 0xffffffff ;  /* 0xffffffff00047882 */ /* 0x000fe20000000000 */
[----:B------:R-:W-:Y:S02]  /*19620*/  F2FP.BF16.F32.PACK_AB R14, R14, R65 ;  /* 0x000000410e0e723e */ /* 0x000fe400000010ff */
[----:B------:R-:W-:Y:S02]  /*19630*/  ISETP.EQ.OR P0, PT, R4, 0x3, !P0 ;  /* 0x000000030400780c */ /* 0x000fe40004702670 */
        /* <DEDUP_REMOVED lines=19> */
[----:B------:R-:W-:Y:S02]  /*19770*/  SEL R13, R2, R25, P0 ;  /* 0x00000019020d7207 */ /* 0x000fe40000000000 */
[----:B------:R-:W-:Y:S01]  /*19780*/  SEL R4, R25, R2, P0 ;  /* 0x0000000219047207 */ /* 0x000fe20000000000 */
[----:B--2---:R-:W-:-:S04]  /*19790*/  IMAD.WIDE R70, R140, 0x2, R76 ;  /* 0x000000028c467825 */ /* 0x004fc800078e024c */
[----:B---3--:R-:W-:Y:S01]  /*197a0*/  IMAD.MOV.U32 R142, RZ, RZ, R83 ;  /* 0x000000ffff8e7224 */ /* 0x008fe200078e0053 */
[C---:B------:R-:W-:Y:S02]  /*197b0*/  IADD3 R85, P3, R70.reuse, 0xc060, RZ ;  /* 0x0000c06046557810 */ /* 0x040fe40007f7e0ff */
[C---:B------:R-:W-:Y:S02]  /*197c0*/  IADD3 R83, P2, R70.reuse, 0xc040, RZ ;  /* 0x0000c04046537810 */ /* 0x040fe40007f5e0ff */
[C---:B------:R-:W-:Y:S02]  /*197d0*/  IADD3 R81, P1, R70.reuse, 0xc020, RZ ;  /* 0x0000c02046517810 */ /* 0x040fe40007f3e0ff */
[C---:B------:R-:W-:Y:S02]  /*197e0*/  IADD3 R91, P5, R70.reuse, 0xc000, RZ ;  /* 0x0000c000465b7810 */ /* 0x040fe40007fbe0ff */
[----:B------:R-:W-:Y:S02]  /*197f0*/  IADD3 R89, P4, R70, 0x8060, RZ ;  /* 0x0000806046597810 */ /* 0x000fe40007f9e0ff */
[----:B------:R-:W-:-:S02]  /*19800*/  LOP3.LUT R84, R85, 0x380, RZ, 0xc0, !PT ;  /* 0x0000038055547812 */ /* 0x000fc400078ec0ff */
[----:B------:R-:W-:Y:S02]  /*19810*/  LOP3.LUT R82, R83, 0x380, RZ, 0xc0, !PT ;  /* 0x0000038053527812 */ /* 0x000fe400078ec0ff */
[----:B------:R-:W-:Y:S02]  /*19820*/  LOP3.LUT R80, R81, 0x380, RZ, 0xc0, !PT ;  /* 0x0000038051507812 */ /* 0x000fe400078ec0ff */
[----:B------:R-:W-:Y:S02]  /*19830*/  LOP3.LUT R90, R91, 0x380, RZ, 0xc0, !PT ;  /* 0x000003805b5a7812 */ /* 0x000fe400078ec0ff */
[----:B------:R-:W-:Y:S02]  /*19840*/  LOP3.LUT R88, R89, 0x380, RZ, 0xc0, !PT ;  /* 0x0000038059587812 */ /* 0x000fe400078ec0ff */
[----:B------:R-:W-:Y:S02]  /*19850*/  SHF.R.U64 R84, R84, 0x3, RZ ;  /* 0x0000000354547819 */ /* 0x000fe400000012ff */
[----:B------:R-:W-:-:S02]  /*19860*/  SHF.R.U64 R82, R82, 0x3, RZ ;  /* 0x0000000352527819 */ /* 0x000fc400000012ff */
[----:B------:R-:W-:Y:S02]  /*19870*/  SHF.R.U64 R80, R80, 0x3, RZ ;  /* 0x0000000350507819 */ /* 0x000fe400000012ff */
[----:B------:R-:W-:Y:S02]  /*19880*/  SHF.R.U64 R90, R90, 0x3, RZ ;  /* 0x000000035a5a7819 */ /* 0x000fe400000012ff */
[----:B------:R-:W-:Y:S02]  /*19890*/  SHF.R.U64 R88, R88, 0x3, RZ ;  /* 0x0000000358587819 */ /* 0x000fe400000012ff */
[----:B------:R-:W-:Y:S01]  /*198a0*/  LOP3.LUT R84, R84, R85, RZ, 0x3c, !PT ;  /* 0x0000005554547212 */ /* 0x000fe200078e3cff */
[--C-:B------:R-:W-:Y:S01]  /*198b0*/  IMAD.X R85, RZ, RZ, R71.reuse, P3 ;  /* 0x000000ffff557224 */ /* 0x100fe200018e0647 */
[----:B------:R-:W-:Y:S02]  /*198c0*/  LOP3.LUT R82, R82, R83, RZ, 0x3c, !PT ;  /* 0x0000005352527212 */ /* 0x000fe400078e3cff */
[----:B------:R-:W-:Y:S01]  /*198d0*/  LOP3.LUT R80, R80, R81, RZ, 0x3c, !PT ;  /* 0x0000005150507212 */ /* 0x000fe200078e3cff */
[----:B------:R-:W-:Y:S01]  /*198e0*/  IMAD.X R81, RZ, RZ, R71, P1 ;  /* 0x000000ffff517224 */ /* 0x000fe200008e0647 */
[----:B------:R-:W-:-:S02]  /*198f0*/  IADD3.X R83, RZ, R71, RZ, P2, !PT ;  /* 0x00000047ff537210 */ /* 0x000fc400017fe4ff */
[----:B------:R-:W-:Y:S01]  /*19900*/  LOP3.LUT R90, R90, R91, RZ, 0x3c, !PT ;  /* 0x0000005b5a5a7212 */ /* 0x000fe200078e3cff */
[--C-:B------:R-:W-:Y:S01]  /*19910*/  IMAD.X R91, RZ, RZ, R71.reuse, P5 ;  /* 0x000000ffff5b7224 */ /* 0x100fe200028e0647 */
[C---:B------:R-:W-:Y:S02]  /*19920*/  IADD3 R95, P3, R70.reuse, 0x8040, RZ ;  /* 0x00008040465f7810 */ /* 0x040fe40007f7e0ff */
[----:B------:R-:W-:Y:S02]  /*19930*/  IADD3 R87, P2, R70, 0x8020, RZ ;  /* 0x0000802046577810 */ /* 0x000fe40007f5e0ff */
[----:B------:R-:W-:Y:S01]  /*19940*/  LOP3.LUT R88, R88, R89, RZ, 0x3c, !PT ;  /* 0x0000005958587212 */ /* 0x000fe200078e3cff */
[----:B------:R-:W-:Y:S01]  /*19950*/  IMAD.X R89, RZ, RZ, R71, P4 ;  /* 0x000000ffff597224 */ /* 0x000fe200020e0647 */
[C---:B------:R-:W-:Y:S02]  /*19960*/  IADD3 R69, P1, R70.reuse, 0x8000, RZ ;  /* 0x0000800046457810 */ /* 0x040fe40007f3e0ff */
[----:B------:R-:W-:-:S02]  /*19970*/  IADD3 R63, P5, R70, 0x4060, RZ ;  /* 0x00004060463f7810 */ /* 0x000fc40007fbe0ff */
[----:B------:R-:W-:Y:S02]  /*19980*/  IADD3 R61, P4, R70, 0x4040, RZ ;  /* 0x00004040463d7810 */ /* 0x000fe40007f9e0ff */
[----:B------:R-:W-:Y:S02]  /*19990*/  LOP3.LUT R94, R95, 0x380, RZ, 0xc0, !PT ;  /* 0x000003805f5e7812 */ /* 0x000fe400078ec0ff */
[----:B------:R-:W-:Y:S02]  /*199a0*/  LOP3.LUT R86, R87, 0x380, RZ, 0xc0, !PT ;  /* 0x0000038057567812 */ /* 0x000fe400078ec0ff */
[----:B------:R-:W-:Y:S02]  /*199b0*/  LOP3.LUT R68, R69, 0x380, RZ, 0xc0, !PT ;  /* 0x0000038045447812 */ /* 0x000fe400078ec0ff */
[----:B------:R-:W-:Y:S02]  /*199c0*/  LOP3.LUT R62, R63, 0x380, RZ, 0xc0, !PT ;  /* 0x000003803f3e7812 */ /* 0x000fe400078ec0ff */
[----:B------:R-:W-:-:S02]  /*199d0*/  LOP3.LUT R60, R61, 0x380, RZ, 0xc0, !PT ;  /* 0x000003803d3c7812 */ /* 0x000fc400078ec0ff */
[----:B------:R-:W-:Y:S02]  /*199e0*/  SHF.R.U64 R94, R94, 0x3, RZ ;  /* 0x000000035e5e7819 */ /* 0x000fe400000012ff */
[----:B------:R-:W-:Y:S02]  /*199f0*/  SHF.R.U64 R86, R86, 0x3, RZ ;  /* 0x0000000356567819 */ /* 0x000fe400000012ff */
[----:B------:R-:W-:Y:S02]  /*19a00*/  SHF.R.U64 R68, R68, 0x3, RZ ;  /* 0x0000000344447819 */ /* 0x000fe400000012ff */
[----:B------:R-:W-:Y:S02]  /*19a10*/  SHF.R.U64 R62, R62, 0x3, RZ ;  /* 0x000000033e3e7819 */ /* 0x000fe400000012ff */
[----:B------:R-:W-:Y:S02]  /*19a20*/  SHF.R.U64 R60, R60, 0x3, RZ ;  /* 0x000000033c3c7819 */ /* 0x000fe400000012ff */
[----:B------:R-:W-:-:S02]  /*19a30*/  LOP3.LUT R94, R94, R95, RZ, 0x3c, !PT ;  /* 0x0000005f5e5e7212 */ /* 0x000fc400078e3cff */
[----:B------:R-:W-:Y:S01]  /*19a40*/  LOP3.LUT R86, R86, R87, RZ, 0x3c, !PT ;  /* 0x0000005756567212 */ /* 0x000fe200078e3cff */
[--C-:B------:R-:W-:Y:S01]  /*19a50*/  IMAD.X R87, RZ, RZ, R71.reuse, P2 ;  /* 0x000000ffff577224 */ /* 0x100fe200010e0647 */
[----:B------:R-:W-:Y:S01]  /*19a60*/  LOP3.LUT R68, R68, R69, RZ, 0x3c, !PT ;  /* 0x0000004544447212 */ /* 0x000fe200078e3cff */
[--C-:B------:R-:W-:Y:S01]  /*19a70*/  IMAD.X R69, RZ, RZ, R71.reuse, P1 ;  /* 0x000000ffff457224 */ /* 0x100fe200008e0647 */
[----:B------:R-:W-:Y:S02]  /*19a80*/  IADD3.X R95, RZ, R71, RZ, P3, !PT ;  /* 0x00000047ff5f7210 */ /* 0x000fe40001ffe4ff */
[----:B------:R-:W-:Y:S01]  /*19a90*/  LOP3.LUT R62, R62, R63, RZ, 0x3c, !PT ;  /* 0x0000003f3e3e7212 */ /* 0x000fe200078e3cff */
[----:B------:R-:W-:Y:S01]  /*19aa0*/  IMAD.X R63, RZ, RZ, R71, P5 ;  /* 0x000000ffff3f7224 */ /* 0x000fe200028e0647 */
[C---:B------:R-:W-:Y:S02]  /*19ab0*/  IADD3 R55, P3, R70.reuse, 0x4020, RZ ;  /* 0x0000402046377810 */ /* 0x040fe40007f7e0ff */
[----:B------:R-:W-:-:S02]  /*19ac0*/  IADD3 R53, P2, R70, 0x4000, RZ ;  /* 0x0000400046357810 */ /* 0x000fc40007f5e0ff */
[----:B------:R-:W-:Y:S02]  /*19ad0*/  LOP3.LUT R60, R60, R61, RZ, 0x3c, !PT ;  /* 0x0000003d3c3c7212 */ /* 0x000fe400078e3cff */
[C---:B------:R-:W-:Y:S02]  /*19ae0*/  IADD3 R47, P1, R70.reuse, 0x60, RZ ;  /* 0x00000060462f7810 */ /* 0x040fe40007f3e0ff */
[C---:B------:R-:W-:Y:S02]  /*19af0*/  IADD3 R29, P5, R70.reuse, 0x40, RZ ;  /* 0x00000040461d7810 */ /* 0x040fe40007fbe0ff */
[----:B------:R-:W-:Y:S02]  /*19b00*/  IADD3.X R61, RZ, R71, RZ, P4, !PT ;  /* 0x00000047ff3d7210 */ /* 0x000fe400027fe4ff */
[----:B------:R-:W-:Y:S02]  /*19b10*/  IADD3 R21, P4, R70, 0x20, RZ ;  /* 0x0000002046157810 */ /* 0x000fe40007f9e0ff */
[----:B------:R-:W-:-:S02]  /*19b20*/  LOP3.LUT R54, R55, 0x380, RZ, 0xc0, !PT ;  /* 0x0000038037367812 */ /* 0x000fc400078ec0ff */
[----:B------:R-:W-:Y:S02]  /*19b30*/  LOP3.LUT R52, R53, 0x380, RZ, 0xc0, !PT ;  /* 0x0000038035347812 */ /* 0x000fe400078ec0ff */
[----:B------:R-:W-:Y:S02]  /*19b40*/  LOP3.LUT R46, R47, 0x380, RZ, 0xc0, !PT ;  /* 0x000003802f2e7812 */ /* 0x000fe400078ec0ff */
[----:B------:R-:W-:Y:S02]  /*19b50*/  LOP3.LUT R9, R70, 0x380, RZ, 0xc0, !PT ;  /* 0x0000038046097812 */ /* 0x000fe400078ec0ff */
[----:B------:R-:W-:Y:S02]  /*19b60*/  LOP3.LUT R28, R29, 0x380, RZ, 0xc0, !PT ;  /* 0x000003801d1c7812 */ /* 0x000fe400078ec0ff */
[----:B------:R-:W-:Y:S02]  /*19b70*/  LOP3.LUT R8, R21, 0x380, RZ, 0xc0, !PT ;  /* 0x0000038015087812 */ /* 0x000fe400078ec0ff */
[----:B------:R-:W-:-:S02]  /*19b80*/  SHF.R.U64 R54, R54, 0x3, RZ ;  /* 0x0000000336367819 */ /* 0x000fc400000012ff */
[----:B------:R-:W-:Y:S02]  /*19b90*/  SHF.R.U64 R52, R52, 0x3, RZ ;  /* 0x0000000334347819 */ /* 0x000fe400000012ff */
[----:B------:R-:W-:Y:S02]  /*19ba0*/  SHF.R.U64 R46, R46, 0x3, RZ ;  /* 0x000000032e2e7819 */ /* 0x000fe400000012ff */
[----:B------:R-:W-:Y:S02]  /*19bb0*/  SHF.R.U64 R9, R9, 0x3, RZ ;  /* 0x0000000309097819 */ /* 0x000fe400000012ff */
[----:B------:R-:W-:Y:S02]  /*19bc0*/  SHF.R.U64 R28, R28, 0x3, RZ ;  /* 0x000000031c1c7819 */ /* 0x000fe400000012ff */
[----:B------:R-:W-:Y:S01]  /*19bd0*/  SHF.R.U64 R8, R8, 0x3, RZ ;  /* 0x0000000308087819 */ /* 0x000fe200000012ff */
[----:B----4-:R-:W-:Y:S01]  /*19be0*/  IMAD.MOV.U32 R140, RZ, RZ, R93 ;  /* 0x000000ffff8c7224 */ /* 0x010fe200078e005d */
        /* <DEDUP_REMOVED lines=8> */
[----:B------:R-:W-:-:S02]  /*19c70*/  LOP3.LUT R28, R28, R29, RZ, 0x3c, !PT ;  /* 0x0000001d1c1c7212 */ /* 0x000fc400078e3cff */
[----:B------:R-:W-:Y:S02]  /*19c80*/  LOP3.LUT R8, R8, R21, RZ, 0x3c, !PT ;  /* 0x0000001508087212 */ /* 0x000fe400078e3cff */
[----:B------:R-:W-:Y:S02]  /*19c90*/  IADD3.X R29, RZ, R71, RZ, P5, !PT ;  /* 0x00000047ff1d7210 */ /* 0x000fe40002ffe4ff */
[----:B------:R-:W-:Y:S01]  /*19ca0*/  MOV R84, R84 ;  /* 0x0000005400547202 */ /* 0x000fe20000000f00 */
[----:B------:R-:W-:Y:S01]  /*19cb0*/  IMAD.SHL.U32 R85, R140, 0x4, RZ ;  /* 0x000000048c557824 */ /* 0x000fe200078e00ff */
[----:B------:R-:W-:Y:S02]  /*19cc0*/  MOV R79, R90 ;  /* 0x0000005a004f7202 */ /* 0x000fe40000000f00 */
[----:B------:R-:W-:Y:S02]  /*19cd0*/  MOV R96, R88 ;  /* 0x0000005800607202 */ /* 0x000fe40000000f00 */
[----:B------:R-:W-:-:S02]  /*19ce0*/  MOV R94, R94 ;  /* 0x0000005e005e7202 */ /* 0x000fc40000000f00 */
[----:B------:R-:W-:Y:S02]  /*19cf0*/  MOV R93, R86 ;  /* 0x00000056005d7202 */ /* 0x000fe40000000f00 */
[----:B------:R-:W-:Y:S02]  /*19d00*/  MOV R97, R70 ;  /* 0x0000004600617202 */ /* 0x000fe40000000f00 */
[----:B------:R-:W-:Y:S02]  /*19d10*/  MOV R83, R82 ;  /* 0x0000005200537202 */ /* 0x000fe40000000f00 */
        /* <DEDUP_REMOVED lines=9> */
[----:B------:R-:W-:Y:S01]  /*19db0*/  SHF.L.U64.HI R95, R140, 0x2, R142 ;  /* 0x000000028c5f7819 */ /* 0x000fe2000001028e */
[----:B------:R-:W-:Y:S06]  /*19dc0*/  BRA.DIV UR4, `(.L_x_665) ;  /* 0x000000c604a47947 */ /* 0x000fec000b800000 */
[----:B------:R-:W-:Y:S02]  /*19dd0*/  SEL R25, R48, R27, P0 ;  /* 0x0000001b30197207 */ /* 0x000fe40000000000 */
[----:B------:R-:W-:Y:S02]  /*19de0*/  SEL R10, R27, R48, P0 ;  /* 0x000000301b0a7207 */ /* 0x000fe40000000000 */
[----:B------:R-:W-:Y:S02]  /*19df0*/  SEL R27, R24, R31, P0 ;  /* 0x0000001f181b7207 */ /* 0x000fe40000000000 */
[----:B------:R-:W-:Y:S01]  /*19e00*/  SEL R24, R31, R24, P0 ;  /* 0x000000181f187207 */ /* 0x000fe20000000000 */
[----:B-----5:R-:W-:Y:S01]  /*19e10*/  SHFL.IDX PT, R25, R25, R0, 0x1c1f ;  /* 0x001c1f0019197589 */ /* 0x020fe200000e0000 */
[----:B------:R-:W-:Y:S02]  /*19e20*/  SEL R59, R78, R5, P0 ;  /* 0x000000054e3b7207 */ /* 0x000fe40000000000 */
        /* <DEDUP_REMOVED lines=10> */
[----:B------:R-:W-:Y:S01]  /*19ed0*/  SHFL.IDX PT, R21, R21, R0, 0x1c1f ;  /* 0x001c1f0015157589 */ /* 0x000fe200000e0000 */
[----:B------:R-:W-:-:S02]  /*19ee0*/  SEL R29, R15, R14, P0 ;  /* 0x0000000e0f1d7207 */ /* 0x000fc40000000000 */
[----:B------:R-:W-:Y:S01]  /*19ef0*/  SEL R35, R37, R12, P0 ;  /* 0x0000000c25237207 */ /* 0x000fe20000000000 */
[----:B------:R-:W-:Y:S01]  /*19f00*/  SHFL.IDX PT, R31, R31, R0, 0x1c1f ;  /* 0x001c1f001f1f7589 */ /* 0x000fe200000e0000 */
[----:B------:R-:W-:Y:S02]  /*19f10*/  SEL R32, R12, R37, P0 ;  /* 0x000000250c207207 */ /* 0x000fe40000000000 */
[----:B------:R-:W-:Y:S01]  /*19f20*/  LOP3.LUT R5, R0, 0x2, RZ, 0x3c, !PT ;  /* 0x0000000200057812 */ /* 0x000fe200078e3cff */
        /* <DEDUP_REMOVED lines=45> */
[----:B------:R-:W0:Y:S01]  /*1a200*/  SHFL.IDX PT, R34, R4, R5, 0x1c1f ;  /* 0x001c1f0504227589 */ /* 0x000e2200000e0000 */
[----:B------:R-:W-:Y:S02]  /*1a210*/  SEL R111, R38, R99, P0 ;  /* 0x00000063266f7207 */ /* 0x000fe40000000000 */
[----:B------:R-:W-:Y:S01]  /*1a220*/  SEL R110, R99, R38, P0 ;  /* 0x00000026636e7207 */ /* 0x000fe20000000000 */
[----:B------:R1:W2:Y:S01]  /*1a230*/  SHFL.IDX PT, R36, R6, R5, 0x1c1f ;  /* 0x001c1f0506247589 */ /* 0x0002a200000e0000 */
[----:B------:R-:W-:-:S02]  /*1a240*/  SEL R112, R44, R133, P0 ;  /* 0x000000852c707207 */ /* 0x000fc40000000000 */
[----:B------:R-:W-:Y:S01]  /*1a250*/  SEL R114, R45, R114, P0 ;  /* 0x000000722d727207 */ /* 0x000fe20000000000 */
[----:B------:R2:W3:Y:S01]  /*1a260*/  SHFL.IDX PT, R38, R8, R5, 0x1c1f ;  /* 0x001c1f0508267589 */ /* 0x0004e200000e0000 */
[----:B------:R-:W-:Y:S02]  /*1a270*/  SEL R116, R123, R116, P0 ;  /* 0x000000747b747207 */ /* 0x000fe40000000000 */
[----:B------:R-:W-:Y:S01]  /*1a280*/  SEL R118, R131, R118, P0 ;  /* 0x0000007683767207 */ /* 0x000fe20000000000 */
[----:B------:R4:W4:Y:S01]  /*1a290*/  SHFL.IDX PT, R42, R24, R5, 0x1c1f ;  /* 0x001c1f05182a7589 */ /* 0x00092200000e0000 */
        /* <DEDUP_REMOVED lines=14> */
[----:B------:R4:W4:Y:S01]  /*1a380*/  SHFL.IDX PT, R44, R26, R5, 0x1c1f ;  /* 0x001c1f051a2c7589 */ /* 0x00092200000e0000 */
[----:B------:R-:W-:Y:S02]  /*1a390*/  SEL R75, R141, R134, P0 ;  /* 0x000000868d4b7207 */ /* 0x000fe40000000000 */
[----:B0-----:R-:W-:Y:S01]  /*1a3a0*/  SEL R4, R7, R34, P0 ;  /* 0x0000002207047207 */ /* 0x001fe20000000000 */
[----:B------:R-:W-:Y:S01]  /*1a3b0*/  SHFL.IDX PT, R74, R55, R0, 0x1c1f ;  /* 0x001c1f00374a7589 */ /* 0x000fe200000e0000 */
[----:B-1----:R-:W-:Y:S02]  /*1a3c0*/  SEL R6, R34, R7, P0 ;  /* 0x0000000722067207 */ /* 0x002fe40000000000 */
[----:B--2---:R-:W-:Y:S01]  /*1a3d0*/  SEL R8, R9, R36, P0 ;  /* 0x0000002409087207 */ /* 0x004fe20000000000 */
[----:B------:R-:W0:Y:S01]  /*1a3e0*/  SHFL.IDX PT, R41, R56, R5, 0x1c1f ;  /* 0x001c1f0538297589 */ /* 0x000e2200000e0000 */
[----:B------:R-:W-:-:S02]  /*1a3f0*/  SEL R10, R36, R9, P0 ;  /* 0x00000009240a7207 */ /* 0x000fc40000000000 */
[----:B---3--:R-:W-:Y:S01]  /*1a400*/  SEL R12, R21, R38, P0 ;  /* 0x00000026150c7207 */ /* 0x008fe20000000000 */
[----:B------:R-:W1:Y:S01]  /*1a410*/  SHFL.IDX PT, R49, R64, R5, 0x1c1f ;  /* 0x001c1f0540317589 */ /* 0x000e6200000e0000 */
[----:B------:R-:W-:Y:S02]  /*1a420*/  SEL R14, R38, R21, P0 ;  /* 0x00000015260e7207 */ /* 0x000fe40000000000 */
[----:B----4-:R-:W-:Y:S01]  /*1a430*/  SEL R24, R25, R40, P0 ;  /* 0x0000002819187207 */ /* 0x010fe20000000000 */
[----:B------:R-:W2:Y:S01]  /*1a440*/  SHFL.IDX PT, R57, R72, R5, 0x1c1f ;  /* 0x001c1f0548397589 */ /* 0x000ea200000e0000 */
        /* <DEDUP_REMOVED lines=11> */
[----:B------:R-:W3:Y:S01]  /*1a500*/  SHFL.IDX PT, R80, R80, R5, 0x1c1f ;  /* 0x001c1f0550507589 */ /* 0x000ee200000e0000 */
[----:B------:R-:W-:-:S02]  /*1a510*/  SEL R42, R48, R33, P0 ;  /* 0x00000021302a7207 */ /* 0x000fc40000000000 */
[----:B------:R-:W-:Y:S01]  /*1a520*/  SEL R44, R35, R50, P0 ;  /* 0x00000032232c7207 */ /* 0x000fe20000000000 */
[----:B------:R-:W4:Y:S01]  /*1a530*/  SHFL.IDX PT, R82, R82, R5, 0x1c1f ;  /* 0x001c1f0552527589 */ /* 0x000f2200000e0000 */
[----:B------:R-:W-:Y:S02]  /*1a540*/  SEL R46, R50, R35, P0 ;  /* 0x00000023322e7207 */ /* 0x000fe40000000000 */
[----:B------:R-:W-:Y:S01]  /*1a550*/  SEL R48, R37, R52, P0 ;  /* 0x0000003425307207 */ /* 0x000fe20000000000 */
[----:B------:R-:W-:Y:S01]  /*1a560*/  SHFL.IDX PT, R43, R107, R0, 0x1c1f ;  /* 0x001c1f006b2b7589 */ /* 0x000fe200000e0000 */
[----:B------:R-:W-:Y:S02]  /*1a570*/  SEL R50, R52, R37, P0 ;  /* 0x0000002534327207 */ /* 0x000fe40000000000 */
[----:B0-----:R-:W-:Y:S01]  /*1a580*/  SEL R56, R58, R41, P0 ;  /* 0x000000293a387207 */ /* 0x001fe20000000000 */
[----:B------:R-:W-:Y:S01]  /*1a590*/  SHFL.IDX PT, R47, R109, R0, 0x1c1f ;  /* 0x001c1f006d2f7589 */ /* 0x000fe200000e0000 */
[----:B------:R-:W-:-:S02]  /*1a5a0*/  SEL R60, R62, R45, P0 ;  /* 0x0000002d3e3c7207 */ /* 0x000fc40000000000 */
[----:B-1----:R-:W-:Y:S01]  /*1a5b0*/  SEL R64, R66, R49, P0 ;  /* 0x0000003142407207 */ /* 0x002fe20000000000 */
[----:B------:R-:W-:Y:S01]  /*1a5c0*/  SHFL.IDX PT, R51, R111, R0, 0x1c1f ;  /* 0x001c1f006f337589 */ /* 0x000fe200000e0000 */
[----:B------:R-:W-:Y:S02]  /*1a5d0*/  SEL R68, R70, R53, P0 ;  /* 0x0000003546447207 */ /* 0x000fe40000000000 */
[----:B--2---:R-:W-:Y:S01]  /*1a5e0*/  SEL R72, R74, R57, P0 ;  /* 0x000000394a487207 */ /* 0x004fe20000000000 */
        /* <DEDUP_REMOVED lines=11> */
[----:B---3--:R-:W-:Y:S01]  /*1a6a0*/  SEL R9, R65, R80, P0 ;  /* 0x0000005041097207 */ /* 0x008fe20000000000 */
[----:B------:R-:W-:Y:S01]  /*1a6b0*/  SHFL.IDX PT, R71, R121, R0, 0x1c1f ;  /* 0x001c1f0079477589 */ /* 0x000fe200000e0000 */
[----:B------:R-:W-:-:S02]  /*1a6c0*/  SEL R11, R80, R65, P0 ;  /* 0x00000041500b7207 */ /* 0x000fc40000000000 */
[----:B----4-:R-:W-:Y:S01]  /*1a6d0*/  SEL R13, R69, R82, P0 ;  /* 0x00000052450d7207 */ /* 0x010fe20000000000 */
[----:B------:R-:W0:Y:S01]  /*1a6e0*/  SHFL.IDX PT, R106, R106, R5, 0x1c1f ;  /* 0x001c1f056a6a7589 */ /* 0x000e2200000e0000 */
[----:B------:R-:W-:Y:S02]  /*1a6f0*/  SEL R15, R82, R69, P0 ;  /* 0x00000045520f7207 */ /* 0x000fe40000000000 */
[----:B------:R-:W-:Y:S01]  /*1a700*/  SEL R54, R54, R39, P0 ;  /* 0x0000002736367207 */ /* 0x000fe20000000000 */
[----:B------:R-:W1:Y:S04]  /*1a710*/  SHFL.IDX PT, R108, R108, R5, 0x1c1f ;  /* 0x001c1f056c6c7589 */ /* 0x000e6800000e0000 */
[----:B------:R-:W2:Y:S04]  /*1a720*/  SHFL.IDX PT, R110, R110, R5, 0x1c1f ;  /* 0x001c1f056e6e7589 */ /* 0x000ea800000e0000 */
[----:B------:R-:W3:Y:S04]  /*1a730*/  SHFL.IDX PT, R112, R112, R5, 0x1c1f ;  /* 0x001c1f0570707589 */ /* 0x000ee800000e0000 */
[----:B------:R-:W4:Y:S04]  /*1a740*/  SHFL.IDX PT, R114, R114, R5, 0x1c1f ;  /* 0x001c1f0572727589 */ /* 0x000f2800000e0000 */
[----:B------:R-:W-:Y:S04]  /*1a750*/  SHFL.IDX PT, R116, R116, R5, 0x1c1f ;  /* 0x001c1f0574747589 */ /* 0x000fe800000e0000 */
[----:B------:R-:W4:Y:S01]  /*1a760*/  SHFL.IDX PT, R118, R118, R5, 0x1c1f ;  /* 0x001c1f0576767589 */ /* 0x000f2200000e0000 */
[----:B0-----:R-:W-:-:S02]  /*1a770*/  SEL R41, R43, R106, P0 ;  /* 0x0000006a2b297207 */ /* 0x001fc40000000000 */
[----:B------:R-:W-:Y:S01]  /*1a780*/  SEL R43, R106, R43, P0 ;  /* 0x0000002b6a2b7207 */ /* 0x000fe20000000000 */
[----:B------:R-:W0:Y:S01]  /*1a790*/  SHFL.IDX PT, R132, R132, R5, 0x1c1f ;  /* 0x001c1f0584847589 */ /* 0x000e2200000e0000 */
[----:B-1----:R-:W-:Y:S02]  /*1a7a0*/  SEL R45, R47, R108, P0 ;  /* 0x0000006c2f2d7207 */ /* 0x002fe40000000000 */
[----:B------:R-:W-:Y:S01]  /*1a7b0*/  SEL R47, R108, R47, P0 ;  /* 0x0000002f6c2f7207 */ /* 0x000fe20000000000 */
[----:B------:R-:W-:Y:S01]  /*1a7c0*/  SHFL.IDX PT, R101, R101, R0, 0x1c1f ;  /* 0x001c1f0065657589 */ /* 0x000fe200000e0000 */
[----:B--2---:R-:W-:Y:S02]  /*1a7d0*/  SEL R49, R51, R110, P0 ;  /* 0x0000006e33317207 */ /* 0x004fe40000000000 */
[----:B------:R-:W-:Y:S01]  /*1a7e0*/  SEL R51, R110, R51, P0 ;  /* 0x000000336e337207 */ /* 0x000fe20000000000 */
[----:B------:R-:W-:Y:S01]  /*1a7f0*/  SHFL.IDX PT, R103, R103, R0, 0x1c1f ;  /* 0x001c1f0067677589 */ /* 0x000fe200000e0000 */
[----:B---3--:R-:W-:-:S02]  /*1a800*/  SEL R53, R55, R112, P0 ;  /* 0x0000007037357207 */ /* 0x008fc40000000000 */
[----:B------:R-:W-:Y:S01]  /*1a810*/  SEL R55, R112, R55, P0 ;  /* 0x0000003770377207 */ /* 0x000fe20000000000 */
[----:B------:R-:W-:Y:S01]  /*1a820*/  SHFL.IDX PT, R105, R105, R0, 0x1c1f ;  /* 0x001c1f0069697589 */ /* 0x000fe200000e0000 */
[----:B----4-:R-:W-:Y:S02]  /*1a830*/  SEL R57, R59, R114, P0 ;  /* 0x000000723b397207 */ /* 0x010fe40000000000 */
[----:B------:R-:W-:Y:S01]  /*1a840*/  SEL R59, R114, R59, P0 ;  /* 0x0000003b723b7207 */ /* 0x000fe20000000000 */
[----:B------:R-:W1:Y:S04]  /*1a850*/  SHFL.IDX PT, R98, R98, R5, 0x1c1f ;  /* 0x001c1f0562627589 */ /* 0x000e6800000e0000 */
[----:B------:R-:W2:Y:S01]  /*1a860*/  SHFL.IDX PT, R100, R100, R5, 0x1c1f ;  /* 0x001c1f0564647589 */ /* 0x000ea200000e0000 */
[----:B------:R-:W-:-:S02]  /*1a870*/  SEL R65, R67, R118, P0 ;  /* 0x0000007643417207 */ /* 0x000fc40000000000 */
[----:B------:R-:W-:Y:S01]  /*1a880*/  SEL R67, R118, R67, P0 ;  /* 0x0000004376437207 */ /* 0x000fe20000000000 */
[----:B------:R-:W3:Y:S01]  /*1a890*/  SHFL.IDX PT, R102, R102, R5, 0x1c1f ;  /* 0x001c1f0566667589 */ /* 0x000ee200000e0000 */
[----:B0-----:R-:W-:Y:S02]  /*1a8a0*/  SEL R69, R71, R132, P0 ;  /* 0x0000008447457207 */ /* 0x001fe40000000000 */
[----:B------:R-:W-:Y:S01]  /*1a8b0*/  SEL R71, R132, R71, P0 ;  /* 0x0000004784477207 */ /* 0x000fe20000000000 */
[----:B------:R-:W0:Y:S04]  /*1a8c0*/  SHFL.IDX PT, R104, R104, R5, 0x1c1f ;  /* 0x001c1f0568687589 */ /* 0x000e2800000e0000 */
[----:B------:R4:W0:Y:S04]  /*1a8d0*/  SHFL.IDX PT, R2, R2, R5, 0x1c1f ;  /* 0x001c1f0502027589 */ /* 0x00082800000e0000 */
[----:B------:R2:W0:Y:S01]  /*1a8e0*/  SHFL.IDX PT, R75, R75, R0, 0x1c1f ;  /* 0x001c1f004b4b7589 */ /* 0x00042200000e0000 */
[----:B-1----:R-:W-:-:S02]  /*1a8f0*/  SEL R25, R99, R98, P0 ;  /* 0x0000006263197207 */ /* 0x002fc40000000000 */
[----:B----4-:R-:W-:Y:S02]  /*1a900*/  SEL R5, R61, R78, P0 ;  /* 0x0000004e3d057207 */ /* 0x010fe40000000000 */
[----:B------:R-:W-:Y:S02]  /*1a910*/  SEL R61, R63, R116, P0 ;  /* 0x000000743f3d7207 */ /* 0x000fe40000000000 */
[----:B------:R-:W-:Y:S01]  /*1a920*/  SEL R27, R98, R99, P0 ;  /* 0x00000063621b7207 */ /* 0x000fe20000000000 */
[----:B--2---:R-:W-:Y:S01]  /*1a930*/  IMAD.MOV.U32 R0, RZ, RZ, RZ ;  /* 0x000000ffff007224 */ /* 0x004fe200078e00ff */
[----:B------:R-:W-:Y:S02]  /*1a940*/  SEL R29, R101, R100, P0 ;  /* 0x00000064651d7207 */ /* 0x000fe40000000000 */
[----:B------:R-:W-:Y:S02]  /*1a950*/  SEL R31, R100, R101, P0 ;  /* 0x00000065641f7207 */ /* 0x000fe40000000000 */
[----:B---3--:R-:W-:-:S02]  /*1a960*/  SEL R33, R103, R102, P0 ;  /* 0x0000006667217207 */ /* 0x008fc40000000000 */
[----:B------:R-:W-:Y:S02]  /*1a970*/  SEL R35, R102, R103, P0 ;  /* 0x0000006766237207 */ /* 0x000fe40000000000 */
[----:B0-----:R-:W-:Y:S02]  /*1a980*/  SEL R37, R105, R104, P0 ;  /* 0x0000006869257207 */ /* 0x001fe40000000000 */
[----:B------:R-:W-:Y:S02]  /*1a990*/  SEL R39, R104, R105, P0 ;  /* 0x0000006968277207 */ /* 0x000fe40000000000 */
[----:B------:R-:W-:-:S07]  /*1a9a0*/  SEL R63, R116, R63, P0 ;  /* 0x0000003f743f7207 */ /* 0x000fce0000000000 */
.L_x_959:
[----:B------:R-:W-:Y:S05]  /*1a9b0*/  WARPSYNC.ALL ;  /* 0x0000000000007948 */ /* 0x000fea0003800000 */
[----:B------:R-:W-:Y:S01]  /*1a9c0*/  BAR.SYNC.DEFER_BLOCKING 0x1, 0x100 ;  /* 0x0044000000007b1d */ /* 0x000fe20000010000 */
[----:B------:R-:W-:-:S05]  /*1a9d0*/  IADD3 R100, R143, -0x80, RZ ;  /* 0xffffff808f647810 */ /* 0x000fca0007ffe0ff */
[----:B------:R-:W-:Y:S01]  /*1a9e0*/  ULDC.64 UR4, c[0x0][0xc00] ;  /* 0x0003000000047ab9 */ /* 0x000fe20000000a00 */
[----:B------:R-:W2:Y:S01]  /*1a9f0*/  LDL R82, [R1+0x44] ;  /* 0x0000440001527983 */ /* 0x000ea20000100800 */
[----:B------:R-:W-:Y:S02]  /*1aa00*/  ISETP.NE.U32.AND P1, PT, RZ, UR4, PT ;  /* 0x00000004ff007c0c */ /* 0x000fe4000bf25070 */
[----:B------:R-:W-:Y:S02]  /*1aa10*/  IADD3 R98, P2, R85, UR4, RZ ;  /* 0x0000000455627c10 */ /* 0x000fe4000ff5e0ff */
[----:B------:R-:W-:Y:S02]  /*1aa20*/  ISETP.NE.AND.EX P1, PT, RZ, UR5, PT, P1 ;  /* 0x00000005ff007c0c */ /* 0x000fe4000bf25310 */
[----:B------:R-:W-:Y:S01]  /*1aa30*/  IADD3.X R99, R95, UR5, RZ, P2, !PT ;  /* 0x000000055f637c10 */ /* 0x000fe200097fe4ff */
[----:B------:R-:W-:Y:S01]  /*1aa40*/  ULDC.64 UR4, c[0x0][0xc08] ;  /* 0x0003020000047ab9 */ /* 0x000fe20000000a00 */
[----:B------:R0:W-:Y:S04]  /*1aa50*/  STSM.16.M88.4 [R97], R4 ;  /* 0x0000000461007844 */ /* 0x0001e80000000200 */
[----:B------:R1:W-:Y:S04]  /*1aa60*/  STSM.16.M88.4 [R73], R8 ;  /* 0x0000000849007844 */ /* 0x0003e80000000200 */
[----:B------:R-:W-:Y:S04]  /*1aa70*/  STSM.16.M88.4 [R86], R12 ;  /* 0x0000000c56007844 */ /* 0x000fe80000000200 */
[----:B------:R-:W-:Y:S01]  /*1aa80*/  STSM.16.M88.4 [R87], R24 ;  /* 0x0000001857007844 */ /* 0x000fe20000000200 */
[----:B0-----:R-:W-:-:S03]  /*1aa90*/  SHF.R.S32.HI R4, RZ, 0x1f, R100 ;  /* 0x0000001fff047819 */ /* 0x001fc60000011464 */
[----:B------:R-:W-:Y:S01]  /*1aaa0*/  STSM.16.M88.4 [R88], R28 ;  /* 0x0000001c58007844 */ /* 0x000fe20000000200 */
[----:B------:R-:W-:-:S03]  /*1aab0*/  LEA.HI R5, R4, R100, RZ, 0x7 ;  /* 0x0000006404057211 */ /* 0x000fc600078f38ff */
[----:B------:R-:W-:Y:S01]  /*1aac0*/  STSM.16.M88.4 [R89], R32 ;  /* 0x0000002059007844 */ /* 0x000fe20000000200 */
[----:B-1----:R-:W-:Y:S02]  /*1aad0*/  SEL R73, R75, R2, P0 ;  /* 0x000000024b497207 */ /* 0x002fe40000000000 */
[----:B------:R-:W-:Y:S01]  /*1aae0*/  LOP3.LUT R6, R5, 0xffffff80, RZ, 0xc0, !PT ;  /* 0xffffff8005067812 */ /* 0x000fe200078ec0ff */
[----:B------:R-:W-:Y:S01]  /*1aaf0*/  STSM.16.M88.4 [R90], R36 ;  /* 0x000000245a007844 */ /* 0x000fe20000000200 */
[----:B------:R-:W-:-:S03]  /*1ab00*/  SEL R75, R2, R75, P0 ;  /* 0x0000004b024b7207 */ /* 0x000fc60000000000 */
[----:B------:R-:W-:Y:S01]  /*1ab10*/  IMAD.IADD R10, R100, 0x1, -R6 ;  /* 0x00000001640a7824 */ /* 0x000fe200078e0a06 */
[----:B------:R-:W-:Y:S01]  /*1ab20*/  STSM.16.M88.4 [R91], R40 ;  /* 0x000000285b007844 */ /* 0x000fe20000000200 */
[----:B------:R-:W-:Y:S01]  /*1ab30*/  ISETP.NE.U32.AND P0, PT, RZ, UR4, PT ;  /* 0x00000004ff007c0c */ /* 0x000fe2000bf05070 */
[----:B------:R-:W0:Y:S02]  /*1ab40*/  LDC R2, c[0x0][0xbe8] ;  /* 0x0002fa00ff027b82 */ /* 0x000e240000000800 */
[----:B------:R-:W-:Y:S01]  /*1ab50*/  SHF.R.S32.HI R7, RZ, 0x1f, R10 ;  /* 0x0000001fff077819 */ /* 0x000fe2000001140a */
[----:B------:R-:W-:Y:S03]  /*1ab60*/  STSM.16.M88.4 [R92], R44 ;  /* 0x0000002c5c007844 */ /* 0x000fe60000000200 */
[----:B------:R-:W-:Y:S01]  /*1ab70*/  LEA.HI R6, R7, R10, RZ, 0x2 ;  /* 0x0000000a07067211 */ /* 0x000fe200078f10ff */
[----:B------:R-:W-:Y:S04]  /*1ab80*/  STSM.16.M88.4 [R93], R48 ;  /* 0x000000305d007844 */ /* 0x000fe80000000200 */
[----:B------:R-:W-:Y:S01]  /*1ab90*/  STSM.16.M88.4 [R94], R52 ;  /* 0x000000345e007844 */ /* 0x000fe20000000200 */
[----:B------:R-:W-:-:S03]  /*1aba0*/  SHF.R.S32.HI R8, RZ, 0x2, R6 ;  /* 0x00000002ff087819 */ /* 0x000fc60000011406 */
[----:B------:R-:W-:Y:S01]  /*1abb0*/  STSM.16.M88.4 [R96], R56 ;  /* 0x0000003860007844 */ /* 0x000fe20000000200 */
[----:B------:R-:W-:-:S03]  /*1abc0*/  SHF.R.S32.HI R9, RZ, 0x1f, R6 ;  /* 0x0000001fff097819 */ /* 0x000fc60000011406 */
[----:B------:R-:W-:Y:S01]  /*1abd0*/  STSM.16.M88.4 [R79], R60 ;  /* 0x0000003c4f007844 */ /* 0x000fe20000000200 */
[----:B------:R-:W-:-:S03]  /*1abe0*/  LEA.HI R6, R4, R100, RZ, 0x2 ;  /* 0x0000006404067211 */ /* 0x000fc600078f10ff */
[----:B------:R1:W-:Y:S01]  /*1abf0*/  STSM.16.M88.4 [R81], R64 ;  /* 0x0000004051007844 */ /* 0x0003e20000000200 */
[----:B------:R-:W-:-:S03]  /*1ac00*/  LEA.HI R9, R9, R8, RZ, 0x3 ;  /* 0x0000000809097211 */ /* 0x000fc600078f18ff */
[----:B------:R3:W-:Y:S01]  /*1ac10*/  STSM.16.M88.4 [R83], R68 ;  /* 0x0000004453007844 */ /* 0x0007e20000000200 */
[----:B------:R-:W-:-:S03]  /*1ac20*/  SHF.R.S32.HI R4, RZ, 0x7, R5 ;  /* 0x00000007ff047819 */ /* 0x000fc60000011405 */
[----:B------:R3:W-:Y:S01]  /*1ac30*/  STSM.16.M88.4 [R84], R72 ;  /* 0x0000004854007844 */ /* 0x0007e20000000200 */
[----:B------:R-:W-:Y:S01]  /*1ac40*/  BAR.SYNC.DEFER_BLOCKING 0x1, 0x100 ;  /* 0x0044000000007b1d */ /* 0x000fe20000010000 */
[----:B------:R-:W-:Y:S02]  /*1ac50*/  ISETP.NE.AND.EX P0, PT, RZ, UR5, PT, P0 ;  /* 0x00000005ff007c0c */ /* 0x000fe4000bf05300 */
[----:B------:R-:W-:Y:S02]  /*1ac60*/  LOP3.LUT R9, R9, 0xfffffff8, RZ, 0xc0, !PT ;  /* 0xfffffff809097812 */ /* 0x000fe400078ec0ff */
[----:B------:R-:W-:Y:S02]  /*1ac70*/  LEA.HI R5, R5, R4, RZ, 0x1 ;  /* 0x0000000405057211 */ /* 0x000fe400078f08ff */
[----:B------:R-:W-:Y:S01]  /*1ac80*/  LEA.HI R7, R7, R10, RZ, 0x5 ;  /* 0x0000000a07077211 */ /* 0x000fe200078f28ff */
[----:B------:R-:W-:Y:S01]  /*1ac90*/  IMAD.IADD R8, R8, 0x1, -R9 ;  /* 0x0000000108087824 */ /* 0x000fe200078e0a09 */
[----:B------:R-:W-:-:S02]  /*1aca0*/  LOP3.LUT R5, R5, 0x3fffffe, RZ, 0xc0, !PT ;  /* 0x03fffffe05057812 */ /* 0x000fc400078ec0ff */
[----:B------:R-:W-:Y:S02]  /*1acb0*/  SHF.R.S32.HI R7, RZ, 0x5, R7 ;  /* 0x00000005ff077819 */ /* 0x000fe40000011407 */
[----:B------:R-:W-:Y:S02]  /*1acc0*/  IADD3 R5, R4, -R5, RZ ;  /* 0x8000000504057210 */ /* 0x000fe40007ffe0ff */
[----:B------:R-:W-:Y:S01]  /*1acd0*/  @P0 IADD3 R4, P3, R85, UR4, RZ ;  /* 0x0000000455040c10 */ /* 0x000fe2000ff7e0ff */
[----:B------:R-:W-:Y:S01]  /*1ace0*/  IMAD R8, R7, 0x10, R8 ;  /* 0x0000001007087824 */ /* 0x000fe200078e0208 */
[----:B------:R-:W-:Y:S02]  /*1acf0*/  ULDC UR4, c[0x0][0xa88] ;  /* 0x0002a20000047ab9 */ /* 0x000fe40000000800 */
[----:B-1----:R-:W-:Y:S01]  /*1ad00*/  MOV R81, UR4 ;  /* 0x0000000400517c02 */ /* 0x002fe20008000f00 */
[----:B------:R-:W-:Y:S01]  /*1ad10*/  IMAD R14, R5, 0x40, R8 ;  /* 0x00000040050e7824 */ /* 0x000fe200078e0208 */
[----:B------:R-:W-:Y:S01]  /*1ad20*/  @P0 IADD3.X R5, R95, UR5, RZ, P3, !PT ;  /* 0x000000055f050c10 */ /* 0x000fe20009ffe4ff */
[----:B------:R3:W5:Y:S01]  /*1ad30*/  @P1 LDG.E R0, desc[UR36][R98.64] ;  /* 0x0000002462001981 */ /* 0x000762000c1e1900 */
[----:B0-----:R-:W-:-:S02]  /*1ad40*/  ISETP.NE.AND P2, PT, R2, 0x1, PT ;  /* 0x000000010200780c */ /* 0x001fc40003f45270 */
[----:B------:R-:W-:Y:S01]  /*1ad50*/  LOP3.LUT R9, R6, 0xfffffffc, RZ, 0xc0, !PT ;  /* 0xfffffffc06097812 */ /* 0x000fe200078ec0ff */
[----:B------:R3:W5:Y:S04]  /*1ad60*/  @P0 LDG.E R81, desc[UR36][R4.64] ;  /* 0x0000002404510981 */ /* 0x000768000c1e1900 */
[----:B------:R-:W-:-:S05]  /*1ad70*/  IMAD.IADD R11, R100, 0x1, -R9 ;  /* 0x00000001640b7824 */ /* 0x000fca00078e0a09 */
[----:B------:R-:W-:Y:S01]  /*1ad80*/  LEA.HI R12, R11, R11, RZ, 0x1 ;  /* 0x0000000b0b0c7211 */ /* 0x000fe200078f08ff */
[----:B------:R-:W0:Y:S03]  /*1ad90*/  @P2 LDC R6, c[0x0][0xbec] ;  /* 0x0002fb00ff062b82 */ /* 0x000e260000000800 */
[----:B------:R-:W-:-:S05]  /*1ada0*/  LOP3.LUT R12, R12, 0x1ffffffe, RZ, 0xc0, !PT ;  /* 0x1ffffffe0c0c7812 */ /* 0x000fca00078ec0ff */
[----:B------:R-:W1:Y:S01]  /*1adb0*/  @P2 LDC R9, c[0x0][0xbf0] ;  /* 0x0002fc00ff092b82 */ /* 0x000e620000000800 */
[----:B------:R-:W-:-:S04]  /*1adc0*/  IMAD.IADD R11, R11, 0x1, -R12 ;  /* 0x000000010b0b7824 */ /* 0x000fc800078e0a0c */
[----:B------:R-:W-:-:S04]  /*1add0*/  IMAD R11, R11, 0x8, R14 ;  /* 0x000000080b0b7824 */ /* 0x000fc800078e020e */
[----:B--2---:R-:W-:Y:S01]  /*1ade0*/  IMAD R15, R82, 0x80, R11 ;  /* 0x00000080520f7824 */ /* 0x004fe200078e020b */
[----:B01-3--:R-:W-:Y:S06]  /*1adf0*/  @P0 BRA `(.L_x_666) ;  /* 0x0000000000100947 */ /* 0x00bfec0003800000 */
[----:B------:R-:W-:Y:S05]  /*1ae00*/  @!P1 BRA `(.L_x_666) ;  /* 0x00000000000c9947 */ /* 0x000fea0003800000 */
[----:B------:R-:W2:Y:S04]  /*1ae10*/  LDG.E R4, desc[UR36][R98.64] ;  /* 0x0000002462047981 */ /* 0x000ea8000c1e1900 */
[----:B-----5:R-:W2:Y:S02]  /*1ae20*/  LDG.E R81, desc[UR36][R98.64+0x4] ;  /* 0x0000042462517981 */ /* 0x020ea4000c1e1900 */
[----:B--2---:R-:W-:-:S07]  /*1ae30*/  IMAD.IADD R81, R81, 0x1, -R4 ;  /* 0x0000000151517824 */ /* 0x004fce00078e0a04 */
.L_x_666:
[----:B------:R-:W2:Y:S01]  /*1ae40*/  LDL.LU R84, [R1+0x38] ;  /* 0x0000380001547983 */ /* 0x000ea20000300800 */
[----:B------:R-:W-:Y:S01]  /*1ae50*/  @P2 IMAD.HI.U32 R4, R15, R6, RZ ;  /* 0x000000060f042227 */ /* 0x000fe200078e00ff */
[----:B------:R-:W-:Y:S01]  /*1ae60*/  ULDC.64 UR4, c[0x0][0xb90] ;  /* 0x0002e40000047ab9 */ /* 0x000fe20000000a00 */
[--C-:B-----5:R-:W-:Y:S01]  /*1ae70*/  SHF.R.S32.HI R79, RZ, 0x1f, R0.reuse ;  /* 0x0000001fff4f7819 */ /* 0x120fe20000011400 */
[----:B------:R-:W0:Y:S01]  /*1ae80*/  @P2 LDC R83, c[0x0][0xbec] ;  /* 0x0002fb00ff532b82 */ /* 0x000e220000000800 */
[----:B------:R-:W-:Y:S01]  /*1ae90*/  IMAD.MOV.U32 R78, RZ, RZ, R0 ;  /* 0x000000ffff4e7224 */ /* 0x000fe200078e0000 */
[----:B------:R-:W-:Y:S01]  /*1aea0*/  MOV R7, R15 ;  /* 0x0000000f00077202 */ /* 0x000fe20000000f00 */
[----:B------:R-:W-:Y:S01]  /*1aeb0*/  IMAD R11, R219, 0x40, R18 ;  /* 0x00000040db0b7824 */ /* 0x000fe200078e0212 */
[----:B------:R-:W-:Y:S01]  /*1aec0*/  @P2 SHF.R.U32.HI R7, RZ, R9, R4 ;  /* 0x00000009ff072219 */ /* 0x000fe20000011604 */
[----:B------:R-:W-:Y:S01]  /*1aed0*/  IMAD R81, R81, R2, RZ ;  /* 0x0000000251517224 */ /* 0x000fe200078e02ff */
[----:B------:R-:W-:Y:S01]  /*1aee0*/  SEL R21, R142, RZ, !P1 ;  /* 0x000000ff8e157207 */ /* 0x000fe20004800000 */
[----:B------:R-:W-:Y:S01]  /*1aef0*/  IMAD.WIDE R76, R11, 0x2, R76 ;  /* 0x000000020b4c7825 */ /* 0x000fe200078e024c */
[----:B------:R-:W-:-:S03]  /*1af00*/  SHF.R.S32.HI R11, RZ, 0x1f, R7 ;  /* 0x0000001fff0b7819 */ /* 0x000fc60000011407 */
[----:B------:R-:W-:Y:S01]  /*1af10*/  IMAD.MOV R13, RZ, RZ, -R7 ;  /* 0x000000ffff0d7224 */ /* 0x000fe200078e0a07 */
[----:B------:R-:W-:-:S04]  /*1af20*/  IADD3 R29, P3, R76, 0x4000, RZ ;  /* 0x000040004c1d7810 */ /* 0x000fc80007f7e0ff */
[----:B------:R-:W-:-:S04]  /*1af30*/  LOP3.LUT R28, R29, 0x380, RZ, 0xc0, !PT ;  /* 0x000003801d1c7812 */ /* 0x000fc800078ec0ff */
[----:B------:R-:W-:-:S04]  /*1af40*/  SHF.R.U64 R28, R28, 0x3, RZ ;  /* 0x000000031c1c7819 */ /* 0x000fc800000012ff */
[----:B------:R-:W-:Y:S01]  /*1af50*/  LOP3.LUT R28, R28, R29, RZ, 0x3c, !PT ;  /* 0x0000001d1c1c7212 */ /* 0x000fe200078e3cff */
[----:B------:R-:W-:Y:S01]  /*1af60*/  IMAD.X R29, RZ, RZ, R77, P3 ;  /* 0x000000ffff1d7224 */ /* 0x000fe200018e064d */
        /* <DEDUP_REMOVED lines=10> */
[----:B------:R-:W-:-:S04]  /*1b010*/  SHF.R.S32.HI R85, RZ, 0x1f, R100 ;  /* 0x0000001fff557819 */ /* 0x000fc80000011464 */
[----:B------:R-:W-:-:S04]  /*1b020*/  LEA.HI R85, R85, R100, RZ, 0x3 ;  /* 0x0000006455557211 */ /* 0x000fc800078f18ff */
[----:B------:R-:W-:-:S05]  /*1b030*/  LOP3.LUT R85, R85, 0xfffffff8, RZ, 0xc0, !PT ;  /* 0xfffffff855557812 */ /* 0x000fca00078ec0ff */
[----:B------:R-:W-:Y:S02]  /*1b040*/  IMAD.IADD R85, R100, 0x1, -R85 ;  /* 0x0000000164557824 */ /* 0x000fe400078e0a55 */
[C---:B------:R-:W-:Y:S02]  /*1b050*/  VIADD R86, R18.reuse, 0xc0 ;  /* 0x000000c012567836 */ /* 0x040fe40000000000 */
[----:B------:R-:W-:Y:S01]  /*1b060*/  VIADD R88, R18, 0x80 ;  /* 0x0000008012587836 */ /* 0x000fe20000000000 */
[----:B------:R-:W-:Y:S01]  /*1b070*/  BSSY B1, `(.L_x_667) ;  /* 0x00000be000017945 */ /* 0x000fe20003800000 */
[----:B------:R-:W-:Y:S02]  /*1b080*/  SHF.R.S32.HI R87, RZ, 0x1f, R218 ;  /* 0x0000001fff577819 */ /* 0x000fe400000114da */
[----:B------:R-:W-:Y:S02]  /*1b090*/  SHF.R.S32.HI R90, RZ, 0x1f, R18 ;  /* 0x0000001fff5a7819 */ /* 0x000fe40000011412 */
[----:B------:R-:W-:-:S02]  /*1b0a0*/  SHF.R.S32.HI R89, RZ, 0x1f, R88 ;  /* 0x0000001fff597819 */ /* 0x000fc40000011458 */
[----:B--2---:R-:W-:Y:S01]  /*1b0b0*/  SHF.R.S32.HI R80, RZ, 0x1f, R84 ;  /* 0x0000001fff507819 */ /* 0x004fe20000011454 */
[----:B------:R-:W-:Y:S01]  /*1b0c0*/  IMAD.WIDE.U32 R4, R84, UR4, R78 ;  /* 0x0000000454047c25 */ /* 0x000fe2000f8e004e */
[----:B------:R-:W-:-:S03]  /*1b0d0*/  SEL R78, R140, RZ, !P1 ;  /* 0x000000ff8c4e7207 */ /* 0x000fc60004800000 */
[----:B------:R-:W-:-:S04]  /*1b0e0*/  IMAD R6, R80, UR4, RZ ;  /* 0x0000000450067c24 */ /* 0x000fc8000f8e02ff */
[----:B------:R-:W-:Y:S01]  /*1b0f0*/  IMAD R9, R84, UR5, R6 ;  /* 0x0000000554097c24 */ /* 0x000fe2000f8e0206 */
[----:B------:R-:W-:-:S04]  /*1b100*/  ULDC.64 UR4, c[0x0][0xb98] ;  /* 0x0002e60000047ab9 */ /* 0x000fc80000000a00 */
[----:B------:R-:W-:Y:S01]  /*1b110*/  IADD3 R5, R5, R9, RZ ;  /* 0x0000000905057210 */ /* 0x000fe20007ffe0ff */
[----:B------:R-:W-:Y:S02]  /*1b120*/  IMAD R9, R2, R13, R15 ;  /* 0x0000000d02097224 */ /* 0x000fe400078e020f */
[----:B------:R-:W-:Y:S02]  /*1b130*/  IMAD R13, R21, UR4, RZ ;  /* 0x00000004150d7c24 */ /* 0x000fe4000f8e02ff */
[----:B------:R-:W-:Y:S01]  /*1b140*/  IMAD.WIDE.U32 R4, R78, UR4, R4 ;  /* 0x000000044e047c25 */ /* 0x000fe2000f8e0004 */
[----:B------:R-:W-:-:S03]  /*1b150*/  SHF.R.S32.HI R6, RZ, 0x1f, R9 ;  /* 0x0000001fff067819 */ /* 0x000fc60000011409 */
[----:B------:R-:W-:Y:S01]  /*1b160*/  IMAD R13, R78, UR5, R13 ;  /* 0x000000054e0d7c24 */ /* 0x000fe2000f8e020d */
[----:B------:R-:W-:Y:S01]  /*1b170*/  IADD3 R4, P0, R7, R4, RZ ;  /* 0x0000000407047210 */ /* 0x000fe20007f1e0ff */
[----:B------:R-:W-:Y:S01]  /*1b180*/  ULDC.64 UR4, c[0x0][0xb88] ;  /* 0x0002e20000047ab9 */ /* 0x000fe20000000a00 */
[----:B------:R-:W-:Y:S01]  /*1b190*/  IADD3 R7, P5, R76, 0x1000, RZ ;  /* 0x000010004c077810 */ /* 0x000fe20007fbe0ff */
[----:B------:R-:W-:Y:S01]  /*1b1a0*/  IMAD R6, R6, UR4, RZ ;  /* 0x0000000406067c24 */ /* 0x000fe2000f8e02ff */
[----:B------:R-:W-:Y:S02]  /*1b1b0*/  IADD3.X R5, R11, R5, R13, P0, !PT ;  /* 0x000000050b057210 */ /* 0x000fe400007fe40d */
[----:B------:R-:W-:Y:S01]  /*1b1c0*/  LOP3.LUT P0, RZ, R10, 0x3, RZ, 0xc0, !PT ;  /* 0x000000030aff7812 */ /* 0x000fe2000780c0ff */
[C---:B------:R-:W-:Y:S01]  /*1b1d0*/  IMAD R11, R9.reuse, UR5, R6 ;  /* 0x00000005090b7c24 */ /* 0x040fe2000f8e0206 */
[----:B------:R-:W-:Y:S01]  /*1b1e0*/  IADD3 R13, P4, R76, 0x2000, RZ ;  /* 0x000020004c0d7810 */ /* 0x000fe20007f9e0ff */
[----:B------:R-:W-:Y:S01]  /*1b1f0*/  IMAD.WIDE.U32 R4, R9, UR4, R4 ;  /* 0x0000000409047c25 */ /* 0x000fe2000f8e0004 */
[----:B------:R-:W-:Y:S01]  /*1b200*/  ULDC.64 UR4, c[0x0][0xb50] ;  /* 0x0002d40000047ab9 */ /* 0x000fe20000000a00 */
[----:B------:R-:W-:-:S02]  /*1b210*/  LOP3.LUT R8, R7, 0x380, RZ, 0xc0, !PT ;  /* 0x0000038007087812 */ /* 0x000fc400078ec0ff */
[----:B------:R-:W-:Y:S01]  /*1b220*/  IMAD.IADD R5, R5, 0x1, R11 ;  /* 0x0000000105057824 */ /* 0x000fe200078e020b */
[C---:B------:R-:W-:Y:S01]  /*1b230*/  LEA R6, P1, R4.reuse, UR4, 0x2 ;  /* 0x0000000404067c11 */ /* 0x040fe2000f8210ff */
[----:B------:R-:W-:Y:S01]  /*1b240*/  IMAD.X R9, RZ, RZ, R77, P5 ;  /* 0x000000ffff097224 */ /* 0x000fe200028e064d */
[----:B------:R-:W-:Y:S02]  /*1b250*/  LOP3.LUT R12, R13, 0x380, RZ, 0xc0, !PT ;  /* 0x000003800d0c7812 */ /* 0x000fe400078ec0ff */
[----:B------:R-:W-:Y:S01]  /*1b260*/  LEA.HI.X R10, R4, UR5, R5, 0x2, P1 ;  /* 0x00000005040a7c11 */ /* 0x000fe200088f1405 */
[----:B------:R-:W-:Y:S01]  /*1b270*/  SHFL.IDX PT, R50, R6, RZ, 0x1c1f ;  /* 0x001c1fff06327589 */ /* 0x000fe200000e0000 */
[----:B------:R-:W-:Y:S01]  /*1b280*/  IADD3 R25, P1, R76, 0x3000, RZ ;  /* 0x000030004c197810 */ /* 0x000fe20007f3e0ff */
[----:B------:R-:W-:Y:S01]  /*1b290*/  ULDC.64 UR4, c[0x0][0xaa0] ;  /* 0x0002a80000047ab9 */ /* 0x000fe20000000a00 */
[----:B------:R-:W-:Y:S01]  /*1b2a0*/  SHF.R.U64 R12, R12, 0x3, RZ ;  /* 0x000000030c0c7819 */ /* 0x000fe200000012ff */
[----:B------:R-:W1:Y:S01]  /*1b2b0*/  SHFL.IDX PT, R51, R10, RZ, 0x1c1f ;  /* 0x001c1fff0a337589 */ /* 0x000e6200000e0000 */
[----:B------:R-:W-:-:S02]  /*1b2c0*/  LOP3.LUT R24, R25, 0x380, RZ, 0xc0, !PT ;  /* 0x0000038019187812 */ /* 0x000fc400078ec0ff */
[----:B------:R-:W-:Y:S01]  /*1b2d0*/  LOP3.LUT R12, R12, R13, RZ, 0x3c, !PT ;  /* 0x0000000d0c0c7212 */ /* 0x000fe200078e3cff */
[----:B------:R-:W-:Y:S01]  /*1b2e0*/  IMAD.X R13, RZ, RZ, R77, P4 ;  /* 0x000000ffff0d7224 */ /* 0x000fe200020e064d */
[----:B------:R-:W-:Y:S01]  /*1b2f0*/  SHF.R.U64 R24, R24, 0x3, RZ ;  /* 0x0000000318187819 */ /* 0x000fe200000012ff */
[----:B------:R-:W-:Y:S01]  /*1b300*/  SHFL.IDX PT, R54, R6, 0x1, 0x1c1f ;  /* 0x003c1f0006367f89 */ /* 0x000fe200000e0000 */
[----:B------:R-:W-:Y:S02]  /*1b310*/  IADD3 R33, P5, R76, 0x5000, RZ ;  /* 0x000050004c217810 */ /* 0x000fe40007fbe0ff */
[----:B------:R-:W-:Y:S01]  /*1b320*/  LOP3.LUT R24, R24, R25, RZ, 0x3c, !PT ;  /* 0x0000001918187212 */ /* 0x000fe200078e3cff */
[----:B------:R-:W2:Y:S01]  /*1b330*/  SHFL.IDX PT, R55, R10, 0x1, 0x1c1f ;  /* 0x003c1f000a377f89 */ /* 0x000ea200000e0000 */
[----:B------:R-:W-:Y:S02]  /*1b340*/  IADD3.X R25, RZ, R77, RZ, P1, !PT ;  /* 0x0000004dff197210 */ /* 0x000fe40000ffe4ff */
[----:B------:R-:W-:-:S02]  /*1b350*/  IADD3 R41, P1, R76, 0x7000, RZ ;  /* 0x000070004c297810 */ /* 0x000fc40007f3e0ff */
[----:B------:R-:W-:Y:S02]  /*1b360*/  IADD3 R37, P4, R76, 0x6000, RZ ;  /* 0x000060004c257810 */ /* 0x000fe40007f9e0ff */
[----:B------:R-:W-:Y:S02]  /*1b370*/  LOP3.LUT R40, R41, 0x380, RZ, 0xc0, !PT ;  /* 0x0000038029287812 */ /* 0x000fe400078ec0ff */
[----:B------:R-:W-:Y:S02]  /*1b380*/  LOP3.LUT R32, R33, 0x380, RZ, 0xc0, !PT ;  /* 0x0000038021207812 */ /* 0x000fe400078ec0ff */
[----:B------:R-:W-:Y:S02]  /*1b390*/  SHF.R.U64 R40, R40, 0x3, RZ ;  /* 0x0000000328287819 */ /* 0x000fe400000012ff */
[----:B------:R-:W-:Y:S02]  /*1b3a0*/  LOP3.LUT R36, R37, 0x380, RZ, 0xc0, !PT ;  /* 0x0000038025247812 */ /* 0x000fe400078ec0ff */
[----:B------:R-:W-:-:S02]  /*1b3b0*/  LOP3.LUT R40, R40, R41, RZ, 0x3c, !PT ;  /* 0x0000002928287212 */ /* 0x000fc400078e3cff */
[----:B------:R-:W-:Y:S02]  /*1b3c0*/  IADD3.X R41, RZ, R77, RZ, P1, !PT ;  /* 0x0000004dff297210 */ /* 0x000fe40000ffe4ff */
[----:B------:R-:W-:Y:S02]  /*1b3d0*/  IADD3 R57, P1, R76, 0xb000, RZ ;  /* 0x0000b0004c397810 */ /* 0x000fe40007f3e0ff */
[----:B------:R-:W-:Y:S02]  /*1b3e0*/  SHF.R.U64 R32, R32, 0x3, RZ ;  /* 0x0000000320207819 */ /* 0x000fe400000012ff */
[----:B------:R-:W-:Y:S02]  /*1b3f0*/  SHF.R.U64 R36, R36, 0x3, RZ ;  /* 0x0000000324247819 */ /* 0x000fe400000012ff */
[----:B------:R-:W-:Y:S02]  /*1b400*/  LOP3.LUT R56, R57, 0x380, RZ, 0xc0, !PT ;  /* 0x0000038039387812 */ /* 0x000fe400078ec0ff */
[----:B------:R-:W-:Y:S01]  /*1b410*/  LOP3.LUT R32, R32, R33, RZ, 0x3c, !PT ;  /* 0x0000002120207212 */ /* 0x000fe200078e3cff */
[--C-:B------:R-:W-:Y:S01]  /*1b420*/  IMAD.X R33, RZ, RZ, R77.reuse, P5 ;  /* 0x000000ffff217224 */ /* 0x100fe200028e064d */
[----:B------:R-:W-:Y:S01]  /*1b430*/  LOP3.LUT R36, R36, R37, RZ, 0x3c, !PT ;  /* 0x0000002524247212 */ /* 0x000fe200078e3cff */
[----:B------:R-:W-:Y:S01]  /*1b440*/  IMAD.X R37, RZ, RZ, R77, P4 ;  /* 0x000000ffff257224 */ /* 0x000fe200020e064d */
[----:B------:R-:W-:-:S02]  /*1b450*/  SHF.R.U64 R56, R56, 0x3, RZ ;  /* 0x0000000338387819 */ /* 0x000fc400000012ff */
[C---:B------:R-:W-:Y:S02]  /*1b460*/  IADD3 R49, P5, R76.reuse, 0x9000, RZ ;  /* 0x000090004c317810 */ /* 0x040fe40007fbe0ff */
[----:B------:R-:W-:Y:S02]  /*1b470*/  IADD3 R53, P4, R76, 0xa000, RZ ;  /* 0x0000a0004c357810 */ /* 0x000fe40007f9e0ff */
[----:B------:R-:W-:Y:S02]  /*1b480*/  LEA R4, R82, R14, 0x7 ;  /* 0x0000000e52047211 */ /* 0x000fe400078e38ff */
[----:B------:R-:W-:Y:S01]  /*1b490*/  LOP3.LUT R56, R56, R57, RZ, 0x3c, !PT ;  /* 0x0000003938387212 */ /* 0x000fe200078e3cff */
[----:B------:R-:W-:Y:S01]  /*1b4a0*/  IMAD.X R57, RZ, RZ, R77, P1 ;  /* 0x000000ffff397224 */ /* 0x000fe200008e064d */
[----:B------:R-:W-:Y:S02]  /*1b4b0*/  LOP3.LUT R48, R49, 0x380, RZ, 0xc0, !PT ;  /* 0x0000038031307812 */ /* 0x000fe400078ec0ff */
[----:B------:R-:W-:-:S02]  /*1b4c0*/  LOP3.LUT R52, R53, 0x380, RZ, 0xc0, !PT ;  /* 0x0000038035347812 */ /* 0x000fc400078ec0ff */
[C---:B------:R-:W-:Y:S01]  /*1b4d0*/  ISETP.GE.OR P1, PT, R4.reuse, R81, P0 ;  /* 0x000000510400720c */ /* 0x040fe20000726670 */
[----:B------:R-:W-:Y:S01]  /*1b4e0*/  VIADD R4, R4, 0x8 ;  /* 0x0000000804047836 */ /* 0x000fe20000000000 */
[----:B------:R-:W-:Y:S02]  /*1b4f0*/  SHF.R.U64 R48, R48, 0x3, RZ ;  /* 0x0000000330307819 */ /* 0x000fe400000012ff */
[----:B------:R-:W-:Y:S02]  /*1b500*/  SHF.R.U64 R52, R52, 0x3, RZ ;  /* 0x0000000334347819 */ /* 0x000fe400000012ff */
[----:B------:R-:W-:Y:S02]  /*1b510*/  SHF.R.U64 R8, R8, 0x3, RZ ;  /* 0x0000000308087819 */ /* 0x000fe400000012ff */
[----:B------:R-:W-:Y:S01]  /*1b520*/  LOP3.LUT R48, R48, R49, RZ, 0x3c, !PT ;  /* 0x0000003130307212 */ /* 0x000fe200078e3cff */
[--C-:B------:R-:W-:Y:S01]  /*1b530*/  IMAD.X R49, RZ, RZ, R77.reuse, P5 ;  /* 0x000000ffff317224 */ /* 0x100fe200028e064d */
[----:B------:R-:W-:Y:S01]  /*1b540*/  LOP3.LUT R52, R52, R53, RZ, 0x3c, !PT ;  /* 0x0000003534347212 */ /* 0x000fe200078e3cff */
[----:B------:R-:W-:Y:S01]  /*1b550*/  IMAD.X R53, RZ, RZ, R77, P4 ;  /* 0x000000ffff357224 */ /* 0x000fe200020e064d */
[----:B------:R-:W-:Y:S01]  /*1b560*/  LOP3.LUT R8, R8, R7, RZ, 0x3c, !PT ;  /* 0x0000000708087212 */ /* 0x000fe200078e3cff */
[----:B-1----:R1:W-:Y:S01]  /*1b570*/  @!P1 ST.E desc[UR36][R50.64], R3 ;  /* 0x0000000332009985 */ /* 0x0023e2000c101924 */
[----:B------:R-:W-:-:S02]  /*1b580*/  IADD3 R5, P3, R76, 0xf000, RZ ;  /* 0x0000f0004c057810 */ /* 0x000fc40007f7e0ff */
[----:B------:R-:W-:Y:S02]  /*1b590*/  ISETP.GE.OR P0, PT, R4, R81, P0 ;  /* 0x000000510400720c */ /* 0x000fe40000706670 */
[C---:B------:R-:W-:Y:S01]  /*1b5a0*/  IADD3 R65, P5, R76.reuse, 0xd000, RZ ;  /* 0x0000d0004c417810 */ /* 0x040fe20007fbe0ff */
[----:B------:R-:W-:Y:S01]  /*1b5b0*/  IMAD.X R73, RZ, RZ, R77, P3 ;  /* 0x000000ffff497224 */ /* 0x000fe200018e064d */
[C---:B------:R-:W-:Y:S02]  /*1b5c0*/  IADD3 R69, P4, R76.reuse, 0xe000, RZ ;  /* 0x0000e0004c457810 */ /* 0x040fe40007f9e0ff */
[----:B------:R-:W-:Y:S02]  /*1b5d0*/  LOP3.LUT R7, R76, 0x380, RZ, 0xc0, !PT ;  /* 0x000003804c077812 */ /* 0x000fe400078ec0ff */
[----:B------:R-:W-:Y:S01]  /*1b5e0*/  LOP3.LUT R4, R5, 0x380, RZ, 0xc0, !PT ;  /* 0x0000038005047812 */ /* 0x000fe200078ec0ff */
[----:B-1----:R-:W-:Y:S01]  /*1b5f0*/  IMAD R3, R79, UR4, RZ ;  /* 0x000000044f037c24 */ /* 0x002fe2000f8e02ff */
[----:B------:R-:W-:Y:S01]  /*1b600*/  LOP3.LUT R64, R65, 0x380, RZ, 0xc0, !PT ;  /* 0x0000038041407812 */ /* 0x000fe200078ec0ff */
[----:B------:R-:W1:Y:S01]  /*1b610*/  @P2 LDC R79, c[0x0][0xbf0] ;  /* 0x0002fc00ff4f2b82 */ /* 0x000e620000000800 */
[----:B------:R-:W-:Y:S01]  /*1b620*/  LOP3.LUT R68, R69, 0x380, RZ, 0xc0, !PT ;  /* 0x0000038045447812 */ /* 0x000fe200078ec0ff */
[----:B--2---:R2:W-:Y:S01]  /*1b630*/  @!P0 ST.E desc[UR36][R54.64], R20 ;  /* 0x0000001436008985 */ /* 0x0045e2000c101924 */
[----:B------:R-:W-:-:S02]  /*1b640*/  SHF.R.U64 R7, R7, 0x3, RZ ;  /* 0x0000000307077819 */ /* 0x000fc400000012ff */
[----:B------:R-:W-:Y:S01]  /*1b650*/  SHF.R.U64 R4, R4, 0x3, RZ ;  /* 0x0000000304047819 */ /* 0x000fe200000012ff */
[----:B------:R-:W-:Y:S01]  /*1b660*/  IMAD R3, R0, UR5, R3 ;  /* 0x0000000500037c24 */ /* 0x000fe2000f8e0203 */
[----:B------:R-:W-:Y:S01]  /*1b670*/  SHF.R.U64 R64, R64, 0x3, RZ ;  /* 0x0000000340407819 */ /* 0x000fe200000012ff */
[----:B------:R-:W5:Y:S01]  /*1b680*/  LD.E.128 R8, desc[UR36][R8.64] ;  /* 0x0000002408087980 */ /* 0x000f62000c101d00 */
[----:B------:R-:W-:Y:S02]  /*1b690*/  SHF.R.U64 R68, R68, 0x3, RZ ;  /* 0x0000000344447819 */ /* 0x000fe400000012ff */
[----:B------:R-:W-:Y:S01]  /*1b6a0*/  LOP3.LUT R76, R7, R76, RZ, 0x3c, !PT ;  /* 0x0000004c074c7212 */ /* 0x000fe200078e3cff */
[----:B------:R-:W5:Y:S01]  /*1b6b0*/  LD.E.128 R12, desc[UR36][R12.64] ;  /* 0x000000240c0c7980 */ /* 0x000f62000c101d00 */
[----:B------:R-:W-:Y:S02]  /*1b6c0*/  LOP3.LUT R64, R64, R65, RZ, 0x3c, !PT ;  /* 0x0000004140407212 */ /* 0x000fe400078e3cff */
[----:B------:R-:W-:Y:S01]  /*1b6d0*/  LOP3.LUT R68, R68, R69, RZ, 0x3c, !PT ;  /* 0x0000004544447212 */ /* 0x000fe200078e3cff */
[----:B------:R-:W-:Y:S01]  /*1b6e0*/  IMAD.X R69, RZ, RZ, R77, P4 ;  /* 0x000000ffff457224 */ /* 0x000fe200020e064d */
[----:B------:R-:W-:Y:S01]  /*1b6f0*/  LOP3.LUT R72, R4, R5, RZ, 0x3c, !PT ;  /* 0x0000000504487212 */ /* 0x000fe200078e3cff */
[----:B--2---:R-:W-:Y:S01]  /*1b700*/  IMAD R20, R85, 0x20, R219 ;  /* 0x0000002055147824 */ /* 0x004fe200078e02db */
[----:B------:R-:W-:Y:S01]  /*1b710*/  IADD3.X R65, RZ, R77, RZ, P5, !PT ;  /* 0x0000004dff417210 */ /* 0x000fe20002ffe4ff */
[----:B------:R2:W5:Y:S02]  /*1b720*/  LD.E.128 R4, desc[UR36][R76.64] ;  /* 0x000000244c047980 */ /* 0x000564000c101d00 */
[----:B------:R-:W-:-:S02]  /*1b730*/  IMAD R20, R82, 0x80, R20 ;  /* 0x0000008052147824 */ /* 0x000fc400078e0214 */
[----:B------:R-:W5:Y:S04]  /*1b740*/  LD.E.128 R24, desc[UR36][R24.64] ;  /* 0x0000002418187980 */ /* 0x000f68000c101d00 */
[----:B------:R-:W5:Y:S01]  /*1b750*/  LD.E.128 R28, desc[UR36][R28.64] ;  /* 0x000000241c1c7980 */ /* 0x000f62000c101d00 */
[----:B--2---:R-:W-:Y:S01]  /*1b760*/  IMAD.WIDE.U32 R76, R0, UR4, RZ ;  /* 0x00000004004c7c25 */ /* 0x004fe2000f8e00ff */
[----:B------:R-:W-:Y:S02]  /*1b770*/  ULDC.64 UR4, c[0x0][0xae8] ;  /* 0x0002ba0000047ab9 */ /* 0x000fe40000000a00 */
[----:B------:R-:W5:Y:S01]  /*1b780*/  LD.E.128 R32, desc[UR36][R32.64] ;  /* 0x0000002420207980 */ /* 0x000f62000c101d00 */
[----:B------:R-:W-:Y:S01]  /*1b790*/  IMAD R80, R80, UR4, RZ ;  /* 0x0000000450507c24 */ /* 0x000fe2000f8e02ff */
[----:B------:R-:W-:Y:S01]  /*1b7a0*/  IADD3 R77, R77, R3, RZ ;  /* 0x000000034d4d7210 */ /* 0x000fe20007ffe0ff */
[----:B0-----:R-:W-:Y:S01]  /*1b7b0*/  @P2 IMAD.HI.U32 R0, R20, R83, RZ ;  /* 0x0000005314002227 */ /* 0x001fe200078e00ff */
[----:B------:R-:W5:Y:S03]  /*1b7c0*/  LD.E.128 R36, desc[UR36][R36.64] ;  /* 0x0000002424247980 */ /* 0x000f66000c101d00 */
[C---:B------:R-:W-:Y:S01]  /*1b7d0*/  IMAD R3, R84.reuse, UR5, R80 ;  /* 0x0000000554037c24 */ /* 0x040fe2000f8e0250 */
[----:B------:R-:W5:Y:S01]  /*1b7e0*/  LD.E.128 R40, desc[UR36][R40.64] ;  /* 0x0000002428287980 */ /* 0x000f62000c101d00 */
[----:B------:R-:W-:Y:S01]  /*1b7f0*/  IMAD.WIDE.U32 R76, R84, UR4, R76 ;  /* 0x00000004544c7c25 */ /* 0x000fe2000f8e004c */
[----:B------:R-:W-:-:S02]  /*1b800*/  ULDC.64 UR4, c[0x0][0xaf0] ;  /* 0x0002bc0000047ab9 */ /* 0x000fc40000000a00 */
[----:B------:R-:W5:Y:S01]  /*1b810*/  LD.E.128 R44, desc[UR36][R44.64] ;  /* 0x000000242c2c7980 */ /* 0x000f62000c101d00 */
[----:B------:R-:W-:Y:S01]  /*1b820*/  IMAD.IADD R77, R77, 0x1, R3 ;  /* 0x000000014d4d7824 */ /* 0x000fe200078e0203 */
[----:B------:R-:W-:Y:S01]  /*1b830*/  MOV R3, R20 ;  /* 0x0000001400037202 */ /* 0x000fe20000000f00 */
[----:B------:R-:W-:Y:S01]  /*1b840*/  IMAD R21, R21, UR4, RZ ;  /* 0x0000000415157c24 */ /* 0x000fe2000f8e02ff */
[----:B-1----:R-:W-:Y:S01]  /*1b850*/  @P2 SHF.R.U32.HI R3, RZ, R79, R0 ;  /* 0x0000004fff032219 */ /* 0x002fe20000011600 */
[----:B------:R-:W5:Y:S02]  /*1b860*/  LD.E.128 R48, desc[UR36][R48.64] ;  /* 0x0000002430307980 */ /* 0x000f64000c101d00 */
[C---:B------:R-:W-:Y:S01]  /*1b870*/  IMAD R21, R78.reuse, UR5, R21 ;  /* 0x000000054e157c24 */ /* 0x040fe2000f8e0215 */
[----:B------:R-:W-:Y:S01]  /*1b880*/  SHF.R.S32.HI R0, RZ, 0x1f, R3 ;  /* 0x0000001fff007819 */ /* 0x000fe20000011403 */
[----:B------:R-:W-:Y:S01]  /*1b890*/  IMAD.WIDE.U32 R78, R78, UR4, R76 ;  /* 0x000000044e4e7c25 */ /* 0x000fe2000f8e004c */
[----:B------:R-:W-:Y:S01]  /*1b8a0*/  ULDC.64 UR4, c[0x0][0xae0] ;  /* 0x0002b80000047ab9 */ /* 0x000fe20000000a00 */
[----:B------:R-:W5:Y:S02]  /*1b8b0*/  LD.E.128 R52, desc[UR36][R52.64] ;  /* 0x0000002434347980 */ /* 0x000f64000c101d00 */
[----:B------:R-:W-:-:S02]  /*1b8c0*/  IMAD.MOV R77, RZ, RZ, -R3 ;  /* 0x000000ffff4d7224 */ /* 0x000fc400078e0a03 */
[----:B------:R-:W-:Y:S01]  /*1b8d0*/  IMAD.IADD R79, R79, 0x1, R21 ;  /* 0x000000014f4f7824 */ /* 0x000fe200078e0215 */
[----:B------:R-:W5:Y:S01]  /*1b8e0*/  LD.E.128 R56, desc[UR36][R56.64] ;  /* 0x0000002438387980 */ /* 0x000f62000c101d00 */
[----:B------:R-:W-:Y:S02]  /*1b8f0*/  IMAD R0, R0, UR4, RZ ;  /* 0x0000000400007c24 */ /* 0x000fe4000f8e02ff */
[----:B------:R-:W-:Y:S01]  /*1b900*/  IMAD R21, R2, R77, R20 ;  /* 0x0000004d02157224 */ /* 0x000fe200078e0214 */
[----:B------:R-:W5:Y:S01]  /*1b910*/  LD.E.128 R60, desc[UR36][R60.64] ;  /* 0x000000243c3c7980 */ /* 0x000f62000c101d00 */
[C---:B------:R-:W-:Y:S02]  /*1b920*/  IMAD R77, R3.reuse, UR5, R0 ;  /* 0x00000005034d7c24 */ /* 0x040fe4000f8e0200 */
[----:B------:R-:W-:Y:S01]  /*1b930*/  IMAD.WIDE.U32 R2, R3, UR4, R78 ;  /* 0x0000000403027c25 */ /* 0x000fe2000f8e004e */
[----:B------:R-:W-:Y:S01]  /*1b940*/  SHF.R.S32.HI R0, RZ, 0x1f, R21 ;  /* 0x0000001fff007819 */ /* 0x000fe20000011415 */
[----:B------:R-:W-:Y:S01]  /*1b950*/  ULDC.64 UR4, c[0x0][0xad8] ;  /* 0x0002b60000047ab9 */ /* 0x000fe20000000a00 */
[----:B------:R-:W5:Y:S01]  /*1b960*/  LD.E.128 R64, desc[UR36][R64.64] ;  /* 0x0000002440407980 */ /* 0x000f62000c101d00 */
[----:B------:R-:W-:-:S02]  /*1b970*/  IMAD.IADD R3, R3, 0x1, R77 ;  /* 0x0000000103037824 */ /* 0x000fc400078e024d */
[----:B------:R-:W-:Y:S01]  /*1b980*/  IMAD R0, R0, UR4, RZ ;  /* 0x0000000400007c24 */ /* 0x000fe2000f8e02ff */
[----:B------:R-:W5:Y:S01]  /*1b990*/  LD.E.128 R68, desc[UR36][R68.64] ;  /* 0x0000002444447980 */ /* 0x000f62000c101d00 */
[----:B------:R-:W-:-:S03]  /*1b9a0*/  IMAD.WIDE.U32 R2, R21, UR4, R2 ;  /* 0x0000000415027c25 */ /* 0x000fc6000f8e0002 */
[----:B------:R-:W5:Y:S01]  /*1b9b0*/  LD.E.128 R72, desc[UR36][R72.64] ;  /* 0x0000002448487980 */ /* 0x000f62000c101d00 */
[----:B------:R-:W-:Y:S01]  /*1b9c0*/  IMAD R77, R21, UR5, R0 ;  /* 0x00000005154d7c24 */ /* 0x000fe2000f8e0200 */
[----:B------:R-:W-:Y:S01]  /*1b9d0*/  ULDC.64 UR4, c[0x0][0xa80] ;  /* 0x0002a00000047ab9 */ /* 0x000fe20000000a00 */
[----:B------:R-:W-:Y:S01]  /*1b9e0*/  @!PT LDS RZ, [RZ] ;  /* 0x00000000fffff984 */ /* 0x000fe20000000800 */
[----:B------:R-:W-:Y:S01]  /*1b9f0*/  @!PT LDS RZ, [RZ] ;  /* 0x00000000fffff984 */ /* 0x000fe20000000800 */
[----:B------:R-:W-:Y:S01]  /*1ba00*/  @!PT LDS RZ, [RZ] ;  /* 0x00000000fffff984 */ /* 0x000fe20000000800 */
[----:B------:R-:W-:Y:S01]  /*1ba10*/  @!PT LDS RZ, [RZ] ;  /* 0x00000000fffff984 */ /* 0x000fe20000000800 */
[----:B------:R0:W-:Y:S06]  /*1ba20*/  MEMBAR.ALL.CTA ;  /* 0x0000000000007992 */ /* 0x0001ec0000008000 */
[----:B0-----:R-:W0:Y:S01]  /*1ba30*/  FENCE.VIEW.ASYNC.S ;  /* 0x00000000000073c6 */ /* 0x001e220000000000 */
[----:B------:R-:W-:-:S02]  /*1ba40*/  LEA R80, P2, R2, UR4, 0x1 ;  /* 0x0000000402507c11 */ /* 0x000fc4000f8408ff */
[----:B------:R-:W-:Y:S02]  /*1ba50*/  IADD3 R3, R3, R77, RZ ;  /* 0x0000004d03037210 */ /* 0x000fe40007ffe0ff */
[----:B------:R-:W-:Y:S02]  /*1ba60*/  LEA R84, R82, R219, 0x7 ;  /* 0x000000db52547211 */ /* 0x000fe400078e38ff */
[----:B------:R-:W-:Y:S02]  /*1ba70*/  LEA.HI.X R82, R2, UR5, R3, 0x1, P2 ;  /* 0x0000000502527c11 */ /* 0x000fe400090f0c03 */
[C---:B------:R-:W-:Y:S01]  /*1ba80*/  ISETP.GE.AND P2, PT, R84.reuse, R81, PT ;  /* 0x000000515400720c */ /* 0x040fe20003f46270 */
[----:B------:R-:W-:Y:S02]  /*1ba90*/  VIADD R0, R23, 0x38820 ;  /* 0x0003882017007836 */ /* 0x000fe40000000000 */
[----:B------:R-:W-:-:S03]  /*1baa0*/  VIADD R20, R84, 0x20 ;  /* 0x0000002054147836 */ /* 0x000fc60000000000 */
[----:B------:R-:W-:Y:S01]  /*1bab0*/  PRMT R0, RZ, 0x654, R0 ;  /* 0x00000654ff007816 */ /* 0x000fe20000000000 */
[----:B------:R-:W-:Y:S01]  /*1bac0*/  VIADD R76, R84, 0x40 ;  /* 0x00000040544c7836 */ /* 0x000fe20000000000 */
[----:B0-----:R0:W1:Y:S01]  /*1bad0*/  SHFL.IDX PT, R83, R80, RZ, 0x181f ;  /* 0x00181fff50537589 */ /* 0x00106200000e0000 */
[----:B------:R-:W-:-:S03]  /*1bae0*/  ISETP.GE.AND P1, PT, R20, R81, PT ;  /* 0x000000511400720c */ /* 0x000fc60003f26270 */
[----:B------:R0:W2:Y:S01]  /*1baf0*/  SHFL.IDX PT, R79, R82, RZ, 0x181f ;  /* 0x00181fff524f7589 */ /* 0x0000a200000e0000 */
[----:B------:R0:W-:Y:S01]  /*1bb00*/  SYNCS.ARRIVE.TRANS64.RED.A1T0 RZ, [R0+URZ], RZ ;  /* 0x000000ff00ff79a7 */ /* 0x0001e2000810043f */
[----:B------:R-:W-:Y:S02]  /*1bb10*/  ISETP.GE.AND P0, PT, R76, R81, PT ;  /* 0x000000514c00720c */ /* 0x000fe40003f06270 */
[----:B------:R-:W-:Y:S01]  /*1bb20*/  SHF.R.S32.HI R85, RZ, 0x1f, R86 ;  /* 0x0000001fff557819 */ /* 0x000fe20000011456 */
[----:B------:R-:W-:Y:S10]  /*1bb30*/  @P2 BRA `(.L_x_668) ;  /* 0x0000000000442947 */ /* 0x000ff40003800000 */
[----:B------:R-:W-:Y:S02]  /*1bb40*/  ULDC UR4, c[0x0][0xac8] ;  /* 0x0002b20000047ab9 */ /* 0x000fe40000000800 */
[----:B------:R-:W-:Y:S02]  /*1bb50*/  ISETP.GE.AND P2, PT, R18, UR4, PT ;  /* 0x0000000412007c0c */ /* 0x000fe4000bf46270 */
[----:B------:R-:W-:Y:S02]  /*1bb60*/  ISETP.GE.AND P3, PT, R218, UR4, PT ;  /* 0x00000004da007c0c */ /* 0x000fe4000bf66270 */
[----:B------:R-:W-:-:S09]  /*1bb70*/  ISETP.GE.AND P4, PT, R88, UR4, PT ;  /* 0x0000000458007c0c */ /* 0x000fd2000bf86270 */
[----:B-1----:R-:W-:-:S04]  /*1bb80*/  @!P2 LEA R2, P5, R18, R83, 0x1 ;  /* 0x000000531202a211 */ /* 0x002fc800078a08ff */
[----:B--2---:R-:W-:Y:S02]  /*1bb90*/  @!P2 LEA.HI.X R3, R18, R79, R90, 0x1, P5 ;  /* 0x0000004f1203a211 */ /* 0x004fe400028f0c5a */
[----:B------:R-:W-:-:S03]  /*1bba0*/  ISETP.GE.AND P5, PT, R86, UR4, PT ;  /* 0x0000000456007c0c */ /* 0x000fc6000bfa6270 */
[----:B-----5:R3:W-:Y:S01]  /*1bbb0*/  @!P2 ST.E.128 desc[UR36][R2.64], R4 ;  /* 0x000000040200a985 */ /* 0x0207e2000c101d24 */
[----:B------:R-:W-:-:S04]  /*1bbc0*/  @!P3 LEA R20, P2, R218, R83, 0x1 ;  /* 0x00000053da14b211 */ /* 0x000fc800078408ff */
        /* <DEDUP_REMOVED lines=8> */
.L_x_668:
[----:B------:R-:W-:Y:S05]  /*1bc50*/  BSYNC B1 ;  /* 0x0000000000017941 */ /* 0x000fea0003800000 */
.L_x_667:
[----:B---3--:R3:W4:Y:S01]  /*1bc60*/  SHFL.IDX PT, R21, R82, 0x1, 0x181f ;  /* 0x00381f0052157f89 */ /* 0x00872200000e0000 */
[----:B------:R-:W-:Y:S03]  /*1bc70*/  BSSY B1, `(.L_x_669) ;  /* 0x0000014000017945 */ /* 0x000fe60003800000 */
[----:B-----5:R3:W0:Y:S01]  /*1bc80*/  SHFL.IDX PT, R29, R80, 0x1, 0x181f ;  /* 0x00381f00501d7f89 */ /* 0x02062200000e0000 */
[----:B------:R-:W-:Y:S05]  /*1bc90*/  @P1 BRA `(.L_x_670) ;  /* 0x0000000000441947 */ /* 0x000fea0003800000 */
[----:B------:R-:W-:Y:S02]  /*1bca0*/  ULDC UR4, c[0x0][0xac8] ;  /* 0x0002b20000047ab9 */ /* 0x000fe40000000800 */
[----:B------:R-:W-:Y:S02]  /*1bcb0*/  ISETP.GE.AND P4, PT, R18, UR4, PT ;  /* 0x0000000412007c0c */ /* 0x000fe4000bf86270 */
[----:B------:R-:W-:Y:S02]  /*1bcc0*/  ISETP.GE.AND P3, PT, R218, UR4, PT ;  /* 0x00000004da007c0c */ /* 0x000fe4000bf66270 */
[----:B------:R-:W-:Y:S02]  /*1bcd0*/  ISETP.GE.AND P2, PT, R88, UR4, PT ;  /* 0x0000000458007c0c */ /* 0x000fe4000bf46270 */
[----:B------:R-:W-:-:S07]  /*1bce0*/  ISETP.GE.AND P1, PT, R86, UR4, PT ;  /* 0x0000000456007c0c */ /* 0x000fce000bf26270 */
[----:B0-----:R-:W-:-:S04]  /*1bcf0*/  @!P4 LEA R2, P5, R18, R29, 0x1 ;  /* 0x0000001d1202c211 */ /* 0x001fc800078a08ff */
[----:B----4-:R-:W-:Y:S02]  /*1bd00*/  @!P4 LEA.HI.X R3, R18, R21, R90, 0x1, P5 ;  /* 0x000000151203c211 */ /* 0x010fe400028f0c5a */
[----:B------:R-:W-:-:S03]  /*1bd10*/  @!P3 LEA R4, P5, R218, R29, 0x1 ;  /* 0x0000001dda04b211 */ /* 0x000fc600078a08ff */
[----:B------:R0:W-:Y:S01]  /*1bd20*/  @!P4 ST.E.128 desc[UR36][R2.64], R8 ;  /* 0x000000080200c985 */ /* 0x0001e2000c101d24 */
        /* <DEDUP_REMOVED lines=8> */
.L_x_670:
[----:B------:R-:W-:Y:S05]  /*1bdb0*/  BSYNC B1 ;  /* 0x0000000000017941 */ /* 0x000fea0003800000 */
.L_x_669:
        /* <DEDUP_REMOVED lines=10> */
[----:B------:R-:W-:Y:S02]  /*1be60*/  @!P2 LEA R4, P4, R218, R7, 0x1 ;  /* 0x00000007da04a211 */ /* 0x000fe400078808ff */
[----:B------:R-:W-:Y:S02]  /*1be70*/  @!P3 LEA.HI.X R3, R18, R9, R90, 0x1, P5 ;  /* 0x000000091203b211 */ /* 0x000fe400028f0c5a */
        /* <DEDUP_REMOVED lines=9> */
.L_x_672:
[----:B------:R-:W-:Y:S05]  /*1bf10*/  BSYNC B1 ;  /* 0x0000000000017941 */ /* 0x000fea0003800000 */
.L_x_671:
        /* <DEDUP_REMOVED lines=10> */
[-C--:B------:R-:W-:Y:S02]  /*1bfc0*/  @!P4 LEA R4, P1, R218, R11.reuse, 0x1 ;  /* 0x0000000bda04c211 */ /* 0x080fe400078208ff */
        /* <DEDUP_REMOVED lines=13> */
.L_x_664:
[----:B------:R-:W2:Y:S01]  /*1c0a0*/  LDL R9, [R1+0x20] ;  /* 0x0000200001097983 */ /* 0x000ea20000100800 */
[----:B------:R-:W-:-:S03]  /*1c0b0*/  ULDC.64 UR4, c[0x0][0xc00] ;  /* 0x0003000000047ab9 */ /* 0x000fc60000000a00 */
[----:B------:R-:W3:Y:S01]  /*1c0c0*/  LDL R8, [R1+0x3c] ;  /* 0x00003c0001087983 */ /* 0x000ee20000100800 */
[----:B------:R-:W-:Y:S01]  /*1c0d0*/  ISETP.NE.U32.AND P0, PT, RZ, UR4, PT ;  /* 0x00000004ff007c0c */ /* 0x000fe2000bf05070 */
[----:B------:R-:W-:Y:S01]  /*1c0e0*/  IMAD.MOV.U32 R0, RZ, RZ, RZ ;  /* 0x000000ffff007224 */ /* 0x000fe200078e00ff */
[----:B------:R-:W4:Y:S02]  /*1c0f0*/  LDC R25, c[0x0][0xbe8] ;  /* 0x0002fa00ff197b82 */ /* 0x000f240000000800 */
[----:B------:R-:W-:Y:S02]  /*1c100*/  ISETP.NE.AND.EX P0, PT, RZ, UR5, PT, P0 ;  /* 0x00000005ff007c0c */ /* 0x000fe4000bf05300 */
[C---:B--2---:R-:W-:Y:S02]  /*1c110*/  SHF.L.U32 R4, R9.reuse, 0x2, RZ ;  /* 0x0000000209047819 */ /* 0x044fe400000006ff */
[----:B---3--:R-:W-:Y:S02]  /*1c120*/  SHF.L.U64.HI R5, R9, 0x2, R8 ;  /* 0x0000000209057819 */ /* 0x008fe40000010208 */
[----:B------:R-:W-:-:S04]  /*1c130*/  IADD3 R2, P1, R4, UR4, RZ ;  /* 0x0000000404027c10 */ /* 0x000fc8000ff3e0ff */
[----:B------:R-:W-:Y:S01]  /*1c140*/  IADD3.X R3, R5, UR5, RZ, P1, !PT ;  /* 0x0000000505037c10 */ /* 0x000fe20008ffe4ff */
[----:B------:R-:W-:Y:S02]  /*1c150*/  ULDC.64 UR4, c[0x0][0xc08] ;  /* 0x0003020000047ab9 */ /* 0x000fe40000000a00 */
[----:B------:R-:W-:Y:S02]  /*1c160*/  ISETP.NE.U32.AND P1, PT, RZ, UR4, PT ;  /* 0x00000004ff007c0c */ /* 0x000fe4000bf25070 */
[----:B------:R2:W5:Y:S02]  /*1c170*/  @P0 LDG.E R0, desc[UR36][R2.64] ;  /* 0x0000002402000981 */ /* 0x000564000c1e1900 */
[----:B------:R-:W-:Y:S01]  /*1c180*/  ISETP.NE.AND.EX P1, PT, RZ, UR5, PT, P1 ;  /* 0x00000005ff007c0c */ /* 0x000fe2000bf25310 */
[----:B------:R-:W3:-:S12]  /*1c190*/  S2R R7, SR_TID.X ;  /* 0x0000000000077919 */ /* 0x000ed80000002100 */
[----:B------:R-:W-:Y:S01]  /*1c1a0*/  @P1 IADD3 R4, P2, R4, UR4, RZ ;  /* 0x0000000404041c10 */ /* 0x000fe2000ff5e0ff */
[----:B------:R-:W-:Y:S02]  /*1c1b0*/  ULDC UR4, c[0x0][0xa88] ;  /* 0x0002a20000047ab9 */ /* 0x000fe40000000800 */
[----:B------:R-:W-:Y:S01]  /*1c1c0*/  IMAD.U32 R6, RZ, RZ, UR4 ;  /* 0x00000004ff067e24 */ /* 0x000fe2000f8e00ff */
[----:B------:R-:W-:-:S05]  /*1c1d0*/  @P1 IADD3.X R5, R5, UR5, RZ, P2, !PT ;  /* 0x0000000505051c10 */ /* 0x000fca00097fe4ff */
[----:B------:R2:W5:Y:S01]  /*1c1e0*/  @P1 LDG.E R6, desc[UR36][R4.64] ;  /* 0x0000002404061981 */ /* 0x000562000c1e1900 */
[----:B----4-:R-:W-:Y:S01]  /*1c1f0*/  ISETP.NE.AND P2, PT, R25, 0x1, PT ;  /* 0x000000011900780c */ /* 0x010fe20003f45270 */
[----:B---3--:R-:W-:-:S12]  /*1c200*/  VIADD R24, R7, 0xffffff80 ;  /* 0xffffff8007187836 */ /* 0x008fd80000000000 */
[----:B------:R-:W3:Y:S01]  /*1c210*/  @P2 LDC R27, c[0x0][0xbec] ;  /* 0x0002fb00ff1b2b82 */ /* 0x000ee20000000800 */
[----:B------:R-:W-:Y:S01]  /*1c220*/  ISETP.GE.AND P3, PT, R24, 0x80, PT ;  /* 0x000000801800780c */ /* 0x000fe20003f66270 */
[----:B--2---:R-:W-:-:S12]  /*1c230*/  @P1 BRA `(.L_x_674) ;  /* 0x0000000000101947 */ /* 0x004fd80003800000 */
[----:B------:R-:W-:Y:S05]  /*1c240*/  @!P0 BRA `(.L_x_674) ;  /* 0x00000000000c8947 */ /* 0x000fea0003800000 */
[----:B------:R-:W2:Y:S04]  /*1c250*/  LDG.E R5, desc[UR36][R2.64] ;  /* 0x0000002402057981 */ /* 0x000ea8000c1e1900 */
[----:B-----5:R-:W2:Y:S02]  /*1c260*/  LDG.E R6, desc[UR36][R2.64+0x4] ;  /* 0x0000042402067981 */ /* 0x020ea4000c1e1900 */
[----:B--2---:R-:W-:-:S07]  /*1c270*/  IADD3 R6, -R5, R6, RZ ;  /* 0x0000000605067210 */ /* 0x004fce0007ffe1ff */
.L_x_674:
[----:B------:R-:W2:Y:S04]  /*1c280*/  LDL R20, [R1+0x38] ;  /* 0x0000380001147983 */ /* 0x000ea80000100800 */
[----:B------:R4:W5:Y:S01]  /*1c290*/  LDL R14, [R1+0x44] ;  /* 0x00004400010e7983 */ /* 0x0009620000100800 */
[----:B------:R-:W-:Y:S01]  /*1c2a0*/  BSSY B1, `(.L_x_675) ;  /* 0x000002d000017945 */ /* 0x000fe20003800000 */
[----:B------:R-:W-:Y:S02]  /*1c2b0*/  SEL R13, R9, RZ, !P0 ;  /* 0x000000ff090d7207 */ /* 0x000fe40004000000 */
[----:B------:R-:W-:Y:S02]  /*1c2c0*/  SEL R12, R8, RZ, !P0 ;  /* 0x000000ff080c7207 */ /* 0x000fe40004000000 */
[----:B-----5:R-:W-:-:S02]  /*1c2d0*/  SHF.R.S32.HI R11, RZ, 0x1f, R0 ;  /* 0x0000001fff0b7819 */ /* 0x020fc40000011400 */
[----:B--2---:R-:W-:Y:S01]  /*1c2e0*/  SHF.R.S32.HI R10, RZ, 0x1f, R20 ;  /* 0x0000001fff0a7819 */ /* 0x004fe20000011414 */
[----:B----4-:R-:W-:Y:S06]  /*1c2f0*/  @P3 BRA `(.L_x_676) ;  /* 0x00000000009c3947 */ /* 0x010fec0003800000 */
[----:B------:R-:W2:Y:S01]  /*1c300*/  LDC R9, c[0x0][0xbe8] ;  /* 0x0002fa00ff097b82 */ /* 0x000ea20000000800 */
[----:B------:R-:W-:-:S04]  /*1c310*/  IMAD R2, R14, 0x80, R7 ;  /* 0x000000800e027824 */ /* 0x000fc800078e0207 */
[----:B------:R-:W-:Y:S02]  /*1c320*/  VIADD R8, R2, 0xffffff80 ;  /* 0xffffff8002087836 */ /* 0x000fe40000000000 */
[----:B--2---:R-:W-:-:S05]  /*1c330*/  IMAD R3, R6, R9, RZ ;  /* 0x0000000906037224 */ /* 0x004fca00078e02ff */
[----:B------:R-:W-:-:S13]  /*1c340*/  ISETP.GE.AND P0, PT, R8, R3, PT ;  /* 0x000000030800720c */ /* 0x000fda0003f06270 */
[----:B------:R-:W-:Y:S05]  /*1c350*/  @P0 BRA `(.L_x_676) ;  /* 0x0000000000840947 */ /* 0x000fea0003800000 */
[----:B------:R-:W-:Y:S01]  /*1c360*/  ISETP.NE.AND P0, PT, R9, 0x1, PT ;  /* 0x000000010900780c */ /* 0x000fe20003f05270 */
[----:B------:R-:W-:Y:S01]  /*1c370*/  ULDC.64 UR4, c[0x0][0xb90] ;  /* 0x0002e40000047ab9 */ /* 0x000fe20000000a00 */
[----:B------:R-:W-:Y:S01]  /*1c380*/  MOV R2, R0 ;  /* 0x0000000000027202 */ /* 0x000fe20000000f00 */
[----:B------:R-:W-:Y:S02]  /*1c390*/  IMAD R7, R10, UR4, RZ ;  /* 0x000000040a077c24 */ /* 0x000fe4000f8e02ff */
[----:B------:R-:W-:Y:S02]  /*1c3a0*/  IMAD.MOV.U32 R3, RZ, RZ, R11 ;  /* 0x000000ffff037224 */ /* 0x000fe400078e000b */
[----:B------:R-:W-:Y:S02]  /*1c3b0*/  IMAD.MOV.U32 R5, RZ, RZ, R8 ;  /* 0x000000ffff057224 */ /* 0x000fe400078e0008 */
[----:B------:R-:W-:-:S04]  /*1c3c0*/  IMAD.WIDE.U32 R2, R20, UR4, R2 ;  /* 0x0000000414027c25 */ /* 0x000fc8000f8e0002 */
[----:B------:R-:W2:Y:S01]  /*1c3d0*/  @P0 LDC R15, c[0x0][0xbec] ;  /* 0x0002fb00ff0f0b82 */ /* 0x000ea20000000800 */
[----:B------:R-:W-:Y:S01]  /*1c3e0*/  IMAD R7, R20, UR5, R7 ;  /* 0x0000000514077c24 */ /* 0x000fe2000f8e0207 */
[----:B------:R-:W-:-:S03]  /*1c3f0*/  ULDC.64 UR4, c[0x0][0xb98] ;  /* 0x0002e60000047ab9 */ /* 0x000fc60000000a00 */
[----:B------:R-:W-:-:S03]  /*1c400*/  IMAD.IADD R3, R3, 0x1, R7 ;  /* 0x0000000103037824 */ /* 0x000fc600078e0207 */
[----:B------:R-:W4:Y:S01]  /*1c410*/  @P0 LDC R21, c[0x0][0xbf0] ;  /* 0x0002fc00ff150b82 */ /* 0x000f220000000800 */
[----:B------:R-:W-:-:S04]  /*1c420*/  IMAD.WIDE.U32 R2, R13, UR4, R2 ;  /* 0x000000040d027c25 */ /* 0x000fc8000f8e0002 */
[----:B--2---:R-:W-:-:S05]  /*1c430*/  @P0 IMAD.HI.U32 R4, R8, R15, RZ ;  /* 0x0000000f08040227 */ /* 0x004fca00078e00ff */
[----:B----4-:R-:W-:Y:S01]  /*1c440*/  @P0 SHF.R.U32.HI R5, RZ, R21, R4 ;  /* 0x00000015ff050219 */ /* 0x010fe20000011604 */
[----:B------:R-:W-:-:S03]  /*1c450*/  IMAD R4, R12, UR4, RZ ;  /* 0x000000040c047c24 */ /* 0x000fc6000f8e02ff */
[----:B------:R-:W-:Y:S01]  /*1c460*/  IADD3 R2, P0, R5, R2, RZ ;  /* 0x0000000205027210 */ /* 0x000fe20007f1e0ff */
[----:B------:R-:W-:-:S04]  /*1c470*/  IMAD.MOV R7, RZ, RZ, -R5 ;  /* 0x000000ffff077224 */ /* 0x000fc800078e0a05 */
[----:B------:R-:W-:Y:S01]  /*1c480*/  IMAD R7, R9, R7, R8 ;  /* 0x0000000709077224 */ /* 0x000fe200078e0208 */
[----:B------:R-:W-:Y:S01]  /*1c490*/  SHF.R.S32.HI R9, RZ, 0x1f, R5 ;  /* 0x0000001fff097819 */ /* 0x000fe20000011405 */
[----:B------:R-:W-:Y:S01]  /*1c4a0*/  IMAD R8, R13, UR5, R4 ;  /* 0x000000050d087c24 */ /* 0x000fe2000f8e0204 */
[----:B------:R-:W-:Y:S02]  /*1c4b0*/  ULDC.64 UR4, c[0x0][0xb88] ;  /* 0x0002e20000047ab9 */ /* 0x000fe40000000a00 */
[----:B------:R-:W-:Y:S02]  /*1c4c0*/  SHF.R.S32.HI R4, RZ, 0x1f, R7 ;  /* 0x0000001fff047819 */ /* 0x000fe40000011407 */
[----:B------:R-:W-:-:S03]  /*1c4d0*/  IADD3.X R3, R9, R3, R8, P0, !PT ;  /* 0x0000000309037210 */ /* 0x000fc600007fe408 */
[----:B------:R-:W-:Y:S02]  /*1c4e0*/  IMAD R4, R4, UR4, RZ ;  /* 0x0000000404047c24 */ /* 0x000fe4000f8e02ff */
[----:B------:R-:W-:-:S04]  /*1c4f0*/  IMAD.WIDE.U32 R2, R7, UR4, R2 ;  /* 0x0000000407027c25 */ /* 0x000fc8000f8e0002 */
[----:B------:R-:W-:Y:S01]  /*1c500*/  IMAD R5, R7, UR5, R4 ;  /* 0x0000000507057c24 */ /* 0x000fe2000f8e0204 */
[----:B------:R-:W-:Y:S02]  /*1c510*/  ULDC.64 UR4, c[0x0][0xb50] ;  /* 0x0002d40000047ab9 */ /* 0x000fe40000000a00 */
[----:B------:R-:W-:Y:S02]  /*1c520*/  LEA R4, P0, R2, UR4, 0x2 ;  /* 0x0000000402047c11 */ /* 0x000fe4000f8010ff */
[----:B------:R-:W-:-:S04]  /*1c530*/  IADD3 R3, R3, R5, RZ ;  /* 0x0000000503037210 */ /* 0x000fc80007ffe0ff */
[----:B------:R-:W-:Y:S01]  /*1c540*/  LEA.HI.X R5, R2, UR5, R3, 0x2, P0 ;  /* 0x0000000502057c11 */ /* 0x000fe200080f1403 */
[----:B------:R-:W-:-:S05]  /*1c550*/  IMAD.MOV.U32 R3, RZ, RZ, -0x800000 ;  /* 0xff800000ff037424 */ /* 0x000fca00078e00ff */
[----:B------:R2:W-:Y:S02]  /*1c560*/  STG.E desc[UR36][R4.64], R3 ;  /* 0x0000000304007986 */ /* 0x0005e4000c101924 */
.L_x_676:
[----:B------:R-:W-:Y:S05]  /*1c570*/  BSYNC B1 ;  /* 0x0000000000017941 */ /* 0x000fea0003800000 */
.L_x_675:
[----:B--2---:R-:W-:Y:S01]  /*1c580*/  SHF.R.S32.HI R4, RZ, 0x1f, R24 ;  /* 0x0000001fff047819 */ /* 0x004fe20000011418 */
[----:B------:R-:W2:Y:S01]  /*1c590*/  @P2 LDC R9, c[0x0][0xbf0] ;  /* 0x0002fc00ff092b82 */ /* 0x000ea20000000800 */
[----:B------:R-:W-:Y:S02]  /*1c5a0*/  ULDC.64 UR4, c[0x0][0xaa0] ;  /* 0x0002a80000047ab9 */ /* 0x000fe40000000a00 */
[----:B------:R-:W-:Y:S01]  /*1c5b0*/  LEA.HI R4, R4, R24, RZ, 0x3 ;  /* 0x0000001804047211 */ /* 0x000fe200078f18ff */
[----:B------:R-:W-:-:S03]  /*1c5c0*/  IMAD R3, R11, UR4, RZ ;  /* 0x000000040b037c24 */ /* 0x000fc6000f8e02ff */
[----:B------:R-:W-:Y:S01]  /*1c5d0*/  LOP3.LUT R4, R4, 0xfffffff8, RZ, 0xc0, !PT ;  /* 0xfffffff804047812 */ /* 0x000fe200078ec0ff */
[C---:B------:R-:W-:Y:S02]  /*1c5e0*/  IMAD R5, R0.reuse, UR5, R3 ;  /* 0x0000000500057c24 */ /* 0x040fe4000f8e0203 */
[----:B------:R-:W-:Y:S01]  /*1c5f0*/  IMAD.WIDE.U32 R2, R0, UR4, RZ ;  /* 0x0000000400027c25 */ /* 0x000fe2000f8e00ff */
[----:B------:R-:W-:-:S03]  /*1c600*/  ULDC.64 UR4, c[0x0][0xae8] ;  /* 0x0002ba0000047ab9 */ /* 0x000fc60000000a00 */
[----:B------:R-:W-:Y:S01]  /*1c610*/  IMAD.IADD R4, R24, 0x1, -R4 ;  /* 0x0000000118047824 */ /* 0x000fe200078e0a04 */
[----:B------:R-:W-:Y:S01]  /*1c620*/  IADD3 R3, R3, R5, RZ ;  /* 0x0000000503037210 */ /* 0x000fe20007ffe0ff */
[----:B------:R-:W-:Y:S02]  /*1c630*/  IMAD R0, R10, UR4, RZ ;  /* 0x000000040a007c24 */ /* 0x000fe4000f8e02ff */
[----:B------:R-:W-:Y:S02]  /*1c640*/  IMAD R4, R4, 0x20, R219 ;  /* 0x0000002004047824 */ /* 0x000fe400078e02db */
[----:B------:R-:W-:Y:S02]  /*1c650*/  IMAD R7, R20, UR5, R0 ;  /* 0x0000000514077c24 */ /* 0x000fe4000f8e0200 */
[----:B------:R-:W-:Y:S02]  /*1c660*/  IMAD R8, R14, 0x80, R4 ;  /* 0x000000800e087824 */ /* 0x000fe400078e0204 */
[----:B------:R-:W-:Y:S01]  /*1c670*/  IMAD.WIDE.U32 R2, R20, UR4, R2 ;  /* 0x0000000414027c25 */ /* 0x000fe2000f8e0002 */
[----:B------:R-:W-:-:S03]  /*1c680*/  ULDC.64 UR4, c[0x0][0xaf0] ;  /* 0x0002bc0000047ab9 */ /* 0x000fc60000000a00 */
[----:B---3--:R-:W-:-:S04]  /*1c690*/  @P2 IMAD.HI.U32 R0, R8, R27, RZ ;  /* 0x0000001b08002227 */ /* 0x008fc800078e00ff */
[----:B------:R-:W-:Y:S01]  /*1c6a0*/  IMAD.MOV.U32 R5, RZ, RZ, R8 ;  /* 0x000000ffff057224 */ /* 0x000fe200078e0008 */
[----:B--2---:R-:W-:Y:S01]  /*1c6b0*/  @P2 SHF.R.U32.HI R5, RZ, R9, R0 ;  /* 0x00000009ff052219 */ /* 0x004fe20000011600 */
[----:B------:R-:W-:Y:S02]  /*1c6c0*/  IMAD.IADD R3, R3, 0x1, R7 ;  /* 0x0000000103037824 */ /* 0x000fe400078e0207 */
[----:B------:R-:W-:Y:S01]  /*1c6d0*/  IMAD R4, R12, UR4, RZ ;  /* 0x000000040c047c24 */ /* 0x000fe2000f8e02ff */
[----:B------:R-:W-:Y:S01]  /*1c6e0*/  IADD3 R7, -R5, RZ, RZ ;  /* 0x000000ff05077210 */ /* 0x000fe20007ffe1ff */
[----:B------:R-:W-:Y:S01]  /*1c6f0*/  IMAD.WIDE.U32 R2, R13, UR4, R2 ;  /* 0x000000040d027c25 */ /* 0x000fe2000f8e0002 */
[----:B------:R-:W-:-:S03]  /*1c700*/  SHF.R.S32.HI R0, RZ, 0x1f, R5 ;  /* 0x0000001fff007819 */ /* 0x000fc60000011405 */
[----:B------:R-:W-:Y:S01]  /*1c710*/  IMAD R9, R13, UR5, R4 ;  /* 0x000000050d097c24 */ /* 0x000fe2000f8e0204 */
[----:B------:R-:W-:Y:S01]  /*1c720*/  ULDC.64 UR4, c[0x0][0xae0] ;  /* 0x0002b80000047ab9 */ /* 0x000fe20000000a00 */
[----:B------:R-:W-:Y:S01]  /*1c730*/  IMAD R7, R25, R7, R8 ;  /* 0x0000000719077224 */ /* 0x000fe200078e0208 */
[----:B------:R-:W-:Y:S01]  /*1c740*/  SHF.R.S32.HI R8, RZ, 0x1f, R218 ;  /* 0x0000001fff087819 */ /* 0x000fe200000114da */
[----:B------:R-:W-:Y:S02]  /*1c750*/  IMAD R4, R0, UR4, RZ ;  /* 0x0000000400047c24 */ /* 0x000fe4000f8e02ff */
[----:B------:R-:W-:Y:S01]  /*1c760*/  IMAD.IADD R3, R3, 0x1, R9 ;  /* 0x0000000103037824 */ /* 0x000fe200078e0209 */
[----:B------:R-:W-:Y:S01]  /*1c770*/  SHF.R.S32.HI R0, RZ, 0x1f, R7 ;  /* 0x0000001fff007819 */ /* 0x000fe20000011407 */
[C---:B------:R-:W-:Y:S02]  /*1c780*/  IMAD R9, R5.reuse, UR5, R4 ;  /* 0x0000000505097c24 */ /* 0x040fe4000f8e0204 */
[----:B------:R-:W-:Y:S01]  /*1c790*/  IMAD.WIDE.U32 R2, R5, UR4, R2 ;  /* 0x0000000405027c25 */ /* 0x000fe2000f8e0002 */
[----:B------:R-:W-:-:S03]  /*1c7a0*/  ULDC.64 UR4, c[0x0][0xad8] ;  /* 0x0002b60000047ab9 */ /* 0x000fc60000000a00 */
[----:B------:R-:W-:Y:S02]  /*1c7b0*/  IMAD R0, R0, UR4, RZ ;  /* 0x0000000400007c24 */ /* 0x000fe4000f8e02ff */
[----:B------:R-:W-:Y:S02]  /*1c7c0*/  IMAD.IADD R3, R3, 0x1, R9 ;  /* 0x0000000103037824 */ /* 0x000fe400078e0209 */
[C---:B------:R-:W-:Y:S02]  /*1c7d0*/  IMAD R5, R7.reuse, UR5, R0 ;  /* 0x0000000507057c24 */ /* 0x040fe4000f8e0200 */
[----:B------:R-:W-:Y:S01]  /*1c7e0*/  IMAD.WIDE.U32 R2, R7, UR4, R2 ;  /* 0x0000000407027c25 */ /* 0x000fe2000f8e0002 */
[----:B------:R-:W-:Y:S01]  /*1c7f0*/  ULDC.64 UR4, c[0x0][0xa80] ;  /* 0x0002a00000047ab9 */ /* 0x000fe20000000a00 */
[----:B------:R-:W-:Y:S02]  /*1c800*/  SHF.R.S32.HI R7, RZ, 0x1f, R18 ;  /* 0x0000001fff077819 */ /* 0x000fe40000011412 */
[----:B------:R-:W-:Y:S01]  /*1c810*/  IMAD.IADD R3, R3, 0x1, R5 ;  /* 0x0000000103037824 */ /* 0x000fe200078e0205 */
[----:B------:R-:W-:Y:S01]  /*1c820*/  LEA R0, P0, R2, UR4, 0x1 ;  /* 0x0000000402007c11 */ /* 0x000fe2000f8008ff */
[C---:B------:R-:W-:Y:S01]  /*1c830*/  VIADD R9, R18.reuse, 0xc0 ;  /* 0x000000c012097836 */ /* 0x040fe20000000000 */
[----:B------:R-:W-:Y:S01]  /*1c840*/  UMOV UR4, 0xffffffff ;  /* 0xffffffff00047882 */ /* 0x000fe20000000000 */
[----:B------:R-:W-:Y:S01]  /*1c850*/  VIADD R20, R18, 0x80 ;  /* 0x0000008012147836 */ /* 0x000fe20000000000 */
[----:B------:R-:W-:-:S02]  /*1c860*/  LEA.HI.X R2, R2, UR5, R3, 0x1, P0 ;  /* 0x0000000502027c11 */ /* 0x000fc400080f0c03 */
[----:B------:R-:W-:Y:S02]  /*1c870*/  LEA R5, R14, R219, 0x7 ;  /* 0x000000db0e057211 */ /* 0x000fe400078e38ff */
[----:B------:R-:W-:Y:S02]  /*1c880*/  SHF.R.S32.HI R10, RZ, 0x1f, R9 ;  /* 0x0000001fff0a7819 */ /* 0x000fe40000011409 */
[----:B------:R-:W-:Y:S01]  /*1c890*/  SHF.R.S32.HI R21, RZ, 0x1f, R20 ;  /* 0x0000001fff157819 */ /* 0x000fe20000011414 */
[----:B------:R-:W-:Y:S06]  /*1c8a0*/  BRA.DIV UR4, `(.L_x_677) ;  /* 0x000000ba04ec7947 */ /* 0x000fec000b800000 */
[----:B------:R2:W3:Y:S04]  /*1c8b0*/  SHFL.IDX PT, R3, R2, RZ, 0x181f ;  /* 0x00181fff02037589 */ /* 0x0004e800000e0000 */
[----:B------:R2:W4:Y:S02]  /*1c8c0*/  SHFL.IDX PT, R14, R0, RZ, 0x181f ;  /* 0x00181fff000e7589 */ /* 0x00052400000e0000 */
.L_x_962:
[----:B------:R-:W-:Y:S01]  /*1c8d0*/  IMAD R25, R6, R25, RZ ;  /* 0x0000001906197224 */ /* 0x000fe200078e02ff */
[----:B------:R-:W-:Y:S04]  /*1c8e0*/  BSSY B1, `(.L_x_678) ;  /* 0x0000014000017945 */ /* 0x000fe80003800000 */
[----:B------:R-:W-:-:S13]  /*1c8f0*/  ISETP.GE.AND P0, PT, R5, R25, PT ;  /* 0x000000190500720c */ /* 0x000fda0003f06270 */
[----:B------:R-:W-:Y:S05]  /*1c900*/  @P0 BRA `(.L_x_679) ;  /* 0x0000000000440947 */ /* 0x000fea0003800000 */
[----:B------:R-:W-:Y:S02]  /*1c910*/  ULDC UR4, c[0x0][0xac8] ;  /* 0x0002b20000047ab9 */ /* 0x000fe40000000800 */
[----:B------:R-:W-:Y:S02]  /*1c920*/  ISETP.GE.AND P3, PT, R18, UR4, PT ;  /* 0x0000000412007c0c */ /* 0x000fe4000bf66270 */
[----:B------:R-:W-:Y:S02]  /*1c930*/  ISETP.GE.AND P2, PT, R218, UR4, PT ;  /* 0x00000004da007c0c */ /* 0x000fe4000bf46270 */
[----:B------:R-:W-:Y:S02]  /*1c940*/  ISETP.GE.AND P1, PT, R20, UR4, PT ;  /* 0x0000000414007c0c */ /* 0x000fe4000bf26270 */
[----:B------:R-:W-:-:S07]  /*1c950*/  ISETP.GE.AND P0, PT, R9, UR4, PT ;  /* 0x0000000409007c0c */ /* 0x000fce000bf06270 */
[-C--:B----4-:R-:W-:Y:S02]  /*1c960*/  @!P3 LEA R12, P5, R18, R14.reuse, 0x1 ;  /* 0x0000000e120cb211 */ /* 0x090fe400078a08ff */
[-C--:B------:R-:W-:Y:S02]  /*1c970*/  @!P2 LEA R26, P4, R218, R14.reuse, 0x1 ;  /* 0x0000000eda1aa211 */ /* 0x080fe400078808ff */
[-C--:B---3--:R-:W-:Y:S02]  /*1c980*/  @!P3 LEA.HI.X R13, R18, R3.reuse, R7, 0x1, P5 ;  /* 0x00000003120db211 */ /* 0x088fe400028f0c07 */
[-C--:B------:R-:W-:Y:S02]  /*1c990*/  @!P1 LEA R28, P5, R20, R14.reuse, 0x1 ;  /* 0x0000000e141c9211 */ /* 0x080fe400078a08ff */
        /* <DEDUP_REMOVED lines=8> */
.L_x_679:
[----:B------:R-:W-:Y:S05]  /*1ca20*/  BSYNC B1 ;  /* 0x0000000000017941 */ /* 0x000fea0003800000 */
.L_x_678:
[----:B------:R-:W-:-:S03]  /*1ca30*/  UMOV UR4, 0xffffffff ;  /* 0xffffffff00047882 */ /* 0x000fc60000000000 */
[----:B------:R-:W-:Y:S05]  /*1ca40*/  BRA.DIV UR4, `(.L_x_680) ;  /* 0x000000ba04b87947 */ /* 0x000fea000b800000 */
[----:B---3--:R3:W0:Y:S04]  /*1ca50*/  SHFL.IDX PT, R3, R2, 0x1, 0x181f ;  /* 0x00381f0002037f89 */ /* 0x00862800000e0000 */
[----:B----4-:R3:W4:Y:S02]  /*1ca60*/  SHFL.IDX PT, R14, R0, 0x1, 0x181f ;  /* 0x00381f00000e7f89 */ /* 0x01072400000e0000 */
.L_x_966:
[----:B------:R-:W-:Y:S01]  /*1ca70*/  VIADD R4, R5, 0x20 ;  /* 0x0000002005047836 */ /* 0x000fe20000000000 */
        /* <DEDUP_REMOVED lines=10> */
[-C--:B0-----:R-:W-:Y:S02]  /*1cb20*/  @!P3 LEA.HI.X R13, R18, R3.reuse, R7, 0x1, P5 ;  /* 0x00000003120db211 */ /* 0x081fe400028f0c07 */
        /* <DEDUP_REMOVED lines=9> */
.L_x_682:
[----:B------:R-:W-:Y:S05]  /*1cbc0*/  BSYNC B1 ;  /* 0x0000000000017941 */ /* 0x000fea0003800000 */
.L_x_681:
[----:B------:R-:W-:-:S03]  /*1cbd0*/  UMOV UR4, 0xffffffff ;  /* 0xffffffff00047882 */ /* 0x000fc60000000000 */
[----:B------:R-:W-:Y:S05]  /*1cbe0*/  BRA.DIV UR4, `(.L_x_683) ;  /* 0x000000ba04987947 */ /* 0x000fea000b800000 */
[----:B0-----:R0:W0:Y:S04]  /*1cbf0*/  SHFL.IDX PT, R3, R2, 0x2, 0x181f ;  /* 0x00581f0002037f89 */ /* 0x00102800000e0000 */
[----:B----4-:R4:W0:Y:S02]  /*1cc00*/  SHFL.IDX PT, R14, R0, 0x2, 0x181f ;  /* 0x00581f00000e7f89 */ /* 0x01082400000e0000 */
.L_x_970:
[----:B------:R-:W-:Y:S01]  /*1cc10*/  IADD3 R4, R5, 0x40, RZ ;  /* 0x0000004005047810 */ /* 0x000fe20007ffe0ff */
[----:B------:R-:W-:Y:S03]  /*1cc20*/  BSSY B1, `(.L_x_684) ;  /* 0x0000014000017945 */ /* 0x000fe60003800000 */
[----:B------:R-:W-:-:S13]  /*1cc30*/  ISETP.GE.AND P0, PT, R4, R25, PT ;  /* 0x000000190400720c */ /* 0x000fda0003f06270 */
[----:B------:R-:W-:Y:S05]  /*1cc40*/  @P0 BRA `(.L_x_685) ;  /* 0x0000000000440947 */ /* 0x000fea0003800000 */
[----:B------:R-:W-:Y:S02]  /*1cc50*/  ULDC UR4, c[0x0][0xac8] ;  /* 0x0002b20000047ab9 */ /* 0x000fe40000000800 */
[----:B------:R-:W-:Y:S02]  /*1cc60*/  ISETP.GE.AND P3, PT, R18, UR4, PT ;  /* 0x0000000412007c0c */ /* 0x000fe4000bf66270 */
[----:B------:R-:W-:Y:S02]  /*1cc70*/  ISETP.GE.AND P2, PT, R218, UR4, PT ;  /* 0x00000004da007c0c */ /* 0x000fe4000bf46270 */
[----:B------:R-:W-:Y:S02]  /*1cc80*/  ISETP.GE.AND P1, PT, R20, UR4, PT ;  /* 0x0000000414007c0c */ /* 0x000fe4000bf26270 */
[----:B------:R-:W-:-:S07]  /*1cc90*/  ISETP.GE.AND P0, PT, R9, UR4, PT ;  /* 0x0000000409007c0c */ /* 0x000fce000bf06270 */
[-C--:B0-----:R-:W-:Y:S02]  /*1cca0*/  @!P3 LEA R12, P5, R18, R14.reuse, 0x1 ;  /* 0x0000000e120cb211 */ /* 0x081fe400078a08ff */
[-C--:B------:R-:W-:Y:S02]  /*1ccb0*/  @!P2 LEA R26, P4, R218, R14.reuse, 0x1 ;  /* 0x0000000eda1aa211 */ /* 0x080fe400078808ff */
[-C--:B------:R-:W-:Y:S02]  /*1ccc0*/  @!P3 LEA.HI.X R13, R18, R3.reuse, R7, 0x1, P5 ;  /* 0x00000003120db211 */ /* 0x080fe400028f0c07 */
        /* <DEDUP_REMOVED lines=9> */
.L_x_685:
[----:B------:R-:W-:Y:S05]  /*1cd60*/  BSYNC B1 ;  /* 0x0000000000017941 */ /* 0x000fea0003800000 */
.L_x_684:
[----:B------:R-:W-:-:S03]  /*1cd70*/  UMOV UR4, 0xffffffff ;  /* 0xffffffff00047882 */ /* 0x000fc60000000000 */
[----:B------:R-:W-:Y:S05]  /*1cd80*/  BRA.DIV UR4, `(.L_x_686) ;  /* 0x000000ba04787947 */ /* 0x000fea000b800000 */
[----:B0-----:R0:W0:Y:S04]  /*1cd90*/  SHFL.IDX PT, R3, R2, 0x3, 0x181f ;  /* 0x00781f0002037f89 */ /* 0x00102800000e0000 */
[----:B------:R0:W0:Y:S02]  /*1cda0*/  SHFL.IDX PT, R14, R0, 0x3, 0x181f ;  /* 0x00781f00000e7f89 */ /* 0x00002400000e0000 */
.L_x_974:
[----:B0-234-:R-:W-:-:S05]  /*1cdb0*/  VIADD R0, R5, 0x60 ;  /* 0x0000006005007836 */ /* 0x01dfca0000000000 */
[----:B------:R-:W-:-:S13]  /*1cdc0*/  ISETP.GE.AND P0, PT, R0, R25, PT ;  /* 0x000000190000720c */ /* 0x000fda0003f06270 */
[----:B------:R-:W-:Y:S05]  /*1cdd0*/  @P0 BRA `(.L_x_673) ;  /* 0x0000000000440947 */ /* 0x000fea0003800000 */
[----:B------:R-:W-:Y:S02]  /*1cde0*/  ULDC UR4, c[0x0][0xac8] ;  /* 0x0002b20000047ab9 */ /* 0x000fe40000000800 */
[----:B------:R-:W-:Y:S02]  /*1cdf0*/  ISETP.GE.AND P3, PT, R18, UR4, PT ;  /* 0x0000000412007c0c */ /* 0x000fe4000bf66270 */
[----:B------:R-:W-:Y:S02]  /*1ce00*/  ISETP.GE.AND P2, PT, R218, UR4, PT ;  /* 0x00000004da007c0c */ /* 0x000fe4000bf46270 */
[----:B------:R-:W-:Y:S02]  /*1ce10*/  ISETP.GE.AND P1, PT, R20, UR4, PT ;  /* 0x0000000414007c0c */ /* 0x000fe4000bf26270 */
[----:B------:R-:W-:-:S07]  /*1ce20*/  ISETP.GE.AND P0, PT, R9, UR4, PT ;  /* 0x0000000409007c0c */ /* 0x000fce000bf06270 */
[-C--:B------:R-:W-:Y:S02]  /*1ce30*/  @!P3 LEA R4, P5, R18, R14.reuse, 0x1 ;  /* 0x0000000e1204b211 */ /* 0x080fe400078a08ff */
        /* <DEDUP_REMOVED lines=11> */
.L_x_673:
[----:B------:R-:W-:Y:S05]  /*1cef0*/  BSYNC B0 ;  /* 0x0000000000007941 */ /* 0x000fea0003800000 */
.L_x_663:
[----:B------:R-:W-:Y:S02]  /*1cf00*/  ULDC UR4, c[0x0][0xc3c] ;  /* 0x00030f0000047ab9 */ /* 0x000fe40000000800 */
[----:B-1----:R-:W-:-:S13]  /*1cf10*/  ISETP.GE.AND P0, PT, R223, UR4, PT ;  /* 0x00000004df007c0c */ /* 0x002fda000bf06270 */
[----:B------:R-:W-:Y:S05]  /*1cf20*/  @!P0 BRA `(.L_x_687) ;  /* 0xfffffe4000448947 */ /* 0x000fea000383ffff */
[----:B------:R-:W-:Y:S05]  /*1cf30*/  BRA `(.L_x_491) ;  /* 0x0000007c00f47947 */ /* 0x000fea0003800000 */
.L_x_489:
[----:B------:R-:W-:-:S08]  /*1cf40*/  NOP ;  /* 0x0000000000007918 */ /* 0x000fd00000000000 */
[----:B0-----:R-:W0:-:S00]  /*1cf50*/  USETMAXREG.DEALLOC.CTAPOOL 0x28 ;  /* 0x00000028000079c8 */ /* 0x001e0000080e0500 */
        /* <DEDUP_REMOVED lines=8> */
[----:B------:R0:W1:Y:S01]  /*1cfe0*/  @P0 LDS.128 R16, [R2+0x388d0] ;  /* 0x0388d00002100984 */ /* 0x0000620000000c00 */
[----:B------:R-:W-:Y:S06]  /*1cff0*/  @P0 BAR.ARV 0x4, 0x180 ;  /* 0x0106000000000b1d */ /* 0x000fec0000002000 */
[----:B------:R-:W-:Y:S05]  /*1d000*/  @P0 BRA `(.L_x_688) ;  /* 0x0000000800040947 */ /* 0x000fea0003800000 */
[----:B------:R-:W2:Y:S01]  /*1d010*/  S2R R4, SR_TID.X ;  /* 0x0000000000047919 */ /* 0x000ea20000002100 */
[----:B------:R-:W-:Y:S01]  /*1d020*/  ULDC UR4, c[0x0][0xc3c] ;  /* 0x00030f0000047ab9 */ /* 0x000fe20000000800 */
[----:B------:R-:W-:Y:S01]  /*1d030*/  IMAD.MOV.U32 R0, RZ, RZ, RZ ;  /* 0x000000ffff007224 */ /* 0x000fe200078e00ff */
[----:B------:R-:W3:Y:S01]  /*1d040*/  S2UR UR6, SR_CTAID.X ;  /* 0x00000000000679c3 */ /* 0x000ee20000002500 */
[----:B------:R-:W-:Y:S01]  /*1d050*/  ULDC UR5, c[0x0][0xc38] ;  /* 0x00030e0000057ab9 */ /* 0x000fe20000000800 */
[----:B--2---:R-:W-:-:S04]  /*1d060*/  LOP3.LUT R5, R4, 0x1f, RZ, 0xc0, !PT ;  /* 0x0000001f04057812 */ /* 0x004fc800078ec0ff */
[----:B------:R-:W-:-:S04]  /*1d070*/  ISETP.NE.AND P0, PT, R5, 0x1f, PT ;  /* 0x0000001f0500780c */ /* 0x000fc80003f05270 */
[----:B------:R-:W-:-:S13]  /*1d080*/  ISETP.GE.OR P1, PT, R5, UR4, !P0 ;  /* 0x0000000405007c0c */ /* 0x000fda000c726670 */
[----:B0-----:R-:W0:Y:S02]  /*1d090*/  @!P1 LDC.64 R2, c[0x0][0xc80] ;  /* 0x00032000ff029b82 */ /* 0x001e240000000a00 */
[----:B0-----:R-:W-:-:S05]  /*1d0a0*/  @!P1 IMAD.WIDE.U32 R2, R5, 0x4, R2 ;  /* 0x0000000405029825 */ /* 0x001fca00078e0002 */
[----:B------:R-:W2:Y:S01]  /*1d0b0*/  @!P1 LDG.E R0, desc[UR36][R2.64] ;  /* 0x0000002402009981 */ /* 0x000ea2000c1e1900 */
[C---:B------:R-:W-:Y:S01]  /*1d0c0*/  ISETP.NE.AND P1, PT, R5.reuse, RZ, PT ;  /* 0x000000ff0500720c */ /* 0x040fe20003f25270 */
[----:B------:R-:W-:Y:S01]  /*1d0d0*/  UMOV UR4, URZ ;  /* 0x0000003f00047c82 */ /* 0x000fe20008000000 */
[C---:B------:R-:W-:Y:S02]  /*1d0e0*/  ISETP.GE.U32.AND P2, PT, R5.reuse, 0x2, PT ;  /* 0x000000020500780c */ /* 0x040fe40003f46070 */
[C---:B------:R-:W-:Y:S02]  /*1d0f0*/  ISETP.GE.U32.AND P3, PT, R5.reuse, 0x4, PT ;  /* 0x000000040500780c */ /* 0x040fe40003f66070 */
[C---:B------:R-:W-:Y:S02]  /*1d100*/  ISETP.GE.U32.AND P4, PT, R5.reuse, 0x8, PT ;  /* 0x000000080500780c */ /* 0x040fe40003f86070 */
[----:B------:R-:W-:Y:S02]  /*1d110*/  ISETP.GE.U32.AND P5, PT, R5, 0x10, PT ;  /* 0x000000100500780c */ /* 0x000fe40003fa6070 */
[----:B-1----:R-:W-:Y:S01]  /*1d120*/  MOV R16, RZ ;  /* 0x000000ff00107202 */ /* 0x002fe20000000f00 */
[----:B--2---:R-:W0:Y:S02]  /*1d130*/  SHFL.UP PT, R4, R0, 0x1, RZ ;  /* 0x0420000000047989 */ /* 0x004e2400000e00ff */
[----:B0-----:R-:W-:-:S05]  /*1d140*/  SEL R7, R4, RZ, P1 ;  /* 0x000000ff04077207 */ /* 0x001fca0000800000 */
[----:B------:R-:W-:-:S05]  /*1d150*/  IMAD.IADD R7, R0, 0x1, R7 ;  /* 0x0000000100077824 */ /* 0x000fca00078e0207 */
[----:B------:R-:W0:Y:S02]  /*1d160*/  SHFL.UP PT, R4, R7, 0x2, RZ ;  /* 0x0440000007047989 */ /* 0x000e2400000e00ff */
[----:B0-----:R-:W-:-:S04]  /*1d170*/  SEL R4, R4, RZ, P2 ;  /* 0x000000ff04047207 */ /* 0x001fc80001000000 */
[----:B------:R-:W-:-:S05]  /*1d180*/  IADD3 R4, R7, R4, RZ ;  /* 0x0000000407047210 */ /* 0x000fca0007ffe0ff */
        /* <DEDUP_REMOVED lines=9> */
[----:B------:R-:W0:Y:S02]  /*1d220*/  SHFL.IDX PT, R4, R7, 0x1f, 0x1f ;  /* 0x03e01f0007047f89 */ /* 0x000e2400000e0000 */
[----:B0-----:R-:W-:-:S04]  /*1d230*/  IMAD R4, R4, UR5, RZ ;  /* 0x0000000504047c24 */ /* 0x001fc8000f8e02ff */
[----:B------:R-:W-:Y:S01]  /*1d240*/  IMAD.MOV.U32 R3, RZ, RZ, R4 ;  /* 0x000000ffff037224 */ /* 0x000fe200078e0004 */
[----:B---3--:R-:W-:-:S13]  /*1d250*/  ISETP.GT.AND P6, PT, R4, UR6, PT ;  /* 0x0000000604007c0c */ /* 0x008fda000bfc4270 */
[----:B------:R-:W-:Y:S05]  /*1d260*/  @P6 BRA `(.L_x_689) ;  /* 0x00000000009c6947 */ /* 0x000fea0003800000 */
[----:B------:R-:W0:Y:S01]  /*1d270*/  LDC R10, c[0x0][0xc3c] ;  /* 0x00030f00ff0a7b82 */ /* 0x000e220000000800 */
[----:B------:R-:W-:Y:S01]  /*1d280*/  IMAD.MOV.U32 R4, RZ, RZ, R3 ;  /* 0x000000ffff047224 */ /* 0x000fe200078e0003 */
[----:B------:R-:W-:Y:S01]  /*1d290*/  UMOV UR4, URZ ;  /* 0x0000003f00047c82 */ /* 0x000fe20008000000 */
[----:B------:R-:W-:Y:S01]  /*1d2a0*/  ULDC UR7, c[0x0][0xc3c] ;  /* 0x00030f0000077ab9 */ /* 0x000fe20000000800 */
[----:B------:R-:W-:-:S05]  /*1d2b0*/  ULDC UR5, c[0x0][0xc38] ;  /* 0x00030e0000057ab9 */ /* 0x000fca0000000800 */
.L_x_693:
[----:B------:R-:W-:Y:S01]  /*1d2c0*/  UIADD3 UR4, UR4, 0x1f, URZ ;  /* 0x0000001f04047890 */ /* 0x000fe2000fffe03f */
[----:B------:R-:W-:-:S05]  /*1d2d0*/  IMAD.U32 R19, RZ, RZ, UR7 ;  /* 0x00000007ff137e24 */ /* 0x000fca000f8e00ff */
[----:B0-----:R-:W-:-:S13]  /*1d2e0*/  ISETP.LE.AND P6, PT, R10, UR4, PT ;  /* 0x000000040a007c0c */ /* 0x001fda000bfc3270 */
[----:B------:R-:W-:Y:S05]  /*1d2f0*/  @P6 BRA `(.L_x_690) ;  /* 0x0000000400246947 */ /* 0x000fea0003800000 */
[----:B------:R-:W-:Y:S01]  /*1d300*/  IADD3 R7, R5, UR4, RZ ;  /* 0x0000000405077c10 */ /* 0x000fe2000fffe0ff */
[----:B------:R-:W-:Y:S01]  /*1d310*/  BSSY B0, `(.L_x_691) ;  /* 0x0000007000007945 */ /* 0x000fe20003800000 */
[----:B------:R-:W-:Y:S02]  /*1d320*/  IMAD.MOV.U32 R0, RZ, RZ, RZ ;  /* 0x000000ffff007224 */ /* 0x000fe400078e00ff */
[----:B------:R-:W-:-:S13]  /*1d330*/  ISETP.GE.OR P6, PT, R7, R10, !P0 ;  /* 0x0000000a0700720c */ /* 0x000fda00047c6670 */
[----:B------:R-:W-:Y:S05]  /*1d340*/  @P6 BRA `(.L_x_692) ;  /* 0x00000000000c6947 */ /* 0x000fea0003800000 */
[----:B------:R-:W0:Y:S02]  /*1d350*/  LDC.64 R2, c[0x0][0xc80] ;  /* 0x00032000ff027b82 */ /* 0x000e240000000a00 */
[----:B0-----:R-:W-:-:S05]  /*1d360*/  IMAD.WIDE R2, R7, 0x4, R2 ;  /* 0x0000000407027825 */ /* 0x001fca00078e0202 */
[----:B------:R0:W5:Y:S02]  /*1d370*/  LDG.E R0, desc[UR36][R2.64] ;  /* 0x0000002402007981 */ /* 0x000164000c1e1900 */
.L_x_692:
[----:B------:R-:W-:Y:S05]  /*1d380*/  BSYNC B0 ;  /* 0x0000000000007941 */ /* 0x000fea0003800000 */
.L_x_691:
[----:B0----5:R-:W0:Y:S02]  /*1d390*/  SHFL.UP PT, R2, R0, 0x1, RZ ;  /* 0x0420000000027989 */ /* 0x021e2400000e00ff */
[----:B0-----:R-:W-:-:S05]  /*1d3a0*/  SEL R3, R2, RZ, P1 ;  /* 0x000000ff02037207 */ /* 0x001fca0000800000 */
[----:B------:R-:W-:-:S05]  /*1d3b0*/  IMAD.IADD R3, R0, 0x1, R3 ;  /* 0x0000000100037824 */ /* 0x000fca00078e0203 */
[----:B------:R-:W0:Y:S02]  /*1d3c0*/  SHFL.UP PT, R2, R3, 0x2, RZ ;  /* 0x0440000003027989 */ /* 0x000e2400000e00ff */
        /* <DEDUP_REMOVED lines=13> */
[----:B------:R-:W-:-:S05]  /*1d4a0*/  IMAD.IADD R4, R3, 0x1, R4 ;  /* 0x0000000103047824 */ /* 0x000fca00078e0204 */
[----:B------:R-:W-:-:S13]  /*1d4b0*/  ISETP.GT.AND P6, PT, R4, UR6, PT ;  /* 0x0000000604007c0c */ /* 0x000fda000bfc4270 */
[----:B------:R-:W-:Y:S05]  /*1d4c0*/  @!P6 BRA `(.L_x_693) ;  /* 0xfffffffc007ce947 */ /* 0x000fea000383ffff */
[----:B------:R-:W-:-:S07]  /*1d4d0*/  MOV R7, R9 ;  /* 0x0000000900077202 */ /* 0x000fce0000000f00 */
.L_x_689:
[----:B------:R-:W-:-:S04]  /*1d4e0*/  IMAD.IADD R9, R4, 0x1, -R3 ;  /* 0x0000000104097824 */ /* 0x000fc800078e0a03 */
[----:B------:R-:W-:-:S05]  /*1d4f0*/  IMAD R2, R7, UR5, R9 ;  /* 0x0000000507027c24 */ /* 0x000fca000f8e0209 */
[----:B------:R-:W-:-:S13]  /*1d500*/  ISETP.GT.AND P0, PT, R2, UR6, PT ;  /* 0x0000000602007c0c */ /* 0x000fda000bf04270 */
[----:B------:R-:W-:-:S04]  /*1d510*/  VOTE.ANY R4, PT, !P0 ;  /* 0x0000000000047806 */ /* 0x000fc800040e0100 */
[----:B------:R-:W0:Y:S01]  /*1d520*/  POPC R19, R4 ;  /* 0x0000000400137309 */ /* 0x000e220000000000 */
[----:B------:R-:W-:Y:S01]  /*1d530*/  ISETP.NE.AND P0, PT, R4, RZ, PT ;  /* 0x000000ff0400720c */ /* 0x000fe20003f05270 */
[----:B0-----:R-:W0:Y:S02]  /*1d540*/  SHFL.IDX PT, R0, R0, R19, 0x1f ;  /* 0x00001f1300007589 */ /* 0x001e2400000e0000 */
[----:B0-----:R-:W-:-:S04]  /*1d550*/  IABS R8, R0 ;  /* 0x0000000000087213 */ /* 0x001fc80000000000 */
[----:B------:R-:W0:Y:S08]  /*1d560*/  I2F.RP R6, R8 ;  /* 0x0000000800067306 */ /* 0x000e300000209400 */
[----:B0-----:R-:W0:Y:S02]  /*1d570*/  MUFU.RCP R6, R6 ;  /* 0x0000000600067308 */ /* 0x001e240000001000 */
[----:B0-----:R-:W-:-:S06]  /*1d580*/  VIADD R2, R6, 0xffffffe ;  /* 0x0ffffffe06027836 */ /* 0x001fcc0000000000 */
[----:B------:R0:W1:Y:S01]  /*1d590*/  F2I.FTZ.U32.TRUNC.NTZ R3, R2 ;  /* 0x0000000200037305 */ /* 0x000062000021f000 */
[----:B------:R-:W-:Y:S05]  /*1d5a0*/  @!P0 BRA `(.L_x_694) ;  /* 0x0000000000088947 */ /* 0x000fea0003800000 */
[----:B------:R-:W-:-:S06]  /*1d5b0*/  VIADD R16, R19, 0xffffffff ;  /* 0xffffffff13107836 */ /* 0x000fcc0000000000 */
[----:B------:R2:W3:Y:S02]  /*1d5c0*/  SHFL.IDX PT, R16, R7, R16, 0x1f ;  /* 0x00001f1007107589 */ /* 0x0004e400000e0000 */
.L_x_694:
[----:B---3--:R-:W-:Y:S01]  /*1d5d0*/  IMAD R16, R16, UR5, R9 ;  /* 0x0000000510107c24 */ /* 0x008fe2000f8e0209 */
[----:B0-----:R-:W-:Y:S01]  /*1d5e0*/  IABS R2, R0 ;  /* 0x0000000000027213 */ /* 0x001fe20000000000 */
[----:B------:R-:W-:Y:S01]  /*1d5f0*/  VIADD R19, R19, UR4 ;  /* 0x0000000413137c36 */ /* 0x000fe20008000000 */
[----:B-12---:R-:W-:Y:S02]  /*1d600*/  IADD3 R7, RZ, -R3, RZ ;  /* 0x80000003ff077210 */ /* 0x006fe40007ffe0ff */
[----:B------:R-:W-:Y:S01]  /*1d610*/  IADD3 R9, -R16, UR6, RZ ;  /* 0x0000000610097c10 */ /* 0x000fe2000fffe1ff */
[----:B------:R-:W-:Y:S02]  /*1d620*/  IMAD.MOV R6, RZ, RZ, -R2 ;  /* 0x000000ffff067224 */ /* 0x000fe400078e0a02 */
[----:B------:R-:W-:Y:S01]  /*1d630*/  IMAD R7, R7, R8, RZ ;  /* 0x0000000807077224 */ /* 0x000fe200078e02ff */
[----:B------:R-:W-:Y:S01]  /*1d640*/  IABS R4, R9 ;  /* 0x0000000900047213 */ /* 0x000fe20000000000 */
[----:B------:R-:W-:-:S04]  /*1d650*/  IMAD.MOV.U32 R2, RZ, RZ, RZ ;  /* 0x000000ffff027224 */ /* 0x000fc800078e00ff */
[----:B------:R-:W-:-:S04]  /*1d660*/  IMAD.HI.U32 R2, R3, R7, R2 ;  /* 0x0000000703027227 */ /* 0x000fc800078e0002 */
[----:B------:R-:W-:Y:S01]  /*1d670*/  IMAD.MOV.U32 R3, RZ, RZ, R4 ;  /* 0x000000ffff037224 */ /* 0x000fe200078e0004 */
[----:B------:R-:W-:-:S03]  /*1d680*/  MOV R4, R6 ;  /* 0x0000000600047202 */ /* 0x000fc60000000f00 */
        /* <DEDUP_REMOVED lines=10> */
[----:B------:R-:W-:Y:S02]  /*1d730*/  @!P2 IADD3 R2, -R2, RZ, RZ ;  /* 0x000000ff0202a210 */ /* 0x000fe40007ffe1ff */
[----:B------:R-:W-:-:S05]  /*1d740*/  @!P1 LOP3.LUT R2, RZ, R0, RZ, 0x33, !PT ;  /* 0x00000000ff029212 */ /* 0x000fca00078e33ff */
[--C-:B------:R-:W-:Y:S02]  /*1d750*/  IMAD.MOV R17, RZ, RZ, -R2.reuse ;  /* 0x000000ffff117224 */ /* 0x100fe400078e0a02 */
[----:B------:R-:W-:Y:S02]  /*1d760*/  IMAD.MOV.U32 R18, RZ, RZ, R2 ;  /* 0x000000ffff127224 */ /* 0x000fe400078e0002 */
[----:B------:R-:W-:Y:S01]  /*1d770*/  IMAD R17, R0, R17, R9 ;  /* 0x0000001100117224 */ /* 0x000fe200078e0209 */
[----:B------:R-:W-:Y:S06]  /*1d780*/  BRA `(.L_x_695) ;  /* 0x00000000000c7947 */ /* 0x000fec0003800000 */
.L_x_690:
[----:B------:R-:W-:Y:S01]  /*1d790*/  MOV R17, RZ ;  /* 0x000000ff00117202 */ /* 0x000fe20000000f00 */
[----:B------:R-:W-:Y:S02]  /*1d7a0*/  IMAD.U32 R16, RZ, RZ, UR6 ;  /* 0x00000006ff107e24 */ /* 0x000fe4000f8e00ff */
[----:B------:R-:W-:-:S07]  /*1d7b0*/  IMAD.MOV.U32 R18, RZ, RZ, RZ ;  /* 0x000000ffff127224 */ /* 0x000fce00078e00ff */
.L_x_695:
[----:B------:R-:W-:-:S13]  /*1d7c0*/  ISETP.NE.AND P0, PT, R5, RZ, PT ;  /* 0x000000ff0500720c */ /* 0x000fda0003f05270 */
[----:B------:R-:W0:Y:S01]  /*1d7d0*/  @!P0 S2R R3, SR_CgaCtaId ;  /* 0x0000000000038919 */ /* 0x000e220000008800 */
[----:B------:R-:W-:-:S04]  /*1d7e0*/  @!P0 MOV R0, 0x400 ;  /* 0x0000040000008802 */ /* 0x000fc80000000f00 */
[----:B0-----:R-:W-:-:S05]  /*1d7f0*/  @!P0 LEA R0, R3, R0, 0x18 ;  /* 0x0000000003008211 */ /* 0x001fca00078ec0ff */
[----:B------:R2:W-:Y:S01]  /*1d800*/  @!P0 STS.128 [R0+0x388d0], R16 ;  /* 0x0388d01000008388 */ /* 0x0005e20000000c00 */
[----:B------:R-:W-:Y:S06]  /*1d810*/  BAR.ARV 0x5, 0x180 ;  /* 0x0146000000007b1d */ /* 0x000fec0000002000 */
.L_x_688:
[----:B------:R3:W-:Y:S01]  /*1d820*/  STL [R1+0x40], RZ ;  /* 0x000040ff01007387 */ /* 0x0007e20000100800 */
[----:B------:R-:W-:Y:S01]  /*1d830*/  ULDC UR4, c[0x0][0xc3c] ;  /* 0x00030f0000047ab9 */ /* 0x000fe20000000800 */
[----:B------:R-:W-:Y:S01]  /*1d840*/  IMAD.MOV.U32 R35, RZ, RZ, 0x1 ;  /* 0x00000001ff237424 */ /* 0x000fe200078e00ff */
[----:B-1----:R-:W-:Y:S02]  /*1d850*/  ISETP.GE.AND P0, PT, R19, UR4, PT ;  /* 0x0000000413007c0c */ /* 0x002fe4000bf06270 */
[----:B------:R-:W-:-:S11]  /*1d860*/  MOV R27, RZ ;  /* 0x000000ff001b7202 */ /* 0x000fd60000000f00 */
[----:B---3--:R-:W-:Y:S05]  /*1d870*/  @P0 BRA `(.L_x_696) ;  /* 0x0000007000a00947 */ /* 0x008fea0003800000 */
[----:B--2---:R-:W2:Y:S01]  /*1d880*/  LDL R0, [R1+0x5c] ;  /* 0x00005c0001007983 */ /* 0x004ea20000100800 */
[----:B------:R-:W1:Y:S01]  /*1d890*/  S2UR UR4, SR_CgaCtaId ;  /* 0x00000000000479c3 */ /* 0x000e620000008800 */
[----:B------:R-:W-:Y:S01]  /*1d8a0*/  MOV R23, 0x400 ;  /* 0x0000040000177802 */ /* 0x000fe20000000f00 */
[----:B------:R-:W-:Y:S01]  /*1d8b0*/  BSSY B7, `(.L_x_696) ;  /* 0x0000724000077945 */ /* 0x000fe20003800000 */
[----:B------:R-:W3:Y:S01]  /*1d8c0*/  S2R R11, SR_TID.X ;  /* 0x00000000000b7919 */ /* 0x000ee20000002100 */
[----:B------:R-:W-:Y:S01]  /*1d8d0*/  MOV R36, 0x1 ;  /* 0x0000000100247802 */ /* 0x000fe20000000f00 */
[----:B------:R-:W-:Y:S01]  /*1d8e0*/  IMAD.MOV.U32 R33, RZ, RZ, RZ ;  /* 0x000000ffff217224 */ /* 0x000fe200078e00ff */
[----:B------:R-:W-:Y:S01]  /*1d8f0*/  MOV R27, RZ ;  /* 0x000000ff001b7202 */ /* 0x000fe20000000f00 */
[----:B------:R-:W-:Y:S01]  /*1d900*/  IMAD.MOV.U32 R35, RZ, RZ, 0x1 ;  /* 0x00000001ff237424 */ /* 0x000fe200078e00ff */
[----:B------:R-:W-:Y:S01]  /*1d910*/  ULDC.64 UR40, c[0x0][0x198] ;  /* 0x0000660000287ab9 */ /* 0x000fe20000000a00 */
[----:B------:R-:W-:Y:S01]  /*1d920*/  ULDC UR39, c[0x0][0xc] ;  /* 0x0000030000277ab9 */ /* 0x000fe20000000800 */
[C---:B---3--:R-:W-:Y:S01]  /*1d930*/  IMAD.SHL.U32 R25, R11.reuse, 0x80, RZ ;  /* 0x000000800b197824 */ /* 0x048fe200078e00ff */
[----:B------:R-:W-:Y:S01]  /*1d940*/  SHF.R.U32.HI R3, RZ, 0x1, R11 ;  /* 0x00000001ff037819 */ /* 0x000fe2000001160b */
[C---:B------:R-:W-:Y:S01]  /*1d950*/  IMAD.SHL.U32 R5, R11.reuse, 0x2, RZ ;  /* 0x000000020b057824 */ /* 0x040fe200078e00ff */
[----:B------:R-:W-:-:S02]  /*1d960*/  LOP3.LUT R10, R11, 0x7f, RZ, 0xc0, !PT ;  /* 0x0000007f0b0a7812 */ /* 0x000fc400078ec0ff */
[----:B0-----:R-:W-:Y:S02]  /*1d970*/  LOP3.LUT R2, R25, 0x380, RZ, 0xc0, !PT ;  /* 0x0000038019027812 */ /* 0x001fe400078ec0ff */
[C---:B------:R-:W-:Y:S01]  /*1d980*/  SHF.L.U32 R7, R10.reuse, 0x6, RZ ;  /* 0x000000060a077819 */ /* 0x040fe200000006ff */
[----:B------:R-:W-:Y:S01]  /*1d990*/  IMAD.SHL.U32 R6, R10, 0x10, RZ ;  /* 0x000000100a067824 */ /* 0x000fe200078e00ff */
[----:B------:R-:W-:Y:S02]  /*1d9a0*/  LOP3.LUT R3, R2, 0x30, R3, 0xf8, !PT ;  /* 0x0000003002037812 */ /* 0x000fe400078ef803 */
[C---:B------:R-:W-:Y:S02]  /*1d9b0*/  R2P PR, R11.reuse, 0x6 ;  /* 0x000000060b007804 */ /* 0x040fe40000000000 */
[----:B--2---:R-:W-:Y:S01]  /*1d9c0*/  R2UR UR5, R0 ;  /* 0x00000000000572ca */ /* 0x004fe200000e0000 */
[----:B------:R-:W-:-:S05]  /*1d9d0*/  IMAD.SHL.U32 R0, R11, 0x10, RZ ;  /* 0x000000100b007824 */ /* 0x000fca00078e00ff */
[C---:B------:R-:W-:Y:S02]  /*1d9e0*/  LOP3.LUT R4, R0.reuse, 0x3f0, RZ, 0xc0, !PT ;  /* 0x000003f000047812 */ /* 0x040fe400078ec0ff */
[----:B------:R-:W-:Y:S02]  /*1d9f0*/  LOP3.LUT R34, R0, 0x70, RZ, 0xc0, !PT ;  /* 0x0000007000227812 */ /* 0x000fe400078ec0ff */
[----:B------:R-:W-:Y:S02]  /*1da00*/  LOP3.LUT R9, R4, 0x70, R5, 0x78, !PT ;  /* 0x0000007004097812 */ /* 0x000fe400078e7805 */
[----:B------:R-:W-:Y:S01]  /*1da10*/  LOP3.LUT R5, R2, 0x10, R11, 0xf8, !PT ;  /* 0x0000001002057812 */ /* 0x000fe200078ef80b */
[----:B------:R-:W-:Y:S01]  /*1da20*/  ULOP3.LUT UR42, UR5, 0x2, URZ, 0xfc, !UPT ;  /* 0x00000002052a7892 */ /* 0x000fe2000f8efc3f */
[----:B------:R-:W-:Y:S01]  /*1da30*/  LOP3.LUT R2, R3, 0x70, R0, 0x78, !PT ;  /* 0x0000007003027812 */ /* 0x000fe200078e7800 */
[----:B------:R-:W-:Y:S01]  /*1da40*/  IMAD.MOV.U32 R3, RZ, RZ, 0x20 ;  /* 0x00000020ff037424 */ /* 0x000fe200078e00ff */
[----:B------:R-:W-:Y:S01]  /*1da50*/  LOP3.LUT R4, R25, 0x400, RZ, 0xc0, !PT ;  /* 0x0000040019047812 */ /* 0x000fe200078ec0ff */
[----:B------:R-:W-:Y:S01]  /*1da60*/  ULOP3.LUT UR38, UR5, 0x1, URZ, 0xfc, !UPT ;  /* 0x0000000105267892 */ /* 0x000fe2000f8efc3f */
[----:B------:R-:W-:Y:S01]  /*1da70*/  LOP3.LUT R25, R2, 0xc00, R25, 0xf8, !PT ;  /* 0x00000c0002197812 */ /* 0x000fe200078ef819 */
[----:B------:R-:W-:Y:S01]  /*1da80*/  IMAD.MOV.U32 R2, RZ, RZ, 0x40 ;  /* 0x00000040ff027424 */ /* 0x000fe200078e00ff */
[----:B------:R-:W-:-:S02]  /*1da90*/  LOP3.LUT R4, R4, 0x1800, R7, 0xf8, !PT ;  /* 0x0000180004047812 */ /* 0x000fc400078ef807 */
[----:B------:R-:W-:Y:S02]  /*1daa0*/  LOP3.LUT R5, R5, 0x70, R0, 0x78, !PT ;  /* 0x0000007005057812 */ /* 0x000fe400078e7800 */
[----:B------:R-:W-:Y:S02]  /*1dab0*/  LOP3.LUT R8, R9, 0x400, R6, 0xf8, !PT ;  /* 0x0000040009087812 */ /* 0x000fe400078ef806 */
[----:B------:R-:W-:Y:S01]  /*1dac0*/  LOP3.LUT R26, R4, R5, RZ, 0xfc, !PT ;  /* 0x00000005041a7212 */ /* 0x000fe200078efcff */
[----:B-1----:R-:W-:Y:S01]  /*1dad0*/  IMAD.U32 R4, RZ, RZ, UR4 ;  /* 0x00000004ff047e24 */ /* 0x002fe2000f8e00ff */
[----:B------:R-:W-:Y:S01]  /*1dae0*/  SHF.R.U32.HI R5, RZ, 0x3, R10 ;  /* 0x00000003ff057819 */ /* 0x000fe2000001160a */
[----:B------:R-:W-:Y:S01]  /*1daf0*/  STL [R1+0x20], R8 ;  /* 0x0000200801007387 */ /* 0x000fe20000100800 */
[----:B------:R-:W-:Y:S02]  /*1db00*/  SEL R2, R2, 0xffffffc0, !P2 ;  /* 0xffffffc002027807 */ /* 0x000fe40005000000 */
[----:B------:R-:W-:Y:S01]  /*1db10*/  SEL R3, R3, 0xffffffe0, !P1 ;  /* 0xffffffe003037807 */ /* 0x000fe20004800000 */
[----:B------:R-:W-:Y:S01]  /*1db20*/  STL [R1+0x40], RZ ;  /* 0x000040ff01007387 */ /* 0x000fe20000100800 */
[----:B------:R-:W-:-:S02]  /*1db30*/  LOP3.LUT R0, R5, 0x70, R0, 0xf8, !PT ;  /* 0x0000007005007812 */ /* 0x000fc400078ef800 */
[----:B------:R-:W-:Y:S01]  /*1db40*/  LEA R23, R4, R23, 0x18 ;  /* 0x0000001704177211 */ /* 0x000fe200078ec0ff */
[----:B------:R-:W-:Y:S01]  /*1db50*/  IMAD.IADD R0, R2, 0x1, R3 ;  /* 0x0000000102007824 */ /* 0x000fe200078e0203 */
[----:B------:R-:W-:Y:S01]  /*1db60*/  STL [R1+0x14], R2 ;  /* 0x0000140201007387 */ /* 0x000fe20000100800 */
[----:B------:R-:W-:-:S03]  /*1db70*/  LOP3.LUT R37, R26, 0x2000, RZ, 0xfc, !PT ;  /* 0x000020001a257812 */ /* 0x000fc600078efcff */
[----:B------:R0:W-:Y:S04]  /*1db80*/  STL [R1+0x10], R4 ;  /* 0x0000100401007387 */ /* 0x0001e80000100800 */
[----:B------:R1:W-:Y:S04]  /*1db90*/  STL [R1+0x18], R3 ;  /* 0x0000180301007387 */ /* 0x0003e80000100800 */
[----:B------:R2:W-:Y:S01]  /*1dba0*/  STL [R1+0x1c], R0 ;  /* 0x00001c0001007387 */ /* 0x0005e20000100800 */
[----:B0-----:R-:W-:Y:S01]  /*1dbb0*/  LOP3.LUT R4, R34, 0x80, RZ, 0xfc, !PT ;  /* 0x0000008022047812 */ /* 0x001fe200078efcff */
[----:B-1----:R-:W-:-:S02]  /*1dbc0*/  IMAD.IADD R3, R23, 0x1, R8 ;  /* 0x0000000117037824 */ /* 0x002fc400078e0208 */
[----:B--2---:R-:W-:-:S03]  /*1dbd0*/  IMAD.IADD R0, R2, 0x1, R25 ;  /* 0x0000000102007824 */ /* 0x004fc600078e0219 */
[----:B------:R0:W-:Y:S04]  /*1dbe0*/  STL [R1+0x28], R3 ;  /* 0x0000280301007387 */ /* 0x0001e80000100800 */
[----:B------:R0:W-:Y:S02]  /*1dbf0*/  STL [R1+0x24], R0 ;  /* 0x0000240001007387 */ /* 0x0001e40000100800 */
.L_x_810:
[----:B-1----:R-:W1:Y:S02]  /*1dc00*/  LDC.64 R28, c[0x0][0xc88] ;  /* 0x00032200ff1c7b82 */ /* 0x002e640000000a00 */
[----:B-1----:R-:W-:-:S06]  /*1dc10*/  IMAD.WIDE R28, R19, 0x4, R28 ;  /* 0x00000004131c7825 */ /* 0x002fcc00078e021c */
[----:B0-----:R-:W0:Y:S01]  /*1dc20*/  LDG.E R28, desc[UR36][R28.64] ;  /* 0x000000241c1c7981 */ /* 0x001e22000c1e1900 */
        /* <DEDUP_REMOVED lines=8> */
[----:B------:R-:W-:Y:S01]  /*1dcb0*/  ISETP.NE.AND.EX P2, PT, RZ, UR9, PT, P2 ;  /* 0x00000009ff007c0c */ /* 0x000fe2000bf45320 */
[----:B------:R-:W-:Y:S01]  /*1dcc0*/  IMAD.MOV.U32 R32, RZ, RZ, RZ ;  /* 0x000000ffff207224 */ /* 0x000fe200078e00ff */
[----:B0-2---:R-:W-:-:S05]  /*1dcd0*/  SHF.R.S32.HI R0, RZ, 0x1f, R28 ;  /* 0x0000001fff007819 */ /* 0x005fca000001141c */
[C---:B------:R-:W-:Y:S01]  /*1dce0*/  @P0 LEA R2, P1, R28.reuse, UR4, 0x2 ;  /* 0x000000041c020c11 */ /* 0x040fe2000f8210ff */
[C---:B------:R-:W-:Y:S01]  /*1dcf0*/  IMAD.SHL.U32 R29, R28.reuse, 0x4, RZ ;  /* 0x000000041c1d7824 */ /* 0x040fe200078e00ff */
[C-C-:B------:R-:W-:Y:S01]  /*1dd00*/  SHF.L.U64.HI R30, R28.reuse, 0x2, R0.reuse ;  /* 0x000000021c1e7819 */ /* 0x140fe20000010200 */
[----:B------:R0:W-:Y:S01]  /*1dd10*/  STL [R1+0x2c], R0 ;  /* 0x00002c0001007387 */ /* 0x0001e20000100800 */
[----:B------:R-:W-:Y:S01]  /*1dd20*/  @P0 LEA.HI.X R3, R28, UR5, R0, 0x2, P1 ;  /* 0x000000051c030c11 */ /* 0x000fe200088f1400 */
[----:B------:R-:W-:-:S04]  /*1dd30*/  ULDC.64 UR4, c[0x0][0xa00] ;  /* 0x0002800000047ab9 */ /* 0x000fc80000000a00 */
[----:B------:R1:W2:Y:S01]  /*1dd40*/  @P0 LDG.E R9, desc[UR36][R2.64] ;  /* 0x0000002402090981 */ /* 0x0002a2000c1e1900 */
[----:B------:R-:W-:Y:S02]  /*1dd50*/  ISETP.NE.U32.AND P0, PT, RZ, UR4, PT ;  /* 0x00000004ff007c0c */ /* 0x000fe4000bf05070 */
[----:B------:R-:W-:Y:S01]  /*1dd60*/  ISETP.NE.U32.AND P1, PT, RZ, UR6, PT ;  /* 0x00000006ff007c0c */ /* 0x000fe2000bf25070 */
[----:B0-----:R-:W-:Y:S01]  /*1dd70*/  IMAD.MOV.U32 R0, RZ, RZ, RZ ;  /* 0x000000ffff007224 */ /* 0x001fe200078e00ff */
[----:B------:R-:W-:Y:S02]  /*1dd80*/  ISETP.NE.AND.EX P0, PT, RZ, UR5, PT, P0 ;  /* 0x00000005ff007c0c */ /* 0x000fe4000bf05300 */
[----:B------:R-:W-:Y:S02]  /*1dd90*/  ISETP.NE.AND.EX P1, PT, RZ, UR7, PT, P1 ;  /* 0x00000007ff007c0c */ /* 0x000fe4000bf25310 */
[C---:B------:R-:W-:Y:S02]  /*1dda0*/  IADD3 R4, P4, R29.reuse, UR6, RZ ;  /* 0x000000061d047c10 */ /* 0x040fe4000ff9e0ff */
[----:B-1----:R-:W-:Y:S01]  /*1ddb0*/  IADD3 R2, P3, R29, UR4, RZ ;  /* 0x000000041d027c10 */ /* 0x002fe2000ff7e0ff */
[----:B------:R-:W-:Y:S01]  /*1ddc0*/  ULDC UR4, c[0x0][0x288] ;  /* 0x0000a20000047ab9 */ /* 0x000fe20000000800 */
[----:B------:R-:W-:-:S02]  /*1ddd0*/  IADD3.X R5, R30, UR7, RZ, P4, !PT ;  /* 0x000000071e057c10 */ /* 0x000fc4000a7fe4ff */
[C---:B------:R-:W-:Y:S02]  /*1dde0*/  IADD3.X R3, R30.reuse, UR5, RZ, P3, !PT ;  /* 0x000000051e037c10 */ /* 0x040fe40009ffe4ff */
[----:B------:R-:W-:Y:S02]  /*1ddf0*/  @P2 IADD3 R6, P3, R29, UR8, RZ ;  /* 0x000000081d062c10 */ /* 0x000fe4000ff7e0ff */
[----:B------:R-:W-:Y:S01]  /*1de00*/  MOV R8, UR4 ;  /* 0x0000000400087c02 */ /* 0x000fe20008000f00 */
[----:B------:R-:W5:Y:S01]  /*1de10*/  @P0 LDG.E R32, desc[UR36][R2.64] ;  /* 0x0000002402200981 */ /* 0x000f62000c1e1900 */
[----:B------:R-:W-:Y:S01]  /*1de20*/  @P2 IADD3.X R7, R30, UR9, RZ, P3, !PT ;  /* 0x000000091e072c10 */ /* 0x000fe20009ffe4ff */
[----:B------:R-:W-:Y:S02]  /*1de30*/  ULDC.64 UR4, c[0x0][0x418] ;  /* 0x0001060000047ab9 */ /* 0x000fe40000000a00 */
[----:B------:R-:W5:Y:S04]  /*1de40*/  @P1 LDG.E R0, desc[UR36][R4.64] ;  /* 0x0000002404001981 */ /* 0x000f68000c1e1900 */
[----:B------:R0:W3:Y:S01]  /*1de50*/  @P2 LDG.E R8, desc[UR36][R6.64] ;  /* 0x0000002406082981 */ /* 0x0000e2000c1e1900 */
[----:B------:R-:W-:-:S03]  /*1de60*/  UISETP.NE.U32.AND UP0, UPT, UR4, URZ, UPT ;  /* 0x0000003f0400728c */ /* 0x000fc6000bf05070 */
[----:B------:R-:W-:Y:S01]  /*1de70*/  ULDC UR4, c[0x0][0x424] ;  /* 0x0001090000047ab9 */ /* 0x000fe20000000800 */
[----:B------:R-:W-:-:S03]  /*1de80*/  UISETP.NE.AND.EX UP0, UPT, UR5, URZ, UPT, UP0 ;  /* 0x0000003f0500728c */ /* 0x000fc6000bf05300 */
[----:B------:R-:W-:Y:S01]  /*1de90*/  ULDC UR5, c[0x0][0x2f0] ;  /* 0x0000bc0000057ab9 */ /* 0x000fe20000000800 */
[----:B------:R-:W-:-:S04]  /*1dea0*/  USEL UR4, UR4, 0x1, UP0 ;  /* 0x0000000104047887 */ /* 0x000fc80008000000 */
[----:B------:R-:W-:-:S03]  /*1deb0*/  UIMAD UR4, UR4, UR5, URZ ;  /* 0x00000005040472a4 */ /* 0x000fc6000f8e023f */
[----:B------:R-:W-:Y:S02]  /*1dec0*/  ULDC UR5, c[0x0][0x348] ;  /* 0x0000d20000057ab9 */ /* 0x000fe40000000800 */
[----:B0-----:R-:W-:Y:S02]  /*1ded0*/  IMAD.U32 R6, RZ, RZ, UR5 ;  /* 0x00000005ff067e24 */ /* 0x001fe4000f8e00ff */
[----:B------:R-:W-:Y:S01]  /*1dee0*/  IMAD.U32 R7, RZ, RZ, UR4 ;  /* 0x00000004ff077e24 */ /* 0x000fe2000f8e00ff */
[----:B--2---:R0:W-:Y:S04]  /*1def0*/  STL [R1+0x8], R9 ;  /* 0x0000080901007387 */ /* 0x0041e80000100800 */
[----:B---3--:R0:W-:Y:S01]  /*1df00*/  STL [R1+0x38], R8 ;  /* 0x0000380801007387 */ /* 0x0081e20000100800 */
[----:B------:R-:W-:Y:S05]  /*1df10*/  @P2 BRA `(.L_x_697) ;  /* 0x0000000000142947 */ /* 0x000fea0003800000 */
[----:B------:R-:W-:Y:S05]  /*1df20*/  @!P0 BRA `(.L_x_697) ;  /* 0x0000000000108947 */ /* 0x000fea0003800000 */
[----:B0-----:R-:W2:Y:S04]  /*1df30*/  LDG.E R8, desc[UR36][R2.64] ;  /* 0x0000002402087981 */ /* 0x001ea8000c1e1900 */
[----:B------:R-:W2:Y:S02]  /*1df40*/  LDG.E R2, desc[UR36][R2.64+0x4] ;  /* 0x0000042402027981 */ /* 0x000ea4000c1e1900 */
[----:B--2---:R-:W-:-:S05]  /*1df50*/  IMAD.IADD R2, R2, 0x1, -R8 ;  /* 0x0000000102027824 */ /* 0x004fca00078e0a08 */
[----:B------:R1:W-:Y:S02]  /*1df60*/  STL [R1+0x38], R2 ;  /* 0x0000380201007387 */ /* 0x0003e40000100800 */
.L_x_697:
[----:B0-----:R-:W-:Y:S01]  /*1df70*/  MOV R8, R28 ;  /* 0x0000001c00087202 */ /* 0x001fe20000000f00 */
[----:B------:R-:W-:Y:S02]  /*1df80*/  ULDC.64 UR4, c[0x0][0xa20] ;  /* 0x0002880000047ab9 */ /* 0x000fe40000000a00 */
[----:B------:R-:W-:Y:S02]  /*1df90*/  ISETP.NE.U32.AND P0, PT, RZ, UR4, PT ;  /* 0x00000004ff007c0c */ /* 0x000fe4000bf05070 */
[----:B------:R0:W-:Y:S02]  /*1dfa0*/  STL [R1], R8 ;  /* 0x0000000801007387 */ /* 0x0001e40000100800 */
[----:B------:R-:W-:-:S13]  /*1dfb0*/  ISETP.NE.AND.EX P0, PT, RZ, UR5, PT, P0 ;  /* 0x00000005ff007c0c */ /* 0x000fda000bf05300 */
[----:B0-----:R-:W-:Y:S05]  /*1dfc0*/  @!P0 BRA `(.L_x_698) ;  /* 0x0000000000108947 */ /* 0x001fea0003800000 */
[----:B-1----:R-:W-:-:S04]  /*1dfd0*/  IADD3 R2, P0, R29, UR4, RZ ;  /* 0x000000041d027c10 */ /* 0x002fc8000ff1e0ff */
[----:B------:R-:W-:-:S05]  /*1dfe0*/  IADD3.X R3, R30, UR5, RZ, P0, !PT ;  /* 0x000000051e037c10 */ /* 0x000fca00087fe4ff */
[----:B------:R0:W5:Y:S01]  /*1dff0*/  LDG.E R7, desc[UR36][R2.64] ;  /* 0x0000002402077981 */ /* 0x000162000c1e1900 */
[----:B------:R-:W-:Y:S05]  /*1e000*/  BRA `(.L_x_699) ;  /* 0x0000000000247947 */ /* 0x000fea0003800000 */
.L_x_698:
[----:B------:R-:W-:Y:S02]  /*1e010*/  ULDC.64 UR4, c[0x0][0xa08] ;  /* 0x0002820000047ab9 */ /* 0x000fe40000000a00 */
[----:B------:R-:W-:-:S04]  /*1e020*/  ISETP.NE.U32.AND P0, PT, RZ, UR4, PT ;  /* 0x00000004ff007c0c */ /* 0x000fc8000bf05070 */
[----:B------:R-:W-:-:S13]  /*1e030*/  ISETP.NE.AND.EX P0, PT, RZ, UR5, PT, P0 ;  /* 0x00000005ff007c0c */ /* 0x000fda000bf05300 */
[----:B------:R-:W-:Y:S05]  /*1e040*/  @!P0 BRA `(.L_x_699) ;  /* 0x0000000000148947 */ /* 0x000fea0003800000 */
[----:B-1----:R-:W0:Y:S02]  /*1e050*/  LDC.64 R2, c[0x0][0xa08] ;  /* 0x00028200ff027b82 */ /* 0x002e240000000a00 */
[----:B0-----:R-:W-:-:S05]  /*1e060*/  IMAD.WIDE R2, R8, 0x4, R2 ;  /* 0x0000000408027825 */ /* 0x001fca00078e0202 */
[----:B------:R-:W2:Y:S04]  /*1e070*/  LDG.E R7, desc[UR36][R2.64] ;  /* 0x0000002402077981 */ /* 0x000ea8000c1e1900 */
[----:B------:R-:W2:Y:S02]  /*1e080*/  LDG.E R2, desc[UR36][R2.64+0x4] ;  /* 0x0000042402027981 */ /* 0x000ea4000c1e1900 */
[----:B--2---:R-:W-:-:S07]  /*1e090*/  IMAD.IADD R7, R2, 0x1, -R7 ;  /* 0x0000000102077824 */ /* 0x004fce00078e0a07 */
.L_x_699:
[----:B01----:R-:W2:Y:S04]  /*1e0a0*/  @P1 LDG.E R2, desc[UR36][R4.64] ;  /* 0x0000002404021981 */ /* 0x003ea8000c1e1900 */
[----:B------:R-:W2:Y:S01]  /*1e0b0*/  @P1 LDG.E R4, desc[UR36][R4.64+0x4] ;  /* 0x0000042404041981 */ /* 0x000ea2000c1e1900 */
[----:B-----5:R-:W-:Y:S01]  /*1e0c0*/  IMAD.IADD R7, R7, 0x1, -R9 ;  /* 0x0000000107077824 */ /* 0x020fe200078e0a09 */
[----:B------:R-:W-:Y:S01]  /*1e0d0*/  BSSY B0, `(.L_x_700) ;  /* 0x0000118000007945 */ /* 0x000fe20003800000 */
[----:B--2---:R-:W-:-:S05]  /*1e0e0*/  @P1 IMAD.IADD R6, R4, 0x1, -R2 ;  /* 0x0000000104061824 */ /* 0x004fca00078e0a02 */
[----:B------:R-:W-:-:S05]  /*1e0f0*/  IADD3 R31, R7, R6, RZ ;  /* 0x00000006071f7210 */ /* 0x000fca0007ffe0ff */
[----:B------:R-:W-:-:S05]  /*1e100*/  VIADD R2, R31, 0x7f ;  /* 0x0000007f1f027836 */ /* 0x000fca0000000000 */
[----:B------:R-:W-:-:S04]  /*1e110*/  SHF.R.S32.HI R3, RZ, 0x1f, R2 ;  /* 0x0000001fff037819 */ /* 0x000fc80000011402 */
[----:B------:R-:W-:Y:S01]  /*1e120*/  LEA.HI R4, R3, R2, RZ, 0x7 ;  /* 0x0000000203047211 */ /* 0x000fe200078f38ff */
[----:B------:R-:W-:-:S04]  /*1e130*/  IMAD.MOV R2, RZ, RZ, -R7 ;  /* 0x000000ffff027224 */ /* 0x000fc800078e0a07 */
[----:B------:R0:W-:Y:S01]  /*1e140*/  STL [R1+0x3c], R4 ;  /* 0x00003c0401007387 */ /* 0x0001e20000100800 */
[----:B------:R-:W-:Y:S02]  /*1e150*/  VIMNMX R3, RZ, R2, !PT ;  /* 0x00000002ff037248 */ /* 0x000fe40007fe0100 */
[----:B0-----:R-:W-:-:S04]  /*1e160*/  LOP3.LUT R4, R4, 0xffffff80, RZ, 0xc0, !PT ;  /* 0xffffff8004047812 */ /* 0x001fc800078ec0ff */
[----:B------:R-:W-:Y:S01]  /*1e170*/  VIADDMNMX R6, R4, -R7, R6, PT ;  /* 0x8000000704067246 */ /* 0x000fe20003800106 */
[----:B------:R0:W-:Y:S03]  /*1e180*/  STL [R1+0x4], R4 ;  /* 0x0000040401007387 */ /* 0x0001e60000100800 */
[----:B------:R-:W-:Y:S02]  /*1e190*/  ISETP.GT.AND P0, PT, R6, R3, PT ;  /* 0x000000030600720c */ /* 0x000fe40003f04270 */
[----:B------:R-:W-:-:S11]  /*1e1a0*/  SHF.R.U32.HI R3, RZ, 0x7, R3 ;  /* 0x00000007ff037819 */ /* 0x000fd60000011603 */
[----:B------:R-:W-:-:S05]  /*1e1b0*/  @P0 VIADD R2, R6, 0x7f ;  /* 0x0000007f06020836 */ /* 0x000fca0000000000 */
[----:B0-----:R-:W-:-:S04]  /*1e1c0*/  @P0 SHF.R.S32.HI R4, RZ, 0x1f, R2 ;  /* 0x0000001fff040819 */ /* 0x001fc80000011402 */
[----:B------:R-:W-:Y:S02]  /*1e1d0*/  @P0 LEA.HI R2, R4, R2, RZ, 0x7 ;  /* 0x0000000204020211 */ /* 0x000fe400078f38ff */
[-C--:B------:R-:W-:Y:S02]  /*1e1e0*/  MOV R4, R3.reuse ;  /* 0x0000000300047202 */ /* 0x080fe40000000f00 */
[----:B------:R-:W-:Y:S02]  /*1e1f0*/  @P0 SHF.R.S32.HI R4, RZ, 0x7, R2 ;  /* 0x00000007ff040819 */ /* 0x000fe40000011402 */
[----:B------:R-:W-:Y:S02]  /*1e200*/  PLOP3.LUT P0, PT, PT, PT, PT, 0x80, 0x0 ;  /* 0x000000000000781c */ /* 0x000fe40003f0f070 */
[----:B------:R-:W-:-:S13]  /*1e210*/  ISETP.GT.AND P2, PT, R4, R3, PT ;  /* 0x000000030400720c */ /* 0x000fda0003f44270 */
[----:B------:R-:W-:Y:S05]  /*1e220*/  @!P2 BRA `(.L_x_701) ;  /* 0x000000100008a947 */ /* 0x000fea0003800000 */
[----:B------:R-:W-:Y:S01]  /*1e230*/  UMOV UR4, 0xffffffff ;  /* 0xffffffff00047882 */ /* 0x000fe20000000000 */
[----:B------:R-:W-:Y:S02]  /*1e240*/  SEL R2, R8, RZ, !P1 ;  /* 0x000000ff08027207 */ /* 0x000fe40004800000 */
[----:B------:R-:W-:Y:S05]  /*1e250*/  BRA.DIV UR4, `(.L_x_702) ;  /* 0x000000a6048c7947 */ /* 0x000fea000b800000 */
[----:B------:R-:W0:Y:S02]  /*1e260*/  S2R R5, SR_TID.X ;  /* 0x0000000000057919 */ /* 0x000e240000002100 */
[----:B0-----:R-:W-:-:S04]  /*1e270*/  SHF.R.U32.HI R5, RZ, 0x5, R5 ;  /* 0x00000005ff057819 */ /* 0x001fc80000011605 */
[----:B------:R-:W-:-:S05]  /*1e280*/  LOP3.LUT R5, R5, 0x3, RZ, 0xc0, !PT ;  /* 0x0000000305057812 */ /* 0x000fca00078ec0ff */
[----:B------:R0:W1:Y:S02]  /*1e290*/  SHFL.IDX PT, R14, R5, RZ, 0x1f ;  /* 0x00001fff050e7589 */ /* 0x00006400000e0000 */
.L_x_977:
[----:B-1----:R-:W-:Y:S02]  /*1e2a0*/  ISETP.NE.AND P0, PT, R14, RZ, PT ;  /* 0x000000ff0e00720c */ /* 0x002fe40003f05270 */
[----:B------:R-:W-:-:S11]  /*1e2b0*/  PLOP3.LUT P6, PT, PT, PT, PT, 0x8, 0x0 ;  /* 0x000000000000781c */ /* 0x000fd60003fce170 */
[----:B------:R-:W-:Y:S05]  /*1e2c0*/  @P0 BRA `(.L_x_703) ;  /* 0x00000000000c0947 */ /* 0x000fea0003800000 */
[----:B------:R-:W-:-:S03]  /*1e2d0*/  UMOV UR4, 0xffffffff ;  /* 0xffffffff00047882 */ /* 0x000fc60000000000 */
[----:B------:R-:W-:Y:S05]  /*1e2e0*/  BRA.DIV UR4, `(.L_x_704) ;  /* 0x000000a6049c7947 */ /* 0x000fea000b800000 */
[----:B------:R-:W-:-:S13]  /*1e2f0*/  ELECT P6, URZ, PT ;  /* 0x00000000003f782f */ /* 0x000fda00038c0000 */
.L_x_703:
[----:B0-----:R-:W2:Y:S01]  /*1e300*/  LDL R5, [R1+0x40] ;  /* 0x0000400001057983 */ /* 0x001ea20000100800 */
[----:B------:R-:W-:Y:S01]  /*1e310*/  BSSY B1, `(.L_x_705) ;  /* 0x0000008000017945 */ /* 0x000fe20003800000 */
[----:B--2---:R-:W-:-:S05]  /*1e320*/  VIADD R5, R5, 0x1 ;  /* 0x0000000105057836 */ /* 0x004fca0000000000 */
[----:B------:R-:W-:-:S04]  /*1e330*/  LEA.HI R6, R5, R5, RZ, 0x1 ;  /* 0x0000000505067211 */ /* 0x000fc800078f08ff */
[----:B------:R-:W-:-:S05]  /*1e340*/  LOP3.LUT R6, R6, 0xfffffffe, RZ, 0xc0, !PT ;  /* 0xfffffffe06067812 */ /* 0x000fca00078ec0ff */
[----:B------:R-:W-:-:S05]  /*1e350*/  IMAD.IADD R5, R5, 0x1, -R6 ;  /* 0x0000000105057824 */ /* 0x000fca00078e0a06 */
[----:B------:R-:W-:-:S04]  /*1e360*/  SHF.L.U32 R5, R5, 0x1f, RZ ;  /* 0x0000001f05057819 */ /* 0x000fc800000006ff */
[----:B------:R-:W0:Y:S02]  /*1e370*/  SYNCS.PHASECHK.TRANS64.TRYWAIT P0, [R23+URZ+0x38820], R5 ;  /* 0x03882005170075a7 */ /* 0x000e24000800017f */
[----:B0-----:R-:W-:Y:S05]  /*1e380*/  @!P0 BRA `(.L_x_706) ;  /* 0x000000a400948947 */ /* 0x001fea0003800000 */
.L_x_980:
[----:B------:R-:W-:Y:S05]  /*1e390*/  BSYNC B1 ;  /* 0x0000000000017941 */ /* 0x000fea0003800000 */
.L_x_705:
[----:B------:R-:W-:Y:S04]  /*1e3a0*/  BSSY B1, `(.L_x_707) ;  /* 0x000006c000017945 */ /* 0x000fe80003800000 */
[----:B------:R-:W-:Y:S05]  /*1e3b0*/  @!P6 BRA `(.L_x_708) ;  /* 0x0000000400a8e947 */ /* 0x000fea0003800000 */
[----:B------:R-:W-:Y:S01]  /*1e3c0*/  IMAD R8, R33, 0x8, R23 ;  /* 0x0000000821087824 */ /* 0x000fe200078e0217 */
[----:B------:R-:W-:Y:S01]  /*1e3d0*/  SHF.L.U32 R10, R36, 0x1f, RZ ;  /* 0x0000001f240a7819 */ /* 0x000fe200000006ff */
[----:B------:R-:W1:Y:S01]  /*1e3e0*/  S2R R6, SR_TID.X ;  /* 0x0000000000067919 */ /* 0x000e620000002100 */
[----:B------:R-:W-:Y:S02]  /*1e3f0*/  BSSY B2, `(.L_x_709) ;  /* 0x0000005000027945 */ /* 0x000fe40003800000 */
[----:B------:R-:W2:Y:S01]  /*1e400*/  SYNCS.PHASECHK.TRANS64.TRYWAIT P0, [R8+URZ+0x388a0], R10 ;  /* 0x0388a00a080075a7 */ /* 0x000ea2000800017f */
[----:B-1----:R-:W-:-:S04]  /*1e410*/  LOP3.LUT R6, R6, 0x7f, RZ, 0xc0, !PT ;  /* 0x0000007f06067812 */ /* 0x002fc800078ec0ff */
[----:B------:R-:W-:Y:S01]  /*1e420*/  ISETP.NE.AND P1, PT, R6, RZ, PT ;  /* 0x000000ff0600720c */ /* 0x000fe20003f25270 */
[----:B--2---:R-:W-:-:S12]  /*1e430*/  @!P0 BRA `(.L_x_710) ;  /* 0x000000a4007c8947 */ /* 0x004fd80003800000 */
.L_x_981:
[----:B------:R-:W-:Y:S05]  /*1e440*/  BSYNC B2 ;  /* 0x0000000000027941 */ /* 0x000fea0003800000 */
.L_x_709:
[----:B------:R-:W-:Y:S04]  /*1e450*/  BSSY B2, `(.L_x_711) ;  /* 0x0000009000027945 */ /* 0x000fe80003800000 */
[----:B------:R-:W-:Y:S05]  /*1e460*/  @P1 BRA `(.L_x_712) ;  /* 0x00000000001c1947 */ /* 0x000fea0003800000 */
[----:B0-----:R-:W0:Y:S02]  /*1e470*/  S2R R5, SR_TID.X ;  /* 0x0000000000057919 */ /* 0x001e240000002100 */
[----:B0-----:R-:W-:Y:S02]  /*1e480*/  LOP3.LUT R6, R5, 0x1f, RZ, 0xc0, !PT ;  /* 0x0000001f05067812 */ /* 0x001fe400078ec0ff */
[----:B------:R-:W-:Y:S02]  /*1e490*/  MOV R5, 0x8000 ;  /* 0x0000800000057802 */ /* 0x000fe40000000f00 */
[----:B------:R-:W-:Y:S02]  /*1e4a0*/  ISETP.NE.AND P0, PT, R6, RZ, PT ;  /* 0x000000ff0600720c */ /* 0x000fe40003f05270 */
[----:B------:R2:W-:Y:S11]  /*1e4b0*/  SYNCS.ARRIVE.TRANS64 RZ, [R8+URZ+0x38890], R5 ;  /* 0x0388900508ff79a7 */ /* 0x0005f6000800003f */
[----:B--2---:R-:W-:Y:S05]  /*1e4c0*/  @!P0 BRA `(.L_x_712) ;  /* 0x0000000000048947 */ /* 0x004fea0003800000 */
[----:B------:R-:W-:Y:S01]  /*1e4d0*/  BPT.TRAP 0x1 ;  /* 0x000000040000795c */ /* 0x000fe20000300000 */
.L_x_712:
[----:B------:R-:W-:Y:S05]  /*1e4e0*/  BSYNC B2 ;  /* 0x0000000000027941 */ /* 0x000fea0003800000 */
.L_x_711:
[----:B------:R-:W-:Y:S01]  /*1e4f0*/  IMAD.MOV.U32 R13, RZ, RZ, RZ ;  /* 0x000000ffff0d7224 */ /* 0x000fe200078e00ff */
[----:B------:R-:W-:Y:S01]  /*1e500*/  UIADD3 UR4, UP0, UR40, 0x570, URZ ;  /* 0x0000057028047890 */ /* 0x000fe2000ff1e03f */
[----:B------:R-:W-:Y:S01]  /*1e510*/  IMAD R6, R4, 0x80, R0 ;  /* 0x0000008004067824 */ /* 0x000fe200078e0200 */
[----:B------:R-:W-:Y:S01]  /*1e520*/  PLOP3.LUT P0, PT, PT, PT, PT, 0x80, 0x0 ;  /* 0x000000000000781c */ /* 0x000fe20003f0f070 */
[----:B------:R-:W-:Y:S01]  /*1e530*/  IMAD R7, R33, 0x8000, R23 ;  /* 0x0000800021077824 */ /* 0x000fe200078e0217 */
[----:B------:R-:W-:Y:S01]  /*1e540*/  R2UR UR10, R13 ;  /* 0x000000000d0a72ca */ /* 0x000fe200000e0000 */
[----:B0-----:R-:W-:Y:S01]  /*1e550*/  VIADD R5, R8, 0x38890 ;  /* 0x0003889008057836 */ /* 0x001fe20000000000 */
[----:B------:R-:W-:Y:S01]  /*1e560*/  IADD3 R6, R6, -0x80, RZ ;  /* 0xffffff8006067810 */ /* 0x000fe20007ffe0ff */
[----:B------:R-:W-:Y:S01]  /*1e570*/  VIADD R9, R7, 0x28400 ;  /* 0x0002840007097836 */ /* 0x000fe20000000000 */
[----:B------:R-:W-:Y:S01]  /*1e580*/  UIADD3.X UR5, URZ, UR41, URZ, UP0, !UPT ;  /* 0x000000293f057290 */ /* 0x000fe200087fe43f */
[----:B------:R-:W-:Y:S01]  /*1e590*/  UMOV UR6, 0x0 ;  /* 0x0000000000067882 */ /* 0x000fe20000000000 */
[----:B------:R-:W-:-:S10]  /*1e5a0*/  UMOV UR7, 0x12f00000 ;  /* 0x12f0000000077882 */ /* 0x000fd40000000000 */
.L_x_713:
[----:B------:R-:W-:-:S13]  /*1e5b0*/  @P0 ELECT P2, URZ, PT ;  /* 0x00000000003f082f */ /* 0x000fda0003840000 */
[----:B------:R-:W-:Y:S02]  /*1e5c0*/  @P2 R2UR UR13, R2 ;  /* 0x00000000020d22ca */ /* 0x000fe400000e0000 */
[----:B------:R-:W-:Y:S02]  /*1e5d0*/  @P2 R2UR UR12, R18 ;  /* 0x00000000120c22ca */ /* 0x000fe400000e0000 */
[----:B------:R-:W-:Y:S02]  /*1e5e0*/  @P2 R2UR UR11, R6 ;  /* 0x00000000060b22ca */ /* 0x000fe400000e0000 */
[----:B------:R-:W-:Y:S02]  /*1e5f0*/  @P2 R2UR UR9, R5 ;  /* 0x00000000050922ca */ /* 0x000fe400000e0000 */
[----:B------:R-:W-:Y:S02]  /*1e600*/  @P2 R2UR UR8, R9 ;  /* 0x00000000090822ca */ /* 0x000fe400000e0000 */
[----:B------:R-:W-:-:S02]  /*1e610*/  @P2 PLOP3.LUT P0, PT, P2, PT, PT, 0x8, 0x0 ;  /* 0x000000000000281c */ /* 0x000fc4000170e170 */
[----:B------:R-:W-:-:S09]  /*1e620*/  PLOP3.LUT P2, PT, PT, PT, PT, 0x8, 0x0 ;  /* 0x000000000000781c */ /* 0x000fd20003f4e170 */
[----:B------:R0:W-:Y:S02]  /*1e630*/  UTMALDG.4D [UR8], [UR4], desc[UR6] ;  /* 0x00000608040075b4 */ /* 0x0001e40008019000 */
[----:B0-----:R-:W-:Y:S05]  /*1e640*/  @P0 BRA.U.ANY `(.L_x_713) ;  /* 0xfffffffd00d80947 */ /* 0x001fea000393ffff */
[----:B------:R-:W-:Y:S01]  /*1e650*/  IMAD.MOV.U32 R12, RZ, RZ, 0x80 ;  /* 0x00000080ff0c7424 */ /* 0x000fe200078e00ff */
[----:B------:R-:W-:Y:S01]  /*1e660*/  PLOP3.LUT P0, PT, PT, PT, PT, 0x80, 0x0 ;  /* 0x000000000000781c */ /* 0x000fe20003f0f070 */
[----:B------:R-:W-:Y:S01]  /*1e670*/  UMOV UR6, 0x0 ;  /* 0x0000000000067882 */ /* 0x000fe20000000000 */
[----:B------:R-:W-:Y:S01]  /*1e680*/  IADD3 R9, R7, 0x2c400, RZ ;  /* 0x0002c40007097810 */ /* 0x000fe20007ffe0ff */
[----:B------:R-:W-:Y:S01]  /*1e690*/  UMOV UR7, 0x12f00000 ;  /* 0x12f0000000077882 */ /* 0x000fe20000000000 */
[----:B------:R-:W-:-:S15]  /*1e6a0*/  R2UR UR10, R12 ;  /* 0x000000000c0a72ca */ /* 0x000fde00000e0000 */
.L_x_714:
        /* <DEDUP_REMOVED lines=10> */
[----:B------:R-:W0:Y:S01]  /*1e750*/  SYNCS.PHASECHK.TRANS64.TRYWAIT P0, [R8+URZ+0x388c0], R10 ;  /* 0x0388c00a080075a7 */ /* 0x000e22000800017f */
[----:B------:R-:W-:Y:S04]  /*1e760*/  BSSY B2, `(.L_x_715) ;  /* 0x0000002000027945 */ /* 0x000fe80003800000 */
[----:B0-----:R-:W-:Y:S05]  /*1e770*/  @!P0 BRA `(.L_x_716) ;  /* 0x000000a000c08947 */ /* 0x001fea0003800000 */
.L_x_982:
[----:B------:R-:W-:Y:S05]  /*1e780*/  BSYNC B2 ;  /* 0x0000000000027941 */ /* 0x000fea0003800000 */
.L_x_715:
[----:B------:R-:W-:Y:S01]  /*1e790*/  BSSY B2, `(.L_x_717) ;  /* 0x000000b000027945 */ /* 0x000fe20003800000 */
[----:B01----:R-:W-:Y:S02]  /*1e7a0*/  IMAD.MOV.U32 R10, RZ, RZ, 0x0 ;  /* 0x00000000ff0a7424 */ /* 0x003fe400078e00ff */
[----:B------:R-:W-:Y:S01]  /*1e7b0*/  IMAD.MOV.U32 R11, RZ, RZ, 0x12f00000 ;  /* 0x12f00000ff0b7424 */ /* 0x000fe200078e00ff */
[----:B------:R-:W-:Y:S06]  /*1e7c0*/  @P1 BRA `(.L_x_718) ;  /* 0x00000000001c1947 */ /* 0x000fec0003800000 */
[----:B------:R-:W0:Y:S02]  /*1e7d0*/  S2R R5, SR_TID.X ;  /* 0x0000000000057919 */ /* 0x000e240000002100 */
[----:B0-----:R-:W-:Y:S01]  /*1e7e0*/  LOP3.LUT R9, R5, 0x1f, RZ, 0xc0, !PT ;  /* 0x0000001f05097812 */ /* 0x001fe200078ec0ff */
[----:B------:R-:W-:-:S03]  /*1e7f0*/  IMAD.MOV.U32 R5, RZ, RZ, 0x8000 ;  /* 0x00008000ff057424 */ /* 0x000fc600078e00ff */
[----:B------:R-:W-:Y:S01]  /*1e800*/  ISETP.NE.AND P0, PT, R9, RZ, PT ;  /* 0x000000ff0900720c */ /* 0x000fe20003f05270 */
[----:B------:R0:W-:-:S12]  /*1e810*/  SYNCS.ARRIVE.TRANS64 RZ, [R8+URZ+0x388b0], R5 ;  /* 0x0388b00508ff79a7 */ /* 0x0001d8000800003f */
[----:B0-----:R-:W-:Y:S05]  /*1e820*/  @!P0 BRA `(.L_x_718) ;  /* 0x0000000000048947 */ /* 0x001fea0003800000 */
[----:B------:R-:W-:Y:S01]  /*1e830*/  BPT.TRAP 0x1 ;  /* 0x000000040000795c */ /* 0x000fe20000300000 */
.L_x_718:
[----:B------:R-:W-:Y:S05]  /*1e840*/  BSYNC B2 ;  /* 0x0000000000027941 */ /* 0x000fea0003800000 */
.L_x_717:
[----:B------:R-:W-:Y:S01]  /*1e850*/  R2UR UR10, R13 ;  /* 0x000000000d0a72ca */ /* 0x000fe200000e0000 */
[----:B------:R-:W-:Y:S01]  /*1e860*/  UIADD3 UR4, UP0, UR40, 0x670, URZ ;  /* 0x0000067028047890 */ /* 0x000fe2000ff1e03f */
[----:B------:R-:W-:Y:S01]  /*1e870*/  R2UR UR6, R10 ;  /* 0x000000000a0672ca */ /* 0x000fe200000e0000 */
[----:B------:R-:W-:Y:S01]  /*1e880*/  VIADD R5, R7, 0x10400 ;  /* 0x0001040007057836 */ /* 0x000fe20000000000 */
[----:B------:R-:W-:Y:S01]  /*1e890*/  R2UR UR7, R11 ;  /* 0x000000000b0772ca */ /* 0x000fe200000e0000 */
[----:B------:R-:W-:Y:S01]  /*1e8a0*/  UIADD3.X UR5, URZ, UR41, URZ, UP0, !UPT ;  /* 0x000000293f057290 */ /* 0x000fe200087fe43f */
[----:B------:R-:W-:Y:S02]  /*1e8b0*/  PLOP3.LUT P0, PT, PT, PT, PT, 0x80, 0x0 ;  /* 0x000000000000781c */ /* 0x000fe40003f0f070 */
[----:B------:R-:W-:-:S11]  /*1e8c0*/  IADD3 R8, R8, 0x388b0, RZ ;  /* 0x000388b008087810 */ /* 0x000fd60007ffe0ff */
.L_x_719:
        /* <DEDUP_REMOVED lines=10> */
[----:B------:R-:W-:Y:S01]  /*1e970*/  R2UR UR10, R12 ;  /* 0x000000000c0a72ca */ /* 0x000fe200000e0000 */
[----:B------:R-:W-:Y:S01]  /*1e980*/  VIADD R7, R7, 0x14400 ;  /* 0x0001440007077836 */ /* 0x000fe20000000000 */
[----:B------:R-:W-:Y:S02]  /*1e990*/  R2UR UR6, R10 ;  /* 0x000000000a0672ca */ /* 0x000fe400000e0000 */
[----:B------:R-:W-:Y:S02]  /*1e9a0*/  R2UR UR7, R11 ;  /* 0x000000000b0772ca */ /* 0x000fe400000e0000 */
[----:B------:R-:W-:-:S13]  /*1e9b0*/  PLOP3.LUT P0, PT, PT, PT, PT, 0x80, 0x0 ;  /* 0x000000000000781c */ /* 0x000fda0003f0f070 */
.L_x_720:
        /* <DEDUP_REMOVED lines=9> */
[----:B-1----:R-:W-:Y:S05]  /*1ea50*/  @P0 BRA.U.ANY `(.L_x_720) ;  /* 0xfffffffd00d80947 */ /* 0x002fea000393ffff */
.L_x_708:
[----:B------:R-:W-:Y:S05]  /*1ea60*/  BSYNC B1 ;  /* 0x0000000000017941 */ /* 0x000fea0003800000 */
.L_x_707:
[----:B------:R-:W-:Y:S01]  /*1ea70*/  IADD3 R9, R4, -0x2, RZ ;  /* 0xfffffffe04097810 */ /* 0x000fe20007ffe0ff */
[----:B------:R-:W-:Y:S01]  /*1ea80*/  VIADD R33, R33, 0x1 ;  /* 0x0000000121217836 */ /* 0x000fe20000000000 */
[----:B------:R-:W-:Y:S02]  /*1ea90*/  PLOP3.LUT P0, PT, PT, PT, PT, 0x8, 0x0 ;  /* 0x000000000000781c */ /* 0x000fe40003f0e170 */
[----:B------:R-:W-:Y:S02]  /*1eaa0*/  ISETP.GE.AND P2, PT, R9, R3, PT ;  /* 0x000000030900720c */ /* 0x000fe40003f46270 */
[----:B------:R-:W-:-:S04]  /*1eab0*/  ISETP.NE.AND P1, PT, R33, 0x2, PT ;  /* 0x000000022100780c */ /* 0x000fc80003f25270 */
[----:B------:R-:W-:Y:S02]  /*1eac0*/  SEL R4, RZ, 0x1, P1 ;  /* 0x00000001ff047807 */ /* 0x000fe40000800000 */
[----:B------:R-:W-:Y:S02]  /*1ead0*/  SEL R33, R33, RZ, P1 ;  /* 0x000000ff21217207 */ /* 0x000fe40000800000 */
[----:B------:R-:W-:-:S03]  /*1eae0*/  LOP3.LUT R36, R36, R4, RZ, 0x3c, !PT ;  /* 0x0000000424247212 */ /* 0x000fc600078e3cff */
[----:B------:R-:W-:Y:S05]  /*1eaf0*/  @!P2 BRA `(.L_x_701) ;  /* 0x0000000400d4a947 */ /* 0x000fea0003800000 */
.L_x_735:
[----:B------:R-:W-:Y:S05]  /*1eb00*/  YIELD ;  /* 0x0000000000007946 */ /* 0x000fea0003800000 */
        /* <DEDUP_REMOVED lines=10> */
.L_x_983:
[----:B------:R-:W-:Y:S05]  /*1ebb0*/  BSYNC B2 ;  /* 0x0000000000027941 */ /* 0x000fea0003800000 */
.L_x_723:
[----:B------:R-:W-:Y:S04]  /*1ebc0*/  BSSY B2, `(.L_x_725) ;  /* 0x0000009000027945 */ /* 0x000fe80003800000 */
[----:B------:R-:W-:Y:S05]  /*1ebd0*/  @P2 BRA `(.L_x_726) ;  /* 0x00000000001c2947 */ /* 0x000fea0003800000 */
[----:B------:R-:W0:Y:S02]  /*1ebe0*/  S2R R4, SR_TID.X ;  /* 0x0000000000047919 */ /* 0x000e240000002100 */
[----:B0-----:R-:W-:Y:S01]  /*1ebf0*/  LOP3.LUT R5, R4, 0x1f, RZ, 0xc0, !PT ;  /* 0x0000001f04057812 */ /* 0x001fe200078ec0ff */
[----:B------:R-:W-:-:S03]  /*1ec00*/  IMAD.MOV.U32 R4, RZ, RZ, 0x8000 ;  /* 0x00008000ff047424 */ /* 0x000fc600078e00ff */
[----:B------:R-:W-:Y:S01]  /*1ec10*/  ISETP.NE.AND P1, PT, R5, RZ, PT ;  /* 0x000000ff0500720c */ /* 0x000fe20003f25270 */
[----:B------:R2:W-:-:S12]  /*1ec20*/  SYNCS.ARRIVE.TRANS64 RZ, [R8+URZ+0x38890], R4 ;  /* 0x0388900408ff79a7 */ /* 0x0005d8000800003f */
[----:B--2---:R-:W-:Y:S05]  /*1ec30*/  @!P1 BRA `(.L_x_726) ;  /* 0x0000000000049947 */ /* 0x004fea0003800000 */
[----:B------:R-:W-:Y:S01]  /*1ec40*/  BPT.TRAP 0x1 ;  /* 0x000000040000795c */ /* 0x000fe20000300000 */
.L_x_726:
[----:B------:R-:W-:Y:S05]  /*1ec50*/  BSYNC B2 ;  /* 0x0000000000027941 */ /* 0x000fea0003800000 */
.L_x_725:
[----:B------:R-:W-:Y:S01]  /*1ec60*/  IMAD.MOV.U32 R12, RZ, RZ, RZ ;  /* 0x000000ffff0c7224 */ /* 0x000fe200078e00ff */
[----:B------:R-:W-:Y:S01]  /*1ec70*/  LEA R6, R33, R23, 0xf ;  /* 0x0000001721067211 */ /* 0x000fe200078e78ff */
[----:B------:R-:W-:Y:S01]  /*1ec80*/  UIADD3 UR4, UP0, UR40, 0x570, URZ ;  /* 0x0000057028047890 */ /* 0x000fe2000ff1e03f */
[----:B------:R-:W-:Y:S01]  /*1ec90*/  PLOP3.LUT P1, PT, PT, PT, PT, 0x80, 0x0 ;  /* 0x000000000000781c */ /* 0x000fe20003f2f070 */
[----:B0-----:R-:W-:Y:S01]  /*1eca0*/  IMAD R5, R9, 0x80, R0 ;  /* 0x0000008009057824 */ /* 0x001fe200078e0200 */
[----:B------:R-:W-:Y:S01]  /*1ecb0*/  R2UR UR10, R12 ;  /* 0x000000000c0a72ca */ /* 0x000fe200000e0000 */
[----:B------:R-:W-:Y:S01]  /*1ecc0*/  VIADD R4, R8, 0x38890 ;  /* 0x0003889008047836 */ /* 0x000fe20000000000 */
[----:B------:R-:W-:Y:S01]  /*1ecd0*/  UIADD3.X UR5, URZ, UR41, URZ, UP0, !UPT ;  /* 0x000000293f057290 */ /* 0x000fe200087fe43f */
[----:B------:R-:W-:Y:S01]  /*1ece0*/  VIADD R10, R6, 0x28400 ;  /* 0x00028400060a7836 */ /* 0x000fe20000000000 */
[----:B------:R-:W-:Y:S01]  /*1ecf0*/  UMOV UR6, 0x0 ;  /* 0x0000000000067882 */ /* 0x000fe20000000000 */
[----:B------:R-:W-:-:S10]  /*1ed00*/  UMOV UR7, 0x12f00000 ;  /* 0x12f0000000077882 */ /* 0x000fd40000000000 */
.L_x_727:
        /* <DEDUP_REMOVED lines=10> */
[----:B------:R-:W-:Y:S01]  /*1edb0*/  MOV R13, 0x80 ;  /* 0x00000080000d7802 */ /* 0x000fe20000000f00 */
[----:B------:R-:W-:Y:S01]  /*1edc0*/  VIADD R10, R6, 0x2c400 ;  /* 0x0002c400060a7836 */ /* 0x000fe20000000000 */
[----:B------:R-:W-:Y:S01]  /*1edd0*/  PLOP3.LUT P1, PT, PT, PT, PT, 0x80, 0x0 ;  /* 0x000000000000781c */ /* 0x000fe20003f2f070 */
[----:B------:R-:W-:Y:S01]  /*1ede0*/  UMOV UR6, 0x0 ;  /* 0x0000000000067882 */ /* 0x000fe20000000000 */
[----:B------:R-:W-:Y:S01]  /*1edf0*/  R2UR UR10, R13 ;  /* 0x000000000d0a72ca */ /* 0x000fe200000e0000 */
[----:B------:R-:W-:-:S14]  /*1ee00*/  UMOV UR7, 0x12f00000 ;  /* 0x12f0000000077882 */ /* 0x000fdc0000000000 */
.L_x_728:
        /* <DEDUP_REMOVED lines=13> */
.L_x_984:
[----:B------:R-:W-:Y:S05]  /*1eee0*/  BSYNC B2 ;  /* 0x0000000000027941 */ /* 0x000fea0003800000 */
.L_x_729:
[----:B------:R-:W-:Y:S01]  /*1eef0*/  BSSY B2, `(.L_x_731) ;  /* 0x000000b000027945 */ /* 0x000fe20003800000 */
[----:B------:R-:W-:Y:S02]  /*1ef00*/  IMAD.MOV.U32 R10, RZ, RZ, 0x0 ;  /* 0x00000000ff0a7424 */ /* 0x000fe400078e00ff */
[----:B------:R-:W-:Y:S01]  /*1ef10*/  IMAD.MOV.U32 R11, RZ, RZ, 0x12f00000 ;  /* 0x12f00000ff0b7424 */ /* 0x000fe200078e00ff */
[----:B------:R-:W-:Y:S06]  /*1ef20*/  @P2 BRA `(.L_x_732) ;  /* 0x00000000001c2947 */ /* 0x000fec0003800000 */
[----:B------:R-:W2:Y:S02]  /*1ef30*/  S2R R4, SR_TID.X ;  /* 0x0000000000047919 */ /* 0x000ea40000002100 */
[----:B--2---:R-:W-:Y:S02]  /*1ef40*/  LOP3.LUT R14, R4, 0x1f, RZ, 0xc0, !PT ;  /* 0x0000001f040e7812 */ /* 0x004fe400078ec0ff */
[----:B------:R-:W-:Y:S02]  /*1ef50*/  MOV R4, 0x8000 ;  /* 0x0000800000047802 */ /* 0x000fe40000000f00 */
[----:B------:R-:W-:Y:S02]  /*1ef60*/  ISETP.NE.AND P1, PT, R14, RZ, PT ;  /* 0x000000ff0e00720c */ /* 0x000fe40003f25270 */
[----:B------:R2:W-:Y:S11]  /*1ef70*/  SYNCS.ARRIVE.TRANS64 RZ, [R8+URZ+0x388b0], R4 ;  /* 0x0388b00408ff79a7 */ /* 0x0005f6000800003f */
[----:B--2---:R-:W-:Y:S05]  /*1ef80*/  @!P1 BRA `(.L_x_732) ;  /* 0x0000000000049947 */ /* 0x004fea0003800000 */
[----:B------:R-:W-:Y:S01]  /*1ef90*/  BPT.TRAP 0x1 ;  /* 0x000000040000795c */ /* 0x000fe20000300000 */
.L_x_732:
[----:B------:R-:W-:Y:S05]  /*1efa0*/  BSYNC B2 ;  /* 0x0000000000027941 */ /* 0x000fea0003800000 */
.L_x_731:
[----:B------:R-:W-:Y:S01]  /*1efb0*/  R2UR UR10, R12 ;  /* 0x000000000c0a72ca */ /* 0x000fe200000e0000 */
[----:B------:R-:W-:Y:S01]  /*1efc0*/  UIADD3 UR4, UP0, UR40, 0x670, URZ ;  /* 0x0000067028047890 */ /* 0x000fe2000ff1e03f */
[----:B------:R-:W-:Y:S01]  /*1efd0*/  R2UR UR6, R10 ;  /* 0x000000000a0672ca */ /* 0x000fe200000e0000 */
[----:B01----:R-:W-:Y:S01]  /*1efe0*/  VIADD R8, R8, 0x388b0 ;  /* 0x000388b008087836 */ /* 0x003fe20000000000 */
[----:B------:R-:W-:Y:S01]  /*1eff0*/  R2UR UR7, R11 ;  /* 0x000000000b0772ca */ /* 0x000fe200000e0000 */
[----:B------:R-:W-:Y:S01]  /*1f000*/  VIADD R4, R6, 0x10400 ;  /* 0x0001040006047836 */ /* 0x000fe20000000000 */
[----:B------:R-:W-:Y:S01]  /*1f010*/  PLOP3.LUT P1, PT, PT, PT, PT, 0x80, 0x0 ;  /* 0x000000000000781c */ /* 0x000fe20003f2f070 */
[----:B------:R-:W-:-:S12]  /*1f020*/  UIADD3.X UR5, URZ, UR41, URZ, UP0, !UPT ;  /* 0x000000293f057290 */ /* 0x000fd800087fe43f */
.L_x_733:
        /* <DEDUP_REMOVED lines=15> */
.L_x_734:
        /* <DEDUP_REMOVED lines=10> */
.L_x_722:
[----:B------:R-:W-:Y:S05]  /*1f1c0*/  BSYNC B1 ;  /* 0x0000000000017941 */ /* 0x000fea0003800000 */
.L_x_721:
[C---:B------:R-:W-:Y:S01]  /*1f1d0*/  ISETP.GT.AND P2, PT, R9.reuse, R3, PT ;  /* 0x000000030900720c */ /* 0x040fe20003f44270 */
[----:B------:R-:W-:Y:S01]  /*1f1e0*/  VIADD R9, R9, 0xffffffff ;  /* 0xffffffff09097836 */ /* 0x000fe20000000000 */
[----:B------:R-:W-:-:S04]  /*1f1f0*/  IADD3 R33, R33, 0x1, RZ ;  /* 0x0000000121217810 */ /* 0x000fc80007ffe0ff */
[----:B------:R-:W-:-:S04]  /*1f200*/  ISETP.NE.AND P1, PT, R33, 0x2, PT ;  /* 0x000000022100780c */ /* 0x000fc80003f25270 */
[----:B------:R-:W-:Y:S02]  /*1f210*/  SEL R4, RZ, 0x1, P1 ;  /* 0x00000001ff047807 */ /* 0x000fe40000800000 */
[----:B------:R-:W-:Y:S02]  /*1f220*/  SEL R33, R33, RZ, P1 ;  /* 0x000000ff21217207 */ /* 0x000fe40000800000 */
[----:B------:R-:W-:Y:S01]  /*1f230*/  LOP3.LUT R36, R36, R4, RZ, 0x3c, !PT ;  /* 0x0000000424247212 */ /* 0x000fe200078e3cff */
[----:B------:R-:W-:Y:S06]  /*1f240*/  @P2 BRA `(.L_x_735) ;  /* 0xfffffff8002c2947 */ /* 0x000fec000383ffff */
.L_x_701:
[----:B------:R-:W-:Y:S05]  /*1f250*/  BSYNC B0 ;  /* 0x0000000000007941 */ /* 0x000fea0003800000 */
.L_x_700:
[----:B------:R-:W-:Y:S05]  /*1f260*/  @!P0 WARPSYNC.ALL ;  /* 0x0000000000008948 */ /* 0x000fea0003800000 */
[----:B------:R-:W-:Y:S01]  /*1f270*/  @!P0 BAR.SYNC.DEFER_BLOCKING 0xc, 0x180 ;  /* 0x0306000000008b1d */ /* 0x000fe20000010000 */
[----:B------:R-:W-:-:S13]  /*1f280*/  ISETP.GT.AND P0, PT, R31, RZ, PT ;  /* 0x000000ff1f00720c */ /* 0x000fda0003f04270 */
[----:B------:R-:W-:Y:S05]  /*1f290*/  @P0 BRA `(.L_x_736) ;  /* 0x0000000000440947 */ /* 0x000fea0003800000 */
[----:B------:R-:W1:Y:S02]  /*1f2a0*/  S2R R4, SR_TID.X ;  /* 0x0000000000047919 */ /* 0x000e640000002100 */
[----:B-1----:R-:W-:-:S04]  /*1f2b0*/  LOP3.LUT R4, R4, 0x7f, RZ, 0xc0, !PT ;  /* 0x0000007f04047812 */ /* 0x002fc800078ec0ff */
[----:B------:R-:W-:-:S13]  /*1f2c0*/  ISETP.NE.AND P0, PT, R4, RZ, PT ;  /* 0x000000ff0400720c */ /* 0x000fda0003f05270 */
[----:B------:R-:W-:Y:S05]  /*1f2d0*/  @P0 BRA `(.L_x_737) ;  /* 0x0000004c00800947 */ /* 0x000fea0003800000 */
[----:B0-----:R-:W0:Y:S01]  /*1f2e0*/  S2R R5, SR_LANEID ;  /* 0x0000000000057919 */ /* 0x001e220000000000 */
        /* <DEDUP_REMOVED lines=12> */
.L_x_736:
        /* <DEDUP_REMOVED lines=8> */
[----:B------:R-:W-:Y:S01]  /*1f430*/  IMAD.U32 R4, RZ, RZ, UR6 ;  /* 0x00000006ff047e24 */ /* 0x000fe2000f8e00ff */
[----:B0-----:R-:W-:Y:S01]  /*1f440*/  MOV R5, UR7 ;  /* 0x0000000700057c02 */ /* 0x001fe20008000f00 */
[----:B------:R-:W0:Y:S01]  /*1f450*/  LDC.64 R2, c[0x4][R2] ;  /* 0x0100000002027b82 */ /* 0x000e220000000a00 */
[----:B------:R-:W-:Y:S01]  /*1f460*/  IMAD.U32 R6, RZ, RZ, UR8 ;  /* 0x00000008ff067e24 */ /* 0x000fe2000f8e00ff */
[----:B------:R-:W-:Y:S01]  /*1f470*/  MOV R11, UR5 ;  /* 0x00000005000b7c02 */ /* 0x000fe20008000f00 */
[----:B------:R-:W-:Y:S02]  /*1f480*/  IMAD.U32 R7, RZ, RZ, UR9 ;  /* 0x00000009ff077e24 */ /* 0x000fe4000f8e00ff */
[----:B------:R-:W-:-:S02]  /*1f490*/  IMAD.U32 R10, RZ, RZ, UR4 ;  /* 0x00000004ff0a7e24 */ /* 0x000fc4000f8e00ff */
[----:B------:R-:W-:Y:S02]  /*1f4a0*/  IMAD.MOV.U32 R8, RZ, RZ, 0x70 ;  /* 0x00000070ff087424 */ /* 0x000fe400078e00ff */
[----:B------:R-:W-:Y:S02]  /*1f4b0*/  IMAD.MOV.U32 R12, RZ, RZ, 0x1 ;  /* 0x00000001ff0c7424 */ /* 0x000fe400078e00ff */
[----:B------:R-:W-:-:S07]  /*1f4c0*/  IMAD.MOV.U32 R13, RZ, RZ, RZ ;  /* 0x000000ffff0d7224 */ /* 0x000fce00078e00ff */
[----:B------:R-:W-:-:S07]  /*1f4d0*/  LEPC R20, `(.L_x_739) ;  /* 0x000000001014794e */ /* 0x000fce0000000000 */
[----:B0-----:R-:W-:Y:S05]  /*1f4e0*/  CALL.ABS.NOINC R2 ;  /* 0x0000000002007343 */ /* 0x001fea0003c00000 */
.L_x_739:
[----:B------:R-:W-:Y:S05]  /*1f4f0*/  BSYNC B6 ;  /* 0x0000000000067941 */ /* 0x000fea0003800000 */
.L_x_738:
[----:B------:R-:W-:Y:S01]  /*1f500*/  IADD3 R0, R23, 0x10400, RZ ;  /* 0x0001040017007810 */ /* 0x000fe20007ffe0ff */
[----:B------:R-:W-:Y:S01]  /*1f510*/  BSSY B6, `(.L_x_740) ;  /* 0x0000015000067945 */ /* 0x000fe20003800000 */
[----:B------:R-:W-:Y:S02]  /*1f520*/  LOP3.LUT R22, R22, 0xfffffffe, RZ, 0xc0, !PT ;  /* 0xfffffffe16167812 */ /* 0x000fe400078ec0ff */
[----:B------:R-:W-:-:S13]  /*1f530*/  LOP3.LUT P0, RZ, R0, 0x3ff, RZ, 0xc0, !PT ;  /* 0x000003ff00ff7812 */ /* 0x000fda000780c0ff */
[----:B------:R-:W-:Y:S01]  /*1f540*/  @P0 LOP3.LUT R22, R22, 0x1, RZ, 0xfc, !PT ;  /* 0x0000000116160812 */ /* 0x000fe200078efcff */
[----:B------:R-:W-:Y:S06]  /*1f550*/  @!P0 BRA `(.L_x_741) ;  /* 0x0000000000408947 */ /* 0x000fec0003800000 */
[----:B------:R-:W-:Y:S01]  /*1f560*/  MOV R2, 0x0 ;  /* 0x0000000000027802 */ /* 0x000fe20000000f00 */
[----:B------:R-:W-:Y:S01]  /*1f570*/  ULDC.64 UR6, c[0x4][0x1b0] ;  /* 0x01006c0000067ab9 */ /* 0x000fe20000000a00 */
[----:B------:R-:W-:Y:S01]  /*1f580*/  ULDC.64 UR8, c[0x4][0x1b8] ;  /* 0x01006e0000087ab9 */ /* 0x000fe20000000a00 */
[----:B------:R-:W-:Y:S01]  /*1f590*/  ULDC.64 UR4, c[0x4][0x108] ;  /* 0x0100420000047ab9 */ /* 0x000fe20000000a00 */
[----:B------:R-:W-:Y:S01]  /*1f5a0*/  IMAD.U32 R4, RZ, RZ, UR6 ;  /* 0x00000006ff047e24 */ /* 0x000fe2000f8e00ff */
[----:B------:R-:W-:Y:S01]  /*1f5b0*/  MOV R7, UR9 ;  /* 0x0000000900077c02 */ /* 0x000fe20008000f00 */
[----:B------:R-:W1:Y:S01]  /*1f5c0*/  LDC.64 R2, c[0x4][R2] ;  /* 0x0100000002027b82 */ /* 0x000e620000000a00 */
[----:B0-----:R-:W-:Y:S01]  /*1f5d0*/  IMAD.U32 R5, RZ, RZ, UR7 ;  /* 0x00000007ff057e24 */ /* 0x001fe2000f8e00ff */
[----:B------:R-:W-:Y:S01]  /*1f5e0*/  MOV R12, 0x1 ;  /* 0x00000001000c7802 */ /* 0x000fe20000000f00 */
[----:B------:R-:W-:Y:S02]  /*1f5f0*/  IMAD.U32 R6, RZ, RZ, UR8 ;  /* 0x00000008ff067e24 */ /* 0x000fe4000f8e00ff */
[----:B------:R-:W-:-:S02]  /*1f600*/  IMAD.U32 R10, RZ, RZ, UR4 ;  /* 0x00000004ff0a7e24 */ /* 0x000fc4000f8e00ff */
[----:B------:R-:W-:Y:S02]  /*1f610*/  IMAD.U32 R11, RZ, RZ, UR5 ;  /* 0x00000005ff0b7e24 */ /* 0x000fe4000f8e00ff */
[----:B------:R-:W-:Y:S02]  /*1f620*/  IMAD.MOV.U32 R8, RZ, RZ, 0x70 ;  /* 0x00000070ff087424 */ /* 0x000fe400078e00ff */
[----:B------:R-:W-:-:S07]  /*1f630*/  IMAD.MOV.U32 R13, RZ, RZ, RZ ;  /* 0x000000ffff0d7224 */ /* 0x000fce00078e00ff */
[----:B------:R-:W-:-:S07]  /*1f640*/  LEPC R20, `(.L_x_741) ;  /* 0x000000001014794e */ /* 0x000fce0000000000 */
[----:B-1----:R-:W-:Y:S05]  /*1f650*/  CALL.ABS.NOINC R2 ;  /* 0x0000000002007343 */ /* 0x002fea0003c00000 */
.L_x_741:
[----:B------:R-:W-:Y:S05]  /*1f660*/  BSYNC B6 ;  /* 0x0000000000067941 */ /* 0x000fea0003800000 */
.L_x_740:
        /* <DEDUP_REMOVED lines=20> */
.L_x_743:
[----:B------:R-:W-:Y:S05]  /*1f7b0*/  BSYNC B6 ;  /* 0x0000000000067941 */ /* 0x000fea0003800000 */
.L_x_742:
[----:B------:R-:W-:Y:S01]  /*1f7c0*/  LOP3.LUT P6, RZ, R22, 0x1, RZ, 0xc0, !PT ;  /* 0x0000000116ff7812 */ /* 0x000fe200078cc0ff */
[----:B------:R-:W-:-:S12]  /*1f7d0*/  BSSY B6, `(.L_x_744) ;  /* 0x0000012000067945 */ /* 0x000fd80003800000 */
[----:B------:R-:W-:Y:S05]  /*1f7e0*/  @!P6 BRA `(.L_x_745) ;  /* 0x000000000040e947 */ /* 0x000fea0003800000 */
[----:B------:R-:W-:Y:S01]  /*1f7f0*/  MOV R2, 0x0 ;  /* 0x0000000000027802 */ /* 0x000fe20000000f00 */
[----:B------:R-:W-:Y:S01]  /*1f800*/  ULDC.64 UR4, c[0x4][0x1b0] ;  /* 0x01006c0000047ab9 */ /* 0x000fe20000000a00 */
[----:B------:R-:W-:Y:S01]  /*1f810*/  ULDC.64 UR6, c[0x4][0x1b8] ;  /* 0x01006e0000067ab9 */ /* 0x000fe20000000a00 */
[----:B------:R-:W-:Y:S01]  /*1f820*/  ULDC.64 UR8, c[0x4][0x118] ;  /* 0x0100460000087ab9 */ /* 0x000fe20000000a00 */
[----:B------:R-:W-:Y:S01]  /*1f830*/  MOV R4, UR4 ;  /* 0x0000000400047c02 */ /* 0x000fe20008000f00 */
[----:B0-----:R-:W-:Y:S01]  /*1f840*/  IMAD.U32 R5, RZ, RZ, UR5 ;  /* 0x00000005ff057e24 */ /* 0x001fe2000f8e00ff */
[----:B------:R-:W0:Y:S01]  /*1f850*/  LDC.64 R2, c[0x4][R2] ;  /* 0x0100000002027b82 */ /* 0x000e220000000a00 */
[----:B------:R-:W-:Y:S01]  /*1f860*/  IMAD.U32 R6, RZ, RZ, UR6 ;  /* 0x00000006ff067e24 */ /* 0x000fe2000f8e00ff */
[----:B------:R-:W-:Y:S01]  /*1f870*/  MOV R10, UR8 ;  /* 0x00000008000a7c02 */ /* 0x000fe20008000f00 */
[----:B------:R-:W-:Y:S01]  /*1f880*/  IMAD.U32 R7, RZ, RZ, UR7 ;  /* 0x00000007ff077e24 */ /* 0x000fe2000f8e00ff */
[----:B------:R-:W-:Y:S01]  /*1f890*/  MOV R13, RZ ;  /* 0x000000ff000d7202 */ /* 0x000fe20000000f00 */
[----:B------:R-:W-:-:S02]  /*1f8a0*/  IMAD.U32 R11, RZ, RZ, UR9 ;  /* 0x00000009ff0b7e24 */ /* 0x000fc4000f8e00ff */
[----:B------:R-:W-:Y:S02]  /*1f8b0*/  IMAD.MOV.U32 R8, RZ, RZ, 0x70 ;  /* 0x00000070ff087424 */ /* 0x000fe400078e00ff */
[----:B------:R-:W-:-:S07]  /*1f8c0*/  IMAD.MOV.U32 R12, RZ, RZ, 0x1 ;  /* 0x00000001ff0c7424 */ /* 0x000fce00078e00ff */
[----:B------:R-:W-:-:S07]  /*1f8d0*/  LEPC R20, `(.L_x_745) ;  /* 0x000000001014794e */ /* 0x000fce0000000000 */
[----:B0-----:R-:W-:Y:S05]  /*1f8e0*/  CALL.ABS.NOINC R2 ;  /* 0x0000000002007343 */ /* 0x001fea0003c00000 */
.L_x_745:
[----:B------:R-:W-:Y:S05]  /*1f8f0*/  BSYNC B6 ;  /* 0x0000000000067941 */ /* 0x000fea0003800000 */
.L_x_744:
[----:B------:R-:W2:Y:S01]  /*1f900*/  LDL.LU R0, [R1+0x4] ;  /* 0x0000040001007983 */ /* 0x000ea20000300800 */
[----:B------:R-:W-:Y:S01]  /*1f910*/  ULDC.64 UR4, c[0x0][0x9f8] ;  /* 0x00027e0000047ab9 */ /* 0x000fe20000000a00 */
[----:B------:R-:W1:Y:S02]  /*1f920*/  LDC R6, c[0x0][0x430] ;  /* 0x00010c00ff067b82 */ /* 0x000e640000000800 */
[----:B------:R-:W3:Y:S01]  /*1f930*/  LDL R20, [R1] ;  /* 0x0000000001147983 */ /* 0x000ee20000100800 */
[----:B------:R-:W-:-:S03]  /*1f940*/  ISETP.NE.U32.AND P0, PT, RZ, UR4, PT ;  /* 0x00000004ff007c0c */ /* 0x000fc6000bf05070 */
[----:B------:R-:W4:Y:S01]  /*1f950*/  LDL R21, [R1+0x8] ;  /* 0x0000080001157983 */ /* 0x000f220000100800 */
[----:B------:R-:W-:-:S13]  /*1f960*/  ISETP.NE.AND.EX P0, PT, RZ, UR5, PT, P0 ;  /* 0x00000005ff007c0c */ /* 0x000fda000bf05300 */
[----:B------:R-:W-:-:S04]  /*1f970*/  @P0 IADD3 R2, P1, R29, UR4, RZ ;  /* 0x000000041d020c10 */ /* 0x000fc8000ff3e0ff */
[----:B------:R-:W-:Y:S01]  /*1f980*/  @P0 IADD3.X R3, R30, UR5, RZ, P1, !PT ;  /* 0x000000051e030c10 */ /* 0x000fe20008ffe4ff */
[----:B------:R-:W0:Y:S01]  /*1f990*/  S2R R4, SR_TID.X ;  /* 0x0000000000047919 */ /* 0x000e220000002100 */
[----:B-1----:R-:W-:-:S03]  /*1f9a0*/  ISETP.NE.AND P1, PT, R6, 0x1, PT ;  /* 0x000000010600780c */ /* 0x002fc60003f25270 */
[----:B---3--:R1:W3:Y:S01]  /*1f9b0*/  @P0 LDG.E R20, desc[UR36][R2.64] ;  /* 0x0000002402140981 */ /* 0x0082e2000c1e1900 */
[C---:B0-----:R-:W-:Y:S01]  /*1f9c0*/  LOP3.LUT R5, R4.reuse, 0x7f, RZ, 0xc0, !PT ;  /* 0x0000007f04057812 */ /* 0x041fe200078ec0ff */
[----:B------:R-:W-:-:S03]  /*1f9d0*/  IMAD.SHL.U32 R4, R4, 0x10, RZ ;  /* 0x0000001004047824 */ /* 0x000fc600078e00ff */
[----:B------:R-:W-:-:S05]  /*1f9e0*/  SHF.R.U32.HI R5, RZ, 0x3, R5 ;  /* 0x00000003ff057819 */ /* 0x000fca0000011605 */
[----:B-1----:R-:W0:Y:S01]  /*1f9f0*/  @P1 LDC R3, c[0x0][0x434] ;  /* 0x00010d00ff031b82 */ /* 0x002e220000000800 */
[----:B------:R-:W-:Y:S01]  /*1fa00*/  LOP3.LUT R4, R5, 0x70, R4, 0xf8, !PT ;  /* 0x0000007005047812 */ /* 0x000fe200078ef804 */
[----:B--2---:R-:W-:-:S06]  /*1fa10*/  VIADD R0, R0, 0xffffff80 ;  /* 0xffffff8000007836 */ /* 0x004fcc0000000000 */
[----:B------:R-:W1:Y:S01]  /*1fa20*/  @P1 LDC R2, c[0x0][0x438] ;  /* 0x00010e00ff021b82 */ /* 0x000e620000000800 */
[----:B------:R-:W-:-:S05]  /*1fa30*/  IMAD.IADD R5, R4, 0x1, R0 ;  /* 0x0000000104057824 */ /* 0x000fca00078e0200 */
[----:B----4-:R-:W-:-:S05]  /*1fa40*/  IADD3 R4, R5, R21, RZ ;  /* 0x0000001505047210 */ /* 0x010fca0007ffe0ff */
[----:B------:R-:W-:Y:S02]  /*1fa50*/  IMAD.MOV.U32 R8, RZ, RZ, R4 ;  /* 0x000000ffff087224 */ /* 0x000fe400078e0004 */
[----:B0-----:R-:W-:-:S05]  /*1fa60*/  @P1 IMAD.HI.U32 R3, R4, R3, RZ ;  /* 0x0000000304031227 */ /* 0x001fca00078e00ff */
[----:B-1----:R-:W-:-:S05]  /*1fa70*/  @P1 SHF.R.U32.HI R8, RZ, R2, R3 ;  /* 0x00000002ff081219 */ /* 0x002fca0000011603 */
[----:B------:R-:W-:-:S04]  /*1fa80*/  IMAD.MOV R2, RZ, RZ, -R8 ;  /* 0x000000ffff027224 */ /* 0x000fc800078e0a08 */
[----:B------:R-:W-:Y:S01]  /*1fa90*/  IMAD R4, R6, R2, R4 ;  /* 0x0000000206047224 */ /* 0x000fe200078e0204 */
[----:B------:R-:W-:Y:S01]  /*1faa0*/  LOP3.LUT R22, R22, 0xfffffffd, RZ, 0xc0, !PT ;  /* 0xfffffffd16167812 */ /* 0x000fe200078ec0ff */
[----:B------:R-:W-:Y:S01]  /*1fab0*/  UMOV UR4, 0xffffffff ;  /* 0xffffffff00047882 */ /* 0x000fe20000000000 */
[----:B---3--:R0:W-:Y:S01]  /*1fac0*/  @P0 STL [R1], R20 ;  /* 0x0000001401000387 */ /* 0x0081e20000100800 */
[----:B------:R-:W-:Y:S02]  /*1fad0*/  ISETP.GE.AND P0, PT, R5, R31, PT ;  /* 0x0000001f0500720c */ /* 0x000fe40003f06270 */
[----:B------:R-:W1:Y:S11]  /*1fae0*/  LDC R5, c[0x0][0x2f4] ;  /* 0x0000bd00ff057b82 */ /* 0x000e760000000800 */
[----:B------:R-:W2:Y:S08]  /*1faf0*/  @!P0 LDC.64 R2, c[0x0][0x428] ;  /* 0x00010a00ff028b82 */ /* 0x000eb00000000a00 */
[----:B------:R-:W3:Y:S01]  /*1fb00*/  @!P0 LDC.64 R6, c[0x0][0x418] ;  /* 0x00010600ff068b82 */ /* 0x000ee20000000a00 */
[----:B------:R-:W-:-:S02]  /*1fb10*/  @!P0 SHF.R.S32.HI R9, RZ, 0x1f, R8 ;  /* 0x0000001fff098819 */ /* 0x000fc40000011408 */
[----:B------:R-:W-:Y:S01]  /*1fb20*/  SHF.R.S32.HI R10, RZ, 0x1f, R20 ;  /* 0x0000001fff0a7819 */ /* 0x000fe20000011414 */
[----:B--2---:R-:W-:-:S04]  /*1fb30*/  @!P0 IMAD.WIDE.U32 R8, R20, R2, R8 ;  /* 0x0000000214088225 */ /* 0x004fc800078e0008 */
[----:B------:R-:W-:-:S04]  /*1fb40*/  @!P0 IMAD R2, R10, R2, RZ ;  /* 0x000000020a028224 */ /* 0x000fc800078e02ff */
[----:B------:R-:W-:Y:S01]  /*1fb50*/  @!P0 IMAD R2, R20, R3, R2 ;  /* 0x0000000314028224 */ /* 0x000fe200078e0202 */
[----:B---3--:R-:W-:-:S03]  /*1fb60*/  @!P0 LEA R6, P1, R8, R6, 0x2 ;  /* 0x0000000608068211 */ /* 0x008fc600078210ff */
[----:B------:R-:W-:-:S05]  /*1fb70*/  @!P0 IMAD.IADD R2, R9, 0x1, R2 ;  /* 0x0000000109028824 */ /* 0x000fca00078e0202 */
[----:B------:R-:W-:Y:S02]  /*1fb80*/  @!P0 LEA.HI.X R7, R8, R7, R2, 0x2, P1 ;  /* 0x0000000708078211 */ /* 0x000fe400008f1402 */
[C---:B-1----:R-:W-:Y:S02]  /*1fb90*/  ISETP.GE.AND P1, PT, R34.reuse, R5, PT ;  /* 0x000000052200720c */ /* 0x042fe40003f26270 */
[----:B------:R-:W-:Y:S01]  /*1fba0*/  MOV R3, RZ ;  /* 0x000000ff00037202 */ /* 0x000fe20000000f00 */
[----:B------:R1:W-:Y:S01]  /*1fbb0*/  STL [R1+0xc], R10 ;  /* 0x00000c0a01007387 */ /* 0x0003e20000100800 */
[----:B0-----:R-:W-:Y:S01]  /*1fbc0*/  LOP3.LUT R20, R34, 0x80, RZ, 0xfc, !PT ;  /* 0x0000008022147812 */ /* 0x001fe200078efcff */
[----:B------:R-:W-:-:S03]  /*1fbd0*/  IMAD.U32 R2, RZ, RZ, UR42 ;  /* 0x0000002aff027e24 */ /* 0x000fc6000f8e00ff */
[----:B------:R1:W5:Y:S01]  /*1fbe0*/  @!P0 LDG.E R3, desc[UR36][R6.64] ;  /* 0x0000002406038981 */ /* 0x000362000c1e1900 */
[----:B------:R-:W-:-:S04]  /*1fbf0*/  ISETP.GE.AND P0, PT, R20, R5, PT ;  /* 0x000000051400720c */ /* 0x000fc80003f06270 */
[----:B------:R-:W-:Y:S02]  /*1fc00*/  @P1 LOP3.LUT R22, R22, 0x2, RZ, 0xfc, !PT ;  /* 0x0000000216161812 */ /* 0x000fe400078efcff */
[----:B------:R-:W-:Y:S02]  /*1fc10*/  ISETP.NE.AND P2, PT, R2, 0x3, PT ;  /* 0x000000030200780c */ /* 0x000fe40003f45270 */
[----:B------:R-:W-:-:S04]  /*1fc20*/  LOP3.LUT R22, R22, 0xfffffffb, RZ, 0xc0, !PT ;  /* 0xfffffffb16167812 */ /* 0x000fc800078ec0ff */
[----:B------:R-:W-:-:S04]  /*1fc30*/  LOP3.LUT R22, R22, 0xfffffffe, RZ, 0xc0, !PT ;  /* 0xfffffffe16167812 */ /* 0x000fc800078ec0ff */
[----:B------:R-:W-:-:S04]  /*1fc40*/  @P0 LOP3.LUT R22, R22, 0x1, RZ, 0xfc, !PT ;  /* 0x0000000116160812 */ /* 0x000fc800078efcff */
[----:B------:R-:W-:Y:S01]  /*1fc50*/  @P2 LOP3.LUT R22, R22, 0x4, RZ, 0xfc, !PT ;  /* 0x0000000416162812 */ /* 0x000fe200078efcff */
[----:B-1----:R-:W-:Y:S06]  /*1fc60*/  BRA.DIV UR4, `(.L_x_746) ;  /* 0x0000008e04c07947 */ /* 0x002fec000b800000 */
.L_x_987:
[----:B------:R-:W-:-:S05]  /*1fc70*/  SHF.R.S32.HI R2, RZ, 0x1f, R18 ;  /* 0x0000001fff027819 */ /* 0x000fca0000011412 */
[----:B------:R0:W-:Y:S01]  /*1fc80*/  STL [R1+0x4], R2 ;  /* 0x0000040201007387 */ /* 0x0001e20000100800 */
[----:B------:R-:W-:Y:S05]  /*1fc90*/  @!P2 BRA `(.L_x_747) ;  /* 0x000000000004a947 */ /* 0x000fea0003800000 */
[----:B------:R-:W-:Y:S01]  /*1fca0*/  BPT.TRAP 0x1 ;  /* 0x000000040000795c */ /* 0x000fe20000300000 */
.L_x_747:
[----:B------:R-:W-:Y:S01]  /*1fcb0*/  IMAD R6, R27, 0x8, R23 ;  /* 0x000000081b067824 */ /* 0x000fe200078e0217 */
[----:B------:R-:W-:Y:S01]  /*1fcc0*/  SHF.L.U32 R29, R35, 0x1f, RZ ;  /* 0x0000001f231d7819 */ /* 0x000fe200000006ff */
[----:B------:R-:W-:Y:S01]  /*1fcd0*/  BSSY B0, `(.L_x_748) ;  /* 0x0000004000007945 */ /* 0x000fe20003800000 */
[----:B------:R-:W-:Y:S02]  /*1fce0*/  SHF.R.S32.HI R20, RZ, 0x1f, R4 ;  /* 0x0000001fff147819 */ /* 0x000fe40000011404 */
[----:B------:R-:W1:Y:S02]  /*1fcf0*/  SYNCS.PHASECHK.TRANS64.TRYWAIT P0, [R6+URZ+0x38880], R29 ;  /* 0x0388801d060075a7 */ /* 0x000e64000800017f */
[----:B-1----:R-:W-:Y:S05]  /*1fd00*/  @!P0 BRA `(.L_x_749) ;  /* 0x0000008c00cc8947 */ /* 0x002fea0003800000 */
.L_x_988:
[----:B------:R-:W-:Y:S05]  /*1fd10*/  BSYNC B0 ;  /* 0x0000000000007941 */ /* 0x000fea0003800000 */
.L_x_748:
[----:B------:R-:W2:Y:S01]  /*1fd20*/  LDL R10, [R1+0x4] ;  /* 0x00000400010a7983 */ /* 0x000ea20000100800 */
[----:B------:R-:W-:-:S03]  /*1fd30*/  ULDC.64 UR4, c[0x0][0x328] ;  /* 0x0000ca0000047ab9 */ /* 0x000fc60000000a00 */
[----:B------:R-:W3:Y:S01]  /*1fd40*/  LDL R5, [R1+0x20] ;  /* 0x0000200001057983 */ /* 0x000ee20000100800 */
[----:B0-----:R-:W-:Y:S01]  /*1fd50*/  IMAD R2, R20, UR4, RZ ;  /* 0x0000000414027c24 */ /* 0x001fe2000f8e02ff */
[----:B-----5:R-:W-:Y:S01]  /*1fd60*/  SHF.R.S32.HI R21, RZ, 0x1f, R3 ;  /* 0x0000001fff157819 */ /* 0x020fe20000011403 */
[----:B------:R-:W-:Y:S01]  /*1fd70*/  IMAD.WIDE.U32 R8, R4, UR4, RZ ;  /* 0x0000000404087c25 */ /* 0x000fe2000f8e00ff */
[----:B------:R-:W0:Y:S01]  /*1fd80*/  S2R R7, SR_TID.X ;  /* 0x0000000000077919 */ /* 0x000e220000002100 */
[----:B------:R-:W-:Y:S02]  /*1fd90*/  LOP3.LUT R22, R22, 0xffffffdf, RZ, 0xc0, !PT ;  /* 0xffffffdf16167812 */ /* 0x000fe400078ec0ff */
[----:B------:R-:W-:Y:S01]  /*1fda0*/  IMAD R2, R4, UR5, R2 ;  /* 0x0000000504027c24 */ /* 0x000fe2000f8e0202 */
[----:B------:R-:W-:-:S03]  /*1fdb0*/  ULDC.64 UR4, c[0x0][0x338] ;  /* 0x0000ce0000047ab9 */ /* 0x000fc60000000a00 */
[----:B------:R-:W-:Y:S02]  /*1fdc0*/  IMAD.IADD R9, R9, 0x1, R2 ;  /* 0x0000000109097824 */ /* 0x000fe400078e0202 */
[----:B------:R-:W-:Y:S02]  /*1fdd0*/  IMAD R2, R21, UR4, RZ ;  /* 0x0000000415027c24 */ /* 0x000fe4000f8e02ff */
[----:B------:R-:W-:-:S04]  /*1fde0*/  IMAD.WIDE.U32 R8, R3, UR4, R8 ;  /* 0x0000000403087c25 */ /* 0x000fc8000f8e0008 */
[----:B------:R-:W-:Y:S01]  /*1fdf0*/  IMAD R2, R3, UR5, R2 ;  /* 0x0000000503027c24 */ /* 0x000fe2000f8e0202 */
[----:B------:R-:W-:-:S04]  /*1fe00*/  ULDC.64 UR4, c[0x0][0x330] ;  /* 0x0000cc0000047ab9 */ /* 0x000fc80000000a00 */
[----:B------:R-:W-:-:S03]  /*1fe10*/  IADD3 R9, R9, R2, RZ ;  /* 0x0000000209097210 */ /* 0x000fc60007ffe0ff */
[----:B------:R-:W-:Y:S01]  /*1fe20*/  IMAD.WIDE.U32 R8, R18, UR4, R8 ;  /* 0x0000000412087c25 */ /* 0x000fe2000f8e0008 */
[----:B0-----:R-:W-:-:S04]  /*1fe30*/  LOP3.LUT R7, R7, 0x7f, RZ, 0xc0, !PT ;  /* 0x0000007f07077812 */ /* 0x001fc800078ec0ff */
[----:B------:R-:W-:-:S04]  /*1fe40*/  SHF.R.U32.HI R7, RZ, 0x3, R7 ;  /* 0x00000003ff077819 */ /* 0x000fc80000011607 */
[----:B------:R-:W-:-:S04]  /*1fe50*/  IADD3 R7, -R7, R31, -R0 ;  /* 0x0000001f07077210 */ /* 0x000fc80007ffe900 */
[----:B------:R-:W-:-:S13]  /*1fe60*/  ISETP.GE.AND P1, PT, R7, 0x1, PT ;  /* 0x000000010700780c */ /* 0x000fda0003f26270 */
[----:B------:R-:W-:Y:S01]  /*1fe70*/  @P1 LOP3.LUT R22, R22, 0x20, RZ, 0xfc, !PT ;  /* 0x0000002016161812 */ /* 0x000fe200078efcff */
[----:B--2---:R-:W-:-:S04]  /*1fe80*/  IMAD R2, R10, UR4, RZ ;  /* 0x000000040a027c24 */ /* 0x004fc8000f8e02ff */
[----:B------:R-:W-:Y:S01]  /*1fe90*/  IMAD R2, R18, UR5, R2 ;  /* 0x0000000512027c24 */ /* 0x000fe2000f8e0202 */
[----:B------:R-:W-:Y:S01]  /*1fea0*/  ULDC.64 UR4, c[0x0][0x318] ;  /* 0x0000c60000047ab9 */ /* 0x000fe20000000a00 */
[----:B---3--:R-:W-:Y:S01]  /*1feb0*/  IMAD R10, R27, 0x8000, R5 ;  /* 0x000080001b0a7824 */ /* 0x008fe200078e0205 */
[----:B------:R-:W-:Y:S01]  /*1fec0*/  IADD3 R0, P0, R8, UR4, RZ ;  /* 0x0000000408007c10 */ /* 0x000fe2000ff1e0ff */
[----:B------:R-:W-:-:S03]  /*1fed0*/  UMOV UR4, 0xffffffff ;  /* 0xffffffff00047882 */ /* 0x000fc60000000000 */
[----:B------:R-:W-:Y:S01]  /*1fee0*/  IADD3.X R2, R9, UR5, R2, P0, !PT ;  /* 0x0000000509027c10 */ /* 0x000fe200087fe402 */
[----:B------:R-:W-:Y:S08]  /*1fef0*/  BRA.DIV UR4, `(.L_x_750) ;  /* 0x0000008e04647947 */ /* 0x000ff0000b800000 */
[----:B------:R-:W0:Y:S01]  /*1ff00*/  LDC R12, c[0x0][0x2f4] ;  /* 0x0000bd00ff0c7b82 */ /* 0x000e220000000800 */
[----:B------:R-:W2:Y:S01]  /*1ff10*/  SHFL.IDX PT, R8, R0, RZ, 0x181f ;  /* 0x00181fff00087589 */ /* 0x000ea200000e0000 */
[----:B------:R-:W-:Y:S02]  /*1ff20*/  LOP3.LUT R11, R34, 0x80, RZ, 0xfc, !PT ;  /* 0x00000080220b7812 */ /* 0x000fe400078efcff */
[C---:B------:R-:W-:Y:S01]  /*1ff30*/  ISETP.GE.AND P3, PT, R7.reuse, 0x11, PT ;  /* 0x000000110700780c */ /* 0x040fe20003f66270 */
[----:B------:R-:W3:Y:S01]  /*1ff40*/  SHFL.IDX PT, R5, R2, RZ, 0x181f ;  /* 0x00181fff02057589 */ /* 0x000ee200000e0000 */
        /* <DEDUP_REMOVED lines=8> */
[----:B--2---:R-:W-:Y:S02]  /*1ffd0*/  IADD3 R8, P0, R34, R8, RZ ;  /* 0x0000000822087210 */ /* 0x004fe40007f1e0ff */
[----:B------:R-:W-:-:S03]  /*1ffe0*/  ISETP.LT.OR P2, PT, R7, 0x1, P1 ;  /* 0x000000010700780c */ /* 0x000fc60000f41670 */
[----:B---3--:R-:W-:Y:S01]  /*1fff0*/  IMAD.X R9, RZ, RZ, R5, P0 ;  /* 0x000000ffff097224 */ /* 0x008fe200000e0605 */
[----:B------:R-:W-:Y:S01]  /*20000*/  ISETP.GE.AND P0, PT, R11, R12, PT ;  /* 0x0000000c0b00720c */ /* 0x000fe20003f06270 */
[----:B------:R-:W-:-:S08]  /*20010*/  IMAD.IADD R5, R23, 0x1, R10 ;  /* 0x0000000117057824 */ /* 0x000fd000078e020a */
[----:B------:R-:W-:Y:S01]  /*20020*/  @!PT LDS RZ, [RZ] ;  /* 0x00000000fffff984 */ /* 0x000fe20000000800 */
[----:B------:R-:W-:Y:S01]  /*20030*/  LDGSTS.E.BYPASS.LTC128B.128 [R5+0x10400], desc[UR36][R8.64], !P2 ;  /* 0x1040000008057fae */ /* 0x000fe2000d101d64 */
[----:B------:R-:W-:-:S13]  /*20040*/  ISETP.LT.OR P2, PT, R7, 0x1, P0 ;  /* 0x000000010700780c */ /* 0x000fda0000741670 */
[----:B------:R0:W-:Y:S04]  /*20050*/  LDGSTS.E.BYPASS.LTC128B.128 [R5+0x14400], desc[UR36][R8.64+0x80], !P2 ;  /* 0x1440008008057fae */ /* 0x0001e8000d101d64 */
[----:B0-----:R-:W0:Y:S04]  /*20060*/  SHFL.IDX PT, R8, R0, 0x1, 0x181f ;  /* 0x00381f0000087f89 */ /* 0x001e2800000e0000 */
[----:B------:R-:W2:Y:S01]  /*20070*/  SHFL.IDX PT, R9, R2, 0x1, 0x181f ;  /* 0x00381f0002097f89 */ /* 0x000ea200000e0000 */
[----:B0-----:R-:W-:-:S04]  /*20080*/  IADD3 R8, P2, R34, R8, RZ ;  /* 0x0000000822087210 */ /* 0x001fc80007f5e0ff */
[----:B--2---:R-:W-:Y:S02]  /*20090*/  IADD3.X R9, RZ, R9, RZ, P2, !PT ;  /* 0x00000009ff097210 */ /* 0x004fe400017fe4ff */
[----:B------:R-:W-:-:S13]  /*200a0*/  ISETP.LT.OR P2, PT, R7, 0x11, P1 ;  /* 0x000000110700780c */ /* 0x000fda0000f41670 */
[----:B------:R-:W-:Y:S01]  /*200b0*/  LDGSTS.E.BYPASS.LTC128B.128 [R5+0x10c00], desc[UR36][R8.64], !P2 ;  /* 0x10c0000008057fae */ /* 0x000fe2000d101d64 */
[----:B------:R-:W-:-:S13]  /*200c0*/  ISETP.LT.OR P2, PT, R7, 0x11, P0 ;  /* 0x000000110700780c */ /* 0x000fda0000741670 */
[----:B------:R0:W-:Y:S04]  /*200d0*/  LDGSTS.E.BYPASS.LTC128B.128 [R5+0x14c00], desc[UR36][R8.64+0x80], !P2 ;  /* 0x14c0008008057fae */ /* 0x0001e8000d101d64 */
[----:B0-----:R-:W0:Y:S04]  /*200e0*/  SHFL.IDX PT, R8, R0, 0x2, 0x181f ;  /* 0x00581f0000087f89 */ /* 0x001e2800000e0000 */
[----:B------:R-:W2:Y:S01]  /*200f0*/  SHFL.IDX PT, R9, R2, 0x2, 0x181f ;  /* 0x00581f0002097f89 */ /* 0x000ea200000e0000 */
[----:B0-----:R-:W-:-:S05]  /*20100*/  IADD3 R8, P2, R34, R8, RZ ;  /* 0x0000000822087210 */ /* 0x001fca0007f5e0ff */
[----:B--2---:R-:W-:Y:S01]  /*20110*/  IMAD.X R9, RZ, RZ, R9, P2 ;  /* 0x000000ffff097224 */ /* 0x004fe200010e0609 */
        /* <DEDUP_REMOVED lines=29> */
[----:B------:R-:W2:Y:S04]  /*202f0*/  SHFL.IDX PT, R9, R2, 0x6, 0x181f ;  /* 0x00d81f0002097f89 */ /* 0x000ea800000e0000 */
[----:B------:R-:W3:Y:S04]  /*20300*/  SHFL.IDX PT, R2, R2, 0x7, 0x181f ;  /* 0x00f81f0002027f89 */ /* 0x000ee800000e0000 */
[----:B------:R-:W4:Y:S01]  /*20310*/  SHFL.IDX PT, R0, R0, 0x7, 0x181f ;  /* 0x00f81f0000007f89 */ /* 0x000f2200000e0000 */
[----:B0-----:R-:W-:-:S05]  /*20320*/  IADD3 R8, P2, R34, R8, RZ ;  /* 0x0000000822087210 */ /* 0x001fca0007f5e0ff */
[----:B--2---:R-:W-:Y:S01]  /*20330*/  IMAD.X R9, RZ, RZ, R9, P2 ;  /* 0x000000ffff097224 */ /* 0x004fe200010e0609 */
[----:B------:R-:W-:-:S13]  /*20340*/  ISETP.LT.OR P2, PT, R7, 0x61, P1 ;  /* 0x000000610700780c */ /* 0x000fda0000f41670 */
[----:B------:R0:W-:Y:S01]  /*20350*/  LDGSTS.E.BYPASS.LTC128B.128 [R5+0x13400], desc[UR36][R8.64], !P2 ;  /* 0x1340000008057fae */ /* 0x0001e2000d101d64 */
[----:B------:R-:W-:-:S13]  /*20360*/  ISETP.LT.OR P2, PT, R7, 0x61, P0 ;  /* 0x000000610700780c */ /* 0x000fda0000741670 */
[----:B------:R0:W-:Y:S01]  /*20370*/  LDGSTS.E.BYPASS.LTC128B.128 [R5+0x17400], desc[UR36][R8.64+0x80], !P2 ;  /* 0x1740008008057fae */ /* 0x0001e2000d101d64 */
[----:B------:R-:W-:-:S13]  /*20380*/  ISETP.GE.AND P2, PT, R7, 0x21, PT ;  /* 0x000000210700780c */ /* 0x000fda0003f46270 */
[----:B------:R-:W-:Y:S02]  /*20390*/  @P2 LOP3.LUT R22, R22, 0x8, RZ, 0xfc, !PT ;  /* 0x0000000816162812 */ /* 0x000fe400078efcff */
[----:B------:R-:W-:Y:S02]  /*203a0*/  ISETP.GE.AND P2, PT, R7, 0x61, PT ;  /* 0x000000610700780c */ /* 0x000fe40003f46270 */
[----:B------:R-:W-:-:S04]  /*203b0*/  LOP3.LUT R22, R22, 0xffffffbf, RZ, 0xc0, !PT ;  /* 0xffffffbf16167812 */ /* 0x000fc800078ec0ff */
[----:B0--34-:R-:W-:-:S07]  /*203c0*/  @P6 LOP3.LUT R22, R22, 0x40, RZ, 0xfc, !PT ;  /* 0x0000004016166812 */ /* 0x019fce00078efcff */
.L_x_1006:
[C---:B------:R-:W-:Y:S02]  /*203d0*/  ISETP.LT.OR P1, PT, R7.reuse, 0x71, P1 ;  /* 0x000000710700780c */ /* 0x040fe40000f21670 */
[----:B------:R-:W-:Y:S02]  /*203e0*/  ISETP.LT.OR P0, PT, R7, 0x71, P0 ;  /* 0x000000710700780c */ /* 0x000fe40000701670 */
[----:B------:R-:W-:-:S05]  /*203f0*/  IADD3 R8, P6, R34, R0, RZ ;  /* 0x0000000022087210 */ /* 0x000fca0007fde0ff */
        /* <DEDUP_REMOVED lines=8> */
.L_x_751:
[----:B------:R-:W-:Y:S02]  /*20480*/  PLOP3.LUT P1, PT, P1, P0, PT, 0xa2, 0x0 ;  /* 0x000000000000781c */ /* 0x000fe40000f21472 */
[----:B------:R-:W-:-:S08]  /*20490*/  @P0 R2UR P1, UR4, R6 ;  /* 0x00000000060402ca */ /* 0x000fd00000020000 */
[----:B------:R-:W-:-:S05]  /*204a0*/  @P0 PLOP3.LUT P0, PT, P1, PT, PT, 0x80, 0x0 ;  /* 0x000000000000081c */ /* 0x000fca0000f0f070 */
[----:B------:R-:W-:Y:S01]  /*204b0*/  @!P1 SYNCS.ARRIVE.TRANS64.RED.A0T1 RZ, [UR4+0x38870], RZ ;  /* 0x038870ffffff99a7 */ /* 0x000fe20008200404 */
[----:B------:R-:W-:Y:S07]  /*204c0*/  @!P1 ARRIVES.LDGSTSBAR.64.TRANSCNT [UR4+0x38870] ;  /* 0x03887000ff0099b0 */ /* 0x000fee0008000a84 */
[----:B------:R-:W-:Y:S05]  /*204d0*/  @P0 BRA.U.ANY `(.L_x_751) ;  /* 0xfffffffd00e80947 */ /* 0x000fea000393ffff */
[----:B------:R-:W-:Y:S01]  /*204e0*/  NOP ;  /* 0x0000000000007918 */ /* 0x000fe20000000000 */
[----:B------:R-:W-:-:S13]  /*204f0*/  LOP3.LUT P6, RZ, R22, 0x4, RZ, 0xc0, !PT ;  /* 0x0000000416ff7812 */ /* 0x000fda00078cc0ff */
[----:B------:R-:W-:Y:S05]  /*20500*/  @!P6 BRA `(.L_x_752) ;  /* 0x000000000004e947 */ /* 0x000fea0003800000 */
[----:B------:R-:W-:Y:S01]  /*20510*/  BPT.TRAP 0x1 ;  /* 0x000000040000795c */ /* 0x000fe20000300000 */
.L_x_752:
[----:B------:R2:W-:Y:S01]  /*20520*/  SYNCS.ARRIVE.TRANS64.A1T0 RZ, [R6+URZ+0x38870], RZ ;  /* 0x038870ff06ff79a7 */ /* 0x0005e2000810003f */
[----:B------:R-:W-:Y:S05]  /*20530*/  @!P6 BRA `(.L_x_753) ;  /* 0x000000000004e947 */ /* 0x000fea0003800000 */
[----:B------:R-:W-:Y:S01]  /*20540*/  BPT.TRAP 0x1 ;  /* 0x000000040000795c */ /* 0x000fe20000300000 */
.L_x_753:
[----:B------:R-:W3:Y:S01]  /*20550*/  SYNCS.PHASECHK.TRANS64.TRYWAIT P0, [R6+URZ+0x38840], R29 ;  /* 0x0388401d060075a7 */ /* 0x000ee2000800017f */
[----:B------:R-:W-:Y:S04]  /*20560*/  BSSY B0, `(.L_x_754) ;  /* 0x0000002000007945 */ /* 0x000fe80003800000 */
[----:B---3--:R-:W-:Y:S05]  /*20570*/  @!P0 BRA `(.L_x_755) ;  /* 0x0000009000988947 */ /* 0x008fea0003800000 */
.L_x_1007:
[----:B------:R-:W-:Y:S05]  /*20580*/  BSYNC B0 ;  /* 0x0000000000007941 */ /* 0x000fea0003800000 */
.L_x_754:
[----:B------:R-:W4:Y:S01]  /*20590*/  LDL R7, [R1+0x4] ;  /* 0x0000040001077983 */ /* 0x000f220000100800 */
[----:B------:R-:W-:Y:S01]  /*205a0*/  ULDC.64 UR4, c[0x0][0x300] ;  /* 0x0000c00000047ab9 */ /* 0x000fe20000000a00 */
[----:B------:R-:W-:Y:S01]  /*205b0*/  ULDC.64 UR6, c[0x0][0x2e8] ;  /* 0x0000ba0000067ab9 */ /* 0x000fe20000000a00 */
[----:B------:R-:W-:Y:S01]  /*205c0*/  IMAD R0, R20, UR4, RZ ;  /* 0x0000000414007c24 */ /* 0x000fe2000f8e02ff */
[----:B------:R-:W-:Y:S01]  /*205d0*/  LOP3.LUT R10, R34, 0x80, RZ, 0xfc, !PT ;  /* 0x00000080220a7812 */ /* 0x000fe200078efcff */
[----:B0-----:R-:W-:-:S04]  /*205e0*/  IMAD.WIDE.U32 R8, R4, UR4, RZ ;  /* 0x0000000404087c25 */ /* 0x001fc8000f8e00ff */
[----:B------:R-:W-:Y:S01]  /*205f0*/  IMAD R0, R4, UR5, R0 ;  /* 0x0000000504007c24 */ /* 0x000fe2000f8e0200 */
[----:B------:R-:W-:Y:S02]  /*20600*/  ULDC.64 UR4, c[0x0][0x310] ;  /* 0x0000c40000047ab9 */ /* 0x000fe40000000a00 */
[----:B------:R-:W-:Y:S02]  /*20610*/  IMAD R21, R21, UR4, RZ ;  /* 0x0000000415157c24 */ /* 0x000fe4000f8e02ff */
[----:B------:R-:W-:Y:S02]  /*20620*/  IMAD.IADD R9, R9, 0x1, R0 ;  /* 0x0000000109097824 */ /* 0x000fe400078e0200 */
[----:B------:R-:W-:-:S04]  /*20630*/  IMAD.WIDE.U32 R8, R3, UR4, R8 ;  /* 0x0000000403087c25 */ /* 0x000fc8000f8e0008 */
[----:B------:R-:W-:Y:S01]  /*20640*/  IMAD R3, R3, UR5, R21 ;  /* 0x0000000503037c24 */ /* 0x000fe2000f8e0215 */
[----:B------:R-:W-:Y:S01]  /*20650*/  ULDC.64 UR4, c[0x0][0x308] ;  /* 0x0000c20000047ab9 */ /* 0x000fe20000000a00 */
[----:B------:R-:W-:-:S03]  /*20660*/  IMAD.MOV.U32 R2, RZ, RZ, R8 ;  /* 0x000000ffff027224 */ /* 0x000fc600078e0008 */
[----:B------:R-:W-:-:S03]  /*20670*/  IADD3 R3, R9, R3, RZ ;  /* 0x0000000309037210 */ /* 0x000fc60007ffe0ff */
[----:B------:R-:W-:-:S03]  /*20680*/  IMAD.WIDE.U32 R2, R18, UR4, R2 ;  /* 0x0000000412027c25 */ /* 0x000fc6000f8e0002 */
[----:B------:R-:W-:Y:S01]  /*20690*/  IADD3 R4, P0, R2, UR6, RZ ;  /* 0x0000000602047c10 */ /* 0x000fe2000ff1e0ff */
[----:B----4-:R-:W-:Y:S01]  /*206a0*/  IMAD R0, R7, UR4, RZ ;  /* 0x0000000407007c24 */ /* 0x010fe2000f8e02ff */
[----:B------:R-:W-:Y:S01]  /*206b0*/  UMOV UR4, 0xffffffff ;  /* 0xffffffff00047882 */ /* 0x000fe20000000000 */
[----:B------:R-:W0:Y:S02]  /*206c0*/  LDC R7, c[0x0][0x2f4] ;  /* 0x0000bd00ff077b82 */ /* 0x000e240000000800 */
[----:B------:R-:W-:-:S05]  /*206d0*/  IMAD R0, R18, UR5, R0 ;  /* 0x0000000512007c24 */ /* 0x000fca000f8e0200 */
[----:B------:R-:W-:Y:S02]  /*206e0*/  IADD3.X R0, R3, UR7, R0, P0, !PT ;  /* 0x0000000703007c10 */ /* 0x000fe400087fe400 */
[----:B0-----:R-:W-:Y:S01]  /*206f0*/  ISETP.GE.AND P1, PT, R10, R7, PT ;  /* 0x000000070a00720c */ /* 0x001fe20003f26270 */
[----:B------:R-:W-:-:S12]  /*20700*/  BRA.DIV UR4, `(.L_x_756) ;  /* 0x0000009204487947 */ /* 0x000fd8000b800000 */
[----:B------:R-:W0:Y:S01]  /*20710*/  SHFL.IDX PT, R3, R4, RZ, 0x181f ;  /* 0x00181fff04037589 */ /* 0x000e2200000e0000 */
[----:B------:R-:W-:Y:S02]  /*20720*/  LOP3.LUT R22, R22, 0xfffffbff, RZ, 0xc0, !PT ;  /* 0xfffffbff16167812 */ /* 0x000fe400078ec0ff */
[----:B------:R-:W-:Y:S01]  /*20730*/  ISETP.GE.AND P6, PT, R34, R7, PT ;  /* 0x000000072200720c */ /* 0x000fe20003fc6270 */
[----:B------:R-:W4:Y:S01]  /*20740*/  SHFL.IDX PT, R2, R0, RZ, 0x181f ;  /* 0x00181fff00027589 */ /* 0x000f2200000e0000 */
[----:B------:R-:W-:-:S04]  /*20750*/  @P4 LOP3.LUT R22, R22, 0x400, RZ, 0xfc, !PT ;  /* 0x0000040016164812 */ /* 0x000fc800078efcff */
[C---:B------:R-:W-:Y:S02]  /*20760*/  LOP3.LUT P4, RZ, R22.reuse, 0x20, RZ, 0xc0, !PT ;  /* 0x0000002016ff7812 */ /* 0x040fe4000788c0ff */
[----:B------:R-:W-:-:S04]  /*20770*/  LOP3.LUT R22, R22, 0xfffffdff, RZ, 0xc0, !PT ;  /* 0xfffffdff16167812 */ /* 0x000fc800078ec0ff */
[----:B------:R-:W-:-:S04]  /*20780*/  @P3 LOP3.LUT R22, R22, 0x200, RZ, 0xfc, !PT ;  /* 0x0000020016163812 */ /* 0x000fc800078efcff */
[C---:B------:R-:W-:Y:S02]  /*20790*/  LOP3.LUT P3, RZ, R22.reuse, 0x10, RZ, 0xc0, !PT ;  /* 0x0000001016ff7812 */ /* 0x040fe4000786c0ff */
[----:B------:R-:W-:Y:S02]  /*207a0*/  LOP3.LUT R22, R22, 0xfffffeff, RZ, 0xc0, !PT ;  /* 0xfffffeff16167812 */ /* 0x000fe400078ec0ff */
[----:B0-----:R-:W-:Y:S02]  /*207b0*/  @P4 IADD3 R3, P0, R34, R3, RZ ;  /* 0x0000000322034210 */ /* 0x001fe40007f1e0ff */
[----:B------:R-:W-:-:S03]  /*207c0*/  @P2 LOP3.LUT R22, R22, 0x100, RZ, 0xfc, !PT ;  /* 0x0000010016162812 */ /* 0x000fc600078efcff */
[----:B----4-:R-:W-:Y:S01]  /*207d0*/  @P4 IMAD.X R2, RZ, RZ, R2, P0 ;  /* 0x000000ffff024224 */ /* 0x010fe200000e0602 */
[----:B------:R-:W-:-:S04]  /*207e0*/  LOP3.LUT P2, RZ, R22, 0x8, RZ, 0xc0, !PT ;  /* 0x0000000816ff7812 */ /* 0x000fc8000784c0ff */
[----:B------:R-:W-:-:S04]  /*207f0*/  @P4 LOP3.LUT R3, R3, R2, RZ, 0x3c, !PT ;  /* 0x0000000203034212 */ /* 0x000fc800078e3cff */
[----:B------:R-:W-:-:S04]  /*20800*/  @P4 LOP3.LUT R2, R3, R2, RZ, 0x3c, !PT ;  /* 0x0000000203024212 */ /* 0x000fc800078e3cff */
[----:B------:R-:W-:-:S05]  /*20810*/  @P4 LOP3.LUT R3, R3, R2, RZ, 0x3c, !PT ;  /* 0x0000000203034212 */ /* 0x000fca00078e3cff */
[----:B------:R-:W-:Y:S01]  /*20820*/  @!PT LDS RZ, [RZ] ;  /* 0x00000000fffff984 */ /* 0x000fe20000000800 */
[----:B------:R-:W-:Y:S04]  /*20830*/  @P4 LDGSTS.E.BYPASS.LTC128B.128 [R5+0x28400], desc[UR36][R2.64], !P6 ;  /* 0x2840000002054fae */ /* 0x000fe8000f101d64 */
[----:B------:R0:W-:Y:S01]  /*20840*/  @P4 LDGSTS.E.BYPASS.LTC128B.128 [R5+0x2c400], desc[UR36][R2.64+0x80], !P1 ;  /* 0x2c40008002054fae */ /* 0x0001e2000c901d64 */
[----:B------:R-:W-:-:S03]  /*20850*/  LOP3.LUT P4, RZ, R22, 0x400, RZ, 0xc0, !PT ;  /* 0x0000040016ff7812 */ /* 0x000fc6000788c0ff */
[----:B0-----:R-:W0:Y:S04]  /*20860*/  SHFL.IDX PT, R3, R4, 0x1, 0x181f ;  /* 0x00381f0004037f89 */ /* 0x001e2800000e0000 */
[----:B------:R-:W4:Y:S01]  /*20870*/  SHFL.IDX PT, R2, R0, 0x1, 0x181f ;  /* 0x00381f0000027f89 */ /* 0x000f2200000e0000 */
[----:B0-----:R-:W-:-:S05]  /*20880*/  @P3 IADD3 R3, P0, R34, R3, RZ ;  /* 0x0000000322033210 */ /* 0x001fca0007f1e0ff */
[----:B----4-:R-:W-:-:S05]  /*20890*/  @P3 IMAD.X R2, RZ, RZ, R2, P0 ;  /* 0x000000ffff023224 */ /* 0x010fca00000e0602 */
[----:B------:R-:W-:-:S04]  /*208a0*/  @P3 LOP3.LUT R3, R3, R2, RZ, 0x3c, !PT ;  /* 0x0000000203033212 */ /* 0x000fc800078e3cff */
[----:B------:R-:W-:-:S04]  /*208b0*/  @P3 LOP3.LUT R2, R3, R2, RZ, 0x3c, !PT ;  /* 0x0000000203023212 */ /* 0x000fc800078e3cff */
[----:B------:R-:W-:-:S05]  /*208c0*/  @P3 LOP3.LUT R3, R3, R2, RZ, 0x3c, !PT ;  /* 0x0000000203033212 */ /* 0x000fca00078e3cff */
[----:B------:R-:W-:Y:S04]  /*208d0*/  @P3 LDGSTS.E.BYPASS.LTC128B.128 [R5+0x28c00], desc[UR36][R2.64], !P6 ;  /* 0x28c0000002053fae */ /* 0x000fe8000f101d64 */
[----:B------:R0:W-:Y:S01]  /*208e0*/  @P3 LDGSTS.E.BYPASS.LTC128B.128 [R5+0x2cc00], desc[UR36][R2.64+0x80], !P1 ;  /* 0x2cc0008002053fae */ /* 0x0001e2000c901d64 */
[----:B------:R-:W-:-:S03]  /*208f0*/  LOP3.LUT P3, RZ, R22, 0x200, RZ, 0xc0, !PT ;  /* 0x0000020016ff7812 */ /* 0x000fc6000786c0ff */
[----:B0-----:R-:W0:Y:S04]  /*20900*/  SHFL.IDX PT, R3, R4, 0x2, 0x181f ;  /* 0x00581f0004037f89 */ /* 0x001e2800000e0000 */
[----:B------:R-:W4:Y:S01]  /*20910*/  SHFL.IDX PT, R2, R0, 0x2, 0x181f ;  /* 0x00581f0000027f89 */ /* 0x000f2200000e0000 */
[----:B0-----:R-:W-:-:S04]  /*20920*/  @P2 IADD3 R3, P0, R34, R3, RZ ;  /* 0x0000000322032210 */ /* 0x001fc80007f1e0ff */
[----:B----4-:R-:W-:-:S04]  /*20930*/  @P2 IADD3.X R2, RZ, R2, RZ, P0, !PT ;  /* 0x00000002ff022210 */ /* 0x010fc800007fe4ff */
        /* <DEDUP_REMOVED lines=14> */
[----:B------:R0:W-:Y:S04]  /*20a20*/  @P5 LDGSTS.E.BYPASS.LTC128B.128 [R5+0x2dc00], desc[UR36][R2.64+0x80], !P1 ;  /* 0x2dc0008002055fae */ /* 0x0001e8000c901d64 */
        /* <DEDUP_REMOVED lines=19> */
[----:B------:R-:W4:Y:S04]  /*20b60*/  SHFL.IDX PT, R2, R0, 0x6, 0x181f ;  /* 0x00d81f0000027f89 */ /* 0x000f2800000e0000 */
[----:B------:R-:W1:Y:S04]  /*20b70*/  SHFL.IDX PT, R4, R4, 0x7, 0x181f ;  /* 0x00f81f0004047f89 */ /* 0x000e6800000e0000 */
[----:B------:R-:W1:Y:S01]  /*20b80*/  SHFL.IDX PT, R0, R0, 0x7, 0x181f ;  /* 0x00f81f0000007f89 */ /* 0x000e6200000e0000 */
[----:B0-----:R-:W-:-:S04]  /*20b90*/  @P2 IADD3 R3, P0, R34, R3, RZ ;  /* 0x0000000322032210 */ /* 0x001fc80007f1e0ff */
[----:B----4-:R-:W-:-:S04]  /*20ba0*/  @P2 IADD3.X R2, RZ, R2, RZ, P0, !PT ;  /* 0x00000002ff022210 */ /* 0x010fc800007fe4ff */
[----:B------:R-:W-:-:S04]  /*20bb0*/  @P2 LOP3.LUT R3, R3, R2, RZ, 0x3c, !PT ;  /* 0x0000000203032212 */ /* 0x000fc800078e3cff */
[----:B------:R-:W-:-:S04]  /*20bc0*/  @P2 LOP3.LUT R2, R3, R2, RZ, 0x3c, !PT ;  /* 0x0000000203022212 */ /* 0x000fc800078e3cff */
[----:B------:R-:W-:-:S05]  /*20bd0*/  @P2 LOP3.LUT R3, R3, R2, RZ, 0x3c, !PT ;  /* 0x0000000203032212 */ /* 0x000fca00078e3cff */
[----:B------:R4:W-:Y:S04]  /*20be0*/  @P2 LDGSTS.E.BYPASS.LTC128B.128 [R5+0x2b400], desc[UR36][R2.64], !P6 ;  /* 0x2b40000002052fae */ /* 0x0009e8000f101d64 */
[----:B-1----:R4:W-:Y:S02]  /*20bf0*/  @P2 LDGSTS.E.BYPASS.LTC128B.128 [R5+0x2f400], desc[UR36][R2.64+0x80], !P1 ;  /* 0x2f40008002052fae */ /* 0x0029e4000c901d64 */
.L_x_1025:
[----:B------:R-:W-:Y:S02]  /*20c00*/  LOP3.LUT P2, RZ, R22, 0x40, RZ, 0xc0, !PT ;  /* 0x0000004016ff7812 */ /* 0x000fe4000784c0ff */
[----:B------:R-:W-:-:S11]  /*20c10*/  ISETP.GE.AND P3, PT, R34, R7, PT ;  /* 0x000000072200720c */ /* 0x000fd60003f66270 */
[----:B0---4-:R-:W-:-:S05]  /*20c20*/  @P2 IADD3 R2, P0, R34, R4, RZ ;  /* 0x0000000422022210 */ /* 0x011fca0007f1e0ff */
[----:B------:R-:W-:Y:S01]  /*20c30*/  @P2 IMAD.X R0, RZ, RZ, R0, P0 ;  /* 0x000000ffff002224 */ /* 0x000fe200000e0600 */
[----:B------:R-:W-:-:S03]  /*20c40*/  PLOP3.LUT P0, PT, PT, PT, PT, 0x80, 0x0 ;  /* 0x000000000000781c */ /* 0x000fc60003f0f070 */
[----:B------:R-:W-:-:S05]  /*20c50*/  @P2 IMAD.MOV.U32 R3, RZ, RZ, R0 ;  /* 0x000000ffff032224 */ /* 0x000fca00078e0000 */
[----:B------:R-:W-:Y:S01]  /*20c60*/  @!PT LDS RZ, [RZ] ;  /* 0x00000000fffff984 */ /* 0x000fe20000000800 */
[----:B------:R-:W-:Y:S01]  /*20c70*/  @!PT LDS RZ, [RZ] ;  /* 0x00000000fffff984 */ /* 0x000fe20000000800 */
[----:B------:R-:W-:Y:S01]  /*20c80*/  @!PT LDS RZ, [RZ] ;  /* 0x00000000fffff984 */ /* 0x000fe20000000800 */
[----:B------:R0:W-:Y:S04]  /*20c90*/  @P2 LDGSTS.E.BYPASS.LTC128B.128 [R5+0x2bc00], desc[UR36][R2.64], !P3 ;  /* 0x2bc0000002052fae */ /* 0x0001e8000d901d64 */
[----:B------:R0:W-:Y:S01]  /*20ca0*/  @P2 LDGSTS.E.BYPASS.LTC128B.128 [R5+0x2fc00], desc[UR36][R2.64+0x80], !P1 ;  /* 0x2fc0008002052fae */ /* 0x0001e2000c901d64 */
[----:B------:R-:W-:Y:S01]  /*20cb0*/  NOP ;  /* 0x0000000000007918 */ /* 0x000fe20000000000 */
.L_x_757:
        /* <DEDUP_REMOVED lines=10> */
.L_x_758:
[----:B0-----:R0:W5:Y:S01]  /*20d60*/  LDL.LU R3, [R1+0x2c] ;  /* 0x00002c0001037983 */ /* 0x0011620000300800 */
[----:B------:R0:W-:Y:S02]  /*20d70*/  SYNCS.ARRIVE.TRANS64.A1T0 RZ, [R6+URZ+0x38830], RZ ;  /* 0x038830ff06ff79a7 */ /* 0x0001e4000810003f */
[----:B------:R-:W-:Y:S05]  /*20d80*/  WARPSYNC.ALL ;  /* 0x0000000000007948 */ /* 0x000fea0003800000 */
[----:B------:R-:W-:Y:S01]  /*20d90*/  ULDC.64 UR4, c[0x0][0x298] ;  /* 0x0000a60000047ab9 */ /* 0x000fe20000000a00 */
[----:B------:R-:W-:Y:S01]  /*20da0*/  VIADD R0, R23, 0x20400 ;  /* 0x0002040017007836 */ /* 0x000fe20000000000 */
[----:B------:R-:W-:Y:S01]  /*20db0*/  SHF.R.S32.HI R2, RZ, 0x1f, R32 ;  /* 0x0000001fff027819 */ /* 0x000fe20000011420 */
[----:B------:R-:W-:Y:S01]  /*20dc0*/  IMAD.WIDE.U32 R4, R32, UR4, RZ ;  /* 0x0000000420047c25 */ /* 0x000fe2000f8e00ff */
[----:B------:R-:W-:Y:S01]  /*20dd0*/  ULDC.64 UR6, c[0x0][0xa00] ;  /* 0x0002800000067ab9 */ /* 0x000fe20000000a00 */
[----:B------:R-:W-:Y:S01]  /*20de0*/  BSSY B6, `(.L_x_759) ;  /* 0x000001c000067945 */ /* 0x000fe20003800000 */
[----:B------:R-:W-:Y:S01]  /*20df0*/  BAR.SYNC.DEFER_BLOCKING 0x8, 0x180 ;  /* 0x0206000000007b1d */ /* 0x000fe20000010000 */
[----:B------:R-:W-:Y:S01]  /*20e00*/  LOP3.LUT P1, RZ, R0, 0x3ff, RZ, 0xc0, !PT ;  /* 0x000003ff00ff7812 */ /* 0x000fe2000782c0ff */
[----:B------:R-:W-:Y:S01]  /*20e10*/  IMAD R2, R2, UR4, RZ ;  /* 0x0000000402027c24 */ /* 0x000fe2000f8e02ff */
[----:B------:R-:W-:-:S03]  /*20e20*/  ISETP.NE.U32.AND P0, PT, RZ, UR6, PT ;  /* 0x00000006ff007c0c */ /* 0x000fc6000bf05070 */
[----:B---3--:R-:W-:Y:S01]  /*20e30*/  IMAD R29, R32, UR5, R2 ;  /* 0x00000005201d7c24 */ /* 0x008fe2000f8e0202 */
[----:B------:R-:W-:Y:S01]  /*20e40*/  ISETP.NE.AND.EX P0, PT, RZ, UR7, PT, P0 ;  /* 0x00000007ff007c0c */ /* 0x000fe2000bf05300 */
[----:B------:R1:W-:Y:S03]  /*20e50*/  STL.64 [R1+0x30], R4 ;  /* 0x0000300401007387 */ /* 0x0003e60000100a00 */
[----:B------:R-:W-:Y:S02]  /*20e60*/  SEL R28, R28, RZ, !P0 ;  /* 0x000000ff1c1c7207 */ /* 0x000fe40004000000 */
[----:B------:R-:W-:Y:S02]  /*20e70*/  IADD3 R29, R5, R29, RZ ;  /* 0x0000001d051d7210 */ /* 0x000fe40007ffe0ff */
[----:B-----5:R-:W-:Y:S01]  /*20e80*/  SEL R30, R3, RZ, !P0 ;  /* 0x000000ff031e7207 */ /* 0x020fe20004000000 */
[----:B------:R-:W-:Y:S06]  /*20e90*/  @!P1 BRA `(.L_x_760) ;  /* 0x0000000000409947 */ /* 0x000fec0003800000 */
[----:B------:R-:W-:Y:S01]  /*20ea0*/  MOV R2, 0x0 ;  /* 0x0000000000027802 */ /* 0x000fe20000000f00 */
[----:B------:R-:W-:Y:S01]  /*20eb0*/  ULDC.64 UR4, c[0x4][0x1b0] ;  /* 0x01006c0000047ab9 */ /* 0x000fe20000000a00 */
[----:B------:R-:W-:Y:S01]  /*20ec0*/  ULDC.64 UR6, c[0x4][0x1b8] ;  /* 0x01006e0000067ab9 */ /* 0x000fe20000000a00 */
[----:B------:R-:W-:Y:S01]  /*20ed0*/  ULDC.64 UR8, c[0x4][0x120] ;  /* 0x0100480000087ab9 */ /* 0x000fe20000000a00 */
[----:B-1----:R-:W-:Y:S01]  /*20ee0*/  IMAD.U32 R4, RZ, RZ, UR4 ;  /* 0x00000004ff047e24 */ /* 0x002fe2000f8e00ff */
[----:B------:R-:W-:Y:S01]  /*20ef0*/  MOV R7, UR7 ;  /* 0x0000000700077c02 */ /* 0x000fe20008000f00 */
[----:B------:R-:W1:Y:S01]  /*20f00*/  LDC.64 R2, c[0x4][R2] ;  /* 0x0100000002027b82 */ /* 0x000e620000000a00 */
[----:B------:R-:W-:Y:S01]  /*20f10*/  IMAD.U32 R5, RZ, RZ, UR5 ;  /* 0x00000005ff057e24 */ /* 0x000fe2000f8e00ff */
[----:B------:R-:W-:Y:S01]  /*20f20*/  MOV R12, 0x1 ;  /* 0x00000001000c7802 */ /* 0x000fe20000000f00 */
[----:B0-2---:R-:W-:Y:S02]  /*20f30*/  IMAD.U32 R6, RZ, RZ, UR6 ;  /* 0x00000006ff067e24 */ /* 0x005fe4000f8e00ff */
[----:B------:R-:W-:-:S02]  /*20f40*/  IMAD.U32 R10, RZ, RZ, UR8 ;  /* 0x00000008ff0a7e24 */ /* 0x000fc4000f8e00ff */
[----:B------:R-:W-:Y:S02]  /*20f50*/  IMAD.U32 R11, RZ, RZ, UR9 ;  /* 0x00000009ff0b7e24 */ /* 0x000fe4000f8e00ff */
[----:B------:R-:W-:Y:S02]  /*20f60*/  IMAD.MOV.U32 R8, RZ, RZ, 0x70 ;  /* 0x00000070ff087424 */ /* 0x000fe400078e00ff */
[----:B------:R-:W-:-:S07]  /*20f70*/  IMAD.MOV.U32 R13, RZ, RZ, RZ ;  /* 0x000000ffff0d7224 */ /* 0x000fce00078e00ff */
[----:B------:R-:W-:-:S07]  /*20f80*/  LEPC R20, `(.L_x_760) ;  /* 0x000000001014794e */ /* 0x000fce0000000000 */
[----:B-1----:R-:W-:Y:S05]  /*20f90*/  CALL.ABS.NOINC R2 ;  /* 0x0000000002007343 */ /* 0x002fea0003c00000 */
.L_x_760:
[----:B------:R-:W-:Y:S05]  /*20fa0*/  BSYNC B6 ;  /* 0x0000000000067941 */ /* 0x000fea0003800000 */
.L_x_759:
[----:B------:R-:W3:Y:S01]  /*20fb0*/  LDL.LU.64 R2, [R1+0x30] ;  /* 0x0000300001027983 */ /* 0x000ee20000300a00 */
[----:B------:R-:W-:Y:S01]  /*20fc0*/  ULDC.64 UR4, c[0x0][0x2d8] ;  /* 0x0000b60000047ab9 */ /* 0x000fe20000000a00 */
[----:B------:R-:W4:Y:S01]  /*20fd0*/  LDC R8, c[0x0][0x448] ;  /* 0x00011200ff087b82 */ /* 0x000f220000000800 */
[----:B------:R-:W0:Y:S01]  /*20fe0*/  S2R R21, SR_TID.X ;  /* 0x0000000000157919 */ /* 0x000e220000002100 */
[----:B-1----:R-:W-:Y:S01]  /*20ff0*/  IMAD.SHL.U32 R4, R17, 0x80, RZ ;  /* 0x0000008011047824 */ /* 0x002fe200078e00ff */
[----:B------:R-:W-:Y:S01]  /*21000*/  LOP3.LUT R10, R34, 0x80, RZ, 0xfc, !PT ;  /* 0x00000080220a7812 */ /* 0x000fe200078efcff */
[----:B------:R-:W-:Y:S01]  /*21010*/  ULDC.64 UR6, c[0x0][0x280] ;  /* 0x0000a00000067ab9 */ /* 0x000fe20000000a00 */
[----:B------:R-:W3:Y:S04]  /*21020*/  LDL R20, [R1+0x4] ;  /* 0x0000040001147983 */ /* 0x000ee80000100800 */
[----:B------:R1:W5:Y:S01]  /*21030*/  LDL R9, [R1+0x28] ;  /* 0x0000280001097983 */ /* 0x0003620000100800 */
[----:B----4-:R-:W-:-:S13]  /*21040*/  ISETP.NE.AND P0, PT, R8, 0x1, PT ;  /* 0x000000010800780c */ /* 0x010fda0003f05270 */
[----:B------:R-:W4:Y:S01]  /*21050*/  @P0 LDC R5, c[0x0][0x44c] ;  /* 0x00011300ff050b82 */ /* 0x000f220000000800 */
[C---:B0-----:R-:W-:Y:S01]  /*21060*/  LOP3.LUT R32, R21.reuse, 0x7f, RZ, 0xc0, !PT ;  /* 0x0000007f15207812 */ /* 0x041fe200078ec0ff */
[----:B------:R-:W-:-:S03]  /*21070*/  IMAD.SHL.U32 R21, R21, 0x10, RZ ;  /* 0x0000001015157824 */ /* 0x000fc600078e00ff */
[----:B------:R-:W-:-:S04]  /*21080*/  SHF.R.U32.HI R32, RZ, 0x3, R32 ;  /* 0x00000003ff207819 */ /* 0x000fc80000011620 */
[----:B------:R-:W-:-:S04]  /*21090*/  LOP3.LUT R21, R32, 0x70, R21, 0xf8, !PT ;  /* 0x0000007020157812 */ /* 0x000fc800078ef815 */
[----:B--2---:R-:W-:Y:S01]  /*210a0*/  LOP3.LUT R6, R21, R4, RZ, 0xfc, !PT ;  /* 0x0000000415067212 */ /* 0x004fe200078efcff */
[----:B---3--:R-:W-:Y:S02]  /*210b0*/  IMAD.MOV.U32 R3, RZ, RZ, R29 ;  /* 0x000000ffff037224 */ /* 0x008fe400078e001d */
[----:B------:R-:W-:Y:S02]  /*210c0*/  IMAD R0, R20, UR4, RZ ;  /* 0x0000000414007c24 */ /* 0x000fe4000f8e02ff */
[----:B------:R1:W5:Y:S01]  /*210d0*/  LDL R20, [R1+0x38] ;  /* 0x0000380001147983 */ /* 0x0003620000100800 */
[----:B------:R-:W-:-:S04]  /*210e0*/  IMAD.WIDE.U32 R2, R18, UR4, R2 ;  /* 0x0000000412027c25 */ /* 0x000fc8000f8e0002 */
[----:B------:R-:W-:Y:S01]  /*210f0*/  IMAD R0, R18, UR5, R0 ;  /* 0x0000000512007c24 */ /* 0x000fe2000f8e0200 */
[----:B------:R-:W-:-:S03]  /*21100*/  ULDC.64 UR4, c[0x0][0x2e0] ;  /* 0x0000b80000047ab9 */ /* 0x000fc60000000a00 */
[----:B------:R-:W-:Y:S02]  /*21110*/  IMAD.IADD R3, R3, 0x1, R0 ;  /* 0x0000000103037824 */ /* 0x000fe400078e0200 */
[----:B------:R-:W-:Y:S02]  /*21120*/  IMAD R0, R30, UR4, RZ ;  /* 0x000000041e007c24 */ /* 0x000fe4000f8e02ff */
[----:B------:R-:W-:-:S04]  /*21130*/  IMAD.WIDE.U32 R2, R28, UR4, R2 ;  /* 0x000000041c027c25 */ /* 0x000fc8000f8e0002 */
[----:B------:R-:W-:Y:S01]  /*21140*/  IMAD R0, R28, UR5, R0 ;  /* 0x000000051c007c24 */ /* 0x000fe2000f8e0200 */
[----:B------:R-:W0:Y:S01]  /*21150*/  S2R R21, SR_TID.X ;  /* 0x0000000000157919 */ /* 0x000e220000002100 */
[----:B----4-:R-:W-:Y:S01]  /*21160*/  @P0 IMAD.HI.U32 R7, R6, R5, RZ ;  /* 0x0000000506070227 */ /* 0x010fe200078e00ff */
[----:B------:R-:W-:Y:S02]  /*21170*/  ULDC.64 UR4, c[0x0][0x2d0] ;  /* 0x0000b40000047ab9 */ /* 0x000fe40000000a00 */
[----:B------:R-:W-:Y:S02]  /*21180*/  IADD3 R3, R3, R0, RZ ;  /* 0x0000000003037210 */ /* 0x000fe40007ffe0ff */
[----:B------:R-:W2:Y:S01]  /*21190*/  @P0 LDC R0, c[0x0][0x450] ;  /* 0x00011400ff000b82 */ /* 0x000ea20000000800 */
[----:B------:R-:W-:Y:S01]  /*211a0*/  IMAD.MOV.U32 R5, RZ, RZ, R6 ;  /* 0x000000ffff057224 */ /* 0x000fe200078e0006 */
[----:B--2---:R-:W-:-:S04]  /*211b0*/  @P0 SHF.R.U32.HI R5, RZ, R0, R7 ;  /* 0x00000000ff050219 */ /* 0x004fc80000011607 */
[----:B------:R-:W-:-:S05]  /*211c0*/  IADD3 R0, -R5, RZ, RZ ;  /* 0x000000ff05007210 */ /* 0x000fca0007ffe1ff */
[----:B------:R-:W-:Y:S01]  /*211d0*/  IMAD R0, R8, R0, R6 ;  /* 0x0000000008007224 */ /* 0x000fe200078e0206 */
[----:B------:R-:W-:Y:S01]  /*211e0*/  SHF.R.S32.HI R6, RZ, 0x1f, R5 ;  /* 0x0000001fff067819 */ /* 0x000fe20000011405 */
[----:B------:R-:W-:-:S04]  /*211f0*/  IMAD.WIDE.U32 R2, R5, UR4, R2 ;  /* 0x0000000405027c25 */ /* 0x000fc8000f8e0002 */
[----:B------:R-:W-:-:S04]  /*21200*/  IMAD R6, R6, UR4, RZ ;  /* 0x0000000406067c24 */ /* 0x000fc8000f8e02ff */
[----:B------:R-:W-:Y:S01]  /*21210*/  IMAD R6, R5, UR5, R6 ;  /* 0x0000000505067c24 */ /* 0x000fe2000f8e0206 */
[----:B------:R-:W-:Y:S01]  /*21220*/  SHF.R.S32.HI R5, RZ, 0x1f, R0 ;  /* 0x0000001fff057819 */ /* 0x000fe20000011400 */
[----:B------:R-:W-:Y:S02]  /*21230*/  ULDC.64 UR4, c[0x0][0x2c8] ;  /* 0x0000b20000047ab9 */ /* 0x000fe40000000a00 */
[----:B------:R-:W-:Y:S02]  /*21240*/  IMAD.IADD R3, R3, 0x1, R6 ;  /* 0x0000000103037824 */ /* 0x000fe400078e0206 */
[----:B------:R-:W-:Y:S02]  /*21250*/  IMAD R5, R5, UR4, RZ ;  /* 0x0000000405057c24 */ /* 0x000fe4000f8e02ff */
[----:B------:R-:W-:Y:S01]  /*21260*/  IMAD.WIDE.U32 R2, R0, UR4, R2 ;  /* 0x0000000400027c25 */ /* 0x000fe2000f8e0002 */
[----:B------:R-:W-:-:S03]  /*21270*/  ULDC UR4, c[0x0][0x2b8] ;  /* 0x0000ae0000047ab9 */ /* 0x000fc60000000800 */
[----:B------:R-:W-:Y:S01]  /*21280*/  IMAD R5, R0, UR5, R5 ;  /* 0x0000000500057c24 */ /* 0x000fe2000f8e0205 */
[----:B------:R-:W-:Y:S02]  /*21290*/  IADD3 R0, P2, R2, UR6, RZ ;  /* 0x0000000602007c10 */ /* 0x000fe4000ff5e0ff */
[----:B------:R-:W-:Y:S02]  /*212a0*/  ISETP.GE.AND P0, PT, R34, UR4, PT ;  /* 0x0000000422007c0c */ /* 0x000fe4000bf06270 */
[----:B------:R-:W-:Y:S01]  /*212b0*/  ISETP.GE.AND P1, PT, R10, UR4, PT ;  /* 0x000000040a007c0c */ /* 0x000fe2000bf26270 */
[----:B------:R-:W-:Y:S01]  /*212c0*/  UMOV UR4, 0xffffffff ;  /* 0xffffffff00047882 */ /* 0x000fe20000000000 */
[----:B0-----:R-:W-:Y:S02]  /*212d0*/  LOP3.LUT R21, R21, 0x7f, RZ, 0xc0, !PT ;  /* 0x0000007f15157812 */ /* 0x001fe400078ec0ff */
[----:B------:R-:W-:Y:S02]  /*212e0*/  IADD3.X R5, R3, UR7, R5, P2, !PT ;  /* 0x0000000703057c10 */ /* 0x000fe400097fe405 */
[----:B------:R-:W-:Y:S01]  /*212f0*/  SHF.R.U32.HI R10, RZ, 0x3, R21 ;  /* 0x00000003ff0a7819 */ /* 0x000fe20000011615 */
[----:B-1----:R-:W-:Y:S06]  /*21300*/  BRA.DIV UR4, `(.L_x_761) ;  /* 0x0000009204187947 */ /* 0x002fec000b800000 */
[----:B------:R-:W0:Y:S01]  /*21310*/  SHFL.IDX PT, R3, R0, RZ, 0x181f ;  /* 0x00181fff00037589 */ /* 0x000e2200000e0000 */
[----:B-----5:R-:W-:Y:S02]  /*21320*/  IMAD R6, R20, R8, RZ ;  /* 0x0000000814067224 */ /* 0x020fe400078e02ff */
[----:B------:R-:W-:Y:S01]  /*21330*/  IMAD.IADD R4, R10, 0x1, R4 ;  /* 0x000000010a047824 */ /* 0x000fe200078e0204 */
[----:B------:R-:W1:Y:S04]  /*21340*/  SHFL.IDX PT, R2, R5, RZ, 0x181f ;  /* 0x00181fff05027589 */ /* 0x000e6800000e0000 */
[----:B------:R-:W-:-:S13]  /*21350*/  ISETP.GE.AND P3, PT, R4, R6, PT ;  /* 0x000000060400720c */ /* 0x000fda0003f66270 */
[----:B0-----:R-:W-:-:S05]  /*21360*/  @!P3 IADD3 R3, P2, R34, R3, RZ ;  /* 0x000000032203b210 */ /* 0x001fca0007f5e0ff */
[----:B-1----:R-:W-:-:S05]  /*21370*/  @!P3 IMAD.X R2, RZ, RZ, R2, P2 ;  /* 0x000000ffff02b224 */ /* 0x002fca00010e0602 */
[----:B------:R-:W-:-:S04]  /*21380*/  @!P3 LOP3.LUT R3, R3, R2, RZ, 0x3c, !PT ;  /* 0x000000020303b212 */ /* 0x000fc800078e3cff */
[----:B------:R-:W-:-:S04]  /*21390*/  @!P3 LOP3.LUT R2, R3, R2, RZ, 0x3c, !PT ;  /* 0x000000020302b212 */ /* 0x000fc800078e3cff */
[----:B------:R-:W-:-:S05]  /*213a0*/  @!P3 LOP3.LUT R3, R3, R2, RZ, 0x3c, !PT ;  /* 0x000000020303b212 */ /* 0x000fca00078e3cff */
[----:B------:R-:W-:Y:S01]  /*213b0*/  @!PT LDS RZ, [RZ] ;  /* 0x00000000fffff984 */ /* 0x000fe20000000800 */
[----:B------:R-:W-:Y:S04]  /*213c0*/  @!P3 LDGSTS.E.BYPASS.LTC128B.128 [R9+0x20400], desc[UR36][R2.64], !P0 ;  /* 0x204000000209bfae */ /* 0x000fe8000c101d64 */
[----:B------:R0:W-:Y:S02]  /*213d0*/  @!P3 LDGSTS.E.BYPASS.LTC128B.128 [R9+0x24400], desc[UR36][R2.64+0x80], !P1 ;  /* 0x244000800209bfae */ /* 0x0001e4000c901d64 */
[----:B0-----:R-:W-:Y:S02]  /*213e0*/  IADD3 R2, R4, 0x10, RZ ;  /* 0x0000001004027810 */ /* 0x001fe40007ffe0ff */
[----:B------:R-:W0:Y:S02]  /*213f0*/  SHFL.IDX PT, R3, R0, 0x1, 0x181f ;  /* 0x00381f0000037f89 */ /* 0x000e2400000e0000 */
[----:B------:R-:W-:-:S02]  /*21400*/  ISETP.GE.AND P3, PT, R2, R6, PT ;  /* 0x000000060200720c */ /* 0x000fc40003f66270 */
[----:B------:R-:W1:Y:S11]  /*21410*/  SHFL.IDX PT, R2, R5, 0x1, 0x181f ;  /* 0x00381f0005027f89 */ /* 0x000e7600000e0000 */
[----:B0-----:R-:W-:-:S05]  /*21420*/  @!P3 IADD3 R3, P2, R34, R3, RZ ;  /* 0x000000032203b210 */ /* 0x001fca0007f5e0ff */
[----:B-1----:R-:W-:-:S05]  /*21430*/  @!P3 IMAD.X R2, RZ, RZ, R2, P2 ;  /* 0x000000ffff02b224 */ /* 0x002fca00010e0602 */
[----:B------:R-:W-:-:S04]  /*21440*/  @!P3 LOP3.LUT R3, R3, R2, RZ, 0x3c, !PT ;  /* 0x000000020303b212 */ /* 0x000fc800078e3cff */
[----:B------:R-:W-:-:S04]  /*21450*/  @!P3 LOP3.LUT R2, R3, R2, RZ, 0x3c, !PT ;  /* 0x000000020302b212 */ /* 0x000fc800078e3cff */
[----:B------:R-:W-:-:S05]  /*21460*/  @!P3 LOP3.LUT R3, R3, R2, RZ, 0x3c, !PT ;  /* 0x000000020303b212 */ /* 0x000fca00078e3cff */
[----:B------:R-:W-:Y:S04]  /*21470*/  @!P3 LDGSTS.E.BYPASS.LTC128B.128 [R9+0x20c00], desc[UR36][R2.64], !P0 ;  /* 0x20c000000209bfae */ /* 0x000fe8000c101d64 */
[----:B------:R0:W-:Y:S02]  /*21480*/  @!P3 LDGSTS.E.BYPASS.LTC128B.128 [R9+0x24c00], desc[UR36][R2.64+0x80], !P1 ;  /* 0x24c000800209bfae */ /* 0x0001e4000c901d64 */
[----:B0-----:R-:W-:Y:S02]  /*21490*/  VIADD R2, R4, 0x20 ;  /* 0x0000002004027836 */ /* 0x001fe40000000000 */
[----:B------:R-:W0:Y:S03]  /*214a0*/  SHFL.IDX PT, R3, R0, 0x2, 0x181f ;  /* 0x00581f0000037f89 */ /* 0x000e2600000e0000 */
        /* <DEDUP_REMOVED lines=44> */
[----:B------:R-:W-:Y:S01]  /*21770*/  ISETP.GE.AND P3, PT, R2, R6, PT ;  /* 0x000000060200720c */ /* 0x000fe20003f66270 */
[----:B------:R-:W-:Y:S04]  /*21780*/  SHFL.IDX PT, R0, R0, 0x7, 0x181f ;  /* 0x00f81f0000007f89 */ /* 0x000fe800000e0000 */
[----:B------:R-:W1:Y:S04]  /*21790*/  SHFL.IDX PT, R2, R5, 0x6, 0x181f ;  /* 0x00d81f0005027f89 */ /* 0x000e6800000e0000 */
[----:B------:R-:W2:Y:S04]  /*217a0*/  SHFL.IDX PT, R5, R5, 0x7, 0x181f ;  /* 0x00f81f0005057f89 */ /* 0x000ea800000e0000 */
[----:B0-----:R-:W-:-:S05]  /*217b0*/  @!P3 IADD3 R3, P2, R34, R3, RZ ;  /* 0x000000032203b210 */ /* 0x001fca0007f5e0ff */
[----:B-1----:R-:W-:-:S05]  /*217c0*/  @!P3 IMAD.X R2, RZ, RZ, R2, P2 ;  /* 0x000000ffff02b224 */ /* 0x002fca00010e0602 */
[----:B------:R-:W-:-:S04]  /*217d0*/  @!P3 LOP3.LUT R3, R3, R2, RZ, 0x3c, !PT ;  /* 0x000000020303b212 */ /* 0x000fc800078e3cff */
[----:B------:R-:W-:-:S04]  /*217e0*/  @!P3 LOP3.LUT R2, R3, R2, RZ, 0x3c, !PT ;  /* 0x000000020302b212 */ /* 0x000fc800078e3cff */
[----:B------:R-:W-:-:S05]  /*217f0*/  @!P3 LOP3.LUT R3, R3, R2, RZ, 0x3c, !PT ;  /* 0x000000020303b212 */ /* 0x000fca00078e3cff */
[----:B------:R1:W-:Y:S04]  /*21800*/  @!P3 LDGSTS.E.BYPASS.LTC128B.128 [R9+0x23400], desc[UR36][R2.64], !P0 ;  /* 0x234000000209bfae */ /* 0x0003e8000c101d64 */
[----:B--2---:R1:W-:Y:S02]  /*21810*/  @!P3 LDGSTS.E.BYPASS.LTC128B.128 [R9+0x27400], desc[UR36][R2.64+0x80], !P1 ;  /* 0x274000800209bfae */ /* 0x0043e4000c901d64 */
.L_x_1042:
[----:B------:R-:W-:Y:S01]  /*21820*/  IADD3 R4, R4, 0x70, RZ ;  /* 0x0000007004047810 */ /* 0x000fe20007ffe0ff */
[----:B------:R-:W-:Y:S03]  /*21830*/  BSSY B0, `(.L_x_762) ;  /* 0x000000a000007945 */ /* 0x000fe60003800000 */
[----:B------:R-:W-:-:S13]  /*21840*/  ISETP.GE.AND P2, PT, R4, R6, PT ;  /* 0x000000060400720c */ /* 0x000fda0003f46270 */
[----:B------:R-:W-:Y:S05]  /*21850*/  @P2 BRA `(.L_x_763) ;  /* 0x00000000001c2947 */ /* 0x000fea0003800000 */
[----:B01----:R-:W-:-:S05]  /*21860*/  IADD3 R2, P2, R34, R0, RZ ;  /* 0x0000000022027210 */ /* 0x003fca0007f5e0ff */
[----:B------:R-:W-:-:S05]  /*21870*/  IMAD.X R3, RZ, RZ, R5, P2 ;  /* 0x000000ffff037224 */ /* 0x000fca00010e0605 */
[----:B------:R-:W-:Y:S01]  /*21880*/  @!PT LDS RZ, [RZ] ;  /* 0x00000000fffff984 */ /* 0x000fe20000000800 */
[----:B------:R-:W-:Y:S01]  /*21890*/  @!PT LDS RZ, [RZ] ;  /* 0x00000000fffff984 */ /* 0x000fe20000000800 */
[----:B------:R-:W-:Y:S01]  /*218a0*/  @!PT LDS RZ, [RZ] ;  /* 0x00000000fffff984 */ /* 0x000fe20000000800 */
[----:B------:R2:W-:Y:S04]  /*218b0*/  LDGSTS.E.BYPASS.LTC128B.128 [R9+0x23c00], desc[UR36][R2.64], !P0 ;  /* 0x23c0000002097fae */ /* 0x0005e8000c101d64 */
[----:B------:R2:W-:Y:S02]  /*218c0*/  LDGSTS.E.BYPASS.LTC128B.128 [R9+0x27c00], desc[UR36][R2.64+0x80], !P1 ;  /* 0x27c0008002097fae */ /* 0x0005e4000c901d64 */
.L_x_763:
[----:B------:R-:W-:Y:S05]  /*218d0*/  BSYNC B0 ;  /* 0x0000000000007941 */ /* 0x000fea0003800000 */
.L_x_762:
[----:B------:R-:W-:Y:S01]  /*218e0*/  NOP ;  /* 0x0000000000007918 */ /* 0x000fe20000000000 */
[----:B------:R-:W-:-:S13]  /*218f0*/  PLOP3.LUT P0, PT, PT, PT, PT, 0x80, 0x0 ;  /* 0x000000000000781c */ /* 0x000fda0003f0f070 */
.L_x_764:
[----:B------:R-:W-:Y:S02]  /*21900*/  PLOP3.LUT P1, PT, P1, P0, PT, 0xa2, 0x0 ;  /* 0x000000000000781c */ /* 0x000fe40000f21472 */
[----:B------:R-:W-:-:S08]  /*21910*/  @P0 R2UR P1, UR4, R23 ;  /* 0x00000000170402ca */ /* 0x000fd00000020000 */
[----:B------:R-:W-:-:S05]  /*21920*/  @P0 PLOP3.LUT P0, PT, P1, PT, PT, 0x80, 0x0 ;  /* 0x000000000000081c */ /* 0x000fca0000f0f070 */
[----:B------:R-:W-:Y:S01]  /*21930*/  @!P1 SYNCS.ARRIVE.TRANS64.RED.A0T1 RZ, [UR4+0x38800], RZ ;  /* 0x038800ffffff99a7 */ /* 0x000fe20008200404 */
[----:B------:R-:W-:Y:S07]  /*21940*/  @!P1 ARRIVES.LDGSTSBAR.64.TRANSCNT [UR4+0x38800] ;  /* 0x03880000ff0099b0 */ /* 0x000fee0008000a84 */
[----:B------:R-:W-:Y:S05]  /*21950*/  @P0 BRA.U.ANY `(.L_x_764) ;  /* 0xfffffffd00e80947 */ /* 0x000fea000393ffff */
[----:B012---:R-:W2:Y:S02]  /*21960*/  LDL.LU R2, [R1+0x40] ;  /* 0x0000400001027983 */ /* 0x007ea40000300800 */
[----:B--2---:R-:W-:-:S05]  /*21970*/  VIADD R2, R2, 0x1 ;  /* 0x0000000102027836 */ /* 0x004fca0000000000 */
        /* <DEDUP_REMOVED lines=8> */
[----:B------:R-:W-:Y:S01]  /*21a00*/  ISETP.GE.AND P1, PT, R31, 0x81, PT ;  /* 0x000000811f00780c */ /* 0x000fe20003f26270 */
[----:B------:R-:W1:Y:S02]  /*21a10*/  SYNCS.PHASECHK.TRANS64.TRYWAIT P0, [R23+URZ+0x38820], R0 ;  /* 0x03882000170075a7 */ /* 0x000e64000800017f */
[----:B01----:R-:W-:Y:S10]  /*21a20*/  @!P0 BRA `(.L_x_766) ;  /* 0x0000009400108947 */ /* 0x003ff40003800000 */
.L_x_1043:
[----:B------:R-:W-:Y:S05]  /*21a30*/  BSYNC B0 ;  /* 0x0000000000007941 */ /* 0x000fea0003800000 */
.L_x_765:
[----:B------:R-:W-:Y:S05]  /*21a40*/  @!P1 BRA `(.L_x_767) ;  /* 0x0000001800849947 */ /* 0x000fea0003800000 */
[----:B------:R-:W2:Y:S01]  /*21a50*/  LDL.LU R2, [R1+0x3c] ;  /* 0x00003c0001027983 */ /* 0x000ea20000300800 */
[----:B------:R-:W-:Y:S01]  /*21a60*/  MOV R10, R35 ;  /* 0x00000023000a7202 */ /* 0x000fe20000000f00 */
[----:B------:R-:W-:Y:S01]  /*21a70*/  IMAD.MOV.U32 R9, RZ, RZ, R27 ;  /* 0x000000ffff097224 */ /* 0x000fe200078e001b */
[----:B--2---:R-:W-:-:S07]  /*21a80*/  LEA.HI.SX32 R32, R2, 0xfffffffe, 0x19 ;  /* 0xfffffffe02207811 */ /* 0x004fce00078fcaff */
.L_x_787:
[----:B-1----:R-:W2:Y:S01]  /*21a90*/  LDL R2, [R1+0x8] ;  /* 0x0000080001027983 */ /* 0x002ea20000100800 */
[----:B0-----:R-:W1:Y:S03]  /*21aa0*/  LDC R5, c[0x0][0x430] ;  /* 0x00010c00ff057b82 */ /* 0x001e660000000800 */
[----:B------:R-:W3:Y:S04]  /*21ab0*/  LDL R7, [R1+0xc] ;  /* 0x00000c0001077983 */ /* 0x000ee80000100800 */
[----:B------:R-:W4:Y:S01]  /*21ac0*/  LDL R6, [R1] ;  /* 0x0000000001067983 */ /* 0x000f220000100800 */
[----:B0-----:R-:W0:Y:S01]  /*21ad0*/  S2R R0, SR_TID.X ;  /* 0x0000000000007919 */ /* 0x001e220000002100 */
[----:B-1----:R-:W-:-:S13]  /*21ae0*/  ISETP.NE.AND P0, PT, R5, 0x1, PT ;  /* 0x000000010500780c */ /* 0x002fda0003f05270 */
[----:B------:R-:W1:Y:S01]  /*21af0*/  @P0 LDC R4, c[0x0][0x434] ;  /* 0x00010d00ff040b82 */ /* 0x000e620000000800 */
[----:B0-----:R-:W-:-:S04]  /*21b00*/  LOP3.LUT R0, R0, 0x7f, RZ, 0xc0, !PT ;  /* 0x0000007f00007812 */ /* 0x001fc800078ec0ff */
[----:B------:R-:W-:-:S03]  /*21b10*/  SHF.R.U32.HI R3, RZ, 0x3, R0 ;  /* 0x00000003ff037819 */ /* 0x000fc60000011600 */
[----:B------:R-:W0:Y:S02]  /*21b20*/  @P0 LDC R0, c[0x0][0x438] ;  /* 0x00010e00ff000b82 */ /* 0x000e240000000800 */
[----:B------:R-:W-:Y:S01]  /*21b30*/  IMAD R3, R32, 0x80, R3 ;  /* 0x0000008020037824 */ /* 0x000fe200078e0203 */
[----:B------:R-:W-:Y:S05]  /*21b40*/  YIELD ;  /* 0x0000000000007946 */ /* 0x000fea0003800000 */
[----:B------:R-:W-:Y:S01]  /*21b50*/  ULDC.64 UR4, c[0x0][0x428] ;  /* 0x00010a0000047ab9 */ /* 0x000fe20000000a00 */
[----:B--2---:R-:W-:-:S05]  /*21b60*/  IADD3 R3, R34, R3, R2 ;  /* 0x0000000322037210 */ /* 0x004fca0007ffe002 */
[----:B-1----:R-:W-:-:S04]  /*21b70*/  @P0 IMAD.HI.U32 R4, R3, R4, RZ ;  /* 0x0000000403040227 */ /* 0x002fc800078e00ff */
[----:B------:R-:W-:Y:S01]  /*21b80*/  IMAD.MOV.U32 R2, RZ, RZ, R3 ;  /* 0x000000ffff027224 */ /* 0x000fe200078e0003 */
[----:B0-----:R-:W-:-:S04]  /*21b90*/  @P0 SHF.R.U32.HI R2, RZ, R0, R4 ;  /* 0x00000000ff020219 */ /* 0x001fc80000011604 */
[----:B------:R-:W-:-:S05]  /*21ba0*/  IADD3 R0, -R2, RZ, RZ ;  /* 0x000000ff02007210 */ /* 0x000fca0007ffe1ff */
[----:B------:R-:W-:Y:S01]  /*21bb0*/  IMAD R5, R5, R0, R3 ;  /* 0x0000000005057224 */ /* 0x000fe200078e0203 */
[----:B------:R-:W-:Y:S01]  /*21bc0*/  SHF.R.S32.HI R3, RZ, 0x1f, R2 ;  /* 0x0000001fff037819 */ /* 0x000fe20000011402 */
[----:B---3--:R-:W-:-:S04]  /*21bd0*/  IMAD R0, R7, UR4, RZ ;  /* 0x0000000407007c24 */ /* 0x008fc8000f8e02ff */
[C---:B----4-:R-:W-:Y:S02]  /*21be0*/  IMAD R0, R6.reuse, UR5, R0 ;  /* 0x0000000506007c24 */ /* 0x050fe4000f8e0200 */
[----:B------:R-:W-:Y:S01]  /*21bf0*/  IMAD.WIDE.U32 R2, R6, UR4, R2 ;  /* 0x0000000406027c25 */ /* 0x000fe2000f8e0002 */
[----:B------:R-:W-:-:S03]  /*21c00*/  ULDC.64 UR4, c[0x0][0x418] ;  /* 0x0001060000047ab9 */ /* 0x000fc60000000a00 */
[----:B------:R-:W-:Y:S01]  /*21c10*/  IMAD.IADD R0, R0, 0x1, R3 ;  /* 0x0000000100007824 */ /* 0x000fe200078e0203 */
[----:B------:R-:W-:-:S04]  /*21c20*/  LEA R6, P0, R2, UR4, 0x2 ;  /* 0x0000000402067c11 */ /* 0x000fc8000f8010ff */
[----:B------:R-:W-:-:S05]  /*21c30*/  LEA.HI.X R7, R2, UR5, R0, 0x2, P0 ;  /* 0x0000000502077c11 */ /* 0x000fca00080f1400 */
[----:B------:R-:W2:Y:S01]  /*21c40*/  LDG.E R6, desc[UR36][R6.64] ;  /* 0x0000002406067981 */ /* 0x000ea2000c1e1900 */
[----:B------:R-:W-:Y:S01]  /*21c50*/  LOP3.LUT P2, RZ, R22, 0x4, RZ, 0xc0, !PT ;  /* 0x0000000416ff7812 */ /* 0x000fe2000784c0ff */
[----:B------:R-:W-:-:S05]  /*21c60*/  VIADD R27, R9, 0x1 ;  /* 0x00000001091b7836 */ /* 0x000fca0000000000 */
[----:B------:R-:W-:-:S04]  /*21c70*/  ISETP.NE.AND P0, PT, R27, 0x2, PT ;  /* 0x000000021b00780c */ /* 0x000fc80003f05270 */
[----:B------:R-:W-:Y:S02]  /*21c80*/  SEL R35, RZ, 0x1, P0 ;  /* 0x00000001ff237807 */ /* 0x000fe40000000000 */
[C---:B------:R-:W-:Y:S01]  /*21c90*/  ISETP.GT.AND P1, PT, R32.reuse, RZ, PT ;  /* 0x000000ff2000720c */ /* 0x040fe20003f24270 */
[----:B------:R-:W-:Y:S01]  /*21ca0*/  VIADD R32, R32, 0xffffffff ;  /* 0xffffffff20207836 */ /* 0x000fe20000000000 */
[----:B------:R-:W-:Y:S02]  /*21cb0*/  SEL R27, R27, RZ, P0 ;  /* 0x000000ff1b1b7207 */ /* 0x000fe40000000000 */
[----:B------:R-:W-:Y:S02]  /*21cc0*/  LOP3.LUT R35, R10, R35, RZ, 0x3c, !PT ;  /* 0x000000230a237212 */ /* 0x000fe400078e3cff */
[----:B--2---:R-:W-:Y:S01]  /*21cd0*/  SHF.R.S32.HI R20, RZ, 0x1f, R6 ;  /* 0x0000001fff147819 */ /* 0x004fe20000011406 */
[----:B------:R-:W-:Y:S06]  /*21ce0*/  @!P2 BRA `(.L_x_768) ;  /* 0x000000000004a947 */ /* 0x000fec0003800000 */
[----:B------:R-:W-:Y:S01]  /*21cf0*/  BPT.TRAP 0x1 ;  /* 0x000000040000795c */ /* 0x000fe20000300000 */
.L_x_768:
[----:B------:R-:W-:Y:S01]  /*21d00*/  LEA R0, R27, R23, 0x3 ;  /* 0x000000171b007211 */ /* 0x000fe200078e18ff */
[----:B------:R-:W-:Y:S01]  /*21d10*/  BSSY B0, `(.L_x_769) ;  /* 0x0000005000007945 */ /* 0x000fe20003800000 */
[----:B------:R-:W-:Y:S02]  /*21d20*/  SHF.L.U32 R21, R35, 0x1f, RZ ;  /* 0x0000001f23157819 */ /* 0x000fe400000006ff */
[----:B------:R-:W-:Y:S02]  /*21d30*/  SHF.R.S32.HI R17, RZ, 0x1f, R5 ;  /* 0x0000001fff117819 */ /* 0x000fe40000011405 */
[----:B------:R-:W0:Y:S02]  /*21d40*/  SYNCS.PHASECHK.TRANS64.TRYWAIT P0, [R0+URZ+0x38880], R21 ;  /* 0x03888015000075a7 */ /* 0x000e24000800017f */
[----:B0-----:R-:W-:Y:S05]  /*21d50*/  @!P0 BRA `(.L_x_770) ;  /* 0x0000009000588947 */ /* 0x001fea0003800000 */
.L_x_1044:
[----:B------:R-:W-:Y:S05]  /*21d60*/  BSYNC B0 ;  /* 0x0000000000007941 */ /* 0x000fea0003800000 */
.L_x_769:
[----:B------:R-:W2:Y:S01]  /*21d70*/  LDL R7, [R1+0x4] ;  /* 0x0000040001077983 */ /* 0x000ea20000100800 */
[----:B------:R-:W-:Y:S01]  /*21d80*/  ULDC.64 UR4, c[0x0][0x328] ;  /* 0x0000ca0000047ab9 */ /* 0x000fe20000000a00 */
[----:B------:R-:W1:Y:S02]  /*21d90*/  LDC R11, c[0x0][0x2f4] ;  /* 0x0000bd00ff0b7b82 */ /* 0x000e640000000800 */
[----:B------:R-:W3:Y:S01]  /*21da0*/  LDL R13, [R1+0x20] ;  /* 0x00002000010d7983 */ /* 0x000ee20000100800 */
        /* <DEDUP_REMOVED lines=10> */
[----:B------:R-:W-:Y:S01]  /*21e50*/  ULDC.64 UR4, c[0x0][0x330] ;  /* 0x0000cc0000047ab9 */ /* 0x000fe20000000a00 */
[-C--:B-1----:R-:W-:Y:S02]  /*21e60*/  ISETP.GE.AND P2, PT, R12, R11.reuse, PT ;  /* 0x0000000b0c00720c */ /* 0x082fe40003f46270 */
[----:B------:R-:W-:Y:S01]  /*21e70*/  IMAD.IADD R3, R3, 0x1, R4 ;  /* 0x0000000103037824 */ /* 0x000fe200078e0204 */
[----:B------:R-:W-:Y:S01]  /*21e80*/  ISETP.GE.AND P3, PT, R34, R11, PT ;  /* 0x0000000b2200720c */ /* 0x000fe20003f66270 */
[----:B------:R-:W-:-:S03]  /*21e90*/  IMAD.WIDE.U32 R2, R18, UR4, R2 ;  /* 0x0000000412027c25 */ /* 0x000fc6000f8e0002 */
[----:B------:R-:W-:Y:S01]  /*21ea0*/  IADD3 R8, P0, R2, UR6, RZ ;  /* 0x0000000602087c10 */ /* 0x000fe2000ff1e0ff */
[----:B--2---:R-:W-:Y:S01]  /*21eb0*/  IMAD R7, R7, UR4, RZ ;  /* 0x0000000407077c24 */ /* 0x004fe2000f8e02ff */
[----:B------:R-:W-:-:S03]  /*21ec0*/  UMOV UR4, 0xffffffff ;  /* 0xffffffff00047882 */ /* 0x000fc60000000000 */
[----:B------:R-:W-:Y:S02]  /*21ed0*/  IMAD R7, R18, UR5, R7 ;  /* 0x0000000512077c24 */ /* 0x000fe4000f8e0207 */
[----:B---3--:R-:W-:-:S03]  /*21ee0*/  IMAD R4, R27, 0x8000, R13 ;  /* 0x000080001b047824 */ /* 0x008fc600078e020d */
[----:B------:R-:W-:Y:S01]  /*21ef0*/  IADD3.X R7, R7, UR7, R3, P0, !PT ;  /* 0x0000000707077c10 */ /* 0x000fe200087fe403 */
[----:B------:R-:W-:Y:S06]  /*21f00*/  BRA.DIV UR4, `(.L_x_771) ;  /* 0x0000009204007947 */ /* 0x000fec000b800000 */
[----:B------:R-:W1:Y:S01]  /*21f10*/  SHFL.IDX PT, R2, R8, RZ, 0x181f ;  /* 0x00181fff08027589 */ /* 0x000e6200000e0000 */
[----:B------:R-:W-:-:S03]  /*21f20*/  IMAD.IADD R4, R23, 0x1, R4 ;  /* 0x0000000117047824 */ /* 0x000fc600078e0204 */
[----:B------:R-:W2:Y:S01]  /*21f30*/  SHFL.IDX PT, R3, R7, RZ, 0x181f ;  /* 0x00181fff07037589 */ /* 0x000ea200000e0000 */
[----:B-1----:R-:W-:-:S04]  /*21f40*/  IADD3 R2, P0, R34, R2, RZ ;  /* 0x0000000222027210 */ /* 0x002fc80007f1e0ff */
[----:B--2---:R-:W-:-:S05]  /*21f50*/  IADD3.X R3, RZ, R3, RZ, P0, !PT ;  /* 0x00000003ff037210 */ /* 0x004fca00007fe4ff */
        /* <DEDUP_REMOVED lines=17> */
[----:B-1----:R-:W-:-:S04]  /*22070*/  IADD3 R2, P0, R34, R2, RZ ;  /* 0x0000000222027210 */ /* 0x002fc80007f1e0ff */
[----:B--2---:R-:W-:-:S05]  /*22080*/  IADD3.X R3, RZ, R3, RZ, P0, !PT ;  /* 0x00000003ff037210 */ /* 0x004fca00007fe4ff */
        /* <DEDUP_REMOVED lines=22> */
.L_x_1062:
[----:B--2---:R-:W-:-:S04]  /*221f0*/  IADD3 R2, P0, R34, R2, RZ ;  /* 0x0000000222027210 */ /* 0x004fc80007f1e0ff */
[----:B------:R-:W-:Y:S02]  /*22200*/  IADD3.X R3, RZ, R7, RZ, P0, !PT ;  /* 0x00000007ff037210 */ /* 0x000fe400007fe4ff */
[----:B------:R-:W-:-:S03]  /*22210*/  PLOP3.LUT P0, PT, PT, PT, PT, 0x80, 0x0 ;  /* 0x000000000000781c */ /* 0x000fc60003f0f070 */
[----:B------:R-:W-:Y:S01]  /*22220*/  @!PT LDS RZ, [RZ] ;  /* 0x00000000fffff984 */ /* 0x000fe20000000800 */
[----:B------:R-:W-:Y:S01]  /*22230*/  @!PT LDS RZ, [RZ] ;  /* 0x00000000fffff984 */ /* 0x000fe20000000800 */
[----:B------:R-:W-:Y:S01]  /*22240*/  @!PT LDS RZ, [RZ] ;  /* 0x00000000fffff984 */ /* 0x000fe20000000800 */
[----:B------:R2:W-:Y:S04]  /*22250*/  LDGSTS.E.BYPASS.LTC128B.128 [R4+0x13c00], desc[UR36][R2.64], !P3 ;  /* 0x13c0000002047fae */ /* 0x0005e8000d901d64 */
[----:B------:R2:W-:Y:S01]  /*22260*/  LDGSTS.E.BYPASS.LTC128B.128 [R4+0x17c00], desc[UR36][R2.64+0x80], !P2 ;  /* 0x17c0008002047fae */ /* 0x0005e2000d101d64 */
[----:B------:R-:W-:-:S05]  /*22270*/  NOP ;  /* 0x0000000000007918 */ /* 0x000fca0000000000 */
.L_x_772:
        /* <DEDUP_REMOVED lines=10> */
.L_x_773:
[----:B------:R3:W-:Y:S01]  /*22320*/  SYNCS.ARRIVE.TRANS64.A1T0 RZ, [R0+URZ+0x38870], RZ ;  /* 0x038870ff00ff79a7 */ /* 0x0007e2000810003f */
[----:B------:R-:W-:Y:S05]  /*22330*/  @!P3 BRA `(.L_x_774) ;  /* 0x000000000004b947 */ /* 0x000fea0003800000 */
[----:B------:R-:W-:Y:S01]  /*22340*/  BPT.TRAP 0x1 ;  /* 0x000000040000795c */ /* 0x000fe20000300000 */
.L_x_774:
[----:B------:R-:W4:Y:S01]  /*22350*/  SYNCS.PHASECHK.TRANS64.TRYWAIT P0, [R0+URZ+0x38840], R21 ;  /* 0x03884015000075a7 */ /* 0x000f22000800017f */
[----:B------:R-:W-:Y:S04]  /*22360*/  BSSY B0, `(.L_x_775) ;  /* 0x0000002000007945 */ /* 0x000fe80003800000 */
[----:B----4-:R-:W-:Y:S05]  /*22370*/  @!P0 BRA `(.L_x_776) ;  /* 0x00000094002c8947 */ /* 0x010fea0003800000 */
.L_x_1063:
[----:B------:R-:W-:Y:S05]  /*22380*/  BSYNC B0 ;  /* 0x0000000000007941 */ /* 0x000fea0003800000 */
.L_x_775:
[----:B-1----:R-:W5:Y:S01]  /*22390*/  LDL R8, [R1+0x4] ;  /* 0x0000040001087983 */ /* 0x002f620000100800 */
[----:B------:R-:W-:Y:S01]  /*223a0*/  ULDC.64 UR4, c[0x0][0x300] ;  /* 0x0000c00000047ab9 */ /* 0x000fe20000000a00 */
[----:B------:R-:W-:Y:S01]  /*223b0*/  ULDC.64 UR6, c[0x0][0x2e8] ;  /* 0x0000ba0000067ab9 */ /* 0x000fe20000000a00 */
[----:B------:R-:W-:Y:S01]  /*223c0*/  IMAD R7, R17, UR4, RZ ;  /* 0x0000000411077c24 */ /* 0x000fe2000f8e02ff */
[----:B------:R-:W-:Y:S01]  /*223d0*/  LOP3.LUT R11, R34, 0x80, RZ, 0xfc, !PT ;  /* 0x00000080220b7812 */ /* 0x000fe200078efcff */
[----:B--2---:R-:W-:-:S04]  /*223e0*/  IMAD.WIDE.U32 R2, R5, UR4, RZ ;  /* 0x0000000405027c25 */ /* 0x004fc8000f8e00ff */
        /* <DEDUP_REMOVED lines=8> */
[----:B------:R-:W-:-:S03]  /*22470*/  IMAD.WIDE.U32 R2, R18, UR4, R2 ;  /* 0x0000000412027c25 */ /* 0x000fc6000f8e0002 */
[----:B------:R-:W-:Y:S01]  /*22480*/  IADD3 R6, P0, R2, UR6, RZ ;  /* 0x0000000602067c10 */ /* 0x000fe2000ff1e0ff */
[----:B-----5:R-:W-:Y:S01]  /*22490*/  IMAD R5, R8, UR4, RZ ;  /* 0x0000000408057c24 */ /* 0x020fe2000f8e02ff */
[----:B------:R-:W-:Y:S01]  /*224a0*/  UMOV UR4, 0xffffffff ;  /* 0xffffffff00047882 */ /* 0x000fe20000000000 */
[----:B------:R-:W1:Y:S02]  /*224b0*/  LDC R8, c[0x0][0x2f4] ;  /* 0x0000bd00ff087b82 */ /* 0x000e640000000800 */
[----:B------:R-:W-:-:S05]  /*224c0*/  IMAD R5, R18, UR5, R5 ;  /* 0x0000000512057c24 */ /* 0x000fca000f8e0205 */
[----:B------:R-:W-:Y:S02]  /*224d0*/  IADD3.X R5, R5, UR7, R3, P0, !PT ;  /* 0x0000000705057c10 */ /* 0x000fe400087fe403 */
[-C--:B-1----:R-:W-:Y:S02]  /*224e0*/  ISETP.GE.AND P2, PT, R11, R8.reuse, PT ;  /* 0x000000080b00720c */ /* 0x082fe40003f46270 */
[----:B------:R-:W-:Y:S01]  /*224f0*/  ISETP.GE.AND P3, PT, R34, R8, PT ;  /* 0x000000082200720c */ /* 0x000fe20003f66270 */
[----:B------:R-:W-:-:S12]  /*22500*/  BRA.DIV UR4, `(.L_x_777) ;  /* 0x0000009204dc7947 */ /* 0x000fd8000b800000 */
[----:B------:R-:W1:Y:S04]  /*22510*/  SHFL.IDX PT, R2, R6, RZ, 0x181f ;  /* 0x00181fff06027589 */ /* 0x000e6800000e0000 */
        /* <DEDUP_REMOVED lines=37> */
[----:B------:R-:W2:Y:S04]  /*22770*/  SHFL.IDX PT, R3, R5, 0x6, 0x181f ;  /* 0x00d81f0005037f89 */ /* 0x000ea800000e0000 */
[----:B------:R-:W0:Y:S01]  /*22780*/  SHFL.IDX PT, R5, R5, 0x7, 0x181f ;  /* 0x00f81f0005057f89 */ /* 0x000e2200000e0000 */
[----:B-1----:R-:W-:-:S05]  /*22790*/  IADD3 R2, P0, R34, R2, RZ ;  /* 0x0000000222027210 */ /* 0x002fca0007f1e0ff */
[----:B--2---:R-:W-:-:S05]  /*227a0*/  IMAD.X R3, RZ, RZ, R3, P0 ;  /* 0x000000ffff037224 */ /* 0x004fca00000e0603 */
[----:B------:R-:W-:Y:S04]  /*227b0*/  LDGSTS.E.BYPASS.LTC128B.128 [R4+0x2b400], desc[UR36][R2.64], !P3 ;  /* 0x2b40000002047fae */ /* 0x000fe8000d901d64 */
[----:B------:R1:W-:Y:S04]  /*227c0*/  LDGSTS.E.BYPASS.LTC128B.128 [R4+0x2f400], desc[UR36][R2.64+0x80], !P2 ;  /* 0x2f40008002047fae */ /* 0x0003e8000d101d64 */
[----:B01----:R1:W2:Y:S02]  /*227d0*/  SHFL.IDX PT, R2, R6, 0x7, 0x181f ;  /* 0x00f81f0006027f89 */ /* 0x0032a400000e0000 */
.L_x_1081:
        /* <DEDUP_REMOVED lines=9> */
.L_x_778:
        /* <DEDUP_REMOVED lines=10> */
.L_x_779:
[----:B------:R3:W-:Y:S02]  /*22910*/  SYNCS.ARRIVE.TRANS64.A1T0 RZ, [R0+URZ+0x38830], RZ ;  /* 0x038830ff00ff79a7 */ /* 0x0007e4000810003f */
[----:B---34-:R-:W-:-:S05]  /*22920*/  IMAD.U32 R0, RZ, RZ, UR38 ;  /* 0x00000026ff007e24 */ /* 0x018fca000f8e00ff */
[----:B------:R-:W-:-:S13]  /*22930*/  ISETP.NE.AND P0, PT, R0, 0x3, PT ;  /* 0x000000030000780c */ /* 0x000fda0003f05270 */
[----:B------:R-:W-:Y:S05]  /*22940*/  @!P0 BRA `(.L_x_780) ;  /* 0x0000000000048947 */ /* 0x000fea0003800000 */
[----:B------:R-:W-:Y:S01]  /*22950*/  BPT.TRAP 0x1 ;  /* 0x000000040000795c */ /* 0x000fe20000300000 */
.L_x_780:
[----:B------:R-:W-:Y:S01]  /*22960*/  LOP3.LUT R0, R10, 0x1, RZ, 0x3c, !PT ;  /* 0x000000010a007812 */ /* 0x000fe200078e3cff */
[----:B------:R-:W-:Y:S01]  /*22970*/  BSSY B0, `(.L_x_781) ;  /* 0x0000005000007945 */ /* 0x000fe20003800000 */
[----:B0-----:R-:W-:Y:S02]  /*22980*/  LEA R2, R9, R23, 0x3 ;  /* 0x0000001709027211 */ /* 0x001fe400078e18ff */
[----:B------:R-:W-:-:S04]  /*22990*/  SHF.L.U32 R0, R0, 0x1f, RZ ;  /* 0x0000001f00007819 */ /* 0x000fc800000006ff */
[----:B------:R-:W0:Y:S02]  /*229a0*/  SYNCS.PHASECHK.TRANS64.TRYWAIT P2, [R2+URZ+0x38870], R0 ;  /* 0x03887000020075a7 */ /* 0x000e24000804017f */
[----:B0-----:R-:W-:Y:S05]  /*229b0*/  @!P2 BRA `(.L_x_782) ;  /* 0x0000009400f4a947 */ /* 0x001fea0003800000 */
.L_x_1082:
[----:B------:R-:W-:Y:S05]  /*229c0*/  BSYNC B0 ;  /* 0x0000000000007941 */ /* 0x000fea0003800000 */
.L_x_781:
[----:B------:R-:W-:-:S13]  /*229d0*/  LOP3.LUT P2, RZ, R22, 0x4, RZ, 0xc0, !PT ;  /* 0x0000000416ff7812 */ /* 0x000fda000784c0ff */
[----:B------:R-:W-:Y:S05]  /*229e0*/  @!P2 BRA `(.L_x_783) ;  /* 0x000000000004a947 */ /* 0x000fea0003800000 */
[----:B------:R-:W-:Y:S01]  /*229f0*/  BPT.TRAP 0x1 ;  /* 0x000000040000795c */ /* 0x000fe20000300000 */
.L_x_783:
[----:B------:R-:W-:Y:S01]  /*22a00*/  SHF.L.U32 R3, R10, 0x1f, RZ ;  /* 0x0000001f0a037819 */ /* 0x000fe200000006ff */
[----:B0-----:R-:W-:-:S03]  /*22a10*/  IMAD.SHL.U32 R0, R9, 0x8000, RZ ;  /* 0x0000800009007824 */ /* 0x001fc600078e00ff */
[----:B------:R-:W0:Y:S02]  /*22a20*/  SYNCS.PHASECHK.TRANS64.TRYWAIT P2, [R2+URZ+0x38860], R3 ;  /* 0x03886003020075a7 */ /* 0x000e24000804017f */
[----:B0-----:R-:W-:Y:S05]  /*22a30*/  @!P2 BRA `(.L_x_784) ;  /* 0x0000009400e8a947 */ /* 0x001fea0003800000 */
.L_x_1083:
[----:B------:R-:W2:Y:S01]  /*22a40*/  LDL R8, [R1+0x24] ;  /* 0x0000240001087983 */ /* 0x000ea20000100800 */
[C---:B0-----:R-:W-:Y:S01]  /*22a50*/  LOP3.LUT R3, R0.reuse, R25, RZ, 0xfc, !PT ;  /* 0x0000001900037212 */ /* 0x041fe200078efcff */
[----:B------:R-:W-:Y:S05]  /*22a60*/  WARPSYNC.ALL ;  /* 0x0000000000007948 */ /* 0x000fea0003800000 */
[----:B------:R-:W3:Y:S01]  /*22a70*/  LDL R20, [R1+0x18] ;  /* 0x0000180001147983 */ /* 0x000ee20000100800 */
[----:B------:R-:W-:Y:S01]  /*22a80*/  IMAD.IADD R3, R23, 0x1, R3 ;  /* 0x0000000117037824 */ /* 0x000fe200078e0203 */
[C---:B------:R-:W-:Y:S01]  /*22a90*/  IADD3 R21, R0.reuse, 0x2000, RZ ;  /* 0x0000200000157810 */ /* 0x040fe20007ffe0ff */
[----:B------:R-:W-:Y:S01]  /*22aa0*/  VIADD R17, R0, 0x6000 ;  /* 0x0000600000117836 */ /* 0x000fe20000000000 */
[----:B------:R-:W4:Y:S01]  /*22ab0*/  LDL R29, [R1+0x14] ;  /* 0x00001400011d7983 */ /* 0x000f220000100800 */
[----:B------:R-:W-:-:S03]  /*22ac0*/  LOP3.LUT P2, RZ, R22, 0x4, RZ, 0xc0, !PT ;  /* 0x0000000416ff7812 */ /* 0x000fc6000784c0ff */
[----:B-1----:R-:W0:Y:S02]  /*22ad0*/  LDSM.16.MT88.4 R4, [R3+0x10400] ;  /* 0x010400000304783b */ /* 0x002e240000004200 */
[C-C-:B0-----:R-:W-:Y:S02]  /*22ae0*/  PRMT R12, R4.reuse, 0x6420, R5.reuse ;  /* 0x00006420040c7816 */ /* 0x141fe40000000005 */
[----:B------:R-:W-:Y:S02]  /*22af0*/  PRMT R13, R4, 0x7531, R5 ;  /* 0x00007531040d7816 */ /* 0x000fe40000000005 */
[----:B------:R-:W-:Y:S02]  /*22b00*/  LOP3.LUT R4, R0, R26, RZ, 0xfc, !PT ;  /* 0x0000001a00047212 */ /* 0x000fe400078efcff */
[C-C-:B------:R-:W-:Y:S02]  /*22b10*/  PRMT R14, R6.reuse, 0x6420, R7.reuse ;  /* 0x00006420060e7816 */ /* 0x140fe40000000007 */
[----:B------:R-:W-:Y:S01]  /*22b20*/  PRMT R15, R6, 0x7531, R7 ;  /* 0x00007531060f7816 */ /* 0x000fe20000000007 */
[----:B------:R-:W-:Y:S01]  /*22b30*/  IMAD.IADD R4, R24, 0x1, R4 ;  /* 0x0000000118047824 */ /* 0x000fe200078e0204 */
[----:B--2---:R-:W-:-:S05]  /*22b40*/  IADD3 R3, R23, R8, R0 ;  /* 0x0000000817037210 */ /* 0x004fca0007ffe000 */
[----:B------:R-:W0:Y:S04]  /*22b50*/  LDSM.16.MT88.4 R8, [R3+0x10400] ;  /* 0x010400000308783b */ /* 0x000e280000004200 */
[----:B------:R1:W-:Y:S02]  /*22b60*/  STSM.16.M88.4 [R4], R12 ;  /* 0x0000000c04007844 */ /* 0x0003e40000000200 */
[----:B-1----:R-:W-:Y:S01]  /*22b70*/  VIADD R12, R0, 0x4000 ;  /* 0x00004000000c7836 */ /* 0x002fe20000000000 */
[C-C-:B0-----:R-:W-:Y:S02]  /*22b80*/  PRMT R4, R8.reuse, 0x6420, R9.reuse ;  /* 0x0000642008047816 */ /* 0x141fe40000000009 */
[----:B------:R-:W-:Y:S02]  /*22b90*/  PRMT R5, R8, 0x7531, R9 ;  /* 0x0000753108057816 */ /* 0x000fe40000000009 */
[----:B------:R-:W-:-:S02]  /*22ba0*/  LOP3.LUT R8, R21, R26, RZ, 0xfc, !PT ;  /* 0x0000001a15087212 */ /* 0x000fc400078efcff */
[C-C-:B------:R-:W-:Y:S02]  /*22bb0*/  PRMT R6, R10.reuse, 0x6420, R11.reuse ;  /* 0x000064200a067816 */ /* 0x140fe4000000000b */
[----:B------:R-:W-:Y:S01]  /*22bc0*/  PRMT R7, R10, 0x7531, R11 ;  /* 0x000075310a077816 */ /* 0x000fe2000000000b */
[----:B------:R-:W-:-:S05]  /*22bd0*/  IMAD.IADD R8, R24, 0x1, R8 ;  /* 0x0000000118087824 */ /* 0x000fca00078e0208 */
[----:B------:R0:W-:Y:S02]  /*22be0*/  STSM.16.M88.4 [R8], R4 ;  /* 0x0000000408007844 */ /* 0x0001e40000000200 */
[----:B0-----:R-:W-:-:S05]  /*22bf0*/  LOP3.LUT R4, R12, R25, RZ, 0xfc, !PT ;  /* 0x000000190c047212 */ /* 0x001fca00078efcff */
[----:B------:R-:W-:-:S05]  /*22c00*/  IMAD.IADD R4, R23, 0x1, R4 ;  /* 0x0000000117047824 */ /* 0x000fca00078e0204 */
[----:B------:R-:W0:Y:S01]  /*22c10*/  LDSM.16.MT88.4 R8, [R4+0x10400] ;  /* 0x010400000408783b */ /* 0x000e220000004200 */
[----:B------:R-:W-:-:S04]  /*22c20*/  LOP3.LUT R12, R12, R26, RZ, 0xfc, !PT ;  /* 0x0000001a0c0c7212 */ /* 0x000fc800078efcff */
[----:B------:R-:W-:Y:S02]  /*22c30*/  IADD3 R12, R24, R12, RZ ;  /* 0x0000000c180c7210 */ /* 0x000fe40007ffe0ff */
[C-C-:B0-----:R-:W-:Y:S02]  /*22c40*/  PRMT R4, R8.reuse, 0x6420, R9.reuse ;  /* 0x0000642008047816 */ /* 0x141fe40000000009 */
[----:B------:R-:W-:Y:S02]  /*22c50*/  PRMT R5, R8, 0x7531, R9 ;  /* 0x0000753108057816 */ /* 0x000fe40000000009 */
[C-C-:B------:R-:W-:Y:S02]  /*22c60*/  PRMT R6, R10.reuse, 0x6420, R11.reuse ;  /* 0x000064200a067816 */ /* 0x140fe4000000000b */
[----:B------:R-:W-:Y:S02]  /*22c70*/  PRMT R7, R10, 0x7531, R11 ;  /* 0x000075310a077816 */ /* 0x000fe4000000000b */
[----:B------:R-:W0:Y:S04]  /*22c80*/  LDSM.16.MT88.4 R8, [R3+0x14400] ;  /* 0x014400000308783b */ /* 0x000e280000004200 */
[----:B------:R1:W-:Y:S02]  /*22c90*/  STSM.16.M88.4 [R12], R4 ;  /* 0x000000040c007844 */ /* 0x0003e40000000200 */
[----:B-1----:R-:W-:-:S05]  /*22ca0*/  LOP3.LUT R4, R17, R26, RZ, 0xfc, !PT ;  /* 0x0000001a11047212 */ /* 0x002fca00078efcff */
[----:B------:R-:W-:Y:S01]  /*22cb0*/  IMAD.IADD R4, R24, 0x1, R4 ;  /* 0x0000000118047824 */ /* 0x000fe200078e0204 */
[C-C-:B0-----:R-:W-:Y:S02]  /*22cc0*/  PRMT R12, R8.reuse, 0x6420, R9.reuse ;  /* 0x00006420080c7816 */ /* 0x141fe40000000009 */
[----:B------:R-:W-:Y:S02]  /*22cd0*/  PRMT R13, R8, 0x7531, R9 ;  /* 0x00007531080d7816 */ /* 0x000fe40000000009 */
[C-C-:B------:R-:W-:Y:S02]  /*22ce0*/  PRMT R14, R10.reuse, 0x6420, R11.reuse ;  /* 0x000064200a0e7816 */ /* 0x140fe4000000000b */
[----:B------:R-:W-:-:S05]  /*22cf0*/  PRMT R15, R10, 0x7531, R11 ;  /* 0x000075310a0f7816 */ /* 0x000fca000000000b */
[----:B------:R0:W-:Y:S02]  /*22d00*/  STSM.16.M88.4 [R4], R12 ;  /* 0x0000000c04007844 */ /* 0x0001e40000000200 */
[----:B0-----:R-:W-:-:S05]  /*22d10*/  VIADD R4, R0, 0x1000 ;  /* 0x0000100000047836 */ /* 0x001fca0000000000 */
[----:B------:R-:W-:-:S04]  /*22d20*/  LOP3.LUT R4, R4, R25, RZ, 0xfc, !PT ;  /* 0x0000001904047212 */ /* 0x000fc800078efcff */
[----:B------:R-:W-:-:S05]  /*22d30*/  IADD3 R4, R23, R4, RZ ;  /* 0x0000000417047210 */ /* 0x000fca0007ffe0ff */
[----:B------:R-:W0:Y:S01]  /*22d40*/  LDSM.16.MT88.4 R8, [R4+0x10400] ;  /* 0x010400000408783b */ /* 0x000e220000004200 */
[----:B---3--:R-:W-:-:S05]  /*22d50*/  IMAD.IADD R28, R20, 0x1, R0 ;  /* 0x00000001141c7824 */ /* 0x008fca00078e0200 */
[----:B------:R-:W-:Y:S02]  /*22d60*/  IADD3 R20, R24, R28, R26 ;  /* 0x0000001c18147210 */ /* 0x000fe40007ffe01a */
[C-C-:B0-----:R-:W-:Y:S02]  /*22d70*/  PRMT R4, R8.reuse, 0x6420, R9.reuse ;  /* 0x0000642008047816 */ /* 0x141fe40000000009 */
[----:B------:R-:W-:Y:S02]  /*22d80*/  PRMT R5, R8, 0x7531, R9 ;  /* 0x0000753108057816 */ /* 0x000fe40000000009 */
[C-C-:B------:R-:W-:Y:S02]  /*22d90*/  PRMT R6, R10.reuse, 0x6420, R11.reuse ;  /* 0x000064200a067816 */ /* 0x140fe4000000000b */
[----:B------:R-:W-:Y:S02]  /*22da0*/  PRMT R7, R10, 0x7531, R11 ;  /* 0x000075310a077816 */ /* 0x000fe4000000000b */
[----:B------:R-:W0:Y:S04]  /*22db0*/  LDSM.16.MT88.4 R8, [R3+0x11400] ;  /* 0x011400000308783b */ /* 0x000e280000004200 */
[----:B------:R1:W-:Y:S01]  /*22dc0*/  STSM.16.M88.4 [R20], R4 ;  /* 0x0000000414007844 */ /* 0x0003e20000000200 */
[----:B------:R-:W-:Y:S01]  /*22dd0*/  IADD3 R28, R24, R37, R28 ;  /* 0x00000025181c7210 */ /* 0x000fe20007ffe01c */
[----:B-1----:R-:W-:-:S05]  /*22de0*/  VIADD R4, R0, 0x5000 ;  /* 0x0000500000047836 */ /* 0x002fca0000000000 */
[----:B------:R-:W-:-:S05]  /*22df0*/  LOP3.LUT R4, R4, R25, RZ, 0xfc, !PT ;  /* 0x0000001904047212 */ /* 0x000fca00078efcff */
[----:B------:R-:W-:Y:S01]  /*22e00*/  IMAD.IADD R4, R23, 0x1, R4 ;  /* 0x0000000117047824 */ /* 0x000fe200078e0204 */
[C-C-:B0-----:R-:W-:Y:S02]  /*22e10*/  PRMT R12, R8.reuse, 0x6420, R9.reuse ;  /* 0x00006420080c7816 */ /* 0x141fe40000000009 */
[----:B------:R-:W-:Y:S02]  /*22e20*/  PRMT R13, R8, 0x7531, R9 ;  /* 0x00007531080d7816 */ /* 0x000fe40000000009 */
[C-C-:B------:R-:W-:Y:S02]  /*22e30*/  PRMT R14, R10.reuse, 0x6420, R11.reuse ;  /* 0x000064200a0e7816 */ /* 0x140fe4000000000b */
[----:B------:R-:W-:-:S05]  /*22e40*/  PRMT R15, R10, 0x7531, R11 ;  /* 0x000075310a0f7816 */ /* 0x000fca000000000b */
[----:B------:R-:W-:Y:S04]  /*22e50*/  STSM.16.M88.4 [R28], R12 ;  /* 0x0000000c1c007844 */ /* 0x000fe80000000200 */
[----:B------:R-:W0:Y:S01]  /*22e60*/  LDSM.16.MT88.4 R8, [R4+0x10400] ;  /* 0x010400000408783b */ /* 0x000e220000004200 */
[----:B------:R-:W-:Y:S02]  /*22e70*/  LOP3.LUT R21, R21, R25, RZ, 0xfc, !PT ;  /* 0x0000001915157212 */ /* 0x000fe400078efcff */
        /* <DEDUP_REMOVED lines=9> */
[----:B------:R-:W-:Y:S02]  /*22f10*/  PRMT R15, R10, 0x7531, R11 ;  /* 0x000075310a0f7816 */ /* 0x000fe4000000000b */
[----:B------:R-:W-:-:S03]  /*22f20*/  IADD3 R8, R23, R21, RZ ;  /* 0x0000001517087210 */ /* 0x000fc60007ffe0ff */
[----:B------:R-:W-:Y:S04]  /*22f30*/  STSM.16.M88.4 [R28+0x4000], R12 ;  /* 0x0040000c1c007844 */ /* 0x000fe80000000200 */
[----:B------:R-:W0:Y:S01]  /*22f40*/  LDSM.16.MT88.4 R8, [R8+0x10400] ;  /* 0x010400000808783b */ /* 0x000e220000004200 */
[----:B------:R-:W-:Y:S02]  /*22f50*/  LOP3.LUT R17, R17, R25, RZ, 0xfc, !PT ;  /* 0x0000001911117212 */ /* 0x000fe400078efcff */
[C-C-:B0-----:R-:W-:Y:S02]  /*22f60*/  PRMT R4, R8.reuse, 0x6420, R9.reuse ;  /* 0x0000642008047816 */ /* 0x141fe40000000009 */
[----:B------:R-:W-:Y:S02]  /*22f70*/  PRMT R5, R8, 0x7531, R9 ;  /* 0x0000753108057816 */ /* 0x000fe40000000009 */
[----:B------:R-:W-:-:S02]  /*22f80*/  PRMT R6, R10, 0x6420, R11 ;  /* 0x000064200a067816 */ /* 0x000fc4000000000b */
[----:B------:R-:W-:Y:S02]  /*22f90*/  PRMT R7, R10, 0x7531, R11 ;  /* 0x000075310a077816 */ /* 0x000fe4000000000b */
[----:B------:R-:W0:Y:S02]  /*22fa0*/  LDSM.16.MT88.4 R8, [R3+0x12400] ;  /* 0x012400000308783b */ /* 0x000e240000004200 */
[C-C-:B0-----:R-:W-:Y:S02]  /*22fb0*/  PRMT R12, R8.reuse, 0x6420, R9.reuse ;  /* 0x00006420080c7816 */ /* 0x141fe40000000009 */
[----:B------:R-:W-:Y:S01]  /*22fc0*/  PRMT R13, R8, 0x7531, R9 ;  /* 0x00007531080d7816 */ /* 0x000fe20000000009 */
[----:B------:R-:W-:Y:S02]  /*22fd0*/  IMAD.IADD R8, R23, 0x1, R17 ;  /* 0x0000000117087824 */ /* 0x000fe400078e0211 */
[----:B------:R-:W2:Y:S01]  /*22fe0*/  LDL R17, [R1+0x1c] ;  /* 0x00001c0001117983 */ /* 0x000ea20000100800 */
[----:B----4-:R-:W-:Y:S01]  /*22ff0*/  IMAD.IADD R21, R29, 0x1, R0 ;  /* 0x000000011d157824 */ /* 0x010fe200078e0200 */
[----:B------:R-:W-:-:S02]  /*23000*/  PRMT R14, R10, 0x6420, R11 ;  /* 0x000064200a0e7816 */ /* 0x000fc4000000000b */
[----:B------:R-:W-:Y:S02]  /*23010*/  PRMT R15, R10, 0x7531, R11 ;  /* 0x000075310a0f7816 */ /* 0x000fe4000000000b */
[C---:B------:R-:W-:Y:S02]  /*23020*/  IADD3 R20, R24.reuse, R21, R26 ;  /* 0x0000001518147210 */ /* 0x040fe40007ffe01a */
[----:B------:R-:W-:-:S03]  /*23030*/  IADD3 R21, R24, R37, R21 ;  /* 0x0000002518157210 */ /* 0x000fc60007ffe015 */
[----:B------:R-:W-:Y:S04]  /*23040*/  STSM.16.M88.4 [R20], R4 ;  /* 0x0000000414007844 */ /* 0x000fe80000000200 */
[----:B------:R-:W-:Y:S04]  /*23050*/  STSM.16.M88.4 [R21], R12 ;  /* 0x0000000c15007844 */ /* 0x000fe80000000200 */
[----:B------:R-:W0:Y:S02]  /*23060*/  LDSM.16.MT88.4 R8, [R8+0x10400] ;  /* 0x010400000808783b */ /* 0x000e240000004200 */
[----:B0-----:R-:W-:-:S02]  /*23070*/  PRMT R4, R8, 0x6420, R9 ;  /* 0x0000642008047816 */ /* 0x001fc40000000009 */
[----:B------:R-:W-:Y:S02]  /*23080*/  PRMT R5, R8, 0x7531, R9 ;  /* 0x0000753108057816 */ /* 0x000fe40000000009 */
[C-C-:B------:R-:W-:Y:S02]  /*23090*/  PRMT R6, R10.reuse, 0x6420, R11.reuse ;  /* 0x000064200a067816 */ /* 0x140fe4000000000b */
[----:B------:R-:W-:Y:S02]  /*230a0*/  PRMT R7, R10, 0x7531, R11 ;  /* 0x000075310a077816 */ /* 0x000fe4000000000b */
[----:B------:R-:W0:Y:S04]  /*230b0*/  LDSM.16.MT88.4 R8, [R3+0x16400] ;  /* 0x016400000308783b */ /* 0x000e280000004200 */
[----:B------:R1:W-:Y:S02]  /*230c0*/  STSM.16.M88.4 [R20+0x4000], R4 ;  /* 0x0040000414007844 */ /* 0x0003e40000000200 */
[----:B-1----:R-:W-:-:S05]  /*230d0*/  VIADD R4, R0, 0x3000 ;  /* 0x0000300000047836 */ /* 0x002fca0000000000 */
[----:B------:R-:W-:-:S04]  /*230e0*/  LOP3.LUT R4, R4, R25, RZ, 0xfc, !PT ;  /* 0x0000001904047212 */ /* 0x000fc800078efcff */
[----:B------:R-:W-:Y:S02]  /*230f0*/  IADD3 R4, R23, R4, RZ ;  /* 0x0000000417047210 */ /* 0x000fe40007ffe0ff */
[C-C-:B0-----:R-:W-:Y:S02]  /*23100*/  PRMT R28, R8.reuse, 0x6420, R9.reuse ;  /* 0x00006420081c7816 */ /* 0x141fe40000000009 */
[----:B------:R-:W-:Y:S02]  /*23110*/  PRMT R29, R8, 0x7531, R9 ;  /* 0x00007531081d7816 */ /* 0x000fe40000000009 */
[C-C-:B------:R-:W-:Y:S02]  /*23120*/  PRMT R30, R10.reuse, 0x6420, R11.reuse ;  /* 0x000064200a1e7816 */ /* 0x140fe4000000000b */
        /* <DEDUP_REMOVED lines=9> */
[----:B------:R-:W-:Y:S02]  /*231c0*/  PRMT R5, R8, 0x7531, R9 ;  /* 0x0000753108057816 */ /* 0x000fe40000000009 */
[C-C-:B------:R-:W-:Y:S02]  /*231d0*/  PRMT R6, R10.reuse, 0x6420, R11.reuse ;  /* 0x000064200a067816 */ /* 0x140fe4000000000b */
[----:B------:R-:W-:Y:S01]  /*231e0*/  PRMT R7, R10, 0x7531, R11 ;  /* 0x000075310a077816 */ /* 0x000fe2000000000b */
[----:B--2---:R-:W-:-:S02]  /*231f0*/  IMAD.IADD R20, R17, 0x1, R0 ;  /* 0x0000000111147824 */ /* 0x004fc400078e0200 */
[----:B------:R-:W-:-:S05]  /*23200*/  VIADD R0, R0, 0x7000 ;  /* 0x0000700000007836 */ /* 0x000fca0000000000 */
[----:B------:R-:W-:Y:S02]  /*23210*/  LOP3.LUT R0, R0, R25, RZ, 0xfc, !PT ;  /* 0x0000001900007212 */ /* 0x000fe400078efcff */
[C---:B------:R-:W-:Y:S02]  /*23220*/  IADD3 R17, R24.reuse, R20, R26 ;  /* 0x0000001418117210 */ /* 0x040fe40007ffe01a */
[----:B------:R-:W-:Y:S01]  /*23230*/  IADD3 R20, R24, R37, R20 ;  /* 0x0000002518147210 */ /* 0x000fe20007ffe014 */
[----:B------:R-:W-:Y:S02]  /*23240*/  IMAD.IADD R0, R23, 0x1, R0 ;  /* 0x0000000117007824 */ /* 0x000fe400078e0200 */
[----:B------:R-:W-:Y:S04]  /*23250*/  STSM.16.M88.4 [R17], R12 ;  /* 0x0000000c11007844 */ /* 0x000fe80000000200 */
[----:B------:R-:W-:Y:S04]  /*23260*/  STSM.16.M88.4 [R20], R4 ;  /* 0x0000000414007844 */ /* 0x000fe80000000200 */
[----:B------:R-:W0:Y:S04]  /*23270*/  LDSM.16.MT88.4 R4, [R0+0x10400] ;  /* 0x010400000004783b */ /* 0x000e280000004200 */
[----:B------:R-:W1:Y:S01]  /*23280*/  LDSM.16.MT88.4 R8, [R3+0x17400] ;  /* 0x017400000308783b */ /* 0x000e620000004200 */
[----:B0-----:R-:W-:-:S02]  /*23290*/  PRMT R12, R4, 0x6420, R5 ;  /* 0x00006420040c7816 */ /* 0x001fc40000000005 */
[----:B------:R-:W-:Y:S02]  /*232a0*/  PRMT R13, R4, 0x7531, R5 ;  /* 0x00007531040d7816 */ /* 0x000fe40000000005 */
[C-C-:B------:R-:W-:Y:S02]  /*232b0*/  PRMT R14, R6.reuse, 0x6420, R7.reuse ;  /* 0x00006420060e7816 */ /* 0x140fe40000000007 */
[----:B------:R-:W-:Y:S02]  /*232c0*/  PRMT R15, R6, 0x7531, R7 ;  /* 0x00007531060f7816 */ /* 0x000fe40000000007 */
[C-C-:B-1----:R-:W-:Y:S02]  /*232d0*/  PRMT R4, R8.reuse, 0x6420, R9.reuse ;  /* 0x0000642008047816 */ /* 0x142fe40000000009 */
[----:B------:R-:W-:Y:S02]  /*232e0*/  PRMT R5, R8, 0x7531, R9 ;  /* 0x0000753108057816 */ /* 0x000fe40000000009 */
[----:B------:R-:W-:-:S02]  /*232f0*/  PRMT R6, R10, 0x6420, R11 ;  /* 0x000064200a067816 */ /* 0x000fc4000000000b */
        /* <DEDUP_REMOVED lines=11> */
.L_x_785:
[----:B-1----:R1:W-:Y:S01]  /*233b0*/  SYNCS.ARRIVE.TRANS64.A1T0 RZ, [R2+URZ+0x38850], RZ ;  /* 0x038850ff02ff79a7 */ /* 0x0023e2000810003f */
[----:B------:R-:W-:Y:S06]  /*233c0*/  BAR.SYNC.DEFER_BLOCKING 0x2, 0x80 ;  /* 0x0082000000007b1d */ /* 0x000fec0000010000 */
[----:B------:R-:W-:Y:S05]  /*233d0*/  @!P0 BRA `(.L_x_786) ;  /* 0x0000000000048947 */ /* 0x000fea0003800000 */
[----:B------:R-:W-:Y:S01]  /*233e0*/  BPT.TRAP 0x1 ;  /* 0x000000040000795c */ /* 0x000fe20000300000 */
.L_x_786:
[----:B------:R-:W2:Y:S01]  /*233f0*/  LDL R0, [R1+0x10] ;  /* 0x0000100001007983 */ /* 0x000ea20000100800 */
[----:B-1----:R-:W-:Y:S01]  /*23400*/  IADD3 R2, R2, 0x38880, RZ ;  /* 0x0003888002027810 */ /* 0x002fe20007ffe0ff */
[----:B------:R-:W-:Y:S02]  /*23410*/  IMAD.MOV.U32 R10, RZ, RZ, R35 ;  /* 0x000000ffff0a7224 */ /* 0x000fe400078e0023 */
[----:B------:R-:W-:Y:S01]  /*23420*/  IMAD.MOV.U32 R9, RZ, RZ, R27 ;  /* 0x000000ffff097224 */ /* 0x000fe200078e001b */
[----:B--2---:R-:W-:-:S04]  /*23430*/  PRMT R2, R0, 0x654, R2 ;  /* 0x0000065400027816 */ /* 0x004fc80000000002 */
[----:B------:R1:W-:Y:S01]  /*23440*/  SYNCS.ARRIVE.TRANS64.RED.A1T0 RZ, [R2+URZ], RZ ;  /* 0x000000ff02ff79a7 */ /* 0x0003e2000810043f */
[----:B------:R-:W-:Y:S05]  /*23450*/  @P1 BRA `(.L_x_787) ;  /* 0xffffffe4008c1947 */ /* 0x000fea000383ffff */
.L_x_767:
[----:B0-----:R-:W1:Y:S01]  /*23460*/  S2R R0, SR_TID.X ;  /* 0x0000000000007919 */ /* 0x001e620000002100 */
[----:B------:R-:W-:Y:S01]  /*23470*/  BSSY B0, `(.L_x_788) ;  /* 0x0000012000007945 */ /* 0x000fe20003800000 */
[----:B-1----:R-:W-:Y:S01]  /*23480*/  LOP3.LUT R2, R0, 0x7f, RZ, 0xc0, !PT ;  /* 0x0000007f00027812 */ /* 0x002fe200078ec0ff */
        /* <DEDUP_REMOVED lines=15> */
[----:B0-----:R-:W-:-:S07]  /*23580*/  IADD3 R16, R0, UR39, R7 ;  /* 0x0000002700107c10 */ /* 0x001fce000fffe007 */
.L_x_789:
[----:B------:R-:W-:Y:S05]  /*23590*/  BSYNC B0 ;  /* 0x0000000000007941 */ /* 0x000fea0003800000 */
.L_x_788:
[----:B------:R-:W-:Y:S05]  /*235a0*/  @!P0 BRA `(.L_x_790) ;  /* 0x0000000000048947 */ /* 0x000fea0003800000 */
[----:B------:R-:W-:Y:S01]  /*235b0*/  BPT.TRAP 0x1 ;  /* 0x000000040000795c */ /* 0x000fe20000300000 */
.L_x_790:
[----:B------:R-:W-:Y:S01]  /*235c0*/  LOP3.LUT R3, R35, 0x1, RZ, 0x3c, !PT ;  /* 0x0000000123037812 */ /* 0x000fe200078e3cff */
[----:B------:R-:W-:Y:S01]  /*235d0*/  BSSY B0, `(.L_x_791) ;  /* 0x0000005000007945 */ /* 0x000fe20003800000 */
[----:B------:R-:W-:Y:S02]  /*235e0*/  LEA R0, R27, R23, 0x3 ;  /* 0x000000171b007211 */ /* 0x000fe400078e18ff */
[----:B------:R-:W-:-:S04]  /*235f0*/  SHF.L.U32 R3, R3, 0x1f, RZ ;  /* 0x0000001f03037819 */ /* 0x000fc800000006ff */
[----:B------:R-:W0:Y:S02]  /*23600*/  SYNCS.PHASECHK.TRANS64.TRYWAIT P1, [R0+URZ+0x38870], R3 ;  /* 0x03887003000075a7 */ /* 0x000e24000802017f */
[----:B0-----:R-:W-:Y:S05]  /*23610*/  @!P1 BRA `(.L_x_792) ;  /* 0x0000008c00049947 */ /* 0x001fea0003800000 */
.L_x_1084:
[----:B------:R-:W-:Y:S05]  /*23620*/  BSYNC B0 ;  /* 0x0000000000007941 */ /* 0x000fea0003800000 */
.L_x_791:
[----:B------:R-:W-:-:S13]  /*23630*/  LOP3.LUT P1, RZ, R22, 0x4, RZ, 0xc0, !PT ;  /* 0x0000000416ff7812 */ /* 0x000fda000782c0ff */
[----:B------:R-:W-:Y:S05]  /*23640*/  @!P1 BRA `(.L_x_793) ;  /* 0x0000000000049947 */ /* 0x000fea0003800000 */
[----:B------:R-:W-:Y:S01]  /*23650*/  BPT.TRAP 0x1 ;  /* 0x000000040000795c */ /* 0x000fe20000300000 */
.L_x_793:
[----:B0-----:R-:W-:-:S04]  /*23660*/  SHF.L.U32 R3, R35, 0x1f, RZ ;  /* 0x0000001f23037819 */ /* 0x001fc800000006ff */
[----:B------:R-:W0:Y:S02]  /*23670*/  SYNCS.PHASECHK.TRANS64.TRYWAIT P1, [R0+URZ+0x38860], R3 ;  /* 0x03886003000075a7 */ /* 0x000e24000802017f */
[----:B0-----:R-:W-:Y:S05]  /*23680*/  @!P1 BRA `(.L_x_794) ;  /* 0x0000008800fc9947 */ /* 0x001fea0003800000 */
.L_x_1085:
[----:B------:R-:W2:Y:S01]  /*23690*/  LDL R4, [R1+0x24] ;  /* 0x0000240001047983 */ /* 0x000ea20000100800 */
[----:B------:R-:W-:Y:S01]  /*236a0*/  IMAD.SHL.U32 R18, R27, 0x8000, RZ ;  /* 0x000080001b127824 */ /* 0x000fe200078e00ff */
[----:B------:R-:W-:Y:S05]  /*236b0*/  WARPSYNC.ALL ;  /* 0x0000000000007948 */ /* 0x000fea0003800000 */
[----:B------:R-:W3:Y:S01]  /*236c0*/  LDL R29, [R1+0x18] ;  /* 0x00001800011d7983 */ /* 0x000ee20000100800 */
[----:B------:R-:W-:Y:S02]  /*236d0*/  LOP3.LUT R2, R18, R25, RZ, 0xfc, !PT ;  /* 0x0000001912027212 */ /* 0x000fe400078efcff */
[----:B------:R-:W-:Y:S01]  /*236e0*/  LOP3.LUT P1, RZ, R22, 0x4, RZ, 0xc0, !PT ;  /* 0x0000000416ff7812 */ /* 0x000fe2000782c0ff */
[----:B------:R-:W4:Y:S02]  /*236f0*/  LDL R32, [R1+0x14] ;  /* 0x0000140001207983 */ /* 0x000f240000100800 */
[----:B------:R-:W-:-:S06]  /*23700*/  IMAD.IADD R9, R23, 0x1, R2 ;  /* 0x0000000117097824 */ /* 0x000fcc00078e0202 */
[----:B------:R-:W1:Y:S01]  /*23710*/  LDSM.16.MT88.4 R8, [R9+0x10400] ;  /* 0x010400000908783b */ /* 0x000e620000004200 */
[----:B0-----:R-:W-:-:S05]  /*23720*/  LOP3.LUT R3, R18, R26, RZ, 0xfc, !PT ;  /* 0x0000001a12037212 */ /* 0x001fca00078efcff */
[----:B------:R-:W-:Y:S01]  /*23730*/  IMAD.IADD R3, R24, 0x1, R3 ;  /* 0x0000000118037824 */ /* 0x000fe200078e0203 */
[----:B------:R-:W-:Y:S02]  /*23740*/  IADD3 R20, R18, 0x2000, RZ ;  /* 0x0000200012147810 */ /* 0x000fe40007ffe0ff */
[C-C-:B-1----:R-:W-:Y:S02]  /*23750*/  PRMT R12, R8.reuse, 0x6420, R9.reuse ;  /* 0x00006420080c7816 */ /* 0x142fe40000000009 */
[----:B------:R-:W-:Y:S02]  /*23760*/  PRMT R13, R8, 0x7531, R9 ;  /* 0x00007531080d7816 */ /* 0x000fe40000000009 */
[C-C-:B------:R-:W-:Y:S02]  /*23770*/  PRMT R14, R10.reuse, 0x6420, R11.reuse ;  /* 0x000064200a0e7816 */ /* 0x140fe4000000000b */
[----:B------:R-:W-:Y:S02]  /*23780*/  PRMT R15, R10, 0x7531, R11 ;  /* 0x000075310a0f7816 */ /* 0x000fe4000000000b */
[----:B--2---:R-:W-:-:S05]  /*23790*/  IADD3 R2, R23, R4, R18 ;  /* 0x0000000417027210 */ /* 0x004fca0007ffe012 */
[----:B------:R-:W0:Y:S04]  /*237a0*/  LDSM.16.MT88.4 R4, [R2+0x10400] ;  /* 0x010400000204783b */ /* 0x000e280000004200 */
[----:B------:R1:W-:Y:S02]  /*237b0*/  STSM.16.M88.4 [R3], R12 ;  /* 0x0000000c03007844 */ /* 0x0003e40000000200 */
[----:B-1----:R-:W-:Y:S01]  /*237c0*/  VIADD R3, R18, 0x4000 ;  /* 0x0000400012037836 */ /* 0x002fe20000000000 */
[C-C-:B0-----:R-:W-:Y:S02]  /*237d0*/  PRMT R8, R4.reuse, 0x6420, R5.reuse ;  /* 0x0000642004087816 */ /* 0x141fe40000000005 */
[----:B------:R-:W-:Y:S02]  /*237e0*/  PRMT R9, R4, 0x7531, R5 ;  /* 0x0000753104097816 */ /* 0x000fe40000000005 */
[----:B------:R-:W-:-:S02]  /*237f0*/  LOP3.LUT R5, R20, R26, RZ, 0xfc, !PT ;  /* 0x0000001a14057212 */ /* 0x000fc400078efcff */
[----:B------:R-:W-:Y:S02]  /*23800*/  LOP3.LUT R4, R3, R25, RZ, 0xfc, !PT ;  /* 0x0000001903047212 */ /* 0x000fe400078efcff */
[----:B------:R-:W-:Y:S01]  /*23810*/  PRMT R10, R6, 0x6420, R7 ;  /* 0x00006420060a7816 */ /* 0x000fe20000000007 */
[----:B------:R-:W-:Y:S01]  /*23820*/  IMAD.IADD R17, R24, 0x1, R5 ;  /* 0x0000000118117824 */ /* 0x000fe200078e0205 */
[----:B------:R-:W-:Y:S01]  /*23830*/  PRMT R11, R6, 0x7531, R7 ;  /* 0x00007531060b7816 */ /* 0x000fe20000000007 */
[----:B------:R-:W-:-:S04]  /*23840*/  IMAD.IADD R21, R23, 0x1, R4 ;  /* 0x0000000117157824 */ /* 0x000fc800078e0204 */
[----:B------:R-:W-:Y:S04]  /*23850*/  STSM.16.M88.4 [R17], R8 ;  /* 0x0000000811007844 */ /* 0x000fe80000000200 */
[----:B------:R-:W0:Y:S01]  /*23860*/  LDSM.16.MT88.4 R4, [R21+0x10400] ;  /* 0x010400001504783b */ /* 0x000e220000004200 */
[----:B------:R-:W-:Y:S02]  /*23870*/  LOP3.LUT R3, R3, R26, RZ, 0xfc, !PT ;  /* 0x0000001a03037212 */ /* 0x000fe400078efcff */
[C-C-:B0-----:R-:W-:Y:S02]  /*23880*/  PRMT R12, R4.reuse, 0x6420, R5.reuse ;  /* 0x00006420040c7816 */ /* 0x141fe40000000005 */
[----:B------:R-:W-:Y:S02]  /*23890*/  PRMT R13, R4, 0x7531, R5 ;  /* 0x00007531040d7816 */ /* 0x000fe40000000005 */
[----:B------:R-:W-:-:S02]  /*238a0*/  PRMT R14, R6, 0x6420, R7 ;  /* 0x00006420060e7816 */ /* 0x000fc40000000007 */
[----:B------:R-:W-:Y:S02]  /*238b0*/  PRMT R15, R6, 0x7531, R7 ;  /* 0x00007531060f7816 */ /* 0x000fe40000000007 */
[----:B------:R-:W0:Y:S01]  /*238c0*/  LDSM.16.MT88.4 R4, [R2+0x14400] ;  /* 0x014400000204783b */ /* 0x000e220000004200 */
[----:B------:R-:W-:Y:S01]  /*238d0*/  IADD3 R3, R24, R3, RZ ;  /* 0x0000000318037210 */ /* 0x000fe20007ffe0ff */
[----:B------:R-:W-:-:S04]  /*238e0*/  VIADD R21, R18, 0x6000 ;  /* 0x0000600012157836 */ /* 0x000fc80000000000 */
[----:B------:R1:W-:Y:S02]  /*238f0*/  STSM.16.M88.4 [R3], R12 ;  /* 0x0000000c03007844 */ /* 0x0003e40000000200 */
[----:B-1----:R-:W-:-:S05]  /*23900*/  LOP3.LUT R3, R21, R26, RZ, 0xfc, !PT ;  /* 0x0000001a15037212 */ /* 0x002fca00078efcff */
[----:B------:R-:W-:Y:S01]  /*23910*/  IMAD.IADD R3, R24, 0x1, R3 ;  /* 0x0000000118037824 */ /* 0x000fe200078e0203 */
[C-C-:B0-----:R-:W-:Y:S02]  /*23920*/  PRMT R8, R4.reuse, 0x6420, R5.reuse ;  /* 0x0000642004087816 */ /* 0x141fe40000000005 */
[----:B------:R-:W-:Y:S01]  /*23930*/  PRMT R9, R4, 0x7531, R5 ;  /* 0x0000753104097816 */ /* 0x000fe20000000005 */
[----:B------:R-:W-:Y:S01]  /*23940*/  VIADD R4, R18, 0x1000 ;  /* 0x0000100012047836 */ /* 0x000fe20000000000 */
[----:B------:R-:W-:-:S04]  /*23950*/  PRMT R10, R6, 0x6420, R7 ;  /* 0x00006420060a7816 */ /* 0x000fc80000000007 */
[----:B------:R-:W-:Y:S02]  /*23960*/  LOP3.LUT R4, R4, R25, RZ, 0xfc, !PT ;  /* 0x0000001904047212 */ /* 0x000fe400078efcff */
[----:B------:R-:W-:Y:S02]  /*23970*/  PRMT R11, R6, 0x7531, R7 ;  /* 0x00007531060b7816 */ /* 0x000fe40000000007 */
[----:B------:R-:W-:-:S03]  /*23980*/  IADD3 R28, R23, R4, RZ ;  /* 0x00000004171c7210 */ /* 0x000fc60007ffe0ff */
[----:B------:R-:W-:Y:S04]  /*23990*/  STSM.16.M88.4 [R3], R8 ;  /* 0x0000000803007844 */ /* 0x000fe80000000200 */
[----:B------:R-:W0:Y:S02]  /*239a0*/  LDSM.16.MT88.4 R4, [R28+0x10400] ;  /* 0x010400001c04783b */ /* 0x000e240000004200 */
[C-C-:B0-----:R-:W-:Y:S02]  /*239b0*/  PRMT R12, R4.reuse, 0x6420, R5.reuse ;  /* 0x00006420040c7816 */ /* 0x141fe40000000005 */
[----:B------:R-:W-:Y:S02]  /*239c0*/  PRMT R13, R4, 0x7531, R5 ;  /* 0x00007531040d7816 */ /* 0x000fe40000000005 */
[----:B------:R-:W-:-:S02]  /*239d0*/  PRMT R14, R6, 0x6420, R7 ;  /* 0x00006420060e7816 */ /* 0x000fc40000000007 */
[----:B------:R-:W-:Y:S02]  /*239e0*/  PRMT R15, R6, 0x7531, R7 ;  /* 0x00007531060f7816 */ /* 0x000fe40000000007 */
[----:B------:R-:W0:Y:S01]  /*239f0*/  LDSM.16.MT88.4 R4, [R2+0x11400] ;  /* 0x011400000204783b */ /* 0x000e220000004200 */
[----:B---3--:R-:W-:-:S05]  /*23a00*/  IMAD.IADD R3, R29, 0x1, R18 ;  /* 0x000000011d037824 */ /* 0x008fca00078e0212 */
[C---:B------:R-:W-:Y:S02]  /*23a10*/  IADD3 R17, R24.reuse, R3, R26 ;  /* 0x0000000318117210 */ /* 0x040fe40007ffe01a */
[----:B------:R-:W-:-:S03]  /*23a20*/  IADD3 R3, R24, R37, R3 ;  /* 0x0000002518037210 */ /* 0x000fc60007ffe003 */
[----:B------:R-:W-:Y:S01]  /*23a30*/  STSM.16.M88.4 [R17], R12 ;  /* 0x0000000c11007844 */ /* 0x000fe20000000200 */
[C-C-:B0-----:R-:W-:Y:S02]  /*23a40*/  PRMT R8, R4.reuse, 0x6420, R5.reuse ;  /* 0x0000642004087816 */ /* 0x141fe40000000005 */
[----:B------:R-:W-:Y:S01]  /*23a50*/  PRMT R9, R4, 0x7531, R5 ;  /* 0x0000753104097816 */ /* 0x000fe20000000005 */
[----:B------:R-:W-:Y:S01]  /*23a60*/  VIADD R4, R18, 0x5000 ;  /* 0x0000500012047836 */ /* 0x000fe20000000000 */
[----:B------:R-:W-:-:S04]  /*23a70*/  PRMT R10, R6, 0x6420, R7 ;  /* 0x00006420060a7816 */ /* 0x000fc80000000007 */
[----:B------:R-:W-:Y:S02]  /*23a80*/  LOP3.LUT R4, R4, R25, RZ, 0xfc, !PT ;  /* 0x0000001904047212 */ /* 0x000fe400078efcff */
[----:B------:R-:W-:-:S03]  /*23a90*/  PRMT R11, R6, 0x7531, R7 ;  /* 0x00007531060b7816 */ /* 0x000fc60000000007 */
[----:B------:R-:W-:Y:S02]  /*23aa0*/  IMAD.IADD R28, R23, 0x1, R4 ;  /* 0x00000001171c7824 */ /* 0x000fe400078e0204 */
[----:B------:R-:W-:Y:S04]  /*23ab0*/  STSM.16.M88.4 [R3], R8 ;  /* 0x0000000803007844 */ /* 0x000fe80000000200 */
[----:B------:R-:W0:Y:S02]  /*23ac0*/  LDSM.16.MT88.4 R4, [R28+0x10400] ;  /* 0x010400001c04783b */ /* 0x000e240000004200 */
[C-C-:B0-----:R-:W-:Y:S02]  /*23ad0*/  PRMT R12, R4.reuse, 0x6420, R5.reuse ;  /* 0x00006420040c7816 */ /* 0x141fe40000000005 */
[----:B------:R-:W-:-:S02]  /*23ae0*/  PRMT R13, R4, 0x7531, R5 ;  /* 0x00007531040d7816 */ /* 0x000fc40000000005 */
[C-C-:B------:R-:W-:Y:S02]  /*23af0*/  PRMT R14, R6.reuse, 0x6420, R7.reuse ;  /* 0x00006420060e7816 */ /* 0x140fe40000000007 */
[----:B------:R-:W-:Y:S02]  /*23b00*/  PRMT R15, R6, 0x7531, R7 ;  /* 0x00007531060f7816 */ /* 0x000fe40000000007 */
[----:B------:R-:W0:Y:S04]  /*23b10*/  LDSM.16.MT88.4 R4, [R2+0x15400] ;  /* 0x015400000204783b */ /* 0x000e280000004200 */
[----:B------:R-:W-:Y:S01]  /*23b20*/  STSM.16.M88.4 [R17+0x4000], R12 ;  /* 0x0040000c11007844 */ /* 0x000fe20000000200 */
[C-C-:B0-----:R-:W-:Y:S02]  /*23b30*/  PRMT R8, R4.reuse, 0x6420, R5.reuse ;  /* 0x0000642004087816 */ /* 0x141fe40000000005 */
[----:B------:R-:W-:-:S02]  /*23b40*/  PRMT R9, R4, 0x7531, R5 ;  /* 0x0000753104097816 */ /* 0x000fc40000000005 */
[C-C-:B------:R-:W-:Y:S02]  /*23b50*/  PRMT R10, R6.reuse, 0x6420, R7.reuse ;  /* 0x00006420060a7816 */ /* 0x140fe40000000007 */
[----:B------:R-:W-:-:S05]  /*23b60*/  PRMT R11, R6, 0x7531, R7 ;  /* 0x00007531060b7816 */ /* 0x000fca0000000007 */
[----:B------:R4:W-:Y:S02]  /*23b70*/  STSM.16.M88.4 [R3+0x4000], R8 ;  /* 0x0040000803007844 */ /* 0x0009e40000000200 */
[----:B----4-:R-:W-:Y:S02]  /*23b80*/  IMAD.IADD R3, R32, 0x1, R18 ;  /* 0x0000000120037824 */ /* 0x010fe400078e0212 */
[----:B------:R-:W2:Y:S01]  /*23b90*/  LDL R32, [R1+0x1c] ;  /* 0x00001c0001207983 */ /* 0x000ea20000100800 */
[----:B------:R-:W-:-:S04]  /*23ba0*/  LOP3.LUT R20, R20, R25, RZ, 0xfc, !PT ;  /* 0x0000001914147212 */ /* 0x000fc800078efcff */
[----:B------:R-:W-:-:S05]  /*23bb0*/  IADD3 R20, R23, R20, RZ ;  /* 0x0000001417147210 */ /* 0x000fca0007ffe0ff */
[----:B------:R-:W0:Y:S02]  /*23bc0*/  LDSM.16.MT88.4 R4, [R20+0x10400] ;  /* 0x010400001404783b */ /* 0x000e240000004200 */
[C-C-:B0-----:R-:W-:Y:S02]  /*23bd0*/  PRMT R28, R4.reuse, 0x6420, R5.reuse ;  /* 0x00006420041c7816 */ /* 0x141fe40000000005 */
[----:B------:R-:W-:Y:S02]  /*23be0*/  PRMT R29, R4, 0x7531, R5 ;  /* 0x00007531041d7816 */ /* 0x000fe40000000005 */
[C-C-:B------:R-:W-:Y:S02]  /*23bf0*/  PRMT R30, R6.reuse, 0x6420, R7.reuse ;  /* 0x00006420061e7816 */ /* 0x140fe40000000007 */
[----:B------:R-:W-:Y:S02]  /*23c00*/  PRMT R31, R6, 0x7531, R7 ;  /* 0x00007531061f7816 */ /* 0x000fe40000000007 */
[----:B------:R-:W0:Y:S01]  /*23c10*/  LDSM.16.MT88.4 R4, [R2+0x12400] ;  /* 0x012400000204783b */ /* 0x000e220000004200 */
[----:B------:R-:W-:-:S02]  /*23c20*/  IADD3 R17, R24, R3, R26 ;  /* 0x0000000318117210 */ /* 0x000fc40007ffe01a */
[----:B------:R-:W-:-:S03]  /*23c30*/  IADD3 R3, R24, R37, R3 ;  /* 0x0000002518037210 */ /* 0x000fc60007ffe003 */
[----:B------:R-:W-:Y:S01]  /*23c40*/  STSM.16.M88.4 [R17], R28 ;  /* 0x0000001c11007844 */ /* 0x000fe20000000200 */
[C-C-:B0-----:R-:W-:Y:S02]  /*23c50*/  PRMT R8, R4.reuse, 0x6420, R5.reuse ;  /* 0x0000642004087816 */ /* 0x141fe40000000005 */
[----:B------:R-:W-:Y:S02]  /*23c60*/  PRMT R9, R4, 0x7531, R5 ;  /* 0x0000753104097816 */ /* 0x000fe40000000005 */
[----:B------:R-:W-:Y:S02]  /*23c70*/  LOP3.LUT R4, R21, R25, RZ, 0xfc, !PT ;  /* 0x0000001915047212 */ /* 0x000fe400078efcff */
[C-C-:B------:R-:W-:Y:S02]  /*23c80*/  PRMT R10, R6.reuse, 0x6420, R7.reuse ;  /* 0x00006420060a7816 */ /* 0x140fe40000000007 */
[----:B------:R-:W-:Y:S01]  /*23c90*/  PRMT R11, R6, 0x7531, R7 ;  /* 0x00007531060b7816 */ /* 0x000fe20000000007 */
[----:B------:R-:W-:-:S04]  /*23ca0*/  IMAD.IADD R20, R23, 0x1, R4 ;  /* 0x0000000117147824 */ /* 0x000fc800078e0204 */
[----:B------:R-:W-:Y:S04]  /*23cb0*/  STSM.16.M88.4 [R3], R8 ;  /* 0x0000000803007844 */ /* 0x000fe80000000200 */
        /* <DEDUP_REMOVED lines=10> */
[----:B------:R-:W-:-:S04]  /*23d60*/  PRMT R10, R6, 0x6420, R7 ;  /* 0x00006420060a7816 */ /* 0x000fc80000000007 */
[----:B------:R-:W-:Y:S02]  /*23d70*/  LOP3.LUT R4, R4, R25, RZ, 0xfc, !PT ;  /* 0x0000001904047212 */ /* 0x000fe400078efcff */
[----:B------:R-:W-:Y:S02]  /*23d80*/  PRMT R11, R6, 0x7531, R7 ;  /* 0x00007531060b7816 */ /* 0x000fe40000000007 */
[----:B------:R-:W-:-:S03]  /*23d90*/  IADD3 R20, R23, R4, RZ ;  /* 0x0000000417147210 */ /* 0x000fc60007ffe0ff */
[----:B------:R-:W-:Y:S04]  /*23da0*/  STSM.16.M88.4 [R3+0x4000], R8 ;  /* 0x0040000803007844 */ /* 0x000fe80000000200 */
[----:B------:R-:W0:Y:S02]  /*23db0*/  LDSM.16.MT88.4 R4, [R20+0x10400] ;  /* 0x010400001404783b */ /* 0x000e240000004200 */
[C-C-:B0-----:R-:W-:Y:S02]  /*23dc0*/  PRMT R12, R4.reuse, 0x6420, R5.reuse ;  /* 0x00006420040c7816 */ /* 0x141fe40000000005 */
[----:B------:R-:W-:Y:S02]  /*23dd0*/  PRMT R13, R4, 0x7531, R5 ;  /* 0x00007531040d7816 */ /* 0x000fe40000000005 */
[----:B------:R-:W-:-:S02]  /*23de0*/  PRMT R14, R6, 0x6420, R7 ;  /* 0x00006420060e7816 */ /* 0x000fc40000000007 */
[----:B------:R-:W-:Y:S02]  /*23df0*/  PRMT R15, R6, 0x7531, R7 ;  /* 0x00007531060f7816 */ /* 0x000fe40000000007 */
[----:B------:R-:W0:Y:S01]  /*23e00*/  LDSM.16.MT88.4 R4, [R2+0x13400] ;  /* 0x013400000204783b */ /* 0x000e220000004200 */
[----:B--2---:R-:W-:Y:S02]  /*23e10*/  IMAD.IADD R21, R32, 0x1, R18 ;  /* 0x0000000120157824 */ /* 0x004fe400078e0212 */
[----:B------:R-:W-:-:S05]  /*23e20*/  VIADD R18, R18, 0x7000 ;  /* 0x0000700012127836 */ /* 0x000fca0000000000 */
[----:B------:R-:W-:Y:S02]  /*23e30*/  LOP3.LUT R18, R18, R25, RZ, 0xfc, !PT ;  /* 0x0000001912127212 */ /* 0x000fe400078efcff */
[C---:B------:R-:W-:Y:S02]  /*23e40*/  IADD3 R3, R24.reuse, R21, R26 ;  /* 0x0000001518037210 */ /* 0x040fe40007ffe01a */
[----:B------:R-:W-:Y:S01]  /*23e50*/  IADD3 R24, R24, R37, R21 ;  /* 0x0000002518187210 */ /* 0x000fe20007ffe015 */
[----:B------:R-:W-:Y:S01]  /*23e60*/  IMAD.IADD R18, R23, 0x1, R18 ;  /* 0x0000000117127824 */ /* 0x000fe200078e0212 */
[C-C-:B0-----:R-:W-:Y:S02]  /*23e70*/  PRMT R8, R4.reuse, 0x6420, R5.reuse ;  /* 0x0000642004087816 */ /* 0x141fe40000000005 */
[----:B------:R-:W-:Y:S02]  /*23e80*/  PRMT R9, R4, 0x7531, R5 ;  /* 0x0000753104097816 */ /* 0x000fe40000000005 */
[----:B------:R-:W-:-:S02]  /*23e90*/  PRMT R10, R6, 0x6420, R7 ;  /* 0x00006420060a7816 */ /* 0x000fc40000000007 */
[----:B------:R-:W-:Y:S01]  /*23ea0*/  PRMT R11, R6, 0x7531, R7 ;  /* 0x00007531060b7816 */ /* 0x000fe20000000007 */
        /* <DEDUP_REMOVED lines=22> */
.L_x_795:
[----:B-1----:R1:W-:Y:S01]  /*24010*/  SYNCS.ARRIVE.TRANS64.A1T0 RZ, [R0+URZ+0x38850], RZ ;  /* 0x038850ff00ff79a7 */ /* 0x0023e2000810003f */
[----:B------:R-:W-:Y:S06]  /*24020*/  BAR.SYNC.DEFER_BLOCKING 0x2, 0x80 ;  /* 0x0082000000007b1d */ /* 0x000fec0000010000 */
[----:B------:R-:W-:Y:S05]  /*24030*/  @!P0 BRA `(.L_x_796) ;  /* 0x0000000000048947 */ /* 0x000fea0003800000 */
[----:B------:R-:W-:Y:S01]  /*24040*/  BPT.TRAP 0x1 ;  /* 0x000000040000795c */ /* 0x000fe20000300000 */
.L_x_796:
[----:B------:R-:W2:Y:S01]  /*24050*/  LDL R2, [R1+0x10] ;  /* 0x0000100001027983 */ /* 0x000ea20000100800 */
[----:B-1----:R-:W-:Y:S01]  /*24060*/  IADD3 R0, R0, 0x38880, RZ ;  /* 0x0003888000007810 */ /* 0x002fe20007ffe0ff */
[----:B------:R-:W-:-:S05]  /*24070*/  VIADD R27, R27, 0x1 ;  /* 0x000000011b1b7836 */ /* 0x000fca0000000000 */
[----:B------:R-:W-:-:S04]  /*24080*/  ISETP.NE.AND P0, PT, R27, 0x2, PT ;  /* 0x000000021b00780c */ /* 0x000fc80003f05270 */
[----:B------:R-:W-:Y:S02]  /*24090*/  SEL R27, R27, RZ, P0 ;  /* 0x000000ff1b1b7207 */ /* 0x000fe40000000000 */
[----:B--2---:R-:W-:-:S04]  /*240a0*/  PRMT R0, R2, 0x654, R0 ;  /* 0x0000065402007816 */ /* 0x004fc80000000000 */
[----:B------:R1:W-:Y:S02]  /*240b0*/  SYNCS.ARRIVE.TRANS64.RED.A1T0 RZ, [R0+URZ], RZ ;  /* 0x000000ff00ff79a7 */ /* 0x0003e4000810043f */
[----:B-1----:R-:W-:-:S04]  /*240c0*/  SEL R0, RZ, 0x1, P0 ;  /* 0x00000001ff007807 */ /* 0x002fc80000000000 */
[----:B------:R-:W-:-:S07]  /*240d0*/  LOP3.LUT R35, R35, R0, RZ, 0x3c, !PT ;  /* 0x0000000023237212 */ /* 0x000fce00078e3cff */
.L_x_737:
[----:B------:R-:W-:-:S13]  /*240e0*/  LOP3.LUT P0, RZ, R22, 0x80, RZ, 0xc0, !PT ;  /* 0x0000008016ff7812 */ /* 0x000fda000780c0ff */
[----:B------:R-:W-:Y:S05]  /*240f0*/  @!P0 BRA `(.L_x_797) ;  /* 0x0000000000288947 */ /* 0x000fea0003800000 */
[----:B------:R-:W-:Y:S05]  /*24100*/  WARPSYNC.ALL ;  /* 0x0000000000007948 */ /* 0x000fea0003800000 */
[----:B------:R-:W1:Y:S08]  /*24110*/  S2UR UR4, SR_CgaCtaId ;  /* 0x00000000000479c3 */ /* 0x000e700000008800 */
[----:B------:R-:W-:Y:S01]  /*24120*/  BAR.SYNC.DEFER_BLOCKING 0x5, 0x180 ;  /* 0x0146000000007b1d */ /* 0x000fe20000010000 */
[----:B0-----:R-:W-:Y:S01]  /*24130*/  MOV R23, 0x400 ;  /* 0x0000040000177802 */ /* 0x001fe20000000f00 */
[----:B-1----:R-:W-:-:S05]  /*24140*/  IMAD.U32 R0, RZ, RZ, UR4 ;  /* 0x00000004ff007e24 */ /* 0x002fca000f8e00ff */
[----:B------:R-:W-:Y:S01]  /*24150*/  LEA R23, R0, R23, 0x18 ;  /* 0x0000001700177211 */ /* 0x000fe200078ec0ff */
[----:B------:R2:W-:Y:S04]  /*24160*/  STL [R1+0x10], R0 ;  /* 0x0000100001007387 */ /* 0x0005e80000100800 */
[----:B------:R2:W3:Y:S01]  /*24170*/  LDS.128 R16, [R23+0x388d0] ;  /* 0x0388d00017107984 */ /* 0x0004e20000000c00 */
[----:B------:R-:W-:Y:S06]  /*24180*/  BAR.ARV 0x4, 0x180 ;  /* 0x0106000000007b1d */ /* 0x000fec0000002000 */
[----:B------:R-:W-:Y:S05]  /*24190*/  BRA `(.L_x_798) ;  /* 0x0000000800487947 */ /* 0x000fea0003800000 */
.L_x_797:
[----:B------:R-:W0:Y:S01]  /*241a0*/  S2R R0, SR_TID.X ;  /* 0x0000000000007919 */ /* 0x000e220000002100 */
[----:B------:R-:W-:Y:S01]  /*241b0*/  UMOV UR4, 0xffffffff ;  /* 0xffffffff00047882 */ /* 0x000fe20000000000 */
[----:B0-----:R-:W-:-:S04]  /*241c0*/  LOP3.LUT R8, R0, 0x1f, RZ, 0xc0, !PT ;  /* 0x0000001f00087812 */ /* 0x001fc800078ec0ff */
[----:B------:R-:W-:Y:S01]  /*241d0*/  ISETP.NE.AND P0, PT, R8, 0x1f, PT ;  /* 0x0000001f0800780c */ /* 0x000fe20003f05270 */
[----:B------:R-:W-:-:S12]  /*241e0*/  BRA.DIV UR4, `(.L_x_799) ;  /* 0x0000008204387947 */ /* 0x000fd8000b800000 */
[----:B------:R-:W-:Y:S01]  /*241f0*/  IMAD.IADD R5, R19, 0x1, R8 ;  /* 0x0000000113057824 */ /* 0x000fe200078e0208 */
[----:B------:R-:W-:-:S04]  /*24200*/  ULDC UR4, c[0x0][0xc3c] ;  /* 0x00030f0000047ab9 */ /* 0x000fc80000000800 */
[----:B------:R-:W-:-:S13]  /*24210*/  ISETP.GE.OR P1, PT, R5, UR4, !P0 ;  /* 0x0000000405007c0c */ /* 0x000fda000c726670 */
[----:B------:R-:W0:Y:S02]  /*24220*/  @!P1 LDC.64 R2, c[0x0][0xc80] ;  /* 0x00032000ff029b82 */ /* 0x000e240000000a00 */
[----:B0-----:R-:W-:-:S06]  /*24230*/  @!P1 IMAD.WIDE R2, R5, 0x4, R2 ;  /* 0x0000000405029825 */ /* 0x001fcc00078e0202 */
[----:B------:R0:W2:Y:S01]  /*24240*/  @!P1 LDG.E R3, desc[UR36][R2.64] ;  /* 0x0000002402039981 */ /* 0x0000a2000c1e1900 */
[C---:B------:R-:W-:Y:S02]  /*24250*/  ISETP.GE.U32.AND P2, PT, R8.reuse, 0x2, PT ;  /* 0x000000020800780c */ /* 0x040fe40003f46070 */
[C---:B------:R-:W-:Y:S01]  /*24260*/  ISETP.GE.U32.AND P3, PT, R8.reuse, 0x4, PT ;  /* 0x000000040800780c */ /* 0x040fe20003f66070 */
[----:B------:R-:W-:Y:S01]  /*24270*/  SHFL.IDX PT, R0, R16, RZ, 0x1f ;  /* 0x00001fff10007589 */ /* 0x000fe200000e0000 */
[C---:B------:R-:W-:Y:S02]  /*24280*/  ISETP.GE.U32.AND P4, PT, R8.reuse, 0x8, PT ;  /* 0x000000080800780c */ /* 0x040fe40003f86070 */
[C---:B------:R-:W-:Y:S01]  /*24290*/  ISETP.GE.U32.AND P5, PT, R8.reuse, 0x10, PT ;  /* 0x000000100800780c */ /* 0x040fe20003fa6070 */
[----:B------:R-:W-:Y:S01]  /*242a0*/  SHFL.IDX PT, R4, R16, 0x1, 0x1f ;  /* 0x00201f0010047f89 */ /* 0x000fe200000e0000 */
[----:B0-----:R-:W-:Y:S01]  /*242b0*/  MOV R2, RZ ;  /* 0x000000ff00027202 */ /* 0x001fe20000000f00 */
[----:B--2---:R-:W-:Y:S01]  /*242c0*/  @!P1 IMAD.MOV.U32 R2, RZ, RZ, R3 ;  /* 0x000000ffff029224 */ /* 0x004fe200078e0003 */
[----:B------:R-:W-:-:S04]  /*242d0*/  ISETP.NE.AND P1, PT, R8, RZ, PT ;  /* 0x000000ff0800720c */ /* 0x000fc80003f25270 */
[----:B------:R-:W0:Y:S02]  /*242e0*/  SHFL.UP PT, R14, R2, 0x1, RZ ;  /* 0x04200000020e7989 */ /* 0x000e2400000e00ff */
        /* <DEDUP_REMOVED lines=14> */
[----:B------:R0:W1:Y:S02]  /*243d0*/  SHFL.IDX PT, R14, R3, 0x1f, 0x1f ;  /* 0x03e01f00030e7f89 */ /* 0x00006400000e0000 */
.L_x_1095:
[----:B------:R-:W-:Y:S02]  /*243e0*/  ULDC UR4, c[0x0][0xc38] ;  /* 0x00030e0000047ab9 */ /* 0x000fe40000000800 */
[----:B------:R-:W-:-:S04]  /*243f0*/  IMAD.U32 R16, RZ, RZ, UR4 ;  /* 0x00000004ff107e24 */ /* 0x000fc8000f8e00ff */
[----:B-1----:R-:W-:-:S05]  /*24400*/  IMAD R5, R14, R16, RZ ;  /* 0x000000100e057224 */ /* 0x002fca00078e02ff */
[----:B------:R-:W-:-:S04]  /*24410*/  IADD3 R4, R4, R5, RZ ;  /* 0x0000000504047210 */ /* 0x000fc80007ffe0ff */
[----:B------:R-:W-:-:S13]  /*24420*/  ISETP.GT.AND P6, PT, R4, R0, PT ;  /* 0x000000000400720c */ /* 0x000fda0003fc4270 */
[----:B------:R-:W-:Y:S05]  /*24430*/  @P6 BRA `(.L_x_800) ;  /* 0x00000000009c6947 */ /* 0x000fea0003800000 */
.L_x_805:
[----:B------:R-:W1:Y:S01]  /*24440*/  LDC R6, c[0x0][0xc3c] ;  /* 0x00030f00ff067b82 */ /* 0x000e620000000800 */
[----:B------:R-:W-:-:S05]  /*24450*/  VIADD R19, R19, 0x1f ;  /* 0x0000001f13137836 */ /* 0x000fca0000000000 */
[----:B-1----:R-:W-:-:S13]  /*24460*/  ISETP.GE.AND P6, PT, R19, R6, PT ;  /* 0x000000061300720c */ /* 0x002fda0003fc6270 */
[----:B------:R-:W-:Y:S05]  /*24470*/  @P6 BRA `(.L_x_801) ;  /* 0x0000000400446947 */ /* 0x000fea0003800000 */
[----:B------:R-:W1:Y:S01]  /*24480*/  S2R R2, SR_TID.X ;  /* 0x0000000000027919 */ /* 0x000e620000002100 */
[----:B------:R-:W-:Y:S01]  /*24490*/  BSSY B0, `(.L_x_802) ;  /* 0x0000009000007945 */ /* 0x000fe20003800000 */
[----:B-1----:R-:W-:-:S05]  /*244a0*/  LOP3.LUT R2, R2, 0x1f, RZ, 0xc0, !PT ;  /* 0x0000001f02027812 */ /* 0x002fca00078ec0ff */
[----:B------:R-:W-:Y:S02]  /*244b0*/  IMAD.IADD R5, R19, 0x1, R2 ;  /* 0x0000000113057824 */ /* 0x000fe400078e0202 */
[----:B------:R-:W-:-:S03]  /*244c0*/  IMAD.MOV.U32 R2, RZ, RZ, RZ ;  /* 0x000000ffff027224 */ /* 0x000fc600078e00ff */
[----:B------:R-:W-:-:S13]  /*244d0*/  ISETP.GE.OR P6, PT, R5, R6, !P0 ;  /* 0x000000060500720c */ /* 0x000fda00047c6670 */
[----:B------:R-:W-:Y:S05]  /*244e0*/  @P6 BRA `(.L_x_803) ;  /* 0x00000000000c6947 */ /* 0x000fea0003800000 */
[----:B0-----:R-:W0:Y:S02]  /*244f0*/  LDC.64 R2, c[0x0][0xc80] ;  /* 0x00032000ff027b82 */ /* 0x001e240000000a00 */
[----:B0-----:R-:W-:-:S06]  /*24500*/  IMAD.WIDE R2, R5, 0x4, R2 ;  /* 0x0000000405027825 */ /* 0x001fcc00078e0202 */
[----:B------:R1:W5:Y:S02]  /*24510*/  LDG.E R2, desc[UR36][R2.64] ;  /* 0x0000002402027981 */ /* 0x000364000c1e1900 */
.L_x_803:
[----:B------:R-:W-:Y:S05]  /*24520*/  BSYNC B0 ;  /* 0x0000000000007941 */ /* 0x000fea0003800000 */
.L_x_802:
[----:B------:R-:W-:-:S03]  /*24530*/  UMOV UR4, 0xffffffff ;  /* 0xffffffff00047882 */ /* 0x000fc60000000000 */
[----:B------:R-:W-:Y:S05]  /*24540*/  BRA.DIV UR4, `(.L_x_804) ;  /* 0x0000008204847947 */ /* 0x000fea000b800000 */
[----:B-----5:R-:W2:Y:S02]  /*24550*/  SHFL.UP PT, R14, R2, 0x1, RZ ;  /* 0x04200000020e7989 */ /* 0x020ea400000e00ff */
[----:B--2---:R-:W-:-:S04]  /*24560*/  SEL R13, R14, RZ, P1 ;  /* 0x000000ff0e0d7207 */ /* 0x004fc80000800000 */
[----:B------:R-:W-:-:S05]  /*24570*/  IADD3 R13, R2, R13, RZ ;  /* 0x0000000d020d7210 */ /* 0x000fca0007ffe0ff */
[----:B------:R-:W2:Y:S02]  /*24580*/  SHFL.UP PT, R14, R13, 0x2, RZ ;  /* 0x044000000d0e7989 */ /* 0x000ea400000e00ff */
[----:B--2---:R-:W-:-:S05]  /*24590*/  SEL R14, R14, RZ, P2 ;  /* 0x000000ff0e0e7207 */ /* 0x004fca0001000000 */
[----:B01----:R-:W-:-:S05]  /*245a0*/  IMAD.IADD R3, R13, 0x1, R14 ;  /* 0x000000010d037824 */ /* 0x003fca00078e020e */
        /* <DEDUP_REMOVED lines=9> */
[----:B------:R0:W1:Y:S02]  /*24640*/  SHFL.IDX PT, R14, R3, 0x1f, 0x1f ;  /* 0x03e01f00030e7f89 */ /* 0x00006400000e0000 */
.L_x_1103:
[----:B------:R-:W-:Y:S02]  /*24650*/  ULDC UR4, c[0x0][0xc38] ;  /* 0x00030e0000047ab9 */ /* 0x000fe40000000800 */
[----:B------:R-:W-:-:S04]  /*24660*/  IMAD.U32 R16, RZ, RZ, UR4 ;  /* 0x00000004ff107e24 */ /* 0x000fc8000f8e00ff */
[----:B-1----:R-:W-:-:S04]  /*24670*/  IMAD R5, R14, R16, RZ ;  /* 0x000000100e057224 */ /* 0x002fc800078e02ff */
[----:B------:R-:W-:-:S05]  /*24680*/  IMAD.IADD R4, R5, 0x1, R4 ;  /* 0x0000000105047824 */ /* 0x000fca00078e0204 */
[----:B------:R-:W-:-:S13]  /*24690*/  ISETP.GT.AND P6, PT, R4, R0, PT ;  /* 0x000000000400720c */ /* 0x000fda0003fc4270 */
[----:B------:R-:W-:Y:S05]  /*246a0*/  @!P6 BRA `(.L_x_805) ;  /* 0xfffffffc0064e947 */ /* 0x000fea000383ffff */
.L_x_800:
[----:B------:R-:W-:Y:S01]  /*246b0*/  IMAD.IADD R5, R4, 0x1, -R5 ;  /* 0x0000000104057824 */ /* 0x000fe200078e0a05 */
[----:B------:R-:W-:-:S03]  /*246c0*/  UMOV UR4, 0xffffffff ;  /* 0xffffffff00047882 */ /* 0x000fc60000000000 */
[----:B------:R-:W-:-:S05]  /*246d0*/  IMAD R7, R3, R16, R5 ;  /* 0x0000001003077224 */ /* 0x000fca00078e0205 */
[----:B------:R-:W-:Y:S01]  /*246e0*/  ISETP.GT.AND P6, PT, R7, R0, PT ;  /* 0x000000000700720c */ /* 0x000fe20003fc4270 */
[----:B------:R-:W-:-:S12]  /*246f0*/  BRA.DIV UR4, `(.L_x_806) ;  /* 0x0000008204d47947 */ /* 0x000fd8000b800000 */
[----:B------:R-:W-:-:S04]  /*24700*/  VOTE.ANY R6, PT, !P6 ;  /* 0x0000000000067806 */ /* 0x000fc800070e0100 */
[----:B------:R-:W1:Y:S02]  /*24710*/  POPC R4, R6 ;  /* 0x0000000600047309 */ /* 0x000e640000000000 */
[----:B-1----:R1:W2:Y:S02]  /*24720*/  SHFL.IDX PT, R17, R2, R4, 0x1f ;  /* 0x00001f0402117589 */ /* 0x0022a400000e0000 */
.L_x_1107:
[----:B------:R-:W-:Y:S02]  /*24730*/  ISETP.NE.AND P0, PT, R6, RZ, PT ;  /* 0x000000ff0600720c */ /* 0x000fe40003f05270 */
[----:B------:R-:W-:-:S11]  /*24740*/  MOV R14, RZ ;  /* 0x000000ff000e7202 */ /* 0x000fd60000000f00 */
[----:B------:R-:W-:Y:S05]  /*24750*/  @!P0 BRA `(.L_x_807) ;  /* 0x0000000000108947 */ /* 0x000fea0003800000 */
[----:B------:R-:W-:Y:S01]  /*24760*/  UMOV UR4, 0xffffffff ;  /* 0xffffffff00047882 */ /* 0x000fe20000000000 */
[----:B------:R-:W-:Y:S02]  /*24770*/  VIADD R12, R4, 0xffffffff ;  /* 0xffffffff040c7836 */ /* 0x000fe40000000000 */
[----:B------:R-:W-:Y:S05]  /*24780*/  BRA.DIV UR4, `(.L_x_808) ;  /* 0x0000008204f87947 */ /* 0x000fea000b800000 */
[----:B------:R3:W4:Y:S02]  /*24790*/  SHFL.IDX PT, R14, R3, R12, 0x1f ;  /* 0x00001f0c030e7589 */ /* 0x00072400000e0000 */
.L_x_807:
[----:B--2---:R-:W-:Y:S01]  /*247a0*/  IABS R6, R17 ;  /* 0x0000001100067213 */ /* 0x004fe20000000000 */
[----:B----4-:R-:W-:Y:S01]  /*247b0*/  IMAD R16, R14, R16, R5 ;  /* 0x000000100e107224 */ /* 0x010fe200078e0205 */
[----:B-1----:R-:W-:Y:S02]  /*247c0*/  MOV R2, RZ ;  /* 0x000000ff00027202 */ /* 0x002fe40000000f00 */
[----:B------:R-:W1:Y:S01]  /*247d0*/  I2F.RP R7, R6 ;  /* 0x0000000600077306 */ /* 0x000e620000209400 */
[----:B------:R-:W-:Y:S01]  /*247e0*/  IMAD.IADD R0, R0, 0x1, -R16 ;  /* 0x0000000100007824 */ /* 0x000fe200078e0a10 */
[----:B------:R-:W-:-:S06]  /*247f0*/  IADD3 R19, R4, R19, RZ ;  /* 0x0000001304137210 */ /* 0x000fcc0007ffe0ff */
[----:B-1----:R-:W0:Y:S02]  /*24800*/  MUFU.RCP R7, R7 ;  /* 0x0000000700077308 */ /* 0x002e240000001000 */
[----:B0--3--:R-:W-:-:S06]  /*24810*/  VIADD R3, R7, 0xffffffe ;  /* 0x0ffffffe07037836 */ /* 0x009fcc0000000000 */
[----:B------:R-:W0:Y:S02]  /*24820*/  F2I.FTZ.U32.TRUNC.NTZ R3, R3 ;  /* 0x0000000300037305 */ /* 0x000e24000021f000 */
[----:B0-----:R-:W-:-:S04]  /*24830*/  IMAD.MOV R5, RZ, RZ, -R3 ;  /* 0x000000ffff057224 */ /* 0x001fc800078e0a03 */
[----:B------:R-:W-:-:S04]  /*24840*/  IMAD R5, R5, R6, RZ ;  /* 0x0000000605057224 */ /* 0x000fc800078e02ff */
[----:B------:R-:W-:Y:S01]  /*24850*/  IMAD.HI.U32 R2, R3, R5, R2 ;  /* 0x0000000503027227 */ /* 0x000fe200078e0002 */
[----:B------:R-:W-:Y:S02]  /*24860*/  IABS R5, R17 ;  /* 0x0000001100057213 */ /* 0x000fe40000000000 */
[----:B------:R-:W-:-:S03]  /*24870*/  IABS R3, R0 ;  /* 0x0000000000037213 */ /* 0x000fc60000000000 */
[----:B------:R-:W-:Y:S02]  /*24880*/  IMAD.MOV R5, RZ, RZ, -R5 ;  /* 0x000000ffff057224 */ /* 0x000fe400078e0a05 */
[----:B------:R-:W-:-:S04]  /*24890*/  IMAD.HI.U32 R2, R2, R3, RZ ;  /* 0x0000000302027227 */ /* 0x000fc800078e00ff */
[----:B------:R-:W-:-:S05]  /*248a0*/  IMAD R3, R2, R5, R3 ;  /* 0x0000000502037224 */ /* 0x000fca00078e0203 */
[----:B------:R-:W-:-:S13]  /*248b0*/  ISETP.GT.U32.AND P1, PT, R6, R3, PT ;  /* 0x000000030600720c */ /* 0x000fda0003f24070 */
[----:B------:R-:W-:Y:S01]  /*248c0*/  @!P1 IMAD.IADD R3, R3, 0x1, -R6 ;  /* 0x0000000103039824 */ /* 0x000fe200078e0a06 */
[----:B------:R-:W-:Y:S02]  /*248d0*/  @!P1 IADD3 R2, R2, 0x1, RZ ;  /* 0x0000000102029810 */ /* 0x000fe40007ffe0ff */
        /* <DEDUP_REMOVED lines=11> */
.L_x_801:
[----:B------:R-:W-:Y:S01]  /*24990*/  UMOV UR4, URZ ;  /* 0x0000003f00047c82 */ /* 0x000fe20008000000 */
[----:B------:R-:W-:Y:S01]  /*249a0*/  UMOV UR5, URZ ;  /* 0x0000003f00057c82 */ /* 0x000fe20008000000 */
[----:B------:R-:W-:Y:S01]  /*249b0*/  ULDC UR6, c[0x0][0xc3c] ;  /* 0x00030f0000067ab9 */ /* 0x000fe20000000800 */
[----:B------:R-:W-:Y:S01]  /*249c0*/  IMAD.MOV.U32 R16, RZ, RZ, R0 ;  /* 0x000000ffff107224 */ /* 0x000fe200078e0000 */
[----:B------:R-:W-:Y:S01]  /*249d0*/  MOV R18, UR5 ;  /* 0x0000000500127c02 */ /* 0x000fe20008000f00 */
[----:B------:R-:W-:Y:S02]  /*249e0*/  IMAD.U32 R17, RZ, RZ, UR4 ;  /* 0x00000004ff117e24 */ /* 0x000fe4000f8e00ff */
[----:B------:R-:W-:-:S07]  /*249f0*/  IMAD.U32 R19, RZ, RZ, UR6 ;  /* 0x00000006ff137e24 */ /* 0x000fce000f8e00ff */
.L_x_809:
[----:B------:R1:W2:Y:S01]  /*24a00*/  LDL R2, [R1+0x10] ;  /* 0x0000100001027983 */ /* 0x0002a20000100800 */
[----:B------:R-:W3:Y:S01]  /*24a10*/  S2R R0, SR_TID.X ;  /* 0x0000000000007919 */ /* 0x000ee20000002100 */
[----:B------:R-:W-:Y:S05]  /*24a20*/  WARPSYNC.ALL ;  /* 0x0000000000007948 */ /* 0x000fea0003800000 */
[----:B---3--:R-:W-:Y:S01]  /*24a30*/  LOP3.LUT R0, R0, 0x1f, RZ, 0xc0, !PT ;  /* 0x0000001f00007812 */ /* 0x008fe200078ec0ff */
[----:B------:R-:W-:Y:S03]  /*24a40*/  BAR.SYNC.DEFER_BLOCKING 0x4, 0x180 ;  /* 0x0106000000007b1d */ /* 0x000fe60000010000 */
[----:B------:R-:W-:-:S13]  /*24a50*/  ISETP.NE.AND P0, PT, R0, RZ, PT ;  /* 0x000000ff0000720c */ /* 0x000fda0003f05270 */
[----:B------:R-:W-:Y:S01]  /*24a60*/  @!P0 MOV R0, 0x400 ;  /* 0x0000040000008802 */ /* 0x000fe20000000f00 */
[----:B--2---:R-:W2:Y:S03]  /*24a70*/  @!P0 S2R R2, SR_CgaCtaId ;  /* 0x0000000000028919 */ /* 0x004ea60000008800 */
[----:B--2---:R-:W-:Y:S01]  /*24a80*/  @!P0 LEA R23, R2, R0, 0x18 ;  /* 0x0000000002178211 */ /* 0x004fe200078ec0ff */
[----:B------:R1:W-:Y:S04]  /*24a90*/  @!P0 STL [R1+0x10], R2 ;  /* 0x0000100201008387 */ /* 0x0003e80000100800 */
[----:B------:R1:W-:Y:S01]  /*24aa0*/  @!P0 STS.128 [R23+0x388d0], R16 ;  /* 0x0388d01017008388 */ /* 0x0003e20000000c00 */
[----:B------:R-:W-:Y:S06]  /*24ab0*/  BAR.ARV 0x5, 0x180 ;  /* 0x0146000000007b1d */ /* 0x000fec0000002000 */
.L_x_798:
[----:B------:R-:W-:Y:S02]  /*24ac0*/  ULDC UR4, c[0x0][0xc3c] ;  /* 0x00030f0000047ab9 */ /* 0x000fe40000000800 */
[----:B---3--:R-:W-:-:S13]  /*24ad0*/  ISETP.GE.AND P0, PT, R19, UR4, PT ;  /* 0x0000000413007c0c */ /* 0x008fda000bf06270 */
[----:B------:R-:W-:Y:S05]  /*24ae0*/  @!P0 BRA `(.L_x_810) ;  /* 0xffffff9000448947 */ /* 0x000fea000383ffff */
[----:B------:R-:W-:Y:S05]  /*24af0*/  BSYNC B7 ;  /* 0x0000000000077941 */ /* 0x000fea0003800000 */
.L_x_696:
[----:B--2---:R-:W2:Y:S01]  /*24b00*/  LDL.LU R0, [R1+0x40] ;  /* 0x0000400001007983 */ /* 0x004ea20000300800 */
[----:B------:R-:W-:Y:S01]  /*24b10*/  BSSY B0, `(.L_x_811) ;  /* 0x000000b000007945 */ /* 0x000fe20003800000 */
[----:B------:R-:W3:Y:S01]  /*24b20*/  S2R R5, SR_CgaCtaId ;  /* 0x0000000000057919 */ /* 0x000ee20000008800 */
[----:B--2---:R-:W-:-:S05]  /*24b30*/  VIADD R0, R0, 0x1 ;  /* 0x0000000100007836 */ /* 0x004fca0000000000 */
[----:B01----:R-:W-:-:S04]  /*24b40*/  LEA.HI R2, R0, R0, RZ, 0x1 ;  /* 0x0000000000027211 */ /* 0x003fc800078f08ff */
[----:B------:R-:W-:Y:S02]  /*24b50*/  LOP3.LUT R3, R2, 0xfffffffe, RZ, 0xc0, !PT ;  /* 0xfffffffe02037812 */ /* 0x000fe400078ec0ff */
[----:B------:R-:W-:-:S03]  /*24b60*/  MOV R2, 0x400 ;  /* 0x0000040000027802 */ /* 0x000fc60000000f00 */
[----:B------:R-:W-:Y:S01]  /*24b70*/  IMAD.IADD R0, R0, 0x1, -R3 ;  /* 0x0000000100007824 */ /* 0x000fe200078e0a03 */
[----:B---3--:R-:W-:-:S04]  /*24b80*/  LEA R5, R5, R2, 0x18 ;  /* 0x0000000205057211 */ /* 0x008fc800078ec0ff */
[----:B------:R-:W-:-:S04]  /*24b90*/  SHF.L.U32 R0, R0, 0x1f, RZ ;  /* 0x0000001f00007819 */ /* 0x000fc800000006ff */
[----:B------:R-:W0:Y:S02]  /*24ba0*/  SYNCS.PHASECHK.TRANS64.TRYWAIT P0, [R5+URZ+0x38820], R0 ;  /* 0x03882000050075a7 */ /* 0x000e24000800017f */
[----:B0-----:R-:W-:Y:S05]  /*24bb0*/  @!P0 BRA `(.L_x_812) ;  /* 0x0000008000108947 */ /* 0x001fea0003800000 */
.L_x_1110:
[----:B------:R-:W-:Y:S05]  /*24bc0*/  BSYNC B0 ;  /* 0x0000000000007941 */ /* 0x000fea0003800000 */
.L_x_811:
[----:B------:R-:W-:-:S03]  /*24bd0*/  UMOV UR4, 0xffffffff ;  /* 0xffffffff00047882 */ /* 0x000fc60000000000 */
[----:B------:R-:W-:Y:S05]  /*24be0*/  BRA.DIV UR4, `(.L_x_813) ;  /* 0x0000008204187947 */ /* 0x000fea000b800000 */
[----:B0-----:R-:W0:Y:S02]  /*24bf0*/  S2R R0, SR_TID.X ;  /* 0x0000000000007919 */ /* 0x001e240000002100 */
[----:B0-----:R-:W-:-:S04]  /*24c00*/  SHF.R.U32.HI R0, RZ, 0x5, R0 ;  /* 0x00000005ff007819 */ /* 0x001fc80000011600 */
[----:B------:R-:W-:-:S05]  /*24c10*/  LOP3.LUT R0, R0, 0x3, RZ, 0xc0, !PT ;  /* 0x0000000300007812 */ /* 0x000fca00078ec0ff */
[----:B------:R0:W1:Y:S02]  /*24c20*/  SHFL.IDX PT, R14, R0, RZ, 0x1f ;  /* 0x00001fff000e7589 */ /* 0x00006400000e0000 */
.L_x_1113:
[----:B-1----:R-:W-:-:S13]  /*24c30*/  ISETP.NE.AND P0, PT, R14, RZ, PT ;  /* 0x000000ff0e00720c */ /* 0x002fda0003f05270 */
[----:B------:R-:W-:Y:S05]  /*24c40*/  @P0 BRA `(.L_x_491) ;  /* 0x0000000000b00947 */ /* 0x000fea0003800000 */
[----:B------:R-:W-:-:S03]  /*24c50*/  UMOV UR4, 0xffffffff ;  /* 0xffffffff00047882 */ /* 0x000fc60000000000 */
[----:B------:R-:W-:Y:S05]  /*24c60*/  BRA.DIV UR4, `(.L_x_814) ;  /* 0x00000082042c7947 */ /* 0x000fea000b800000 */
[----:B------:R-:W-:-:S13]  /*24c70*/  ELECT P6, URZ, PT ;  /* 0x00000000003f782f */ /* 0x000fda00038c0000 */
.L_x_1116:
[----:B------:R-:W-:Y:S05]  /*24c80*/  @!P6 BRA `(.L_x_491) ;  /* 0x0000000000a0e947 */ /* 0x000fea0003800000 */
[----:B0-----:R-:W2:Y:S02]  /*24c90*/  LDL R0, [R1+0x5c] ;  /* 0x00005c0001007983 */ /* 0x001ea40000100800 */
[----:B--2---:R-:W-:-:S13]  /*24ca0*/  R2UR UR4, R0 ;  /* 0x00000000000472ca */ /* 0x004fda00000e0000 */
[----:B------:R-:W-:-:S06]  /*24cb0*/  ULOP3.LUT UR4, UR4, 0x2, URZ, 0xfc, !UPT ;  /* 0x0000000204047892 */ /* 0x000fcc000f8efc3f */
[----:B------:R-:W-:-:S04]  /*24cc0*/  MOV R0, UR4 ;  /* 0x0000000400007c02 */ /* 0x000fc80008000f00 */
[----:B------:R-:W-:-:S13]  /*24cd0*/  ISETP.NE.AND P0, PT, R0, 0x3, PT ;  /* 0x000000030000780c */ /* 0x000fda0003f05270 */
[----:B------:R-:W-:Y:S05]  /*24ce0*/  @!P0 BRA `(.L_x_815) ;  /* 0x0000000000048947 */ /* 0x000fea0003800000 */
[----:B------:R-:W-:Y:S01]  /*24cf0*/  BPT.TRAP 0x1 ;  /* 0x000000040000795c */ /* 0x000fe20000300000 */
.L_x_815:
[----:B------:R-:W-:Y:S01]  /*24d00*/  IMAD R3, R27, 0x8, R5 ;  /* 0x000000081b037824 */ /* 0x000fe200078e0205 */
[----:B------:R-:W-:Y:S01]  /*24d10*/  SHF.L.U32 R2, R35, 0x1f, RZ ;  /* 0x0000001f23027819 */ /* 0x000fe200000006ff */
[----:B------:R-:W-:-:S03]  /*24d20*/  VIADD R27, R27, 0x1 ;  /* 0x000000011b1b7836 */ /* 0x000fc60000000000 */
[----:B------:R-:W0:Y:S02]  /*24d30*/  SYNCS.PHASECHK.TRANS64.TRYWAIT P1, [R3+URZ+0x38840], R2 ;  /* 0x03884002030075a7 */ /* 0x000e24000802017f */
[----:B------:R-:W-:-:S04]  /*24d40*/  ISETP.NE.AND P2, PT, R27, 0x2, PT ;  /* 0x000000021b00780c */ /* 0x000fc80003f45270 */
[----:B------:R-:W-:Y:S01]  /*24d50*/  SEL R0, RZ, 0x1, P2 ;  /* 0x00000001ff007807 */ /* 0x000fe20001000000 */
[----:B0-----:R-:W-:Y:S08]  /*24d60*/  @!P1 BRA `(.L_x_816) ;  /* 0x00000080000c9947 */ /* 0x001ff00003800000 */
.L_x_1117:
[----:B------:R-:W-:Y:S02]  /*24d70*/  SEL R27, R27, RZ, P2 ;  /* 0x000000ff1b1b7207 */ /* 0x000fe40001000000 */
[----:B------:R-:W-:Y:S01]  /*24d80*/  LOP3.LUT R0, R35, R0, RZ, 0x3c, !PT ;  /* 0x0000000023007212 */ /* 0x000fe200078e3cff */
[----:B------:R-:W-:Y:S06]  /*24d90*/  @!P0 BRA `(.L_x_817) ;  /* 0x0000000000048947 */ /* 0x000fec0003800000 */
[----:B------:R-:W-:Y:S01]  /*24da0*/  BPT.TRAP 0x1 ;  /* 0x000000040000795c */ /* 0x000fe20000300000 */
.L_x_817:
[----:B------:R-:W-:Y:S01]  /*24db0*/  IMAD R27, R27, 0x8, R5 ;  /* 0x000000081b1b7824 */ /* 0x000fe200078e0205 */
[----:B------:R-:W-:-:S04]  /*24dc0*/  SHF.L.U32 R0, R0, 0x1f, RZ ;  /* 0x0000001f00007819 */ /* 0x000fc800000006ff */
[----:B------:R-:W1:Y:S02]  /*24dd0*/  SYNCS.PHASECHK.TRANS64.TRYWAIT P1, [R27+URZ+0x38840], R0 ;  /* 0x038840001b0075a7 */ /* 0x000e64000802017f */
[----:B-1----:R-:W-:Y:S05]  /*24de0*/  @!P1 BRA `(.L_x_818) ;  /* 0x0000008000009947 */ /* 0x002fea0003800000 */
.L_x_1118:
[----:B------:R-:W-:Y:S05]  /*24df0*/  @!P0 BRA `(.L_x_819) ;  /* 0x0000000000048947 */ /* 0x000fea0003800000 */
[----:B------:R-:W-:Y:S01]  /*24e00*/  BPT.TRAP 0x1 ;  /* 0x000000040000795c */ /* 0x000fe20000300000 */
.L_x_819:
[----:B------:R-:W2:Y:S02]  /*24e10*/  SYNCS.PHASECHK.TRANS64.TRYWAIT P1, [R3+URZ+0x38860], R2 ;  /* 0x03886002030075a7 */ /* 0x000ea4000802017f */
[----:B--2---:R-:W-:Y:S05]  /*24e20*/  @!P1 BRA `(.L_x_820) ;  /* 0x0000008000049947 */ /* 0x004fea0003800000 */
.L_x_1119:
[----:B------:R-:W-:Y:S05]  /*24e30*/  @!P0 BRA `(.L_x_821) ;  /* 0x0000000000048947 */ /* 0x000fea0003800000 */
[----:B------:R-:W-:Y:S01]  /*24e40*/  BPT.TRAP 0x1 ;  /* 0x000000040000795c */ /* 0x000fe20000300000 */
.L_x_821:
[----:B------:R-:W3:Y:S02]  /*24e50*/  SYNCS.PHASECHK.TRANS64.TRYWAIT P1, [R27+URZ+0x38860], R0 ;  /* 0x038860001b0075a7 */ /* 0x000ee4000802017f */
[----:B---3--:R-:W-:Y:S05]  /*24e60*/  @!P1 BRA `(.L_x_822) ;  /* 0x0000008000089947 */ /* 0x008fea0003800000 */
.L_x_1120:
[----:B------:R-:W-:Y:S05]  /*24e70*/  @!P0 BRA `(.L_x_823) ;  /* 0x0000000000048947 */ /* 0x000fea0003800000 */
[----:B------:R-:W-:Y:S01]  /*24e80*/  BPT.TRAP 0x1 ;  /* 0x000000040000795c */ /* 0x000fe20000300000 */
.L_x_823:
[----:B------:R-:W4:Y:S02]  /*24e90*/  SYNCS.PHASECHK.TRANS64.TRYWAIT P1, [R3+URZ+0x38880], R2 ;  /* 0x03888002030075a7 */ /* 0x000f24000802017f */
[----:B----4-:R-:W-:Y:S05]  /*24ea0*/  @!P1 BRA `(.L_x_824) ;  /* 0x00000080000c9947 */ /* 0x010fea0003800000 */
.L_x_1121:
[----:B------:R-:W-:Y:S05]  /*24eb0*/  @!P0 BRA `(.L_x_825) ;  /* 0x0000000000048947 */ /* 0x000fea0003800000 */
[----:B------:R-:W-:Y:S01]  /*24ec0*/  BPT.TRAP 0x1 ;  /* 0x000000040000795c */ /* 0x000fe20000300000 */
.L_x_825:
[----:B------:R0:W0:Y:S02]  /*24ed0*/  SYNCS.PHASECHK.TRANS64.TRYWAIT P0, [R27+URZ+0x38880], R0 ;  /* 0x038880001b0075a7 */ /* 0x000024000800017f */
[----:B0-----:R-:W-:Y:S05]  /*24ee0*/  @!P0 NANOSLEEP.SYNCS 0x989680 ;  /* 0x009896800000895d */ /* 0x001fea0003900000 */
[----:B------:R-:W0:Y:S02]  /*24ef0*/  @!P0 SYNCS.PHASECHK.TRANS64 P0, [R27+URZ+0x38880], R0 ;  /* 0x038880001b0085a7 */ /* 0x000e24000800007f */
[----:B0-----:R-:W-:Y:S05]  /*24f00*/  @!P0 BRA `(.L_x_825) ;  /* 0xfffffffc00f08947 */ /* 0x001fea000383ffff */
.L_x_491:
[----:B------:R-:W-:Y:S05]  /*24f10*/  BSYNC B8 ;  /* 0x0000000000087941 */ /* 0x000fea0003800000 */
.L_x_488:
[----:B------:R-:W-:Y:S05]  /*24f20*/  EXIT ;  /* 0x000000000000794d */ /* 0x000fea0003800000 */
.L_x_513:
[----:B---3--:R3:W4:Y:S02]  /*24f30*/  SYNCS.PHASECHK.TRANS64.TRYWAIT P6, [R80+URZ+0x38890], R103 ;  /* 0x03889067500075a7 */ /* 0x00872400080c017f */
[----:B----4-:R-:W-:Y:S05]  /*24f40*/  @!P6 NANOSLEEP.SYNCS 0x989680 ;  /* 0x009896800000e95d */ /* 0x010fea0003900000 */
[----:B------:R-:W4:Y:S02]  /*24f50*/  @!P6 SYNCS.PHASECHK.TRANS64 P6, [R80+URZ+0x38890], R103 ;  /* 0x038890675000e5a7 */ /* 0x000f2400080c007f */
[----:B----4-:R-:W-:Y:S05]  /*24f60*/  @!P6 BRA `(.L_x_513) ;  /* 0xfffffffc00f0e947 */ /* 0x010fea000383ffff */
[----:B------:R-:W-:Y:S05]  /*24f70*/  BRA `(.L_x_826) ;  /* 0xfffffddc00747947 */ /* 0x000fea000383ffff */
.L_x_514:
[----:B------:R-:W-:Y:S01]  /*24f80*/  BSSY B1, `(.L_x_827) ;  /* 0x0000008000017945 */ /* 0x000fe20003800000 */
[----:B--2---:R-:W-:Y:S01]  /*24f90*/  MOV R13, R107 ;  /* 0x0000006b000d7202 */ /* 0x004fe20000000f00 */
[----:B------:R-:W-:Y:S02]  /*24fa0*/  IMAD.MOV.U32 R12, RZ, RZ, RZ ;  /* 0x000000ffff0c7224 */ /* 0x000fe400078e00ff */
[----:B------:R-:W-:Y:S02]  /*24fb0*/  IMAD.MOV.U32 R11, RZ, RZ, 0x181f ;  /* 0x0000181fff0b7424 */ /* 0x000fe400078e00ff */
[----:B------:R-:W-:-:S07]  /*24fc0*/  IMAD.MOV.U32 R15, RZ, RZ, -0x1 ;  /* 0xffffffffff0f7424 */ /* 0x000fce00078e00ff */
[----:B01-3--:R-:W-:Y:S05]  /*24fd0*/  WARPSYNC.COLLECTIVE R15, `(.L_x_828) ;  /* 0x000000000f087348 */ /* 0x00bfea0003c00000 */
[----:B------:R2:W4:Y:S02]  /*24fe0*/  SHFL.IDX P6, R14, R13, R12, R11 ;  /* 0x0000000c0d0e7389 */ /* 0x00052400000c000b */
[----:B01234-:R-:W-:Y:S01]  /*24ff0*/  ENDCOLLECTIVE ;  /* 0x000000000000791b */ /* 0x01ffe20003800000 */
.L_x_828:
[----:B------:R-:W-:Y:S05]  /*25000*/  BSYNC B1 ;  /* 0x0000000000017941 */ /* 0x000fea0003800000 */
.L_x_827:
[----:B------:R-:W-:Y:S01]  /*25010*/  IMAD.MOV.U32 R13, RZ, RZ, R106 ;  /* 0x000000ffff0d7224 */ /* 0x000fe200078e006a */
[----:B------:R-:W-:Y:S01]  /*25020*/  MOV R15, 0xffffffff ;  /* 0xffffffff000f7802 */ /* 0x000fe20000000f00 */
[----:B------:R-:W-:Y:S01]  /*25030*/  IMAD.MOV.U32 R12, RZ, RZ, RZ ;  /* 0x000000ffff0c7224 */ /* 0x000fe200078e00ff */
[----:B------:R-:W-:Y:S01]  /*25040*/  MOV R78, R14 ;  /* 0x0000000e004e7202 */ /* 0x000fe20000000f00 */
[----:B------:R-:W-:-:S07]  /*25050*/  IMAD.MOV.U32 R11, RZ, RZ, 0x181f ;  /* 0x0000181fff0b7424 */ /* 0x000fce00078e00ff */
[----:B------:R-:W-:Y:S05]  /*25060*/  WARPSYNC.COLLECTIVE R15, `(.L_x_829) ;  /* 0x000000000f087348 */ /* 0x000fea0003c00000 */
[----:B------:R0:W1:Y:S02]  /*25070*/  SHFL.IDX P6, R14, R13, R12, R11 ;  /* 0x0000000c0d0e7389 */ /* 0x00006400000c000b */
[----:B01----:R-:W-:Y:S01]  /*25080*/  ENDCOLLECTIVE ;  /* 0x000000000000791b */ /* 0x003fe20003800000 */
.L_x_829:
[----:B------:R-:W-:Y:S01]  /*25090*/  IMAD.MOV.U32 R79, RZ, RZ, R14 ;  /* 0x000000ffff4f7224 */ /* 0x000fe200078e000e */
[----:B------:R-:W-:Y:S06]  /*250a0*/  BRA `(.L_x_830) ;  /* 0xfffffddc003c7947 */ /* 0x000fec000383ffff */
.L_x_523:
[----:B------:R-:W-:Y:S01]  /*250b0*/  BSSY B1, `(.L_x_831) ;  /* 0x0000008000017945 */ /* 0x000fe20003800000 */
[----:B0-2---:R-:W-:Y:S01]  /*250c0*/  IMAD.MOV.U32 R13, RZ, RZ, R107 ;  /* 0x000000ffff0d7224 */ /* 0x005fe200078e006b */
[----:B------:R-:W-:Y:S01]  /*250d0*/  MOV R11, 0x181f ;  /* 0x0000181f000b7802 */ /* 0x000fe20000000f00 */
[----:B------:R-:W-:Y:S02]  /*250e0*/  IMAD.MOV.U32 R12, RZ, RZ, 0x1 ;  /* 0x00000001ff0c7424 */ /* 0x000fe400078e00ff */
[----:B------:R-:W-:-:S07]  /*250f0*/  IMAD.MOV.U32 R15, RZ, RZ, -0x1 ;  /* 0xffffffffff0f7424 */ /* 0x000fce00078e00ff */
[----:B-1-34-:R-:W-:Y:S05]  /*25100*/  WARPSYNC.COLLECTIVE R15, `(.L_x_832) ;  /* 0x000000000f087348 */ /* 0x01afea0003c00000 */
[----:B------:R0:W2:Y:S02]  /*25110*/  SHFL.IDX P6, R14, R13, R12, R11 ;  /* 0x0000000c0d0e7389 */ /* 0x0000a400000c000b */
[----:B01234-:R-:W-:Y:S01]  /*25120*/  ENDCOLLECTIVE ;  /* 0x000000000000791b */ /* 0x01ffe20003800000 */
.L_x_832:
[----:B------:R-:W-:Y:S05]  /*25130*/  BSYNC B1 ;  /* 0x0000000000017941 */ /* 0x000fea0003800000 */
.L_x_831:
[----:B------:R-:W-:Y:S01]  /*25140*/  IMAD.MOV.U32 R13, RZ, RZ, R106 ;  /* 0x000000ffff0d7224 */ /* 0x000fe200078e006a */
[----:B------:R-:W-:Y:S01]  /*25150*/  MOV R12, 0x1 ;  /* 0x00000001000c7802 */ /* 0x000fe20000000f00 */
[----:B------:R-:W-:Y:S02]  /*25160*/  IMAD.MOV.U32 R11, RZ, RZ, 0x181f ;  /* 0x0000181fff0b7424 */ /* 0x000fe400078e00ff */
[----:B------:R-:W-:Y:S02]  /*25170*/  IMAD.MOV.U32 R15, RZ, RZ, -0x1 ;  /* 0xffffffffff0f7424 */ /* 0x000fe400078e00ff */
[----:B------:R-:W-:-:S07]  /*25180*/  IMAD.MOV.U32 R70, RZ, RZ, R14 ;  /* 0x000000ffff467224 */ /* 0x000fce00078e000e */
[----:B------:R-:W-:Y:S05]  /*25190*/  WARPSYNC.COLLECTIVE R15, `(.L_x_833) ;  /* 0x000000000f087348 */ /* 0x000fea0003c00000 */
[----:B------:R0:W1:Y:S02]  /*251a0*/  SHFL.IDX P6, R14, R13, R12, R11 ;  /* 0x0000000c0d0e7389 */ /* 0x00006400000c000b */
[----:B01----:R-:W-:Y:S01]  /*251b0*/  ENDCOLLECTIVE ;  /* 0x000000000000791b */ /* 0x003fe20003800000 */
.L_x_833:
[----:B------:R-:W-:Y:S01]  /*251c0*/  IMAD.MOV.U32 R71, RZ, RZ, R14 ;  /* 0x000000ffff477224 */ /* 0x000fe200078e000e */
[----:B------:R-:W-:Y:S06]  /*251d0*/  BRA `(.L_x_834) ;  /* 0xfffffde800b87947 */ /* 0x000fec000383ffff */
.L_x_532:
[----:B------:R-:W-:Y:S01]  /*251e0*/  BSSY B1, `(.L_x_835) ;  /* 0x0000008000017945 */ /* 0x000fe20003800000 */
[----:B0-2---:R-:W-:Y:S01]  /*251f0*/  MOV R13, R107 ;  /* 0x0000006b000d7202 */ /* 0x005fe20000000f00 */
[----:B------:R-:W-:Y:S02]  /*25200*/  IMAD.MOV.U32 R12, RZ, RZ, 0x2 ;  /* 0x00000002ff0c7424 */ /* 0x000fe400078e00ff */
[----:B------:R-:W-:Y:S02]  /*25210*/  IMAD.MOV.U32 R11, RZ, RZ, 0x181f ;  /* 0x0000181fff0b7424 */ /* 0x000fe400078e00ff */
[----:B------:R-:W-:-:S07]  /*25220*/  IMAD.MOV.U32 R15, RZ, RZ, -0x1 ;  /* 0xffffffffff0f7424 */ /* 0x000fce00078e00ff */
[----:B-1-34-:R-:W-:Y:S05]  /*25230*/  WARPSYNC.COLLECTIVE R15, `(.L_x_836) ;  /* 0x000000000f087348 */ /* 0x01afea0003c00000 */
[----:B------:R0:W2:Y:S02]  /*25240*/  SHFL.IDX P6, R14, R13, R12, R11 ;  /* 0x0000000c0d0e7389 */ /* 0x0000a400000c000b */
[----:B01234-:R-:W-:Y:S01]  /*25250*/  ENDCOLLECTIVE ;  /* 0x000000000000791b */ /* 0x01ffe20003800000 */
.L_x_836:
[----:B------:R-:W-:Y:S05]  /*25260*/  BSYNC B1 ;  /* 0x0000000000017941 */ /* 0x000fea0003800000 */
.L_x_835:
[----:B------:R-:W-:Y:S01]  /*25270*/  IMAD.MOV.U32 R13, RZ, RZ, R106 ;  /* 0x000000ffff0d7224 */ /* 0x000fe200078e006a */
[----:B------:R-:W-:Y:S01]  /*25280*/  MOV R15, 0xffffffff ;  /* 0xffffffff000f7802 */ /* 0x000fe20000000f00 */
[----:B------:R-:W-:Y:S01]  /*25290*/  IMAD.MOV.U32 R12, RZ, RZ, 0x2 ;  /* 0x00000002ff0c7424 */ /* 0x000fe200078e00ff */
[----:B------:R-:W-:Y:S01]  /*252a0*/  MOV R60, R14 ;  /* 0x0000000e003c7202 */ /* 0x000fe20000000f00 */
[----:B------:R-:W-:-:S07]  /*252b0*/  IMAD.MOV.U32 R11, RZ, RZ, 0x181f ;  /* 0x0000181fff0b7424 */ /* 0x000fce00078e00ff */
[----:B------:R-:W-:Y:S05]  /*252c0*/  WARPSYNC.COLLECTIVE R15, `(.L_x_837) ;  /* 0x000000000f087348 */ /* 0x000fea0003c00000 */
[----:B------:R0:W1:Y:S02]  /*252d0*/  SHFL.IDX P6, R14, R13, R12, R11 ;  /* 0x0000000c0d0e7389 */ /* 0x00006400000c000b */
[----:B01----:R-:W-:Y:S01]  /*252e0*/  ENDCOLLECTIVE ;  /* 0x000000000000791b */ /* 0x003fe20003800000 */
.L_x_837:
[----:B------:R-:W-:Y:S01]  /*252f0*/  IMAD.MOV.U32 R61, RZ, RZ, R14 ;  /* 0x000000ffff3d7224 */ /* 0x000fe200078e000e */
[----:B------:R-:W-:Y:S06]  /*25300*/  BRA `(.L_x_838) ;  /* 0xfffffdf8003c7947 */ /* 0x000fec000383ffff */
.L_x_541:
        /* <DEDUP_REMOVED lines=8> */
.L_x_840:
[----:B------:R-:W-:Y:S05]  /*25390*/  BSYNC B1 ;  /* 0x0000000000017941 */ /* 0x000fea0003800000 */
.L_x_839:
        /* <DEDUP_REMOVED lines=8> */
.L_x_841:
[----:B------:R-:W-:Y:S01]  /*25420*/  IMAD.MOV.U32 R53, RZ, RZ, R14 ;  /* 0x000000ffff357224 */ /* 0x000fe200078e000e */
[----:B------:R-:W-:Y:S06]  /*25430*/  BRA `(.L_x_842) ;  /* 0xfffffe0400c87947 */ /* 0x000fec000383ffff */
.L_x_551:
[----:B-1----:R1:W2:Y:S02]  /*25440*/  SYNCS.PHASECHK.TRANS64.TRYWAIT P3, [R80+URZ+0x38890], R103 ;  /* 0x03889067500075a7 */ /* 0x0022a4000806017f */
[----:B--2---:R-:W-:Y:S05]  /*25450*/  @!P3 NANOSLEEP.SYNCS 0x989680 ;  /* 0x009896800000b95d */ /* 0x004fea0003900000 */
[----:B------:R-:W2:Y:S02]  /*25460*/  @!P3 SYNCS.PHASECHK.TRANS64 P3, [R80+URZ+0x38890], R103 ;  /* 0x038890675000b5a7 */ /* 0x000ea4000806007f */
[----:B--2---:R-:W-:Y:S05]  /*25470*/  @!P3 BRA `(.L_x_551) ;  /* 0xfffffffc00f0b947 */ /* 0x004fea000383ffff */
[----:B------:R-:W-:Y:S05]  /*25480*/  BRA `(.L_x_843) ;  /* 0xfffffe1c00187947 */ /* 0x000fea000383ffff */
.L_x_552:
[----:B------:R-:W-:Y:S01]  /*25490*/  BSSY B1, `(.L_x_844) ;  /* 0x0000008000017945 */ /* 0x000fe20003800000 */
[----:B------:R-:W-:Y:S01]  /*254a0*/  MOV R13, R107 ;  /* 0x0000006b000d7202 */ /* 0x000fe20000000f00 */
[----:B------:R-:W-:Y:S02]  /*254b0*/  IMAD.MOV.U32 R12, RZ, RZ, RZ ;  /* 0x000000ffff0c7224 */ /* 0x000fe400078e00ff */
[----:B------:R-:W-:Y:S02]  /*254c0*/  IMAD.MOV.U32 R11, RZ, RZ, 0x181f ;  /* 0x0000181fff0b7424 */ /* 0x000fe400078e00ff */
[----:B------:R-:W-:-:S07]  /*254d0*/  IMAD.MOV.U32 R15, RZ, RZ, -0x1 ;  /* 0xffffffffff0f7424 */ /* 0x000fce00078e00ff */
[----:B-1----:R-:W-:Y:S05]  /*254e0*/  WARPSYNC.COLLECTIVE R15, `(.L_x_845) ;  /* 0x000000000f087348 */ /* 0x002fea0003c00000 */
[----:B------:R0:W2:Y:S02]  /*254f0*/  SHFL.IDX P6, R14, R13, R12, R11 ;  /* 0x0000000c0d0e7389 */ /* 0x0000a400000c000b */
[----:B012---:R-:W-:Y:S01]  /*25500*/  ENDCOLLECTIVE ;  /* 0x000000000000791b */ /* 0x007fe20003800000 */
.L_x_845:
[----:B------:R-:W-:Y:S05]  /*25510*/  BSYNC B1 ;  /* 0x0000000000017941 */ /* 0x000fea0003800000 */
.L_x_844:
        /* <DEDUP_REMOVED lines=8> */
.L_x_846:
[----:B------:R-:W-:Y:S01]  /*255a0*/  IMAD.MOV.U32 R110, RZ, RZ, R14 ;  /* 0x000000ffff6e7224 */ /* 0x000fe200078e000e */
[----:B------:R-:W-:Y:S06]  /*255b0*/  BRA `(.L_x_847) ;  /* 0xfffffe1800e47947 */ /* 0x000fec000383ffff */
.L_x_557:
[----:B------:R-:W-:Y:S01]  /*255c0*/  BSSY B1, `(.L_x_848) ;  /* 0x0000008000017945 */ /* 0x000fe20003800000 */
[----:B----4-:R-:W-:Y:S01]  /*255d0*/  IMAD.MOV.U32 R13, RZ, RZ, R107 ;  /* 0x000000ffff0d7224 */ /* 0x010fe200078e006b */
[----:B------:R-:W-:Y:S01]  /*255e0*/  MOV R11, 0x181f ;  /* 0x0000181f000b7802 */ /* 0x000fe20000000f00 */
[----:B------:R-:W-:Y:S02]  /*255f0*/  IMAD.MOV.U32 R12, RZ, RZ, 0x1 ;  /* 0x00000001ff0c7424 */ /* 0x000fe400078e00ff */
[----:B------:R-:W-:-:S07]  /*25600*/  IMAD.MOV.U32 R15, RZ, RZ, -0x1 ;  /* 0xffffffffff0f7424 */ /* 0x000fce00078e00ff */
[----:B0123--:R-:W-:Y:S05]  /*25610*/  WARPSYNC.COLLECTIVE R15, `(.L_x_849) ;  /* 0x000000000f087348 */ /* 0x00ffea0003c00000 */
[----:B------:R4:W0:Y:S02]  /*25620*/  SHFL.IDX P6, R14, R13, R12, R11 ;  /* 0x0000000c0d0e7389 */ /* 0x00082400000c000b */
[----:B01234-:R-:W-:Y:S01]  /*25630*/  ENDCOLLECTIVE ;  /* 0x000000000000791b */ /* 0x01ffe20003800000 */
.L_x_849:
[----:B------:R-:W-:Y:S05]  /*25640*/  BSYNC B1 ;  /* 0x0000000000017941 */ /* 0x000fea0003800000 */
.L_x_848:
        /* <DEDUP_REMOVED lines=8> */
.L_x_850:
[----:B------:R-:W-:Y:S01]  /*256d0*/  IMAD.MOV.U32 R50, RZ, RZ, R14 ;  /* 0x000000ffff327224 */ /* 0x000fe200078e000e */
[----:B------:R-:W-:Y:S06]  /*256e0*/  BRA `(.L_x_851) ;  /* 0xfffffe2800907947 */ /* 0x000fec000383ffff */
.L_x_562:
[----:B------:R-:W-:Y:S01]  /*256f0*/  BSSY B1, `(.L_x_852) ;  /* 0x0000008000017945 */ /* 0x000fe20003800000 */
[----:B0-----:R-:W-:Y:S01]  /*25700*/  MOV R13, R107 ;  /* 0x0000006b000d7202 */ /* 0x001fe20000000f00 */
[----:B------:R-:W-:Y:S02]  /*25710*/  IMAD.MOV.U32 R12, RZ, RZ, 0x2 ;  /* 0x00000002ff0c7424 */ /* 0x000fe400078e00ff */
[----:B------:R-:W-:Y:S02]  /*25720*/  IMAD.MOV.U32 R11, RZ, RZ, 0x181f ;  /* 0x0000181fff0b7424 */ /* 0x000fe400078e00ff */
[----:B------:R-:W-:-:S07]  /*25730*/  IMAD.MOV.U32 R15, RZ, RZ, -0x1 ;  /* 0xffffffffff0f7424 */ /* 0x000fce00078e00ff */
[----:B-1234-:R-:W-:Y:S05]  /*25740*/  WARPSYNC.COLLECTIVE R15, `(.L_x_853) ;  /* 0x000000000f087348 */ /* 0x01efea0003c00000 */
[----:B------:R0:W0:Y:S02]  /*25750*/  SHFL.IDX P6, R14, R13, R12, R11 ;  /* 0x0000000c0d0e7389 */ /* 0x00002400000c000b */
[----:B01234-:R-:W-:Y:S01]  /*25760*/  ENDCOLLECTIVE ;  /* 0x000000000000791b */ /* 0x01ffe20003800000 */
.L_x_853:
[----:B------:R-:W-:Y:S05]  /*25770*/  BSYNC B1 ;  /* 0x0000000000017941 */ /* 0x000fea0003800000 */
.L_x_852:
        /* <DEDUP_REMOVED lines=8> */
.L_x_854:
[----:B------:R-:W-:Y:S01]  /*25800*/  IMAD.MOV.U32 R52, RZ, RZ, R14 ;  /* 0x000000ffff347224 */ /* 0x000fe200078e000e */
[----:B------:R-:W-:Y:S06]  /*25810*/  BRA `(.L_x_855) ;  /* 0xfffffe3800587947 */ /* 0x000fec000383ffff */
.L_x_567:
[----:B------:R-:W-:Y:S01]  /*25820*/  BSSY B1, `(.L_x_856) ;  /* 0x0000008000017945 */ /* 0x000fe20003800000 */
[----:B0-----:R-:W-:Y:S01]  /*25830*/  IMAD.MOV.U32 R13, RZ, RZ, R107 ;  /* 0x000000ffff0d7224 */ /* 0x001fe200078e006b */
[----:B------:R-:W-:Y:S01]  /*25840*/  MOV R11, 0x181f ;  /* 0x0000181f000b7802 */ /* 0x000fe20000000f00 */
[----:B------:R-:W-:Y:S02]  /*25850*/  IMAD.MOV.U32 R12, RZ, RZ, 0x3 ;  /* 0x00000003ff0c7424 */ /* 0x000fe400078e00ff */
[----:B------:R-:W-:-:S07]  /*25860*/  IMAD.MOV.U32 R15, RZ, RZ, -0x1 ;  /* 0xffffffffff0f7424 */ /* 0x000fce00078e00ff */
[----:B-1234-:R-:W-:Y:S05]  /*25870*/  WARPSYNC.COLLECTIVE R15, `(.L_x_857) ;  /* 0x000000000f087348 */ /* 0x01efea0003c00000 */
[----:B------:R0:W0:Y:S02]  /*25880*/  SHFL.IDX P6, R14, R13, R12, R11 ;  /* 0x0000000c0d0e7389 */ /* 0x00002400000c000b */
[----:B01234-:R-:W-:Y:S01]  /*25890*/  ENDCOLLECTIVE ;  /* 0x000000000000791b */ /* 0x01ffe20003800000 */
.L_x_857:
[----:B------:R-:W-:Y:S05]  /*258a0*/  BSYNC B1 ;  /* 0x0000000000017941 */ /* 0x000fea0003800000 */
.L_x_856:
        /* <DEDUP_REMOVED lines=8> */
.L_x_858:
[----:B------:R-:W-:Y:S01]  /*25930*/  IMAD.MOV.U32 R106, RZ, RZ, R14 ;  /* 0x000000ffff6a7224 */ /* 0x000fe200078e000e */
[----:B------:R-:W-:Y:S06]  /*25940*/  BRA `(.L_x_859) ;  /* 0xfffffe4800207947 */ /* 0x000fec000383ffff */
.L_x_572:
[----:B0-----:R0:W1:Y:S02]  /*25950*/  SYNCS.PHASECHK.TRANS64.TRYWAIT P2, [R80+URZ+0x38890], R103 ;  /* 0x03889067500075a7 */ /* 0x001064000804017f */
[----:B-1----:R-:W-:Y:S05]  /*25960*/  @!P2 NANOSLEEP.SYNCS 0x989680 ;  /* 0x009896800000a95d */ /* 0x002fea0003900000 */
[----:B------:R-:W1:Y:S02]  /*25970*/  @!P2 SYNCS.PHASECHK.TRANS64 P2, [R80+URZ+0x38890], R103 ;  /* 0x038890675000a5a7 */ /* 0x000e64000804007f */
[----:B-1----:R-:W-:Y:S05]  /*25980*/  @!P2 BRA `(.L_x_572) ;  /* 0xfffffffc00f0a947 */ /* 0x002fea000383ffff */
[----:B------:R-:W-:Y:S05]  /*25990*/  BRA `(.L_x_860) ;  /* 0xfffffe5800247947 */ /* 0x000fea000383ffff */
.L_x_573:
[----:B------:R-:W-:Y:S01]  /*259a0*/  BSSY B1, `(.L_x_861) ;  /* 0x0000008000017945 */ /* 0x000fe20003800000 */
[----:B------:R-:W-:Y:S01]  /*259b0*/  MOV R13, R46 ;  /* 0x0000002e000d7202 */ /* 0x000fe20000000f00 */
[----:B------:R-:W-:Y:S02]  /*259c0*/  IMAD.MOV.U32 R12, RZ, RZ, RZ ;  /* 0x000000ffff0c7224 */ /* 0x000fe400078e00ff */
[----:B------:R-:W-:Y:S02]  /*259d0*/  IMAD.MOV.U32 R11, RZ, RZ, 0x181f ;  /* 0x0000181fff0b7424 */ /* 0x000fe400078e00ff */
[----:B------:R-:W-:-:S07]  /*259e0*/  IMAD.MOV.U32 R15, RZ, RZ, -0x1 ;  /* 0xffffffffff0f7424 */ /* 0x000fce00078e00ff */
[----:B0-----:R-:W-:Y:S05]  /*259f0*/  WARPSYNC.COLLECTIVE R15, `(.L_x_862) ;  /* 0x000000000f087348 */ /* 0x001fea0003c00000 */
[----:B------:R1:W2:Y:S02]  /*25a00*/  SHFL.IDX P6, R14, R13, R12, R11 ;  /* 0x0000000c0d0e7389 */ /* 0x0002a400000c000b */
[----:B012---:R-:W-:Y:S01]  /*25a10*/  ENDCOLLECTIVE ;  /* 0x000000000000791b */ /* 0x007fe20003800000 */
.L_x_862:
[----:B------:R-:W-:Y:S05]  /*25a20*/  BSYNC B1 ;  /* 0x0000000000017941 */ /* 0x000fea0003800000 */
.L_x_861:
        /* <DEDUP_REMOVED lines=8> */
.L_x_863:
[----:B------:R-:W-:Y:S05]  /*25ab0*/  BRA `(.L_x_864) ;  /* 0xfffffe5800487947 */ /* 0x000fea000383ffff */
.L_x_576:
[----:B------:R-:W-:Y:S01]  /*25ac0*/  BSSY B1, `(.L_x_865) ;  /* 0x0000008000017945 */ /* 0x000fe20003800000 */
[----:B----4-:R-:W-:Y:S01]  /*25ad0*/  IMAD.MOV.U32 R13, RZ, RZ, R46 ;  /* 0x000000ffff0d7224 */ /* 0x010fe200078e002e */
[----:B------:R-:W-:Y:S01]  /*25ae0*/  MOV R15, 0xffffffff ;  /* 0xffffffff000f7802 */ /* 0x000fe20000000f00 */
[----:B------:R-:W-:Y:S02]  /*25af0*/  IMAD.MOV.U32 R12, RZ, RZ, 0x1 ;  /* 0x00000001ff0c7424 */ /* 0x000fe400078e00ff */
[----:B------:R-:W-:-:S07]  /*25b00*/  IMAD.MOV.U32 R11, RZ, RZ, 0x181f ;  /* 0x0000181fff0b7424 */ /* 0x000fce00078e00ff */
[----:B0123--:R-:W-:Y:S05]  /*25b10*/  WARPSYNC.COLLECTIVE R15, `(.L_x_866) ;  /* 0x000000000f087348 */ /* 0x00ffea0003c00000 */
[----:B---3--:R3:W4:Y:S02]  /*25b20*/  SHFL.IDX P6, R14, R13, R12, R11 ;  /* 0x0000000c0d0e7389 */ /* 0x00872400000c000b */
[----:B01234-:R-:W-:Y:S01]  /*25b30*/  ENDCOLLECTIVE ;  /* 0x000000000000791b */ /* 0x01ffe20003800000 */
.L_x_866:
[----:B------:R-:W-:Y:S05]  /*25b40*/  BSYNC B1 ;  /* 0x0000000000017941 */ /* 0x000fea0003800000 */
.L_x_865:
        /* <DEDUP_REMOVED lines=8> */
.L_x_867:
[----:B------:R-:W-:Y:S05]  /*25bd0*/  BRA `(.L_x_868) ;  /* 0xfffffe5800487947 */ /* 0x000fea000383ffff */
.L_x_579:
[----:B------:R-:W-:Y:S01]  /*25be0*/  BSSY B1, `(.L_x_869) ;  /* 0x0000008000017945 */ /* 0x000fe20003800000 */
[----:B----4-:R-:W-:Y:S01]  /*25bf0*/  IMAD.MOV.U32 R13, RZ, RZ, R46 ;  /* 0x000000ffff0d7224 */ /* 0x010fe200078e002e */
[----:B------:R-:W-:Y:S01]  /*25c00*/  MOV R11, 0x181f ;  /* 0x0000181f000b7802 */ /* 0x000fe20000000f00 */
[----:B------:R-:W-:Y:S02]  /*25c10*/  IMAD.MOV.U32 R12, RZ, RZ, 0x2 ;  /* 0x00000002ff0c7424 */ /* 0x000fe400078e00ff */
[----:B------:R-:W-:-:S07]  /*25c20*/  IMAD.MOV.U32 R15, RZ, RZ, -0x1 ;  /* 0xffffffffff0f7424 */ /* 0x000fce00078e00ff */
[----:B0123--:R-:W-:Y:S05]  /*25c30*/  WARPSYNC.COLLECTIVE R15, `(.L_x_870) ;  /* 0x000000000f087348 */ /* 0x00ffea0003c00000 */
[----:B---3--:R3:W4:Y:S02]  /*25c40*/  SHFL.IDX P6, R14, R13, R12, R11 ;  /* 0x0000000c0d0e7389 */ /* 0x00872400000c000b */
[----:B01234-:R-:W-:Y:S01]  /*25c50*/  ENDCOLLECTIVE ;  /* 0x000000000000791b */ /* 0x01ffe20003800000 */
.L_x_870:
[----:B------:R-:W-:Y:S05]  /*25c60*/  BSYNC B1 ;  /* 0x0000000000017941 */ /* 0x000fea0003800000 */
.L_x_869:
        /* <DEDUP_REMOVED lines=8> */
.L_x_871:
[----:B------:R-:W-:Y:S05]  /*25cf0*/  BRA `(.L_x_872) ;  /* 0xfffffe58004c7947 */ /* 0x000fea000383ffff */
.L_x_582:
[----:B------:R-:W-:Y:S01]  /*25d00*/  BSSY B1, `(.L_x_873) ;  /* 0x0000008000017945 */ /* 0x000fe20003800000 */
[----:B0-----:R-:W-:Y:S01]  /*25d10*/  IMAD.MOV.U32 R13, RZ, RZ, R46 ;  /* 0x000000ffff0d7224 */ /* 0x001fe200078e002e */
[----:B------:R-:W-:Y:S01]  /*25d20*/  MOV R12, 0x3 ;  /* 0x00000003000c7802 */ /* 0x000fe20000000f00 */
[----:B------:R-:W-:Y:S02]  /*25d30*/  IMAD.MOV.U32 R11, RZ, RZ, 0x181f ;  /* 0x0000181fff0b7424 */ /* 0x000fe400078e00ff */
[----:B------:R-:W-:-:S07]  /*25d40*/  IMAD.MOV.U32 R15, RZ, RZ, -0x1 ;  /* 0xffffffffff0f7424 */ /* 0x000fce00078e00ff */
[----:B-1234-:R-:W-:Y:S05]  /*25d50*/  WARPSYNC.COLLECTIVE R15, `(.L_x_874) ;  /* 0x000000000f087348 */ /* 0x01efea0003c00000 */
[----:B----4-:R0:W4:Y:S02]  /*25d60*/  SHFL.IDX P6, R14, R13, R12, R11 ;  /* 0x0000000c0d0e7389 */ /* 0x01012400000c000b */
[----:B01234-:R-:W-:Y:S01]  /*25d70*/  ENDCOLLECTIVE ;  /* 0x000000000000791b */ /* 0x01ffe20003800000 */
.L_x_874:
[----:B------:R-:W-:Y:S05]  /*25d80*/  BSYNC B1 ;  /* 0x0000000000017941 */ /* 0x000fea0003800000 */
.L_x_873:
[----:B------:R-:W-:Y:S01]  /*25d90*/  MOV R13, R45 ;  /* 0x0000002d000d7202 */ /* 0x000fe20000000f00 */
[----:B------:R-:W-:Y:S02]  /*25da0*/  IMAD.MOV.U32 R12, RZ, RZ, 0x3 ;  /* 0x00000003ff0c7424 */ /* 0x000fe400078e00ff */
[----:B------:R-:W-:Y:S02]  /*25db0*/  IMAD.MOV.U32 R11, RZ, RZ, 0x181f ;  /* 0x0000181fff0b7424 */ /* 0x000fe400078e00ff */
[----:B------:R-:W-:Y:S02]  /*25dc0*/  IMAD.MOV.U32 R15, RZ, RZ, -0x1 ;  /* 0xffffffffff0f7424 */ /* 0x000fe400078e00ff */
[----:B------:R-:W-:-:S07]  /*25dd0*/  IMAD.MOV.U32 R44, RZ, RZ, R14 ;  /* 0x000000ffff2c7224 */ /* 0x000fce00078e000e */
[----:B------:R-:W-:Y:S05]  /*25de0*/  WARPSYNC.COLLECTIVE R15, `(.L_x_875) ;  /* 0x000000000f087348 */ /* 0x000fea0003c00000 */
[----:B------:R0:W1:Y:S02]  /*25df0*/  SHFL.IDX P6, R14, R13, R12, R11 ;  /* 0x0000000c0d0e7389 */ /* 0x00006400000c000b */
[----:B01----:R-:W-:Y:S01]  /*25e00*/  ENDCOLLECTIVE ;  /* 0x000000000000791b */ /* 0x003fe20003800000 */
.L_x_875:
[----:B------:R-:W-:Y:S05]  /*25e10*/  BRA `(.L_x_876) ;  /* 0xfffffe5800507947 */ /* 0x000fea000383ffff */
.L_x_586:
[----:B------:R0:W0:Y:S02]  /*25e20*/  SYNCS.PHASECHK.TRANS64.TRYWAIT P3, [R80+URZ+0x388b0], R103 ;  /* 0x0388b067500075a7 */ /* 0x000024000806017f */
[----:B0-----:R-:W-:Y:S05]  /*25e30*/  @!P3 NANOSLEEP.SYNCS 0x989680 ;  /* 0x009896800000b95d */ /* 0x001fea0003900000 */
[----:B------:R-:W0:Y:S02]  /*25e40*/  @!P3 SYNCS.PHASECHK.TRANS64 P3, [R80+URZ+0x388b0], R103 ;  /* 0x0388b0675000b5a7 */ /* 0x000e24000806007f */
[----:B0-----:R-:W-:Y:S05]  /*25e50*/  @!P3 BRA `(.L_x_586) ;  /* 0xfffffffc00f0b947 */ /* 0x001fea000383ffff */
[----:B------:R-:W-:Y:S05]  /*25e60*/  BRA `(.L_x_877) ;  /* 0xfffffe5800c87947 */ /* 0x000fea000383ffff */
.L_x_598:
[----:B------:R-:W-:Y:S01]  /*25e70*/  BSSY B0, `(.L_x_878) ;  /* 0x0000007000007945 */ /* 0x000fe20003800000 */
[----:B------:R-:W-:Y:S01]  /*25e80*/  MOV R12, RZ ;  /* 0x000000ff000c7202 */ /* 0x000fe20000000f00 */
[----:B------:R-:W-:Y:S02]  /*25e90*/  IMAD.MOV.U32 R11, RZ, RZ, 0x1f ;  /* 0x0000001fff0b7424 */ /* 0x000fe400078e00ff */
[----:B------:R-:W-:-:S07]  /*25ea0*/  IMAD.MOV.U32 R15, RZ, RZ, -0x1 ;  /* 0xffffffffff0f7424 */ /* 0x000fce00078e00ff */
[----:B-----5:R-:W-:Y:S05]  /*25eb0*/  WARPSYNC.COLLECTIVE R15, `(.L_x_879) ;  /* 0x000000000f087348 */ /* 0x020fea0003c00000 */
[----:B------:R0:W1:Y:S02]  /*25ec0*/  SHFL.IDX P6, R14, R13, R12, R11 ;  /* 0x0000000c0d0e7389 */ /* 0x00006400000c000b */
[----:B01---5:R-:W-:Y:S01]  /*25ed0*/  ENDCOLLECTIVE ;  /* 0x000000000000791b */ /* 0x023fe20003800000 */
.L_x_879:
[----:B------:R-:W-:Y:S05]  /*25ee0*/  BSYNC B0 ;  /* 0x0000000000007941 */ /* 0x000fea0003800000 */
.L_x_878:
[----:B------:R-:W-:Y:S05]  /*25ef0*/  BRA `(.L_x_880) ;  /* 0xfffffe6800387947 */ /* 0x000fea000383ffff */
.L_x_608:
[----:B------:R-:W-:Y:S01]  /*25f00*/  BSSY B1, `(.L_x_881) ;  /* 0x0000008000017945 */ /* 0x000fe20003800000 */
[----:B0-----:R-:W-:Y:S01]  /*25f10*/  IMAD.MOV.U32 R13, RZ, RZ, R26 ;  /* 0x000000ffff0d7224 */ /* 0x001fe200078e001a */
[----:B------:R-:W-:Y:S01]  /*25f20*/  MOV R12, RZ ;  /* 0x000000ff000c7202 */ /* 0x000fe20000000f00 */
[----:B------:R-:W-:Y:S02]  /*25f30*/  IMAD.MOV.U32 R11, RZ, RZ, 0x181f ;  /* 0x0000181fff0b7424 */ /* 0x000fe400078e00ff */
[----:B------:R-:W-:-:S07]  /*25f40*/  IMAD.MOV.U32 R15, RZ, RZ, -0x1 ;  /* 0xffffffffff0f7424 */ /* 0x000fce00078e00ff */
[----:B------:R-:W-:Y:S05]  /*25f50*/  WARPSYNC.COLLECTIVE R15, `(.L_x_882) ;  /* 0x000000000f087348 */ /* 0x000fea0003c00000 */
[----:B------:R0:W1:Y:S02]  /*25f60*/  SHFL.IDX P6, R14, R13, R12, R11 ;  /* 0x0000000c0d0e7389 */ /* 0x00006400000c000b */
[----:B01----:R-:W-:Y:S01]  /*25f70*/  ENDCOLLECTIVE ;  /* 0x000000000000791b */ /* 0x003fe20003800000 */
.L_x_882:
[----:B------:R-:W-:Y:S05]  /*25f80*/  BSYNC B1 ;  /* 0x0000000000017941 */ /* 0x000fea0003800000 */
.L_x_881:
[----:B------:R-:W-:Y:S01]  /*25f90*/  MOV R13, R24 ;  /* 0x00000018000d7202 */ /* 0x000fe20000000f00 */
[----:B------:R-:W-:Y:S02]  /*25fa0*/  IMAD.MOV.U32 R12, RZ, RZ, RZ ;  /* 0x000000ffff0c7224 */ /* 0x000fe400078e00ff */
[----:B------:R-:W-:Y:S02]  /*25fb0*/  IMAD.MOV.U32 R11, RZ, RZ, 0x181f ;  /* 0x0000181fff0b7424 */ /* 0x000fe400078e00ff */
[----:B------:R-:W-:Y:S02]  /*25fc0*/  IMAD.MOV.U32 R15, RZ, RZ, -0x1 ;  /* 0xffffffffff0f7424 */ /* 0x000fe400078e00ff */
[----:B------:R-:W-:-:S07]  /*25fd0*/  IMAD.MOV.U32 R0, RZ, RZ, R14 ;  /* 0x000000ffff007224 */ /* 0x000fce00078e000e */
[----:B------:R-:W-:Y:S05]  /*25fe0*/  WARPSYNC.COLLECTIVE R15, `(.L_x_883) ;  /* 0x000000000f087348 */ /* 0x000fea0003c00000 */
[----:B------:R0:W1:Y:S02]  /*25ff0*/  SHFL.IDX P6, R14, R13, R12, R11 ;  /* 0x0000000c0d0e7389 */ /* 0x00006400000c000b */
[----:B01----:R-:W-:Y:S01]  /*26000*/  ENDCOLLECTIVE ;  /* 0x000000000000791b */ /* 0x003fe20003800000 */
.L_x_883:
[----:B------:R-:W-:Y:S01]  /*26010*/  IMAD.MOV.U32 R13, RZ, RZ, R27 ;  /* 0x000000ffff0d7224 */ /* 0x000fe200078e001b */
[----:B------:R-:W-:-:S07]  /*26020*/  MOV R3, R14 ;  /* 0x0000000e00037202 */ /* 0x000fce0000000f00 */
[----:B------:R-:W-:Y:S05]  /*26030*/  WARPSYNC.COLLECTIVE R15, `(.L_x_884) ;  /* 0x000000000f087348 */ /* 0x000fea0003c00000 */
[----:B------:R0:W1:Y:S02]  /*26040*/  SHFL.IDX P6, R14, R13, R12, R11 ;  /* 0x0000000c0d0e7389 */ /* 0x00006400000c000b */
[----:B01----:R-:W-:Y:S01]  /*26050*/  ENDCOLLECTIVE ;  /* 0x000000000000791b */ /* 0x003fe20003800000 */
.L_x_884:
[----:B------:R-:W-:Y:S02]  /*26060*/  IMAD.MOV.U32 R13, RZ, RZ, R28 ;  /* 0x000000ffff0d7224 */ /* 0x000fe400078e001c */
[----:B------:R-:W-:-:S07]  /*26070*/  IMAD.MOV.U32 R4, RZ, RZ, R14 ;  /* 0x000000ffff047224 */ /* 0x000fce00078e000e */
[----:B------:R-:W-:Y:S05]  /*26080*/  WARPSYNC.COLLECTIVE R15, `(.L_x_885) ;  /* 0x000000000f087348 */ /* 0x000fea0003c00000 */
[----:B------:R0:W1:Y:S02]  /*26090*/  SHFL.IDX P6, R14, R13, R12, R11 ;  /* 0x0000000c0d0e7389 */ /* 0x00006400000c000b */
[----:B01----:R-:W-:Y:S01]  /*260a0*/  ENDCOLLECTIVE ;  /* 0x000000000000791b */ /* 0x003fe20003800000 */
.L_x_885:
[----:B------:R-:W-:Y:S05]  /*260b0*/  BRA `(.L_x_886) ;  /* 0xfffffe6c002c7947 */ /* 0x000fea000383ffff */
.L_x_612:
[----:B0-----:R0:W1:Y:S02]  /*260c0*/  SYNCS.PHASECHK.TRANS64.TRYWAIT P0, [R23+URZ+0x38800], R34 ;  /* 0x03880022170075a7 */ /* 0x001064000800017f */
[----:B-1----:R-:W-:Y:S05]  /*260d0*/  @!P0 NANOSLEEP.SYNCS 0x989680 ;  /* 0x009896800000895d */ /* 0x002fea0003900000 */
[----:B------:R-:W1:Y:S02]  /*260e0*/  @!P0 SYNCS.PHASECHK.TRANS64 P0, [R23+URZ+0x38800], R34 ;  /* 0x03880022170085a7 */ /* 0x000e64000800007f */
[----:B-1----:R-:W-:Y:S05]  /*260f0*/  @!P0 BRA `(.L_x_612) ;  /* 0xfffffffc00f08947 */ /* 0x002fea000383ffff */
[----:B------:R-:W-:Y:S05]  /*26100*/  BRA `(.L_x_887) ;  /* 0xfffffe7000647947 */ /* 0x000fea000383ffff */
.L_x_628:
[----:B------:R-:W-:Y:S01]  /*26110*/  BSSY B1, `(.L_x_888) ;  /* 0x0000008000017945 */ /* 0x000fe20003800000 */
[----:B0-----:R-:W-:Y:S01]  /*26120*/  MOV R13, R26 ;  /* 0x0000001a000d7202 */ /* 0x001fe20000000f00 */
[----:B------:R-:W-:Y:S02]  /*26130*/  IMAD.MOV.U32 R12, RZ, RZ, RZ ;  /* 0x000000ffff0c7224 */ /* 0x000fe400078e00ff */
[----:B------:R-:W-:Y:S02]  /*26140*/  IMAD.MOV.U32 R11, RZ, RZ, 0x181f ;  /* 0x0000181fff0b7424 */ /* 0x000fe400078e00ff */
[----:B------:R-:W-:-:S07]  /*26150*/  IMAD.MOV.U32 R15, RZ, RZ, -0x1 ;  /* 0xffffffffff0f7424 */ /* 0x000fce00078e00ff */
[----:B------:R-:W-:Y:S05]  /*26160*/  WARPSYNC.COLLECTIVE R15, `(.L_x_889) ;  /* 0x000000000f087348 */ /* 0x000fea0003c00000 */
[----:B------:R0:W1:Y:S02]  /*26170*/  SHFL.IDX P6, R14, R13, R12, R11 ;  /* 0x0000000c0d0e7389 */ /* 0x00006400000c000b */
[----:B01----:R-:W-:Y:S01]  /*26180*/  ENDCOLLECTIVE ;  /* 0x000000000000791b */ /* 0x003fe20003800000 */
.L_x_889:
[----:B------:R-:W-:Y:S05]  /*26190*/  BSYNC B1 ;  /* 0x0000000000017941 */ /* 0x000fea0003800000 */
.L_x_888:
        /* <DEDUP_REMOVED lines=8> */
.L_x_890:
[----:B------:R-:W-:Y:S02]  /*26220*/  IMAD.MOV.U32 R13, RZ, RZ, R27 ;  /* 0x000000ffff0d7224 */ /* 0x000fe400078e001b */
[----:B------:R-:W-:-:S07]  /*26230*/  IMAD.MOV.U32 R5, RZ, RZ, R14 ;  /* 0x000000ffff057224 */ /* 0x000fce00078e000e */
[----:B------:R-:W-:Y:S05]  /*26240*/  WARPSYNC.COLLECTIVE R15, `(.L_x_891) ;  /* 0x000000000f087348 */ /* 0x000fea0003c00000 */
[----:B------:R0:W1:Y:S02]  /*26250*/  SHFL.IDX P6, R14, R13, R12, R11 ;  /* 0x0000000c0d0e7389 */ /* 0x00006400000c000b */
[----:B01----:R-:W-:Y:S01]  /*26260*/  ENDCOLLECTIVE ;  /* 0x000000000000791b */ /* 0x003fe20003800000 */
.L_x_891:
[----:B------:R-:W-:Y:S01]  /*26270*/  MOV R13, R28 ;  /* 0x0000001c000d7202 */ /* 0x000fe20000000f00 */
[----:B------:R-:W-:-:S07]  /*26280*/  IMAD.MOV.U32 R7, RZ, RZ, R14 ;  /* 0x000000ffff077224 */ /* 0x000fce00078e000e */
[----:B------:R-:W-:Y:S05]  /*26290*/  WARPSYNC.COLLECTIVE R15, `(.L_x_892) ;  /* 0x000000000f087348 */ /* 0x000fea0003c00000 */
[----:B------:R0:W1:Y:S02]  /*262a0*/  SHFL.IDX P6, R14, R13, R12, R11 ;  /* 0x0000000c0d0e7389 */ /* 0x00006400000c000b */
[----:B01----:R-:W-:Y:S01]  /*262b0*/  ENDCOLLECTIVE ;  /* 0x000000000000791b */ /* 0x003fe20003800000 */
.L_x_892:
[----:B------:R-:W-:Y:S05]  /*262c0*/  BRA `(.L_x_893) ;  /* 0xfffffea000487947 */ /* 0x000fea000383ffff */
.L_x_632:
[----:B0-----:R0:W1:Y:S02]  /*262d0*/  SYNCS.PHASECHK.TRANS64.TRYWAIT P1, [R23+URZ+0x38800], R34 ;  /* 0x03880022170075a7 */ /* 0x001064000802017f */
[----:B-1----:R-:W-:Y:S05]  /*262e0*/  @!P1 NANOSLEEP.SYNCS 0x989680 ;  /* 0x009896800000995d */ /* 0x002fea0003900000 */
[----:B------:R-:W1:Y:S02]  /*262f0*/  @!P1 SYNCS.PHASECHK.TRANS64 P1, [R23+URZ+0x38800], R34 ;  /* 0x03880022170095a7 */ /* 0x000e64000802007f */
[----:B-1----:R-:W-:Y:S05]  /*26300*/  @!P1 BRA `(.L_x_632) ;  /* 0xfffffffc00f09947 */ /* 0x002fea000383ffff */
[----:B------:R-:W-:Y:S05]  /*26310*/  BRA `(.L_x_894) ;  /* 0xfffffea400687947 */ /* 0x000fea000383ffff */
.L_x_642:
[----:B--2---:R2:W3:Y:S02]  /*26320*/  SYNCS.PHASECHK.TRANS64.TRYWAIT P1, [R3+URZ+0x38830], R6 ;  /* 0x03883006030075a7 */ /* 0x0044e4000802017f */
[----:B---3--:R-:W-:Y:S05]  /*26330*/  @!P1 NANOSLEEP.SYNCS 0x989680 ;  /* 0x009896800000995d */ /* 0x008fea0003900000 */
[----:B------:R-:W3:Y:S02]  /*26340*/  @!P1 SYNCS.PHASECHK.TRANS64 P1, [R3+URZ+0x38830], R6 ;  /* 0x03883006030095a7 */ /* 0x000ee4000802007f */
[----:B---3--:R-:W-:Y:S05]  /*26350*/  @!P1 BRA `(.L_x_642) ;  /* 0xfffffffc00f09947 */ /* 0x008fea000383ffff */
[----:B------:R-:W-:Y:S05]  /*26360*/  BRA `(.L_x_641) ;  /* 0xfffffed8006c7947 */ /* 0x000fea000383ffff */
.L_x_648:
[----:B-1----:R1:W2:Y:S02]  /*26370*/  SYNCS.PHASECHK.TRANS64.TRYWAIT P1, [R3+URZ+0x38850], R6 ;  /* 0x03885006030075a7 */ /* 0x0022a4000802017f */
[----:B--2---:R-:W-:Y:S05]  /*26380*/  @!P1 NANOSLEEP.SYNCS 0x989680 ;  /* 0x009896800000995d */ /* 0x004fea0003900000 */
[----:B------:R-:W2:Y:S02]  /*26390*/  @!P1 SYNCS.PHASECHK.TRANS64 P1, [R3+URZ+0x38850], R6 ;  /* 0x03885006030095a7 */ /* 0x000ea4000802007f */
[----:B--2---:R-:W-:Y:S05]  /*263a0*/  @!P1 BRA `(.L_x_648) ;  /* 0xfffffffc00f09947 */ /* 0x004fea000383ffff */
[----:B------:R-:W-:Y:S05]  /*263b0*/  BRA `(.L_x_647) ;  /* 0xfffffef8008c7947 */ /* 0x000fea000383ffff */
.L_x_654:
[----:B-1----:R1:W2:Y:S02]  /*263c0*/  SYNCS.PHASECHK.TRANS64.TRYWAIT P2, [R6+URZ+0x38830], R7 ;  /* 0x03883007060075a7 */ /* 0x0022a4000804017f */
[----:B--2---:R-:W-:Y:S05]  /*263d0*/  @!P2 NANOSLEEP.SYNCS 0x989680 ;  /* 0x009896800000a95d */ /* 0x004fea0003900000 */
[----:B------:R-:W2:Y:S02]  /*263e0*/  @!P2 SYNCS.PHASECHK.TRANS64 P2, [R6+URZ+0x38830], R7 ;  /* 0x038830070600a5a7 */ /* 0x000ea4000804007f */
[----:B--2---:R-:W-:Y:S05]  /*263f0*/  @!P2 BRA `(.L_x_654) ;  /* 0xfffffffc00f0a947 */ /* 0x004fea000383ffff */
[----:B------:R-:W-:Y:S05]  /*26400*/  BRA `(.L_x_653) ;  /* 0xfffffefc009c7947 */ /* 0x000fea000383ffff */
.L_x_660:
[----:B---3--:R3:W4:Y:S02]  /*26410*/  SYNCS.PHASECHK.TRANS64.TRYWAIT P2, [R6+URZ+0x38850], R7 ;  /* 0x03885007060075a7 */ /* 0x008724000804017f */
[----:B----4-:R-:W-:Y:S05]  /*26420*/  @!P2 NANOSLEEP.SYNCS 0x989680 ;  /* 0x009896800000a95d */ /* 0x010fea0003900000 */
[----:B------:R-:W4:Y:S02]  /*26430*/  @!P2 SYNCS.PHASECHK.TRANS64 P2, [R6+URZ+0x38850], R7 ;  /* 0x038850070600a5a7 */ /* 0x000f24000804007f */
[----:B----4-:R-:W-:Y:S05]  /*26440*/  @!P2 BRA `(.L_x_660) ;  /* 0xfffffffc00f0a947 */ /* 0x010fea000383ffff */
[----:B------:R-:W-:Y:S05]  /*26450*/  BRA `(.L_x_659) ;  /* 0xffffff1c00b47947 */ /* 0x000fea000383ffff */
.L_x_665:
[----:B------:R-:W-:Y:S02]  /*26460*/  SEL R25, R48, R27, P0 ;  /* 0x0000001b30197207 */ /* 0x000fe40000000000 */
        /* <DEDUP_REMOVED lines=8> */
[----:B------:R-:W-:Y:S01]  /*264f0*/  SEL R26, R14, R15, P0 ;  /* 0x0000000f0e1a7207 */ /* 0x000fe20000000000 */
[----:B------:R-:W-:Y:S01]  /*26500*/  IMAD.MOV.U32 R15, RZ, RZ, -0x1 ;  /* 0xffffffffff0f7424 */ /* 0x000fe200078e00ff */
[----:B------:R-:W-:Y:S02]  /*26510*/  SEL R35, R37, R12, P0 ;  /* 0x0000000c25237207 */ /* 0x000fe40000000000 */
[----:B------:R-:W-:Y:S01]  /*26520*/  SEL R32, R12, R37, P0 ;  /* 0x000000250c207207 */ /* 0x000fe20000000000 */
[----:B-----5:R-:W-:Y:S01]  /*26530*/  IMAD.MOV.U32 R12, RZ, RZ, R0 ;  /* 0x000000ffff0c7224 */ /* 0x020fe200078e0000 */
[----:B------:R-:W-:-:S02]  /*26540*/  SEL R71, R50, R11, P0 ;  /* 0x0000000b32477207 */ /* 0x000fc40000000000 */
[----:B------:R-:W-:Y:S01]  /*26550*/  SEL R98, R11, R50, P0 ;  /* 0x000000320b627207 */ /* 0x000fe20000000000 */
[----:B------:R-:W-:Y:S01]  /*26560*/  IMAD.MOV.U32 R11, RZ, RZ, 0x1c1f ;  /* 0x00001c1fff0b7424 */ /* 0x000fe200078e00ff */
[----:B------:R-:W-:Y:S02]  /*26570*/  SEL R59, R78, R5, P0 ;  /* 0x000000054e3b7207 */ /* 0x000fe40000000000 */
[----:B------:R-:W-:-:S07]  /*26580*/  SEL R78, R5, R78, P0 ;  /* 0x0000004e054e7207 */ /* 0x000fce0000000000 */
[----:B------:R-:W-:Y:S05]  /*26590*/  WARPSYNC.COLLECTIVE R15, `(.L_x_895) ;  /* 0x000000000f087348 */ /* 0x000fea0003c00000 */
[----:B------:R0:W1:Y:S02]  /*265a0*/  SHFL.IDX P6, R14, R13, R12, R11 ;  /* 0x0000000c0d0e7389 */ /* 0x00006400000c000b */
[----:B01----:R-:W-:Y:S01]  /*265b0*/  ENDCOLLECTIVE ;  /* 0x000000000000791b */ /* 0x003fe20003800000 */
.L_x_895:
[----:B------:R-:W-:Y:S02]  /*265c0*/  LOP3.LUT R5, R0, 0x2, RZ, 0x3c, !PT ;  /* 0x0000000200057812 */ /* 0x000fe400078e3cff */
[----:B------:R-:W-:Y:S02]  /*265d0*/  SEL R63, R34, R7, P0 ;  /* 0x00000007223f7207 */ /* 0x000fe40000000000 */
[----:B------:R-:W-:Y:S02]  /*265e0*/  SEL R80, R7, R34, P0 ;  /* 0x0000002207507207 */ /* 0x000fe40000000000 */
[----:B------:R-:W-:Y:S02]  /*265f0*/  SEL R21, R40, R41, P0 ;  /* 0x0000002928157207 */ /* 0x000fe40000000000 */
[----:B------:R-:W-:Y:S02]  /*26600*/  SEL R107, R125, R36, P0 ;  /* 0x000000247d6b7207 */ /* 0x000fe40000000000 */
[----:B------:R-:W-:-:S02]  /*26610*/  SEL R106, R36, R125, P0 ;  /* 0x0000007d246a7207 */ /* 0x000fc40000000000 */
[----:B------:R-:W-:Y:S01]  /*26620*/  SEL R8, R41, R40, P0 ;  /* 0x0000002829087207 */ /* 0x000fe20000000000 */
[----:B------:R-:W-:Y:S01]  /*26630*/  IMAD.MOV.U32 R13, RZ, RZ, R4 ;  /* 0x000000ffff0d7224 */ /* 0x000fe200078e0004 */
[----:B------:R-:W-:Y:S01]  /*26640*/  SEL R111, R38, R99, P0 ;  /* 0x00000063266f7207 */ /* 0x000fe20000000000 */
[----:B------:R-:W-:Y:S01]  /*26650*/  IMAD.MOV.U32 R12, RZ, RZ, R5 ;  /* 0x000000ffff0c7224 */ /* 0x000fe200078e0005 */
[----:B------:R-:W-:Y:S02]  /*26660*/  SEL R110, R99, R38, P0 ;  /* 0x00000026636e7207 */ /* 0x000fe40000000000 */
[----:B------:R-:W-:Y:S02]  /*26670*/  SEL R67, R42, R103, P0 ;  /* 0x000000672a437207 */ /* 0x000fe40000000000 */
[----:B------:R-:W-:Y:S02]  /*26680*/  SEL R82, R103, R42, P0 ;  /* 0x0000002a67527207 */ /* 0x000fe40000000000 */
[----:B------:R-:W-:-:S02]  /*26690*/  SEL R37, R43, R56, P0 ;  /* 0x000000382b257207 */ /* 0x000fc40000000000 */
[----:B------:R-:W-:-:S07]  /*266a0*/  MOV R7, R14 ;  /* 0x0000000e00077202 */ /* 0x000fce0000000f00 */
[----:B------:R-:W-:Y:S05]  /*266b0*/  WARPSYNC.COLLECTIVE R15, `(.L_x_896) ;  /* 0x000000000f087348 */ /* 0x000fea0003c00000 */
[----:B------:R0:W1:Y:S02]  /*266c0*/  SHFL.IDX P6, R14, R13, R12, R11 ;  /* 0x0000000c0d0e7389 */ /* 0x00006400000c000b */
[----:B01----:R-:W-:Y:S01]  /*266d0*/  ENDCOLLECTIVE ;  /* 0x000000000000791b */ /* 0x003fe20003800000 */
.L_x_896:
[----:B------:R-:W-:Y:S02]  /*266e0*/  SEL R52, R56, R43, P0 ;  /* 0x0000002b38347207 */ /* 0x000fe40000000000 */
[----:B------:R-:W-:Y:S02]  /*266f0*/  SEL R41, R112, R113, P0 ;  /* 0x0000007170297207 */ /* 0x000fe40000000000 */
[----:B------:R-:W-:Y:S02]  /*26700*/  SEL R56, R113, R112, P0 ;  /* 0x0000007071387207 */ /* 0x000fe40000000000 */
[----:B------:R-:W-:Y:S02]  /*26710*/  SEL R113, R133, R44, P0 ;  /* 0x0000002c85717207 */ /* 0x000fe40000000000 */
[----:B------:R-:W-:Y:S02]  /*26720*/  SEL R112, R44, R133, P0 ;  /* 0x000000852c707207 */ /* 0x000fe40000000000 */
[----:B------:R-:W-:-:S02]  /*26730*/  SEL R33, R30, R39, P0 ;  /* 0x000000271e217207 */ /* 0x000fc40000000000 */
[----:B------:R-:W-:Y:S01]  /*26740*/  SEL R30, R39, R30, P0 ;  /* 0x0000001e271e7207 */ /* 0x000fe20000000000 */
[----:B------:R-:W-:Y:S01]  /*26750*/  IMAD.MOV.U32 R12, RZ, RZ, R0 ;  /* 0x000000ffff0c7224 */ /* 0x000fe200078e0000 */
[----:B------:R-:W-:Y:S02]  /*26760*/  MOV R13, R9 ;  /* 0x00000009000d7202 */ /* 0x000fe40000000f00 */
[----:B------:R-:W-:Y:S02]  /*26770*/  SEL R39, R104, R105, P0 ;  /* 0x0000006968277207 */ /* 0x000fe40000000000 */
[----:B------:R-:W-:Y:S02]  /*26780*/  SEL R54, R105, R104, P0 ;  /* 0x0000006869367207 */ /* 0x000fe40000000000 */
[----:B------:R-:W-:Y:S02]  /*26790*/  SEL R55, R101, R100, P0 ;  /* 0x0000006465377207 */ /* 0x000fe40000000000 */
[----:B------:R-:W-:Y:S01]  /*267a0*/  SEL R72, R100, R101, P0 ;  /* 0x0000006564487207 */ /* 0x000fe20000000000 */
[----:B------:R-:W-:Y:S01]  /*267b0*/  IMAD.MOV.U32 R34, RZ, RZ, R14 ;  /* 0x000000ffff227224 */ /* 0x000fe200078e000e */
[----:B------:R-:W-:-:S07]  /*267c0*/  SEL R101, R58, R57, P0 ;  /* 0x000000393a657207 */ /* 0x000fce0000000000 */
[----:B------:R-:W-:Y:S05]  /*267d0*/  WARPSYNC.COLLECTIVE R15, `(.L_x_897) ;  /* 0x000000000f087348 */ /* 0x000fea0003c00000 */
[----:B------:R0:W1:Y:S02]  /*267e0*/  SHFL.IDX P6, R14, R13, R12, R11 ;  /* 0x0000000c0d0e7389 */ /* 0x00006400000c000b */
[----:B01----:R-:W-:Y:S01]  /*267f0*/  ENDCOLLECTIVE ;  /* 0x000000000000791b */ /* 0x003fe20003800000 */
.L_x_897:
        /* <DEDUP_REMOVED lines=18> */
.L_x_898:
        /* <DEDUP_REMOVED lines=19> */
.L_x_899:
[----:B------:R-:W-:Y:S01]  /*26a50*/  IMAD.MOV.U32 R13, RZ, RZ, R8 ;  /* 0x000000ffff0d7224 */ /* 0x000fe200078e0008 */
[----:B------:R-:W-:Y:S01]  /*26a60*/  SEL R8, R9, R36, P0 ;  /* 0x0000002409087207 */ /* 0x000fe20000000000 */
[----:B------:R-:W-:Y:S01]  /*26a70*/  IMAD.MOV.U32 R12, RZ, RZ, R5 ;  /* 0x000000ffff0c7224 */ /* 0x000fe200078e0005 */
[----:B------:R-:W-:-:S07]  /*26a80*/  MOV R21, R14 ;  /* 0x0000000e00157202 */ /* 0x000fce0000000f00 */
[----:B------:R-:W-:Y:S05]  /*26a90*/  WARPSYNC.COLLECTIVE R15, `(.L_x_900) ;  /* 0x000000000f087348 */ /* 0x000fea0003c00000 */
[----:B------:R0:W1:Y:S02]  /*26aa0*/  SHFL.IDX P6, R14, R13, R12, R11 ;  /* 0x0000000c0d0e7389 */ /* 0x00006400000c000b */
[----:B01----:R-:W-:Y:S01]  /*26ab0*/  ENDCOLLECTIVE ;  /* 0x000000000000791b */ /* 0x003fe20003800000 */
.L_x_900:
[----:B------:R-:W-:Y:S01]  /*26ac0*/  MOV R13, R25 ;  /* 0x00000019000d7202 */ /* 0x000fe20000000f00 */
[----:B------:R-:W-:Y:S02]  /*26ad0*/  IMAD.MOV.U32 R12, RZ, RZ, R0 ;  /* 0x000000ffff0c7224 */ /* 0x000fe400078e0000 */
[----:B------:R-:W-:-:S07]  /*26ae0*/  IMAD.MOV.U32 R38, RZ, RZ, R14 ;  /* 0x000000ffff267224 */ /* 0x000fce00078e000e */
[----:B------:R-:W-:Y:S05]  /*26af0*/  WARPSYNC.COLLECTIVE R15, `(.L_x_901) ;  /* 0x000000000f087348 */ /* 0x000fea0003c00000 */
[----:B------:R0:W1:Y:S02]  /*26b00*/  SHFL.IDX P6, R14, R13, R12, R11 ;  /* 0x0000000c0d0e7389 */ /* 0x00006400000c000b */
[----:B01----:R-:W-:Y:S01]  /*26b10*/  ENDCOLLECTIVE ;  /* 0x000000000000791b */ /* 0x003fe20003800000 */
.L_x_901:
[----:B------:R-:W-:Y:S01]  /*26b20*/  IMAD.MOV.U32 R13, RZ, RZ, R10 ;  /* 0x000000ffff0d7224 */ /* 0x000fe200078e000a */
[----:B------:R-:W-:Y:S02]  /*26b30*/  MOV R12, R5 ;  /* 0x00000005000c7202 */ /* 0x000fe40000000f00 */
[----:B------:R-:W-:Y:S01]  /*26b40*/  SEL R10, R36, R9, P0 ;  /* 0x00000009240a7207 */ /* 0x000fe20000000000 */
[----:B------:R-:W-:-:S07]  /*26b50*/  IMAD.MOV.U32 R25, RZ, RZ, R14 ;  /* 0x000000ffff197224 */ /* 0x000fce00078e000e */
[----:B------:R-:W-:Y:S05]  /*26b60*/  WARPSYNC.COLLECTIVE R15, `(.L_x_902) ;  /* 0x000000000f087348 */ /* 0x000fea0003c00000 */
[----:B------:R0:W1:Y:S02]  /*26b70*/  SHFL.IDX P6, R14, R13, R12, R11 ;  /* 0x0000000c0d0e7389 */ /* 0x00006400000c000b */
[----:B01----:R-:W-:Y:S01]  /*26b80*/  ENDCOLLECTIVE ;  /* 0x000000000000791b */ /* 0x003fe20003800000 */
.L_x_902:
[----:B------:R-:W-:Y:S02]  /*26b90*/  IMAD.MOV.U32 R13, RZ, RZ, R27 ;  /* 0x000000ffff0d7224 */ /* 0x000fe400078e001b */
[----:B------:R-:W-:Y:S02]  /*26ba0*/  IMAD.MOV.U32 R12, RZ, RZ, R0 ;  /* 0x000000ffff0c7224 */ /* 0x000fe400078e0000 */
[----:B------:R-:W-:-:S07]  /*26bb0*/  IMAD.MOV.U32 R40, RZ, RZ, R14 ;  /* 0x000000ffff287224 */ /* 0x000fce00078e000e */
[----:B------:R-:W-:Y:S05]  /*26bc0*/  WARPSYNC.COLLECTIVE R15, `(.L_x_903) ;  /* 0x000000000f087348 */ /* 0x000fea0003c00000 */
[----:B------:R0:W1:Y:S02]  /*26bd0*/  SHFL.IDX P6, R14, R13, R12, R11 ;  /* 0x0000000c0d0e7389 */ /* 0x00006400000c000b */
[----:B01----:R-:W-:Y:S01]  /*26be0*/  ENDCOLLECTIVE ;  /* 0x000000000000791b */ /* 0x003fe20003800000 */
.L_x_903:
[----:B------:R-:W-:Y:S01]  /*26bf0*/  IMAD.MOV.U32 R13, RZ, RZ, R24 ;  /* 0x000000ffff0d7224 */ /* 0x000fe200078e0018 */
[----:B------:R-:W-:Y:S01]  /*26c00*/  SEL R24, R25, R40, P0 ;  /* 0x0000002819187207 */ /* 0x000fe20000000000 */
[----:B------:R-:W-:Y:S01]  /*26c10*/  IMAD.MOV.U32 R12, RZ, RZ, R5 ;  /* 0x000000ffff0c7224 */ /* 0x000fe200078e0005 */
[----:B------:R-:W-:-:S07]  /*26c20*/  MOV R27, R14 ;  /* 0x0000000e001b7202 */ /* 0x000fce0000000f00 */
[----:B------:R-:W-:Y:S05]  /*26c30*/  WARPSYNC.COLLECTIVE R15, `(.L_x_904) ;  /* 0x000000000f087348 */ /* 0x000fea0003c00000 */
[----:B------:R0:W1:Y:S02]  /*26c40*/  SHFL.IDX P6, R14, R13, R12, R11 ;  /* 0x0000000c0d0e7389 */ /* 0x00006400000c000b */
[----:B01----:R-:W-:Y:S01]  /*26c50*/  ENDCOLLECTIVE ;  /* 0x000000000000791b */ /* 0x003fe20003800000 */
.L_x_904:
[----:B------:R-:W-:Y:S01]  /*26c60*/  MOV R13, R29 ;  /* 0x0000001d000d7202 */ /* 0x000fe20000000f00 */
[----:B------:R-:W-:Y:S02]  /*26c70*/  IMAD.MOV.U32 R12, RZ, RZ, R0 ;  /* 0x000000ffff0c7224 */ /* 0x000fe400078e0000 */
[----:B------:R-:W-:-:S07]  /*26c80*/  IMAD.MOV.U32 R42, RZ, RZ, R14 ;  /* 0x000000ffff2a7224 */ /* 0x000fce00078e000e */
[----:B------:R-:W-:Y:S05]  /*26c90*/  WARPSYNC.COLLECTIVE R15, `(.L_x_905) ;  /* 0x000000000f087348 */ /* 0x000fea0003c00000 */
[----:B------:R0:W1:Y:S02]  /*26ca0*/  SHFL.IDX P6, R14, R13, R12, R11 ;  /* 0x0000000c0d0e7389 */ /* 0x00006400000c000b */
[----:B01----:R-:W-:Y:S01]  /*26cb0*/  ENDCOLLECTIVE ;  /* 0x000000000000791b */ /* 0x003fe20003800000 */
.L_x_905:
[----:B------:R-:W-:Y:S01]  /*26cc0*/  IMAD.MOV.U32 R13, RZ, RZ, R26 ;  /* 0x000000ffff0d7224 */ /* 0x000fe200078e001a */
[----:B------:R-:W-:Y:S02]  /*26cd0*/  MOV R12, R5 ;  /* 0x00000005000c7202 */ /* 0x000fe40000000f00 */
[----:B------:R-:W-:Y:S01]  /*26ce0*/  SEL R26, R40, R25, P0 ;  /* 0x00000019281a7207 */ /* 0x000fe20000000000 */
[----:B------:R-:W-:-:S07]  /*26cf0*/  IMAD.MOV.U32 R29, RZ, RZ, R14 ;  /* 0x000000ffff1d7224 */ /* 0x000fce00078e000e */
[----:B------:R-:W-:Y:S05]  /*26d00*/  WARPSYNC.COLLECTIVE R15, `(.L_x_906) ;  /* 0x000000000f087348 */ /* 0x000fea0003c00000 */
[----:B------:R0:W1:Y:S02]  /*26d10*/  SHFL.IDX P6, R14, R13, R12, R11 ;  /* 0x0000000c0d0e7389 */ /* 0x00006400000c000b */
[----:B01----:R-:W-:Y:S01]  /*26d20*/  ENDCOLLECTIVE ;  /* 0x000000000000791b */ /* 0x003fe20003800000 */
.L_x_906:
[----:B------:R-:W-:Y:S02]  /*26d30*/  IMAD.MOV.U32 R13, RZ, RZ, R31 ;  /* 0x000000ffff0d7224 */ /* 0x000fe400078e001f */
[----:B------:R-:W-:Y:S02]  /*26d40*/  IMAD.MOV.U32 R12, RZ, RZ, R0 ;  /* 0x000000ffff0c7224 */ /* 0x000fe400078e0000 */
[----:B------:R-:W-:-:S07]  /*26d50*/  IMAD.MOV.U32 R44, RZ, RZ, R14 ;  /* 0x000000ffff2c7224 */ /* 0x000fce00078e000e */
[----:B------:R-:W-:Y:S05]  /*26d60*/  WARPSYNC.COLLECTIVE R15, `(.L_x_907) ;  /* 0x000000000f087348 */ /* 0x000fea0003c00000 */
[----:B------:R0:W1:Y:S02]  /*26d70*/  SHFL.IDX P6, R14, R13, R12, R11 ;  /* 0x0000000c0d0e7389 */ /* 0x00006400000c000b */
[----:B01----:R-:W-:Y:S01]  /*26d80*/  ENDCOLLECTIVE ;  /* 0x000000000000791b */ /* 0x003fe20003800000 */
.L_x_907:
[----:B------:R-:W-:Y:S01]  /*26d90*/  SEL R34, R44, R29, P0 ;  /* 0x0000001d2c227207 */ /* 0x000fe20000000000 */
[----:B------:R-:W-:Y:S01]  /*26da0*/  IMAD.MOV.U32 R13, RZ, RZ, R28 ;  /* 0x000000ffff0d7224 */ /* 0x000fe200078e001c */
[----:B------:R-:W-:Y:S01]  /*26db0*/  SEL R28, R27, R42, P0 ;  /* 0x0000002a1b1c7207 */ /* 0x000fe20000000000 */
[----:B------:R-:W-:Y:S01]  /*26dc0*/  IMAD.MOV.U32 R12, RZ, RZ, R5 ;  /* 0x000000ffff0c7224 */ /* 0x000fe200078e0005 */
[----:B------:R-:W-:-:S07]  /*26dd0*/  MOV R31, R14 ;  /* 0x0000000e001f7202 */ /* 0x000fce0000000f00 */
[----:B------:R-:W-:Y:S05]  /*26de0*/  WARPSYNC.COLLECTIVE R15, `(.L_x_908) ;  /* 0x000000000f087348 */ /* 0x000fea0003c00000 */
[----:B------:R0:W1:Y:S02]  /*26df0*/  SHFL.IDX P6, R14, R13, R12, R11 ;  /* 0x0000000c0d0e7389 */ /* 0x00006400000c000b */
[----:B01----:R-:W-:Y:S01]  /*26e00*/  ENDCOLLECTIVE ;  /* 0x000000000000791b */ /* 0x003fe20003800000 */
.L_x_908:
[----:B------:R-:W-:Y:S01]  /*26e10*/  MOV R13, R33 ;  /* 0x00000021000d7202 */ /* 0x000fe20000000f00 */
[----:B------:R-:W-:Y:S02]  /*26e20*/  IMAD.MOV.U32 R12, RZ, RZ, R0 ;  /* 0x000000ffff0c7224 */ /* 0x000fe400078e0000 */
[----:B------:R-:W-:-:S07]  /*26e30*/  IMAD.MOV.U32 R46, RZ, RZ, R14 ;  /* 0x000000ffff2e7224 */ /* 0x000fce00078e000e */
[----:B------:R-:W-:Y:S05]  /*26e40*/  WARPSYNC.COLLECTIVE R15, `(.L_x_909) ;  /* 0x000000000f087348 */ /* 0x000fea0003c00000 */
[----:B------:R0:W1:Y:S02]  /*26e50*/  SHFL.IDX P6, R14, R13, R12, R11 ;  /* 0x0000000c0d0e7389 */ /* 0x00006400000c000b */
[----:B01----:R-:W-:Y:S01]  /*26e60*/  ENDCOLLECTIVE ;  /* 0x000000000000791b */ /* 0x003fe20003800000 */
.L_x_909:
[----:B------:R-:W-:Y:S01]  /*26e70*/  SEL R36, R31, R46, P0 ;  /* 0x0000002e1f247207 */ /* 0x000fe20000000000 */
[----:B------:R-:W-:Y:S01]  /*26e80*/  IMAD.MOV.U32 R13, RZ, RZ, R30 ;  /* 0x000000ffff0d7224 */ /* 0x000fe200078e001e */
[----:B------:R-:W-:Y:S02]  /*26e90*/  MOV R12, R5 ;  /* 0x00000005000c7202 */ /* 0x000fe40000000f00 */
[----:B------:R-:W-:Y:S01]  /*26ea0*/  SEL R30, R42, R27, P0 ;  /* 0x0000001b2a1e7207 */ /* 0x000fe20000000000 */
[----:B------:R-:W-:-:S07]  /*26eb0*/  IMAD.MOV.U32 R33, RZ, RZ, R14 ;  /* 0x000000ffff217224 */ /* 0x000fce00078e000e */
[----:B------:R-:W-:Y:S05]  /*26ec0*/  WARPSYNC.COLLECTIVE R15, `(.L_x_910) ;  /* 0x000000000f087348 */ /* 0x000fea0003c00000 */
[----:B------:R0:W1:Y:S02]  /*26ed0*/  SHFL.IDX P6, R14, R13, R12, R11 ;  /* 0x0000000c0d0e7389 */ /* 0x00006400000c000b */
[----:B01----:R-:W-:Y:S01]  /*26ee0*/  ENDCOLLECTIVE ;  /* 0x000000000000791b */ /* 0x003fe20003800000 */
.L_x_910:
[----:B------:R-:W-:Y:S02]  /*26ef0*/  IMAD.MOV.U32 R13, RZ, RZ, R35 ;  /* 0x000000ffff0d7224 */ /* 0x000fe400078e0023 */
[----:B------:R-:W-:Y:S02]  /*26f00*/  IMAD.MOV.U32 R12, RZ, RZ, R0 ;  /* 0x000000ffff0c7224 */ /* 0x000fe400078e0000 */
[----:B------:R-:W-:-:S07]  /*26f10*/  IMAD.MOV.U32 R48, RZ, RZ, R14 ;  /* 0x000000ffff307224 */ /* 0x000fce00078e000e */
[----:B------:R-:W-:Y:S05]  /*26f20*/  WARPSYNC.COLLECTIVE R15, `(.L_x_911) ;  /* 0x000000000f087348 */ /* 0x000fea0003c00000 */
[----:B------:R0:W1:Y:S02]  /*26f30*/  SHFL.IDX P6, R14, R13, R12, R11 ;  /* 0x0000000c0d0e7389 */ /* 0x00006400000c000b */
[----:B01----:R-:W-:Y:S01]  /*26f40*/  ENDCOLLECTIVE ;  /* 0x000000000000791b */ /* 0x003fe20003800000 */
.L_x_911:
[----:B------:R-:W-:Y:S02]  /*26f50*/  SEL R40, R33, R48, P0 ;  /* 0x0000003021287207 */ /* 0x000fe40000000000 */
        /* <DEDUP_REMOVED lines=8> */
.L_x_912:
[----:B------:R-:W-:Y:S01]  /*26fe0*/  MOV R13, R37 ;  /* 0x00000025000d7202 */ /* 0x000fe20000000f00 */
[----:B------:R-:W-:Y:S02]  /*26ff0*/  IMAD.MOV.U32 R12, RZ, RZ, R0 ;  /* 0x000000ffff0c7224 */ /* 0x000fe400078e0000 */
[----:B------:R-:W-:-:S07]  /*27000*/  IMAD.MOV.U32 R50, RZ, RZ, R14 ;  /* 0x000000ffff327224 */ /* 0x000fce00078e000e */
[----:B------:R-:W-:Y:S05]  /*27010*/  WARPSYNC.COLLECTIVE R15, `(.L_x_913) ;  /* 0x000000000f087348 */ /* 0x000fea0003c00000 */
[----:B------:R0:W1:Y:S02]  /*27020*/  SHFL.IDX P6, R14, R13, R12, R11 ;  /* 0x0000000c0d0e7389 */ /* 0x00006400000c000b */
[----:B01----:R-:W-:Y:S01]  /*27030*/  ENDCOLLECTIVE ;  /* 0x000000000000791b */ /* 0x003fe20003800000 */
.L_x_913:
[----:B------:R-:W-:Y:S01]  /*27040*/  SEL R44, R35, R50, P0 ;  /* 0x00000032232c7207 */ /* 0x000fe20000000000 */
[----:B------:R-:W-:Y:S01]  /*27050*/  IMAD.MOV.U32 R13, RZ, RZ, R52 ;  /* 0x000000ffff0d7224 */ /* 0x000fe200078e0034 */
[----:B------:R-:W-:Y:S01]  /*27060*/  MOV R12, R5 ;  /* 0x00000005000c7202 */ /* 0x000fe20000000f00 */
[----:B------:R-:W-:-:S07]  /*27070*/  IMAD.MOV.U32 R37, RZ, RZ, R14 ;  /* 0x000000ffff257224 */ /* 0x000fce00078e000e */
[----:B------:R-:W-:Y:S05]  /*27080*/  WARPSYNC.COLLECTIVE R15, `(.L_x_914) ;  /* 0x000000000f087348 */ /* 0x000fea0003c00000 */
[----:B------:R0:W1:Y:S02]  /*27090*/  SHFL.IDX P6, R14, R13, R12, R11 ;  /* 0x0000000c0d0e7389 */ /* 0x00006400000c000b */
[----:B01----:R-:W-:Y:S01]  /*270a0*/  ENDCOLLECTIVE ;  /* 0x000000000000791b */ /* 0x003fe20003800000 */
.L_x_914:
[----:B------:R-:W-:Y:S02]  /*270b0*/  IMAD.MOV.U32 R13, RZ, RZ, R39 ;  /* 0x000000ffff0d7224 */ /* 0x000fe400078e0027 */
[----:B------:R-:W-:Y:S02]  /*270c0*/  IMAD.MOV.U32 R12, RZ, RZ, R0 ;  /* 0x000000ffff0c7224 */ /* 0x000fe400078e0000 */
[----:B------:R-:W-:-:S07]  /*270d0*/  IMAD.MOV.U32 R52, RZ, RZ, R14 ;  /* 0x000000ffff347224 */ /* 0x000fce00078e000e */
[----:B------:R-:W-:Y:S05]  /*270e0*/  WARPSYNC.COLLECTIVE R15, `(.L_x_915) ;  /* 0x000000000f087348 */ /* 0x000fea0003c00000 */
[----:B------:R0:W1:Y:S02]  /*270f0*/  SHFL.IDX P6, R14, R13, R12, R11 ;  /* 0x0000000c0d0e7389 */ /* 0x00006400000c000b */
[----:B01----:R-:W-:Y:S01]  /*27100*/  ENDCOLLECTIVE ;  /* 0x000000000000791b */ /* 0x003fe20003800000 */
.L_x_915:
[----:B------:R-:W-:Y:S01]  /*27110*/  SEL R48, R37, R52, P0 ;  /* 0x0000003425307207 */ /* 0x000fe20000000000 */
[----:B------:R-:W-:Y:S02]  /*27120*/  IMAD.MOV.U32 R13, RZ, RZ, R54 ;  /* 0x000000ffff0d7224 */ /* 0x000fe400078e0036 */
[----:B------:R-:W-:Y:S01]  /*27130*/  IMAD.MOV.U32 R12, RZ, RZ, R5 ;  /* 0x000000ffff0c7224 */ /* 0x000fe200078e0005 */
[----:B------:R-:W-:-:S07]  /*27140*/  MOV R39, R14 ;  /* 0x0000000e00277202 */ /* 0x000fce0000000f00 */
[----:B------:R-:W-:Y:S05]  /*27150*/  WARPSYNC.COLLECTIVE R15, `(.L_x_916) ;  /* 0x000000000f087348 */ /* 0x000fea0003c00000 */
[----:B------:R0:W1:Y:S02]  /*27160*/  SHFL.IDX P6, R14, R13, R12, R11 ;  /* 0x0000000c0d0e7389 */ /* 0x00006400000c000b */
[----:B01----:R-:W-:Y:S01]  /*27170*/  ENDCOLLECTIVE ;  /* 0x000000000000791b */ /* 0x003fe20003800000 */
.L_x_916:
[----:B------:R-:W-:Y:S01]  /*27180*/  MOV R13, R41 ;  /* 0x00000029000d7202 */ /* 0x000fe20000000f00 */
[----:B------:R-:W-:Y:S02]  /*27190*/  IMAD.MOV.U32 R12, RZ, RZ, R0 ;  /* 0x000000ffff0c7224 */ /* 0x000fe400078e0000 */
[----:B------:R-:W-:-:S07]  /*271a0*/  IMAD.MOV.U32 R54, RZ, RZ, R14 ;  /* 0x000000ffff367224 */ /* 0x000fce00078e000e */
[----:B------:R-:W-:Y:S05]  /*271b0*/  WARPSYNC.COLLECTIVE R15, `(.L_x_917) ;  /* 0x000000000f087348 */ /* 0x000fea0003c00000 */
[----:B------:R0:W1:Y:S02]  /*271c0*/  SHFL.IDX P6, R14, R13, R12, R11 ;  /* 0x0000000c0d0e7389 */ /* 0x00006400000c000b */
[----:B01----:R-:W-:Y:S01]  /*271d0*/  ENDCOLLECTIVE ;  /* 0x000000000000791b */ /* 0x003fe20003800000 */
.L_x_917:
[----:B------:R-:W-:Y:S01]  /*271e0*/  IMAD.MOV.U32 R13, RZ, RZ, R56 ;  /* 0x000000ffff0d7224 */ /* 0x000fe200078e0038 */
[----:B------:R-:W-:Y:S01]  /*271f0*/  MOV R12, R5 ;  /* 0x00000005000c7202 */ /* 0x000fe20000000f00 */
[----:B------:R-:W-:-:S07]  /*27200*/  IMAD.MOV.U32 R58, RZ, RZ, R14 ;  /* 0x000000ffff3a7224 */ /* 0x000fce00078e000e */
[----:B------:R-:W-:Y:S05]  /*27210*/  WARPSYNC.COLLECTIVE R15, `(.L_x_918) ;  /* 0x000000000f087348 */ /* 0x000fea0003c00000 */
[----:B------:R0:W1:Y:S02]  /*27220*/  SHFL.IDX P6, R14, R13, R12, R11 ;  /* 0x0000000c0d0e7389 */ /* 0x00006400000c000b */
[----:B01----:R-:W-:Y:S01]  /*27230*/  ENDCOLLECTIVE ;  /* 0x000000000000791b */ /* 0x003fe20003800000 */
.L_x_918:
[----:B------:R-:W-:Y:S02]  /*27240*/  IMAD.MOV.U32 R13, RZ, RZ, R43 ;  /* 0x000000ffff0d7224 */ /* 0x000fe400078e002b */
[----:B------:R-:W-:Y:S02]  /*27250*/  IMAD.MOV.U32 R12, RZ, RZ, R0 ;  /* 0x000000ffff0c7224 */ /* 0x000fe400078e0000 */
[----:B------:R-:W-:-:S07]  /*27260*/  IMAD.MOV.U32 R41, RZ, RZ, R14 ;  /* 0x000000ffff297224 */ /* 0x000fce00078e000e */
[----:B------:R-:W-:Y:S05]  /*27270*/  WARPSYNC.COLLECTIVE R15, `(.L_x_919) ;  /* 0x000000000f087348 */ /* 0x000fea0003c00000 */
[----:B------:R0:W1:Y:S02]  /*27280*/  SHFL.IDX P6, R14, R13, R12, R11 ;  /* 0x0000000c0d0e7389 */ /* 0x00006400000c000b */
[----:B01----:R-:W-:Y:S01]  /*27290*/  ENDCOLLECTIVE ;  /* 0x000000000000791b */ /* 0x003fe20003800000 */
.L_x_919:
[----:B------:R-:W-:Y:S02]  /*272a0*/  SEL R56, R58, R41, P0 ;  /* 0x000000293a387207 */ /* 0x000fe40000000000 */
[----:B------:R-:W-:Y:S01]  /*272b0*/  SEL R58, R41, R58, P0 ;  /* 0x0000003a293a7207 */ /* 0x000fe20000000000 */
[----:B------:R-:W-:Y:S02]  /*272c0*/  IMAD.MOV.U32 R13, RZ, RZ, R60 ;  /* 0x000000ffff0d7224 */ /* 0x000fe400078e003c */
[----:B------:R-:W-:Y:S01]  /*272d0*/  IMAD.MOV.U32 R12, RZ, RZ, R5 ;  /* 0x000000ffff0c7224 */ /* 0x000fe200078e0005 */
[----:B------:R-:W-:-:S07]  /*272e0*/  MOV R62, R14 ;  /* 0x0000000e003e7202 */ /* 0x000fce0000000f00 */
[----:B------:R-:W-:Y:S05]  /*272f0*/  WARPSYNC.COLLECTIVE R15, `(.L_x_920) ;  /* 0x000000000f087348 */ /* 0x000fea0003c00000 */
[----:B------:R0:W1:Y:S02]  /*27300*/  SHFL.IDX P6, R14, R13, R12, R11 ;  /* 0x0000000c0d0e7389 */ /* 0x00006400000c000b */
[----:B01----:R-:W-:Y:S01]  /*27310*/  ENDCOLLECTIVE ;  /* 0x000000000000791b */ /* 0x003fe20003800000 */
.L_x_920:
[----:B------:R-:W-:Y:S01]  /*27320*/  MOV R13, R47 ;  /* 0x0000002f000d7202 */ /* 0x000fe20000000f00 */
[----:B------:R-:W-:Y:S02]  /*27330*/  IMAD.MOV.U32 R12, RZ, RZ, R0 ;  /* 0x000000ffff0c7224 */ /* 0x000fe400078e0000 */
[----:B------:R-:W-:-:S07]  /*27340*/  IMAD.MOV.U32 R45, RZ, RZ, R14 ;  /* 0x000000ffff2d7224 */ /* 0x000fce00078e000e */
[----:B------:R-:W-:Y:S05]  /*27350*/  WARPSYNC.COLLECTIVE R15, `(.L_x_921) ;  /* 0x000000000f087348 */ /* 0x000fea0003c00000 */
[----:B------:R0:W1:Y:S02]  /*27360*/  SHFL.IDX P6, R14, R13, R12, R11 ;  /* 0x0000000c0d0e7389 */ /* 0x00006400000c000b */
[----:B01----:R-:W-:Y:S01]  /*27370*/  ENDCOLLECTIVE ;  /* 0x000000000000791b */ /* 0x003fe20003800000 */
.L_x_921:
[----:B------:R-:W-:Y:S02]  /*27380*/  SEL R60, R62, R45, P0 ;  /* 0x0000002d3e3c7207 */ /* 0x000fe40000000000 */
[----:B------:R-:W-:Y:S01]  /*27390*/  SEL R62, R45, R62, P0 ;  /* 0x0000003e2d3e7207 */ /* 0x000fe20000000000 */
[----:B------:R-:W-:Y:S01]  /*273a0*/  IMAD.MOV.U32 R13, RZ, RZ, R64 ;  /* 0x000000ffff0d7224 */ /* 0x000fe200078e0040 */
[----:B------:R-:W-:Y:S01]  /*273b0*/  MOV R12, R5 ;  /* 0x00000005000c7202 */ /* 0x000fe20000000f00 */
[----:B------:R-:W-:-:S07]  /*273c0*/  IMAD.MOV.U32 R66, RZ, RZ, R14 ;  /* 0x000000ffff427224 */ /* 0x000fce00078e000e */
[----:B------:R-:W-:Y:S05]  /*273d0*/  WARPSYNC.COLLECTIVE R15, `(.L_x_922) ;  /* 0x000000000f087348 */ /* 0x000fea0003c00000 */
[----:B------:R0:W1:Y:S02]  /*273e0*/  SHFL.IDX P6, R14, R13, R12, R11 ;  /* 0x0000000c0d0e7389 */ /* 0x00006400000c000b */
[----:B01----:R-:W-:Y:S01]  /*273f0*/  ENDCOLLECTIVE ;  /* 0x000000000000791b */ /* 0x003fe20003800000 */
.L_x_922:
[----:B------:R-:W-:Y:S02]  /*27400*/  IMAD.MOV.U32 R13, RZ, RZ, R51 ;  /* 0x000000ffff0d7224 */ /* 0x000fe400078e0033 */
[----:B------:R-:W-:Y:S02]  /*27410*/  IMAD.MOV.U32 R12, RZ, RZ, R0 ;  /* 0x000000ffff0c7224 */ /* 0x000fe400078e0000 */
[----:B------:R-:W-:-:S07]  /*27420*/  IMAD.MOV.U32 R49, RZ, RZ, R14 ;  /* 0x000000ffff317224 */ /* 0x000fce00078e000e */
[----:B------:R-:W-:Y:S05]  /*27430*/  WARPSYNC.COLLECTIVE R15, `(.L_x_923) ;  /* 0x000000000f087348 */ /* 0x000fea0003c00000 */
[----:B------:R0:W1:Y:S02]  /*27440*/  SHFL.IDX P6, R14, R13, R12, R11 ;  /* 0x0000000c0d0e7389 */ /* 0x00006400000c000b */
[----:B01----:R-:W-:Y:S01]  /*27450*/  ENDCOLLECTIVE ;  /* 0x000000000000791b */ /* 0x003fe20003800000 */
.L_x_923:
        /* <DEDUP_REMOVED lines=8> */
.L_x_924:
[----:B------:R-:W-:Y:S01]  /*274e0*/  MOV R13, R55 ;  /* 0x00000037000d7202 */ /* 0x000fe20000000f00 */
[----:B------:R-:W-:Y:S02]  /*274f0*/  IMAD.MOV.U32 R12, RZ, RZ, R0 ;  /* 0x000000ffff0c7224 */ /* 0x000fe400078e0000 */
[----:B------:R-:W-:-:S07]  /*27500*/  IMAD.MOV.U32 R53, RZ, RZ, R14 ;  /* 0x000000ffff357224 */ /* 0x000fce00078e000e */
[----:B------:R-:W-:Y:S05]  /*27510*/  WARPSYNC.COLLECTIVE R15, `(.L_x_925) ;  /* 0x000000000f087348 */ /* 0x000fea0003c00000 */
[----:B------:R0:W1:Y:S02]  /*27520*/  SHFL.IDX P6, R14, R13, R12, R11 ;  /* 0x0000000c0d0e7389 */ /* 0x00006400000c000b */
[----:B01----:R-:W-:Y:S01]  /*27530*/  ENDCOLLECTIVE ;  /* 0x000000000000791b */ /* 0x003fe20003800000 */
.L_x_925:
        /* <DEDUP_REMOVED lines=8> */
.L_x_926:
[----:B------:R-:W-:Y:S02]  /*275c0*/  IMAD.MOV.U32 R13, RZ, RZ, R59 ;  /* 0x000000ffff0d7224 */ /* 0x000fe400078e003b */
[----:B------:R-:W-:Y:S02]  /*275d0*/  IMAD.MOV.U32 R12, RZ, RZ, R0 ;  /* 0x000000ffff0c7224 */ /* 0x000fe400078e0000 */
[----:B------:R-:W-:-:S07]  /*275e0*/  IMAD.MOV.U32 R57, RZ, RZ, R14 ;  /* 0x000000ffff397224 */ /* 0x000fce00078e000e */
[----:B------:R-:W-:Y:S05]  /*275f0*/  WARPSYNC.COLLECTIVE R15, `(.L_x_927) ;  /* 0x000000000f087348 */ /* 0x000fea0003c00000 */
[----:B------:R0:W1:Y:S02]  /*27600*/  SHFL.IDX P6, R14, R13, R12, R11 ;  /* 0x0000000c0d0e7389 */ /* 0x00006400000c000b */
[----:B01----:R-:W-:Y:S01]  /*27610*/  ENDCOLLECTIVE ;  /* 0x000000000000791b */ /* 0x003fe20003800000 */
.L_x_927:
        /* <DEDUP_REMOVED lines=8> */
.L_x_928:
[----:B------:R-:W-:Y:S01]  /*276a0*/  MOV R13, R63 ;  /* 0x0000003f000d7202 */ /* 0x000fe20000000f00 */
[----:B------:R-:W-:Y:S02]  /*276b0*/  IMAD.MOV.U32 R12, RZ, RZ, R0 ;  /* 0x000000ffff0c7224 */ /* 0x000fe400078e0000 */
[----:B------:R-:W-:-:S07]  /*276c0*/  IMAD.MOV.U32 R78, RZ, RZ, R14 ;  /* 0x000000ffff4e7224 */ /* 0x000fce00078e000e */
[----:B------:R-:W-:Y:S05]  /*276d0*/  WARPSYNC.COLLECTIVE R15, `(.L_x_929) ;  /* 0x000000000f087348 */ /* 0x000fea0003c00000 */
[----:B------:R0:W1:Y:S02]  /*276e0*/  SHFL.IDX P6, R14, R13, R12, R11 ;  /* 0x0000000c0d0e7389 */ /* 0x00006400000c000b */
[----:B01----:R-:W-:Y:S01]  /*276f0*/  ENDCOLLECTIVE ;  /* 0x000000000000791b */ /* 0x003fe20003800000 */
.L_x_929:
[----:B------:R-:W-:Y:S01]  /*27700*/  SEL R7, R78, R61, P0 ;  /* 0x0000003d4e077207 */ /* 0x000fe20000000000 */
[----:B------:R-:W-:Y:S01]  /*27710*/  IMAD.MOV.U32 R13, RZ, RZ, R80 ;  /* 0x000000ffff0d7224 */ /* 0x000fe200078e0050 */
[----:B------:R-:W-:Y:S01]  /*27720*/  MOV R12, R5 ;  /* 0x00000005000c7202 */ /* 0x000fe20000000f00 */
[----:B------:R-:W-:-:S07]  /*27730*/  IMAD.MOV.U32 R65, RZ, RZ, R14 ;  /* 0x000000ffff417224 */ /* 0x000fce00078e000e */
[----:B------:R-:W-:Y:S05]  /*27740*/  WARPSYNC.COLLECTIVE R15, `(.L_x_930) ;  /* 0x000000000f087348 */ /* 0x000fea0003c00000 */
[----:B------:R0:W1:Y:S02]  /*27750*/  SHFL.IDX P6, R14, R13, R12, R11 ;  /* 0x0000000c0d0e7389 */ /* 0x00006400000c000b */
[----:B01----:R-:W-:Y:S01]  /*27760*/  ENDCOLLECTIVE ;  /* 0x000000000000791b */ /* 0x003fe20003800000 */
.L_x_930:
[----:B------:R-:W-:Y:S02]  /*27770*/  IMAD.MOV.U32 R13, RZ, RZ, R67 ;  /* 0x000000ffff0d7224 */ /* 0x000fe400078e0043 */
[----:B------:R-:W-:Y:S02]  /*27780*/  IMAD.MOV.U32 R12, RZ, RZ, R0 ;  /* 0x000000ffff0c7224 */ /* 0x000fe400078e0000 */
[----:B------:R-:W-:-:S07]  /*27790*/  IMAD.MOV.U32 R80, RZ, RZ, R14 ;  /* 0x000000ffff507224 */ /* 0x000fce00078e000e */
[----:B------:R-:W-:Y:S05]  /*277a0*/  WARPSYNC.COLLECTIVE R15, `(.L_x_931) ;  /* 0x000000000f087348 */ /* 0x000fea0003c00000 */
[----:B------:R0:W1:Y:S02]  /*277b0*/  SHFL.IDX P6, R14, R13, R12, R11 ;  /* 0x0000000c0d0e7389 */ /* 0x00006400000c000b */
[----:B01----:R-:W-:Y:S01]  /*277c0*/  ENDCOLLECTIVE ;  /* 0x000000000000791b */ /* 0x003fe20003800000 */
.L_x_931:
[----:B------:R-:W-:Y:S01]  /*277d0*/  SEL R9, R65, R80, P0 ;  /* 0x0000005041097207 */ /* 0x000fe20000000000 */
[----:B------:R-:W-:Y:S02]  /*277e0*/  IMAD.MOV.U32 R13, RZ, RZ, R82 ;  /* 0x000000ffff0d7224 */ /* 0x000fe400078e0052 */
[----:B------:R-:W-:Y:S01]  /*277f0*/  IMAD.MOV.U32 R12, RZ, RZ, R5 ;  /* 0x000000ffff0c7224 */ /* 0x000fe200078e0005 */
[----:B------:R-:W-:-:S07]  /*27800*/  MOV R69, R14 ;  /* 0x0000000e00457202 */ /* 0x000fce0000000f00 */
[----:B------:R-:W-:Y:S05]  /*27810*/  WARPSYNC.COLLECTIVE R15, `(.L_x_932) ;  /* 0x000000000f087348 */ /* 0x000fea0003c00000 */
[----:B------:R0:W1:Y:S02]  /*27820*/  SHFL.IDX P6, R14, R13, R12, R11 ;  /* 0x0000000c0d0e7389 */ /* 0x00006400000c000b */
[----:B01----:R-:W-:Y:S01]  /*27830*/  ENDCOLLECTIVE ;  /* 0x000000000000791b */ /* 0x003fe20003800000 */
.L_x_932:
[----:B------:R-:W-:Y:S01]  /*27840*/  MOV R13, R71 ;  /* 0x00000047000d7202 */ /* 0x000fe20000000f00 */
[----:B------:R-:W-:Y:S02]  /*27850*/  IMAD.MOV.U32 R12, RZ, RZ, R0 ;  /* 0x000000ffff0c7224 */ /* 0x000fe400078e0000 */
[----:B------:R-:W-:-:S07]  /*27860*/  IMAD.MOV.U32 R82, RZ, RZ, R14 ;  /* 0x000000ffff527224 */ /* 0x000fce00078e000e */
[----:B------:R-:W-:Y:S05]  /*27870*/  WARPSYNC.COLLECTIVE R15, `(.L_x_933) ;  /* 0x000000000f087348 */ /* 0x000fea0003c00000 */
[----:B------:R0:W1:Y:S02]  /*27880*/  SHFL.IDX P6, R14, R13, R12, R11 ;  /* 0x0000000c0d0e7389 */ /* 0x00006400000c000b */
[----:B01----:R-:W-:Y:S01]  /*27890*/  ENDCOLLECTIVE ;  /* 0x000000000000791b */ /* 0x003fe20003800000 */
.L_x_933:
[----:B------:R-:W-:Y:S01]  /*278a0*/  IMAD.MOV.U32 R13, RZ, RZ, R98 ;  /* 0x000000ffff0d7224 */ /* 0x000fe200078e0062 */
[----:B------:R-:W-:Y:S01]  /*278b0*/  MOV R12, R5 ;  /* 0x00000005000c7202 */ /* 0x000fe20000000f00 */
[----:B------:R-:W-:-:S07]  /*278c0*/  IMAD.MOV.U32 R99, RZ, RZ, R14 ;  /* 0x000000ffff637224 */ /* 0x000fce00078e000e */
[----:B------:R-:W-:Y:S05]  /*278d0*/  WARPSYNC.COLLECTIVE R15, `(.L_x_934) ;  /* 0x000000000f087348 */ /* 0x000fea0003c00000 */
[----:B------:R0:W1:Y:S02]  /*278e0*/  SHFL.IDX P6, R14, R13, R12, R11 ;  /* 0x0000000c0d0e7389 */ /* 0x00006400000c000b */
[----:B01----:R-:W-:Y:S01]  /*278f0*/  ENDCOLLECTIVE ;  /* 0x000000000000791b */ /* 0x003fe20003800000 */
.L_x_934:
[----:B------:R-:W-:Y:S02]  /*27900*/  IMAD.MOV.U32 R13, RZ, RZ, R101 ;  /* 0x000000ffff0d7224 */ /* 0x000fe400078e0065 */
[----:B------:R-:W-:Y:S02]  /*27910*/  IMAD.MOV.U32 R12, RZ, RZ, R0 ;  /* 0x000000ffff0c7224 */ /* 0x000fe400078e0000 */
[----:B------:R-:W-:-:S07]  /*27920*/  IMAD.MOV.U32 R98, RZ, RZ, R14 ;  /* 0x000000ffff627224 */ /* 0x000fce00078e000e */
[----:B------:R-:W-:Y:S05]  /*27930*/  WARPSYNC.COLLECTIVE R15, `(.L_x_935) ;  /* 0x000000000f087348 */ /* 0x000fea0003c00000 */
[----:B------:R0:W1:Y:S02]  /*27940*/  SHFL.IDX P6, R14, R13, R12, R11 ;  /* 0x0000000c0d0e7389 */ /* 0x00006400000c000b */
[----:B01----:R-:W-:Y:S01]  /*27950*/  ENDCOLLECTIVE ;  /* 0x000000000000791b */ /* 0x003fe20003800000 */
.L_x_935:
        /* <DEDUP_REMOVED lines=8> */
.L_x_936:
[----:B------:R-:W-:Y:S01]  /*279e0*/  MOV R13, R103 ;  /* 0x00000067000d7202 */ /* 0x000fe20000000f00 */
[----:B------:R-:W-:Y:S02]  /*279f0*/  IMAD.MOV.U32 R12, RZ, RZ, R0 ;  /* 0x000000ffff0c7224 */ /* 0x000fe400078e0000 */
[----:B------:R-:W-:-:S07]  /*27a00*/  IMAD.MOV.U32 R100, RZ, RZ, R14 ;  /* 0x000000ffff647224 */ /* 0x000fce00078e000e */
[----:B------:R-:W-:Y:S05]  /*27a10*/  WARPSYNC.COLLECTIVE R15, `(.L_x_937) ;  /* 0x000000000f087348 */ /* 0x000fea0003c00000 */
[----:B------:R0:W1:Y:S02]  /*27a20*/  SHFL.IDX P6, R14, R13, R12, R11 ;  /* 0x0000000c0d0e7389 */ /* 0x00006400000c000b */
[----:B01----:R-:W-:Y:S01]  /*27a30*/  ENDCOLLECTIVE ;  /* 0x000000000000791b */ /* 0x003fe20003800000 */
.L_x_937:
[----:B------:R-:W-:Y:S01]  /*27a40*/  SEL R29, R101, R100, P0 ;  /* 0x00000064651d7207 */ /* 0x000fe20000000000 */
[----:B------:R-:W-:Y:S01]  /*27a50*/  IMAD.MOV.U32 R13, RZ, RZ, R102 ;  /* 0x000000ffff0d7224 */ /* 0x000fe200078e0066 */
[----:B------:R-:W-:Y:S01]  /*27a60*/  MOV R12, R5 ;  /* 0x00000005000c7202 */ /* 0x000fe20000000f00 */
[----:B------:R-:W-:-:S07]  /*27a70*/  IMAD.MOV.U32 R103, RZ, RZ, R14 ;  /* 0x000000ffff677224 */ /* 0x000fce00078e000e */
[----:B------:R-:W-:Y:S05]  /*27a80*/  WARPSYNC.COLLECTIVE R15, `(.L_x_938) ;  /* 0x000000000f087348 */ /* 0x000fea0003c00000 */
[----:B------:R0:W1:Y:S02]  /*27a90*/  SHFL.IDX P6, R14, R13, R12, R11 ;  /* 0x0000000c0d0e7389 */ /* 0x00006400000c000b */
[----:B01----:R-:W-:Y:S01]  /*27aa0*/  ENDCOLLECTIVE ;  /* 0x000000000000791b */ /* 0x003fe20003800000 */
.L_x_938:
[----:B------:R-:W-:Y:S02]  /*27ab0*/  IMAD.MOV.U32 R13, RZ, RZ, R105 ;  /* 0x000000ffff0d7224 */ /* 0x000fe400078e0069 */
[----:B------:R-:W-:Y:S02]  /*27ac0*/  IMAD.MOV.U32 R12, RZ, RZ, R0 ;  /* 0x000000ffff0c7224 */ /* 0x000fe400078e0000 */
[----:B------:R-:W-:-:S07]  /*27ad0*/  IMAD.MOV.U32 R102, RZ, RZ, R14 ;  /* 0x000000ffff667224 */ /* 0x000fce00078e000e */
[----:B------:R-:W-:Y:S05]  /*27ae0*/  WARPSYNC.COLLECTIVE R15, `(.L_x_939) ;  /* 0x000000000f087348 */ /* 0x000fea0003c00000 */
[----:B------:R0:W1:Y:S02]  /*27af0*/  SHFL.IDX P6, R14, R13, R12, R11 ;  /* 0x0000000c0d0e7389 */ /* 0x00006400000c000b */
[----:B01----:R-:W-:Y:S01]  /*27b00*/  ENDCOLLECTIVE ;  /* 0x000000000000791b */ /* 0x003fe20003800000 */
.L_x_939:
[----:B------:R-:W-:Y:S01]  /*27b10*/  SEL R33, R103, R102, P0 ;  /* 0x0000006667217207 */ /* 0x000fe20000000000 */
[----:B------:R-:W-:Y:S02]  /*27b20*/  IMAD.MOV.U32 R13, RZ, RZ, R104 ;  /* 0x000000ffff0d7224 */ /* 0x000fe400078e0068 */
[----:B------:R-:W-:Y:S01]  /*27b30*/  IMAD.MOV.U32 R12, RZ, RZ, R5 ;  /* 0x000000ffff0c7224 */ /* 0x000fe200078e0005 */
[----:B------:R-:W-:-:S07]  /*27b40*/  MOV R105, R14 ;  /* 0x0000000e00697202 */ /* 0x000fce0000000f00 */
[----:B------:R-:W-:Y:S05]  /*27b50*/  WARPSYNC.COLLECTIVE R15, `(.L_x_940) ;  /* 0x000000000f087348 */ /* 0x000fea0003c00000 */
[----:B------:R0:W1:Y:S02]  /*27b60*/  SHFL.IDX P6, R14, R13, R12, R11 ;  /* 0x0000000c0d0e7389 */ /* 0x00006400000c000b */
[----:B01----:R-:W-:Y:S01]  /*27b70*/  ENDCOLLECTIVE ;  /* 0x000000000000791b */ /* 0x003fe20003800000 */
.L_x_940:
[----:B------:R-:W-:Y:S01]  /*27b80*/  MOV R13, R107 ;  /* 0x0000006b000d7202 */ /* 0x000fe20000000f00 */
[----:B------:R-:W-:Y:S02]  /*27b90*/  IMAD.MOV.U32 R12, RZ, RZ, R0 ;  /* 0x000000ffff0c7224 */ /* 0x000fe400078e0000 */
[----:B------:R-:W-:-:S07]  /*27ba0*/  IMAD.MOV.U32 R104, RZ, RZ, R14 ;  /* 0x000000ffff687224 */ /* 0x000fce00078e000e */
[----:B------:R-:W-:Y:S05]  /*27bb0*/  WARPSYNC.COLLECTIVE R15, `(.L_x_941) ;  /* 0x000000000f087348 */ /* 0x000fea0003c00000 */
[----:B------:R0:W1:Y:S02]  /*27bc0*/  SHFL.IDX P6, R14, R13, R12, R11 ;  /* 0x0000000c0d0e7389 */ /* 0x00006400000c000b */
[----:B01----:R-:W-:Y:S01]  /*27bd0*/  ENDCOLLECTIVE ;  /* 0x000000000000791b */ /* 0x003fe20003800000 */
.L_x_941:
[----:B------:R-:W-:Y:S01]  /*27be0*/  IMAD.MOV.U32 R13, RZ, RZ, R106 ;  /* 0x000000ffff0d7224 */ /* 0x000fe200078e006a */
[----:B------:R-:W-:Y:S01]  /*27bf0*/  MOV R12, R5 ;  /* 0x00000005000c7202 */ /* 0x000fe20000000f00 */
[----:B------:R-:W-:-:S07]  /*27c00*/  IMAD.MOV.U32 R43, RZ, RZ, R14 ;  /* 0x000000ffff2b7224 */ /* 0x000fce00078e000e */
[----:B------:R-:W-:Y:S05]  /*27c10*/  WARPSYNC.COLLECTIVE R15, `(.L_x_942) ;  /* 0x000000000f087348 */ /* 0x000fea0003c00000 */
[----:B------:R0:W1:Y:S02]  /*27c20*/  SHFL.IDX P6, R14, R13, R12, R11 ;  /* 0x0000000c0d0e7389 */ /* 0x00006400000c000b */
[----:B01----:R-:W-:Y:S01]  /*27c30*/  ENDCOLLECTIVE ;  /* 0x000000000000791b */ /* 0x003fe20003800000 */
.L_x_942:
[----:B------:R-:W-:Y:S02]  /*27c40*/  IMAD.MOV.U32 R13, RZ, RZ, R109 ;  /* 0x000000ffff0d7224 */ /* 0x000fe400078e006d */
[----:B------:R-:W-:Y:S02]  /*27c50*/  IMAD.MOV.U32 R12, RZ, RZ, R0 ;  /* 0x000000ffff0c7224 */ /* 0x000fe400078e0000 */
[----:B------:R-:W-:-:S07]  /*27c60*/  IMAD.MOV.U32 R106, RZ, RZ, R14 ;  /* 0x000000ffff6a7224 */ /* 0x000fce00078e000e */
[----:B------:R-:W-:Y:S05]  /*27c70*/  WARPSYNC.COLLECTIVE R15, `(.L_x_943) ;  /* 0x000000000f087348 */ /* 0x000fea0003c00000 */
[----:B------:R0:W1:Y:S02]  /*27c80*/  SHFL.IDX P6, R14, R13, R12, R11 ;  /* 0x0000000c0d0e7389 */ /* 0x00006400000c000b */
[----:B01----:R-:W-:Y:S01]  /*27c90*/  ENDCOLLECTIVE ;  /* 0x000000000000791b */ /* 0x003fe20003800000 */
.L_x_943:
        /* <DEDUP_REMOVED lines=8> */
.L_x_944:
[----:B------:R-:W-:Y:S01]  /*27d20*/  MOV R13, R111 ;  /* 0x0000006f000d7202 */ /* 0x000fe20000000f00 */
[----:B------:R-:W-:Y:S02]  /*27d30*/  IMAD.MOV.U32 R12, RZ, RZ, R0 ;  /* 0x000000ffff0c7224 */ /* 0x000fe400078e0000 */
[----:B------:R-:W-:-:S07]  /*27d40*/  IMAD.MOV.U32 R108, RZ, RZ, R14 ;  /* 0x000000ffff6c7224 */ /* 0x000fce00078e000e */
[----:B------:R-:W-:Y:S05]  /*27d50*/  WARPSYNC.COLLECTIVE R15, `(.L_x_945) ;  /* 0x000000000f087348 */ /* 0x000fea0003c00000 */
[----:B------:R0:W1:Y:S02]  /*27d60*/  SHFL.IDX P6, R14, R13, R12, R11 ;  /* 0x0000000c0d0e7389 */ /* 0x00006400000c000b */
[----:B01----:R-:W-:Y:S01]  /*27d70*/  ENDCOLLECTIVE ;  /* 0x000000000000791b */ /* 0x003fe20003800000 */
.L_x_945:
        /* <DEDUP_REMOVED lines=8> */
.L_x_946:
[----:B------:R-:W-:Y:S02]  /*27e00*/  IMAD.MOV.U32 R13, RZ, RZ, R113 ;  /* 0x000000ffff0d7224 */ /* 0x000fe400078e0071 */
[----:B------:R-:W-:Y:S02]  /*27e10*/  IMAD.MOV.U32 R12, RZ, RZ, R0 ;  /* 0x000000ffff0c7224 */ /* 0x000fe400078e0000 */
[----:B------:R-:W-:-:S07]  /*27e20*/  IMAD.MOV.U32 R110, RZ, RZ, R14 ;  /* 0x000000ffff6e7224 */ /* 0x000fce00078e000e */
[----:B------:R-:W-:Y:S05]  /*27e30*/  WARPSYNC.COLLECTIVE R15, `(.L_x_947) ;  /* 0x000000000f087348 */ /* 0x000fea0003c00000 */
[----:B------:R0:W1:Y:S02]  /*27e40*/  SHFL.IDX P6, R14, R13, R12, R11 ;  /* 0x0000000c0d0e7389 */ /* 0x00006400000c000b */
[----:B01----:R-:W-:Y:S01]  /*27e50*/  ENDCOLLECTIVE ;  /* 0x000000000000791b */ /* 0x003fe20003800000 */
.L_x_947:
        /* <DEDUP_REMOVED lines=8> */
.L_x_948:
[----:B------:R-:W-:Y:S01]  /*27ee0*/  MOV R13, R115 ;  /* 0x00000073000d7202 */ /* 0x000fe20000000f00 */
[----:B------:R-:W-:Y:S02]  /*27ef0*/  IMAD.MOV.U32 R12, RZ, RZ, R0 ;  /* 0x000000ffff0c7224 */ /* 0x000fe400078e0000 */
[----:B------:R-:W-:-:S07]  /*27f00*/  IMAD.MOV.U32 R112, RZ, RZ, R14 ;  /* 0x000000ffff707224 */ /* 0x000fce00078e000e */
[----:B------:R-:W-:Y:S05]  /*27f10*/  WARPSYNC.COLLECTIVE R15, `(.L_x_949) ;  /* 0x000000000f087348 */ /* 0x000fea0003c00000 */
[----:B------:R0:W1:Y:S02]  /*27f20*/  SHFL.IDX P6, R14, R13, R12, R11 ;  /* 0x0000000c0d0e7389 */ /* 0x00006400000c000b */
[----:B01----:R-:W-:Y:S01]  /*27f30*/  ENDCOLLECTIVE ;  /* 0x000000000000791b */ /* 0x003fe20003800000 */
.L_x_949:
        /* <DEDUP_REMOVED lines=8> */
.L_x_950:
[----:B------:R-:W-:Y:S02]  /*27fc0*/  IMAD.MOV.U32 R13, RZ, RZ, R117 ;  /* 0x000000ffff0d7224 */ /* 0x000fe400078e0075 */
[----:B------:R-:W-:Y:S02]  /*27fd0*/  IMAD.MOV.U32 R12, RZ, RZ, R0 ;  /* 0x000000ffff0c7224 */ /* 0x000fe400078e0000 */
[----:B------:R-:W-:-:S07]  /*27fe0*/  IMAD.MOV.U32 R114, RZ, RZ, R14 ;  /* 0x000000ffff727224 */ /* 0x000fce00078e000e */
[----:B------:R-:W-:Y:S05]  /*27ff0*/  WARPSYNC.COLLECTIVE R15, `(.L_x_951) ;  /* 0x000000000f087348 */ /* 0x000fea0003c00000 */
[----:B------:R0:W1:Y:S02]  /*28000*/  SHFL.IDX P6, R14, R13, R12, R11 ;  /* 0x0000000c0d0e7389 */ /* 0x00006400000c000b */
[----:B01----:R-:W-:Y:S01]  /*28010*/  ENDCOLLECTIVE ;  /* 0x000000000000791b */ /* 0x003fe20003800000 */
.L_x_951:
        /* <DEDUP_REMOVED lines=8> */
.L_x_952:
[----:B------:R-:W-:Y:S01]  /*280a0*/  MOV R13, R119 ;  /* 0x00000077000d7202 */ /* 0x000fe20000000f00 */
[----:B------:R-:W-:Y:S02]  /*280b0*/  IMAD.MOV.U32 R12, RZ, RZ, R0 ;  /* 0x000000ffff0c7224 */ /* 0x000fe400078e0000 */
[----:B------:R-:W-:-:S07]  /*280c0*/  IMAD.MOV.U32 R116, RZ, RZ, R14 ;  /* 0x000000ffff747224 */ /* 0x000fce00078e000e */
[----:B------:R-:W-:Y:S05]  /*280d0*/  WARPSYNC.COLLECTIVE R15, `(.L_x_953) ;  /* 0x000000000f087348 */ /* 0x000fea0003c00000 */
[----:B------:R0:W1:Y:S02]  /*280e0*/  SHFL.IDX P6, R14, R13, R12, R11 ;  /* 0x0000000c0d0e7389 */ /* 0x00006400000c000b */
[----:B01----:R-:W-:Y:S01]  /*280f0*/  ENDCOLLECTIVE ;  /* 0x000000000000791b */ /* 0x003fe20003800000 */
.L_x_953:
[----:B------:R-:W-:Y:S01]  /*28100*/  IMAD.MOV.U32 R13, RZ, RZ, R118 ;  /* 0x000000ffff0d7224 */ /* 0x000fe200078e0076 */
[----:B------:R-:W-:Y:S01]  /*28110*/  MOV R12, R5 ;  /* 0x00000005000c7202 */ /* 0x000fe20000000f00 */
[----:B------:R-:W-:-:S07]  /*28120*/  IMAD.MOV.U32 R67, RZ, RZ, R14 ;  /* 0x000000ffff437224 */ /* 0x000fce00078e000e */
[----:B------:R-:W-:Y:S05]  /*28130*/  WARPSYNC.COLLECTIVE R15, `(.L_x_954) ;  /* 0x000000000f087348 */ /* 0x000fea0003c00000 */
[----:B------:R0:W1:Y:S02]  /*28140*/  SHFL.IDX P6, R14, R13, R12, R11 ;  /* 0x0000000c0d0e7389 */ /* 0x00006400000c000b */
[----:B01----:R-:W-:Y:S01]  /*28150*/  ENDCOLLECTIVE ;  /* 0x000000000000791b */ /* 0x003fe20003800000 */
.L_x_954:
[----:B------:R-:W-:Y:S02]  /*28160*/  IMAD.MOV.U32 R13, RZ, RZ, R121 ;  /* 0x000000ffff0d7224 */ /* 0x000fe400078e0079 */
[----:B------:R-:W-:Y:S02]  /*28170*/  IMAD.MOV.U32 R12, RZ, RZ, R0 ;  /* 0x000000ffff0c7224 */ /* 0x000fe400078e0000 */
[----:B------:R-:W-:-:S07]  /*28180*/  IMAD.MOV.U32 R118, RZ, RZ, R14 ;  /* 0x000000ffff767224 */ /* 0x000fce00078e000e */
[----:B------:R-:W-:Y:S05]  /*28190*/  WARPSYNC.COLLECTIVE R15, `(.L_x_955) ;  /* 0x000000000f087348 */ /* 0x000fea0003c00000 */
[----:B------:R0:W1:Y:S02]  /*281a0*/  SHFL.IDX P6, R14, R13, R12, R11 ;  /* 0x0000000c0d0e7389 */ /* 0x00006400000c000b */
[----:B01----:R-:W-:Y:S01]  /*281b0*/  ENDCOLLECTIVE ;  /* 0x000000000000791b */ /* 0x003fe20003800000 */
.L_x_955:
[----:B------:R-:W-:Y:S02]  /*281c0*/  IMAD.MOV.U32 R13, RZ, RZ, R132 ;  /* 0x000000ffff0d7224 */ /* 0x000fe400078e0084 */
[----:B------:R-:W-:Y:S01]  /*281d0*/  IMAD.MOV.U32 R12, RZ, RZ, R5 ;  /* 0x000000ffff0c7224 */ /* 0x000fe200078e0005 */
[----:B------:R-:W-:-:S07]  /*281e0*/  MOV R71, R14 ;  /* 0x0000000e00477202 */ /* 0x000fce0000000f00 */
[----:B------:R-:W-:Y:S05]  /*281f0*/  WARPSYNC.COLLECTIVE R15, `(.L_x_956) ;  /* 0x000000000f087348 */ /* 0x000fea0003c00000 */
[----:B------:R0:W1:Y:S02]  /*28200*/  SHFL.IDX P6, R14, R13, R12, R11 ;  /* 0x0000000c0d0e7389 */ /* 0x00006400000c000b */
[----:B01----:R-:W-:Y:S01]  /*28210*/  ENDCOLLECTIVE ;  /* 0x000000000000791b */ /* 0x003fe20003800000 */
.L_x_956:
[----:B------:R-:W-:Y:S01]  /*28220*/  MOV R13, R75 ;  /* 0x0000004b000d7202 */ /* 0x000fe20000000f00 */
[----:B------:R-:W-:Y:S02]  /*28230*/  IMAD.MOV.U32 R12, RZ, RZ, R0 ;  /* 0x000000ffff0c7224 */ /* 0x000fe400078e0000 */
[----:B------:R-:W-:Y:S02]  /*28240*/  IMAD.MOV.U32 R0, RZ, RZ, RZ ;  /* 0x000000ffff007224 */ /* 0x000fe400078e00ff */
[----:B------:R-:W-:-:S07]  /*28250*/  IMAD.MOV.U32 R132, RZ, RZ, R14 ;  /* 0x000000ffff847224 */ /* 0x000fce00078e000e */
[----:B------:R-:W-:Y:S05]  /*28260*/  WARPSYNC.COLLECTIVE R15, `(.L_x_957) ;  /* 0x000000000f087348 */ /* 0x000fea0003c00000 */
[----:B------:R0:W1:Y:S02]  /*28270*/  SHFL.IDX P6, R14, R13, R12, R11 ;  /* 0x0000000c0d0e7389 */ /* 0x00006400000c000b */
[----:B01----:R-:W-:Y:S01]  /*28280*/  ENDCOLLECTIVE ;  /* 0x000000000000791b */ /* 0x003fe20003800000 */
.L_x_957:
[----:B------:R-:W-:Y:S01]  /*28290*/  IMAD.MOV.U32 R13, RZ, RZ, R2 ;  /* 0x000000ffff0d7224 */ /* 0x000fe200078e0002 */
[----:B------:R-:W-:Y:S02]  /*282a0*/  MOV R12, R5 ;  /* 0x00000005000c7202 */ /* 0x000fe40000000f00 */
[----:B------:R-:W-:Y:S02]  /*282b0*/  SEL R5, R61, R78, P0 ;  /* 0x0000004e3d057207 */ /* 0x000fe40000000000 */
[----:B------:R-:W-:Y:S02]  /*282c0*/  SEL R61, R63, R116, P0 ;  /* 0x000000743f3d7207 */ /* 0x000fe40000000000 */
[----:B------:R-:W-:Y:S01]  /*282d0*/  SEL R63, R116, R63, P0 ;  /* 0x0000003f743f7207 */ /* 0x000fe20000000000 */
[----:B------:R-:W-:-:S07]  /*282e0*/  IMAD.MOV.U32 R75, RZ, RZ, R14 ;  /* 0x000000ffff4b7224 */ /* 0x000fce00078e000e */
[----:B------:R-:W-:Y:S05]  /*282f0*/  WARPSYNC.COLLECTIVE R15, `(.L_x_958) ;  /* 0x000000000f087348 */ /* 0x000fea0003c00000 */
[----:B------:R0:W1:Y:S02]  /*28300*/  SHFL.IDX P6, R14, R13, R12, R11 ;  /* 0x0000000c0d0e7389 */ /* 0x00006400000c000b */
[----:B01----:R-:W-:Y:S01]  /*28310*/  ENDCOLLECTIVE ;  /* 0x000000000000791b */ /* 0x003fe20003800000 */
.L_x_958:
[----:B------:R-:W-:Y:S02]  /*28320*/  SEL R12, R21, R38, P0 ;  /* 0x00000026150c7207 */ /* 0x000fe40000000000 */
[----:B------:R-:W-:Y:S02]  /*28330*/  SEL R11, R80, R65, P0 ;  /* 0x00000041500b7207 */ /* 0x000fe40000000000 */
[----:B------:R-:W-:Y:S02]  /*28340*/  SEL R13, R69, R82, P0 ;  /* 0x00000052450d7207 */ /* 0x000fe40000000000 */
[----:B------:R-:W-:Y:S02]  /*28350*/  SEL R15, R82, R69, P0 ;  /* 0x00000045520f7207 */ /* 0x000fe40000000000 */
[----:B------:R-:W-:Y:S01]  /*28360*/  SEL R65, R67, R118, P0 ;  /* 0x0000007643417207 */ /* 0x000fe20000000000 */
[----:B------:R-:W-:Y:S01]  /*28370*/  IMAD.MOV.U32 R2, RZ, RZ, R14 ;  /* 0x000000ffff027224 */ /* 0x000fe200078e000e */
[----:B------:R-:W-:-:S02]  /*28380*/  SEL R14, R38, R21, P0 ;  /* 0x00000015260e7207 */ /* 0x000fc40000000000 */
        /* <DEDUP_REMOVED lines=12> */
[----:B------:R-:W-:Y:S06]  /*28450*/  BRA `(.L_x_959) ;  /* 0xffffff2400547947 */ /* 0x000fec000383ffff */
.L_x_677:
[----:B------:R-:W-:Y:S01]  /*28460*/  IMAD.MOV.U32 R13, RZ, RZ, R2 ;  /* 0x000000ffff0d7224 */ /* 0x000fe200078e0002 */
[----:B------:R-:W-:Y:S01]  /*28470*/  MOV R12, RZ ;  /* 0x000000ff000c7202 */ /* 0x000fe20000000f00 */
[----:B------:R-:W-:Y:S02]  /*28480*/  IMAD.MOV.U32 R11, RZ, RZ, 0x181f ;  /* 0x0000181fff0b7424 */ /* 0x000fe400078e00ff */
[----:B------:R-:W-:-:S07]  /*28490*/  IMAD.MOV.U32 R15, RZ, RZ, -0x1 ;  /* 0xffffffffff0f7424 */ /* 0x000fce00078e00ff */
[----:B01----:R-:W-:Y:S05]  /*284a0*/  WARPSYNC.COLLECTIVE R15, `(.L_x_960) ;  /* 0x000000000f087348 */ /* 0x003fea0003c00000 */
[----:B------:R2:W3:Y:S02]  /*284b0*/  SHFL.IDX P6, R14, R13, R12, R11 ;  /* 0x0000000c0d0e7389 */ /* 0x0004e400000c000b */
[----:B0123--:R-:W-:Y:S01]  /*284c0*/  ENDCOLLECTIVE ;  /* 0x000000000000791b */ /* 0x00ffe20003800000 */
.L_x_960:
[----:B------:R-:W-:Y:S01]  /*284d0*/  MOV R13, R0 ;  /* 0x00000000000d7202 */ /* 0x000fe20000000f00 */
[----:B------:R-:W-:-:S07]  /*284e0*/  IMAD.MOV.U32 R3, RZ, RZ, R14 ;  /* 0x000000ffff037224 */ /* 0x000fce00078e000e */
[----:B------:R-:W-:Y:S05]  /*284f0*/  WARPSYNC.COLLECTIVE R15, `(.L_x_961) ;  /* 0x000000000f087348 */ /* 0x000fea0003c00000 */
[----:B------:R0:W1:Y:S02]  /*28500*/  SHFL.IDX P6, R14, R13, R12, R11 ;  /* 0x0000000c0d0e7389 */ /* 0x00006400000c000b */
[----:B01----:R-:W-:Y:S01]  /*28510*/  ENDCOLLECTIVE ;  /* 0x000000000000791b */ /* 0x003fe20003800000 */
.L_x_961:
[----:B------:R-:W-:Y:S05]  /*28520*/  BRA `(.L_x_962) ;  /* 0xffffff4000e87947 */ /* 0x000fea000383ffff */
.L_x_680:
[----:B------:R-:W-:Y:S01]  /*28530*/  BSSY B1, `(.L_x_963) ;  /* 0x0000008000017945 */ /* 0x000fe20003800000 */
[----:B---3--:R-:W-:Y:S01]  /*28540*/  IMAD.MOV.U32 R13, RZ, RZ, R2 ;  /* 0x000000ffff0d7224 */ /* 0x008fe200078e0002 */
[----:B------:R-:W-:Y:S01]  /*28550*/  MOV R15, 0xffffffff ;  /* 0xffffffff000f7802 */ /* 0x000fe20000000f00 */
[----:B------:R-:W-:Y:S02]  /*28560*/  IMAD.MOV.U32 R12, RZ, RZ, 0x1 ;  /* 0x00000001ff0c7424 */ /* 0x000fe400078e00ff */
[----:B------:R-:W-:-:S07]  /*28570*/  IMAD.MOV.U32 R11, RZ, RZ, 0x181f ;  /* 0x0000181fff0b7424 */ /* 0x000fce00078e00ff */
[----:B012-4-:R-:W-:Y:S05]  /*28580*/  WARPSYNC.COLLECTIVE R15, `(.L_x_964) ;  /* 0x000000000f087348 */ /* 0x017fea0003c00000 */
[----:B----4-:R3:W4:Y:S02]  /*28590*/  SHFL.IDX P6, R14, R13, R12, R11 ;  /* 0x0000000c0d0e7389 */ /* 0x01072400000c000b */
[----:B01234-:R-:W-:Y:S01]  /*285a0*/  ENDCOLLECTIVE ;  /* 0x000000000000791b */ /* 0x01ffe20003800000 */
.L_x_964:
[----:B------:R-:W-:Y:S05]  /*285b0*/  BSYNC B1 ;  /* 0x0000000000017941 */ /* 0x000fea0003800000 */
.L_x_963:
        /* <DEDUP_REMOVED lines=8> */
.L_x_965:
[----:B------:R-:W-:Y:S05]  /*28640*/  BRA `(.L_x_966) ;  /* 0xffffff4400087947 */ /* 0x000fea000383ffff */
.L_x_683:
        /* <DEDUP_REMOVED lines=8> */
.L_x_968:
[----:B------:R-:W-:Y:S05]  /*286d0*/  BSYNC B1 ;  /* 0x0000000000017941 */ /* 0x000fea0003800000 */
.L_x_967:
        /* <DEDUP_REMOVED lines=8> */
.L_x_969:
[----:B------:R-:W-:Y:S05]  /*28760*/  BRA `(.L_x_970) ;  /* 0xffffff4400287947 */ /* 0x000fea000383ffff */
.L_x_686:
        /* <DEDUP_REMOVED lines=8> */
.L_x_972:
[----:B------:R-:W-:Y:S05]  /*287f0*/  BSYNC B1 ;  /* 0x0000000000017941 */ /* 0x000fea0003800000 */
.L_x_971:
        /* <DEDUP_REMOVED lines=8> */
.L_x_973:
[----:B------:R-:W-:Y:S05]  /*28880*/  BRA `(.L_x_974) ;  /* 0xffffff4400487947 */ /* 0x000fea000383ffff */
.L_x_702:
[----:B------:R-:W0:Y:S01]  /*28890*/  S2R R8, SR_TID.X ;  /* 0x0000000000087919 */ /* 0x000e220000002100 */
[----:B------:R-:W-:Y:S01]  /*288a0*/  BSSY B1, `(.L_x_975) ;  /* 0x000000a000017945 */ /* 0x000fe20003800000 */
[----:B------:R-:W-:Y:S02]  /*288b0*/  IMAD.MOV.U32 R12, RZ, RZ, RZ ;  /* 0x000000ffff0c7224 */ /* 0x000fe400078e00ff */
[----:B------:R-:W-:Y:S02]  /*288c0*/  IMAD.MOV.U32 R11, RZ, RZ, 0x1f ;  /* 0x0000001fff0b7424 */ /* 0x000fe400078e00ff */
[----:B------:R-:W-:Y:S01]  /*288d0*/  IMAD.MOV.U32 R15, RZ, RZ, -0x1 ;  /* 0xffffffffff0f7424 */ /* 0x000fe200078e00ff */
[----:B0-----:R-:W-:-:S04]  /*288e0*/  SHF.R.U32.HI R8, RZ, 0x5, R8 ;  /* 0x00000005ff087819 */ /* 0x001fc80000011608 */
[----:B------:R-:W-:-:S04]  /*288f0*/  LOP3.LUT R8, R8, 0x3, RZ, 0xc0, !PT ;  /* 0x0000000308087812 */ /* 0x000fc800078ec0ff */
[----:B------:R-:W-:-:S07]  /*28900*/  MOV R13, R8 ;  /* 0x00000008000d7202 */ /* 0x000fce0000000f00 */
[----:B------:R-:W-:Y:S05]  /*28910*/  WARPSYNC.COLLECTIVE R15, `(.L_x_976) ;  /* 0x000000000f087348 */ /* 0x000fea0003c00000 */
[----:B------:R0:W1:Y:S02]  /*28920*/  SHFL.IDX P6, R14, R13, R12, R11 ;  /* 0x0000000c0d0e7389 */ /* 0x00006400000c000b */
[----:B01----:R-:W-:Y:S01]  /*28930*/  ENDCOLLECTIVE ;  /* 0x000000000000791b */ /* 0x003fe20003800000 */
.L_x_976:
[----:B------:R-:W-:Y:S05]  /*28940*/  BSYNC B1 ;  /* 0x0000000000017941 */ /* 0x000fea0003800000 */
.L_x_975:
[----:B------:R-:W-:Y:S05]  /*28950*/  BRA `(.L_x_977) ;  /* 0xffffff5800507947 */ /* 0x000fea000383ffff */
.L_x_704:
[----:B------:R-:W-:Y:S01]  /*28960*/  BSSY B1, `(.L_x_978) ;  /* 0x0000006000017945 */ /* 0x000fe20003800000 */
[----:B------:R-:W-:-:S07]  /*28970*/  MOV R15, 0xffffffff ;  /* 0xffffffff000f7802 */ /* 0x000fce0000000f00 */
[----:B0-----:R-:W-:Y:S05]  /*28980*/  WARPSYNC.COLLECTIVE R15, `(.L_x_979) ;  /* 0x000000000f0c7348 */ /* 0x001fea0003c00000 */
[----:B------:R-:W-:Y:S02]  /*28990*/  ELECT P6, UR62, PT ;  /* 0x00000000003e782f */ /* 0x000fe400038c0000 */
[----:B------:R-:W-:Y:S01]  /*289a0*/  MOV R14, UR62 ;  /* 0x0000003e000e7c02 */ /* 0x000fe20008000f00 */
[----:B0-----:R-:W-:Y:S10]  /*289b0*/  ENDCOLLECTIVE ;  /* 0x000000000000791b */ /* 0x001ff40003800000 */
.L_x_979:
[----:B------:R-:W-:Y:S05]  /*289c0*/  BSYNC B1 ;  /* 0x0000000000017941 */ /* 0x000fea0003800000 */
.L_x_978:
[----:B------:R-:W-:Y:S05]  /*289d0*/  BRA `(.L_x_703) ;  /* 0xffffff5800487947 */ /* 0x000fea000383ffff */
.L_x_706:
[----:B0-----:R0:W1:Y:S02]  /*289e0*/  SYNCS.PHASECHK.TRANS64.TRYWAIT P0, [R23+URZ+0x38820], R5 ;  /* 0x03882005170075a7 */ /* 0x001064000800017f */
[----:B-1----:R-:W-:Y:S05]  /*289f0*/  @!P0 NANOSLEEP.SYNCS 0x989680 ;  /* 0x009896800000895d */ /* 0x002fea0003900000 */
[----:B------:R-:W1:Y:S02]  /*28a00*/  @!P0 SYNCS.PHASECHK.TRANS64 P0, [R23+URZ+0x38820], R5 ;  /* 0x03882005170085a7 */ /* 0x000e64000800007f */
[----:B-1----:R-:W-:Y:S05]  /*28a10*/  @!P0 BRA `(.L_x_706) ;  /* 0xfffffffc00f08947 */ /* 0x002fea000383ffff */
[----:B------:R-:W-:Y:S05]  /*28a20*/  BRA `(.L_x_980) ;  /* 0xffffff5800587947 */ /* 0x000fea000383ffff */
.L_x_710:
[----:B-1----:R1:W2:Y:S02]  /*28a30*/  SYNCS.PHASECHK.TRANS64.TRYWAIT P0, [R8+URZ+0x388a0], R10 ;  /* 0x0388a00a080075a7 */ /* 0x0022a4000800017f */
[----:B--2---:R-:W-:Y:S05]  /*28a40*/  @!P0 NANOSLEEP.SYNCS 0x989680 ;  /* 0x009896800000895d */ /* 0x004fea0003900000 */
[----:B------:R-:W2:Y:S02]  /*28a50*/  @!P0 SYNCS.PHASECHK.TRANS64 P0, [R8+URZ+0x388a0], R10 ;  /* 0x0388a00a080085a7 */ /* 0x000ea4000800007f */
[----:B--2---:R-:W-:Y:S05]  /*28a60*/  @!P0 BRA `(.L_x_710) ;  /* 0xfffffffc00f08947 */ /* 0x004fea000383ffff */
[----:B------:R-:W-:Y:S05]  /*28a70*/  BRA `(.L_x_981) ;  /* 0xffffff5800707947 */ /* 0x000fea000383ffff */
.L_x_716:
[----:B0-----:R0:W2:Y:S02]  /*28a80*/  SYNCS.PHASECHK.TRANS64.TRYWAIT P0, [R8+URZ+0x388c0], R10 ;  /* 0x0388c00a080075a7 */ /* 0x0010a4000800017f */
[----:B--2---:R-:W-:Y:S05]  /*28a90*/  @!P0 NANOSLEEP.SYNCS 0x989680 ;  /* 0x009896800000895d */ /* 0x004fea0003900000 */
[----:B------:R-:W2:Y:S02]  /*28aa0*/  @!P0 SYNCS.PHASECHK.TRANS64 P0, [R8+URZ+0x388c0], R10 ;  /* 0x0388c00a080085a7 */ /* 0x000ea4000800007f */
[----:B--2---:R-:W-:Y:S05]  /*28ab0*/  @!P0 BRA `(.L_x_716) ;  /* 0xfffffffc00f08947 */ /* 0x004fea000383ffff */
[----:B------:R-:W-:Y:S05]  /*28ac0*/  BRA `(.L_x_982) ;  /* 0xffffff5c002c7947 */ /* 0x000fea000383ffff */
.L_x_724:
[----:B-1----:R1:W2:Y:S02]  /*28ad0*/  SYNCS.PHASECHK.TRANS64.TRYWAIT P1, [R8+URZ+0x388a0], R7 ;  /* 0x0388a007080075a7 */ /* 0x0022a4000802017f */
[----:B--2---:R-:W-:Y:S05]  /*28ae0*/  @!P1 NANOSLEEP.SYNCS 0x989680 ;  /* 0x009896800000995d */ /* 0x004fea0003900000 */
[----:B------:R-:W2:Y:S02]  /*28af0*/  @!P1 SYNCS.PHASECHK.TRANS64 P1, [R8+URZ+0x388a0], R7 ;  /* 0x0388a007080095a7 */ /* 0x000ea4000802007f */
[----:B--2---:R-:W-:Y:S05]  /*28b00*/  @!P1 BRA `(.L_x_724) ;  /* 0xfffffffc00f09947 */ /* 0x004fea000383ffff */
[----:B------:R-:W-:Y:S05]  /*28b10*/  BRA `(.L_x_983) ;  /* 0xffffff6000247947 */ /* 0x000fea000383ffff */
.L_x_730:
[----:B0-----:R0:W2:Y:S02]  /*28b20*/  SYNCS.PHASECHK.TRANS64.TRYWAIT P1, [R8+URZ+0x388c0], R7 ;  /* 0x0388c007080075a7 */ /* 0x0010a4000802017f */
[----:B--2---:R-:W-:Y:S05]  /*28b30*/  @!P1 NANOSLEEP.SYNCS 0x989680 ;  /* 0x009896800000995d */ /* 0x004fea0003900000 */
[----:B------:R-:W2:Y:S02]  /*28b40*/  @!P1 SYNCS.PHASECHK.TRANS64 P1, [R8+URZ+0x388c0], R7 ;  /* 0x0388c007080095a7 */ /* 0x000ea4000802007f */
[----:B--2---:R-:W-:Y:S05]  /*28b50*/  @!P1 BRA `(.L_x_730) ;  /* 0xfffffffc00f09947 */ /* 0x004fea000383ffff */
[----:B------:R-:W-:Y:S05]  /*28b60*/  BRA `(.L_x_984) ;  /* 0xffffff6000dc7947 */ /* 0x000fea000383ffff */
.L_x_746:
[----:B------:R-:W0:Y:S01]  /*28b70*/  S2R R20, SR_TID.X ;  /* 0x0000000000147919 */ /* 0x000e220000002100 */
[----:B------:R-:W-:Y:S01]  /*28b80*/  BSSY B0, `(.L_x_985) ;  /* 0x000000a000007945 */ /* 0x000fe20003800000 */
[----:B------:R-:W-:Y:S01]  /*28b90*/  IMAD.MOV.U32 R12, RZ, RZ, RZ ;  /* 0x000000ffff0c7224 */ /* 0x000fe200078e00ff */
[----:B------:R-:W-:Y:S01]  /*28ba0*/  MOV R15, 0xffffffff ;  /* 0xffffffff000f7802 */ /* 0x000fe20000000f00 */
[----:B------:R-:W-:Y:S01]  /*28bb0*/  IMAD.MOV.U32 R11, RZ, RZ, 0x1f ;  /* 0x0000001fff0b7424 */ /* 0x000fe200078e00ff */
[----:B0-----:R-:W-:-:S04]  /*28bc0*/  SHF.R.U32.HI R10, RZ, 0x5, R20 ;  /* 0x00000005ff0a7819 */ /* 0x001fc80000011614 */
[----:B------:R-:W-:-:S05]  /*28bd0*/  LOP3.LUT R10, R10, 0x3, RZ, 0xc0, !PT ;  /* 0x000000030a0a7812 */ /* 0x000fca00078ec0ff */
[----:B------:R-:W-:-:S07]  /*28be0*/  IMAD.MOV.U32 R13, RZ, RZ, R10 ;  /* 0x000000ffff0d7224 */ /* 0x000fce00078e000a */
[----:B-----5:R-:W-:Y:S05]  /*28bf0*/  WARPSYNC.COLLECTIVE R15, `(.L_x_986) ;  /* 0x000000000f087348 */ /* 0x020fea0003c00000 */
[----:B------:R0:W1:Y:S02]  /*28c00*/  SHFL.IDX P6, R14, R13, R12, R11 ;  /* 0x0000000c0d0e7389 */ /* 0x00006400000c000b */
[----:B01---5:R-:W-:Y:S01]  /*28c10*/  ENDCOLLECTIVE ;  /* 0x000000000000791b */ /* 0x023fe20003800000 */
.L_x_986:
[----:B------:R-:W-:Y:S05]  /*28c20*/  BSYNC B0 ;  /* 0x0000000000007941 */ /* 0x000fea0003800000 */
.L_x_985:
[----:B------:R-:W-:Y:S05]  /*28c30*/  BRA `(.L_x_987) ;  /* 0xffffff70000c7947 */ /* 0x000fea000383ffff */
.L_x_749:
[----:B-1----:R1:W2:Y:S02]  /*28c40*/  SYNCS.PHASECHK.TRANS64.TRYWAIT P0, [R6+URZ+0x38880], R29 ;  /* 0x0388801d060075a7 */ /* 0x0022a4000800017f */
[----:B--2---:R-:W-:Y:S05]  /*28c50*/  @!P0 NANOSLEEP.SYNCS 0x989680 ;  /* 0x009896800000895d */ /* 0x004fea0003900000 */
[----:B------:R-:W2:Y:S02]  /*28c60*/  @!P0 SYNCS.PHASECHK.TRANS64 P0, [R6+URZ+0x38880], R29 ;  /* 0x0388801d060085a7 */ /* 0x000ea4000800007f */
[----:B--2---:R-:W-:Y:S05]  /*28c70*/  @!P0 BRA `(.L_x_749) ;  /* 0xfffffffc00f08947 */ /* 0x004fea000383ffff */
[----:B------:R-:W-:Y:S05]  /*28c80*/  BRA `(.L_x_988) ;  /* 0xffffff7000207947 */ /* 0x000fea000383ffff */
.L_x_750:
[----:B------:R-:W-:Y:S01]  /*28c90*/  BSSY B0, `(.L_x_989) ;  /* 0x0000008000007945 */ /* 0x000fe20003800000 */
[----:B------:R-:W-:Y:S01]  /*28ca0*/  IMAD.MOV.U32 R13, RZ, RZ, R2 ;  /* 0x000000ffff0d7224 */ /* 0x000fe200078e0002 */
[----:B------:R-:W-:Y:S01]  /*28cb0*/  MOV R15, 0xffffffff ;  /* 0xffffffff000f7802 */ /* 0x000fe20000000f00 */
[----:B------:R-:W-:Y:S02]  /*28cc0*/  IMAD.MOV.U32 R12, RZ, RZ, RZ ;  /* 0x000000ffff0c7224 */ /* 0x000fe400078e00ff */
[----:B------:R-:W-:-:S07]  /*28cd0*/  IMAD.MOV.U32 R11, RZ, RZ, 0x181f ;  /* 0x0000181fff0b7424 */ /* 0x000fce00078e00ff */
[----:B-1----:R-:W-:Y:S05]  /*28ce0*/  WARPSYNC.COLLECTIVE R15, `(.L_x_990) ;  /* 0x000000000f087348 */ /* 0x002fea0003c00000 */
[----:B------:R0:W2:Y:S02]  /*28cf0*/  SHFL.IDX P6, R14, R13, R12, R11 ;  /* 0x0000000c0d0e7389 */ /* 0x0000a400000c000b */
[----:B012---:R-:W-:Y:S01]  /*28d00*/  ENDCOLLECTIVE ;  /* 0x000000000000791b */ /* 0x007fe20003800000 */
.L_x_990:
[----:B------:R-:W-:Y:S05]  /*28d10*/  BSYNC B0 ;  /* 0x0000000000007941 */ /* 0x000fea0003800000 */
.L_x_989:
[----:B------:R-:W-:Y:S01]  /*28d20*/  IMAD.MOV.U32 R13, RZ, RZ, R0 ;  /* 0x000000ffff0d7224 */ /* 0x000fe200078e0000 */
[----:B------:R-:W-:Y:S01]  /*28d30*/  MOV R11, 0x181f ;  /* 0x0000181f000b7802 */ /* 0x000fe20000000f00 */
[----:B------:R-:W-:Y:S01]  /*28d40*/  IMAD.MOV.U32 R12, RZ, RZ, RZ ;  /* 0x000000ffff0c7224 */ /* 0x000fe200078e00ff */
[----:B------:R-:W-:Y:S01]  /*28d50*/  LOP3.LUT R30, R34, 0x80, RZ, 0xfc, !PT ;  /* 0x00000080221e7812 */ /* 0x000fe200078efcff */
[----:B------:R-:W-:Y:S01]  /*28d60*/  IMAD.MOV.U32 R15, RZ, RZ, -0x1 ;  /* 0xffffffffff0f7424 */ /* 0x000fe200078e00ff */
[----:B------:R-:W-:Y:S01]  /*28d70*/  ISETP.GE.AND P3, PT, R7, 0x11, PT ;  /* 0x000000110700780c */ /* 0x000fe20003f66270 */
[----:B------:R-:W-:Y:S01]  /*28d80*/  IMAD.MOV.U32 R5, RZ, RZ, R14 ;  /* 0x000000ffff057224 */ /* 0x000fe200078e000e */
[----:B------:R-:W-:-:S11]  /*28d90*/  LOP3.LUT R22, R22, 0xffffffef, RZ, 0xc0, !PT ;  /* 0xffffffef16167812 */ /* 0x000fd600078ec0ff */
[----:B------:R-:W-:Y:S05]  /*28da0*/  WARPSYNC.COLLECTIVE R15, `(.L_x_991) ;  /* 0x000000000f087348 */ /* 0x000fea0003c00000 */
[----:B------:R0:W1:Y:S02]  /*28db0*/  SHFL.IDX P6, R14, R13, R12, R11 ;  /* 0x0000000c0d0e7389 */ /* 0x00006400000c000b */
[----:B01----:R-:W-:Y:S01]  /*28dc0*/  ENDCOLLECTIVE ;  /* 0x000000000000791b */ /* 0x003fe20003800000 */
.L_x_991:
[C---:B------:R-:W-:Y:S02]  /*28dd0*/  ISETP.GE.AND P5, PT, R7.reuse, 0x31, PT ;  /* 0x000000310700780c */ /* 0x040fe40003fa6270 */
[C---:B------:R-:W-:Y:S02]  /*28de0*/  ISETP.GE.AND P4, PT, R7.reuse, 0x41, PT ;  /* 0x000000410700780c */ /* 0x040fe40003f86270 */
[----:B------:R-:W-:Y:S02]  /*28df0*/  @P3 LOP3.LUT R22, R22, 0x10, RZ, 0xfc, !PT ;  /* 0x0000001016163812 */ /* 0x000fe400078efcff */
[----:B------:R-:W-:Y:S02]  /*28e00*/  ISETP.GE.AND P3, PT, R7, 0x51, PT ;  /* 0x000000510700780c */ /* 0x000fe40003f66270 */
[----:B------:R-:W-:Y:S01]  /*28e10*/  LOP3.LUT R22, R22, 0xfffffff7, RZ, 0xc0, !PT ;  /* 0xfffffff716167812 */ /* 0x000fe200078ec0ff */
[----:B------:R-:W0:Y:S01]  /*28e20*/  LDC R15, c[0x0][0x2f4] ;  /* 0x0000bd00ff0f7b82 */ /* 0x000e220000000800 */
[----:B------:R-:W-:-:S02]  /*28e30*/  IMAD.MOV.U32 R13, RZ, RZ, R2 ;  /* 0x000000ffff0d7224 */ /* 0x000fc400078e0002 */
[----:B------:R-:W-:Y:S02]  /*28e40*/  IMAD.MOV.U32 R12, RZ, RZ, 0x1 ;  /* 0x00000001ff0c7424 */ /* 0x000fe400078e00ff */
[----:B------:R-:W-:-:S05]  /*28e50*/  IMAD.MOV.U32 R8, RZ, RZ, R14 ;  /* 0x000000ffff087224 */ /* 0x000fca00078e000e */
[----:B------:R-:W-:-:S05]  /*28e60*/  IADD3 R8, P0, R34, R8, RZ ;  /* 0x0000000822087210 */ /* 0x000fca0007f1e0ff */
[----:B------:R-:W-:Y:S01]  /*28e70*/  IMAD.X R9, RZ, RZ, R5, P0 ;  /* 0x000000ffff097224 */ /* 0x000fe200000e0605 */
[----:B------:R-:W-:Y:S02]  /*28e80*/  IADD3 R5, R23, R10, RZ ;  /* 0x0000000a17057210 */ /* 0x000fe40007ffe0ff */
[-C--:B0-----:R-:W-:Y:S02]  /*28e90*/  ISETP.GE.AND P1, PT, R34, R15.reuse, PT ;  /* 0x0000000f2200720c */ /* 0x081fe40003f26270 */
[----:B------:R-:W-:Y:S01]  /*28ea0*/  ISETP.GE.AND P0, PT, R30, R15, PT ;  /* 0x0000000f1e00720c */ /* 0x000fe20003f06270 */
[----:B------:R-:W-:Y:S01]  /*28eb0*/  IMAD.MOV.U32 R15, RZ, RZ, -0x1 ;  /* 0xffffffffff0f7424 */ /* 0x000fe200078e00ff */
[----:B------:R-:W-:-:S13]  /*28ec0*/  ISETP.LT.OR P2, PT, R7, 0x1, P1 ;  /* 0x000000010700780c */ /* 0x000fda0000f41670 */
[----:B------:R-:W-:Y:S05]  /*28ed0*/  WARPSYNC.COLLECTIVE R15, `(.L_x_992) ;  /* 0x000000000f087348 */ /* 0x000fea0003c00000 */
[----:B------:R0:W1:Y:S02]  /*28ee0*/  SHFL.IDX P6, R14, R13, R12, R11 ;  /* 0x0000000c0d0e7389 */ /* 0x00006400000c000b */
[----:B01----:R-:W-:Y:S01]  /*28ef0*/  ENDCOLLECTIVE ;  /* 0x000000000000791b */ /* 0x003fe20003800000 */
.L_x_992:
[----:B------:R-:W-:Y:S01]  /*28f00*/  @!PT LDS RZ, [RZ] ;  /* 0x00000000fffff984 */ /* 0x000fe20000000800 */
[----:B------:R-:W-:Y:S01]  /*28f10*/  @!PT LDS RZ, [RZ] ;  /* 0x00000000fffff984 */ /* 0x000fe20000000800 */
[----:B------:R-:W-:Y:S01]  /*28f20*/  @!PT LDS RZ, [RZ] ;  /* 0x00000000fffff984 */ /* 0x000fe20000000800 */
[----:B------:R-:W-:Y:S01]  /*28f30*/  LDGSTS.E.BYPASS.LTC128B.128 [R5+0x10400], desc[UR36][R8.64], !P2 ;  /* 0x1040000008057fae */ /* 0x000fe2000d101d64 */
[----:B------:R-:W-:Y:S01]  /*28f40*/  ISETP.LT.OR P2, PT, R7, 0x1, P0 ;  /* 0x000000010700780c */ /* 0x000fe20000741670 */
[----:B------:R-:W-:-:S12]  /*28f50*/  IMAD.MOV.U32 R13, RZ, RZ, R0 ;  /* 0x000000ffff0d7224 */ /* 0x000fd800078e0000 */
[----:B------:R0:W-:Y:S02]  /*28f60*/  LDGSTS.E.BYPASS.LTC128B.128 [R5+0x14400], desc[UR36][R8.64+0x80], !P2 ;  /* 0x1440008008057fae */ /* 0x0001e4000d101d64 */
[----:B0-----:R-:W-:-:S07]  /*28f70*/  MOV R9, R14 ;  /* 0x0000000e00097202 */ /* 0x001fce0000000f00 */
[----:B------:R-:W-:Y:S05]  /*28f80*/  WARPSYNC.COLLECTIVE R15, `(.L_x_993) ;  /* 0x000000000f087348 */ /* 0x000fea0003c00000 */
[----:B------:R0:W1:Y:S02]  /*28f90*/  SHFL.IDX P6, R14, R13, R12, R11 ;  /* 0x0000000c0d0e7389 */ /* 0x00006400000c000b */
[----:B01----:R-:W-:Y:S01]  /*28fa0*/  ENDCOLLECTIVE ;  /* 0x000000000000791b */ /* 0x003fe20003800000 */
.L_x_993:
[----:B------:R-:W-:Y:S01]  /*28fb0*/  MOV R13, R2 ;  /* 0x00000002000d7202 */ /* 0x000fe20000000f00 */
[----:B------:R-:W-:Y:S02]  /*28fc0*/  IMAD.MOV.U32 R12, RZ, RZ, 0x2 ;  /* 0x00000002ff0c7424 */ /* 0x000fe400078e00ff */
[----:B------:R-:W-:-:S07]  /*28fd0*/  IMAD.MOV.U32 R8, RZ, RZ, R14 ;  /* 0x000000ffff087224 */ /* 0x000fce00078e000e */
[----:B------:R-:W-:Y:S05]  /*28fe0*/  WARPSYNC.COLLECTIVE R15, `(.L_x_994) ;  /* 0x000000000f087348 */ /* 0x000fea0003c00000 */
[----:B------:R0:W1:Y:S02]  /*28ff0*/  SHFL.IDX P6, R14, R13, R12, R11 ;  /* 0x0000000c0d0e7389 */ /* 0x00006400000c000b */
[----:B01----:R-:W-:Y:S01]  /*29000*/  ENDCOLLECTIVE ;  /* 0x000000000000791b */ /* 0x003fe20003800000 */
.L_x_994:
        /* <DEDUP_REMOVED lines=14> */
.L_x_995:
[----:B------:R-:W-:Y:S02]  /*290f0*/  IMAD.MOV.U32 R13, RZ, RZ, R2 ;  /* 0x000000ffff0d7224 */ /* 0x000fe400078e0002 */
[----:B------:R-:W-:Y:S01]  /*29100*/  IMAD.MOV.U32 R12, RZ, RZ, 0x3 ;  /* 0x00000003ff0c7424 */ /* 0x000fe200078e00ff */
[----:B------:R-:W-:-:S07]  /*29110*/  MOV R8, R14 ;  /* 0x0000000e00087202 */ /* 0x000fce0000000f00 */
[----:B------:R-:W-:Y:S05]  /*29120*/  WARPSYNC.COLLECTIVE R15, `(.L_x_996) ;  /* 0x000000000f087348 */ /* 0x000fea0003c00000 */
[----:B------:R0:W1:Y:S02]  /*29130*/  SHFL.IDX P6, R14, R13, R12, R11 ;  /* 0x0000000c0d0e7389 */ /* 0x00006400000c000b */
[----:B01----:R-:W-:Y:S01]  /*29140*/  ENDCOLLECTIVE ;  /* 0x000000000000791b */ /* 0x003fe20003800000 */
.L_x_996:
        /* <DEDUP_REMOVED lines=10> */
[----:B0-----:R-:W-:-:S07]  /*291f0*/  MOV R9, R14 ;  /* 0x0000000e00097202 */ /* 0x001fce0000000f00 */
[----:B------:R-:W-:Y:S05]  /*29200*/  WARPSYNC.COLLECTIVE R15, `(.L_x_997) ;  /* 0x000000000f087348 */ /* 0x000fea0003c00000 */
[----:B------:R0:W1:Y:S02]  /*29210*/  SHFL.IDX P6, R14, R13, R12, R11 ;  /* 0x0000000c0d0e7389 */ /* 0x00006400000c000b */
[----:B01----:R-:W-:Y:S01]  /*29220*/  ENDCOLLECTIVE ;  /* 0x000000000000791b */ /* 0x003fe20003800000 */
.L_x_997:
[----:B------:R-:W-:Y:S01]  /*29230*/  MOV R13, R2 ;  /* 0x00000002000d7202 */ /* 0x000fe20000000f00 */
[----:B------:R-:W-:Y:S02]  /*29240*/  IMAD.MOV.U32 R12, RZ, RZ, 0x4 ;  /* 0x00000004ff0c7424 */ /* 0x000fe400078e00ff */
[----:B------:R-:W-:-:S07]  /*29250*/  IMAD.MOV.U32 R8, RZ, RZ, R14 ;  /* 0x000000ffff087224 */ /* 0x000fce00078e000e */
[----:B------:R-:W-:Y:S05]  /*29260*/  WARPSYNC.COLLECTIVE R15, `(.L_x_998) ;  /* 0x000000000f087348 */ /* 0x000fea0003c00000 */
[----:B------:R0:W1:Y:S02]  /*29270*/  SHFL.IDX P6, R14, R13, R12, R11 ;  /* 0x0000000c0d0e7389 */ /* 0x00006400000c000b */
[----:B01----:R-:W-:Y:S01]  /*29280*/  ENDCOLLECTIVE ;  /* 0x000000000000791b */ /* 0x003fe20003800000 */
.L_x_998:
        /* <DEDUP_REMOVED lines=14> */
.L_x_999:
[----:B------:R-:W-:Y:S02]  /*29370*/  IMAD.MOV.U32 R13, RZ, RZ, R2 ;  /* 0x000000ffff0d7224 */ /* 0x000fe400078e0002 */
[----:B------:R-:W-:Y:S01]  /*29380*/  IMAD.MOV.U32 R12, RZ, RZ, 0x5 ;  /* 0x00000005ff0c7424 */ /* 0x000fe200078e00ff */
[----:B------:R-:W-:-:S07]  /*29390*/  MOV R8, R14 ;  /* 0x0000000e00087202 */ /* 0x000fce0000000f00 */
[----:B------:R-:W-:Y:S05]  /*293a0*/  WARPSYNC.COLLECTIVE R15, `(.L_x_1000) ;  /* 0x000000000f087348 */ /* 0x000fea0003c00000 */
[----:B------:R0:W1:Y:S02]  /*293b0*/  SHFL.IDX P6, R14, R13, R12, R11 ;  /* 0x0000000c0d0e7389 */ /* 0x00006400000c000b */
[----:B01----:R-:W-:Y:S01]  /*293c0*/  ENDCOLLECTIVE ;  /* 0x000000000000791b */ /* 0x003fe20003800000 */
.L_x_1000:
        /* <DEDUP_REMOVED lines=14> */
.L_x_1001:
[----:B------:R-:W-:Y:S01]  /*294b0*/  MOV R13, R2 ;  /* 0x00000002000d7202 */ /* 0x000fe20000000f00 */
[----:B------:R-:W-:Y:S02]  /*294c0*/  IMAD.MOV.U32 R12, RZ, RZ, 0x6 ;  /* 0x00000006ff0c7424 */ /* 0x000fe400078e00ff */
[----:B------:R-:W-:-:S07]  /*294d0*/  IMAD.MOV.U32 R8, RZ, RZ, R14 ;  /* 0x000000ffff087224 */ /* 0x000fce00078e000e */
[----:B------:R-:W-:Y:S05]  /*294e0*/  WARPSYNC.COLLECTIVE R15, `(.L_x_1002) ;  /* 0x000000000f087348 */ /* 0x000fea0003c00000 */
[----:B------:R0:W1:Y:S02]  /*294f0*/  SHFL.IDX P6, R14, R13, R12, R11 ;  /* 0x0000000c0d0e7389 */ /* 0x00006400000c000b */
[----:B01----:R-:W-:Y:S01]  /*29500*/  ENDCOLLECTIVE ;  /* 0x000000000000791b */ /* 0x003fe20003800000 */
.L_x_1002:
        /* <DEDUP_REMOVED lines=14> */
.L_x_1003:
[----:B------:R-:W-:Y:S02]  /*295f0*/  IMAD.MOV.U32 R13, RZ, RZ, R2 ;  /* 0x000000ffff0d7224 */ /* 0x000fe400078e0002 */
[----:B------:R-:W-:Y:S01]  /*29600*/  IMAD.MOV.U32 R12, RZ, RZ, 0x7 ;  /* 0x00000007ff0c7424 */ /* 0x000fe200078e00ff */
[----:B------:R-:W-:-:S07]  /*29610*/  MOV R8, R14 ;  /* 0x0000000e00087202 */ /* 0x000fce0000000f00 */
[----:B------:R-:W-:Y:S05]  /*29620*/  WARPSYNC.COLLECTIVE R15, `(.L_x_1004) ;  /* 0x000000000f087348 */ /* 0x000fea0003c00000 */
[----:B------:R0:W1:Y:S02]  /*29630*/  SHFL.IDX P6, R14, R13, R12, R11 ;  /* 0x0000000c0d0e7389 */ /* 0x00006400000c000b */
[----:B01----:R-:W-:Y:S01]  /*29640*/  ENDCOLLECTIVE ;  /* 0x000000000000791b */ /* 0x003fe20003800000 */
.L_x_1004:
        /* <DEDUP_REMOVED lines=8> */
[----:B------:R-:W-:Y:S02]  /*296d0*/  ISETP.LT.OR P2, PT, R7, 0x61, P0 ;  /* 0x000000610700780c */ /* 0x000fe40000741670 */
[----:B------:R-:W-:-:S11]  /*296e0*/  MOV R2, R14 ;  /* 0x0000000e00027202 */ /* 0x000fd60000000f00 */
[----:B0-----:R-:W-:Y:S05]  /*296f0*/  WARPSYNC.COLLECTIVE R15, `(.L_x_1005) ;  /* 0x000000000f087348 */ /* 0x001fea0003c00000 */
[----:B------:R1:W2:Y:S02]  /*29700*/  SHFL.IDX P6, R14, R13, R12, R11 ;  /* 0x0000000c0d0e7389 */ /* 0x0002a400000c000b */
[----:B012---:R-:W-:Y:S01]  /*29710*/  ENDCOLLECTIVE ;  /* 0x000000000000791b */ /* 0x007fe20003800000 */
.L_x_1005:
[----:B------:R-:W-:Y:S01]  /*29720*/  @!PT LDS RZ, [RZ] ;  /* 0x00000000fffff984 */ /* 0x000fe20000000800 */
[----:B------:R-:W-:Y:S01]  /*29730*/  @!PT LDS RZ, [RZ] ;  /* 0x00000000fffff984 */ /* 0x000fe20000000800 */
[----:B------:R-:W-:Y:S01]  /*29740*/  @!PT LDS RZ, [RZ] ;  /* 0x00000000fffff984 */ /* 0x000fe20000000800 */
[----:B------:R0:W-:Y:S01]  /*29750*/  LDGSTS.E.BYPASS.LTC128B.128 [R5+0x17400], desc[UR36][R8.64+0x80], !P2 ;  /* 0x1740008008057fae */ /* 0x0001e2000d101d64 */
[----:B------:R-:W-:-:S13]  /*29760*/  ISETP.GE.AND P2, PT, R7, 0x21, PT ;  /* 0x000000210700780c */ /* 0x000fda0003f46270 */
[----:B------:R-:W-:Y:S01]  /*29770*/  @P2 LOP3.LUT R22, R22, 0x8, RZ, 0xfc, !PT ;  /* 0x0000000816162812 */ /* 0x000fe200078efcff */
[----:B------:R-:W-:Y:S01]  /*29780*/  IMAD.MOV.U32 R0, RZ, RZ, R14 ;  /* 0x000000ffff007224 */ /* 0x000fe200078e000e */
[C---:B------:R-:W-:Y:S02]  /*29790*/  ISETP.GE.AND P6, PT, R7.reuse, 0x71, PT ;  /* 0x000000710700780c */ /* 0x040fe40003fc6270 */
[----:B------:R-:W-:Y:S02]  /*297a0*/  LOP3.LUT R22, R22, 0xffffffbf, RZ, 0xc0, !PT ;  /* 0xffffffbf16167812 */ /* 0x000fe400078ec0ff */
[----:B------:R-:W-:-:S09]  /*297b0*/  ISETP.GE.AND P2, PT, R7, 0x61, PT ;  /* 0x000000610700780c */ /* 0x000fd20003f46270 */
[----:B------:R-:W-:Y:S01]  /*297c0*/  @P6 LOP3.LUT R22, R22, 0x40, RZ, 0xfc, !PT ;  /* 0x0000004016166812 */ /* 0x000fe200078efcff */
[----:B0-----:R-:W-:Y:S06]  /*297d0*/  BRA `(.L_x_1006) ;  /* 0xffffff6800fc7947 */ /* 0x001fec000383ffff */
.L_x_755:
[----:B---3--:R3:W4:Y:S02]  /*297e0*/  SYNCS.PHASECHK.TRANS64.TRYWAIT P0, [R6+URZ+0x38840], R29 ;  /* 0x0388401d060075a7 */ /* 0x008724000800017f */
[----:B----4-:R-:W-:Y:S05]  /*297f0*/  @!P0 NANOSLEEP.SYNCS 0x989680 ;  /* 0x009896800000895d */ /* 0x010fea0003900000 */
[----:B------:R-:W4:Y:S02]  /*29800*/  @!P0 SYNCS.PHASECHK.TRANS64 P0, [R6+URZ+0x38840], R29 ;  /* 0x0388401d060085a7 */ /* 0x000f24000800007f */
[----:B----4-:R-:W-:Y:S05]  /*29810*/  @!P0 BRA `(.L_x_755) ;  /* 0xfffffffc00f08947 */ /* 0x010fea000383ffff */
[----:B------:R-:W-:Y:S05]  /*29820*/  BRA `(.L_x_1007) ;  /* 0xffffff6c00547947 */ /* 0x000fea000383ffff */
.L_x_756:
[----:B------:R-:W-:Y:S01]  /*29830*/  BSSY B0, `(.L_x_1008) ;  /* 0x0000008000007945 */ /* 0x000fe20003800000 */
[----:B------:R-:W-:Y:S01]  /*29840*/  IMAD.MOV.U32 R13, RZ, RZ, R0 ;  /* 0x000000ffff0d7224 */ /* 0x000fe200078e0000 */
[----:B------:R-:W-:Y:S01]  /*29850*/  MOV R12, RZ ;  /* 0x000000ff000c7202 */ /* 0x000fe20000000f00 */
[----:B------:R-:W-:Y:S02]  /*29860*/  IMAD.MOV.U32 R11, RZ, RZ, 0x181f ;  /* 0x0000181fff0b7424 */ /* 0x000fe400078e00ff */
[----:B------:R-:W-:-:S07]  /*29870*/  IMAD.MOV.U32 R15, RZ, RZ, -0x1 ;  /* 0xffffffffff0f7424 */ /* 0x000fce00078e00ff */
[----:B-123--:R-:W-:Y:S05]  /*29880*/  WARPSYNC.COLLECTIVE R15, `(.L_x_1009) ;  /* 0x000000000f087348 */ /* 0x00efea0003c00000 */
[----:B------:R0:W4:Y:S02]  /*29890*/  SHFL.IDX P6, R14, R13, R12, R11 ;  /* 0x0000000c0d0e7389 */ /* 0x00012400000c000b */
[----:B01234-:R-:W-:Y:S01]  /*298a0*/  ENDCOLLECTIVE ;  /* 0x000000000000791b */ /* 0x01ffe20003800000 */
.L_x_1009:
[----:B------:R-:W-:Y:S05]  /*298b0*/  BSYNC B0 ;  /* 0x0000000000007941 */ /* 0x000fea0003800000 */
.L_x_1008:
        /* <DEDUP_REMOVED lines=8> */
.L_x_1010:
[----:B------:R-:W-:Y:S02]  /*29940*/  IMAD.MOV.U32 R13, RZ, RZ, R0 ;  /* 0x000000ffff0d7224 */ /* 0x000fe400078e0000 */
[----:B------:R-:W-:Y:S01]  /*29950*/  IMAD.MOV.U32 R12, RZ, RZ, 0x1 ;  /* 0x00000001ff0c7424 */ /* 0x000fe200078e00ff */
[----:B------:R-:W-:Y:S02]  /*29960*/  LOP3.LUT P6, RZ, R22, 0x20, RZ, 0xc0, !PT ;  /* 0x0000002016ff7812 */ /* 0x000fe400078cc0ff */
[----:B------:R-:W-:-:S11]  /*29970*/  MOV R3, R14 ;  /* 0x0000000e00037202 */ /* 0x000fd60000000f00 */
        /* <DEDUP_REMOVED lines=14> */
.L_x_1011:
[----:B------:R-:W-:Y:S01]  /*29a60*/  IMAD.MOV.U32 R13, RZ, RZ, R4 ;  /* 0x000000ffff0d7224 */ /* 0x000fe200078e0004 */
[----:B------:R-:W-:-:S07]  /*29a70*/  MOV R2, R14 ;  /* 0x0000000e00027202 */ /* 0x000fce0000000f00 */
[----:B------:R-:W-:Y:S05]  /*29a80*/  WARPSYNC.COLLECTIVE R15, `(.L_x_1012) ;  /* 0x000000000f087348 */ /* 0x000fea0003c00000 */
[----:B------:R0:W1:Y:S02]  /*29a90*/  SHFL.IDX P6, R14, R13, R12, R11 ;  /* 0x0000000c0d0e7389 */ /* 0x00006400000c000b */
[----:B01----:R-:W-:Y:S01]  /*29aa0*/  ENDCOLLECTIVE ;  /* 0x000000000000791b */ /* 0x003fe20003800000 */
.L_x_1012:
[----:B------:R-:W-:Y:S01]  /*29ab0*/  MOV R13, R0 ;  /* 0x00000000000d7202 */ /* 0x000fe20000000f00 */
        /* <DEDUP_REMOVED lines=17> */
.L_x_1013:
[----:B------:R-:W-:Y:S02]  /*29bd0*/  IMAD.MOV.U32 R13, RZ, RZ, R4 ;  /* 0x000000ffff0d7224 */ /* 0x000fe400078e0004 */
[----:B------:R-:W-:-:S07]  /*29be0*/  IMAD.MOV.U32 R2, RZ, RZ, R14 ;  /* 0x000000ffff027224 */ /* 0x000fce00078e000e */
[----:B------:R-:W-:Y:S05]  /*29bf0*/  WARPSYNC.COLLECTIVE R15, `(.L_x_1014) ;  /* 0x000000000f087348 */ /* 0x000fea0003c00000 */
[----:B------:R0:W1:Y:S02]  /*29c00*/  SHFL.IDX P6, R14, R13, R12, R11 ;  /* 0x0000000c0d0e7389 */ /* 0x00006400000c000b */
[----:B01----:R-:W-:Y:S01]  /*29c10*/  ENDCOLLECTIVE ;  /* 0x000000000000791b */ /* 0x003fe20003800000 */
.L_x_1014:
        /* <DEDUP_REMOVED lines=18> */
.L_x_1015:
[----:B------:R-:W-:Y:S01]  /*29d40*/  IMAD.MOV.U32 R13, RZ, RZ, R4 ;  /* 0x000000ffff0d7224 */ /* 0x000fe200078e0004 */
[----:B------:R-:W-:-:S07]  /*29d50*/  MOV R2, R14 ;  /* 0x0000000e00027202 */ /* 0x000fce0000000f00 */
[----:B------:R-:W-:Y:S05]  /*29d60*/  WARPSYNC.COLLECTIVE R15, `(.L_x_1016) ;  /* 0x000000000f087348 */ /* 0x000fea0003c00000 */
[----:B------:R0:W1:Y:S02]  /*29d70*/  SHFL.IDX P6, R14, R13, R12, R11 ;  /* 0x0000000c0d0e7389 */ /* 0x00006400000c000b */
[----:B01----:R-:W-:Y:S01]  /*29d80*/  ENDCOLLECTIVE ;  /* 0x000000000000791b */ /* 0x003fe20003800000 */
.L_x_1016:
[----:B------:R-:W-:Y:S01]  /*29d90*/  MOV R13, R0 ;  /* 0x00000000000d7202 */ /* 0x000fe20000000f00 */
        /* <DEDUP_REMOVED lines=15> */
.L_x_1017:
        /* <DEDUP_REMOVED lines=10> */
.L_x_1018:
[----:B------:R-:W-:Y:S02]  /*29f30*/  IMAD.MOV.U32 R13, RZ, RZ, R0 ;  /* 0x000000ffff0d7224 */ /* 0x000fe400078e0000 */
[----:B------:R-:W-:Y:S01]  /*29f40*/  IMAD.MOV.U32 R12, RZ, RZ, 0x5 ;  /* 0x00000005ff0c7424 */ /* 0x000fe200078e00ff */
[----:B------:R-:W-:-:S07]  /*29f50*/  MOV R3, R14 ;  /* 0x0000000e00037202 */ /* 0x000fce0000000f00 */
[----:B------:R-:W-:Y:S05]  /*29f60*/  WARPSYNC.COLLECTIVE R15, `(.L_x_1019) ;  /* 0x000000000f087348 */ /* 0x000fea0003c00000 */
[----:B------:R0:W1:Y:S02]  /*29f70*/  SHFL.IDX P6, R14, R13, R12, R11 ;  /* 0x0000000c0d0e7389 */ /* 0x00006400000c000b */
[----:B01----:R-:W-:Y:S01]  /*29f80*/  ENDCOLLECTIVE ;  /* 0x000000000000791b */ /* 0x003fe20003800000 */
.L_x_1019:
        /* <DEDUP_REMOVED lines=11> */
[----:B0-----:R-:W-:-:S07]  /*2a040*/  MOV R2, R14 ;  /* 0x0000000e00027202 */ /* 0x001fce0000000f00 */
[----:B------:R-:W-:Y:S05]  /*2a050*/  WARPSYNC.COLLECTIVE R15, `(.L_x_1020) ;  /* 0x000000000f087348 */ /* 0x000fea0003c00000 */
[----:B------:R0:W1:Y:S02]  /*2a060*/  SHFL.IDX P6, R14, R13, R12, R11 ;  /* 0x0000000c0d0e7389 */ /* 0x00006400000c000b */
[----:B01----:R-:W-:Y:S01]  /*2a070*/  ENDCOLLECTIVE ;  /* 0x000000000000791b */ /* 0x003fe20003800000 */
.L_x_1020:
[----:B------:R-:W-:Y:S01]  /*2a080*/  MOV R13, R0 ;  /* 0x00000000000d7202 */ /* 0x000fe20000000f00 */
[----:B------:R-:W-:Y:S02]  /*2a090*/  IMAD.MOV.U32 R12, RZ, RZ, 0x6 ;  /* 0x00000006ff0c7424 */ /* 0x000fe400078e00ff */
[----:B------:R-:W-:-:S07]  /*2a0a0*/  IMAD.MOV.U32 R3, RZ, RZ, R14 ;  /* 0x000000ffff037224 */ /* 0x000fce00078e000e */
[----:B------:R-:W-:Y:S05]  /*2a0b0*/  WARPSYNC.COLLECTIVE R15, `(.L_x_1021) ;  /* 0x000000000f087348 */ /* 0x000fea0003c00000 */
[----:B------:R0:W1:Y:S02]  /*2a0c0*/  SHFL.IDX P6, R14, R13, R12, R11 ;  /* 0x0000000c0d0e7389 */ /* 0x00006400000c000b */
[----:B01----:R-:W-:Y:S01]  /*2a0d0*/  ENDCOLLECTIVE ;  /* 0x000000000000791b */ /* 0x003fe20003800000 */
.L_x_1021:
        /* <DEDUP_REMOVED lines=15> */
.L_x_1022:
[----:B------:R-:W-:Y:S02]  /*2a1d0*/  IMAD.MOV.U32 R13, RZ, RZ, R0 ;  /* 0x000000ffff0d7224 */ /* 0x000fe400078e0000 */
[----:B------:R-:W-:Y:S01]  /*2a1e0*/  IMAD.MOV.U32 R12, RZ, RZ, 0x7 ;  /* 0x00000007ff0c7424 */ /* 0x000fe200078e00ff */
[----:B------:R-:W-:-:S07]  /*2a1f0*/  MOV R3, R14 ;  /* 0x0000000e00037202 */ /* 0x000fce0000000f00 */
[----:B------:R-:W-:Y:S05]  /*2a200*/  WARPSYNC.COLLECTIVE R15, `(.L_x_1023) ;  /* 0x000000000f087348 */ /* 0x000fea0003c00000 */
[----:B------:R0:W1:Y:S02]  /*2a210*/  SHFL.IDX P6, R14, R13, R12, R11 ;  /* 0x0000000c0d0e7389 */ /* 0x00006400000c000b */
[----:B01----:R-:W-:Y:S01]  /*2a220*/  ENDCOLLECTIVE ;  /* 0x000000000000791b */ /* 0x003fe20003800000 */
.L_x_1023:
[----:B------:R-:W-:-:S05]  /*2a230*/  @P2 IADD3 R3, P0, R34, R3, RZ ;  /* 0x0000000322032210 */ /* 0x000fca0007f1e0ff */
[----:B------:R-:W-:-:S05]  /*2a240*/  @P2 IMAD.X R2, RZ, RZ, R2, P0 ;  /* 0x000000ffff022224 */ /* 0x000fca00000e0602 */
[----:B------:R-:W-:Y:S01]  /*2a250*/  @P2 LOP3.LUT R3, R3, R2, RZ, 0x3c, !PT ;  /* 0x0000000203032212 */ /* 0x000fe200078e3cff */
[----:B------:R-:W-:-:S03]  /*2a260*/  IMAD.MOV.U32 R13, RZ, RZ, R4 ;  /* 0x000000ffff0d7224 */ /* 0x000fc600078e0004 */
[----:B------:R-:W-:-:S04]  /*2a270*/  @P2 LOP3.LUT R2, R3, R2, RZ, 0x3c, !PT ;  /* 0x0000000203022212 */ /* 0x000fc800078e3cff */
[----:B------:R-:W-:Y:S02]  /*2a280*/  @P2 LOP3.LUT R3, R3, R2, RZ, 0x3c, !PT ;  /* 0x0000000203032212 */ /* 0x000fe400078e3cff */
[----:B------:R-:W-:-:S03]  /*2a290*/  MOV R0, R14 ;  /* 0x0000000e00007202 */ /* 0x000fc60000000f00 */
[----:B------:R-:W-:Y:S01]  /*2a2a0*/  @!PT LDS RZ, [RZ] ;  /* 0x00000000fffff984 */ /* 0x000fe20000000800 */
[----:B------:R-:W-:Y:S01]  /*2a2b0*/  @!PT LDS RZ, [RZ] ;  /* 0x00000000fffff984 */ /* 0x000fe20000000800 */
[----:B------:R-:W-:Y:S01]  /*2a2c0*/  @!PT LDS RZ, [RZ] ;  /* 0x00000000fffff984 */ /* 0x000fe20000000800 */
[----:B------:R0:W-:Y:S04]  /*2a2d0*/  @P2 LDGSTS.E.BYPASS.LTC128B.128 [R5+0x2b400], desc[UR36][R2.64], !P5 ;  /* 0x2b40000002052fae */ /* 0x0001e8000e901d64 */
[----:B0-----:R-:W-:Y:S05]  /*2a2e0*/  WARPSYNC.COLLECTIVE R15, `(.L_x_1024) ;  /* 0x000000000f087348 */ /* 0x001fea0003c00000 */
[----:B------:R1:W2:Y:S02]  /*2a2f0*/  SHFL.IDX P6, R14, R13, R12, R11 ;  /* 0x0000000c0d0e7389 */ /* 0x0002a400000c000b */
[----:B012---:R-:W-:Y:S01]  /*2a300*/  ENDCOLLECTIVE ;  /* 0x000000000000791b */ /* 0x007fe20003800000 */
.L_x_1024:
[----:B------:R-:W-:Y:S01]  /*2a310*/  @!PT LDS RZ, [RZ] ;  /* 0x00000000fffff984 */ /* 0x000fe20000000800 */
[----:B------:R-:W-:Y:S01]  /*2a320*/  @!PT LDS RZ, [RZ] ;  /* 0x00000000fffff984 */ /* 0x000fe20000000800 */
[----:B------:R-:W-:Y:S01]  /*2a330*/  @!PT LDS RZ, [RZ] ;  /* 0x00000000fffff984 */ /* 0x000fe20000000800 */
[----:B------:R0:W-:Y:S01]  /*2a340*/  @P2 LDGSTS.E.BYPASS.LTC128B.128 [R5+0x2f400], desc[UR36][R2.64+0x80], !P1 ;  /* 0x2f40008002052fae */ /* 0x0001e2000c901d64 */
[----:B------:R-:W-:Y:S01]  /*2a350*/  IMAD.MOV.U32 R4, RZ, RZ, R14 ;  /* 0x000000ffff047224 */ /* 0x000fe200078e000e */
[----:B------:R-:W-:Y:S06]  /*2a360*/  BRA `(.L_x_1025) ;  /* 0xffffff6800247947 */ /* 0x000fec000383ffff */
.L_x_761:
[----:B------:R-:W-:Y:S01]  /*2a370*/  IMAD.MOV.U32 R13, RZ, RZ, R5 ;  /* 0x000000ffff0d7224 */ /* 0x000fe200078e0005 */
[----:B------:R-:W-:Y:S01]  /*2a380*/  MOV R12, RZ ;  /* 0x000000ff000c7202 */ /* 0x000fe20000000f00 */
[----:B------:R-:W-:Y:S02]  /*2a390*/  IMAD.MOV.U32 R11, RZ, RZ, 0x181f ;  /* 0x0000181fff0b7424 */ /* 0x000fe400078e00ff */
[----:B------:R-:W-:Y:S02]  /*2a3a0*/  IMAD.MOV.U32 R15, RZ, RZ, -0x1 ;  /* 0xffffffffff0f7424 */ /* 0x000fe400078e00ff */
[----:B-----5:R-:W-:Y:S02]  /*2a3b0*/  IMAD R6, R20, R8, RZ ;  /* 0x0000000814067224 */ /* 0x020fe400078e02ff */
[----:B------:R-:W-:-:S07]  /*2a3c0*/  IMAD.IADD R4, R10, 0x1, R4 ;  /* 0x000000010a047824 */ /* 0x000fce00078e0204 */
[----:B------:R-:W-:Y:S05]  /*2a3d0*/  WARPSYNC.COLLECTIVE R15, `(.L_x_1026) ;  /* 0x000000000f087348 */ /* 0x000fea0003c00000 */
[----:B------:R0:W1:Y:S02]  /*2a3e0*/  SHFL.IDX P6, R14, R13, R12, R11 ;  /* 0x0000000c0d0e7389 */ /* 0x00006400000c000b */
[----:B01----:R-:W-:Y:S01]  /*2a3f0*/  ENDCOLLECTIVE ;  /* 0x000000000000791b */ /* 0x003fe20003800000 */
.L_x_1026:
[C---:B------:R-:W-:Y:S02]  /*2a400*/  ISETP.GE.AND P3, PT, R4.reuse, R6, PT ;  /* 0x000000060400720c */ /* 0x040fe40003f66270 */
[----:B------:R-:W-:Y:S02]  /*2a410*/  IADD3 R7, R4, 0x60, RZ ;  /* 0x0000006004077810 */ /* 0x000fe40007ffe0ff */
[----:B------:R-:W-:Y:S01]  /*2a420*/  MOV R13, R0 ;  /* 0x00000000000d7202 */ /* 0x000fe20000000f00 */
[----:B------:R-:W-:-:S08]  /*2a430*/  IMAD.MOV.U32 R2, RZ, RZ, R14 ;  /* 0x000000ffff027224 */ /* 0x000fd000078e000e */
[----:B------:R-:W-:Y:S05]  /*2a440*/  WARPSYNC.COLLECTIVE R15, `(.L_x_1027) ;  /* 0x000000000f087348 */ /* 0x000fea0003c00000 */
[----:B------:R0:W1:Y:S02]  /*2a450*/  SHFL.IDX P6, R14, R13, R12, R11 ;  /* 0x0000000c0d0e7389 */ /* 0x00006400000c000b */
[----:B01----:R-:W-:Y:S01]  /*2a460*/  ENDCOLLECTIVE ;  /* 0x000000000000791b */ /* 0x003fe20003800000 */
.L_x_1027:
[----:B------:R-:W-:Y:S02]  /*2a470*/  IMAD.MOV.U32 R13, RZ, RZ, R5 ;  /* 0x000000ffff0d7224 */ /* 0x000fe400078e0005 */
[----:B------:R-:W-:Y:S02]  /*2a480*/  IMAD.MOV.U32 R12, RZ, RZ, 0x1 ;  /* 0x00000001ff0c7424 */ /* 0x000fe400078e00ff */
[----:B------:R-:W-:-:S07]  /*2a490*/  IMAD.MOV.U32 R3, RZ, RZ, R14 ;  /* 0x000000ffff037224 */ /* 0x000fce00078e000e */
[----:B------:R-:W-:Y:S05]  /*2a4a0*/  WARPSYNC.COLLECTIVE R15, `(.L_x_1028) ;  /* 0x000000000f087348 */ /* 0x000fea0003c00000 */
[----:B------:R0:W1:Y:S02]  /*2a4b0*/  SHFL.IDX P6, R14, R13, R12, R11 ;  /* 0x0000000c0d0e7389 */ /* 0x00006400000c000b */
[----:B01----:R-:W-:Y:S01]  /*2a4c0*/  ENDCOLLECTIVE ;  /* 0x000000000000791b */ /* 0x003fe20003800000 */
.L_x_1028:
[----:B------:R-:W-:-:S05]  /*2a4d0*/  @!P3 IADD3 R3, P2, R34, R3, RZ ;  /* 0x000000032203b210 */ /* 0x000fca0007f5e0ff */
[----:B------:R-:W-:-:S05]  /*2a4e0*/  @!P3 IMAD.X R2, RZ, RZ, R2, P2 ;  /* 0x000000ffff02b224 */ /* 0x000fca00010e0602 */
[----:B------:R-:W-:Y:S02]  /*2a4f0*/  @!P3 LOP3.LUT R3, R3, R2, RZ, 0x3c, !PT ;  /* 0x000000020303b212 */ /* 0x000fe400078e3cff */
[----:B------:R-:W-:Y:S02]  /*2a500*/  MOV R13, R0 ;  /* 0x00000000000d7202 */ /* 0x000fe40000000f00 */
[----:B------:R-:W-:-:S04]  /*2a510*/  @!P3 LOP3.LUT R2, R3, R2, RZ, 0x3c, !PT ;  /* 0x000000020302b212 */ /* 0x000fc800078e3cff */
[----:B------:R-:W-:-:S05]  /*2a520*/  @!P3 LOP3.LUT R3, R3, R2, RZ, 0x3c, !PT ;  /* 0x000000020303b212 */ /* 0x000fca00078e3cff */
[----:B------:R-:W-:Y:S01]  /*2a530*/  @!PT LDS RZ, [RZ] ;  /* 0x00000000fffff984 */ /* 0x000fe20000000800 */
[----:B------:R-:W-:Y:S01]  /*2a540*/  @!PT LDS RZ, [RZ] ;  /* 0x00000000fffff984 */ /* 0x000fe20000000800 */
[----:B------:R-:W-:Y:S01]  /*2a550*/  @!PT LDS RZ, [RZ] ;  /* 0x00000000fffff984 */ /* 0x000fe20000000800 */
[----:B------:R-:W-:Y:S04]  /*2a560*/  @!P3 LDGSTS.E.BYPASS.LTC128B.128 [R9+0x20400], desc[UR36][R2.64], !P0 ;  /* 0x204000000209bfae */ /* 0x000fe8000c101d64 */
[----:B------:R0:W-:Y:S02]  /*2a570*/  @!P3 LDGSTS.E.BYPASS.LTC128B.128 [R9+0x24400], desc[UR36][R2.64+0x80], !P1 ;  /* 0x244000800209bfae */ /* 0x0001e4000c901d64 */
[----:B0-----:R-:W-:-:S04]  /*2a580*/  IADD3 R2, R4, 0x10, RZ ;  /* 0x0000001004027810 */ /* 0x001fc80007ffe0ff */
[----:B------:R-:W-:Y:S01]  /*2a590*/  ISETP.GE.AND P3, PT, R2, R6, PT ;  /* 0x000000060200720c */ /* 0x000fe20003f66270 */
[----:B------:R-:W-:-:S12]  /*2a5a0*/  IMAD.MOV.U32 R2, RZ, RZ, R14 ;  /* 0x000000ffff027224 */ /* 0x000fd800078e000e */
[----:B------:R-:W-:Y:S05]  /*2a5b0*/  WARPSYNC.COLLECTIVE R15, `(.L_x_1029) ;  /* 0x000000000f087348 */ /* 0x000fea0003c00000 */
[----:B------:R0:W1:Y:S02]  /*2a5c0*/  SHFL.IDX P6, R14, R13, R12, R11 ;  /* 0x0000000c0d0e7389 */ /* 0x00006400000c000b */
[----:B01----:R-:W-:Y:S01]  /*2a5d0*/  ENDCOLLECTIVE ;  /* 0x000000000000791b */ /* 0x003fe20003800000 */
.L_x_1029:
[----:B------:R-:W-:Y:S01]  /*2a5e0*/  MOV R13, R5 ;  /* 0x00000005000d7202 */ /* 0x000fe20000000f00 */
[----:B------:R-:W-:Y:S02]  /*2a5f0*/  IMAD.MOV.U32 R12, RZ, RZ, 0x2 ;  /* 0x00000002ff0c7424 */ /* 0x000fe400078e00ff */
[----:B------:R-:W-:-:S07]  /*2a600*/  IMAD.MOV.U32 R3, RZ, RZ, R14 ;  /* 0x000000ffff037224 */ /* 0x000fce00078e000e */
[----:B------:R-:W-:Y:S05]  /*2a610*/  WARPSYNC.COLLECTIVE R15, `(.L_x_1030) ;  /* 0x000000000f087348 */ /* 0x000fea0003c00000 */
[----:B------:R0:W1:Y:S02]  /*2a620*/  SHFL.IDX P6, R14, R13, R12, R11 ;  /* 0x0000000c0d0e7389 */ /* 0x00006400000c000b */
[----:B01----:R-:W-:Y:S01]  /*2a630*/  ENDCOLLECTIVE ;  /* 0x000000000000791b */ /* 0x003fe20003800000 */
.L_x_1030:
[----:B------:R-:W-:-:S05]  /*2a640*/  @!P3 IADD3 R3, P2, R34, R3, RZ ;  /* 0x000000032203b210 */ /* 0x000fca0007f5e0ff */
[----:B------:R-:W-:-:S05]  /*2a650*/  @!P3 IMAD.X R2, RZ, RZ, R2, P2 ;  /* 0x000000ffff02b224 */ /* 0x000fca00010e0602 */
[----:B------:R-:W-:Y:S01]  /*2a660*/  @!P3 LOP3.LUT R3, R3, R2, RZ, 0x3c, !PT ;  /* 0x000000020303b212 */ /* 0x000fe200078e3cff */
[----:B------:R-:W-:-:S03]  /*2a670*/  IMAD.MOV.U32 R13, RZ, RZ, R0 ;  /* 0x000000ffff0d7224 */ /* 0x000fc600078e0000 */
[----:B------:R-:W-:-:S04]  /*2a680*/  @!P3 LOP3.LUT R2, R3, R2, RZ, 0x3c, !PT ;  /* 0x000000020302b212 */ /* 0x000fc800078e3cff */
[----:B------:R-:W-:-:S05]  /*2a690*/  @!P3 LOP3.LUT R3, R3, R2, RZ, 0x3c, !PT ;  /* 0x000000020303b212 */ /* 0x000fca00078e3cff */
[----:B------:R-:W-:Y:S01]  /*2a6a0*/  @!PT LDS RZ, [RZ] ;  /* 0x00000000fffff984 */ /* 0x000fe20000000800 */
[----:B------:R-:W-:Y:S01]  /*2a6b0*/  @!PT LDS RZ, [RZ] ;  /* 0x00000000fffff984 */ /* 0x000fe20000000800 */
[----:B------:R-:W-:Y:S01]  /*2a6c0*/  @!PT LDS RZ, [RZ] ;  /* 0x00000000fffff984 */ /* 0x000fe20000000800 */
[----:B------:R-:W-:Y:S04]  /*2a6d0*/  @!P3 LDGSTS.E.BYPASS.LTC128B.128 [R9+0x20c00], desc[UR36][R2.64], !P0 ;  /* 0x20c000000209bfae */ /* 0x000fe8000c101d64 */
[----:B------:R0:W-:Y:S02]  /*2a6e0*/  @!P3 LDGSTS.E.BYPASS.LTC128B.128 [R9+0x24c00], desc[UR36][R2.64+0x80], !P1 ;  /* 0x24c000800209bfae */ /* 0x0001e4000c901d64 */
[----:B0-----:R-:W-:-:S05]  /*2a6f0*/  VIADD R2, R4, 0x20 ;  /* 0x0000002004027836 */ /* 0x001fca0000000000 */
[----:B------:R-:W-:Y:S01]  /*2a700*/  ISETP.GE.AND P3, PT, R2, R6, PT ;  /* 0x000000060200720c */ /* 0x000fe20003f66270 */
[----:B------:R-:W-:-:S12]  /*2a710*/  IMAD.MOV.U32 R2, RZ, RZ, R14 ;  /* 0x000000ffff027224 */ /* 0x000fd800078e000e */
[----:B------:R-:W-:Y:S05]  /*2a720*/  WARPSYNC.COLLECTIVE R15, `(.L_x_1031) ;  /* 0x000000000f087348 */ /* 0x000fea0003c00000 */
[----:B------:R0:W1:Y:S02]  /*2a730*/  SHFL.IDX P6, R14, R13, R12, R11 ;  /* 0x0000000c0d0e7389 */ /* 0x00006400000c000b */
[----:B01----:R-:W-:Y:S01]  /*2a740*/  ENDCOLLECTIVE ;  /* 0x000000000000791b */ /* 0x003fe20003800000 */
.L_x_1031:
[----:B------:R-:W-:Y:S01]  /*2a750*/  IMAD.MOV.U32 R13, RZ, RZ, R5 ;  /* 0x000000ffff0d7224 */ /* 0x000fe200078e0005 */
[----:B------:R-:W-:Y:S02]  /*2a760*/  MOV R12, 0x3 ;  /* 0x00000003000c7802 */ /* 0x000fe40000000f00 */
[----:B------:R-:W-:-:S07]  /*2a770*/  MOV R3, R14 ;  /* 0x0000000e00037202 */ /* 0x000fce0000000f00 */
[----:B------:R-:W-:Y:S05]  /*2a780*/  WARPSYNC.COLLECTIVE R15, `(.L_x_1032) ;  /* 0x000000000f087348 */ /* 0x000fea0003c00000 */
[----:B------:R0:W1:Y:S02]  /*2a790*/  SHFL.IDX P6, R14, R13, R12, R11 ;  /* 0x0000000c0d0e7389 */ /* 0x00006400000c000b */
[----:B01----:R-:W-:Y:S01]  /*2a7a0*/  ENDCOLLECTIVE ;  /* 0x000000000000791b */ /* 0x003fe20003800000 */
.L_x_1032:
        /* <DEDUP_REMOVED lines=17> */
.L_x_1033:
[----:B------:R-:W-:Y:S02]  /*2a8c0*/  IMAD.MOV.U32 R13, RZ, RZ, R5 ;  /* 0x000000ffff0d7224 */ /* 0x000fe400078e0005 */
[----:B------:R-:W-:Y:S02]  /*2a8d0*/  IMAD.MOV.U32 R12, RZ, RZ, 0x4 ;  /* 0x00000004ff0c7424 */ /* 0x000fe400078e00ff */
[----:B------:R-:W-:-:S07]  /*2a8e0*/  IMAD.MOV.U32 R3, RZ, RZ, R14 ;  /* 0x000000ffff037224 */ /* 0x000fce00078e000e */
[----:B------:R-:W-:Y:S05]  /*2a8f0*/  WARPSYNC.COLLECTIVE R15, `(.L_x_1034) ;  /* 0x000000000f087348 */ /* 0x000fea0003c00000 */
[----:B------:R0:W1:Y:S02]  /*2a900*/  SHFL.IDX P6, R14, R13, R12, R11 ;  /* 0x0000000c0d0e7389 */ /* 0x00006400000c000b */
[----:B01----:R-:W-:Y:S01]  /*2a910*/  ENDCOLLECTIVE ;  /* 0x000000000000791b */ /* 0x003fe20003800000 */
.L_x_1034:
[----:B------:R-:W-:-:S04]  /*2a920*/  @!P3 IADD3 R3, P2, R34, R3, RZ ;  /* 0x000000032203b210 */ /* 0x000fc80007f5e0ff */
[----:B------:R-:W-:-:S04]  /*2a930*/  @!P3 IADD3.X R2, RZ, R2, RZ, P2, !PT ;  /* 0x00000002ff02b210 */ /* 0x000fc800017fe4ff */
        /* <DEDUP_REMOVED lines=10> */
[----:B------:R-:W-:Y:S02]  /*2a9e0*/  ISETP.GE.AND P3, PT, R2, R6, PT ;  /* 0x000000060200720c */ /* 0x000fe40003f66270 */
[----:B------:R-:W-:-:S11]  /*2a9f0*/  MOV R2, R14 ;  /* 0x0000000e00027202 */ /* 0x000fd60000000f00 */
[----:B------:R-:W-:Y:S05]  /*2aa00*/  WARPSYNC.COLLECTIVE R15, `(.L_x_1035) ;  /* 0x000000000f087348 */ /* 0x000fea0003c00000 */
[----:B------:R0:W1:Y:S02]  /*2aa10*/  SHFL.IDX P6, R14, R13, R12, R11 ;  /* 0x0000000c0d0e7389 */ /* 0x00006400000c000b */
[----:B01----:R-:W-:Y:S01]  /*2aa20*/  ENDCOLLECTIVE ;  /* 0x000000000000791b */ /* 0x003fe20003800000 */
.L_x_1035:
[----:B------:R-:W-:Y:S02]  /*2aa30*/  IMAD.MOV.U32 R13, RZ, RZ, R5 ;  /* 0x000000ffff0d7224 */ /* 0x000fe400078e0005 */
[----:B------:R-:W-:Y:S02]  /*2aa40*/  IMAD.MOV.U32 R12, RZ, RZ, 0x5 ;  /* 0x00000005ff0c7424 */ /* 0x000fe400078e00ff */
[----:B------:R-:W-:-:S07]  /*2aa50*/  IMAD.MOV.U32 R3, RZ, RZ, R14 ;  /* 0x000000ffff037224 */ /* 0x000fce00078e000e */
[----:B------:R-:W-:Y:S05]  /*2aa60*/  WARPSYNC.COLLECTIVE R15, `(.L_x_1036) ;  /* 0x000000000f087348 */ /* 0x000fea0003c00000 */
[----:B------:R0:W1:Y:S02]  /*2aa70*/  SHFL.IDX P6, R14, R13, R12, R11 ;  /* 0x0000000c0d0e7389 */ /* 0x00006400000c000b */
[----:B01----:R-:W-:Y:S01]  /*2aa80*/  ENDCOLLECTIVE ;  /* 0x000000000000791b */ /* 0x003fe20003800000 */
.L_x_1036:
        /* <DEDUP_REMOVED lines=17> */
.L_x_1037:
[----:B------:R-:W-:Y:S01]  /*2aba0*/  IMAD.MOV.U32 R13, RZ, RZ, R5 ;  /* 0x000000ffff0d7224 */ /* 0x000fe200078e0005 */
[----:B------:R-:W-:Y:S01]  /*2abb0*/  MOV R12, 0x6 ;  /* 0x00000006000c7802 */ /* 0x000fe20000000f00 */
[----:B------:R-:W-:-:S07]  /*2abc0*/  IMAD.MOV.U32 R3, RZ, RZ, R14 ;  /* 0x000000ffff037224 */ /* 0x000fce00078e000e */
[----:B------:R-:W-:Y:S05]  /*2abd0*/  WARPSYNC.COLLECTIVE R15, `(.L_x_1038) ;  /* 0x000000000f087348 */ /* 0x000fea0003c00000 */
[----:B------:R0:W1:Y:S02]  /*2abe0*/  SHFL.IDX P6, R14, R13, R12, R11 ;  /* 0x0000000c0d0e7389 */ /* 0x00006400000c000b */
[----:B01----:R-:W-:Y:S01]  /*2abf0*/  ENDCOLLECTIVE ;  /* 0x000000000000791b */ /* 0x003fe20003800000 */
.L_x_1038:
        /* <DEDUP_REMOVED lines=10> */
[----:B------:R0:W-:Y:S01]  /*2aca0*/  @!P3 LDGSTS.E.BYPASS.LTC128B.128 [R9+0x26c00], desc[UR36][R2.64+0x80], !P1 ;  /* 0x26c000800209bfae */ /* 0x0001e2000c901d64 */
[----:B------:R-:W-:Y:S01]  /*2acb0*/  ISETP.GE.AND P3, PT, R7, R6, PT ;  /* 0x000000060700720c */ /* 0x000fe20003f66270 */
[----:B0-----:R-:W-:-:S12]  /*2acc0*/  IMAD.MOV.U32 R2, RZ, RZ, R14 ;  /* 0x000000ffff027224 */ /* 0x001fd800078e000e */
[----:B------:R-:W-:Y:S05]  /*2acd0*/  WARPSYNC.COLLECTIVE R15, `(.L_x_1039) ;  /* 0x000000000f087348 */ /* 0x000fea0003c00000 */
[----:B------:R0:W1:Y:S02]  /*2ace0*/  SHFL.IDX P6, R14, R13, R12, R11 ;  /* 0x0000000c0d0e7389 */ /* 0x00006400000c000b */
[----:B01----:R-:W-:Y:S01]  /*2acf0*/  ENDCOLLECTIVE ;  /* 0x000000000000791b */ /* 0x003fe20003800000 */
.L_x_1039:
[----:B------:R-:W-:Y:S02]  /*2ad00*/  IMAD.MOV.U32 R13, RZ, RZ, R5 ;  /* 0x000000ffff0d7224 */ /* 0x000fe400078e0005 */
[----:B------:R-:W-:Y:S02]  /*2ad10*/  IMAD.MOV.U32 R12, RZ, RZ, 0x7 ;  /* 0x00000007ff0c7424 */ /* 0x000fe400078e00ff */
[----:B------:R-:W-:-:S07]  /*2ad20*/  IMAD.MOV.U32 R3, RZ, RZ, R14 ;  /* 0x000000ffff037224 */ /* 0x000fce00078e000e */
[----:B------:R-:W-:Y:S05]  /*2ad30*/  WARPSYNC.COLLECTIVE R15, `(.L_x_1040) ;  /* 0x000000000f087348 */ /* 0x000fea0003c00000 */
[----:B------:R0:W1:Y:S02]  /*2ad40*/  SHFL.IDX P6, R14, R13, R12, R11 ;  /* 0x0000000c0d0e7389 */ /* 0x00006400000c000b */
[----:B01----:R-:W-:Y:S01]  /*2ad50*/  ENDCOLLECTIVE ;  /* 0x000000000000791b */ /* 0x003fe20003800000 */
.L_x_1040:
[----:B------:R-:W-:-:S05]  /*2ad60*/  @!P3 IADD3 R3, P2, R34, R3, RZ ;  /* 0x000000032203b210 */ /* 0x000fca0007f5e0ff */
[----:B------:R-:W-:-:S05]  /*2ad70*/  @!P3 IMAD.X R2, RZ, RZ, R2, P2 ;  /* 0x000000ffff02b224 */ /* 0x000fca00010e0602 */
[----:B------:R-:W-:Y:S01]  /*2ad80*/  @!P3 LOP3.LUT R3, R3, R2, RZ, 0x3c, !PT ;  /* 0x000000020303b212 */ /* 0x000fe200078e3cff */
[----:B------:R-:W-:-:S03]  /*2ad90*/  IMAD.MOV.U32 R13, RZ, RZ, R0 ;  /* 0x000000ffff0d7224 */ /* 0x000fc600078e0000 */
[----:B------:R-:W-:-:S04]  /*2ada0*/  @!P3 LOP3.LUT R2, R3, R2, RZ, 0x3c, !PT ;  /* 0x000000020302b212 */ /* 0x000fc800078e3cff */
[----:B------:R-:W-:Y:S02]  /*2adb0*/  @!P3 LOP3.LUT R3, R3, R2, RZ, 0x3c, !PT ;  /* 0x000000020303b212 */ /* 0x000fe400078e3cff */
[----:B------:R-:W-:-:S07]  /*2adc0*/  MOV R5, R14 ;  /* 0x0000000e00057202 */ /* 0x000fce0000000f00 */
[----:B------:R-:W-:Y:S05]  /*2add0*/  WARPSYNC.COLLECTIVE R15, `(.L_x_1041) ;  /* 0x000000000f087348 */ /* 0x000fea0003c00000 */
[----:B------:R0:W1:Y:S02]  /*2ade0*/  SHFL.IDX P6, R14, R13, R12, R11 ;  /* 0x0000000c0d0e7389 */ /* 0x00006400000c000b */
[----:B01----:R-:W-:Y:S01]  /*2adf0*/  ENDCOLLECTIVE ;  /* 0x000000000000791b */ /* 0x003fe20003800000 */
.L_x_1041:
[----:B------:R-:W-:Y:S01]  /*2ae00*/  @!PT LDS RZ, [RZ] ;  /* 0x00000000fffff984 */ /* 0x000fe20000000800 */
[----:B------:R-:W-:Y:S01]  /*2ae10*/  @!PT LDS RZ, [RZ] ;  /* 0x00000000fffff984 */ /* 0x000fe20000000800 */
[----:B------:R-:W-:Y:S01]  /*2ae20*/  @!PT LDS RZ, [RZ] ;  /* 0x00000000fffff984 */ /* 0x000fe20000000800 */
[----:B------:R0:W-:Y:S04]  /*2ae30*/  @!P3 LDGSTS.E.BYPASS.LTC128B.128 [R9+0x23400], desc[UR36][R2.64], !P0 ;  /* 0x234000000209bfae */ /* 0x0001e8000c101d64 */
[----:B------:R0:W-:Y:S01]  /*2ae40*/  @!P3 LDGSTS.E.BYPASS.LTC128B.128 [R9+0x27400], desc[UR36][R2.64+0x80], !P1 ;  /* 0x274000800209bfae */ /* 0x0001e2000c901d64 */
[----:B------:R-:W-:Y:S01]  /*2ae50*/  IMAD.MOV.U32 R0, RZ, RZ, R14 ;  /* 0x000000ffff007224 */ /* 0x000fe200078e000e */
[----:B------:R-:W-:Y:S06]  /*2ae60*/  BRA `(.L_x_1042) ;  /* 0xffffff68006c7947 */ /* 0x000fec000383ffff */
.L_x_766:
[----:B0-----:R0:W1:Y:S02]  /*2ae70*/  SYNCS.PHASECHK.TRANS64.TRYWAIT P0, [R23+URZ+0x38820], R0 ;  /* 0x03882000170075a7 */ /* 0x001064000800017f */
[----:B-1----:R-:W-:Y:S05]  /*2ae80*/  @!P0 NANOSLEEP.SYNCS 0x989680 ;  /* 0x009896800000895d */ /* 0x002fea0003900000 */
[----:B------:R-:W1:Y:S02]  /*2ae90*/  @!P0 SYNCS.PHASECHK.TRANS64 P0, [R23+URZ+0x38820], R0 ;  /* 0x03882000170085a7 */ /* 0x000e64000800007f */
[----:B-1----:R-:W-:Y:S05]  /*2aea0*/  @!P0 BRA `(.L_x_766) ;  /* 0xfffffffc00f08947 */ /* 0x002fea000383ffff */
[----:B------:R-:W-:Y:S05]  /*2aeb0*/  BRA `(.L_x_1043) ;  /* 0xffffff6800dc7947 */ /* 0x000fea000383ffff */
.L_x_770:
[----:B0-----:R0:W1:Y:S02]  /*2aec0*/  SYNCS.PHASECHK.TRANS64.TRYWAIT P0, [R0+URZ+0x38880], R21 ;  /* 0x03888015000075a7 */ /* 0x001064000800017f */
[----:B-1----:R-:W-:Y:S05]  /*2aed0*/  @!P0 NANOSLEEP.SYNCS 0x989680 ;  /* 0x009896800000895d */ /* 0x002fea0003900000 */
[----:B------:R-:W1:Y:S02]  /*2aee0*/  @!P0 SYNCS.PHASECHK.TRANS64 P0, [R0+URZ+0x38880], R21 ;  /* 0x03888015000085a7 */ /* 0x000e64000800007f */
[----:B-1----:R-:W-:Y:S05]  /*2aef0*/  @!P0 BRA `(.L_x_770) ;  /* 0xfffffffc00f08947 */ /* 0x002fea000383ffff */
[----:B------:R-:W-:Y:S05]  /*2af00*/  BRA `(.L_x_1044) ;  /* 0xffffff6c00947947 */ /* 0x000fea000383ffff */
.L_x_771:
[----:B------:R-:W-:Y:S01]  /*2af10*/  BSSY B0, `(.L_x_1045) ;  /* 0x0000008000007945 */ /* 0x000fe20003800000 */
[----:B------:R-:W-:Y:S01]  /*2af20*/  IMAD.MOV.U32 R13, RZ, RZ, R7 ;  /* 0x000000ffff0d7224 */ /* 0x000fe200078e0007 */
[----:B------:R-:W-:Y:S01]  /*2af30*/  MOV R12, RZ ;  /* 0x000000ff000c7202 */ /* 0x000fe20000000f00 */
[----:B------:R-:W-:Y:S02]  /*2af40*/  IMAD.MOV.U32 R11, RZ, RZ, 0x181f ;  /* 0x0000181fff0b7424 */ /* 0x000fe400078e00ff */
[----:B------:R-:W-:-:S07]  /*2af50*/  IMAD.MOV.U32 R15, RZ, RZ, -0x1 ;  /* 0xffffffffff0f7424 */ /* 0x000fce00078e00ff */
[----:B0-----:R-:W-:Y:S05]  /*2af60*/  WARPSYNC.COLLECTIVE R15, `(.L_x_1046) ;  /* 0x000000000f087348 */ /* 0x001fea0003c00000 */
[----:B------:R1:W2:Y:S02]  /*2af70*/  SHFL.IDX P6, R14, R13, R12, R11 ;  /* 0x0000000c0d0e7389 */ /* 0x0002a400000c000b */
[----:B012---:R-:W-:Y:S01]  /*2af80*/  ENDCOLLECTIVE ;  /* 0x000000000000791b */ /* 0x007fe20003800000 */
.L_x_1046:
[----:B------:R-:W-:Y:S05]  /*2af90*/  BSYNC B0 ;  /* 0x0000000000007941 */ /* 0x000fea0003800000 */
.L_x_1045:
[----:B------:R-:W-:Y:S01]  /*2afa0*/  MOV R13, R8 ;  /* 0x00000008000d7202 */ /* 0x000fe20000000f00 */
        /* <DEDUP_REMOVED lines=8> */
.L_x_1047:
[----:B------:R-:W-:Y:S01]  /*2b030*/  IMAD.MOV.U32 R13, RZ, RZ, R7 ;  /* 0x000000ffff0d7224 */ /* 0x000fe200078e0007 */
[----:B------:R-:W-:Y:S02]  /*2b040*/  MOV R12, 0x1 ;  /* 0x00000001000c7802 */ /* 0x000fe40000000f00 */
[----:B------:R-:W-:-:S07]  /*2b050*/  MOV R2, R14 ;  /* 0x0000000e00027202 */ /* 0x000fce0000000f00 */
[----:B------:R-:W-:Y:S05]  /*2b060*/  WARPSYNC.COLLECTIVE R15, `(.L_x_1048) ;  /* 0x000000000f087348 */ /* 0x000fea0003c00000 */
[----:B------:R0:W1:Y:S02]  /*2b070*/  SHFL.IDX P6, R14, R13, R12, R11 ;  /* 0x0000000c0d0e7389 */ /* 0x00006400000c000b */
[----:B01----:R-:W-:Y:S01]  /*2b080*/  ENDCOLLECTIVE ;  /* 0x000000000000791b */ /* 0x003fe20003800000 */
.L_x_1048:
        /* <DEDUP_REMOVED lines=12> */
.L_x_1049:
[----:B------:R-:W-:Y:S02]  /*2b150*/  IMAD.MOV.U32 R13, RZ, RZ, R7 ;  /* 0x000000ffff0d7224 */ /* 0x000fe400078e0007 */
[----:B------:R-:W-:Y:S02]  /*2b160*/  IMAD.MOV.U32 R12, RZ, RZ, 0x2 ;  /* 0x00000002ff0c7424 */ /* 0x000fe400078e00ff */
[----:B------:R-:W-:-:S07]  /*2b170*/  IMAD.MOV.U32 R2, RZ, RZ, R14 ;  /* 0x000000ffff027224 */ /* 0x000fce00078e000e */
[----:B------:R-:W-:Y:S05]  /*2b180*/  WARPSYNC.COLLECTIVE R15, `(.L_x_1050) ;  /* 0x000000000f087348 */ /* 0x000fea0003c00000 */
[----:B------:R0:W1:Y:S02]  /*2b190*/  SHFL.IDX P6, R14, R13, R12, R11 ;  /* 0x0000000c0d0e7389 */ /* 0x00006400000c000b */
[----:B01----:R-:W-:Y:S01]  /*2b1a0*/  ENDCOLLECTIVE ;  /* 0x000000000000791b */ /* 0x003fe20003800000 */
.L_x_1050:
[----:B------:R-:W-:-:S04]  /*2b1b0*/  IADD3 R2, P0, R34, R2, RZ ;  /* 0x0000000222027210 */ /* 0x000fc80007f1e0ff */
[----:B------:R-:W-:-:S05]  /*2b1c0*/  IADD3.X R3, RZ, R3, RZ, P0, !PT ;  /* 0x00000003ff037210 */ /* 0x000fca00007fe4ff */
[----:B------:R-:W-:Y:S01]  /*2b1d0*/  @!PT LDS RZ, [RZ] ;  /* 0x00000000fffff984 */ /* 0x000fe20000000800 */
[----:B------:R-:W-:Y:S01]  /*2b1e0*/  @!PT LDS RZ, [RZ] ;  /* 0x00000000fffff984 */ /* 0x000fe20000000800 */
[----:B------:R-:W-:Y:S01]  /*2b1f0*/  @!PT LDS RZ, [RZ] ;  /* 0x00000000fffff984 */ /* 0x000fe20000000800 */
[----:B------:R-:W-:Y:S01]  /*2b200*/  LDGSTS.E.BYPASS.LTC128B.128 [R4+0x10c00], desc[UR36][R2.64], !P3 ;  /* 0x10c0000002047fae */ /* 0x000fe2000d901d64 */
[----:B------:R-:W-:-:S03]  /*2b210*/  MOV R13, R8 ;  /* 0x00000008000d7202 */ /* 0x000fc60000000f00 */
[----:B------:R0:W-:Y:S02]  /*2b220*/  LDGSTS.E.BYPASS.LTC128B.128 [R4+0x14c00], desc[UR36][R2.64+0x80], !P2 ;  /* 0x14c0008002047fae */ /* 0x0001e4000d101d64 */
[----:B0-----:R-:W-:-:S07]  /*2b230*/  IMAD.MOV.U32 R3, RZ, RZ, R14 ;  /* 0x000000ffff037224 */ /* 0x001fce00078e000e */
[----:B------:R-:W-:Y:S05]  /*2b240*/  WARPSYNC.COLLECTIVE R15, `(.L_x_1051) ;  /* 0x000000000f087348 */ /* 0x000fea0003c00000 */
[----:B------:R0:W1:Y:S02]  /*2b250*/  SHFL.IDX P6, R14, R13, R12, R11 ;  /* 0x0000000c0d0e7389 */ /* 0x00006400000c000b */
[----:B01----:R-:W-:Y:S01]  /*2b260*/  ENDCOLLECTIVE ;  /* 0x000000000000791b */ /* 0x003fe20003800000 */
.L_x_1051:
[----:B------:R-:W-:Y:S01]  /*2b270*/  IMAD.MOV.U32 R13, RZ, RZ, R7 ;  /* 0x000000ffff0d7224 */ /* 0x000fe200078e0007 */
[----:B------:R-:W-:Y:S01]  /*2b280*/  MOV R12, 0x3 ;  /* 0x00000003000c7802 */ /* 0x000fe20000000f00 */
[----:B------:R-:W-:-:S07]  /*2b290*/  IMAD.MOV.U32 R2, RZ, RZ, R14 ;  /* 0x000000ffff027224 */ /* 0x000fce00078e000e */
[----:B------:R-:W-:Y:S05]  /*2b2a0*/  WARPSYNC.COLLECTIVE R15, `(.L_x_1052) ;  /* 0x000000000f087348 */ /* 0x000fea0003c00000 */
[----:B------:R0:W1:Y:S02]  /*2b2b0*/  SHFL.IDX P6, R14, R13, R12, R11 ;  /* 0x0000000c0d0e7389 */ /* 0x00006400000c000b */
[----:B01----:R-:W-:Y:S01]  /*2b2c0*/  ENDCOLLECTIVE ;  /* 0x000000000000791b */ /* 0x003fe20003800000 */
.L_x_1052:
        /* <DEDUP_REMOVED lines=12> */
.L_x_1053:
[----:B------:R-:W-:Y:S02]  /*2b390*/  IMAD.MOV.U32 R13, RZ, RZ, R7 ;  /* 0x000000ffff0d7224 */ /* 0x000fe400078e0007 */
[----:B------:R-:W-:Y:S02]  /*2b3a0*/  IMAD.MOV.U32 R12, RZ, RZ, 0x4 ;  /* 0x00000004ff0c7424 */ /* 0x000fe400078e00ff */
[----:B------:R-:W-:-:S07]  /*2b3b0*/  IMAD.MOV.U32 R2, RZ, RZ, R14 ;  /* 0x000000ffff027224 */ /* 0x000fce00078e000e */
[----:B------:R-:W-:Y:S05]  /*2b3c0*/  WARPSYNC.COLLECTIVE R15, `(.L_x_1054) ;  /* 0x000000000f087348 */ /* 0x000fea0003c00000 */
[----:B------:R0:W1:Y:S02]  /*2b3d0*/  SHFL.IDX P6, R14, R13, R12, R11 ;  /* 0x0000000c0d0e7389 */ /* 0x00006400000c000b */
[----:B01----:R-:W-:Y:S01]  /*2b3e0*/  ENDCOLLECTIVE ;  /* 0x000000000000791b */ /* 0x003fe20003800000 */
.L_x_1054:
        /* <DEDUP_REMOVED lines=12> */
.L_x_1055:
[----:B------:R-:W-:Y:S01]  /*2b4b0*/  IMAD.MOV.U32 R13, RZ, RZ, R7 ;  /* 0x000000ffff0d7224 */ /* 0x000fe200078e0007 */
[----:B------:R-:W-:Y:S01]  /*2b4c0*/  MOV R12, 0x5 ;  /* 0x00000005000c7802 */ /* 0x000fe20000000f00 */
[----:B------:R-:W-:-:S07]  /*2b4d0*/  IMAD.MOV.U32 R2, RZ, RZ, R14 ;  /* 0x000000ffff027224 */ /* 0x000fce00078e000e */
[----:B------:R-:W-:Y:S05]  /*2b4e0*/  WARPSYNC.COLLECTIVE R15, `(.L_x_1056) ;  /* 0x000000000f087348 */ /* 0x000fea0003c00000 */
[----:B------:R0:W1:Y:S02]  /*2b4f0*/  SHFL.IDX P6, R14, R13, R12, R11 ;  /* 0x0000000c0d0e7389 */ /* 0x00006400000c000b */
[----:B01----:R-:W-:Y:S01]  /*2b500*/  ENDCOLLECTIVE ;  /* 0x000000000000791b */ /* 0x003fe20003800000 */
.L_x_1056:
        /* <DEDUP_REMOVED lines=12> */
.L_x_1057:
[----:B------:R-:W-:Y:S02]  /*2b5d0*/  IMAD.MOV.U32 R13, RZ, RZ, R7 ;  /* 0x000000ffff0d7224 */ /* 0x000fe400078e0007 */
[----:B------:R-:W-:Y:S02]  /*2b5e0*/  IMAD.MOV.U32 R12, RZ, RZ, 0x6 ;  /* 0x00000006ff0c7424 */ /* 0x000fe400078e00ff */
[----:B------:R-:W-:-:S07]  /*2b5f0*/  IMAD.MOV.U32 R2, RZ, RZ, R14 ;  /* 0x000000ffff027224 */ /* 0x000fce00078e000e */
[----:B------:R-:W-:Y:S05]  /*2b600*/  WARPSYNC.COLLECTIVE R15, `(.L_x_1058) ;  /* 0x000000000f087348 */ /* 0x000fea0003c00000 */
[----:B------:R0:W1:Y:S02]  /*2b610*/  SHFL.IDX P6, R14, R13, R12, R11 ;  /* 0x0000000c0d0e7389 */ /* 0x00006400000c000b */
[----:B01----:R-:W-:Y:S01]  /*2b620*/  ENDCOLLECTIVE ;  /* 0x000000000000791b */ /* 0x003fe20003800000 */
.L_x_1058:
        /* <DEDUP_REMOVED lines=12> */
.L_x_1059:
[----:B------:R-:W-:Y:S01]  /*2b6f0*/  IMAD.MOV.U32 R13, RZ, RZ, R7 ;  /* 0x000000ffff0d7224 */ /* 0x000fe200078e0007 */
[----:B------:R-:W-:Y:S01]  /*2b700*/  MOV R12, 0x7 ;  /* 0x00000007000c7802 */ /* 0x000fe20000000f00 */
[----:B------:R-:W-:-:S07]  /*2b710*/  IMAD.MOV.U32 R2, RZ, RZ, R14 ;  /* 0x000000ffff027224 */ /* 0x000fce00078e000e */
[----:B------:R-:W-:Y:S05]  /*2b720*/  WARPSYNC.COLLECTIVE R15, `(.L_x_1060) ;  /* 0x000000000f087348 */ /* 0x000fea0003c00000 */
[----:B------:R0:W1:Y:S02]  /*2b730*/  SHFL.IDX P6, R14, R13, R12, R11 ;  /* 0x0000000c0d0e7389 */ /* 0x00006400000c000b */
[----:B01----:R-:W-:Y:S01]  /*2b740*/  ENDCOLLECTIVE ;  /* 0x000000000000791b */ /* 0x003fe20003800000 */
.L_x_1060:
        /* <DEDUP_REMOVED lines=12> */
.L_x_1061:
[----:B------:R-:W-:Y:S01]  /*2b810*/  IMAD.MOV.U32 R2, RZ, RZ, R14 ;  /* 0x000000ffff027224 */ /* 0x000fe200078e000e */
[----:B------:R-:W-:Y:S06]  /*2b820*/  BRA `(.L_x_1062) ;  /* 0xffffff6800707947 */ /* 0x000fec000383ffff */
.L_x_776:
[----:B----4-:R4:W0:Y:S02]  /*2b830*/  SYNCS.PHASECHK.TRANS64.TRYWAIT P0, [R0+URZ+0x38840], R21 ;  /* 0x03884015000075a7 */ /* 0x010824000800017f */
[----:B0-----:R-:W-:Y:S05]  /*2b840*/  @!P0 NANOSLEEP.SYNCS 0x989680 ;  /* 0x009896800000895d */ /* 0x001fea0003900000 */
[----:B------:R-:W0:Y:S02]  /*2b850*/  @!P0 SYNCS.PHASECHK.TRANS64 P0, [R0+URZ+0x38840], R21 ;  /* 0x03884015000085a7 */ /* 0x000e24000800007f */
[----:B0-----:R-:W-:Y:S05]  /*2b860*/  @!P0 BRA `(.L_x_776) ;  /* 0xfffffffc00f08947 */ /* 0x001fea000383ffff */
[----:B------:R-:W-:Y:S05]  /*2b870*/  BRA `(.L_x_1063) ;  /* 0xffffff6800c07947 */ /* 0x000fea000383ffff */
.L_x_777:
[----:B------:R-:W-:Y:S01]  /*2b880*/  BSSY B0, `(.L_x_1064) ;  /* 0x0000008000007945 */ /* 0x000fe20003800000 */
[----:B------:R-:W-:Y:S01]  /*2b890*/  MOV R13, R5 ;  /* 0x00000005000d7202 */ /* 0x000fe20000000f00 */
[----:B------:R-:W-:Y:S02]  /*2b8a0*/  IMAD.MOV.U32 R12, RZ, RZ, RZ ;  /* 0x000000ffff0c7224 */ /* 0x000fe400078e00ff */
[----:B------:R-:W-:Y:S02]  /*2b8b0*/  IMAD.MOV.U32 R11, RZ, RZ, 0x181f ;  /* 0x0000181fff0b7424 */ /* 0x000fe400078e00ff */
[----:B------:R-:W-:-:S07]  /*2b8c0*/  IMAD.MOV.U32 R15, RZ, RZ, -0x1 ;  /* 0xffffffffff0f7424 */ /* 0x000fce00078e00ff */
[----:B0--34-:R-:W-:Y:S05]  /*2b8d0*/  WARPSYNC.COLLECTIVE R15, `(.L_x_1065) ;  /* 0x000000000f087348 */ /* 0x019fea0003c00000 */
[----:B------:R1:W2:Y:S02]  /*2b8e0*/  SHFL.IDX P6, R14, R13, R12, R11 ;  /* 0x0000000c0d0e7389 */ /* 0x0002a400000c000b */
[----:B01234-:R-:W-:Y:S01]  /*2b8f0*/  ENDCOLLECTIVE ;  /* 0x000000000000791b */ /* 0x01ffe20003800000 */
.L_x_1065:
[----:B------:R-:W-:Y:S05]  /*2b900*/  BSYNC B0 ;  /* 0x0000000000007941 */ /* 0x000fea0003800000 */
.L_x_1064:
        /* <DEDUP_REMOVED lines=8> */
.L_x_1066:
[----:B------:R-:W-:Y:S01]  /*2b990*/  IMAD.MOV.U32 R13, RZ, RZ, R5 ;  /* 0x000000ffff0d7224 */ /* 0x000fe200078e0005 */
[----:B------:R-:W-:Y:S01]  /*2b9a0*/  MOV R12, 0x1 ;  /* 0x00000001000c7802 */ /* 0x000fe20000000f00 */
[----:B------:R-:W-:-:S07]  /*2b9b0*/  IMAD.MOV.U32 R2, RZ, RZ, R14 ;  /* 0x000000ffff027224 */ /* 0x000fce00078e000e */
[----:B------:R-:W-:Y:S05]  /*2b9c0*/  WARPSYNC.COLLECTIVE R15, `(.L_x_1067) ;  /* 0x000000000f087348 */ /* 0x000fea0003c00000 */
[----:B------:R0:W1:Y:S02]  /*2b9d0*/  SHFL.IDX P6, R14, R13, R12, R11 ;  /* 0x0000000c0d0e7389 */ /* 0x00006400000c000b */
[----:B01----:R-:W-:Y:S01]  /*2b9e0*/  ENDCOLLECTIVE ;  /* 0x000000000000791b */ /* 0x003fe20003800000 */
.L_x_1067:
        /* <DEDUP_REMOVED lines=12> */
.L_x_1068:
[----:B------:R-:W-:Y:S02]  /*2bab0*/  IMAD.MOV.U32 R13, RZ, RZ, R5 ;  /* 0x000000ffff0d7224 */ /* 0x000fe400078e0005 */
[----:B------:R-:W-:Y:S02]  /*2bac0*/  IMAD.MOV.U32 R12, RZ, RZ, 0x2 ;  /* 0x00000002ff0c7424 */ /* 0x000fe400078e00ff */
[----:B------:R-:W-:-:S07]  /*2bad0*/  IMAD.MOV.U32 R2, RZ, RZ, R14 ;  /* 0x000000ffff027224 */ /* 0x000fce00078e000e */
[----:B------:R-:W-:Y:S05]  /*2bae0*/  WARPSYNC.COLLECTIVE R15, `(.L_x_1069) ;  /* 0x000000000f087348 */ /* 0x000fea0003c00000 */
[----:B------:R0:W1:Y:S02]  /*2baf0*/  SHFL.IDX P6, R14, R13, R12, R11 ;  /* 0x0000000c0d0e7389 */ /* 0x00006400000c000b */
[----:B01----:R-:W-:Y:S01]  /*2bb00*/  ENDCOLLECTIVE ;  /* 0x000000000000791b */ /* 0x003fe20003800000 */
.L_x_1069:
        /* <DEDUP_REMOVED lines=12> */
.L_x_1070:
[----:B------:R-:W-:Y:S01]  /*2bbd0*/  IMAD.MOV.U32 R13, RZ, RZ, R5 ;  /* 0x000000ffff0d7224 */ /* 0x000fe200078e0005 */
[----:B------:R-:W-:Y:S01]  /*2bbe0*/  MOV R12, 0x3 ;  /* 0x00000003000c7802 */ /* 0x000fe20000000f00 */
[----:B------:R-:W-:-:S07]  /*2bbf0*/  IMAD.MOV.U32 R2, RZ, RZ, R14 ;  /* 0x000000ffff027224 */ /* 0x000fce00078e000e */
[----:B------:R-:W-:Y:S05]  /*2bc00*/  WARPSYNC.COLLECTIVE R15, `(.L_x_1071) ;  /* 0x000000000f087348 */ /* 0x000fea0003c00000 */
[----:B------:R0:W1:Y:S02]  /*2bc10*/  SHFL.IDX P6, R14, R13, R12, R11 ;  /* 0x0000000c0d0e7389 */ /* 0x00006400000c000b */
[----:B01----:R-:W-:Y:S01]  /*2bc20*/  ENDCOLLECTIVE ;  /* 0x000000000000791b */ /* 0x003fe20003800000 */
.L_x_1071:
        /* <DEDUP_REMOVED lines=12> */
.L_x_1072:
[----:B------:R-:W-:Y:S02]  /*2bcf0*/  IMAD.MOV.U32 R13, RZ, RZ, R5 ;  /* 0x000000ffff0d7224 */ /* 0x000fe400078e0005 */
[----:B------:R-:W-:Y:S02]  /*2bd00*/  IMAD.MOV.U32 R12, RZ, RZ, 0x4 ;  /* 0x00000004ff0c7424 */ /* 0x000fe400078e00ff */
[----:B------:R-:W-:-:S07]  /*2bd10*/  IMAD.MOV.U32 R2, RZ, RZ, R14 ;  /* 0x000000ffff027224 */ /* 0x000fce00078e000e */
[----:B------:R-:W-:Y:S05]  /*2bd20*/  WARPSYNC.COLLECTIVE R15, `(.L_x_1073) ;  /* 0x000000000f087348 */ /* 0x000fea0003c00000 */
[----:B------:R0:W1:Y:S02]  /*2bd30*/  SHFL.IDX P6, R14, R13, R12, R11 ;  /* 0x0000000c0d0e7389 */ /* 0x00006400000c000b */
[----:B01----:R-:W-:Y:S01]  /*2bd40*/  ENDCOLLECTIVE ;  /* 0x000000000000791b */ /* 0x003fe20003800000 */
.L_x_1073:
        /* <DEDUP_REMOVED lines=12> */
.L_x_1074:
[----:B------:R-:W-:Y:S01]  /*2be10*/  IMAD.MOV.U32 R13, RZ, RZ, R5 ;  /* 0x000000ffff0d7224 */ /* 0x000fe200078e0005 */
[----:B------:R-:W-:Y:S01]  /*2be20*/  MOV R12, 0x5 ;  /* 0x00000005000c7802 */ /* 0x000fe20000000f00 */
[----:B------:R-:W-:-:S07]  /*2be30*/  IMAD.MOV.U32 R2, RZ, RZ, R14 ;  /* 0x000000ffff027224 */ /* 0x000fce00078e000e */
[----:B------:R-:W-:Y:S05]  /*2be40*/  WARPSYNC.COLLECTIVE R15, `(.L_x_1075) ;  /* 0x000000000f087348 */ /* 0x000fea0003c00000 */
[----:B------:R0:W1:Y:S02]  /*2be50*/  SHFL.IDX P6, R14, R13, R12, R11 ;  /* 0x0000000c0d0e7389 */ /* 0x00006400000c000b */
[----:B01----:R-:W-:Y:S01]  /*2be60*/  ENDCOLLECTIVE ;  /* 0x000000000000791b */ /* 0x003fe20003800000 */
.L_x_1075:
        /* <DEDUP_REMOVED lines=12> */
.L_x_1076:
[----:B------:R-:W-:Y:S02]  /*2bf30*/  IMAD.MOV.U32 R13, RZ, RZ, R5 ;  /* 0x000000ffff0d7224 */ /* 0x000fe400078e0005 */
[----:B------:R-:W-:Y:S02]  /*2bf40*/  IMAD.MOV.U32 R12, RZ, RZ, 0x6 ;  /* 0x00000006ff0c7424 */ /* 0x000fe400078e00ff */
[----:B------:R-:W-:-:S07]  /*2bf50*/  IMAD.MOV.U32 R2, RZ, RZ, R14 ;  /* 0x000000ffff027224 */ /* 0x000fce00078e000e */
[----:B------:R-:W-:Y:S05]  /*2bf60*/  WARPSYNC.COLLECTIVE R15, `(.L_x_1077) ;  /* 0x000000000f087348 */ /* 0x000fea0003c00000 */
[----:B------:R0:W1:Y:S02]  /*2bf70*/  SHFL.IDX P6, R14, R13, R12, R11 ;  /* 0x0000000c0d0e7389 */ /* 0x00006400000c000b */
[----:B01----:R-:W-:Y:S01]  /*2bf80*/  ENDCOLLECTIVE ;  /* 0x000000000000791b */ /* 0x003fe20003800000 */
.L_x_1077:
        /* <DEDUP_REMOVED lines=12> */
.L_x_1078:
[----:B------:R-:W-:Y:S01]  /*2c050*/  IMAD.MOV.U32 R13, RZ, RZ, R5 ;  /* 0x000000ffff0d7224 */ /* 0x000fe200078e0005 */
[----:B------:R-:W-:Y:S01]  /*2c060*/  MOV R12, 0x7 ;  /* 0x00000007000c7802 */ /* 0x000fe20000000f00 */
[----:B------:R-:W-:-:S07]  /*2c070*/  IMAD.MOV.U32 R2, RZ, RZ, R14 ;  /* 0x000000ffff027224 */ /* 0x000fce00078e000e */
[----:B------:R-:W-:Y:S05]  /*2c080*/  WARPSYNC.COLLECTIVE R15, `(.L_x_1079) ;  /* 0x000000000f087348 */ /* 0x000fea0003c00000 */
[----:B------:R0:W1:Y:S02]  /*2c090*/  SHFL.IDX P6, R14, R13, R12, R11 ;  /* 0x0000000c0d0e7389 */ /* 0x00006400000c000b */
[----:B01----:R-:W-:Y:S01]  /*2c0a0*/  ENDCOLLECTIVE ;  /* 0x000000000000791b */ /* 0x003fe20003800000 */
.L_x_1079:
        /* <DEDUP_REMOVED lines=12> */
.L_x_1080:
[----:B------:R-:W-:Y:S01]  /*2c170*/  IMAD.MOV.U32 R2, RZ, RZ, R14 ;  /* 0x000000ffff027224 */ /* 0x000fe200078e000e */
[----:B------:R-:W-:Y:S06]  /*2c180*/  BRA `(.L_x_1081) ;  /* 0xffffff6400947947 */ /* 0x000fec000383ffff */
.L_x_782:
[----:B0-----:R0:W2:Y:S02]  /*2c190*/  SYNCS.PHASECHK.TRANS64.TRYWAIT P2, [R2+URZ+0x38870], R0 ;  /* 0x03887000020075a7 */ /* 0x0010a4000804017f */
[----:B--2---:R-:W-:Y:S05]  /*2c1a0*/  @!P2 NANOSLEEP.SYNCS 0x989680 ;  /* 0x009896800000a95d */ /* 0x004fea0003900000 */
[----:B------:R-:W2:Y:S02]  /*2c1b0*/  @!P2 SYNCS.PHASECHK.TRANS64 P2, [R2+URZ+0x38870], R0 ;  /* 0x038870000200a5a7 */ /* 0x000ea4000804007f */
[----:B--2---:R-:W-:Y:S05]  /*2c1c0*/  @!P2 BRA `(.L_x_782) ;  /* 0xfffffffc00f0a947 */ /* 0x004fea000383ffff */
[----:B------:R-:W-:Y:S05]  /*2c1d0*/  BRA `(.L_x_1082) ;  /* 0xffffff6400f87947 */ /* 0x000fea000383ffff */
.L_x_784:
[----:B0-----:R0:W2:Y:S02]  /*2c1e0*/  SYNCS.PHASECHK.TRANS64.TRYWAIT P2, [R2+URZ+0x38860], R3 ;  /* 0x03886003020075a7 */ /* 0x0010a4000804017f */
[----:B--2---:R-:W-:Y:S05]  /*2c1f0*/  @!P2 NANOSLEEP.SYNCS 0x989680 ;  /* 0x009896800000a95d */ /* 0x004fea0003900000 */
[----:B------:R-:W2:Y:S02]  /*2c200*/  @!P2 SYNCS.PHASECHK.TRANS64 P2, [R2+URZ+0x38860], R3 ;  /* 0x038860030200a5a7 */ /* 0x000ea4000804007f */
[----:B--2---:R-:W-:Y:S05]  /*2c210*/  @!P2 BRA `(.L_x_784) ;  /* 0xfffffffc00f0a947 */ /* 0x004fea000383ffff */
[----:B------:R-:W-:Y:S05]  /*2c220*/  BRA `(.L_x_1083) ;  /* 0xffffff6800047947 */ /* 0x000fea000383ffff */
.L_x_792:
[----:B0-----:R0:W1:Y:S02]  /*2c230*/  SYNCS.PHASECHK.TRANS64.TRYWAIT P1, [R0+URZ+0x38870], R3 ;  /* 0x03887003000075a7 */ /* 0x001064000802017f */
[----:B-1----:R-:W-:Y:S05]  /*2c240*/  @!P1 NANOSLEEP.SYNCS 0x989680 ;  /* 0x009896800000995d */ /* 0x002fea0003900000 */
[----:B------:R-:W1:Y:S02]  /*2c250*/  @!P1 SYNCS.PHASECHK.TRANS64 P1, [R0+URZ+0x38870], R3 ;  /* 0x03887003000095a7 */ /* 0x000e64000802007f */
[----:B-1----:R-:W-:Y:S05]  /*2c260*/  @!P1 BRA `(.L_x_792) ;  /* 0xfffffffc00f09947 */ /* 0x002fea000383ffff */
[----:B------:R-:W-:Y:S05]  /*2c270*/  BRA `(.L_x_1084) ;  /* 0xffffff7000e87947 */ /* 0x000fea000383ffff */
.L_x_794:
[----:B0-----:R0:W1:Y:S02]  /*2c280*/  SYNCS.PHASECHK.TRANS64.TRYWAIT P1, [R0+URZ+0x38860], R3 ;  /* 0x03886003000075a7 */ /* 0x001064000802017f */
[----:B-1----:R-:W-:Y:S05]  /*2c290*/  @!P1 NANOSLEEP.SYNCS 0x989680 ;  /* 0x009896800000995d */ /* 0x002fea0003900000 */
[----:B------:R-:W1:Y:S02]  /*2c2a0*/  @!P1 SYNCS.PHASECHK.TRANS64 P1, [R0+URZ+0x38860], R3 ;  /* 0x03886003000095a7 */ /* 0x000e64000802007f */
[----:B-1----:R-:W-:Y:S05]  /*2c2b0*/  @!P1 BRA `(.L_x_794) ;  /* 0xfffffffc00f09947 */ /* 0x002fea000383ffff */
[----:B------:R-:W-:Y:S05]  /*2c2c0*/  BRA `(.L_x_1085) ;  /* 0xffffff7000f07947 */ /* 0x000fea000383ffff */
.L_x_799:
[----:B------:R-:W-:Y:S01]  /*2c2d0*/  BSSY B0, `(.L_x_1086) ;  /* 0x0000008000007945 */ /* 0x000fe20003800000 */
[----:B------:R-:W-:Y:S01]  /*2c2e0*/  MOV R13, R16 ;  /* 0x00000010000d7202 */ /* 0x000fe20000000f00 */
[----:B------:R-:W-:Y:S02]  /*2c2f0*/  IMAD.MOV.U32 R12, RZ, RZ, RZ ;  /* 0x000000ffff0c7224 */ /* 0x000fe400078e00ff */
[----:B------:R-:W-:Y:S02]  /*2c300*/  IMAD.MOV.U32 R11, RZ, RZ, 0x1f ;  /* 0x0000001fff0b7424 */ /* 0x000fe400078e00ff */
[----:B------:R-:W-:-:S07]  /*2c310*/  IMAD.MOV.U32 R15, RZ, RZ, -0x1 ;  /* 0xffffffffff0f7424 */ /* 0x000fce00078e00ff */
[----:B------:R-:W-:Y:S05]  /*2c320*/  WARPSYNC.COLLECTIVE R15, `(.L_x_1087) ;  /* 0x000000000f087348 */ /* 0x000fea0003c00000 */
[----:B------:R0:W1:Y:S02]  /*2c330*/  SHFL.IDX P6, R14, R13, R12, R11 ;  /* 0x0000000c0d0e7389 */ /* 0x00006400000c000b */
[----:B01----:R-:W-:Y:S01]  /*2c340*/  ENDCOLLECTIVE ;  /* 0x000000000000791b */ /* 0x003fe20003800000 */
.L_x_1087:
[----:B------:R-:W-:Y:S05]  /*2c350*/  BSYNC B0 ;  /* 0x0000000000007941 */ /* 0x000fea0003800000 */
.L_x_1086:
[----:B------:R-:W-:Y:S01]  /*2c360*/  IMAD.MOV.U32 R13, RZ, RZ, R16 ;  /* 0x000000ffff0d7224 */ /* 0x000fe200078e0010 */
[----:B------:R-:W-:Y:S01]  /*2c370*/  MOV R15, 0xffffffff ;  /* 0xffffffff000f7802 */ /* 0x000fe20000000f00 */
[----:B------:R-:W-:Y:S01]  /*2c380*/  IMAD.MOV.U32 R12, RZ, RZ, 0x1 ;  /* 0x00000001ff0c7424 */ /* 0x000fe200078e00ff */
[----:B------:R-:W-:Y:S01]  /*2c390*/  MOV R0, R14 ;  /* 0x0000000e00007202 */ /* 0x000fe20000000f00 */
[----:B------:R-:W-:Y:S02]  /*2c3a0*/  IMAD.MOV.U32 R11, RZ, RZ, 0x1f ;  /* 0x0000001fff0b7424 */ /* 0x000fe400078e00ff */
[----:B------:R-:W-:-:S07]  /*2c3b0*/  IMAD.IADD R5, R19, 0x1, R8 ;  /* 0x0000000113057824 */ /* 0x000fce00078e0208 */
[----:B------:R-:W-:Y:S05]  /*2c3c0*/  WARPSYNC.COLLECTIVE R15, `(.L_x_1088) ;  /* 0x000000000f087348 */ /* 0x000fea0003c00000 */
[----:B------:R0:W1:Y:S02]  /*2c3d0*/  SHFL.IDX P6, R14, R13, R12, R11 ;  /* 0x0000000c0d0e7389 */ /* 0x00006400000c000b */
[----:B01----:R-:W-:Y:S01]  /*2c3e0*/  ENDCOLLECTIVE ;  /* 0x000000000000791b */ /* 0x003fe20003800000 */
.L_x_1088:
[----:B------:R-:W-:Y:S02]  /*2c3f0*/  ULDC UR4, c[0x0][0xc3c] ;  /* 0x00030f0000047ab9 */ /* 0x000fe40000000800 */
[----:B------:R-:W-:-:S13]  /*2c400*/  ISETP.GE.OR P1, PT, R5, UR4, !P0 ;  /* 0x0000000405007c0c */ /* 0x000fda000c726670 */
[----:B------:R-:W0:Y:S01]  /*2c410*/  @!P1 LDC.64 R2, c[0x0][0xc80] ;  /* 0x00032000ff029b82 */ /* 0x000e220000000a00 */
[----:B------:R-:W-:Y:S02]  /*2c420*/  IMAD.MOV.U32 R11, RZ, RZ, RZ ;  /* 0x000000ffff0b7224 */ /* 0x000fe400078e00ff */
[----:B------:R-:W-:Y:S02]  /*2c430*/  IMAD.MOV.U32 R4, RZ, RZ, R14 ;  /* 0x000000ffff047224 */ /* 0x000fe400078e000e */
[----:B0-----:R-:W-:-:S06]  /*2c440*/  @!P1 IMAD.WIDE R2, R5, 0x4, R2 ;  /* 0x0000000405029825 */ /* 0x001fcc00078e0202 */
[----:B------:R0:W2:Y:S01]  /*2c450*/  @!P1 LDG.E R3, desc[UR36][R2.64] ;  /* 0x0000002402039981 */ /* 0x0000a2000c1e1900 */
[C---:B------:R-:W-:Y:S02]  /*2c460*/  ISETP.GE.U32.AND P2, PT, R8.reuse, 0x2, PT ;  /* 0x000000020800780c */ /* 0x040fe40003f46070 */
[C---:B------:R-:W-:Y:S02]  /*2c470*/  ISETP.GE.U32.AND P3, PT, R8.reuse, 0x4, PT ;  /* 0x000000040800780c */ /* 0x040fe40003f66070 */
[C---:B------:R-:W-:Y:S02]  /*2c480*/  ISETP.GE.U32.AND P4, PT, R8.reuse, 0x8, PT ;  /* 0x000000080800780c */ /* 0x040fe40003f86070 */
[C---:B------:R-:W-:Y:S01]  /*2c490*/  ISETP.GE.U32.AND P5, PT, R8.reuse, 0x10, PT ;  /* 0x000000100800780c */ /* 0x040fe20003fa6070 */
[----:B0-----:R-:W-:Y:S01]  /*2c4a0*/  IMAD.MOV.U32 R2, RZ, RZ, RZ ;  /* 0x000000ffff027224 */ /* 0x001fe200078e00ff */
[----:B--2---:R-:W-:Y:S02]  /*2c4b0*/  @!P1 MOV R2, R3 ;  /* 0x0000000300029202 */ /* 0x004fe40000000f00 */
[----:B------:R-:W-:-:S03]  /*2c4c0*/  ISETP.NE.AND P1, PT, R8, RZ, PT ;  /* 0x000000ff0800720c */ /* 0x000fc60003f25270 */
[----:B------:R-:W-:-:S10]  /*2c4d0*/  IMAD.MOV.U32 R13, RZ, RZ, R2 ;  /* 0x000000ffff0d7224 */ /* 0x000fd400078e0002 */
[----:B------:R-:W-:Y:S05]  /*2c4e0*/  WARPSYNC.COLLECTIVE R15, `(.L_x_1089) ;  /* 0x000000000f087348 */ /* 0x000fea0003c00000 */
[----:B------:R0:W1:Y:S02]  /*2c4f0*/  SHFL.UP P6, R14, R13, R12, R11 ;  /* 0x0400000c0d0e7389 */ /* 0x00006400000c000b */
[----:B01----:R-:W-:Y:S01]  /*2c500*/  ENDCOLLECTIVE ;  /* 0x000000000000791b */ /* 0x003fe20003800000 */
.L_x_1089:
[----:B------:R-:W-:Y:S01]  /*2c510*/  IMAD.MOV.U32 R12, RZ, RZ, 0x2 ;  /* 0x00000002ff0c7424 */ /* 0x000fe200078e00ff */
[----:B------:R-:W-:-:S05]  /*2c520*/  SEL R5, R14, RZ, P1 ;  /* 0x000000ff0e057207 */ /* 0x000fca0000800000 */
[----:B------:R-:W-:-:S05]  /*2c530*/  IMAD.IADD R5, R2, 0x1, R5 ;  /* 0x0000000102057824 */ /* 0x000fca00078e0205 */
[----:B------:R-:W-:-:S07]  /*2c540*/  MOV R13, R5 ;  /* 0x00000005000d7202 */ /* 0x000fce0000000f00 */
[----:B------:R-:W-:Y:S05]  /*2c550*/  WARPSYNC.COLLECTIVE R15, `(.L_x_1090) ;  /* 0x000000000f087348 */ /* 0x000fea0003c00000 */
[----:B------:R0:W1:Y:S02]  /*2c560*/  SHFL.UP P6, R14, R13, R12, R11 ;  /* 0x0400000c0d0e7389 */ /* 0x00006400000c000b */
[----:B01----:R-:W-:Y:S01]  /*2c570*/  ENDCOLLECTIVE ;  /* 0x000000000000791b */ /* 0x003fe20003800000 */
.L_x_1090:
[----:B------:R-:W-:Y:S02]  /*2c580*/  MOV R12, 0x4 ;  /* 0x00000004000c7802 */ /* 0x000fe40000000f00 */
[----:B------:R-:W-:-:S05]  /*2c590*/  SEL R6, R14, RZ, P2 ;  /* 0x000000ff0e067207 */ /* 0x000fca0001000000 */
[----:B------:R-:W-:-:S04]  /*2c5a0*/  IMAD.IADD R6, R5, 0x1, R6 ;  /* 0x0000000105067824 */ /* 0x000fc800078e0206 */
[----:B------:R-:W-:-:S07]  /*2c5b0*/  IMAD.MOV.U32 R13, RZ, RZ, R6 ;  /* 0x000000ffff0d7224 */ /* 0x000fce00078e0006 */
[----:B------:R-:W-:Y:S05]  /*2c5c0*/  WARPSYNC.COLLECTIVE R15, `(.L_x_1091) ;  /* 0x000000000f087348 */ /* 0x000fea0003c00000 */
[----:B------:R0:W1:Y:S02]  /*2c5d0*/  SHFL.UP P6, R14, R13, R12, R11 ;  /* 0x0400000c0d0e7389 */ /* 0x00006400000c000b */
[----:B01----:R-:W-:Y:S01]  /*2c5e0*/  ENDCOLLECTIVE ;  /* 0x000000000000791b */ /* 0x003fe20003800000 */
.L_x_1091:
[----:B------:R-:W-:Y:S01]  /*2c5f0*/  IMAD.MOV.U32 R12, RZ, RZ, 0x8 ;  /* 0x00000008ff0c7424 */ /* 0x000fe200078e00ff */
[----:B------:R-:W-:-:S05]  /*2c600*/  SEL R7, R14, RZ, P3 ;  /* 0x000000ff0e077207 */ /* 0x000fca0001800000 */
[----:B------:R-:W-:-:S04]  /*2c610*/  IMAD.IADD R7, R6, 0x1, R7 ;  /* 0x0000000106077824 */ /* 0x000fc800078e0207 */
[----:B------:R-:W-:-:S07]  /*2c620*/  IMAD.MOV.U32 R13, RZ, RZ, R7 ;  /* 0x000000ffff0d7224 */ /* 0x000fce00078e0007 */
[----:B------:R-:W-:Y:S05]  /*2c630*/  WARPSYNC.COLLECTIVE R15, `(.L_x_1092) ;  /* 0x000000000f087348 */ /* 0x000fea0003c00000 */
[----:B------:R0:W1:Y:S02]  /*2c640*/  SHFL.UP P6, R14, R13, R12, R11 ;  /* 0x0400000c0d0e7389 */ /* 0x00006400000c000b */
[----:B01----:R-:W-:Y:S01]  /*2c650*/  ENDCOLLECTIVE ;  /* 0x000000000000791b */ /* 0x003fe20003800000 */
.L_x_1092:
[----:B------:R-:W-:Y:S01]  /*2c660*/  IMAD.MOV.U32 R12, RZ, RZ, 0x10 ;  /* 0x00000010ff0c7424 */ /* 0x000fe200078e00ff */
[----:B------:R-:W-:-:S04]  /*2c670*/  SEL R14, R14, RZ, P4 ;  /* 0x000000ff0e0e7207 */ /* 0x000fc80002000000 */
[----:B------:R-:W-:-:S05]  /*2c680*/  IADD3 R5, R7, R14, RZ ;  /* 0x0000000e07057210 */ /* 0x000fca0007ffe0ff */
[----:B------:R-:W-:-:S07]  /*2c690*/  IMAD.MOV.U32 R13, RZ, RZ, R5 ;  /* 0x000000ffff0d7224 */ /* 0x000fce00078e0005 */
[----:B------:R-:W-:Y:S05]  /*2c6a0*/  WARPSYNC.COLLECTIVE R15, `(.L_x_1093) ;  /* 0x000000000f087348 */ /* 0x000fea0003c00000 */
[----:B------:R0:W1:Y:S02]  /*2c6b0*/  SHFL.UP P6, R14, R13, R12, R11 ;  /* 0x0400000c0d0e7389 */ /* 0x00006400000c000b */
[----:B01----:R-:W-:Y:S01]  /*2c6c0*/  ENDCOLLECTIVE ;  /* 0x000000000000791b */ /* 0x003fe20003800000 */
.L_x_1093:
[----:B------:R-:W-:Y:S02]  /*2c6d0*/  IMAD.MOV.U32 R12, RZ, RZ, 0x1f ;  /* 0x0000001fff0c7424 */ /* 0x000fe400078e00ff */
[----:B------:R-:W-:Y:S01]  /*2c6e0*/  IMAD.MOV.U32 R11, RZ, RZ, 0x1f ;  /* 0x0000001fff0b7424 */ /* 0x000fe200078e00ff */
[----:B------:R-:W-:-:S05]  /*2c6f0*/  SEL R14, R14, RZ, P5 ;  /* 0x000000ff0e0e7207 */ /* 0x000fca0002800000 */
[----:B------:R-:W-:-:S05]  /*2c700*/  IMAD.IADD R3, R5, 0x1, R14 ;  /* 0x0000000105037824 */ /* 0x000fca00078e020e */
[----:B------:R-:W-:-:S07]  /*2c710*/  MOV R13, R3 ;  /* 0x00000003000d7202 */ /* 0x000fce0000000f00 */
[----:B------:R-:W-:Y:S05]  /*2c720*/  WARPSYNC.COLLECTIVE R15, `(.L_x_1094) ;  /* 0x000000000f087348 */ /* 0x000fea0003c00000 */
[----:B------:R0:W1:Y:S02]  /*2c730*/  SHFL.IDX P6, R14, R13, R12, R11 ;  /* 0x0000000c0d0e7389 */ /* 0x00006400000c000b */
[----:B01----:R-:W-:Y:S01]  /*2c740*/  ENDCOLLECTIVE ;  /* 0x000000000000791b */ /* 0x003fe20003800000 */
.L_x_1094:
[----:B------:R-:W-:Y:S05]  /*2c750*/  BRA `(.L_x_1095) ;  /* 0xffffff7c00207947 */ /* 0x000fea000383ffff */
.L_x_804:
[----:B------:R-:W-:Y:S01]  /*2c760*/  BSSY B0, `(.L_x_1096) ;  /* 0x0000008000007945 */ /* 0x000fe20003800000 */
[----:B-----5:R-:W-:Y:S01]  /*2c770*/  IMAD.MOV.U32 R13, RZ, RZ, R2 ;  /* 0x000000ffff0d7224 */ /* 0x020fe200078e0002 */
[----:B------:R-:W-:Y:S01]  /*2c780*/  MOV R12, 0x1 ;  /* 0x00000001000c7802 */ /* 0x000fe20000000f00 */
[----:B------:R-:W-:Y:S02]  /*2c790*/  IMAD.MOV.U32 R11, RZ, RZ, RZ ;  /* 0x000000ffff0b7224 */ /* 0x000fe400078e00ff */
[----:B------:R-:W-:-:S07]  /*2c7a0*/  IMAD.MOV.U32 R15, RZ, RZ, -0x1 ;  /* 0xffffffffff0f7424 */ /* 0x000fce00078e00ff */
[----:B01----:R-:W-:Y:S05]  /*2c7b0*/  WARPSYNC.COLLECTIVE R15, `(.L_x_1097) ;  /* 0x000000000f087348 */ /* 0x003fea0003c00000 */
[----:B------:R2:W3:Y:S02]  /*2c7c0*/  SHFL.UP P6, R14, R13, R12, R11 ;  /* 0x0400000c0d0e7389 */ /* 0x0004e400000c000b */
[----:B0123--:R-:W-:Y:S01]  /*2c7d0*/  ENDCOLLECTIVE ;  /* 0x000000000000791b */ /* 0x00ffe20003800000 */
.L_x_1097:
[----:B------:R-:W-:Y:S05]  /*2c7e0*/  BSYNC B0 ;  /* 0x0000000000007941 */ /* 0x000fea0003800000 */
.L_x_1096:
[----:B------:R-:W-:Y:S01]  /*2c7f0*/  SEL R13, R14, RZ, P1 ;  /* 0x000000ff0e0d7207 */ /* 0x000fe20000800000 */
[----:B------:R-:W-:Y:S01]  /*2c800*/  IMAD.MOV.U32 R11, RZ, RZ, RZ ;  /* 0x000000ffff0b7224 */ /* 0x000fe200078e00ff */
[----:B------:R-:W-:Y:S01]  /*2c810*/  MOV R12, 0x2 ;  /* 0x00000002000c7802 */ /* 0x000fe20000000f00 */
[----:B------:R-:W-:Y:S02]  /*2c820*/  IMAD.MOV.U32 R15, RZ, RZ, -0x1 ;  /* 0xffffffffff0f7424 */ /* 0x000fe400078e00ff */
[----:B------:R-:W-:-:S07]  /*2c830*/  IMAD.IADD R13, R2, 0x1, R13 ;  /* 0x00000001020d7824 */ /* 0x000fce00078e020d */
[----:B------:R-:W-:Y:S05]  /*2c840*/  WARPSYNC.COLLECTIVE R15, `(.L_x_1098) ;  /* 0x000000000f087348 */ /* 0x000fea0003c00000 */
[----:B------:R0:W1:Y:S02]  /*2c850*/  SHFL.UP P6, R14, R13, R12, R11 ;  /* 0x0400000c0d0e7389 */ /* 0x00006400000c000b */
[----:B01----:R-:W-:Y:S01]  /*2c860*/  ENDCOLLECTIVE ;  /* 0x000000000000791b */ /* 0x003fe20003800000 */
.L_x_1098:
[----:B------:R-:W-:Y:S01]  /*2c870*/  IMAD.MOV.U32 R12, RZ, RZ, 0x4 ;  /* 0x00000004ff0c7424 */ /* 0x000fe200078e00ff */
[----:B------:R-:W-:-:S05]  /*2c880*/  SEL R14, R14, RZ, P2 ;  /* 0x000000ff0e0e7207 */ /* 0x000fca0001000000 */
[----:B------:R-:W-:-:S05]  /*2c890*/  IMAD.IADD R3, R13, 0x1, R14 ;  /* 0x000000010d037824 */ /* 0x000fca00078e020e */
[----:B------:R-:W-:-:S07]  /*2c8a0*/  MOV R13, R3 ;  /* 0x00000003000d7202 */ /* 0x000fce0000000f00 */
[----:B------:R-:W-:Y:S05]  /*2c8b0*/  WARPSYNC.COLLECTIVE R15, `(.L_x_1099) ;  /* 0x000000000f087348 */ /* 0x000fea0003c00000 */
[----:B------:R0:W1:Y:S02]  /*2c8c0*/  SHFL.UP P6, R14, R13, R12, R11 ;  /* 0x0400000c0d0e7389 */ /* 0x00006400000c000b */
[----:B01----:R-:W-:Y:S01]  /*2c8d0*/  ENDCOLLECTIVE ;  /* 0x000000000000791b */ /* 0x003fe20003800000 */
.L_x_1099:
[----:B------:R-:W-:Y:S02]  /*2c8e0*/  MOV R12, 0x8 ;  /* 0x00000008000c7802 */ /* 0x000fe40000000f00 */
[----:B------:R-:W-:-:S05]  /*2c8f0*/  SEL R14, R14, RZ, P3 ;  /* 0x000000ff0e0e7207 */ /* 0x000fca0001800000 */
[----:B------:R-:W-:-:S04]  /*2c900*/  IMAD.IADD R5, R3, 0x1, R14 ;  /* 0x0000000103057824 */ /* 0x000fc800078e020e */
[----:B------:R-:W-:-:S07]  /*2c910*/  IMAD.MOV.U32 R13, RZ, RZ, R5 ;  /* 0x000000ffff0d7224 */ /* 0x000fce00078e0005 */
[----:B------:R-:W-:Y:S05]  /*2c920*/  WARPSYNC.COLLECTIVE R15, `(.L_x_1100) ;  /* 0x000000000f087348 */ /* 0x000fea0003c00000 */
[----:B------:R0:W1:Y:S02]  /*2c930*/  SHFL.UP P6, R14, R13, R12, R11 ;  /* 0x0400000c0d0e7389 */ /* 0x00006400000c000b */
[----:B01----:R-:W-:Y:S01]  /*2c940*/  ENDCOLLECTIVE ;  /* 0x000000000000791b */ /* 0x003fe20003800000 */
.L_x_1100:
[----:B------:R-:W-:Y:S01]  /*2c950*/  IMAD.MOV.U32 R12, RZ, RZ, 0x10 ;  /* 0x00000010ff0c7424 */ /* 0x000fe200078e00ff */
[----:B------:R-:W-:-:S05]  /*2c960*/  SEL R6, R14, RZ, P4 ;  /* 0x000000ff0e067207 */ /* 0x000fca0002000000 */
[----:B------:R-:W-:-:S04]  /*2c970*/  IMAD.IADD R6, R5, 0x1, R6 ;  /* 0x0000000105067824 */ /* 0x000fc800078e0206 */
[----:B------:R-:W-:-:S07]  /*2c980*/  IMAD.MOV.U32 R13, RZ, RZ, R6 ;  /* 0x000000ffff0d7224 */ /* 0x000fce00078e0006 */
[----:B------:R-:W-:Y:S05]  /*2c990*/  WARPSYNC.COLLECTIVE R15, `(.L_x_1101) ;  /* 0x000000000f087348 */ /* 0x000fea0003c00000 */
[----:B------:R0:W1:Y:S02]  /*2c9a0*/  SHFL.UP P6, R14, R13, R12, R11 ;  /* 0x0400000c0d0e7389 */ /* 0x00006400000c000b */
[----:B01----:R-:W-:Y:S01]  /*2c9b0*/  ENDCOLLECTIVE ;  /* 0x000000000000791b */ /* 0x003fe20003800000 */
.L_x_1101:
[----:B------:R-:W-:Y:S02]  /*2c9c0*/  IMAD.MOV.U32 R12, RZ, RZ, 0x1f ;  /* 0x0000001fff0c7424 */ /* 0x000fe400078e00ff */
[----:B------:R-:W-:Y:S01]  /*2c9d0*/  IMAD.MOV.U32 R11, RZ, RZ, 0x1f ;  /* 0x0000001fff0b7424 */ /* 0x000fe200078e00ff */
[----:B------:R-:W-:-:S04]  /*2c9e0*/  SEL R3, R14, RZ, P5 ;  /* 0x000000ff0e037207 */ /* 0x000fc80002800000 */
[----:B------:R-:W-:-:S05]  /*2c9f0*/  IADD3 R3, R6, R3, RZ ;  /* 0x0000000306037210 */ /* 0x000fca0007ffe0ff */
[----:B------:R-:W-:-:S07]  /*2ca00*/  IMAD.MOV.U32 R13, RZ, RZ, R3 ;  /* 0x000000ffff0d7224 */ /* 0x000fce00078e0003 */
[----:B------:R-:W-:Y:S05]  /*2ca10*/  WARPSYNC.COLLECTIVE R15, `(.L_x_1102) ;  /* 0x000000000f087348 */ /* 0x000fea0003c00000 */
[----:B------:R0:W1:Y:S02]  /*2ca20*/  SHFL.IDX P6, R14, R13, R12, R11 ;  /* 0x0000000c0d0e7389 */ /* 0x00006400000c000b */
[----:B01----:R-:W-:Y:S01]  /*2ca30*/  ENDCOLLECTIVE ;  /* 0x000000000000791b */ /* 0x003fe20003800000 */
.L_x_1102:
[----:B------:R-:W-:Y:S05]  /*2ca40*/  BRA `(.L_x_1103) ;  /* 0xffffff7c00007947 */ /* 0x000fea000383ffff */
.L_x_806:
[----:B------:R-:W-:Y:S01]  /*2ca50*/  BSSY B0, `(.L_x_1104) ;  /* 0x0000006000007945 */ /* 0x000fe20003800000 */
[----:B------:R-:W-:Y:S02]  /*2ca60*/  PLOP3.LUT P6, PT, P6, PT, PT, 0x8, 0x0 ;  /* 0x000000000000781c */ /* 0x000fe400037ce170 */
[----:B------:R-:W-:-:S11]  /*2ca70*/  MOV R15, 0xffffffff ;  /* 0xffffffff000f7802 */ /* 0x000fd60000000f00 */
[----:B0-----:R-:W-:Y:S05]  /*2ca80*/  WARPSYNC.COLLECTIVE R15, `(.L_x_1105) ;  /* 0x000000000f087348 */ /* 0x001fea0003c00000 */
[----:B------:R-:W-:Y:S01]  /*2ca90*/  VOTE.ANY R14, PT, P6 ;  /* 0x00000000000e7806 */ /* 0x000fe200030e0100 */
[----:B0-----:R-:W-:Y:S06]  /*2caa0*/  ENDCOLLECTIVE ;  /* 0x000000000000791b */ /* 0x001fec0003800000 */
.L_x_1105:
[----:B------:R-:W-:Y:S05]  /*2cab0*/  BSYNC B0 ;  /* 0x0000000000007941 */ /* 0x000fea0003800000 */
.L_x_1104:
[----:B------:R-:W-:Y:S01]  /*2cac0*/  IMAD.MOV.U32 R6, RZ, RZ, R14 ;  /* 0x000000ffff067224 */ /* 0x000fe200078e000e */
[----:B------:R-:W-:Y:S01]  /*2cad0*/  MOV R11, 0x1f ;  /* 0x0000001f000b7802 */ /* 0x000fe20000000f00 */
[----:B------:R-:W-:Y:S02]  /*2cae0*/  IMAD.MOV.U32 R13, RZ, RZ, R2 ;  /* 0x000000ffff0d7224 */ /* 0x000fe400078e0002 */
[----:B------:R-:W0:Y:S01]  /*2caf0*/  POPC R4, R6 ;  /* 0x0000000600047309 */ /* 0x000e220000000000 */
[----:B------:R-:W-:Y:S02]  /*2cb00*/  IMAD.MOV.U32 R15, RZ, RZ, -0x1 ;  /* 0xffffffffff0f7424 */ /* 0x000fe400078e00ff */
[----:B0-----:R-:W-:-:S07]  /*2cb10*/  IMAD.MOV.U32 R12, RZ, RZ, R4 ;  /* 0x000000ffff0c7224 */ /* 0x001fce00078e0004 */
[----:B------:R-:W-:Y:S05]  /*2cb20*/  WARPSYNC.COLLECTIVE R15, `(.L_x_1106) ;  /* 0x000000000f087348 */ /* 0x000fea0003c00000 */
[----:B------:R0:W1:Y:S02]  /*2cb30*/  SHFL.IDX P6, R14, R13, R12, R11 ;  /* 0x0000000c0d0e7389 */ /* 0x00006400000c000b */
[----:B01----:R-:W-:Y:S01]  /*2cb40*/  ENDCOLLECTIVE ;  /* 0x000000000000791b */ /* 0x003fe20003800000 */
.L_x_1106:
[----:B------:R-:W-:Y:S01]  /*2cb50*/  IMAD.MOV.U32 R17, RZ, RZ, R14 ;  /* 0x000000ffff117224 */ /* 0x000fe200078e000e */
[----:B------:R-:W-:Y:S06]  /*2cb60*/  BRA `(.L_x_1107) ;  /* 0xffffff7800f07947 */ /* 0x000fec000383ffff */
.L_x_808:
[----:B------:R-:W-:Y:S01]  /*2cb70*/  BSSY B0, `(.L_x_1108) ;  /* 0x0000007000007945 */ /* 0x000fe20003800000 */
[----:B------:R-:W-:Y:S01]  /*2cb80*/  IMAD.MOV.U32 R13, RZ, RZ, R3 ;  /* 0x000000ffff0d7224 */ /* 0x000fe200078e0003 */
[----:B------:R-:W-:Y:S01]  /*2cb90*/  MOV R11, 0x1f ;  /* 0x0000001f000b7802 */ /* 0x000fe20000000f00 */
[----:B------:R-:W-:-:S07]  /*2cba0*/  IMAD.MOV.U32 R15, RZ, RZ, -0x1 ;  /* 0xffffffffff0f7424 */ /* 0x000fce00078e00ff */
[----:B012---:R-:W-:Y:S05]  /*2cbb0*/  WARPSYNC.COLLECTIVE R15, `(.L_x_1109) ;  /* 0x000000000f087348 */ /* 0x007fea0003c00000 */
[----:B------:R3:W4:Y:S02]  /*2cbc0*/  SHFL.IDX P6, R14, R13, R12, R11 ;  /* 0x0000000c0d0e7389 */ /* 0x00072400000c000b */
[----:B01234-:R-:W-:Y:S01]  /*2cbd0*/  ENDCOLLECTIVE ;  /* 0x000000000000791b */ /* 0x01ffe20003800000 */
.L_x_1109:
[----:B------:R-:W-:Y:S05]  /*2cbe0*/  BSYNC B0 ;  /* 0x0000000000007941 */ /* 0x000fea0003800000 */
.L_x_1108:
[----:B------:R-:W-:Y:S05]  /*2cbf0*/  BRA `(.L_x_807) ;  /* 0xffffff7800e87947 */ /* 0x000fea000383ffff */
.L_x_812:
[----:B0-----:R0:W1:Y:S02]  /*2cc00*/  SYNCS.PHASECHK.TRANS64.TRYWAIT P0, [R5+URZ+0x38820], R0 ;  /* 0x03882000050075a7 */ /* 0x001064000800017f */
[----:B-1----:R-:W-:Y:S05]  /*2cc10*/  @!P0 NANOSLEEP.SYNCS 0x989680 ;  /* 0x009896800000895d */ /* 0x002fea0003900000 */
[----:B------:R-:W1:Y:S02]  /*2cc20*/  @!P0 SYNCS.PHASECHK.TRANS64 P0, [R5+URZ+0x38820], R0 ;  /* 0x03882000050085a7 */ /* 0x000e64000800007f */
[----:B-1----:R-:W-:Y:S05]  /*2cc30*/  @!P0 BRA `(.L_x_812) ;  /* 0xfffffffc00f08947 */ /* 0x002fea000383ffff */
[----:B------:R-:W-:Y:S05]  /*2cc40*/  BRA `(.L_x_1110) ;  /* 0xffffff7c00dc7947 */ /* 0x000fea000383ffff */
.L_x_813:
[----:B------:R-:W1:Y:S01]  /*2cc50*/  S2R R2, SR_TID.X ;  /* 0x0000000000027919 */ /* 0x000e620000002100 */
[----:B------:R-:W-:Y:S01]  /*2cc60*/  BSSY B0, `(.L_x_1111) ;  /* 0x000000a000007945 */ /* 0x000fe20003800000 */
[----:B------:R-:W-:Y:S01]  /*2cc70*/  IMAD.MOV.U32 R12, RZ, RZ, RZ ;  /* 0x000000ffff0c7224 */ /* 0x000fe200078e00ff */
[----:B------:R-:W-:Y:S01]  /*2cc80*/  MOV R11, 0x1f ;  /* 0x0000001f000b7802 */ /* 0x000fe20000000f00 */
[----:B------:R-:W-:Y:S01]  /*2cc90*/  IMAD.MOV.U32 R15, RZ, RZ, -0x1 ;  /* 0xffffffffff0f7424 */ /* 0x000fe200078e00ff */
[----:B-1----:R-:W-:-:S04]  /*2cca0*/  SHF.R.U32.HI R2, RZ, 0x5, R2 ;  /* 0x00000005ff027819 */ /* 0x002fc80000011602 */
[----:B------:R-:W-:-:S05]  /*2ccb0*/  LOP3.LUT R2, R2, 0x3, RZ, 0xc0, !PT ;  /* 0x0000000302027812 */ /* 0x000fca00078ec0ff */
[----:B------:R-:W-:-:S07]  /*2ccc0*/  IMAD.MOV.U32 R13, RZ, RZ, R2 ;  /* 0x000000ffff0d7224 */ /* 0x000fce00078e0002 */
[----:B0-----:R-:W-:Y:S05]  /*2ccd0*/  WARPSYNC.COLLECTIVE R15, `(.L_x_1112) ;  /* 0x000000000f087348 */ /* 0x001fea0003c00000 */
[----:B------:R1:W2:Y:S02]  /*2cce0*/  SHFL.IDX P6, R14, R13, R12, R11 ;  /* 0x0000000c0d0e7389 */ /* 0x0002a400000c000b */
[----:B012---:R-:W-:Y:S01]  /*2ccf0*/  ENDCOLLECTIVE ;  /* 0x000000000000791b */ /* 0x007fe20003800000 */
.L_x_1112:
[----:B------:R-:W-:Y:S05]  /*2cd00*/  BSYNC B0 ;  /* 0x0000000000007941 */ /* 0x000fea0003800000 */
.L_x_1111:
[----:B------:R-:W-:Y:S05]  /*2cd10*/  BRA `(.L_x_1113) ;  /* 0xffffff7c00c47947 */ /* 0x000fea000383ffff */
.L_x_814:
[----:B------:R-:W-:Y:S01]  /*2cd20*/  BSSY B0, `(.L_x_1114) ;  /* 0x0000006000007945 */ /* 0x000fe20003800000 */
[----:B------:R-:W-:-:S07]  /*2cd30*/  IMAD.MOV.U32 R15, RZ, RZ, -0x1 ;  /* 0xffffffffff0f7424 */ /* 0x000fce00078e00ff */
[----:B0-----:R-:W-:Y:S05]  /*2cd40*/  WARPSYNC.COLLECTIVE R15, `(.L_x_1115) ;  /* 0x000000000f0c7348 */ /* 0x001fea0003c00000 */
[----:B------:R-:W-:Y:S02]  /*2cd50*/  ELECT P6, UR62, PT ;  /* 0x00000000003e782f */ /* 0x000fe400038c0000 */
[----:B------:R-:W-:Y:S01]  /*2cd60*/  MOV R14, UR62 ;  /* 0x0000003e000e7c02 */ /* 0x000fe20008000f00 */
[----:B0-----:R-:W-:Y:S10]  /*2cd70*/  ENDCOLLECTIVE ;  /* 0x000000000000791b */ /* 0x001ff40003800000 */
.L_x_1115:
[----:B------:R-:W-:Y:S05]  /*2cd80*/  BSYNC B0 ;  /* 0x0000000000007941 */ /* 0x000fea0003800000 */
.L_x_1114:
[----:B------:R-:W-:Y:S05]  /*2cd90*/  BRA `(.L_x_1116) ;  /* 0xffffff7c00b87947 */ /* 0x000fea000383ffff */
.L_x_816:
[----:B0-----:R0:W1:Y:S02]  /*2cda0*/  SYNCS.PHASECHK.TRANS64.TRYWAIT P1, [R3+URZ+0x38840], R2 ;  /* 0x03884002030075a7 */ /* 0x001064000802017f */
[----:B-1----:R-:W-:Y:S05]  /*2cdb0*/  @!P1 NANOSLEEP.SYNCS 0x989680 ;  /* 0x009896800000995d */ /* 0x002fea0003900000 */
[----:B------:R-:W1:Y:S02]  /*2cdc0*/  @!P1 SYNCS.PHASECHK.TRANS64 P1, [R3+URZ+0x38840], R2 ;  /* 0x03884002030095a7 */ /* 0x000e64000802007f */
[----:B-1----:R-:W-:Y:S05]  /*2cdd0*/  @!P1 BRA `(.L_x_816) ;  /* 0xfffffffc00f09947 */ /* 0x002fea000383ffff */
[----:B------:R-:W-:Y:S05]  /*2cde0*/  BRA `(.L_x_1117) ;  /* 0xffffff7c00e07947 */ /* 0x000fea000383ffff */
.L_x_818:
[----:B-1----:R1:W2:Y:S02]  /*2cdf0*/  SYNCS.PHASECHK.TRANS64.TRYWAIT P1, [R27+URZ+0x38840], R0 ;  /* 0x038840001b0075a7 */ /* 0x0022a4000802017f */
[----:B--2---:R-:W-:Y:S05]  /*2ce00*/  @!P1 NANOSLEEP.SYNCS 0x989680 ;  /* 0x009896800000995d */ /* 0x004fea0003900000 */
[----:B------:R-:W2:Y:S02]  /*2ce10*/  @!P1 SYNCS.PHASECHK.TRANS64 P1, [R27+URZ+0x38840], R0 ;  /* 0x038840001b0095a7 */ /* 0x000ea4000802007f */
[----:B--2---:R-:W-:Y:S05]  /*2ce20*/  @!P1 BRA `(.L_x_818) ;  /* 0xfffffffc00f09947 */ /* 0x004fea000383ffff */
[----:B------:R-:W-:Y:S05]  /*2ce30*/  BRA `(.L_x_1118) ;  /* 0xffffff7c00ec7947 */ /* 0x000fea000383ffff */
.L_x_820:
[----:B--2---:R2:W3:Y:S02]  /*2ce40*/  SYNCS.PHASECHK.TRANS64.TRYWAIT P1, [R3+URZ+0x38860], R2 ;  /* 0x03886002030075a7 */ /* 0x0044e4000802017f */
[----:B---3--:R-:W-:Y:S05]  /*2ce50*/  @!P1 NANOSLEEP.SYNCS 0x989680 ;  /* 0x009896800000995d */ /* 0x008fea0003900000 */
[----:B------:R-:W3:Y:S02]  /*2ce60*/  @!P1 SYNCS.PHASECHK.TRANS64 P1, [R3+URZ+0x38860], R2 ;  /* 0x03886002030095a7 */ /* 0x000ee4000802007f */
[----:B---3--:R-:W-:Y:S05]  /*2ce70*/  @!P1 BRA `(.L_x_820) ;  /* 0xfffffffc00f09947 */ /* 0x008fea000383ffff */
[----:B------:R-:W-:Y:S05]  /*2ce80*/  BRA `(.L_x_1119) ;  /* 0xffffff7c00e87947 */ /* 0x000fea000383ffff */
.L_x_822:
[----:B---3--:R3:W4:Y:S02]  /*2ce90*/  SYNCS.PHASECHK.TRANS64.TRYWAIT P1, [R27+URZ+0x38860], R0 ;  /* 0x038860001b0075a7 */ /* 0x008724000802017f */
[----:B----4-:R-:W-:Y:S05]  /*2cea0*/  @!P1 NANOSLEEP.SYNCS 0x989680 ;  /* 0x009896800000995d */ /* 0x010fea0003900000 */
[----:B------:R-:W4:Y:S02]  /*2ceb0*/  @!P1 SYNCS.PHASECHK.TRANS64 P1, [R27+URZ+0x38860], R0 ;  /* 0x038860001b0095a7 */ /* 0x000f24000802007f */
[----:B----4-:R-:W-:Y:S05]  /*2cec0*/  @!P1 BRA `(.L_x_822) ;  /* 0xfffffffc00f09947 */ /* 0x010fea000383ffff */
[----:B------:R-:W-:Y:S05]  /*2ced0*/  BRA `(.L_x_1120) ;  /* 0xffffff7c00e47947 */ /* 0x000fea000383ffff */
.L_x_824:
[----:B----4-:R4:W0:Y:S02]  /*2cee0*/  SYNCS.PHASECHK.TRANS64.TRYWAIT P1, [R3+URZ+0x38880], R2 ;  /* 0x03888002030075a7 */ /* 0x010824000802017f */
[----:B0-----:R-:W-:Y:S05]  /*2cef0*/  @!P1 NANOSLEEP.SYNCS 0x989680 ;  /* 0x009896800000995d */ /* 0x001fea0003900000 */
[----:B------:R-:W0:Y:S02]  /*2cf00*/  @!P1 SYNCS.PHASECHK.TRANS64 P1, [R3+URZ+0x38880], R2 ;  /* 0x03888002030095a7 */ /* 0x000e24000802007f */
[----:B0-----:R-:W-:Y:S05]  /*2cf10*/  @!P1 BRA `(.L_x_824) ;  /* 0xfffffffc00f09947 */ /* 0x001fea000383ffff */
[----:B------:R-:W-:Y:S05]  /*2cf20*/  BRA `(.L_x_1121) ;  /* 0xffffff7c00e07947 */ /* 0x000fea000383ffff */
.L_x_1122:
        /* <DEDUP_REMOVED lines=13> */
.L_x_15827:


//--------------------- .text._ZN7cutlass13device_kernelIN5flash11enable_sm90INS1_16FlashAttnFwdSm90INS1_25CollectiveMainloopFwdSm90ILi2EN4cute5tupleIJNS5_1CILi1EEES8_S8_EEENS6_IJNS7_ILi128EEENS7_ILi64EEENS7_ILi256EEEEEELi256ENS_12float_e4m3_tEfNS_4arch4Sm90ELb0ELb1ELb0ELb0ELb1ELb0ELb0ELb1ELb0ELb1ELb0ELb0EEENS1_21CollectiveEpilogueFwdINS6_IJSA_SC_SB_EEES9_NS_10bfloat16_tESG_Li256ELb0ELb1ELb0ELb1EEENS1_30DynamicPersistentTileSchedulerILi256ELi128ELb0ELb1ELb1EEEEEEEEEvNT_6ParamsE --------------------------
	.section	.text._ZN7cutlass13device_kernelIN5flash11enable_sm90INS1_16FlashAttnFwdSm90INS1_25CollectiveMainloopFwdSm90ILi2EN4cute5tupleIJNS5_1CILi1EEES8_S8_EEENS6_IJNS7_ILi128EEENS7_ILi64EEENS7_ILi256EEEEEELi256ENS_12float_e4m3_tEfNS_4arch4Sm90ELb0ELb1ELb0ELb0ELb1ELb0ELb0ELb1ELb0ELb1ELb0ELb0EEENS1_21CollectiveEpilogueFwdINS6_IJSA_SC_SB_EEES9_NS_10bfloat16_tESG_Li256ELb0ELb1ELb0ELb1EEENS1_30DynamicPersistentTileSchedulerILi256ELi128ELb0ELb1ELb1EEEEEEEEEvNT_6ParamsE,"ax",@progbits
	.align	128
.text._ZN7cutlass13device_kernelIN5flash11enable_sm90INS1_16FlashAttnFwdSm90INS1_25CollectiveMainloopFwdSm90ILi2EN4cute5tupleIJNS5_1CILi1EEES8_S8_EEENS6_IJNS7_ILi128EEENS7_ILi64EEENS7_ILi256EEEEEELi256ENS_12float_e4m3_tEfNS_4arch4Sm90ELb0ELb1ELb0ELb0ELb1ELb0ELb0ELb1ELb0ELb1ELb0ELb0EEENS1_21CollectiveEpilogueFwdINS6_IJSA_SC_SB_EEES9_NS_10bfloat16_tESG_Li256ELb0ELb1ELb0ELb1EEENS1_30DynamicPersistentTileSchedulerILi256ELi128ELb0ELb1ELb1EEEEEEEEEvNT_6ParamsE:
        .type           _ZN7cutlass13device_kernelIN5flash11enable_sm90INS1_16FlashAttnFwdSm90INS1_25CollectiveMainloopFwdSm90ILi2EN4cute5tupleIJNS5_1CILi1EEES8_S8_EEENS6_IJNS7_ILi128EEENS7_ILi64EEENS7_ILi256EEEEEELi256ENS_12float_e4m3_tEfNS_4arch4Sm90ELb0ELb1ELb0ELb0ELb1ELb0ELb0ELb1ELb0ELb1ELb0ELb0EEENS1_21CollectiveEpilogueFwdINS6_IJSA_SC_SB_EEES9_NS_10bfloat16_tESG_Li256ELb0ELb1ELb0ELb1EEENS1_30DynamicPersistentTileSchedulerILi256ELi128ELb0ELb1ELb1EEEEEEEEEvNT_6ParamsE,@function
        .size           _ZN7cutlass13device_kernelIN5flash11enable_sm90INS1_16FlashAttnFwdSm90INS1_25CollectiveMainloopFwdSm90ILi2EN4cute5tupleIJNS5_1CILi1EEES8_S8_EEENS6_IJNS7_ILi128EEENS7_ILi64EEENS7_ILi256EEEEEELi256ENS_12float_e4m3_tEfNS_4arch4Sm90ELb0ELb1ELb0ELb0ELb1ELb0ELb0ELb1ELb0ELb1ELb0ELb0EEENS1_21CollectiveEpilogueFwdINS6_IJSA_SC_SB_EEES9_NS_10bfloat16_tESG_Li256ELb0ELb1ELb0ELb1EEENS1_30DynamicPersistentTileSchedulerILi256ELi128ELb0ELb1ELb1EEEEEEEEEvNT_6ParamsE,(.L_x_15828 - _ZN7cutlass13device_kernelIN5flash11enable_sm90INS1_16FlashAttnFwdSm90INS1_25CollectiveMainloopFwdSm90ILi2EN4cute5tupleIJNS5_1CILi1EEES8_S8_EEENS6_IJNS7_ILi128EEENS7_ILi64EEENS7_ILi256EEEEEELi256ENS_12float_e4m3_tEfNS_4arch4Sm90ELb0ELb1ELb0ELb0ELb1ELb0ELb0ELb1ELb0ELb1ELb0ELb0EEENS1_21CollectiveEpilogueFwdINS6_IJSA_SC_SB_EEES9_NS_10bfloat16_tESG_Li256ELb0ELb1ELb0ELb1EEENS1_30DynamicPersistentTileSchedulerILi256ELi128ELb0ELb1ELb1EEEEEEEEEvNT_6ParamsE)
        .other          _ZN7cutlass13device_kernelIN5flash11enable_sm90INS1_16FlashAttnFwdSm90INS1_25CollectiveMainloopFwdSm90ILi2EN4cute5tupleIJNS5_1CILi1EEES8_S8_EEENS6_IJNS7_ILi128EEENS7_ILi64EEENS7_ILi256EEEEEELi256ENS_12float_e4m3_tEfNS_4arch4Sm90ELb0ELb1ELb0ELb0ELb1ELb0ELb0ELb1ELb0ELb1ELb0ELb0EEENS1_21CollectiveEpilogueFwdINS6_IJSA_SC_SB_EEES9_NS_10bfloat16_tESG_Li256ELb0ELb1ELb0ELb1EEENS1_30DynamicPersistentTileSchedulerILi256ELi128ELb0ELb1ELb1EEEEEEEEEvNT_6ParamsE,@"STO_CUDA_ENTRY STV_DEFAULT"
_ZN7cutlass13device_kernelIN5flash11enable_sm90INS1_16FlashAttnFwdSm90INS1_25CollectiveMainloopFwdSm90ILi2EN4cute5tupleIJNS5_1CILi1EEES8_S8_EEENS6_IJNS7_ILi128EEENS7_ILi64EEENS7_ILi256EEEEEELi256ENS_12float_e4m3_tEfNS_4arch4Sm90ELb0ELb1ELb0ELb0ELb1ELb0ELb0ELb1ELb0ELb1ELb0ELb0EEENS1_21CollectiveEpilogueFwdINS6_IJSA_SC_SB_EEES9_NS_10bfloat16_tESG_Li256ELb0ELb1ELb0ELb1EEENS1_30DynamicPersistentTileSchedulerILi256ELi128ELb0ELb1ELb1EEEEEEEEEvNT_6ParamsE:
        /* <DEDUP_REMOVED lines=45> */
.L_x_1123:
        /* <DEDUP_REMOVED lines=22> */
.L_x_1124:
        /* <DEDUP_REMOVED lines=18> */
.L_x_1125:
        /* <DEDUP_REMOVED lines=22> */
.L_x_1126:
        /* <DEDUP_REMOVED lines=24> */
.L_x_1127:
[----:B------:R-:W-:Y:S01]  /*0830*/  UISETP.NE.AND UP0, UPT, UR9, URZ, UPT ;  /* 0x0000003f0900728c */ /* 0x000fe2000bf05270 */
[----:B------:R-:W-:Y:S01]  /*0840*/  NOP ;  /* 0x0000000000007918 */ /* 0x000fe20000000000 */
[----:B------:R-:W-:Y:S01]  /*0850*/  UMOV UR36, 0x1 ;  /* 0x0000000100247882 */ /* 0x000fe20000000000 */
[----:B------:R-:W-:Y:S01]  /*0860*/  IMAD.U32 R33, RZ, RZ, UR10 ;  /* 0x0000000aff217e24 */ /* 0x000fe2000f8e00ff */
[----:B------:R-:W-:Y:S01]  /*0870*/  USEL UR36, UR36, 0x2, !UP0 ;  /* 0x0000000224247887 */ /* 0x000fe2000c000000 */
[----:B01234-:R-:W-:Y:S01]  /*0880*/  BAR.SYNC.DEFER_BLOCKING 0x0 ;  /* 0x0000000000007b1d */ /* 0x01ffe20000010000 */
[----:B------:R-:W-:-:S05]  /*0890*/  PLOP3.LUT P0, PT, PT, PT, UP0, 0x80, 0x0 ;  /* 0x000000000000781c */ /* 0x000fca0003f0f008 */
[----:B------:R-:W-:-:S08]  /*08a0*/  ULDC.64 UR52, c[0x0][0x208] ;  /* 0x0000820000347ab9 */ /* 0x000fd00000000a00 */
[----:B------:R-:W-:Y:S05]  /*08b0*/  @!P0 BRA `(.L_x_1128) ;  /* 0x000000dc00008947 */ /* 0x000fea0003800000 */
.L_x_1129:
[----:B------:R-:W-:-:S08]  /*08c0*/  NOP ;  /* 0x0000000000007918 */ /* 0x000fd00000000000 */
[----:B------:R-:W0:Y:S02]  /*08d0*/  USETMAXREG.TRY_ALLOC.CTAPOOL UP0, 0xe8 ;  /* 0x000000e8000079c8 */ /* 0x000e240008000600 */
[----:B0-----:R-:W-:-:S13]  /*08e0*/  PLOP3.LUT P0, PT, PT, PT, UP0, 0x80, 0x0 ;  /* 0x000000000000781c */ /* 0x001fda0003f0f008 */
[----:B------:R-:W-:Y:S05]  /*08f0*/  @!P0 BRA `(.L_x_1129) ;  /* 0xfffffffc00f08947 */ /* 0x000fea000383ffff */
[----:B------:R-:W0:Y:S01]  /*0900*/  S2R R0, SR_TID.X ;  /* 0x0000000000007919 */ /* 0x000e220000002100 */
[----:B------:R-:W1:Y:S08]  /*0910*/  S2UR UR4, SR_CTAID.X ;  /* 0x00000000000479c3 */ /* 0x000e700000002500 */
[----:B------:R-:W-:Y:S08]  /*0920*/  BAR.ARV 0x4, 0x180 ;  /* 0x0106000000007b1d */ /* 0x000ff00000002000 */
        /* <DEDUP_REMOVED lines=65> */
.L_x_1234:
[----:B------:R-:W-:Y:S01]  /*0d40*/  ULDC UR5, c[0x0][0xc60] ;  /* 0x0003180000057ab9 */ /* 0x000fe20000000800 */
[----:B------:R-:W-:Y:S01]  /*0d50*/  UMOV UR9, UR4 ;  /* 0x0000000400097c82 */ /* 0x000fe20008000000 */
[----:B------:R-:W-:-:S11]  /*0d60*/  UISETP.NE.AND UP0, UPT, UR5, 0x1, UPT ;  /* 0x000000010500788c */ /* 0x000fd6000bf05270 */
[----:B------:R-:W-:Y:S01]  /*0d70*/  @UP0 ULDC UR6, c[0x0][0xc64] ;  /* 0x0003190000060ab9 */ /* 0x000fe20000000800 */
[----:B------:R-:W-:Y:S01]  /*0d80*/  @UP0 ULDC UR8, c[0x0][0xc68] ;  /* 0x00031a0000080ab9 */ /* 0x000fe20000000800 */
[----:B------:R-:W-:-:S04]  /*0d90*/  UIMAD.WIDE.U32 UR6, UR4, UR6, URZ ;  /* 0x00000006040672a5 */ /* 0x000fc8000f8e003f */
[----:B------:R-:W-:-:S03]  /*0da0*/  @UP0 USHF.R.U32.HI UR9, URZ, UR8, UR7 ;  /* 0x000000083f090299 */ /* 0x000fc60008011607 */
[----:B------:R-:W-:Y:S02]  /*0db0*/  ULDC UR6, c[0x0][0xc78] ;  /* 0x00031e0000067ab9 */ /* 0x000fe40000000800 */
[----:B------:R-:W-:Y:S02]  /*0dc0*/  UISETP.GE.AND UP0, UPT, UR9, UR6, UPT ;  /* 0x000000060900728c */ /* 0x000fe4000bf06270 */
[----:B------:R-:W-:-:S04]  /*0dd0*/  UIADD3 UR6, -UR9, URZ, URZ ;  /* 0x0000003f09067290 */ /* 0x000fc8000fffe13f */
[----:B------:R-:W-:Y:S01]  /*0de0*/  PLOP3.LUT P0, PT, PT, PT, UP0, 0x80, 0x0 ;  /* 0x000000000000781c */ /* 0x000fe20003f0f008 */
[----:B------:R-:W-:-:S12]  /*0df0*/  UIMAD UR7, UR5, UR6, UR4 ;  /* 0x00000006050772a4 */ /* 0x000fd8000f8e0204 */
[----:B012345:R-:W-:Y:S05]  /*0e00*/  @!P0 BRA `(.L_x_1130) ;  /* 0x0000000000208947 */ /* 0x03ffea0003800000 */
[----:B------:R-:W-:Y:S01]  /*0e10*/  ULDC UR6, c[0x0][0xc6c] ;  /* 0x00031b0000067ab9 */ /* 0x000fe20000000800 */
[----:B------:R-:W-:Y:S01]  /*0e20*/  UMOV UR8, UR7 ;  /* 0x0000000700087c82 */ /* 0x000fe20008000000 */
[----:B------:R-:W-:-:S11]  /*0e30*/  UISETP.NE.AND UP0, UPT, UR6, 0x1, UPT ;  /* 0x000000010600788c */ /* 0x000fd6000bf05270 */
[----:B------:R-:W-:Y:S02]  /*0e40*/  @UP0 ULDC.64 UR10, c[0x0][0xc70] ;  /* 0x00031c00000a0ab9 */ /* 0x000fe40000000a00 */
[----:B------:R-:W-:-:S04]  /*0e50*/  UIMAD.WIDE.U32 UR4, UR7, UR10, URZ ;  /* 0x0000000a070472a5 */ /* 0x000fc8000f8e003f */
[----:B------:R-:W-:-:S04]  /*0e60*/  @UP0 USHF.R.U32.HI UR8, URZ, UR11, UR5 ;  /* 0x0000000b3f080299 */ /* 0x000fc80008011605 */
[----:B------:R-:W-:Y:S01]  /*0e70*/  UIMAD UR4, UR8, UR6, URZ ;  /* 0x00000006080472a4 */ /* 0x000fe2000f8e023f */
[----:B------:R-:W-:Y:S11]  /*0e80*/  BRA `(.L_x_1131) ;  /* 0x00000000001c7947 */ /* 0x000ff60003800000 */
.L_x_1130:
[----:B------:R-:W-:Y:S01]  /*0e90*/  ULDC UR6, c[0x0][0xc54] ;  /* 0x0003150000067ab9 */ /* 0x000fe20000000800 */
[----:B------:R-:W-:Y:S01]  /*0ea0*/  UMOV UR8, UR7 ;  /* 0x0000000700087c82 */ /* 0x000fe20008000000 */
[----:B------:R-:W-:-:S11]  /*0eb0*/  UISETP.NE.AND UP0, UPT, UR6, 0x1, UPT ;  /* 0x000000010600788c */ /* 0x000fd6000bf05270 */
[----:B------:R-:W-:Y:S02]  /*0ec0*/  @UP0 ULDC.64 UR10, c[0x0][0xc58] ;  /* 0x00031600000a0ab9 */ /* 0x000fe40000000a00 */
[----:B------:R-:W-:-:S04]  /*0ed0*/  UIMAD.WIDE.U32 UR4, UR7, UR10, URZ ;  /* 0x0000000a070472a5 */ /* 0x000fc8000f8e003f */
[----:B------:R-:W-:-:S04]  /*0ee0*/  @UP0 USHF.R.U32.HI UR8, URZ, UR11, UR5 ;  /* 0x0000000b3f080299 */ /* 0x000fc80008011605 */
[----:B------:R-:W-:-:S12]  /*0ef0*/  UIMAD UR4, UR8, UR6, URZ ;  /* 0x00000006080472a4 */ /* 0x000fd8000f8e023f */
.L_x_1131:
[----:B------:R-:W-:Y:S01]  /*0f00*/  ULDC UR37, c[0x0][0xc48] ;  /* 0x0003120000257ab9 */ /* 0x000fe20000000800 */
[----:B------:R-:W-:Y:S01]  /*0f10*/  UIADD3 UR6, UR7, -UR4, URZ ;  /* 0x8000000407067290 */ /* 0x000fe2000fffe03f */
[----:B------:R-:W-:Y:S01]  /*0f20*/  IMAD.MOV.U32 R3, RZ, RZ, 0x3f800000 ;  /* 0x3f800000ff037424 */ /* 0x000fe200078e00ff */
[----:B------:R-:W-:Y:S01]  /*0f30*/  UISETP.NE.AND UP2, UPT, UR37, 0x1, UPT ;  /* 0x000000012500788c */ /* 0x000fe2000bf45270 */
[----:B------:R-:W-:Y:S01]  /*0f40*/  IMAD.MOV.U32 R0, RZ, RZ, 0x3f800000 ;  /* 0x3f800000ff007424 */ /* 0x000fe200078e00ff */
[----:B------:R-:W-:Y:S01]  /*0f50*/  ULDC.64 UR4, c[0x0][0x990] ;  /* 0x0002640000047ab9 */ /* 0x000fe20000000a00 */
[----:B------:R-:W-:Y:S01]  /*0f60*/  ULDC UR18, c[0x0][0xc54] ;  /* 0x0003150000127ab9 */ /* 0x000fe20000000800 */
[----:B------:R-:W-:Y:S02]  /*0f70*/  UISETP.NE.U32.AND UP0, UPT, UR4, URZ, UPT ;  /* 0x0000003f0400728c */ /* 0x000fe4000bf05070 */
[----:B------:R-:W-:Y:S02]  /*0f80*/  UIMAD UR18, UR9, UR18, UR6 ;  /* 0x00000012091272a4 */ /* 0x000fe4000f8e0206 */
[----:B------:R-:W-:Y:S01]  /*0f90*/  UISETP.NE.AND.EX UP0, UPT, UR5, URZ, UPT, UP0 ;  /* 0x0000003f0500728c */ /* 0x000fe2000bf05300 */
[----:B------:R-:W-:-:S02]  /*0fa0*/  ULDC.64 UR6, c[0x0][0x998] ;  /* 0x0002660000067ab9 */ /* 0x000fc40000000a00 */
[----:B------:R-:W-:Y:S01]  /*0fb0*/  @UP2 ULDC UR10, c[0x0][0xc4c] ;  /* 0x00031300000a2ab9 */ /* 0x000fe20000000800 */
[----:B------:R-:W-:Y:S02]  /*0fc0*/  UISETP.NE.U32.AND UP1, UPT, UR6, URZ, UPT ;  /* 0x0000003f0600728c */ /* 0x000fe4000bf25070 */
[----:B------:R-:W-:Y:S01]  /*0fd0*/  UIMAD.WIDE.U32 UR10, UR18, UR10, URZ ;  /* 0x0000000a120a72a5 */ /* 0x000fe2000f8e003f */
[----:B------:R-:W-:Y:S01]  /*0fe0*/  PLOP3.LUT P0, PT, PT, PT, UP0, 0x80, 0x0 ;  /* 0x000000000000781c */ /* 0x000fe20003f0f008 */
[----:B------:R-:W-:Y:S01]  /*0ff0*/  @UP2 ULDC UR9, c[0x0][0xc50] ;  /* 0x0003140000092ab9 */ /* 0x000fe20000000800 */
[----:B------:R-:W-:Y:S01]  /*1000*/  UISETP.NE.AND.EX UP1, UPT, UR7, URZ, UPT, UP1 ;  /* 0x0000003f0700728c */ /* 0x000fe2000bf25310 */
[----:B------:R-:W-:Y:S01]  /*1010*/  UMOV UR42, UR18 ;  /* 0x00000012002a7c82 */ /* 0x000fe20008000000 */
[----:B------:R-:W-:Y:S02]  /*1020*/  @UP2 USHF.R.U32.HI UR42, URZ, UR9, UR11 ;  /* 0x000000093f2a2299 */ /* 0x000fe4000801160b */
[----:B------:R-:W-:-:S02]  /*1030*/  ULOP3.LUT UR8, UR8, 0x1ffffff, URZ, 0x3c, !UPT ;  /* 0x01ffffff08087892 */ /* 0x000fc4000f8e3c3f */
[----:B------:R-:W-:Y:S01]  /*1040*/  PLOP3.LUT P1, PT, PT, PT, UP1, 0x80, 0x0 ;  /* 0x000000000000781c */ /* 0x000fe20003f2f018 */
[----:B------:R-:W-:Y:S01]  /*1050*/  @UP0 USHF.R.S32.HI UR9, URZ, 0x1f, UR42 ;  /* 0x0000001f3f090899 */ /* 0x000fe2000801142a */
[----:B------:R-:W-:Y:S01]  /*1060*/  @UP0 ULDC.64 UR10, c[0x0][0x9a8] ;  /* 0x00026a00000a0ab9 */ /* 0x000fe20000000a00 */
[----:B------:R-:W-:Y:S02]  /*1070*/  UIADD3 UR15, -UR42, URZ, URZ ;  /* 0x0000003f2a0f7290 */ /* 0x000fe4000fffe13f */
[----:B------:R-:W-:Y:S02]  /*1080*/  @UP0 UIMAD UR9, UR9, UR10, URZ ;  /* 0x0000000a090902a4 */ /* 0x000fe4000f8e023f */
[----:B------:R-:W-:Y:S02]  /*1090*/  @UP0 UIMAD.WIDE.U32 UR12, UR42, UR10, URZ ;  /* 0x0000000a2a0c02a5 */ /* 0x000fe4000f8e003f */
[----:B------:R-:W-:Y:S01]  /*10a0*/  @UP1 USHF.R.S32.HI UR10, URZ, 0x1f, UR42 ;  /* 0x0000001f3f0a1899 */ /* 0x000fe2000801142a */
[----:B------:R-:W-:Y:S01]  /*10b0*/  @UP1 ULDC.64 UR16, c[0x0][0x9b8] ;  /* 0x00026e0000101ab9 */ /* 0x000fe20000000a00 */
[----:B------:R-:W-:-:S02]  /*10c0*/  @UP0 UIMAD UR14, UR42, UR11, UR9 ;  /* 0x0000000b2a0e02a4 */ /* 0x000fc4000f8e0209 */
[----:B------:R-:W-:Y:S02]  /*10d0*/  @UP1 UIMAD UR9, UR10, UR16, URZ ;  /* 0x000000100a0912a4 */ /* 0x000fe4000f8e023f */
[----:B------:R-:W-:Y:S02]  /*10e0*/  UIMAD UR37, UR37, UR15, UR18 ;  /* 0x0000000f252572a4 */ /* 0x000fe4000f8e0212 */
[----:B------:R-:W-:Y:S02]  /*10f0*/  @UP1 UIMAD UR15, UR42, UR17, UR9 ;  /* 0x000000112a0f12a4 */ /* 0x000fe4000f8e0209 */
[----:B------:R-:W-:Y:S02]  /*1100*/  @UP0 USHF.R.S32.HI UR9, URZ, 0x1f, UR37 ;  /* 0x0000001f3f090899 */ /* 0x000fe40008011425 */
[----:B------:R-:W-:Y:S02]  /*1110*/  @UP1 UIMAD.WIDE.U32 UR10, UR42, UR16, URZ ;  /* 0x000000102a0a12a5 */ /* 0x000fe4000f8e003f */
[----:B------:R-:W-:Y:S01]  /*1120*/  @UP1 USHF.R.S32.HI UR20, URZ, 0x1f, UR37 ;  /* 0x0000001f3f141899 */ /* 0x000fe20008011425 */
[----:B------:R-:W-:Y:S01]  /*1130*/  @UP0 ULDC.64 UR16, c[0x0][0x9b0] ;  /* 0x00026c0000100ab9 */ /* 0x000fe20000000a00 */
[----:B------:R-:W-:Y:S01]  /*1140*/  @UP1 ULDC.64 UR18, c[0x0][0x9c0] ;  /* 0x0002700000121ab9 */ /* 0x000fe20000000a00 */
[----:B------:R-:W-:-:S02]  /*1150*/  @UP0 UIADD3 UR13, UR13, UR14, URZ ;  /* 0x0000000e0d0d0290 */ /* 0x000fc4000fffe03f */
[----:B------:R-:W-:Y:S02]  /*1160*/  @UP0 UIMAD UR9, UR9, UR16, URZ ;  /* 0x00000010090902a4 */ /* 0x000fe4000f8e023f */
[----:B------:R-:W-:Y:S02]  /*1170*/  @UP1 UIADD3 UR11, UR11, UR15, URZ ;  /* 0x0000000f0b0b1290 */ /* 0x000fe4000fffe03f */
[----:B------:R-:W-:Y:S02]  /*1180*/  @UP1 UIMAD UR14, UR20, UR18, URZ ;  /* 0x00000012140e12a4 */ /* 0x000fe4000f8e023f */
[----:B------:R-:W-:Y:S02]  /*1190*/  @UP0 UIMAD UR9, UR37, UR17, UR9 ;  /* 0x00000011250902a4 */ /* 0x000fe4000f8e0209 */
[----:B------:R-:W-:Y:S02]  /*11a0*/  @UP0 UIMAD.WIDE.U32 UR12, UR37, UR16, UR12 ;  /* 0x00000010250c02a5 */ /* 0x000fe4000f8e000c */
[----:B------:R-:W-:-:S02]  /*11b0*/  @UP1 UIMAD UR14, UR37, UR19, UR14 ;  /* 0x00000013250e12a4 */ /* 0x000fc4000f8e020e */
[----:B------:R-:W-:Y:S02]  /*11c0*/  @UP1 UIMAD.WIDE.U32 UR10, UR37, UR18, UR10 ;  /* 0x00000012250a12a5 */ /* 0x000fe4000f8e000a */
        /* <DEDUP_REMOVED lines=8> */
[----:B------:R-:W-:Y:S01]  /*1250*/  ULDC UR39, c[0x0][0x424] ;  /* 0x0001090000277ab9 */ /* 0x000fe20000000800 */
[----:B------:R-:W-:Y:S01]  /*1260*/  IMAD.U32 R5, RZ, RZ, UR5 ;  /* 0x00000005ff057e24 */ /* 0x000fe2000f8e00ff */
[----:B------:R-:W-:Y:S01]  /*1270*/  ULDC.64 UR4, c[0x0][0x418] ;  /* 0x0001060000047ab9 */ /* 0x000fe20000000a00 */
[----:B------:R-:W-:Y:S01]  /*1280*/  IMAD.U32 R7, RZ, RZ, UR7 ;  /* 0x00000007ff077e24 */ /* 0x000fe2000f8e00ff */
[----:B------:R-:W-:Y:S01]  /*1290*/  ULDC UR54, c[0x0][0x288] ;  /* 0x0000a20000367ab9 */ /* 0x000fe20000000800 */
[----:B------:R-:W-:Y:S01]  /*12a0*/  ULDC UR10, c[0x0][0x2f0] ;  /* 0x0000bc00000a7ab9 */ /* 0x000fe20000000800 */
[----:B------:R-:W2:Y:S01]  /*12b0*/  @P0 LDG.E R3, desc[UR52][R4.64] ;  /* 0x0000003404030981 */ /* 0x000ea2000c1e1900 */
[----:B------:R-:W-:-:S03]  /*12c0*/  ULDC UR11, c[0x0][0x988] ;  /* 0x00026200000b7ab9 */ /* 0x000fc60000000800 */
[----:B------:R-:W2:Y:S01]  /*12d0*/  @P1 LDG.E R0, desc[UR52][R6.64] ;  /* 0x0000003406001981 */ /* 0x000ea2000c1e1900 */
[----:B------:R-:W-:Y:S02]  /*12e0*/  UISETP.NE.U32.AND UP0, UPT, UR4, URZ, UPT ;  /* 0x0000003f0400728c */ /* 0x000fe4000bf05070 */
[----:B------:R-:W-:Y:S02]  /*12f0*/  UIADD3 UR9, -UR54, 0x1, URZ ;  /* 0x0000000136097890 */ /* 0x000fe4000fffe13f */
[----:B------:R-:W-:Y:S01]  /*1300*/  UISETP.NE.AND.EX UP0, UPT, UR5, URZ, UPT, UP0 ;  /* 0x0000003f0500728c */ /* 0x000fe2000bf05300 */
[----:B------:R-:W-:Y:S02]  /*1310*/  ULDC UR4, c[0x0][0xc3c] ;  /* 0x00030f0000047ab9 */ /* 0x000fe40000000800 */
[----:B------:R-:W-:Y:S01]  /*1320*/  ULDC UR5, c[0x0][0x448] ;  /* 0x0001120000057ab9 */ /* 0x000fe20000000800 */
[----:B------:R-:W-:Y:S02]  /*1330*/  UIADD3 UR4, UR8, UR4, URZ ;  /* 0x0000000408047290 */ /* 0x000fe4000fffe03f */
[----:B------:R-:W-:-:S02]  /*1340*/  UISETP.NE.AND UP5, UPT, UR5, 0x1, UPT ;  /* 0x000000010500788c */ /* 0x000fc4000bfa5270 */
[----:B------:R-:W-:Y:S02]  /*1350*/  USHF.L.U32 UR38, UR4, 0x7, URZ ;  /* 0x0000000704267899 */ /* 0x000fe4000800063f */
[----:B------:R-:W-:Y:S02]  /*1360*/  USEL UR39, UR39, 0x1, UP0 ;  /* 0x0000000127277887 */ /* 0x000fe40008000000 */
[----:B------:R-:W-:Y:S01]  /*1370*/  UIADD3 UR8, UR38, 0x7f, URZ ;  /* 0x0000007f26087890 */ /* 0x000fe2000fffe03f */
[----:B------:R-:W-:Y:S01]  /*1380*/  ULDC.64 UR4, c[0x0][0x9e0] ;  /* 0x0002780000047ab9 */ /* 0x000fe20000000a00 */
[----:B------:R-:W-:-:S03]  /*1390*/  UIMAD UR9, UR39, UR10, UR9 ;  /* 0x0000000a270972a4 */ /* 0x000fc6000f8e0209 */
[----:B------:R-:W-:Y:S01]  /*13a0*/  @UP5 ULDC UR6, c[0x0][0x44c] ;  /* 0x0001130000065ab9 */ /* 0x000fe20000000800 */
[----:B------:R-:W-:Y:S02]  /*13b0*/  UISETP.GE.AND UP4, UPT, UR5, 0x1, UPT ;  /* 0x000000010500788c */ /* 0x000fe4000bf86270 */
[----:B------:R-:W-:Y:S01]  /*13c0*/  UIMAD.WIDE.U32 UR6, UR8, UR6, URZ ;  /* 0x00000006080672a5 */ /* 0x000fe2000f8e003f */
[----:B------:R-:W-:Y:S01]  /*13d0*/  @UP5 ULDC UR12, c[0x0][0x450] ;  /* 0x00011400000c5ab9 */ /* 0x000fe20000000800 */
[----:B------:R-:W-:Y:S02]  /*13e0*/  UP2UR UR48, UPR, URZ, 0x20 ;  /* 0x000000203f307883 */ /* 0x000fe40008000000 */
[----:B------:R-:W-:Y:S01]  /*13f0*/  PLOP3.LUT P0, PT, PT, PT, UP4, 0x40, 0x0 ;  /* 0x000000000000781c */ /* 0x000fe20003f0e848 */
[----:B------:R-:W-:Y:S02]  /*1400*/  @UP5 USHF.R.U32.HI UR8, URZ, UR12, UR7 ;  /* 0x0000000c3f085299 */ /* 0x000fe40008011607 */
[----:B------:R-:W-:-:S02]  /*1410*/  UP2UR UR47, UPR, URZ, 0x10 ;  /* 0x000000103f2f7883 */ /* 0x000fc40008000000 */
[----:B------:R-:W-:-:S04]  /*1420*/  UIADD3 UR8, UR9, UR8, URZ ;  /* 0x0000000809087290 */ /* 0x000fc8000fffe03f */
[----:B------:R-:W-:Y:S01]  /*1430*/  UIADD3 UR4, UR8, UR4, URZ ;  /* 0x0000000408047290 */ /* 0x000fe2000fffe03f */
[----:B--2---:R-:W-:-:S04]  /*1440*/  FMUL.FTZ R0, R3, R0 ;  /* 0x0000000003007220 */ /* 0x004fc80000410000 */
[----:B------:R-:W-:-:S05]  /*1450*/  FMUL.FTZ R0, R0, UR11 ;  /* 0x0000000b00007c20 */ /* 0x000fca0008410000 */
[----:B------:R-:W-:Y:S01]  /*1460*/  R2UR UR40, R0 ;  /* 0x00000000002872ca */ /* 0x000fe200000e0000 */
[----:B------:R-:W-:Y:S01]  /*1470*/  IMAD.U32 R0, RZ, RZ, UR4 ;  /* 0x00000004ff007e24 */ /* 0x000fe2000f8e00ff */
[----:B------:R-:W-:-:S13]  /*1480*/  @P0 BRA `(.L_x_1132) ;  /* 0x0000000000400947 */ /* 0x000fda0003800000 */
[----:B------:R-:W-:Y:S01]  /*1490*/  ISETP.LT.AND P0, PT, RZ, UR8, PT ;  /* 0x00000008ff007c0c */ /* 0x000fe2000bf01270 */
[----:B------:R-:W-:-:S12]  /*14a0*/  UIADD3 UR4, UR8, -0x1, URZ ;  /* 0xffffffff08047890 */ /* 0x000fd8000fffe03f */
[----:B------:R-:W-:Y:S05]  /*14b0*/  @P0 BRA `(.L_x_1133) ;  /* 0x00000000001c0947 */ /* 0x000fea0003800000 */
[----:B------:R-:W-:Y:S02]  /*14c0*/  UISETP.NE.AND UP0, UPT, UR5, 0x1, UPT ;  /* 0x000000010500788c */ /* 0x000fe4000bf05270 */
[----:B------:R-:W-:-:S09]  /*14d0*/  UIADD3 UR4, -UR8, URZ, URZ ;  /* 0x0000003f08047290 */ /* 0x000fd2000fffe13f */
[----:B------:R-:W-:Y:S02]  /*14e0*/  @UP0 ULDC.64 UR8, c[0x0][0x9e8] ;  /* 0x00027a0000080ab9 */ /* 0x000fe40000000a00 */
[----:B------:R-:W-:-:S04]  /*14f0*/  UIMAD.WIDE.U32 UR6, UR4, UR8, URZ ;  /* 0x00000008040672a5 */ /* 0x000fc8000f8e003f */
[----:B------:R-:W-:-:S04]  /*1500*/  @UP0 USHF.R.U32.HI UR4, URZ, UR9, UR7 ;  /* 0x000000093f040299 */ /* 0x000fc80008011607 */
[----:B------:R-:W-:Y:S01]  /*1510*/  ULOP3.LUT UR4, URZ, UR4, URZ, 0x33, !UPT ;  /* 0x000000043f047292 */ /* 0x000fe2000f8e333f */
[----:B------:R-:W-:Y:S11]  /*1520*/  BRA `(.L_x_1134) ;  /* 0x0000000000107947 */ /* 0x000ff60003800000 */
.L_x_1133:
[----:B------:R-:W-:-:S11]  /*1530*/  UISETP.NE.AND UP0, UPT, UR5, 0x1, UPT ;  /* 0x000000010500788c */ /* 0x000fd6000bf05270 */
[----:B------:R-:W-:Y:S02]  /*1540*/  @UP0 ULDC.64 UR8, c[0x0][0x9e8] ;  /* 0x00027a0000080ab9 */ /* 0x000fe40000000a00 */
[----:B------:R-:W-:-:S04]  /*1550*/  UIMAD.WIDE.U32 UR6, UR4, UR8, URZ ;  /* 0x00000008040672a5 */ /* 0x000fc8000f8e003f */
[----:B------:R-:W-:-:S12]  /*1560*/  @UP0 USHF.R.U32.HI UR4, URZ, UR9, UR7 ;  /* 0x000000093f040299 */ /* 0x000fd80008011607 */
.L_x_1134:
[----:B------:R-:W-:-:S06]  /*1570*/  UIMAD UR4, UR4, UR5, UR5 ;  /* 0x00000005040472a4 */ /* 0x000fcc000f8e0205 */
[----:B------:R-:W-:-:S07]  /*1580*/  VIMNMX R0, R0, UR4, PT ;  /* 0x0000000400007c48 */ /* 0x000fce000bfe0100 */
.L_x_1132:
[----:B------:R-:W-:Y:S01]  /*1590*/  UISETP.NE.AND UP0, UPT, UR48, URZ, UPT ;  /* 0x0000003f3000728c */ /* 0x000fe2000bf05270 */
[----:B------:R-:W-:Y:S01]  /*15a0*/  VIADD R0, R0, 0x3f ;  /* 0x0000003f00007836 */ /* 0x000fe20000000000 */
[----:B------:R-:W-:Y:S01]  /*15b0*/  UMOV UR9, UR38 ;  /* 0x0000002600097c82 */ /* 0x000fe20008000000 */
[----:B------:R-:W-:Y:S02]  /*15c0*/  UIMAD UR4, UR39, UR10, 0x3f ;  /* 0x0000003f270474a4 */ /* 0x000fe4000f8e020a */
[----:B------:R-:W-:Y:S01]  /*15d0*/  UIMAD UR54, UR39, UR10, -UR54 ;  /* 0x0000000a273672a4 */ /* 0x000fe2000f8e0a36 */
[----:B------:R-:W-:Y:S01]  /*15e0*/  SHF.R.S32.HI R3, RZ, 0x1f, R0 ;  /* 0x0000001fff037819 */ /* 0x000fe20000011400 */
[----:B------:R-:W-:Y:S01]  /*15f0*/  USHF.R.S32.HI UR8, URZ, 0x1f, UR4 ;  /* 0x0000001f3f087899 */ /* 0x000fe20008011404 */
[----:B------:R-:W-:Y:S02]  /*1600*/  ULDC UR10, c[0x0][0x9dc] ;  /* 0x00027700000a7ab9 */ /* 0x000fe40000000800 */
[----:B------:R-:W-:Y:S01]  /*1610*/  LEA.HI R3, R3, R0, RZ, 0x6 ;  /* 0x0000000003037211 */ /* 0x000fe200078f30ff */
[----:B------:R-:W-:Y:S01]  /*1620*/  @UP0 ULDC UR6, c[0x0][0x44c] ;  /* 0x0001130000060ab9 */ /* 0x000fe20000000800 */
[----:B------:R-:W-:Y:S01]  /*1630*/  @UP0 ULDC UR11, c[0x0][0x450] ;  /* 0x00011400000b0ab9 */ /* 0x000fe20000000800 */
[----:B------:R-:W-:Y:S01]  /*1640*/  UIMAD.WIDE.U32 UR6, UR38, UR6, URZ ;  /* 0x00000006260672a5 */ /* 0x000fe2000f8e003f */
[----:B------:R-:W-:Y:S01]  /*1650*/  SHF.R.S32.HI R3, RZ, 0x6, R3 ;  /* 0x00000006ff037819 */ /* 0x000fe20000011403 */
[----:B------:R-:W-:-:S02]  /*1660*/  ULEA.HI UR8, UR8, UR4, URZ, 0x6 ;  /* 0x0000000408087291 */ /* 0x000fc4000f8f303f */
[----:B------:R-:W-:Y:S02]  /*1670*/  @UP0 USHF.R.U32.HI UR9, URZ, UR11, UR7 ;  /* 0x0000000b3f090299 */ /* 0x000fe40008011607 */
[----:B------:R-:W-:Y:S02]  /*1680*/  UISETP.GE.AND UP0, UPT, UR5, 0x1, UPT ;  /* 0x000000010500788c */ /* 0x000fe4000bf06270 */
[----:B------:R-:W-:Y:S02]  /*1690*/  USHF.R.S32.HI UR8, URZ, 0x6, UR8 ;  /* 0x000000063f087899 */ /* 0x000fe40008011408 */
[----:B------:R-:W-:Y:S02]  /*16a0*/  UIADD3 UR4, UR54, UR9, URZ ;  /* 0x0000000936047290 */ /* 0x000fe4000fffe03f */
[----:B------:R-:W-:Y:S02]  /*16b0*/  PLOP3.LUT P0, PT, PT, PT, UP0, 0x40, 0x0 ;  /* 0x000000000000781c */ /* 0x000fe40003f0e808 */
[----:B------:R-:W-:Y:S01]  /*16c0*/  UIADD3 UR9, UR4, -UR10, URZ ;  /* 0x8000000a04097290 */ /* 0x000fe2000fffe03f */
[----:B------:R-:W-:-:S10]  /*16d0*/  VIMNMX R160, R3, UR8, PT ;  /* 0x0000000803a07c48 */ /* 0x000fd4000bfe0100 */
[----:B------:R-:W-:Y:S05]  /*16e0*/  @P0 BRA `(.L_x_1135) ;  /* 0x0000000000440947 */ /* 0x000fea0003800000 */
[----:B------:R-:W-:-:S06]  /*16f0*/  UISETP.GT.AND UP0, UPT, UR4, -0x1, UPT ;  /* 0xffffffff0400788c */ /* 0x000fcc000bf04270 */
[----:B------:R-:W-:-:S13]  /*1700*/  PLOP3.LUT P0, PT, PT, PT, UP0, 0x80, 0x0 ;  /* 0x000000000000781c */ /* 0x000fda0003f0f008 */
[----:B------:R-:W-:Y:S05]  /*1710*/  @P0 BRA `(.L_x_1136) ;  /* 0x00000000001c0947 */ /* 0x000fea0003800000 */
[----:B------:R-:W-:Y:S02]  /*1720*/  UISETP.NE.AND UP0, UPT, UR5, 0x1, UPT ;  /* 0x000000010500788c */ /* 0x000fe4000bf05270 */
[----:B------:R-:W-:-:S09]  /*1730*/  ULOP3.LUT UR4, URZ, UR4, URZ, 0x33, !UPT ;  /* 0x000000043f047292 */ /* 0x000fd2000f8e333f */
[----:B------:R-:W-:Y:S02]  /*1740*/  @UP0 ULDC.64 UR10, c[0x0][0x9e8] ;  /* 0x00027a00000a0ab9 */ /* 0x000fe40000000a00 */
[----:B------:R-:W-:-:S04]  /*1750*/  UIMAD.WIDE.U32 UR6, UR4, UR10, URZ ;  /* 0x0000000a040672a5 */ /* 0x000fc8000f8e003f */
[----:B------:R-:W-:-:S04]  /*1760*/  @UP0 USHF.R.U32.HI UR4, URZ, UR11, UR7 ;  /* 0x0000000b3f040299 */ /* 0x000fc80008011607 */
[----:B------:R-:W-:Y:S01]  /*1770*/  ULOP3.LUT UR4, URZ, UR4, URZ, 0x33, !UPT ;  /* 0x000000043f047292 */ /* 0x000fe2000f8e333f */
[----:B------:R-:W-:Y:S11]  /*1780*/  BRA `(.L_x_1137) ;  /* 0x0000000000107947 */ /* 0x000ff60003800000 */
.L_x_1136:
[----:B------:R-:W-:-:S11]  /*1790*/  UISETP.NE.AND UP0, UPT, UR5, 0x1, UPT ;  /* 0x000000010500788c */ /* 0x000fd6000bf05270 */
[----:B------:R-:W-:Y:S02]  /*17a0*/  @UP0 ULDC.64 UR10, c[0x0][0x9e8] ;  /* 0x00027a00000a0ab9 */ /* 0x000fe40000000a00 */
[----:B------:R-:W-:-:S04]  /*17b0*/  UIMAD.WIDE.U32 UR6, UR4, UR10, URZ ;  /* 0x0000000a040672a5 */ /* 0x000fc8000f8e003f */
[----:B------:R-:W-:-:S12]  /*17c0*/  @UP0 USHF.R.U32.HI UR4, URZ, UR11, UR7 ;  /* 0x0000000b3f040299 */ /* 0x000fd80008011607 */
.L_x_1137:
[----:B------:R-:W-:-:S04]  /*17d0*/  UIMAD UR4, UR4, UR5, URZ ;  /* 0x00000005040472a4 */ /* 0x000fc8000f8e023f */
[----:B------:R-:W-:-:S04]  /*17e0*/  UISETP.LT.AND UP0, UPT, UR9, UR4, UPT ;  /* 0x000000040900728c */ /* 0x000fc8000bf01270 */
[----:B------:R-:W-:-:S12]  /*17f0*/  USEL UR9, UR9, UR4, !UP0 ;  /* 0x0000000409097287 */ /* 0x000fd8000c000000 */
.L_x_1135:
[----:B------:R-:W-:Y:S01]  /*1800*/  USHF.R.S32.HI UR4, URZ, 0x1f, UR9 ;  /* 0x0000001f3f047899 */ /* 0x000fe20008011409 */
[----:B------:R-:W-:Y:S01]  /*1810*/  PLOP3.LUT P0, PT, PT, PT, PT, 0x80, 0x0 ;  /* 0x000000000000781c */ /* 0x000fe20003f0f070 */
[----:B------:R-:W-:Y:S01]  /*1820*/  IMAD.MOV.U32 R0, RZ, RZ, RZ ;  /* 0x000000ffff007224 */ /* 0x000fe200078e00ff */
[----:B------:R-:W-:Y:S01]  /*1830*/  CS2R R150, SRZ ;  /* 0x0000000000967805 */ /* 0x000fe2000001ff00 */
[----:B------:R-:W-:Y:S01]  /*1840*/  ULEA.HI UR4, UR4, UR9, URZ, 0x6 ;  /* 0x0000000904047291 */ /* 0x000fe2000f8f303f */
[----:B------:R-:W-:Y:S01]  /*1850*/  IMAD.MOV.U32 R3, RZ, RZ, RZ ;  /* 0x000000ffff037224 */ /* 0x000fe200078e00ff */
[----:B------:R-:W-:Y:S02]  /*1860*/  CS2R R26, SRZ ;  /* 0x00000000001a7805 */ /* 0x000fe4000001ff00 */
[----:B------:R-:W-:Y:S01]  /*1870*/  CS2R R100, SRZ ;  /* 0x0000000000647805 */ /* 0x000fe2000001ff00 */
[----:B------:R-:W-:Y:S01]  /*1880*/  USHF.R.S32.HI UR4, URZ, 0x6, UR4 ;  /* 0x000000063f047899 */ /* 0x000fe20008011404 */
[----:B------:R-:W-:-:S02]  /*1890*/  CS2R R144, SRZ ;  /* 0x0000000000907805 */ /* 0x000fc4000001ff00 */
[----:B------:R-:W-:Y:S02]  /*18a0*/  CS2R R92, SRZ ;  /* 0x00000000005c7805 */ /* 0x000fe4000001ff00 */
[----:B------:R-:W-:Y:S01]  /*18b0*/  CS2R R142, SRZ ;  /* 0x00000000008e7805 */ /* 0x000fe2000001ff00 */
[----:B------:R-:W-:Y:S01]  /*18c0*/  UISETP.LT.AND UP0, UPT, URZ, UR4, UPT ;  /* 0x000000043f00728c */ /* 0x000fe2000bf01270 */
[----:B------:R-:W-:Y:S02]  /*18d0*/  CS2R R30, SRZ ;  /* 0x00000000001e7805 */ /* 0x000fe4000001ff00 */
[----:B------:R-:W-:Y:S02]  /*18e0*/  CS2R R136, SRZ ;  /* 0x0000000000887805 */ /* 0x000fe4000001ff00 */
[----:B------:R-:W-:Y:S01]  /*18f0*/  CS2R R84, SRZ ;  /* 0x0000000000547805 */ /* 0x000fe2000001ff00 */
[----:B------:R-:W-:Y:S01]  /*1900*/  USEL UR41, URZ, UR4, !UP0 ;  /* 0x000000043f297287 */ /* 0x000fe2000c000000 */
[----:B------:R-:W-:-:S02]  /*1910*/  CS2R R134, SRZ ;  /* 0x0000000000867805 */ /* 0x000fc4000001ff00 */
[----:B------:R-:W-:Y:S02]  /*1920*/  CS2R R34, SRZ ;  /* 0x0000000000227805 */ /* 0x000fe4000001ff00 */
[----:B------:R-:W-:Y:S02]  /*1930*/  CS2R R128, SRZ ;  /* 0x0000000000807805 */ /* 0x000fe4000001ff00 */
[----:B------:R-:W-:Y:S02]  /*1940*/  CS2R R76, SRZ ;  /* 0x00000000004c7805 */ /* 0x000fe4000001ff00 */
[----:B------:R-:W-:Y:S02]  /*1950*/  CS2R R126, SRZ ;  /* 0x00000000007e7805 */ /* 0x000fe4000001ff00 */
[----:B------:R-:W-:Y:S02]  /*1960*/  ISETP.GT.AND P1, PT, R160, UR41, PT ;  /* 0x00000029a0007c0c */ /* 0x000fe4000bf24270 */
        /* <DEDUP_REMOVED lines=27> */
[----:B------:R-:W-:Y:S01]  /*1b20*/  CS2R R70, SRZ ;  /* 0x0000000000467805 */ /* 0x000fe2000001ff00 */
[----:B------:R-:W-:Y:S01]  /*1b30*/  IMAD.MOV.U32 R66, RZ, RZ, RZ ;  /* 0x000000ffff427224 */ /* 0x000fe200078e00ff */
        /* <DEDUP_REMOVED lines=20> */
[----:B------:R-:W-:Y:S01]  /*1c80*/  CS2R R158, SRZ ;  /* 0x00000000009e7805 */ /* 0x000fe2000001ff00 */
[----:B------:R-:W-:Y:S01]  /*1c90*/  IMAD.MOV.U32 R5, RZ, RZ, RZ ;  /* 0x000000ffff057224 */ /* 0x000fe200078e00ff */
[----:B------:R-:W-:Y:S06]  /*1ca0*/  @!P1 BRA `(.L_x_1138) ;  /* 0x0000009000809947 */ /* 0x000fec0003800000 */
[----:B------:R-:W0:Y:S01]  /*1cb0*/  SHFL.IDX PT, R0, R186, RZ, 0x1f ;  /* 0x00001fffba007589 */ /* 0x000e2200000e0000 */
[----:B------:R-:W1:Y:S01]  /*1cc0*/  S2UR UR51, SR_CgaCtaId ;  /* 0x00000000003379c3 */ /* 0x000e620000008800 */
[----:B------:R-:W-:Y:S01]  /*1cd0*/  UMOV UR50, 0x400 ;  /* 0x0000040000327882 */ /* 0x000fe20000000000 */
        /* <DEDUP_REMOVED lines=28> */
.L_x_1139:
        /* <DEDUP_REMOVED lines=10> */
.L_x_1324:
[----:B0-----:R-:W-:Y:S01]  /*1f40*/  IMAD.U32 R0, RZ, RZ, UR46 ;  /* 0x0000002eff007e24 */ /* 0x001fe2000f8e00ff */
[----:B------:R-:W-:Y:S05]  /*1f50*/  WARPSYNC.ALL ;  /* 0x0000000000007948 */ /* 0x000fea0003800000 */
[----:B------:R0:W-:Y:S01]  /*1f60*/  BAR.SYNC.DEFER_BLOCKING R9, 0x100 ;  /* 0x000400090000751d */ /* 0x0001e20000010000 */
[----:B------:R-:W-:-:S13]  /*1f70*/  ISETP.NE.AND P0, PT, R0, 0x3, PT ;  /* 0x000000030000780c */ /* 0x000fda0003f05270 */
[----:B0-----:R-:W-:Y:S05]  /*1f80*/  @!P0 BRA `(.L_x_1141) ;  /* 0x0000000000048947 */ /* 0x001fea0003800000 */
[----:B------:R-:W-:Y:S01]  /*1f90*/  BPT.TRAP 0x1 ;  /* 0x000000040000795c */ /* 0x000fe20000300000 */
.L_x_1141:
[----:B------:R-:W-:Y:S01]  /*1fa0*/  ULEA UR55, UR43, UR50, 0x3 ;  /* 0x000000322b377291 */ /* 0x000fe2000f8e183f */
[----:B------:R-:W-:-:S05]  /*1fb0*/  IMAD.U32 R10, RZ, RZ, UR44 ;  /* 0x0000002cff0a7e24 */ /* 0x000fca000f8e00ff */
[----:B------:R-:W-:-:S04]  /*1fc0*/  SHF.L.U32 R10, R10, 0x1f, RZ ;  /* 0x0000001f0a0a7819 */ /* 0x000fc800000006ff */
[----:B------:R0:W1:Y:S01]  /*1fd0*/  SYNCS.PHASECHK.TRANS64.TRYWAIT P1, [UR55+0x28430], R10 ;  /* 0x0284300aff0075a7 */ /* 0x0000620008020177 */
[----:B------:R-:W-:Y:S05]  /*1fe0*/  @!P0 BRA `(.L_x_1142) ;  /* 0x0000000000048947 */ /* 0x000fea0003800000 */
[----:B------:R-:W-:Y:S01]  /*1ff0*/  BPT.TRAP 0x1 ;  /* 0x000000040000795c */ /* 0x000fe20000300000 */
.L_x_1142:
[----:B-1----:R-:W-:Y:S05]  /*2000*/  @P1 BRA `(.L_x_1143) ;  /* 0x0000000000081947 */ /* 0x002fea0003800000 */
[----:B------:R-:W1:Y:S02]  /*2010*/  SYNCS.PHASECHK.TRANS64.TRYWAIT P1, [UR55+0x28430], R10 ;  /* 0x0284300aff0075a7 */ /* 0x000e640008020177 */
[----:B-1----:R-:W-:Y:S05]  /*2020*/  @!P1 BRA `(.L_x_1144) ;  /* 0x0000011000889947 */ /* 0x002fea0003800000 */
.L_x_1143:
[----:B------:R-:W-:Y:S01]  /*2030*/  UIADD3 UR4, UR50, 0x20000, URZ ;  /* 0x0002000032047890 */ /* 0x000fe2000fffe03f */
[----:B------:R-:W-:Y:S01]  /*2040*/  WARPGROUP.ARRIVE ;  /* 0x00000000000079c5 */ /* 0x000fe20000000000 */
[----:B------:R-:W-:-:S05]  /*2050*/  ULOP3.LUT UR32, UR56, 0x10000, URZ, 0xfc, !UPT ;  /* 0x0001000038207892 */ /* 0x000fca000f8efc3f */
[----:B------:R-:W2:Y:S01]  /*2060*/  S2R R0, SR_TID.X ;  /* 0x0000000000007919 */ /* 0x000ea20000002100 */
        /* <DEDUP_REMOVED lines=13> */
[----:B------:R-:W-:Y:S01]  /*2140*/  QGMMA.64x64x32.F32.E4M3.E4M3 R24, gdesc[UR32], RZ, !UPT, gsb0 ;  /* 0x00e00000201879f3 */ /* 0x000fe2000c0008ff */
[----:B------:R-:W-:Y:S01]  /*2150*/  UMOV UR11, 0x40000040 ;  /* 0x40000040000b7882 */ /* 0x000fe20000000000 */
[----:B------:R-:W-:-:S02]  /*2160*/  UIADD3 UR12, UR32, 0x6, URZ ;  /* 0x00000006200c7890 */ /* 0x000fc4000fffe03f */
[----:B------:R-:W-:Y:S01]  /*2170*/  UIADD3 UR14, UR34, 0x6, URZ ;  /* 0x00000006220e7890 */ /* 0x000fe2000fffe03f */
[----:B------:R-:W-:Y:S01]  /*2180*/  UMOV UR13, 0x40000040 ;  /* 0x40000040000d7882 */ /* 0x000fe20000000000 */
[----:B------:R-:W-:Y:S01]  /*2190*/  UMOV UR15, 0x40000040 ;  /* 0x40000040000f7882 */ /* 0x000fe20000000000 */
[----:B------:R-:W-:Y:S02]  /*21a0*/  UIADD3 UR16, UR32, 0x400, URZ ;  /* 0x0000040020107890 */ /* 0x000fe4000fffe03f */
[----:B------:R-:W-:Y:S01]  /*21b0*/  UIADD3 UR18, UR34, 0x200, URZ ;  /* 0x0000020022127890 */ /* 0x000fe2000fffe03f */
[----:B--2---:R-:W-:Y:S01]  /*21c0*/  SHF.R.U32.HI R0, RZ, 0x7, R0 ;  /* 0x00000007ff007819 */ /* 0x004fe20000011600 */
        /* <DEDUP_REMOVED lines=17> */
[----:B------:R-:W-:Y:S03]  /*22e0*/  QGMMA.64x64x32.F32.E4M3.E4M3 R24, gdesc[UR4], R24, gsb0 ;  /* 0x00e00000041879f3 */ /* 0x000fe60008000818 */
        /* <DEDUP_REMOVED lines=19> */
[----:B------:R2:W-:Y:S06]  /*2420*/  BAR.ARV R0, 0x100 ;  /* 0x000400000000751d */ /* 0x0005ec0000002000 */
[----:B------:R-:W-:Y:S05]  /*2430*/  @!P0 BRA `(.L_x_1145) ;  /* 0x0000000000048947 */ /* 0x000fea0003800000 */
[----:B------:R-:W-:Y:S01]  /*2440*/  BPT.TRAP 0x1 ;  /* 0x000000040000795c */ /* 0x000fe20000300000 */
.L_x_1145:
[----:B------:R-:W-:Y:S01]  /*2450*/  UISETP.NE.AND UP1, UPT, UR48, URZ, UPT ;  /* 0x0000003f3000728c */ /* 0x000fe2000bf25270 */
[----:B------:R-:W3:Y:S01]  /*2460*/  LDC R6, c[0x0][0x2f0] ;  /* 0x0000bc00ff067b82 */ /* 0x000ee20000000800 */
[----:B------:R-:W-:Y:S01]  /*2470*/  VIADD R4, R17, UR38 ;  /* 0x0000002611047c36 */ /* 0x000fe20008000000 */
[----:B------:R-:W-:Y:S01]  /*2480*/  UISETP.NE.AND UP0, UPT, UR47, URZ, UPT ;  /* 0x0000003f2f00728c */ /* 0x000fe2000bf05270 */
[----:B------:R-:W-:Y:S01]  /*2490*/  IMAD.MOV.U32 R5, RZ, RZ, -0x40 ;  /* 0xffffffc0ff057424 */ /* 0x000fe200078e00ff */
[C---:B------:R-:W-:Y:S01]  /*24a0*/  LEA R12, R160.reuse, 0xffffffc0, 0x6 ;  /* 0xffffffc0a00c7811 */ /* 0x040fe200078e30ff */
[----:B------:R-:W-:Y:S01]  /*24b0*/  ULDC UR10, c[0x0][0x9dc] ;  /* 0x00027700000a7ab9 */ /* 0x000fe20000000800 */
[----:B------:R-:W-:Y:S01]  /*24c0*/  PLOP3.LUT P1, PT, PT, PT, UP1, 0x80, 0x0 ;  /* 0x000000000000781c */ /* 0x000fe20003f2f018 */
[----:B------:R-:W-:Y:S01]  /*24d0*/  IMAD R5, R160, R5, 0x41 ;  /* 0x00000041a0057424 */ /* 0x000fe200078e0205 */
[----:B------:R-:W-:Y:S01]  /*24e0*/  PLOP3.LUT P2, PT, PT, PT, UP1, 0x80, 0x0 ;  /* 0x000000000000781c */ /* 0x000fe20003f4f018 */
[----:B------:R-:W4:Y:S01]  /*24f0*/  LDC R7, c[0x0][0x288] ;  /* 0x0000a200ff077b82 */ /* 0x000f220000000800 */
[----:B------:R-:W-:Y:S01]  /*2500*/  @UP1 ULDC UR6, c[0x0][0x44c] ;  /* 0x0001130000061ab9 */ /* 0x000fe20000000800 */
[----:B------:R-:W-:Y:S01]  /*2510*/  ULDC UR11, c[0x0][0x9e0] ;  /* 0x00027800000b7ab9 */ /* 0x000fe20000000800 */
[----:B------:R-:W-:-:S07]  /*2520*/  VIADD R20, R5, 0xffffffff ;  /* 0xffffffff05147836 */ /* 0x000fce0000000000 */
[----:B-1----:R-:W-:Y:S01]  /*2530*/  @P1 IMAD.HI.U32 R3, R4, UR6, RZ ;  /* 0x0000000604031c27 */ /* 0x002fe2000f8e00ff */
[----:B------:R-:W-:Y:S01]  /*2540*/  @UP1 ULDC UR6, c[0x0][0x450] ;  /* 0x0001140000061ab9 */ /* 0x000fe20000000800 */
[----:B------:R-:W-:-:S03]  /*2550*/  PLOP3.LUT P1, PT, PT, PT, UP0, 0x40, 0x0 ;  /* 0x000000000000781c */ /* 0x000fc60003f2e808 */
[----:B------:R-:W-:Y:S01]  /*2560*/  @P2 SHF.R.U32.HI R4, RZ, UR6, R3 ;  /* 0x00000006ff042c19 */ /* 0x000fe20008011603 */
[----:B------:R-:W-:Y:S01]  /*2570*/  UIADD3 UR6, UR55, 0x28440, URZ ;  /* 0x0002844037067890 */ /* 0x000fe2000fffe03f */
[----:B---3--:R-:W-:-:S03]  /*2580*/  IMAD R3, R6, UR39, R5 ;  /* 0x0000002706037c24 */ /* 0x008fc6000f8e0205 */
[----:B------:R-:W1:Y:S01]  /*2590*/  SHFL.IDX PT, R11, R4, RZ, 0x1c1f ;  /* 0x001c1fff040b7589 */ /* 0x000e6200000e0000 */
[----:B------:R-:W-:Y:S01]  /*25a0*/  UPRMT UR6, UR51, 0x654, UR6 ;  /* 0x0000065433067896 */ /* 0x000fe20008000006 */
[----:B------:R-:W-:Y:S02]  /*25b0*/  IMAD R8, R2, -0x2, R3 ;  /* 0xfffffffe02087824 */ /* 0x000fe400078e0203 */
[----:B------:R-:W-:Y:S02]  /*25c0*/  IMAD R3, R6, UR39, -R12 ;  /* 0x0000002706037c24 */ /* 0x000fe4000f8e0a0c */
[----:B----4-:R-:W-:Y:S02]  /*25d0*/  IMAD.IADD R8, R8, 0x1, -R7 ;  /* 0x0000000108087824 */ /* 0x010fe400078e0a07 */
[----:B------:R-:W-:Y:S02]  /*25e0*/  IMAD R13, R2, -0x2, R3 ;  /* 0xfffffffe020d7824 */ /* 0x000fe400078e0203 */
[----:B------:R-:W-:Y:S01]  /*25f0*/  SYNCS.ARRIVE.TRANS64.RED.A1T0 RZ, [UR6], RZ ;  /* 0x000000ffffff79a7 */ /* 0x000fe20008100406 */
[----:B------:R-:W-:Y:S01]  /*2600*/  ULOP3.LUT UR6, URZ, UR10, URZ, 0x33, !UPT ;  /* 0x0000000a3f067292 */ /* 0x000fe2000f8e333f */
[----:B------:R-:W-:-:S05]  /*2610*/  VIADD R14, R8, UR11 ;  /* 0x0000000b080e7c36 */ /* 0x000fca0008000000 */
[----:B------:R-:W-:Y:S01]  /*2620*/  VIADD R15, R8, UR6 ;  /* 0x00000006080f7c36 */ /* 0x000fe20008000000 */
[----:B-1----:R-:W-:-:S03]  /*2630*/  VIADDMNMX R3, R11, R14, R13, PT ;  /* 0x0000000e0b037246 */ /* 0x002fc6000380010d */
[----:B------:R-:W-:Y:S01]  /*2640*/  IMAD.IADD R5, R15, 0x1, R11 ;  /* 0x000000010f057824 */ /* 0x000fe200078e020b */
[----:B------:R-:W-:Y:S06]  /*2650*/  @P1 BRA `(.L_x_1146) ;  /* 0x0000000000641947 */ /* 0x000fec0003800000 */
[----:B------:R-:W-:Y:S01]  /*2660*/  IMAD R8, R6, UR39, R11 ;  /* 0x0000002706087c24 */ /* 0x000fe2000f8e020b */
[----:B------:R-:W-:Y:S03]  /*2670*/  BSSY B0, `(.L_x_1147) ;  /* 0x0000013000007945 */ /* 0x000fe60003800000 */
[----:B------:R-:W-:-:S05]  /*2680*/  IMAD.IADD R11, R8, 0x1, -R7 ;  /* 0x00000001080b7824 */ /* 0x000fca00078e0a07 */
[----:B------:R-:W-:-:S13]  /*2690*/  ISETP.GT.AND P1, PT, R11, -0x1, PT ;  /* 0xffffffff0b00780c */ /* 0x000fda0003f24270 */
[----:B------:R-:W-:Y:S05]  /*26a0*/  @P1 BRA `(.L_x_1148) ;  /* 0x0000000000241947 */ /* 0x000fea0003800000 */
[----:B------:R-:W-:Y:S01]  /*26b0*/  ULDC UR6, c[0x0][0x9e4] ;  /* 0x0002790000067ab9 */ /* 0x000fe20000000800 */
[----:B------:R-:W-:Y:S01]  /*26c0*/  LOP3.LUT R11, RZ, R11, RZ, 0x33, !PT ;  /* 0x0000000bff0b7212 */ /* 0x000fe200078e33ff */
[----:B------:R-:W-:-:S05]  /*26d0*/  IMAD.U32 R21, RZ, RZ, UR6 ;  /* 0x00000006ff157e24 */ /* 0x000fca000f8e00ff */
[----:B------:R-:W-:-:S13]  /*26e0*/  ISETP.NE.AND P1, PT, R21, 0x1, PT ;  /* 0x000000011500780c */ /* 0x000fda0003f25270 */
[----:B------:R-:W1:Y:S02]  /*26f0*/  @P1 LDC.64 R56, c[0x0][0x9e8] ;  /* 0x00027a00ff381b82 */ /* 0x000e640000000a00 */
[----:B-1----:R-:W-:-:S05]  /*2700*/  @P1 IMAD.HI.U32 R8, R11, R56, RZ ;  /* 0x000000380b081227 */ /* 0x002fca00078e00ff */
[----:B------:R-:W-:-:S04]  /*2710*/  @P1 SHF.R.U32.HI R11, RZ, R57, R8 ;  /* 0x00000039ff0b1219 */ /* 0x000fc80000011608 */
[----:B------:R-:W-:Y:S01]  /*2720*/  LOP3.LUT R11, RZ, R11, RZ, 0x33, !PT ;  /* 0x0000000bff0b7212 */ /* 0x000fe200078e33ff */
[----:B------:R-:W-:Y:S06]  /*2730*/  BRA `(.L_x_1149) ;  /* 0x0000000000187947 */ /* 0x000fec0003800000 */
.L_x_1148:
[----:B------:R-:W-:Y:S02]  /*2740*/  ULDC UR6, c[0x0][0x9e4] ;  /* 0x0002790000067ab9 */ /* 0x000fe40000000800 */
[----:B------:R-:W-:-:S05]  /*2750*/  IMAD.U32 R21, RZ, RZ, UR6 ;  /* 0x00000006ff157e24 */ /* 0x000fca000f8e00ff */
[----:B------:R-:W-:-:S13]  /*2760*/  ISETP.NE.AND P1, PT, R21, 0x1, PT ;  /* 0x000000011500780c */ /* 0x000fda0003f25270 */
[----:B------:R-:W1:Y:S02]  /*2770*/  @P1 LDC.64 R56, c[0x0][0x9e8] ;  /* 0x00027a00ff381b82 */ /* 0x000e640000000a00 */
[----:B-1----:R-:W-:-:S05]  /*2780*/  @P1 IMAD.HI.U32 R8, R11, R56, RZ ;  /* 0x000000380b081227 */ /* 0x002fca00078e00ff */
[----:B------:R-:W-:-:S07]  /*2790*/  @P1 SHF.R.U32.HI R11, RZ, R57, R8 ;  /* 0x00000039ff0b1219 */ /* 0x000fce0000011608 */
.L_x_1149:
[----:B------:R-:W-:Y:S05]  /*27a0*/  BSYNC B0 ;  /* 0x0000000000007941 */ /* 0x000fea0003800000 */
.L_x_1147:
[----:B------:R-:W-:-:S04]  /*27b0*/  IMAD R11, R11, R21, -R12 ;  /* 0x000000150b0b7224 */ /* 0x000fc800078e0a0c */
[----:B------:R-:W-:-:S05]  /*27c0*/  IMAD R8, R2, -0x2, R11 ;  /* 0xfffffffe02087824 */ /* 0x000fca00078e020b */
[----:B------:R-:W-:Y:S02]  /*27d0*/  VIADDMNMX R3, R8, R21, R3, PT ;  /* 0x0000001508037246 */ /* 0x000fe40003800103 */
[----:B------:R-:W-:-:S07]  /*27e0*/  VIMNMX R5, R5, R8, !PT ;  /* 0x0000000805057248 */ /* 0x000fce0007fe0100 */
.L_x_1146:
[C---:B------:R-:W-:Y:S01]  /*27f0*/  ISETP.GE.AND P2, PT, R20.reuse, 0x9, PT ;  /* 0x000000091400780c */ /* 0x040fe20003f46270 */
[----:B------:R-:W1:Y:S01]  /*2800*/  SHFL.IDX PT, R4, R4, 0x1, 0x1c1f ;  /* 0x003c1f0004047f89 */ /* 0x000e6200000e0000 */
[C---:B------:R-:W-:Y:S01]  /*2810*/  ISETP.GE.AND P1, PT, R20.reuse, 0x2, PT ;  /* 0x000000021400780c */ /* 0x040fe20003f26270 */
[----:B------:R-:W-:Y:S01]  /*2820*/  UISETP.NE.AND UP0, UPT, UR47, URZ, UPT ;  /* 0x0000003f2f00728c */ /* 0x000fe2000bf05270 */
[C---:B------:R-:W-:Y:S02]  /*2830*/  ISETP.GT.AND P3, PT, R5.reuse, 0x8, !P2 ;  /* 0x000000080500780c */ /* 0x040fe40005764270 */
[----:B------:R-:W-:Y:S02]  /*2840*/  ISETP.GT.AND P4, PT, R5, 0x1, !P1 ;  /* 0x000000010500780c */ /* 0x000fe40004f84270 */
[----:B------:R-:W-:Y:S02]  /*2850*/  ISETP.LT.OR P3, PT, R3, 0x9, P3 ;  /* 0x000000090300780c */ /* 0x000fe40001f61670 */
[----:B------:R-:W-:-:S02]  /*2860*/  ISETP.GE.AND P5, PT, R20, 0x11, PT ;  /* 0x000000111400780c */ /* 0x000fc40003fa6270 */
[----:B------:R-:W-:Y:S02]  /*2870*/  FSEL R57, R28, -INF , !P3 ;  /* 0xff8000001c397808 */ /* 0x000fe40005800000 */
[----:B------:R-:W-:Y:S02]  /*2880*/  ISETP.LT.OR P4, PT, R3, 0x2, P4 ;  /* 0x000000020300780c */ /* 0x000fe40002781670 */
[----:B------:R-:W-:Y:S02]  /*2890*/  ISETP.GT.AND P3, PT, R5, 0x10, !P5 ;  /* 0x000000100500780c */ /* 0x000fe40006f64270 */
[----:B------:R-:W-:Y:S02]  /*28a0*/  ISETP.GE.AND P6, PT, R20, 0xa, PT ;  /* 0x0000000a1400780c */ /* 0x000fe40003fc6270 */
[----:B------:R-:W-:Y:S02]  /*28b0*/  FSEL R25, R25, -INF , !P4 ;  /* 0xff80000019197808 */ /* 0x000fe40006000000 */
[----:B------:R-:W-:-:S02]  /*28c0*/  P2R R58, PR, RZ, 0x20 ;  /* 0x00000020ff3a7803 */ /* 0x000fc40000000000 */
[----:B------:R-:W-:Y:S01]  /*28d0*/  ISETP.LT.OR P3, PT, R3, 0x11, P3 ;  /* 0x000000110300780c */ /* 0x000fe20001f61670 */
[----:B-1----:R-:W-:Y:S01]  /*28e0*/  IMAD.IADD R8, R15, 0x1, R4 ;  /* 0x000000010f087824 */ /* 0x002fe200078e0204 */
[----:B------:R-:W-:Y:S02]  /*28f0*/  ISETP.GT.AND P4, PT, R5, 0x9, !P6 ;  /* 0x000000090500780c */ /* 0x000fe40007784270 */
[----:B------:R-:W-:Y:S02]  /*2900*/  ISETP.GE.AND P5, PT, R20, 0x12, PT ;  /* 0x000000121400780c */ /* 0x000fe40003fa6270 */
[----:B------:R-:W-:Y:S02]  /*2910*/  FSEL R59, R32, -INF , !P3 ;  /* 0xff800000203b7808 */ /* 0x000fe40005800000 */
[----:B------:R-:W-:Y:S02]  /*2920*/  ISETP.LT.OR P4, PT, R3, 0xa, P4 ;  /* 0x0000000a0300780c */ /* 0x000fe40002781670 */
[----:B------:R-:W-:-:S02]  /*2930*/  ISETP.GT.AND P3, PT, R5, 0x11, !P5 ;  /* 0x000000110500780c */ /* 0x000fc40006f64270 */
[----:B------:R-:W-:Y:S02]  /*2940*/  FSEL R29, R29, -INF , !P4 ;  /* 0xff8000001d1d7808 */ /* 0x000fe40006000000 */
[----:B------:R-:W-:Y:S02]  /*2950*/  ISETP.LT.OR P3, PT, R3, 0x12, P3 ;  /* 0x000000120300780c */ /* 0x000fe40001f61670 */
[----:B------:R-:W-:Y:S02]  /*2960*/  ISETP.GE.AND P4, PT, R20, 0x19, PT ;  /* 0x000000191400780c */ /* 0x000fe40003f86270 */
[----:B------:R-:W-:Y:S02]  /*2970*/  FSEL R33, R33, -INF , !P3 ;  /* 0xff80000021217808 */ /* 0x000fe40005800000 */
[----:B------:R-:W-:Y:S02]  /*2980*/  ISETP.GT.AND P3, PT, R5, 0x18, !P4 ;  /* 0x000000180500780c */ /* 0x000fe40006764270 */
[----:B------:R-:W-:-:S02]  /*2990*/  P2R R32, PR, RZ, 0x10 ;  /* 0x00000010ff207803 */ /* 0x000fc40000000000 */
[----:B------:R-:W-:Y:S02]  /*29a0*/  ISETP.LT.OR P3, PT, R3, 0x19, P3 ;  /* 0x000000190300780c */ /* 0x000fe40001f61670 */
[----:B------:R-:W-:Y:S02]  /*29b0*/  ISETP.GE.AND P4, PT, R20, 0x1a, PT ;  /* 0x0000001a1400780c */ /* 0x000fe40003f86270 */
[----:B------:R-:W-:Y:S02]  /*29c0*/  FSEL R61, R36, -INF , !P3 ;  /* 0xff800000243d7808 */ /* 0x000fe40005800000 */
[----:B------:R-:W-:Y:S02]  /*29d0*/  ISETP.GT.AND P3, PT, R5, 0x19, !P4 ;  /* 0x000000190500780c */ /* 0x000fe40006764270 */
[----:B------:R-:W-:Y:S02]  /*29e0*/  P2R R36, PR, RZ, 0x10 ;  /* 0x00000010ff247803 */ /* 0x000fe40000000000 */
[----:B------:R-:W-:-:S02]  /*29f0*/  ISETP.LT.OR P3, PT, R3, 0x1a, P3 ;  /* 0x0000001a0300780c */ /* 0x000fc40001f61670 */
[C---:B------:R-:W-:Y:S02]  /*2a00*/  ISETP.GE.AND P4, PT, R20.reuse, 0x21, PT ;  /* 0x000000211400780c */ /* 0x040fe40003f86270 */
[----:B------:R-:W-:Y:S02]  /*2a10*/  FSEL R37, R37, -INF , !P3 ;  /* 0xff80000025257808 */ /* 0x000fe40005800000 */
[----:B------:R-:W-:Y:S02]  /*2a20*/  ISETP.GT.AND P3, PT, R5, 0x20, !P4 ;  /* 0x000000200500780c */ /* 0x000fe40006764270 */
[----:B------:R-:W-:Y:S02]  /*2a30*/  P2R R60, PR, RZ, 0x10 ;  /* 0x00000010ff3c7803 */ /* 0x000fe40000000000 */
[----:B------:R-:W-:Y:S02]  /*2a40*/  ISETP.LT.OR P3, PT, R3, 0x21, P3 ;  /* 0x000000210300780c */ /* 0x000fe40001f61670 */
[----:B------:R-:W-:-:S02]  /*2a50*/  ISETP.GE.AND P4, PT, R20, 0x22, PT ;  /* 0x000000221400780c */ /* 0x000fc40003f86270 */
[----:B------:R-:W-:Y:S02]  /*2a60*/  FSEL R63, R40, -INF , !P3 ;  /* 0xff800000283f7808 */ /* 0x000fe40005800000 */
[----:B------:R-:W-:Y:S02]  /*2a70*/  ISETP.GT.AND P3, PT, R5, 0x21, !P4 ;  /* 0x000000210500780c */ /* 0x000fe40006764270 */
[----:B------:R-:W-:Y:S02]  /*2a80*/  P2R R40, PR, RZ, 0x10 ;  /* 0x00000010ff287803 */ /* 0x000fe40000000000 */
[----:B------:R-:W-:Y:S02]  /*2a90*/  ISETP.LT.OR P3, PT, R3, 0x22, P3 ;  /* 0x000000220300780c */ /* 0x000fe40001f61670 */
[----:B------:R-:W-:Y:S02]  /*2aa0*/  ISETP.GE.AND P4, PT, R20, 0x29, PT ;  /* 0x000000291400780c */ /* 0x000fe40003f86270 */
[----:B------:R-:W-:-:S02]  /*2ab0*/  FSEL R41, R41, -INF , !P3 ;  /* 0xff80000029297808 */ /* 0x000fc40005800000 */
[----:B------:R-:W-:Y:S02]  /*2ac0*/  ISETP.GT.AND P3, PT, R5, 0x28, !P4 ;  /* 0x000000280500780c */ /* 0x000fe40006764270 */
[----:B------:R-:W-:Y:S02]  /*2ad0*/  P2R R62, PR, RZ, 0x10 ;  /* 0x00000010ff3e7803 */ /* 0x000fe40000000000 */
[----:B------:R-:W-:Y:S02]  /*2ae0*/  ISETP.LT.OR P3, PT, R3, 0x29, P3 ;  /* 0x000000290300780c */ /* 0x000fe40001f61670 */
[----:B------:R-:W-:Y:S02]  /*2af0*/  ISETP.GE.AND P4, PT, R20, 0x2a, PT ;  /* 0x0000002a1400780c */ /* 0x000fe40003f86270 */
[----:B------:R-:W-:Y:S02]  /*2b00*/  FSEL R65, R44, -INF , !P3 ;  /* 0xff8000002c417808 */ /* 0x000fe40005800000 */
[----:B------:R-:W-:-:S02]  /*2b10*/  ISETP.GT.AND P3, PT, R5, 0x29, !P4 ;  /* 0x000000290500780c */ /* 0x000fc40006764270 */
[----:B------:R-:W-:Y:S02]  /*2b20*/  P2R R44, PR, RZ, 0x10 ;  /* 0x00000010ff2c7803 */ /* 0x000fe40000000000 */
[----:B------:R-:W-:Y:S02]  /*2b30*/  ISETP.LT.OR P3, PT, R3, 0x2a, P3 ;  /* 0x0000002a0300780c */ /* 0x000fe40001f61670 */
[----:B------:R-:W-:Y:S02]  /*2b40*/  P2R R28, PR, RZ, 0x20 ;  /* 0x00000020ff1c7803 */ /* 0x000fe40000000000 */
[----:B------:R-:W-:Y:S02]  /*2b50*/  FSEL R45, R45, -INF , !P3 ;  /* 0xff8000002d2d7808 */ /* 0x000fe40005800000 */
[----:B------:R-:W-:Y:S02]  /*2b60*/  ISETP.GE.AND P3, PT, R20, 0x31, PT ;  /* 0x000000311400780c */ /* 0x000fe40003f66270 */
[----:B------:R-:W-:-:S02]  /*2b70*/  P2R R56, PR, RZ, 0x40 ;  /* 0x00000040ff387803 */ /* 0x000fc40000000000 */
[----:B------:R-:W-:-:S04]  /*2b80*/  ISETP.GT.AND P4, PT, R5, 0x30, !P3 ;  /* 0x000000300500780c */ /* 0x000fc80005f84270 */
[----:B------:R-:W-:-:S04]  /*2b90*/  ISETP.LT.OR P4, PT, R3, 0x31, P4 ;  /* 0x000000310300780c */ /* 0x000fc80002781670 */
[----:B------:R-:W-:Y:S02]  /*2ba0*/  FSEL R67, R48, -INF , !P4 ;  /* 0xff80000030437808 */ /* 0x000fe40006000000 */
[----:B------:R-:W-:-:S04]  /*2bb0*/  ISETP.GE.AND P4, PT, R20, 0x32, PT ;  /* 0x000000321400780c */ /* 0x000fc80003f86270 */
        /* <DEDUP_REMOVED lines=8> */
[----:B------:R-:W-:Y:S02]  /*2c40*/  P2R R11, PR, RZ, 0x40 ;  /* 0x00000040ff0b7803 */ /* 0x000fe40000000000 */
[----:B------:R-:W-:-:S04]  /*2c50*/  ISETP.GT.AND P6, PT, R5, RZ, !P6 ;  /* 0x000000ff0500720c */ /* 0x000fc800077c4270 */
[----:B------:R-:W-:-:S04]  /*2c60*/  ISETP.LT.OR P6, PT, R3, 0x1, P6 ;  /* 0x000000010300780c */ /* 0x000fc800037c1670 */
[----:B------:R-:W-:Y:S02]  /*2c70*/  FSEL R21, R24, -INF , !P6 ;  /* 0xff80000018157808 */ /* 0x000fe40007000000 */
[----:B------:R-:W-:-:S04]  /*2c80*/  ISETP.GE.AND P6, PT, R20, 0x3a, PT ;  /* 0x0000003a1400780c */ /* 0x000fc80003fc6270 */
[----:B------:R-:W-:Y:S02]  /*2c90*/  P2R R20, PR, RZ, 0x40 ;  /* 0x00000040ff147803 */ /* 0x000fe40000000000 */
[----:B------:R-:W-:-:S04]  /*2ca0*/  ISETP.GT.AND P6, PT, R5, 0x39, !P6 ;  /* 0x000000390500780c */ /* 0x000fc800077c4270 */
[----:B------:R-:W-:Y:S02]  /*2cb0*/  ISETP.LT.OR P6, PT, R3, 0x3a, P6 ;  /* 0x0000003a0300780c */ /* 0x000fe400037c1670 */
[----:B------:R-:W-:Y:S02]  /*2cc0*/  VIADDMNMX R3, R4, R14, R13, PT ;  /* 0x0000000e04037246 */ /* 0x000fe4000380010d */
[----:B------:R-:W-:Y:S02]  /*2cd0*/  FSEL R53, R53, -INF , !P6 ;  /* 0xff80000035357808 */ /* 0x000fe40007000000 */
[----:B------:R-:W-:-:S13]  /*2ce0*/  PLOP3.LUT P6, PT, PT, PT, UP0, 0x40, 0x0 ;  /* 0x000000000000781c */ /* 0x000fda0003fce808 */
[----:B------:R-:W-:Y:S05]  /*2cf0*/  @P6 BRA `(.L_x_1150) ;  /* 0x0000000000646947 */ /* 0x000fea0003800000 */
        /* <DEDUP_REMOVED lines=14> */
.L_x_1152:
[----:B------:R-:W-:Y:S02]  /*2de0*/  ULDC UR6, c[0x0][0x9e4] ;  /* 0x0002790000067ab9 */ /* 0x000fe40000000800 */
[----:B------:R-:W-:-:S05]  /*2df0*/  IMAD.U32 R14, RZ, RZ, UR6 ;  /* 0x00000006ff0e7e24 */ /* 0x000fca000f8e00ff */
[----:B------:R-:W-:-:S13]  /*2e00*/  ISETP.NE.AND P6, PT, R14, 0x1, PT ;  /* 0x000000010e00780c */ /* 0x000fda0003fc5270 */
[----:B------:R-:W1:Y:S02]  /*2e10*/  @P6 LDC.64 R70, c[0x0][0x9e8] ;  /* 0x00027a00ff466b82 */ /* 0x000e640000000a00 */
[----:B-1----:R-:W-:-:S05]  /*2e20*/  @P6 IMAD.HI.U32 R4, R5, R70, RZ ;  /* 0x0000004605046227 */ /* 0x002fca00078e00ff */
[----:B------:R-:W-:-:S07]  /*2e30*/  @P6 SHF.R.U32.HI R5, RZ, R71, R4 ;  /* 0x00000047ff056219 */ /* 0x000fce0000011604 */
.L_x_1153:
[----:B------:R-:W-:Y:S05]  /*2e40*/  BSYNC B0 ;  /* 0x0000000000007941 */ /* 0x000fea0003800000 */
.L_x_1151:
[----:B------:R-:W-:-:S04]  /*2e50*/  IMAD R5, R5, R14, -R12 ;  /* 0x0000000e05057224 */ /* 0x000fc800078e0a0c */
[----:B------:R-:W-:-:S05]  /*2e60*/  IMAD R5, R2, -0x2, R5 ;  /* 0xfffffffe02057824 */ /* 0x000fca00078e0205 */
[----:B------:R-:W-:Y:S02]  /*2e70*/  VIADDMNMX R3, R5, R14, R3, PT ;  /* 0x0000000e05037246 */ /* 0x000fe40003800103 */
[----:B------:R-:W-:-:S07]  /*2e80*/  VIMNMX R8, R8, R5, !PT ;  /* 0x0000000508087248 */ /* 0x000fce0007fe0100 */
.L_x_1150:
[----:B------:R-:W-:Y:S02]  /*2e90*/  ISETP.GT.AND P1, PT, R8, 0x1, !P1 ;  /* 0x000000010800780c */ /* 0x000fe40004f24270 */
[----:B------:R-:W-:Y:S02]  /*2ea0*/  FMNMX.FTZ R4, R21, R25, !PT ;  /* 0x0000001915047209 */ /* 0x000fe40007810000 */
[----:B------:R-:W-:Y:S02]  /*2eb0*/  ISETP.LT.OR P1, PT, R3, 0x2, P1 ;  /* 0x000000020300780c */ /* 0x000fe40000f21670 */
[----:B------:R-:W-:Y:S02]  /*2ec0*/  FMNMX.FTZ R4, R57, R4, !PT ;  /* 0x0000000439047209 */ /* 0x000fe40007810000 */
[----:B------:R-:W-:Y:S02]  /*2ed0*/  FSEL R27, R27, -INF , !P1 ;  /* 0xff8000001b1b7808 */ /* 0x000fe40004800000 */
[----:B------:R-:W-:-:S02]  /*2ee0*/  ISETP.NE.AND P1, PT, R56, RZ, PT ;  /* 0x000000ff3800720c */ /* 0x000fc40003f25270 */
[----:B------:R-:W-:Y:S02]  /*2ef0*/  FMNMX.FTZ R4, R29, R4, !PT ;  /* 0x000000041d047209 */ /* 0x000fe40007810000 */
[----:B------:R-:W-:Y:S02]  /*2f00*/  ISETP.GT.AND P1, PT, R8, 0x9, !P1 ;  /* 0x000000090800780c */ /* 0x000fe40004f24270 */
[----:B------:R-:W-:Y:S02]  /*2f10*/  FMNMX.FTZ R4, R59, R4, !PT ;  /* 0x000000043b047209 */ /* 0x000fe40007810000 */
[----:B------:R-:W-:Y:S02]  /*2f20*/  ISETP.LT.OR P1, PT, R3, 0xa, P1 ;  /* 0x0000000a0300780c */ /* 0x000fe40000f21670 */
[----:B------:R-:W-:Y:S02]  /*2f30*/  FMNMX.FTZ R4, R33, R4, !PT ;  /* 0x0000000421047209 */ /* 0x000fe40007810000 */
[----:B------:R-:W-:-:S02]  /*2f40*/  FSEL R31, R31, -INF , !P1 ;  /* 0xff8000001f1f7808 */ /* 0x000fc40004800000 */
[----:B------:R-:W-:Y:S02]  /*2f50*/  ISETP.NE.AND P1, PT, R58, RZ, PT ;  /* 0x000000ff3a00720c */ /* 0x000fe40003f25270 */
[----:B------:R-:W-:Y:S02]  /*2f60*/  FMNMX.FTZ R4, R61, R4, !PT ;  /* 0x000000043d047209 */ /* 0x000fe40007810000 */
[----:B------:R-:W-:Y:S02]  /*2f70*/  ISETP.GT.AND P1, PT, R8, 0x10, !P1 ;  /* 0x000000100800780c */ /* 0x000fe40004f24270 */
[----:B------:R-:W-:Y:S02]  /*2f80*/  FMNMX.FTZ R4, R37, R4, !PT ;  /* 0x0000000425047209 */ /* 0x000fe40007810000 */
[----:B------:R-:W-:Y:S02]  /*2f90*/  ISETP.LT.OR P1, PT, R3, 0x11, P1 ;  /* 0x000000110300780c */ /* 0x000fe40000f21670 */
[----:B------:R-:W-:-:S02]  /*2fa0*/  FMNMX.FTZ R4, R63, R4, !PT ;  /* 0x000000043f047209 */ /* 0x000fc40007810000 */
[----:B------:R-:W-:Y:S02]  /*2fb0*/  FSEL R34, R34, -INF , !P1 ;  /* 0xff80000022227808 */ /* 0x000fe40004800000 */
[----:B------:R-:W-:Y:S02]  /*2fc0*/  ISETP.NE.AND P1, PT, R28, RZ, PT ;  /* 0x000000ff1c00720c */ /* 0x000fe40003f25270 */
[----:B------:R-:W-:Y:S02]  /*2fd0*/  FMNMX.FTZ R4, R41, R4, !PT ;  /* 0x0000000429047209 */ /* 0x000fe40007810000 */
[----:B------:R-:W-:Y:S02]  /*2fe0*/  ISETP.GT.AND P1, PT, R8, 0x11, !P1 ;  /* 0x000000110800780c */ /* 0x000fe40004f24270 */
[----:B------:R-:W-:Y:S02]  /*2ff0*/  FMNMX.FTZ R4, R65, R4, !PT ;  /* 0x0000000441047209 */ /* 0x000fe40007810000 */
[----:B------:R-:W-:-:S02]  /*3000*/  ISETP.LT.OR P1, PT, R3, 0x12, P1 ;  /* 0x000000120300780c */ /* 0x000fc40000f21670 */
[----:B------:R-:W-:Y:S02]  /*3010*/  FMNMX.FTZ R4, R45, R4, !PT ;  /* 0x000000042d047209 */ /* 0x000fe40007810000 */
[----:B------:R-:W-:Y:S02]  /*3020*/  FSEL R35, R35, -INF , !P1 ;  /* 0xff80000023237808 */ /* 0x000fe40004800000 */
[----:B------:R-:W-:Y:S02]  /*3030*/  ISETP.NE.AND P1, PT, R32, RZ, PT ;  /* 0x000000ff2000720c */ /* 0x000fe40003f25270 */
[----:B------:R-:W-:Y:S02]  /*3040*/  FMNMX.FTZ R4, R67, R4, !PT ;  /* 0x0000000443047209 */ /* 0x000fe40007810000 */
[----:B------:R-:W-:Y:S02]  /*3050*/  ISETP.GT.AND P1, PT, R8, 0x18, !P1 ;  /* 0x000000180800780c */ /* 0x000fe40004f24270 */
[----:B------:R-:W-:-:S02]  /*3060*/  FMNMX.FTZ R4, R49, R4, !PT ;  /* 0x0000000431047209 */ /* 0x000fc40007810000 */
[----:B------:R-:W-:Y:S02]  /*3070*/  ISETP.LT.OR P1, PT, R3, 0x19, P1 ;  /* 0x000000190300780c */ /* 0x000fe40000f21670 */
[----:B------:R-:W-:Y:S02]  /*3080*/  ISETP.GT.AND P2, PT, R8, 0x8, !P2 ;  /* 0x000000080800780c */ /* 0x000fe40005744270 */
[----:B------:R-:W-:Y:S02]  /*3090*/  FSEL R38, R38, -INF , !P1 ;  /* 0xff80000026267808 */ /* 0x000fe40004800000 */
[----:B------:R-:W-:Y:S02]  /*30a0*/  ISETP.NE.AND P1, PT, R36, RZ, PT ;  /* 0x000000ff2400720c */ /* 0x000fe40003f25270 */
[----:B------:R-:W-:Y:S02]  /*30b0*/  FMNMX.FTZ R4, R69, R4, !PT ;  /* 0x0000000445047209 */ /* 0x000fe40007810000 */
[----:B------:R-:W-:-:S02]  /*30c0*/  ISETP.GT.AND P1, PT, R8, 0x19, !P1 ;  /* 0x000000190800780c */ /* 0x000fc40004f24270 */
[C---:B------:R-:W-:Y:S02]  /*30d0*/  ISETP.LT.OR P2, PT, R3.reuse, 0x9, P2 ;  /* 0x000000090300780c */ /* 0x040fe40001741670 */
[----:B------:R-:W-:Y:S02]  /*30e0*/  ISETP.LT.OR P1, PT, R3, 0x1a, P1 ;  /* 0x0000001a0300780c */ /* 0x000fe40000f21670 */
[----:B------:R-:W-:Y:S02]  /*30f0*/  FMNMX.FTZ R12, R53, R4, !PT ;  /* 0x00000004350c7209 */ /* 0x000fe40007810000 */
[----:B------:R-:W-:Y:S02]  /*3100*/  FSEL R39, R39, -INF , !P1 ;  /* 0xff80000027277808 */ /* 0x000fe40004800000 */
[----:B------:R-:W-:Y:S01]  /*3110*/  ISETP.NE.AND P1, PT, R60, RZ, PT ;  /* 0x000000ff3c00720c */ /* 0x000fe20003f25270 */
[----:B------:R-:W1:Y:S01]  /*3120*/  SHFL.BFLY PT, R5, R12, 0x2, 0x1f ;  /* 0x0c401f000c057f89 */ /* 0x000e6200000e0000 */
[----:B------:R-:W-:-:S02]  /*3130*/  FSEL R30, R30, -INF , !P2 ;  /* 0xff8000001e1e7808 */ /* 0x000fc40005000000 */
[----:B------:R-:W-:Y:S02]  /*3140*/  ISETP.GT.AND P1, PT, R8, 0x20, !P1 ;  /* 0x000000200800780c */ /* 0x000fe40004f24270 */
[----:B------:R-:W-:Y:S02]  /*3150*/  ISETP.NE.AND P2, PT, R40, RZ, PT ;  /* 0x000000ff2800720c */ /* 0x000fe40003f45270 */
[----:B------:R-:W-:Y:S02]  /*3160*/  ISETP.LT.OR P1, PT, R3, 0x21, P1 ;  /* 0x000000210300780c */ /* 0x000fe40000f21670 */
[----:B------:R-:W-:Y:S02]  /*3170*/  ISETP.NE.AND P6, PT, R11, RZ, PT ;  /* 0x000000ff0b00720c */ /* 0x000fe40003fc5270 */
[----:B------:R-:W-:Y:S02]  /*3180*/  FSEL R42, R42, -INF , !P1 ;  /* 0xff8000002a2a7808 */ /* 0x000fe40004800000 */
[----:B------:R-:W-:-:S02]  /*3190*/  ISETP.GT.AND P1, PT, R8, 0x21, !P2 ;  /* 0x000000210800780c */ /* 0x000fc40005724270 */
[----:B------:R-:W-:Y:S02]  /*31a0*/  ISETP.NE.AND P2, PT, R44, RZ, PT ;  /* 0x000000ff2c00720c */ /* 0x000fe40003f45270 */
[----:B------:R-:W-:Y:S02]  /*31b0*/  ISETP.LT.OR P1, PT, R3, 0x22, P1 ;  /* 0x000000220300780c */ /* 0x000fe40000f21670 */
[C---:B------:R-:W-:Y:S02]  /*31c0*/  ISETP.GT.AND P2, PT, R8.reuse, 0x29, !P2 ;  /* 0x000000290800780c */ /* 0x040fe40005744270 */
[----:B------:R-:W-:Y:S02]  /*31d0*/  FSEL R43, R43, -INF , !P1 ;  /* 0xff8000002b2b7808 */ /* 0x000fe40004800000 */
[----:B------:R-:W-:Y:S02]  /*31e0*/  ISETP.GT.AND P1, PT, R8, RZ, !P6 ;  /* 0x000000ff0800720c */ /* 0x000fe40007724270 */
[----:B-1----:R-:W-:Y:S01]  /*31f0*/  FMNMX.FTZ R13, R12, R5, !PT ;  /* 0x000000050c0d7209 */ /* 0x002fe20007810000 */
[----:B------:R-:W-:Y:S01]  /*3200*/  IMAD.U32 R12, RZ, RZ, UR40 ;  /* 0x00000028ff0c7e24 */ /* 0x000fe2000f8e00ff */
[----:B------:R-:W-:-:S02]  /*3210*/  ISETP.LT.OR P1, PT, R3, 0x1, P1 ;  /* 0x000000010300780c */ /* 0x000fc40000f21670 */
[----:B------:R-:W-:Y:S01]  /*3220*/  ISETP.GT.AND P3, PT, R8, 0x30, !P3 ;  /* 0x000000300800780c */ /* 0x000fe20005f64270 */
[----:B------:R-:W1:Y:S01]  /*3230*/  SHFL.BFLY PT, R14, R13, 0x1, 0x1f ;  /* 0x0c201f000d0e7f89 */ /* 0x000e6200000e0000 */
[----:B------:R-:W-:Y:S02]  /*3240*/  FSEL R26, R26, -INF , !P1 ;  /* 0xff8000001a1a7808 */ /* 0x000fe40004800000 */
[----:B------:R-:W-:Y:S02]  /*3250*/  ISETP.NE.AND P1, PT, R62, RZ, PT ;  /* 0x000000ff3e00720c */ /* 0x000fe40003f25270 */
[----:B------:R-:W-:Y:S02]  /*3260*/  FMNMX.FTZ R5, R26, R27, !PT ;  /* 0x0000001b1a057209 */ /* 0x000fe40007810000 */
[----:B------:R-:W-:Y:S02]  /*3270*/  ISETP.GT.AND P1, PT, R8, 0x28, !P1 ;  /* 0x000000280800780c */ /* 0x000fe40004f24270 */
[----:B------:R-:W-:-:S02]  /*3280*/  FMNMX.FTZ R4, R30, R5, !PT ;  /* 0x000000051e047209 */ /* 0x000fc40007810000 */
[----:B------:R-:W-:Y:S02]  /*3290*/  ISETP.LT.OR P1, PT, R3, 0x29, P1 ;  /* 0x000000290300780c */ /* 0x000fe40000f21670 */
[----:B------:R-:W-:Y:S02]  /*32a0*/  FMNMX.FTZ R5, R31, R4, !PT ;  /* 0x000000041f057209 */ /* 0x000fe40007810000 */
[----:B------:R-:W-:Y:S02]  /*32b0*/  FSEL R46, R46, -INF , !P1 ;  /* 0xff8000002e2e7808 */ /* 0x000fe40004800000 */
[----:B------:R-:W-:Y:S02]  /*32c0*/  FMNMX.FTZ R4, R34, R5, !PT ;  /* 0x0000000522047209 */ /* 0x000fe40007810000 */
[----:B------:R-:W-:Y:S02]  /*32d0*/  ISETP.LT.OR P2, PT, R3, 0x2a, P2 ;  /* 0x0000002a0300780c */ /* 0x000fe40001741670 */
[----:B------:R-:W-:-:S02]  /*32e0*/  FMNMX.FTZ R11, R35, R4, !PT ;  /* 0x00000004230b7209 */ /* 0x000fc40007810000 */
[----:B------:R-:W-:Y:S02]  /*32f0*/  ISETP.GT.AND P4, PT, R8, 0x31, !P4 ;  /* 0x000000310800780c */ /* 0x000fe40006784270 */
[----:B------:R-:W-:Y:S02]  /*3300*/  FMNMX.FTZ R4, R38, R11, !PT ;  /* 0x0000000b26047209 */ /* 0x000fe40007810000 */
[----:B-1----:R-:W-:Y:S02]  /*3310*/  FMNMX.FTZ R5, R13, R14, !PT ;  /* 0x0000000e0d057209 */ /* 0x002fe40007810000 */
[----:B------:R-:W-:Y:S02]  /*3320*/  FMNMX.FTZ R11, R39, R4, !PT ;  /* 0x00000004270b7209 */ /* 0x000fe40007810000 */
[----:B------:R-:W-:Y:S01]  /*3330*/  ISETP.LT.OR P3, PT, R3, 0x31, P3 ;  /* 0x000000310300780c */ /* 0x000fe20001f61670 */
[----:B------:R-:W-:-:S01]  /*3340*/  FFMA.FTZ R12, R5, R12, -8 ;  /* 0xc1000000050c7423 */ /* 0x000fc2000001000c */
[----:B------:R-:W-:-:S02]  /*3350*/  FMNMX.FTZ R4, R42, R11, !PT ;  /* 0x0000000b2a047209 */ /* 0x000fc40007810000 */
[----:B------:R-:W-:Y:S02]  /*3360*/  FSEL R47, R47, -INF , !P2 ;  /* 0xff8000002f2f7808 */ /* 0x000fe40005000000 */
[----:B------:R-:W-:Y:S02]  /*3370*/  FMNMX.FTZ R11, R43, R4, !PT ;  /* 0x000000042b0b7209 */ /* 0x000fe40007810000 */
[----:B------:R-:W-:Y:S02]  /*3380*/  FSETP.NEU.FTZ.AND P1, PT, R5, -INF , PT ;  /* 0xff8000000500780b */ /* 0x000fe40003f3d000 */
[----:B------:R-:W-:Y:S02]  /*3390*/  FMNMX.FTZ R4, R46, R11, !PT ;  /* 0x0000000b2e047209 */ /* 0x000fe40007810000 */
[----:B------:R-:W-:Y:S02]  /*33a0*/  ISETP.NE.AND P6, PT, R20, RZ, PT ;  /* 0x000000ff1400720c */ /* 0x000fe40003fc5270 */
[----:B------:R-:W-:-:S02]  /*33b0*/  ISETP.GT.AND P5, PT, R8, 0x38, !P5 ;  /* 0x000000380800780c */ /* 0x000fc40006fa4270 */
[----:B------:R-:W-:Y:S02]  /*33c0*/  ISETP.LT.OR P4, PT, R3, 0x32, P4 ;  /* 0x000000320300780c */ /* 0x000fe40002781670 */
[----:B------:R-:W-:Y:S02]  /*33d0*/  FSEL R50, R50, -INF , !P3 ;  /* 0xff80000032327808 */ /* 0x000fe40005800000 */
[----:B------:R-:W-:Y:S02]  /*33e0*/  FMNMX.FTZ R11, R47, R4, !PT ;  /* 0x000000042f0b7209 */ /* 0x000fe40007810000 */
[----:B------:R-:W-:Y:S02]  /*33f0*/  FSEL R12, R12, RZ, P1 ;  /* 0x000000ff0c0c7208 */ /* 0x000fe40000800000 */
[----:B------:R-:W-:Y:S02]  /*3400*/  ISETP.GT.AND P1, PT, R8, 0x39, !P6 ;  /* 0x000000390800780c */ /* 0x000fe40007724270 */
[----:B------:R-:W-:Y:S01]  /*3410*/  ISETP.LT.OR P5, PT, R3, 0x39, P5 ;  /* 0x000000390300780c */ /* 0x000fe20002fa1670 */
[----:B------:R-:W-:-:S01]  /*3420*/  FFMA.FTZ R8, R21, UR40, -R12 ;  /* 0x0000002815087c23 */ /* 0x000fc2000801080c */
[----:B------:R-:W-:Y:S01]  /*3430*/  FSEL R51, R51, -INF , !P4 ;  /* 0xff80000033337808 */ /* 0x000fe20006000000 */
[----:B------:R-:W-:-:S01]  /*3440*/  FFMA.FTZ R24, R37, UR40, -R12 ;  /* 0x0000002825187c23 */ /* 0x000fc2000801080c */
[----:B------:R-:W-:Y:S01]  /*3450*/  FMNMX.FTZ R4, R50, R11, !PT ;  /* 0x0000000b32047209 */ /* 0x000fe20007810000 */
[----:B------:R1:W-:Y:S01]  /*3460*/  MUFU.EX2 R152, R8 ;  /* 0x0000000800987308 */ /* 0x0003e20000000800 */
[----:B------:R-:W-:Y:S01]  /*3470*/  ISETP.LT.OR P1, PT, R3, 0x3a, P1 ;  /* 0x0000003a0300780c */ /* 0x000fe20000f21670 */
[----:B------:R-:W-:Y:S01]  /*3480*/  IMAD.U32 R37, RZ, RZ, UR40 ;  /* 0x00000028ff257e24 */ /* 0x000fe2000f8e00ff */
[----:B------:R-:W-:Y:S01]  /*3490*/  FSEL R54, R54, -INF , !P5 ;  /* 0xff80000036367808 */ /* 0x000fe20006800000 */
[--C-:B------:R-:W-:Y:S01]  /*34a0*/  FFMA.FTZ R13, R25, UR40, -R12.reuse ;  /* 0x00000028190d7c23 */ /* 0x100fe2000801080c */
[----:B------:R-:W-:Y:S01]  /*34b0*/  FMNMX.FTZ R3, R51, R4, !PT ;  /* 0x0000000433037209 */ /* 0x000fe20007810000 */
[--C-:B------:R-:W-:Y:S01]  /*34c0*/  FFMA.FTZ R14, R29, UR40, -R12.reuse ;  /* 0x000000281d0e7c23 */ /* 0x100fe2000801080c */
[----:B------:R-:W-:Y:S01]  /*34d0*/  FSEL R55, R55, -INF , !P1 ;  /* 0xff80000037377808 */ /* 0x000fe20004800000 */
[--C-:B------:R-:W-:Y:S01]  /*34e0*/  FFMA.FTZ R15, R59, UR40, -R12.reuse ;  /* 0x000000283b0f7c23 */ /* 0x100fe2000801080c */
[----:B------:R-:W-:Y:S01]  /*34f0*/  FMNMX.FTZ R4, R54, R3, !PT ;  /* 0x0000000336047209 */ /* 0x000fe20007810000 */
[--C-:B-1----:R-:W-:Y:S01]  /*3500*/  FFMA.FTZ R8, R57, UR40, -R12.reuse ;  /* 0x0000002839087c23 */ /* 0x102fe2000801080c */
[----:B------:R-:W1:Y:S01]  /*3510*/  MUFU.EX2 R13, R13 ;  /* 0x0000000d000d7308 */ /* 0x000e620000000800 */
[----:B------:R-:W-:-:S01]  /*3520*/  FFMA.FTZ R20, R33, UR40, -R12 ;  /* 0x0000002821147c23 */ /* 0x000fc2000801080c */
[----:B------:R-:W-:Y:S01]  /*3530*/  FMNMX.FTZ R4, R55, R4, !PT ;  /* 0x0000000437047209 */ /* 0x000fe20007810000 */
[----:B------:R-:W-:-:S01]  /*3540*/  FFMA.FTZ R21, R61, UR40, -R12 ;  /* 0x000000283d157c23 */ /* 0x000fc2000801080c */
[--C-:B------:R-:W-:Y:S01]  /*3550*/  FFMA.FTZ R25, R63, UR40, -R12.reuse ;  /* 0x000000283f197c23 */ /* 0x100fe2000801080c */
[----:B------:R-:W-:-:S01]  /*3560*/  FFMA.FTZ R28, R65, UR40, -R12 ;  /* 0x00000028411c7c23 */ /* 0x000fc2000801080c */
[--C-:B------:R-:W-:Y:S01]  /*3570*/  FFMA.FTZ R29, R45, UR40, -R12.reuse ;  /* 0x000000282d1d7c23 */ /* 0x100fe2000801080c */
[----:B------:R-:W3:Y:S01]  /*3580*/  SHFL.BFLY PT, R3, R4, 0x2, 0x1f ;  /* 0x0c401f0004037f89 */ /* 0x000ee200000e0000 */
[----:B------:R-:W4:Y:S01]  /*3590*/  MUFU.EX2 R11, R8 ;  /* 0x00000008000b7308 */ /* 0x000f220000000800 */
[----:B------:R-:W-:-:S01]  /*35a0*/  FFMA.FTZ R32, R67, UR40, -R12 ;  /* 0x0000002843207c23 */ /* 0x000fc2000801080c */
[----:B------:R-:W-:-:S06]  /*35b0*/  FFMA.FTZ R33, R49, UR40, -R12 ;  /* 0x0000002831217c23 */ /* 0x000fcc000801080c */
[----:B------:R-:W5:Y:S01]  /*35c0*/  MUFU.EX2 R14, R14 ;  /* 0x0000000e000e7308 */ /* 0x000f620000000800 */
[----:B-1----:R-:W-:-:S07]  /*35d0*/  FADD.FTZ R36, R152, R13 ;  /* 0x0000000d98247221 */ /* 0x002fce0000010000 */
[----:B------:R-:W1:Y:S01]  /*35e0*/  MUFU.EX2 R15, R15 ;  /* 0x0000000f000f7308 */ /* 0x000e620000000800 */
[----:B---3--:R-:W-:Y:S01]  /*35f0*/  FMNMX.FTZ R3, R4, R3, !PT ;  /* 0x0000000304037209 */ /* 0x008fe20007810000 */
[----:B------:R-:W-:-:S06]  /*3600*/  FFMA.FTZ R4, R41, UR40, -R12 ;  /* 0x0000002829047c23 */ /* 0x000fcc000801080c */
[----:B------:R-:W3:Y:S01]  /*3610*/  MUFU.EX2 R20, R20 ;  /* 0x0000001400147308 */ /* 0x000ee20000000800 */
[----:B----4-:R-:W-:-:S01]  /*3620*/  FADD.FTZ R41, R11, R36 ;  /* 0x000000240b297221 */ /* 0x010fc20000010000 */
[----:B------:R-:W4:Y:S03]  /*3630*/  SHFL.BFLY PT, R8, R3, 0x1, 0x1f ;  /* 0x0c201f0003087f89 */ /* 0x000f2600000e0000 */
[----:B-----5:R-:W-:-:S03]  /*3640*/  FADD.FTZ R40, R14, R41 ;  /* 0x000000290e287221 */ /* 0x020fc60000010000 */
[----:B------:R5:W-:Y:S01]  /*3650*/  MUFU.EX2 R156, R4 ;  /* 0x00000004009c7308 */ /* 0x000be20000000800 */
[----:B-1----:R-:W-:-:S07]  /*3660*/  FADD.FTZ R41, R15, R40 ;  /* 0x000000280f297221 */ /* 0x002fce0000010000 */
[----:B------:R-:W1:Y:S01]  /*3670*/  MUFU.EX2 R21, R21 ;  /* 0x0000001500157308 */ /* 0x000e620000000800 */
[----:B---3--:R-:W-:-:S07]  /*3680*/  FADD.FTZ R40, R20, R41 ;  /* 0x0000002914287221 */ /* 0x008fce0000010000 */
[----:B------:R-:W3:Y:S01]  /*3690*/  MUFU.EX2 R24, R24 ;  /* 0x0000001800187308 */ /* 0x000ee20000000800 */
[----:B----4-:R-:W-:Y:S01]  /*36a0*/  FMNMX.FTZ R8, R3, R8, !PT ;  /* 0x0000000803087209 */ /* 0x010fe20007810000 */
[--C-:B------:R-:W-:Y:S01]  /*36b0*/  FFMA.FTZ R3, R69, UR40, -R12.reuse ;  /* 0x0000002845037c23 */ /* 0x100fe2000801080c */
[----:B------:R-:W-:-:S02]  /*36c0*/  FFMA.FTZ R12, R53, UR40, -R12 ;  /* 0x00000028350c7c23 */ /* 0x000fc4000801080c */
[C---:B------:R-:W-:Y:S01]  /*36d0*/  FSETP.NEU.FTZ.AND P1, PT, R8.reuse, -INF , PT ;  /* 0xff8000000800780b */ /* 0x040fe20003f3d000 */
[----:B-----5:R-:W-:-:S02]  /*36e0*/  FFMA.FTZ R4, R8, R37, -8 ;  /* 0xc100000008047423 */ /* 0x020fc40000010025 */
[----:B------:R-:W4:Y:S01]  /*36f0*/  MUFU.EX2 R25, R25 ;  /* 0x0000001900197308 */ /* 0x000f220000000800 */
[----:B-1----:R-:W-:-:S02]  /*3700*/  FADD.FTZ R41, R21, R40 ;  /* 0x0000002815297221 */ /* 0x002fc40000010000 */
        /* <DEDUP_REMOVED lines=17> */
[----:B------:R-:W1:Y:S01]  /*3820*/  MUFU.EX2 R27, R27 ;  /* 0x0000001b001b7308 */ /* 0x000e620000000800 */
[----:B---3--:R-:W-:-:S01]  /*3830*/  FADD.FTZ R40, R24, R41 ;  /* 0x0000002918287221 */ /* 0x008fc20000010000 */
[--C-:B------:R-:W-:Y:S01]  /*3840*/  FFMA.FTZ R54, R54, UR40, -R4.reuse ;  /* 0x0000002836367c23 */ /* 0x100fe20008010804 */
[----:B------:R-:W-:-:S01]  /*3850*/  FFMA.FTZ R4, R55, UR40, -R4 ;  /* 0x0000002837047c23 */ /* 0x000fc20008010804 */
[----:B------:R-:W-:Y:S01]  /*3860*/  F2FP.SATFINITE.E4M3.F32.PACK_AB_MERGE_C R154, R24, R21, RZ ;  /* 0x00000015189a723e */ /* 0x000fe200048070ff */
[----:B----4-:R-:W-:-:S03]  /*3870*/  FADD.FTZ R41, R25, R40 ;  /* 0x0000002819297221 */ /* 0x010fc60000010000 */
[----:B------:R-:W3:Y:S01]  /*3880*/  MUFU.EX2 R30, R30 ;  /* 0x0000001e001e7308 */ /* 0x000ee20000000800 */
[----:B------:R-:W-:-:S01]  /*3890*/  FADD.FTZ R41, R156, R41 ;  /* 0x000000299c297221 */ /* 0x000fc20000010000 */
[----:B------:R-:W-:-:S06]  /*38a0*/  F2FP.SATFINITE.E4M3.F32.PACK_AB_MERGE_C R154, R20, R15, R154 ;  /* 0x0000000f149a723e */ /* 0x000fcc000480709a */
[----:B------:R-:W4:Y:S01]  /*38b0*/  MUFU.EX2 R31, R31 ;  /* 0x0000001f001f7308 */ /* 0x000f220000000800 */
[----:B-1----:R-:W-:-:S07]  /*38c0*/  FADD.FTZ R37, R26, R27 ;  /* 0x0000001b1a257221 */ /* 0x002fce0000010000 */
[----:B------:R-:W1:Y:S01]  /*38d0*/  MUFU.EX2 R34, R34 ;  /* 0x0000002200227308 */ /* 0x000e620000000800 */
[----:B---3--:R-:W-:-:S07]  /*38e0*/  FADD.FTZ R36, R30, R37 ;  /* 0x000000251e247221 */ /* 0x008fce0000010000 */
[----:B------:R-:W3:Y:S01]  /*38f0*/  MUFU.EX2 R35, R35 ;  /* 0x0000002300237308 */ /* 0x000ee20000000800 */
[----:B----4-:R-:W-:-:S01]  /*3900*/  FADD.FTZ R37, R31, R36 ;  /* 0x000000241f257221 */ /* 0x010fc20000010000 */
[----:B------:R-:W-:-:S04]  /*3910*/  F2FP.SATFINITE.E4M3.F32.PACK_AB_MERGE_C R30, R31, R30, RZ ;  /* 0x0000001e1f1e723e */ /* 0x000fc800048070ff */
[----:B------:R-:W-:Y:S02]  /*3920*/  F2FP.SATFINITE.E4M3.F32.PACK_AB_MERGE_C R153, R27, R26, R30 ;  /* 0x0000001a1b99723e */ /* 0x000fe4000480701e */
[----:B------:R-:W4:Y:S01]  /*3930*/  MUFU.EX2 R38, R38 ;  /* 0x0000002600267308 */ /* 0x000f220000000800 */
[----:B-1----:R-:W-:-:S07]  /*3940*/  FADD.FTZ R36, R34, R37 ;  /* 0x0000002522247221 */ /* 0x002fce0000010000 */
[----:B------:R-:W1:Y:S01]  /*3950*/  MUFU.EX2 R39, R39 ;  /* 0x0000002700277308 */ /* 0x000e620000000800 */
[----:B---3--:R-:W-:-:S07]  /*3960*/  FADD.FTZ R37, R35, R36 ;  /* 0x0000002423257221 */ /* 0x008fce0000010000 */
[----:B------:R-:W3:Y:S01]  /*3970*/  MUFU.EX2 R42, R42 ;  /* 0x0000002a002a7308 */ /* 0x000ee20000000800 */
[----:B----4-:R-:W-:-:S07]  /*3980*/  FADD.FTZ R36, R38, R37 ;  /* 0x0000002526247221 */ /* 0x010fce0000010000 */
[----:B------:R-:W4:Y:S01]  /*3990*/  MUFU.EX2 R43, R43 ;  /* 0x0000002b002b7308 */ /* 0x000f220000000800 */
[----:B-1----:R-:W-:-:S01]  /*39a0*/  FADD.FTZ R37, R39, R36 ;  /* 0x0000002427257221 */ /* 0x002fc20000010000 */
[----:B------:R-:W-:-:S04]  /*39b0*/  F2FP.SATFINITE.E4M3.F32.PACK_AB_MERGE_C R38, R39, R38, RZ ;  /* 0x000000262726723e */ /* 0x000fc800048070ff */
[----:B------:R-:W-:Y:S02]  /*39c0*/  F2FP.SATFINITE.E4M3.F32.PACK_AB_MERGE_C R155, R35, R34, R38 ;  /* 0x00000022239b723e */ /* 0x000fe40004807026 */
[----:B------:R-:W1:Y:S01]  /*39d0*/  MUFU.EX2 R46, R46 ;  /* 0x0000002e002e7308 */ /* 0x000e620000000800 */
[----:B---3--:R-:W-:-:S07]  /*39e0*/  FADD.FTZ R36, R42, R37 ;  /* 0x000000252a247221 */ /* 0x008fce0000010000 */
[----:B------:R-:W3:Y:S01]  /*39f0*/  MUFU.EX2 R47, R47 ;  /* 0x0000002f002f7308 */ /* 0x000ee20000000800 */
[----:B----4-:R-:W-:-:S01]  /*3a00*/  FADD.FTZ R37, R43, R36 ;  /* 0x000000242b257221 */ /* 0x010fc20000010000 */
[----:B------:R-:W-:-:S06]  /*3a10*/  FADD.FTZ R36, R28, R41 ;  /* 0x000000291c247221 */ /* 0x000fcc0000010000 */
[----:B------:R-:W4:Y:S01]  /*3a20*/  MUFU.EX2 R29, R29 ;  /* 0x0000001d001d7308 */ /* 0x000f220000000800 */
[----:B-1----:R-:W-:-:S07]  /*3a30*/  FADD.FTZ R40, R46, R37 ;  /* 0x000000252e287221 */ /* 0x002fce0000010000 */
[----:B------:R-:W1:Y:S01]  /*3a40*/  MUFU.EX2 R50, R50 ;  /* 0x0000003200327308 */ /* 0x000e620000000800 */
[----:B---3--:R-:W-:-:S01]  /*3a50*/  FADD.FTZ R45, R47, R40 ;  /* 0x000000282f2d7221 */ /* 0x008fc20000010000 */
[----:B------:R-:W-:-:S04]  /*3a60*/  F2FP.SATFINITE.E4M3.F32.PACK_AB_MERGE_C R46, R47, R46, RZ ;  /* 0x0000002e2f2e723e */ /* 0x000fc800048070ff */
[----:B------:R-:W-:Y:S02]  /*3a70*/  F2FP.SATFINITE.E4M3.F32.PACK_AB_MERGE_C R157, R43, R42, R46 ;  /* 0x0000002a2b9d723e */ /* 0x000fe4000480702e */
[----:B------:R-:W3:Y:S01]  /*3a80*/  MUFU.EX2 R32, R32 ;  /* 0x0000002000207308 */ /* 0x000ee20000000800 */
[----:B----4-:R-:W-:-:S01]  /*3a90*/  FADD.FTZ R41, R29, R36 ;  /* 0x000000241d297221 */ /* 0x010fc20000010000 */
[----:B------:R-:W-:Y:S02]  /*3aa0*/  F2FP.SATFINITE.E4M3.F32.PACK_AB_MERGE_C R36, R14, R11, RZ ;  /* 0x0000000b0e24723e */ /* 0x000fe400048070ff */
[----:B------:R-:W-:Y:S02]  /*3ab0*/  F2FP.SATFINITE.E4M3.F32.PACK_AB_MERGE_C R28, R29, R28, RZ ;  /* 0x0000001c1d1c723e */ /* 0x000fe400048070ff */
[----:B------:R-:W-:Y:S02]  /*3ac0*/  F2FP.SATFINITE.E4M3.F32.PACK_AB_MERGE_C R152, R13, R152, R36 ;  /* 0x000000980d98723e */ /* 0x000fe40004807024 */
[----:B------:R-:W4:Y:S01]  /*3ad0*/  MUFU.EX2 R51, R51 ;  /* 0x0000003300337308 */ /* 0x000f220000000800 */
[----:B-1----:R-:W-:-:S01]  /*3ae0*/  FADD.FTZ R24, R50, R45 ;  /* 0x0000002d32187221 */ /* 0x002fc20000010000 */
[----:B------:R-:W-:-:S06]  /*3af0*/  F2FP.SATFINITE.E4M3.F32.PACK_AB_MERGE_C R156, R156, R25, R28 ;  /* 0x000000199c9c723e */ /* 0x000fcc000480701c */
[----:B------:R-:W1:Y:S01]  /*3b00*/  MUFU.EX2 R33, R33 ;  /* 0x0000002100217308 */ /* 0x000e620000000800 */
[----:B---3--:R-:W-:-:S07]  /*3b10*/  FADD.FTZ R14, R32, R41 ;  /* 0x00000029200e7221 */ /* 0x008fce0000010000 */
[----:B------:R-:W-:Y:S01]  /*3b20*/  MUFU.EX2 R54, R54 ;  /* 0x0000003600367308 */ /* 0x000fe20000000800 */
[----:B----4-:R-:W-:-:S07]  /*3b30*/  FADD.FTZ R11, R51, R24 ;  /* 0x00000018330b7221 */ /* 0x010fce0000010000 */
[----:B------:R-:W3:Y:S01]  /*3b40*/  MUFU.EX2 R3, R3 ;  /* 0x0000000300037308 */ /* 0x000ee20000000800 */
[----:B-1----:R-:W-:-:S07]  /*3b50*/  FADD.FTZ R14, R33, R14 ;  /* 0x0000000e210e7221 */ /* 0x002fce0000010000 */
[----:B------:R-:W1:Y:S08]  /*3b60*/  MUFU.EX2 R12, R12 ;  /* 0x0000000c000c7308 */ /* 0x000e700000000800 */
[----:B------:R4:W5:Y:S01]  /*3b70*/  MUFU.EX2 R37, R4 ;  /* 0x0000000400257308 */ /* 0x0009620000000800 */
[----:B---3--:R-:W-:-:S01]  /*3b80*/  FADD.FTZ R21, R3, R14 ;  /* 0x0000000e03157221 */ /* 0x008fc20000010000 */
[----:B----4-:R-:W-:Y:S01]  /*3b90*/  FADD.FTZ R4, R54, R11 ;  /* 0x0000000b36047221 */ /* 0x010fe20000010000 */
[----:B-1----:R-:W-:-:S02]  /*3ba0*/  F2FP.SATFINITE.E4M3.F32.PACK_AB_MERGE_C R158, R12, R3, RZ ;  /* 0x000000030c9e723e */ /* 0x002fc400048070ff */
[----:B------:R-:W-:Y:S02]  /*3bb0*/  FADD.FTZ R3, R12, R21 ;  /* 0x000000150c037221 */ /* 0x000fe40000010000 */
[----:B------:R-:W-:Y:S02]  /*3bc0*/  F2FP.SATFINITE.E4M3.F32.PACK_AB_MERGE_C R158, R33, R32, R158 ;  /* 0x00000020219e723e */ /* 0x000fe4000480709e */
[C---:B-----5:R-:W-:Y:S01]  /*3bd0*/  F2FP.SATFINITE.E4M3.F32.PACK_AB_MERGE_C R54, R37.reuse, R54, RZ ;  /* 0x000000362536723e */ /* 0x060fe200048070ff */
[----:B------:R-:W-:-:S03]  /*3be0*/  FADD.FTZ R4, R37, R4 ;  /* 0x0000000425047221 */ /* 0x000fc60000010000 */
[----:B------:R-:W-:Y:S01]  /*3bf0*/  F2FP.SATFINITE.E4M3.F32.PACK_AB_MERGE_C R159, R51, R50, R54 ;  /* 0x00000032339f723e */ /* 0x000fe20004807036 */
[----:B------:R-:W-:Y:S06]  /*3c00*/  @!P0 BRA `(.L_x_1154) ;  /* 0x0000000000048947 */ /* 0x000fec0003800000 */
[----:B------:R-:W-:Y:S01]  /*3c10*/  BPT.TRAP 0x1 ;  /* 0x000000040000795c */ /* 0x000fe20000300000 */
.L_x_1154:
[----:B------:R1:W3:Y:S01]  /*3c20*/  SYNCS.PHASECHK.TRANS64.TRYWAIT P1, [UR55+0x28450], R10 ;  /* 0x0284500aff0075a7 */ /* 0x0002e20008020177 */
[----:B------:R-:W-:Y:S05]  /*3c30*/  @!P0 BRA `(.L_x_1155) ;  /* 0x0000000000048947 */ /* 0x000fea0003800000 */
[----:B------:R-:W-:Y:S01]  /*3c40*/  BPT.TRAP 0x1 ;  /* 0x000000040000795c */ /* 0x000fe20000300000 */
.L_x_1155:
[----:B---3--:R-:W-:Y:S05]  /*3c50*/  @P1 BRA `(.L_x_1156) ;  /* 0x0000000000081947 */ /* 0x008fea0003800000 */
[----:B------:R-:W3:Y:S02]  /*3c60*/  SYNCS.PHASECHK.TRANS64.TRYWAIT P1, [UR55+0x28450], R10 ;  /* 0x0284500aff0075a7 */ /* 0x000ee40008020177 */
[----:B---3--:R-:W-:Y:S05]  /*3c70*/  @!P1 BRA `(.L_x_1157) ;  /* 0x000000f4008c9947 */ /* 0x008fea0003800000 */
.L_x_1156:
[----:B------:R4:W-:Y:S01]  /*3c80*/  BAR.SYNC.DEFER_BLOCKING R9, 0x100 ;  /* 0x000400090000751d */ /* 0x0009e20000010000 */
[----:B------:R-:W-:-:S04]  /*3c90*/  UIADD3 UR50, UR50, 0x8000, URZ ;  /* 0x0000800032327890 */ /* 0x000fc8000fffe03f */
[----:B------:R-:W-:Y:S01]  /*3ca0*/  USHF.R.U32.HI UR50, URZ, 0x4, UR50 ;  /* 0x000000043f327899 */ /* 0x000fe20008011632 */
[----:B------:R-:W-:-:S03]  /*3cb0*/  UMOV UR7, 0x80000020 ;  /* 0x8000002000077882 */ /* 0x000fc60000000000 */
[----:B------:R-:W-:-:S04]  /*3cc0*/  ULOP3.LUT UR50, UR50, 0x3fff, URZ, 0xc0, !UPT ;  /* 0x00003fff32327892 */ /* 0x000fc8000f8ec03f */
[----:B------:R-:W-:-:S04]  /*3cd0*/  ULOP3.LUT UR50, UR50, 0x10000, URZ, 0xfc, !UPT ;  /* 0x0001000032327892 */ /* 0x000fc8000f8efc3f */
[----:B------:R-:W-:Y:S01]  /*3ce0*/  ULEA UR6, UR43, UR50, 0xa ;  /* 0x000000322b067291 */ /* 0x000fe2000f8e503f */
[----:B------:R-:W-:-:S08]  /*3cf0*/  WARPGROUP.ARRIVE ;  /* 0x00000000000079c5 */ /* 0x000fd00000000000 */
[----:B------:R-:W-:Y:S01]  /*3d00*/  QGMMA.64x256x32.F32.E4M3.E4M3 R24, R152, gdesc[UR4], RZ, !UPT, gsb0 ;  /* 0x03e0000498187df3 */ /* 0x000fe2000c0008ff */
[----:B------:R-:W-:Y:S01]  /*3d10*/  UIADD3 UR6, UR6, 0x2, URZ ;  /* 0x0000000206067890 */ /* 0x000fe2000fffe03f */
[----:B------:R-:W-:Y:S01]  /*3d20*/  UMOV UR7, 0x80000020 ;  /* 0x8000002000077882 */ /* 0x000fe20000000000 */
[----:B------:R-:W-:Y:S02]  /*3d30*/  WARPGROUP.DEPBAR.LE gsb0, 0x0 ;  /* 0x00008000000079c5 */ /* 0x000fe40000010000 */
[----:B------:R-:W-:-:S15]  /*3d40*/  WARPGROUP.ARRIVE ;  /* 0x00000000000079c5 */ /* 0x000fde0000000000 */
[----:B------:R-:W-:-:S08]  /*3d50*/  NOP ;  /* 0x0000000000007918 */ /* 0x000fd00000000000 */
[----:B------:R-:W-:Y:S03]  /*3d60*/  QGMMA.64x256x32.F32.E4M3.E4M3 R24, R156, gdesc[UR4], R24, gsb0 ;  /* 0x03e000049c187df3 */ /* 0x000fe60008000818 */
[----:B------:R-:W-:Y:S02]  /*3d70*/  WARPGROUP.DEPBAR.LE gsb0, 0x0 ;  /* 0x00008000000079c5 */ /* 0x000fe40000010000 */
[----:B----4-:R-:W-:Y:S05]  /*3d80*/  @!P0 BRA `(.L_x_1158) ;  /* 0x0000000000048947 */ /* 0x010fea0003800000 */
[----:B------:R-:W-:Y:S01]  /*3d90*/  BPT.TRAP 0x1 ;  /* 0x000000040000795c */ /* 0x000fe20000300000 */
.L_x_1158:
[----:B------:R-:W-:Y:S01]  /*3da0*/  UISETP.NE.AND UP1, UPT, UR48, URZ, UPT ;  /* 0x0000003f3000728c */ /* 0x000fe2000bf25270 */
[----:B---3--:R-:W-:Y:S01]  /*3db0*/  VIADD R11, R160, 0xfffffffe ;  /* 0xfffffffea00b7836 */ /* 0x008fe20000000000 */
[----:B------:R-:W-:Y:S02]  /*3dc0*/  UISETP.NE.AND UP0, UPT, UR47, URZ, UPT ;  /* 0x0000003f2f00728c */ /* 0x000fe4000bf05270 */
[----:B------:R-:W-:Y:S01]  /*3dd0*/  UIADD3 UR55, UR55, 0x28460, URZ ;  /* 0x0002846037377890 */ /* 0x000fe2000fffe03f */
[----:B------:R-:W-:-:S03]  /*3de0*/  UMOV UR14, UR38 ;  /* 0x00000026000e7c82 */ /* 0x000fc60008000000 */
[----:B------:R-:W-:Y:S01]  /*3df0*/  PLOP3.LUT P1, PT, PT, PT, UP0, 0x40, 0x0 ;  /* 0x000000000000781c */ /* 0x000fe20003f2e808 */
[----:B------:R-:W-:Y:S02]  /*3e00*/  UPRMT UR55, UR51, 0x654, UR55 ;  /* 0x0000065433377896 */ /* 0x000fe40008000037 */
[----:B------:R-:W-:Y:S01]  /*3e10*/  @UP1 ULDC UR6, c[0x0][0x44c] ;  /* 0x0001130000061ab9 */ /* 0x000fe20000000800 */
[----:B------:R-:W-:Y:S01]  /*3e20*/  @UP1 ULDC UR15, c[0x0][0x450] ;  /* 0x00011400000f1ab9 */ /* 0x000fe20000000800 */
[----:B------:R-:W-:-:S04]  /*3e30*/  UIMAD.WIDE.U32 UR6, UR38, UR6, URZ ;  /* 0x00000006260672a5 */ /* 0x000fc8000f8e003f */
[----:B------:R-:W-:Y:S01]  /*3e40*/  @UP1 USHF.R.U32.HI UR14, URZ, UR15, UR7 ;  /* 0x0000000f3f0e1299 */ /* 0x000fe20008011607 */
[----:B------:R-:W-:Y:S03]  /*3e50*/  SYNCS.ARRIVE.TRANS64.RED.A1T0 RZ, [UR55], RZ ;  /* 0x000000ffffff79a7 */ /* 0x000fe60008100437 */
[----:B------:R-:W-:-:S04]  /*3e60*/  UIADD3 UR54, UR54, UR14, URZ ;  /* 0x0000000e36367290 */ /* 0x000fc8000fffe03f */
[----:B------:R-:W-:Y:S01]  /*3e70*/  UIADD3 UR11, UR54, UR11, URZ ;  /* 0x0000000b360b7290 */ /* 0x000fe2000fffe03f */
[----:B------:R-:W-:Y:S11]  /*3e80*/  @P1 BRA `(.L_x_1159) ;  /* 0x00000000004c1947 */ /* 0x000ff60003800000 */
[----:B------:R-:W-:Y:S01]  /*3e90*/  ISETP.LT.AND P1, PT, RZ, UR54, PT ;  /* 0x00000036ff007c0c */ /* 0x000fe2000bf21270 */
[----:B------:R-:W-:-:S12]  /*3ea0*/  UIADD3 UR18, UR54, -0x1, URZ ;  /* 0xffffffff36127890 */ /* 0x000fd8000fffe03f */
[----:B------:R-:W-:Y:S05]  /*3eb0*/  @P1 BRA `(.L_x_1160) ;  /* 0x0000000000201947 */ /* 0x000fea0003800000 */
[----:B------:R-:W-:Y:S01]  /*3ec0*/  ULDC UR19, c[0x0][0x9e4] ;  /* 0x0002790000137ab9 */ /* 0x000fe20000000800 */
[----:B------:R-:W-:Y:S02]  /*3ed0*/  UIADD3 UR18, -UR54, URZ, URZ ;  /* 0x0000003f36127290 */ /* 0x000fe4000fffe13f */
[----:B------:R-:W-:-:S11]  /*3ee0*/  UISETP.NE.AND UP0, UPT, UR19, 0x1, UPT ;  /* 0x000000011300788c */ /* 0x000fd6000bf05270 */
[----:B------:R-:W-:Y:S02]  /*3ef0*/  @UP0 ULDC.64 UR6, c[0x0][0x9e8] ;  /* 0x00027a0000060ab9 */ /* 0x000fe40000000a00 */
[----:B------:R-:W-:-:S04]  /*3f00*/  UIMAD.WIDE.U32 UR14, UR18, UR6, URZ ;  /* 0x00000006120e72a5 */ /* 0x000fc8000f8e003f */
[----:B------:R-:W-:-:S04]  /*3f10*/  @UP0 USHF.R.U32.HI UR18, URZ, UR7, UR15 ;  /* 0x000000073f120299 */ /* 0x000fc8000801160f */
[----:B------:R-:W-:Y:S01]  /*3f20*/  ULOP3.LUT UR18, URZ, UR18, URZ, 0x33, !UPT ;  /* 0x000000123f127292 */ /* 0x000fe2000f8e333f */
[----:B------:R-:W-:Y:S11]  /*3f30*/  BRA `(.L_x_1161) ;  /* 0x0000000000147947 */ /* 0x000ff60003800000 */
.L_x_1160:
[----:B------:R-:W-:Y:S02]  /*3f40*/  ULDC UR19, c[0x0][0x9e4] ;  /* 0x0002790000137ab9 */ /* 0x000fe40000000800 */
[----:B------:R-:W-:-:S11]  /*3f50*/  UISETP.NE.AND UP0, UPT, UR19, 0x1, UPT ;  /* 0x000000011300788c */ /* 0x000fd6000bf05270 */
[----:B------:R-:W-:Y:S02]  /*3f60*/  @UP0 ULDC.64 UR6, c[0x0][0x9e8] ;  /* 0x00027a0000060ab9 */ /* 0x000fe40000000a00 */
[----:B------:R-:W-:-:S04]  /*3f70*/  UIMAD.WIDE.U32 UR14, UR18, UR6, URZ ;  /* 0x00000006120e72a5 */ /* 0x000fc8000f8e003f */
[----:B------:R-:W-:-:S12]  /*3f80*/  @UP0 USHF.R.U32.HI UR18, URZ, UR7, UR15 ;  /* 0x000000073f120299 */ /* 0x000fd8000801160f */
.L_x_1161:
[----:B------:R-:W-:-:S04]  /*3f90*/  UIMAD UR18, UR18, UR19, UR19 ;  /* 0x00000013121272a4 */ /* 0x000fc8000f8e0213 */
[----:B------:R-:W-:-:S04]  /*3fa0*/  UISETP.LT.AND UP0, UPT, UR11, UR18, UPT ;  /* 0x000000120b00728c */ /* 0x000fc8000bf01270 */
[----:B------:R-:W-:-:S12]  /*3fb0*/  USEL UR11, UR11, UR18, UP0 ;  /* 0x000000120b0b7287 */ /* 0x000fd80008000000 */
.L_x_1159:
[----:B------:R-:W-:-:S04]  /*3fc0*/  USHF.R.S32.HI UR6, URZ, 0x1f, UR11 ;  /* 0x0000001f3f067899 */ /* 0x000fc8000801140b */
[----:B------:R-:W-:-:S04]  /*3fd0*/  ULEA.HI UR6, UR6, UR11, URZ, 0x6 ;  /* 0x0000000b06067291 */ /* 0x000fc8000f8f303f */
[----:B------:R-:W-:-:S04]  /*3fe0*/  USHF.R.S32.HI UR6, URZ, 0x6, UR6 ;  /* 0x000000063f067899 */ /* 0x000fc80008011406 */
[----:B------:R-:W-:-:S04]  /*3ff0*/  UISETP.LT.AND UP0, UPT, UR41, UR6, UPT ;  /* 0x000000062900728c */ /* 0x000fc8000bf01270 */
[----:B------:R-:W-:-:S06]  /*4000*/  USEL UR58, UR41, UR6, !UP0 ;  /* 0x00000006293a7287 */ /* 0x000fcc000c000000 */
[----:B------:R-:W-:-:S13]  /*4010*/  ISETP.GE.AND P1, PT, R11, UR58, PT ;  /* 0x0000003a0b007c0c */ /* 0x000fda000bf26270 */
[----:B------:R-:W-:Y:S05]  /*4020*/  @!P1 BRA `(.L_x_1162) ;  /* 0x0000002000f89947 */ /* 0x000fea0003800000 */
[----:B------:R-:W-:Y:S01]  /*4030*/  IMAD.MOV.U32 R13, RZ, RZ, R8 ;  /* 0x000000ffff0d7224 */ /* 0x000fe200078e0008 */
[----:B------:R-:W-:Y:S01]  /*4040*/  ULDC UR51, c[0x0][0x9e4] ;  /* 0x0002790000337ab9 */ /* 0x000fe20000000800 */
[----:B------:R-:W-:Y:S01]  /*4050*/  IMAD.MOV.U32 R12, RZ, RZ, R5 ;  /* 0x000000ffff0c7224 */ /* 0x000fe200078e0005 */
[----:B------:R-:W-:Y:S01]  /*4060*/  ULDC UR54, c[0x0][0x9dc] ;  /* 0x0002770000367ab9 */ /* 0x000fe20000000800 */
[----:B------:R-:W-:-:S05]  /*4070*/  ULDC UR55, c[0x0][0x9e0] ;  /* 0x0002780000377ab9 */ /* 0x000fca0000000800 */
.L_x_1181:
[----:B------:R-:W-:-:S04]  /*4080*/  UIADD3 UR43, UR43, 0x1, URZ ;  /* 0x000000012b2b7890 */ /* 0x000fc8000fffe03f */
[----:B------:R-:W-:-:S04]  /*4090*/  UISETP.NE.AND UP0, UPT, UR43, 0x2, UPT ;  /* 0x000000022b00788c */ /* 0x000fc8000bf05270 */
[----:B------:R-:W-:Y:S02]  /*40a0*/  USEL UR6, URZ, 0x1, UP0 ;  /* 0x000000013f067887 */ /* 0x000fe40008000000 */
[----:B------:R-:W-:Y:S02]  /*40b0*/  USEL UR43, UR43, URZ, UP0 ;  /* 0x0000003f2b2b7287 */ /* 0x000fe40008000000 */
[----:B------:R-:W-:Y:S01]  /*40c0*/  ULOP3.LUT UR44, UR44, UR6, URZ, 0x3c, !UPT ;  /* 0x000000062c2c7292 */ /* 0x000fe2000f8e3c3f */
[----:B------:R-:W-:Y:S11]  /*40d0*/  @!P0 BRA `(.L_x_1163) ;  /* 0x0000000000048947 */ /* 0x000ff60003800000 */
[----:B------:R-:W-:Y:S01]  /*40e0*/  BPT.TRAP 0x1 ;  /* 0x000000040000795c */ /* 0x000fe20000300000 */
.L_x_1163:
[----:B------:R-:W3:Y:S01]  /*40f0*/  S2UR UR57, SR_CgaCtaId ;  /* 0x00000000003979c3 */ /* 0x000ee20000008800 */
[----:B------:R-:W-:Y:S01]  /*4100*/  UMOV UR6, 0x400 ;  /* 0x0000040000067882 */ /* 0x000fe20000000000 */
[----:B01----:R-:W-:-:S05]  /*4110*/  IMAD.U32 R10, RZ, RZ, UR44 ;  /* 0x0000002cff0a7e24 */ /* 0x003fca000f8e00ff */
[----:B------:R-:W-:Y:S01]  /*4120*/  SHF.L.U32 R10, R10, 0x1f, RZ ;  /* 0x0000001f0a0a7819 */ /* 0x000fe200000006ff */
[----:B---3--:R-:W-:-:S04]  /*4130*/  ULEA UR6, UR57, UR6, 0x18 ;  /* 0x0000000639067291 */ /* 0x008fc8000f8ec03f */
[----:B------:R-:W-:-:S09]  /*4140*/  ULEA UR56, UR43, UR6, 0x3 ;  /* 0x000000062b387291 */ /* 0x000fd2000f8e183f */
[----:B------:R0:W1:Y:S01]  /*4150*/  SYNCS.PHASECHK.TRANS64.TRYWAIT P1, [UR56+0x28430], R10 ;  /* 0x0284300aff0075a7 */ /* 0x0000620008020178 */
[----:B------:R-:W-:Y:S05]  /*4160*/  @!P0 BRA `(.L_x_1164) ;  /* 0x0000000000048947 */ /* 0x000fea0003800000 */
[----:B------:R-:W-:Y:S01]  /*4170*/  BPT.TRAP 0x1 ;  /* 0x000000040000795c */ /* 0x000fe20000300000 */
.L_x_1164:
[----:B-1----:R-:W-:Y:S05]  /*4180*/  @P1 BRA `(.L_x_1165) ;  /* 0x0000000000081947 */ /* 0x002fea0003800000 */
[----:B------:R-:W1:Y:S02]  /*4190*/  SYNCS.PHASECHK.TRANS64.TRYWAIT P1, [UR56+0x28430], R10 ;  /* 0x0284300aff0075a7 */ /* 0x000e640008020178 */
[----:B-1----:R-:W-:Y:S05]  /*41a0*/  @!P1 BRA `(.L_x_1166) ;  /* 0x000000f000589947 */ /* 0x002fea0003800000 */
.L_x_1165:
[----:B------:R-:W-:Y:S01]  /*41b0*/  ULEA UR34, UR43, UR49, 0xa ;  /* 0x000000312b227291 */ /* 0x000fe2000f8e503f */
[----:B------:R-:W-:Y:S01]  /*41c0*/  WARPGROUP.ARRIVE ;  /* 0x00000000000079c5 */ /* 0x000fe20000000000 */
[----:B------:R-:W-:Y:S01]  /*41d0*/  UMOV UR35, 0x40000040 ;  /* 0x4000004000237882 */ /* 0x000fe20000000000 */
[----:B------:R-:W-:Y:S01]  /*41e0*/  UMOV UR7, 0x40000040 ;  /* 0x4000004000077882 */ /* 0x000fe20000000000 */
[----:B------:R-:W-:-:S03]  /*41f0*/  UIADD3 UR6, UR34, 0x2, URZ ;  /* 0x0000000222067890 */ /* 0x000fc6000fffe03f */
[----:B--2---:R-:W2:Y:S01]  /*4200*/  S2R R0, SR_TID.X ;  /* 0x0000000000007919 */ /* 0x004ea20000002100 */
[----:B------:R-:W-:Y:S01]  /*4210*/  UIADD3 UR10, UR34, 0x4, URZ ;  /* 0x00000004220a7890 */ /* 0x000fe2000fffe03f */
[----:B------:R-:W-:Y:S01]  /*4220*/  UMOV UR11, 0x40000040 ;  /* 0x40000040000b7882 */ /* 0x000fe20000000000 */
[----:B------:R-:W-:Y:S01]  /*4230*/  QGMMA.64x64x32.F32.E4M3.E4M3 R152, gdesc[UR32], RZ, !UPT, gsb0 ;  /* 0x00e00000209879f3 */ /* 0x000fe2000c0008ff */
        /* <DEDUP_REMOVED lines=10> */
[----:B--2---:R-:W-:-:S04]  /*42e0*/  SHF.R.U32.HI R197, RZ, 0x7, R0 ;  /* 0x00000007ffc57819 */ /* 0x004fc80000011600 */
[----:B------:R-:W-:Y:S01]  /*42f0*/  IADD3 R0, -R197, 0xb, RZ ;  /* 0x0000000bc5007810 */ /* 0x000fe20007ffe1ff */
        /* <DEDUP_REMOVED lines=25> */
.L_x_1167:
[----:B------:R-:W-:Y:S01]  /*4490*/  UISETP.NE.AND UP1, UPT, UR48, URZ, UPT ;  /* 0x0000003f3000728c */ /* 0x000fe2000bf25270 */
[----:B------:R-:W-:Y:S01]  /*44a0*/  VIADD R14, R17, UR38 ;  /* 0x00000026110e7c36 */ /* 0x000fe20008000000 */
[----:B------:R-:W3:Y:S01]  /*44b0*/  LDC R6, c[0x0][0x2f0] ;  /* 0x0000bc00ff067b82 */ /* 0x000ee20000000800 */
[----:B------:R-:W-:Y:S01]  /*44c0*/  UISETP.NE.AND UP0, UPT, UR47, URZ, UPT ;  /* 0x0000003f2f00728c */ /* 0x000fe2000bf05270 */
[----:B------:R-:W-:Y:S02]  /*44d0*/  UMOV UR10, UR54 ;  /* 0x00000036000a7c82 */ /* 0x000fe40008000000 */
[----:B------:R-:W-:Y:S02]  /*44e0*/  PLOP3.LUT P1, PT, PT, PT, UP1, 0x80, 0x0 ;  /* 0x000000000000781c */ /* 0x000fe40003f2f018 */
[----:B------:R-:W-:Y:S02]  /*44f0*/  PLOP3.LUT P2, PT, PT, PT, UP1, 0x80, 0x0 ;  /* 0x000000000000781c */ /* 0x000fe40003f4f018 */
[----:B------:R-:W4:Y:S01]  /*4500*/  LDC R7, c[0x0][0x288] ;  /* 0x0000a200ff077b82 */ /* 0x000f220000000800 */
[----:B------:R-:W-:-:S08]  /*4510*/  @UP1 ULDC UR6, c[0x0][0x44c] ;  /* 0x0001130000061ab9 */ /* 0x000fd00000000800 */
[----:B-1----:R-:W-:Y:S01]  /*4520*/  @P1 IMAD.HI.U32 R5, R14, UR6, RZ ;  /* 0x000000060e051c27 */ /* 0x002fe2000f8e00ff */
[----:B------:R-:W-:Y:S01]  /*4530*/  @UP1 ULDC UR6, c[0x0][0x450] ;  /* 0x0001140000061ab9 */ /* 0x000fe20000000800 */
[----:B------:R-:W-:-:S03]  /*4540*/  PLOP3.LUT P1, PT, PT, PT, UP0, 0x40, 0x0 ;  /* 0x000000000000781c */ /* 0x000fc60003f2e808 */
[----:B------:R-:W-:Y:S01]  /*4550*/  @P2 SHF.R.U32.HI R14, RZ, UR6, R5 ;  /* 0x00000006ff0e2c19 */ /* 0x000fe20008011605 */
[----:B------:R-:W-:Y:S01]  /*4560*/  IMAD.SHL.U32 R5, R11, 0x40, RZ ;  /* 0x000000400b057824 */ /* 0x000fe200078e00ff */
[----:B------:R-:W-:-:S03]  /*4570*/  UIADD3 UR6, UR56, 0x28440, URZ ;  /* 0x0002844038067890 */ /* 0x000fc6000fffe03f */
[----:B------:R-:W1:Y:S01]  /*4580*/  SHFL.IDX PT, R15, R14, RZ, 0x1c1f ;  /* 0x001c1fff0e0f7589 */ /* 0x000e6200000e0000 */
[----:B------:R-:W-:Y:S01]  /*4590*/  IADD3 R9, -R5, 0x1, RZ ;  /* 0x0000000105097810 */ /* 0x000fe20007ffe1ff */
[----:B------:R-:W-:-:S04]  /*45a0*/  UPRMT UR6, UR57, 0x654, UR6 ;  /* 0x0000065439067896 */ /* 0x000fc80008000006 */
[----:B------:R-:W-:-:S04]  /*45b0*/  IMAD R9, R2, -0x2, R9 ;  /* 0xfffffffe02097824 */ /* 0x000fc800078e0209 */
[----:B---3--:R-:W-:Y:S01]  /*45c0*/  IMAD R8, R6, UR39, R9 ;  /* 0x0000002706087c24 */ /* 0x008fe2000f8e0209 */
[----:B------:R-:W-:Y:S01]  /*45d0*/  SYNCS.ARRIVE.TRANS64.RED.A1T0 RZ, [UR6], RZ ;  /* 0x000000ffffff79a7 */ /* 0x000fe20008100406 */
[----:B------:R-:W-:Y:S02]  /*45e0*/  ULOP3.LUT UR6, URZ, UR10, URZ, 0x33, !UPT ;  /* 0x0000000a3f067292 */ /* 0x000fe4000f8e333f */
[----:B----4-:R-:W-:-:S04]  /*45f0*/  IMAD.IADD R8, R8, 0x1, -R7 ;  /* 0x0000000108087824 */ /* 0x010fc800078e0a07 */
[C---:B------:R-:W-:Y:S02]  /*4600*/  VIADD R194, R8.reuse, UR55 ;  /* 0x0000003708c27c36 */ /* 0x040fe40008000000 */
[----:B------:R-:W-:Y:S02]  /*4610*/  VIADD R196, R8, UR6 ;  /* 0x0000000608c47c36 */ /* 0x000fe40008000000 */
[----:B-1----:R-:W-:Y:S02]  /*4620*/  IMAD.IADD R20, R194, 0x1, R15 ;  /* 0x00000001c2147824 */ /* 0x002fe400078e020f */
[----:B------:R-:W-:Y:S01]  /*4630*/  IMAD.IADD R21, R15, 0x1, R196 ;  /* 0x000000010f157824 */ /* 0x000fe200078e02c4 */
[----:B------:R-:W-:Y:S06]  /*4640*/  @P1 BRA `(.L_x_1168) ;  /* 0x00000000005c1947 */ /* 0x000fec0003800000 */
[----:B------:R-:W-:Y:S01]  /*4650*/  IMAD R8, R6, UR39, R15 ;  /* 0x0000002706087c24 */ /* 0x000fe2000f8e020f */
[----:B------:R-:W-:Y:S03]  /*4660*/  BSSY B0, `(.L_x_1169) ;  /* 0x0000011000007945 */ /* 0x000fe60003800000 */
[----:B------:R-:W-:-:S05]  /*4670*/  IMAD.IADD R15, R8, 0x1, -R7 ;  /* 0x00000001080f7824 */ /* 0x000fca00078e0a07 */
[----:B------:R-:W-:-:S13]  /*4680*/  ISETP.GT.AND P1, PT, R15, -0x1, PT ;  /* 0xffffffff0f00780c */ /* 0x000fda0003f24270 */
[----:B------:R-:W-:Y:S05]  /*4690*/  @P1 BRA `(.L_x_1170) ;  /* 0x0000000000201947 */ /* 0x000fea0003800000 */
[----:B------:R-:W-:Y:S01]  /*46a0*/  IMAD.U32 R198, RZ, RZ, UR51 ;  /* 0x00000033ffc67e24 */ /* 0x000fe2000f8e00ff */
[----:B------:R-:W-:-:S04]  /*46b0*/  LOP3.LUT R15, RZ, R15, RZ, 0x33, !PT ;  /* 0x0000000fff0f7212 */ /* 0x000fc800078e33ff */
[----:B------:R-:W-:-:S13]  /*46c0*/  ISETP.NE.AND P1, PT, R198, 0x1, PT ;  /* 0x00000001c600780c */ /* 0x000fda0003f25270 */
[----:B------:R-:W1:Y:S02]  /*46d0*/  @P1 LDC.64 R8, c[0x0][0x9e8] ;  /* 0x00027a00ff081b82 */ /* 0x000e640000000a00 */
[----:B-1----:R-:W-:-:S05]  /*46e0*/  @P1 IMAD.HI.U32 R8, R15, R8, RZ ;  /* 0x000000080f081227 */ /* 0x002fca00078e00ff */
[----:B------:R-:W-:-:S04]  /*46f0*/  @P1 SHF.R.U32.HI R15, RZ, R9, R8 ;  /* 0x00000009ff0f1219 */ /* 0x000fc80000011608 */
[----:B------:R-:W-:Y:S01]  /*4700*/  LOP3.LUT R15, RZ, R15, RZ, 0x33, !PT ;  /* 0x0000000fff0f7212 */ /* 0x000fe200078e33ff */
[----:B------:R-:W-:Y:S06]  /*4710*/  BRA `(.L_x_1171) ;  /* 0x0000000000147947 */ /* 0x000fec0003800000 */
.L_x_1170:
[----:B------:R-:W-:-:S05]  /*4720*/  IMAD.U32 R198, RZ, RZ, UR51 ;  /* 0x00000033ffc67e24 */ /* 0x000fca000f8e00ff */
[----:B------:R-:W-:-:S13]  /*4730*/  ISETP.NE.AND P1, PT, R198, 0x1, PT ;  /* 0x00000001c600780c */ /* 0x000fda0003f25270 */
[----:B------:R-:W1:Y:S02]  /*4740*/  @P1 LDC.64 R8, c[0x0][0x9e8] ;  /* 0x00027a00ff081b82 */ /* 0x000e640000000a00 */
[----:B-1----:R-:W-:-:S05]  /*4750*/  @P1 IMAD.HI.U32 R8, R15, R8, RZ ;  /* 0x000000080f081227 */ /* 0x002fca00078e00ff */
[----:B------:R-:W-:-:S07]  /*4760*/  @P1 SHF.R.U32.HI R15, RZ, R9, R8 ;  /* 0x00000009ff0f1219 */ /* 0x000fce0000011608 */
.L_x_1171:
[----:B------:R-:W-:Y:S05]  /*4770*/  BSYNC B0 ;  /* 0x0000000000007941 */ /* 0x000fea0003800000 */
.L_x_1169:
[----:B------:R-:W-:-:S04]  /*4780*/  IMAD R15, R15, R198, -R5 ;  /* 0x000000c60f0f7224 */ /* 0x000fc800078e0a05 */
[----:B------:R-:W-:-:S05]  /*4790*/  IMAD R15, R2, -0x2, R15 ;  /* 0xfffffffe020f7824 */ /* 0x000fca00078e020f */
[----:B------:R-:W-:Y:S02]  /*47a0*/  VIADDMNMX R20, R15, R198, R20, PT ;  /* 0x000000c60f147246 */ /* 0x000fe40003800114 */
[----:B------:R-:W-:-:S07]  /*47b0*/  VIMNMX R21, R21, R15, !PT ;  /* 0x0000000f15157248 */ /* 0x000fce0007fe0100 */
.L_x_1168:
[----:B------:R-:W-:Y:S01]  /*47c0*/  ISETP.GT.AND P1, PT, R11, -0x1, PT ;  /* 0xffffffff0b00780c */ /* 0x000fe20003f24270 */
[----:B------:R-:W1:Y:S01]  /*47d0*/  SHFL.IDX PT, R9, R14, 0x1, 0x1c1f ;  /* 0x003c1f000e097f89 */ /* 0x000e6200000e0000 */
[----:B------:R-:W-:Y:S02]  /*47e0*/  UISETP.NE.AND UP0, UPT, UR47, URZ, UPT ;  /* 0x0000003f2f00728c */ /* 0x000fe4000bf05270 */
[C---:B------:R-:W-:Y:S02]  /*47f0*/  ISETP.GT.AND P4, PT, R21.reuse, 0x1, P1 ;  /* 0x000000011500780c */ /* 0x040fe40000f84270 */
[----:B------:R-:W-:Y:S02]  /*4800*/  ISETP.GT.AND P5, PT, R21, RZ, P1 ;  /* 0x000000ff1500720c */ /* 0x000fe40000fa4270 */
[C---:B------:R-:W-:Y:S02]  /*4810*/  ISETP.LT.OR P4, PT, R20.reuse, 0x2, P4 ;  /* 0x000000021400780c */ /* 0x040fe40002781670 */
[----:B------:R-:W-:-:S02]  /*4820*/  ISETP.LT.OR P5, PT, R20, 0x1, P5 ;  /* 0x000000011400780c */ /* 0x000fc40002fa1670 */
[----:B------:R-:W-:Y:S02]  /*4830*/  FSEL R153, R153, -INF , !P4 ;  /* 0xff80000099997808 */ /* 0x000fe40006000000 */
[C---:B------:R-:W-:Y:S02]  /*4840*/  ISETP.GT.AND P4, PT, R21.reuse, 0x18, P1 ;  /* 0x000000181500780c */ /* 0x040fe40000f84270 */
[----:B------:R-:W-:Y:S02]  /*4850*/  FSEL R15, R152, -INF , !P5 ;  /* 0xff800000980f7808 */ /* 0x000fe40006800000 */
[----:B------:R-:W-:Y:S02]  /*4860*/  ISETP.LT.OR P4, PT, R20, 0x19, P4 ;  /* 0x000000191400780c */ /* 0x000fe40002781670 */
[C---:B------:R-:W-:Y:S02]  /*4870*/  ISETP.GT.AND P6, PT, R21.reuse, 0x8, P1 ;  /* 0x000000081500780c */ /* 0x040fe40000fc4270 */
[----:B------:R-:W-:-:S02]  /*4880*/  ISETP.GT.AND P2, PT, R21, 0x9, P1 ;  /* 0x000000091500780c */ /* 0x000fc40000f44270 */
[C---:B------:R-:W-:Y:S01]  /*4890*/  ISETP.GT.AND P3, PT, R21.reuse, 0x10, P1 ;  /* 0x000000101500780c */ /* 0x040fe20000f64270 */
[----:B-1----:R-:W-:Y:S01]  /*48a0*/  IMAD.IADD R14, R194, 0x1, R9 ;  /* 0x00000001c20e7824 */ /* 0x002fe200078e0209 */
[C---:B------:R-:W-:Y:S02]  /*48b0*/  ISETP.GT.AND P5, PT, R21.reuse, 0x11, P1 ;  /* 0x000000111500780c */ /* 0x040fe40000fa4270 */
[----:B------:R-:W-:Y:S02]  /*48c0*/  FSEL R164, R164, -INF , !P4 ;  /* 0xff800000a4a47808 */ /* 0x000fe40006000000 */
[----:B------:R-:W-:Y:S02]  /*48d0*/  ISETP.GT.AND P4, PT, R21, 0x29, P1 ;  /* 0x000000291500780c */ /* 0x000fe40000f84270 */
[C---:B------:R-:W-:Y:S02]  /*48e0*/  ISETP.LT.OR P6, PT, R20.reuse, 0x9, P6 ;  /* 0x000000091400780c */ /* 0x040fe400037c1670 */
[----:B------:R-:W-:-:S02]  /*48f0*/  ISETP.LT.OR P2, PT, R20, 0xa, P2 ;  /* 0x0000000a1400780c */ /* 0x000fc40001741670 */
[C---:B------:R-:W-:Y:S02]  /*4900*/  ISETP.LT.OR P3, PT, R20.reuse, 0x11, P3 ;  /* 0x000000111400780c */ /* 0x040fe40001f61670 */
[C---:B------:R-:W-:Y:S02]  /*4910*/  ISETP.LT.OR P5, PT, R20.reuse, 0x12, P5 ;  /* 0x000000121400780c */ /* 0x040fe40002fa1670 */
[----:B------:R-:W-:Y:S02]  /*4920*/  ISETP.LT.OR P4, PT, R20, 0x2a, P4 ;  /* 0x0000002a1400780c */ /* 0x000fe40002781670 */
[----:B------:R-:W-:Y:S02]  /*4930*/  FSEL R156, R156, -INF , !P6 ;  /* 0xff8000009c9c7808 */ /* 0x000fe40007000000 */
[----:B------:R-:W-:Y:S02]  /*4940*/  FSEL R157, R157, -INF , !P2 ;  /* 0xff8000009d9d7808 */ /* 0x000fe40005000000 */
[----:B------:R-:W-:-:S02]  /*4950*/  FSEL R160, R160, -INF , !P3 ;  /* 0xff800000a0a07808 */ /* 0x000fc40005800000 */
[----:B------:R-:W-:Y:S02]  /*4960*/  FSEL R161, R161, -INF , !P5 ;  /* 0xff800000a1a17808 */ /* 0x000fe40006800000 */
[C---:B------:R-:W-:Y:S02]  /*4970*/  ISETP.GT.AND P6, PT, R21.reuse, 0x19, P1 ;  /* 0x000000191500780c */ /* 0x040fe40000fc4270 */
[C---:B------:R-:W-:Y:S02]  /*4980*/  ISETP.GT.AND P2, PT, R21.reuse, 0x20, P1 ;  /* 0x000000201500780c */ /* 0x040fe40000f44270 */
[C---:B------:R-:W-:Y:S02]  /*4990*/  ISETP.GT.AND P3, PT, R21.reuse, 0x21, P1 ;  /* 0x000000211500780c */ /* 0x040fe40000f64270 */
[----:B------:R-:W-:Y:S02]  /*49a0*/  ISETP.GT.AND P5, PT, R21, 0x28, P1 ;  /* 0x000000281500780c */ /* 0x000fe40000fa4270 */
[----:B------:R-:W-:-:S02]  /*49b0*/  FSEL R173, R173, -INF , !P4 ;  /* 0xff800000adad7808 */ /* 0x000fc40006000000 */
[----:B------:R-:W-:Y:S02]  /*49c0*/  PLOP3.LUT P4, PT, PT, PT, UP0, 0x40, 0x0 ;  /* 0x000000000000781c */ /* 0x000fe40003f8e808 */
[C---:B------:R-:W-:Y:S02]  /*49d0*/  ISETP.LT.OR P6, PT, R20.reuse, 0x1a, P6 ;  /* 0x0000001a1400780c */ /* 0x040fe400037c1670 */
[C---:B------:R-:W-:Y:S02]  /*49e0*/  ISETP.LT.OR P2, PT, R20.reuse, 0x21, P2 ;  /* 0x000000211400780c */ /* 0x040fe40001741670 */
[C---:B------:R-:W-:Y:S02]  /*49f0*/  ISETP.LT.OR P3, PT, R20.reuse, 0x22, P3 ;  /* 0x000000221400780c */ /* 0x040fe40001f61670 */
[----:B------:R-:W-:Y:S02]  /*4a00*/  ISETP.LT.OR P5, PT, R20, 0x29, P5 ;  /* 0x000000291400780c */ /* 0x000fe40002fa1670 */
[----:B------:R-:W-:-:S02]  /*4a10*/  FSEL R165, R165, -INF , !P6 ;  /* 0xff800000a5a57808 */ /* 0x000fc40007000000 */
[----:B------:R-:W-:Y:S02]  /*4a20*/  FSEL R168, R168, -INF , !P2 ;  /* 0xff800000a8a87808 */ /* 0x000fe40005000000 */
[----:B------:R-:W-:Y:S02]  /*4a30*/  FSEL R169, R169, -INF , !P3 ;  /* 0xff800000a9a97808 */ /* 0x000fe40005800000 */
[----:B------:R-:W-:Y:S02]  /*4a40*/  FSEL R172, R172, -INF , !P5 ;  /* 0xff800000acac7808 */ /* 0x000fe40006800000 */
[C---:B------:R-:W-:Y:S02]  /*4a50*/  ISETP.GT.AND P6, PT, R21.reuse, 0x30, P1 ;  /* 0x000000301500780c */ /* 0x040fe40000fc4270 */
[C---:B------:R-:W-:Y:S02]  /*4a60*/  ISETP.GT.AND P2, PT, R21.reuse, 0x31, P1 ;  /* 0x000000311500780c */ /* 0x040fe40000f44270 */
[----:B------:R-:W-:-:S02]  /*4a70*/  ISETP.GT.AND P3, PT, R21, 0x38, P1 ;  /* 0x000000381500780c */ /* 0x000fc40000f64270 */
[----:B------:R-:W-:Y:S02]  /*4a80*/  ISETP.GT.AND P5, PT, R21, 0x39, P1 ;  /* 0x000000391500780c */ /* 0x000fe40000fa4270 */
[C---:B------:R-:W-:Y:S02]  /*4a90*/  ISETP.LT.OR P6, PT, R20.reuse, 0x31, P6 ;  /* 0x000000311400780c */ /* 0x040fe400037c1670 */
[C---:B------:R-:W-:Y:S02]  /*4aa0*/  ISETP.LT.OR P2, PT, R20.reuse, 0x32, P2 ;  /* 0x000000321400780c */ /* 0x040fe40001741670 */
[C---:B------:R-:W-:Y:S02]  /*4ab0*/  ISETP.LT.OR P3, PT, R20.reuse, 0x39, P3 ;  /* 0x000000391400780c */ /* 0x040fe40001f61670 */
[----:B------:R-:W-:Y:S01]  /*4ac0*/  ISETP.LT.OR P5, PT, R20, 0x3a, P5 ;  /* 0x0000003a1400780c */ /* 0x000fe20002fa1670 */
[----:B------:R-:W-:Y:S01]  /*4ad0*/  IMAD.IADD R20, R196, 0x1, R9 ;  /* 0x00000001c4147824 */ /* 0x000fe200078e0209 */
[----:B------:R-:W-:-:S02]  /*4ae0*/  FSEL R176, R176, -INF , !P6 ;  /* 0xff800000b0b07808 */ /* 0x000fc40007000000 */
[----:B------:R-:W-:Y:S02]  /*4af0*/  FSEL R177, R177, -INF , !P2 ;  /* 0xff800000b1b17808 */ /* 0x000fe40005000000 */
[----:B------:R-:W-:Y:S02]  /*4b00*/  FSEL R180, R180, -INF , !P3 ;  /* 0xff800000b4b47808 */ /* 0x000fe40005800000 */
[----:B------:R-:W-:Y:S01]  /*4b10*/  FSEL R181, R181, -INF , !P5 ;  /* 0xff800000b5b57808 */ /* 0x000fe20006800000 */
        /* <DEDUP_REMOVED lines=14> */
.L_x_1174:
[----:B------:R-:W-:-:S05]  /*4c00*/  IMAD.U32 R152, RZ, RZ, UR51 ;  /* 0x00000033ff987e24 */ /* 0x000fca000f8e00ff */
[----:B------:R-:W-:-:S13]  /*4c10*/  ISETP.NE.AND P2, PT, R152, 0x1, PT ;  /* 0x000000019800780c */ /* 0x000fda0003f45270 */
[----:B------:R-:W1:Y:S02]  /*4c20*/  @P2 LDC.64 R8, c[0x0][0x9e8] ;  /* 0x00027a00ff082b82 */ /* 0x000e640000000a00 */
[----:B-1----:R-:W-:-:S05]  /*4c30*/  @P2 IMAD.HI.U32 R8, R21, R8, RZ ;  /* 0x0000000815082227 */ /* 0x002fca00078e00ff */
[----:B------:R-:W-:-:S07]  /*4c40*/  @P2 SHF.R.U32.HI R21, RZ, R9, R8 ;  /* 0x00000009ff152219 */ /* 0x000fce0000011608 */
.L_x_1175:
[----:B------:R-:W-:Y:S05]  /*4c50*/  BSYNC B0 ;  /* 0x0000000000007941 */ /* 0x000fea0003800000 */
.L_x_1173:
[----:B------:R-:W-:-:S04]  /*4c60*/  IMAD R5, R21, R152, -R5 ;  /* 0x0000009815057224 */ /* 0x000fc800078e0a05 */
[----:B------:R-:W-:-:S05]  /*4c70*/  IMAD R5, R2, -0x2, R5 ;  /* 0xfffffffe02057824 */ /* 0x000fca00078e0205 */
[----:B------:R-:W-:Y:S02]  /*4c80*/  VIADDMNMX R14, R5, R152, R14, PT ;  /* 0x00000098050e7246 */ /* 0x000fe4000380010e */
[----:B------:R-:W-:-:S07]  /*4c90*/  VIMNMX R20, R20, R5, !PT ;  /* 0x0000000514147248 */ /* 0x000fce0007fe0100 */
.L_x_1172:
[----:B------:R-:W-:Y:S02]  /*4ca0*/  FMNMX.FTZ R8, R15, R12, !PT ;  /* 0x0000000c0f087209 */ /* 0x000fe40007810000 */
[C---:B------:R-:W-:Y:S02]  /*4cb0*/  ISETP.GT.AND P3, PT, R20.reuse, RZ, P1 ;  /* 0x000000ff1400720c */ /* 0x040fe40000f64270 */
[----:B------:R-:W-:Y:S02]  /*4cc0*/  FMNMX.FTZ R5, R153, R8, !PT ;  /* 0x0000000899057209 */ /* 0x000fe40007810000 */
[----:B------:R-:W-:Y:S02]  /*4cd0*/  ISETP.GT.AND P5, PT, R20, 0x1, P1 ;  /* 0x000000011400780c */ /* 0x000fe40000fa4270 */
[----:B------:R-:W-:Y:S02]  /*4ce0*/  FMNMX.FTZ R8, R156, R5, !PT ;  /* 0x000000059c087209 */ /* 0x000fe40007810000 */
[----:B------:R-:W-:-:S02]  /*4cf0*/  ISETP.LT.OR P3, PT, R14, 0x1, P3 ;  /* 0x000000010e00780c */ /* 0x000fc40001f61670 */
[----:B------:R-:W-:Y:S02]  /*4d00*/  FMNMX.FTZ R5, R157, R8, !PT ;  /* 0x000000089d057209 */ /* 0x000fe40007810000 */
[----:B------:R-:W-:Y:S02]  /*4d10*/  ISETP.GT.AND P6, PT, R20, 0x8, P1 ;  /* 0x000000081400780c */ /* 0x000fe40000fc4270 */
[----:B------:R-:W-:Y:S02]  /*4d20*/  FMNMX.FTZ R8, R160, R5, !PT ;  /* 0x00000005a0087209 */ /* 0x000fe40007810000 */
[----:B------:R-:W-:Y:S02]  /*4d30*/  ISETP.LT.OR P5, PT, R14, 0x2, P5 ;  /* 0x000000020e00780c */ /* 0x000fe40002fa1670 */
[----:B------:R-:W-:Y:S02]  /*4d40*/  FMNMX.FTZ R5, R161, R8, !PT ;  /* 0x00000008a1057209 */ /* 0x000fe40007810000 */
[----:B------:R-:W-:-:S02]  /*4d50*/  FSEL R154, R154, -INF , !P3 ;  /* 0xff8000009a9a7808 */ /* 0x000fc40005800000 */
        /* <DEDUP_REMOVED lines=15> */
[----:B------:R-:W-:Y:S02]  /*4e50*/  FSEL R159, R159, -INF , !P2 ;  /* 0xff8000009f9f7808 */ /* 0x000fe40005000000 */
[----:B------:R-:W-:Y:S02]  /*4e60*/  FMNMX.FTZ R8, R180, R5, !PT ;  /* 0x00000005b4087209 */ /* 0x000fe40007810000 */
[----:B------:R-:W-:-:S02]  /*4e70*/  ISETP.LT.OR P4, PT, R14, 0x11, P4 ;  /* 0x000000110e00780c */ /* 0x000fc40002781670 */
[----:B------:R-:W-:Y:S02]  /*4e80*/  FMNMX.FTZ R8, R181, R8, !PT ;  /* 0x00000008b5087209 */ /* 0x000fe40007810000 */
[----:B------:R-:W-:Y:S02]  /*4e90*/  ISETP.GT.AND P6, PT, R20, 0x18, P1 ;  /* 0x000000181400780c */ /* 0x000fe40000fc4270 */
[----:B------:R-:W-:Y:S01]  /*4ea0*/  ISETP.LT.OR P5, PT, R14, 0x12, P5 ;  /* 0x000000120e00780c */ /* 0x000fe20002fa1670 */
[----:B------:R-:W1:Y:S01]  /*4eb0*/  SHFL.BFLY PT, R5, R8, 0x2, 0x1f ;  /* 0x0c401f0008057f89 */ /* 0x000e6200000e0000 */
[----:B------:R-:W-:Y:S02]  /*4ec0*/  FSEL R162, R162, -INF , !P4 ;  /* 0xff800000a2a27808 */ /* 0x000fe40006000000 */
[----:B------:R-:W-:Y:S02]  /*4ed0*/  ISETP.GT.AND P2, PT, R20, 0x19, P1 ;  /* 0x000000191400780c */ /* 0x000fe40000f44270 */
[----:B------:R-:W-:-:S02]  /*4ee0*/  FSEL R163, R163, -INF , !P5 ;  /* 0xff800000a3a37808 */ /* 0x000fc40006800000 */
[----:B------:R-:W-:Y:S02]  /*4ef0*/  ISETP.LT.OR P6, PT, R14, 0x19, P6 ;  /* 0x000000190e00780c */ /* 0x000fe400037c1670 */
[----:B------:R-:W-:Y:S02]  /*4f00*/  ISETP.GT.AND P3, PT, R20, 0x20, P1 ;  /* 0x000000201400780c */ /* 0x000fe40000f64270 */
[----:B------:R-:W-:Y:S02]  /*4f10*/  ISETP.LT.OR P2, PT, R14, 0x1a, P2 ;  /* 0x0000001a0e00780c */ /* 0x000fe40001741670 */
[----:B------:R-:W-:Y:S02]  /*4f20*/  FSEL R166, R166, -INF , !P6 ;  /* 0xff800000a6a67808 */ /* 0x000fe40007000000 */
[----:B------:R-:W-:Y:S02]  /*4f30*/  ISETP.LT.OR P3, PT, R14, 0x21, P3 ;  /* 0x000000210e00780c */ /* 0x000fe40001f61670 */
[----:B------:R-:W-:-:S02]  /*4f40*/  ISETP.GT.AND P4, PT, R20, 0x21, P1 ;  /* 0x000000211400780c */ /* 0x000fc40000f84270 */
[----:B------:R-:W-:Y:S02]  /*4f50*/  FSEL R167, R167, -INF , !P2 ;  /* 0xff800000a7a77808 */ /* 0x000fe40005000000 */
[----:B------:R-:W-:Y:S02]  /*4f60*/  FSEL R170, R170, -INF , !P3 ;  /* 0xff800000aaaa7808 */ /* 0x000fe40005800000 */
[----:B------:R-:W-:Y:S02]  /*4f70*/  ISETP.GT.AND P5, PT, R20, 0x28, P1 ;  /* 0x000000281400780c */ /* 0x000fe40000fa4270 */
[----:B-1----:R-:W-:Y:S02]  /*4f80*/  FMNMX.FTZ R9, R8, R5, !PT ;  /* 0x0000000508097209 */ /* 0x002fe40007810000 */
[----:B------:R-:W-:Y:S02]  /*4f90*/  FMNMX.FTZ R8, R154, R13, !PT ;  /* 0x0000000d9a087209 */ /* 0x000fe40007810000 */
[----:B------:R-:W-:Y:S01]  /*4fa0*/  ISETP.LT.OR P4, PT, R14, 0x22, P4 ;  /* 0x000000220e00780c */ /* 0x000fe20002781670 */
[----:B------:R-:W1:Y:S01]  /*4fb0*/  SHFL.BFLY PT, R152, R9, 0x1, 0x1f ;  /* 0x0c201f0009987f89 */ /* 0x000e6200000e0000 */
[----:B------:R-:W-:-:S02]  /*4fc0*/  ISETP.GT.AND P6, PT, R20, 0x29, P1 ;  /* 0x000000291400780c */ /* 0x000fc40000fc4270 */
[----:B------:R-:W-:Y:S02]  /*4fd0*/  ISETP.LT.OR P5, PT, R14, 0x29, P5 ;  /* 0x000000290e00780c */ /* 0x000fe40002fa1670 */
[----:B------:R-:W-:Y:S02]  /*4fe0*/  FSEL R171, R171, -INF , !P4 ;  /* 0xff800000abab7808 */ /* 0x000fe40006000000 */
[----:B------:R-:W-:Y:S02]  /*4ff0*/  ISETP.GT.AND P2, PT, R20, 0x30, P1 ;  /* 0x000000301400780c */ /* 0x000fe40000f44270 */
[----:B------:R-:W-:Y:S02]  /*5000*/  FSEL R174, R174, -INF , !P5 ;  /* 0xff800000aeae7808 */ /* 0x000fe40006800000 */
[----:B------:R-:W-:Y:S02]  /*5010*/  ISETP.LT.OR P6, PT, R14, 0x2a, P6 ;  /* 0x0000002a0e00780c */ /* 0x000fe400037c1670 */
[----:B------:R-:W-:-:S02]  /*5020*/  ISETP.GT.AND P4, PT, R20, 0x31, P1 ;  /* 0x000000311400780c */ /* 0x000fc40000f84270 */
[C---:B------:R-:W-:Y:S02]  /*5030*/  ISETP.GT.AND P5, PT, R20.reuse, 0x38, P1 ;  /* 0x000000381400780c */ /* 0x040fe40000fa4270 */
[----:B------:R-:W-:Y:S02]  /*5040*/  ISETP.GT.AND P1, PT, R20, 0x39, P1 ;  /* 0x000000391400780c */ /* 0x000fe40000f24270 */
[C---:B------:R-:W-:Y:S02]  /*5050*/  ISETP.LT.OR P2, PT, R14.reuse, 0x31, P2 ;  /* 0x000000310e00780c */ /* 0x040fe40001741670 */
[----:B------:R-:W-:Y:S02]  /*5060*/  FSEL R175, R175, -INF , !P6 ;  /* 0xff800000afaf7808 */ /* 0x000fe40007000000 */
[----:B------:R-:W-:Y:S02]  /*5070*/  ISETP.LT.OR P4, PT, R14, 0x32, P4 ;  /* 0x000000320e00780c */ /* 0x000fe40002781670 */
[----:B-1----:R-:W-:Y:S01]  /*5080*/  FMNMX.FTZ R5, R9, R152, !PT ;  /* 0x0000009809057209 */ /* 0x002fe20007810000 */
[----:B------:R-:W-:Y:S01]  /*5090*/  IMAD.U32 R152, RZ, RZ, UR40 ;  /* 0x00000028ff987e24 */ /* 0x000fe2000f8e00ff */
[----:B------:R-:W-:-:S02]  /*50a0*/  FMNMX.FTZ R9, R155, R8, !PT ;  /* 0x000000089b097209 */ /* 0x000fc40007810000 */
[C---:B------:R-:W-:Y:S01]  /*50b0*/  FSETP.NEU.FTZ.AND P3, PT, R5.reuse, -INF , PT ;  /* 0xff8000000500780b */ /* 0x040fe20003f7d000 */
[----:B------:R-:W-:-:S01]  /*50c0*/  FFMA.FTZ R21, R5, R152, -8 ;  /* 0xc100000005157423 */ /* 0x000fc20000010098 */
[----:B------:R-:W-:Y:S02]  /*50d0*/  FMNMX.FTZ R8, R158, R9, !PT ;  /* 0x000000099e087209 */ /* 0x000fe40007810000 */
[----:B------:R-:W-:Y:S02]  /*50e0*/  FSEL R178, R178, -INF , !P2 ;  /* 0xff800000b2b27808 */ /* 0x000fe40005000000 */
[----:B------:R-:W-:Y:S02]  /*50f0*/  FMNMX.FTZ R9, R159, R8, !PT ;  /* 0x000000089f097209 */ /* 0x000fe40007810000 */
[----:B------:R-:W-:Y:S02]  /*5100*/  ISETP.LT.OR P5, PT, R14, 0x39, P5 ;  /* 0x000000390e00780c */ /* 0x000fe40002fa1670 */
[----:B------:R-:W-:-:S02]  /*5110*/  FMNMX.FTZ R8, R162, R9, !PT ;  /* 0x00000009a2087209 */ /* 0x000fc40007810000 */
[----:B------:R-:W-:Y:S02]  /*5120*/  FSEL R179, R179, -INF , !P4 ;  /* 0xff800000b3b37808 */ /* 0x000fe40006000000 */
[----:B------:R-:W-:Y:S02]  /*5130*/  FMNMX.FTZ R9, R163, R8, !PT ;  /* 0x00000008a3097209 */ /* 0x000fe40007810000 */
[----:B------:R-:W-:Y:S02]  /*5140*/  FSEL R8, R21, RZ, P3 ;  /* 0x000000ff15087208 */ /* 0x000fe40001800000 */
[----:B------:R-:W-:Y:S02]  /*5150*/  FMNMX.FTZ R152, R166, R9, !PT ;  /* 0x00000009a6987209 */ /* 0x000fe40007810000 */
[----:B------:R-:W-:Y:S01]  /*5160*/  ISETP.LT.OR P1, PT, R14, 0x3a, P1 ;  /* 0x0000003a0e00780c */ /* 0x000fe20000f21670 */
[--C-:B------:R-:W-:Y:S01]  /*5170*/  FFMA.FTZ R21, R15, UR40, -R8.reuse ;  /* 0x000000280f157c23 */ /* 0x100fe20008010808 */
[----:B------:R-:W-:Y:S01]  /*5180*/  FMNMX.FTZ R9, R167, R152, !PT ;  /* 0x00000098a7097209 */ /* 0x000fe20007810000 */
[--C-:B------:R-:W-:Y:S01]  /*5190*/  FFMA.FTZ R14, R157, UR40, -R8.reuse ;  /* 0x000000289d0e7c23 */ /* 0x100fe20008010808 */
[----:B------:R-:W-:Y:S01]  /*51a0*/  FSEL R182, R182, -INF , !P5 ;  /* 0xff800000b6b67808 */ /* 0x000fe20006800000 */
[----:B------:R1:W-:Y:S01]  /*51b0*/  MUFU.EX2 R152, R21 ;  /* 0x0000001500987308 */ /* 0x0003e20000000800 */
[----:B------:R-:W-:Y:S01]  /*51c0*/  FMNMX.FTZ R194, R170, R9, !PT ;  /* 0x00000009aac27209 */ /* 0x000fe20007810000 */
[--C-:B------:R-:W-:Y:S01]  /*51d0*/  FFMA.FTZ R157, R160, UR40, -R8.reuse ;  /* 0x00000028a09d7c23 */ /* 0x100fe20008010808 */
[----:B------:R-:W-:Y:S01]  /*51e0*/  FSEL R183, R183, -INF , !P1 ;  /* 0xff800000b7b77808 */ /* 0x000fe20004800000 */
        /* <DEDUP_REMOVED lines=9> */
[----:B-1----:R-:W-:Y:S01]  /*5280*/  FMNMX.FTZ R21, R175, R20, !PT ;  /* 0x00000014af157209 */ /* 0x002fe20007810000 */
[--C-:B------:R-:W-:Y:S01]  /*5290*/  FFMA.FTZ R164, R176, UR40, -R8.reuse ;  /* 0x00000028b0a47c23 */ /* 0x100fe20008010808 */
[----:B------:R-:W-:-:S01]  /*52a0*/  FFMA.FTZ R165, R177, UR40, -R8 ;  /* 0x00000028b1a57c23 */ /* 0x000fc20008010808 */
[----:B------:R-:W-:Y:S01]  /*52b0*/  FFMA.FTZ R181, R181, UR40, -R8 ;  /* 0x00000028b5b57c23 */ /* 0x000fe20008010808 */
[----:B------:R-:W-:Y:S01]  /*52c0*/  FMNMX.FTZ R20, R178, R21, !PT ;  /* 0x00000015b2147209 */ /* 0x000fe20007810000 */
[----:B------:R-:W-:Y:S01]  /*52d0*/  IMAD.U32 R177, RZ, RZ, UR40 ;  /* 0x00000028ffb17e24 */ /* 0x000fe2000f8e00ff */
[----:B------:R-:W-:Y:S01]  /*52e0*/  FSEL R173, R5, RZ, P3 ;  /* 0x000000ff05ad7208 */ /* 0x000fe20001800000 */
[----:B------:R-:W-:Y:S01]  /*52f0*/  MUFU.EX2 R9, R9 ;  /* 0x0000000900097308 */ /* 0x000fe20000000800 */
[----:B------:R-:W-:-:S03]  /*5300*/  FMNMX.FTZ R21, R179, R20, !PT ;  /* 0x00000014b3157209 */ /* 0x000fc60007810000 */
[----:B------:R-:W-:Y:S01]  /*5310*/  FADD.FTZ R173, -R173, R12 ;  /* 0x0000000cadad7221 */ /* 0x000fe20000010100 */
[----:B------:R-:W-:Y:S01]  /*5320*/  FMNMX.FTZ R20, R182, R21, !PT ;  /* 0x00000015b6147209 */ /* 0x000fe20007810000 */
[--C-:B------:R-:W-:Y:S02]  /*5330*/  FFMA.FTZ R21, R161, UR40, -R8.reuse ;  /* 0x00000028a1157c23 */ /* 0x100fe40008010808 */
[----:B------:R-:W-:Y:S01]  /*5340*/  FMUL.FTZ R173, R173, UR40 ;  /* 0x00000028adad7c20 */ /* 0x000fe20008410000 */
[----:B------:R-:W-:Y:S01]  /*5350*/  FMNMX.FTZ R194, R183, R20, !PT ;  /* 0x00000014b7c27209 */ /* 0x000fe20007810000 */
[----:B------:R-:W-:Y:S04]  /*5360*/  MUFU.EX2 R15, R15 ;  /* 0x0000000f000f7308 */ /* 0x000fe80000000800 */
[----:B------:R-:W1:Y:S04]  /*5370*/  SHFL.BFLY PT, R161, R194, 0x2, 0x1f ;  /* 0x0c401f00c2a17f89 */ /* 0x000e6800000e0000 */
[----:B------:R-:W-:Y:S08]  /*5380*/  MUFU.EX2 R20, R157 ;  /* 0x0000009d00147308 */ /* 0x000ff00000000800 */
[----:B------:R3:W-:Y:S08]  /*5390*/  MUFU.EX2 R157, R169 ;  /* 0x000000a9009d7308 */ /* 0x0007f00000000800 */
[----:B------:R-:W4:Y:S01]  /*53a0*/  MUFU.EX2 R173, R173 ;  /* 0x000000ad00ad7308 */ /* 0x000f220000000800 */
[----:B---3--:R-:W-:-:S01]  /*53b0*/  FFMA.FTZ R169, R180, UR40, -R8 ;  /* 0x00000028b4a97c23 */ /* 0x008fc20008010808 */
[----:B-1----:R-:W-:Y:S01]  /*53c0*/  FMNMX.FTZ R195, R194, R161, !PT ;  /* 0x000000a1c2c37209 */ /* 0x002fe20007810000 */
[----:B------:R-:W-:-:S05]  /*53d0*/  FFMA.FTZ R161, R172, UR40, -R8 ;  /* 0x00000028aca17c23 */ /* 0x000fca0008010808 */
[----:B------:R-:W1:Y:S01]  /*53e0*/  MUFU.EX2 R14, R14 ;  /* 0x0000000e000e7308 */ /* 0x000e620000000800 */
[----:B------:R-:W3:Y:S07]  /*53f0*/  SHFL.BFLY PT, R172, R195, 0x1, 0x1f ;  /* 0x0c201f00c3ac7f89 */ /* 0x000eee00000e0000 */
[----:B------:R-:W-:Y:S01]  /*5400*/  MUFU.EX2 R21, R21 ;  /* 0x0000001500157308 */ /* 0x000fe20000000800 */
[----:B----4-:R-:W-:-:S01]  /*5410*/  FFMA.FTZ R180, R173, R3, R152 ;  /* 0x00000003adb47223 */ /* 0x010fc20000010098 */
[-C--:B------:R-:W-:Y:S01]  /*5420*/  FMUL.FTZ R24, R24, R173.reuse ;  /* 0x000000ad18187220 */ /* 0x080fe20000410000 */
[-C--:B------:R-:W-:Y:S01]  /*5430*/  FMUL.FTZ R25, R25, R173.reuse ;  /* 0x000000ad19197220 */ /* 0x080fe20000410000 */
[----:B------:R-:W-:Y:S01]  /*5440*/  FMUL.FTZ R28, R28, R173 ;  /* 0x000000ad1c1c7220 */ /* 0x000fe20000410000 */
[----:B------:R-:W-:-:S01]  /*5450*/  FADD.FTZ R180, R9, R180 ;  /* 0x000000b409b47221 */ /* 0x000fc20000010000 */
        /* <DEDUP_REMOVED lines=11> */
[----:B---3--:R-:W-:Y:S01]  /*5510*/  FMNMX.FTZ R8, R195, R172, !PT ;  /* 0x000000acc3087209 */ /* 0x008fe20007810000 */
[-C--:B------:R-:W-:Y:S01]  /*5520*/  FMUL.FTZ R48, R48, R173.reuse ;  /* 0x000000ad30307220 */ /* 0x080fe20000410000 */
[-C--:B------:R-:W-:Y:S01]  /*5530*/  FMUL.FTZ R49, R49, R173.reuse ;  /* 0x000000ad31317220 */ /* 0x080fe20000410000 */
[----:B------:R-:W-:Y:S01]  /*5540*/  FMUL.FTZ R52, R52, R173 ;  /* 0x000000ad34347220 */ /* 0x000fe20000410000 */
[C---:B------:R-:W-:Y:S01]  /*5550*/  FSETP.NEU.FTZ.AND P1, PT, R8.reuse, -INF , PT ;  /* 0xff8000000800780b */ /* 0x040fe20003f3d000 */
[----:B------:R-:W-:Y:S01]  /*5560*/  FFMA.FTZ R176, R8, R177, -8 ;  /* 0xc100000008b07423 */ /* 0x000fe200000100b1 */
[-C--:B------:R-:W-:Y:S01]  /*5570*/  FMUL.FTZ R53, R53, R173.reuse ;  /* 0x000000ad35357220 */ /* 0x080fe20000410000 */
[----:B------:R-:W-:Y:S01]  /*5580*/  MUFU.EX2 R156, R156 ;  /* 0x0000009c009c7308 */ /* 0x000fe20000000800 */
[-C--:B------:R-:W-:Y:S01]  /*5590*/  FMUL.FTZ R56, R56, R173.reuse ;  /* 0x000000ad38387220 */ /* 0x080fe20000410000 */
[-C--:B------:R-:W-:Y:S01]  /*55a0*/  FMUL.FTZ R57, R57, R173.reuse ;  /* 0x000000ad39397220 */ /* 0x080fe20000410000 */
[----:B------:R-:W-:Y:S01]  /*55b0*/  FSEL R176, R176, RZ, P1 ;  /* 0x000000ffb0b07208 */ /* 0x000fe20000800000 */
[-C--:B------:R-:W-:Y:S01]  /*55c0*/  FMUL.FTZ R60, R60, R173.reuse ;  /* 0x000000ad3c3c7220 */ /* 0x080fe20000410000 */
[-C--:B------:R-:W-:Y:S01]  /*55d0*/  FMUL.FTZ R61, R61, R173.reuse ;  /* 0x000000ad3d3d7220 */ /* 0x080fe20000410000 */
[-C--:B------:R-:W-:Y:S01]  /*55e0*/  FMUL.FTZ R64, R64, R173.reuse ;  /* 0x000000ad40407220 */ /* 0x080fe20000410000 */
[----:B------:R-:W-:Y:S01]  /*55f0*/  FMUL.FTZ R65, R65, R173 ;  /* 0x000000ad41417220 */ /* 0x000fe20000410000 */
[--C-:B------:R-:W-:Y:S01]  /*5600*/  FFMA.FTZ R177, R154, UR40, -R176.reuse ;  /* 0x000000289ab17c23 */ /* 0x100fe200080108b0 */
[----:B------:R-:W-:-:S01]  /*5610*/  FFMA.FTZ R154, R158, UR40, -R176 ;  /* 0x000000289e9a7c23 */ /* 0x000fc200080108b0 */
[--C-:B------:R-:W-:Y:S01]  /*5620*/  FFMA.FTZ R158, R166, UR40, -R176.reuse ;  /* 0x00000028a69e7c23 */ /* 0x100fe200080108b0 */
[----:B------:R-:W-:Y:S01]  /*5630*/  FSEL R166, R8, RZ, P1 ;  /* 0x000000ff08a67208 */ /* 0x000fe20000800000 */
[--C-:B------:R-:W-:Y:S01]  /*5640*/  FFMA.FTZ R172, R155, UR40, -R176.reuse ;  /* 0x000000289bac7c23 */ /* 0x100fe200080108b0 */
[----:B------:R-:W-:-:S01]  /*5650*/  FFMA.FTZ R159, R159, UR40, -R176 ;  /* 0x000000289f9f7c23 */ /* 0x000fc200080108b0 */
[----:B------:R-:W-:Y:S01]  /*5660*/  MUFU.EX2 R177, R177 ;  /* 0x000000b100b17308 */ /* 0x000fe20000000800 */
[----:B------:R-:W-:-:S01]  /*5670*/  FFMA.FTZ R155, R162, UR40, -R176 ;  /* 0x00000028a29b7c23 */ /* 0x000fc200080108b0 */
[----:B------:R-:W-:Y:S01]  /*5680*/  FADD.FTZ R166, -R166, R13 ;  /* 0x0000000da6a67221 */ /* 0x000fe20000010100 */
[----:B------:R-:W-:-:S01]  /*5690*/  FFMA.FTZ R162, R163, UR40, -R176 ;  /* 0x00000028a3a27c23 */ /* 0x000fc200080108b0 */
[--C-:B------:R-:W-:Y:S01]  /*56a0*/  FFMA.FTZ R163, R167, UR40, -R176.reuse ;  /* 0x00000028a7a37c23 */ /* 0x100fe200080108b0 */
[----:B------:R-:W-:-:S01]  /*56b0*/  FFMA.FTZ R13, R170, UR40, -R176 ;  /* 0x00000028aa0d7c23 */ /* 0x000fc200080108b0 */
[----:B------:R-:W-:Y:S01]  /*56c0*/  FMUL.FTZ R166, R166, UR40 ;  /* 0x00000028a6a67c20 */ /* 0x000fe20008410000 */
[----:B------:R-:W-:-:S01]  /*56d0*/  FFMA.FTZ R170, R171, UR40, -R176 ;  /* 0x00000028abaa7c23 */ /* 0x000fc200080108b0 */
[----:B------:R-:W-:Y:S01]  /*56e0*/  MUFU.EX2 R172, R172 ;  /* 0x000000ac00ac7308 */ /* 0x000fe20000000800 */
[----:B------:R-:W-:-:S01]  /*56f0*/  FADD.FTZ R171, R15, R180 ;  /* 0x000000b40fab7221 */ /* 0x000fc20000010000 */
[--C-:B------:R-:W-:Y:S01]  /*5700*/  FFMA.FTZ R174, R174, UR40, -R176.reuse ;  /* 0x00000028aeae7c23 */ /* 0x100fe200080108b0 */
[----:B------:R-:W-:-:S01]  /*5710*/  FFMA.FTZ R175, R175, UR40, -R176 ;  /* 0x00000028afaf7c23 */ /* 0x000fc200080108b0 */
[----:B------:R-:W-:Y:S01]  /*5720*/  FFMA.FTZ R179, R179, UR40, -R176 ;  /* 0x00000028b3b37c23 */ /* 0x000fe200080108b0 */
[----:B-1----:R-:W-:-:S01]  /*5730*/  FADD.FTZ R171, R14, R171 ;  /* 0x000000ab0eab7221 */ /* 0x002fc20000010000 */
[----:B------:R-:W-:Y:S01]  /*5740*/  FFMA.FTZ R182, R182, UR40, -R176 ;  /* 0x00000028b6b67c23 */ /* 0x000fe200080108b0 */
        /* <DEDUP_REMOVED lines=9> */
[----:B------:R-:W3:Y:S01]  /*57e0*/  MUFU.EX2 R154, R154 ;  /* 0x0000009a009a7308 */ /* 0x000ee20000000800 */
[-C--:B------:R-:W-:Y:S01]  /*57f0*/  FMUL.FTZ R84, R84, R173.reuse ;  /* 0x000000ad54547220 */ /* 0x080fe20000410000 */
[-C--:B------:R-:W-:Y:S01]  /*5800*/  FMUL.FTZ R85, R85, R173.reuse ;  /* 0x000000ad55557220 */ /* 0x080fe20000410000 */
[-C--:B------:R-:W-:Y:S01]  /*5810*/  FMUL.FTZ R88, R88, R173.reuse ;  /* 0x000000ad58587220 */ /* 0x080fe20000410000 */
[-C--:B------:R-:W-:Y:S01]  /*5820*/  FMUL.FTZ R89, R89, R173.reuse ;  /* 0x000000ad59597220 */ /* 0x080fe20000410000 */
[-C--:B------:R-:W-:Y:S01]  /*5830*/  FMUL.FTZ R92, R92, R173.reuse ;  /* 0x000000ad5c5c7220 */ /* 0x080fe20000410000 */
[-C--:B------:R-:W-:Y:S01]  /*5840*/  FMUL.FTZ R93, R93, R173.reuse ;  /* 0x000000ad5d5d7220 */ /* 0x080fe20000410000 */
[----:B------:R-:W-:Y:S01]  /*5850*/  FMUL.FTZ R96, R96, R173 ;  /* 0x000000ad60607220 */ /* 0x000fe20000410000 */
[----:B------:R-:W4:Y:S01]  /*5860*/  MUFU.EX2 R159, R159 ;  /* 0x0000009f009f7308 */ /* 0x000f220000000800 */
[----:B-1----:R-:W-:-:S01]  /*5870*/  FFMA.FTZ R167, R166, R4, R177 ;  /* 0x00000004a6a77223 */ /* 0x002fc200000100b1 */
[-C--:B------:R-:W-:Y:S01]  /*5880*/  FMUL.FTZ R97, R97, R173.reuse ;  /* 0x000000ad61617220 */ /* 0x080fe20000410000 */
[-C--:B------:R-:W-:Y:S01]  /*5890*/  FMUL.FTZ R100, R100, R173.reuse ;  /* 0x000000ad64647220 */ /* 0x080fe20000410000 */
[----:B------:R-:W-:Y:S01]  /*58a0*/  FMUL.FTZ R101, R101, R173 ;  /* 0x000000ad65657220 */ /* 0x000fe20000410000 */
[----:B------:R-:W-:-:S01]  /*58b0*/  FADD.FTZ R167, R172, R167 ;  /* 0x000000a7aca77221 */ /* 0x000fc20000010000 */
[-C--:B------:R-:W-:Y:S01]  /*58c0*/  FMUL.FTZ R104, R104, R173.reuse ;  /* 0x000000ad68687220 */ /* 0x080fe20000410000 */
[----:B------:R-:W-:Y:S01]  /*58d0*/  FMUL.FTZ R105, R105, R173 ;  /* 0x000000ad69697220 */ /* 0x000fe20000410000 */
[----:B------:R-:W1:Y:S01]  /*58e0*/  MUFU.EX2 R155, R155 ;  /* 0x0000009b009b7308 */ /* 0x000e620000000800 */
[----:B---3--:R-:W-:-:S01]  /*58f0*/  FADD.FTZ R180, R154, R167 ;  /* 0x000000a79ab47221 */ /* 0x008fc20000010000 */
[----:B------:R-:W-:Y:S01]  /*5900*/  FFMA.FTZ R167, R178, UR40, -R176 ;  /* 0x00000028b2a77c23 */ /* 0x000fe200080108b0 */
[----:B------:R-:W-:-:S01]  /*5910*/  FADD.FTZ R178, R20, R171 ;  /* 0x000000ab14b27221 */ /* 0x000fc20000010000 */
[----:B------:R-:W-:Y:S01]  /*5920*/  FFMA.FTZ R176, R183, UR40, -R176 ;  /* 0x00000028b7b07c23 */ /* 0x000fe200080108b0 */
[-C--:B------:R-:W-:Y:S01]  /*5930*/  FMUL.FTZ R108, R108, R173.reuse ;  /* 0x000000ad6c6c7220 */ /* 0x080fe20000410000 */
[----:B------:R-:W-:Y:S01]  /*5940*/  FMUL.FTZ R109, R109, R173 ;  /* 0x000000ad6d6d7220 */ /* 0x000fe20000410000 */
[----:B------:R-:W-:-:S01]  /*5950*/  FADD.FTZ R178, R21, R178 ;  /* 0x000000b215b27221 */ /* 0x000fc20000010000 */
[----:B------:R-:W3:Y:S01]  /*5960*/  MUFU.EX2 R162, R162 ;  /* 0x000000a200a27308 */ /* 0x000ee20000000800 */
[----:B----4-:R-:W-:-:S01]  /*5970*/  FADD.FTZ R180, R159, R180 ;  /* 0x000000b49fb47221 */ /* 0x010fc20000010000 */
[----:B------:R-:W-:Y:S01]  /*5980*/  F2FP.SATFINITE.E4M3.F32.PACK_AB_MERGE_C R159, R159, R154, RZ ;  /* 0x0000009a9f9f723e */ /* 0x000fe200048070ff */
[-C--:B------:R-:W-:Y:S01]  /*5990*/  FMUL.FTZ R112, R112, R173.reuse ;  /* 0x000000ad70707220 */ /* 0x080fe20000410000 */
[-C--:B------:R-:W-:Y:S01]  /*59a0*/  FMUL.FTZ R113, R113, R173.reuse ;  /* 0x000000ad71717220 */ /* 0x080fe20000410000 */
[-C--:B------:R-:W-:Y:S01]  /*59b0*/  FMUL.FTZ R116, R116, R173.reuse ;  /* 0x000000ad74747220 */ /* 0x080fe20000410000 */
[-C--:B------:R-:W-:Y:S01]  /*59c0*/  FMUL.FTZ R117, R117, R173.reuse ;  /* 0x000000ad75757220 */ /* 0x080fe20000410000 */
[----:B------:R-:W-:Y:S01]  /*59d0*/  FMUL.FTZ R120, R120, R173 ;  /* 0x000000ad78787220 */ /* 0x000fe20000410000 */
[----:B------:R-:W4:Y:S01]  /*59e0*/  MUFU.EX2 R158, R158 ;  /* 0x0000009e009e7308 */ /* 0x000f220000000800 */
        /* <DEDUP_REMOVED lines=18> */
[----:B------:R-:W-:Y:S01]  /*5b10*/  FMUL.FTZ R149, R149, R173 ;  /* 0x000000ad95957220 */ /* 0x000fe20000410000 */
[-C--:B------:R-:W-:Y:S01]  /*5b20*/  FMUL.FTZ R26, R26, R166.reuse ;  /* 0x000000a61a1a7220 */ /* 0x080fe20000410000 */
[-C--:B------:R-:W-:Y:S01]  /*5b30*/  FMUL.FTZ R27, R27, R166.reuse ;  /* 0x000000a61b1b7220 */ /* 0x080fe20000410000 */
[-C--:B------:R-:W-:Y:S01]  /*5b40*/  FMUL.FTZ R30, R30, R166.reuse ;  /* 0x000000a61e1e7220 */ /* 0x080fe20000410000 */
[-C--:B------:R-:W-:Y:S01]  /*5b50*/  FMUL.FTZ R31, R31, R166.reuse ;  /* 0x000000a61f1f7220 */ /* 0x080fe20000410000 */
[----:B------:R-:W5:Y:S01]  /*5b60*/  MUFU.EX2 R170, R170 ;  /* 0x000000aa00aa7308 */ /* 0x000f620000000800 */
[-C--:B------:R-:W-:Y:S01]  /*5b70*/  FMUL.FTZ R34, R34, R166.reuse ;  /* 0x000000a622227220 */ /* 0x080fe20000410000 */
[-C--:B------:R-:W-:Y:S01]  /*5b80*/  FMUL.FTZ R35, R35, R166.reuse ;  /* 0x000000a623237220 */ /* 0x080fe20000410000 */
[-C--:B------:R-:W-:Y:S01]  /*5b90*/  FMUL.FTZ R38, R38, R166.reuse ;  /* 0x000000a626267220 */ /* 0x080fe20000410000 */
[-C--:B------:R-:W-:Y:S01]  /*5ba0*/  FMUL.FTZ R39, R39, R166.reuse ;  /* 0x000000a627277220 */ /* 0x080fe20000410000 */
[-C--:B------:R-:W-:Y:S01]  /*5bb0*/  FMUL.FTZ R42, R42, R166.reuse ;  /* 0x000000a62a2a7220 */ /* 0x080fe20000410000 */
[-C--:B------:R-:W-:Y:S01]  /*5bc0*/  FMUL.FTZ R43, R43, R166.reuse ;  /* 0x000000a62b2b7220 */ /* 0x080fe20000410000 */
[-C--:B------:R-:W-:Y:S01]  /*5bd0*/  FMUL.FTZ R46, R46, R166.reuse ;  /* 0x000000a62e2e7220 */ /* 0x080fe20000410000 */
[----:B------:R-:W0:Y:S01]  /*5be0*/  MUFU.EX2 R161, R161 ;  /* 0x000000a100a17308 */ /* 0x000e220000000800 */
[-C--:B------:R-:W-:Y:S01]  /*5bf0*/  FMUL.FTZ R47, R47, R166.reuse ;  /* 0x000000a62f2f7220 */ /* 0x080fe20000410000 */
[-C--:B------:R-:W-:Y:S01]  /*5c00*/  FMUL.FTZ R50, R50, R166.reuse ;  /* 0x000000a632327220 */ /* 0x080fe20000410000 */
[-C--:B------:R-:W-:Y:S01]  /*5c10*/  FMUL.FTZ R51, R51, R166.reuse ;  /* 0x000000a633337220 */ /* 0x080fe20000410000 */
[-C--:B------:R-:W-:Y:S01]  /*5c20*/  FMUL.FTZ R54, R54, R166.reuse ;  /* 0x000000a636367220 */ /* 0x080fe20000410000 */
[-C--:B------:R-:W-:Y:S01]  /*5c30*/  FMUL.FTZ R55, R55, R166.reuse ;  /* 0x000000a637377220 */ /* 0x080fe20000410000 */
[-C--:B------:R-:W-:Y:S01]  /*5c40*/  FMUL.FTZ R58, R58, R166.reuse ;  /* 0x000000a63a3a7220 */ /* 0x080fe20000410000 */
[-C--:B------:R-:W-:Y:S01]  /*5c50*/  FMUL.FTZ R59, R59, R166.reuse ;  /* 0x000000a63b3b7220 */ /* 0x080fe20000410000 */
[----:B------:R2:W-:Y:S01]  /*5c60*/  MUFU.EX2 R12, R181 ;  /* 0x000000b5000c7308 */ /* 0x0005e20000000800 */
[-C--:B------:R-:W-:Y:S01]  /*5c70*/  FMUL.FTZ R62, R62, R166.reuse ;  /* 0x000000a63e3e7220 */ /* 0x080fe20000410000 */
[-C--:B------:R-:W-:Y:S01]  /*5c80*/  FMUL.FTZ R63, R63, R166.reuse ;  /* 0x000000a63f3f7220 */ /* 0x080fe20000410000 */
[-C--:B------:R-:W-:Y:S01]  /*5c90*/  FMUL.FTZ R66, R66, R166.reuse ;  /* 0x000000a642427220 */ /* 0x080fe20000410000 */
[-C--:B------:R-:W-:Y:S01]  /*5ca0*/  FMUL.FTZ R67, R67, R166.reuse ;  /* 0x000000a643437220 */ /* 0x080fe20000410000 */
[-C--:B------:R-:W-:Y:S01]  /*5cb0*/  FMUL.FTZ R70, R70, R166.reuse ;  /* 0x000000a646467220 */ /* 0x080fe20000410000 */
[-C--:B------:R-:W-:Y:S01]  /*5cc0*/  FMUL.FTZ R71, R71, R166.reuse ;  /* 0x000000a647477220 */ /* 0x080fe20000410000 */
[----:B------:R-:W-:Y:S01]  /*5cd0*/  FMUL.FTZ R74, R74, R166 ;  /* 0x000000a64a4a7220 */ /* 0x000fe20000410000 */
[----:B------:R-:W-:Y:S01]  /*5ce0*/  MUFU.EX2 R3, R174 ;  /* 0x000000ae00037308 */ /* 0x000fe20000000800 */
[----:B--2---:R-:W-:-:S01]  /*5cf0*/  FADD.FTZ R181, R153, R178 ;  /* 0x000000b299b57221 */ /* 0x004fc20000010000 */
[----:B----4-:R-:W-:Y:S01]  /*5d00*/  FADD.FTZ R178, R158, R171 ;  /* 0x000000ab9eb27221 */ /* 0x010fe20000010000 */
[-C--:B------:R-:W-:Y:S01]  /*5d10*/  FMUL.FTZ R75, R75, R166.reuse ;  /* 0x000000a64b4b7220 */ /* 0x080fe20000410000 */
[----:B------:R-:W-:Y:S01]  /*5d20*/  FMUL.FTZ R78, R78, R166 ;  /* 0x000000a64e4e7220 */ /* 0x000fe20000410000 */
[----:B------:R-:W-:-:S01]  /*5d30*/  FADD.FTZ R181, R160, R181 ;  /* 0x000000b5a0b57221 */ /* 0x000fc20000010000 */
[----:B-1----:R-:W-:Y:S01]  /*5d40*/  FADD.FTZ R178, R163, R178 ;  /* 0x000000b2a3b27221 */ /* 0x002fe20000010000 */
[----:B------:R-:W-:Y:S01]  /*5d50*/  F2FP.SATFINITE.E4M3.F32.PACK_AB_MERGE_C R160, R160, R153, RZ ;  /* 0x00000099a0a0723e */ /* 0x000fe200048070ff */
[----:B------:R-:W1:Y:S01]  /*5d60*/  MUFU.EX2 R168, R168 ;  /* 0x000000a800a87308 */ /* 0x000e620000000800 */
[----:B------:R-:W-:-:S01]  /*5d70*/  FADD.FTZ R180, R156, R181 ;  /* 0x000000b59cb47221 */ /* 0x000fc20000010000 */
[----:B---3--:R-:W-:Y:S01]  /*5d80*/  FADD.FTZ R171, R13, R178 ;  /* 0x000000b20dab7221 */ /* 0x008fe20000010000 */
[----:B------:R-:W-:Y:S01]  /*5d90*/  F2FP.SATFINITE.E4M3.F32.PACK_AB_MERGE_C R163, R163, R158, RZ ;  /* 0x0000009ea3a3723e */ /* 0x000fe200048070ff */
[----:B------:R-:W-:Y:S01]  /*5da0*/  FMUL.FTZ R79, R79, R166 ;  /* 0x000000a64f4f7220 */ /* 0x000fe20000410000 */
[----:B------:R-:W-:-:S01]  /*5db0*/  FADD.FTZ R180, R157, R180 ;  /* 0x000000b49db47221 */ /* 0x000fc20000010000 */
[----:B-----5:R-:W-:Y:S01]  /*5dc0*/  FADD.FTZ R178, R170, R171 ;  /* 0x000000abaab27221 */ /* 0x020fe20000010000 */
[----:B------:R-:W-:Y:S01]  /*5dd0*/  F2FP.SATFINITE.E4M3.F32.PACK_AB_MERGE_C R154, R21, R20, R160 ;  /* 0x00000014159a723e */ /* 0x000fe200048070a0 */
[----:B------:R0:W2:Y:S01]  /*5de0*/  MUFU.EX2 R4, R175 ;  /* 0x000000af00047308 */ /* 0x0000a20000000800 */
[----:B------:R-:W-:Y:S01]  /*5df0*/  F2FP.SATFINITE.E4M3.F32.PACK_AB_MERGE_C R155, R162, R155, R163 ;  /* 0x0000009ba29b723e */ /* 0x000fe200048070a3 */
[-C--:B------:R-:W-:Y:S01]  /*5e00*/  FMUL.FTZ R82, R82, R166.reuse ;  /* 0x000000a652527220 */ /* 0x080fe20000410000 */
[-C--:B------:R-:W-:Y:S01]  /*5e10*/  FMUL.FTZ R83, R83, R166.reuse ;  /* 0x000000a653537220 */ /* 0x080fe20000410000 */
[-C--:B------:R-:W-:Y:S01]  /*5e20*/  FMUL.FTZ R86, R86, R166.reuse ;  /* 0x000000a656567220 */ /* 0x080fe20000410000 */
[-C--:B------:R-:W-:Y:S01]  /*5e30*/  FMUL.FTZ R87, R87, R166.reuse ;  /* 0x000000a657577220 */ /* 0x080fe20000410000 */
[-C--:B------:R-:W-:Y:S01]  /*5e40*/  FMUL.FTZ R90, R90, R166.reuse ;  /* 0x000000a65a5a7220 */ /* 0x080fe20000410000 */
[----:B------:R-:W-:Y:S01]  /*5e50*/  FMUL.FTZ R91, R91, R166 ;  /* 0x000000a65b5b7220 */ /* 0x000fe20000410000 */
[----:B------:R-:W3:Y:S01]  /*5e60*/  MUFU.EX2 R164, R164 ;  /* 0x000000a400a47308 */ /* 0x000ee20000000800 */
[----:B0-----:R-:W-:-:S01]  /*5e70*/  FADD.FTZ R175, R161, R180 ;  /* 0x000000b4a1af7221 */ /* 0x001fc20000010000 */
[----:B-1----:R-:W-:Y:S01]  /*5e80*/  F2FP.SATFINITE.E4M3.F32.PACK_AB_MERGE_C R161, R168, R161, RZ ;  /* 0x000000a1a8a1723e */ /* 0x002fe200048070ff */
[-C--:B------:R-:W-:Y:S01]  /*5e90*/  FMUL.FTZ R94, R94, R166.reuse ;  /* 0x000000a65e5e7220 */ /* 0x080fe20000410000 */
[----:B------:R-:W-:Y:S01]  /*5ea0*/  FMUL.FTZ R95, R95, R166 ;  /* 0x000000a65f5f7220 */ /* 0x000fe20000410000 */
[----:B------:R-:W-:-:S01]  /*5eb0*/  FADD.FTZ R175, R168, R175 ;  /* 0x000000afa8af7221 */ /* 0x000fc20000010000 */
[----:B------:R-:W-:Y:S01]  /*5ec0*/  F2FP.SATFINITE.E4M3.F32.PACK_AB_MERGE_C R156, R157, R156, R161 ;  /* 0x0000009c9d9c723e */ /* 0x000fe200048070a1 */
        /* <DEDUP_REMOVED lines=17> */
[----:B------:R4:W5:Y:S01]  /*5fe0*/  MUFU.EX2 R174, R179 ;  /* 0x000000b300ae7308 */ /* 0x0009620000000800 */
[-C--:B------:R-:W-:Y:S01]  /*5ff0*/  FMUL.FTZ R127, R127, R166.reuse ;  /* 0x000000a67f7f7220 */ /* 0x080fe20000410000 */
[-C--:B------:R-:W-:Y:S01]  /*6000*/  FMUL.FTZ R130, R130, R166.reuse ;  /* 0x000000a682827220 */ /* 0x080fe20000410000 */
[-C--:B------:R-:W-:Y:S01]  /*6010*/  FMUL.FTZ R131, R131, R166.reuse ;  /* 0x000000a683837220 */ /* 0x080fe20000410000 */
[-C--:B------:R-:W-:Y:S01]  /*6020*/  FMUL.FTZ R134, R134, R166.reuse ;  /* 0x000000a686867220 */ /* 0x080fe20000410000 */
[-C--:B------:R-:W-:Y:S01]  /*6030*/  FMUL.FTZ R135, R135, R166.reuse ;  /* 0x000000a687877220 */ /* 0x080fe20000410000 */
[-C--:B------:R-:W-:Y:S01]  /*6040*/  FMUL.FTZ R138, R138, R166.reuse ;  /* 0x000000a68a8a7220 */ /* 0x080fe20000410000 */
[----:B------:R-:W-:Y:S01]  /*6050*/  FMUL.FTZ R139, R139, R166 ;  /* 0x000000a68b8b7220 */ /* 0x000fe20000410000 */
[----:B------:R-:W5:Y:S01]  /*6060*/  MUFU.EX2 R169, R169 ;  /* 0x000000a900a97308 */ /* 0x000f620000000800 */
[----:B----4-:R-:W-:-:S01]  /*6070*/  FADD.FTZ R179, R3, R178 ;  /* 0x000000b203b37221 */ /* 0x010fc20000010000 */
[-C--:B------:R-:W-:Y:S01]  /*6080*/  FMUL.FTZ R142, R142, R166.reuse ;  /* 0x000000a68e8e7220 */ /* 0x080fe20000410000 */
[-C--:B------:R-:W-:Y:S01]  /*6090*/  FMUL.FTZ R143, R143, R166.reuse ;  /* 0x000000a68f8f7220 */ /* 0x080fe20000410000 */
[----:B------:R-:W-:Y:S01]  /*60a0*/  FMUL.FTZ R146, R146, R166 ;  /* 0x000000a692927220 */ /* 0x000fe20000410000 */
[----:B--2---:R-:W-:-:S01]  /*60b0*/  FADD.FTZ R178, R4, R179 ;  /* 0x000000b304b27221 */ /* 0x004fc20000010000 */
[----:B------:R-:W-:Y:S01]  /*60c0*/  F2FP.SATFINITE.E4M3.F32.PACK_AB_MERGE_C R179, R14, R15, RZ ;  /* 0x0000000f0eb3723e */ /* 0x000fe200048070ff */
[----:B---3--:R-:W-:-:S01]  /*60d0*/  FADD.FTZ R14, R164, R175 ;  /* 0x000000afa40e7221 */ /* 0x008fc20000010000 */
[----:B------:R-:W2:Y:S01]  /*60e0*/  MUFU.EX2 R182, R182 ;  /* 0x000000b600b67308 */ /* 0x000ea20000000800 */
[----:B0-----:R-:W-:-:S01]  /*60f0*/  FADD.FTZ R15, R167, R178 ;  /* 0x000000b2a70f7221 */ /* 0x001fc20000010000 */
[----:B------:R-:W-:Y:S01]  /*6100*/  F2FP.SATFINITE.E4M3.F32.PACK_AB_MERGE_C R152, R9, R152, R179 ;  /* 0x000000980998723e */ /* 0x000fe200048070b3 */
[----:B-1----:R-:W-:-:S01]  /*6110*/  FADD.FTZ R14, R165, R14 ;  /* 0x0000000ea50e7221 */ /* 0x002fc20000010000 */
[----:B------:R-:W-:Y:S01]  /*6120*/  FMUL.FTZ R147, R147, R166 ;  /* 0x000000a693937220 */ /* 0x000fe20000410000 */
[----:B-----5:R-:W-:-:S01]  /*6130*/  FADD.FTZ R15, R174, R15 ;  /* 0x0000000fae0f7221 */ /* 0x020fc20000010000 */
[-C--:B------:R-:W-:Y:S01]  /*6140*/  FMUL.FTZ R150, R150, R166.reuse ;  /* 0x000000a696967220 */ /* 0x080fe20000410000 */
[----:B------:R-:W-:Y:S01]  /*6150*/  FMUL.FTZ R151, R151, R166 ;  /* 0x000000a697977220 */ /* 0x000fe20000410000 */
[----:B------:R-:W0:Y:S01]  /*6160*/  MUFU.EX2 R171, R176 ;  /* 0x000000b000ab7308 */ /* 0x000e220000000800 */
[----:B------:R-:W-:-:S01]  /*6170*/  FADD.FTZ R153, R169, R14 ;  /* 0x0000000ea9997221 */ /* 0x000fc20000010000 */
[----:B------:R-:W-:-:S02]  /*6180*/  F2FP.SATFINITE.E4M3.F32.PACK_AB_MERGE_C R14, R4, R3, RZ ;  /* 0x00000003040e723e */ /* 0x000fc400048070ff */
[C---:B------:R-:W-:Y:S01]  /*6190*/  F2FP.SATFINITE.E4M3.F32.PACK_AB_MERGE_C R158, R12.reuse, R169, RZ ;  /* 0x000000a90c9e723e */ /* 0x040fe200048070ff */
[----:B------:R-:W-:Y:S01]  /*61a0*/  FADD.FTZ R3, R12, R153 ;  /* 0x000000990c037221 */ /* 0x000fe20000010000 */
[----:B------:R-:W-:Y:S02]  /*61b0*/  F2FP.SATFINITE.E4M3.F32.PACK_AB_MERGE_C R153, R172, R177, R159 ;  /* 0x000000b1ac99723e */ /* 0x000fe4000480709f */
[----:B------:R-:W-:Y:S01]  /*61c0*/  F2FP.SATFINITE.E4M3.F32.PACK_AB_MERGE_C R158, R165, R164, R158 ;  /* 0x000000a4a59e723e */ /* 0x000fe2000480709e */
[----:B--2---:R-:W-:-:S01]  /*61d0*/  FADD.FTZ R4, R182, R15 ;  /* 0x0000000fb6047221 */ /* 0x004fc20000010000 */
[----:B------:R-:W-:Y:S02]  /*61e0*/  F2FP.SATFINITE.E4M3.F32.PACK_AB_MERGE_C R157, R170, R13, R14 ;  /* 0x0000000daa9d723e */ /* 0x000fe4000480700e */
[C---:B0-----:R-:W-:Y:S01]  /*61f0*/  F2FP.SATFINITE.E4M3.F32.PACK_AB_MERGE_C R182, R171.reuse, R182, RZ ;  /* 0x000000b6abb6723e */ /* 0x041fe200048070ff */
[----:B------:R-:W-:-:S03]  /*6200*/  FADD.FTZ R4, R171, R4 ;  /* 0x00000004ab047221 */ /* 0x000fc60000010000 */
[----:B------:R-:W-:Y:S01]  /*6210*/  F2FP.SATFINITE.E4M3.F32.PACK_AB_MERGE_C R159, R174, R167, R182 ;  /* 0x000000a7ae9f723e */ /* 0x000fe200048070b6 */
[----:B------:R-:W-:Y:S06]  /*6220*/  @!P0 BRA `(.L_x_1176) ;  /* 0x0000000000048947 */ /* 0x000fec0003800000 */
[----:B------:R-:W-:Y:S01]  /*6230*/  BPT.TRAP 0x1 ;  /* 0x000000040000795c */ /* 0x000fe20000300000 */
.L_x_1176:
[----:B------:R0:W1:Y:S01]  /*6240*/  SYNCS.PHASECHK.TRANS64.TRYWAIT P1, [UR56+0x28450], R10 ;  /* 0x0284500aff0075a7 */ /* 0x0000620008020178 */
[----:B------:R-:W-:Y:S05]  /*6250*/  @!P0 BRA `(.L_x_1177) ;  /* 0x0000000000048947 */ /* 0x000fea0003800000 */
[----:B------:R-:W-:Y:S01]  /*6260*/  BPT.TRAP 0x1 ;  /* 0x000000040000795c */ /* 0x000fe20000300000 */
.L_x_1177:
[----:B------:R-:W-:Y:S01]  /*6270*/  VIADD R9, R197, 0x8 ;  /* 0x00000008c5097836 */ /* 0x000fe20000000000 */
[----:B-1----:R-:W-:Y:S06]  /*6280*/  @P1 BRA `(.L_x_1178) ;  /* 0x0000000000081947 */ /* 0x002fec0003800000 */
[----:B------:R-:W1:Y:S02]  /*6290*/  SYNCS.PHASECHK.TRANS64.TRYWAIT P1, [UR56+0x28450], R10 ;  /* 0x0284500aff0075a7 */ /* 0x000e640008020178 */
[----:B-1----:R-:W-:Y:S05]  /*62a0*/  @!P1 BRA `(.L_x_1179) ;  /* 0x000000d000309947 */ /* 0x002fea0003800000 */
.L_x_1178:
[----:B------:R2:W-:Y:S01]  /*62b0*/  BAR.SYNC.DEFER_BLOCKING R9, 0x100 ;  /* 0x000400090000751d */ /* 0x0005e20000010000 */
[----:B------:R-:W-:-:S05]  /*62c0*/  ULEA UR6, UR43, UR50, 0xa ;  /* 0x000000322b067291 */ /* 0x000fca000f8e503f */
[----:B------:R-:W-:Y:S01]  /*62d0*/  UMOV UR7, 0x80000020 ;  /* 0x8000002000077882 */ /* 0x000fe20000000000 */
[----:B------:R-:W-:-:S06]  /*62e0*/  WARPGROUP.ARRIVE ;  /* 0x00000000000079c5 */ /* 0x000fcc0000000000 */
        /* <DEDUP_REMOVED lines=10> */
.L_x_1180:
[----:B------:R-:W-:Y:S01]  /*6390*/  UIADD3 UR56, UR56, 0x28460, URZ ;  /* 0x0002846038387890 */ /* 0x000fe2000fffe03f */
[C---:B------:R-:W-:Y:S01]  /*63a0*/  ISETP.GT.AND P1, PT, R11.reuse, UR58, PT ;  /* 0x0000003a0b007c0c */ /* 0x040fe2000bf24270 */
[----:B------:R-:W-:Y:S02]  /*63b0*/  VIADD R11, R11, 0xffffffff ;  /* 0xffffffff0b0b7836 */ /* 0x000fe40000000000 */
[----:B------:R-:W-:Y:S01]  /*63c0*/  UPRMT UR56, UR57, 0x654, UR56 ;  /* 0x0000065439387896 */ /* 0x000fe20008000038 */
[----:B-1----:R-:W-:Y:S02]  /*63d0*/  IMAD.MOV.U32 R13, RZ, RZ, R8 ;  /* 0x000000ffff0d7224 */ /* 0x002fe400078e0008 */
[----:B------:R-:W-:-:S06]  /*63e0*/  IMAD.MOV.U32 R12, RZ, RZ, R5 ;  /* 0x000000ffff0c7224 */ /* 0x000fcc00078e0005 */
[----:B------:R-:W-:Y:S01]  /*63f0*/  SYNCS.ARRIVE.TRANS64.RED.A1T0 RZ, [UR56], RZ ;  /* 0x000000ffffff79a7 */ /* 0x000fe20008100438 */
[----:B------:R-:W-:Y:S05]  /*6400*/  @P1 BRA `(.L_x_1181) ;  /* 0xffffffdc001c1947 */ /* 0x000fea000383ffff */
.L_x_1162:
[----:B------:R-:W-:Y:S01]  /*6410*/  UISETP.NE.AND UP1, UPT, UR48, URZ, UPT ;  /* 0x0000003f3000728c */ /* 0x000fe2000bf25270 */
[----:B------:R-:W-:Y:S01]  /*6420*/  IADD3 R7, -R7, 0x1, RZ ;  /* 0x0000000107077810 */ /* 0x000fe20007ffe1ff */
[----:B------:R-:W-:Y:S02]  /*6430*/  UISETP.NE.AND UP0, UPT, UR47, URZ, UPT ;  /* 0x0000003f2f00728c */ /* 0x000fe4000bf05270 */
[----:B------:R-:W-:Y:S02]  /*6440*/  UIADD3 UR11, UR38, 0x7f, URZ ;  /* 0x0000007f260b7890 */ /* 0x000fe4000fffe03f */
[----:B------:R-:W-:Y:S02]  /*6450*/  IMAD R6, R6, UR39, R7 ;  /* 0x0000002706067c24 */ /* 0x000fe4000f8e0207 */
[----:B------:R-:W-:-:S03]  /*6460*/  PLOP3.LUT P1, PT, PT, PT, UP0, 0x40, 0x0 ;  /* 0x000000000000781c */ /* 0x000fc60003f2e808 */
[----:B------:R-:W-:Y:S01]  /*6470*/  @UP1 ULDC UR6, c[0x0][0x44c] ;  /* 0x0001130000061ab9 */ /* 0x000fe20000000800 */
[----:B------:R-:W-:Y:S01]  /*6480*/  @UP1 ULDC UR14, c[0x0][0x450] ;  /* 0x00011400000e1ab9 */ /* 0x000fe20000000800 */
[----:B------:R-:W-:-:S04]  /*6490*/  UIMAD.WIDE.U32 UR6, UR11, UR6, URZ ;  /* 0x000000060b0672a5 */ /* 0x000fc8000f8e003f */
[----:B------:R-:W-:-:S06]  /*64a0*/  @UP1 USHF.R.U32.HI UR11, URZ, UR14, UR7 ;  /* 0x0000000e3f0b1299 */ /* 0x000fcc0008011607 */
[----:B------:R-:W-:-:S04]  /*64b0*/  VIADD R6, R6, UR11 ;  /* 0x0000000b06067c36 */ /* 0x000fc80008000000 */
[----:B------:R-:W-:Y:S01]  /*64c0*/  VIADD R7, R6, -UR10 ;  /* 0x8000000a06077c36 */ /* 0x000fe20008000000 */
[----:B------:R-:W-:Y:S06]  /*64d0*/  @P1 BRA `(.L_x_1182) ;  /* 0x0000000000441947 */ /* 0x000fec0003800000 */
[----:B------:R-:W-:-:S13]  /*64e0*/  ISETP.GT.AND P1, PT, R6, -0x1, PT ;  /* 0xffffffff0600780c */ /* 0x000fda0003f24270 */
[----:B------:R-:W-:Y:S05]  /*64f0*/  @P1 BRA `(.L_x_1183) ;  /* 0x0000000000201947 */ /* 0x000fea0003800000 */
[----:B------:R-:W3:Y:S01]  /*6500*/  LDC R13, c[0x0][0x9e4] ;  /* 0x00027900ff0d7b82 */ /* 0x000ee20000000800 */
[----:B------:R-:W-:Y:S02]  /*6510*/  LOP3.LUT R9, RZ, R6, RZ, 0x33, !PT ;  /* 0x00000006ff097212 */ /* 0x000fe400078e33ff */
[----:B---3--:R-:W-:-:S13]  /*6520*/  ISETP.NE.AND P1, PT, R13, 0x1, PT ;  /* 0x000000010d00780c */ /* 0x008fda0003f25270 */
[----:B------:R-:W3:Y:S02]  /*6530*/  @P1 LDC.64 R14, c[0x0][0x9e8] ;  /* 0x00027a00ff0e1b82 */ /* 0x000ee40000000a00 */
[----:B---3--:R-:W-:-:S05]  /*6540*/  @P1 IMAD.HI.U32 R6, R9, R14, RZ ;  /* 0x0000000e09061227 */ /* 0x008fca00078e00ff */
[----:B------:R-:W-:-:S04]  /*6550*/  @P1 SHF.R.U32.HI R9, RZ, R15, R6 ;  /* 0x0000000fff091219 */ /* 0x000fc80000011606 */
[----:B------:R-:W-:Y:S01]  /*6560*/  LOP3.LUT R6, RZ, R9, RZ, 0x33, !PT ;  /* 0x00000009ff067212 */ /* 0x000fe200078e33ff */
[----:B------:R-:W-:Y:S06]  /*6570*/  BRA `(.L_x_1184) ;  /* 0x0000000000147947 */ /* 0x000fec0003800000 */
.L_x_1183:
[----:B------:R-:W3:Y:S02]  /*6580*/  LDC R13, c[0x0][0x9e4] ;  /* 0x00027900ff0d7b82 */ /* 0x000ee40000000800 */
[----:B---3--:R-:W-:-:S13]  /*6590*/  ISETP.NE.AND P1, PT, R13, 0x1, PT ;  /* 0x000000010d00780c */ /* 0x008fda0003f25270 */
[----:B------:R-:W0:Y:S02]  /*65a0*/  @P1 LDC.64 R14, c[0x0][0x9e8] ;  /* 0x00027a00ff0e1b82 */ /* 0x000e240000000a00 */
[----:B01----:R-:W-:-:S05]  /*65b0*/  @P1 IMAD.HI.U32 R10, R6, R14, RZ ;  /* 0x0000000e060a1227 */ /* 0x003fca00078e00ff */
[----:B------:R-:W-:-:S07]  /*65c0*/  @P1 SHF.R.U32.HI R6, RZ, R15, R10 ;  /* 0x0000000fff061219 */ /* 0x000fce000001160a */
.L_x_1184:
[----:B------:R-:W-:-:S05]  /*65d0*/  IMAD R6, R6, R13, RZ ;  /* 0x0000000d06067224 */ /* 0x000fca00078e02ff */
[----:B------:R-:W-:-:S07]  /*65e0*/  VIMNMX R7, R7, R6, !PT ;  /* 0x0000000607077248 */ /* 0x000fce0007fe0100 */
.L_x_1182:
[----:B------:R-:W-:-:S05]  /*65f0*/  VIADD R7, R7, 0x3f ;  /* 0x0000003f07077836 */ /* 0x000fca0000000000 */
[----:B------:R-:W-:-:S04]  /*6600*/  SHF.R.S32.HI R6, RZ, 0x1f, R7 ;  /* 0x0000001fff067819 */ /* 0x000fc80000011407 */
[----:B------:R-:W-:-:S04]  /*6610*/  LEA.HI R6, R6, R7, RZ, 0x6 ;  /* 0x0000000706067211 */ /* 0x000fc800078f30ff */
[----:B------:R-:W-:-:S04]  /*6620*/  SHF.R.S32.HI R6, RZ, 0x6, R6 ;  /* 0x00000006ff067819 */ /* 0x000fc80000011406 */
[----:B------:R-:W-:-:S04]  /*6630*/  VIMNMX R6, R6, UR41, !PT ;  /* 0x0000002906067c48 */ /* 0x000fc8000ffe0100 */
[----:B------:R-:W-:-:S13]  /*6640*/  ISETP.GE.AND P1, PT, R11, R6, PT ;  /* 0x000000060b00720c */ /* 0x000fda0003f26270 */
[----:B------:R-:W-:Y:S05]  /*6650*/  @!P1 BRA `(.L_x_1185) ;  /* 0x00000018001c9947 */ /* 0x000fea0003800000 */
[----:B------:R-:W-:Y:S02]  /*6660*/  IMAD.MOV.U32 R9, RZ, RZ, R8 ;  /* 0x000000ffff097224 */ /* 0x000fe400078e0008 */
[----:B01----:R-:W-:-:S07]  /*6670*/  IMAD.MOV.U32 R10, RZ, RZ, R5 ;  /* 0x000000ffff0a7224 */ /* 0x003fce00078e0005 */
.L_x_1196:
[----:B------:R-:W-:Y:S01]  /*6680*/  UIADD3 UR43, UR43, 0x1, URZ ;  /* 0x000000012b2b7890 */ /* 0x000fe2000fffe03f */
[C---:B------:R-:W-:Y:S01]  /*6690*/  ISETP.GT.AND P1, PT, R11.reuse, R6, PT ;  /* 0x000000060b00720c */ /* 0x040fe20003f24270 */
[----:B------:R-:W-:Y:S02]  /*66a0*/  VIADD R11, R11, 0xffffffff ;  /* 0xffffffff0b0b7836 */ /* 0x000fe40000000000 */
[----:B------:R-:W-:-:S04]  /*66b0*/  UISETP.NE.AND UP0, UPT, UR43, 0x2, UPT ;  /* 0x000000022b00788c */ /* 0x000fc8000bf05270 */
[----:B------:R-:W-:Y:S02]  /*66c0*/  USEL UR6, URZ, 0x1, UP0 ;  /* 0x000000013f067887 */ /* 0x000fe40008000000 */
[----:B------:R-:W-:Y:S02]  /*66d0*/  USEL UR43, UR43, URZ, UP0 ;  /* 0x0000003f2b2b7287 */ /* 0x000fe40008000000 */
[----:B------:R-:W-:Y:S01]  /*66e0*/  ULOP3.LUT UR44, UR44, UR6, URZ, 0x3c, !UPT ;  /* 0x000000062c2c7292 */ /* 0x000fe2000f8e3c3f */
[----:B01----:R-:W-:Y:S11]  /*66f0*/  @!P0 BRA `(.L_x_1186) ;  /* 0x0000000000048947 */ /* 0x003ff60003800000 */
[----:B------:R-:W-:Y:S01]  /*6700*/  BPT.TRAP 0x1 ;  /* 0x000000040000795c */ /* 0x000fe20000300000 */
.L_x_1186:
[----:B------:R-:W0:Y:S01]  /*6710*/  S2UR UR54, SR_CgaCtaId ;  /* 0x00000000003679c3 */ /* 0x000e220000008800 */
[----:B------:R-:W-:Y:S01]  /*6720*/  UMOV UR6, 0x400 ;  /* 0x0000040000067882 */ /* 0x000fe20000000000 */
[----:B------:R-:W-:-:S05]  /*6730*/  IMAD.U32 R7, RZ, RZ, UR44 ;  /* 0x0000002cff077e24 */ /* 0x000fca000f8e00ff */
[----:B------:R-:W-:Y:S01]  /*6740*/  SHF.L.U32 R7, R7, 0x1f, RZ ;  /* 0x0000001f07077819 */ /* 0x000fe200000006ff */
[----:B0-----:R-:W-:-:S04]  /*6750*/  ULEA UR6, UR54, UR6, 0x18 ;  /* 0x0000000636067291 */ /* 0x001fc8000f8ec03f */
[----:B------:R-:W-:-:S09]  /*6760*/  ULEA UR51, UR43, UR6, 0x3 ;  /* 0x000000062b337291 */ /* 0x000fd2000f8e183f */
[----:B------:R0:W1:Y:S01]  /*6770*/  SYNCS.PHASECHK.TRANS64.TRYWAIT P2, [UR51+0x28430], R7 ;  /* 0x02843007ff0075a7 */ /* 0x0000620008040173 */
[----:B------:R-:W-:Y:S05]  /*6780*/  @!P0 BRA `(.L_x_1187) ;  /* 0x0000000000048947 */ /* 0x000fea0003800000 */
[----:B------:R-:W-:Y:S01]  /*6790*/  BPT.TRAP 0x1 ;  /* 0x000000040000795c */ /* 0x000fe20000300000 */
.L_x_1187:
[----:B-1----:R-:W-:Y:S05]  /*67a0*/  @P2 BRA `(.L_x_1188) ;  /* 0x0000000000082947 */ /* 0x002fea0003800000 */
[----:B------:R-:W1:Y:S02]  /*67b0*/  SYNCS.PHASECHK.TRANS64.TRYWAIT P2, [UR51+0x28430], R7 ;  /* 0x02843007ff0075a7 */ /* 0x000e640008040173 */
[----:B-1----:R-:W-:Y:S05]  /*67c0*/  @!P2 BRA `(.L_x_1189) ;  /* 0x000000cc0000a947 */ /* 0x002fea0003800000 */
.L_x_1188:
[----:B------:R-:W-:Y:S01]  /*67d0*/  ULEA UR34, UR43, UR49, 0xa ;  /* 0x000000312b227291 */ /* 0x000fe2000f8e503f */
[----:B------:R-:W-:Y:S01]  /*67e0*/  WARPGROUP.ARRIVE ;  /* 0x00000000000079c5 */ /* 0x000fe20000000000 */
[----:B------:R-:W-:Y:S01]  /*67f0*/  UMOV UR35, 0x40000040 ;  /* 0x4000004000237882 */ /* 0x000fe20000000000 */
[----:B------:R-:W-:Y:S01]  /*6800*/  UMOV UR7, 0x40000040 ;  /* 0x4000004000077882 */ /* 0x000fe20000000000 */
[----:B------:R-:W-:-:S03]  /*6810*/  UIADD3 UR6, UR34, 0x2, URZ ;  /* 0x0000000222067890 */ /* 0x000fc6000fffe03f */
[----:B-12---:R-:W1:Y:S01]  /*6820*/  S2R R0, SR_TID.X ;  /* 0x0000000000007919 */ /* 0x006e620000002100 */
        /* <DEDUP_REMOVED lines=13> */
[----:B-1----:R-:W-:-:S04]  /*6900*/  SHF.R.U32.HI R195, RZ, 0x7, R0 ;  /* 0x00000007ffc37819 */ /* 0x002fc80000011600 */
        /* <DEDUP_REMOVED lines=26> */
.L_x_1190:
[----:B------:R-:W-:Y:S01]  /*6ab0*/  FMNMX.FTZ R8, R152, R10, !PT ;  /* 0x0000000a98087209 */ /* 0x000fe20007810000 */
[----:B------:R-:W-:-:S03]  /*6ac0*/  UIADD3 UR6, UR51, 0x28440, URZ ;  /* 0x0002844033067890 */ /* 0x000fc6000fffe03f */
[----:B------:R-:W-:Y:S01]  /*6ad0*/  FMNMX.FTZ R5, R153, R8, !PT ;  /* 0x0000000899057209 */ /* 0x000fe20007810000 */
[----:B------:R-:W-:-:S03]  /*6ae0*/  UPRMT UR6, UR54, 0x654, UR6 ;  /* 0x0000065436067896 */ /* 0x000fc60008000006 */
[----:B------:R-:W-:-:S04]  /*6af0*/  FMNMX.FTZ R8, R156, R5, !PT ;  /* 0x000000059c087209 */ /* 0x000fc80007810000 */
[----:B------:R-:W-:Y:S02]  /*6b00*/  FMNMX.FTZ R5, R157, R8, !PT ;  /* 0x000000089d057209 */ /* 0x000fe40007810000 */
[----:B------:R-:W-:Y:S02]  /*6b10*/  SYNCS.ARRIVE.TRANS64.RED.A1T0 RZ, [UR6], RZ ;  /* 0x000000ffffff79a7 */ /* 0x000fe40008100406 */
        /* <DEDUP_REMOVED lines=11> */
[----:B------:R-:W-:Y:S02]  /*6bd0*/  FMNMX.FTZ R12, R181, R8, !PT ;  /* 0x00000008b50c7209 */ /* 0x000fe40007810000 */
[----:B------:R-:W-:-:S03]  /*6be0*/  FMNMX.FTZ R8, R154, R9, !PT ;  /* 0x000000099a087209 */ /* 0x000fc60007810000 */
[----:B------:R-:W2:Y:S02]  /*6bf0*/  SHFL.BFLY PT, R5, R12, 0x2, 0x1f ;  /* 0x0c401f000c057f89 */ /* 0x000ea400000e0000 */
[----:B--2---:R-:W-:Y:S01]  /*6c00*/  FMNMX.FTZ R14, R12, R5, !PT ;  /* 0x000000050c0e7209 */ /* 0x004fe20007810000 */
[----:B------:R-:W-:Y:S01]  /*6c10*/  IMAD.U32 R12, RZ, RZ, UR40 ;  /* 0x00000028ff0c7e24 */ /* 0x000fe2000f8e00ff */
[----:B------:R-:W-:-:S03]  /*6c20*/  FMNMX.FTZ R5, R155, R8, !PT ;  /* 0x000000089b057209 */ /* 0x000fc60007810000 */
[----:B------:R-:W2:Y:S01]  /*6c30*/  SHFL.BFLY PT, R13, R14, 0x1, 0x1f ;  /* 0x0c201f000e0d7f89 */ /* 0x000ea200000e0000 */
[----:B------:R-:W-:-:S04]  /*6c40*/  FMNMX.FTZ R8, R158, R5, !PT ;  /* 0x000000059e087209 */ /* 0x000fc80007810000 */
[----:B------:R-:W-:-:S04]  /*6c50*/  FMNMX.FTZ R5, R159, R8, !PT ;  /* 0x000000089f057209 */ /* 0x000fc80007810000 */
[----:B------:R-:W-:Y:S02]  /*6c60*/  FMNMX.FTZ R8, R162, R5, !PT ;  /* 0x00000005a2087209 */ /* 0x000fe40007810000 */
[----:B--2---:R-:W-:Y:S02]  /*6c70*/  FMNMX.FTZ R5, R14, R13, !PT ;  /* 0x0000000d0e057209 */ /* 0x004fe40007810000 */
[----:B------:R-:W-:-:S03]  /*6c80*/  FMNMX.FTZ R13, R163, R8, !PT ;  /* 0x00000008a30d7209 */ /* 0x000fc60007810000 */
[C---:B------:R-:W-:Y:S01]  /*6c90*/  FFMA.FTZ R14, R5.reuse, R12, -8 ;  /* 0xc1000000050e7423 */ /* 0x040fe2000001000c */
[----:B------:R-:W-:Y:S01]  /*6ca0*/  FMNMX.FTZ R8, R166, R13, !PT ;  /* 0x0000000da6087209 */ /* 0x000fe20007810000 */
[----:B------:R-:W-:Y:S02]  /*6cb0*/  FADD.FTZ R10, -R5, R10 ;  /* 0x0000000a050a7221 */ /* 0x000fe40000010100 */
[----:B------:R-:W-:-:S01]  /*6cc0*/  FFMA.FTZ R21, R157, UR40, -R14 ;  /* 0x000000289d157c23 */ /* 0x000fc2000801080e */
[----:B------:R-:W-:Y:S01]  /*6cd0*/  FMNMX.FTZ R13, R167, R8, !PT ;  /* 0x00000008a70d7209 */ /* 0x000fe20007810000 */
[----:B------:R-:W-:Y:S01]  /*6ce0*/  FMUL.FTZ R10, R10, UR40 ;  /* 0x000000280a0a7c20 */ /* 0x000fe20008410000 */
[--C-:B------:R-:W-:Y:S01]  /*6cf0*/  FFMA.FTZ R12, R156, UR40, -R14.reuse ;  /* 0x000000289c0c7c23 */ /* 0x100fe2000801080e */
[----:B------:R-:W-:-:S01]  /*6d00*/  FFMA.FTZ R20, R161, UR40, -R14 ;  /* 0x00000028a1147c23 */ /* 0x000fc2000801080e */
[----:B------:R-:W-:Y:S01]  /*6d10*/  FMNMX.FTZ R8, R170, R13, !PT ;  /* 0x0000000daa087209 */ /* 0x000fe20007810000 */
[----:B------:R-:W-:-:S01]  /*6d20*/  FFMA.FTZ R13, R152, UR40, -R14 ;  /* 0x00000028980d7c23 */ /* 0x000fc2000801080e */
[--C-:B------:R-:W-:Y:S01]  /*6d30*/  FFMA.FTZ R152, R153, UR40, -R14.reuse ;  /* 0x0000002899987c23 */ /* 0x100fe2000801080e */
[----:B------:R-:W-:-:S01]  /*6d40*/  FFMA.FTZ R153, R164, UR40, -R14 ;  /* 0x00000028a4997c23 */ /* 0x000fc2000801080e */
[----:B------:R-:W-:Y:S01]  /*6d50*/  FMNMX.FTZ R15, R171, R8, !PT ;  /* 0x00000008ab0f7209 */ /* 0x000fe20007810000 */
[----:B------:R-:W-:-:S01]  /*6d60*/  FFMA.FTZ R164, R172, UR40, -R14 ;  /* 0x00000028aca47c23 */ /* 0x000fc2000801080e */
[----:B------:R-:W2:Y:S01]  /*6d70*/  MUFU.EX2 R10, R10 ;  /* 0x0000000a000a7308 */ /* 0x000ea20000000800 */
[----:B------:R-:W-:-:S01]  /*6d80*/  FFMA.FTZ R156, R168, UR40, -R14 ;  /* 0x00000028a89c7c23 */ /* 0x000fc2000801080e */
[----:B------:R-:W-:Y:S01]  /*6d90*/  FMNMX.FTZ R8, R174, R15, !PT ;  /* 0x0000000fae087209 */ /* 0x000fe20007810000 */
[----:B------:R-:W-:-:S01]  /*6da0*/  FFMA.FTZ R168, R177, UR40, -R14 ;  /* 0x00000028b1a87c23 */ /* 0x000fc2000801080e */
[--C-:B------:R-:W-:Y:S01]  /*6db0*/  FFMA.FTZ R180, R180, UR40, -R14.reuse ;  /* 0x00000028b4b47c23 */ /* 0x100fe2000801080e */
[----:B------:R-:W-:-:S01]  /*6dc0*/  FFMA.FTZ R161, R176, UR40, -R14 ;  /* 0x00000028b0a17c23 */ /* 0x000fc2000801080e */
[----:B------:R-:W-:-:S02]  /*6dd0*/  FMNMX.FTZ R15, R175, R8, !PT ;  /* 0x00000008af0f7209 */ /* 0x000fc40007810000 */
[----:B------:R-:W3:Y:S02]  /*6de0*/  MUFU.EX2 R13, R13 ;  /* 0x0000000d000d7308 */ /* 0x000ee40000000800 */
[----:B------:R-:W-:-:S04]  /*6df0*/  FMNMX.FTZ R8, R178, R15, !PT ;  /* 0x0000000fb2087209 */ /* 0x000fc80007810000 */
[----:B------:R-:W-:Y:S02]  /*6e00*/  FMNMX.FTZ R15, R179, R8, !PT ;  /* 0x00000008b30f7209 */ /* 0x000fe40007810000 */
[----:B------:R-:W4:Y:S01]  /*6e10*/  MUFU.EX2 R152, R152 ;  /* 0x0000009800987308 */ /* 0x000f220000000800 */
[----:B--2---:R-:W-:Y:S01]  /*6e20*/  FMUL.FTZ R24, R24, R10 ;  /* 0x0000000a18187220 */ /* 0x004fe20000410000 */
[----:B------:R-:W-:Y:S01]  /*6e30*/  FMNMX.FTZ R8, R182, R15, !PT ;  /* 0x0000000fb6087209 */ /* 0x000fe20007810000 */
[----:B------:R-:W-:-:S01]  /*6e40*/  FFMA.FTZ R15, R160, UR40, -R14 ;  /* 0x00000028a00f7c23 */ /* 0x000fc2000801080e */
[--C-:B------:R-:W-:Y:S01]  /*6e50*/  FFMA.FTZ R160, R165, UR40, -R14.reuse ;  /* 0x00000028a5a07c23 */ /* 0x100fe2000801080e */
[----:B------:R-:W-:-:S01]  /*6e60*/  FFMA.FTZ R165, R173, UR40, -R14 ;  /* 0x00000028ada57c23 */ /* 0x000fc2000801080e */
[----:B------:R-:W-:Y:S01]  /*6e70*/  FMNMX.FTZ R8, R183, R8, !PT ;  /* 0x00000008b7087209 */ /* 0x000fe20007810000 */
[----:B------:R-:W-:Y:S01]  /*6e80*/  IMAD.U32 R173, RZ, RZ, UR40 ;  /* 0x00000028ffad7e24 */ /* 0x000fe2000f8e00ff */
[----:B------:R-:W2:Y:S01]  /*6e90*/  MUFU.EX2 R12, R12 ;  /* 0x0000000c000c7308 */ /* 0x000ea20000000800 */
[-C--:B------:R-:W-:Y:S01]  /*6ea0*/  FMUL.FTZ R25, R25, R10.reuse ;  /* 0x0000000a19197220 */ /* 0x080fe20000410000 */
[-C--:B------:R-:W-:Y:S01]  /*6eb0*/  FMUL.FTZ R28, R28, R10.reuse ;  /* 0x0000000a1c1c7220 */ /* 0x080fe20000410000 */
[----:B------:R-:W5:Y:S01]  /*6ec0*/  SHFL.BFLY PT, R157, R8, 0x2, 0x1f ;  /* 0x0c401f00089d7f89 */ /* 0x000f6200000e0000 */
        /* <DEDUP_REMOVED lines=22> */
[----:B------:R-:W-:Y:S01]  /*7030*/  FMUL.FTZ R68, R68, R10 ;  /* 0x0000000a44447220 */ /* 0x000fe20000410000 */
[----:B-----5:R-:W-:Y:S01]  /*7040*/  FMNMX.FTZ R194, R8, R157, !PT ;  /* 0x0000009d08c27209 */ /* 0x020fe20007810000 */
[--C-:B------:R-:W-:Y:S01]  /*7050*/  FFMA.FTZ R157, R169, UR40, -R14.reuse ;  /* 0x00000028a99d7c23 */ /* 0x100fe2000801080e */
[----:B------:R-:W-:-:S01]  /*7060*/  FFMA.FTZ R14, R181, UR40, -R14 ;  /* 0x00000028b50e7c23 */ /* 0x000fc2000801080e */
[-C--:B------:R-:W-:Y:S01]  /*7070*/  FMUL.FTZ R69, R69, R10.reuse ;  /* 0x0000000a45457220 */ /* 0x080fe20000410000 */
[-C--:B------:R-:W-:Y:S01]  /*7080*/  FMUL.FTZ R72, R72, R10.reuse ;  /* 0x0000000a48487220 */ /* 0x080fe20000410000 */
[----:B------:R-:W5:Y:S01]  /*7090*/  SHFL.BFLY PT, R169, R194, 0x1, 0x1f ;  /* 0x0c201f00c2a97f89 */ /* 0x000f6200000e0000 */
        /* <DEDUP_REMOVED lines=23> */
[----:B-----5:R-:W-:Y:S01]  /*7210*/  FMNMX.FTZ R8, R194, R169, !PT ;  /* 0x000000a9c2087209 */ /* 0x020fe20007810000 */
[----:B------:R-:W-:Y:S01]  /*7220*/  MUFU.EX2 R157, R157 ;  /* 0x0000009d009d7308 */ /* 0x000fe20000000800 */
[-C--:B------:R-:W-:Y:S01]  /*7230*/  FMUL.FTZ R113, R113, R10.reuse ;  /* 0x0000000a71717220 */ /* 0x080fe20000410000 */
[-C--:B------:R-:W-:Y:S01]  /*7240*/  FMUL.FTZ R116, R116, R10.reuse ;  /* 0x0000000a74747220 */ /* 0x080fe20000410000 */
[----:B------:R-:W-:Y:S01]  /*7250*/  FMUL.FTZ R117, R117, R10 ;  /* 0x0000000a75757220 */ /* 0x000fe20000410000 */
[C---:B------:R-:W-:Y:S01]  /*7260*/  FADD.FTZ R9, -R8.reuse, R9 ;  /* 0x0000000908097221 */ /* 0x040fe20000010100 */
[----:B------:R-:W-:-:S01]  /*7270*/  FFMA.FTZ R172, R8, R173, -8 ;  /* 0xc100000008ac7423 */ /* 0x000fc200000100ad */
[-C--:B------:R-:W-:Y:S01]  /*7280*/  FMUL.FTZ R120, R120, R10.reuse ;  /* 0x0000000a78787220 */ /* 0x080fe20000410000 */
[----:B------:R-:W-:Y:S01]  /*7290*/  FMUL.FTZ R121, R121, R10 ;  /* 0x0000000a79797220 */ /* 0x000fe20000410000 */
[----:B------:R-:W-:Y:S01]  /*72a0*/  FMUL.FTZ R9, R9, UR40 ;  /* 0x0000002809097c20 */ /* 0x000fe20008410000 */
        /* <DEDUP_REMOVED lines=9> */
[----:B---3--:R-:W-:Y:S01]  /*7340*/  FFMA.FTZ R171, R10, R3, R13 ;  /* 0x000000030aab7223 */ /* 0x008fe2000001000d */
[----:B------:R-:W-:-:S01]  /*7350*/  FFMA.FTZ R166, R166, UR40, -R172 ;  /* 0x00000028a6a67c23 */ /* 0x000fc200080108ac */
[--C-:B------:R-:W-:Y:S01]  /*7360*/  FFMA.FTZ R167, R167, UR40, -R172.reuse ;  /* 0x00000028a7a77c23 */ /* 0x100fe200080108ac */
[----:B------:R-:W-:-:S01]  /*7370*/  FFMA.FTZ R174, R174, UR40, -R172 ;  /* 0x00000028aeae7c23 */ /* 0x000fc200080108ac */
[----:B------:R-:W3:Y:S01]  /*7380*/  MUFU.EX2 R154, R154 ;  /* 0x0000009a009a7308 */ /* 0x000ee20000000800 */
[----:B----4-:R-:W-:-:S01]  /*7390*/  FADD.FTZ R171, R152, R171 ;  /* 0x000000ab98ab7221 */ /* 0x010fc20000010000 */
[--C-:B------:R-:W-:Y:S01]  /*73a0*/  FFMA.FTZ R175, R175, UR40, -R172.reuse ;  /* 0x00000028afaf7c23 */ /* 0x100fe200080108ac */
[----:B------:R-:W-:-:S01]  /*73b0*/  FFMA.FTZ R179, R179, UR40, -R172 ;  /* 0x00000028b3b37c23 */ /* 0x000fc200080108ac */
[----:B------:R-:W-:Y:S01]  /*73c0*/  FFMA.FTZ R182, R182, UR40, -R172 ;  /* 0x00000028b6b67c23 */ /* 0x000fe200080108ac */
[----:B--2---:R-:W-:-:S01]  /*73d0*/  FADD.FTZ R176, R12, R171 ;  /* 0x000000ab0cb07221 */ /* 0x004fc20000010000 */
[--C-:B------:R-:W-:Y:S01]  /*73e0*/  FFMA.FTZ R171, R178, UR40, -R172.reuse ;  /* 0x00000028b2ab7c23 */ /* 0x100fe200080108ac */
[----:B------:R-:W-:-:S01]  /*73f0*/  FFMA.FTZ R172, R183, UR40, -R172 ;  /* 0x00000028b7ac7c23 */ /* 0x000fc200080108ac */
[----:B------:R-:W2:Y:S01]  /*7400*/  MUFU.EX2 R155, R155 ;  /* 0x0000009b009b7308 */ /* 0x000ea20000000800 */
        /* <DEDUP_REMOVED lines=8> */
[----:B---3--:R-:W-:-:S01]  /*7490*/  FFMA.FTZ R4, R9, R4, R154 ;  /* 0x0000000409047223 */ /* 0x008fc2000001009a */
        /* <DEDUP_REMOVED lines=9> */
[----:B------:R-:W-:Y:S01]  /*7530*/  FMUL.FTZ R149, R149, R10 ;  /* 0x0000000a95957220 */ /* 0x000fe20000410000 */
[-C--:B------:R-:W-:Y:S01]  /*7540*/  FMUL.FTZ R26, R26, R9.reuse ;  /* 0x000000091a1a7220 */ /* 0x080fe20000410000 */
[-C--:B------:R-:W-:Y:S01]  /*7550*/  FMUL.FTZ R27, R27, R9.reuse ;  /* 0x000000091b1b7220 */ /* 0x080fe20000410000 */
[-C--:B------:R-:W-:Y:S01]  /*7560*/  FMUL.FTZ R30, R30, R9.reuse ;  /* 0x000000091e1e7220 */ /* 0x080fe20000410000 */
[-C--:B------:R-:W-:Y:S01]  /*7570*/  FMUL.FTZ R31, R31, R9.reuse ;  /* 0x000000091f1f7220 */ /* 0x080fe20000410000 */
[----:B------:R-:W2:Y:S01]  /*7580*/  MUFU.EX2 R159, R159 ;  /* 0x0000009f009f7308 */ /* 0x000ea20000000800 */
[-C--:B------:R-:W-:Y:S01]  /*7590*/  FMUL.FTZ R34, R34, R9.reuse ;  /* 0x0000000922227220 */ /* 0x080fe20000410000 */
[-C--:B------:R-:W-:Y:S01]  /*75a0*/  FMUL.FTZ R35, R35, R9.reuse ;  /* 0x0000000923237220 */ /* 0x080fe20000410000 */
[-C--:B------:R-:W-:Y:S01]  /*75b0*/  FMUL.FTZ R38, R38, R9.reuse ;  /* 0x0000000926267220 */ /* 0x080fe20000410000 */
[-C--:B------:R-:W-:Y:S01]  /*75c0*/  FMUL.FTZ R39, R39, R9.reuse ;  /* 0x0000000927277220 */ /* 0x080fe20000410000 */
[-C--:B------:R-:W-:Y:S01]  /*75d0*/  FMUL.FTZ R42, R42, R9.reuse ;  /* 0x000000092a2a7220 */ /* 0x080fe20000410000 */
[-C--:B------:R-:W-:Y:S01]  /*75e0*/  FMUL.FTZ R43, R43, R9.reuse ;  /* 0x000000092b2b7220 */ /* 0x080fe20000410000 */
[-C--:B------:R-:W-:Y:S01]  /*75f0*/  FMUL.FTZ R46, R46, R9.reuse ;  /* 0x000000092e2e7220 */ /* 0x080fe20000410000 */
[----:B------:R-:W4:Y:S01]  /*7600*/  MUFU.EX2 R162, R162 ;  /* 0x000000a200a27308 */ /* 0x000f220000000800 */
        /* <DEDUP_REMOVED lines=17> */
[----:B------:R-:W-:Y:S01]  /*7720*/  FADD.FTZ R177, R15, R176 ;  /* 0x000000b00fb17221 */ /* 0x000fe20000010000 */
[----:B---3--:R-:W-:Y:S01]  /*7730*/  F2FP.SATFINITE.E4M3.F32.PACK_AB_MERGE_C R158, R173, R158, RZ ;  /* 0x0000009ead9e723e */ /* 0x008fe200048070ff */
[----:B------:R-:W-:Y:S01]  /*7740*/  FMUL.FTZ R75, R75, R9 ;  /* 0x000000094b4b7220 */ /* 0x000fe20000410000 */
[----:B------:R-:W-:-:S01]  /*7750*/  FADD.FTZ R180, R173, R180 ;  /* 0x000000b4adb47221 */ /* 0x000fc20000010000 */
[-C--:B------:R-:W-:Y:S01]  /*7760*/  FMUL.FTZ R78, R78, R9.reuse ;  /* 0x000000094e4e7220 */ /* 0x080fe20000410000 */
[----:B------:R-:W-:Y:S01]  /*7770*/  FMUL.FTZ R79, R79, R9 ;  /* 0x000000094f4f7220 */ /* 0x000fe20000410000 */
[----:B------:R-:W0:Y:S01]  /*7780*/  MUFU.EX2 R167, R167 ;  /* 0x000000a700a77308 */ /* 0x000e220000000800 */
[----:B--2---:R-:W-:-:S01]  /*7790*/  FADD.FTZ R181, R159, R180 ;  /* 0x000000b49fb57221 */ /* 0x004fc20000010000 */
[-C--:B------:R-:W-:Y:S01]  /*77a0*/  FMUL.FTZ R82, R82, R9.reuse ;  /* 0x0000000952527220 */ /* 0x080fe20000410000 */
[-C--:B------:R-:W-:Y:S01]  /*77b0*/  FMUL.FTZ R83, R83, R9.reuse ;  /* 0x0000000953537220 */ /* 0x080fe20000410000 */
[----:B------:R-:W-:Y:S01]  /*77c0*/  FMUL.FTZ R86, R86, R9 ;  /* 0x0000000956567220 */ /* 0x000fe20000410000 */
[----:B----4-:R-:W-:-:S01]  /*77d0*/  FADD.FTZ R181, R162, R181 ;  /* 0x000000b5a2b57221 */ /* 0x010fc20000010000 */
[-C--:B------:R-:W-:Y:S01]  /*77e0*/  FMUL.FTZ R87, R87, R9.reuse ;  /* 0x0000000957577220 */ /* 0x080fe20000410000 */
[----:B------:R-:W-:Y:S01]  /*77f0*/  FMUL.FTZ R90, R90, R9 ;  /* 0x000000095a5a7220 */ /* 0x000fe20000410000 */
[----:B------:R-:W-:Y:S01]  /*7800*/  MUFU.EX2 R163, R163 ;  /* 0x000000a300a37308 */ /* 0x000fe20000000800 */
[----:B-----5:R-:W-:-:S01]  /*7810*/  FADD.FTZ R176, R166, R181 ;  /* 0x000000b5a6b07221 */ /* 0x020fc20000010000 */
[-C--:B------:R-:W-:Y:S01]  /*7820*/  FMUL.FTZ R91, R91, R9.reuse ;  /* 0x000000095b5b7220 */ /* 0x080fe20000410000 */
[-C--:B------:R-:W-:Y:S01]  /*7830*/  FMUL.FTZ R94, R94, R9.reuse ;  /* 0x000000095e5e7220 */ /* 0x080fe20000410000 */
[-C--:B------:R-:W-:Y:S01]  /*7840*/  FMUL.FTZ R95, R95, R9.reuse ;  /* 0x000000095f5f7220 */ /* 0x080fe20000410000 */
[-C--:B------:R-:W-:Y:S01]  /*7850*/  FMUL.FTZ R98, R98, R9.reuse ;  /* 0x0000000962627220 */ /* 0x080fe20000410000 */
[-C--:B------:R-:W-:Y:S01]  /*7860*/  FMUL.FTZ R99, R99, R9.reuse ;  /* 0x0000000963637220 */ /* 0x080fe20000410000 */
[----:B------:R-:W-:Y:S01]  /*7870*/  FMUL.FTZ R102, R102, R9 ;  /* 0x0000000966667220 */ /* 0x000fe20000410000 */
[----:B------:R2:W-:Y:S01]  /*7880*/  MUFU.EX2 R3, R174 ;  /* 0x000000ae00037308 */ /* 0x0005e20000000800 */
[----:B0-----:R-:W-:-:S01]  /*7890*/  FADD.FTZ R176, R167, R176 ;  /* 0x000000b0a7b07221 */ /* 0x001fc20000010000 */
[----:B------:R-:W-:Y:S01]  /*78a0*/  F2FP.SATFINITE.E4M3.F32.PACK_AB_MERGE_C R166, R167, R166, RZ ;  /* 0x000000a6a7a6723e */ /* 0x000fe200048070ff */
[-C--:B------:R-:W-:Y:S01]  /*78b0*/  FMUL.FTZ R103, R103, R9.reuse ;  /* 0x0000000967677220 */ /* 0x080fe20000410000 */
[-C--:B------:R-:W-:Y:S01]  /*78c0*/  FMUL.FTZ R106, R106, R9.reuse ;  /* 0x000000096a6a7220 */ /* 0x080fe20000410000 */
[-C--:B------:R-:W-:Y:S01]  /*78d0*/  FMUL.FTZ R107, R107, R9.reuse ;  /* 0x000000096b6b7220 */ /* 0x080fe20000410000 */
[-C--:B------:R-:W-:Y:S01]  /*78e0*/  FMUL.FTZ R110, R110, R9.reuse ;  /* 0x000000096e6e7220 */ /* 0x080fe20000410000 */
[----:B------:R-:W-:Y:S01]  /*78f0*/  FMUL.FTZ R111, R111, R9 ;  /* 0x000000096f6f7220 */ /* 0x000fe20000410000 */
[----:B------:R-:W-:Y:S01]  /*7900*/  MUFU.EX2 R170, R170 ;  /* 0x000000aa00aa7308 */ /* 0x000fe20000000800 */
[----:B--2---:R-:W-:-:S01]  /*7910*/  FADD.FTZ R174, R20, R177 ;  /* 0x000000b114ae7221 */ /* 0x004fc20000010000 */
[-C--:B------:R-:W-:Y:S01]  /*7920*/  FMUL.FTZ R114, R114, R9.reuse ;  /* 0x0000000972727220 */ /* 0x080fe20000410000 */
[-C--:B------:R-:W-:Y:S01]  /*7930*/  FMUL.FTZ R115, R115, R9.reuse ;  /* 0x0000000973737220 */ /* 0x080fe20000410000 */
[----:B------:R-:W-:Y:S01]  /*7940*/  FMUL.FTZ R118, R118, R9 ;  /* 0x0000000976767220 */ /* 0x000fe20000410000 */
[----:B------:R-:W-:-:S01]  /*7950*/  FADD.FTZ R177, R153, R174 ;  /* 0x000000ae99b17221 */ /* 0x000fc20000010000 */
[-C--:B------:R-:W-:Y:S01]  /*7960*/  FMUL.FTZ R119, R119, R9.reuse ;  /* 0x0000000977777220 */ /* 0x080fe20000410000 */
[----:B------:R-:W-:Y:S01]  /*7970*/  FMUL.FTZ R122, R122, R9 ;  /* 0x000000097a7a7220 */ /* 0x000fe20000410000 */
[----:B------:R-:W0:Y:S01]  /*7980*/  MUFU.EX2 R164, R164 ;  /* 0x000000a400a47308 */ /* 0x000e220000000800 */
[----:B------:R-:W-:-:S01]  /*7990*/  FADD.FTZ R177, R160, R177 ;  /* 0x000000b1a0b17221 */ /* 0x000fc20000010000 */
[----:B------:R-:W-:Y:S01]  /*79a0*/  F2FP.SATFINITE.E4M3.F32.PACK_AB_MERGE_C R160, R160, R153, RZ ;  /* 0x00000099a0a0723e */ /* 0x000fe200048070ff */
[-C--:B------:R-:W-:Y:S01]  /*79b0*/  FMUL.FTZ R123, R123, R9.reuse ;  /* 0x000000097b7b7220 */ /* 0x080fe20000410000 */
[----:B------:R-:W-:Y:S01]  /*79c0*/  FMUL.FTZ R126, R126, R9 ;  /* 0x000000097e7e7220 */ /* 0x000fe20000410000 */
[----:B------:R-:W-:-:S01]  /*79d0*/  FADD.FTZ R178, R156, R177 ;  /* 0x000000b19cb27221 */ /* 0x000fc20000010000 */
[-C--:B------:R-:W-:Y:S01]  /*79e0*/  FMUL.FTZ R127, R127, R9.reuse ;  /* 0x000000097f7f7220 */ /* 0x080fe20000410000 */
[----:B------:R-:W-:Y:S01]  /*79f0*/  FMUL.FTZ R130, R130, R9 ;  /* 0x0000000982827220 */ /* 0x000fe20000410000 */
[----:B------:R-:W2:Y:S01]  /*7a00*/  MUFU.EX2 R165, R165 ;  /* 0x000000a500a57308 */ /* 0x000ea20000000800 */
[----:B------:R-:W-:-:S01]  /*7a10*/  FADD.FTZ R177, R157, R178 ;  /* 0x000000b29db17221 */ /* 0x000fc20000010000 */
[-C--:B------:R-:W-:Y:S01]  /*7a20*/  FMUL.FTZ R131, R131, R9.reuse ;  /* 0x0000000983837220 */ /* 0x080fe20000410000 */
[-C--:B------:R-:W-:Y:S01]  /*7a30*/  FMUL.FTZ R134, R134, R9.reuse ;  /* 0x0000000986867220 */ /* 0x080fe20000410000 */
[-C--:B------:R-:W-:Y:S01]  /*7a40*/  FMUL.FTZ R135, R135, R9.reuse ;  /* 0x0000000987877220 */ /* 0x080fe20000410000 */
[-C--:B------:R-:W-:Y:S01]  /*7a50*/  FMUL.FTZ R138, R138, R9.reuse ;  /* 0x000000098a8a7220 */ /* 0x080fe20000410000 */
[-C--:B------:R-:W-:Y:S01]  /*7a60*/  FMUL.FTZ R139, R139, R9.reuse ;  /* 0x000000098b8b7220 */ /* 0x080fe20000410000 */
[----:B------:R-:W-:Y:S01]  /*7a70*/  FMUL.FTZ R142, R142, R9 ;  /* 0x000000098e8e7220 */ /* 0x000fe20000410000 */
[----:B------:R3:W4:Y:S01]  /*7a80*/  MUFU.EX2 R4, R175 ;  /* 0x000000af00047308 */ /* 0x0007220000000800 */
[----:B0-----:R-:W-:-:S01]  /*7a90*/  FADD.FTZ R178, R164, R177 ;  /* 0x000000b1a4b27221 */ /* 0x001fc20000010000 */
[-C--:B------:R-:W-:Y:S01]  /*7aa0*/  FMUL.FTZ R143, R143, R9.reuse ;  /* 0x000000098f8f7220 */ /* 0x080fe20000410000 */
[-C--:B------:R-:W-:Y:S01]  /*7ab0*/  FMUL.FTZ R146, R146, R9.reuse ;  /* 0x0000000992927220 */ /* 0x080fe20000410000 */
[-C--:B------:R-:W-:Y:S01]  /*7ac0*/  FMUL.FTZ R147, R147, R9.reuse ;  /* 0x0000000993937220 */ /* 0x080fe20000410000 */
[-C--:B------:R-:W-:Y:S01]  /*7ad0*/  FMUL.FTZ R150, R150, R9.reuse ;  /* 0x0000000996967220 */ /* 0x080fe20000410000 */
[----:B------:R-:W-:-:S02]  /*7ae0*/  FMUL.FTZ R151, R151, R9 ;  /* 0x0000000997977220 */ /* 0x000fc40000410000 */
[----:B------:R-:W0:Y:S01]  /*7af0*/  MUFU.EX2 R161, R161 ;  /* 0x000000a100a17308 */ /* 0x000e220000000800 */
[----:B---3--:R-:W-:-:S01]  /*7b00*/  FADD.FTZ R175, R163, R176 ;  /* 0x000000b0a3af7221 */ /* 0x008fc20000010000 */
[C---:B--2---:R-:W-:Y:S01]  /*7b10*/  FADD.FTZ R178, R165.reuse, R178 ;  /* 0x000000b2a5b27221 */ /* 0x044fe20000010000 */
[----:B------:R-:W-:Y:S02]  /*7b20*/  F2FP.SATFINITE.E4M3.F32.PACK_AB_MERGE_C R164, R165, R164, RZ ;  /* 0x000000a4a5a4723e */ /* 0x000fe400048070ff */
[----:B------:R-:W-:Y:S02]  /*7b30*/  FADD.FTZ R176, R170, R175 ;  /* 0x000000afaab07221 */ /* 0x000fe40000010000 */
[----:B------:R-:W-:Y:S01]  /*7b40*/  F2FP.SATFINITE.E4M3.F32.PACK_AB_MERGE_C R156, R157, R156, R164 ;  /* 0x0000009c9d9c723e */ /* 0x000fe200048070a4 */
[----:B------:R-:W2:Y:S01]  /*7b50*/  MUFU.EX2 R171, R171 ;  /* 0x000000ab00ab7308 */ /* 0x000ea20000000800 */
[----:B------:R-:W-:-:S01]  /*7b60*/  FADD.FTZ R177, R3, R176 ;  /* 0x000000b003b17221 */ /* 0x000fc20000010000 */
[----:B------:R-:W-:-:S03]  /*7b70*/  F2FP.SATFINITE.E4M3.F32.PACK_AB_MERGE_C R176, R21, R12, RZ ;  /* 0x0000000c15b0723e */ /* 0x000fc600048070ff */
[----:B----4-:R-:W-:Y:S01]  /*7b80*/  FADD.FTZ R12, R4, R177 ;  /* 0x000000b1040c7221 */ /* 0x010fe20000010000 */
[----:B------:R-:W-:Y:S02]  /*7b90*/  F2FP.SATFINITE.E4M3.F32.PACK_AB_MERGE_C R152, R152, R13, R176 ;  /* 0x0000000d9898723e */ /* 0x000fe400048070b0 */
[----:B------:R-:W3:Y:S01]  /*7ba0*/  MUFU.EX2 R168, R168 ;  /* 0x000000a800a87308 */ /* 0x000ee20000000800 */
[----:B0-----:R-:W-:-:S07]  /*7bb0*/  FADD.FTZ R21, R161, R178 ;  /* 0x000000b2a1157221 */ /* 0x001fce0000010000 */
[----:B------:R-:W0:Y:S01]  /*7bc0*/  MUFU.EX2 R174, R179 ;  /* 0x000000b300ae7308 */ /* 0x000e220000000800 */
[----:B--2---:R-:W-:-:S07]  /*7bd0*/  FADD.FTZ R153, R171, R12 ;  /* 0x0000000cab997221 */ /* 0x004fce0000010000 */
[----:B------:R-:W2:Y:S01]  /*7be0*/  MUFU.EX2 R182, R182 ;  /* 0x000000b600b67308 */ /* 0x000ea20000000800 */
[----:B---3--:R-:W-:-:S01]  /*7bf0*/  FADD.FTZ R12, R168, R21 ;  /* 0x00000015a80c7221 */ /* 0x008fc20000010000 */
[----:B------:R-:W-:-:S03]  /*7c00*/  F2FP.SATFINITE.E4M3.F32.PACK_AB_MERGE_C R21, R4, R3, RZ ;  /* 0x000000030415723e */ /* 0x000fc600048070ff */
[----:B------:R-:W-:Y:S01]  /*7c10*/  FADD.FTZ R3, R169, R12 ;  /* 0x0000000ca9037221 */ /* 0x000fe20000010000 */
[----:B------:R-:W-:Y:S02]  /*7c20*/  F2FP.SATFINITE.E4M3.F32.PACK_AB_MERGE_C R157, R170, R163, R21 ;  /* 0x000000a3aa9d723e */ /* 0x000fe40004807015 */
[----:B------:R-:W3:Y:S01]  /*7c30*/  MUFU.EX2 R14, R14 ;  /* 0x0000000e000e7308 */ /* 0x000ee20000000800 */
[----:B0-----:R-:W-:-:S07]  /*7c40*/  FADD.FTZ R153, R174, R153 ;  /* 0x00000099ae997221 */ /* 0x001fce0000010000 */
[----:B------:R-:W0:Y:S01]  /*7c50*/  MUFU.EX2 R175, R172 ;  /* 0x000000ac00af7308 */ /* 0x000e220000000800 */
[----:B--2---:R-:W-:-:S01]  /*7c60*/  FADD.FTZ R4, R182, R153 ;  /* 0x00000099b6047221 */ /* 0x004fc20000010000 */
[----:B------:R-:W-:Y:S02]  /*7c70*/  F2FP.SATFINITE.E4M3.F32.PACK_AB_MERGE_C R153, R155, R154, R158 ;  /* 0x0000009a9b99723e */ /* 0x000fe4000480709e */
[----:B------:R-:W-:Y:S02]  /*7c80*/  F2FP.SATFINITE.E4M3.F32.PACK_AB_MERGE_C R155, R162, R159, R166 ;  /* 0x0000009fa29b723e */ /* 0x000fe400048070a6 */
[----:B------:R-:W-:Y:S02]  /*7c90*/  F2FP.SATFINITE.E4M3.F32.PACK_AB_MERGE_C R154, R20, R15, R160 ;  /* 0x0000000f149a723e */ /* 0x000fe400048070a0 */
        /* <DEDUP_REMOVED lines=8> */
.L_x_1191:
[----:B------:R0:W2:Y:S01]  /*7d20*/  SYNCS.PHASECHK.TRANS64.TRYWAIT P2, [UR51+0x28450], R7 ;  /* 0x02845007ff0075a7 */ /* 0x0000a20008040173 */
[----:B------:R-:W-:Y:S05]  /*7d30*/  @!P0 BRA `(.L_x_1192) ;  /* 0x0000000000048947 */ /* 0x000fea0003800000 */
[----:B------:R-:W-:Y:S01]  /*7d40*/  BPT.TRAP 0x1 ;  /* 0x000000040000795c */ /* 0x000fe20000300000 */
.L_x_1192:
[----:B------:R-:W-:Y:S01]  /*7d50*/  VIADD R9, R195, 0x8 ;  /* 0x00000008c3097836 */ /* 0x000fe20000000000 */
[----:B--2---:R-:W-:Y:S06]  /*7d60*/  @P2 BRA `(.L_x_1193) ;  /* 0x0000000000082947 */ /* 0x004fec0003800000 */
[----:B------:R-:W2:Y:S02]  /*7d70*/  SYNCS.PHASECHK.TRANS64.TRYWAIT P2, [UR51+0x28450], R7 ;  /* 0x02845007ff0075a7 */ /* 0x000ea40008040173 */
[----:B--2---:R-:W-:Y:S05]  /*7d80*/  @!P2 BRA `(.L_x_1194) ;  /* 0x000000b400a8a947 */ /* 0x004fea0003800000 */
.L_x_1193:
        /* <DEDUP_REMOVED lines=14> */
.L_x_1195:
[----:B------:R-:W-:Y:S01]  /*7e70*/  UIADD3 UR51, UR51, 0x28460, URZ ;  /* 0x0002846033337890 */ /* 0x000fe2000fffe03f */
[----:B------:R-:W-:Y:S02]  /*7e80*/  IMAD.MOV.U32 R9, RZ, RZ, R8 ;  /* 0x000000ffff097224 */ /* 0x000fe400078e0008 */
[----:B--2---:R-:W-:Y:S01]  /*7e90*/  IMAD.MOV.U32 R10, RZ, RZ, R5 ;  /* 0x000000ffff0a7224 */ /* 0x004fe200078e0005 */
[----:B------:R-:W-:-:S09]  /*7ea0*/  UPRMT UR51, UR54, 0x654, UR51 ;  /* 0x0000065436337896 */ /* 0x000fd20008000033 */
[----:B------:R-:W-:Y:S01]  /*7eb0*/  SYNCS.ARRIVE.TRANS64.RED.A1T0 RZ, [UR51], RZ ;  /* 0x000000ffffff79a7 */ /* 0x000fe20008100433 */
[----:B------:R-:W-:Y:S05]  /*7ec0*/  @P1 BRA `(.L_x_1196) ;  /* 0xffffffe400ec1947 */ /* 0x000fea000383ffff */
.L_x_1185:
[----:B------:R-:W-:-:S13]  /*7ed0*/  ISETP.GE.AND P1, PT, R11, UR41, PT ;  /* 0x000000290b007c0c */ /* 0x000fda000bf26270 */
[----:B------:R-:W-:Y:S05]  /*7ee0*/  @!P1 BRA `(.L_x_1197) ;  /* 0x0000002000f49947 */ /* 0x000fea0003800000 */
[----:B------:R-:W-:Y:S01]  /*7ef0*/  IMAD.MOV.U32 R12, RZ, RZ, R8 ;  /* 0x000000ffff0c7224 */ /* 0x000fe200078e0008 */
[----:B------:R-:W-:Y:S01]  /*7f00*/  ULDC UR51, c[0x0][0x9e4] ;  /* 0x0002790000337ab9 */ /* 0x000fe20000000800 */
[----:B01----:R-:W-:Y:S01]  /*7f10*/  IMAD.MOV.U32 R10, RZ, RZ, R5 ;  /* 0x000000ffff0a7224 */ /* 0x003fe200078e0005 */
[----:B------:R-:W-:Y:S01]  /*7f20*/  ULDC UR56, c[0x0][0x9dc] ;  /* 0x0002770000387ab9 */ /* 0x000fe20000000800 */
[----:B------:R-:W-:Y:S01]  /*7f30*/  ULDC UR55, c[0x0][0x288] ;  /* 0x0000a20000377ab9 */ /* 0x000fe20000000800 */
[----:B------:R-:W-:-:S05]  /*7f40*/  ULDC UR54, c[0x0][0x9e0] ;  /* 0x0002780000367ab9 */ /* 0x000fca0000000800 */
.L_x_1216:
[----:B------:R-:W-:-:S04]  /*7f50*/  UIADD3 UR43, UR43, 0x1, URZ ;  /* 0x000000012b2b7890 */ /* 0x000fc8000fffe03f */
[----:B------:R-:W-:-:S04]  /*7f60*/  UISETP.NE.AND UP0, UPT, UR43, 0x2, UPT ;  /* 0x000000022b00788c */ /* 0x000fc8000bf05270 */
[----:B------:R-:W-:Y:S02]  /*7f70*/  USEL UR6, URZ, 0x1, UP0 ;  /* 0x000000013f067887 */ /* 0x000fe40008000000 */
[----:B------:R-:W-:Y:S02]  /*7f80*/  USEL UR43, UR43, URZ, UP0 ;  /* 0x0000003f2b2b7287 */ /* 0x000fe40008000000 */
[----:B------:R-:W-:Y:S01]  /*7f90*/  ULOP3.LUT UR44, UR44, UR6, URZ, 0x3c, !UPT ;  /* 0x000000062c2c7292 */ /* 0x000fe2000f8e3c3f */
[----:B0-----:R-:W-:Y:S11]  /*7fa0*/  @!P0 BRA `(.L_x_1198) ;  /* 0x0000000000048947 */ /* 0x001ff60003800000 */
[----:B------:R-:W-:Y:S01]  /*7fb0*/  BPT.TRAP 0x1 ;  /* 0x000000040000795c */ /* 0x000fe20000300000 */
.L_x_1198:
        /* <DEDUP_REMOVED lines=9> */
.L_x_1199:
[----:B-1----:R-:W-:Y:S05]  /*8050*/  @P1 BRA `(.L_x_1200) ;  /* 0x0000000000081947 */ /* 0x002fea0003800000 */
[----:B------:R-:W1:Y:S02]  /*8060*/  SYNCS.PHASECHK.TRANS64.TRYWAIT P1, [UR57+0x28430], R9 ;  /* 0x02843009ff0075a7 */ /* 0x000e640008020179 */
[----:B-1----:R-:W-:Y:S05]  /*8070*/  @!P1 BRA `(.L_x_1201) ;  /* 0x000000b400049947 */ /* 0x002fea0003800000 */
.L_x_1200:
        /* <DEDUP_REMOVED lines=46> */
.L_x_1202:
[----:B------:R-:W-:Y:S01]  /*8360*/  UISETP.NE.AND UP1, UPT, UR48, URZ, UPT ;  /* 0x0000003f3000728c */ /* 0x000fe2000bf25270 */
[----:B------:R-:W-:Y:S01]  /*8370*/  VIADD R8, R17, UR38 ;  /* 0x0000002611087c36 */ /* 0x000fe20008000000 */
[----:B------:R-:W2:Y:S01]  /*8380*/  LDC R15, c[0x0][0x2f0] ;  /* 0x0000bc00ff0f7b82 */ /* 0x000ea20000000800 */
[----:B------:R-:W-:-:S03]  /*8390*/  UISETP.NE.AND UP0, UPT, UR47, URZ, UPT ;  /* 0x0000003f2f00728c */ /* 0x000fc6000bf05270 */
[----:B------:R-:W-:Y:S02]  /*83a0*/  PLOP3.LUT P1, PT, PT, PT, UP1, 0x80, 0x0 ;  /* 0x000000000000781c */ /* 0x000fe40003f2f018 */
[----:B------:R-:W-:-:S03]  /*83b0*/  PLOP3.LUT P2, PT, PT, PT, UP1, 0x80, 0x0 ;  /* 0x000000000000781c */ /* 0x000fc60003f4f018 */
[----:B------:R-:W-:Y:S01]  /*83c0*/  @UP1 ULDC UR6, c[0x0][0x44c] ;  /* 0x0001130000061ab9 */ /* 0x000fe20000000800 */
[----:B------:R-:W-:-:S07]  /*83d0*/  @UP1 ULDC UR7, c[0x0][0x450] ;  /* 0x0001140000071ab9 */ /* 0x000fce0000000800 */
[----:B------:R-:W-:Y:S01]  /*83e0*/  @P1 IMAD.HI.U32 R5, R8, UR6, RZ ;  /* 0x0000000608051c27 */ /* 0x000fe2000f8e00ff */
[----:B------:R-:W-:Y:S01]  /*83f0*/  UIADD3 UR6, UR57, 0x28440, URZ ;  /* 0x0002844039067890 */ /* 0x000fe2000fffe03f */
[----:B------:R-:W-:-:S03]  /*8400*/  PLOP3.LUT P1, PT, PT, PT, UP0, 0x40, 0x0 ;  /* 0x000000000000781c */ /* 0x000fc60003f2e808 */
[----:B------:R-:W-:Y:S01]  /*8410*/  @P2 SHF.R.U32.HI R8, RZ, UR7, R5 ;  /* 0x00000007ff082c19 */ /* 0x000fe20008011605 */
[----:B------:R-:W-:Y:S01]  /*8420*/  IMAD.SHL.U32 R5, R11, 0x40, RZ ;  /* 0x000000400b057824 */ /* 0x000fe200078e00ff */
[----:B------:R-:W-:-:S03]  /*8430*/  UPRMT UR6, UR58, 0x654, UR6 ;  /* 0x000006543a067896 */ /* 0x000fc60008000006 */
[----:B------:R-:W3:Y:S01]  /*8440*/  SHFL.IDX PT, R194, R8, RZ, 0x1c1f ;  /* 0x001c1fff08c27589 */ /* 0x000ee200000e0000 */
[----:B------:R-:W-:-:S05]  /*8450*/  IADD3 R7, -R5, 0x1, RZ ;  /* 0x0000000105077810 */ /* 0x000fca0007ffe1ff */
[----:B------:R-:W-:Y:S01]  /*8460*/  IMAD R6, R2, -0x2, R7 ;  /* 0xfffffffe02067824 */ /* 0x000fe200078e0207 */
[----:B------:R-:W-:Y:S01]  /*8470*/  SYNCS.ARRIVE.TRANS64.RED.A1T0 RZ, [UR6], RZ ;  /* 0x000000ffffff79a7 */ /* 0x000fe20008100406 */
[----:B------:R-:W-:Y:S02]  /*8480*/  ULOP3.LUT UR6, URZ, UR56, URZ, 0x33, !UPT ;  /* 0x000000383f067292 */ /* 0x000fe4000f8e333f */
[----:B--2---:R-:W-:-:S04]  /*8490*/  IMAD R6, R15, UR39, R6 ;  /* 0x000000270f067c24 */ /* 0x004fc8000f8e0206 */
[----:B------:R-:W-:-:S04]  /*84a0*/  VIADD R6, R6, -UR55 ;  /* 0x8000003706067c36 */ /* 0x000fc80008000000 */
[C---:B------:R-:W-:Y:S02]  /*84b0*/  VIADD R21, R6.reuse, UR54 ;  /* 0x0000003606157c36 */ /* 0x040fe40008000000 */
[----:B------:R-:W-:Y:S02]  /*84c0*/  VIADD R195, R6, UR6 ;  /* 0x0000000606c37c36 */ /* 0x000fe40008000000 */
[----:B---3--:R-:W-:Y:S02]  /*84d0*/  IMAD.IADD R14, R21, 0x1, R194 ;  /* 0x00000001150e7824 */ /* 0x008fe400078e02c2 */
[----:B------:R-:W-:Y:S01]  /*84e0*/  IMAD.IADD R20, R194, 0x1, R195 ;  /* 0x00000001c2147824 */ /* 0x000fe200078e02c3 */
[----:B------:R-:W-:Y:S06]  /*84f0*/  @P1 BRA `(.L_x_1203) ;  /* 0x00000000005c1947 */ /* 0x000fec0003800000 */
[----:B------:R-:W-:Y:S01]  /*8500*/  IMAD R6, R15, UR39, R194 ;  /* 0x000000270f067c24 */ /* 0x000fe2000f8e02c2 */
[----:B------:R-:W-:Y:S03]  /*8510*/  BSSY B0, `(.L_x_1204) ;  /* 0x0000011000007945 */ /* 0x000fe60003800000 */
[----:B------:R-:W-:-:S05]  /*8520*/  VIADD R13, R6, -UR55 ;  /* 0x80000037060d7c36 */ /* 0x000fca0008000000 */
[----:B------:R-:W-:-:S13]  /*8530*/  ISETP.GT.AND P1, PT, R13, -0x1, PT ;  /* 0xffffffff0d00780c */ /* 0x000fda0003f24270 */
[----:B------:R-:W-:Y:S05]  /*8540*/  @P1 BRA `(.L_x_1205) ;  /* 0x0000000000201947 */ /* 0x000fea0003800000 */
[----:B------:R-:W-:Y:S01]  /*8550*/  IMAD.U32 R194, RZ, RZ, UR51 ;  /* 0x00000033ffc27e24 */ /* 0x000fe2000f8e00ff */
[----:B------:R-:W-:-:S04]  /*8560*/  LOP3.LUT R13, RZ, R13, RZ, 0x33, !PT ;  /* 0x0000000dff0d7212 */ /* 0x000fc800078e33ff */
[----:B------:R-:W-:-:S13]  /*8570*/  ISETP.NE.AND P1, PT, R194, 0x1, PT ;  /* 0x00000001c200780c */ /* 0x000fda0003f25270 */
[----:B------:R-:W2:Y:S02]  /*8580*/  @P1 LDC.64 R6, c[0x0][0x9e8] ;  /* 0x00027a00ff061b82 */ /* 0x000ea40000000a00 */
[----:B--2---:R-:W-:-:S05]  /*8590*/  @P1 IMAD.HI.U32 R6, R13, R6, RZ ;  /* 0x000000060d061227 */ /* 0x004fca00078e00ff */
[----:B------:R-:W-:-:S04]  /*85a0*/  @P1 SHF.R.U32.HI R13, RZ, R7, R6 ;  /* 0x00000007ff0d1219 */ /* 0x000fc80000011606 */
[----:B------:R-:W-:Y:S01]  /*85b0*/  LOP3.LUT R13, RZ, R13, RZ, 0x33, !PT ;  /* 0x0000000dff0d7212 */ /* 0x000fe200078e33ff */
[----:B------:R-:W-:Y:S06]  /*85c0*/  BRA `(.L_x_1206) ;  /* 0x0000000000147947 */ /* 0x000fec0003800000 */
.L_x_1205:
[----:B------:R-:W-:-:S05]  /*85d0*/  IMAD.U32 R194, RZ, RZ, UR51 ;  /* 0x00000033ffc27e24 */ /* 0x000fca000f8e00ff */
[----:B------:R-:W-:-:S13]  /*85e0*/  ISETP.NE.AND P1, PT, R194, 0x1, PT ;  /* 0x00000001c200780c */ /* 0x000fda0003f25270 */
[----:B------:R-:W2:Y:S02]  /*85f0*/  @P1 LDC.64 R6, c[0x0][0x9e8] ;  /* 0x00027a00ff061b82 */ /* 0x000ea40000000a00 */
[----:B--2---:R-:W-:-:S05]  /*8600*/  @P1 IMAD.HI.U32 R6, R13, R6, RZ ;  /* 0x000000060d061227 */ /* 0x004fca00078e00ff */
[----:B------:R-:W-:-:S07]  /*8610*/  @P1 SHF.R.U32.HI R13, RZ, R7, R6 ;  /* 0x00000007ff0d1219 */ /* 0x000fce0000011606 */
.L_x_1206:
[----:B------:R-:W-:Y:S05]  /*8620*/  BSYNC B0 ;  /* 0x0000000000007941 */ /* 0x000fea0003800000 */
.L_x_1204:
[----:B------:R-:W-:-:S04]  /*8630*/  IMAD R13, R13, R194, -R5 ;  /* 0x000000c20d0d7224 */ /* 0x000fc800078e0a05 */
[----:B------:R-:W-:-:S05]  /*8640*/  IMAD R13, R2, -0x2, R13 ;  /* 0xfffffffe020d7824 */ /* 0x000fca00078e020d */
[----:B------:R-:W-:Y:S02]  /*8650*/  VIADDMNMX R14, R13, R194, R14, PT ;  /* 0x000000c20d0e7246 */ /* 0x000fe4000380010e */
[----:B------:R-:W-:-:S07]  /*8660*/  VIMNMX R20, R20, R13, !PT ;  /* 0x0000000d14147248 */ /* 0x000fce0007fe0100 */
.L_x_1203:
[----:B------:R-:W-:Y:S01]  /*8670*/  ISETP.GT.AND P1, PT, R11, -0x1, PT ;  /* 0xffffffff0b00780c */ /* 0x000fe20003f24270 */
[----:B------:R-:W2:Y:S01]  /*8680*/  SHFL.IDX PT, R6, R8, 0x1, 0x1c1f ;  /* 0x003c1f0008067f89 */ /* 0x000ea200000e0000 */
[----:B------:R-:W-:Y:S02]  /*8690*/  UISETP.NE.AND UP0, UPT, UR47, URZ, UPT ;  /* 0x0000003f2f00728c */ /* 0x000fe4000bf05270 */
[C---:B------:R-:W-:Y:S02]  /*86a0*/  ISETP.GT.AND P4, PT, R20.reuse, 0x1, P1 ;  /* 0x000000011400780c */ /* 0x040fe40000f84270 */
[----:B------:R-:W-:Y:S02]  /*86b0*/  ISETP.GT.AND P5, PT, R20, RZ, P1 ;  /* 0x000000ff1400720c */ /* 0x000fe40000fa4270 */
[C---:B------:R-:W-:Y:S02]  /*86c0*/  ISETP.LT.OR P4, PT, R14.reuse, 0x2, P4 ;  /* 0x000000020e00780c */ /* 0x040fe40002781670 */
[----:B------:R-:W-:-:S02]  /*86d0*/  ISETP.LT.OR P5, PT, R14, 0x1, P5 ;  /* 0x000000010e00780c */ /* 0x000fc40002fa1670 */
[----:B------:R-:W-:Y:S02]  /*86e0*/  FSEL R153, R153, -INF , !P4 ;  /* 0xff80000099997808 */ /* 0x000fe40006000000 */
[----:B------:R-:W-:Y:S02]  /*86f0*/  ISETP.GT.AND P4, PT, R20, 0x18, P1 ;  /* 0x000000181400780c */ /* 0x000fe40000f84270 */
[----:B------:R-:W-:Y:S02]  /*8700*/  FSEL R13, R152, -INF , !P5 ;  /* 0xff800000980d7808 */ /* 0x000fe40006800000 */
[----:B------:R-:W-:Y:S02]  /*8710*/  ISETP.LT.OR P4, PT, R14, 0x19, P4 ;  /* 0x000000190e00780c */ /* 0x000fe40002781670 */
[C---:B------:R-:W-:Y:S02]  /*8720*/  ISETP.GT.AND P6, PT, R20.reuse, 0x8, P1 ;  /* 0x000000081400780c */ /* 0x040fe40000fc4270 */
[----:B------:R-:W-:-:S02]  /*8730*/  ISETP.GT.AND P2, PT, R20, 0x9, P1 ;  /* 0x000000091400780c */ /* 0x000fc40000f44270 */
[C---:B------:R-:W-:Y:S01]  /*8740*/  ISETP.GT.AND P3, PT, R20.reuse, 0x10, P1 ;  /* 0x000000101400780c */ /* 0x040fe20000f64270 */
[----:B--2---:R-:W-:Y:S01]  /*8750*/  IMAD.IADD R8, R21, 0x1, R6 ;  /* 0x0000000115087824 */ /* 0x004fe200078e0206 */
[----:B------:R-:W-:Y:S02]  /*8760*/  ISETP.GT.AND P5, PT, R20, 0x11, P1 ;  /* 0x000000111400780c */ /* 0x000fe40000fa4270 */
        /* <DEDUP_REMOVED lines=52> */
.L_x_1209:
[----:B------:R-:W-:-:S05]  /*8ab0*/  IMAD.U32 R20, RZ, RZ, UR51 ;  /* 0x00000033ff147e24 */ /* 0x000fca000f8e00ff */
[----:B------:R-:W-:-:S13]  /*8ac0*/  ISETP.NE.AND P2, PT, R20, 0x1, PT ;  /* 0x000000011400780c */ /* 0x000fda0003f45270 */
[----:B------:R-:W2:Y:S02]  /*8ad0*/  @P2 LDC.64 R6, c[0x0][0x9e8] ;  /* 0x00027a00ff062b82 */ /* 0x000ea40000000a00 */
[----:B--2---:R-:W-:-:S05]  /*8ae0*/  @P2 IMAD.HI.U32 R6, R15, R6, RZ ;  /* 0x000000060f062227 */ /* 0x004fca00078e00ff */
[----:B------:R-:W-:-:S07]  /*8af0*/  @P2 SHF.R.U32.HI R15, RZ, R7, R6 ;  /* 0x00000007ff0f2219 */ /* 0x000fce0000011606 */
.L_x_1210:
[----:B------:R-:W-:Y:S05]  /*8b00*/  BSYNC B0 ;  /* 0x0000000000007941 */ /* 0x000fea0003800000 */
.L_x_1208:
[----:B------:R-:W-:-:S04]  /*8b10*/  IMAD R5, R15, R20, -R5 ;  /* 0x000000140f057224 */ /* 0x000fc800078e0a05 */
[----:B------:R-:W-:-:S05]  /*8b20*/  IMAD R5, R2, -0x2, R5 ;  /* 0xfffffffe02057824 */ /* 0x000fca00078e0205 */
[----:B------:R-:W-:Y:S02]  /*8b30*/  VIADDMNMX R8, R5, R20, R8, PT ;  /* 0x0000001405087246 */ /* 0x000fe40003800108 */
[----:B------:R-:W-:-:S07]  /*8b40*/  VIMNMX R14, R14, R5, !PT ;  /* 0x000000050e0e7248 */ /* 0x000fce0007fe0100 */
.L_x_1207:
        /* <DEDUP_REMOVED lines=11> */
[----:B------:R-:W-:-:S02]  /*8c00*/  ISETP.GT.AND P2, PT, R14, 0x9, P1 ;  /* 0x000000090e00780c */ /* 0x000fc40000f44270 */
[----:B------:R-:W-:Y:S02]  /*8c10*/  FMNMX.FTZ R6, R164, R5, !PT ;  /* 0x00000005a4067209 */ /* 0x000fe40007810000 */
[----:B------:R-:W-:Y:S02]  /*8c20*/  ISETP.LT.OR P6, PT, R8, 0x9, P6 ;  /* 0x000000090800780c */ /* 0x000fe400037c1670 */
[----:B------:R-:W-:Y:S02]  /*8c30*/  FMNMX.FTZ R5, R165, R6, !PT ;  /* 0x00000006a5057209 */ /* 0x000fe40007810000 */
[----:B------:R-:W-:Y:S02]  /*8c40*/  FSEL R155, R155, -INF , !P5 ;  /* 0xff8000009b9b7808 */ /* 0x000fe40006800000 */
        /* <DEDUP_REMOVED lines=9> */
[----:B------:R-:W-:Y:S02]  /*8ce0*/  FSEL R159, R159, -INF , !P2 ;  /* 0xff8000009f9f7808 */ /* 0x000fe40005000000 */
[----:B------:R-:W-:Y:S02]  /*8cf0*/  FMNMX.FTZ R5, R177, R6, !PT ;  /* 0x00000006b1057209 */ /* 0x000fe40007810000 */
[----:B------:R-:W-:Y:S02]  /*8d00*/  ISETP.LT.OR P4, PT, R8, 0x11, P4 ;  /* 0x000000110800780c */ /* 0x000fe40002781670 */
[----:B------:R-:W-:Y:S02]  /*8d10*/  FMNMX.FTZ R6, R180, R5, !PT ;  /* 0x00000005b4067209 */ /* 0x000fe40007810000 */
[----:B------:R-:W-:-:S02]  /*8d20*/  ISETP.GT.AND P6, PT, R14, 0x18, P1 ;  /* 0x000000180e00780c */ /* 0x000fc40000fc4270 */
[----:B------:R-:W-:Y:S02]  /*8d30*/  FMNMX.FTZ R6, R181, R6, !PT ;  /* 0x00000006b5067209 */ /* 0x000fe40007810000 */
[----:B------:R-:W-:Y:S02]  /*8d40*/  ISETP.LT.OR P5, PT, R8, 0x12, P5 ;  /* 0x000000120800780c */ /* 0x000fe40002fa1670 */
[----:B------:R-:W-:Y:S01]  /*8d50*/  FSEL R162, R162, -INF , !P4 ;  /* 0xff800000a2a27808 */ /* 0x000fe20006000000 */
[----:B------:R-:W2:Y:S01]  /*8d60*/  SHFL.BFLY PT, R5, R6, 0x2, 0x1f ;  /* 0x0c401f0006057f89 */ /* 0x000ea200000e0000 */
[----:B------:R-:W-:Y:S02]  /*8d70*/  ISETP.GT.AND P2, PT, R14, 0x19, P1 ;  /* 0x000000190e00780c */ /* 0x000fe40000f44270 */
[----:B------:R-:W-:Y:S02]  /*8d80*/  FSEL R163, R163, -INF , !P5 ;  /* 0xff800000a3a37808 */ /* 0x000fe40006800000 */
[----:B------:R-:W-:-:S02]  /*8d90*/  ISETP.LT.OR P6, PT, R8, 0x19, P6 ;  /* 0x000000190800780c */ /* 0x000fc400037c1670 */
[----:B------:R-:W-:Y:S02]  /*8da0*/  ISETP.LT.OR P2, PT, R8, 0x1a, P2 ;  /* 0x0000001a0800780c */ /* 0x000fe40001741670 */
[----:B------:R-:W-:Y:S02]  /*8db0*/  FSEL R166, R166, -INF , !P6 ;  /* 0xff800000a6a67808 */ /* 0x000fe40007000000 */
[C---:B------:R-:W-:Y:S02]  /*8dc0*/  ISETP.GT.AND P4, PT, R14.reuse, 0x21, P1 ;  /* 0x000000210e00780c */ /* 0x040fe40000f84270 */
[----:B------:R-:W-:Y:S02]  /*8dd0*/  FSEL R167, R167, -INF , !P2 ;  /* 0xff800000a7a77808 */ /* 0x000fe40005000000 */
[----:B------:R-:W-:Y:S02]  /*8de0*/  ISETP.GT.AND P5, PT, R14, 0x28, P1 ;  /* 0x000000280e00780c */ /* 0x000fe40000fa4270 */
[----:B------:R-:W-:-:S02]  /*8df0*/  ISETP.LT.OR P4, PT, R8, 0x22, P4 ;  /* 0x000000220800780c */ /* 0x000fc40002781670 */
[----:B------:R-:W-:Y:S02]  /*8e00*/  ISETP.GT.AND P6, PT, R14, 0x29, P1 ;  /* 0x000000290e00780c */ /* 0x000fe40000fc4270 */
[----:B------:R-:W-:Y:S02]  /*8e10*/  ISETP.LT.OR P5, PT, R8, 0x29, P5 ;  /* 0x000000290800780c */ /* 0x000fe40002fa1670 */
[----:B------:R-:W-:Y:S02]  /*8e20*/  FSEL R171, R171, -INF , !P4 ;  /* 0xff800000abab7808 */ /* 0x000fe40006000000 */
[----:B--2---:R-:W-:Y:S02]  /*8e30*/  FMNMX.FTZ R7, R6, R5, !PT ;  /* 0x0000000506077209 */ /* 0x004fe40007810000 */
[----:B------:R-:W-:Y:S02]  /*8e40*/  ISETP.GT.AND P2, PT, R14, 0x30, P1 ;  /* 0x000000300e00780c */ /* 0x000fe40000f44270 */
[----:B------:R-:W-:Y:S01]  /*8e50*/  FSEL R174, R174, -INF , !P5 ;  /* 0xff800000aeae7808 */ /* 0x000fe20006800000 */
[----:B------:R-:W2:Y:S01]  /*8e60*/  SHFL.BFLY PT, R20, R7, 0x1, 0x1f ;  /* 0x0c201f0007147f89 */ /* 0x000ea200000e0000 */
[----:B------:R-:W-:-:S02]  /*8e70*/  ISETP.LT.OR P6, PT, R8, 0x2a, P6 ;  /* 0x0000002a0800780c */ /* 0x000fc400037c1670 */
[----:B------:R-:W-:Y:S02]  /*8e80*/  ISETP.GT.AND P4, PT, R14, 0x31, P1 ;  /* 0x000000310e00780c */ /* 0x000fe40000f84270 */
[----:B------:R-:W-:Y:S02]  /*8e90*/  ISETP.LT.OR P2, PT, R8, 0x31, P2 ;  /* 0x000000310800780c */ /* 0x000fe40001741670 */
[----:B------:R-:W-:Y:S02]  /*8ea0*/  FSEL R175, R175, -INF , !P6 ;  /* 0xff800000afaf7808 */ /* 0x000fe40007000000 */
[----:B------:R-:W-:Y:S02]  /*8eb0*/  ISETP.GT.AND P5, PT, R14, 0x38, P1 ;  /* 0x000000380e00780c */ /* 0x000fe40000fa4270 */
[----:B------:R-:W-:Y:S02]  /*8ec0*/  ISETP.LT.OR P4, PT, R8, 0x32, P4 ;  /* 0x000000320800780c */ /* 0x000fe40002781670 */
[----:B------:R-:W-:-:S02]  /*8ed0*/  FSEL R178, R178, -INF , !P2 ;  /* 0xff800000b2b27808 */ /* 0x000fc40005000000 */
[----:B------:R-:W-:Y:S02]  /*8ee0*/  ISETP.LT.OR P5, PT, R8, 0x39, P5 ;  /* 0x000000390800780c */ /* 0x000fe40002fa1670 */
[----:B------:R-:W-:Y:S02]  /*8ef0*/  FSEL R179, R179, -INF , !P4 ;  /* 0xff800000b3b37808 */ /* 0x000fe40006000000 */
[----:B------:R-:W-:Y:S02]  /*8f00*/  FSEL R182, R182, -INF , !P5 ;  /* 0xff800000b6b67808 */ /* 0x000fe40006800000 */
[----:B--2---:R-:W-:Y:S01]  /*8f10*/  FMNMX.FTZ R5, R7, R20, !PT ;  /* 0x0000001407057209 */ /* 0x004fe20007810000 */
[----:B------:R-:W-:Y:S01]  /*8f20*/  IMAD.U32 R20, RZ, RZ, UR40 ;  /* 0x00000028ff147e24 */ /* 0x000fe2000f8e00ff */
[----:B------:R-:W-:Y:S02]  /*8f30*/  FSEL R7, R154, -INF , !P3 ;  /* 0xff8000009a077808 */ /* 0x000fe40005800000 */
[----:B------:R-:W-:Y:S01]  /*8f40*/  ISETP.GT.AND P3, PT, R14, 0x20, P1 ;  /* 0x000000200e00780c */ /* 0x000fe20000f64270 */
[----:B------:R-:W-:-:S01]  /*8f50*/  FFMA.FTZ R20, R5, R20, -8 ;  /* 0xc100000005147423 */ /* 0x000fc20000010014 */
[----:B------:R-:W-:-:S02]  /*8f60*/  FMNMX.FTZ R6, R7, R12, !PT ;  /* 0x0000000c07067209 */ /* 0x000fc40007810000 */
[----:B------:R-:W-:Y:S02]  /*8f70*/  ISETP.LT.OR P3, PT, R8, 0x21, P3 ;  /* 0x000000210800780c */ /* 0x000fe40001f61670 */
[----:B------:R-:W-:Y:S02]  /*8f80*/  FMNMX.FTZ R15, R155, R6, !PT ;  /* 0x000000069b0f7209 */ /* 0x000fe40007810000 */
[----:B------:R-:W-:Y:S02]  /*8f90*/  FSEL R170, R170, -INF , !P3 ;  /* 0xff800000aaaa7808 */ /* 0x000fe40005800000 */
[----:B------:R-:W-:Y:S02]  /*8fa0*/  FMNMX.FTZ R6, R158, R15, !PT ;  /* 0x0000000f9e067209 */ /* 0x000fe40007810000 */
[----:B------:R-:W-:Y:S02]  /*8fb0*/  FSETP.NEU.FTZ.AND P3, PT, R5, -INF , PT ;  /* 0xff8000000500780b */ /* 0x000fe40003f7d000 */
[----:B------:R-:W-:-:S02]  /*8fc0*/  FMNMX.FTZ R15, R159, R6, !PT ;  /* 0x000000069f0f7209 */ /* 0x000fc40007810000 */
[----:B------:R-:W-:Y:S02]  /*8fd0*/  FSEL R20, R20, RZ, P3 ;  /* 0x000000ff14147208 */ /* 0x000fe40001800000 */
[----:B------:R-:W-:Y:S02]  /*8fe0*/  FMNMX.FTZ R6, R162, R15, !PT ;  /* 0x0000000fa2067209 */ /* 0x000fe40007810000 */
[----:B------:R-:W-:Y:S01]  /*8ff0*/  ISETP.GT.AND P1, PT, R14, 0x39, P1 ;  /* 0x000000390e00780c */ /* 0x000fe20000f24270 */
[--C-:B------:R-:W-:Y:S01]  /*9000*/  FFMA.FTZ R152, R13, UR40, -R20.reuse ;  /* 0x000000280d987c23 */ /* 0x100fe20008010814 */
[----:B------:R-:W-:Y:S01]  /*9010*/  FMNMX.FTZ R15, R163, R6, !PT ;  /* 0x00000006a30f7209 */ /* 0x000fe20007810000 */
[--C-:B------:R-:W-:Y:S01]  /*9020*/  FFMA.FTZ R156, R156, UR40, -R20.reuse ;  /* 0x000000289c9c7c23 */ /* 0x100fe20008010814 */
[----:B------:R-:W-:Y:S01]  /*9030*/  ISETP.LT.OR P1, PT, R8, 0x3a, P1 ;  /* 0x0000003a0800780c */ /* 0x000fe20000f21670 */
[--C-:B------:R-:W-:Y:S01]  /*9040*/  FFMA.FTZ R154, R160, UR40, -R20.reuse ;  /* 0x00000028a09a7c23 */ /* 0x100fe20008010814 */
[----:B------:R-:W-:Y:S01]  /*9050*/  FMNMX.FTZ R6, R166, R15, !PT ;  /* 0x0000000fa6067209 */ /* 0x000fe20007810000 */
[--C-:B------:R-:W-:Y:S01]  /*9060*/  FFMA.FTZ R160, R172, UR40, -R20.reuse ;  /* 0x00000028aca07c23 */ /* 0x100fe20008010814 */
[----:B------:R-:W-:Y:S01]  /*9070*/  FSEL R183, R183, -INF , !P1 ;  /* 0xff800000b7b77808 */ /* 0x000fe20004800000 */
[--C-:B------:R-:W-:Y:S01]  /*9080*/  FFMA.FTZ R181, R181, UR40, -R20.reuse ;  /* 0x00000028b5b57c23 */ /* 0x100fe20008010814 */
[----:B------:R-:W-:Y:S01]  /*9090*/  FMNMX.FTZ R13, R167, R6, !PT ;  /* 0x00000006a70d7209 */ /* 0x000fe20007810000 */
[----:B------:R-:W-:Y:S03]  /*90a0*/  MUFU.EX2 R152, R152 ;  /* 0x0000009800987308 */ /* 0x000fe60000000800 */
[----:B------:R-:W-:Y:S01]  /*90b0*/  FMNMX.FTZ R6, R170, R13, !PT ;  /* 0x0000000daa067209 */ /* 0x000fe20007810000 */
[--C-:B------:R-:W-:Y:S01]  /*90c0*/  FFMA.FTZ R13, R153, UR40, -R20.reuse ;  /* 0x00000028990d7c23 */ /* 0x100fe20008010814 */
[----:B------:R-:W-:-:S01]  /*90d0*/  FFMA.FTZ R153, R165, UR40, -R20 ;  /* 0x00000028a5997c23 */ /* 0x000fc20008010814 */
[----:B------:R-:W-:Y:S01]  /*90e0*/  FFMA.FTZ R165, R173, UR40, -R20 ;  /* 0x00000028ada57c23 */ /* 0x000fe20008010814 */
[----:B------:R-:W-:Y:S01]  /*90f0*/  FMNMX.FTZ R15, R171, R6, !PT ;  /* 0x00000006ab0f7209 */ /* 0x000fe20007810000 */
[----:B------:R-:W-:Y:S01]  /*9100*/  MUFU.EX2 R154, R154 ;  /* 0x0000009a009a7308 */ /* 0x000fe20000000800 */
[----:B------:R-:W-:-:S02]  /*9110*/  FSEL R173, R5, RZ, P3 ;  /* 0x000000ff05ad7208 */ /* 0x000fc40001800000 */
[----:B------:R-:W-:-:S03]  /*9120*/  FMNMX.FTZ R6, R174, R15, !PT ;  /* 0x0000000fae067209 */ /* 0x000fc60007810000 */
[----:B------:R-:W-:Y:S01]  /*9130*/  FADD.FTZ R10, -R173, R10 ;  /* 0x0000000aad0a7221 */ /* 0x000fe20000010100 */
[----:B------:R-:W-:Y:S01]  /*9140*/  FMNMX.FTZ R15, R175, R6, !PT ;  /* 0x00000006af0f7209 */ /* 0x000fe20007810000 */
[----:B------:R-:W-:Y:S03]  /*9150*/  MUFU.EX2 R13, R13 ;  /* 0x0000000d000d7308 */ /* 0x000fe60000000800 */
[----:B------:R-:W-:Y:S01]  /*9160*/  FMNMX.FTZ R14, R178, R15, !PT ;  /* 0x0000000fb20e7209 */ /* 0x000fe20007810000 */
[--C-:B------:R-:W-:Y:S01]  /*9170*/  FFMA.FTZ R15, R157, UR40, -R20.reuse ;  /* 0x000000289d0f7c23 */ /* 0x100fe20008010814 */
[----:B------:R-:W-:-:S02]  /*9180*/  FFMA.FTZ R157, R169, UR40, -R20 ;  /* 0x00000028a99d7c23 */ /* 0x000fc40008010814 */
[----:B------:R-:W-:Y:S01]  /*9190*/  FMNMX.FTZ R21, R179, R14, !PT ;  /* 0x0000000eb3157209 */ /* 0x000fe20007810000 */
[----:B------:R2:W-:Y:S01]  /*91a0*/  MUFU.EX2 R6, R156 ;  /* 0x0000009c00067308 */ /* 0x0005e20000000800 */
[----:B------:R-:W-:-:S01]  /*91b0*/  FFMA.FTZ R14, R164, UR40, -R20 ;  /* 0x00000028a40e7c23 */ /* 0x000fc20008010814 */
[--C-:B------:R-:W-:Y:S01]  /*91c0*/  FFMA.FTZ R164, R177, UR40, -R20.reuse ;  /* 0x00000028b1a47c23 */ /* 0x100fe20008010814 */
[----:B------:R-:W-:Y:S01]  /*91d0*/  FMNMX.FTZ R8, R182, R21, !PT ;  /* 0x00000015b6087209 */ /* 0x000fe20007810000 */
[----:B------:R-:W-:-:S03]  /*91e0*/  FFMA.FTZ R21, R161, UR40, -R20 ;  /* 0x00000028a1157c23 */ /* 0x000fc60008010814 */
[----:B------:R-:W-:Y:S01]  /*91f0*/  FMNMX.FTZ R8, R183, R8, !PT ;  /* 0x00000008b7087209 */ /* 0x000fe20007810000 */
[----:B------:R-:W-:Y:S01]  /*9200*/  MUFU.EX2 R15, R15 ;  /* 0x0000000f000f7308 */ /* 0x000fe20000000800 */
[----:B--2---:R-:W-:-:S01]  /*9210*/  FFMA.FTZ R156, R168, UR40, -R20 ;  /* 0x00000028a89c7c23 */ /* 0x004fc20008010814 */
[--C-:B------:R-:W-:Y:S02]  /*9220*/  FFMA.FTZ R168, R180, UR40, -R20.reuse ;  /* 0x00000028b4a87c23 */ /* 0x100fe40008010814 */
[----:B------:R-:W2:Y:S04]  /*9230*/  SHFL.BFLY PT, R161, R8, 0x2, 0x1f ;  /* 0x0c401f0008a17f89 */ /* 0x000ea800000e0000 */
[----:B------:R-:W-:Y:S08]  /*9240*/  MUFU.EX2 R21, R21 ;  /* 0x0000001500157308 */ /* 0x000ff00000000800 */
[----:B------:R-:W-:Y:S08]  /*9250*/  MUFU.EX2 R14, R14 ;  /* 0x0000000e000e7308 */ /* 0x000ff00000000800 */
[----:B------:R-:W-:Y:S01]  /*9260*/  MUFU.EX2 R153, R153 ;  /* 0x0000009900997308 */ /* 0x000fe20000000800 */
[----:B--2---:R-:W-:Y:S01]  /*9270*/  FMNMX.FTZ R169, R8, R161, !PT ;  /* 0x000000a108a97209 */ /* 0x004fe20007810000 */
[----:B------:R-:W-:-:S06]  /*9280*/  FFMA.FTZ R161, R176, UR40, -R20 ;  /* 0x00000028b0a17c23 */ /* 0x000fcc0008010814 */
[----:B------:R-:W-:Y:S01]  /*9290*/  MUFU.EX2 R156, R156 ;  /* 0x0000009c009c7308 */ /* 0x000fe20000000800 */
[----:B------:R-:W2:Y:S07]  /*92a0*/  SHFL.BFLY PT, R8, R169, 0x1, 0x1f ;  /* 0x0c201f00a9087f89 */ /* 0x000eae00000e0000 */
[----:B------:R-:W-:Y:S08]  /*92b0*/  MUFU.EX2 R157, R157 ;  /* 0x0000009d009d7308 */ /* 0x000ff00000000800 */
[----:B------:R-:W-:Y:S08]  /*92c0*/  MUFU.EX2 R160, R160 ;  /* 0x000000a000a07308 */ /* 0x000ff00000000800 */
[----:B------:R-:W-:Y:S01]  /*92d0*/  MUFU.EX2 R165, R165 ;  /* 0x000000a500a57308 */ /* 0x000fe20000000800 */
[----:B--2---:R-:W-:Y:S01]  /*92e0*/  FMNMX.FTZ R8, R169, R8, !PT ;  /* 0x00000008a9087209 */ /* 0x004fe20007810000 */
[----:B------:R-:W-:-:S03]  /*92f0*/  IMAD.U32 R169, RZ, RZ, UR40 ;  /* 0x00000028ffa97e24 */ /* 0x000fc6000f8e00ff */
[C---:B------:R-:W-:Y:S01]  /*9300*/  FSETP.NEU.FTZ.AND P1, PT, R8.reuse, -INF , PT ;  /* 0xff8000000800780b */ /* 0x040fe20003f3d000 */
[----:B------:R-:W-:-:S01]  /*9310*/  FFMA.FTZ R20, R8, R169, -8 ;  /* 0xc100000008147423 */ /* 0x000fc200000100a9 */
[----:B------:R-:W-:Y:S01]  /*9320*/  FMUL.FTZ R169, R10, UR40 ;  /* 0x000000280aa97c20 */ /* 0x000fe20008410000 */
[----:B------:R-:W-:Y:S01]  /*9330*/  MUFU.EX2 R161, R161 ;  /* 0x000000a100a17308 */ /* 0x000fe20000000800 */
[----:B------:R-:W-:Y:S02]  /*9340*/  FSEL R177, R8, RZ, P1 ;  /* 0x000000ff08b17208 */ /* 0x000fe40000800000 */
[----:B------:R-:W-:-:S03]  /*9350*/  FSEL R20, R20, RZ, P1 ;  /* 0x000000ff14147208 */ /* 0x000fc60000800000 */
[----:B------:R-:W-:Y:S02]  /*9360*/  FADD.FTZ R177, -R177, R12 ;  /* 0x0000000cb1b17221 */ /* 0x000fe40000010100 */
[----:B------:R-:W-:-:S01]  /*9370*/  FFMA.FTZ R7, R7, UR40, -R20 ;  /* 0x0000002807077c23 */ /* 0x000fc20008010814 */
[----:B------:R-:W2:Y:S01]  /*9380*/  MUFU.EX2 R169, R169 ;  /* 0x000000a900a97308 */ /* 0x000ea20000000800 */
[----:B------:R-:W-:Y:S01]  /*9390*/  FMUL.FTZ R12, R177, UR40 ;  /* 0x00000028b10c7c20 */ /* 0x000fe20008410000 */
        /* <DEDUP_REMOVED lines=16> */
[-C--:B------:R-:W-:Y:S01]  /*94a0*/  FMUL.FTZ R24, R24, R169.reuse ;  /* 0x000000a918187220 */ /* 0x080fe20000410000 */
        /* <DEDUP_REMOVED lines=13> */
[----:B------:R-:W4:Y:S01]  /*9580*/  MUFU.EX2 R158, R158 ;  /* 0x0000009e009e7308 */ /* 0x000f220000000800 */
        /* <DEDUP_REMOVED lines=16> */
[----:B----4-:R-:W-:-:S01]  /*9690*/  FADD.FTZ R176, R158, R171 ;  /* 0x000000ab9eb07221 */ /* 0x010fc20000010000 */
[----:B------:R-:W-:Y:S01]  /*96a0*/  FADD.FTZ R171, R15, R170 ;  /* 0x000000aa0fab7221 */ /* 0x000fe20000010000 */
[----:B------:R-:W-:-:S01]  /*96b0*/  FFMA.FTZ R170, R178, UR40, -R20 ;  /* 0x00000028b2aa7c23 */ /* 0x000fc20008010814 */
[----:B------:R-:W-:Y:S01]  /*96c0*/  FFMA.FTZ R20, R183, UR40, -R20 ;  /* 0x00000028b7147c23 */ /* 0x000fe20008010814 */
[-C--:B------:R-:W-:Y:S01]  /*96d0*/  FMUL.FTZ R69, R69, R169.reuse ;  /* 0x000000a945457220 */ /* 0x080fe20000410000 */
[----:B------:R-:W-:Y:S01]  /*96e0*/  FADD.FTZ R178, R154, R171 ;  /* 0x000000ab9ab27221 */ /* 0x000fe20000010000 */
[----:B------:R-:W-:Y:S01]  /*96f0*/  FMUL.FTZ R72, R72, R169 ;  /* 0x000000a948487220 */ /* 0x000fe20000410000 */
[----:B------:R-:W4:Y:S01]  /*9700*/  MUFU.EX2 R162, R162 ;  /* 0x000000a200a27308 */ /* 0x000f220000000800 */
[----:B---3--:R-:W-:-:S01]  /*9710*/  FADD.FTZ R176, R159, R176 ;  /* 0x000000b09fb07221 */ /* 0x008fc20000010000 */
[----:B------:R-:W-:Y:S01]  /*9720*/  FADD.FTZ R177, R21, R178 ;  /* 0x000000b215b17221 */ /* 0x000fe20000010000 */
[----:B------:R-:W-:Y:S01]  /*9730*/  F2FP.SATFINITE.E4M3.F32.PACK_AB_MERGE_C R159, R159, R158, RZ ;  /* 0x0000009e9f9f723e */ /* 0x000fe200048070ff */
[-C--:B------:R-:W-:Y:S01]  /*9740*/  FMUL.FTZ R73, R73, R169.reuse ;  /* 0x000000a949497220 */ /* 0x080fe20000410000 */
[-C--:B------:R-:W-:Y:S01]  /*9750*/  FMUL.FTZ R76, R76, R169.reuse ;  /* 0x000000a94c4c7220 */ /* 0x080fe20000410000 */
[-C--:B------:R-:W-:Y:S01]  /*9760*/  FMUL.FTZ R77, R77, R169.reuse ;  /* 0x000000a94d4d7220 */ /* 0x080fe20000410000 */
[----:B------:R-:W-:Y:S01]  /*9770*/  FMUL.FTZ R80, R80, R169 ;  /* 0x000000a950507220 */ /* 0x000fe20000410000 */
[----:B------:R-:W3:Y:S01]  /*9780*/  MUFU.EX2 R163, R163 ;  /* 0x000000a300a37308 */ /* 0x000ee20000000800 */
[----:B--2---:R-:W-:-:S01]  /*9790*/  FADD.FTZ R171, R155, R176 ;  /* 0x000000b09bab7221 */ /* 0x004fc20000010000 */
[----:B------:R-:W-:Y:S01]  /*97a0*/  FADD.FTZ R176, R14, R177 ;  /* 0x000000b10eb07221 */ /* 0x000fe20000010000 */
[----:B------:R-:W-:Y:S01]  /*97b0*/  F2FP.SATFINITE.E4M3.F32.PACK_AB_MERGE_C R14, R153, R14, RZ ;  /* 0x0000000e990e723e */ /* 0x000fe200048070ff */
[-C--:B------:R-:W-:Y:S01]  /*97c0*/  FMUL.FTZ R81, R81, R169.reuse ;  /* 0x000000a951517220 */ /* 0x080fe20000410000 */
[-C--:B------:R-:W-:Y:S01]  /*97d0*/  FMUL.FTZ R84, R84, R169.reuse ;  /* 0x000000a954547220 */ /* 0x080fe20000410000 */
[-C--:B------:R-:W-:Y:S01]  /*97e0*/  FMUL.FTZ R85, R85, R169.reuse ;  /* 0x000000a955557220 */ /* 0x080fe20000410000 */
[----:B------:R-:W-:Y:S01]  /*97f0*/  F2FP.SATFINITE.E4M3.F32.PACK_AB_MERGE_C R154, R21, R154, R14 ;  /* 0x0000009a159a723e */ /* 0x000fe2000480700e */
        /* <DEDUP_REMOVED lines=24> */
[----:B------:R4:W1:Y:S01]  /*9980*/  MUFU.EX2 R3, R174 ;  /* 0x000000ae00037308 */ /* 0x0008620000000800 */
[-C--:B------:R-:W-:Y:S01]  /*9990*/  FMUL.FTZ R129, R129, R169.reuse ;  /* 0x000000a981817220 */ /* 0x080fe20000410000 */
[-C--:B------:R-:W-:Y:S01]  /*99a0*/  FMUL.FTZ R132, R132, R169.reuse ;  /* 0x000000a984847220 */ /* 0x080fe20000410000 */
[-C--:B------:R-:W-:Y:S01]  /*99b0*/  FMUL.FTZ R133, R133, R169.reuse ;  /* 0x000000a985857220 */ /* 0x080fe20000410000 */
[-C--:B------:R-:W-:Y:S01]  /*99c0*/  FMUL.FTZ R136, R136, R169.reuse ;  /* 0x000000a988887220 */ /* 0x080fe20000410000 */
[-C--:B------:R-:W-:Y:S01]  /*99d0*/  FMUL.FTZ R137, R137, R169.reuse ;  /* 0x000000a989897220 */ /* 0x080fe20000410000 */
[-C--:B------:R-:W-:Y:S01]  /*99e0*/  FMUL.FTZ R140, R140, R169.reuse ;  /* 0x000000a98c8c7220 */ /* 0x080fe20000410000 */
[----:B------:R-:W-:Y:S01]  /*99f0*/  FMUL.FTZ R141, R141, R169 ;  /* 0x000000a98d8d7220 */ /* 0x000fe20000410000 */
[----:B------:R5:W1:Y:S01]  /*9a00*/  MUFU.EX2 R4, R175 ;  /* 0x000000af00047308 */ /* 0x000a620000000800 */
[----:B----4-:R-:W-:-:S01]  /*9a10*/  FADD.FTZ R174, R162, R171 ;  /* 0x000000aba2ae7221 */ /* 0x010fc20000010000 */
[-C--:B------:R-:W-:Y:S01]  /*9a20*/  FMUL.FTZ R144, R144, R169.reuse ;  /* 0x000000a990907220 */ /* 0x080fe20000410000 */
[-C--:B------:R-:W-:Y:S01]  /*9a30*/  FMUL.FTZ R145, R145, R169.reuse ;  /* 0x000000a991917220 */ /* 0x080fe20000410000 */
[----:B------:R-:W-:Y:S01]  /*9a40*/  FMUL.FTZ R148, R148, R169 ;  /* 0x000000a994947220 */ /* 0x000fe20000410000 */
[----:B---3--:R-:W-:-:S01]  /*9a50*/  FADD.FTZ R171, R163, R174 ;  /* 0x000000aea3ab7221 */ /* 0x008fc20000010000 */
[----:B--2---:R-:W-:Y:S01]  /*9a60*/  F2FP.SATFINITE.E4M3.F32.PACK_AB_MERGE_C R163, R172, R163, RZ ;  /* 0x000000a3aca3723e */ /* 0x004fe200048070ff */
[----:B------:R-:W-:Y:S01]  /*9a70*/  FMUL.FTZ R149, R149, R169 ;  /* 0x000000a995957220 */ /* 0x000fe20000410000 */
[----:B------:R-:W2:Y:S01]  /*9a80*/  MUFU.EX2 R170, R170 ;  /* 0x000000aa00aa7308 */ /* 0x000ea20000000800 */
[----:B-----5:R-:W-:-:S01]  /*9a90*/  FADD.FTZ R175, R153, R176 ;  /* 0x000000b099af7221 */ /* 0x020fc20000010000 */
[----:B------:R-:W-:Y:S01]  /*9aa0*/  FADD.FTZ R171, R172, R171 ;  /* 0x000000abacab7221 */ /* 0x000fe20000010000 */
[----:B------:R-:W-:Y:S01]  /*9ab0*/  F2FP.SATFINITE.E4M3.F32.PACK_AB_MERGE_C R155, R162, R155, R163 ;  /* 0x0000009ba29b723e */ /* 0x000fe200048070a3 */
[----:B------:R-:W-:Y:S01]  /*9ac0*/  FMUL.FTZ R26, R26, R12 ;  /* 0x0000000c1a1a7220 */ /* 0x000fe20000410000 */
[----:B------:R-:W-:-:S01]  /*9ad0*/  FADD.FTZ R174, R156, R175 ;  /* 0x000000af9cae7221 */ /* 0x000fc20000010000 */
[----:B------:R-:W-:Y:S01]  /*9ae0*/  FADD.FTZ R176, R166, R171 ;  /* 0x000000aba6b07221 */ /* 0x000fe20000010000 */
[----:B------:R-:W-:Y:S01]  /*9af0*/  FMUL.FTZ R27, R27, R12 ;  /* 0x0000000c1b1b7220 */ /* 0x000fe20000410000 */
[----:B------:R-:W3:Y:S01]  /*9b00*/  MUFU.EX2 R164, R164 ;  /* 0x000000a400a47308 */ /* 0x000ee20000000800 */
[----:B------:R-:W-:-:S01]  /*9b10*/  FADD.FTZ R171, R157, R174 ;  /* 0x000000ae9dab7221 */ /* 0x000fc20000010000 */
[----:B0-----:R-:W-:Y:S01]  /*9b20*/  FADD.FTZ R176, R167, R176 ;  /* 0x000000b0a7b07221 */ /* 0x001fe20000010000 */
[-C--:B------:R-:W-:Y:S01]  /*9b30*/  FMUL.FTZ R30, R30, R12.reuse ;  /* 0x0000000c1e1e7220 */ /* 0x080fe20000410000 */
[----:B------:R-:W-:Y:S01]  /*9b40*/  FMUL.FTZ R31, R31, R12 ;  /* 0x0000000c1f1f7220 */ /* 0x000fe20000410000 */
[----:B------:R-:W-:-:S01]  /*9b50*/  FADD.FTZ R174, R160, R171 ;  /* 0x000000aba0ae7221 */ /* 0x000fc20000010000 */
[----:B-1----:R-:W-:Y:S01]  /*9b60*/  FADD.FTZ R175, R3, R176 ;  /* 0x000000b003af7221 */ /* 0x002fe20000010000 */
[----:B------:R-:W-:Y:S01]  /*9b70*/  F2FP.SATFINITE.E4M3.F32.PACK_AB_MERGE_C R176, R15, R6, RZ ;  /* 0x000000060fb0723e */ /* 0x000fe200048070ff */
[----:B------:R-:W0:Y:S01]  /*9b80*/  MUFU.EX2 R179, R179 ;  /* 0x000000b300b37308 */ /* 0x000e220000000800 */
[----:B------:R-:W-:-:S01]  /*9b90*/  FADD.FTZ R174, R165, R174 ;  /* 0x000000aea5ae7221 */ /* 0x000fc20000010000 */
[----:B------:R-:W-:Y:S01]  /*9ba0*/  FADD.FTZ R175, R4, R175 ;  /* 0x000000af04af7221 */ /* 0x000fe20000010000 */
[----:B------:R-:W-:Y:S01]  /*9bb0*/  F2FP.SATFINITE.E4M3.F32.PACK_AB_MERGE_C R160, R165, R160, RZ ;  /* 0x000000a0a5a0723e */ /* 0x000fe200048070ff */
[----:B------:R-:W-:Y:S01]  /*9bc0*/  FMUL.FTZ R34, R34, R12 ;  /* 0x0000000c22227220 */ /* 0x000fe20000410000 */
[----:B------:R-:W-:-:S01]  /*9bd0*/  FADD.FTZ R15, R161, R174 ;  /* 0x000000aea10f7221 */ /* 0x000fc20000010000 */
[----:B--2---:R-:W-:Y:S01]  /*9be0*/  FADD.FTZ R6, R170, R175 ;  /* 0x000000afaa067221 */ /* 0x004fe20000010000 */
[----:B------:R-:W-:Y:S01]  /*9bf0*/  F2FP.SATFINITE.E4M3.F32.PACK_AB_MERGE_C R156, R157, R156, R160 ;  /* 0x0000009c9d9c723e */ /* 0x000fe200048070a0 */
[----:B------:R-:W1:Y:S01]  /*9c00*/  MUFU.EX2 R168, R168 ;  /* 0x000000a800a87308 */ /* 0x000e620000000800 */
[----:B---3--:R-:W-:-:S01]  /*9c10*/  FADD.FTZ R15, R164, R15 ;  /* 0x0000000fa40f7221 */ /* 0x008fc20000010000 */
[----:B------:R-:W-:Y:S01]  /*9c20*/  F2FP.SATFINITE.E4M3.F32.PACK_AB_MERGE_C R152, R13, R152, R176 ;  /* 0x000000980d98723e */ /* 0x000fe200048070b0 */
[-C--:B------:R-:W-:Y:S01]  /*9c30*/  FMUL.FTZ R35, R35, R12.reuse ;  /* 0x0000000c23237220 */ /* 0x080fe20000410000 */
[-C--:B------:R-:W-:Y:S01]  /*9c40*/  FMUL.FTZ R38, R38, R12.reuse ;  /* 0x0000000c26267220 */ /* 0x080fe20000410000 */
[-C--:B------:R-:W-:Y:S01]  /*9c50*/  FMUL.FTZ R39, R39, R12.reuse ;  /* 0x0000000c27277220 */ /* 0x080fe20000410000 */
[-C--:B------:R-:W-:Y:S01]  /*9c60*/  FMUL.FTZ R42, R42, R12.reuse ;  /* 0x0000000c2a2a7220 */ /* 0x080fe20000410000 */
[----:B------:R-:W-:Y:S01]  /*9c70*/  FMUL.FTZ R43, R43, R12 ;  /* 0x0000000c2b2b7220 */ /* 0x000fe20000410000 */
        /* <DEDUP_REMOVED lines=9> */
[----:B-1----:R-:W-:-:S01]  /*9d10*/  FADD.FTZ R6, R168, R15 ;  /* 0x0000000fa8067221 */ /* 0x002fc20000010000 */
[----:B------:R-:W-:Y:S01]  /*9d20*/  F2FP.SATFINITE.E4M3.F32.PACK_AB_MERGE_C R15, R4, R3, RZ ;  /* 0x00000003040f723e */ /* 0x000fe200048070ff */
[-C--:B------:R-:W-:Y:S01]  /*9d30*/  FMUL.FTZ R58, R58, R12.reuse ;  /* 0x0000000c3a3a7220 */ /* 0x080fe20000410000 */
[-C--:B------:R-:W-:Y:S01]  /*9d40*/  FMUL.FTZ R59, R59, R12.reuse ;  /* 0x0000000c3b3b7220 */ /* 0x080fe20000410000 */
[----:B------:R-:W-:Y:S01]  /*9d50*/  FMUL.FTZ R62, R62, R12 ;  /* 0x0000000c3e3e7220 */ /* 0x000fe20000410000 */
[----:B------:R-:W-:Y:S01]  /*9d60*/  F2FP.SATFINITE.E4M3.F32.PACK_AB_MERGE_C R157, R167, R166, R15 ;  /* 0x000000a6a79d723e */ /* 0x000fe2000480700f */
[----:B------:R-:W-:Y:S01]  /*9d70*/  FMUL.FTZ R63, R63, R12 ;  /* 0x0000000c3f3f7220 */ /* 0x000fe20000410000 */
[----:B------:R-:W1:Y:S01]  /*9d80*/  MUFU.EX2 R171, R20 ;  /* 0x0000001400ab7308 */ /* 0x000e620000000800 */
[----:B--2---:R-:W-:-:S01]  /*9d90*/  FADD.FTZ R4, R182, R153 ;  /* 0x00000099b6047221 */ /* 0x004fc20000010000 */
[----:B------:R-:W-:Y:S01]  /*9da0*/  F2FP.SATFINITE.E4M3.F32.PACK_AB_MERGE_C R153, R10, R7, R159 ;  /* 0x000000070a99723e */ /* 0x000fe2000480709f */
[-C--:B------:R-:W-:Y:S01]  /*9db0*/  FMUL.FTZ R66, R66, R12.reuse ;  /* 0x0000000c42427220 */ /* 0x080fe20000410000 */
[-C--:B------:R-:W-:Y:S01]  /*9dc0*/  FMUL.FTZ R67, R67, R12.reuse ;  /* 0x0000000c43437220 */ /* 0x080fe20000410000 */
[-C--:B------:R-:W-:Y:S01]  /*9dd0*/  FMUL.FTZ R70, R70, R12.reuse ;  /* 0x0000000c46467220 */ /* 0x080fe20000410000 */
[-C--:B------:R-:W-:Y:S01]  /*9de0*/  FMUL.FTZ R71, R71, R12.reuse ;  /* 0x0000000c47477220 */ /* 0x080fe20000410000 */
[-C--:B------:R-:W-:Y:S01]  /*9df0*/  FMUL.FTZ R74, R74, R12.reuse ;  /* 0x0000000c4a4a7220 */ /* 0x080fe20000410000 */
[----:B------:R-:W-:Y:S01]  /*9e00*/  FMUL.FTZ R75, R75, R12 ;  /* 0x0000000c4b4b7220 */ /* 0x000fe20000410000 */
[C---:B0-----:R-:W-:Y:S01]  /*9e10*/  F2FP.SATFINITE.E4M3.F32.PACK_AB_MERGE_C R158, R173.reuse, R168, RZ ;  /* 0x000000a8ad9e723e */ /* 0x041fe200048070ff */
[----:B------:R-:W-:Y:S01]  /*9e20*/  FADD.FTZ R3, R173, R6 ;  /* 0x00000006ad037221 */ /* 0x000fe20000010000 */
[-C--:B------:R-:W-:Y:S01]  /*9e30*/  FMUL.FTZ R78, R78, R12.reuse ;  /* 0x0000000c4e4e7220 */ /* 0x080fe20000410000 */
[-C--:B------:R-:W-:Y:S01]  /*9e40*/  FMUL.FTZ R79, R79, R12.reuse ;  /* 0x0000000c4f4f7220 */ /* 0x080fe20000410000 */
[----:B------:R-:W-:Y:S01]  /*9e50*/  F2FP.SATFINITE.E4M3.F32.PACK_AB_MERGE_C R158, R164, R161, R158 ;  /* 0x000000a1a49e723e */ /* 0x000fe2000480709e */
[-C--:B------:R-:W-:Y:S01]  /*9e60*/  FMUL.FTZ R82, R82, R12.reuse ;  /* 0x0000000c52527220 */ /* 0x080fe20000410000 */
[-C--:B------:R-:W-:Y:S01]  /*9e70*/  FMUL.FTZ R83, R83, R12.reuse ;  /* 0x0000000c53537220 */ /* 0x080fe20000410000 */
[----:B------:R-:W-:Y:S01]  /*9e80*/  FMUL.FTZ R86, R86, R12 ;  /* 0x0000000c56567220 */ /* 0x000fe20000410000 */
[C---:B-1----:R-:W-:Y:S01]  /*9e90*/  F2FP.SATFINITE.E4M3.F32.PACK_AB_MERGE_C R182, R171.reuse, R182, RZ ;  /* 0x000000b6abb6723e */ /* 0x042fe200048070ff */
[----:B------:R-:W-:Y:S01]  /*9ea0*/  FADD.FTZ R4, R171, R4 ;  /* 0x00000004ab047221 */ /* 0x000fe20000010000 */
[-C--:B------:R-:W-:Y:S01]  /*9eb0*/  FMUL.FTZ R87, R87, R12.reuse ;  /* 0x0000000c57577220 */ /* 0x080fe20000410000 */
[----:B------:R-:W-:Y:S01]  /*9ec0*/  FMUL.FTZ R90, R90, R12 ;  /* 0x0000000c5a5a7220 */ /* 0x000fe20000410000 */
[----:B------:R-:W-:Y:S01]  /*9ed0*/  F2FP.SATFINITE.E4M3.F32.PACK_AB_MERGE_C R159, R179, R170, R182 ;  /* 0x000000aab39f723e */ /* 0x000fe200048070b6 */
        /* <DEDUP_REMOVED lines=31> */
[----:B------:R-:W-:Y:S06]  /*a0d0*/  @!P0 BRA `(.L_x_1211) ;  /* 0x0000000000048947 */ /* 0x000fec0003800000 */
[----:B------:R-:W-:Y:S01]  /*a0e0*/  BPT.TRAP 0x1 ;  /* 0x000000040000795c */ /* 0x000fe20000300000 */
.L_x_1211:
[----:B------:R0:W1:Y:S01]  /*a0f0*/  SYNCS.PHASECHK.TRANS64.TRYWAIT P1, [UR57+0x28450], R9 ;  /* 0x02845009ff0075a7 */ /* 0x0000620008020179 */
[----:B------:R-:W-:Y:S05]  /*a100*/  @!P0 BRA `(.L_x_1212) ;  /* 0x0000000000048947 */ /* 0x000fea0003800000 */
[----:B------:R-:W-:Y:S01]  /*a110*/  BPT.TRAP 0x1 ;  /* 0x000000040000795c */ /* 0x000fe20000300000 */
.L_x_1212:
[----:B------:R-:W-:Y:S01]  /*a120*/  VIADD R6, R196, 0x8 ;  /* 0x00000008c4067836 */ /* 0x000fe20000000000 */
[----:B-1----:R-:W-:Y:S06]  /*a130*/  @P1 BRA `(.L_x_1213) ;  /* 0x0000000000081947 */ /* 0x002fec0003800000 */
[----:B------:R-:W1:Y:S02]  /*a140*/  SYNCS.PHASECHK.TRANS64.TRYWAIT P1, [UR57+0x28450], R9 ;  /* 0x02845009ff0075a7 */ /* 0x000e640008020179 */
[----:B-1----:R-:W-:Y:S05]  /*a150*/  @!P1 BRA `(.L_x_1214) ;  /* 0x0000009000e49947 */ /* 0x002fea0003800000 */
.L_x_1213:
        /* <DEDUP_REMOVED lines=14> */
.L_x_1215:
[----:B------:R-:W-:Y:S01]  /*a240*/  UIADD3 UR57, UR57, 0x28460, URZ ;  /* 0x0002846039397890 */ /* 0x000fe2000fffe03f */
[C---:B------:R-:W-:Y:S01]  /*a250*/  ISETP.GT.AND P1, PT, R11.reuse, UR41, PT ;  /* 0x000000290b007c0c */ /* 0x040fe2000bf24270 */
[----:B------:R-:W-:Y:S02]  /*a260*/  VIADD R11, R11, 0xffffffff ;  /* 0xffffffff0b0b7836 */ /* 0x000fe40000000000 */
[----:B------:R-:W-:Y:S01]  /*a270*/  UPRMT UR57, UR58, 0x654, UR57 ;  /* 0x000006543a397896 */ /* 0x000fe20008000039 */
[----:B------:R-:W-:Y:S02]  /*a280*/  IMAD.MOV.U32 R12, RZ, RZ, R8 ;  /* 0x000000ffff0c7224 */ /* 0x000fe400078e0008 */
[----:B-1----:R-:W-:-:S06]  /*a290*/  IMAD.MOV.U32 R10, RZ, RZ, R5 ;  /* 0x000000ffff0a7224 */ /* 0x002fcc00078e0005 */
[----:B------:R-:W-:Y:S01]  /*a2a0*/  SYNCS.ARRIVE.TRANS64.RED.A1T0 RZ, [UR57], RZ ;  /* 0x000000ffffff79a7 */ /* 0x000fe20008100439 */
[----:B------:R-:W-:Y:S05]  /*a2b0*/  @P1 BRA `(.L_x_1216) ;  /* 0xffffffdc00241947 */ /* 0x000fea000383ffff */
.L_x_1197:
[----:B------:R-:W-:Y:S01]  /*a2c0*/  ULDC.64 UR8, c[0x0][0x9a0] ;  /* 0x0002680000087ab9 */ /* 0x000fe20000000a00 */
[----:B0-----:R-:W-:Y:S01]  /*a2d0*/  IMAD.MOV.U32 R9, RZ, RZ, 0x3f800000 ;  /* 0x3f800000ff097424 */ /* 0x001fe200078e00ff */
[----:B------:R-:W-:Y:S01]  /*a2e0*/  UISETP.NE.U32.AND UP0, UPT, UR8, URZ, UPT ;  /* 0x0000003f0800728c */ /* 0x000fe2000bf05070 */
[----:B------:R1:W-:Y:S06]  /*a2f0*/  BAR.ARV R0, 0x100 ;  /* 0x000400000000751d */ /* 0x0003ec0000002000 */
[----:B------:R-:W-:Y:S02]  /*a300*/  UISETP.NE.AND.EX UP0, UPT, UR9, URZ, UPT, UP0 ;  /* 0x0000003f0900728c */ /* 0x000fe4000bf05300 */
[----:B------:R-:W-:Y:S06]  /*a310*/  BAR.ARV 0x8, 0x180 ;  /* 0x0206000000007b1d */ /* 0x000fec0000002000 */
[----:B------:R-:W-:-:S03]  /*a320*/  PLOP3.LUT P0, PT, PT, PT, UP0, 0x80, 0x0 ;  /* 0x000000000000781c */ /* 0x000fc60003f0f008 */
[----:B------:R-:W-:Y:S01]  /*a330*/  @UP0 USHF.R.S32.HI UR6, URZ, 0x1f, UR42 ;  /* 0x0000001f3f060899 */ /* 0x000fe2000801142a */
        /* <DEDUP_REMOVED lines=14> */
[----:B------:R-:W-:-:S05]  /*a420*/  IMAD.U32 R7, RZ, RZ, UR7 ;  /* 0x00000007ff077e24 */ /* 0x000fca000f8e00ff */
[----:B------:R0:W3:Y:S01]  /*a430*/  @P0 LDG.E R9, desc[UR52][R6.64] ;  /* 0x0000003406090981 */ /* 0x0000e2000c1e1900 */
[----:B------:R-:W-:Y:S01]  /*a440*/  UIADD3 UR43, UR43, 0x1, URZ ;  /* 0x000000012b2b7890 */ /* 0x000fe2000fffe03f */
[----:B-12---:R-:W-:Y:S01]  /*a450*/  IMAD.MOV.U32 R0, RZ, RZ, -0x800000 ;  /* 0xff800000ff007424 */ /* 0x006fe200078e00ff */
[----:B------:R-:W-:Y:S01]  /*a460*/  UIADD3 UR45, UR45, 0x1, URZ ;  /* 0x000000012d2d7890 */ /* 0x000fe2000fffe03f */
[----:B------:R-:W1:Y:S01]  /*a470*/  SHFL.BFLY PT, R10, R3, 0x2, 0x1f ;  /* 0x0c401f00030a7f89 */ /* 0x000e6200000e0000 */
[----:B------:R-:W-:-:S03]  /*a480*/  UISETP.NE.AND UP0, UPT, UR43, 0x2, UPT ;  /* 0x000000022b00788c */ /* 0x000fc6000bf05270 */
[----:B------:R-:W2:Y:S01]  /*a490*/  SHFL.BFLY PT, R13, R4, 0x2, 0x1f ;  /* 0x0c401f00040d7f89 */ /* 0x000ea200000e0000 */
[----:B------:R-:W-:Y:S01]  /*a4a0*/  USEL UR4, URZ, 0x1, UP0 ;  /* 0x000000013f047887 */ /* 0x000fe20008000000 */
[----:B0-----:R-:W-:Y:S01]  /*a4b0*/  IMAD.MOV.U32 R6, RZ, RZ, RZ ;  /* 0x000000ffff067224 */ /* 0x001fe200078e00ff */
[----:B------:R-:W-:Y:S02]  /*a4c0*/  USEL UR43, UR43, URZ, UP0 ;  /* 0x0000003f2b2b7287 */ /* 0x000fe40008000000 */
[----:B------:R-:W-:Y:S01]  /*a4d0*/  ULOP3.LUT UR44, UR44, UR4, URZ, 0x3c, !UPT ;  /* 0x000000042c2c7292 */ /* 0x000fe2000f8e3c3f */
[----:B-1----:R-:W-:Y:S01]  /*a4e0*/  FADD.FTZ R10, R10, R3 ;  /* 0x000000030a0a7221 */ /* 0x002fe20000010000 */
[----:B------:R-:W-:Y:S02]  /*a4f0*/  IMAD.MOV.U32 R3, RZ, RZ, -0x800000 ;  /* 0xff800000ff037424 */ /* 0x000fe400078e00ff */
[----:B--2---:R-:W-:Y:S02]  /*a500*/  FADD.FTZ R13, R13, R4 ;  /* 0x000000040d0d7221 */ /* 0x004fe40000010000 */
[----:B------:R-:W0:Y:S01]  /*a510*/  SHFL.BFLY PT, R11, R10, 0x1, 0x1f ;  /* 0x0c201f000a0b7f89 */ /* 0x000e2200000e0000 */
[----:B------:R-:W-:-:S03]  /*a520*/  IMAD.U32 R4, RZ, RZ, UR40 ;  /* 0x00000028ff047e24 */ /* 0x000fc6000f8e00ff */
[----:B------:R-:W1:Y:S01]  /*a530*/  SHFL.BFLY PT, R12, R13, 0x1, 0x1f ;  /* 0x0c201f000d0c7f89 */ /* 0x000e6200000e0000 */
[----:B0-----:R-:W-:Y:S01]  /*a540*/  FADD.FTZ R14, R10, R11 ;  /* 0x0000000b0a0e7221 */ /* 0x001fe20000010000 */
[----:B------:R-:W-:Y:S02]  /*a550*/  IMAD.MOV.U32 R10, RZ, RZ, RZ ;  /* 0x000000ffff0a7224 */ /* 0x000fe400078e00ff */
[----:B-1----:R-:W-:Y:S02]  /*a560*/  FADD.FTZ R12, R13, R12 ;  /* 0x0000000c0d0c7221 */ /* 0x002fe40000010000 */
[C---:B------:R-:W-:Y:S01]  /*a570*/  FSETP.NE.FTZ.AND P0, PT, R14.reuse, RZ, PT ;  /* 0x000000ff0e00720b */ /* 0x040fe20003f15000 */
[----:B------:R-:W-:Y:S01]  /*a580*/  FMUL.FTZ R15, R14, 0.00390625 ;  /* 0x3b8000000e0f7820 */ /* 0x000fe20000410000 */
[----:B------:R-:W-:Y:S02]  /*a590*/  IMAD.U32 R13, RZ, RZ, UR40 ;  /* 0x00000028ff0d7e24 */ /* 0x000fe4000f8e00ff */
[----:B------:R-:W-:-:S02]  /*a5a0*/  FMUL.FTZ R20, R12, 0.00390625 ;  /* 0x3b8000000c147820 */ /* 0x000fc40000410000 */
[----:B------:R-:W-:-:S03]  /*a5b0*/  FSETP.NE.FTZ.AND P1, PT, R15, RZ, PT ;  /* 0x000000ff0f00720b */ /* 0x000fc60003f35000 */
[----:B------:R-:W-:-:S04]  /*a5c0*/  FSETP.NE.FTZ.AND P2, PT, R20, RZ, PT ;  /* 0x000000ff1400720b */ /* 0x000fc80003f55000 */
[----:B------:R0:W-:Y:S01]  /*a5d0*/  @P0 MUFU.RCP R6, R14 ;  /* 0x0000000e00060308 */ /* 0x0001e20000001000 */
[----:B------:R-:W-:-:S05]  /*a5e0*/  FSETP.NE.FTZ.AND P0, PT, R12, RZ, PT ;  /* 0x000000ff0c00720b */ /* 0x000fca0003f15000 */
[----:B------:R-:W-:Y:S02]  /*a5f0*/  @P1 FMUL.FTZ R4, R4, 0.69314718246459960938 ;  /* 0x3f31721804041820 */ /* 0x000fe40000410000 */
[----:B------:R-:W1:Y:S01]  /*a600*/  @P1 MUFU.LG2 R7, R15 ;  /* 0x0000000f00071308 */ /* 0x000e620000000c00 */
[----:B0-----:R-:W-:-:S07]  /*a610*/  @P2 FMUL.FTZ R14, R13, 0.69314718246459960938 ;  /* 0x3f3172180d0e2820 */ /* 0x001fce0000410000 */
[----:B------:R-:W0:Y:S08]  /*a620*/  @P2 MUFU.LG2 R11, R20 ;  /* 0x00000014000b2308 */ /* 0x000e300000000c00 */
[----:B------:R-:W2:Y:S01]  /*a630*/  @P0 MUFU.RCP R10, R12 ;  /* 0x0000000c000a0308 */ /* 0x000ea20000001000 */
[----:B-1----:R-:W-:Y:S01]  /*a640*/  @P1 FMUL.FTZ R7, R7, 0.69314718246459960938 ;  /* 0x3f31721807071820 */ /* 0x002fe20000410000 */
[----:B------:R-:W-:-:S03]  /*a650*/  PLOP3.LUT P0, PT, PT, PT, PT, 0x8, 0x0 ;  /* 0x000000000000781c */ /* 0x000fc60003f0e170 */
[----:B------:R-:W-:Y:S01]  /*a660*/  @P1 FFMA.FTZ R3, R4, R5, R7 ;  /* 0x0000000504031223 */ /* 0x000fe20000010007 */
[----:B0-----:R-:W-:-:S04]  /*a670*/  @P2 FMUL.FTZ R11, R11, 0.69314718246459960938 ;  /* 0x3f3172180b0b2820 */ /* 0x001fc80000410000 */
[----:B------:R-:W-:Y:S01]  /*a680*/  @P2 FFMA.FTZ R0, R14, R8, R11 ;  /* 0x000000080e002223 */ /* 0x000fe2000001000b */
[-C--:B---3--:R-:W-:Y:S01]  /*a690*/  FMUL.FTZ R152, R6, R9.reuse ;  /* 0x0000000906987220 */ /* 0x088fe20000410000 */
[----:B--2---:R-:W-:-:S03]  /*a6a0*/  FMUL.FTZ R4, R10, R9 ;  /* 0x000000090a047220 */ /* 0x004fc60000410000 */
        /* <DEDUP_REMOVED lines=128> */
.L_x_1138:
[----:B------:R-:W0:Y:S08]  /*aeb0*/  S2UR UR5, SR_CgaCtaId ;  /* 0x00000000000579c3 */ /* 0x000e300000008800 */
[----:B------:R-:W-:Y:S06]  /*aec0*/  BAR.SYNC.DEFER_BLOCKING 0x5, 0x180 ;  /* 0x0146000000007b1d */ /* 0x000fec0000010000 */
[----:B------:R-:W-:Y:S01]  /*aed0*/  UMOV UR4, 0x400 ;  /* 0x0000040000047882 */ /* 0x000fe20000000000 */
[----:B------:R-:W-:Y:S01]  /*aee0*/  BSSY B0, `(.L_x_1217) ;  /* 0x0000358000007945 */ /* 0x000fe20003800000 */
[----:B0-----:R-:W-:-:S09]  /*aef0*/  ULEA UR12, UR5, UR4, 0x18 ;  /* 0x00000004050c7291 */ /* 0x001fd2000f8ec03f */
[----:B------:R-:W0:Y:S02]  /*af00*/  LDS R4, [UR12+0x284d0] ;  /* 0x0284d00cff047984 */ /* 0x000e240008000800 */
[----:B0-----:R-:W-:Y:S01]  /*af10*/  R2UR UR4, R4 ;  /* 0x00000000040472ca */ /* 0x001fe200000e0000 */
[----:B------:R-:W-:Y:S06]  /*af20*/  BAR.ARV 0x4, 0x180 ;  /* 0x0106000000007b1d */ /* 0x000fec0000002000 */
[----:B------:R-:W-:Y:S08]  /*af30*/  @P0 BRA `(.L_x_1218) ;  /* 0x0000002800740947 */ /* 0x000ff00003800000 */
[----:B------:R-:W0:Y:S01]  /*af40*/  S2R R67, SR_TID.X ;  /* 0x0000000000437919 */ /* 0x000e220000002100 */
[----:B------:R-:W-:Y:S01]  /*af50*/  F2FP.BF16.F32.PACK_AB R11, R11, R48 ;  /* 0x000000300b0b723e */ /* 0x000fe200000010ff */
[----:B------:R-:W-:Y:S01]  /*af60*/  ULDC.64 UR6, c[0x4][0x128] ;  /* 0x01004a0000067ab9 */ /* 0x000fe20000000a00 */
[----:B------:R-:W1:Y:S01]  /*af70*/  S2UR UR5, SR_SWINHI ;  /* 0x00000000000579c3 */ /* 0x000e620000002f00 */
        /* <DEDUP_REMOVED lines=14> */
[----:B------:R-:W-:Y:S01]  /*b060*/  F2FP.BF16.F32.PACK_AB R4, R158, R159 ;  /* 0x0000009f9e04723e */ /* 0x000fe200000010ff */
[----:B0-----:R-:W-:Y:S01]  /*b070*/  IMAD.SHL.U32 R48, R67, 0x4, RZ ;  /* 0x0000000443307824 */ /* 0x001fe200078e00ff */
[----:B------:R-:W-:Y:S01]  /*b080*/  F2FP.BF16.F32.PACK_AB R10, R132, R133 ;  /* 0x00000085840a723e */ /* 0x000fe200000010ff */
[----:B------:R-:W-:Y:S01]  /*b090*/  IMAD.MOV.U32 R73, RZ, RZ, 0x2 ;  /* 0x00000002ff497424 */ /* 0x000fe200078e00ff */
        /* <DEDUP_REMOVED lines=40> */
[----:B------:R-:W-:Y:S01]  /*b320*/  F2FP.BF16.F32.PACK_AB R31, R142, R31 ;  /* 0x0000001f8e1f723e */ /* 0x000fe200000010ff */
[----:B------:R-:W-:Y:S01]  /*b330*/  USHF.R.S32.HI UR10, URZ, 0x1f, UR37 ;  /* 0x0000001f3f0a7899 */ /* 0x000fe20008011425 */
[----:B------:R-:W-:Y:S01]  /*b340*/  LOP3.LUT R48, R48, 0xc, RZ, 0xc0, !PT ;  /* 0x0000000c30307812 */ /* 0x000fe200078ec0ff */
[----:B------:R-:W-:Y:S01]  /*b350*/  ULDC.64 UR8, c[0x0][0xb90] ;  /* 0x0002e40000087ab9 */ /* 0x000fe20000000a00 */
[----:B------:R-:W-:-:S02]  /*b360*/  F2FP.BF16.F32.PACK_AB R6, R154, R155 ;  /* 0x0000009b9a06723e */ /* 0x000fc400000010ff */
[----:B------:R-:W-:Y:S02]  /*b370*/  IADD3 R74, P0, R48, UR6, RZ ;  /* 0x00000006304a7c10 */ /* 0x000fe4000ff1e0ff */
[----:B------:R-:W-:Y:S02]  /*b380*/  F2FP.BF16.F32.PACK_AB R7, R152, R153 ;  /* 0x000000999807723e */ /* 0x000fe400000010ff */
[----:B------:R-:W-:Y:S01]  /*b390*/  F2FP.BF16.F32.PACK_AB R9, R140, R141 ;  /* 0x0000008d8c09723e */ /* 0x000fe200000010ff */
[----:B------:R-:W-:Y:S01]  /*b3a0*/  IMAD.X R75, RZ, RZ, UR7, P0 ;  /* 0x00000007ff4b7e24 */ /* 0x000fe200080e06ff */
[----:B------:R-:W-:Y:S02]  /*b3b0*/  F2FP.BF16.F32.PACK_AB R57, R92, R137 ;  /* 0x000000895c39723e */ /* 0x000fe400000010ff */
[----:B------:R-:W-:Y:S02]  /*b3c0*/  F2FP.BF16.F32.PACK_AB R8, R148, R149 ;  /* 0x000000959408723e */ /* 0x000fe400000010ff */
[----:B------:R0:W2:Y:S01]  /*b3d0*/  LDG.E.CONSTANT R74, desc[UR52][R74.64] ;  /* 0x000000344a4a7981 */ /* 0x0000a2000c1e9900 */
[----:B------:R-:W-:Y:S01]  /*b3e0*/  BAR.SYNC.DEFER_BLOCKING 0x1, 0x100 ;  /* 0x0044000000007b1d */ /* 0x000fe20000010000 */
[----:B------:R-:W-:-:S02]  /*b3f0*/  LOP3.LUT P0, R48, R67, 0x3, RZ, 0xc0, !PT ;  /* 0x0000000343307812 */ /* 0x000fc4000780c0ff */
[----:B------:R-:W-:Y:S02]  /*b400*/  F2FP.BF16.F32.PACK_AB R49, R124, R125 ;  /* 0x0000007d7c31723e */ /* 0x000fe400000010ff */
[----:B------:R-:W-:Y:S01]  /*b410*/  ISETP.EQ.OR P0, PT, R48, 0x3, !P0 ;  /* 0x000000033000780c */ /* 0x000fe20004702670 */
[----:B------:R-:W-:Y:S01]  /*b420*/  UMOV UR6, UR12 ;  /* 0x0000000c00067c82 */ /* 0x000fe20008000000 */
[----:B-1----:R-:W-:Y:S02]  /*b430*/  UMOV UR7, UR5 ;  /* 0x0000000500077c82 */ /* 0x002fe40008000000 */
[----:B------:R-:W-:Y:S01]  /*b440*/  IMAD.WIDE R72, R188, R73, UR6 ;  /* 0x00000006bc487e25 */ /* 0x000fe2000f8e0249 */
[----:B------:R-:W-:Y:S02]  /*b450*/  SEL R133, R69, R90, P0 ;  /* 0x0000005a45857207 */ /* 0x000fe40000000000 */
[----:B------:R-:W-:Y:S02]  /*b460*/  SEL R90, R90, R69, P0 ;  /* 0x000000455a5a7207 */ /* 0x000fe40000000000 */
[----:B------:R-:W-:-:S02]  /*b470*/  IADD3 R69, P3, R72, 0xc040, RZ ;  /* 0x0000c04048457810 */ /* 0x000fc40007f7e0ff */
[----:B------:R-:W-:Y:S02]  /*b480*/  SEL R131, R61, R68, P0 ;  /* 0x000000443d837207 */ /* 0x000fe40000000000 */
[----:B------:R-:W-:Y:S02]  /*b490*/  SEL R89, R68, R61, P0 ;  /* 0x0000003d44597207 */ /* 0x000fe40000000000 */
[----:B------:R-:W-:Y:S02]  /*b4a0*/  LOP3.LUT R68, R69, 0x380, RZ, 0xc0, !PT ;  /* 0x0000038045447812 */ /* 0x000fe400078ec0ff */
[----:B------:R-:W-:Y:S02]  /*b4b0*/  SEL R151, R70, R71, P0 ;  /* 0x0000004746977207 */ /* 0x000fe40000000000 */
[----:B------:R-:W-:Y:S02]  /*b4c0*/  SEL R99, R71, R70, P0 ;  /* 0x0000004647637207 */ /* 0x000fe40000000000 */
[----:B------:R-:W-:-:S02]  /*b4d0*/  IADD3 R71, P4, R72, 0xc060, RZ ;  /* 0x0000c06048477810 */ /* 0x000fc40007f9e0ff */
[----:B------:R-:W-:Y:S02]  /*b4e0*/  SEL R81, R24, R25, P0 ;  /* 0x0000001918517207 */ /* 0x000fe40000000000 */
[----:B0-----:R-:W-:Y:S02]  /*b4f0*/  SEL R75, R25, R24, P0 ;  /* 0x00000018194b7207 */ /* 0x001fe40000000000 */
[----:B------:R-:W-:Y:S02]  /*b500*/  IADD3 R67, P2, R72, 0xc020, RZ ;  /* 0x0000c02048437810 */ /* 0x000fe40007f5e0ff */
[----:B------:R-:W-:Y:S02]  /*b510*/  SHF.R.U64 R68, R68, 0x3, RZ ;  /* 0x0000000344447819 */ /* 0x000fe400000012ff */
[----:B------:R-:W-:Y:S02]  /*b520*/  IADD3 R25, P6, R72, 0x8060, RZ ;  /* 0x0000806048197810 */ /* 0x000fe40007fde0ff */
[----:B------:R-:W-:-:S02]  /*b530*/  LOP3.LUT R70, R71, 0x380, RZ, 0xc0, !PT ;  /* 0x0000038047467812 */ /* 0x000fc400078ec0ff */
[----:B------:R-:W-:Y:S02]  /*b540*/  SEL R141, R4, R5, P0 ;  /* 0x00000005048d7207 */ /* 0x000fe40000000000 */
[----:B------:R-:W-:Y:S02]  /*b550*/  SEL R96, R5, R4, P0 ;  /* 0x0000000405607207 */ /* 0x000fe40000000000 */
[----:B------:R-:W-:Y:S02]  /*b560*/  LOP3.LUT R66, R67, 0x380, RZ, 0xc0, !PT ;  /* 0x0000038043427812 */ /* 0x000fe400078ec0ff */
[----:B------:R-:W-:Y:S01]  /*b570*/  LOP3.LUT R68, R68, R69, RZ, 0x3c, !PT ;  /* 0x0000004544447212 */ /* 0x000fe200078e3cff */
[----:B------:R-:W-:Y:S01]  /*b580*/  IMAD.X R69, RZ, RZ, R73, P3 ;  /* 0x000000ffff457224 */ /* 0x000fe200018e0649 */
[----:B------:R-:W-:Y:S02]  /*b590*/  LOP3.LUT R4, R25, 0x380, RZ, 0xc0, !PT ;  /* 0x0000038019047812 */ /* 0x000fe400078ec0ff */
[----:B------:R-:W-:-:S02]  /*b5a0*/  SEL R143, R6, R7, P0 ;  /* 0x00000007068f7207 */ /* 0x000fc40000000000 */
[----:B------:R-:W-:Y:S02]  /*b5b0*/  SEL R95, R7, R6, P0 ;  /* 0x00000006075f7207 */ /* 0x000fe40000000000 */
[----:B------:R-:W-:Y:S02]  /*b5c0*/  SHF.R.U64 R70, R70, 0x3, RZ ;  /* 0x0000000346467819 */ /* 0x000fe400000012ff */
[----:B------:R-:W-:Y:S02]  /*b5d0*/  IADD3 R7, P3, R72, 0x20, RZ ;  /* 0x0000002048077810 */ /* 0x000fe40007f7e0ff */
[----:B------:R-:W-:Y:S02]  /*b5e0*/  SEL R87, R40, R41, P0 ;  /* 0x0000002928577207 */ /* 0x000fe40000000000 */
[----:B------:R-:W-:Y:S01]  /*b5f0*/  SEL R77, R41, R40, P0 ;  /* 0x00000028294d7207 */ /* 0x000fe20000000000 */
[----:B------:R-:W-:Y:S01]  /*b600*/  IMAD R40, R184, 0x40, R16 ;  /* 0x00000040b8287824 */ /* 0x000fe200078e0210 */
[----:B------:R-:W-:Y:S01]  /*b610*/  SHF.R.U64 R66, R66, 0x3, RZ ;  /* 0x0000000342427819 */ /* 0x000fe200000012ff */
[----:B------:R-:W-:Y:S01]  /*b620*/  IMAD.MOV.U32 R41, RZ, RZ, 0x2 ;  /* 0x00000002ff297424 */ /* 0x000fe200078e00ff */
[----:B------:R-:W-:-:S02]  /*b630*/  SHF.R.U64 R4, R4, 0x3, RZ ;  /* 0x0000000304047819 */ /* 0x000fc400000012ff */
[----:B------:R-:W-:Y:S02]  /*b640*/  SEL R139, R93, R100, P0 ;  /* 0x000000645d8b7207 */ /* 0x000fe40000000000 */
[----:B------:R-:W-:Y:S02]  /*b650*/  SEL R137, R136, R57, P0 ;  /* 0x0000003988897207 */ /* 0x000fe40000000000 */
[----:B------:R-:W-:Y:S01]  /*b660*/  SEL R92, R57, R136, P0 ;  /* 0x00000088395c7207 */ /* 0x000fe20000000000 */
[--C-:B------:R-:W-:Y:S01]  /*b670*/  IMAD.X R57, RZ, RZ, R73.reuse, P3 ;  /* 0x000000ffff397224 */ /* 0x100fe200018e0649 */
[----:B------:R-:W-:Y:S02]  /*b680*/  SEL R93, R100, R93, P0 ;  /* 0x0000005d645d7207 */ /* 0x000fe40000000000 */
[----:B------:R-:W-:Y:S01]  /*b690*/  LOP3.LUT R70, R70, R71, RZ, 0x3c, !PT ;  /* 0x0000004746467212 */ /* 0x000fe200078e3cff */
[----:B------:R-:W-:Y:S01]  /*b6a0*/  IMAD.X R71, RZ, RZ, R73, P4 ;  /* 0x000000ffff477224 */ /* 0x000fe200020e0649 */
[----:B------:R-:W-:-:S02]  /*b6b0*/  SEL R121, R15, R20, P0 ;  /* 0x000000140f797207 */ /* 0x000fc40000000000 */
[----:B------:R-:W-:Y:S02]  /*b6c0*/  SEL R80, R20, R15, P0 ;  /* 0x0000000f14507207 */ /* 0x000fe40000000000 */
[----:B------:R-:W-:Y:S02]  /*b6d0*/  SEL R153, R63, R62, P0 ;  /* 0x0000003e3f997207 */ /* 0x000fe40000000000 */
[----:B------:R-:W-:Y:S01]  /*b6e0*/  SEL R100, R62, R63, P0 ;  /* 0x0000003f3e647207 */ /* 0x000fe20000000000 */
[----:B------:R-:W-:Y:S01]  /*b6f0*/  IMAD.WIDE R40, R40, R41, UR6 ;  /* 0x0000000628287e25 */ /* 0x000fe2000f8e0229 */
[----:B------:R-:W-:Y:S02]  /*b700*/  LOP3.LUT R66, R66, R67, RZ, 0x3c, !PT ;  /* 0x0000004342427212 */ /* 0x000fe400078e3cff */
[C---:B------:R-:W-:Y:S01]  /*b710*/  IADD3 R15, P4, R72.reuse, 0x8020, RZ ;  /* 0x00008020480f7810 */ /* 0x040fe20007f9e0ff */
[----:B------:R-:W-:Y:S01]  /*b720*/  IMAD.X R67, RZ, RZ, R73, P2 ;  /* 0x000000ffff437224 */ /* 0x000fe200010e0649 */
[----:B------:R-:W-:-:S02]  /*b730*/  IADD3 R6, P3, R72, 0x4000, RZ ;  /* 0x0000400048067810 */ /* 0x000fc40007f7e0ff */
[----:B------:R-:W-:Y:S02]  /*b740*/  LOP3.LUT R62, R4, R25, RZ, 0x3c, !PT ;  /* 0x00000019043e7212 */ /* 0x000fe400078e3cff */
[----:B------:R-:W-:Y:S02]  /*b750*/  SEL R117, R11, R12, P0 ;  /* 0x0000000c0b757207 */ /* 0x000fe40000000000 */
[----:B------:R-:W-:Y:S02]  /*b760*/  SEL R78, R12, R11, P0 ;  /* 0x0000000b0c4e7207 */ /* 0x000fe40000000000 */
[----:B------:R-:W-:Y:S02]  /*b770*/  SEL R123, R21, R28, P0 ;  /* 0x0000001c157b7207 */ /* 0x000fe40000000000 */
[----:B------:R-:W-:Y:S02]  /*b780*/  SEL R82, R28, R21, P0 ;  /* 0x000000151c527207 */ /* 0x000fe40000000000 */
[----:B------:R-:W-:-:S02]  /*b790*/  LOP3.LUT R5, R72, 0x380, RZ, 0xc0, !PT ;  /* 0x0000038048057812 */ /* 0x000fc400078ec0ff */
[----:B------:R-:W-:Y:S02]  /*b7a0*/  LOP3.LUT R4, R7, 0x380, RZ, 0xc0, !PT ;  /* 0x0000038007047812 */ /* 0x000fe400078ec0ff */
[C---:B------:R-:W-:Y:S02]  /*b7b0*/  IADD3 R20, P1, R72.reuse, 0xc000, RZ ;  /* 0x0000c00048147810 */ /* 0x040fe40007f3e0ff */
[C---:B------:R-:W-:Y:S02]  /*b7c0*/  IADD3 R21, P5, R72.reuse, 0x8040, RZ ;  /* 0x0000804048157810 */ /* 0x040fe40007fbe0ff */
[----:B------:R-:W-:Y:S02]  /*b7d0*/  IADD3 R12, P2, R72, 0x8000, RZ ;  /* 0x00008000480c7810 */ /* 0x000fe40007f5e0ff */
[----:B------:R-:W-:Y:S02]  /*b7e0*/  SEL R129, R45, R52, P0 ;  /* 0x000000342d817207 */ /* 0x000fe40000000000 */
[----:B------:R-:W-:Y:S01]  /*b7f0*/  SEL R86, R52, R45, P0 ;  /* 0x0000002d34567207 */ /* 0x000fe20000000000 */
[----:B------:R-:W-:Y:S01]  /*b800*/  IMAD.X R45, RZ, RZ, R73, P3 ;  /* 0x000000ffff2d7224 */ /* 0x000fe200018e0649 */
[----:B------:R-:W-:-:S02]  /*b810*/  SEL R155, R59, R58, P0 ;  /* 0x0000003a3b9b7207 */ /* 0x000fc40000000000 */
[----:B------:R-:W-:Y:S01]  /*b820*/  SEL R101, R58, R59, P0 ;  /* 0x0000003b3a657207 */ /* 0x000fe20000000000 */
[----:B------:R-:W-:Y:S01]  /*b830*/  IMAD.X R59, RZ, RZ, R73, P4 ;  /* 0x000000ffff3b7224 */ /* 0x000fe200020e0649 */
[----:B------:R-:W-:Y:S02]  /*b840*/  SEL R119, R13, R14, P0 ;  /* 0x0000000e0d777207 */ /* 0x000fe40000000000 */
[----:B------:R-:W-:Y:S02]  /*b850*/  SEL R79, R14, R13, P0 ;  /* 0x0000000d0e4f7207 */ /* 0x000fe40000000000 */
[----:B------:R-:W-:Y:S02]  /*b860*/  SEL R127, R37, R44, P0 ;  /* 0x0000002c257f7207 */ /* 0x000fe40000000000 */
[----:B------:R-:W-:Y:S02]  /*b870*/  SEL R85, R44, R37, P0 ;  /* 0x000000252c557207 */ /* 0x000fe40000000000 */
[----:B------:R-:W-:-:S02]  /*b880*/  SEL R145, R8, R9, P0 ;  /* 0x0000000908917207 */ /* 0x000fc40000000000 */
[----:B------:R-:W-:Y:S02]  /*b890*/  SEL R94, R9, R8, P0 ;  /* 0x00000008095e7207 */ /* 0x000fe40000000000 */
[----:B------:R-:W-:Y:S02]  /*b8a0*/  SHF.R.U64 R5, R5, 0x3, RZ ;  /* 0x0000000305057819 */ /* 0x000fe400000012ff */
[----:B------:R-:W-:Y:S01]  /*b8b0*/  SHF.R.U64 R4, R4, 0x3, RZ ;  /* 0x0000000304047819 */ /* 0x000fe200000012ff */
[--C-:B------:R-:W-:Y:S01]  /*b8c0*/  IMAD.X R65, RZ, RZ, R73.reuse, P1 ;  /* 0x000000ffff417224 */ /* 0x100fe200008e0649 */
[----:B------:R-:W-:Y:S01]  /*b8d0*/  SEL R157, R55, R54, P0 ;  /* 0x00000036379d7207 */ /* 0x000fe20000000000 */
[--C-:B------:R-:W-:Y:S01]  /*b8e0*/  IMAD.X R63, RZ, RZ, R73.reuse, P6 ;  /* 0x000000ffff3f7224 */ /* 0x100fe200030e0649 */
[----:B------:R-:W-:Y:S01]  /*b8f0*/  SEL R102, R54, R55, P0 ;  /* 0x0000003736667207 */ /* 0x000fe20000000000 */
[--C-:B------:R-:W-:Y:S01]  /*b900*/  IMAD.X R61, RZ, RZ, R73.reuse, P5 ;  /* 0x000000ffff3d7224 */ /* 0x100fe200028e0649 */
[----:B------:R-:W-:Y:S01]  /*b910*/  IADD3 R9, P4, R72, 0x40, RZ ;  /* 0x0000004048097810 */ /* 0x000fe20007f9e0ff */
[----:B------:R-:W-:Y:S01]  /*b920*/  IMAD.X R55, RZ, RZ, R73, P2 ;  /* 0x000000ffff377224 */ /* 0x000fe200010e0649 */
[----:B------:R-:W-:-:S02]  /*b930*/  LOP3.LUT R14, R20, 0x380, RZ, 0xc0, !PT ;  /* 0x00000380140e7812 */ /* 0x000fc400078ec0ff */
[----:B------:R-:W-:Y:S02]  /*b940*/  IADD3 R37, P3, R40, 0x2000, RZ ;  /* 0x0000200028257810 */ /* 0x000fe40007f7e0ff */
[----:B------:R-:W-:Y:S02]  /*b950*/  SEL R147, R10, R49, P0 ;  /* 0x000000310a937207 */ /* 0x000fe40000000000 */
[----:B------:R-:W-:Y:S02]  /*b960*/  SEL R97, R49, R10, P0 ;  /* 0x0000000a31617207 */ /* 0x000fe40000000000 */
[C---:B------:R-:W-:Y:S02]  /*b970*/  IADD3 R13, P1, R72.reuse, 0x4060, RZ ;  /* 0x00004060480d7810 */ /* 0x040fe40007f3e0ff */
[C---:B------:R-:W-:Y:S02]  /*b980*/  IADD3 R10, P6, R72.reuse, 0x4040, RZ ;  /* 0x00004040480a7810 */ /* 0x040fe40007fde0ff */
[----:B------:R-:W-:-:S02]  /*b990*/  IADD3 R8, P5, R72, 0x4020, RZ ;  /* 0x0000402048087810 */ /* 0x000fc40007fbe0ff */
[----:B------:R-:W-:Y:S02]  /*b9a0*/  IADD3 R11, P2, R72, 0x60, RZ ;  /* 0x00000060480b7810 */ /* 0x000fe40007f5e0ff */
[----:B------:R-:W-:Y:S02]  /*b9b0*/  SEL R125, R29, R36, P0 ;  /* 0x000000241d7d7207 */ /* 0x000fe40000000000 */
[----:B------:R-:W-:Y:S02]  /*b9c0*/  SEL R84, R36, R29, P0 ;  /* 0x0000001d24547207 */ /* 0x000fe40000000000 */
[----:B------:R-:W-:Y:S02]  /*b9d0*/  LOP3.LUT R72, R5, R72, RZ, 0x3c, !PT ;  /* 0x0000004805487212 */ /* 0x000fe400078e3cff */
[----:B------:R-:W-:Y:S02]  /*b9e0*/  LOP3.LUT R56, R4, R7, RZ, 0x3c, !PT ;  /* 0x0000000704387212 */ /* 0x000fe400078e3cff */
[----:B------:R-:W-:-:S02]  /*b9f0*/  SHF.R.U64 R5, R14, 0x3, RZ ;  /* 0x000000030e057819 */ /* 0x000fc400000012ff */
[----:B------:R-:W-:Y:S02]  /*ba00*/  LOP3.LUT R4, R9, 0x380, RZ, 0xc0, !PT ;  /* 0x0000038009047812 */ /* 0x000fe400078ec0ff */
[----:B------:R-:W-:Y:S02]  /*ba10*/  LOP3.LUT R36, R37, 0x380, RZ, 0xc0, !PT ;  /* 0x0000038025247812 */ /* 0x000fe400078ec0ff */
[----:B------:R-:W-:Y:S02]  /*ba20*/  LOP3.LUT R14, R15, 0x380, RZ, 0xc0, !PT ;  /* 0x000003800f0e7812 */ /* 0x000fe400078ec0ff */
[----:B------:R-:W-:Y:S02]  /*ba30*/  SHF.R.U64 R4, R4, 0x3, RZ ;  /* 0x0000000304047819 */ /* 0x000fe400000012ff */
[----:B------:R-:W-:Y:S02]  /*ba40*/  SHF.R.U64 R36, R36, 0x3, RZ ;  /* 0x0000000324247819 */ /* 0x000fe400000012ff */
[----:B------:R-:W-:-:S02]  /*ba50*/  SHF.R.U64 R14, R14, 0x3, RZ ;  /* 0x000000030e0e7819 */ /* 0x000fc400000012ff */
[----:B------:R-:W-:Y:S02]  /*ba60*/  SEL R163, R43, R42, P0 ;  /* 0x0000002a2ba37207 */ /* 0x000fe40000000000 */
[----:B------:R-:W-:Y:S01]  /*ba70*/  SEL R106, R42, R43, P0 ;  /* 0x0000002b2a6a7207 */ /* 0x000fe20000000000 */
[----:B------:R-:W-:Y:S01]  /*ba80*/  IMAD.X R43, RZ, RZ, R73, P4 ;  /* 0x000000ffff2b7224 */ /* 0x000fe200020e0649 */
[----:B------:R-:W-:Y:S02]  /*ba90*/  LOP3.LUT R42, R4, R9, RZ, 0x3c, !PT ;  /* 0x00000009042a7212 */ /* 0x000fe400078e3cff */
[----:B------:R-:W-:Y:S01]  /*baa0*/  LOP3.LUT R36, R36, R37, RZ, 0x3c, !PT ;  /* 0x0000002524247212 */ /* 0x000fe200078e3cff */
[----:B------:R-:W-:Y:S01]  /*bab0*/  IMAD.X R37, RZ, RZ, R41, P3 ;  /* 0x000000ffff257224 */ /* 0x000fe200018e0629 */
[----:B------:R-:W-:Y:S02]  /*bac0*/  LOP3.LUT R64, R5, R20, RZ, 0x3c, !PT ;  /* 0x0000001405407212 */ /* 0x000fe400078e3cff */
[----:B------:R-:W-:-:S02]  /*bad0*/  LOP3.LUT R58, R14, R15, RZ, 0x3c, !PT ;  /* 0x0000000f0e3a7212 */ /* 0x000fc400078e3cff */
[----:B------:R-:W-:Y:S02]  /*bae0*/  LOP3.LUT R5, R12, 0x380, RZ, 0xc0, !PT ;  /* 0x000003800c057812 */ /* 0x000fe400078ec0ff */
[----:B------:R-:W-:Y:S02]  /*baf0*/  IADD3 R15, P3, R40, 0x8000, RZ ;  /* 0x00008000280f7810 */ /* 0x000fe40007f7e0ff */
[----:B------:R-:W-:Y:S02]  /*bb00*/  MOV R132, R42 ;  /* 0x0000002a00847202 */ /* 0x000fe40000000f00 */
[----:B------:R-:W-:Y:S01]  /*bb10*/  SHF.R.U64 R5, R5, 0x3, RZ ;  /* 0x0000000305057819 */ /* 0x000fe200000012ff */
[----:B------:R-:W0:Y:S01]  /*bb20*/  LDC R42, c[0x0][0xbe8] ;  /* 0x0002fa00ff2a7b82 */ /* 0x000e220000000800 */
[----:B------:R-:W-:Y:S02]  /*bb30*/  LOP3.LUT R14, R15, 0x380, RZ, 0xc0, !PT ;  /* 0x000003800f0e7812 */ /* 0x000fe400078ec0ff */
[----:B------:R-:W-:-:S02]  /*bb40*/  LOP3.LUT R54, R5, R12, RZ, 0x3c, !PT ;  /* 0x0000000c05367212 */ /* 0x000fc400078e3cff */
[----:B------:R-:W-:Y:S02]  /*bb50*/  SHF.R.U64 R14, R14, 0x3, RZ ;  /* 0x000000030e0e7819 */ /* 0x000fe400000012ff */
[----:B------:R-:W-:Y:S02]  /*bb60*/  LOP3.LUT R5, R8, 0x380, RZ, 0xc0, !PT ;  /* 0x0000038008057812 */ /* 0x000fe400078ec0ff */
[----:B------:R-:W-:Y:S01]  /*bb70*/  LOP3.LUT R14, R14, R15, RZ, 0x3c, !PT ;  /* 0x0000000f0e0e7212 */ /* 0x000fe200078e3cff */
[----:B------:R-:W-:Y:S01]  /*bb80*/  IMAD.X R15, RZ, RZ, R41, P3 ;  /* 0x000000ffff0f7224 */ /* 0x000fe200018e0629 */
[----:B------:R-:W-:Y:S02]  /*bb90*/  SHF.R.U64 R5, R5, 0x3, RZ ;  /* 0x0000000305057819 */ /* 0x000fe400000012ff */
[----:B------:R-:W-:Y:S02]  /*bba0*/  IADD3 R9, P3, R40, 0xe000, RZ ;  /* 0x0000e00028097810 */ /* 0x000fe40007f7e0ff */
[----:B------:R-:W-:-:S02]  /*bbb0*/  LOP3.LUT R12, R13, 0x380, RZ, 0xc0, !PT ;  /* 0x000003800d0c7812 */ /* 0x000fc400078ec0ff */
[----:B------:R-:W-:Y:S02]  /*bbc0*/  SEL R149, R116, R109, P0 ;  /* 0x0000006d74957207 */ /* 0x000fe40000000000 */
[----:B------:R-:W-:Y:S02]  /*bbd0*/  SEL R98, R109, R116, P0 ;  /* 0x000000746d627207 */ /* 0x000fe40000000000 */
[----:B------:R-:W-:Y:S02]  /*bbe0*/  SEL R161, R47, R46, P0 ;  /* 0x0000002e2fa17207 */ /* 0x000fe40000000000 */
[----:B------:R-:W-:Y:S01]  /*bbf0*/  SEL R104, R46, R47, P0 ;  /* 0x0000002f2e687207 */ /* 0x000fe20000000000 */
[----:B------:R-:W-:Y:S01]  /*bc00*/  IMAD.X R47, RZ, RZ, R73, P2 ;  /* 0x000000ffff2f7224 */ /* 0x000fe200010e0649 */
[----:B------:R-:W-:Y:S02]  /*bc10*/  SEL R167, R35, R34, P0 ;  /* 0x0000002223a77207 */ /* 0x000fe40000000000 */
[----:B------:R-:W-:-:S02]  /*bc20*/  SEL R109, R34, R35, P0 ;  /* 0x00000023226d7207 */ /* 0x000fc40000000000 */
[----:B------:R-:W-:Y:S02]  /*bc30*/  LOP3.LUT R48, R5, R8, RZ, 0x3c, !PT ;  /* 0x0000000805307212 */ /* 0x000fe400078e3cff */
[----:B------:R-:W-:Y:S02]  /*bc40*/  IADD3 R35, P2, R40, 0x3000, RZ ;  /* 0x0000300028237810 */ /* 0x000fe40007f5e0ff */
[----:B------:R-:W-:Y:S02]  /*bc50*/  LOP3.LUT R8, R9, 0x380, RZ, 0xc0, !PT ;  /* 0x0000038009087812 */ /* 0x000fe400078ec0ff */
[----:B------:R-:W-:Y:S02]  /*bc60*/  SHF.R.U64 R12, R12, 0x3, RZ ;  /* 0x000000030c0c7819 */ /* 0x000fe400000012ff */
[----:B------:R-:W-:Y:S02]  /*bc70*/  LOP3.LUT R4, R11, 0x380, RZ, 0xc0, !PT ;  /* 0x000003800b047812 */ /* 0x000fe400078ec0ff */
[----:B------:R-:W-:-:S02]  /*bc80*/  LOP3.LUT R5, R6, 0x380, RZ, 0xc0, !PT ;  /* 0x0000038006057812 */ /* 0x000fc400078ec0ff */
[----:B------:R-:W-:Y:S02]  /*bc90*/  SEL R115, R53, R60, P0 ;  /* 0x0000003c35737207 */ /* 0x000fe40000000000 */
[----:B------:R-:W-:Y:S01]  /*bca0*/  SEL R88, R60, R53, P0 ;  /* 0x000000353c587207 */ /* 0x000fe20000000000 */
[----:B------:R-:W-:Y:S01]  /*bcb0*/  IMAD.X R53, RZ, RZ, R73, P1 ;  /* 0x000000ffff357224 */ /* 0x000fe200008e0649 */
[----:B------:R-:W-:Y:S02]  /*bcc0*/  LOP3.LUT R34, R35, 0x380, RZ, 0xc0, !PT ;  /* 0x0000038023227812 */ /* 0x000fe400078ec0ff */
[----:B------:R-:W-:Y:S02]  /*bcd0*/  SHF.R.U64 R8, R8, 0x3, RZ ;  /* 0x0000000308087819 */ /* 0x000fe400000012ff */
[----:B------:R-:W-:Y:S02]  /*bce0*/  LOP3.LUT R20, R21, 0x380, RZ, 0xc0, !PT ;  /* 0x0000038015147812 */ /* 0x000fe400078ec0ff */
[----:B------:R-:W-:-:S02]  /*bcf0*/  LOP3.LUT R52, R12, R13, RZ, 0x3c, !PT ;  /* 0x0000000d0c347212 */ /* 0x000fc400078e3cff */
[----:B------:R-:W-:Y:S02]  /*bd00*/  SHF.R.U64 R4, R4, 0x3, RZ ;  /* 0x0000000304047819 */ /* 0x000fe400000012ff */
[----:B------:R-:W-:Y:S02]  /*bd10*/  SHF.R.U64 R5, R5, 0x3, RZ ;  /* 0x0000000305057819 */ /* 0x000fe400000012ff */
[----:B------:R-:W-:Y:S02]  /*bd20*/  LOP3.LUT R7, R10, 0x380, RZ, 0xc0, !PT ;  /* 0x000003800a077812 */ /* 0x000fe400078ec0ff */
[----:B------:R-:W-:Y:S02]  /*bd30*/  SHF.R.U64 R34, R34, 0x3, RZ ;  /* 0x0000000322227819 */ /* 0x000fe400000012ff */
[----:B------:R-:W-:Y:S01]  /*bd40*/  LOP3.LUT R8, R8, R9, RZ, 0x3c, !PT ;  /* 0x0000000908087212 */ /* 0x000fe200078e3cff */
[----:B------:R-:W-:Y:S01]  /*bd50*/  IMAD.X R9, RZ, RZ, R41, P3 ;  /* 0x000000ffff097224 */ /* 0x000fe200018e0629 */
[----:B------:R-:W-:-:S02]  /*bd60*/  SHF.R.U64 R20, R20, 0x3, RZ ;  /* 0x0000000314147819 */ /* 0x000fc400000012ff */
[----:B------:R-:W-:Y:S02]  /*bd70*/  LOP3.LUT R46, R4, R11, RZ, 0x3c, !PT ;  /* 0x0000000b042e7212 */ /* 0x000fe400078e3cff */
[----:B------:R-:W-:Y:S02]  /*bd80*/  MOV R108, R52 ;  /* 0x00000034006c7202 */ /* 0x000fe40000000f00 */
[----:B------:R-:W-:Y:S02]  /*bd90*/  LOP3.LUT R44, R5, R6, RZ, 0x3c, !PT ;  /* 0x00000006052c7212 */ /* 0x000fe400078e3cff */
[----:B0-----:R-:W-:Y:S02]  /*bda0*/  ISETP.NE.AND P3, PT, R42, 0x1, PT ;  /* 0x000000012a00780c */ /* 0x001fe40003f65270 */
[----:B------:R-:W-:Y:S02]  /*bdb0*/  SHF.R.U64 R7, R7, 0x3, RZ ;  /* 0x0000000307077819 */ /* 0x000fe400000012ff */
[----:B------:R-:W-:-:S02]  /*bdc0*/  SEL R135, R128, R91, P0 ;  /* 0x0000005b80877207 */ /* 0x000fc40000000000 */
[----:B------:R-:W-:Y:S01]  /*bdd0*/  LOP3.LUT R34, R34, R35, RZ, 0x3c, !PT ;  /* 0x0000002322227212 */ /* 0x000fe200078e3cff */
[----:B------:R-:W-:Y:S01]  /*bde0*/  IMAD.X R35, RZ, RZ, R41, P2 ;  /* 0x000000ffff237224 */ /* 0x000fe200010e0629 */
[----:B------:R-:W-:Y:S02]  /*bdf0*/  SEL R91, R91, R128, P0 ;  /* 0x000000805b5b7207 */ /* 0x000fe40000000000 */
[----:B------:R-:W-:Y:S01]  /*be00*/  LOP3.LUT R60, R20, R21, RZ, 0x3c, !PT ;  /* 0x00000015143c7212 */ /* 0x000fe200078e3cff */
[--C-:B------:R-:W-:Y:S01]  /*be10*/  IMAD.X R49, RZ, RZ, R73.reuse, P5 ;  /* 0x000000ffff317224 */ /* 0x100fe200028e0649 */
[----:B------:R-:W-:Y:S02]  /*be20*/  SEL R159, R51, R50, P0 ;  /* 0x00000032339f7207 */ /* 0x000fe40000000000 */
[----:B------:R-:W-:Y:S01]  /*be30*/  SEL R103, R50, R51, P0 ;  /* 0x0000003332677207 */ /* 0x000fe20000000000 */
[----:B------:R-:W-:Y:S01]  /*be40*/  IMAD.X R51, RZ, RZ, R73, P6 ;  /* 0x000000ffff337224 */ /* 0x000fe200030e0649 */
[----:B------:R-:W-:-:S02]  /*be50*/  IADD3 R21, P2, R40, 0x9000, RZ ;  /* 0x0000900028157810 */ /* 0x000fc40007f5e0ff */
[----:B------:R-:W-:Y:S02]  /*be60*/  MOV R128, R44 ;  /* 0x0000002c00807202 */ /* 0x000fe40000000f00 */
[----:B------:R-:W-:Y:S02]  /*be70*/  MOV R130, R46 ;  /* 0x0000002e00827202 */ /* 0x000fe40000000f00 */
[----:B------:R-:W-:Y:S02]  /*be80*/  LOP3.LUT R50, R7, R10, RZ, 0x3c, !PT ;  /* 0x0000000a07327212 */ /* 0x000fe400078e3cff */
[----:B--2---:R-:W-:Y:S01]  /*be90*/  LOP3.LUT R53, R74, 0x2, RZ, 0x3c, !PT ;  /* 0x000000024a357812 */ /* 0x004fe200078e3cff */
[----:B------:R-:W-:Y:S01]  /*bea0*/  SHFL.IDX PT, R46, R81, R74, 0x1c1f ;  /* 0x001c1f4a512e7589 */ /* 0x000fe200000e0000 */
[----:B------:R-:W-:Y:S02]  /*beb0*/  SEL R83, R32, R33, P0 ;  /* 0x0000002120537207 */ /* 0x000fe40000000000 */
[----:B------:R-:W-:Y:S01]  /*bec0*/  SEL R76, R33, R32, P0 ;  /* 0x00000020214c7207 */ /* 0x000fe20000000000 */
[----:B------:R-:W0:Y:S01]  /*bed0*/  SHFL.IDX PT, R45, R75, R53, 0x1c1f ;  /* 0x001c1f354b2d7589 */ /* 0x000e2200000e0000 */
[----:B------:R-:W-:-:S03]  /*bee0*/  LOP3.LUT R20, R21, 0x380, RZ, 0xc0, !PT ;  /* 0x0000038015147812 */ /* 0x000fc600078ec0ff */
[----:B------:R-:W-:Y:S01]  /*bef0*/  SHFL.IDX PT, R141, R141, R74, 0x1c1f ;  /* 0x001c1f4a8d8d7589 */ /* 0x000fe200000e0000 */
[----:B------:R-:W-:-:S03]  /*bf00*/  MOV R64, R64 ;  /* 0x0000004000407202 */ /* 0x000fc60000000f00 */
[----:B------:R-:W1:Y:S01]  /*bf10*/  SHFL.IDX PT, R96, R96, R53, 0x1c1f ;  /* 0x001c1f3560607589 */ /* 0x000e6200000e0000 */
[----:B------:R-:W-:Y:S02]  /*bf20*/  MOV R111, R50 ;  /* 0x00000032006f7202 */ /* 0x000fe40000000f00 */
[----:B------:R-:W-:Y:S01]  /*bf30*/  MOV R113, R48 ;  /* 0x0000003000717202 */ /* 0x000fe20000000f00 */
[----:B------:R-:W-:Y:S01]  /*bf40*/  SHFL.IDX PT, R50, R83, R74, 0x1c1f ;  /* 0x001c1f4a53327589 */ /* 0x000fe200000e0000 */
[----:B------:R-:W-:Y:S02]  /*bf50*/  MOV R68, R68 ;  /* 0x0000004400447202 */ /* 0x000fe40000000f00 */
[----:B------:R-:W-:Y:S01]  /*bf60*/  MOV R65, R62 ;  /* 0x0000003e00417202 */ /* 0x000fe20000000f00 */
[----:B------:R-:W2:Y:S01]  /*bf70*/  SHFL.IDX PT, R49, R76, R53, 0x1c1f ;  /* 0x001c1f354c317589 */ /* 0x000ea200000e0000 */
[----:B------:R-:W-:Y:S02]  /*bf80*/  SHF.R.U64 R20, R20, 0x3, RZ ;  /* 0x0000000314147819 */ /* 0x000fe400000012ff */
[----:B------:R-:W-:Y:S01]  /*bf90*/  MOV R70, R70 ;  /* 0x0000004600467202 */ /* 0x000fe20000000f00 */
[----:B------:R3:W-:Y:S01]  /*bfa0*/  SHFL.IDX PT, R62, R79, R53, 0x1c1f ;  /* 0x001c1f354f3e7589 */ /* 0x0007e200000e0000 */
[----:B------:R-:W-:-:S02]  /*bfb0*/  MOV R69, R58 ;  /* 0x0000003a00457202 */ /* 0x000fc40000000f00 */
[----:B------:R-:W-:Y:S01]  /*bfc0*/  MOV R118, R56 ;  /* 0x0000003800767202 */ /* 0x000fe20000000f00 */
[----:B------:R-:W-:Y:S01]  /*bfd0*/  SHFL.IDX PT, R58, R117, R74, 0x1c1f ;  /* 0x001c1f4a753a7589 */ /* 0x000fe200000e0000 */
[----:B------:R-:W-:Y:S02]  /*bfe0*/  MOV R66, R66 ;  /* 0x0000004200427202 */ /* 0x000fe40000000f00 */
[----:B------:R-:W-:Y:S01]  /*bff0*/  MOV R71, R54 ;  /* 0x0000003600477202 */ /* 0x000fe20000000f00 */
[----:B------:R-:W-:Y:S01]  /*c000*/  SHFL.IDX PT, R143, R143, R74, 0x1c1f ;  /* 0x001c1f4a8f8f7589 */ /* 0x000fe200000e0000 */
[----:B------:R-:W-:Y:S01]  /*c010*/  MOV R67, R60 ;  /* 0x0000003c00437202 */ /* 0x000fe20000000f00 */
[----:B---3--:R-:W3:Y:S02]  /*c020*/  @P3 LDC R79, c[0x0][0xbec] ;  /* 0x0002fb00ff4f3b82 */ /* 0x008ee40000000800 */
[----:B------:R-:W-:Y:S01]  /*c030*/  SHFL.IDX PT, R57, R78, R53, 0x1c1f ;  /* 0x001c1f354e397589 */ /* 0x000fe200000e0000 */
[----:B------:R-:W-:-:S03]  /*c040*/  LOP3.LUT R20, R20, R21, RZ, 0x3c, !PT ;  /* 0x0000001514147212 */ /* 0x000fc600078e3cff */
[----:B------:R-:W4:Y:S01]  /*c050*/  SHFL.IDX PT, R52, R95, R53, 0x1c1f ;  /* 0x001c1f355f347589 */ /* 0x000f2200000e0000 */
[----:B------:R-:W-:-:S03]  /*c060*/  IMAD.X R21, RZ, RZ, R41, P2 ;  /* 0x000000ffff157224 */ /* 0x000fc600010e0629 */
[----:B------:R-:W-:Y:S04]  /*c070*/  SHFL.IDX PT, R54, R87, R74, 0x1c1f ;  /* 0x001c1f4a57367589 */ /* 0x000fe800000e0000 */
[----:B------:R-:W4:Y:S01]  /*c080*/  SHFL.IDX PT, R77, R77, R53, 0x1c1f ;  /* 0x001c1f354d4d7589 */ /* 0x000f2200000e0000 */
[----:B------:R-:W-:-:S03]  /*c090*/  SEL R165, R39, R38, P0 ;  /* 0x0000002627a57207 */ /* 0x000fc60000000000 */
[----:B------:R-:W-:Y:S01]  /*c0a0*/  SHFL.IDX PT, R145, R145, R74, 0x1c1f ;  /* 0x001c1f4a91917589 */ /* 0x000fe200000e0000 */
[----:B------:R-:W-:-:S03]  /*c0b0*/  SEL R107, R38, R39, P0 ;  /* 0x00000027266b7207 */ /* 0x000fc60000000000 */
[----:B------:R-:W-:Y:S01]  /*c0c0*/  SHFL.IDX PT, R147, R147, R74, 0x1c1f ;  /* 0x001c1f4a93937589 */ /* 0x000fe200000e0000 */
[----:B------:R-:W-:-:S03]  /*c0d0*/  IADD3 R105, P2, R40, 0xf000, RZ ;  /* 0x0000f00028697810 */ /* 0x000fc60007f5e0ff */
[----:B------:R-:W3:Y:S04]  /*c0e0*/  SHFL.IDX PT, R94, R94, R53, 0x1c1f ;  /* 0x001c1f355e5e7589 */ /* 0x000ee800000e0000 */
[----:B------:R-:W3:Y:S01]  /*c0f0*/  SHFL.IDX PT, R60, R97, R53, 0x1c1f ;  /* 0x001c1f35613c7589 */ /* 0x000ee200000e0000 */
[----:B------:R-:W-:-:S03]  /*c100*/  IADD3 R39, P4, R40, 0x1000, RZ ;  /* 0x0000100028277810 */ /* 0x000fc60007f9e0ff */
[----:B------:R-:W3:Y:S04]  /*c110*/  SHFL.IDX PT, R119, R119, R74, 0x1c1f ;  /* 0x001c1f4a77777589 */ /* 0x000ee800000e0000 */
[----:B------:R-:W-:Y:S04]  /*c120*/  SHFL.IDX PT, R149, R149, R74, 0x1c1f ;  /* 0x001c1f4a95957589 */ /* 0x000fe800000e0000 */
[----:B------:R0:W-:Y:S04]  /*c130*/  SHFL.IDX PT, R122, R85, R53, 0x1c1f ;  /* 0x001c1f35557a7589 */ /* 0x0001e800000e0000 */
[----:B------:R-:W3:Y:S01]  /*c140*/  SHFL.IDX PT, R98, R98, R53, 0x1c1f ;  /* 0x001c1f3562627589 */ /* 0x000ee200000e0000 */
[----:B------:R-:W-:Y:S01]  /*c150*/  LOP3.LUT R10, R105, 0x380, RZ, 0xc0, !PT ;  /* 0x00000380690a7812 */ /* 0x000fe200078ec0ff */
[----:B0-----:R-:W0:Y:S02]  /*c160*/  @P3 LDC R85, c[0x0][0xbf0] ;  /* 0x0002fc00ff553b82 */ /* 0x001e240000000800 */
[----:B------:R-:W-:Y:S01]  /*c170*/  SHFL.IDX PT, R121, R121, R74, 0x1c1f ;  /* 0x001c1f4a79797589 */ /* 0x000fe200000e0000 */
[----:B------:R-:W-:-:S03]  /*c180*/  LOP3.LUT R38, R39, 0x380, RZ, 0xc0, !PT ;  /* 0x0000038027267812 */ /* 0x000fc600078ec0ff */
[----:B------:R-:W-:Y:S04]  /*c190*/  SHFL.IDX PT, R120, R129, R74, 0x1c1f ;  /* 0x001c1f4a81787589 */ /* 0x000fe800000e0000 */
[----:B------:R-:W-:Y:S04]  /*c1a0*/  SHFL.IDX PT, R151, R151, R74, 0x1c1f ;  /* 0x001c1f4a97977589 */ /* 0x000fe800000e0000 */
[----:B------:R-:W0:Y:S04]  /*c1b0*/  SHFL.IDX PT, R80, R80, R53, 0x1c1f ;  /* 0x001c1f3550507589 */ /* 0x000e2800000e0000 */
[----:B------:R-:W0:Y:S04]  /*c1c0*/  SHFL.IDX PT, R78, R99, R53, 0x1c1f ;  /* 0x001c1f35634e7589 */ /* 0x000e2800000e0000 */
[----:B------:R-:W-:Y:S04]  /*c1d0*/  SHFL.IDX PT, R123, R123, R74, 0x1c1f ;  /* 0x001c1f4a7b7b7589 */ /* 0x000fe800000e0000 */
[----:B------:R-:W-:Y:S04]  /*c1e0*/  SHFL.IDX PT, R153, R153, R74, 0x1c1f ;  /* 0x001c1f4a99997589 */ /* 0x000fe800000e0000 */
[----:B------:R-:W0:Y:S04]  /*c1f0*/  SHFL.IDX PT, R82, R82, R53, 0x1c1f ;  /* 0x001c1f3552527589 */ /* 0x000e2800000e0000 */
[----:B------:R-:W-:Y:S04]  /*c200*/  SHFL.IDX PT, R129, R86, R53, 0x1c1f ;  /* 0x001c1f3556817589 */ /* 0x000fe800000e0000 */
[----:B------:R-:W0:Y:S01]  /*c210*/  SHFL.IDX PT, R100, R100, R53, 0x1c1f ;  /* 0x001c1f3564647589 */ /* 0x000e2200000e0000 */
[----:B------:R-:W-:-:S03]  /*c220*/  IADD3 R33, P1, R40, 0x4000, RZ ;  /* 0x0000400028217810 */ /* 0x000fc60007f3e0ff */
[----:B------:R-:W-:Y:S01]  /*c230*/  SHFL.IDX PT, R125, R125, R74, 0x1c1f ;  /* 0x001c1f4a7d7d7589 */ /* 0x000fe200000e0000 */
[----:B------:R-:W-:-:S03]  /*c240*/  SHF.R.U64 R10, R10, 0x3, RZ ;  /* 0x000000030a0a7819 */ /* 0x000fc600000012ff */
[----:B------:R-:W-:Y:S04]  /*c250*/  SHFL.IDX PT, R155, R155, R74, 0x1c1f ;  /* 0x001c1f4a9b9b7589 */ /* 0x000fe800000e0000 */
[----:B------:R-:W0:Y:S04]  /*c260*/  SHFL.IDX PT, R84, R84, R53, 0x1c1f ;  /* 0x001c1f3554547589 */ /* 0x000e2800000e0000 */
[----:B------:R-:W0:Y:S01]  /*c270*/  SHFL.IDX PT, R86, R101, R53, 0x1c1f ;  /* 0x001c1f3565567589 */ /* 0x000e2200000e0000 */
[----:B------:R-:W-:Y:S02]  /*c280*/  SHF.R.U64 R38, R38, 0x3, RZ ;  /* 0x0000000326267819 */ /* 0x000fe400000012ff */
[----:B------:R-:W-:-:S02]  /*c290*/  SEL R44, R46, R45, P0 ;  /* 0x0000002d2e2c7207 */ /* 0x000fc40000000000 */
[----:B------:R-:W-:Y:S02]  /*c2a0*/  LOP3.LUT R32, R33, 0x380, RZ, 0xc0, !PT ;  /* 0x0000038021207812 */ /* 0x000fe400078ec0ff */
[----:B------:R-:W-:Y:S02]  /*c2b0*/  LOP3.LUT R10, R10, R105, RZ, 0x3c, !PT ;  /* 0x000000690a0a7212 */ /* 0x000fe400078e3cff */
[----:B------:R-:W-:Y:S01]  /*c2c0*/  SEL R46, R45, R46, P0 ;  /* 0x0000002e2d2e7207 */ /* 0x000fe20000000000 */
[----:B------:R2:W-:Y:S01]  /*c2d0*/  SHFL.IDX PT, R75, R92, R53, 0x1c1f ;  /* 0x001c1f355c4b7589 */ /* 0x0005e200000e0000 */
[----:B------:R-:W-:Y:S02]  /*c2e0*/  SEL R171, R27, R26, P0 ;  /* 0x0000001a1bab7207 */ /* 0x000fe40000000000 */
[----:B------:R-:W-:Y:S01]  /*c2f0*/  LOP3.LUT R38, R38, R39, RZ, 0x3c, !PT ;  /* 0x0000002726267212 */ /* 0x000fe200078e3cff */
[----:B------:R-:W-:Y:S01]  /*c300*/  IMAD.X R39, RZ, RZ, R41, P4 ;  /* 0x000000ffff277224 */ /* 0x000fe200020e0629 */
[----:B------:R-:W-:-:S02]  /*c310*/  MOV R105, R72 ;  /* 0x0000004800697202 */ /* 0x000fc40000000f00 */
[----:B-1----:R-:W-:Y:S02]  /*c320*/  SEL R45, R141, R96, P0 ;  /* 0x000000608d2d7207 */ /* 0x002fe40000000000 */
[----:B------:R-:W-:Y:S01]  /*c330*/  SEL R47, R96, R141, P0 ;  /* 0x0000008d602f7207 */ /* 0x000fe20000000000 */
[----:B--2---:R-:W-:Y:S01]  /*c340*/  VIADD R92, R17, UR38 ;  /* 0x00000026115c7c36 */ /* 0x004fe20008000000 */
[----:B------:R-:W-:Y:S02]  /*c350*/  SEL R169, R31, R30, P0 ;  /* 0x0000001e1fa97207 */ /* 0x000fe40000000000 */
[----:B------:R-:W-:Y:S02]  /*c360*/  SEL R112, R30, R31, P0 ;  /* 0x0000001f1e707207 */ /* 0x000fe40000000000 */
[----:B------:R-:W-:Y:S01]  /*c370*/  SEL R114, R26, R27, P0 ;  /* 0x0000001b1a727207 */ /* 0x000fe20000000000 */
[----:B------:R-:W-:Y:S01]  /*c380*/  UIMAD UR5, UR10, UR8, URZ ;  /* 0x000000080a0572a4 */ /* 0x000fe2000f8e023f */
[----:B------:R-:W-:-:S02]  /*c390*/  IADD3 R27, P4, R40, 0x7000, RZ ;  /* 0x00007000281b7810 */ /* 0x000fc40007f9e0ff */
[----:B------:R-:W-:Y:S01]  /*c3a0*/  SHF.R.U64 R32, R32, 0x3, RZ ;  /* 0x0000000320207819 */ /* 0x000fe200000012ff */
[----:B------:R3:W-:Y:S01]  /*c3b0*/  STSM.16.M88.4 [R105], R44 ;  /* 0x0000002c69007844 */ /* 0x0007e20000000200 */
[----:B------:R-:W-:Y:S02]  /*c3c0*/  SEL R48, R50, R49, P0 ;  /* 0x0000003132307207 */ /* 0x000fe40000000000 */
[----:B------:R-:W-:Y:S01]  /*c3d0*/  SEL R50, R49, R50, P0 ;  /* 0x0000003231327207 */ /* 0x000fe20000000000 */
[----:B------:R-:W1:Y:S01]  /*c3e0*/  SHFL.IDX PT, R127, R127, R74, 0x1c1f ;  /* 0x001c1f4a7f7f7589 */ /* 0x000e6200000e0000 */
[----:B------:R-:W-:Y:S01]  /*c3f0*/  LOP3.LUT R26, R27, 0x380, RZ, 0xc0, !PT ;  /* 0x000003801b1a7812 */ /* 0x000fe200078ec0ff */
[----:B------:R-:W-:Y:S01]  /*c400*/  UIMAD.WIDE.U32 UR6, UR37, UR8, URZ ;  /* 0x00000008250672a5 */ /* 0x000fe2000f8e003f */
[----:B----4-:R-:W-:Y:S01]  /*c410*/  SEL R49, R143, R52, P0 ;  /* 0x000000348f317207 */ /* 0x010fe20000000000 */
[----:B------:R-:W-:Y:S01]  /*c420*/  SHFL.IDX PT, R115, R115, R74, 0x1c1f ;  /* 0x001c1f4a73737589 */ /* 0x000fe200000e0000 */
[----:B------:R-:W-:Y:S01]  /*c430*/  SEL R51, R52, R143, P0 ;  /* 0x0000008f34337207 */ /* 0x000fe20000000000 */
[----:B------:R-:W-:Y:S01]  /*c440*/  UIMAD UR5, UR37, UR9, UR5 ;  /* 0x00000009250572a4 */ /* 0x000fe2000f8e0205 */
[----:B------:R-:W-:Y:S01]  /*c450*/  SEL R56, R58, R57, P0 ;  /* 0x000000393a387207 */ /* 0x000fe20000000000 */
[----:B------:R-:W-:Y:S01]  /*c460*/  SHFL.IDX PT, R110, R131, R74, 0x1c1f ;  /* 0x001c1f4a836e7589 */ /* 0x000fe200000e0000 */
[----:B------:R-:W-:Y:S01]  /*c470*/  LOP3.LUT R32, R32, R33, RZ, 0x3c, !PT ;  /* 0x0000002120207212 */ /* 0x000fe200078e3cff */
[----:B------:R-:W-:Y:S01]  /*c480*/  IMAD.X R33, RZ, RZ, R41, P1 ;  /* 0x000000ffff217224 */ /* 0x000fe200008e0629 */
[----:B------:R-:W-:Y:S01]  /*c490*/  SEL R52, R54, R77, P0 ;  /* 0x0000004d36347207 */ /* 0x000fe20000000000 */
[----:B------:R-:W-:Y:S01]  /*c4a0*/  SHFL.IDX PT, R81, R133, R74, 0x1c1f ;  /* 0x001c1f4a85517589 */ /* 0x000fe200000e0000 */
[----:B---3--:R-:W-:Y:S01]  /*c4b0*/  @P3 IMAD.HI.U32 R44, R92, R79, RZ ;  /* 0x0000004f5c2c3227 */ /* 0x008fe200078e00ff */
[----:B------:R-:W-:Y:S01]  /*c4c0*/  SEL R58, R57, R58, P0 ;  /* 0x0000003a393a7207 */ /* 0x000fe20000000000 */
[----:B------:R-:W-:Y:S01]  /*c4d0*/  USHF.R.S32.HI UR13, URZ, 0x1f, UR42 ;  /* 0x0000001f3f0d7899 */ /* 0x000fe2000801142a */
[----:B------:R-:W-:Y:S01]  /*c4e0*/  SHFL.IDX PT, R73, R135, R74, 0x1c1f ;  /* 0x001c1f4a87497589 */ /* 0x000fe200000e0000 */
[----:B------:R-:W-:Y:S01]  /*c4f0*/  SEL R54, R77, R54, P0 ;  /* 0x000000364d367207 */ /* 0x000fe20000000000 */
[----:B------:R-:W-:-:S02]  /*c500*/  ULDC.64 UR8, c[0x0][0xb98] ;  /* 0x0002e60000087ab9 */ /* 0x000fc40000000a00 */
[----:B------:R-:W-:Y:S01]  /*c510*/  SHFL.IDX PT, R72, R137, R74, 0x1c1f ;  /* 0x001c1f4a89487589 */ /* 0x000fe200000e0000 */
[----:B------:R-:W-:-:S03]  /*c520*/  SEL R55, R94, R145, P0 ;  /* 0x000000915e377207 */ /* 0x000fc60000000000 */
[----:B------:R-:W-:Y:S01]  /*c530*/  SHFL.IDX PT, R43, R139, R74, 0x1c1f ;  /* 0x001c1f4a8b2b7589 */ /* 0x000fe200000e0000 */
[----:B------:R-:W-:-:S03]  /*c540*/  SEL R57, R147, R60, P0 ;  /* 0x0000003c93397207 */ /* 0x000fc60000000000 */
[----:B------:R-:W-:Y:S01]  /*c550*/  SHFL.IDX PT, R157, R157, R74, 0x1c1f ;  /* 0x001c1f4a9d9d7589 */ /* 0x000fe200000e0000 */
[----:B------:R-:W-:-:S03]  /*c560*/  SEL R59, R60, R147, P0 ;  /* 0x000000933c3b7207 */ /* 0x000fc60000000000 */
[----:B------:R-:W-:Y:S01]  /*c570*/  SHFL.IDX PT, R159, R159, R74, 0x1c1f ;  /* 0x001c1f4a9f9f7589 */ /* 0x000fe200000e0000 */
[----:B------:R-:W-:-:S03]  /*c580*/  IADD3 R25, P1, R40, 0xa000, RZ ;  /* 0x0000a00028197810 */ /* 0x000fc60007f3e0ff */
[----:B------:R-:W-:Y:S01]  /*c590*/  SHFL.IDX PT, R161, R161, R74, 0x1c1f ;  /* 0x001c1f4aa1a17589 */ /* 0x000fe200000e0000 */
[----:B------:R-:W-:-:S03]  /*c5a0*/  SEL R60, R119, R62, P0 ;  /* 0x0000003e773c7207 */ /* 0x000fc60000000000 */
[----:B------:R-:W-:Y:S04]  /*c5b0*/  SHFL.IDX PT, R117, R163, R74, 0x1c1f ;  /* 0x001c1f4aa3757589 */ /* 0x000fe800000e0000 */
[----:B------:R-:W-:Y:S04]  /*c5c0*/  SHFL.IDX PT, R116, R165, R74, 0x1c1f ;  /* 0x001c1f4aa5747589 */ /* 0x000fe800000e0000 */
[----:B------:R-:W-:Y:S04]  /*c5d0*/  SHFL.IDX PT, R87, R167, R74, 0x1c1f ;  /* 0x001c1f4aa7577589 */ /* 0x000fe800000e0000 */
[----:B------:R-:W-:Y:S04]  /*c5e0*/  SHFL.IDX PT, R83, R169, R74, 0x1c1f ;  /* 0x001c1f4aa9537589 */ /* 0x000fe800000e0000 */
[----:B------:R-:W-:Y:S01]  /*c5f0*/  SHFL.IDX PT, R171, R171, R74, 0x1c1f ;  /* 0x001c1f4aabab7589 */ /* 0x000fe200000e0000 */
[----:B------:R-:W-:-:S03]  /*c600*/  SHF.R.U64 R26, R26, 0x3, RZ ;  /* 0x000000031a1a7819 */ /* 0x000fc600000012ff */
[----:B------:R-:W-:Y:S01]  /*c610*/  SHFL.IDX PT, R88, R88, R53, 0x1c1f ;  /* 0x001c1f3558587589 */ /* 0x000fe200000e0000 */
[----:B------:R-:W-:-:S03]  /*c620*/  SEL R62, R62, R119, P0 ;  /* 0x000000773e3e7207 */ /* 0x000fc60000000000 */
[----:B------:R-:W-:Y:S01]  /*c630*/  SHFL.IDX PT, R89, R89, R53, 0x1c1f ;  /* 0x001c1f3559597589 */ /* 0x000fe200000e0000 */
[----:B------:R-:W-:-:S03]  /*c640*/  SEL R61, R149, R98, P0 ;  /* 0x00000062953d7207 */ /* 0x000fc60000000000 */
[----:B------:R-:W-:Y:S01]  /*c650*/  SHFL.IDX PT, R90, R90, R53, 0x1c1f ;  /* 0x001c1f355a5a7589 */ /* 0x000fe200000e0000 */
[----:B------:R-:W-:-:S03]  /*c660*/  SEL R63, R98, R149, P0 ;  /* 0x00000095623f7207 */ /* 0x000fc60000000000 */
[----:B------:R-:W-:Y:S01]  /*c670*/  SHFL.IDX PT, R76, R91, R53, 0x1c1f ;  /* 0x001c1f355b4c7589 */ /* 0x000fe200000e0000 */
[----:B------:R-:W-:-:S03]  /*c680*/  IMAD.MOV.U32 R77, RZ, RZ, R92 ;  /* 0x000000ffff4d7224 */ /* 0x000fc600078e005c */
[----:B------:R-:W-:Y:S04]  /*c690*/  SHFL.IDX PT, R74, R93, R53, 0x1c1f ;  /* 0x001c1f355d4a7589 */ /* 0x000fe800000e0000 */
[----:B------:R-:W2:Y:S04]  /*c6a0*/  SHFL.IDX PT, R102, R102, R53, 0x1c1f ;  /* 0x001c1f3566667589 */ /* 0x000ea800000e0000 */
[----:B------:R-:W3:Y:S04]  /*c6b0*/  SHFL.IDX PT, R124, R103, R53, 0x1c1f ;  /* 0x001c1f35677c7589 */ /* 0x000ee800000e0000 */
[----:B------:R-:W4:Y:S04]  /*c6c0*/  SHFL.IDX PT, R104, R104, R53, 0x1c1f ;  /* 0x001c1f3568687589 */ /* 0x000f2800000e0000 */
[----:B------:R-:W4:Y:S04]  /*c6d0*/  SHFL.IDX PT, R106, R106, R53, 0x1c1f ;  /* 0x001c1f356a6a7589 */ /* 0x000f2800000e0000 */
[----:B------:R-:W-:Y:S04]  /*c6e0*/  SHFL.IDX PT, R107, R107, R53, 0x1c1f ;  /* 0x001c1f356b6b7589 */ /* 0x000fe800000e0000 */
[----:B------:R-:W4:Y:S04]  /*c6f0*/  SHFL.IDX PT, R126, R109, R53, 0x1c1f ;  /* 0x001c1f356d7e7589 */ /* 0x000f2800000e0000 */
[----:B------:R-:W4:Y:S04]  /*c700*/  SHFL.IDX PT, R112, R112, R53, 0x1c1f ;  /* 0x001c1f3570707589 */ /* 0x000f2800000e0000 */
[----:B------:R1:W4:Y:S01]  /*c710*/  SHFL.IDX PT, R114, R114, R53, 0x1c1f ;  /* 0x001c1f3572727589 */ /* 0x00032200000e0000 */
[----:B0-----:R-:W-:Y:S01]  /*c720*/  @P3 SHF.R.U32.HI R77, RZ, R85, R44 ;  /* 0x00000055ff4d3219 */ /* 0x001fe2000001162c */
[----:B------:R-:W-:Y:S01]  /*c730*/  UIADD3 UR7, UR7, UR5, URZ ;  /* 0x0000000507077290 */ /* 0x000fe2000fffe03f */
[----:B------:R-:W-:Y:S01]  /*c740*/  LOP3.LUT R24, R25, 0x380, RZ, 0xc0, !PT ;  /* 0x0000038019187812 */ /* 0x000fe200078ec0ff */
[----:B------:R0:W-:Y:S01]  /*c750*/  STSM.16.M88.4 [R118], R48 ;  /* 0x0000003076007844 */ /* 0x0001e20000000200 */
[----:B------:R-:W-:Y:S01]  /*c760*/  UIMAD UR5, UR13, UR8, URZ ;  /* 0x000000080d0572a4 */ /* 0x000fe2000f8e023f */
[----:B-1----:R-:W-:-:S02]  /*c770*/  SEL R53, R145, R94, P0 ;  /* 0x0000005e91357207 */ /* 0x002fc40000000000 */
[----:B------:R-:W-:Y:S01]  /*c780*/  LOP3.LUT R26, R26, R27, RZ, 0x3c, !PT ;  /* 0x0000001b1a1a7212 */ /* 0x000fe200078e3cff */
[----:B------:R-:W-:Y:S01]  /*c790*/  IMAD.X R27, RZ, RZ, R41, P4 ;  /* 0x000000ffff1b7224 */ /* 0x000fe200020e0629 */
[----:B------:R-:W-:Y:S01]  /*c7a0*/  SEL R44, R121, R80, P0 ;  /* 0x00000050792c7207 */ /* 0x000fe20000000000 */
[----:B------:R1:W-:Y:S01]  /*c7b0*/  STSM.16.M88.4 [R132], R52 ;  /* 0x0000003484007844 */ /* 0x0003e20000000200 */
[----:B------:R-:W-:Y:S02]  /*c7c0*/  SEL R46, R80, R121, P0 ;  /* 0x00000079502e7207 */ /* 0x000fe40000000000 */
[----:B------:R-:W-:Y:S01]  /*c7d0*/  SEL R45, R151, R78, P0 ;  /* 0x0000004e972d7207 */ /* 0x000fe20000000000 */
[----:B------:R-:W-:Y:S01]  /*c7e0*/  STSM.16.M88.4 [R130], R56 ;  /* 0x0000003882007844 */ /* 0x000fe20000000200 */
[----:B------:R-:W-:Y:S01]  /*c7f0*/  SEL R47, R78, R151, P0 ;  /* 0x000000974e2f7207 */ /* 0x000fe20000000000 */
[----:B------:R-:W-:Y:S01]  /*c800*/  UIMAD UR5, UR42, UR9, UR5 ;  /* 0x000000092a0572a4 */ /* 0x000fe2000f8e0205 */
[----:B0-----:R-:W-:Y:S01]  /*c810*/  SEL R48, R123, R82, P0 ;  /* 0x000000527b307207 */ /* 0x001fe20000000000 */
[----:B------:R0:W-:Y:S01]  /*c820*/  STSM.16.M88.4 [R128], R60 ;  /* 0x0000003c80007844 */ /* 0x0001e20000000200 */
[----:B------:R-:W-:-:S02]  /*c830*/  SEL R50, R82, R123, P0 ;  /* 0x0000007b52327207 */ /* 0x000fc40000000000 */
[----:B------:R-:W-:Y:S02]  /*c840*/  SEL R49, R153, R100, P0 ;  /* 0x0000006499317207 */ /* 0x000fe40000000000 */
[----:B------:R-:W-:Y:S01]  /*c850*/  SEL R51, R100, R153, P0 ;  /* 0x0000009964337207 */ /* 0x000fe20000000000 */
[----:B------:R-:W-:Y:S01]  /*c860*/  UIMAD.WIDE.U32 UR6, UR42, UR8, UR6 ;  /* 0x000000082a0672a5 */ /* 0x000fe2000f8e0006 */
[----:B------:R-:W-:Y:S02]  /*c870*/  IADD3 R7, P4, R40, 0xd000, RZ ;  /* 0x0000d00028077810 */ /* 0x000fe40007f9e0ff */
[----:B-1----:R-:W-:Y:S02]  /*c880*/  SEL R52, R125, R84, P0 ;  /* 0x000000547d347207 */ /* 0x002fe40000000000 */
[----:B------:R-:W-:Y:S02]  /*c890*/  SEL R54, R84, R125, P0 ;  /* 0x0000007d54367207 */ /* 0x000fe40000000000 */
[----:B------:R-:W-:-:S02]  /*c8a0*/  SEL R53, R155, R86, P0 ;  /* 0x000000569b357207 */ /* 0x000fc40000000000 */
[----:B------:R-:W-:Y:S01]  /*c8b0*/  SEL R55, R86, R155, P0 ;  /* 0x0000009b56377207 */ /* 0x000fe20000000000 */
[----:B0-----:R-:W-:Y:S01]  /*c8c0*/  IMAD.MOV R61, RZ, RZ, -R77 ;  /* 0x000000ffff3d7224 */ /* 0x001fe200078e0a4d */
[----:B------:R-:W-:Y:S01]  /*c8d0*/  SHF.R.U64 R24, R24, 0x3, RZ ;  /* 0x0000000318187819 */ /* 0x000fe200000012ff */
[----:B------:R-:W-:Y:S01]  /*c8e0*/  STSM.16.M88.4 [R113], R44 ;  /* 0x0000002c71007844 */ /* 0x000fe20000000200 */
[----:B------:R-:W-:Y:S01]  /*c8f0*/  LOP3.LUT R6, R7, 0x380, RZ, 0xc0, !PT ;  /* 0x0000038007067812 */ /* 0x000fe200078ec0ff */
[----:B------:R-:W-:Y:S01]  /*c900*/  IMAD R61, R42, R61, R92 ;  /* 0x0000003d2a3d7224 */ /* 0x000fe200078e025c */
[----:B------:R-:W-:Y:S01]  /*c910*/  LOP3.LUT R24, R24, R25, RZ, 0x3c, !PT ;  /* 0x0000001918187212 */ /* 0x000fe200078e3cff */
[----:B------:R0:W-:Y:S01]  /*c920*/  STSM.16.M88.4 [R111], R48 ;  /* 0x000000306f007844 */ /* 0x0001e20000000200 */
[C---:B------:R-:W-:Y:S01]  /*c930*/  IADD3 R31, P6, R40.reuse, 0x5000, RZ ;  /* 0x00005000281f7810 */ /* 0x040fe20007fde0ff */
[--C-:B------:R-:W-:Y:S01]  /*c940*/  IMAD.X R25, RZ, RZ, R41.reuse, P1 ;  /* 0x000000ffff197224 */ /* 0x100fe200008e0629 */
[----:B------:R-:W-:Y:S01]  /*c950*/  IADD3 R29, P5, R40, 0x6000, RZ ;  /* 0x00006000281d7810 */ /* 0x000fe20007fbe0ff */
[----:B------:R1:W-:Y:S01]  /*c960*/  STSM.16.M88.4 [R108], R52 ;  /* 0x000000346c007844 */ /* 0x0003e20000000200 */
[----:B------:R-:W-:Y:S01]  /*c970*/  SHF.R.U64 R6, R6, 0x3, RZ ;  /* 0x0000000306067819 */ /* 0x000fe200000012ff */
[----:B------:R-:W-:Y:S01]  /*c980*/  IMAD.X R11, RZ, RZ, R41, P2 ;  /* 0x000000ffff0b7224 */ /* 0x000fe200010e0629 */
[----:B------:R-:W-:Y:S01]  /*c990*/  LOP3.LUT R30, R31, 0x380, RZ, 0xc0, !PT ;  /* 0x000003801f1e7812 */ /* 0x000fe200078ec0ff */
[----:B------:R-:W-:Y:S01]  /*c9a0*/  ULDC.64 UR8, c[0x0][0xae8] ;  /* 0x0002ba0000087ab9 */ /* 0x000fe20000000a00 */
[----:B------:R-:W-:-:S02]  /*c9b0*/  LOP3.LUT R28, R29, 0x380, RZ, 0xc0, !PT ;  /* 0x000003801d1c7812 */ /* 0x000fc400078ec0ff */
[----:B------:R-:W-:Y:S02]  /*c9c0*/  LOP3.LUT R6, R6, R7, RZ, 0x3c, !PT ;  /* 0x0000000706067212 */ /* 0x000fe400078e3cff */
[----:B0-----:R-:W-:Y:S02]  /*c9d0*/  SHF.R.S32.HI R49, RZ, 0x1f, R77 ;  /* 0x0000001fff317819 */ /* 0x001fe4000001144d */
[----:B------:R-:W-:Y:S01]  /*c9e0*/  IADD3 R48, P1, R77, UR6, RZ ;  /* 0x000000064d307c10 */ /* 0x000fe2000ff3e0ff */
[----:B-1----:R-:W-:Y:S01]  /*c9f0*/  IMAD.U32 R52, RZ, RZ, UR5 ;  /* 0x00000005ff347e24 */ /* 0x002fe2000f8e00ff */
[----:B------:R-:W-:Y:S01]  /*ca00*/  SHF.R.S32.HI R50, RZ, 0x1f, R61 ;  /* 0x0000001fff327819 */ /* 0x000fe2000001143d */
[----:B------:R-:W-:Y:S01]  /*ca10*/  ULDC UR5, c[0x0][0xa88] ;  /* 0x0002a20000057ab9 */ /* 0x000fe20000000800 */
[----:B------:R-:W-:Y:S02]  /*ca20*/  LOP3.LUT R7, R40, 0x380, RZ, 0xc0, !PT ;  /* 0x0000038028077812 */ /* 0x000fe400078ec0ff */
[----:B------:R-:W-:Y:S01]  /*ca30*/  IADD3.X R49, R49, UR7, R52, P1, !PT ;  /* 0x0000000731317c10 */ /* 0x000fe20008ffe434 */
[----:B------:R-:W-:Y:S01]  /*ca40*/  ULDC.64 UR6, c[0x0][0xb88] ;  /* 0x0002e20000067ab9 */ /* 0x000fe20000000a00 */
[----:B------:R-:W-:Y:S01]  /*ca50*/  SHF.R.U64 R30, R30, 0x3, RZ ;  /* 0x000000031e1e7819 */ /* 0x000fe200000012ff */
[----:B------:R-:W-:Y:S01]  /*ca60*/  IMAD R50, R50, UR6, RZ ;  /* 0x0000000632327c24 */ /* 0x000fe2000f8e02ff */
[----:B------:R-:W-:-:S02]  /*ca70*/  SHF.R.U64 R28, R28, 0x3, RZ ;  /* 0x000000031c1c7819 */ /* 0x000fc400000012ff */
[----:B------:R-:W-:Y:S02]  /*ca80*/  SEL R56, R127, R122, P0 ;  /* 0x0000007a7f387207 */ /* 0x000fe40000000000 */
[----:B------:R-:W-:Y:S02]  /*ca90*/  SEL R58, R122, R127, P0 ;  /* 0x0000007f7a3a7207 */ /* 0x000fe40000000000 */
[----:B--2---:R-:W-:Y:S02]  /*caa0*/  SEL R57, R157, R102, P0 ;  /* 0x000000669d397207 */ /* 0x004fe40000000000 */
[----:B------:R-:W-:Y:S01]  /*cab0*/  SEL R59, R102, R157, P0 ;  /* 0x0000009d663b7207 */ /* 0x000fe20000000000 */
[----:B------:R-:W-:Y:S01]  /*cac0*/  IMAD.WIDE.U32 R48, R61, UR6, R48 ;  /* 0x000000063d307c25 */ /* 0x000fe2000f8e0030 */
[----:B------:R-:W-:Y:S02]  /*cad0*/  SEL R44, R120, R129, P0 ;  /* 0x00000081782c7207 */ /* 0x000fe40000000000 */
[----:B------:R-:W-:-:S02]  /*cae0*/  SEL R46, R129, R120, P0 ;  /* 0x00000078812e7207 */ /* 0x000fc40000000000 */
[----:B---3--:R-:W-:Y:S02]  /*caf0*/  SEL R45, R159, R124, P0 ;  /* 0x0000007c9f2d7207 */ /* 0x008fe40000000000 */
[----:B------:R-:W-:Y:S01]  /*cb00*/  SEL R47, R124, R159, P0 ;  /* 0x0000009f7c2f7207 */ /* 0x000fe20000000000 */
[----:B------:R-:W-:Y:S01]  /*cb10*/  IMAD R61, R61, UR7, R50 ;  /* 0x000000073d3d7c24 */ /* 0x000fe2000f8e0232 */
[----:B------:R-:W-:Y:S02]  /*cb20*/  SHF.R.U64 R7, R7, 0x3, RZ ;  /* 0x0000000307077819 */ /* 0x000fe400000012ff */
[----:B------:R-:W-:Y:S01]  /*cb30*/  LOP3.LUT R30, R30, R31, RZ, 0x3c, !PT ;  /* 0x0000001f1e1e7212 */ /* 0x000fe200078e3cff */
[--C-:B------:R-:W-:Y:S01]  /*cb40*/  IMAD.X R31, RZ, RZ, R41.reuse, P6 ;  /* 0x000000ffff1f7224 */ /* 0x100fe200030e0629 */
[----:B------:R-:W-:Y:S01]  /*cb50*/  LOP3.LUT R28, R28, R29, RZ, 0x3c, !PT ;  /* 0x0000001d1c1c7212 */ /* 0x000fe200078e3cff */
[--C-:B------:R-:W-:Y:S01]  /*cb60*/  IMAD.X R29, RZ, RZ, R41.reuse, P5 ;  /* 0x000000ffff1d7224 */ /* 0x100fe200028e0629 */
[C---:B------:R-:W-:Y:S01]  /*cb70*/  IADD3 R13, P6, R40.reuse, 0xb000, RZ ;  /* 0x0000b000280d7810 */ /* 0x040fe20007fde0ff */
[----:B------:R-:W-:Y:S01]  /*cb80*/  STSM.16.M88.4 [R71], R56 ;  /* 0x0000003847007844 */ /* 0x000fe20000000200 */
[----:B------:R-:W-:Y:S01]  /*cb90*/  IADD3 R5, P5, R40, 0xc000, RZ ;  /* 0x0000c00028057810 */ /* 0x000fe20007fbe0ff */
[----:B------:R-:W-:Y:S01]  /*cba0*/  ULDC.64 UR6, c[0x0][0xb50] ;  /* 0x0002d40000067ab9 */ /* 0x000fe20000000a00 */
[----:B------:R-:W-:Y:S01]  /*cbb0*/  LOP3.LUT R40, R7, R40, RZ, 0x3c, !PT ;  /* 0x0000002807287212 */ /* 0x000fe200078e3cff */
[----:B------:R0:W-:Y:S01]  /*cbc0*/  STSM.16.M88.4 [R69], R44 ;  /* 0x0000002c45007844 */ /* 0x0001e20000000200 */
[----:B------:R-:W-:Y:S01]  /*cbd0*/  IMAD.X R7, RZ, RZ, R41, P4 ;  /* 0x000000ffff077224 */ /* 0x000fe200020e0629 */
[----:B------:R-:W-:Y:S01]  /*cbe0*/  SEL R52, R115, R88, P0 ;  /* 0x0000005873347207 */ /* 0x000fe20000000000 */
[----:B------:R-:W-:Y:S01]  /*cbf0*/  VIADD R51, R187, UR38 ;  /* 0x00000026bb337c36 */ /* 0x000fe20008000000 */
[----:B------:R-:W-:Y:S01]  /*cc00*/  SEL R54, R88, R115, P0 ;  /* 0x0000007358367207 */ /* 0x000fe20000000000 */
[----:B------:R-:W-:Y:S01]  /*cc10*/  IMAD R100, R42, UR5, RZ ;  /* 0x000000052a647c24 */ /* 0x000fe2000f8e02ff */
[----:B----4-:R-:W-:-:S02]  /*cc20*/  SEL R53, R161, R104, P0 ;  /* 0x00000068a1357207 */ /* 0x010fc40000000000 */
[----:B------:R-:W-:Y:S02]  /*cc30*/  SEL R55, R104, R161, P0 ;  /* 0x000000a168377207 */ /* 0x000fe40000000000 */
[----:B------:R-:W-:Y:S01]  /*cc40*/  LOP3.LUT P1, RZ, R185, 0x3, RZ, 0xc0, !PT ;  /* 0x00000003b9ff7812 */ /* 0x000fe2000782c0ff */
[----:B0-----:R-:W-:Y:S01]  /*cc50*/  IMAD.IADD R47, R49, 0x1, R61 ;  /* 0x00000001312f7824 */ /* 0x001fe200078e023d */
[C---:B------:R-:W-:Y:S01]  /*cc60*/  LEA R44, P4, R48.reuse, UR6, 0x2 ;  /* 0x00000006302c7c11 */ /* 0x040fe2000f8810ff */
[C---:B------:R-:W-:Y:S01]  /*cc70*/  VIADD R45, R51.reuse, 0x8 ;  /* 0x00000008332d7836 */ /* 0x040fe20000000000 */
[----:B------:R-:W-:Y:S02]  /*cc80*/  ISETP.GE.OR P2, PT, R51, R100, P1 ;  /* 0x000000643300720c */ /* 0x000fe40000f46670 */
[----:B------:R-:W-:Y:S01]  /*cc90*/  LEA.HI.X R46, R48, UR7, R47, 0x2, P4 ;  /* 0x00000007302e7c11 */ /* 0x000fe2000a0f142f */
[----:B------:R0:W-:Y:S01]  /*cca0*/  STSM.16.M88.4 [R67], R52 ;  /* 0x0000003443007844 */ /* 0x0001e20000000200 */
[----:B------:R-:W-:-:S02]  /*ccb0*/  SEL R48, R110, R89, P0 ;  /* 0x000000596e307207 */ /* 0x000fc40000000000 */
[----:B------:R-:W-:Y:S02]  /*ccc0*/  SEL R50, R89, R110, P0 ;  /* 0x0000006e59327207 */ /* 0x000fe40000000000 */
[----:B------:R-:W-:Y:S02]  /*ccd0*/  SEL R49, R117, R106, P0 ;  /* 0x0000006a75317207 */ /* 0x000fe40000000000 */
[----:B------:R-:W-:Y:S01]  /*cce0*/  SEL R51, R106, R117, P0 ;  /* 0x000000756a337207 */ /* 0x000fe20000000000 */
[----:B------:R-:W-:Y:S01]  /*ccf0*/  SHFL.IDX PT, R92, R44, RZ, 0x1c1f ;  /* 0x001c1fff2c5c7589 */ /* 0x000fe200000e0000 */
[----:B------:R-:W-:Y:S02]  /*cd00*/  SEL R56, R73, R76, P0 ;  /* 0x0000004c49387207 */ /* 0x000fe40000000000 */
[----:B------:R-:W-:Y:S01]  /*cd10*/  SEL R58, R76, R73, P0 ;  /* 0x000000494c3a7207 */ /* 0x000fe20000000000 */
[----:B------:R-:W1:Y:S01]  /*cd20*/  SHFL.IDX PT, R93, R46, RZ, 0x1c1f ;  /* 0x001c1fff2e5d7589 */ /* 0x000e6200000e0000 */
[----:B------:R-:W-:-:S02]  /*cd30*/  SEL R57, R87, R126, P0 ;  /* 0x0000007e57397207 */ /* 0x000fc40000000000 */
[----:B------:R-:W-:Y:S02]  /*cd40*/  SEL R59, R126, R87, P0 ;  /* 0x000000577e3b7207 */ /* 0x000fe40000000000 */
[----:B0-----:R-:W-:Y:S02]  /*cd50*/  SEL R52, R81, R90, P0 ;  /* 0x0000005a51347207 */ /* 0x001fe40000000000 */
[----:B------:R-:W-:Y:S02]  /*cd60*/  SEL R54, R90, R81, P0 ;  /* 0x000000515a367207 */ /* 0x000fe40000000000 */
[----:B------:R-:W-:Y:S02]  /*cd70*/  SEL R53, R116, R107, P0 ;  /* 0x0000006b74357207 */ /* 0x000fe40000000000 */
[----:B------:R-:W-:Y:S01]  /*cd80*/  SEL R55, R107, R116, P0 ;  /* 0x000000746b377207 */ /* 0x000fe20000000000 */
[----:B------:R0:W-:Y:S01]  /*cd90*/  SHFL.IDX PT, R94, R44, 0x1, 0x1c1f ;  /* 0x003c1f002c5e7f89 */ /* 0x0001e200000e0000 */
[----:B------:R-:W-:-:S02]  /*cda0*/  ISETP.GE.OR P1, PT, R45, R100, P1 ;  /* 0x000000642d00720c */ /* 0x000fc40000f26670 */
[----:B------:R-:W-:Y:S01]  /*cdb0*/  SEL R84, R72, R75, P0 ;  /* 0x0000004b48547207 */ /* 0x000fe20000000000 */
[----:B------:R2:W3:Y:S01]  /*cdc0*/  SHFL.IDX PT, R95, R46, 0x1, 0x1c1f ;  /* 0x003c1f002e5f7f89 */ /* 0x0004e200000e0000 */
[----:B------:R-:W-:Y:S02]  /*cdd0*/  SEL R86, R75, R72, P0 ;  /* 0x000000484b567207 */ /* 0x000fe40000000000 */
[----:B------:R-:W-:Y:S02]  /*cde0*/  SEL R85, R83, R112, P0 ;  /* 0x0000007053557207 */ /* 0x000fe40000000000 */
[----:B------:R-:W-:Y:S01]  /*cdf0*/  SEL R87, R112, R83, P0 ;  /* 0x0000005370577207 */ /* 0x000fe20000000000 */
[----:B------:R-:W-:Y:S01]  /*ce00*/  STSM.16.M88.4 [R65], R48 ;  /* 0x0000003041007844 */ /* 0x000fe20000000200 */
[----:B------:R-:W-:Y:S02]  /*ce10*/  SEL R45, R171, R114, P0 ;  /* 0x00000072ab2d7207 */ /* 0x000fe40000000000 */
[----:B------:R-:W-:-:S02]  /*ce20*/  SEL R47, R114, R171, P0 ;  /* 0x000000ab722f7207 */ /* 0x000fc40000000000 */
[----:B0-----:R-:W-:Y:S02]  /*ce30*/  SEL R44, R43, R74, P0 ;  /* 0x0000004a2b2c7207 */ /* 0x001fe40000000000 */
[----:B--2---:R-:W-:Y:S01]  /*ce40*/  SEL R46, R74, R43, P0 ;  /* 0x0000002b4a2e7207 */ /* 0x004fe20000000000 */
[----:B------:R0:W-:Y:S04]  /*ce50*/  STSM.16.M88.4 [R64], R52 ;  /* 0x0000003440007844 */ /* 0x0001e80000000200 */
[----:B------:R2:W-:Y:S04]  /*ce60*/  STSM.16.M88.4 [R66], R56 ;  /* 0x0000003842007844 */ /* 0x0005e80000000200 */
[----:B------:R-:W-:Y:S04]  /*ce70*/  STSM.16.M88.4 [R68], R84 ;  /* 0x0000005444007844 */ /* 0x000fe80000000200 */
[----:B------:R-:W-:Y:S01]  /*ce80*/  STSM.16.M88.4 [R70], R44 ;  /* 0x0000002c46007844 */ /* 0x000fe20000000200 */
[----:B------:R-:W-:Y:S01]  /*ce90*/  BAR.SYNC.DEFER_BLOCKING 0x1, 0x100 ;  /* 0x0044000000007b1d */ /* 0x000fe20000010000 */
[----:B------:R-:W-:-:S05]  /*cea0*/  UIMAD UR5, UR10, UR8, URZ ;  /* 0x000000080a0572a4 */ /* 0x000fca000f8e023f */
[----:B-1----:R-:W-:Y:S01]  /*ceb0*/  @!P2 ST.E desc[UR52][R92.64], R3 ;  /* 0x000000035c00a985 */ /* 0x002fe2000c101934 */
[----:B------:R-:W-:Y:S01]  /*cec0*/  UIMAD.WIDE.U32 UR6, UR37, UR8, URZ ;  /* 0x00000008250672a5 */ /* 0x000fe2000f8e003f */
[----:B------:R-:W-:Y:S01]  /*ced0*/  LOP3.LUT R4, R5, 0x380, RZ, 0xc0, !PT ;  /* 0x0000038005047812 */ /* 0x000fe200078ec0ff */
[----:B------:R-:W-:Y:S01]  /*cee0*/  ULDC.64 UR10, c[0x0][0xaf0] ;  /* 0x0002bc00000a7ab9 */ /* 0x000fe20000000a00 */
[----:B---3--:R1:W-:Y:S04]  /*cef0*/  @!P1 ST.E desc[UR52][R94.64], R0 ;  /* 0x000000005e009985 */ /* 0x0083e8000c101934 */
[----:B0-----:R0:W5:Y:S04]  /*cf00*/  LD.E.128 R52, desc[UR52][R30.64] ;  /* 0x000000341e347980 */ /* 0x001168000c101d00 */
[----:B--2---:R2:W5:Y:S01]  /*cf10*/  LD.E.128 R56, desc[UR52][R28.64] ;  /* 0x000000341c387980 */ /* 0x004562000c101d00 */
[----:B-1----:R-:W-:-:S03]  /*cf20*/  IMAD R0, R23, 0x20, R184 ;  /* 0x0000002017007824 */ /* 0x002fc600078e02b8 */
[----:B------:R1:W5:Y:S01]  /*cf30*/  LD.E.128 R92, desc[UR52][R6.64] ;  /* 0x00000034065c7980 */ /* 0x000362000c101d00 */
[----:B0-----:R-:W0:Y:S01]  /*cf40*/  @P3 LDC R31, c[0x0][0xbec] ;  /* 0x0002fb00ff1f3b82 */ /* 0x001e220000000800 */
[----:B------:R-:W-:Y:S01]  /*cf50*/  UIMAD UR5, UR37, UR9, UR5 ;  /* 0x00000009250572a4 */ /* 0x000fe2000f8e0205 */
[----:B------:R-:W-:Y:S01]  /*cf60*/  LOP3.LUT R12, R13, 0x380, RZ, 0xc0, !PT ;  /* 0x000003800d0c7812 */ /* 0x000fe200078ec0ff */
[----:B------:R-:W-:Y:S01]  /*cf70*/  UIMAD UR8, UR13, UR10, URZ ;  /* 0x0000000a0d0872a4 */ /* 0x000fe2000f8e023f */
[----:B------:R-:W-:Y:S01]  /*cf80*/  SHF.R.U64 R4, R4, 0x3, RZ ;  /* 0x0000000304047819 */ /* 0x000fe200000012ff */
[----:B------:R-:W5:Y:S03]  /*cf90*/  LD.E.128 R72, desc[UR52][R38.64] ;  /* 0x0000003426487980 */ /* 0x000f66000c101d00 */
[----:B--2---:R-:W2:Y:S01]  /*cfa0*/  @P3 LDC R29, c[0x0][0xbf0] ;  /* 0x0002fc00ff1d3b82 */ /* 0x004ea20000000800 */
[----:B-1----:R-:W-:Y:S01]  /*cfb0*/  VIADD R6, R0, UR38 ;  /* 0x0000002600067c36 */ /* 0x002fe20008000000 */
[----:B------:R-:W-:Y:S01]  /*cfc0*/  UIADD3 UR7, UR7, UR5, URZ ;  /* 0x0000000507077290 */ /* 0x000fe2000fffe03f */
[----:B------:R-:W5:Y:S02]  /*cfd0*/  LD.E.128 R76, desc[UR52][R36.64] ;  /* 0x00000034244c7980 */ /* 0x000f64000c101d00 */
[----:B------:R-:W-:Y:S01]  /*cfe0*/  IMAD.MOV.U32 R3, RZ, RZ, R6 ;  /* 0x000000ffff037224 */ /* 0x000fe200078e0006 */
[----:B------:R-:W-:Y:S01]  /*cff0*/  UIMAD UR5, UR42, UR11, UR8 ;  /* 0x0000000b2a0572a4 */ /* 0x000fe2000f8e0208 */
[----:B------:R-:W-:Y:S01]  /*d000*/  SHF.R.U64 R12, R12, 0x3, RZ ;  /* 0x000000030c0c7819 */ /* 0x000fe200000012ff */
[----:B------:R-:W-:Y:S01]  /*d010*/  UIMAD.WIDE.U32 UR6, UR42, UR10, UR6 ;  /* 0x0000000a2a0672a5 */ /* 0x000fe2000f8e0006 */
[----:B------:R-:W-:Y:S01]  /*d020*/  LOP3.LUT R4, R4, R5, RZ, 0x3c, !PT ;  /* 0x0000000504047212 */ /* 0x000fe200078e3cff */
[----:B------:R-:W5:Y:S04]  /*d030*/  LD.E.128 R48, desc[UR52][R34.64] ;  /* 0x0000003422307980 */ /* 0x000f68000c101d00 */
[----:B------:R-:W5:Y:S01]  /*d040*/  LD.E.128 R80, desc[UR52][R32.64] ;  /* 0x0000003420507980 */ /* 0x000f62000c101d00 */
[----:B0-----:R-:W-:Y:S01]  /*d050*/  @P3 IMAD.HI.U32 R0, R6, R31, RZ ;  /* 0x0000001f06003227 */ /* 0x001fe200078e00ff */
[----:B------:R-:W-:Y:S01]  /*d060*/  UIADD3 UR5, UR7, UR5, URZ ;  /* 0x0000000507057290 */ /* 0x000fe2000fffe03f */
[----:B------:R-:W-:Y:S01]  /*d070*/  LOP3.LUT R12, R12, R13, RZ, 0x3c, !PT ;  /* 0x0000000d0c0c7212 */ /* 0x000fe200078e3cff */
[----:B------:R-:W-:Y:S01]  /*d080*/  ULDC.64 UR8, c[0x0][0xae0] ;  /* 0x0002b80000087ab9 */ /* 0x000fe20000000a00 */
[--C-:B------:R-:W-:Y:S01]  /*d090*/  IMAD.X R5, RZ, RZ, R41.reuse, P5 ;  /* 0x000000ffff057224 */ /* 0x100fe200028e0629 */
[----:B------:R-:W5:Y:S01]  /*d0a0*/  LD.E.128 R60, desc[UR52][R40.64] ;  /* 0x00000034283c7980 */ /* 0x000f62000c101d00 */
[----:B--2---:R-:W-:Y:S01]  /*d0b0*/  @P3 SHF.R.U32.HI R3, RZ, R29, R0 ;  /* 0x0000001dff033219 */ /* 0x004fe20000011600 */
[----:B------:R-:W-:-:S02]  /*d0c0*/  IMAD.X R13, RZ, RZ, R41, P6 ;  /* 0x000000ffff0d7224 */ /* 0x000fc400030e0629 */
[----:B------:R0:W5:Y:S01]  /*d0d0*/  LD.E.128 R96, desc[UR52][R4.64] ;  /* 0x0000003404607980 */ /* 0x000162000c101d00 */
[--C-:B------:R-:W-:Y:S01]  /*d0e0*/  SHF.R.S32.HI R0, RZ, 0x1f, R3.reuse ;  /* 0x0000001fff007819 */ /* 0x100fe20000011403 */
[----:B------:R-:W-:Y:S02]  /*d0f0*/  IMAD.MOV R7, RZ, RZ, -R3 ;  /* 0x000000ffff077224 */ /* 0x000fe400078e0a03 */
[----:B------:R-:W5:Y:S02]  /*d100*/  LD.E.128 R44, desc[UR52][R26.64] ;  /* 0x000000341a2c7980 */ /* 0x000f64000c101d00 */
[----:B------:R-:W-:Y:S02]  /*d110*/  IMAD R0, R0, UR8, RZ ;  /* 0x0000000800007c24 */ /* 0x000fe4000f8e02ff */
[----:B------:R-:W5:Y:S01]  /*d120*/  LD.E.128 R88, desc[UR52][R14.64] ;  /* 0x000000340e587980 */ /* 0x000f62000c101d00 */
[----:B------:R-:W-:Y:S02]  /*d130*/  IMAD R7, R42, R7, R6 ;  /* 0x000000072a077224 */ /* 0x000fe400078e0206 */
[----:B0-----:R-:W-:Y:S01]  /*d140*/  IMAD.U32 R5, RZ, RZ, UR7 ;  /* 0x00000007ff057e24 */ /* 0x001fe2000f8e00ff */
[----:B------:R-:W5:Y:S01]  /*d150*/  LD.E.128 R84, desc[UR52][R20.64] ;  /* 0x0000003414547980 */ /* 0x000f62000c101d00 */
[----:B------:R-:W-:Y:S01]  /*d160*/  IMAD.U32 R4, RZ, RZ, UR6 ;  /* 0x00000006ff047e24 */ /* 0x000fe2000f8e00ff */
[----:B------:R-:W-:Y:S01]  /*d170*/  ULDC.64 UR6, c[0x0][0xad8] ;  /* 0x0002b60000067ab9 */ /* 0x000fe20000000a00 */
[----:B------:R-:W-:Y:S01]  /*d180*/  IMAD.U32 R5, RZ, RZ, UR5 ;  /* 0x00000005ff057e24 */ /* 0x000fe2000f8e00ff */
[----:B------:R-:W5:Y:S04]  /*d190*/  LD.E.128 R64, desc[UR52][R24.64] ;  /* 0x0000003418407980 */ /* 0x000f68000c101d00 */
[----:B------:R-:W5:Y:S01]  /*d1a0*/  LD.E.128 R68, desc[UR52][R12.64] ;  /* 0x000000340c447980 */ /* 0x000f62000c101d00 */
[----:B------:R-:W-:-:S03]  /*d1b0*/  IMAD.WIDE.U32 R4, R3, UR8, R4 ;  /* 0x0000000803047c25 */ /* 0x000fc6000f8e0004 */
[----:B------:R0:W5:Y:S04]  /*d1c0*/  LD.E.128 R36, desc[UR52][R8.64] ;  /* 0x0000003408247980 */ /* 0x000168000c101d00 */
[----:B------:R1:W5:Y:S01]  /*d1d0*/  LD.E.128 R32, desc[UR52][R10.64] ;  /* 0x000000340a207980 */ /* 0x000362000c101d00 */
[----:B------:R-:W-:Y:S01]  /*d1e0*/  @!PT LDS RZ, [RZ] ;  /* 0x00000000fffff984 */ /* 0x000fe20000000800 */
[----:B------:R-:W-:Y:S01]  /*d1f0*/  @!PT LDS RZ, [RZ] ;  /* 0x00000000fffff984 */ /* 0x000fe20000000800 */
[----:B------:R-:W-:Y:S01]  /*d200*/  @!PT LDS RZ, [RZ] ;  /* 0x00000000fffff984 */ /* 0x000fe20000000800 */
[----:B------:R-:W-:Y:S01]  /*d210*/  @!PT LDS RZ, [RZ] ;  /* 0x00000000fffff984 */ /* 0x000fe20000000800 */
[----:B------:R2:W-:Y:S06]  /*d220*/  MEMBAR.ALL.CTA ;  /* 0x0000000000007992 */ /* 0x0005ec0000008000 */
[----:B--2---:R-:W1:Y:S01]  /*d230*/  FENCE.VIEW.ASYNC.S ;  /* 0x00000000000073c6 */ /* 0x004e620000000000 */
[----:B0-----:R-:W-:Y:S01]  /*d240*/  IMAD R9, R3, UR9, R0 ;  /* 0x0000000903097c24 */ /* 0x001fe2000f8e0200 */
[----:B------:R-:W-:Y:S01]  /*d250*/  SHF.R.S32.HI R0, RZ, 0x1f, R7 ;  /* 0x0000001fff007819 */ /* 0x000fe20000011407 */
[----:B------:R-:W-:-:S02]  /*d260*/  VIADD R13, R184, UR38 ;  /* 0x00000026b80d7c36 */ /* 0x000fc40008000000 */
[----:B------:R-:W-:Y:S02]  /*d270*/  IMAD.IADD R5, R5, 0x1, R9 ;  /* 0x0000000105057824 */ /* 0x000fe400078e0209 */
[----:B------:R-:W-:Y:S01]  /*d280*/  IMAD R0, R0, UR6, RZ ;  /* 0x0000000600007c24 */ /* 0x000fe2000f8e02ff */
[----:B------:R-:W-:Y:S01]  /*d290*/  UIADD3 UR5, UR12, 0x28420, URZ ;  /* 0x000284200c057890 */ /* 0x000fe2000fffe03f */
[----:B------:R-:W-:Y:S01]  /*d2a0*/  IMAD.WIDE.U32 R4, R7, UR6, R4 ;  /* 0x0000000607047c25 */ /* 0x000fe2000f8e0004 */
[----:B------:R-:W-:-:S03]  /*d2b0*/  ISETP.GE.AND P2, PT, R13, R100, PT ;  /* 0x000000640d00720c */ /* 0x000fc60003f46270 */
[----:B------:R-:W-:Y:S01]  /*d2c0*/  IMAD R9, R7, UR7, R0 ;  /* 0x0000000707097c24 */ /* 0x000fe2000f8e0200 */
[----:B------:R-:W-:Y:S01]  /*d2d0*/  ULDC.64 UR6, c[0x0][0xa80] ;  /* 0x0002a00000067ab9 */ /* 0x000fe20000000a00 */
[----:B------:R-:W-:Y:S01]  /*d2e0*/  VIADD R3, R13, 0x20 ;  /* 0x000000200d037836 */ /* 0x000fe20000000000 */
[C---:B------:R-:W-:Y:S01]  /*d2f0*/  LEA R0, P3, R4.reuse, UR6, 0x1 ;  /* 0x0000000604007c11 */ /* 0x040fe2000f8608ff */
[----:B------:R-:W-:Y:S01]  /*d300*/  IMAD.IADD R5, R5, 0x1, R9 ;  /* 0x0000000105057824 */ /* 0x000fe200078e0209 */
[----:B------:R-:W-:Y:S02]  /*d310*/  UPRMT UR5, URZ, 0x654, UR5 ;  /* 0x000006543f057896 */ /* 0x000fe40008000005 */
[-C--:B------:R-:W-:Y:S01]  /*d320*/  ISETP.GE.AND P1, PT, R3, R100.reuse, PT ;  /* 0x000000640300720c */ /* 0x080fe20003f26270 */
[----:B------:R-:W-:Y:S01]  /*d330*/  VIADD R3, R13, 0x40 ;  /* 0x000000400d037836 */ /* 0x000fe20000000000 */
[----:B------:R-:W-:Y:S01]  /*d340*/  LEA.HI.X R12, R4, UR7, R5, 0x1, P3 ;  /* 0x00000007040c7c11 */ /* 0x000fe200098f0c05 */
[----:B-1----:R0:W1:Y:S01]  /*d350*/  SHFL.IDX PT, R11, R0, RZ, 0x181f ;  /* 0x00181fff000b7589 */ /* 0x00206200000e0000 */
[----:B------:R-:W-:Y:S02]  /*d360*/  BSSY B1, `(.L_x_1219) ;  /* 0x0000016000017945 */ /* 0x000fe40003800000 */
[----:B------:R-:W-:Y:S01]  /*d370*/  ISETP.GE.AND P0, PT, R3, R100, PT ;  /* 0x000000640300720c */ /* 0x000fe20003f06270 */
[----:B------:R-:W-:Y:S01]  /*d380*/  SYNCS.ARRIVE.TRANS64.RED.A1T0 RZ, [UR5], RZ ;  /* 0x000000ffffff79a7 */ /* 0x000fe20008100405 */
[----:B------:R0:W2:Y:S01]  /*d390*/  SHFL.IDX PT, R3, R12, RZ, 0x181f ;  /* 0x00181fff0c037589 */ /* 0x0000a200000e0000 */
        /* <DEDUP_REMOVED lines=18> */
.L_x_1220:
[----:B------:R-:W-:Y:S05]  /*d4c0*/  BSYNC B1 ;  /* 0x0000000000017941 */ /* 0x000fea0003800000 */
.L_x_1219:
[----:B--2---:R2:W4:Y:S01]  /*d4d0*/  SHFL.IDX PT, R3, R12, 0x1, 0x181f ;  /* 0x00381f000c037f89 */ /* 0x00452200000e0000 */
[----:B------:R-:W-:Y:S03]  /*d4e0*/  BSSY B1, `(.L_x_1221) ;  /* 0x0000014000017945 */ /* 0x000fe60003800000 */
[----:B-1-3--:R2:W1:Y:S01]  /*d4f0*/  SHFL.IDX PT, R11, R0, 0x1, 0x181f ;  /* 0x00381f00000b7f89 */ /* 0x00a46200000e0000 */
        /* <DEDUP_REMOVED lines=8> */
[----:B----4-:R-:W-:Y:S02]  /*d580*/  @!P4 LEA.HI.X R5, R16, R3, R192, 0x1, P6 ;  /* 0x000000031005c211 */ /* 0x010fe400030f0cc0 */
[----:B------:R-:W-:Y:S02]  /*d590*/  @!P2 LEA R8, P6, R18, R11, 0x1 ;  /* 0x0000000b1208a211 */ /* 0x000fe400078c08ff */
[----:B------:R-:W-:Y:S01]  /*d5a0*/  @!P3 LEA.HI.X R7, R19, R3, R191, 0x1, P5 ;  /* 0x000000031307b211 */ /* 0x000fe200028f0cbf */
[----:B-----5:R3:W-:Y:S01]  /*d5b0*/  @!P4 ST.E.128 desc[UR52][R4.64], R72 ;  /* 0x000000480400c985 */ /* 0x0207e2000c101d34 */
[----:B------:R-:W-:-:S02]  /*d5c0*/  @!P1 LEA R10, P5, R22, R11, 0x1 ;  /* 0x0000000b160a9211 */ /* 0x000fc400078a08ff */
[-C--:B------:R-:W-:Y:S01]  /*d5d0*/  @!P2 LEA.HI.X R9, R18, R3.reuse, R190, 0x1, P6 ;  /* 0x000000031209a211 */ /* 0x080fe200030f0cbe */
[----:B------:R3:W-:Y:S01]  /*d5e0*/  @!P3 ST.E.128 desc[UR52][R6.64], R52 ;  /* 0x000000340600b985 */ /* 0x0007e2000c101d34 */
[----:B------:R-:W-:-:S03]  /*d5f0*/  @!P1 LEA.HI.X R11, R22, R3, R189, 0x1, P5 ;  /* 0x00000003160b9211 */ /* 0x000fc600028f0cbd */
[----:B------:R3:W-:Y:S04]  /*d600*/  @!P2 ST.E.128 desc[UR52][R8.64], R84 ;  /* 0x000000540800a985 */ /* 0x0007e8000c101d34 */
[----:B------:R3:W-:Y:S02]  /*d610*/  @!P1 ST.E.128 desc[UR52][R10.64], R92 ;  /* 0x0000005c0a009985 */ /* 0x0007e4000c101d34 */
.L_x_1222:
[----:B------:R-:W-:Y:S05]  /*d620*/  BSYNC B1 ;  /* 0x0000000000017941 */ /* 0x000fea0003800000 */
.L_x_1221:
[----:B----4-:R4:W0:Y:S01]  /*d630*/  SHFL.IDX PT, R3, R12, 0x2, 0x181f ;  /* 0x00581f000c037f89 */ /* 0x01082200000e0000 */
        /* <DEDUP_REMOVED lines=11> */
[----:B0-----:R-:W-:Y:S02]  /*d6f0*/  @!P3 LEA.HI.X R5, R16, R3, R192, 0x1, P6 ;  /* 0x000000031005b211 */ /* 0x001fe400030f0cc0 */
[----:B------:R-:W-:Y:S02]  /*d700*/  @!P0 LEA R10, P6, R22, R11, 0x1 ;  /* 0x0000000b160a8211 */ /* 0x000fe400078c08ff */
[-C--:B------:R-:W-:Y:S01]  /*d710*/  @!P2 LEA.HI.X R7, R19, R3.reuse, R191, 0x1, P5 ;  /* 0x000000031307a211 */ /* 0x080fe200028f0cbf */
[----:B-----5:R3:W-:Y:S01]  /*d720*/  @!P3 ST.E.128 desc[UR52][R4.64], R76 ;  /* 0x0000004c0400b985 */ /* 0x0207e2000c101d34 */
[----:B------:R-:W-:-:S02]  /*d730*/  @!P1 LEA.HI.X R9, R18, R3, R190, 0x1, P4 ;  /* 0x0000000312099211 */ /* 0x000fc400020f0cbe */
[----:B------:R-:W-:Y:S01]  /*d740*/  @!P0 LEA.HI.X R11, R22, R3, R189, 0x1, P6 ;  /* 0x00000003160b8211 */ /* 0x000fe200030f0cbd */
[----:B------:R3:W-:Y:S04]  /*d750*/  @!P2 ST.E.128 desc[UR52][R6.64], R56 ;  /* 0x000000380600a985 */ /* 0x0007e8000c101d34 */
[----:B------:R3:W-:Y:S04]  /*d760*/  @!P1 ST.E.128 desc[UR52][R8.64], R64 ;  /* 0x0000004008009985 */ /* 0x0007e8000c101d34 */
[----:B------:R3:W-:Y:S02]  /*d770*/  @!P0 ST.E.128 desc[UR52][R10.64], R36 ;  /* 0x000000240a008985 */ /* 0x0007e4000c101d34 */
.L_x_1224:
[----:B------:R-:W-:Y:S05]  /*d780*/  BSYNC B1 ;  /* 0x0000000000017941 */ /* 0x000fea0003800000 */
.L_x_1223:
[----:B0-----:R-:W-:Y:S01]  /*d790*/  VIADD R3, R13, 0x60 ;  /* 0x000000600d037836 */ /* 0x001fe20000000000 */
[----:B-1-3--:R0:W1:Y:S04]  /*d7a0*/  SHFL.IDX PT, R11, R12, 0x3, 0x181f ;  /* 0x00781f000c0b7f89 */ /* 0x00a06800000e0000 */
[----:B------:R-:W-:Y:S01]  /*d7b0*/  ISETP.GE.AND P0, PT, R3, R100, PT ;  /* 0x000000640300720c */ /* 0x000fe20003f06270 */
[----:B------:R0:W3:-:S12]  /*d7c0*/  SHFL.IDX PT, R15, R0, 0x3, 0x181f ;  /* 0x00781f00000f7f89 */ /* 0x0000d800000e0000 */
[----:B0-----:R-:W-:Y:S05]  /*d7d0*/  @P0 BRA `(.L_x_1225) ;  /* 0x0000000c00200947 */ /* 0x001fea0003800000 */
[----:B------:R-:W-:Y:S02]  /*d7e0*/  ULDC UR5, c[0x0][0xac8] ;  /* 0x0002b20000057ab9 */ /* 0x000fe40000000800 */
[----:B------:R-:W-:Y:S02]  /*d7f0*/  ISETP.GE.AND P3, PT, R16, UR5, PT ;  /* 0x0000000510007c0c */ /* 0x000fe4000bf66270 */
[----:B------:R-:W-:Y:S02]  /*d800*/  ISETP.GE.AND P4, PT, R19, UR5, PT ;  /* 0x0000000513007c0c */ /* 0x000fe4000bf86270 */
[----:B------:R-:W-:-:S09]  /*d810*/  ISETP.GE.AND P5, PT, R18, UR5, PT ;  /* 0x0000000512007c0c */ /* 0x000fd2000bfa6270 */
[-C--:B---3--:R-:W-:Y:S02]  /*d820*/  @!P3 LEA R4, P0, R16, R15.reuse, 0x1 ;  /* 0x0000000f1004b211 */ /* 0x088fe400078008ff */
[CC--:B------:R-:W-:Y:S02]  /*d830*/  @!P4 LEA R6, P1, R19.reuse, R15.reuse, 0x1 ;  /* 0x0000000f1306c211 */ /* 0x0c0fe400078208ff */
[----:B------:R-:W-:Y:S02]  /*d840*/  @!P5 LEA R8, P2, R18, R15, 0x1 ;  /* 0x0000000f1208d211 */ /* 0x000fe400078408ff */
[-C--:B-1----:R-:W-:Y:S02]  /*d850*/  @!P3 LEA.HI.X R5, R16, R11.reuse, R192, 0x1, P0 ;  /* 0x0000000b1005b211 */ /* 0x082fe400000f0cc0 */
[-C--:B------:R-:W-:Y:S02]  /*d860*/  @!P4 LEA.HI.X R7, R19, R11.reuse, R191, 0x1, P1 ;  /* 0x0000000b1307c211 */ /* 0x080fe400008f0cbf */
[----:B------:R-:W-:Y:S01]  /*d870*/  @!P5 LEA.HI.X R9, R18, R11, R190, 0x1, P2 ;  /* 0x0000000b1209d211 */ /* 0x000fe200010f0cbe */
[----:B-----5:R0:W-:Y:S01]  /*d880*/  @!P3 ST.E.128 desc[UR52][R4.64], R48 ;  /* 0x000000300400b985 */ /* 0x0201e2000c101d34 */
        /* <DEDUP_REMOVED lines=8> */
.L_x_1218:
[----:B------:R-:W0:Y:S01]  /*d910*/  LDC R10, c[0x0][0xbe8] ;  /* 0x0002fa00ff0a7b82 */ /* 0x000e220000000800 */
[----:B------:R-:W-:Y:S01]  /*d920*/  ISETP.GE.AND P0, PT, R193, 0x80, PT ;  /* 0x00000080c100780c */ /* 0x000fe20003f06270 */
[----:B------:R-:W-:Y:S01]  /*d930*/  USHF.R.S32.HI UR8, URZ, 0x1f, UR37 ;  /* 0x0000001f3f087899 */ /* 0x000fe20008011425 */
[----:B------:R-:W-:Y:S01]  /*d940*/  BSSY B1, `(.L_x_1226) ;  /* 0x000002f000017945 */ /* 0x000fe20003800000 */
[----:B------:R-:W-:Y:S01]  /*d950*/  USHF.R.S32.HI UR9, URZ, 0x1f, UR42 ;  /* 0x0000001f3f097899 */ /* 0x000fe2000801142a */
[----:B------:R-:W-:Y:S01]  /*d960*/  IMAD R8, R23, 0x20, R184 ;  /* 0x0000002017087824 */ /* 0x000fe200078e02b8 */
[----:B0-----:R-:W-:-:S13]  /*d970*/  ISETP.NE.AND P1, PT, R10, 0x1, PT ;  /* 0x000000010a00780c */ /* 0x001fda0003f25270 */
[----:B------:R-:W0:Y:S08]  /*d980*/  @P1 LDC R9, c[0x0][0xbec] ;  /* 0x0002fb00ff091b82 */ /* 0x000e300000000800 */
[----:B------:R-:W1:Y:S01]  /*d990*/  @P1 LDC R11, c[0x0][0xbf0] ;  /* 0x0002fc00ff0b1b82 */ /* 0x000e620000000800 */
[----:B------:R-:W-:Y:S05]  /*d9a0*/  @P0 BRA `(.L_x_1227) ;  /* 0x0000000000a00947 */ /* 0x000fea0003800000 */
[----:B------:R-:W2:Y:S01]  /*d9b0*/  S2R R0, SR_TID.X ;  /* 0x0000000000007919 */ /* 0x000ea20000002100 */
[----:B------:R-:W3:Y:S01]  /*d9c0*/  LDC R5, c[0x0][0xbe8] ;  /* 0x0002fa00ff057b82 */ /* 0x000ee20000000800 */
[----:B------:R-:W-:Y:S01]  /*d9d0*/  IMAD.U32 R6, RZ, RZ, UR38 ;  /* 0x00000026ff067e24 */ /* 0x000fe2000f8e00ff */
[----:B------:R-:W-:Y:S02]  /*d9e0*/  ULDC UR5, c[0x0][0xa88] ;  /* 0x0002a20000057ab9 */ /* 0x000fe40000000800 */
[----:B---3--:R-:W-:Y:S02]  /*d9f0*/  IMAD R3, R5, UR5, RZ ;  /* 0x0000000505037c24 */ /* 0x008fe4000f8e02ff */
[----:B--2---:R-:W-:-:S04]  /*da00*/  IADD3 R6, R6, -0x80, R0 ;  /* 0xffffff8006067810 */ /* 0x004fc80007ffe000 */
[----:B------:R-:W-:-:S13]  /*da10*/  ISETP.GE.AND P0, PT, R6, R3, PT ;  /* 0x000000030600720c */ /* 0x000fda0003f06270 */
[----:B------:R-:W-:Y:S05]  /*da20*/  @P0 BRA `(.L_x_1227) ;  /* 0x0000000000800947 */ /* 0x000fea0003800000 */
[----:B------:R-:W-:Y:S01]  /*da30*/  ISETP.NE.AND P0, PT, R5, 0x1, PT ;  /* 0x000000010500780c */ /* 0x000fe20003f05270 */
[----:B------:R-:W-:Y:S01]  /*da40*/  ULDC.64 UR10, c[0x0][0xb90] ;  /* 0x0002e400000a7ab9 */ /* 0x000fe20000000a00 */
[----:B------:R-:W-:Y:S01]  /*da50*/  IMAD.MOV.U32 R4, RZ, RZ, R6 ;  /* 0x000000ffff047224 */ /* 0x000fe200078e0006 */
[----:B------:R-:W-:Y:S02]  /*da60*/  UIMAD UR5, UR8, UR10, URZ ;  /* 0x0000000a080572a4 */ /* 0x000fe4000f8e023f */
[----:B------:R-:W-:Y:S02]  /*da70*/  UIMAD.WIDE.U32 UR6, UR37, UR10, URZ ;  /* 0x0000000a250672a5 */ /* 0x000fe4000f8e003f */
[----:B------:R-:W-:-:S03]  /*da80*/  UIMAD UR5, UR37, UR11, UR5 ;  /* 0x0000000b250572a4 */ /* 0x000fc6000f8e0205 */
[----:B------:R-:W-:Y:S01]  /*da90*/  ULDC.64 UR10, c[0x0][0xb98] ;  /* 0x0002e600000a7ab9 */ /* 0x000fe20000000a00 */
[----:B------:R-:W-:Y:S02]  /*daa0*/  UIADD3 UR7, UR7, UR5, URZ ;  /* 0x0000000507077290 */ /* 0x000fe4000fffe03f */
[----:B------:R-:W2:Y:S01]  /*dab0*/  @P0 LDC R3, c[0x0][0xbec] ;  /* 0x0002fb00ff030b82 */ /* 0x000ea20000000800 */
[----:B------:R-:W-:Y:S02]  /*dac0*/  UIMAD UR5, UR9, UR10, URZ ;  /* 0x0000000a090572a4 */ /* 0x000fe4000f8e023f */
[----:B------:R-:W-:Y:S02]  /*dad0*/  UIMAD.WIDE.U32 UR6, UR42, UR10, UR6 ;  /* 0x0000000a2a0672a5 */ /* 0x000fe4000f8e0006 */
[----:B------:R-:W-:-:S03]  /*dae0*/  UIMAD UR5, UR42, UR11, UR5 ;  /* 0x0000000b2a0572a4 */ /* 0x000fc6000f8e0205 */
[----:B------:R-:W3:Y:S01]  /*daf0*/  @P0 LDC R7, c[0x0][0xbf0] ;  /* 0x0002fc00ff070b82 */ /* 0x000ee20000000800 */
[----:B------:R-:W-:Y:S01]  /*db00*/  ULDC.64 UR10, c[0x0][0xb88] ;  /* 0x0002e200000a7ab9 */ /* 0x000fe20000000a00 */
[----:B--2---:R-:W-:-:S05]  /*db10*/  @P0 IMAD.HI.U32 R0, R6, R3, RZ ;  /* 0x0000000306000227 */ /* 0x004fca00078e00ff */
[----:B---3--:R-:W-:-:S05]  /*db20*/  @P0 SHF.R.U32.HI R4, RZ, R7, R0 ;  /* 0x00000007ff040219 */ /* 0x008fca0000011600 */
[----:B------:R-:W-:-:S04]  /*db30*/  IMAD.MOV R3, RZ, RZ, -R4 ;  /* 0x000000ffff037224 */ /* 0x000fc800078e0a04 */
[----:B------:R-:W-:Y:S01]  /*db40*/  IMAD R3, R5, R3, R6 ;  /* 0x0000000305037224 */ /* 0x000fe200078e0206 */
[----:B------:R-:W-:Y:S01]  /*db50*/  SHF.R.S32.HI R5, RZ, 0x1f, R4 ;  /* 0x0000001fff057819 */ /* 0x000fe20000011404 */
[----:B------:R-:W-:Y:S01]  /*db60*/  IMAD.U32 R6, RZ, RZ, UR5 ;  /* 0x00000005ff067e24 */ /* 0x000fe2000f8e00ff */
        /* <DEDUP_REMOVED lines=12> */
.L_x_1227:
[----:B------:R-:W-:Y:S05]  /*dc30*/  BSYNC B1 ;  /* 0x0000000000017941 */ /* 0x000fea0003800000 */
.L_x_1226:
[----:B------:R-:W-:Y:S01]  /*dc40*/  ULDC.64 UR10, c[0x0][0xae8] ;  /* 0x0002ba00000a7ab9 */ /* 0x000fe20000000a00 */
[----:B------:R-:W-:Y:S01]  /*dc50*/  VIADD R8, R8, UR38 ;  /* 0x0000002608087c36 */ /* 0x000fe20008000000 */
[----:B------:R-:W-:Y:S01]  /*dc60*/  UIMAD UR5, UR8, UR10, URZ ;  /* 0x0000000a080572a4 */ /* 0x000fe2000f8e023f */
[----:B------:R-:W-:Y:S01]  /*dc70*/  BSSY B1, `(.L_x_1228) ;  /* 0x000003c000017945 */ /* 0x000fe20003800000 */
[----:B------:R-:W-:Y:S01]  /*dc80*/  UIMAD.WIDE.U32 UR6, UR37, UR10, URZ ;  /* 0x0000000a250672a5 */ /* 0x000fe2000f8e003f */
[----:B0-----:R-:W-:Y:S01]  /*dc90*/  @P1 IMAD.HI.U32 R0, R8, R9, RZ ;  /* 0x0000000908001227 */ /* 0x001fe200078e00ff */
[----:B------:R-:W-:-:S03]  /*dca0*/  UIMAD UR5, UR37, UR11, UR5 ;  /* 0x0000000b250572a4 */ /* 0x000fc6000f8e0205 */
[----:B------:R-:W-:Y:S01]  /*dcb0*/  ULDC.64 UR10, c[0x0][0xaf0] ;  /* 0x0002bc00000a7ab9 */ /* 0x000fe20000000a00 */
[----:B------:R-:W-:Y:S01]  /*dcc0*/  UIADD3 UR7, UR7, UR5, URZ ;  /* 0x0000000507077290 */ /* 0x000fe2000fffe03f */
[----:B--2---:R-:W-:Y:S01]  /*dcd0*/  IMAD.MOV.U32 R3, RZ, RZ, R8 ;  /* 0x000000ffff037224 */ /* 0x004fe200078e0008 */
        /* <DEDUP_REMOVED lines=10> */
[----:B------:R-:W-:Y:S02]  /*dd80*/  IMAD R7, R10, R7, R8 ;  /* 0x000000070a077224 */ /* 0x000fe400078e0208 */
[----:B------:R-:W-:Y:S01]  /*dd90*/  IMAD.U32 R4, RZ, RZ, UR6 ;  /* 0x00000006ff047e24 */ /* 0x000fe2000f8e00ff */
[----:B------:R-:W-:Y:S01]  /*dda0*/  ULDC.64 UR6, c[0x0][0xad8] ;  /* 0x0002b60000067ab9 */ /* 0x000fe20000000a00 */
[----:B------:R-:W-:Y:S01]  /*ddb0*/  IMAD.U32 R5, RZ, RZ, UR5 ;  /* 0x00000005ff057e24 */ /* 0x000fe2000f8e00ff */
[----:B------:R-:W-:Y:S01]  /*ddc0*/  ULDC UR5, c[0x0][0xa88] ;  /* 0x0002a20000057ab9 */ /* 0x000fe20000000800 */
[C---:B------:R-:W-:Y:S01]  /*ddd0*/  IMAD R9, R3.reuse, UR9, R0 ;  /* 0x0000000903097c24 */ /* 0x040fe2000f8e0200 */
[----:B------:R-:W-:Y:S01]  /*dde0*/  SHF.R.S32.HI R0, RZ, 0x1f, R7 ;  /* 0x0000001fff007819 */ /* 0x000fe20000011407 */
[----:B------:R-:W-:-:S04]  /*ddf0*/  IMAD.WIDE.U32 R4, R3, UR8, R4 ;  /* 0x0000000803047c25 */ /* 0x000fc8000f8e0004 */
[----:B------:R-:W-:Y:S02]  /*de00*/  IMAD.IADD R5, R5, 0x1, R9 ;  /* 0x0000000105057824 */ /* 0x000fe400078e0209 */
[----:B------:R-:W-:Y:S02]  /*de10*/  IMAD R6, R0, UR6, RZ ;  /* 0x0000000600067c24 */ /* 0x000fe4000f8e02ff */
[----:B------:R-:W-:Y:S02]  /*de20*/  VIADD R8, R184, UR38 ;  /* 0x00000026b8087c36 */ /* 0x000fe40008000000 */
[----:B------:R-:W-:Y:S02]  /*de30*/  IMAD R9, R10, UR5, RZ ;  /* 0x000000050a097c24 */ /* 0x000fe4000f8e02ff */
        /* <DEDUP_REMOVED lines=31> */
.L_x_1229:
[----:B------:R-:W-:Y:S05]  /*e030*/  BSYNC B1 ;  /* 0x0000000000017941 */ /* 0x000fea0003800000 */
.L_x_1228:
        /* <DEDUP_REMOVED lines=21> */
.L_x_1231:
[----:B------:R-:W-:Y:S05]  /*e190*/  BSYNC B1 ;  /* 0x0000000000017941 */ /* 0x000fea0003800000 */
.L_x_1230:
        /* <DEDUP_REMOVED lines=21> */
.L_x_1233:
[----:B------:R-:W-:Y:S05]  /*e2f0*/  BSYNC B1 ;  /* 0x0000000000017941 */ /* 0x000fea0003800000 */
.L_x_1232:
[----:B------:R-:W-:Y:S01]  /*e300*/  VIADD R0, R8, 0x60 ;  /* 0x0000006008007836 */ /* 0x000fe20000000000 */
[----:B0-----:R0:W0:Y:S04]  /*e310*/  SHFL.IDX PT, R3, R7, 0x3, 0x181f ;  /* 0x00781f0007037f89 */ /* 0x00102800000e0000 */
[----:B------:R-:W-:Y:S01]  /*e320*/  ISETP.GE.AND P0, PT, R0, R9, PT ;  /* 0x000000090000720c */ /* 0x000fe20003f06270 */
[----:B-1-3--:R1:W3:-:S12]  /*e330*/  SHFL.IDX PT, R5, R6, 0x3, 0x181f ;  /* 0x00781f0006057f89 */ /* 0x00a2d800000e0000 */
[----:B-1----:R-:W-:Y:S05]  /*e340*/  @P0 BRA `(.L_x_1225) ;  /* 0x0000000000440947 */ /* 0x002fea0003800000 */
[----:B------:R-:W-:Y:S02]  /*e350*/  ULDC UR5, c[0x0][0xac8] ;  /* 0x0002b20000057ab9 */ /* 0x000fe40000000800 */
[----:B------:R-:W-:Y:S02]  /*e360*/  ISETP.GE.AND P3, PT, R16, UR5, PT ;  /* 0x0000000510007c0c */ /* 0x000fe4000bf66270 */
[----:B------:R-:W-:Y:S02]  /*e370*/  ISETP.GE.AND P2, PT, R19, UR5, PT ;  /* 0x0000000513007c0c */ /* 0x000fe4000bf46270 */
[----:B------:R-:W-:Y:S02]  /*e380*/  ISETP.GE.AND P1, PT, R18, UR5, PT ;  /* 0x0000000512007c0c */ /* 0x000fe4000bf26270 */
[----:B------:R-:W-:-:S07]  /*e390*/  ISETP.GE.AND P0, PT, R22, UR5, PT ;  /* 0x0000000516007c0c */ /* 0x000fce000bf06270 */
[-C--:B--234-:R-:W-:Y:S02]  /*e3a0*/  @!P3 LEA R6, P6, R16, R5.reuse, 0x1 ;  /* 0x000000051006b211 */ /* 0x09cfe400078c08ff */
        /* <DEDUP_REMOVED lines=11> */
.L_x_1225:
[----:B------:R-:W-:Y:S05]  /*e460*/  BSYNC B0 ;  /* 0x0000000000007941 */ /* 0x000fea0003800000 */
.L_x_1217:
[----:B------:R-:W-:Y:S02]  /*e470*/  ULDC UR5, c[0x0][0xc38] ;  /* 0x00030e0000057ab9 */ /* 0x000fe40000000800 */
[----:B------:R-:W-:-:S06]  /*e480*/  UISETP.GE.AND UP0, UPT, UR4, UR5, UPT ;  /* 0x000000050400728c */ /* 0x000fcc000bf06270 */
[----:B------:R-:W-:-:S13]  /*e490*/  PLOP3.LUT P0, PT, PT, PT, UP0, 0x80, 0x0 ;  /* 0x000000000000781c */ /* 0x000fda0003f0f008 */
[----:B------:R-:W-:Y:S05]  /*e4a0*/  @!P0 BRA `(.L_x_1234) ;  /* 0xffffff2800248947 */ /* 0x000fea000383ffff */
[----:B------:R-:W-:Y:S05]  /*e4b0*/  EXIT ;  /* 0x000000000000794d */ /* 0x000fea0003800000 */
.L_x_1128:
[----:B------:R-:W-:-:S08]  /*e4c0*/  NOP ;  /* 0x0000000000007918 */ /* 0x000fd00000000000 */
[----:B------:R-:W0:-:S00]  /*e4d0*/  USETMAXREG.DEALLOC.CTAPOOL 0x28 ;  /* 0x00000028000079c8 */ /* 0x000e0000080e0500 */
[----:B0-----:R-:W-:-:S06]  /*e4e0*/  LOP3.LUT R0, R0, 0x3, RZ, 0xc0, !PT ;  /* 0x0000000300007812 */ /* 0x001fcc00078ec0ff */
[----:B------:R-:W0:Y:S01]  /*e4f0*/  S2UR UR5, SR_CTAID.X ;  /* 0x00000000000579c3 */ /* 0x000e220000002500 */
[----:B------:R-:W-:Y:S01]  /*e500*/  LOP3.LUT R16, R16, 0xfffffdff, RZ, 0xc0, !PT ;  /* 0xfffffdff10107812 */ /* 0x000fe200078ec0ff */
[----:B------:R-:W-:Y:S01]  /*e510*/  STL [R1+0x4], RZ ;  /* 0x000004ff01007387 */ /* 0x000fe20000100800 */
[----:B------:R-:W-:Y:S02]  /*e520*/  IMAD.MOV.U32 R19, RZ, RZ, RZ ;  /* 0x000000ffff137224 */ /* 0x000fe400078e00ff */
[----:B------:R-:W-:Y:S01]  /*e530*/  IMAD.MOV.U32 R23, RZ, RZ, 0x1 ;  /* 0x00000001ff177424 */ /* 0x000fe200078e00ff */
[----:B------:R1:W2:Y:S02]  /*e540*/  SHFL.IDX PT, R2, R0, RZ, 0x1f ;  /* 0x00001fff00027589 */ /* 0x0002a400000e0000 */
[----:B-1----:R-:W0:Y:S01]  /*e550*/  LDC R0, c[0x0][0xc38] ;  /* 0x00030e00ff007b82 */ /* 0x002e220000000800 */
[----:B--2---:R-:W-:-:S13]  /*e560*/  ISETP.NE.AND P0, PT, R2, RZ, PT ;  /* 0x000000ff0200720c */ /* 0x004fda0003f05270 */
[----:B------:R-:W-:Y:S01]  /*e570*/  @P0 LOP3.LUT R16, R16, 0x200, RZ, 0xfc, !PT ;  /* 0x0000020010100812 */ /* 0x000fe200078efcff */
[----:B------:R-:W-:Y:S06]  /*e580*/  @P0 BAR.ARV 0x4, 0x180 ;  /* 0x0106000000000b1d */ /* 0x000fec0000002000 */
[----:B0-----:R-:W-:-:S13]  /*e590*/  ISETP.LE.AND P0, PT, R0, UR5, PT ;  /* 0x0000000500007c0c */ /* 0x001fda000bf03270 */
[----:B------:R-:W-:Y:S05]  /*e5a0*/  @P0 BRA `(.L_x_1235) ;  /* 0x0000004800080947 */ /* 0x000fea0003800000 */
[----:B------:R-:W0:Y:S01]  /*e5b0*/  S2R R10, SR_TID.X ;  /* 0x00000000000a7919 */ /* 0x000e220000002100 */
[----:B------:R-:W-:Y:S01]  /*e5c0*/  ULDC.64 UR42, c[0x0][0x2f0] ;  /* 0x0000bc00002a7ab9 */ /* 0x000fe20000000a00 */
[----:B------:R-:W-:Y:S01]  /*e5d0*/  LOP3.LUT R16, R16, 0xfffffffe, RZ, 0xc0, !PT ;  /* 0xfffffffe10107812 */ /* 0x000fe200078ec0ff */
[----:B------:R-:W-:Y:S01]  /*e5e0*/  ULDC UR6, c[0x0][0x2b8] ;  /* 0x0000ae0000067ab9 */ /* 0x000fe20000000800 */
[----:B------:R-:W-:Y:S01]  /*e5f0*/  ULDC.64 UR8, c[0x0][0x418] ;  /* 0x0001060000087ab9 */ /* 0x000fe20000000a00 */
[----:B------:R-:W-:Y:S01]  /*e600*/  ULDC UR4, c[0x0][0x424] ;  /* 0x0001090000047ab9 */ /* 0x000fe20000000800 */
[----:B------:R-:W-:Y:S01]  /*e610*/  UISETP.NE.U32.AND UP0, UPT, UR8, URZ, UPT ;  /* 0x0000003f0800728c */ /* 0x000fe2000bf05070 */
[----:B------:R-:W-:Y:S01]  /*e620*/  IMAD.MOV.U32 R36, RZ, RZ, 0x20 ;  /* 0x00000020ff247424 */ /* 0x000fe200078e00ff */
[----:B------:R-:W-:Y:S01]  /*e630*/  ULDC UR40, c[0x0][0x288] ;  /* 0x0000a20000287ab9 */ /* 0x000fe20000000800 */
[----:B------:R-:W-:Y:S01]  /*e640*/  ULDC UR41, c[0x0][0x448] ;  /* 0x0001120000297ab9 */ /* 0x000fe20000000800 */
[----:B------:R-:W-:Y:S01]  /*e650*/  UISETP.NE.AND.EX UP0, UPT, UR9, URZ, UPT, UP0 ;  /* 0x0000003f0900728c */ /* 0x000fe2000bf05300 */
[----:B------:R-:W-:Y:S01]  /*e660*/  IMAD.MOV.U32 R23, RZ, RZ, 0x1 ;  /* 0x00000001ff177424 */ /* 0x000fe200078e00ff */
[----:B------:R-:W-:Y:S01]  /*e670*/  UIMAD UR41, UR41, UR40, URZ ;  /* 0x00000028292972a4 */ /* 0x000fe2000f8e023f */
[----:B------:R-:W-:Y:S01]  /*e680*/  IMAD.MOV.U32 R19, RZ, RZ, RZ ;  /* 0x000000ffff137224 */ /* 0x000fe200078e00ff */
[----:B------:R-:W-:-:S02]  /*e690*/  USEL UR4, UR4, 0x1, UP0 ;  /* 0x0000000104047887 */ /* 0x000fc40008000000 */
[----:B------:R-:W-:Y:S02]  /*e6a0*/  ULOP3.LUT UR49, UR36, 0x2, URZ, 0xfc, !UPT ;  /* 0x0000000224317892 */ /* 0x000fe4000f8efc3f */
[----:B------:R-:W-:Y:S02]  /*e6b0*/  UIMAD UR42, UR4, UR42, URZ ;  /* 0x0000002a042a72a4 */ /* 0x000fe4000f8e023f */
[----:B------:R-:W-:Y:S02]  /*e6c0*/  ULOP3.LUT UR48, UR36, 0x1, URZ, 0xfc, !UPT ;  /* 0x0000000124307892 */ /* 0x000fe4000f8efc3f */
[----:B------:R-:W-:Y:S02]  /*e6d0*/  UIADD3 UR4, UR42, 0x3f, URZ ;  /* 0x0000003f2a047890 */ /* 0x000fe4000fffe03f */
[----:B------:R-:W-:Y:S02]  /*e6e0*/  UIADD3 UR47, UR42, 0x1, -UR40 ;  /* 0x000000012a2f7890 */ /* 0x000fe4000fffe828 */
[----:B------:R-:W-:Y:S01]  /*e6f0*/  UIADD3 UR40, UR42, -UR40, URZ ;  /* 0x800000282a287290 */ /* 0x000fe2000fffe03f */
[----:B------:R-:W-:Y:S01]  /*e700*/  ULDC UR46, c[0x0][0xc] ;  /* 0x00000300002e7ab9 */ /* 0x000fe20000000800 */
[C---:B0-----:R-:W-:Y:S01]  /*e710*/  IMAD.SHL.U32 R2, R10.reuse, 0x10, RZ ;  /* 0x000000100a027824 */ /* 0x041fe200078e00ff */
[C---:B------:R-:W-:Y:S01]  /*e720*/  LOP3.LUT R9, R10.reuse, 0x7f, RZ, 0xc0, !PT ;  /* 0x0000007f0a097812 */ /* 0x040fe200078ec0ff */
[C---:B------:R-:W-:Y:S01]  /*e730*/  IMAD.SHL.U32 R8, R10.reuse, 0x2, RZ ;  /* 0x000000020a087824 */ /* 0x040fe200078e00ff */
[C---:B------:R-:W-:Y:S01]  /*e740*/  LOP3.LUT P0, RZ, R10.reuse, 0x4, RZ, 0xc0, !PT ;  /* 0x000000040aff7812 */ /* 0x040fe2000780c0ff */
[----:B------:R-:W-:Y:S01]  /*e750*/  IMAD.SHL.U32 R22, R10, 0x80, RZ ;  /* 0x000000800a167824 */ /* 0x000fe200078e00ff */
[----:B------:R-:W-:Y:S01]  /*e760*/  LOP3.LUT R7, R2, 0x3f0, RZ, 0xc0, !PT ;  /* 0x000003f002077812 */ /* 0x000fe200078ec0ff */
[----:B------:R-:W-:Y:S01]  /*e770*/  IMAD.SHL.U32 R4, R10, 0x40, RZ ;  /* 0x000000400a047824 */ /* 0x000fe200078e00ff */
[----:B------:R-:W-:-:S02]  /*e780*/  LOP3.LUT R30, R2, 0x70, RZ, 0xc0, !PT ;  /* 0x00000070021e7812 */ /* 0x000fc400078ec0ff */
[----:B------:R-:W-:Y:S02]  /*e790*/  LOP3.LUT R7, R7, 0x70, R8, 0x78, !PT ;  /* 0x0000007007077812 */ /* 0x000fe400078e7808 */
[----:B------:R-:W-:Y:S02]  /*e7a0*/  LOP3.LUT R8, R30, 0x80, RZ, 0xfc, !PT ;  /* 0x000000801e087812 */ /* 0x000fe400078efcff */
[----:B------:R-:W-:Y:S02]  /*e7b0*/  SHF.R.U32.HI R0, RZ, 0x5, R9 ;  /* 0x00000005ff007819 */ /* 0x000fe40000011609 */
[C---:B------:R-:W-:Y:S02]  /*e7c0*/  ISETP.GE.AND P3, PT, R8.reuse, UR43, PT ;  /* 0x0000002b08007c0c */ /* 0x040fe4000bf66270 */
[----:B------:R-:W-:Y:S02]  /*e7d0*/  ISETP.GE.AND P2, PT, R8, UR43, PT ;  /* 0x0000002b08007c0c */ /* 0x000fe4000bf46270 */
[----:B------:R-:W-:-:S02]  /*e7e0*/  LOP3.LUT R3, R22, 0x380, RZ, 0xc0, !PT ;  /* 0x0000038016037812 */ /* 0x000fc400078ec0ff */
[----:B------:R-:W-:Y:S02]  /*e7f0*/  ISETP.GE.AND P1, PT, R8, UR6, PT ;  /* 0x0000000608007c0c */ /* 0x000fe4000bf26270 */
[----:B------:R-:W-:Y:S01]  /*e800*/  LOP3.LUT R5, R4, 0x40, RZ, 0xc0, !PT ;  /* 0x0000004004057812 */ /* 0x000fe200078ec0ff */
[----:B------:R-:W-:Y:S01]  /*e810*/  IMAD R3, R0, 0x10, R3 ;  /* 0x0000001000037824 */ /* 0x000fe200078e0203 */
[----:B------:R-:W-:Y:S02]  /*e820*/  LOP3.LUT R29, R4, 0x200, RZ, 0xc0, !PT ;  /* 0x00000200041d7812 */ /* 0x000fe400078ec0ff */
[----:B------:R-:W-:Y:S01]  /*e830*/  SEL R36, R36, 0xffffffe0, !P0 ;  /* 0xffffffe024247807 */ /* 0x000fe20004000000 */
[----:B------:R-:W-:Y:S01]  /*e840*/  IMAD R6, R0, 0x400, R5 ;  /* 0x0000040000067824 */ /* 0x000fe200078e0205 */
[----:B------:R-:W-:Y:S01]  /*e850*/  @P3 LOP3.LUT R16, R16, 0x1, RZ, 0xfc, !PT ;  /* 0x0000000110103812 */ /* 0x000fe200078efcff */
[----:B------:R-:W-:Y:S01]  /*e860*/  IMAD.SHL.U32 R5, R10, 0x8, RZ ;  /* 0x000000080a057824 */ /* 0x000fe200078e00ff */
[----:B------:R-:W-:-:S02]  /*e870*/  LOP3.LUT R3, R3, 0x70, R2, 0x78, !PT ;  /* 0x0000007003037812 */ /* 0x000fc400078e7802 */
[----:B------:R-:W-:Y:S02]  /*e880*/  LOP3.LUT R16, R16, 0xffffff7f, RZ, 0xc0, !PT ;  /* 0xffffff7f10107812 */ /* 0x000fe400078ec0ff */
[----:B------:R-:W-:Y:S01]  /*e890*/  LOP3.LUT R22, R3, 0xc00, R22, 0xf8, !PT ;  /* 0x00000c0003167812 */ /* 0x000fe200078ef816 */
[----:B------:R-:W-:Y:S01]  /*e8a0*/  IMAD.U32 R3, RZ, RZ, UR5 ;  /* 0x00000005ff037e24 */ /* 0x000fe2000f8e00ff */
[----:B------:R-:W-:Y:S01]  /*e8b0*/  @P2 LOP3.LUT R16, R16, 0x80, RZ, 0xfc, !PT ;  /* 0x0000008010102812 */ /* 0x000fe200078efcff */
[----:B------:R-:W-:Y:S01]  /*e8c0*/  USHF.R.S32.HI UR5, URZ, 0x1f, UR4 ;  /* 0x0000001f3f057899 */ /* 0x000fe20008011404 */
[----:B------:R-:W-:Y:S01]  /*e8d0*/  ISETP.GE.AND P2, PT, R30, UR43, PT ;  /* 0x0000002b1e007c0c */ /* 0x000fe2000bf46270 */
[----:B------:R-:W-:Y:S01]  /*e8e0*/  VIADD R34, R22, 0x40 ;  /* 0x0000004016227836 */ /* 0x000fe20000000000 */
[----:B------:R-:W-:Y:S01]  /*e8f0*/  LOP3.LUT R16, R16, 0xffffffdf, RZ, 0xc0, !PT ;  /* 0xffffffdf10107812 */ /* 0x000fe200078ec0ff */
[----:B------:R0:W-:Y:S01]  /*e900*/  STL [R1], R3 ;  /* 0x0000000301007387 */ /* 0x0001e20000100800 */
[----:B------:R-:W-:Y:S01]  /*e910*/  LOP3.LUT R0, R4, 0x180, RZ, 0xc0, !PT ;  /* 0x0000018004007812 */ /* 0x000fe200078ec0ff */
[----:B------:R-:W-:Y:S01]  /*e920*/  @P0 VIADD R34, R22, 0xffffffc0 ;  /* 0xffffffc016220836 */ /* 0x000fe20000000000 */
[----:B------:R-:W-:Y:S01]  /*e930*/  @P1 LOP3.LUT R16, R16, 0x20, RZ, 0xfc, !PT ;  /* 0x0000002010101812 */ /* 0x000fe200078efcff */
[----:B------:R1:W-:Y:S01]  /*e940*/  STL [R1+0x4], RZ ;  /* 0x000004ff01007387 */ /* 0x0003e20000100800 */
[----:B------:R-:W-:Y:S01]  /*e950*/  ISETP.GE.AND P1, PT, R30, UR43, PT ;  /* 0x0000002b1e007c0c */ /* 0x000fe2000bf26270 */
[----:B------:R-:W-:Y:S01]  /*e960*/  ULEA.HI UR5, UR5, UR4, URZ, 0x6 ;  /* 0x0000000405057291 */ /* 0x000fe2000f8f303f */
[----:B------:R-:W-:-:S02]  /*e970*/  LOP3.LUT R16, R16, 0xfffffffd, RZ, 0xc0, !PT ;  /* 0xfffffffd10107812 */ /* 0x000fc400078ec0ff */
[----:B------:R-:W-:Y:S01]  /*e980*/  LOP3.LUT R0, R0, 0x10, R10, 0xf8, !PT ;  /* 0x0000001000007812 */ /* 0x000fe200078ef80a */
[----:B------:R-:W-:Y:S01]  /*e990*/  USHF.R.S32.HI UR39, URZ, 0x6, UR5 ;  /* 0x000000063f277899 */ /* 0x000fe20008011405 */
[----:B------:R-:W-:Y:S02]  /*e9a0*/  @P2 LOP3.LUT R16, R16, 0x2, RZ, 0xfc, !PT ;  /* 0x0000000210102812 */ /* 0x000fe400078efcff */
[----:B------:R-:W-:Y:S02]  /*e9b0*/  LOP3.LUT R0, R0, 0x30, R5, 0x78, !PT ;  /* 0x0000003000007812 */ /* 0x000fe400078e7805 */
[----:B------:R-:W-:Y:S02]  /*e9c0*/  ISETP.GE.AND P0, PT, R30, UR6, PT ;  /* 0x000000061e007c0c */ /* 0x000fe4000bf06270 */
[----:B------:R-:W-:Y:S02]  /*e9d0*/  LOP3.LUT R16, R16, 0xfffffeff, RZ, 0xc0, !PT ;  /* 0xfffffeff10107812 */ /* 0x000fe400078ec0ff */
[----:B------:R-:W-:-:S02]  /*e9e0*/  IADD3 R29, R0, R6, R29 ;  /* 0x00000006001d7210 */ /* 0x000fc40007ffe01d */
[----:B------:R-:W-:Y:S02]  /*e9f0*/  MOV R0, 0x400 ;  /* 0x0000040000007802 */ /* 0x000fe40000000f00 */
[----:B------:R-:W-:Y:S02]  /*ea00*/  @P1 LOP3.LUT R16, R16, 0x100, RZ, 0xfc, !PT ;  /* 0x0000010010101812 */ /* 0x000fe400078efcff */
[----:B------:R-:W-:Y:S02]  /*ea10*/  LEA R17, R33, R0, 0x18 ;  /* 0x0000000021117211 */ /* 0x000fe400078ec0ff */
[--C-:B------:R-:W-:Y:S02]  /*ea20*/  LOP3.LUT R35, R7, 0x400, R2.reuse, 0xf8, !PT ;  /* 0x0000040007237812 */ /* 0x100fe400078ef802 */
[----:B0-----:R-:W-:Y:S02]  /*ea30*/  SHF.R.U32.HI R3, RZ, 0x3, R9 ;  /* 0x00000003ff037819 */ /* 0x001fe40000011609 */
[----:B------:R-:W-:Y:S01]  /*ea40*/  LOP3.LUT R16, R16, 0xffffffbf, RZ, 0xc0, !PT ;  /* 0xffffffbf10107812 */ /* 0x000fe200078ec0ff */
[----:B------:R-:W-:Y:S01]  /*ea50*/  IMAD.IADD R37, R17, 0x1, R35 ;  /* 0x0000000111257824 */ /* 0x000fe200078e0223 */
[----:B------:R-:W-:-:S02]  /*ea60*/  LOP3.LUT R0, R3, 0x70, R2, 0xf8, !PT ;  /* 0x0000007003007812 */ /* 0x000fc400078ef802 */
[----:B-1----:R-:W-:-:S07]  /*ea70*/  @P0 LOP3.LUT R16, R16, 0x40, RZ, 0xfc, !PT ;  /* 0x0000004010100812 */ /* 0x002fce00078efcff */
.L_x_1306:
[----:B------:R-:W2:Y:S01]  /*ea80*/  LDL R0, [R1] ;  /* 0x0000000001007983 */ /* 0x000ea20000100800 */
[----:B------:R-:W-:Y:S02]  /*ea90*/  ULDC UR7, c[0x0][0xc60] ;  /* 0x0003180000077ab9 */ /* 0x000fe40000000800 */
[----:B------:R-:W-:-:S11]  /*eaa0*/  UISETP.NE.AND UP0, UPT, UR7, 0x1, UPT ;  /* 0x000000010700788c */ /* 0x000fd6000bf05270 */
[----:B------:R-:W-:Y:S01]  /*eab0*/  @UP0 ULDC UR4, c[0x0][0xc64] ;  /* 0x0003190000040ab9 */ /* 0x000fe20000000800 */
[----:B------:R-:W-:Y:S01]  /*eac0*/  @UP0 ULDC UR8, c[0x0][0xc68] ;  /* 0x00031a0000080ab9 */ /* 0x000fe20000000800 */
[C---:B--2---:R-:W-:Y:S02]  /*ead0*/  R2UR UR38, R0.reuse ;  /* 0x00000000002672ca */ /* 0x044fe400000e0000 */
[----:B------:R-:W-:-:S11]  /*eae0*/  R2UR UR6, R0 ;  /* 0x00000000000672ca */ /* 0x000fd600000e0000 */
[----:B------:R-:W-:-:S04]  /*eaf0*/  UIMAD.WIDE.U32 UR4, UR38, UR4, URZ ;  /* 0x00000004260472a5 */ /* 0x000fc8000f8e003f */
[----:B------:R-:W-:-:S03]  /*eb00*/  @UP0 USHF.R.U32.HI UR38, URZ, UR8, UR5 ;  /* 0x000000083f260299 */ /* 0x000fc60008011605 */
[----:B------:R-:W-:Y:S02]  /*eb10*/  ULDC UR4, c[0x0][0xc78] ;  /* 0x00031e0000047ab9 */ /* 0x000fe40000000800 */
[----:B------:R-:W-:Y:S02]  /*eb20*/  UISETP.GE.AND UP0, UPT, UR38, UR4, UPT ;  /* 0x000000042600728c */ /* 0x000fe4000bf06270 */
[----:B------:R-:W-:-:S04]  /*eb30*/  UIADD3 UR4, -UR38, URZ, URZ ;  /* 0x0000003f26047290 */ /* 0x000fc8000fffe13f */
[----:B------:R-:W-:Y:S01]  /*eb40*/  PLOP3.LUT P0, PT, PT, PT, UP0, 0x40, 0x0 ;  /* 0x000000000000781c */ /* 0x000fe20003f0e808 */
[----:B------:R-:W-:-:S12]  /*eb50*/  UIMAD UR7, UR7, UR4, UR6 ;  /* 0x00000004070772a4 */ /* 0x000fd8000f8e0206 */
[----:B01----:R-:W-:Y:S05]  /*eb60*/  @P0 BRA `(.L_x_1236) ;  /* 0x0000000000200947 */ /* 0x003fea0003800000 */
        /* <DEDUP_REMOVED lines=8> */
.L_x_1236:
[----:B------:R-:W-:Y:S01]  /*ebf0*/  ULDC UR8, c[0x0][0xc54] ;  /* 0x0003150000087ab9 */ /* 0x000fe20000000800 */
[----:B------:R-:W-:Y:S01]  /*ec00*/  UMOV UR6, UR7 ;  /* 0x0000000700067c82 */ /* 0x000fe20008000000 */
[----:B------:R-:W-:-:S11]  /*ec10*/  UISETP.NE.AND UP0, UPT, UR8, 0x1, UPT ;  /* 0x000000010800788c */ /* 0x000fd6000bf05270 */
[----:B------:R-:W-:Y:S02]  /*ec20*/  @UP0 ULDC.64 UR10, c[0x0][0xc58] ;  /* 0x00031600000a0ab9 */ /* 0x000fe40000000a00 */
[----:B------:R-:W-:-:S04]  /*ec30*/  UIMAD.WIDE.U32 UR4, UR7, UR10, URZ ;  /* 0x0000000a070472a5 */ /* 0x000fc8000f8e003f */
[----:B------:R-:W-:-:S04]  /*ec40*/  @UP0 USHF.R.U32.HI UR6, URZ, UR11, UR5 ;  /* 0x0000000b3f060299 */ /* 0x000fc80008011605 */
[----:B------:R-:W-:-:S12]  /*ec50*/  UIMAD UR4, UR6, UR8, URZ ;  /* 0x00000008060472a4 */ /* 0x000fd8000f8e023f */
.L_x_1237:
[----:B------:R-:W-:Y:S01]  /*ec60*/  ULDC UR5, c[0x0][0xc48] ;  /* 0x0003120000057ab9 */ /* 0x000fe20000000800 */
[----:B------:R-:W-:Y:S01]  /*ec70*/  ULDC.64 UR8, c[0x0][0xa28] ;  /* 0x00028a0000087ab9 */ /* 0x000fe20000000a00 */
[----:B------:R-:W-:Y:S01]  /*ec80*/  UISETP.NE.AND UP1, UPT, UR5, 0x1, UPT ;  /* 0x000000010500788c */ /* 0x000fe2000bf25270 */
[----:B------:R-:W-:Y:S01]  /*ec90*/  IMAD.MOV.U32 R32, RZ, RZ, RZ ;  /* 0x000000ffff207224 */ /* 0x000fe200078e00ff */
[----:B------:R-:W-:Y:S02]  /*eca0*/  UIADD3 UR4, UR7, -UR4, URZ ;  /* 0x8000000407047290 */ /* 0x000fe4000fffe03f */
[----:B------:R-:W-:Y:S01]  /*ecb0*/  UISETP.NE.U32.AND UP0, UPT, UR8, URZ, UPT ;  /* 0x0000003f0800728c */ /* 0x000fe2000bf05070 */
[----:B------:R-:W-:Y:S02]  /*ecc0*/  ULDC UR5, c[0x0][0xc54] ;  /* 0x0003150000057ab9 */ /* 0x000fe40000000800 */
[----:B------:R-:W-:Y:S02]  /*ecd0*/  UIMAD UR38, UR38, UR5, UR4 ;  /* 0x00000005262672a4 */ /* 0x000fe4000f8e0204 */
[----:B------:R-:W-:-:S02]  /*ece0*/  UISETP.NE.AND.EX UP0, UPT, UR9, URZ, UPT, UP0 ;  /* 0x0000003f0900728c */ /* 0x000fc4000bf05300 */
[----:B------:R-:W-:Y:S01]  /*ecf0*/  @UP1 ULDC UR4, c[0x0][0xc4c] ;  /* 0x0003130000041ab9 */ /* 0x000fe20000000800 */
[----:B------:R-:W-:Y:S01]  /*ed00*/  @UP1 ULDC UR7, c[0x0][0xc50] ;  /* 0x0003140000071ab9 */ /* 0x000fe20000000800 */
[----:B------:R-:W-:Y:S02]  /*ed10*/  UIMAD.WIDE.U32 UR4, UR38, UR4, URZ ;  /* 0x00000004260472a5 */ /* 0x000fe4000f8e003f */
[----:B------:R-:W-:Y:S01]  /*ed20*/  UMOV UR37, UR38 ;  /* 0x0000002600257c82 */ /* 0x000fe20008000000 */
[----:B------:R-:W-:Y:S01]  /*ed30*/  ULOP3.LUT UR6, UR6, 0x1ffffff, URZ, 0x3c, !UPT ;  /* 0x01ffffff06067892 */ /* 0x000fe2000f8e3c3f */
[----:B------:R-:W-:Y:S01]  /*ed40*/  PLOP3.LUT P0, PT, PT, PT, UP0, 0x80, 0x0 ;  /* 0x000000000000781c */ /* 0x000fe20003f0f008 */
[----:B------:R-:W-:-:S03]  /*ed50*/  @UP1 USHF.R.U32.HI UR37, URZ, UR7, UR5 ;  /* 0x000000073f251299 */ /* 0x000fc60008011605 */
[----:B------:R-:W-:Y:S02]  /*ed60*/  @UP0 ULDC.64 UR4, c[0x0][0xa28] ;  /* 0x00028a0000040ab9 */ /* 0x000fe40000000a00 */
[----:B------:R-:W-:-:S06]  /*ed70*/  @UP0 UIMAD.WIDE UR4, UR37, 0x4, UR4 ;  /* 0x00000004250408a5 */ /* 0x000fcc000f8e0204 */
[----:B------:R-:W-:Y:S01]  /*ed80*/  IMAD.U32 R3, RZ, RZ, UR5 ;  /* 0x00000005ff037e24 */ /* 0x000fe2000f8e00ff */
[----:B------:R-:W-:Y:S01]  /*ed90*/  ULDC UR5, c[0x0][0x448] ;  /* 0x0001120000057ab9 */ /* 0x000fe20000000800 */
[----:B------:R-:W-:Y:S01]  /*eda0*/  IMAD.U32 R2, RZ, RZ, UR4 ;  /* 0x00000004ff027e24 */ /* 0x000fe2000f8e00ff */
[----:B------:R-:W-:Y:S01]  /*edb0*/  ULDC UR4, c[0x0][0xc3c] ;  /* 0x00030f0000047ab9 */ /* 0x000fe20000000800 */
[----:B------:R-:W-:Y:S02]  /*edc0*/  UISETP.NE.AND UP2, UPT, UR5, 0x1, UPT ;  /* 0x000000010500788c */ /* 0x000fe4000bf45270 */
[----:B------:R-:W-:Y:S01]  /*edd0*/  UIADD3 UR6, UR6, UR4, URZ ;  /* 0x0000000406067290 */ /* 0x000fe2000fffe03f */
[----:B------:R0:W5:Y:S01]  /*ede0*/  @P0 LDG.E R32, desc[UR52][R2.64] ;  /* 0x0000003402200981 */ /* 0x000162000c1e1900 */
[----:B------:R-:W-:Y:S02]  /*edf0*/  UP2UR UR50, UPR, URZ, 0x4 ;  /* 0x000000043f327883 */ /* 0x000fe40008000000 */
[----:B------:R-:W-:-:S04]  /*ee00*/  USHF.L.U32 UR43, UR6, 0x7, URZ ;  /* 0x00000007062b7899 */ /* 0x000fc8000800063f */
[----:B------:R-:W-:Y:S01]  /*ee10*/  UIADD3 UR6, UR43, 0x7f, URZ ;  /* 0x0000007f2b067890 */ /* 0x000fe2000fffe03f */
[----:B------:R-:W-:Y:S01]  /*ee20*/  @UP2 ULDC UR4, c[0x0][0x44c] ;  /* 0x0001130000042ab9 */ /* 0x000fe20000000800 */
[----:B------:R-:W-:Y:S02]  /*ee30*/  @UP2 ULDC UR7, c[0x0][0x450] ;  /* 0x0001140000072ab9 */ /* 0x000fe40000000800 */
[----:B------:R-:W-:-:S04]  /*ee40*/  UIMAD.WIDE.U32 UR4, UR6, UR4, URZ ;  /* 0x00000004060472a5 */ /* 0x000fc8000f8e003f */
[----:B------:R-:W-:-:S03]  /*ee50*/  @UP2 USHF.R.U32.HI UR6, URZ, UR7, UR5 ;  /* 0x000000073f062299 */ /* 0x000fc60008011605 */
[----:B------:R-:W-:Y:S01]  /*ee60*/  ULDC.64 UR4, c[0x0][0x9e0] ;  /* 0x0002780000047ab9 */ /* 0x000fe20000000a00 */
[----:B------:R-:W-:Y:S02]  /*ee70*/  UIADD3 UR6, UR47, UR6, URZ ;  /* 0x000000062f067290 */ /* 0x000fe4000fffe03f */
[----:B------:R-:W-:Y:S02]  /*ee80*/  UISETP.GE.AND UP0, UPT, UR5, 0x1, UPT ;  /* 0x000000010500788c */ /* 0x000fe4000bf06270 */
[----:B------:R-:W-:-:S04]  /*ee90*/  UIADD3 UR4, UR6, UR4, URZ ;  /* 0x0000000406047290 */ /* 0x000fc8000fffe03f */
[----:B------:R-:W-:-:S13]  /*eea0*/  PLOP3.LUT P0, PT, PT, PT, UP0, 0x40, 0x0 ;  /* 0x000000000000781c */ /* 0x000fda0003f0e808 */
[----:B0-----:R-:W-:Y:S05]  /*eeb0*/  @P0 BRA `(.L_x_1238) ;  /* 0x0000000000440947 */ /* 0x001fea0003800000 */
        /* <DEDUP_REMOVED lines=10> */
.L_x_1239:
[----:B------:R-:W-:-:S11]  /*ef60*/  UISETP.NE.AND UP1, UPT, UR5, 0x1, UPT ;  /* 0x000000010500788c */ /* 0x000fd6000bf25270 */
[----:B------:R-:W-:Y:S02]  /*ef70*/  @UP1 ULDC.64 UR10, c[0x0][0x9e8] ;  /* 0x00027a00000a1ab9 */ /* 0x000fe40000000a00 */
[----:B------:R-:W-:-:S04]  /*ef80*/  UIMAD.WIDE.U32 UR6, UR8, UR10, URZ ;  /* 0x0000000a080672a5 */ /* 0x000fc8000f8e003f */
[----:B------:R-:W-:-:S12]  /*ef90*/  @UP1 USHF.R.U32.HI UR8, URZ, UR11, UR7 ;  /* 0x0000000b3f081299 */ /* 0x000fd80008011607 */
.L_x_1240:
[----:B------:R-:W-:-:S04]  /*efa0*/  UIMAD UR8, UR8, UR5, UR5 ;  /* 0x00000005080872a4 */ /* 0x000fc8000f8e0205 */
[----:B------:R-:W-:-:S04]  /*efb0*/  UISETP.LT.AND UP1, UPT, UR4, UR8, UPT ;  /* 0x000000080400728c */ /* 0x000fc8000bf21270 */
[----:B------:R-:W-:-:S12]  /*efc0*/  USEL UR4, UR4, UR8, UP1 ;  /* 0x0000000804047287 */ /* 0x000fd80008800000 */
.L_x_1238:
[----:B------:R-:W-:Y:S01]  /*efd0*/  UISETP.NE.AND UP1, UPT, UR50, URZ, UPT ;  /* 0x0000003f3200728c */ /* 0x000fe2000bf25270 */
[----:B------:R-:W-:Y:S01]  /*efe0*/  PLOP3.LUT P0, PT, PT, PT, UP0, 0x40, 0x0 ;  /* 0x000000000000781c */ /* 0x000fe20003f0e808 */
[----:B------:R-:W-:-:S04]  /*eff0*/  UIADD3 UR4, UR4, 0x3f, URZ ;  /* 0x0000003f04047890 */ /* 0x000fc8000fffe03f */
[----:B------:R-:W-:-:S04]  /*f000*/  USHF.R.S32.HI UR8, URZ, 0x1f, UR4 ;  /* 0x0000001f3f087899 */ /* 0x000fc80008011404 */
[----:B------:R-:W-:Y:S01]  /*f010*/  ULEA.HI UR8, UR8, UR4, URZ, 0x6 ;  /* 0x0000000408087291 */ /* 0x000fe2000f8f303f */
[----:B------:R-:W-:Y:S01]  /*f020*/  @UP1 ULDC UR6, c[0x0][0x44c] ;  /* 0x0001130000061ab9 */ /* 0x000fe20000000800 */
[----:B------:R-:W-:Y:S01]  /*f030*/  @UP1 ULDC UR9, c[0x0][0x450] ;  /* 0x0001140000091ab9 */ /* 0x000fe20000000800 */
[----:B------:R-:W-:Y:S02]  /*f040*/  UIMAD.WIDE.U32 UR6, UR43, UR6, URZ ;  /* 0x000000062b0672a5 */ /* 0x000fe4000f8e003f */
[----:B------:R-:W-:Y:S01]  /*f050*/  UMOV UR4, UR43 ;  /* 0x0000002b00047c82 */ /* 0x000fe20008000000 */
[----:B------:R-:W-:Y:S02]  /*f060*/  USHF.R.S32.HI UR8, URZ, 0x6, UR8 ;  /* 0x000000063f087899 */ /* 0x000fe40008011408 */
[----:B------:R-:W-:Y:S02]  /*f070*/  @UP1 USHF.R.U32.HI UR4, URZ, UR9, UR7 ;  /* 0x000000093f041299 */ /* 0x000fe40008011607 */
[----:B------:R-:W-:-:S02]  /*f080*/  UISETP.LT.AND UP1, UPT, UR39, UR8, UPT ;  /* 0x000000082700728c */ /* 0x000fc4000bf21270 */
[----:B------:R-:W-:Y:S01]  /*f090*/  UIADD3 UR4, UR40, UR4, URZ ;  /* 0x0000000428047290 */ /* 0x000fe2000fffe03f */
[----:B------:R-:W-:Y:S01]  /*f0a0*/  ULDC UR6, c[0x0][0x9dc] ;  /* 0x0002770000067ab9 */ /* 0x000fe20000000800 */
[----:B------:R-:W-:Y:S02]  /*f0b0*/  USEL UR44, UR39, UR8, UP1 ;  /* 0x00000008272c7287 */ /* 0x000fe40008800000 */
[----:B------:R-:W-:Y:S01]  /*f0c0*/  UIADD3 UR8, UR4, -UR6, URZ ;  /* 0x8000000604087290 */ /* 0x000fe2000fffe03f */
[----:B------:R-:W-:Y:S11]  /*f0d0*/  @P0 BRA `(.L_x_1241) ;  /* 0x0000000000440947 */ /* 0x000ff60003800000 */
        /* <DEDUP_REMOVED lines=10> */
.L_x_1242:
[----:B------:R-:W-:-:S11]  /*f180*/  UISETP.NE.AND UP0, UPT, UR5, 0x1, UPT ;  /* 0x000000010500788c */ /* 0x000fd6000bf05270 */
[----:B------:R-:W-:Y:S02]  /*f190*/  @UP0 ULDC.64 UR10, c[0x0][0x9e8] ;  /* 0x00027a00000a0ab9 */ /* 0x000fe40000000a00 */
[----:B------:R-:W-:-:S04]  /*f1a0*/  UIMAD.WIDE.U32 UR6, UR4, UR10, URZ ;  /* 0x0000000a040672a5 */ /* 0x000fc8000f8e003f */
[----:B------:R-:W-:-:S12]  /*f1b0*/  @UP0 USHF.R.U32.HI UR4, URZ, UR11, UR7 ;  /* 0x0000000b3f040299 */ /* 0x000fd80008011607 */
.L_x_1243:
[----:B------:R-:W-:-:S04]  /*f1c0*/  UIMAD UR4, UR4, UR5, URZ ;  /* 0x00000005040472a4 */ /* 0x000fc8000f8e023f */
[----:B------:R-:W-:-:S04]  /*f1d0*/  UISETP.LT.AND UP0, UPT, UR8, UR4, UPT ;  /* 0x000000040800728c */ /* 0x000fc8000bf01270 */
[----:B------:R-:W-:-:S12]  /*f1e0*/  USEL UR8, UR8, UR4, !UP0 ;  /* 0x0000000408087287 */ /* 0x000fd8000c000000 */
.L_x_1241:
[----:B------:R-:W-:Y:S01]  /*f1f0*/  USHF.R.S32.HI UR4, URZ, 0x1f, UR8 ;  /* 0x0000001f3f047899 */ /* 0x000fe20008011408 */
[----:B------:R-:W-:Y:S03]  /*f200*/  BSSY B7, `(.L_x_1244) ;  /* 0x00003a4000077945 */ /* 0x000fe60003800000 */
[----:B------:R-:W-:-:S04]  /*f210*/  ULEA.HI UR4, UR4, UR8, URZ, 0x6 ;  /* 0x0000000804047291 */ /* 0x000fc8000f8f303f */
[----:B------:R-:W-:-:S04]  /*f220*/  USHF.R.S32.HI UR4, URZ, 0x6, UR4 ;  /* 0x000000063f047899 */ /* 0x000fc80008011404 */
[----:B------:R-:W-:-:S04]  /*f230*/  UISETP.LT.AND UP0, UPT, URZ, UR4, UPT ;  /* 0x000000043f00728c */ /* 0x000fc8000bf01270 */
[----:B------:R-:W-:-:S04]  /*f240*/  USEL UR45, URZ, UR4, !UP0 ;  /* 0x000000043f2d7287 */ /* 0x000fc8000c000000 */
[----:B------:R-:W-:-:S06]  /*f250*/  UISETP.GT.AND UP0, UPT, UR44, UR45, UPT ;  /* 0x0000002d2c00728c */ /* 0x000fcc000bf04270 */
[----:B------:R-:W-:-:S13]  /*f260*/  PLOP3.LUT P0, PT, PT, PT, UP0, 0x80, 0x0 ;  /* 0x000000000000781c */ /* 0x000fda0003f0f008 */
[----:B------:R-:W-:Y:S05]  /*f270*/  @P0 BRA `(.L_x_1245) ;  /* 0x0000000000480947 */ /* 0x000fea0003800000 */
[----:B------:R-:W0:Y:S02]  /*f280*/  S2R R0, SR_TID.X ;  /* 0x0000000000007919 */ /* 0x000e240000002100 */
[----:B0-----:R-:W-:-:S04]  /*f290*/  LOP3.LUT R0, R0, 0x7f, RZ, 0xc0, !PT ;  /* 0x0000007f00007812 */ /* 0x001fc800078ec0ff */
[----:B------:R-:W-:-:S13]  /*f2a0*/  ISETP.NE.AND P0, PT, R0, RZ, PT ;  /* 0x000000ff0000720c */ /* 0x000fda0003f05270 */
[----:B------:R-:W-:Y:S05]  /*f2b0*/  @P0 BRA `(.L_x_1246) ;  /* 0x0000003800600947 */ /* 0x000fea0003800000 */
[----:B------:R-:W0:Y:S01]  /*f2c0*/  S2R R7, SR_LANEID ;  /* 0x0000000000077919 */ /* 0x000e220000000000 */
[----:B------:R-:W-:Y:S01]  /*f2d0*/  VOTEU.ANY UR4, UPT, PT ;  /* 0x0000000000047886 */ /* 0x000fe200038e0100 */
[----:B------:R-:W1:Y:S01]  /*f2e0*/  LDC.64 R2, c[0x0][0xc80] ;  /* 0x00032000ff027b82 */ /* 0x000e620000000a00 */
[----:B------:R-:W0:Y:S08]  /*f2f0*/  FLO.U32 R0, UR4 ;  /* 0x0000000400007d00 */ /* 0x000e3000080e0000 */
[----:B------:R-:W1:Y:S01]  /*f300*/  POPC R5, UR4 ;  /* 0x0000000400057d09 */ /* 0x000e620008000000 */
[----:B0-----:R-:W-:-:S13]  /*f310*/  ISETP.EQ.U32.AND P1, PT, R0, R7, PT ;  /* 0x000000070000720c */ /* 0x001fda0003f22070 */
[----:B-1----:R-:W2:Y:S01]  /*f320*/  @P1 ATOMG.E.ADD.STRONG.GPU PT, R3, desc[UR52][R2.64], R5 ;  /* 0x00000005020319a8 */ /* 0x002ea200081ee1f4 */
[----:B------:R-:W0:Y:S02]  /*f330*/  S2R R4, SR_LTMASK ;  /* 0x0000000000047919 */ /* 0x000e240000003900 */
[----:B0-----:R-:W-:-:S04]  /*f340*/  LOP3.LUT R4, R4, UR4, RZ, 0xc0, !PT ;  /* 0x0000000404047c12 */ /* 0x001fc8000f8ec0ff */
[----:B------:R-:W0:Y:S01]  /*f350*/  POPC R7, R4 ;  /* 0x0000000400077309 */ /* 0x000e220000000000 */
[----:B--2---:R-:W0:Y:S02]  /*f360*/  SHFL.IDX PT, R0, R3, R0, 0x1f ;  /* 0x00001f0003007589 */ /* 0x004e2400000e0000 */
[----:B0-----:R-:W-:-:S05]  /*f370*/  IADD3 R0, R0, UR46, R7 ;  /* 0x0000002e00007c10 */ /* 0x001fca000fffe007 */
[----:B------:R2:W-:Y:S01]  /*f380*/  STL [R1], R0 ;  /* 0x0000000001007387 */ /* 0x0005e20000100800 */
[----:B------:R-:W-:Y:S05]  /*f390*/  BRA `(.L_x_1246) ;  /* 0x0000003800287947 */ /* 0x000fea0003800000 */
.L_x_1245:
        /* <DEDUP_REMOVED lines=20> */
.L_x_1248:
[----:B------:R-:W-:Y:S05]  /*f4e0*/  BSYNC B6 ;  /* 0x0000000000067941 */ /* 0x000fea0003800000 */
.L_x_1247:
        /* <DEDUP_REMOVED lines=22> */
.L_x_1250:
[----:B------:R-:W-:Y:S05]  /*f650*/  BSYNC B6 ;  /* 0x0000000000067941 */ /* 0x000fea0003800000 */
.L_x_1249:
        /* <DEDUP_REMOVED lines=20> */
.L_x_1252:
[----:B------:R-:W-:Y:S05]  /*f7a0*/  BSYNC B6 ;  /* 0x0000000000067941 */ /* 0x000fea0003800000 */
.L_x_1251:
        /* <DEDUP_REMOVED lines=19> */
.L_x_1254:
[----:B------:R-:W-:Y:S05]  /*f8e0*/  BSYNC B6 ;  /* 0x0000000000067941 */ /* 0x000fea0003800000 */
.L_x_1253:
[----:B------:R-:W-:Y:S01]  /*f8f0*/  ULDC.64 UR4, c[0x0][0x9f8] ;  /* 0x00027e0000047ab9 */ /* 0x000fe20000000a00 */
[----:B------:R-:W-:Y:S01]  /*f900*/  IMAD.U32 R24, RZ, RZ, UR37 ;  /* 0x00000025ff187e24 */ /* 0x000fe2000f8e00ff */
[----:B------:R-:W-:Y:S01]  /*f910*/  UISETP.NE.U32.AND UP0, UPT, UR4, URZ, UPT ;  /* 0x0000003f0400728c */ /* 0x000fe2000bf05070 */
[----:B------:R-:W0:Y:S03]  /*f920*/  LDC R20, c[0x0][0x430] ;  /* 0x00010c00ff147b82 */ /* 0x000e260000000800 */
[----:B------:R-:W-:-:S06]  /*f930*/  UISETP.NE.AND.EX UP0, UPT, UR5, URZ, UPT, UP0 ;  /* 0x0000003f0500728c */ /* 0x000fcc000bf05300 */
[----:B------:R-:W-:-:S05]  /*f940*/  PLOP3.LUT P0, PT, PT, PT, UP0, 0x80, 0x0 ;  /* 0x000000000000781c */ /* 0x000fca0003f0f008 */
[----:B------:R-:W-:Y:S02]  /*f950*/  @UP0 ULDC.64 UR4, c[0x0][0x9f8] ;  /* 0x00027e0000040ab9 */ /* 0x000fe40000000a00 */
[----:B------:R-:W-:-:S06]  /*f960*/  @UP0 UIMAD.WIDE UR4, UR37, 0x4, UR4 ;  /* 0x00000004250408a5 */ /* 0x000fcc000f8e0204 */
[----:B------:R-:W-:Y:S01]  /*f970*/  IMAD.U32 R2, RZ, RZ, UR4 ;  /* 0x00000004ff027e24 */ /* 0x000fe2000f8e00ff */
[----:B------:R-:W-:Y:S01]  /*f980*/  ULDC UR4, c[0x0][0xc48] ;  /* 0x0003120000047ab9 */ /* 0x000fe20000000800 */
[----:B------:R-:W-:-:S05]  /*f990*/  IMAD.U32 R3, RZ, RZ, UR5 ;  /* 0x00000005ff037e24 */ /* 0x000fca000f8e00ff */
[----:B------:R1:W5:Y:S01]  /*f9a0*/  @P0 LDG.E R24, desc[UR52][R2.64] ;  /* 0x0000003402180981 */ /* 0x000362000c1e1900 */
[----:B------:R-:W-:Y:S01]  /*f9b0*/  IMAD.U32 R10, RZ, RZ, UR44 ;  /* 0x0000002cff0a7e24 */ /* 0x000fe2000f8e00ff */
[----:B------:R-:W-:Y:S01]  /*f9c0*/  UMOV UR5, 0xffffffff ;  /* 0xffffffff00057882 */ /* 0x000fe20000000000 */
[----:B------:R-:W-:-:S03]  /*f9d0*/  IMAD.U32 R18, RZ, RZ, UR4 ;  /* 0x00000004ff127e24 */ /* 0x000fc6000f8e00ff */
[----:B------:R-:W-:Y:S01]  /*f9e0*/  LEA R10, R10, 0xffffffc0, 0x6 ;  /* 0xffffffc00a0a7811 */ /* 0x000fe200078e30ff */
[----:B------:R-:W-:Y:S06]  /*f9f0*/  BRA.DIV UR5, `(.L_x_1255) ;  /* 0x0000003a05d47947 */ /* 0x000fec000b800000 */
.L_x_1326:
[----:B------:R-:W2:Y:S01]  /*fa00*/  S2R R0, SR_TID.X ;  /* 0x0000000000007919 */ /* 0x000ea20000002100 */
[----:B0-----:R-:W-:Y:S02]  /*fa10*/  ISETP.NE.AND P1, PT, R20, 0x1, PT ;  /* 0x000000011400780c */ /* 0x001fe40003f25270 */
[----:B-----5:R-:W-:Y:S01]  /*fa20*/  SHF.R.S32.HI R31, RZ, 0x1f, R24 ;  /* 0x0000001fff1f7819 */ /* 0x020fe20000011418 */
[----:B-1----:R-:W0:Y:S01]  /*fa30*/  S2R R2, SR_TID.X ;  /* 0x0000000000027919 */ /* 0x002e220000002100 */
[----:B------:R-:W-:-:S09]  /*fa40*/  LOP3.LUT R16, R16, 0xffffffef, RZ, 0xc0, !PT ;  /* 0xffffffef10107812 */ /* 0x000fd200078ec0ff */
[----:B------:R-:W1:Y:S01]  /*fa50*/  @P1 LDC R5, c[0x0][0x434] ;  /* 0x00010d00ff051b82 */ /* 0x000e620000000800 */
[----:B------:R-:W-:-:S07]  /*fa60*/  @P1 LOP3.LUT R16, R16, 0x10, RZ, 0xfc, !PT ;  /* 0x0000001010101812 */ /* 0x000fce00078efcff */
[----:B------:R-:W3:Y:S01]  /*fa70*/  @P1 LDC R7, c[0x0][0x438] ;  /* 0x00010e00ff071b82 */ /* 0x000ee20000000800 */
[----:B--2---:R-:W-:Y:S01]  /*fa80*/  LOP3.LUT R0, R0, 0x7f, RZ, 0xc0, !PT ;  /* 0x0000007f00007812 */ /* 0x004fe200078ec0ff */
[----:B0-----:R-:W-:-:S03]  /*fa90*/  IMAD.SHL.U32 R11, R2, 0x10, RZ ;  /* 0x00000010020b7824 */ /* 0x001fc600078e00ff */
[----:B------:R-:W-:-:S04]  /*faa0*/  SHF.R.U32.HI R0, RZ, 0x3, R0 ;  /* 0x00000003ff007819 */ /* 0x000fc80000011600 */
[----:B------:R-:W-:-:S05]  /*fab0*/  LOP3.LUT R11, R0, 0x70, R11, 0xf8, !PT ;  /* 0x00000070000b7812 */ /* 0x000fca00078ef80b */
[----:B------:R-:W-:-:S04]  /*fac0*/  IMAD.IADD R3, R11, 0x1, R10 ;  /* 0x000000010b037824 */ /* 0x000fc800078e020a */
[C---:B------:R-:W-:Y:S01]  /*fad0*/  IMAD.IADD R0, R3.reuse, 0x1, R32 ;  /* 0x0000000103007824 */ /* 0x040fe200078e0220 */
[----:B------:R-:W-:-:S03]  /*fae0*/  ISETP.GE.AND P0, PT, R3, UR42, PT ;  /* 0x0000002a03007c0c */ /* 0x000fc6000bf06270 */
[----:B-1----:R-:W-:Y:S01]  /*faf0*/  @P1 IMAD.HI.U32 R4, R0, R5, RZ ;  /* 0x0000000500041227 */ /* 0x002fe200078e00ff */
[----:B------:R-:W-:-:S03]  /*fb00*/  ISETP.GT.U32.OR P0, PT, R11, 0x3f, P0 ;  /* 0x0000003f0b00780c */ /* 0x000fc60000704470 */
[----:B------:R-:W-:Y:S01]  /*fb10*/  IMAD.MOV.U32 R8, RZ, RZ, R0 ;  /* 0x000000ffff087224 */ /* 0x000fe200078e0000 */
[----:B---3--:R-:W-:-:S09]  /*fb20*/  @P1 SHF.R.U32.HI R8, RZ, R7, R4 ;  /* 0x00000007ff081219 */ /* 0x008fd20000011604 */
[----:B------:R-:W0:Y:S01]  /*fb30*/  @!P0 LDC.64 R2, c[0x0][0x428] ;  /* 0x00010a00ff028b82 */ /* 0x000e220000000a00 */
[----:B------:R-:W-:-:S07]  /*fb40*/  @!P0 SHF.R.S32.HI R7, RZ, 0x1f, R8 ;  /* 0x0000001fff078819 */ /* 0x000fce0000011408 */
[----:B------:R-:W1:Y:S01]  /*fb50*/  @!P0 LDC.64 R4, c[0x0][0x418] ;  /* 0x00010600ff048b82 */ /* 0x000e620000000a00 */
[----:B0-----:R-:W-:-:S04]  /*fb60*/  @!P0 IMAD R6, R31, R2, RZ ;  /* 0x000000021f068224 */ /* 0x001fc800078e02ff */
[----:B------:R-:W-:Y:S02]  /*fb70*/  @!P0 IMAD R9, R24, R3, R6 ;  /* 0x0000000318098224 */ /* 0x000fe400078e0206 */
[----:B------:R-:W-:-:S04]  /*fb80*/  @!P0 IMAD.MOV.U32 R6, RZ, RZ, R8 ;  /* 0x000000ffff068224 */ /* 0x000fc800078e0008 */
[----:B------:R-:W-:-:S04]  /*fb90*/  @!P0 IMAD.WIDE.U32 R2, R24, R2, R6 ;  /* 0x0000000218028225 */ /* 0x000fc800078e0006 */
        /* <DEDUP_REMOVED lines=8> */
[----:B------:R-:W-:Y:S02]  /*fc20*/  ISETP.GT.U32.AND P0, PT, R11, 0x3f, PT ;  /* 0x0000003f0b00780c */ /* 0x000fe40003f04070 */
[----:B------:R-:W-:Y:S01]  /*fc30*/  LOP3.LUT R16, R16, 0xfffffff7, RZ, 0xc0, !PT ;  /* 0xfffffff710107812 */ /* 0x000fe200078ec0ff */
[----:B0-----:R-:W-:-:S06]  /*fc40*/  IMAD R6, R20, R3, R0 ;  /* 0x0000000314067224 */ /* 0x001fcc00078e0200 */
[----:B------:R-:W-:Y:S01]  /*fc50*/  @P2 LOP3.LUT R16, R16, 0x8, RZ, 0xfc, !PT ;  /* 0x0000000810102812 */ /* 0x000fe200078efcff */
[----:B------:R-:W-:-:S03]  /*fc60*/  IMAD R3, RZ, RZ, -UR37 ;  /* 0x80000025ff037e24 */ /* 0x000fc6000f8e02ff */
[----:B------:R-:W-:Y:S01]  /*fc70*/  LOP3.LUT R16, R16, 0xfffffffb, RZ, 0xc0, !PT ;  /* 0xfffffffb10107812 */ /* 0x000fe200078ec0ff */
[----:B------:R-:W-:-:S03]  /*fc80*/  IMAD R18, R18, R3, UR38 ;  /* 0x0000002612127e24 */ /* 0x000fc6000f8e0203 */
[----:B------:R-:W-:Y:S02]  /*fc90*/  @P0 LOP3.LUT R16, R16, 0x4, RZ, 0xfc, !PT ;  /* 0x0000000410100812 */ /* 0x000fe400078efcff */
[----:B------:R-:W-:Y:S01]  /*fca0*/  SHF.R.S32.HI R26, RZ, 0x1f, R18 ;  /* 0x0000001fff1a7819 */ /* 0x000fe20000011412 */
[----:B------:R-:W-:Y:S06]  /*fcb0*/  @!P2 BRA `(.L_x_1256) ;  /* 0x000000000004a947 */ /* 0x000fec0003800000 */
[----:B------:R-:W-:Y:S01]  /*fcc0*/  BPT.TRAP 0x1 ;  /* 0x000000040000795c */ /* 0x000fe20000300000 */
.L_x_1256:
[----:B------:R-:W-:Y:S01]  /*fcd0*/  IMAD R0, R19, 0x8, R17 ;  /* 0x0000000813007824 */ /* 0x000fe200078e0211 */
[----:B------:R-:W-:Y:S01]  /*fce0*/  SHF.L.U32 R25, R23, 0x1f, RZ ;  /* 0x0000001f17197819 */ /* 0x000fe200000006ff */
[----:B------:R-:W-:Y:S01]  /*fcf0*/  BSSY B0, `(.L_x_1257) ;  /* 0x0000004000007945 */ /* 0x000fe20003800000 */
[----:B------:R-:W-:Y:S02]  /*fd00*/  SHF.R.S32.HI R20, RZ, 0x1f, R6 ;  /* 0x0000001fff147819 */ /* 0x000fe40000011406 */
[----:B------:R-:W0:Y:S02]  /*fd10*/  SYNCS.PHASECHK.TRANS64.TRYWAIT P0, [R0+URZ+0x28480], R25 ;  /* 0x02848019000075a7 */ /* 0x000e24000800017f */
[----:B0-----:R-:W-:Y:S05]  /*fd20*/  @!P0 BRA `(.L_x_1258) ;  /* 0x0000003800348947 */ /* 0x001fea0003800000 */
.L_x_1327:
[----:B------:R-:W-:Y:S05]  /*fd30*/  BSYNC B0 ;  /* 0x0000000000007941 */ /* 0x000fea0003800000 */
.L_x_1257:
[----:B------:R-:W1:Y:S01]  /*fd40*/  S2R R8, SR_TID.X ;  /* 0x0000000000087919 */ /* 0x000e620000002100 */
[----:B------:R-:W-:Y:S01]  /*fd50*/  ULDC.64 UR4, c[0x0][0x328] ;  /* 0x0000ca0000047ab9 */ /* 0x000fe20000000a00 */
[----:B-----5:R-:W-:Y:S01]  /*fd60*/  SHF.R.S32.HI R21, RZ, 0x1f, R5 ;  /* 0x0000001fff157819 */ /* 0x020fe20000011405 */
[----:B------:R-:W-:Y:S01]  /*fd70*/  IMAD R3, R20, UR4, RZ ;  /* 0x0000000414037c24 */ /* 0x000fe2000f8e02ff */
[----:B------:R-:W-:Y:S01]  /*fd80*/  ULDC.64 UR6, c[0x0][0x318] ;  /* 0x0000c60000067ab9 */ /* 0x000fe20000000a00 */
[----:B------:R-:W-:Y:S02]  /*fd90*/  LOP3.LUT P2, RZ, R16, 0x80, RZ, 0xc0, !PT ;  /* 0x0000008010ff7812 */ /* 0x000fe4000784c0ff */
        /* <DEDUP_REMOVED lines=14> */
[----:B------:R-:W-:Y:S02]  /*fe80*/  IMAD R4, R19, 0x4000, R35 ;  /* 0x0000400013047824 */ /* 0x000fe400078e0223 */
[----:B------:R-:W-:Y:S02]  /*fe90*/  SHF.R.U32.HI R11, RZ, 0x3, R8 ;  /* 0x00000003ff0b7819 */ /* 0x000fe40000011608 */
[----:B------:R-:W-:-:S04]  /*fea0*/  IADD3 R8, P0, R2, UR6, RZ ;  /* 0x0000000602087c10 */ /* 0x000fc8000ff1e0ff */
[----:B------:R-:W-:Y:S02]  /*feb0*/  IADD3.X R9, R3, UR7, R7, P0, !PT ;  /* 0x0000000703097c10 */ /* 0x000fe400087fe407 */
[----:B------:R-:W-:-:S04]  /*fec0*/  IADD3 R7, -R11, UR42, -R10 ;  /* 0x0000002a0b077c10 */ /* 0x000fc8000fffe90a */
[----:B------:R-:W-:Y:S01]  /*fed0*/  ISETP.GE.AND P4, PT, R7, 0x1, PT ;  /* 0x000000010700780c */ /* 0x000fe20003f86270 */
[----:B------:R-:W-:-:S12]  /*fee0*/  BRA.DIV UR4, `(.L_x_1259) ;  /* 0x0000003604d87947 */ /* 0x000fd8000b800000 */
[----:B------:R-:W1:Y:S01]  /*fef0*/  SHFL.IDX PT, R2, R8, RZ, 0x181f ;  /* 0x00181fff08027589 */ /* 0x000e6200000e0000 */
[----:B------:R-:W-:Y:S01]  /*ff00*/  LOP3.LUT P6, RZ, R16, 0x100, RZ, 0xc0, !PT ;  /* 0x0000010010ff7812 */ /* 0x000fe200078cc0ff */
[----:B------:R-:W-:Y:S01]  /*ff10*/  IMAD.IADD R4, R17, 0x1, R4 ;  /* 0x0000000111047824 */ /* 0x000fe200078e0204 */
[C---:B------:R-:W-:Y:S01]  /*ff20*/  ISETP.GE.AND P3, PT, R7.reuse, 0x11, PT ;  /* 0x000000110700780c */ /* 0x040fe20003f66270 */
[----:B------:R-:W2:Y:S01]  /*ff30*/  SHFL.IDX PT, R3, R9, RZ, 0x181f ;  /* 0x00181fff09037589 */ /* 0x000ea200000e0000 */
[C---:B------:R-:W-:Y:S02]  /*ff40*/  ISETP.GE.AND P1, PT, R7.reuse, 0x21, PT ;  /* 0x000000210700780c */ /* 0x040fe40003f26270 */
[----:B------:R-:W-:Y:S01]  /*ff50*/  ISETP.GE.AND P5, PT, R7, 0x31, PT ;  /* 0x000000310700780c */ /* 0x000fe20003fa6270 */
[----:B------:R-:W-:Y:S01]  /*ff60*/  SHFL.IDX PT, R14, R8, 0x3, 0x181f ;  /* 0x00781f00080e7f89 */ /* 0x000fe200000e0000 */
[----:B-1----:R-:W-:-:S05]  /*ff70*/  IADD3 R2, P0, R30, R2, RZ ;  /* 0x000000021e027210 */ /* 0x002fca0007f1e0ff */
[----:B--2---:R-:W-:Y:S01]  /*ff80*/  IMAD.X R3, RZ, RZ, R3, P0 ;  /* 0x000000ffff037224 */ /* 0x004fe200000e0603 */
[----:B------:R-:W-:-:S13]  /*ff90*/  ISETP.LT.OR P0, PT, R7, 0x1, P6 ;  /* 0x000000010700780c */ /* 0x000fda0003701670 */
[----:B------:R-:W-:Y:S01]  /*ffa0*/  LDGSTS.E.BYPASS.LTC128B.128 [R4+0x10000], desc[UR52][R2.64], !P0 ;  /* 0x1000000002047fae */ /* 0x000fe2000c101d74 */
[----:B------:R-:W-:-:S13]  /*ffb0*/  ISETP.LT.OR P0, PT, R7, 0x1, P2 ;  /* 0x000000010700780c */ /* 0x000fda0001701670 */
[----:B------:R1:W-:Y:S04]  /*ffc0*/  LDGSTS.E.BYPASS.LTC128B.128 [R4+0x12000], desc[UR52][R2.64+0x80], !P0 ;  /* 0x1200008002047fae */ /* 0x0003e8000c101d74 */
[----:B-1----:R-:W1:Y:S04]  /*ffd0*/  SHFL.IDX PT, R2, R8, 0x1, 0x181f ;  /* 0x00381f0008027f89 */ /* 0x002e6800000e0000 */
[----:B------:R-:W2:Y:S01]  /*ffe0*/  SHFL.IDX PT, R3, R9, 0x1, 0x181f ;  /* 0x00381f0009037f89 */ /* 0x000ea200000e0000 */
[----:B-1----:R-:W-:-:S05]  /*fff0*/  IADD3 R2, P0, R30, R2, RZ ;  /* 0x000000021e027210 */ /* 0x002fca0007f1e0ff */
[----:B--2---:R-:W-:Y:S01]  /*10000*/  IMAD.X R3, RZ, RZ, R3, P0 ;  /* 0x000000ffff037224 */ /* 0x004fe200000e0603 */
[----:B------:R-:W-:-:S13]  /*10010*/  ISETP.LT.OR P0, PT, R7, 0x11, P6 ;  /* 0x000000110700780c */ /* 0x000fda0003701670 */
[----:B------:R-:W-:Y:S01]  /*10020*/  LDGSTS.E.BYPASS.LTC128B.128 [R4+0x10800], desc[UR52][R2.64], !P0 ;  /* 0x1080000002047fae */ /* 0x000fe2000c101d74 */
[----:B------:R-:W-:-:S13]  /*10030*/  ISETP.LT.OR P0, PT, R7, 0x11, P2 ;  /* 0x000000110700780c */ /* 0x000fda0001701670 */
[----:B------:R1:W-:Y:S04]  /*10040*/  LDGSTS.E.BYPASS.LTC128B.128 [R4+0x12800], desc[UR52][R2.64+0x80], !P0 ;  /* 0x1280008002047fae */ /* 0x0003e8000c101d74 */
[----:B-1----:R-:W1:Y:S04]  /*10050*/  SHFL.IDX PT, R2, R8, 0x2, 0x181f ;  /* 0x00581f0008027f89 */ /* 0x002e6800000e0000 */
[----:B------:R-:W2:Y:S04]  /*10060*/  SHFL.IDX PT, R3, R9, 0x2, 0x181f ;  /* 0x00581f0009037f89 */ /* 0x000ea800000e0000 */
[----:B------:R-:W3:Y:S01]  /*10070*/  SHFL.IDX PT, R9, R9, 0x3, 0x181f ;  /* 0x00781f0009097f89 */ /* 0x000ee200000e0000 */
[----:B-1----:R-:W-:-:S05]  /*10080*/  IADD3 R2, P0, R30, R2, RZ ;  /* 0x000000021e027210 */ /* 0x002fca0007f1e0ff */
[----:B--2---:R-:W-:Y:S01]  /*10090*/  IMAD.X R3, RZ, RZ, R3, P0 ;  /* 0x000000ffff037224 */ /* 0x004fe200000e0603 */
[----:B------:R-:W-:-:S13]  /*100a0*/  ISETP.LT.OR P0, PT, R7, 0x21, P6 ;  /* 0x000000210700780c */ /* 0x000fda0003701670 */
[----:B------:R1:W-:Y:S01]  /*100b0*/  LDGSTS.E.BYPASS.LTC128B.128 [R4+0x11000], desc[UR52][R2.64], !P0 ;  /* 0x1100000002047fae */ /* 0x0003e2000c101d74 */
[----:B------:R-:W-:-:S13]  /*100c0*/  ISETP.LT.OR P0, PT, R7, 0x21, P2 ;  /* 0x000000210700780c */ /* 0x000fda0001701670 */
[----:B---3--:R1:W-:Y:S02]  /*100d0*/  LDGSTS.E.BYPASS.LTC128B.128 [R4+0x13000], desc[UR52][R2.64+0x80], !P0 ;  /* 0x1300008002047fae */ /* 0x0083e4000c101d74 */
.L_x_1337:
[----:B01----:R-:W-:Y:S02]  /*100e0*/  IADD3 R2, P0, R30, R14, RZ ;  /* 0x0000000e1e027210 */ /* 0x003fe40007f1e0ff */
[----:B------:R-:W-:-:S03]  /*100f0*/  LOP3.LUT P6, RZ, R16, 0x100, RZ, 0xc0, !PT ;  /* 0x0000010010ff7812 */ /* 0x000fc600078cc0ff */
[----:B------:R-:W-:Y:S01]  /*10100*/  IMAD.X R3, RZ, RZ, R9, P0 ;  /* 0x000000ffff037224 */ /* 0x000fe200000e0609 */
[----:B------:R-:W-:-:S13]  /*10110*/  ISETP.LT.OR P0, PT, R7, 0x31, P6 ;  /* 0x000000310700780c */ /* 0x000fda0003701670 */
[----:B------:R-:W-:Y:S01]  /*10120*/  @!PT LDS RZ, [RZ] ;  /* 0x00000000fffff984 */ /* 0x000fe20000000800 */
[----:B------:R-:W-:Y:S01]  /*10130*/  @!PT LDS RZ, [RZ] ;  /* 0x00000000fffff984 */ /* 0x000fe20000000800 */
[----:B------:R-:W-:Y:S01]  /*10140*/  @!PT LDS RZ, [RZ] ;  /* 0x00000000fffff984 */ /* 0x000fe20000000800 */
[----:B------:R0:W-:Y:S01]  /*10150*/  LDGSTS.E.BYPASS.LTC128B.128 [R4+0x11800], desc[UR52][R2.64], !P0 ;  /* 0x1180000002047fae */ /* 0x0001e2000c101d74 */
[----:B------:R-:W-:-:S13]  /*10160*/  ISETP.LT.OR P0, PT, R7, 0x31, P2 ;  /* 0x000000310700780c */ /* 0x000fda0001701670 */
[----:B------:R0:W-:Y:S01]  /*10170*/  LDGSTS.E.BYPASS.LTC128B.128 [R4+0x13800], desc[UR52][R2.64+0x80], !P0 ;  /* 0x1380008002047fae */ /* 0x0001e2000c101d74 */
[----:B------:R-:W-:Y:S01]  /*10180*/  PLOP3.LUT P0, PT, PT, PT, PT, 0x80, 0x0 ;  /* 0x000000000000781c */ /* 0x000fe20003f0f070 */
[----:B------:R-:W-:-:S12]  /*10190*/  NOP ;  /* 0x0000000000007918 */ /* 0x000fd80000000000 */
.L_x_1260:
        /* <DEDUP_REMOVED lines=11> */
.L_x_1261:
[----:B------:R0:W-:Y:S01]  /*10250*/  SYNCS.ARRIVE.TRANS64.A1T0 RZ, [R0+URZ+0x28470], RZ ;  /* 0x028470ff00ff79a7 */ /* 0x0001e2000810003f */
[----:B------:R-:W-:Y:S05]  /*10260*/  @!P6 BRA `(.L_x_1262) ;  /* 0x000000000004e947 */ /* 0x000fea0003800000 */
[----:B------:R-:W-:Y:S01]  /*10270*/  BPT.TRAP 0x1 ;  /* 0x000000040000795c */ /* 0x000fe20000300000 */
.L_x_1262:
[----:B------:R-:W1:Y:S01]  /*10280*/  SYNCS.PHASECHK.TRANS64.TRYWAIT P0, [R0+URZ+0x28440], R25 ;  /* 0x02844019000075a7 */ /* 0x000e62000800017f */
[----:B------:R-:W-:Y:S04]  /*10290*/  BSSY B0, `(.L_x_1263) ;  /* 0x0000002000007945 */ /* 0x000fe80003800000 */
[----:B-1----:R-:W-:Y:S05]  /*102a0*/  @!P0 BRA `(.L_x_1264) ;  /* 0x0000003800408947 */ /* 0x002fea0003800000 */
.L_x_1338:
[----:B------:R-:W-:Y:S05]  /*102b0*/  BSYNC B0 ;  /* 0x0000000000007941 */ /* 0x000fea0003800000 */
.L_x_1263:
[----:B------:R-:W-:Y:S01]  /*102c0*/  ULDC.64 UR4, c[0x0][0x300] ;  /* 0x0000c00000047ab9 */ /* 0x000fe20000000a00 */
[----:B------:R-:W-:Y:S01]  /*102d0*/  ULDC.64 UR6, c[0x0][0x2e8] ;  /* 0x0000ba0000067ab9 */ /* 0x000fe20000000a00 */
[----:B------:R-:W-:Y:S01]  /*102e0*/  IMAD R3, R20, UR4, RZ ;  /* 0x0000000414037c24 */ /* 0x000fe2000f8e02ff */
[----:B------:R-:W-:-:S03]  /*102f0*/  LOP3.LUT P2, RZ, R16, 0x1, RZ, 0xc0, !PT ;  /* 0x0000000110ff7812 */ /* 0x000fc6000784c0ff */
        /* <DEDUP_REMOVED lines=12> */
[----:B------:R-:W-:-:S02]  /*103c0*/  UMOV UR4, 0xffffffff ;  /* 0xffffffff00047882 */ /* 0x000fc40000000000 */
[----:B------:R-:W-:-:S04]  /*103d0*/  IADD3 R5, P0, R2, UR6, RZ ;  /* 0x0000000602057c10 */ /* 0x000fc8000ff1e0ff */
[----:B------:R-:W-:Y:S01]  /*103e0*/  IADD3.X R6, R3, UR7, R7, P0, !PT ;  /* 0x0000000703067c10 */ /* 0x000fe200087fe407 */
[----:B------:R-:W-:Y:S08]  /*103f0*/  BRA.DIV UR4, `(.L_x_1265) ;  /* 0x0000003a04007947 */ /* 0x000ff0000b800000 */
[----:B------:R-:W2:Y:S01]  /*10400*/  SHFL.IDX PT, R14, R5, RZ, 0x181f ;  /* 0x00181fff050e7589 */ /* 0x000ea200000e0000 */
[----:B------:R-:W-:-:S03]  /*10410*/  LOP3.LUT P6, RZ, R16, 0x2, RZ, 0xc0, !PT ;  /* 0x0000000210ff7812 */ /* 0x000fc600078cc0ff */
[----:B------:R-:W3:Y:S04]  /*10420*/  SHFL.IDX PT, R2, R6, RZ, 0x181f ;  /* 0x00181fff06027589 */ /* 0x000ee800000e0000 */
[----:B------:R-:W-:Y:S01]  /*10430*/  SHFL.IDX PT, R7, R6, 0x1, 0x181f ;  /* 0x00381f0006077f89 */ /* 0x000fe200000e0000 */
[----:B--2---:R-:W-:-:S05]  /*10440*/  @P4 IADD3 R14, P0, R30, R14, RZ ;  /* 0x0000000e1e0e4210 */ /* 0x004fca0007f1e0ff */
[----:B---3--:R-:W-:Y:S02]  /*10450*/  @P4 IMAD.X R3, RZ, RZ, R2, P0 ;  /* 0x000000ffff034224 */ /* 0x008fe400000e0602 */
[----:B------:R-:W-:Y:S02]  /*10460*/  @P4 IMAD.MOV.U32 R2, RZ, RZ, R14 ;  /* 0x000000ffff024224 */ /* 0x000fe400078e000e */
[----:B------:R-:W2:Y:S04]  /*10470*/  SHFL.IDX PT, R14, R5, 0x1, 0x181f ;  /* 0x00381f00050e7f89 */ /* 0x000ea800000e0000 */
[----:B------:R-:W-:Y:S04]  /*10480*/  @P4 LDGSTS.E.BYPASS.LTC128B.128 [R4+0x20000], desc[UR52][R2.64], !P6 ;  /* 0x2000000002044fae */ /* 0x000fe8000f101d74 */
[----:B------:R3:W-:Y:S01]  /*10490*/  @P4 LDGSTS.E.BYPASS.LTC128B.128 [R4+0x22000], desc[UR52][R2.64+0x80], !P2 ;  /* 0x2200008002044fae */ /* 0x0007e2000d101d74 */
[----:B--2---:R-:W-:-:S05]  /*104a0*/  @P3 IADD3 R14, P0, R30, R14, RZ ;  /* 0x0000000e1e0e3210 */ /* 0x004fca0007f1e0ff */
[----:B------:R-:W-:Y:S02]  /*104b0*/  @P3 IMAD.X R7, RZ, RZ, R7, P0 ;  /* 0x000000ffff073224 */ /* 0x000fe400000e0607 */
[----:B---3--:R-:W-:Y:S02]  /*104c0*/  @P3 IMAD.MOV.U32 R2, RZ, RZ, R14 ;  /* 0x000000ffff023224 */ /* 0x008fe400078e000e */
[----:B------:R-:W2:Y:S01]  /*104d0*/  SHFL.IDX PT, R14, R5, 0x2, 0x181f ;  /* 0x00581f00050e7f89 */ /* 0x000ea200000e0000 */
[----:B------:R-:W-:-:S03]  /*104e0*/  @P3 IMAD.MOV.U32 R3, RZ, RZ, R7 ;  /* 0x000000ffff033224 */ /* 0x000fc600078e0007 */
[----:B------:R-:W3:Y:S04]  /*104f0*/  SHFL.IDX PT, R7, R6, 0x2, 0x181f ;  /* 0x00581f0006077f89 */ /* 0x000ee800000e0000 */
[----:B------:R-:W-:Y:S04]  /*10500*/  @P3 LDGSTS.E.BYPASS.LTC128B.128 [R4+0x20800], desc[UR52][R2.64], !P6 ;  /* 0x2080000002043fae */ /* 0x000fe8000f101d74 */
[----:B------:R4:W-:Y:S01]  /*10510*/  @P3 LDGSTS.E.BYPASS.LTC128B.128 [R4+0x22800], desc[UR52][R2.64+0x80], !P2 ;  /* 0x2280008002043fae */ /* 0x0009e2000d101d74 */
[----:B--2---:R-:W-:-:S05]  /*10520*/  @P1 IADD3 R14, P0, R30, R14, RZ ;  /* 0x0000000e1e0e1210 */ /* 0x004fca0007f1e0ff */
[----:B---3--:R-:W-:Y:S02]  /*10530*/  @P1 IMAD.X R7, RZ, RZ, R7, P0 ;  /* 0x000000ffff071224 */ /* 0x008fe400000e0607 */
[----:B----4-:R-:W-:Y:S02]  /*10540*/  @P1 IMAD.MOV.U32 R2, RZ, RZ, R14 ;  /* 0x000000ffff021224 */ /* 0x010fe400078e000e */
[----:B------:R-:W-:Y:S01]  /*10550*/  @P1 IMAD.MOV.U32 R3, RZ, RZ, R7 ;  /* 0x000000ffff031224 */ /* 0x000fe200078e0007 */
[----:B------:R2:W3:Y:S04]  /*10560*/  SHFL.IDX PT, R14, R5, 0x3, 0x181f ;  /* 0x00781f00050e7f89 */ /* 0x0004e800000e0000 */
[----:B------:R2:W-:Y:S04]  /*10570*/  @P1 LDGSTS.E.BYPASS.LTC128B.128 [R4+0x21000], desc[UR52][R2.64], !P6 ;  /* 0x2100000002041fae */ /* 0x0005e8000f101d74 */
[----:B------:R2:W-:Y:S04]  /*10580*/  @P1 LDGSTS.E.BYPASS.LTC128B.128 [R4+0x23000], desc[UR52][R2.64+0x80], !P2 ;  /* 0x2300008002041fae */ /* 0x0005e8000d101d74 */
[----:B------:R2:W4:Y:S02]  /*10590*/  SHFL.IDX PT, R7, R6, 0x3, 0x181f ;  /* 0x00781f0006077f89 */ /* 0x00052400000e0000 */
.L_x_1348:
[----:B------:R-:W-:Y:S02]  /*105a0*/  LOP3.LUT P1, RZ, R16, 0x2, RZ, 0xc0, !PT ;  /* 0x0000000210ff7812 */ /* 0x000fe4000782c0ff */
[----:B--23--:R-:W-:-:S05]  /*105b0*/  @P5 IADD3 R2, P0, R30, R14, RZ ;  /* 0x0000000e1e025210 */ /* 0x00cfca0007f1e0ff */
[----:B----4-:R-:W-:Y:S01]  /*105c0*/  @P5 IMAD.X R3, RZ, RZ, R7, P0 ;  /* 0x000000ffff035224 */ /* 0x010fe200000e0607 */
[----:B------:R-:W-:-:S05]  /*105d0*/  PLOP3.LUT P0, PT, PT, PT, PT, 0x80, 0x0 ;  /* 0x000000000000781c */ /* 0x000fca0003f0f070 */
[----:B------:R-:W-:Y:S01]  /*105e0*/  @!PT LDS RZ, [RZ] ;  /* 0x00000000fffff984 */ /* 0x000fe20000000800 */
[----:B------:R-:W-:Y:S01]  /*105f0*/  @!PT LDS RZ, [RZ] ;  /* 0x00000000fffff984 */ /* 0x000fe20000000800 */
[----:B------:R-:W-:Y:S01]  /*10600*/  @!PT LDS RZ, [RZ] ;  /* 0x00000000fffff984 */ /* 0x000fe20000000800 */
[----:B------:R2:W-:Y:S04]  /*10610*/  @P5 LDGSTS.E.BYPASS.LTC128B.128 [R4+0x21800], desc[UR52][R2.64], !P1 ;  /* 0x2180000002045fae */ /* 0x0005e8000c901d74 */
[----:B------:R2:W-:Y:S01]  /*10620*/  @P5 LDGSTS.E.BYPASS.LTC128B.128 [R4+0x23800], desc[UR52][R2.64+0x80], !P2 ;  /* 0x2380008002045fae */ /* 0x0005e2000d101d74 */
[----:B------:R-:W-:-:S03]  /*10630*/  NOP ;  /* 0x0000000000007918 */ /* 0x000fc60000000000 */
.L_x_1266:
        /* <DEDUP_REMOVED lines=11> */
.L_x_1267:
[----:B------:R2:W-:Y:S02]  /*106f0*/  SYNCS.ARRIVE.TRANS64.A1T0 RZ, [R0+URZ+0x28430], RZ ;  /* 0x028430ff00ff79a7 */ /* 0x0005e4000810003f */
[----:B------:R-:W-:Y:S05]  /*10700*/  WARPSYNC.ALL ;  /* 0x0000000000007948 */ /* 0x000fea0003800000 */
[----:B------:R-:W-:Y:S01]  /*10710*/  BSSY B6, `(.L_x_1268) ;  /* 0x0000015000067945 */ /* 0x000fe20003800000 */
[----:B012---:R-:W-:Y:S01]  /*10720*/  VIADD R0, R17, 0x18000 ;  /* 0x0001800011007836 */ /* 0x007fe20000000000 */
[----:B------:R-:W-:Y:S04]  /*10730*/  BAR.SYNC.DEFER_BLOCKING 0x8, 0x180 ;  /* 0x0206000000007b1d */ /* 0x000fe80000010000 */
        /* <DEDUP_REMOVED lines=18> */
.L_x_1269:
[----:B------:R-:W-:Y:S05]  /*10860*/  BSYNC B6 ;  /* 0x0000000000067941 */ /* 0x000fea0003800000 */
.L_x_1268:
[----:B------:R-:W0:Y:S01]  /*10870*/  S2R R2, SR_TID.X ;  /* 0x0000000000027919 */ /* 0x000e220000002100 */
[----:B------:R-:W-:Y:S01]  /*10880*/  UISETP.NE.AND UP0, UPT, UR50, URZ, UPT ;  /* 0x0000003f3200728c */ /* 0x000fe2000bf05270 */
[----:B------:R-:W-:Y:S01]  /*10890*/  R2UR UR6, R26 ;  /* 0x000000001a0672ca */ /* 0x000fe200000e0000 */
[----:B------:R-:W-:Y:S01]  /*108a0*/  ULDC.64 UR8, c[0x0][0x2d8] ;  /* 0x0000b60000087ab9 */ /* 0x000fe20000000a00 */
[----:B------:R-:W-:Y:S02]  /*108b0*/  R2UR UR7, R18 ;  /* 0x00000000120772ca */ /* 0x000fe400000e0000 */
[C---:B------:R-:W-:Y:S02]  /*108c0*/  LOP3.LUT P4, RZ, R16.reuse, 0x40, RZ, 0xc0, !PT ;  /* 0x0000004010ff7812 */ /* 0x040fe4000788c0ff */
[----:B------:R-:W-:Y:S02]  /*108d0*/  PLOP3.LUT P0, PT, PT, PT, UP0, 0x80, 0x0 ;  /* 0x000000000000781c */ /* 0x000fe40003f0f008 */
[----:B------:R-:W-:-:S02]  /*108e0*/  LOP3.LUT P5, RZ, R16, 0x20, RZ, 0xc0, !PT ;  /* 0x0000002010ff7812 */ /* 0x000fc400078ac0ff */
[----:B------:R-:W-:-:S03]  /*108f0*/  @UP0 ULDC UR4, c[0x0][0x44c] ;  /* 0x0001130000040ab9 */ /* 0x000fc60000000800 */
[----:B------:R-:W-:-:S04]  /*10900*/  UIMAD UR6, UR6, UR8, URZ ;  /* 0x00000008060672a4 */ /* 0x000fc8000f8e023f */
[----:B------:R-:W-:Y:S02]  /*10910*/  UIMAD UR7, UR7, UR9, UR6 ;  /* 0x00000009070772a4 */ /* 0x000fe4000f8e0206 */
[----:B------:R-:W-:Y:S01]  /*10920*/  USHF.R.S32.HI UR6, URZ, 0x1f, UR37 ;  /* 0x0000001f3f067899 */ /* 0x000fe20008011425 */
[C---:B0-----:R-:W-:Y:S01]  /*10930*/  LOP3.LUT R20, R2.reuse, 0x7f, RZ, 0xc0, !PT ;  /* 0x0000007f02147812 */ /* 0x041fe200078ec0ff */
[----:B------:R-:W-:-:S03]  /*10940*/  IMAD.SHL.U32 R2, R2, 0x10, RZ ;  /* 0x0000001002027824 */ /* 0x000fc600078e00ff */
[----:B------:R-:W-:-:S04]  /*10950*/  SHF.R.U32.HI R20, RZ, 0x3, R20 ;  /* 0x00000003ff147819 */ /* 0x000fc80000011614 */
[----:B------:R-:W-:Y:S02]  /*10960*/  LOP3.LUT R2, R20, 0x70, R2, 0xf8, !PT ;  /* 0x0000007014027812 */ /* 0x000fe400078ef802 */
[----:B------:R-:W0:Y:S03]  /*10970*/  S2R R20, SR_TID.X ;  /* 0x0000000000147919 */ /* 0x000e260000002100 */
[----:B------:R-:W-:-:S04]  /*10980*/  VIADD R4, R2, UR43 ;  /* 0x0000002b02047c36 */ /* 0x000fc80008000000 */
[----:B------:R-:W-:Y:S01]  /*10990*/  @P0 IMAD.HI.U32 R2, R4, UR4, RZ ;  /* 0x0000000404020c27 */ /* 0x000fe2000f8e00ff */
[----:B------:R-:W-:Y:S01]  /*109a0*/  PLOP3.LUT P0, PT, PT, PT, UP0, 0x80, 0x0 ;  /* 0x000000000000781c */ /* 0x000fe20003f0f008 */
[----:B------:R-:W-:Y:S02]  /*109b0*/  @UP0 ULDC UR4, c[0x0][0x450] ;  /* 0x0001140000040ab9 */ /* 0x000fe40000000800 */
[----:B------:R-:W-:-:S10]  /*109c0*/  IMAD.MOV.U32 R0, RZ, RZ, R4 ;  /* 0x000000ffff007224 */ /* 0x000fd400078e0004 */
[----:B------:R-:W-:Y:S02]  /*109d0*/  @P0 SHF.R.U32.HI R0, RZ, UR4, R2 ;  /* 0x00000004ff000c19 */ /* 0x000fe40008011602 */
[----:B------:R-:W-:Y:S02]  /*109e0*/  R2UR UR4, R18 ;  /* 0x00000000120472ca */ /* 0x000fe400000e0000 */
[--C-:B------:R-:W-:Y:S01]  /*109f0*/  SHF.R.S32.HI R2, RZ, 0x1f, R0.reuse ;  /* 0x0000001fff027819 */ /* 0x100fe20000011400 */
[----:B------:R-:W-:Y:S01]  /*10a00*/  IMAD.MOV R5, RZ, RZ, -R0 ;  /* 0x000000ffff057224 */ /* 0x000fe200078e0a00 */
[----:B0-----:R-:W-:-:S09]  /*10a10*/  LOP3.LUT R20, R20, 0x7f, RZ, 0xc0, !PT ;  /* 0x0000007f14147812 */ /* 0x001fd200078ec0ff */
[----:B------:R-:W-:Y:S01]  /*10a20*/  UIMAD.WIDE.U32 UR4, UR4, UR8, URZ ;  /* 0x00000008040472a5 */ /* 0x000fe2000f8e003f */
[----:B------:R-:W-:Y:S02]  /*10a30*/  SHF.R.U32.HI R8, RZ, 0x3, R20 ;  /* 0x00000003ff087819 */ /* 0x000fe40000011614 */
[----:B------:R-:W-:Y:S01]  /*10a40*/  ULDC.64 UR8, c[0x0][0x2e0] ;  /* 0x0000b80000087ab9 */ /* 0x000fe20000000a00 */
[----:B------:R-:W-:Y:S02]  /*10a50*/  UIADD3 UR5, UR5, UR7, URZ ;  /* 0x0000000705057290 */ /* 0x000fe4000fffe03f */
[----:B------:R-:W-:Y:S02]  /*10a60*/  UIMAD UR6, UR6, UR8, URZ ;  /* 0x00000008060672a4 */ /* 0x000fe4000f8e023f */
[----:B------:R-:W-:Y:S02]  /*10a70*/  UIMAD.WIDE.U32 UR4, UR37, UR8, UR4 ;  /* 0x00000008250472a5 */ /* 0x000fe4000f8e0004 */
[----:B------:R-:W-:-:S03]  /*10a80*/  UIMAD UR6, UR37, UR9, UR6 ;  /* 0x00000009250672a4 */ /* 0x000fc6000f8e0206 */
[----:B------:R-:W-:Y:S01]  /*10a90*/  ULDC.64 UR8, c[0x0][0x2d0] ;  /* 0x0000b40000087ab9 */ /* 0x000fe20000000a00 */
[----:B------:R-:W-:Y:S01]  /*10aa0*/  UIADD3 UR5, UR5, UR6, URZ ;  /* 0x0000000605057290 */ /* 0x000fe2000fffe03f */
[----:B------:R-:W-:Y:S02]  /*10ab0*/  IMAD R3, R2, UR8, RZ ;  /* 0x0000000802037c24 */ /* 0x000fe4000f8e02ff */
[----:B------:R-:W-:Y:S02]  /*10ac0*/  IMAD.U32 R9, RZ, RZ, UR8 ;  /* 0x00000008ff097e24 */ /* 0x000fe4000f8e00ff */
[C---:B------:R-:W-:Y:S02]  /*10ad0*/  IMAD R7, R0.reuse, UR9, R3 ;  /* 0x0000000900077c24 */ /* 0x040fe4000f8e0203 */
[----:B------:R-:W-:Y:S01]  /*10ae0*/  IMAD.WIDE.U32 R2, R0, R9, UR4 ;  /* 0x0000000400027e25 */ /* 0x000fe2000f8e0009 */
[----:B------:R-:W-:-:S03]  /*10af0*/  ULDC UR4, c[0x0][0x448] ;  /* 0x0001120000047ab9 */ /* 0x000fc60000000800 */
[----:B------:R-:W-:Y:S01]  /*10b00*/  IMAD R5, R5, UR4, R4 ;  /* 0x0000000405057c24 */ /* 0x000fe2000f8e0204 */
[----:B------:R-:W-:Y:S01]  /*10b10*/  ULDC.64 UR4, c[0x0][0x2c8] ;  /* 0x0000b20000047ab9 */ /* 0x000fe20000000a00 */
[----:B------:R-:W-:-:S03]  /*10b20*/  IMAD.IADD R3, R3, 0x1, R7 ;  /* 0x0000000103037824 */ /* 0x000fc600078e0207 */
[----:B------:R-:W-:Y:S01]  /*10b30*/  SHF.R.S32.HI R0, RZ, 0x1f, R5 ;  /* 0x0000001fff007819 */ /* 0x000fe20000011405 */
[----:B------:R-:W-:-:S04]  /*10b40*/  IMAD.WIDE.U32 R2, R5, UR4, R2 ;  /* 0x0000000405027c25 */ /* 0x000fc8000f8e0002 */
[----:B------:R-:W-:-:S04]  /*10b50*/  IMAD R0, R0, UR4, RZ ;  /* 0x0000000400007c24 */ /* 0x000fc8000f8e02ff */
[----:B------:R-:W-:Y:S01]  /*10b60*/  IMAD R5, R5, UR5, R0 ;  /* 0x0000000505057c24 */ /* 0x000fe2000f8e0200 */
[----:B------:R-:W-:Y:S02]  /*10b70*/  ULDC.64 UR4, c[0x0][0x280] ;  /* 0x0000a00000047ab9 */ /* 0x000fe40000000a00 */
[----:B------:R-:W-:Y:S01]  /*10b80*/  IADD3 R0, P0, R2, UR4, RZ ;  /* 0x0000000402007c10 */ /* 0x000fe2000ff1e0ff */
[----:B------:R-:W-:-:S03]  /*10b90*/  UMOV UR4, 0xffffffff ;  /* 0xffffffff00047882 */ /* 0x000fc60000000000 */
[----:B------:R-:W-:Y:S01]  /*10ba0*/  IADD3.X R5, R3, UR5, R5, P0, !PT ;  /* 0x0000000503057c10 */ /* 0x000fe200087fe405 */
[----:B------:R-:W-:Y:S08]  /*10bb0*/  BRA.DIV UR4, `(.L_x_1270) ;  /* 0x00000036044c7947 */ /* 0x000ff0000b800000 */
[----:B------:R-:W0:Y:S01]  /*10bc0*/  SHFL.IDX PT, R14, R0, RZ, 0x181f ;  /* 0x00181fff000e7589 */ /* 0x000e2200000e0000 */
[----:B------:R-:W-:-:S03]  /*10bd0*/  VIADD R4, R8, UR43 ;  /* 0x0000002b08047c36 */ /* 0x000fc60008000000 */
        /* <DEDUP_REMOVED lines=69> */
.L_x_1365:
        /* <DEDUP_REMOVED lines=9> */
[----:B------:R-:W-:Y:S01]  /*110c0*/  PLOP3.LUT P0, PT, PT, PT, PT, 0x80, 0x0 ;  /* 0x000000000000781c */ /* 0x000fe20003f0f070 */
[----:B------:R-:W-:-:S12]  /*110d0*/  NOP ;  /* 0x0000000000007918 */ /* 0x000fd80000000000 */
.L_x_1271:
[----:B------:R-:W-:Y:S02]  /*110e0*/  PLOP3.LUT P1, PT, P1, P0, PT, 0xa2, 0x0 ;  /* 0x000000000000781c */ /* 0x000fe40000f21472 */
[----:B------:R-:W-:-:S08]  /*110f0*/  @P0 R2UR P1, UR4, R17 ;  /* 0x00000000110402ca */ /* 0x000fd00000020000 */
[----:B------:R-:W-:-:S05]  /*11100*/  @P0 PLOP3.LUT P0, PT, P1, PT, PT, 0x80, 0x0 ;  /* 0x000000000000081c */ /* 0x000fca0000f0f070 */
[----:B------:R-:W-:Y:S01]  /*11110*/  @!P1 SYNCS.ARRIVE.TRANS64.RED.A0T1 RZ, [UR4+0x28400], RZ ;  /* 0x028400ffffff99a7 */ /* 0x000fe20008200404 */
[----:B------:R-:W-:Y:S07]  /*11120*/  @!P1 ARRIVES.LDGSTSBAR.64.TRANSCNT [UR4+0x28400] ;  /* 0x02840000ff0099b0 */ /* 0x000fee0008000a84 */
[----:B------:R-:W-:Y:S05]  /*11130*/  @P0 BRA.U.ANY `(.L_x_1271) ;  /* 0xfffffffd00e80947 */ /* 0x000fea000393ffff */
[----:B0-----:R-:W2:Y:S02]  /*11140*/  LDL.LU R2, [R1+0x4] ;  /* 0x0000040001027983 */ /* 0x001ea40000300800 */
        /* <DEDUP_REMOVED lines=11> */
.L_x_1366:
[----:B------:R-:W-:Y:S05]  /*11200*/  BSYNC B0 ;  /* 0x0000000000007941 */ /* 0x000fea0003800000 */
.L_x_1272:
[----:B------:R-:W-:-:S04]  /*11210*/  UIADD3 UR4, UR44, -0x2, URZ ;  /* 0xfffffffe2c047890 */ /* 0x000fc8000fffe03f */
[----:B------:R-:W-:-:S06]  /*11220*/  UISETP.GE.AND UP0, UPT, UR4, UR45, UPT ;  /* 0x0000002d0400728c */ /* 0x000fcc000bf06270 */
[----:B------:R-:W-:-:S13]  /*11230*/  PLOP3.LUT P0, PT, PT, PT, UP0, 0x40, 0x0 ;  /* 0x000000000000781c */ /* 0x000fda0003f0e808 */
[----:B------:R-:W-:Y:S05]  /*11240*/  @P0 BRA `(.L_x_1274) ;  /* 0x00000010008c0947 */ /* 0x000fea0003800000 */
[----:B------:R-:W-:Y:S02]  /*11250*/  IMAD.MOV.U32 R8, RZ, RZ, R23 ;  /* 0x000000ffff087224 */ /* 0x000fe400078e0017 */
[----:B------:R-:W-:Y:S02]  /*11260*/  IMAD.MOV.U32 R5, RZ, RZ, R19 ;  /* 0x000000ffff057224 */ /* 0x000fe400078e0013 */
[----:B------:R-:W-:-:S07]  /*11270*/  IMAD.U32 R21, RZ, RZ, UR4 ;  /* 0x00000004ff157e24 */ /* 0x000fce000f8e00ff */
.L_x_1294:
[----:B01----:R-:W0:Y:S01]  /*11280*/  S2R R0, SR_TID.X ;  /* 0x0000000000007919 */ /* 0x003e220000002100 */
[----:B------:R-:W-:Y:S01]  /*11290*/  VIADD R19, R5, 0x1 ;  /* 0x0000000105137836 */ /* 0x000fe20000000000 */
[----:B------:R-:W1:Y:S01]  /*112a0*/  S2R R2, SR_TID.X ;  /* 0x0000000000027919 */ /* 0x000e620000002100 */
[----:B0-----:R-:W-:-:S04]  /*112b0*/  LOP3.LUT R0, R0, 0x7f, RZ, 0xc0, !PT ;  /* 0x0000007f00007812 */ /* 0x001fc800078ec0ff */
[----:B------:R-:W-:Y:S01]  /*112c0*/  SHF.R.U32.HI R3, RZ, 0x3, R0 ;  /* 0x00000003ff037819 */ /* 0x000fe20000011600 */
[----:B-1----:R-:W-:Y:S01]  /*112d0*/  IMAD.SHL.U32 R2, R2, 0x10, RZ ;  /* 0x0000001002027824 */ /* 0x002fe200078e00ff */
[----:B------:R-:W0:Y:S04]  /*112e0*/  LDC R0, c[0x0][0x430] ;  /* 0x00010c00ff007b82 */ /* 0x000e280000000800 */
[----:B------:R-:W-:-:S04]  /*112f0*/  LOP3.LUT R2, R3, 0x70, R2, 0xf8, !PT ;  /* 0x0000007003027812 */ /* 0x000fc800078ef802 */
[----:B------:R-:W-:-:S13]  /*11300*/  ISETP.GT.U32.AND P1, PT, R2, 0x3f, PT ;  /* 0x0000003f0200780c */ /* 0x000fda0003f24070 */
[----:B------:R-:W1:Y:S01]  /*11310*/  @!P1 LDC.64 R6, c[0x0][0x428] ;  /* 0x00010a00ff069b82 */ /* 0x000e620000000a00 */
[----:B0-----:R-:W-:Y:S01]  /*11320*/  ISETP.NE.AND P0, PT, R0, 0x1, PT ;  /* 0x000000010000780c */ /* 0x001fe20003f05270 */
[----:B------:R-:W-:-:S04]  /*11330*/  IMAD R0, R21, 0x40, R32 ;  /* 0x0000004015007824 */ /* 0x000fc800078e0220 */
[----:B------:R-:W-:Y:S02]  /*11340*/  IMAD.IADD R0, R2, 0x1, R0 ;  /* 0x0000000102007824 */ /* 0x000fe400078e0200 */
[----:B------:R-:W0:Y:S02]  /*11350*/  @!P1 LDC.64 R10, c[0x0][0x418] ;  /* 0x00010600ff0a9b82 */ /* 0x000e240000000a00 */
[----:B------:R-:W-:-:S06]  /*11360*/  IMAD.MOV.U32 R4, RZ, RZ, R0 ;  /* 0x000000ffff047224 */ /* 0x000fcc00078e0000 */
[----:B------:R-:W2:Y:S08]  /*11370*/  @P0 LDC R3, c[0x0][0x434] ;  /* 0x00010d00ff030b82 */ /* 0x000eb00000000800 */
[----:B------:R-:W3:Y:S01]  /*11380*/  @P0 LDC R9, c[0x0][0x438] ;  /* 0x00010e00ff090b82 */ /* 0x000ee20000000800 */
[----:B------:R-:W-:Y:S02]  /*11390*/  IMAD.U32 R12, RZ, RZ, UR49 ;  /* 0x00000031ff0c7e24 */ /* 0x000fe4000f8e00ff */
[----:B--2---:R-:W-:-:S05]  /*113a0*/  @P0 IMAD.HI.U32 R2, R0, R3, RZ ;  /* 0x0000000300020227 */ /* 0x004fca00078e00ff */
[----:B---3--:R-:W-:Y:S01]  /*113b0*/  @P0 SHF.R.U32.HI R4, RZ, R9, R2 ;  /* 0x00000009ff040219 */ /* 0x008fe20000011602 */
[----:B-1----:R-:W-:-:S03]  /*113c0*/  @!P1 IMAD R2, R31, R6, RZ ;  /* 0x000000061f029224 */ /* 0x002fc600078e02ff */
[----:B------:R-:W-:Y:S01]  /*113d0*/  @!P1 SHF.R.S32.HI R3, RZ, 0x1f, R4 ;  /* 0x0000001fff039819 */ /* 0x000fe20000011404 */
[----:B------:R-:W-:Y:S02]  /*113e0*/  @!P1 IMAD R7, R24, R7, R2 ;  /* 0x0000000718079224 */ /* 0x000fe400078e0202 */
[----:B------:R-:W-:Y:S01]  /*113f0*/  @!P1 IMAD.MOV.U32 R2, RZ, RZ, R4 ;  /* 0x000000ffff029224 */ /* 0x000fe200078e0004 */
[----:B------:R-:W-:-:S03]  /*11400*/  ISETP.NE.AND P2, PT, R12, 0x3, PT ;  /* 0x000000030c00780c */ /* 0x000fc60003f45270 */
[----:B------:R-:W-:-:S04]  /*11410*/  @!P1 IMAD.WIDE.U32 R2, R24, R6, R2 ;  /* 0x0000000618029225 */ /* 0x000fc800078e0002 */
[----:B------:R-:W-:Y:S01]  /*11420*/  @!P1 IMAD.IADD R3, R7, 0x1, R3 ;  /* 0x0000000107039824 */ /* 0x000fe200078e0203 */
[C---:B0-----:R-:W-:Y:S01]  /*11430*/  @!P1 LEA R10, P0, R2.reuse, R10, 0x2 ;  /* 0x0000000a020a9211 */ /* 0x041fe200078010ff */
[----:B------:R-:W-:Y:S01]  /*11440*/  IMAD.MOV R7, RZ, RZ, -R4 ;  /* 0x000000ffff077224 */ /* 0x000fe200078e0a04 */
[----:B------:R-:W-:Y:S05]  /*11450*/  YIELD ;  /* 0x0000000000007946 */ /* 0x000fea0003800000 */
[----:B------:R-:W-:Y:S01]  /*11460*/  @!P1 LEA.HI.X R11, R2, R11, R3, 0x2, P0 ;  /* 0x0000000b020b9211 */ /* 0x000fe200000f1403 */
[----:B------:R-:W-:Y:S01]  /*11470*/  ULDC UR4, c[0x0][0x430] ;  /* 0x00010c0000047ab9 */ /* 0x000fe20000000800 */
[----:B------:R-:W-:Y:S01]  /*11480*/  ISETP.NE.AND P0, PT, R19, 0x2, PT ;  /* 0x000000021300780c */ /* 0x000fe20003f05270 */
[----:B------:R-:W-:-:S02]  /*11490*/  IMAD.MOV.U32 R6, RZ, RZ, RZ ;  /* 0x000000ffff067224 */ /* 0x000fc400078e00ff */
[----:B------:R-:W-:Y:S01]  /*114a0*/  IMAD R7, R7, UR4, R0 ;  /* 0x0000000407077c24 */ /* 0x000fe2000f8e0200 */
[----:B------:R-:W-:Y:S01]  /*114b0*/  SEL R23, RZ, 0x1, P0 ;  /* 0x00000001ff177807 */ /* 0x000fe20000000000 */
[----:B------:R-:W-:Y:S01]  /*114c0*/  IMAD.MOV.U32 R0, RZ, RZ, R21 ;  /* 0x000000ffff007224 */ /* 0x000fe200078e0015 */
[----:B------:R-:W-:Y:S01]  /*114d0*/  SEL R19, R19, RZ, P0 ;  /* 0x000000ff13137207 */ /* 0x000fe20000000000 */
[----:B------:R0:W5:Y:S01]  /*114e0*/  @!P1 LDG.E R6, desc[UR52][R10.64] ;  /* 0x000000340a069981 */ /* 0x000162000c1e1900 */
[----:B------:R-:W-:Y:S01]  /*114f0*/  VIADD R21, R21, 0xffffffff ;  /* 0xffffffff15157836 */ /* 0x000fe20000000000 */
[----:B------:R-:W-:Y:S02]  /*11500*/  LOP3.LUT R23, R8, R23, RZ, 0x3c, !PT ;  /* 0x0000001708177212 */ /* 0x000fe400078e3cff */
[----:B------:R-:W-:Y:S01]  /*11510*/  ISETP.GT.AND P1, PT, R0, UR45, PT ;  /* 0x0000002d00007c0c */ /* 0x000fe2000bf24270 */
[----:B------:R-:W-:-:S12]  /*11520*/  @!P2 BRA `(.L_x_1275) ;  /* 0x000000000004a947 */ /* 0x000fd80003800000 */
[----:B------:R-:W-:Y:S01]  /*11530*/  BPT.TRAP 0x1 ;  /* 0x000000040000795c */ /* 0x000fe20000300000 */
.L_x_1275:
[----:B------:R-:W-:Y:S01]  /*11540*/  IMAD R0, R19, 0x8, R17 ;  /* 0x0000000813007824 */ /* 0x000fe200078e0211 */
[----:B------:R-:W-:Y:S01]  /*11550*/  SHF.L.U32 R20, R23, 0x1f, RZ ;  /* 0x0000001f17147819 */ /* 0x000fe200000006ff */
[----:B------:R-:W-:Y:S01]  /*11560*/  BSSY B0, `(.L_x_1276) ;  /* 0x0000004000007945 */ /* 0x000fe20003800000 */
[----:B------:R-:W-:Y:S02]  /*11570*/  SHF.R.S32.HI R9, RZ, 0x1f, R7 ;  /* 0x0000001fff097819 */ /* 0x000fe40000011407 */
[----:B------:R-:W1:Y:S02]  /*11580*/  SYNCS.PHASECHK.TRANS64.TRYWAIT P0, [R0+URZ+0x28480], R20 ;  /* 0x02848014000075a7 */ /* 0x000e64000800017f */
[----:B-1----:R-:W-:Y:S05]  /*11590*/  @!P0 BRA `(.L_x_1277) ;  /* 0x0000003400648947 */ /* 0x002fea0003800000 */
.L_x_1367:
[----:B------:R-:W-:Y:S05]  /*115a0*/  BSYNC B0 ;  /* 0x0000000000007941 */ /* 0x000fea0003800000 */
.L_x_1276:
[----:B------:R-:W-:Y:S01]  /*115b0*/  ULDC.64 UR4, c[0x0][0x328] ;  /* 0x0000ca0000047ab9 */ /* 0x000fe20000000a00 */
[----:B0----5:R-:W-:Y:S01]  /*115c0*/  SHF.R.S32.HI R10, RZ, 0x1f, R6 ;  /* 0x0000001fff0a7819 */ /* 0x021fe20000011406 */
[----:B------:R-:W-:Y:S01]  /*115d0*/  IMAD R2, R9, UR4, RZ ;  /* 0x0000000409027c24 */ /* 0x000fe2000f8e02ff */
[----:B------:R-:W-:Y:S01]  /*115e0*/  ULDC.64 UR6, c[0x0][0x318] ;  /* 0x0000c60000067ab9 */ /* 0x000fe20000000a00 */
[C---:B------:R-:W-:Y:S02]  /*115f0*/  LOP3.LUT P3, RZ, R16.reuse, 0x2, RZ, 0xc0, !PT ;  /* 0x0000000210ff7812 */ /* 0x040fe4000786c0ff */
[C---:B------:R-:W-:Y:S01]  /*11600*/  IMAD R11, R7.reuse, UR5, R2 ;  /* 0x00000005070b7c24 */ /* 0x040fe2000f8e0202 */
[----:B------:R-:W-:Y:S01]  /*11610*/  LOP3.LUT P2, RZ, R16, 0x1, RZ, 0xc0, !PT ;  /* 0x0000000110ff7812 */ /* 0x000fe2000784c0ff */
        /* <DEDUP_REMOVED lines=16> */
[----:B------:R-:W0:Y:S01]  /*11720*/  SHFL.IDX PT, R2, R25, RZ, 0x181f ;  /* 0x00181fff19027589 */ /* 0x000e2200000e0000 */
[----:B------:R-:W-:-:S03]  /*11730*/  IMAD.IADD R4, R17, 0x1, R4 ;  /* 0x0000000111047824 */ /* 0x000fc600078e0204 */
[----:B------:R-:W2:Y:S01]  /*11740*/  SHFL.IDX PT, R3, R27, RZ, 0x181f ;  /* 0x00181fff1b037589 */ /* 0x000ea200000e0000 */
[----:B0-----:R-:W-:-:S05]  /*11750*/  IADD3 R2, P0, R30, R2, RZ ;  /* 0x000000021e027210 */ /* 0x001fca0007f1e0ff */
[----:B--2---:R-:W-:-:S05]  /*11760*/  IMAD.X R3, RZ, RZ, R3, P0 ;  /* 0x000000ffff037224 */ /* 0x004fca00000e0603 */
[----:B------:R-:W-:Y:S01]  /*11770*/  @!PT LDS RZ, [RZ] ;  /* 0x00000000fffff984 */ /* 0x000fe20000000800 */
[----:B------:R-:W-:Y:S04]  /*11780*/  LDGSTS.E.BYPASS.LTC128B.128 [R4+0x10000], desc[UR52][R2.64], !P3 ;  /* 0x1000000002047fae */ /* 0x000fe8000d901d74 */
[----:B------:R0:W-:Y:S04]  /*11790*/  LDGSTS.E.BYPASS.LTC128B.128 [R4+0x12000], desc[UR52][R2.64+0x80], !P2 ;  /* 0x1200008002047fae */ /* 0x0001e8000d101d74 */
[----:B0-----:R-:W0:Y:S04]  /*117a0*/  SHFL.IDX PT, R2, R25, 0x1, 0x181f ;  /* 0x00381f0019027f89 */ /* 0x001e2800000e0000 */
[----:B------:R-:W2:Y:S01]  /*117b0*/  SHFL.IDX PT, R3, R27, 0x1, 0x181f ;  /* 0x00381f001b037f89 */ /* 0x000ea200000e0000 */
[----:B0-----:R-:W-:-:S05]  /*117c0*/  IADD3 R2, P0, R30, R2, RZ ;  /* 0x000000021e027210 */ /* 0x001fca0007f1e0ff */
[----:B--2---:R-:W-:-:S05]  /*117d0*/  IMAD.X R3, RZ, RZ, R3, P0 ;  /* 0x000000ffff037224 */ /* 0x004fca00000e0603 */
[----:B------:R-:W-:Y:S04]  /*117e0*/  LDGSTS.E.BYPASS.LTC128B.128 [R4+0x10800], desc[UR52][R2.64], !P3 ;  /* 0x1080000002047fae */ /* 0x000fe8000d901d74 */
[----:B------:R0:W-:Y:S04]  /*117f0*/  LDGSTS.E.BYPASS.LTC128B.128 [R4+0x12800], desc[UR52][R2.64+0x80], !P2 ;  /* 0x1280008002047fae */ /* 0x0001e8000d101d74 */
[----:B0-----:R-:W0:Y:S04]  /*11800*/  SHFL.IDX PT, R2, R25, 0x2, 0x181f ;  /* 0x00581f0019027f89 */ /* 0x001e2800000e0000 */
[----:B------:R-:W2:Y:S04]  /*11810*/  SHFL.IDX PT, R3, R27, 0x2, 0x181f ;  /* 0x00581f001b037f89 */ /* 0x000ea800000e0000 */
[----:B------:R-:W3:Y:S01]  /*11820*/  SHFL.IDX PT, R27, R27, 0x3, 0x181f ;  /* 0x00781f001b1b7f89 */ /* 0x000ee200000e0000 */
[----:B0-----:R-:W-:-:S05]  /*11830*/  IADD3 R2, P0, R30, R2, RZ ;  /* 0x000000021e027210 */ /* 0x001fca0007f1e0ff */
[----:B--2---:R-:W-:-:S05]  /*11840*/  IMAD.X R3, RZ, RZ, R3, P0 ;  /* 0x000000ffff037224 */ /* 0x004fca00000e0603 */
[----:B------:R-:W-:Y:S04]  /*11850*/  LDGSTS.E.BYPASS.LTC128B.128 [R4+0x11000], desc[UR52][R2.64], !P3 ;  /* 0x1100000002047fae */ /* 0x000fe8000d901d74 */
[----:B------:R0:W-:Y:S04]  /*11860*/  LDGSTS.E.BYPASS.LTC128B.128 [R4+0x13000], desc[UR52][R2.64+0x80], !P2 ;  /* 0x1300008002047fae */ /* 0x0001e8000d101d74 */
[----:B0--3--:R0:W2:Y:S02]  /*11870*/  SHFL.IDX PT, R2, R25, 0x3, 0x181f ;  /* 0x00781f0019027f89 */ /* 0x0090a400000e0000 */
.L_x_1377:
        /* <DEDUP_REMOVED lines=9> */
.L_x_1279:
        /* <DEDUP_REMOVED lines=11> */
.L_x_1280:
[----:B------:R2:W-:Y:S01]  /*119c0*/  SYNCS.ARRIVE.TRANS64.A1T0 RZ, [R0+URZ+0x28470], RZ ;  /* 0x028470ff00ff79a7 */ /* 0x0005e2000810003f */
[----:B------:R-:W-:Y:S05]  /*119d0*/  @!P3 BRA `(.L_x_1281) ;  /* 0x000000000004b947 */ /* 0x000fea0003800000 */
[----:B------:R-:W-:Y:S01]  /*119e0*/  BPT.TRAP 0x1 ;  /* 0x000000040000795c */ /* 0x000fe20000300000 */
.L_x_1281:
[----:B------:R-:W3:Y:S01]  /*119f0*/  SYNCS.PHASECHK.TRANS64.TRYWAIT P0, [R0+URZ+0x28440], R20 ;  /* 0x02844014000075a7 */ /* 0x000ee2000800017f */
[----:B------:R-:W-:Y:S04]  /*11a00*/  BSSY B0, `(.L_x_1282) ;  /* 0x0000002000007945 */ /* 0x000fe80003800000 */
[----:B---3--:R-:W-:Y:S05]  /*11a10*/  @!P0 BRA `(.L_x_1283) ;  /* 0x0000003400808947 */ /* 0x008fea0003800000 */
.L_x_1378:
[----:B------:R-:W-:Y:S05]  /*11a20*/  BSYNC B0 ;  /* 0x0000000000007941 */ /* 0x000fea0003800000 */
.L_x_1282:
        /* <DEDUP_REMOVED lines=20> */
[----:B------:R-:W-:Y:S08]  /*11b70*/  BRA.DIV UR4, `(.L_x_1284) ;  /* 0x00000036043c7947 */ /* 0x000ff0000b800000 */
[----:B------:R-:W4:Y:S04]  /*11b80*/  SHFL.IDX PT, R14, R9, RZ, 0x181f ;  /* 0x00181fff090e7589 */ /* 0x000f2800000e0000 */
[----:B------:R-:W5:Y:S04]  /*11b90*/  SHFL.IDX PT, R3, R10, RZ, 0x181f ;  /* 0x00181fff0a037589 */ /* 0x000f6800000e0000 */
[----:B------:R-:W-:Y:S01]  /*11ba0*/  SHFL.IDX PT, R7, R10, 0x1, 0x181f ;  /* 0x00381f000a077f89 */ /* 0x000fe200000e0000 */
[----:B----4-:R-:W-:-:S03]  /*11bb0*/  IADD3 R2, P0, R30, R14, RZ ;  /* 0x0000000e1e027210 */ /* 0x010fc60007f1e0ff */
[----:B------:R-:W4:Y:S02]  /*11bc0*/  SHFL.IDX PT, R14, R9, 0x1, 0x181f ;  /* 0x00381f00090e7f89 */ /* 0x000f2400000e0000 */
[----:B-----5:R-:W-:-:S05]  /*11bd0*/  IMAD.X R3, RZ, RZ, R3, P0 ;  /* 0x000000ffff037224 */ /* 0x020fca00000e0603 */
[----:B------:R-:W-:Y:S04]  /*11be0*/  LDGSTS.E.BYPASS.LTC128B.128 [R4+0x20000], desc[UR52][R2.64], !P3 ;  /* 0x2000000002047fae */ /* 0x000fe8000d901d74 */
[----:B------:R5:W-:Y:S01]  /*11bf0*/  LDGSTS.E.BYPASS.LTC128B.128 [R4+0x22000], desc[UR52][R2.64+0x80], !P2 ;  /* 0x2200008002047fae */ /* 0x000be2000d101d74 */
[----:B----4-:R-:W-:-:S03]  /*11c00*/  IADD3 R6, P0, R30, R14, RZ ;  /* 0x0000000e1e067210 */ /* 0x010fc60007f1e0ff */
[----:B-----5:R-:W-:Y:S04]  /*11c10*/  SHFL.IDX PT, R3, R10, 0x2, 0x181f ;  /* 0x00581f000a037f89 */ /* 0x020fe800000e0000 */
[----:B------:R-:W4:Y:S01]  /*11c20*/  SHFL.IDX PT, R14, R9, 0x2, 0x181f ;  /* 0x00581f00090e7f89 */ /* 0x000f2200000e0000 */
[----:B------:R-:W-:-:S03]  /*11c30*/  IMAD.X R7, RZ, RZ, R7, P0 ;  /* 0x000000ffff077224 */ /* 0x000fc600000e0607 */
[----:B------:R-:W0:Y:S04]  /*11c40*/  SHFL.IDX PT, R10, R10, 0x3, 0x181f ;  /* 0x00781f000a0a7f89 */ /* 0x000e2800000e0000 */
[----:B------:R0:W-:Y:S04]  /*11c50*/  LDGSTS.E.BYPASS.LTC128B.128 [R4+0x20800], desc[UR52][R6.64], !P3 ;  /* 0x2080000006047fae */ /* 0x0001e8000d901d74 */
[----:B------:R0:W-:Y:S01]  /*11c60*/  LDGSTS.E.BYPASS.LTC128B.128 [R4+0x22800], desc[UR52][R6.64+0x80], !P2 ;  /* 0x2280008006047fae */ /* 0x0001e2000d101d74 */
[----:B----4-:R-:W-:-:S03]  /*11c70*/  IADD3 R2, P0, R30, R14, RZ ;  /* 0x0000000e1e027210 */ /* 0x010fc60007f1e0ff */
[----:B------:R4:W0:Y:S02]  /*11c80*/  SHFL.IDX PT, R14, R9, 0x3, 0x181f ;  /* 0x00781f00090e7f89 */ /* 0x00082400000e0000 */
[----:B------:R-:W-:-:S05]  /*11c90*/  IMAD.X R3, RZ, RZ, R3, P0 ;  /* 0x000000ffff037224 */ /* 0x000fca00000e0603 */
[----:B------:R4:W-:Y:S04]  /*11ca0*/  LDGSTS.E.BYPASS.LTC128B.128 [R4+0x21000], desc[UR52][R2.64], !P3 ;  /* 0x2100000002047fae */ /* 0x0009e8000d901d74 */
[----:B------:R4:W-:Y:S02]  /*11cb0*/  LDGSTS.E.BYPASS.LTC128B.128 [R4+0x23000], desc[UR52][R2.64+0x80], !P2 ;  /* 0x2300008002047fae */ /* 0x0009e4000d101d74 */
.L_x_1388:
[----:B0---4-:R-:W-:-:S05]  /*11cc0*/  IADD3 R2, P0, R30, R14, RZ ;  /* 0x0000000e1e027210 */ /* 0x011fca0007f1e0ff */
        /* <DEDUP_REMOVED lines=8> */
.L_x_1285:
        /* <DEDUP_REMOVED lines=11> */
.L_x_1286:
[----:B------:R1:W-:Y:S02]  /*11e00*/  SYNCS.ARRIVE.TRANS64.A1T0 RZ, [R0+URZ+0x28430], RZ ;  /* 0x028430ff00ff79a7 */ /* 0x0003e4000810003f */
[----:B-123--:R-:W-:-:S05]  /*11e10*/  IMAD.U32 R0, RZ, RZ, UR48 ;  /* 0x00000030ff007e24 */ /* 0x00efca000f8e00ff */
[----:B------:R-:W-:-:S13]  /*11e20*/  ISETP.NE.AND P0, PT, R0, 0x3, PT ;  /* 0x000000030000780c */ /* 0x000fda0003f05270 */
[----:B------:R-:W-:Y:S05]  /*11e30*/  @!P0 BRA `(.L_x_1287) ;  /* 0x0000000000048947 */ /* 0x000fea0003800000 */
[----:B------:R-:W-:Y:S01]  /*11e40*/  BPT.TRAP 0x1 ;  /* 0x000000040000795c */ /* 0x000fe20000300000 */
.L_x_1287:
[----:B------:R-:W-:Y:S01]  /*11e50*/  LOP3.LUT R3, R8, 0x1, RZ, 0x3c, !PT ;  /* 0x0000000108037812 */ /* 0x000fe200078e3cff */
[----:B------:R-:W-:Y:S01]  /*11e60*/  IMAD R0, R5, 0x8, R17 ;  /* 0x0000000805007824 */ /* 0x000fe200078e0211 */
[----:B------:R-:W-:Y:S02]  /*11e70*/  BSSY B0, `(.L_x_1288) ;  /* 0x0000004000007945 */ /* 0x000fe40003800000 */
[----:B------:R-:W-:-:S04]  /*11e80*/  SHF.L.U32 R3, R3, 0x1f, RZ ;  /* 0x0000001f03037819 */ /* 0x000fc800000006ff */
[----:B------:R-:W0:Y:S02]  /*11e90*/  SYNCS.PHASECHK.TRANS64.TRYWAIT P2, [R0+URZ+0x28470], R3 ;  /* 0x02847003000075a7 */ /* 0x000e24000804017f */
[----:B0-----:R-:W-:Y:S05]  /*11ea0*/  @!P2 BRA `(.L_x_1289) ;  /* 0x000000340084a947 */ /* 0x001fea0003800000 */
.L_x_1389:
[----:B------:R-:W-:Y:S05]  /*11eb0*/  BSYNC B0 ;  /* 0x0000000000007941 */ /* 0x000fea0003800000 */
.L_x_1288:
[----:B------:R-:W-:-:S05]  /*11ec0*/  IMAD.U32 R2, RZ, RZ, UR49 ;  /* 0x00000031ff027e24 */ /* 0x000fca000f8e00ff */
[----:B------:R-:W-:-:S13]  /*11ed0*/  ISETP.NE.AND P2, PT, R2, 0x3, PT ;  /* 0x000000030200780c */ /* 0x000fda0003f45270 */
[----:B------:R-:W-:Y:S05]  /*11ee0*/  @!P2 BRA `(.L_x_1290) ;  /* 0x000000000004a947 */ /* 0x000fea0003800000 */
[----:B------:R-:W-:Y:S01]  /*11ef0*/  BPT.TRAP 0x1 ;  /* 0x000000040000795c */ /* 0x000fe20000300000 */
.L_x_1290:
[----:B------:R-:W-:Y:S01]  /*11f00*/  SHF.L.U32 R7, R8, 0x1f, RZ ;  /* 0x0000001f08077819 */ /* 0x000fe200000006ff */
[----:B0-----:R-:W-:-:S03]  /*11f10*/  IMAD.SHL.U32 R3, R5, 0x4000, RZ ;  /* 0x0000400005037824 */ /* 0x001fc600078e00ff */
[----:B------:R-:W0:Y:S02]  /*11f20*/  SYNCS.PHASECHK.TRANS64.TRYWAIT P2, [R0+URZ+0x28460], R7 ;  /* 0x02846007000075a7 */ /* 0x000e24000804017f */
[----:B0-----:R-:W-:Y:S05]  /*11f30*/  @!P2 BRA `(.L_x_1291) ;  /* 0x000000340074a947 */ /* 0x001fea0003800000 */
.L_x_1390:
[----:B------:R-:W-:Y:S01]  /*11f40*/  LOP3.LUT R2, R3, R22, RZ, 0xfc, !PT ;  /* 0x0000001603027212 */ /* 0x000fe200078efcff */
[----:B------:R-:W-:Y:S05]  /*11f50*/  WARPSYNC.ALL ;  /* 0x0000000000007948 */ /* 0x000fea0003800000 */
[C---:B------:R-:W-:Y:S01]  /*11f60*/  IMAD.IADD R14, R17.reuse, 0x1, R2 ;  /* 0x00000001110e7824 */ /* 0x040fe200078e0202 */
[----:B------:R-:W-:Y:S01]  /*11f70*/  IADD3 R2, R17, R34, R3 ;  /* 0x0000002211027210 */ /* 0x000fe20007ffe003 */
[----:B------:R-:W-:Y:S01]  /*11f80*/  IMAD.U32 R27, RZ, RZ, UR49 ;  /* 0x00000031ff1b7e24 */ /* 0x000fe2000f8e00ff */
[----:B------:R-:W-:Y:S02]  /*11f90*/  IADD3 R20, R28, R3, R29 ;  /* 0x000000031c147210 */ /* 0x000fe40007ffe01d */
[----:B0-----:R-:W0:Y:S02]  /*11fa0*/  LDSM.16.MT88.4 R4, [R14+0x10000] ;  /* 0x010000000e04783b */ /* 0x001e240000004200 */
[----:B------:R-:W-:-:S02]  /*11fb0*/  ISETP.NE.AND P2, PT, R27, 0x3, PT ;  /* 0x000000031b00780c */ /* 0x000fc40003f45270 */
[C-C-:B0-----:R-:W-:Y:S02]  /*11fc0*/  PRMT R8, R4.reuse, 0x6420, R5.reuse ;  /* 0x0000642004087816 */ /* 0x141fe40000000005 */
        /* <DEDUP_REMOVED lines=29> */
[----:B0-----:R-:W-:Y:S01]  /*121a0*/  IADD3 R12, R29, R3, R36 ;  /* 0x000000031d0c7210 */ /* 0x001fe20007ffe024 */
[----:B------:R-:W-:-:S04]  /*121b0*/  VIADD R3, R3, 0x3000 ;  /* 0x0000300003037836 */ /* 0x000fc80000000000 */
        /* <DEDUP_REMOVED lines=8> */
[----:B------:R-:W-:Y:S02]  /*12240*/  PRMT R5, R8, 0x7531, R9 ;  /* 0x0000753108057816 */ /* 0x000fe40000000009 */
[----:B------:R-:W-:Y:S02]  /*12250*/  LOP3.LUT R8, R3, R22, RZ, 0xfc, !PT ;  /* 0x0000001603087212 */ /* 0x000fe400078efcff */
[C-C-:B------:R-:W-:Y:S02]  /*12260*/  PRMT R6, R10.reuse, 0x6420, R11.reuse ;  /* 0x000064200a067816 */ /* 0x140fe4000000000b */
        /* <DEDUP_REMOVED lines=9> */
[----:B------:R0:W-:Y:S02]  /*12300*/  STSM.16.M88.4 [R12+0x2000], R4 ;  /* 0x002000040c007844 */ /* 0x0001e40000000200 */
[C-C-:B0-----:R-:W-:Y:S02]  /*12310*/  PRMT R4, R8.reuse, 0x6420, R9.reuse ;  /* 0x0000642008047816 */ /* 0x141fe40000000009 */
[----:B------:R-:W-:-:S02]  /*12320*/  PRMT R5, R8, 0x7531, R9 ;  /* 0x0000753108057816 */ /* 0x000fc40000000009 */
        /* <DEDUP_REMOVED lines=11> */
.L_x_1292:
[----:B-1----:R1:W-:Y:S01]  /*123e0*/  SYNCS.ARRIVE.TRANS64.A1T0 RZ, [R0+URZ+0x28450], RZ ;  /* 0x028450ff00ff79a7 */ /* 0x0023e2000810003f */
[----:B------:R-:W-:Y:S06]  /*123f0*/  BAR.SYNC.DEFER_BLOCKING 0x2, 0x80 ;  /* 0x0082000000007b1d */ /* 0x000fec0000010000 */
[----:B------:R-:W-:Y:S05]  /*12400*/  @!P0 BRA `(.L_x_1293) ;  /* 0x0000000000048947 */ /* 0x000fea0003800000 */
[----:B------:R-:W-:Y:S01]  /*12410*/  BPT.TRAP 0x1 ;  /* 0x000000040000795c */ /* 0x000fe20000300000 */
.L_x_1293:
[----:B-1----:R-:W-:Y:S02]  /*12420*/  VIADD R0, R0, 0x28480 ;  /* 0x0002848000007836 */ /* 0x002fe40000000000 */
[----:B------:R-:W-:Y:S02]  /*12430*/  IMAD.MOV.U32 R8, RZ, RZ, R23 ;  /* 0x000000ffff087224 */ /* 0x000fe400078e0017 */
[----:B0-----:R-:W-:Y:S01]  /*12440*/  IMAD.MOV.U32 R5, RZ, RZ, R19 ;  /* 0x000000ffff057224 */ /* 0x001fe200078e0013 */
[----:B------:R-:W-:-:S04]  /*12450*/  PRMT R0, R33, 0x654, R0 ;  /* 0x0000065421007816 */ /* 0x000fc80000000000 */
[----:B------:R1:W-:Y:S01]  /*12460*/  SYNCS.ARRIVE.TRANS64.RED.A1T0 RZ, [R0+URZ], RZ ;  /* 0x000000ff00ff79a7 */ /* 0x0003e2000810043f */
[----:B------:R-:W-:Y:S05]  /*12470*/  @P1 BRA `(.L_x_1294) ;  /* 0xffffffec00801947 */ /* 0x000fea000383ffff */
.L_x_1274:
[----:B01----:R-:W0:Y:S01]  /*12480*/  S2R R0, SR_TID.X ;  /* 0x0000000000007919 */ /* 0x003e220000002100 */
[----:B------:R-:W-:Y:S01]  /*12490*/  BSSY B0, `(.L_x_1295) ;  /* 0x0000012000007945 */ /* 0x000fe20003800000 */
[----:B------:R-:W-:Y:S01]  /*124a0*/  IMAD.U32 R6, RZ, RZ, UR48 ;  /* 0x00000030ff067e24 */ /* 0x000fe2000f8e00ff */
        /* <DEDUP_REMOVED lines=15> */
[----:B------:R0:W-:Y:S02]  /*125a0*/  STL [R1], R0 ;  /* 0x0000000001007387 */ /* 0x0001e40000100800 */
.L_x_1296:
[----:B------:R-:W-:Y:S05]  /*125b0*/  BSYNC B0 ;  /* 0x0000000000007941 */ /* 0x000fea0003800000 */
.L_x_1295:
[----:B------:R-:W-:-:S13]  /*125c0*/  ISETP.NE.AND P1, PT, R6, 0x3, PT ;  /* 0x000000030600780c */ /* 0x000fda0003f25270 */
[----:B------:R-:W-:Y:S05]  /*125d0*/  @!P1 BRA `(.L_x_1297) ;  /* 0x0000000000049947 */ /* 0x000fea0003800000 */
[----:B------:R-:W-:Y:S01]  /*125e0*/  BPT.TRAP 0x1 ;  /* 0x000000040000795c */ /* 0x000fe20000300000 */
.L_x_1297:
[----:B------:R-:W-:Y:S01]  /*125f0*/  LOP3.LUT R3, R23, 0x1, RZ, 0x3c, !PT ;  /* 0x0000000117037812 */ /* 0x000fe200078e3cff */
[----:B------:R-:W-:Y:S01]  /*12600*/  IMAD R2, R19, 0x8, R17 ;  /* 0x0000000813027824 */ /* 0x000fe200078e0211 */
[----:B------:R-:W-:Y:S02]  /*12610*/  BSSY B0, `(.L_x_1298) ;  /* 0x0000004000007945 */ /* 0x000fe40003800000 */
[----:B------:R-:W-:-:S04]  /*12620*/  SHF.L.U32 R3, R3, 0x1f, RZ ;  /* 0x0000001f03037819 */ /* 0x000fc800000006ff */
[----:B------:R-:W1:Y:S02]  /*12630*/  SYNCS.PHASECHK.TRANS64.TRYWAIT P2, [R2+URZ+0x28470], R3 ;  /* 0x02847003020075a7 */ /* 0x000e64000804017f */
[----:B-1----:R-:W-:Y:S05]  /*12640*/  @!P2 BRA `(.L_x_1299) ;  /* 0x0000002c00c4a947 */ /* 0x002fea0003800000 */
.L_x_1391:
[----:B------:R-:W-:Y:S05]  /*12650*/  BSYNC B0 ;  /* 0x0000000000007941 */ /* 0x000fea0003800000 */
.L_x_1298:
[----:B0-----:R-:W-:-:S05]  /*12660*/  IMAD.U32 R0, RZ, RZ, UR49 ;  /* 0x00000031ff007e24 */ /* 0x001fca000f8e00ff */
[----:B------:R-:W-:-:S13]  /*12670*/  ISETP.NE.AND P2, PT, R0, 0x3, PT ;  /* 0x000000030000780c */ /* 0x000fda0003f45270 */
[----:B------:R-:W-:Y:S05]  /*12680*/  @!P2 BRA `(.L_x_1300) ;  /* 0x000000000004a947 */ /* 0x000fea0003800000 */
[----:B------:R-:W-:Y:S01]  /*12690*/  BPT.TRAP 0x1 ;  /* 0x000000040000795c */ /* 0x000fe20000300000 */
.L_x_1300:
[----:B-1----:R-:W-:-:S04]  /*126a0*/  SHF.L.U32 R3, R23, 0x1f, RZ ;  /* 0x0000001f17037819 */ /* 0x002fc800000006ff */
[----:B------:R-:W0:Y:S02]  /*126b0*/  SYNCS.PHASECHK.TRANS64.TRYWAIT P2, [R2+URZ+0x28460], R3 ;  /* 0x02846003020075a7 */ /* 0x000e24000804017f */
[----:B0-----:R-:W-:Y:S05]  /*126c0*/  @!P2 BRA `(.L_x_1301) ;  /* 0x0000002c00b8a947 */ /* 0x001fea0003800000 */
.L_x_1392:
[----:B------:R-:W-:Y:S01]  /*126d0*/  IMAD.SHL.U32 R18, R19, 0x4000, RZ ;  /* 0x0000400013127824 */ /* 0x000fe200078e00ff */
[----:B------:R-:W-:Y:S05]  /*126e0*/  WARPSYNC.ALL ;  /* 0x0000000000007948 */ /* 0x000fea0003800000 */
[----:B------:R-:W-:Y:S01]  /*126f0*/  LOP3.LUT R0, R18, R22, RZ, 0xfc, !PT ;  /* 0x0000001612007212 */ /* 0x000fe200078efcff */
[----:B------:R-:W-:Y:S01]  /*12700*/  IMAD.U32 R24, RZ, RZ, UR49 ;  /* 0x00000031ff187e24 */ /* 0x000fe2000f8e00ff */
[----:B0-----:R-:W-:Y:S02]  /*12710*/  IADD3 R3, R17, R34, R18 ;  /* 0x0000002211037210 */ /* 0x001fe40007ffe012 */
[-C--:B------:R-:W-:Y:S01]  /*12720*/  IADD3 R21, R29, R18.reuse, R36 ;  /* 0x000000121d157210 */ /* 0x080fe20007ffe024 */
[----:B------:R-:W-:Y:S01]  /*12730*/  IMAD.IADD R6, R17, 0x1, R0 ;  /* 0x0000000111067824 */ /* 0x000fe200078e0200 */
[----:B------:R-:W-:Y:S01]  /*12740*/  IADD3 R0, R28, R18, R29 ;  /* 0x000000121c007210 */ /* 0x000fe20007ffe01d */
[----:B------:R-:W-:Y:S01]  /*12750*/  LDSM.16.MT88.4 R8, [R3+0x10000] ;  /* 0x010000000308783b */ /* 0x000fe20000004200 */
[----:B------:R-:W-:Y:S01]  /*12760*/  ISETP.NE.AND P2, PT, R24, 0x3, PT ;  /* 0x000000031800780c */ /* 0x000fe20003f45270 */
[----:B------:R-:W-:-:S02]  /*12770*/  IMAD.IADD R28, R28, 0x1, R21 ;  /* 0x000000011c1c7824 */ /* 0x000fc400078e0215 */
[----:B------:R-:W0:Y:S02]  /*12780*/  LDSM.16.MT88.4 R4, [R6+0x10000] ;  /* 0x010000000604783b */ /* 0x000e240000004200 */
[C-C-:B0-----:R-:W-:Y:S02]  /*12790*/  PRMT R12, R4.reuse, 0x6420, R5.reuse ;  /* 0x00006420040c7816 */ /* 0x141fe40000000005 */
[----:B------:R-:W-:Y:S02]  /*127a0*/  PRMT R13, R4, 0x7531, R5 ;  /* 0x00007531040d7816 */ /* 0x000fe40000000005 */
[C-C-:B------:R-:W-:Y:S02]  /*127b0*/  PRMT R4, R8.reuse, 0x6420, R9.reuse ;  /* 0x0000642008047816 */ /* 0x140fe40000000009 */
[----:B------:R-:W-:Y:S01]  /*127c0*/  PRMT R5, R8, 0x7531, R9 ;  /* 0x0000753108057816 */ /* 0x000fe20000000009 */
[----:B------:R-:W-:Y:S01]  /*127d0*/  VIADD R9, R18, 0x2000 ;  /* 0x0000200012097836 */ /* 0x000fe20000000000 */
[----:B------:R-:W-:-:S02]  /*127e0*/  PRMT R14, R6, 0x6420, R7 ;  /* 0x00006420060e7816 */ /* 0x000fc40000000007 */
[----:B------:R-:W-:Y:S02]  /*127f0*/  PRMT R15, R6, 0x7531, R7 ;  /* 0x00007531060f7816 */ /* 0x000fe40000000007 */
[----:B------:R-:W-:Y:S02]  /*12800*/  LOP3.LUT R8, R9, R22, RZ, 0xfc, !PT ;  /* 0x0000001609087212 */ /* 0x000fe400078efcff */
[C-C-:B------:R-:W-:Y:S01]  /*12810*/  PRMT R6, R10.reuse, 0x6420, R11.reuse ;  /* 0x000064200a067816 */ /* 0x140fe2000000000b */
[----:B------:R-:W-:Y:S01]  /*12820*/  STSM.16.M88.4 [R0], R12 ;  /* 0x0000000c00007844 */ /* 0x000fe20000000200 */
[----:B------:R-:W-:Y:S01]  /*12830*/  PRMT R7, R10, 0x7531, R11 ;  /* 0x000075310a077816 */ /* 0x000fe2000000000b */
[----:B------:R-:W-:-:S04]  /*12840*/  IMAD.IADD R20, R17, 0x1, R8 ;  /* 0x0000000111147824 */ /* 0x000fc800078e0208 */
[----:B------:R-:W-:Y:S04]  /*12850*/  STSM.16.M88.4 [R0+0x1000], R4 ;  /* 0x0010000400007844 */ /* 0x000fe80000000200 */
[----:B------:R-:W0:Y:S04]  /*12860*/  LDSM.16.MT88.4 R4, [R20+0x10000] ;  /* 0x010000001404783b */ /* 0x000e280000004200 */
        /* <DEDUP_REMOVED lines=8> */
[----:B------:R-:W-:Y:S02]  /*128f0*/  LOP3.LUT R8, R9, R22, RZ, 0xfc, !PT ;  /* 0x0000001609087212 */ /* 0x000fe400078efcff */
[C-C-:B------:R-:W-:Y:S01]  /*12900*/  PRMT R6, R10.reuse, 0x6420, R11.reuse ;  /* 0x000064200a067816 */ /* 0x140fe2000000000b */
[----:B------:R-:W-:Y:S01]  /*12910*/  STSM.16.M88.4 [R0+0x2000], R12 ;  /* 0x0020000c00007844 */ /* 0x000fe20000000200 */
        /* <DEDUP_REMOVED lines=38> */
.L_x_1302:
[----:B-1----:R1:W-:Y:S01]  /*12b80*/  SYNCS.ARRIVE.TRANS64.A1T0 RZ, [R2+URZ+0x28450], RZ ;  /* 0x028450ff02ff79a7 */ /* 0x0023e2000810003f */
[----:B------:R-:W-:Y:S06]  /*12b90*/  BAR.SYNC.DEFER_BLOCKING 0x2, 0x80 ;  /* 0x0082000000007b1d */ /* 0x000fec0000010000 */
[----:B------:R-:W-:Y:S05]  /*12ba0*/  @!P1 BRA `(.L_x_1303) ;  /* 0x0000000000049947 */ /* 0x000fea0003800000 */
[----:B------:R-:W-:Y:S01]  /*12bb0*/  BPT.TRAP 0x1 ;  /* 0x000000040000795c */ /* 0x000fe20000300000 */
.L_x_1303:
        /* <DEDUP_REMOVED lines=8> */
.L_x_1246:
[----:B------:R-:W-:Y:S05]  /*12c40*/  BSYNC B7 ;  /* 0x0000000000077941 */ /* 0x000fea0003800000 */
.L_x_1244:
[----:B-1----:R1:W5:Y:S01]  /*12c50*/  LDL R2, [R1] ;  /* 0x0000000001027983 */ /* 0x0023620000100800 */
[----:B------:R-:W-:-:S13]  /*12c60*/  LOP3.LUT P1, RZ, R16, 0x200, RZ, 0xc0, !PT ;  /* 0x0000020010ff7812 */ /* 0x000fda000782c0ff */
[----:B-1----:R-:W-:Y:S05]  /*12c70*/  @!P1 BRA `(.L_x_1304) ;  /* 0x0000000000249947 */ /* 0x002fea0003800000 */
[----:B------:R-:W1:Y:S08]  /*12c80*/  S2UR UR4, SR_CgaCtaId ;  /* 0x00000000000479c3 */ /* 0x000e700000008800 */
[----:B------:R-:W-:Y:S01]  /*12c90*/  BAR.SYNC.DEFER_BLOCKING 0x5, 0x180 ;  /* 0x0146000000007b1d */ /* 0x000fe20000010000 */
[----:B--2---:R-:W-:Y:S01]  /*12ca0*/  MOV R0, 0x400 ;  /* 0x0000040000007802 */ /* 0x004fe20000000f00 */
[----:B-1----:R-:W-:-:S05]  /*12cb0*/  IMAD.U32 R33, RZ, RZ, UR4 ;  /* 0x00000004ff217e24 */ /* 0x002fca000f8e00ff */
[----:B------:R-:W-:-:S05]  /*12cc0*/  LEA R17, R33, R0, 0x18 ;  /* 0x0000000021117211 */ /* 0x000fca00078ec0ff */
[----:B-----5:R-:W1:Y:S04]  /*12cd0*/  LDS R2, [R17+0x284d0] ;  /* 0x0284d00011027984 */ /* 0x020e680000000800 */
[----:B-1----:R1:W-:Y:S01]  /*12ce0*/  STL [R1], R2 ;  /* 0x0000000201007387 */ /* 0x0023e20000100800 */
[----:B------:R-:W-:Y:S06]  /*12cf0*/  BAR.ARV 0x4, 0x180 ;  /* 0x0106000000007b1d */ /* 0x000fec0000002000 */
[----:B------:R-:W-:Y:S05]  /*12d00*/  BRA `(.L_x_1305) ;  /* 0x0000000000207947 */ /* 0x000fea0003800000 */
.L_x_1304:
[----:B------:R-:W1:Y:S01]  /*12d10*/  @!P0 S2R R33, SR_CgaCtaId ;  /* 0x0000000000218919 */ /* 0x000e620000008800 */
[----:B--2---:R-:W-:Y:S01]  /*12d20*/  @!P0 MOV R0, 0x400 ;  /* 0x0000040000008802 */ /* 0x004fe20000000f00 */
[----:B------:R-:W-:Y:S03]  /*12d30*/  BAR.SYNC.DEFER_BLOCKING 0x4, 0x180 ;  /* 0x0106000000007b1d */ /* 0x000fe60000010000 */
[----:B-1----:R-:W-:-:S03]  /*12d40*/  @!P0 LEA R17, R33, R0, 0x18 ;  /* 0x0000000021118211 */ /* 0x002fc600078ec0ff */
[----:B-----5:R-:W1:Y:S04]  /*12d50*/  SHFL.IDX PT, R0, R2, RZ, 0x1f ;  /* 0x00001fff02007589 */ /* 0x020e6800000e0000 */
[----:B------:R2:W-:Y:S04]  /*12d60*/  @!P0 STS [R17+0x284d0], R2 ;  /* 0x0284d00211008388 */ /* 0x0005e80000000800 */
[----:B-1----:R2:W-:Y:S01]  /*12d70*/  STL [R1], R0 ;  /* 0x0000000001007387 */ /* 0x0025e20000100800 */
[----:B------:R-:W-:Y:S06]  /*12d80*/  BAR.ARV 0x5, 0x180 ;  /* 0x0146000000007b1d */ /* 0x000fec0000002000 */
.L_x_1305:
[----:B--2---:R-:W2:Y:S01]  /*12d90*/  LDL R0, [R1] ;  /* 0x0000000001007983 */ /* 0x004ea20000100800 */
[----:B------:R-:W-:Y:S02]  /*12da0*/  ULDC UR4, c[0x0][0xc38] ;  /* 0x00030e0000047ab9 */ /* 0x000fe40000000800 */
[----:B--2---:R-:W-:-:S13]  /*12db0*/  ISETP.GE.AND P0, PT, R0, UR4, PT ;  /* 0x0000000400007c0c */ /* 0x004fda000bf06270 */
[----:B------:R-:W-:Y:S05]  /*12dc0*/  @!P0 BRA `(.L_x_1306) ;  /* 0xffffffbc002c8947 */ /* 0x000fea000383ffff */
.L_x_1235:
[----:B------:R-:W2:Y:S01]  /*12dd0*/  LDL.LU R0, [R1+0x4] ;  /* 0x0000040001007983 */ /* 0x000ea20000300800 */
[----:B------:R-:W-:Y:S01]  /*12de0*/  BSSY B0, `(.L_x_1307) ;  /* 0x000000b000007945 */ /* 0x000fe20003800000 */
[----:B0-----:R-:W0:Y:S01]  /*12df0*/  S2R R5, SR_CgaCtaId ;  /* 0x0000000000057919 */ /* 0x001e220000008800 */
[----:B--2---:R-:W-:-:S05]  /*12e00*/  VIADD R0, R0, 0x1 ;  /* 0x0000000100007836 */ /* 0x004fca0000000000 */
        /* <DEDUP_REMOVED lines=8> */
.L_x_1393:
[----:B------:R-:W-:Y:S05]  /*12e90*/  BSYNC B0 ;  /* 0x0000000000007941 */ /* 0x000fea0003800000 */
.L_x_1307:
[----:B------:R-:W-:-:S03]  /*12ea0*/  UMOV UR4, 0xffffffff ;  /* 0xffffffff00047882 */ /* 0x000fc60000000000 */
[----:B------:R-:W-:Y:S05]  /*12eb0*/  BRA.DIV UR4, `(.L_x_1309) ;  /* 0x0000002604e47947 */ /* 0x000fea000b800000 */
[----:B0-----:R-:W0:Y:S02]  /*12ec0*/  S2R R0, SR_TID.X ;  /* 0x0000000000007919 */ /* 0x001e240000002100 */
[----:B0-----:R-:W-:-:S04]  /*12ed0*/  SHF.R.U32.HI R0, RZ, 0x5, R0 ;  /* 0x00000005ff007819 */ /* 0x001fc80000011600 */
[----:B------:R-:W-:-:S05]  /*12ee0*/  LOP3.LUT R0, R0, 0x3, RZ, 0xc0, !PT ;  /* 0x0000000300007812 */ /* 0x000fca00078ec0ff */
[----:B------:R0:W1:Y:S02]  /*12ef0*/  SHFL.IDX PT, R14, R0, RZ, 0x1f ;  /* 0x00001fff000e7589 */ /* 0x00006400000e0000 */
.L_x_1396:
[----:B-1----:R-:W-:Y:S01]  /*12f00*/  ISETP.NE.AND P0, PT, R14, RZ, PT ;  /* 0x000000ff0e00720c */ /* 0x002fe20003f05270 */
[----:B------:R-:W-:-:S12]  /*12f10*/  BSSY B0, `(.L_x_1310) ;  /* 0x000002c000007945 */ /* 0x000fd80003800000 */
[----:B------:R-:W-:Y:S05]  /*12f20*/  @P0 BRA `(.L_x_1311) ;  /* 0x0000000000a80947 */ /* 0x000fea0003800000 */
[----:B------:R-:W-:-:S03]  /*12f30*/  UMOV UR4, 0xffffffff ;  /* 0xffffffff00047882 */ /* 0x000fc60000000000 */
[----:B------:R-:W-:Y:S05]  /*12f40*/  BRA.DIV UR4, `(.L_x_1312) ;  /* 0x0000002604f47947 */ /* 0x000fea000b800000 */
[----:B------:R-:W-:-:S13]  /*12f50*/  ELECT P6, URZ, PT ;  /* 0x00000000003f782f */ /* 0x000fda00038c0000 */
.L_x_1399:
[----:B------:R-:W-:Y:S05]  /*12f60*/  @!P6 BRA `(.L_x_1311) ;  /* 0x000000000098e947 */ /* 0x000fea0003800000 */
[----:B------:R-:W-:-:S06]  /*12f70*/  ULOP3.LUT UR4, UR36, 0x2, URZ, 0xfc, !UPT ;  /* 0x0000000224047892 */ /* 0x000fcc000f8efc3f */
[----:B0-----:R-:W-:-:S05]  /*12f80*/  IMAD.U32 R0, RZ, RZ, UR4 ;  /* 0x00000004ff007e24 */ /* 0x001fca000f8e00ff */
[----:B------:R-:W-:-:S13]  /*12f90*/  ISETP.NE.AND P0, PT, R0, 0x3, PT ;  /* 0x000000030000780c */ /* 0x000fda0003f05270 */
[----:B------:R-:W-:Y:S05]  /*12fa0*/  @!P0 BRA `(.L_x_1313) ;  /* 0x0000000000048947 */ /* 0x000fea0003800000 */
[----:B------:R-:W-:Y:S01]  /*12fb0*/  BPT.TRAP 0x1 ;  /* 0x000000040000795c */ /* 0x000fe20000300000 */
.L_x_1313:
[----:B------:R-:W-:Y:S01]  /*12fc0*/  IMAD R3, R19, 0x8, R5 ;  /* 0x0000000813037824 */ /* 0x000fe200078e0205 */
[----:B------:R-:W-:Y:S01]  /*12fd0*/  SHF.L.U32 R2, R23, 0x1f, RZ ;  /* 0x0000001f17027819 */ /* 0x000fe200000006ff */
[----:B------:R-:W-:-:S03]  /*12fe0*/  VIADD R19, R19, 0x1 ;  /* 0x0000000113137836 */ /* 0x000fc60000000000 */
[----:B------:R-:W0:Y:S02]  /*12ff0*/  SYNCS.PHASECHK.TRANS64.TRYWAIT P1, [R3+URZ+0x28440], R2 ;  /* 0x02844002030075a7 */ /* 0x000e24000802017f */
[----:B------:R-:W-:-:S04]  /*13000*/  ISETP.NE.AND P2, PT, R19, 0x2, PT ;  /* 0x000000021300780c */ /* 0x000fc80003f45270 */
[----:B------:R-:W-:Y:S01]  /*13010*/  SEL R0, RZ, 0x1, P2 ;  /* 0x00000001ff007807 */ /* 0x000fe20001000000 */
[----:B0-----:R-:W-:Y:S08]  /*13020*/  @!P1 BRA `(.L_x_1314) ;  /* 0x0000002400dc9947 */ /* 0x001ff00003800000 */
.L_x_1400:
[----:B------:R-:W-:Y:S02]  /*13030*/  SEL R19, R19, RZ, P2 ;  /* 0x000000ff13137207 */ /* 0x000fe40001000000 */
[----:B------:R-:W-:Y:S01]  /*13040*/  LOP3.LUT R0, R23, R0, RZ, 0x3c, !PT ;  /* 0x0000000017007212 */ /* 0x000fe200078e3cff */
[----:B------:R-:W-:Y:S06]  /*13050*/  @!P0 BRA `(.L_x_1315) ;  /* 0x0000000000048947 */ /* 0x000fec0003800000 */
[----:B------:R-:W-:Y:S01]  /*13060*/  BPT.TRAP 0x1 ;  /* 0x000000040000795c */ /* 0x000fe20000300000 */
.L_x_1315:
[----:B------:R-:W-:Y:S01]  /*13070*/  IMAD R19, R19, 0x8, R5 ;  /* 0x0000000813137824 */ /* 0x000fe200078e0205 */
[----:B------:R-:W-:-:S04]  /*13080*/  SHF.L.U32 R0, R0, 0x1f, RZ ;  /* 0x0000001f00007819 */ /* 0x000fc800000006ff */
[----:B------:R-:W1:Y:S02]  /*13090*/  SYNCS.PHASECHK.TRANS64.TRYWAIT P1, [R19+URZ+0x28440], R0 ;  /* 0x02844000130075a7 */ /* 0x000e64000802017f */
[----:B-1----:R-:W-:Y:S05]  /*130a0*/  @!P1 BRA `(.L_x_1316) ;  /* 0x0000002400d09947 */ /* 0x002fea0003800000 */
.L_x_1401:
[----:B------:R-:W-:Y:S05]  /*130b0*/  @!P0 BRA `(.L_x_1317) ;  /* 0x0000000000048947 */ /* 0x000fea0003800000 */
[----:B------:R-:W-:Y:S01]  /*130c0*/  BPT.TRAP 0x1 ;  /* 0x000000040000795c */ /* 0x000fe20000300000 */
.L_x_1317:
[----:B------:R-:W2:Y:S02]  /*130d0*/  SYNCS.PHASECHK.TRANS64.TRYWAIT P1, [R3+URZ+0x28460], R2 ;  /* 0x02846002030075a7 */ /* 0x000ea4000802017f */
[----:B--2---:R-:W-:Y:S05]  /*130e0*/  @!P1 BRA `(.L_x_1318) ;  /* 0x0000002400d49947 */ /* 0x004fea0003800000 */
.L_x_1402:
[----:B------:R-:W-:Y:S05]  /*130f0*/  @!P0 BRA `(.L_x_1319) ;  /* 0x0000000000048947 */ /* 0x000fea0003800000 */
[----:B------:R-:W-:Y:S01]  /*13100*/  BPT.TRAP 0x1 ;  /* 0x000000040000795c */ /* 0x000fe20000300000 */
.L_x_1319:
[----:B------:R-:W3:Y:S02]  /*13110*/  SYNCS.PHASECHK.TRANS64.TRYWAIT P1, [R19+URZ+0x28460], R0 ;  /* 0x02846000130075a7 */ /* 0x000ee4000802017f */
[----:B---3--:R-:W-:Y:S05]  /*13120*/  @!P1 BRA `(.L_x_1320) ;  /* 0x0000002400d89947 */ /* 0x008fea0003800000 */
.L_x_1403:
[----:B------:R-:W-:Y:S05]  /*13130*/  @!P0 BRA `(.L_x_1321) ;  /* 0x0000000000048947 */ /* 0x000fea0003800000 */
[----:B------:R-:W-:Y:S01]  /*13140*/  BPT.TRAP 0x1 ;  /* 0x000000040000795c */ /* 0x000fe20000300000 */
.L_x_1321:
[----:B------:R-:W4:Y:S02]  /*13150*/  SYNCS.PHASECHK.TRANS64.TRYWAIT P1, [R3+URZ+0x28480], R2 ;  /* 0x02848002030075a7 */ /* 0x000f24000802017f */
[----:B----4-:R-:W-:Y:S05]  /*13160*/  @!P1 BRA `(.L_x_1322) ;  /* 0x0000002400dc9947 */ /* 0x010fea0003800000 */
.L_x_1404:
[----:B------:R-:W-:Y:S05]  /*13170*/  @!P0 BRA `(.L_x_1323) ;  /* 0x0000000000048947 */ /* 0x000fea0003800000 */
[----:B------:R-:W-:Y:S01]  /*13180*/  BPT.TRAP 0x1 ;  /* 0x000000040000795c */ /* 0x000fe20000300000 */
.L_x_1323:
[----:B------:R0:W0:Y:S02]  /*13190*/  SYNCS.PHASECHK.TRANS64.TRYWAIT P0, [R19+URZ+0x28480], R0 ;  /* 0x02848000130075a7 */ /* 0x000024000800017f */
[----:B0-----:R-:W-:Y:S05]  /*131a0*/  @!P0 NANOSLEEP.SYNCS 0x989680 ;  /* 0x009896800000895d */ /* 0x001fea0003900000 */
[----:B------:R-:W0:Y:S02]  /*131b0*/  @!P0 SYNCS.PHASECHK.TRANS64 P0, [R19+URZ+0x28480], R0 ;  /* 0x02848000130085a7 */ /* 0x000e24000800007f */
[----:B0-----:R-:W-:Y:S05]  /*131c0*/  @!P0 BRA `(.L_x_1323) ;  /* 0xfffffffc00f08947 */ /* 0x001fea000383ffff */
.L_x_1311:
[----:B------:R-:W-:Y:S05]  /*131d0*/  BSYNC B0 ;  /* 0x0000000000007941 */ /* 0x000fea0003800000 */
.L_x_1310:
[----:B------:R-:W-:Y:S05]  /*131e0*/  EXIT ;  /* 0x000000000000794d */ /* 0x000fea0003800000 */
.L_x_1140:
[----:B0-----:R-:W-:-:S04]  /*131f0*/  IMAD.U32 R3, RZ, RZ, UR50 ;  /* 0x00000032ff037e24 */ /* 0x001fc8000f8e00ff */
[----:B------:R0:W1:Y:S03]  /*13200*/  SYNCS.PHASECHK.TRANS64.TRYWAIT P0, [R3+URZ+0x28400], R0 ;  /* 0x02840000030075a7 */ /* 0x000066000800017f */
[----:B-1----:R-:W-:Y:S05]  /*13210*/  @!P0 NANOSLEEP.SYNCS 0x989680 ;  /* 0x009896800000895d */ /* 0x002fea0003900000 */
[----:B------:R-:W1:Y:S02]  /*13220*/  @!P0 SYNCS.PHASECHK.TRANS64 P0, [R3+URZ+0x28400], R0 ;  /* 0x02840000030085a7 */ /* 0x000e64000800007f */
[----:B-1----:R-:W-:Y:S05]  /*13230*/  @!P0 BRA `(.L_x_1140) ;  /* 0xfffffffc00ec8947 */ /* 0x002fea000383ffff */
[----:B------:R-:W-:Y:S05]  /*13240*/  BRA `(.L_x_1324) ;  /* 0xfffffeec003c7947 */ /* 0x000fea000383ffff */
.L_x_1144:
[----:B-1----:R-:W-:-:S04]  /*13250*/  IMAD.U32 R3, RZ, RZ, UR55 ;  /* 0x00000037ff037e24 */ /* 0x002fc8000f8e00ff */
[----:B------:R1:W2:Y:S03]  /*13260*/  SYNCS.PHASECHK.TRANS64.TRYWAIT P1, [R3+URZ+0x28430], R10 ;  /* 0x0284300a030075a7 */ /* 0x0002a6000802017f */
[----:B--2---:R-:W-:Y:S05]  /*13270*/  @!P1 NANOSLEEP.SYNCS 0x989680 ;  /* 0x009896800000995d */ /* 0x004fea0003900000 */
[----:B------:R-:W2:Y:S02]  /*13280*/  @!P1 SYNCS.PHASECHK.TRANS64 P1, [R3+URZ+0x28430], R10 ;  /* 0x0284300a030095a7 */ /* 0x000ea4000802007f */
[----:B--2---:R-:W-:Y:S05]  /*13290*/  @!P1 BRA `(.L_x_1144) ;  /* 0xfffffffc00ec9947 */ /* 0x004fea000383ffff */
[----:B------:R-:W-:Y:S05]  /*132a0*/  BRA `(.L_x_1143) ;  /* 0xfffffeec00607947 */ /* 0x000fea000383ffff */
.L_x_1157:
[----:B---3--:R-:W-:-:S04]  /*132b0*/  IMAD.U32 R11, RZ, RZ, UR55 ;  /* 0x00000037ff0b7e24 */ /* 0x008fc8000f8e00ff */
[----:B------:R3:W4:Y:S03]  /*132c0*/  SYNCS.PHASECHK.TRANS64.TRYWAIT P1, [R11+URZ+0x28450], R10 ;  /* 0x0284500a0b0075a7 */ /* 0x000726000802017f */
[----:B----4-:R-:W-:Y:S05]  /*132d0*/  @!P1 NANOSLEEP.SYNCS 0x989680 ;  /* 0x009896800000995d */ /* 0x010fea0003900000 */
[----:B------:R-:W4:Y:S02]  /*132e0*/  @!P1 SYNCS.PHASECHK.TRANS64 P1, [R11+URZ+0x28450], R10 ;  /* 0x0284500a0b0095a7 */ /* 0x000f24000802007f */
[----:B----4-:R-:W-:Y:S05]  /*132f0*/  @!P1 BRA `(.L_x_1157) ;  /* 0xfffffffc00ec9947 */ /* 0x010fea000383ffff */
[----:B------:R-:W-:Y:S05]  /*13300*/  BRA `(.L_x_1156) ;  /* 0xffffff08005c7947 */ /* 0x000fea000383ffff */
.L_x_1166:
[----:B-1----:R-:W-:-:S04]  /*13310*/  IMAD.U32 R5, RZ, RZ, UR56 ;  /* 0x00000038ff057e24 */ /* 0x002fc8000f8e00ff */
[----:B------:R1:W3:Y:S03]  /*13320*/  SYNCS.PHASECHK.TRANS64.TRYWAIT P1, [R5+URZ+0x28430], R10 ;  /* 0x0284300a050075a7 */ /* 0x0002e6000802017f */
[----:B---3--:R-:W-:Y:S05]  /*13330*/  @!P1 NANOSLEEP.SYNCS 0x989680 ;  /* 0x009896800000995d */ /* 0x008fea0003900000 */
[----:B------:R-:W3:Y:S02]  /*13340*/  @!P1 SYNCS.PHASECHK.TRANS64 P1, [R5+URZ+0x28430], R10 ;  /* 0x0284300a050095a7 */ /* 0x000ee4000802007f */
[----:B---3--:R-:W-:Y:S05]  /*13350*/  @!P1 BRA `(.L_x_1166) ;  /* 0xfffffffc00ec9947 */ /* 0x008fea000383ffff */
[----:B------:R-:W-:Y:S05]  /*13360*/  BRA `(.L_x_1165) ;  /* 0xffffff0c00907947 */ /* 0x000fea000383ffff */
.L_x_1179:
[----:B-1----:R-:W-:-:S04]  /*13370*/  IMAD.U32 R13, RZ, RZ, UR56 ;  /* 0x00000038ff0d7e24 */ /* 0x002fc8000f8e00ff */
[----:B------:R1:W2:Y:S03]  /*13380*/  SYNCS.PHASECHK.TRANS64.TRYWAIT P1, [R13+URZ+0x28450], R10 ;  /* 0x0284500a0d0075a7 */ /* 0x0002a6000802017f */
[----:B--2---:R-:W-:Y:S05]  /*13390*/  @!P1 NANOSLEEP.SYNCS 0x989680 ;  /* 0x009896800000995d */ /* 0x004fea0003900000 */
[----:B------:R-:W2:Y:S02]  /*133a0*/  @!P1 SYNCS.PHASECHK.TRANS64 P1, [R13+URZ+0x28450], R10 ;  /* 0x0284500a0d0095a7 */ /* 0x000ea4000802007f */
[----:B--2---:R-:W-:Y:S05]  /*133b0*/  @!P1 BRA `(.L_x_1179) ;  /* 0xfffffffc00ec9947 */ /* 0x004fea000383ffff */
[----:B------:R-:W-:Y:S05]  /*133c0*/  BRA `(.L_x_1178) ;  /* 0xffffff2c00b87947 */ /* 0x000fea000383ffff */
.L_x_1189:
[----:B-12---:R-:W-:-:S04]  /*133d0*/  IMAD.U32 R0, RZ, RZ, UR51 ;  /* 0x00000033ff007e24 */ /* 0x006fc8000f8e00ff */
[----:B------:R1:W2:Y:S03]  /*133e0*/  SYNCS.PHASECHK.TRANS64.TRYWAIT P2, [R0+URZ+0x28430], R7 ;  /* 0x02843007000075a7 */ /* 0x0002a6000804017f */
[----:B--2---:R-:W-:Y:S05]  /*133f0*/  @!P2 NANOSLEEP.SYNCS 0x989680 ;  /* 0x009896800000a95d */ /* 0x004fea0003900000 */
[----:B------:R-:W2:Y:S02]  /*13400*/  @!P2 SYNCS.PHASECHK.TRANS64 P2, [R0+URZ+0x28430], R7 ;  /* 0x028430070000a5a7 */ /* 0x000ea4000804007f */
[----:B--2---:R-:W-:Y:S05]  /*13410*/  @!P2 BRA `(.L_x_1189) ;  /* 0xfffffffc00eca947 */ /* 0x004fea000383ffff */
[----:B------:R-:W-:Y:S05]  /*13420*/  BRA `(.L_x_1188) ;  /* 0xffffff3000e87947 */ /* 0x000fea000383ffff */
.L_x_1194:
[----:B--2---:R-:W-:-:S04]  /*13430*/  IMAD.U32 R10, RZ, RZ, UR51 ;  /* 0x00000033ff0a7e24 */ /* 0x004fc8000f8e00ff */
[----:B------:R2:W3:Y:S03]  /*13440*/  SYNCS.PHASECHK.TRANS64.TRYWAIT P2, [R10+URZ+0x28450], R7 ;  /* 0x028450070a0075a7 */ /* 0x0004e6000804017f */
[----:B---3--:R-:W-:Y:S05]  /*13450*/  @!P2 NANOSLEEP.SYNCS 0x989680 ;  /* 0x009896800000a95d */ /* 0x008fea0003900000 */
[----:B------:R-:W3:Y:S02]  /*13460*/  @!P2 SYNCS.PHASECHK.TRANS64 P2, [R10+URZ+0x28450], R7 ;  /* 0x028450070a00a5a7 */ /* 0x000ee4000804007f */
[----:B---3--:R-:W-:Y:S05]  /*13470*/  @!P2 BRA `(.L_x_1194) ;  /* 0xfffffffc00eca947 */ /* 0x008fea000383ffff */
[----:B------:R-:W-:Y:S05]  /*13480*/  BRA `(.L_x_1193) ;  /* 0xffffff4800407947 */ /* 0x000fea000383ffff */
.L_x_1201:
[----:B-12---:R-:W-:-:S04]  /*13490*/  IMAD.U32 R0, RZ, RZ, UR57 ;  /* 0x00000039ff007e24 */ /* 0x006fc8000f8e00ff */
[----:B------:R1:W2:Y:S03]  /*134a0*/  SYNCS.PHASECHK.TRANS64.TRYWAIT P1, [R0+URZ+0x28430], R9 ;  /* 0x02843009000075a7 */ /* 0x0002a6000802017f */
[----:B--2---:R-:W-:Y:S05]  /*134b0*/  @!P1 NANOSLEEP.SYNCS 0x989680 ;  /* 0x009896800000995d */ /* 0x004fea0003900000 */
[----:B------:R-:W2:Y:S02]  /*134c0*/  @!P1 SYNCS.PHASECHK.TRANS64 P1, [R0+URZ+0x28430], R9 ;  /* 0x02843009000095a7 */ /* 0x000ea4000802007f */
[----:B--2---:R-:W-:Y:S05]  /*134d0*/  @!P1 BRA `(.L_x_1201) ;  /* 0xfffffffc00ec9947 */ /* 0x004fea000383ffff */
[----:B------:R-:W-:Y:S05]  /*134e0*/  BRA `(.L_x_1200) ;  /* 0xffffff4800e47947 */ /* 0x000fea000383ffff */
.L_x_1214:
[----:B-1----:R-:W-:-:S04]  /*134f0*/  IMAD.U32 R10, RZ, RZ, UR57 ;  /* 0x00000039ff0a7e24 */ /* 0x002fc8000f8e00ff */
[----:B------:R1:W2:Y:S03]  /*13500*/  SYNCS.PHASECHK.TRANS64.TRYWAIT P1, [R10+URZ+0x28450], R9 ;  /* 0x028450090a0075a7 */ /* 0x0002a6000802017f */
[----:B--2---:R-:W-:Y:S05]  /*13510*/  @!P1 NANOSLEEP.SYNCS 0x989680 ;  /* 0x009896800000995d */ /* 0x004fea0003900000 */
[----:B------:R-:W2:Y:S02]  /*13520*/  @!P1 SYNCS.PHASECHK.TRANS64 P1, [R10+URZ+0x28450], R9 ;  /* 0x028450090a0095a7 */ /* 0x000ea4000802007f */
[----:B--2---:R-:W-:Y:S05]  /*13530*/  @!P1 BRA `(.L_x_1214) ;  /* 0xfffffffc00ec9947 */ /* 0x004fea000383ffff */
[----:B------:R-:W-:Y:S05]  /*13540*/  BRA `(.L_x_1213) ;  /* 0xffffff6c00047947 */ /* 0x000fea000383ffff */
.L_x_1255:
        /* <DEDUP_REMOVED lines=10> */
.L_x_1325:
[----:B------:R-:W-:Y:S05]  /*135f0*/  BRA `(.L_x_1326) ;  /* 0xffffffc400007947 */ /* 0x000fea000383ffff */
.L_x_1258:
[----:B0-----:R0:W1:Y:S02]  /*13600*/  SYNCS.PHASECHK.TRANS64.TRYWAIT P0, [R0+URZ+0x28480], R25 ;  /* 0x02848019000075a7 */ /* 0x001064000800017f */
[----:B-1----:R-:W-:Y:S05]  /*13610*/  @!P0 NANOSLEEP.SYNCS 0x989680 ;  /* 0x009896800000895d */ /* 0x002fea0003900000 */
[----:B------:R-:W1:Y:S02]  /*13620*/  @!P0 SYNCS.PHASECHK.TRANS64 P0, [R0+URZ+0x28480], R25 ;  /* 0x02848019000085a7 */ /* 0x000e64000800007f */
[----:B-1----:R-:W-:Y:S05]  /*13630*/  @!P0 BRA `(.L_x_1258) ;  /* 0xfffffffc00f08947 */ /* 0x002fea000383ffff */
[----:B------:R-:W-:Y:S05]  /*13640*/  BRA `(.L_x_1327) ;  /* 0xffffffc400b87947 */ /* 0x000fea000383ffff */
.L_x_1259:
        /* <DEDUP_REMOVED lines=8> */
.L_x_1329:
[----:B------:R-:W-:Y:S05]  /*136d0*/  BSYNC B0 ;  /* 0x0000000000007941 */ /* 0x000fea0003800000 */
.L_x_1328:
[----:B------:R-:W-:Y:S01]  /*136e0*/  IMAD.MOV.U32 R13, RZ, RZ, R8 ;  /* 0x000000ffff0d7224 */ /* 0x000fe200078e0008 */
[----:B------:R-:W-:Y:S01]  /*136f0*/  LOP3.LUT P1, RZ, R16, 0x100, RZ, 0xc0, !PT ;  /* 0x0000010010ff7812 */ /* 0x000fe2000782c0ff */
[----:B------:R-:W-:Y:S01]  /*13700*/  IMAD.MOV.U32 R12, RZ, RZ, RZ ;  /* 0x000000ffff0c7224 */ /* 0x000fe200078e00ff */
[C---:B------:R-:W-:Y:S01]  /*13710*/  ISETP.GE.AND P3, PT, R7.reuse, 0x11, PT ;  /* 0x000000110700780c */ /* 0x040fe20003f66270 */
[----:B------:R-:W-:Y:S01]  /*13720*/  IMAD.MOV.U32 R11, RZ, RZ, 0x181f ;  /* 0x0000181fff0b7424 */ /* 0x000fe200078e00ff */
[----:B------:R-:W-:Y:S01]  /*13730*/  ISETP.GE.AND P5, PT, R7, 0x31, PT ;  /* 0x000000310700780c */ /* 0x000fe20003fa6270 */
[----:B------:R-:W-:Y:S02]  /*13740*/  IMAD.MOV.U32 R15, RZ, RZ, -0x1 ;  /* 0xffffffffff0f7424 */ /* 0x000fe400078e00ff */
[----:B------:R-:W-:Y:S02]  /*13750*/  IMAD.MOV.U32 R3, RZ, RZ, R14 ;  /* 0x000000ffff037224 */ /* 0x000fe400078e000e */
[----:B------:R-:W-:-:S08]  /*13760*/  IMAD.IADD R4, R17, 0x1, R4 ;  /* 0x0000000111047824 */ /* 0x000fd000078e0204 */
[----:B------:R-:W-:Y:S05]  /*13770*/  WARPSYNC.COLLECTIVE R15, `(.L_x_1330) ;  /* 0x000000000f087348 */ /* 0x000fea0003c00000 */
[----:B------:R0:W1:Y:S02]  /*13780*/  SHFL.IDX P6, R14, R13, R12, R11 ;  /* 0x0000000c0d0e7389 */ /* 0x00006400000c000b */
[----:B01----:R-:W-:Y:S01]  /*13790*/  ENDCOLLECTIVE ;  /* 0x000000000000791b */ /* 0x003fe20003800000 */
.L_x_1330:
[----:B------:R-:W-:Y:S02]  /*137a0*/  IMAD.MOV.U32 R13, RZ, RZ, R9 ;  /* 0x000000ffff0d7224 */ /* 0x000fe400078e0009 */
[----:B------:R-:W-:Y:S02]  /*137b0*/  IMAD.MOV.U32 R12, RZ, RZ, 0x1 ;  /* 0x00000001ff0c7424 */ /* 0x000fe400078e00ff */
[----:B------:R-:W-:-:S07]  /*137c0*/  IMAD.MOV.U32 R2, RZ, RZ, R14 ;  /* 0x000000ffff027224 */ /* 0x000fce00078e000e */
[----:B------:R-:W-:Y:S05]  /*137d0*/  WARPSYNC.COLLECTIVE R15, `(.L_x_1331) ;  /* 0x000000000f087348 */ /* 0x000fea0003c00000 */
[----:B------:R0:W1:Y:S02]  /*137e0*/  SHFL.IDX P6, R14, R13, R12, R11 ;  /* 0x0000000c0d0e7389 */ /* 0x00006400000c000b */
[----:B01----:R-:W-:Y:S01]  /*137f0*/  ENDCOLLECTIVE ;  /* 0x000000000000791b */ /* 0x003fe20003800000 */
.L_x_1331:
        /* <DEDUP_REMOVED lines=14> */
.L_x_1332:
[----:B------:R-:W-:Y:S02]  /*138e0*/  IMAD.MOV.U32 R13, RZ, RZ, R9 ;  /* 0x000000ffff0d7224 */ /* 0x000fe400078e0009 */
[----:B------:R-:W-:Y:S02]  /*138f0*/  IMAD.MOV.U32 R12, RZ, RZ, 0x2 ;  /* 0x00000002ff0c7424 */ /* 0x000fe400078e00ff */
[----:B------:R-:W-:-:S07]  /*13900*/  IMAD.MOV.U32 R2, RZ, RZ, R14 ;  /* 0x000000ffff027224 */ /* 0x000fce00078e000e */
[----:B------:R-:W-:Y:S05]  /*13910*/  WARPSYNC.COLLECTIVE R15, `(.L_x_1333) ;  /* 0x000000000f087348 */ /* 0x000fea0003c00000 */
[----:B------:R0:W1:Y:S02]  /*13920*/  SHFL.IDX P6, R14, R13, R12, R11 ;  /* 0x0000000c0d0e7389 */ /* 0x00006400000c000b */
[----:B01----:R-:W-:Y:S01]  /*13930*/  ENDCOLLECTIVE ;  /* 0x000000000000791b */ /* 0x003fe20003800000 */
.L_x_1333:
        /* <DEDUP_REMOVED lines=14> */
.L_x_1334:
[----:B------:R-:W-:Y:S02]  /*13a20*/  IMAD.MOV.U32 R13, RZ, RZ, R9 ;  /* 0x000000ffff0d7224 */ /* 0x000fe400078e0009 */
[----:B------:R-:W-:Y:S02]  /*13a30*/  IMAD.MOV.U32 R12, RZ, RZ, 0x3 ;  /* 0x00000003ff0c7424 */ /* 0x000fe400078e00ff */
[----:B------:R-:W-:-:S07]  /*13a40*/  IMAD.MOV.U32 R2, RZ, RZ, R14 ;  /* 0x000000ffff027224 */ /* 0x000fce00078e000e */
[----:B------:R-:W-:Y:S05]  /*13a50*/  WARPSYNC.COLLECTIVE R15, `(.L_x_1335) ;  /* 0x000000000f087348 */ /* 0x000fea0003c00000 */
[----:B------:R0:W1:Y:S02]  /*13a60*/  SHFL.IDX P6, R14, R13, R12, R11 ;  /* 0x0000000c0d0e7389 */ /* 0x00006400000c000b */
[----:B01----:R-:W-:Y:S01]  /*13a70*/  ENDCOLLECTIVE ;  /* 0x000000000000791b */ /* 0x003fe20003800000 */
.L_x_1335:
[----:B------:R-:W-:-:S05]  /*13a80*/  IADD3 R2, P0, R30, R2, RZ ;  /* 0x000000021e027210 */ /* 0x000fca0007f1e0ff */
[----:B------:R-:W-:Y:S01]  /*13a90*/  IMAD.X R3, RZ, RZ, R3, P0 ;  /* 0x000000ffff037224 */ /* 0x000fe200000e0603 */
[C---:B------:R-:W-:Y:S02]  /*13aa0*/  ISETP.LT.OR P0, PT, R7.reuse, 0x21, P1 ;  /* 0x000000210700780c */ /* 0x040fe40000f01670 */
[----:B------:R-:W-:Y:S01]  /*13ab0*/  ISETP.GE.AND P1, PT, R7, 0x21, PT ;  /* 0x000000210700780c */ /* 0x000fe20003f26270 */
[----:B------:R-:W-:-:S10]  /*13ac0*/  IMAD.MOV.U32 R13, RZ, RZ, R8 ;  /* 0x000000ffff0d7224 */ /* 0x000fd400078e0008 */
        /* <DEDUP_REMOVED lines=9> */
.L_x_1336:
[----:B------:R-:W-:Y:S01]  /*13b60*/  @!PT LDS RZ, [RZ] ;  /* 0x00000000fffff984 */ /* 0x000fe20000000800 */
[----:B------:R-:W-:Y:S01]  /*13b70*/  @!PT LDS RZ, [RZ] ;  /* 0x00000000fffff984 */ /* 0x000fe20000000800 */
[----:B------:R-:W-:Y:S01]  /*13b80*/  @!PT LDS RZ, [RZ] ;  /* 0x00000000fffff984 */ /* 0x000fe20000000800 */
[----:B------:R0:W-:Y:S01]  /*13b90*/  LDGSTS.E.BYPASS.LTC128B.128 [R4+0x13000], desc[UR52][R2.64+0x80], !P0 ;  /* 0x1300008002047fae */ /* 0x0001e2000c101d74 */
[----:B------:R-:W-:Y:S05]  /*13ba0*/  BRA `(.L_x_1337) ;  /* 0xffffffc4004c7947 */ /* 0x000fea000383ffff */
.L_x_1264:
[----:B-1----:R1:W2:Y:S02]  /*13bb0*/  SYNCS.PHASECHK.TRANS64.TRYWAIT P0, [R0+URZ+0x28440], R25 ;  /* 0x02844019000075a7 */ /* 0x0022a4000800017f */
[----:B--2---:R-:W-:Y:S05]  /*13bc0*/  @!P0 NANOSLEEP.SYNCS 0x989680 ;  /* 0x009896800000895d */ /* 0x004fea0003900000 */
[----:B------:R-:W2:Y:S02]  /*13bd0*/  @!P0 SYNCS.PHASECHK.TRANS64 P0, [R0+URZ+0x28440], R25 ;  /* 0x02844019000085a7 */ /* 0x000ea4000800007f */
[----:B--2---:R-:W-:Y:S05]  /*13be0*/  @!P0 BRA `(.L_x_1264) ;  /* 0xfffffffc00f08947 */ /* 0x004fea000383ffff */
[----:B------:R-:W-:Y:S05]  /*13bf0*/  BRA `(.L_x_1338) ;  /* 0xffffffc400ac7947 */ /* 0x000fea000383ffff */
.L_x_1265:
[----:B------:R-:W-:Y:S01]  /*13c00*/  BSSY B0, `(.L_x_1339) ;  /* 0x0000008000007945 */ /* 0x000fe20003800000 */
[----:B------:R-:W-:Y:S02]  /*13c10*/  IMAD.MOV.U32 R13, RZ, RZ, R6 ;  /* 0x000000ffff0d7224 */ /* 0x000fe400078e0006 */
[----:B------:R-:W-:Y:S02]  /*13c20*/  IMAD.MOV.U32 R12, RZ, RZ, RZ ;  /* 0x000000ffff0c7224 */ /* 0x000fe400078e00ff */
[----:B------:R-:W-:Y:S02]  /*13c30*/  IMAD.MOV.U32 R11, RZ, RZ, 0x181f ;  /* 0x0000181fff0b7424 */ /* 0x000fe400078e00ff */
[----:B------:R-:W-:-:S07]  /*13c40*/  IMAD.MOV.U32 R15, RZ, RZ, -0x1 ;  /* 0xffffffffff0f7424 */ /* 0x000fce00078e00ff */
[----:B01----:R-:W-:Y:S05]  /*13c50*/  WARPSYNC.COLLECTIVE R15, `(.L_x_1340) ;  /* 0x000000000f087348 */ /* 0x003fea0003c00000 */
[----:B------:R2:W3:Y:S02]  /*13c60*/  SHFL.IDX P6, R14, R13, R12, R11 ;  /* 0x0000000c0d0e7389 */ /* 0x0004e400000c000b */
[----:B0123--:R-:W-:Y:S01]  /*13c70*/  ENDCOLLECTIVE ;  /* 0x000000000000791b */ /* 0x00ffe20003800000 */
.L_x_1340:
[----:B------:R-:W-:Y:S05]  /*13c80*/  BSYNC B0 ;  /* 0x0000000000007941 */ /* 0x000fea0003800000 */
.L_x_1339:
        /* <DEDUP_REMOVED lines=8> */
.L_x_1341:
[----:B------:R-:W-:Y:S02]  /*13d10*/  IMAD.MOV.U32 R13, RZ, RZ, R6 ;  /* 0x000000ffff0d7224 */ /* 0x000fe400078e0006 */
[----:B------:R-:W-:Y:S01]  /*13d20*/  IMAD.MOV.U32 R12, RZ, RZ, 0x1 ;  /* 0x00000001ff0c7424 */ /* 0x000fe200078e00ff */
[----:B------:R-:W-:Y:S02]  /*13d30*/  LOP3.LUT P6, RZ, R16, 0x2, RZ, 0xc0, !PT ;  /* 0x0000000210ff7812 */ /* 0x000fe400078cc0ff */
[----:B------:R-:W-:-:S05]  /*13d40*/  @P4 IADD3 R14, P0, R30, R14, RZ ;  /* 0x0000000e1e0e4210 */ /* 0x000fca0007f1e0ff */
[----:B------:R-:W-:Y:S02]  /*13d50*/  @P4 IMAD.X R3, RZ, RZ, R2, P0 ;  /* 0x000000ffff034224 */ /* 0x000fe400000e0602 */
[----:B------:R-:W-:-:S05]  /*13d60*/  @P4 IMAD.MOV.U32 R2, RZ, RZ, R14 ;  /* 0x000000ffff024224 */ /* 0x000fca00078e000e */
[----:B------:R-:W-:Y:S01]  /*13d70*/  @!PT LDS RZ, [RZ] ;  /* 0x00000000fffff984 */ /* 0x000fe20000000800 */
[----:B------:R-:W-:Y:S01]  /*13d80*/  @!PT LDS RZ, [RZ] ;  /* 0x00000000fffff984 */ /* 0x000fe20000000800 */
[----:B------:R-:W-:Y:S01]  /*13d90*/  @!PT LDS RZ, [RZ] ;  /* 0x00000000fffff984 */ /* 0x000fe20000000800 */
[----:B------:R0:W-:Y:S02]  /*13da0*/  @P4 LDGSTS.E.BYPASS.LTC128B.128 [R4+0x20000], desc[UR52][R2.64], !P6 ;  /* 0x2000000002044fae */ /* 0x0001e4000f101d74 */
[----:B0-----:R-:W-:Y:S05]  /*13db0*/  WARPSYNC.COLLECTIVE R15, `(.L_x_1342) ;  /* 0x000000000f087348 */ /* 0x001fea0003c00000 */
[----:B------:R1:W2:Y:S02]  /*13dc0*/  SHFL.IDX P6, R14, R13, R12, R11 ;  /* 0x0000000c0d0e7389 */ /* 0x0002a400000c000b */
[----:B012---:R-:W-:Y:S01]  /*13dd0*/  ENDCOLLECTIVE ;  /* 0x000000000000791b */ /* 0x007fe20003800000 */
.L_x_1342:
[----:B------:R-:W-:Y:S01]  /*13de0*/  @!PT LDS RZ, [RZ] ;  /* 0x00000000fffff984 */ /* 0x000fe20000000800 */
[----:B------:R-:W-:Y:S01]  /*13df0*/  @!PT LDS RZ, [RZ] ;  /* 0x00000000fffff984 */ /* 0x000fe20000000800 */
[----:B------:R-:W-:Y:S01]  /*13e00*/  @!PT LDS RZ, [RZ] ;  /* 0x00000000fffff984 */ /* 0x000fe20000000800 */
[----:B------:R0:W-:Y:S01]  /*13e10*/  @P4 LDGSTS.E.BYPASS.LTC128B.128 [R4+0x22000], desc[UR52][R2.64+0x80], !P2 ;  /* 0x2200008002044fae */ /* 0x0001e2000d101d74 */
[----:B------:R-:W-:Y:S01]  /*13e20*/  LOP3.LUT P4, RZ, R16, 0x2, RZ, 0xc0, !PT ;  /* 0x0000000210ff7812 */ /* 0x000fe2000788c0ff */
[----:B------:R-:W-:Y:S02]  /*13e30*/  IMAD.MOV.U32 R13, RZ, RZ, R5 ;  /* 0x000000ffff0d7224 */ /* 0x000fe400078e0005 */
[----:B------:R-:W-:-:S10]  /*13e40*/  IMAD.MOV.U32 R7, RZ, RZ, R14 ;  /* 0x000000ffff077224 */ /* 0x000fd400078e000e */
[----:B0-----:R-:W-:Y:S05]  /*13e50*/  WARPSYNC.COLLECTIVE R15, `(.L_x_1343) ;  /* 0x000000000f087348 */ /* 0x001fea0003c00000 */
[----:B------:R1:W2:Y:S02]  /*13e60*/  SHFL.IDX P6, R14, R13, R12, R11 ;  /* 0x0000000c0d0e7389 */ /* 0x0002a400000c000b */
[----:B012---:R-:W-:Y:S01]  /*13e70*/  ENDCOLLECTIVE ;  /* 0x000000000000791b */ /* 0x007fe20003800000 */
.L_x_1343:
[----:B------:R-:W-:Y:S02]  /*13e80*/  IMAD.MOV.U32 R13, RZ, RZ, R6 ;  /* 0x000000ffff0d7224 */ /* 0x000fe400078e0006 */
[----:B------:R-:W-:Y:S01]  /*13e90*/  IMAD.MOV.U32 R12, RZ, RZ, 0x2 ;  /* 0x00000002ff0c7424 */ /* 0x000fe200078e00ff */
[----:B------:R-:W-:-:S05]  /*13ea0*/  @P3 IADD3 R14, P0, R30, R14, RZ ;  /* 0x0000000e1e0e3210 */ /* 0x000fca0007f1e0ff */
[----:B------:R-:W-:-:S08]  /*13eb0*/  @P3 IMAD.MOV.U32 R2, RZ, RZ, R14 ;  /* 0x000000ffff023224 */ /* 0x000fd000078e000e */
[----:B------:R-:W-:Y:S05]  /*13ec0*/  WARPSYNC.COLLECTIVE R15, `(.L_x_1344) ;  /* 0x000000000f087348 */ /* 0x000fea0003c00000 */
[----:B------:R0:W1:Y:S02]  /*13ed0*/  SHFL.IDX P6, R14, R13, R12, R11 ;  /* 0x0000000c0d0e7389 */ /* 0x00006400000c000b */
[----:B01----:R-:W-:Y:S01]  /*13ee0*/  ENDCOLLECTIVE ;  /* 0x000000000000791b */ /* 0x003fe20003800000 */
.L_x_1344:
[----:B------:R-:W-:-:S04]  /*13ef0*/  @P3 IMAD.X R7, RZ, RZ, R7, P0 ;  /* 0x000000ffff073224 */ /* 0x000fc800000e0607 */
[----:B------:R-:W-:-:S05]  /*13f00*/  @P3 IMAD.MOV.U32 R3, RZ, RZ, R7 ;  /* 0x000000ffff033224 */ /* 0x000fca00078e0007 */
[----:B------:R-:W-:Y:S01]  /*13f10*/  @!PT LDS RZ, [RZ] ;  /* 0x00000000fffff984 */ /* 0x000fe20000000800 */
[----:B------:R-:W-:Y:S01]  /*13f20*/  @!PT LDS RZ, [RZ] ;  /* 0x00000000fffff984 */ /* 0x000fe20000000800 */
[----:B------:R-:W-:Y:S01]  /*13f30*/  @!PT LDS RZ, [RZ] ;  /* 0x00000000fffff984 */ /* 0x000fe20000000800 */
[----:B------:R0:W-:Y:S01]  /*13f40*/  @P3 LDGSTS.E.BYPASS.LTC128B.128 [R4+0x20800], desc[UR52][R2.64], !P4 ;  /* 0x2080000002043fae */ /* 0x0001e2000e101d74 */
[----:B------:R-:W-:-:S03]  /*13f50*/  IMAD.MOV.U32 R13, RZ, RZ, R5 ;  /* 0x000000ffff0d7224 */ /* 0x000fc600078e0005 */
[----:B------:R0:W-:Y:S01]  /*13f60*/  @P3 LDGSTS.E.BYPASS.LTC128B.128 [R4+0x22800], desc[UR52][R2.64+0x80], !P2 ;  /* 0x2280008002043fae */ /* 0x0001e2000d101d74 */
[----:B------:R-:W-:-:S07]  /*13f70*/  IMAD.MOV.U32 R7, RZ, RZ, R14 ;  /* 0x000000ffff077224 */ /* 0x000fce00078e000e */
[----:B0-----:R-:W-:Y:S05]  /*13f80*/  WARPSYNC.COLLECTIVE R15, `(.L_x_1345) ;  /* 0x000000000f087348 */ /* 0x001fea0003c00000 */
[----:B------:R1:W2:Y:S02]  /*13f90*/  SHFL.IDX P6, R14, R13, R12, R11 ;  /* 0x0000000c0d0e7389 */ /* 0x0002a400000c000b */
[----:B012---:R-:W-:Y:S01]  /*13fa0*/  ENDCOLLECTIVE ;  /* 0x000000000000791b */ /* 0x007fe20003800000 */
.L_x_1345:
[----:B------:R-:W-:Y:S02]  /*13fb0*/  IMAD.MOV.U32 R13, RZ, RZ, R6 ;  /* 0x000000ffff0d7224 */ /* 0x000fe400078e0006 */
[----:B------:R-:W-:Y:S01]  /*13fc0*/  IMAD.MOV.U32 R12, RZ, RZ, 0x3 ;  /* 0x00000003ff0c7424 */ /* 0x000fe200078e00ff */
[----:B------:R-:W-:-:S05]  /*13fd0*/  @P1 IADD3 R14, P0, R30, R14, RZ ;  /* 0x0000000e1e0e1210 */ /* 0x000fca0007f1e0ff */
[----:B------:R-:W-:-:S08]  /*13fe0*/  @P1 IMAD.MOV.U32 R2, RZ, RZ, R14 ;  /* 0x000000ffff021224 */ /* 0x000fd000078e000e */
[----:B------:R-:W-:Y:S05]  /*13ff0*/  WARPSYNC.COLLECTIVE R15, `(.L_x_1346) ;  /* 0x000000000f087348 */ /* 0x000fea0003c00000 */
[----:B------:R0:W1:Y:S02]  /*14000*/  SHFL.IDX P6, R14, R13, R12, R11 ;  /* 0x0000000c0d0e7389 */ /* 0x00006400000c000b */
[----:B01----:R-:W-:Y:S01]  /*14010*/  ENDCOLLECTIVE ;  /* 0x000000000000791b */ /* 0x003fe20003800000 */
.L_x_1346:
        /* <DEDUP_REMOVED lines=12> */
.L_x_1347:
[----:B------:R-:W-:Y:S05]  /*140e0*/  BRA `(.L_x_1348) ;  /* 0xffffffc4002c7947 */ /* 0x000fea000383ffff */
.L_x_1270:
[----:B------:R-:W-:Y:S02]  /*140f0*/  IMAD.MOV.U32 R13, RZ, RZ, R5 ;  /* 0x000000ffff0d7224 */ /* 0x000fe400078e0005 */
[----:B------:R-:W-:Y:S02]  /*14100*/  IMAD.MOV.U32 R12, RZ, RZ, RZ ;  /* 0x000000ffff0c7224 */ /* 0x000fe400078e00ff */
[----:B------:R-:W-:Y:S02]  /*14110*/  IMAD.MOV.U32 R11, RZ, RZ, 0x181f ;  /* 0x0000181fff0b7424 */ /* 0x000fe400078e00ff */
[----:B------:R-:W-:Y:S02]  /*14120*/  IMAD.MOV.U32 R15, RZ, RZ, -0x1 ;  /* 0xffffffffff0f7424 */ /* 0x000fe400078e00ff */
[----:B------:R-:W-:-:S07]  /*14130*/  VIADD R4, R8, UR43 ;  /* 0x0000002b08047c36 */ /* 0x000fce0008000000 */
[----:B------:R-:W-:Y:S05]  /*14140*/  WARPSYNC.COLLECTIVE R15, `(.L_x_1349) ;  /* 0x000000000f087348 */ /* 0x000fea0003c00000 */
[----:B------:R0:W1:Y:S02]  /*14150*/  SHFL.IDX P6, R14, R13, R12, R11 ;  /* 0x0000000c0d0e7389 */ /* 0x00006400000c000b */
[----:B01----:R-:W-:Y:S01]  /*14160*/  ENDCOLLECTIVE ;  /* 0x000000000000791b */ /* 0x003fe20003800000 */
.L_x_1349:
[C---:B------:R-:W-:Y:S01]  /*14170*/  VIADD R6, R4.reuse, 0x10 ;  /* 0x0000001004067836 */ /* 0x040fe20000000000 */
[----:B------:R-:W-:Y:S01]  /*14180*/  ISETP.GE.AND P1, PT, R4, UR41, PT ;  /* 0x0000002904007c0c */ /* 0x000fe2000bf26270 */
[----:B------:R-:W-:Y:S02]  /*14190*/  IMAD.MOV.U32 R13, RZ, RZ, R0 ;  /* 0x000000ffff0d7224 */ /* 0x000fe400078e0000 */
[----:B------:R-:W-:-:S10]  /*141a0*/  IMAD.MOV.U32 R2, RZ, RZ, R14 ;  /* 0x000000ffff027224 */ /* 0x000fd400078e000e */
[----:B------:R-:W-:Y:S05]  /*141b0*/  WARPSYNC.COLLECTIVE R15, `(.L_x_1350) ;  /* 0x000000000f087348 */ /* 0x000fea0003c00000 */
[----:B------:R0:W1:Y:S02]  /*141c0*/  SHFL.IDX P6, R14, R13, R12, R11 ;  /* 0x0000000c0d0e7389 */ /* 0x00006400000c000b */
[----:B01----:R-:W-:Y:S01]  /*141d0*/  ENDCOLLECTIVE ;  /* 0x000000000000791b */ /* 0x003fe20003800000 */
.L_x_1350:
        /* <DEDUP_REMOVED lines=8> */
.L_x_1351:
        /* <DEDUP_REMOVED lines=11> */
.L_x_1352:
[----:B------:R-:W-:Y:S02]  /*14310*/  IMAD.MOV.U32 R13, RZ, RZ, R5 ;  /* 0x000000ffff0d7224 */ /* 0x000fe400078e0005 */
[----:B------:R-:W-:Y:S01]  /*14320*/  IMAD.MOV.U32 R12, RZ, RZ, 0x2 ;  /* 0x00000002ff0c7424 */ /* 0x000fe200078e00ff */
[----:B------:R-:W-:-:S05]  /*14330*/  @!P1 IADD3 R14, P0, R30, R14, RZ ;  /* 0x0000000e1e0e9210 */ /* 0x000fca0007f1e0ff */
[----:B------:R-:W-:-:S08]  /*14340*/  @!P1 IMAD.MOV.U32 R2, RZ, RZ, R14 ;  /* 0x000000ffff029224 */ /* 0x000fd000078e000e */
[----:B------:R-:W-:Y:S05]  /*14350*/  WARPSYNC.COLLECTIVE R15, `(.L_x_1353) ;  /* 0x000000000f087348 */ /* 0x000fea0003c00000 */
[----:B------:R0:W1:Y:S02]  /*14360*/  SHFL.IDX P6, R14, R13, R12, R11 ;  /* 0x0000000c0d0e7389 */ /* 0x00006400000c000b */
[----:B01----:R-:W-:Y:S01]  /*14370*/  ENDCOLLECTIVE ;  /* 0x000000000000791b */ /* 0x003fe20003800000 */
.L_x_1353:
        /* <DEDUP_REMOVED lines=14> */
.L_x_1354:
[----:B------:R-:W-:Y:S02]  /*14460*/  IMAD.MOV.U32 R13, RZ, RZ, R5 ;  /* 0x000000ffff0d7224 */ /* 0x000fe400078e0005 */
[----:B------:R-:W-:Y:S01]  /*14470*/  IMAD.MOV.U32 R12, RZ, RZ, 0x3 ;  /* 0x00000003ff0c7424 */ /* 0x000fe200078e00ff */
[----:B------:R-:W-:-:S05]  /*14480*/  @!P1 IADD3 R14, P0, R30, R14, RZ ;  /* 0x0000000e1e0e9210 */ /* 0x000fca0007f1e0ff */
[----:B------:R-:W-:-:S08]  /*14490*/  @!P1 IMAD.MOV.U32 R2, RZ, RZ, R14 ;  /* 0x000000ffff029224 */ /* 0x000fd000078e000e */
[----:B------:R-:W-:Y:S05]  /*144a0*/  WARPSYNC.COLLECTIVE R15, `(.L_x_1355) ;  /* 0x000000000f087348 */ /* 0x000fea0003c00000 */
[----:B------:R0:W1:Y:S02]  /*144b0*/  SHFL.IDX P6, R14, R13, R12, R11 ;  /* 0x0000000c0d0e7389 */ /* 0x00006400000c000b */
[----:B01----:R-:W-:Y:S01]  /*144c0*/  ENDCOLLECTIVE ;  /* 0x000000000000791b */ /* 0x003fe20003800000 */
.L_x_1355:
        /* <DEDUP_REMOVED lines=14> */
.L_x_1356:
[----:B------:R-:W-:Y:S02]  /*145b0*/  IMAD.MOV.U32 R13, RZ, RZ, R5 ;  /* 0x000000ffff0d7224 */ /* 0x000fe400078e0005 */
[----:B------:R-:W-:Y:S01]  /*145c0*/  IMAD.MOV.U32 R12, RZ, RZ, 0x4 ;  /* 0x00000004ff0c7424 */ /* 0x000fe200078e00ff */
[----:B------:R-:W-:-:S05]  /*145d0*/  @!P1 IADD3 R14, P0, R30, R14, RZ ;  /* 0x0000000e1e0e9210 */ /* 0x000fca0007f1e0ff */
[----:B------:R-:W-:-:S08]  /*145e0*/  @!P1 IMAD.MOV.U32 R2, RZ, RZ, R14 ;  /* 0x000000ffff029224 */ /* 0x000fd000078e000e */
[----:B------:R-:W-:Y:S05]  /*145f0*/  WARPSYNC.COLLECTIVE R15, `(.L_x_1357) ;  /* 0x000000000f087348 */ /* 0x000fea0003c00000 */
[----:B------:R0:W1:Y:S02]  /*14600*/  SHFL.IDX P6, R14, R13, R12, R11 ;  /* 0x0000000c0d0e7389 */ /* 0x00006400000c000b */
[----:B01----:R-:W-:Y:S01]  /*14610*/  ENDCOLLECTIVE ;  /* 0x000000000000791b */ /* 0x003fe20003800000 */
.L_x_1357:
        /* <DEDUP_REMOVED lines=14> */
.L_x_1358:
[----:B------:R-:W-:Y:S02]  /*14700*/  IMAD.MOV.U32 R13, RZ, RZ, R5 ;  /* 0x000000ffff0d7224 */ /* 0x000fe400078e0005 */
[----:B------:R-:W-:Y:S01]  /*14710*/  IMAD.MOV.U32 R12, RZ, RZ, 0x5 ;  /* 0x00000005ff0c7424 */ /* 0x000fe200078e00ff */
[----:B------:R-:W-:-:S05]  /*14720*/  @!P1 IADD3 R14, P0, R30, R14, RZ ;  /* 0x0000000e1e0e9210 */ /* 0x000fca0007f1e0ff */
[----:B------:R-:W-:-:S08]  /*14730*/  @!P1 IMAD.MOV.U32 R2, RZ, RZ, R14 ;  /* 0x000000ffff029224 */ /* 0x000fd000078e000e */
[----:B------:R-:W-:Y:S05]  /*14740*/  WARPSYNC.COLLECTIVE R15, `(.L_x_1359) ;  /* 0x000000000f087348 */ /* 0x000fea0003c00000 */
[----:B------:R0:W1:Y:S02]  /*14750*/  SHFL.IDX P6, R14, R13, R12, R11 ;  /* 0x0000000c0d0e7389 */ /* 0x00006400000c000b */
[----:B01----:R-:W-:Y:S01]  /*14760*/  ENDCOLLECTIVE ;  /* 0x000000000000791b */ /* 0x003fe20003800000 */
.L_x_1359:
        /* <DEDUP_REMOVED lines=14> */
.L_x_1360:
[----:B------:R-:W-:Y:S02]  /*14850*/  IMAD.MOV.U32 R13, RZ, RZ, R5 ;  /* 0x000000ffff0d7224 */ /* 0x000fe400078e0005 */
[----:B------:R-:W-:Y:S01]  /*14860*/  IMAD.MOV.U32 R12, RZ, RZ, 0x6 ;  /* 0x00000006ff0c7424 */ /* 0x000fe200078e00ff */
[----:B------:R-:W-:-:S05]  /*14870*/  @!P1 IADD3 R14, P0, R30, R14, RZ ;  /* 0x0000000e1e0e9210 */ /* 0x000fca0007f1e0ff */
[----:B------:R-:W-:-:S08]  /*14880*/  @!P1 IMAD.MOV.U32 R2, RZ, RZ, R14 ;  /* 0x000000ffff029224 */ /* 0x000fd000078e000e */
[----:B------:R-:W-:Y:S05]  /*14890*/  WARPSYNC.COLLECTIVE R15, `(.L_x_1361) ;  /* 0x000000000f087348 */ /* 0x000fea0003c00000 */
[----:B------:R0:W1:Y:S02]  /*148a0*/  SHFL.IDX P6, R14, R13, R12, R11 ;  /* 0x0000000c0d0e7389 */ /* 0x00006400000c000b */
[----:B01----:R-:W-:Y:S01]  /*148b0*/  ENDCOLLECTIVE ;  /* 0x000000000000791b */ /* 0x003fe20003800000 */
.L_x_1361:
        /* <DEDUP_REMOVED lines=14> */
.L_x_1362:
[----:B------:R-:W-:Y:S02]  /*149a0*/  IMAD.MOV.U32 R13, RZ, RZ, R5 ;  /* 0x000000ffff0d7224 */ /* 0x000fe400078e0005 */
[----:B------:R-:W-:Y:S01]  /*149b0*/  IMAD.MOV.U32 R12, RZ, RZ, 0x7 ;  /* 0x00000007ff0c7424 */ /* 0x000fe200078e00ff */
[----:B------:R-:W-:-:S05]  /*149c0*/  @!P1 IADD3 R14, P0, R30, R14, RZ ;  /* 0x0000000e1e0e9210 */ /* 0x000fca0007f1e0ff */
[----:B------:R-:W-:-:S08]  /*149d0*/  @!P1 IMAD.MOV.U32 R2, RZ, RZ, R14 ;  /* 0x000000ffff029224 */ /* 0x000fd000078e000e */
[----:B------:R-:W-:Y:S05]  /*149e0*/  WARPSYNC.COLLECTIVE R15, `(.L_x_1363) ;  /* 0x000000000f087348 */ /* 0x000fea0003c00000 */
[----:B------:R0:W1:Y:S02]  /*149f0*/  SHFL.IDX P6, R14, R13, R12, R11 ;  /* 0x0000000c0d0e7389 */ /* 0x00006400000c000b */
[----:B01----:R-:W-:Y:S01]  /*14a00*/  ENDCOLLECTIVE ;  /* 0x000000000000791b */ /* 0x003fe20003800000 */
.L_x_1363:
        /* <DEDUP_REMOVED lines=12> */
.L_x_1364:
[----:B------:R-:W-:Y:S05]  /*14ad0*/  BRA `(.L_x_1365) ;  /* 0xffffffc400547947 */ /* 0x000fea000383ffff */
.L_x_1273:
[----:B0-----:R0:W1:Y:S02]  /*14ae0*/  SYNCS.PHASECHK.TRANS64.TRYWAIT P0, [R17+URZ+0x28420], R0 ;  /* 0x02842000110075a7 */ /* 0x001064000800017f */
[----:B-1----:R-:W-:Y:S05]  /*14af0*/  @!P0 NANOSLEEP.SYNCS 0x989680 ;  /* 0x009896800000895d */ /* 0x002fea0003900000 */
[----:B------:R-:W1:Y:S02]  /*14b00*/  @!P0 SYNCS.PHASECHK.TRANS64 P0, [R17+URZ+0x28420], R0 ;  /* 0x02842000110085a7 */ /* 0x000e64000800007f */
[----:B-1----:R-:W-:Y:S05]  /*14b10*/  @!P0 BRA `(.L_x_1273) ;  /* 0xfffffffc00f08947 */ /* 0x002fea000383ffff */
[----:B------:R-:W-:Y:S05]  /*14b20*/  BRA `(.L_x_1366) ;  /* 0xffffffc400b47947 */ /* 0x000fea000383ffff */
.L_x_1277:
[----:B-1----:R1:W2:Y:S02]  /*14b30*/  SYNCS.PHASECHK.TRANS64.TRYWAIT P0, [R0+URZ+0x28480], R20 ;  /* 0x02848014000075a7 */ /* 0x0022a4000800017f */
[----:B--2---:R-:W-:Y:S05]  /*14b40*/  @!P0 NANOSLEEP.SYNCS 0x989680 ;  /* 0x009896800000895d */ /* 0x004fea0003900000 */
[----:B------:R-:W2:Y:S02]  /*14b50*/  @!P0 SYNCS.PHASECHK.TRANS64 P0, [R0+URZ+0x28480], R20 ;  /* 0x02848014000085a7 */ /* 0x000ea4000800007f */
[----:B--2---:R-:W-:Y:S05]  /*14b60*/  @!P0 BRA `(.L_x_1277) ;  /* 0xfffffffc00f08947 */ /* 0x004fea000383ffff */
[----:B------:R-:W-:Y:S05]  /*14b70*/  BRA `(.L_x_1367) ;  /* 0xffffffc800887947 */ /* 0x000fea000383ffff */
.L_x_1278:
[----:B------:R-:W-:Y:S01]  /*14b80*/  BSSY B0, `(.L_x_1368) ;  /* 0x0000008000007945 */ /* 0x000fe20003800000 */
[----:B------:R-:W-:Y:S02]  /*14b90*/  IMAD.MOV.U32 R13, RZ, RZ, R27 ;  /* 0x000000ffff0d7224 */ /* 0x000fe400078e001b */
[----:B------:R-:W-:Y:S02]  /*14ba0*/  IMAD.MOV.U32 R12, RZ, RZ, RZ ;  /* 0x000000ffff0c7224 */ /* 0x000fe400078e00ff */
[----:B------:R-:W-:Y:S02]  /*14bb0*/  IMAD.MOV.U32 R11, RZ, RZ, 0x181f ;  /* 0x0000181fff0b7424 */ /* 0x000fe400078e00ff */
[----:B------:R-:W-:-:S07]  /*14bc0*/  IMAD.MOV.U32 R15, RZ, RZ, -0x1 ;  /* 0xffffffffff0f7424 */ /* 0x000fce00078e00ff */
[----:B-1----:R-:W-:Y:S05]  /*14bd0*/  WARPSYNC.COLLECTIVE R15, `(.L_x_1369) ;  /* 0x000000000f087348 */ /* 0x002fea0003c00000 */
[----:B------:R0:W2:Y:S02]  /*14be0*/  SHFL.IDX P6, R14, R13, R12, R11 ;  /* 0x0000000c0d0e7389 */ /* 0x0000a400000c000b */
[----:B012---:R-:W-:Y:S01]  /*14bf0*/  ENDCOLLECTIVE ;  /* 0x000000000000791b */ /* 0x007fe20003800000 */
.L_x_1369:
[----:B------:R-:W-:Y:S05]  /*14c00*/  BSYNC B0 ;  /* 0x0000000000007941 */ /* 0x000fea0003800000 */
.L_x_1368:
        /* <DEDUP_REMOVED lines=9> */
.L_x_1370:
[----:B------:R-:W-:Y:S02]  /*14ca0*/  IMAD.MOV.U32 R13, RZ, RZ, R27 ;  /* 0x000000ffff0d7224 */ /* 0x000fe400078e001b */
[----:B------:R-:W-:Y:S02]  /*14cb0*/  IMAD.MOV.U32 R12, RZ, RZ, 0x1 ;  /* 0x00000001ff0c7424 */ /* 0x000fe400078e00ff */
[----:B------:R-:W-:-:S07]  /*14cc0*/  IMAD.MOV.U32 R2, RZ, RZ, R14 ;  /* 0x000000ffff027224 */ /* 0x000fce00078e000e */
[----:B------:R-:W-:Y:S05]  /*14cd0*/  WARPSYNC.COLLECTIVE R15, `(.L_x_1371) ;  /* 0x000000000f087348 */ /* 0x000fea0003c00000 */
[----:B------:R0:W1:Y:S02]  /*14ce0*/  SHFL.IDX P6, R14, R13, R12, R11 ;  /* 0x0000000c0d0e7389 */ /* 0x00006400000c000b */
[----:B01----:R-:W-:Y:S01]  /*14cf0*/  ENDCOLLECTIVE ;  /* 0x000000000000791b */ /* 0x003fe20003800000 */
.L_x_1371:
        /* <DEDUP_REMOVED lines=12> */
.L_x_1372:
[----:B------:R-:W-:Y:S02]  /*14dc0*/  IMAD.MOV.U32 R13, RZ, RZ, R27 ;  /* 0x000000ffff0d7224 */ /* 0x000fe400078e001b */
[----:B------:R-:W-:Y:S02]  /*14dd0*/  IMAD.MOV.U32 R12, RZ, RZ, 0x2 ;  /* 0x00000002ff0c7424 */ /* 0x000fe400078e00ff */
[----:B------:R-:W-:-:S07]  /*14de0*/  IMAD.MOV.U32 R2, RZ, RZ, R14 ;  /* 0x000000ffff027224 */ /* 0x000fce00078e000e */
[----:B------:R-:W-:Y:S05]  /*14df0*/  WARPSYNC.COLLECTIVE R15, `(.L_x_1373) ;  /* 0x000000000f087348 */ /* 0x000fea0003c00000 */
[----:B------:R0:W1:Y:S02]  /*14e00*/  SHFL.IDX P6, R14, R13, R12, R11 ;  /* 0x0000000c0d0e7389 */ /* 0x00006400000c000b */
[----:B01----:R-:W-:Y:S01]  /*14e10*/  ENDCOLLECTIVE ;  /* 0x000000000000791b */ /* 0x003fe20003800000 */
.L_x_1373:
        /* <DEDUP_REMOVED lines=12> */
.L_x_1374:
[----:B------:R-:W-:Y:S02]  /*14ee0*/  IMAD.MOV.U32 R13, RZ, RZ, R27 ;  /* 0x000000ffff0d7224 */ /* 0x000fe400078e001b */
[----:B------:R-:W-:Y:S02]  /*14ef0*/  IMAD.MOV.U32 R12, RZ, RZ, 0x3 ;  /* 0x00000003ff0c7424 */ /* 0x000fe400078e00ff */
[----:B------:R-:W-:-:S07]  /*14f00*/  IMAD.MOV.U32 R2, RZ, RZ, R14 ;  /* 0x000000ffff027224 */ /* 0x000fce00078e000e */
[----:B------:R-:W-:Y:S05]  /*14f10*/  WARPSYNC.COLLECTIVE R15, `(.L_x_1375) ;  /* 0x000000000f087348 */ /* 0x000fea0003c00000 */
[----:B------:R0:W1:Y:S02]  /*14f20*/  SHFL.IDX P6, R14, R13, R12, R11 ;  /* 0x0000000c0d0e7389 */ /* 0x00006400000c000b */
[----:B01----:R-:W-:Y:S01]  /*14f30*/  ENDCOLLECTIVE ;  /* 0x000000000000791b */ /* 0x003fe20003800000 */
.L_x_1375:
        /* <DEDUP_REMOVED lines=12> */
.L_x_1376:
[----:B------:R-:W-:Y:S01]  /*15000*/  IMAD.MOV.U32 R2, RZ, RZ, R14 ;  /* 0x000000ffff027224 */ /* 0x000fe200078e000e */
[----:B------:R-:W-:Y:S06]  /*15010*/  BRA `(.L_x_1377) ;  /* 0xffffffc800187947 */ /* 0x000fec000383ffff */
.L_x_1283:
[----:B---3--:R3:W4:Y:S02]  /*15020*/  SYNCS.PHASECHK.TRANS64.TRYWAIT P0, [R0+URZ+0x28440], R20 ;  /* 0x02844014000075a7 */ /* 0x008724000800017f */
[----:B----4-:R-:W-:Y:S05]  /*15030*/  @!P0 NANOSLEEP.SYNCS 0x989680 ;  /* 0x009896800000895d */ /* 0x010fea0003900000 */
[----:B------:R-:W4:Y:S02]  /*15040*/  @!P0 SYNCS.PHASECHK.TRANS64 P0, [R0+URZ+0x28440], R20 ;  /* 0x02844014000085a7 */ /* 0x000f24000800007f */
[----:B----4-:R-:W-:Y:S05]  /*15050*/  @!P0 BRA `(.L_x_1283) ;  /* 0xfffffffc00f08947 */ /* 0x010fea000383ffff */
[----:B------:R-:W-:Y:S05]  /*15060*/  BRA `(.L_x_1378) ;  /* 0xffffffc8006c7947 */ /* 0x000fea000383ffff */
.L_x_1284:
[----:B------:R-:W-:Y:S01]  /*15070*/  BSSY B0, `(.L_x_1379) ;  /* 0x0000008000007945 */ /* 0x000fe20003800000 */
[----:B------:R-:W-:Y:S02]  /*15080*/  IMAD.MOV.U32 R13, RZ, RZ, R10 ;  /* 0x000000ffff0d7224 */ /* 0x000fe400078e000a */
[----:B------:R-:W-:Y:S02]  /*15090*/  IMAD.MOV.U32 R12, RZ, RZ, RZ ;  /* 0x000000ffff0c7224 */ /* 0x000fe400078e00ff */
[----:B------:R-:W-:Y:S02]  /*150a0*/  IMAD.MOV.U32 R11, RZ, RZ, 0x181f ;  /* 0x0000181fff0b7424 */ /* 0x000fe400078e00ff */
[----:B------:R-:W-:-:S07]  /*150b0*/  IMAD.MOV.U32 R15, RZ, RZ, -0x1 ;  /* 0xffffffffff0f7424 */ /* 0x000fce00078e00ff */
[----:B0123--:R-:W-:Y:S05]  /*150c0*/  WARPSYNC.COLLECTIVE R15, `(.L_x_1380) ;  /* 0x000000000f087348 */ /* 0x00ffea0003c00000 */
[----:B------:R4:W0:Y:S02]  /*150d0*/  SHFL.IDX P6, R14, R13, R12, R11 ;  /* 0x0000000c0d0e7389 */ /* 0x00082400000c000b */
[----:B01234-:R-:W-:Y:S01]  /*150e0*/  ENDCOLLECTIVE ;  /* 0x000000000000791b */ /* 0x01ffe20003800000 */
.L_x_1380:
[----:B------:R-:W-:Y:S05]  /*150f0*/  BSYNC B0 ;  /* 0x0000000000007941 */ /* 0x000fea0003800000 */
.L_x_1379:
        /* <DEDUP_REMOVED lines=8> */
.L_x_1381:
[----:B------:R-:W-:Y:S02]  /*15180*/  IMAD.MOV.U32 R13, RZ, RZ, R10 ;  /* 0x000000ffff0d7224 */ /* 0x000fe400078e000a */
[----:B------:R-:W-:Y:S01]  /*15190*/  IMAD.MOV.U32 R12, RZ, RZ, 0x1 ;  /* 0x00000001ff0c7424 */ /* 0x000fe200078e00ff */
[----:B------:R-:W-:-:S13]  /*151a0*/  IADD3 R2, P0, R30, R14, RZ ;  /* 0x0000000e1e027210 */ /* 0x000fda0007f1e0ff */
[----:B------:R-:W-:Y:S05]  /*151b0*/  WARPSYNC.COLLECTIVE R15, `(.L_x_1382) ;  /* 0x000000000f087348 */ /* 0x000fea0003c00000 */
[----:B------:R0:W1:Y:S02]  /*151c0*/  SHFL.IDX P6, R14, R13, R12, R11 ;  /* 0x0000000c0d0e7389 */ /* 0x00006400000c000b */
[----:B01----:R-:W-:Y:S01]  /*151d0*/  ENDCOLLECTIVE ;  /* 0x000000000000791b */ /* 0x003fe20003800000 */
.L_x_1382:
        /* <DEDUP_REMOVED lines=11> */
.L_x_1383:
[----:B------:R-:W-:Y:S02]  /*15290*/  IMAD.MOV.U32 R13, RZ, RZ, R10 ;  /* 0x000000ffff0d7224 */ /* 0x000fe400078e000a */
[----:B------:R-:W-:Y:S01]  /*152a0*/  IMAD.MOV.U32 R12, RZ, RZ, 0x2 ;  /* 0x00000002ff0c7424 */ /* 0x000fe200078e00ff */
[----:B------:R-:W-:-:S13]  /*152b0*/  IADD3 R2, P0, R30, R14, RZ ;  /* 0x0000000e1e027210 */ /* 0x000fda0007f1e0ff */
[----:B------:R-:W-:Y:S05]  /*152c0*/  WARPSYNC.COLLECTIVE R15, `(.L_x_1384) ;  /* 0x000000000f087348 */ /* 0x000fea0003c00000 */
[----:B------:R0:W1:Y:S02]  /*152d0*/  SHFL.IDX P6, R14, R13, R12, R11 ;  /* 0x0000000c0d0e7389 */ /* 0x00006400000c000b */
[----:B01----:R-:W-:Y:S01]  /*152e0*/  ENDCOLLECTIVE ;  /* 0x000000000000791b */ /* 0x003fe20003800000 */
.L_x_1384:
        /* <DEDUP_REMOVED lines=11> */
.L_x_1385:
[----:B------:R-:W-:Y:S02]  /*153a0*/  IMAD.MOV.U32 R13, RZ, RZ, R10 ;  /* 0x000000ffff0d7224 */ /* 0x000fe400078e000a */
[----:B------:R-:W-:Y:S01]  /*153b0*/  IMAD.MOV.U32 R12, RZ, RZ, 0x3 ;  /* 0x00000003ff0c7424 */ /* 0x000fe200078e00ff */
[----:B------:R-:W-:-:S13]  /*153c0*/  IADD3 R2, P0, R30, R14, RZ ;  /* 0x0000000e1e027210 */ /* 0x000fda0007f1e0ff */
[----:B------:R-:W-:Y:S05]  /*153d0*/  WARPSYNC.COLLECTIVE R15, `(.L_x_1386) ;  /* 0x000000000f087348 */ /* 0x000fea0003c00000 */
[----:B------:R0:W1:Y:S02]  /*153e0*/  SHFL.IDX P6, R14, R13, R12, R11 ;  /* 0x0000000c0d0e7389 */ /* 0x00006400000c000b */
[----:B01----:R-:W-:Y:S01]  /*153f0*/  ENDCOLLECTIVE ;  /* 0x000000000000791b */ /* 0x003fe20003800000 */
.L_x_1386:
        /* <DEDUP_REMOVED lines=11> */
.L_x_1387:
[----:B------:R-:W-:Y:S05]  /*154b0*/  BRA `(.L_x_1388) ;  /* 0xffffffc800007947 */ /* 0x000fea000383ffff */
.L_x_1289:
[----:B0-----:R0:W1:Y:S02]  /*154c0*/  SYNCS.PHASECHK.TRANS64.TRYWAIT P2, [R0+URZ+0x28470], R3 ;  /* 0x02847003000075a7 */ /* 0x001064000804017f */
[----:B-1----:R-:W-:Y:S05]  /*154d0*/  @!P2 NANOSLEEP.SYNCS 0x989680 ;  /* 0x009896800000a95d */ /* 0x002fea0003900000 */
[----:B------:R-:W1:Y:S02]  /*154e0*/  @!P2 SYNCS.PHASECHK.TRANS64 P2, [R0+URZ+0x28470], R3 ;  /* 0x028470030000a5a7 */ /* 0x000e64000804007f */
[----:B-1----:R-:W-:Y:S05]  /*154f0*/  @!P2 BRA `(.L_x_1289) ;  /* 0xfffffffc00f0a947 */ /* 0x002fea000383ffff */
[----:B------:R-:W-:Y:S05]  /*15500*/  BRA `(.L_x_1389) ;  /* 0xffffffc800687947 */ /* 0x000fea000383ffff */
.L_x_1291:
[----:B0-----:R0:W1:Y:S02]  /*15510*/  SYNCS.PHASECHK.TRANS64.TRYWAIT P2, [R0+URZ+0x28460], R7 ;  /* 0x02846007000075a7 */ /* 0x001064000804017f */
[----:B-1----:R-:W-:Y:S05]  /*15520*/  @!P2 NANOSLEEP.SYNCS 0x989680 ;  /* 0x009896800000a95d */ /* 0x002fea0003900000 */
[----:B------:R-:W1:Y:S02]  /*15530*/  @!P2 SYNCS.PHASECHK.TRANS64 P2, [R0+URZ+0x28460], R7 ;  /* 0x028460070000a5a7 */ /* 0x000e64000804007f */
[----:B-1----:R-:W-:Y:S05]  /*15540*/  @!P2 BRA `(.L_x_1291) ;  /* 0xfffffffc00f0a947 */ /* 0x002fea000383ffff */
[----:B------:R-:W-:Y:S05]  /*15550*/  BRA `(.L_x_1390) ;  /* 0xffffffc800787947 */ /* 0x000fea000383ffff */
.L_x_1299:
[----:B-1----:R1:W2:Y:S02]  /*15560*/  SYNCS.PHASECHK.TRANS64.TRYWAIT P2, [R2+URZ+0x28470], R3 ;  /* 0x02847003020075a7 */ /* 0x0022a4000804017f */
[----:B--2---:R-:W-:Y:S05]  /*15570*/  @!P2 NANOSLEEP.SYNCS 0x989680 ;  /* 0x009896800000a95d */ /* 0x004fea0003900000 */
[----:B------:R-:W2:Y:S02]  /*15580*/  @!P2 SYNCS.PHASECHK.TRANS64 P2, [R2+URZ+0x28470], R3 ;  /* 0x028470030200a5a7 */ /* 0x000ea4000804007f */
[----:B--2---:R-:W-:Y:S05]  /*15590*/  @!P2 BRA `(.L_x_1299) ;  /* 0xfffffffc00f0a947 */ /* 0x004fea000383ffff */
[----:B------:R-:W-:Y:S05]  /*155a0*/  BRA `(.L_x_1391) ;  /* 0xffffffd000287947 */ /* 0x000fea000383ffff */
.L_x_1301:
[----:B0-----:R0:W1:Y:S02]  /*155b0*/  SYNCS.PHASECHK.TRANS64.TRYWAIT P2, [R2+URZ+0x28460], R3 ;  /* 0x02846003020075a7 */ /* 0x001064000804017f */
[----:B-1----:R-:W-:Y:S05]  /*155c0*/  @!P2 NANOSLEEP.SYNCS 0x989680 ;  /* 0x009896800000a95d */ /* 0x002fea0003900000 */
[----:B------:R-:W1:Y:S02]  /*155d0*/  @!P2 SYNCS.PHASECHK.TRANS64 P2, [R2+URZ+0x28460], R3 ;  /* 0x028460030200a5a7 */ /* 0x000e64000804007f */
[----:B-1----:R-:W-:Y:S05]  /*155e0*/  @!P2 BRA `(.L_x_1301) ;  /* 0xfffffffc00f0a947 */ /* 0x002fea000383ffff */
[----:B------:R-:W-:Y:S05]  /*155f0*/  BRA `(.L_x_1392) ;  /* 0xffffffd000347947 */ /* 0x000fea000383ffff */
.L_x_1308:
[----:B0-----:R0:W1:Y:S02]  /*15600*/  SYNCS.PHASECHK.TRANS64.TRYWAIT P0, [R5+URZ+0x28420], R0 ;  /* 0x02842000050075a7 */ /* 0x001064000800017f */
[----:B-1----:R-:W-:Y:S05]  /*15610*/  @!P0 NANOSLEEP.SYNCS 0x989680 ;  /* 0x009896800000895d */ /* 0x002fea0003900000 */
[----:B------:R-:W1:Y:S02]  /*15620*/  @!P0 SYNCS.PHASECHK.TRANS64 P0, [R5+URZ+0x28420], R0 ;  /* 0x02842000050085a7 */ /* 0x000e64000800007f */
[----:B-1----:R-:W-:Y:S05]  /*15630*/  @!P0 BRA `(.L_x_1308) ;  /* 0xfffffffc00f08947 */ /* 0x002fea000383ffff */
[----:B------:R-:W-:Y:S05]  /*15640*/  BRA `(.L_x_1393) ;  /* 0xffffffd800107947 */ /* 0x000fea000383ffff */
.L_x_1309:
[----:B------:R-:W1:Y:S01]  /*15650*/  S2R R2, SR_TID.X ;  /* 0x0000000000027919 */ /* 0x000e620000002100 */
[----:B------:R-:W-:Y:S01]  /*15660*/  BSSY B0, `(.L_x_1394) ;  /* 0x000000a000007945 */ /* 0x000fe20003800000 */
[----:B------:R-:W-:Y:S02]  /*15670*/  IMAD.MOV.U32 R12, RZ, RZ, RZ ;  /* 0x000000ffff0c7224 */ /* 0x000fe400078e00ff */
[----:B------:R-:W-:Y:S02]  /*15680*/  IMAD.MOV.U32 R11, RZ, RZ, 0x1f ;  /* 0x0000001fff0b7424 */ /* 0x000fe400078e00ff */
[----:B------:R-:W-:Y:S01]  /*15690*/  IMAD.MOV.U32 R15, RZ, RZ, -0x1 ;  /* 0xffffffffff0f7424 */ /* 0x000fe200078e00ff */
[----:B-1----:R-:W-:-:S04]  /*156a0*/  SHF.R.U32.HI R2, RZ, 0x5, R2 ;  /* 0x00000005ff027819 */ /* 0x002fc80000011602 */
[----:B------:R-:W-:-:S05]  /*156b0*/  LOP3.LUT R2, R2, 0x3, RZ, 0xc0, !PT ;  /* 0x0000000302027812 */ /* 0x000fca00078ec0ff */
[----:B------:R-:W-:-:S07]  /*156c0*/  IMAD.MOV.U32 R13, RZ, RZ, R2 ;  /* 0x000000ffff0d7224 */ /* 0x000fce00078e0002 */
[----:B0-----:R-:W-:Y:S05]  /*156d0*/  WARPSYNC.COLLECTIVE R15, `(.L_x_1395) ;  /* 0x000000000f087348 */ /* 0x001fea0003c00000 */
[----:B------:R1:W2:Y:S02]  /*156e0*/  SHFL.IDX P6, R14, R13, R12, R11 ;  /* 0x0000000c0d0e7389 */ /* 0x0002a400000c000b */
[----:B012---:R-:W-:Y:S01]  /*156f0*/  ENDCOLLECTIVE ;  /* 0x000000000000791b */ /* 0x007fe20003800000 */
.L_x_1395:
[----:B------:R-:W-:Y:S05]  /*15700*/  BSYNC B0 ;  /* 0x0000000000007941 */ /* 0x000fea0003800000 */
.L_x_1394:
[----:B------:R-:W-:Y:S05]  /*15710*/  BRA `(.L_x_1396) ;  /* 0xffffffd400f87947 */ /* 0x000fea000383ffff */
.L_x_1312:
[----:B------:R-:W-:Y:S01]  /*15720*/  BSSY B1, `(.L_x_1397) ;  /* 0x0000006000017945 */ /* 0x000fe20003800000 */
[----:B------:R-:W-:-:S07]  /*15730*/  IMAD.MOV.U32 R15, RZ, RZ, -0x1 ;  /* 0xffffffffff0f7424 */ /* 0x000fce00078e00ff */
[----:B0-----:R-:W-:Y:S05]  /*15740*/  WARPSYNC.COLLECTIVE R15, `(.L_x_1398) ;  /* 0x000000000f0c7348 */ /* 0x001fea0003c00000 */
[----:B------:R-:W-:Y:S02]  /*15750*/  ELECT P6, UR62, PT ;  /* 0x00000000003e782f */ /* 0x000fe400038c0000 */
[----:B------:R-:W-:Y:S01]  /*15760*/  MOV R14, UR62 ;  /* 0x0000003e000e7c02 */ /* 0x000fe20008000f00 */
[----:B0-----:R-:W-:Y:S10]  /*15770*/  ENDCOLLECTIVE ;  /* 0x000000000000791b */ /* 0x001ff40003800000 */
.L_x_1398:
[----:B------:R-:W-:Y:S05]  /*15780*/  BSYNC B1 ;  /* 0x0000000000017941 */ /* 0x000fea0003800000 */
.L_x_1397:
[----:B------:R-:W-:Y:S05]  /*15790*/  BRA `(.L_x_1399) ;  /* 0xffffffd400f07947 */ /* 0x000fea000383ffff */
.L_x_1314:
[----:B0-----:R0:W1:Y:S02]  /*157a0*/  SYNCS.PHASECHK.TRANS64.TRYWAIT P1, [R3+URZ+0x28440], R2 ;  /* 0x02844002030075a7 */ /* 0x001064000802017f */
[----:B-1----:R-:W-:Y:S05]  /*157b0*/  @!P1 NANOSLEEP.SYNCS 0x989680 ;  /* 0x009896800000995d */ /* 0x002fea0003900000 */
[----:B------:R-:W1:Y:S02]  /*157c0*/  @!P1 SYNCS.PHASECHK.TRANS64 P1, [R3+URZ+0x28440], R2 ;  /* 0x02844002030095a7 */ /* 0x000e64000802007f */
[----:B-1----:R-:W-:Y:S05]  /*157d0*/  @!P1 BRA `(.L_x_1314) ;  /* 0xfffffffc00f09947 */ /* 0x002fea000383ffff */
[----:B------:R-:W-:Y:S05]  /*157e0*/  BRA `(.L_x_1400) ;  /* 0xffffffd800107947 */ /* 0x000fea000383ffff */
.L_x_1316:
[----:B-1----:R1:W2:Y:S02]  /*157f0*/  SYNCS.PHASECHK.TRANS64.TRYWAIT P1, [R19+URZ+0x28440], R0 ;  /* 0x02844000130075a7 */ /* 0x0022a4000802017f */
[----:B--2---:R-:W-:Y:S05]  /*15800*/  @!P1 NANOSLEEP.SYNCS 0x989680 ;  /* 0x009896800000995d */ /* 0x004fea0003900000 */
[----:B------:R-:W2:Y:S02]  /*15810*/  @!P1 SYNCS.PHASECHK.TRANS64 P1, [R19+URZ+0x28440], R0 ;  /* 0x02844000130095a7 */ /* 0x000ea4000802007f */
[----:B--2---:R-:W-:Y:S05]  /*15820*/  @!P1 BRA `(.L_x_1316) ;  /* 0xfffffffc00f09947 */ /* 0x004fea000383ffff */
[----:B------:R-:W-:Y:S05]  /*15830*/  BRA `(.L_x_1401) ;  /* 0xffffffd8001c7947 */ /* 0x000fea000383ffff */
.L_x_1318:
[----:B--2---:R2:W3:Y:S02]  /*15840*/  SYNCS.PHASECHK.TRANS64.TRYWAIT P1, [R3+URZ+0x28460], R2 ;  /* 0x02846002030075a7 */ /* 0x0044e4000802017f */
[----:B---3--:R-:W-:Y:S05]  /*15850*/  @!P1 NANOSLEEP.SYNCS 0x989680 ;  /* 0x009896800000995d */ /* 0x008fea0003900000 */
[----:B------:R-:W3:Y:S02]  /*15860*/  @!P1 SYNCS.PHASECHK.TRANS64 P1, [R3+URZ+0x28460], R2 ;  /* 0x02846002030095a7 */ /* 0x000ee4000802007f */
[----:B---3--:R-:W-:Y:S05]  /*15870*/  @!P1 BRA `(.L_x_1318) ;  /* 0xfffffffc00f09947 */ /* 0x008fea000383ffff */
[----:B------:R-:W-:Y:S05]  /*15880*/  BRA `(.L_x_1402) ;  /* 0xffffffd800187947 */ /* 0x000fea000383ffff */
.L_x_1320:
[----:B---3--:R3:W4:Y:S02]  /*15890*/  SYNCS.PHASECHK.TRANS64.TRYWAIT P1, [R19+URZ+0x28460], R0 ;  /* 0x02846000130075a7 */ /* 0x008724000802017f */
[----:B----4-:R-:W-:Y:S05]  /*158a0*/  @!P1 NANOSLEEP.SYNCS 0x989680 ;  /* 0x009896800000995d */ /* 0x010fea0003900000 */
[----:B------:R-:W4:Y:S02]  /*158b0*/  @!P1 SYNCS.PHASECHK.TRANS64 P1, [R19+URZ+0x28460], R0 ;  /* 0x02846000130095a7 */ /* 0x000f24000802007f */
[----:B----4-:R-:W-:Y:S05]  /*158c0*/  @!P1 BRA `(.L_x_1320) ;  /* 0xfffffffc00f09947 */ /* 0x010fea000383ffff */
[----:B------:R-:W-:Y:S05]  /*158d0*/  BRA `(.L_x_1403) ;  /* 0xffffffd800147947 */ /* 0x000fea000383ffff */
.L_x_1322:
[----:B----4-:R4:W0:Y:S02]  /*158e0*/  SYNCS.PHASECHK.TRANS64.TRYWAIT P1, [R3+URZ+0x28480], R2 ;  /* 0x02848002030075a7 */ /* 0x010824000802017f */
[----:B0-----:R-:W-:Y:S05]  /*158f0*/  @!P1 NANOSLEEP.SYNCS 0x989680 ;  /* 0x009896800000995d */ /* 0x001fea0003900000 */
[----:B------:R-:W0:Y:S02]  /*15900*/  @!P1 SYNCS.PHASECHK.TRANS64 P1, [R3+URZ+0x28480], R2 ;  /* 0x02848002030095a7 */ /* 0x000e24000802007f */
[----:B0-----:R-:W-:Y:S05]  /*15910*/  @!P1 BRA `(.L_x_1322) ;  /* 0xfffffffc00f09947 */ /* 0x001fea000383ffff */
[----:B------:R-:W-:Y:S05]  /*15920*/  BRA `(.L_x_1404) ;  /* 0xffffffd800107947 */ /* 0x000fea000383ffff */
.L_x_1405:
        /* <DEDUP_REMOVED lines=13> */
.L_x_15828:


//--------------------- .text._ZN7cutlass13device_kernelIN5flash11enable_sm90INS1_16FlashAttnFwdSm90INS1_25CollectiveMainloopFwdSm90ILi2EN4cute5tupleIJNS5_1CILi1EEES8_S8_EEENS6_IJNS7_ILi128EEENS7_ILi64EEENS7_ILi256EEEEEELi256ENS_12float_e4m3_tEfNS_4arch4Sm90ELb0ELb1ELb0ELb1ELb1ELb0ELb0ELb1ELb0ELb1ELb0ELb0EEENS1_21CollectiveEpilogueFwdINS6_IJSA_SC_SB_EEES9_NS_10bfloat16_tESG_Li256ELb1ELb1ELb0ELb1EEENS1_36VarlenDynamicPersistentTileSchedulerILi128ELi64ELi256ELi128ELb0ELb1ELb1ELb1ELb0ELb1EEEEEEEEEvNT_6ParamsE --------------------------
	.section	.text._ZN7cutlass13device_kernelIN5flash11enable_sm90INS1_16FlashAttnFwdSm90INS1_25CollectiveMainloopFwdSm90ILi2EN4cute5tupleIJNS5_1CILi1EEES8_S8_EEENS6_IJNS7_ILi128EEENS7_ILi64EEENS7_ILi256EEEEEELi256ENS_12float_e4m3_tEfNS_4arch4Sm90ELb0ELb1ELb0ELb1ELb1ELb0ELb0ELb1ELb0ELb1ELb0ELb0EEENS1_21CollectiveEpilogueFwdINS6_IJSA_SC_SB_EEES9_NS_10bfloat16_tESG_Li256ELb1ELb1ELb0ELb1EEENS1_36VarlenDynamicPersistentTileSchedulerILi128ELi64ELi256ELi128ELb0ELb1ELb1ELb1ELb0ELb1EEEEEEEEEvNT_6ParamsE,"ax",@progbits
	.align	128
.text._ZN7cutlass13device_kernelIN5flash11enable_sm90INS1_16FlashAttnFwdSm90INS1_25CollectiveMainloopFwdSm90ILi2EN4cute5tupleIJNS5_1CILi1EEES8_S8_EEENS6_IJNS7_ILi128EEENS7_ILi64EEENS7_ILi256EEEEEELi256ENS_12float_e4m3_tEfNS_4arch4Sm90ELb0ELb1ELb0ELb1ELb1ELb0ELb0ELb1ELb0ELb1ELb0ELb0EEENS1_21CollectiveEpilogueFwdINS6_IJSA_SC_SB_EEES9_NS_10bfloat16_tESG_Li256ELb1ELb1ELb0ELb1EEENS1_36VarlenDynamicPersistentTileSchedulerILi128ELi64ELi256ELi128ELb0ELb1ELb1ELb1ELb0ELb1EEEEEEEEEvNT_6ParamsE:
        .type           _ZN7cutlass13device_kernelIN5flash11enable_sm90INS1_16FlashAttnFwdSm90INS1_25CollectiveMainloopFwdSm90ILi2EN4cute5tupleIJNS5_1CILi1EEES8_S8_EEENS6_IJNS7_ILi128EEENS7_ILi64EEENS7_ILi256EEEEEELi256ENS_12float_e4m3_tEfNS_4arch4Sm90ELb0ELb1ELb0ELb1ELb1ELb0ELb0ELb1ELb0ELb1ELb0ELb0EEENS1_21CollectiveEpilogueFwdINS6_IJSA_SC_SB_EEES9_NS_10bfloat16_tESG_Li256ELb1ELb1ELb0ELb1EEENS1_36VarlenDynamicPersistentTileSchedulerILi128ELi64ELi256ELi128ELb0ELb1ELb1ELb1ELb0ELb1EEEEEEEEEvNT_6ParamsE,@function
        .size           _ZN7cutlass13device_kernelIN5flash11enable_sm90INS1_16FlashAttnFwdSm90INS1_25CollectiveMainloopFwdSm90ILi2EN4cute5tupleIJNS5_1CILi1EEES8_S8_EEENS6_IJNS7_ILi128EEENS7_ILi64EEENS7_ILi256EEEEEELi256ENS_12float_e4m3_tEfNS_4arch4Sm90ELb0ELb1ELb0ELb1ELb1ELb0ELb0ELb1ELb0ELb1ELb0ELb0EEENS1_21CollectiveEpilogueFwdINS6_IJSA_SC_SB_EEES9_NS_10bfloat16_tESG_Li256ELb1ELb1ELb0ELb1EEENS1_36VarlenDynamicPersistentTileSchedulerILi128ELi64ELi256ELi128ELb0ELb1ELb1ELb1ELb0ELb1EEEEEEEEEvNT_6ParamsE,(.L_x_15829 - _ZN7cutlass13device_kernelIN5flash11enable_sm90INS1_16FlashAttnFwdSm90INS1_25CollectiveMainloopFwdSm90ILi2EN4cute5tupleIJNS5_1CILi1EEES8_S8_EEENS6_IJNS7_ILi128EEENS7_ILi64EEENS7_ILi256EEEEEELi256ENS_12float_e4m3_tEfNS_4arch4Sm90ELb0ELb1ELb0ELb1ELb1ELb0ELb0ELb1ELb0ELb1ELb0ELb0EEENS1_21CollectiveEpilogueFwdINS6_IJSA_SC_SB_EEES9_NS_10bfloat16_tESG_Li256ELb1ELb1ELb0ELb1EEENS1_36VarlenDynamicPersistentTileSchedulerILi128ELi64ELi256ELi128ELb0ELb1ELb1ELb1ELb0ELb1EEEEEEEEEvNT_6ParamsE)
        .other          _ZN7cutlass13device_kernelIN5flash11enable_sm90INS1_16FlashAttnFwdSm90INS1_25CollectiveMainloopFwdSm90ILi2EN4cute5tupleIJNS5_1CILi1EEES8_S8_EEENS6_IJNS7_ILi128EEENS7_ILi64EEENS7_ILi256EEEEEELi256ENS_12float_e4m3_tEfNS_4arch4Sm90ELb0ELb1ELb0ELb1ELb1ELb0ELb0ELb1ELb0ELb1ELb0ELb0EEENS1_21CollectiveEpilogueFwdINS6_IJSA_SC_SB_EEES9_NS_10bfloat16_tESG_Li256ELb1ELb1ELb0ELb1EEENS1_36VarlenDynamicPersistentTileSchedulerILi128ELi64ELi256ELi128ELb0ELb1ELb1ELb1ELb0ELb1EEEEEEEEEvNT_6ParamsE,@"STO_CUDA_ENTRY STV_DEFAULT"
_ZN7cutlass13device_kernelIN5flash11enable_sm90INS1_16FlashAttnFwdSm90INS1_25CollectiveMainloopFwdSm90ILi2EN4cute5tupleIJNS5_1CILi1EEES8_S8_EEENS6_IJNS7_ILi128EEENS7_ILi64EEENS7_ILi256EEEEEELi256ENS_12float_e4m3_tEfNS_4arch4Sm90ELb0ELb1ELb0ELb1ELb1ELb0ELb0ELb1ELb0ELb1ELb0ELb0EEENS1_21CollectiveEpilogueFwdINS6_IJSA_SC_SB_EEES9_NS_10bfloat16_tESG_Li256ELb1ELb1ELb0ELb1EEENS1_36VarlenDynamicPersistentTileSchedulerILi128ELi64ELi256ELi128ELb0ELb1ELb1ELb1ELb0ELb1EEEEEEEEEvNT_6ParamsE:
        /* <DEDUP_REMOVED lines=45> */
.L_x_1406:
        /* <DEDUP_REMOVED lines=22> */
.L_x_1407:
        /* <DEDUP_REMOVED lines=18> */
.L_x_1408:
        /* <DEDUP_REMOVED lines=22> */
.L_x_1409:
        /* <DEDUP_REMOVED lines=24> */
.L_x_1410:
        /* <DEDUP_REMOVED lines=8> */
.L_x_1412:
        /* <DEDUP_REMOVED lines=23> */
[----:B------:R-:W-:Y:S01]  /*0a20*/  R2UR UR48, R7 ;  /* 0x00000000073072ca */ /* 0x000fe200000e0000 */
        /* <DEDUP_REMOVED lines=55> */
.L_x_1520:
[----:B------:R-:W-:Y:S01]  /*0da0*/  ULDC.64 UR6, c[0x0][0xa28] ;  /* 0x00028a0000067ab9 */ /* 0x000fe20000000a00 */
[----:B------:R-:W-:Y:S01]  /*0db0*/  ULDC UR4, c[0x0][0x424] ;  /* 0x0001090000047ab9 */ /* 0x000fe20000000800 */
[----:B------:R-:W-:-:S04]  /*0dc0*/  UISETP.NE.U32.AND UP0, UPT, UR6, URZ, UPT ;  /* 0x0000003f0600728c */ /* 0x000fc8000bf05070 */
[----:B------:R-:W-:-:S03]  /*0dd0*/  UISETP.NE.AND.EX UP0, UPT, UR7, URZ, UPT, UP0 ;  /* 0x0000003f0700728c */ /* 0x000fc6000bf05300 */
[----:B------:R-:W-:Y:S02]  /*0de0*/  ULDC.64 UR6, c[0x0][0xa18] ;  /* 0x0002860000067ab9 */ /* 0x000fe40000000a00 */
[----:B------:R-:W-:Y:S01]  /*0df0*/  UISETP.NE.U32.AND UP1, UPT, UR6, URZ, UPT ;  /* 0x0000003f0600728c */ /* 0x000fe2000bf25070 */
[----:B------:R-:W-:-:S03]  /*0e00*/  PLOP3.LUT P0, PT, PT, PT, UP0, 0x80, 0x0 ;  /* 0x000000000000781c */ /* 0x000fc60003f0f008 */
[----:B------:R-:W-:-:S03]  /*0e10*/  UISETP.NE.AND.EX UP1, UPT, UR7, URZ, UPT, UP1 ;  /* 0x0000003f0700728c */ /* 0x000fc6000bf25310 */
[----:B------:R-:W-:Y:S02]  /*0e20*/  @UP0 ULDC.64 UR6, c[0x0][0xa28] ;  /* 0x00028a0000060ab9 */ /* 0x000fe40000000a00 */
[----:B------:R-:W-:Y:S01]  /*0e30*/  @UP0 UIMAD.WIDE UR6, UR48, 0x4, UR6 ;  /* 0x00000004300608a5 */ /* 0x000fe2000f8e0206 */
[----:B------:R-:W-:-:S05]  /*0e40*/  PLOP3.LUT P2, PT, PT, PT, UP1, 0x80, 0x0 ;  /* 0x000000000000781c */ /* 0x000fca0003f4f018 */
[----:B------:R-:W-:Y:S01]  /*0e50*/  @UP1 ULDC.64 UR8, c[0x0][0xa18] ;  /* 0x0002860000081ab9 */ /* 0x000fe20000000a00 */
[----:B0--3--:R-:W-:Y:S02]  /*0e60*/  IMAD.U32 R4, RZ, RZ, UR6 ;  /* 0x00000006ff047e24 */ /* 0x009fe4000f8e00ff */
[----:B--2---:R-:W-:Y:S01]  /*0e70*/  IMAD.U32 R5, RZ, RZ, UR7 ;  /* 0x00000007ff057e24 */ /* 0x004fe2000f8e00ff */
[----:B------:R-:W-:-:S04]  /*0e80*/  @UP1 UIMAD.WIDE UR6, UR48, 0x4, UR8 ;  /* 0x00000004300618a5 */ /* 0x000fc8000f8e0208 */
[----:B------:R-:W2:Y:S02]  /*0e90*/  @P0 LDG.E R4, desc[UR54][R4.64] ;  /* 0x0000003604040981 */ /* 0x000ea4000c1e1900 */
[----:B------:R-:W-:Y:S02]  /*0ea0*/  IMAD.U32 R6, RZ, RZ, UR6 ;  /* 0x00000006ff067e24 */ /* 0x000fe4000f8e00ff */
[----:B------:R-:W-:Y:S01]  /*0eb0*/  IMAD.U32 R7, RZ, RZ, UR7 ;  /* 0x00000007ff077e24 */ /* 0x000fe2000f8e00ff */
[----:B------:R-:W-:-:S04]  /*0ec0*/  ULDC.64 UR6, c[0x0][0x418] ;  /* 0x0001060000067ab9 */ /* 0x000fc80000000a00 */
[----:B------:R-:W3:Y:S01]  /*0ed0*/  @P2 LDG.E R6, desc[UR54][R6.64] ;  /* 0x0000003606062981 */ /* 0x000ee2000c1e1900 */
[----:B------:R-:W-:Y:S01]  /*0ee0*/  UISETP.NE.U32.AND UP0, UPT, UR6, URZ, UPT ;  /* 0x0000003f0600728c */ /* 0x000fe2000bf05070 */
[----:B------:R-:W-:-:S03]  /*0ef0*/  UMOV UR39, URZ ;  /* 0x0000003f00277c82 */ /* 0x000fc60008000000 */
[----:B------:R-:W-:-:S03]  /*0f00*/  UISETP.NE.AND.EX UP0, UPT, UR7, URZ, UPT, UP0 ;  /* 0x0000003f0700728c */ /* 0x000fc6000bf05300 */
[----:B------:R-:W-:Y:S01]  /*0f10*/  ULDC.64 UR6, c[0x0][0xa20] ;  /* 0x0002880000067ab9 */ /* 0x000fe20000000a00 */
[----:B------:R-:W-:Y:S01]  /*0f20*/  USEL UR4, UR4, 0x1, UP0 ;  /* 0x0000000104047887 */ /* 0x000fe20008000000 */
[----:B------:R-:W-:Y:S01]  /*0f30*/  ISETP.NE.U32.AND P1, PT, RZ, UR6, PT ;  /* 0x00000006ff007c0c */ /* 0x000fe2000bf25070 */
[----:B------:R-:W-:Y:S02]  /*0f40*/  ULDC UR6, c[0x0][0x2f0] ;  /* 0x0000bc0000067ab9 */ /* 0x000fe40000000800 */
[----:B------:R-:W-:Y:S01]  /*0f50*/  UIMAD UR4, UR4, UR6, URZ ;  /* 0x00000006040472a4 */ /* 0x000fe2000f8e023f */
[----:B------:R-:W-:Y:S02]  /*0f60*/  ISETP.NE.AND.EX P1, PT, RZ, UR7, PT, P1 ;  /* 0x00000007ff007c0c */ /* 0x000fe4000bf25310 */
[----:B--2---:R-:W-:Y:S02]  /*0f70*/  @P0 R2UR UR39, R4 ;  /* 0x00000000042702ca */ /* 0x004fe400000e0000 */
[----:B---3--:R-:W-:Y:S01]  /*0f80*/  @P2 R2UR UR43, R6 ;  /* 0x00000000062b22ca */ /* 0x008fe200000e0000 */
[----:B-1--4-:R-:W-:-:S14]  /*0f90*/  @P2 BRA `(.L_x_1413) ;  /* 0x0000000000382947 */ /* 0x012fdc0003800000 */
[----:B------:R-:W-:Y:S01]  /*0fa0*/  ULDC.64 UR6, c[0x0][0xa00] ;  /* 0x0002800000067ab9 */ /* 0x000fe20000000a00 */
[----:B------:R-:W-:Y:S01]  /*0fb0*/  ULDC UR43, c[0x0][0x288] ;  /* 0x0000a200002b7ab9 */ /* 0x000fe20000000800 */
        /* <DEDUP_REMOVED lines=12> */
.L_x_1413:
[----:B------:R-:W-:Y:S01]  /*1080*/  UMOV UR36, UR49 ;  /* 0x0000003100247c82 */ /* 0x000fe20008000000 */
[----:B------:R-:W-:Y:S01]  /*1090*/  UMOV UR37, UR48 ;  /* 0x0000003000257c82 */ /* 0x000fe20008000000 */
[----:B------:R-:W-:Y:S05]  /*10a0*/  @!P1 BRA `(.L_x_1414) ;  /* 0x00000000001c9947 */ /* 0x000fea0003800000 */
[----:B------:R-:W-:Y:S02]  /*10b0*/  ULDC.64 UR6, c[0x0][0xa20] ;  /* 0x0002880000067ab9 */ /* 0x000fe40000000a00 */
[----:B------:R-:W-:-:S06]  /*10c0*/  UIMAD.WIDE UR6, UR48, 0x4, UR6 ;  /* 0x00000004300678a5 */ /* 0x000fcc000f8e0206 */
[----:B------:R-:W-:Y:S02]  /*10d0*/  IMAD.U32 R4, RZ, RZ, UR6 ;  /* 0x00000006ff047e24 */ /* 0x000fe4000f8e00ff */
[----:B------:R-:W-:-:S05]  /*10e0*/  IMAD.U32 R5, RZ, RZ, UR7 ;  /* 0x00000007ff057e24 */ /* 0x000fca000f8e00ff */
[----:B------:R-:W2:Y:S02]  /*10f0*/  LDG.E R4, desc[UR54][R4.64] ;  /* 0x0000003604047981 */ /* 0x000ea4000c1e1900 */
[----:B--2---:R-:W-:Y:S01]  /*1100*/  R2UR UR4, R4 ;  /* 0x00000000040472ca */ /* 0x004fe200000e0000 */
[----:B------:R-:W-:-:S14]  /*1110*/  BRA `(.L_x_1415) ;  /* 0x0000000000347947 */ /* 0x000fdc0003800000 */
.L_x_1414:
        /* <DEDUP_REMOVED lines=13> */
.L_x_1415:
[----:B------:R-:W-:Y:S01]  /*11f0*/  ULDC.64 UR8, c[0x0][0x990] ;  /* 0x0002640000087ab9 */ /* 0x000fe20000000a00 */
[----:B------:R-:W-:Y:S01]  /*1200*/  ULDC.64 UR6, c[0x0][0x998] ;  /* 0x0002660000067ab9 */ /* 0x000fe20000000a00 */
        /* <DEDUP_REMOVED lines=8> */
[----:B------:R-:W-:Y:S02]  /*1290*/  @UP0 USHF.R.S32.HI UR10, URZ, 0x1f, UR48 ;  /* 0x0000001f3f0a0899 */ /* 0x000fe40008011430 */
[----:B------:R-:W-:Y:S01]  /*12a0*/  @UP1 USHF.R.S32.HI UR14, URZ, 0x1f, UR48 ;  /* 0x0000001f3f0e1899 */ /* 0x000fe20008011430 */
[----:B------:R-:W-:Y:S01]  /*12b0*/  @UP0 ULDC.64 UR16, c[0x0][0x9a8] ;  /* 0x00026a0000100ab9 */ /* 0x000fe20000000a00 */
[----:B------:R-:W-:Y:S01]  /*12c0*/  @UP1 ULDC.64 UR18, c[0x0][0x9b8] ;  /* 0x00026e0000121ab9 */ /* 0x000fe20000000a00 */
[----:B------:R-:W-:Y:S02]  /*12d0*/  @UP0 UIMAD UR10, UR10, UR16, URZ ;  /* 0x000000100a0a02a4 */ /* 0x000fe4000f8e023f */
[----:B------:R-:W-:Y:S02]  /*12e0*/  @UP1 UIMAD UR14, UR14, UR18, URZ ;  /* 0x000000120e0e12a4 */ /* 0x000fe4000f8e023f */
[----:B------:R-:W-:Y:S02]  /*12f0*/  @UP0 UIMAD UR17, UR48, UR17, UR10 ;  /* 0x00000011301102a4 */ /* 0x000fe4000f8e020a */
[----:B------:R-:W-:-:S02]  /*1300*/  @UP1 UIMAD.WIDE.U32 UR10, UR48, UR18, URZ ;  /* 0x00000012300a12a5 */ /* 0x000fc4000f8e003f */
[----:B------:R-:W-:Y:S02]  /*1310*/  @UP0 UIMAD.WIDE.U32 UR12, UR48, UR16, URZ ;  /* 0x00000010300c02a5 */ /* 0x000fe4000f8e003f */
[----:B------:R-:W-:Y:S02]  /*1320*/  @UP1 UIMAD UR18, UR48, UR19, UR14 ;  /* 0x00000013301212a4 */ /* 0x000fe4000f8e020e */
[----:B------:R-:W-:Y:S02]  /*1330*/  @UP1 USHF.R.S32.HI UR19, URZ, 0x1f, UR49 ;  /* 0x0000001f3f131899 */ /* 0x000fe40008011431 */
[----:B------:R-:W-:Y:S01]  /*1340*/  @UP0 USHF.R.S32.HI UR16, URZ, 0x1f, UR49 ;  /* 0x0000001f3f100899 */ /* 0x000fe20008011431 */
[----:B------:R-:W-:Y:S01]  /*1350*/  @UP1 ULDC.64 UR14, c[0x0][0x9c0] ;  /* 0x00027000000e1ab9 */ /* 0x000fe20000000a00 */
[----:B------:R-:W-:Y:S01]  /*1360*/  @UP0 ULDC.64 UR20, c[0x0][0x9b0] ;  /* 0x00026c0000140ab9 */ /* 0x000fe20000000a00 */
[----:B------:R-:W-:Y:S02]  /*1370*/  @UP0 UIADD3 UR13, UR13, UR17, URZ ;  /* 0x000000110d0d0290 */ /* 0x000fe4000fffe03f */
[----:B------:R-:W-:-:S02]  /*1380*/  @UP1 UIMAD UR17, UR19, UR14, URZ ;  /* 0x0000000e131112a4 */ /* 0x000fc4000f8e023f */
[----:B------:R-:W-:Y:S02]  /*1390*/  @UP0 UIMAD UR16, UR16, UR20, URZ ;  /* 0x00000014101002a4 */ /* 0x000fe4000f8e023f */
[----:B------:R-:W-:Y:S02]  /*13a0*/  @UP1 UIADD3 UR11, UR11, UR18, URZ ;  /* 0x000000120b0b1290 */ /* 0x000fe4000fffe03f */
[----:B------:R-:W-:Y:S02]  /*13b0*/  @UP1 UIMAD UR17, UR49, UR15, UR17 ;  /* 0x0000000f311112a4 */ /* 0x000fe4000f8e0211 */
[----:B------:R-:W-:Y:S02]  /*13c0*/  @UP0 UIMAD UR16, UR49, UR21, UR16 ;  /* 0x00000015311002a4 */ /* 0x000fe4000f8e0210 */
[----:B------:R-:W-:Y:S02]  /*13d0*/  @UP0 UIMAD.WIDE.U32 UR12, UR49, UR20, UR12 ;  /* 0x00000014310c02a5 */ /* 0x000fe4000f8e000c */
        /* <DEDUP_REMOVED lines=11> */
[----:B------:R-:W-:Y:S01]  /*1490*/  USHF.L.U32 UR38, UR5, 0x7, URZ ;  /* 0x0000000705267899 */ /* 0x000fe2000800063f */
[----:B------:R-:W-:Y:S01]  /*14a0*/  IMAD.U32 R7, RZ, RZ, UR7 ;  /* 0x00000007ff077e24 */ /* 0x000fe2000f8e00ff */
[----:B------:R-:W-:Y:S02]  /*14b0*/  UIADD3 UR39, -UR39, UR4, URZ ;  /* 0x0000000427277290 */ /* 0x000fe4000fffe13f */
[----:B------:R-:W2:Y:S01]  /*14c0*/  @P0 LDG.E R3, desc[UR54][R4.64] ;  /* 0x0000003604030981 */ /* 0x000ea2000c1e1900 */
[----:B------:R-:W-:Y:S02]  /*14d0*/  UISETP.NE.AND UP5, UPT, UR6, 0x1, UPT ;  /* 0x000000010600788c */ /* 0x000fe4000bfa5270 */
[----:B------:R-:W-:Y:S01]  /*14e0*/  UIADD3 UR8, UR38, 0x7f, URZ ;  /* 0x0000007f26087890 */ /* 0x000fe2000fffe03f */
[----:B------:R-:W2:Y:S01]  /*14f0*/  @P1 LDG.E R0, desc[UR54][R6.64] ;  /* 0x0000003606001981 */ /* 0x000ea2000c1e1900 */
[----:B------:R-:W-:Y:S01]  /*1500*/  ULDC.64 UR4, c[0x0][0x9e0] ;  /* 0x0002780000047ab9 */ /* 0x000fe20000000a00 */
[----:B------:R-:W-:-:S02]  /*1510*/  UIADD3 UR9, UR39, 0x1, -UR43 ;  /* 0x0000000127097890 */ /* 0x000fc4000fffe82b */
[----:B------:R-:W-:Y:S01]  /*1520*/  UISETP.GE.AND UP4, UPT, UR5, 0x1, UPT ;  /* 0x000000010500788c */ /* 0x000fe2000bf86270 */
[----:B------:R-:W-:Y:S01]  /*1530*/  ULDC UR10, c[0x0][0x988] ;  /* 0x00026200000a7ab9 */ /* 0x000fe20000000800 */
[----:B------:R-:W-:Y:S02]  /*1540*/  UP2UR UR51, UPR, URZ, 0x20 ;  /* 0x000000203f337883 */ /* 0x000fe40008000000 */
[----:B------:R-:W-:Y:S01]  /*1550*/  @UP5 ULDC UR6, c[0x0][0x44c] ;  /* 0x0001130000065ab9 */ /* 0x000fe20000000800 */
[----:B------:R-:W-:Y:S01]  /*1560*/  @UP5 ULDC UR11, c[0x0][0x450] ;  /* 0x00011400000b5ab9 */ /* 0x000fe20000000800 */
[----:B------:R-:W-:Y:S01]  /*1570*/  UIMAD.WIDE.U32 UR6, UR8, UR6, URZ ;  /* 0x00000006080672a5 */ /* 0x000fe2000f8e003f */
[----:B------:R-:W-:Y:S01]  /*1580*/  PLOP3.LUT P0, PT, PT, PT, UP4, 0x40, 0x0 ;  /* 0x000000000000781c */ /* 0x000fe20003f0e848 */
[----:B------:R-:W-:Y:S02]  /*1590*/  UP2UR UR50, UPR, URZ, 0x10 ;  /* 0x000000103f327883 */ /* 0x000fe40008000000 */
[----:B------:R-:W-:-:S04]  /*15a0*/  @UP5 USHF.R.U32.HI UR8, URZ, UR11, UR7 ;  /* 0x0000000b3f085299 */ /* 0x000fc80008011607 */
        /* <DEDUP_REMOVED lines=17> */
.L_x_1417:
[----:B------:R-:W-:-:S11]  /*16c0*/  UISETP.NE.AND UP0, UPT, UR5, 0x1, UPT ;  /* 0x000000010500788c */ /* 0x000fd6000bf05270 */
[----:B------:R-:W-:Y:S02]  /*16d0*/  @UP0 ULDC.64 UR8, c[0x0][0x9e8] ;  /* 0x00027a0000080ab9 */ /* 0x000fe40000000a00 */
[----:B------:R-:W-:-:S04]  /*16e0*/  UIMAD.WIDE.U32 UR6, UR4, UR8, URZ ;  /* 0x00000008040672a5 */ /* 0x000fc8000f8e003f */
[----:B------:R-:W-:-:S12]  /*16f0*/  @UP0 USHF.R.U32.HI UR4, URZ, UR9, UR7 ;  /* 0x000000093f040299 */ /* 0x000fd80008011607 */
.L_x_1418:
[----:B------:R-:W-:-:S06]  /*1700*/  UIMAD UR4, UR4, UR5, UR5 ;  /* 0x00000005040472a4 */ /* 0x000fcc000f8e0205 */
[----:B------:R-:W-:-:S07]  /*1710*/  VIMNMX R0, R0, UR4, PT ;  /* 0x0000000400007c48 */ /* 0x000fce000bfe0100 */
.L_x_1416:
[----:B------:R-:W-:Y:S01]  /*1720*/  UISETP.NE.AND UP0, UPT, UR51, URZ, UPT ;  /* 0x0000003f3300728c */ /* 0x000fe2000bf05270 */
[----:B------:R-:W-:Y:S01]  /*1730*/  VIADD R0, R0, 0x3f ;  /* 0x0000003f00007836 */ /* 0x000fe20000000000 */
[----:B------:R-:W-:Y:S01]  /*1740*/  UMOV UR9, UR38 ;  /* 0x0000002600097c82 */ /* 0x000fe20008000000 */
[----:B------:R-:W-:Y:S02]  /*1750*/  UIADD3 UR4, UR39, 0x3f, URZ ;  /* 0x0000003f27047890 */ /* 0x000fe4000fffe03f */
[----:B------:R-:W-:Y:S01]  /*1760*/  UIADD3 UR57, UR39, -UR43, URZ ;  /* 0x8000002b27397290 */ /* 0x000fe2000fffe03f */
        /* <DEDUP_REMOVED lines=27> */
.L_x_1420:
[----:B------:R-:W-:-:S11]  /*1920*/  UISETP.NE.AND UP0, UPT, UR5, 0x1, UPT ;  /* 0x000000010500788c */ /* 0x000fd6000bf05270 */
[----:B------:R-:W-:Y:S02]  /*1930*/  @UP0 ULDC.64 UR10, c[0x0][0x9e8] ;  /* 0x00027a00000a0ab9 */ /* 0x000fe40000000a00 */
[----:B------:R-:W-:-:S04]  /*1940*/  UIMAD.WIDE.U32 UR6, UR4, UR10, URZ ;  /* 0x0000000a040672a5 */ /* 0x000fc8000f8e003f */
[----:B------:R-:W-:-:S12]  /*1950*/  @UP0 USHF.R.U32.HI UR4, URZ, UR11, UR7 ;  /* 0x0000000b3f040299 */ /* 0x000fd80008011607 */
.L_x_1421:
[----:B------:R-:W-:-:S04]  /*1960*/  UIMAD UR4, UR4, UR5, URZ ;  /* 0x00000005040472a4 */ /* 0x000fc8000f8e023f */
[----:B------:R-:W-:-:S04]  /*1970*/  UISETP.LT.AND UP0, UPT, UR9, UR4, UPT ;  /* 0x000000040900728c */ /* 0x000fc8000bf01270 */
[----:B------:R-:W-:-:S12]  /*1980*/  USEL UR9, UR9, UR4, !UP0 ;  /* 0x0000000409097287 */ /* 0x000fd8000c000000 */
.L_x_1419:
[----:B------:R-:W-:Y:S01]  /*1990*/  USHF.R.S32.HI UR4, URZ, 0x1f, UR9 ;  /* 0x0000001f3f047899 */ /* 0x000fe20008011409 */
[----:B------:R-:W-:Y:S01]  /*19a0*/  PLOP3.LUT P0, PT, PT, PT, PT, 0x80, 0x0 ;  /* 0x000000000000781c */ /* 0x000fe20003f0f070 */
[----:B------:R-:W-:Y:S01]  /*19b0*/  IMAD.MOV.U32 R0, RZ, RZ, RZ ;  /* 0x000000ffff007224 */ /* 0x000fe200078e00ff */
[----:B------:R-:W-:Y:S01]  /*19c0*/  CS2R R10, SRZ ;  /* 0x00000000000a7805 */ /* 0x000fe2000001ff00 */
[----:B------:R-:W-:Y:S01]  /*19d0*/  ULEA.HI UR4, UR4, UR9, URZ, 0x6 ;  /* 0x0000000904047291 */ /* 0x000fe2000f8f303f */
[----:B------:R-:W-:Y:S01]  /*19e0*/  IMAD.MOV.U32 R3, RZ, RZ, RZ ;  /* 0x000000ffff037224 */ /* 0x000fe200078e00ff */
[----:B------:R-:W-:Y:S01]  /*19f0*/  CS2R R108, SRZ ;  /* 0x00000000006c7805 */ /* 0x000fe2000001ff00 */
[----:B------:R-:W-:Y:S01]  /*1a00*/  IMAD.MOV.U32 R147, RZ, RZ, RZ ;  /* 0x000000ffff937224 */ /* 0x000fe200078e00ff */
[----:B------:R-:W-:Y:S01]  /*1a10*/  USHF.R.S32.HI UR4, URZ, 0x6, UR4 ;  /* 0x000000063f047899 */ /* 0x000fe20008011404 */
[----:B------:R-:W-:Y:S01]  /*1a20*/  CS2R R144, SRZ ;  /* 0x0000000000907805 */ /* 0x000fe2000001ff00 */
[----:B------:R-:W-:Y:S01]  /*1a30*/  IMAD.MOV.U32 R150, RZ, RZ, RZ ;  /* 0x000000ffff967224 */ /* 0x000fe200078e00ff */
[----:B------:R-:W-:Y:S01]  /*1a40*/  CS2R R30, SRZ ;  /* 0x00000000001e7805 */ /* 0x000fe2000001ff00 */
[----:B------:R-:W-:Y:S01]  /*1a50*/  UISETP.LT.AND UP0, UPT, URZ, UR4, UPT ;  /* 0x000000043f00728c */ /* 0x000fe2000bf01270 */
[----:B------:R-:W-:-:S02]  /*1a60*/  CS2R R100, SRZ ;  /* 0x0000000000647805 */ /* 0x000fc4000001ff00 */
[----:B------:R-:W-:Y:S02]  /*1a70*/  CS2R R142, SRZ ;  /* 0x00000000008e7805 */ /* 0x000fe4000001ff00 */
[----:B------:R-:W-:Y:S01]  /*1a80*/  CS2R R136, SRZ ;  /* 0x0000000000887805 */ /* 0x000fe2000001ff00 */
[----:B------:R-:W-:Y:S01]  /*1a90*/  USEL UR41, URZ, UR4, !UP0 ;  /* 0x000000043f297287 */ /* 0x000fe2000c000000 */
[----:B------:R-:W-:Y:S02]  /*1aa0*/  CS2R R34, SRZ ;  /* 0x0000000000227805 */ /* 0x000fe4000001ff00 */
[----:B------:R-:W-:Y:S02]  /*1ab0*/  CS2R R92, SRZ ;  /* 0x00000000005c7805 */ /* 0x000fe4000001ff00 */
[----:B------:R-:W-:Y:S02]  /*1ac0*/  CS2R R134, SRZ ;  /* 0x0000000000867805 */ /* 0x000fe4000001ff00 */
[----:B------:R-:W-:-:S02]  /*1ad0*/  CS2R R128, SRZ ;  /* 0x0000000000807805 */ /* 0x000fc4000001ff00 */
[----:B------:R-:W-:Y:S02]  /*1ae0*/  CS2R R38, SRZ ;  /* 0x0000000000267805 */ /* 0x000fe4000001ff00 */
[----:B------:R-:W-:Y:S02]  /*1af0*/  ISETP.GT.AND P1, PT, R160, UR41, PT ;  /* 0x00000029a0007c0c */ /* 0x000fe4000bf24270 */
        /* <DEDUP_REMOVED lines=46> */
[----:B------:R-:W-:Y:S01]  /*1de0*/  CS2R R158, SRZ ;  /* 0x00000000009e7805 */ /* 0x000fe2000001ff00 */
[----:B------:R-:W-:Y:S01]  /*1df0*/  IMAD.MOV.U32 R161, RZ, RZ, RZ ;  /* 0x000000ffffa17224 */ /* 0x000fe200078e00ff */
        /* <DEDUP_REMOVED lines=36> */
.L_x_1423:
        /* <DEDUP_REMOVED lines=10> */
.L_x_1628:
[----:B0-----:R-:W-:Y:S01]  /*20e0*/  IMAD.U32 R0, RZ, RZ, UR47 ;  /* 0x0000002fff007e24 */ /* 0x001fe2000f8e00ff */
[----:B------:R-:W-:Y:S05]  /*20f0*/  WARPSYNC.ALL ;  /* 0x0000000000007948 */ /* 0x000fea0003800000 */
[----:B------:R0:W-:Y:S01]  /*2100*/  BAR.SYNC.DEFER_BLOCKING R7, 0x100 ;  /* 0x000400070000751d */ /* 0x0001e20000010000 */
[----:B------:R-:W-:-:S13]  /*2110*/  ISETP.NE.AND P0, PT, R0, 0x3, PT ;  /* 0x000000030000780c */ /* 0x000fda0003f05270 */
[----:B0-----:R-:W-:Y:S05]  /*2120*/  @!P0 BRA `(.L_x_1425) ;  /* 0x0000000000048947 */ /* 0x001fea0003800000 */
[----:B------:R-:W-:Y:S01]  /*2130*/  BPT.TRAP 0x1 ;  /* 0x000000040000795c */ /* 0x000fe20000300000 */
.L_x_1425:
[----:B------:R-:W-:Y:S01]  /*2140*/  ULEA UR58, UR44, UR53, 0x3 ;  /* 0x000000352c3a7291 */ /* 0x000fe2000f8e183f */
[----:B------:R-:W-:-:S05]  /*2150*/  IMAD.U32 R8, RZ, RZ, UR45 ;  /* 0x0000002dff087e24 */ /* 0x000fca000f8e00ff */
[----:B------:R-:W-:-:S04]  /*2160*/  SHF.L.U32 R8, R8, 0x1f, RZ ;  /* 0x0000001f08087819 */ /* 0x000fc800000006ff */
[----:B------:R0:W1:Y:S01]  /*2170*/  SYNCS.PHASECHK.TRANS64.TRYWAIT P1, [UR58+0x28430], R8 ;  /* 0x02843008ff0075a7 */ /* 0x000062000802017a */
[----:B------:R-:W-:Y:S05]  /*2180*/  @!P0 BRA `(.L_x_1426) ;  /* 0x0000000000048947 */ /* 0x000fea0003800000 */
[----:B------:R-:W-:Y:S01]  /*2190*/  BPT.TRAP 0x1 ;  /* 0x000000040000795c */ /* 0x000fe20000300000 */
.L_x_1426:
[----:B-1----:R-:W-:Y:S05]  /*21a0*/  @P1 BRA `(.L_x_1427) ;  /* 0x0000000000081947 */ /* 0x002fea0003800000 */
[----:B------:R-:W1:Y:S02]  /*21b0*/  SYNCS.PHASECHK.TRANS64.TRYWAIT P1, [UR58+0x28430], R8 ;  /* 0x02843008ff0075a7 */ /* 0x000e64000802017a */
[----:B-1----:R-:W-:Y:S05]  /*21c0*/  @!P1 BRA `(.L_x_1428) ;  /* 0x0000012c00009947 */ /* 0x002fea0003800000 */
.L_x_1427:
        /* <DEDUP_REMOVED lines=66> */
.L_x_1429:
[----:B------:R-:W-:Y:S01]  /*25f0*/  UISETP.NE.AND UP1, UPT, UR51, URZ, UPT ;  /* 0x0000003f3300728c */ /* 0x000fe2000bf25270 */
        /* <DEDUP_REMOVED lines=8> */
[----:B------:R-:W-:Y:S02]  /*2680*/  ULDC UR11, c[0x0][0x9e0] ;  /* 0x00027800000b7ab9 */ /* 0x000fe40000000800 */
[----:B------:R-:W-:Y:S01]  /*2690*/  @UP1 ULDC UR6, c[0x0][0x44c] ;  /* 0x0001130000061ab9 */ /* 0x000fe20000000800 */
[----:B------:R-:W-:Y:S01]  /*26a0*/  @UP1 ULDC UR7, c[0x0][0x450] ;  /* 0x0001140000071ab9 */ /* 0x000fe20000000800 */
[----:B------:R-:W-:-:S06]  /*26b0*/  VIADD R14, R5, 0xffffffff ;  /* 0xffffffff050e7836 */ /* 0x000fcc0000000000 */
[----:B-1----:R-:W-:Y:S01]  /*26c0*/  @P1 IMAD.HI.U32 R3, R4, UR6, RZ ;  /* 0x0000000604031c27 */ /* 0x002fe2000f8e00ff */
[----:B------:R-:W-:Y:S01]  /*26d0*/  UIADD3 UR6, UR58, 0x28440, URZ ;  /* 0x000284403a067890 */ /* 0x000fe2000fffe03f */
[----:B------:R-:W-:-:S03]  /*26e0*/  PLOP3.LUT P1, PT, PT, PT, UP0, 0x40, 0x0 ;  /* 0x000000000000781c */ /* 0x000fc60003f2e808 */
[----:B------:R-:W-:Y:S01]  /*26f0*/  @P2 SHF.R.U32.HI R4, RZ, UR7, R3 ;  /* 0x00000007ff042c19 */ /* 0x000fe20008011603 */
[----:B------:R-:W-:Y:S01]  /*2700*/  UPRMT UR6, UR56, 0x654, UR6 ;  /* 0x0000065438067896 */ /* 0x000fe20008000006 */
[----:B------:R-:W-:-:S03]  /*2710*/  VIADD R3, R5, UR39 ;  /* 0x0000002705037c36 */ /* 0x000fc60008000000 */
[----:B------:R-:W1:Y:S01]  /*2720*/  SHFL.IDX PT, R20, R4, RZ, 0x1c1f ;  /* 0x001c1fff04147589 */ /* 0x000e6200000e0000 */
[----:B------:R-:W-:Y:S01]  /*2730*/  IMAD R6, R2, -0x2, R3 ;  /* 0xfffffffe02067824 */ /* 0x000fe200078e0203 */
[----:B------:R-:W-:-:S03]  /*2740*/  IADD3 R3, -R10, UR39, RZ ;  /* 0x000000270a037c10 */ /* 0x000fc6000fffe1ff */
[----:B------:R-:W-:Y:S01]  /*2750*/  SYNCS.ARRIVE.TRANS64.RED.A1T0 RZ, [UR6], RZ ;  /* 0x000000ffffff79a7 */ /* 0x000fe20008100406 */
[----:B------:R-:W-:Y:S01]  /*2760*/  ULOP3.LUT UR6, URZ, UR10, URZ, 0x33, !UPT ;  /* 0x0000000a3f067292 */ /* 0x000fe2000f8e333f */
[----:B------:R-:W-:Y:S02]  /*2770*/  VIADD R6, R6, -UR43 ;  /* 0x8000002b06067c36 */ /* 0x000fe40008000000 */
[----:B------:R-:W-:Y:S02]  /*2780*/  IMAD R11, R2, -0x2, R3 ;  /* 0xfffffffe020b7824 */ /* 0x000fe400078e0203 */
[C---:B------:R-:W-:Y:S02]  /*2790*/  VIADD R12, R6.reuse, UR11 ;  /* 0x0000000b060c7c36 */ /* 0x040fe40008000000 */
[----:B------:R-:W-:-:S03]  /*27a0*/  VIADD R13, R6, UR6 ;  /* 0x00000006060d7c36 */ /* 0x000fc60008000000 */
[----:B-1----:R-:W-:Y:S01]  /*27b0*/  VIADDMNMX R3, R20, R12, R11, PT ;  /* 0x0000000c14037246 */ /* 0x002fe2000380010b */
[----:B------:R-:W-:Y:S01]  /*27c0*/  IMAD.IADD R5, R13, 0x1, R20 ;  /* 0x000000010d057824 */ /* 0x000fe200078e0214 */
[----:B------:R-:W-:Y:S06]  /*27d0*/  @P1 BRA `(.L_x_1430) ;  /* 0x0000000000641947 */ /* 0x000fec0003800000 */
[----:B------:R-:W-:Y:S01]  /*27e0*/  IMAD.U32 R9, RZ, RZ, UR43 ;  /* 0x0000002bff097e24 */ /* 0x000fe2000f8e00ff */
[----:B------:R-:W-:Y:S04]  /*27f0*/  BSSY B0, `(.L_x_1431) ;  /* 0x0000013000007945 */ /* 0x000fe80003800000 */
[----:B------:R-:W-:-:S04]  /*2800*/  IADD3 R9, -R9, UR39, R20 ;  /* 0x0000002709097c10 */ /* 0x000fc8000fffe114 */
        /* <DEDUP_REMOVED lines=11> */
.L_x_1432:
[----:B------:R-:W-:Y:S02]  /*28c0*/  ULDC UR6, c[0x0][0x9e4] ;  /* 0x0002790000067ab9 */ /* 0x000fe40000000800 */
[----:B------:R-:W-:-:S05]  /*28d0*/  IMAD.U32 R15, RZ, RZ, UR6 ;  /* 0x00000006ff0f7e24 */ /* 0x000fca000f8e00ff */
[----:B------:R-:W-:-:S13]  /*28e0*/  ISETP.NE.AND P1, PT, R15, 0x1, PT ;  /* 0x000000010f00780c */ /* 0x000fda0003f25270 */
[----:B------:R-:W1:Y:S02]  /*28f0*/  @P1 LDC.64 R20, c[0x0][0x9e8] ;  /* 0x00027a00ff141b82 */ /* 0x000e640000000a00 */
[----:B-1----:R-:W-:-:S05]  /*2900*/  @P1 IMAD.HI.U32 R6, R9, R20, RZ ;  /* 0x0000001409061227 */ /* 0x002fca00078e00ff */
[----:B------:R-:W-:-:S07]  /*2910*/  @P1 SHF.R.U32.HI R9, RZ, R21, R6 ;  /* 0x00000015ff091219 */ /* 0x000fce0000011606 */
.L_x_1433:
[----:B------:R-:W-:Y:S05]  /*2920*/  BSYNC B0 ;  /* 0x0000000000007941 */ /* 0x000fea0003800000 */
.L_x_1431:
[----:B------:R-:W-:-:S04]  /*2930*/  IMAD R9, R9, R15, -R10 ;  /* 0x0000000f09097224 */ /* 0x000fc800078e0a0a */
[----:B------:R-:W-:-:S05]  /*2940*/  IMAD R6, R2, -0x2, R9 ;  /* 0xfffffffe02067824 */ /* 0x000fca00078e0209 */
[----:B------:R-:W-:Y:S02]  /*2950*/  VIADDMNMX R3, R6, R15, R3, PT ;  /* 0x0000000f06037246 */ /* 0x000fe40003800103 */
[----:B------:R-:W-:-:S07]  /*2960*/  VIMNMX R5, R5, R6, !PT ;  /* 0x0000000605057248 */ /* 0x000fce0007fe0100 */
.L_x_1430:
        /* <DEDUP_REMOVED lines=95> */
.L_x_1436:
[----:B------:R-:W-:Y:S02]  /*2f60*/  ULDC UR6, c[0x0][0x9e4] ;  /* 0x0002790000067ab9 */ /* 0x000fe40000000800 */
[----:B------:R-:W-:-:S05]  /*2f70*/  IMAD.U32 R12, RZ, RZ, UR6 ;  /* 0x00000006ff0c7e24 */ /* 0x000fca000f8e00ff */
[----:B------:R-:W-:-:S13]  /*2f80*/  ISETP.NE.AND P6, PT, R12, 0x1, PT ;  /* 0x000000010c00780c */ /* 0x000fda0003fc5270 */
[----:B------:R-:W1:Y:S02]  /*2f90*/  @P6 LDC.64 R68, c[0x0][0x9e8] ;  /* 0x00027a00ff446b82 */ /* 0x000e640000000a00 */
[----:B-1----:R-:W-:-:S05]  /*2fa0*/  @P6 IMAD.HI.U32 R4, R5, R68, RZ ;  /* 0x0000004405046227 */ /* 0x002fca00078e00ff */
[----:B------:R-:W-:-:S07]  /*2fb0*/  @P6 SHF.R.U32.HI R5, RZ, R69, R4 ;  /* 0x00000045ff056219 */ /* 0x000fce0000011604 */
.L_x_1437:
[----:B------:R-:W-:Y:S05]  /*2fc0*/  BSYNC B0 ;  /* 0x0000000000007941 */ /* 0x000fea0003800000 */
.L_x_1435:
[----:B------:R-:W-:-:S04]  /*2fd0*/  IMAD R5, R5, R12, -R10 ;  /* 0x0000000c05057224 */ /* 0x000fc800078e0a0a */
[----:B------:R-:W-:-:S05]  /*2fe0*/  IMAD R5, R2, -0x2, R5 ;  /* 0xfffffffe02057824 */ /* 0x000fca00078e0205 */
[----:B------:R-:W-:Y:S02]  /*2ff0*/  VIADDMNMX R3, R5, R12, R3, PT ;  /* 0x0000000c05037246 */ /* 0x000fe40003800103 */
[----:B------:R-:W-:-:S07]  /*3000*/  VIMNMX R6, R6, R5, !PT ;  /* 0x0000000506067248 */ /* 0x000fce0007fe0100 */
.L_x_1434:
        /* <DEDUP_REMOVED lines=118> */
[----:B----4-:R-:W-:-:S01]  /*3770*/  FADD.FTZ R37, R9, R32 ;  /* 0x0000002009257221 */ /* 0x010fc20000010000 */
[----:B---3--:R-:W-:Y:S01]  /*3780*/  FMNMX.FTZ R3, R4, R3, !PT ;  /* 0x0000000304037209 */ /* 0x008fe20007810000 */
[----:B------:R-:W-:-:S05]  /*3790*/  FFMA.FTZ R4, R41, UR40, -R10 ;  /* 0x0000002829047c23 */ /* 0x000fca000801080a */
[----:B------:R-:W3:Y:S01]  /*37a0*/  MUFU.EX2 R14, R14 ;  /* 0x0000000e000e7308 */ /* 0x000ee20000000800 */
[----:B-----5:R-:W-:-:S01]  /*37b0*/  FADD.FTZ R36, R12, R37 ;  /* 0x000000250c247221 */ /* 0x020fc20000010000 */
[----:B------:R-:W4:Y:S06]  /*37c0*/  SHFL.BFLY PT, R6, R3, 0x1, 0x1f ;  /* 0x0c201f0003067f89 */ /* 0x000f2c00000e0000 */
        /* <DEDUP_REMOVED lines=93> */
.L_x_1438:
[----:B------:R1:W3:Y:S01]  /*3da0*/  SYNCS.PHASECHK.TRANS64.TRYWAIT P1, [UR58+0x28450], R8 ;  /* 0x02845008ff0075a7 */ /* 0x0002e2000802017a */
[----:B------:R-:W-:Y:S05]  /*3db0*/  @!P0 BRA `(.L_x_1439) ;  /* 0x0000000000048947 */ /* 0x000fea0003800000 */
[----:B------:R-:W-:Y:S01]  /*3dc0*/  BPT.TRAP 0x1 ;  /* 0x000000040000795c */ /* 0x000fe20000300000 */
.L_x_1439:
[----:B---3--:R-:W-:Y:S05]  /*3dd0*/  @P1 BRA `(.L_x_1440) ;  /* 0x0000000000081947 */ /* 0x008fea0003800000 */
[----:B------:R-:W3:Y:S02]  /*3de0*/  SYNCS.PHASECHK.TRANS64.TRYWAIT P1, [UR58+0x28450], R8 ;  /* 0x02845008ff0075a7 */ /* 0x000ee4000802017a */
[----:B---3--:R-:W-:Y:S05]  /*3df0*/  @!P1 BRA `(.L_x_1441) ;  /* 0x00000110000c9947 */ /* 0x008fea0003800000 */
.L_x_1440:
        /* <DEDUP_REMOVED lines=18> */
.L_x_1442:
[----:B------:R-:W-:Y:S01]  /*3f20*/  UISETP.NE.AND UP1, UPT, UR51, URZ, UPT ;  /* 0x0000003f3300728c */ /* 0x000fe2000bf25270 */
[----:B01-3--:R-:W-:Y:S01]  /*3f30*/  VIADD R8, R160, 0xfffffffe ;  /* 0xfffffffea0087836 */ /* 0x00bfe20000000000 */
        /* <DEDUP_REMOVED lines=24> */
.L_x_1444:
[----:B------:R-:W-:Y:S02]  /*40c0*/  ULDC UR19, c[0x0][0x9e4] ;  /* 0x0002790000137ab9 */ /* 0x000fe40000000800 */
[----:B------:R-:W-:-:S11]  /*40d0*/  UISETP.NE.AND UP0, UPT, UR19, 0x1, UPT ;  /* 0x000000011300788c */ /* 0x000fd6000bf05270 */
[----:B------:R-:W-:Y:S02]  /*40e0*/  @UP0 ULDC.64 UR6, c[0x0][0x9e8] ;  /* 0x00027a0000060ab9 */ /* 0x000fe40000000a00 */
[----:B------:R-:W-:-:S04]  /*40f0*/  UIMAD.WIDE.U32 UR14, UR18, UR6, URZ ;  /* 0x00000006120e72a5 */ /* 0x000fc8000f8e003f */
[----:B------:R-:W-:-:S12]  /*4100*/  @UP0 USHF.R.U32.HI UR18, URZ, UR7, UR15 ;  /* 0x000000073f120299 */ /* 0x000fd8000801160f */
.L_x_1445:
[----:B------:R-:W-:-:S04]  /*4110*/  UIMAD UR18, UR18, UR19, UR19 ;  /* 0x00000013121272a4 */ /* 0x000fc8000f8e0213 */
[----:B------:R-:W-:-:S04]  /*4120*/  UISETP.LT.AND UP0, UPT, UR11, UR18, UPT ;  /* 0x000000120b00728c */ /* 0x000fc8000bf01270 */
[----:B------:R-:W-:-:S12]  /*4130*/  USEL UR11, UR11, UR18, UP0 ;  /* 0x000000120b0b7287 */ /* 0x000fd80008000000 */
.L_x_1443:
        /* <DEDUP_REMOVED lines=12> */
.L_x_1465:
[----:B------:R-:W-:-:S04]  /*4200*/  UIADD3 UR44, UR44, 0x1, URZ ;  /* 0x000000012c2c7890 */ /* 0x000fc8000fffe03f */
[----:B------:R-:W-:-:S04]  /*4210*/  UISETP.NE.AND UP0, UPT, UR44, 0x2, UPT ;  /* 0x000000022c00788c */ /* 0x000fc8000bf05270 */
[----:B------:R-:W-:Y:S02]  /*4220*/  USEL UR6, URZ, 0x1, UP0 ;  /* 0x000000013f067887 */ /* 0x000fe40008000000 */
[----:B------:R-:W-:Y:S02]  /*4230*/  USEL UR44, UR44, URZ, UP0 ;  /* 0x0000003f2c2c7287 */ /* 0x000fe40008000000 */
[----:B------:R-:W-:Y:S01]  /*4240*/  ULOP3.LUT UR45, UR45, UR6, URZ, 0x3c, !UPT ;  /* 0x000000062d2d7292 */ /* 0x000fe2000f8e3c3f */
[----:B012---:R-:W-:Y:S11]  /*4250*/  @!P0 BRA `(.L_x_1447) ;  /* 0x0000000000048947 */ /* 0x007ff60003800000 */
[----:B------:R-:W-:Y:S01]  /*4260*/  BPT.TRAP 0x1 ;  /* 0x000000040000795c */ /* 0x000fe20000300000 */
.L_x_1447:
        /* <DEDUP_REMOVED lines=9> */
.L_x_1448:
[----:B-1----:R-:W-:Y:S05]  /*4300*/  @P1 BRA `(.L_x_1449) ;  /* 0x0000000000081947 */ /* 0x002fea0003800000 */
[----:B------:R-:W1:Y:S02]  /*4310*/  SYNCS.PHASECHK.TRANS64.TRYWAIT P1, [UR59+0x28430], R9 ;  /* 0x02843009ff0075a7 */ /* 0x000e64000802017b */
[----:B-1----:R-:W-:Y:S05]  /*4320*/  @!P1 BRA `(.L_x_1450) ;  /* 0x0000010800d89947 */ /* 0x002fea0003800000 */
.L_x_1449:
        /* <DEDUP_REMOVED lines=46> */
.L_x_1451:
[----:B------:R-:W-:Y:S01]  /*4610*/  UISETP.NE.AND UP1, UPT, UR51, URZ, UPT ;  /* 0x0000003f3300728c */ /* 0x000fe2000bf25270 */
[----:B------:R-:W-:Y:S01]  /*4620*/  VIADD R12, R17, UR38 ;  /* 0x00000026110c7c36 */ /* 0x000fe20008000000 */
[----:B------:R-:W-:Y:S01]  /*4630*/  UISETP.NE.AND UP0, UPT, UR50, URZ, UPT ;  /* 0x0000003f3200728c */ /* 0x000fe2000bf05270 */
[----:B------:R-:W-:Y:S01]  /*4640*/  IMAD.U32 R6, RZ, RZ, UR43 ;  /* 0x0000002bff067e24 */ /* 0x000fe2000f8e00ff */
[----:B------:R-:W-:Y:S02]  /*4650*/  UMOV UR10, UR57 ;  /* 0x00000039000a7c82 */ /* 0x000fe40008000000 */
        /* <DEDUP_REMOVED lines=10> */
[----:B------:R-:W2:Y:S01]  /*4700*/  SHFL.IDX PT, R13, R12, RZ, 0x1c1f ;  /* 0x001c1fff0c0d7589 */ /* 0x000ea200000e0000 */
[----:B------:R-:W-:-:S05]  /*4710*/  IADD3 R7, -R5, 0x1, RZ ;  /* 0x0000000105077810 */ /* 0x000fca0007ffe1ff */
[----:B------:R-:W-:Y:S01]  /*4720*/  IMAD R7, R2, -0x2, R7 ;  /* 0xfffffffe02077824 */ /* 0x000fe200078e0207 */
[----:B------:R-:W-:Y:S01]  /*4730*/  SYNCS.ARRIVE.TRANS64.RED.A1T0 RZ, [UR6], RZ ;  /* 0x000000ffffff79a7 */ /* 0x000fe20008100406 */
[----:B------:R-:W-:-:S03]  /*4740*/  ULOP3.LUT UR6, URZ, UR10, URZ, 0x33, !UPT ;  /* 0x0000000a3f067292 */ /* 0x000fc6000f8e333f */
[----:B------:R-:W-:-:S05]  /*4750*/  IADD3 R7, -R6, UR39, R7 ;  /* 0x0000002706077c10 */ /* 0x000fca000fffe107 */
[C---:B------:R-:W-:Y:S02]  /*4760*/  VIADD R20, R7.reuse, UR58 ;  /* 0x0000003a07147c36 */ /* 0x040fe40008000000 */
[----:B------:R-:W-:Y:S02]  /*4770*/  VIADD R194, R7, UR6 ;  /* 0x0000000607c27c36 */ /* 0x000fe40008000000 */
[----:B--2---:R-:W-:Y:S02]  /*4780*/  IMAD.IADD R14, R20, 0x1, R13 ;  /* 0x00000001140e7824 */ /* 0x004fe400078e020d */
[----:B------:R-:W-:Y:S01]  /*4790*/  IMAD.IADD R15, R13, 0x1, R194 ;  /* 0x000000010d0f7824 */ /* 0x000fe200078e02c2 */
[----:B------:R-:W-:Y:S06]  /*47a0*/  @P1 BRA `(.L_x_1452) ;  /* 0x00000000005c1947 */ /* 0x000fec0003800000 */
[----:B------:R-:W-:Y:S01]  /*47b0*/  IMAD.U32 R6, RZ, RZ, UR43 ;  /* 0x0000002bff067e24 */ /* 0x000fe2000f8e00ff */
[----:B------:R-:W-:Y:S04]  /*47c0*/  BSSY B0, `(.L_x_1453) ;  /* 0x0000011000007945 */ /* 0x000fe80003800000 */
[----:B------:R-:W-:-:S04]  /*47d0*/  IADD3 R13, -R6, UR39, R13 ;  /* 0x00000027060d7c10 */ /* 0x000fc8000fffe10d */
        /* <DEDUP_REMOVED lines=10> */
.L_x_1454:
[----:B------:R-:W-:-:S05]  /*4880*/  IMAD.U32 R196, RZ, RZ, UR56 ;  /* 0x00000038ffc47e24 */ /* 0x000fca000f8e00ff */
[----:B------:R-:W-:-:S13]  /*4890*/  ISETP.NE.AND P1, PT, R196, 0x1, PT ;  /* 0x00000001c400780c */ /* 0x000fda0003f25270 */
[----:B------:R-:W2:Y:S02]  /*48a0*/  @P1 LDC.64 R6, c[0x0][0x9e8] ;  /* 0x00027a00ff061b82 */ /* 0x000ea40000000a00 */
[----:B--2---:R-:W-:-:S05]  /*48b0*/  @P1 IMAD.HI.U32 R6, R13, R6, RZ ;  /* 0x000000060d061227 */ /* 0x004fca00078e00ff */
[----:B------:R-:W-:-:S07]  /*48c0*/  @P1 SHF.R.U32.HI R13, RZ, R7, R6 ;  /* 0x00000007ff0d1219 */ /* 0x000fce0000011606 */
.L_x_1455:
[----:B------:R-:W-:Y:S05]  /*48d0*/  BSYNC B0 ;  /* 0x0000000000007941 */ /* 0x000fea0003800000 */
.L_x_1453:
[----:B------:R-:W-:-:S04]  /*48e0*/  IMAD R13, R13, R196, -R5 ;  /* 0x000000c40d0d7224 */ /* 0x000fc800078e0a05 */
[----:B------:R-:W-:-:S05]  /*48f0*/  IMAD R13, R2, -0x2, R13 ;  /* 0xfffffffe020d7824 */ /* 0x000fca00078e020d */
[----:B------:R-:W-:Y:S02]  /*4900*/  VIADDMNMX R14, R13, R196, R14, PT ;  /* 0x000000c40d0e7246 */ /* 0x000fe4000380010e */
[----:B------:R-:W-:-:S07]  /*4910*/  VIMNMX R15, R15, R13, !PT ;  /* 0x0000000d0f0f7248 */ /* 0x000fce0007fe0100 */
.L_x_1452:
        /* <DEDUP_REMOVED lines=14> */
[----:B--2---:R-:W-:Y:S01]  /*4a00*/  IMAD.IADD R12, R20, 0x1, R7 ;  /* 0x00000001140c7824 */ /* 0x004fe200078e0207 */
        /* <DEDUP_REMOVED lines=53> */
.L_x_1458:
[----:B------:R-:W-:-:S05]  /*4d60*/  IMAD.U32 R20, RZ, RZ, UR56 ;  /* 0x00000038ff147e24 */ /* 0x000fca000f8e00ff */
[----:B------:R-:W-:-:S13]  /*4d70*/  ISETP.NE.AND P2, PT, R20, 0x1, PT ;  /* 0x000000011400780c */ /* 0x000fda0003f45270 */
[----:B------:R-:W2:Y:S02]  /*4d80*/  @P2 LDC.64 R6, c[0x0][0x9e8] ;  /* 0x00027a00ff062b82 */ /* 0x000ea40000000a00 */
[----:B--2---:R-:W-:-:S05]  /*4d90*/  @P2 IMAD.HI.U32 R6, R15, R6, RZ ;  /* 0x000000060f062227 */ /* 0x004fca00078e00ff */
[----:B------:R-:W-:-:S07]  /*4da0*/  @P2 SHF.R.U32.HI R15, RZ, R7, R6 ;  /* 0x00000007ff0f2219 */ /* 0x000fce0000011606 */
.L_x_1459:
[----:B------:R-:W-:Y:S05]  /*4db0*/  BSYNC B0 ;  /* 0x0000000000007941 */ /* 0x000fea0003800000 */
.L_x_1457:
[----:B------:R-:W-:-:S04]  /*4dc0*/  IMAD R5, R15, R20, -R5 ;  /* 0x000000140f057224 */ /* 0x000fc800078e0a05 */
[----:B------:R-:W-:-:S05]  /*4dd0*/  IMAD R5, R2, -0x2, R5 ;  /* 0xfffffffe02057824 */ /* 0x000fca00078e0205 */
[----:B------:R-:W-:Y:S02]  /*4de0*/  VIADDMNMX R12, R5, R20, R12, PT ;  /* 0x00000014050c7246 */ /* 0x000fe4000380010c */
[----:B------:R-:W-:-:S07]  /*4df0*/  VIMNMX R14, R14, R5, !PT ;  /* 0x000000050e0e7248 */ /* 0x000fce0007fe0100 */
.L_x_1456:
        /* <DEDUP_REMOVED lines=33> */
[----:B------:R-:W2:Y:S01]  /*5010*/  SHFL.BFLY PT, R5, R6, 0x2, 0x1f ;  /* 0x0c401f0006057f89 */ /* 0x000ea200000e0000 */
        /* <DEDUP_REMOVED lines=12> */
[----:B--2---:R-:W-:Y:S02]  /*50e0*/  FMNMX.FTZ R7, R6, R5, !PT ;  /* 0x0000000506077209 */ /* 0x004fe40007810000 */
[----:B------:R-:W-:Y:S02]  /*50f0*/  FMNMX.FTZ R6, R154, R11, !PT ;  /* 0x0000000b9a067209 */ /* 0x000fe40007810000 */
[----:B------:R-:W-:Y:S01]  /*5100*/  ISETP.LT.OR P4, PT, R12, 0x22, P4 ;  /* 0x000000220c00780c */ /* 0x000fe20002781670 */
[----:B------:R-:W2:Y:S01]  /*5110*/  SHFL.BFLY PT, R20, R7, 0x1, 0x1f ;  /* 0x0c201f0007147f89 */ /* 0x000ea200000e0000 */
        /* <DEDUP_REMOVED lines=12> */
[----:B--2---:R-:W-:Y:S01]  /*51e0*/  FMNMX.FTZ R5, R7, R20, !PT ;  /* 0x0000001407057209 */ /* 0x004fe20007810000 */
        /* <DEDUP_REMOVED lines=18> */
[--C-:B------:R-:W-:Y:S01]  /*5310*/  FFMA.FTZ R21, R165, UR40, -R6.reuse ;  /* 0x00000028a5157c23 */ /* 0x100fe20008010806 */
        /* <DEDUP_REMOVED lines=23> */
[----:B------:R-:W-:Y:S04]  /*5490*/  MUFU.EX2 R13, R13 ;  /* 0x0000000d000d7308 */ /* 0x000fe80000000800 */
[----:B------:R-:W2:Y:S04]  /*54a0*/  SHFL.BFLY PT, R160, R157, 0x2, 0x1f ;  /* 0x0c401f009da07f89 */ /* 0x000ea800000e0000 */
[----:B------:R-:W-:Y:S08]  /*54b0*/  MUFU.EX2 R14, R153 ;  /* 0x00000099000e7308 */ /* 0x000ff00000000800 */
[----:B------:R3:W-:Y:S08]  /*54c0*/  MUFU.EX2 R153, R165 ;  /* 0x000000a500997308 */ /* 0x0007f00000000800 */
[----:B------:R-:W-:Y:S01]  /*54d0*/  MUFU.EX2 R12, R12 ;  /* 0x0000000c000c7308 */ /* 0x000fe20000000800 */
[----:B---3--:R-:W-:-:S01]  /*54e0*/  FFMA.FTZ R165, R180, UR40, -R6 ;  /* 0x00000028b4a57c23 */ /* 0x008fc20008010806 */
[----:B--2---:R-:W-:Y:S01]  /*54f0*/  FMNMX.FTZ R168, R157, R160, !PT ;  /* 0x000000a09da87209 */ /* 0x004fe20007810000 */
[----:B------:R-:W-:-:S01]  /*5500*/  FFMA.FTZ R157, R172, UR40, -R6 ;  /* 0x00000028ac9d7c23 */ /* 0x000fc20008010806 */
[----:B------:R-:W-:-:S04]  /*5510*/  FFMA.FTZ R160, R176, UR40, -R6 ;  /* 0x00000028b0a07c23 */ /* 0x000fc80008010806 */
        /* <DEDUP_REMOVED lines=10> */
[----:B------:R-:W-:Y:S03]  /*55c0*/  MUFU.EX2 R157, R157 ;  /* 0x0000009d009d7308 */ /* 0x000fe60000000800 */
[----:B------:R-:W-:-:S05]  /*55d0*/  FSEL R172, R172, RZ, P1 ;  /* 0x000000ffacac7208 */ /* 0x000fca0000800000 */
[--C-:B------:R-:W-:Y:S01]  /*55e0*/  FFMA.FTZ R173, R154, UR40, -R172.reuse ;  /* 0x000000289aad7c23 */ /* 0x100fe200080108ac */
[----:B------:R-:W-:-:S01]  /*55f0*/  FFMA.FTZ R154, R158, UR40, -R172 ;  /* 0x000000289e9a7c23 */ /* 0x000fc200080108ac */
[--C-:B------:R-:W-:Y:S01]  /*5600*/  FFMA.FTZ R158, R166, UR40, -R172.reuse ;  /* 0x00000028a69e7c23 */ /* 0x100fe200080108ac */
[----:B------:R-:W-:Y:S01]  /*5610*/  FSEL R166, R6, RZ, P1 ;  /* 0x000000ff06a67208 */ /* 0x000fe20000800000 */
[----:B------:R-:W2:Y:S01]  /*5620*/  MUFU.EX2 R169, R169 ;  /* 0x000000a900a97308 */ /* 0x000ea20000000800 */
[----:B------:R-:W-:-:S01]  /*5630*/  FFMA.FTZ R168, R155, UR40, -R172 ;  /* 0x000000289ba87c23 */ /* 0x000fc200080108ac */
[--C-:B------:R-:W-:Y:S01]  /*5640*/  FFMA.FTZ R159, R159, UR40, -R172.reuse ;  /* 0x000000289f9f7c23 */ /* 0x100fe200080108ac */
[----:B------:R-:W-:-:S01]  /*5650*/  FFMA.FTZ R155, R162, UR40, -R172 ;  /* 0x00000028a29b7c23 */ /* 0x000fc200080108ac */
[----:B------:R-:W-:Y:S01]  /*5660*/  FADD.FTZ R166, -R166, R11 ;  /* 0x0000000ba6a67221 */ /* 0x000fe20000010100 */
[----:B------:R-:W-:-:S01]  /*5670*/  FFMA.FTZ R162, R163, UR40, -R172 ;  /* 0x00000028a3a27c23 */ /* 0x000fc200080108ac */
[--C-:B------:R-:W-:Y:S01]  /*5680*/  FFMA.FTZ R163, R167, UR40, -R172.reuse ;  /* 0x00000028a7a37c23 */ /* 0x100fe200080108ac */
[----:B------:R-:W-:-:S01]  /*5690*/  FFMA.FTZ R11, R170, UR40, -R172 ;  /* 0x00000028aa0b7c23 */ /* 0x000fc200080108ac */
[----:B------:R-:W-:Y:S01]  /*56a0*/  FMUL.FTZ R166, R166, UR40 ;  /* 0x00000028a6a67c20 */ /* 0x000fe20008410000 */
[----:B------:R-:W-:Y:S01]  /*56b0*/  MUFU.EX2 R173, R173 ;  /* 0x000000ad00ad7308 */ /* 0x000fe20000000800 */
[----:B------:R-:W-:-:S01]  /*56c0*/  FFMA.FTZ R170, R171, UR40, -R172 ;  /* 0x00000028abaa7c23 */ /* 0x000fc200080108ac */
[--C-:B------:R-:W-:Y:S01]  /*56d0*/  FFMA.FTZ R174, R174, UR40, -R172.reuse ;  /* 0x00000028aeae7c23 */ /* 0x100fe200080108ac */
[----:B------:R-:W-:-:S01]  /*56e0*/  FFMA.FTZ R175, R175, UR40, -R172 ;  /* 0x00000028afaf7c23 */ /* 0x000fc200080108ac */
[--C-:B------:R-:W-:Y:S01]  /*56f0*/  FFMA.FTZ R179, R179, UR40, -R172.reuse ;  /* 0x00000028b3b37c23 */ /* 0x100fe200080108ac */
[----:B------:R-:W-:-:S03]  /*5700*/  FFMA.FTZ R182, R182, UR40, -R172 ;  /* 0x00000028b6b67c23 */ /* 0x000fc600080108ac */
        /* <DEDUP_REMOVED lines=12> */
[----:B------:R-:W-:Y:S01]  /*57d0*/  FMUL.FTZ R37, R37, R169 ;  /* 0x000000a925257220 */ /* 0x000fe20000410000 */
[----:B------:R-:W-:-:S01]  /*57e0*/  FADD.FTZ R171, R12, R171 ;  /* 0x000000ab0cab7221 */ /* 0x000fc20000010000 */
        /* <DEDUP_REMOVED lines=20> */
[----:B------:R-:W-:Y:S01]  /*5930*/  FFMA.FTZ R167, R178, UR40, -R172 ;  /* 0x00000028b2a77c23 */ /* 0x000fe200080108ac */
[----:B------:R-:W-:-:S01]  /*5940*/  FADD.FTZ R178, R14, R171 ;  /* 0x000000ab0eb27221 */ /* 0x000fc20000010000 */
[----:B------:R-:W-:Y:S01]  /*5950*/  FFMA.FTZ R172, R183, UR40, -R172 ;  /* 0x00000028b7ac7c23 */ /* 0x000fe200080108ac */
[-C--:B------:R-:W-:Y:S01]  /*5960*/  FMUL.FTZ R68, R68, R169.reuse ;  /* 0x000000a944447220 */ /* 0x080fe20000410000 */
[----:B------:R-:W-:Y:S01]  /*5970*/  FMUL.FTZ R69, R69, R169 ;  /* 0x000000a945457220 */ /* 0x000fe20000410000 */
[----:B------:R-:W-:-:S01]  /*5980*/  FADD.FTZ R177, R15, R178 ;  /* 0x000000b20fb17221 */ /* 0x000fc20000010000 */
[----:B------:R-:W4:Y:S01]  /*5990*/  MUFU.EX2 R162, R162 ;  /* 0x000000a200a27308 */ /* 0x000f220000000800 */
        /* <DEDUP_REMOVED lines=13> */
[----:B------:R-:W-:Y:S01]  /*5a70*/  FMUL.FTZ R85, R85, R169 ;  /* 0x000000a955557220 */ /* 0x000fe20000410000 */
[----:B------:R-:W-:Y:S01]  /*5a80*/  F2FP.SATFINITE.E4M3.F32.PACK_AB_MERGE_C R154, R15, R14, R20 ;  /* 0x0000000e0f9a723e */ /* 0x000fe20004807014 */
[----:B------:R-:W2:Y:S01]  /*5a90*/  MUFU.EX2 R163, R163 ;  /* 0x000000a300a37308 */ /* 0x000ea20000000800 */
        /* <DEDUP_REMOVED lines=22> */
[----:B------:R-:W-:Y:S01]  /*5c00*/  FMUL.FTZ R113, R113, R169 ;  /* 0x000000a971717220 */ /* 0x000fe20000410000 */
        /* <DEDUP_REMOVED lines=10> */
[-C--:B------:R-:W-:Y:S01]  /*5cb0*/  FMUL.FTZ R128, R128, R169.reuse ;  /* 0x000000a980807220 */ /* 0x080fe20000410000 */
[-C--:B------:R-:W-:Y:S01]  /*5cc0*/  FMUL.FTZ R129, R129, R169.reuse ;  /* 0x000000a981817220 */ /* 0x080fe20000410000 */
[-C--:B------:R-:W-:Y:S01]  /*5cd0*/  FMUL.FTZ R132, R132, R169.reuse ;  /* 0x000000a984847220 */ /* 0x080fe20000410000 */
[-C--:B------:R-:W-:Y:S01]  /*5ce0*/  FMUL.FTZ R133, R133, R169.reuse ;  /* 0x000000a985857220 */ /* 0x080fe20000410000 */
[-C--:B------:R-:W-:Y:S01]  /*5cf0*/  FMUL.FTZ R136, R136, R169.reuse ;  /* 0x000000a988887220 */ /* 0x080fe20000410000 */
[----:B------:R-:W-:Y:S01]  /*5d00*/  FMUL.FTZ R137, R137, R169 ;  /* 0x000000a989897220 */ /* 0x000fe20000410000 */
[----:B------:R3:W5:Y:S01]  /*5d10*/  MUFU.EX2 R4, R175 ;  /* 0x000000af00047308 */ /* 0x0007620000000800 */
        /* <DEDUP_REMOVED lines=9> */
[----:B----4-:R-:W-:Y:S01]  /*5db0*/  F2FP.SATFINITE.E4M3.F32.PACK_AB_MERGE_C R157, R164, R157, RZ ;  /* 0x0000009da49d723e */ /* 0x010fe200048070ff */
[----:B------:R-:W-:Y:S01]  /*5dc0*/  FMUL.FTZ R26, R26, R166 ;  /* 0x000000a61a1a7220 */ /* 0x000fe20000410000 */
[----:B------:R-:W-:Y:S01]  /*5dd0*/  F2FP.SATFINITE.E4M3.F32.PACK_AB_MERGE_C R155, R162, R155, R163 ;  /* 0x0000009ba29b723e */ /* 0x000fe200048070a3 */
[----:B------:R-:W-:-:S01]  /*5de0*/  FADD.FTZ R175, R164, R175 ;  /* 0x000000afa4af7221 */ /* 0x000fc20000010000 */
[----:B------:R-:W-:Y:S01]  /*5df0*/  F2FP.SATFINITE.E4M3.F32.PACK_AB_MERGE_C R156, R153, R156, R157 ;  /* 0x0000009c999c723e */ /* 0x000fe2000480709d */
[----:B------:R-:W-:Y:S01]  /*5e00*/  FMUL.FTZ R27, R27, R166 ;  /* 0x000000a61b1b7220 */ /* 0x000fe20000410000 */
[----:B------:R-:W3:Y:S01]  /*5e10*/  MUFU.EX2 R167, R167 ;  /* 0x000000a700a77308 */ /* 0x000ee20000000800 */
[----:B-----5:R-:W-:-:S01]  /*5e20*/  FADD.FTZ R176, R4, R177 ;  /* 0x000000b104b07221 */ /* 0x020fc20000010000 */
[----:B------:R-:W-:Y:S01]  /*5e30*/  F2FP.SATFINITE.E4M3.F32.PACK_AB_MERGE_C R177, R12, R13, RZ ;  /* 0x0000000d0cb1723e */ /* 0x000fe200048070ff */
[-C--:B------:R-:W-:Y:S01]  /*5e40*/  FMUL.FTZ R30, R30, R166.reuse ;  /* 0x000000a61e1e7220 */ /* 0x080fe20000410000 */
[----:B------:R-:W-:Y:S01]  /*5e50*/  F2FP.SATFINITE.E4M3.F32.PACK_AB_MERGE_C R153, R168, R173, R159 ;  /* 0x000000ada899723e */ /* 0x000fe2000480709f */
[----:B------:R-:W-:Y:S01]  /*5e60*/  FMUL.FTZ R31, R31, R166 ;  /* 0x000000a61f1f7220 */ /* 0x000fe20000410000 */
[----:B------:R-:W-:Y:S01]  /*5e70*/  F2FP.SATFINITE.E4M3.F32.PACK_AB_MERGE_C R152, R7, R152, R177 ;  /* 0x000000980798723e */ /* 0x000fe200048070b1 */
[----:B------:R-:W-:Y:S01]  /*5e80*/  FMUL.FTZ R34, R34, R166 ;  /* 0x000000a622227220 */ /* 0x000fe20000410000 */
[----:B------:R-:W4:Y:S01]  /*5e90*/  MUFU.EX2 R161, R161 ;  /* 0x000000a100a17308 */ /* 0x000f220000000800 */
        /* <DEDUP_REMOVED lines=37> */
[----:B------:R-:W-:Y:S01]  /*60f0*/  F2FP.SATFINITE.E4M3.F32.PACK_AB_MERGE_C R157, R170, R11, R12 ;  /* 0x0000000baa9d723e */ /* 0x000fe2000480700c */
        /* <DEDUP_REMOVED lines=8> */
[-C--:B------:R-:W-:Y:S01]  /*6180*/  FMUL.FTZ R102, R102, R166.reuse ;  /* 0x000000a666667220 */ /* 0x080fe20000410000 */
[-C--:B------:R-:W-:Y:S01]  /*6190*/  FMUL.FTZ R103, R103, R166.reuse ;  /* 0x000000a667677220 */ /* 0x080fe20000410000 */
[C---:B--2---:R-:W-:Y:S01]  /*61a0*/  F2FP.SATFINITE.E4M3.F32.PACK_AB_MERGE_C R158, R10.reuse, R165, RZ ;  /* 0x000000a50a9e723e */ /* 0x044fe200048070ff */
[----:B------:R-:W-:Y:S01]  /*61b0*/  FADD.FTZ R3, R10, R21 ;  /* 0x000000150a037221 */ /* 0x000fe20000010000 */
[-C--:B------:R-:W-:Y:S01]  /*61c0*/  FMUL.FTZ R106, R106, R166.reuse ;  /* 0x000000a66a6a7220 */ /* 0x080fe20000410000 */
[----:B------:R-:W-:Y:S01]  /*61d0*/  FMUL.FTZ R107, R107, R166 ;  /* 0x000000a66b6b7220 */ /* 0x000fe20000410000 */
[----:B------:R-:W-:Y:S01]  /*61e0*/  F2FP.SATFINITE.E4M3.F32.PACK_AB_MERGE_C R158, R161, R160, R158 ;  /* 0x000000a0a19e723e */ /* 0x000fe2000480709e */
[-C--:B------:R-:W-:Y:S01]  /*61f0*/  FMUL.FTZ R110, R110, R166.reuse ;  /* 0x000000a66e6e7220 */ /* 0x080fe20000410000 */
[-C--:B------:R-:W-:Y:S01]  /*6200*/  FMUL.FTZ R111, R111, R166.reuse ;  /* 0x000000a66f6f7220 */ /* 0x080fe20000410000 */
[----:B------:R-:W-:Y:S01]  /*6210*/  FMUL.FTZ R114, R114, R166 ;  /* 0x000000a672727220 */ /* 0x000fe20000410000 */
[C---:B---3--:R-:W-:Y:S01]  /*6220*/  F2FP.SATFINITE.E4M3.F32.PACK_AB_MERGE_C R182, R171.reuse, R182, RZ ;  /* 0x000000b6abb6723e */ /* 0x048fe200048070ff */
[----:B------:R-:W-:Y:S01]  /*6230*/  FADD.FTZ R4, R171, R4 ;  /* 0x00000004ab047221 */ /* 0x000fe20000010000 */
[-C--:B------:R-:W-:Y:S01]  /*6240*/  FMUL.FTZ R115, R115, R166.reuse ;  /* 0x000000a673737220 */ /* 0x080fe20000410000 */
[-C--:B------:R-:W-:Y:S01]  /*6250*/  FMUL.FTZ R118, R118, R166.reuse ;  /* 0x000000a676767220 */ /* 0x080fe20000410000 */
        /* <DEDUP_REMOVED lines=20> */
.L_x_1460:
[----:B------:R2:W3:Y:S01]  /*63a0*/  SYNCS.PHASECHK.TRANS64.TRYWAIT P1, [UR59+0x28450], R9 ;  /* 0x02845009ff0075a7 */ /* 0x0004e2000802017b */
[----:B------:R-:W-:Y:S05]  /*63b0*/  @!P0 BRA `(.L_x_1461) ;  /* 0x0000000000048947 */ /* 0x000fea0003800000 */
[----:B------:R-:W-:Y:S01]  /*63c0*/  BPT.TRAP 0x1 ;  /* 0x000000040000795c */ /* 0x000fe20000300000 */
.L_x_1461:
[----:B------:R-:W-:Y:S01]  /*63d0*/  VIADD R7, R195, 0x8 ;  /* 0x00000008c3077836 */ /* 0x000fe20000000000 */
[----:B---3--:R-:W-:Y:S06]  /*63e0*/  @P1 BRA `(.L_x_1462) ;  /* 0x0000000000081947 */ /* 0x008fec0003800000 */
[----:B------:R-:W3:Y:S02]  /*63f0*/  SYNCS.PHASECHK.TRANS64.TRYWAIT P1, [UR59+0x28450], R9 ;  /* 0x02845009ff0075a7 */ /* 0x000ee4000802017b */
[----:B---3--:R-:W-:Y:S05]  /*6400*/  @!P1 BRA `(.L_x_1463) ;  /* 0x000000e800b89947 */ /* 0x008fea0003800000 */
.L_x_1462:
        /* <DEDUP_REMOVED lines=14> */
.L_x_1464:
[----:B------:R-:W-:Y:S01]  /*64f0*/  UIADD3 UR59, UR59, 0x28460, URZ ;  /* 0x000284603b3b7890 */ /* 0x000fe2000fffe03f */
[C---:B------:R-:W-:Y:S01]  /*6500*/  ISETP.GT.AND P1, PT, R8.reuse, UR61, PT ;  /* 0x0000003d08007c0c */ /* 0x040fe2000bf24270 */
[----:B------:R-:W-:Y:S02]  /*6510*/  VIADD R8, R8, 0xffffffff ;  /* 0xffffffff08087836 */ /* 0x000fe40000000000 */
[----:B------:R-:W-:Y:S01]  /*6520*/  UPRMT UR59, UR60, 0x654, UR59 ;  /* 0x000006543c3b7896 */ /* 0x000fe2000800003b */
[----:B------:R-:W-:Y:S02]  /*6530*/  IMAD.MOV.U32 R11, RZ, RZ, R6 ;  /* 0x000000ffff0b7224 */ /* 0x000fe400078e0006 */
[----:B---3--:R-:W-:-:S06]  /*6540*/  IMAD.MOV.U32 R10, RZ, RZ, R5 ;  /* 0x000000ffff0a7224 */ /* 0x008fcc00078e0005 */
[----:B------:R-:W-:Y:S01]  /*6550*/  SYNCS.ARRIVE.TRANS64.RED.A1T0 RZ, [UR59], RZ ;  /* 0x000000ffffff79a7 */ /* 0x000fe2000810043b */
[----:B------:R-:W-:Y:S05]  /*6560*/  @P1 BRA `(.L_x_1465) ;  /* 0xffffffdc00241947 */ /* 0x000fea000383ffff */
.L_x_1446:
[----:B------:R-:W-:Y:S02]  /*6570*/  UISETP.NE.AND UP1, UPT, UR51, URZ, UPT ;  /* 0x0000003f3300728c */ /* 0x000fe4000bf25270 */
[----:B------:R-:W-:Y:S02]  /*6580*/  UISETP.NE.AND UP0, UPT, UR50, URZ, UPT ;  /* 0x0000003f3200728c */ /* 0x000fe4000bf05270 */
[----:B------:R-:W-:Y:S02]  /*6590*/  UIADD3 UR11, UR38, 0x7f, URZ ;  /* 0x0000007f260b7890 */ /* 0x000fe4000fffe03f */
[----:B------:R-:W-:Y:S02]  /*65a0*/  UIADD3 UR14, UR39, 0x1, -UR43 ;  /* 0x00000001270e7890 */ /* 0x000fe4000fffe82b */
[----:B------:R-:W-:-:S03]  /*65b0*/  PLOP3.LUT P1, PT, PT, PT, UP0, 0x40, 0x0 ;  /* 0x000000000000781c */ /* 0x000fc60003f2e808 */
[----:B------:R-:W-:Y:S01]  /*65c0*/  @UP1 ULDC UR6, c[0x0][0x44c] ;  /* 0x0001130000061ab9 */ /* 0x000fe20000000800 */
[----:B------:R-:W-:Y:S01]  /*65d0*/  @UP1 ULDC UR15, c[0x0][0x450] ;  /* 0x00011400000f1ab9 */ /* 0x000fe20000000800 */
[----:B------:R-:W-:-:S04]  /*65e0*/  UIMAD.WIDE.U32 UR6, UR11, UR6, URZ ;  /* 0x000000060b0672a5 */ /* 0x000fc8000f8e003f */
[----:B------:R-:W-:-:S04]  /*65f0*/  @UP1 USHF.R.U32.HI UR11, URZ, UR15, UR7 ;  /* 0x0000000f3f0b1299 */ /* 0x000fc80008011607 */
[----:B------:R-:W-:-:S04]  /*6600*/  UIADD3 UR11, UR14, UR11, URZ ;  /* 0x0000000b0e0b7290 */ /* 0x000fc8000fffe03f */
[----:B------:R-:W-:Y:S01]  /*6610*/  UIADD3 UR15, UR11, -UR10, URZ ;  /* 0x8000000a0b0f7290 */ /* 0x000fe2000fffe03f */
[----:B------:R-:W-:Y:S11]  /*6620*/  @P1 BRA `(.L_x_1466) ;  /* 0x0000000000501947 */ /* 0x000ff60003800000 */
[----:B------:R-:W-:Y:S02]  /*6630*/  UMOV UR14, UR11 ;  /* 0x0000000b000e7c82 */ /* 0x000fe40008000000 */
[----:B------:R-:W-:-:S06]  /*6640*/  UISETP.GT.AND UP0, UPT, UR14, -0x1, UPT ;  /* 0xffffffff0e00788c */ /* 0x000fcc000bf04270 */
[----:B------:R-:W-:-:S13]  /*6650*/  PLOP3.LUT P1, PT, PT, PT, UP0, 0x80, 0x0 ;  /* 0x000000000000781c */ /* 0x000fda0003f2f008 */
[----:B------:R-:W-:Y:S05]  /*6660*/  @P1 BRA `(.L_x_1467) ;  /* 0x0000000000201947 */ /* 0x000fea0003800000 */
[----:B------:R-:W-:Y:S01]  /*6670*/  ULDC UR18, c[0x0][0x9e4] ;  /* 0x0002790000127ab9 */ /* 0x000fe20000000800 */
[----:B------:R-:W-:Y:S02]  /*6680*/  ULOP3.LUT UR14, URZ, UR14, URZ, 0x33, !UPT ;  /* 0x0000000e3f0e7292 */ /* 0x000fe4000f8e333f */
[----:B------:R-:W-:-:S11]  /*6690*/  UISETP.NE.AND UP0, UPT, UR18, 0x1, UPT ;  /* 0x000000011200788c */ /* 0x000fd6000bf05270 */
[----:B------:R-:W-:Y:S02]  /*66a0*/  @UP0 ULDC.64 UR6, c[0x0][0x9e8] ;  /* 0x00027a0000060ab9 */ /* 0x000fe40000000a00 */
[----:B------:R-:W-:-:S04]  /*66b0*/  UIMAD.WIDE.U32 UR10, UR14, UR6, URZ ;  /* 0x000000060e0a72a5 */ /* 0x000fc8000f8e003f */
[----:B------:R-:W-:-:S04]  /*66c0*/  @UP0 USHF.R.U32.HI UR14, URZ, UR7, UR11 ;  /* 0x000000073f0e0299 */ /* 0x000fc8000801160b */
[----:B------:R-:W-:Y:S01]  /*66d0*/  ULOP3.LUT UR14, URZ, UR14, URZ, 0x33, !UPT ;  /* 0x0000000e3f0e7292 */ /* 0x000fe2000f8e333f */
[----:B------:R-:W-:Y:S11]  /*66e0*/  BRA `(.L_x_1468) ;  /* 0x0000000000147947 */ /* 0x000ff60003800000 */
.L_x_1467:
[----:B------:R-:W-:Y:S02]  /*66f0*/  ULDC UR18, c[0x0][0x9e4] ;  /* 0x0002790000127ab9 */ /* 0x000fe40000000800 */
[----:B------:R-:W-:-:S11]  /*6700*/  UISETP.NE.AND UP0, UPT, UR18, 0x1, UPT ;  /* 0x000000011200788c */ /* 0x000fd6000bf05270 */
[----:B------:R-:W-:Y:S02]  /*6710*/  @UP0 ULDC.64 UR6, c[0x0][0x9e8] ;  /* 0x00027a0000060ab9 */ /* 0x000fe40000000a00 */
[----:B------:R-:W-:-:S04]  /*6720*/  UIMAD.WIDE.U32 UR10, UR14, UR6, URZ ;  /* 0x000000060e0a72a5 */ /* 0x000fc8000f8e003f */
[----:B------:R-:W-:-:S12]  /*6730*/  @UP0 USHF.R.U32.HI UR14, URZ, UR7, UR11 ;  /* 0x000000073f0e0299 */ /* 0x000fd8000801160b */
.L_x_1468:
[----:B------:R-:W-:-:S04]  /*6740*/  UIMAD UR14, UR14, UR18, URZ ;  /* 0x000000120e0e72a4 */ /* 0x000fc8000f8e023f */
[----:B------:R-:W-:-:S04]  /*6750*/  UISETP.LT.AND UP0, UPT, UR15, UR14, UPT ;  /* 0x0000000e0f00728c */ /* 0x000fc8000bf01270 */
[----:B------:R-:W-:-:S12]  /*6760*/  USEL UR15, UR15, UR14, !UP0 ;  /* 0x0000000e0f0f7287 */ /* 0x000fd8000c000000 */
.L_x_1466:
[----:B------:R-:W-:-:S04]  /*6770*/  UIADD3 UR15, UR15, 0x3f, URZ ;  /* 0x0000003f0f0f7890 */ /* 0x000fc8000fffe03f */
[----:B------:R-:W-:-:S04]  /*6780*/  USHF.R.S32.HI UR6, URZ, 0x1f, UR15 ;  /* 0x0000001f3f067899 */ /* 0x000fc8000801140f */
[----:B------:R-:W-:-:S04]  /*6790*/  ULEA.HI UR6, UR6, UR15, URZ, 0x6 ;  /* 0x0000000f06067291 */ /* 0x000fc8000f8f303f */
[----:B------:R-:W-:-:S04]  /*67a0*/  USHF.R.S32.HI UR6, URZ, 0x6, UR6 ;  /* 0x000000063f067899 */ /* 0x000fc80008011406 */
[----:B------:R-:W-:-:S04]  /*67b0*/  UISETP.LT.AND UP0, UPT, UR41, UR6, UPT ;  /* 0x000000062900728c */ /* 0x000fc8000bf01270 */
[----:B------:R-:W-:-:S06]  /*67c0*/  USEL UR58, UR41, UR6, !UP0 ;  /* 0x00000006293a7287 */ /* 0x000fcc000c000000 */
[----:B------:R-:W-:-:S13]  /*67d0*/  ISETP.GE.AND P1, PT, R8, UR58, PT ;  /* 0x0000003a08007c0c */ /* 0x000fda000bf26270 */
[----:B------:R-:W-:Y:S05]  /*67e0*/  @!P1 BRA `(.L_x_1469) ;  /* 0x00000018001c9947 */ /* 0x000fea0003800000 */
[----:B0-2---:R-:W-:Y:S02]  /*67f0*/  IMAD.MOV.U32 R9, RZ, RZ, R6 ;  /* 0x000000ffff097224 */ /* 0x005fe400078e0006 */
[----:B------:R-:W-:-:S07]  /*6800*/  IMAD.MOV.U32 R10, RZ, RZ, R5 ;  /* 0x000000ffff0a7224 */ /* 0x000fce00078e0005 */
.L_x_1480:
[----:B------:R-:W-:Y:S01]  /*6810*/  UIADD3 UR44, UR44, 0x1, URZ ;  /* 0x000000012c2c7890 */ /* 0x000fe2000fffe03f */
[C---:B------:R-:W-:Y:S01]  /*6820*/  ISETP.GT.AND P1, PT, R8.reuse, UR58, PT ;  /* 0x0000003a08007c0c */ /* 0x040fe2000bf24270 */
[----:B------:R-:W-:Y:S02]  /*6830*/  VIADD R8, R8, 0xffffffff ;  /* 0xffffffff08087836 */ /* 0x000fe40000000000 */
[----:B------:R-:W-:-:S04]  /*6840*/  UISETP.NE.AND UP0, UPT, UR44, 0x2, UPT ;  /* 0x000000022c00788c */ /* 0x000fc8000bf05270 */
[----:B------:R-:W-:Y:S02]  /*6850*/  USEL UR6, URZ, 0x1, UP0 ;  /* 0x000000013f067887 */ /* 0x000fe40008000000 */
[----:B------:R-:W-:Y:S02]  /*6860*/  USEL UR44, UR44, URZ, UP0 ;  /* 0x0000003f2c2c7287 */ /* 0x000fe40008000000 */
[----:B------:R-:W-:Y:S01]  /*6870*/  ULOP3.LUT UR45, UR45, UR6, URZ, 0x3c, !UPT ;  /* 0x000000062d2d7292 */ /* 0x000fe2000f8e3c3f */
[----:B0-----:R-:W-:Y:S11]  /*6880*/  @!P0 BRA `(.L_x_1470) ;  /* 0x0000000000048947 */ /* 0x001ff60003800000 */
[----:B------:R-:W-:Y:S01]  /*6890*/  BPT.TRAP 0x1 ;  /* 0x000000040000795c */ /* 0x000fe20000300000 */
.L_x_1470:
[----:B------:R-:W0:Y:S01]  /*68a0*/  S2UR UR57, SR_CgaCtaId ;  /* 0x00000000003979c3 */ /* 0x000e220000008800 */
[----:B------:R-:W-:Y:S01]  /*68b0*/  UMOV UR6, 0x400 ;  /* 0x0000040000067882 */ /* 0x000fe20000000000 */
[----:B------:R-:W-:-:S05]  /*68c0*/  IMAD.U32 R7, RZ, RZ, UR45 ;  /* 0x0000002dff077e24 */ /* 0x000fca000f8e00ff */
[----:B------:R-:W-:Y:S01]  /*68d0*/  SHF.L.U32 R7, R7, 0x1f, RZ ;  /* 0x0000001f07077819 */ /* 0x000fe200000006ff */
[----:B0-----:R-:W-:-:S04]  /*68e0*/  ULEA UR6, UR57, UR6, 0x18 ;  /* 0x0000000639067291 */ /* 0x001fc8000f8ec03f */
[----:B------:R-:W-:-:S09]  /*68f0*/  ULEA UR56, UR44, UR6, 0x3 ;  /* 0x000000062c387291 */ /* 0x000fd2000f8e183f */
[----:B------:R0:W2:Y:S01]  /*6900*/  SYNCS.PHASECHK.TRANS64.TRYWAIT P2, [UR56+0x28430], R7 ;  /* 0x02843007ff0075a7 */ /* 0x0000a20008040178 */
[----:B------:R-:W-:Y:S05]  /*6910*/  @!P0 BRA `(.L_x_1471) ;  /* 0x0000000000048947 */ /* 0x000fea0003800000 */
[----:B------:R-:W-:Y:S01]  /*6920*/  BPT.TRAP 0x1 ;  /* 0x000000040000795c */ /* 0x000fe20000300000 */
.L_x_1471:
[----:B--2---:R-:W-:Y:S05]  /*6930*/  @P2 BRA `(.L_x_1472) ;  /* 0x0000000000082947 */ /* 0x004fea0003800000 */
[----:B------:R-:W2:Y:S02]  /*6940*/  SYNCS.PHASECHK.TRANS64.TRYWAIT P2, [UR56+0x28430], R7 ;  /* 0x02843007ff0075a7 */ /* 0x000ea40008040178 */
[----:B--2---:R-:W-:Y:S05]  /*6950*/  @!P2 BRA `(.L_x_1473) ;  /* 0x000000e4007ca947 */ /* 0x004fea0003800000 */
.L_x_1472:
[----:B------:R-:W-:Y:S01]  /*6960*/  ULEA UR34, UR44, UR52, 0xa ;  /* 0x000000342c227291 */ /* 0x000fe2000f8e503f */
[----:B------:R-:W-:Y:S01]  /*6970*/  WARPGROUP.ARRIVE ;  /* 0x00000000000079c5 */ /* 0x000fe20000000000 */
[----:B------:R-:W-:Y:S01]  /*6980*/  UMOV UR35, 0x40000040 ;  /* 0x4000004000237882 */ /* 0x000fe20000000000 */
[----:B------:R-:W-:Y:S01]  /*6990*/  UMOV UR7, 0x40000040 ;  /* 0x4000004000077882 */ /* 0x000fe20000000000 */
[----:B------:R-:W-:-:S03]  /*69a0*/  UIADD3 UR6, UR34, 0x2, URZ ;  /* 0x0000000222067890 */ /* 0x000fc6000fffe03f */
[----:B-1----:R-:W1:Y:S01]  /*69b0*/  S2R R0, SR_TID.X ;  /* 0x0000000000007919 */ /* 0x002e620000002100 */
        /* <DEDUP_REMOVED lines=40> */
.L_x_1474:
        /* <DEDUP_REMOVED lines=27> */
[----:B------:R-:W-:-:S04]  /*6df0*/  FMNMX.FTZ R6, R162, R5, !PT ;  /* 0x00000005a2067209 */ /* 0x000fc80007810000 */
[----:B------:R-:W-:-:S04]  /*6e00*/  FMNMX.FTZ R11, R163, R6, !PT ;  /* 0x00000006a30b7209 */ /* 0x000fc80007810000 */
[----:B------:R-:W-:-:S04]  /*6e10*/  FMNMX.FTZ R6, R166, R11, !PT ;  /* 0x0000000ba6067209 */ /* 0x000fc80007810000 */
[----:B------:R-:W-:Y:S02]  /*6e20*/  FMNMX.FTZ R11, R167, R6, !PT ;  /* 0x00000006a70b7209 */ /* 0x000fe40007810000 */
[----:B--2---:R-:W-:Y:S02]  /*6e30*/  FMNMX.FTZ R5, R13, R14, !PT ;  /* 0x0000000e0d057209 */ /* 0x004fe40007810000 */
[----:B------:R-:W-:-:S03]  /*6e40*/  FMNMX.FTZ R6, R170, R11, !PT ;  /* 0x0000000baa067209 */ /* 0x000fc60007810000 */
[----:B------:R-:W-:Y:S01]  /*6e50*/  FFMA.FTZ R13, R5, R12, -8 ;  /* 0xc1000000050d7423 */ /* 0x000fe2000001000c */
[----:B------:R-:W-:Y:S01]  /*6e60*/  FMNMX.FTZ R15, R171, R6, !PT ;  /* 0x00000006ab0f7209 */ /* 0x000fe20007810000 */
[----:B------:R-:W-:Y:S02]  /*6e70*/  FADD.FTZ R10, -R5, R10 ;  /* 0x0000000a050a7221 */ /* 0x000fe40000010100 */
[----:B------:R-:W-:-:S01]  /*6e80*/  FFMA.FTZ R12, R156, UR40, -R13 ;  /* 0x000000289c0c7c23 */ /* 0x000fc2000801080d */
[----:B------:R-:W-:Y:S01]  /*6e90*/  FMNMX.FTZ R6, R174, R15, !PT ;  /* 0x0000000fae067209 */ /* 0x000fe20007810000 */
[----:B------:R-:W-:-:S01]  /*6ea0*/  FFMA.FTZ R156, R168, UR40, -R13 ;  /* 0x00000028a89c7c23 */ /* 0x000fc2000801080d */
        /* <DEDUP_REMOVED lines=17> */
[----:B------:R-:W-:Y:S01]  /*6fc0*/  FMUL.FTZ R10, R10, UR40 ;  /* 0x000000280a0a7c20 */ /* 0x000fe20008410000 */
[----:B------:R-:W-:Y:S01]  /*6fd0*/  FMNMX.FTZ R6, R183, R6, !PT ;  /* 0x00000006b7067209 */ /* 0x000fe20007810000 */
[----:B------:R-:W-:Y:S04]  /*6fe0*/  MUFU.EX2 R11, R11 ;  /* 0x0000000b000b7308 */ /* 0x000fe80000000800 */
[----:B------:R-:W2:Y:S04]  /*6ff0*/  SHFL.BFLY PT, R157, R6, 0x2, 0x1f ;  /* 0x0c401f00069d7f89 */ /* 0x000ea800000e0000 */
[----:B------:R-:W3:Y:S08]  /*7000*/  MUFU.EX2 R10, R10 ;  /* 0x0000000a000a7308 */ /* 0x000ef00000000800 */
[----:B------:R-:W4:Y:S08]  /*7010*/  MUFU.EX2 R152, R152 ;  /* 0x0000009800987308 */ /* 0x000f300000000800 */
[----:B------:R-:W5:Y:S01]  /*7020*/  MUFU.EX2 R12, R12 ;  /* 0x0000000c000c7308 */ /* 0x000f620000000800 */
[-C--:B---3--:R-:W-:Y:S01]  /*7030*/  FMUL.FTZ R24, R24, R10.reuse ;  /* 0x0000000a18187220 */ /* 0x088fe20000410000 */
[-C--:B------:R-:W-:Y:S01]  /*7040*/  FMUL.FTZ R25, R25, R10.reuse ;  /* 0x0000000a19197220 */ /* 0x080fe20000410000 */
[----:B------:R-:W-:Y:S01]  /*7050*/  FMUL.FTZ R28, R28, R10 ;  /* 0x0000000a1c1c7220 */ /* 0x000fe20000410000 */
[----:B--2---:R-:W-:Y:S01]  /*7060*/  FMNMX.FTZ R168, R6, R157, !PT ;  /* 0x0000009d06a87209 */ /* 0x004fe20007810000 */
[----:B------:R-:W-:-:S01]  /*7070*/  FFMA.FTZ R157, R169, UR40, -R13 ;  /* 0x00000028a99d7c23 */ /* 0x000fc2000801080d */
[-C--:B------:R-:W-:Y:S01]  /*7080*/  FMUL.FTZ R29, R29, R10.reuse ;  /* 0x0000000a1d1d7220 */ /* 0x080fe20000410000 */
[-C--:B------:R-:W-:Y:S01]  /*7090*/  FMUL.FTZ R32, R32, R10.reuse ;  /* 0x0000000a20207220 */ /* 0x080fe20000410000 */
[----:B------:R-:W-:Y:S01]  /*70a0*/  MUFU.EX2 R15, R15 ;  /* 0x0000000f000f7308 */ /* 0x000fe20000000800 */
[----:B------:R-:W2:Y:S01]  /*70b0*/  SHFL.BFLY PT, R169, R168, 0x1, 0x1f ;  /* 0x0c201f00a8a97f89 */ /* 0x000ea200000e0000 */
        /* <DEDUP_REMOVED lines=23> */
[----:B--2---:R-:W-:Y:S01]  /*7230*/  FMNMX.FTZ R6, R168, R169, !PT ;  /* 0x000000a9a8067209 */ /* 0x004fe20007810000 */
[----:B------:R-:W-:-:S02]  /*7240*/  IMAD.U32 R169, RZ, RZ, UR40 ;  /* 0x00000028ffa97e24 */ /* 0x000fc4000f8e00ff */
[-C--:B------:R-:W-:Y:S01]  /*7250*/  FMUL.FTZ R73, R73, R10.reuse ;  /* 0x0000000a49497220 */ /* 0x080fe20000410000 */
[-C--:B------:R-:W-:Y:S01]  /*7260*/  FMUL.FTZ R76, R76, R10.reuse ;  /* 0x0000000a4c4c7220 */ /* 0x080fe20000410000 */
[----:B------:R-:W-:Y:S01]  /*7270*/  FMUL.FTZ R77, R77, R10 ;  /* 0x0000000a4d4d7220 */ /* 0x000fe20000410000 */
[C---:B------:R-:W-:Y:S01]  /*7280*/  FADD.FTZ R13, -R6.reuse, R9 ;  /* 0x00000009060d7221 */ /* 0x040fe20000010100 */
[----:B------:R-:W-:-:S01]  /*7290*/  FFMA.FTZ R169, R6, R169, -8 ;  /* 0xc100000006a97423 */ /* 0x000fc200000100a9 */
[----:B------:R-:W-:Y:S01]  /*72a0*/  MUFU.EX2 R153, R153 ;  /* 0x0000009900997308 */ /* 0x000fe20000000800 */
        /* <DEDUP_REMOVED lines=11> */
[----:B------:R-:W-:Y:S01]  /*7360*/  FFMA.FTZ R171, R10, R3, R11 ;  /* 0x000000030aab7223 */ /* 0x000fe2000001000b */
[----:B------:R-:W-:-:S01]  /*7370*/  FFMA.FTZ R166, R166, UR40, -R169 ;  /* 0x00000028a6a67c23 */ /* 0x000fc200080108a9 */
[--C-:B------:R-:W-:Y:S01]  /*7380*/  FFMA.FTZ R167, R167, UR40, -R169.reuse ;  /* 0x00000028a7a77c23 */ /* 0x100fe200080108a9 */
[----:B------:R-:W-:-:S01]  /*7390*/  FFMA.FTZ R174, R174, UR40, -R169 ;  /* 0x00000028aeae7c23 */ /* 0x000fc200080108a9 */
[----:B------:R-:W2:Y:S01]  /*73a0*/  MUFU.EX2 R154, R154 ;  /* 0x0000009a009a7308 */ /* 0x000ea20000000800 */
[----:B----4-:R-:W-:-:S01]  /*73b0*/  FADD.FTZ R171, R152, R171 ;  /* 0x000000ab98ab7221 */ /* 0x010fc20000010000 */
[--C-:B------:R-:W-:Y:S01]  /*73c0*/  FFMA.FTZ R175, R175, UR40, -R169.reuse ;  /* 0x00000028afaf7c23 */ /* 0x100fe200080108a9 */
[----:B------:R-:W-:-:S01]  /*73d0*/  FFMA.FTZ R179, R179, UR40, -R169 ;  /* 0x00000028b3b37c23 */ /* 0x000fc200080108a9 */
[----:B------:R-:W-:Y:S01]  /*73e0*/  FFMA.FTZ R182, R182, UR40, -R169 ;  /* 0x00000028b6b67c23 */ /* 0x000fe200080108a9 */
[----:B-----5:R-:W-:-:S01]  /*73f0*/  FADD.FTZ R172, R12, R171 ;  /* 0x000000ab0cac7221 */ /* 0x020fc20000010000 */
[--C-:B------:R-:W-:Y:S01]  /*7400*/  FFMA.FTZ R171, R178, UR40, -R169.reuse ;  /* 0x00000028b2ab7c23 */ /* 0x100fe200080108a9 */
[----:B------:R-:W-:-:S01]  /*7410*/  FFMA.FTZ R169, R183, UR40, -R169 ;  /* 0x00000028b7a97c23 */ /* 0x000fc200080108a9 */
        /* <DEDUP_REMOVED lines=9> */
[----:B--2---:R-:W-:-:S01]  /*74b0*/  FFMA.FTZ R4, R13, R4, R154 ;  /* 0x000000040d047223 */ /* 0x004fc2000001009a */
        /* <DEDUP_REMOVED lines=16> */
[----:B------:R-:W-:Y:S01]  /*75c0*/  FADD.FTZ R177, R15, R172 ;  /* 0x000000ac0fb17221 */ /* 0x000fe20000010000 */
[-C--:B------:R-:W-:Y:S01]  /*75d0*/  FMUL.FTZ R120, R120, R10.reuse ;  /* 0x0000000a78787220 */ /* 0x080fe20000410000 */
[-C--:B------:R-:W-:Y:S01]  /*75e0*/  FMUL.FTZ R121, R121, R10.reuse ;  /* 0x0000000a79797220 */ /* 0x080fe20000410000 */
[-C--:B------:R-:W-:Y:S01]  /*75f0*/  FMUL.FTZ R124, R124, R10.reuse ;  /* 0x0000000a7c7c7220 */ /* 0x080fe20000410000 */
[----:B------:R-:W-:Y:S01]  /*7600*/  FADD.FTZ R172, R14, R177 ;  /* 0x000000b10eac7221 */ /* 0x000fe20000010000 */
[----:B------:R-:W-:Y:S01]  /*7610*/  FMUL.FTZ R125, R125, R10 ;  /* 0x0000000a7d7d7220 */ /* 0x000fe20000410000 */
[----:B------:R-:W4:Y:S01]  /*7620*/  MUFU.EX2 R162, R162 ;  /* 0x000000a200a27308 */ /* 0x000f220000000800 */
[----:B--2---:R-:W-:-:S01]  /*7630*/  FADD.FTZ R176, R173, R176 ;  /* 0x000000b0adb07221 */ /* 0x004fc20000010000 */
[----:B------:R-:W-:Y:S01]  /*7640*/  F2FP.SATFINITE.E4M3.F32.PACK_AB_MERGE_C R173, R173, R158, RZ ;  /* 0x0000009eadad723e */ /* 0x000fe200048070ff */
        /* <DEDUP_REMOVED lines=15> */
[----:B------:R-:W-:Y:S01]  /*7740*/  FMUL.FTZ R149, R149, R10 ;  /* 0x0000000a95957220 */ /* 0x000fe20000410000 */
        /* <DEDUP_REMOVED lines=53> */
[----:B------:R-:W1:Y:S01]  /*7aa0*/  MUFU.EX2 R161, R161 ;  /* 0x000000a100a17308 */ /* 0x000e620000000800 */
[----:B0-----:R-:W-:-:S01]  /*7ab0*/  FADD.FTZ R174, R20, R181 ;  /* 0x000000b514ae7221 */ /* 0x001fc20000010000 */
        /* <DEDUP_REMOVED lines=16> */
[-C--:B------:R-:W-:Y:S01]  /*7bc0*/  FMUL.FTZ R135, R135, R13.reuse ;  /* 0x0000000d87877220 */ /* 0x080fe20000410000 */
[-C--:B------:R-:W-:Y:S01]  /*7bd0*/  FMUL.FTZ R138, R138, R13.reuse ;  /* 0x0000000d8a8a7220 */ /* 0x080fe20000410000 */
[----:B------:R-:W-:Y:S01]  /*7be0*/  FMUL.FTZ R139, R139, R13 ;  /* 0x0000000d8b8b7220 */ /* 0x000fe20000410000 */
[----:B----4-:R-:W-:-:S01]  /*7bf0*/  FADD.FTZ R174, R156, R175 ;  /* 0x000000af9cae7221 */ /* 0x010fc20000010000 */
[----:B--2---:R-:W-:Y:S01]  /*7c00*/  FADD.FTZ R175, R163, R176 ;  /* 0x000000b0a3af7221 */ /* 0x004fe20000010000 */
[----:B------:R-:W-:Y:S01]  /*7c10*/  FMUL.FTZ R142, R142, R13 ;  /* 0x0000000d8e8e7220 */ /* 0x000fe20000410000 */
[----:B------:R-:W0:Y:S01]  /*7c20*/  MUFU.EX2 R160, R160 ;  /* 0x000000a000a07308 */ /* 0x000e220000000800 */
[----:B-----5:R-:W-:-:S01]  /*7c30*/  FADD.FTZ R174, R157, R174 ;  /* 0x000000ae9dae7221 */ /* 0x020fc20000010000 */
[----:B---3--:R-:W-:Y:S01]  /*7c40*/  FADD.FTZ R176, R170, R175 ;  /* 0x000000afaab07221 */ /* 0x008fe20000010000 */
[-C--:B------:R-:W-:Y:S01]  /*7c50*/  FMUL.FTZ R143, R143, R13.reuse ;  /* 0x0000000d8f8f7220 */ /* 0x080fe20000410000 */
[----:B------:R-:W-:Y:S01]  /*7c60*/  FMUL.FTZ R146, R146, R13 ;  /* 0x0000000d92927220 */ /* 0x000fe20000410000 */
[----:B-1----:R-:W-:-:S01]  /*7c70*/  FADD.FTZ R175, R161, R174 ;  /* 0x000000aea1af7221 */ /* 0x002fc20000010000 */
[----:B------:R-:W-:Y:S01]  /*7c80*/  FADD.FTZ R177, R3, R176 ;  /* 0x000000b003b17221 */ /* 0x000fe20000010000 */
[----:B------:R-:W-:Y:S01]  /*7c90*/  F2FP.SATFINITE.E4M3.F32.PACK_AB_MERGE_C R174, R15, R12, RZ ;  /* 0x0000000c0fae723e */ /* 0x000fe200048070ff */
[----:B------:R-:W1:Y:S01]  /*7ca0*/  MUFU.EX2 R171, R171 ;  /* 0x000000ab00ab7308 */ /* 0x000e620000000800 */
[----:B------:R-:W-:-:S01]  /*7cb0*/  FADD.FTZ R175, R164, R175 ;  /* 0x000000afa4af7221 */ /* 0x000fc20000010000 */
[----:B------:R-:W-:Y:S01]  /*7cc0*/  FADD.FTZ R12, R4, R177 ;  /* 0x000000b1040c7221 */ /* 0x000fe20000010000 */
[----:B------:R-:W-:Y:S01]  /*7cd0*/  F2FP.SATFINITE.E4M3.F32.PACK_AB_MERGE_C R161, R164, R161, RZ ;  /* 0x000000a1a4a1723e */ /* 0x000fe200048070ff */
[-C--:B------:R-:W-:Y:S01]  /*7ce0*/  FMUL.FTZ R147, R147, R13.reuse ;  /* 0x0000000d93937220 */ /* 0x080fe20000410000 */
[-C--:B------:R-:W-:Y:S01]  /*7cf0*/  FMUL.FTZ R150, R150, R13.reuse ;  /* 0x0000000d96967220 */ /* 0x080fe20000410000 */
[----:B------:R-:W-:Y:S01]  /*7d00*/  FMUL.FTZ R151, R151, R13 ;  /* 0x0000000d97977220 */ /* 0x000fe20000410000 */
[----:B------:R-:W-:Y:S01]  /*7d10*/  F2FP.SATFINITE.E4M3.F32.PACK_AB_MERGE_C R156, R157, R156, R161 ;  /* 0x0000009c9d9c723e */ /* 0x000fe200048070a1 */
[----:B------:R-:W2:Y:S01]  /*7d20*/  MUFU.EX2 R165, R165 ;  /* 0x000000a500a57308 */ /* 0x000ea20000000800 */
[----:B0-----:R-:W-:-:S01]  /*7d30*/  FADD.FTZ R158, R160, R175 ;  /* 0x000000afa09e7221 */ /* 0x001fc20000010000 */
[----:B------:R-:W-:-:S06]  /*7d40*/  F2FP.SATFINITE.E4M3.F32.PACK_AB_MERGE_C R152, R152, R11, R174 ;  /* 0x0000000b9898723e */ /* 0x000fcc00048070ae */
[----:B------:R-:W0:Y:S01]  /*7d50*/  MUFU.EX2 R172, R179 ;  /* 0x000000b300ac7308 */ /* 0x000e220000000800 */
[----:B-1----:R-:W-:-:S07]  /*7d60*/  FADD.FTZ R15, R171, R12 ;  /* 0x0000000cab0f7221 */ /* 0x002fce0000010000 */
[----:B------:R-:W1:Y:S01]  /*7d70*/  MUFU.EX2 R168, R180 ;  /* 0x000000b400a87308 */ /* 0x000e620000000800 */
[----:B--2---:R-:W-:-:S01]  /*7d80*/  FADD.FTZ R153, R165, R158 ;  /* 0x0000009ea5997221 */ /* 0x004fc20000010000 */
[----:B------:R-:W-:-:S04]  /*7d90*/  F2FP.SATFINITE.E4M3.F32.PACK_AB_MERGE_C R158, R4, R3, RZ ;  /* 0x00000003049e723e */ /* 0x000fc800048070ff */
[----:B------:R-:W-:Y:S02]  /*7da0*/  F2FP.SATFINITE.E4M3.F32.PACK_AB_MERGE_C R157, R170, R163, R158 ;  /* 0x000000a3aa9d723e */ /* 0x000fe4000480709e */
[----:B------:R-:W2:Y:S01]  /*7db0*/  MUFU.EX2 R182, R182 ;  /* 0x000000b600b67308 */ /* 0x000ea20000000800 */
[----:B0-----:R-:W-:-:S07]  /*7dc0*/  FADD.FTZ R15, R172, R15 ;  /* 0x0000000fac0f7221 */ /* 0x001fce0000010000 */
[----:B------:R-:W0:Y:S01]  /*7dd0*/  MUFU.EX2 R169, R169 ;  /* 0x000000a900a97308 */ /* 0x000e220000000800 */
[----:B-1----:R-:W-:-:S01]  /*7de0*/  FADD.FTZ R4, R168, R153 ;  /* 0x00000099a8047221 */ /* 0x002fc20000010000 */
[----:B------:R-:W-:Y:S02]  /*7df0*/  F2FP.SATFINITE.E4M3.F32.PACK_AB_MERGE_C R168, R9, R168, RZ ;  /* 0x000000a809a8723e */ /* 0x000fe400048070ff */
[----:B------:R-:W-:Y:S01]  /*7e00*/  F2FP.SATFINITE.E4M3.F32.PACK_AB_MERGE_C R153, R155, R154, R173 ;  /* 0x0000009a9b99723e */ /* 0x000fe200048070ad */
[----:B------:R-:W-:Y:S01]  /*7e10*/  FADD.FTZ R3, R9, R4 ;  /* 0x0000000409037221 */ /* 0x000fe20000010000 */
[----:B------:R-:W-:Y:S02]  /*7e20*/  F2FP.SATFINITE.E4M3.F32.PACK_AB_MERGE_C R155, R162, R159, R166 ;  /* 0x0000009fa29b723e */ /* 0x000fe400048070a6 */
[----:B------:R-:W-:Y:S01]  /*7e30*/  F2FP.SATFINITE.E4M3.F32.PACK_AB_MERGE_C R154, R21, R14, R20 ;  /* 0x0000000e159a723e */ /* 0x000fe20004807014 */
[----:B--2---:R-:W-:-:S01]  /*7e40*/  FADD.FTZ R12, R182, R15 ;  /* 0x0000000fb60c7221 */ /* 0x004fc20000010000 */
[----:B------:R-:W-:-:S02]  /*7e50*/  F2FP.SATFINITE.E4M3.F32.PACK_AB_MERGE_C R158, R165, R160, R168 ;  /* 0x000000a0a59e723e */ /* 0x000fc400048070a8 */
[C---:B0-----:R-:W-:Y:S01]  /*7e60*/  F2FP.SATFINITE.E4M3.F32.PACK_AB_MERGE_C R182, R169.reuse, R182, RZ ;  /* 0x000000b6a9b6723e */ /* 0x041fe200048070ff */
[----:B------:R-:W-:-:S03]  /*7e70*/  FADD.FTZ R4, R169, R12 ;  /* 0x0000000ca9047221 */ /* 0x000fc60000010000 */
[----:B------:R-:W-:Y:S01]  /*7e80*/  F2FP.SATFINITE.E4M3.F32.PACK_AB_MERGE_C R159, R172, R171, R182 ;  /* 0x000000abac9f723e */ /* 0x000fe200048070b6 */
[----:B------:R-:W-:Y:S06]  /*7e90*/  @!P0 BRA `(.L_x_1475) ;  /* 0x0000000000048947 */ /* 0x000fec0003800000 */
[----:B------:R-:W-:Y:S01]  /*7ea0*/  BPT.TRAP 0x1 ;  /* 0x000000040000795c */ /* 0x000fe20000300000 */
.L_x_1475:
[----:B------:R0:W1:Y:S01]  /*7eb0*/  SYNCS.PHASECHK.TRANS64.TRYWAIT P2, [UR56+0x28450], R7 ;  /* 0x02845007ff0075a7 */ /* 0x0000620008040178 */
[----:B------:R-:W-:Y:S05]  /*7ec0*/  @!P0 BRA `(.L_x_1476) ;  /* 0x0000000000048947 */ /* 0x000fea0003800000 */
[----:B------:R-:W-:Y:S01]  /*7ed0*/  BPT.TRAP 0x1 ;  /* 0x000000040000795c */ /* 0x000fe20000300000 */
.L_x_1476:
[----:B------:R-:W-:Y:S01]  /*7ee0*/  VIADD R9, R194, 0x8 ;  /* 0x00000008c2097836 */ /* 0x000fe20000000000 */
[----:B-1----:R-:W-:Y:S06]  /*7ef0*/  @P2 BRA `(.L_x_1477) ;  /* 0x0000000000082947 */ /* 0x002fec0003800000 */
[----:B------:R-:W1:Y:S02]  /*7f00*/  SYNCS.PHASECHK.TRANS64.TRYWAIT P2, [UR56+0x28450], R7 ;  /* 0x02845007ff0075a7 */ /* 0x000e640008040178 */
[----:B-1----:R-:W-:Y:S05]  /*7f10*/  @!P2 BRA `(.L_x_1478) ;  /* 0x000000d00024a947 */ /* 0x002fea0003800000 */
.L_x_1477:
        /* <DEDUP_REMOVED lines=14> */
.L_x_1479:
[----:B------:R-:W-:Y:S01]  /*8000*/  UIADD3 UR56, UR56, 0x28460, URZ ;  /* 0x0002846038387890 */ /* 0x000fe2000fffe03f */
[----:B------:R-:W-:Y:S02]  /*8010*/  IMAD.MOV.U32 R9, RZ, RZ, R6 ;  /* 0x000000ffff097224 */ /* 0x000fe400078e0006 */
[----:B-1----:R-:W-:Y:S01]  /*8020*/  IMAD.MOV.U32 R10, RZ, RZ, R5 ;  /* 0x000000ffff0a7224 */ /* 0x002fe200078e0005 */
[----:B------:R-:W-:-:S09]  /*8030*/  UPRMT UR56, UR57, 0x654, UR56 ;  /* 0x0000065439387896 */ /* 0x000fd20008000038 */
[----:B------:R-:W-:Y:S01]  /*8040*/  SYNCS.ARRIVE.TRANS64.RED.A1T0 RZ, [UR56], RZ ;  /* 0x000000ffffff79a7 */ /* 0x000fe20008100438 */
[----:B------:R-:W-:Y:S05]  /*8050*/  @P1 BRA `(.L_x_1480) ;  /* 0xffffffe400ec1947 */ /* 0x000fea000383ffff */
.L_x_1469:
[----:B------:R-:W-:-:S13]  /*8060*/  ISETP.GE.AND P1, PT, R8, UR41, PT ;  /* 0x0000002908007c0c */ /* 0x000fda000bf26270 */
[----:B------:R-:W-:Y:S05]  /*8070*/  @!P1 BRA `(.L_x_1481) ;  /* 0x0000002000ec9947 */ /* 0x000fea0003800000 */
[----:B------:R-:W-:Y:S01]  /*8080*/  IMAD.MOV.U32 R11, RZ, RZ, R6 ;  /* 0x000000ffff0b7224 */ /* 0x000fe200078e0006 */
[----:B------:R-:W-:Y:S01]  /*8090*/  ULDC UR56, c[0x0][0x9e4] ;  /* 0x0002790000387ab9 */ /* 0x000fe20000000800 */
[----:B------:R-:W-:Y:S01]  /*80a0*/  IMAD.MOV.U32 R10, RZ, RZ, R5 ;  /* 0x000000ffff0a7224 */ /* 0x000fe200078e0005 */
[----:B------:R-:W-:Y:S01]  /*80b0*/  ULDC UR58, c[0x0][0x9dc] ;  /* 0x00027700003a7ab9 */ /* 0x000fe20000000800 */
[----:B------:R-:W-:-:S05]  /*80c0*/  ULDC UR57, c[0x0][0x9e0] ;  /* 0x0002780000397ab9 */ /* 0x000fca0000000800 */
.L_x_1500:
[----:B------:R-:W-:-:S04]  /*80d0*/  UIADD3 UR44, UR44, 0x1, URZ ;  /* 0x000000012c2c7890 */ /* 0x000fc8000fffe03f */
[----:B------:R-:W-:-:S04]  /*80e0*/  UISETP.NE.AND UP0, UPT, UR44, 0x2, UPT ;  /* 0x000000022c00788c */ /* 0x000fc8000bf05270 */
[----:B------:R-:W-:Y:S02]  /*80f0*/  USEL UR6, URZ, 0x1, UP0 ;  /* 0x000000013f067887 */ /* 0x000fe40008000000 */
[----:B------:R-:W-:Y:S02]  /*8100*/  USEL UR44, UR44, URZ, UP0 ;  /* 0x0000003f2c2c7287 */ /* 0x000fe40008000000 */
[----:B------:R-:W-:Y:S01]  /*8110*/  ULOP3.LUT UR45, UR45, UR6, URZ, 0x3c, !UPT ;  /* 0x000000062d2d7292 */ /* 0x000fe2000f8e3c3f */
[----:B------:R-:W-:Y:S11]  /*8120*/  @!P0 BRA `(.L_x_1482) ;  /* 0x0000000000048947 */ /* 0x000ff60003800000 */
[----:B------:R-:W-:Y:S01]  /*8130*/  BPT.TRAP 0x1 ;  /* 0x000000040000795c */ /* 0x000fe20000300000 */
.L_x_1482:
[----:B------:R-:W3:Y:S01]  /*8140*/  S2UR UR60, SR_CgaCtaId ;  /* 0x00000000003c79c3 */ /* 0x000ee20000008800 */
[----:B------:R-:W-:Y:S01]  /*8150*/  UMOV UR6, 0x400 ;  /* 0x0000040000067882 */ /* 0x000fe20000000000 */
[----:B0-2---:R-:W-:-:S05]  /*8160*/  IMAD.U32 R9, RZ, RZ, UR45 ;  /* 0x0000002dff097e24 */ /* 0x005fca000f8e00ff */
[----:B------:R-:W-:Y:S01]  /*8170*/  SHF.L.U32 R9, R9, 0x1f, RZ ;  /* 0x0000001f09097819 */ /* 0x000fe200000006ff */
[----:B---3--:R-:W-:-:S04]  /*8180*/  ULEA UR6, UR60, UR6, 0x18 ;  /* 0x000000063c067291 */ /* 0x008fc8000f8ec03f */
[----:B------:R-:W-:-:S09]  /*8190*/  ULEA UR59, UR44, UR6, 0x3 ;  /* 0x000000062c3b7291 */ /* 0x000fd2000f8e183f */
[----:B------:R0:W2:Y:S01]  /*81a0*/  SYNCS.PHASECHK.TRANS64.TRYWAIT P1, [UR59+0x28430], R9 ;  /* 0x02843009ff0075a7 */ /* 0x0000a2000802017b */
[----:B------:R-:W-:Y:S05]  /*81b0*/  @!P0 BRA `(.L_x_1483) ;  /* 0x0000000000048947 */ /* 0x000fea0003800000 */
[----:B------:R-:W-:Y:S01]  /*81c0*/  BPT.TRAP 0x1 ;  /* 0x000000040000795c */ /* 0x000fe20000300000 */
.L_x_1483:
[----:B--2---:R-:W-:Y:S05]  /*81d0*/  @P1 BRA `(.L_x_1484) ;  /* 0x0000000000081947 */ /* 0x004fea0003800000 */
[----:B------:R-:W2:Y:S02]  /*81e0*/  SYNCS.PHASECHK.TRANS64.TRYWAIT P1, [UR59+0x28430], R9 ;  /* 0x02843009ff0075a7 */ /* 0x000ea4000802017b */
[----:B--2---:R-:W-:Y:S05]  /*81f0*/  @!P1 BRA `(.L_x_1485) ;  /* 0x000000cc00849947 */ /* 0x004fea0003800000 */
.L_x_1484:
        /* <DEDUP_REMOVED lines=46> */
.L_x_1486:
[----:B------:R-:W-:Y:S01]  /*84e0*/  UISETP.NE.AND UP1, UPT, UR51, URZ, UPT ;  /* 0x0000003f3300728c */ /* 0x000fe2000bf25270 */
[----:B------:R-:W-:Y:S01]  /*84f0*/  VIADD R12, R17, UR38 ;  /* 0x00000026110c7c36 */ /* 0x000fe20008000000 */
[----:B------:R-:W-:Y:S01]  /*8500*/  UISETP.NE.AND UP0, UPT, UR50, URZ, UPT ;  /* 0x0000003f3200728c */ /* 0x000fe2000bf05270 */
[----:B------:R-:W-:-:S03]  /*8510*/  IMAD.U32 R6, RZ, RZ, UR43 ;  /* 0x0000002bff067e24 */ /* 0x000fc6000f8e00ff */
        /* <DEDUP_REMOVED lines=34> */
.L_x_1489:
[----:B------:R-:W-:-:S05]  /*8740*/  IMAD.U32 R196, RZ, RZ, UR56 ;  /* 0x00000038ffc47e24 */ /* 0x000fca000f8e00ff */
[----:B------:R-:W-:-:S13]  /*8750*/  ISETP.NE.AND P1, PT, R196, 0x1, PT ;  /* 0x00000001c400780c */ /* 0x000fda0003f25270 */
[----:B------:R-:W2:Y:S02]  /*8760*/  @P1 LDC.64 R6, c[0x0][0x9e8] ;  /* 0x00027a00ff061b82 */ /* 0x000ea40000000a00 */
[----:B--2---:R-:W-:-:S05]  /*8770*/  @P1 IMAD.HI.U32 R6, R13, R6, RZ ;  /* 0x000000060d061227 */ /* 0x004fca00078e00ff */
[----:B------:R-:W-:-:S07]  /*8780*/  @P1 SHF.R.U32.HI R13, RZ, R7, R6 ;  /* 0x00000007ff0d1219 */ /* 0x000fce0000011606 */
.L_x_1490:
[----:B------:R-:W-:Y:S05]  /*8790*/  BSYNC B0 ;  /* 0x0000000000007941 */ /* 0x000fea0003800000 */
.L_x_1488:
[----:B------:R-:W-:-:S04]  /*87a0*/  IMAD R13, R13, R196, -R5 ;  /* 0x000000c40d0d7224 */ /* 0x000fc800078e0a05 */
[----:B------:R-:W-:-:S05]  /*87b0*/  IMAD R13, R2, -0x2, R13 ;  /* 0xfffffffe020d7824 */ /* 0x000fca00078e020d */
[----:B------:R-:W-:Y:S02]  /*87c0*/  VIADDMNMX R14, R13, R196, R14, PT ;  /* 0x000000c40d0e7246 */ /* 0x000fe4000380010e */
[----:B------:R-:W-:-:S07]  /*87d0*/  VIMNMX R15, R15, R13, !PT ;  /* 0x0000000d0f0f7248 */ /* 0x000fce0007fe0100 */
.L_x_1487:
        /* <DEDUP_REMOVED lines=68> */
.L_x_1493:
[----:B------:R-:W-:-:S05]  /*8c20*/  IMAD.U32 R20, RZ, RZ, UR56 ;  /* 0x00000038ff147e24 */ /* 0x000fca000f8e00ff */
[----:B------:R-:W-:-:S13]  /*8c30*/  ISETP.NE.AND P2, PT, R20, 0x1, PT ;  /* 0x000000011400780c */ /* 0x000fda0003f45270 */
[----:B------:R-:W2:Y:S02]  /*8c40*/  @P2 LDC.64 R6, c[0x0][0x9e8] ;  /* 0x00027a00ff062b82 */ /* 0x000ea40000000a00 */
[----:B--2---:R-:W-:-:S05]  /*8c50*/  @P2 IMAD.HI.U32 R6, R15, R6, RZ ;  /* 0x000000060f062227 */ /* 0x004fca00078e00ff */
[----:B------:R-:W-:-:S07]  /*8c60*/  @P2 SHF.R.U32.HI R15, RZ, R7, R6 ;  /* 0x00000007ff0f2219 */ /* 0x000fce0000011606 */
.L_x_1494:
[----:B------:R-:W-:Y:S05]  /*8c70*/  BSYNC B0 ;  /* 0x0000000000007941 */ /* 0x000fea0003800000 */
.L_x_1492:
[----:B------:R-:W-:-:S04]  /*8c80*/  IMAD R5, R15, R20, -R5 ;  /* 0x000000140f057224 */ /* 0x000fc800078e0a05 */
[----:B------:R-:W-:-:S05]  /*8c90*/  IMAD R5, R2, -0x2, R5 ;  /* 0xfffffffe02057824 */ /* 0x000fca00078e0205 */
[----:B------:R-:W-:Y:S02]  /*8ca0*/  VIADDMNMX R12, R5, R20, R12, PT ;  /* 0x00000014050c7246 */ /* 0x000fe4000380010c */
[----:B------:R-:W-:-:S07]  /*8cb0*/  VIMNMX R14, R14, R5, !PT ;  /* 0x000000050e0e7248 */ /* 0x000fce0007fe0100 */
.L_x_1491:
        /* <DEDUP_REMOVED lines=346> */
.L_x_1495:
[----:B------:R2:W3:Y:S01]  /*a260*/  SYNCS.PHASECHK.TRANS64.TRYWAIT P1, [UR59+0x28450], R9 ;  /* 0x02845009ff0075a7 */ /* 0x0004e2000802017b */
[----:B------:R-:W-:Y:S05]  /*a270*/  @!P0 BRA `(.L_x_1496) ;  /* 0x0000000000048947 */ /* 0x000fea0003800000 */
[----:B------:R-:W-:Y:S01]  /*a280*/  BPT.TRAP 0x1 ;  /* 0x000000040000795c */ /* 0x000fe20000300000 */
.L_x_1496:
[----:B------:R-:W-:Y:S01]  /*a290*/  VIADD R7, R195, 0x8 ;  /* 0x00000008c3077836 */ /* 0x000fe20000000000 */
[----:B---3--:R-:W-:Y:S06]  /*a2a0*/  @P1 BRA `(.L_x_1497) ;  /* 0x0000000000081947 */ /* 0x008fec0003800000 */
[----:B------:R-:W3:Y:S02]  /*a2b0*/  SYNCS.PHASECHK.TRANS64.TRYWAIT P1, [UR59+0x28450], R9 ;  /* 0x02845009ff0075a7 */ /* 0x000ee4000802017b */
[----:B---3--:R-:W-:Y:S05]  /*a2c0*/  @!P1 BRA `(.L_x_1498) ;  /* 0x000000ac00689947 */ /* 0x008fea0003800000 */
.L_x_1497:
        /* <DEDUP_REMOVED lines=14> */
.L_x_1499:
        /* <DEDUP_REMOVED lines=8> */
.L_x_1481:
[----:B------:R-:W-:Y:S01]  /*a430*/  ULDC.64 UR8, c[0x0][0x9a0] ;  /* 0x0002680000087ab9 */ /* 0x000fe20000000a00 */
[----:B------:R-:W-:Y:S01]  /*a440*/  IMAD.MOV.U32 R10, RZ, RZ, 0x3f800000 ;  /* 0x3f800000ff0a7424 */ /* 0x000fe200078e00ff */
        /* <DEDUP_REMOVED lines=20> */
[----:B0-2---:R-:W-:-:S05]  /*a590*/  IMAD.U32 R9, RZ, RZ, UR7 ;  /* 0x00000007ff097e24 */ /* 0x005fca000f8e00ff */
[----:B------:R0:W2:Y:S01]  /*a5a0*/  @P0 LDG.E R10, desc[UR54][R8.64] ;  /* 0x00000036080a0981 */ /* 0x0000a2000c1e1900 */
[----:B------:R-:W-:Y:S01]  /*a5b0*/  IMAD.U32 R152, RZ, RZ, UR40 ;  /* 0x00000028ff987e24 */ /* 0x000fe2000f8e00ff */
[----:B------:R-:W-:Y:S01]  /*a5c0*/  UIADD3 UR44, UR44, 0x1, URZ ;  /* 0x000000012c2c7890 */ /* 0x000fe2000fffe03f */
[----:B-1----:R-:W-:Y:S01]  /*a5d0*/  IMAD.MOV.U32 R0, RZ, RZ, -0x800000 ;  /* 0xff800000ff007424 */ /* 0x002fe200078e00ff */
[----:B------:R-:W1:Y:S01]  /*a5e0*/  SHFL.BFLY PT, R12, R3, 0x2, 0x1f ;  /* 0x0c401f00030c7f89 */ /* 0x000e6200000e0000 */
[----:B------:R-:W-:Y:S02]  /*a5f0*/  UIADD3 UR46, UR46, 0x1, URZ ;  /* 0x000000012e2e7890 */ /* 0x000fe4000fffe03f */
[----:B------:R-:W-:Y:S01]  /*a600*/  UISETP.NE.AND UP0, UPT, UR44, 0x2, UPT ;  /* 0x000000022c00788c */ /* 0x000fe2000bf05270 */
[----:B------:R-:W3:Y:S03]  /*a610*/  SHFL.BFLY PT, R11, R4, 0x2, 0x1f ;  /* 0x0c401f00040b7f89 */ /* 0x000ee600000e0000 */
[----:B------:R-:W-:-:S02]  /*a620*/  USEL UR4, URZ, 0x1, UP0 ;  /* 0x000000013f047887 */ /* 0x000fc40008000000 */
[----:B------:R-:W-:Y:S02]  /*a630*/  USEL UR44, UR44, URZ, UP0 ;  /* 0x0000003f2c2c7287 */ /* 0x000fe40008000000 */
[----:B------:R-:W-:Y:S01]  /*a640*/  ULOP3.LUT UR45, UR45, UR4, URZ, 0x3c, !UPT ;  /* 0x000000042d2d7292 */ /* 0x000fe2000f8e3c3f */
[----:B-1----:R-:W-:Y:S01]  /*a650*/  FADD.FTZ R12, R12, R3 ;  /* 0x000000030c0c7221 */ /* 0x002fe20000010000 */
[----:B------:R-:W-:Y:S02]  /*a660*/  IMAD.MOV.U32 R3, RZ, RZ, -0x800000 ;  /* 0xff800000ff037424 */ /* 0x000fe400078e00ff */
[----:B---3--:R-:W-:Y:S02]  /*a670*/  FADD.FTZ R11, R11, R4 ;  /* 0x000000040b0b7221 */ /* 0x008fe40000010000 */
[----:B------:R-:W1:Y:S01]  /*a680*/  SHFL.BFLY PT, R7, R12, 0x1, 0x1f ;  /* 0x0c201f000c077f89 */ /* 0x000e6200000e0000 */
[----:B------:R-:W-:-:S03]  /*a690*/  IMAD.U32 R4, RZ, RZ, UR40 ;  /* 0x00000028ff047e24 */ /* 0x000fc6000f8e00ff */
[----:B------:R-:W3:Y:S01]  /*a6a0*/  SHFL.BFLY PT, R14, R11, 0x1, 0x1f ;  /* 0x0c201f000b0e7f89 */ /* 0x000ee200000e0000 */
[----:B-1----:R-:W-:Y:S01]  /*a6b0*/  FADD.FTZ R13, R12, R7 ;  /* 0x000000070c0d7221 */ /* 0x002fe20000010000 */
[----:B------:R-:W-:Y:S02]  /*a6c0*/  IMAD.MOV.U32 R7, RZ, RZ, RZ ;  /* 0x000000ffff077224 */ /* 0x000fe400078e00ff */
[----:B---3--:R-:W-:Y:S02]  /*a6d0*/  FADD.FTZ R14, R11, R14 ;  /* 0x0000000e0b0e7221 */ /* 0x008fe40000010000 */
[C---:B------:R-:W-:Y:S01]  /*a6e0*/  FSETP.NE.FTZ.AND P0, PT, R13.reuse, RZ, PT ;  /* 0x000000ff0d00720b */ /* 0x040fe20003f15000 */
[----:B------:R-:W-:Y:S01]  /*a6f0*/  FMUL.FTZ R15, R13, 0.00390625 ;  /* 0x3b8000000d0f7820 */ /* 0x000fe20000410000 */
[----:B------:R-:W-:Y:S02]  /*a700*/  IMAD.MOV.U32 R11, RZ, RZ, RZ ;  /* 0x000000ffff0b7224 */ /* 0x000fe400078e00ff */
[----:B------:R-:W-:-:S02]  /*a710*/  FMUL.FTZ R20, R14, 0.00390625 ;  /* 0x3b8000000e147820 */ /* 0x000fc40000410000 */
[----:B------:R-:W-:-:S03]  /*a720*/  FSETP.NE.FTZ.AND P1, PT, R15, RZ, PT ;  /* 0x000000ff0f00720b */ /* 0x000fc60003f35000 */
[----:B------:R-:W-:-:S04]  /*a730*/  FSETP.NE.FTZ.AND P2, PT, R20, RZ, PT ;  /* 0x000000ff1400720b */ /* 0x000fc80003f55000 */
[----:B------:R-:W-:Y:S01]  /*a740*/  @P0 MUFU.RCP R7, R13 ;  /* 0x0000000d00070308 */ /* 0x000fe20000001000 */
[----:B------:R-:W-:-:S05]  /*a750*/  FSETP.NE.FTZ.AND P0, PT, R14, RZ, PT ;  /* 0x000000ff0e00720b */ /* 0x000fca0003f15000 */
[----:B------:R-:W-:-:S03]  /*a760*/  @P1 FMUL.FTZ R4, R4, 0.69314718246459960938 ;  /* 0x3f31721804041820 */ /* 0x000fc60000410000 */
[----:B------:R-:W1:Y:S01]  /*a770*/  @P2 MUFU.LG2 R12, R20 ;  /* 0x00000014000c2308 */ /* 0x000e620000000c00 */
[----:B------:R-:W-:-:S07]  /*a780*/  @P2 FMUL.FTZ R152, R152, 0.69314718246459960938 ;  /* 0x3f31721898982820 */ /* 0x000fce0000410000 */
[----:B0-----:R-:W0:Y:S08]  /*a790*/  @P1 MUFU.LG2 R8, R15 ;  /* 0x0000000f00081308 */ /* 0x001e300000000c00 */
[----:B------:R-:W3:Y:S01]  /*a7a0*/  @P0 MUFU.RCP R11, R14 ;  /* 0x0000000e000b0308 */ /* 0x000ee20000001000 */
[----:B-1----:R-:W-:Y:S01]  /*a7b0*/  @P2 FMUL.FTZ R13, R12, 0.69314718246459960938 ;  /* 0x3f3172180c0d2820 */ /* 0x002fe20000410000 */
[----:B------:R-:W-:-:S03]  /*a7c0*/  PLOP3.LUT P0, PT, PT, PT, PT, 0x8, 0x0 ;  /* 0x000000000000781c */ /* 0x000fc60003f0e170 */
[----:B------:R-:W-:Y:S01]  /*a7d0*/  @P2 FFMA.FTZ R0, R152, R6, R13 ;  /* 0x0000000698002223 */ /* 0x000fe2000001000d */
[----:B0-----:R-:W-:-:S04]  /*a7e0*/  @P1 FMUL.FTZ R9, R8, 0.69314718246459960938 ;  /* 0x3f31721808091820 */ /* 0x001fc80000410000 */
        /* <DEDUP_REMOVED lines=131> */
.L_x_1422:
[----:B------:R-:W0:Y:S08]  /*b020*/  S2UR UR4, SR_CgaCtaId ;  /* 0x00000000000479c3 */ /* 0x000e300000008800 */
[----:B------:R-:W-:Y:S06]  /*b030*/  BAR.SYNC.DEFER_BLOCKING 0x5, 0x180 ;  /* 0x0146000000007b1d */ /* 0x000fec0000010000 */
[----:B------:R-:W-:Y:S01]  /*b040*/  UMOV UR6, 0x400 ;  /* 0x0000040000067882 */ /* 0x000fe20000000000 */
[----:B------:R-:W-:Y:S01]  /*b050*/  BSSY B0, `(.L_x_1501) ;  /* 0x00003a0000007945 */ /* 0x000fe20003800000 */
[----:B0-----:R-:W-:-:S09]  /*b060*/  ULEA UR6, UR4, UR6, 0x18 ;  /* 0x0000000604067291 */ /* 0x001fd2000f8ec03f */
[----:B------:R-:W0:Y:S02]  /*b070*/  LDS.128 R44, [UR6+0x284d0] ;  /* 0x0284d006ff2c7984 */ /* 0x000e240008000c00 */
[----:B0-----:R-:W-:Y:S02]  /*b080*/  R2UR UR5, R45 ;  /* 0x000000002d0572ca */ /* 0x001fe400000e0000 */
[----:B------:R-:W-:Y:S02]  /*b090*/  R2UR UR49, R46 ;  /* 0x000000002e3172ca */ /* 0x000fe400000e0000 */
[----:B------:R-:W-:Y:S01]  /*b0a0*/  R2UR UR48, R47 ;  /* 0x000000002f3072ca */ /* 0x000fe200000e0000 */
[----:B------:R-:W-:Y:S06]  /*b0b0*/  BAR.ARV 0x4, 0x180 ;  /* 0x0106000000007b1d */ /* 0x000fec0000002000 */
[----:B------:R-:W-:Y:S08]  /*b0c0*/  @P0 BRA `(.L_x_1502) ;  /* 0x0000002c00000947 */ /* 0x000ff00003800000 */
[----:B------:R-:W0:Y:S01]  /*b0d0*/  S2R R74, SR_TID.X ;  /* 0x00000000004a7919 */ /* 0x000e220000002100 */
[----:B------:R-:W-:Y:S01]  /*b0e0*/  ULDC.64 UR8, c[0x4][0x128] ;  /* 0x01004a0000087ab9 */ /* 0x000fe20000000a00 */
[----:B------:R-:W1:Y:S01]  /*b0f0*/  S2UR UR4, SR_SWINHI ;  /* 0x00000000000479c3 */ /* 0x000e620000002f00 */
[----:B------:R-:W-:Y:S01]  /*b100*/  F2FP.BF16.F32.PACK_AB R41, R8, R41 ;  /* 0x000000290829723e */ /* 0x000fe200000010ff */
[----:B------:R-:W-:Y:S01]  /*b110*/  ULDC.64 UR10, c[0x0][0xc00] ;  /* 0x00030000000a7ab9 */ /* 0x000fe20000000a00 */
[----:B0-----:R-:W-:-:S05]  /*b120*/  IMAD.SHL.U32 R26, R74, 0x4, RZ ;  /* 0x000000044a1a7824 */ /* 0x001fca00078e00ff */
[----:B------:R-:W-:-:S04]  /*b130*/  LOP3.LUT R26, R26, 0xc, RZ, 0xc0, !PT ;  /* 0x0000000c1a1a7812 */ /* 0x000fc800078ec0ff */
[----:B------:R-:W-:-:S05]  /*b140*/  IADD3 R26, P0, R26, UR8, RZ ;  /* 0x000000081a1a7c10 */ /* 0x000fca000ff1e0ff */
[----:B------:R-:W-:-:S05]  /*b150*/  IMAD.X R27, RZ, RZ, UR9, P0 ;  /* 0x00000009ff1b7e24 */ /* 0x000fca00080e06ff */
[----:B------:R0:W2:Y:S01]  /*b160*/  LDG.E.CONSTANT R26, desc[UR54][R26.64] ;  /* 0x000000361a1a7981 */ /* 0x0000a2000c1e9900 */
[----:B------:R-:W-:Y:S01]  /*b170*/  F2FP.BF16.F32.PACK_AB R8, R20, R65 ;  /* 0x000000411408723e */ /* 0x000fe200000010ff */
[----:B------:R-:W-:Y:S01]  /*b180*/  UMOV UR8, UR6 ;  /* 0x0000000600087c82 */ /* 0x000fe20008000000 */
[----:B-1----:R-:W-:Y:S01]  /*b190*/  UMOV UR9, UR4 ;  /* 0x0000000400097c82 */ /* 0x002fe20008000000 */
[----:B------:R-:W-:Y:S01]  /*b1a0*/  LOP3.LUT P0, R20, R74, 0x3, RZ, 0xc0, !PT ;  /* 0x000000034a147812 */ /* 0x000fe2000780c0ff */
[----:B------:R-:W-:Y:S01]  /*b1b0*/  UISETP.NE.U32.AND UP0, UPT, UR10, URZ, UPT ;  /* 0x0000003f0a00728c */ /* 0x000fe2000bf05070 */
[----:B------:R-:W-:Y:S02]  /*b1c0*/  F2FP.BF16.F32.PACK_AB R132, R132, R133 ;  /* 0x000000858484723e */ /* 0x000fe400000010ff */
[----:B------:R-:W-:Y:S01]  /*b1d0*/  F2FP.BF16.F32.PACK_AB R125, R124, R125 ;  /* 0x0000007d7c7d723e */ /* 0x000fe200000010ff */
[----:B------:R-:W-:Y:S01]  /*b1e0*/  UISETP.NE.AND.EX UP0, UPT, UR11, URZ, UPT, UP0 ;  /* 0x0000003f0b00728c */ /* 0x000fe2000bf05300 */
[----:B------:R-:W-:-:S02]  /*b1f0*/  F2FP.BF16.F32.PACK_AB R15, R15, R64 ;  /* 0x000000400f0f723e */ /* 0x000fc400000010ff */
[----:B------:R-:W-:Y:S01]  /*b200*/  ISETP.EQ.OR P0, PT, R20, 0x3, !P0 ;  /* 0x000000031400780c */ /* 0x000fe20004702670 */
[----:B------:R-:W-:Y:S01]  /*b210*/  ULDC.64 UR10, c[0x0][0xc00] ;  /* 0x00030000000a7ab9 */ /* 0x000fe20000000a00 */
[----:B------:R-:W-:Y:S01]  /*b220*/  F2FP.BF16.F32.PACK_AB R55, R110, R55 ;  /* 0x000000376e37723e */ /* 0x000fe200000010ff */
[----:B------:R-:W-:Y:S01]  /*b230*/  UIMAD.WIDE UR10, UR37, 0x4, UR10 ;  /* 0x00000004250a78a5 */ /* 0x000fe2000f8e020a */
[----:B------:R-:W-:Y:S02]  /*b240*/  F2FP.BF16.F32.PACK_AB R64, R111, R50 ;  /* 0x000000326f40723e */ /* 0x000fe400000010ff */
[----:B------:R-:W-:Y:S02]  /*b250*/  F2FP.BF16.F32.PACK_AB R45, R70, R109 ;  /* 0x0000006d462d723e */ /* 0x000fe400000010ff */
[----:B------:R-:W-:Y:S02]  /*b260*/  SEL R109, R132, R125, P0 ;  /* 0x0000007d846d7207 */ /* 0x000fe40000000000 */
[----:B------:R-:W-:-:S02]  /*b270*/  SEL R47, R125, R132, P0 ;  /* 0x000000847d2f7207 */ /* 0x000fc40000000000 */
[----:B------:R-:W-:Y:S02]  /*b280*/  SEL R125, R55, R64, P0 ;  /* 0x00000040377d7207 */ /* 0x000fe40000000000 */
[----:B------:R-:W-:Y:S01]  /*b290*/  SEL R64, R64, R55, P0 ;  /* 0x0000003740407207 */ /* 0x000fe20000000000 */
[----:B------:R-:W-:Y:S01]  /*b2a0*/  IMAD.MOV.U32 R55, RZ, RZ, 0x2 ;  /* 0x00000002ff377424 */ /* 0x000fe200078e00ff */
[----:B------:R-:W-:Y:S02]  /*b2b0*/  F2FP.BF16.F32.PACK_AB R14, R14, R57 ;  /* 0x000000390e0e723e */ /* 0x000fe400000010ff */
[----:B------:R-:W-:Y:S01]  /*b2c0*/  F2FP.BF16.F32.PACK_AB R57, R103, R54 ;  /* 0x000000366739723e */ /* 0x000fe200000010ff */
[----:B------:R-:W-:Y:S01]  /*b2d0*/  IMAD.WIDE R54, R188, R55, UR8 ;  /* 0x00000008bc367e25 */ /* 0x000fe2000f8e0237 */
        /* <DEDUP_REMOVED lines=14> */
[----:B------:R-:W-:Y:S02]  /*b3c0*/  SEL R99, R136, R137, P0 ;  /* 0x0000008988637207 */ /* 0x000fe40000000000 */
[----:B------:R-:W-:Y:S02]  /*b3d0*/  SEL R34, R137, R136, P0 ;  /* 0x0000008889227207 */ /* 0x000fe40000000000 */
[C---:B------:R-:W-:Y:S02]  /*b3e0*/  IADD3 R137, P2, R54.reuse, 0x20, RZ ;  /* 0x0000002036897810 */ /* 0x040fe40007f5e0ff */
[----:B------:R-:W-:Y:S02]  /*b3f0*/  IADD3 R139, P3, R54, 0x40, RZ ;  /* 0x00000040368b7810 */ /* 0x000fe40007f7e0ff */
[----:B------:R-:W-:Y:S02]  /*b400*/  F2FP.BF16.F32.PACK_AB R60, R60, R97 ;  /* 0x000000613c3c723e */ /* 0x000fe400000010ff */
[----:B------:R-:W-:-:S02]  /*b410*/  F2FP.BF16.F32.PACK_AB R150, R150, R31 ;  /* 0x0000001f9696723e */ /* 0x000fc400000010ff */
[----:B------:R-:W-:Y:S02]  /*b420*/  F2FP.BF16.F32.PACK_AB R148, R148, R149 ;  /* 0x000000959494723e */ /* 0x000fe400000010ff */
[----:B------:R-:W-:Y:S02]  /*b430*/  F2FP.BF16.F32.PACK_AB R141, R140, R141 ;  /* 0x0000008d8c8d723e */ /* 0x000fe400000010ff */
[----:B------:R-:W-:Y:S02]  /*b440*/  F2FP.BF16.F32.PACK_AB R116, R116, R117 ;  /* 0x000000757474723e */ /* 0x000fe400000010ff */
[----:B------:R-:W-:Y:S02]  /*b450*/  SEL R97, R112, R113, P0 ;  /* 0x0000007170617207 */ /* 0x000fe40000000000 */
[----:B------:R-:W-:Y:S02]  /*b460*/  SEL R31, R113, R112, P0 ;  /* 0x00000070711f7207 */ /* 0x000fe40000000000 */
        /* <DEDUP_REMOVED lines=8> */
[----:B------:R-:W-:Y:S02]  /*b4f0*/  F2FP.BF16.F32.PACK_AB R145, R108, R145 ;  /* 0x000000916c91723e */ /* 0x000fe400000010ff */
[----:B------:R-:W-:Y:S02]  /*b500*/  LOP3.LUT R4, R137, 0x380, RZ, 0xc0, !PT ;  /* 0x0000038089047812 */ /* 0x000fe400078ec0ff */
[----:B------:R-:W-:Y:S02]  /*b510*/  LOP3.LUT R6, R139, 0x380, RZ, 0xc0, !PT ;  /* 0x000003808b067812 */ /* 0x000fe400078ec0ff */
[----:B------:R-:W-:Y:S02]  /*b520*/  F2FP.BF16.F32.PACK_AB R72, R21, R72 ;  /* 0x000000481548723e */ /* 0x000fe400000010ff */
[----:B0-----:R-:W-:-:S02]  /*b530*/  F2FP.BF16.F32.PACK_AB R27, R28, R73 ;  /* 0x000000491c1b723e */ /* 0x001fc400000010ff */
        /* <DEDUP_REMOVED lines=8> */
[----:B------:R-:W-:Y:S02]  /*b5c0*/  IADD3 R141, P4, R54, 0x60, RZ ;  /* 0x00000060368d7810 */ /* 0x000fe40007f9e0ff */
[----:B------:R-:W-:Y:S02]  /*b5d0*/  F2FP.BF16.F32.PACK_AB R128, R85, R128 ;  /* 0x000000805580723e */ /* 0x000fe400000010ff */
[----:B------:R-:W-:Y:S02]  /*b5e0*/  SEL R73, R24, R25, P0 ;  /* 0x0000001918497207 */ /* 0x000fe40000000000 */
[----:B------:R-:W-:-:S02]  /*b5f0*/  SEL R69, R25, R24, P0 ;  /* 0x0000001819457207 */ /* 0x000fc40000000000 */
[----:B------:R-:W-:Y:S02]  /*b600*/  SEL R91, R144, R145, P0 ;  /* 0x00000091905b7207 */ /* 0x000fe40000000000 */
[----:B------:R-:W-:Y:S02]  /*b610*/  SEL R35, R145, R144, P0 ;  /* 0x0000009091237207 */ /* 0x000fe40000000000 */
[----:B------:R-:W-:Y:S02]  /*b620*/  SEL R133, R142, R143, P0 ;  /* 0x0000008f8e857207 */ /* 0x000fe40000000000 */
[----:B------:R-:W-:Y:S02]  /*b630*/  SEL R70, R143, R142, P0 ;  /* 0x0000008e8f467207 */ /* 0x000fe40000000000 */
[----:B------:R-:W-:Y:S02]  /*b640*/  SHF.R.U64 R4, R4, 0x3, RZ ;  /* 0x0000000304047819 */ /* 0x000fe400000012ff */
[----:B------:R-:W-:-:S02]  /*b650*/  SHF.R.U64 R6, R6, 0x3, RZ ;  /* 0x0000000306067819 */ /* 0x000fc400000012ff */
[----:B------:R-:W-:Y:S02]  /*b660*/  F2FP.BF16.F32.PACK_AB R62, R87, R62 ;  /* 0x0000003e573e723e */ /* 0x000fe400000010ff */
[----:B------:R-:W-:Y:S02]  /*b670*/  SEL R85, R72, R27, P0 ;  /* 0x0000001b48557207 */ /* 0x000fe40000000000 */
[----:B------:R-:W-:Y:S02]  /*b680*/  SEL R25, R27, R72, P0 ;  /* 0x000000481b197207 */ /* 0x000fe40000000000 */
[C---:B------:R-:W-:Y:S02]  /*b690*/  IADD3 R143, P5, R54.reuse, 0x4000, RZ ;  /* 0x00004000368f7810 */ /* 0x040fe40007fbe0ff */
[----:B------:R-:W-:Y:S02]  /*b6a0*/  IADD3 R145, P6, R54, 0x4020, RZ ;  /* 0x0000402036917810 */ /* 0x000fe40007fde0ff */
[----:B------:R-:W-:-:S02]  /*b6b0*/  F2FP.BF16.F32.PACK_AB R71, R78, R71 ;  /* 0x000000474e47723e */ /* 0x000fc400000010ff */
[----:B------:R-:W-:Y:S02]  /*b6c0*/  F2FP.BF16.F32.PACK_AB R44, R79, R66 ;  /* 0x000000424f2c723e */ /* 0x000fe400000010ff */
[----:B------:R-:W-:Y:S02]  /*b6d0*/  SEL R83, R15, R8, P0 ;  /* 0x000000080f537207 */ /* 0x000fe40000000000 */
[----:B------:R-:W-:Y:S02]  /*b6e0*/  SEL R24, R8, R15, P0 ;  /* 0x0000000f08187207 */ /* 0x000fe40000000000 */
[----:B------:R-:W-:Y:S02]  /*b6f0*/  SEL R87, R29, R36, P0 ;  /* 0x000000241d577207 */ /* 0x000fe40000000000 */
[----:B------:R-:W-:Y:S02]  /*b700*/  SEL R27, R36, R29, P0 ;  /* 0x0000001d241b7207 */ /* 0x000fe40000000000 */
[----:B------:R-:W-:-:S02]  /*b710*/  SEL R93, R61, R68, P0 ;  /* 0x000000443d5d7207 */ /* 0x000fc40000000000 */
[----:B------:R-:W-:Y:S01]  /*b720*/  SEL R30, R68, R61, P0 ;  /* 0x0000003d441e7207 */ /* 0x000fe20000000000 */
[--C-:B------:R-:W-:Y:S01]  /*b730*/  IMAD.X R61, RZ, RZ, R55.reuse, P2 ;  /* 0x000000ffff3d7224 */ /* 0x100fe200010e0637 */
[----:B------:R-:W-:Y:S02]  /*b740*/  F2FP.BF16.F32.PACK_AB R13, R13, R56 ;  /* 0x000000380d0d723e */ /* 0x000fe400000010ff */
[----:B------:R-:W-:Y:S02]  /*b750*/  F2FP.BF16.F32.PACK_AB R67, R86, R67 ;  /* 0x000000435643723e */ /* 0x000fe400000010ff */
[----:B------:R-:W-:Y:S02]  /*b760*/  F2FP.BF16.F32.PACK_AB R147, R10, R147 ;  /* 0x000000930a93723e */ /* 0x000fe400000010ff */
[----:B------:R-:W-:Y:S02]  /*b770*/  SEL R95, R53, R60, P0 ;  /* 0x0000003c355f7207 */ /* 0x000fe40000000000 */
[----:B------:R-:W-:Y:S01]  /*b780*/  SEL R29, R60, R53, P0 ;  /* 0x000000353c1d7207 */ /* 0x000fe20000000000 */
[----:B------:R-:W-:Y:S01]  /*b790*/  IMAD.X R53, RZ, RZ, R55, P4 ;  /* 0x000000ffff357224 */ /* 0x000fe200020e0637 */
[----:B------:R-:W-:-:S02]  /*b7a0*/  LOP3.LUT R8, R141, 0x380, RZ, 0xc0, !PT ;  /* 0x000003808d087812 */ /* 0x000fc400078ec0ff */
[----:B------:R-:W-:Y:S02]  /*b7b0*/  F2FP.BF16.F32.PACK_AB R102, R102, R59 ;  /* 0x0000003b6666723e */ /* 0x000fe400000010ff */
[----:B------:R-:W-:Y:S02]  /*b7c0*/  IADD3 R149, P2, R54, 0x4060, RZ ;  /* 0x0000406036957810 */ /* 0x000fe40007f5e0ff */
[----:B------:R-:W-:Y:S02]  /*b7d0*/  LOP3.LUT R60, R4, R137, RZ, 0x3c, !PT ;  /* 0x00000089043c7212 */ /* 0x000fe400078e3cff */
[----:B------:R-:W-:Y:S02]  /*b7e0*/  LOP3.LUT R56, R6, R139, RZ, 0x3c, !PT ;  /* 0x0000008b06387212 */ /* 0x000fe400078e3cff */
[----:B------:R-:W-:Y:S02]  /*b7f0*/  LOP3.LUT R4, R143, 0x380, RZ, 0xc0, !PT ;  /* 0x000003808f047812 */ /* 0x000fe400078ec0ff */
[----:B------:R-:W-:-:S02]  /*b800*/  LOP3.LUT R6, R145, 0x380, RZ, 0xc0, !PT ;  /* 0x0000038091067812 */ /* 0x000fc400078ec0ff */
        /* <DEDUP_REMOVED lines=9> */
[----:B------:R-:W-:Y:S02]  /*b8a0*/  SHF.R.U64 R8, R8, 0x3, RZ ;  /* 0x0000000308087819 */ /* 0x000fe400000012ff */
[----:B------:R-:W-:Y:S02]  /*b8b0*/  SEL R123, R102, R57, P0 ;  /* 0x00000039667b7207 */ /* 0x000fe40000000000 */
[----:B------:R-:W-:Y:S01]  /*b8c0*/  SEL R62, R57, R102, P0 ;  /* 0x00000066393e7207 */ /* 0x000fe20000000000 */
[----:B------:R-:W-:Y:S01]  /*b8d0*/  IMAD.X R57, RZ, RZ, R55, P3 ;  /* 0x000000ffff397224 */ /* 0x000fe200018e0637 */
[----:B------:R-:W-:-:S02]  /*b8e0*/  IADD3 R147, P1, R54, 0x4040, RZ ;  /* 0x0000404036937810 */ /* 0x000fc40007f3e0ff */
[----:B------:R-:W-:Y:S02]  /*b8f0*/  LOP3.LUT R10, R149, 0x380, RZ, 0xc0, !PT ;  /* 0x00000380950a7812 */ /* 0x000fe400078ec0ff */
[----:B------:R-:W-:Y:S02]  /*b900*/  F2FP.BF16.F32.PACK_AB R152, R152, R153 ;  /* 0x000000999898723e */ /* 0x000fe400000010ff */
[----:B------:R-:W-:Y:S02]  /*b910*/  SHF.R.U64 R4, R4, 0x3, RZ ;  /* 0x0000000304047819 */ /* 0x000fe400000012ff */
[----:B------:R-:W-:Y:S02]  /*b920*/  SHF.R.U64 R6, R6, 0x3, RZ ;  /* 0x0000000306067819 */ /* 0x000fe400000012ff */
[----:B------:R-:W-:Y:S02]  /*b930*/  F2FP.BF16.F32.PACK_AB R120, R77, R120 ;  /* 0x000000784d78723e */ /* 0x000fe400000010ff */
[----:B------:R-:W-:-:S02]  /*b940*/  F2FP.BF16.F32.PACK_AB R121, R84, R121 ;  /* 0x000000795479723e */ /* 0x000fc400000010ff */
[----:B------:R-:W-:Y:S02]  /*b950*/  SEL R89, R37, R52, P0 ;  /* 0x0000003425597207 */ /* 0x000fe40000000000 */
[----:B------:R-:W-:Y:S01]  /*b960*/  SEL R28, R52, R37, P0 ;  /* 0x00000025341c7207 */ /* 0x000fe20000000000 */
[--C-:B------:R-:W-:Y:S01]  /*b970*/  IMAD.X R37, RZ, RZ, R55.reuse, P2 ;  /* 0x000000ffff257224 */ /* 0x100fe200010e0637 */
[C---:B------:R-:W-:Y:S02]  /*b980*/  IADD3 R151, P3, R54.reuse, 0x8000, RZ ;  /* 0x0000800036977810 */ /* 0x040fe40007f7e0ff */
[----:B------:R-:W-:Y:S02]  /*b990*/  IADD3 R153, P4, R54, 0x8020, RZ ;  /* 0x0000802036997810 */ /* 0x000fe40007f9e0ff */
[----:B------:R-:W-:Y:S01]  /*b9a0*/  F2FP.BF16.F32.PACK_AB R94, R94, R63 ;  /* 0x0000003f5e5e723e */ /* 0x000fe200000010ff */
[----:B------:R-:W-:Y:S01]  /*b9b0*/  IMAD.X R15, RZ, RZ, R55, P3 ;  /* 0x000000ffff0f7224 */ /* 0x000fe200018e0637 */
[----:B------:R-:W-:-:S02]  /*b9c0*/  LOP3.LUT R52, R8, R141, RZ, 0x3c, !PT ;  /* 0x0000008d08347212 */ /* 0x000fc400078e3cff */
[----:B------:R-:W-:Y:S02]  /*b9d0*/  F2FP.BF16.F32.PACK_AB R11, R11, R48 ;  /* 0x000000300b0b723e */ /* 0x000fe400000010ff */
[----:B------:R-:W-:Y:S02]  /*b9e0*/  LOP3.LUT R8, R147, 0x380, RZ, 0xc0, !PT ;  /* 0x0000038093087812 */ /* 0x000fe400078ec0ff */
[----:B------:R-:W-:Y:S02]  /*b9f0*/  SHF.R.U64 R10, R10, 0x3, RZ ;  /* 0x000000030a0a7819 */ /* 0x000fe400000012ff */
[----:B------:R-:W-:Y:S02]  /*ba00*/  F2FP.BF16.F32.PACK_AB R39, R134, R39 ;  /* 0x000000278627723e */ /* 0x000fe400000010ff */
[----:B------:R-:W-:Y:S02]  /*ba10*/  SEL R75, R32, R33, P0 ;  /* 0x00000021204b7207 */ /* 0x000fe40000000000 */
[----:B------:R-:W-:-:S02]  /*ba20*/  SEL R66, R33, R32, P0 ;  /* 0x0000002021427207 */ /* 0x000fc40000000000 */
[----:B------:R-:W-:Y:S02]  /*ba30*/  LOP3.LUT R48, R4, R143, RZ, 0x3c, !PT ;  /* 0x0000008f04307212 */ /* 0x000fe400078e3cff */
[----:B------:R-:W-:Y:S02]  /*ba40*/  LOP3.LUT R44, R6, R145, RZ, 0x3c, !PT ;  /* 0x00000091062c7212 */ /* 0x000fe400078e3cff */
[----:B------:R-:W-:Y:S02]  /*ba50*/  F2FP.BF16.F32.PACK_AB R129, R92, R129 ;  /* 0x000000815c81723e */ /* 0x000fe400000010ff */
[----:B------:R-:W-:Y:S02]  /*ba60*/  SEL R101, R120, R121, P0 ;  /* 0x0000007978657207 */ /* 0x000fe40000000000 */
[----:B------:R-:W-:Y:S02]  /*ba70*/  SEL R32, R121, R120, P0 ;  /* 0x0000007879207207 */ /* 0x000fe40000000000 */
[----:B------:R-:W-:-:S02]  /*ba80*/  LOP3.LUT R4, R151, 0x380, RZ, 0xc0, !PT ;  /* 0x0000038097047812 */ /* 0x000fc400078ec0ff */
[----:B------:R-:W-:Y:S02]  /*ba90*/  LOP3.LUT R6, R153, 0x380, RZ, 0xc0, !PT ;  /* 0x0000038099067812 */ /* 0x000fe400078ec0ff */
[----:B------:R-:W-:Y:S02]  /*baa0*/  F2FP.BF16.F32.PACK_AB R40, R9, R40 ;  /* 0x000000280928723e */ /* 0x000fe400000010ff */
[----:B------:R-:W-:Y:S02]  /*bab0*/  F2FP.BF16.F32.PACK_AB R43, R126, R43 ;  /* 0x0000002b7e2b723e */ /* 0x000fe400000010ff */
[----:B------:R-:W-:Y:S02]  /*bac0*/  F2FP.BF16.F32.PACK_AB R38, R127, R38 ;  /* 0x000000267f26723e */ /* 0x000fe400000010ff */
[----:B------:R-:W-:Y:S02]  /*bad0*/  SEL R121, R94, R49, P0 ;  /* 0x000000315e797207 */ /* 0x000fe40000000000 */
[----:B------:R-:W-:Y:S01]  /*bae0*/  SEL R59, R49, R94, P0 ;  /* 0x0000005e313b7207 */ /* 0x000fe20000000000 */
[----:B------:R-:W-:Y:S01]  /*baf0*/  IMAD.X R49, RZ, RZ, R55, P5 ;  /* 0x000000ffff317224 */ /* 0x000fe200028e0637 */
[----:B------:R-:W-:-:S02]  /*bb00*/  F2FP.BF16.F32.PACK_AB R9, R154, R155 ;  /* 0x0000009b9a09723e */ /* 0x000fc400000010ff */
[----:B------:R-:W-:Y:S02]  /*bb10*/  SEL R111, R116, R45, P0 ;  /* 0x0000002d746f7207 */ /* 0x000fe40000000000 */
[----:B------:R-:W-:Y:S01]  /*bb20*/  SEL R46, R45, R116, P0 ;  /* 0x000000742d2e7207 */ /* 0x000fe20000000000 */
[--C-:B------:R-:W-:Y:S01]  /*bb30*/  IMAD.X R45, RZ, RZ, R55.reuse, P6 ;  /* 0x000000ffff2d7224 */ /* 0x100fe200030e0637 */
[----:B------:R-:W-:Y:S02]  /*bb40*/  SHF.R.U64 R8, R8, 0x3, RZ ;  /* 0x0000000308087819 */ /* 0x000fe400000012ff */
[----:B------:R-:W-:Y:S02]  /*bb50*/  LOP3.LUT R36, R10, R149, RZ, 0x3c, !PT ;  /* 0x000000950a247212 */ /* 0x000fe400078e3cff */
[----:B------:R-:W-:Y:S02]  /*bb60*/  SEL R131, R39, R42, P0 ;  /* 0x0000002a27837207 */ /* 0x000fe40000000000 */
[----:B------:R-:W-:Y:S01]  /*bb70*/  SEL R68, R42, R39, P0 ;  /* 0x000000272a447207 */ /* 0x000fe20000000000 */
[----:B------:R-:W-:Y:S01]  /*bb80*/  IMAD.X R39, RZ, RZ, R55, P1 ;  /* 0x000000ffff277224 */ /* 0x000fe200008e0637 */
[----:B------:R-:W-:-:S02]  /*bb90*/  IADD3 R155, P5, R54, 0x8040, RZ ;  /* 0x00008040369b7810 */ /* 0x000fc40007fbe0ff */
[----:B------:R-:W-:Y:S02]  /*bba0*/  SEL R103, R128, R129, P0 ;  /* 0x0000008180677207 */ /* 0x000fe40000000000 */
[----:B------:R-:W-:Y:S02]  /*bbb0*/  SEL R33, R129, R128, P0 ;  /* 0x0000008081217207 */ /* 0x000fe40000000000 */
[----:B------:R-:W-:Y:S01]  /*bbc0*/  IADD3 R157, P6, R54, 0x8060, RZ ;  /* 0x00008060369d7810 */ /* 0x000fe20007fde0ff */
[----:B--2---:R-:W-:Y:S01]  /*bbd0*/  SHFL.IDX PT, R75, R75, R26, 0x1c1f ;  /* 0x001c1f1a4b4b7589 */ /* 0x004fe200000e0000 */
[----:B------:R-:W-:Y:S02]  /*bbe0*/  SHF.R.U64 R4, R4, 0x3, RZ ;  /* 0x0000000304047819 */ /* 0x000fe400000012ff */
[----:B------:R-:W-:Y:S01]  /*bbf0*/  SHF.R.U64 R6, R6, 0x3, RZ ;  /* 0x0000000306067819 */ /* 0x000fe200000012ff */
[----:B------:R-:W-:Y:S01]  /*bc00*/  SHFL.IDX PT, R113, R113, R26, 0x1c1f ;  /* 0x001c1f1a71717589 */ /* 0x000fe200000e0000 */
[----:B------:R-:W-:-:S02]  /*bc10*/  SEL R129, R43, R38, P0 ;  /* 0x000000262b817207 */ /* 0x000fc40000000000 */
[----:B------:R-:W-:Y:S01]  /*bc20*/  SEL R67, R38, R43, P0 ;  /* 0x0000002b26437207 */ /* 0x000fe20000000000 */
[----:B------:R-:W-:Y:S01]  /*bc30*/  SHFL.IDX PT, R117, R117, R26, 0x1c1f ;  /* 0x001c1f1a75757589 */ /* 0x000fe200000e0000 */
[C---:B------:R-:W-:Y:S02]  /*bc40*/  IADD3 R159, P1, R54.reuse, 0xc000, RZ ;  /* 0x0000c000369f7810 */ /* 0x040fe40007f3e0ff */
[----:B------:R-:W-:Y:S01]  /*bc50*/  IADD3 R161, P2, R54, 0xc020, RZ ;  /* 0x0000c02036a17810 */ /* 0x000fe20007f5e0ff */
[----:B------:R-:W-:Y:S01]  /*bc60*/  SHFL.IDX PT, R73, R73, R26, 0x1c1f ;  /* 0x001c1f1a49497589 */ /* 0x000fe200000e0000 */
[----:B------:R-:W-:Y:S02]  /*bc70*/  MOV R96, R56 ;  /* 0x0000003800607202 */ /* 0x000fe40000000f00 */
[----:B------:R-:W-:Y:S01]  /*bc80*/  LOP3.LUT R38, R8, R147, RZ, 0x3c, !PT ;  /* 0x0000009308267212 */ /* 0x000fe200078e3cff */
[----:B------:R-:W-:Y:S01]  /*bc90*/  IMAD.X R7, RZ, RZ, R55, P2 ;  /* 0x000000ffff077224 */ /* 0x000fe200010e0637 */
[----:B------:R-:W-:Y:S01]  /*bca0*/  MOV R57, R36 ;  /* 0x0000002400397202 */ /* 0x000fe20000000f00 */
[----:B------:R-:W-:Y:S01]  /*bcb0*/  SHFL.IDX PT, R105, R105, R26, 0x1c1f ;  /* 0x001c1f1a69697589 */ /* 0x000fe200000e0000 */
[----:B------:R-:W-:-:S02]  /*bcc0*/  SEL R77, R40, R41, P0 ;  /* 0x00000029284d7207 */ /* 0x000fc40000000000 */
[----:B------:R-:W-:Y:S01]  /*bcd0*/  SEL R63, R41, R40, P0 ;  /* 0x00000028293f7207 */ /* 0x000fe20000000000 */
[--C-:B------:R-:W-:Y:S01]  /*bce0*/  IMAD.X R41, RZ, RZ, R55.reuse, P1 ;  /* 0x000000ffff297224 */ /* 0x100fe200008e0637 */
[----:B------:R-:W-:Y:S01]  /*bcf0*/  SEL R81, R13, R14, P0 ;  /* 0x0000000e0d517207 */ /* 0x000fe20000000000 */
[----:B------:R-:W-:Y:S01]  /*bd00*/  SHFL.IDX PT, R109, R109, R26, 0x1c1f ;  /* 0x001c1f1a6d6d7589 */ /* 0x000fe200000e0000 */
[----:B------:R-:W-:Y:S01]  /*bd10*/  SEL R21, R14, R13, P0 ;  /* 0x0000000d0e157207 */ /* 0x000fe20000000000 */
[--C-:B------:R-:W-:Y:S01]  /*bd20*/  IMAD.X R13, RZ, RZ, R55.reuse, P5 ;  /* 0x000000ffff0d7224 */ /* 0x100fe200028e0637 */
[----:B------:R-:W-:Y:S01]  /*bd30*/  SEL R107, R9, R152, P0 ;  /* 0x00000098096b7207 */ /* 0x000fe20000000000 */
[----:B------:R-:W-:Y:S01]  /*bd40*/  SHFL.IDX PT, R77, R77, R26, 0x1c1f ;  /* 0x001c1f1a4d4d7589 */ /* 0x000fe200000e0000 */
[----:B------:R-:W-:Y:S01]  /*bd50*/  SEL R72, R152, R9, P0 ;  /* 0x0000000998487207 */ /* 0x000fe20000000000 */
[----:B------:R-:W-:Y:S01]  /*bd60*/  IMAD.X R9, RZ, RZ, R55, P6 ;  /* 0x000000ffff097224 */ /* 0x000fe200030e0637 */
[----:B------:R-:W-:Y:S01]  /*bd70*/  LOP3.LUT R8, R155, 0x380, RZ, 0xc0, !PT ;  /* 0x000003809b087812 */ /* 0x000fe200078ec0ff */
[----:B------:R-:W-:Y:S01]  /*bd80*/  SHFL.IDX PT, R81, R81, R26, 0x1c1f ;  /* 0x001c1f1a51517589 */ /* 0x000fe200000e0000 */
[----:B------:R-:W-:-:S02]  /*bd90*/  LOP3.LUT R37, R26, 0x2, RZ, 0x3c, !PT ;  /* 0x000000021a257812 */ /* 0x000fc400078e3cff */
[----:B------:R-:W-:Y:S01]  /*bda0*/  LOP3.LUT R40, R157, 0x380, RZ, 0xc0, !PT ;  /* 0x000003809d287812 */ /* 0x000fe200078ec0ff */
[----:B------:R-:W-:Y:S01]  /*bdb0*/  SHFL.IDX PT, R107, R107, R26, 0x1c1f ;  /* 0x001c1f1a6b6b7589 */ /* 0x000fe200000e0000 */
[----:B------:R-:W-:Y:S02]  /*bdc0*/  LOP3.LUT R14, R4, R151, RZ, 0x3c, !PT ;  /* 0x00000097040e7212 */ /* 0x000fe400078e3cff */
[----:B------:R-:W-:Y:S01]  /*bdd0*/  LOP3.LUT R10, R6, R153, RZ, 0x3c, !PT ;  /* 0x00000099060a7212 */ /* 0x000fe200078e3cff */
[----:B------:R-:W0:Y:S01]  /*bde0*/  SHFL.IDX PT, R66, R66, R37, 0x1c1f ;  /* 0x001c1f2542427589 */ /* 0x000e2200000e0000 */
[----:B------:R-:W-:Y:S02]  /*bdf0*/  LOP3.LUT R4, R159, 0x380, RZ, 0xc0, !PT ;  /* 0x000003809f047812 */ /* 0x000fe400078ec0ff */
[----:B------:R-:W-:Y:S01]  /*be00*/  LOP3.LUT R6, R161, 0x380, RZ, 0xc0, !PT ;  /* 0x00000380a1067812 */ /* 0x000fe200078ec0ff */
[----:B------:R-:W1:Y:S01]  /*be10*/  SHFL.IDX PT, R72, R72, R37, 0x1c1f ;  /* 0x001c1f2548487589 */ /* 0x000e6200000e0000 */
[----:B------:R-:W-:-:S02]  /*be20*/  LOP3.LUT R5, R54, 0x380, RZ, 0xc0, !PT ;  /* 0x0000038036057812 */ /* 0x000fc400078ec0ff */
[----:B------:R-:W-:Y:S01]  /*be30*/  SHF.R.U64 R8, R8, 0x3, RZ ;  /* 0x0000000308087819 */ /* 0x000fe200000012ff */
[----:B------:R-:W2:Y:S01]  /*be40*/  SHFL.IDX PT, R74, R74, R37, 0x1c1f ;  /* 0x001c1f254a4a7589 */ /* 0x000ea200000e0000 */
[----:B------:R-:W-:Y:S02]  /*be50*/  SHF.R.U64 R40, R40, 0x3, RZ ;  /* 0x0000000328287819 */ /* 0x000fe400000012ff */
[----:B------:R-:W-:Y:S01]  /*be60*/  SEL R79, R11, R12, P0 ;  /* 0x0000000c0b4f7207 */ /* 0x000fe20000000000 */
[----:B------:R-:W3:Y:S01]  /*be70*/  SHFL.IDX PT, R76, R76, R37, 0x1c1f ;  /* 0x001c1f254c4c7589 */ /* 0x000ee200000e0000 */
[----:B------:R-:W-:Y:S01]  /*be80*/  SEL R20, R12, R11, P0 ;  /* 0x0000000b0c147207 */ /* 0x000fe20000000000 */
[----:B------:R-:W-:Y:S01]  /*be90*/  IMAD.X R11, RZ, RZ, R55, P4 ;  /* 0x000000ffff0b7224 */ /* 0x000fe200020e0637 */
[----:B------:R-:W-:Y:S01]  /*bea0*/  SHF.R.U64 R4, R4, 0x3, RZ ;  /* 0x0000000304047819 */ /* 0x000fe200000012ff */
[----:B------:R-:W-:Y:S01]  /*beb0*/  SHFL.IDX PT, R58, R58, R37, 0x1c1f ;  /* 0x001c1f253a3a7589 */ /* 0x000fe200000e0000 */
[----:B------:R-:W-:-:S02]  /*bec0*/  SHF.R.U64 R6, R6, 0x3, RZ ;  /* 0x0000000306067819 */ /* 0x000fc400000012ff */
[----:B------:R-:W-:Y:S01]  /*bed0*/  IADD3 R165, P4, R54, 0xc060, RZ ;  /* 0x0000c06036a57810 */ /* 0x000fe20007f9e0ff */
[----:B------:R-:W-:Y:S01]  /*bee0*/  SHFL.IDX PT, R79, R79, R26, 0x1c1f ;  /* 0x001c1f1a4f4f7589 */ /* 0x000fe200000e0000 */
[----:B------:R-:W-:Y:S02]  /*bef0*/  SHF.R.U64 R5, R5, 0x3, RZ ;  /* 0x0000000305057819 */ /* 0x000fe400000012ff */
[----:B------:R-:W-:Y:S01]  /*bf00*/  LOP3.LUT R12, R8, R155, RZ, 0x3c, !PT ;  /* 0x0000009b080c7212 */ /* 0x000fe200078e3cff */
[----:B------:R-:W-:Y:S01]  /*bf10*/  SHFL.IDX PT, R20, R20, R37, 0x1c1f ;  /* 0x001c1f2514147589 */ /* 0x000fe200000e0000 */
[----:B------:R-:W-:Y:S02]  /*bf20*/  LOP3.LUT R8, R40, R157, RZ, 0x3c, !PT ;  /* 0x0000009d28087212 */ /* 0x000fe400078e3cff */
[----:B------:R-:W-:Y:S01]  /*bf30*/  LOP3.LUT R40, R4, R159, RZ, 0x3c, !PT ;  /* 0x0000009f04287212 */ /* 0x000fe200078e3cff */
[----:B------:R-:W-:Y:S01]  /*bf40*/  SHFL.IDX PT, R36, R21, R37, 0x1c1f ;  /* 0x001c1f2515247589 */ /* 0x000fe200000e0000 */
[----:B------:R-:W-:-:S02]  /*bf50*/  LOP3.LUT R6, R6, R161, RZ, 0x3c, !PT ;  /* 0x000000a106067212 */ /* 0x000fc400078e3cff */
[----:B------:R-:W-:Y:S01]  /*bf60*/  IADD3 R163, P3, R54, 0xc040, RZ ;  /* 0x0000c04036a37810 */ /* 0x000fe20007f7e0ff */
[----:B------:R-:W-:Y:S01]  /*bf70*/  SHFL.IDX PT, R83, R83, R26, 0x1c1f ;  /* 0x001c1f1a53537589 */ /* 0x000fe200000e0000 */
[----:B------:R-:W-:Y:S01]  /*bf80*/  LOP3.LUT R54, R5, R54, RZ, 0x3c, !PT ;  /* 0x0000003605367212 */ /* 0x000fe200078e3cff */
[--C-:B------:R-:W-:Y:S01]  /*bf90*/  IMAD.X R5, RZ, RZ, R55.reuse, P4 ;  /* 0x000000ffff057224 */ /* 0x100fe200020e0637 */
[----:B------:R-:W-:Y:S01]  /*bfa0*/  LOP3.LUT R78, R165, 0x380, RZ, 0xc0, !PT ;  /* 0x00000380a54e7812 */ /* 0x000fe200078ec0ff */
[----:B------:R-:W-:Y:S01]  /*bfb0*/  IMAD.X R43, RZ, RZ, R55, P3 ;  /* 0x000000ffff2b7224 */ /* 0x000fe200018e0637 */
[----:B------:R-:W-:Y:S01]  /*bfc0*/  MOV R40, R40 ;  /* 0x0000002800287202 */ /* 0x000fe20000000f00 */
[----:B------:R-:W-:Y:S01]  /*bfd0*/  SHFL.IDX PT, R111, R111, R26, 0x1c1f ;  /* 0x001c1f1a6f6f7589 */ /* 0x000fe200000e0000 */
[----:B------:R-:W-:Y:S02]  /*bfe0*/  MOV R41, R6 ;  /* 0x0000000600297202 */ /* 0x000fe40000000f00 */
[----:B------:R-:W-:Y:S01]  /*bff0*/  SHF.R.U64 R78, R78, 0x3, RZ ;  /* 0x000000034e4e7819 */ /* 0x000fe200000012ff */
[----:B------:R-:W4:Y:S01]  /*c000*/  SHFL.IDX PT, R6, R69, R37, 0x1c1f ;  /* 0x001c1f2545067589 */ /* 0x000f2200000e0000 */
[----:B------:R-:W-:-:S02]  /*c010*/  MOV R100, R54 ;  /* 0x0000003600647202 */ /* 0x000fc40000000f00 */
[----:B------:R-:W-:Y:S01]  /*c020*/  MOV R55, R14 ;  /* 0x0000000e00377202 */ /* 0x000fe20000000f00 */
[----:B------:R-:W-:Y:S01]  /*c030*/  SHFL.IDX PT, R46, R46, R37, 0x1c1f ;  /* 0x001c1f252e2e7589 */ /* 0x000fe200000e0000 */
[----:B------:R-:W-:Y:S02]  /*c040*/  LOP3.LUT R42, R163, 0x380, RZ, 0xc0, !PT ;  /* 0x00000380a32a7812 */ /* 0x000fe400078ec0ff */
[----:B------:R-:W-:Y:S01]  /*c050*/  LOP3.LUT R4, R78, R165, RZ, 0x3c, !PT ;  /* 0x000000a54e047212 */ /* 0x000fe200078e3cff */
[----:B------:R-:W4:Y:S01]  /*c060*/  SHFL.IDX PT, R14, R63, R37, 0x1c1f ;  /* 0x001c1f253f0e7589 */ /* 0x000f2200000e0000 */
[----:B------:R-:W-:Y:S02]  /*c070*/  MOV R98, R60 ;  /* 0x0000003c00627202 */ /* 0x000fe40000000f00 */
[----:B------:R-:W-:Y:S01]  /*c080*/  MOV R61, R38 ;  /* 0x00000026003d7202 */ /* 0x000fe20000000f00 */
[----:B------:R-:W4:Y:S01]  /*c090*/  SHFL.IDX PT, R78, R47, R37, 0x1c1f ;  /* 0x001c1f252f4e7589 */ /* 0x000f2200000e0000 */
[----:B------:R-:W-:-:S02]  /*c0a0*/  SHF.R.U64 R42, R42, 0x3, RZ ;  /* 0x000000032a2a7819 */ /* 0x000fc400000012ff */
[----:B------:R-:W-:Y:S01]  /*c0b0*/  MOV R90, R44 ;  /* 0x0000002c005a7202 */ /* 0x000fe20000000f00 */
[----:B------:R4:W-:Y:S01]  /*c0c0*/  SHFL.IDX PT, R38, R24, R37, 0x1c1f ;  /* 0x001c1f2518267589 */ /* 0x0009e200000e0000 */
[----:B------:R-:W-:Y:S02]  /*c0d0*/  SEL R127, R118, R65, P0 ;  /* 0x00000041767f7207 */ /* 0x000fe40000000000 */
[----:B------:R-:W-:Y:S01]  /*c0e0*/  MOV R92, R48 ;  /* 0x00000030005c7202 */ /* 0x000fe20000000f00 */
[----:B------:R-:W-:Y:S01]  /*c0f0*/  SHFL.IDX PT, R85, R85, R26, 0x1c1f ;  /* 0x001c1f1a55557589 */ /* 0x000fe200000e0000 */
[----:B------:R-:W-:Y:S02]  /*c100*/  SEL R65, R65, R118, P0 ;  /* 0x0000007641417207 */ /* 0x000fe40000000000 */
[----:B------:R-:W-:Y:S01]  /*c110*/  MOV R94, R52 ;  /* 0x00000034005e7202 */ /* 0x000fe20000000f00 */
[----:B------:R-:W-:Y:S01]  /*c120*/  SHFL.IDX PT, R115, R115, R26, 0x1c1f ;  /* 0x001c1f1a73737589 */ /* 0x000fe200000e0000 */
[----:B------:R-:W-:-:S02]  /*c130*/  LOP3.LUT R42, R42, R163, RZ, 0x3c, !PT ;  /* 0x000000a32a2a7212 */ /* 0x000fc400078e3cff */
[----:B------:R-:W-:Y:S01]  /*c140*/  MOV R53, R10 ;  /* 0x0000000a00357202 */ /* 0x000fe20000000f00 */
[----:B------:R4:W-:Y:S01]  /*c150*/  SHFL.IDX PT, R44, R25, R37, 0x1c1f ;  /* 0x001c1f25192c7589 */ /* 0x0009e200000e0000 */
[----:B------:R-:W-:Y:S02]  /*c160*/  MOV R45, R8 ;  /* 0x00000008002d7202 */ /* 0x000fe40000000f00 */
[----:B------:R-:W-:Y:S01]  /*c170*/  MOV R49, R12 ;  /* 0x0000000c00317202 */ /* 0x000fe20000000f00 */
[----:B------:R-:W-:Y:S01]  /*c180*/  SHFL.IDX PT, R50, R50, R37, 0x1c1f ;  /* 0x001c1f2532327589 */ /* 0x000fe200000e0000 */
[----:B0-----:R-:W-:Y:S02]  /*c190*/  SEL R8, R75, R66, P0 ;  /* 0x000000424b087207 */ /* 0x001fe40000000000 */
[----:B------:R-:W-:Y:S01]  /*c1a0*/  SEL R10, R66, R75, P0 ;  /* 0x0000004b420a7207 */ /* 0x000fe20000000000 */
[----:B------:R-:W-:Y:S01]  /*c1b0*/  SHFL.IDX PT, R87, R87, R26, 0x1c1f ;  /* 0x001c1f1a57577589 */ /* 0x000fe200000e0000 */
[----:B-1----:R-:W-:-:S02]  /*c1c0*/  SEL R13, R107, R72, P0 ;  /* 0x000000486b0d7207 */ /* 0x002fc40000000000 */
[----:B------:R-:W-:Y:S01]  /*c1d0*/  SEL R15, R72, R107, P0 ;  /* 0x0000006b480f7207 */ /* 0x000fe20000000000 */
[----:B------:R-:W-:Y:S01]  /*c1e0*/  SHFL.IDX PT, R119, R119, R26, 0x1c1f ;  /* 0x001c1f1a77777589 */ /* 0x000fe200000e0000 */
[----:B------:R-:W-:Y:S02]  /*c1f0*/  MOV R42, R42 ;  /* 0x0000002a002a7202 */ /* 0x000fe40000000f00 */
[----:B--2---:R-:W-:Y:S01]  /*c200*/  SEL R9, R113, R74, P0 ;  /* 0x0000004a71097207 */ /* 0x004fe20000000000 */
[----:B------:R0:W-:Y:S01]  /*c210*/  SHFL.IDX PT, R48, R27, R37, 0x1c1f ;  /* 0x001c1f251b307589 */ /* 0x0001e200000e0000 */
[----:B------:R-:W-:Y:S02]  /*c220*/  SEL R11, R74, R113, P0 ;  /* 0x000000714a0b7207 */ /* 0x000fe40000000000 */
[----:B------:R-:W-:Y:S01]  /*c230*/  MOV R43, R4 ;  /* 0x00000004002b7202 */ /* 0x000fe20000000f00 */
[----:B------:R-:W-:Y:S01]  /*c240*/  SHFL.IDX PT, R80, R51, R37, 0x1c1f ;  /* 0x001c1f2533507589 */ /* 0x000fe200000e0000 */
[----:B---3--:R-:W-:-:S02]  /*c250*/  SEL R5, R117, R76, P0 ;  /* 0x0000004c75057207 */ /* 0x008fc40000000000 */
[----:B------:R-:W-:Y:S01]  /*c260*/  SEL R7, R76, R117, P0 ;  /* 0x000000754c077207 */ /* 0x000fe20000000000 */
[----:B------:R-:W-:Y:S01]  /*c270*/  SHFL.IDX PT, R89, R89, R26, 0x1c1f ;  /* 0x001c1f1a59597589 */ /* 0x000fe200000e0000 */
[----:B----4-:R-:W-:Y:S02]  /*c280*/  SEL R4, R73, R6, P0 ;  /* 0x0000000649047207 */ /* 0x010fe40000000000 */
[----:B------:R-:W-:Y:S01]  /*c290*/  SEL R6, R6, R73, P0 ;  /* 0x0000004906067207 */ /* 0x000fe20000000000 */
[----:B------:R-:W-:Y:S01]  /*c2a0*/  BAR.SYNC.DEFER_BLOCKING 0x1, 0x100 ;  /* 0x0044000000007b1d */ /* 0x000fe20000010000 */
[----:B------:R-:W-:Y:S02]  /*c2b0*/  SEL R12, R77, R14, P0 ;  /* 0x0000000e4d0c7207 */ /* 0x000fe40000000000 */
[----:B------:R-:W-:Y:S02]  /*c2c0*/  SEL R14, R14, R77, P0 ;  /* 0x0000004d0e0e7207 */ /* 0x000fe40000000000 */
[----:B------:R-:W-:Y:S01]  /*c2d0*/  SEL R24, R79, R20, P0 ;  /* 0x000000144f187207 */ /* 0x000fe20000000000 */
[----:B------:R-:W-:Y:S01]  /*c2e0*/  ULDC UR4, c[0x0][0xa88] ;  /* 0x0002a20000047ab9 */ /* 0x000fe20000000800 */
[----:B------:R-:W-:Y:S01]  /*c2f0*/  SEL R25, R105, R58, P0 ;  /* 0x0000003a69197207 */ /* 0x000fe20000000000 */
[----:B------:R-:W-:Y:S01]  /*c300*/  SHFL.IDX PT, R121, R121, R26, 0x1c1f ;  /* 0x001c1f1a79797589 */ /* 0x000fe200000e0000 */
[----:B0-----:R-:W-:Y:S01]  /*c310*/  SEL R27, R58, R105, P0 ;  /* 0x000000693a1b7207 */ /* 0x001fe20000000000 */
[----:B------:R-:W0:Y:S01]  /*c320*/  LDC R77, c[0x0][0xbe8] ;  /* 0x0002fa00ff4d7b82 */ /* 0x000e220000000800 */
[----:B------:R-:W-:Y:S01]  /*c330*/  PLOP3.LUT P2, PT, PT, PT, UP0, 0x80, 0x0 ;  /* 0x000000000000781c */ /* 0x000fe20003f4f008 */
[----:B------:R1:W-:Y:S04]  /*c340*/  SHFL.IDX PT, R52, R28, R37, 0x1c1f ;  /* 0x001c1f251c347589 */ /* 0x0003e800000e0000 */
[----:B------:R-:W-:Y:S04]  /*c350*/  SHFL.IDX PT, R82, R59, R37, 0x1c1f ;  /* 0x001c1f253b527589 */ /* 0x000fe800000e0000 */
[----:B------:R-:W-:Y:S01]  /*c360*/  SHFL.IDX PT, R95, R95, R26, 0x1c1f ;  /* 0x001c1f1a5f5f7589 */ /* 0x000fe200000e0000 */
[----:B-1----:R-:W-:-:S03]  /*c370*/  SEL R28, R81, R36, P0 ;  /* 0x00000024511c7207 */ /* 0x002fc60000000000 */
[----:B------:R-:W-:Y:S04]  /*c380*/  SHFL.IDX PT, R123, R123, R26, 0x1c1f ;  /* 0x001c1f1a7b7b7589 */ /* 0x000fe800000e0000 */
[----:B------:R1:W2:Y:S04]  /*c390*/  SHFL.IDX PT, R54, R29, R37, 0x1c1f ;  /* 0x001c1f251d367589 */ /* 0x0002a800000e0000 */
[----:B------:R-:W3:Y:S04]  /*c3a0*/  SHFL.IDX PT, R62, R62, R37, 0x1c1f ;  /* 0x001c1f253e3e7589 */ /* 0x000ee800000e0000 */
[----:B------:R-:W-:Y:S01]  /*c3b0*/  SHFL.IDX PT, R93, R93, R26, 0x1c1f ;  /* 0x001c1f1a5d5d7589 */ /* 0x000fe200000e0000 */
[----:B-1----:R-:W-:-:S03]  /*c3c0*/  SEL R29, R109, R78, P0 ;  /* 0x0000004e6d1d7207 */ /* 0x002fc60000000000 */
[----:B------:R-:W-:Y:S04]  /*c3d0*/  SHFL.IDX PT, R125, R125, R26, 0x1c1f ;  /* 0x001c1f1a7d7d7589 */ /* 0x000fe800000e0000 */
[----:B------:R1:W-:Y:S04]  /*c3e0*/  SHFL.IDX PT, R56, R30, R37, 0x1c1f ;  /* 0x001c1f251e387589 */ /* 0x0003e800000e0000 */
[----:B------:R-:W-:Y:S04]  /*c3f0*/  SHFL.IDX PT, R64, R64, R37, 0x1c1f ;  /* 0x001c1f2540407589 */ /* 0x000fe800000e0000 */
[----:B------:R-:W-:Y:S01]  /*c400*/  SHFL.IDX PT, R97, R97, R26, 0x1c1f ;  /* 0x001c1f1a61617589 */ /* 0x000fe200000e0000 */
[----:B-1----:R-:W-:-:S03]  /*c410*/  SEL R30, R36, R81, P0 ;  /* 0x00000051241e7207 */ /* 0x002fc60000000000 */
[----:B------:R-:W-:Y:S01]  /*c420*/  SHFL.IDX PT, R101, R101, R26, 0x1c1f ;  /* 0x001c1f1a65657589 */ /* 0x000fe200000e0000 */
[----:B--2---:R-:W-:Y:S02]  /*c430*/  SEL R36, R95, R54, P0 ;  /* 0x000000365f247207 */ /* 0x004fe40000000000 */
[----:B---3--:R-:W-:Y:S01]  /*c440*/  SEL R39, R62, R123, P0 ;  /* 0x0000007b3e277207 */ /* 0x008fe20000000000 */
[----:B------:R-:W-:Y:S04]  /*c450*/  SHFL.IDX PT, R127, R127, R26, 0x1c1f ;  /* 0x001c1f1a7f7f7589 */ /* 0x000fe800000e0000 */
[----:B------:R1:W-:Y:S04]  /*c460*/  SHFL.IDX PT, R60, R31, R37, 0x1c1f ;  /* 0x001c1f251f3c7589 */ /* 0x0003e800000e0000 */
[----:B------:R2:W-:Y:S04]  /*c470*/  SHFL.IDX PT, R66, R32, R37, 0x1c1f ;  /* 0x001c1f2520427589 */ /* 0x0005e800000e0000 */
[----:B------:R-:W-:Y:S01]  /*c480*/  SHFL.IDX PT, R84, R65, R37, 0x1c1f ;  /* 0x001c1f2541547589 */ /* 0x000fe200000e0000 */
[----:B-1----:R-:W-:-:S03]  /*c490*/  SEL R31, R78, R109, P0 ;  /* 0x0000006d4e1f7207 */ /* 0x002fc60000000000 */
[----:B------:R-:W-:Y:S01]  /*c4a0*/  SHFL.IDX PT, R103, R103, R26, 0x1c1f ;  /* 0x001c1f1a67677589 */ /* 0x000fe200000e0000 */
[----:B--2---:R-:W-:-:S03]  /*c4b0*/  SEL R32, R89, R52, P0 ;  /* 0x0000003459207207 */ /* 0x004fc60000000000 */
[----:B------:R-:W-:Y:S04]  /*c4c0*/  SHFL.IDX PT, R129, R129, R26, 0x1c1f ;  /* 0x001c1f1a81817589 */ /* 0x000fe800000e0000 */
[----:B------:R1:W-:Y:S04]  /*c4d0*/  SHFL.IDX PT, R72, R33, R37, 0x1c1f ;  /* 0x001c1f2521487589 */ /* 0x0003e800000e0000 */
[----:B------:R-:W2:Y:S04]  /*c4e0*/  SHFL.IDX PT, R86, R67, R37, 0x1c1f ;  /* 0x001c1f2543567589 */ /* 0x000ea800000e0000 */
[----:B------:R-:W-:Y:S01]  /*c4f0*/  SHFL.IDX PT, R99, R99, R26, 0x1c1f ;  /* 0x001c1f1a63637589 */ /* 0x000fe200000e0000 */
[----:B-1----:R-:W-:-:S03]  /*c500*/  SEL R33, R121, R82, P0 ;  /* 0x0000005279217207 */ /* 0x002fc60000000000 */
[----:B------:R-:W-:Y:S04]  /*c510*/  SHFL.IDX PT, R131, R131, R26, 0x1c1f ;  /* 0x001c1f1a83837589 */ /* 0x000fe800000e0000 */
[----:B------:R1:W-:Y:S04]  /*c520*/  SHFL.IDX PT, R74, R34, R37, 0x1c1f ;  /* 0x001c1f25224a7589 */ /* 0x0003e800000e0000 */
[----:B------:R-:W-:Y:S04]  /*c530*/  SHFL.IDX PT, R68, R68, R37, 0x1c1f ;  /* 0x001c1f2544447589 */ /* 0x000fe800000e0000 */
[----:B------:R-:W-:Y:S01]  /*c540*/  SHFL.IDX PT, R133, R133, R26, 0x1c1f ;  /* 0x001c1f1a85857589 */ /* 0x000fe200000e0000 */
[----:B-1----:R-:W-:-:S03]  /*c550*/  SEL R34, R52, R89, P0 ;  /* 0x0000005934227207 */ /* 0x002fc60000000000 */
[----:B------:R-:W1:Y:S01]  /*c560*/  SHFL.IDX PT, R70, R70, R37, 0x1c1f ;  /* 0x001c1f2546467589 */ /* 0x000e6200000e0000 */
[----:B--2---:R-:W-:Y:S02]  /*c570*/  SEL R65, R129, R86, P0 ;  /* 0x0000005681417207 */ /* 0x004fe40000000000 */
[----:B------:R-:W-:Y:S01]  /*c580*/  SEL R67, R86, R129, P0 ;  /* 0x0000008156437207 */ /* 0x000fe20000000000 */
[----:B------:R-:W-:Y:S04]  /*c590*/  SHFL.IDX PT, R91, R91, R26, 0x1c1f ;  /* 0x001c1f1a5b5b7589 */ /* 0x000fe800000e0000 */
[----:B------:R2:W-:Y:S04]  /*c5a0*/  SHFL.IDX PT, R135, R135, R26, 0x1c1f ;  /* 0x001c1f1a87877589 */ /* 0x0005e800000e0000 */
[----:B------:R3:W-:Y:S04]  /*c5b0*/  SHFL.IDX PT, R76, R35, R37, 0x1c1f ;  /* 0x001c1f25234c7589 */ /* 0x0007e800000e0000 */
[----:B------:R4:W0:Y:S01]  /*c5c0*/  SHFL.IDX PT, R88, R71, R37, 0x1c1f ;  /* 0x001c1f2547587589 */ /* 0x00082200000e0000 */
[----:B--2---:R-:W-:-:S03]  /*c5d0*/  SEL R26, R20, R79, P0 ;  /* 0x0000004f141a7207 */ /* 0x004fc60000000000 */
[----:B------:R2:W-:Y:S01]  /*c5e0*/  STSM.16.M88.4 [R100], R4 ;  /* 0x0000000464007844 */ /* 0x0005e20000000200 */
[----:B---3--:R-:W-:-:S03]  /*c5f0*/  SEL R35, R82, R121, P0 ;  /* 0x0000007952237207 */ /* 0x008fc60000000000 */
[----:B------:R3:W-:Y:S01]  /*c600*/  STSM.16.M88.4 [R98], R8 ;  /* 0x0000000862007844 */ /* 0x0007e20000000200 */
[----:B-1----:R-:W-:Y:S02]  /*c610*/  SEL R73, R133, R70, P0 ;  /* 0x0000004685497207 */ /* 0x002fe40000000000 */
[----:B----4-:R-:W-:Y:S01]  /*c620*/  SEL R37, R123, R62, P0 ;  /* 0x0000003e7b257207 */ /* 0x010fe20000000000 */
[----:B------:R1:W-:Y:S01]  /*c630*/  STSM.16.M88.4 [R96], R12 ;  /* 0x0000000c60007844 */ /* 0x0003e20000000200 */
[----:B------:R-:W-:-:S03]  /*c640*/  SEL R75, R70, R133, P0 ;  /* 0x00000085464b7207 */ /* 0x000fc60000000000 */
[----:B------:R0:W-:Y:S01]  /*c650*/  STSM.16.M88.4 [R94], R24 ;  /* 0x000000185e007844 */ /* 0x0001e20000000200 */
[----:B--2---:R-:W-:-:S03]  /*c660*/  SEL R4, R83, R38, P0 ;  /* 0x0000002653047207 */ /* 0x004fc60000000000 */
        /* <DEDUP_REMOVED lines=9> */
[----:B-1----:R-:W-:Y:S02]  /*c700*/  SEL R12, R87, R48, P0 ;  /* 0x00000030570c7207 */ /* 0x002fe40000000000 */
[----:B------:R-:W-:Y:S01]  /*c710*/  SEL R14, R48, R87, P0 ;  /* 0x00000057300e7207 */ /* 0x000fe20000000000 */
[----:B------:R1:W-:Y:S01]  /*c720*/  STSM.16.M88.4 [R61], R8 ;  /* 0x000000083d007844 */ /* 0x0003e20000000200 */
[----:B------:R-:W-:Y:S02]  /*c730*/  SEL R13, R119, R80, P0 ;  /* 0x00000050770d7207 */ /* 0x000fe40000000000 */
[----:B------:R-:W-:Y:S02]  /*c740*/  SEL R15, R80, R119, P0 ;  /* 0x00000077500f7207 */ /* 0x000fe40000000000 */
[----:B------:R-:W-:-:S02]  /*c750*/  SEL R38, R54, R95, P0 ;  /* 0x0000005f36267207 */ /* 0x000fc40000000000 */
[----:B0-----:R-:W-:Y:S01]  /*c760*/  SEL R25, R135, R88, P0 ;  /* 0x0000005887197207 */ /* 0x001fe20000000000 */
[----:B------:R0:W-:Y:S01]  /*c770*/  STSM.16.M88.4 [R57], R12 ;  /* 0x0000000c39007844 */ /* 0x0001e20000000200 */
[----:B--2---:R-:W-:Y:S02]  /*c780*/  SEL R4, R93, R56, P0 ;  /* 0x000000385d047207 */ /* 0x004fe40000000000 */
[----:B------:R-:W-:Y:S01]  /*c790*/  SEL R6, R56, R93, P0 ;  /* 0x0000005d38067207 */ /* 0x000fe20000000000 */
[----:B------:R-:W-:Y:S01]  /*c7a0*/  STSM.16.M88.4 [R55], R32 ;  /* 0x0000002037007844 */ /* 0x000fe20000000200 */
[----:B------:R-:W-:Y:S02]  /*c7b0*/  SEL R5, R125, R64, P0 ;  /* 0x000000407d057207 */ /* 0x000fe40000000000 */
[----:B------:R-:W-:Y:S01]  /*c7c0*/  SEL R7, R64, R125, P0 ;  /* 0x0000007d40077207 */ /* 0x000fe20000000000 */
[----:B------:R-:W-:Y:S01]  /*c7d0*/  STSM.16.M88.4 [R53], R36 ;  /* 0x0000002435007844 */ /* 0x000fe20000000200 */
[----:B-1----:R-:W-:-:S02]  /*c7e0*/  SEL R8, R97, R60, P0 ;  /* 0x0000003c61087207 */ /* 0x002fc40000000000 */
[----:B------:R-:W-:Y:S01]  /*c7f0*/  SEL R10, R60, R97, P0 ;  /* 0x000000613c0a7207 */ /* 0x000fe20000000000 */
[----:B------:R1:W-:Y:S01]  /*c800*/  STSM.16.M88.4 [R49], R4 ;  /* 0x0000000431007844 */ /* 0x0003e20000000200 */
[----:B------:R-:W-:Y:S02]  /*c810*/  SEL R9, R127, R84, P0 ;  /* 0x000000547f097207 */ /* 0x000fe40000000000 */
[----:B------:R-:W-:Y:S02]  /*c820*/  SEL R11, R84, R127, P0 ;  /* 0x0000007f540b7207 */ /* 0x000fe40000000000 */
[----:B------:R-:W-:Y:S02]  /*c830*/  SEL R64, R101, R66, P0 ;  /* 0x0000004265407207 */ /* 0x000fe40000000000 */
[----:B------:R-:W-:Y:S01]  /*c840*/  SEL R66, R66, R101, P0 ;  /* 0x0000006542427207 */ /* 0x000fe20000000000 */
[----:B------:R2:W-:Y:S01]  /*c850*/  STSM.16.M88.4 [R45], R8 ;  /* 0x000000082d007844 */ /* 0x0005e20000000200 */
[----:B0-----:R-:W-:-:S02]  /*c860*/  SEL R12, R103, R72, P0 ;  /* 0x00000048670c7207 */ /* 0x001fc40000000000 */
[----:B------:R-:W-:Y:S01]  /*c870*/  SEL R14, R72, R103, P0 ;  /* 0x00000067480e7207 */ /* 0x000fe20000000000 */
[----:B------:R-:W-:Y:S01]  /*c880*/  STSM.16.M88.4 [R40], R64 ;  /* 0x0000004028007844 */ /* 0x000fe20000000200 */
[----:B------:R-:W-:Y:S02]  /*c890*/  SEL R13, R131, R68, P0 ;  /* 0x00000044830d7207 */ /* 0x000fe40000000000 */
[----:B------:R-:W-:Y:S01]  /*c8a0*/  SEL R15, R68, R131, P0 ;  /* 0x00000083440f7207 */ /* 0x000fe20000000000 */
[----:B-1----:R-:W-:Y:S01]  /*c8b0*/  IMAD.U32 R4, RZ, RZ, UR10 ;  /* 0x0000000aff047e24 */ /* 0x002fe2000f8e00ff */
[----:B------:R-:W-:Y:S01]  /*c8c0*/  SEL R72, R99, R74, P0 ;  /* 0x0000004a63487207 */ /* 0x000fe20000000000 */
[----:B------:R-:W-:Y:S01]  /*c8d0*/  IMAD.U32 R5, RZ, RZ, UR11 ;  /* 0x0000000bff057e24 */ /* 0x000fe2000f8e00ff */
[----:B------:R-:W-:Y:S01]  /*c8e0*/  SEL R74, R74, R99, P0 ;  /* 0x000000634a4a7207 */ /* 0x000fe20000000000 */
[----:B------:R0:W-:Y:S01]  /*c8f0*/  STSM.16.M88.4 [R41], R12 ;  /* 0x0000000c29007844 */ /* 0x0001e20000000200 */
[----:B------:R-:W-:Y:S01]  /*c900*/  SEL R27, R88, R135, P0 ;  /* 0x00000087581b7207 */ /* 0x000fe20000000000 */
[----:B------:R-:W-:Y:S01]  /*c910*/  ULDC.64 UR10, c[0x0][0xc08] ;  /* 0x00030200000a7ab9 */ /* 0x000fe20000000a00 */
[----:B------:R-:W-:Y:S01]  /*c920*/  SEL R24, R91, R76, P0 ;  /* 0x0000004c5b187207 */ /* 0x000fe20000000000 */
[----:B------:R1:W-:Y:S01]  /*c930*/  STSM.16.M88.4 [R42], R72 ;  /* 0x000000482a007844 */ /* 0x0003e20000000200 */
[----:B------:R-:W-:Y:S01]  /*c940*/  SEL R26, R76, R91, P0 ;  /* 0x0000005b4c1a7207 */ /* 0x000fe20000000000 */
[----:B------:R-:W-:-:S04]  /*c950*/  UISETP.NE.U32.AND UP1, UPT, UR10, URZ, UPT ;  /* 0x0000003f0a00728c */ /* 0x000fc8000bf25070 */
[----:B------:R1:W-:Y:S01]  /*c960*/  STSM.16.M88.4 [R43], R24 ;  /* 0x000000182b007844 */ /* 0x0003e20000000200 */
[----:B------:R-:W-:Y:S01]  /*c970*/  BAR.SYNC.DEFER_BLOCKING 0x1, 0x100 ;  /* 0x0044000000007b1d */ /* 0x000fe20000010000 */
[----:B------:R-:W-:-:S06]  /*c980*/  UISETP.NE.AND.EX UP1, UPT, UR11, URZ, UPT, UP1 ;  /* 0x0000003f0b00728c */ /* 0x000fcc000bf25310 */
[----:B------:R-:W-:-:S05]  /*c990*/  PLOP3.LUT P0, PT, PT, PT, UP1, 0x80, 0x0 ;  /* 0x000000000000781c */ /* 0x000fca0003f0f018 */
[----:B------:R-:W-:Y:S02]  /*c9a0*/  @UP1 ULDC.64 UR10, c[0x0][0xc08] ;  /* 0x00030200000a1ab9 */ /* 0x000fe40000000a00 */
[----:B------:R-:W-:Y:S01]  /*c9b0*/  @UP1 UIMAD.WIDE UR10, UR37, 0x4, UR10 ;  /* 0x00000004250a18a5 */ /* 0x000fe2000f8e020a */
[----:B--2---:R-:W-:-:S05]  /*c9c0*/  IMAD.U32 R10, RZ, RZ, UR4 ;  /* 0x00000004ff0a7e24 */ /* 0x004fca000f8e00ff */
[----:B0-----:R-:W-:Y:S02]  /*c9d0*/  IMAD.U32 R12, RZ, RZ, UR10 ;  /* 0x0000000aff0c7e24 */ /* 0x001fe4000f8e00ff */
[----:B------:R-:W-:Y:S01]  /*c9e0*/  IMAD.U32 R13, RZ, RZ, UR11 ;  /* 0x0000000bff0d7e24 */ /* 0x000fe2000f8e00ff */
[----:B------:R-:W2:Y:S01]  /*c9f0*/  @P2 LDG.E R6, desc[UR54][R4.64] ;  /* 0x0000003604062981 */ /* 0x000ea2000c1e1900 */
[----:B------:R-:W-:Y:S01]  /*ca00*/  ISETP.NE.AND P1, PT, R77, 0x1, PT ;  /* 0x000000014d00780c */ /* 0x000fe20003f25270 */
[----:B------:R-:W-:Y:S01]  /*ca10*/  UMOV UR4, URZ ;  /* 0x0000003f00047c82 */ /* 0x000fe20008000000 */
[----:B------:R-:W-:Y:S01]  /*ca20*/  VIADD R8, R17, UR38 ;  /* 0x0000002611087c36 */ /* 0x000fe20008000000 */
        /* <DEDUP_REMOVED lines=9> */
.L_x_1503:
[----:B------:R-:W-:Y:S01]  /*cac0*/  USHF.R.S32.HI UR18, URZ, 0x1f, UR36 ;  /* 0x0000001f3f127899 */ /* 0x000fe20008011424 */
[----:B------:R-:W-:Y:S01]  /*cad0*/  @P1 IMAD.HI.U32 R4, R8, R7, RZ ;  /* 0x0000000708041227 */ /* 0x000fe200078e00ff */
[----:B------:R-:W-:Y:S01]  /*cae0*/  ULDC.64 UR14, c[0x0][0xb90] ;  /* 0x0002e400000e7ab9 */ /* 0x000fe20000000a00 */
[----:B------:R-:W-:Y:S01]  /*caf0*/  USHF.R.S32.HI UR11, URZ, 0x1f, UR4 ;  /* 0x0000001f3f0b7899 */ /* 0x000fe20008011404 */
[----:B------:R-:W0:Y:S01]  /*cb00*/  @P1 LDC R79, c[0x0][0xbf0] ;  /* 0x0002fc00ff4f1b82 */ /* 0x000e220000000800 */
[----:B------:R-:W-:Y:S01]  /*cb10*/  UIMAD UR7, UR18, UR14, URZ ;  /* 0x0000000e120772a4 */ /* 0x000fe2000f8e023f */
[----:B------:R-:W-:Y:S01]  /*cb20*/  IMAD.MOV.U32 R6, RZ, RZ, R8 ;  /* 0x000000ffff067224 */ /* 0x000fe200078e0008 */
[----:B------:R-:W-:Y:S01]  /*cb30*/  USHF.R.S32.HI UR17, URZ, 0x1f, UR37 ;  /* 0x0000001f3f117899 */ /* 0x000fe20008011425 */
[----:B------:R-:W-:Y:S01]  /*cb40*/  @P1 SHF.R.U32.HI R6, RZ, R9, R4 ;  /* 0x00000009ff061219 */ /* 0x000fe20000011604 */
[----:B------:R-:W-:Y:S01]  /*cb50*/  UMOV UR10, UR4 ;  /* 0x00000004000a7c82 */ /* 0x000fe20008000000 */
[----:B------:R-:W-:Y:S01]  /*cb60*/  UIMAD UR7, UR36, UR15, UR7 ;  /* 0x0000000f240772a4 */ /* 0x000fe2000f8e0207 */
[----:B------:R-:W-:Y:S01]  /*cb70*/  IMAD.MOV.U32 R5, RZ, RZ, 0x2 ;  /* 0x00000002ff057424 */ /* 0x000fe200078e00ff */
[----:B------:R-:W-:Y:S01]  /*cb80*/  UIMAD.WIDE.U32 UR12, UR36, UR14, UR10 ;  /* 0x0000000e240c72a5 */ /* 0x000fe2000f8e000a */
[----:B------:R-:W-:Y:S01]  /*cb90*/  IMAD.MOV R4, RZ, RZ, -R6 ;  /* 0x000000ffff047224 */ /* 0x000fe200078e0a06 */
[----:B------:R-:W-:Y:S01]  /*cba0*/  USEL UR17, UR17, URZ, !UP0 ;  /* 0x0000003f11117287 */ /* 0x000fe2000c000000 */
[----:B------:R-:W-:Y:S01]  /*cbb0*/  VIADD R26, R187, UR38 ;  /* 0x00000026bb1a7c36 */ /* 0x000fe20008000000 */
[----:B------:R-:W-:Y:S01]  /*cbc0*/  ULDC.64 UR14, c[0x0][0xb98] ;  /* 0x0002e600000e7ab9 */ /* 0x000fe20000000a00 */
[----:B------:R-:W-:Y:S01]  /*cbd0*/  UIADD3 UR13, UR13, UR7, URZ ;  /* 0x000000070d0d7290 */ /* 0x000fe2000fffe03f */
[----:B------:R-:W-:Y:S01]  /*cbe0*/  IMAD R9, R77, R4, R8 ;  /* 0x000000044d097224 */ /* 0x000fe200078e0208 */
[----:B------:R-:W-:Y:S01]  /*cbf0*/  USEL UR16, UR37, URZ, !UP0 ;  /* 0x0000003f25107287 */ /* 0x000fe2000c000000 */
[----:B------:R-:W-:Y:S01]  /*cc00*/  IMAD R4, R184, 0x40, R16 ;  /* 0x00000040b8047824 */ /* 0x000fe200078e0210 */
[----:B------:R-:W-:Y:S01]  /*cc10*/  UIMAD UR7, UR17, UR14, URZ ;  /* 0x0000000e110772a4 */ /* 0x000fe2000f8e023f */
[----:B------:R-:W-:Y:S01]  /*cc20*/  SHF.R.S32.HI R8, RZ, 0x1f, R6 ;  /* 0x0000001fff087819 */ /* 0x000fe20000011406 */
[----:B------:R-:W-:Y:S01]  /*cc30*/  UIMAD.WIDE.U32 UR12, UR16, UR14, UR12 ;  /* 0x0000000e100c72a5 */ /* 0x000fe2000f8e000c */
[----:B------:R-:W-:Y:S01]  /*cc40*/  SHF.R.S32.HI R7, RZ, 0x1f, R9 ;  /* 0x0000001fff077819 */ /* 0x000fe20000011409 */
[----:B------:R-:W-:Y:S01]  /*cc50*/  UIMAD UR7, UR16, UR15, UR7 ;  /* 0x0000000f100772a4 */ /* 0x000fe2000f8e0207 */
[----:B------:R-:W-:Y:S01]  /*cc60*/  IMAD.WIDE R4, R4, R5, UR8 ;  /* 0x0000000804047e25 */ /* 0x000fe2000f8e0205 */
[----:B------:R-:W-:-:S02]  /*cc70*/  ULDC.64 UR8, c[0x0][0xb88] ;  /* 0x0002e20000087ab9 */ /* 0x000fc40000000a00 */
[----:B------:R-:W-:Y:S01]  /*cc80*/  IADD3 R6, P0, R6, UR12, RZ ;  /* 0x0000000c06067c10 */ /* 0x000fe2000ff1e0ff */
[----:B------:R-:W-:Y:S01]  /*cc90*/  IMAD R12, R7, UR8, RZ ;  /* 0x00000008070c7c24 */ /* 0x000fe2000f8e02ff */
[C---:B------:R-:W-:Y:S01]  /*cca0*/  IADD3 R29, P2, R4.reuse, 0x5000, RZ ;  /* 0x00005000041d7810 */ /* 0x040fe20007f5e0ff */
[----:B------:R-:W-:Y:S01]  /*ccb0*/  IMAD.U32 R11, RZ, RZ, UR7 ;  /* 0x00000007ff0b7e24 */ /* 0x000fe2000f8e00ff */
[----:B------:R-:W-:Y:S01]  /*ccc0*/  IADD3 R13, P4, R4, 0x2000, RZ ;  /* 0x00002000040d7810 */ /* 0x000fe20007f9e0ff */
[----:B------:R-:W-:Y:S01]  /*ccd0*/  IMAD R15, R9, UR9, R12 ;  /* 0x00000009090f7c24 */ /* 0x000fe2000f8e020c */
[----:B------:R-:W-:Y:S01]  /*cce0*/  LOP3.LUT R28, R29, 0x380, RZ, 0xc0, !PT ;  /* 0x000003801d1c7812 */ /* 0x000fe200078ec0ff */
[----:B-----5:R-:W-:Y:S01]  /*ccf0*/  IMAD R83, R10, R77, RZ ;  /* 0x0000004d0a537224 */ /* 0x020fe200078e02ff */
[----:B------:R-:W-:Y:S01]  /*cd00*/  IADD3.X R7, R8, UR13, R11, P0, !PT ;  /* 0x0000000d08077c10 */ /* 0x000fe200087fe40b */
[----:B------:R-:W-:Y:S01]  /*cd10*/  ULDC.64 UR12, c[0x0][0xaa0] ;  /* 0x0002a800000c7ab9 */ /* 0x000fe20000000a00 */
[----:B------:R-:W-:-:S02]  /*cd20*/  SHF.R.U64 R28, R28, 0x3, RZ ;  /* 0x000000031c1c7819 */ /* 0x000fc400000012ff */
[----:B------:R-:W-:Y:S01]  /*cd30*/  IADD3 R53, P3, R4, 0x4000, RZ ;  /* 0x0000400004357810 */ /* 0x000fe20007f7e0ff */
[----:B------:R-:W-:Y:S01]  /*cd40*/  IMAD.WIDE.U32 R6, R9, UR8, R6 ;  /* 0x0000000809067c25 */ /* 0x000fe2000f8e0006 */
[----:B------:R-:W-:Y:S01]  /*cd50*/  ULDC.64 UR8, c[0x0][0xb50] ;  /* 0x0002d40000087ab9 */ /* 0x000fe20000000a00 */
[----:B------:R-:W-:Y:S02]  /*cd60*/  LOP3.LUT R28, R28, R29, RZ, 0x3c, !PT ;  /* 0x0000001d1c1c7212 */ /* 0x000fe400078e3cff */
[----:B------:R-:W-:Y:S01]  /*cd70*/  IMAD.IADD R7, R7, 0x1, R15 ;  /* 0x0000000107077824 */ /* 0x000fe200078e020f */
[----:B------:R-:W-:Y:S01]  /*cd80*/  LEA R14, P0, R6, UR8, 0x2 ;  /* 0x00000008060e7c11 */ /* 0x000fe2000f8010ff */
[----:B------:R-:W-:Y:S01]  /*cd90*/  IMAD.X R29, RZ, RZ, R5, P2 ;  /* 0x000000ffff1d7224 */ /* 0x000fe200010e0605 */
[----:B------:R-:W-:Y:S02]  /*cda0*/  IADD3 R41, P2, R4, 0xb000, RZ ;  /* 0x0000b00004297810 */ /* 0x000fe40007f5e0ff */
[----:B------:R-:W-:Y:S01]  /*cdb0*/  LEA.HI.X R15, R6, UR9, R7, 0x2, P0 ;  /* 0x00000009060f7c11 */ /* 0x000fe200080f1407 */
[----:B------:R-:W-:Y:S01]  /*cdc0*/  SHFL.IDX PT, R20, R14, RZ, 0x1c1f ;  /* 0x001c1fff0e147589 */ /* 0x000fe200000e0000 */
[----:B------:R-:W-:Y:S01]  /*cdd0*/  IADD3 R25, P0, R4, 0x3000, RZ ;  /* 0x0000300004197810 */ /* 0x000fe20007f1e0ff */
[----:B------:R-:W-:Y:S01]  /*cde0*/  VIADD R6, R26, 0x8 ;  /* 0x000000081a067836 */ /* 0x000fe20000000000 */
[----:B------:R-:W-:Y:S01]  /*cdf0*/  LOP3.LUT R40, R41, 0x380, RZ, 0xc0, !PT ;  /* 0x0000038029287812 */ /* 0x000fe200078ec0ff */
[----:B------:R-:W1:Y:S01]  /*ce00*/  SHFL.IDX PT, R21, R15, RZ, 0x1c1f ;  /* 0x001c1fff0f157589 */ /* 0x000e6200000e0000 */
[----:B------:R-:W-:-:S02]  /*ce10*/  LOP3.LUT R24, R25, 0x380, RZ, 0xc0, !PT ;  /* 0x0000038019187812 */ /* 0x000fc400078ec0ff */
[----:B------:R-:W-:Y:S01]  /*ce20*/  SHF.R.U64 R40, R40, 0x3, RZ ;  /* 0x0000000328287819 */ /* 0x000fe200000012ff */
[----:B------:R-:W-:Y:S01]  /*ce30*/  SHFL.IDX PT, R42, R14, 0x1, 0x1c1f ;  /* 0x003c1f000e2a7f89 */ /* 0x000fe200000e0000 */
[----:B------:R-:W-:Y:S02]  /*ce40*/  SHF.R.U64 R24, R24, 0x3, RZ ;  /* 0x0000000318187819 */ /* 0x000fe400000012ff */
[----:B------:R-:W-:Y:S01]  /*ce50*/  LOP3.LUT R40, R40, R41, RZ, 0x3c, !PT ;  /* 0x0000002928287212 */ /* 0x000fe200078e3cff */
[--C-:B------:R-:W-:Y:S01]  /*ce60*/  IMAD.X R41, RZ, RZ, R5.reuse, P2 ;  /* 0x000000ffff297224 */ /* 0x100fe200010e0605 */
[----:B------:R-:W-:Y:S01]  /*ce70*/  LOP3.LUT R24, R24, R25, RZ, 0x3c, !PT ;  /* 0x0000001918187212 */ /* 0x000fe200078e3cff */
[----:B------:R-:W-:Y:S01]  /*ce80*/  IMAD.X R25, RZ, RZ, R5, P0 ;  /* 0x000000ffff197224 */ /* 0x000fe200000e0605 */
[----:B------:R-:W-:Y:S01]  /*ce90*/  IADD3 R57, P0, R4, 0x9000, RZ ;  /* 0x0000900004397810 */ /* 0x000fe20007f1e0ff */
[----:B------:R-:W2:Y:S01]  /*cea0*/  SHFL.IDX PT, R43, R15, 0x1, 0x1c1f ;  /* 0x003c1f000f2b7f89 */ /* 0x000ea200000e0000 */
[----:B------:R-:W-:-:S02]  /*ceb0*/  LOP3.LUT R12, R13, 0x380, RZ, 0xc0, !PT ;  /* 0x000003800d0c7812 */ /* 0x000fc400078ec0ff */
[----:B------:R-:W-:Y:S02]  /*cec0*/  LOP3.LUT R56, R57, 0x380, RZ, 0xc0, !PT ;  /* 0x0000038039387812 */ /* 0x000fe400078ec0ff */
[----:B------:R-:W-:Y:S02]  /*ced0*/  LOP3.LUT R52, R53, 0x380, RZ, 0xc0, !PT ;  /* 0x0000038035347812 */ /* 0x000fe400078ec0ff */
[----:B------:R-:W-:Y:S02]  /*cee0*/  SHF.R.U64 R56, R56, 0x3, RZ ;  /* 0x0000000338387819 */ /* 0x000fe400000012ff */
[----:B------:R-:W-:Y:S02]  /*cef0*/  IADD3 R11, P5, R4, 0x1000, RZ ;  /* 0x00001000040b7810 */ /* 0x000fe40007fbe0ff */
[----:B------:R-:W-:Y:S01]  /*cf00*/  LOP3.LUT R56, R56, R57, RZ, 0x3c, !PT ;  /* 0x0000003938387212 */ /* 0x000fe200078e3cff */
[--C-:B------:R-:W-:Y:S01]  /*cf10*/  IMAD.X R57, RZ, RZ, R5.reuse, P0 ;  /* 0x000000ffff397224 */ /* 0x100fe200000e0605 */
[----:B------:R-:W-:Y:S01]  /*cf20*/  LOP3.LUT P0, RZ, R185, 0x3, RZ, 0xc0, !PT ;  /* 0x00000003b9ff7812 */ /* 0x000fe2000780c0ff */
[----:B------:R-:W-:Y:S01]  /*cf30*/  IMAD.X R9, RZ, RZ, R5, P5 ;  /* 0x000000ffff097224 */ /* 0x000fe200028e0605 */
[----:B------:R-:W-:-:S02]  /*cf40*/  SHF.R.U64 R12, R12, 0x3, RZ ;  /* 0x000000030c0c7819 */ /* 0x000fc400000012ff */
[-C--:B------:R-:W-:Y:S02]  /*cf50*/  ISETP.GE.OR P2, PT, R26, R83.reuse, P0 ;  /* 0x000000531a00720c */ /* 0x080fe40000746670 */
[----:B------:R-:W-:Y:S02]  /*cf60*/  ISETP.GE.OR P0, PT, R6, R83, P0 ;  /* 0x000000530600720c */ /* 0x000fe40000706670 */
[----:B------:R-:W-:Y:S02]  /*cf70*/  SHF.R.U64 R52, R52, 0x3, RZ ;  /* 0x0000000334347819 */ /* 0x000fe400000012ff */
[----:B------:R-:W-:Y:S01]  /*cf80*/  LOP3.LUT R12, R12, R13, RZ, 0x3c, !PT ;  /* 0x0000000d0c0c7212 */ /* 0x000fe200078e3cff */
[--C-:B------:R-:W-:Y:S01]  /*cf90*/  IMAD.X R13, RZ, RZ, R5.reuse, P4 ;  /* 0x000000ffff0d7224 */ /* 0x100fe200020e0605 */
[----:B------:R-:W-:Y:S01]  /*cfa0*/  LOP3.LUT R52, R52, R53, RZ, 0x3c, !PT ;  /* 0x0000003534347212 */ /* 0x000fe200078e3cff */
[----:B------:R-:W-:Y:S01]  /*cfb0*/  IMAD.X R53, RZ, RZ, R5, P3 ;  /* 0x000000ffff357224 */ /* 0x000fe200018e0605 */
[C---:B------:R-:W-:Y:S01]  /*cfc0*/  IADD3 R33, P6, R4.reuse, 0x6000, RZ ;  /* 0x0000600004217810 */ /* 0x040fe20007fde0ff */
[----:B------:R-:W-:Y:S01]  /*cfd0*/  UIMAD UR7, UR11, UR12, URZ ;  /* 0x0000000c0b0772a4 */ /* 0x000fe2000f8e023f */
[C---:B------:R-:W-:Y:S01]  /*cfe0*/  IADD3 R37, P5, R4.reuse, 0x7000, RZ ;  /* 0x0000700004257810 */ /* 0x040fe20007fbe0ff */
[----:B-1----:R1:W-:Y:S01]  /*cff0*/  @!P2 ST.E desc[UR54][R20.64], R3 ;  /* 0x000000031400a985 */ /* 0x0023e2000c101936 */
[----:B------:R-:W-:-:S02]  /*d000*/  IADD3 R65, P4, R4, 0x8000, RZ ;  /* 0x0000800004417810 */ /* 0x000fc40007f9e0ff */
[----:B------:R-:W-:Y:S01]  /*d010*/  IADD3 R45, P3, R4, 0xa000, RZ ;  /* 0x0000a000042d7810 */ /* 0x000fe20007f7e0ff */
[----:B------:R-:W-:Y:S01]  /*d020*/  UIMAD.WIDE.U32 UR8, UR4, UR12, URZ ;  /* 0x0000000c040872a5 */ /* 0x000fe2000f8e003f */
[----:B------:R-:W-:Y:S01]  /*d030*/  LOP3.LUT R32, R33, 0x380, RZ, 0xc0, !PT ;  /* 0x0000038021207812 */ /* 0x000fe200078ec0ff */
[----:B------:R-:W-:Y:S01]  /*d040*/  UIMAD UR7, UR4, UR13, UR7 ;  /* 0x0000000d040772a4 */ /* 0x000fe2000f8e0207 */
[----:B------:R-:W-:Y:S01]  /*d050*/  LOP3.LUT R36, R37, 0x380, RZ, 0xc0, !PT ;  /* 0x0000038025247812 */ /* 0x000fe200078ec0ff */
[----:B--2---:R2:W-:Y:S01]  /*d060*/  @!P0 ST.E desc[UR54][R42.64], R0 ;  /* 0x000000002a008985 */ /* 0x0045e2000c101936 */
[----:B------:R-:W-:Y:S01]  /*d070*/  LOP3.LUT R64, R65, 0x380, RZ, 0xc0, !PT ;  /* 0x0000038041407812 */ /* 0x000fe200078ec0ff */
[----:B------:R-:W-:Y:S01]  /*d080*/  ULDC.64 UR10, c[0x0][0xae8] ;  /* 0x0002ba00000a7ab9 */ /* 0x000fe20000000a00 */
[----:B------:R-:W-:Y:S01]  /*d090*/  LOP3.LUT R44, R45, 0x380, RZ, 0xc0, !PT ;  /* 0x000003802d2c7812 */ /* 0x000fe200078ec0ff */
[----:B-1----:R-:W1:Y:S01]  /*d0a0*/  @P1 LDC R21, c[0x0][0xbec] ;  /* 0x0002fb00ff151b82 */ /* 0x002e620000000800 */
[----:B------:R-:W-:Y:S01]  /*d0b0*/  SHF.R.U64 R32, R32, 0x3, RZ ;  /* 0x0000000320207819 */ /* 0x000fe200000012ff */
[----:B------:R-:W-:Y:S01]  /*d0c0*/  UIADD3 UR9, UR9, UR7, URZ ;  /* 0x0000000709097290 */ /* 0x000fe2000fffe03f */
[----:B------:R-:W-:Y:S01]  /*d0d0*/  SHF.R.U64 R36, R36, 0x3, RZ ;  /* 0x0000000324247819 */ /* 0x000fe200000012ff */
[----:B------:R-:W-:Y:S01]  /*d0e0*/  UIMAD UR4, UR18, UR10, URZ ;  /* 0x0000000a120472a4 */ /* 0x000fe2000f8e023f */
[----:B------:R-:W-:Y:S01]  /*d0f0*/  SHF.R.U64 R64, R64, 0x3, RZ ;  /* 0x0000000340407819 */ /* 0x000fe200000012ff */
[----:B------:R-:W5:Y:S01]  /*d100*/  LD.E.128 R12, desc[UR54][R12.64] ;  /* 0x000000360c0c7980 */ /* 0x000f62000c101d00 */
[----:B------:R-:W-:Y:S01]  /*d110*/  SHF.R.U64 R44, R44, 0x3, RZ ;  /* 0x000000032c2c7819 */ /* 0x000fe200000012ff */
[----:B--2---:R-:W-:Y:S01]  /*d120*/  IMAD R0, R23, 0x20, R184 ;  /* 0x0000002017007824 */ /* 0x004fe200078e02b8 */
[----:B------:R-:W-:Y:S01]  /*d130*/  LOP3.LUT R8, R11, 0x380, RZ, 0xc0, !PT ;  /* 0x000003800b087812 */ /* 0x000fe200078ec0ff */
[----:B------:R-:W-:Y:S01]  /*d140*/  UIMAD UR4, UR36, UR11, UR4 ;  /* 0x0000000b240472a4 */ /* 0x000fe2000f8e0204 */
[----:B------:R-:W-:Y:S01]  /*d150*/  LOP3.LUT R32, R32, R33, RZ, 0x3c, !PT ;  /* 0x0000002120207212 */ /* 0x000fe200078e3cff */
[----:B------:R-:W-:Y:S01]  /*d160*/  VIADD R78, R0, UR38 ;  /* 0x00000026004e7c36 */ /* 0x000fe20008000000 */
[----:B------:R-:W-:Y:S01]  /*d170*/  LOP3.LUT R36, R36, R37, RZ, 0x3c, !PT ;  /* 0x0000002524247212 */ /* 0x000fe200078e3cff */
[--C-:B------:R-:W-:Y:S01]  /*d180*/  IMAD.X R33, RZ, RZ, R5.reuse, P6 ;  /* 0x000000ffff217224 */ /* 0x100fe200030e0605 */
[----:B------:R-:W-:Y:S01]  /*d190*/  LOP3.LUT R64, R64, R65, RZ, 0x3c, !PT ;  /* 0x0000004140407212 */ /* 0x000fe200078e3cff */
[--C-:B------:R-:W-:Y:S01]  /*d1a0*/  IMAD.X R37, RZ, RZ, R5.reuse, P5 ;  /* 0x000000ffff257224 */ /* 0x100fe200028e0605 */
[----:B------:R-:W-:Y:S01]  /*d1b0*/  LOP3.LUT R44, R44, R45, RZ, 0x3c, !PT ;  /* 0x0000002d2c2c7212 */ /* 0x000fe200078e3cff */
[--C-:B------:R-:W-:Y:S01]  /*d1c0*/  IMAD.X R65, RZ, RZ, R5.reuse, P4 ;  /* 0x000000ffff417224 */ /* 0x100fe200020e0605 */
[----:B------:R-:W-:Y:S01]  /*d1d0*/  UIMAD.WIDE.U32 UR8, UR36, UR10, UR8 ;  /* 0x0000000a240872a5 */ /* 0x000fe2000f8e0008 */
[----:B------:R-:W-:Y:S01]  /*d1e0*/  SHF.R.U64 R8, R8, 0x3, RZ ;  /* 0x0000000308087819 */ /* 0x000fe200000012ff */
[----:B------:R-:W-:Y:S01]  /*d1f0*/  IMAD.X R45, RZ, RZ, R5, P3 ;  /* 0x000000ffff2d7224 */ /* 0x000fe200018e0605 */
[C---:B------:R-:W-:Y:S01]  /*d200*/  IADD3 R73, P6, R4.reuse, 0xc000, RZ ;  /* 0x0000c00004497810 */ /* 0x040fe20007fde0ff */
[----:B------:R-:W-:Y:S01]  /*d210*/  ULDC.64 UR10, c[0x0][0xaf0] ;  /* 0x0002bc00000a7ab9 */ /* 0x000fe20000000a00 */
[----:B------:R-:W-:Y:S01]  /*d220*/  IADD3 R69, P5, R4, 0xd000, RZ ;  /* 0x0000d00004457810 */ /* 0x000fe20007fbe0ff */
[----:B-1----:R-:W-:Y:S01]  /*d230*/  @P1 IMAD.HI.U32 R0, R78, R21, RZ ;  /* 0x000000154e001227 */ /* 0x002fe200078e00ff */
[C---:B------:R-:W-:Y:S01]  /*d240*/  IADD3 R61, P4, R4.reuse, 0xe000, RZ ;  /* 0x0000e000043d7810 */ /* 0x040fe20007f9e0ff */
[----:B------:R-:W-:Y:S01]  /*d250*/  UIADD3 UR9, UR9, UR4, URZ ;  /* 0x0000000409097290 */ /* 0x000fe2000fffe03f */
[----:B------:R-:W-:Y:S01]  /*d260*/  IADD3 R7, P3, R4, 0xf000, RZ ;  /* 0x0000f00004077810 */ /* 0x000fe20007f7e0ff */
[----:B------:R-:W-:Y:S01]  /*d270*/  UIMAD UR4, UR17, UR10, URZ ;  /* 0x0000000a110472a4 */ /* 0x000fe2000f8e023f */
[----:B------:R-:W-:Y:S01]  /*d280*/  LOP3.LUT R8, R8, R11, RZ, 0x3c, !PT ;  /* 0x0000000b08087212 */ /* 0x000fe200078e3cff */
[----:B------:R-:W-:Y:S01]  /*d290*/  IMAD.MOV.U32 R3, RZ, RZ, R78 ;  /* 0x000000ffff037224 */ /* 0x000fe200078e004e */
[----:B------:R-:W-:Y:S01]  /*d2a0*/  LOP3.LUT R72, R73, 0x380, RZ, 0xc0, !PT ;  /* 0x0000038049487812 */ /* 0x000fe200078ec0ff */
[----:B------:R-:W5:Y:S01]  /*d2b0*/  LD.E.128 R24, desc[UR54][R24.64] ;  /* 0x0000003618187980 */ /* 0x000f62000c101d00 */
[----:B------:R-:W-:-:S02]  /*d2c0*/  LOP3.LUT R68, R69, 0x380, RZ, 0xc0, !PT ;  /* 0x0000038045447812 */ /* 0x000fc400078ec0ff */
[----:B------:R-:W-:Y:S01]  /*d2d0*/  LOP3.LUT R60, R61, 0x380, RZ, 0xc0, !PT ;  /* 0x000003803d3c7812 */ /* 0x000fe200078ec0ff */
[----:B------:R-:W-:Y:S01]  /*d2e0*/  UIMAD.WIDE.U32 UR8, UR16, UR10, UR8 ;  /* 0x0000000a100872a5 */ /* 0x000fe2000f8e0008 */
[----:B------:R-:W-:Y:S01]  /*d2f0*/  LOP3.LUT R11, R4, 0x380, RZ, 0xc0, !PT ;  /* 0x00000380040b7812 */ /* 0x000fe200078ec0ff */
[----:B------:R-:W-:Y:S01]  /*d300*/  IMAD.X R49, RZ, RZ, R5, P3 ;  /* 0x000000ffff317224 */ /* 0x000fe200018e0605 */
[----:B------:R-:W-:Y:S01]  /*d310*/  LOP3.LUT R6, R7, 0x380, RZ, 0xc0, !PT ;  /* 0x0000038007067812 */ /* 0x000fe200078ec0ff */
[----:B------:R-:W-:Y:S01]  /*d320*/  UIMAD UR4, UR16, UR11, UR4 ;  /* 0x0000000b100472a4 */ /* 0x000fe2000f8e0204 */
[----:B0-----:R-:W-:Y:S01]  /*d330*/  @P1 SHF.R.U32.HI R3, RZ, R79, R0 ;  /* 0x0000004fff031219 */ /* 0x001fe20000011600 */
[----:B------:R-:W5:Y:S01]  /*d340*/  LD.E.128 R52, desc[UR54][R52.64] ;  /* 0x0000003634347980 */ /* 0x000f62000c101d00 */
[----:B------:R-:W-:Y:S02]  /*d350*/  SHF.R.U64 R72, R72, 0x3, RZ ;  /* 0x0000000348487819 */ /* 0x000fe400000012ff */
[----:B------:R-:W-:Y:S01]  /*d360*/  SHF.R.U64 R68, R68, 0x3, RZ ;  /* 0x0000000344447819 */ /* 0x000fe200000012ff */
[----:B------:R-:W5:Y:S01]  /*d370*/  LD.E.128 R28, desc[UR54][R28.64] ;  /* 0x000000361c1c7980 */ /* 0x000f62000c101d00 */
[----:B------:R-:W-:-:S02]  /*d380*/  SHF.R.U64 R60, R60, 0x3, RZ ;  /* 0x000000033c3c7819 */ /* 0x000fc400000012ff */
[----:B------:R-:W-:Y:S01]  /*d390*/  SHF.R.U64 R11, R11, 0x3, RZ ;  /* 0x000000030b0b7819 */ /* 0x000fe200000012ff */
[----:B------:R-:W5:Y:S01]  /*d3a0*/  LD.E.128 R32, desc[UR54][R32.64] ;  /* 0x0000003620207980 */ /* 0x000f62000c101d00 */
[----:B------:R-:W-:Y:S01]  /*d3b0*/  SHF.R.U64 R6, R6, 0x3, RZ ;  /* 0x0000000306067819 */ /* 0x000fe200000012ff */
[----:B------:R-:W-:Y:S01]  /*d3c0*/  UIADD3 UR4, UR9, UR4, URZ ;  /* 0x0000000409047290 */ /* 0x000fe2000fffe03f */
[--C-:B------:R-:W-:Y:S01]  /*d3d0*/  SHF.R.S32.HI R0, RZ, 0x1f, R3.reuse ;  /* 0x0000001fff007819 */ /* 0x100fe20000011403 */
[----:B------:R-:W-:Y:S01]  /*d3e0*/  IMAD.MOV R76, RZ, RZ, -R3 ;  /* 0x000000ffff4c7224 */ /* 0x000fe200078e0a03 */
[----:B------:R-:W-:Y:S01]  /*d3f0*/  LOP3.LUT R72, R72, R73, RZ, 0x3c, !PT ;  /* 0x0000004948487212 */ /* 0x000fe200078e3cff */
[--C-:B------:R-:W-:Y:S01]  /*d400*/  IMAD.X R73, RZ, RZ, R5.reuse, P6 ;  /* 0x000000ffff497224 */ /* 0x100fe200030e0605 */
[----:B------:R-:W-:Y:S01]  /*d410*/  LOP3.LUT R68, R68, R69, RZ, 0x3c, !PT ;  /* 0x0000004544447212 */ /* 0x000fe200078e3cff */
[--C-:B------:R-:W-:Y:S01]  /*d420*/  IMAD.X R69, RZ, RZ, R5.reuse, P5 ;  /* 0x000000ffff457224 */ /* 0x100fe200028e0605 */
[----:B------:R-:W-:Y:S01]  /*d430*/  LOP3.LUT R60, R60, R61, RZ, 0x3c, !PT ;  /* 0x0000003d3c3c7212 */ /* 0x000fe200078e3cff */
[----:B------:R-:W-:Y:S01]  /*d440*/  IMAD.X R61, RZ, RZ, R5, P4 ;  /* 0x000000ffff3d7224 */ /* 0x000fe200020e0605 */
[----:B------:R-:W-:Y:S01]  /*d450*/  LOP3.LUT R4, R11, R4, RZ, 0x3c, !PT ;  /* 0x000000040b047212 */ /* 0x000fe200078e3cff */
[----:B------:R-:W-:Y:S01]  /*d460*/  ULDC.64 UR10, c[0x0][0xae0] ;  /* 0x0002b800000a7ab9 */ /* 0x000fe20000000a00 */
[----:B------:R-:W-:Y:S01]  /*d470*/  LOP3.LUT R48, R6, R7, RZ, 0x3c, !PT ;  /* 0x0000000706307212 */ /* 0x000fe200078e3cff */
[----:B------:R-:W-:Y:S01]  /*d480*/  IMAD R0, R0, UR10, RZ ;  /* 0x0000000a00007c24 */ /* 0x000fe2000f8e02ff */
[----:B------:R-:W5:Y:S01]  /*d490*/  LD.E.128 R8, desc[UR54][R8.64] ;  /* 0x0000003608087980 */ /* 0x000f62000c101d00 */
[----:B------:R-:W-:-:S02]  /*d4a0*/  IMAD R77, R77, R76, R78 ;  /* 0x0000004c4d4d7224 */ /* 0x000fc400078e024e */
[----:B------:R-:W-:Y:S01]  /*d4b0*/  IMAD.U32 R21, RZ, RZ, UR9 ;  /* 0x00000009ff157e24 */ /* 0x000fe2000f8e00ff */
[----:B------:R-:W5:Y:S01]  /*d4c0*/  LD.E.128 R4, desc[UR54][R4.64] ;  /* 0x0000003604047980 */ /* 0x000f62000c101d00 */
[----:B------:R-:W-:Y:S01]  /*d4d0*/  IMAD.U32 R20, RZ, RZ, UR8 ;  /* 0x00000008ff147e24 */ /* 0x000fe2000f8e00ff */
[----:B------:R-:W-:Y:S01]  /*d4e0*/  ULDC.64 UR8, c[0x0][0xad8] ;  /* 0x0002b60000087ab9 */ /* 0x000fe20000000a00 */
[----:B------:R-:W-:Y:S01]  /*d4f0*/  IMAD.U32 R21, RZ, RZ, UR4 ;  /* 0x00000004ff157e24 */ /* 0x000fe2000f8e00ff */
[----:B------:R-:W5:Y:S01]  /*d500*/  LD.E.128 R36, desc[UR54][R36.64] ;  /* 0x0000003624247980 */ /* 0x000f62000c101d00 */
[C---:B------:R-:W-:Y:S01]  /*d510*/  IMAD R79, R3.reuse, UR11, R0 ;  /* 0x0000000b034f7c24 */ /* 0x040fe2000f8e0200 */
[----:B------:R-:W-:Y:S02]  /*d520*/  SHF.R.S32.HI R0, RZ, 0x1f, R77 ;  /* 0x0000001fff007819 */ /* 0x000fe4000001144d */
[----:B------:R-:W5:Y:S01]  /*d530*/  LD.E.128 R64, desc[UR54][R64.64] ;  /* 0x0000003640407980 */ /* 0x000f62000c101d00 */
[----:B------:R-:W-:-:S03]  /*d540*/  IMAD.WIDE.U32 R20, R3, UR10, R20 ;  /* 0x0000000a03147c25 */ /* 0x000fc6000f8e0014 */
[----:B------:R-:W5:Y:S04]  /*d550*/  LD.E.128 R56, desc[UR54][R56.64] ;  /* 0x0000003638387980 */ /* 0x000f68000c101d00 */
[----:B------:R-:W5:Y:S04]  /*d560*/  LD.E.128 R44, desc[UR54][R44.64] ;  /* 0x000000362c2c7980 */ /* 0x000f68000c101d00 */
[----:B------:R-:W5:Y:S04]  /*d570*/  LD.E.128 R40, desc[UR54][R40.64] ;  /* 0x0000003628287980 */ /* 0x000f68000c101d00 */
[----:B------:R-:W5:Y:S04]  /*d580*/  LD.E.128 R72, desc[UR54][R72.64] ;  /* 0x0000003648487980 */ /* 0x000f68000c101d00 */
[----:B------:R-:W5:Y:S04]  /*d590*/  LD.E.128 R68, desc[UR54][R68.64] ;  /* 0x0000003644447980 */ /* 0x000f68000c101d00 */
[----:B------:R-:W5:Y:S04]  /*d5a0*/  LD.E.128 R60, desc[UR54][R60.64] ;  /* 0x000000363c3c7980 */ /* 0x000f68000c101d00 */
[----:B------:R-:W5:Y:S01]  /*d5b0*/  LD.E.128 R48, desc[UR54][R48.64] ;  /* 0x0000003630307980 */ /* 0x000f62000c101d00 */
[----:B------:R-:W-:Y:S01]  /*d5c0*/  @!PT LDS RZ, [RZ] ;  /* 0x00000000fffff984 */ /* 0x000fe20000000800 */
[----:B------:R-:W-:Y:S01]  /*d5d0*/  @!PT LDS RZ, [RZ] ;  /* 0x00000000fffff984 */ /* 0x000fe20000000800 */
[----:B------:R-:W-:Y:S01]  /*d5e0*/  @!PT LDS RZ, [RZ] ;  /* 0x00000000fffff984 */ /* 0x000fe20000000800 */
[----:B------:R-:W-:Y:S01]  /*d5f0*/  @!PT LDS RZ, [RZ] ;  /* 0x00000000fffff984 */ /* 0x000fe20000000800 */
[----:B------:R0:W-:Y:S06]  /*d600*/  MEMBAR.ALL.CTA ;  /* 0x0000000000007992 */ /* 0x0001ec0000008000 */
[----:B0-----:R-:W0:Y:S01]  /*d610*/  FENCE.VIEW.ASYNC.S ;  /* 0x00000000000073c6 */ /* 0x001e220000000000 */
[----:B------:R-:W-:-:S02]  /*d620*/  IMAD.IADD R21, R21, 0x1, R79 ;  /* 0x0000000115157824 */ /* 0x000fc400078e024f */
[----:B------:R-:W-:Y:S02]  /*d630*/  IMAD R76, R0, UR8, RZ ;  /* 0x00000008004c7c24 */ /* 0x000fe4000f8e02ff */
[----:B------:R-:W-:Y:S01]  /*d640*/  VIADD R84, R184, UR38 ;  /* 0x00000026b8547c36 */ /* 0x000fe20008000000 */
[----:B------:R-:W-:Y:S01]  /*d650*/  UIADD3 UR6, UR6, 0x28420, URZ ;  /* 0x0002842006067890 */ /* 0x000fe2000fffe03f */
[C---:B------:R-:W-:Y:S02]  /*d660*/  IMAD R3, R77.reuse, UR9, R76 ;  /* 0x000000094d037c24 */ /* 0x040fe4000f8e024c */
[----:B------:R-:W-:Y:S01]  /*d670*/  IMAD.WIDE.U32 R20, R77, UR8, R20 ;  /* 0x000000084d147c25 */ /* 0x000fe2000f8e0014 */
[----:B------:R-:W-:Y:S01]  /*d680*/  ISETP.GE.AND P2, PT, R84, R83, PT ;  /* 0x000000535400720c */ /* 0x000fe20003f46270 */
[----:B------:R-:W-:Y:S01]  /*d690*/  ULDC.64 UR8, c[0x0][0xa80] ;  /* 0x0002a00000087ab9 */ /* 0x000fe20000000a00 */
[----:B------:R-:W-:Y:S01]  /*d6a0*/  UPRMT UR6, URZ, 0x654, UR6 ;  /* 0x000006543f067896 */ /* 0x000fe20008000006 */
[----:B------:R-:W-:Y:S01]  /*d6b0*/  IMAD.IADD R3, R21, 0x1, R3 ;  /* 0x0000000115037824 */ /* 0x000fe200078e0203 */
[----:B------:R-:W-:Y:S01]  /*d6c0*/  LEA R82, P3, R20, UR8, 0x1 ;  /* 0x0000000814527c11 */ /* 0x000fe2000f8608ff */
[----:B------:R-:W-:-:S03]  /*d6d0*/  VIADD R0, R84, 0x20 ;  /* 0x0000002054007836 */ /* 0x000fc60000000000 */
[----:B------:R-:W-:Y:S02]  /*d6e0*/  LEA.HI.X R3, R20, UR9, R3, 0x1, P3 ;  /* 0x0000000914037c11 */ /* 0x000fe400098f0c03 */
[-C--:B------:R-:W-:Y:S01]  /*d6f0*/  ISETP.GE.AND P1, PT, R0, R83.reuse, PT ;  /* 0x000000530000720c */ /* 0x080fe20003f26270 */
[----:B------:R-:W-:Y:S01]  /*d700*/  VIADD R0, R84, 0x40 ;  /* 0x0000004054007836 */ /* 0x000fe20000000000 */
[----:B0-----:R0:W1:Y:S01]  /*d710*/  SHFL.IDX PT, R85, R82, RZ, 0x181f ;  /* 0x00181fff52557589 */ /* 0x00106200000e0000 */
[----:B------:R-:W-:Y:S01]  /*d720*/  BSSY B1, `(.L_x_1504) ;  /* 0x0000016000017945 */ /* 0x000fe20003800000 */
[----:B------:R-:W-:Y:S02]  /*d730*/  SYNCS.ARRIVE.TRANS64.RED.A1T0 RZ, [UR6], RZ ;  /* 0x000000ffffff79a7 */ /* 0x000fe40008100406 */
[----:B------:R0:W2:Y:S01]  /*d740*/  SHFL.IDX PT, R81, R3, RZ, 0x181f ;  /* 0x00181fff03517589 */ /* 0x0000a200000e0000 */
        /* <DEDUP_REMOVED lines=19> */
.L_x_1505:
[----:B------:R-:W-:Y:S05]  /*d880*/  BSYNC B1 ;  /* 0x0000000000017941 */ /* 0x000fea0003800000 */
.L_x_1504:
        /* <DEDUP_REMOVED lines=21> */
.L_x_1507:
[----:B------:R-:W-:Y:S05]  /*d9e0*/  BSYNC B1 ;  /* 0x0000000000017941 */ /* 0x000fea0003800000 */
.L_x_1506:
        /* <DEDUP_REMOVED lines=12> */
[----:B------:R-:W-:Y:S02]  /*dab0*/  @!P3 LEA.HI.X R5, R16, R11, R192, 0x1, P6 ;  /* 0x0000000b1005b211 */ /* 0x000fe400030f0cc0 */
        /* <DEDUP_REMOVED lines=8> */
.L_x_1509:
[----:B------:R-:W-:Y:S05]  /*db40*/  BSYNC B1 ;  /* 0x0000000000017941 */ /* 0x000fea0003800000 */
.L_x_1508:
[----:B------:R-:W-:Y:S01]  /*db50*/  VIADD R0, R84, 0x60 ;  /* 0x0000006054007836 */ /* 0x000fe20000000000 */
[----:B0--3--:R-:W0:Y:S04]  /*db60*/  SHFL.IDX PT, R3, R3, 0x3, 0x181f ;  /* 0x00781f0003037f89 */ /* 0x009e2800000e0000 */
[----:B------:R-:W-:Y:S01]  /*db70*/  ISETP.GE.AND P0, PT, R0, R83, PT ;  /* 0x000000530000720c */ /* 0x000fe20003f06270 */
[----:B------:R3:W0:-:S12]  /*db80*/  SHFL.IDX PT, R11, R82, 0x3, 0x181f ;  /* 0x00781f00520b7f89 */ /* 0x00061800000e0000 */
[----:B---3--:R-:W-:Y:S05]  /*db90*/  @P0 BRA `(.L_x_1510) ;  /* 0x0000000c00ac0947 */ /* 0x008fea0003800000 */
        /* <DEDUP_REMOVED lines=15> */
[----:B---3--:R-:W-:-:S04]  /*dc90*/  LEA R4, P0, R22, R11, 0x1 ;  /* 0x0000000b16047211 */ /* 0x008fc800078008ff */
[----:B------:R-:W-:-:S05]  /*dca0*/  LEA.HI.X R5, R22, R3, R189, 0x1, P0 ;  /* 0x0000000316057211 */ /* 0x000fca00000f0cbd */
[----:B------:R0:W-:Y:S01]  /*dcb0*/  ST.E.128 desc[UR54][R4.64], R48 ;  /* 0x0000003004007985 */ /* 0x0001e2000c101d36 */
[----:B------:R-:W-:Y:S05]  /*dcc0*/  BRA `(.L_x_1510) ;  /* 0x0000000c00607947 */ /* 0x000fea0003800000 */
.L_x_1502:
[----:B------:R-:W-:Y:S01]  /*dcd0*/  ULDC.64 UR6, c[0x0][0xc00] ;  /* 0x0003000000067ab9 */ /* 0x000fe20000000a00 */
[----:B------:R-:W-:Y:S01]  /*dce0*/  ULDC UR4, c[0x0][0xa88] ;  /* 0x0002a20000047ab9 */ /* 0x000fe20000000800 */
[----:B------:R-:W-:Y:S01]  /*dcf0*/  UISETP.NE.U32.AND UP0, UPT, UR6, URZ, UPT ;  /* 0x0000003f0600728c */ /* 0x000fe2000bf05070 */
[----:B------:R-:W0:Y:S03]  /*dd00*/  LDC R11, c[0x0][0xbe8] ;  /* 0x0002fa00ff0b7b82 */ /* 0x000e260000000800 */
[----:B------:R-:W-:-:S03]  /*dd10*/  UISETP.NE.AND.EX UP0, UPT, UR7, URZ, UPT, UP0 ;  /* 0x0000003f0700728c */ /* 0x000fc6000bf05300 */
[----:B------:R-:W-:Y:S02]  /*dd20*/  ULDC.64 UR6, c[0x0][0xc00] ;  /* 0x0003000000067ab9 */ /* 0x000fe40000000a00 */
[----:B------:R-:W-:Y:S01]  /*dd30*/  UIMAD.WIDE UR6, UR37, 0x4, UR6 ;  /* 0x00000004250678a5 */ /* 0x000fe2000f8e0206 */
[----:B------:R-:W-:-:S05]  /*dd40*/  PLOP3.LUT P2, PT, PT, PT, UP0, 0x80, 0x0 ;  /* 0x000000000000781c */ /* 0x000fca0003f4f008 */
[----:B------:R-:W-:Y:S02]  /*dd50*/  IMAD.U32 R4, RZ, RZ, UR6 ;  /* 0x00000006ff047e24 */ /* 0x000fe4000f8e00ff */
[----:B------:R-:W-:Y:S01]  /*dd60*/  IMAD.U32 R5, RZ, RZ, UR7 ;  /* 0x00000007ff057e24 */ /* 0x000fe2000f8e00ff */
[----:B------:R-:W-:Y:S02]  /*dd70*/  ULDC.64 UR6, c[0x0][0xc08] ;  /* 0x0003020000067ab9 */ /* 0x000fe40000000a00 */
[----:B------:R-:W-:Y:S01]  /*dd80*/  UISETP.NE.U32.AND UP1, UPT, UR6, URZ, UPT ;  /* 0x0000003f0600728c */ /* 0x000fe2000bf25070 */
[----:B------:R-:W-:Y:S02]  /*dd90*/  IMAD.U32 R0, RZ, RZ, UR4 ;  /* 0x00000004ff007e24 */ /* 0x000fe4000f8e00ff */
[----:B------:R-:W2:Y:S01]  /*dda0*/  @P2 LDG.E R3, desc[UR54][R4.64] ;  /* 0x0000003604032981 */ /* 0x000ea2000c1e1900 */
[----:B------:R-:W-:-:S06]  /*ddb0*/  UISETP.NE.AND.EX UP1, UPT, UR7, URZ, UPT, UP1 ;  /* 0x0000003f0700728c */ /* 0x000fcc000bf25310 */
[----:B------:R-:W-:-:S05]  /*ddc0*/  PLOP3.LUT P3, PT, PT, PT, UP1, 0x80, 0x0 ;  /* 0x000000000000781c */ /* 0x000fca0003f6f018 */
        /* <DEDUP_REMOVED lines=10> */
[----:B--2---:R-:W-:Y:S01]  /*de70*/  @P2 R2UR UR4, R3 ;  /* 0x00000000030422ca */ /* 0x004fe200000e0000 */
[----:B01----:R-:W-:-:S14]  /*de80*/  @P3 BRA `(.L_x_1511) ;  /* 0x0000000000103947 */ /* 0x003fdc0003800000 */
[----:B------:R-:W-:Y:S05]  /*de90*/  @!P2 BRA `(.L_x_1511) ;  /* 0x00000000000ca947 */ /* 0x000fea0003800000 */
[----:B------:R-:W2:Y:S04]  /*dea0*/  LDG.E R3, desc[UR54][R4.64] ;  /* 0x0000003604037981 */ /* 0x000ea8000c1e1900 */
[----:B-----5:R-:W2:Y:S02]  /*deb0*/  LDG.E R0, desc[UR54][R4.64+0x4] ;  /* 0x0000043604007981 */ /* 0x020ea4000c1e1900 */
[----:B--2---:R-:W-:-:S07]  /*dec0*/  IMAD.IADD R0, R0, 0x1, -R3 ;  /* 0x0000000100007824 */ /* 0x004fce00078e0a03 */
.L_x_1511:
[----:B------:R-:W-:Y:S01]  /*ded0*/  USHF.R.S32.HI UR6, URZ, 0x1f, UR37 ;  /* 0x0000001f3f067899 */ /* 0x000fe20008011425 */
[----:B------:R-:W-:Y:S01]  /*dee0*/  BSSY B1, `(.L_x_1512) ;  /* 0x000002e000017945 */ /* 0x000fe20003800000 */
[----:B------:R-:W-:Y:S02]  /*def0*/  USHF.R.S32.HI UR9, URZ, 0x1f, UR4 ;  /* 0x0000001f3f097899 */ /* 0x000fe40008011404 */
[----:B------:R-:W-:Y:S02]  /*df00*/  USEL UR11, UR37, URZ, !UP0 ;  /* 0x0000003f250b7287 */ /* 0x000fe4000c000000 */
[----:B------:R-:W-:Y:S01]  /*df10*/  USEL UR12, UR6, URZ, !UP0 ;  /* 0x0000003f060c7287 */ /* 0x000fe2000c000000 */
[----:B------:R-:W-:Y:S11]  /*df20*/  @P1 BRA `(.L_x_1513) ;  /* 0x0000000000a41947 */ /* 0x000ff60003800000 */
[----:B------:R-:W0:Y:S01]  /*df30*/  S2R R4, SR_TID.X ;  /* 0x0000000000047919 */ /* 0x000e220000002100 */
[----:B------:R-:W1:Y:S01]  /*df40*/  LDC R5, c[0x0][0xbe8] ;  /* 0x0002fa00ff057b82 */ /* 0x000e620000000800 */
[----:B------:R-:W-:Y:S02]  /*df50*/  IMAD.U32 R6, RZ, RZ, UR38 ;  /* 0x00000026ff067e24 */ /* 0x000fe4000f8e00ff */
[----:B-1---5:R-:W-:-:S03]  /*df60*/  IMAD R3, R0, R5, RZ ;  /* 0x0000000500037224 */ /* 0x022fc600078e02ff */
[----:B0-----:R-:W-:-:S04]  /*df70*/  IADD3 R6, R6, -0x80, R4 ;  /* 0xffffff8006067810 */ /* 0x001fc80007ffe004 */
[----:B------:R-:W-:-:S13]  /*df80*/  ISETP.GE.AND P1, PT, R6, R3, PT ;  /* 0x000000030600720c */ /* 0x000fda0003f26270 */
[----:B------:R-:W-:Y:S05]  /*df90*/  @P1 BRA `(.L_x_1513) ;  /* 0x0000000000881947 */ /* 0x000fea0003800000 */
[----:B------:R-:W-:Y:S01]  /*dfa0*/  ISETP.NE.AND P1, PT, R5, 0x1, PT ;  /* 0x000000010500780c */ /* 0x000fe20003f25270 */
[----:B------:R-:W-:Y:S01]  /*dfb0*/  ULDC.64 UR14, c[0x0][0xb90] ;  /* 0x0002e400000e7ab9 */ /* 0x000fe20000000a00 */
[----:B------:R-:W-:Y:S01]  /*dfc0*/  UMOV UR6, UR4 ;  /* 0x0000000400067c82 */ /* 0x000fe20008000000 */
[----:B------:R-:W-:Y:S01]  /*dfd0*/  UIMAD UR8, UR10, UR14, URZ ;  /* 0x0000000e0a0872a4 */ /* 0x000fe2000f8e023f */
[----:B------:R-:W-:Y:S01]  /*dfe0*/  IMAD.MOV.U32 R4, RZ, RZ, R6 ;  /* 0x000000ffff047224 */ /* 0x000fe200078e0006 */
[----:B------:R-:W-:Y:S02]  /*dff0*/  UMOV UR7, UR9 ;  /* 0x0000000900077c82 */ /* 0x000fe40008000000 */
[----:B------:R-:W-:Y:S02]  /*e000*/  UIMAD.WIDE.U32 UR6, UR36, UR14, UR6 ;  /* 0x0000000e240672a5 */ /* 0x000fe4000f8e0006 */
[----:B------:R-:W-:-:S03]  /*e010*/  UIMAD UR8, UR36, UR15, UR8 ;  /* 0x0000000f240872a4 */ /* 0x000fc6000f8e0208 */
[----:B------:R-:W-:Y:S01]  /*e020*/  ULDC.64 UR14, c[0x0][0xb98] ;  /* 0x0002e600000e7ab9 */ /* 0x000fe20000000a00 */
[----:B------:R-:W0:Y:S01]  /*e030*/  @P1 LDC R3, c[0x0][0xbec] ;  /* 0x0002fb00ff031b82 */ /* 0x000e220000000800 */
[----:B------:R-:W-:Y:S02]  /*e040*/  UIADD3 UR7, UR7, UR8, URZ ;  /* 0x0000000807077290 */ /* 0x000fe4000fffe03f */
[----:B------:R-:W-:Y:S02]  /*e050*/  UIMAD UR8, UR12, UR14, URZ ;  /* 0x0000000e0c0872a4 */ /* 0x000fe4000f8e023f */
[----:B------:R-:W-:Y:S02]  /*e060*/  UIMAD.WIDE.U32 UR6, UR11, UR14, UR6 ;  /* 0x0000000e0b0672a5 */ /* 0x000fe4000f8e0006 */
[----:B------:R-:W-:Y:S01]  /*e070*/  UIMAD UR8, UR11, UR15, UR8 ;  /* 0x0000000f0b0872a4 */ /* 0x000fe2000f8e0208 */
[----:B------:R-:W1:Y:S02]  /*e080*/  @P1 LDC R8, c[0x0][0xbf0] ;  /* 0x0002fc00ff081b82 */ /* 0x000e640000000800 */
[----:B------:R-:W-:Y:S01]  /*e090*/  ULDC.64 UR14, c[0x0][0xb88] ;  /* 0x0002e200000e7ab9 */ /* 0x000fe20000000a00 */
[----:B0-----:R-:W-:-:S05]  /*e0a0*/  @P1 IMAD.HI.U32 R3, R6, R3, RZ ;  /* 0x0000000306031227 */ /* 0x001fca00078e00ff */
        /* <DEDUP_REMOVED lines=17> */
.L_x_1513:
[----:B------:R-:W-:Y:S05]  /*e1c0*/  BSYNC B1 ;  /* 0x0000000000017941 */ /* 0x000fea0003800000 */
.L_x_1512:
[----:B------:R-:W1:Y:S01]  /*e1d0*/  @P0 LDC R5, c[0x0][0xbf0] ;  /* 0x0002fc00ff050b82 */ /* 0x000e620000000800 */
[----:B------:R-:W-:Y:S01]  /*e1e0*/  ULDC.64 UR14, c[0x0][0xaa0] ;  /* 0x0002a800000e7ab9 */ /* 0x000fe20000000a00 */
[----:B0-----:R-:W-:Y:S01]  /*e1f0*/  IMAD R3, R23, 0x20, R184 ;  /* 0x0000002017037824 */ /* 0x001fe200078e02b8 */
[----:B------:R-:W-:Y:S01]  /*e200*/  UIMAD UR8, UR9, UR14, URZ ;  /* 0x0000000e090872a4 */ /* 0x000fe2000f8e023f */
[----:B------:R-:W-:Y:S01]  /*e210*/  BSSY B1, `(.L_x_1514) ;  /* 0x0000041000017945 */ /* 0x000fe20003800000 */
[----:B------:R-:W-:Y:S01]  /*e220*/  UIMAD.WIDE.U32 UR6, UR4, UR14, URZ ;  /* 0x0000000e040672a5 */ /* 0x000fe2000f8e003f */
[----:B------:R-:W-:Y:S01]  /*e230*/  VIADD R8, R3, UR38 ;  /* 0x0000002603087c36 */ /* 0x000fe20008000000 */
[----:B------:R-:W-:-:S03]  /*e240*/  UIMAD UR8, UR4, UR15, UR8 ;  /* 0x0000000f040872a4 */ /* 0x000fc6000f8e0208 */
[----:B------:R-:W-:Y:S01]  /*e250*/  ULDC.64 UR14, c[0x0][0xae8] ;  /* 0x0002ba00000e7ab9 */ /* 0x000fe20000000a00 */
[----:B------:R-:W-:Y:S01]  /*e260*/  UIADD3 UR7, UR7, UR8, URZ ;  /* 0x0000000807077290 */ /* 0x000fe2000fffe03f */
[----:B------:R-:W-:Y:S01]  /*e270*/  @P0 IMAD.HI.U32 R4, R8, R9, RZ ;  /* 0x0000000908040227 */ /* 0x000fe200078e00ff */
[----:B------:R-:W-:Y:S02]  /*e280*/  UIMAD UR4, UR10, UR14, URZ ;  /* 0x0000000e0a0472a4 */ /* 0x000fe4000f8e023f */
        /* <DEDUP_REMOVED lines=24> */
[----:B------:R-:W-:Y:S02]  /*e410*/  VIADD R8, R184, UR38 ;  /* 0x00000026b8087c36 */ /* 0x000fe40008000000 */
        /* <DEDUP_REMOVED lines=32> */
.L_x_1515:
[----:B------:R-:W-:Y:S05]  /*e620*/  BSYNC B1 ;  /* 0x0000000000017941 */ /* 0x000fea0003800000 */
.L_x_1514:
        /* <DEDUP_REMOVED lines=21> */
.L_x_1517:
[----:B------:R-:W-:Y:S05]  /*e780*/  BSYNC B1 ;  /* 0x0000000000017941 */ /* 0x000fea0003800000 */
.L_x_1516:
        /* <DEDUP_REMOVED lines=21> */
.L_x_1519:
[----:B------:R-:W-:Y:S05]  /*e8e0*/  BSYNC B1 ;  /* 0x0000000000017941 */ /* 0x000fea0003800000 */
.L_x_1518:
        /* <DEDUP_REMOVED lines=22> */
.L_x_1510:
[----:B------:R-:W-:Y:S05]  /*ea50*/  BSYNC B0 ;  /* 0x0000000000007941 */ /* 0x000fea0003800000 */
.L_x_1501:
[----:B------:R-:W-:Y:S02]  /*ea60*/  ULDC UR4, c[0x0][0xc3c] ;  /* 0x00030f0000047ab9 */ /* 0x000fe40000000800 */
[----:B------:R-:W-:-:S06]  /*ea70*/  UISETP.GE.AND UP0, UPT, UR48, UR4, UPT ;  /* 0x000000043000728c */ /* 0x000fcc000bf06270 */
[----:B------:R-:W-:-:S13]  /*ea80*/  PLOP3.LUT P0, PT, PT, PT, UP0, 0x80, 0x0 ;  /* 0x000000000000781c */ /* 0x000fda0003f0f008 */
[----:B------:R-:W-:Y:S05]  /*ea90*/  @!P0 BRA `(.L_x_1520) ;  /* 0xffffff2000c08947 */ /* 0x000fea000383ffff */
[----:B------:R-:W-:Y:S05]  /*eaa0*/  EXIT ;  /* 0x000000000000794d */ /* 0x000fea0003800000 */
.L_x_1411:
        /* <DEDUP_REMOVED lines=25> */
[----:B------:R-:W-:Y:S01]  /*ec40*/  IMAD.MOV.U32 R16, RZ, RZ, RZ ;  /* 0x000000ffff107224 */ /* 0x000fe200078e00ff */
        /* <DEDUP_REMOVED lines=21> */
[----:B-1----:R-:W-:Y:S02]  /*eda0*/  IMAD R6, R4, R9, RZ ;  /* 0x0000000904067224 */ /* 0x002fe400078e02ff */
[----:B------:R-:W-:Y:S02]  /*edb0*/  IMAD.MOV.U32 R4, RZ, RZ, RZ ;  /* 0x000000ffff047224 */ /* 0x000fe400078e00ff */
[----:B------:R-:W-:Y:S01]  /*edc0*/  IMAD.MOV.U32 R3, RZ, RZ, R6 ;  /* 0x000000ffff037224 */ /* 0x000fe200078e0006 */
[----:B0-----:R-:W-:-:S13]  /*edd0*/  ISETP.GT.AND P6, PT, R6, R7, PT ;  /* 0x000000070600720c */ /* 0x001fda0003fc4270 */
[----:B------:R-:W-:Y:S05]  /*ede0*/  @P6 BRA `(.L_x_1522) ;  /* 0x0000000000906947 */ /* 0x000fea0003800000 */
[----:B------:R-:W-:Y:S01]  /*edf0*/  IMAD.MOV.U32 R6, RZ, RZ, R3 ;  /* 0x000000ffff067224 */ /* 0x000fe200078e0003 */
[----:B------:R-:W-:Y:S01]  /*ee00*/  ULDC UR4, c[0x0][0xc3c] ;  /* 0x00030f0000047ab9 */ /* 0x000fe20000000800 */
[----:B------:R-:W-:-:S07]  /*ee10*/  IMAD.MOV.U32 R4, RZ, RZ, RZ ;  /* 0x000000ffff047224 */ /* 0x000fce00078e00ff */
.L_x_1526:
[----:B------:R-:W-:-:S05]  /*ee20*/  VIADD R4, R4, 0x1f ;  /* 0x0000001f04047836 */ /* 0x000fca0000000000 */
[----:B------:R-:W-:-:S13]  /*ee30*/  ISETP.GE.AND P6, PT, R4, UR4, PT ;  /* 0x0000000404007c0c */ /* 0x000fda000bfc6270 */
[----:B------:R-:W-:Y:S05]  /*ee40*/  @P6 BRA `(.L_x_1523) ;  /* 0x0000000400d86947 */ /* 0x000fea0003800000 */
[----:B------:R-:W-:Y:S01]  /*ee50*/  IMAD.IADD R9, R5, 0x1, R4 ;  /* 0x0000000105097824 */ /* 0x000fe200078e0204 */
[----:B------:R-:W-:Y:S01]  /*ee60*/  BSSY B0, `(.L_x_1524) ;  /* 0x0000007000007945 */ /* 0x000fe20003800000 */
[----:B------:R-:W-:-:S03]  /*ee70*/  IMAD.MOV.U32 R0, RZ, RZ, RZ ;  /* 0x000000ffff007224 */ /* 0x000fc600078e00ff */
[----:B------:R-:W-:-:S13]  /*ee80*/  ISETP.GE.OR P6, PT, R9, UR4, !P0 ;  /* 0x0000000409007c0c */ /* 0x000fda000c7c6670 */
[----:B------:R-:W-:Y:S05]  /*ee90*/  @P6 BRA `(.L_x_1525) ;  /* 0x00000000000c6947 */ /* 0x000fea0003800000 */
[----:B------:R-:W0:Y:S02]  /*eea0*/  LDC.64 R2, c[0x0][0xc80] ;  /* 0x00032000ff027b82 */ /* 0x000e240000000a00 */
[----:B0-----:R-:W-:-:S05]  /*eeb0*/  IMAD.WIDE R2, R9, 0x4, R2 ;  /* 0x0000000409027825 */ /* 0x001fca00078e0202 */
[----:B------:R0:W5:Y:S02]  /*eec0*/  LDG.E R0, desc[UR54][R2.64] ;  /* 0x0000003602007981 */ /* 0x000164000c1e1900 */
.L_x_1525:
[----:B------:R-:W-:Y:S05]  /*eed0*/  BSYNC B0 ;  /* 0x0000000000007941 */ /* 0x000fea0003800000 */
.L_x_1524:
        /* <DEDUP_REMOVED lines=21> */
.L_x_1522:
[----:B------:R-:W-:-:S04]  /*f030*/  IMAD.IADD R14, R6, 0x1, -R3 ;  /* 0x00000001060e7824 */ /* 0x000fc800078e0a03 */
[----:B------:R-:W-:-:S05]  /*f040*/  IMAD R2, R8, R9, R14 ;  /* 0x0000000908027224 */ /* 0x000fca00078e020e */
[----:B------:R-:W-:Y:S02]  /*f050*/  ISETP.GT.AND P0, PT, R2, R7, PT ;  /* 0x000000070200720c */ /* 0x000fe40003f04270 */
[----:B------:R-:W0:Y:S11]  /*f060*/  LDC.64 R2, c[0x0][0xc90] ;  /* 0x00032400ff027b82 */ /* 0x000e360000000a00 */
[----:B------:R-:W-:-:S04]  /*f070*/  VOTE.ANY R10, PT, !P0 ;  /* 0x00000000000a7806 */ /* 0x000fc800040e0100 */
[----:B------:R-:W1:Y:S02]  /*f080*/  POPC R15, R10 ;  /* 0x0000000a000f7309 */ /* 0x000e640000000000 */
[----:B-1----:R-:W-:-:S04]  /*f090*/  IMAD.IADD R19, R15, 0x1, R4 ;  /* 0x000000010f137824 */ /* 0x002fc800078e0204 */
[----:B0-----:R-:W-:-:S05]  /*f0a0*/  IMAD.WIDE R2, R19, 0x4, R2 ;  /* 0x0000000413027825 */ /* 0x001fca00078e0202 */
[----:B------:R-:W2:Y:S01]  /*f0b0*/  LDG.E R6, desc[UR54][R2.64] ;  /* 0x0000003602067981 */ /* 0x000ea2000c1e1900 */
[----:B------:R-:W-:-:S03]  /*f0c0*/  ISETP.NE.AND P0, PT, R10, RZ, PT ;  /* 0x000000ff0a00720c */ /* 0x000fc60003f05270 */
[----:B------:R-:W0:Y:S02]  /*f0d0*/  SHFL.IDX PT, R0, R0, R15, 0x1f ;  /* 0x00001f0f00007589 */ /* 0x000e2400000e0000 */
[----:B0-----:R-:W-:-:S13]  /*f0e0*/  R2UR UR7, R0 ;  /* 0x00000000000772ca */ /* 0x001fda00000e0000 */
[----:B--2---:R-:W-:-:S05]  /*f0f0*/  IMAD R4, R6, UR7, RZ ;  /* 0x0000000706047c24 */ /* 0x004fca000f8e02ff */
[----:B------:R-:W-:-:S04]  /*f100*/  IABS R13, R4 ;  /* 0x00000004000d7213 */ /* 0x000fc80000000000 */
[----:B------:R-:W0:Y:S08]  /*f110*/  I2F.RP R11, R13 ;  /* 0x0000000d000b7306 */ /* 0x000e300000209400 */
[----:B0-----:R-:W0:Y:S02]  /*f120*/  MUFU.RCP R11, R11 ;  /* 0x0000000b000b7308 */ /* 0x001e240000001000 */
[----:B0-----:R-:W-:-:S06]  /*f130*/  VIADD R12, R11, 0xffffffe ;  /* 0x0ffffffe0b0c7836 */ /* 0x001fcc0000000000 */
[----:B------:R0:W1:Y:S01]  /*f140*/  F2I.FTZ.U32.TRUNC.NTZ R3, R12 ;  /* 0x0000000c00037305 */ /* 0x000062000021f000 */
[----:B------:R-:W-:Y:S05]  /*f150*/  @!P0 BRA `(.L_x_1527) ;  /* 0x0000000000088947 */ /* 0x000fea0003800000 */
[----:B------:R-:W-:-:S05]  /*f160*/  VIADD R11, R15, 0xffffffff ;  /* 0xffffffff0f0b7836 */ /* 0x000fca0000000000 */
[----:B------:R2:W3:Y:S02]  /*f170*/  SHFL.IDX PT, R16, R8, R11, 0x1f ;  /* 0x00001f0b08107589 */ /* 0x0004e400000e0000 */
.L_x_1527:
[----:B---3--:R-:W-:Y:S01]  /*f180*/  IMAD R16, R16, R9, R14 ;  /* 0x0000000910107224 */ /* 0x008fe200078e020e */
[----:B------:R-:W-:Y:S01]  /*f190*/  IABS R2, R4 ;  /* 0x0000000400027213 */ /* 0x000fe20000000000 */
[----:B-1----:R-:W-:Y:S02]  /*f1a0*/  IMAD.MOV R0, RZ, RZ, -R3 ;  /* 0x000000ffff007224 */ /* 0x002fe400078e0a03 */
[----:B--2---:R-:W-:Y:S02]  /*f1b0*/  IMAD.IADD R11, R7, 0x1, -R16 ;  /* 0x00000001070b7824 */ /* 0x004fe400078e0a10 */
        /* <DEDUP_REMOVED lines=19> */
[----:B------:R-:W-:Y:S02]  /*f2f0*/  IMAD R18, R6, R2, RZ ;  /* 0x0000000206127224 */ /* 0x000fe400078e02ff */
[----:B------:R-:W-:Y:S02]  /*f300*/  IMAD.MOV R7, RZ, RZ, -R2 ;  /* 0x000000ffff077224 */ /* 0x000fe400078e0a02 */
[----:B------:R-:W-:Y:S02]  /*f310*/  IMAD.MOV R0, RZ, RZ, -R18 ;  /* 0x000000ffff007224 */ /* 0x000fe400078e0a12 */
[----:B------:R-:W-:-:S03]  /*f320*/  IMAD R7, R4, R7, R11 ;  /* 0x0000000704077224 */ /* 0x000fc600078e020b */
[----:B------:R-:W-:Y:S01]  /*f330*/  VIADDMNMX R0, R0, R9, R6, PT ;  /* 0x0000000900007246 */ /* 0x000fe20003800106 */
[----:B------:R-:W-:Y:S01]  /*f340*/  IMAD.IADD R18, R7, 0x1, R18 ;  /* 0x0000000107127824 */ /* 0x000fe200078e0212 */
[----:B------:R-:W-:Y:S02]  /*f350*/  IABS R2, R7 ;  /* 0x0000000700027213 */ /* 0x000fe40000000000 */
[----:B------:R-:W-:Y:S02]  /*f360*/  R2UR UR9, R0 ;  /* 0x00000000000972ca */ /* 0x000fe400000e0000 */
[----:B------:R-:W-:-:S11]  /*f370*/  R2UR UR8, R2 ;  /* 0x00000000020872ca */ /* 0x000fd600000e0000 */
[----:B------:R-:W-:-:S04]  /*f380*/  IABS R9, UR9 ;  /* 0x0000000900097c13 */ /* 0x000fc80008000000 */
[----:B------:R-:W1:Y:S01]  /*f390*/  I2F.RP R0, R9 ;  /* 0x0000000900007306 */ /* 0x000e620000209400 */
[----:B------:R-:W-:-:S07]  /*f3a0*/  R2UR UR6, R9 ;  /* 0x00000000090672ca */ /* 0x000fce00000e0000 */
[----:B-1----:R-:W1:Y:S02]  /*f3b0*/  MUFU.RCP R0, R0 ;  /* 0x0000000000007308 */ /* 0x002e640000001000 */
[----:B-1----:R-:W-:Y:S01]  /*f3c0*/  VIADD R3, R0, 0xffffffe ;  /* 0x0ffffffe00037836 */ /* 0x002fe20000000000 */
[----:B------:R-:W-:-:S05]  /*f3d0*/  IABS R0, UR9 ;  /* 0x0000000900007c13 */ /* 0x000fca0008000000 */
[----:B------:R-:W1:Y:S01]  /*f3e0*/  F2I.FTZ.U32.TRUNC.NTZ R3, R3 ;  /* 0x0000000300037305 */ /* 0x000e62000021f000 */
[----:B------:R-:W-:Y:S01]  /*f3f0*/  IMAD.MOV R0, RZ, RZ, -R0 ;  /* 0x000000ffff007224 */ /* 0x000fe200078e0a00 */
[----:B-1----:R-:W-:-:S13]  /*f400*/  R2UR UR5, R3 ;  /* 0x00000000030572ca */ /* 0x002fda00000e0000 */
[----:B------:R-:W-:-:S04]  /*f410*/  UIADD3 UR4, URZ, -UR5, URZ ;  /* 0x800000053f047290 */ /* 0x000fc8000fffe03f */
[----:B------:R-:W-:-:S03]  /*f420*/  UIMAD UR6, UR4, UR6, URZ ;  /* 0x00000006040672a4 */ /* 0x000fc6000f8e023f */
[----:B------:R-:W-:Y:S02]  /*f430*/  UMOV UR4, URZ ;  /* 0x0000003f00047c82 */ /* 0x000fe40008000000 */
[----:B------:R-:W-:-:S04]  /*f440*/  UIMAD.WIDE.U32 UR4, UR5, UR6, UR4 ;  /* 0x00000006050472a5 */ /* 0x000fc8000f8e0004 */
[----:B------:R-:W-:-:S06]  /*f450*/  UIMAD.WIDE.U32 UR4, UR5, UR8, URZ ;  /* 0x00000008050472a5 */ /* 0x000fcc000f8e003f */
[----:B------:R-:W-:Y:S01]  /*f460*/  IMAD.U32 R3, RZ, RZ, UR5 ;  /* 0x00000005ff037e24 */ /* 0x000fe2000f8e00ff */
[----:B------:R-:W-:-:S03]  /*f470*/  R2UR UR4, R7 ;  /* 0x00000000070472ca */ /* 0x000fc600000e0000 */
[----:B------:R-:W-:Y:S02]  /*f480*/  IMAD R0, R0, R3, UR8 ;  /* 0x0000000800007e24 */ /* 0x000fe4000f8e0203 */
[----:B------:R-:W-:-:S03]  /*f490*/  IMAD R3, RZ, RZ, -UR9 ;  /* 0x80000009ff037e24 */ /* 0x000fc6000f8e02ff */
[----:B------:R-:W-:-:S05]  /*f4a0*/  ISETP.GT.U32.AND P0, PT, R9, R0, PT ;  /* 0x000000000900720c */ /* 0x000fca0003f04070 */
[----:B------:R-:W-:-:S08]  /*f4b0*/  ULOP3.LUT UR4, UR4, UR9, URZ, 0x3c, !UPT ;  /* 0x0000000904047292 */ /* 0x000fd0000f8e3c3f */
[----:B------:R-:W-:Y:S01]  /*f4c0*/  VOTEU.ANY UP1, P0 ;  /* 0x00000000003f7886 */ /* 0x000fe20000020100 */
[----:B------:R-:W-:-:S04]  /*f4d0*/  PLOP3.LUT P0, PT, PT, PT, UP1, 0x80, 0x0 ;  /* 0x000000000000781c */ /* 0x000fc80003f0f018 */
[----:B------:R-:W-:Y:S02]  /*f4e0*/  @!UP1 UIADD3 UR5, UR5, 0x1, URZ ;  /* 0x0000000105059890 */ /* 0x000fe4000fffe03f */
[----:B------:R-:W-:-:S07]  /*f4f0*/  UISETP.GE.AND UP1, UPT, UR4, URZ, UPT ;  /* 0x0000003f0400728c */ /* 0x000fce000bf26270 */
[----:B------:R-:W-:-:S05]  /*f500*/  @!P0 IMAD.IADD R0, R0, 0x1, -R9 ;  /* 0x0000000100008824 */ /* 0x000fca00078e0a09 */
[----:B------:R-:W-:-:S13]  /*f510*/  ISETP.GE.U32.AND P0, PT, R0, R9, PT ;  /* 0x000000090000720c */ /* 0x000fda0003f06070 */
[----:B------:R-:W-:-:S05]  /*f520*/  VOTEU.ANY UP0, P0 ;  /* 0x00000000003f7886 */ /* 0x000fca0000000100 */
[----:B------:R-:W-:Y:S02]  /*f530*/  @UP0 UIADD3 UR5, UR5, 0x1, URZ ;  /* 0x0000000105050890 */ /* 0x000fe4000fffe03f */
[----:B------:R-:W-:Y:S02]  /*f540*/  UISETP.NE.AND UP0, UPT, UR9, URZ, UPT ;  /* 0x0000003f0900728c */ /* 0x000fe4000bf05270 */
[----:B------:R-:W-:-:S09]  /*f550*/  @!UP1 UIADD3 UR5, -UR5, URZ, URZ ;  /* 0x0000003f05059290 */ /* 0x000fd2000fffe13f */
[----:B------:R-:W-:-:S04]  /*f560*/  @!UP0 ULOP3.LUT UR5, URZ, UR9, URZ, 0x33, !UPT ;  /* 0x000000093f058292 */ /* 0x000fc8000f8e333f */
[----:B------:R-:W-:Y:S02]  /*f570*/  ULOP3.LUT UR4, URZ, UR5, URZ, 0x33, !UPT ;  /* 0x000000053f047292 */ /* 0x000fe4000f8e333f */
[----:B------:R-:W-:Y:S02]  /*f580*/  IMAD R18, R3, UR5, R18 ;  /* 0x0000000503127c24 */ /* 0x000fe4000f8e0212 */
[----:B------:R-:W-:Y:S01]  /*f590*/  UIADD3 UR4, UR7, UR4, URZ ;  /* 0x0000000407047290 */ /* 0x000fe2000fffe03f */
[----:B------:R-:W-:Y:S11]  /*f5a0*/  BRA `(.L_x_1528) ;  /* 0x0000000000107947 */ /* 0x000ff60003800000 */
.L_x_1523:
[----:B------:R-:W1:Y:S01]  /*f5b0*/  LDC R19, c[0x0][0xc3c] ;  /* 0x00030f00ff137b82 */ /* 0x000e620000000800 */
[----:B------:R-:W-:Y:S01]  /*f5c0*/  IMAD.MOV.U32 R16, RZ, RZ, R7 ;  /* 0x000000ffff107224 */ /* 0x000fe200078e0007 */
[----:B------:R-:W-:Y:S01]  /*f5d0*/  UMOV UR4, URZ ;  /* 0x0000003f00047c82 */ /* 0x000fe20008000000 */
[----:B------:R-:W-:-:S07]  /*f5e0*/  IMAD.MOV.U32 R18, RZ, RZ, RZ ;  /* 0x000000ffff127224 */ /* 0x000fce00078e00ff */
.L_x_1528:
[----:B------:R-:W-:Y:S01]  /*f5f0*/  ISETP.NE.AND P0, PT, R5, RZ, PT ;  /* 0x000000ff0500720c */ /* 0x000fe20003f05270 */
[----:B------:R-:W-:-:S12]  /*f600*/  IMAD.U32 R17, RZ, RZ, UR4 ;  /* 0x00000004ff117e24 */ /* 0x000fd8000f8e00ff */
[----:B------:R-:W2:Y:S01]  /*f610*/  @!P0 S2R R3, SR_CgaCtaId ;  /* 0x0000000000038919 */ /* 0x000ea20000008800 */
[----:B------:R-:W-:-:S04]  /*f620*/  @!P0 MOV R0, 0x400 ;  /* 0x0000040000008802 */ /* 0x000fc80000000f00 */
[----:B--2---:R-:W-:-:S05]  /*f630*/  @!P0 LEA R0, R3, R0, 0x18 ;  /* 0x0000000003008211 */ /* 0x004fca00078ec0ff */
[----:B-1----:R1:W-:Y:S01]  /*f640*/  @!P0 STS.128 [R0+0x284d0], R16 ;  /* 0x0284d01000008388 */ /* 0x0023e20000000c00 */
[----:B------:R-:W-:Y:S06]  /*f650*/  BAR.ARV 0x5, 0x180 ;  /* 0x0146000000007b1d */ /* 0x000fec0000002000 */
.L_x_1521:
[----:B------:R2:W-:Y:S01]  /*f660*/  STL [R1+0x10], RZ ;  /* 0x000010ff01007387 */ /* 0x0005e20000100800 */
[----:B------:R-:W-:Y:S01]  /*f670*/  ULDC UR5, c[0x0][0xc3c] ;  /* 0x00030f0000057ab9 */ /* 0x000fe20000000800 */
[----:B------:R-:W-:Y:S01]  /*f680*/  IMAD.MOV.U32 R25, RZ, RZ, 0x1 ;  /* 0x00000001ff197424 */ /* 0x000fe200078e00ff */
[----:B------:R-:W-:Y:S01]  /*f690*/  ISETP.GE.AND P0, PT, R19, UR5, PT ;  /* 0x0000000513007c0c */ /* 0x000fe2000bf06270 */
[----:B------:R-:W-:-:S12]  /*f6a0*/  IMAD.MOV.U32 R23, RZ, RZ, RZ ;  /* 0x000000ffff177224 */ /* 0x000fd800078e00ff */
[----:B--2---:R-:W-:Y:S05]  /*f6b0*/  @P0 BRA `(.L_x_1529) ;  /* 0x0000005000a40947 */ /* 0x004fea0003800000 */
[----:B------:R-:W2:Y:S01]  /*f6c0*/  S2R R9, SR_TID.X ;  /* 0x0000000000097919 */ /* 0x000ea20000002100 */
[----:B------:R-:W3:Y:S01]  /*f6d0*/  S2UR UR5, SR_CgaCtaId ;  /* 0x00000000000579c3 */ /* 0x000ee20000008800 */
[----:B------:R-:W-:Y:S01]  /*f6e0*/  IMAD.MOV.U32 R37, RZ, RZ, 0x20 ;  /* 0x00000020ff257424 */ /* 0x000fe200078e00ff */
[----:B------:R-:W-:Y:S01]  /*f6f0*/  ULOP3.LUT UR43, UR42, 0x2, URZ, 0xfc, !UPT ;  /* 0x000000022a2b7892 */ /* 0x000fe2000f8efc3f */
[----:B------:R4:W-:Y:S01]  /*f700*/  STL [R1+0x10], RZ ;  /* 0x000010ff01007387 */ /* 0x0009e20000100800 */
[----:B------:R-:W-:Y:S01]  /*f710*/  IMAD.MOV.U32 R25, RZ, RZ, 0x1 ;  /* 0x00000001ff197424 */ /* 0x000fe200078e00ff */
[----:B------:R-:W-:Y:S01]  /*f720*/  ULOP3.LUT UR44, UR42, 0x1, URZ, 0xfc, !UPT ;  /* 0x000000012a2c7892 */ /* 0x000fe2000f8efc3f */
[----:B------:R-:W-:Y:S01]  /*f730*/  IMAD.MOV.U32 R23, RZ, RZ, RZ ;  /* 0x000000ffff177224 */ /* 0x000fe200078e00ff */
[----:B------:R-:W-:Y:S01]  /*f740*/  ULDC UR45, c[0x0][0xc] ;  /* 0x00000300002d7ab9 */ /* 0x000fe20000000800 */
[----:B---3--:R-:W-:Y:S02]  /*f750*/  IMAD.U32 R34, RZ, RZ, UR5 ;  /* 0x00000005ff227e24 */ /* 0x008fe4000f8e00ff */
[C---:B--2---:R-:W-:Y:S01]  /*f760*/  IMAD.SHL.U32 R4, R9.reuse, 0x40, RZ ;  /* 0x0000004009047824 */ /* 0x044fe200078e00ff */
[C---:B------:R-:W-:Y:S01]  /*f770*/  LOP3.LUT R8, R9.reuse, 0x7f, RZ, 0xc0, !PT ;  /* 0x0000007f09087812 */ /* 0x040fe200078ec0ff */
[C---:B------:R-:W-:Y:S01]  /*f780*/  IMAD.SHL.U32 R24, R9.reuse, 0x80, RZ ;  /* 0x0000008009187824 */ /* 0x040fe200078e00ff */
[C---:B------:R-:W-:Y:S01]  /*f790*/  LOP3.LUT P0, RZ, R9.reuse, 0x4, RZ, 0xc0, !PT ;  /* 0x0000000409ff7812 */ /* 0x040fe2000780c0ff */
[----:B------:R-:W-:Y:S01]  /*f7a0*/  IMAD.SHL.U32 R6, R9, 0x8, RZ ;  /* 0x0000000809067824 */ /* 0x000fe200078e00ff */
[----:B-1----:R-:W-:-:S02]  /*f7b0*/  LOP3.LUT R0, R4, 0x180, RZ, 0xc0, !PT ;  /* 0x0000018004007812 */ /* 0x002fc400078ec0ff */
[----:B------:R-:W-:Y:S02]  /*f7c0*/  SHF.R.U32.HI R2, RZ, 0x5, R8 ;  /* 0x00000005ff027819 */ /* 0x000fe40000011608 */
[----:B------:R-:W-:Y:S02]  /*f7d0*/  LOP3.LUT R3, R24, 0x380, RZ, 0xc0, !PT ;  /* 0x0000038018037812 */ /* 0x000fe400078ec0ff */
[----:B------:R-:W-:Y:S01]  /*f7e0*/  LOP3.LUT R5, R0, 0x10, R9, 0xf8, !PT ;  /* 0x0000001000057812 */ /* 0x000fe200078ef809 */
[----:B------:R-:W-:Y:S01]  /*f7f0*/  IMAD.SHL.U32 R0, R9, 0x10, RZ ;  /* 0x0000001009007824 */ /* 0x000fe200078e00ff */
[----:B------:R-:W-:Y:S01]  /*f800*/  LOP3.LUT R7, R4, 0x40, RZ, 0xc0, !PT ;  /* 0x0000004004077812 */ /* 0x000fe200078ec0ff */
[----:B------:R-:W-:Y:S01]  /*f810*/  IMAD R3, R2, 0x10, R3 ;  /* 0x0000001002037824 */ /* 0x000fe200078e0203 */
[----:B------:R-:W-:Y:S01]  /*f820*/  LOP3.LUT R6, R5, 0x30, R6, 0x78, !PT ;  /* 0x0000003005067812 */ /* 0x000fe200078e7806 */
[----:B------:R-:W-:Y:S01]  /*f830*/  IMAD.SHL.U32 R5, R9, 0x2, RZ ;  /* 0x0000000209057824 */ /* 0x000fe200078e00ff */
[----:B------:R-:W-:Y:S01]  /*f840*/  LOP3.LUT R30, R0, 0x70, RZ, 0xc0, !PT ;  /* 0x00000070001e7812 */ /* 0x000fe200078ec0ff */
[----:B------:R-:W-:Y:S01]  /*f850*/  IMAD R7, R2, 0x400, R7 ;  /* 0x0000040002077824 */ /* 0x000fe200078e0207 */
[----:B------:R-:W-:-:S02]  /*f860*/  LOP3.LUT R3, R3, 0x70, R0, 0x78, !PT ;  /* 0x0000007003037812 */ /* 0x000fc400078e7800 */
[----:B------:R-:W-:Y:S02]  /*f870*/  LOP3.LUT R2, R0, 0x3f0, RZ, 0xc0, !PT ;  /* 0x000003f000027812 */ /* 0x000fe400078ec0ff */
[----:B------:R-:W-:Y:S02]  /*f880*/  LOP3.LUT R24, R3, 0xc00, R24, 0xf8, !PT ;  /* 0x00000c0003187812 */ /* 0x000fe400078ef818 */
[----:B------:R-:W-:Y:S02]  /*f890*/  LOP3.LUT R5, R2, 0x70, R5, 0x78, !PT ;  /* 0x0000007002057812 */ /* 0x000fe400078e7805 */
[----:B------:R-:W-:Y:S01]  /*f8a0*/  MOV R3, 0x400 ;  /* 0x0000040000037802 */ /* 0x000fe20000000f00 */
[C---:B------:R-:W-:Y:S01]  /*f8b0*/  VIADD R35, R24.reuse, 0x40 ;  /* 0x0000004018237836 */ /* 0x040fe20000000000 */
[----:B------:R-:W-:Y:S01]  /*f8c0*/  SHF.R.U32.HI R2, RZ, 0x3, R8 ;  /* 0x00000003ff027819 */ /* 0x000fe20000011608 */
[----:B------:R-:W-:Y:S01]  /*f8d0*/  @P0 VIADD R35, R24, 0xffffffc0 ;  /* 0xffffffc018230836 */ /* 0x000fe20000000000 */
[----:B------:R-:W-:-:S02]  /*f8e0*/  LEA R22, R34, R3, 0x18 ;  /* 0x0000000322167211 */ /* 0x000fc400078ec0ff */
[--C-:B------:R-:W-:Y:S02]  /*f8f0*/  LOP3.LUT R36, R5, 0x400, R0.reuse, 0xf8, !PT ;  /* 0x0000040005247812 */ /* 0x100fe400078ef800 */
[----:B------:R-:W-:Y:S02]  /*f900*/  LOP3.LUT R0, R2, 0x70, R0, 0xf8, !PT ;  /* 0x0000007002007812 */ /* 0x000fe400078ef800 */
[----:B------:R-:W-:Y:S01]  /*f910*/  LOP3.LUT R31, R4, 0x200, RZ, 0xc0, !PT ;  /* 0x00000200041f7812 */ /* 0x000fe200078ec0ff */
[----:B------:R-:W-:Y:S01]  /*f920*/  IMAD.IADD R0, R22, 0x1, R36 ;  /* 0x0000000116007824 */ /* 0x000fe200078e0224 */
[----:B------:R-:W-:Y:S02]  /*f930*/  SEL R37, R37, 0xffffffe0, !P0 ;  /* 0xffffffe025257807 */ /* 0x000fe40004000000 */
[----:B------:R-:W-:Y:S02]  /*f940*/  IADD3 R31, R6, R7, R31 ;  /* 0x00000007061f7210 */ /* 0x000fe40007ffe01f */
[----:B------:R4:W-:Y:S01]  /*f950*/  STL [R1], R0 ;  /* 0x0000000001007387 */ /* 0x0009e20000100800 */
[----:B------:R-:W-:-:S07]  /*f960*/  LOP3.LUT R2, R30, 0x80, RZ, 0xfc, !PT ;  /* 0x000000801e027812 */ /* 0x000fce00078efcff */
.L_x_1610:
[----:B01----:R-:W1:Y:S08]  /*f970*/  LDC.64 R4, c[0x0][0xa18] ;  /* 0x00028600ff047b82 */ /* 0x003e700000000a00 */
[----:B------:R-:W2:Y:S08]  /*f980*/  LDC.64 R2, c[0x0][0xa28] ;  /* 0x00028a00ff027b82 */ /* 0x000eb00000000a00 */
[----:B------:R-:W3:Y:S01]  /*f990*/  LDC.64 R8, c[0x0][0xa00] ;  /* 0x00028000ff087b82 */ /* 0x000ee20000000a00 */
[----:B-1----:R-:W-:-:S04]  /*f9a0*/  ISETP.NE.U32.AND P1, PT, R4, RZ, PT ;  /* 0x000000ff0400720c */ /* 0x002fc80003f25070 */
[----:B------:R-:W-:Y:S02]  /*f9b0*/  ISETP.NE.AND.EX P2, PT, R5, RZ, PT, P1 ;  /* 0x000000ff0500720c */ /* 0x000fe40003f45310 */
[----:B--2---:R-:W-:-:S04]  /*f9c0*/  ISETP.NE.U32.AND P0, PT, R2, RZ, PT ;  /* 0x000000ff0200720c */ /* 0x004fc80003f05070 */
[----:B------:R-:W-:Y:S02]  /*f9d0*/  ISETP.NE.AND.EX P0, PT, R3, RZ, PT, P0 ;  /* 0x000000ff0300720c */ /* 0x000fe40003f05300 */
[----:B------:R-:W1:Y:S08]  /*f9e0*/  LDC.64 R2, c[0x0][0xa00] ;  /* 0x00028000ff027b82 */ /* 0x000e700000000a00 */
[----:B------:R-:W2:Y:S08]  /*f9f0*/  @P2 LDC.64 R6, c[0x0][0xa18] ;  /* 0x00028600ff062b82 */ /* 0x000eb00000000a00 */
[----:B------:R-:W0:Y:S01]  /*fa00*/  @P0 LDC.64 R4, c[0x0][0xa28] ;  /* 0x00028a00ff040b82 */ /* 0x000e220000000a00 */
[----:B-1----:R-:W-:-:S04]  /*fa10*/  ISETP.NE.U32.AND P1, PT, R2, RZ, PT ;  /* 0x000000ff0200720c */ /* 0x002fc80003f25070 */
[----:B------:R-:W-:Y:S01]  /*fa20*/  ISETP.NE.AND.EX P3, PT, R3, RZ, PT, P1 ;  /* 0x000000ff0300720c */ /* 0x000fe20003f65310 */
[----:B--2---:R-:W-:-:S04]  /*fa30*/  @P2 IMAD.WIDE R2, R19, 0x4, R6 ;  /* 0x0000000413022825 */ /* 0x004fc800078e0206 */
[----:B------:R-:W-:Y:S01]  /*fa40*/  IMAD.MOV.U32 R17, RZ, RZ, RZ ;  /* 0x000000ffff117224 */ /* 0x000fe200078e00ff */
[----:B----4-:R3:W2:Y:S01]  /*fa50*/  @P2 LDG.E R0, desc[UR54][R2.64] ;  /* 0x0000003602002981 */ /* 0x0106a2000c1e1900 */
[----:B0-----:R-:W-:-:S06]  /*fa60*/  @P0 IMAD.WIDE R4, R19, 0x4, R4 ;  /* 0x0000000413040825 */ /* 0x001fcc00078e0204 */
[----:B------:R0:W5:Y:S01]  /*fa70*/  @P0 LDG.E R4, desc[UR54][R4.64] ;  /* 0x0000003604040981 */ /* 0x000162000c1e1900 */
[----:B---3--:R-:W-:Y:S01]  /*fa80*/  IMAD.WIDE R2, R19, 0x4, R8 ;  /* 0x0000000413027825 */ /* 0x008fe200078e0208 */
[----:B------:R-:W-:-:S04]  /*fa90*/  LOP3.LUT R32, R32, 0xffffffdf, RZ, 0xc0, !PT ;  /* 0xffffffdf20207812 */ /* 0x000fc800078ec0ff */
[----:B------:R0:W5:Y:S01]  /*faa0*/  @P3 LDG.E R17, desc[UR54][R2.64] ;  /* 0x0000003602113981 */ /* 0x000162000c1e1900 */
[----:B------:R-:W-:Y:S02]  /*fab0*/  @P3 LOP3.LUT R32, R32, 0x20, RZ, 0xfc, !PT ;  /* 0x0000002020203812 */ /* 0x000fe400078efcff */
[----:B--2---:R-:W-:Y:S01]  /*fac0*/  @P2 R2UR UR37, R0 ;  /* 0x00000000002522ca */ /* 0x004fe200000e0000 */
[----:B0-----:R-:W-:-:S14]  /*fad0*/  @P2 BRA `(.L_x_1530) ;  /* 0x00000000001c2947 */ /* 0x001fdc0003800000 */
[----:B------:R-:W-:Y:S01]  /*fae0*/  ULDC UR37, c[0x0][0x288] ;  /* 0x0000a20000257ab9 */ /* 0x000fe20000000800 */
[----:B------:R-:W-:Y:S05]  /*faf0*/  @!P3 BRA `(.L_x_1530) ;  /* 0x000000000014b947 */ /* 0x000fea0003800000 */
[----:B------:R-:W2:Y:S04]  /*fb00*/  LDG.E R5, desc[UR54][R2.64] ;  /* 0x0000003602057981 */ /* 0x000ea8000c1e1900 */
[----:B------:R-:W3:Y:S01]  /*fb10*/  LDG.E R0, desc[UR54][R2.64+0x4] ;  /* 0x0000043602007981 */ /* 0x000ee2000c1e1900 */
[----:B--2---:R-:W-:Y:S02]  /*fb20*/  R2UR UR5, R5 ;  /* 0x00000000050572ca */ /* 0x004fe400000e0000 */
[----:B---3--:R-:W-:-:S13]  /*fb30*/  R2UR UR37, R0 ;  /* 0x00000000002572ca */ /* 0x008fda00000e0000 */
[----:B------:R-:W-:-:S12]  /*fb40*/  UIADD3 UR37, -UR5, UR37, URZ ;  /* 0x0000002505257290 */ /* 0x000fd8000fffe13f */
.L_x_1530:
[----:B------:R-:W-:Y:S01]  /*fb50*/  ULDC.64 UR6, c[0x0][0x418] ;  /* 0x0001060000067ab9 */ /* 0x000fe20000000a00 */
[----:B------:R-:W-:Y:S01]  /*fb60*/  UMOV UR36, URZ ;  /* 0x0000003f00247c82 */ /* 0x000fe20008000000 */
[----:B------:R-:W-:Y:S01]  /*fb70*/  UISETP.NE.U32.AND UP0, UPT, UR6, URZ, UPT ;  /* 0x0000003f0600728c */ /* 0x000fe2000bf05070 */
[----:B-----5:R-:W-:Y:S01]  /*fb80*/  @P0 R2UR UR36, R4 ;  /* 0x00000000042402ca */ /* 0x020fe200000e0000 */
[----:B------:R-:W-:Y:S01]  /*fb90*/  ULDC UR5, c[0x0][0x424] ;  /* 0x0001090000057ab9 */ /* 0x000fe20000000800 */
[----:B------:R-:W-:Y:S01]  /*fba0*/  ULDC UR39, c[0x0][0x2f0] ;  /* 0x0000bc0000277ab9 */ /* 0x000fe20000000800 */
[----:B------:R-:W-:-:S03]  /*fbb0*/  UISETP.NE.AND.EX UP0, UPT, UR7, URZ, UPT, UP0 ;  /* 0x0000003f0700728c */ /* 0x000fc6000bf05300 */
[----:B------:R-:W-:Y:S01]  /*fbc0*/  ULDC.64 UR6, c[0x0][0xa20] ;  /* 0x0002880000067ab9 */ /* 0x000fe20000000a00 */
[----:B------:R-:W-:Y:S01]  /*fbd0*/  USEL UR5, UR5, 0x1, UP0 ;  /* 0x0000000105057887 */ /* 0x000fe20008000000 */
[----:B------:R-:W-:-:S03]  /*fbe0*/  ISETP.NE.U32.AND P0, PT, RZ, UR6, PT ;  /* 0x00000006ff007c0c */ /* 0x000fc6000bf05070 */
[----:B------:R-:W-:Y:S01]  /*fbf0*/  UIMAD UR39, UR5, UR39, URZ ;  /* 0x00000027052772a4 */ /* 0x000fe2000f8e023f */
[----:B------:R-:W-:-:S13]  /*fc00*/  ISETP.NE.AND.EX P0, PT, RZ, UR7, PT, P0 ;  /* 0x00000007ff007c0c */ /* 0x000fda000bf05300 */
[----:B------:R-:W-:Y:S05]  /*fc10*/  @!P0 BRA `(.L_x_1531) ;  /* 0x0000000000148947 */ /* 0x000fea0003800000 */
[----:B------:R-:W0:Y:S02]  /*fc20*/  LDC.64 R2, c[0x0][0xa20] ;  /* 0x00028800ff027b82 */ /* 0x000e240000000a00 */
[----:B0-----:R-:W-:-:S06]  /*fc30*/  IMAD.WIDE R2, R19, 0x4, R2 ;  /* 0x0000000413027825 */ /* 0x001fcc00078e0202 */
[----:B------:R-:W2:Y:S02]  /*fc40*/  LDG.E R2, desc[UR54][R2.64] ;  /* 0x0000003602027981 */ /* 0x000ea4000c1e1900 */
[----:B--2---:R-:W-:Y:S01]  /*fc50*/  R2UR UR39, R2 ;  /* 0x00000000022772ca */ /* 0x004fe200000e0000 */
[----:B------:R-:W-:-:S14]  /*fc60*/  BRA `(.L_x_1532) ;  /* 0x00000000002c7947 */ /* 0x000fdc0003800000 */
.L_x_1531:
        /* <DEDUP_REMOVED lines=11> */
.L_x_1532:
[----:B------:R-:W-:Y:S01]  /*fd20*/  ULDC UR5, c[0x0][0x448] ;  /* 0x0001120000057ab9 */ /* 0x000fe20000000800 */
[----:B------:R-:W-:Y:S02]  /*fd30*/  USHF.L.U32 UR38, UR4, 0x7, URZ ;  /* 0x0000000704267899 */ /* 0x000fe4000800063f */
[----:B------:R-:W-:Y:S02]  /*fd40*/  UISETP.NE.AND UP0, UPT, UR5, 0x1, UPT ;  /* 0x000000010500788c */ /* 0x000fe4000bf05270 */
[----:B------:R-:W-:Y:S01]  /*fd50*/  UIADD3 UR8, UR38, 0x7f, URZ ;  /* 0x0000007f26087890 */ /* 0x000fe2000fffe03f */
[----:B------:R-:W-:Y:S01]  /*fd60*/  ULDC.64 UR4, c[0x0][0x9e0] ;  /* 0x0002780000047ab9 */ /* 0x000fe20000000a00 */
[----:B------:R-:W-:Y:S02]  /*fd70*/  UP2UR UR46, UPR, URZ, 0x1 ;  /* 0x000000013f2e7883 */ /* 0x000fe40008000000 */
[----:B------:R-:W-:-:S05]  /*fd80*/  UIADD3 UR39, -UR36, UR39, URZ ;  /* 0x0000002724277290 */ /* 0x000fca000fffe13f */
[----:B------:R-:W-:Y:S01]  /*fd90*/  @UP0 ULDC UR6, c[0x0][0x44c] ;  /* 0x0001130000060ab9 */ /* 0x000fe20000000800 */
[----:B------:R-:W-:Y:S01]  /*fda0*/  @UP0 ULDC UR10, c[0x0][0x450] ;  /* 0x00011400000a0ab9 */ /* 0x000fe20000000800 */
[----:B------:R-:W-:Y:S02]  /*fdb0*/  UIMAD.WIDE.U32 UR6, UR8, UR6, URZ ;  /* 0x00000006080672a5 */ /* 0x000fe4000f8e003f */
[----:B------:R-:W-:Y:S02]  /*fdc0*/  UIADD3 UR9, UR39, 0x1, -UR37 ;  /* 0x0000000127097890 */ /* 0x000fe4000fffe825 */
[----:B------:R-:W-:Y:S02]  /*fdd0*/  @UP0 USHF.R.U32.HI UR8, URZ, UR10, UR7 ;  /* 0x0000000a3f080299 */ /* 0x000fe40008011607 */
[----:B------:R-:W-:Y:S02]  /*fde0*/  UISETP.GE.AND UP0, UPT, UR5, 0x1, UPT ;  /* 0x000000010500788c */ /* 0x000fe4000bf06270 */
[----:B------:R-:W-:-:S04]  /*fdf0*/  UIADD3 UR9, UR9, UR8, URZ ;  /* 0x0000000809097290 */ /* 0x000fc8000fffe03f */
[----:B------:R-:W-:Y:S01]  /*fe00*/  PLOP3.LUT P1, PT, PT, PT, UP0, 0x80, 0x0 ;  /* 0x000000000000781c */ /* 0x000fe20003f2f008 */
[----:B------:R-:W-:-:S12]  /*fe10*/  UIADD3 UR4, UR9, UR4, URZ ;  /* 0x0000000409047290 */ /* 0x000fd8000fffe03f */
[----:B------:R-:W-:Y:S05]  /*fe20*/  @!P1 BRA `(.L_x_1533) ;  /* 0x0000000000449947 */ /* 0x000fea0003800000 */
        /* <DEDUP_REMOVED lines=10> */
.L_x_1534:
[----:B------:R-:W-:-:S11]  /*fed0*/  UISETP.NE.AND UP0, UPT, UR5, 0x1, UPT ;  /* 0x000000010500788c */ /* 0x000fd6000bf05270 */
[----:B------:R-:W-:Y:S02]  /*fee0*/  @UP0 ULDC.64 UR10, c[0x0][0x9e8] ;  /* 0x00027a00000a0ab9 */ /* 0x000fe40000000a00 */
[----:B------:R-:W-:-:S04]  /*fef0*/  UIMAD.WIDE.U32 UR6, UR8, UR10, URZ ;  /* 0x0000000a080672a5 */ /* 0x000fc8000f8e003f */
[----:B------:R-:W-:-:S12]  /*ff00*/  @UP0 USHF.R.U32.HI UR8, URZ, UR11, UR7 ;  /* 0x0000000b3f080299 */ /* 0x000fd80008011607 */
.L_x_1535:
[----:B------:R-:W-:-:S04]  /*ff10*/  UIMAD UR8, UR8, UR5, UR5 ;  /* 0x00000005080872a4 */ /* 0x000fc8000f8e0205 */
[----:B------:R-:W-:-:S04]  /*ff20*/  UISETP.LT.AND UP0, UPT, UR4, UR8, UPT ;  /* 0x000000080400728c */ /* 0x000fc8000bf01270 */
[----:B------:R-:W-:-:S12]  /*ff30*/  USEL UR4, UR4, UR8, UP0 ;  /* 0x0000000804047287 */ /* 0x000fd80008000000 */
.L_x_1533:
[----:B------:R-:W-:Y:S02]  /*ff40*/  UISETP.NE.AND UP0, UPT, UR46, URZ, UPT ;  /* 0x0000003f2e00728c */ /* 0x000fe4000bf05270 */
[----:B------:R-:W-:Y:S02]  /*ff50*/  UIADD3 UR8, UR39, 0x3f, URZ ;  /* 0x0000003f27087890 */ /* 0x000fe4000fffe03f */
[----:B------:R-:W-:Y:S02]  /*ff60*/  UIADD3 UR9, UR4, 0x3f, URZ ;  /* 0x0000003f04097890 */ /* 0x000fe4000fffe03f */
[----:B------:R-:W-:Y:S02]  /*ff70*/  USHF.R.S32.HI UR4, URZ, 0x1f, UR8 ;  /* 0x0000001f3f047899 */ /* 0x000fe40008011408 */
[----:B------:R-:W-:Y:S02]  /*ff80*/  USHF.R.S32.HI UR10, URZ, 0x1f, UR9 ;  /* 0x0000001f3f0a7899 */ /* 0x000fe40008011409 */
[----:B------:R-:W-:Y:S01]  /*ff90*/  ULEA.HI UR4, UR4, UR8, URZ, 0x6 ;  /* 0x0000000804047291 */ /* 0x000fe2000f8f303f */
[----:B------:R-:W-:Y:S01]  /*ffa0*/  @UP0 ULDC UR6, c[0x0][0x44c] ;  /* 0x0001130000060ab9 */ /* 0x000fe20000000800 */
[----:B------:R-:W-:-:S02]  /*ffb0*/  ULEA.HI UR10, UR10, UR9, URZ, 0x6 ;  /* 0x000000090a0a7291 */ /* 0x000fc4000f8f303f */
[----:B------:R-:W-:Y:S01]  /*ffc0*/  UIMAD.WIDE.U32 UR6, UR38, UR6, URZ ;  /* 0x00000006260672a5 */ /* 0x000fe2000f8e003f */
[----:B------:R-:W-:Y:S01]  /*ffd0*/  @UP0 ULDC UR9, c[0x0][0x450] ;  /* 0x0001140000090ab9 */ /* 0x000fe20000000800 */
[----:B------:R-:W-:Y:S02]  /*ffe0*/  UMOV UR8, UR38 ;  /* 0x0000002600087c82 */ /* 0x000fe40008000000 */
[----:B------:R-:W-:Y:S02]  /*fff0*/  @UP0 USHF.R.U32.HI UR8, URZ, UR9, UR7 ;  /* 0x000000093f080299 */ /* 0x000fe40008011607 */
[----:B------:R-:W-:Y:S02]  /*10000*/  USHF.R.S32.HI UR4, URZ, 0x6, UR4 ;  /* 0x000000063f047899 */ /* 0x000fe40008011404 */
[----:B------:R-:W-:Y:S02]  /*10010*/  USHF.R.S32.HI UR10, URZ, 0x6, UR10 ;  /* 0x000000063f0a7899 */ /* 0x000fe4000801140a */
[----:B------:R-:W-:-:S02]  /*10020*/  UIADD3 UR6, UR8, UR39, -UR37 ;  /* 0x0000002708067290 */ /* 0x000fc4000fffe825 */
[----:B------:R-:W-:Y:S01]  /*10030*/  UISETP.LT.AND UP0, UPT, UR4, UR10, UPT ;  /* 0x0000000a0400728c */ /* 0x000fe2000bf01270 */
[----:B------:R-:W-:-:S03]  /*10040*/  ULDC UR8, c[0x0][0x9dc] ;  /* 0x0002770000087ab9 */ /* 0x000fc60000000800 */
[----:B------:R-:W-:Y:S02]  /*10050*/  USEL UR40, UR4, UR10, UP0 ;  /* 0x0000000a04287287 */ /* 0x000fe40008000000 */
[----:B------:R-:W-:Y:S01]  /*10060*/  UIADD3 UR8, UR6, -UR8, URZ ;  /* 0x8000000806087290 */ /* 0x000fe2000fffe03f */
[----:B------:R-:W-:Y:S11]  /*10070*/  @!P1 BRA `(.L_x_1536) ;  /* 0x0000000000489947 */ /* 0x000ff60003800000 */
[----:B------:R-:W-:Y:S02]  /*10080*/  UMOV UR4, UR6 ;  /* 0x0000000600047c82 */ /* 0x000fe40008000000 */
        /* <DEDUP_REMOVED lines=10> */
.L_x_1537:
[----:B------:R-:W-:-:S11]  /*10130*/  UISETP.NE.AND UP0, UPT, UR5, 0x1, UPT ;  /* 0x000000010500788c */ /* 0x000fd6000bf05270 */
[----:B------:R-:W-:Y:S02]  /*10140*/  @UP0 ULDC.64 UR10, c[0x0][0x9e8] ;  /* 0x00027a00000a0ab9 */ /* 0x000fe40000000a00 */
[----:B------:R-:W-:-:S04]  /*10150*/  UIMAD.WIDE.U32 UR6, UR4, UR10, URZ ;  /* 0x0000000a040672a5 */ /* 0x000fc8000f8e003f */
[----:B------:R-:W-:-:S12]  /*10160*/  @UP0 USHF.R.U32.HI UR4, URZ, UR11, UR7 ;  /* 0x0000000b3f040299 */ /* 0x000fd80008011607 */
.L_x_1538:
[----:B------:R-:W-:-:S04]  /*10170*/  UIMAD UR4, UR4, UR5, URZ ;  /* 0x00000005040472a4 */ /* 0x000fc8000f8e023f */
[----:B------:R-:W-:-:S04]  /*10180*/  UISETP.LT.AND UP0, UPT, UR8, UR4, UPT ;  /* 0x000000040800728c */ /* 0x000fc8000bf01270 */
[----:B------:R-:W-:-:S12]  /*10190*/  USEL UR8, UR8, UR4, !UP0 ;  /* 0x0000000408087287 */ /* 0x000fd8000c000000 */
.L_x_1536:
        /* <DEDUP_REMOVED lines=26> */
.L_x_1540:
        /* <DEDUP_REMOVED lines=20> */
.L_x_1543:
[----:B------:R-:W-:Y:S05]  /*10480*/  BSYNC B6 ;  /* 0x0000000000067941 */ /* 0x000fea0003800000 */
.L_x_1542:
        /* <DEDUP_REMOVED lines=22> */
.L_x_1545:
[----:B------:R-:W-:Y:S05]  /*105f0*/  BSYNC B6 ;  /* 0x0000000000067941 */ /* 0x000fea0003800000 */
.L_x_1544:
        /* <DEDUP_REMOVED lines=20> */
.L_x_1547:
[----:B------:R-:W-:Y:S05]  /*10740*/  BSYNC B6 ;  /* 0x0000000000067941 */ /* 0x000fea0003800000 */
.L_x_1546:
        /* <DEDUP_REMOVED lines=19> */
.L_x_1549:
[----:B------:R-:W-:Y:S05]  /*10880*/  BSYNC B6 ;  /* 0x0000000000067941 */ /* 0x000fea0003800000 */
.L_x_1548:
[----:B------:R-:W0:Y:S01]  /*10890*/  LDC.64 R2, c[0x0][0x9f8] ;  /* 0x00027e00ff027b82 */ /* 0x000e220000000a00 */
[----:B------:R-:W-:Y:S01]  /*108a0*/  IMAD.MOV.U32 R26, RZ, RZ, R19 ;  /* 0x000000ffff1a7224 */ /* 0x000fe200078e0013 */
[----:B------:R-:W1:Y:S01]  /*108b0*/  S2R R20, SR_TID.X ;  /* 0x0000000000147919 */ /* 0x000e620000002100 */
[----:B------:R-:W2:Y:S05]  /*108c0*/  S2R R21, SR_TID.X ;  /* 0x0000000000157919 */ /* 0x000eaa0000002100 */
[----:B------:R-:W3:Y:S01]  /*108d0*/  LDC R10, c[0x0][0x430] ;  /* 0x00010c00ff0a7b82 */ /* 0x000ee20000000800 */
[----:B0-----:R-:W-:-:S04]  /*108e0*/  ISETP.NE.U32.AND P0, PT, R2, RZ, PT ;  /* 0x000000ff0200720c */ /* 0x001fc80003f05070 */
[----:B------:R-:W-:Y:S01]  /*108f0*/  ISETP.NE.AND.EX P0, PT, R3, RZ, PT, P0 ;  /* 0x000000ff0300720c */ /* 0x000fe20003f05300 */
[----:B------:R-:W-:Y:S01]  /*10900*/  IMAD.U32 R7, RZ, RZ, UR40 ;  /* 0x00000028ff077e24 */ /* 0x000fe2000f8e00ff */
[----:B-1----:R-:W-:Y:S01]  /*10910*/  LOP3.LUT R20, R20, 0x7f, RZ, 0xc0, !PT ;  /* 0x0000007f14147812 */ /* 0x002fe200078ec0ff */
[----:B--2---:R-:W-:-:S03]  /*10920*/  IMAD.SHL.U32 R21, R21, 0x10, RZ ;  /* 0x0000001015157824 */ /* 0x004fc600078e00ff */
[----:B------:R-:W-:-:S07]  /*10930*/  SHF.R.U32.HI R20, RZ, 0x3, R20 ;  /* 0x00000003ff147819 */ /* 0x000fce0000011614 */
[----:B------:R-:W0:Y:S02]  /*10940*/  @P0 LDC.64 R2, c[0x0][0x9f8] ;  /* 0x00027e00ff020b82 */ /* 0x000e240000000a00 */
[----:B0-----:R-:W-:-:S05]  /*10950*/  @P0 IMAD.WIDE R2, R19, 0x4, R2 ;  /* 0x0000000413020825 */ /* 0x001fca00078e0202 */
[----:B------:R0:W2:Y:S01]  /*10960*/  @P0 LDG.E R26, desc[UR54][R2.64] ;  /* 0x00000036021a0981 */ /* 0x0000a2000c1e1900 */
[----:B------:R-:W-:Y:S02]  /*10970*/  LOP3.LUT R21, R20, 0x70, R21, 0xf8, !PT ;  /* 0x0000007014157812 */ /* 0x000fe400078ef815 */
[----:B------:R-:W-:Y:S02]  /*10980*/  LEA R7, R7, 0xffffffc0, 0x6 ;  /* 0xffffffc007077811 */ /* 0x000fe400078e30ff */
[----:B---3--:R-:W-:Y:S02]  /*10990*/  ISETP.NE.AND P1, PT, R10, 0x1, PT ;  /* 0x000000010a00780c */ /* 0x008fe40003f25270 */
[----:B------:R-:W-:Y:S01]  /*109a0*/  LOP3.LUT R32, R32, 0xffffffef, RZ, 0xc0, !PT ;  /* 0xffffffef20207812 */ /* 0x000fe200078ec0ff */
[----:B------:R-:W-:-:S05]  /*109b0*/  IMAD.IADD R6, R21, 0x1, R7 ;  /* 0x0000000115067824 */ /* 0x000fca00078e0207 */
[C---:B------:R-:W-:Y:S01]  /*109c0*/  ISETP.GE.AND P0, PT, R6.reuse, UR39, PT ;  /* 0x0000002706007c0c */ /* 0x040fe2000bf06270 */
[----:B------:R-:W-:-:S03]  /*109d0*/  VIADD R6, R6, UR36 ;  /* 0x0000002406067c36 */ /* 0x000fc60008000000 */
[----:B------:R-:W-:Y:S01]  /*109e0*/  ISETP.GT.U32.OR P0, PT, R21, 0x3f, P0 ;  /* 0x0000003f1500780c */ /* 0x000fe20000704470 */
[----:B------:R-:W1:Y:S01]  /*109f0*/  @P1 LDC R5, c[0x0][0x434] ;  /* 0x00010d00ff051b82 */ /* 0x000e620000000800 */
[----:B------:R-:W-:Y:S01]  /*10a00*/  IMAD.MOV.U32 R0, RZ, RZ, R6 ;  /* 0x000000ffff007224 */ /* 0x000fe200078e0006 */
[----:B------:R-:W-:-:S06]  /*10a10*/  @P1 LOP3.LUT R32, R32, 0x10, RZ, 0xfc, !PT ;  /* 0x0000001020201812 */ /* 0x000fcc00078efcff */
[----:B------:R-:W3:Y:S08]  /*10a20*/  @P1 LDC R9, c[0x0][0x438] ;  /* 0x00010e00ff091b82 */ /* 0x000ef00000000800 */
[----:B0-----:R-:W0:Y:S01]  /*10a30*/  @!P0 LDC.64 R2, c[0x0][0x428] ;  /* 0x00010a00ff028b82 */ /* 0x001e220000000a00 */
[----:B-1----:R-:W-:-:S05]  /*10a40*/  @P1 IMAD.HI.U32 R4, R6, R5, RZ ;  /* 0x0000000506041227 */ /* 0x002fca00078e00ff */
[----:B---3--:R-:W-:-:S04]  /*10a50*/  @P1 SHF.R.U32.HI R0, RZ, R9, R4 ;  /* 0x00000009ff001219 */ /* 0x008fc80000011604 */
[--C-:B------:R-:W-:Y:S01]  /*10a60*/  @!P0 SHF.R.S32.HI R5, RZ, 0x1f, R0.reuse ;  /* 0x0000001fff058819 */ /* 0x100fe20000011400 */
[--C-:B------:R-:W-:Y:S02]  /*10a70*/  @!P0 IMAD.MOV.U32 R4, RZ, RZ, R0.reuse ;  /* 0x000000ffff048224 */ /* 0x100fe400078e0000 */
[----:B------:R-:W-:Y:S02]  /*10a80*/  IMAD.MOV R9, RZ, RZ, -R0 ;  /* 0x000000ffff097224 */ /* 0x000fe400078e0a00 */
[----:B------:R-:W1:Y:S01]  /*10a90*/  LDC R0, c[0x0][0x2f4] ;  /* 0x0000bd00ff007b82 */ /* 0x000e620000000800 */
[----:B------:R-:W-:Y:S02]  /*10aa0*/  ISETP.GT.U32.AND P3, PT, R21, 0x3f, PT ;  /* 0x0000003f1500780c */ /* 0x000fe40003f64070 */
[----:B------:R-:W-:Y:S02]  /*10ab0*/  LOP3.LUT R32, R32, 0xfffffffb, RZ, 0xc0, !PT ;  /* 0xfffffffb20207812 */ /* 0x000fe400078ec0ff */
[----:B------:R-:W-:-:S09]  /*10ac0*/  LOP3.LUT R20, R30, 0x80, RZ, 0xfc, !PT ;  /* 0x000000801e147812 */ /* 0x000fd200078efcff */
[----:B------:R-:W-:-:S04]  /*10ad0*/  @P3 LOP3.LUT R32, R32, 0x4, RZ, 0xfc, !PT ;  /* 0x0000000420203812 */ /* 0x000fc800078efcff */
[----:B------:R-:W-:-:S04]  /*10ae0*/  LOP3.LUT R32, R32, 0xfffffff7, RZ, 0xc0, !PT ;  /* 0xfffffff720207812 */ /* 0x000fc800078ec0ff */
[----:B------:R-:W-:Y:S01]  /*10af0*/  LOP3.LUT R32, R32, 0xfffffffd, RZ, 0xc0, !PT ;  /* 0xfffffffd20207812 */ /* 0x000fe200078ec0ff */
[----:B------:R-:W-:Y:S01]  /*10b00*/  UMOV UR4, 0xffffffff ;  /* 0xffffffff00047882 */ /* 0x000fe20000000000 */
[----:B------:R-:W-:Y:S01]  /*10b10*/  IMAD R6, R10, R9, R6 ;  /* 0x000000090a067224 */ /* 0x000fe200078e0206 */
[----:B--2---:R-:W-:Y:S01]  /*10b20*/  SHF.R.S32.HI R33, RZ, 0x1f, R26 ;  /* 0x0000001fff217819 */ /* 0x004fe2000001141a */
[----:B0-----:R-:W-:-:S04]  /*10b30*/  @!P0 IMAD.WIDE.U32 R4, R26, R2, R4 ;  /* 0x000000021a048225 */ /* 0x001fc800078e0004 */
[----:B------:R-:W-:-:S04]  /*10b40*/  @!P0 IMAD R8, R33, R2, RZ ;  /* 0x0000000221088224 */ /* 0x000fc800078e02ff */
[----:B------:R-:W-:Y:S02]  /*10b50*/  @!P0 IMAD R8, R26, R3, R8 ;  /* 0x000000031a088224 */ /* 0x000fe400078e0208 */
[----:B------:R-:W0:Y:S02]  /*10b60*/  @!P0 LDC.64 R2, c[0x0][0x418] ;  /* 0x00010600ff028b82 */ /* 0x000e240000000a00 */
[----:B------:R-:W-:Y:S02]  /*10b70*/  @!P0 IMAD.IADD R8, R5, 0x1, R8 ;  /* 0x0000000105088824 */ /* 0x000fe400078e0208 */
[----:B------:R-:W-:Y:S01]  /*10b80*/  IMAD.MOV.U32 R5, RZ, RZ, RZ ;  /* 0x000000ffff057224 */ /* 0x000fe200078e00ff */
[----:B0-----:R-:W-:-:S04]  /*10b90*/  @!P0 LEA R2, P1, R4, R2, 0x2 ;  /* 0x0000000204028211 */ /* 0x001fc800078210ff */
[----:B------:R-:W-:Y:S02]  /*10ba0*/  @!P0 LEA.HI.X R3, R4, R3, R8, 0x2, P1 ;  /* 0x0000000304038211 */ /* 0x000fe400008f1408 */
[----:B-1----:R-:W-:-:S03]  /*10bb0*/  ISETP.GE.AND P1, PT, R30, R0, PT ;  /* 0x000000001e00720c */ /* 0x002fc60003f26270 */
[----:B------:R0:W5:Y:S01]  /*10bc0*/  @!P0 LDG.E R5, desc[UR54][R2.64] ;  /* 0x0000003602058981 */ /* 0x000162000c1e1900 */
[----:B------:R-:W-:Y:S01]  /*10bd0*/  ISETP.GE.AND P0, PT, R20, R0, PT ;  /* 0x000000001400720c */ /* 0x000fe20003f06270 */
[----:B0-----:R-:W-:-:S08]  /*10be0*/  IMAD.U32 R2, RZ, RZ, UR43 ;  /* 0x0000002bff027e24 */ /* 0x001fd0000f8e00ff */
[----:B------:R-:W-:Y:S02]  /*10bf0*/  @P1 LOP3.LUT R32, R32, 0x2, RZ, 0xfc, !PT ;  /* 0x0000000220201812 */ /* 0x000fe400078efcff */
[----:B------:R-:W-:-:S13]  /*10c00*/  ISETP.NE.AND P2, PT, R2, 0x3, PT ;  /* 0x000000030200780c */ /* 0x000fda0003f45270 */
[----:B------:R-:W-:-:S04]  /*10c10*/  @P2 LOP3.LUT R32, R32, 0x8, RZ, 0xfc, !PT ;  /* 0x0000000820202812 */ /* 0x000fc800078efcff */
[----:B------:R-:W-:-:S04]  /*10c20*/  LOP3.LUT R32, R32, 0xfffffffe, RZ, 0xc0, !PT ;  /* 0xfffffffe20207812 */ /* 0x000fc800078ec0ff */
[----:B------:R-:W-:Y:S01]  /*10c30*/  @P0 LOP3.LUT R32, R32, 0x1, RZ, 0xfc, !PT ;  /* 0x0000000120200812 */ /* 0x000fe200078efcff */
[----:B------:R-:W-:Y:S06]  /*10c40*/  BRA.DIV UR4, `(.L_x_1550) ;  /* 0x0000004604207947 */ /* 0x000fec000b800000 */
.L_x_1630:
[----:B------:R-:W-:Y:S01]  /*10c50*/  SHF.R.S32.HI R29, RZ, 0x1f, R18 ;  /* 0x0000001fff1d7819 */ /* 0x000fe20000011412 */
[----:B------:R-:W-:Y:S06]  /*10c60*/  @!P2 BRA `(.L_x_1551) ;  /* 0x000000000004a947 */ /* 0x000fec0003800000 */
[----:B------:R-:W-:Y:S01]  /*10c70*/  BPT.TRAP 0x1 ;  /* 0x000000040000795c */ /* 0x000fe20000300000 */
.L_x_1551:
[----:B------:R-:W-:Y:S01]  /*10c80*/  IMAD R0, R23, 0x8, R22 ;  /* 0x0000000817007824 */ /* 0x000fe200078e0216 */
[----:B------:R-:W-:Y:S01]  /*10c90*/  SHF.L.U32 R21, R25, 0x1f, RZ ;  /* 0x0000001f19157819 */ /* 0x000fe200000006ff */
[----:B------:R-:W-:Y:S01]  /*10ca0*/  BSSY B0, `(.L_x_1552) ;  /* 0x0000004000007945 */ /* 0x000fe20003800000 */
[----:B------:R-:W-:Y:S02]  /*10cb0*/  SHF.R.S32.HI R10, RZ, 0x1f, R6 ;  /* 0x0000001fff0a7819 */ /* 0x000fe40000011406 */
[----:B------:R-:W0:Y:S02]  /*10cc0*/  SYNCS.PHASECHK.TRANS64.TRYWAIT P0, [R0+URZ+0x28480], R21 ;  /* 0x02848015000075a7 */ /* 0x000e24000800017f */
[----:B0-----:R-:W-:Y:S05]  /*10cd0*/  @!P0 BRA `(.L_x_1553) ;  /* 0x0000004400288947 */ /* 0x001fea0003800000 */
.L_x_1631:
[----:B------:R-:W-:Y:S05]  /*10ce0*/  BSYNC B0 ;  /* 0x0000000000007941 */ /* 0x000fea0003800000 */
.L_x_1552:
[----:B------:R-:W1:Y:S01]  /*10cf0*/  S2R R8, SR_TID.X ;  /* 0x0000000000087919 */ /* 0x000e620000002100 */
        /* <DEDUP_REMOVED lines=20> */
[----:B------:R-:W-:Y:S02]  /*10e40*/  IADD3 R8, P0, R2, UR6, RZ ;  /* 0x0000000602087c10 */ /* 0x000fe4000ff1e0ff */
[----:B------:R-:W-:Y:S02]  /*10e50*/  IADD3 R7, -R11, UR39, -R7 ;  /* 0x000000270b077c10 */ /* 0x000fe4000fffe907 */
[----:B------:R-:W-:Y:S02]  /*10e60*/  IADD3.X R9, R3, UR7, R9, P0, !PT ;  /* 0x0000000703097c10 */ /* 0x000fe400087fe409 */
[----:B------:R-:W-:Y:S01]  /*10e70*/  ISETP.GE.AND P4, PT, R7, 0x1, PT ;  /* 0x000000010700780c */ /* 0x000fe20003f86270 */
[----:B------:R-:W-:-:S12]  /*10e80*/  BRA.DIV UR4, `(.L_x_1554) ;  /* 0x0000004204d07947 */ /* 0x000fd8000b800000 */
[----:B------:R-:W1:Y:S01]  /*10e90*/  LDC R12, c[0x0][0x2f4] ;  /* 0x0000bd00ff0c7b82 */ /* 0x000e620000000800 */
[----:B------:R-:W2:Y:S01]  /*10ea0*/  SHFL.IDX PT, R2, R8, RZ, 0x181f ;  /* 0x00181fff08027589 */ /* 0x000ea200000e0000 */
[----:B------:R-:W-:Y:S01]  /*10eb0*/  LOP3.LUT R11, R30, 0x80, RZ, 0xfc, !PT ;  /* 0x000000801e0b7812 */ /* 0x000fe200078efcff */
[----:B------:R-:W-:Y:S01]  /*10ec0*/  IMAD.IADD R4, R22, 0x1, R4 ;  /* 0x0000000116047824 */ /* 0x000fe200078e0204 */
[C---:B------:R-:W-:Y:S01]  /*10ed0*/  ISETP.GE.AND P3, PT, R7.reuse, 0x11, PT ;  /* 0x000000110700780c */ /* 0x040fe20003f66270 */
[----:B------:R-:W3:Y:S01]  /*10ee0*/  SHFL.IDX PT, R3, R9, RZ, 0x181f ;  /* 0x00181fff09037589 */ /* 0x000ee200000e0000 */
[----:B------:R-:W-:Y:S02]  /*10ef0*/  ISETP.GE.AND P5, PT, R7, 0x31, PT ;  /* 0x000000310700780c */ /* 0x000fe40003fa6270 */
[C---:B-1----:R-:W-:Y:S02]  /*10f00*/  ISETP.GE.AND P2, PT, R30.reuse, R12, PT ;  /* 0x0000000c1e00720c */ /* 0x042fe40003f46270 */
[----:B--2---:R-:W-:-:S02]  /*10f10*/  IADD3 R2, P0, R30, R2, RZ ;  /* 0x000000021e027210 */ /* 0x004fc40007f1e0ff */
[----:B------:R-:W-:-:S03]  /*10f20*/  ISETP.LT.OR P1, PT, R7, 0x1, P2 ;  /* 0x000000010700780c */ /* 0x000fc60001721670 */
[----:B---3--:R-:W-:Y:S01]  /*10f30*/  IMAD.X R3, RZ, RZ, R3, P0 ;  /* 0x000000ffff037224 */ /* 0x008fe200000e0603 */
[----:B------:R-:W-:-:S09]  /*10f40*/  ISETP.GE.AND P0, PT, R11, R12, PT ;  /* 0x0000000c0b00720c */ /* 0x000fd20003f06270 */
[----:B------:R-:W-:Y:S01]  /*10f50*/  @!PT LDS RZ, [RZ] ;  /* 0x00000000fffff984 */ /* 0x000fe20000000800 */
        /* <DEDUP_REMOVED lines=17> */
[----:B------:R-:W-:Y:S01]  /*11070*/  LDGSTS.E.BYPASS.LTC128B.128 [R4+0x11000], desc[UR54][R2.64], !P1 ;  /* 0x1100000002047fae */ /* 0x000fe2000c901d76 */
[----:B------:R-:W-:-:S13]  /*11080*/  ISETP.LT.OR P1, PT, R7, 0x21, P0 ;  /* 0x000000210700780c */ /* 0x000fda0000721670 */
[----:B------:R1:W-:Y:S01]  /*11090*/  LDGSTS.E.BYPASS.LTC128B.128 [R4+0x13000], desc[UR54][R2.64+0x80], !P1 ;  /* 0x1300008002047fae */ /* 0x0003e2000c901d76 */
[----:B------:R-:W-:-:S03]  /*110a0*/  ISETP.GE.AND P1, PT, R7, 0x21, PT ;  /* 0x000000210700780c */ /* 0x000fc60003f26270 */
[----:B-1-3--:R1:W2:Y:S10]  /*110b0*/  SHFL.IDX PT, R2, R8, 0x3, 0x181f ;  /* 0x00781f0008027f89 */ /* 0x00a2b400000e0000 */
.L_x_1641:
[C---:B------:R-:W-:Y:S02]  /*110c0*/  ISETP.LT.OR P2, PT, R7.reuse, 0x31, P2 ;  /* 0x000000310700780c */ /* 0x040fe40001741670 */
[----:B------:R-:W-:Y:S02]  /*110d0*/  ISETP.LT.OR P0, PT, R7, 0x31, P0 ;  /* 0x000000310700780c */ /* 0x000fe40000701670 */
[----:B--2---:R-:W-:-:S05]  /*110e0*/  IADD3 R2, P6, R30, R2, RZ ;  /* 0x000000021e027210 */ /* 0x004fca0007fde0ff */
        /* <DEDUP_REMOVED lines=8> */
.L_x_1555:
        /* <DEDUP_REMOVED lines=11> */
.L_x_1556:
[----:B------:R2:W-:Y:S01]  /*11220*/  SYNCS.ARRIVE.TRANS64.A1T0 RZ, [R0+URZ+0x28470], RZ ;  /* 0x028470ff00ff79a7 */ /* 0x0005e2000810003f */
[----:B------:R-:W-:Y:S05]  /*11230*/  @!P6 BRA `(.L_x_1557) ;  /* 0x000000000004e947 */ /* 0x000fea0003800000 */
[----:B------:R-:W-:Y:S01]  /*11240*/  BPT.TRAP 0x1 ;  /* 0x000000040000795c */ /* 0x000fe20000300000 */
.L_x_1557:
[----:B------:R-:W3:Y:S01]  /*11250*/  SYNCS.PHASECHK.TRANS64.TRYWAIT P0, [R0+URZ+0x28440], R21 ;  /* 0x02844015000075a7 */ /* 0x000ee2000800017f */
[----:B------:R-:W-:Y:S04]  /*11260*/  BSSY B0, `(.L_x_1558) ;  /* 0x0000002000007945 */ /* 0x000fe80003800000 */
[----:B---3--:R-:W-:Y:S05]  /*11270*/  @!P0 BRA `(.L_x_1559) ;  /* 0x0000004400408947 */ /* 0x008fea0003800000 */
.L_x_1642:
[----:B------:R-:W-:Y:S05]  /*11280*/  BSYNC B0 ;  /* 0x0000000000007941 */ /* 0x000fea0003800000 */
.L_x_1558:
        /* <DEDUP_REMOVED lines=17> */
[----:B-1----:R-:W-:Y:S02]  /*113a0*/  ISETP.GE.AND P2, PT, R9, R8, PT ;  /* 0x000000080900720c */ /* 0x002fe40003f46270 */
[----:B------:R-:W-:Y:S01]  /*113b0*/  IMAD R7, R18, UR5, R5 ;  /* 0x0000000512077c24 */ /* 0x000fe2000f8e0205 */
[----:B------:R-:W-:-:S04]  /*113c0*/  IADD3 R5, P0, R2, UR6, RZ ;  /* 0x0000000602057c10 */ /* 0x000fc8000ff1e0ff */
[----:B------:R-:W-:Y:S01]  /*113d0*/  IADD3.X R6, R3, UR7, R7, P0, !PT ;  /* 0x0000000703067c10 */ /* 0x000fe200087fe407 */
[----:B------:R-:W-:Y:S08]  /*113e0*/  BRA.DIV UR4, `(.L_x_1560) ;  /* 0x0000004204f87947 */ /* 0x000ff0000b800000 */
[----:B------:R-:W1:Y:S01]  /*113f0*/  SHFL.IDX PT, R14, R5, RZ, 0x181f ;  /* 0x00181fff050e7589 */ /* 0x000e6200000e0000 */
[----:B------:R-:W-:-:S03]  /*11400*/  ISETP.GE.AND P6, PT, R30, R8, PT ;  /* 0x000000081e00720c */ /* 0x000fc60003fc6270 */
[----:B------:R-:W4:Y:S01]  /*11410*/  SHFL.IDX PT, R2, R6, RZ, 0x181f ;  /* 0x00181fff06027589 */ /* 0x000f2200000e0000 */
[----:B-1----:R-:W-:-:S05]  /*11420*/  @P4 IADD3 R14, P0, R30, R14, RZ ;  /* 0x0000000e1e0e4210 */ /* 0x002fca0007f1e0ff */
[----:B----4-:R-:W-:Y:S02]  /*11430*/  @P4 IMAD.X R3, RZ, RZ, R2, P0 ;  /* 0x000000ffff034224 */ /* 0x010fe400000e0602 */
[----:B------:R-:W-:Y:S02]  /*11440*/  @P4 IMAD.MOV.U32 R2, RZ, RZ, R14 ;  /* 0x000000ffff024224 */ /* 0x000fe400078e000e */
[----:B------:R-:W1:Y:S04]  /*11450*/  SHFL.IDX PT, R14, R5, 0x1, 0x181f ;  /* 0x00381f00050e7f89 */ /* 0x000e6800000e0000 */
[----:B------:R-:W-:Y:S04]  /*11460*/  @P4 LDGSTS.E.BYPASS.LTC128B.128 [R4+0x20000], desc[UR54][R2.64], !P6 ;  /* 0x2000000002044fae */ /* 0x000fe8000f101d76 */
[----:B------:R4:W-:Y:S04]  /*11470*/  @P4 LDGSTS.E.BYPASS.LTC128B.128 [R4+0x22000], desc[UR54][R2.64+0x80], !P2 ;  /* 0x2200008002044fae */ /* 0x0009e8000d101d76 */
[----:B----4-:R-:W4:Y:S01]  /*11480*/  SHFL.IDX PT, R2, R6, 0x1, 0x181f ;  /* 0x00381f0006027f89 */ /* 0x010f2200000e0000 */
[----:B-1----:R-:W-:-:S05]  /*11490*/  @P3 IADD3 R14, P0, R30, R14, RZ ;  /* 0x0000000e1e0e3210 */ /* 0x002fca0007f1e0ff */
[----:B----4-:R-:W-:Y:S02]  /*114a0*/  @P3 IMAD.X R7, RZ, RZ, R2, P0 ;  /* 0x000000ffff073224 */ /* 0x010fe400000e0602 */
[----:B------:R-:W-:Y:S02]  /*114b0*/  @P3 IMAD.MOV.U32 R2, RZ, RZ, R14 ;  /* 0x000000ffff023224 */ /* 0x000fe400078e000e */
[----:B------:R-:W-:Y:S01]  /*114c0*/  @P3 IMAD.MOV.U32 R3, RZ, RZ, R7 ;  /* 0x000000ffff033224 */ /* 0x000fe200078e0007 */
[----:B------:R-:W1:Y:S04]  /*114d0*/  SHFL.IDX PT, R14, R5, 0x2, 0x181f ;  /* 0x00581f00050e7f89 */ /* 0x000e6800000e0000 */
[----:B------:R-:W-:Y:S04]  /*114e0*/  @P3 LDGSTS.E.BYPASS.LTC128B.128 [R4+0x20800], desc[UR54][R2.64], !P6 ;  /* 0x2080000002043fae */ /* 0x000fe8000f101d76 */
[----:B------:R4:W-:Y:S04]  /*114f0*/  @P3 LDGSTS.E.BYPASS.LTC128B.128 [R4+0x22800], desc[UR54][R2.64+0x80], !P2 ;  /* 0x2280008002043fae */ /* 0x0009e8000d101d76 */
[----:B----4-:R-:W4:Y:S01]  /*11500*/  SHFL.IDX PT, R2, R6, 0x2, 0x181f ;  /* 0x00581f0006027f89 */ /* 0x010f2200000e0000 */
[----:B-1----:R-:W-:-:S03]  /*11510*/  @P1 IADD3 R14, P0, R30, R14, RZ ;  /* 0x0000000e1e0e1210 */ /* 0x002fc60007f1e0ff */
[----:B------:R-:W1:Y:S02]  /*11520*/  SHFL.IDX PT, R6, R6, 0x3, 0x181f ;  /* 0x00781f0006067f89 */ /* 0x000e6400000e0000 */
[----:B----4-:R-:W-:Y:S02]  /*11530*/  @P1 IMAD.X R7, RZ, RZ, R2, P0 ;  /* 0x000000ffff071224 */ /* 0x010fe400000e0602 */
[----:B------:R-:W-:Y:S02]  /*11540*/  @P1 IMAD.MOV.U32 R2, RZ, RZ, R14 ;  /* 0x000000ffff021224 */ /* 0x000fe400078e000e */
[----:B------:R-:W-:Y:S01]  /*11550*/  @P1 IMAD.MOV.U32 R3, RZ, RZ, R7 ;  /* 0x000000ffff031224 */ /* 0x000fe200078e0007 */
[----:B------:R4:W0:Y:S04]  /*11560*/  SHFL.IDX PT, R14, R5, 0x3, 0x181f ;  /* 0x00781f00050e7f89 */ /* 0x00082800000e0000 */
[----:B------:R4:W-:Y:S04]  /*11570*/  @P1 LDGSTS.E.BYPASS.LTC128B.128 [R4+0x21000], desc[UR54][R2.64], !P6 ;  /* 0x2100000002041fae */ /* 0x0009e8000f101d76 */
[----:B-1----:R4:W-:Y:S02]  /*11580*/  @P1 LDGSTS.E.BYPASS.LTC128B.128 [R4+0x23000], desc[UR54][R2.64+0x80], !P2 ;  /* 0x2300008002041fae */ /* 0x0029e4000d101d76 */
.L_x_1652:
[C---:B------:R-:W-:Y:S02]  /*11590*/  ISETP.GE.AND P1, PT, R30.reuse, R8, PT ;  /* 0x000000081e00720c */ /* 0x040fe40003f26270 */
[----:B0---4-:R-:W-:-:S05]  /*115a0*/  @P5 IADD3 R2, P0, R30, R14, RZ ;  /* 0x0000000e1e025210 */ /* 0x011fca0007f1e0ff */
[----:B------:R-:W-:Y:S01]  /*115b0*/  @P5 IMAD.X R3, RZ, RZ, R6, P0 ;  /* 0x000000ffff035224 */ /* 0x000fe200000e0606 */
[----:B------:R-:W-:-:S05]  /*115c0*/  PLOP3.LUT P0, PT, PT, PT, PT, 0x80, 0x0 ;  /* 0x000000000000781c */ /* 0x000fca0003f0f070 */
[----:B------:R-:W-:Y:S01]  /*115d0*/  @!PT LDS RZ, [RZ] ;  /* 0x00000000fffff984 */ /* 0x000fe20000000800 */
[----:B------:R-:W-:Y:S01]  /*115e0*/  @!PT LDS RZ, [RZ] ;  /* 0x00000000fffff984 */ /* 0x000fe20000000800 */
[----:B------:R-:W-:Y:S01]  /*115f0*/  @!PT LDS RZ, [RZ] ;  /* 0x00000000fffff984 */ /* 0x000fe20000000800 */
[----:B------:R0:W-:Y:S04]  /*11600*/  @P5 LDGSTS.E.BYPASS.LTC128B.128 [R4+0x21800], desc[UR54][R2.64], !P1 ;  /* 0x2180000002045fae */ /* 0x0001e8000c901d76 */
[----:B------:R0:W-:Y:S01]  /*11610*/  @P5 LDGSTS.E.BYPASS.LTC128B.128 [R4+0x23800], desc[UR54][R2.64+0x80], !P2 ;  /* 0x2380008002045fae */ /* 0x0001e2000d101d76 */
[----:B------:R-:W-:-:S03]  /*11620*/  NOP ;  /* 0x0000000000007918 */ /* 0x000fc60000000000 */
.L_x_1561:
        /* <DEDUP_REMOVED lines=11> */
.L_x_1562:
[----:B------:R0:W-:Y:S02]  /*116e0*/  SYNCS.ARRIVE.TRANS64.A1T0 RZ, [R0+URZ+0x28430], RZ ;  /* 0x028430ff00ff79a7 */ /* 0x0001e4000810003f */
[----:B------:R-:W-:Y:S05]  /*116f0*/  WARPSYNC.ALL ;  /* 0x0000000000007948 */ /* 0x000fea0003800000 */
[----:B------:R-:W-:Y:S01]  /*11700*/  ULDC.64 UR4, c[0x0][0x298] ;  /* 0x0000a60000047ab9 */ /* 0x000fe20000000a00 */
[----:B------:R-:W-:Y:S01]  /*11710*/  VIADD R2, R22, 0x18000 ;  /* 0x0001800016027836 */ /* 0x000fe20000000000 */
[----:B0-23--:R-:W-:Y:S01]  /*11720*/  SHF.R.S32.HI R0, RZ, 0x1f, R17 ;  /* 0x0000001fff007819 */ /* 0x00dfe20000011411 */
[----:B------:R-:W-:Y:S01]  /*11730*/  IMAD.WIDE.U32 R4, R17, UR4, RZ ;  /* 0x0000000411047c25 */ /* 0x000fe2000f8e00ff */
[----:B------:R-:W-:Y:S01]  /*11740*/  BSSY B6, `(.L_x_1563) ;  /* 0x0000018000067945 */ /* 0x000fe20003800000 */
[----:B------:R-:W-:Y:S01]  /*11750*/  BAR.SYNC.DEFER_BLOCKING 0x8, 0x180 ;  /* 0x0206000000007b1d */ /* 0x000fe20000010000 */
[----:B------:R-:W-:Y:S01]  /*11760*/  LOP3.LUT P0, RZ, R2, 0x3ff, RZ, 0xc0, !PT ;  /* 0x000003ff02ff7812 */ /* 0x000fe2000780c0ff */
[----:B------:R-:W-:-:S04]  /*11770*/  IMAD R0, R0, UR4, RZ ;  /* 0x0000000400007c24 */ /* 0x000fc8000f8e02ff */
[----:B------:R-:W-:Y:S01]  /*11780*/  IMAD R0, R17, UR5, R0 ;  /* 0x0000000511007c24 */ /* 0x000fe2000f8e0200 */
[----:B------:R0:W-:Y:S03]  /*11790*/  STL.64 [R1+0x8], R4 ;  /* 0x0000080401007387 */ /* 0x0001e60000100a00 */
[----:B------:R-:W-:-:S04]  /*117a0*/  IMAD.IADD R17, R5, 0x1, R0 ;  /* 0x0000000105117824 */ /* 0x000fc800078e0200 */
[----:B------:R-:W-:Y:S05]  /*117b0*/  @!P0 BRA `(.L_x_1564) ;  /* 0x0000000000408947 */ /* 0x000fea0003800000 */
[----:B------:R-:W-:Y:S01]  /*117c0*/  MOV R2, 0x0 ;  /* 0x0000000000027802 */ /* 0x000fe20000000f00 */
[----:B------:R-:W-:Y:S01]  /*117d0*/  ULDC.64 UR6, c[0x4][0x1b0] ;  /* 0x01006c0000067ab9 */ /* 0x000fe20000000a00 */
[----:B------:R-:W-:Y:S01]  /*117e0*/  ULDC.64 UR8, c[0x4][0x1b8] ;  /* 0x01006e0000087ab9 */ /* 0x000fe20000000a00 */
[----:B------:R-:W-:Y:S01]  /*117f0*/  ULDC.64 UR4, c[0x4][0x120] ;  /* 0x0100480000047ab9 */ /* 0x000fe20000000a00 */
[----:B0-----:R-:W-:Y:S02]  /*11800*/  IMAD.U32 R4, RZ, RZ, UR6 ;  /* 0x00000006ff047e24 */ /* 0x001fe4000f8e00ff */
        /* <DEDUP_REMOVED lines=11> */
.L_x_1564:
[----:B------:R-:W-:Y:S05]  /*118c0*/  BSYNC B6 ;  /* 0x0000000000067941 */ /* 0x000fea0003800000 */
.L_x_1563:
[----:B------:R-:W2:Y:S01]  /*118d0*/  LDL.LU.64 R2, [R1+0x8] ;  /* 0x0000080001027983 */ /* 0x000ea20000300a00 */
[----:B------:R-:W-:Y:S01]  /*118e0*/  UISETP.NE.AND UP0, UPT, UR46, URZ, UPT ;  /* 0x0000003f2e00728c */ /* 0x000fe2000bf05270 */
[----:B------:R-:W-:Y:S01]  /*118f0*/  LOP3.LUT P6, RZ, R32, 0x20, RZ, 0xc0, !PT ;  /* 0x0000002020ff7812 */ /* 0x000fe200078cc0ff */
[----:B------:R-:W-:Y:S01]  /*11900*/  ULDC.64 UR4, c[0x0][0x2d8] ;  /* 0x0000b60000047ab9 */ /* 0x000fe20000000a00 */
[----:B------:R1:W5:Y:S01]  /*11910*/  LDL R10, [R1] ;  /* 0x00000000010a7983 */ /* 0x0003620000100800 */
[----:B0-----:R-:W-:Y:S01]  /*11920*/  IMAD R5, R29, UR4, RZ ;  /* 0x000000041d057c24 */ /* 0x001fe2000f8e02ff */
[----:B------:R-:W-:Y:S01]  /*11930*/  SHF.R.S32.HI R4, RZ, 0x1f, R19 ;  /* 0x0000001fff047819 */ /* 0x000fe20000011413 */
[----:B------:R-:W0:Y:S01]  /*11940*/  S2R R20, SR_TID.X ;  /* 0x0000000000147919 */ /* 0x000e220000002100 */
[----:B------:R-:W-:Y:S01]  /*11950*/  PLOP3.LUT P0, PT, PT, PT, UP0, 0x80, 0x0 ;  /* 0x000000000000781c */ /* 0x000fe20003f0f008 */
[----:B------:R-:W-:Y:S01]  /*11960*/  IMAD R5, R18, UR5, R5 ;  /* 0x0000000512057c24 */ /* 0x000fe2000f8e0205 */
[----:B------:R-:W-:-:S02]  /*11970*/  SEL R4, R4, RZ, !P6 ;  /* 0x000000ff04047207 */ /* 0x000fc40007000000 */
[----:B------:R-:W-:Y:S01]  /*11980*/  @UP0 ULDC UR6, c[0x0][0x450] ;  /* 0x0001140000060ab9 */ /* 0x000fe20000000800 */
[----:B------:R-:W-:Y:S02]  /*11990*/  SEL R6, R19, RZ, !P6 ;  /* 0x000000ff13067207 */ /* 0x000fe40007000000 */
[C---:B0-----:R-:W-:Y:S01]  /*119a0*/  LOP3.LUT R21, R20.reuse, 0x7f, RZ, 0xc0, !PT ;  /* 0x0000007f14157812 */ /* 0x041fe200078ec0ff */
[----:B------:R-:W-:-:S03]  /*119b0*/  IMAD.SHL.U32 R20, R20, 0x10, RZ ;  /* 0x0000001014147824 */ /* 0x000fc600078e00ff */
[----:B------:R-:W-:-:S04]  /*119c0*/  SHF.R.U32.HI R21, RZ, 0x3, R21 ;  /* 0x00000003ff157819 */ /* 0x000fc80000011615 */
[----:B------:R-:W-:-:S05]  /*119d0*/  LOP3.LUT R20, R21, 0x70, R20, 0xf8, !PT ;  /* 0x0000007015147812 */ /* 0x000fca00078ef814 */
[----:B------:R-:W-:Y:S02]  /*119e0*/  VIADD R0, R20, UR38 ;  /* 0x0000002614007c36 */ /* 0x000fe40008000000 */
[----:B------:R-:W0:Y:S01]  /*119f0*/  S2R R20, SR_TID.X ;  /* 0x0000000000147919 */ /* 0x000e220000002100 */
[----:B------:R-:W-:Y:S02]  /*11a00*/  LOP3.LUT R8, R30, 0x80, RZ, 0xfc, !PT ;  /* 0x000000801e087812 */ /* 0x000fe400078efcff */
[----:B0-----:R-:W-:Y:S01]  /*11a10*/  LOP3.LUT R20, R20, 0x7f, RZ, 0xc0, !PT ;  /* 0x0000007f14147812 */ /* 0x001fe200078ec0ff */
[----:B--2---:R-:W-:Y:S02]  /*11a20*/  IMAD.MOV.U32 R3, RZ, RZ, R17 ;  /* 0x000000ffff037224 */ /* 0x004fe400078e0011 */
[----:B------:R-:W-:Y:S01]  /*11a30*/  IMAD.WIDE.U32 R2, R18, UR4, R2 ;  /* 0x0000000412027c25 */ /* 0x000fe2000f8e0002 */
[----:B------:R-:W-:-:S03]  /*11a40*/  @UP0 ULDC UR4, c[0x0][0x44c] ;  /* 0x0001130000040ab9 */ /* 0x000fc60000000800 */
[----:B------:R-:W-:Y:S01]  /*11a50*/  @P0 IMAD.HI.U32 R7, R0, UR4, RZ ;  /* 0x0000000400070c27 */ /* 0x000fe2000f8e00ff */
[----:B------:R-:W-:Y:S01]  /*11a60*/  PLOP3.LUT P0, PT, PT, PT, UP0, 0x80, 0x0 ;  /* 0x000000000000781c */ /* 0x000fe20003f0f008 */
[----:B------:R-:W-:Y:S02]  /*11a70*/  ULDC.64 UR4, c[0x0][0x2e0] ;  /* 0x0000b80000047ab9 */ /* 0x000fe40000000a00 */
[----:B------:R-:W-:Y:S02]  /*11a80*/  IMAD.IADD R3, R3, 0x1, R5 ;  /* 0x0000000103037824 */ /* 0x000fe400078e0205 */
[----:B------:R-:W0:Y:S01]  /*11a90*/  LDC R5, c[0x0][0x448] ;  /* 0x00011200ff057b82 */ /* 0x000e220000000800 */
[----:B------:R-:W-:Y:S02]  /*11aa0*/  IMAD R9, R4, UR4, RZ ;  /* 0x0000000404097c24 */ /* 0x000fe4000f8e02ff */
[----:B------:R-:W-:Y:S02]  /*11ab0*/  IMAD.MOV.U32 R4, RZ, RZ, R0 ;  /* 0x000000ffff047224 */ /* 0x000fe400078e0000 */
[----:B------:R-:W-:-:S03]  /*11ac0*/  IMAD.WIDE.U32 R2, R6, UR4, R2 ;  /* 0x0000000406027c25 */ /* 0x000fc6000f8e0002 */
[----:B------:R-:W-:Y:S01]  /*11ad0*/  @P0 SHF.R.U32.HI R4, RZ, UR6, R7 ;  /* 0x00000006ff040c19 */ /* 0x000fe20008011607 */
[----:B------:R-:W-:Y:S01]  /*11ae0*/  IMAD R7, R6, UR5, R9 ;  /* 0x0000000506077c24 */ /* 0x000fe2000f8e0209 */
[----:B------:R-:W-:Y:S02]  /*11af0*/  ULDC.64 UR4, c[0x0][0x2d0] ;  /* 0x0000b40000047ab9 */ /* 0x000fe40000000a00 */
[----:B------:R-:W-:Y:S01]  /*11b00*/  SHF.R.S32.HI R6, RZ, 0x1f, R4 ;  /* 0x0000001fff067819 */ /* 0x000fe20000011404 */
[----:B------:R-:W-:-:S04]  /*11b10*/  IMAD.IADD R3, R3, 0x1, R7 ;  /* 0x0000000103037824 */ /* 0x000fc800078e0207 */
[----:B------:R-:W-:Y:S02]  /*11b20*/  IMAD R7, R6, UR4, RZ ;  /* 0x0000000406077c24 */ /* 0x000fe4000f8e02ff */
[----:B------:R-:W-:-:S04]  /*11b30*/  IMAD.WIDE.U32 R2, R4, UR4, R2 ;  /* 0x0000000404027c25 */ /* 0x000fc8000f8e0002 */
[----:B------:R-:W-:Y:S01]  /*11b40*/  IMAD R6, R4, UR5, R7 ;  /* 0x0000000504067c24 */ /* 0x000fe2000f8e0207 */
[----:B------:R-:W-:Y:S01]  /*11b50*/  ULDC.64 UR4, c[0x0][0x2c8] ;  /* 0x0000b20000047ab9 */ /* 0x000fe20000000a00 */
[----:B------:R-:W-:-:S04]  /*11b60*/  IMAD.MOV R4, RZ, RZ, -R4 ;  /* 0x000000ffff047224 */ /* 0x000fc800078e0a04 */
[----:B0-----:R-:W-:Y:S02]  /*11b70*/  IMAD R0, R5, R4, R0 ;  /* 0x0000000405007224 */ /* 0x001fe400078e0200 */
[----:B------:R-:W-:-:S03]  /*11b80*/  IMAD.IADD R3, R3, 0x1, R6 ;  /* 0x0000000103037824 */ /* 0x000fc600078e0206 */
[----:B------:R-:W-:Y:S01]  /*11b90*/  SHF.R.S32.HI R4, RZ, 0x1f, R0 ;  /* 0x0000001fff047819 */ /* 0x000fe20000011400 */
[----:B------:R-:W-:-:S04]  /*11ba0*/  IMAD.WIDE.U32 R2, R0, UR4, R2 ;  /* 0x0000000400027c25 */ /* 0x000fc8000f8e0002 */
[----:B------:R-:W-:-:S04]  /*11bb0*/  IMAD R7, R4, UR4, RZ ;  /* 0x0000000404077c24 */ /* 0x000fc8000f8e02ff */
[----:B------:R-:W-:Y:S01]  /*11bc0*/  IMAD R7, R0, UR5, R7 ;  /* 0x0000000500077c24 */ /* 0x000fe2000f8e0207 */
[----:B------:R-:W-:Y:S02]  /*11bd0*/  ULDC.64 UR4, c[0x0][0x280] ;  /* 0x0000a00000047ab9 */ /* 0x000fe40000000a00 */
[----:B------:R-:W-:Y:S01]  /*11be0*/  IADD3 R0, P0, R2, UR4, RZ ;  /* 0x0000000402007c10 */ /* 0x000fe2000ff1e0ff */
[----:B------:R-:W-:-:S03]  /*11bf0*/  ULDC UR4, c[0x0][0x2b8] ;  /* 0x0000ae0000047ab9 */ /* 0x000fc60000000800 */
[----:B------:R-:W-:Y:S01]  /*11c00*/  IADD3.X R6, R3, UR5, R7, P0, !PT ;  /* 0x0000000503067c10 */ /* 0x000fe200087fe407 */
[----:B------:R-:W-:Y:S01]  /*11c10*/  UMOV UR5, 0xffffffff ;  /* 0xffffffff00057882 */ /* 0x000fe20000000000 */
[----:B------:R-:W-:Y:S02]  /*11c20*/  ISETP.GE.AND P0, PT, R30, UR4, PT ;  /* 0x000000041e007c0c */ /* 0x000fe4000bf06270 */
[----:B------:R-:W-:Y:S02]  /*11c30*/  ISETP.GE.AND P1, PT, R8, UR4, PT ;  /* 0x0000000408007c0c */ /* 0x000fe4000bf26270 */
[----:B------:R-:W-:Y:S01]  /*11c40*/  SHF.R.U32.HI R17, RZ, 0x3, R20 ;  /* 0x00000003ff117819 */ /* 0x000fe20000011614 */
[----:B-1----:R-:W-:Y:S10]  /*11c50*/  BRA.DIV UR5, `(.L_x_1565) ;  /* 0x0000004205187947 */ /* 0x002ff4000b800000 */
[----:B------:R-:W0:Y:S01]  /*11c60*/  SHFL.IDX PT, R14, R0, RZ, 0x181f ;  /* 0x00181fff000e7589 */ /* 0x000e2200000e0000 */
[----:B------:R-:W-:Y:S02]  /*11c70*/  IMAD R5, R5, UR37, RZ ;  /* 0x0000002505057c24 */ /* 0x000fe4000f8e02ff */
[----:B------:R-:W-:Y:S01]  /*11c80*/  VIADD R4, R17, UR38 ;  /* 0x0000002611047c36 */ /* 0x000fe20008000000 */
[----:B------:R-:W1:Y:S03]  /*11c90*/  SHFL.IDX PT, R2, R6, RZ, 0x181f ;  /* 0x00181fff06027589 */ /* 0x000e6600000e0000 */
[C---:B------:R-:W-:Y:S01]  /*11ca0*/  VIADD R8, R4.reuse, 0x10 ;  /* 0x0000001004087836 */ /* 0x040fe20000000000 */
[----:B------:R-:W-:-:S13]  /*11cb0*/  ISETP.GE.AND P2, PT, R4, R5, PT ;  /* 0x000000050400720c */ /* 0x000fda0003f46270 */
[----:B0-----:R-:W-:-:S05]  /*11cc0*/  @!P2 IADD3 R14, P3, R30, R14, RZ ;  /* 0x0000000e1e0ea210 */ /* 0x001fca0007f7e0ff */
[----:B-1----:R-:W-:Y:S02]  /*11cd0*/  @!P2 IMAD.X R3, RZ, RZ, R2, P3 ;  /* 0x000000ffff03a224 */ /* 0x002fe400018e0602 */
[----:B------:R-:W-:Y:S02]  /*11ce0*/  @!P2 IMAD.MOV.U32 R2, RZ, RZ, R14 ;  /* 0x000000ffff02a224 */ /* 0x000fe400078e000e */
[----:B------:R-:W0:Y:S04]  /*11cf0*/  SHFL.IDX PT, R14, R0, 0x1, 0x181f ;  /* 0x00381f00000e7f89 */ /* 0x000e2800000e0000 */
[----:B-----5:R-:W-:Y:S04]  /*11d00*/  @!P2 LDGSTS.E.BYPASS.LTC128B.128 [R10+0x18000], desc[UR54][R2.64], !P0 ;  /* 0x18000000020aafae */ /* 0x020fe8000c101d76 */
        /* <DEDUP_REMOVED lines=61> */
.L_x_1669:
        /* <DEDUP_REMOVED lines=11> */
.L_x_1567:
[----:B------:R-:W-:Y:S05]  /*12190*/  BSYNC B0 ;  /* 0x0000000000007941 */ /* 0x000fea0003800000 */
.L_x_1566:
[----:B------:R-:W-:Y:S01]  /*121a0*/  NOP ;  /* 0x0000000000007918 */ /* 0x000fe20000000000 */
[----:B------:R-:W-:-:S13]  /*121b0*/  PLOP3.LUT P0, PT, PT, PT, PT, 0x80, 0x0 ;  /* 0x000000000000781c */ /* 0x000fda0003f0f070 */
.L_x_1568:
        /* <DEDUP_REMOVED lines=18> */
.L_x_1670:
[----:B------:R-:W-:Y:S05]  /*122e0*/  BSYNC B0 ;  /* 0x0000000000007941 */ /* 0x000fea0003800000 */
.L_x_1569:
[----:B------:R-:W-:-:S04]  /*122f0*/  UIADD3 UR4, UR40, -0x2, URZ ;  /* 0xfffffffe28047890 */ /* 0x000fc8000fffe03f */
[----:B------:R-:W-:-:S06]  /*12300*/  UISETP.GE.AND UP0, UPT, UR4, UR41, UPT ;  /* 0x000000290400728c */ /* 0x000fcc000bf06270 */
[----:B------:R-:W-:-:S13]  /*12310*/  PLOP3.LUT P0, PT, PT, PT, UP0, 0x80, 0x0 ;  /* 0x000000000000781c */ /* 0x000fda0003f0f008 */
[----:B------:R-:W-:Y:S05]  /*12320*/  @!P0 BRA `(.L_x_1571) ;  /* 0x0000001000988947 */ /* 0x000fea0003800000 */
[----:B------:R-:W-:Y:S02]  /*12330*/  IMAD.MOV.U32 R6, RZ, RZ, R25 ;  /* 0x000000ffff067224 */ /* 0x000fe400078e0019 */
[----:B------:R-:W-:Y:S02]  /*12340*/  IMAD.MOV.U32 R5, RZ, RZ, R23 ;  /* 0x000000ffff057224 */ /* 0x000fe400078e0017 */
[----:B------:R-:W-:-:S07]  /*12350*/  IMAD.U32 R20, RZ, RZ, UR4 ;  /* 0x00000004ff147e24 */ /* 0x000fce000f8e00ff */
.L_x_1591:
[----:B-1----:R-:W1:Y:S01]  /*12360*/  S2R R0, SR_TID.X ;  /* 0x0000000000007919 */ /* 0x002e620000002100 */
[----:B------:R-:W-:Y:S01]  /*12370*/  IMAD.MOV.U32 R7, RZ, RZ, RZ ;  /* 0x000000ffff077224 */ /* 0x000fe200078e00ff */
[----:B0--3--:R-:W0:Y:S01]  /*12380*/  S2R R3, SR_TID.X ;  /* 0x0000000000037919 */ /* 0x009e220000002100 */
[----:B-1----:R-:W-:-:S04]  /*12390*/  LOP3.LUT R0, R0, 0x7f, RZ, 0xc0, !PT ;  /* 0x0000007f00007812 */ /* 0x002fc800078ec0ff */
[----:B------:R-:W-:Y:S01]  /*123a0*/  SHF.R.U32.HI R2, RZ, 0x3, R0 ;  /* 0x00000003ff027819 */ /* 0x000fe20000011600 */
[----:B0-----:R-:W-:Y:S01]  /*123b0*/  IMAD.SHL.U32 R4, R3, 0x10, RZ ;  /* 0x0000001003047824 */ /* 0x001fe200078e00ff */
[----:B------:R-:W0:Y:S04]  /*123c0*/  LDC R0, c[0x0][0x430] ;  /* 0x00010c00ff007b82 */ /* 0x000e280000000800 */
[----:B------:R-:W-:-:S04]  /*123d0*/  LOP3.LUT R4, R2, 0x70, R4, 0xf8, !PT ;  /* 0x0000007002047812 */ /* 0x000fc800078ef804 */
[----:B------:R-:W-:-:S13]  /*123e0*/  ISETP.GT.U32.AND P1, PT, R4, 0x3f, PT ;  /* 0x0000003f0400780c */ /* 0x000fda0003f24070 */
[----:B------:R-:W1:Y:S01]  /*123f0*/  @!P1 LDC.64 R10, c[0x0][0x428] ;  /* 0x00010a00ff0a9b82 */ /* 0x000e620000000a00 */
[----:B0-----:R-:W-:Y:S02]  /*12400*/  ISETP.NE.AND P0, PT, R0, 0x1, PT ;  /* 0x000000010000780c */ /* 0x001fe40003f05270 */
[----:B------:R-:W-:-:S05]  /*12410*/  LEA R0, R20, UR36, 0x6 ;  /* 0x0000002414007c11 */ /* 0x000fca000f8e30ff */
[----:B------:R-:W0:Y:S01]  /*12420*/  @!P1 LDC.64 R8, c[0x0][0x418] ;  /* 0x00010600ff089b82 */ /* 0x000e220000000a00 */
[----:B------:R-:W-:-:S04]  /*12430*/  IMAD.IADD R0, R4, 0x1, R0 ;  /* 0x0000000104007824 */ /* 0x000fc800078e0200 */
[----:B------:R-:W-:-:S03]  /*12440*/  IMAD.MOV.U32 R4, RZ, RZ, R0 ;  /* 0x000000ffff047224 */ /* 0x000fc600078e0000 */
[----:B------:R-:W3:Y:S08]  /*12450*/  @P0 LDC R3, c[0x0][0x434] ;  /* 0x00010d00ff030b82 */ /* 0x000ef00000000800 */
[----:B------:R-:W4:Y:S01]  /*12460*/  @P0 LDC R2, c[0x0][0x438] ;  /* 0x00010e00ff020b82 */ /* 0x000f220000000800 */
[----:B------:R-:W-:Y:S02]  /*12470*/  IMAD.U32 R12, RZ, RZ, UR43 ;  /* 0x0000002bff0c7e24 */ /* 0x000fe4000f8e00ff */
[----:B---3--:R-:W-:-:S05]  /*12480*/  @P0 IMAD.HI.U32 R3, R0, R3, RZ ;  /* 0x0000000300030227 */ /* 0x008fca00078e00ff */
[----:B----4-:R-:W-:Y:S01]  /*12490*/  @P0 SHF.R.U32.HI R4, RZ, R2, R3 ;  /* 0x00000002ff040219 */ /* 0x010fe20000011603 */
[----:B-1----:R-:W-:-:S03]  /*124a0*/  @!P1 IMAD R2, R33, R10, RZ ;  /* 0x0000000a21029224 */ /* 0x002fc600078e02ff */
[----:B------:R-:W-:Y:S01]  /*124b0*/  @!P1 SHF.R.S32.HI R3, RZ, 0x1f, R4 ;  /* 0x0000001fff039819 */ /* 0x000fe20000011404 */
[----:B------:R-:W-:Y:S02]  /*124c0*/  @!P1 IMAD R11, R26, R11, R2 ;  /* 0x0000000b1a0b9224 */ /* 0x000fe400078e0202 */
[----:B------:R-:W-:Y:S01]  /*124d0*/  @!P1 IMAD.MOV.U32 R2, RZ, RZ, R4 ;  /* 0x000000ffff029224 */ /* 0x000fe200078e0004 */
[----:B------:R-:W-:-:S03]  /*124e0*/  ISETP.NE.AND P2, PT, R12, 0x3, PT ;  /* 0x000000030c00780c */ /* 0x000fc60003f45270 */
[----:B------:R-:W-:-:S04]  /*124f0*/  @!P1 IMAD.WIDE.U32 R2, R26, R10, R2 ;  /* 0x0000000a1a029225 */ /* 0x000fc800078e0002 */
[----:B------:R-:W-:Y:S01]  /*12500*/  @!P1 IMAD.IADD R11, R11, 0x1, R3 ;  /* 0x000000010b0b9824 */ /* 0x000fe200078e0203 */
[----:B0-----:R-:W-:Y:S01]  /*12510*/  @!P1 LEA R8, P0, R2, R8, 0x2 ;  /* 0x0000000802089211 */ /* 0x001fe200078010ff */
[----:B------:R-:W-:-:S03]  /*12520*/  VIADD R23, R5, 0x1 ;  /* 0x0000000105177836 */ /* 0x000fc60000000000 */
[----:B------:R-:W-:Y:S01]  /*12530*/  @!P1 LEA.HI.X R9, R2, R9, R11, 0x2, P0 ;  /* 0x0000000902099211 */ /* 0x000fe200000f140b */
[----:B------:R-:W-:Y:S01]  /*12540*/  IMAD.MOV R3, RZ, RZ, -R4 ;  /* 0x000000ffff037224 */ /* 0x000fe200078e0a04 */
[----:B------:R-:W-:Y:S01]  /*12550*/  ISETP.NE.AND P0, PT, R23, 0x2, PT ;  /* 0x000000021700780c */ /* 0x000fe20003f05270 */
[----:B------:R-:W-:Y:S05]  /*12560*/  YIELD ;  /* 0x0000000000007946 */ /* 0x000fea0003800000 */
[----:B------:R-:W-:Y:S01]  /*12570*/  ULDC UR4, c[0x0][0x430] ;  /* 0x00010c0000047ab9 */ /* 0x000fe20000000800 */
[----:B------:R0:W5:Y:S01]  /*12580*/  @!P1 LDG.E R7, desc[UR54][R8.64] ;  /* 0x0000003608079981 */ /* 0x000162000c1e1900 */
[----:B------:R-:W-:-:S02]  /*12590*/  SEL R25, RZ, 0x1, P0 ;  /* 0x00000001ff197807 */ /* 0x000fc40000000000 */
[C---:B------:R-:W-:Y:S01]  /*125a0*/  ISETP.GT.AND P1, PT, R20.reuse, UR41, PT ;  /* 0x0000002914007c0c */ /* 0x040fe2000bf24270 */
[----:B------:R-:W-:Y:S01]  /*125b0*/  VIADD R20, R20, 0xffffffff ;  /* 0xffffffff14147836 */ /* 0x000fe20000000000 */
[----:B------:R-:W-:Y:S02]  /*125c0*/  SEL R23, R23, RZ, P0 ;  /* 0x000000ff17177207 */ /* 0x000fe40000000000 */
[----:B------:R-:W-:Y:S01]  /*125d0*/  LOP3.LUT R25, R6, R25, RZ, 0x3c, !PT ;  /* 0x0000001906197212 */ /* 0x000fe200078e3cff */
[----:B0-----:R-:W-:Y:S01]  /*125e0*/  IMAD R8, R3, UR4, R0 ;  /* 0x0000000403087c24 */ /* 0x001fe2000f8e0200 */
[----:B------:R-:W-:Y:S07]  /*125f0*/  @!P2 BRA `(.L_x_1572) ;  /* 0x000000000004a947 */ /* 0x000fee0003800000 */
[----:B------:R-:W-:Y:S01]  /*12600*/  BPT.TRAP 0x1 ;  /* 0x000000040000795c */ /* 0x000fe20000300000 */
.L_x_1572:
[----:B------:R-:W-:Y:S01]  /*12610*/  IMAD R0, R23, 0x8, R22 ;  /* 0x0000000817007824 */ /* 0x000fe200078e0216 */
[----:B------:R-:W-:Y:S01]  /*12620*/  SHF.L.U32 R17, R25, 0x1f, RZ ;  /* 0x0000001f19117819 */ /* 0x000fe200000006ff */
[----:B------:R-:W-:Y:S01]  /*12630*/  BSSY B0, `(.L_x_1573) ;  /* 0x0000004000007945 */ /* 0x000fe20003800000 */
[----:B------:R-:W-:Y:S02]  /*12640*/  SHF.R.S32.HI R9, RZ, 0x1f, R8 ;  /* 0x0000001fff097819 */ /* 0x000fe40000011408 */
[----:B------:R-:W0:Y:S02]  /*12650*/  SYNCS.PHASECHK.TRANS64.TRYWAIT P0, [R0+URZ+0x28480], R17 ;  /* 0x02848011000075a7 */ /* 0x000e24000800017f */
[----:B0-----:R-:W-:Y:S05]  /*12660*/  @!P0 BRA `(.L_x_1574) ;  /* 0x0000004000288947 */ /* 0x001fea0003800000 */
.L_x_1671:
[----:B------:R-:W-:Y:S05]  /*12670*/  BSYNC B0 ;  /* 0x0000000000007941 */ /* 0x000fea0003800000 */
.L_x_1573:
[----:B------:R-:W-:Y:S01]  /*12680*/  ULDC.64 UR4, c[0x0][0x328] ;  /* 0x0000ca0000047ab9 */ /* 0x000fe20000000a00 */
[----:B-----5:R-:W-:Y:S01]  /*12690*/  SHF.R.S32.HI R10, RZ, 0x1f, R7 ;  /* 0x0000001fff0a7819 */ /* 0x020fe20000011407 */
[----:B------:R-:W-:Y:S01]  /*126a0*/  IMAD R4, R9, UR4, RZ ;  /* 0x0000000409047c24 */ /* 0x000fe2000f8e02ff */
[----:B------:R-:W1:Y:S01]  /*126b0*/  LDC R11, c[0x0][0x2f4] ;  /* 0x0000bd00ff0b7b82 */ /* 0x000e620000000800 */
[----:B------:R-:W-:Y:S01]  /*126c0*/  IMAD.WIDE.U32 R2, R8, UR4, RZ ;  /* 0x0000000408027c25 */ /* 0x000fe2000f8e00ff */
[----:B------:R-:W-:Y:S01]  /*126d0*/  ULDC.64 UR6, c[0x0][0x318] ;  /* 0x0000c60000067ab9 */ /* 0x000fe20000000a00 */
[----:B------:R-:W-:Y:S02]  /*126e0*/  LOP3.LUT R12, R30, 0x80, RZ, 0xfc, !PT ;  /* 0x000000801e0c7812 */ /* 0x000fe400078efcff */
        /* <DEDUP_REMOVED lines=9> */
[----:B------:R-:W-:Y:S01]  /*12780*/  IMAD R27, R18, UR5, R27 ;  /* 0x00000005121b7c24 */ /* 0x000fe2000f8e021b */
[-C--:B-1----:R-:W-:Y:S01]  /*12790*/  ISETP.GE.AND P2, PT, R12, R11.reuse, PT ;  /* 0x0000000b0c00720c */ /* 0x082fe20003f46270 */
[----:B------:R-:W-:Y:S01]  /*127a0*/  IMAD.WIDE.U32 R2, R18, UR4, R2 ;  /* 0x0000000412027c25 */ /* 0x000fe2000f8e0002 */
[----:B------:R-:W-:Y:S01]  /*127b0*/  UMOV UR4, 0xffffffff ;  /* 0xffffffff00047882 */ /* 0x000fe20000000000 */
[----:B------:R-:W-:-:S02]  /*127c0*/  ISETP.GE.AND P3, PT, R30, R11, PT ;  /* 0x0000000b1e00720c */ /* 0x000fc40003f66270 */
        /* <DEDUP_REMOVED lines=26> */
.L_x_1681:
        /* <DEDUP_REMOVED lines=9> */
.L_x_1576:
        /* <DEDUP_REMOVED lines=11> */
.L_x_1577:
[----:B------:R3:W-:Y:S01]  /*12ab0*/  SYNCS.ARRIVE.TRANS64.A1T0 RZ, [R0+URZ+0x28470], RZ ;  /* 0x028470ff00ff79a7 */ /* 0x0007e2000810003f */
[----:B------:R-:W-:Y:S05]  /*12ac0*/  @!P3 BRA `(.L_x_1578) ;  /* 0x000000000004b947 */ /* 0x000fea0003800000 */
[----:B------:R-:W-:Y:S01]  /*12ad0*/  BPT.TRAP 0x1 ;  /* 0x000000040000795c */ /* 0x000fe20000300000 */
.L_x_1578:
[----:B------:R-:W4:Y:S01]  /*12ae0*/  SYNCS.PHASECHK.TRANS64.TRYWAIT P0, [R0+URZ+0x28440], R17 ;  /* 0x02844011000075a7 */ /* 0x000f22000800017f */
[----:B------:R-:W-:Y:S04]  /*12af0*/  BSSY B0, `(.L_x_1579) ;  /* 0x0000002000007945 */ /* 0x000fe80003800000 */
[----:B----4-:R-:W-:Y:S05]  /*12b00*/  @!P0 BRA `(.L_x_1580) ;  /* 0x00000040003c8947 */ /* 0x010fea0003800000 */
.L_x_1682:
[----:B------:R-:W-:Y:S05]  /*12b10*/  BSYNC B0 ;  /* 0x0000000000007941 */ /* 0x000fea0003800000 */
.L_x_1579:
[----:B------:R-:W-:Y:S01]  /*12b20*/  ULDC.64 UR4, c[0x0][0x300] ;  /* 0x0000c00000047ab9 */ /* 0x000fe20000000a00 */
[----:B------:R-:W5:Y:S01]  /*12b30*/  LDC R11, c[0x0][0x2f4] ;  /* 0x0000bd00ff0b7b82 */ /* 0x000f620000000800 */
        /* <DEDUP_REMOVED lines=14> */
[----:B------:R-:W-:Y:S01]  /*12c20*/  UMOV UR4, 0xffffffff ;  /* 0xffffffff00047882 */ /* 0x000fe20000000000 */
[-C--:B-----5:R-:W-:Y:S02]  /*12c30*/  ISETP.GE.AND P2, PT, R12, R11.reuse, PT ;  /* 0x0000000b0c00720c */ /* 0x0a0fe40003f46270 */
[----:B------:R-:W-:Y:S01]  /*12c40*/  IMAD R8, R18, UR5, R7 ;  /* 0x0000000512087c24 */ /* 0x000fe2000f8e0207 */
[----:B------:R-:W-:Y:S02]  /*12c50*/  IADD3 R7, P0, R2, UR6, RZ ;  /* 0x0000000602077c10 */ /* 0x000fe4000ff1e0ff */
[----:B------:R-:W-:-:S02]  /*12c60*/  ISETP.GE.AND P3, PT, R30, R11, PT ;  /* 0x0000000b1e00720c */ /* 0x000fc40003f66270 */
[----:B------:R-:W-:Y:S01]  /*12c70*/  IADD3.X R8, R8, UR7, R3, P0, !PT ;  /* 0x0000000708087c10 */ /* 0x000fe200087fe403 */
[----:B------:R-:W-:Y:S10]  /*12c80*/  BRA.DIV UR4, `(.L_x_1581) ;  /* 0x0000003e04f07947 */ /* 0x000ff4000b800000 */
[----:B------:R-:W5:Y:S04]  /*12c90*/  SHFL.IDX PT, R2, R7, RZ, 0x181f ;  /* 0x00181fff07027589 */ /* 0x000f6800000e0000 */
[----:B------:R-:W0:Y:S04]  /*12ca0*/  SHFL.IDX PT, R3, R8, RZ, 0x181f ;  /* 0x00181fff08037589 */ /* 0x000e2800000e0000 */
[----:B--2---:R-:W-:Y:S01]  /*12cb0*/  SHFL.IDX PT, R14, R7, 0x3, 0x181f ;  /* 0x00781f00070e7f89 */ /* 0x004fe200000e0000 */
[----:B-----5:R-:W-:-:S05]  /*12cc0*/  IADD3 R2, P0, R30, R2, RZ ;  /* 0x000000021e027210 */ /* 0x020fca0007f1e0ff */
[----:B0-----:R-:W-:-:S05]  /*12cd0*/  IMAD.X R3, RZ, RZ, R3, P0 ;  /* 0x000000ffff037224 */ /* 0x001fca00000e0603 */
        /* <DEDUP_REMOVED lines=10> */
[----:B------:R-:W1:Y:S01]  /*12d80*/  SHFL.IDX PT, R8, R8, 0x3, 0x181f ;  /* 0x00781f0008087f89 */ /* 0x000e6200000e0000 */
[----:B0-----:R-:W-:-:S05]  /*12d90*/  IADD3 R2, P0, R30, R2, RZ ;  /* 0x000000021e027210 */ /* 0x001fca0007f1e0ff */
[----:B--2---:R-:W-:-:S05]  /*12da0*/  IMAD.X R3, RZ, RZ, R3, P0 ;  /* 0x000000ffff037224 */ /* 0x004fca00000e0603 */
[----:B------:R0:W-:Y:S04]  /*12db0*/  LDGSTS.E.BYPASS.LTC128B.128 [R4+0x21000], desc[UR54][R2.64], !P3 ;  /* 0x2100000002047fae */ /* 0x0001e8000d901d76 */
[----:B-1----:R0:W-:Y:S02]  /*12dc0*/  LDGSTS.E.BYPASS.LTC128B.128 [R4+0x23000], desc[UR54][R2.64+0x80], !P2 ;  /* 0x2300008002047fae */ /* 0x0021e4000d101d76 */
.L_x_1692:
        /* <DEDUP_REMOVED lines=9> */
.L_x_1582:
        /* <DEDUP_REMOVED lines=11> */
.L_x_1583:
[----:B------:R3:W-:Y:S02]  /*12f10*/  SYNCS.ARRIVE.TRANS64.A1T0 RZ, [R0+URZ+0x28430], RZ ;  /* 0x028430ff00ff79a7 */ /* 0x0007e4000810003f */
[----:B---34-:R-:W-:-:S05]  /*12f20*/  IMAD.U32 R0, RZ, RZ, UR44 ;  /* 0x0000002cff007e24 */ /* 0x018fca000f8e00ff */
[----:B------:R-:W-:-:S13]  /*12f30*/  ISETP.NE.AND P0, PT, R0, 0x3, PT ;  /* 0x000000030000780c */ /* 0x000fda0003f05270 */
[----:B------:R-:W-:Y:S05]  /*12f40*/  @!P0 BRA `(.L_x_1584) ;  /* 0x0000000000048947 */ /* 0x000fea0003800000 */
[----:B------:R-:W-:Y:S01]  /*12f50*/  BPT.TRAP 0x1 ;  /* 0x000000040000795c */ /* 0x000fe20000300000 */
.L_x_1584:
[----:B------:R-:W-:Y:S01]  /*12f60*/  LOP3.LUT R3, R6, 0x1, RZ, 0x3c, !PT ;  /* 0x0000000106037812 */ /* 0x000fe200078e3cff */
[----:B------:R-:W-:Y:S01]  /*12f70*/  IMAD R0, R5, 0x8, R22 ;  /* 0x0000000805007824 */ /* 0x000fe200078e0216 */
[----:B------:R-:W-:Y:S02]  /*12f80*/  BSSY B0, `(.L_x_1585) ;  /* 0x0000004000007945 */ /* 0x000fe40003800000 */
[----:B------:R-:W-:-:S04]  /*12f90*/  SHF.L.U32 R3, R3, 0x1f, RZ ;  /* 0x0000001f03037819 */ /* 0x000fc800000006ff */
[----:B------:R-:W0:Y:S02]  /*12fa0*/  SYNCS.PHASECHK.TRANS64.TRYWAIT P2, [R0+URZ+0x28470], R3 ;  /* 0x02847003000075a7 */ /* 0x000e24000804017f */
[----:B0-----:R-:W-:Y:S05]  /*12fb0*/  @!P2 BRA `(.L_x_1586) ;  /* 0x000000400044a947 */ /* 0x001fea0003800000 */
.L_x_1693:
[----:B------:R-:W-:Y:S05]  /*12fc0*/  BSYNC B0 ;  /* 0x0000000000007941 */ /* 0x000fea0003800000 */
.L_x_1585:
[----:B------:R-:W-:-:S05]  /*12fd0*/  IMAD.U32 R2, RZ, RZ, UR43 ;  /* 0x0000002bff027e24 */ /* 0x000fca000f8e00ff */
[----:B------:R-:W-:-:S13]  /*12fe0*/  ISETP.NE.AND P2, PT, R2, 0x3, PT ;  /* 0x000000030200780c */ /* 0x000fda0003f45270 */
[----:B------:R-:W-:Y:S05]  /*12ff0*/  @!P2 BRA `(.L_x_1587) ;  /* 0x000000000004a947 */ /* 0x000fea0003800000 */
[----:B------:R-:W-:Y:S01]  /*13000*/  BPT.TRAP 0x1 ;  /* 0x000000040000795c */ /* 0x000fe20000300000 */
.L_x_1587:
[----:B------:R-:W-:Y:S01]  /*13010*/  SHF.L.U32 R7, R6, 0x1f, RZ ;  /* 0x0000001f06077819 */ /* 0x000fe200000006ff */
[----:B0-----:R-:W-:-:S03]  /*13020*/  IMAD.SHL.U32 R3, R5, 0x4000, RZ ;  /* 0x0000400005037824 */ /* 0x001fc600078e00ff */
[----:B------:R-:W0:Y:S02]  /*13030*/  SYNCS.PHASECHK.TRANS64.TRYWAIT P2, [R0+URZ+0x28460], R7 ;  /* 0x02846007000075a7 */ /* 0x000e24000804017f */
[----:B0-----:R-:W-:Y:S05]  /*13040*/  @!P2 BRA `(.L_x_1588) ;  /* 0x000000400034a947 */ /* 0x001fea0003800000 */
.L_x_1694:
        /* <DEDUP_REMOVED lines=41> */
[----:B------:R-:W-:-:S05]  /*132e0*/  LOP3.LUT R3, R3, R24, RZ, 0xfc, !PT ;  /* 0x0000001803037212 */ /* 0x000fca00078efcff */
        /* <DEDUP_REMOVED lines=9> */
[C-C-:B------:R-:W-:Y:S02]  /*13380*/  PRMT R6, R10.reuse, 0x6420, R11.reuse ;  /* 0x000064200a067816 */ /* 0x140fe4000000000b */
[----:B------:R-:W-:-:S05]  /*13390*/  PRMT R7, R10, 0x7531, R11 ;  /* 0x000075310a077816 */ /* 0x000fca000000000b */
        /* <DEDUP_REMOVED lines=21> */
.L_x_1589:
[----:B-1----:R1:W-:Y:S01]  /*134f0*/  SYNCS.ARRIVE.TRANS64.A1T0 RZ, [R0+URZ+0x28450], RZ ;  /* 0x028450ff00ff79a7 */ /* 0x0023e2000810003f */
[----:B------:R-:W-:Y:S06]  /*13500*/  BAR.SYNC.DEFER_BLOCKING 0x2, 0x80 ;  /* 0x0082000000007b1d */ /* 0x000fec0000010000 */
[----:B------:R-:W-:Y:S05]  /*13510*/  @!P0 BRA `(.L_x_1590) ;  /* 0x0000000000048947 */ /* 0x000fea0003800000 */
[----:B------:R-:W-:Y:S01]  /*13520*/  BPT.TRAP 0x1 ;  /* 0x000000040000795c */ /* 0x000fe20000300000 */
.L_x_1590:
[----:B------:R-:W-:Y:S02]  /*13530*/  VIADD R3, R0, 0x28480 ;  /* 0x0002848000037836 */ /* 0x000fe40000000000 */
[----:B0-----:R-:W-:Y:S02]  /*13540*/  IMAD.MOV.U32 R6, RZ, RZ, R25 ;  /* 0x000000ffff067224 */ /* 0x001fe400078e0019 */
[----:B------:R-:W-:Y:S01]  /*13550*/  IMAD.MOV.U32 R5, RZ, RZ, R23 ;  /* 0x000000ffff057224 */ /* 0x000fe200078e0017 */
[----:B------:R-:W-:-:S04]  /*13560*/  PRMT R3, R34, 0x654, R3 ;  /* 0x0000065422037816 */ /* 0x000fc80000000003 */
[----:B------:R3:W-:Y:S01]  /*13570*/  SYNCS.ARRIVE.TRANS64.RED.A1T0 RZ, [R3+URZ], RZ ;  /* 0x000000ff03ff79a7 */ /* 0x0007e2000810043f */
[----:B------:R-:W-:Y:S05]  /*13580*/  @P1 BRA `(.L_x_1591) ;  /* 0xffffffec00741947 */ /* 0x000fea000383ffff */
.L_x_1571:
[----:B-1----:R-:W1:Y:S01]  /*13590*/  S2R R0, SR_TID.X ;  /* 0x0000000000007919 */ /* 0x002e620000002100 */
[----:B------:R-:W-:Y:S01]  /*135a0*/  BSSY B0, `(.L_x_1592) ;  /* 0x0000012000007945 */ /* 0x000fe20003800000 */
[----:B-1----:R-:W-:Y:S01]  /*135b0*/  LOP3.LUT R2, R0, 0x7f, RZ, 0xc0, !PT ;  /* 0x0000007f00027812 */ /* 0x002fe200078ec0ff */
[----:B------:R-:W-:-:S03]  /*135c0*/  IMAD.U32 R0, RZ, RZ, UR44 ;  /* 0x0000002cff007e24 */ /* 0x000fc6000f8e00ff */
[----:B------:R-:W-:Y:S02]  /*135d0*/  ISETP.NE.AND P1, PT, R2, RZ, PT ;  /* 0x000000ff0200720c */ /* 0x000fe40003f25270 */
[----:B------:R-:W-:-:S11]  /*135e0*/  ISETP.NE.AND P0, PT, R0, 0x3, PT ;  /* 0x000000030000780c */ /* 0x000fd60003f05270 */
[----:B------:R-:W-:Y:S05]  /*135f0*/  @P1 BRA `(.L_x_1593) ;  /* 0x0000000000301947 */ /* 0x000fea0003800000 */
[----:B------:R-:W1:Y:S01]  /*13600*/  S2R R5, SR_LANEID ;  /* 0x0000000000057919 */ /* 0x000e620000000000 */
[----:B------:R-:W-:Y:S01]  /*13610*/  VOTEU.ANY UR4, UPT, PT ;  /* 0x0000000000047886 */ /* 0x000fe200038e0100 */
[----:B0--3--:R-:W0:Y:S01]  /*13620*/  LDC.64 R2, c[0x0][0xc60] ;  /* 0x00031800ff027b82 */ /* 0x009e220000000a00 */
[----:B------:R-:W1:Y:S02]  /*13630*/  FLO.U32 R0, UR4 ;  /* 0x0000000400007d00 */ /* 0x000e6400080e0000 */
[----:B-1----:R-:W-:-:S06]  /*13640*/  ISETP.EQ.U32.AND P1, PT, R0, R5, PT ;  /* 0x000000050000720c */ /* 0x002fcc0003f22070 */
[----:B------:R-:W0:Y:S07]  /*13650*/  POPC R5, UR4 ;  /* 0x0000000400057d09 */ /* 0x000e2e0008000000 */
[----:B0-----:R-:W3:Y:S01]  /*13660*/  @P1 ATOMG.E.ADD.STRONG.GPU PT, R3, desc[UR54][R2.64], R5 ;  /* 0x00000005020319a8 */ /* 0x001ee200081ee1f6 */
[----:B------:R-:W0:Y:S02]  /*13670*/  S2R R4, SR_LTMASK ;  /* 0x0000000000047919 */ /* 0x000e240000003900 */
[----:B0-----:R-:W-:-:S04]  /*13680*/  LOP3.LUT R4, R4, UR4, RZ, 0xc0, !PT ;  /* 0x0000000404047c12 */ /* 0x001fc8000f8ec0ff */
[----:B------:R-:W0:Y:S01]  /*13690*/  POPC R7, R4 ;  /* 0x0000000400077309 */ /* 0x000e220000000000 */
[----:B---3--:R-:W0:Y:S02]  /*136a0*/  SHFL.IDX PT, R0, R3, R0, 0x1f ;  /* 0x00001f0003007589 */ /* 0x008e2400000e0000 */
[----:B0-----:R-:W-:-:S07]  /*136b0*/  IADD3 R16, R0, UR45, R7 ;  /* 0x0000002d00107c10 */ /* 0x001fce000fffe007 */
.L_x_1593:
[----:B------:R-:W-:Y:S05]  /*136c0*/  BSYNC B0 ;  /* 0x0000000000007941 */ /* 0x000fea0003800000 */
.L_x_1592:
[----:B------:R-:W-:Y:S05]  /*136d0*/  @!P0 BRA `(.L_x_1594) ;  /* 0x0000000000048947 */ /* 0x000fea0003800000 */
[----:B------:R-:W-:Y:S01]  /*136e0*/  BPT.TRAP 0x1 ;  /* 0x000000040000795c */ /* 0x000fe20000300000 */
.L_x_1594:
[----:B0--3--:R-:W-:Y:S01]  /*136f0*/  LOP3.LUT R3, R25, 0x1, RZ, 0x3c, !PT ;  /* 0x0000000119037812 */ /* 0x009fe200078e3cff */
[----:B------:R-:W-:Y:S01]  /*13700*/  IMAD R2, R23, 0x8, R22 ;  /* 0x0000000817027824 */ /* 0x000fe200078e0216 */
[----:B------:R-:W-:Y:S02]  /*13710*/  BSSY B0, `(.L_x_1595) ;  /* 0x0000004000007945 */ /* 0x000fe40003800000 */
[----:B------:R-:W-:-:S04]  /*13720*/  SHF.L.U32 R3, R3, 0x1f, RZ ;  /* 0x0000001f03037819 */ /* 0x000fc800000006ff */
[----:B------:R-:W0:Y:S02]  /*13730*/  SYNCS.PHASECHK.TRANS64.TRYWAIT P1, [R2+URZ+0x28470], R3 ;  /* 0x02847003020075a7 */ /* 0x000e24000802017f */
[----:B0-----:R-:W-:Y:S05]  /*13740*/  @!P1 BRA `(.L_x_1596) ;  /* 0x0000003800889947 */ /* 0x001fea0003800000 */
.L_x_1695:
[----:B------:R-:W-:Y:S05]  /*13750*/  BSYNC B0 ;  /* 0x0000000000007941 */ /* 0x000fea0003800000 */
.L_x_1595:
[----:B------:R-:W-:-:S05]  /*13760*/  IMAD.U32 R0, RZ, RZ, UR43 ;  /* 0x0000002bff007e24 */ /* 0x000fca000f8e00ff */
[----:B------:R-:W-:-:S13]  /*13770*/  ISETP.NE.AND P1, PT, R0, 0x3, PT ;  /* 0x000000030000780c */ /* 0x000fda0003f25270 */
[----:B------:R-:W-:Y:S05]  /*13780*/  @!P1 BRA `(.L_x_1597) ;  /* 0x0000000000049947 */ /* 0x000fea0003800000 */
[----:B------:R-:W-:Y:S01]  /*13790*/  BPT.TRAP 0x1 ;  /* 0x000000040000795c */ /* 0x000fe20000300000 */
.L_x_1597:
[----:B0-----:R-:W-:-:S04]  /*137a0*/  SHF.L.U32 R3, R25, 0x1f, RZ ;  /* 0x0000001f19037819 */ /* 0x001fc800000006ff */
[----:B------:R-:W0:Y:S02]  /*137b0*/  SYNCS.PHASECHK.TRANS64.TRYWAIT P1, [R2+URZ+0x28460], R3 ;  /* 0x02846003020075a7 */ /* 0x000e24000802017f */
[----:B0-----:R-:W-:Y:S05]  /*137c0*/  @!P1 BRA `(.L_x_1598) ;  /* 0x00000038007c9947 */ /* 0x001fea0003800000 */
.L_x_1696:
[----:B------:R-:W-:Y:S01]  /*137d0*/  IMAD.SHL.U32 R17, R23, 0x4000, RZ ;  /* 0x0000400017117824 */ /* 0x000fe200078e00ff */
[----:B------:R-:W-:Y:S05]  /*137e0*/  WARPSYNC.ALL ;  /* 0x0000000000007948 */ /* 0x000fea0003800000 */
[----:B0-----:R-:W-:Y:S01]  /*137f0*/  LOP3.LUT R3, R17, R24, RZ, 0xfc, !PT ;  /* 0x0000001811037212 */ /* 0x001fe200078efcff */
[----:B------:R-:W-:Y:S01]  /*13800*/  IMAD.U32 R20, RZ, RZ, UR43 ;  /* 0x0000002bff147e24 */ /* 0x000fe2000f8e00ff */
[-C--:B------:R-:W-:Y:S02]  /*13810*/  IADD3 R0, R28, R17.reuse, R31 ;  /* 0x000000111c007210 */ /* 0x080fe40007ffe01f */
[----:B------:R-:W-:Y:S01]  /*13820*/  IADD3 R21, R31, R17, R37 ;  /* 0x000000111f157210 */ /* 0x000fe20007ffe025 */
[C---:B------:R-:W-:Y:S01]  /*13830*/  IMAD.IADD R6, R22.reuse, 0x1, R3 ;  /* 0x0000000116067824 */ /* 0x040fe200078e0203 */
[----:B------:R-:W-:-:S02]  /*13840*/  IADD3 R3, R22, R35, R17 ;  /* 0x0000002316037210 */ /* 0x000fc40007ffe011 */
[----:B------:R-:W-:Y:S01]  /*13850*/  ISETP.NE.AND P1, PT, R20, 0x3, PT ;  /* 0x000000031400780c */ /* 0x000fe20003f25270 */
[----:B------:R-:W-:Y:S02]  /*13860*/  IMAD.IADD R28, R28, 0x1, R21 ;  /* 0x000000011c1c7824 */ /* 0x000fe400078e0215 */
[----:B------:R-:W0:Y:S04]  /*13870*/  LDSM.16.MT88.4 R4, [R6+0x10000] ;  /* 0x010000000604783b */ /* 0x000e280000004200 */
[----:B------:R-:W1:Y:S01]  /*13880*/  LDSM.16.MT88.4 R8, [R3+0x10000] ;  /* 0x010000000308783b */ /* 0x000e620000004200 */
[C-C-:B0-----:R-:W-:Y:S02]  /*13890*/  PRMT R12, R4.reuse, 0x6420, R5.reuse ;  /* 0x00006420040c7816 */ /* 0x141fe40000000005 */
[----:B------:R-:W-:-:S02]  /*138a0*/  PRMT R13, R4, 0x7531, R5 ;  /* 0x00007531040d7816 */ /* 0x000fc40000000005 */
[C-C-:B-1----:R-:W-:Y:S02]  /*138b0*/  PRMT R4, R8.reuse, 0x6420, R9.reuse ;  /* 0x0000642008047816 */ /* 0x142fe40000000009 */
[----:B------:R-:W-:Y:S01]  /*138c0*/  PRMT R5, R8, 0x7531, R9 ;  /* 0x0000753108057816 */ /* 0x000fe20000000009 */
[----:B------:R-:W-:Y:S01]  /*138d0*/  VIADD R9, R17, 0x2000 ;  /* 0x0000200011097836 */ /* 0x000fe20000000000 */
[C-C-:B--2---:R-:W-:Y:S02]  /*138e0*/  PRMT R14, R6.reuse, 0x6420, R7.reuse ;  /* 0x00006420060e7816 */ /* 0x144fe40000000007 */
        /* <DEDUP_REMOVED lines=13> */
[C---:B------:R-:W-:Y:S01]  /*139c0*/  VIADD R9, R17.reuse, 0x1000 ;  /* 0x0000100011097836 */ /* 0x040fe20000000000 */
[C-C-:B------:R-:W-:Y:S01]  /*139d0*/  PRMT R14, R6.reuse, 0x6420, R7.reuse ;  /* 0x00006420060e7816 */ /* 0x140fe20000000007 */
[----:B------:R-:W-:Y:S01]  /*139e0*/  VIADD R17, R17, 0x3000 ;  /* 0x0000300011117836 */ /* 0x000fe20000000000 */
[----:B------:R-:W-:Y:S02]  /*139f0*/  PRMT R15, R6, 0x7531, R7 ;  /* 0x00007531060f7816 */ /* 0x000fe40000000007 */
[-C--:B------:R-:W-:Y:S02]  /*13a00*/  LOP3.LUT R9, R9, R24.reuse, RZ, 0xfc, !PT ;  /* 0x0000001809097212 */ /* 0x080fe400078efcff */
[C-C-:B------:R-:W-:Y:S01]  /*13a10*/  PRMT R6, R10.reuse, 0x6420, R11.reuse ;  /* 0x000064200a067816 */ /* 0x140fe2000000000b */
[----:B------:R-:W-:Y:S01]  /*13a20*/  STSM.16.M88.4 [R0+0x2000], R12 ;  /* 0x0020000c00007844 */ /* 0x000fe20000000200 */
[----:B------:R-:W-:Y:S01]  /*13a30*/  PRMT R7, R10, 0x7531, R11 ;  /* 0x000075310a077816 */ /* 0x000fe2000000000b */
[----:B------:R-:W-:Y:S01]  /*13a40*/  IMAD.IADD R18, R22, 0x1, R9 ;  /* 0x0000000116127824 */ /* 0x000fe200078e0209 */
[----:B------:R-:W-:-:S03]  /*13a50*/  LOP3.LUT R17, R17, R24, RZ, 0xfc, !PT ;  /* 0x0000001811117212 */ /* 0x000fc600078efcff */
[----:B------:R-:W-:Y:S02]  /*13a60*/  STSM.16.M88.4 [R0+0x3000], R4 ;  /* 0x0030000400007844 */ /* 0x000fe40000000200 */
[----:B------:R-:W-:Y:S02]  /*13a70*/  IMAD.IADD R17, R22, 0x1, R17 ;  /* 0x0000000116117824 */ /* 0x000fe400078e0211 */
        /* <DEDUP_REMOVED lines=8> */
[----:B------:R-:W-:Y:S01]  /*13b00*/  STSM.16.M88.4 [R28], R12 ;  /* 0x0000000c1c007844 */ /* 0x000fe20000000200 */
        /* <DEDUP_REMOVED lines=23> */
.L_x_1599:
[----:B-1----:R1:W-:Y:S01]  /*13c80*/  SYNCS.ARRIVE.TRANS64.A1T0 RZ, [R2+URZ+0x28450], RZ ;  /* 0x028450ff02ff79a7 */ /* 0x0023e2000810003f */
[----:B------:R-:W-:Y:S06]  /*13c90*/  BAR.SYNC.DEFER_BLOCKING 0x2, 0x80 ;  /* 0x0082000000007b1d */ /* 0x000fec0000010000 */
[----:B------:R-:W-:Y:S05]  /*13ca0*/  @!P0 BRA `(.L_x_1600) ;  /* 0x0000000000048947 */ /* 0x000fea0003800000 */
[----:B------:R-:W-:Y:S01]  /*13cb0*/  BPT.TRAP 0x1 ;  /* 0x000000040000795c */ /* 0x000fe20000300000 */
.L_x_1600:
[----:B------:R-:W-:Y:S02]  /*13cc0*/  VIADD R3, R2, 0x28480 ;  /* 0x0002848002037836 */ /* 0x000fe40000000000 */
[----:B------:R-:W-:-:S03]  /*13cd0*/  VIADD R23, R23, 0x1 ;  /* 0x0000000117177836 */ /* 0x000fc60000000000 */
[----:B------:R-:W-:Y:S02]  /*13ce0*/  PRMT R3, R34, 0x654, R3 ;  /* 0x0000065422037816 */ /* 0x000fe40000000003 */
[C---:B------:R-:W-:Y:S02]  /*13cf0*/  ISETP.NE.AND P0, PT, R23.reuse, 0x2, PT ;  /* 0x000000021700780c */ /* 0x040fe40003f05270 */
[----:B------:R2:W-:Y:S02]  /*13d00*/  SYNCS.ARRIVE.TRANS64.RED.A1T0 RZ, [R3+URZ], RZ ;  /* 0x000000ff03ff79a7 */ /* 0x0005e4000810043f */
[----:B------:R-:W-:Y:S02]  /*13d10*/  SEL R0, RZ, 0x1, P0 ;  /* 0x00000001ff007807 */ /* 0x000fe40000000000 */
[----:B------:R-:W-:Y:S02]  /*13d20*/  SEL R23, R23, RZ, P0 ;  /* 0x000000ff17177207 */ /* 0x000fe40000000000 */
[----:B------:R-:W-:-:S07]  /*13d30*/  LOP3.LUT R25, R25, R0, RZ, 0x3c, !PT ;  /* 0x0000000019197212 */ /* 0x000fce00078e3cff */
.L_x_1541:
[----:B------:R-:W-:Y:S05]  /*13d40*/  BSYNC B7 ;  /* 0x0000000000077941 */ /* 0x000fea0003800000 */
.L_x_1539:
[----:B------:R-:W-:-:S13]  /*13d50*/  LOP3.LUT P0, RZ, R32, 0x40, RZ, 0xc0, !PT ;  /* 0x0000004020ff7812 */ /* 0x000fda000780c0ff */
[----:B------:R-:W-:Y:S05]  /*13d60*/  @!P0 BRA `(.L_x_1601) ;  /* 0x0000000000248947 */ /* 0x000fea0003800000 */
[----:B------:R-:W3:Y:S08]  /*13d70*/  S2UR UR4, SR_CgaCtaId ;  /* 0x00000000000479c3 */ /* 0x000ef00000008800 */
[----:B------:R-:W-:Y:S01]  /*13d80*/  BAR.SYNC.DEFER_BLOCKING 0x5, 0x180 ;  /* 0x0146000000007b1d */ /* 0x000fe20000010000 */
[----:B--2---:R-:W-:Y:S01]  /*13d90*/  MOV R3, 0x400 ;  /* 0x0000040000037802 */ /* 0x004fe20000000f00 */
[----:B---3--:R-:W-:-:S05]  /*13da0*/  IMAD.U32 R34, RZ, RZ, UR4 ;  /* 0x00000004ff227e24 */ /* 0x008fca000f8e00ff */
[----:B------:R-:W-:-:S05]  /*13db0*/  LEA R22, R34, R3, 0x18 ;  /* 0x0000000322167211 */ /* 0x000fca00078ec0ff */
[----:B------:R-:W2:Y:S02]  /*13dc0*/  LDS.128 R16, [R22+0x284d0] ;  /* 0x0284d00016107984 */ /* 0x000ea40000000c00 */
[----:B--2---:R-:W-:Y:S01]  /*13dd0*/  R2UR UR4, R17 ;  /* 0x00000000110472ca */ /* 0x004fe200000e0000 */
[----:B------:R-:W-:Y:S06]  /*13de0*/  BAR.ARV 0x4, 0x180 ;  /* 0x0106000000007b1d */ /* 0x000fec0000002000 */
[----:B------:R-:W-:Y:S08]  /*13df0*/  BRA `(.L_x_1602) ;  /* 0x0000000800c87947 */ /* 0x000ff00003800000 */
.L_x_1601:
[----:B------:R-:W3:Y:S01]  /*13e00*/  S2R R0, SR_TID.X ;  /* 0x0000000000007919 */ /* 0x000ee20000002100 */
[----:B------:R-:W-:Y:S01]  /*13e10*/  ULDC UR4, c[0x0][0xc3c] ;  /* 0x00030f0000047ab9 */ /* 0x000fe20000000800 */
[----:B0-----:R-:W-:Y:S01]  /*13e20*/  IMAD.MOV.U32 R4, RZ, RZ, RZ ;  /* 0x000000ffff047224 */ /* 0x001fe200078e00ff */
[----:B---3--:R-:W-:-:S04]  /*13e30*/  LOP3.LUT R7, R0, 0x1f, RZ, 0xc0, !PT ;  /* 0x0000001f00077812 */ /* 0x008fc800078ec0ff */
[----:B------:R-:W-:Y:S01]  /*13e40*/  ISETP.NE.AND P0, PT, R7, 0x1f, PT ;  /* 0x0000001f0700780c */ /* 0x000fe20003f05270 */
[----:B------:R-:W-:-:S05]  /*13e50*/  IMAD.IADD R5, R19, 0x1, R7 ;  /* 0x0000000113057824 */ /* 0x000fca00078e0207 */
[----:B------:R-:W-:Y:S01]  /*13e60*/  ISETP.GE.OR P1, PT, R5, UR4, !P0 ;  /* 0x0000000405007c0c */ /* 0x000fe2000c726670 */
[----:B------:R-:W-:-:S12]  /*13e70*/  ULDC UR4, c[0x0][0xc3c] ;  /* 0x00030f0000047ab9 */ /* 0x000fd80000000800 */
[----:B-12---:R-:W0:Y:S02]  /*13e80*/  @!P1 LDC.64 R2, c[0x0][0xc80] ;  /* 0x00032000ff029b82 */ /* 0x006e240000000a00 */
        /* <DEDUP_REMOVED lines=14> */
[----:B0-----:R-:W-:Y:S02]  /*13f70*/  SEL R3, R6, RZ, P3 ;  /* 0x000000ff06037207 */ /* 0x001fe40001800000 */
[----:B------:R-:W-:Y:S03]  /*13f80*/  SHFL.IDX PT, R6, R16, 0x1, 0x1f ;  /* 0x00201f0010067f89 */ /* 0x000fe600000e0000 */
[----:B------:R-:W-:Y:S02]  /*13f90*/  IMAD.IADD R3, R0, 0x1, R3 ;  /* 0x0000000100037824 */ /* 0x000fe400078e0203 */
[----:B------:R-:W0:Y:S03]  /*13fa0*/  LDC R0, c[0x0][0xc38] ;  /* 0x00030e00ff007b82 */ /* 0x000e260000000800 */
[----:B------:R-:W1:Y:S02]  /*13fb0*/  SHFL.UP PT, R2, R3, 0x8, RZ ;  /* 0x0500000003027989 */ /* 0x000e6400000e00ff */
[----:B-1----:R-:W-:-:S05]  /*13fc0*/  SEL R2, R2, RZ, P4 ;  /* 0x000000ff02027207 */ /* 0x002fca0002000000 */
[----:B------:R-:W-:-:S05]  /*13fd0*/  IMAD.IADD R2, R3, 0x1, R2 ;  /* 0x0000000103027824 */ /* 0x000fca00078e0202 */
[----:B------:R-:W1:Y:S02]  /*13fe0*/  SHFL.UP PT, R5, R2, 0x10, RZ ;  /* 0x0600000002057989 */ /* 0x000e6400000e00ff */
[----:B-1----:R-:W-:-:S05]  /*13ff0*/  SEL R5, R5, RZ, P5 ;  /* 0x000000ff05057207 */ /* 0x002fca0002800000 */
[----:B------:R-:W-:Y:S02]  /*14000*/  IMAD.IADD R7, R2, 0x1, R5 ;  /* 0x0000000102077824 */ /* 0x000fe400078e0205 */
[----:B------:R-:W-:Y:S04]  /*14010*/  SHFL.IDX PT, R5, R16, RZ, 0x1f ;  /* 0x00001fff10057589 */ /* 0x000fe800000e0000 */
[----:B------:R-:W0:Y:S02]  /*14020*/  SHFL.IDX PT, R9, R7, 0x1f, 0x1f ;  /* 0x03e01f0007097f89 */ /* 0x000e2400000e0000 */
[----:B0-----:R-:W-:-:S04]  /*14030*/  IMAD R9, R9, R0, RZ ;  /* 0x0000000009097224 */ /* 0x001fc800078e02ff */
[----:B------:R-:W-:-:S05]  /*14040*/  IMAD.IADD R6, R6, 0x1, R9 ;  /* 0x0000000106067824 */ /* 0x000fca00078e0209 */
[----:B------:R-:W-:-:S13]  /*14050*/  ISETP.GT.AND P6, PT, R6, R5, PT ;  /* 0x000000050600720c */ /* 0x000fda0003fc4270 */
[----:B------:R-:W-:Y:S05]  /*14060*/  @P6 BRA `(.L_x_1603) ;  /* 0x0000000000946947 */ /* 0x000fea0003800000 */
.L_x_1607:
[----:B------:R-:W-:-:S05]  /*14070*/  VIADD R19, R19, 0x1f ;  /* 0x0000001f13137836 */ /* 0x000fca0000000000 */
[----:B------:R-:W-:-:S13]  /*14080*/  ISETP.GE.AND P6, PT, R19, UR4, PT ;  /* 0x0000000413007c0c */ /* 0x000fda000bfc6270 */
[----:B------:R-:W-:Y:S05]  /*14090*/  @P6 BRA `(.L_x_1604) ;  /* 0x0000000400e86947 */ /* 0x000fea0003800000 */
[----:B------:R-:W0:Y:S01]  /*140a0*/  S2R R0, SR_TID.X ;  /* 0x0000000000007919 */ /* 0x000e220000002100 */
[----:B------:R-:W-:Y:S01]  /*140b0*/  BSSY B0, `(.L_x_1605) ;  /* 0x0000009000007945 */ /* 0x000fe20003800000 */
[----:B------:R-:W-:Y:S01]  /*140c0*/  IMAD.MOV.U32 R4, RZ, RZ, RZ ;  /* 0x000000ffff047224 */ /* 0x000fe200078e00ff */
[----:B0-----:R-:W-:-:S05]  /*140d0*/  LOP3.LUT R0, R0, 0x1f, RZ, 0xc0, !PT ;  /* 0x0000001f00007812 */ /* 0x001fca00078ec0ff */
[----:B------:R-:W-:-:S05]  /*140e0*/  IMAD.IADD R7, R19, 0x1, R0 ;  /* 0x0000000113077824 */ /* 0x000fca00078e0200 */
[----:B------:R-:W-:-:S13]  /*140f0*/  ISETP.GE.OR P6, PT, R7, UR4, !P0 ;  /* 0x0000000407007c0c */ /* 0x000fda000c7c6670 */
[----:B------:R-:W-:Y:S05]  /*14100*/  @P6 BRA `(.L_x_1606) ;  /* 0x00000000000c6947 */ /* 0x000fea0003800000 */
[----:B------:R-:W0:Y:S02]  /*14110*/  LDC.64 R2, c[0x0][0xc80] ;  /* 0x00032000ff027b82 */ /* 0x000e240000000a00 */
[----:B0-----:R-:W-:-:S05]  /*14120*/  IMAD.WIDE R2, R7, 0x4, R2 ;  /* 0x0000000407027825 */ /* 0x001fca00078e0202 */
[----:B------:R0:W5:Y:S02]  /*14130*/  LDG.E R4, desc[UR54][R2.64] ;  /* 0x0000003602047981 */ /* 0x000164000c1e1900 */
.L_x_1606:
[----:B------:R-:W-:Y:S05]  /*14140*/  BSYNC B0 ;  /* 0x0000000000007941 */ /* 0x000fea0003800000 */
.L_x_1605:
[----:B-----5:R-:W0:Y:S02]  /*14150*/  SHFL.UP PT, R0, R4, 0x1, RZ ;  /* 0x0420000004007989 */ /* 0x020e2400000e00ff */
        /* <DEDUP_REMOVED lines=20> */
[----:B------:R-:W-:Y:S02]  /*142a0*/  IMAD.MOV.U32 R7, RZ, RZ, R9 ;  /* 0x000000ffff077224 */ /* 0x000fe400078e0009 */
[----:B------:R-:W-:-:S07]  /*142b0*/  IMAD.MOV.U32 R9, RZ, RZ, R3 ;  /* 0x000000ffff097224 */ /* 0x000fce00078e0003 */
.L_x_1603:
        /* <DEDUP_REMOVED lines=9> */
[----:B------:R-:W-:Y:S01]  /*14350*/  ISETP.NE.AND P0, PT, R12, RZ, PT ;  /* 0x000000ff0c00720c */ /* 0x000fe20003f05270 */
[----:B------:R-:W-:Y:S02]  /*14360*/  IMAD.MOV.U32 R16, RZ, RZ, RZ ;  /* 0x000000ffff107224 */ /* 0x000fe400078e00ff */
        /* <DEDUP_REMOVED lines=11> */
.L_x_1608:
[----:B-12---:R-:W-:Y:S02]  /*14420*/  IMAD.MOV R7, RZ, RZ, -R3 ;  /* 0x000000ffff077224 */ /* 0x006fe400078e0a03 */
[----:B------:R-:W-:Y:S02]  /*14430*/  IMAD.MOV.U32 R2, RZ, RZ, RZ ;  /* 0x000000ffff027224 */ /* 0x000fe400078e00ff */
[----:B------:R-:W-:Y:S02]  /*14440*/  IMAD R4, R7, R10, RZ ;  /* 0x0000000a07047224 */ /* 0x000fe400078e02ff */
[----:B---3--:R-:W-:Y:S02]  /*14450*/  IMAD R16, R16, R0, R9 ;  /* 0x0000000010107224 */ /* 0x008fe400078e0209 */
[----:B------:R-:W-:Y:S01]  /*14460*/  IMAD.HI.U32 R2, R3, R4, R2 ;  /* 0x0000000403027227 */ /* 0x000fe200078e0002 */
[----:B------:R-:W-:-:S03]  /*14470*/  IABS R4, R6 ;  /* 0x0000000600047213 */ /* 0x000fc60000000000 */
[----:B------:R-:W-:Y:S02]  /*14480*/  IMAD.IADD R3, R5, 0x1, -R16 ;  /* 0x0000000105037824 */ /* 0x000fe400078e0a10 */
[----:B------:R-:W-:-:S03]  /*14490*/  IMAD.MOV R4, RZ, RZ, -R4 ;  /* 0x000000ffff047224 */ /* 0x000fc600078e0a04 */
[----:B------:R-:W-:-:S05]  /*144a0*/  IABS R5, R3 ;  /* 0x0000000300057213 */ /* 0x000fca0000000000 */
        /* <DEDUP_REMOVED lines=10> */
[----:B------:R-:W-:-:S04]  /*14550*/  IMAD.MOV.U32 R4, RZ, RZ, R2 ;  /* 0x000000ffff047224 */ /* 0x000fc800078e0002 */
        /* <DEDUP_REMOVED lines=11> */
[----:B------:R-:W-:Y:S02]  /*14610*/  IABS R0, UR9 ;  /* 0x0000000900007c13 */ /* 0x000fe40008000000 */
[----:B------:R-:W-:Y:S02]  /*14620*/  IABS R3, UR9 ;  /* 0x0000000900037c13 */ /* 0x000fe40008000000 */
[----:B------:R-:W1:Y:S01]  /*14630*/  I2F.RP R5, R0 ;  /* 0x0000000000057306 */ /* 0x000e620000209400 */
[----:B------:R-:W-:Y:S02]  /*14640*/  R2UR UR6, R0 ;  /* 0x00000000000672ca */ /* 0x000fe400000e0000 */
[----:B------:R-:W-:-:S05]  /*14650*/  IMAD.MOV R3, RZ, RZ, -R3 ;  /* 0x000000ffff037224 */ /* 0x000fca00078e0a03 */
[----:B-1----:R-:W1:Y:S02]  /*14660*/  MUFU.RCP R5, R5 ;  /* 0x0000000500057308 */ /* 0x002e640000001000 */
[----:B-1----:R-:W-:-:S06]  /*14670*/  VIADD R7, R5, 0xffffffe ;  /* 0x0ffffffe05077836 */ /* 0x002fcc0000000000 */
[----:B------:R-:W1:Y:S02]  /*14680*/  F2I.FTZ.U32.TRUNC.NTZ R7, R7 ;  /* 0x0000000700077305 */ /* 0x000e64000021f000 */
        /* <DEDUP_REMOVED lines=8> */
[----:B------:R-:W-:-:S05]  /*14710*/  IMAD R3, R3, R4, UR8 ;  /* 0x0000000803037e24 */ /* 0x000fca000f8e0204 */
[----:B------:R-:W-:-:S05]  /*14720*/  ISETP.GT.U32.AND P0, PT, R0, R3, PT ;  /* 0x000000030000720c */ /* 0x000fca0003f04070 */
[----:B------:R-:W-:-:S08]  /*14730*/  ULOP3.LUT UR4, UR4, UR9, URZ, 0x3c, !UPT ;  /* 0x0000000904047292 */ /* 0x000fd0000f8e3c3f */
[----:B------:R-:W-:Y:S01]  /*14740*/  VOTEU.ANY UP1, P0 ;  /* 0x00000000003f7886 */ /* 0x000fe20000020100 */
[----:B------:R-:W-:-:S04]  /*14750*/  PLOP3.LUT P0, PT, PT, PT, UP1, 0x80, 0x0 ;  /* 0x000000000000781c */ /* 0x000fc80003f0f018 */
[----:B------:R-:W-:Y:S02]  /*14760*/  @!UP1 UIADD3 UR5, UR5, 0x1, URZ ;  /* 0x0000000105059890 */ /* 0x000fe4000fffe03f */
[----:B------:R-:W-:-:S07]  /*14770*/  UISETP.GE.AND UP1, UPT, UR4, URZ, UPT ;  /* 0x0000003f0400728c */ /* 0x000fce000bf26270 */
[----:B------:R-:W-:-:S05]  /*14780*/  @!P0 IMAD.IADD R3, R3, 0x1, -R0 ;  /* 0x0000000103038824 */ /* 0x000fca00078e0a00 */
[----:B------:R-:W-:Y:S01]  /*14790*/  ISETP.GE.U32.AND P0, PT, R3, R0, PT ;  /* 0x000000000300720c */ /* 0x000fe20003f06070 */
[----:B------:R-:W-:-:S12]  /*147a0*/  IMAD R3, RZ, RZ, -UR9 ;  /* 0x80000009ff037e24 */ /* 0x000fd8000f8e02ff */
        /* <DEDUP_REMOVED lines=9> */
.L_x_1604:
[----:B------:R-:W0:Y:S01]  /*14840*/  LDC R19, c[0x0][0xc3c] ;  /* 0x00030f00ff137b82 */ /* 0x000e220000000800 */
[----:B------:R-:W-:Y:S01]  /*14850*/  IMAD.MOV.U32 R16, RZ, RZ, R5 ;  /* 0x000000ffff107224 */ /* 0x000fe200078e0005 */
[----:B------:R-:W-:Y:S01]  /*14860*/  UMOV UR4, URZ ;  /* 0x0000003f00047c82 */ /* 0x000fe20008000000 */
[----:B------:R-:W-:-:S07]  /*14870*/  IMAD.MOV.U32 R18, RZ, RZ, RZ ;  /* 0x000000ffff127224 */ /* 0x000fce00078e00ff */
.L_x_1609:
        /* <DEDUP_REMOVED lines=8> */
[----:B0-----:R0:W-:Y:S01]  /*14900*/  @!P0 STS.128 [R22+0x284d0], R16 ;  /* 0x0284d01016008388 */ /* 0x0011e20000000c00 */
[----:B------:R-:W-:Y:S06]  /*14910*/  BAR.ARV 0x5, 0x180 ;  /* 0x0146000000007b1d */ /* 0x000fec0000002000 */
.L_x_1602:
[----:B------:R-:W-:Y:S02]  /*14920*/  ULDC UR5, c[0x0][0xc3c] ;  /* 0x00030f0000057ab9 */ /* 0x000fe40000000800 */
[----:B------:R-:W-:-:S13]  /*14930*/  ISETP.GE.AND P0, PT, R19, UR5, PT ;  /* 0x0000000513007c0c */ /* 0x000fda000bf06270 */
[----:B------:R-:W-:Y:S05]  /*14940*/  @!P0 BRA `(.L_x_1610) ;  /* 0xffffffb000088947 */ /* 0x000fea000383ffff */
.L_x_1529:
[----:B-1----:R-:W2:Y:S01]  /*14950*/  LDL.LU R0, [R1+0x10] ;  /* 0x0000100001007983 */ /* 0x002ea20000300800 */
[----:B------:R-:W-:Y:S01]  /*14960*/  BSSY B0, `(.L_x_1611) ;  /* 0x000000b000007945 */ /* 0x000fe20003800000 */
[----:B0-----:R-:W0:Y:S01]  /*14970*/  S2R R5, SR_CgaCtaId ;  /* 0x0000000000057919 */ /* 0x001e220000008800 */
[----:B--2---:R-:W-:-:S05]  /*14980*/  VIADD R0, R0, 0x1 ;  /* 0x0000000100007836 */ /* 0x004fca0000000000 */
[----:B------:R-:W-:-:S04]  /*14990*/  LEA.HI R2, R0, R0, RZ, 0x1 ;  /* 0x0000000000027211 */ /* 0x000fc800078f08ff */
[----:B------:R-:W-:Y:S02]  /*149a0*/  LOP3.LUT R3, R2, 0xfffffffe, RZ, 0xc0, !PT ;  /* 0xfffffffe02037812 */ /* 0x000fe400078ec0ff */
[----:B------:R-:W-:-:S03]  /*149b0*/  MOV R2, 0x400 ;  /* 0x0000040000027802 */ /* 0x000fc60000000f00 */
[----:B------:R-:W-:Y:S01]  /*149c0*/  IMAD.IADD R0, R0, 0x1, -R3 ;  /* 0x0000000100007824 */ /* 0x000fe200078e0a03 */
[----:B0-----:R-:W-:-:S04]  /*149d0*/  LEA R5, R5, R2, 0x18 ;  /* 0x0000000205057211 */ /* 0x001fc800078ec0ff */
[----:B------:R-:W-:-:S04]  /*149e0*/  SHF.L.U32 R0, R0, 0x1f, RZ ;  /* 0x0000001f00007819 */ /* 0x000fc800000006ff */
[----:B------:R-:W0:Y:S02]  /*149f0*/  SYNCS.PHASECHK.TRANS64.TRYWAIT P0, [R5+URZ+0x28420], R0 ;  /* 0x02842000050075a7 */ /* 0x000e24000800017f */
[----:B0-----:R-:W-:Y:S05]  /*14a00*/  @!P0 BRA `(.L_x_1612) ;  /* 0x0000002800008947 */ /* 0x001fea0003800000 */
.L_x_1697:
[----:B------:R-:W-:Y:S05]  /*14a10*/  BSYNC B0 ;  /* 0x0000000000007941 */ /* 0x000fea0003800000 */
.L_x_1611:
[----:B------:R-:W-:-:S03]  /*14a20*/  UMOV UR4, 0xffffffff ;  /* 0xffffffff00047882 */ /* 0x000fc60000000000 */
[----:B------:R-:W-:Y:S05]  /*14a30*/  BRA.DIV UR4, `(.L_x_1613) ;  /* 0x0000002a04087947 */ /* 0x000fea000b800000 */
[----:B0-----:R-:W0:Y:S02]  /*14a40*/  S2R R0, SR_TID.X ;  /* 0x0000000000007919 */ /* 0x001e240000002100 */
[----:B0-----:R-:W-:-:S04]  /*14a50*/  SHF.R.U32.HI R0, RZ, 0x5, R0 ;  /* 0x00000005ff007819 */ /* 0x001fc80000011600 */
[----:B------:R-:W-:-:S05]  /*14a60*/  LOP3.LUT R0, R0, 0x3, RZ, 0xc0, !PT ;  /* 0x0000000300007812 */ /* 0x000fca00078ec0ff */
[----:B------:R0:W1:Y:S02]  /*14a70*/  SHFL.IDX PT, R14, R0, RZ, 0x1f ;  /* 0x00001fff000e7589 */ /* 0x00006400000e0000 */
.L_x_1700:
[----:B-1----:R-:W-:Y:S01]  /*14a80*/  ISETP.NE.AND P0, PT, R14, RZ, PT ;  /* 0x000000ff0e00720c */ /* 0x002fe20003f05270 */
[----:B------:R-:W-:-:S12]  /*14a90*/  BSSY B0, `(.L_x_1614) ;  /* 0x000002c000007945 */ /* 0x000fd80003800000 */
[----:B------:R-:W-:Y:S05]  /*14aa0*/  @P0 BRA `(.L_x_1615) ;  /* 0x0000000000a80947 */ /* 0x000fea0003800000 */
[----:B------:R-:W-:-:S03]  /*14ab0*/  UMOV UR4, 0xffffffff ;  /* 0xffffffff00047882 */ /* 0x000fc60000000000 */
[----:B------:R-:W-:Y:S05]  /*14ac0*/  BRA.DIV UR4, `(.L_x_1616) ;  /* 0x0000002a04187947 */ /* 0x000fea000b800000 */
[----:B------:R-:W-:-:S13]  /*14ad0*/  ELECT P6, URZ, PT ;  /* 0x00000000003f782f */ /* 0x000fda00038c0000 */
.L_x_1703:
[----:B------:R-:W-:Y:S05]  /*14ae0*/  @!P6 BRA `(.L_x_1615) ;  /* 0x000000000098e947 */ /* 0x000fea0003800000 */
[----:B------:R-:W-:-:S06]  /*14af0*/  ULOP3.LUT UR4, UR42, 0x2, URZ, 0xfc, !UPT ;  /* 0x000000022a047892 */ /* 0x000fcc000f8efc3f */
[----:B0-----:R-:W-:-:S05]  /*14b00*/  IMAD.U32 R0, RZ, RZ, UR4 ;  /* 0x00000004ff007e24 */ /* 0x001fca000f8e00ff */
[----:B------:R-:W-:-:S13]  /*14b10*/  ISETP.NE.AND P0, PT, R0, 0x3, PT ;  /* 0x000000030000780c */ /* 0x000fda0003f05270 */
[----:B------:R-:W-:Y:S05]  /*14b20*/  @!P0 BRA `(.L_x_1617) ;  /* 0x0000000000048947 */ /* 0x000fea0003800000 */
[----:B------:R-:W-:Y:S01]  /*14b30*/  BPT.TRAP 0x1 ;  /* 0x000000040000795c */ /* 0x000fe20000300000 */
.L_x_1617:
[----:B------:R-:W-:Y:S01]  /*14b40*/  IMAD R3, R23, 0x8, R5 ;  /* 0x0000000817037824 */ /* 0x000fe200078e0205 */
[----:B------:R-:W-:Y:S01]  /*14b50*/  SHF.L.U32 R2, R25, 0x1f, RZ ;  /* 0x0000001f19027819 */ /* 0x000fe200000006ff */
[----:B------:R-:W-:-:S03]  /*14b60*/  VIADD R23, R23, 0x1 ;  /* 0x0000000117177836 */ /* 0x000fc60000000000 */
[----:B------:R-:W0:Y:S02]  /*14b70*/  SYNCS.PHASECHK.TRANS64.TRYWAIT P1, [R3+URZ+0x28440], R2 ;  /* 0x02844002030075a7 */ /* 0x000e24000802017f */
[----:B------:R-:W-:-:S04]  /*14b80*/  ISETP.NE.AND P2, PT, R23, 0x2, PT ;  /* 0x000000021700780c */ /* 0x000fc80003f45270 */
[----:B------:R-:W-:Y:S01]  /*14b90*/  SEL R0, RZ, 0x1, P2 ;  /* 0x00000001ff007807 */ /* 0x000fe20001000000 */
[----:B0-----:R-:W-:Y:S08]  /*14ba0*/  @!P1 BRA `(.L_x_1618) ;  /* 0x0000002800009947 */ /* 0x001ff00003800000 */
.L_x_1704:
[----:B------:R-:W-:Y:S02]  /*14bb0*/  SEL R23, R23, RZ, P2 ;  /* 0x000000ff17177207 */ /* 0x000fe40001000000 */
[----:B------:R-:W-:Y:S01]  /*14bc0*/  LOP3.LUT R0, R25, R0, RZ, 0x3c, !PT ;  /* 0x0000000019007212 */ /* 0x000fe200078e3cff */
[----:B------:R-:W-:Y:S06]  /*14bd0*/  @!P0 BRA `(.L_x_1619) ;  /* 0x0000000000048947 */ /* 0x000fec0003800000 */
[----:B------:R-:W-:Y:S01]  /*14be0*/  BPT.TRAP 0x1 ;  /* 0x000000040000795c */ /* 0x000fe20000300000 */
.L_x_1619:
[----:B------:R-:W-:Y:S01]  /*14bf0*/  IMAD R23, R23, 0x8, R5 ;  /* 0x0000000817177824 */ /* 0x000fe200078e0205 */
[----:B------:R-:W-:-:S04]  /*14c00*/  SHF.L.U32 R0, R0, 0x1f, RZ ;  /* 0x0000001f00007819 */ /* 0x000fc800000006ff */
[----:B------:R-:W1:Y:S02]  /*14c10*/  SYNCS.PHASECHK.TRANS64.TRYWAIT P1, [R23+URZ+0x28440], R0 ;  /* 0x02844000170075a7 */ /* 0x000e64000802017f */
[----:B-1----:R-:W-:Y:S05]  /*14c20*/  @!P1 BRA `(.L_x_1620) ;  /* 0x0000002400f49947 */ /* 0x002fea0003800000 */
.L_x_1705:
[----:B------:R-:W-:Y:S05]  /*14c30*/  @!P0 BRA `(.L_x_1621) ;  /* 0x0000000000048947 */ /* 0x000fea0003800000 */
[----:B------:R-:W-:Y:S01]  /*14c40*/  BPT.TRAP 0x1 ;  /* 0x000000040000795c */ /* 0x000fe20000300000 */
.L_x_1621:
[----:B------:R-:W2:Y:S02]  /*14c50*/  SYNCS.PHASECHK.TRANS64.TRYWAIT P1, [R3+URZ+0x28460], R2 ;  /* 0x02846002030075a7 */ /* 0x000ea4000802017f */
[----:B--2---:R-:W-:Y:S05]  /*14c60*/  @!P1 BRA `(.L_x_1622) ;  /* 0x0000002400f89947 */ /* 0x004fea0003800000 */
.L_x_1706:
[----:B------:R-:W-:Y:S05]  /*14c70*/  @!P0 BRA `(.L_x_1623) ;  /* 0x0000000000048947 */ /* 0x000fea0003800000 */
[----:B------:R-:W-:Y:S01]  /*14c80*/  BPT.TRAP 0x1 ;  /* 0x000000040000795c */ /* 0x000fe20000300000 */
.L_x_1623:
[----:B------:R-:W3:Y:S02]  /*14c90*/  SYNCS.PHASECHK.TRANS64.TRYWAIT P1, [R23+URZ+0x28460], R0 ;  /* 0x02846000170075a7 */ /* 0x000ee4000802017f */
[----:B---3--:R-:W-:Y:S05]  /*14ca0*/  @!P1 BRA `(.L_x_1624) ;  /* 0x0000002400fc9947 */ /* 0x008fea0003800000 */
.L_x_1707:
[----:B------:R-:W-:Y:S05]  /*14cb0*/  @!P0 BRA `(.L_x_1625) ;  /* 0x0000000000048947 */ /* 0x000fea0003800000 */
[----:B------:R-:W-:Y:S01]  /*14cc0*/  BPT.TRAP 0x1 ;  /* 0x000000040000795c */ /* 0x000fe20000300000 */
.L_x_1625:
[----:B------:R-:W4:Y:S02]  /*14cd0*/  SYNCS.PHASECHK.TRANS64.TRYWAIT P1, [R3+URZ+0x28480], R2 ;  /* 0x02848002030075a7 */ /* 0x000f24000802017f */
[----:B----4-:R-:W-:Y:S05]  /*14ce0*/  @!P1 BRA `(.L_x_1626) ;  /* 0x0000002800009947 */ /* 0x010fea0003800000 */
.L_x_1708:
[----:B------:R-:W-:Y:S05]  /*14cf0*/  @!P0 BRA `(.L_x_1627) ;  /* 0x0000000000048947 */ /* 0x000fea0003800000 */
[----:B------:R-:W-:Y:S01]  /*14d00*/  BPT.TRAP 0x1 ;  /* 0x000000040000795c */ /* 0x000fe20000300000 */
.L_x_1627:
[----:B------:R0:W0:Y:S02]  /*14d10*/  SYNCS.PHASECHK.TRANS64.TRYWAIT P0, [R23+URZ+0x28480], R0 ;  /* 0x02848000170075a7 */ /* 0x000024000800017f */
[----:B0-----:R-:W-:Y:S05]  /*14d20*/  @!P0 NANOSLEEP.SYNCS 0x989680 ;  /* 0x009896800000895d */ /* 0x001fea0003900000 */
[----:B------:R-:W0:Y:S02]  /*14d30*/  @!P0 SYNCS.PHASECHK.TRANS64 P0, [R23+URZ+0x28480], R0 ;  /* 0x02848000170085a7 */ /* 0x000e24000800007f */
[----:B0-----:R-:W-:Y:S05]  /*14d40*/  @!P0 BRA `(.L_x_1627) ;  /* 0xfffffffc00f08947 */ /* 0x001fea000383ffff */
.L_x_1615:
[----:B------:R-:W-:Y:S05]  /*14d50*/  BSYNC B0 ;  /* 0x0000000000007941 */ /* 0x000fea0003800000 */
.L_x_1614:
[----:B------:R-:W-:Y:S05]  /*14d60*/  EXIT ;  /* 0x000000000000794d */ /* 0x000fea0003800000 */
.L_x_1424:
[----:B0-----:R-:W-:-:S04]  /*14d70*/  IMAD.U32 R3, RZ, RZ, UR53 ;  /* 0x00000035ff037e24 */ /* 0x001fc8000f8e00ff */
[----:B------:R0:W1:Y:S03]  /*14d80*/  SYNCS.PHASECHK.TRANS64.TRYWAIT P0, [R3+URZ+0x28400], R0 ;  /* 0x02840000030075a7 */ /* 0x000066000800017f */
[----:B-1----:R-:W-:Y:S05]  /*14d90*/  @!P0 NANOSLEEP.SYNCS 0x989680 ;  /* 0x009896800000895d */ /* 0x002fea0003900000 */
[----:B------:R-:W1:Y:S02]  /*14da0*/  @!P0 SYNCS.PHASECHK.TRANS64 P0, [R3+URZ+0x28400], R0 ;  /* 0x02840000030085a7 */ /* 0x000e64000800007f */
[----:B-1----:R-:W-:Y:S05]  /*14db0*/  @!P0 BRA `(.L_x_1424) ;  /* 0xfffffffc00ec8947 */ /* 0x002fea000383ffff */
[----:B------:R-:W-:Y:S05]  /*14dc0*/  BRA `(.L_x_1628) ;  /* 0xfffffed000c47947 */ /* 0x000fea000383ffff */
.L_x_1428:
[----:B-1----:R-:W-:-:S04]  /*14dd0*/  IMAD.U32 R3, RZ, RZ, UR58 ;  /* 0x0000003aff037e24 */ /* 0x002fc8000f8e00ff */
[----:B------:R1:W2:Y:S03]  /*14de0*/  SYNCS.PHASECHK.TRANS64.TRYWAIT P1, [R3+URZ+0x28430], R8 ;  /* 0x02843008030075a7 */ /* 0x0002a6000802017f */
[----:B--2---:R-:W-:Y:S05]  /*14df0*/  @!P1 NANOSLEEP.SYNCS 0x989680 ;  /* 0x009896800000995d */ /* 0x004fea0003900000 */
[----:B------:R-:W2:Y:S02]  /*14e00*/  @!P1 SYNCS.PHASECHK.TRANS64 P1, [R3+URZ+0x28430], R8 ;  /* 0x02843008030095a7 */ /* 0x000ea4000802007f */
[----:B--2---:R-:W-:Y:S05]  /*14e10*/  @!P1 BRA `(.L_x_1428) ;  /* 0xfffffffc00ec9947 */ /* 0x004fea000383ffff */
[----:B------:R-:W-:Y:S05]  /*14e20*/  BRA `(.L_x_1427) ;  /* 0xfffffed000e87947 */ /* 0x000fea000383ffff */
.L_x_1441:
[----:B---3--:R-:W-:-:S04]  /*14e30*/  IMAD.U32 R9, RZ, RZ, UR58 ;  /* 0x0000003aff097e24 */ /* 0x008fc8000f8e00ff */
[----:B------:R3:W4:Y:S03]  /*14e40*/  SYNCS.PHASECHK.TRANS64.TRYWAIT P1, [R9+URZ+0x28450], R8 ;  /* 0x02845008090075a7 */ /* 0x000726000802017f */
[----:B----4-:R-:W-:Y:S05]  /*14e50*/  @!P1 NANOSLEEP.SYNCS 0x989680 ;  /* 0x009896800000995d */ /* 0x010fea0003900000 */
[----:B------:R-:W4:Y:S02]  /*14e60*/  @!P1 SYNCS.PHASECHK.TRANS64 P1, [R9+URZ+0x28450], R8 ;  /* 0x02845008090095a7 */ /* 0x000f24000802007f */
[----:B----4-:R-:W-:Y:S05]  /*14e70*/  @!P1 BRA `(.L_x_1441) ;  /* 0xfffffffc00ec9947 */ /* 0x010fea000383ffff */
[----:B------:R-:W-:Y:S05]  /*14e80*/  BRA `(.L_x_1440) ;  /* 0xfffffeec00dc7947 */ /* 0x000fea000383ffff */
.L_x_1450:
[----:B-12---:R-:W-:-:S04]  /*14e90*/  IMAD.U32 R0, RZ, RZ, UR59 ;  /* 0x0000003bff007e24 */ /* 0x006fc8000f8e00ff */
[----:B------:R1:W2:Y:S03]  /*14ea0*/  SYNCS.PHASECHK.TRANS64.TRYWAIT P1, [R0+URZ+0x28430], R9 ;  /* 0x02843009000075a7 */ /* 0x0002a6000802017f */
[----:B--2---:R-:W-:Y:S05]  /*14eb0*/  @!P1 NANOSLEEP.SYNCS 0x989680 ;  /* 0x009896800000995d */ /* 0x004fea0003900000 */
[----:B------:R-:W2:Y:S02]  /*14ec0*/  @!P1 SYNCS.PHASECHK.TRANS64 P1, [R0+URZ+0x28430], R9 ;  /* 0x02843009000095a7 */ /* 0x000ea4000802007f */
[----:B--2---:R-:W-:Y:S05]  /*14ed0*/  @!P1 BRA `(.L_x_1450) ;  /* 0xfffffffc00ec9947 */ /* 0x004fea000383ffff */
[----:B------:R-:W-:Y:S05]  /*14ee0*/  BRA `(.L_x_1449) ;  /* 0xfffffef400107947 */ /* 0x000fea000383ffff */
.L_x_1463:
[----:B---3--:R-:W-:-:S04]  /*14ef0*/  IMAD.U32 R10, RZ, RZ, UR59 ;  /* 0x0000003bff0a7e24 */ /* 0x008fc8000f8e00ff */
[----:B------:R3:W4:Y:S03]  /*14f00*/  SYNCS.PHASECHK.TRANS64.TRYWAIT P1, [R10+URZ+0x28450], R9 ;  /* 0x028450090a0075a7 */ /* 0x000726000802017f */
[----:B----4-:R-:W-:Y:S05]  /*14f10*/  @!P1 NANOSLEEP.SYNCS 0x989680 ;  /* 0x009896800000995d */ /* 0x010fea0003900000 */
[----:B------:R-:W4:Y:S02]  /*14f20*/  @!P1 SYNCS.PHASECHK.TRANS64 P1, [R10+URZ+0x28450], R9 ;  /* 0x028450090a0095a7 */ /* 0x000f24000802007f */
[----:B----4-:R-:W-:Y:S05]  /*14f30*/  @!P1 BRA `(.L_x_1463) ;  /* 0xfffffffc00ec9947 */ /* 0x010fea000383ffff */
[----:B------:R-:W-:Y:S05]  /*14f40*/  BRA `(.L_x_1462) ;  /* 0xffffff1400307947 */ /* 0x000fea000383ffff */
.L_x_1473:
[----:B-1----:R-:W-:-:S04]  /*14f50*/  IMAD.U32 R0, RZ, RZ, UR56 ;  /* 0x00000038ff007e24 */ /* 0x002fc8000f8e00ff */
[----:B------:R1:W2:Y:S03]  /*14f60*/  SYNCS.PHASECHK.TRANS64.TRYWAIT P2, [R0+URZ+0x28430], R7 ;  /* 0x02843007000075a7 */ /* 0x0002a6000804017f */
[----:B--2---:R-:W-:Y:S05]  /*14f70*/  @!P2 NANOSLEEP.SYNCS 0x989680 ;  /* 0x009896800000a95d */ /* 0x004fea0003900000 */
[----:B------:R-:W2:Y:S02]  /*14f80*/  @!P2 SYNCS.PHASECHK.TRANS64 P2, [R0+URZ+0x28430], R7 ;  /* 0x028430070000a5a7 */ /* 0x000ea4000804007f */
[----:B--2---:R-:W-:Y:S05]  /*14f90*/  @!P2 BRA `(.L_x_1473) ;  /* 0xfffffffc00eca947 */ /* 0x004fea000383ffff */
[----:B------:R-:W-:Y:S05]  /*14fa0*/  BRA `(.L_x_1472) ;  /* 0xffffff18006c7947 */ /* 0x000fea000383ffff */
.L_x_1478:
[----:B-1----:R-:W-:-:S04]  /*14fb0*/  IMAD.U32 R10, RZ, RZ, UR56 ;  /* 0x00000038ff0a7e24 */ /* 0x002fc8000f8e00ff */
[----:B------:R1:W2:Y:S03]  /*14fc0*/  SYNCS.PHASECHK.TRANS64.TRYWAIT P2, [R10+URZ+0x28450], R7 ;  /* 0x028450070a0075a7 */ /* 0x0002a6000804017f */
[----:B--2---:R-:W-:Y:S05]  /*14fd0*/  @!P2 NANOSLEEP.SYNCS 0x989680 ;  /* 0x009896800000a95d */ /* 0x004fea0003900000 */
[----:B------:R-:W2:Y:S02]  /*14fe0*/  @!P2 SYNCS.PHASECHK.TRANS64 P2, [R10+URZ+0x28450], R7 ;  /* 0x028450070a00a5a7 */ /* 0x000ea4000804007f */
[----:B--2---:R-:W-:Y:S05]  /*14ff0*/  @!P2 BRA `(.L_x_1478) ;  /* 0xfffffffc00eca947 */ /* 0x004fea000383ffff */
[----:B------:R-:W-:Y:S05]  /*15000*/  BRA `(.L_x_1477) ;  /* 0xffffff2c00c47947 */ /* 0x000fea000383ffff */
.L_x_1485:
[----:B-1----:R-:W-:-:S04]  /*15010*/  IMAD.U32 R0, RZ, RZ, UR59 ;  /* 0x0000003bff007e24 */ /* 0x002fc8000f8e00ff */
[----:B------:R1:W2:Y:S03]  /*15020*/  SYNCS.PHASECHK.TRANS64.TRYWAIT P1, [R0+URZ+0x28430], R9 ;  /* 0x02843009000075a7 */ /* 0x0002a6000802017f */
[----:B--2---:R-:W-:Y:S05]  /*15030*/  @!P1 NANOSLEEP.SYNCS 0x989680 ;  /* 0x009896800000995d */ /* 0x004fea0003900000 */
[----:B------:R-:W2:Y:S02]  /*15040*/  @!P1 SYNCS.PHASECHK.TRANS64 P1, [R0+URZ+0x28430], R9 ;  /* 0x02843009000095a7 */ /* 0x000ea4000802007f */
[----:B--2---:R-:W-:Y:S05]  /*15050*/  @!P1 BRA `(.L_x_1485) ;  /* 0xfffffffc00ec9947 */ /* 0x004fea000383ffff */
[----:B------:R-:W-:Y:S05]  /*15060*/  BRA `(.L_x_1484) ;  /* 0xffffff3000647947 */ /* 0x000fea000383ffff */
.L_x_1498:
[----:B---3--:R-:W-:-:S04]  /*15070*/  IMAD.U32 R10, RZ, RZ, UR59 ;  /* 0x0000003bff0a7e24 */ /* 0x008fc8000f8e00ff */
[----:B------:R3:W4:Y:S03]  /*15080*/  SYNCS.PHASECHK.TRANS64.TRYWAIT P1, [R10+URZ+0x28450], R9 ;  /* 0x028450090a0075a7 */ /* 0x000726000802017f */
[----:B----4-:R-:W-:Y:S05]  /*15090*/  @!P1 NANOSLEEP.SYNCS 0x989680 ;  /* 0x009896800000995d */ /* 0x010fea0003900000 */
[----:B------:R-:W4:Y:S02]  /*150a0*/  @!P1 SYNCS.PHASECHK.TRANS64 P1, [R10+URZ+0x28450], R9 ;  /* 0x028450090a0095a7 */ /* 0x000f24000802007f */
[----:B----4-:R-:W-:Y:S05]  /*150b0*/  @!P1 BRA `(.L_x_1498) ;  /* 0xfffffffc00ec9947 */ /* 0x010fea000383ffff */
[----:B------:R-:W-:Y:S05]  /*150c0*/  BRA `(.L_x_1497) ;  /* 0xffffff5000807947 */ /* 0x000fea000383ffff */
.L_x_1550:
        /* <DEDUP_REMOVED lines=10> */
.L_x_1629:
[----:B------:R-:W-:Y:S05]  /*15170*/  BRA `(.L_x_1630) ;  /* 0xffffffb800b47947 */ /* 0x000fea000383ffff */
.L_x_1553:
[----:B0-----:R0:W1:Y:S02]  /*15180*/  SYNCS.PHASECHK.TRANS64.TRYWAIT P0, [R0+URZ+0x28480], R21 ;  /* 0x02848015000075a7 */ /* 0x001064000800017f */
[----:B-1----:R-:W-:Y:S05]  /*15190*/  @!P0 NANOSLEEP.SYNCS 0x989680 ;  /* 0x009896800000895d */ /* 0x002fea0003900000 */
[----:B------:R-:W1:Y:S02]  /*151a0*/  @!P0 SYNCS.PHASECHK.TRANS64 P0, [R0+URZ+0x28480], R21 ;  /* 0x02848015000085a7 */ /* 0x000e64000800007f */
[----:B-1----:R-:W-:Y:S05]  /*151b0*/  @!P0 BRA `(.L_x_1553) ;  /* 0xfffffffc00f08947 */ /* 0x002fea000383ffff */
[----:B------:R-:W-:Y:S05]  /*151c0*/  BRA `(.L_x_1631) ;  /* 0xffffffb800c47947 */ /* 0x000fea000383ffff */
.L_x_1554:
        /* <DEDUP_REMOVED lines=8> */
.L_x_1633:
[----:B------:R-:W-:Y:S05]  /*15250*/  BSYNC B0 ;  /* 0x0000000000007941 */ /* 0x000fea0003800000 */
.L_x_1632:
[----:B------:R-:W-:Y:S01]  /*15260*/  IMAD.MOV.U32 R13, RZ, RZ, R8 ;  /* 0x000000ffff0d7224 */ /* 0x000fe200078e0008 */
[----:B------:R-:W-:Y:S01]  /*15270*/  LOP3.LUT R27, R30, 0x80, RZ, 0xfc, !PT ;  /* 0x000000801e1b7812 */ /* 0x000fe200078efcff */
        /* <DEDUP_REMOVED lines=10> */
.L_x_1634:
        /* <DEDUP_REMOVED lines=13> */
.L_x_1635:
        /* <DEDUP_REMOVED lines=11> */
.L_x_1636:
[----:B------:R-:W-:Y:S02]  /*154a0*/  IMAD.MOV.U32 R13, RZ, RZ, R9 ;  /* 0x000000ffff0d7224 */ /* 0x000fe400078e0009 */
[----:B------:R-:W-:Y:S02]  /*154b0*/  IMAD.MOV.U32 R12, RZ, RZ, 0x2 ;  /* 0x00000002ff0c7424 */ /* 0x000fe400078e00ff */
[----:B------:R-:W-:-:S07]  /*154c0*/  IMAD.MOV.U32 R2, RZ, RZ, R14 ;  /* 0x000000ffff027224 */ /* 0x000fce00078e000e */
[----:B------:R-:W-:Y:S05]  /*154d0*/  WARPSYNC.COLLECTIVE R15, `(.L_x_1637) ;  /* 0x000000000f087348 */ /* 0x000fea0003c00000 */
[----:B------:R0:W1:Y:S02]  /*154e0*/  SHFL.IDX P6, R14, R13, R12, R11 ;  /* 0x0000000c0d0e7389 */ /* 0x00006400000c000b */
[----:B01----:R-:W-:Y:S01]  /*154f0*/  ENDCOLLECTIVE ;  /* 0x000000000000791b */ /* 0x003fe20003800000 */
.L_x_1637:
        /* <DEDUP_REMOVED lines=14> */
.L_x_1638:
[----:B------:R-:W-:Y:S02]  /*155e0*/  IMAD.MOV.U32 R13, RZ, RZ, R9 ;  /* 0x000000ffff0d7224 */ /* 0x000fe400078e0009 */
[----:B------:R-:W-:Y:S02]  /*155f0*/  IMAD.MOV.U32 R12, RZ, RZ, 0x3 ;  /* 0x00000003ff0c7424 */ /* 0x000fe400078e00ff */
[----:B------:R-:W-:-:S07]  /*15600*/  IMAD.MOV.U32 R2, RZ, RZ, R14 ;  /* 0x000000ffff027224 */ /* 0x000fce00078e000e */
[----:B------:R-:W-:Y:S05]  /*15610*/  WARPSYNC.COLLECTIVE R15, `(.L_x_1639) ;  /* 0x000000000f087348 */ /* 0x000fea0003c00000 */
[----:B------:R0:W1:Y:S02]  /*15620*/  SHFL.IDX P6, R14, R13, R12, R11 ;  /* 0x0000000c0d0e7389 */ /* 0x00006400000c000b */
[----:B01----:R-:W-:Y:S01]  /*15630*/  ENDCOLLECTIVE ;  /* 0x000000000000791b */ /* 0x003fe20003800000 */
.L_x_1639:
        /* <DEDUP_REMOVED lines=13> */
.L_x_1640:
[----:B------:R-:W-:Y:S01]  /*15710*/  @!PT LDS RZ, [RZ] ;  /* 0x00000000fffff984 */ /* 0x000fe20000000800 */
[----:B------:R-:W-:Y:S01]  /*15720*/  @!PT LDS RZ, [RZ] ;  /* 0x00000000fffff984 */ /* 0x000fe20000000800 */
[----:B------:R-:W-:Y:S01]  /*15730*/  @!PT LDS RZ, [RZ] ;  /* 0x00000000fffff984 */ /* 0x000fe20000000800 */
[----:B------:R0:W-:Y:S01]  /*15740*/  LDGSTS.E.BYPASS.LTC128B.128 [R4+0x13000], desc[UR54][R2.64+0x80], !P1 ;  /* 0x1300008002047fae */ /* 0x0001e2000c901d76 */
[----:B------:R-:W-:Y:S01]  /*15750*/  ISETP.GE.AND P1, PT, R7, 0x21, PT ;  /* 0x000000210700780c */ /* 0x000fe20003f26270 */
[----:B0-----:R-:W-:Y:S01]  /*15760*/  IMAD.MOV.U32 R2, RZ, RZ, R14 ;  /* 0x000000ffff027224 */ /* 0x001fe200078e000e */
[----:B------:R-:W-:Y:S11]  /*15770*/  BRA `(.L_x_1641) ;  /* 0xffffffb800507947 */ /* 0x000ff6000383ffff */
.L_x_1559:
[----:B---3--:R3:W4:Y:S02]  /*15780*/  SYNCS.PHASECHK.TRANS64.TRYWAIT P0, [R0+URZ+0x28440], R21 ;  /* 0x02844015000075a7 */ /* 0x008724000800017f */
[----:B----4-:R-:W-:Y:S05]  /*15790*/  @!P0 NANOSLEEP.SYNCS 0x989680 ;  /* 0x009896800000895d */ /* 0x010fea0003900000 */
[----:B------:R-:W4:Y:S02]  /*157a0*/  @!P0 SYNCS.PHASECHK.TRANS64 P0, [R0+URZ+0x28440], R21 ;  /* 0x02844015000085a7 */ /* 0x000f24000800007f */
[----:B----4-:R-:W-:Y:S05]  /*157b0*/  @!P0 BRA `(.L_x_1559) ;  /* 0xfffffffc00f08947 */ /* 0x010fea000383ffff */
[----:B------:R-:W-:Y:S05]  /*157c0*/  BRA `(.L_x_1642) ;  /* 0xffffffb800ac7947 */ /* 0x000fea000383ffff */
.L_x_1560:
[----:B------:R-:W-:Y:S01]  /*157d0*/  BSSY B0, `(.L_x_1643) ;  /* 0x0000008000007945 */ /* 0x000fe20003800000 */
[----:B------:R-:W-:Y:S02]  /*157e0*/  IMAD.MOV.U32 R13, RZ, RZ, R6 ;  /* 0x000000ffff0d7224 */ /* 0x000fe400078e0006 */
[----:B------:R-:W-:Y:S02]  /*157f0*/  IMAD.MOV.U32 R12, RZ, RZ, RZ ;  /* 0x000000ffff0c7224 */ /* 0x000fe400078e00ff */
[----:B------:R-:W-:Y:S02]  /*15800*/  IMAD.MOV.U32 R11, RZ, RZ, 0x181f ;  /* 0x0000181fff0b7424 */ /* 0x000fe400078e00ff */
[----:B------:R-:W-:-:S07]  /*15810*/  IMAD.MOV.U32 R15, RZ, RZ, -0x1 ;  /* 0xffffffffff0f7424 */ /* 0x000fce00078e00ff */
[----:B0-23--:R-:W-:Y:S05]  /*15820*/  WARPSYNC.COLLECTIVE R15, `(.L_x_1644) ;  /* 0x000000000f087348 */ /* 0x00dfea0003c00000 */
[----:B------:R1:W4:Y:S02]  /*15830*/  SHFL.IDX P6, R14, R13, R12, R11 ;  /* 0x0000000c0d0e7389 */ /* 0x00032400000c000b */
[----:B01234-:R-:W-:Y:S01]  /*15840*/  ENDCOLLECTIVE ;  /* 0x000000000000791b */ /* 0x01ffe20003800000 */
.L_x_1644:
[----:B------:R-:W-:Y:S05]  /*15850*/  BSYNC B0 ;  /* 0x0000000000007941 */ /* 0x000fea0003800000 */
.L_x_1643:
        /* <DEDUP_REMOVED lines=8> */
.L_x_1645:
[----:B------:R-:W-:Y:S02]  /*158e0*/  IMAD.MOV.U32 R13, RZ, RZ, R6 ;  /* 0x000000ffff0d7224 */ /* 0x000fe400078e0006 */
[----:B------:R-:W-:Y:S01]  /*158f0*/  IMAD.MOV.U32 R12, RZ, RZ, 0x1 ;  /* 0x00000001ff0c7424 */ /* 0x000fe200078e00ff */
[C---:B------:R-:W-:Y:S02]  /*15900*/  ISETP.GE.AND P6, PT, R30.reuse, R8, PT ;  /* 0x000000081e00720c */ /* 0x040fe40003fc6270 */
        /* <DEDUP_REMOVED lines=10> */
.L_x_1646:
        /* <DEDUP_REMOVED lines=10> */
.L_x_1647:
[----:B------:R-:W-:Y:S02]  /*15a50*/  IMAD.MOV.U32 R13, RZ, RZ, R6 ;  /* 0x000000ffff0d7224 */ /* 0x000fe400078e0006 */
[----:B------:R-:W-:Y:S01]  /*15a60*/  IMAD.MOV.U32 R12, RZ, RZ, 0x2 ;  /* 0x00000002ff0c7424 */ /* 0x000fe200078e00ff */
[----:B------:R-:W-:-:S05]  /*15a70*/  @P3 IADD3 R14, P0, R30, R14, RZ ;  /* 0x0000000e1e0e3210 */ /* 0x000fca0007f1e0ff */
[----:B------:R-:W-:Y:S02]  /*15a80*/  @P3 IMAD.X R7, RZ, RZ, R2, P0 ;  /* 0x000000ffff073224 */ /* 0x000fe400000e0602 */
[----:B------:R-:W-:-:S07]  /*15a90*/  @P3 IMAD.MOV.U32 R2, RZ, RZ, R14 ;  /* 0x000000ffff023224 */ /* 0x000fce00078e000e */
[----:B------:R-:W-:Y:S05]  /*15aa0*/  WARPSYNC.COLLECTIVE R15, `(.L_x_1648) ;  /* 0x000000000f087348 */ /* 0x000fea0003c00000 */
[----:B------:R0:W1:Y:S02]  /*15ab0*/  SHFL.IDX P6, R14, R13, R12, R11 ;  /* 0x0000000c0d0e7389 */ /* 0x00006400000c000b */
[----:B01----:R-:W-:Y:S01]  /*15ac0*/  ENDCOLLECTIVE ;  /* 0x000000000000791b */ /* 0x003fe20003800000 */
.L_x_1648:
[----:B------:R-:W-:-:S05]  /*15ad0*/  @P3 IMAD.MOV.U32 R3, RZ, RZ, R7 ;  /* 0x000000ffff033224 */ /* 0x000fca00078e0007 */
[----:B------:R-:W-:Y:S01]  /*15ae0*/  @!PT LDS RZ, [RZ] ;  /* 0x00000000fffff984 */ /* 0x000fe20000000800 */
[----:B------:R-:W-:Y:S01]  /*15af0*/  @!PT LDS RZ, [RZ] ;  /* 0x00000000fffff984 */ /* 0x000fe20000000800 */
[----:B------:R-:W-:Y:S01]  /*15b00*/  @!PT LDS RZ, [RZ] ;  /* 0x00000000fffff984 */ /* 0x000fe20000000800 */
[----:B------:R-:W-:Y:S04]  /*15b10*/  @P3 LDGSTS.E.BYPASS.LTC128B.128 [R4+0x20800], desc[UR54][R2.64], !P4 ;  /* 0x2080000002043fae */ /* 0x000fe8000e101d76 */
[----:B------:R0:W-:Y:S01]  /*15b20*/  @P3 LDGSTS.E.BYPASS.LTC128B.128 [R4+0x22800], desc[UR54][R2.64+0x80], !P2 ;  /* 0x2280008002043fae */ /* 0x0001e2000d101d76 */
[----:B------:R-:W-:Y:S02]  /*15b30*/  IMAD.MOV.U32 R13, RZ, RZ, R5 ;  /* 0x000000ffff0d7224 */ /* 0x000fe400078e0005 */
[----:B0-----:R-:W-:-:S07]  /*15b40*/  IMAD.MOV.U32 R2, RZ, RZ, R14 ;  /* 0x000000ffff027224 */ /* 0x001fce00078e000e */
[----:B------:R-:W-:Y:S05]  /*15b50*/  WARPSYNC.COLLECTIVE R15, `(.L_x_1649) ;  /* 0x000000000f087348 */ /* 0x000fea0003c00000 */
[----:B------:R0:W1:Y:S02]  /*15b60*/  SHFL.IDX P6, R14, R13, R12, R11 ;  /* 0x0000000c0d0e7389 */ /* 0x00006400000c000b */
[----:B01----:R-:W-:Y:S01]  /*15b70*/  ENDCOLLECTIVE ;  /* 0x000000000000791b */ /* 0x003fe20003800000 */
.L_x_1649:
        /* <DEDUP_REMOVED lines=8> */
.L_x_1650:
[----:B------:R-:W-:-:S05]  /*15c00*/  @P1 IMAD.MOV.U32 R3, RZ, RZ, R7 ;  /* 0x000000ffff031224 */ /* 0x000fca00078e0007 */
        /* <DEDUP_REMOVED lines=10> */
.L_x_1651:
[----:B------:R-:W-:Y:S05]  /*15cb0*/  BRA `(.L_x_1652) ;  /* 0xffffffb800347947 */ /* 0x000fea000383ffff */
.L_x_1565:
[----:B------:R-:W-:Y:S02]  /*15cc0*/  IMAD.MOV.U32 R13, RZ, RZ, R6 ;  /* 0x000000ffff0d7224 */ /* 0x000fe400078e0006 */
[----:B------:R-:W-:Y:S02]  /*15cd0*/  IMAD.MOV.U32 R12, RZ, RZ, RZ ;  /* 0x000000ffff0c7224 */ /* 0x000fe400078e00ff */
[----:B------:R-:W-:Y:S02]  /*15ce0*/  IMAD.MOV.U32 R11, RZ, RZ, 0x181f ;  /* 0x0000181fff0b7424 */ /* 0x000fe400078e00ff */
[----:B------:R-:W-:Y:S02]  /*15cf0*/  IMAD.MOV.U32 R15, RZ, RZ, -0x1 ;  /* 0xffffffffff0f7424 */ /* 0x000fe400078e00ff */
[----:B------:R-:W-:Y:S02]  /*15d00*/  IMAD R5, R5, UR37, RZ ;  /* 0x0000002505057c24 */ /* 0x000fe4000f8e02ff */
[----:B------:R-:W-:-:S07]  /*15d10*/  VIADD R4, R17, UR38 ;  /* 0x0000002611047c36 */ /* 0x000fce0008000000 */
[----:B-----5:R-:W-:Y:S05]  /*15d20*/  WARPSYNC.COLLECTIVE R15, `(.L_x_1653) ;  /* 0x000000000f087348 */ /* 0x020fea0003c00000 */
[----:B------:R0:W1:Y:S02]  /*15d30*/  SHFL.IDX P6, R14, R13, R12, R11 ;  /* 0x0000000c0d0e7389 */ /* 0x00006400000c000b */
[----:B01---5:R-:W-:Y:S01]  /*15d40*/  ENDCOLLECTIVE ;  /* 0x000000000000791b */ /* 0x023fe20003800000 */
.L_x_1653:
[C---:B------:R-:W-:Y:S01]  /*15d50*/  VIADD R8, R4.reuse, 0x10 ;  /* 0x0000001004087836 */ /* 0x040fe20000000000 */
[----:B------:R-:W-:Y:S01]  /*15d60*/  ISETP.GE.AND P2, PT, R4, R5, PT ;  /* 0x000000050400720c */ /* 0x000fe20003f46270 */
[----:B------:R-:W-:Y:S02]  /*15d70*/  IMAD.MOV.U32 R13, RZ, RZ, R0 ;  /* 0x000000ffff0d7224 */ /* 0x000fe400078e0000 */
[----:B------:R-:W-:-:S10]  /*15d80*/  IMAD.MOV.U32 R2, RZ, RZ, R14 ;  /* 0x000000ffff027224 */ /* 0x000fd400078e000e */
[----:B------:R-:W-:Y:S05]  /*15d90*/  WARPSYNC.COLLECTIVE R15, `(.L_x_1654) ;  /* 0x000000000f087348 */ /* 0x000fea0003c00000 */
[----:B------:R0:W1:Y:S02]  /*15da0*/  SHFL.IDX P6, R14, R13, R12, R11 ;  /* 0x0000000c0d0e7389 */ /* 0x00006400000c000b */
[----:B01----:R-:W-:Y:S01]  /*15db0*/  ENDCOLLECTIVE ;  /* 0x000000000000791b */ /* 0x003fe20003800000 */
.L_x_1654:
        /* <DEDUP_REMOVED lines=8> */
.L_x_1655:
        /* <DEDUP_REMOVED lines=12> */
.L_x_1656:
        /* <DEDUP_REMOVED lines=8> */
.L_x_1657:
        /* <DEDUP_REMOVED lines=13> */
.L_x_1658:
        /* <DEDUP_REMOVED lines=8> */
.L_x_1659:
        /* <DEDUP_REMOVED lines=13> */
.L_x_1660:
        /* <DEDUP_REMOVED lines=8> */
.L_x_1661:
        /* <DEDUP_REMOVED lines=13> */
.L_x_1662:
        /* <DEDUP_REMOVED lines=8> */
.L_x_1663:
        /* <DEDUP_REMOVED lines=13> */
.L_x_1664:
        /* <DEDUP_REMOVED lines=8> */
.L_x_1665:
        /* <DEDUP_REMOVED lines=12> */
.L_x_1666:
        /* <DEDUP_REMOVED lines=8> */
.L_x_1667:
        /* <DEDUP_REMOVED lines=11> */
.L_x_1668:
[----:B------:R-:W-:Y:S05]  /*166b0*/  BRA `(.L_x_1669) ;  /* 0xffffffb800887947 */ /* 0x000fea000383ffff */
.L_x_1570:
[----:B0-----:R0:W1:Y:S02]  /*166c0*/  SYNCS.PHASECHK.TRANS64.TRYWAIT P0, [R22+URZ+0x28420], R3 ;  /* 0x02842003160075a7 */ /* 0x001064000800017f */
[----:B-1----:R-:W-:Y:S05]  /*166d0*/  @!P0 NANOSLEEP.SYNCS 0x989680 ;  /* 0x009896800000895d */ /* 0x002fea0003900000 */
[----:B------:R-:W1:Y:S02]  /*166e0*/  @!P0 SYNCS.PHASECHK.TRANS64 P0, [R22+URZ+0x28420], R3 ;  /* 0x02842003160085a7 */ /* 0x000e64000800007f */
[----:B-1----:R-:W-:Y:S05]  /*166f0*/  @!P0 BRA `(.L_x_1570) ;  /* 0xfffffffc00f08947 */ /* 0x002fea000383ffff */
[----:B------:R-:W-:Y:S05]  /*16700*/  BRA `(.L_x_1670) ;  /* 0xffffffb800f47947 */ /* 0x000fea000383ffff */
.L_x_1574:
[----:B0-----:R0:W1:Y:S02]  /*16710*/  SYNCS.PHASECHK.TRANS64.TRYWAIT P0, [R0+URZ+0x28480], R17 ;  /* 0x02848011000075a7 */ /* 0x001064000800017f */
[----:B-1----:R-:W-:Y:S05]  /*16720*/  @!P0 NANOSLEEP.SYNCS 0x989680 ;  /* 0x009896800000895d */ /* 0x002fea0003900000 */
[----:B------:R-:W1:Y:S02]  /*16730*/  @!P0 SYNCS.PHASECHK.TRANS64 P0, [R0+URZ+0x28480], R17 ;  /* 0x02848011000085a7 */ /* 0x000e64000800007f */
[----:B-1----:R-:W-:Y:S05]  /*16740*/  @!P0 BRA `(.L_x_1574) ;  /* 0xfffffffc00f08947 */ /* 0x002fea000383ffff */
[----:B------:R-:W-:Y:S05]  /*16750*/  BRA `(.L_x_1671) ;  /* 0xffffffbc00c47947 */ /* 0x000fea000383ffff */
.L_x_1575:
        /* <DEDUP_REMOVED lines=8> */
.L_x_1673:
[----:B------:R-:W-:Y:S05]  /*167e0*/  BSYNC B0 ;  /* 0x0000000000007941 */ /* 0x000fea0003800000 */
.L_x_1672:
        /* <DEDUP_REMOVED lines=9> */
.L_x_1674:
[----:B------:R-:W-:Y:S02]  /*16880*/  IMAD.MOV.U32 R13, RZ, RZ, R27 ;  /* 0x000000ffff0d7224 */ /* 0x000fe400078e001b */
[----:B------:R-:W-:Y:S02]  /*16890*/  IMAD.MOV.U32 R12, RZ, RZ, 0x1 ;  /* 0x00000001ff0c7424 */ /* 0x000fe400078e00ff */
[----:B------:R-:W-:-:S07]  /*168a0*/  IMAD.MOV.U32 R2, RZ, RZ, R14 ;  /* 0x000000ffff027224 */ /* 0x000fce00078e000e */
[----:B------:R-:W-:Y:S05]  /*168b0*/  WARPSYNC.COLLECTIVE R15, `(.L_x_1675) ;  /* 0x000000000f087348 */ /* 0x000fea0003c00000 */
[----:B------:R0:W1:Y:S02]  /*168c0*/  SHFL.IDX P6, R14, R13, R12, R11 ;  /* 0x0000000c0d0e7389 */ /* 0x00006400000c000b */
[----:B01----:R-:W-:Y:S01]  /*168d0*/  ENDCOLLECTIVE ;  /* 0x000000000000791b */ /* 0x003fe20003800000 */
.L_x_1675:
        /* <DEDUP_REMOVED lines=12> */
.L_x_1676:
[----:B------:R-:W-:Y:S02]  /*169a0*/  IMAD.MOV.U32 R13, RZ, RZ, R27 ;  /* 0x000000ffff0d7224 */ /* 0x000fe400078e001b */
[----:B------:R-:W-:Y:S02]  /*169b0*/  IMAD.MOV.U32 R12, RZ, RZ, 0x2 ;  /* 0x00000002ff0c7424 */ /* 0x000fe400078e00ff */
[----:B------:R-:W-:-:S07]  /*169c0*/  IMAD.MOV.U32 R2, RZ, RZ, R14 ;  /* 0x000000ffff027224 */ /* 0x000fce00078e000e */
[----:B------:R-:W-:Y:S05]  /*169d0*/  WARPSYNC.COLLECTIVE R15, `(.L_x_1677) ;  /* 0x000000000f087348 */ /* 0x000fea0003c00000 */
[----:B------:R0:W1:Y:S02]  /*169e0*/  SHFL.IDX P6, R14, R13, R12, R11 ;  /* 0x0000000c0d0e7389 */ /* 0x00006400000c000b */
[----:B01----:R-:W-:Y:S01]  /*169f0*/  ENDCOLLECTIVE ;  /* 0x000000000000791b */ /* 0x003fe20003800000 */
.L_x_1677:
        /* <DEDUP_REMOVED lines=12> */
.L_x_1678:
[----:B------:R-:W-:Y:S02]  /*16ac0*/  IMAD.MOV.U32 R13, RZ, RZ, R27 ;  /* 0x000000ffff0d7224 */ /* 0x000fe400078e001b */
[----:B------:R-:W-:Y:S02]  /*16ad0*/  IMAD.MOV.U32 R12, RZ, RZ, 0x3 ;  /* 0x00000003ff0c7424 */ /* 0x000fe400078e00ff */
[----:B------:R-:W-:-:S07]  /*16ae0*/  IMAD.MOV.U32 R2, RZ, RZ, R14 ;  /* 0x000000ffff027224 */ /* 0x000fce00078e000e */
[----:B------:R-:W-:Y:S05]  /*16af0*/  WARPSYNC.COLLECTIVE R15, `(.L_x_1679) ;  /* 0x000000000f087348 */ /* 0x000fea0003c00000 */
[----:B------:R0:W1:Y:S02]  /*16b00*/  SHFL.IDX P6, R14, R13, R12, R11 ;  /* 0x0000000c0d0e7389 */ /* 0x00006400000c000b */
[----:B01----:R-:W-:Y:S01]  /*16b10*/  ENDCOLLECTIVE ;  /* 0x000000000000791b */ /* 0x003fe20003800000 */
.L_x_1679:
        /* <DEDUP_REMOVED lines=12> */
.L_x_1680:
[----:B------:R-:W-:Y:S01]  /*16be0*/  IMAD.MOV.U32 R2, RZ, RZ, R14 ;  /* 0x000000ffff027224 */ /* 0x000fe200078e000e */
[----:B------:R-:W-:Y:S06]  /*16bf0*/  BRA `(.L_x_1681) ;  /* 0xffffffbc005c7947 */ /* 0x000fec000383ffff */
.L_x_1580:
[----:B----4-:R4:W0:Y:S02]  /*16c00*/  SYNCS.PHASECHK.TRANS64.TRYWAIT P0, [R0+URZ+0x28440], R17 ;  /* 0x02844011000075a7 */ /* 0x010824000800017f */
[----:B0-----:R-:W-:Y:S05]  /*16c10*/  @!P0 NANOSLEEP.SYNCS 0x989680 ;  /* 0x009896800000895d */ /* 0x001fea0003900000 */
[----:B------:R-:W0:Y:S02]  /*16c20*/  @!P0 SYNCS.PHASECHK.TRANS64 P0, [R0+URZ+0x28440], R17 ;  /* 0x02844011000085a7 */ /* 0x000e24000800007f */
[----:B0-----:R-:W-:Y:S05]  /*16c30*/  @!P0 BRA `(.L_x_1580) ;  /* 0xfffffffc00f08947 */ /* 0x001fea000383ffff */
[----:B------:R-:W-:Y:S05]  /*16c40*/  BRA `(.L_x_1682) ;  /* 0xffffffbc00b07947 */ /* 0x000fea000383ffff */
.L_x_1581:
[----:B------:R-:W-:Y:S01]  /*16c50*/  BSSY B0, `(.L_x_1683) ;  /* 0x0000008000007945 */ /* 0x000fe20003800000 */
[----:B------:R-:W-:Y:S02]  /*16c60*/  IMAD.MOV.U32 R13, RZ, RZ, R8 ;  /* 0x000000ffff0d7224 */ /* 0x000fe400078e0008 */
[----:B------:R-:W-:Y:S02]  /*16c70*/  IMAD.MOV.U32 R12, RZ, RZ, RZ ;  /* 0x000000ffff0c7224 */ /* 0x000fe400078e00ff */
[----:B------:R-:W-:Y:S02]  /*16c80*/  IMAD.MOV.U32 R11, RZ, RZ, 0x181f ;  /* 0x0000181fff0b7424 */ /* 0x000fe400078e00ff */
[----:B------:R-:W-:-:S07]  /*16c90*/  IMAD.MOV.U32 R15, RZ, RZ, -0x1 ;  /* 0xffffffffff0f7424 */ /* 0x000fce00078e00ff */
[----:B01234-:R-:W-:Y:S05]  /*16ca0*/  WARPSYNC.COLLECTIVE R15, `(.L_x_1684) ;  /* 0x000000000f087348 */ /* 0x01ffea0003c00000 */
[----:B--2---:R2:W0:Y:S02]  /*16cb0*/  SHFL.IDX P6, R14, R13, R12, R11 ;  /* 0x0000000c0d0e7389 */ /* 0x00442400000c000b */
[----:B01234-:R-:W-:Y:S01]  /*16cc0*/  ENDCOLLECTIVE ;  /* 0x000000000000791b */ /* 0x01ffe20003800000 */
.L_x_1684:
[----:B------:R-:W-:Y:S05]  /*16cd0*/  BSYNC B0 ;  /* 0x0000000000007941 */ /* 0x000fea0003800000 */
.L_x_1683:
        /* <DEDUP_REMOVED lines=8> */
.L_x_1685:
[----:B------:R-:W-:Y:S02]  /*16d60*/  IMAD.MOV.U32 R13, RZ, RZ, R8 ;  /* 0x000000ffff0d7224 */ /* 0x000fe400078e0008 */
[----:B------:R-:W-:Y:S02]  /*16d70*/  IMAD.MOV.U32 R12, RZ, RZ, 0x1 ;  /* 0x00000001ff0c7424 */ /* 0x000fe400078e00ff */
[----:B------:R-:W-:-:S07]  /*16d80*/  IMAD.MOV.U32 R2, RZ, RZ, R14 ;  /* 0x000000ffff027224 */ /* 0x000fce00078e000e */
[----:B------:R-:W-:Y:S05]  /*16d90*/  WARPSYNC.COLLECTIVE R15, `(.L_x_1686) ;  /* 0x000000000f087348 */ /* 0x000fea0003c00000 */
[----:B------:R0:W1:Y:S02]  /*16da0*/  SHFL.IDX P6, R14, R13, R12, R11 ;  /* 0x0000000c0d0e7389 */ /* 0x00006400000c000b */
[----:B01----:R-:W-:Y:S01]  /*16db0*/  ENDCOLLECTIVE ;  /* 0x000000000000791b */ /* 0x003fe20003800000 */
.L_x_1686:
        /* <DEDUP_REMOVED lines=12> */
.L_x_1687:
[----:B------:R-:W-:Y:S02]  /*16e80*/  IMAD.MOV.U32 R13, RZ, RZ, R8 ;  /* 0x000000ffff0d7224 */ /* 0x000fe400078e0008 */
[----:B------:R-:W-:Y:S02]  /*16e90*/  IMAD.MOV.U32 R12, RZ, RZ, 0x2 ;  /* 0x00000002ff0c7424 */ /* 0x000fe400078e00ff */
[----:B------:R-:W-:-:S07]  /*16ea0*/  IMAD.MOV.U32 R2, RZ, RZ, R14 ;  /* 0x000000ffff027224 */ /* 0x000fce00078e000e */
[----:B------:R-:W-:Y:S05]  /*16eb0*/  WARPSYNC.COLLECTIVE R15, `(.L_x_1688) ;  /* 0x000000000f087348 */ /* 0x000fea0003c00000 */
[----:B------:R0:W1:Y:S02]  /*16ec0*/  SHFL.IDX P6, R14, R13, R12, R11 ;  /* 0x0000000c0d0e7389 */ /* 0x00006400000c000b */
[----:B01----:R-:W-:Y:S01]  /*16ed0*/  ENDCOLLECTIVE ;  /* 0x000000000000791b */ /* 0x003fe20003800000 */
.L_x_1688:
        /* <DEDUP_REMOVED lines=12> */
.L_x_1689:
[----:B------:R-:W-:Y:S02]  /*16fa0*/  IMAD.MOV.U32 R13, RZ, RZ, R8 ;  /* 0x000000ffff0d7224 */ /* 0x000fe400078e0008 */
[----:B------:R-:W-:Y:S02]  /*16fb0*/  IMAD.MOV.U32 R12, RZ, RZ, 0x3 ;  /* 0x00000003ff0c7424 */ /* 0x000fe400078e00ff */
[----:B------:R-:W-:-:S07]  /*16fc0*/  IMAD.MOV.U32 R2, RZ, RZ, R14 ;  /* 0x000000ffff027224 */ /* 0x000fce00078e000e */
[----:B------:R-:W-:Y:S05]  /*16fd0*/  WARPSYNC.COLLECTIVE R15, `(.L_x_1690) ;  /* 0x000000000f087348 */ /* 0x000fea0003c00000 */
[----:B------:R0:W1:Y:S02]  /*16fe0*/  SHFL.IDX P6, R14, R13, R12, R11 ;  /* 0x0000000c0d0e7389 */ /* 0x00006400000c000b */
[----:B01----:R-:W-:Y:S01]  /*16ff0*/  ENDCOLLECTIVE ;  /* 0x000000000000791b */ /* 0x003fe20003800000 */
.L_x_1690:
        /* <DEDUP_REMOVED lines=12> */
.L_x_1691:
[----:B------:R-:W-:Y:S05]  /*170c0*/  BRA `(.L_x_1692) ;  /* 0xffffffbc00407947 */ /* 0x000fea000383ffff */
.L_x_1586:
[----:B0-----:R0:W1:Y:S02]  /*170d0*/  SYNCS.PHASECHK.TRANS64.TRYWAIT P2, [R0+URZ+0x28470], R3 ;  /* 0x02847003000075a7 */ /* 0x001064000804017f */
[----:B-1----:R-:W-:Y:S05]  /*170e0*/  @!P2 NANOSLEEP.SYNCS 0x989680 ;  /* 0x009896800000a95d */ /* 0x002fea0003900000 */
[----:B------:R-:W1:Y:S02]  /*170f0*/  @!P2 SYNCS.PHASECHK.TRANS64 P2, [R0+URZ+0x28470], R3 ;  /* 0x028470030000a5a7 */ /* 0x000e64000804007f */
[----:B-1----:R-:W-:Y:S05]  /*17100*/  @!P2 BRA `(.L_x_1586) ;  /* 0xfffffffc00f0a947 */ /* 0x002fea000383ffff */
[----:B------:R-:W-:Y:S05]  /*17110*/  BRA `(.L_x_1693) ;  /* 0xffffffbc00a87947 */ /* 0x000fea000383ffff */
.L_x_1588:
[----:B0-----:R0:W1:Y:S02]  /*17120*/  SYNCS.PHASECHK.TRANS64.TRYWAIT P2, [R0+URZ+0x28460], R7 ;  /* 0x02846007000075a7 */ /* 0x001064000804017f */
[----:B-1----:R-:W-:Y:S05]  /*17130*/  @!P2 NANOSLEEP.SYNCS 0x989680 ;  /* 0x009896800000a95d */ /* 0x002fea0003900000 */
[----:B------:R-:W1:Y:S02]  /*17140*/  @!P2 SYNCS.PHASECHK.TRANS64 P2, [R0+URZ+0x28460], R7 ;  /* 0x028460070000a5a7 */ /* 0x000e64000804007f */
[----:B-1----:R-:W-:Y:S05]  /*17150*/  @!P2 BRA `(.L_x_1588) ;  /* 0xfffffffc00f0a947 */ /* 0x002fea000383ffff */
[----:B------:R-:W-:Y:S05]  /*17160*/  BRA `(.L_x_1694) ;  /* 0xffffffbc00b87947 */ /* 0x000fea000383ffff */
.L_x_1596:
[----:B0-----:R0:W1:Y:S02]  /*17170*/  SYNCS.PHASECHK.TRANS64.TRYWAIT P1, [R2+URZ+0x28470], R3 ;  /* 0x02847003020075a7 */ /* 0x001064000802017f */
[----:B-1----:R-:W-:Y:S05]  /*17180*/  @!P1 NANOSLEEP.SYNCS 0x989680 ;  /* 0x009896800000995d */ /* 0x002fea0003900000 */
[----:B------:R-:W1:Y:S02]  /*17190*/  @!P1 SYNCS.PHASECHK.TRANS64 P1, [R2+URZ+0x28470], R3 ;  /* 0x02847003020095a7 */ /* 0x000e64000802007f */
[----:B-1----:R-:W-:Y:S05]  /*171a0*/  @!P1 BRA `(.L_x_1596) ;  /* 0xfffffffc00f09947 */ /* 0x002fea000383ffff */
[----:B------:R-:W-:Y:S05]  /*171b0*/  BRA `(.L_x_1695) ;  /* 0xffffffc400647947 */ /* 0x000fea000383ffff */
.L_x_1598:
[----:B0-----:R0:W1:Y:S02]  /*171c0*/  SYNCS.PHASECHK.TRANS64.TRYWAIT P1, [R2+URZ+0x28460], R3 ;  /* 0x02846003020075a7 */ /* 0x001064000802017f */
[----:B-1----:R-:W-:Y:S05]  /*171d0*/  @!P1 NANOSLEEP.SYNCS 0x989680 ;  /* 0x009896800000995d */ /* 0x002fea0003900000 */
[----:B------:R-:W1:Y:S02]  /*171e0*/  @!P1 SYNCS.PHASECHK.TRANS64 P1, [R2+URZ+0x28460], R3 ;  /* 0x02846003020095a7 */ /* 0x000e64000802007f */
[----:B-1----:R-:W-:Y:S05]  /*171f0*/  @!P1 BRA `(.L_x_1598) ;  /* 0xfffffffc00f09947 */ /* 0x002fea000383ffff */
[----:B------:R-:W-:Y:S05]  /*17200*/  BRA `(.L_x_1696) ;  /* 0xffffffc400707947 */ /* 0x000fea000383ffff */
.L_x_1612:
[----:B0-----:R0:W1:Y:S02]  /*17210*/  SYNCS.PHASECHK.TRANS64.TRYWAIT P0, [R5+URZ+0x28420], R0 ;  /* 0x02842000050075a7 */ /* 0x001064000800017f */
[----:B-1----:R-:W-:Y:S05]  /*17220*/  @!P0 NANOSLEEP.SYNCS 0x989680 ;  /* 0x009896800000895d */ /* 0x002fea0003900000 */
[----:B------:R-:W1:Y:S02]  /*17230*/  @!P0 SYNCS.PHASECHK.TRANS64 P0, [R5+URZ+0x28420], R0 ;  /* 0x02842000050085a7 */ /* 0x000e64000800007f */
[----:B-1----:R-:W-:Y:S05]  /*17240*/  @!P0 BRA `(.L_x_1612) ;  /* 0xfffffffc00f08947 */ /* 0x002fea000383ffff */
[----:B------:R-:W-:Y:S05]  /*17250*/  BRA `(.L_x_1697) ;  /* 0xffffffd400ec7947 */ /* 0x000fea000383ffff */
.L_x_1613:
        /* <DEDUP_REMOVED lines=11> */
.L_x_1699:
[----:B------:R-:W-:Y:S05]  /*17310*/  BSYNC B0 ;  /* 0x0000000000007941 */ /* 0x000fea0003800000 */
.L_x_1698:
[----:B------:R-:W-:Y:S05]  /*17320*/  BRA `(.L_x_1700) ;  /* 0xffffffd400d47947 */ /* 0x000fea000383ffff */
.L_x_1616:
[----:B------:R-:W-:Y:S01]  /*17330*/  BSSY B1, `(.L_x_1701) ;  /* 0x0000006000017945 */ /* 0x000fe20003800000 */
[----:B------:R-:W-:-:S07]  /*17340*/  IMAD.MOV.U32 R15, RZ, RZ, -0x1 ;  /* 0xffffffffff0f7424 */ /* 0x000fce00078e00ff */
[----:B0-----:R-:W-:Y:S05]  /*17350*/  WARPSYNC.COLLECTIVE R15, `(.L_x_1702) ;  /* 0x000000000f0c7348 */ /* 0x001fea0003c00000 */
[----:B------:R-:W-:Y:S02]  /*17360*/  ELECT P6, UR62, PT ;  /* 0x00000000003e782f */ /* 0x000fe400038c0000 */
[----:B------:R-:W-:Y:S01]  /*17370*/  MOV R14, UR62 ;  /* 0x0000003e000e7c02 */ /* 0x000fe20008000f00 */
[----:B0-----:R-:W-:Y:S10]  /*17380*/  ENDCOLLECTIVE ;  /* 0x000000000000791b */ /* 0x001ff40003800000 */
.L_x_1702:
[----:B------:R-:W-:Y:S05]  /*17390*/  BSYNC B1 ;  /* 0x0000000000017941 */ /* 0x000fea0003800000 */
.L_x_1701:
[----:B------:R-:W-:Y:S05]  /*173a0*/  BRA `(.L_x_1703) ;  /* 0xffffffd400cc7947 */ /* 0x000fea000383ffff */
.L_x_1618:
[----:B0-----:R0:W1:Y:S02]  /*173b0*/  SYNCS.PHASECHK.TRANS64.TRYWAIT P1, [R3+URZ+0x28440], R2 ;  /* 0x02844002030075a7 */ /* 0x001064000802017f */
[----:B-1----:R-:W-:Y:S05]  /*173c0*/  @!P1 NANOSLEEP.SYNCS 0x989680 ;  /* 0x009896800000995d */ /* 0x002fea0003900000 */
[----:B------:R-:W1:Y:S02]  /*173d0*/  @!P1 SYNCS.PHASECHK.TRANS64 P1, [R3+URZ+0x28440], R2 ;  /* 0x02844002030095a7 */ /* 0x000e64000802007f */
[----:B-1----:R-:W-:Y:S05]  /*173e0*/  @!P1 BRA `(.L_x_1618) ;  /* 0xfffffffc00f09947 */ /* 0x002fea000383ffff */
[----:B------:R-:W-:Y:S05]  /*173f0*/  BRA `(.L_x_1704) ;  /* 0xffffffd400ec7947 */ /* 0x000fea000383ffff */
.L_x_1620:
[----:B-1----:R1:W2:Y:S02]  /*17400*/  SYNCS.PHASECHK.TRANS64.TRYWAIT P1, [R23+URZ+0x28440], R0 ;  /* 0x02844000170075a7 */ /* 0x0022a4000802017f */
[----:B--2---:R-:W-:Y:S05]  /*17410*/  @!P1 NANOSLEEP.SYNCS 0x989680 ;  /* 0x009896800000995d */ /* 0x004fea0003900000 */
[----:B------:R-:W2:Y:S02]  /*17420*/  @!P1 SYNCS.PHASECHK.TRANS64 P1, [R23+URZ+0x28440], R0 ;  /* 0x02844000170095a7 */ /* 0x000ea4000802007f */
[----:B--2---:R-:W-:Y:S05]  /*17430*/  @!P1 BRA `(.L_x_1620) ;  /* 0xfffffffc00f09947 */ /* 0x004fea000383ffff */
[----:B------:R-:W-:Y:S05]  /*17440*/  BRA `(.L_x_1705) ;  /* 0xffffffd400f87947 */ /* 0x000fea000383ffff */
.L_x_1622:
[----:B--2---:R2:W3:Y:S02]  /*17450*/  SYNCS.PHASECHK.TRANS64.TRYWAIT P1, [R3+URZ+0x28460], R2 ;  /* 0x02846002030075a7 */ /* 0x0044e4000802017f */
[----:B---3--:R-:W-:Y:S05]  /*17460*/  @!P1 NANOSLEEP.SYNCS 0x989680 ;  /* 0x009896800000995d */ /* 0x008fea0003900000 */
[----:B------:R-:W3:Y:S02]  /*17470*/  @!P1 SYNCS.PHASECHK.TRANS64 P1, [R3+URZ+0x28460], R2 ;  /* 0x02846002030095a7 */ /* 0x000ee4000802007f */
[----:B---3--:R-:W-:Y:S05]  /*17480*/  @!P1 BRA `(.L_x_1622) ;  /* 0xfffffffc00f09947 */ /* 0x008fea000383ffff */
[----:B------:R-:W-:Y:S05]  /*17490*/  BRA `(.L_x_1706) ;  /* 0xffffffd400f47947 */ /* 0x000fea000383ffff */
.L_x_1624:
[----:B---3--:R3:W4:Y:S02]  /*174a0*/  SYNCS.PHASECHK.TRANS64.TRYWAIT P1, [R23+URZ+0x28460], R0 ;  /* 0x02846000170075a7 */ /* 0x008724000802017f */
[----:B----4-:R-:W-:Y:S05]  /*174b0*/  @!P1 NANOSLEEP.SYNCS 0x989680 ;  /* 0x009896800000995d */ /* 0x010fea0003900000 */
[----:B------:R-:W4:Y:S02]  /*174c0*/  @!P1 SYNCS.PHASECHK.TRANS64 P1, [R23+URZ+0x28460], R0 ;  /* 0x02846000170095a7 */ /* 0x000f24000802007f */
[----:B----4-:R-:W-:Y:S05]  /*174d0*/  @!P1 BRA `(.L_x_1624) ;  /* 0xfffffffc00f09947 */ /* 0x010fea000383ffff */
[----:B------:R-:W-:Y:S05]  /*174e0*/  BRA `(.L_x_1707) ;  /* 0xffffffd400f07947 */ /* 0x000fea000383ffff */
.L_x_1626:
[----:B----4-:R4:W0:Y:S02]  /*174f0*/  SYNCS.PHASECHK.TRANS64.TRYWAIT P1, [R3+URZ+0x28480], R2 ;  /* 0x02848002030075a7 */ /* 0x010824000802017f */
[----:B0-----:R-:W-:Y:S05]  /*17500*/  @!P1 NANOSLEEP.SYNCS 0x989680 ;  /* 0x009896800000995d */ /* 0x001fea0003900000 */
[----:B------:R-:W0:Y:S02]  /*17510*/  @!P1 SYNCS.PHASECHK.TRANS64 P1, [R3+URZ+0x28480], R2 ;  /* 0x02848002030095a7 */ /* 0x000e24000802007f */
[----:B0-----:R-:W-:Y:S05]  /*17520*/  @!P1 BRA `(.L_x_1626) ;  /* 0xfffffffc00f09947 */ /* 0x001fea000383ffff */
[----:B------:R-:W-:Y:S05]  /*17530*/  BRA `(.L_x_1708) ;  /* 0xffffffd400ec7947 */ /* 0x000fea000383ffff */
.L_x_1709:
        /* <DEDUP_REMOVED lines=12> */
.L_x_15829:


//--------------------- .text._ZN7cutlass13device_kernelIN5flash11enable_sm90INS1_16FlashAttnFwdSm90INS1_25CollectiveMainloopFwdSm90ILi2EN4cute5tupleIJNS5_1CILi1EEES8_S8_EEENS6_IJNS7_ILi128EEENS7_ILi64EEENS7_ILi256EEEEEELi256ENS_12float_e4m3_tEfNS_4arch4Sm90ELb0ELb1ELb0ELb1ELb1ELb1ELb0ELb1ELb0ELb1ELb0ELb0EEENS1_21CollectiveEpilogueFwdINS6_IJSA_SC_SB_EEES9_NS_10bfloat16_tESG_Li256ELb1ELb1ELb0ELb1EEENS1_36VarlenDynamicPersistentTileSchedulerILi128ELi64ELi256ELi128ELb0ELb1ELb1ELb1ELb0ELb1EEEEEEEEEvNT_6ParamsE --------------------------
	.section	.text._ZN7cutlass13device_kernelIN5flash11enable_sm90INS1_16FlashAttnFwdSm90INS1_25CollectiveMainloopFwdSm90ILi2EN4cute5tupleIJNS5_1CILi1EEES8_S8_EEENS6_IJNS7_ILi128EEENS7_ILi64EEENS7_ILi256EEEEEELi256ENS_12float_e4m3_tEfNS_4arch4Sm90ELb0ELb1ELb0ELb1ELb1ELb1ELb0ELb1ELb0ELb1ELb0ELb0EEENS1_21CollectiveEpilogueFwdINS6_IJSA_SC_SB_EEES9_NS_10bfloat16_tESG_Li256ELb1ELb1ELb0ELb1EEENS1_36VarlenDynamicPersistentTileSchedulerILi128ELi64ELi256ELi128ELb0ELb1ELb1ELb1ELb0ELb1EEEEEEEEEvNT_6ParamsE,"ax",@progbits
	.align	128
.text._ZN7cutlass13device_kernelIN5flash11enable_sm90INS1_16FlashAttnFwdSm90INS1_25CollectiveMainloopFwdSm90ILi2EN4cute5tupleIJNS5_1CILi1EEES8_S8_EEENS6_IJNS7_ILi128EEENS7_ILi64EEENS7_ILi256EEEEEELi256ENS_12float_e4m3_tEfNS_4arch4Sm90ELb0ELb1ELb0ELb1ELb1ELb1ELb0ELb1ELb0ELb1ELb0ELb0EEENS1_21CollectiveEpilogueFwdINS6_IJSA_SC_SB_EEES9_NS_10bfloat16_tESG_Li256ELb1ELb1ELb0ELb1EEENS1_36VarlenDynamicPersistentTileSchedulerILi128ELi64ELi256ELi128ELb0ELb1ELb1ELb1ELb0ELb1EEEEEEEEEvNT_6ParamsE:
        .type           _ZN7cutlass13device_kernelIN5flash11enable_sm90INS1_16FlashAttnFwdSm90INS1_25CollectiveMainloopFwdSm90ILi2EN4cute5tupleIJNS5_1CILi1EEES8_S8_EEENS6_IJNS7_ILi128EEENS7_ILi64EEENS7_ILi256EEEEEELi256ENS_12float_e4m3_tEfNS_4arch4Sm90ELb0ELb1ELb0ELb1ELb1ELb1ELb0ELb1ELb0ELb1ELb0ELb0EEENS1_21CollectiveEpilogueFwdINS6_IJSA_SC_SB_EEES9_NS_10bfloat16_tESG_Li256ELb1ELb1ELb0ELb1EEENS1_36VarlenDynamicPersistentTileSchedulerILi128ELi64ELi256ELi128ELb0ELb1ELb1ELb1ELb0ELb1EEEEEEEEEvNT_6ParamsE,@function
        .size           _ZN7cutlass13device_kernelIN5flash11enable_sm90INS1_16FlashAttnFwdSm90INS1_25CollectiveMainloopFwdSm90ILi2EN4cute5tupleIJNS5_1CILi1EEES8_S8_EEENS6_IJNS7_ILi128EEENS7_ILi64EEENS7_ILi256EEEEEELi256ENS_12float_e4m3_tEfNS_4arch4Sm90ELb0ELb1ELb0ELb1ELb1ELb1ELb0ELb1ELb0ELb1ELb0ELb0EEENS1_21CollectiveEpilogueFwdINS6_IJSA_SC_SB_EEES9_NS_10bfloat16_tESG_Li256ELb1ELb1ELb0ELb1EEENS1_36VarlenDynamicPersistentTileSchedulerILi128ELi64ELi256ELi128ELb0ELb1ELb1ELb1ELb0ELb1EEEEEEEEEvNT_6ParamsE,(.L_x_15830 - _ZN7cutlass13device_kernelIN5flash11enable_sm90INS1_16FlashAttnFwdSm90INS1_25CollectiveMainloopFwdSm90ILi2EN4cute5tupleIJNS5_1CILi1EEES8_S8_EEENS6_IJNS7_ILi128EEENS7_ILi64EEENS7_ILi256EEEEEELi256ENS_12float_e4m3_tEfNS_4arch4Sm90ELb0ELb1ELb0ELb1ELb1ELb1ELb0ELb1ELb0ELb1ELb0ELb0EEENS1_21CollectiveEpilogueFwdINS6_IJSA_SC_SB_EEES9_NS_10bfloat16_tESG_Li256ELb1ELb1ELb0ELb1EEENS1_36VarlenDynamicPersistentTileSchedulerILi128ELi64ELi256ELi128ELb0ELb1ELb1ELb1ELb0ELb1EEEEEEEEEvNT_6ParamsE)
        .other          _ZN7cutlass13device_kernelIN5flash11enable_sm90INS1_16FlashAttnFwdSm90INS1_25CollectiveMainloopFwdSm90ILi2EN4cute5tupleIJNS5_1CILi1EEES8_S8_EEENS6_IJNS7_ILi128EEENS7_ILi64EEENS7_ILi256EEEEEELi256ENS_12float_e4m3_tEfNS_4arch4Sm90ELb0ELb1ELb0ELb1ELb1ELb1ELb0ELb1ELb0ELb1ELb0ELb0EEENS1_21CollectiveEpilogueFwdINS6_IJSA_SC_SB_EEES9_NS_10bfloat16_tESG_Li256ELb1ELb1ELb0ELb1EEENS1_36VarlenDynamicPersistentTileSchedulerILi128ELi64ELi256ELi128ELb0ELb1ELb1ELb1ELb0ELb1EEEEEEEEEvNT_6ParamsE,@"STO_CUDA_ENTRY STV_DEFAULT"
_ZN7cutlass13device_kernelIN5flash11enable_sm90INS1_16FlashAttnFwdSm90INS1_25CollectiveMainloopFwdSm90ILi2EN4cute5tupleIJNS5_1CILi1EEES8_S8_EEENS6_IJNS7_ILi128EEENS7_ILi64EEENS7_ILi256EEEEEELi256ENS_12float_e4m3_tEfNS_4arch4Sm90ELb0ELb1ELb0ELb1ELb1ELb1ELb0ELb1ELb0ELb1ELb0ELb0EEENS1_21CollectiveEpilogueFwdINS6_IJSA_SC_SB_EEES9_NS_10bfloat16_tESG_Li256ELb1ELb1ELb0ELb1EEENS1_36VarlenDynamicPersistentTileSchedulerILi128ELi64ELi256ELi128ELb0ELb1ELb1ELb1ELb0ELb1EEEEEEEEEvNT_6ParamsE:
        /* <DEDUP_REMOVED lines=18> */
.L_x_1711:
[----:B------:R-:W-:Y:S05]  /*0120*/  BSYNC B0 ;  /* 0x0000000000007941 */ /* 0x000fea0003800000 */
.L_x_1710:
        /* <DEDUP_REMOVED lines=41> */
.L_x_1712:
        /* <DEDUP_REMOVED lines=22> */
.L_x_1713:
        /* <DEDUP_REMOVED lines=18> */
.L_x_1714:
        /* <DEDUP_REMOVED lines=22> */
.L_x_1715:
        /* <DEDUP_REMOVED lines=23> */
.L_x_1716:
        /* <DEDUP_REMOVED lines=10> */
.L_x_1719:
        /* <DEDUP_REMOVED lines=20> */
[----:B------:R-:W-:Y:S01]  /*0af0*/  R2UR UR4, R184 ;  /* 0x00000000b80472ca */ /* 0x000fe200000e0000 */
[----:B------:R-:W-:Y:S01]  /*0b00*/  IMAD.MOV.U32 R217, RZ, RZ, RZ ;  /* 0x000000ffffd97224 */ /* 0x000fe200078e00ff */
[----:B------:R-:W1:Y:S01]  /*0b10*/  S2R R0, SR_TID.X ;  /* 0x0000000000007919 */ /* 0x000e620000002100 */
[----:B------:R-:W-:Y:S02]  /*0b20*/  IMAD.MOV.U32 R186, RZ, RZ, RZ ;  /* 0x000000ffffba7224 */ /* 0x000fe400078e00ff */
[----:B------:R-:W-:Y:S02]  /*0b30*/  IMAD.MOV.U32 R195, RZ, RZ, RZ ;  /* 0x000000ffffc37224 */ /* 0x000fe400078e00ff */
[----:B------:R-:W-:Y:S02]  /*0b40*/  IMAD.MOV.U32 R188, RZ, RZ, RZ ;  /* 0x000000ffffbc7224 */ /* 0x000fe400078e00ff */
[----:B------:R-:W-:-:S04]  /*0b50*/  IMAD.MOV.U32 R185, RZ, RZ, RZ ;  /* 0x000000ffffb97224 */ /* 0x000fc800078e00ff */
[----:B------:R-:W-:Y:S01]  /*0b60*/  UIADD3 UR4, UR4, 0x18000, URZ ;  /* 0x0001800004047890 */ /* 0x000fe2000fffe03f */
[----:B-1----:R-:W-:-:S05]  /*0b70*/  VIADD R12, R0, 0xffffff80 ;  /* 0xffffff80000c7836 */ /* 0x002fca0000000000 */
[----:B------:R-:W-:-:S04]  /*0b80*/  SHF.R.S32.HI R0, RZ, 0x1f, R12 ;  /* 0x0000001fff007819 */ /* 0x000fc8000001140c */
[CC--:B------:R-:W-:Y:S02]  /*0b90*/  LEA.HI R4, R0.reuse, R12.reuse, RZ, 0x5 ;  /* 0x0000000c00047211 */ /* 0x0c0fe400078f28ff */
[CC--:B0-----:R-:W-:Y:S02]  /*0ba0*/  LEA.HI R3, R0.reuse, R12.reuse, RZ, 0x4 ;  /* 0x0000000c00037211 */ /* 0x0c1fe400078f20ff */
[-C--:B------:R-:W-:Y:S01]  /*0bb0*/  LEA.HI R11, R0, R12.reuse, RZ, 0x2 ;  /* 0x0000000c000b7211 */ /* 0x080fe200078f10ff */
[----:B------:R-:W-:Y:S01]  /*0bc0*/  IMAD.SHL.U32 R5, R4, 0x20, RZ ;  /* 0x0000002004057824 */ /* 0x000fe200078e00ff */
[----:B------:R-:W-:Y:S02]  /*0bd0*/  LOP3.LUT R4, R3, 0x3fffff0, RZ, 0xc0, !PT ;  /* 0x03fffff003047812 */ /* 0x000fe400078ec0ff */
[----:B------:R-:W-:Y:S02]  /*0be0*/  LOP3.LUT R11, R11, 0xfffffffc, RZ, 0xc0, !PT ;  /* 0xfffffffc0b0b7812 */ /* 0x000fe400078ec0ff */
[----:B------:R-:W-:Y:S01]  /*0bf0*/  LOP3.LUT R5, R5, 0xfffffc00, RZ, 0xc0, !PT ;  /* 0xfffffc0005057812 */ /* 0x000fe200078ec0ff */
[----:B------:R-:W-:Y:S01]  /*0c00*/  IMAD.IADD R4, R12, 0x1, -R4 ;  /* 0x000000010c047824 */ /* 0x000fe200078e0a04 */
[----:B------:R-:W-:Y:S01]  /*0c10*/  LEA.HI R189, R0, R12, RZ, 0x3 ;  /* 0x0000000c00bd7211 */ /* 0x000fe200078f18ff */
[----:B------:R-:W-:-:S03]  /*0c20*/  IMAD.IADD R11, R12, 0x1, -R11 ;  /* 0x000000010c0b7824 */ /* 0x000fc600078e0a0b */
[----:B------:R-:W-:Y:S02]  /*0c30*/  LOP3.LUT R214, R189, 0xfffffff8, RZ, 0xc0, !PT ;  /* 0xfffffff8bdd67812 */ /* 0x000fe400078ec0ff */
[----:B------:R-:W-:-:S03]  /*0c40*/  SHF.R.S32.HI R189, RZ, 0x3, R189 ;  /* 0x00000003ffbd7819 */ /* 0x000fc600000114bd */
[----:B------:R-:W-:Y:S02]  /*0c50*/  IMAD.IADD R214, R12, 0x1, -R214 ;  /* 0x000000010cd67824 */ /* 0x000fe400078e0ad6 */
[C---:B------:R-:W-:Y:S02]  /*0c60*/  VIADD R227, R189.reuse, 0x20 ;  /* 0x00000020bde37836 */ /* 0x040fe40000000000 */
[----:B------:R-:W-:Y:S01]  /*0c70*/  IMAD.SHL.U32 R206, R189, 0x80, RZ ;  /* 0x00000080bdce7824 */ /* 0x000fe200078e00ff */
[C---:B------:R-:W-:Y:S01]  /*0c80*/  SHF.L.U32 R18, R214.reuse, 0x3, RZ ;  /* 0x00000003d6127819 */ /* 0x040fe200000006ff */
[----:B------:R-:W-:Y:S02]  /*0c90*/  IMAD.SHL.U32 R204, R227, 0x80, RZ ;  /* 0x00000080e3cc7824 */ /* 0x000fe400078e00ff */
[----:B------:R-:W-:Y:S01]  /*0ca0*/  IMAD.SHL.U32 R16, R214, 0x10, RZ ;  /* 0x00000010d6107824 */ /* 0x000fe200078e00ff */
[----:B------:R-:W-:Y:S01]  /*0cb0*/  LOP3.LUT R206, R206, 0x380, RZ, 0xc0, !PT ;  /* 0x00000380cece7812 */ /* 0x000fe200078ec0ff */
[----:B------:R-:W-:Y:S01]  /*0cc0*/  VIADD R191, R18, 0x40 ;  /* 0x0000004012bf7836 */ /* 0x000fe20000000000 */
[----:B------:R-:W-:Y:S01]  /*0cd0*/  LOP3.LUT R204, R204, 0x380, RZ, 0xc0, !PT ;  /* 0x00000380cccc7812 */ /* 0x000fe200078ec0ff */
[----:B------:R-:W-:Y:S01]  /*0ce0*/  VIADD R187, R16, 0x80 ;  /* 0x0000008010bb7836 */ /* 0x000fe20000000000 */
[----:B------:R-:W-:Y:S01]  /*0cf0*/  SHF.R.S32.HI R19, RZ, 0x1f, R18 ;  /* 0x0000001fff137819 */ /* 0x000fe20000011412 */
[C---:B------:R-:W-:Y:S01]  /*0d00*/  VIADD R205, R18.reuse, 0x80 ;  /* 0x0000008012cd7836 */ /* 0x040fe20000000000 */
[----:B------:R-:W-:Y:S01]  /*0d10*/  SHF.R.S32.HI R17, RZ, 0x1f, R16 ;  /* 0x0000001fff117819 */ /* 0x000fe20000011410 */
[----:B------:R-:W-:Y:S01]  /*0d20*/  VIADD R207, R18, 0xc0 ;  /* 0x000000c012cf7836 */ /* 0x000fe20000000000 */
[----:B------:R-:W-:-:S02]  /*0d30*/  SHF.R.S32.HI R194, RZ, 0x1f, R187 ;  /* 0x0000001fffc27819 */ /* 0x000fc400000114bb */
[----:B------:R-:W-:Y:S02]  /*0d40*/  SHF.R.S32.HI R213, RZ, 0x1f, R191 ;  /* 0x0000001fffd57819 */ /* 0x000fe400000114bf */
[----:B------:R-:W-:Y:S02]  /*0d50*/  SHF.R.S32.HI R219, RZ, 0x1f, R205 ;  /* 0x0000001fffdb7819 */ /* 0x000fe400000114cd */
[----:B------:R-:W-:Y:S02]  /*0d60*/  SHF.R.S32.HI R218, RZ, 0x1f, R207 ;  /* 0x0000001fffda7819 */ /* 0x000fe400000114cf */
[----:B--2---:R-:W-:Y:S02]  /*0d70*/  R2UR UR5, R2 ;  /* 0x00000000020572ca */ /* 0x004fe400000e0000 */
[CC--:B------:R-:W-:Y:S02]  /*0d80*/  LEA.HI R2, R0.reuse, R12.reuse, RZ, 0x7 ;  /* 0x0000000c00027211 */ /* 0x0c0fe400078f38ff */
[----:B------:R-:W-:-:S02]  /*0d90*/  LEA.HI R0, R0, R12, RZ, 0x6 ;  /* 0x0000000c00007211 */ /* 0x000fc400078f30ff */
[----:B------:R-:W-:Y:S02]  /*0da0*/  LOP3.LUT R220, R2, 0xffffff80, RZ, 0xc0, !PT ;  /* 0xffffff8002dc7812 */ /* 0x000fe400078ec0ff */
[----:B------:R-:W-:Y:S02]  /*0db0*/  SHF.R.S32.HI R13, RZ, 0x7, R2 ;  /* 0x00000007ff0d7819 */ /* 0x000fe40000011402 */
[----:B------:R-:W-:Y:S01]  /*0dc0*/  SHF.L.U32 R0, R0, 0x4, RZ ;  /* 0x0000000400007819 */ /* 0x000fe200000006ff */
[----:B------:R-:W-:Y:S01]  /*0dd0*/  IMAD.IADD R220, R12, 0x1, -R220 ;  /* 0x000000010cdc7824 */ /* 0x000fe200078e0adc */
[----:B------:R-:W-:Y:S01]  /*0de0*/  LEA.HI R2, R2, R13, RZ, 0x1 ;  /* 0x0000000d02027211 */ /* 0x000fe200078f08ff */
[----:B------:R-:W-:Y:S01]  /*0df0*/  ULOP3.LUT UR61, UR5, 0x1, URZ, 0xfc, !UPT ;  /* 0x00000001053d7892 */ /* 0x000fe2000f8efc3f */
[----:B------:R-:W-:Y:S01]  /*0e00*/  LOP3.LUT R210, R0, 0xfffffc00, RZ, 0xc0, !PT ;  /* 0xfffffc0000d27812 */ /* 0x000fe200078ec0ff */
[----:B------:R-:W-:Y:S01]  /*0e10*/  IMAD.U32 R0, RZ, RZ, UR4 ;  /* 0x00000004ff007e24 */ /* 0x000fe2000f8e00ff */
[----:B------:R-:W-:-:S02]  /*0e20*/  SHF.R.S32.HI R7, RZ, 0x1f, R220 ;  /* 0x0000001fff077819 */ /* 0x000fc400000114dc */
[----:B------:R-:W-:Y:S02]  /*0e30*/  LOP3.LUT R2, R2, 0x3fffffe, RZ, 0xc0, !PT ;  /* 0x03fffffe02027812 */ /* 0x000fe400078ec0ff */
[CC--:B------:R-:W-:Y:S02]  /*0e40*/  LEA.HI R8, R7.reuse, R220.reuse, RZ, 0x2 ;  /* 0x000000dc07087211 */ /* 0x0c0fe400078f10ff */
[----:B------:R-:W-:Y:S01]  /*0e50*/  LEA.HI R7, R7, R220, RZ, 0x5 ;  /* 0x000000dc07077211 */ /* 0x000fe200078f28ff */
[----:B------:R-:W-:Y:S01]  /*0e60*/  IMAD.IADD R2, R13, 0x1, -R2 ;  /* 0x000000010d027824 */ /* 0x000fe200078e0a02 */
[--C-:B------:R-:W-:Y:S02]  /*0e70*/  SHF.R.S32.HI R9, RZ, 0x2, R8.reuse ;  /* 0x00000002ff097819 */ /* 0x100fe40000011408 */
[----:B------:R-:W-:Y:S02]  /*0e80*/  SHF.R.S32.HI R6, RZ, 0x1f, R8 ;  /* 0x0000001fff067819 */ /* 0x000fe40000011408 */
[----:B------:R-:W-:-:S02]  /*0e90*/  SHF.R.S32.HI R7, RZ, 0x5, R7 ;  /* 0x00000005ff077819 */ /* 0x000fc40000011407 */
[----:B------:R-:W-:Y:S02]  /*0ea0*/  LEA.HI R6, R6, R9, RZ, 0x3 ;  /* 0x0000000906067211 */ /* 0x000fe400078f18ff */
[----:B------:R-:W-:Y:S02]  /*0eb0*/  LOP3.LUT R193, R8, 0x7ffffffc, RZ, 0xc0, !PT ;  /* 0x7ffffffc08c17812 */ /* 0x000fe400078ec0ff */
[----:B------:R-:W-:Y:S01]  /*0ec0*/  LOP3.LUT R10, R6, 0xfffffff8, RZ, 0xc0, !PT ;  /* 0xfffffff8060a7812 */ /* 0x000fe200078ec0ff */
[----:B------:R-:W-:Y:S01]  /*0ed0*/  IMAD R6, R4, 0x40, R5 ;  /* 0x0000004004067824 */ /* 0x000fe200078e0205 */
[----:B------:R-:W-:Y:S01]  /*0ee0*/  SHF.R.S32.HI R4, RZ, 0x4, R3 ;  /* 0x00000004ff047819 */ /* 0x000fe20000011403 */
[----:B------:R-:W-:Y:S01]  /*0ef0*/  IMAD.IADD R193, R220, 0x1, -R193 ;  /* 0x00000001dcc17824 */ /* 0x000fe200078e0ac1 */
[----:B------:R-:W-:Y:S01]  /*0f00*/  LEA.HI R5, R11, R11, RZ, 0x1 ;  /* 0x0000000b0b057211 */ /* 0x000fe200078f08ff */
[----:B------:R-:W-:Y:S01]  /*0f10*/  IMAD.IADD R10, R9, 0x1, -R10 ;  /* 0x00000001090a7824 */ /* 0x000fe200078e0a0a */
[----:B------:R-:W-:-:S03]  /*0f20*/  LEA.HI R3, R3, R4, RZ, 0x1 ;  /* 0x0000000403037211 */ /* 0x000fc600078f08ff */
[----:B------:R-:W-:Y:S01]  /*0f30*/  IMAD R7, R7, 0x10, R10 ;  /* 0x0000001007077824 */ /* 0x000fe200078e020a */
[----:B------:R-:W-:Y:S02]  /*0f40*/  LOP3.LUT R3, R3, 0x1ffffffe, RZ, 0xc0, !PT ;  /* 0x1ffffffe03037812 */ /* 0x000fe400078ec0ff */
[----:B------:R-:W-:Y:S01]  /*0f50*/  SHF.R.U32.HI R10, RZ, 0x3, R206 ;  /* 0x00000003ff0a7819 */ /* 0x000fe200000116ce */
[----:B------:R-:W-:Y:S01]  /*0f60*/  IMAD R9, R2, 0x40, R7 ;  /* 0x0000004002097824 */ /* 0x000fe200078e0207 */
[----:B------:R-:W-:Y:S02]  /*0f70*/  IADD3 R3, R4, -R3, RZ ;  /* 0x8000000304037210 */ /* 0x000fe40007ffe0ff */
[----:B------:R-:W-:Y:S01]  /*0f80*/  LOP3.LUT R4, R5, 0x1ffffffe, RZ, 0xc0, !PT ;  /* 0x1ffffffe05047812 */ /* 0x000fe200078ec0ff */
[----:B------:R-:W-:Y:S02]  /*0f90*/  VIADD R5, R189, 0x60 ;  /* 0x00000060bd057836 */ /* 0x000fe40000000000 */
[----:B------:R-:W-:-:S02]  /*0fa0*/  IMAD R3, R3, 0x8, R6 ;  /* 0x0000000803037824 */ /* 0x000fc400078e0206 */
[----:B------:R-:W-:Y:S02]  /*0fb0*/  VIADD R6, R189, 0x40 ;  /* 0x00000040bd067836 */ /* 0x000fe40000000000 */
[----:B------:R-:W-:Y:S01]  /*0fc0*/  IMAD.SHL.U32 R228, R5, 0x80, RZ ;  /* 0x0000008005e47824 */ /* 0x000fe200078e00ff */
[----:B------:R0:W-:Y:S01]  /*0fd0*/  STL [R1+0x18], R3 ;  /* 0x0000180301007387 */ /* 0x0001e20000100800 */
[----:B------:R-:W-:Y:S01]  /*0fe0*/  IMAD.SHL.U32 R229, R6, 0x80, RZ ;  /* 0x0000008006e57824 */ /* 0x000fe200078e00ff */
[----:B------:R-:W-:Y:S01]  /*0ff0*/  SHF.R.S32.HI R2, RZ, 0x1f, R6 ;  /* 0x0000001fff027819 */ /* 0x000fe20000011406 */
[----:B------:R-:W-:Y:S01]  /*1000*/  IMAD.IADD R4, R11, 0x1, -R4 ;  /* 0x000000010b047824 */ /* 0x000fe200078e0a04 */
[----:B------:R-:W-:Y:S01]  /*1010*/  STL [R1+0x14], R9 ;  /* 0x0000140901007387 */ /* 0x000fe20000100800 */
[----:B------:R-:W-:Y:S02]  /*1020*/  LOP3.LUT R228, R228, 0x380, RZ, 0xc0, !PT ;  /* 0x00000380e4e47812 */ /* 0x000fe400078ec0ff */
[----:B------:R-:W-:Y:S01]  /*1030*/  LEA.HI R2, R2, R6, RZ, 0x3 ;  /* 0x0000000602027211 */ /* 0x000fe200078f18ff */
[----:B------:R1:W-:Y:S01]  /*1040*/  STL [R1+0x4], R0 ;  /* 0x0000040001007387 */ /* 0x0003e20000100800 */
[----:B------:R-:W-:Y:S01]  /*1050*/  LOP3.LUT R229, R229, 0x380, RZ, 0xc0, !PT ;  /* 0x00000380e5e57812 */ /* 0x000fe200078ec0ff */
[----:B------:R-:W-:Y:S01]  /*1060*/  IMAD R203, R4, 0x8, R9 ;  /* 0x0000000804cb7824 */ /* 0x000fe200078e0209 */
[----:B0-----:R-:W-:-:S02]  /*1070*/  SHF.R.S32.HI R3, RZ, 0x1f, R5 ;  /* 0x0000001fff037819 */ /* 0x001fc40000011405 */
[----:B------:R-:W-:Y:S02]  /*1080*/  SHF.R.U32.HI R11, RZ, 0x3, R204 ;  /* 0x00000003ff0b7819 */ /* 0x000fe400000116cc */
[----:B------:R-:W-:Y:S01]  /*1090*/  LEA.HI R6, R3, R5, RZ, 0x3 ;  /* 0x0000000503067211 */ /* 0x000fe200078f18ff */
[----:B------:R-:W-:Y:S01]  /*10a0*/  IMAD.SHL.U32 R5, R2, 0x80, RZ ;  /* 0x0000008002057824 */ /* 0x000fe200078e00ff */
[----:B------:R-:W-:Y:S02]  /*10b0*/  LOP3.LUT R3, R206, 0x70, R16, 0xf8, !PT ;  /* 0x00000070ce037812 */ /* 0x000fe400078ef810 */
[----:B-1----:R-:W-:Y:S01]  /*10c0*/  SHF.R.S32.HI R0, RZ, 0x1f, R189 ;  /* 0x0000001fff007819 */ /* 0x002fe200000114bd */
[----:B------:R-:W-:Y:S01]  /*10d0*/  IMAD.SHL.U32 R7, R6, 0x80, RZ ;  /* 0x0000008006077824 */ /* 0x000fe200078e00ff */
[----:B------:R-:W-:Y:S02]  /*10e0*/  LOP3.LUT R5, R5, 0xfffffc00, RZ, 0xc0, !PT ;  /* 0xfffffc0005057812 */ /* 0x000fe400078ec0ff */
[----:B------:R-:W-:-:S02]  /*10f0*/  SHF.R.S32.HI R0, RZ, 0x1f, R227 ;  /* 0x0000001fff007819 */ /* 0x000fc400000114e3 */
[----:B------:R-:W-:Y:S01]  /*1100*/  LOP3.LUT R7, R7, 0xfffffc00, RZ, 0xc0, !PT ;  /* 0xfffffc0007077812 */ /* 0x000fe200078ec0ff */
[----:B------:R0:W-:Y:S01]  /*1110*/  STL [R1+0x10], R5 ;  /* 0x0000100501007387 */ /* 0x0001e20000100800 */
[----:B------:R-:W-:Y:S02]  /*1120*/  LEA.HI R0, R0, R227, RZ, 0x3 ;  /* 0x000000e300007211 */ /* 0x000fe400078f18ff */
[----:B------:R-:W-:Y:S01]  /*1130*/  LOP3.LUT R212, R210, R3, R10, 0xf6, !PT ;  /* 0x00000003d2d47212 */ /* 0x000fe200078ef60a */
[----:B------:R0:W-:Y:S01]  /*1140*/  STL [R1+0xc], R7 ;  /* 0x00000c0701007387 */ /* 0x0001e20000100800 */
[--C-:B------:R-:W-:Y:S01]  /*1150*/  LOP3.LUT R2, R204, 0x70, R16.reuse, 0xf8, !PT ;  /* 0x00000070cc027812 */ /* 0x100fe200078ef810 */
[----:B------:R-:W-:Y:S01]  /*1160*/  IMAD.SHL.U32 R0, R0, 0x80, RZ ;  /* 0x0000008000007824 */ /* 0x000fe200078e00ff */
[----:B------:R-:W-:Y:S01]  /*1170*/  LOP3.LUT R6, R228, 0x70, R16, 0xf8, !PT ;  /* 0x00000070e4067812 */ /* 0x000fe200078ef810 */
[----:B------:R-:W-:Y:S01]  /*1180*/  IMAD.IADD R211, R184, 0x1, R212 ;  /* 0x00000001b8d37824 */ /* 0x000fe200078e02d4 */
[----:B------:R-:W-:-:S02]  /*1190*/  SHF.R.U32.HI R8, RZ, 0x3, R228 ;  /* 0x00000003ff087819 */ /* 0x000fc400000116e4 */
[----:B------:R-:W-:Y:S02]  /*11a0*/  LOP3.LUT R209, R0, 0xfffffc00, RZ, 0xc0, !PT ;  /* 0xfffffc0000d17812 */ /* 0x000fe400078ec0ff */
[----:B------:R-:W-:Y:S02]  /*11b0*/  LOP3.LUT R3, R229, 0x70, R16, 0xf8, !PT ;  /* 0x00000070e5037812 */ /* 0x000fe400078ef810 */
[----:B------:R-:W-:Y:S02]  /*11c0*/  SHF.R.U32.HI R10, RZ, 0x3, R229 ;  /* 0x00000003ff0a7819 */ /* 0x000fe400000116e5 */
[----:B------:R-:W-:Y:S02]  /*11d0*/  LOP3.LUT R223, R209, R2, R11, 0xf6, !PT ;  /* 0x00000002d1df7212 */ /* 0x000fe400078ef60b */
[----:B------:R-:W-:Y:S02]  /*11e0*/  LOP3.LUT R221, R7, R6, R8, 0xf6, !PT ;  /* 0x0000000607dd7212 */ /* 0x000fe400078ef608 */
[----:B------:R-:W-:Y:S01]  /*11f0*/  LOP3.LUT R3, R5, R3, R10, 0xf6, !PT ;  /* 0x0000000305037212 */ /* 0x000fe200078ef60a */
[----:B------:R-:W-:-:S02]  /*1200*/  IMAD.IADD R223, R184, 0x1, R223 ;  /* 0x00000001b8df7824 */ /* 0x000fc400078e02df */
[C---:B------:R-:W-:Y:S01]  /*1210*/  IMAD.IADD R221, R184.reuse, 0x1, R221 ;  /* 0x00000001b8dd7824 */ /* 0x040fe200078e02dd */
[----:B0-----:R-:W-:-:S07]  /*1220*/  IADD3 R222, R184, R3, RZ ;  /* 0x00000003b8de7210 */ /* 0x001fce0007ffe0ff */
.L_x_1960:
[----:B------:R-:W-:Y:S05]  /*1230*/  YIELD ;  /* 0x0000000000007946 */ /* 0x000fea0003800000 */
[----:B------:R-:W-:Y:S01]  /*1240*/  ULDC.64 UR4, c[0x0][0xa28] ;  /* 0x00028a0000047ab9 */ /* 0x000fe20000000a00 */
[----:B0---4-:R-:W0:Y:S01]  /*1250*/  LDC.64 R4, c[0x0][0xa08] ;  /* 0x00028200ff047b82 */ /* 0x011e220000000a00 */
[----:B------:R-:W-:Y:S01]  /*1260*/  ISETP.NE.U32.AND P1, PT, RZ, UR4, PT ;  /* 0x00000004ff007c0c */ /* 0x000fe2000bf25070 */
[----:B------:R-:W-:Y:S02]  /*1270*/  IMAD.MOV.U32 R11, RZ, RZ, RZ ;  /* 0x000000ffff0b7224 */ /* 0x000fe400078e00ff */
[----:B------:R-:W-:Y:S01]  /*1280*/  IMAD.MOV.U32 R25, RZ, RZ, RZ ;  /* 0x000000ffff197224 */ /* 0x000fe200078e00ff */
[----:B------:R-:W-:Y:S01]  /*1290*/  ISETP.NE.AND.EX P1, PT, RZ, UR5, PT, P1 ;  /* 0x00000005ff007c0c */ /* 0x000fe2000bf25310 */
[----:B------:R-:W-:-:S02]  /*12a0*/  ULDC.64 UR4, c[0x0][0xa18] ;  /* 0x0002860000047ab9 */ /* 0x000fc40000000a00 */
[----:B------:R-:W-:-:S04]  /*12b0*/  ISETP.NE.U32.AND P2, PT, RZ, UR4, PT ;  /* 0x00000004ff007c0c */ /* 0x000fc8000bf45070 */
[----:B------:R-:W-:Y:S01]  /*12c0*/  ISETP.NE.AND.EX P2, PT, RZ, UR5, PT, P2 ;  /* 0x00000005ff007c0c */ /* 0x000fe2000bf45320 */
[----:B------:R-:W-:Y:S02]  /*12d0*/  ULDC.64 UR4, c[0x0][0xa08] ;  /* 0x0002820000047ab9 */ /* 0x000fe40000000a00 */
[----:B------:R-:W-:-:S03]  /*12e0*/  ISETP.NE.U32.AND P0, PT, RZ, UR4, PT ;  /* 0x00000004ff007c0c */ /* 0x000fc6000bf05070 */
[----:B-1----:R-:W1:Y:S01]  /*12f0*/  @P1 LDC.64 R2, c[0x0][0xa28] ;  /* 0x00028a00ff021b82 */ /* 0x002e620000000a00 */
[----:B------:R-:W-:Y:S01]  /*1300*/  ISETP.NE.AND.EX P0, PT, RZ, UR5, PT, P0 ;  /* 0x00000005ff007c0c */ /* 0x000fe2000bf05300 */
[----:B0-----:R-:W-:-:S06]  /*1310*/  IMAD.WIDE R8, R23, 0x4, R4 ;  /* 0x0000000417087825 */ /* 0x001fcc00078e0204 */
[----:B------:R-:W0:Y:S01]  /*1320*/  @P2 LDC.64 R6, c[0x0][0xa18] ;  /* 0x00028600ff062b82 */ /* 0x000e220000000a00 */
[----:B------:R-:W-:Y:S02]  /*1330*/  ULDC UR4, c[0x0][0x288] ;  /* 0x0000a20000047ab9 */ /* 0x000fe40000000800 */
[----:B------:R-:W-:Y:S01]  /*1340*/  IMAD.U32 R190, RZ, RZ, UR4 ;  /* 0x00000004ffbe7e24 */ /* 0x000fe2000f8e00ff */
[----:B------:R-:W-:Y:S02]  /*1350*/  ULDC.64 UR4, c[0x0][0x418] ;  /* 0x0001060000047ab9 */ /* 0x000fe40000000a00 */
[----:B--2---:R2:W5:Y:S01]  /*1360*/  @P0 LDG.E R25, desc[UR36][R8.64] ;  /* 0x0000002408190981 */ /* 0x004562000c1e1900 */
[----:B-1----:R-:W-:-:S05]  /*1370*/  @P1 IMAD.WIDE R2, R23, 0x4, R2 ;  /* 0x0000000417021825 */ /* 0x002fca00078e0202 */
[----:B------:R2:W5:Y:S01]  /*1380*/  @P1 LDG.E R11, desc[UR36][R2.64] ;  /* 0x00000024020b1981 */ /* 0x000562000c1e1900 */
[----:B0-----:R-:W-:-:S05]  /*1390*/  @P2 IMAD.WIDE R4, R23, 0x4, R6 ;  /* 0x0000000417042825 */ /* 0x001fca00078e0206 */
[----:B------:R2:W5:Y:S01]  /*13a0*/  @P2 LDG.E R190, desc[UR36][R4.64] ;  /* 0x0000002404be2981 */ /* 0x000562000c1e1900 */
[----:B------:R-:W-:-:S03]  /*13b0*/  UISETP.NE.U32.AND UP0, UPT, UR4, URZ, UPT ;  /* 0x0000003f0400728c */ /* 0x000fc6000bf05070 */
        /* <DEDUP_REMOVED lines=8> */
[----:B--23--:R-:W-:Y:S06]  /*1440*/  @P2 BRA `(.L_x_1721) ;  /* 0x0000000000242947 */ /* 0x00cfec0003800000 */
        /* <DEDUP_REMOVED lines=8> */
[----:B--2---:R-:W-:-:S07]  /*14d0*/  IMAD.IADD R190, R5, 0x1, -R190 ;  /* 0x0000000105be7824 */ /* 0x004fce00078e0abe */
.L_x_1721:
[----:B------:R-:W-:Y:S01]  /*14e0*/  ULDC.64 UR4, c[0x0][0xa20] ;  /* 0x0002880000047ab9 */ /* 0x000fe20000000a00 */
[----:B------:R-:W-:Y:S01]  /*14f0*/  IMAD.MOV.U32 R215, RZ, RZ, R22 ;  /* 0x000000ffffd77224 */ /* 0x000fe200078e0016 */
[----:B------:R-:W-:Y:S01]  /*1500*/  ISETP.NE.U32.AND P1, PT, RZ, UR4, PT ;  /* 0x00000004ff007c0c */ /* 0x000fe2000bf25070 */
[----:B------:R-:W-:-:S03]  /*1510*/  IMAD.MOV.U32 R216, RZ, RZ, R23 ;  /* 0x000000ffffd87224 */ /* 0x000fc600078e0017 */
[----:B------:R-:W-:-:S13]  /*1520*/  ISETP.NE.AND.EX P1, PT, RZ, UR5, PT, P1 ;  /* 0x00000005ff007c0c */ /* 0x000fda000bf25310 */
[----:B------:R-:W-:Y:S05]  /*1530*/  @!P1 BRA `(.L_x_1722) ;  /* 0x0000000000109947 */ /* 0x000fea0003800000 */
[----:B------:R-:W0:Y:S02]  /*1540*/  LDC.64 R2, c[0x0][0xa20] ;  /* 0x00028800ff027b82 */ /* 0x000e240000000a00 */
[----:B0-----:R-:W-:-:S05]  /*1550*/  IMAD.WIDE R2, R23, 0x4, R2 ;  /* 0x0000000417027825 */ /* 0x001fca00078e0202 */
[----:B------:R0:W5:Y:S01]  /*1560*/  LDG.E R24, desc[UR36][R2.64] ;  /* 0x0000002402187981 */ /* 0x000162000c1e1900 */
[----:B------:R-:W-:Y:S05]  /*1570*/  BRA `(.L_x_1723) ;  /* 0x0000000000107947 */ /* 0x000fea0003800000 */
.L_x_1722:
[----:B------:R-:W-:Y:S05]  /*1580*/  @!P0 BRA `(.L_x_1723) ;  /* 0x00000000000c8947 */ /* 0x000fea0003800000 */
[----:B------:R-:W2:Y:S04]  /*1590*/  LDG.E R3, desc[UR36][R8.64] ;  /* 0x0000002408037981 */ /* 0x000ea8000c1e1900 */
[----:B------:R-:W2:Y:S02]  /*15a0*/  LDG.E R24, desc[UR36][R8.64+0x4] ;  /* 0x0000042408187981 */ /* 0x000ea4000c1e1900 */
[----:B--2---:R-:W-:-:S07]  /*15b0*/  IADD3 R24, -R3, R24, RZ ;  /* 0x0000001803187210 */ /* 0x004fce0007ffe1ff */
.L_x_1723:
[----:B------:R-:W-:Y:S01]  /*15c0*/  ULDC.64 UR4, c[0x0][0xa10] ;  /* 0x0002840000047ab9 */ /* 0x000fe20000000a00 */
[----:B------:R-:W1:Y:S01]  /*15d0*/  LDC R6, c[0x0][0x448] ;  /* 0x00011200ff067b82 */ /* 0x000e620000000800 */
[----:B------:R-:W-:-:S04]  /*15e0*/  ISETP.NE.U32.AND P0, PT, RZ, UR4, PT ;  /* 0x00000004ff007c0c */ /* 0x000fc8000bf05070 */
[----:B------:R-:W-:Y:S01]  /*15f0*/  ISETP.NE.AND.EX P0, PT, RZ, UR5, PT, P0 ;  /* 0x00000005ff007c0c */ /* 0x000fe2000bf05300 */
[----:B------:R-:W-:Y:S02]  /*1600*/  ULDC.64 UR4, c[0x0][0xa30] ;  /* 0x00028c0000047ab9 */ /* 0x000fe40000000a00 */
[----:B------:R-:W-:Y:S01]  /*1610*/  ISETP.NE.U32.AND P1, PT, RZ, UR4, PT ;  /* 0x00000004ff007c0c */ /* 0x000fe2000bf25070 */
[----:B-----5:R-:W-:Y:S01]  /*1620*/  IMAD.MOV.U32 R39, RZ, RZ, R24 ;  /* 0x000000ffff277224 */ /* 0x020fe200078e0018 */
[----:B------:R-:W2:Y:S02]  /*1630*/  LDC.64 R12, c[0x0][0x9e0] ;  /* 0x00027800ff0c7b82 */ /* 0x000ea40000000a00 */
[----:B------:R-:W-:-:S06]  /*1640*/  ISETP.NE.AND.EX P1, PT, RZ, UR5, PT, P1 ;  /* 0x00000005ff007c0c */ /* 0x000fcc000bf25310 */
[----:B0-----:R-:W0:Y:S08]  /*1650*/  @P0 LDC.64 R2, c[0x0][0xa10] ;  /* 0x00028400ff020b82 */ /* 0x001e300000000a00 */
[----:B------:R-:W3:Y:S01]  /*1660*/  @P1 LDC.64 R4, c[0x0][0xa30] ;  /* 0x00028c00ff041b82 */ /* 0x000ee20000000a00 */
[----:B0-----:R-:W-:-:S05]  /*1670*/  @P0 IMAD.WIDE R2, R23, 0x4, R2 ;  /* 0x0000000417020825 */ /* 0x001fca00078e0202 */
[----:B------:R-:W4:Y:S04]  /*1680*/  @P0 LDG.E R0, desc[UR36][R2.64] ;  /* 0x0000002402000981 */ /* 0x000f28000c1e1900 */
[----:B------:R-:W4:Y:S01]  /*1690*/  @P0 LDG.E R7, desc[UR36][R2.64+0x4] ;  /* 0x0000042402070981 */ /* 0x000f22000c1e1900 */
[----:B---3--:R-:W-:-:S05]  /*16a0*/  @P1 IMAD.WIDE R4, R23, 0x4, R4 ;  /* 0x0000000417041825 */ /* 0x008fca00078e0204 */
[----:B------:R0:W5:Y:S01]  /*16b0*/  @P1 LDG.E R39, desc[UR36][R4.64] ;  /* 0x0000002404271981 */ /* 0x000162000c1e1900 */
[----:B-1----:R-:W-:Y:S01]  /*16c0*/  ISETP.NE.AND P1, PT, R6, 0x1, PT ;  /* 0x000000010600780c */ /* 0x002fe20003f25270 */
[----:B------:R-:W-:Y:S01]  /*16d0*/  IMAD.SHL.U32 R202, R21, 0x80, RZ ;  /* 0x0000008015ca7824 */ /* 0x000fe200078e00ff */
[----:B--2---:R-:W-:Y:S01]  /*16e0*/  ISETP.GE.AND P2, PT, R13, 0x1, PT ;  /* 0x000000010d00780c */ /* 0x004fe20003f46270 */
[----:B------:R-:W-:-:S10]  /*16f0*/  IMAD.IADD R11, R24, 0x1, -R11 ;  /* 0x00000001180b7824 */ /* 0x000fd400078e0a0b */
[----:B------:R-:W1:Y:S08]  /*1700*/  @P1 LDC R9, c[0x0][0x44c] ;  /* 0x00011300ff091b82 */ /* 0x000e700000000800 */
[----:B------:R-:W2:Y:S01]  /*1710*/  @P1 LDC R6, c[0x0][0x450] ;  /* 0x00011400ff061b82 */ /* 0x000ea20000000800 */
[----:B----4-:R-:W-:Y:S02]  /*1720*/  @P0 IMAD.IADD R44, R7, 0x1, -R0 ;  /* 0x00000001072c0824 */ /* 0x010fe400078e0a00 */
[----:B------:R-:W-:-:S02]  /*1730*/  VIADD R0, R202, 0x7f ;  /* 0x0000007fca007836 */ /* 0x000fc40000000000 */
[----:B------:R-:W-:Y:S02]  /*1740*/  IMAD.IADD R192, R11, 0x1, R44 ;  /* 0x000000010bc07824 */ /* 0x000fe400078e022c */
[----:B-1----:R-:W-:-:S03]  /*1750*/  @P1 IMAD.HI.U32 R3, R0, R9, RZ ;  /* 0x0000000900031227 */ /* 0x002fc600078e00ff */
[C---:B0-----:R-:W-:Y:S01]  /*1760*/  IADD3 R5, R192.reuse, 0x1, -R190 ;  /* 0x00000001c0057810 */ /* 0x041fe20007ffe8be */
[----:B------:R-:W-:Y:S01]  /*1770*/  IMAD.MOV.U32 R2, RZ, RZ, R0 ;  /* 0x000000ffff027224 */ /* 0x000fe200078e0000 */
[----:B--2---:R-:W-:Y:S01]  /*1780*/  @P1 SHF.R.U32.HI R2, RZ, R6, R3 ;  /* 0x00000006ff021219 */ /* 0x004fe20000011603 */
[----:B------:R-:W-:-:S04]  /*1790*/  VIADD R0, R192, 0x3f ;  /* 0x0000003fc0007836 */ /* 0x000fc80000000000 */
[----:B------:R-:W-:Y:S01]  /*17a0*/  IMAD.IADD R7, R5, 0x1, R2 ;  /* 0x0000000105077824 */ /* 0x000fe200078e0202 */
[----:B------:R-:W-:-:S04]  /*17b0*/  SHF.R.S32.HI R3, RZ, 0x1f, R0 ;  /* 0x0000001fff037819 */ /* 0x000fc80000011400 */
[----:B------:R-:W-:Y:S01]  /*17c0*/  LEA.HI R3, R3, R0, RZ, 0x6 ;  /* 0x0000000003037211 */ /* 0x000fe200078f30ff */
[----:B------:R-:W-:-:S03]  /*17d0*/  IMAD.IADD R0, R7, 0x1, R12 ;  /* 0x0000000107007824 */ /* 0x000fc600078e020c */
[----:B------:R-:W-:Y:S01]  /*17e0*/  SHF.R.S32.HI R160, RZ, 0x6, R3 ;  /* 0x00000006ffa07819 */ /* 0x000fe20000011403 */
[----:B------:R-:W-:Y:S06]  /*17f0*/  @!P2 BRA `(.L_x_1724) ;  /* 0x000000000048a947 */ /* 0x000fec0003800000 */
[C---:B------:R-:W-:Y:S01]  /*1800*/  ISETP.GT.AND P0, PT, R7.reuse, RZ, PT ;  /* 0x000000ff0700720c */ /* 0x040fe20003f04270 */
[----:B------:R-:W-:Y:S01]  /*1810*/  BSSY B0, `(.L_x_1725) ;  /* 0x000000e000007945 */ /* 0x000fe20003800000 */
[----:B------:R-:W-:-:S11]  /*1820*/  IADD3 R2, R7, -0x1, RZ ;  /* 0xffffffff07027810 */ /* 0x000fd60007ffe0ff */
[----:B------:R-:W-:Y:S05]  /*1830*/  @P0 BRA `(.L_x_1726) ;  /* 0x00000000001c0947 */ /* 0x000fea0003800000 */
[----:B------:R-:W-:Y:S01]  /*1840*/  ISETP.NE.AND P0, PT, R13, 0x1, PT ;  /* 0x000000010d00780c */ /* 0x000fe20003f05270 */
[----:B------:R-:W-:-:S12]  /*1850*/  IMAD.MOV R3, RZ, RZ, -R7 ;  /* 0x000000ffff037224 */ /* 0x000fd800078e0a07 */
[----:B------:R-:W0:Y:S02]  /*1860*/  @P0 LDC.64 R4, c[0x0][0x9e8] ;  /* 0x00027a00ff040b82 */ /* 0x000e240000000a00 */
[----:B0-----:R-:W-:-:S05]  /*1870*/  @P0 IMAD.HI.U32 R2, R3, R4, RZ ;  /* 0x0000000403020227 */ /* 0x001fca00078e00ff */
[----:B------:R-:W-:-:S04]  /*1880*/  @P0 SHF.R.U32.HI R3, RZ, R5, R2 ;  /* 0x00000005ff030219 */ /* 0x000fc80000011602 */
[----:B------:R-:W-:Y:S01]  /*1890*/  LOP3.LUT R2, RZ, R3, RZ, 0x33, !PT ;  /* 0x00000003ff027212 */ /* 0x000fe200078e33ff */
[----:B------:R-:W-:Y:S06]  /*18a0*/  BRA `(.L_x_1727) ;  /* 0x0000000000107947 */ /* 0x000fec0003800000 */
.L_x_1726:
[----:B------:R-:W-:-:S13]  /*18b0*/  ISETP.NE.AND P0, PT, R13, 0x1, PT ;  /* 0x000000010d00780c */ /* 0x000fda0003f05270 */
[----:B------:R-:W0:Y:S02]  /*18c0*/  @P0 LDC.64 R4, c[0x0][0x9e8] ;  /* 0x00027a00ff040b82 */ /* 0x000e240000000a00 */
[----:B0-----:R-:W-:-:S05]  /*18d0*/  @P0 IMAD.HI.U32 R4, R2, R4, RZ ;  /* 0x0000000402040227 */ /* 0x001fca00078e00ff */
[----:B------:R-:W-:-:S07]  /*18e0*/  @P0 SHF.R.U32.HI R2, RZ, R5, R4 ;  /* 0x00000005ff020219 */ /* 0x000fce0000011604 */
.L_x_1727:
[----:B------:R-:W-:Y:S05]  /*18f0*/  BSYNC B0 ;  /* 0x0000000000007941 */ /* 0x000fea0003800000 */
.L_x_1725:
[----:B------:R-:W-:-:S05]  /*1900*/  IMAD R3, R2, R13, R13 ;  /* 0x0000000d02037224 */ /* 0x000fca00078e020d */
[----:B------:R-:W-:-:S07]  /*1910*/  VIMNMX R0, R0, R3, PT ;  /* 0x0000000300007248 */ /* 0x000fce0003fe0100 */
.L_x_1724:
[----:B------:R-:W0:Y:S01]  /*1920*/  @P1 LDC R3, c[0x0][0x44c] ;  /* 0x00011300ff031b82 */ /* 0x000e220000000800 */
[----:B------:R-:W-:Y:S01]  /*1930*/  IMAD.MOV.U32 R2, RZ, RZ, R202 ;  /* 0x000000ffff027224 */ /* 0x000fe200078e00ca */
[----:B------:R-:W-:Y:S01]  /*1940*/  ULDC UR4, c[0x0][0x9dc] ;  /* 0x0002770000047ab9 */ /* 0x000fe20000000800 */
[----:B------:R-:W-:-:S05]  /*1950*/  IMAD.IADD R161, R192, 0x1, -R190 ;  /* 0x00000001c0a17824 */ /* 0x000fca00078e0abe */
[----:B------:R-:W1:Y:S01]  /*1960*/  @P1 LDC R4, c[0x0][0x450] ;  /* 0x00011400ff041b82 */ /* 0x000e620000000800 */
[----:B0-----:R-:W-:-:S05]  /*1970*/  @P1 IMAD.HI.U32 R3, R202, R3, RZ ;  /* 0x00000003ca031227 */ /* 0x001fca00078e00ff */
[----:B-1----:R-:W-:-:S05]  /*1980*/  @P1 SHF.R.U32.HI R2, RZ, R4, R3 ;  /* 0x00000004ff021219 */ /* 0x002fca0000011603 */
[----:B------:R-:W-:-:S04]  /*1990*/  IMAD.IADD R2, R161, 0x1, R2 ;  /* 0x00000001a1027824 */ /* 0x000fc800078e0202 */
[----:B------:R-:W-:Y:S01]  /*19a0*/  VIADD R3, R2, -UR4 ;  /* 0x8000000402037c36 */ /* 0x000fe20008000000 */
[----:B------:R-:W-:Y:S06]  /*19b0*/  @!P2 BRA `(.L_x_1728) ;  /* 0x000000000044a947 */ /* 0x000fec0003800000 */
[----:B------:R-:W-:Y:S01]  /*19c0*/  ISETP.GT.AND P0, PT, R2, -0x1, PT ;  /* 0xffffffff0200780c */ /* 0x000fe20003f04270 */
[----:B------:R-:W-:-:S12]  /*19d0*/  BSSY B0, `(.L_x_1729) ;  /* 0x000000d000007945 */ /* 0x000fd80003800000 */
[----:B------:R-:W-:Y:S05]  /*19e0*/  @P0 BRA `(.L_x_1730) ;  /* 0x00000000001c0947 */ /* 0x000fea0003800000 */
[----:B------:R-:W-:Y:S02]  /*19f0*/  ISETP.NE.AND P0, PT, R13, 0x1, PT ;  /* 0x000000010d00780c */ /* 0x000fe40003f05270 */
[----:B------:R-:W-:-:S11]  /*1a00*/  LOP3.LUT R5, RZ, R2, RZ, 0x33, !PT ;  /* 0x00000002ff057212 */ /* 0x000fd600078e33ff */
[----:B------:R-:W0:Y:S02]  /*1a10*/  @P0 LDC.64 R6, c[0x0][0x9e8] ;  /* 0x00027a00ff060b82 */ /* 0x000e240000000a00 */
[----:B0-----:R-:W-:-:S05]  /*1a20*/  @P0 IMAD.HI.U32 R2, R5, R6, RZ ;  /* 0x0000000605020227 */ /* 0x001fca00078e00ff */
[----:B------:R-:W-:-:S04]  /*1a30*/  @P0 SHF.R.U32.HI R5, RZ, R7, R2 ;  /* 0x00000007ff050219 */ /* 0x000fc80000011602 */
[----:B------:R-:W-:Y:S01]  /*1a40*/  LOP3.LUT R2, RZ, R5, RZ, 0x33, !PT ;  /* 0x00000005ff027212 */ /* 0x000fe200078e33ff */
[----:B------:R-:W-:Y:S06]  /*1a50*/  BRA `(.L_x_1731) ;  /* 0x0000000000107947 */ /* 0x000fec0003800000 */
.L_x_1730:
[----:B------:R-:W-:-:S13]  /*1a60*/  ISETP.NE.AND P0, PT, R13, 0x1, PT ;  /* 0x000000010d00780c */ /* 0x000fda0003f05270 */
[----:B------:R-:W0:Y:S02]  /*1a70*/  @P0 LDC.64 R4, c[0x0][0x9e8] ;  /* 0x00027a00ff040b82 */ /* 0x000e240000000a00 */
[----:B0-----:R-:W-:-:S05]  /*1a80*/  @P0 IMAD.HI.U32 R4, R2, R4, RZ ;  /* 0x0000000402040227 */ /* 0x001fca00078e00ff */
[----:B------:R-:W-:-:S07]  /*1a90*/  @P0 SHF.R.U32.HI R2, RZ, R5, R4 ;  /* 0x00000005ff020219 */ /* 0x000fce0000011604 */
.L_x_1731:
[----:B------:R-:W-:Y:S05]  /*1aa0*/  BSYNC B0 ;  /* 0x0000000000007941 */ /* 0x000fea0003800000 */
.L_x_1729:
[----:B------:R-:W-:-:S05]  /*1ab0*/  IMAD R2, R2, R13, RZ ;  /* 0x0000000d02027224 */ /* 0x000fca00078e02ff */
[----:B------:R-:W-:-:S07]  /*1ac0*/  VIMNMX R3, R3, R2, !PT ;  /* 0x0000000203037248 */ /* 0x000fce0007fe0100 */
.L_x_1728:
[----:B------:R-:W-:Y:S01]  /*1ad0*/  VIADD R0, R0, 0x3f ;  /* 0x0000003f00007836 */ /* 0x000fe20000000000 */
[----:B------:R-:W-:-:S04]  /*1ae0*/  SHF.R.S32.HI R2, RZ, 0x1f, R3 ;  /* 0x0000001fff027819 */ /* 0x000fc80000011403 */
[----:B------:R-:W-:Y:S02]  /*1af0*/  SHF.R.S32.HI R5, RZ, 0x1f, R0 ;  /* 0x0000001fff057819 */ /* 0x000fe40000011400 */
[----:B------:R-:W-:Y:S02]  /*1b00*/  LEA.HI R2, R2, R3, RZ, 0x6 ;  /* 0x0000000302027211 */ /* 0x000fe400078f30ff */
[----:B------:R-:W-:Y:S02]  /*1b10*/  LEA.HI R5, R5, R0, RZ, 0x6 ;  /* 0x0000000005057211 */ /* 0x000fe400078f30ff */
[----:B------:R-:W-:Y:S02]  /*1b20*/  SHF.R.S32.HI R2, RZ, 0x6, R2 ;  /* 0x00000006ff027819 */ /* 0x000fe40000011402 */
[----:B------:R-:W-:Y:S02]  /*1b30*/  SHF.R.S32.HI R5, RZ, 0x6, R5 ;  /* 0x00000006ff057819 */ /* 0x000fe40000011405 */
[----:B------:R-:W-:-:S02]  /*1b40*/  VIMNMX R2, RZ, R2, !PT ;  /* 0x00000002ff027248 */ /* 0x000fc40007fe0100 */
[----:B------:R-:W-:-:S03]  /*1b50*/  VIMNMX R5, R160, R5, PT ;  /* 0x00000005a0057248 */ /* 0x000fc60003fe0100 */
[--C-:B------:R-:W-:Y:S02]  /*1b60*/  IMAD R2, R2, 0x40, -R11.reuse ;  /* 0x0000004002027824 */ /* 0x100fe400078e0a0b */
[----:B------:R-:W-:-:S03]  /*1b70*/  IMAD R5, R5, 0x40, -R11 ;  /* 0x0000004005057824 */ /* 0x000fc600078e0a0b */
[----:B------:R-:W-:Y:S02]  /*1b80*/  VIMNMX R2, RZ, R2, !PT ;  /* 0x00000002ff027248 */ /* 0x000fe40007fe0100 */
[----:B------:R-:W-:Y:S02]  /*1b90*/  VIMNMX R5, R5, R44, PT ;  /* 0x0000002c05057248 */ /* 0x000fe40003fe0100 */
[----:B------:R-:W-:Y:S02]  /*1ba0*/  SHF.R.U32.HI R46, RZ, 0x6, R2 ;  /* 0x00000006ff2e7819 */ /* 0x000fe40000011602 */
[----:B------:R-:W-:-:S03]  /*1bb0*/  ISETP.GT.AND P0, PT, R5, R2, PT ;  /* 0x000000020500720c */ /* 0x000fc60003f04270 */
[----:B------:R-:W-:-:S10]  /*1bc0*/  IMAD.MOV.U32 R45, RZ, RZ, R46 ;  /* 0x000000ffff2d7224 */ /* 0x000fd400078e002e */
[----:B------:R-:W-:-:S05]  /*1bd0*/  @P0 VIADD R0, R5, 0x3f ;  /* 0x0000003f05000836 */ /* 0x000fca0000000000 */
[----:B------:R-:W-:-:S04]  /*1be0*/  @P0 SHF.R.S32.HI R3, RZ, 0x1f, R0 ;  /* 0x0000001fff030819 */ /* 0x000fc80000011400 */
[----:B------:R-:W-:-:S04]  /*1bf0*/  @P0 LEA.HI R3, R3, R0, RZ, 0x6 ;  /* 0x0000000003030211 */ /* 0x000fc800078f30ff */
[----:B------:R-:W-:Y:S02]  /*1c00*/  @P0 SHF.R.S32.HI R45, RZ, 0x6, R3 ;  /* 0x00000006ff2d0819 */ /* 0x000fe40000011403 */
[----:B------:R-:W-:Y:S02]  /*1c10*/  PLOP3.LUT P0, PT, PT, PT, PT, 0x80, 0x0 ;  /* 0x000000000000781c */ /* 0x000fe40003f0f070 */
[----:B------:R-:W-:-:S13]  /*1c20*/  ISETP.GT.AND P1, PT, R45, R46, PT ;  /* 0x0000002e2d00720c */ /* 0x000fda0003f24270 */
[----:B------:R-:W-:Y:S05]  /*1c30*/  @!P1 BRA `(.L_x_1732) ;  /* 0x0000005800d89947 */ /* 0x000fea0003800000 */
        /* <DEDUP_REMOVED lines=20> */
.L_x_1734:
[----:B------:R-:W-:Y:S05]  /*1d80*/  BSYNC B6 ;  /* 0x0000000000067941 */ /* 0x000fea0003800000 */
.L_x_1733:
[----:B------:R-:W-:Y:S01]  /*1d90*/  VIADD R0, R184, 0x10000 ;  /* 0x00010000b8007836 */ /* 0x000fe20000000000 */
[----:B------:R-:W-:Y:S04]  /*1da0*/  BSSY B6, `(.L_x_1735) ;  /* 0x0000013000067945 */ /* 0x000fe80003800000 */
[----:B------:R-:W-:-:S13]  /*1db0*/  LOP3.LUT P0, RZ, R0, 0x3ff, RZ, 0xc0, !PT ;  /* 0x000003ff00ff7812 */ /* 0x000fda000780c0ff */
[----:B------:R-:W-:Y:S05]  /*1dc0*/  @!P0 BRA `(.L_x_1736) ;  /* 0x0000000000408947 */ /* 0x000fea0003800000 */
[----:B------:R-:W-:Y:S01]  /*1dd0*/  MOV R0, 0x0 ;  /* 0x0000000000007802 */ /* 0x000fe20000000f00 */
[----:B------:R-:W-:Y:S01]  /*1de0*/  ULDC.64 UR4, c[0x4][0x1b0] ;  /* 0x01006c0000047ab9 */ /* 0x000fe20000000a00 */
[----:B------:R-:W-:Y:S01]  /*1df0*/  ULDC.64 UR6, c[0x4][0x148] ;  /* 0x0100520000067ab9 */ /* 0x000fe20000000a00 */
[----:B------:R-:W-:Y:S01]  /*1e00*/  MOV R4, UR4 ;  /* 0x0000000400047c02 */ /* 0x000fe20008000f00 */
        /* <DEDUP_REMOVED lines=12> */
.L_x_1736:
[----:B------:R-:W-:Y:S05]  /*1ed0*/  BSYNC B6 ;  /* 0x0000000000067941 */ /* 0x000fea0003800000 */
.L_x_1735:
[----:B------:R-:W-:Y:S01]  /*1ee0*/  ULDC.64 UR4, c[0x0][0x9f8] ;  /* 0x00027e0000047ab9 */ /* 0x000fe20000000a00 */
[----:B------:R-:W-:Y:S01]  /*1ef0*/  IMAD.MOV.U32 R71, RZ, RZ, R23 ;  /* 0x000000ffff477224 */ /* 0x000fe200078e0017 */
[----:B------:R-:W-:Y:S01]  /*1f00*/  ISETP.NE.U32.AND P0, PT, RZ, UR4, PT ;  /* 0x00000004ff007c0c */ /* 0x000fe2000bf05070 */
[----:B------:R-:W0:Y:S03]  /*1f10*/  LDC.64 R64, c[0x0][0x3f8] ;  /* 0x0000fe00ff407b82 */ /* 0x000e260000000a00 */
[----:B------:R-:W-:-:S05]  /*1f20*/  ISETP.NE.AND.EX P0, PT, RZ, UR5, PT, P0 ;  /* 0x00000005ff007c0c */ /* 0x000fca000bf05300 */
[----:B------:R-:W1:Y:S08]  /*1f30*/  LDC R27, c[0x0][0x3f4] ;  /* 0x0000fd00ff1b7b82 */ /* 0x000e700000000800 */
[----:B------:R-:W2:Y:S08]  /*1f40*/  @P0 LDC.64 R2, c[0x0][0x9f8] ;  /* 0x00027e00ff020b82 */ /* 0x000eb00000000a00 */
[----:B------:R-:W3:Y:S01]  /*1f50*/  LDC.64 R28, c[0x0][0x408] ;  /* 0x00010200ff1c7b82 */ /* 0x000ee20000000a00 */
[----:B--2---:R-:W-:-:S05]  /*1f60*/  @P0 IMAD.WIDE R2, R23, 0x4, R2 ;  /* 0x0000000417020825 */ /* 0x004fca00078e0202 */
[----:B------:R2:W4:Y:S01]  /*1f70*/  @P0 LDG.E R71, desc[UR36][R2.64] ;  /* 0x0000002402470981 */ /* 0x000522000c1e1900 */
[----:B------:R-:W-:Y:S01]  /*1f80*/  SHF.R.S32.HI R20, RZ, 0x1f, R189 ;  /* 0x0000001fff147819 */ /* 0x000fe200000114bd */
[-C--:B0-----:R-:W-:Y:S01]  /*1f90*/  IMAD.WIDE.U32 R4, R189, R64.reuse, R18 ;  /* 0x00000040bd047225 */ /* 0x081fe200078e0012 */
[----:B-1----:R-:W-:Y:S02]  /*1fa0*/  ISETP.GE.AND P0, PT, R16, R27, PT ;  /* 0x0000001b1000720c */ /* 0x002fe40003f06270 */
[----:B------:R-:W-:Y:S01]  /*1fb0*/  SHF.R.U32.HI R21, RZ, 0x3, R206 ;  /* 0x00000003ff157819 */ /* 0x000fe200000116ce */
[-C--:B------:R-:W-:Y:S01]  /*1fc0*/  IMAD R0, R20, R64.reuse, RZ ;  /* 0x0000004014007224 */ /* 0x080fe200078e02ff */
[----:B------:R-:W-:Y:S01]  /*1fd0*/  SEL R9, R27, RZ, P0 ;  /* 0x000000ff1b097207 */ /* 0x000fe20000000000 */
[C---:B------:R-:W-:Y:S01]  /*1fe0*/  IMAD.WIDE.U32 R6, R189.reuse, R64, R16 ;  /* 0x00000040bd067225 */ /* 0x040fe200078e0010 */
[----:B------:R-:W-:Y:S02]  /*1ff0*/  SHF.L.U64.HI R68, R64, 0x6, R65 ;  /* 0x0000000640447819 */ /* 0x000fe40000010241 */
[----:B---3--:R-:W-:Y:S01]  /*2000*/  SHF.L.U64.HI R62, R28, 0x5, R29 ;  /* 0x000000051c3e7819 */ /* 0x008fe2000001021d */
[----:B------:R-:W-:Y:S01]  /*2010*/  IMAD R11, R189, R65, R0 ;  /* 0x00000041bd0b7224 */ /* 0x000fe200078e0200 */
[----:B------:R-:W-:Y:S01]  /*2020*/  SHF.R.S32.HI R74, RZ, 0x1f, R22 ;  /* 0x0000001fff4a7819 */ /* 0x000fe20000011416 */
[----:B------:R-:W-:Y:S01]  /*2030*/  IMAD R0, R20, R28, RZ ;  /* 0x0000001c14007224 */ /* 0x000fe200078e02ff */
[----:B------:R-:W-:Y:S01]  /*2040*/  SHF.R.U32.HI R20, RZ, 0x3, R204 ;  /* 0x00000003ff147819 */ /* 0x000fe200000116cc */
[----:B------:R-:W-:-:S02]  /*2050*/  IMAD.IADD R5, R5, 0x1, R11 ;  /* 0x0000000105057824 */ /* 0x000fc400078e020b */
[----:B------:R-:W-:Y:S01]  /*2060*/  IMAD R13, R189, R29, R0 ;  /* 0x0000001dbd0d7224 */ /* 0x000fe200078e0200 */
[----:B------:R-:W-:Y:S01]  /*2070*/  IADD3 R0, R16, R9, RZ ;  /* 0x0000000910007210 */ /* 0x000fe20007ffe0ff */
[----:B------:R-:W-:Y:S02]  /*2080*/  IMAD.IADD R7, R11, 0x1, R7 ;  /* 0x000000010b077824 */ /* 0x000fe400078e0207 */
[----:B--2---:R-:W-:Y:S01]  /*2090*/  IMAD.WIDE.U32 R2, R189, R28, R18 ;  /* 0x0000001cbd027225 */ /* 0x004fe200078e0012 */
[----:B------:R-:W-:-:S03]  /*20a0*/  SHF.R.S32.HI R11, RZ, 0x1f, R0 ;  /* 0x0000001fff0b7819 */ /* 0x000fc60000011400 */
[----:B------:R-:W-:Y:S01]  /*20b0*/  IMAD.WIDE.U32 R8, R189, R28, R16 ;  /* 0x0000001cbd087225 */ /* 0x000fe200078e0010 */
[CC--:B------:R-:W-:Y:S02]  /*20c0*/  LEA.HI R10, R11.reuse, R0.reuse, RZ, 0x7 ;  /* 0x000000000b0a7211 */ /* 0x0c0fe400078f38ff */
[----:B------:R-:W-:Y:S01]  /*20d0*/  LEA.HI R11, R11, R0, RZ, 0x4 ;  /* 0x000000000b0b7211 */ /* 0x000fe200078f20ff */
[----:B------:R-:W-:Y:S02]  /*20e0*/  IMAD.IADD R3, R3, 0x1, R13 ;  /* 0x0000000103037824 */ /* 0x000fe400078e020d */
[----:B------:R-:W-:Y:S01]  /*20f0*/  IMAD.IADD R9, R13, 0x1, R9 ;  /* 0x000000010d097824 */ /* 0x000fe200078e0209 */
[--C-:B------:R-:W-:Y:S01]  /*2100*/  LOP3.LUT R12, R204, 0x70, R11.reuse, 0xf8, !PT ;  /* 0x00000070cc0c7812 */ /* 0x100fe200078ef80b */
[----:B------:R-:W-:Y:S01]  /*2110*/  IMAD.SHL.U32 R10, R10, 0x40, RZ ;  /* 0x000000400a0a7824 */ /* 0x000fe200078e00ff */
[----:B------:R-:W-:Y:S01]  /*2120*/  LOP3.LUT R0, R206, 0x70, R11, 0xf8, !PT ;  /* 0x00000070ce007812 */ /* 0x000fe200078ef80b */
[----:B-----5:R-:W-:Y:S01]  /*2130*/  IMAD.WIDE.U32 R42, R39, R64, R4 ;  /* 0x00000040272a7225 */ /* 0x020fe200078e0004 */
[----:B------:R-:W-:-:S02]  /*2140*/  LOP3.LUT R12, R12, R20, RZ, 0x3c, !PT ;  /* 0x000000140c0c7212 */ /* 0x000fc400078e3cff */
[----:B------:R-:W0:Y:S01]  /*2150*/  S2R R20, SR_TID.X ;  /* 0x0000000000147919 */ /* 0x000e220000002100 */
[----:B------:R-:W-:Y:S01]  /*2160*/  SHF.R.S32.HI R13, RZ, 0x1f, R39 ;  /* 0x0000001fff0d7819 */ /* 0x000fe20000011427 */
[-C--:B------:R-:W-:Y:S01]  /*2170*/  IMAD.WIDE.U32 R40, R39, R64.reuse, R6 ;  /* 0x0000004027287225 */ /* 0x080fe200078e0006 */
[----:B------:R-:W-:Y:S02]  /*2180*/  LOP3.LUT R69, R0, R21, RZ, 0x3c, !PT ;  /* 0x0000001500457212 */ /* 0x000fe400078e3cff */
[----:B------:R-:W-:Y:S01]  /*2190*/  LOP3.LUT R10, R10, 0xffffe000, RZ, 0xc0, !PT ;  /* 0xffffe0000a0a7812 */ /* 0x000fe200078ec0ff */
[----:B------:R-:W-:Y:S01]  /*21a0*/  IMAD R0, R13, R64, RZ ;  /* 0x000000400d007224 */ /* 0x000fe200078e02ff */
[----:B------:R-:W-:Y:S01]  /*21b0*/  LOP3.LUT R53, R11, 0xfffffff0, RZ, 0xc0, !PT ;  /* 0xfffffff00b357812 */ /* 0x000fe200078ec0ff */
[----:B------:R-:W-:Y:S01]  /*21c0*/  IMAD.WIDE.U32 R36, R39, R28, R2 ;  /* 0x0000001c27247225 */ /* 0x000fe200078e0002 */
[-C--:B------:R-:W-:Y:S02]  /*21d0*/  IADD3 R69, R69, R10.reuse, R210 ;  /* 0x0000000a45457210 */ /* 0x080fe40007ffe0d2 */
[----:B------:R-:W-:Y:S01]  /*21e0*/  IADD3 R67, R12, R10, R209 ;  /* 0x0000000a0c437210 */ /* 0x000fe20007ffe0d1 */
[----:B------:R-:W-:Y:S01]  /*21f0*/  IMAD R15, R39, R65, R0 ;  /* 0x00000041270f7224 */ /* 0x000fe200078e0200 */
[C---:B------:R-:W-:Y:S01]  /*2200*/  SHF.L.U64.HI R65, R64.reuse, 0x5, R65 ;  /* 0x0000000540417819 */ /* 0x040fe20000010241 */
[----:B------:R-:W-:Y:S01]  /*2210*/  IMAD R0, R13, R28, RZ ;  /* 0x0000001c0d007224 */ /* 0x000fe200078e02ff */
[----:B------:R-:W-:Y:S01]  /*2220*/  SHF.R.S32.HI R50, RZ, 0x4, R11 ;  /* 0x00000004ff327819 */ /* 0x000fe2000001140b */
[----:B------:R-:W-:Y:S01]  /*2230*/  IMAD.SHL.U32 R66, R64, 0x40, RZ ;  /* 0x0000004040427824 */ /* 0x000fe200078e00ff */
[----:B------:R-:W-:Y:S01]  /*2240*/  SHF.R.S32.HI R47, RZ, 0x1f, R53 ;  /* 0x0000001fff2f7819 */ /* 0x000fe20000011435 */
[----:B------:R-:W-:-:S02]  /*2250*/  IMAD R5, R39, R29, R0 ;  /* 0x0000001d27057224 */ /* 0x000fc400078e0200 */
[----:B------:R-:W-:Y:S01]  /*2260*/  IMAD.SHL.U32 R63, R64, 0x20, RZ ;  /* 0x00000020403f7824 */ /* 0x000fe200078e00ff */
[C---:B------:R-:W-:Y:S01]  /*2270*/  SHF.L.U64.HI R64, R28.reuse, 0x6, R29 ;  /* 0x000000061c407819 */ /* 0x040fe2000001021d */
[----:B------:R-:W-:Y:S02]  /*2280*/  IMAD.IADD R70, R25, 0x1, R24 ;  /* 0x0000000119467824 */ /* 0x000fe400078e0218 */
[C---:B------:R-:W-:Y:S02]  /*2290*/  IMAD.SHL.U32 R60, R28.reuse, 0x40, RZ ;  /* 0x000000401c3c7824 */ /* 0x040fe400078e00ff */
[----:B------:R-:W-:Y:S02]  /*22a0*/  IMAD.SHL.U32 R61, R28, 0x20, RZ ;  /* 0x000000201c3d7824 */ /* 0x000fe400078e00ff */
[----:B------:R-:W-:Y:S02]  /*22b0*/  IMAD R59, R214, 0x20, R189 ;  /* 0x00000020d63b7824 */ /* 0x000fe400078e02bd */
[----:B------:R-:W-:Y:S01]  /*22c0*/  IMAD.SHL.U32 R56, R27, 0x2, RZ ;  /* 0x000000021b387824 */ /* 0x000fe200078e00ff */
[----:B0-----:R-:W-:Y:S01]  /*22d0*/  SHF.R.U32.HI R14, RZ, 0x7, R20 ;  /* 0x00000007ff0e7819 */ /* 0x001fe20000011614 */
[----:B------:R-:W-:-:S03]  /*22e0*/  IMAD.WIDE.U32 R20, R39, R28, R8 ;  /* 0x0000001c27147225 */ /* 0x000fc600078e0008 */
[C---:B------:R-:W-:Y:S01]  /*22f0*/  ISETP.NE.AND P6, PT, R14.reuse, 0x1, PT ;  /* 0x000000010e00780c */ /* 0x040fe20003fc5270 */
[----:B------:R-:W-:Y:S01]  /*2300*/  IMAD.IADD R55, R43, 0x1, R15 ;  /* 0x000000012b377824 */ /* 0x000fe200078e020f */
[----:B------:R-:W-:Y:S01]  /*2310*/  IADD3 R58, R14, 0x8, RZ ;  /* 0x000000080e3a7810 */ /* 0x000fe20007ffe0ff */
[----:B------:R-:W-:Y:S02]  /*2320*/  IMAD.IADD R54, R15, 0x1, R41 ;  /* 0x000000010f367824 */ /* 0x000fe400078e0229 */
[----:B------:R-:W-:Y:S02]  /*2330*/  IMAD.IADD R51, R37, 0x1, R5 ;  /* 0x0000000125337824 */ /* 0x000fe400078e0205 */
[----:B------:R-:W-:-:S06]  /*2340*/  IMAD.IADD R52, R5, 0x1, R21 ;  /* 0x0000000105347824 */ /* 0x000fcc00078e0215 */
[----:B------:R-:W-:Y:S05]  /*2350*/  @!P6 WARPSYNC.ALL ;  /* 0x000000000000e948 */ /* 0x000fea0003800000 */
[----:B------:R-:W-:Y:S01]  /*2360*/  ULDC UR4, c[0x0][0x2f4] ;  /* 0x0000bd0000047ab9 */ /* 0x000fe20000000800 */
[----:B------:R-:W-:Y:S01]  /*2370*/  @!P6 BAR.SYNC.DEFER_BLOCKING 0x9, 0x100 ;  /* 0x024400000000eb1d */ /* 0x000fe20000010000 */
[----:B------:R-:W-:Y:S02]  /*2380*/  ISETP.GE.AND P1, PT, R16, UR4, PT ;  /* 0x0000000410007c0c */ /* 0x000fe4000bf26270 */
[----:B------:R-:W-:Y:S02]  /*2390*/  ISETP.GE.AND P2, PT, R187, UR4, PT ;  /* 0x00000004bb007c0c */ /* 0x000fe4000bf46270 */
[----:B----4-:R-:W-:-:S11]  /*23a0*/  SHF.R.S32.HI R57, RZ, 0x1f, R71 ;  /* 0x0000001fff397819 */ /* 0x010fd60000011447 */
.L_x_1790:
[----:B0-----:R-:W0:Y:S01]  /*23b0*/  LDC R78, c[0x0][0x430] ;  /* 0x00010c00ff4e7b82 */ /* 0x001e220000000800 */
[----:B------:R-:W-:Y:S02]  /*23c0*/  VIADD R45, R45, 0xffffffff ;  /* 0xffffffff2d2d7836 */ /* 0x000fe40000000000 */
[----:B------:R-:W-:Y:S02]  /*23d0*/  IMAD.MOV.U32 R79, RZ, RZ, RZ ;  /* 0x000000ffff4f7224 */ /* 0x000fe400078e00ff */
[----:B------:R-:W-:-:S03]  /*23e0*/  IMAD R7, R45, 0x40, R59 ;  /* 0x000000402d077824 */ /* 0x000fc600078e023b */
[----:B------:R-:W1:Y:S01]  /*23f0*/  LDC R83, c[0x0][0x3f4] ;  /* 0x0000fd00ff537b82 */ /* 0x000e620000000800 */
[----:B------:R-:W-:Y:S01]  /*2400*/  IMAD.IADD R9, R70, 0x1, R7 ;  /* 0x0000000146097824 */ /* 0x000fe200078e0207 */
[----:B------:R-:W-:-:S03]  /*2410*/  ISETP.GE.AND P3, PT, R7, R44, PT ;  /* 0x0000002c0700720c */ /* 0x000fc60003f66270 */
[----:B------:R-:W-:Y:S01]  /*2420*/  IMAD.MOV.U32 R7, RZ, RZ, R9 ;  /* 0x000000ffff077224 */ /* 0x000fe200078e0009 */
[----:B------:R-:W-:Y:S02]  /*2430*/  ISETP.GT.OR P3, PT, R59, 0x3f, P3 ;  /* 0x0000003f3b00780c */ /* 0x000fe40001f64670 */
[----:B0-----:R-:W-:-:S11]  /*2440*/  ISETP.NE.AND P4, PT, R78, 0x1, PT ;  /* 0x000000014e00780c */ /* 0x001fd60003f85270 */
[----:B---3--:R-:W0:Y:S08]  /*2450*/  @!P3 LDC.64 R4, c[0x0][0x428] ;  /* 0x00010a00ff04bb82 */ /* 0x008e300000000a00 */
[----:B--2---:R-:W2:Y:S08]  /*2460*/  @!P3 LDC.64 R10, c[0x0][0x418] ;  /* 0x00010600ff0abb82 */ /* 0x004eb00000000a00 */
[----:B------:R-:W3:Y:S08]  /*2470*/  @P4 LDC R0, c[0x0][0x434] ;  /* 0x00010d00ff004b82 */ /* 0x000ef00000000800 */
[----:B------:R-:W4:Y:S01]  /*2480*/  @P4 LDC R3, c[0x0][0x438] ;  /* 0x00010e00ff034b82 */ /* 0x000f220000000800 */
[----:B---3--:R-:W-:-:S05]  /*2490*/  @P4 IMAD.HI.U32 R0, R9, R0, RZ ;  /* 0x0000000009004227 */ /* 0x008fca00078e00ff */
[----:B----4-:R-:W-:Y:S01]  /*24a0*/  @P4 SHF.R.U32.HI R7, RZ, R3, R0 ;  /* 0x00000003ff074219 */ /* 0x010fe20000011600 */
[----:B0-----:R-:W-:-:S03]  /*24b0*/  @!P3 IMAD R0, R57, R4, RZ ;  /* 0x000000043900b224 */ /* 0x001fc600078e02ff */
[--C-:B------:R-:W-:Y:S01]  /*24c0*/  @!P3 SHF.R.S32.HI R3, RZ, 0x1f, R7.reuse ;  /* 0x0000001fff03b819 */ /* 0x100fe20000011407 */
[----:B------:R-:W-:Y:S02]  /*24d0*/  @!P3 IMAD.MOV.U32 R2, RZ, RZ, R7 ;  /* 0x000000ffff02b224 */ /* 0x000fe400078e0007 */
[C---:B------:R-:W-:Y:S02]  /*24e0*/  @!P3 IMAD R5, R71.reuse, R5, R0 ;  /* 0x000000054705b224 */ /* 0x040fe400078e0200 */
[----:B------:R-:W-:-:S05]  /*24f0*/  @!P3 IMAD.WIDE.U32 R2, R71, R4, R2 ;  /* 0x000000044702b225 */ /* 0x000fca00078e0002 */
[----:B------:R-:W-:Y:S02]  /*2500*/  @!P3 IADD3 R0, R3, R5, RZ ;  /* 0x000000050300b210 */ /* 0x000fe40007ffe0ff */
[----:B--2---:R-:W-:-:S04]  /*2510*/  @!P3 LEA R4, P4, R2, R10, 0x2 ;  /* 0x0000000a0204b211 */ /* 0x004fc800078810ff */
[----:B------:R-:W-:-:S05]  /*2520*/  @!P3 LEA.HI.X R5, R2, R11, R0, 0x2, P4 ;  /* 0x0000000b0205b211 */ /* 0x000fca00020f1400 */
[----:B------:R0:W5:Y:S01]  /*2530*/  @!P3 LDG.E R79, desc[UR36][R4.64] ;  /* 0x00000024044fb981 */ /* 0x000162000c1e1900 */
[----:B-1----:R-:W-:Y:S01]  /*2540*/  ISETP.GE.AND P3, PT, R83, 0x1, PT ;  /* 0x000000015300780c */ /* 0x002fe20003f66270 */
[----:B------:R-:W-:Y:S01]  /*2550*/  IMAD.MOV R3, RZ, RZ, -R7 ;  /* 0x000000ffff037224 */ /* 0x000fe200078e0a07 */
[----:B------:R-:W-:Y:S01]  /*2560*/  ISETP.GT.AND P4, PT, R45, R46, PT ;  /* 0x0000002e2d00720c */ /* 0x000fe20003f84270 */
[----:B------:R-:W-:Y:S01]  /*2570*/  IMAD R73, R186, 0x4000, R212 ;  /* 0x00004000ba497824 */ /* 0x000fe200078e02d4 */
[----:B------:R-:W-:Y:S05]  /*2580*/  YIELD ;  /* 0x0000000000007946 */ /* 0x000fea0003800000 */
[----:B------:R-:W-:Y:S01]  /*2590*/  BSSY B0, `(.L_x_1737) ;  /* 0x00004c1000007945 */ /* 0x000fe20003800000 */
[----:B------:R-:W-:Y:S01]  /*25a0*/  IMAD R78, R78, R3, R9 ;  /* 0x000000034e4e7224 */ /* 0x000fe200078e0209 */
[----:B------:R-:W-:Y:S01]  /*25b0*/  P2R R75, PR, RZ, 0x10 ;  /* 0x00000010ff4b7803 */ /* 0x000fe20000000000 */
        /* <DEDUP_REMOVED lines=9> */
[----:B------:R-:W-:Y:S02]  /*2650*/  IMAD R4, R64, R45, RZ ;  /* 0x0000002d40047224 */ /* 0x000fe400078e02ff */
[----:B------:R-:W-:Y:S01]  /*2660*/  IMAD R5, R78, UR5, R5 ;  /* 0x000000054e057c24 */ /* 0x000fe2000f8e0205 */
[----:B------:R-:W-:Y:S01]  /*2670*/  ULDC.64 UR4, c[0x0][0x310] ;  /* 0x0000c40000047ab9 */ /* 0x000fe20000000a00 */
[----:B------:R-:W-:-:S02]  /*2680*/  IMAD R80, R45, -0x40, R44 ;  /* 0xffffffc02d507824 */ /* 0x000fc400078e022c */
[----:B------:R-:W-:Y:S02]  /*2690*/  IMAD R0, R76, UR4, RZ ;  /* 0x000000044c007c24 */ /* 0x000fe4000f8e02ff */
[----:B------:R-:W-:Y:S01]  /*26a0*/  IMAD.IADD R3, R3, 0x1, R5 ;  /* 0x0000000103037824 */ /* 0x000fe200078e0205 */
[----:B------:R-:W-:Y:S01]  /*26b0*/  SHF.R.S32.HI R5, RZ, 0x1f, R45 ;  /* 0x0000001fff057819 */ /* 0x000fe2000001142d */
[C---:B------:R-:W-:Y:S01]  /*26c0*/  IMAD R7, R79.reuse, UR5, R0 ;  /* 0x000000054f077c24 */ /* 0x040fe2000f8e0200 */
[----:B------:R-:W-:Y:S01]  /*26d0*/  VIMNMX R80, R80, 0x40, PT ;  /* 0x0000004050507848 */ /* 0x000fe20003fe0100 */
[----:B------:R-:W-:Y:S01]  /*26e0*/  IMAD.WIDE.U32 R2, R79, UR4, R2 ;  /* 0x000000044f027c25 */ /* 0x000fe2000f8e0002 */
[----:B------:R-:W-:-:S03]  /*26f0*/  ULDC.64 UR4, c[0x0][0x308] ;  /* 0x0000c20000047ab9 */ /* 0x000fc60000000a00 */
[----:B------:R-:W-:Y:S02]  /*2700*/  IMAD.IADD R3, R3, 0x1, R7 ;  /* 0x0000000103037824 */ /* 0x000fe400078e0207 */
[----:B------:R-:W-:Y:S02]  /*2710*/  IMAD R7, R74, UR4, RZ ;  /* 0x000000044a077c24 */ /* 0x000fe4000f8e02ff */
[----:B------:R-:W-:Y:S02]  /*2720*/  IMAD R0, R68, R45, RZ ;  /* 0x0000002d44007224 */ /* 0x000fe400078e02ff */
[----:B------:R-:W-:-:S04]  /*2730*/  IMAD.WIDE.U32 R2, R22, UR4, R2 ;  /* 0x0000000416027c25 */ /* 0x000fc8000f8e0002 */
[----:B------:R-:W-:Y:S01]  /*2740*/  IMAD R9, R22, UR5, R7 ;  /* 0x0000000516097c24 */ /* 0x000fe2000f8e0207 */
[----:B------:R-:W-:Y:S01]  /*2750*/  ULDC.64 UR4, c[0x0][0x2e8] ;  /* 0x0000ba0000047ab9 */ /* 0x000fe20000000a00 */
[C---:B------:R-:W-:Y:S01]  /*2760*/  IMAD R11, R5.reuse, R66, R0 ;  /* 0x00000042050b7224 */ /* 0x040fe200078e0200 */
[----:B------:R-:W-:Y:S01]  /*2770*/  IADD3 R0, P4, R2, UR4, RZ ;  /* 0x0000000402007c10 */ /* 0x000fe2000ff9e0ff */
[----:B------:R-:W-:Y:S02]  /*2780*/  IMAD R13, R5, R60, R4 ;  /* 0x0000003c050d7224 */ /* 0x000fe400078e0204 */
[----:B------:R-:W-:Y:S01]  /*2790*/  IMAD.WIDE.U32 R6, R66, R45, RZ ;  /* 0x0000002d42067225 */ /* 0x000fe200078e00ff */
[----:B------:R-:W-:-:S03]  /*27a0*/  IADD3.X R2, R3, UR5, R9, P4, !PT ;  /* 0x0000000503027c10 */ /* 0x000fc6000a7fe409 */
[----:B------:R-:W-:-:S04]  /*27b0*/  IMAD.WIDE.U32 R4, R60, R45, RZ ;  /* 0x0000002d3c047225 */ /* 0x000fc800078e00ff */
        /* <DEDUP_REMOVED lines=8> */
[----:B------:R-:W-:Y:S02]  /*2840*/  CS2R R30, SRZ ;  /* 0x00000000001e7805 */ /* 0x000fe4000001ff00 */
[----:B------:R-:W-:-:S03]  /*2850*/  CS2R R48, SRZ ;  /* 0x0000000000307805 */ /* 0x000fc6000001ff00 */
[----:B------:R-:W-:Y:S05]  /*2860*/  @P3 BRA `(.L_x_1741) ;  /* 0x0000000000403947 */ /* 0x000fea0003800000 */
        /* <DEDUP_REMOVED lines=16> */
.L_x_1741:
[----:B------:R-:W-:Y:S05]  /*2970*/  BSYNC B1 ;  /* 0x0000000000017941 */ /* 0x000fea0003800000 */
.L_x_1740:
[----:B------:R-:W-:Y:S01]  /*2980*/  ISETP.GE.AND P4, PT, R227, R80, PT ;  /* 0x00000050e300720c */ /* 0x000fe20003f86270 */
[----:B------:R-:W-:Y:S01]  /*2990*/  BSSY B1, `(.L_x_1742) ;  /* 0x000001b000017945 */ /* 0x000fe20003800000 */
[----:B------:R-:W-:Y:S02]  /*29a0*/  CS2R R26, SRZ ;  /* 0x00000000001a7805 */ /* 0x000fe4000001ff00 */
[----:B------:R-:W-:Y:S01]  /*29b0*/  CS2R R24, SRZ ;  /* 0x0000000000187805 */ /* 0x000fe2000001ff00 */
[----:B-----5:R-:W-:Y:S01]  /*29c0*/  IMAD.MOV.U32 R84, RZ, RZ, R32 ;  /* 0x000000ffff547224 */ /* 0x020fe200078e0020 */
[----:B------:R-:W-:Y:S01]  /*29d0*/  CS2R R28, SRZ ;  /* 0x00000000001c7805 */ /* 0x000fe2000001ff00 */
[----:B------:R-:W-:-:S06]  /*29e0*/  IMAD.MOV.U32 R96, RZ, RZ, R34 ;  /* 0x000000ffff607224 */ /* 0x000fcc00078e0022 */
[----:B------:R-:W-:Y:S05]  /*29f0*/  @P4 BRA `(.L_x_1743) ;  /* 0x0000000000504947 */ /* 0x000fea0003800000 */
        /* <DEDUP_REMOVED lines=20> */
.L_x_1743:
[----:B------:R-:W-:Y:S05]  /*2b40*/  BSYNC B1 ;  /* 0x0000000000017941 */ /* 0x000fea0003800000 */
.L_x_1742:
[----:B------:R-:W-:Y:S01]  /*2b50*/  UISETP.NE.AND UP0, UPT, UR61, 0x3, UPT ;  /* 0x000000033d00788c */ /* 0x000fe2000bf05270 */
[----:B------:R-:W-:Y:S01]  /*2b60*/  MOV R87, R30 ;  /* 0x0000001e00577202 */ /* 0x000fe20000000f00 */
[----:B------:R-:W-:Y:S02]  /*2b70*/  IMAD.MOV.U32 R93, RZ, RZ, R48 ;  /* 0x000000ffff5d7224 */ /* 0x000fe400078e0030 */
[----:B-----5:R-:W-:Y:S02]  /*2b80*/  IMAD.MOV.U32 R38, RZ, RZ, R8 ;  /* 0x000000ffff267224 */ /* 0x020fe400078e0008 */
[----:B------:R-:W-:Y:S01]  /*2b90*/  PLOP3.LUT P5, PT, PT, PT, UP0, 0x80, 0x0 ;  /* 0x000000000000781c */ /* 0x000fe20003faf008 */
[----:B------:R-:W-:Y:S02]  /*2ba0*/  IMAD.MOV.U32 R85, RZ, RZ, R26 ;  /* 0x000000ffff557224 */ /* 0x000fe400078e001a */
[----:B------:R-:W-:Y:S02]  /*2bb0*/  IMAD.MOV.U32 R82, RZ, RZ, R24 ;  /* 0x000000ffff527224 */ /* 0x000fe400078e0018 */
[----:B------:R-:W-:-:S08]  /*2bc0*/  IMAD.MOV.U32 R86, RZ, RZ, R28 ;  /* 0x000000ffff567224 */ /* 0x000fd000078e001c */
[----:B------:R-:W-:Y:S05]  /*2bd0*/  @!P5 BRA `(.L_x_1744) ;  /* 0x000000000004d947 */ /* 0x000fea0003800000 */
[----:B------:R-:W-:Y:S01]  /*2be0*/  BPT.TRAP 0x1 ;  /* 0x000000040000795c */ /* 0x000fe20000300000 */
.L_x_1744:
[----:B------:R-:W-:Y:S01]  /*2bf0*/  IMAD R72, R186, 0x8, R184 ;  /* 0x00000008ba487824 */ /* 0x000fe200078e02b8 */
[----:B------:R-:W-:Y:S01]  /*2c00*/  SHF.L.U32 R81, R195, 0x1f, RZ ;  /* 0x0000001fc3517819 */ /* 0x000fe200000006ff */
[----:B------:R-:W-:Y:S03]  /*2c10*/  BSSY B1, `(.L_x_1745) ;  /* 0x0000003000017945 */ /* 0x000fe60003800000 */
[----:B------:R-:W2:Y:S02]  /*2c20*/  SYNCS.PHASECHK.TRANS64.TRYWAIT P6, [R72+URZ+0x28490], R81 ;  /* 0x02849051480075a7 */ /* 0x000ea400080c017f */
[----:B--2---:R-:W-:Y:S05]  /*2c30*/  @!P6 BRA `(.L_x_1746) ;  /* 0x0000023800d8e947 */ /* 0x004fea0003800000 */
.L_x_2115:
[----:B------:R-:W-:Y:S05]  /*2c40*/  BSYNC B1 ;  /* 0x0000000000017941 */ /* 0x000fea0003800000 */
.L_x_1745:
[----:B------:R-:W-:-:S03]  /*2c50*/  UMOV UR4, 0xffffffff ;  /* 0xffffffff00047882 */ /* 0x000fc60000000000 */
[----:B------:R-:W-:Y:S05]  /*2c60*/  BRA.DIV UR4, `(.L_x_1747) ;  /* 0x0000023a04e07947 */ /* 0x000fea000b800000 */
[----:B------:R3:W4:Y:S04]  /*2c70*/  SHFL.IDX PT, R3, R2, RZ, 0x181f ;  /* 0x00181fff02037589 */ /* 0x00072800000e0000 */
[----:B------:R3:W0:Y:S02]  /*2c80*/  SHFL.IDX PT, R14, R0, RZ, 0x181f ;  /* 0x00181fff000e7589 */ /* 0x00062400000e0000 */
.L_x_2119:
[----:B------:R-:W-:Y:S04]  /*2c90*/  BSSY B1, `(.L_x_1748) ;  /* 0x00000ef000017945 */ /* 0x000fe80003800000 */
[----:B------:R-:W-:Y:S05]  /*2ca0*/  @P3 BRA `(.L_x_1749) ;  /* 0x0000000c00b43947 */ /* 0x000fea0003800000 */
[----:B------:R-:W-:Y:S04]  /*2cb0*/  BSSY B2, `(.L_x_1750) ;  /* 0x0000076000027945 */ /* 0x000fe80003800000 */
[----:B------:R-:W-:Y:S05]  /*2cc0*/  @P1 BRA `(.L_x_1751) ;  /* 0x0000000400d01947 */ /* 0x000fea0003800000 */
[----:B-1----:R1:W1:Y:S01]  /*2cd0*/  LDS.128 R4, [R73+0x20000] ;  /* 0x0200000049047984 */ /* 0x0022620000000c00 */
[----:B0-----:R-:W-:Y:S01]  /*2ce0*/  IADD3 R10, P3, R16, R14, RZ ;  /* 0x0000000e100a7210 */ /* 0x001fe20007f7e0ff */
[----:B------:R-:W-:Y:S04]  /*2cf0*/  BSSY B3, `(.L_x_1752) ;  /* 0x0000070000037945 */ /* 0x000fe80003800000 */
[----:B----4-:R-:W-:Y:S01]  /*2d00*/  IMAD.X R11, R3, 0x1, R17, P3 ;  /* 0x00000001030b7824 */ /* 0x010fe200018e0611 */
[----:B------:R-:W-:-:S13]  /*2d10*/  ISETP.GE.AND P3, PT, R18, R83, PT ;  /* 0x000000531200720c */ /* 0x000fda0003f66270 */
[----:B------:R-:W-:Y:S05]  /*2d20*/  @P3 BRA `(.L_x_1753) ;  /* 0x0000000400b03947 */ /* 0x000fea0003800000 */
[--C-:B------:R-:W-:Y:S01]  /*2d30*/  SHF.R.U32.HI R91, RZ, 0x10, R35.reuse ;  /* 0x00000010ff5b7819 */ /* 0x100fe20000011623 */
[----:B-1----:R-:W-:Y:S01]  /*2d40*/  IMAD.MOV.U32 R13, RZ, RZ, R6 ;  /* 0x000000ffff0d7224 */ /* 0x002fe200078e0006 */
[----:B------:R-:W-:Y:S01]  /*2d50*/  SHF.R.U32.HI R90, RZ, 0x8, R35 ;  /* 0x00000008ff5a7819 */ /* 0x000fe20000011623 */
[----:B------:R-:W-:Y:S01]  /*2d60*/  IMAD.MOV.U32 R15, RZ, RZ, R7 ;  /* 0x000000ffff0f7224 */ /* 0x000fe200078e0007 */
[----:B------:R-:W-:Y:S02]  /*2d70*/  LOP3.LUT R12, R35, 0xff, RZ, 0xc0, !PT ;  /* 0x000000ff230c7812 */ /* 0x000fe400078ec0ff */
[----:B------:R-:W-:Y:S01]  /*2d80*/  SHF.R.U32.HI R89, RZ, 0x18, R35 ;  /* 0x00000018ff597819 */ /* 0x000fe20000011623 */
[----:B------:R-:W-:Y:S01]  /*2d90*/  IMAD.SHL.U32 R6, R90, 0x100, RZ ;  /* 0x000001005a067824 */ /* 0x000fe200078e00ff */
[----:B------:R-:W-:Y:S02]  /*2da0*/  LOP3.LUT R34, R49, 0xff, RZ, 0xc0, !PT ;  /* 0x000000ff31227812 */ /* 0x000fe400078ec0ff */
[----:B------:R-:W-:-:S02]  /*2db0*/  SHF.R.U32.HI R35, RZ, 0x18, R49 ;  /* 0x00000018ff237819 */ /* 0x000fc40000011631 */
[--C-:B------:R-:W-:Y:S02]  /*2dc0*/  SHF.R.U32.HI R48, RZ, 0x8, R49.reuse ;  /* 0x00000008ff307819 */ /* 0x100fe40000011631 */
[----:B------:R-:W-:Y:S02]  /*2dd0*/  PRMT R35, R35, 0x654, R34 ;  /* 0x0000065423237816 */ /* 0x000fe40000000022 */
[----:B------:R-:W-:Y:S02]  /*2de0*/  SHF.R.U32.HI R88, RZ, 0x10, R49 ;  /* 0x00000010ff587819 */ /* 0x000fe40000011631 */
[----:B------:R-:W-:Y:S02]  /*2df0*/  SHF.L.U32 R34, R48, 0x8, RZ ;  /* 0x0000000830227819 */ /* 0x000fe400000006ff */
[----:B------:R-:W-:Y:S02]  /*2e00*/  PRMT R7, R89, 0x654, R12 ;  /* 0x0000065459077816 */ /* 0x000fe4000000000c */
[----:B------:R-:W-:Y:S01]  /*2e10*/  LOP3.LUT R49, R35, 0xff00, R34, 0xf8, !PT ;  /* 0x0000ff0023317812 */ /* 0x000fe200078ef822 */
[----:B------:R-:W-:Y:S01]  /*2e20*/  IMAD.U32 R34, R88, 0x10000, RZ ;  /* 0x0001000058227824 */ /* 0x000fe200078e00ff */
[----:B------:R-:W-:Y:S01]  /*2e30*/  LOP3.LUT R12, R7, 0xff00, R6, 0xf8, !PT ;  /* 0x0000ff00070c7812 */ /* 0x000fe200078ef806 */
[----:B------:R-:W-:Y:S01]  /*2e40*/  IMAD.U32 R7, R91, 0x10000, RZ ;  /* 0x000100005b077824 */ /* 0x000fe200078e00ff */
[----:B------:R-:W-:-:S02]  /*2e50*/  F2FP.F16.E4M3.UNPACK_B R35, R93.H1 ;  /* 0x0000005dff23723e */ /* 0x000fc400030006ff */
[-C--:B------:R-:W-:Y:S02]  /*2e60*/  F2FP.F16.E4M3.UNPACK_B R6, R5.reuse ;  /* 0x00000005ff06723e */ /* 0x080fe400020006ff */
[----:B------:R-:W-:Y:S01]  /*2e70*/  F2FP.F16.E4M3.UNPACK_B R5, R5.H1 ;  /* 0x00000005ff05723e */ /* 0x000fe200030006ff */
[--C-:B------:R-:W-:Y:S01]  /*2e80*/  HADD2.F32 R88, -RZ, R35.reuse.H1_H1 ;  /* 0x30000023ff587230 */ /* 0x100fe20000004100 */
[----:B------:R-:W-:Y:S01]  /*2e90*/  LOP3.LUT R89, R49, 0xff0000, R34, 0xf8, !PT ;  /* 0x00ff000031597812 */ /* 0x000fe200078ef822 */
[----:B------:R-:W-:Y:S01]  /*2ea0*/  HADD2.F32 R49, -RZ, R35.H0_H0 ;  /* 0x20000023ff317230 */ /* 0x000fe20000004100 */
[----:B------:R-:W-:Y:S01]  /*2eb0*/  LOP3.LUT R48, R12, 0xff0000, R7, 0xf8, !PT ;  /* 0x00ff00000c307812 */ /* 0x000fe200078ef807 */
[--C-:B------:R-:W-:Y:S01]  /*2ec0*/  HADD2.F32 R7, -RZ, R6.reuse.H1_H1 ;  /* 0x30000006ff077230 */ /* 0x100fe20000004100 */
[----:B------:R-:W-:Y:S01]  /*2ed0*/  F2FP.F16.E4M3.UNPACK_B R34, R96.H1 ;  /* 0x00000060ff22723e */ /* 0x000fe200030006ff */
[----:B------:R-:W-:Y:S02]  /*2ee0*/  HADD2.F32 R12, -RZ, R5.H1_H1 ;  /* 0x30000005ff0c7230 */ /* 0x000fe40000004100 */
[----:B------:R-:W-:-:S02]  /*2ef0*/  HADD2.F32 R6, -RZ, R6.H0_H0 ;  /* 0x20000006ff067230 */ /* 0x000fc40000004100 */
[-C--:B------:R-:W-:Y:S01]  /*2f00*/  FMUL.FTZ R91, R7, R49.reuse ;  /* 0x00000031075b7220 */ /* 0x080fe20000410000 */
[--C-:B------:R-:W-:Y:S02]  /*2f10*/  HADD2.F32 R35, -RZ, R34.reuse.H0_H0 ;  /* 0x20000022ff237230 */ /* 0x100fe40000004100 */
[-C--:B------:R-:W-:Y:S01]  /*2f20*/  FMUL.FTZ R94, R12, R88.reuse ;  /* 0x000000580c5e7220 */ /* 0x080fe20000410000 */
[----:B------:R-:W-:Y:S02]  /*2f30*/  HADD2.F32 R5, -RZ, R5.H0_H0 ;  /* 0x20000005ff057230 */ /* 0x000fe40000004100 */
[C---:B------:R-:W-:Y:S01]  /*2f40*/  FMUL.FTZ R90, R6.reuse, R49 ;  /* 0x00000031065a7220 */ /* 0x040fe20000410000 */
[----:B------:R-:W-:Y:S02]  /*2f50*/  HADD2.F32 R34, -RZ, R34.H1_H1 ;  /* 0x30000022ff227230 */ /* 0x000fe40000004100 */
[----:B------:R-:W-:Y:S01]  /*2f60*/  FFMA.FTZ R92, R6, R35, -R91 ;  /* 0x00000023065c7223 */ /* 0x000fe2000001085b */
[----:B------:R-:W-:Y:S01]  /*2f70*/  F2FP.F16.E4M3.UNPACK_B R6, R93 ;  /* 0x0000005dff06723e */ /* 0x000fe200020006ff */
[----:B------:R-:W-:Y:S01]  /*2f80*/  FMUL.FTZ R49, R5, R88 ;  /* 0x0000005805317220 */ /* 0x000fe20000410000 */
[----:B------:R-:W-:Y:S01]  /*2f90*/  FFMA.FTZ R93, R7, R35, R90 ;  /* 0x00000023075d7223 */ /* 0x000fe2000001005a */
[----:B------:R-:W-:Y:S01]  /*2fa0*/  FFMA.FTZ R94, R5, R34, -R94 ;  /* 0x00000022055e7223 */ /* 0x000fe2000001085e */
[----:B------:R-:W-:Y:S01]  /*2fb0*/  F2FP.F16.E4M3.UNPACK_B R5, R4.H1 ;  /* 0x00000004ff05723e */ /* 0x000fe200030006ff */
[----:B------:R-:W-:Y:S01]  /*2fc0*/  FFMA.FTZ R95, R12, R34, R49 ;  /* 0x000000220c5f7223 */ /* 0x000fe20000010031 */
[----:B------:R-:W-:Y:S01]  /*2fd0*/  F2FP.F16.E4M3.UNPACK_B R4, R4 ;  /* 0x00000004ff04723e */ /* 0x000fe200020006ff */
[--C-:B------:R-:W-:Y:S01]  /*2fe0*/  HADD2.F32 R49, -RZ, R6.reuse.H1_H1 ;  /* 0x30000006ff317230 */ /* 0x100fe20000004100 */
[----:B------:R-:W-:Y:S01]  /*2ff0*/  F2FP.F16.E4M3.UNPACK_B R12, R96 ;  /* 0x00000060ff0c723e */ /* 0x000fe200020006ff */
[----:B------:R-:W-:Y:S01]  /*3000*/  HADD2.F32 R35, -RZ, R6.H0_H0 ;  /* 0x20000006ff237230 */ /* 0x000fe20000004100 */
[----:B------:R-:W-:Y:S01]  /*3010*/  F2FP.SATFINITE.E4M3.F32.PACK_AB_MERGE_C R98, R95, R94, RZ ;  /* 0x0000005e5f62723e */ /* 0x000fe200048070ff */
[----:B------:R-:W-:-:S02]  /*3020*/  HADD2.F32 R6, -RZ, R5.H0_H0 ;  /* 0x20000005ff067230 */ /* 0x000fc40000004100 */
[----:B------:R-:W-:Y:S02]  /*3030*/  HADD2.F32 R7, -RZ, R5.H1_H1 ;  /* 0x30000005ff077230 */ /* 0x000fe40000004100 */
[--C-:B------:R-:W-:Y:S02]  /*3040*/  HADD2.F32 R5, -RZ, R4.reuse.H0_H0 ;  /* 0x20000004ff057230 */ /* 0x100fe40000004100 */
[-C--:B------:R-:W-:Y:S01]  /*3050*/  FMUL.FTZ R90, R6, R49.reuse ;  /* 0x00000031065a7220 */ /* 0x080fe20000410000 */
[----:B------:R-:W-:Y:S02]  /*3060*/  HADD2.F32 R4, -RZ, R4.H1_H1 ;  /* 0x30000004ff047230 */ /* 0x000fe40000004100 */
[----:B------:R-:W-:Y:S01]  /*3070*/  FMUL.FTZ R91, R7, R49 ;  /* 0x00000031075b7220 */ /* 0x000fe20000410000 */
[--C-:B------:R-:W-:Y:S02]  /*3080*/  HADD2.F32 R34, -RZ, R12.reuse.H1_H1 ;  /* 0x3000000cff227230 */ /* 0x100fe40000004100 */
[----:B------:R-:W-:-:S02]  /*3090*/  HADD2.F32 R12, -RZ, R12.H0_H0 ;  /* 0x2000000cff0c7230 */ /* 0x000fc40000004100 */
[-C--:B------:R-:W-:Y:S01]  /*30a0*/  FMUL.FTZ R88, R4, R35.reuse ;  /* 0x0000002304587220 */ /* 0x080fe20000410000 */
[----:B------:R-:W-:Y:S01]  /*30b0*/  FMUL.FTZ R35, R5, R35 ;  /* 0x0000002305237220 */ /* 0x000fe20000410000 */
[-C--:B------:R-:W-:Y:S01]  /*30c0*/  FFMA.FTZ R6, R6, R34.reuse, -R91 ;  /* 0x0000002206067223 */ /* 0x080fe2000001085b */
[----:B------:R-:W-:Y:S01]  /*30d0*/  FFMA.FTZ R7, R7, R34, R90 ;  /* 0x0000002207077223 */ /* 0x000fe2000001005a */
[-C--:B------:R-:W-:Y:S01]  /*30e0*/  FFMA.FTZ R90, R5, R12.reuse, -R88 ;  /* 0x0000000c055a7223 */ /* 0x080fe20000010858 */
[----:B------:R-:W-:Y:S01]  /*30f0*/  FFMA.FTZ R91, R4, R12, R35 ;  /* 0x0000000c045b7223 */ /* 0x000fe20000010023 */
[----:B------:R-:W-:Y:S02]  /*3100*/  F2FP.F16.E4M3.UNPACK_B R5, R15.H1 ;  /* 0x0000000fff05723e */ /* 0x000fe400030006ff */
[----:B------:R-:W-:Y:S02]  /*3110*/  F2FP.F16.E4M3.UNPACK_B R35, R89.H1 ;  /* 0x00000059ff23723e */ /* 0x000fe400030006ff */
[----:B------:R-:W-:Y:S01]  /*3120*/  F2FP.SATFINITE.E4M3.F32.PACK_AB_MERGE_C R97, R7, R6, RZ ;  /* 0x000000060761723e */ /* 0x000fe200048070ff */
[----:B------:R-:W-:Y:S01]  /*3130*/  HADD2.F32 R7, -RZ, R5.H1_H1 ;  /* 0x30000005ff077230 */ /* 0x000fe20000004100 */
[-C--:B------:R-:W-:Y:S01]  /*3140*/  F2FP.F16.E4M3.UNPACK_B R12, R48.reuse.H1 ;  /* 0x00000030ff0c723e */ /* 0x080fe200030006ff */
[----:B------:R-:W-:Y:S01]  /*3150*/  HADD2.F32 R88, -RZ, R35.H1_H1 ;  /* 0x30000023ff587230 */ /* 0x000fe20000004100 */
[----:B------:R-:W-:Y:S01]  /*3160*/  F2FP.F16.E4M3.UNPACK_B R4, R13.H1 ;  /* 0x0000000dff04723e */ /* 0x000fe200030006ff */
[----:B------:R-:W-:Y:S01]  /*3170*/  HADD2.F32 R6, -RZ, R5.H0_H0 ;  /* 0x20000005ff067230 */ /* 0x000fe20000004100 */
[----:B------:R-:W-:Y:S01]  /*3180*/  F2FP.F16.E4M3.UNPACK_B R89, R89 ;  /* 0x00000059ff59723e */ /* 0x000fe200020006ff */
[----:B------:R-:W-:Y:S01]  /*3190*/  HADD2.F32 R34, -RZ, R12.H1_H1 ;  /* 0x3000000cff227230 */ /* 0x000fe20000004100 */
[----:B------:R-:W-:Y:S01]  /*31a0*/  F2FP.F16.E4M3.UNPACK_B R48, R48 ;  /* 0x00000030ff30723e */ /* 0x000fe200020006ff */
[----:B------:R-:W-:-:S02]  /*31b0*/  HADD2.F32 R5, -RZ, R4.H1_H1 ;  /* 0x30000004ff057230 */ /* 0x000fc40000004100 */
[-C--:B------:R-:W-:Y:S01]  /*31c0*/  FMUL.FTZ R95, R7, R88.reuse ;  /* 0x00000058075f7220 */ /* 0x080fe20000410000 */
[--C-:B------:R-:W-:Y:S02]  /*31d0*/  HADD2.F32 R49, -RZ, R89.reuse.H1_H1 ;  /* 0x30000059ff317230 */ /* 0x100fe40000004100 */
[C---:B------:R-:W-:Y:S01]  /*31e0*/  FMUL.FTZ R94, R6.reuse, R88 ;  /* 0x00000058065e7220 */ /* 0x040fe20000410000 */
[----:B------:R-:W-:Y:S02]  /*31f0*/  HADD2.F32 R4, -RZ, R4.H0_H0 ;  /* 0x20000004ff047230 */ /* 0x000fe40000004100 */
[----:B------:R-:W-:Y:S01]  /*3200*/  FFMA.FTZ R96, R6, R34, -R95 ;  /* 0x0000002206607223 */ /* 0x000fe2000001085f */
[----:B------:R-:W-:Y:S01]  /*3210*/  HADD2.F32 R6, -RZ, R48.H1_H1 ;  /* 0x30000030ff067230 */ /* 0x000fe20000004100 */
[----:B------:R-:W-:Y:S01]  /*3220*/  F2FP.F16.E4M3.UNPACK_B R15, R15 ;  /* 0x0000000fff0f723e */ /* 0x000fe200020006ff */
[-C--:B------:R-:W-:Y:S01]  /*3230*/  FMUL.FTZ R95, R5, R49.reuse ;  /* 0x00000031055f7220 */ /* 0x080fe20000410000 */
[----:B------:R-:W-:Y:S01]  /*3240*/  FMUL.FTZ R88, R4, R49 ;  /* 0x0000003104587220 */ /* 0x000fe20000410000 */
[----:B------:R-:W-:Y:S01]  /*3250*/  F2FP.F16.E4M3.UNPACK_B R13, R13 ;  /* 0x0000000dff0d723e */ /* 0x000fe200020006ff */
[----:B------:R-:W-:-:S02]  /*3260*/  HADD2.F32 R89, -RZ, R89.H0_H0 ;  /* 0x20000059ff597230 */ /* 0x000fc40000004100 */
[-C--:B------:R-:W-:Y:S01]  /*3270*/  FFMA.FTZ R95, R4, R6.reuse, -R95 ;  /* 0x00000006045f7223 */ /* 0x080fe2000001085f */
[----:B------:R-:W-:Y:S01]  /*3280*/  FFMA.FTZ R88, R5, R6, R88 ;  /* 0x0000000605587223 */ /* 0x000fe20000010058 */
[--C-:B------:R-:W-:Y:S02]  /*3290*/  HADD2.F32 R5, -RZ, R15.reuse.H0_H0 ;  /* 0x2000000fff057230 */ /* 0x100fe40000004100 */
[----:B------:R-:W-:Y:S01]  /*32a0*/  FFMA.FTZ R49, R7, R34, R94 ;  /* 0x0000002207317223 */ /* 0x000fe2000001005e */
[----:B------:R-:W-:Y:S02]  /*32b0*/  HADD2.F32 R15, -RZ, R15.H1_H1 ;  /* 0x3000000fff0f7230 */ /* 0x000fe40000004100 */
[----:B------:R-:W-:Y:S01]  /*32c0*/  HADD2.F32 R6, -RZ, R35.H0_H0 ;  /* 0x20000023ff067230 */ /* 0x000fe20000004100 */
[----:B------:R-:W-:Y:S01]  /*32d0*/  F2FP.SATFINITE.E4M3.F32.PACK_AB_MERGE_C R88, R88, R95, RZ ;  /* 0x0000005f5858723e */ /* 0x000fe200048070ff */
[--C-:B------:R-:W-:Y:S01]  /*32e0*/  HADD2.F32 R4, -RZ, R13.reuse.H0_H0 ;  /* 0x2000000dff047230 */ /* 0x100fe20000004100 */
[----:B------:R-:W-:Y:S01]  /*32f0*/  F2FP.SATFINITE.E4M3.F32.PACK_AB_MERGE_C R49, R49, R96, RZ ;  /* 0x000000603131723e */ /* 0x000fe200048070ff */
[----:B------:R-:W-:-:S02]  /*3300*/  HADD2.F32 R13, -RZ, R13.H1_H1 ;  /* 0x3000000dff0d7230 */ /* 0x000fc40000004100 */
[-C--:B------:R-:W-:Y:S01]  /*3310*/  FMUL.FTZ R34, R15, R6.reuse ;  /* 0x000000060f227220 */ /* 0x080fe20000410000 */
[----:B------:R-:W-:Y:S02]  /*3320*/  HADD2.F32 R48, -RZ, R48.H0_H0 ;  /* 0x20000030ff307230 */ /* 0x000fe40000004100 */
[----:B------:R-:W-:Y:S01]  /*3330*/  FMUL.FTZ R94, R5, R6 ;  /* 0x00000006055e7220 */ /* 0x000fe20000410000 */
[----:B------:R-:W-:Y:S02]  /*3340*/  HADD2.F32 R12, -RZ, R12.H0_H0 ;  /* 0x2000000cff0c7230 */ /* 0x000fe40000004100 */
[-C--:B------:R-:W-:Y:S01]  /*3350*/  FMUL.FTZ R7, R13, R89.reuse ;  /* 0x000000590d077220 */ /* 0x080fe20000410000 */
[----:B------:R-:W-:-:S03]  /*3360*/  FMUL.FTZ R6, R4, R89 ;  /* 0x0000005904067220 */ /* 0x000fc60000410000 */
[-C--:B------:R-:W-:Y:S01]  /*3370*/  FFMA.FTZ R7, R4, R48.reuse, -R7 ;  /* 0x0000003004077223 */ /* 0x080fe20000010807 */
[----:B------:R-:W-:Y:S01]  /*3380*/  FFMA.FTZ R6, R13, R48, R6 ;  /* 0x000000300d067223 */ /* 0x000fe20000010006 */
[-C--:B------:R-:W-:Y:S01]  /*3390*/  FFMA.FTZ R34, R5, R12.reuse, -R34 ;  /* 0x0000000c05227223 */ /* 0x080fe20000010822 */
[----:B------:R-:W-:Y:S01]  /*33a0*/  FFMA.FTZ R15, R15, R12, R94 ;  /* 0x0000000c0f0f7223 */ /* 0x000fe2000001005e */
[----:B------:R-:W-:Y:S02]  /*33b0*/  F2FP.SATFINITE.E4M3.F32.PACK_AB_MERGE_C R5, R93, R92, R98 ;  /* 0x0000005c5d05723e */ /* 0x000fe40004807062 */
[----:B------:R-:W-:Y:S02]  /*33c0*/  F2FP.SATFINITE.E4M3.F32.PACK_AB_MERGE_C R6, R6, R7, R88 ;  /* 0x000000070606723e */ /* 0x000fe40004807058 */
[----:B------:R-:W-:Y:S02]  /*33d0*/  F2FP.SATFINITE.E4M3.F32.PACK_AB_MERGE_C R4, R91, R90, R97 ;  /* 0x0000005a5b04723e */ /* 0x000fe40004807061 */
[----:B------:R-:W-:-:S07]  /*33e0*/  F2FP.SATFINITE.E4M3.F32.PACK_AB_MERGE_C R7, R15, R34, R49 ;  /* 0x000000220f07723e */ /* 0x000fce0004807031 */
.L_x_1753:
[----:B------:R-:W-:Y:S05]  /*33f0*/  BSYNC B3 ;  /* 0x0000000000037941 */ /* 0x000fea0003800000 */
.L_x_1752:
[----:B-1----:R0:W-:Y:S02]  /*3400*/  ST.E.128 desc[UR36][R10.64], R4 ;  /* 0x000000040a007985 */ /* 0x0021e4000c101d24 */
.L_x_1751:
[----:B------:R-:W-:Y:S05]  /*3410*/  BSYNC B2 ;  /* 0x0000000000027941 */ /* 0x000fea0003800000 */
.L_x_1750:
[----:B------:R-:W-:Y:S05]  /*3420*/  @P2 BRA `(.L_x_1749) ;  /* 0x0000000400d42947 */ /* 0x000fea0003800000 */
[----:B01----:R0:W1:Y:S01]  /*3430*/  LDS.128 R4, [R73+0x22000] ;  /* 0x0220000049047984 */ /* 0x0030620000000c00 */
[----:B------:R-:W-:Y:S01]  /*3440*/  IADD3 R14, P3, R187, R14, RZ ;  /* 0x0000000ebb0e7210 */ /* 0x000fe20007f7e0ff */
[----:B------:R-:W-:Y:S04]  /*3450*/  BSSY B2, `(.L_x_1754) ;  /* 0x0000071000027945 */ /* 0x000fe80003800000 */
[----:B----4-:R-:W-:Y:S01]  /*3460*/  IMAD.X R15, R3, 0x1, R194, P3 ;  /* 0x00000001030f7824 */ /* 0x010fe200018e06c2 */
[----:B------:R-:W-:-:S13]  /*3470*/  ISETP.GE.AND P3, PT, R191, R83, PT ;  /* 0x00000053bf00720c */ /* 0x000fda0003f66270 */
[----:B0-----:R-:W-:Y:S05]  /*3480*/  @P3 BRA `(.L_x_1755) ;  /* 0x0000000400b43947 */ /* 0x001fea0003800000 */
[----:B------:R-:W-:Y:S01]  /*3490*/  SHF.R.U32.HI R13, RZ, 0x8, R31 ;  /* 0x00000008ff0d7819 */ /* 0x000fe2000001161f */
[----:B-1----:R-:W-:Y:S01]  /*34a0*/  IMAD.MOV.U32 R11, RZ, RZ, R7 ;  /* 0x000000ffff0b7224 */ /* 0x002fe200078e0007 */
[--C-:B------:R-:W-:Y:S01]  /*34b0*/  SHF.R.U32.HI R34, RZ, 0x18, R33.reuse ;  /* 0x00000018ff227819 */ /* 0x100fe20000011621 */
[----:B------:R-:W-:Y:S01]  /*34c0*/  IMAD.MOV.U32 R10, RZ, RZ, R6 ;  /* 0x000000ffff0a7224 */ /* 0x000fe200078e0006 */
[----:B------:R-:W-:Y:S01]  /*34d0*/  LOP3.LUT R3, R33, 0xff, RZ, 0xc0, !PT ;  /* 0x000000ff21037812 */ /* 0x000fe200078ec0ff */
[----:B------:R-:W-:Y:S01]  /*34e0*/  IMAD.SHL.U32 R7, R13, 0x100, RZ ;  /* 0x000001000d077824 */ /* 0x000fe200078e00ff */
[--C-:B------:R-:W-:Y:S02]  /*34f0*/  SHF.R.U32.HI R32, RZ, 0x8, R33.reuse ;  /* 0x00000008ff207819 */ /* 0x100fe40000011621 */
[----:B------:R-:W-:Y:S02]  /*3500*/  SHF.R.U32.HI R30, RZ, 0x10, R33 ;  /* 0x00000010ff1e7819 */ /* 0x000fe40000011621 */
[----:B------:R-:W-:Y:S01]  /*3510*/  SHF.R.U32.HI R33, RZ, 0x18, R31 ;  /* 0x00000018ff217819 */ /* 0x000fe2000001161f */
[----:B------:R-:W-:Y:S01]  /*3520*/  IMAD.SHL.U32 R6, R32, 0x100, RZ ;  /* 0x0000010020067824 */ /* 0x000fe200078e00ff */
[----:B------:R-:W-:-:S02]  /*3530*/  LOP3.LUT R12, R31, 0xff, RZ, 0xc0, !PT ;  /* 0x000000ff1f0c7812 */ /* 0x000fc400078ec0ff */
[----:B------:R-:W-:Y:S02]  /*3540*/  SHF.R.U32.HI R31, RZ, 0x10, R31 ;  /* 0x00000010ff1f7819 */ /* 0x000fe4000001161f */
[----:B------:R-:W-:Y:S02]  /*3550*/  PRMT R12, R33, 0x654, R12 ;  /* 0x00000654210c7816 */ /* 0x000fe4000000000c */
[----:B------:R-:W-:Y:S01]  /*3560*/  PRMT R3, R34, 0x654, R3 ;  /* 0x0000065422037816 */ /* 0x000fe20000000003 */
[----:B------:R-:W-:Y:S01]  /*3570*/  IMAD.U32 R31, R31, 0x10000, RZ ;  /* 0x000100001f1f7824 */ /* 0x000fe200078e00ff */
[----:B------:R-:W-:Y:S01]  /*3580*/  LOP3.LUT R12, R12, 0xff00, R7, 0xf8, !PT ;  /* 0x0000ff000c0c7812 */ /* 0x000fe200078ef807 */
[----:B------:R-:W-:Y:S01]  /*3590*/  IMAD.U32 R7, R30, 0x10000, RZ ;  /* 0x000100001e077824 */ /* 0x000fe200078e00ff */
[----:B------:R-:W-:Y:S02]  /*35a0*/  LOP3.LUT R6, R3, 0xff00, R6, 0xf8, !PT ;  /* 0x0000ff0003067812 */ /* 0x000fe400078ef806 */
        /* <DEDUP_REMOVED lines=91> */
.L_x_1755:
[----:B------:R-:W-:Y:S05]  /*3b60*/  BSYNC B2 ;  /* 0x0000000000027941 */ /* 0x000fea0003800000 */
.L_x_1754:
[----:B-1----:R0:W-:Y:S02]  /*3b70*/  ST.E.128 desc[UR36][R14.64], R4 ;  /* 0x000000040e007985 */ /* 0x0021e4000c101d24 */
.L_x_1749:
[----:B------:R-:W-:Y:S05]  /*3b80*/  BSYNC B1 ;  /* 0x0000000000017941 */ /* 0x000fea0003800000 */
.L_x_1748:
[----:B------:R-:W-:-:S03]  /*3b90*/  UMOV UR4, 0xffffffff ;  /* 0xffffffff00047882 */ /* 0x000fc60000000000 */
[----:B------:R-:W-:Y:S05]  /*3ba0*/  BRA.DIV UR4, `(.L_x_1756) ;  /* 0x0000022e04587947 */ /* 0x000fea000b800000 */
[----:B----4-:R4:W1:Y:S04]  /*3bb0*/  SHFL.IDX PT, R3, R2, 0x1, 0x181f ;  /* 0x00381f0002037f89 */ /* 0x01086800000e0000 */
[----:B0-----:R4:W0:Y:S02]  /*3bc0*/  SHFL.IDX PT, R14, R0, 0x1, 0x181f ;  /* 0x00381f00000e7f89 */ /* 0x00182400000e0000 */
.L_x_2123:
[----:B------:R-:W-:Y:S05]  /*3bd0*/  @P4 BRA `(.L_x_1757) ;  /* 0x0000003400704947 */ /* 0x000fea0003800000 */
[----:B------:R-:W-:Y:S04]  /*3be0*/  BSSY B1, `(.L_x_1758) ;  /* 0x0000075000017945 */ /* 0x000fe80003800000 */
[----:B------:R-:W-:Y:S05]  /*3bf0*/  @P1 BRA `(.L_x_1759) ;  /* 0x0000000400cc1947 */ /* 0x000fea0003800000 */
[----:B-1----:R1:W1:Y:S01]  /*3c00*/  LDS.128 R4, [R73+0x21000] ;  /* 0x0210000049047984 */ /* 0x0022620000000c00 */
[----:B0-----:R-:W-:Y:S01]  /*3c10*/  IADD3 R10, P3, R16, R14, RZ ;  /* 0x0000000e100a7210 */ /* 0x001fe20007f7e0ff */
[----:B------:R-:W-:Y:S03]  /*3c20*/  BSSY B2, `(.L_x_1760) ;  /* 0x000006f000027945 */ /* 0x000fe60003800000 */
[----:B------:R-:W-:Y:S02]  /*3c30*/  IADD3.X R11, R3, R17, RZ, P3, !PT ;  /* 0x00000011030b7210 */ /* 0x000fe40001ffe4ff */
[----:B------:R-:W-:-:S13]  /*3c40*/  ISETP.GE.AND P3, PT, R18, R83, PT ;  /* 0x000000531200720c */ /* 0x000fda0003f66270 */
[----:B------:R-:W-:Y:S05]  /*3c50*/  @P3 BRA `(.L_x_1761) ;  /* 0x0000000400ac3947 */ /* 0x000fea0003800000 */
[----:B------:R-:W-:Y:S01]  /*3c60*/  SHF.R.U32.HI R15, RZ, 0x8, R29 ;  /* 0x00000008ff0f7819 */ /* 0x000fe2000001161d */
[----:B-1----:R-:W-:Y:S01]  /*3c70*/  IMAD.MOV.U32 R12, RZ, RZ, R6 ;  /* 0x000000ffff0c7224 */ /* 0x002fe200078e0006 */
[----:B------:R-:W-:Y:S02]  /*3c80*/  SHF.R.U32.HI R30, RZ, 0x8, R27 ;  /* 0x00000008ff1e7819 */ /* 0x000fe4000001161b */
[----:B------:R-:W-:Y:S01]  /*3c90*/  SHF.R.U32.HI R13, RZ, 0x18, R29 ;  /* 0x00000018ff0d7819 */ /* 0x000fe2000001161d */
[----:B------:R-:W-:Y:S01]  /*3ca0*/  IMAD.SHL.U32 R15, R15, 0x100, RZ ;  /* 0x000001000f0f7824 */ /* 0x000fe200078e00ff */
[----:B---34-:R-:W-:Y:S02]  /*3cb0*/  LOP3.LUT R2, R29, 0xff, RZ, 0xc0, !PT ;  /* 0x000000ff1d027812 */ /* 0x018fe400078ec0ff */
[----:B------:R-:W-:Y:S02]  /*3cc0*/  SHF.R.U32.HI R31, RZ, 0x18, R27 ;  /* 0x00000018ff1f7819 */ /* 0x000fe4000001161b */
[----:B------:R-:W-:-:S02]  /*3cd0*/  LOP3.LUT R0, R27, 0xff, RZ, 0xc0, !PT ;  /* 0x000000ff1b007812 */ /* 0x000fc400078ec0ff */
[----:B------:R-:W-:Y:S02]  /*3ce0*/  SHF.R.U32.HI R26, RZ, 0x10, R27 ;  /* 0x00000010ff1a7819 */ /* 0x000fe4000001161b */
[----:B------:R-:W-:Y:S01]  /*3cf0*/  PRMT R2, R13, 0x654, R2 ;  /* 0x000006540d027816 */ /* 0x000fe20000000002 */
[----:B------:R-:W-:Y:S01]  /*3d00*/  IMAD.SHL.U32 R13, R30, 0x100, RZ ;  /* 0x000001001e0d7824 */ /* 0x000fe200078e00ff */
[----:B------:R-:W-:Y:S02]  /*3d10*/  PRMT R0, R31, 0x654, R0 ;  /* 0x000006541f007816 */ /* 0x000fe40000000000 */
[----:B------:R-:W-:Y:S01]  /*3d20*/  LOP3.LUT R15, R2, 0xff00, R15, 0xf8, !PT ;  /* 0x0000ff00020f7812 */ /* 0x000fe200078ef80f */
[----:B------:R-:W-:Y:S01]  /*3d30*/  IMAD.U32 R2, R26, 0x10000, RZ ;  /* 0x000100001a027824 */ /* 0x000fe200078e00ff */
[----:B------:R-:W-:Y:S02]  /*3d40*/  SHF.R.U32.HI R28, RZ, 0x10, R29 ;  /* 0x00000010ff1c7819 */ /* 0x000fe4000001161d */
[----:B------:R-:W-:-:S02]  /*3d50*/  LOP3.LUT R13, R0, 0xff00, R13, 0xf8, !PT ;  /* 0x0000ff00000d7812 */ /* 0x000fc400078ef80d */
[----:B------:R-:W-:Y:S01]  /*3d60*/  F2FP.F16.E4M3.UNPACK_B R6, R86.H1 ;  /* 0x00000056ff06723e */ /* 0x000fe200030006ff */
[----:B------:R-:W-:Y:S01]  /*3d70*/  IMAD.U32 R28, R28, 0x10000, RZ ;  /* 0x000100001c1c7824 */ /* 0x000fe200078e00ff */
[----:B------:R-:W-:Y:S02]  /*3d80*/  F2FP.F16.E4M3.UNPACK_B R0, R5 ;  /* 0x00000005ff00723e */ /* 0x000fe400020006ff */
[----:B------:R-:W-:Y:S01]  /*3d90*/  LOP3.LUT R26, R13, 0xff0000, R2, 0xf8, !PT ;  /* 0x00ff00000d1a7812 */ /* 0x000fe200078ef802 */
[----:B------:R-:W-:Y:S01]  /*3da0*/  HADD2.F32 R27, -RZ, R6.H0_H0 ;  /* 0x20000006ff1b7230 */ /* 0x000fe20000004100 */
[----:B------:R-:W-:Y:S01]  /*3db0*/  F2FP.F16.E4M3.UNPACK_B R13, R85.H1 ;  /* 0x00000055ff0d723e */ /* 0x000fe200030006ff */
[--C-:B------:R-:W-:Y:S01]  /*3dc0*/  HADD2.F32 R2, -RZ, R0.reuse.H1_H1 ;  /* 0x30000000ff027230 */ /* 0x100fe20000004100 */
[----:B------:R-:W-:Y:S01]  /*3dd0*/  F2FP.F16.E4M3.UNPACK_B R5, R5.H1 ;  /* 0x00000005ff05723e */ /* 0x000fe200030006ff */
[----:B------:R-:W-:Y:S01]  /*3de0*/  HADD2.F32 R0, -RZ, R0.H0_H0 ;  /* 0x20000000ff007230 */ /* 0x000fe20000004100 */
[----:B------:R-:W-:Y:S01]  /*3df0*/  LOP3.LUT R29, R15, 0xff0000, R28, 0xf8, !PT ;  /* 0x00ff00000f1d7812 */ /* 0x000fe200078ef81c */
[----:B------:R-:W-:-:S02]  /*3e00*/  HADD2.F32 R28, -RZ, R6.H1_H1 ;  /* 0x30000006ff1c7230 */ /* 0x000fc40000004100 */
[-C--:B------:R-:W-:Y:S01]  /*3e10*/  FMUL.FTZ R31, R2, R27.reuse ;  /* 0x0000001b021f7220 */ /* 0x080fe20000410000 */
[----:B------:R-:W-:Y:S02]  /*3e20*/  HADD2.F32 R15, -RZ, R13.H0_H0 ;  /* 0x2000000dff0f7230 */ /* 0x000fe40000004100 */
        /* <DEDUP_REMOVED lines=12> */
[----:B------:R-:W-:-:S02]  /*3ef0*/  HADD2.F32 R15, -RZ, R86.H1_H1 ;  /* 0x30000056ff0f7230 */ /* 0x000fc40000004100 */
[----:B------:R-:W-:Y:S01]  /*3f00*/  FFMA.FTZ R32, R6, R13, R35 ;  /* 0x0000000d06207223 */ /* 0x000fe20000010023 */
[----:B------:R-:W-:Y:S01]  /*3f10*/  F2FP.F16.E4M3.UNPACK_B R4, R4 ;  /* 0x00000004ff04723e */ /* 0x000fe200020006ff */
[----:B------:R-:W-:Y:S02]  /*3f20*/  HADD2.F32 R6, -RZ, R85.H1_H1 ;  /* 0x30000055ff067230 */ /* 0x000fe40000004100 */
[--C-:B------:R-:W-:Y:S01]  /*3f30*/  HADD2.F32 R5, -RZ, R0.reuse.H1_H1 ;  /* 0x30000000ff057230 */ /* 0x100fe20000004100 */
[----:B------:R-:W-:Y:S01]  /*3f40*/  F2FP.SATFINITE.E4M3.F32.PACK_AB_MERGE_C R84, R32, R31, RZ ;  /* 0x0000001f2054723e */ /* 0x000fe200048070ff */
[----:B------:R-:W-:Y:S02]  /*3f50*/  HADD2.F32 R2, -RZ, R0.H0_H0 ;  /* 0x20000000ff027230 */ /* 0x000fe40000004100 */
[----:B------:R-:W-:Y:S02]  /*3f60*/  HADD2.F32 R0, -RZ, R4.H0_H0 ;  /* 0x20000004ff007230 */ /* 0x000fe40000004100 */
[----:B------:R-:W-:Y:S01]  /*3f70*/  FMUL.FTZ R27, R5, R15 ;  /* 0x0000000f051b7220 */ /* 0x000fe20000410000 */
[----:B------:R-:W-:-:S02]  /*3f80*/  HADD2.F32 R13, -RZ, R86.H0_H0 ;  /* 0x20000056ff0d7230 */ /* 0x000fc40000004100 */
[C---:B------:R-:W-:Y:S01]  /*3f90*/  FMUL.FTZ R28, R2.reuse, R15 ;  /* 0x0000000f021c7220 */ /* 0x040fe20000410000 */
[----:B------:R-:W-:Y:S02]  /*3fa0*/  HADD2.F32 R4, -RZ, R4.H1_H1 ;  /* 0x30000004ff047230 */ /* 0x000fe40000004100 */
[-C--:B------:R-:W-:Y:S01]  /*3fb0*/  FFMA.FTZ R27, R2, R6.reuse, -R27 ;  /* 0x00000006021b7223 */ /* 0x080fe2000001081b */
[----:B------:R-:W-:Y:S02]  /*3fc0*/  HADD2.F32 R85, -RZ, R85.H0_H0 ;  /* 0x20000055ff557230 */ /* 0x000fe40000004100 */
[----:B------:R-:W-:Y:S01]  /*3fd0*/  FFMA.FTZ R6, R5, R6, R28 ;  /* 0x0000000605067223 */ /* 0x000fe2000001001c */
[----:B------:R-:W-:Y:S01]  /*3fe0*/  F2FP.F16.E4M3.UNPACK_B R2, R7.H1 ;  /* 0x00000007ff02723e */ /* 0x000fe200030006ff */
[-C--:B------:R-:W-:Y:S01]  /*3ff0*/  FMUL.FTZ R15, R4, R13.reuse ;  /* 0x0000000d040f7220 */ /* 0x080fe20000410000 */
[----:B------:R-:W-:Y:S01]  /*4000*/  FMUL.FTZ R13, R0, R13 ;  /* 0x0000000d000d7220 */ /* 0x000fe20000410000 */
[----:B------:R-:W-:-:S02]  /*4010*/  F2FP.F16.E4M3.UNPACK_B R7, R7 ;  /* 0x00000007ff07723e */ /* 0x000fc400020006ff */
[----:B------:R-:W-:Y:S01]  /*4020*/  F2FP.SATFINITE.E4M3.F32.PACK_AB_MERGE_C R48, R6, R27, RZ ;  /* 0x0000001b0630723e */ /* 0x000fe200048070ff */
[----:B------:R-:W-:Y:S01]  /*4030*/  FFMA.FTZ R28, R0, R85, -R15 ;  /* 0x00000055001c7223 */ /* 0x000fe2000001080f */
[----:B------:R-:W-:Y:S01]  /*4040*/  F2FP.F16.E4M3.UNPACK_B R27, R29.H1 ;  /* 0x0000001dff1b723e */ /* 0x000fe200030006ff */
[----:B------:R-:W-:Y:S01]  /*4050*/  FFMA.FTZ R85, R4, R85, R13 ;  /* 0x0000005504557223 */ /* 0x000fe2000001000d */
[----:B------:R-:W-:Y:S01]  /*4060*/  F2FP.F16.E4M3.UNPACK_B R6, R26.H1 ;  /* 0x0000001aff06723e */ /* 0x000fe200030006ff */
[--C-:B------:R-:W-:Y:S01]  /*4070*/  HADD2.F32 R5, -RZ, R2.reuse.H1_H1 ;  /* 0x30000002ff057230 */ /* 0x100fe20000004100 */
[----:B------:R-:W-:Y:S01]  /*4080*/  F2FP.F16.E4M3.UNPACK_B R0, R12.H1 ;  /* 0x0000000cff00723e */ /* 0x000fe200030006ff */
        /* <DEDUP_REMOVED lines=8> */
[--C-:B------:R-:W-:Y:S02]  /*4110*/  HADD2.F32 R31, -RZ, R29.reuse.H1_H1 ;  /* 0x3000001dff1f7230 */ /* 0x100fe40000004100 */
[----:B------:R-:W-:Y:S01]  /*4120*/  FFMA.FTZ R32, R4, R15, -R35 ;  /* 0x0000000f04207223 */ /* 0x000fe20000010823 */
[----:B------:R-:W-:Y:S01]  /*4130*/  HADD2.F32 R0, -RZ, R0.H0_H0 ;  /* 0x20000000ff007230 */ /* 0x000fe20000004100 */
[----:B------:R-:W-:Y:S01]  /*4140*/  F2FP.F16.E4M3.UNPACK_B R12, R12 ;  /* 0x0000000cff0c723e */ /* 0x000fe200020006ff */
[----:B------:R-:W-:Y:S02]  /*4150*/  HADD2.F32 R13, -RZ, R26.H1_H1 ;  /* 0x3000001aff0d7230 */ /* 0x000fe40000004100 */
[----:B------:R-:W-:Y:S01]  /*4160*/  FMUL.FTZ R35, R2, R31 ;  /* 0x0000001f02237220 */ /* 0x000fe20000410000 */
[----:B------:R-:W-:-:S02]  /*4170*/  HADD2.F32 R29, -RZ, R29.H0_H0 ;  /* 0x2000001dff1d7230 */ /* 0x000fc40000004100 */
[C---:B------:R-:W-:Y:S01]  /*4180*/  FMUL.FTZ R31, R0.reuse, R31 ;  /* 0x0000001f001f7220 */ /* 0x040fe20000410000 */
[----:B------:R-:W-:Y:S02]  /*4190*/  HADD2.F32 R27, -RZ, R27.H0_H0 ;  /* 0x2000001bff1b7230 */ /* 0x000fe40000004100 */
[-C--:B------:R-:W-:Y:S01]  /*41a0*/  FFMA.FTZ R35, R0, R13.reuse, -R35 ;  /* 0x0000000d00237223 */ /* 0x080fe20000010823 */
[--C-:B------:R-:W-:Y:S02]  /*41b0*/  HADD2.F32 R0, -RZ, R12.reuse.H0_H0 ;  /* 0x2000000cff007230 */ /* 0x100fe40000004100 */
[----:B------:R-:W-:Y:S01]  /*41c0*/  FFMA.FTZ R4, R2, R13, R31 ;  /* 0x0000000d02047223 */ /* 0x000fe2000001001f */
[----:B------:R-:W-:Y:S02]  /*41d0*/  HADD2.F32 R2, -RZ, R7.H0_H0 ;  /* 0x20000007ff027230 */ /* 0x000fe40000004100 */
[----:B------:R-:W-:Y:S01]  /*41e0*/  FFMA.FTZ R49, R5, R15, R34 ;  /* 0x0000000f05317223 */ /* 0x000fe20000010022 */
[----:B------:R-:W-:-:S02]  /*41f0*/  HADD2.F32 R12, -RZ, R12.H1_H1 ;  /* 0x3000000cff0c7230 */ /* 0x000fc40000004100 */
[----:B------:R-:W-:Y:S01]  /*4200*/  HADD2.F32 R7, -RZ, R7.H1_H1 ;  /* 0x30000007ff077230 */ /* 0x000fe20000004100 */
[----:B------:R-:W-:Y:S01]  /*4210*/  F2FP.SATFINITE.E4M3.F32.PACK_AB_MERGE_C R35, R4, R35, RZ ;  /* 0x000000230423723e */ /* 0x000fe200048070ff */
[----:B------:R-:W-:Y:S02]  /*4220*/  HADD2.F32 R6, -RZ, R6.H0_H0 ;  /* 0x20000006ff067230 */ /* 0x000fe40000004100 */
[----:B------:R-:W-:Y:S01]  /*4230*/  FMUL.FTZ R13, R12, R29 ;  /* 0x0000001d0c0d7220 */ /* 0x000fe20000410000 */
[----:B------:R-:W-:Y:S02]  /*4240*/  HADD2.F32 R5, -RZ, R26.H0_H0 ;  /* 0x2000001aff057230 */ /* 0x000fe40000004100 */
[-C--:B------:R-:W-:Y:S01]  /*4250*/  FMUL.FTZ R15, R7, R27.reuse ;  /* 0x0000001b070f7220 */ /* 0x080fe20000410000 */
[----:B------:R-:W-:Y:S01]  /*4260*/  FMUL.FTZ R26, R2, R27 ;  /* 0x0000001b021a7220 */ /* 0x000fe20000410000 */
[----:B------:R-:W-:Y:S01]  /*4270*/  FMUL.FTZ R29, R0, R29 ;  /* 0x0000001d001d7220 */ /* 0x000fe20000410000 */
[----:B------:R-:W-:Y:S01]  /*4280*/  F2FP.SATFINITE.E4M3.F32.PACK_AB_MERGE_C R32, R49, R32, RZ ;  /* 0x000000203120723e */ /* 0x000fe200048070ff */
        /* <DEDUP_REMOVED lines=8> */
.L_x_1761:
[----:B------:R-:W-:Y:S05]  /*4310*/  BSYNC B2 ;  /* 0x0000000000027941 */ /* 0x000fea0003800000 */
.L_x_1760:
[----:B-1----:R0:W-:Y:S02]  /*4320*/  ST.E.128 desc[UR36][R10.64], R4 ;  /* 0x000000040a007985 */ /* 0x0021e4000c101d24 */
.L_x_1759:
[----:B------:R-:W-:Y:S05]  /*4330*/  BSYNC B1 ;  /* 0x0000000000017941 */ /* 0x000fea0003800000 */
.L_x_1758:
[----:B------:R-:W-:Y:S05]  /*4340*/  @P2 BRA `(.L_x_1757) ;  /* 0x0000002c00942947 */ /* 0x000fea0003800000 */
[----:B01----:R0:W1:Y:S01]  /*4350*/  LDS.128 R4, [R73+0x23000] ;  /* 0x0230000049047984 */ /* 0x0030620000000c00 */
[----:B------:R-:W-:Y:S01]  /*4360*/  IADD3 R14, P3, R187, R14, RZ ;  /* 0x0000000ebb0e7210 */ /* 0x000fe20007f7e0ff */
[----:B------:R-:W-:Y:S04]  /*4370*/  BSSY B1, `(.L_x_1762) ;  /* 0x000006c000017945 */ /* 0x000fe80003800000 */
[----:B------:R-:W-:Y:S01]  /*4380*/  IMAD.X R15, R3, 0x1, R194, P3 ;  /* 0x00000001030f7824 */ /* 0x000fe200018e06c2 */
[----:B------:R-:W-:-:S13]  /*4390*/  ISETP.GE.AND P3, PT, R191, R83, PT ;  /* 0x00000053bf00720c */ /* 0x000fda0003f66270 */
[----:B0-----:R-:W-:Y:S05]  /*43a0*/  @P3 BRA `(.L_x_1763) ;  /* 0x0000000400a03947 */ /* 0x001fea0003800000 */
[----:B---34-:R-:W-:Y:S02]  /*43b0*/  SHF.R.U32.HI R2, RZ, 0x8, R25 ;  /* 0x00000008ff027819 */ /* 0x018fe40000011619 */
[--C-:B------:R-:W-:Y:S02]  /*43c0*/  SHF.R.U32.HI R10, RZ, 0x8, R9.reuse ;  /* 0x00000008ff0a7819 */ /* 0x100fe40000011609 */
[----:B------:R-:W-:Y:S01]  /*43d0*/  LOP3.LUT R0, R9, 0xff, RZ, 0xc0, !PT ;  /* 0x000000ff09007812 */ /* 0x000fe200078ec0ff */
[----:B------:R-:W-:Y:S01]  /*43e0*/  IMAD.SHL.U32 R2, R2, 0x100, RZ ;  /* 0x0000010002027824 */ /* 0x000fe200078e00ff */
[--C-:B------:R-:W-:Y:S02]  /*43f0*/  SHF.R.U32.HI R3, RZ, 0x18, R9.reuse ;  /* 0x00000018ff037819 */ /* 0x100fe40000011609 */
[----:B------:R-:W-:Y:S02]  /*4400*/  SHF.R.U32.HI R12, RZ, 0x10, R9 ;  /* 0x00000010ff0c7819 */ /* 0x000fe40000011609 */
[----:B------:R-:W-:-:S02]  /*4410*/  SHF.R.U32.HI R8, RZ, 0x10, R25 ;  /* 0x00000010ff087819 */ /* 0x000fc40000011619 */
[----:B------:R-:W-:Y:S01]  /*4420*/  PRMT R3, R3, 0x654, R0 ;  /* 0x0000065403037816 */ /* 0x000fe20000000000 */
[----:B------:R-:W-:Y:S01]  /*4430*/  IMAD.SHL.U32 R0, R10, 0x100, RZ ;  /* 0x000001000a007824 */ /* 0x000fe200078e00ff */
[----:B------:R-:W-:Y:S01]  /*4440*/  LOP3.LUT R9, R25, 0xff0000ff, RZ, 0xc0, !PT ;  /* 0xff0000ff19097812 */ /* 0x000fe200078ec0ff */
[----:B------:R-:W-:-:S03]  /*4450*/  IMAD.U32 R8, R8, 0x10000, RZ ;  /* 0x0001000008087824 */ /* 0x000fc600078e00ff */
[----:B------:R-:W-:Y:S01]  /*4460*/  LOP3.LUT R11, R9, 0xff00, R2, 0xf8, !PT ;  /* 0x0000ff00090b7812 */ /* 0x000fe200078ef802 */
[----:B------:R-:W-:Y:S01]  /*4470*/  IMAD.U32 R2, R12, 0x10000, RZ ;  /* 0x000100000c027824 */ /* 0x000fe200078e00ff */
[----:B------:R-:W-:Y:S02]  /*4480*/  LOP3.LUT R3, R3, 0xff00, R0, 0xf8, !PT ;  /* 0x0000ff0003037812 */ /* 0x000fe400078ef800 */
[----:B------:R-:W-:Y:S02]  /*4490*/  F2FP.F16.E4M3.UNPACK_B R9, R82.H1 ;  /* 0x00000052ff09723e */ /* 0x000fe400030006ff */
[-C--:B-1----:R-:W-:Y:S02]  /*44a0*/  F2FP.F16.E4M3.UNPACK_B R0, R5.reuse ;  /* 0x00000005ff00723e */ /* 0x082fe400020006ff */
[----:B------:R-:W-:Y:S01]  /*44b0*/  LOP3.LUT R13, R11, 0xff0000, R8, 0xf8, !PT ;  /* 0x00ff00000b0d7812 */ /* 0x000fe200078ef808 */
[--C-:B------:R-:W-:Y:S01]  /*44c0*/  HADD2.F32 R11, -RZ, R9.reuse.H0_H0 ;  /* 0x20000009ff0b7230 */ /* 0x100fe20000004100 */
[----:B------:R-:W-:Y:S01]  /*44d0*/  LOP3.LUT R10, R3, 0xff0000, R2, 0xf8, !PT ;  /* 0x00ff0000030a7812 */ /* 0x000fe200078ef802 */
[--C-:B------:R-:W-:Y:S01]  /*44e0*/  HADD2.F32 R2, -RZ, R0.reuse.H1_H1 ;  /* 0x30000000ff027230 */ /* 0x100fe20000004100 */
[----:B------:R-:W-:Y:S01]  /*44f0*/  F2FP.F16.E4M3.UNPACK_B R8, R38.H1 ;  /* 0x00000026ff08723e */ /* 0x000fe200030006ff */
[----:B------:R-:W-:Y:S01]  /*4500*/  HADD2.F32 R12, -RZ, R9.H1_H1 ;  /* 0x30000009ff0c7230 */ /* 0x000fe20000004100 */
[----:B------:R-:W-:Y:S01]  /*4510*/  F2FP.F16.E4M3.UNPACK_B R5, R5.H1 ;  /* 0x00000005ff05723e */ /* 0x000fe200030006ff */
[----:B------:R-:W-:-:S02]  /*4520*/  HADD2.F32 R0, -RZ, R0.H0_H0 ;  /* 0x20000000ff007230 */ /* 0x000fc40000004100 */
[-C--:B------:R-:W-:Y:S01]  /*4530*/  FMUL.FTZ R25, R2, R11.reuse ;  /* 0x0000000b02197220 */ /* 0x080fe20000410000 */
[--C-:B------:R-:W-:Y:S01]  /*4540*/  HADD2.F32 R9, -RZ, R8.reuse.H0_H0 ;  /* 0x20000008ff097230 */ /* 0x100fe20000004100 */
[----:B------:R-:W-:Y:S01]  /*4550*/  F2FP.F16.E4M3.UNPACK_B R82, R82 ;  /* 0x00000052ff52723e */ /* 0x000fe200020006ff */
[--C-:B------:R-:W-:Y:S02]  /*4560*/  HADD2.F32 R3, -RZ, R5.reuse.H1_H1 ;  /* 0x30000005ff037230 */ /* 0x100fe40000004100 */
[C---:B------:R-:W-:Y:S01]  /*4570*/  FMUL.FTZ R11, R0.reuse, R11 ;  /* 0x0000000b000b7220 */ /* 0x040fe20000410000 */
[----:B------:R-:W-:Y:S02]  /*4580*/  HADD2.F32 R5, -RZ, R5.H0_H0 ;  /* 0x20000005ff057230 */ /* 0x000fe40000004100 */
[-C--:B------:R-:W-:Y:S01]  /*4590*/  FFMA.FTZ R26, R0, R9.reuse, -R25 ;  /* 0x00000009001a7223 */ /* 0x080fe20000010819 */
[----:B------:R-:W-:Y:S02]  /*45a0*/  HADD2.F32 R8, -RZ, R8.H1_H1 ;  /* 0x30000008ff087230 */ /* 0x000fe40000004100 */
[-C--:B------:R-:W-:Y:S01]  /*45b0*/  FMUL.FTZ R0, R3, R12.reuse ;  /* 0x0000000c03007220 */ /* 0x080fe20000410000 */
[----:B------:R-:W-:Y:S01]  /*45c0*/  FFMA.FTZ R27, R2, R9, R11 ;  /* 0x00000009021b7223 */ /* 0x000fe2000001000b */
[----:B------:R-:W-:Y:S01]  /*45d0*/  FMUL.FTZ R12, R5, R12 ;  /* 0x0000000c050c7220 */ /* 0x000fe20000410000 */
[----:B------:R-:W-:-:S02]  /*45e0*/  HADD2.F32 R11, -RZ, R82.H1_H1 ;  /* 0x30000052ff0b7230 */ /* 0x000fc40000004100 */
[----:B------:R-:W-:Y:S01]  /*45f0*/  FFMA.FTZ R28, R5, R8, -R0 ;  /* 0x00000008051c7223 */ /* 0x000fe20000010800 */
[----:B------:R-:W-:Y:S01]  /*4600*/  F2FP.F16.E4M3.UNPACK_B R0, R4.H1 ;  /* 0x00000004ff00723e */ /* 0x000fe200030006ff */
[----:B------:R-:W-:Y:S01]  /*4610*/  FFMA.FTZ R29, R3, R8, R12 ;  /* 0x00000008031d7223 */ /* 0x000fe2000001000c */
[----:B------:R-:W-:Y:S01]  /*4620*/  F2FP.F16.E4M3.UNPACK_B R4, R4 ;  /* 0x00000004ff04723e */ /* 0x000fe200020006ff */
[----:B------:R-:W-:Y:S01]  /*4630*/  HADD2.F32 R9, -RZ, R82.H0_H0 ;  /* 0x20000052ff097230 */ /* 0x000fe20000004100 */
[----:B------:R-:W-:Y:S01]  /*4640*/  F2FP.F16.E4M3.UNPACK_B R38, R38 ;  /* 0x00000026ff26723e */ /* 0x000fe200020006ff */
[--C-:B------:R-:W-:Y:S01]  /*4650*/  HADD2.F32 R2, -RZ, R0.reuse.H0_H0 ;  /* 0x20000000ff027230 */ /* 0x100fe20000004100 */
[----:B------:R-:W-:Y:S01]  /*4660*/  F2FP.SATFINITE.E4M3.F32.PACK_AB_MERGE_C R32, R29, R28, RZ ;  /* 0x0000001c1d20723e */ /* 0x000fe200048070ff */
[----:B------:R-:W-:Y:S02]  /*4670*/  HADD2.F32 R3, -RZ, R0.H1_H1 ;  /* 0x30000000ff037230 */ /* 0x000fe40000004100 */
[----:B------:R-:W-:-:S02]  /*4680*/  HADD2.F32 R0, -RZ, R4.H0_H0 ;  /* 0x20000004ff007230 */ /* 0x000fc40000004100 */
[-C--:B------:R-:W-:Y:S01]  /*4690*/  FMUL.FTZ R24, R2, R11.reuse ;  /* 0x0000000b02187220 */ /* 0x080fe20000410000 */
[----:B------:R-:W-:Y:S02]  /*46a0*/  HADD2.F32 R4, -RZ, R4.H1_H1 ;  /* 0x30000004ff047230 */ /* 0x000fe40000004100 */
[C---:B------:R-:W-:Y:S01]  /*46b0*/  FMUL.FTZ R25, R3.reuse, R11 ;  /* 0x0000000b03197220 */ /* 0x040fe20000410000 */
[--C-:B------:R-:W-:Y:S02]  /*46c0*/  HADD2.F32 R8, -RZ, R38.reuse.H1_H1 ;  /* 0x30000026ff087230 */ /* 0x100fe40000004100 */
[----:B------:R-:W-:Y:S02]  /*46d0*/  HADD2.F32 R5, -RZ, R38.H0_H0 ;  /* 0x20000026ff057230 */ /* 0x000fe40000004100 */
[-C--:B------:R-:W-:Y:S01]  /*46e0*/  FMUL.FTZ R11, R4, R9.reuse ;  /* 0x00000009040b7220 */ /* 0x080fe20000410000 */
[----:B------:R-:W-:Y:S01]  /*46f0*/  FMUL.FTZ R9, R0, R9 ;  /* 0x0000000900097220 */ /* 0x000fe20000410000 */
[-C--:B------:R-:W-:Y:S01]  /*4700*/  FFMA.FTZ R12, R2, R8.reuse, -R25 ;  /* 0x00000008020c7223 */ /* 0x080fe20000010819 */
[----:B------:R-:W-:Y:S01]  /*4710*/  FFMA.FTZ R3, R3, R8, R24 ;  /* 0x0000000803037223 */ /* 0x000fe20000010018 */
[----:B------:R-:W-:Y:S01]  /*4720*/  F2FP.F16.E4M3.UNPACK_B R2, R7.H1 ;  /* 0x00000007ff02723e */ /* 0x000fe200030006ff */
[----:B------:R-:W-:Y:S01]  /*4730*/  FFMA.FTZ R25, R4, R5, R9 ;  /* 0x0000000504197223 */ /* 0x000fe20000010009 */
[----:B------:R-:W-:Y:S01]  /*4740*/  F2FP.F16.E4M3.UNPACK_B R9, R13.H1 ;  /* 0x0000000dff09723e */ /* 0x000fe200030006ff */
[----:B------:R-:W-:Y:S01]  /*4750*/  FFMA.FTZ R24, R0, R5, -R11 ;  /* 0x0000000500187223 */ /* 0x000fe2000001080b */
        /* <DEDUP_REMOVED lines=11> */
[----:B------:R-:W-:Y:S02]  /*4810*/  HADD2.F32 R11, -RZ, R13.H1_H1 ;  /* 0x3000000dff0b7230 */ /* 0x000fe40000004100 */
[C---:B------:R-:W-:Y:S01]  /*4820*/  FMUL.FTZ R31, R3.reuse, R12 ;  /* 0x0000000c031f7220 */ /* 0x040fe20000410000 */
[----:B------:R-:W-:Y:S02]  /*4830*/  HADD2.F32 R0, -RZ, R0.H0_H0 ;  /* 0x20000000ff007230 */ /* 0x000fe40000004100 */
[----:B------:R-:W-:Y:S01]  /*4840*/  FFMA.FTZ R28, R3, R8, -R28 ;  /* 0x00000008031c7223 */ /* 0x000fe2000001081c */
[----:B------:R-:W-:Y:S02]  /*4850*/  HADD2.F32 R3, -RZ, R10.H1_H1 ;  /* 0x3000000aff037230 */ /* 0x000fe40000004100 */
[----:B------:R-:W-:Y:S01]  /*4860*/  FMUL.FTZ R29, R2, R11 ;  /* 0x0000000b021d7220 */ /* 0x000fe20000410000 */
[----:B------:R-:W-:Y:S01]  /*4870*/  F2FP.F16.E4M3.UNPACK_B R7, R7 ;  /* 0x00000007ff07723e */ /* 0x000fe200020006ff */
[----:B------:R-:W-:Y:S01]  /*4880*/  FMUL.FTZ R11, R0, R11 ;  /* 0x0000000b000b7220 */ /* 0x000fe20000410000 */
[----:B------:R-:W-:Y:S01]  /*4890*/  F2FP.F16.E4M3.UNPACK_B R6, R6 ;  /* 0x00000006ff06723e */ /* 0x000fe200020006ff */
[----:B------:R-:W-:Y:S01]  /*48a0*/  FFMA.FTZ R31, R4, R8, R31 ;  /* 0x00000008041f7223 */ /* 0x000fe2000001001f */
[-C--:B------:R-:W-:Y:S01]  /*48b0*/  FFMA.FTZ R29, R0, R3.reuse, -R29 ;  /* 0x00000003001d7223 */ /* 0x080fe2000001081d */
[----:B------:R-:W-:Y:S01]  /*48c0*/  FFMA.FTZ R4, R2, R3, R11 ;  /* 0x0000000302047223 */ /* 0x000fe2000001000b */
[----:B------:R-:W-:-:S02]  /*48d0*/  HADD2.F32 R2, -RZ, R7.H0_H0 ;  /* 0x20000007ff027230 */ /* 0x000fc40000004100 */
[----:B------:R-:W-:Y:S01]  /*48e0*/  HADD2.F32 R7, -RZ, R7.H1_H1 ;  /* 0x30000007ff077230 */ /* 0x000fe20000004100 */
[----:B------:R-:W-:Y:S01]  /*48f0*/  F2FP.SATFINITE.E4M3.F32.PACK_AB_MERGE_C R28, R31, R28, RZ ;  /* 0x0000001c1f1c723e */ /* 0x000fe200048070ff */
[----:B------:R-:W-:Y:S01]  /*4900*/  HADD2.F32 R9, -RZ, R9.H0_H0 ;  /* 0x20000009ff097230 */ /* 0x000fe20000004100 */
[----:B------:R-:W-:Y:S01]  /*4910*/  F2FP.SATFINITE.E4M3.F32.PACK_AB_MERGE_C R29, R4, R29, RZ ;  /* 0x0000001d041d723e */ /* 0x000fe200048070ff */
[--C-:B------:R-:W-:Y:S01]  /*4920*/  HADD2.F32 R0, -RZ, R6.reuse.H0_H0 ;  /* 0x20000006ff007230 */ /* 0x100fe20000004100 */
[----:B------:R-:W-:Y:S01]  /*4930*/  F2FP.SATFINITE.E4M3.F32.PACK_AB_MERGE_C R4, R25, R24, R30 ;  /* 0x000000181904723e */ /* 0x000fe2000480701e */
[----:B------:R-:W-:Y:S02]  /*4940*/  HADD2.F32 R6, -RZ, R6.H1_H1 ;  /* 0x30000006ff067230 */ /* 0x000fe40000004100 */
[-C--:B------:R-:W-:Y:S01]  /*4950*/  FMUL.FTZ R11, R7, R9.reuse ;  /* 0x00000009070b7220 */ /* 0x080fe20000410000 */
[----:B------:R-:W-:Y:S02]  /*4960*/  HADD2.F32 R13, -RZ, R13.H0_H0 ;  /* 0x2000000dff0d7230 */ /* 0x000fe40000004100 */
[----:B------:R-:W-:Y:S01]  /*4970*/  FMUL.FTZ R8, R2, R9 ;  /* 0x0000000902087220 */ /* 0x000fe20000410000 */
[----:B------:R-:W-:-:S02]  /*4980*/  HADD2.F32 R5, -RZ, R5.H0_H0 ;  /* 0x20000005ff057230 */ /* 0x000fc40000004100 */
[----:B------:R-:W-:Y:S02]  /*4990*/  HADD2.F32 R3, -RZ, R10.H0_H0 ;  /* 0x2000000aff037230 */ /* 0x000fe40000004100 */
[-C--:B------:R-:W-:Y:S01]  /*49a0*/  FMUL.FTZ R9, R6, R13.reuse ;  /* 0x0000000d06097220 */ /* 0x080fe20000410000 */
[----:B------:R-:W-:Y:S01]  /*49b0*/  FMUL.FTZ R13, R0, R13 ;  /* 0x0000000d000d7220 */ /* 0x000fe20000410000 */
[-C--:B------:R-:W-:Y:S01]  /*49c0*/  FFMA.FTZ R11, R2, R5.reuse, -R11 ;  /* 0x00000005020b7223 */ /* 0x080fe2000001080b */
[----:B------:R-:W-:Y:S01]  /*49d0*/  FFMA.FTZ R8, R7, R5, R8 ;  /* 0x0000000507087223 */ /* 0x000fe20000010008 */
[-C--:B------:R-:W-:Y:S01]  /*49e0*/  FFMA.FTZ R9, R0, R3.reuse, -R9 ;  /* 0x0000000300097223 */ /* 0x080fe20000010809 */
[----:B------:R-:W-:Y:S01]  /*49f0*/  FFMA.FTZ R6, R6, R3, R13 ;  /* 0x0000000306067223 */ /* 0x000fe2000001000d */
[----:B------:R-:W-:Y:S02]  /*4a00*/  F2FP.SATFINITE.E4M3.F32.PACK_AB_MERGE_C R5, R27, R26, R32 ;  /* 0x0000001a1b05723e */ /* 0x000fe40004807020 */
[----:B------:R-:W-:-:S02]  /*4a10*/  F2FP.SATFINITE.E4M3.F32.PACK_AB_MERGE_C R7, R8, R11, R28 ;  /* 0x0000000b0807723e */ /* 0x000fc4000480701c */
[----:B------:R-:W-:-:S07]  /*4a20*/  F2FP.SATFINITE.E4M3.F32.PACK_AB_MERGE_C R6, R6, R9, R29 ;  /* 0x000000090606723e */ /* 0x000fce000480701d */
.L_x_1763:
[----:B------:R-:W-:Y:S05]  /*4a30*/  BSYNC B1 ;  /* 0x0000000000017941 */ /* 0x000fea0003800000 */
.L_x_1762:
[----:B-1----:R0:W-:Y:S01]  /*4a40*/  ST.E.128 desc[UR36][R14.64], R4 ;  /* 0x000000040e007985 */ /* 0x0021e2000c101d24 */
[----:B------:R-:W-:Y:S05]  /*4a50*/  BRA `(.L_x_1757) ;  /* 0x0000002400d07947 */ /* 0x000fea0003800000 */
.L_x_1739:
[----:B------:R-:W-:Y:S02]  /*4a60*/  ISETP.GE.AND P3, PT, R227, R80, PT ;  /* 0x00000050e300720c */ /* 0x000fe40003f66270 */
[----:B------:R-:W-:Y:S02]  /*4a70*/  CS2R R26, SRZ ;  /* 0x00000000001a7805 */ /* 0x000fe4000001ff00 */
[----:B------:R-:W-:Y:S02]  /*4a80*/  CS2R R24, SRZ ;  /* 0x0000000000187805 */ /* 0x000fe4000001ff00 */
[----:B------:R-:W-:-:S13]  /*4a90*/  ISETP.GE.OR P3, PT, R16, R83, P3 ;  /* 0x000000531000720c */ /* 0x000fda0001f66670 */
[----:B------:R-:W-:Y:S01]  /*4aa0*/  @!P3 IADD3 R29, P4, P5, R40, R6, R63 ;  /* 0x00000006281db210 */ /* 0x000fe20007d9e03f */
[----:B------:R-:W0:Y:S03]  /*4ab0*/  @!P3 LDC.64 R8, c[0x0][0x3e8] ;  /* 0x0000fa00ff08bb82 */ /* 0x000e260000000a00 */
[----:B------:R-:W-:Y:S02]  /*4ac0*/  @!P3 IADD3.X R30, R54, R14, R65, P4, P5 ;  /* 0x0000000e361eb210 */ /* 0x000fe400027ea441 */
[----:B------:R-:W-:-:S03]  /*4ad0*/  ISETP.GE.AND P4, PT, R189, R80, PT ;  /* 0x00000050bd00720c */ /* 0x000fc60003f86270 */
[----:B------:R-:W1:Y:S01]  /*4ae0*/  @!P3 LDC.64 R10, c[0x0][0x400] ;  /* 0x00010000ff0abb82 */ /* 0x000e620000000a00 */
[----:B------:R-:W-:-:S13]  /*4af0*/  ISETP.GE.OR P4, PT, R16, R83, P4 ;  /* 0x000000531000720c */ /* 0x000fda0002786670 */
[----:B------:R-:W2:Y:S02]  /*4b00*/  @!P4 LDC.64 R12, c[0x0][0x3e8] ;  /* 0x0000fa00ff0ccb82 */ /* 0x000ea40000000a00 */
[----:B--2---:R-:W-:Y:S02]  /*4b10*/  @!P4 IADD3 R12, P5, P6, R40, R12, R6 ;  /* 0x0000000c280cc210 */ /* 0x004fe40007ebe006 */
[----:B------:R-:W-:Y:S02]  /*4b20*/  CS2R R6, SRZ ;  /* 0x0000000000067805 */ /* 0x000fe4000001ff00 */
[----:B------:R-:W-:Y:S02]  /*4b30*/  @!P4 IADD3.X R13, R54, R13, R14, P5, P6 ;  /* 0x0000000d360dc210 */ /* 0x000fe40002fec40e */
[----:B------:R-:W2:Y:S02]  /*4b40*/  @!P4 LDC.64 R14, c[0x0][0x400] ;  /* 0x00010000ff0ecb82 */ /* 0x000ea40000000a00 */
[----:B--2---:R-:W-:-:S04]  /*4b50*/  @!P4 IADD3 R14, P5, P6, R20, R14, R4 ;  /* 0x0000000e140ec210 */ /* 0x004fc80007ebe004 */
[----:B------:R-:W-:Y:S02]  /*4b60*/  @!P4 IADD3.X R15, R52, R15, R81, P5, P6 ;  /* 0x0000000f340fc210 */ /* 0x000fe40002fec451 */
[----:B------:R-:W-:Y:S02]  /*4b70*/  @!P3 IADD3 R3, P5, P6, R20, R4, R61 ;  /* 0x000000041403b210 */ /* 0x000fe40007ebe03d */
[----:B------:R-:W-:Y:S01]  /*4b80*/  CS2R R4, SRZ ;  /* 0x0000000000047805 */ /* 0x000fe2000001ff00 */
[----:B------:R-:W2:Y:S01]  /*4b90*/  @!P4 LDG.E.128 R24, desc[UR36][R14.64] ;  /* 0x000000240e18c981 */ /* 0x000ea2000c1e1d00 */
[----:B------:R-:W-:-:S04]  /*4ba0*/  @!P3 IADD3.X R28, R52, R81, R62, P5, P6 ;  /* 0x00000051341cb210 */ /* 0x000fc80002fec43e */
[----:B------:R-:W3:Y:S01]  /*4bb0*/  @!P4 LDG.E.128 R4, desc[UR36][R12.64] ;  /* 0x000000240c04c981 */ /* 0x000ee2000c1e1d00 */
[----:B0-----:R-:W-:-:S04]  /*4bc0*/  @!P3 IADD3 R8, P4, R29, R8, RZ ;  /* 0x000000081d08b210 */ /* 0x001fc80007f9e0ff */
[----:B------:R-:W-:Y:S02]  /*4bd0*/  @!P3 IADD3.X R9, R30, R9, RZ, P4, !PT ;  /* 0x000000091e09b210 */ /* 0x000fe400027fe4ff */
[----:B-1----:R-:W-:Y:S02]  /*4be0*/  @!P3 IADD3 R10, P4, R3, R10, RZ ;  /* 0x0000000a030ab210 */ /* 0x002fe40007f9e0ff */
[----:B------:R-:W-:Y:S02]  /*4bf0*/  CS2R R30, SRZ ;  /* 0x00000000001e7805 */ /* 0x000fe4000001ff00 */
[----:B------:R-:W-:Y:S02]  /*4c00*/  CS2R R34, SRZ ;  /* 0x0000000000227805 */ /* 0x000fe4000001ff00 */
[----:B------:R-:W-:Y:S01]  /*4c10*/  CS2R R32, SRZ ;  /* 0x0000000000207805 */ /* 0x000fe2000001ff00 */
[----:B------:R-:W-:Y:S01]  /*4c20*/  @!P3 IMAD.X R11, R28, 0x1, R11, P4 ;  /* 0x000000011c0bb824 */ /* 0x000fe200020e060b */
[----:B------:R-:W-:-:S04]  /*4c30*/  CS2R R28, SRZ ;  /* 0x00000000001c7805 */ /* 0x000fc8000001ff00 */
[----:B------:R-:W4:Y:S04]  /*4c40*/  @!P3 LDG.E.128 R32, desc[UR36][R10.64] ;  /* 0x000000240a20b981 */ /* 0x000f28000c1e1d00 */
[----:B------:R-:W5:Y:S01]  /*4c50*/  @!P3 LDG.E.128 R28, desc[UR36][R8.64] ;  /* 0x00000024081cb981 */ /* 0x000f62000c1e1d00 */
[----:B------:R-:W-:-:S06]  /*4c60*/  UISETP.NE.AND UP0, UPT, UR61, 0x3, UPT ;  /* 0x000000033d00788c */ /* 0x000fcc000bf05270 */
[----:B------:R-:W-:Y:S02]  /*4c70*/  PLOP3.LUT P5, PT, PT, PT, UP0, 0x80, 0x0 ;  /* 0x000000000000781c */ /* 0x000fe40003faf008 */
[----:B------:R-:W-:Y:S01]  /*4c80*/  ISETP.GE.AND P3, PT, R16, R83, PT ;  /* 0x000000531000720c */ /* 0x000fe20003f66270 */
[----:B--2---:R-:W-:Y:S02]  /*4c90*/  IMAD.MOV.U32 R90, RZ, RZ, R26 ;  /* 0x000000ffff5a7224 */ /* 0x004fe400078e001a */
[----:B------:R-:W-:Y:S02]  /*4ca0*/  IMAD.MOV.U32 R92, RZ, RZ, R24 ;  /* 0x000000ffff5c7224 */ /* 0x000fe400078e0018 */
[----:B---3--:R-:W-:Y:S02]  /*4cb0*/  IMAD.MOV.U32 R88, RZ, RZ, R6 ;  /* 0x000000ffff587224 */ /* 0x008fe400078e0006 */
[----:B------:R-:W-:Y:S02]  /*4cc0*/  IMAD.MOV.U32 R91, RZ, RZ, R4 ;  /* 0x000000ffff5b7224 */ /* 0x000fe400078e0004 */
[----:B----4-:R-:W-:-:S02]  /*4cd0*/  IMAD.MOV.U32 R84, RZ, RZ, R34 ;  /* 0x000000ffff547224 */ /* 0x010fc400078e0022 */
[----:B------:R-:W-:Y:S02]  /*4ce0*/  IMAD.MOV.U32 R85, RZ, RZ, R32 ;  /* 0x000000ffff557224 */ /* 0x000fe400078e0020 */
[----:B-----5:R-:W-:Y:S02]  /*4cf0*/  IMAD.MOV.U32 R82, RZ, RZ, R30 ;  /* 0x000000ffff527224 */ /* 0x020fe400078e001e */
[----:B------:R-:W-:Y:S01]  /*4d00*/  IMAD.MOV.U32 R83, RZ, RZ, R28 ;  /* 0x000000ffff537224 */ /* 0x000fe200078e001c */
[----:B------:R-:W-:Y:S06]  /*4d10*/  @!P5 BRA `(.L_x_1764) ;  /* 0x000000000004d947 */ /* 0x000fec0003800000 */
[----:B------:R-:W-:Y:S01]  /*4d20*/  BPT.TRAP 0x1 ;  /* 0x000000040000795c */ /* 0x000fe20000300000 */
.L_x_1764:
[----:B------:R-:W-:Y:S01]  /*4d30*/  IMAD R72, R186, 0x8, R184 ;  /* 0x00000008ba487824 */ /* 0x000fe200078e02b8 */
[----:B------:R-:W-:Y:S01]  /*4d40*/  SHF.L.U32 R81, R195, 0x1f, RZ ;  /* 0x0000001fc3517819 */ /* 0x000fe200000006ff */
[----:B------:R-:W0:Y:S01]  /*4d50*/  LDC R87, c[0x0][0x2f4] ;  /* 0x0000bd00ff577b82 */ /* 0x000e220000000800 */
[----:B------:R-:W-:Y:S02]  /*4d60*/  BSSY B1, `(.L_x_1765) ;  /* 0x0000003000017945 */ /* 0x000fe40003800000 */
[----:B------:R-:W1:Y:S02]  /*4d70*/  SYNCS.PHASECHK.TRANS64.TRYWAIT P4, [R72+URZ+0x28490], R81 ;  /* 0x02849051480075a7 */ /* 0x000e64000808017f */
[----:B-1----:R-:W-:Y:S05]  /*4d80*/  @!P4 BRA `(.L_x_1766) ;  /* 0x0000021c0028c947 */ /* 0x002fea0003800000 */
.L_x_2124:
[----:B------:R-:W-:Y:S05]  /*4d90*/  BSYNC B1 ;  /* 0x0000000000017941 */ /* 0x000fea0003800000 */
.L_x_1765:
[----:B------:R-:W-:Y:S01]  /*4da0*/  UMOV UR4, 0xffffffff ;  /* 0xffffffff00047882 */ /* 0x000fe20000000000 */
[----:B0-----:R-:W-:Y:S02]  /*4db0*/  IADD3 R89, -R56, R87, RZ ;  /* 0x0000005738597210 */ /* 0x001fe40007ffe1ff */
[----:B------:R-:W-:Y:S05]  /*4dc0*/  BRA.DIV UR4, `(.L_x_1767) ;  /* 0x0000021e042c7947 */ /* 0x000fea000b800000 */
[----:B------:R0:W2:Y:S04]  /*4dd0*/  SHFL.IDX PT, R3, R2, RZ, 0x181f ;  /* 0x00181fff02037589 */ /* 0x0000a800000e0000 */
[----:B------:R0:W3:Y:S02]  /*4de0*/  SHFL.IDX PT, R38, R0, RZ, 0x181f ;  /* 0x00181fff00267589 */ /* 0x0000e400000e0000 */
.L_x_2128:
        /* <DEDUP_REMOVED lines=18> */
[----:B------:R-:W-:Y:S01]  /*4f10*/  IADD3 R11, R8, R9, R210 ;  /* 0x00000009080b7210 */ /* 0x000fe20007ffe0d2 */
[----:B------:R-:W-:-:S04]  /*4f20*/  IMAD R9, R186, 0x4000, R69 ;  /* 0x00004000ba097824 */ /* 0x000fc800078e0245 */
[----:B------:R-:W-:Y:S02]  /*4f30*/  IMAD R11, R186, 0x4000, R11 ;  /* 0x00004000ba0b7824 */ /* 0x000fe400078e020b */
[C---:B------:R-:W-:Y:S02]  /*4f40*/  IMAD.IADD R9, R184.reuse, 0x1, R9 ;  /* 0x00000001b8097824 */ /* 0x040fe400078e0209 */
[----:B------:R-:W-:-:S04]  /*4f50*/  IMAD.IADD R12, R184, 0x1, R11 ;  /* 0x00000001b80c7824 */ /* 0x000fc800078e020b */
[----:B------:R-:W2:Y:S04]  /*4f60*/  LDS.128 R8, [R9+0x20000] ;  /* 0x0200000009087984 */ /* 0x000ea80000000c00 */
[----:B------:R-:W3:Y:S01]  /*4f70*/  LDS.128 R12, [R12+0x20000] ;  /* 0x020000000c0c7984 */ /* 0x000ee20000000c00 */
[----:B------:R-:W-:Y:S05]  /*4f80*/  @P3 BRA `(.L_x_1771) ;  /* 0x0000000c00583947 */ /* 0x000fea0003800000 */
[--C-:B------:R-:W-:Y:S02]  /*4f90*/  SHF.R.U32.HI R102, RZ, 0x8, R5.reuse ;  /* 0x00000008ff667819 */ /* 0x100fe40000011605 */
[--C-:B------:R-:W-:Y:S02]  /*4fa0*/  SHF.R.U32.HI R103, RZ, 0x18, R5.reuse ;  /* 0x00000018ff677819 */ /* 0x100fe40000011605 */
[----:B------:R-:W-:Y:S02]  /*4fb0*/  LOP3.LUT R4, R5, 0xff, RZ, 0xc0, !PT ;  /* 0x000000ff05047812 */ /* 0x000fe400078ec0ff */
[----:B------:R-:W-:Y:S01]  /*4fc0*/  SHF.R.U32.HI R100, RZ, 0x10, R5 ;  /* 0x00000010ff647819 */ /* 0x000fe20000011605 */
[----:B------:R-:W-:Y:S01]  /*4fd0*/  IMAD.SHL.U32 R5, R102, 0x100, RZ ;  /* 0x0000010066057824 */ /* 0x000fe200078e00ff */
[----:B------:R-:W-:Y:S02]  /*4fe0*/  SHF.R.U32.HI R101, RZ, 0x18, R7 ;  /* 0x00000018ff657819 */ /* 0x000fe40000011607 */
[----:B------:R-:W-:-:S02]  /*4ff0*/  LOP3.LUT R6, R7, 0xff, RZ, 0xc0, !PT ;  /* 0x000000ff07067812 */ /* 0x000fc400078ec0ff */
[--C-:B------:R-:W-:Y:S02]  /*5000*/  SHF.R.U32.HI R97, RZ, 0x8, R7.reuse ;  /* 0x00000008ff617819 */ /* 0x100fe40000011607 */
[----:B------:R-:W-:Y:S02]  /*5010*/  SHF.R.U32.HI R99, RZ, 0x10, R7 ;  /* 0x00000010ff637819 */ /* 0x000fe40000011607 */
[--C-:B------:R-:W-:Y:S02]  /*5020*/  SHF.R.U32.HI R96, RZ, 0x18, R25.reuse ;  /* 0x00000018ff607819 */ /* 0x100fe40000011619 */
[----:B------:R-:W-:Y:S02]  /*5030*/  LOP3.LUT R7, R25, 0xff, RZ, 0xc0, !PT ;  /* 0x000000ff19077812 */ /* 0x000fe400078ec0ff */
[----:B------:R-:W-:Y:S02]  /*5040*/  SHF.R.U32.HI R26, RZ, 0x8, R25 ;  /* 0x00000008ff1a7819 */ /* 0x000fe40000011619 */
[----:B------:R-:W-:-:S02]  /*5050*/  PRMT R4, R103, 0x654, R4 ;  /* 0x0000065467047816 */ /* 0x000fc40000000004 */
[----:B------:R-:W-:Y:S01]  /*5060*/  SHF.R.U32.HI R94, RZ, 0x10, R25 ;  /* 0x00000010ff5e7819 */ /* 0x000fe20000011619 */
[----:B---3--:R-:W-:Y:S01]  /*5070*/  IMAD.MOV.U32 R25, RZ, RZ, R12 ;  /* 0x000000ffff197224 */ /* 0x008fe200078e000c */
[--C-:B------:R-:W-:Y:S02]  /*5080*/  SHF.R.U32.HI R93, RZ, 0x8, R27.reuse ;  /* 0x00000008ff5d7819 */ /* 0x100fe4000001161b */
[--C-:B------:R-:W-:Y:S02]  /*5090*/  SHF.R.U32.HI R95, RZ, 0x18, R27.reuse ;  /* 0x00000018ff5f7819 */ /* 0x100fe4000001161b */
[----:B------:R-:W-:Y:S01]  /*50a0*/  LOP3.LUT R24, R27, 0xff, RZ, 0xc0, !PT ;  /* 0x000000ff1b187812 */ /* 0x000fe200078ec0ff */
[----:B------:R-:W-:Y:S01]  /*50b0*/  IMAD.SHL.U32 R93, R93, 0x100, RZ ;  /* 0x000001005d5d7824 */ /* 0x000fe200078e00ff */
[----:B------:R-:W-:Y:S02]  /*50c0*/  SHF.R.U32.HI R98, RZ, 0x10, R27 ;  /* 0x00000010ff627819 */ /* 0x000fe4000001161b */
[----:B------:R-:W-:Y:S01]  /*50d0*/  PRMT R12, R96, 0x654, R7 ;  /* 0x00000654600c7816 */ /* 0x000fe20000000007 */
[----:B------:R-:W-:Y:S01]  /*50e0*/  IMAD.SHL.U32 R7, R97, 0x100, RZ ;  /* 0x0000010061077824 */ /* 0x000fe200078e00ff */
[----:B------:R-:W-:Y:S01]  /*50f0*/  LOP3.LUT R4, R4, 0xff00, R5, 0xf8, !PT ;  /* 0x0000ff0004047812 */ /* 0x000fe200078ef805 */
[----:B------:R-:W-:Y:S01]  /*5100*/  IMAD.U32 R5, R100, 0x10000, RZ ;  /* 0x0001000064057824 */ /* 0x000fe200078e00ff */
[----:B------:R-:W-:Y:S01]  /*5110*/  SHF.L.U32 R27, R26, 0x8, RZ ;  /* 0x000000081a1b7819 */ /* 0x000fe200000006ff */
[----:B------:R-:W-:Y:S01]  /*5120*/  IMAD.U32 R98, R98, 0x10000, RZ ;  /* 0x0001000062627824 */ /* 0x000fe200078e00ff */
[----:B------:R-:W-:-:S02]  /*5130*/  PRMT R6, R101, 0x654, R6 ;  /* 0x0000065465067816 */ /* 0x000fc40000000006 */
[----:B------:R-:W-:Y:S02]  /*5140*/  PRMT R24, R95, 0x654, R24 ;  /* 0x000006545f187816 */ /* 0x000fe40000000018 */
[----:B------:R-:W-:Y:S02]  /*5150*/  LOP3.LUT R96, R12, 0xff00, R27, 0xf8, !PT ;  /* 0x0000ff000c607812 */ /* 0x000fe400078ef81b */
[----:B------:R-:W-:Y:S02]  /*5160*/  LOP3.LUT R7, R6, 0xff00, R7, 0xf8, !PT ;  /* 0x0000ff0006077812 */ /* 0x000fe400078ef807 */
[----:B------:R-:W-:Y:S02]  /*5170*/  F2FP.F16.E4M3.UNPACK_B R95, R92.H1 ;  /* 0x0000005cff5f723e */ /* 0x000fe400030006ff */
[----:B------:R-:W-:Y:S02]  /*5180*/  F2FP.F16.E4M3.UNPACK_B R26, R25.H1 ;  /* 0x00000019ff1a723e */ /* 0x000fe400030006ff */
[----:B--2---:R-:W-:-:S02]  /*5190*/  F2FP.F16.E4M3.UNPACK_B R12, R8.H1 ;  /* 0x00000008ff0c723e */ /* 0x004fc400030006ff */
[----:B------:R-:W-:Y:S01]  /*51a0*/  LOP3.LUT R6, R4, 0xff0000, R5, 0xf8, !PT ;  /* 0x00ff000004067812 */ /* 0x000fe200078ef805 */
[----:B------:R-:W-:Y:S01]  /*51b0*/  IMAD.U32 R4, R99, 0x10000, RZ ;  /* 0x0001000063047824 */ /* 0x000fe200078e00ff */
[----:B------:R-:W-:Y:S01]  /*51c0*/  LOP3.LUT R97, R24, 0xff00, R93, 0xf8, !PT ;  /* 0x0000ff0018617812 */ /* 0x000fe200078ef85d */
[----:B------:R-:W-:Y:S01]  /*51d0*/  HADD2.F32 R5, -RZ, R95.H0_H0 ;  /* 0x2000005fff057230 */ /* 0x000fe20000004100 */
[----:B------:R-:W-:Y:S01]  /*51e0*/  F2FP.F16.E4M3.UNPACK_B R93, R91.H1 ;  /* 0x0000005bff5d723e */ /* 0x000fe200030006ff */
[----:B------:R-:W-:Y:S01]  /*51f0*/  HADD2.F32 R27, -RZ, R26.H0_H0 ;  /* 0x2000001aff1b7230 */ /* 0x000fe20000004100 */
[----:B------:R-:W-:Y:S01]  /*5200*/  LOP3.LUT R4, R7, 0xff0000, R4, 0xf8, !PT ;  /* 0x00ff000007047812 */ /* 0x000fe200078ef804 */
[----:B------:R-:W-:Y:S01]  /*5210*/  HADD2.F32 R24, -RZ, R12.H0_H0 ;  /* 0x2000000cff187230 */ /* 0x000fe20000004100 */
[----:B------:R-:W-:Y:S01]  /*5220*/  F2FP.F16.E4M3.UNPACK_B R92, R92 ;  /* 0x0000005cff5c723e */ /* 0x000fe200020006ff */
[----:B------:R-:W-:Y:S02]  /*5230*/  IMAD.U32 R7, R94, 0x10000, RZ ;  /* 0x000100005e077824 */ /* 0x000fe400078e00ff */
[----:B------:R-:W-:Y:S01]  /*5240*/  FMUL.FTZ R99, R27, R5 ;  /* 0x000000051b637220 */ /* 0x000fe20000410000 */
[----:B------:R-:W-:-:S02]  /*5250*/  HADD2.F32 R94, -RZ, R93.H0_H0 ;  /* 0x2000005dff5e7230 */ /* 0x000fc40000004100 */
[C---:B------:R-:W-:Y:S01]  /*5260*/  FMUL.FTZ R100, R24.reuse, R5 ;  /* 0x0000000518647220 */ /* 0x040fe20000410000 */
[----:B------:R-:W-:Y:S01]  /*5270*/  F2FP.F16.E4M3.UNPACK_B R25, R25 ;  /* 0x00000019ff19723e */ /* 0x000fe200020006ff */
[----:B------:R-:W-:Y:S01]  /*5280*/  HADD2.F32 R93, -RZ, R93.H1_H1 ;  /* 0x3000005dff5d7230 */ /* 0x000fe20000004100 */
[----:B------:R-:W-:Y:S01]  /*5290*/  F2FP.F16.E4M3.UNPACK_B R8, R8 ;  /* 0x00000008ff08723e */ /* 0x000fe200020006ff */
[-C--:B------:R-:W-:Y:S01]  /*52a0*/  FFMA.FTZ R99, R24, R94.reuse, -R99 ;  /* 0x0000005e18637223 */ /* 0x080fe20000010863 */
[----:B------:R-:W-:Y:S01]  /*52b0*/  FFMA.FTZ R100, R27, R94, R100 ;  /* 0x0000005e1b647223 */ /* 0x000fe20000010064 */
[----:B------:R-:W-:Y:S01]  /*52c0*/  HADD2.F32 R94, -RZ, R95.H1_H1 ;  /* 0x3000005fff5e7230 */ /* 0x000fe20000004100 */
[----:B------:R-:W-:Y:S01]  /*52d0*/  LOP3.LUT R5, R97, 0xff0000, R98, 0xf8, !PT ;  /* 0x00ff000061057812 */ /* 0x000fe200078ef862 */
[----:B------:R-:W-:Y:S01]  /*52e0*/  HADD2.F32 R27, -RZ, R26.H1_H1 ;  /* 0x3000001aff1b7230 */ /* 0x000fe20000004100 */
[----:B------:R-:W-:Y:S01]  /*52f0*/  F2FP.F16.E4M3.UNPACK_B R91, R91 ;  /* 0x0000005bff5b723e */ /* 0x000fe200020006ff */
[----:B------:R-:W-:Y:S01]  /*5300*/  HADD2.F32 R24, -RZ, R12.H1_H1 ;  /* 0x3000000cff187230 */ /* 0x000fe20000004100 */
[----:B------:R-:W-:Y:S01]  /*5310*/  LOP3.LUT R7, R96, 0xff0000, R7, 0xf8, !PT ;  /* 0x00ff000060077812 */ /* 0x000fe200078ef807 */
[----:B------:R-:W-:-:S02]  /*5320*/  HADD2.F32 R95, -RZ, R92.H0_H0 ;  /* 0x2000005cff5f7230 */ /* 0x000fc40000004100 */
[CC--:B------:R-:W-:Y:S01]  /*5330*/  FMUL.FTZ R97, R27.reuse, R94.reuse ;  /* 0x0000005e1b617220 */ /* 0x0c0fe20000410000 */
[----:B------:R-:W-:Y:S02]  /*5340*/  HADD2.F32 R26, -RZ, R25.H0_H0 ;  /* 0x20000019ff1a7230 */ /* 0x000fe40000004100 */
[C---:B------:R-:W-:Y:S01]  /*5350*/  FMUL.FTZ R94, R24.reuse, R94 ;  /* 0x0000005e185e7220 */ /* 0x040fe20000410000 */
[----:B------:R-:W-:Y:S02]  /*5360*/  HADD2.F32 R12, -RZ, R8.H0_H0 ;  /* 0x20000008ff0c7230 */ /* 0x000fe40000004100 */
[-C--:B------:R-:W-:Y:S01]  /*5370*/  FFMA.FTZ R96, R24, R93.reuse, -R97 ;  /* 0x0000005d18607223 */ /* 0x080fe20000010861 */
[----:B------:R-:W-:Y:S02]  /*5380*/  HADD2.F32 R92, -RZ, R92.H1_H1 ;  /* 0x3000005cff5c7230 */ /* 0x000fe40000004100 */
[----:B------:R-:W-:Y:S01]  /*5390*/  FFMA.FTZ R101, R27, R93, R94 ;  /* 0x0000005d1b657223 */ /* 0x000fe2000001005e */
[----:B------:R-:W-:-:S02]  /*53a0*/  HADD2.F32 R27, -RZ, R91.H0_H0 ;  /* 0x2000005bff1b7230 */ /* 0x000fc40000004100 */
[-C--:B------:R-:W-:Y:S01]  /*53b0*/  FMUL.FTZ R93, R26, R95.reuse ;  /* 0x0000005f1a5d7220 */ /* 0x080fe20000410000 */
[C---:B------:R-:W-:Y:S01]  /*53c0*/  FMUL.FTZ R95, R12.reuse, R95 ;  /* 0x0000005f0c5f7220 */ /* 0x040fe20000410000 */
[----:B------:R-:W-:Y:S01]  /*53d0*/  HADD2.F32 R25, -RZ, R25.H1_H1 ;  /* 0x30000019ff197230 */ /* 0x000fe20000004100 */
[----:B------:R-:W-:Y:S01]  /*53e0*/  F2FP.F16.E4M3.UNPACK_B R24, R14.H1 ;  /* 0x0000000eff18723e */ /* 0x000fe200030006ff */
[-C--:B------:R-:W-:Y:S01]  /*53f0*/  FFMA.FTZ R94, R12, R27.reuse, -R93 ;  /* 0x0000001b0c5e7223 */ /* 0x080fe2000001085d */
[----:B------:R-:W-:Y:S01]  /*5400*/  FFMA.FTZ R95, R26, R27, R95 ;  /* 0x0000001b1a5f7223 */ /* 0x000fe2000001005f */
[----:B------:R-:W-:Y:S02]  /*5410*/  HADD2.F32 R8, -RZ, R8.H1_H1 ;  /* 0x30000008ff087230 */ /* 0x000fe40000004100 */
[----:B------:R-:W-:Y:S01]  /*5420*/  FMUL.FTZ R27, R25, R92 ;  /* 0x0000005c191b7220 */ /* 0x000fe20000410000 */
[----:B------:R-:W-:Y:S01]  /*5430*/  HADD2.F32 R91, -RZ, R91.H1_H1 ;  /* 0x3000005bff5b7230 */ /* 0x000fe20000004100 */
[----:B------:R-:W-:Y:S01]  /*5440*/  F2FP.F16.E4M3.UNPACK_B R12, R90.H1 ;  /* 0x0000005aff0c723e */ /* 0x000fe200030006ff */
[----:B------:R-:W-:-:S02]  /*5450*/  HADD2.F32 R26, -RZ, R24.H0_H0 ;  /* 0x20000018ff1a7230 */ /* 0x000fc40000004100 */
[C---:B------:R-:W-:Y:S01]  /*5460*/  FMUL.FTZ R92, R8.reuse, R92 ;  /* 0x0000005c085c7220 */ /* 0x040fe20000410000 */
[----:B------:R-:W-:Y:S02]  /*5470*/  HADD2.F32 R24, -RZ, R24.H1_H1 ;  /* 0x30000018ff187230 */ /* 0x000fe40000004100 */
[-C--:B------:R-:W-:Y:S01]  /*5480*/  FFMA.FTZ R97, R8, R91.reuse, -R27 ;  /* 0x0000005b08617223 */ /* 0x080fe2000001081b */
[----:B------:R-:W-:Y:S01]  /*5490*/  F2FP.F16.E4M3.UNPACK_B R27, R88.H1 ;  /* 0x00000058ff1b723e */ /* 0x000fe200030006ff */
[--C-:B------:R-:W-:Y:S01]  /*54a0*/  HADD2.F32 R93, -RZ, R12.reuse.H0_H0 ;  /* 0x2000000cff5d7230 */ /* 0x100fe20000004100 */
[----:B------:R-:W-:Y:S01]  /*54b0*/  F2FP.F16.E4M3.UNPACK_B R8, R10.H1 ;  /* 0x0000000aff08723e */ /* 0x000fe200030006ff */
[----:B------:R-:W-:Y:S01]  /*54c0*/  FFMA.FTZ R92, R25, R91, R92 ;  /* 0x0000005b195c7223 */ /* 0x000fe2000001005c */
[----:B------:R-:W-:Y:S01]  /*54d0*/  HADD2.F32 R91, -RZ, R12.H1_H1 ;  /* 0x3000000cff5b7230 */ /* 0x000fe20000004100 */
[----:B------:R-:W-:Y:S01]  /*54e0*/  F2FP.F16.E4M3.UNPACK_B R14, R14 ;  /* 0x0000000eff0e723e */ /* 0x000fe200020006ff */
[----:B------:R-:W-:-:S02]  /*54f0*/  HADD2.F32 R25, -RZ, R27.H0_H0 ;  /* 0x2000001bff197230 */ /* 0x000fc40000004100 */
[----:B------:R-:W-:Y:S01]  /*5500*/  FMUL.FTZ R103, R26, R93 ;  /* 0x0000005d1a677220 */ /* 0x000fe20000410000 */
[--C-:B------:R-:W-:Y:S01]  /*5510*/  HADD2.F32 R12, -RZ, R8.reuse.H0_H0 ;  /* 0x20000008ff0c7230 */ /* 0x100fe20000004100 */
[----:B------:R-:W-:Y:S01]  /*5520*/  F2FP.F16.E4M3.UNPACK_B R90, R90 ;  /* 0x0000005aff5a723e */ /* 0x000fe200020006ff */
[----:B------:R-:W-:Y:S01]  /*5530*/  HADD2.F32 R8, -RZ, R8.H1_H1 ;  /* 0x30000008ff087230 */ /* 0x000fe20000004100 */
[----:B------:R-:W-:Y:S01]  /*5540*/  F2FP.F16.E4M3.UNPACK_B R10, R10 ;  /* 0x0000000aff0a723e */ /* 0x000fe200020006ff */
[----:B------:R-:W-:Y:S02]  /*5550*/  HADD2.F32 R27, -RZ, R27.H1_H1 ;  /* 0x3000001bff1b7230 */ /* 0x000fe40000004100 */
[C---:B------:R-:W-:Y:S01]  /*5560*/  FFMA.FTZ R98, R12.reuse, R25, -R103 ;  /* 0x000000190c627223 */ /* 0x040fe20000010867 */
[----:B------:R-:W-:Y:S01]  /*5570*/  FMUL.FTZ R93, R12, R93 ;  /* 0x0000005d0c5d7220 */ /* 0x000fe20000410000 */
[-C--:B------:R-:W-:Y:S01]  /*5580*/  FMUL.FTZ R103, R24, R91.reuse ;  /* 0x0000005b18677220 */ /* 0x080fe20000410000 */
[----:B------:R-:W-:Y:S01]  /*5590*/  FMUL.FTZ R91, R8, R91 ;  /* 0x0000005b085b7220 */ /* 0x000fe20000410000 */
[----:B------:R-:W-:-:S02]  /*55a0*/  HADD2.F32 R12, -RZ, R14.H0_H0 ;  /* 0x2000000eff0c7230 */ /* 0x000fc40000004100 */
[----:B------:R-:W-:Y:S01]  /*55b0*/  FFMA.FTZ R26, R26, R25, R93 ;  /* 0x000000191a1a7223 */ /* 0x000fe2000001005d */
[-C--:B------:R-:W-:Y:S01]  /*55c0*/  FFMA.FTZ R107, R8, R27.reuse, -R103 ;  /* 0x0000001b086b7223 */ /* 0x080fe20000010867 */
[----:B------:R-:W-:Y:S01]  /*55d0*/  FFMA.FTZ R109, R24, R27, R91 ;  /* 0x0000001b186d7223 */ /* 0x000fe2000001005b */
[----:B------:R-:W-:Y:S01]  /*55e0*/  HADD2.F32 R93, -RZ, R90.H1_H1 ;  /* 0x3000005aff5d7230 */ /* 0x000fe20000004100 */
[----:B------:R-:W-:Y:S01]  /*55f0*/  F2FP.F16.E4M3.UNPACK_B R88, R88 ;  /* 0x00000058ff58723e */ /* 0x000fe200020006ff */
[----:B------:R-:W-:Y:S01]  /*5600*/  HADD2.F32 R8, -RZ, R10.H0_H0 ;  /* 0x2000000aff087230 */ /* 0x000fe20000004100 */
[-C--:B------:R-:W-:Y:S01]  /*5610*/  F2FP.F16.E4M3.UNPACK_B R24, R9.reuse ;  /* 0x00000009ff18723e */ /* 0x080fe200020006ff */
[----:B------:R-:W-:Y:S01]  /*5620*/  HADD2.F32 R14, -RZ, R14.H1_H1 ;  /* 0x3000000eff0e7230 */ /* 0x000fe20000004100 */
[----:B------:R-:W-:Y:S01]  /*5630*/  F2FP.F16.E4M3.UNPACK_B R9, R9.H1 ;  /* 0x00000009ff09723e */ /* 0x000fe200030006ff */
[----:B------:R-:W-:Y:S01]  /*5640*/  HADD2.F32 R91, -RZ, R90.H0_H0 ;  /* 0x2000005aff5b7230 */ /* 0x000fe20000004100 */
[----:B------:R-:W-:Y:S01]  /*5650*/  F2FP.SATFINITE.E4M3.F32.PACK_AB_MERGE_C R98, R107, R98, RZ ;  /* 0x000000626b62723e */ /* 0x000fe200048070ff */
[----:B------:R-:W-:-:S02]  /*5660*/  HADD2.F32 R10, -RZ, R10.H1_H1 ;  /* 0x3000000aff0a7230 */ /* 0x000fc40000004100 */
[----:B------:R-:W-:Y:S01]  /*5670*/  FMUL.FTZ R105, R14, R93 ;  /* 0x0000005d0e697220 */ /* 0x000fe20000410000 */
[--C-:B------:R-:W-:Y:S02]  /*5680*/  HADD2.F32 R27, -RZ, R88.reuse.H1_H1 ;  /* 0x30000058ff1b7230 */ /* 0x100fe40000004100 */
[----:B------:R-:W-:Y:S01]  /*5690*/  FMUL.FTZ R103, R12, R91 ;  /* 0x0000005b0c677220 */ /* 0x000fe20000410000 */
[----:B------:R-:W-:Y:S02]  /*56a0*/  HADD2.F32 R25, -RZ, R88.H0_H0 ;  /* 0x20000058ff197230 */ /* 0x000fe40000004100 */
[----:B------:R-:W-:Y:S01]  /*56b0*/  FMUL.FTZ R93, R10, R93 ;  /* 0x0000005d0a5d7220 */ /* 0x000fe20000410000 */
[----:B------:R-:W-:Y:S01]  /*56c0*/  FMUL.FTZ R91, R8, R91 ;  /* 0x0000005b085b7220 */ /* 0x000fe20000410000 */
[-C--:B------:R-:W-:Y:S01]  /*56d0*/  FFMA.FTZ R10, R10, R27.reuse, -R105 ;  /* 0x0000001b0a0a7223 */ /* 0x080fe20000010869 */
[----:B------:R-:W-:Y:S01]  /*56e0*/  F2FP.F16.E4M3.UNPACK_B R88, R6 ;  /* 0x00000006ff58723e */ /* 0x000fe200020006ff */
[----:B------:R-:W-:Y:S01]  /*56f0*/  FFMA.FTZ R93, R14, R27, R93 ;  /* 0x0000001b0e5d7223 */ /* 0x000fe2000001005d */
[-C--:B------:R-:W-:Y:S01]  /*5700*/  FFMA.FTZ R90, R12, R25.reuse, R91 ;  /* 0x000000190c5a7223 */ /* 0x080fe2000001005b */
[----:B------:R-:W-:Y:S01]  /*5710*/  F2FP.SATFINITE.E4M3.F32.PACK_AB_MERGE_C R14, R109, R26, RZ ;  /* 0x0000001a6d0e723e */ /* 0x000fe200048070ff */
[----:B------:R-:W-:Y:S01]  /*5720*/  FFMA.FTZ R103, R8, R25, -R103 ;  /* 0x0000001908677223 */ /* 0x000fe20000010867 */
[----:B------:R-:W-:Y:S01]  /*5730*/  F2FP.SATFINITE.E4M3.F32.PACK_AB_MERGE_C R12, R101, R100, RZ ;  /* 0x00000064650c723e */ /* 0x000fe200048070ff */
[--C-:B------:R-:W-:Y:S01]  /*5740*/  HADD2.F32 R25, -RZ, R24.reuse.H0_H0 ;  /* 0x20000018ff197230 */ /* 0x100fe20000004100 */
[----:B------:R-:W-:Y:S01]  /*5750*/  F2FP.F16.E4M3.UNPACK_B R26, R13 ;  /* 0x0000000dff1a723e */ /* 0x000fe200020006ff */
[----:B------:R-:W-:Y:S01]  /*5760*/  HADD2.F32 R24, -RZ, R24.H1_H1 ;  /* 0x30000018ff187230 */ /* 0x000fe20000004100 */
[----:B------:R-:W-:-:S02]  /*5770*/  F2FP.F16.E4M3.UNPACK_B R91, R7 ;  /* 0x00000007ff5b723e */ /* 0x000fc400020006ff */
[----:B------:R-:W-:Y:S01]  /*5780*/  F2FP.SATFINITE.E4M3.F32.PACK_AB_MERGE_C R12, R92, R95, R12 ;  /* 0x0000005f5c0c723e */ /* 0x000fe2000480700c */
[----:B------:R-:W-:Y:S01]  /*5790*/  HADD2.F32 R27, -RZ, R26.H0_H0 ;  /* 0x2000001aff1b7230 */ /* 0x000fe20000004100 */
[----:B------:R-:W-:Y:S01]  /*57a0*/  F2FP.SATFINITE.E4M3.F32.PACK_AB_MERGE_C R8, R96, R99, RZ ;  /* 0x000000636008723e */ /* 0x000fe200048070ff */
[--C-:B------:R-:W-:Y:S01]  /*57b0*/  HADD2.F32 R92, -RZ, R91.reuse.H0_H0 ;  /* 0x2000005bff5c7230 */ /* 0x100fe20000004100 */
[----:B------:R-:W-:Y:S01]  /*57c0*/  F2FP.SATFINITE.E4M3.F32.PACK_AB_MERGE_C R14, R93, R90, R14 ;  /* 0x0000005a5d0e723e */ /* 0x000fe2000480700e */
[----:B------:R-:W-:Y:S01]  /*57d0*/  HADD2.F32 R90, -RZ, R88.H0_H0 ;  /* 0x20000058ff5a7230 */ /* 0x000fe20000004100 */
[----:B------:R-:W-:Y:S01]  /*57e0*/  F2FP.SATFINITE.E4M3.F32.PACK_AB_MERGE_C R8, R97, R94, R8 ;  /* 0x0000005e6108723e */ /* 0x000fe20004807008 */
[----:B------:R-:W-:Y:S02]  /*57f0*/  HADD2.F32 R26, -RZ, R26.H1_H1 ;  /* 0x3000001aff1a7230 */ /* 0x000fe40000004100 */
[-C--:B------:R-:W-:Y:S01]  /*5800*/  FMUL.FTZ R94, R27, R92.reuse ;  /* 0x0000005c1b5e7220 */ /* 0x080fe20000410000 */
[C---:B------:R-:W-:Y:S01]  /*5810*/  FMUL.FTZ R92, R25.reuse, R92 ;  /* 0x0000005c195c7220 */ /* 0x040fe20000410000 */
[----:B------:R-:W-:Y:S01]  /*5820*/  HADD2.F32 R91, -RZ, R91.H1_H1 ;  /* 0x3000005bff5b7230 */ /* 0x000fe20000004100 */
[----:B------:R-:W-:Y:S01]  /*5830*/  F2FP.F16.E4M3.UNPACK_B R13, R13.H1 ;  /* 0x0000000dff0d723e */ /* 0x000fe200030006ff */
[-C--:B------:R-:W-:Y:S01]  /*5840*/  FFMA.FTZ R94, R25, R90.reuse, -R94 ;  /* 0x0000005a195e7223 */ /* 0x080fe2000001085e */
[----:B------:R-:W-:Y:S01]  /*5850*/  FFMA.FTZ R93, R27, R90, R92 ;  /* 0x0000005a1b5d7223 */ /* 0x000fe2000001005c */
[----:B------:R-:W-:-:S02]  /*5860*/  HADD2.F32 R25, -RZ, R88.H1_H1 ;  /* 0x30000058ff197230 */ /* 0x000fc40000004100 */
[-C--:B------:R-:W-:Y:S01]  /*5870*/  FMUL.FTZ R27, R26, R91.reuse ;  /* 0x0000005b1a1b7220 */ /* 0x080fe20000410000 */
[C---:B------:R-:W-:Y:S01]  /*5880*/  FMUL.FTZ R91, R24.reuse, R91 ;  /* 0x0000005b185b7220 */ /* 0x040fe20000410000 */
[----:B------:R-:W-:Y:S02]  /*5890*/  F2FP.F16.E4M3.UNPACK_B R6, R6.H1 ;  /* 0x00000006ff06723e */ /* 0x000fe400030006ff */
[----:B------:R-:W-:Y:S01]  /*58a0*/  FFMA.FTZ R95, R24, R25, -R27 ;  /* 0x00000019185f7223 */ /* 0x000fe2000001081b */
[----:B------:R-:W-:Y:S01]  /*58b0*/  F2FP.F16.E4M3.UNPACK_B R27, R7.H1 ;  /* 0x00000007ff1b723e */ /* 0x000fe200030006ff */
[----:B------:R-:W-:Y:S01]  /*58c0*/  FFMA.FTZ R96, R26, R25, R91 ;  /* 0x000000191a607223 */ /* 0x000fe2000001005b */
[----:B------:R-:W-:Y:S01]  /*58d0*/  HADD2.F32 R7, -RZ, R9.H0_H0 ;  /* 0x20000009ff077230 */ /* 0x000fe20000004100 */
[----:B------:R-:W-:Y:S01]  /*58e0*/  F2FP.SATFINITE.E4M3.F32.PACK_AB_MERGE_C R10, R10, R103, R98 ;  /* 0x000000670a0a723e */ /* 0x000fe20004807062 */
[----:B------:R-:W-:Y:S02]  /*58f0*/  HADD2.F32 R24, -RZ, R13.H0_H0 ;  /* 0x2000000dff187230 */ /* 0x000fe40000004100 */
[----:B------:R-:W-:-:S02]  /*5900*/  HADD2.F32 R26, -RZ, R27.H0_H0 ;  /* 0x2000001bff1a7230 */ /* 0x000fc40000004100 */
[----:B------:R-:W-:Y:S02]  /*5910*/  HADD2.F32 R13, -RZ, R13.H1_H1 ;  /* 0x3000000dff0d7230 */ /* 0x000fe40000004100 */
[----:B------:R-:W-:Y:S02]  /*5920*/  HADD2.F32 R88, -RZ, R27.H1_H1 ;  /* 0x3000001bff587230 */ /* 0x000fe40000004100 */
[-C--:B------:R-:W-:Y:S01]  /*5930*/  FMUL.FTZ R90, R24, R26.reuse ;  /* 0x0000001a185a7220 */ /* 0x080fe20000410000 */
[----:B------:R-:W-:Y:S02]  /*5940*/  HADD2.F32 R9, -RZ, R9.H1_H1 ;  /* 0x30000009ff097230 */ /* 0x000fe40000004100 */
[----:B------:R-:W-:Y:S01]  /*5950*/  FMUL.FTZ R27, R7, R26 ;  /* 0x0000001a071b7220 */ /* 0x000fe20000410000 */
[--C-:B------:R-:W-:Y:S02]  /*5960*/  HADD2.F32 R25, -RZ, R6.reuse.H0_H0 ;  /* 0x20000006ff197230 */ /* 0x100fe40000004100 */
[----:B------:R-:W-:-:S02]  /*5970*/  HADD2.F32 R26, -RZ, R6.H1_H1 ;  /* 0x30000006ff1a7230 */ /* 0x000fc40000004100 */
[-C--:B------:R-:W-:Y:S01]  /*5980*/  FMUL.FTZ R6, R13, R88.reuse ;  /* 0x000000580d067220 */ /* 0x080fe20000410000 */
[----:B------:R-:W-:Y:S01]  /*5990*/  FMUL.FTZ R88, R9, R88 ;  /* 0x0000005809587220 */ /* 0x000fe20000410000 */
[-C--:B------:R-:W-:Y:S01]  /*59a0*/  FFMA.FTZ R98, R24, R25.reuse, R27 ;  /* 0x0000001918627223 */ /* 0x080fe2000001001b */
[----:B------:R-:W-:Y:S01]  /*59b0*/  FFMA.FTZ R97, R7, R25, -R90 ;  /* 0x0000001907617223 */ /* 0x000fe2000001085a */
[-C--:B------:R-:W-:Y:S01]  /*59c0*/  FFMA.FTZ R100, R9, R26.reuse, -R6 ;  /* 0x0000001a09647223 */ /* 0x080fe20000010806 */
[----:B------:R-:W-:Y:S01]  /*59d0*/  F2FP.F16.E4M3.UNPACK_B R24, R15 ;  /* 0x0000000fff18723e */ /* 0x000fe200020006ff */
[----:B------:R-:W-:Y:S01]  /*59e0*/  FFMA.FTZ R99, R13, R26, R88 ;  /* 0x0000001a0d637223 */ /* 0x000fe20000010058 */
[----:B------:R-:W-:Y:S02]  /*59f0*/  F2FP.F16.E4M3.UNPACK_B R6, R11 ;  /* 0x0000000bff06723e */ /* 0x000fe400020006ff */
[----:B------:R-:W-:Y:S01]  /*5a00*/  F2FP.F16.E4M3.UNPACK_B R15, R15.H1 ;  /* 0x0000000fff0f723e */ /* 0x000fe200030006ff */
[----:B------:R-:W-:Y:S01]  /*5a10*/  HADD2.F32 R13, -RZ, R24.H0_H0 ;  /* 0x20000018ff0d7230 */ /* 0x000fe20000004100 */
[----:B------:R-:W-:Y:S01]  /*5a20*/  F2FP.F16.E4M3.UNPACK_B R90, R5.H1 ;  /* 0x00000005ff5a723e */ /* 0x000fe200030006ff */
[----:B------:R-:W-:Y:S01]  /*5a30*/  HADD2.F32 R7, -RZ, R6.H0_H0 ;  /* 0x20000006ff077230 */ /* 0x000fe20000004100 */
[----:B------:R-:W-:Y:S01]  /*5a40*/  F2FP.F16.E4M3.UNPACK_B R11, R11.H1 ;  /* 0x0000000bff0b723e */ /* 0x000fe200030006ff */
[----:B------:R-:W-:Y:S01]  /*5a50*/  HADD2.F32 R24, -RZ, R24.H1_H1 ;  /* 0x30000018ff187230 */ /* 0x000fe20000004100 */
[----:B------:R-:W-:Y:S01]  /*5a60*/  F2FP.F16.E4M3.UNPACK_B R88, R5 ;  /* 0x00000005ff58723e */ /* 0x000fe200020006ff */
[----:B------:R-:W-:Y:S01]  /*5a70*/  HADD2.F32 R91, -RZ, R90.H0_H0 ;  /* 0x2000005aff5b7230 */ /* 0x000fe20000004100 */
[-C--:B------:R-:W-:Y:S01]  /*5a80*/  F2FP.F16.E4M3.UNPACK_B R5, R4.reuse ;  /* 0x00000004ff05723e */ /* 0x080fe200020006ff */
[----:B------:R-:W-:Y:S01]  /*5a90*/  HADD2.F32 R9, -RZ, R11.H0_H0 ;  /* 0x2000000bff097230 */ /* 0x000fe20000004100 */
[----:B------:R-:W-:Y:S01]  /*5aa0*/  F2FP.F16.E4M3.UNPACK_B R25, R4.H1 ;  /* 0x00000004ff19723e */ /* 0x000fe200030006ff */
[----:B------:R-:W-:Y:S01]  /*5ab0*/  HADD2.F32 R4, -RZ, R15.H0_H0 ;  /* 0x2000000fff047230 */ /* 0x000fe20000004100 */
[----:B------:R-:W-:Y:S01]  /*5ac0*/  F2FP.SATFINITE.E4M3.F32.PACK_AB_MERGE_C R97, R100, R97, RZ ;  /* 0x000000616461723e */ /* 0x000fe200048070ff */
[----:B------:R-:W-:Y:S01]  /*5ad0*/  HADD2.F32 R92, -RZ, R88.H0_H0 ;  /* 0x20000058ff5c7230 */ /* 0x000fe20000004100 */
[----:B------:R-:W-:Y:S01]  /*5ae0*/  F2FP.SATFINITE.E4M3.F32.PACK_AB_MERGE_C R98, R99, R98, RZ ;  /* 0x000000626362723e */ /* 0x000fe200048070ff */
[----:B------:R-:W-:-:S02]  /*5af0*/  HADD2.F32 R26, -RZ, R5.H0_H0 ;  /* 0x20000005ff1a7230 */ /* 0x000fc40000004100 */
[CC--:B------:R-:W-:Y:S01]  /*5b00*/  FMUL.FTZ R104, R4.reuse, R91.reuse ;  /* 0x0000005b04687220 */ /* 0x0c0fe20000410000 */
[----:B------:R-:W-:Y:S02]  /*5b10*/  HADD2.F32 R27, -RZ, R25.H0_H0 ;  /* 0x20000019ff1b7230 */ /* 0x000fe40000004100 */
[-C--:B------:R-:W-:Y:S01]  /*5b20*/  FMUL.FTZ R102, R13, R92.reuse ;  /* 0x0000005c0d667220 */ /* 0x080fe20000410000 */
[----:B------:R-:W-:Y:S01]  /*5b30*/  FMUL.FTZ R91, R9, R91 ;  /* 0x0000005b095b7220 */ /* 0x000fe20000410000 */
[C---:B------:R-:W-:Y:S01]  /*5b40*/  FMUL.FTZ R92, R7.reuse, R92 ;  /* 0x0000005c075c7220 */ /* 0x040fe20000410000 */
[----:B------:R-:W-:Y:S02]  /*5b50*/  HADD2.F32 R15, -RZ, R15.H1_H1 ;  /* 0x3000000fff0f7230 */ /* 0x000fe40000004100 */
[----:B------:R-:W-:Y:S01]  /*5b60*/  FFMA.FTZ R102, R7, R26, -R102 ;  /* 0x0000001a07667223 */ /* 0x000fe20000010866 */
[----:B------:R-:W-:Y:S02]  /*5b70*/  HADD2.F32 R90, -RZ, R90.H1_H1 ;  /* 0x3000005aff5a7230 */ /* 0x000fe40000004100 */
[----:B------:R-:W-:Y:S01]  /*5b80*/  FFMA.FTZ R91, R4, R27, R91 ;  /* 0x0000001b045b7223 */ /* 0x000fe2000001005b */
[----:B------:R-:W-:-:S02]  /*5b90*/  HADD2.F32 R11, -RZ, R11.H1_H1 ;  /* 0x3000000bff0b7230 */ /* 0x000fc40000004100 */
[----:B------:R-:W-:Y:S01]  /*5ba0*/  FFMA.FTZ R92, R13, R26, R92 ;  /* 0x0000001a0d5c7223 */ /* 0x000fe2000001005c */
[----:B------:R-:W-:Y:S02]  /*5bb0*/  HADD2.F32 R7, -RZ, R88.H1_H1 ;  /* 0x30000058ff077230 */ /* 0x000fe40000004100 */
[-C--:B------:R-:W-:Y:S01]  /*5bc0*/  FMUL.FTZ R26, R15, R90.reuse ;  /* 0x0000005a0f1a7220 */ /* 0x080fe20000410000 */
[----:B------:R-:W-:Y:S02]  /*5bd0*/  HADD2.F32 R4, -RZ, R25.H1_H1 ;  /* 0x30000019ff047230 */ /* 0x000fe40000004100 */
[----:B------:R-:W-:Y:S01]  /*5be0*/  FMUL.FTZ R90, R11, R90 ;  /* 0x0000005a0b5a7220 */ /* 0x000fe20000410000 */
[----:B------:R-:W-:Y:S02]  /*5bf0*/  HADD2.F32 R6, -RZ, R6.H1_H1 ;  /* 0x30000006ff067230 */ /* 0x000fe40000004100 */
[----:B------:R-:W-:Y:S01]  /*5c00*/  FFMA.FTZ R104, R9, R27, -R104 ;  /* 0x0000001b09687223 */ /* 0x000fe20000010868 */
[----:B------:R-:W-:-:S02]  /*5c10*/  HADD2.F32 R5, -RZ, R5.H1_H1 ;  /* 0x30000005ff057230 */ /* 0x000fc40000004100 */
[-C--:B------:R-:W-:Y:S01]  /*5c20*/  FMUL.FTZ R9, R24, R7.reuse ;  /* 0x0000000718097220 */ /* 0x080fe20000410000 */
[-C--:B------:R-:W-:Y:S01]  /*5c30*/  FFMA.FTZ R11, R11, R4.reuse, -R26 ;  /* 0x000000040b0b7223 */ /* 0x080fe2000001081a */
[C---:B------:R-:W-:Y:S01]  /*5c40*/  FMUL.FTZ R7, R6.reuse, R7 ;  /* 0x0000000706077220 */ /* 0x040fe20000410000 */
[----:B------:R-:W-:Y:S01]  /*5c50*/  FFMA.FTZ R90, R15, R4, R90 ;  /* 0x000000040f5a7223 */ /* 0x000fe2000001005a */
[-C--:B------:R-:W-:Y:S01]  /*5c60*/  FFMA.FTZ R9, R6, R5.reuse, -R9 ;  /* 0x0000000506097223 */ /* 0x080fe20000010809 */
[----:B------:R-:W-:Y:S01]  /*5c70*/  F2FP.SATFINITE.E4M3.F32.PACK_AB_MERGE_C R95, R95, R94, R97 ;  /* 0x0000005e5f5f723e */ /* 0x000fe20004807061 */
[----:B------:R-:W-:Y:S01]  /*5c80*/  FFMA.FTZ R7, R24, R5, R7 ;  /* 0x0000000518077223 */ /* 0x000fe20000010007 */
[----:B------:R-:W-:Y:S02]  /*5c90*/  F2FP.SATFINITE.E4M3.F32.PACK_AB_MERGE_C R11, R11, R104, RZ ;  /* 0x000000680b0b723e */ /* 0x000fe400048070ff */
[----:B------:R-:W-:Y:S02]  /*5ca0*/  F2FP.SATFINITE.E4M3.F32.PACK_AB_MERGE_C R90, R90, R91, RZ ;  /* 0x0000005b5a5a723e */ /* 0x000fe400048070ff */
[----:B------:R-:W-:Y:S01]  /*5cb0*/  F2FP.SATFINITE.E4M3.F32.PACK_AB_MERGE_C R11, R9, R102, R11 ;  /* 0x00000066090b723e */ /* 0x000fe2000480700b */
[----:B------:R-:W-:Y:S01]  /*5cc0*/  IMAD.MOV.U32 R9, RZ, RZ, R95 ;  /* 0x000000ffff097224 */ /* 0x000fe200078e005f */
[----:B------:R-:W-:-:S02]  /*5cd0*/  F2FP.SATFINITE.E4M3.F32.PACK_AB_MERGE_C R13, R96, R93, R98 ;  /* 0x0000005d600d723e */ /* 0x000fc40004807062 */
[----:B------:R-:W-:-:S07]  /*5ce0*/  F2FP.SATFINITE.E4M3.F32.PACK_AB_MERGE_C R15, R7, R92, R90 ;  /* 0x0000005c070f723e */ /* 0x000fce000480705a */
.L_x_1771:
[----:B------:R-:W-:Y:S05]  /*5cf0*/  BSYNC B2 ;  /* 0x0000000000027941 */ /* 0x000fea0003800000 */
.L_x_1770:
[----:B------:R-:W-:Y:S01]  /*5d00*/  ISETP.GE.AND P4, PT, R86, R87, PT ;  /* 0x000000575600720c */ /* 0x000fe20003f86270 */
[----:B--2---:R4:W-:-:S12]  /*5d10*/  ST.E.128 desc[UR36][R48.64], R8 ;  /* 0x0000000830007985 */ /* 0x0049d8000c101d24 */
[----:B------:R-:W-:-:S04]  /*5d20*/  @!P4 IADD3 R4, P6, R38, R86, RZ ;  /* 0x000000562604c210 */ /* 0x000fc80007fde0ff */
[----:B------:R-:W-:-:S05]  /*5d30*/  @!P4 LEA.HI.X.SX32 R5, R86, R3, 0x1, P6 ;  /* 0x000000035605c211 */ /* 0x000fca00030f0eff */
[----:B---3--:R4:W-:Y:S04]  /*5d40*/  @!P4 ST.E.128 desc[UR36][R4.64], R12 ;  /* 0x0000000c0400c985 */ /* 0x0089e8000c101d24 */
.L_x_1769:
[----:B------:R-:W-:Y:S05]  /*5d50*/  BSYNC B1 ;  /* 0x0000000000017941 */ /* 0x000fea0003800000 */
.L_x_1768:
[----:B------:R-:W-:-:S03]  /*5d60*/  UMOV UR4, 0xffffffff ;  /* 0xffffffff00047882 */ /* 0x000fc60000000000 */
[----:B------:R-:W-:Y:S05]  /*5d70*/  BRA.DIV UR4, `(.L_x_1772) ;  /* 0x0000020e048c7947 */ /* 0x000fea000b800000 */
[----:B0-----:R-:W0:Y:S04]  /*5d80*/  SHFL.IDX PT, R2, R2, 0x1, 0x181f ;  /* 0x00381f0002027f89 */ /* 0x001e2800000e0000 */
[----:B----4-:R4:W0:Y:S02]  /*5d90*/  SHFL.IDX PT, R14, R0, 0x1, 0x181f ;  /* 0x00381f00000e7f89 */ /* 0x01082400000e0000 */
.L_x_2132:
[----:B------:R-:W-:-:S13]  /*5da0*/  ISETP.GE.OR P4, PT, R227, R80, P1 ;  /* 0x00000050e300720c */ /* 0x000fda0000f86670 */
[----:B------:R-:W-:Y:S05]  /*5db0*/  @P4 BRA `(.L_x_1757) ;  /* 0x0000001000f84947 */ /* 0x000fea0003800000 */
[----:B------:R-:W-:Y:S01]  /*5dc0*/  SEL R89, R56, R89, !P0 ;  /* 0x0000005938597207 */ /* 0x000fe20004000000 */
[----:B------:R-:W-:Y:S01]  /*5dd0*/  IMAD R5, R186, 0x4000, R67 ;  /* 0x00004000ba057824 */ /* 0x000fe200078e0243 */
[----:B------:R-:W-:Y:S01]  /*5de0*/  SHF.R.U32.HI R4, RZ, 0x3, R204 ;  /* 0x00000003ff047819 */ /* 0x000fe200000116cc */
[----:B------:R-:W-:Y:S01]  /*5df0*/  BSSY B1, `(.L_x_1773) ;  /* 0x00000ef000017945 */ /* 0x000fe20003800000 */
[----:B----4-:R-:W-:Y:S01]  /*5e00*/  SHF.R.S32.HI R0, RZ, 0x1f, R89 ;  /* 0x0000001fff007819 */ /* 0x010fe20000011459 */
[----:B------:R-:W-:Y:S01]  /*5e10*/  IMAD.IADD R5, R184, 0x1, R5 ;  /* 0x00000001b8057824 */ /* 0x000fe200078e0205 */
[----:B0-----:R-:W-:Y:S02]  /*5e20*/  IADD3 R12, P4, R53, R14, RZ ;  /* 0x0000000e350c7210 */ /* 0x001fe40007f9e0ff */
[----:B------:R-:W-:-:S03]  /*5e30*/  LEA.HI R89, R0, R89, RZ, 0x5 ;  /* 0x0000005900597211 */ /* 0x000fc600078f28ff */
[----:B------:R-:W-:Y:S01]  /*5e40*/  IMAD.X R13, R2, 0x1, R47, P4 ;  /* 0x00000001020d7824 */ /* 0x000fe200020e062f */
[----:B------:R-:W-:-:S04]  /*5e50*/  LEA.HI.SX32 R89, R89, R50, 0x1b ;  /* 0x0000003259597211 */ /* 0x000fc800078fdaff */
[----:B------:R-:W-:Y:S01]  /*5e60*/  SHF.R.S32.HI R0, RZ, 0x1f, R89 ;  /* 0x0000001fff007819 */ /* 0x000fe20000011459 */
[----:B--2---:R-:W-:-:S03]  /*5e70*/  IMAD.SHL.U32 R3, R89, 0x10, RZ ;  /* 0x0000001059037824 */ /* 0x004fc600078e00ff */
[----:B------:R-:W-:Y:S02]  /*5e80*/  LEA.HI R89, R0, R89, RZ, 0x3 ;  /* 0x0000005900597211 */ /* 0x000fe400078f18ff */
[----:B------:R-:W-:-:S03]  /*5e90*/  LOP3.LUT R0, R204, 0x70, R3, 0xf8, !PT ;  /* 0x00000070cc007812 */ /* 0x000fc600078ef803 */
[----:B------:R-:W-:Y:S01]  /*5ea0*/  IMAD.SHL.U32 R89, R89, 0x400, RZ ;  /* 0x0000040059597824 */ /* 0x000fe200078e00ff */
[----:B------:R-:W-:-:S04]  /*5eb0*/  LOP3.LUT R0, R0, R4, RZ, 0x3c, !PT ;  /* 0x0000000400007212 */ /* 0x000fc800078e3cff */
[----:B------:R-:W-:-:S04]  /*5ec0*/  LOP3.LUT R7, R89, 0xffffe000, RZ, 0xc0, !PT ;  /* 0xffffe00059077812 */ /* 0x000fc800078ec0ff */
[----:B------:R-:W-:-:S04]  /*5ed0*/  IADD3 R7, R0, R7, R209 ;  /* 0x0000000700077210 */ /* 0x000fc80007ffe0d1 */
[----:B------:R-:W-:-:S05]  /*5ee0*/  LEA R7, R186, R7, 0xe ;  /* 0x00000007ba077211 */ /* 0x000fca00078e70ff */
[----:B------:R-:W-:Y:S02]  /*5ef0*/  IMAD.IADD R8, R184, 0x1, R7 ;  /* 0x00000001b8087824 */ /* 0x000fe400078e0207 */
[----:B------:R-:W0:Y:S04]  /*5f00*/  LDS.128 R4, [R5+0x20000] ;  /* 0x0200000005047984 */ /* 0x000e280000000c00 */
[----:B------:R-:W2:Y:S01]  /*5f10*/  LDS.128 R8, [R8+0x20000] ;  /* 0x0200000008087984 */ /* 0x000ea20000000c00 */
[----:B------:R-:W-:Y:S05]  /*5f20*/  @P3 BRA `(.L_x_1774) ;  /* 0x0000000c006c3947 */ /* 0x000fea0003800000 */
[--C-:B------:R-:W-:Y:S01]  /*5f30*/  SHF.R.U32.HI R88, RZ, 0x8, R29.reuse ;  /* 0x00000008ff587819 */ /* 0x100fe2000001161d */
[----:B0-----:R-:W-:Y:S01]  /*5f40*/  IMAD.MOV.U32 R25, RZ, RZ, R6 ;  /* 0x000000ffff197224 */ /* 0x001fe200078e0006 */
[----:B------:R-:W-:Y:S01]  /*5f50*/  LOP3.LUT R0, R29, 0xff, RZ, 0xc0, !PT ;  /* 0x000000ff1d007812 */ /* 0x000fe200078ec0ff */
[----:B--2---:R-:W-:Y:S01]  /*5f60*/  IMAD.MOV.U32 R26, RZ, RZ, R8 ;  /* 0x000000ffff1a7224 */ /* 0x004fe200078e0008 */
[--C-:B------:R-:W-:Y:S01]  /*5f70*/  SHF.R.U32.HI R27, RZ, 0x18, R29.reuse ;  /* 0x00000018ff1b7819 */ /* 0x100fe2000001161d */
[----:B------:R-:W-:Y:S01]  /*5f80*/  IMAD.MOV.U32 R15, RZ, RZ, R4 ;  /* 0x000000ffff0f7224 */ /* 0x000fe200078e0004 */
[----:B------:R-:W-:Y:S01]  /*5f90*/  SHF.R.U32.HI R89, RZ, 0x10, R29 ;  /* 0x00000010ff597819 */ /* 0x000fe2000001161d */
[----:B------:R-:W-:Y:S01]  /*5fa0*/  IMAD.MOV.U32 R29, RZ, RZ, R10 ;  /* 0x000000ffff1d7224 */ /* 0x000fe200078e000a */
[----:B------:R-:W-:Y:S01]  /*5fb0*/  PRMT R27, R27, 0x654, R0 ;  /* 0x000006541b1b7816 */ /* 0x000fe20000000000 */
[----:B------:R-:W-:Y:S01]  /*5fc0*/  IMAD.SHL.U32 R0, R88, 0x100, RZ ;  /* 0x0000010058007824 */ /* 0x000fe200078e00ff */
[----:B------:R-:W-:-:S02]  /*5fd0*/  SHF.R.U32.HI R48, RZ, 0x8, R31 ;  /* 0x00000008ff307819 */ /* 0x000fc4000001161f */
[----:B------:R-:W-:Y:S02]  /*5fe0*/  SHF.R.U32.HI R86, RZ, 0x10, R31 ;  /* 0x00000010ff567819 */ /* 0x000fe4000001161f */
[----:B------:R-:W-:Y:S02]  /*5ff0*/  LOP3.LUT R24, R31, 0xff, RZ, 0xc0, !PT ;  /* 0x000000ff1f187812 */ /* 0x000fe400078ec0ff */
[----:B------:R-:W-:Y:S02]  /*6000*/  SHF.R.U32.HI R32, RZ, 0x8, R33 ;  /* 0x00000008ff207819 */ /* 0x000fe40000011621 */
[----:B------:R-:W-:Y:S02]  /*6010*/  SHF.R.U32.HI R31, RZ, 0x18, R31 ;  /* 0x00000018ff1f7819 */ /* 0x000fe4000001161f */
[----:B---3--:R-:W-:Y:S01]  /*6020*/  SHF.R.U32.HI R38, RZ, 0x10, R33 ;  /* 0x00000010ff267819 */ /* 0x008fe20000011621 */
[----:B------:R-:W-:Y:S01]  /*6030*/  IMAD.SHL.U32 R4, R32, 0x100, RZ ;  /* 0x0000010020047824 */ /* 0x000fe200078e00ff */
[----:B------:R-:W-:-:S02]  /*6040*/  LOP3.LUT R28, R33, 0xff, RZ, 0xc0, !PT ;  /* 0x000000ff211c7812 */ /* 0x000fc400078ec0ff */
[----:B------:R-:W-:Y:S01]  /*6050*/  LOP3.LUT R27, R27, 0xff00, R0, 0xf8, !PT ;  /* 0x0000ff001b1b7812 */ /* 0x000fe200078ef800 */
[----:B------:R-:W-:Y:S01]  /*6060*/  IMAD.SHL.U32 R0, R48, 0x100, RZ ;  /* 0x0000010030007824 */ /* 0x000fe200078e00ff */
[----:B------:R-:W-:Y:S02]  /*6070*/  SHF.L.U32 R6, R89, 0x10, RZ ;  /* 0x0000001059067819 */ /* 0x000fe400000006ff */
[----:B------:R-:W-:Y:S02]  /*6080*/  SHF.R.U32.HI R33, RZ, 0x18, R33 ;  /* 0x00000018ff217819 */ /* 0x000fe40000011621 */
[----:B------:R-:W-:Y:S02]  /*6090*/  SHF.R.U32.HI R30, RZ, 0x8, R35 ;  /* 0x00000008ff1e7819 */ /* 0x000fe40000011623 */
[----:B------:R-:W-:Y:S02]  /*60a0*/  PRMT R31, R31, 0x654, R24 ;  /* 0x000006541f1f7816 */ /* 0x000fe40000000018 */
[----:B------:R-:W-:Y:S01]  /*60b0*/  LOP3.LUT R6, R27, 0xff0000, R6, 0xf8, !PT ;  /* 0x00ff00001b067812 */ /* 0x000fe200078ef806 */
[----:B------:R-:W-:Y:S01]  /*60c0*/  IMAD.SHL.U32 R8, R30, 0x100, RZ ;  /* 0x000001001e087824 */ /* 0x000fe200078e00ff */
[----:B------:R-:W-:-:S02]  /*60d0*/  PRMT R33, R33, 0x654, R28 ;  /* 0x0000065421217816 */ /* 0x000fc4000000001c */
[----:B------:R-:W-:Y:S02]  /*60e0*/  F2FP.F16.E4M3.UNPACK_B R32, R85.H1 ;  /* 0x00000055ff20723e */ /* 0x000fe400030006ff */
[----:B------:R-:W-:Y:S02]  /*60f0*/  F2FP.F16.E4M3.UNPACK_B R27, R26.H1 ;  /* 0x0000001aff1b723e */ /* 0x000fe400030006ff */
[----:B------:R-:W-:Y:S02]  /*6100*/  F2FP.F16.E4M3.UNPACK_B R10, R15.H1 ;  /* 0x0000000fff0a723e */ /* 0x000fe400030006ff */
[----:B------:R-:W-:Y:S01]  /*6110*/  SHF.R.U32.HI R34, RZ, 0x10, R35 ;  /* 0x00000010ff227819 */ /* 0x000fe20000011623 */
[----:B------:R-:W-:Y:S01]  /*6120*/  HADD2.F32 R28, -RZ, R27.H0_H0 ;  /* 0x2000001bff1c7230 */ /* 0x000fe20000004100 */
[----:B------:R-:W-:Y:S01]  /*6130*/  LOP3.LUT R49, R35, 0xff0000ff, RZ, 0xc0, !PT ;  /* 0xff0000ff23317812 */ /* 0x000fe200078ec0ff */
[----:B------:R-:W-:Y:S01]  /*6140*/  HADD2.F32 R24, -RZ, R10.H0_H0 ;  /* 0x2000000aff187230 */ /* 0x000fe20000004100 */
[----:B------:R-:W-:Y:S01]  /*6150*/  LOP3.LUT R31, R31, 0xff00, R0, 0xf8, !PT ;  /* 0x0000ff001f1f7812 */ /* 0x000fe200078ef800 */
[----:B------:R-:W-:Y:S01]  /*6160*/  IMAD.U32 R0, R86, 0x10000, RZ ;  /* 0x0001000056007824 */ /* 0x000fe200078e00ff */
[----:B------:R-:W-:Y:S01]  /*6170*/  LOP3.LUT R35, R33, 0xff00, R4, 0xf8, !PT ;  /* 0x0000ff0021237812 */ /* 0x000fe200078ef804 */
[----:B------:R-:W-:Y:S01]  /*6180*/  HADD2.F32 R33, -RZ, R32.H0_H0 ;  /* 0x20000020ff217230 */ /* 0x000fe20000004100 */
[----:B------:R-:W-:Y:S01]  /*6190*/  F2FP.F16.E4M3.UNPACK_B R30, R83.H1 ;  /* 0x00000053ff1e723e */ /* 0x000fe200030006ff */
[----:B------:R-:W-:Y:S01]  /*61a0*/  IMAD.U32 R4, R34, 0x10000, RZ ;  /* 0x0001000022047824 */ /* 0x000fe200078e00ff */
[----:B------:R-:W-:Y:S01]  /*61b0*/  LOP3.LUT R49, R49, 0xff00, R8, 0xf8, !PT ;  /* 0x0000ff0031317812 */ /* 0x000fe200078ef808 */
[----:B------:R-:W-:Y:S01]  /*61c0*/  IMAD.U32 R8, R38, 0x10000, RZ ;  /* 0x0001000026087824 */ /* 0x000fe200078e00ff */
[----:B------:R-:W-:Y:S01]  /*61d0*/  LOP3.LUT R0, R31, 0xff0000, R0, 0xf8, !PT ;  /* 0x00ff00001f007812 */ /* 0x000fe200078ef800 */
[----:B------:R-:W-:-:S02]  /*61e0*/  HADD2.F32 R31, -RZ, R30.H0_H0 ;  /* 0x2000001eff1f7230 */ /* 0x000fc40000004100 */
[-C--:B------:R-:W-:Y:S01]  /*61f0*/  FMUL.FTZ R89, R28, R33.reuse ;  /* 0x000000211c597220 */ /* 0x080fe20000410000 */
[C---:B------:R-:W-:Y:S01]  /*6200*/  FMUL.FTZ R33, R24.reuse, R33 ;  /* 0x0000002118217220 */ /* 0x040fe20000410000 */
[----:B------:R-:W-:Y:S02]  /*6210*/  LOP3.LUT R8, R35, 0xff0000, R8, 0xf8, !PT ;  /* 0x00ff000023087812 */ /* 0x000fe400078ef808 */
[-C--:B------:R-:W-:Y:S01]  /*6220*/  FFMA.FTZ R89, R24, R31.reuse, -R89 ;  /* 0x0000001f18597223 */ /* 0x080fe20000010859 */
[----:B------:R-:W-:Y:S01]  /*6230*/  FFMA.FTZ R35, R28, R31, R33 ;  /* 0x0000001f1c237223 */ /* 0x000fe20000010021 */
[----:B------:R-:W-:Y:S01]  /*6240*/  HADD2.F32 R33, -RZ, R32.H1_H1 ;  /* 0x30000020ff217230 */ /* 0x000fe20000004100 */
[----:B------:R-:W-:Y:S01]  /*6250*/  F2FP.F16.E4M3.UNPACK_B R85, R85 ;  /* 0x00000055ff55723e */ /* 0x000fe200020006ff */
[----:B------:R-:W-:Y:S01]  /*6260*/  HADD2.F32 R28, -RZ, R27.H1_H1 ;  /* 0x3000001bff1c7230 */ /* 0x000fe20000004100 */
[----:B------:R-:W-:Y:S01]  /*6270*/  F2FP.F16.E4M3.UNPACK_B R26, R26 ;  /* 0x0000001aff1a723e */ /* 0x000fe200020006ff */
[----:B------:R-:W-:Y:S01]  /*6280*/  HADD2.F32 R24, -RZ, R10.H1_H1 ;  /* 0x3000000aff187230 */ /* 0x000fe20000004100 */
[----:B------:R-:W-:Y:S01]  /*6290*/  F2FP.F16.E4M3.UNPACK_B R15, R15 ;  /* 0x0000000fff0f723e */ /* 0x000fe200020006ff */
        /* <DEDUP_REMOVED lines=29> */
[----:B------:R-:W-:Y:S01]  /*6470*/  HADD2.F32 R15, -RZ, R10.H0_H0 ;  /* 0x2000000aff0f7230 */ /* 0x000fe20000004100 */
[----:B------:R-:W-:Y:S01]  /*6480*/  F2FP.F16.E4M3.UNPACK_B R84, R84 ;  /* 0x00000054ff54723e */ /* 0x000fe200020006ff */
[----:B------:R-:W-:Y:S02]  /*6490*/  HADD2.F32 R31, -RZ, R30.H1_H1 ;  /* 0x3000001eff1f7230 */ /* 0x000fe40000004100 */
[-C--:B------:R-:W-:Y:S01]  /*64a0*/  FMUL.FTZ R30, R27, R32.reuse ;  /* 0x000000201b1e7220 */ /* 0x080fe20000410000 */
[----:B------:R-:W-:Y:S02]  /*64b0*/  HADD2.F32 R26, -RZ, R28.H0_H0 ;  /* 0x2000001cff1a7230 */ /* 0x000fe40000004100 */
[----:B------:R-:W-:Y:S01]  /*64c0*/  FMUL.FTZ R88, R15, R32 ;  /* 0x000000200f587220 */ /* 0x000fe20000410000 */
[----:B------:R-:W-:Y:S01]  /*64d0*/  HADD2.F32 R24, -RZ, R24.H1_H1 ;  /* 0x30000018ff187230 */ /* 0x000fe20000004100 */
[----:B------:R-:W-:Y:S01]  /*64e0*/  F2FP.F16.E4M3.UNPACK_B R29, R29 ;  /* 0x0000001dff1d723e */ /* 0x000fe200020006ff */
[----:B------:R-:W-:-:S02]  /*64f0*/  HADD2.F32 R10, -RZ, R10.H1_H1 ;  /* 0x3000000aff0a7230 */ /* 0x000fc40000004100 */
[-C--:B------:R-:W-:Y:S01]  /*6500*/  FFMA.FTZ R32, R15, R26.reuse, -R30 ;  /* 0x0000001a0f207223 */ /* 0x080fe2000001081e */
[----:B------:R-:W-:Y:S02]  /*6510*/  HADD2.F32 R15, -RZ, R28.H1_H1 ;  /* 0x3000001cff0f7230 */ /* 0x000fe40000004100 */
[----:B------:R-:W-:Y:S01]  /*6520*/  FMUL.FTZ R49, R24, R31 ;  /* 0x0000001f18317220 */ /* 0x000fe20000410000 */
[----:B------:R-:W-:Y:S01]  /*6530*/  F2FP.F16.E4M3.UNPACK_B R25, R25 ;  /* 0x00000019ff19723e */ /* 0x000fe200020006ff */
[C---:B------:R-:W-:Y:S01]  /*6540*/  FMUL.FTZ R31, R10.reuse, R31 ;  /* 0x0000001f0a1f7220 */ /* 0x040fe20000410000 */
[----:B------:R-:W-:Y:S01]  /*6550*/  FFMA.FTZ R88, R27, R26, R88 ;  /* 0x0000001a1b587223 */ /* 0x000fe20000010058 */
[-C--:B------:R-:W-:Y:S01]  /*6560*/  FFMA.FTZ R49, R10, R15.reuse, -R49 ;  /* 0x0000000f0a317223 */ /* 0x080fe20000010831 */
[--C-:B------:R-:W-:Y:S02]  /*6570*/  HADD2.F32 R26, -RZ, R84.reuse.H0_H0 ;  /* 0x20000054ff1a7230 */ /* 0x100fe40000004100 */
[----:B------:R-:W-:Y:S01]  /*6580*/  FFMA.FTZ R83, R24, R15, R31 ;  /* 0x0000000f18537223 */ /* 0x000fe2000001001f */
[----:B------:R-:W-:Y:S01]  /*6590*/  F2FP.F16.E4M3.UNPACK_B R82, R82 ;  /* 0x00000052ff52723e */ /* 0x000fe200020006ff */
[----:B------:R-:W-:Y:S01]  /*65a0*/  HADD2.F32 R15, -RZ, R29.H0_H0 ;  /* 0x2000001dff0f7230 */ /* 0x000fe20000004100 */
[----:B------:R-:W-:Y:S01]  /*65b0*/  F2FP.SATFINITE.E4M3.F32.PACK_AB_MERGE_C R32, R49, R32, RZ ;  /* 0x000000203120723e */ /* 0x000fe200048070ff */
[----:B------:R-:W-:Y:S01]  /*65c0*/  HADD2.F32 R10, -RZ, R25.H0_H0 ;  /* 0x20000019ff0a7230 */ /* 0x000fe20000004100 */
[----:B------:R-:W-:Y:S01]  /*65d0*/  F2FP.SATFINITE.E4M3.F32.PACK_AB_MERGE_C R83, R83, R88, RZ ;  /* 0x000000585353723e */ /* 0x000fe200048070ff */
[----:B------:R-:W-:-:S02]  /*65e0*/  HADD2.F32 R84, -RZ, R84.H1_H1 ;  /* 0x30000054ff547230 */ /* 0x000fc40000004100 */
[-C--:B------:R-:W-:Y:S01]  /*65f0*/  FMUL.FTZ R27, R15, R26.reuse ;  /* 0x0000001a0f1b7220 */ /* 0x080fe20000410000 */
[----:B------:R-:W-:Y:S02]  /*6600*/  HADD2.F32 R29, -RZ, R29.H1_H1 ;  /* 0x3000001dff1d7230 */ /* 0x000fe40000004100 */
[----:B------:R-:W-:Y:S01]  /*6610*/  FMUL.FTZ R26, R10, R26 ;  /* 0x0000001a0a1a7220 */ /* 0x000fe20000410000 */
[--C-:B------:R-:W-:Y:S01]  /*6620*/  HADD2.F32 R24, -RZ, R82.reuse.H0_H0 ;  /* 0x20000052ff187230 */ /* 0x100fe20000004100 */
[----:B------:R-:W-:Y:S01]  /*6630*/  F2FP.SATFINITE.E4M3.F32.PACK_AB_MERGE_C R48, R48, R89, RZ ;  /* 0x000000593030723e */ /* 0x000fe200048070ff */
[----:B------:R-:W-:Y:S02]  /*6640*/  HADD2.F32 R25, -RZ, R25.H1_H1 ;  /* 0x30000019ff197230 */ /* 0x000fe40000004100 */
[----:B------:R-:W-:Y:S01]  /*6650*/  FMUL.FTZ R30, R29, R84 ;  /* 0x000000541d1e7220 */ /* 0x000fe20000410000 */
[----:B------:R-:W-:Y:S02]  /*6660*/  HADD2.F32 R82, -RZ, R82.H1_H1 ;  /* 0x30000052ff527230 */ /* 0x000fe40000004100 */
[-C--:B------:R-:W-:Y:S01]  /*6670*/  FFMA.FTZ R28, R10, R24.reuse, -R27 ;  /* 0x000000180a1c7223 */ /* 0x080fe2000001081b */
[----:B------:R-:W-:Y:S01]  /*6680*/  FFMA.FTZ R31, R15, R24, R26 ;  /* 0x000000180f1f7223 */ /* 0x000fe2000001001a */
[C---:B------:R-:W-:Y:S01]  /*6690*/  FMUL.FTZ R84, R25.reuse, R84 ;  /* 0x0000005419547220 */ /* 0x040fe20000410000 */
[----:B------:R-:W-:Y:S01]  /*66a0*/  F2FP.F16.E4M3.UNPACK_B R24, R9 ;  /* 0x00000009ff18723e */ /* 0x000fe200020006ff */
[----:B------:R-:W-:Y:S01]  /*66b0*/  FFMA.FTZ R15, R25, R82, -R30 ;  /* 0x00000052190f7223 */ /* 0x000fe2000001081e */
[----:B------:R-:W-:Y:S01]  /*66c0*/  F2FP.F16.E4M3.UNPACK_B R27, R8 ;  /* 0x00000008ff1b723e */ /* 0x000fe200020006ff */
[----:B------:R-:W-:Y:S01]  /*66d0*/  FFMA.FTZ R84, R29, R82, R84 ;  /* 0x000000521d547223 */ /* 0x000fe20000010054 */
[----:B------:R-:W-:Y:S01]  /*66e0*/  F2FP.F16.E4M3.UNPACK_B R10, R5 ;  /* 0x00000005ff0a723e */ /* 0x000fe200020006ff */
[----:B------:R-:W-:Y:S01]  /*66f0*/  HADD2.F32 R25, -RZ, R24.H0_H0 ;  /* 0x20000018ff197230 */ /* 0x000fe20000004100 */
[----:B------:R-:W-:Y:S01]  /*6700*/  F2FP.F16.E4M3.UNPACK_B R26, R6 ;  /* 0x00000006ff1a723e */ /* 0x000fe200020006ff */
[----:B------:R-:W-:Y:S01]  /*6710*/  HADD2.F32 R30, -RZ, R27.H0_H0 ;  /* 0x2000001bff1e7230 */ /* 0x000fe20000004100 */
[----:B------:R-:W-:Y:S01]  /*6720*/  F2FP.SATFINITE.E4M3.F32.PACK_AB_MERGE_C R82, R15, R28, R32 ;  /* 0x0000001c0f52723e */ /* 0x000fe20004807020 */
[----:B------:R-:W-:Y:S01]  /*6730*/  HADD2.F32 R15, -RZ, R10.H0_H0 ;  /* 0x2000000aff0f7230 */ /* 0x000fe20000004100 */
        /* <DEDUP_REMOVED lines=13> */
[----:B------:R-:W-:Y:S01]  /*6810*/  F2FP.F16.E4M3.UNPACK_B R5, R5.H1 ;  /* 0x00000005ff05723e */ /* 0x000fe200030006ff */
[----:B------:R-:W-:Y:S01]  /*6820*/  FFMA.FTZ R31, R10, R15, -R25 ;  /* 0x0000000f0a1f7223 */ /* 0x000fe20000010819 */
[----:B------:R-:W-:Y:S01]  /*6830*/  F2FP.F16.E4M3.UNPACK_B R25, R8.H1 ;  /* 0x00000008ff19723e */ /* 0x000fe200030006ff */
[----:B------:R-:W-:Y:S01]  /*6840*/  HADD2.F32 R10, -RZ, R9.H0_H0 ;  /* 0x20000009ff0a7230 */ /* 0x000fe20000004100 */
[----:B------:R-:W-:Y:S01]  /*6850*/  F2FP.SATFINITE.E4M3.F32.PACK_AB_MERGE_C R48, R38, R33, R48 ;  /* 0x000000212630723e */ /* 0x000fe20004807030 */
[----:B------:R-:W-:Y:S01]  /*6860*/  FFMA.FTZ R33, R24, R15, R27 ;  /* 0x0000000f18217223 */ /* 0x000fe2000001001b */
[----:B------:R-:W-:Y:S01]  /*6870*/  F2FP.F16.E4M3.UNPACK_B R6, R6.H1 ;  /* 0x00000006ff06723e */ /* 0x000fe200030006ff */
[----:B------:R-:W-:Y:S01]  /*6880*/  HADD2.F32 R27, -RZ, R25.H0_H0 ;  /* 0x20000019ff1b7230 */ /* 0x000fe20000004100 */
[----:B------:R-:W-:Y:S01]  /*6890*/  F2FP.SATFINITE.E4M3.F32.PACK_AB_MERGE_C R35, R86, R35, RZ ;  /* 0x000000235623723e */ /* 0x000fe200048070ff */
[----:B------:R-:W-:-:S02]  /*68a0*/  HADD2.F32 R8, -RZ, R5.H0_H0 ;  /* 0x20000005ff087230 */ /* 0x000fc40000004100 */
[----:B------:R-:W-:Y:S01]  /*68b0*/  HADD2.F32 R9, -RZ, R9.H1_H1 ;  /* 0x30000009ff097230 */ /* 0x000fe20000004100 */
[----:B------:R-:W-:Y:S01]  /*68c0*/  F2FP.SATFINITE.E4M3.F32.PACK_AB_MERGE_C R86, R85, R34, R35 ;  /* 0x000000225556723e */ /* 0x000fe20004807023 */
[----:B------:R-:W-:Y:S02]  /*68d0*/  HADD2.F32 R24, -RZ, R25.H1_H1 ;  /* 0x30000019ff187230 */ /* 0x000fe40000004100 */
[-C--:B------:R-:W-:Y:S01]  /*68e0*/  FMUL.FTZ R25, R10, R27.reuse ;  /* 0x0000001b0a197220 */ /* 0x080fe20000410000 */
[--C-:B------:R-:W-:Y:S02]  /*68f0*/  HADD2.F32 R15, -RZ, R6.reuse.H0_H0 ;  /* 0x20000006ff0f7230 */ /* 0x100fe40000004100 */
[----:B------:R-:W-:Y:S01]  /*6900*/  FMUL.FTZ R27, R8, R27 ;  /* 0x0000001b081b7220 */ /* 0x000fe20000410000 */
[----:B------:R-:W-:Y:S02]  /*6910*/  HADD2.F32 R5, -RZ, R5.H1_H1 ;  /* 0x30000005ff057230 */ /* 0x000fe40000004100 */
[----:B------:R-:W-:Y:S01]  /*6920*/  FMUL.FTZ R26, R9, R24 ;  /* 0x00000018091a7220 */ /* 0x000fe20000410000 */
[----:B------:R-:W-:-:S02]  /*6930*/  HADD2.F32 R6, -RZ, R6.H1_H1 ;  /* 0x30000006ff067230 */ /* 0x000fc40000004100 */
[----:B------:R-:W-:Y:S01]  /*6940*/  FFMA.FTZ R35, R10, R15, R27 ;  /* 0x0000000f0a237223 */ /* 0x000fe2000001001b */
[-C--:B------:R-:W-:Y:S01]  /*6950*/  F2FP.F16.E4M3.UNPACK_B R10, R11.reuse ;  /* 0x0000000bff0a723e */ /* 0x080fe200020006ff */
[C---:B------:R-:W-:Y:S01]  /*6960*/  FMUL.FTZ R24, R5.reuse, R24 ;  /* 0x0000001805187220 */ /* 0x040fe20000410000 */
[----:B------:R-:W-:Y:S01]  /*6970*/  F2FP.F16.E4M3.UNPACK_B R11, R11.H1 ;  /* 0x0000000bff0b723e */ /* 0x000fe200030006ff */
[----:B------:R-:W-:Y:S01]  /*6980*/  FFMA.FTZ R49, R5, R6, -R26 ;  /* 0x0000000605317223 */ /* 0x000fe2000001081a */
[----:B------:R-:W-:Y:S01]  /*6990*/  F2FP.F16.E4M3.UNPACK_B R26, R4 ;  /* 0x00000004ff1a723e */ /* 0x000fe200020006ff */
[----:B------:R-:W-:Y:S01]  /*69a0*/  FFMA.FTZ R38, R9, R6, R24 ;  /* 0x0000000609267223 */ /* 0x000fe20000010018 */
[-C--:B------:R-:W-:Y:S01]  /*69b0*/  F2FP.F16.E4M3.UNPACK_B R5, R7.reuse ;  /* 0x00000007ff05723e */ /* 0x080fe200020006ff */
[----:B------:R-:W-:Y:S01]  /*69c0*/  HADD2.F32 R9, -RZ, R10.H0_H0 ;  /* 0x2000000aff097230 */ /* 0x000fe20000004100 */
[----:B------:R-:W-:Y:S01]  /*69d0*/  F2FP.F16.E4M3.UNPACK_B R27, R4.H1 ;  /* 0x00000004ff1b723e */ /* 0x000fe200030006ff */
[----:B------:R-:W-:Y:S01]  /*69e0*/  HADD2.F32 R28, -RZ, R26.H0_H0 ;  /* 0x2000001aff1c7230 */ /* 0x000fe20000004100 */
[----:B------:R-:W-:Y:S01]  /*69f0*/  F2FP.F16.E4M3.UNPACK_B R7, R7.H1 ;  /* 0x00000007ff07723e */ /* 0x000fe200030006ff */
[----:B------:R-:W-:Y:S01]  /*6a00*/  FFMA.FTZ R34, R8, R15, -R25 ;  /* 0x0000000f08227223 */ /* 0x000fe20000010819 */
[-C--:B------:R-:W-:Y:S01]  /*6a10*/  F2FP.F16.E4M3.UNPACK_B R4, R0.reuse ;  /* 0x00000000ff04723e */ /* 0x080fe200020006ff */
[----:B------:R-:W-:Y:S01]  /*6a20*/  HADD2.F32 R29, -RZ, R27.H0_H0 ;  /* 0x2000001bff1d7230 */ /* 0x000fe20000004100 */
[----:B------:R-:W-:Y:S01]  /*6a30*/  F2FP.F16.E4M3.UNPACK_B R15, R0.H1 ;  /* 0x00000000ff0f723e */ /* 0x000fe200030006ff */
[----:B------:R-:W-:-:S02]  /*6a40*/  HADD2.F32 R0, -RZ, R11.H0_H0 ;  /* 0x2000000bff007230 */ /* 0x000fc40000004100 */
[-C--:B------:R-:W-:Y:S01]  /*6a50*/  FMUL.FTZ R83, R9, R28.reuse ;  /* 0x0000001c09537220 */ /* 0x080fe20000410000 */
[----:B------:R-:W-:Y:S01]  /*6a60*/  HADD2.F32 R6, -RZ, R5.H0_H0 ;  /* 0x20000005ff067230 */ /* 0x000fe20000004100 */
[----:B------:R-:W-:Y:S01]  /*6a70*/  F2FP.SATFINITE.E4M3.F32.PACK_AB_MERGE_C R35, R38, R35, RZ ;  /* 0x000000232623723e */ /* 0x000fe200048070ff */
[----:B------:R-:W-:Y:S02]  /*6a80*/  HADD2.F32 R8, -RZ, R7.H0_H0 ;  /* 0x20000007ff087230 */ /* 0x000fe40000004100 */
[-C--:B------:R-:W-:Y:S01]  /*6a90*/  FMUL.FTZ R85, R0, R29.reuse ;  /* 0x0000001d00557220 */ /* 0x080fe20000410000 */
[----:B------:R-:W-:Y:S02]  /*6aa0*/  HADD2.F32 R24, -RZ, R4.H0_H0 ;  /* 0x20000004ff187230 */ /* 0x000fe40000004100 */
[----:B------:R-:W-:Y:S01]  /*6ab0*/  FMUL.FTZ R28, R6, R28 ;  /* 0x0000001c061c7220 */ /* 0x000fe20000410000 */
[----:B------:R-:W-:Y:S02]  /*6ac0*/  HADD2.F32 R25, -RZ, R15.H0_H0 ;  /* 0x2000000fff197230 */ /* 0x000fe40000004100 */
[----:B------:R-:W-:Y:S01]  /*6ad0*/  FMUL.FTZ R29, R8, R29 ;  /* 0x0000001d081d7220 */ /* 0x000fe20000410000 */
[----:B------:R-:W-:-:S02]  /*6ae0*/  HADD2.F32 R11, -RZ, R11.H1_H1 ;  /* 0x3000000bff0b7230 */ /* 0x000fc40000004100 */
[-C--:B------:R-:W-:Y:S01]  /*6af0*/  FFMA.FTZ R83, R6, R24.reuse, -R83 ;  /* 0x0000001806537223 */ /* 0x080fe20000010853 */
[----:B------:R-:W-:Y:S02]  /*6b00*/  HADD2.F32 R6, -RZ, R27.H1_H1 ;  /* 0x3000001bff067230 */ /* 0x000fe40000004100 */
[-C--:B------:R-:W-:Y:S01]  /*6b10*/  FFMA.FTZ R29, R0, R25.reuse, R29 ;  /* 0x00000019001d7223 */ /* 0x080fe2000001001d */
[----:B------:R-:W-:Y:S02]  /*6b20*/  HADD2.F32 R7, -RZ, R7.H1_H1 ;  /* 0x30000007ff077230 */ /* 0x000fe40000004100 */
[----:B------:R-:W-:Y:S01]  /*6b30*/  FFMA.FTZ R28, R9, R24, R28 ;  /* 0x00000018091c7223 */ /* 0x000fe2000001001c */
[----:B------:R-:W-:Y:S01]  /*6b40*/  FFMA.FTZ R85, R8, R25, -R85 ;  /* 0x0000001908557223 */ /* 0x000fe20000010855 */
[----:B------:R-:W-:Y:S02]  /*6b50*/  HADD2.F32 R5, -RZ, R5.H1_H1 ;  /* 0x30000005ff057230 */ /* 0x000fe40000004100 */
[----:B------:R-:W-:Y:S01]  /*6b60*/  FMUL.FTZ R8, R11, R6 ;  /* 0x000000060b087220 */ /* 0x000fe20000410000 */
[----:B------:R-:W-:-:S02]  /*6b70*/  HADD2.F32 R10, -RZ, R10.H1_H1 ;  /* 0x3000000aff0a7230 */ /* 0x000fc40000004100 */
[----:B------:R-:W-:Y:S01]  /*6b80*/  FMUL.FTZ R24, R7, R6 ;  /* 0x0000000607187220 */ /* 0x000fe20000410000 */
[----:B------:R-:W-:Y:S01]  /*6b90*/  HADD2.F32 R26, -RZ, R26.H1_H1 ;  /* 0x3000001aff1a7230 */ /* 0x000fe20000004100 */
[----:B------:R-:W-:Y:S01]  /*6ba0*/  F2FP.SATFINITE.E4M3.F32.PACK_AB_MERGE_C R33, R33, R30, R35 ;  /* 0x0000001e2121723e */ /* 0x000fe20004807023 */
[----:B------:R-:W-:Y:S01]  /*6bb0*/  HADD2.F32 R0, -RZ, R15.H1_H1 ;  /* 0x3000000fff007230 */ /* 0x000fe20000004100 */
[----:B------:R-:W-:Y:S01]  /*6bc0*/  F2FP.SATFINITE.E4M3.F32.PACK_AB_MERGE_C R34, R49, R34, RZ ;  /* 0x000000223122723e */ /* 0x000fe200048070ff */
[----:B------:R-:W-:Y:S02]  /*6bd0*/  HADD2.F32 R4, -RZ, R4.H1_H1 ;  /* 0x30000004ff047230 */ /* 0x000fe40000004100 */
[CC--:B------:R-:W-:Y:S01]  /*6be0*/  FMUL.FTZ R6, R10.reuse, R26.reuse ;  /* 0x0000001a0a067220 */ /* 0x0c0fe20000410000 */
[----:B------:R-:W-:Y:S01]  /*6bf0*/  FMUL.FTZ R9, R5, R26 ;  /* 0x0000001a05097220 */ /* 0x000fe20000410000 */
[-C--:B------:R-:W-:Y:S01]  /*6c00*/  FFMA.FTZ R8, R7, R0.reuse, -R8 ;  /* 0x0000000007087223 */ /* 0x080fe20000010808 */
[----:B------:R-:W-:Y:S01]  /*6c10*/  FFMA.FTZ R24, R11, R0, R24 ;  /* 0x000000000b187223 */ /* 0x000fe20000010018 */
[-C--:B------:R-:W-:Y:S01]  /*6c20*/  FFMA.FTZ R6, R5, R4.reuse, -R6 ;  /* 0x0000000405067223 */ /* 0x080fe20000010806 */
[----:B------:R-:W-:Y:S01]  /*6c30*/  FFMA.FTZ R9, R10, R4, R9 ;  /* 0x000000040a097223 */ /* 0x000fe20000010009 */
[----:B------:R-:W-:Y:S01]  /*6c40*/  F2FP.SATFINITE.E4M3.F32.PACK_AB_MERGE_C R5, R31, R32, R34 ;  /* 0x000000201f05723e */ /* 0x000fe20004807022 */
[----:B------:R-:W-:Y:S01]  /*6c50*/  IMAD.MOV.U32 R4, RZ, RZ, R48 ;  /* 0x000000ffff047224 */ /* 0x000fe200078e0030 */
[----:B------:R-:W-:Y:S01]  /*6c60*/  F2FP.SATFINITE.E4M3.F32.PACK_AB_MERGE_C R8, R8, R85, RZ ;  /* 0x000000550808723e */ /* 0x000fe200048070ff */
[----:B------:R-:W-:Y:S01]  /*6c70*/  IMAD.MOV.U32 R10, RZ, RZ, R84 ;  /* 0x000000ffff0a7224 */ /* 0x000fe200078e0054 */
[----:B------:R-:W-:-:S02]  /*6c80*/  F2FP.SATFINITE.E4M3.F32.PACK_AB_MERGE_C R24, R24, R29, RZ ;  /* 0x0000001d1818723e */ /* 0x000fc400048070ff */
[----:B------:R-:W-:Y:S01]  /*6c90*/  F2FP.SATFINITE.E4M3.F32.PACK_AB_MERGE_C R7, R6, R83, R8 ;  /* 0x000000530607723e */ /* 0x000fe20004807008 */
[----:B------:R-:W-:Y:S01]  /*6ca0*/  IMAD.MOV.U32 R8, RZ, RZ, R86 ;  /* 0x000000ffff087224 */ /* 0x000fe200078e0056 */
[----:B------:R-:W-:Y:S01]  /*6cb0*/  F2FP.SATFINITE.E4M3.F32.PACK_AB_MERGE_C R11, R9, R28, R24 ;  /* 0x0000001c090b723e */ /* 0x000fe20004807018 */
[----:B------:R-:W-:Y:S02]  /*6cc0*/  IMAD.MOV.U32 R9, RZ, RZ, R33 ;  /* 0x000000ffff097224 */ /* 0x000fe400078e0021 */
[----:B------:R-:W-:-:S07]  /*6cd0*/  IMAD.MOV.U32 R6, RZ, RZ, R82 ;  /* 0x000000ffff067224 */ /* 0x000fce00078e0052 */
.L_x_1774:
[----:B------:R-:W-:Y:S05]  /*6ce0*/  BSYNC B1 ;  /* 0x0000000000017941 */ /* 0x000fea0003800000 */
.L_x_1773:
[----:B0-----:R0:W-:Y:S01]  /*6cf0*/  ST.E.128 desc[UR36][R12.64], R4 ;  /* 0x000000040c007985 */ /* 0x0011e2000c101d24 */
[----:B------:R-:W-:-:S13]  /*6d00*/  ISETP.GE.AND P3, PT, R3, R87, PT ;  /* 0x000000570300720c */ /* 0x000fda0003f66270 */
[----:B------:R-:W-:Y:S05]  /*6d10*/  @P3 BRA `(.L_x_1757) ;  /* 0x0000000400203947 */ /* 0x000fea0003800000 */
[----:B------:R-:W-:-:S04]  /*6d20*/  IADD3 R14, P3, R3, R14, RZ ;  /* 0x0000000e030e7210 */ /* 0x000fc80007f7e0ff */
[----:B------:R-:W-:-:S05]  /*6d30*/  LEA.HI.X.SX32 R15, R3, R2, 0x1, P3 ;  /* 0x00000002030f7211 */ /* 0x000fca00018f0eff */
[----:B--2---:R2:W-:Y:S01]  /*6d40*/  ST.E.128 desc[UR36][R14.64], R8 ;  /* 0x000000080e007985 */ /* 0x0045e2000c101d24 */
[----:B------:R-:W-:Y:S05]  /*6d50*/  BRA `(.L_x_1757) ;  /* 0x0000000400107947 */ /* 0x000fea0003800000 */
.L_x_1738:
[----:B------:R-:W-:-:S06]  /*6d60*/  UISETP.NE.AND UP0, UPT, UR61, 0x3, UPT ;  /* 0x000000033d00788c */ /* 0x000fcc000bf05270 */
[----:B------:R-:W-:-:S13]  /*6d70*/  PLOP3.LUT P5, PT, PT, PT, UP0, 0x80, 0x0 ;  /* 0x000000000000781c */ /* 0x000fda0003faf008 */
[----:B------:R-:W-:Y:S05]  /*6d80*/  @!P5 BRA `(.L_x_1775) ;  /* 0x000000000004d947 */ /* 0x000fea0003800000 */
[----:B------:R-:W-:Y:S01]  /*6d90*/  BPT.TRAP 0x1 ;  /* 0x000000040000795c */ /* 0x000fe20000300000 */
.L_x_1775:
[----:B------:R-:W-:Y:S01]  /*6da0*/  IMAD R72, R186, 0x8, R184 ;  /* 0x00000008ba487824 */ /* 0x000fe200078e02b8 */
[----:B------:R-:W-:Y:S01]  /*6db0*/  SHF.L.U32 R81, R195, 0x1f, RZ ;  /* 0x0000001fc3517819 */ /* 0x000fe200000006ff */
[----:B------:R-:W-:Y:S01]  /*6dc0*/  BSSY B1, `(.L_x_1776) ;  /* 0x0000004000017945 */ /* 0x000fe20003800000 */
[----:B------:R-:W-:Y:S02]  /*6dd0*/  SHF.R.S32.HI R77, RZ, 0x1f, R78 ;  /* 0x0000001fff4d7819 */ /* 0x000fe4000001144e */
[----:B------:R-:W0:Y:S02]  /*6de0*/  SYNCS.PHASECHK.TRANS64.TRYWAIT P3, [R72+URZ+0x28490], R81 ;  /* 0x02849051480075a7 */ /* 0x000e24000806017f */
[----:B0-----:R-:W-:Y:S05]  /*6df0*/  @!P3 BRA `(.L_x_1777) ;  /* 0x000001fc00b4b947 */ /* 0x001fea0003800000 */
.L_x_2133:
[----:B------:R-:W-:Y:S05]  /*6e00*/  BSYNC B1 ;  /* 0x0000000000017941 */ /* 0x000fea0003800000 */
.L_x_1776:
        /* <DEDUP_REMOVED lines=13> */
[----:B------:R-:W-:-:S03]  /*6ee0*/  ULDC.64 UR4, c[0x0][0x308] ;  /* 0x0000c20000047ab9 */ /* 0x000fc60000000a00 */
[----:B------:R-:W-:Y:S01]  /*6ef0*/  IMAD.IADD R10, R80, 0x1, -R189 ;  /* 0x00000001500a7824 */ /* 0x000fe200078e0abd */
[----:B------:R-:W-:Y:S01]  /*6f00*/  IADD3 R3, R3, R5, RZ ;  /* 0x0000000503037210 */ /* 0x000fe20007ffe0ff */
        /* <DEDUP_REMOVED lines=10> */
.L_x_2137:
[----:B------:R-:W-:Y:S04]  /*6fb0*/  BSSY B1, `(.L_x_1779) ;  /* 0x000000d000017945 */ /* 0x000fe80003800000 */
[----:B------:R-:W-:Y:S05]  /*6fc0*/  @!P3 BRA `(.L_x_1780) ;  /* 0x00000000002cb947 */ /* 0x000fea0003800000 */
[----:B------:R-:W-:Y:S02]  /*6fd0*/  ULDC UR4, c[0x0][0x2f4] ;  /* 0x0000bd0000047ab9 */ /* 0x000fe40000000800 */
[----:B------:R-:W-:-:S13]  /*6fe0*/  ISETP.GE.AND P3, PT, R16, UR4, PT ;  /* 0x0000000410007c0c */ /* 0x000fda000bf66270 */
[----:B------:R-:W4:Y:S01]  /*6ff0*/  @!P3 LDS.128 R4, [R73+0x20000] ;  /* 0x020000004904b984 */ /* 0x000f220000000c00 */
[----:B---3--:R-:W-:-:S05]  /*7000*/  @!P3 IADD3 R8, P4, R16, R14, RZ ;  /* 0x0000000e1008b210 */ /* 0x008fca0007f9e0ff */
[----:B--2---:R-:W-:Y:S01]  /*7010*/  @!P3 IMAD.X R9, R3, 0x1, R17, P4 ;  /* 0x000000010309b824 */ /* 0x004fe200020e0611 */
[----:B------:R-:W-:-:S13]  /*7020*/  ISETP.GE.AND P4, PT, R187, UR4, PT ;  /* 0x00000004bb007c0c */ /* 0x000fda000bf86270 */
[----:B------:R-:W-:-:S05]  /*7030*/  @!P4 IADD3 R14, P6, R187, R14, RZ ;  /* 0x0000000ebb0ec210 */ /* 0x000fca0007fde0ff */
[----:B------:R-:W-:Y:S01]  /*7040*/  @!P4 IMAD.X R15, R3, 0x1, R194, P6 ;  /* 0x00000001030fc824 */ /* 0x000fe200030e06c2 */
[----:B----4-:R-:W-:Y:S04]  /*7050*/  @!P3 ST.E.128 desc[UR36][R8.64], R4 ;  /* 0x000000040800b985 */ /* 0x010fe8000c101d24 */
[----:B------:R-:W2:Y:S04]  /*7060*/  @!P4 LDS.128 R4, [R73+0x22000] ;  /* 0x022000004904c984 */ /* 0x000ea80000000c00 */
[----:B--2---:R4:W-:Y:S02]  /*7070*/  @!P4 ST.E.128 desc[UR36][R14.64], R4 ;  /* 0x000000040e00c985 */ /* 0x0049e4000c101d24 */
.L_x_1780:
[----:B------:R-:W-:Y:S05]  /*7080*/  BSYNC B1 ;  /* 0x0000000000017941 */ /* 0x000fea0003800000 */
.L_x_1779:
[----:B------:R-:W-:-:S03]  /*7090*/  UMOV UR4, 0xffffffff ;  /* 0xffffffff00047882 */ /* 0x000fc60000000000 */
[----:B------:R-:W-:Y:S05]  /*70a0*/  BRA.DIV UR4, `(.L_x_1781) ;  /* 0x000001fe04647947 */ /* 0x000fea000b800000 */
[----:B--2---:R2:W0:Y:S04]  /*70b0*/  SHFL.IDX PT, R3, R2, 0x1, 0x181f ;  /* 0x00381f0002037f89 */ /* 0x00442800000e0000 */
[----:B---34-:R2:W3:Y:S02]  /*70c0*/  SHFL.IDX PT, R14, R0, 0x1, 0x181f ;  /* 0x00381f00000e7f89 */ /* 0x0184e400000e0000 */
.L_x_2141:
[----:B------:R-:W-:-:S13]  /*70d0*/  ISETP.GE.AND P3, PT, R10, 0x21, PT ;  /* 0x000000210a00780c */ /* 0x000fda0003f66270 */
[----:B------:R-:W-:Y:S05]  /*70e0*/  @!P3 BRA `(.L_x_1757) ;  /* 0x00000000002cb947 */ /* 0x000fea0003800000 */
[----:B------:R-:W-:Y:S02]  /*70f0*/  ULDC UR4, c[0x0][0x2f4] ;  /* 0x0000bd0000047ab9 */ /* 0x000fe40000000800 */
[----:B------:R-:W-:-:S13]  /*7100*/  ISETP.GE.AND P3, PT, R16, UR4, PT ;  /* 0x0000000410007c0c */ /* 0x000fda000bf66270 */
[----:B------:R-:W4:Y:S01]  /*7110*/  @!P3 LDS.128 R4, [R73+0x21000] ;  /* 0x021000004904b984 */ /* 0x000f220000000c00 */
[----:B---3--:R-:W-:-:S05]  /*7120*/  @!P3 IADD3 R8, P4, R16, R14, RZ ;  /* 0x0000000e1008b210 */ /* 0x008fca0007f9e0ff */
[----:B0-----:R-:W-:Y:S01]  /*7130*/  @!P3 IMAD.X R9, R3, 0x1, R17, P4 ;  /* 0x000000010309b824 */ /* 0x001fe200020e0611 */
[----:B------:R-:W-:-:S13]  /*7140*/  ISETP.GE.AND P4, PT, R187, UR4, PT ;  /* 0x00000004bb007c0c */ /* 0x000fda000bf86270 */
[----:B------:R-:W-:-:S05]  /*7150*/  @!P4 IADD3 R14, P6, R187, R14, RZ ;  /* 0x0000000ebb0ec210 */ /* 0x000fca0007fde0ff */
[----:B------:R-:W-:Y:S01]  /*7160*/  @!P4 IMAD.X R15, R3, 0x1, R194, P6 ;  /* 0x00000001030fc824 */ /* 0x000fe200030e06c2 */
[----:B----4-:R-:W-:Y:S04]  /*7170*/  @!P3 ST.E.128 desc[UR36][R8.64], R4 ;  /* 0x000000040800b985 */ /* 0x010fe8000c101d24 */
[----:B------:R-:W0:Y:S04]  /*7180*/  @!P4 LDS.128 R4, [R73+0x23000] ;  /* 0x023000004904c984 */ /* 0x000e280000000c00 */
[----:B0-----:R0:W-:Y:S02]  /*7190*/  @!P4 ST.E.128 desc[UR36][R14.64], R4 ;  /* 0x000000040e00c985 */ /* 0x0011e4000c101d24 */
.L_x_1757:
[----:B------:R-:W-:Y:S05]  /*71a0*/  BSYNC B0 ;  /* 0x0000000000007941 */ /* 0x000fea0003800000 */
.L_x_1737:
[----:B-1234-:R-:W1:Y:S01]  /*71b0*/  S2R R0, SR_TID.X ;  /* 0x0000000000007919 */ /* 0x01ee620000002100 */
[----:B------:R-:W-:Y:S01]  /*71c0*/  @!PT LDS RZ, [RZ] ;  /* 0x00000000fffff984 */ /* 0x000fe20000000800 */
[----:B------:R-:W-:Y:S01]  /*71d0*/  @!PT LDS RZ, [RZ] ;  /* 0x00000000fffff984 */ /* 0x000fe20000000800 */
[----:B------:R-:W-:Y:S01]  /*71e0*/  @!PT LDS RZ, [RZ] ;  /* 0x00000000fffff984 */ /* 0x000fe20000000800 */
[----:B------:R-:W-:Y:S01]  /*71f0*/  @!PT LDS RZ, [RZ] ;  /* 0x00000000fffff984 */ /* 0x000fe20000000800 */
[----:B------:R2:W-:Y:S06]  /*7200*/  MEMBAR.ALL.CTA ;  /* 0x0000000000007992 */ /* 0x0005ec0000008000 */
[----:B--2---:R-:W2:Y:S01]  /*7210*/  FENCE.VIEW.ASYNC.S ;  /* 0x00000000000073c6 */ /* 0x004ea20000000000 */
[----:B------:R-:W-:Y:S05]  /*7220*/  WARPSYNC.ALL ;  /* 0x0000000000007948 */ /* 0x000fea0003800000 */
[----:B------:R-:W-:Y:S01]  /*7230*/  BSSY B0, `(.L_x_1782) ;  /* 0x0000008000007945 */ /* 0x000fe20003800000 */
[----:B--2---:R2:W-:Y:S01]  /*7240*/  BAR.SYNC.DEFER_BLOCKING R58, 0x80 ;  /* 0x0002003a0000751d */ /* 0x0045e20000010000 */
[----:B-1----:R-:W-:-:S13]  /*7250*/  LOP3.LUT P3, RZ, R0, 0x7f, RZ, 0xc0, !PT ;  /* 0x0000007f00ff7812 */ /* 0x002fda000786c0ff */
[----:B------:R-:W-:-:S05]  /*7260*/  @!P3 VIADD R0, R72, 0x284a0 ;  /* 0x000284a04800b836 */ /* 0x000fca0000000000 */
[----:B------:R-:W-:-:S04]  /*7270*/  @!P3 PRMT R0, RZ, 0x654, R0 ;  /* 0x00000654ff00b816 */ /* 0x000fc80000000000 */
[----:B------:R2:W-:Y:S01]  /*7280*/  @!P3 SYNCS.ARRIVE.TRANS64.RED.A1T0 RZ, [R0+URZ], RZ ;  /* 0x000000ff00ffb9a7 */ /* 0x0005e2000810043f */
[----:B------:R-:W-:Y:S05]  /*7290*/  @!P5 BRA `(.L_x_1783) ;  /* 0x000000000004d947 */ /* 0x000fea0003800000 */
[----:B------:R-:W-:Y:S01]  /*72a0*/  BPT.TRAP 0x1 ;  /* 0x000000040000795c */ /* 0x000fe20000300000 */
.L_x_1783:
[----:B------:R-:W-:Y:S05]  /*72b0*/  BSYNC B0 ;  /* 0x0000000000007941 */ /* 0x000fea0003800000 */
.L_x_1782:
[----:B------:R-:W1:Y:S01]  /*72c0*/  SYNCS.PHASECHK.TRANS64.TRYWAIT P4, [R72+URZ+0x284b0], R81 ;  /* 0x0284b051480075a7 */ /* 0x000e62000808017f */
[----:B------:R-:W-:Y:S04]  /*72d0*/  BSSY B0, `(.L_x_1784) ;  /* 0x0000002000007945 */ /* 0x000fe80003800000 */
[----:B-1----:R-:W-:Y:S05]  /*72e0*/  @!P4 BRA `(.L_x_1785) ;  /* 0x000001fc001cc947 */ /* 0x002fea0003800000 */
.L_x_2142:
[----:B------:R-:W-:Y:S05]  /*72f0*/  BSYNC B0 ;  /* 0x0000000000007941 */ /* 0x000fea0003800000 */
.L_x_1784:
[----:B------:R-:W-:Y:S01]  /*7300*/  ULDC.64 UR4, c[0x0][0x328] ;  /* 0x0000ca0000047ab9 */ /* 0x000fe20000000a00 */
[----:B------:R-:W-:Y:S01]  /*7310*/  ULDC.64 UR6, c[0x0][0x318] ;  /* 0x0000c60000067ab9 */ /* 0x000fe20000000a00 */
[----:B------:R-:W-:Y:S01]  /*7320*/  IMAD R77, R77, UR4, RZ ;  /* 0x000000044d4d7c24 */ /* 0x000fe2000f8e02ff */
[----:B------:R-:W-:Y:S01]  /*7330*/  BSSY B0, `(.L_x_1786) ;  /* 0x000001f000007945 */ /* 0x000fe20003800000 */
[----:B0-----:R-:W-:-:S04]  /*7340*/  IMAD.WIDE.U32 R2, R78, UR4, RZ ;  /* 0x000000044e027c25 */ /* 0x001fc8000f8e00ff */
[----:B------:R-:W-:Y:S01]  /*7350*/  IMAD R77, R78, UR5, R77 ;  /* 0x000000054e4d7c24 */ /* 0x000fe2000f8e024d */
[----:B------:R-:W-:Y:S01]  /*7360*/  ULDC.64 UR4, c[0x0][0x338] ;  /* 0x0000ce0000047ab9 */ /* 0x000fe20000000a00 */
[----:B------:R-:W-:Y:S02]  /*7370*/  IMAD.IADD R80, R80, 0x1, -R189 ;  /* 0x0000000150507824 */ /* 0x000fe400078e0abd */
[----:B------:R-:W-:Y:S02]  /*7380*/  IMAD R76, R76, UR4, RZ ;  /* 0x000000044c4c7c24 */ /* 0x000fe4000f8e02ff */
[----:B------:R-:W-:Y:S02]  /*7390*/  IMAD.IADD R3, R3, 0x1, R77 ;  /* 0x0000000103037824 */ /* 0x000fe400078e024d */
[C---:B------:R-:W-:Y:S02]  /*73a0*/  IMAD R5, R79.reuse, UR5, R76 ;  /* 0x000000054f057c24 */ /* 0x040fe4000f8e024c */
[----:B------:R-:W-:Y:S01]  /*73b0*/  IMAD.WIDE.U32 R2, R79, UR4, R2 ;  /* 0x000000044f027c25 */ /* 0x000fe2000f8e0002 */
[----:B------:R-:W-:-:S03]  /*73c0*/  ULDC.64 UR4, c[0x0][0x330] ;  /* 0x0000cc0000047ab9 */ /* 0x000fc60000000a00 */
[----:B------:R-:W-:Y:S02]  /*73d0*/  IMAD.IADD R3, R3, 0x1, R5 ;  /* 0x0000000103037824 */ /* 0x000fe400078e0205 */
[----:B------:R-:W-:Y:S02]  /*73e0*/  IMAD R5, R74, UR4, RZ ;  /* 0x000000044a057c24 */ /* 0x000fe4000f8e02ff */
[----:B------:R-:W-:-:S04]  /*73f0*/  IMAD.WIDE.U32 R2, R22, UR4, R2 ;  /* 0x0000000416027c25 */ /* 0x000fc8000f8e0002 */
[----:B------:R-:W-:Y:S01]  /*7400*/  IMAD R5, R22, UR5, R5 ;  /* 0x0000000516057c24 */ /* 0x000fe2000f8e0205 */
[----:B--2---:R-:W-:-:S04]  /*7410*/  IADD3 R0, P4, R2, UR6, RZ ;  /* 0x0000000602007c10 */ /* 0x004fc8000ff9e0ff */
[----:B------:R-:W-:Y:S01]  /*7420*/  IADD3.X R10, R3, UR7, R5, P4, !PT ;  /* 0x00000007030a7c10 */ /* 0x000fe2000a7fe405 */
[----:B------:R0:W2:Y:S01]  /*7430*/  SHFL.IDX PT, R8, R0, RZ, 0x181f ;  /* 0x00181fff00087589 */ /* 0x0000a200000e0000 */
[----:B------:R-:W-:-:S03]  /*7440*/  ISETP.GE.AND P4, PT, R80, 0x1, PT ;  /* 0x000000015000780c */ /* 0x000fc60003f86270 */
[----:B------:R0:W3:Y:S10]  /*7450*/  SHFL.IDX PT, R5, R10, RZ, 0x181f ;  /* 0x00181fff0a057589 */ /* 0x0000f400000e0000 */
[----:B0-----:R-:W-:Y:S05]  /*7460*/  @!P4 BRA `(.L_x_1787) ;  /* 0x00000000002cc947 */ /* 0x001fea0003800000 */
[----:B------:R-:W-:Y:S02]  /*7470*/  ULDC UR4, c[0x0][0x2f4] ;  /* 0x0000bd0000047ab9 */ /* 0x000fe40000000800 */
[----:B------:R-:W-:-:S13]  /*7480*/  ISETP.GE.AND P4, PT, R16, UR4, PT ;  /* 0x0000000410007c0c */ /* 0x000fda000bf86270 */
[----:B--2---:R-:W-:-:S05]  /*7490*/  @!P4 IADD3 R2, P5, R16, R8, RZ ;  /* 0x000000081002c210 */ /* 0x004fca0007fbe0ff */
[----:B---3--:R-:W-:Y:S01]  /*74a0*/  @!P4 IMAD.X R3, R5, 0x1, R17, P5 ;  /* 0x000000010503c824 */ /* 0x008fe200028e0611 */
[----:B------:R-:W-:-:S13]  /*74b0*/  ISETP.GE.AND P5, PT, R187, UR4, PT ;  /* 0x00000004bb007c0c */ /* 0x000fda000bfa6270 */
[----:B------:R-:W-:-:S04]  /*74c0*/  @!P5 IADD3 R8, P6, R187, R8, RZ ;  /* 0x00000008bb08d210 */ /* 0x000fc80007fde0ff */
[----:B------:R-:W-:Y:S02]  /*74d0*/  @!P5 IADD3.X R9, R5, R194, RZ, P6, !PT ;  /* 0x000000c20509d210 */ /* 0x000fe400037fe4ff */
[----:B------:R-:W0:Y:S04]  /*74e0*/  @!P4 LDS.128 R4, [R73+0x10000] ;  /* 0x010000004904c984 */ /* 0x000e280000000c00 */
[----:B0-----:R-:W-:Y:S04]  /*74f0*/  @!P4 ST.E.128 desc[UR36][R2.64], R4 ;  /* 0x000000040200c985 */ /* 0x001fe8000c101d24 */
[----:B------:R-:W0:Y:S04]  /*7500*/  @!P5 LDS.128 R4, [R73+0x12000] ;  /* 0x012000004904d984 */ /* 0x000e280000000c00 */
[----:B0-----:R0:W-:Y:S02]  /*7510*/  @!P5 ST.E.128 desc[UR36][R8.64], R4 ;  /* 0x000000040800d985 */ /* 0x0011e4000c101d24 */
.L_x_1787:
[----:B------:R-:W-:Y:S05]  /*7520*/  BSYNC B0 ;  /* 0x0000000000007941 */ /* 0x000fea0003800000 */
.L_x_1786:
[----:B------:R-:W-:Y:S01]  /*7530*/  ISETP.GE.AND P4, PT, R80, 0x21, PT ;  /* 0x000000215000780c */ /* 0x000fe20003f86270 */
[----:B0--3--:R0:W3:Y:S01]  /*7540*/  SHFL.IDX PT, R5, R10, 0x1, 0x181f ;  /* 0x00381f000a057f89 */ /* 0x0090e200000e0000 */
[----:B------:R-:W-:Y:S03]  /*7550*/  BSSY B0, `(.L_x_1788) ;  /* 0x000000e000007945 */ /* 0x000fe60003800000 */
[----:B------:R-:W4:Y:S08]  /*7560*/  SHFL.IDX PT, R0, R0, 0x1, 0x181f ;  /* 0x00381f0000007f89 */ /* 0x000f3000000e0000 */
[----:B0-----:R-:W-:Y:S05]  /*7570*/  @!P4 BRA `(.L_x_1789) ;  /* 0x00000000002cc947 */ /* 0x001fea0003800000 */
[----:B------:R-:W-:Y:S02]  /*7580*/  ULDC UR4, c[0x0][0x2f4] ;  /* 0x0000bd0000047ab9 */ /* 0x000fe40000000800 */
[----:B------:R-:W-:-:S13]  /*7590*/  ISETP.GE.AND P4, PT, R16, UR4, PT ;  /* 0x0000000410007c0c */ /* 0x000fda000bf86270 */
[----:B----4-:R-:W-:-:S05]  /*75a0*/  @!P4 IADD3 R2, P5, R16, R0, RZ ;  /* 0x000000001002c210 */ /* 0x010fca0007fbe0ff */
[----:B---3--:R-:W-:Y:S01]  /*75b0*/  @!P4 IMAD.X R3, R5, 0x1, R17, P5 ;  /* 0x000000010503c824 */ /* 0x008fe200028e0611 */
[----:B------:R-:W-:-:S13]  /*75c0*/  ISETP.GE.AND P5, PT, R187, UR4, PT ;  /* 0x00000004bb007c0c */ /* 0x000fda000bfa6270 */
[----:B--2---:R-:W-:-:S05]  /*75d0*/  @!P5 IADD3 R8, P6, R187, R0, RZ ;  /* 0x00000000bb08d210 */ /* 0x004fca0007fde0ff */
[----:B------:R-:W-:Y:S02]  /*75e0*/  @!P5 IMAD.X R9, R5, 0x1, R194, P6 ;  /* 0x000000010509d824 */ /* 0x000fe400030e06c2 */
[----:B------:R-:W0:Y:S04]  /*75f0*/  @!P4 LDS.128 R4, [R73+0x11000] ;  /* 0x011000004904c984 */ /* 0x000e280000000c00 */
[----:B0-----:R-:W-:Y:S04]  /*7600*/  @!P4 ST.E.128 desc[UR36][R2.64], R4 ;  /* 0x000000040200c985 */ /* 0x001fe8000c101d24 */
[----:B------:R-:W0:Y:S04]  /*7610*/  @!P5 LDS.128 R4, [R73+0x13000] ;  /* 0x013000004904d984 */ /* 0x000e280000000c00 */
[----:B0-----:R0:W-:Y:S02]  /*7620*/  @!P5 ST.E.128 desc[UR36][R8.64], R4 ;  /* 0x000000040800d985 */ /* 0x0011e4000c101d24 */
.L_x_1789:
[----:B------:R-:W-:Y:S05]  /*7630*/  BSYNC B0 ;  /* 0x0000000000007941 */ /* 0x000fea0003800000 */
.L_x_1788:
[----:B------:R-:W-:Y:S01]  /*7640*/  @!PT LDS RZ, [RZ] ;  /* 0x00000000fffff984 */ /* 0x000fe20000000800 */
[----:B------:R-:W-:Y:S01]  /*7650*/  @!PT LDS RZ, [RZ] ;  /* 0x00000000fffff984 */ /* 0x000fe20000000800 */
[----:B------:R-:W-:Y:S01]  /*7660*/  @!PT LDS RZ, [RZ] ;  /* 0x00000000fffff984 */ /* 0x000fe20000000800 */
[----:B------:R-:W-:Y:S01]  /*7670*/  @!PT LDS RZ, [RZ] ;  /* 0x00000000fffff984 */ /* 0x000fe20000000800 */
[----:B------:R5:W-:Y:S06]  /*7680*/  MEMBAR.ALL.CTA ;  /* 0x0000000000007992 */ /* 0x000bec0000008000 */
[----:B-----5:R-:W5:Y:S01]  /*7690*/  FENCE.VIEW.ASYNC.S ;  /* 0x00000000000073c6 */ /* 0x020f620000000000 */
[----:B-1----:R-:W-:Y:S01]  /*76a0*/  @!P3 VIADD R72, R72, 0x284c0 ;  /* 0x000284c04848b836 */ /* 0x002fe20000000000 */
        /* <DEDUP_REMOVED lines=9> */
[----:B-1----:R-:W-:Y:S06]  /*7740*/  @P4 BRA `(.L_x_1790) ;  /* 0xffffffac00184947 */ /* 0x002fec000383ffff */
[----:B------:R-:W1:Y:S01]  /*7750*/  S2R R2, SR_TID.X ;  /* 0x0000000000027919 */ /* 0x000e620000002100 */
[----:B------:R-:W-:Y:S02]  /*7760*/  PLOP3.LUT P0, PT, PT, PT, PT, 0x8, 0x0 ;  /* 0x000000000000781c */ /* 0x000fe40003f0e170 */
[----:B-1----:R-:W-:-:S04]  /*7770*/  SHF.R.U32.HI R2, RZ, 0x7, R2 ;  /* 0x00000007ff027819 */ /* 0x002fc80000011602 */
[----:B------:R-:W-:-:S13]  /*7780*/  ISETP.NE.AND P4, PT, R2, 0x1, PT ;  /* 0x000000010200780c */ /* 0x000fda0003f85270 */
[----:B------:R-:W-:Y:S06]  /*7790*/  @!P4 BAR.ARV 0x9, 0x100 ;  /* 0x024400000000cb1d */ /* 0x000fec0000002000 */
.L_x_1732:
[----:B------:R-:W-:Y:S05]  /*77a0*/  @P0 BRA `(.L_x_1791) ;  /* 0x00000000000c0947 */ /* 0x000fea0003800000 */
[----:B------:R-:W1:Y:S01]  /*77b0*/  FENCE.VIEW.ASYNC.G ;  /* 0x00000000000073c6 */ /* 0x000e620000000100 */
[----:B------:R-:W-:Y:S05]  /*77c0*/  WARPSYNC.ALL ;  /* 0x0000000000007948 */ /* 0x000fea0003800000 */
[----:B-1----:R-:W-:Y:S06]  /*77d0*/  BAR.ARV 0xc, 0x180 ;  /* 0x0306000000007b1d */ /* 0x002fec0000002000 */
.L_x_1791:
[----:B------:R-:W-:Y:S01]  /*77e0*/  ULDC.64 UR6, c[0x0][0x998] ;  /* 0x0002660000067ab9 */ /* 0x000fe20000000a00 */
[----:B------:R-:W-:Y:S01]  /*77f0*/  ULDC.64 UR4, c[0x0][0x990] ;  /* 0x0002640000047ab9 */ /* 0x000fe20000000a00 */
[----:B------:R-:W-:Y:S02]  /*7800*/  ISETP.NE.U32.AND P1, PT, RZ, UR6, PT ;  /* 0x00000006ff007c0c */ /* 0x000fe4000bf25070 */
[----:B------:R-:W-:Y:S02]  /*7810*/  ISETP.NE.U32.AND P0, PT, RZ, UR4, PT ;  /* 0x00000004ff007c0c */ /* 0x000fe4000bf05070 */
[----:B------:R-:W-:Y:S02]  /*7820*/  ISETP.NE.AND.EX P1, PT, RZ, UR7, PT, P1 ;  /* 0x00000007ff007c0c */ /* 0x000fe4000bf25310 */
[----:B------:R-:W-:-:S11]  /*7830*/  ISETP.NE.AND.EX P0, PT, RZ, UR5, PT, P0 ;  /* 0x00000005ff007c0c */ /* 0x000fd6000bf05300 */
[----:B0-2---:R-:W0:Y:S01]  /*7840*/  @P1 LDC.64 R8, c[0x0][0x9b8] ;  /* 0x00026e00ff081b82 */ /* 0x005e220000000a00 */
[--C-:B---3--:R-:W-:Y:S02]  /*7850*/  @P1 SHF.R.S32.HI R5, RZ, 0x1f, R23.reuse ;  /* 0x0000001fff051819 */ /* 0x108fe40000011417 */
[----:B------:R-:W-:Y:S02]  /*7860*/  @P0 SHF.R.S32.HI R3, RZ, 0x1f, R23 ;  /* 0x0000001fff030819 */ /* 0x000fe40000011417 */
[----:B------:R-:W-:-:S03]  /*7870*/  @P1 SHF.R.S32.HI R15, RZ, 0x1f, R22 ;  /* 0x0000001fff0f1819 */ /* 0x000fc60000011416 */
[----:B------:R-:W1:Y:S08]  /*7880*/  @P0 LDC.64 R6, c[0x0][0x9a8] ;  /* 0x00026a00ff060b82 */ /* 0x000e700000000a00 */
[----:B------:R-:W2:Y:S08]  /*7890*/  @P1 LDC.64 R10, c[0x0][0x9c0] ;  /* 0x00027000ff0a1b82 */ /* 0x000eb00000000a00 */
[----:B------:R-:W3:Y:S01]  /*78a0*/  @P0 LDC.64 R12, c[0x0][0x9b0] ;  /* 0x00026c00ff0c0b82 */ /* 0x000ee20000000a00 */
[----:B0-----:R-:W-:-:S02]  /*78b0*/  @P1 IMAD R2, R5, R8, RZ ;  /* 0x0000000805021224 */ /* 0x001fc400078e02ff */
[----:B------:R-:W-:-:S04]  /*78c0*/  @P1 IMAD.WIDE.U32 R4, R23, R8, RZ ;  /* 0x0000000817041225 */ /* 0x000fc800078e00ff */
[----:B------:R-:W-:Y:S02]  /*78d0*/  @P1 IMAD R9, R23, R9, R2 ;  /* 0x0000000917091224 */ /* 0x000fe400078e0202 */
[-C--:B-1----:R-:W-:Y:S02]  /*78e0*/  @P0 IMAD R0, R3, R6.reuse, RZ ;  /* 0x0000000603000224 */ /* 0x082fe400078e02ff */
[----:B------:R-:W-:Y:S01]  /*78f0*/  @P1 IMAD.IADD R5, R5, 0x1, R9 ;  /* 0x0000000105051824 */ /* 0x000fe200078e0209 */
[----:B------:R-:W-:Y:S01]  /*7900*/  @P0 SHF.R.S32.HI R9, RZ, 0x1f, R22 ;  /* 0x0000001fff090819 */ /* 0x000fe20000011416 */
[C---:B------:R-:W-:Y:S02]  /*7910*/  @P0 IMAD R7, R23.reuse, R7, R0 ;  /* 0x0000000717070224 */ /* 0x040fe400078e0200 */
[----:B------:R-:W-:-:S04]  /*7920*/  @P0 IMAD.WIDE.U32 R2, R23, R6, RZ ;  /* 0x0000000617020225 */ /* 0x000fc800078e00ff */
[----:B--2---:R-:W-:Y:S02]  /*7930*/  @P1 IMAD R6, R15, R10, RZ ;  /* 0x0000000a0f061224 */ /* 0x004fe400078e02ff */
[----:B------:R-:W-:Y:S02]  /*7940*/  @P0 IMAD.IADD R3, R3, 0x1, R7 ;  /* 0x0000000103030824 */ /* 0x000fe400078e0207 */
[C---:B------:R-:W-:Y:S02]  /*7950*/  @P1 IMAD R11, R22.reuse, R11, R6 ;  /* 0x0000000b160b1224 */ /* 0x040fe400078e0206 */
[----:B---3--:R-:W-:Y:S02]  /*7960*/  @P0 IMAD R0, R9, R12, RZ ;  /* 0x0000000c09000224 */ /* 0x008fe400078e02ff */
[----:B------:R-:W-:-:S04]  /*7970*/  @P1 IMAD.WIDE.U32 R6, R22, R10, R4 ;  /* 0x0000000a16061225 */ /* 0x000fc800078e0004 */
[----:B------:R-:W-:Y:S01]  /*7980*/  @P0 IMAD R9, R22, R13, R0 ;  /* 0x0000000d16090224 */ /* 0x000fe200078e0200 */
[----:B------:R-:W-:Y:S01]  /*7990*/  @P1 LEA R8, P3, R6, UR6, 0x2 ;  /* 0x0000000606081c11 */ /* 0x000fe2000f8610ff */
[----:B------:R-:W-:-:S04]  /*79a0*/  @P0 IMAD.WIDE.U32 R2, R22, R12, R2 ;  /* 0x0000000c16020225 */ /* 0x000fc800078e0002 */
[----:B------:R-:W-:Y:S01]  /*79b0*/  @P1 IMAD.IADD R5, R7, 0x1, R11 ;  /* 0x0000000107051824 */ /* 0x000fe200078e020b */
[----:B------:R-:W-:Y:S01]  /*79c0*/  @P0 LEA R4, P2, R2, UR4, 0x2 ;  /* 0x0000000402040c11 */ /* 0x000fe2000f8410ff */
[----:B------:R-:W-:Y:S01]  /*79d0*/  @P0 IMAD.IADD R3, R3, 0x1, R9 ;  /* 0x0000000103030824 */ /* 0x000fe200078e0209 */
[----:B------:R-:W0:Y:S01]  /*79e0*/  LDC.64 R10, c[0x0][0x9e0] ;  /* 0x00027800ff0a7b82 */ /* 0x000e220000000a00 */
[----:B------:R-:W-:Y:S01]  /*79f0*/  IMAD.MOV.U32 R0, RZ, RZ, 0x3f800000 ;  /* 0x3f800000ff007424 */ /* 0x000fe200078e00ff */
[----:B------:R-:W-:Y:S01]  /*7a00*/  @P1 LEA.HI.X R9, R6, UR7, R5, 0x2, P3 ;  /* 0x0000000706091c11 */ /* 0x000fe200098f1405 */
[----:B------:R-:W-:Y:S01]  /*7a10*/  ULDC UR4, c[0x0][0x988] ;  /* 0x0002620000047ab9 */ /* 0x000fe20000000800 */
[----:B------:R-:W-:Y:S01]  /*7a20*/  @P0 LEA.HI.X R5, R2, UR5, R3, 0x2, P2 ;  /* 0x0000000502050c11 */ /* 0x000fe200090f1403 */
[----:B------:R-:W-:Y:S02]  /*7a30*/  IMAD.MOV.U32 R3, RZ, RZ, 0x3f800000 ;  /* 0x3f800000ff037424 */ /* 0x000fe400078e00ff */
[----:B------:R-:W2:Y:S01]  /*7a40*/  @P1 LDG.E R0, desc[UR36][R8.64] ;  /* 0x0000002408001981 */ /* 0x000ea2000c1e1900 */
[----:B------:R-:W1:Y:S03]  /*7a50*/  LDC R2, c[0x0][0x448] ;  /* 0x00011200ff027b82 */ /* 0x000e660000000800 */
[----:B------:R3:W2:Y:S01]  /*7a60*/  @P0 LDG.E R3, desc[UR36][R4.64] ;  /* 0x0000002404030981 */ /* 0x0006a2000c1e1900 */
[----:B0-----:R-:W-:-:S02]  /*7a70*/  ISETP.GE.AND P2, PT, R11, 0x1, PT ;  /* 0x000000010b00780c */ /* 0x001fc40003f46270 */
[----:B-1----:R-:W-:Y:S02]  /*7a80*/  ISETP.NE.AND P1, PT, R2, 0x1, PT ;  /* 0x000000010200780c */ /* 0x002fe40003f25270 */
[----:B------:R-:W-:-:S11]  /*7a90*/  IADD3 R2, R202, 0x7f, RZ ;  /* 0x0000007fca027810 */ /* 0x000fd60007ffe0ff */
[----:B------:R-:W0:Y:S08]  /*7aa0*/  @P1 LDC R7, c[0x0][0x44c] ;  /* 0x00011300ff071b82 */ /* 0x000e300000000800 */
[----:B------:R-:W1:Y:S01]  /*7ab0*/  @P1 LDC R6, c[0x0][0x450] ;  /* 0x00011400ff061b82 */ /* 0x000e620000000800 */
[----:B0-----:R-:W-:-:S05]  /*7ac0*/  @P1 IMAD.HI.U32 R7, R2, R7, RZ ;  /* 0x0000000702071227 */ /* 0x001fca00078e00ff */
[----:B-1----:R-:W-:Y:S02]  /*7ad0*/  @P1 SHF.R.U32.HI R2, RZ, R6, R7 ;  /* 0x00000006ff021219 */ /* 0x002fe40000011607 */
[----:B------:R-:W-:-:S05]  /*7ae0*/  IADD3 R7, R192, 0x1, -R190 ;  /* 0x00000001c0077810 */ /* 0x000fca0007ffe8be */
[----:B---3--:R-:W-:Y:S02]  /*7af0*/  IMAD.IADD R5, R7, 0x1, R2 ;  /* 0x0000000107057824 */ /* 0x008fe400078e0202 */
[----:B--2---:R-:W-:Y:S02]  /*7b00*/  FMUL.FTZ R0, R3, R0 ;  /* 0x0000000003007220 */ /* 0x004fe40000410000 */
[----:B------:R-:W-:Y:S02]  /*7b10*/  IMAD.IADD R3, R5, 0x1, R10 ;  /* 0x0000000105037824 */ /* 0x000fe400078e020a */
[----:B------:R-:W-:Y:S01]  /*7b20*/  FMUL.FTZ R2, R0, UR4 ;  /* 0x0000000400027c20 */ /* 0x000fe20008410000 */
[----:B------:R-:W-:Y:S06]  /*7b30*/  @!P2 BRA `(.L_x_1792) ;  /* 0x000000000048a947 */ /* 0x000fec0003800000 */
[C---:B------:R-:W-:Y:S01]  /*7b40*/  ISETP.GT.AND P0, PT, R5.reuse, RZ, PT ;  /* 0x000000ff0500720c */ /* 0x040fe20003f04270 */
[----:B------:R-:W-:Y:S01]  /*7b50*/  BSSY B0, `(.L_x_1793) ;  /* 0x000000e000007945 */ /* 0x000fe20003800000 */
[----:B------:R-:W-:-:S11]  /*7b60*/  VIADD R0, R5, 0xffffffff ;  /* 0xffffffff05007836 */ /* 0x000fd60000000000 */
        /* <DEDUP_REMOVED lines=8> */
.L_x_1794:
[----:B------:R-:W-:-:S13]  /*7bf0*/  ISETP.NE.AND P0, PT, R11, 0x1, PT ;  /* 0x000000010b00780c */ /* 0x000fda0003f05270 */
[----:B------:R-:W0:Y:S02]  /*7c00*/  @P0 LDC.64 R4, c[0x0][0x9e8] ;  /* 0x00027a00ff040b82 */ /* 0x000e240000000a00 */
[----:B0-----:R-:W-:-:S05]  /*7c10*/  @P0 IMAD.HI.U32 R4, R0, R4, RZ ;  /* 0x0000000400040227 */ /* 0x001fca00078e00ff */
[----:B------:R-:W-:-:S07]  /*7c20*/  @P0 SHF.R.U32.HI R0, RZ, R5, R4 ;  /* 0x00000005ff000219 */ /* 0x000fce0000011604 */
.L_x_1795:
[----:B------:R-:W-:Y:S05]  /*7c30*/  BSYNC B0 ;  /* 0x0000000000007941 */ /* 0x000fea0003800000 */
.L_x_1793:
[----:B------:R-:W-:-:S05]  /*7c40*/  IMAD R0, R0, R11, R11 ;  /* 0x0000000b00007224 */ /* 0x000fca00078e020b */
[----:B------:R-:W-:-:S07]  /*7c50*/  VIMNMX R3, R3, R0, PT ;  /* 0x0000000003037248 */ /* 0x000fce0003fe0100 */
.L_x_1792:
[----:B------:R-:W0:Y:S01]  /*7c60*/  @P1 LDC R5, c[0x0][0x44c] ;  /* 0x00011300ff051b82 */ /* 0x000e220000000800 */
[----:B------:R-:W-:Y:S01]  /*7c70*/  VIADD R3, R3, 0x3f ;  /* 0x0000003f03037836 */ /* 0x000fe20000000000 */
[----:B------:R-:W-:Y:S01]  /*7c80*/  ULDC UR4, c[0x0][0x9dc] ;  /* 0x0002770000047ab9 */ /* 0x000fe20000000800 */
[----:B------:R-:W-:-:S03]  /*7c90*/  IMAD.MOV.U32 R4, RZ, RZ, R202 ;  /* 0x000000ffff047224 */ /* 0x000fc600078e00ca */
[----:B------:R-:W-:Y:S02]  /*7ca0*/  SHF.R.S32.HI R0, RZ, 0x1f, R3 ;  /* 0x0000001fff007819 */ /* 0x000fe40000011403 */
[----:B------:R-:W1:Y:S02]  /*7cb0*/  @P1 LDC R6, c[0x0][0x450] ;  /* 0x00011400ff061b82 */ /* 0x000e640000000800 */
[----:B------:R-:W-:-:S04]  /*7cc0*/  LEA.HI R0, R0, R3, RZ, 0x6 ;  /* 0x0000000300007211 */ /* 0x000fc800078f30ff */
[----:B------:R-:W-:-:S04]  /*7cd0*/  SHF.R.S32.HI R3, RZ, 0x6, R0 ;  /* 0x00000006ff037819 */ /* 0x000fc80000011400 */
[----:B------:R-:W-:Y:S01]  /*7ce0*/  VIMNMX R160, R160, R3, PT ;  /* 0x00000003a0a07248 */ /* 0x000fe20003fe0100 */
        /* <DEDUP_REMOVED lines=15> */
.L_x_1798:
[----:B------:R-:W-:-:S13]  /*7de0*/  ISETP.NE.AND P0, PT, R11, 0x1, PT ;  /* 0x000000010b00780c */ /* 0x000fda0003f05270 */
[----:B------:R-:W0:Y:S02]  /*7df0*/  @P0 LDC.64 R6, c[0x0][0x9e8] ;  /* 0x00027a00ff060b82 */ /* 0x000e240000000a00 */
[----:B0-----:R-:W-:-:S05]  /*7e00*/  @P0 IMAD.HI.U32 R6, R0, R6, RZ ;  /* 0x0000000600060227 */ /* 0x001fca00078e00ff */
[----:B------:R-:W-:-:S07]  /*7e10*/  @P0 SHF.R.U32.HI R0, RZ, R7, R6 ;  /* 0x00000007ff000219 */ /* 0x000fce0000011606 */
.L_x_1799:
[----:B------:R-:W-:Y:S05]  /*7e20*/  BSYNC B0 ;  /* 0x0000000000007941 */ /* 0x000fea0003800000 */
.L_x_1797:
[----:B------:R-:W-:-:S05]  /*7e30*/  IMAD R3, R0, R11, RZ ;  /* 0x0000000b00037224 */ /* 0x000fca00078e02ff */
[----:B------:R-:W-:-:S07]  /*7e40*/  VIMNMX R4, R4, R3, !PT ;  /* 0x0000000304047248 */ /* 0x000fce0007fe0100 */
.L_x_1796:
[----:B------:R-:W-:Y:S01]  /*7e50*/  SHF.R.S32.HI R5, RZ, 0x1f, R4 ;  /* 0x0000001fff057819 */ /* 0x000fe20000011404 */
[----:B------:R-:W-:Y:S01]  /*7e60*/  IMAD.MOV.U32 R3, RZ, RZ, RZ ;  /* 0x000000ffff037224 */ /* 0x000fe200078e00ff */
[----:B------:R-:W-:Y:S02]  /*7e70*/  PLOP3.LUT P0, PT, PT, PT, PT, 0x80, 0x0 ;  /* 0x000000000000781c */ /* 0x000fe40003f0f070 */
[----:B------:R-:W-:Y:S02]  /*7e80*/  CS2R R134, SRZ ;  /* 0x0000000000867805 */ /* 0x000fe4000001ff00 */
[----:B------:R-:W-:Y:S02]  /*7e90*/  LEA.HI R5, R5, R4, RZ, 0x6 ;  /* 0x0000000405057211 */ /* 0x000fe400078f30ff */
[----:B------:R-:W-:Y:S02]  /*7ea0*/  CS2R R146, SRZ ;  /* 0x0000000000927805 */ /* 0x000fe4000001ff00 */
[----:B------:R-:W-:-:S02]  /*7eb0*/  MOV R0, RZ ;  /* 0x000000ff00007202 */ /* 0x000fc40000000f00 */
[----:B------:R-:W-:Y:S02]  /*7ec0*/  CS2R R108, SRZ ;  /* 0x00000000006c7805 */ /* 0x000fe4000001ff00 */
[----:B------:R-:W-:Y:S02]  /*7ed0*/  SHF.R.S32.HI R5, RZ, 0x6, R5 ;  /* 0x00000006ff057819 */ /* 0x000fe40000011405 */
[----:B------:R-:W-:Y:S02]  /*7ee0*/  CS2R R144, SRZ ;  /* 0x0000000000907805 */ /* 0x000fe4000001ff00 */
[----:B------:R-:W-:Y:S02]  /*7ef0*/  CS2R R100, SRZ ;  /* 0x0000000000647805 */ /* 0x000fe4000001ff00 */
[----:B------:R-:W-:Y:S02]  /*7f00*/  CS2R R132, SRZ ;  /* 0x0000000000847805 */ /* 0x000fe4000001ff00 */
[----:B------:R-:W-:-:S02]  /*7f10*/  VIMNMX R208, RZ, R5, !PT ;  /* 0x00000005ffd07248 */ /* 0x000fc40007fe0100 */
[----:B------:R-:W-:Y:S02]  /*7f20*/  CS2R R138, SRZ ;  /* 0x00000000008a7805 */ /* 0x000fe4000001ff00 */
[----:B------:R-:W-:Y:S02]  /*7f30*/  CS2R R136, SRZ ;  /* 0x0000000000887805 */ /* 0x000fe4000001ff00 */
[----:B------:R-:W-:Y:S02]  /*7f40*/  CS2R R92, SRZ ;  /* 0x00000000005c7805 */ /* 0x000fe4000001ff00 */
[----:B------:R-:W-:Y:S02]  /*7f50*/  ISETP.GT.AND P1, PT, R160, R208, PT ;  /* 0x000000d0a000720c */ /* 0x000fe40003f24270 */
        /* <DEDUP_REMOVED lines=39> */
[----:B------:R-:W-:Y:S01]  /*81d0*/  CS2R R54, SRZ ;  /* 0x0000000000367805 */ /* 0x000fe2000001ff00 */
[----:B------:R-:W-:Y:S01]  /*81e0*/  IMAD.MOV.U32 R13, RZ, RZ, RZ ;  /* 0x000000ffff0d7224 */ /* 0x000fe200078e00ff */
        /* <DEDUP_REMOVED lines=14> */
[----:B------:R-:W-:Y:S01]  /*82d0*/  CS2R R24, SRZ ;  /* 0x0000000000187805 */ /* 0x000fe2000001ff00 */
[----:B------:R-:W-:Y:S06]  /*82e0*/  @!P1 BRA `(.L_x_1800) ;  /* 0x0000012c00e89947 */ /* 0x000fec0003800000 */
[----:B------:R-:W-:-:S03]  /*82f0*/  UMOV UR4, 0xffffffff ;  /* 0xffffffff00047882 */ /* 0x000fc60000000000 */
[----:B------:R-:W-:Y:S05]  /*8300*/  BRA.DIV UR4, `(.L_x_1801) ;  /* 0x000001ee04287947 */ /* 0x000fea000b800000 */
[----:B------:R-:W0:Y:S02]  /*8310*/  S2R R0, SR_TID.X ;  /* 0x0000000000007919 */ /* 0x000e240000002100 */
[----:B0-----:R-:W-:-:S05]  /*8320*/  VIADD R3, R0, 0xffffff80 ;  /* 0xffffff8000037836 */ /* 0x001fca0000000000 */
[----:B------:R-:W-:-:S04]  /*8330*/  SHF.R.S32.HI R0, RZ, 0x1f, R3 ;  /* 0x0000001fff007819 */ /* 0x000fc80000011403 */
[----:B------:R-:W-:-:S04]  /*8340*/  LEA.HI R0, R0, R3, RZ, 0x7 ;  /* 0x0000000300007211 */ /* 0x000fc800078f38ff */
[----:B------:R-:W-:-:S05]  /*8350*/  SHF.R.S32.HI R0, RZ, 0x7, R0 ;  /* 0x00000007ff007819 */ /* 0x000fca0000011400 */
[----:B------:R0:W1:Y:S02]  /*8360*/  SHFL.IDX PT, R14, R0, RZ, 0x1f ;  /* 0x00001fff000e7589 */ /* 0x00006400000e0000 */
.L_x_2145:
[----:B0-----:R-:W2:Y:S02]  /*8370*/  LDL R0, [R1+0x4] ;  /* 0x0000040001007983 */ /* 0x001ea40000100800 */
[----:B--2---:R-:W-:Y:S02]  /*8380*/  R2UR UR4, R0 ;  /* 0x00000000000472ca */ /* 0x004fe400000e0000 */
[----:B-1----:R-:W-:-:S04]  /*8390*/  LEA.HI R0, R14, R14, RZ, 0x1 ;  /* 0x0000000e0e007211 */ /* 0x002fc800078f08ff */
[----:B------:R-:W-:-:S05]  /*83a0*/  LOP3.LUT R3, R0, 0x1e, RZ, 0xc0, !PT ;  /* 0x0000001e00037812 */ /* 0x000fca00078ec0ff */
[----:B------:R-:W-:Y:S02]  /*83b0*/  IMAD.IADD R3, R14, 0x1, -R3 ;  /* 0x000000010e037824 */ /* 0x000fe400078e0a03 */
[----:B------:R-:W-:-:S03]  /*83c0*/  ULOP3.LUT UP0, URZ, UR4, 0x1bf, URZ, 0xc0, !UPT ;  /* 0x000001bf043f7892 */ /* 0x000fc6000f80c03f */
[----:B------:R-:W-:-:S03]  /*83d0*/  LEA R3, R3, UR4, 0xd ;  /* 0x0000000403037c11 */ /* 0x000fc6000f8e68ff */
[----:B------:R-:W-:Y:S02]  /*83e0*/  PLOP3.LUT P0, PT, PT, PT, UP0, 0x80, 0x0 ;  /* 0x000000000000781c */ /* 0x000fe40003f0f008 */
[----:B------:R-:W-:-:S04]  /*83f0*/  SHF.R.U32.HI R3, RZ, 0x4, R3 ;  /* 0x00000004ff037819 */ /* 0x000fc80000011603 */
[----:B------:R-:W-:-:S07]  /*8400*/  LOP3.LUT R36, R3, 0x3fff, RZ, 0xc0, !PT ;  /* 0x00003fff03247812 */ /* 0x000fce00078ec0ff */
        /* <DEDUP_REMOVED lines=8> */
[----:B------:R-:W-:Y:S01]  /*8490*/  IMAD.U32 R6, RZ, RZ, UR6 ;  /* 0x00000006ff067e24 */ /* 0x000fe2000f8e00ff */
[----:B------:R-:W-:Y:S01]  /*84a0*/  MOV R11, UR5 ;  /* 0x00000005000b7c02 */ /* 0x000fe20008000f00 */
[----:B------:R-:W-:Y:S02]  /*84b0*/  IMAD.U32 R7, RZ, RZ, UR7 ;  /* 0x00000007ff077e24 */ /* 0x000fe4000f8e00ff */
[----:B------:R-:W-:-:S02]  /*84c0*/  IMAD.U32 R10, RZ, RZ, UR4 ;  /* 0x00000004ff0a7e24 */ /* 0x000fc4000f8e00ff */
[----:B------:R-:W-:Y:S02]  /*84d0*/  IMAD.MOV.U32 R8, RZ, RZ, 0x70 ;  /* 0x00000070ff087424 */ /* 0x000fe400078e00ff */
[----:B------:R-:W-:Y:S02]  /*84e0*/  IMAD.MOV.U32 R12, RZ, RZ, 0x1 ;  /* 0x00000001ff0c7424 */ /* 0x000fe400078e00ff */
[----:B0-----:R-:W-:-:S07]  /*84f0*/  IMAD.MOV.U32 R13, RZ, RZ, RZ ;  /* 0x000000ffff0d7224 */ /* 0x001fce00078e00ff */
[----:B------:R-:W-:-:S07]  /*8500*/  LEPC R20, `(.L_x_1802) ;  /* 0x000000001014794e */ /* 0x000fce0000000000 */
[----:B-1---5:R-:W-:Y:S05]  /*8510*/  CALL.ABS.NOINC R14 ;  /* 0x000000000e007343 */ /* 0x022fea0003c00000 */
.L_x_1802:
[----:B------:R-:W-:Y:S02]  /*8520*/  ULDC UR4, c[0x0][0x3f4] ;  /* 0x0000fd0000047ab9 */ /* 0x000fe40000000800 */
[----:B------:R-:W-:-:S13]  /*8530*/  ISETP.LT.AND P0, PT, RZ, UR4, PT ;  /* 0x00000004ff007c0c */ /* 0x000fda000bf01270 */
[----:B------:R-:W-:Y:S05]  /*8540*/  @P0 BRA `(.L_x_1803) ;  /* 0x00000000003c0947 */ /* 0x000fea0003800000 */
[----:B------:R-:W-:-:S04]  /*8550*/  LEA.HI R0, R217, R217, RZ, 0x1 ;  /* 0x000000d9d9007211 */ /* 0x000fc800078f08ff */
[----:B------:R-:W-:-:S05]  /*8560*/  LOP3.LUT R0, R0, 0xfffffffe, RZ, 0xc0, !PT ;  /* 0xfffffffe00007812 */ /* 0x000fca00078ec0ff */
[----:B------:R-:W-:-:S05]  /*8570*/  IMAD.IADD R0, R217, 0x1, -R0 ;  /* 0x00000001d9007824 */ /* 0x000fca00078e0a00 */
[----:B------:R-:W-:-:S04]  /*8580*/  SHF.L.U32 R3, R0, 0x1f, RZ ;  /* 0x0000001f00037819 */ /* 0x000fc800000006ff */
[----:B------:R0:W1:Y:S03]  /*8590*/  SYNCS.PHASECHK.TRANS64.TRYWAIT P0, [R184+URZ+0x28400], R3 ;  /* 0x02840003b80075a7 */ /* 0x000066000800017f */
[----:B-1----:R-:W-:Y:S05]  /*85a0*/  @!P0 NANOSLEEP.SYNCS 0x989680 ;  /* 0x009896800000895d */ /* 0x002fea0003900000 */
[----:B------:R-:W1:Y:S01]  /*85b0*/  @!P0 SYNCS.PHASECHK.TRANS64 P0, [R184+URZ+0x28400], R3 ;  /* 0x02840003b80085a7 */ /* 0x000e62000800007f */
[----:B------:R-:W-:Y:S04]  /*85c0*/  BSSY B0, `(.L_x_1804) ;  /* 0x0000006000007945 */ /* 0x000fe80003800000 */
[----:B-1----:R-:W-:Y:S05]  /*85d0*/  @P0 BRA `(.L_x_1805) ;  /* 0x0000000000100947 */ /* 0x002fea0003800000 */
.L_x_1806:
[----:B-1----:R1:W2:Y:S02]  /*85e0*/  SYNCS.PHASECHK.TRANS64.TRYWAIT P0, [R184+URZ+0x28400], R3 ;  /* 0x02840003b80075a7 */ /* 0x0022a4000800017f */
[----:B--2---:R-:W-:Y:S05]  /*85f0*/  @!P0 NANOSLEEP.SYNCS 0x989680 ;  /* 0x009896800000895d */ /* 0x004fea0003900000 */
[----:B------:R-:W2:Y:S02]  /*8600*/  @!P0 SYNCS.PHASECHK.TRANS64 P0, [R184+URZ+0x28400], R3 ;  /* 0x02840003b80085a7 */ /* 0x000ea4000800007f */
[----:B--2---:R-:W-:Y:S05]  /*8610*/  @!P0 BRA `(.L_x_1806) ;  /* 0xfffffffc00f08947 */ /* 0x004fea000383ffff */
.L_x_1805:
[----:B------:R-:W-:Y:S05]  /*8620*/  BSYNC B0 ;  /* 0x0000000000007941 */ /* 0x000fea0003800000 */
.L_x_1804:
[----:B------:R-:W-:Y:S05]  /*8630*/  BRA `(.L_x_1807) ;  /* 0x0000009400387947 */ /* 0x000fea0003800000 */
.L_x_1803:
[----:B------:R-:W2:Y:S01]  /*8640*/  LDL R0, [R1+0x4] ;  /* 0x0000040001007983 */ /* 0x000ea20000100800 */
[----:B------:R-:W-:Y:S02]  /*8650*/  ULDC.64 UR6, c[0x0][0x408] ;  /* 0x0001020000067ab9 */ /* 0x000fe40000000a00 */
[----:B-----5:R-:W-:Y:S01]  /*8660*/  IMAD.WIDE.U32 R26, R39, UR6, RZ ;  /* 0x00000006271a7c25 */ /* 0x020fe2000f8e00ff */
[----:B--2---:R-:W-:Y:S02]  /*8670*/  R2UR UR4, R0 ;  /* 0x00000000000472ca */ /* 0x004fe400000e0000 */
[----:B------:R-:W-:-:S11]  /*8680*/  SHF.R.S32.HI R0, RZ, 0x1f, R39 ;  /* 0x0000001fff007819 */ /* 0x000fd60000011427 */
[----:B------:R-:W-:-:S03]  /*8690*/  ULOP3.LUT UP0, URZ, UR4, 0x3ff, URZ, 0xc0, !UPT ;  /* 0x000003ff043f7892 */ /* 0x000fc6000f80c03f */
[----:B------:R-:W-:Y:S02]  /*86a0*/  ULDC.64 UR4, c[0x0][0x3f8] ;  /* 0x0000fe0000047ab9 */ /* 0x000fe40000000a00 */
[C---:B------:R-:W-:Y:S01]  /*86b0*/  IMAD R4, R0.reuse, UR4, RZ ;  /* 0x0000000400047c24 */ /* 0x040fe2000f8e02ff */
[----:B------:R-:W-:Y:S01]  /*86c0*/  PLOP3.LUT P0, PT, PT, PT, UP0, 0x80, 0x0 ;  /* 0x000000000000781c */ /* 0x000fe20003f0f008 */
[----:B------:R-:W-:Y:S02]  /*86d0*/  IMAD R0, R0, UR6, RZ ;  /* 0x0000000600007c24 */ /* 0x000fe4000f8e02ff */
[----:B------:R-:W-:-:S04]  /*86e0*/  IMAD.WIDE.U32 R24, R39, UR4, RZ ;  /* 0x0000000427187c25 */ /* 0x000fc8000f8e00ff */
[C---:B------:R-:W-:Y:S02]  /*86f0*/  IMAD R29, R39.reuse, UR5, R4 ;  /* 0x00000005271d7c24 */ /* 0x040fe4000f8e0204 */
[----:B------:R-:W-:Y:S02]  /*8700*/  IMAD R31, R39, UR7, R0 ;  /* 0x00000007271f7c24 */ /* 0x000fe4000f8e0200 */
[----:B------:R-:W-:Y:S02]  /*8710*/  IMAD.IADD R29, R29, 0x1, R25 ;  /* 0x000000011d1d7824 */ /* 0x000fe400078e0219 */
[----:B------:R-:W-:Y:S01]  /*8720*/  IMAD.IADD R31, R31, 0x1, R27 ;  /* 0x000000011f1f7824 */ /* 0x000fe200078e021b */
[----:B------:R-:W-:Y:S06]  /*8730*/  @!P0 BRA `(.L_x_1808) ;  /* 0x0000000000408947 */ /* 0x000fec0003800000 */
        /* <DEDUP_REMOVED lines=15> */
[----:B-1----:R-:W-:Y:S05]  /*8830*/  CALL.ABS.NOINC R14 ;  /* 0x000000000e007343 */ /* 0x002fea0003c00000 */
.L_x_1808:
[----:B------:R-:W-:Y:S01]  /*8840*/  ULDC.U8 UR4, c[0x0][0x410] ;  /* 0x0001040000047ab9 */ /* 0x000fe20000000000 */
[----:B------:R-:W-:Y:S01]  /*8850*/  IMAD.IADD R52, R189, 0x1, R202 ;  /* 0x00000001bd347824 */ /* 0x000fe200078e02ca */
[----:B------:R-:W-:Y:S01]  /*8860*/  ISETP.NE.AND P0, PT, RZ, UR4, PT ;  /* 0x00000004ff007c0c */ /* 0x000fe2000bf05270 */
[----:B------:R-:W-:Y:S02]  /*8870*/  BSSY B0, `(.L_x_1809) ;  /* 0x0000922000007945 */ /* 0x000fe40003800000 */
[----:B------:R-:W-:-:S10]  /*8880*/  IMAD R3, R214, 0x20, R52 ;  /* 0x00000020d6037824 */ /* 0x000fd400078e0234 */
[----:B------:R-:W-:Y:S05]  /*8890*/  @!P0 BRA `(.L_x_1810) ;  /* 0x00000048005c8947 */ /* 0x000fea0003800000 */
[----:B------:R-:W0:Y:S01]  /*88a0*/  LDC R37, c[0x0][0x448] ;  /* 0x00011200ff257b82 */ /* 0x000e220000000800 */
[----:B------:R-:W-:Y:S01]  /*88b0*/  MOV R10, R26 ;  /* 0x0000001a000a7202 */ /* 0x000fe20000000f00 */
[----:B------:R-:W-:Y:S01]  /*88c0*/  IMAD.MOV.U32 R8, RZ, RZ, R24 ;  /* 0x000000ffff087224 */ /* 0x000fe200078e0018 */
[----:B------:R-:W-:Y:S01]  /*88d0*/  ULDC.64 UR4, c[0x0][0x3f8] ;  /* 0x0000fe0000047ab9 */ /* 0x000fe20000000a00 */
[----:B------:R-:W-:Y:S01]  /*88e0*/  IMAD.MOV.U32 R9, RZ, RZ, R29 ;  /* 0x000000ffff097224 */ /* 0x000fe200078e001d */
[----:B------:R-:W-:Y:S01]  /*88f0*/  ULDC.64 UR6, c[0x0][0x408] ;  /* 0x0001020000067ab9 */ /* 0x000fe20000000a00 */
[----:B------:R-:W-:Y:S01]  /*8900*/  IMAD.MOV.U32 R11, RZ, RZ, R31 ;  /* 0x000000ffff0b7224 */ /* 0x000fe200078e001f */
[----:B------:R-:W-:Y:S01]  /*8910*/  ULDC.64 UR8, c[0x0][0x400] ;  /* 0x0001000000087ab9 */ /* 0x000fe20000000a00 */
[----:B0-----:R-:W-:-:S13]  /*8920*/  ISETP.NE.AND P0, PT, R37, 0x1, PT ;  /* 0x000000012500780c */ /* 0x001fda0003f05270 */
[----:B------:R-:W0:Y:S08]  /*8930*/  @P0 LDC R0, c[0x0][0x44c] ;  /* 0x00011300ff000b82 */ /* 0x000e300000000800 */
[----:B------:R-:W1:Y:S01]  /*8940*/  @P0 LDC R5, c[0x0][0x450] ;  /* 0x00011400ff050b82 */ /* 0x000e620000000800 */
[----:B0-----:R-:W-:-:S05]  /*8950*/  @P0 IMAD.HI.U32 R0, R3, R0, RZ ;  /* 0x0000000003000227 */ /* 0x001fca00078e00ff */
[----:B-1----:R-:W-:-:S04]  /*8960*/  @P0 SHF.R.U32.HI R3, RZ, R5, R0 ;  /* 0x00000005ff030219 */ /* 0x002fc80000011600 */
[----:B------:R-:W-:Y:S01]  /*8970*/  SHF.R.S32.HI R0, RZ, 0x1f, R3 ;  /* 0x0000001fff007819 */ /* 0x000fe20000011403 */
[----:B------:R-:W-:-:S04]  /*8980*/  IMAD.WIDE.U32 R8, R3, UR4, R8 ;  /* 0x0000000403087c25 */ /* 0x000fc8000f8e0008 */
[----:B------:R-:W-:Y:S02]  /*8990*/  IMAD R4, R0, UR4, RZ ;  /* 0x0000000400047c24 */ /* 0x000fe4000f8e02ff */
[----:B------:R-:W-:-:S04]  /*89a0*/  IMAD.WIDE.U32 R10, R3, UR6, R10 ;  /* 0x00000006030a7c25 */ /* 0x000fc8000f8e000a */
[----:B------:R-:W-:Y:S01]  /*89b0*/  IMAD R0, R0, UR6, RZ ;  /* 0x0000000600007c24 */ /* 0x000fe2000f8e02ff */
[----:B------:R-:W-:Y:S01]  /*89c0*/  IADD3 R7, P1, R10, UR8, RZ ;  /* 0x000000080a077c10 */ /* 0x000fe2000ff3e0ff */
[C---:B------:R-:W-:Y:S01]  /*89d0*/  IMAD R13, R3.reuse, UR5, R4 ;  /* 0x00000005030d7c24 */ /* 0x040fe2000f8e0204 */
[----:B------:R-:W-:Y:S01]  /*89e0*/  ULDC.64 UR4, c[0x0][0x3e8] ;  /* 0x0000fa0000047ab9 */ /* 0x000fe20000000a00 */
[----:B------:R-:W-:Y:S01]  /*89f0*/  IMAD R3, R3, UR7, R0 ;  /* 0x0000000703037c24 */ /* 0x000fe2000f8e0200 */
[----:B------:R-:W-:Y:S01]  /*8a00*/  IADD3 R5, P0, R8, UR4, RZ ;  /* 0x0000000408057c10 */ /* 0x000fe2000ff1e0ff */
[----:B------:R-:W-:-:S03]  /*8a10*/  UMOV UR4, 0xffffffff ;  /* 0xffffffff00047882 */ /* 0x000fc60000000000 */
[----:B------:R-:W-:Y:S02]  /*8a20*/  IADD3.X R6, R9, UR5, R13, P0, !PT ;  /* 0x0000000509067c10 */ /* 0x000fe400087fe40d */
[----:B------:R-:W-:Y:S01]  /*8a30*/  IADD3.X R8, R11, UR9, R3, P1, !PT ;  /* 0x000000090b087c10 */ /* 0x000fe20008ffe403 */
[----:B------:R-:W-:Y:S06]  /*8a40*/  BRA.DIV UR4, `(.L_x_1811) ;  /* 0x000001e604947947 */ /* 0x000fec000b800000 */
[----:B------:R0:W1:Y:S04]  /*8a50*/  SHFL.IDX PT, R0, R6, RZ, 0x181f ;  /* 0x00181fff06007589 */ /* 0x00006800000e0000 */
[----:B------:R0:W2:Y:S04]  /*8a60*/  SHFL.IDX PT, R3, R5, RZ, 0x181f ;  /* 0x00181fff05037589 */ /* 0x0000a800000e0000 */
[----:B------:R0:W3:Y:S04]  /*8a70*/  SHFL.IDX PT, R4, R8, RZ, 0x181f ;  /* 0x00181fff08047589 */ /* 0x0000e800000e0000 */
[----:B------:R0:W4:Y:S02]  /*8a80*/  SHFL.IDX PT, R14, R7, RZ, 0x181f ;  /* 0x00181fff070e7589 */ /* 0x00012400000e0000 */
.L_x_2151:
[----:B------:R-:W-:Y:S01]  /*8a90*/  IMAD R37, R190, R37, RZ ;  /* 0x00000025be257224 */ /* 0x000fe200078e02ff */
[----:B------:R-:W-:Y:S01]  /*8aa0*/  BSSY B1, `(.L_x_1812) ;  /* 0x000001a000017945 */ /* 0x000fe20003800000 */
[----:B------:R-:W-:Y:S02]  /*8ab0*/  CS2R R30, SRZ ;  /* 0x00000000001e7805 */ /* 0x000fe4000001ff00 */
[----:B------:R-:W-:Y:S02]  /*8ac0*/  CS2R R40, SRZ ;  /* 0x0000000000287805 */ /* 0x000fe4000001ff00 */
[----:B------:R-:W-:Y:S02]  /*8ad0*/  CS2R R34, SRZ ;  /* 0x0000000000227805 */ /* 0x000fe4000001ff00 */
[----:B------:R-:W-:Y:S02]  /*8ae0*/  ISETP.GE.AND P0, PT, R52, R37, PT ;  /* 0x000000253400720c */ /* 0x000fe40003f06270 */
[----:B------:R-:W-:-:S11]  /*8af0*/  CS2R R46, SRZ ;  /* 0x00000000002e7805 */ /* 0x000fd6000001ff00 */
[----:B------:R-:W-:Y:S05]  /*8b00*/  @P0 BRA `(.L_x_1813) ;  /* 0x00000000004c0947 */ /* 0x000fea0003800000 */
[----:B------:R-:W-:Y:S01]  /*8b10*/  ULDC UR4, c[0x0][0x3f4] ;  /* 0x0000fd0000047ab9 */ /* 0x000fe20000000800 */
[----:B------:R-:W-:Y:S02]  /*8b20*/  CS2R R30, SRZ ;  /* 0x00000000001e7805 */ /* 0x000fe4000001ff00 */
[----:B------:R-:W-:Y:S02]  /*8b30*/  ISETP.GE.AND P4, PT, R191, UR4, PT ;  /* 0x00000004bf007c0c */ /* 0x000fe4000bf86270 */
[----:B------:R-:W-:Y:S02]  /*8b40*/  CS2R R40, SRZ ;  /* 0x0000000000287805 */ /* 0x000fe4000001ff00 */
[----:B------:R-:W-:Y:S02]  /*8b50*/  ISETP.GE.AND P3, PT, R18, UR4, PT ;  /* 0x0000000412007c0c */ /* 0x000fe4000bf66270 */
[----:B------:R-:W-:-:S07]  /*8b60*/  CS2R R46, SRZ ;  /* 0x00000000002e7805 */ /* 0x000fce000001ff00 */
[----:B--2---:R-:W-:-:S04]  /*8b70*/  @!P4 IADD3 R20, P0, R191, R3, RZ ;  /* 0x00000003bf14c210 */ /* 0x004fc80007f1e0ff */
[-C--:B----4-:R-:W-:Y:S02]  /*8b80*/  @!P3 IADD3 R12, P1, R18, R14.reuse, RZ ;  /* 0x0000000e120cb210 */ /* 0x090fe40007f3e0ff */
[----:B------:R-:W-:Y:S01]  /*8b90*/  @!P4 IADD3 R14, P2, R191, R14, RZ ;  /* 0x0000000ebf0ec210 */ /* 0x000fe20007f5e0ff */
[----:B-1----:R-:W-:Y:S01]  /*8ba0*/  @!P4 IMAD.X R21, R0, 0x1, R213, P0 ;  /* 0x000000010015c824 */ /* 0x002fe200000e06d5 */
[----:B------:R-:W-:Y:S02]  /*8bb0*/  @!P3 IADD3 R10, P0, R18, R3, RZ ;  /* 0x00000003120ab210 */ /* 0x000fe40007f1e0ff */
[----:B------:R-:W-:Y:S01]  /*8bc0*/  CS2R R34, SRZ ;  /* 0x0000000000227805 */ /* 0x000fe2000001ff00 */
[C---:B---3--:R-:W-:Y:S02]  /*8bd0*/  @!P3 IMAD.X R13, R4.reuse, 0x1, R19, P1 ;  /* 0x00000001040db824 */ /* 0x048fe400008e0613 */
[----:B------:R-:W-:Y:S01]  /*8be0*/  @!P4 IMAD.X R15, R4, 0x1, R213, P2 ;  /* 0x00000001040fc824 */ /* 0x000fe200010e06d5 */
[----:B------:R1:W5:Y:S01]  /*8bf0*/  @!P4 LD.E.64 R30, desc[UR36][R20.64] ;  /* 0x00000024141ec980 */ /* 0x000362000c101b00 */
[----:B------:R-:W-:-:S03]  /*8c00*/  @!P3 IMAD.X R11, R0, 0x1, R19, P0 ;  /* 0x00000001000bb824 */ /* 0x000fc600000e0613 */
[----:B------:R1:W5:Y:S04]  /*8c10*/  @!P3 LD.E.64 R46, desc[UR36][R12.64] ;  /* 0x000000240c2eb980 */ /* 0x000368000c101b00 */
[----:B------:R1:W5:Y:S04]  /*8c20*/  @!P3 LD.E.64 R40, desc[UR36][R10.64] ;  /* 0x000000240a28b980 */ /* 0x000368000c101b00 */
[----:B------:R1:W5:Y:S02]  /*8c30*/  @!P4 LD.E.64 R34, desc[UR36][R14.64] ;  /* 0x000000240e22c980 */ /* 0x000364000c101b00 */
.L_x_1813:
[----:B------:R-:W-:Y:S05]  /*8c40*/  BSYNC B1 ;  /* 0x0000000000017941 */ /* 0x000fea0003800000 */
.L_x_1812:
[----:B------:R-:W-:Y:S01]  /*8c50*/  UMOV UR4, 0xffffffff ;  /* 0xffffffff00047882 */ /* 0x000fe20000000000 */
[----:B------:R-:W-:Y:S02]  /*8c60*/  CS2R R32, SRZ ;  /* 0x0000000000207805 */ /* 0x000fe4000001ff00 */
[----:B------:R-:W-:Y:S05]  /*8c70*/  BRA.DIV UR4, `(.L_x_1814) ;  /* 0x000001e604787947 */ /* 0x000fea000b800000 */
[----:B-1----:R1:W0:Y:S04]  /*8c80*/  SHFL.IDX PT, R0, R6, 0x1, 0x181f ;  /* 0x00381f0006007f89 */ /* 0x00222800000e0000 */
[----:B--2---:R1:W2:Y:S04]  /*8c90*/  SHFL.IDX PT, R3, R5, 0x1, 0x181f ;  /* 0x00381f0005037f89 */ /* 0x0042a800000e0000 */
[----:B---3--:R1:W3:Y:S04]  /*8ca0*/  SHFL.IDX PT, R4, R8, 0x1, 0x181f ;  /* 0x00381f0008047f89 */ /* 0x0082e800000e0000 */
[----:B----4-:R1:W4:Y:S02]  /*8cb0*/  SHFL.IDX PT, R14, R7, 0x1, 0x181f ;  /* 0x00381f00070e7f89 */ /* 0x01032400000e0000 */
.L_x_2157:
[----:B------:R-:W-:Y:S01]  /*8cc0*/  VIADD R9, R52, 0x20 ;  /* 0x0000002034097836 */ /* 0x000fe20000000000 */
[----:B------:R-:W-:Y:S01]  /*8cd0*/  BSSY B1, `(.L_x_1815) ;  /* 0x0000019000017945 */ /* 0x000fe20003800000 */
[----:B------:R-:W-:Y:S02]  /*8ce0*/  CS2R R42, SRZ ;  /* 0x00000000002a7805 */ /* 0x000fe4000001ff00 */
[----:B------:R-:W-:Y:S02]  /*8cf0*/  CS2R R28, SRZ ;  /* 0x00000000001c7805 */ /* 0x000fe4000001ff00 */
[----:B------:R-:W-:Y:S02]  /*8d00*/  CS2R R48, SRZ ;  /* 0x0000000000307805 */ /* 0x000fe4000001ff00 */
[----:B------:R-:W-:-:S13]  /*8d10*/  ISETP.GE.AND P0, PT, R9, R37, PT ;  /* 0x000000250900720c */ /* 0x000fda0003f06270 */
        /* <DEDUP_REMOVED lines=8> */
[-C--:B----4-:R-:W-:Y:S01]  /*8da0*/  @!P3 IADD3 R12, P1, R18, R14.reuse, RZ ;  /* 0x0000000e120cb210 */ /* 0x090fe20007f3e0ff */
[----:B0-----:R-:W-:Y:S01]  /*8db0*/  @!P4 IMAD.X R21, R0, 0x1, R213, P0 ;  /* 0x000000010015c824 */ /* 0x001fe200000e06d5 */
[----:B------:R-:W-:Y:S02]  /*8dc0*/  @!P3 IADD3 R10, P0, R18, R3, RZ ;  /* 0x00000003120ab210 */ /* 0x000fe40007f1e0ff */
[----:B------:R-:W-:Y:S02]  /*8dd0*/  @!P4 IADD3 R14, P2, R191, R14, RZ ;  /* 0x0000000ebf0ec210 */ /* 0x000fe40007f5e0ff */
[----:B------:R-:W-:Y:S01]  /*8de0*/  CS2R R28, SRZ ;  /* 0x00000000001c7805 */ /* 0x000fe2000001ff00 */
[--C-:B---3--:R-:W-:Y:S01]  /*8df0*/  @!P3 IMAD.X R13, R4, 0x1, R19.reuse, P1 ;  /* 0x00000001040db824 */ /* 0x108fe200008e0613 */
[----:B------:R0:W5:Y:S01]  /*8e00*/  @!P4 LD.E.64 R32, desc[UR36][R20.64] ;  /* 0x000000241420c980 */ /* 0x000162000c101b00 */
[----:B------:R-:W-:Y:S01]  /*8e10*/  @!P3 IMAD.X R11, R0, 0x1, R19, P0 ;  /* 0x00000001000bb824 */ /* 0x000fe200000e0613 */
[----:B------:R-:W-:-:S02]  /*8e20*/  @!P4 IADD3.X R15, R4, R213, RZ, P2, !PT ;  /* 0x000000d5040fc210 */ /* 0x000fc400017fe4ff */
[----:B------:R0:W5:Y:S04]  /*8e30*/  @!P3 LD.E.64 R48, desc[UR36][R12.64] ;  /* 0x000000240c30b980 */ /* 0x000168000c101b00 */
[----:B------:R0:W5:Y:S04]  /*8e40*/  @!P3 LD.E.64 R42, desc[UR36][R10.64] ;  /* 0x000000240a2ab980 */ /* 0x000168000c101b00 */
[----:B------:R0:W5:Y:S02]  /*8e50*/  @!P4 LD.E.64 R28, desc[UR36][R14.64] ;  /* 0x000000240e1cc980 */ /* 0x000164000c101b00 */
.L_x_1816:
[----:B------:R-:W-:Y:S05]  /*8e60*/  BSYNC B1 ;  /* 0x0000000000017941 */ /* 0x000fea0003800000 */
.L_x_1815:
[----:B------:R-:W-:-:S03]  /*8e70*/  UMOV UR4, 0xffffffff ;  /* 0xffffffff00047882 */ /* 0x000fc60000000000 */
[----:B------:R-:W-:Y:S05]  /*8e80*/  BRA.DIV UR4, `(.L_x_1817) ;  /* 0x000001e604647947 */ /* 0x000fea000b800000 */
[----:B0-----:R0:W0:Y:S04]  /*8e90*/  SHFL.IDX PT, R0, R6, 0x2, 0x181f ;  /* 0x00581f0006007f89 */ /* 0x00102800000e0000 */
[----:B--2---:R2:W0:Y:S04]  /*8ea0*/  SHFL.IDX PT, R3, R5, 0x2, 0x181f ;  /* 0x00581f0005037f89 */ /* 0x00442800000e0000 */
[----:B---3--:R2:W3:Y:S04]  /*8eb0*/  SHFL.IDX PT, R4, R8, 0x2, 0x181f ;  /* 0x00581f0008047f89 */ /* 0x0084e800000e0000 */
[----:B----4-:R2:W4:Y:S02]  /*8ec0*/  SHFL.IDX PT, R14, R7, 0x2, 0x181f ;  /* 0x00581f00070e7f89 */ /* 0x01052400000e0000 */
.L_x_2163:
[----:B------:R-:W-:Y:S01]  /*8ed0*/  VIADD R9, R52, 0x40 ;  /* 0x0000004034097836 */ /* 0x000fe20000000000 */
        /* <DEDUP_REMOVED lines=13> */
[----:B0-----:R-:W-:-:S04]  /*8fb0*/  @!P4 IADD3 R20, P0, R191, R3, RZ ;  /* 0x00000003bf14c210 */ /* 0x001fc80007f1e0ff */
[-C--:B----4-:R-:W-:Y:S02]  /*8fc0*/  @!P3 IADD3 R12, P1, R18, R14.reuse, RZ ;  /* 0x0000000e120cb210 */ /* 0x090fe40007f3e0ff */
[----:B------:R-:W-:Y:S01]  /*8fd0*/  @!P4 IADD3 R14, P2, R191, R14, RZ ;  /* 0x0000000ebf0ec210 */ /* 0x000fe20007f5e0ff */
[----:B------:R-:W-:Y:S01]  /*8fe0*/  @!P4 IMAD.X R21, R0, 0x1, R213, P0 ;  /* 0x000000010015c824 */ /* 0x000fe200000e06d5 */
        /* <DEDUP_REMOVED lines=9> */
.L_x_1819:
[----:B------:R-:W-:Y:S05]  /*9080*/  BSYNC B1 ;  /* 0x0000000000017941 */ /* 0x000fea0003800000 */
.L_x_1818:
[----:B------:R-:W-:Y:S01]  /*9090*/  UMOV UR4, 0xffffffff ;  /* 0xffffffff00047882 */ /* 0x000fe20000000000 */
[----:B0-----:R-:W-:Y:S02]  /*90a0*/  CS2R R20, SRZ ;  /* 0x0000000000147805 */ /* 0x001fe4000001ff00 */
[----:B------:R-:W-:Y:S05]  /*90b0*/  BRA.DIV UR4, `(.L_x_1820) ;  /* 0x000001e604487947 */ /* 0x000fea000b800000 */
[----:B------:R0:W0:Y:S04]  /*90c0*/  SHFL.IDX PT, R0, R6, 0x3, 0x181f ;  /* 0x00781f0006007f89 */ /* 0x00002800000e0000 */
[----:B------:R0:W0:Y:S04]  /*90d0*/  SHFL.IDX PT, R3, R5, 0x3, 0x181f ;  /* 0x00781f0005037f89 */ /* 0x00002800000e0000 */
[----:B---3--:R3:W0:Y:S04]  /*90e0*/  SHFL.IDX PT, R4, R8, 0x3, 0x181f ;  /* 0x00781f0008047f89 */ /* 0x00862800000e0000 */
[----:B----4-:R3:W4:Y:S02]  /*90f0*/  SHFL.IDX PT, R14, R7, 0x3, 0x181f ;  /* 0x00781f00070e7f89 */ /* 0x01072400000e0000 */
.L_x_2169:
[----:B------:R-:W-:Y:S01]  /*9100*/  VIADD R52, R52, 0x60 ;  /* 0x0000006034347836 */ /* 0x000fe20000000000 */
[----:B012---:R-:W-:Y:S01]  /*9110*/  LEA.HI R5, R217, R217, RZ, 0x1 ;  /* 0x000000d9d9057211 */ /* 0x007fe200078f08ff */
[----:B------:R-:W-:Y:S01]  /*9120*/  BSSY B1, `(.L_x_1821) ;  /* 0x000001c000017945 */ /* 0x000fe20003800000 */
[----:B------:R-:W-:Y:S02]  /*9130*/  CS2R R10, SRZ ;  /* 0x00000000000a7805 */ /* 0x000fe4000001ff00 */
[----:B---3--:R-:W-:Y:S02]  /*9140*/  CS2R R8, SRZ ;  /* 0x0000000000087805 */ /* 0x008fe4000001ff00 */
[----:B------:R-:W-:Y:S02]  /*9150*/  ISETP.GE.AND P0, PT, R52, R37, PT ;  /* 0x000000253400720c */ /* 0x000fe40003f06270 */
[----:B------:R-:W-:Y:S02]  /*9160*/  CS2R R12, SRZ ;  /* 0x00000000000c7805 */ /* 0x000fe4000001ff00 */
[----:B------:R-:W-:-:S05]  /*9170*/  LOP3.LUT R6, R5, 0xfffffffe, RZ, 0xc0, !PT ;  /* 0xfffffffe05067812 */ /* 0x000fca00078ec0ff */
[----:B------:R-:W-:-:S05]  /*9180*/  IMAD.IADD R5, R217, 0x1, -R6 ;  /* 0x00000001d9057824 */ /* 0x000fca00078e0a06 */
[----:B------:R-:W-:Y:S01]  /*9190*/  SHF.L.U32 R5, R5, 0x1f, RZ ;  /* 0x0000001f05057819 */ /* 0x000fe200000006ff */
[----:B------:R-:W-:Y:S06]  /*91a0*/  @P0 BRA `(.L_x_1822) ;  /* 0x00000000004c0947 */ /* 0x000fec0003800000 */
[----:B------:R-:W-:Y:S01]  /*91b0*/  ULDC UR4, c[0x0][0x3f4] ;  /* 0x0000fd0000047ab9 */ /* 0x000fe20000000800 */
[----:B------:R-:W-:Y:S02]  /*91c0*/  CS2R R20, SRZ ;  /* 0x0000000000147805 */ /* 0x000fe4000001ff00 */
[----:B------:R-:W-:Y:S02]  /*91d0*/  ISETP.GE.AND P4, PT, R191, UR4, PT ;  /* 0x00000004bf007c0c */ /* 0x000fe4000bf86270 */
[----:B------:R-:W-:Y:S02]  /*91e0*/  CS2R R10, SRZ ;  /* 0x00000000000a7805 */ /* 0x000fe4000001ff00 */
[----:B------:R-:W-:Y:S02]  /*91f0*/  ISETP.GE.AND P3, PT, R18, UR4, PT ;  /* 0x0000000412007c0c */ /* 0x000fe4000bf66270 */
[----:B------:R-:W-:-:S07]  /*9200*/  CS2R R12, SRZ ;  /* 0x00000000000c7805 */ /* 0x000fce000001ff00 */
[----:B------:R-:W-:-:S04]  /*9210*/  @!P4 IADD3 R52, P0, R191, R3, RZ ;  /* 0x00000003bf34c210 */ /* 0x000fc80007f1e0ff */
[-C--:B----4-:R-:W-:Y:S02]  /*9220*/  @!P3 IADD3 R50, P1, R18, R14.reuse, RZ ;  /* 0x0000000e1232b210 */ /* 0x090fe40007f3e0ff */
[----:B------:R-:W-:Y:S01]  /*9230*/  @!P4 IADD3 R14, P2, R191, R14, RZ ;  /* 0x0000000ebf0ec210 */ /* 0x000fe20007f5e0ff */
[--C-:B------:R-:W-:Y:S01]  /*9240*/  @!P4 IMAD.X R53, R0, 0x1, R213.reuse, P0 ;  /* 0x000000010035c824 */ /* 0x100fe200000e06d5 */
[----:B------:R-:W-:Y:S02]  /*9250*/  @!P3 IADD3 R6, P0, R18, R3, RZ ;  /* 0x000000031206b210 */ /* 0x000fe40007f1e0ff */
[----:B------:R-:W-:Y:S02]  /*9260*/  CS2R R8, SRZ ;  /* 0x0000000000087805 */ /* 0x000fe4000001ff00 */
[C---:B------:R-:W-:Y:S01]  /*9270*/  @!P3 IADD3.X R51, R4.reuse, R19, RZ, P1, !PT ;  /* 0x000000130433b210 */ /* 0x040fe20000ffe4ff */
[----:B------:R-:W-:Y:S01]  /*9280*/  @!P4 IMAD.X R15, R4, 0x1, R213, P2 ;  /* 0x00000001040fc824 */ /* 0x000fe200010e06d5 */
[----:B------:R0:W5:Y:S01]  /*9290*/  @!P4 LD.E.64 R20, desc[UR36][R52.64] ;  /* 0x000000243414c980 */ /* 0x000162000c101b00 */
[----:B------:R-:W-:-:S03]  /*92a0*/  @!P3 IMAD.X R7, R0, 0x1, R19, P0 ;  /* 0x000000010007b824 */ /* 0x000fc600000e0613 */
[----:B------:R0:W5:Y:S04]  /*92b0*/  @!P3 LD.E.64 R12, desc[UR36][R50.64] ;  /* 0x00000024320cb980 */ /* 0x000168000c101b00 */
[----:B------:R0:W5:Y:S04]  /*92c0*/  @!P3 LD.E.64 R10, desc[UR36][R6.64] ;  /* 0x00000024060ab980 */ /* 0x000168000c101b00 */
[----:B------:R0:W5:Y:S02]  /*92d0*/  @!P4 LD.E.64 R8, desc[UR36][R14.64] ;  /* 0x000000240e08c980 */ /* 0x000164000c101b00 */
.L_x_1822:
[----:B------:R-:W-:Y:S05]  /*92e0*/  BSYNC B1 ;  /* 0x0000000000017941 */ /* 0x000fea0003800000 */
.L_x_1821:
[----:B------:R-:W1:Y:S01]  /*92f0*/  SYNCS.PHASECHK.TRANS64.TRYWAIT P0, [R184+URZ+0x28400], R5 ;  /* 0x02840005b80075a7 */ /* 0x000e62000800017f */
[----:B------:R-:W-:Y:S01]  /*9300*/  VIADDMNMX R0, R37, -R202, 0x80, PT ;  /* 0x0000008025007446 */ /* 0x000fe200038009ca */
[----:B------:R-:W-:Y:S03]  /*9310*/  BSSY B1, `(.L_x_1823) ;  /* 0x0000003000017945 */ /* 0x000fe60003800000 */
[----:B------:R-:W-:Y:S01]  /*9320*/  ISETP.GE.AND P1, PT, R189, R0, PT ;  /* 0x00000000bd00720c */ /* 0x000fe20003f26270 */
[----:B-1----:R-:W-:-:S12]  /*9330*/  @!P0 BRA `(.L_x_1824) ;  /* 0x000001e400188947 */ /* 0x002fd80003800000 */
.L_x_2170:
[----:B------:R-:W-:Y:S05]  /*9340*/  BSYNC B1 ;  /* 0x0000000000017941 */ /* 0x000fea0003800000 */
.L_x_1823:
[----:B------:R-:W-:Y:S04]  /*9350*/  BSSY B1, `(.L_x_1825) ;  /* 0x00000f9000017945 */ /* 0x000fe80003800000 */
[----:B------:R-:W-:Y:S05]  /*9360*/  @P1 BRA `(.L_x_1826) ;  /* 0x0000000c00dc1947 */ /* 0x000fea0003800000 */
[----:B------:R-:W2:Y:S01]  /*9370*/  LDC R3, c[0x0][0x3f4] ;  /* 0x0000fd00ff037b82 */ /* 0x000ea20000000800 */
[----:B------:R-:W-:Y:S01]  /*9380*/  BSSY B2, `(.L_x_1827) ;  /* 0x000007a000027945 */ /* 0x000fe20003800000 */
[-C--:B--2---:R-:W-:Y:S02]  /*9390*/  ISETP.GE.AND P0, PT, R18, R3.reuse, PT ;  /* 0x000000031200720c */ /* 0x084fe40003f06270 */
[----:B------:R-:W-:-:S11]  /*93a0*/  ISETP.GE.AND P1, PT, R191, R3, PT ;  /* 0x00000003bf00720c */ /* 0x000fd60003f26270 */
[----:B------:R-:W-:Y:S05]  /*93b0*/  @P0 BRA `(.L_x_1828) ;  /* 0x0000000400d80947 */ /* 0x000fea0003800000 */
[----:B01----:R-:W0:Y:S01]  /*93c0*/  LDS.128 R4, [R211+0x18000] ;  /* 0x01800000d3047984 */ /* 0x003e220000000c00 */
[----:B----45:R-:W-:Y:S02]  /*93d0*/  SHF.R.U32.HI R14, RZ, 0x8, R40 ;  /* 0x00000008ff0e7819 */ /* 0x030fe40000011628 */
[----:B------:R-:W-:Y:S02]  /*93e0*/  SHF.R.U32.HI R50, RZ, 0x8, R41 ;  /* 0x00000008ff327819 */ /* 0x000fe40000011629 */
[----:B------:R-:W-:Y:S02]  /*93f0*/  LOP3.LUT R3, R40, 0xff, RZ, 0xc0, !PT ;  /* 0x000000ff28037812 */ /* 0x000fe400078ec0ff */
[----:B------:R-:W-:Y:S02]  /*9400*/  LOP3.LUT R14, R14, 0xff, RZ, 0xc0, !PT ;  /* 0x000000ff0e0e7812 */ /* 0x000fe400078ec0ff */
[----:B------:R-:W-:Y:S02]  /*9410*/  SHF.R.U32.HI R52, RZ, 0x8, R47 ;  /* 0x00000008ff347819 */ /* 0x000fe4000001162f */
[----:B------:R-:W-:-:S02]  /*9420*/  LOP3.LUT R15, R41, 0xff, RZ, 0xc0, !PT ;  /* 0x000000ff290f7812 */ /* 0x000fc400078ec0ff */
[----:B------:R-:W-:Y:S02]  /*9430*/  LOP3.LUT R50, R50, 0xff, RZ, 0xc0, !PT ;  /* 0x000000ff32327812 */ /* 0x000fe400078ec0ff */
[----:B------:R-:W-:Y:S02]  /*9440*/  PRMT R3, R14, 0x7604, R3 ;  /* 0x000076040e037816 */ /* 0x000fe40000000003 */
[----:B------:R-:W-:Y:S02]  /*9450*/  SHF.R.U32.HI R54, RZ, 0x10, R41 ;  /* 0x00000010ff367819 */ /* 0x000fe40000011629 */
[----:B------:R-:W-:Y:S02]  /*9460*/  SHF.R.U32.HI R14, RZ, 0x8, R46 ;  /* 0x00000008ff0e7819 */ /* 0x000fe4000001162e */
[----:B------:R-:W-:Y:S02]  /*9470*/  SHF.R.U32.HI R53, RZ, 0x10, R47 ;  /* 0x00000010ff357819 */ /* 0x000fe4000001162f */
[----:B------:R-:W-:-:S02]  /*9480*/  LOP3.LUT R51, R47, 0xff, RZ, 0xc0, !PT ;  /* 0x000000ff2f337812 */ /* 0x000fc400078ec0ff */
[----:B------:R-:W-:Y:S01]  /*9490*/  LOP3.LUT R52, R52, 0xff, RZ, 0xc0, !PT ;  /* 0x000000ff34347812 */ /* 0x000fe200078ec0ff */
[----:B------:R-:W-:Y:S01]  /*94a0*/  IMAD.U32 R53, R53, 0x10000, RZ ;  /* 0x0001000035357824 */ /* 0x000fe200078e00ff */
[----:B------:R-:W-:Y:S02]  /*94b0*/  PRMT R15, R50, 0x7604, R15 ;  /* 0x00007604320f7816 */ /* 0x000fe4000000000f */
[----:B------:R-:W-:Y:S01]  /*94c0*/  LOP3.LUT R50, R14, 0xff, RZ, 0xc0, !PT ;  /* 0x000000ff0e327812 */ /* 0x000fe200078ec0ff */
[----:B------:R-:W-:Y:S01]  /*94d0*/  IMAD.U32 R14, R54, 0x10000, RZ ;  /* 0x00010000360e7824 */ /* 0x000fe200078e00ff */
[----:B------:R-:W-:Y:S02]  /*94e0*/  LOP3.LUT R37, R46, 0xff, RZ, 0xc0, !PT ;  /* 0x000000ff2e257812 */ /* 0x000fe400078ec0ff */
[----:B------:R-:W-:Y:S02]  /*94f0*/  PRMT R52, R52, 0x7604, R51 ;  /* 0x0000760434347816 */ /* 0x000fe40000000033 */
[----:B------:R-:W-:-:S02]  /*9500*/  PRMT R51, R50, 0x7604, R37 ;  /* 0x0000760432337816 */ /* 0x000fc40000000025 */
[----:B------:R-:W-:Y:S02]  /*9510*/  LOP3.LUT R37, R15, 0xff0000, R14, 0xf8, !PT ;  /* 0x00ff00000f257812 */ /* 0x000fe400078ef80e */
[----:B------:R-:W-:Y:S02]  /*9520*/  LOP3.LUT R53, R52, 0xff0000, R53, 0xf8, !PT ;  /* 0x00ff000034357812 */ /* 0x000fe400078ef835 */
[----:B------:R-:W-:Y:S02]  /*9530*/  LOP3.LUT R51, R51, 0xff0000, R46, 0xf8, !PT ;  /* 0x00ff000033337812 */ /* 0x000fe400078ef82e */
[----:B------:R-:W-:Y:S02]  /*9540*/  LOP3.LUT R53, R53, 0xff000000, R47, 0xf8, !PT ;  /* 0xff00000035357812 */ /* 0x000fe400078ef82f */
[----:B------:R-:W-:Y:S02]  /*9550*/  LOP3.LUT R41, R37, 0xff000000, R41, 0xf8, !PT ;  /* 0xff00000025297812 */ /* 0x000fe400078ef829 */
[----:B------:R-:W-:-:S02]  /*9560*/  LOP3.LUT R15, R3, 0xff0000, R40, 0xf8, !PT ;  /* 0x00ff0000030f7812 */ /* 0x000fc400078ef828 */
[----:B------:R-:W-:Y:S02]  /*9570*/  LOP3.LUT R51, R51, 0xff000000, R46, 0xf8, !PT ;  /* 0xff00000033337812 */ /* 0x000fe400078ef82e */
[-C--:B0-----:R-:W-:Y:S02]  /*9580*/  F2FP.F16.E4M3.UNPACK_B R3, R6.reuse.H1 ;  /* 0x00000006ff03723e */ /* 0x081fe400030006ff */
[----:B------:R-:W-:Y:S02]  /*9590*/  F2FP.F16.E4M3.UNPACK_B R52, R53 ;  /* 0x00000035ff34723e */ /* 0x000fe400020006ff */
[----:B------:R-:W-:Y:S01]  /*95a0*/  F2FP.F16.E4M3.UNPACK_B R46, R41 ;  /* 0x00000029ff2e723e */ /* 0x000fe200020006ff */
[--C-:B------:R-:W-:Y:S01]  /*95b0*/  HADD2.F32 R14, -RZ, R3.reuse.H1_H1 ;  /* 0x30000003ff0e7230 */ /* 0x100fe20000004100 */
[----:B------:R-:W-:Y:S01]  /*95c0*/  F2FP.F16.E4M3.UNPACK_B R6, R6 ;  /* 0x00000006ff06723e */ /* 0x000fe200020006ff */
[----:B------:R-:W-:Y:S01]  /*95d0*/  HADD2.F32 R54, -RZ, R52.H1_H1 ;  /* 0x30000034ff367230 */ /* 0x000fe20000004100 */
[----:B------:R-:W-:Y:S01]  /*95e0*/  LOP3.LUT R50, R15, 0xff000000, R40, 0xf8, !PT ;  /* 0xff0000000f327812 */ /* 0x000fe200078ef828 */
[----:B------:R-:W-:Y:S01]  /*95f0*/  HADD2.F32 R47, -RZ, R46.H1_H1 ;  /* 0x3000002eff2f7230 */ /* 0x000fe20000004100 */
[-C--:B------:R-:W-:Y:S01]  /*9600*/  F2FP.F16.E4M3.UNPACK_B R37, R7.reuse ;  /* 0x00000007ff25723e */ /* 0x080fe200020006ff */
[----:B------:R-:W-:Y:S01]  /*9610*/  HADD2.F32 R15, -RZ, R3.H0_H0 ;  /* 0x20000003ff0f7230 */ /* 0x000fe20000004100 */
[----:B------:R-:W-:Y:S01]  /*9620*/  F2FP.F16.E4M3.UNPACK_B R40, R7.H1 ;  /* 0x00000007ff28723e */ /* 0x000fe200030006ff */
[C---:B------:R-:W-:Y:S01]  /*9630*/  FMUL.FTZ R56, R14.reuse, R54 ;  /* 0x000000360e387220 */ /* 0x040fe20000410000 */
[----:B------:R-:W-:Y:S01]  /*9640*/  FMUL.FTZ R55, R14, R47 ;  /* 0x0000002f0e377220 */ /* 0x000fe20000410000 */
[-C--:B------:R-:W-:Y:S01]  /*9650*/  F2FP.F16.E4M3.UNPACK_B R7, R5.reuse ;  /* 0x00000005ff07723e */ /* 0x080fe200020006ff */
[----:B------:R-:W-:Y:S01]  /*9660*/  HADD2.F32 R52, -RZ, R52.H0_H0 ;  /* 0x20000034ff347230 */ /* 0x000fe20000004100 */
[----:B------:R-:W-:Y:S01]  /*9670*/  F2FP.F16.E4M3.UNPACK_B R14, R5.H1 ;  /* 0x00000005ff0e723e */ /* 0x000fe200030006ff */
[----:B------:R-:W-:-:S02]  /*9680*/  HADD2.F32 R5, -RZ, R6.H1_H1 ;  /* 0x30000006ff057230 */ /* 0x000fc40000004100 */
[C---:B------:R-:W-:Y:S01]  /*9690*/  FFMA.FTZ R57, R15.reuse, R47, -R56 ;  /* 0x0000002f0f397223 */ /* 0x040fe20000010838 */
[----:B------:R-:W-:Y:S02]  /*96a0*/  HADD2.F32 R46, -RZ, R46.H0_H0 ;  /* 0x2000002eff2e7230 */ /* 0x000fe40000004100 */
[----:B------:R-:W-:Y:S01]  /*96b0*/  FFMA.FTZ R58, R15, R54, R55 ;  /* 0x000000360f3a7223 */ /* 0x000fe20000010037 */
[----:B------:R-:W-:Y:S01]  /*96c0*/  HADD2.F32 R6, -RZ, R6.H0_H0 ;  /* 0x20000006ff067230 */ /* 0x000fe20000004100 */
[----:B------:R-:W-:Y:S01]  /*96d0*/  F2FP.F16.E4M3.UNPACK_B R53, R53.H1 ;  /* 0x00000035ff35723e */ /* 0x000fe200030006ff */
[C---:B------:R-:W-:Y:S01]  /*96e0*/  FMUL.FTZ R15, R5.reuse, R52 ;  /* 0x00000034050f7220 */ /* 0x040fe20000410000 */
[----:B------:R-:W-:Y:S01]  /*96f0*/  F2FP.F16.E4M3.UNPACK_B R41, R41.H1 ;  /* 0x00000029ff29723e */ /* 0x000fe200030006ff */
[-C--:B------:R-:W-:Y:S01]  /*9700*/  FMUL.FTZ R47, R5, R46.reuse ;  /* 0x0000002e052f7220 */ /* 0x080fe20000410000 */
[----:B------:R-:W-:Y:S02]  /*9710*/  HADD2.F32 R5, -RZ, R37.H1_H1 ;  /* 0x30000025ff057230 */ /* 0x000fe40000004100 */
[----:B------:R-:W-:Y:S01]  /*9720*/  FFMA.FTZ R55, R6, R46, -R15 ;  /* 0x0000002e06377223 */ /* 0x000fe2000001080f */
[----:B------:R-:W-:-:S02]  /*9730*/  HADD2.F32 R54, -RZ, R53.H0_H0 ;  /* 0x20000035ff367230 */ /* 0x000fc40000004100 */
[----:B------:R-:W-:Y:S01]  /*9740*/  FFMA.FTZ R56, R6, R52, R47 ;  /* 0x0000003406387223 */ /* 0x000fe2000001002f */
[----:B------:R-:W-:Y:S01]  /*9750*/  HADD2.F32 R46, -RZ, R41.H0_H0 ;  /* 0x20000029ff2e7230 */ /* 0x000fe20000004100 */
[----:B------:R-:W-:Y:S01]  /*9760*/  F2FP.F16.E4M3.UNPACK_B R3, R4 ;  /* 0x00000004ff03723e */ /* 0x000fe200020006ff */
[----:B------:R-:W-:Y:S02]  /*9770*/  HADD2.F32 R53, -RZ, R53.H1_H1 ;  /* 0x30000035ff357230 */ /* 0x000fe40000004100 */
[C---:B------:R-:W-:Y:S01]  /*9780*/  FMUL.FTZ R52, R5.reuse, R54 ;  /* 0x0000003605347220 */ /* 0x040fe20000410000 */
[----:B------:R-:W-:Y:S02]  /*9790*/  HADD2.F32 R6, -RZ, R40.H1_H1 ;  /* 0x30000028ff067230 */ /* 0x000fe40000004100 */
[----:B------:R-:W-:Y:S01]  /*97a0*/  FMUL.FTZ R60, R5, R46 ;  /* 0x0000002e053c7220 */ /* 0x000fe20000410000 */
[----:B------:R-:W-:Y:S01]  /*97b0*/  HADD2.F32 R37, -RZ, R37.H0_H0 ;  /* 0x20000025ff257230 */ /* 0x000fe20000004100 */
[----:B------:R-:W-:Y:S01]  /*97c0*/  F2FP.F16.E4M3.UNPACK_B R5, R51 ;  /* 0x00000033ff05723e */ /* 0x000fe200020006ff */
[----:B------:R-:W-:-:S02]  /*97d0*/  HADD2.F32 R41, -RZ, R41.H1_H1 ;  /* 0x30000029ff297230 */ /* 0x000fc40000004100 */
[C---:B------:R-:W-:Y:S01]  /*97e0*/  FMUL.FTZ R15, R6.reuse, R53 ;  /* 0x00000035060f7220 */ /* 0x040fe20000410000 */
[----:B------:R-:W-:Y:S02]  /*97f0*/  HADD2.F32 R40, -RZ, R40.H0_H0 ;  /* 0x20000028ff287230 */ /* 0x000fe40000004100 */
[C---:B------:R-:W-:Y:S01]  /*9800*/  FFMA.FTZ R59, R37.reuse, R46, -R52 ;  /* 0x0000002e253b7223 */ /* 0x040fe20000010834 */
[----:B------:R-:W-:Y:S01]  /*9810*/  FFMA.FTZ R60, R37, R54, R60 ;  /* 0x00000036253c7223 */ /* 0x000fe2000001003c */
[-C--:B------:R-:W-:Y:S01]  /*9820*/  FMUL.FTZ R37, R6, R41.reuse ;  /* 0x0000002906257220 */ /* 0x080fe20000410000 */
[----:B------:R-:W-:Y:S01]  /*9830*/  F2FP.F16.E4M3.UNPACK_B R4, R4.H1 ;  /* 0x00000004ff04723e */ /* 0x000fe200030006ff */
[C---:B------:R-:W-:Y:S01]  /*9840*/  FFMA.FTZ R54, R40.reuse, R41, -R15 ;  /* 0x0000002928367223 */ /* 0x040fe2000001080f */
[-C--:B------:R-:W-:Y:S01]  /*9850*/  F2FP.F16.E4M3.UNPACK_B R15, R50.reuse ;  /* 0x00000032ff0f723e */ /* 0x080fe200020006ff */
[----:B------:R-:W-:Y:S01]  /*9860*/  FFMA.FTZ R53, R40, R53, R37 ;  /* 0x0000003528357223 */ /* 0x000fe20000010025 */
[--C-:B------:R-:W-:Y:S01]  /*9870*/  HADD2.F32 R41, -RZ, R5.reuse.H1_H1 ;  /* 0x30000005ff297230 */ /* 0x100fe20000004100 */
[----:B------:R-:W-:Y:S01]  /*9880*/  F2FP.F16.E4M3.UNPACK_B R50, R50.H1 ;  /* 0x00000032ff32723e */ /* 0x000fe200030006ff */
[----:B------:R-:W-:Y:S01]  /*9890*/  HADD2.F32 R40, -RZ, R5.H0_H0 ;  /* 0x20000005ff287230 */ /* 0x000fe20000004100 */
[----:B------:R-:W-:Y:S01]  /*98a0*/  F2FP.F16.E4M3.UNPACK_B R51, R51.H1 ;  /* 0x00000033ff33723e */ /* 0x000fe200030006ff */
[----:B------:R-:W-:-:S02]  /*98b0*/  HADD2.F32 R6, -RZ, R4.H1_H1 ;  /* 0x30000004ff067230 */ /* 0x000fc40000004100 */
[----:B------:R-:W-:Y:S02]  /*98c0*/  HADD2.F32 R37, -RZ, R15.H1_H1 ;  /* 0x3000000fff257230 */ /* 0x000fe40000004100 */
[----:B------:R-:W-:Y:S02]  /*98d0*/  HADD2.F32 R5, -RZ, R4.H0_H0 ;  /* 0x20000004ff057230 */ /* 0x000fe40000004100 */
[C---:B------:R-:W-:Y:S01]  /*98e0*/  FMUL.FTZ R46, R6.reuse, R41 ;  /* 0x00000029062e7220 */ /* 0x040fe20000410000 */
[----:B------:R-:W-:Y:S02]  /*98f0*/  HADD2.F32 R4, -RZ, R3.H1_H1 ;  /* 0x30000003ff047230 */ /* 0x000fe40000004100 */
[-C--:B------:R-:W-:Y:S01]  /*9900*/  FMUL.FTZ R52, R6, R37.reuse ;  /* 0x0000002506347220 */ /* 0x080fe20000410000 */
[----:B------:R-:W-:Y:S02]  /*9910*/  HADD2.F32 R15, -RZ, R15.H0_H0 ;  /* 0x2000000fff0f7230 */ /* 0x000fe40000004100 */
[----:B------:R-:W-:Y:S01]  /*9920*/  FFMA.FTZ R46, R5, R37, -R46 ;  /* 0x00000025052e7223 */ /* 0x000fe2000001082e */
[----:B------:R-:W-:-:S02]  /*9930*/  HADD2.F32 R3, -RZ, R3.H0_H0 ;  /* 0x20000003ff037230 */ /* 0x000fc40000004100 */
[CC--:B------:R-:W-:Y:S01]  /*9940*/  FMUL.FTZ R6, R4.reuse, R40.reuse ;  /* 0x0000002804067220 */ /* 0x0c0fe20000410000 */
[----:B------:R-:W-:Y:S01]  /*9950*/  FFMA.FTZ R41, R5, R41, R52 ;  /* 0x0000002905297223 */ /* 0x000fe20000010034 */
[-C--:B------:R-:W-:Y:S01]  /*9960*/  FMUL.FTZ R47, R4, R15.reuse ;  /* 0x0000000f042f7220 */ /* 0x080fe20000410000 */
[----:B------:R-:W-:Y:S02]  /*9970*/  HADD2.F32 R5, -RZ, R50.H1_H1 ;  /* 0x30000032ff057230 */ /* 0x000fe40000004100 */
[C---:B------:R-:W-:Y:S01]  /*9980*/  FFMA.FTZ R37, R3.reuse, R15, -R6 ;  /* 0x0000000f03257223 */ /* 0x040fe20000010806 */
[----:B------:R-:W-:Y:S02]  /*9990*/  HADD2.F32 R4, -RZ, R14.H1_H1 ;  /* 0x3000000eff047230 */ /* 0x000fe40000004100 */
[----:B------:R-:W-:Y:S01]  /*99a0*/  FFMA.FTZ R40, R3, R40, R47 ;  /* 0x0000002803287223 */ /* 0x000fe2000001002f */
[--C-:B------:R-:W-:Y:S02]  /*99b0*/  HADD2.F32 R15, -RZ, R51.reuse.H1_H1 ;  /* 0x30000033ff0f7230 */ /* 0x100fe40000004100 */
[----:B------:R-:W-:-:S02]  /*99c0*/  HADD2.F32 R6, -RZ, R51.H0_H0 ;  /* 0x20000033ff067230 */ /* 0x000fc40000004100 */
[C---:B------:R-:W-:Y:S01]  /*99d0*/  FMUL.FTZ R52, R4.reuse, R5 ;  /* 0x0000000504347220 */ /* 0x040fe20000410000 */
[--C-:B------:R-:W-:Y:S02]  /*99e0*/  HADD2.F32 R3, -RZ, R7.reuse.H1_H1 ;  /* 0x30000007ff037230 */ /* 0x100fe40000004100 */
[----:B------:R-:W-:Y:S01]  /*99f0*/  FMUL.FTZ R47, R4, R15 ;  /* 0x0000000f042f7220 */ /* 0x000fe20000410000 */
[----:B------:R-:W-:Y:S02]  /*9a00*/  HADD2.F32 R50, -RZ, R50.H0_H0 ;  /* 0x20000032ff327230 */ /* 0x000fe40000004100 */
[----:B------:R-:W-:Y:S02]  /*9a10*/  HADD2.F32 R14, -RZ, R14.H0_H0 ;  /* 0x2000000eff0e7230 */ /* 0x000fe40000004100 */
[C---:B------:R-:W-:Y:S01]  /*9a20*/  FMUL.FTZ R4, R3.reuse, R6 ;  /* 0x0000000603047220 */ /* 0x040fe20000410000 */
[----:B------:R-:W-:Y:S02]  /*9a30*/  HADD2.F32 R7, -RZ, R7.H0_H0 ;  /* 0x20000007ff077230 */ /* 0x000fe40000004100 */
[-C--:B------:R-:W-:Y:S01]  /*9a40*/  FMUL.FTZ R3, R3, R50.reuse ;  /* 0x0000003203037220 */ /* 0x080fe20000410000 */
        /* <DEDUP_REMOVED lines=8> */
[----:B------:R-:W-:Y:S02]  /*9ad0*/  F2FP.SATFINITE.E4M3.F32.PACK_AB_MERGE_C R6, R56, R55, R6 ;  /* 0x000000373806723e */ /* 0x000fe40004807006 */
[----:B------:R-:W-:Y:S02]  /*9ae0*/  F2FP.SATFINITE.E4M3.F32.PACK_AB_MERGE_C R7, R60, R59, R7 ;  /* 0x0000003b3c07723e */ /* 0x000fe40004807007 */
[----:B------:R-:W-:-:S02]  /*9af0*/  F2FP.SATFINITE.E4M3.F32.PACK_AB_MERGE_C R4, R40, R37, R4 ;  /* 0x000000252804723e */ /* 0x000fc40004807004 */
[----:B------:R-:W-:-:S05]  /*9b00*/  F2FP.SATFINITE.E4M3.F32.PACK_AB_MERGE_C R5, R14, R5, R47 ;  /* 0x000000050e05723e */ /* 0x000fca000480702f */
[----:B------:R2:W-:Y:S02]  /*9b10*/  STS.128 [R211+0x18000], R4 ;  /* 0x01800004d3007388 */ /* 0x0005e40000000c00 */
.L_x_1828:
[----:B------:R-:W-:Y:S05]  /*9b20*/  BSYNC B2 ;  /* 0x0000000000027941 */ /* 0x000fea0003800000 */
.L_x_1827:
[----:B------:R-:W-:Y:S05]  /*9b30*/  @P1 BRA `(.L_x_1826) ;  /* 0x0000000400e81947 */ /* 0x000fea0003800000 */
[----:B012---:R-:W0:Y:S01]  /*9b40*/  LDS.128 R4, [R211+0x1c000] ;  /* 0x01c00000d3047984 */ /* 0x007e220000000c00 */
[----:B-----5:R-:W-:Y:S02]  /*9b50*/  SHF.R.U32.HI R37, RZ, 0x8, R34 ;  /* 0x00000008ff257819 */ /* 0x020fe40000011622 */
[----:B------:R-:W-:Y:S02]  /*9b60*/  SHF.R.U32.HI R41, RZ, 0x8, R35 ;  /* 0x00000008ff297819 */ /* 0x000fe40000011623 */
[----:B------:R-:W-:Y:S02]  /*9b70*/  SHF.R.U32.HI R15, RZ, 0x8, R31 ;  /* 0x00000008ff0f7819 */ /* 0x000fe4000001161f */
[----:B------:R-:W-:Y:S02]  /*9b80*/  LOP3.LUT R46, R34, 0xff, RZ, 0xc0, !PT ;  /* 0x000000ff222e7812 */ /* 0x000fe400078ec0ff */
[----:B------:R-:W-:Y:S02]  /*9b90*/  LOP3.LUT R50, R35, 0xff, RZ, 0xc0, !PT ;  /* 0x000000ff23327812 */ /* 0x000fe400078ec0ff */
[----:B------:R-:W-:-:S02]  /*9ba0*/  LOP3.LUT R37, R37, 0xff, RZ, 0xc0, !PT ;  /* 0x000000ff25257812 */ /* 0x000fc400078ec0ff */
[----:B------:R-:W-:Y:S02]  /*9bb0*/  LOP3.LUT R41, R41, 0xff, RZ, 0xc0, !PT ;  /* 0x000000ff29297812 */ /* 0x000fe400078ec0ff */
[----:B------:R-:W-:Y:S02]  /*9bc0*/  SHF.R.U32.HI R3, RZ, 0x8, R30 ;  /* 0x00000008ff037819 */ /* 0x000fe4000001161e */
[----:B------:R-:W-:Y:S02]  /*9bd0*/  LOP3.LUT R40, R31, 0xff, RZ, 0xc0, !PT ;  /* 0x000000ff1f287812 */ /* 0x000fe400078ec0ff */
[----:B------:R-:W-:Y:S02]  /*9be0*/  LOP3.LUT R15, R15, 0xff, RZ, 0xc0, !PT ;  /* 0x000000ff0f0f7812 */ /* 0x000fe400078ec0ff */
[----:B------:R-:W-:Y:S02]  /*9bf0*/  PRMT R47, R37, 0x7604, R46 ;  /* 0x00007604252f7816 */ /* 0x000fe4000000002e */
[----:B------:R-:W-:-:S02]  /*9c00*/  PRMT R51, R41, 0x7604, R50 ;  /* 0x0000760429337816 */ /* 0x000fc40000000032 */
[----:B------:R-:W-:Y:S02]  /*9c10*/  SHF.R.U32.HI R37, RZ, 0x10, R31 ;  /* 0x00000010ff257819 */ /* 0x000fe4000001161f */
[----:B------:R-:W-:Y:S02]  /*9c20*/  SHF.R.U32.HI R50, RZ, 0x10, R35 ;  /* 0x00000010ff327819 */ /* 0x000fe40000011623 */
[----:B----4-:R-:W-:Y:S02]  /*9c30*/  LOP3.LUT R14, R30, 0xff, RZ, 0xc0, !PT ;  /* 0x000000ff1e0e7812 */ /* 0x010fe400078ec0ff */
[----:B------:R-:W-:Y:S02]  /*9c40*/  LOP3.LUT R3, R3, 0xff, RZ, 0xc0, !PT ;  /* 0x000000ff03037812 */ /* 0x000fe400078ec0ff */
[----:B------:R-:W-:Y:S02]  /*9c50*/  PRMT R40, R15, 0x7604, R40 ;  /* 0x000076040f287816 */ /* 0x000fe40000000028 */
[----:B------:R-:W-:-:S02]  /*9c60*/  SHF.R.U32.HI R15, RZ, 0x10, R34 ;  /* 0x00000010ff0f7819 */ /* 0x000fc40000011622 */
[----:B------:R-:W-:Y:S02]  /*9c70*/  LOP3.LUT R37, R37, 0xff, RZ, 0xc0, !PT ;  /* 0x000000ff25257812 */ /* 0x000fe400078ec0ff */
[----:B------:R-:W-:Y:S02]  /*9c80*/  LOP3.LUT R50, R50, 0xff, RZ, 0xc0, !PT ;  /* 0x000000ff32327812 */ /* 0x000fe400078ec0ff */
[----:B------:R-:W-:Y:S02]  /*9c90*/  PRMT R14, R3, 0x7604, R14 ;  /* 0x00007604030e7816 */ /* 0x000fe4000000000e */
[----:B------:R-:W-:Y:S02]  /*9ca0*/  SHF.R.U32.HI R3, RZ, 0x10, R30 ;  /* 0x00000010ff037819 */ /* 0x000fe4000001161e */
[----:B------:R-:W-:Y:S02]  /*9cb0*/  LOP3.LUT R46, R15, 0xff, RZ, 0xc0, !PT ;  /* 0x000000ff0f2e7812 */ /* 0x000fe400078ec0ff */
[----:B------:R-:W-:-:S02]  /*9cc0*/  PRMT R41, R37, 0x7054, R40 ;  /* 0x0000705425297816 */ /* 0x000fc40000000028 */
[----:B------:R-:W-:Y:S02]  /*9cd0*/  PRMT R51, R50, 0x7054, R51 ;  /* 0x0000705432337816 */ /* 0x000fe40000000033 */
[----:B------:R-:W-:Y:S02]  /*9ce0*/  LOP3.LUT R3, R3, 0xff, RZ, 0xc0, !PT ;  /* 0x000000ff03037812 */ /* 0x000fe400078ec0ff */
[----:B------:R-:W-:Y:S02]  /*9cf0*/  PRMT R47, R46, 0x7054, R47 ;  /* 0x000070542e2f7816 */ /* 0x000fe4000000002f */
[----:B------:R-:W-:Y:S02]  /*9d00*/  LOP3.LUT R51, R51, 0xff000000, R35, 0xf8, !PT ;  /* 0xff00000033337812 */ /* 0x000fe400078ef823 */
[----:B------:R-:W-:Y:S02]  /*9d10*/  LOP3.LUT R41, R41, 0xff000000, R31, 0xf8, !PT ;  /* 0xff00000029297812 */ /* 0x000fe400078ef81f */
[----:B------:R-:W-:-:S02]  /*9d20*/  PRMT R15, R3, 0x7054, R14 ;  /* 0x00007054030f7816 */ /* 0x000fc4000000000e */
        /* <DEDUP_REMOVED lines=32> */
[----:B------:R-:W-:Y:S02]  /*9f30*/  HADD2.F32 R30, -RZ, R30.H0_H0 ;  /* 0x2000001eff1e7230 */ /* 0x000fe40000004100 */
[C---:B------:R-:W-:Y:S01]  /*9f40*/  FMUL.FTZ R57, R5.reuse, R35 ;  /* 0x0000002305397220 */ /* 0x040fe20000410000 */
[----:B------:R-:W-:Y:S02]  /*9f50*/  HADD2.F32 R51, -RZ, R51.H1_H1 ;  /* 0x30000033ff337230 */ /* 0x000fe40000004100 */
[-C--:B------:R-:W-:Y:S01]  /*9f60*/  FMUL.FTZ R5, R5, R15.reuse ;  /* 0x0000000f05057220 */ /* 0x080fe20000410000 */
[----:B------:R-:W-:Y:S02]  /*9f70*/  HADD2.F32 R6, -RZ, R31.H1_H1 ;  /* 0x3000001fff067230 */ /* 0x000fe40000004100 */
[----:B------:R-:W-:Y:S01]  /*9f80*/  FFMA.FTZ R57, R30, R15, -R57 ;  /* 0x0000000f1e397223 */ /* 0x000fe20000010839 */
[----:B------:R-:W-:-:S02]  /*9f90*/  HADD2.F32 R41, -RZ, R41.H1_H1 ;  /* 0x30000029ff297230 */ /* 0x000fc40000004100 */
[----:B------:R-:W-:Y:S01]  /*9fa0*/  FFMA.FTZ R54, R30, R35, R5 ;  /* 0x000000231e367223 */ /* 0x000fe20000010005 */
[----:B------:R-:W-:Y:S02]  /*9fb0*/  HADD2.F32 R31, -RZ, R31.H0_H0 ;  /* 0x2000001fff1f7230 */ /* 0x000fe40000004100 */
[C---:B------:R-:W-:Y:S01]  /*9fc0*/  FMUL.FTZ R34, R6.reuse, R51 ;  /* 0x0000003306227220 */ /* 0x040fe20000410000 */
[----:B------:R-:W-:Y:S01]  /*9fd0*/  F2FP.F16.E4M3.UNPACK_B R5, R47 ;  /* 0x0000002fff05723e */ /* 0x000fe200020006ff */
[-C--:B------:R-:W-:Y:S01]  /*9fe0*/  FMUL.FTZ R30, R6, R41.reuse ;  /* 0x00000029061e7220 */ /* 0x080fe20000410000 */
[----:B------:R-:W-:Y:S01]  /*9ff0*/  F2FP.F16.E4M3.UNPACK_B R4, R4.H1 ;  /* 0x00000004ff04723e */ /* 0x000fe200030006ff */
[C---:B------:R-:W-:Y:S01]  /*a000*/  FFMA.FTZ R41, R31.reuse, R41, -R34 ;  /* 0x000000291f297223 */ /* 0x040fe20000010822 */
[----:B------:R-:W-:Y:S01]  /*a010*/  F2FP.F16.E4M3.UNPACK_B R15, R37 ;  /* 0x00000025ff0f723e */ /* 0x000fe200020006ff */
        /* <DEDUP_REMOVED lines=14> */
[C---:B------:R-:W-:Y:S01]  /*a100*/  FMUL.FTZ R6, R4.reuse, R31 ;  /* 0x0000001f04067220 */ /* 0x040fe20000410000 */
[----:B------:R-:W-:Y:S01]  /*a110*/  FFMA.FTZ R35, R5, R34, R46 ;  /* 0x0000002205237223 */ /* 0x000fe2000001002e */
[-C--:B------:R-:W-:Y:S01]  /*a120*/  FMUL.FTZ R4, R4, R15.reuse ;  /* 0x0000000f04047220 */ /* 0x080fe20000410000 */
[----:B------:R-:W-:Y:S02]  /*a130*/  HADD2.F32 R5, -RZ, R37.H1_H1 ;  /* 0x30000025ff057230 */ /* 0x000fe40000004100 */
[C---:B------:R-:W-:Y:S01]  /*a140*/  FFMA.FTZ R34, R3.reuse, R15, -R6 ;  /* 0x0000000f03227223 */ /* 0x040fe20000010806 */
[--C-:B------:R-:W-:Y:S02]  /*a150*/  HADD2.F32 R15, -RZ, R47.reuse.H1_H1 ;  /* 0x3000002fff0f7230 */ /* 0x100fe40000004100 */
[----:B------:R-:W-:Y:S01]  /*a160*/  FFMA.FTZ R31, R3, R31, R4 ;  /* 0x0000001f031f7223 */ /* 0x000fe20000010004 */
[----:B------:R-:W-:Y:S02]  /*a170*/  HADD2.F32 R4, -RZ, R14.H1_H1 ;  /* 0x3000000eff047230 */ /* 0x000fe40000004100 */
[----:B------:R-:W-:-:S02]  /*a180*/  HADD2.F32 R30, -RZ, R47.H0_H0 ;  /* 0x2000002fff1e7230 */ /* 0x000fc40000004100 */
[----:B------:R-:W-:Y:S02]  /*a190*/  HADD2.F32 R3, -RZ, R7.H1_H1 ;  /* 0x30000007ff037230 */ /* 0x000fe40000004100 */
[C---:B------:R-:W-:Y:S01]  /*a1a0*/  FMUL.FTZ R46, R4.reuse, R5 ;  /* 0x00000005042e7220 */ /* 0x040fe20000410000 */
[----:B------:R-:W-:Y:S02]  /*a1b0*/  HADD2.F32 R6, -RZ, R37.H0_H0 ;  /* 0x20000025ff067230 */ /* 0x000fe40000004100 */
[----:B------:R-:W-:Y:S01]  /*a1c0*/  FMUL.FTZ R37, R4, R15 ;  /* 0x0000000f04257220 */ /* 0x000fe20000410000 */
        /* <DEDUP_REMOVED lines=17> */
.L_x_1826:
[----:B------:R-:W-:Y:S05]  /*a2e0*/  BSYNC B1 ;  /* 0x0000000000017941 */ /* 0x000fea0003800000 */
.L_x_1825:
[----:B------:R-:W-:Y:S01]  /*a2f0*/  ISETP.GE.AND P0, PT, R227, R0, PT ;  /* 0x00000000e300720c */ /* 0x000fe20003f06270 */
[----:B------:R-:W-:-:S12]  /*a300*/  BSSY B1, `(.L_x_1829) ;  /* 0x00000f9000017945 */ /* 0x000fd80003800000 */
[----:B------:R-:W-:Y:S05]  /*a310*/  @P0 BRA `(.L_x_1830) ;  /* 0x0000000c00dc0947 */ /* 0x000fea0003800000 */
[----:B------:R-:W0:Y:S01]  /*a320*/  LDC R3, c[0x0][0x3f4] ;  /* 0x0000fd00ff037b82 */ /* 0x000e220000000800 */
[----:B------:R-:W-:Y:S01]  /*a330*/  BSSY B2, `(.L_x_1831) ;  /* 0x000007e000027945 */ /* 0x000fe20003800000 */
[-C--:B0-----:R-:W-:Y:S02]  /*a340*/  ISETP.GE.AND P0, PT, R18, R3.reuse, PT ;  /* 0x000000031200720c */ /* 0x081fe40003f06270 */
[----:B------:R-:W-:-:S11]  /*a350*/  ISETP.GE.AND P1, PT, R191, R3, PT ;  /* 0x00000003bf00720c */ /* 0x000fd60003f26270 */
[----:B------:R-:W-:Y:S05]  /*a360*/  @P0 BRA `(.L_x_1832) ;  /* 0x0000000400e80947 */ /* 0x000fea0003800000 */
[----:B-123--:R-:W0:Y:S01]  /*a370*/  LDS.128 R4, [R211+0x19000] ;  /* 0x01900000d3047984 */ /* 0x00ee220000000c00 */
[----:B-----5:R-:W-:Y:S02]  /*a380*/  SHF.R.U32.HI R3, RZ, 0x8, R42 ;  /* 0x00000008ff037819 */ /* 0x020fe4000001162a */
[----:B------:R-:W-:Y:S02]  /*a390*/  SHF.R.U32.HI R15, RZ, 0x8, R43 ;  /* 0x00000008ff0f7819 */ /* 0x000fe4000001162b */
[----:B------:R-:W-:Y:S02]  /*a3a0*/  SHF.R.U32.HI R37, RZ, 0x8, R49 ;  /* 0x00000008ff257819 */ /* 0x000fe40000011631 */
[----:B----4-:R-:W-:Y:S02]  /*a3b0*/  LOP3.LUT R14, R42, 0xff, RZ, 0xc0, !PT ;  /* 0x000000ff2a0e7812 */ /* 0x010fe400078ec0ff */
[----:B------:R-:W-:Y:S02]  /*a3c0*/  SHF.R.U32.HI R31, RZ, 0x8, R48 ;  /* 0x00000008ff1f7819 */ /* 0x000fe40000011630 */
[----:B------:R-:W-:-:S02]  /*a3d0*/  LOP3.LUT R3, R3, 0xff, RZ, 0xc0, !PT ;  /* 0x000000ff03037812 */ /* 0x000fc400078ec0ff */
[----:B------:R-:W-:Y:S02]  /*a3e0*/  LOP3.LUT R30, R43, 0xff, RZ, 0xc0, !PT ;  /* 0x000000ff2b1e7812 */ /* 0x000fe400078ec0ff */
[----:B------:R-:W-:Y:S02]  /*a3f0*/  LOP3.LUT R40, R49, 0xff, RZ, 0xc0, !PT ;  /* 0x000000ff31287812 */ /* 0x000fe400078ec0ff */
[----:B------:R-:W-:Y:S02]  /*a400*/  LOP3.LUT R15, R15, 0xff, RZ, 0xc0, !PT ;  /* 0x000000ff0f0f7812 */ /* 0x000fe400078ec0ff */
[----:B------:R-:W-:Y:S02]  /*a410*/  LOP3.LUT R37, R37, 0xff, RZ, 0xc0, !PT ;  /* 0x000000ff25257812 */ /* 0x000fe400078ec0ff */
[----:B------:R-:W-:Y:S02]  /*a420*/  LOP3.LUT R34, R31, 0xff, RZ, 0xc0, !PT ;  /* 0x000000ff1f227812 */ /* 0x000fe400078ec0ff */
[----:B------:R-:W-:-:S02]  /*a430*/  PRMT R14, R3, 0x7604, R14 ;  /* 0x00007604030e7816 */ /* 0x000fc4000000000e */
[----:B------:R-:W-:Y:S02]  /*a440*/  PRMT R31, R15, 0x7604, R30 ;  /* 0x000076040f1f7816 */ /* 0x000fe4000000001e */
[----:B------:R-:W-:Y:S02]  /*a450*/  PRMT R40, R37, 0x7604, R40 ;  /* 0x0000760425287816 */ /* 0x000fe40000000028 */
[----:B------:R-:W-:Y:S02]  /*a460*/  SHF.R.U32.HI R3, RZ, 0x10, R42 ;  /* 0x00000010ff037819 */ /* 0x000fe4000001162a */
[----:B------:R-:W-:Y:S02]  /*a470*/  SHF.R.U32.HI R30, RZ, 0x10, R43 ;  /* 0x00000010ff1e7819 */ /* 0x000fe4000001162b */
[----:B------:R-:W-:Y:S02]  /*a480*/  SHF.R.U32.HI R37, RZ, 0x10, R49 ;  /* 0x00000010ff257819 */ /* 0x000fe40000011631 */
[----:B------:R-:W-:-:S02]  /*a490*/  LOP3.LUT R35, R48, 0xff, RZ, 0xc0, !PT ;  /* 0x000000ff30237812 */ /* 0x000fc400078ec0ff */
[----:B------:R-:W-:Y:S02]  /*a4a0*/  SHF.R.U32.HI R15, RZ, 0x10, R48 ;  /* 0x00000010ff0f7819 */ /* 0x000fe40000011630 */
[----:B------:R-:W-:Y:S02]  /*a4b0*/  LOP3.LUT R3, R3, 0xff, RZ, 0xc0, !PT ;  /* 0x000000ff03037812 */ /* 0x000fe400078ec0ff */
[----:B------:R-:W-:Y:S02]  /*a4c0*/  LOP3.LUT R30, R30, 0xff, RZ, 0xc0, !PT ;  /* 0x000000ff1e1e7812 */ /* 0x000fe400078ec0ff */
[----:B------:R-:W-:Y:S02]  /*a4d0*/  LOP3.LUT R37, R37, 0xff, RZ, 0xc0, !PT ;  /* 0x000000ff25257812 */ /* 0x000fe400078ec0ff */
[----:B------:R-:W-:Y:S02]  /*a4e0*/  PRMT R35, R34, 0x7604, R35 ;  /* 0x0000760422237816 */ /* 0x000fe40000000023 */
[----:B------:R-:W-:-:S02]  /*a4f0*/  LOP3.LUT R34, R15, 0xff, RZ, 0xc0, !PT ;  /* 0x000000ff0f227812 */ /* 0x000fc400078ec0ff */
[----:B------:R-:W-:Y:S02]  /*a500*/  PRMT R15, R3, 0x7054, R14 ;  /* 0x00007054030f7816 */ /* 0x000fe4000000000e */
[----:B------:R-:W-:Y:S02]  /*a510*/  PRMT R31, R30, 0x7054, R31 ;  /* 0x000070541e1f7816 */ /* 0x000fe4000000001f */
[----:B------:R-:W-:Y:S02]  /*a520*/  PRMT R37, R37, 0x7054, R40 ;  /* 0x0000705425257816 */ /* 0x000fe40000000028 */
[----:B------:R-:W-:Y:S02]  /*a530*/  PRMT R35, R34, 0x7054, R35 ;  /* 0x0000705422237816 */ /* 0x000fe40000000023 */
[----:B------:R-:W-:Y:S02]  /*a540*/  LOP3.LUT R34, R15, 0xff000000, R42, 0xf8, !PT ;  /* 0xff0000000f227812 */ /* 0x000fe400078ef82a */
[----:B------:R-:W-:-:S02]  /*a550*/  LOP3.LUT R40, R37, 0xff000000, R49, 0xf8, !PT ;  /* 0xff00000025287812 */ /* 0x000fc400078ef831 */
[----:B------:R-:W-:Y:S02]  /*a560*/  LOP3.LUT R42, R31, 0xff000000, R43, 0xf8, !PT ;  /* 0xff0000001f2a7812 */ /* 0x000fe400078ef82b */
[----:B------:R-:W-:Y:S02]  /*a570*/  LOP3.LUT R48, R35, 0xff000000, R48, 0xf8, !PT ;  /* 0xff00000023307812 */ /* 0x000fe400078ef830 */
[----:B0-----:R-:W-:Y:S02]  /*a580*/  F2FP.F16.E4M3.UNPACK_B R3, R6.H1 ;  /* 0x00000006ff03723e */ /* 0x001fe400030006ff */
[----:B------:R-:W-:Y:S02]  /*a590*/  F2FP.F16.E4M3.UNPACK_B R41, R40 ;  /* 0x00000028ff29723e */ /* 0x000fe400020006ff */
[----:B------:R-:W-:Y:S01]  /*a5a0*/  F2FP.F16.E4M3.UNPACK_B R35, R42 ;  /* 0x0000002aff23723e */ /* 0x000fe200020006ff */
[----:B------:R-:W-:Y:S01]  /*a5b0*/  HADD2.F32 R14, -RZ, R3.H1_H1 ;  /* 0x30000003ff0e7230 */ /* 0x000fe20000004100 */
[----:B------:R-:W-:Y:S01]  /*a5c0*/  F2FP.F16.E4M3.UNPACK_B R6, R6 ;  /* 0x00000006ff06723e */ /* 0x000fe200020006ff */
[----:B------:R-:W-:Y:S01]  /*a5d0*/  HADD2.F32 R43, -RZ, R41.H1_H1 ;  /* 0x30000029ff2b7230 */ /* 0x000fe20000004100 */
[-C--:B------:R-:W-:Y:S01]  /*a5e0*/  F2FP.F16.E4M3.UNPACK_B R30, R7.reuse ;  /* 0x00000007ff1e723e */ /* 0x080fe200020006ff */
[----:B------:R-:W-:Y:S01]  /*a5f0*/  HADD2.F32 R37, -RZ, R35.H1_H1 ;  /* 0x30000023ff257230 */ /* 0x000fe20000004100 */
[----:B------:R-:W-:Y:S01]  /*a600*/  F2FP.F16.E4M3.UNPACK_B R31, R7.H1 ;  /* 0x00000007ff1f723e */ /* 0x000fe200030006ff */
[----:B------:R-:W-:-:S02]  /*a610*/  HADD2.F32 R15, -RZ, R3.H0_H0 ;  /* 0x20000003ff0f7230 */ /* 0x000fc40000004100 */
[C---:B------:R-:W-:Y:S01]  /*a620*/  FMUL.FTZ R46, R14.reuse, R43 ;  /* 0x0000002b0e2e7220 */ /* 0x040fe20000410000 */
[----:B------:R-:W-:Y:S01]  /*a630*/  F2FP.F16.E4M3.UNPACK_B R7, R5 ;  /* 0x00000005ff07723e */ /* 0x000fe200020006ff */
[----:B------:R-:W-:Y:S01]  /*a640*/  FMUL.FTZ R50, R14, R37 ;  /* 0x000000250e327220 */ /* 0x000fe20000410000 */
[----:B------:R-:W-:Y:S01]  /*a650*/  F2FP.F16.E4M3.UNPACK_B R14, R5.H1 ;  /* 0x00000005ff0e723e */ /* 0x000fe200030006ff */
[----:B------:R-:W-:Y:S02]  /*a660*/  HADD2.F32 R41, -RZ, R41.H0_H0 ;  /* 0x20000029ff297230 */ /* 0x000fe40000004100 */
[C---:B------:R-:W-:Y:S01]  /*a670*/  FFMA.FTZ R47, R15.reuse, R37, -R46 ;  /* 0x000000250f2f7223 */ /* 0x040fe2000001082e */
[--C-:B------:R-:W-:Y:S02]  /*a680*/  HADD2.F32 R5, -RZ, R6.reuse.H1_H1 ;  /* 0x30000006ff057230 */ /* 0x100fe40000004100 */
[----:B------:R-:W-:Y:S01]  /*a690*/  FFMA.FTZ R50, R15, R43, R50 ;  /* 0x0000002b0f327223 */ /* 0x000fe20000010032 */
[----:B------:R-:W-:Y:S01]  /*a6a0*/  HADD2.F32 R35, -RZ, R35.H0_H0 ;  /* 0x20000023ff237230 */ /* 0x000fe20000004100 */
[----:B------:R-:W-:Y:S01]  /*a6b0*/  F2FP.F16.E4M3.UNPACK_B R40, R40.H1 ;  /* 0x00000028ff28723e */ /* 0x000fe200030006ff */
[----:B------:R-:W-:Y:S01]  /*a6c0*/  HADD2.F32 R6, -RZ, R6.H0_H0 ;  /* 0x20000006ff067230 */ /* 0x000fe20000004100 */
[----:B------:R-:W-:Y:S01]  /*a6d0*/  F2FP.F16.E4M3.UNPACK_B R42, R42.H1 ;  /* 0x0000002aff2a723e */ /* 0x000fe200030006ff */
[C---:B------:R-:W-:Y:S01]  /*a6e0*/  FMUL.FTZ R15, R5.reuse, R41 ;  /* 0x00000029050f7220 */ /* 0x040fe20000410000 */
[----:B------:R-:W-:Y:S01]  /*a6f0*/  FMUL.FTZ R46, R5, R35 ;  /* 0x00000023052e7220 */ /* 0x000fe20000410000 */
[----:B------:R-:W-:Y:S01]  /*a700*/  HADD2.F32 R5, -RZ, R30.H1_H1 ;  /* 0x3000001eff057230 */ /* 0x000fe20000004100 */
[----:B------:R-:W-:Y:S01]  /*a710*/  F2FP.F16.E4M3.UNPACK_B R3, R4 ;  /* 0x00000004ff03723e */ /* 0x000fe200020006ff */
[----:B------:R-:W-:-:S02]  /*a720*/  HADD2.F32 R37, -RZ, R40.H0_H0 ;  /* 0x20000028ff257230 */ /* 0x000fc40000004100 */
[C---:B------:R-:W-:Y:S01]  /*a730*/  FFMA.FTZ R43, R6.reuse, R35, -R15 ;  /* 0x00000023062b7223 */ /* 0x040fe2000001080f */
[----:B------:R-:W-:Y:S02]  /*a740*/  HADD2.F32 R15, -RZ, R42.H0_H0 ;  /* 0x2000002aff0f7230 */ /* 0x000fe40000004100 */
[----:B------:R-:W-:Y:S01]  /*a750*/  FFMA.FTZ R46, R6, R41, R46 ;  /* 0x00000029062e7223 */ /* 0x000fe2000001002e */
[----:B------:R-:W-:Y:S02]  /*a760*/  HADD2.F32 R30, -RZ, R30.H0_H0 ;  /* 0x2000001eff1e7230 */ /* 0x000fe40000004100 */
[C---:B------:R-:W-:Y:S01]  /*a770*/  FMUL.FTZ R35, R5.reuse, R37 ;  /* 0x0000002505237220 */ /* 0x040fe20000410000 */
[----:B------:R-:W-:Y:S02]  /*a780*/  HADD2.F32 R40, -RZ, R40.H1_H1 ;  /* 0x30000028ff287230 */ /* 0x000fe40000004100 */
[----:B------:R-:W-:Y:S01]  /*a790*/  FMUL.FTZ R5, R5, R15 ;  /* 0x0000000f05057220 */ /* 0x000fe20000410000 */
[----:B------:R-:W-:-:S02]  /*a7a0*/  HADD2.F32 R6, -RZ, R31.H1_H1 ;  /* 0x3000001fff067230 */ /* 0x000fc40000004100 */
[C---:B------:R-:W-:Y:S01]  /*a7b0*/  FFMA.FTZ R41, R30.reuse, R15, -R35 ;  /* 0x0000000f1e297223 */ /* 0x040fe20000010823 */
[----:B------:R-:W-:Y:S02]  /*a7c0*/  HADD2.F32 R42, -RZ, R42.H1_H1 ;  /* 0x3000002aff2a7230 */ /* 0x000fe40000004100 */
[----:B------:R-:W-:Y:S01]  /*a7d0*/  FFMA.FTZ R52, R30, R37, R5 ;  /* 0x000000251e347223 */ /* 0x000fe20000010005 */
[----:B------:R-:W-:Y:S02]  /*a7e0*/  HADD2.F32 R31, -RZ, R31.H0_H0 ;  /* 0x2000001fff1f7230 */ /* 0x000fe40000004100 */
[C---:B------:R-:W-:Y:S01]  /*a7f0*/  FMUL.FTZ R54, R6.reuse, R40 ;  /* 0x0000002806367220 */ /* 0x040fe20000410000 */
[----:B------:R-:W-:Y:S01]  /*a800*/  F2FP.F16.E4M3.UNPACK_B R5, R48 ;  /* 0x00000030ff05723e */ /* 0x000fe200020006ff */
[----:B------:R-:W-:Y:S01]  /*a810*/  FMUL.FTZ R30, R6, R42 ;  /* 0x0000002a061e7220 */ /* 0x000fe20000410000 */
        /* <DEDUP_REMOVED lines=8> */
[----:B------:R-:W-:Y:S01]  /*a8a0*/  HADD2.F32 R6, -RZ, R4.H1_H1 ;  /* 0x30000004ff067230 */ /* 0x000fe20000004100 */
[----:B------:R-:W-:Y:S01]  /*a8b0*/  F2FP.SATFINITE.E4M3.F32.PACK_AB_MERGE_C R47, R50, R47, RZ ;  /* 0x0000002f322f723e */ /* 0x000fe200048070ff */
[----:B------:R-:W-:-:S02]  /*a8c0*/  HADD2.F32 R30, -RZ, R15.H1_H1 ;  /* 0x3000000fff1e7230 */ /* 0x000fc40000004100 */
[----:B------:R-:W-:Y:S02]  /*a8d0*/  HADD2.F32 R5, -RZ, R4.H0_H0 ;  /* 0x20000004ff057230 */ /* 0x000fe40000004100 */
[C---:B------:R-:W-:Y:S01]  /*a8e0*/  FMUL.FTZ R40, R6.reuse, R35 ;  /* 0x0000002306287220 */ /* 0x040fe20000410000 */
[----:B------:R-:W-:Y:S02]  /*a8f0*/  HADD2.F32 R4, -RZ, R3.H1_H1 ;  /* 0x30000003ff047230 */ /* 0x000fe40000004100 */
[-C--:B------:R-:W-:Y:S01]  /*a900*/  FMUL.FTZ R42, R6, R30.reuse ;  /* 0x0000001e062a7220 */ /* 0x080fe20000410000 */
[----:B------:R-:W-:Y:S02]  /*a910*/  HADD2.F32 R15, -RZ, R15.H0_H0 ;  /* 0x2000000fff0f7230 */ /* 0x000fe40000004100 */
[C---:B------:R-:W-:Y:S01]  /*a920*/  FFMA.FTZ R40, R5.reuse, R30, -R40 ;  /* 0x0000001e05287223 */ /* 0x040fe20000010828 */
[----:B------:R-:W-:Y:S02]  /*a930*/  HADD2.F32 R3, -RZ, R3.H0_H0 ;  /* 0x20000003ff037230 */ /* 0x000fe40000004100 */
[C---:B------:R-:W-:Y:S01]  /*a940*/  FMUL.FTZ R6, R4.reuse, R31 ;  /* 0x0000001f04067220 */ /* 0x040fe20000410000 */
[----:B------:R-:W-:Y:S01]  /*a950*/  FFMA.FTZ R35, R5, R35, R42 ;  /* 0x0000002305237223 */ /* 0x000fe2000001002a */
[----:B------:R-:W-:Y:S01]  /*a960*/  FMUL.FTZ R4, R4, R15 ;  /* 0x0000000f04047220 */ /* 0x000fe20000410000 */
[----:B------:R-:W-:-:S02]  /*a970*/  HADD2.F32 R5, -RZ, R34.H1_H1 ;  /* 0x30000022ff057230 */ /* 0x000fc40000004100 */
[C---:B------:R-:W-:Y:S01]  /*a980*/  FFMA.FTZ R30, R3.reuse, R15, -R6 ;  /* 0x0000000f031e7223 */ /* 0x040fe20000010806 */
[----:B------:R-:W-:Y:S02]  /*a990*/  HADD2.F32 R15, -RZ, R48.H1_H1 ;  /* 0x30000030ff0f7230 */ /* 0x000fe40000004100 */
[----:B------:R-:W-:Y:S01]  /*a9a0*/  FFMA.FTZ R31, R3, R31, R4 ;  /* 0x0000001f031f7223 */ /* 0x000fe20000010004 */
[----:B------:R-:W-:Y:S02]  /*a9b0*/  HADD2.F32 R4, -RZ, R14.H1_H1 ;  /* 0x3000000eff047230 */ /* 0x000fe40000004100 */
[----:B------:R-:W-:Y:S02]  /*a9c0*/  HADD2.F32 R48, -RZ, R48.H0_H0 ;  /* 0x20000030ff307230 */ /* 0x000fe40000004100 */
[----:B------:R-:W-:Y:S02]  /*a9d0*/  HADD2.F32 R3, -RZ, R7.H1_H1 ;  /* 0x30000007ff037230 */ /* 0x000fe40000004100 */
[----:B------:R-:W-:Y:S01]  /*a9e0*/  FMUL.FTZ R37, R4, R15 ;  /* 0x0000000f04257220 */ /* 0x000fe20000410000 */
[----:B------:R-:W-:-:S02]  /*a9f0*/  HADD2.F32 R34, -RZ, R34.H0_H0 ;  /* 0x20000022ff227230 */ /* 0x000fc40000004100 */
[-C--:B------:R-:W-:Y:S01]  /*aa00*/  FMUL.FTZ R6, R4, R5.reuse ;  /* 0x0000000504067220 */ /* 0x080fe20000410000 */
        /* <DEDUP_REMOVED lines=11> */
[----:B------:R-:W-:Y:S02]  /*aac0*/  F2FP.SATFINITE.E4M3.F32.PACK_AB_MERGE_C R6, R46, R43, R47 ;  /* 0x0000002b2e06723e */ /* 0x000fe4000480702f */
[----:B------:R-:W-:Y:S02]  /*aad0*/  F2FP.SATFINITE.E4M3.F32.PACK_AB_MERGE_C R7, R52, R41, R7 ;  /* 0x000000293407723e */ /* 0x000fe40004807007 */
[----:B------:R-:W-:Y:S02]  /*aae0*/  F2FP.SATFINITE.E4M3.F32.PACK_AB_MERGE_C R4, R31, R30, R4 ;  /* 0x0000001e1f04723e */ /* 0x000fe40004807004 */
[----:B------:R-:W-:-:S05]  /*aaf0*/  F2FP.SATFINITE.E4M3.F32.PACK_AB_MERGE_C R5, R48, R5, R37 ;  /* 0x000000053005723e */ /* 0x000fca0004807025 */
[----:B------:R0:W-:Y:S02]  /*ab00*/  STS.128 [R211+0x19000], R4 ;  /* 0x01900004d3007388 */ /* 0x0001e40000000c00 */
.L_x_1832:
[----:B------:R-:W-:Y:S05]  /*ab10*/  BSYNC B2 ;  /* 0x0000000000027941 */ /* 0x000fea0003800000 */
.L_x_1831:
[----:B------:R-:W-:Y:S05]  /*ab20*/  @P1 BRA `(.L_x_1830) ;  /* 0x0000000400d81947 */ /* 0x000fea0003800000 */
[----:B0123--:R-:W0:Y:S01]  /*ab30*/  LDS.128 R4, [R211+0x1d000] ;  /* 0x01d00000d3047984 */ /* 0x00fe220000000c00 */
[----:B----45:R-:W-:Y:S02]  /*ab40*/  SHF.R.U32.HI R14, RZ, 0x8, R32 ;  /* 0x00000008ff0e7819 */ /* 0x030fe40000011620 */
[----:B------:R-:W-:Y:S02]  /*ab50*/  LOP3.LUT R3, R32, 0xff, RZ, 0xc0, !PT ;  /* 0x000000ff20037812 */ /* 0x000fe400078ec0ff */
[----:B------:R-:W-:Y:S02]  /*ab60*/  LOP3.LUT R14, R14, 0xff, RZ, 0xc0, !PT ;  /* 0x000000ff0e0e7812 */ /* 0x000fe400078ec0ff */
[----:B------:R-:W-:Y:S02]  /*ab70*/  SHF.R.U32.HI R30, RZ, 0x8, R33 ;  /* 0x00000008ff1e7819 */ /* 0x000fe40000011621 */
[----:B------:R-:W-:Y:S02]  /*ab80*/  SHF.R.U32.HI R35, RZ, 0x8, R29 ;  /* 0x00000008ff237819 */ /* 0x000fe4000001161d */
[----:B------:R-:W-:-:S02]  /*ab90*/  PRMT R3, R14, 0x7604, R3 ;  /* 0x000076040e037816 */ /* 0x000fc40000000003 */
[----:B------:R-:W-:Y:S02]  /*aba0*/  LOP3.LUT R15, R33, 0xff, RZ, 0xc0, !PT ;  /* 0x000000ff210f7812 */ /* 0x000fe400078ec0ff */
[----:B------:R-:W-:Y:S02]  /*abb0*/  LOP3.LUT R30, R30, 0xff, RZ, 0xc0, !PT ;  /* 0x000000ff1e1e7812 */ /* 0x000fe400078ec0ff */
        /* <DEDUP_REMOVED lines=14> */
[--C-:B------:R-:W-:Y:S02]  /*aca0*/  LOP3.LUT R15, R3, 0xff0000, R32.reuse, 0xf8, !PT ;  /* 0x00ff0000030f7812 */ /* 0x100fe400078ef820 */
[----:B------:R-:W-:Y:S02]  /*acb0*/  LOP3.LUT R37, R37, 0xff000000, R29, 0xf8, !PT ;  /* 0xff00000025257812 */ /* 0x000fe400078ef81d */
[----:B------:R-:W-:Y:S02]  /*acc0*/  LOP3.LUT R31, R31, 0xff000000, R33, 0xf8, !PT ;  /* 0xff0000001f1f7812 */ /* 0x000fe400078ef821 */
[----:B------:R-:W-:-:S02]  /*acd0*/  LOP3.LUT R30, R15, 0xff000000, R32, 0xf8, !PT ;  /* 0xff0000000f1e7812 */ /* 0x000fc400078ef820 */
[-C--:B0-----:R-:W-:Y:S02]  /*ace0*/  F2FP.F16.E4M3.UNPACK_B R3, R6.reuse.H1 ;  /* 0x00000006ff03723e */ /* 0x081fe400030006ff */
[----:B------:R-:W-:Y:S02]  /*acf0*/  F2FP.F16.E4M3.UNPACK_B R34, R37 ;  /* 0x00000025ff22723e */ /* 0x000fe400020006ff */
[----:B------:R-:W-:Y:S01]  /*ad00*/  F2FP.F16.E4M3.UNPACK_B R32, R31 ;  /* 0x0000001fff20723e */ /* 0x000fe200020006ff */
[--C-:B------:R-:W-:Y:S01]  /*ad10*/  HADD2.F32 R14, -RZ, R3.reuse.H1_H1 ;  /* 0x30000003ff0e7230 */ /* 0x100fe20000004100 */
[--C-:B------:R-:W-:Y:S01]  /*ad20*/  LOP3.LUT R35, R35, 0xff0000, R28.reuse, 0xf8, !PT ;  /* 0x00ff000023237812 */ /* 0x100fe200078ef81c */
[----:B------:R-:W-:Y:S01]  /*ad30*/  HADD2.F32 R40, -RZ, R34.H1_H1 ;  /* 0x30000022ff287230 */ /* 0x000fe20000004100 */
[----:B------:R-:W-:Y:S01]  /*ad40*/  F2FP.F16.E4M3.UNPACK_B R6, R6 ;  /* 0x00000006ff06723e */ /* 0x000fe200020006ff */
[----:B------:R-:W-:Y:S01]  /*ad50*/  HADD2.F32 R33, -RZ, R32.H1_H1 ;  /* 0x30000020ff217230 */ /* 0x000fe20000004100 */
[----:B------:R-:W-:Y:S01]  /*ad60*/  LOP3.LUT R35, R35, 0xff000000, R28, 0xf8, !PT ;  /* 0xff00000023237812 */ /* 0x000fe200078ef81c */
[----:B------:R-:W-:Y:S01]  /*ad70*/  HADD2.F32 R15, -RZ, R3.H0_H0 ;  /* 0x20000003ff0f7230 */ /* 0x000fe20000004100 */
[-C--:B------:R-:W-:Y:S01]  /*ad80*/  F2FP.F16.E4M3.UNPACK_B R28, R7.reuse ;  /* 0x00000007ff1c723e */ /* 0x080fe200020006ff */
[C---:B------:R-:W-:Y:S01]  /*ad90*/  FMUL.FTZ R42, R14.reuse, R40 ;  /* 0x000000280e2a7220 */ /* 0x040fe20000410000 */
[----:B------:R-:W-:Y:S01]  /*ada0*/  F2FP.F16.E4M3.UNPACK_B R29, R7.H1 ;  /* 0x00000007ff1d723e */ /* 0x000fe200030006ff */
        /* <DEDUP_REMOVED lines=57> */
[--C-:B------:R-:W-:Y:S02]  /*b140*/  HADD2.F32 R3, -RZ, R7.reuse.H1_H1 ;  /* 0x30000007ff037230 */ /* 0x100fe40000004100 */
[C---:B------:R-:W-:Y:S01]  /*b150*/  FMUL.FTZ R33, R4.reuse, R15 ;  /* 0x0000000f04217220 */ /* 0x040fe20000410000 */
[----:B------:R-:W-:Y:S02]  /*b160*/  HADD2.F32 R30, -RZ, R30.H0_H0 ;  /* 0x2000001eff1e7230 */ /* 0x000fe40000004100 */
        /* <DEDUP_REMOVED lines=18> */
.L_x_1830:
[----:B------:R-:W-:Y:S05]  /*b290*/  BSYNC B1 ;  /* 0x0000000000017941 */ /* 0x000fea0003800000 */
.L_x_1829:
[----:B------:R-:W-:Y:S01]  /*b2a0*/  VIADD R3, R189, 0x40 ;  /* 0x00000040bd037836 */ /* 0x000fe20000000000 */
[----:B------:R-:W-:Y:S04]  /*b2b0*/  BSSY B1, `(.L_x_1833) ;  /* 0x00000fa000017945 */ /* 0x000fe80003800000 */
[----:B------:R-:W-:-:S13]  /*b2c0*/  ISETP.GE.AND P0, PT, R3, R0, PT ;  /* 0x000000000300720c */ /* 0x000fda0003f06270 */
[----:B------:R-:W-:Y:S05]  /*b2d0*/  @P0 BRA `(.L_x_1834) ;  /* 0x0000000c00dc0947 */ /* 0x000fea0003800000 */
[----:B------:R-:W0:Y:S01]  /*b2e0*/  LDC R3, c[0x0][0x3f4] ;  /* 0x0000fd00ff037b82 */ /* 0x000e220000000800 */
[----:B------:R-:W-:Y:S01]  /*b2f0*/  BSSY B2, `(.L_x_1835) ;  /* 0x000007a000027945 */ /* 0x000fe20003800000 */
[-C--:B0-----:R-:W-:Y:S02]  /*b300*/  ISETP.GE.AND P0, PT, R18, R3.reuse, PT ;  /* 0x000000031200720c */ /* 0x081fe40003f06270 */
[----:B------:R-:W-:-:S11]  /*b310*/  ISETP.GE.AND P1, PT, R191, R3, PT ;  /* 0x00000003bf00720c */ /* 0x000fd60003f26270 */
[----:B------:R-:W-:Y:S05]  /*b320*/  @P0 BRA `(.L_x_1836) ;  /* 0x0000000400d80947 */ /* 0x000fea0003800000 */
[----:B-123--:R-:W0:Y:S01]  /*b330*/  LDS.128 R4, [R211+0x1a000] ;  /* 0x01a00000d3047984 */ /* 0x00ee220000000c00 */
[----:B----45:R-:W-:Y:S02]  /*b340*/  SHF.R.U32.HI R14, RZ, 0x8, R44 ;  /* 0x00000008ff0e7819 */ /* 0x030fe4000001162c */
[----:B------:R-:W-:Y:S02]  /*b350*/  LOP3.LUT R3, R44, 0xff, RZ, 0xc0, !PT ;  /* 0x000000ff2c037812 */ /* 0x000fe400078ec0ff */
[----:B------:R-:W-:Y:S02]  /*b360*/  LOP3.LUT R14, R14, 0xff, RZ, 0xc0, !PT ;  /* 0x000000ff0e0e7812 */ /* 0x000fe400078ec0ff */
[----:B------:R-:W-:Y:S02]  /*b370*/  SHF.R.U32.HI R28, RZ, 0x8, R45 ;  /* 0x00000008ff1c7819 */ /* 0x000fe4000001162d */
[----:B------:R-:W-:Y:S02]  /*b380*/  PRMT R3, R14, 0x7604, R3 ;  /* 0x000076040e037816 */ /* 0x000fe40000000003 */
[----:B------:R-:W-:-:S02]  /*b390*/  LOP3.LUT R15, R45, 0xff, RZ, 0xc0, !PT ;  /* 0x000000ff2d0f7812 */ /* 0x000fc400078ec0ff */
[----:B------:R-:W-:Y:S02]  /*b3a0*/  LOP3.LUT R28, R28, 0xff, RZ, 0xc0, !PT ;  /* 0x000000ff1c1c7812 */ /* 0x000fe400078ec0ff */
[----:B------:R-:W-:Y:S02]  /*b3b0*/  SHF.R.U32.HI R32, RZ, 0x10, R45 ;  /* 0x00000010ff207819 */ /* 0x000fe4000001162d */
[--C-:B------:R-:W-:Y:S02]  /*b3c0*/  SHF.R.U32.HI R31, RZ, 0x8, R39.reuse ;  /* 0x00000008ff1f7819 */ /* 0x100fe40000011627 */
[----:B------:R-:W-:Y:S02]  /*b3d0*/  SHF.R.U32.HI R14, RZ, 0x8, R38 ;  /* 0x00000008ff0e7819 */ /* 0x000fe40000011626 */
[----:B------:R-:W-:Y:S02]  /*b3e0*/  SHF.R.U32.HI R33, RZ, 0x10, R39 ;  /* 0x00000010ff217819 */ /* 0x000fe40000011627 */
[----:B------:R-:W-:-:S02]  /*b3f0*/  PRMT R15, R28, 0x7604, R15 ;  /* 0x000076041c0f7816 */ /* 0x000fc4000000000f */
[----:B------:R-:W-:Y:S01]  /*b400*/  LOP3.LUT R30, R39, 0xff, RZ, 0xc0, !PT ;  /* 0x000000ff271e7812 */ /* 0x000fe200078ec0ff */
[----:B------:R-:W-:Y:S01]  /*b410*/  IMAD.U32 R33, R33, 0x10000, RZ ;  /* 0x0001000021217824 */ /* 0x000fe200078e00ff */
[----:B------:R-:W-:Y:S02]  /*b420*/  LOP3.LUT R31, R31, 0xff, RZ, 0xc0, !PT ;  /* 0x000000ff1f1f7812 */ /* 0x000fe400078ec0ff */
        /* <DEDUP_REMOVED lines=24> */
[-C--:B------:R-:W-:Y:S01]  /*b5b0*/  F2FP.F16.E4M3.UNPACK_B R7, R5.reuse ;  /* 0x00000005ff07723e */ /* 0x080fe200020006ff */
[-C--:B------:R-:W-:Y:S01]  /*b5c0*/  FMUL.FTZ R42, R14, R32.reuse ;  /* 0x000000200e2a7220 */ /* 0x080fe20000410000 */
        /* <DEDUP_REMOVED lines=26> */
[CC--:B------:R-:W-:Y:S01]  /*b770*/  FMUL.FTZ R34, R6.reuse, R33.reuse ;  /* 0x0000002106227220 */ /* 0x0c0fe20000410000 */
[----:B------:R-:W-:Y:S01]  /*b780*/  F2FP.F16.E4M3.UNPACK_B R5, R38 ;  /* 0x00000026ff05723e */ /* 0x000fe200020006ff */
[----:B------:R-:W-:Y:S01]  /*b790*/  FMUL.FTZ R28, R6, R44 ;  /* 0x0000002c061c7220 */ /* 0x000fe20000410000 */
        /* <DEDUP_REMOVED lines=47> */
.L_x_1836:
[----:B------:R-:W-:Y:S05]  /*ba90*/  BSYNC B2 ;  /* 0x0000000000027941 */ /* 0x000fea0003800000 */
.L_x_1835:
[----:B------:R-:W-:Y:S05]  /*baa0*/  @P1 BRA `(.L_x_1834) ;  /* 0x0000000400e81947 */ /* 0x000fea0003800000 */
[----:B0123--:R-:W0:Y:S01]  /*bab0*/  LDS.128 R4, [R211+0x1e000] ;  /* 0x01e00000d3047984 */ /* 0x00fe220000000c00 */
        /* <DEDUP_REMOVED lines=9> */
[----:B------:R-:W-:Y:S02]  /*bb50*/  PRMT R29, R15, 0x7604, R28 ;  /* 0x000076040f1d7816 */ /* 0x000fe4000000001c */
[----:B------:R-:W-:Y:S02]  /*bb60*/  PRMT R33, R32, 0x7604, R33 ;  /* 0x0000760420217816 */ /* 0x000fe40000000021 */
[----:B------:R-:W-:-:S02]  /*bb70*/  SHF.R.U32.HI R28, RZ, 0x10, R25 ;  /* 0x00000010ff1c7819 */ /* 0x000fc40000011619 */
[----:B------:R-:W-:Y:S02]  /*bb80*/  SHF.R.U32.HI R32, RZ, 0x10, R27 ;  /* 0x00000010ff207819 */ /* 0x000fe4000001161b */
[----:B----4-:R-:W-:Y:S02]  /*bb90*/  LOP3.LUT R14, R24, 0xff, RZ, 0xc0, !PT ;  /* 0x000000ff180e7812 */ /* 0x010fe400078ec0ff */
[----:B------:R-:W-:Y:S02]  /*bba0*/  LOP3.LUT R31, R26, 0xff, RZ, 0xc0, !PT ;  /* 0x000000ff1a1f7812 */ /* 0x000fe400078ec0ff */
[----:B------:R-:W-:Y:S02]  /*bbb0*/  LOP3.LUT R3, R3, 0xff, RZ, 0xc0, !PT ;  /* 0x000000ff03037812 */ /* 0x000fe400078ec0ff */
[----:B------:R-:W-:Y:S02]  /*bbc0*/  SHF.R.U32.HI R15, RZ, 0x10, R26 ;  /* 0x00000010ff0f7819 */ /* 0x000fe4000001161a */
[----:B------:R-:W-:-:S02]  /*bbd0*/  LOP3.LUT R28, R28, 0xff, RZ, 0xc0, !PT ;  /* 0x000000ff1c1c7812 */ /* 0x000fc400078ec0ff */
[----:B------:R-:W-:Y:S02]  /*bbe0*/  LOP3.LUT R32, R32, 0xff, RZ, 0xc0, !PT ;  /* 0x000000ff20207812 */ /* 0x000fe400078ec0ff */
[----:B------:R-:W-:Y:S02]  /*bbf0*/  PRMT R14, R3, 0x7604, R14 ;  /* 0x00007604030e7816 */ /* 0x000fe4000000000e */
        /* <DEDUP_REMOVED lines=101> */
.L_x_1834:
[----:B------:R-:W-:Y:S05]  /*c250*/  BSYNC B1 ;  /* 0x0000000000017941 */ /* 0x000fea0003800000 */
.L_x_1833:
[----:B------:R-:W-:-:S05]  /*c260*/  VIADD R3, R189, 0x60 ;  /* 0x00000060bd037836 */ /* 0x000fca0000000000 */
        /* <DEDUP_REMOVED lines=9> */
[----:B------:R-:W-:Y:S02]  /*c300*/  SHF.R.U32.HI R26, RZ, 0x8, R13 ;  /* 0x00000008ff1a7819 */ /* 0x000fe4000001160d */
[----:B------:R-:W-:Y:S02]  /*c310*/  LOP3.LUT R15, R11, 0xff, RZ, 0xc0, !PT ;  /* 0x000000ff0b0f7812 */ /* 0x000fe400078ec0ff */
[----:B------:R-:W-:Y:S02]  /*c320*/  LOP3.LUT R27, R13, 0xff, RZ, 0xc0, !PT ;  /* 0x000000ff0d1b7812 */ /* 0x000fe400078ec0ff */
[----:B------:R-:W-:Y:S02]  /*c330*/  LOP3.LUT R14, R14, 0xff, RZ, 0xc0, !PT ;  /* 0x000000ff0e0e7812 */ /* 0x000fe400078ec0ff */
[----:B------:R-:W-:-:S02]  /*c340*/  LOP3.LUT R26, R26, 0xff, RZ, 0xc0, !PT ;  /* 0x000000ff1a1a7812 */ /* 0x000fc400078ec0ff */
[----:B------:R-:W-:Y:S02]  /*c350*/  SHF.R.U32.HI R0, RZ, 0x8, R10 ;  /* 0x00000008ff007819 */ /* 0x000fe4000001160a */
[----:B------:R-:W-:Y:S02]  /*c360*/  SHF.R.U32.HI R24, RZ, 0x8, R12 ;  /* 0x00000008ff187819 */ /* 0x000fe4000001160c */
[----:B------:R-:W-:Y:S02]  /*c370*/  PRMT R15, R14, 0x7604, R15 ;  /* 0x000076040e0f7816 */ /* 0x000fe4000000000f */
[----:B------:R-:W-:Y:S02]  /*c380*/  PRMT R27, R26, 0x7604, R27 ;  /* 0x000076041a1b7816 */ /* 0x000fe4000000001b */
[----:B------:R-:W-:Y:S02]  /*c390*/  SHF.R.U32.HI R14, RZ, 0x10, R11 ;  /* 0x00000010ff0e7819 */ /* 0x000fe4000001160b */
[----:B------:R-:W-:-:S02]  /*c3a0*/  SHF.R.U32.HI R26, RZ, 0x10, R13 ;  /* 0x00000010ff1a7819 */ /* 0x000fc4000001160d */
[----:B------:R-:W-:Y:S02]  /*c3b0*/  LOP3.LUT R3, R10, 0xff, RZ, 0xc0, !PT ;  /* 0x000000ff0a037812 */ /* 0x000fe400078ec0ff */
[----:B------:R-:W-:Y:S02]  /*c3c0*/  LOP3.LUT R25, R12, 0xff, RZ, 0xc0, !PT ;  /* 0x000000ff0c197812 */ /* 0x000fe400078ec0ff */
        /* <DEDUP_REMOVED lines=8> */
[----:B------:R-:W-:Y:S02]  /*c450*/  PRMT R15, R14, 0x7054, R15 ;  /* 0x000070540e0f7816 */ /* 0x000fe4000000000f */
[----:B------:R-:W-:-:S02]  /*c460*/  PRMT R27, R26, 0x7054, R27 ;  /* 0x000070541a1b7816 */ /* 0x000fc4000000001b */
[----:B------:R-:W-:Y:S02]  /*c470*/  LOP3.LUT R0, R0, 0xff, RZ, 0xc0, !PT ;  /* 0x000000ff00007812 */ /* 0x000fe400078ec0ff */
[----:B------:R-:W-:Y:S02]  /*c480*/  LOP3.LUT R24, R24, 0xff, RZ, 0xc0, !PT ;  /* 0x000000ff18187812 */ /* 0x000fe400078ec0ff */
[----:B------:R-:W-:Y:S02]  /*c490*/  LOP3.LUT R27, R27, 0xff000000, R13, 0xf8, !PT ;  /* 0xff0000001b1b7812 */ /* 0x000fe400078ef80d */
[----:B------:R-:W-:Y:S02]  /*c4a0*/  LOP3.LUT R15, R15, 0xff000000, R11, 0xf8, !PT ;  /* 0xff0000000f0f7812 */ /* 0x000fe400078ef80b */
[----:B------:R-:W-:Y:S02]  /*c4b0*/  PRMT R3, R0, 0x7054, R3 ;  /* 0x0000705400037816 */ /* 0x000fe40000000003 */
[----:B------:R-:W-:-:S02]  /*c4c0*/  PRMT R25, R24, 0x7054, R25 ;  /* 0x0000705418197816 */ /* 0x000fc40000000019 */
[-C--:B0-----:R-:W-:Y:S02]  /*c4d0*/  F2FP.F16.E4M3.UNPACK_B R0, R6.reuse.H1 ;  /* 0x00000006ff00723e */ /* 0x081fe400030006ff */
[----:B------:R-:W-:Y:S02]  /*c4e0*/  F2FP.F16.E4M3.UNPACK_B R28, R27 ;  /* 0x0000001bff1c723e */ /* 0x000fe400020006ff */
[----:B------:R-:W-:Y:S01]  /*c4f0*/  F2FP.F16.E4M3.UNPACK_B R24, R15 ;  /* 0x0000000fff18723e */ /* 0x000fe200020006ff */
[----:B------:R-:W-:Y:S01]  /*c500*/  HADD2.F32 R11, -RZ, R0.H1_H1 ;  /* 0x30000000ff0b7230 */ /* 0x000fe20000004100 */
[----:B------:R-:W-:Y:S01]  /*c510*/  LOP3.LUT R14, R3, 0xff000000, R10, 0xf8, !PT ;  /* 0xff000000030e7812 */ /* 0x000fe200078ef80a */
[----:B------:R-:W-:Y:S01]  /*c520*/  HADD2.F32 R29, -RZ, R28.H1_H1 ;  /* 0x3000001cff1d7230 */ /* 0x000fe20000004100 */
[----:B------:R-:W-:Y:S01]  /*c530*/  LOP3.LUT R26, R25, 0xff000000, R12, 0xf8, !PT ;  /* 0xff000000191a7812 */ /* 0x000fe200078ef80c */
[----:B------:R-:W-:Y:S01]  /*c540*/  HADD2.F32 R25, -RZ, R24.H1_H1 ;  /* 0x30000018ff197230 */ /* 0x000fe20000004100 */
[----:B------:R-:W-:Y:S01]  /*c550*/  F2FP.F16.E4M3.UNPACK_B R3, R6 ;  /* 0x00000006ff03723e */ /* 0x000fe200020006ff */
[----:B------:R-:W-:Y:S01]  /*c560*/  HADD2.F32 R10, -RZ, R0.H0_H0 ;  /* 0x20000000ff0a7230 */ /* 0x000fe20000004100 */
[----:B------:R-:W-:Y:S01]  /*c570*/  F2FP.F16.E4M3.UNPACK_B R12, R7 ;  /* 0x00000007ff0c723e */ /* 0x000fe200020006ff */
[C---:B------:R-:W-:Y:S01]  /*c580*/  FMUL.FTZ R31, R11.reuse, R29 ;  /* 0x0000001d0b1f7220 */ /* 0x040fe20000410000 */
[----:B------:R-:W-:Y:S01]  /*c590*/  F2FP.F16.E4M3.UNPACK_B R13, R7.H1 ;  /* 0x00000007ff0d723e */ /* 0x000fe200030006ff */
[----:B------:R-:W-:Y:S01]  /*c5a0*/  FMUL.FTZ R30, R11, R25 ;  /* 0x000000190b1e7220 */ /* 0x000fe20000410000 */
[-C--:B------:R-:W-:Y:S01]  /*c5b0*/  F2FP.F16.E4M3.UNPACK_B R6, R5.reuse ;  /* 0x00000005ff06723e */ /* 0x080fe200020006ff */
[----:B------:R-:W-:Y:S01]  /*c5c0*/  HADD2.F32 R28, -RZ, R28.H0_H0 ;  /* 0x2000001cff1c7230 */ /* 0x000fe20000004100 */
[----:B------:R-:W-:Y:S01]  /*c5d0*/  F2FP.F16.E4M3.UNPACK_B R7, R5.H1 ;  /* 0x00000005ff07723e */ /* 0x000fe200030006ff */
[----:B------:R-:W-:Y:S01]  /*c5e0*/  HADD2.F32 R5, -RZ, R3.H1_H1 ;  /* 0x30000003ff057230 */ /* 0x000fe20000004100 */
[----:B------:R-:W-:Y:S01]  /*c5f0*/  F2FP.F16.E4M3.UNPACK_B R27, R27.H1 ;  /* 0x0000001bff1b723e */ /* 0x000fe200030006ff */
[----:B------:R-:W-:-:S02]  /*c600*/  HADD2.F32 R24, -RZ, R24.H0_H0 ;  /* 0x20000018ff187230 */ /* 0x000fc40000004100 */
[C---:B------:R-:W-:Y:S01]  /*c610*/  FFMA.FTZ R31, R10.reuse, R25, -R31 ;  /* 0x000000190a1f7223 */ /* 0x040fe2000001081f */
[----:B------:R-:W-:Y:S01]  /*c620*/  FFMA.FTZ R30, R10, R29, R30 ;  /* 0x0000001d0a1e7223 */ /* 0x000fe2000001001e */
[----:B------:R-:W-:Y:S01]  /*c630*/  HADD2.F32 R3, -RZ, R3.H0_H0 ;  /* 0x20000003ff037230 */ /* 0x000fe20000004100 */
[----:B------:R-:W-:Y:S01]  /*c640*/  F2FP.F16.E4M3.UNPACK_B R15, R15.H1 ;  /* 0x0000000fff0f723e */ /* 0x000fe200030006ff */
[C---:B------:R-:W-:Y:S01]  /*c650*/  FMUL.FTZ R10, R5.reuse, R28 ;  /* 0x0000001c050a7220 */ /* 0x040fe20000410000 */
[----:B------:R-:W-:Y:S01]  /*c660*/  FMUL.FTZ R25, R5, R24 ;  /* 0x0000001805197220 */ /* 0x000fe20000410000 */
[--C-:B------:R-:W-:Y:S01]  /*c670*/  HADD2.F32 R5, -RZ, R12.reuse.H1_H1 ;  /* 0x3000000cff057230 */ /* 0x100fe20000004100 */
[----:B------:R-:W-:Y:S01]  /*c680*/  F2FP.F16.E4M3.UNPACK_B R0, R4 ;  /* 0x00000004ff00723e */ /* 0x000fe200020006ff */
[----:B------:R-:W-:Y:S02]  /*c690*/  HADD2.F32 R11, -RZ, R27.H0_H0 ;  /* 0x2000001bff0b7230 */ /* 0x000fe40000004100 */
[C---:B------:R-:W-:Y:S01]  /*c6a0*/  FFMA.FTZ R29, R3.reuse, R24, -R10 ;  /* 0x00000018031d7223 */ /* 0x040fe2000001080a */
[----:B------:R-:W-:Y:S01]  /*c6b0*/  FFMA.FTZ R28, R3, R28, R25 ;  /* 0x0000001c031c7223 */ /* 0x000fe20000010019 */
[----:B------:R-:W-:Y:S01]  /*c6c0*/  HADD2.F32 R10, -RZ, R15.H0_H0 ;  /* 0x2000000fff0a7230 */ /* 0x000fe20000004100 */
[----:B------:R-:W-:Y:S01]  /*c6d0*/  F2FP.F16.E4M3.UNPACK_B R4, R4.H1 ;  /* 0x00000004ff04723e */ /* 0x000fe200030006ff */
[----:B------:R-:W-:-:S02]  /*c6e0*/  HADD2.F32 R12, -RZ, R12.H0_H0 ;  /* 0x2000000cff0c7230 */ /* 0x000fc40000004100 */
[CC--:B------:R-:W-:Y:S01]  /*c6f0*/  FMUL.FTZ R25, R5.reuse, R11.reuse ;  /* 0x0000000b05197220 */ /* 0x0c0fe20000410000 */
[----:B------:R-:W-:Y:S02]  /*c700*/  HADD2.F32 R24, -RZ, R27.H1_H1 ;  /* 0x3000001bff187230 */ /* 0x000fe40000004100 */
[-C--:B------:R-:W-:Y:S01]  /*c710*/  FMUL.FTZ R5, R5, R10.reuse ;  /* 0x0000000a05057220 */ /* 0x080fe20000410000 */
[----:B------:R-:W-:Y:S02]  /*c720*/  HADD2.F32 R3, -RZ, R13.H1_H1 ;  /* 0x3000000dff037230 */ /* 0x000fe40000004100 */
[C---:B------:R-:W-:Y:S01]  /*c730*/  FFMA.FTZ R27, R12.reuse, R10, -R25 ;  /* 0x0000000a0c1b7223 */ /* 0x040fe20000010819 */
[----:B------:R-:W-:Y:S02]  /*c740*/  HADD2.F32 R10, -RZ, R15.H1_H1 ;  /* 0x3000000fff0a7230 */ /* 0x000fe40000004100 */
[----:B------:R-:W-:Y:S01]  /*c750*/  FFMA.FTZ R32, R12, R11, R5 ;  /* 0x0000000b0c207223 */ /* 0x000fe20000010005 */
[----:B------:R-:W-:-:S02]  /*c760*/  HADD2.F32 R13, -RZ, R13.H0_H0 ;  /* 0x2000000dff0d7230 */ /* 0x000fc40000004100 */
[C---:B------:R-:W-:Y:S01]  /*c770*/  FMUL.FTZ R34, R3.reuse, R24 ;  /* 0x0000001803227220 */ /* 0x040fe20000410000 */
[----:B------:R-:W-:Y:S01]  /*c780*/  F2FP.F16.E4M3.UNPACK_B R11, R26 ;  /* 0x0000001aff0b723e */ /* 0x000fe200020006ff */
[-C--:B------:R-:W-:Y:S01]  /*c790*/  FMUL.FTZ R12, R3, R10.reuse ;  /* 0x0000000a030c7220 */ /* 0x080fe20000410000 */
[----:B------:R-:W-:Y:S02]  /*c7a0*/  HADD2.F32 R5, -RZ, R4.H1_H1 ;  /* 0x30000004ff057230 */ /* 0x000fe40000004100 */
        /* <DEDUP_REMOVED lines=8> */
[C---:B------:R-:W-:Y:S01]  /*c830*/  FMUL.FTZ R13, R5.reuse, R15 ;  /* 0x0000000f050d7220 */ /* 0x040fe20000410000 */
[----:B------:R-:W-:Y:S02]  /*c840*/  HADD2.F32 R3, -RZ, R0.H1_H1 ;  /* 0x30000000ff037230 */ /* 0x000fe40000004100 */
        /* <DEDUP_REMOVED lines=10> */
[----:B------:R-:W-:-:S02]  /*c8f0*/  HADD2.F32 R4, -RZ, R14.H1_H1 ;  /* 0x3000000eff047230 */ /* 0x000fc40000004100 */
[--C-:B------:R-:W-:Y:S02]  /*c900*/  HADD2.F32 R3, -RZ, R7.reuse.H1_H1 ;  /* 0x30000007ff037230 */ /* 0x100fe40000004100 */
[--C-:B------:R-:W-:Y:S02]  /*c910*/  HADD2.F32 R10, -RZ, R26.reuse.H1_H1 ;  /* 0x3000001aff0a7230 */ /* 0x100fe40000004100 */
[----:B------:R-:W-:Y:S02]  /*c920*/  HADD2.F32 R11, -RZ, R26.H0_H0 ;  /* 0x2000001aff0b7230 */ /* 0x000fe40000004100 */
[C---:B------:R-:W-:Y:S01]  /*c930*/  FMUL.FTZ R15, R3.reuse, R4 ;  /* 0x00000004030f7220 */ /* 0x040fe20000410000 */
[----:B------:R-:W-:Y:S02]  /*c940*/  HADD2.F32 R0, -RZ, R6.H1_H1 ;  /* 0x30000006ff007230 */ /* 0x000fe40000004100 */
[----:B------:R-:W-:Y:S02]  /*c950*/  HADD2.F32 R5, -RZ, R14.H0_H0 ;  /* 0x2000000eff057230 */ /* 0x000fe40000004100 */
[----:B------:R-:W-:Y:S01]  /*c960*/  FMUL.FTZ R14, R3, R10 ;  /* 0x0000000a030e7220 */ /* 0x000fe20000410000 */
[----:B------:R-:W-:-:S02]  /*c970*/  HADD2.F32 R7, -RZ, R7.H0_H0 ;  /* 0x20000007ff077230 */ /* 0x000fc40000004100 */
[C---:B------:R-:W-:Y:S01]  /*c980*/  FMUL.FTZ R3, R0.reuse, R11 ;  /* 0x0000000b00037220 */ /* 0x040fe20000410000 */
[----:B------:R-:W-:Y:S02]  /*c990*/  HADD2.F32 R6, -RZ, R6.H0_H0 ;  /* 0x20000006ff067230 */ /* 0x000fe40000004100 */
[-C--:B------:R-:W-:Y:S01]  /*c9a0*/  FMUL.FTZ R0, R0, R5.reuse ;  /* 0x0000000500007220 */ /* 0x080fe20000410000 */
[C---:B------:R-:W-:Y:S01]  /*c9b0*/  FFMA.FTZ R14, R7.reuse, R4, -R14 ;  /* 0x00000004070e7223 */ /* 0x040fe2000001080e */
[----:B------:R-:W-:Y:S01]  /*c9c0*/  FFMA.FTZ R15, R7, R10, R15 ;  /* 0x0000000a070f7223 */ /* 0x000fe2000001000f */
[C---:B------:R-:W-:Y:S01]  /*c9d0*/  FFMA.FTZ R5, R6.reuse, R5, -R3 ;  /* 0x0000000506057223 */ /* 0x040fe20000010803 */
[----:B------:R-:W-:Y:S01]  /*c9e0*/  FFMA.FTZ R0, R6, R11, R0 ;  /* 0x0000000b06007223 */ /* 0x000fe20000010000 */
[----:B------:R-:W-:Y:S02]  /*c9f0*/  F2FP.SATFINITE.E4M3.F32.PACK_AB_MERGE_C R6, R30, R31, RZ ;  /* 0x0000001f1e06723e */ /* 0x000fe400048070ff */
        /* <DEDUP_REMOVED lines=8> */
.L_x_1839:
[----:B------:R-:W-:Y:S05]  /*ca80*/  BSYNC B1 ;  /* 0x0000000000017941 */ /* 0x000fea0003800000 */
.L_x_1838:
        /* <DEDUP_REMOVED lines=9> */
[----:B----4-:R-:W-:Y:S02]  /*cb20*/  SHF.R.U32.HI R14, RZ, 0x10, R9 ;  /* 0x00000010ff0e7819 */ /* 0x010fe40000011609 */
[----:B------:R-:W-:Y:S02]  /*cb30*/  LOP3.LUT R0, R20, 0xff, RZ, 0xc0, !PT ;  /* 0x000000ff14007812 */ /* 0x000fe400078ec0ff */
[----:B------:R-:W-:Y:S02]  /*cb40*/  LOP3.LUT R3, R3, 0xff, RZ, 0xc0, !PT ;  /* 0x000000ff03037812 */ /* 0x000fe400078ec0ff */
[----:B------:R-:W-:Y:S02]  /*cb50*/  PRMT R10, R11, 0x7604, R10 ;  /* 0x000076040b0a7816 */ /* 0x000fe4000000000a */
[----:B------:R-:W-:-:S02]  /*cb60*/  SHF.R.U32.HI R11, RZ, 0x8, R8 ;  /* 0x00000008ff0b7819 */ /* 0x000fc40000011608 */
[----:B------:R-:W-:Y:S02]  /*cb70*/  SHF.R.U32.HI R24, RZ, 0x10, R21 ;  /* 0x00000010ff187819 */ /* 0x000fe40000011615 */
        /* <DEDUP_REMOVED lines=15> */
[----:B------:R-:W-:Y:S02]  /*cc70*/  LOP3.LUT R15, R13, 0xff000000, R8, 0xf8, !PT ;  /* 0xff0000000d0f7812 */ /* 0x000fe400078ef808 */
[----:B------:R-:W-:Y:S01]  /*cc80*/  F2FP.F16.E4M3.UNPACK_B R21, R24 ;  /* 0x00000018ff15723e */ /* 0x000fe200020006ff */
[--C-:B------:R-:W-:Y:S01]  /*cc90*/  HADD2.F32 R9, -RZ, R0.reuse.H1_H1 ;  /* 0x30000000ff097230 */ /* 0x100fe20000004100 */
[----:B------:R-:W-:Y:S01]  /*cca0*/  F2FP.F16.E4M3.UNPACK_B R13, R20 ;  /* 0x00000014ff0d723e */ /* 0x000fe200020006ff */
[----:B------:R-:W-:Y:S01]  /*ccb0*/  HADD2.F32 R8, -RZ, R0.H0_H0 ;  /* 0x20000000ff087230 */ /* 0x000fe20000004100 */
[----:B------:R-:W-:Y:S01]  /*ccc0*/  F2FP.F16.E4M3.UNPACK_B R3, R6 ;  /* 0x00000006ff03723e */ /* 0x000fe200020006ff */
[----:B------:R-:W-:Y:S01]  /*ccd0*/  HADD2.F32 R25, -RZ, R21.H1_H1 ;  /* 0x30000015ff197230 */ /* 0x000fe20000004100 */
[-C--:B------:R-:W-:Y:S01]  /*cce0*/  F2FP.F16.E4M3.UNPACK_B R10, R7.reuse ;  /* 0x00000007ff0a723e */ /* 0x080fe200020006ff */
[----:B------:R-:W-:Y:S01]  /*ccf0*/  HADD2.F32 R14, -RZ, R13.H1_H1 ;  /* 0x3000000dff0e7230 */ /* 0x000fe20000004100 */
[----:B------:R-:W-:-:S02]  /*cd00*/  F2FP.F16.E4M3.UNPACK_B R11, R7.H1 ;  /* 0x00000007ff0b723e */ /* 0x000fc400030006ff */
[C---:B------:R-:W-:Y:S01]  /*cd10*/  FMUL.FTZ R27, R9.reuse, R25 ;  /* 0x00000019091b7220 */ /* 0x040fe20000410000 */
[-C--:B------:R-:W-:Y:S01]  /*cd20*/  F2FP.F16.E4M3.UNPACK_B R6, R5.reuse ;  /* 0x00000005ff06723e */ /* 0x080fe200020006ff */
[-C--:B------:R-:W-:Y:S01]  /*cd30*/  FMUL.FTZ R26, R9, R14.reuse ;  /* 0x0000000e091a7220 */ /* 0x080fe20000410000 */
[----:B------:R-:W-:Y:S01]  /*cd40*/  F2FP.F16.E4M3.UNPACK_B R7, R5.H1 ;  /* 0x00000005ff07723e */ /* 0x000fe200030006ff */
[C---:B------:R-:W-:Y:S01]  /*cd50*/  FFMA.FTZ R27, R8.reuse, R14, -R27 ;  /* 0x0000000e081b7223 */ /* 0x040fe2000001081b */
[----:B------:R-:W-:Y:S02]  /*cd60*/  HADD2.F32 R14, -RZ, R21.H0_H0 ;  /* 0x20000015ff0e7230 */ /* 0x000fe40000004100 */
[----:B------:R-:W-:Y:S01]  /*cd70*/  FFMA.FTZ R28, R8, R25, R26 ;  /* 0x00000019081c7223 */ /* 0x000fe2000001001a */
[----:B------:R-:W-:Y:S01]  /*cd80*/  HADD2.F32 R5, -RZ, R3.H1_H1 ;  /* 0x30000003ff057230 */ /* 0x000fe20000004100 */
[----:B------:R-:W-:Y:S01]  /*cd90*/  F2FP.F16.E4M3.UNPACK_B R24, R24.H1 ;  /* 0x00000018ff18723e */ /* 0x000fe200030006ff */
[----:B------:R-:W-:Y:S01]  /*cda0*/  HADD2.F32 R8, -RZ, R13.H0_H0 ;  /* 0x2000000dff087230 */ /* 0x000fe20000004100 */
[----:B------:R-:W-:Y:S01]  /*cdb0*/  F2FP.F16.E4M3.UNPACK_B R20, R20.H1 ;  /* 0x00000014ff14723e */ /* 0x000fe200030006ff */
[----:B------:R-:W-:-:S02]  /*cdc0*/  HADD2.F32 R3, -RZ, R3.H0_H0 ;  /* 0x20000003ff037230 */ /* 0x000fc40000004100 */
[C---:B------:R-:W-:Y:S01]  /*cdd0*/  FMUL.FTZ R26, R5.reuse, R14 ;  /* 0x0000000e051a7220 */ /* 0x040fe20000410000 */
[----:B------:R-:W-:Y:S02]  /*cde0*/  HADD2.F32 R9, -RZ, R24.H0_H0 ;  /* 0x20000018ff097230 */ /* 0x000fe40000004100 */
[-C--:B------:R-:W-:Y:S01]  /*cdf0*/  FMUL.FTZ R13, R5, R8.reuse ;  /* 0x00000008050d7220 */ /* 0x080fe20000410000 */
[----:B------:R-:W-:Y:S02]  /*ce00*/  HADD2.F32 R5, -RZ, R10.H1_H1 ;  /* 0x3000000aff057230 */ /* 0x000fe40000004100 */
[C---:B------:R-:W-:Y:S01]  /*ce10*/  FFMA.FTZ R26, R3.reuse, R8, -R26 ;  /* 0x00000008031a7223 */ /* 0x040fe2000001081a */
[----:B------:R-:W-:Y:S02]  /*ce20*/  HADD2.F32 R8, -RZ, R20.H0_H0 ;  /* 0x20000014ff087230 */ /* 0x000fe40000004100 */
[----:B------:R-:W-:Y:S01]  /*ce30*/  FFMA.FTZ R25, R3, R14, R13 ;  /* 0x0000000e03197223 */ /* 0x000fe2000001000d */
[----:B------:R-:W-:-:S02]  /*ce40*/  HADD2.F32 R10, -RZ, R10.H0_H0 ;  /* 0x2000000aff0a7230 */ /* 0x000fc40000004100 */
[CC--:B------:R-:W-:Y:S01]  /*ce50*/  FMUL.FTZ R13, R5.reuse, R9.reuse ;  /* 0x00000009050d7220 */ /* 0x0c0fe20000410000 */
[----:B------:R-:W-:Y:S02]  /*ce60*/  HADD2.F32 R24, -RZ, R24.H1_H1 ;  /* 0x30000018ff187230 */ /* 0x000fe40000004100 */
[-C--:B------:R-:W-:Y:S01]  /*ce70*/  FMUL.FTZ R5, R5, R8.reuse ;  /* 0x0000000805057220 */ /* 0x080fe20000410000 */
[--C-:B------:R-:W-:Y:S02]  /*ce80*/  HADD2.F32 R3, -RZ, R11.reuse.H1_H1 ;  /* 0x3000000bff037230 */ /* 0x100fe40000004100 */
[C---:B------:R-:W-:Y:S01]  /*ce90*/  FFMA.FTZ R29, R10.reuse, R8, -R13 ;  /* 0x000000080a1d7223 */ /* 0x040fe2000001080d */
[----:B------:R-:W-:Y:S02]  /*cea0*/  HADD2.F32 R20, -RZ, R20.H1_H1 ;  /* 0x30000014ff147230 */ /* 0x000fe40000004100 */
[----:B------:R-:W-:Y:S01]  /*ceb0*/  FFMA.FTZ R30, R10, R9, R5 ;  /* 0x000000090a1e7223 */ /* 0x000fe20000010005 */
[----:B------:R-:W-:-:S02]  /*cec0*/  HADD2.F32 R11, -RZ, R11.H0_H0 ;  /* 0x2000000bff0b7230 */ /* 0x000fc40000004100 */
[C---:B------:R-:W-:Y:S01]  /*ced0*/  FMUL.FTZ R8, R3.reuse, R24 ;  /* 0x0000001803087220 */ /* 0x040fe20000410000 */
[----:B------:R-:W-:Y:S01]  /*cee0*/  F2FP.F16.E4M3.UNPACK_B R0, R4 ;  /* 0x00000004ff00723e */ /* 0x000fe200020006ff */
[-C--:B------:R-:W-:Y:S01]  /*cef0*/  FMUL.FTZ R10, R3, R20.reuse ;  /* 0x00000014030a7220 */ /* 0x080fe20000410000 */
[-C--:B------:R-:W-:Y:S01]  /*cf00*/  F2FP.F16.E4M3.UNPACK_B R9, R15.reuse ;  /* 0x0000000fff09723e */ /* 0x080fe200020006ff */
[C---:B------:R-:W-:Y:S01]  /*cf10*/  FFMA.FTZ R20, R11.reuse, R20, -R8 ;  /* 0x000000140b147223 */ /* 0x040fe20000010808 */
[----:B------:R-:W-:Y:S01]  /*cf20*/  F2FP.F16.E4M3.UNPACK_B R4, R4.H1 ;  /* 0x00000004ff04723e */ /* 0x000fe200030006ff */
[----:B------:R-:W-:Y:S01]  /*cf30*/  FFMA.FTZ R31, R11, R24, R10 ;  /* 0x000000180b1f7223 */ /* 0x000fe2000001000a */
[-C--:B------:R-:W-:Y:S01]  /*cf40*/  F2FP.F16.E4M3.UNPACK_B R8, R12.reuse ;  /* 0x0000000cff08723e */ /* 0x080fe200020006ff */
[--C-:B------:R-:W-:Y:S01]  /*cf50*/  HADD2.F32 R13, -RZ, R9.reuse.H1_H1 ;  /* 0x30000009ff0d7230 */ /* 0x100fe20000004100 */
[----:B------:R-:W-:Y:S01]  /*cf60*/  F2FP.F16.E4M3.UNPACK_B R12, R12.H1 ;  /* 0x0000000cff0c723e */ /* 0x000fe200030006ff */
[----:B------:R-:W-:Y:S01]  /*cf70*/  HADD2.F32 R10, -RZ, R9.H0_H0 ;  /* 0x20000009ff0a7230 */ /* 0x000fe20000004100 */
[----:B------:R-:W-:Y:S01]  /*cf80*/  F2FP.F16.E4M3.UNPACK_B R15, R15.H1 ;  /* 0x0000000fff0f723e */ /* 0x000fe200030006ff */
[----:B------:R-:W-:-:S02]  /*cf90*/  HADD2.F32 R5, -RZ, R4.H1_H1 ;  /* 0x30000004ff057230 */ /* 0x000fc40000004100 */
[----:B------:R-:W-:Y:S02]  /*cfa0*/  HADD2.F32 R9, -RZ, R8.H1_H1 ;  /* 0x30000008ff097230 */ /* 0x000fe40000004100 */
[----:B------:R-:W-:Y:S02]  /*cfb0*/  HADD2.F32 R3, -RZ, R0.H1_H1 ;  /* 0x30000000ff037230 */ /* 0x000fe40000004100 */
[C---:B------:R-:W-:Y:S01]  /*cfc0*/  FMUL.FTZ R11, R5.reuse, R13 ;  /* 0x0000000d050b7220 */ /* 0x040fe20000410000 */
[----:B------:R-:W-:Y:S02]  /*cfd0*/  HADD2.F32 R8, -RZ, R8.H0_H0 ;  /* 0x20000008ff087230 */ /* 0x000fe40000004100 */
[----:B------:R-:W-:Y:S01]  /*cfe0*/  FMUL.FTZ R21, R5, R9 ;  /* 0x0000000905157220 */ /* 0x000fe20000410000 */
[----:B------:R-:W-:Y:S02]  /*cff0*/  HADD2.F32 R4, -RZ, R4.H0_H0 ;  /* 0x20000004ff047230 */ /* 0x000fe40000004100 */
[----:B------:R-:W-:Y:S01]  /*d000*/  FMUL.FTZ R5, R3, R10 ;  /* 0x0000000a03057220 */ /* 0x000fe20000410000 */
[----:B------:R-:W-:-:S02]  /*d010*/  HADD2.F32 R0, -RZ, R0.H0_H0 ;  /* 0x20000000ff007230 */ /* 0x000fc40000004100 */
[-C--:B------:R-:W-:Y:S01]  /*d020*/  FMUL.FTZ R3, R3, R8.reuse ;  /* 0x0000000803037220 */ /* 0x080fe20000410000 */
[C---:B------:R-:W-:Y:S01]  /*d030*/  FFMA.FTZ R11, R4.reuse, R9, -R11 ;  /* 0x00000009040b7223 */ /* 0x040fe2000001080b */
[----:B------:R-:W-:Y:S01]  /*d040*/  FFMA.FTZ R14, R4, R13, R21 ;  /* 0x0000000d040e7223 */ /* 0x000fe20000010015 */
[C---:B------:R-:W-:Y:S01]  /*d050*/  FFMA.FTZ R9, R0.reuse, R8, -R5 ;  /* 0x0000000800097223 */ /* 0x040fe20000010805 */
[----:B------:R-:W-:Y:S01]  /*d060*/  FFMA.FTZ R10, R0, R10, R3 ;  /* 0x0000000a000a7223 */ /* 0x000fe20000010003 */
[----:B------:R-:W-:Y:S02]  /*d070*/  HADD2.F32 R4, -RZ, R12.H1_H1 ;  /* 0x3000000cff047230 */ /* 0x000fe40000004100 */
[----:B------:R-:W-:Y:S02]  /*d080*/  HADD2.F32 R3, -RZ, R7.H1_H1 ;  /* 0x30000007ff037230 */ /* 0x000fe40000004100 */
[--C-:B------:R-:W-:Y:S02]  /*d090*/  HADD2.F32 R8, -RZ, R15.reuse.H1_H1 ;  /* 0x3000000fff087230 */ /* 0x100fe40000004100 */
[----:B------:R-:W-:-:S02]  /*d0a0*/  HADD2.F32 R15, -RZ, R15.H0_H0 ;  /* 0x2000000fff0f7230 */ /* 0x000fc40000004100 */
[C---:B------:R-:W-:Y:S01]  /*d0b0*/  FMUL.FTZ R13, R3.reuse, R4 ;  /* 0x00000004030d7220 */ /* 0x040fe20000410000 */
[----:B------:R-:W-:Y:S02]  /*d0c0*/  HADD2.F32 R0, -RZ, R6.H1_H1 ;  /* 0x30000006ff007230 */ /* 0x000fe40000004100 */
        /* <DEDUP_REMOVED lines=18> */
[----:B------:R0:W-:Y:S01]  /*d1f0*/  STS.128 [R211+0x1f000], R4 ;  /* 0x01f00004d3007388 */ /* 0x0001e20000000c00 */
[----:B------:R-:W-:Y:S05]  /*d200*/  BRA `(.L_x_1837) ;  /* 0x0000004800207947 */ /* 0x000fea0003800000 */
.L_x_1810:
[----:B------:R-:W0:Y:S01]  /*d210*/  LDC R57, c[0x0][0x448] ;  /* 0x00011200ff397b82 */ /* 0x000e220000000800 */
[----:B------:R-:W-:Y:S01]  /*d220*/  IMAD.MOV.U32 R25, RZ, RZ, R29 ;  /* 0x000000ffff197224 */ /* 0x000fe200078e001d */
[----:B------:R-:W-:Y:S01]  /*d230*/  ULDC.64 UR4, c[0x0][0x3f8] ;  /* 0x0000fe0000047ab9 */ /* 0x000fe20000000a00 */
[----:B------:R-:W-:Y:S01]  /*d240*/  IMAD.MOV.U32 R27, RZ, RZ, R31 ;  /* 0x000000ffff1b7224 */ /* 0x000fe200078e001f */
[----:B------:R-:W-:Y:S01]  /*d250*/  ULDC.64 UR6, c[0x0][0x408] ;  /* 0x0001020000067ab9 */ /* 0x000fe20000000a00 */
        /* <DEDUP_REMOVED lines=20> */
[----:B------:R-:W0:Y:S01]  /*d3a0*/  LDC R59, c[0x0][0x3f4] ;  /* 0x0000fd00ff3b7b82 */ /* 0x000e220000000800 */
[----:B------:R-:W1:Y:S01]  /*d3b0*/  SHFL.IDX PT, R5, R37, RZ, 0x181f ;  /* 0x00181fff25057589 */ /* 0x000e6200000e0000 */
[----:B------:R-:W-:-:S03]  /*d3c0*/  IMAD R57, R190, R57, RZ ;  /* 0x00000039be397224 */ /* 0x000fc600078e02ff */
[----:B------:R-:W2:Y:S04]  /*d3d0*/  SHFL.IDX PT, R14, R55, RZ, 0x181f ;  /* 0x00181fff370e7589 */ /* 0x000ea800000e0000 */
[----:B------:R-:W3:Y:S04]  /*d3e0*/  SHFL.IDX PT, R3, R10, RZ, 0x181f ;  /* 0x00181fff0a037589 */ /* 0x000ee800000e0000 */
[----:B------:R-:W4:Y:S01]  /*d3f0*/  SHFL.IDX PT, R7, R53, RZ, 0x181f ;  /* 0x00181fff35077589 */ /* 0x000f2200000e0000 */
[----:B0-----:R-:W-:-:S04]  /*d400*/  ISETP.GE.AND P0, PT, R16, R59, PT ;  /* 0x0000003b1000720c */ /* 0x001fc80003f06270 */
[----:B------:R-:W-:-:S13]  /*d410*/  ISETP.GE.OR P1, PT, R52, R57, P0 ;  /* 0x000000393400720c */ /* 0x000fda0000726670 */
[C---:B-1----:R-:W-:Y:S02]  /*d420*/  @!P1 IADD3 R0, P2, R16.reuse, R5, RZ ;  /* 0x0000000510009210 */ /* 0x042fe40007f5e0ff */
[----:B--2---:R-:W-:-:S03]  /*d430*/  @!P1 IADD3 R14, P3, R16, R14, RZ ;  /* 0x0000000e100e9210 */ /* 0x004fc60007f7e0ff */
[--C-:B---3--:R-:W-:Y:S02]  /*d440*/  @!P1 IMAD.X R5, R3, 0x1, R17.reuse, P2 ;  /* 0x0000000103059824 */ /* 0x108fe400010e0611 */
[----:B----4-:R-:W-:Y:S02]  /*d450*/  @!P1 IMAD.X R3, R7, 0x1, R17, P3 ;  /* 0x0000000107039824 */ /* 0x010fe400018e0611 */
[----:B------:R-:W-:Y:S02]  /*d460*/  @!P1 IMAD.MOV.U32 R4, RZ, RZ, R0 ;  /* 0x000000ffff049224 */ /* 0x000fe400078e0000 */
[----:B------:R-:W-:Y:S02]  /*d470*/  @!P1 IMAD.MOV.U32 R24, RZ, RZ, R14 ;  /* 0x000000ffff189224 */ /* 0x000fe400078e000e */
[----:B------:R-:W-:Y:S02]  /*d480*/  @!P1 IMAD.MOV.U32 R25, RZ, RZ, R3 ;  /* 0x000000ffff199224 */ /* 0x000fe400078e0003 */
[----:B------:R-:W2:Y:S04]  /*d490*/  @!P1 LD.E.128 R4, desc[UR36][R4.64] ;  /* 0x0000002404049980 */ /* 0x000ea8000c101d00 */
[----:B------:R-:W3:Y:S01]  /*d4a0*/  @!P1 LD.E.128 R24, desc[UR36][R24.64] ;  /* 0x0000002418189980 */ /* 0x000ee2000c101d00 */
[----:B------:R-:W-:-:S02]  /*d4b0*/  CS2R R20, SRZ ;  /* 0x0000000000147805 */ /* 0x000fc4000001ff00 */
[----:B------:R-:W-:Y:S02]  /*d4c0*/  CS2R R38, SRZ ;  /* 0x0000000000267805 */ /* 0x000fe4000001ff00 */
[----:B------:R-:W-:Y:S01]  /*d4d0*/  CS2R R40, SRZ ;  /* 0x0000000000287805 */ /* 0x000fe2000001ff00 */
[----:B------:R0:W1:Y:S01]  /*d4e0*/  SHFL.IDX PT, R3, R10, 0x1, 0x181f ;  /* 0x00381f000a037f89 */ /* 0x00006200000e0000 */
[----:B------:R-:W-:-:S03]  /*d4f0*/  CS2R R42, SRZ ;  /* 0x00000000002a7805 */ /* 0x000fc6000001ff00 */
[----:B------:R0:W4:Y:S04]  /*d500*/  SHFL.IDX PT, R9, R37, 0x1, 0x181f ;  /* 0x00381f0025097f89 */ /* 0x00012800000e0000 */
[----:B------:R0:W0:Y:S04]  /*d510*/  SHFL.IDX PT, R33, R53, 0x1, 0x181f ;  /* 0x00381f0035217f89 */ /* 0x00002800000e0000 */
[----:B------:R0:W0:Y:S01]  /*d520*/  SHFL.IDX PT, R14, R55, 0x1, 0x181f ;  /* 0x00381f00370e7f89 */ /* 0x00002200000e0000 */
[----:B--2---:R-:W-:Y:S01]  /*d530*/  @!P1 IMAD.MOV.U32 R20, RZ, RZ, R4 ;  /* 0x000000ffff149224 */ /* 0x004fe200078e0004 */
[----:B------:R-:W-:Y:S01]  /*d540*/  @!P1 MOV R21, R5 ;  /* 0x0000000500159202 */ /* 0x000fe20000000f00 */
[----:B------:R-:W-:Y:S01]  /*d550*/  @!P1 IMAD.MOV.U32 R38, RZ, RZ, R6 ;  /* 0x000000ffff269224 */ /* 0x000fe200078e0006 */
[----:B------:R-:W-:Y:S01]  /*d560*/  CS2R R4, SRZ ;  /* 0x0000000000047805 */ /* 0x000fe2000001ff00 */
[----:B------:R-:W-:-:S02]  /*d570*/  @!P1 IMAD.MOV.U32 R39, RZ, RZ, R7 ;  /* 0x000000ffff279224 */ /* 0x000fc400078e0007 */
[----:B---3--:R-:W-:Y:S02]  /*d580*/  @!P1 IMAD.MOV.U32 R40, RZ, RZ, R24 ;  /* 0x000000ffff289224 */ /* 0x008fe400078e0018 */
[----:B------:R-:W-:Y:S02]  /*d590*/  @!P1 IMAD.MOV.U32 R41, RZ, RZ, R25 ;  /* 0x000000ffff299224 */ /* 0x000fe400078e0019 */
[----:B------:R-:W-:Y:S02]  /*d5a0*/  @!P1 IMAD.MOV.U32 R42, RZ, RZ, R26 ;  /* 0x000000ffff2a9224 */ /* 0x000fe400078e001a */
[----:B01--4-:R-:W-:-:S07]  /*d5b0*/  @!P1 IMAD.MOV.U32 R43, RZ, RZ, R27 ;  /* 0x000000ffff2b9224 */ /* 0x013fce00078e001b */
.L_x_2180:
[----:B------:R-:W-:Y:S01]  /*d5c0*/  VIADD R0, R52, 0x20 ;  /* 0x0000002034007836 */ /* 0x000fe20000000000 */
[----:B------:R-:W-:Y:S01]  /*d5d0*/  BSSY B1, `(.L_x_1841) ;  /* 0x0000010000017945 */ /* 0x000fe20003800000 */
[----:B------:R-:W-:Y:S02]  /*d5e0*/  CS2R R6, SRZ ;  /* 0x0000000000067805 */ /* 0x000fe4000001ff00 */
[----:B------:R-:W-:Y:S02]  /*d5f0*/  CS2R R28, SRZ ;  /* 0x00000000001c7805 */ /* 0x000fe4000001ff00 */
[----:B------:R-:W-:Y:S02]  /*d600*/  CS2R R30, SRZ ;  /* 0x00000000001e7805 */ /* 0x000fe4000001ff00 */
[----:B------:R-:W-:-:S13]  /*d610*/  ISETP.GE.AND P1, PT, R0, R57, PT ;  /* 0x000000390000720c */ /* 0x000fda0003f26270 */
[----:B------:R-:W-:Y:S05]  /*d620*/  @P1 BRA `(.L_x_1842) ;  /* 0x0000000000281947 */ /* 0x000fea0003800000 */
[----:B------:R-:W-:Y:S02]  /*d630*/  CS2R R6, SRZ ;  /* 0x0000000000067805 */ /* 0x000fe4000001ff00 */
[----:B------:R-:W-:Y:S02]  /*d640*/  CS2R R28, SRZ ;  /* 0x00000000001c7805 */ /* 0x000fe4000001ff00 */
[----:B------:R-:W-:Y:S01]  /*d650*/  CS2R R30, SRZ ;  /* 0x00000000001e7805 */ /* 0x000fe2000001ff00 */
[----:B------:R-:W-:Y:S06]  /*d660*/  @P0 BRA `(.L_x_1842) ;  /* 0x0000000000180947 */ /* 0x000fec0003800000 */
[C---:B------:R-:W-:Y:S02]  /*d670*/  IADD3 R28, P1, R16.reuse, R9, RZ ;  /* 0x00000009101c7210 */ /* 0x040fe40007f3e0ff */
[----:B------:R-:W-:-:S03]  /*d680*/  IADD3 R4, P2, R16, R14, RZ ;  /* 0x0000000e10047210 */ /* 0x000fc60007f5e0ff */
[--C-:B------:R-:W-:Y:S02]  /*d690*/  IMAD.X R29, R3, 0x1, R17.reuse, P1 ;  /* 0x00000001031d7824 */ /* 0x100fe400008e0611 */
[----:B------:R-:W-:-:S04]  /*d6a0*/  IMAD.X R5, R33, 0x1, R17, P2 ;  /* 0x0000000121057824 */ /* 0x000fc800010e0611 */
[----:B------:R-:W5:Y:S04]  /*d6b0*/  LD.E.128 R28, desc[UR36][R28.64] ;  /* 0x000000241c1c7980 */ /* 0x000f68000c101d00 */
[----:B------:R-:W5:Y:S02]  /*d6c0*/  LD.E.128 R4, desc[UR36][R4.64] ;  /* 0x0000002404047980 */ /* 0x000f64000c101d00 */
.L_x_1842:
[----:B------:R-:W-:Y:S05]  /*d6d0*/  BSYNC B1 ;  /* 0x0000000000017941 */ /* 0x000fea0003800000 */
.L_x_1841:
[----:B------:R-:W-:-:S03]  /*d6e0*/  UMOV UR4, 0xffffffff ;  /* 0xffffffff00047882 */ /* 0x000fc60000000000 */
[----:B------:R-:W-:Y:S05]  /*d6f0*/  BRA.DIV UR4, `(.L_x_1843) ;  /* 0x000001a604647947 */ /* 0x000fea000b800000 */
[----:B------:R-:W0:Y:S01]  /*d700*/  SHFL.IDX PT, R9, R37, 0x2, 0x181f ;  /* 0x00581f0025097f89 */ /* 0x000e2200000e0000 */
[----:B------:R-:W-:-:S03]  /*d710*/  IADD3 R0, R52, 0x40, RZ ;  /* 0x0000004034007810 */ /* 0x000fc60007ffe0ff */
[----:B------:R-:W1:Y:S01]  /*d720*/  SHFL.IDX PT, R14, R55, 0x2, 0x181f ;  /* 0x00581f00370e7f89 */ /* 0x000e6200000e0000 */
[----:B------:R-:W-:-:S03]  /*d730*/  ISETP.GE.OR P1, PT, R0, R57, P0 ;  /* 0x000000390000720c */ /* 0x000fc60000726670 */
[----:B------:R-:W2:Y:S04]  /*d740*/  SHFL.IDX PT, R3, R10, 0x2, 0x181f ;  /* 0x00581f000a037f89 */ /* 0x000ea800000e0000 */
[----:B------:R-:W3:Y:S06]  /*d750*/  SHFL.IDX PT, R25, R53, 0x2, 0x181f ;  /* 0x00581f0035197f89 */ /* 0x000eec00000e0000 */
[----:B0-----:R-:W-:-:S02]  /*d760*/  @!P1 IADD3 R0, P2, R16, R9, RZ ;  /* 0x0000000910009210 */ /* 0x001fc40007f5e0ff */
[----:B-1----:R-:W-:-:S03]  /*d770*/  @!P1 IADD3 R14, P3, R16, R14, RZ ;  /* 0x0000000e100e9210 */ /* 0x002fc60007f7e0ff */
[----:B------:R-:W-:Y:S02]  /*d780*/  @!P1 IMAD.MOV.U32 R8, RZ, RZ, R0 ;  /* 0x000000ffff089224 */ /* 0x000fe400078e0000 */
[--C-:B--2---:R-:W-:Y:S02]  /*d790*/  @!P1 IMAD.X R9, R3, 0x1, R17.reuse, P2 ;  /* 0x0000000103099824 */ /* 0x104fe400010e0611 */
[----:B---3--:R-:W-:Y:S02]  /*d7a0*/  @!P1 IMAD.X R3, R25, 0x1, R17, P3 ;  /* 0x0000000119039824 */ /* 0x008fe400018e0611 */
[----:B------:R-:W-:Y:S01]  /*d7b0*/  @!P1 IMAD.MOV.U32 R32, RZ, RZ, R14 ;  /* 0x000000ffff209224 */ /* 0x000fe200078e000e */
[----:B------:R0:W2:Y:S01]  /*d7c0*/  @!P1 LD.E.128 R24, desc[UR36][R8.64] ;  /* 0x0000002408189980 */ /* 0x0000a2000c101d00 */
[----:B------:R-:W-:-:S06]  /*d7d0*/  @!P1 IMAD.MOV.U32 R33, RZ, RZ, R3 ;  /* 0x000000ffff219224 */ /* 0x000fcc00078e0003 */
[----:B------:R-:W3:Y:S01]  /*d7e0*/  @!P1 LD.E.128 R32, desc[UR36][R32.64] ;  /* 0x0000002420209980 */ /* 0x000ee2000c101d00 */
[----:B------:R-:W-:Y:S02]  /*d7f0*/  CS2R R44, SRZ ;  /* 0x00000000002c7805 */ /* 0x000fe4000001ff00 */
[----:B------:R-:W-:Y:S02]  /*d800*/  CS2R R46, SRZ ;  /* 0x00000000002e7805 */ /* 0x000fe4000001ff00 */
[----:B------:R-:W-:Y:S01]  /*d810*/  CS2R R48, SRZ ;  /* 0x0000000000307805 */ /* 0x000fe2000001ff00 */
[----:B------:R-:W1:Y:S01]  /*d820*/  SHFL.IDX PT, R37, R37, 0x3, 0x181f ;  /* 0x00781f0025257f89 */ /* 0x000e6200000e0000 */
[----:B------:R-:W-:Y:S02]  /*d830*/  CS2R R50, SRZ ;  /* 0x0000000000327805 */ /* 0x000fe4000001ff00 */
[----:B0-----:R-:W-:Y:S01]  /*d840*/  CS2R R8, SRZ ;  /* 0x0000000000087805 */ /* 0x001fe2000001ff00 */
[----:B------:R0:W4:Y:S04]  /*d850*/  SHFL.IDX PT, R3, R10, 0x3, 0x181f ;  /* 0x00781f000a037f89 */ /* 0x00012800000e0000 */
[----:B------:R-:W0:Y:S04]  /*d860*/  SHFL.IDX PT, R55, R55, 0x3, 0x181f ;  /* 0x00781f0037377f89 */ /* 0x000e2800000e0000 */
[----:B------:R-:W0:Y:S01]  /*d870*/  SHFL.IDX PT, R53, R53, 0x3, 0x181f ;  /* 0x00781f0035357f89 */ /* 0x000e2200000e0000 */
[----:B--2---:R-:W-:-:S02]  /*d880*/  @!P1 IMAD.MOV.U32 R44, RZ, RZ, R24 ;  /* 0x000000ffff2c9224 */ /* 0x004fc400078e0018 */
[----:B------:R-:W-:Y:S02]  /*d890*/  @!P1 IMAD.MOV.U32 R45, RZ, RZ, R25 ;  /* 0x000000ffff2d9224 */ /* 0x000fe400078e0019 */
[----:B------:R-:W-:Y:S02]  /*d8a0*/  @!P1 IMAD.MOV.U32 R46, RZ, RZ, R26 ;  /* 0x000000ffff2e9224 */ /* 0x000fe400078e001a */
[----:B------:R-:W-:Y:S01]  /*d8b0*/  @!P1 IMAD.MOV.U32 R47, RZ, RZ, R27 ;  /* 0x000000ffff2f9224 */ /* 0x000fe200078e001b */
[----:B---3--:R-:W-:Y:S01]  /*d8c0*/  @!P1 MOV R48, R32 ;  /* 0x0000002000309202 */ /* 0x008fe20000000f00 */
[----:B------:R-:W-:Y:S02]  /*d8d0*/  @!P1 IMAD.MOV.U32 R49, RZ, RZ, R33 ;  /* 0x000000ffff319224 */ /* 0x000fe400078e0021 */
[----:B------:R-:W-:Y:S02]  /*d8e0*/  @!P1 IMAD.MOV.U32 R50, RZ, RZ, R34 ;  /* 0x000000ffff329224 */ /* 0x000fe400078e0022 */
[----:B01--4-:R-:W-:-:S07]  /*d8f0*/  @!P1 IMAD.MOV.U32 R51, RZ, RZ, R35 ;  /* 0x000000ffff339224 */ /* 0x013fce00078e0023 */
.L_x_2190:
[----:B------:R-:W-:Y:S01]  /*d900*/  VIADD R52, R52, 0x60 ;  /* 0x0000006034347836 */ /* 0x000fe20000000000 */
[----:B------:R-:W-:Y:S01]  /*d910*/  LEA.HI R0, R217, R217, RZ, 0x1 ;  /* 0x000000d9d9007211 */ /* 0x000fe200078f08ff */
[----:B------:R-:W-:Y:S01]  /*d920*/  BSSY B1, `(.L_x_1844) ;  /* 0x0000013000017945 */ /* 0x000fe20003800000 */
[----:B------:R-:W-:Y:S02]  /*d930*/  CS2R R10, SRZ ;  /* 0x00000000000a7805 */ /* 0x000fe4000001ff00 */
[----:B------:R-:W-:Y:S02]  /*d940*/  CS2R R12, SRZ ;  /* 0x00000000000c7805 */ /* 0x000fe4000001ff00 */
[----:B------:R-:W-:Y:S02]  /*d950*/  ISETP.GE.AND P1, PT, R52, R57, PT ;  /* 0x000000393400720c */ /* 0x000fe40003f26270 */
[----:B------:R-:W-:Y:S02]  /*d960*/  CS2R R14, SRZ ;  /* 0x00000000000e7805 */ /* 0x000fe4000001ff00 */
[----:B------:R-:W-:-:S05]  /*d970*/  LOP3.LUT R0, R0, 0xfffffffe, RZ, 0xc0, !PT ;  /* 0xfffffffe00007812 */ /* 0x000fca00078ec0ff */
[----:B------:R-:W-:-:S05]  /*d980*/  IMAD.IADD R0, R217, 0x1, -R0 ;  /* 0x00000001d9007824 */ /* 0x000fca00078e0a00 */
[----:B------:R-:W-:Y:S01]  /*d990*/  SHF.L.U32 R25, R0, 0x1f, RZ ;  /* 0x0000001f00197819 */ /* 0x000fe200000006ff */
[----:B------:R-:W-:Y:S06]  /*d9a0*/  @P1 BRA `(.L_x_1845) ;  /* 0x0000000000281947 */ /* 0x000fec0003800000 */
        /* <DEDUP_REMOVED lines=10> */
.L_x_1845:
[----:B------:R-:W-:Y:S05]  /*da50*/  BSYNC B1 ;  /* 0x0000000000017941 */ /* 0x000fea0003800000 */
.L_x_1844:
[----:B------:R-:W0:Y:S01]  /*da60*/  SYNCS.PHASECHK.TRANS64.TRYWAIT P4, [R184+URZ+0x28400], R25 ;  /* 0x02840019b80075a7 */ /* 0x000e22000808017f */
[----:B------:R-:W-:Y:S01]  /*da70*/  VIADD R24, R189, 0x40 ;  /* 0x00000040bd187836 */ /* 0x000fe20000000000 */
[----:B------:R-:W-:Y:S01]  /*da80*/  VIADDMNMX R0, R57, -R202, 0x80, PT ;  /* 0x0000008039007446 */ /* 0x000fe200038009ca */
[C---:B------:R-:W-:Y:S01]  /*da90*/  VIADD R3, R189.reuse, 0x60 ;  /* 0x00000060bd037836 */ /* 0x040fe20000000000 */
[----:B------:R-:W-:Y:S02]  /*daa0*/  BSSY B1, `(.L_x_1846) ;  /* 0x0000006000017945 */ /* 0x000fe40003800000 */
[-C--:B------:R-:W-:Y:S02]  /*dab0*/  ISETP.GE.OR P3, PT, R189, R0.reuse, P0 ;  /* 0x00000000bd00720c */ /* 0x080fe40000766670 */
[-C--:B------:R-:W-:Y:S02]  /*dac0*/  ISETP.GE.OR P2, PT, R227, R0.reuse, P0 ;  /* 0x00000000e300720c */ /* 0x080fe40000746670 */
[----:B------:R-:W-:-:S02]  /*dad0*/  ISETP.GE.OR P1, PT, R24, R0, P0 ;  /* 0x000000001800720c */ /* 0x000fc40000726670 */
[----:B------:R-:W-:Y:S01]  /*dae0*/  ISETP.GE.OR P0, PT, R3, R0, P0 ;  /* 0x000000000300720c */ /* 0x000fe20000706670 */
[----:B0-----:R-:W-:-:S12]  /*daf0*/  @!P4 BRA `(.L_x_1847) ;  /* 0x000001a40088c947 */ /* 0x001fd80003800000 */
.L_x_2191:
[----:B------:R-:W-:Y:S05]  /*db00*/  BSYNC B1 ;  /* 0x0000000000017941 */ /* 0x000fea0003800000 */
.L_x_1846:
[----:B------:R-:W-:Y:S04]  /*db10*/  BSSY B1, `(.L_x_1848) ;  /* 0x0000101000017945 */ /* 0x000fe80003800000 */
[----:B------:R-:W-:Y:S05]  /*db20*/  @P3 BRA `(.L_x_1849) ;  /* 0x0000000c00fc3947 */ /* 0x000fea0003800000 */
[----:B------:R-:W-:Y:S02]  /*db30*/  SHF.R.U32.HI R0, RZ, 0x8, R20 ;  /* 0x00000008ff007819 */ /* 0x000fe40000011614 */
[----:B------:R-:W-:Y:S02]  /*db40*/  LOP3.LUT R24, R20, 0xff, RZ, 0xc0, !PT ;  /* 0x000000ff14187812 */ /* 0x000fe400078ec0ff */
[----:B------:R-:W-:Y:S02]  /*db50*/  LOP3.LUT R3, R0, 0xff, RZ, 0xc0, !PT ;  /* 0x000000ff00037812 */ /* 0x000fe400078ec0ff */
[----:B------:R-:W-:Y:S02]  /*db60*/  LEA.HI R0, R59, R214, RZ, 0x1c ;  /* 0x000000d63b007211 */ /* 0x000fe400078fe0ff */
[----:B------:R-:W-:Y:S02]  /*db70*/  PRMT R52, R3, 0x7604, R24 ;  /* 0x0000760403347816 */ /* 0x000fe40000000018 */
[----:B------:R-:W-:-:S02]  /*db80*/  SHF.R.S32.HI R3, RZ, 0x1f, R0 ;  /* 0x0000001fff037819 */ /* 0x000fc40000011400 */
[----:B------:R-:W-:Y:S02]  /*db90*/  SHF.R.U32.HI R35, RZ, 0x3, R206 ;  /* 0x00000003ff237819 */ /* 0x000fe400000116ce */
[----:B------:R-:W-:Y:S02]  /*dba0*/  LEA.HI R24, R3, R0, RZ, 0x3 ;  /* 0x0000000003187211 */ /* 0x000fe400078f18ff */
[----:B------:R-:W-:Y:S02]  /*dbb0*/  SHF.L.U32 R3, R0, 0x4, RZ ;  /* 0x0000000400037819 */ /* 0x000fe400000006ff */
[----:B------:R-:W-:Y:S01]  /*dbc0*/  SHF.R.U32.HI R0, RZ, 0x8, R40 ;  /* 0x00000008ff007819 */ /* 0x000fe20000011628 */
[----:B------:R-:W-:Y:S01]  /*dbd0*/  IMAD.SHL.U32 R24, R24, 0x800, RZ ;  /* 0x0000080018187824 */ /* 0x000fe200078e00ff */
[----:B------:R-:W-:Y:S02]  /*dbe0*/  LOP3.LUT R3, R206, 0x70, R3, 0xf8, !PT ;  /* 0x00000070ce037812 */ /* 0x000fe400078ef803 */
[----:B------:R-:W-:-:S02]  /*dbf0*/  LOP3.LUT R33, R0, 0xff, RZ, 0xc0, !PT ;  /* 0x000000ff00217812 */ /* 0x000fc400078ec0ff */
[----:B------:R-:W-:Y:S02]  /*dc00*/  LOP3.LUT R0, R3, R35, RZ, 0x3c, !PT ;  /* 0x0000002303007212 */ /* 0x000fe400078e3cff */
[----:B------:R-:W-:Y:S02]  /*dc10*/  SHF.R.U32.HI R27, RZ, 0x8, R39 ;  /* 0x00000008ff1b7819 */ /* 0x000fe40000011627 */
[----:B------:R-:W-:Y:S02]  /*dc20*/  LOP3.LUT R3, R24, 0xffffc000, RZ, 0xc0, !PT ;  /* 0xffffc00018037812 */ /* 0x000fe400078ec0ff */
[----:B0-----:R-:W-:Y:S02]  /*dc30*/  SHF.R.U32.HI R25, RZ, 0x8, R21 ;  /* 0x00000008ff197819 */ /* 0x001fe40000011615 */
[----:B------:R-:W-:Y:S02]  /*dc40*/  LOP3.LUT R32, R39, 0xff, RZ, 0xc0, !PT ;  /* 0x000000ff27207812 */ /* 0x000fe400078ec0ff */
[----:B------:R-:W-:-:S02]  /*dc50*/  LOP3.LUT R34, R40, 0xff, RZ, 0xc0, !PT ;  /* 0x000000ff28227812 */ /* 0x000fc400078ec0ff */
[----:B------:R-:W-:Y:S02]  /*dc60*/  LOP3.LUT R27, R27, 0xff, RZ, 0xc0, !PT ;  /* 0x000000ff1b1b7812 */ /* 0x000fe400078ec0ff */
[----:B------:R-:W-:Y:S02]  /*dc70*/  IADD3 R3, R0, R3, R210 ;  /* 0x0000000300037210 */ /* 0x000fe40007ffe0d2 */
[----:B------:R-:W-:Y:S02]  /*dc80*/  SHF.R.U32.HI R0, RZ, 0x8, R41 ;  /* 0x00000008ff007819 */ /* 0x000fe40000011629 */
[----:B------:R-:W-:Y:S02]  /*dc90*/  LOP3.LUT R26, R21, 0xff, RZ, 0xc0, !PT ;  /* 0x000000ff151a7812 */ /* 0x000fe400078ec0ff */
[----:B------:R-:W-:Y:S02]  /*dca0*/  LOP3.LUT R25, R25, 0xff, RZ, 0xc0, !PT ;  /* 0x000000ff19197812 */ /* 0x000fe400078ec0ff */
[----:B------:R-:W-:-:S02]  /*dcb0*/  PRMT R58, R27, 0x7604, R32 ;  /* 0x000076041b3a7816 */ /* 0x000fc40000000020 */
[----:B------:R-:W-:Y:S02]  /*dcc0*/  PRMT R57, R33, 0x7604, R34 ;  /* 0x0000760421397816 */ /* 0x000fe40000000022 */
[----:B------:R-:W-:Y:S02]  /*dcd0*/  LOP3.LUT R33, R41, 0xff, RZ, 0xc0, !PT ;  /* 0x000000ff29217812 */ /* 0x000fe400078ec0ff */
[----:B------:R-:W-:Y:S02]  /*dce0*/  SHF.R.U32.HI R32, RZ, 0x8, R42 ;  /* 0x00000008ff207819 */ /* 0x000fe4000001162a */
[----:B------:R-:W-:Y:S02]  /*dcf0*/  SHF.R.U32.HI R34, RZ, 0x8, R43 ;  /* 0x00000008ff227819 */ /* 0x000fe4000001162b */
[----:B------:R-:W-:Y:S02]  /*dd00*/  LOP3.LUT R0, R0, 0xff, RZ, 0xc0, !PT ;  /* 0x000000ff00007812 */ /* 0x000fe400078ec0ff */
[----:B------:R-:W-:-:S02]  /*dd10*/  PRMT R54, R25, 0x7604, R26 ;  /* 0x0000760419367816 */ /* 0x000fc4000000001a */
[----:B------:R-:W-:Y:S02]  /*dd20*/  SHF.R.U32.HI R25, RZ, 0x8, R38 ;  /* 0x00000008ff197819 */ /* 0x000fe40000011626 */
[----:B------:R-:W-:Y:S02]  /*dd30*/  LOP3.LUT R35, R42, 0xff, RZ, 0xc0, !PT ;  /* 0x000000ff2a237812 */ /* 0x000fe400078ec0ff */
[----:B------:R-:W-:Y:S02]  /*dd40*/  LOP3.LUT R32, R32, 0xff, RZ, 0xc0, !PT ;  /* 0x000000ff20207812 */ /* 0x000fe400078ec0ff */
[----:B------:R-:W-:Y:S02]  /*dd50*/  LOP3.LUT R34, R34, 0xff, RZ, 0xc0, !PT ;  /* 0x000000ff22227812 */ /* 0x000fe400078ec0ff */
[----:B------:R-:W-:Y:S01]  /*dd60*/  PRMT R61, R0, 0x7604, R33 ;  /* 0x00007604003d7816 */ /* 0x000fe20000000021 */
[----:B------:R-:W-:Y:S01]  /*dd70*/  IMAD.IADD R0, R184, 0x1, R3 ;  /* 0x00000001b8007824 */ /* 0x000fe200078e0203 */
[----:B------:R-:W-:-:S02]  /*dd80*/  LOP3.LUT R37, R43, 0xff, RZ, 0xc0, !PT ;  /* 0x000000ff2b257812 */ /* 0x000fc400078ec0ff */
[----:B------:R-:W-:Y:S02]  /*dd90*/  LOP3.LUT R26, R38, 0xff, RZ, 0xc0, !PT ;  /* 0x000000ff261a7812 */ /* 0x000fe400078ec0ff */
[----:B------:R-:W-:Y:S02]  /*dda0*/  LOP3.LUT R25, R25, 0xff, RZ, 0xc0, !PT ;  /* 0x000000ff19197812 */ /* 0x000fe400078ec0ff */
[----:B------:R-:W-:Y:S02]  /*ddb0*/  PRMT R63, R32, 0x7604, R35 ;  /* 0x00007604203f7816 */ /* 0x000fe40000000023 */
[----:B------:R-:W-:Y:S02]  /*ddc0*/  PRMT R67, R34, 0x7604, R37 ;  /* 0x0000760422437816 */ /* 0x000fe40000000025 */
[----:B------:R-:W0:Y:S01]  /*ddd0*/  LDS.128 R32, [R0+0x18000] ;  /* 0x0180000000207984 */ /* 0x000e220000000c00 */
[----:B------:R-:W-:Y:S02]  /*dde0*/  PRMT R56, R25, 0x7604, R26 ;  /* 0x0000760419387816 */ /* 0x000fe4000000001a */
[----:B------:R-:W-:Y:S01]  /*ddf0*/  SHF.R.U32.HI R37, RZ, 0x10, R21 ;  /* 0x00000010ff257819 */ /* 0x000fe20000011615 */
[----:B------:R-:W1:Y:S01]  /*de00*/  LDS.128 R24, [R211+0x18000] ;  /* 0x01800000d3187984 */ /* 0x000e620000000c00 */
[----:B------:R-:W-:-:S02]  /*de10*/  SHF.R.U32.HI R53, RZ, 0x10, R38 ;  /* 0x00000010ff357819 */ /* 0x000fc40000011626 */
[----:B------:R-:W-:Y:S02]  /*de20*/  LOP3.LUT R37, R37, 0xff, RZ, 0xc0, !PT ;  /* 0x000000ff25257812 */ /* 0x000fe400078ec0ff */
[----:B------:R-:W-:Y:S02]  /*de30*/  SHF.R.U32.HI R3, RZ, 0x10, R20 ;  /* 0x00000010ff037819 */ /* 0x000fe40000011614 */
[----:B------:R-:W-:Y:S02]  /*de40*/  LOP3.LUT R53, R53, 0xff, RZ, 0xc0, !PT ;  /* 0x000000ff35357812 */ /* 0x000fe400078ec0ff */
[----:B------:R-:W-:Y:S02]  /*de50*/  SHF.R.U32.HI R55, RZ, 0x10, R39 ;  /* 0x00000010ff377819 */ /* 0x000fe40000011627 */
[----:B------:R-:W-:Y:S02]  /*de60*/  PRMT R37, R37, 0x7054, R54 ;  /* 0x0000705425257816 */ /* 0x000fe40000000036 */
[----:B------:R-:W-:-:S02]  /*de70*/  SHF.R.U32.HI R54, RZ, 0x10, R41 ;  /* 0x00000010ff367819 */ /* 0x000fc40000011629 */
[----:B------:R-:W-:Y:S02]  /*de80*/  LOP3.LUT R3, R3, 0xff, RZ, 0xc0, !PT ;  /* 0x000000ff03037812 */ /* 0x000fe400078ec0ff */
[----:B------:R-:W-:Y:S02]  /*de90*/  PRMT R53, R53, 0x7054, R56 ;  /* 0x0000705435357816 */ /* 0x000fe40000000038 */
[----:B------:R-:W-:Y:S02]  /*dea0*/  LOP3.LUT R55, R55, 0xff, RZ, 0xc0, !PT ;  /* 0x000000ff37377812 */ /* 0x000fe400078ec0ff */
[----:B------:R-:W-:Y:S02]  /*deb0*/  SHF.R.U32.HI R56, RZ, 0x10, R42 ;  /* 0x00000010ff387819 */ /* 0x000fe4000001162a */
[----:B------:R-:W-:Y:S02]  /*dec0*/  LOP3.LUT R54, R54, 0xff, RZ, 0xc0, !PT ;  /* 0x000000ff36367812 */ /* 0x000fe400078ec0ff */
[----:B------:R-:W-:-:S02]  /*ded0*/  PRMT R3, R3, 0x7054, R52 ;  /* 0x0000705403037816 */ /* 0x000fc40000000034 */
[----:B------:R-:W-:Y:S02]  /*dee0*/  PRMT R55, R55, 0x7054, R58 ;  /* 0x0000705437377816 */ /* 0x000fe4000000003a */
[----:B------:R-:W-:Y:S02]  /*def0*/  SHF.R.U32.HI R52, RZ, 0x10, R40 ;  /* 0x00000010ff347819 */ /* 0x000fe40000011628 */
[----:B------:R-:W-:Y:S02]  /*df00*/  LOP3.LUT R56, R56, 0xff, RZ, 0xc0, !PT ;  /* 0x000000ff38387812 */ /* 0x000fe400078ec0ff */
[----:B------:R-:W-:Y:S02]  /*df10*/  SHF.R.U32.HI R58, RZ, 0x10, R43 ;  /* 0x00000010ff3a7819 */ /* 0x000fe4000001162b */
[----:B------:R-:W-:Y:S02]  /*df20*/  PRMT R61, R54, 0x7054, R61 ;  /* 0x00007054363d7816 */ /* 0x000fe4000000003d */
[----:B------:R-:W-:-:S02]  /*df30*/  LOP3.LUT R52, R52, 0xff, RZ, 0xc0, !PT ;  /* 0x000000ff34347812 */ /* 0x000fc400078ec0ff */
[----:B------:R-:W-:Y:S02]  /*df40*/  PRMT R65, R56, 0x7054, R63 ;  /* 0x0000705438417816 */ /* 0x000fe4000000003f */
[----:B------:R-:W-:Y:S02]  /*df50*/  LOP3.LUT R58, R58, 0xff, RZ, 0xc0, !PT ;  /* 0x000000ff3a3a7812 */ /* 0x000fe400078ec0ff */
[----:B------:R-:W-:Y:S02]  /*df60*/  LOP3.LUT R63, R61, 0xff000000, R41, 0xf8, !PT ;  /* 0xff0000003d3f7812 */ /* 0x000fe400078ef829 */
[----:B------:R-:W-:Y:S02]  /*df70*/  LOP3.LUT R60, R37, 0xff000000, R21, 0xf8, !PT ;  /* 0xff000000253c7812 */ /* 0x000fe400078ef815 */
[----:B------:R-:W-:Y:S02]  /*df80*/  PRMT R57, R52, 0x7054, R57 ;  /* 0x0000705434397816 */ /* 0x000fe40000000039 */
[----:B------:R-:W-:-:S02]  /*df90*/  LOP3.LUT R21, R65, 0xff000000, R42, 0xf8, !PT ;  /* 0xff00000041157812 */ /* 0x000fc400078ef82a */
[----:B------:R-:W-:Y:S02]  /*dfa0*/  PRMT R67, R58, 0x7054, R67 ;  /* 0x000070543a437816 */ /* 0x000fe40000000043 */
[----:B------:R-:W-:Y:S02]  /*dfb0*/  F2FP.F16.E4M3.UNPACK_B R65, R63 ;  /* 0x0000003fff41723e */ /* 0x000fe400020006ff */
[----:B0-----:R-:W-:Y:S02]  /*dfc0*/  F2FP.F16.E4M3.UNPACK_B R52, R33 ;  /* 0x00000021ff34723e */ /* 0x001fe400020006ff */
[----:B------:R-:W-:Y:S02]  /*dfd0*/  F2FP.F16.E4M3.UNPACK_B R61, R60 ;  /* 0x0000003cff3d723e */ /* 0x000fe400020006ff */
[----:B------:R-:W-:Y:S02]  /*dfe0*/  LOP3.LUT R58, R3, 0xff000000, R20, 0xf8, !PT ;  /* 0xff000000033a7812 */ /* 0x000fe400078ef814 */
[----:B------:R-:W-:-:S02]  /*dff0*/  LOP3.LUT R3, R53, 0xff000000, R38, 0xf8, !PT ;  /* 0xff00000035037812 */ /* 0x000fc400078ef826 */
[----:B------:R-:W-:Y:S02]  /*e000*/  LOP3.LUT R62, R55, 0xff000000, R39, 0xf8, !PT ;  /* 0xff000000373e7812 */ /* 0x000fe400078ef827 */
[----:B------:R-:W-:Y:S02]  /*e010*/  LOP3.LUT R64, R57, 0xff000000, R40, 0xf8, !PT ;  /* 0xff00000039407812 */ /* 0x000fe400078ef828 */
[----:B------:R-:W-:Y:S01]  /*e020*/  LOP3.LUT R68, R67, 0xff000000, R43, 0xf8, !PT ;  /* 0xff00000043447812 */ /* 0x000fe200078ef82b */
[--C-:B------:R-:W-:Y:S01]  /*e030*/  HADD2.F32 R67, -RZ, R65.reuse.H0_H0 ;  /* 0x20000041ff437230 */ /* 0x100fe20000004100 */
[-C--:B-1----:R-:W-:Y:S01]  /*e040*/  F2FP.F16.E4M3.UNPACK_B R38, R25.reuse ;  /* 0x00000019ff26723e */ /* 0x082fe200020006ff */
[----:B------:R-:W-:Y:S01]  /*e050*/  HADD2.F32 R65, -RZ, R65.H1_H1 ;  /* 0x30000041ff417230 */ /* 0x000fe20000004100 */
[-C--:B------:R-:W-:Y:S02]  /*e060*/  F2FP.F16.E4M3.UNPACK_B R39, R24.reuse ;  /* 0x00000018ff27723e */ /* 0x080fe400020006ff */
[----:B------:R-:W-:Y:S01]  /*e070*/  F2FP.F16.E4M3.UNPACK_B R40, R24.H1 ;  /* 0x00000018ff28723e */ /* 0x000fe200030006ff */
[--C-:B------:R-:W-:Y:S01]  /*e080*/  HADD2.F32 R24, -RZ, R52.reuse.H0_H0 ;  /* 0x20000034ff187230 */ /* 0x100fe20000004100 */
[----:B------:R-:W-:Y:S01]  /*e090*/  F2FP.F16.E4M3.UNPACK_B R41, R25.H1 ;  /* 0x00000019ff29723e */ /* 0x000fe200030006ff */
[--C-:B------:R-:W-:Y:S01]  /*e0a0*/  HADD2.F32 R25, -RZ, R61.reuse.H0_H0 ;  /* 0x2000003dff197230 */ /* 0x100fe20000004100 */
[-C--:B------:R-:W-:Y:S01]  /*e0b0*/  F2FP.F16.E4M3.UNPACK_B R42, R27.reuse ;  /* 0x0000001bff2a723e */ /* 0x080fe200020006ff */
[----:B------:R-:W-:Y:S01]  /*e0c0*/  HADD2.F32 R61, -RZ, R61.H1_H1 ;  /* 0x3000003dff3d7230 */ /* 0x000fe20000004100 */
[----:B------:R-:W-:Y:S01]  /*e0d0*/  F2FP.F16.E4M3.UNPACK_B R43, R27.H1 ;  /* 0x0000001bff2b723e */ /* 0x000fe200030006ff */
[----:B------:R-:W-:Y:S01]  /*e0e0*/  HADD2.F32 R52, -RZ, R52.H1_H1 ;  /* 0x30000034ff347230 */ /* 0x000fe20000004100 */
[----:B------:R-:W-:-:S02]  /*e0f0*/  F2FP.F16.E4M3.UNPACK_B R20, R26 ;  /* 0x0000001aff14723e */ /* 0x000fc400020006ff */
[----:B------:R-:W-:Y:S01]  /*e100*/  F2FP.F16.E4M3.UNPACK_B R27, R26.H1 ;  /* 0x0000001aff1b723e */ /* 0x000fe200030006ff */
[--C-:B------:R-:W-:Y:S01]  /*e110*/  HADD2.F32 R26, -RZ, R38.reuse.H0_H0 ;  /* 0x20000026ff1a7230 */ /* 0x100fe20000004100 */
[----:B------:R-:W-:Y:S01]  /*e120*/  F2FP.F16.E4M3.UNPACK_B R55, R33.H1 ;  /* 0x00000021ff37723e */ /* 0x000fe200030006ff */
[C---:B------:R-:W-:Y:S01]  /*e130*/  FMUL.FTZ R33, R24.reuse, R67 ;  /* 0x0000004318217220 */ /* 0x040fe20000410000 */
[-C--:B------:R-:W-:Y:S01]  /*e140*/  F2FP.F16.E4M3.UNPACK_B R53, R32.reuse ;  /* 0x00000020ff35723e */ /* 0x080fe200020006ff */
[----:B------:R-:W-:Y:S01]  /*e150*/  HADD2.F32 R38, -RZ, R38.H1_H1 ;  /* 0x30000026ff267230 */ /* 0x000fe20000004100 */
[----:B------:R-:W-:Y:S01]  /*e160*/  F2FP.F16.E4M3.UNPACK_B R54, R32.H1 ;  /* 0x00000020ff36723e */ /* 0x000fe200030006ff */
[----:B------:R-:W-:Y:S01]  /*e170*/  FMUL.FTZ R32, R24, R25 ;  /* 0x0000001918207220 */ /* 0x000fe20000410000 */
[----:B------:R-:W-:Y:S01]  /*e180*/  F2FP.F16.E4M3.UNPACK_B R63, R63.H1 ;  /* 0x0000003fff3f723e */ /* 0x000fe200030006ff */
[C---:B------:R-:W-:Y:S01]  /*e190*/  FFMA.FTZ R25, R26.reuse, R25, -R33 ;  /* 0x000000191a197223 */ /* 0x040fe20000010821 */
[----:B------:R-:W-:Y:S01]  /*e1a0*/  F2FP.F16.E4M3.UNPACK_B R60, R60.H1 ;  /* 0x0000003cff3c723e */ /* 0x000fe200030006ff */
[----:B------:R-:W-:Y:S01]  /*e1b0*/  FFMA.FTZ R33, R26, R67, R32 ;  /* 0x000000431a217223 */ /* 0x000fe20000010020 */
[-C--:B------:R-:W-:Y:S01]  /*e1c0*/  F2FP.F16.E4M3.UNPACK_B R24, R34.reuse ;  /* 0x00000022ff18723e */ /* 0x080fe200020006ff */
[----:B------:R-:W-:Y:S01]  /*e1d0*/  HADD2.F32 R66, -RZ, R63.H0_H0 ;  /* 0x2000003fff427230 */ /* 0x000fe20000004100 */
[----:B------:R-:W-:Y:S01]  /*e1e0*/  F2FP.F16.E4M3.UNPACK_B R37, R34.H1 ;  /* 0x00000022ff25723e */ /* 0x000fe200030006ff */
[----:B------:R-:W-:-:S02]  /*e1f0*/  HADD2.F32 R26, -RZ, R55.H0_H0 ;  /* 0x20000037ff1a7230 */ /* 0x000fc40000004100 */
[C---:B------:R-:W-:Y:S01]  /*e200*/  FMUL.FTZ R32, R52.reuse, R61 ;  /* 0x0000003d34207220 */ /* 0x040fe20000410000 */
[----:B------:R-:W-:Y:S02]  /*e210*/  HADD2.F32 R34, -RZ, R60.H0_H0 ;  /* 0x2000003cff227230 */ /* 0x000fe40000004100 */
[----:B------:R-:W-:Y:S01]  /*e220*/  FMUL.FTZ R67, R52, R65 ;  /* 0x0000004134437220 */ /* 0x000fe20000410000 */
[-C--:B------:R-:W-:Y:S01]  /*e230*/  F2FP.F16.E4M3.UNPACK_B R56, R35.reuse ;  /* 0x00000023ff38723e */ /* 0x080fe200020006ff */
[C---:B------:R-:W-:Y:S01]  /*e240*/  FMUL.FTZ R52, R26.reuse, R66 ;  /* 0x000000421a347220 */ /* 0x040fe20000410000 */
[----:B------:R-:W-:Y:S01]  /*e250*/  F2FP.F16.E4M3.UNPACK_B R57, R35.H1 ;  /* 0x00000023ff39723e */ /* 0x000fe200030006ff */
[----:B------:R-:W-:Y:S02]  /*e260*/  HADD2.F32 R35, -RZ, R41.H0_H0 ;  /* 0x20000029ff237230 */ /* 0x000fe40000004100 */
[----:B------:R-:W-:Y:S01]  /*e270*/  FMUL.FTZ R69, R26, R34 ;  /* 0x000000221a457220 */ /* 0x000fe20000410000 */
[C---:B------:R-:W-:Y:S01]  /*e280*/  FFMA.FTZ R32, R38.reuse, R65, R32 ;  /* 0x0000004126207223 */ /* 0x040fe20000010020 */
[----:B------:R-:W-:Y:S01]  /*e290*/  FFMA.FTZ R26, R38, R61, -R67 ;  /* 0x0000003d261a7223 */ /* 0x000fe20000010843 */
[----:B------:R-:W-:Y:S01]  /*e2a0*/  F2FP.F16.E4M3.UNPACK_B R65, R68 ;  /* 0x00000044ff41723e */ /* 0x000fe200020006ff */
[C---:B------:R-:W-:Y:S01]  /*e2b0*/  FFMA.FTZ R34, R35.reuse, R34, -R52 ;  /* 0x0000002223227223 */ /* 0x040fe20000010834 */
[----:B------:R-:W-:Y:S01]  /*e2c0*/  F2FP.F16.E4M3.UNPACK_B R61, R62 ;  /* 0x0000003eff3d723e */ /* 0x000fe200020006ff */
[----:B------:R-:W-:Y:S01]  /*e2d0*/  FFMA.FTZ R35, R35, R66, R69 ;  /* 0x0000004223237223 */ /* 0x000fe20000010045 */
[----:B------:R-:W-:Y:S01]  /*e2e0*/  HADD2.F32 R66, -RZ, R63.H1_H1 ;  /* 0x3000003fff427230 */ /* 0x000fe20000004100 */
[----:B------:R-:W-:Y:S01]  /*e2f0*/  F2FP.F16.E4M3.UNPACK_B R62, R62.H1 ;  /* 0x0000003eff3e723e */ /* 0x000fe200030006ff */
[----:B------:R-:W-:Y:S01]  /*e300*/  HADD2.F32 R55, -RZ, R55.H1_H1 ;  /* 0x30000037ff377230 */ /* 0x000fe20000004100 */
[----:B------:R-:W-:Y:S01]  /*e310*/  F2FP.F16.E4M3.UNPACK_B R68, R68.H1 ;  /* 0x00000044ff44723e */ /* 0x000fe200030006ff */
[----:B------:R-:W-:-:S02]  /*e320*/  HADD2.F32 R67, -RZ, R65.H0_H0 ;  /* 0x20000041ff437230 */ /* 0x000fc40000004100 */
[----:B------:R-:W-:Y:S02]  /*e330*/  HADD2.F32 R38, -RZ, R56.H0_H0 ;  /* 0x20000038ff267230 */ /* 0x000fe40000004100 */
[C---:B------:R-:W-:Y:S01]  /*e340*/  FMUL.FTZ R70, R55.reuse, R66 ;  /* 0x0000004237467220 */ /* 0x040fe20000410000 */
[----:B------:R-:W-:Y:S02]  /*e350*/  HADD2.F32 R60, -RZ, R60.H1_H1 ;  /* 0x3000003cff3c7230 */ /* 0x000fe40000004100 */
[----:B------:R-:W-:Y:S02]  /*e360*/  HADD2.F32 R63, -RZ, R61.H0_H0 ;  /* 0x2000003dff3f7230 */ /* 0x000fe40000004100 */
[----:B------:R-:W-:Y:S01]  /*e370*/  FMUL.FTZ R71, R38, R67 ;  /* 0x0000004326477220 */ /* 0x000fe20000410000 */
[----:B------:R-:W-:Y:S02]  /*e380*/  HADD2.F32 R41, -RZ, R41.H1_H1 ;  /* 0x30000029ff297230 */ /* 0x000fe40000004100 */
[----:B------:R-:W-:Y:S01]  /*e390*/  FMUL.FTZ R55, R55, R60 ;  /* 0x0000003c37377220 */ /* 0x000fe20000410000 */
[----:B------:R-:W-:-:S02]  /*e3a0*/  HADD2.F32 R52, -RZ, R42.H0_H0 ;  /* 0x2000002aff347230 */ /* 0x000fc40000004100 */
[-C--:B------:R-:W-:Y:S01]  /*e3b0*/  FMUL.FTZ R72, R38, R63.reuse ;  /* 0x0000003f26487220 */ /* 0x080fe20000410000 */
[----:B------:R-:W-:Y:S02]  /*e3c0*/  HADD2.F32 R65, -RZ, R65.H1_H1 ;  /* 0x30000041ff417230 */ /* 0x000fe40000004100 */
[C---:B------:R-:W-:Y:S01]  /*e3d0*/  FFMA.FTZ R69, R41.reuse, R60, -R70 ;  /* 0x0000003c29457223 */ /* 0x040fe20000010846 */
[----:B------:R-:W-:Y:S02]  /*e3e0*/  HADD2.F32 R56, -RZ, R56.H1_H1 ;  /* 0x30000038ff387230 */ /* 0x000fe40000004100 */
[C---:B------:R-:W-:Y:S01]  /*e3f0*/  FFMA.FTZ R38, R52.reuse, R63, -R71 ;  /* 0x0000003f34267223 */ /* 0x040fe20000010847 */
[----:B------:R-:W-:Y:S02]  /*e400*/  HADD2.F32 R61, -RZ, R61.H1_H1 ;  /* 0x3000003dff3d7230 */ /* 0x000fe40000004100 */
[----:B------:R-:W-:Y:S01]  /*e410*/  FFMA.FTZ R70, R41, R66, R55 ;  /* 0x0000004229467223 */ /* 0x000fe20000010037 */
[----:B------:R-:W-:Y:S01]  /*e420*/  FFMA.FTZ R72, R52, R67, R72 ;  /* 0x0000004334487223 */ /* 0x000fe20000010048 */
[----:B------:R-:W-:-:S02]  /*e430*/  HADD2.F32 R42, -RZ, R42.H1_H1 ;  /* 0x3000002aff2a7230 */ /* 0x000fc40000004100 */
[C---:B------:R-:W-:Y:S01]  /*e440*/  FMUL.FTZ R63, R56.reuse, R65 ;  /* 0x00000041383f7220 */ /* 0x040fe20000410000 */
[----:B------:R-:W-:Y:S02]  /*e450*/  HADD2.F32 R52, -RZ, R57.H0_H0 ;  /* 0x20000039ff347230 */ /* 0x000fe40000004100 */
[-C--:B------:R-:W-:Y:S01]  /*e460*/  FMUL.FTZ R56, R56, R61.reuse ;  /* 0x0000003d38387220 */ /* 0x080fe20000410000 */
[----:B------:R-:W-:Y:S02]  /*e470*/  HADD2.F32 R55, -RZ, R62.H0_H0 ;  /* 0x2000003eff377230 */ /* 0x000fe40000004100 */
[C---:B------:R-:W-:Y:S01]  /*e480*/  FFMA.FTZ R67, R42.reuse, R61, -R63 ;  /* 0x0000003d2a437223 */ /* 0x040fe2000001083f */
[----:B------:R-:W-:Y:S02]  /*e490*/  HADD2.F32 R60, -RZ, R68.H0_H0 ;  /* 0x20000044ff3c7230 */ /* 0x000fe40000004100 */
[----:B------:R-:W-:Y:S01]  /*e4a0*/  FFMA.FTZ R65, R42, R65, R56 ;  /* 0x000000412a417223 */ /* 0x000fe20000010038 */
[----:B------:R-:W-:-:S02]  /*e4b0*/  HADD2.F32 R41, -RZ, R43.H0_H0 ;  /* 0x2000002bff297230 */ /* 0x000fc40000004100 */
[CC--:B------:R-:W-:Y:S01]  /*e4c0*/  FMUL.FTZ R73, R52.reuse, R55.reuse ;  /* 0x0000003734497220 */ /* 0x0c0fe20000410000 */
[----:B------:R-:W-:Y:S01]  /*e4d0*/  F2FP.F16.E4M3.UNPACK_B R56, R64.H1 ;  /* 0x00000040ff38723e */ /* 0x000fe200030006ff */
[----:B------:R-:W-:Y:S01]  /*e4e0*/  FMUL.FTZ R66, R52, R60 ;  /* 0x0000003c34427220 */ /* 0x000fe20000410000 */
[----:B------:R-:W-:Y:S01]  /*e4f0*/  F2FP.F16.E4M3.UNPACK_B R52, R58.H1 ;  /* 0x0000003aff34723e */ /* 0x000fe200030006ff */
[C---:B------:R-:W-:Y:S01]  /*e500*/  FFMA.FTZ R73, R41.reuse, R60, R73 ;  /* 0x0000003c29497223 */ /* 0x040fe20000010049 */
[----:B------:R-:W-:Y:S02]  /*e510*/  HADD2.F32 R42, -RZ, R54.H0_H0 ;  /* 0x20000036ff2a7230 */ /* 0x000fe40000004100 */
[----:B------:R-:W-:Y:S01]  /*e520*/  FFMA.FTZ R71, R41, R55, -R66 ;  /* 0x0000003729477223 */ /* 0x000fe20000010842 */
[----:B------:R-:W-:Y:S01]  /*e530*/  HADD2.F32 R60, -RZ, R56.H0_H0 ;  /* 0x20000038ff3c7230 */ /* 0x000fe20000004100 */
[----:B------:R-:W-:Y:S01]  /*e540*/  F2FP.F16.E4M3.UNPACK_B R64, R64 ;  /* 0x00000040ff40723e */ /* 0x000fe200020006ff */
[----:B------:R-:W-:Y:S01]  /*e550*/  HADD2.F32 R62, -RZ, R62.H1_H1 ;  /* 0x3000003eff3e7230 */ /* 0x000fe20000004100 */
[----:B------:R-:W-:Y:S01]  /*e560*/  F2FP.F16.E4M3.UNPACK_B R58, R58 ;  /* 0x0000003aff3a723e */ /* 0x000fe200020006ff */
[----:B------:R-:W-:-:S02]  /*e570*/  HADD2.F32 R68, -RZ, R68.H1_H1 ;  /* 0x30000044ff447230 */ /* 0x000fc40000004100 */
[----:B------:R-:W-:Y:S01]  /*e580*/  FMUL.FTZ R66, R42, R60 ;  /* 0x0000003c2a427220 */ /* 0x000fe20000410000 */
[----:B------:R-:W-:Y:S01]  /*e590*/  HADD2.F32 R57, -RZ, R57.H1_H1 ;  /* 0x30000039ff397230 */ /* 0x000fe20000004100 */
[----:B------:R-:W-:Y:S01]  /*e5a0*/  F2FP.SATFINITE.E4M3.F32.PACK_AB_MERGE_C R34, R69, R34, RZ ;  /* 0x000000224522723e */ /* 0x000fe200048070ff */
[----:B------:R-:W-:Y:S01]  /*e5b0*/  HADD2.F32 R55, -RZ, R52.H0_H0 ;  /* 0x20000034ff377230 */ /* 0x000fe20000004100 */
[----:B------:R-:W-:Y:S01]  /*e5c0*/  F2FP.SATFINITE.E4M3.F32.PACK_AB_MERGE_C R35, R70, R35, RZ ;  /* 0x000000234623723e */ /* 0x000fe200048070ff */
[----:B------:R-:W-:Y:S02]  /*e5d0*/  HADD2.F32 R41, -RZ, R40.H0_H0 ;  /* 0x20000028ff297230 */ /* 0x000fe40000004100 */
[C---:B------:R-:W-:Y:S01]  /*e5e0*/  FMUL.FTZ R74, R57.reuse, R68 ;  /* 0x00000044394a7220 */ /* 0x040fe20000410000 */
[----:B------:R-:W-:Y:S02]  /*e5f0*/  HADD2.F32 R43, -RZ, R43.H1_H1 ;  /* 0x3000002bff2b7230 */ /* 0x000fe40000004100 */
[----:B------:R-:W-:Y:S01]  /*e600*/  FMUL.FTZ R61, R57, R62 ;  /* 0x0000003e393d7220 */ /* 0x000fe20000410000 */
[-C--:B------:R-:W-:Y:S01]  /*e610*/  FMUL.FTZ R57, R42, R55.reuse ;  /* 0x000000372a397220 */ /* 0x080fe20000410000 */
[----:B------:R-:W-:Y:S01]  /*e620*/  FFMA.FTZ R66, R41, R55, -R66 ;  /* 0x0000003729427223 */ /* 0x000fe20000010842 */
[----:B------:R-:W-:-:S02]  /*e630*/  HADD2.F32 R55, -RZ, R56.H1_H1 ;  /* 0x30000038ff377230 */ /* 0x000fc40000004100 */
[C---:B------:R-:W-:Y:S01]  /*e640*/  FFMA.FTZ R74, R43.reuse, R62, -R74 ;  /* 0x0000003e2b4a7223 */ /* 0x040fe2000001084a */
[----:B------:R-:W-:Y:S01]  /*e650*/  FFMA.FTZ R68, R43, R68, R61 ;  /* 0x000000442b447223 */ /* 0x000fe2000001003d */
[----:B------:R-:W-:Y:S02]  /*e660*/  HADD2.F32 R54, -RZ, R54.H1_H1 ;  /* 0x30000036ff367230 */ /* 0x000fe40000004100 */
[----:B------:R-:W-:Y:S01]  /*e670*/  FFMA.FTZ R60, R41, R60, R57 ;  /* 0x0000003c293c7223 */ /* 0x000fe20000010039 */
[----:B------:R-:W-:Y:S01]  /*e680*/  HADD2.F32 R43, -RZ, R52.H1_H1 ;  /* 0x30000034ff2b7230 */ /* 0x000fe20000004100 */
[----:B------:R-:W-:Y:S01]  /*e690*/  F2FP.SATFINITE.E4M3.F32.PACK_AB_MERGE_C R25, R26, R25, R34 ;  /* 0x000000191a19723e */ /* 0x000fe20004807022 */
[----:B------:R-:W-:Y:S02]  /*e6a0*/  HADD2.F32 R40, -RZ, R40.H1_H1 ;  /* 0x30000028ff287230 */ /* 0x000fe40000004100 */
[----:B------:R-:W-:Y:S01]  /*e6b0*/  FMUL.FTZ R57, R54, R55 ;  /* 0x0000003736397220 */ /* 0x000fe20000410000 */
[----:B------:R-:W-:-:S02]  /*e6c0*/  HADD2.F32 R52, -RZ, R64.H0_H0 ;  /* 0x20000040ff347230 */ /* 0x000fc40000004100 */
[-C--:B------:R-:W-:Y:S01]  /*e6d0*/  FMUL.FTZ R54, R54, R43.reuse ;  /* 0x0000002b36367220 */ /* 0x080fe20000410000 */
[----:B------:R-:W-:Y:S02]  /*e6e0*/  HADD2.F32 R41, -RZ, R53.H0_H0 ;  /* 0x20000035ff297230 */ /* 0x000fe40000004100 */
[C---:B------:R-:W-:Y:S01]  /*e6f0*/  FFMA.FTZ R61, R40.reuse, R43, -R57 ;  /* 0x0000002b283d7223 */ /* 0x040fe20000010839 */
[----:B------:R-:W-:Y:S02]  /*e700*/  HADD2.F32 R42, -RZ, R58.H0_H0 ;  /* 0x2000003aff2a7230 */ /* 0x000fe40000004100 */
[----:B------:R-:W-:Y:S01]  /*e710*/  FFMA.FTZ R63, R40, R55, R54 ;  /* 0x00000037283f7223 */ /* 0x000fe20000010036 */
[----:B------:R-:W-:Y:S02]  /*e720*/  HADD2.F32 R40, -RZ, R39.H0_H0 ;  /* 0x20000027ff287230 */ /* 0x000fe40000004100 */
[----:B------:R-:W-:Y:S01]  /*e730*/  FMUL.FTZ R43, R41, R52 ;  /* 0x00000034292b7220 */ /* 0x000fe20000410000 */
[----:B------:R-:W-:-:S02]  /*e740*/  HADD2.F32 R64, -RZ, R64.H1_H1 ;  /* 0x30000040ff407230 */ /* 0x000fc40000004100 */
[-C--:B------:R-:W-:Y:S01]  /*e750*/  FMUL.FTZ R41, R41, R42.reuse ;  /* 0x0000002a29297220 */ /* 0x080fe20000410000 */
[----:B------:R-:W-:Y:S02]  /*e760*/  HADD2.F32 R53, -RZ, R53.H1_H1 ;  /* 0x30000035ff357230 */ /* 0x000fe40000004100 */
[C---:B------:R-:W-:Y:S01]  /*e770*/  FFMA.FTZ R55, R40.reuse, R42, -R43 ;  /* 0x0000002a28377223 */ /* 0x040fe2000001082b */
[----:B------:R-:W-:Y:S01]  /*e780*/  HADD2.F32 R58, -RZ, R58.H1_H1 ;  /* 0x3000003aff3a7230 */ /* 0x000fe20000004100 */
[----:B------:R-:W-:Y:S01]  /*e790*/  F2FP.F16.E4M3.UNPACK_B R43, R21.H1 ;  /* 0x00000015ff2b723e */ /* 0x000fe200030006ff */
[----:B------:R-:W-:Y:S02]  /*e7a0*/  HADD2.F32 R39, -RZ, R39.H1_H1 ;  /* 0x30000027ff277230 */ /* 0x000fe40000004100 */
[----:B------:R-:W-:Y:S01]  /*e7b0*/  FFMA.FTZ R56, R40, R52, R41 ;  /* 0x0000003428387223 */ /* 0x000fe20000010029 */
[C---:B------:R-:W-:Y:S01]  /*e7c0*/  FMUL.FTZ R42, R53.reuse, R64 ;  /* 0x00000040352a7220 */ /* 0x040fe20000410000 */
[----:B------:R-:W-:Y:S01]  /*e7d0*/  F2FP.F16.E4M3.UNPACK_B R41, R3.H1 ;  /* 0x00000003ff29723e */ /* 0x000fe200030006ff */
[----:B------:R-:W-:Y:S01]  /*e7e0*/  FMUL.FTZ R57, R53, R58 ;  /* 0x0000003a35397220 */ /* 0x000fe20000410000 */
[----:B------:R-:W-:-:S02]  /*e7f0*/  HADD2.F32 R53, -RZ, R43.H0_H0 ;  /* 0x2000002bff357230 */ /* 0x000fc40000004100 */
[C---:B------:R-:W-:Y:S01]  /*e800*/  FFMA.FTZ R58, R39.reuse, R58, -R42 ;  /* 0x0000003a273a7223 */ /* 0x040fe2000001082a */
[----:B------:R-:W-:Y:S02]  /*e810*/  HADD2.F32 R40, -RZ, R37.H0_H0 ;  /* 0x20000025ff287230 */ /* 0x000fe40000004100 */
[----:B------:R-:W-:Y:S01]  /*e820*/  FFMA.FTZ R57, R39, R64, R57 ;  /* 0x0000004027397223 */ /* 0x000fe20000010039 */
[----:B------:R-:W-:Y:S01]  /*e830*/  HADD2.F32 R42, -RZ, R41.H0_H0 ;  /* 0x20000029ff2a7230 */ /* 0x000fe20000004100 */
[----:B------:R-:W-:Y:S01]  /*e840*/  F2FP.F16.E4M3.UNPACK_B R3, R3 ;  /* 0x00000003ff03723e */ /* 0x000fe200020006ff */
        /* <DEDUP_REMOVED lines=8> */
[----:B------:R-:W-:Y:S01]  /*e8d0*/  HADD2.F32 R27, -RZ, R27.H1_H1 ;  /* 0x3000001bff1b7230 */ /* 0x000fe20000004100 */
[----:B------:R-:W-:Y:S01]  /*e8e0*/  F2FP.SATFINITE.E4M3.F32.PACK_AB_MERGE_C R68, R68, R73, RZ ;  /* 0x000000494444723e */ /* 0x000fe200048070ff */
[----:B------:R-:W-:Y:S02]  /*e8f0*/  HADD2.F32 R40, -RZ, R3.H0_H0 ;  /* 0x20000003ff287230 */ /* 0x000fe40000004100 */
[C---:B------:R-:W-:Y:S01]  /*e900*/  FMUL.FTZ R42, R37.reuse, R54 ;  /* 0x00000036252a7220 */ /* 0x040fe20000410000 */
[----:B------:R-:W-:Y:S01]  /*e910*/  FMUL.FTZ R43, R37, R52 ;  /* 0x00000034252b7220 */ /* 0x000fe20000410000 */
[----:B------:R-:W-:Y:S01]  /*e920*/  F2FP.F16.E4M3.UNPACK_B R37, R21 ;  /* 0x00000015ff25723e */ /* 0x000fe200020006ff */
[----:B------:R-:W-:-:S02]  /*e930*/  HADD2.F32 R21, -RZ, R24.H0_H0 ;  /* 0x20000018ff157230 */ /* 0x000fc40000004100 */
[C---:B------:R-:W-:Y:S01]  /*e940*/  FFMA.FTZ R41, R27.reuse, R52, -R42 ;  /* 0x000000341b297223 */ /* 0x040fe2000001082a */
[----:B------:R-:W-:Y:S01]  /*e950*/  FFMA.FTZ R54, R27, R54, R43 ;  /* 0x000000361b367223 */ /* 0x000fe2000001002b */
[----:B------:R-:W-:Y:S01]  /*e960*/  HADD2.F32 R24, -RZ, R24.H1_H1 ;  /* 0x30000018ff187230 */ /* 0x000fe20000004100 */
[----:B------:R-:W-:Y:S01]  /*e970*/  F2FP.SATFINITE.E4M3.F32.PACK_AB_MERGE_C R60, R63, R60, RZ ;  /* 0x0000003c3f3c723e */ /* 0x000fe200048070ff */
[--C-:B------:R-:W-:Y:S01]  /*e980*/  HADD2.F32 R42, -RZ, R37.reuse.H0_H0 ;  /* 0x20000025ff2a7230 */ /* 0x100fe20000004100 */
        /* <DEDUP_REMOVED lines=8> */
[----:B------:R-:W-:Y:S01]  /*ea10*/  FMUL.FTZ R24, R24, R27 ;  /* 0x0000001b18187220 */ /* 0x000fe20000410000 */
[-C--:B------:R-:W-:Y:S01]  /*ea20*/  FMUL.FTZ R21, R21, R40.reuse ;  /* 0x0000002815157220 */ /* 0x080fe20000410000 */
[C---:B------:R-:W-:Y:S01]  /*ea30*/  FFMA.FTZ R52, R3.reuse, R40, -R52 ;  /* 0x0000002803347223 */ /* 0x040fe20000010834 */
[----:B------:R-:W-:Y:S01]  /*ea40*/  F2FP.SATFINITE.E4M3.F32.PACK_AB_MERGE_C R33, R32, R33, R35 ;  /* 0x000000212021723e */ /* 0x000fe20004807023 */
[C---:B------:R-:W-:Y:S01]  /*ea50*/  FFMA.FTZ R39, R20.reuse, R27, -R39 ;  /* 0x0000001b14277223 */ /* 0x040fe20000010827 */
[----:B------:R-:W-:Y:S01]  /*ea60*/  FFMA.FTZ R20, R20, R37, R24 ;  /* 0x0000002514147223 */ /* 0x000fe20000010018 */
[----:B------:R-:W-:Y:S01]  /*ea70*/  FFMA.FTZ R21, R3, R42, R21 ;  /* 0x0000002a03157223 */ /* 0x000fe20000010015 */
[----:B------:R-:W-:-:S02]  /*ea80*/  F2FP.SATFINITE.E4M3.F32.PACK_AB_MERGE_C R27, R74, R71, RZ ;  /* 0x000000474a1b723e */ /* 0x000fc400048070ff */
[----:B------:R-:W-:Y:S02]  /*ea90*/  F2FP.SATFINITE.E4M3.F32.PACK_AB_MERGE_C R24, R61, R66, RZ ;  /* 0x000000423d18723e */ /* 0x000fe400048070ff */
        /* <DEDUP_REMOVED lines=8> */
.L_x_1849:
[----:B------:R-:W-:Y:S05]  /*eb20*/  BSYNC B1 ;  /* 0x0000000000017941 */ /* 0x000fea0003800000 */
.L_x_1848:
[----:B------:R-:W-:Y:S04]  /*eb30*/  BSSY B1, `(.L_x_1850) ;  /* 0x00000f9000017945 */ /* 0x000fe80003800000 */
[----:B------:R-:W-:Y:S05]  /*eb40*/  @P2 BRA `(.L_x_1851) ;  /* 0x0000000c00dc2947 */ /* 0x000fea0003800000 */
[----:B-----5:R-:W-:Y:S02]  /*eb50*/  SHF.R.U32.HI R3, RZ, 0x8, R28 ;  /* 0x00000008ff037819 */ /* 0x020fe4000001161c */
[----:B------:R-:W-:Y:S02]  /*eb60*/  SHF.R.U32.HI R21, RZ, 0x8, R30 ;  /* 0x00000008ff157819 */ /* 0x000fe4000001161e */
[----:B-1----:R-:W-:Y:S02]  /*eb70*/  LOP3.LUT R0, R28, 0xff, RZ, 0xc0, !PT ;  /* 0x000000ff1c007812 */ /* 0x002fe400078ec0ff */
[----:B------:R-:W-:Y:S02]  /*eb80*/  LOP3.LUT R3, R3, 0xff, RZ, 0xc0, !PT ;  /* 0x000000ff03037812 */ /* 0x000fe400078ec0ff */
[----:B------:R-:W-:Y:S02]  /*eb90*/  LEA.HI R26, R59, R214, RZ, 0x1c ;  /* 0x000000d63b1a7211 */ /* 0x000fe400078fe0ff */
[----:B------:R-:W-:-:S02]  /*eba0*/  LOP3.LUT R27, R21, 0xff, RZ, 0xc0, !PT ;  /* 0x000000ff151b7812 */ /* 0x000fc400078ec0ff */
[----:B------:R-:W-:Y:S02]  /*ebb0*/  PRMT R21, R3, 0x7604, R0 ;  /* 0x0000760403157816 */ /* 0x000fe40000000000 */
[----:B------:R-:W-:Y:S02]  /*ebc0*/  LOP3.LUT R24, R30, 0xff, RZ, 0xc0, !PT ;  /* 0x000000ff1e187812 */ /* 0x000fe400078ec0ff */
[----:B------:R-:W-:Y:S02]  /*ebd0*/  SHF.R.S32.HI R3, RZ, 0x1f, R26 ;  /* 0x0000001fff037819 */ /* 0x000fe4000001141a */
[----:B------:R-:W-:Y:S01]  /*ebe0*/  PRMT R37, R27, 0x7604, R24 ;  /* 0x000076041b257816 */ /* 0x000fe20000000018 */
[----:B------:R-:W-:Y:S01]  /*ebf0*/  IMAD.SHL.U32 R27, R26, 0x10, RZ ;  /* 0x000000101a1b7824 */ /* 0x000fe200078e00ff */
[----:B------:R-:W-:Y:S02]  /*ec00*/  LEA.HI R32, R3, R26, RZ, 0x3 ;  /* 0x0000001a03207211 */ /* 0x000fe400078f18ff */
[----:B------:R-:W-:-:S02]  /*ec10*/  SHF.R.U32.HI R24, RZ, 0x8, R31 ;  /* 0x00000008ff187819 */ /* 0x000fc4000001161f */
[----:B------:R-:W-:Y:S01]  /*ec20*/  LOP3.LUT R0, R204, 0x70, R27, 0xf8, !PT ;  /* 0x00000070cc007812 */ /* 0x000fe200078ef81b */
[----:B------:R-:W-:Y:S01]  /*ec30*/  IMAD.SHL.U32 R32, R32, 0x800, RZ ;  /* 0x0000080020207824 */ /* 0x000fe200078e00ff */
[----:B------:R-:W-:Y:S02]  /*ec40*/  SHF.R.U32.HI R33, RZ, 0x3, R204 ;  /* 0x00000003ff217819 */ /* 0x000fe400000116cc */
[----:B0-----:R-:W-:Y:S02]  /*ec50*/  SHF.R.U32.HI R25, RZ, 0x8, R29 ;  /* 0x00000008ff197819 */ /* 0x001fe4000001161d */
[----:B------:R-:W-:Y:S02]  /*ec60*/  LOP3.LUT R3, R31, 0xff, RZ, 0xc0, !PT ;  /* 0x000000ff1f037812 */ /* 0x000fe400078ec0ff */
[----:B------:R-:W-:Y:S02]  /*ec70*/  LOP3.LUT R24, R24, 0xff, RZ, 0xc0, !PT ;  /* 0x000000ff18187812 */ /* 0x000fe400078ec0ff */
[----:B------:R-:W-:-:S02]  /*ec80*/  LOP3.LUT R0, R0, R33, RZ, 0x3c, !PT ;  /* 0x0000002100007212 */ /* 0x000fc400078e3cff */
[----:B------:R-:W-:Y:S02]  /*ec90*/  LOP3.LUT R32, R32, 0xffffc000, RZ, 0xc0, !PT ;  /* 0xffffc00020207812 */ /* 0x000fe400078ec0ff */
[----:B------:R-:W-:Y:S02]  /*eca0*/  LOP3.LUT R20, R29, 0xff, RZ, 0xc0, !PT ;  /* 0x000000ff1d147812 */ /* 0x000fe400078ec0ff */
[----:B------:R-:W-:Y:S02]  /*ecb0*/  LOP3.LUT R25, R25, 0xff, RZ, 0xc0, !PT ;  /* 0x000000ff19197812 */ /* 0x000fe400078ec0ff */
[----:B------:R-:W-:Y:S02]  /*ecc0*/  SHF.R.U32.HI R26, RZ, 0x8, R4 ;  /* 0x00000008ff1a7819 */ /* 0x000fe40000011604 */
[----:B------:R-:W-:Y:S02]  /*ecd0*/  PRMT R38, R24, 0x7604, R3 ;  /* 0x0000760418267816 */ /* 0x000fe40000000003 */
[----:B------:R-:W-:-:S02]  /*ece0*/  IADD3 R3, R0, R32, R209 ;  /* 0x0000002000037210 */ /* 0x000fc40007ffe0d1 */
[----:B------:R-:W-:Y:S02]  /*ecf0*/  PRMT R20, R25, 0x7604, R20 ;  /* 0x0000760419147816 */ /* 0x000fe40000000014 */
[----:B------:R-:W-:Y:S01]  /*ed00*/  LOP3.LUT R25, R4, 0xff, RZ, 0xc0, !PT ;  /* 0x000000ff04197812 */ /* 0x000fe200078ec0ff */
[----:B------:R-:W-:Y:S01]  /*ed10*/  IMAD.IADD R0, R184, 0x1, R3 ;  /* 0x00000001b8007824 */ /* 0x000fe200078e0203 */
[----:B------:R-:W-:Y:S02]  /*ed20*/  LOP3.LUT R26, R26, 0xff, RZ, 0xc0, !PT ;  /* 0x000000ff1a1a7812 */ /* 0x000fe400078ec0ff */
[----:B------:R-:W-:Y:S02]  /*ed30*/  SHF.R.U32.HI R41, RZ, 0x8, R6 ;  /* 0x00000008ff297819 */ /* 0x000fe40000011606 */
[----:B------:R-:W-:Y:S01]  /*ed40*/  PRMT R43, R26, 0x7604, R25 ;  /* 0x000076041a2b7816 */ /* 0x000fe20000000019 */
[----:B------:R-:W-:Y:S01]  /*ed50*/  LDS.128 R32, [R0+0x18000] ;  /* 0x0180000000207984 */ /* 0x000fe20000000c00 */
[----:B------:R-:W-:-:S02]  /*ed60*/  SHF.R.U32.HI R53, RZ, 0x8, R7 ;  /* 0x00000008ff357819 */ /* 0x000fc40000011607 */
[----:B------:R-:W-:Y:S01]  /*ed70*/  SHF.R.U32.HI R40, RZ, 0x8, R5 ;  /* 0x00000008ff287819 */ /* 0x000fe20000011605 */
[----:B------:R-:W0:Y:S01]  /*ed80*/  LDS.128 R24, [R223+0x18000] ;  /* 0x01800000df187984 */ /* 0x000e220000000c00 */
[----:B------:R-:W-:Y:S02]  /*ed90*/  LOP3.LUT R42, R41, 0xff, RZ, 0xc0, !PT ;  /* 0x000000ff292a7812 */ /* 0x000fe400078ec0ff */
[----:B------:R-:W-:Y:S02]  /*eda0*/  LOP3.LUT R52, R7, 0xff, RZ, 0xc0, !PT ;  /* 0x000000ff07347812 */ /* 0x000fe400078ec0ff */
[----:B------:R-:W-:Y:S02]  /*edb0*/  LOP3.LUT R41, R53, 0xff, RZ, 0xc0, !PT ;  /* 0x000000ff35297812 */ /* 0x000fe400078ec0ff */
[----:B------:R-:W-:Y:S02]  /*edc0*/  LOP3.LUT R39, R5, 0xff, RZ, 0xc0, !PT ;  /* 0x000000ff05277812 */ /* 0x000fe400078ec0ff */
[----:B------:R-:W-:-:S02]  /*edd0*/  LOP3.LUT R40, R40, 0xff, RZ, 0xc0, !PT ;  /* 0x000000ff28287812 */ /* 0x000fc400078ec0ff */
[----:B------:R-:W-:Y:S02]  /*ede0*/  PRMT R52, R41, 0x7604, R52 ;  /* 0x0000760429347816 */ /* 0x000fe40000000034 */
[----:B------:R-:W-:Y:S02]  /*edf0*/  SHF.R.U32.HI R41, RZ, 0x10, R5 ;  /* 0x00000010ff297819 */ /* 0x000fe40000011605 */
[----:B------:R-:W-:Y:S02]  /*ee00*/  LOP3.LUT R3, R6, 0xff, RZ, 0xc0, !PT ;  /* 0x000000ff06037812 */ /* 0x000fe400078ec0ff */
[----:B------:R-:W-:Y:S01]  /*ee10*/  PRMT R40, R40, 0x7604, R39 ;  /* 0x0000760428287816 */ /* 0x000fe20000000027 */
[----:B------:R-:W-:Y:S01]  /*ee20*/  IMAD.U32 R41, R41, 0x10000, RZ ;  /* 0x0001000029297824 */ /* 0x000fe200078e00ff */
[----:B------:R-:W-:Y:S02]  /*ee30*/  SHF.R.U32.HI R54, RZ, 0x10, R29 ;  /* 0x00000010ff367819 */ /* 0x000fe4000001161d */
[----:B------:R-:W-:-:S02]  /*ee40*/  SHF.R.U32.HI R39, RZ, 0x10, R31 ;  /* 0x00000010ff277819 */ /* 0x000fc4000001161f */
[----:B------:R-:W-:Y:S01]  /*ee50*/  PRMT R53, R42, 0x7604, R3 ;  /* 0x000076042a357816 */ /* 0x000fe20000000003 */
[----:B------:R-:W-:Y:S01]  /*ee60*/  IMAD.U32 R3, R54, 0x10000, RZ ;  /* 0x0001000036037824 */ /* 0x000fe200078e00ff */
[----:B------:R-:W-:Y:S01]  /*ee70*/  SHF.R.U32.HI R57, RZ, 0x10, R7 ;  /* 0x00000010ff397819 */ /* 0x000fe20000011607 */
[----:B------:R-:W-:Y:S01]  /*ee80*/  IMAD.U32 R39, R39, 0x10000, RZ ;  /* 0x0001000027277824 */ /* 0x000fe200078e00ff */
[----:B------:R-:W-:Y:S02]  /*ee90*/  LOP3.LUT R21, R21, 0xff0000, R28, 0xf8, !PT ;  /* 0x00ff000015157812 */ /* 0x000fe400078ef81c */
[----:B------:R-:W-:Y:S01]  /*eea0*/  LOP3.LUT R55, R40, 0xff0000, R41, 0xf8, !PT ;  /* 0x00ff000028377812 */ /* 0x000fe200078ef829 */
[----:B------:R-:W-:Y:S01]  /*eeb0*/  IMAD.U32 R57, R57, 0x10000, RZ ;  /* 0x0001000039397824 */ /* 0x000fe200078e00ff */
        /* <DEDUP_REMOVED lines=11> */
[-C--:B0-----:R-:W-:Y:S02]  /*ef70*/  F2FP.F16.E4M3.UNPACK_B R30, R27.reuse ;  /* 0x0000001bff1e723e */ /* 0x081fe400020006ff */
[----:B------:R-:W-:Y:S02]  /*ef80*/  F2FP.F16.E4M3.UNPACK_B R31, R27.H1 ;  /* 0x0000001bff1f723e */ /* 0x000fe400030006ff */
[----:B------:R-:W-:-:S02]  /*ef90*/  F2FP.F16.E4M3.UNPACK_B R21, R24 ;  /* 0x00000018ff15723e */ /* 0x000fc400020006ff */
[----:B------:R-:W-:Y:S02]  /*efa0*/  F2FP.F16.E4M3.UNPACK_B R27, R24.H1 ;  /* 0x00000018ff1b723e */ /* 0x000fe400030006ff */
[----:B------:R-:W-:Y:S02]  /*efb0*/  F2FP.F16.E4M3.UNPACK_B R54, R55 ;  /* 0x00000037ff36723e */ /* 0x000fe400020006ff */
[----:B------:R-:W-:Y:S02]  /*efc0*/  F2FP.F16.E4M3.UNPACK_B R29, R33 ;  /* 0x00000021ff1d723e */ /* 0x000fe400020006ff */
[----:B------:R-:W-:Y:S01]  /*efd0*/  F2FP.F16.E4M3.UNPACK_B R24, R41 ;  /* 0x00000029ff18723e */ /* 0x000fe200020006ff */
[----:B------:R-:W-:Y:S01]  /*efe0*/  HADD2.F32 R56, -RZ, R54.H0_H0 ;  /* 0x20000036ff387230 */ /* 0x000fe20000004100 */
[-C--:B------:R-:W-:Y:S01]  /*eff0*/  F2FP.F16.E4M3.UNPACK_B R20, R25.reuse ;  /* 0x00000019ff14723e */ /* 0x080fe200020006ff */
[----:B------:R-:W-:Y:S01]  /*f000*/  HADD2.F32 R5, -RZ, R29.H0_H0 ;  /* 0x2000001dff057230 */ /* 0x000fe20000004100 */
[--C-:B------:R-:W-:Y:S01]  /*f010*/  LOP3.LUT R43, R43, 0xff0000, R4.reuse, 0xf8, !PT ;  /* 0x00ff00002b2b7812 */ /* 0x100fe200078ef804 */
[----:B------:R-:W-:Y:S01]  /*f020*/  HADD2.F32 R42, -RZ, R24.H0_H0 ;  /* 0x20000018ff2a7230 */ /* 0x000fe20000004100 */
[----:B------:R-:W-:Y:S01]  /*f030*/  F2FP.F16.E4M3.UNPACK_B R28, R25.H1 ;  /* 0x00000019ff1c723e */ /* 0x000fe200030006ff */
[----:B------:R-:W-:Y:S01]  /*f040*/  HADD2.F32 R25, -RZ, R20.H0_H0 ;  /* 0x20000014ff197230 */ /* 0x000fe20000004100 */
[----:B------:R-:W-:Y:S01]  /*f050*/  LOP3.LUT R53, R43, 0xff000000, R4, 0xf8, !PT ;  /* 0xff0000002b357812 */ /* 0x000fe200078ef804 */
[C---:B------:R-:W-:Y:S01]  /*f060*/  FMUL.FTZ R60, R5.reuse, R56 ;  /* 0x00000038053c7220 */ /* 0x040fe20000410000 */
[----:B------:R-:W-:Y:S01]  /*f070*/  F2FP.F16.E4M3.UNPACK_B R37, R33.H1 ;  /* 0x00000021ff25723e */ /* 0x000fe200030006ff */
[-C--:B------:R-:W-:Y:S01]  /*f080*/  FMUL.FTZ R43, R5, R42.reuse ;  /* 0x0000002a052b7220 */ /* 0x080fe20000410000 */
[----:B------:R-:W-:Y:S01]  /*f090*/  F2FP.F16.E4M3.UNPACK_B R55, R55.H1 ;  /* 0x00000037ff37723e */ /* 0x000fe200030006ff */
[C---:B------:R-:W-:Y:S01]  /*f0a0*/  FFMA.FTZ R5, R25.reuse, R42, -R60 ;  /* 0x0000002a19057223 */ /* 0x040fe2000001083c */
[----:B------:R-:W-:Y:S01]  /*f0b0*/  F2FP.F16.E4M3.UNPACK_B R41, R41.H1 ;  /* 0x00000029ff29723e */ /* 0x000fe200030006ff */
[----:B------:R-:W-:Y:S01]  /*f0c0*/  FFMA.FTZ R25, R25, R56, R43 ;  /* 0x0000003819197223 */ /* 0x000fe2000001002b */
[----:B------:R-:W-:Y:S01]  /*f0d0*/  LOP3.LUT R58, R57, 0xff000000, R7, 0xf8, !PT ;  /* 0xff000000393a7812 */ /* 0x000fe200078ef807 */
[----:B------:R-:W-:Y:S01]  /*f0e0*/  HADD2.F32 R57, -RZ, R54.H1_H1 ;  /* 0x30000036ff397230 */ /* 0x000fe20000004100 */
[-C--:B------:R-:W-:Y:S01]  /*f0f0*/  F2FP.F16.E4M3.UNPACK_B R38, R35.reuse ;  /* 0x00000023ff26723e */ /* 0x080fe200020006ff */
[----:B------:R-:W-:Y:S01]  /*f100*/  HADD2.F32 R54, -RZ, R55.H0_H0 ;  /* 0x20000037ff367230 */ /* 0x000fe20000004100 */
[----:B------:R-:W-:Y:S01]  /*f110*/  F2FP.F16.E4M3.UNPACK_B R39, R35.H1 ;  /* 0x00000023ff27723e */ /* 0x000fe200030006ff */
[----:B------:R-:W-:Y:S01]  /*f120*/  HADD2.F32 R43, -RZ, R24.H1_H1 ;  /* 0x30000018ff2b7230 */ /* 0x000fe20000004100 */
        /* <DEDUP_REMOVED lines=8> */
[C---:B------:R-:W-:Y:S01]  /*f1b0*/  FMUL.FTZ R60, R34.reuse, R54 ;  /* 0x00000036223c7220 */ /* 0x040fe20000410000 */
[----:B------:R-:W-:Y:S02]  /*f1c0*/  HADD2.F32 R29, -RZ, R28.H0_H0 ;  /* 0x2000001cff1d7230 */ /* 0x000fe40000004100 */
[-C--:B------:R-:W-:Y:S01]  /*f1d0*/  FMUL.FTZ R63, R34, R42.reuse ;  /* 0x0000002a223f7220 */ /* 0x080fe20000410000 */
[----:B------:R-:W-:Y:S02]  /*f1e0*/  HADD2.F32 R55, -RZ, R55.H1_H1 ;  /* 0x30000037ff377230 */ /* 0x000fe40000004100 */
[C---:B------:R-:W-:Y:S01]  /*f1f0*/  FMUL.FTZ R61, R20.reuse, R57 ;  /* 0x00000039143d7220 */ /* 0x040fe20000410000 */
[----:B------:R-:W-:Y:S01]  /*f200*/  FMUL.FTZ R56, R20, R43 ;  /* 0x0000002b14387220 */ /* 0x000fe20000410000 */
[C---:B------:R-:W-:Y:S01]  /*f210*/  FFMA.FTZ R60, R29.reuse, R42, -R60 ;  /* 0x0000002a1d3c7223 */ /* 0x040fe2000001083c */
[----:B------:R-:W-:Y:S01]  /*f220*/  F2FP.F16.E4M3.UNPACK_B R42, R52 ;  /* 0x00000034ff2a723e */ /* 0x000fe200020006ff */
[----:B------:R-:W-:Y:S01]  /*f230*/  FFMA.FTZ R63, R29, R54, R63 ;  /* 0x000000361d3f7223 */ /* 0x000fe2000001003f */
[----:B------:R-:W-:Y:S01]  /*f240*/  F2FP.F16.E4M3.UNPACK_B R54, R58 ;  /* 0x0000003aff36723e */ /* 0x000fe200020006ff */
[----:B------:R-:W-:-:S02]  /*f250*/  HADD2.F32 R37, -RZ, R37.H1_H1 ;  /* 0x30000025ff257230 */ /* 0x000fc40000004100 */
[C---:B------:R-:W-:Y:S01]  /*f260*/  FFMA.FTZ R20, R24.reuse, R43, -R61 ;  /* 0x0000002b18147223 */ /* 0x040fe2000001083d */
[----:B------:R-:W-:Y:S02]  /*f270*/  HADD2.F32 R41, -RZ, R41.H1_H1 ;  /* 0x30000029ff297230 */ /* 0x000fe40000004100 */
[----:B------:R-:W-:Y:S01]  /*f280*/  FFMA.FTZ R24, R24, R57, R56 ;  /* 0x0000003918187223 */ /* 0x000fe20000010038 */
[----:B------:R-:W-:Y:S02]  /*f290*/  HADD2.F32 R34, -RZ, R38.H0_H0 ;  /* 0x20000026ff227230 */ /* 0x000fe40000004100 */
[C---:B------:R-:W-:Y:S01]  /*f2a0*/  FMUL.FTZ R57, R37.reuse, R55 ;  /* 0x0000003725397220 */ /* 0x040fe20000410000 */
[----:B------:R-:W-:Y:S02]  /*f2b0*/  HADD2.F32 R43, -RZ, R42.H0_H0 ;  /* 0x2000002aff2b7230 */ /* 0x000fe40000004100 */
[----:B------:R-:W-:Y:S01]  /*f2c0*/  FMUL.FTZ R62, R37, R41 ;  /* 0x00000029253e7220 */ /* 0x000fe20000410000 */
[----:B------:R-:W-:Y:S01]  /*f2d0*/  HADD2.F32 R28, -RZ, R28.H1_H1 ;  /* 0x3000001cff1c7230 */ /* 0x000fe20000004100 */
[----:B------:R-:W-:Y:S01]  /*f2e0*/  F2FP.F16.E4M3.UNPACK_B R58, R58.H1 ;  /* 0x0000003aff3a723e */ /* 0x000fe200030006ff */
[----:B------:R-:W-:-:S02]  /*f2f0*/  HADD2.F32 R56, -RZ, R54.H0_H0 ;  /* 0x20000036ff387230 */ /* 0x000fc40000004100 */
[----:B------:R-:W-:Y:S01]  /*f300*/  FMUL.FTZ R37, R34, R43 ;  /* 0x0000002b22257220 */ /* 0x000fe20000410000 */
[----:B------:R-:W-:Y:S02]  /*f310*/  HADD2.F32 R29, -RZ, R30.H0_H0 ;  /* 0x2000001eff1d7230 */ /* 0x000fe40000004100 */
[----:B------:R-:W-:Y:S01]  /*f320*/  FFMA.FTZ R57, R28, R41, -R57 ;  /* 0x000000291c397223 */ /* 0x000fe20000010839 */
[----:B------:R-:W-:Y:S02]  /*f330*/  HADD2.F32 R41, -RZ, R54.H1_H1 ;  /* 0x30000036ff297230 */ /* 0x000fe40000004100 */
[----:B------:R-:W-:Y:S01]  /*f340*/  FMUL.FTZ R64, R34, R56 ;  /* 0x0000003822407220 */ /* 0x000fe20000410000 */
[----:B------:R-:W-:Y:S01]  /*f350*/  F2FP.F16.E4M3.UNPACK_B R52, R52.H1 ;  /* 0x00000034ff34723e */ /* 0x000fe200030006ff */
[----:B------:R-:W-:Y:S02]  /*f360*/  HADD2.F32 R38, -RZ, R38.H1_H1 ;  /* 0x30000026ff267230 */ /* 0x000fe40000004100 */
[----:B------:R-:W-:Y:S01]  /*f370*/  FFMA.FTZ R56, R29, R56, R37 ;  /* 0x000000381d387223 */ /* 0x000fe20000010025 */
[----:B------:R-:W-:-:S02]  /*f380*/  HADD2.F32 R37, -RZ, R42.H1_H1 ;  /* 0x3000002aff257230 */ /* 0x000fc40000004100 */
[----:B------:R-:W-:Y:S01]  /*f390*/  FFMA.FTZ R64, R29, R43, -R64 ;  /* 0x0000002b1d407223 */ /* 0x000fe20000010840 */
[----:B------:R-:W-:Y:S02]  /*f3a0*/  HADD2.F32 R30, -RZ, R30.H1_H1 ;  /* 0x3000001eff1e7230 */ /* 0x000fe40000004100 */
[C---:B------:R-:W-:Y:S01]  /*f3b0*/  FMUL.FTZ R43, R38.reuse, R41 ;  /* 0x00000029262b7220 */ /* 0x040fe20000410000 */
[----:B------:R-:W-:Y:S02]  /*f3c0*/  HADD2.F32 R42, -RZ, R58.H0_H0 ;  /* 0x2000003aff2a7230 */ /* 0x000fe40000004100 */
[----:B------:R-:W-:Y:S01]  /*f3d0*/  FMUL.FTZ R38, R38, R37 ;  /* 0x0000002526267220 */ /* 0x000fe20000410000 */
[----:B------:R-:W-:Y:S02]  /*f3e0*/  HADD2.F32 R29, -RZ, R39.H0_H0 ;  /* 0x20000027ff1d7230 */ /* 0x000fe40000004100 */
[----:B------:R-:W-:Y:S01]  /*f3f0*/  FFMA.FTZ R62, R28, R55, R62 ;  /* 0x000000371c3e7223 */ /* 0x000fe2000001003e */
[----:B------:R-:W-:-:S02]  /*f400*/  HADD2.F32 R34, -RZ, R52.H0_H0 ;  /* 0x20000034ff227230 */ /* 0x000fc40000004100 */
[C---:B------:R-:W-:Y:S01]  /*f410*/  FFMA.FTZ R55, R30.reuse, R37, -R43 ;  /* 0x000000251e377223 */ /* 0x040fe2000001082b */
[----:B------:R-:W-:Y:S02]  /*f420*/  HADD2.F32 R28, -RZ, R31.H0_H0 ;  /* 0x2000001fff1c7230 */ /* 0x000fe40000004100 */
[C---:B------:R-:W-:Y:S01]  /*f430*/  FMUL.FTZ R65, R29.reuse, R42 ;  /* 0x0000002a1d417220 */ /* 0x040fe20000410000 */
[----:B------:R-:W-:Y:S01]  /*f440*/  F2FP.F16.E4M3.UNPACK_B R37, R53.H1 ;  /* 0x00000035ff25723e */ /* 0x000fe200030006ff */
[----:B------:R-:W-:Y:S01]  /*f450*/  FMUL.FTZ R29, R29, R34 ;  /* 0x000000221d1d7220 */ /* 0x000fe20000410000 */
[----:B------:R-:W-:Y:S01]  /*f460*/  FFMA.FTZ R61, R30, R41, R38 ;  /* 0x000000291e3d7223 */ /* 0x000fe20000010026 */
[----:B------:R-:W-:Y:S01]  /*f470*/  F2FP.F16.E4M3.UNPACK_B R30, R40.H1 ;  /* 0x00000028ff1e723e */ /* 0x000fe200030006ff */
[----:B------:R-:W-:Y:S02]  /*f480*/  HADD2.F32 R52, -RZ, R52.H1_H1 ;  /* 0x30000034ff347230 */ /* 0x000fe40000004100 */
[----:B------:R-:W-:Y:S01]  /*f490*/  FFMA.FTZ R66, R28, R42, R29 ;  /* 0x0000002a1c427223 */ /* 0x000fe2000001001d */
[----:B------:R-:W-:-:S02]  /*f4a0*/  HADD2.F32 R58, -RZ, R58.H1_H1 ;  /* 0x3000003aff3a7230 */ /* 0x000fc40000004100 */
[----:B------:R-:W-:Y:S01]  /*f4b0*/  FFMA.FTZ R65, R28, R34, -R65 ;  /* 0x000000221c417223 */ /* 0x000fe20000010841 */
[----:B------:R-:W-:Y:S01]  /*f4c0*/  HADD2.F32 R39, -RZ, R39.H1_H1 ;  /* 0x30000027ff277230 */ /* 0x000fe20000004100 */
[----:B------:R-:W-:Y:S01]  /*f4d0*/  F2FP.F16.E4M3.UNPACK_B R53, R53 ;  /* 0x00000035ff35723e */ /* 0x000fe200020006ff */
[----:B------:R-:W-:Y:S01]  /*f4e0*/  HADD2.F32 R38, -RZ, R37.H0_H0 ;  /* 0x20000025ff267230 */ /* 0x000fe20000004100 */
[----:B------:R-:W-:Y:S01]  /*f4f0*/  F2FP.F16.E4M3.UNPACK_B R40, R40 ;  /* 0x00000028ff28723e */ /* 0x000fe200020006ff */
[----:B------:R-:W-:Y:S02]  /*f500*/  HADD2.F32 R29, -RZ, R32.H0_H0 ;  /* 0x20000020ff1d7230 */ /* 0x000fe40000004100 */
[C---:B------:R-:W-:Y:S01]  /*f510*/  FMUL.FTZ R42, R39.reuse, R58 ;  /* 0x0000003a272a7220 */ /* 0x040fe20000410000 */
[----:B------:R-:W-:Y:S02]  /*f520*/  HADD2.F32 R34, -RZ, R30.H0_H0 ;  /* 0x2000001eff227230 */ /* 0x000fe40000004100 */
[----:B------:R-:W-:Y:S01]  /*f530*/  FMUL.FTZ R41, R39, R52 ;  /* 0x0000003427297220 */ /* 0x000fe20000410000 */
[----:B------:R-:W-:-:S02]  /*f540*/  HADD2.F32 R28, -RZ, R27.H0_H0 ;  /* 0x2000001bff1c7230 */ /* 0x000fc40000004100 */
[C---:B------:R-:W-:Y:S01]  /*f550*/  FMUL.FTZ R39, R29.reuse, R38 ;  /* 0x000000261d277220 */ /* 0x040fe20000410000 */
[----:B------:R-:W-:Y:S02]  /*f560*/  HADD2.F32 R31, -RZ, R31.H1_H1 ;  /* 0x3000001fff1f7230 */ /* 0x000fe40000004100 */
[-C--:B------:R-:W-:Y:S01]  /*f570*/  FMUL.FTZ R29, R29, R34.reuse ;  /* 0x000000221d1d7220 */ /* 0x080fe20000410000 */
[----:B------:R-:W-:Y:S02]  /*f580*/  HADD2.F32 R37, -RZ, R37.H1_H1 ;  /* 0x30000025ff257230 */ /* 0x000fe40000004100 */
[----:B------:R-:W-:Y:S01]  /*f590*/  FFMA.FTZ R39, R28, R34, -R39 ;  /* 0x000000221c277223 */ /* 0x000fe20000010827 */
[----:B------:R-:W-:Y:S02]  /*f5a0*/  HADD2.F32 R32, -RZ, R32.H1_H1 ;  /* 0x30000020ff207230 */ /* 0x000fe40000004100 */
[----:B------:R-:W-:Y:S01]  /*f5b0*/  FFMA.FTZ R67, R31, R58, R41 ;  /* 0x0000003a1f437223 */ /* 0x000fe20000010029 */
[----:B------:R-:W-:-:S02]  /*f5c0*/  HADD2.F32 R30, -RZ, R30.H1_H1 ;  /* 0x3000001eff1e7230 */ /* 0x000fc40000004100 */
[----:B------:R-:W-:Y:S01]  /*f5d0*/  FFMA.FTZ R68, R31, R52, -R42 ;  /* 0x000000341f447223 */ /* 0x000fe2000001082a */
[----:B------:R-:W-:Y:S02]  /*f5e0*/  HADD2.F32 R27, -RZ, R27.H1_H1 ;  /* 0x3000001bff1b7230 */ /* 0x000fe40000004100 */
[-C--:B------:R-:W-:Y:S01]  /*f5f0*/  FMUL.FTZ R34, R32, R37.reuse ;  /* 0x0000002520227220 */ /* 0x080fe20000410000 */
[----:B------:R-:W-:Y:S01]  /*f600*/  FFMA.FTZ R41, R28, R38, R29 ;  /* 0x000000261c297223 */ /* 0x000fe2000001001d */
[-C--:B------:R-:W-:Y:S01]  /*f610*/  FMUL.FTZ R32, R32, R30.reuse ;  /* 0x0000001e20207220 */ /* 0x080fe20000410000 */
[----:B------:R-:W-:Y:S02]  /*f620*/  HADD2.F32 R31, -RZ, R53.H0_H0 ;  /* 0x20000035ff1f7230 */ /* 0x000fe40000004100 */
[C---:B------:R-:W-:Y:S01]  /*f630*/  FFMA.FTZ R42, R27.reuse, R30, -R34 ;  /* 0x0000001e1b2a7223 */ /* 0x040fe20000010822 */
[----:B------:R-:W-:Y:S02]  /*f640*/  HADD2.F32 R28, -RZ, R33.H0_H0 ;  /* 0x20000021ff1c7230 */ /* 0x000fe40000004100 */
[----:B------:R-:W-:Y:S01]  /*f650*/  FFMA.FTZ R52, R27, R37, R32 ;  /* 0x000000251b347223 */ /* 0x000fe20000010020 */
[----:B------:R-:W-:Y:S01]  /*f660*/  HADD2.F32 R29, -RZ, R40.H0_H0 ;  /* 0x20000028ff1d7230 */ /* 0x000fe20000004100 */
[----:B------:R-:W-:Y:S01]  /*f670*/  F2FP.F16.E4M3.UNPACK_B R4, R26 ;  /* 0x0000001aff04723e */ /* 0x000fe200020006ff */
[----:B------:R-:W-:-:S02]  /*f680*/  HADD2.F32 R27, -RZ, R21.H0_H0 ;  /* 0x20000015ff1b7230 */ /* 0x000fc40000004100 */
[C---:B------:R-:W-:Y:S01]  /*f690*/  FMUL.FTZ R32, R28.reuse, R31 ;  /* 0x0000001f1c207220 */ /* 0x040fe20000410000 */
[----:B------:R-:W-:Y:S02]  /*f6a0*/  HADD2.F32 R30, -RZ, R53.H1_H1 ;  /* 0x30000035ff1e7230 */ /* 0x000fe40000004100 */
[-C--:B------:R-:W-:Y:S01]  /*f6b0*/  FMUL.FTZ R28, R28, R29.reuse ;  /* 0x0000001d1c1c7220 */ /* 0x080fe20000410000 */
        /* <DEDUP_REMOVED lines=8> */
[----:B------:R-:W-:Y:S01]  /*f740*/  FMUL.FTZ R37, R33, R40 ;  /* 0x0000002821257220 */ /* 0x000fe20000410000 */
[----:B------:R-:W-:Y:S01]  /*f750*/  F2FP.F16.E4M3.UNPACK_B R26, R26.H1 ;  /* 0x0000001aff1a723e */ /* 0x000fe200030006ff */
[----:B------:R-:W-:Y:S01]  /*f760*/  FFMA.FTZ R33, R21, R40, -R32 ;  /* 0x0000002815217223 */ /* 0x000fe20000010820 */
[----:B------:R-:W-:-:S02]  /*f770*/  HADD2.F32 R32, -RZ, R29.H0_H0 ;  /* 0x2000001dff207230 */ /* 0x000fc40000004100 */
[----:B------:R-:W-:Y:S01]  /*f780*/  FFMA.FTZ R38, R21, R30, R37 ;  /* 0x0000001e15267223 */ /* 0x000fe20000010025 */
[----:B------:R-:W-:Y:S01]  /*f790*/  HADD2.F32 R27, -RZ, R35.H0_H0 ;  /* 0x20000023ff1b7230 */ /* 0x000fe20000004100 */
[----:B------:R-:W-:Y:S01]  /*f7a0*/  F2FP.F16.E4M3.UNPACK_B R3, R3 ;  /* 0x00000003ff03723e */ /* 0x000fe200020006ff */
[----:B------:R-:W-:Y:S01]  /*f7b0*/  HADD2.F32 R30, -RZ, R28.H0_H0 ;  /* 0x2000001cff1e7230 */ /* 0x000fe20000004100 */
[----:B------:R-:W-:Y:S01]  /*f7c0*/  F2FP.SATFINITE.E4M3.F32.PACK_AB_MERGE_C R57, R57, R60, RZ ;  /* 0x0000003c3939723e */ /* 0x000fe200048070ff */
[----:B------:R-:W-:Y:S02]  /*f7d0*/  HADD2.F32 R29, -RZ, R29.H1_H1 ;  /* 0x3000001dff1d7230 */ /* 0x000fe40000004100 */
[C---:B------:R-:W-:Y:S01]  /*f7e0*/  FMUL.FTZ R40, R27.reuse, R32 ;  /* 0x000000201b287220 */ /* 0x040fe20000410000 */
[----:B------:R-:W-:Y:S02]  /*f7f0*/  HADD2.F32 R35, -RZ, R35.H1_H1 ;  /* 0x30000023ff237230 */ /* 0x000fe40000004100 */
[----:B------:R-:W-:Y:S01]  /*f800*/  FMUL.FTZ R54, R27, R30 ;  /* 0x0000001e1b367220 */ /* 0x000fe20000410000 */
[----:B------:R-:W-:Y:S01]  /*f810*/  HADD2.F32 R21, -RZ, R26.H0_H0 ;  /* 0x2000001aff157230 */ /* 0x000fe20000004100 */
[----:B------:R-:W-:Y:S01]  /*f820*/  F2FP.F16.E4M3.UNPACK_B R27, R6 ;  /* 0x00000006ff1b723e */ /* 0x000fe200020006ff */
[----:B------:R-:W-:-:S02]  /*f830*/  HADD2.F32 R28, -RZ, R28.H1_H1 ;  /* 0x3000001cff1c7230 */ /* 0x000fc40000004100 */
[----:B------:R-:W-:Y:S01]  /*f840*/  FMUL.FTZ R37, R35, R29 ;  /* 0x0000001d23257220 */ /* 0x000fe20000410000 */
[----:B------:R-:W-:Y:S02]  /*f850*/  HADD2.F32 R26, -RZ, R26.H1_H1 ;  /* 0x3000001aff1a7230 */ /* 0x000fe40000004100 */
[----:B------:R-:W-:Y:S01]  /*f860*/  FFMA.FTZ R40, R21, R30, -R40 ;  /* 0x0000001e15287223 */ /* 0x000fe20000010828 */
[--C-:B------:R-:W-:Y:S02]  /*f870*/  HADD2.F32 R6, -RZ, R7.reuse.H0_H0 ;  /* 0x20000007ff067230 */ /* 0x100fe40000004100 */
[-C--:B------:R-:W-:Y:S01]  /*f880*/  FMUL.FTZ R30, R35, R28.reuse ;  /* 0x0000001c231e7220 */ /* 0x080fe20000410000 */
[----:B------:R-:W-:Y:S02]  /*f890*/  HADD2.F32 R7, -RZ, R7.H1_H1 ;  /* 0x30000007ff077230 */ /* 0x000fe40000004100 */
[----:B------:R-:W-:Y:S01]  /*f8a0*/  FFMA.FTZ R37, R26, R28, -R37 ;  /* 0x0000001c1a257223 */ /* 0x000fe20000010825 */
[----:B------:R-:W-:-:S02]  /*f8b0*/  HADD2.F32 R28, -RZ, R27.H0_H0 ;  /* 0x2000001bff1c7230 */ /* 0x000fc40000004100 */
[----:B------:R-:W-:Y:S01]  /*f8c0*/  FFMA.FTZ R43, R26, R29, R30 ;  /* 0x0000001d1a2b7223 */ /* 0x000fe2000001001e */
[----:B------:R-:W-:Y:S02]  /*f8d0*/  HADD2.F32 R27, -RZ, R27.H1_H1 ;  /* 0x3000001bff1b7230 */ /* 0x000fe40000004100 */
[----:B------:R-:W-:Y:S01]  /*f8e0*/  FFMA.FTZ R54, R21, R32, R54 ;  /* 0x0000002015367223 */ /* 0x000fe20000010036 */
[--C-:B------:R-:W-:Y:S02]  /*f8f0*/  HADD2.F32 R26, -RZ, R3.reuse.H1_H1 ;  /* 0x30000003ff1a7230 */ /* 0x100fe40000004100 */
[----:B------:R-:W-:Y:S01]  /*f900*/  FMUL.FTZ R30, R6, R28 ;  /* 0x0000001c061e7220 */ /* 0x000fe20000410000 */
[----:B------:R-:W-:Y:S02]  /*f910*/  HADD2.F32 R21, -RZ, R3.H0_H0 ;  /* 0x20000003ff157230 */ /* 0x000fe40000004100 */
[----:B------:R-:W-:Y:S01]  /*f920*/  FMUL.FTZ R35, R7, R27 ;  /* 0x0000001b07237220 */ /* 0x000fe20000410000 */
[----:B------:R-:W-:-:S02]  /*f930*/  HADD2.F32 R3, -RZ, R4.H0_H0 ;  /* 0x20000004ff037230 */ /* 0x000fc40000004100 */
[-C--:B------:R-:W-:Y:S01]  /*f940*/  FMUL.FTZ R32, R7, R26.reuse ;  /* 0x0000001a07207220 */ /* 0x080fe20000410000 */
[----:B------:R-:W-:Y:S02]  /*f950*/  HADD2.F32 R4, -RZ, R4.H1_H1 ;  /* 0x30000004ff047230 */ /* 0x000fe40000004100 */
[----:B------:R-:W-:Y:S01]  /*f960*/  FMUL.FTZ R29, R6, R21 ;  /* 0x00000015061d7220 */ /* 0x000fe20000410000 */
[----:B------:R-:W-:Y:S01]  /*f970*/  F2FP.SATFINITE.E4M3.F32.PACK_AB_MERGE_C R7, R68, R65, RZ ;  /* 0x000000414407723e */ /* 0x000fe200048070ff */
[C---:B------:R-:W-:Y:S01]  /*f980*/  FFMA.FTZ R6, R3.reuse, R21, -R30 ;  /* 0x0000001503067223 */ /* 0x040fe2000001081e */
[----:B------:R-:W-:Y:S01]  /*f990*/  F2FP.SATFINITE.E4M3.F32.PACK_AB_MERGE_C R62, R62, R63, RZ ;  /* 0x0000003f3e3e723e */ /* 0x000fe200048070ff */
[C---:B------:R-:W-:Y:S01]  /*f9a0*/  FFMA.FTZ R35, R4.reuse, R26, -R35 ;  /* 0x0000001a04237223 */ /* 0x040fe20000010823 */
[----:B------:R-:W-:Y:S01]  /*f9b0*/  FFMA.FTZ R26, R4, R27, R32 ;  /* 0x0000001b041a7223 */ /* 0x000fe20000010020 */
[----:B------:R-:W-:Y:S01]  /*f9c0*/  FFMA.FTZ R29, R3, R28, R29 ;  /* 0x0000001c031d7223 */ /* 0x000fe2000001001d */
[----:B------:R-:W-:-:S02]  /*f9d0*/  F2FP.SATFINITE.E4M3.F32.PACK_AB_MERGE_C R4, R42, R39, RZ ;  /* 0x000000272a04723e */ /* 0x000fc400048070ff */
[----:B------:R-:W-:Y:S02]  /*f9e0*/  F2FP.SATFINITE.E4M3.F32.PACK_AB_MERGE_C R37, R37, R40, RZ ;  /* 0x000000282525723e */ /* 0x000fe400048070ff */
[----:B------:R-:W-:Y:S02]  /*f9f0*/  F2FP.SATFINITE.E4M3.F32.PACK_AB_MERGE_C R27, R67, R66, RZ ;  /* 0x00000042431b723e */ /* 0x000fe400048070ff */
[----:B------:R-:W-:Y:S02]  /*fa00*/  F2FP.SATFINITE.E4M3.F32.PACK_AB_MERGE_C R41, R52, R41, RZ ;  /* 0x000000293429723e */ /* 0x000fe400048070ff */
[----:B------:R-:W-:Y:S02]  /*fa10*/  F2FP.SATFINITE.E4M3.F32.PACK_AB_MERGE_C R43, R43, R54, RZ ;  /* 0x000000362b2b723e */ /* 0x000fe400048070ff */
[----:B------:R-:W-:Y:S02]  /*fa20*/  F2FP.SATFINITE.E4M3.F32.PACK_AB_MERGE_C R5, R20, R5, R57 ;  /* 0x000000051405723e */ /* 0x000fe40004807039 */
        /* <DEDUP_REMOVED lines=9> */
.L_x_1851:
[----:B------:R-:W-:Y:S05]  /*fac0*/  BSYNC B1 ;  /* 0x0000000000017941 */ /* 0x000fea0003800000 */
.L_x_1850:
[----:B------:R-:W-:Y:S04]  /*fad0*/  BSSY B1, `(.L_x_1852) ;  /* 0x0000102000017945 */ /* 0x000fe80003800000 */
[----:B------:R-:W-:Y:S05]  /*fae0*/  @P1 BRA `(.L_x_1853) ;  /* 0x0000001000001947 */ /* 0x000fea0003800000 */
[----:B012---:R-:W2:Y:S01]  /*faf0*/  LDL R25, [R1+0x10] ;  /* 0x0000100001197983 */ /* 0x007ea20000100800 */
[----:B------:R-:W-:Y:S02]  /*fb00*/  SHF.R.U32.HI R0, RZ, 0x8, R44 ;  /* 0x00000008ff007819 */ /* 0x000fe4000001162c */
[----:B-----5:R-:W-:Y:S02]  /*fb10*/  LEA.HI R7, R59, R214, RZ, 0x1c ;  /* 0x000000d63b077211 */ /* 0x020fe400078fe0ff */
[----:B------:R-:W-:Y:S02]  /*fb20*/  LOP3.LUT R3, R44, 0xff, RZ, 0xc0, !PT ;  /* 0x000000ff2c037812 */ /* 0x000fe400078ec0ff */
[----:B------:R-:W-:Y:S02]  /*fb30*/  LOP3.LUT R0, R0, 0xff, RZ, 0xc0, !PT ;  /* 0x000000ff00007812 */ /* 0x000fe400078ec0ff */
[----:B------:R-:W-:Y:S02]  /*fb40*/  SHF.R.S32.HI R24, RZ, 0x1f, R7 ;  /* 0x0000001fff187819 */ /* 0x000fe40000011407 */
[----:B------:R-:W-:-:S02]  /*fb50*/  SHF.R.U32.HI R4, RZ, 0x8, R45 ;  /* 0x00000008ff047819 */ /* 0x000fc4000001162d */
[----:B------:R-:W-:Y:S02]  /*fb60*/  PRMT R20, R0, 0x7604, R3 ;  /* 0x0000760400147816 */ /* 0x000fe40000000003 */
[----:B------:R-:W-:Y:S02]  /*fb70*/  LEA.HI R21, R24, R7, RZ, 0x3 ;  /* 0x0000000718157211 */ /* 0x000fe400078f18ff */
[----:B------:R-:W-:Y:S02]  /*fb80*/  SHF.R.U32.HI R0, RZ, 0x8, R46 ;  /* 0x00000008ff007819 */ /* 0x000fe4000001162e */
[----:B------:R-:W-:Y:S01]  /*fb90*/  SHF.L.U32 R26, R7, 0x4, RZ ;  /* 0x00000004071a7819 */ /* 0x000fe200000006ff */
[----:B------:R-:W-:Y:S01]  /*fba0*/  IMAD.SHL.U32 R21, R21, 0x800, RZ ;  /* 0x0000080015157824 */ /* 0x000fe200078e00ff */
[----:B------:R-:W-:Y:S02]  /*fbb0*/  LOP3.LUT R5, R45, 0xff, RZ, 0xc0, !PT ;  /* 0x000000ff2d057812 */ /* 0x000fe400078ec0ff */
[----:B------:R-:W-:-:S02]  /*fbc0*/  LOP3.LUT R4, R4, 0xff, RZ, 0xc0, !PT ;  /* 0x000000ff04047812 */ /* 0x000fc400078ec0ff */
[----:B------:R-:W-:Y:S02]  /*fbd0*/  LOP3.LUT R3, R0, 0xff, RZ, 0xc0, !PT ;  /* 0x000000ff00037812 */ /* 0x000fe400078ec0ff */
[----:B------:R-:W-:Y:S02]  /*fbe0*/  LOP3.LUT R0, R229, 0x70, R26, 0xf8, !PT ;  /* 0x00000070e5007812 */ /* 0x000fe400078ef81a */
[----:B------:R-:W-:Y:S02]  /*fbf0*/  SHF.R.U32.HI R27, RZ, 0x3, R229 ;  /* 0x00000003ff1b7819 */ /* 0x000fe400000116e5 */
[----:B------:R-:W-:Y:S02]  /*fc00*/  PRMT R28, R4, 0x7604, R5 ;  /* 0x00007604041c7816 */ /* 0x000fe40000000005 */
[----:B------:R-:W-:Y:S02]  /*fc10*/  LOP3.LUT R4, R46, 0xff, RZ, 0xc0, !PT ;  /* 0x000000ff2e047812 */ /* 0x000fe400078ec0ff */
[----:B------:R-:W-:-:S02]  /*fc20*/  SHF.R.U32.HI R7, RZ, 0x8, R48 ;  /* 0x00000008ff077819 */ /* 0x000fc40000011630 */
[----:B------:R-:W-:Y:S02]  /*fc30*/  LOP3.LUT R0, R0, R27, RZ, 0x3c, !PT ;  /* 0x0000001b00007212 */ /* 0x000fe400078e3cff */
[----:B------:R-:W-:Y:S02]  /*fc40*/  LOP3.LUT R21, R21, 0xffffc000, RZ, 0xc0, !PT ;  /* 0xffffc00015157812 */ /* 0x000fe400078ec0ff */
[----:B------:R-:W-:Y:S02]  /*fc50*/  PRMT R30, R3, 0x7604, R4 ;  /* 0x00007604031e7816 */ /* 0x000fe40000000004 */
[----:B------:R-:W-:Y:S02]  /*fc60*/  LOP3.LUT R24, R48, 0xff, RZ, 0xc0, !PT ;  /* 0x000000ff30187812 */ /* 0x000fe400078ec0ff */
[----:B------:R-:W-:Y:S02]  /*fc70*/  LOP3.LUT R7, R7, 0xff, RZ, 0xc0, !PT ;  /* 0x000000ff07077812 */ /* 0x000fe400078ec0ff */
[----:B------:R-:W-:-:S02]  /*fc80*/  SHF.R.U32.HI R26, RZ, 0x8, R51 ;  /* 0x00000008ff1a7819 */ /* 0x000fc40000011633 */
[----:B------:R-:W-:Y:S02]  /*fc90*/  PRMT R33, R7, 0x7604, R24 ;  /* 0x0000760407217816 */ /* 0x000fe40000000018 */
[----:B------:R-:W-:Y:S02]  /*fca0*/  SHF.R.U32.HI R24, RZ, 0x8, R50 ;  /* 0x00000008ff187819 */ /* 0x000fe40000011632 */
[----:B------:R-:W-:Y:S02]  /*fcb0*/  SHF.R.U32.HI R5, RZ, 0x8, R47 ;  /* 0x00000008ff057819 */ /* 0x000fe4000001162f */
[----:B------:R-:W-:Y:S02]  /*fcc0*/  LOP3.LUT R24, R24, 0xff, RZ, 0xc0, !PT ;  /* 0x000000ff18187812 */ /* 0x000fe400078ec0ff */
[----:B------:R-:W-:Y:S02]  /*fcd0*/  LOP3.LUT R27, R51, 0xff, RZ, 0xc0, !PT ;  /* 0x000000ff331b7812 */ /* 0x000fe400078ec0ff */
[----:B------:R-:W-:-:S02]  /*fce0*/  LOP3.LUT R26, R26, 0xff, RZ, 0xc0, !PT ;  /* 0x000000ff1a1a7812 */ /* 0x000fc400078ec0ff */
[----:B------:R-:W-:Y:S02]  /*fcf0*/  LOP3.LUT R6, R47, 0xff, RZ, 0xc0, !PT ;  /* 0x000000ff2f067812 */ /* 0x000fe400078ec0ff */
[----:B------:R-:W-:Y:S02]  /*fd00*/  LOP3.LUT R5, R5, 0xff, RZ, 0xc0, !PT ;  /* 0x000000ff05057812 */ /* 0x000fe400078ec0ff */
[----:B------:R-:W-:Y:S02]  /*fd10*/  PRMT R39, R26, 0x7604, R27 ;  /* 0x000076041a277816 */ /* 0x000fe4000000001b */
[----:B------:R-:W-:Y:S02]  /*fd20*/  PRMT R32, R5, 0x7604, R6 ;  /* 0x0000760405207816 */ /* 0x000fe40000000006 */
[----:B------:R-:W0:Y:S01]  /*fd30*/  LDS.128 R4, [R222+0x18000] ;  /* 0x01800000de047984 */ /* 0x000e220000000c00 */
[----:B------:R-:W-:Y:S02]  /*fd40*/  SHF.R.U32.HI R31, RZ, 0x10, R47 ;  /* 0x00000010ff1f7819 */ /* 0x000fe4000001162f */
[----:B------:R-:W-:-:S02]  /*fd50*/  SHF.R.U32.HI R29, RZ, 0x10, R46 ;  /* 0x00000010ff1d7819 */ /* 0x000fc4000001162e */
[----:B------:R-:W-:Y:S02]  /*fd60*/  LOP3.LUT R31, R31, 0xff, RZ, 0xc0, !PT ;  /* 0x000000ff1f1f7812 */ /* 0x000fe400078ec0ff */
[----:B------:R-:W-:Y:S02]  /*fd70*/  LOP3.LUT R29, R29, 0xff, RZ, 0xc0, !PT ;  /* 0x000000ff1d1d7812 */ /* 0x000fe400078ec0ff */
[----:B------:R-:W-:Y:S02]  /*fd80*/  PRMT R31, R31, 0x7054, R32 ;  /* 0x000070541f1f7816 */ /* 0x000fe40000000020 */
[----:B------:R-:W-:Y:S02]  /*fd90*/  PRMT R29, R29, 0x7054, R30 ;  /* 0x000070541d1d7816 */ /* 0x000fe4000000001e */
[----:B------:R-:W-:Y:S02]  /*fda0*/  SHF.R.U32.HI R32, RZ, 0x10, R51 ;  /* 0x00000010ff207819 */ /* 0x000fe40000011633 */
[----:B------:R-:W-:-:S02]  /*fdb0*/  SHF.R.U32.HI R30, RZ, 0x10, R50 ;  /* 0x00000010ff1e7819 */ /* 0x000fc40000011632 */
[----:B------:R-:W-:Y:S02]  /*fdc0*/  LOP3.LUT R32, R32, 0xff, RZ, 0xc0, !PT ;  /* 0x000000ff20207812 */ /* 0x000fe400078ec0ff */
[----:B------:R-:W-:Y:S02]  /*fdd0*/  LOP3.LUT R30, R30, 0xff, RZ, 0xc0, !PT ;  /* 0x000000ff1e1e7812 */ /* 0x000fe400078ec0ff */
[----:B------:R-:W-:Y:S02]  /*fde0*/  PRMT R39, R32, 0x7054, R39 ;  /* 0x0000705420277816 */ /* 0x000fe40000000027 */
[----:B0-----:R-:W-:Y:S02]  /*fdf0*/  F2FP.F16.E4M3.UNPACK_B R32, R7 ;  /* 0x00000007ff20723e */ /* 0x001fe400020006ff */
[----:B--2---:R-:W-:Y:S02]  /*fe00*/  IADD3 R3, R0, R21, R25 ;  /* 0x0000001500037210 */ /* 0x004fe40007ffe019 */
[----:B------:R-:W-:-:S02]  /*fe10*/  SHF.R.U32.HI R0, RZ, 0x8, R49 ;  /* 0x00000008ff007819 */ /* 0x000fc40000011631 */
[----:B------:R-:W-:Y:S02]  /*fe20*/  LOP3.LUT R21, R49, 0xff, RZ, 0xc0, !PT ;  /* 0x000000ff31157812 */ /* 0x000fe400078ec0ff */
[----:B------:R-:W-:Y:S02]  /*fe30*/  LOP3.LUT R0, R0, 0xff, RZ, 0xc0, !PT ;  /* 0x000000ff00007812 */ /* 0x000fe400078ec0ff */
[----:B------:R-:W-:Y:S02]  /*fe40*/  LOP3.LUT R25, R50, 0xff, RZ, 0xc0, !PT ;  /* 0x000000ff32197812 */ /* 0x000fe400078ec0ff */
[----:B------:R-:W-:Y:S01]  /*fe50*/  PRMT R35, R0, 0x7604, R21 ;  /* 0x0000760400237816 */ /* 0x000fe20000000015 */
[----:B------:R-:W-:Y:S01]  /*fe60*/  IMAD.IADD R0, R184, 0x1, R3 ;  /* 0x00000001b8007824 */ /* 0x000fe200078e0203 */
[----:B------:R-:W-:Y:S02]  /*fe70*/  PRMT R37, R24, 0x7604, R25 ;  /* 0x0000760418257816 */ /* 0x000fe40000000019 */
[----:B------:R-:W-:-:S02]  /*fe80*/  SHF.R.U32.HI R3, RZ, 0x10, R44 ;  /* 0x00000010ff037819 */ /* 0x000fc4000001162c */
[----:B------:R-:W0:Y:S01]  /*fe90*/  LDS.128 R24, [R0+0x18000] ;  /* 0x0180000000187984 */ /* 0x000e220000000c00 */
[----:B------:R-:W-:Y:S02]  /*fea0*/  SHF.R.U32.HI R21, RZ, 0x10, R45 ;  /* 0x00000010ff157819 */ /* 0x000fe4000001162d */
[----:B------:R-:W-:Y:S02]  /*feb0*/  LOP3.LUT R3, R3, 0xff, RZ, 0xc0, !PT ;  /* 0x000000ff03037812 */ /* 0x000fe400078ec0ff */
[----:B------:R-:W-:Y:S02]  /*fec0*/  LOP3.LUT R21, R21, 0xff, RZ, 0xc0, !PT ;  /* 0x000000ff15157812 */ /* 0x000fe400078ec0ff */
[----:B------:R-:W-:Y:S02]  /*fed0*/  PRMT R3, R3, 0x7054, R20 ;  /* 0x0000705403037816 */ /* 0x000fe40000000014 */
[----:B------:R-:W-:Y:S02]  /*fee0*/  PRMT R21, R21, 0x7054, R28 ;  /* 0x0000705415157816 */ /* 0x000fe4000000001c */
[----:B------:R-:W-:-:S02]  /*fef0*/  SHF.R.U32.HI R20, RZ, 0x10, R48 ;  /* 0x00000010ff147819 */ /* 0x000fc40000011630 */
[----:B------:R-:W-:Y:S02]  /*ff00*/  SHF.R.U32.HI R28, RZ, 0x10, R49 ;  /* 0x00000010ff1c7819 */ /* 0x000fe40000011631 */
[----:B------:R-:W-:Y:S02]  /*ff10*/  LOP3.LUT R20, R20, 0xff, RZ, 0xc0, !PT ;  /* 0x000000ff14147812 */ /* 0x000fe400078ec0ff */
[----:B------:R-:W-:Y:S02]  /*ff20*/  LOP3.LUT R28, R28, 0xff, RZ, 0xc0, !PT ;  /* 0x000000ff1c1c7812 */ /* 0x000fe400078ec0ff */
[----:B------:R-:W-:Y:S02]  /*ff30*/  PRMT R33, R20, 0x7054, R33 ;  /* 0x0000705414217816 */ /* 0x000fe40000000021 */
[----:B------:R-:W-:Y:S02]  /*ff40*/  PRMT R35, R28, 0x7054, R35 ;  /* 0x000070541c237816 */ /* 0x000fe40000000023 */
[----:B------:R-:W-:-:S02]  /*ff50*/  LOP3.LUT R41, R3, 0xff000000, R44, 0xf8, !PT ;  /* 0xff00000003297812 */ /* 0x000fc400078ef82c */
[----:B------:R-:W-:Y:S02]  /*ff60*/  LOP3.LUT R44, R21, 0xff000000, R45, 0xf8, !PT ;  /* 0xff000000152c7812 */ /* 0x000fe400078ef82d */
[----:B------:R-:W-:Y:S02]  /*ff70*/  LOP3.LUT R45, R33, 0xff000000, R48, 0xf8, !PT ;  /* 0xff000000212d7812 */ /* 0x000fe400078ef830 */
[----:B------:R-:W-:Y:S02]  /*ff80*/  LOP3.LUT R48, R35, 0xff000000, R49, 0xf8, !PT ;  /* 0xff00000023307812 */ /* 0x000fe400078ef831 */
[----:B------:R-:W-:Y:S02]  /*ff90*/  F2FP.F16.E4M3.UNPACK_B R42, R44 ;  /* 0x0000002cff2a723e */ /* 0x000fe400020006ff */
[----:B------:R-:W-:Y:S02]  /*ffa0*/  F2FP.F16.E4M3.UNPACK_B R43, R48 ;  /* 0x00000030ff2b723e */ /* 0x000fe400020006ff */
[----:B------:R-:W-:-:S02]  /*ffb0*/  PRMT R37, R30, 0x7054, R37 ;  /* 0x000070541e257816 */ /* 0x000fc40000000025 */
[----:B------:R-:W-:Y:S02]  /*ffc0*/  LOP3.LUT R20, R29, 0xff000000, R46, 0xf8, !PT ;  /* 0xff0000001d147812 */ /* 0x000fe400078ef82e */
[----:B------:R-:W-:Y:S02]  /*ffd0*/  F2FP.F16.E4M3.UNPACK_B R33, R7.H1 ;  /* 0x00000007ff21723e */ /* 0x000fe400030006ff */
[----:B0-----:R-:W-:Y:S02]  /*ffe0*/  F2FP.F16.E4M3.UNPACK_B R35, R25 ;  /* 0x00000019ff23723e */ /* 0x001fe400020006ff */
[----:B------:R-:W-:Y:S01]  /*fff0*/  LOP3.LUT R46, R31, 0xff000000, R47, 0xf8, !PT ;  /* 0xff0000001f2e7812 */ /* 0x000fe200078ef82f */
[----:B------:R-:W-:Y:S01]  /*10000*/  HADD2.F32 R47, -RZ, R43.H0_H0 ;  /* 0x2000002bff2f7230 */ /* 0x000fe20000004100 */
[----:B------:R-:W-:Y:S02]  /*10010*/  F2FP.F16.E4M3.UNPACK_B R29, R5 ;  /* 0x00000005ff1d723e */ /* 0x000fe400020006ff */
[----:B------:R-:W-:-:S02]  /*10020*/  F2FP.F16.E4M3.UNPACK_B R7, R4 ;  /* 0x00000004ff07723e */ /* 0x000fc400020006ff */
[----:B------:R-:W-:Y:S01]  /*10030*/  F2FP.F16.E4M3.UNPACK_B R28, R4.H1 ;  /* 0x00000004ff1c723e */ /* 0x000fe200030006ff */
[--C-:B------:R-:W-:Y:S01]  /*10040*/  HADD2.F32 R4, -RZ, R35.reuse.H0_H0 ;  /* 0x20000023ff047230 */ /* 0x100fe20000004100 */
[----:B------:R-:W-:Y:S01]  /*10050*/  F2FP.F16.E4M3.UNPACK_B R30, R5.H1 ;  /* 0x00000005ff1e723e */ /* 0x000fe200030006ff */
[--C-:B------:R-:W-:Y:S01]  /*10060*/  HADD2.F32 R5, -RZ, R42.reuse.H0_H0 ;  /* 0x2000002aff057230 */ /* 0x100fe20000004100 */
[----:B------:R-:W-:Y:S01]  /*10070*/  LOP3.LUT R21, R37, 0xff000000, R50, 0xf8, !PT ;  /* 0xff00000025157812 */ /* 0x000fe200078ef832 */
[----:B------:R-:W-:Y:S01]  /*10080*/  HADD2.F32 R35, -RZ, R35.H1_H1 ;  /* 0x30000023ff237230 */ /* 0x000fe20000004100 */
[----:B------:R-:W-:Y:S01]  /*10090*/  LOP3.LUT R50, R39, 0xff000000, R51, 0xf8, !PT ;  /* 0xff00000027327812 */ /* 0x000fe200078ef833 */
[----:B------:R-:W-:Y:S01]  /*100a0*/  HADD2.F32 R42, -RZ, R42.H1_H1 ;  /* 0x3000002aff2a7230 */ /* 0x000fe20000004100 */
[-C--:B------:R-:W-:Y:S02]  /*100b0*/  F2FP.F16.E4M3.UNPACK_B R3, R6.reuse ;  /* 0x00000006ff03723e */ /* 0x080fe400020006ff */
[----:B------:R-:W-:Y:S01]  /*100c0*/  F2FP.F16.E4M3.UNPACK_B R31, R6.H1 ;  /* 0x00000006ff1f723e */ /* 0x000fe200030006ff */
[--C-:B------:R-:W-:Y:S01]  /*100d0*/  HADD2.F32 R6, -RZ, R29.reuse.H0_H0 ;  /* 0x2000001dff067230 */ /* 0x100fe20000004100 */
[----:B------:R-:W-:Y:S01]  /*100e0*/  F2FP.F16.E4M3.UNPACK_B R37, R25.H1 ;  /* 0x00000019ff25723e */ /* 0x000fe200030006ff */
[----:B------:R-:W-:Y:S01]  /*100f0*/  FMUL.FTZ R25, R4, R47 ;  /* 0x0000002f04197220 */ /* 0x000fe20000410000 */
[-C--:B------:R-:W-:Y:S01]  /*10100*/  F2FP.F16.E4M3.UNPACK_B R39, R27.reuse ;  /* 0x0000001bff27723e */ /* 0x080fe200020006ff */
[----:B------:R-:W-:Y:S01]  /*10110*/  HADD2.F32 R29, -RZ, R29.H1_H1 ;  /* 0x3000001dff1d7230 */ /* 0x000fe20000004100 */
[----:B------:R-:W-:-:S02]  /*10120*/  F2FP.F16.E4M3.UNPACK_B R40, R27.H1 ;  /* 0x0000001bff28723e */ /* 0x000fc400030006ff */
[-C--:B------:R-:W-:Y:S02]  /*10130*/  F2FP.F16.E4M3.UNPACK_B R27, R24.reuse ;  /* 0x00000018ff1b723e */ /* 0x080fe400020006ff */
[----:B------:R-:W-:Y:S01]  /*10140*/  F2FP.F16.E4M3.UNPACK_B R34, R24.H1 ;  /* 0x00000018ff22723e */ /* 0x000fe200030006ff */
[-C--:B------:R-:W-:Y:S01]  /*10150*/  FMUL.FTZ R24, R4, R5.reuse ;  /* 0x0000000504187220 */ /* 0x080fe20000410000 */
[----:B------:R-:W-:Y:S01]  /*10160*/  F2FP.F16.E4M3.UNPACK_B R48, R48.H1 ;  /* 0x00000030ff30723e */ /* 0x000fe200030006ff */
[C---:B------:R-:W-:Y:S01]  /*10170*/  FFMA.FTZ R5, R6.reuse, R5, -R25 ;  /* 0x0000000506057223 */ /* 0x040fe20000010819 */
[----:B------:R-:W-:Y:S01]  /*10180*/  F2FP.F16.E4M3.UNPACK_B R44, R44.H1 ;  /* 0x0000002cff2c723e */ /* 0x000fe200030006ff */
[----:B------:R-:W-:Y:S01]  /*10190*/  FFMA.FTZ R25, R6, R47, R24 ;  /* 0x0000002f06197223 */ /* 0x000fe20000010018 */
[----:B------:R-:W-:Y:S01]  /*101a0*/  HADD2.F32 R24, -RZ, R43.H1_H1 ;  /* 0x3000002bff187230 */ /* 0x000fe20000004100 */
[-C--:B------:R-:W-:Y:S01]  /*101b0*/  F2FP.F16.E4M3.UNPACK_B R4, R26.reuse ;  /* 0x0000001aff04723e */ /* 0x080fe200020006ff */
[----:B------:R-:W-:Y:S01]  /*101c0*/  HADD2.F32 R47, -RZ, R48.H0_H0 ;  /* 0x20000030ff2f7230 */ /* 0x000fe20000004100 */
[----:B------:R-:W-:Y:S01]  /*101d0*/  F2FP.F16.E4M3.UNPACK_B R38, R26.H1 ;  /* 0x0000001aff26723e */ /* 0x000fe200030006ff */
[----:B------:R-:W-:-:S02]  /*101e0*/  HADD2.F32 R6, -RZ, R37.H0_H0 ;  /* 0x20000025ff067230 */ /* 0x000fc40000004100 */
[C---:B------:R-:W-:Y:S01]  /*101f0*/  FMUL.FTZ R52, R35.reuse, R24 ;  /* 0x0000001823347220 */ /* 0x040fe20000410000 */
[----:B------:R-:W-:Y:S02]  /*10200*/  HADD2.F32 R43, -RZ, R44.H0_H0 ;  /* 0x2000002cff2b7230 */ /* 0x000fe40000004100 */
[----:B------:R-:W-:Y:S01]  /*10210*/  FMUL.FTZ R35, R35, R42 ;  /* 0x0000002a23237220 */ /* 0x000fe20000410000 */
[----:B------:R-:W-:Y:S02]  /*10220*/  HADD2.F32 R26, -RZ, R30.H0_H0 ;  /* 0x2000001eff1a7230 */ /* 0x000fe40000004100 */
[C---:B------:R-:W-:Y:S01]  /*10230*/  FMUL.FTZ R49, R6.reuse, R47 ;  /* 0x0000002f06317220 */ /* 0x040fe20000410000 */
[----:B------:R-:W-:Y:S02]  /*10240*/  HADD2.F32 R48, -RZ, R48.H1_H1 ;  /* 0x30000030ff307230 */ /* 0x000fe40000004100 */
[-C--:B------:R-:W-:Y:S01]  /*10250*/  FMUL.FTZ R54, R6, R43.reuse ;  /* 0x0000002b06367220 */ /* 0x080fe20000410000 */
[----:B------:R-:W-:Y:S01]  /*10260*/  FFMA.FTZ R24, R29, R24, R35 ;  /* 0x000000181d187223 */ /* 0x000fe20000010023 */
[----:B------:R-:W-:Y:S01]  /*10270*/  FFMA.FTZ R49, R26, R43, -R49 ;  /* 0x0000002b1a317223 */ /* 0x000fe20000010831 */
[----:B------:R-:W-:Y:S01]  /*10280*/  F2FP.F16.E4M3.UNPACK_B R43, R50 ;  /* 0x00000032ff2b723e */ /* 0x000fe200020006ff */
[----:B------:R-:W-:Y:S01]  /*10290*/  HADD2.F32 R37, -RZ, R37.H1_H1 ;  /* 0x30000025ff257230 */ /* 0x000fe20000004100 */
[----:B------:R-:W-:Y:S01]  /*102a0*/  F2FP.F16.E4M3.UNPACK_B R35, R46 ;  /* 0x0000002eff23723e */ /* 0x000fe200020006ff */
[----:B------:R-:W-:-:S02]  /*102b0*/  HADD2.F32 R44, -RZ, R44.H1_H1 ;  /* 0x3000002cff2c7230 */ /* 0x000fc40000004100 */
[----:B------:R-:W-:Y:S01]  /*102c0*/  FFMA.FTZ R6, R29, R42, -R52 ;  /* 0x0000002a1d067223 */ /* 0x000fe20000010834 */
[----:B------:R-:W-:Y:S01]  /*102d0*/  FFMA.FTZ R54, R26, R47, R54 ;  /* 0x0000002f1a367223 */ /* 0x000fe20000010036 */
[----:B------:R-:W-:Y:S02]  /*102e0*/  HADD2.F32 R30, -RZ, R30.H1_H1 ;  /* 0x3000001eff1e7230 */ /* 0x000fe40000004100 */
[C---:B------:R-:W-:Y:S01]  /*102f0*/  FMUL.FTZ R51, R37.reuse, R48 ;  /* 0x0000003025337220 */ /* 0x040fe20000410000 */
[----:B------:R-:W-:Y:S02]  /*10300*/  HADD2.F32 R47, -RZ, R43.H0_H0 ;  /* 0x2000002bff2f7230 */ /* 0x000fe40000004100 */
[----:B------:R-:W-:Y:S01]  /*10310*/  FMUL.FTZ R37, R37, R44 ;  /* 0x0000002c25257220 */ /* 0x000fe20000410000 */
[----:B------:R-:W-:Y:S01]  /*10320*/  HADD2.F32 R29, -RZ, R39.H0_H0 ;  /* 0x20000027ff1d7230 */ /* 0x000fe20000004100 */
[----:B------:R-:W-:Y:S01]  /*10330*/  F2FP.F16.E4M3.UNPACK_B R50, R50.H1 ;  /* 0x00000032ff32723e */ /* 0x000fe200030006ff */
[----:B------:R-:W-:-:S02]  /*10340*/  HADD2.F32 R42, -RZ, R35.H0_H0 ;  /* 0x20000023ff2a7230 */ /* 0x000fc40000004100 */
[C---:B------:R-:W-:Y:S01]  /*10350*/  FFMA.FTZ R52, R30.reuse, R44, -R51 ;  /* 0x0000002c1e347223 */ /* 0x040fe20000010833 */
[----:B------:R-:W-:Y:S02]  /*10360*/  HADD2.F32 R26, -RZ, R32.H0_H0 ;  /* 0x20000020ff1a7230 */ /* 0x000fe40000004100 */
[C---:B------:R-:W-:Y:S01]  /*10370*/  FMUL.FTZ R53, R29.reuse, R47 ;  /* 0x0000002f1d357220 */ /* 0x040fe20000410000 */
[----:B------:R-:W-:Y:S01]  /*10380*/  FFMA.FTZ R51, R30, R48, R37 ;  /* 0x000000301e337223 */ /* 0x000fe20000010025 */
[----:B------:R-:W-:Y:S01]  /*10390*/  FMUL.FTZ R56, R29, R42 ;  /* 0x0000002a1d387220 */ /* 0x000fe20000410000 */
[----:B------:R-:W-:Y:S01]  /*103a0*/  HADD2.F32 R35, -RZ, R35.H1_H1 ;  /* 0x30000023ff237230 */ /* 0x000fe20000004100 */
[----:B------:R-:W-:Y:S01]  /*103b0*/  F2FP.F16.E4M3.UNPACK_B R46, R46.H1 ;  /* 0x0000002eff2e723e */ /* 0x000fe200030006ff */
[----:B------:R-:W-:Y:S02]  /*103c0*/  HADD2.F32 R43, -RZ, R43.H1_H1 ;  /* 0x3000002bff2b7230 */ /* 0x000fe40000004100 */
[----:B------:R-:W-:Y:S01]  /*103d0*/  FFMA.FTZ R53, R26, R42, -R53 ;  /* 0x0000002a1a357223 */ /* 0x000fe20000010835 */
[----:B------:R-:W-:-:S02]  /*103e0*/  HADD2.F32 R39, -RZ, R39.H1_H1 ;  /* 0x30000027ff277230 */ /* 0x000fc40000004100 */
[----:B------:R-:W-:Y:S01]  /*103f0*/  FFMA.FTZ R56, R26, R47, R56 ;  /* 0x0000002f1a387223 */ /* 0x000fe20000010038 */
[----:B------:R-:W-:Y:S01]  /*10400*/  HADD2.F32 R37, -RZ, R50.H0_H0 ;  /* 0x20000032ff257230 */ /* 0x000fe20000004100 */
[----:B------:R-:W-:Y:S01]  /*10410*/  F2FP.SATFINITE.E4M3.F32.PACK_AB_MERGE_C R49, R52, R49, RZ ;  /* 0x000000313431723e */ /* 0x000fe200048070ff */
[----:B------:R-:W-:Y:S02]  /*10420*/  HADD2.F32 R29, -RZ, R40.H0_H0 ;  /* 0x20000028ff1d7230 */ /* 0x000fe40000004100 */
[C---:B------:R-:W-:Y:S01]  /*10430*/  FMUL.FTZ R47, R39.reuse, R43 ;  /* 0x0000002b272f7220 */ /* 0x040fe20000410000 */
[----:B------:R-:W-:Y:S02]  /*10440*/  HADD2.F32 R30, -RZ, R46.H0_H0 ;  /* 0x2000002eff1e7230 */ /* 0x000fe40000004100 */
[----:B------:R-:W-:Y:S01]  /*10450*/  FMUL.FTZ R42, R39, R35 ;  /* 0x00000023272a7220 */ /* 0x000fe20000410000 */
[----:B------:R-:W-:Y:S02]  /*10460*/  HADD2.F32 R26, -RZ, R33.H0_H0 ;  /* 0x20000021ff1a7230 */ /* 0x000fe40000004100 */
[----:B------:R-:W-:Y:S01]  /*10470*/  FMUL.FTZ R39, R29, R37 ;  /* 0x000000251d277220 */ /* 0x000fe20000410000 */
[----:B------:R-:W-:-:S02]  /*10480*/  HADD2.F32 R32, -RZ, R32.H1_H1 ;  /* 0x30000020ff207230 */ /* 0x000fc40000004100 */
[-C--:B------:R-:W-:Y:S01]  /*10490*/  FMUL.FTZ R44, R29, R30.reuse ;  /* 0x0000001e1d2c7220 */ /* 0x080fe20000410000 */
[----:B------:R-:W-:Y:S02]  /*104a0*/  HADD2.F32 R46, -RZ, R46.H1_H1 ;  /* 0x3000002eff2e7230 */ /* 0x000fe40000004100 */
[----:B------:R-:W-:Y:S01]  /*104b0*/  FFMA.FTZ R55, R26, R30, -R39 ;  /* 0x0000001e1a377223 */ /* 0x000fe20000010827 */
[----:B------:R-:W-:Y:S01]  /*104c0*/  F2FP.F16.E4M3.UNPACK_B R30, R41.H1 ;  /* 0x00000029ff1e723e */ /* 0x000fe200030006ff */
[----:B------:R-:W-:Y:S02]  /*104d0*/  HADD2.F32 R50, -RZ, R50.H1_H1 ;  /* 0x30000032ff327230 */ /* 0x000fe40000004100 */
[C---:B------:R-:W-:Y:S01]  /*104e0*/  FFMA.FTZ R48, R32.reuse, R35, -R47 ;  /* 0x0000002320307223 */ /* 0x040fe2000001082f */
[----:B------:R-:W-:Y:S02]  /*104f0*/  HADD2.F32 R40, -RZ, R40.H1_H1 ;  /* 0x30000028ff287230 */ /* 0x000fe40000004100 */
[----:B------:R-:W-:Y:S01]  /*10500*/  FFMA.FTZ R47, R32, R43, R42 ;  /* 0x0000002b202f7223 */ /* 0x000fe2000001002a */
[----:B------:R-:W-:Y:S01]  /*10510*/  F2FP.F16.E4M3.UNPACK_B R35, R45.H1 ;  /* 0x0000002dff23723e */ /* 0x000fe200030006ff */
[----:B------:R-:W-:-:S02]  /*10520*/  HADD2.F32 R33, -RZ, R33.H1_H1 ;  /* 0x30000021ff217230 */ /* 0x000fc40000004100 */
[----:B------:R-:W-:Y:S01]  /*10530*/  FFMA.FTZ R57, R26, R37, R44 ;  /* 0x000000251a397223 */ /* 0x000fe2000001002c */
[----:B------:R-:W-:Y:S02]  /*10540*/  HADD2.F32 R29, -RZ, R34.H0_H0 ;  /* 0x20000022ff1d7230 */ /* 0x000fe40000004100 */
[C---:B------:R-:W-:Y:S01]  /*10550*/  FMUL.FTZ R42, R40.reuse, R50 ;  /* 0x00000032282a7220 */ /* 0x040fe20000410000 */
[----:B------:R-:W-:Y:S02]  /*10560*/  HADD2.F32 R32, -RZ, R30.H0_H0 ;  /* 0x2000001eff207230 */ /* 0x000fe40000004100 */
[-C--:B------:R-:W-:Y:S01]  /*10570*/  FMUL.FTZ R43, R40, R46.reuse ;  /* 0x0000002e282b7220 */ /* 0x080fe20000410000 */
[----:B------:R-:W-:Y:S02]  /*10580*/  HADD2.F32 R37, -RZ, R35.H0_H0 ;  /* 0x20000023ff257230 */ /* 0x000fe40000004100 */
[----:B------:R-:W-:Y:S01]  /*10590*/  FFMA.FTZ R58, R33, R46, -R42 ;  /* 0x0000002e213a7223 */ /* 0x000fe2000001082a */
[----:B------:R-:W-:-:S02]  /*105a0*/  HADD2.F32 R26, -RZ, R28.H0_H0 ;  /* 0x2000001cff1a7230 */ /* 0x000fc40000004100 */
[----:B------:R-:W-:Y:S01]  /*105b0*/  FMUL.FTZ R40, R29, R32 ;  /* 0x000000201d287220 */ /* 0x000fe20000410000 */
[----:B------:R-:W-:Y:S01]  /*105c0*/  FFMA.FTZ R50, R33, R50, R43 ;  /* 0x0000003221327223 */ /* 0x000fe2000001002b */
[----:B------:R-:W-:Y:S01]  /*105d0*/  HADD2.F32 R35, -RZ, R35.H1_H1 ;  /* 0x30000023ff237230 */ /* 0x000fe20000004100 */
[----:B------:R-:W-:Y:S01]  /*105e0*/  F2FP.F16.E4M3.UNPACK_B R45, R45 ;  /* 0x0000002dff2d723e */ /* 0x000fe200020006ff */
[----:B------:R-:W-:Y:S02]  /*105f0*/  HADD2.F32 R34, -RZ, R34.H1_H1 ;  /* 0x30000022ff227230 */ /* 0x000fe40000004100 */
[-C--:B------:R-:W-:Y:S01]  /*10600*/  FMUL.FTZ R39, R29, R37.reuse ;  /* 0x000000251d277220 */ /* 0x080fe20000410000 */
[----:B------:R-:W-:Y:S02]  /*10610*/  HADD2.F32 R33, -RZ, R30.H1_H1 ;  /* 0x3000001eff217230 */ /* 0x000fe40000004100 */
[----:B------:R-:W-:Y:S01]  /*10620*/  FFMA.FTZ R42, R26, R37, R40 ;  /* 0x000000251a2a7223 */ /* 0x000fe20000010028 */
[----:B------:R-:W-:-:S02]  /*10630*/  HADD2.F32 R28, -RZ, R28.H1_H1 ;  /* 0x3000001cff1c7230 */ /* 0x000fc40000004100 */
[C---:B------:R-:W-:Y:S01]  /*10640*/  FMUL.FTZ R37, R34.reuse, R35 ;  /* 0x0000002322257220 */ /* 0x040fe20000410000 */
[----:B------:R-:W-:Y:S01]  /*10650*/  F2FP.F16.E4M3.UNPACK_B R41, R41 ;  /* 0x00000029ff29723e */ /* 0x000fe200020006ff */
[-C--:B------:R-:W-:Y:S01]  /*10660*/  FMUL.FTZ R34, R34, R33.reuse ;  /* 0x0000002122227220 */ /* 0x080fe20000410000 */
[----:B------:R-:W-:Y:S02]  /*10670*/  HADD2.F32 R30, -RZ, R45.H0_H0 ;  /* 0x2000002dff1e7230 */ /* 0x000fe40000004100 */
[----:B------:R-:W-:Y:S01]  /*10680*/  FFMA.FTZ R39, R26, R32, -R39 ;  /* 0x000000201a277223 */ /* 0x000fe20000010827 */
[----:B------:R-:W-:Y:S02]  /*10690*/  HADD2.F32 R29, -RZ, R27.H0_H0 ;  /* 0x2000001bff1d7230 */ /* 0x000fe40000004100 */
[C---:B------:R-:W-:Y:S01]  /*106a0*/  FFMA.FTZ R44, R28.reuse, R33, -R37 ;  /* 0x000000211c2c7223 */ /* 0x040fe20000010825 */
[----:B------:R-:W-:Y:S01]  /*106b0*/  FFMA.FTZ R43, R28, R35, R34 ;  /* 0x000000231c2b7223 */ /* 0x000fe20000010022 */
[----:B------:R-:W-:Y:S01]  /*106c0*/  HADD2.F32 R28, -RZ, R41.H0_H0 ;  /* 0x20000029ff1c7230 */ /* 0x000fe20000004100 */
[----:B------:R-:W-:Y:S01]  /*106d0*/  F2FP.SATFINITE.E4M3.F32.PACK_AB_MERGE_C R51, R51, R54, RZ ;  /* 0x000000363333723e */ /* 0x000fe200048070ff */
[----:B------:R-:W-:-:S02]  /*106e0*/  HADD2.F32 R26, -RZ, R7.H0_H0 ;  /* 0x20000007ff1a7230 */ /* 0x000fc40000004100 */
[C---:B------:R-:W-:Y:S01]  /*106f0*/  FMUL.FTZ R33, R29.reuse, R30 ;  /* 0x0000001e1d217220 */ /* 0x040fe20000410000 */
[----:B------:R-:W-:Y:S02]  /*10700*/  HADD2.F32 R32, -RZ, R45.H1_H1 ;  /* 0x3000002dff207230 */ /* 0x000fe40000004100 */
[-C--:B------:R-:W-:Y:S01]  /*10710*/  FMUL.FTZ R29, R29, R28.reuse ;  /* 0x0000001c1d1d7220 */ /* 0x080fe20000410000 */
[----:B------:R-:W-:Y:S02]  /*10720*/  HADD2.F32 R27, -RZ, R27.H1_H1 ;  /* 0x3000001bff1b7230 */ /* 0x000fe40000004100 */
[C---:B------:R-:W-:Y:S01]  /*10730*/  FFMA.FTZ R34, R26.reuse, R28, -R33 ;  /* 0x0000001c1a227223 */ /* 0x040fe20000010821 */
[----:B------:R-:W-:Y:S01]  /*10740*/  HADD2.F32 R28, -RZ, R41.H1_H1 ;  /* 0x30000029ff1c7230 */ /* 0x000fe20000004100 */
[----:B------:R-:W-:Y:S01]  /*10750*/  F2FP.F16.E4M3.UNPACK_B R33, R21.H1 ;  /* 0x00000015ff21723e */ /* 0x000fe200030006ff */
[----:B------:R-:W-:Y:S02]  /*10760*/  HADD2.F32 R7, -RZ, R7.H1_H1 ;  /* 0x30000007ff077230 */ /* 0x000fe40000004100 */
[C---:B------:R-:W-:Y:S01]  /*10770*/  FMUL.FTZ R40, R27.reuse, R32 ;  /* 0x000000201b287220 */ /* 0x040fe20000410000 */
[----:B------:R-:W-:Y:S01]  /*10780*/  FFMA.FTZ R30, R26, R30, R29 ;  /* 0x0000001e1a1e7223 */ /* 0x000fe2000001001d */
[----:B------:R-:W-:Y:S01]  /*10790*/  F2FP.F16.E4M3.UNPACK_B R29, R20.H1 ;  /* 0x00000014ff1d723e */ /* 0x000fe200030006ff */
[-C--:B------:R-:W-:Y:S01]  /*107a0*/  FMUL.FTZ R27, R27, R28.reuse ;  /* 0x0000001c1b1b7220 */ /* 0x080fe20000410000 */
[----:B------:R-:W-:Y:S01]  /*107b0*/  FFMA.FTZ R35, R7, R28, -R40 ;  /* 0x0000001c07237223 */ /* 0x000fe20000010828 */
[----:B------:R-:W-:Y:S01]  /*107c0*/  HADD2.F32 R28, -RZ, R33.H0_H0 ;  /* 0x20000021ff1c7230 */ /* 0x000fe20000004100 */
[----:B------:R-:W-:Y:S01]  /*107d0*/  F2FP.F16.E4M3.UNPACK_B R20, R20 ;  /* 0x00000014ff14723e */ /* 0x000fe200020006ff */
[----:B------:R-:W-:-:S02]  /*107e0*/  HADD2.F32 R26, -RZ, R38.H0_H0 ;  /* 0x20000026ff1a7230 */ /* 0x000fc40000004100 */
[----:B------:R-:W-:Y:S01]  /*107f0*/  FFMA.FTZ R37, R7, R32, R27 ;  /* 0x0000002007257223 */ /* 0x000fe2000001001b */
[----:B------:R-:W-:Y:S01]  /*10800*/  HADD2.F32 R27, -RZ, R29.H0_H0 ;  /* 0x2000001dff1b7230 */ /* 0x000fe20000004100 */
[----:B------:R-:W-:Y:S01]  /*10810*/  F2FP.SATFINITE.E4M3.F32.PACK_AB_MERGE_C R42, R43, R42, RZ ;  /* 0x0000002a2b2a723e */ /* 0x000fe200048070ff */
[----:B------:R-:W-:Y:S02]  /*10820*/  HADD2.F32 R7, -RZ, R31.H0_H0 ;  /* 0x2000001fff077230 */ /* 0x000fe40000004100 */
[C---:B------:R-:W-:Y:S01]  /*10830*/  FMUL.FTZ R32, R26.reuse, R28 ;  /* 0x0000001c1a207220 */ /* 0x040fe20000410000 */
[----:B------:R-:W-:Y:S02]  /*10840*/  HADD2.F32 R29, -RZ, R29.H1_H1 ;  /* 0x3000001dff1d7230 */ /* 0x000fe40000004100 */
[-C--:B------:R-:W-:Y:S01]  /*10850*/  FMUL.FTZ R26, R26, R27.reuse ;  /* 0x0000001b1a1a7220 */ /* 0x080fe20000410000 */
[----:B------:R-:W-:Y:S02]  /*10860*/  HADD2.F32 R33, -RZ, R33.H1_H1 ;  /* 0x30000021ff217230 */ /* 0x000fe40000004100 */
[----:B------:R-:W-:Y:S01]  /*10870*/  FFMA.FTZ R40, R7, R27, -R32 ;  /* 0x0000001b07287223 */ /* 0x000fe20000010820 */
[----:B------:R-:W-:Y:S01]  /*10880*/  HADD2.F32 R38, -RZ, R38.H1_H1 ;  /* 0x30000026ff267230 */ /* 0x000fe20000004100 */
[----:B------:R-:W-:Y:S01]  /*10890*/  F2FP.F16.E4M3.UNPACK_B R27, R21 ;  /* 0x00000015ff1b723e */ /* 0x000fe200020006ff */
[----:B------:R-:W-:Y:S01]  /*108a0*/  HADD2.F32 R31, -RZ, R31.H1_H1 ;  /* 0x3000001fff1f7230 */ /* 0x000fe20000004100 */
[----:B------:R-:W-:Y:S01]  /*108b0*/  F2FP.SATFINITE.E4M3.F32.PACK_AB_MERGE_C R5, R6, R5, R49 ;  /* 0x000000050605723e */ /* 0x000fe20004807031 */
[----:B------:R-:W-:-:S02]  /*108c0*/  HADD2.F32 R21, -RZ, R20.H0_H0 ;  /* 0x20000014ff157230 */ /* 0x000fc40000004100 */
[C---:B------:R-:W-:Y:S01]  /*108d0*/  FMUL.FTZ R32, R38.reuse, R33 ;  /* 0x0000002126207220 */ /* 0x040fe20000410000 */
[-C--:B------:R-:W-:Y:S01]  /*108e0*/  FMUL.FTZ R46, R38, R29.reuse ;  /* 0x0000001d262e7220 */ /* 0x080fe20000410000 */
[----:B------:R-:W-:Y:S01]  /*108f0*/  FFMA.FTZ R38, R7, R28, R26 ;  /* 0x0000001c07267223 */ /* 0x000fe2000001001a */
[----:B------:R-:W-:Y:S02]  /*10900*/  HADD2.F32 R26, -RZ, R20.H1_H1 ;  /* 0x30000014ff1a7230 */ /* 0x000fe40000004100 */
[C---:B------:R-:W-:Y:S01]  /*10910*/  FFMA.FTZ R41, R31.reuse, R29, -R32 ;  /* 0x0000001d1f297223 */ /* 0x040fe20000010820 */
[--C-:B------:R-:W-:Y:S02]  /*10920*/  HADD2.F32 R28, -RZ, R27.reuse.H0_H0 ;  /* 0x2000001bff1c7230 */ /* 0x100fe40000004100 */
[----:B------:R-:W-:Y:S01]  /*10930*/  FFMA.FTZ R31, R31, R33, R46 ;  /* 0x000000211f1f7223 */ /* 0x000fe2000001002e */
[--C-:B------:R-:W-:Y:S01]  /*10940*/  HADD2.F32 R7, -RZ, R4.reuse.H0_H0 ;  /* 0x20000004ff077230 */ /* 0x100fe20000004100 */
[----:B------:R-:W-:Y:S01]  /*10950*/  F2FP.SATFINITE.E4M3.F32.PACK_AB_MERGE_C R25, R24, R25, R51 ;  /* 0x000000191819723e */ /* 0x000fe20004807033 */
[----:B------:R-:W-:Y:S01]  /*10960*/  HADD2.F32 R27, -RZ, R27.H1_H1 ;  /* 0x3000001bff1b7230 */ /* 0x000fe20000004100 */
[----:B------:R-:W-:Y:S01]  /*10970*/  F2FP.SATFINITE.E4M3.F32.PACK_AB_MERGE_C R40, R41, R40, RZ ;  /* 0x000000282928723e */ /* 0x000fe200048070ff */
[----:B------:R-:W-:-:S02]  /*10980*/  HADD2.F32 R20, -RZ, R4.H1_H1 ;  /* 0x30000004ff147230 */ /* 0x000fc40000004100 */
[C---:B------:R-:W-:Y:S01]  /*10990*/  FMUL.FTZ R29, R7.reuse, R28 ;  /* 0x0000001c071d7220 */ /* 0x040fe20000410000 */
[--C-:B------:R-:W-:Y:S02]  /*109a0*/  HADD2.F32 R4, -RZ, R3.reuse.H0_H0 ;  /* 0x20000003ff047230 */ /* 0x100fe40000004100 */
[----:B------:R-:W-:Y:S01]  /*109b0*/  FMUL.FTZ R7, R7, R21 ;  /* 0x0000001507077220 */ /* 0x000fe20000410000 */
        /* <DEDUP_REMOVED lines=19> */
.L_x_1853:
[----:B------:R-:W-:Y:S05]  /*10af0*/  BSYNC B1 ;  /* 0x0000000000017941 */ /* 0x000fea0003800000 */
.L_x_1852:
[----:B------:R-:W-:Y:S05]  /*10b00*/  @P0 BRA `(.L_x_1837) ;  /* 0x0000000c00e00947 */ /* 0x000fea0003800000 */
[----:B-123--:R-:W2:Y:S01]  /*10b10*/  LDL R24, [R1+0xc] ;  /* 0x00000c0001187983 */ /* 0x00eea20000100800 */
[----:B-----5:R-:W-:Y:S02]  /*10b20*/  SHF.R.U32.HI R3, RZ, 0x8, R12 ;  /* 0x00000008ff037819 */ /* 0x020fe4000001160c */
[----:B------:R-:W-:Y:S02]  /*10b30*/  LOP3.LUT R0, R12, 0xff, RZ, 0xc0, !PT ;  /* 0x000000ff0c007812 */ /* 0x000fe400078ec0ff */
[----:B------:R-:W-:Y:S02]  /*10b40*/  SHF.R.U32.HI R7, RZ, 0x8, R14 ;  /* 0x00000008ff077819 */ /* 0x000fe4000001160e */
[----:B------:R-:W-:Y:S02]  /*10b50*/  LOP3.LUT R3, R3, 0xff, RZ, 0xc0, !PT ;  /* 0x000000ff03037812 */ /* 0x000fe400078ec0ff */
[----:B------:R-:W-:Y:S02]  /*10b60*/  LEA.HI R59, R59, R214, RZ, 0x1c ;  /* 0x000000d63b3b7211 */ /* 0x000fe400078fe0ff */
[----:B------:R-:W-:-:S02]  /*10b70*/  LOP3.LUT R6, R14, 0xff, RZ, 0xc0, !PT ;  /* 0x000000ff0e067812 */ /* 0x000fc400078ec0ff */
[----:B------:R-:W-:Y:S02]  /*10b80*/  LOP3.LUT R7, R7, 0xff, RZ, 0xc0, !PT ;  /* 0x000000ff07077812 */ /* 0x000fe400078ec0ff */
[----:B------:R-:W-:Y:S02]  /*10b90*/  PRMT R21, R3, 0x7604, R0 ;  /* 0x0000760403157816 */ /* 0x000fe40000000000 */
[----:B------:R-:W-:Y:S02]  /*10ba0*/  SHF.R.S32.HI R0, RZ, 0x1f, R59 ;  /* 0x0000001fff007819 */ /* 0x000fe4000001143b */
[----:B------:R-:W-:Y:S02]  /*10bb0*/  SHF.R.U32.HI R5, RZ, 0x8, R13 ;  /* 0x00000008ff057819 */ /* 0x000fe4000001160d */
[----:B------:R-:W-:Y:S02]  /*10bc0*/  PRMT R29, R7, 0x7604, R6 ;  /* 0x00007604071d7816 */ /* 0x000fe40000000006 */
[----:B------:R-:W-:Y:S01]  /*10bd0*/  LEA.HI R7, R0, R59, RZ, 0x3 ;  /* 0x0000003b00077211 */ /* 0x000fe200078f18ff */
[----:B------:R-:W-:Y:S01]  /*10be0*/  IMAD.SHL.U32 R59, R59, 0x10, RZ ;  /* 0x000000103b3b7824 */ /* 0x000fe200078e00ff */
[----:B------:R-:W-:-:S02]  /*10bf0*/  LOP3.LUT R4, R13, 0xff, RZ, 0xc0, !PT ;  /* 0x000000ff0d047812 */ /* 0x000fc400078ec0ff */
[----:B------:R-:W-:Y:S01]  /*10c00*/  LOP3.LUT R5, R5, 0xff, RZ, 0xc0, !PT ;  /* 0x000000ff05057812 */ /* 0x000fe200078ec0ff */
[----:B------:R-:W-:Y:S01]  /*10c10*/  IMAD.SHL.U32 R7, R7, 0x800, RZ ;  /* 0x0000080007077824 */ /* 0x000fe200078e00ff */
[----:B------:R-:W-:Y:S02]  /*10c20*/  LOP3.LUT R0, R228, 0x70, R59, 0xf8, !PT ;  /* 0x00000070e4007812 */ /* 0x000fe400078ef83b */
[----:B------:R-:W-:Y:S02]  /*10c30*/  PRMT R20, R5, 0x7604, R4 ;  /* 0x0000760405147816 */ /* 0x000fe40000000004 */
[----:B------:R-:W-:Y:S02]  /*10c40*/  SHF.R.U32.HI R4, RZ, 0x8, R15 ;  /* 0x00000008ff047819 */ /* 0x000fe4000001160f */
[----:B0-----:R-:W-:Y:S02]  /*10c50*/  SHF.R.U32.HI R25, RZ, 0x3, R228 ;  /* 0x00000003ff197819 */ /* 0x001fe400000116e4 */
[----:B------:R-:W-:-:S02]  /*10c60*/  LOP3.LUT R3, R15, 0xff, RZ, 0xc0, !PT ;  /* 0x000000ff0f037812 */ /* 0x000fc400078ec0ff */
[----:B------:R-:W-:Y:S02]  /*10c70*/  LOP3.LUT R4, R4, 0xff, RZ, 0xc0, !PT ;  /* 0x000000ff04047812 */ /* 0x000fe400078ec0ff */
[----:B------:R-:W-:Y:S02]  /*10c80*/  LOP3.LUT R0, R0, R25, RZ, 0x3c, !PT ;  /* 0x0000001900007212 */ /* 0x000fe400078e3cff */
[----:B------:R-:W-:Y:S02]  /*10c90*/  LOP3.LUT R25, R7, 0xffffc000, RZ, 0xc0, !PT ;  /* 0xffffc00007197812 */ /* 0x000fe400078ec0ff */
[----:B------:R-:W-:Y:S02]  /*10ca0*/  SHF.R.U32.HI R6, RZ, 0x8, R8 ;  /* 0x00000008ff067819 */ /* 0x000fe40000011608 */
[----:B------:R-:W-:Y:S02]  /*10cb0*/  PRMT R28, R4, 0x7604, R3 ;  /* 0x00007604041c7816 */ /* 0x000fe40000000003 */
[----:B------:R-:W-:-:S02]  /*10cc0*/  LOP3.LUT R5, R8, 0xff, RZ, 0xc0, !PT ;  /* 0x000000ff08057812 */ /* 0x000fc400078ec0ff */
[----:B------:R-:W-:Y:S02]  /*10cd0*/  LOP3.LUT R6, R6, 0xff, RZ, 0xc0, !PT ;  /* 0x000000ff06067812 */ /* 0x000fe400078ec0ff */
[----:B------:R-:W-:Y:S02]  /*10ce0*/  SHF.R.U32.HI R32, RZ, 0x8, R10 ;  /* 0x00000008ff207819 */ /* 0x000fe4000001160a */
[----:B------:R-:W-:Y:S02]  /*10cf0*/  PRMT R35, R6, 0x7604, R5 ;  /* 0x0000760406237816 */ /* 0x000fe40000000005 */
[----:B------:R-:W0:Y:S01]  /*10d00*/  LDS.128 R4, [R221+0x18000] ;  /* 0x01800000dd047984 */ /* 0x000e220000000c00 */
[----:B------:R-:W-:Y:S02]  /*10d10*/  LOP3.LUT R30, R9, 0xff, RZ, 0xc0, !PT ;  /* 0x000000ff091e7812 */ /* 0x000fe400078ec0ff */
[----:B------:R-:W-:Y:S02]  /*10d20*/  LOP3.LUT R31, R10, 0xff, RZ, 0xc0, !PT ;  /* 0x000000ff0a1f7812 */ /* 0x000fe400078ec0ff */
[----:B------:R-:W-:-:S02]  /*10d30*/  LOP3.LUT R32, R32, 0xff, RZ, 0xc0, !PT ;  /* 0x000000ff20207812 */ /* 0x000fc400078ec0ff */
[----:B------:R-:W-:Y:S02]  /*10d40*/  SHF.R.U32.HI R34, RZ, 0x8, R11 ;  /* 0x00000008ff227819 */ /* 0x000fe4000001160b */
[----:B------:R-:W-:Y:S02]  /*10d50*/  SHF.R.U32.HI R37, RZ, 0x10, R9 ;  /* 0x00000010ff257819 */ /* 0x000fe40000011609 */
[----:B------:R-:W-:Y:S02]  /*10d60*/  PRMT R39, R32, 0x7604, R31 ;  /* 0x0000760420277816 */ /* 0x000fe4000000001f */
[----:B------:R-:W-:Y:S01]  /*10d70*/  SHF.R.U32.HI R41, RZ, 0x10, R11 ;  /* 0x00000010ff297819 */ /* 0x000fe2000001160b */
[----:B------:R-:W-:Y:S01]  /*10d80*/  IMAD.U32 R37, R37, 0x10000, RZ ;  /* 0x0001000025257824 */ /* 0x000fe200078e00ff */
[----:B------:R-:W-:Y:S02]  /*10d90*/  SHF.R.U32.HI R31, RZ, 0x10, R15 ;  /* 0x00000010ff1f7819 */ /* 0x000fe4000001160f */
[----:B------:R-:W-:Y:S01]  /*10da0*/  LOP3.LUT R33, R11, 0xff, RZ, 0xc0, !PT ;  /* 0x000000ff0b217812 */ /* 0x000fe200078ec0ff */
[----:B------:R-:W-:Y:S01]  /*10db0*/  IMAD.U32 R41, R41, 0x10000, RZ ;  /* 0x0001000029297824 */ /* 0x000fe200078e00ff */
[----:B------:R-:W-:Y:S01]  /*10dc0*/  LOP3.LUT R34, R34, 0xff, RZ, 0xc0, !PT ;  /* 0x000000ff22227812 */ /* 0x000fe200078ec0ff */
[----:B------:R-:W-:Y:S01]  /*10dd0*/  IMAD.U32 R31, R31, 0x10000, RZ ;  /* 0x000100001f1f7824 */ /* 0x000fe200078e00ff */
[----:B------:R-:W-:-:S02]  /*10de0*/  LOP3.LUT R21, R21, 0xff0000, R12, 0xf8, !PT ;  /* 0x00ff000015157812 */ /* 0x000fc400078ef80c */
        /* <DEDUP_REMOVED lines=9> */
[----:B0-----:R-:W-:Y:S02]  /*10e80*/  F2FP.F16.E4M3.UNPACK_B R12, R7 ;  /* 0x00000007ff0c723e */ /* 0x001fe400020006ff */
[----:B------:R-:W-:Y:S02]  /*10e90*/  F2FP.F16.E4M3.UNPACK_B R11, R6.H1 ;  /* 0x00000006ff0b723e */ /* 0x000fe400030006ff */
[----:B------:R-:W-:-:S02]  /*10ea0*/  LOP3.LUT R35, R35, 0xff000000, R8, 0xf8, !PT ;  /* 0xff00000023237812 */ /* 0x000fc400078ef808 */
[----:B------:R-:W-:Y:S02]  /*10eb0*/  LOP3.LUT R40, R39, 0xff000000, R10, 0xf8, !PT ;  /* 0xff00000027287812 */ /* 0x000fe400078ef80a */
[-C--:B------:R-:W-:Y:S02]  /*10ec0*/  F2FP.F16.E4M3.UNPACK_B R8, R5.reuse ;  /* 0x00000005ff08723e */ /* 0x080fe400020006ff */
[----:B------:R-:W-:Y:S02]  /*10ed0*/  F2FP.F16.E4M3.UNPACK_B R10, R5.H1 ;  /* 0x00000005ff0a723e */ /* 0x000fe400030006ff */
[----:B------:R-:W-:Y:S02]  /*10ee0*/  LOP3.LUT R32, R31, 0xff000000, R14, 0xf8, !PT ;  /* 0xff0000001f207812 */ /* 0x000fe400078ef80e */
[----:B--2---:R-:W-:Y:S02]  /*10ef0*/  IADD3 R3, R0, R25, R24 ;  /* 0x0000001900037210 */ /* 0x004fe40007ffe018 */
[----:B------:R-:W-:-:S03]  /*10f00*/  SHF.R.U32.HI R24, RZ, 0x8, R9 ;  /* 0x00000008ff187819 */ /* 0x000fc60000011609 */
[----:B------:R-:W-:Y:S01]  /*10f10*/  IMAD.IADD R0, R184, 0x1, R3 ;  /* 0x00000001b8007824 */ /* 0x000fe200078e0203 */
[----:B------:R-:W-:-:S04]  /*10f20*/  LOP3.LUT R3, R24, 0xff, RZ, 0xc0, !PT ;  /* 0x000000ff18037812 */ /* 0x000fc800078ec0ff */
[----:B------:R-:W0:Y:S01]  /*10f30*/  LDS.128 R24, [R0+0x18000] ;  /* 0x0180000000187984 */ /* 0x000e220000000c00 */
[----:B------:R-:W-:Y:S02]  /*10f40*/  PRMT R30, R3, 0x7604, R30 ;  /* 0x00007604031e7816 */ /* 0x000fe4000000001e */
[----:B------:R-:W-:Y:S02]  /*10f50*/  SHF.R.U32.HI R3, RZ, 0x10, R13 ;  /* 0x00000010ff037819 */ /* 0x000fe4000001160d */
[----:B------:R-:W-:-:S03]  /*10f60*/  LOP3.LUT R37, R30, 0xff0000, R37, 0xf8, !PT ;  /* 0x00ff00001e257812 */ /* 0x000fc600078ef825 */
[----:B------:R-:W-:Y:S01]  /*10f70*/  IMAD.U32 R3, R3, 0x10000, RZ ;  /* 0x0001000003037824 */ /* 0x000fe200078e00ff */
[----:B------:R-:W-:Y:S01]  /*10f80*/  LOP3.LUT R37, R37, 0xff000000, R9, 0xf8, !PT ;  /* 0xff00000025257812 */ /* 0x000fe200078ef809 */
[--C-:B------:R-:W-:Y:S02]  /*10f90*/  HADD2.F32 R9, -RZ, R8.reuse.H0_H0 ;  /* 0x20000008ff097230 */ /* 0x100fe40000004100 */
[----:B------:R-:W-:Y:S01]  /*10fa0*/  HADD2.F32 R8, -RZ, R8.H1_H1 ;  /* 0x30000008ff087230 */ /* 0x000fe20000004100 */
[----:B------:R-:W-:Y:S02]  /*10fb0*/  LOP3.LUT R3, R20, 0xff0000, R3, 0xf8, !PT ;  /* 0x00ff000014037812 */ /* 0x000fe400078ef803 */
[----:B------:R-:W-:Y:S02]  /*10fc0*/  F2FP.F16.E4M3.UNPACK_B R33, R37 ;  /* 0x00000025ff21723e */ /* 0x000fe400020006ff */
[----:B------:R-:W-:Y:S02]  /*10fd0*/  LOP3.LUT R20, R3, 0xff000000, R13, 0xf8, !PT ;  /* 0xff00000003147812 */ /* 0x000fe400078ef80d */
[----:B------:R-:W-:Y:S01]  /*10fe0*/  F2FP.F16.E4M3.UNPACK_B R13, R7.H1 ;  /* 0x00000007ff0d723e */ /* 0x000fe200030006ff */
[----:B------:R-:W-:Y:S01]  /*10ff0*/  HADD2.F32 R38, -RZ, R33.H0_H0 ;  /* 0x20000021ff267230 */ /* 0x000fe20000004100 */
[----:B------:R-:W-:-:S02]  /*11000*/  F2FP.F16.E4M3.UNPACK_B R7, R6 ;  /* 0x00000006ff07723e */ /* 0x000fc400020006ff */
[----:B------:R-:W-:Y:S02]  /*11010*/  F2FP.F16.E4M3.UNPACK_B R15, R20 ;  /* 0x00000014ff0f723e */ /* 0x000fe400020006ff */
[----:B------:R-:W-:Y:S02]  /*11020*/  F2FP.F16.E4M3.UNPACK_B R37, R37.H1 ;  /* 0x00000025ff25723e */ /* 0x000fe400030006ff */
[-C--:B------:R-:W-:Y:S01]  /*11030*/  F2FP.F16.E4M3.UNPACK_B R3, R4.reuse ;  /* 0x00000004ff03723e */ /* 0x080fe200020006ff */
[----:B------:R-:W-:Y:S01]  /*11040*/  HADD2.F32 R30, -RZ, R15.H0_H0 ;  /* 0x2000000fff1e7230 */ /* 0x000fe20000004100 */
[----:B------:R-:W-:Y:S01]  /*11050*/  F2FP.F16.E4M3.UNPACK_B R4, R4.H1 ;  /* 0x00000004ff04723e */ /* 0x000fe200030006ff */
[--C-:B------:R-:W-:Y:S02]  /*11060*/  HADD2.F32 R39, -RZ, R37.reuse.H0_H0 ;  /* 0x20000025ff277230 */ /* 0x100fe40000004100 */
[----:B------:R-:W-:Y:S01]  /*11070*/  HADD2.F32 R37, -RZ, R37.H1_H1 ;  /* 0x30000025ff257230 */ /* 0x000fe20000004100 */
[----:B0-----:R-:W-:-:S02]  /*11080*/  F2FP.F16.E4M3.UNPACK_B R6, R25 ;  /* 0x00000019ff06723e */ /* 0x001fc400020006ff */
[----:B------:R-:W-:Y:S02]  /*11090*/  F2FP.F16.E4M3.UNPACK_B R25, R25.H1 ;  /* 0x00000019ff19723e */ /* 0x000fe400030006ff */
[-C--:B------:R-:W-:Y:S01]  /*110a0*/  F2FP.F16.E4M3.UNPACK_B R28, R27.reuse ;  /* 0x0000001bff1c723e */ /* 0x080fe200020006ff */
[----:B------:R-:W-:Y:S01]  /*110b0*/  HADD2.F32 R5, -RZ, R6.H0_H0 ;  /* 0x20000006ff057230 */ /* 0x000fe20000004100 */
[----:B------:R-:W-:Y:S02]  /*110c0*/  F2FP.F16.E4M3.UNPACK_B R27, R27.H1 ;  /* 0x0000001bff1b723e */ /* 0x000fe400030006ff */
[----:B------:R-:W-:Y:S02]  /*110d0*/  F2FP.F16.E4M3.UNPACK_B R14, R24 ;  /* 0x00000018ff0e723e */ /* 0x000fe400020006ff */
[C---:B------:R-:W-:Y:S01]  /*110e0*/  FMUL.FTZ R42, R5.reuse, R38 ;  /* 0x00000026052a7220 */ /* 0x040fe20000410000 */
[----:B------:R-:W-:Y:S01]  /*110f0*/  FMUL.FTZ R31, R5, R30 ;  /* 0x0000001e051f7220 */ /* 0x000fe20000410000 */
[----:B------:R-:W-:-:S02]  /*11100*/  F2FP.F16.E4M3.UNPACK_B R24, R24.H1 ;  /* 0x00000018ff18723e */ /* 0x000fc400030006ff */
[C---:B------:R-:W-:Y:S01]  /*11110*/  FFMA.FTZ R5, R9.reuse, R30, -R42 ;  /* 0x0000001e09057223 */ /* 0x040fe2000001082a */
[----:B------:R-:W-:Y:S01]  /*11120*/  F2FP.F16.E4M3.UNPACK_B R30, R20.H1 ;  /* 0x00000014ff1e723e */ /* 0x000fe200030006ff */
[----:B------:R-:W-:Y:S01]  /*11130*/  FFMA.FTZ R9, R9, R38, R31 ;  /* 0x0000002609097223 */ /* 0x000fe2000001001f */
[----:B------:R-:W-:Y:S01]  /*11140*/  HADD2.F32 R38, -RZ, R33.H1_H1 ;  /* 0x30000021ff267230 */ /* 0x000fe20000004100 */
[-C--:B------:R-:W-:Y:S01]  /*11150*/  F2FP.F16.E4M3.UNPACK_B R21, R26.reuse ;  /* 0x0000001aff15723e */ /* 0x080fe200020006ff */
[----:B------:R-:W-:Y:S01]  /*11160*/  HADD2.F32 R20, -RZ, R25.H0_H0 ;  /* 0x20000019ff147230 */ /* 0x000fe20000004100 */
[----:B------:R-:W-:Y:S01]  /*11170*/  F2FP.F16.E4M3.UNPACK_B R26, R26.H1 ;  /* 0x0000001aff1a723e */ /* 0x000fe200030006ff */
[----:B------:R-:W-:Y:S02]  /*11180*/  HADD2.F32 R33, -RZ, R30.H0_H0 ;  /* 0x2000001eff217230 */ /* 0x000fe40000004100 */
[----:B------:R-:W-:Y:S02]  /*11190*/  HADD2.F32 R31, -RZ, R15.H1_H1 ;  /* 0x3000000fff1f7230 */ /* 0x000fe40000004100 */
[----:B------:R-:W-:Y:S01]  /*111a0*/  FMUL.FTZ R45, R20, R39 ;  /* 0x00000027142d7220 */ /* 0x000fe20000410000 */
[----:B------:R-:W-:-:S02]  /*111b0*/  HADD2.F32 R15, -RZ, R6.H1_H1 ;  /* 0x30000006ff0f7230 */ /* 0x000fc40000004100 */
[----:B------:R-:W-:Y:S01]  /*111c0*/  FMUL.FTZ R20, R20, R33 ;  /* 0x0000002114147220 */ /* 0x000fe20000410000 */
[----:B------:R-:W-:Y:S02]  /*111d0*/  HADD2.F32 R6, -RZ, R10.H0_H0 ;  /* 0x2000000aff067230 */ /* 0x000fe40000004100 */
[----:B------:R-:W-:Y:S02]  /*111e0*/  HADD2.F32 R30, -RZ, R30.H1_H1 ;  /* 0x3000001eff1e7230 */ /* 0x000fe40000004100 */
[CC--:B------:R-:W-:Y:S01]  /*111f0*/  FMUL.FTZ R43, R15.reuse, R38.reuse ;  /* 0x000000260f2b7220 */ /* 0x0c0fe20000410000 */
[----:B------:R-:W-:Y:S01]  /*11200*/  FMUL.FTZ R15, R15, R31 ;  /* 0x0000001f0f0f7220 */ /* 0x000fe20000410000 */
[----:B------:R-:W-:Y:S01]  /*11210*/  FFMA.FTZ R39, R6, R39, R20 ;  /* 0x0000002706277223 */ /* 0x000fe20000010014 */
[----:B------:R-:W-:Y:S01]  /*11220*/  F2FP.F16.E4M3.UNPACK_B R20, R41 ;  /* 0x00000029ff14723e */ /* 0x000fe200020006ff */
[C---:B------:R-:W-:Y:S01]  /*11230*/  FFMA.FTZ R42, R8.reuse, R31, -R43 ;  /* 0x0000001f082a7223 */ /* 0x040fe2000001082b */
[----:B------:R-:W-:Y:S01]  /*11240*/  FFMA.FTZ R38, R8, R38, R15 ;  /* 0x0000002608267223 */ /* 0x000fe2000001000f */
[----:B------:R-:W-:Y:S01]  /*11250*/  FFMA.FTZ R45, R6, R33, -R45 ;  /* 0x00000021062d7223 */ /* 0x000fe2000001082d */
[-C--:B------:R-:W-:Y:S01]  /*11260*/  F2FP.F16.E4M3.UNPACK_B R15, R34.reuse ;  /* 0x00000022ff0f723e */ /* 0x080fe200020006ff */
[----:B------:R-:W-:Y:S01]  /*11270*/  HADD2.F32 R25, -RZ, R25.H1_H1 ;  /* 0x30000019ff197230 */ /* 0x000fe20000004100 */
[----:B------:R-:W-:Y:S01]  /*11280*/  F2FP.F16.E4M3.UNPACK_B R41, R41.H1 ;  /* 0x00000029ff29723e */ /* 0x000fe200030006ff */
[----:B------:R-:W-:Y:S01]  /*11290*/  HADD2.F32 R33, -RZ, R20.H0_H0 ;  /* 0x20000014ff217230 */ /* 0x000fe20000004100 */
[----:B------:R-:W-:Y:S01]  /*112a0*/  F2FP.F16.E4M3.UNPACK_B R34, R34.H1 ;  /* 0x00000022ff22723e */ /* 0x000fe200030006ff */
[----:B------:R-:W-:-:S02]  /*112b0*/  HADD2.F32 R8, -RZ, R28.H0_H0 ;  /* 0x2000001cff087230 */ /* 0x000fc40000004100 */
[C---:B------:R-:W-:Y:S01]  /*112c0*/  FMUL.FTZ R43, R25.reuse, R37 ;  /* 0x00000025192b7220 */ /* 0x040fe20000410000 */
[----:B------:R-:W-:Y:S02]  /*112d0*/  HADD2.F32 R10, -RZ, R10.H1_H1 ;  /* 0x3000000aff0a7230 */ /* 0x000fe40000004100 */
[----:B------:R-:W-:Y:S01]  /*112e0*/  FMUL.FTZ R46, R25, R30 ;  /* 0x0000001e192e7220 */ /* 0x000fe20000410000 */
[----:B------:R-:W-:Y:S02]  /*112f0*/  HADD2.F32 R31, -RZ, R15.H0_H0 ;  /* 0x2000000fff1f7230 */ /* 0x000fe40000004100 */
[----:B------:R-:W-:Y:S01]  /*11300*/  FMUL.FTZ R25, R8, R33 ;  /* 0x0000002108197220 */ /* 0x000fe20000410000 */
[----:B------:R-:W-:Y:S02]  /*11310*/  HADD2.F32 R6, -RZ, R12.H0_H0 ;  /* 0x2000000cff067230 */ /* 0x000fe40000004100 */
[----:B------:R-:W-:Y:S01]  /*11320*/  FFMA.FTZ R46, R10, R37, R46 ;  /* 0x000000250a2e7223 */ /* 0x000fe2000001002e */
[----:B------:R-:W-:-:S02]  /*11330*/  HADD2.F32 R28, -RZ, R28.H1_H1 ;  /* 0x3000001cff1c7230 */ /* 0x000fc40000004100 */
[-C--:B------:R-:W-:Y:S01]  /*11340*/  FMUL.FTZ R8, R8, R31.reuse ;  /* 0x0000001f08087220 */ /* 0x080fe20000410000 */
[----:B------:R-:W-:Y:S02]  /*11350*/  HADD2.F32 R15, -RZ, R15.H1_H1 ;  /* 0x3000000fff0f7230 */ /* 0x000fe40000004100 */
[----:B------:R-:W-:Y:S01]  /*11360*/  FFMA.FTZ R37, R6, R31, -R25 ;  /* 0x0000001f06257223 */ /* 0x000fe20000010819 */
[----:B------:R-:W-:Y:S02]  /*11370*/  HADD2.F32 R31, -RZ, R20.H1_H1 ;  /* 0x30000014ff1f7230 */ /* 0x000fe40000004100 */
[----:B------:R-:W-:Y:S01]  /*11380*/  FFMA.FTZ R44, R10, R30, -R43 ;  /* 0x0000001e0a2c7223 */ /* 0x000fe2000001082b */
[----:B------:R-:W-:Y:S01]  /*11390*/  FFMA.FTZ R43, R6, R33, R8 ;  /* 0x00000021062b7223 */ /* 0x000fe20000010008 */
[----:B------:R-:W-:Y:S01]  /*113a0*/  HADD2.F32 R12, -RZ, R12.H1_H1 ;  /* 0x3000000cff0c7230 */ /* 0x000fe20000004100 */
[----:B------:R-:W-:Y:S01]  /*113b0*/  F2FP.F16.E4M3.UNPACK_B R10, R29.H1 ;  /* 0x0000001dff0a723e */ /* 0x000fe200030006ff */
[----:B------:R-:W-:-:S02]  /*113c0*/  HADD2.F32 R33, -RZ, R41.H0_H0 ;  /* 0x20000029ff217230 */ /* 0x000fc40000004100 */
[C---:B------:R-:W-:Y:S01]  /*113d0*/  FMUL.FTZ R47, R28.reuse, R31 ;  /* 0x0000001f1c2f7220 */ /* 0x040fe20000410000 */
[----:B------:R-:W-:Y:S02]  /*113e0*/  HADD2.F32 R8, -RZ, R27.H0_H0 ;  /* 0x2000001bff087230 */ /* 0x000fe40000004100 */
[-C--:B------:R-:W-:Y:S01]  /*113f0*/  FMUL.FTZ R28, R28, R15.reuse ;  /* 0x0000000f1c1c7220 */ /* 0x080fe20000410000 */
[--C-:B------:R-:W-:Y:S02]  /*11400*/  HADD2.F32 R25, -RZ, R34.reuse.H0_H0 ;  /* 0x20000022ff197230 */ /* 0x100fe40000004100 */
[----:B------:R-:W-:Y:S01]  /*11410*/  FFMA.FTZ R48, R12, R15, -R47 ;  /* 0x0000000f0c307223 */ /* 0x000fe2000001082f */
[----:B------:R-:W-:Y:S02]  /*11420*/  HADD2.F32 R6, -RZ, R13.H0_H0 ;  /* 0x2000000dff067230 */ /* 0x000fe40000004100 */
[----:B------:R-:W-:Y:S01]  /*11430*/  FMUL.FTZ R49, R8, R33 ;  /* 0x0000002108317220 */ /* 0x000fe20000410000 */
[----:B------:R-:W-:Y:S01]  /*11440*/  FFMA.FTZ R50, R12, R31, R28 ;  /* 0x0000001f0c327223 */ /* 0x000fe2000001001c */
[----:B------:R-:W-:Y:S01]  /*11450*/  FMUL.FTZ R8, R8, R25 ;  /* 0x0000001908087220 */ /* 0x000fe20000410000 */
[----:B------:R-:W-:Y:S01]  /*11460*/  F2FP.F16.E4M3.UNPACK_B R12, R35.H1 ;  /* 0x00000023ff0c723e */ /* 0x000fe200030006ff */
[----:B------:R-:W-:Y:S01]  /*11470*/  FFMA.FTZ R49, R6, R25, -R49 ;  /* 0x0000001906317223 */ /* 0x000fe20000010831 */
[----:B------:R-:W-:-:S02]  /*11480*/  HADD2.F32 R34, -RZ, R34.H1_H1 ;  /* 0x30000022ff227230 */ /* 0x000fc40000004100 */
[----:B------:R-:W-:Y:S01]  /*11490*/  FFMA.FTZ R47, R6, R33, R8 ;  /* 0x00000021062f7223 */ /* 0x000fe20000010008 */
[----:B------:R-:W-:Y:S01]  /*114a0*/  HADD2.F32 R20, -RZ, R41.H1_H1 ;  /* 0x30000029ff147230 */ /* 0x000fe20000004100 */
[----:B------:R-:W-:Y:S01]  /*114b0*/  F2FP.F16.E4M3.UNPACK_B R35, R35 ;  /* 0x00000023ff23723e */ /* 0x000fe200020006ff */
[----:B------:R-:W-:Y:S01]  /*114c0*/  HADD2.F32 R27, -RZ, R27.H1_H1 ;  /* 0x3000001bff1b7230 */ /* 0x000fe20000004100 */
[----:B------:R-:W-:Y:S01]  /*114d0*/  F2FP.F16.E4M3.UNPACK_B R29, R29 ;  /* 0x0000001dff1d723e */ /* 0x000fe200020006ff */
[----:B------:R-:W-:Y:S01]  /*114e0*/  HADD2.F32 R25, -RZ, R12.H0_H0 ;  /* 0x2000000cff197230 */ /* 0x000fe20000004100 */
[----:B------:R-:W-:Y:S01]  /*114f0*/  F2FP.SATFINITE.E4M3.F32.PACK_AB_MERGE_C R44, R44, R45, RZ ;  /* 0x0000002d2c2c723e */ /* 0x000fe200048070ff */
[----:B------:R-:W-:Y:S02]  /*11500*/  HADD2.F32 R8, -RZ, R24.H0_H0 ;  /* 0x20000018ff087230 */ /* 0x000fe40000004100 */
[----:B------:R-:W-:Y:S01]  /*11510*/  FMUL.FTZ R28, R27, R20 ;  /* 0x000000141b1c7220 */ /* 0x000fe20000410000 */
[----:B------:R-:W-:-:S02]  /*11520*/  HADD2.F32 R15, -RZ, R10.H0_H0 ;  /* 0x2000000aff0f7230 */ /* 0x000fc40000004100 */
[----:B------:R-:W-:Y:S01]  /*11530*/  FMUL.FTZ R31, R27, R34 ;  /* 0x000000221b1f7220 */ /* 0x000fe20000410000 */
[----:B------:R-:W-:Y:S02]  /*11540*/  HADD2.F32 R6, -RZ, R4.H0_H0 ;  /* 0x20000004ff067230 */ /* 0x000fe40000004100 */
[C---:B------:R-:W-:Y:S01]  /*11550*/  FMUL.FTZ R27, R8.reuse, R25 ;  /* 0x00000019081b7220 */ /* 0x040fe20000410000 */
[----:B------:R-:W-:Y:S02]  /*11560*/  HADD2.F32 R13, -RZ, R13.H1_H1 ;  /* 0x3000000dff0d7230 */ /* 0x000fe40000004100 */
[----:B------:R-:W-:Y:S01]  /*11570*/  FMUL.FTZ R8, R8, R15 ;  /* 0x0000000f08087220 */ /* 0x000fe20000410000 */
[----:B------:R-:W-:Y:S01]  /*11580*/  HADD2.F32 R24, -RZ, R24.H1_H1 ;  /* 0x30000018ff187230 */ /* 0x000fe20000004100 */
[----:B------:R-:W-:Y:S01]  /*11590*/  F2FP.SATFINITE.E4M3.F32.PACK_AB_MERGE_C R39, R46, R39, RZ ;  /* 0x000000272e27723e */ /* 0x000fe200048070ff */
[----:B------:R-:W-:Y:S02]  /*115a0*/  HADD2.F32 R4, -RZ, R4.H1_H1 ;  /* 0x30000004ff047230 */ /* 0x000fe40000004100 */
[----:B------:R-:W-:Y:S01]  /*115b0*/  FFMA.FTZ R30, R6, R25, R8 ;  /* 0x00000019061e7223 */ /* 0x000fe20000010008 */
[----:B------:R-:W-:-:S02]  /*115c0*/  HADD2.F32 R25, -RZ, R12.H1_H1 ;  /* 0x3000000cff197230 */ /* 0x000fc40000004100 */
[C---:B------:R-:W-:Y:S01]  /*115d0*/  FFMA.FTZ R34, R13.reuse, R34, -R28 ;  /* 0x000000220d227223 */ /* 0x040fe2000001081c */
[----:B------:R-:W-:Y:S01]  /*115e0*/  FFMA.FTZ R52, R13, R20, R31 ;  /* 0x000000140d347223 */ /* 0x000fe2000001001f */
[----:B------:R-:W-:Y:S01]  /*115f0*/  FFMA.FTZ R28, R6, R15, -R27 ;  /* 0x0000000f061c7223 */ /* 0x000fe2000001081b */
[----:B------:R-:W-:Y:S02]  /*11600*/  HADD2.F32 R13, -RZ, R10.H1_H1 ;  /* 0x3000000aff0d7230 */ /* 0x000fe40000004100 */
[C---:B------:R-:W-:Y:S01]  /*11610*/  FMUL.FTZ R27, R24.reuse, R25 ;  /* 0x00000019181b7220 */ /* 0x040fe20000410000 */
[----:B------:R-:W-:Y:S01]  /*11620*/  HADD2.F32 R15, -RZ, R35.H0_H0 ;  /* 0x20000023ff0f7230 */ /* 0x000fe20000004100 */
[-C--:B------:R-:W-:Y:S01]  /*11630*/  F2FP.F16.E4M3.UNPACK_B R10, R40.reuse.H1 ;  /* 0x00000028ff0a723e */ /* 0x080fe200030006ff */
[----:B------:R-:W-:Y:S02]  /*11640*/  HADD2.F32 R6, -RZ, R14.H0_H0 ;  /* 0x2000000eff067230 */ /* 0x000fe40000004100 */
[-C--:B------:R-:W-:Y:S01]  /*11650*/  FMUL.FTZ R24, R24, R13.reuse ;  /* 0x0000000d18187220 */ /* 0x080fe20000410000 */
[C---:B------:R-:W-:Y:S01]  /*11660*/  FFMA.FTZ R31, R4.reuse, R13, -R27 ;  /* 0x0000000d041f7223 */ /* 0x040fe2000001081b */
[----:B------:R-:W-:Y:S01]  /*11670*/  HADD2.F32 R13, -RZ, R29.H0_H0 ;  /* 0x2000001dff0d7230 */ /* 0x000fe20000004100 */
[----:B------:R-:W-:Y:S01]  /*11680*/  F2FP.F16.E4M3.UNPACK_B R40, R40 ;  /* 0x00000028ff28723e */ /* 0x000fe200020006ff */
[----:B------:R-:W-:Y:S01]  /*11690*/  FFMA.FTZ R33, R4, R25, R24 ;  /* 0x0000001904217223 */ /* 0x000fe20000010018 */
[----:B------:R-:W-:-:S02]  /*116a0*/  HADD2.F32 R4, -RZ, R3.H0_H0 ;  /* 0x20000003ff047230 */ /* 0x000fc40000004100 */
[C---:B------:R-:W-:Y:S01]  /*116b0*/  FMUL.FTZ R25, R6.reuse, R15 ;  /* 0x0000000f06197220 */ /* 0x040fe20000410000 */
[----:B------:R-:W-:Y:S02]  /*116c0*/  HADD2.F32 R35, -RZ, R35.H1_H1 ;  /* 0x30000023ff237230 */ /* 0x000fe40000004100 */
[-C--:B------:R-:W-:Y:S01]  /*116d0*/  FMUL.FTZ R27, R6, R13.reuse ;  /* 0x0000000d061b7220 */ /* 0x080fe20000410000 */
[----:B------:R-:W-:Y:S02]  /*116e0*/  HADD2.F32 R14, -RZ, R14.H1_H1 ;  /* 0x3000000eff0e7230 */ /* 0x000fe40000004100 */
[C---:B------:R-:W-:Y:S01]  /*116f0*/  FFMA.FTZ R25, R4.reuse, R13, -R25 ;  /* 0x0000000d04197223 */ /* 0x040fe20000010819 */
[----:B------:R-:W-:Y:S02]  /*11700*/  HADD2.F32 R29, -RZ, R29.H1_H1 ;  /* 0x3000001dff1d7230 */ /* 0x000fe40000004100 */
[----:B------:R-:W-:Y:S01]  /*11710*/  FFMA.FTZ R27, R4, R15, R27 ;  /* 0x0000000f041b7223 */ /* 0x000fe2000001001b */
[----:B------:R-:W-:-:S02]  /*11720*/  HADD2.F32 R3, -RZ, R3.H1_H1 ;  /* 0x30000003ff037230 */ /* 0x000fc40000004100 */
[C---:B------:R-:W-:Y:S01]  /*11730*/  FMUL.FTZ R8, R14.reuse, R35 ;  /* 0x000000230e087220 */ /* 0x040fe20000410000 */
[-C--:B------:R-:W-:Y:S01]  /*11740*/  F2FP.F16.E4M3.UNPACK_B R6, R32.reuse.H1 ;  /* 0x00000020ff06723e */ /* 0x080fe200030006ff */
        /* <DEDUP_REMOVED lines=17> */
[--C-:B------:R-:W-:Y:S02]  /*11860*/  HADD2.F32 R4, -RZ, R21.reuse.H0_H0 ;  /* 0x20000015ff047230 */ /* 0x100fe40000004100 */
[-C--:B------:R-:W-:Y:S01]  /*11870*/  FMUL.FTZ R15, R26, R6.reuse ;  /* 0x000000061a0f7220 */ /* 0x080fe20000410000 */
[----:B------:R-:W-:Y:S02]  /*11880*/  HADD2.F32 R21, -RZ, R21.H1_H1 ;  /* 0x30000015ff157230 */ /* 0x000fe40000004100 */
[C---:B------:R-:W-:Y:S01]  /*11890*/  FFMA.FTZ R13, R11.reuse, R6, -R8 ;  /* 0x000000060b0d7223 */ /* 0x040fe20000010808 */
[----:B------:R-:W-:Y:S02]  /*118a0*/  HADD2.F32 R6, -RZ, R32.H0_H0 ;  /* 0x20000020ff067230 */ /* 0x000fe40000004100 */
[----:B------:R-:W-:Y:S01]  /*118b0*/  FFMA.FTZ R15, R11, R10, R15 ;  /* 0x0000000a0b0f7223 */ /* 0x000fe2000001000f */
[--C-:B------:R-:W-:Y:S01]  /*118c0*/  HADD2.F32 R8, -RZ, R40.reuse.H0_H0 ;  /* 0x20000028ff087230 */ /* 0x100fe20000004100 */
[----:B------:R-:W-:Y:S01]  /*118d0*/  F2FP.SATFINITE.E4M3.F32.PACK_AB_MERGE_C R5, R42, R5, R44 ;  /* 0x000000052a05723e */ /* 0x000fe2000480702c */
[----:B------:R-:W-:-:S02]  /*118e0*/  HADD2.F32 R40, -RZ, R40.H1_H1 ;  /* 0x30000028ff287230 */ /* 0x000fc40000004100 */
[C---:B------:R-:W-:Y:S01]  /*118f0*/  FMUL.FTZ R11, R4.reuse, R6 ;  /* 0x00000006040b7220 */ /* 0x040fe20000410000 */
[----:B------:R-:W-:Y:S02]  /*11900*/  HADD2.F32 R32, -RZ, R32.H1_H1 ;  /* 0x30000020ff207230 */ /* 0x000fe40000004100 */
[----:B------:R-:W-:Y:S01]  /*11910*/  FMUL.FTZ R10, R4, R8 ;  /* 0x00000008040a7220 */ /* 0x000fe20000410000 */
[--C-:B------:R-:W-:Y:S02]  /*11920*/  HADD2.F32 R3, -RZ, R7.reuse.H0_H0 ;  /* 0x20000007ff037230 */ /* 0x100fe40000004100 */
[C---:B------:R-:W-:Y:S01]  /*11930*/  FMUL.FTZ R4, R21.reuse, R40 ;  /* 0x0000002815047220 */ /* 0x040fe20000410000 */
[----:B------:R-:W-:Y:S02]  /*11940*/  HADD2.F32 R7, -RZ, R7.H1_H1 ;  /* 0x30000007ff077230 */ /* 0x000fe40000004100 */
[----:B------:R-:W-:Y:S01]  /*11950*/  FMUL.FTZ R21, R21, R32 ;  /* 0x0000002015157220 */ /* 0x000fe20000410000 */
[----:B------:R-:W-:Y:S01]  /*11960*/  F2FP.SATFINITE.E4M3.F32.PACK_AB_MERGE_C R13, R13, R24, RZ ;  /* 0x000000180d0d723e */ /* 0x000fe200048070ff */
        /* <DEDUP_REMOVED lines=13> */
[----:B------:R-:W-:Y:S01]  /*11a40*/  F2FP.SATFINITE.E4M3.F32.PACK_AB_MERGE_C R11, R50, R43, R11 ;  /* 0x0000002b320b723e */ /* 0x000fe2000480700b */
[----:B------:R4:W-:Y:S01]  /*11a50*/  STS.128 [R221+0x18000], R4 ;  /* 0x01800004dd007388 */ /* 0x0009e20000000c00 */
[----:B------:R-:W-:Y:S02]  /*11a60*/  F2FP.SATFINITE.E4M3.F32.PACK_AB_MERGE_C R8, R20, R27, R8 ;  /* 0x0000001b1408723e */ /* 0x000fe40004807008 */
[----:B------:R-:W-:-:S05]  /*11a70*/  F2FP.SATFINITE.E4M3.F32.PACK_AB_MERGE_C R10, R21, R10, R12 ;  /* 0x0000000a150a723e */ /* 0x000fca000480700c */
[----:B------:R4:W-:Y:S02]  /*11a80*/  STS.128 [R0+0x18000], R8 ;  /* 0x0180000800007388 */ /* 0x0009e40000000c00 */
.L_x_1837:
[----:B------:R-:W-:Y:S05]  /*11a90*/  BSYNC B0 ;  /* 0x0000000000007941 */ /* 0x000fea0003800000 */
.L_x_1809:
[----:B------:R-:W-:Y:S01]  /*11aa0*/  @!PT LDS RZ, [RZ] ;  /* 0x00000000fffff984 */ /* 0x000fe20000000800 */
[----:B------:R-:W-:Y:S01]  /*11ab0*/  @!PT LDS RZ, [RZ] ;  /* 0x00000000fffff984 */ /* 0x000fe20000000800 */
[----:B------:R-:W-:Y:S01]  /*11ac0*/  @!PT LDS RZ, [RZ] ;  /* 0x00000000fffff984 */ /* 0x000fe20000000800 */
[----:B------:R-:W-:Y:S01]  /*11ad0*/  @!PT LDS RZ, [RZ] ;  /* 0x00000000fffff984 */ /* 0x000fe20000000800 */
[----:B------:R1:W-:Y:S06]  /*11ae0*/  MEMBAR.ALL.CTA ;  /* 0x0000000000007992 */ /* 0x0003ec0000008000 */
[----:B-1----:R-:W1:Y:S01]  /*11af0*/  FENCE.VIEW.ASYNC.S ;  /* 0x00000000000073c6 */ /* 0x002e620000000000 */
[----:B------:R-:W-:Y:S05]  /*11b00*/  WARPSYNC.ALL ;  /* 0x0000000000007948 */ /* 0x000fea0003800000 */
[----:B-1----:R-:W-:Y:S06]  /*11b10*/  BAR.SYNC.DEFER_BLOCKING 0xd, 0x100 ;  /* 0x0344000000007b1d */ /* 0x002fec0000010000 */
.L_x_1807:
[----:B--234-:R-:W2:Y:S01]  /*11b20*/  S2R R0, SR_TID.X ;  /* 0x0000000000007919 */ /* 0x01cea20000002100 */
[----:B------:R-:W-:Y:S05]  /*11b30*/  WARPSYNC.ALL ;  /* 0x0000000000007948 */ /* 0x000fea0003800000 */
[----:B--2---:R-:W-:-:S04]  /*11b40*/  SHF.R.U32.HI R0, RZ, 0x7, R0 ;  /* 0x00000007ff007819 */ /* 0x004fc80000011600 */
[----:B-----5:R-:W-:Y:S01]  /*11b50*/  IADD3 R10, R0, 0x8, RZ ;  /* 0x00000008000a7810 */ /* 0x020fe20007ffe0ff */
[----:B------:R-:W-:-:S04]  /*11b60*/  IMAD.U32 R0, RZ, RZ, UR61 ;  /* 0x0000003dff007e24 */ /* 0x000fc8000f8e00ff */
[----:B------:R2:W-:Y:S01]  /*11b70*/  BAR.SYNC.DEFER_BLOCKING R10, 0x100 ;  /* 0x0004000a0000751d */ /* 0x0005e20000010000 */
[----:B------:R-:W-:-:S13]  /*11b80*/  ISETP.NE.AND P0, PT, R0, 0x3, PT ;  /* 0x000000030000780c */ /* 0x000fda0003f05270 */
[----:B--2---:R-:W-:Y:S05]  /*11b90*/  @!P0 BRA `(.L_x_1854) ;  /* 0x0000000000048947 */ /* 0x004fea0003800000 */
[----:B------:R-:W-:Y:S01]  /*11ba0*/  BPT.TRAP 0x1 ;  /* 0x000000040000795c */ /* 0x000fe20000300000 */
.L_x_1854:
[----:B0-----:R-:W-:Y:S01]  /*11bb0*/  IMAD R6, R185, 0x8, R184 ;  /* 0x00000008b9067824 */ /* 0x001fe200078e02b8 */
[----:B------:R-:W-:-:S04]  /*11bc0*/  SHF.L.U32 R9, R188, 0x1f, RZ ;  /* 0x0000001fbc097819 */ /* 0x000fc800000006ff */
[----:B------:R0:W2:Y:S01]  /*11bd0*/  SYNCS.PHASECHK.TRANS64.TRYWAIT P1, [R6+URZ+0x28430], R9 ;  /* 0x02843009060075a7 */ /* 0x0000a2000802017f */
[----:B------:R-:W-:Y:S05]  /*11be0*/  @!P0 BRA `(.L_x_1855) ;  /* 0x0000000000048947 */ /* 0x000fea0003800000 */
[----:B------:R-:W-:Y:S01]  /*11bf0*/  BPT.TRAP 0x1 ;  /* 0x000000040000795c */ /* 0x000fe20000300000 */
.L_x_1855:
[----:B--2---:R-:W-:Y:S05]  /*11c00*/  @P1 BRA `(.L_x_1856) ;  /* 0x0000000000081947 */ /* 0x004fea0003800000 */
[----:B------:R-:W2:Y:S02]  /*11c10*/  SYNCS.PHASECHK.TRANS64.TRYWAIT P1, [R6+URZ+0x28430], R9 ;  /* 0x02843009060075a7 */ /* 0x000ea4000802017f */
[----:B--2---:R-:W-:Y:S05]  /*11c20*/  @!P1 BRA `(.L_x_1857) ;  /* 0x0000016400509947 */ /* 0x004fea0003800000 */
.L_x_1856:
[----:B------:R-:W-:Y:S05]  /*11c30*/  WARPSYNC.ALL ;  /* 0x0000000000007948 */ /* 0x000fea0003800000 */
[----:B------:R-:W-:Y:S01]  /*11c40*/  R2UR UR4, R184 ;  /* 0x00000000b80472ca */ /* 0x000fe200000e0000 */
[----:B------:R-:W-:Y:S01]  /*11c50*/  IMAD.MOV.U32 R5, RZ, RZ, 0x40000040 ;  /* 0x40000040ff057424 */ /* 0x000fe200078e00ff */
[----:B------:R-:W-:Y:S01]  /*11c60*/  R2UR UR5, R36 ;  /* 0x00000000240572ca */ /* 0x000fe200000e0000 */
[----:B------:R-:W-:Y:S01]  /*11c70*/  UMOV UR9, 0x40000040 ;  /* 0x4000004000097882 */ /* 0x000fe20000000000 */
[----:B------:R-:W-:Y:S01]  /*11c80*/  WARPGROUP.ARRIVE ;  /* 0x00000000000079c5 */ /* 0x000fe20000000000 */
[----:B------:R-:W-:Y:S01]  /*11c90*/  IMAD.MOV.U32 R13, RZ, RZ, 0x40000040 ;  /* 0x40000040ff0d7424 */ /* 0x000fe200078e00ff */
[----:B------:R-:W-:Y:S01]  /*11ca0*/  R2UR UR11, R5 ;  /* 0x00000000050b72ca */ /* 0x000fe200000e0000 */
[----:B------:R-:W-:Y:S01]  /*11cb0*/  IMAD.U32 R201, RZ, RZ, UR9 ;  /* 0x00000009ffc97e24 */ /* 0x000fe2000f8e00ff */
[----:B------:R-:W-:Y:S01]  /*11cc0*/  UMOV UR57, 0x40000040 ;  /* 0x4000004000397882 */ /* 0x000fe20000000000 */
[----:B------:R-:W-:Y:S01]  /*11cd0*/  UMOV UR53, 0x40000040 ;  /* 0x4000004000357882 */ /* 0x000fe20000000000 */
[----:B------:R-:W-:Y:S01]  /*11ce0*/  UMOV UR49, 0x40000040 ;  /* 0x4000004000317882 */ /* 0x000fe20000000000 */
[----:B------:R-:W-:Y:S01]  /*11cf0*/  UMOV UR45, 0x40000040 ;  /* 0x40000040002d7882 */ /* 0x000fe20000000000 */
[----:B------:R-:W-:Y:S01]  /*11d00*/  IMAD.MOV.U32 R5, RZ, RZ, 0x40000040 ;  /* 0x40000040ff057424 */ /* 0x000fe200078e00ff */
[----:B------:R-:W-:Y:S01]  /*11d10*/  UIADD3 UR4, UR4, 0x20000, URZ ;  /* 0x0002000004047890 */ /* 0x000fe2000fffe03f */
[----:B------:R-:W3:Y:S01]  /*11d20*/  S2R R0, SR_TID.X ;  /* 0x0000000000007919 */ /* 0x000ee20000002100 */
[----:B------:R-:W-:-:S02]  /*11d30*/  ULOP3.LUT UR5, UR5, 0x10000, URZ, 0xfc, !UPT ;  /* 0x0001000005057892 */ /* 0x000fc4000f8efc3f */
[----:B------:R-:W-:Y:S01]  /*11d40*/  USHF.R.U32.HI UR4, URZ, 0x4, UR4 ;  /* 0x000000043f047899 */ /* 0x000fe20008011604 */
[----:B------:R-:W-:Y:S01]  /*11d50*/  R2UR UR43, R5 ;  /* 0x00000000052b72ca */ /* 0x000fe200000e0000 */
[----:B------:R-:W-:Y:S02]  /*11d60*/  UIADD3 UR56, UR5, 0x6, URZ ;  /* 0x0000000605387890 */ /* 0x000fe4000fffe03f */
[----:B------:R-:W-:Y:S01]  /*11d70*/  ULOP3.LUT UR4, UR4, 0x3fff, URZ, 0xc0, !UPT ;  /* 0x00003fff04047892 */ /* 0x000fe2000f8ec03f */
[----:B------:R-:W-:Y:S01]  /*11d80*/  UMOV UR8, UR5 ;  /* 0x0000000500087c82 */ /* 0x000fe20008000000 */
[----:B------:R-:W-:Y:S01]  /*11d90*/  UIADD3 UR52, UR5, 0x400, URZ ;  /* 0x0000040005347890 */ /* 0x000fe2000fffe03f */
[----:B------:R-:W-:Y:S01]  /*11da0*/  IMAD.U32 R200, RZ, RZ, UR8 ;  /* 0x00000008ffc87e24 */ /* 0x000fe2000f8e00ff */
[----:B------:R-:W-:Y:S02]  /*11db0*/  ULOP3.LUT UR60, UR4, 0x10000, URZ, 0xfc, !UPT ;  /* 0x00010000043c7892 */ /* 0x000fe4000f8efc3f */
[----:B------:R-:W-:-:S02]  /*11dc0*/  UIADD3 UR4, UR5, 0x2, URZ ;  /* 0x0000000205047890 */ /* 0x000fc4000fffe03f */
[----:B------:R-:W-:Y:S02]  /*11dd0*/  UIADD3 UR48, UR5, 0x402, URZ ;  /* 0x0000040205307890 */ /* 0x000fe4000fffe03f */
[----:B------:R-:W-:Y:S01]  /*11de0*/  LEA R4, R185, UR60, 0xa ;  /* 0x0000003cb9047c11 */ /* 0x000fe2000f8e50ff */
[----:B------:R-:W-:Y:S02]  /*11df0*/  UIADD3 UR44, UR5, 0x404, URZ ;  /* 0x00000404052c7890 */ /* 0x000fe4000fffe03f */
[----:B------:R-:W-:Y:S01]  /*11e00*/  UIADD3 UR40, UR5, 0x406, URZ ;  /* 0x0000040605287890 */ /* 0x000fe2000fffe03f */
[C---:B------:R-:W-:Y:S01]  /*11e10*/  R2UR UR10, R4.reuse ;  /* 0x00000000040a72ca */ /* 0x040fe200000e0000 */
[----:B------:R-:W-:Y:S01]  /*11e20*/  VIADD R12, R4, 0x2 ;  /* 0x00000002040c7836 */ /* 0x000fe20000000000 */
[----:B------:R-:W-:Y:S01]  /*11e30*/  UMOV UR41, 0x40000040 ;  /* 0x4000004000297882 */ /* 0x000fe20000000000 */
[----:B---3--:R-:W-:-:S10]  /*11e40*/  SHF.R.U32.HI R0, RZ, 0x7, R0 ;  /* 0x00000007ff007819 */ /* 0x008fd40000011600 */
[----:B------:R-:W-:Y:S01]  /*11e50*/  QGMMA.64x64x32.F32.E4M3.E4M3 R24, gdesc[UR8], RZ, !UPT, gsb0 ;  /* 0x00e00000081879f3 */ /* 0x000fe2000c0008ff */
[----:B------:R-:W-:Y:S01]  /*11e60*/  R2UR UR10, R12 ;  /* 0x000000000c0a72ca */ /* 0x000fe200000e0000 */
[----:B------:R-:W-:Y:S01]  /*11e70*/  UMOV UR8, UR4 ;  /* 0x0000000400087c82 */ /* 0x000fe20008000000 */
[----:B------:R-:W-:Y:S01]  /*11e80*/  R2UR UR11, R13 ;  /* 0x000000000d0b72ca */ /* 0x000fe200000e0000 */
[----:B------:R-:W-:Y:S01]  /*11e90*/  UMOV UR9, 0x40000040 ;  /* 0x4000004000097882 */ /* 0x000fe20000000000 */
[----:B------:R-:W-:Y:S01]  /*11ea0*/  IMAD.MOV.U32 R13, RZ, RZ, 0x40000040 ;  /* 0x40000040ff0d7424 */ /* 0x000fe200078e00ff */
[----:B------:R-:W-:Y:S01]  /*11eb0*/  IADD3 R12, R4, 0x4, RZ ;  /* 0x00000004040c7810 */ /* 0x000fe20007ffe0ff */
[----:B------:R-:W-:Y:S01]  /*11ec0*/  UIADD3 UR4, UR5, 0x4, URZ ;  /* 0x0000000405047890 */ /* 0x000fe2000fffe03f */
[----:B------:R-:W-:Y:S01]  /*11ed0*/  IMAD.U32 R198, RZ, RZ, UR8 ;  /* 0x00000008ffc67e24 */ /* 0x000fe2000f8e00ff */
[----:B------:R-:W-:Y:S01]  /*11ee0*/  IADD3 R5, -R0, 0xb, RZ ;  /* 0x0000000b00057810 */ /* 0x000fe20007ffe1ff */
[----:B------:R-:W-:Y:S01]  /*11ef0*/  IMAD.U32 R199, RZ, RZ, UR9 ;  /* 0x00000009ffc77e24 */ /* 0x000fe2000f8e00ff */
[----:B------:R-:W-:-:S02]  /*11f00*/  WARPGROUP.DEPBAR.LE gsb0, 0x0 ;  /* 0x00008000000079c5 */ /* 0x000fc40000010000 */
[----:B------:R-:W-:-:S06]  /*11f10*/  WARPGROUP.ARRIVE ;  /* 0x00000000000079c5 */ /* 0x000fcc0000000000 */
[----:B------:R-:W-:Y:S01]  /*11f20*/  QGMMA.64x64x32.F32.E4M3.E4M3 R24, gdesc[UR8], R24, gsb0 ;  /* 0x00e00000081879f3 */ /* 0x000fe20008000818 */
[----:B------:R-:W-:Y:S01]  /*11f30*/  R2UR UR10, R12 ;  /* 0x000000000c0a72ca */ /* 0x000fe200000e0000 */
[----:B------:R-:W-:Y:S01]  /*11f40*/  UMOV UR8, UR4 ;  /* 0x0000000400087c82 */ /* 0x000fe20008000000 */
[----:B------:R-:W-:Y:S01]  /*11f50*/  R2UR UR11, R13 ;  /* 0x000000000d0b72ca */ /* 0x000fe200000e0000 */
[----:B------:R-:W-:Y:S01]  /*11f60*/  UMOV UR9, 0x40000040 ;  /* 0x4000004000097882 */ /* 0x000fe20000000000 */
[----:B------:R-:W-:Y:S02]  /*11f70*/  VIADD R12, R4, 0x6 ;  /* 0x00000006040c7836 */ /* 0x000fe40000000000 */
[----:B------:R-:W-:Y:S02]  /*11f80*/  IMAD.MOV.U32 R13, RZ, RZ, 0x40000040 ;  /* 0x40000040ff0d7424 */ /* 0x000fe400078e00ff */
[----:B------:R-:W-:Y:S01]  /*11f90*/  IMAD.U32 R196, RZ, RZ, UR8 ;  /* 0x00000008ffc47e24 */ /* 0x000fe2000f8e00ff */
[----:B------:R-:W-:Y:S01]  /*11fa0*/  R2UR UR58, R12 ;  /* 0x000000000c3a72ca */ /* 0x000fe200000e0000 */
[----:B------:R-:W-:Y:S01]  /*11fb0*/  VIADD R12, R4, 0x200 ;  /* 0x00000200040c7836 */ /* 0x000fe20000000000 */
[----:B------:R-:W-:Y:S01]  /*11fc0*/  R2UR UR59, R13 ;  /* 0x000000000d3b72ca */ /* 0x000fe200000e0000 */
[----:B------:R-:W-:-:S02]  /*11fd0*/  IMAD.MOV.U32 R13, RZ, RZ, 0x40000040 ;  /* 0x40000040ff0d7424 */ /* 0x000fc400078e00ff */
[----:B------:R-:W-:Y:S01]  /*11fe0*/  IMAD.U32 R197, RZ, RZ, UR9 ;  /* 0x00000009ffc57e24 */ /* 0x000fe2000f8e00ff */
        /* <DEDUP_REMOVED lines=34> */
.L_x_1858:
[----:B------:R-:W4:Y:S01]  /*12210*/  LDC R0, c[0x0][0x448] ;  /* 0x00011200ff007b82 */ /* 0x000f220000000800 */
[----:B------:R-:W-:Y:S01]  /*12220*/  ULDC.64 UR6, c[0x0][0x9e0] ;  /* 0x0002780000067ab9 */ /* 0x000fe20000000a00 */
[----:B------:R-:W-:Y:S01]  /*12230*/  IMAD.U32 R11, RZ, RZ, UR39 ;  /* 0x00000027ff0b7e24 */ /* 0x000fe2000f8e00ff */
[----:B------:R-:W-:Y:S01]  /*12240*/  UISETP.GE.AND UP0, UPT, UR7, 0x1, UPT ;  /* 0x000000010700788c */ /* 0x000fe2000bf06270 */
[----:B------:R-:W-:Y:S01]  /*12250*/  LEA R12, R160, 0xffffffc0, 0x6 ;  /* 0xffffffc0a00c7811 */ /* 0x000fe200078e30ff */
[----:B------:R-:W-:Y:S02]  /*12260*/  ULDC UR38, c[0x0][0x9dc] ;  /* 0x0002770000267ab9 */ /* 0x000fe40000000800 */
[----:B------:R-:W-:Y:S02]  /*12270*/  ULOP3.LUT UR4, URZ, UR38, URZ, 0x33, !UPT ;  /* 0x000000263f047292 */ /* 0x000fe4000f8e333f */
[----:B------:R-:W-:Y:S01]  /*12280*/  PLOP3.LUT P2, PT, PT, PT, UP0, 0x40, 0x0 ;  /* 0x000000000000781c */ /* 0x000fe20003f4e808 */
[----:B------:R-:W-:Y:S01]  /*12290*/  UP2UR UR42, UPR, URZ, 0x1 ;  /* 0x000000013f2a7883 */ /* 0x000fe20008000000 */
[----:B----4-:R-:W-:Y:S01]  /*122a0*/  ISETP.NE.AND P1, PT, R0, 0x1, PT ;  /* 0x000000010000780c */ /* 0x010fe20003f25270 */
[----:B------:R-:W-:-:S12]  /*122b0*/  IMAD.IADD R0, R203, 0x1, R202 ;  /* 0x00000001cb007824 */ /* 0x000fd800078e02ca */
[----:B-1----:R-:W1:Y:S08]  /*122c0*/  @P1 LDC R3, c[0x0][0x44c] ;  /* 0x00011300ff031b82 */ /* 0x002e700000000800 */
[----:B------:R-:W4:Y:S01]  /*122d0*/  @P1 LDC R7, c[0x0][0x450] ;  /* 0x00011400ff071b82 */ /* 0x000f220000000800 */
[----:B-1----:R-:W-:-:S04]  /*122e0*/  @P1 IMAD.HI.U32 R4, R0, R3, RZ ;  /* 0x0000000300041227 */ /* 0x002fc800078e00ff */
[----:B------:R-:W-:Y:S02]  /*122f0*/  IMAD.MOV.U32 R3, RZ, RZ, R0 ;  /* 0x000000ffff037224 */ /* 0x000fe400078e0000 */
[----:B------:R-:W-:Y:S01]  /*12300*/  VIADD R0, R6, 0x28440 ;  /* 0x0002844006007836 */ /* 0x000fe20000000000 */
[----:B----4-:R-:W-:Y:S01]  /*12310*/  @P1 SHF.R.U32.HI R3, RZ, R7, R4 ;  /* 0x00000007ff031219 */ /* 0x010fe20000011604 */
[----:B------:R-:W-:-:S03]  /*12320*/  IMAD.MOV.U32 R7, RZ, RZ, -0x40 ;  /* 0xffffffc0ff077424 */ /* 0x000fc600078e00ff */
[----:B------:R-:W-:Y:S01]  /*12330*/  PRMT R0, R11, 0x654, R0 ;  /* 0x000006540b007816 */ /* 0x000fe20000000000 */
[----:B------:R-:W1:Y:S01]  /*12340*/  SHFL.IDX PT, R21, R3, RZ, 0x1c1f ;  /* 0x001c1fff03157589 */ /* 0x000e6200000e0000 */
[----:B------:R-:W-:Y:S02]  /*12350*/  IMAD R7, R160, R7, 0x41 ;  /* 0x00000041a0077424 */ /* 0x000fe400078e0207 */
[----:B------:R4:W-:Y:S02]  /*12360*/  SYNCS.ARRIVE.TRANS64.RED.A1T0 RZ, [R0+URZ], RZ ;  /* 0x000000ff00ff79a7 */ /* 0x0009e4000810043f */
[C---:B------:R-:W-:Y:S02]  /*12370*/  IMAD.IADD R4, R192.reuse, 0x1, R7 ;  /* 0x00000001c0047824 */ /* 0x040fe400078e0207 */
[----:B------:R-:W-:Y:S02]  /*12380*/  VIADD R15, R7, 0xffffffff ;  /* 0xffffffff070f7836 */ /* 0x000fe40000000000 */
[----:B------:R-:W-:Y:S01]  /*12390*/  IMAD R11, R193, -0x2, R4 ;  /* 0xfffffffec10b7824 */ /* 0x000fe200078e0204 */
[----:B----4-:R-:W-:-:S03]  /*123a0*/  IADD3 R0, R192, -R12, RZ ;  /* 0x8000000cc0007210 */ /* 0x010fc60007ffe0ff */
[----:B------:R-:W-:Y:S02]  /*123b0*/  IMAD.IADD R11, R11, 0x1, -R190 ;  /* 0x000000010b0b7824 */ /* 0x000fe400078e0abe */
[----:B------:R-:W-:Y:S02]  /*123c0*/  IMAD R13, R193, -0x2, R0 ;  /* 0xfffffffec10d7824 */ /* 0x000fe400078e0200 */
[C---:B------:R-:W-:Y:S02]  /*123d0*/  VIADD R14, R11.reuse, UR6 ;  /* 0x000000060b0e7c36 */ /* 0x040fe40008000000 */
[----:B------:R-:W-:-:S03]  /*123e0*/  VIADD R11, R11, UR4 ;  /* 0x000000040b0b7c36 */ /* 0x000fc60008000000 */
[----:B-1----:R-:W-:Y:S01]  /*123f0*/  VIADDMNMX R0, R21, R14, R13, PT ;  /* 0x0000000e15007246 */ /* 0x002fe2000380010d */
[----:B------:R-:W-:Y:S01]  /*12400*/  IMAD.IADD R4, R11, 0x1, R21 ;  /* 0x000000010b047824 */ /* 0x000fe200078e0215 */
[----:B------:R-:W-:Y:S06]  /*12410*/  @P2 BRA `(.L_x_1859) ;  /* 0x0000000000582947 */ /* 0x000fec0003800000 */
[----:B------:R-:W-:Y:S01]  /*12420*/  IADD3 R7, -R190, R192, R21 ;  /* 0x000000c0be077210 */ /* 0x000fe20007ffe115 */
[----:B------:R-:W-:Y:S03]  /*12430*/  BSSY B0, `(.L_x_1860) ;  /* 0x0000010000007945 */ /* 0x000fe60003800000 */
[----:B------:R-:W-:-:S13]  /*12440*/  ISETP.GT.AND P2, PT, R7, -0x1, PT ;  /* 0xffffffff0700780c */ /* 0x000fda0003f44270 */
[----:B------:R-:W-:Y:S05]  /*12450*/  @P2 BRA `(.L_x_1861) ;  /* 0x0000000000202947 */ /* 0x000fea0003800000 */
[----:B------:R-:W-:Y:S01]  /*12460*/  UISETP.NE.AND UP0, UPT, UR7, 0x1, UPT ;  /* 0x000000010700788c */ /* 0x000fe2000bf05270 */
[----:B------:R-:W-:-:S05]  /*12470*/  LOP3.LUT R7, RZ, R7, RZ, 0x33, !PT ;  /* 0x00000007ff077212 */ /* 0x000fca00078e33ff */
[----:B------:R-:W-:-:S05]  /*12480*/  PLOP3.LUT P2, PT, PT, PT, UP0, 0x80, 0x0 ;  /* 0x000000000000781c */ /* 0x000fca0003f4f008 */
[----:B------:R-:W-:-:S08]  /*12490*/  @UP0 ULDC.64 UR4, c[0x0][0x9e8] ;  /* 0x00027a0000040ab9 */ /* 0x000fd00000000a00 */
[----:B------:R-:W-:-:S05]  /*124a0*/  @P2 IMAD.HI.U32 R8, R7, UR4, RZ ;  /* 0x0000000407082c27 */ /* 0x000fca000f8e00ff */
[----:B------:R-:W-:-:S04]  /*124b0*/  @P2 SHF.R.U32.HI R7, RZ, UR5, R8 ;  /* 0x00000005ff072c19 */ /* 0x000fc80008011608 */
[----:B------:R-:W-:Y:S01]  /*124c0*/  LOP3.LUT R7, RZ, R7, RZ, 0x33, !PT ;  /* 0x00000007ff077212 */ /* 0x000fe200078e33ff */
[----:B------:R-:W-:Y:S06]  /*124d0*/  BRA `(.L_x_1862) ;  /* 0x0000000000147947 */ /* 0x000fec0003800000 */
.L_x_1861:
[----:B------:R-:W-:-:S06]  /*124e0*/  UISETP.NE.AND UP0, UPT, UR7, 0x1, UPT ;  /* 0x000000010700788c */ /* 0x000fcc000bf05270 */
[----:B------:R-:W-:-:S05]  /*124f0*/  PLOP3.LUT P2, PT, PT, PT, UP0, 0x80, 0x0 ;  /* 0x000000000000781c */ /* 0x000fca0003f4f008 */
[----:B------:R-:W-:-:S08]  /*12500*/  @UP0 ULDC.64 UR4, c[0x0][0x9e8] ;  /* 0x00027a0000040ab9 */ /* 0x000fd00000000a00 */
[----:B------:R-:W-:-:S05]  /*12510*/  @P2 IMAD.HI.U32 R8, R7, UR4, RZ ;  /* 0x0000000407082c27 */ /* 0x000fca000f8e00ff */
[----:B------:R-:W-:-:S07]  /*12520*/  @P2 SHF.R.U32.HI R7, RZ, UR5, R8 ;  /* 0x00000005ff072c19 */ /* 0x000fce0008011608 */
.L_x_1862:
[----:B------:R-:W-:Y:S05]  /*12530*/  BSYNC B0 ;  /* 0x0000000000007941 */ /* 0x000fea0003800000 */
.L_x_1860:
[----:B------:R-:W-:-:S04]  /*12540*/  IMAD R8, R7, UR7, -R12 ;  /* 0x0000000707087c24 */ /* 0x000fc8000f8e0a0c */
[----:B------:R-:W-:-:S05]  /*12550*/  IMAD R7, R193, -0x2, R8 ;  /* 0xfffffffec1077824 */ /* 0x000fca00078e0208 */
[----:B------:R-:W-:Y:S02]  /*12560*/  VIMNMX R4, R4, R7, !PT ;  /* 0x0000000704047248 */ /* 0x000fe40007fe0100 */
[----:B------:R-:W-:-:S07]  /*12570*/  VIADDMNMX R0, R7, UR7, R0, PT ;  /* 0x0000000707007c46 */ /* 0x000fce000b800100 */
.L_x_1859:
[C---:B------:R-:W-:Y:S01]  /*12580*/  ISETP.GE.AND P3, PT, R15.reuse, 0x9, PT ;  /* 0x000000090f00780c */ /* 0x040fe20003f66270 */
[----:B------:R-:W1:Y:S01]  /*12590*/  SHFL.IDX PT, R3, R3, 0x1, 0x1c1f ;  /* 0x003c1f0003037f89 */ /* 0x000e6200000e0000 */
[C---:B------:R-:W-:Y:S01]  /*125a0*/  ISETP.GE.AND P2, PT, R15.reuse, 0x2, PT ;  /* 0x000000020f00780c */ /* 0x040fe20003f46270 */
[----:B------:R-:W-:Y:S01]  /*125b0*/  UISETP.GE.AND UP0, UPT, UR7, 0x1, UPT ;  /* 0x000000010700788c */ /* 0x000fe2000bf06270 */
[C---:B------:R-:W-:Y:S02]  /*125c0*/  ISETP.GT.AND P4, PT, R4.reuse, 0x8, !P3 ;  /* 0x000000080400780c */ /* 0x040fe40005f84270 */
[----:B------:R-:W-:Y:S02]  /*125d0*/  ISETP.GT.AND P5, PT, R4, 0x1, !P2 ;  /* 0x000000010400780c */ /* 0x000fe400057a4270 */
[----:B------:R-:W-:Y:S02]  /*125e0*/  ISETP.LT.OR P4, PT, R0, 0x9, P4 ;  /* 0x000000090000780c */ /* 0x000fe40002781670 */
[----:B------:R-:W-:-:S02]  /*125f0*/  ISETP.GE.AND P6, PT, R15, 0xa, PT ;  /* 0x0000000a0f00780c */ /* 0x000fc40003fc6270 */
[----:B------:R-:W-:Y:S02]  /*12600*/  FSEL R59, R28, -INF , !P4 ;  /* 0xff8000001c3b7808 */ /* 0x000fe40006000000 */
[----:B------:R-:W-:Y:S02]  /*12610*/  ISETP.LT.OR P5, PT, R0, 0x2, P5 ;  /* 0x000000020000780c */ /* 0x000fe40002fa1670 */
[----:B------:R-:W-:Y:S02]  /*12620*/  ISETP.GT.AND P4, PT, R4, 0x9, !P6 ;  /* 0x000000090400780c */ /* 0x000fe40007784270 */
[----:B------:R-:W-:Y:S02]  /*12630*/  FSEL R57, R25, -INF , !P5 ;  /* 0xff80000019397808 */ /* 0x000fe40006800000 */
[----:B------:R-:W-:Y:S02]  /*12640*/  ISETP.LT.OR P4, PT, R0, 0xa, P4 ;  /* 0x0000000a0000780c */ /* 0x000fe40002781670 */
[----:B------:R-:W-:-:S02]  /*12650*/  ISETP.GE.AND P5, PT, R15, 0x11, PT ;  /* 0x000000110f00780c */ /* 0x000fc40003fa6270 */
[----:B------:R-:W-:Y:S01]  /*12660*/  FSEL R61, R29, -INF , !P4 ;  /* 0xff8000001d3d7808 */ /* 0x000fe20006000000 */
[----:B-1----:R-:W-:Y:S01]  /*12670*/  IMAD.IADD R7, R11, 0x1, R3 ;  /* 0x000000010b077824 */ /* 0x002fe200078e0203 */
        /* <DEDUP_REMOVED lines=74> */
[----:B------:R-:W-:Y:S01]  /*12b20*/  @P6 IMAD.HI.U32 R4, R3, UR4, RZ ;  /* 0x0000000403046c27 */ /* 0x000fe2000f8e00ff */
[----:B------:R-:W-:-:S13]  /*12b30*/  PLOP3.LUT P6, PT, PT, PT, UP0, 0x80, 0x0 ;  /* 0x000000000000781c */ /* 0x000fda0003fcf008 */
[----:B------:R-:W-:-:S04]  /*12b40*/  @P6 SHF.R.U32.HI R3, RZ, UR5, R4 ;  /* 0x00000005ff036c19 */ /* 0x000fc80008011604 */
[----:B------:R-:W-:Y:S01]  /*12b50*/  LOP3.LUT R3, RZ, R3, RZ, 0x33, !PT ;  /* 0x00000003ff037212 */ /* 0x000fe200078e33ff */
[----:B------:R-:W-:Y:S06]  /*12b60*/  BRA `(.L_x_1866) ;  /* 0x0000000000187947 */ /* 0x000fec0003800000 */
.L_x_1865:
[----:B------:R-:W-:-:S06]  /*12b70*/  UISETP.NE.AND UP0, UPT, UR7, 0x1, UPT ;  /* 0x000000010700788c */ /* 0x000fcc000bf05270 */
[----:B------:R-:W-:-:S05]  /*12b80*/  PLOP3.LUT P6, PT, PT, PT, UP0, 0x80, 0x0 ;  /* 0x000000000000781c */ /* 0x000fca0003fcf008 */
[----:B------:R-:W-:-:S08]  /*12b90*/  @UP0 ULDC.64 UR4, c[0x0][0x9e8] ;  /* 0x00027a0000040ab9 */ /* 0x000fd00000000a00 */
[----:B------:R-:W-:Y:S01]  /*12ba0*/  @P6 IMAD.HI.U32 R4, R3, UR4, RZ ;  /* 0x0000000403046c27 */ /* 0x000fe2000f8e00ff */
[----:B------:R-:W-:-:S13]  /*12bb0*/  PLOP3.LUT P6, PT, PT, PT, UP0, 0x80, 0x0 ;  /* 0x000000000000781c */ /* 0x000fda0003fcf008 */
[----:B------:R-:W-:-:S07]  /*12bc0*/  @P6 SHF.R.U32.HI R3, RZ, UR5, R4 ;  /* 0x00000005ff036c19 */ /* 0x000fce0008011604 */
.L_x_1866:
[----:B------:R-:W-:Y:S05]  /*12bd0*/  BSYNC B0 ;  /* 0x0000000000007941 */ /* 0x000fea0003800000 */
.L_x_1864:
[----:B------:R-:W-:-:S04]  /*12be0*/  IMAD R4, R3, UR7, -R12 ;  /* 0x0000000703047c24 */ /* 0x000fc8000f8e0a0c */
[----:B------:R-:W-:-:S05]  /*12bf0*/  IMAD R4, R193, -0x2, R4 ;  /* 0xfffffffec1047824 */ /* 0x000fca00078e0204 */
[----:B------:R-:W-:Y:S02]  /*12c00*/  VIMNMX R7, R7, R4, !PT ;  /* 0x0000000407077248 */ /* 0x000fe40007fe0100 */
[----:B------:R-:W-:-:S07]  /*12c10*/  VIADDMNMX R0, R4, UR7, R0, PT ;  /* 0x0000000704007c46 */ /* 0x000fce000b800100 */
.L_x_1863:
        /* <DEDUP_REMOVED lines=33> */
[----:B------:R-:W-:Y:S02]  /*12e30*/  ISETP.NE.AND P2, PT, R33, RZ, PT ;  /* 0x000000ff2100720c */ /* 0x000fe40003f45270 */
[----:B------:R-:W-:Y:S02]  /*12e40*/  FMNMX.FTZ R12, R64, R4, !PT ;  /* 0x00000004400c7209 */ /* 0x000fe40007810000 */
[----:B------:R-:W-:-:S02]  /*12e50*/  ISETP.GT.AND P2, PT, R7, 0x19, !P2 ;  /* 0x000000190700780c */ /* 0x000fc40005744270 */
[----:B------:R-:W-:Y:S01]  /*12e60*/  ISETP.GT.AND P3, PT, R7, 0x8, !P3 ;  /* 0x000000080700780c */ /* 0x000fe20005f64270 */
[----:B------:R-:W1:Y:S01]  /*12e70*/  SHFL.BFLY PT, R29, R12, 0x2, 0x1f ;  /* 0x0c401f000c1d7f89 */ /* 0x000e6200000e0000 */
[C---:B------:R-:W-:Y:S02]  /*12e80*/  ISETP.LT.OR P2, PT, R0.reuse, 0x1a, P2 ;  /* 0x0000001a0000780c */ /* 0x040fe40001741670 */
[----:B------:R-:W-:Y:S02]  /*12e90*/  ISETP.LT.OR P3, PT, R0, 0x9, P3 ;  /* 0x000000090000780c */ /* 0x000fe40001f61670 */
[----:B------:R-:W-:Y:S02]  /*12ea0*/  FSEL R39, R39, -INF , !P2 ;  /* 0xff80000027277808 */ /* 0x000fe40005000000 */
[----:B------:R-:W-:Y:S02]  /*12eb0*/  ISETP.NE.AND P2, PT, R37, RZ, PT ;  /* 0x000000ff2500720c */ /* 0x000fe40003f45270 */
[----:B------:R-:W-:-:S02]  /*12ec0*/  FSEL R11, R30, -INF , !P3 ;  /* 0xff8000001e0b7808 */ /* 0x000fc40005800000 */
[----:B------:R-:W-:Y:S02]  /*12ed0*/  ISETP.GT.AND P2, PT, R7, 0x20, !P2 ;  /* 0x000000200700780c */ /* 0x000fe40005744270 */
[----:B------:R-:W-:Y:S02]  /*12ee0*/  ISETP.NE.AND P3, PT, R65, RZ, PT ;  /* 0x000000ff4100720c */ /* 0x000fe40003f65270 */
[----:B------:R-:W-:Y:S02]  /*12ef0*/  ISETP.LT.OR P2, PT, R0, 0x21, P2 ;  /* 0x000000210000780c */ /* 0x000fe40001741670 */
[----:B------:R-:W-:Y:S02]  /*12f00*/  ISETP.NE.AND P6, PT, R8, RZ, PT ;  /* 0x000000ff0800720c */ /* 0x000fe40003fc5270 */
[----:B------:R-:W-:Y:S02]  /*12f10*/  FSEL R21, R42, -INF , !P2 ;  /* 0xff8000002a157808 */ /* 0x000fe40005000000 */
[----:B------:R-:W-:-:S02]  /*12f20*/  ISETP.NE.AND P2, PT, R63, RZ, PT ;  /* 0x000000ff3f00720c */ /* 0x000fc40003f45270 */
[C---:B------:R-:W-:Y:S02]  /*12f30*/  ISETP.GT.AND P4, PT, R7.reuse, 0x31, !P4 ;  /* 0x000000310700780c */ /* 0x040fe40006784270 */
[C---:B------:R-:W-:Y:S02]  /*12f40*/  ISETP.GT.AND P2, PT, R7.reuse, 0x21, !P2 ;  /* 0x000000210700780c */ /* 0x040fe40005744270 */
[----:B-1----:R-:W-:Y:S02]  /*12f50*/  FMNMX.FTZ R29, R12, R29, !PT ;  /* 0x0000001d0c1d7209 */ /* 0x002fe40007810000 */
[----:B------:R-:W-:Y:S02]  /*12f60*/  ISETP.LT.OR P2, PT, R0, 0x22, P2 ;  /* 0x000000220000780c */ /* 0x000fe40001741670 */
[----:B------:R-:W-:Y:S01]  /*12f70*/  ISETP.GT.AND P5, PT, R7, 0x38, !P5 ;  /* 0x000000380700780c */ /* 0x000fe20006fa4270 */
[----:B------:R-:W1:Y:S01]  /*12f80*/  SHFL.BFLY PT, R4, R29, 0x1, 0x1f ;  /* 0x0c201f001d047f89 */ /* 0x000e6200000e0000 */
[----:B------:R-:W-:-:S02]  /*12f90*/  FSEL R43, R43, -INF , !P2 ;  /* 0xff8000002b2b7808 */ /* 0x000fc40005000000 */
[----:B------:R-:W-:Y:S02]  /*12fa0*/  ISETP.NE.AND P2, PT, R41, RZ, PT ;  /* 0x000000ff2900720c */ /* 0x000fe40003f45270 */
[C---:B------:R-:W-:Y:S02]  /*12fb0*/  ISETP.LT.OR P4, PT, R0.reuse, 0x32, P4 ;  /* 0x000000320000780c */ /* 0x040fe40002781670 */
[----:B------:R-:W-:Y:S02]  /*12fc0*/  ISETP.GT.AND P2, PT, R7, 0x28, !P2 ;  /* 0x000000280700780c */ /* 0x000fe40005744270 */
[C---:B------:R-:W-:Y:S02]  /*12fd0*/  ISETP.LT.OR P5, PT, R0.reuse, 0x39, P5 ;  /* 0x000000390000780c */ /* 0x040fe40002fa1670 */
[----:B------:R-:W-:Y:S02]  /*12fe0*/  ISETP.LT.OR P2, PT, R0, 0x29, P2 ;  /* 0x000000290000780c */ /* 0x000fe40001741670 */
[----:B------:R-:W-:-:S02]  /*12ff0*/  FSEL R51, R51, -INF , !P4 ;  /* 0xff80000033337808 */ /* 0x000fc40006000000 */
[----:B------:R-:W-:Y:S02]  /*13000*/  FSEL R25, R46, -INF , !P2 ;  /* 0xff8000002e197808 */ /* 0x000fe40005000000 */
[----:B------:R-:W-:Y:S02]  /*13010*/  ISETP.GT.AND P2, PT, R7, 0x29, !P3 ;  /* 0x000000290700780c */ /* 0x000fe40005f44270 */
[----:B------:R-:W-:Y:S02]  /*13020*/  ISETP.NE.AND P3, PT, R45, RZ, PT ;  /* 0x000000ff2d00720c */ /* 0x000fe40003f65270 */
[----:B------:R-:W-:Y:S02]  /*13030*/  ISETP.LT.OR P2, PT, R0, 0x2a, P2 ;  /* 0x0000002a0000780c */ /* 0x000fe40001741670 */
[----:B------:R-:W-:Y:S02]  /*13040*/  FSEL R33, R54, -INF , !P5 ;  /* 0xff80000036217808 */ /* 0x000fe40006800000 */
[----:B------:R-:W-:-:S02]  /*13050*/  FSEL R47, R47, -INF , !P2 ;  /* 0xff8000002f2f7808 */ /* 0x000fc40005000000 */
[----:B------:R-:W-:Y:S02]  /*13060*/  ISETP.GT.AND P2, PT, R7, RZ, !P6 ;  /* 0x000000ff0700720c */ /* 0x000fe40007744270 */
[----:B-1----:R-:W-:Y:S02]  /*13070*/  FMNMX.FTZ R4, R29, R4, !PT ;  /* 0x000000041d047209 */ /* 0x002fe40007810000 */
[----:B------:R-:W-:Y:S02]  /*13080*/  ISETP.LT.OR P2, PT, R0, 0x1, P2 ;  /* 0x000000010000780c */ /* 0x000fe40001741670 */
[----:B------:R-:W-:Y:S01]  /*13090*/  ISETP.NE.AND P6, PT, R49, RZ, PT ;  /* 0x000000ff3100720c */ /* 0x000fe20003fc5270 */
[----:B------:R-:W-:-:S01]  /*130a0*/  FFMA.FTZ R8, R2, R4, -8 ;  /* 0xc100000002087423 */ /* 0x000fc20000010004 */
[----:B------:R-:W-:Y:S02]  /*130b0*/  FSEL R3, R26, -INF , !P2 ;  /* 0xff8000001a037808 */ /* 0x000fe40005000000 */
[----:B------:R-:W-:-:S04]  /*130c0*/  FSETP.NEU.FTZ.AND P2, PT, R4, -INF , PT ;  /* 0xff8000000400780b */ /* 0x000fc80003f5d000 */
[----:B------:R-:W-:Y:S02]  /*130d0*/  FSEL R37, R8, RZ, P2 ;  /* 0x000000ff08257208 */ /* 0x000fe40001000000 */
[----:B------:R-:W-:Y:S02]  /*130e0*/  FMNMX.FTZ R8, R3, R27, !PT ;  /* 0x0000001b03087209 */ /* 0x000fe40007810000 */
[----:B------:R-:W-:Y:S01]  /*130f0*/  ISETP.GT.AND P2, PT, R7, 0x30, !P3 ;  /* 0x000000300700780c */ /* 0x000fe20005f44270 */
[----:B------:R-:W-:-:S01]  /*13100*/  FFMA.FTZ R12, R2, R57, -R37 ;  /* 0x00000039020c7223 */ /* 0x000fc20000010825 */
[----:B------:R-:W-:Y:S01]  /*13110*/  FMNMX.FTZ R8, R11, R8, !PT ;  /* 0x000000080b087209 */ /* 0x000fe20007810000 */
[----:B------:R-:W-:-:S01]  /*13120*/  FFMA.FTZ R20, R2, R61, -R37 ;  /* 0x0000003d02147223 */ /* 0x000fc20000010825 */
[----:B------:R-:W-:Y:S01]  /*13130*/  ISETP.LT.OR P2, PT, R0, 0x31, P2 ;  /* 0x000000310000780c */ /* 0x000fe20001741670 */
[----:B------:R-:W-:Y:S01]  /*13140*/  MUFU.EX2 R41, R12 ;  /* 0x0000000c00297308 */ /* 0x000fe20000000800 */
[----:B------:R-:W-:Y:S01]  /*13150*/  FMNMX.FTZ R8, R31, R8, !PT ;  /* 0x000000081f087209 */ /* 0x000fe20007810000 */
[--C-:B------:R-:W-:Y:S01]  /*13160*/  FFMA.FTZ R26, R2, R36, -R37.reuse ;  /* 0x00000024021a7223 */ /* 0x100fe20000010825 */
[----:B------:R-:W-:Y:S01]  /*13170*/  FSEL R29, R50, -INF , !P2 ;  /* 0xff800000321d7808 */ /* 0x000fe20005000000 */
[----:B------:R-:W-:Y:S01]  /*13180*/  FFMA.FTZ R30, R2, R40, -R37 ;  /* 0x00000028021e7223 */ /* 0x000fe20000010825 */
[----:B------:R-:W-:-:S02]  /*13190*/  FMNMX.FTZ R8, R13, R8, !PT ;  /* 0x000000080d087209 */ /* 0x000fc40007810000 */
[----:B------:R-:W-:Y:S01]  /*131a0*/  ISETP.GT.AND P3, PT, R7, 0x39, !P6 ;  /* 0x000000390700780c */ /* 0x000fe20007764270 */
[----:B------:R-:W-:-:S01]  /*131b0*/  FFMA.FTZ R7, R2, R24, -R37 ;  /* 0x0000001802077223 */ /* 0x000fc20000010825 */
[----:B------:R-:W-:Y:S01]  /*131c0*/  FMNMX.FTZ R8, R35, R8, !PT ;  /* 0x0000000823087209 */ /* 0x000fe20007810000 */
[----:B------:R1:W-:Y:S01]  /*131d0*/  MUFU.EX2 R45, R20 ;  /* 0x00000014002d7308 */ /* 0x0003e20000000800 */
[----:B------:R-:W-:Y:S01]  /*131e0*/  ISETP.LT.OR P3, PT, R0, 0x3a, P3 ;  /* 0x0000003a0000780c */ /* 0x000fe20001f61670 */
[C-C-:B------:R-:W-:Y:S01]  /*131f0*/  FFMA.FTZ R0, R2.reuse, R59, -R37.reuse ;  /* 0x0000003b02007223 */ /* 0x140fe20000010825 */
[----:B------:R-:W-:Y:S01]  /*13200*/  FMNMX.FTZ R8, R15, R8, !PT ;  /* 0x000000080f087209 */ /* 0x000fe20007810000 */
[C-C-:B------:R-:W-:Y:S01]  /*13210*/  FFMA.FTZ R24, R2.reuse, R32, -R37.reuse ;  /* 0x0000002002187223 */ /* 0x140fe20000010825 */
[----:B------:R-:W-:Y:S01]  /*13220*/  FSEL R55, R55, -INF , !P3 ;  /* 0xff80000037377808 */ /* 0x000fe20005800000 */
[C-C-:B------:R-:W-:Y:S01]  /*13230*/  FFMA.FTZ R32, R2.reuse, R62, -R37.reuse ;  /* 0x0000003e02207223 */ /* 0x140fe20000010825 */
[----:B------:R-:W-:Y:S01]  /*13240*/  FMNMX.FTZ R8, R39, R8, !PT ;  /* 0x0000000827087209 */ /* 0x000fe20007810000 */
[----:B------:R4:W5:Y:S01]  /*13250*/  MUFU.EX2 R152, R7 ;  /* 0x0000000700987308 */ /* 0x0009620000000800 */
[----:B-1----:R-:W-:-:S01]  /*13260*/  FFMA.FTZ R20, R2, R60, -R37 ;  /* 0x0000003c02147223 */ /* 0x002fc20000010825 */
[C-C-:B------:R-:W-:Y:S01]  /*13270*/  FFMA.FTZ R12, R2.reuse, R28, -R37.reuse ;  /* 0x0000001c020c7223 */ /* 0x140fe20000010825 */
[----:B------:R-:W-:Y:S01]  /*13280*/  FMNMX.FTZ R8, R21, R8, !PT ;  /* 0x0000000815087209 */ /* 0x000fe20007810000 */
[----:B------:R-:W-:-:S03]  /*13290*/  FFMA.FTZ R28, R2, R56, -R37 ;  /* 0x00000038021c7223 */ /* 0x000fc60000010825 */
        /* <DEDUP_REMOVED lines=10> */
[----:B------:R-:W0:Y:S04]  /*13340*/  MUFU.EX2 R24, R24 ;  /* 0x0000001800187308 */ /* 0x000e280000000800 */
[----:B----4-:R-:W4:Y:S04]  /*13350*/  SHFL.BFLY PT, R7, R8, 0x2, 0x1f ;  /* 0x0c401f0008077f89 */ /* 0x010f2800000e0000 */
[----:B------:R2:W-:Y:S08]  /*13360*/  MUFU.EX2 R49, R12 ;  /* 0x0000000c00317308 */ /* 0x0005f00000000800 */
[----:B------:R-:W-:Y:S01]  /*13370*/  MUFU.EX2 R26, R26 ;  /* 0x0000001a001a7308 */ /* 0x000fe20000000800 */
[----:B--2---:R-:W-:-:S07]  /*13380*/  FFMA.FTZ R12, R2, R44, -R37 ;  /* 0x0000002c020c7223 */ /* 0x004fce0000010825 */
[----:B------:R2:W-:Y:S01]  /*13390*/  MUFU.EX2 R53, R28 ;  /* 0x0000001c00357308 */ /* 0x0005e20000000800 */
[----:B----4-:R-:W-:Y:S01]  /*133a0*/  FMNMX.FTZ R0, R8, R7, !PT ;  /* 0x0000000708007209 */ /* 0x010fe20007810000 */
[----:B------:R-:W-:-:S06]  /*133b0*/  FFMA.FTZ R8, R2, R58, -R37 ;  /* 0x0000003a02087223 */ /* 0x000fcc0000010825 */
[----:B------:R-:W-:Y:S01]  /*133c0*/  MUFU.EX2 R30, R30 ;  /* 0x0000001e001e7308 */ /* 0x000fe20000000800 */
[----:B------:R-:W4:Y:S01]  /*133d0*/  SHFL.BFLY PT, R7, R0, 0x1, 0x1f ;  /* 0x0c201f0000077f89 */ /* 0x000f2200000e0000 */
[----:B--2---:R-:W-:-:S06]  /*133e0*/  FFMA.FTZ R28, R2, R48, -R37 ;  /* 0x00000030021c7223 */ /* 0x004fcc0000010825 */
[----:B------:R2:W-:Y:S08]  /*133f0*/  MUFU.EX2 R57, R8 ;  /* 0x0000000800397308 */ /* 0x0005f00000000800 */
[----:B------:R-:W-:Y:S08]  /*13400*/  MUFU.EX2 R12, R12 ;  /* 0x0000000c000c7308 */ /* 0x000ff00000000800 */
[----:B------:R-:W-:Y:S01]  /*13410*/  MUFU.EX2 R28, R28 ;  /* 0x0000001c001c7308 */ /* 0x000fe20000000800 */
[----:B----4-:R-:W-:Y:S01]  /*13420*/  FMNMX.FTZ R7, R0, R7, !PT ;  /* 0x0000000700077209 */ /* 0x010fe20007810000 */
[C-C-:B------:R-:W-:Y:S01]  /*13430*/  FFMA.FTZ R0, R2.reuse, R52, -R37.reuse ;  /* 0x0000003402007223 */ /* 0x140fe20000010825 */
[----:B------:R-:W-:-:S02]  /*13440*/  FFMA.FTZ R37, R2, R64, -R37 ;  /* 0x0000004002257223 */ /* 0x000fc40000010825 */
[----:B------:R-:W-:Y:S01]  /*13450*/  FSETP.NEU.FTZ.AND P2, PT, R7, -INF , PT ;  /* 0xff8000000700780b */ /* 0x000fe20003f5d000 */
[----:B--2---:R-:W-:-:S02]  /*13460*/  FFMA.FTZ R8, R2, R7, -8 ;  /* 0xc100000002087423 */ /* 0x004fc40000010007 */
[----:B------:R-:W-:Y:S03]  /*13470*/  MUFU.EX2 R0, R0 ;  /* 0x0000000000007308 */ /* 0x000fe60000000800 */
[----:B------:R-:W-:-:S05]  /*13480*/  FSEL R8, R8, RZ, P2 ;  /* 0x000000ff08087208 */ /* 0x000fca0001000000 */
[C-C-:B------:R-:W-:Y:S01]  /*13490*/  FFMA.FTZ R3, R2.reuse, R3, -R8.reuse ;  /* 0x0000000302037223 */ /* 0x140fe20000010808 */
[----:B------:R-:W-:-:S01]  /*134a0*/  FFMA.FTZ R27, R2, R27, -R8 ;  /* 0x0000001b021b7223 */ /* 0x000fc20000010808 */
[C-C-:B------:R-:W-:Y:S01]  /*134b0*/  FFMA.FTZ R11, R2.reuse, R11, -R8.reuse ;  /* 0x0000000b020b7223 */ /* 0x140fe20000010808 */
[----:B------:R-:W-:-:S01]  /*134c0*/  FFMA.FTZ R31, R2, R31, -R8 ;  /* 0x0000001f021f7223 */ /* 0x000fc20000010808 */
[----:B------:R5:W-:Y:S01]  /*134d0*/  MUFU.EX2 R153, R3 ;  /* 0x0000000300997308 */ /* 0x000be20000000800 */
[----:B------:R-:W-:-:S01]  /*134e0*/  FFMA.FTZ R13, R2, R13, -R8 ;  /* 0x0000000d020d7223 */ /* 0x000fc20000010808 */
[C-C-:B------:R-:W-:Y:S01]  /*134f0*/  FFMA.FTZ R35, R2.reuse, R35, -R8.reuse ;  /* 0x0000002302237223 */ /* 0x140fe20000010808 */
[----:B------:R-:W-:-:S01]  /*13500*/  FFMA.FTZ R15, R2, R15, -R8 ;  /* 0x0000000f020f7223 */ /* 0x000fc20000010808 */
[C-C-:B------:R-:W-:Y:S01]  /*13510*/  FFMA.FTZ R39, R2.reuse, R39, -R8.reuse ;  /* 0x0000002702277223 */ /* 0x140fe20000010808 */
[----:B------:R-:W-:-:S01]  /*13520*/  FFMA.FTZ R21, R2, R21, -R8 ;  /* 0x0000001502157223 */ /* 0x000fc20000010808 */
[C-C-:B------:R-:W-:Y:S01]  /*13530*/  FFMA.FTZ R43, R2.reuse, R43, -R8.reuse ;  /* 0x0000002b022b7223 */ /* 0x140fe20000010808 */
[----:B------:R-:W-:-:S01]  /*13540*/  FFMA.FTZ R25, R2, R25, -R8 ;  /* 0x0000001902197223 */ /* 0x000fc20000010808 */
[----:B------:R2:W4:Y:S01]  /*13550*/  MUFU.EX2 R20, R27 ;  /* 0x0000001b00147308 */ /* 0x0005220000000800 */
[----:B-----5:R-:W-:-:S01]  /*13560*/  FADD.FTZ R3, R152, R41 ;  /* 0x0000002998037221 */ /* 0x020fc20000010000 */
[C-C-:B------:R-:W-:Y:S01]  /*13570*/  FFMA.FTZ R47, R2.reuse, R47, -R8.reuse ;  /* 0x0000002f022f7223 */ /* 0x140fe20000010808 */
[----:B------:R-:W-:-:S01]  /*13580*/  FFMA.FTZ R29, R2, R29, -R8 ;  /* 0x0000001d021d7223 */ /* 0x000fc20000010808 */
[----:B------:R-:W-:Y:S01]  /*13590*/  FFMA.FTZ R51, R2, R51, -R8 ;  /* 0x0000003302337223 */ /* 0x000fe20000010808 */
[----:B-1----:R-:W-:-:S01]  /*135a0*/  FADD.FTZ R42, R14, R3 ;  /* 0x000000030e2a7221 */ /* 0x002fc20000010000 */
[C-C-:B------:R-:W-:Y:S01]  /*135b0*/  FFMA.FTZ R33, R2.reuse, R33, -R8.reuse ;  /* 0x0000002102217223 */ /* 0x140fe20000010808 */
[----:B------:R-:W-:-:S01]  /*135c0*/  FFMA.FTZ R8, R2, R55, -R8 ;  /* 0x0000003702087223 */ /* 0x000fc20000010808 */
[----:B------:R-:W1:Y:S01]  /*135d0*/  MUFU.EX2 R11, R11 ;  /* 0x0000000b000b7308 */ /* 0x000e620000000800 */
[----:B--2---:R-:W-:-:S01]  /*135e0*/  FADD.FTZ R27, R45, R42 ;  /* 0x0000002a2d1b7221 */ /* 0x004fc20000010000 */
[----:B------:R-:W-:-:S03]  /*135f0*/  F2FP.SATFINITE.E4M3.F32.PACK_AB_MERGE_C R45, R45, R14, RZ ;  /* 0x0000000e2d2d723e */ /* 0x000fc600048070ff */
[----:B0-----:R-:W-:Y:S01]  /*13600*/  FADD.FTZ R44, R24, R27 ;  /* 0x0000001b182c7221 */ /* 0x001fe20000010000 */
[----:B------:R-:W-:Y:S02]  /*13610*/  F2FP.SATFINITE.E4M3.F32.PACK_AB_MERGE_C R152, R41, R152, R45 ;  /* 0x000000982998723e */ /* 0x000fe4000480702d */
[----:B------:R-:W0:Y:S01]  /*13620*/  MUFU.EX2 R32, R31 ;  /* 0x0000001f00207308 */ /* 0x000e220000000800 */
[----:B----4-:R-:W-:-:S01]  /*13630*/  FADD.FTZ R40, R153, R20 ;  /* 0x0000001499287221 */ /* 0x010fc20000010000 */
[----:B------:R-:W-:-:S04]  /*13640*/  FADD.FTZ R27, R49, R44 ;  /* 0x0000002c311b7221 */ /* 0x000fc80000010000 */
[----:B------:R-:W-:Y:S01]  /*13650*/  FADD.FTZ R44, R26, R27 ;  /* 0x0000001b1a2c7221 */ /* 0x000fe20000010000 */
[----:B------:R-:W-:Y:S01]  /*13660*/  F2FP.SATFINITE.E4M3.F32.PACK_AB_MERGE_C R26, R53, R26, RZ ;  /* 0x0000001a351a723e */ /* 0x000fe200048070ff */
[----:B------:R-:W2:Y:S01]  /*13670*/  MUFU.EX2 R13, R13 ;  /* 0x0000000d000d7308 */ /* 0x000ea20000000800 */
[----:B-1----:R-:W-:-:S01]  /*13680*/  FADD.FTZ R3, R11, R40 ;  /* 0x000000280b037221 */ /* 0x002fc20000010000 */
[----:B------:R-:W-:Y:S01]  /*13690*/  FADD.FTZ R27, R53, R44 ;  /* 0x0000002c351b7221 */ /* 0x000fe20000010000 */
[----:B------:R-:W-:-:S03]  /*136a0*/  F2FP.SATFINITE.E4M3.F32.PACK_AB_MERGE_C R154, R49, R24, R26 ;  /* 0x00000018319a723e */ /* 0x000fc6000480701a */
        /* <DEDUP_REMOVED lines=9> */
[C---:B------:R-:W-:Y:S01]  /*13740*/  FADD.FTZ R27, R59.reuse, R46 ;  /* 0x0000002e3b1b7221 */ /* 0x040fe20000010000 */
        /* <DEDUP_REMOVED lines=28> */
[----:B-1----:R-:W-:-:S01]  /*13910*/  FADD.FTZ R11, R33, R12 ;  /* 0x0000000c210b7221 */ /* 0x002fc20000010000 */
[C---:B0-----:R-:W-:Y:S01]  /*13920*/  F2FP.SATFINITE.E4M3.F32.PACK_AB_MERGE_C R158, R37.reuse, R0, RZ ;  /* 0x00000000259e723e */ /* 0x041fe200048070ff */
[----:B------:R-:W-:-:S03]  /*13930*/  FADD.FTZ R3, R37, R14 ;  /* 0x0000000e25037221 */ /* 0x000fc60000010000 */
[----:B------:R-:W-:Y:S02]  /*13940*/  F2FP.SATFINITE.E4M3.F32.PACK_AB_MERGE_C R158, R61, R28, R158 ;  /* 0x0000001c3d9e723e */ /* 0x000fe4000480709e */
[C---:B--2---:R-:W-:Y:S01]  /*13950*/  F2FP.SATFINITE.E4M3.F32.PACK_AB_MERGE_C R33, R8.reuse, R33, RZ ;  /* 0x000000210821723e */ /* 0x044fe200048070ff */
[----:B------:R-:W-:-:S03]  /*13960*/  FADD.FTZ R0, R8, R11 ;  /* 0x0000000b08007221 */ /* 0x000fc60000010000 */
[----:B------:R-:W-:Y:S01]  /*13970*/  F2FP.SATFINITE.E4M3.F32.PACK_AB_MERGE_C R159, R42, R29, R33 ;  /* 0x0000001d2a9f723e */ /* 0x000fe20004807021 */
[----:B------:R-:W-:Y:S06]  /*13980*/  @!P0 BRA `(.L_x_1867) ;  /* 0x0000000000048947 */ /* 0x000fec0003800000 */
[----:B------:R-:W-:Y:S01]  /*13990*/  BPT.TRAP 0x1 ;  /* 0x000000040000795c */ /* 0x000fe20000300000 */
.L_x_1867:
[----:B------:R0:W1:Y:S01]  /*139a0*/  SYNCS.PHASECHK.TRANS64.TRYWAIT P2, [R6+URZ+0x28450], R9 ;  /* 0x02845009060075a7 */ /* 0x000062000804017f */
[----:B------:R-:W-:Y:S05]  /*139b0*/  @!P0 BRA `(.L_x_1868) ;  /* 0x0000000000048947 */ /* 0x000fea0003800000 */
[----:B------:R-:W-:Y:S01]  /*139c0*/  BPT.TRAP 0x1 ;  /* 0x000000040000795c */ /* 0x000fe20000300000 */
.L_x_1868:
[----:B------:R-:W-:Y:S04]  /*139d0*/  BSSY B0, `(.L_x_1869) ;  /* 0x0000004000007945 */ /* 0x000fe80003800000 */
[----:B-1----:R-:W-:Y:S05]  /*139e0*/  @P2 BRA `(.L_x_1870) ;  /* 0x0000000000082947 */ /* 0x002fea0003800000 */
[----:B------:R-:W1:Y:S02]  /*139f0*/  SYNCS.PHASECHK.TRANS64.TRYWAIT P2, [R6+URZ+0x28450], R9 ;  /* 0x02845009060075a7 */ /* 0x000e64000804017f */
[----:B-1----:R-:W-:Y:S05]  /*13a00*/  @!P2 BRA `(.L_x_1871) ;  /* 0x0000014400eca947 */ /* 0x002fea0003800000 */
.L_x_1870:
[----:B------:R-:W-:Y:S05]  /*13a10*/  BSYNC B0 ;  /* 0x0000000000007941 */ /* 0x000fea0003800000 */
.L_x_1869:
[----:B------:R-:W-:Y:S05]  /*13a20*/  WARPSYNC.ALL ;  /* 0x0000000000007948 */ /* 0x000fea0003800000 */
[----:B------:R-:W-:Y:S01]  /*13a30*/  R2UR UR4, R184 ;  /* 0x00000000b80472ca */ /* 0x000fe200000e0000 */
[----:B------:R2:W-:Y:S01]  /*13a40*/  BAR.SYNC.DEFER_BLOCKING R10, 0x100 ;  /* 0x0004000a0000751d */ /* 0x0005e20000010000 */
[----:B01----:R-:W-:-:S05]  /*13a50*/  IMAD.MOV.U32 R9, RZ, RZ, -0x7fffffe0 ;  /* 0x80000020ff097424 */ /* 0x003fca00078e00ff */
[----:B------:R-:W-:Y:S01]  /*13a60*/  R2UR UR11, R9 ;  /* 0x00000000090b72ca */ /* 0x000fe200000e0000 */
[----:B------:R-:W-:-:S05]  /*13a70*/  IMAD.MOV.U32 R9, RZ, RZ, -0x7fffffe0 ;  /* 0x80000020ff097424 */ /* 0x000fca00078e00ff */
[----:B------:R-:W-:-:S04]  /*13a80*/  UIADD3 UR4, UR4, 0x8000, URZ ;  /* 0x0000800004047890 */ /* 0x000fc8000fffe03f */
[----:B------:R-:W-:-:S04]  /*13a90*/  USHF.R.U32.HI UR4, URZ, 0x4, UR4 ;  /* 0x000000043f047899 */ /* 0x000fc80008011604 */
[----:B------:R-:W-:-:S04]  /*13aa0*/  ULOP3.LUT UR4, UR4, 0x3fff, URZ, 0xc0, !UPT ;  /* 0x00003fff04047892 */ /* 0x000fc8000f8ec03f */
[----:B------:R-:W-:Y:S01]  /*13ab0*/  ULOP3.LUT UR43, UR4, 0x10000, URZ, 0xfc, !UPT ;  /* 0x00010000042b7892 */ /* 0x000fe2000f8efc3f */
[----:B------:R-:W-:-:S05]  /*13ac0*/  WARPGROUP.ARRIVE ;  /* 0x00000000000079c5 */ /* 0x000fca0000000000 */
[----:B------:R-:W-:-:S04]  /*13ad0*/  LEA R8, R185, UR43, 0xa ;  /* 0x0000002bb9087c11 */ /* 0x000fc8000f8e50ff */
[C---:B------:R-:W-:Y:S01]  /*13ae0*/  R2UR UR10, R8.reuse ;  /* 0x00000000080a72ca */ /* 0x040fe200000e0000 */
[----:B------:R-:W-:-:S12]  /*13af0*/  VIADD R8, R8, 0x2 ;  /* 0x0000000208087836 */ /* 0x000fd80000000000 */
[----:B------:R-:W-:Y:S01]  /*13b00*/  QGMMA.64x256x32.F32.E4M3.E4M3 R24, R152, gdesc[UR8], RZ, !UPT, gsb0 ;  /* 0x03e0000898187df3 */ /* 0x000fe2000c0008ff */
        /* <DEDUP_REMOVED lines=9> */
.L_x_1872:
[----:B------:R-:W0:Y:S01]  /*13ba0*/  @P1 LDC R9, c[0x0][0x44c] ;  /* 0x00011300ff091b82 */ /* 0x000e220000000800 */
[----:B------:R-:W-:Y:S01]  /*13bb0*/  UISETP.GE.AND UP0, UPT, UR7, 0x1, UPT ;  /* 0x000000010700788c */ /* 0x000fe2000bf06270 */
[----:B------:R-:W-:Y:S01]  /*13bc0*/  IMAD.U32 R11, RZ, RZ, UR39 ;  /* 0x00000027ff0b7e24 */ /* 0x000fe2000f8e00ff */
[----:B------:R-:W-:-:S04]  /*13bd0*/  IADD3 R6, R6, 0x28460, RZ ;  /* 0x0002846006067810 */ /* 0x000fc80007ffe0ff */
[----:B------:R-:W-:Y:S01]  /*13be0*/  PRMT R6, R11, 0x654, R6 ;  /* 0x000006540b067816 */ /* 0x000fe20000000006 */
[----:B------:R-:W1:Y:S01]  /*13bf0*/  @P1 LDC R8, c[0x0][0x450] ;  /* 0x00011400ff081b82 */ /* 0x000e620000000800 */
[----:B------:R-:W-:Y:S02]  /*13c00*/  PLOP3.LUT P2, PT, PT, PT, UP0, 0x40, 0x0 ;  /* 0x000000000000781c */ /* 0x000fe40003f4e808 */
[----:B------:R2:W-:Y:S01]  /*13c10*/  SYNCS.ARRIVE.TRANS64.RED.A1T0 RZ, [R6+URZ], RZ ;  /* 0x000000ff06ff79a7 */ /* 0x0005e2000810043f */
[----:B0-----:R-:W-:-:S04]  /*13c20*/  @P1 IMAD.HI.U32 R9, R202, R9, RZ ;  /* 0x00000009ca091227 */ /* 0x001fc800078e00ff */
[----:B--2---:R-:W-:Y:S01]  /*13c30*/  IMAD.MOV.U32 R6, RZ, RZ, R202 ;  /* 0x000000ffff067224 */ /* 0x004fe200078e00ca */
[----:B-1----:R-:W-:-:S05]  /*13c40*/  @P1 SHF.R.U32.HI R6, RZ, R8, R9 ;  /* 0x00000008ff061219 */ /* 0x002fca0000011609 */
[----:B------:R-:W-:Y:S02]  /*13c50*/  IMAD.IADD R161, R161, 0x1, R6 ;  /* 0x00000001a1a17824 */ /* 0x000fe400078e0206 */
[----:B------:R-:W-:Y:S02]  /*13c60*/  VIADD R6, R160, 0xfffffffe ;  /* 0xfffffffea0067836 */ /* 0x000fe40000000000 */
[----:B------:R-:W-:Y:S01]  /*13c70*/  VIADD R8, R161, UR6 ;  /* 0x00000006a1087c36 */ /* 0x000fe20008000000 */
[----:B------:R-:W-:Y:S06]  /*13c80*/  @P2 BRA `(.L_x_1873) ;  /* 0x0000000000542947 */ /* 0x000fec0003800000 */
[C---:B------:R-:W-:Y:S01]  /*13c90*/  ISETP.GT.AND P2, PT, R161.reuse, RZ, PT ;  /* 0x000000ffa100720c */ /* 0x040fe20003f44270 */
[----:B------:R-:W-:Y:S01]  /*13ca0*/  BSSY B0, `(.L_x_1874) ;  /* 0x0000010000007945 */ /* 0x000fe20003800000 */
[----:B------:R-:W-:-:S11]  /*13cb0*/  VIADD R9, R161, 0xffffffff ;  /* 0xffffffffa1097836 */ /* 0x000fd60000000000 */
[----:B------:R-:W-:Y:S05]  /*13cc0*/  @P2 BRA `(.L_x_1875) ;  /* 0x0000000000202947 */ /* 0x000fea0003800000 */
[----:B------:R-:W-:Y:S01]  /*13cd0*/  UISETP.NE.AND UP0, UPT, UR7, 0x1, UPT ;  /* 0x000000010700788c */ /* 0x000fe2000bf05270 */
[----:B------:R-:W-:-:S05]  /*13ce0*/  IMAD.MOV R9, RZ, RZ, -R161 ;  /* 0x000000ffff097224 */ /* 0x000fca00078e0aa1 */
[----:B------:R-:W-:-:S05]  /*13cf0*/  PLOP3.LUT P2, PT, PT, PT, UP0, 0x80, 0x0 ;  /* 0x000000000000781c */ /* 0x000fca0003f4f008 */
[----:B------:R-:W-:-:S08]  /*13d00*/  @UP0 ULDC.64 UR4, c[0x0][0x9e8] ;  /* 0x00027a0000040ab9 */ /* 0x000fd00000000a00 */
[----:B------:R-:W-:-:S05]  /*13d10*/  @P2 IMAD.HI.U32 R10, R9, UR4, RZ ;  /* 0x00000004090a2c27 */ /* 0x000fca000f8e00ff */
[----:B------:R-:W-:-:S04]  /*13d20*/  @P2 SHF.R.U32.HI R9, RZ, UR5, R10 ;  /* 0x00000005ff092c19 */ /* 0x000fc8000801160a */
[----:B------:R-:W-:Y:S01]  /*13d30*/  LOP3.LUT R9, RZ, R9, RZ, 0x33, !PT ;  /* 0x00000009ff097212 */ /* 0x000fe200078e33ff */
[----:B------:R-:W-:Y:S06]  /*13d40*/  BRA `(.L_x_1876) ;  /* 0x0000000000147947 */ /* 0x000fec0003800000 */
.L_x_1875:
[----:B------:R-:W-:-:S06]  /*13d50*/  UISETP.NE.AND UP0, UPT, UR7, 0x1, UPT ;  /* 0x000000010700788c */ /* 0x000fcc000bf05270 */
[----:B------:R-:W-:-:S05]  /*13d60*/  PLOP3.LUT P2, PT, PT, PT, UP0, 0x80, 0x0 ;  /* 0x000000000000781c */ /* 0x000fca0003f4f008 */
[----:B------:R-:W-:-:S08]  /*13d70*/  @UP0 ULDC.64 UR4, c[0x0][0x9e8] ;  /* 0x00027a0000040ab9 */ /* 0x000fd00000000a00 */
[----:B------:R-:W-:-:S05]  /*13d80*/  @P2 IMAD.HI.U32 R10, R9, UR4, RZ ;  /* 0x00000004090a2c27 */ /* 0x000fca000f8e00ff */
[----:B------:R-:W-:-:S07]  /*13d90*/  @P2 SHF.R.U32.HI R9, RZ, UR5, R10 ;  /* 0x00000005ff092c19 */ /* 0x000fce000801160a */
.L_x_1876:
[----:B------:R-:W-:Y:S05]  /*13da0*/  BSYNC B0 ;  /* 0x0000000000007941 */ /* 0x000fea0003800000 */
.L_x_1874:
[----:B------:R-:W-:-:S04]  /*13db0*/  IMAD.U32 R10, RZ, RZ, UR7 ;  /* 0x00000007ff0a7e24 */ /* 0x000fc8000f8e00ff */
[----:B------:R-:W-:-:S05]  /*13dc0*/  IMAD R9, R9, R10, UR7 ;  /* 0x0000000709097e24 */ /* 0x000fca000f8e020a */
[----:B------:R-:W-:-:S07]  /*13dd0*/  VIMNMX R8, R8, R9, PT ;  /* 0x0000000908087248 */ /* 0x000fce0003fe0100 */
.L_x_1873:
[----:B------:R-:W-:Y:S01]  /*13de0*/  SHF.R.S32.HI R9, RZ, 0x1f, R8 ;  /* 0x0000001fff097819 */ /* 0x000fe20000011408 */
[----:B------:R-:W-:Y:S01]  /*13df0*/  ULDC UR46, c[0x0][0x9e4] ;  /* 0x00027900002e7ab9 */ /* 0x000fe20000000800 */
[----:B------:R-:W-:Y:S01]  /*13e00*/  ULDC UR51, c[0x0][0x9e4] ;  /* 0x0002790000337ab9 */ /* 0x000fe20000000800 */
[----:B------:R-:W-:Y:S01]  /*13e10*/  ULDC UR47, c[0x0][0x9dc] ;  /* 0x00027700002f7ab9 */ /* 0x000fe20000000800 */
[----:B------:R-:W-:Y:S01]  /*13e20*/  LEA.HI R9, R9, R8, RZ, 0x6 ;  /* 0x0000000809097211 */ /* 0x000fe200078f30ff */
[----:B------:R-:W-:Y:S01]  /*13e30*/  ULDC UR54, c[0x0][0x9dc] ;  /* 0x0002770000367ab9 */ /* 0x000fe20000000800 */
[----:B------:R-:W-:Y:S01]  /*13e40*/  ULDC UR50, c[0x0][0x9e0] ;  /* 0x0002780000327ab9 */ /* 0x000fe20000000800 */
[----:B------:R-:W-:Y:S01]  /*13e50*/  ULDC UR55, c[0x0][0x9e0] ;  /* 0x0002780000377ab9 */ /* 0x000fe20000000800 */
[----:B------:R-:W-:-:S04]  /*13e60*/  SHF.R.S32.HI R9, RZ, 0x6, R9 ;  /* 0x00000006ff097819 */ /* 0x000fc80000011409 */
[----:B------:R-:W-:-:S04]  /*13e70*/  VIMNMX R10, R208, R9, !PT ;  /* 0x00000009d00a7248 */ /* 0x000fc80007fe0100 */
[----:B------:R-:W-:-:S13]  /*13e80*/  ISETP.GE.AND P2, PT, R6, R10, PT ;  /* 0x0000000a0600720c */ /* 0x000fda0003f46270 */
[----:B------:R-:W-:Y:S05]  /*13e90*/  @!P2 BRA `(.L_x_1877) ;  /* 0x000000240060a947 */ /* 0x000fea0003800000 */
.L_x_1897:
[----:B------:R-:W-:Y:S01]  /*13ea0*/  VIADD R185, R185, 0x1 ;  /* 0x00000001b9b97836 */ /* 0x000fe20000000000 */
[----:B------:R-:W-:Y:S05]  /*13eb0*/  YIELD ;  /* 0x0000000000007946 */ /* 0x000fea0003800000 */
[----:B------:R-:W-:-:S04]  /*13ec0*/  ISETP.NE.AND P2, PT, R185, 0x2, PT ;  /* 0x00000002b900780c */ /* 0x000fc80003f45270 */
[----:B--23--:R-:W-:Y:S02]  /*13ed0*/  SEL R5, RZ, 0x1, P2 ;  /* 0x00000001ff057807 */ /* 0x00cfe40001000000 */
[----:B------:R-:W-:Y:S02]  /*13ee0*/  SEL R185, R185, RZ, P2 ;  /* 0x000000ffb9b97207 */ /* 0x000fe40001000000 */
[----:B------:R-:W-:Y:S01]  /*13ef0*/  LOP3.LUT R188, R188, R5, RZ, 0x3c, !PT ;  /* 0x00000005bcbc7212 */ /* 0x000fe200078e3cff */
[----:B0-----:R-:W-:Y:S06]  /*13f00*/  @!P0 BRA `(.L_x_1878) ;  /* 0x0000000000048947 */ /* 0x001fec0003800000 */
[----:B------:R-:W-:Y:S01]  /*13f10*/  BPT.TRAP 0x1 ;  /* 0x000000040000795c */ /* 0x000fe20000300000 */
.L_x_1878:
[----:B------:R-:W-:Y:S02]  /*13f20*/  LEA R12, R185, R184, 0x3 ;  /* 0x000000b8b90c7211 */ /* 0x000fe400078e18ff */
[----:B------:R-:W-:-:S04]  /*13f30*/  SHF.L.U32 R11, R188, 0x1f, RZ ;  /* 0x0000001fbc0b7819 */ /* 0x000fc800000006ff */
[----:B------:R0:W1:Y:S01]  /*13f40*/  SYNCS.PHASECHK.TRANS64.TRYWAIT P2, [R12+URZ+0x28430], R11 ;  /* 0x0284300b0c0075a7 */ /* 0x000062000804017f */
[----:B------:R-:W-:Y:S05]  /*13f50*/  @!P0 BRA `(.L_x_1879) ;  /* 0x0000000000048947 */ /* 0x000fea0003800000 */
[----:B------:R-:W-:Y:S01]  /*13f60*/  BPT.TRAP 0x1 ;  /* 0x000000040000795c */ /* 0x000fe20000300000 */
.L_x_1879:
[----:B------:R-:W-:Y:S01]  /*13f70*/  LEA R8, R185, UR60, 0xa ;  /* 0x0000003cb9087c11 */ /* 0x000fe2000f8e50ff */
[----:B------:R-:W-:-:S04]  /*13f80*/  IMAD.MOV.U32 R9, RZ, RZ, 0x40000040 ;  /* 0x40000040ff097424 */ /* 0x000fc800078e00ff */
[C---:B------:R-:W-:Y:S02]  /*13f90*/  VIADD R14, R8.reuse, 0x2 ;  /* 0x00000002080e7836 */ /* 0x040fe40000000000 */
[----:B------:R-:W-:Y:S01]  /*13fa0*/  VIADD R5, R8, 0x4 ;  /* 0x0000000408057836 */ /* 0x000fe20000000000 */
[----:B-1----:R-:W-:Y:S06]  /*13fb0*/  @P2 BRA `(.L_x_1880) ;  /* 0x0000000000082947 */ /* 0x002fec0003800000 */
[----:B------:R-:W1:Y:S02]  /*13fc0*/  SYNCS.PHASECHK.TRANS64.TRYWAIT P2, [R12+URZ+0x28430], R11 ;  /* 0x0284300b0c0075a7 */ /* 0x000e64000804017f */
[----:B-1----:R-:W-:Y:S05]  /*13fd0*/  @!P2 BRA `(.L_x_1881) ;  /* 0x00000140008ca947 */ /* 0x002fea0003800000 */
.L_x_1880:
[----:B------:R-:W-:Y:S05]  /*13fe0*/  WARPSYNC.ALL ;  /* 0x0000000000007948 */ /* 0x000fea0003800000 */
[----:B------:R-:W-:Y:S01]  /*13ff0*/  R2UR UR10, R8 ;  /* 0x00000000080a72ca */ /* 0x000fe200000e0000 */
[----:B------:R-:W-:Y:S01]  /*14000*/  IMAD.MOV.U32 R153, RZ, RZ, 0x40000040 ;  /* 0x40000040ff997424 */ /* 0x000fe200078e00ff */
[----:B------:R-:W-:Y:S01]  /*14010*/  R2UR UR11, R9 ;  /* 0x00000000090b72ca */ /* 0x000fe200000e0000 */
[----:B------:R-:W-:Y:S01]  /*14020*/  IMAD.MOV.U32 R15, RZ, RZ, 0x40000040 ;  /* 0x40000040ff0f7424 */ /* 0x000fe200078e00ff */
[----:B------:R-:W-:Y:S01]  /*14030*/  R2UR UR8, R200 ;  /* 0x00000000c80872ca */ /* 0x000fe200000e0000 */
[C---:B------:R-:W-:Y:S01]  /*14040*/  VIADD R20, R8.reuse, 0x6 ;  /* 0x0000000608147836 */ /* 0x040fe20000000000 */
[----:B------:R-:W-:Y:S01]  /*14050*/  R2UR UR9, R201 ;  /* 0x00000000c90972ca */ /* 0x000fe200000e0000 */
[----:B------:R-:W-:Y:S01]  /*14060*/  IMAD.MOV.U32 R21, RZ, RZ, 0x40000040 ;  /* 0x40000040ff157424 */ /* 0x000fe200078e00ff */
[----:B------:R-:W-:Y:S01]  /*14070*/  IADD3 R152, R8, 0x204, RZ ;  /* 0x0000020408987810 */ /* 0x000fe20007ffe0ff */
[----:B------:R-:W-:Y:S01]  /*14080*/  UMOV UR16, UR56 ;  /* 0x0000003800107c82 */ /* 0x000fe20008000000 */
[----:B------:R-:W-:Y:S01]  /*14090*/  R2UR UR31, R153 ;  /* 0x00000000991f72ca */ /* 0x000fe200000e0000 */
[----:B------:R-:W-:Y:S01]  /*140a0*/  UMOV UR17, UR57 ;  /* 0x0000003900117c82 */ /* 0x000fe20008000000 */
[----:B------:R-:W-:Y:S01]  /*140b0*/  R2UR UR30, R152 ;  /* 0x00000000981e72ca */ /* 0x000fe200000e0000 */
[----:B------:R-:W-:Y:S01]  /*140c0*/  UMOV UR20, UR52 ;  /* 0x0000003400147c82 */ /* 0x000fe20008000000 */
[----:B------:R-:W-:Y:S01]  /*140d0*/  WARPGROUP.ARRIVE ;  /* 0x00000000000079c5 */ /* 0x000fe20000000000 */
[----:B------:R-:W-:Y:S01]  /*140e0*/  R2UR UR6, R14 ;  /* 0x000000000e0672ca */ /* 0x000fe200000e0000 */
[----:B------:R-:W-:Y:S01]  /*140f0*/  IMAD.MOV.U32 R14, RZ, RZ, R5 ;  /* 0x000000ffff0e7224 */ /* 0x000fe200078e0005 */
[----:B------:R-:W-:Y:S01]  /*14100*/  R2UR UR7, R15 ;  /* 0x000000000f0772ca */ /* 0x000fe200000e0000 */
[----:B------:R-:W-:Y:S01]  /*14110*/  UMOV UR21, UR53 ;  /* 0x0000003500157c82 */ /* 0x000fe20008000000 */
[----:B------:R-:W-:Y:S01]  /*14120*/  R2UR UR4, R198 ;  /* 0x00000000c60472ca */ /* 0x000fe200000e0000 */
[----:B------:R-:W-:Y:S01]  /*14130*/  QGMMA.64x64x32.F32.E4M3.E4M3 R152, gdesc[UR8], RZ, !UPT, gsb0 ;  /* 0x00e00000089879f3 */ /* 0x000fe2000c0008ff */
[----:B------:R-:W-:Y:S01]  /*14140*/  R2UR UR5, R199 ;  /* 0x00000000c70572ca */ /* 0x000fe200000e0000 */
[----:B------:R-:W-:Y:S01]  /*14150*/  UMOV UR24, UR48 ;  /* 0x0000003000187c82 */ /* 0x000fe20008000000 */
[----:B------:R-:W-:Y:S01]  /*14160*/  R2UR UR14, R14 ;  /* 0x000000000e0e72ca */ /* 0x000fe200000e0000 */
[----:B------:R-:W-:Y:S01]  /*14170*/  VIADD R14, R8, 0x200 ;  /* 0x00000200080e7836 */ /* 0x000fe20000000000 */
[----:B------:R-:W-:Y:S01]  /*14180*/  R2UR UR15, R15 ;  /* 0x000000000f0f72ca */ /* 0x000fe200000e0000 */
[----:B------:R-:W-:Y:S01]  /*14190*/  UMOV UR25, UR49 ;  /* 0x0000003100197c82 */ /* 0x000fe20008000000 */
[----:B------:R-:W-:Y:S01]  /*141a0*/  R2UR UR12, R196 ;  /* 0x00000000c40c72ca */ /* 0x000fe200000e0000 */
[----:B------:R-:W-:Y:S01]  /*141b0*/  UMOV UR28, UR44 ;  /* 0x0000002c001c7c82 */ /* 0x000fe20008000000 */
[----:B------:R-:W-:Y:S01]  /*141c0*/  R2UR UR13, R197 ;  /* 0x00000000c50d72ca */ /* 0x000fe200000e0000 */
[----:B------:R-:W-:Y:S01]  /*141d0*/  UMOV UR29, UR45 ;  /* 0x0000002d001d7c82 */ /* 0x000fe20008000000 */
[----:B------:R-:W-:Y:S01]  /*141e0*/  R2UR UR18, R20 ;  /* 0x00000000141272ca */ /* 0x000fe200000e0000 */
[C---:B------:R-:W-:Y:S01]  /*141f0*/  VIADD R20, R8.reuse, 0x202 ;  /* 0x0000020208147836 */ /* 0x040fe20000000000 */
[----:B------:R-:W-:Y:S01]  /*14200*/  R2UR UR19, R21 ;  /* 0x00000000151372ca */ /* 0x000fe200000e0000 */
[----:B------:R-:W-:Y:S01]  /*14210*/  VIADD R8, R8, 0x206 ;  /* 0x0000020608087836 */ /* 0x000fe20000000000 */
[----:B------:R-:W-:Y:S01]  /*14220*/  R2UR UR22, R14 ;  /* 0x000000000e1672ca */ /* 0x000fe200000e0000 */
[----:B------:R-:W-:Y:S01]  /*14230*/  IMAD.MOV.U32 R9, RZ, RZ, 0x40000040 ;  /* 0x40000040ff097424 */ /* 0x000fe200078e00ff */
[----:B------:R-:W-:Y:S01]  /*14240*/  R2UR UR23, R15 ;  /* 0x000000000f1772ca */ /* 0x000fe200000e0000 */
[----:B------:R-:W-:Y:S01]  /*14250*/  UMOV UR32, UR40 ;  /* 0x0000002800207c82 */ /* 0x000fe20008000000 */
[----:B------:R-:W-:Y:S01]  /*14260*/  R2UR UR26, R20 ;  /* 0x00000000141a72ca */ /* 0x000fe200000e0000 */
[----:B------:R-:W-:Y:S01]  /*14270*/  UMOV UR33, UR41 ;  /* 0x0000002900217c82 */ /* 0x000fe20008000000 */
[----:B------:R-:W-:Y:S01]  /*14280*/  R2UR UR27, R21 ;  /* 0x00000000151b72ca */ /* 0x000fe200000e0000 */
[----:B------:R-:W2:Y:S01]  /*14290*/  S2R R13, SR_TID.X ;  /* 0x00000000000d7919 */ /* 0x000ea20000002100 */
[----:B------:R-:W-:-:S02]  /*142a0*/  R2UR UR34, R8 ;  /* 0x00000000082272ca */ /* 0x000fc400000e0000 */
[----:B------:R-:W-:Y:S02]  /*142b0*/  R2UR UR35, R9 ;  /* 0x00000000092372ca */ /* 0x000fe400000e0000 */
        /* <DEDUP_REMOVED lines=27> */
.L_x_1882:
[----:B------:R-:W3:Y:S01]  /*14470*/  @P1 LDC R9, c[0x0][0x44c] ;  /* 0x00011300ff091b82 */ /* 0x000ee20000000800 */
[----:B------:R-:W-:Y:S01]  /*14480*/  IMAD.IADD R14, R203, 0x1, R202 ;  /* 0x00000001cb0e7824 */ /* 0x000fe200078e02ca */
[----:B------:R-:W-:Y:S01]  /*14490*/  UISETP.NE.AND UP0, UPT, UR42, URZ, UPT ;  /* 0x0000003f2a00728c */ /* 0x000fe2000bf05270 */
[----:B------:R-:W-:Y:S01]  /*144a0*/  IMAD.SHL.U32 R13, R6, 0x40, RZ ;  /* 0x00000040060d7824 */ /* 0x000fe200078e00ff */
[----:B------:R-:W-:Y:S02]  /*144b0*/  UMOV UR38, UR47 ;  /* 0x0000002f00267c82 */ /* 0x000fe40008000000 */
[----:B------:R-:W-:Y:S02]  /*144c0*/  ULOP3.LUT UR4, URZ, UR38, URZ, 0x33, !UPT ;  /* 0x000000263f047292 */ /* 0x000fe4000f8e333f */
[----:B------:R-:W4:Y:S01]  /*144d0*/  @P1 LDC R8, c[0x0][0x450] ;  /* 0x00011400ff081b82 */ /* 0x000f220000000800 */
[----:B------:R-:W-:Y:S01]  /*144e0*/  PLOP3.LUT P2, PT, PT, PT, UP0, 0x40, 0x0 ;  /* 0x000000000000781c */ /* 0x000fe20003f4e808 */
[----:B---3--:R-:W-:-:S05]  /*144f0*/  @P1 IMAD.HI.U32 R9, R14, R9, RZ ;  /* 0x000000090e091227 */ /* 0x008fca00078e00ff */
[----:B----4-:R-:W-:Y:S01]  /*14500*/  @P1 SHF.R.U32.HI R14, RZ, R8, R9 ;  /* 0x00000008ff0e1219 */ /* 0x010fe20000011609 */
[----:B------:R-:W-:Y:S02]  /*14510*/  VIADD R8, R12, 0x28440 ;  /* 0x000284400c087836 */ /* 0x000fe40000000000 */
[----:B------:R-:W-:Y:S02]  /*14520*/  IMAD.U32 R9, RZ, RZ, UR39 ;  /* 0x00000027ff097e24 */ /* 0x000fe4000f8e00ff */
[----:B------:R-:W3:Y:S03]  /*14530*/  SHFL.IDX PT, R225, R14, RZ, 0x1c1f ;  /* 0x001c1fff0ee17589 */ /* 0x000ee600000e0000 */
[----:B------:R-:W-:-:S04]  /*14540*/  PRMT R8, R9, 0x654, R8 ;  /* 0x0000065409087816 */ /* 0x000fc80000000008 */
[----:B------:R4:W-:Y:S02]  /*14550*/  SYNCS.ARRIVE.TRANS64.RED.A1T0 RZ, [R8+URZ], RZ ;  /* 0x000000ff08ff79a7 */ /* 0x0009e4000810043f */
[----:B----4-:R-:W-:-:S05]  /*14560*/  IADD3 R8, -R13, 0x1, RZ ;  /* 0x000000010d087810 */ /* 0x010fca0007ffe1ff */
[----:B------:R-:W-:-:S05]  /*14570*/  IMAD R8, R193, -0x2, R8 ;  /* 0xfffffffec1087824 */ /* 0x000fca00078e0208 */
[----:B------:R-:W-:-:S05]  /*14580*/  IADD3 R20, -R190, R8, R192 ;  /* 0x00000008be147210 */ /* 0x000fca0007ffe1c0 */
[C---:B------:R-:W-:Y:S02]  /*14590*/  VIADD R15, R20.reuse, UR50 ;  /* 0x00000032140f7c36 */ /* 0x040fe40008000000 */
[----:B------:R-:W-:-:S03]  /*145a0*/  VIADD R20, R20, UR4 ;  /* 0x0000000414147c36 */ /* 0x000fc60008000000 */
[C---:B---3--:R-:W-:Y:S01]  /*145b0*/  IADD3 R21, R225.reuse, R15, RZ ;  /* 0x0000000fe1157210 */ /* 0x048fe20007ffe0ff */
[----:B------:R-:W-:Y:S01]  /*145c0*/  IMAD.IADD R224, R225, 0x1, R20 ;  /* 0x00000001e1e07824 */ /* 0x000fe200078e0214 */
[----:B------:R-:W-:Y:S06]  /*145d0*/  @P2 BRA `(.L_x_1883) ;  /* 0x0000000000582947 */ /* 0x000fec0003800000 */
[----:B------:R-:W-:Y:S01]  /*145e0*/  IADD3 R225, -R190, R192, R225 ;  /* 0x000000c0bee17210 */ /* 0x000fe20007ffe1e1 */
[----:B------:R-:W-:Y:S03]  /*145f0*/  BSSY B0, `(.L_x_1884) ;  /* 0x0000010000007945 */ /* 0x000fe60003800000 */
[----:B------:R-:W-:-:S13]  /*14600*/  ISETP.GT.AND P2, PT, R225, -0x1, PT ;  /* 0xffffffffe100780c */ /* 0x000fda0003f44270 */
[----:B------:R-:W-:Y:S05]  /*14610*/  @P2 BRA `(.L_x_1885) ;  /* 0x0000000000202947 */ /* 0x000fea0003800000 */
[----:B------:R-:W-:Y:S01]  /*14620*/  IMAD.U32 R226, RZ, RZ, UR46 ;  /* 0x0000002effe27e24 */ /* 0x000fe2000f8e00ff */
[----:B------:R-:W-:-:S04]  /*14630*/  LOP3.LUT R225, RZ, R225, RZ, 0x33, !PT ;  /* 0x000000e1ffe17212 */ /* 0x000fc800078e33ff */
[----:B------:R-:W-:-:S13]  /*14640*/  ISETP.NE.AND P2, PT, R226, 0x1, PT ;  /* 0x00000001e200780c */ /* 0x000fda0003f45270 */
[----:B------:R-:W3:Y:S02]  /*14650*/  @P2 LDC.64 R8, c[0x0][0x9e8] ;  /* 0x00027a00ff082b82 */ /* 0x000ee40000000a00 */
[----:B---3--:R-:W-:-:S05]  /*14660*/  @P2 IMAD.HI.U32 R8, R225, R8, RZ ;  /* 0x00000008e1082227 */ /* 0x008fca00078e00ff */
[----:B------:R-:W-:-:S04]  /*14670*/  @P2 SHF.R.U32.HI R225, RZ, R9, R8 ;  /* 0x00000009ffe12219 */ /* 0x000fc80000011608 */
[----:B------:R-:W-:Y:S01]  /*14680*/  LOP3.LUT R225, RZ, R225, RZ, 0x33, !PT ;  /* 0x000000e1ffe17212 */ /* 0x000fe200078e33ff */
[----:B------:R-:W-:Y:S06]  /*14690*/  BRA `(.L_x_1886) ;  /* 0x0000000000147947 */ /* 0x000fec0003800000 */
.L_x_1885:
[----:B------:R-:W-:-:S05]  /*146a0*/  IMAD.U32 R226, RZ, RZ, UR46 ;  /* 0x0000002effe27e24 */ /* 0x000fca000f8e00ff */
[----:B------:R-:W-:-:S13]  /*146b0*/  ISETP.NE.AND P2, PT, R226, 0x1, PT ;  /* 0x00000001e200780c */ /* 0x000fda0003f45270 */
[----:B------:R-:W3:Y:S02]  /*146c0*/  @P2 LDC.64 R8, c[0x0][0x9e8] ;  /* 0x00027a00ff082b82 */ /* 0x000ee40000000a00 */
[----:B---3--:R-:W-:-:S05]  /*146d0*/  @P2 IMAD.HI.U32 R8, R225, R8, RZ ;  /* 0x00000008e1082227 */ /* 0x008fca00078e00ff */
[----:B------:R-:W-:-:S07]  /*146e0*/  @P2 SHF.R.U32.HI R225, RZ, R9, R8 ;  /* 0x00000009ffe12219 */ /* 0x000fce0000011608 */
.L_x_1886:
[----:B------:R-:W-:Y:S05]  /*146f0*/  BSYNC B0 ;  /* 0x0000000000007941 */ /* 0x000fea0003800000 */
.L_x_1884:
[----:B------:R-:W-:-:S04]  /*14700*/  IMAD R225, R225, R226, -R13 ;  /* 0x000000e2e1e17224 */ /* 0x000fc800078e0a0d */
[----:B------:R-:W-:-:S05]  /*14710*/  IMAD R225, R193, -0x2, R225 ;  /* 0xfffffffec1e17824 */ /* 0x000fca00078e02e1 */
[----:B------:R-:W-:Y:S02]  /*14720*/  VIMNMX R224, R224, R225, !PT ;  /* 0x000000e1e0e07248 */ /* 0x000fe40007fe0100 */
[----:B------:R-:W-:-:S07]  /*14730*/  VIADDMNMX R21, R225, R226, R21, PT ;  /* 0x000000e2e1157246 */ /* 0x000fce0003800115 */
.L_x_1883:
[----:B------:R-:W-:Y:S01]  /*14740*/  ISETP.GT.AND P2, PT, R6, -0x1, PT ;  /* 0xffffffff0600780c */ /* 0x000fe20003f44270 */
[----:B------:R-:W3:Y:S01]  /*14750*/  SHFL.IDX PT, R14, R14, 0x1, 0x1c1f ;  /* 0x003c1f000e0e7f89 */ /* 0x000ee200000e0000 */
[----:B------:R-:W-:Y:S02]  /*14760*/  UISETP.NE.AND UP0, UPT, UR42, URZ, UPT ;  /* 0x0000003f2a00728c */ /* 0x000fe4000bf05270 */
[C---:B------:R-:W-:Y:S02]  /*14770*/  ISETP.GT.AND P3, PT, R224.reuse, RZ, P2 ;  /* 0x000000ffe000720c */ /* 0x040fe40001764270 */
[C---:B------:R-:W-:Y:S02]  /*14780*/  ISETP.GT.AND P5, PT, R224.reuse, 0x8, P2 ;  /* 0x00000008e000780c */ /* 0x040fe400017a4270 */
[----:B------:R-:W-:Y:S02]  /*14790*/  ISETP.LT.OR P4, PT, R21, 0x1, P3 ;  /* 0x000000011500780c */ /* 0x000fe40001f81670 */
[----:B------:R-:W-:-:S02]  /*147a0*/  ISETP.GT.AND P3, PT, R224, 0x1, P2 ;  /* 0x00000001e000780c */ /* 0x000fc40001764270 */
[----:B------:R-:W-:Y:S02]  /*147b0*/  FSEL R152, R152, -INF , !P4 ;  /* 0xff80000098987808 */ /* 0x000fe40006000000 */
[----:B------:R-:W-:Y:S02]  /*147c0*/  ISETP.LT.OR P3, PT, R21, 0x2, P3 ;  /* 0x000000021500780c */ /* 0x000fe40001f61670 */
[C---:B------:R-:W-:Y:S02]  /*147d0*/  ISETP.GT.AND P4, PT, R224.reuse, 0x9, P2 ;  /* 0x00000009e000780c */ /* 0x040fe40001784270 */
[----:B------:R-:W-:Y:S02]  /*147e0*/  FSEL R153, R153, -INF , !P3 ;  /* 0xff80000099997808 */ /* 0x000fe40005800000 */
[----:B------:R-:W-:Y:S02]  /*147f0*/  ISETP.GT.AND P3, PT, R224, 0x10, P2 ;  /* 0x00000010e000780c */ /* 0x000fe40001764270 */
[----:B------:R-:W-:-:S02]  /*14800*/  ISETP.LT.OR P5, PT, R21, 0x9, P5 ;  /* 0x000000091500780c */ /* 0x000fc40002fa1670 */
[----:B------:R-:W-:Y:S01]  /*14810*/  ISETP.LT.OR P3, PT, R21, 0x11, P3 ;  /* 0x000000111500780c */ /* 0x000fe20001f61670 */
[--C-:B---3--:R-:W-:Y:S01]  /*14820*/  IMAD.IADD R15, R15, 0x1, R14.reuse ;  /* 0x000000010f0f7824 */ /* 0x108fe200078e020e */
[C---:B------:R-:W-:Y:S01]  /*14830*/  ISETP.LT.OR P4, PT, R21.reuse, 0xa, P4 ;  /* 0x0000000a1500780c */ /* 0x040fe20002781670 */
[----:B------:R-:W-:Y:S01]  /*14840*/  IMAD.IADD R20, R20, 0x1, R14 ;  /* 0x0000000114147824 */ /* 0x000fe200078e020e */
[----:B------:R-:W-:Y:S02]  /*14850*/  FSEL R160, R160, -INF , !P3 ;  /* 0xff800000a0a07808 */ /* 0x000fe40005800000 */
[----:B------:R-:W-:Y:S02]  /*14860*/  ISETP.GT.AND P3, PT, R224, 0x19, P2 ;  /* 0x00000019e000780c */ /* 0x000fe40001764270 */
[----:B------:R-:W-:Y:S02]  /*14870*/  FSEL R156, R156, -INF , !P5 ;  /* 0xff8000009c9c7808 */ /* 0x000fe40006800000 */
[----:B------:R-:W-:-:S02]  /*14880*/  ISETP.LT.OR P3, PT, R21, 0x1a, P3 ;  /* 0x0000001a1500780c */ /* 0x000fc40001f61670 */
[----:B------:R-:W-:Y:S02]  /*14890*/  FSEL R157, R157, -INF , !P4 ;  /* 0xff8000009d9d7808 */ /* 0x000fe40006000000 */
[C---:B------:R-:W-:Y:S02]  /*148a0*/  ISETP.GT.AND P5, PT, R224.reuse, 0x11, P2 ;  /* 0x00000011e000780c */ /* 0x040fe400017a4270 */
[C---:B------:R-:W-:Y:S02]  /*148b0*/  ISETP.GT.AND P4, PT, R224.reuse, 0x18, P2 ;  /* 0x00000018e000780c */ /* 0x040fe40001784270 */
[----:B------:R-:W-:Y:S02]  /*148c0*/  FSEL R165, R165, -INF , !P3 ;  /* 0xff800000a5a57808 */ /* 0x000fe40005800000 */
[----:B------:R-:W-:Y:S02]  /*148d0*/  ISETP.GT.AND P3, PT, R224, 0x28, P2 ;  /* 0x00000028e000780c */ /* 0x000fe40001764270 */
[----:B------:R-:W-:-:S02]  /*148e0*/  ISETP.LT.OR P5, PT, R21, 0x12, P5 ;  /* 0x000000121500780c */ /* 0x000fc40002fa1670 */
[C---:B------:R-:W-:Y:S02]  /*148f0*/  ISETP.LT.OR P4, PT, R21.reuse, 0x19, P4 ;  /* 0x000000191500780c */ /* 0x040fe40002781670 */
[----:B------:R-:W-:Y:S02]  /*14900*/  ISETP.LT.OR P3, PT, R21, 0x29, P3 ;  /* 0x000000291500780c */ /* 0x000fe40001f61670 */
[----:B------:R-:W-:Y:S02]  /*14910*/  FSEL R161, R161, -INF , !P5 ;  /* 0xff800000a1a17808 */ /* 0x000fe40006800000 */
[----:B------:R-:W-:Y:S02]  /*14920*/  FSEL R164, R164, -INF , !P4 ;  /* 0xff800000a4a47808 */ /* 0x000fe40006000000 */
[C---:B------:R-:W-:Y:S02]  /*14930*/  ISETP.GT.AND P5, PT, R224.reuse, 0x20, P2 ;  /* 0x00000020e000780c */ /* 0x040fe400017a4270 */
[----:B------:R-:W-:-:S02]  /*14940*/  ISETP.GT.AND P4, PT, R224, 0x21, P2 ;  /* 0x00000021e000780c */ /* 0x000fc40001784270 */
[----:B------:R-:W-:Y:S02]  /*14950*/  FSEL R172, R172, -INF , !P3 ;  /* 0xff800000acac7808 */ /* 0x000fe40005800000 */
[----:B------:R-:W-:Y:S02]  /*14960*/  ISETP.GT.AND P3, PT, R224, 0x31, P2 ;  /* 0x00000031e000780c */ /* 0x000fe40001764270 */
[C---:B------:R-:W-:Y:S02]  /*14970*/  ISETP.LT.OR P5, PT, R21.reuse, 0x21, P5 ;  /* 0x000000211500780c */ /* 0x040fe40002fa1670 */
[C---:B------:R-:W-:Y:S02]  /*14980*/  ISETP.LT.OR P4, PT, R21.reuse, 0x22, P4 ;  /* 0x000000221500780c */ /* 0x040fe40002781670 */
[----:B------:R-:W-:Y:S02]  /*14990*/  ISETP.LT.OR P3, PT, R21, 0x32, P3 ;  /* 0x000000321500780c */ /* 0x000fe40001f61670 */
[----:B------:R-:W-:-:S02]  /*149a0*/  FSEL R168, R168, -INF , !P5 ;  /* 0xff800000a8a87808 */ /* 0x000fc40006800000 */
[----:B------:R-:W-:Y:S02]  /*149b0*/  FSEL R169, R169, -INF , !P4 ;  /* 0xff800000a9a97808 */ /* 0x000fe40006000000 */
[C---:B------:R-:W-:Y:S02]  /*149c0*/  ISETP.GT.AND P5, PT, R224.reuse, 0x29, P2 ;  /* 0x00000029e000780c */ /* 0x040fe400017a4270 */
[----:B------:R-:W-:Y:S02]  /*149d0*/  ISETP.GT.AND P4, PT, R224, 0x30, P2 ;  /* 0x00000030e000780c */ /* 0x000fe40001784270 */
[----:B------:R-:W-:Y:S02]  /*149e0*/  FSEL R177, R177, -INF , !P3 ;  /* 0xff800000b1b17808 */ /* 0x000fe40005800000 */
[----:B------:R-:W-:Y:S02]  /*149f0*/  PLOP3.LUT P3, PT, PT, PT, UP0, 0x40, 0x0 ;  /* 0x000000000000781c */ /* 0x000fe40003f6e808 */
[----:B------:R-:W-:-:S02]  /*14a00*/  ISETP.LT.OR P5, PT, R21, 0x2a, P5 ;  /* 0x0000002a1500780c */ /* 0x000fc40002fa1670 */
[----:B------:R-:W-:Y:S02]  /*14a10*/  ISETP.LT.OR P4, PT, R21, 0x31, P4 ;  /* 0x000000311500780c */ /* 0x000fe40002781670 */
[----:B------:R-:W-:Y:S02]  /*14a20*/  FSEL R173, R173, -INF , !P5 ;  /* 0xff800000adad7808 */ /* 0x000fe40006800000 */
[----:B------:R-:W-:Y:S02]  /*14a30*/  FSEL R176, R176, -INF , !P4 ;  /* 0xff800000b0b07808 */ /* 0x000fe40006000000 */
[C---:B------:R-:W-:Y:S02]  /*14a40*/  ISETP.GT.AND P5, PT, R224.reuse, 0x38, P2 ;  /* 0x00000038e000780c */ /* 0x040fe400017a4270 */
[----:B------:R-:W-:Y:S02]  /*14a50*/  ISETP.GT.AND P4, PT, R224, 0x39, P2 ;  /* 0x00000039e000780c */ /* 0x000fe40001784270 */
[----:B------:R-:W-:-:S02]  /*14a60*/  ISETP.LT.OR P5, PT, R21, 0x39, P5 ;  /* 0x000000391500780c */ /* 0x000fc40002fa1670 */
[----:B------:R-:W-:Y:S02]  /*14a70*/  ISETP.LT.OR P4, PT, R21, 0x3a, P4 ;  /* 0x0000003a1500780c */ /* 0x000fe40002781670 */
[----:B------:R-:W-:Y:S02]  /*14a80*/  FSEL R180, R180, -INF , !P5 ;  /* 0xff800000b4b47808 */ /* 0x000fe40006800000 */
[----:B------:R-:W-:Y:S01]  /*14a90*/  FSEL R181, R181, -INF , !P4 ;  /* 0xff800000b5b57808 */ /* 0x000fe20006000000 */
[----:B------:R-:W-:Y:S08]  /*14aa0*/  @P3 BRA `(.L_x_1887) ;  /* 0x0000000000583947 */ /* 0x000ff00003800000 */
        /* <DEDUP_REMOVED lines=12> */
.L_x_1889:
[----:B------:R-:W-:-:S05]  /*14b70*/  IMAD.U32 R21, RZ, RZ, UR46 ;  /* 0x0000002eff157e24 */ /* 0x000fca000f8e00ff */
[----:B------:R-:W-:-:S13]  /*14b80*/  ISETP.NE.AND P3, PT, R21, 0x1, PT ;  /* 0x000000011500780c */ /* 0x000fda0003f65270 */
[----:B------:R-:W3:Y:S02]  /*14b90*/  @P3 LDC.64 R8, c[0x0][0x9e8] ;  /* 0x00027a00ff083b82 */ /* 0x000ee40000000a00 */
[----:B---3--:R-:W-:-:S05]  /*14ba0*/  @P3 IMAD.HI.U32 R8, R14, R8, RZ ;  /* 0x000000080e083227 */ /* 0x008fca00078e00ff */
[----:B------:R-:W-:-:S07]  /*14bb0*/  @P3 SHF.R.U32.HI R14, RZ, R9, R8 ;  /* 0x00000009ff0e3219 */ /* 0x000fce0000011608 */
.L_x_1890:
[----:B------:R-:W-:Y:S05]  /*14bc0*/  BSYNC B0 ;  /* 0x0000000000007941 */ /* 0x000fea0003800000 */
.L_x_1888:
[----:B------:R-:W-:-:S04]  /*14bd0*/  IMAD R13, R14, R21, -R13 ;  /* 0x000000150e0d7224 */ /* 0x000fc800078e0a0d */
[----:B------:R-:W-:-:S05]  /*14be0*/  IMAD R13, R193, -0x2, R13 ;  /* 0xfffffffec10d7824 */ /* 0x000fca00078e020d */
[----:B------:R-:W-:Y:S02]  /*14bf0*/  VIMNMX R20, R20, R13, !PT ;  /* 0x0000000d14147248 */ /* 0x000fe40007fe0100 */
[----:B------:R-:W-:-:S07]  /*14c00*/  VIADDMNMX R15, R13, R21, R15, PT ;  /* 0x000000150d0f7246 */ /* 0x000fce000380010f */
.L_x_1887:
        /* <DEDUP_REMOVED lines=30> */
[----:B------:R-:W-:-:S05]  /*14df0*/  FMNMX.FTZ R8, R181, R8, !PT ;  /* 0x00000008b5087209 */ /* 0x000fca0007810000 */
[----:B------:R-:W3:Y:S02]  /*14e00*/  SHFL.BFLY PT, R9, R8, 0x2, 0x1f ;  /* 0x0c401f0008097f89 */ /* 0x000ee400000e0000 */
[----:B---3--:R-:W-:-:S05]  /*14e10*/  FMNMX.FTZ R9, R8, R9, !PT ;  /* 0x0000000908097209 */ /* 0x008fca0007810000 */
[----:B------:R-:W3:Y:S02]  /*14e20*/  SHFL.BFLY PT, R13, R9, 0x1, 0x1f ;  /* 0x0c201f00090d7f89 */ /* 0x000ee400000e0000 */
[----:B---3--:R-:W-:-:S04]  /*14e30*/  FMNMX.FTZ R13, R9, R13, !PT ;  /* 0x0000000d090d7209 */ /* 0x008fc80007810000 */
[----:B------:R-:W-:-:S04]  /*14e40*/  FSETP.NEU.FTZ.AND P3, PT, R13, -INF , PT ;  /* 0xff8000000d00780b */ /* 0x000fc80003f7d000 */
[----:B------:R-:W-:-:S05]  /*14e50*/  FSEL R8, R13, RZ, P3 ;  /* 0x000000ff0d087208 */ /* 0x000fca0001800000 */
[----:B------:R-:W-:Y:S01]  /*14e60*/  FADD.FTZ R8, -R8, R4 ;  /* 0x0000000408087221 */ /* 0x000fe20000010100 */
[----:B------:R-:W-:-:S03]  /*14e70*/  FFMA.FTZ R4, R2, R13, -8 ;  /* 0xc100000002047423 */ /* 0x000fc6000001000d */
[----:B------:R-:W-:Y:S02]  /*14e80*/  FMUL.FTZ R8, R2, R8 ;  /* 0x0000000802087220 */ /* 0x000fe40000410000 */
[----:B------:R-:W-:Y:S02]  /*14e90*/  FSEL R4, R4, RZ, P3 ;  /* 0x000000ff04047208 */ /* 0x000fe40001800000 */
[----:B------:R-:W-:Y:S02]  /*14ea0*/  ISETP.GT.AND P3, PT, R20, 0x1, P2 ;  /* 0x000000011400780c */ /* 0x000fe40001764270 */
[----:B------:R-:W-:Y:S01]  /*14eb0*/  MUFU.EX2 R8, R8 ;  /* 0x0000000800087308 */ /* 0x000fe20000000800 */
[----:B------:R-:W-:-:S01]  /*14ec0*/  FFMA.FTZ R152, R2, R152, -R4 ;  /* 0x0000009802987223 */ /* 0x000fc20000010804 */
[----:B------:R-:W-:Y:S01]  /*14ed0*/  ISETP.LT.OR P5, PT, R15, 0x2, P3 ;  /* 0x000000020f00780c */ /* 0x000fe20001fa1670 */
[----:B------:R-:W-:-:S01]  /*14ee0*/  FFMA.FTZ R153, R2, R153, -R4 ;  /* 0x0000009902997223 */ /* 0x000fc20000010804 */
[----:B------:R-:W-:Y:S01]  /*14ef0*/  ISETP.GT.AND P3, PT, R20, 0x9, P2 ;  /* 0x000000091400780c */ /* 0x000fe20001764270 */
[----:B------:R-:W-:-:S01]  /*14f00*/  FFMA.FTZ R156, R2, R156, -R4 ;  /* 0x0000009c029c7223 */ /* 0x000fc20000010804 */
[----:B------:R-:W-:Y:S01]  /*14f10*/  FSEL R155, R155, -INF , !P5 ;  /* 0xff8000009b9b7808 */ /* 0x000fe20006800000 */
[----:B------:R-:W-:-:S01]  /*14f20*/  FFMA.FTZ R157, R2, R157, -R4 ;  /* 0x0000009d029d7223 */ /* 0x000fc20000010804 */
[----:B------:R-:W-:Y:S01]  /*14f30*/  ISETP.GT.AND P5, PT, R20, RZ, P2 ;  /* 0x000000ff1400720c */ /* 0x000fe200017a4270 */
[----:B------:R-:W3:Y:S01]  /*14f40*/  MUFU.EX2 R152, R152 ;  /* 0x0000009800987308 */ /* 0x000ee20000000800 */
[C---:B------:R-:W-:Y:S01]  /*14f50*/  ISETP.LT.OR P3, PT, R15.reuse, 0xa, P3 ;  /* 0x0000000a0f00780c */ /* 0x040fe20001f61670 */
[C-C-:B------:R-:W-:Y:S01]  /*14f60*/  FFMA.FTZ R160, R2.reuse, R160, -R4.reuse ;  /* 0x000000a002a07223 */ /* 0x140fe20000010804 */
[----:B------:R-:W-:Y:S01]  /*14f70*/  ISETP.LT.OR P5, PT, R15, 0x1, P5 ;  /* 0x000000010f00780c */ /* 0x000fe20002fa1670 */
[C-C-:B------:R-:W-:Y:S01]  /*14f80*/  FFMA.FTZ R164, R2.reuse, R164, -R4.reuse ;  /* 0x000000a402a47223 */ /* 0x140fe20000010804 */
[----:B------:R-:W-:Y:S01]  /*14f90*/  FSEL R159, R159, -INF , !P3 ;  /* 0xff8000009f9f7808 */ /* 0x000fe20005800000 */
[--C-:B------:R-:W-:Y:S01]  /*14fa0*/  FFMA.FTZ R165, R2, R165, -R4.reuse ;  /* 0x000000a502a57223 */ /* 0x100fe20000010804 */
[----:B------:R-:W-:Y:S01]  /*14fb0*/  FSEL R154, R154, -INF , !P5 ;  /* 0xff8000009a9a7808 */ /* 0x000fe20006800000 */
[----:B------:R-:W4:Y:S01]  /*14fc0*/  MUFU.EX2 R153, R153 ;  /* 0x0000009900997308 */ /* 0x000f220000000800 */
[----:B------:R-:W-:Y:S01]  /*14fd0*/  ISETP.GT.AND P3, PT, R20, 0x11, P2 ;  /* 0x000000111400780c */ /* 0x000fe20001764270 */
[--C-:B------:R-:W-:Y:S01]  /*14fe0*/  FFMA.FTZ R161, R2, R161, -R4.reuse ;  /* 0x000000a102a17223 */ /* 0x100fe20000010804 */
[----:B------:R-:W-:Y:S01]  /*14ff0*/  FMNMX.FTZ R9, R154, R7, !PT ;  /* 0x000000079a097209 */ /* 0x000fe20007810000 */
[--C-:B------:R-:W-:Y:S01]  /*15000*/  FFMA.FTZ R168, R2, R168, -R4.reuse ;  /* 0x000000a802a87223 */ /* 0x100fe20000010804 */
[----:B------:R-:W-:Y:S01]  /*15010*/  ISETP.GT.AND P5, PT, R20, 0x18, P2 ;  /* 0x000000181400780c */ /* 0x000fe200017a4270 */
[----:B------:R-:W-:Y:S01]  /*15020*/  FFMA.FTZ R169, R2, R169, -R4 ;  /* 0x000000a902a97223 */ /* 0x000fe20000010804 */
[----:B------:R-:W-:Y:S01]  /*15030*/  FMNMX.FTZ R9, R155, R9, !PT ;  /* 0x000000099b097209 */ /* 0x000fe20007810000 */
[----:B------:R-:W5:Y:S01]  /*15040*/  MUFU.EX2 R156, R156 ;  /* 0x0000009c009c7308 */ /* 0x000f620000000800 */
[C---:B------:R-:W-:Y:S01]  /*15050*/  ISETP.LT.OR P3, PT, R15.reuse, 0x12, P3 ;  /* 0x000000120f00780c */ /* 0x040fe20001f61670 */
[----:B---3--:R-:W-:Y:S01]  /*15060*/  FFMA.FTZ R3, R8, R3, R152 ;  /* 0x0000000308037223 */ /* 0x008fe20000010098 */
[----:B------:R-:W-:Y:S01]  /*15070*/  FMNMX.FTZ R9, R158, R9, !PT ;  /* 0x000000099e097209 */ /* 0x000fe20007810000 */
[C-C-:B------:R-:W-:Y:S01]  /*15080*/  FFMA.FTZ R172, R2.reuse, R172, -R4.reuse ;  /* 0x000000ac02ac7223 */ /* 0x140fe20000010804 */
[----:B------:R-:W-:Y:S01]  /*15090*/  ISETP.LT.OR P5, PT, R15, 0x19, P5 ;  /* 0x000000190f00780c */ /* 0x000fe20002fa1670 */
[--C-:B------:R-:W-:Y:S01]  /*150a0*/  FFMA.FTZ R173, R2, R173, -R4.reuse ;  /* 0x000000ad02ad7223 */ /* 0x100fe20000010804 */
[----:B------:R-:W-:Y:S01]  /*150b0*/  FMNMX.FTZ R9, R159, R9, !PT ;  /* 0x000000099f097209 */ /* 0x000fe20007810000 */
[----:B------:R-:W3:Y:S01]  /*150c0*/  MUFU.EX2 R157, R157 ;  /* 0x0000009d009d7308 */ /* 0x000ee20000000800 */
[----:B------:R-:W-:Y:S01]  /*150d0*/  FSEL R163, R163, -INF , !P3 ;  /* 0xff800000a3a37808 */ /* 0x000fe20005800000 */
[----:B----4-:R-:W-:Y:S01]  /*150e0*/  FADD.FTZ R3, R153, R3 ;  /* 0x0000000399037221 */ /* 0x010fe20000010000 */
[----:B------:R-:W-:Y:S01]  /*150f0*/  FMNMX.FTZ R9, R162, R9, !PT ;  /* 0x00000009a2097209 */ /* 0x000fe20007810000 */
[--C-:B------:R-:W-:Y:S01]  /*15100*/  FFMA.FTZ R176, R2, R176, -R4.reuse ;  /* 0x000000b002b07223 */ /* 0x100fe20000010804 */
[----:B------:R-:W-:Y:S01]  /*15110*/  ISETP.GT.AND P3, PT, R20, 0x20, P2 ;  /* 0x000000201400780c */ /* 0x000fe20001764270 */
[--C-:B------:R-:W-:Y:S01]  /*15120*/  FFMA.FTZ R177, R2, R177, -R4.reuse ;  /* 0x000000b102b17223 */ /* 0x100fe20000010804 */
[----:B------:R-:W-:Y:S01]  /*15130*/  FSEL R166, R166, -INF , !P5 ;  /* 0xff800000a6a67808 */ /* 0x000fe20006800000 */
[----:B------:R-:W4:Y:S01]  /*15140*/  MUFU.EX2 R160, R160 ;  /* 0x000000a000a07308 */ /* 0x000f220000000800 */
[----:B------:R-:W-:Y:S01]  /*15150*/  FMNMX.FTZ R9, R163, R9, !PT ;  /* 0x00000009a3097209 */ /* 0x000fe20007810000 */
[----:B-----5:R-:W-:Y:S01]  /*15160*/  FADD.FTZ R3, R156, R3 ;  /* 0x000000039c037221 */ /* 0x020fe20000010000 */
[----:B------:R-:W-:Y:S01]  /*15170*/  ISETP.GT.AND P5, PT, R20, 0x21, P2 ;  /* 0x000000211400780c */ /* 0x000fe200017a4270 */
[C-C-:B------:R-:W-:Y:S01]  /*15180*/  FFMA.FTZ R180, R2.reuse, R180, -R4.reuse ;  /* 0x000000b402b47223 */ /* 0x140fe20000010804 */
[C---:B------:R-:W-:Y:S01]  /*15190*/  ISETP.LT.OR P3, PT, R15.reuse, 0x21, P3 ;  /* 0x000000210f00780c */ /* 0x040fe20001f61670 */
[----:B------:R-:W-:Y:S01]  /*151a0*/  FFMA.FTZ R4, R2, R181, -R4 ;  /* 0x000000b502047223 */ /* 0x000fe20000010804 */
[----:B------:R-:W-:Y:S01]  /*151b0*/  FMNMX.FTZ R9, R166, R9, !PT ;  /* 0x00000009a6097209 */ /* 0x000fe20007810000 */
[----:B------:R-:W-:Y:S01]  /*151c0*/  MUFU.EX2 R164, R164 ;  /* 0x000000a400a47308 */ /* 0x000fe20000000800 */
[----:B------:R-:W-:Y:S01]  /*151d0*/  ISETP.LT.OR P5, PT, R15, 0x22, P5 ;  /* 0x000000220f00780c */ /* 0x000fe20002fa1670 */
[----:B---3--:R-:W-:Y:S01]  /*151e0*/  FADD.FTZ R3, R157, R3 ;  /* 0x000000039d037221 */ /* 0x008fe20000010000 */
[----:B------:R-:W-:Y:S01]  /*151f0*/  FSEL R170, R170, -INF , !P3 ;  /* 0xff800000aaaa7808 */ /* 0x000fe20005800000 */
[-C--:B------:R-:W-:Y:S01]  /*15200*/  FMUL.FTZ R24, R24, R8.reuse ;  /* 0x0000000818187220 */ /* 0x080fe20000410000 */
[----:B------:R-:W-:Y:S01]  /*15210*/  FMNMX.FTZ R9, R167, R9, !PT ;  /* 0x00000009a7097209 */ /* 0x000fe20007810000 */
[-C--:B------:R-:W-:Y:S01]  /*15220*/  FMUL.FTZ R25, R25, R8.reuse ;  /* 0x0000000819197220 */ /* 0x080fe20000410000 */
[----:B------:R-:W-:Y:S01]  /*15230*/  ISETP.GT.AND P3, PT, R20, 0x29, P2 ;  /* 0x000000291400780c */ /* 0x000fe20001764270 */
[----:B------:R-:W-:Y:S01]  /*15240*/  MUFU.EX2 R165, R165 ;  /* 0x000000a500a57308 */ /* 0x000fe20000000800 */
[----:B------:R-:W-:Y:S01]  /*15250*/  FSEL R171, R171, -INF , !P5 ;  /* 0xff800000abab7808 */ /* 0x000fe20006800000 */
[----:B----4-:R-:W-:Y:S01]  /*15260*/  FADD.FTZ R3, R160, R3 ;  /* 0x00000003a0037221 */ /* 0x010fe20000010000 */
[----:B------:R-:W-:Y:S01]  /*15270*/  FMNMX.FTZ R9, R170, R9, !PT ;  /* 0x00000009aa097209 */ /* 0x000fe20007810000 */
[-C--:B------:R-:W-:Y:S01]  /*15280*/  FMUL.FTZ R28, R28, R8.reuse ;  /* 0x000000081c1c7220 */ /* 0x080fe20000410000 */
[----:B------:R-:W-:Y:S01]  /*15290*/  ISETP.GT.AND P5, PT, R20, 0x30, P2 ;  /* 0x000000301400780c */ /* 0x000fe200017a4270 */
[-C--:B------:R-:W-:Y:S01]  /*152a0*/  FMUL.FTZ R29, R29, R8.reuse ;  /* 0x000000081d1d7220 */ /* 0x080fe20000410000 */
[----:B------:R-:W-:Y:S01]  /*152b0*/  ISETP.LT.OR P3, PT, R15, 0x2a, P3 ;  /* 0x0000002a0f00780c */ /* 0x000fe20001f61670 */
[----:B------:R-:W3:Y:S01]  /*152c0*/  MUFU.EX2 R161, R161 ;  /* 0x000000a100a17308 */ /* 0x000ee20000000800 */
[----:B------:R-:W-:Y:S01]  /*152d0*/  FMNMX.FTZ R9, R171, R9, !PT ;  /* 0x00000009ab097209 */ /* 0x000fe20007810000 */
[-C--:B------:R-:W-:Y:S01]  /*152e0*/  FMUL.FTZ R32, R32, R8.reuse ;  /* 0x0000000820207220 */ /* 0x080fe20000410000 */
[----:B------:R-:W-:Y:S01]  /*152f0*/  FSEL R175, R175, -INF , !P3 ;  /* 0xff800000afaf7808 */ /* 0x000fe20005800000 */
[-C--:B------:R-:W-:Y:S01]  /*15300*/  FMUL.FTZ R33, R33, R8.reuse ;  /* 0x0000000821217220 */ /* 0x080fe20000410000 */
[----:B------:R-:W-:Y:S01]  /*15310*/  ISETP.LT.OR P5, PT, R15, 0x31, P5 ;  /* 0x000000310f00780c */ /* 0x000fe20002fa1670 */
[-C--:B------:R-:W-:Y:S01]  /*15320*/  FMUL.FTZ R36, R36, R8.reuse ;  /* 0x0000000824247220 */ /* 0x080fe20000410000 */
[----:B------:R-:W-:Y:S01]  /*15330*/  FMNMX.FTZ R9, R174, R9, !PT ;  /* 0x00000009ae097209 */ /* 0x000fe20007810000 */
[----:B------:R-:W4:Y:S01]  /*15340*/  MUFU.EX2 R168, R168 ;  /* 0x000000a800a87308 */ /* 0x000f220000000800 */
[----:B------:R-:W-:Y:S01]  /*15350*/  ISETP.GT.AND P3, PT, R20, 0x38, P2 ;  /* 0x000000381400780c */ /* 0x000fe20001764270 */
[-C--:B------:R-:W-:Y:S01]  /*15360*/  FMUL.FTZ R37, R37, R8.reuse ;  /* 0x0000000825257220 */ /* 0x080fe20000410000 */
[----:B------:R-:W-:Y:S01]  /*15370*/  FSEL R178, R178, -INF , !P5 ;  /* 0xff800000b2b27808 */ /* 0x000fe20006800000 */
[-C--:B------:R-:W-:Y:S01]  /*15380*/  FMUL.FTZ R40, R40, R8.reuse ;  /* 0x0000000828287220 */ /* 0x080fe20000410000 */
[----:B------:R-:W-:Y:S01]  /*15390*/  FMNMX.FTZ R9, R175, R9, !PT ;  /* 0x00000009af097209 */ /* 0x000fe20007810000 */
[-C--:B------:R-:W-:Y:S01]  /*153a0*/  FMUL.FTZ R41, R41, R8.reuse ;  /* 0x0000000829297220 */ /* 0x080fe20000410000 */
[----:B------:R-:W-:Y:S01]  /*153b0*/  ISETP.GT.AND P2, PT, R20, 0x39, P2 ;  /* 0x000000391400780c */ /* 0x000fe20001744270 */
[----:B------:R-:W5:Y:S01]  /*153c0*/  MUFU.EX2 R169, R169 ;  /* 0x000000a900a97308 */ /* 0x000f620000000800 */
[----:B------:R-:W-:Y:S01]  /*153d0*/  ISETP.LT.OR P3, PT, R15, 0x39, P3 ;  /* 0x000000390f00780c */ /* 0x000fe20001f61670 */
[----:B---3--:R-:W-:Y:S01]  /*153e0*/  FADD.FTZ R3, R161, R3 ;  /* 0x00000003a1037221 */ /* 0x008fe20000010000 */
[----:B------:R-:W-:Y:S01]  /*153f0*/  FMNMX.FTZ R9, R178, R9, !PT ;  /* 0x00000009b2097209 */ /* 0x000fe20007810000 */
[-C--:B------:R-:W-:Y:S01]  /*15400*/  FMUL.FTZ R44, R44, R8.reuse ;  /* 0x000000082c2c7220 */ /* 0x080fe20000410000 */
[----:B------:R-:W-:Y:S01]  /*15410*/  ISETP.LT.OR P2, PT, R15, 0x3a, P2 ;  /* 0x0000003a0f00780c */ /* 0x000fe20001741670 */
[----:B------:R-:W-:Y:S01]  /*15420*/  FADD.FTZ R3, R164, R3 ;  /* 0x00000003a4037221 */ /* 0x000fe20000010000 */
[----:B------:R-:W-:Y:S01]  /*15430*/  FSEL R182, R182, -INF , !P3 ;  /* 0xff800000b6b67808 */ /* 0x000fe20005800000 */
[----:B------:R-:W-:Y:S01]  /*15440*/  MUFU.EX2 R172, R172 ;  /* 0x000000ac00ac7308 */ /* 0x000fe20000000800 */
[----:B------:R-:W-:Y:S01]  /*15450*/  FMNMX.FTZ R9, R179, R9, !PT ;  /* 0x00000009b3097209 */ /* 0x000fe20007810000 */
[----:B------:R-:W-:Y:S01]  /*15460*/  FADD.FTZ R3, R165, R3 ;  /* 0x00000003a5037221 */ /* 0x000fe20000010000 */
[----:B------:R-:W-:Y:S01]  /*15470*/  FSEL R183, R183, -INF , !P2 ;  /* 0xff800000b7b77808 */ /* 0x000fe20005000000 */
[----:B------:R-:W-:Y:S01]  /*15480*/  FMUL.FTZ R45, R45, R8 ;  /* 0x000000082d2d7220 */ /* 0x000fe20000410000 */
[----:B------:R-:W-:Y:S01]  /*15490*/  FMNMX.FTZ R9, R182, R9, !PT ;  /* 0x00000009b6097209 */ /* 0x000fe20007810000 */
[----:B----4-:R-:W-:Y:S01]  /*154a0*/  FADD.FTZ R3, R168, R3 ;  /* 0x00000003a8037221 */ /* 0x010fe20000010000 */
[----:B------:R-:W-:Y:S01]  /*154b0*/  F2FP.SATFINITE.E4M3.F32.PACK_AB_MERGE_C R156, R157, R156, RZ ;  /* 0x0000009c9d9c723e */ /* 0x000fe200048070ff */
[----:B------:R-:W3:Y:S01]  /*154c0*/  MUFU.EX2 R173, R173 ;  /* 0x000000ad00ad7308 */ /* 0x000ee20000000800 */
[----:B------:R-:W-:Y:S01]  /*154d0*/  FMNMX.FTZ R9, R183, R9, !PT ;  /* 0x00000009b7097209 */ /* 0x000fe20007810000 */
[----:B-----5:R-:W-:Y:S01]  /*154e0*/  FADD.FTZ R3, R169, R3 ;  /* 0x00000003a9037221 */ /* 0x020fe20000010000 */
[----:B------:R-:W-:Y:S01]  /*154f0*/  F2FP.SATFINITE.E4M3.F32.PACK_AB_MERGE_C R152, R153, R152, R156 ;  /* 0x000000989998723e */ /* 0x000fe2000480709c */
[-C--:B------:R-:W-:Y:S01]  /*15500*/  FMUL.FTZ R48, R48, R8.reuse ;  /* 0x0000000830307220 */ /* 0x080fe20000410000 */
[-C--:B------:R-:W-:Y:S01]  /*15510*/  FMUL.FTZ R49, R49, R8.reuse ;  /* 0x0000000831317220 */ /* 0x080fe20000410000 */
[----:B------:R-:W4:Y:S01]  /*15520*/  SHFL.BFLY PT, R14, R9, 0x2, 0x1f ;  /* 0x0c401f00090e7f89 */ /* 0x000f2200000e0000 */
        /* <DEDUP_REMOVED lines=10> */
[----:B---3--:R-:W-:Y:S01]  /*155d0*/  F2FP.SATFINITE.E4M3.F32.PACK_AB_MERGE_C R156, R173, R172, RZ ;  /* 0x000000acad9c723e */ /* 0x008fe200048070ff */
[----:B------:R-:W-:Y:S01]  /*155e0*/  FADD.FTZ R172, R172, R3 ;  /* 0x00000003acac7221 */ /* 0x000fe20000010000 */
[-C--:B------:R-:W-:Y:S01]  /*155f0*/  FMUL.FTZ R68, R68, R8.reuse ;  /* 0x0000000844447220 */ /* 0x080fe20000410000 */
[----:B------:R-:W-:Y:S01]  /*15600*/  FMUL.FTZ R69, R69, R8 ;  /* 0x0000000845457220 */ /* 0x000fe20000410000 */
[----:B------:R-:W-:Y:S01]  /*15610*/  F2FP.SATFINITE.E4M3.F32.PACK_AB_MERGE_C R156, R169, R168, R156 ;  /* 0x000000a8a99c723e */ /* 0x000fe2000480709c */
[----:B------:R-:W-:Y:S01]  /*15620*/  FADD.FTZ R173, R173, R172 ;  /* 0x000000acadad7221 */ /* 0x000fe20000010000 */
[-C--:B------:R-:W-:Y:S01]  /*15630*/  FMUL.FTZ R72, R72, R8.reuse ;  /* 0x0000000848487220 */ /* 0x080fe20000410000 */
[----:B------:R-:W-:Y:S01]  /*15640*/  MUFU.EX2 R176, R176 ;  /* 0x000000b000b07308 */ /* 0x000fe20000000800 */
[-C--:B------:R-:W-:Y:S01]  /*15650*/  FMUL.FTZ R73, R73, R8.reuse ;  /* 0x0000000849497220 */ /* 0x080fe20000410000 */
[-C--:B------:R-:W-:Y:S01]  /*15660*/  FMUL.FTZ R76, R76, R8.reuse ;  /* 0x000000084c4c7220 */ /* 0x080fe20000410000 */
[-C--:B------:R-:W-:Y:S01]  /*15670*/  FMUL.FTZ R77, R77, R8.reuse ;  /* 0x000000084d4d7220 */ /* 0x080fe20000410000 */
[-C--:B------:R-:W-:Y:S01]  /*15680*/  FMUL.FTZ R80, R80, R8.reuse ;  /* 0x0000000850507220 */ /* 0x080fe20000410000 */
[----:B------:R-:W-:Y:S01]  /*15690*/  FMUL.FTZ R81, R81, R8 ;  /* 0x0000000851517220 */ /* 0x000fe20000410000 */
[----:B----4-:R-:W-:Y:S01]  /*156a0*/  FMNMX.FTZ R9, R9, R14, !PT ;  /* 0x0000000e09097209 */ /* 0x010fe20007810000 */
[-C--:B------:R-:W-:Y:S01]  /*156b0*/  FMUL.FTZ R84, R84, R8.reuse ;  /* 0x0000000854547220 */ /* 0x080fe20000410000 */
[----:B------:R-:W-:Y:S01]  /*156c0*/  MUFU.EX2 R177, R177 ;  /* 0x000000b100b17308 */ /* 0x000fe20000000800 */
[-C--:B------:R-:W-:Y:S01]  /*156d0*/  FMUL.FTZ R85, R85, R8.reuse ;  /* 0x0000000855557220 */ /* 0x080fe20000410000 */
[-C--:B------:R-:W-:Y:S01]  /*156e0*/  FMUL.FTZ R88, R88, R8.reuse ;  /* 0x0000000858587220 */ /* 0x080fe20000410000 */
[----:B------:R-:W3:Y:S01]  /*156f0*/  SHFL.BFLY PT, R14, R9, 0x1, 0x1f ;  /* 0x0c201f00090e7f89 */ /* 0x000ee200000e0000 */
        /* <DEDUP_REMOVED lines=23> */
[----:B---3--:R-:W-:Y:S01]  /*15870*/  FMNMX.FTZ R14, R9, R14, !PT ;  /* 0x0000000e090e7209 */ /* 0x008fe20007810000 */
[-C--:B------:R-:W-:Y:S01]  /*15880*/  FMUL.FTZ R136, R136, R8.reuse ;  /* 0x0000000888887220 */ /* 0x080fe20000410000 */
[-C--:B------:R-:W-:Y:S01]  /*15890*/  FMUL.FTZ R137, R137, R8.reuse ;  /* 0x0000000889897220 */ /* 0x080fe20000410000 */
[----:B------:R-:W-:Y:S01]  /*158a0*/  FMUL.FTZ R140, R140, R8 ;  /* 0x000000088c8c7220 */ /* 0x000fe20000410000 */
[----:B------:R-:W-:Y:S01]  /*158b0*/  FSETP.NEU.FTZ.AND P2, PT, R14, -INF , PT ;  /* 0xff8000000e00780b */ /* 0x000fe20003f5d000 */
[----:B------:R-:W-:-:S01]  /*158c0*/  FFMA.FTZ R9, R2, R14, -8 ;  /* 0xc100000002097423 */ /* 0x000fc2000001000e */
[-C--:B------:R-:W-:Y:S01]  /*158d0*/  FMUL.FTZ R141, R141, R8.reuse ;  /* 0x000000088d8d7220 */ /* 0x080fe20000410000 */
[-C--:B------:R-:W-:Y:S01]  /*158e0*/  FMUL.FTZ R144, R144, R8.reuse ;  /* 0x0000000890907220 */ /* 0x080fe20000410000 */
[-C--:B------:R-:W-:Y:S01]  /*158f0*/  FMUL.FTZ R145, R145, R8.reuse ;  /* 0x0000000891917220 */ /* 0x080fe20000410000 */
[-C--:B------:R-:W-:Y:S01]  /*15900*/  FMUL.FTZ R148, R148, R8.reuse ;  /* 0x0000000894947220 */ /* 0x080fe20000410000 */
[----:B------:R-:W-:Y:S01]  /*15910*/  FSEL R9, R9, RZ, P2 ;  /* 0x000000ff09097208 */ /* 0x000fe20001000000 */
[----:B------:R-:W-:-:S04]  /*15920*/  FMUL.FTZ R149, R149, R8 ;  /* 0x0000000895957220 */ /* 0x000fc80000410000 */
[--C-:B------:R-:W-:Y:S01]  /*15930*/  FFMA.FTZ R153, R2, R154, -R9.reuse ;  /* 0x0000009a02997223 */ /* 0x100fe20000010809 */
[----:B------:R-:W-:Y:S01]  /*15940*/  FSEL R154, R14, RZ, P2 ;  /* 0x000000ff0e9a7208 */ /* 0x000fe20001000000 */
[C-C-:B------:R-:W-:Y:S01]  /*15950*/  FFMA.FTZ R15, R2.reuse, R155, -R9.reuse ;  /* 0x0000009b020f7223 */ /* 0x140fe20000010809 */
[----:B------:R-:W-:-:S01]  /*15960*/  FFMA.FTZ R20, R2, R158, -R9 ;  /* 0x0000009e02147223 */ /* 0x000fc20000010809 */
[C-C-:B------:R-:W-:Y:S01]  /*15970*/  FFMA.FTZ R157, R2.reuse, R159, -R9.reuse ;  /* 0x0000009f029d7223 */ /* 0x140fe20000010809 */
[----:B------:R-:W-:-:S01]  /*15980*/  FFMA.FTZ R155, R2, R162, -R9 ;  /* 0x000000a2029b7223 */ /* 0x000fc20000010809 */
[----:B------:R-:W-:Y:S01]  /*15990*/  FADD.FTZ R154, -R154, R7 ;  /* 0x000000079a9a7221 */ /* 0x000fe20000010100 */
[----:B------:R-:W-:Y:S01]  /*159a0*/  MUFU.EX2 R153, R153 ;  /* 0x0000009900997308 */ /* 0x000fe20000000800 */
[----:B------:R-:W-:-:S01]  /*159b0*/  FFMA.FTZ R21, R2, R163, -R9 ;  /* 0x000000a302157223 */ /* 0x000fc20000010809 */
[C-C-:B------:R-:W-:Y:S01]  /*159c0*/  FFMA.FTZ R158, R2.reuse, R166, -R9.reuse ;  /* 0x000000a6029e7223 */ /* 0x140fe20000010809 */
[C---:B------:R-:W-:Y:S01]  /*159d0*/  FMUL.FTZ R7, R2.reuse, R154 ;  /* 0x0000009a02077220 */ /* 0x040fe20000410000 */
[C-C-:B------:R-:W-:Y:S01]  /*159e0*/  FFMA.FTZ R162, R2.reuse, R167, -R9.reuse ;  /* 0x000000a702a27223 */ /* 0x140fe20000010809 */
[----:B------:R-:W-:Y:S01]  /*159f0*/  F2FP.SATFINITE.E4M3.F32.PACK_AB_MERGE_C R154, R165, R164, RZ ;  /* 0x000000a4a59a723e */ /* 0x000fe200048070ff */
[C-C-:B------:R-:W-:Y:S01]  /*15a00*/  FFMA.FTZ R159, R2.reuse, R170, -R9.reuse ;  /* 0x000000aa029f7223 */ /* 0x140fe20000010809 */
[----:B------:R-:W-:-:S01]  /*15a10*/  FFMA.FTZ R174, R2, R174, -R9 ;  /* 0x000000ae02ae7223 */ /* 0x000fc20000010809 */
[----:B------:R-:W-:Y:S01]  /*15a20*/  MUFU.EX2 R15, R15 ;  /* 0x0000000f000f7308 */ /* 0x000fe20000000800 */
[----:B------:R-:W-:Y:S01]  /*15a30*/  F2FP.SATFINITE.E4M3.F32.PACK_AB_MERGE_C R154, R161, R160, R154 ;  /* 0x000000a0a19a723e */ /* 0x000fe2000480709a */
[C-C-:B------:R-:W-:Y:S01]  /*15a40*/  FFMA.FTZ R160, R2.reuse, R171, -R9.reuse ;  /* 0x000000ab02a07223 */ /* 0x140fe20000010809 */
[----:B------:R-:W-:-:S01]  /*15a50*/  FFMA.FTZ R175, R2, R175, -R9 ;  /* 0x000000af02af7223 */ /* 0x000fc20000010809 */
[C-C-:B------:R-:W-:Y:S01]  /*15a60*/  FFMA.FTZ R178, R2.reuse, R178, -R9.reuse ;  /* 0x000000b202b27223 */ /* 0x140fe20000010809 */
[----:B------:R-:W-:-:S01]  /*15a70*/  FFMA.FTZ R179, R2, R179, -R9 ;  /* 0x000000b302b37223 */ /* 0x000fc20000010809 */
[C-C-:B------:R-:W-:Y:S01]  /*15a80*/  FFMA.FTZ R182, R2.reuse, R182, -R9.reuse ;  /* 0x000000b602b67223 */ /* 0x140fe20000010809 */
[----:B------:R-:W-:-:S01]  /*15a90*/  FFMA.FTZ R9, R2, R183, -R9 ;  /* 0x000000b702097223 */ /* 0x000fc20000010809 */
[----:B------:R-:W3:Y:S08]  /*15aa0*/  MUFU.EX2 R7, R7 ;  /* 0x0000000700077308 */ /* 0x000ef00000000800 */
[----:B------:R-:W4:Y:S08]  /*15ab0*/  MUFU.EX2 R20, R20 ;  /* 0x0000001400147308 */ /* 0x000f300000000800 */
[----:B------:R-:W5:Y:S01]  /*15ac0*/  MUFU.EX2 R157, R157 ;  /* 0x0000009d009d7308 */ /* 0x000f620000000800 */
[----:B---3--:R-:W-:-:S01]  /*15ad0*/  FFMA.FTZ R0, R7, R0, R153 ;  /* 0x0000000007007223 */ /* 0x008fc20000010099 */
[-C--:B------:R-:W-:Y:S01]  /*15ae0*/  FMUL.FTZ R26, R26, R7.reuse ;  /* 0x000000071a1a7220 */ /* 0x080fe20000410000 */
[-C--:B------:R-:W-:Y:S01]  /*15af0*/  FMUL.FTZ R27, R27, R7.reuse ;  /* 0x000000071b1b7220 */ /* 0x080fe20000410000 */
[----:B------:R-:W-:Y:S01]  /*15b00*/  FMUL.FTZ R30, R30, R7 ;  /* 0x000000071e1e7220 */ /* 0x000fe20000410000 */
[----:B------:R-:W-:-:S01]  /*15b10*/  FADD.FTZ R0, R15, R0 ;  /* 0x000000000f007221 */ /* 0x000fc20000010000 */
        /* <DEDUP_REMOVED lines=11> */
[----:B-----5:R-:W-:-:S01]  /*15bd0*/  FADD.FTZ R0, R157, R0 ;  /* 0x000000009d007221 */ /* 0x020fc20000010000 */
[----:B------:R-:W-:Y:S01]  /*15be0*/  F2FP.SATFINITE.E4M3.F32.PACK_AB_MERGE_C R20, R157, R20, RZ ;  /* 0x000000149d14723e */ /* 0x000fe200048070ff */
[-C--:B------:R-:W-:Y:S01]  /*15bf0*/  FMUL.FTZ R47, R47, R7.reuse ;  /* 0x000000072f2f7220 */ /* 0x080fe20000410000 */
[-C--:B------:R-:W-:Y:S01]  /*15c00*/  FMUL.FTZ R50, R50, R7.reuse ;  /* 0x0000000732327220 */ /* 0x080fe20000410000 */
[----:B------:R-:W-:Y:S01]  /*15c10*/  FMUL.FTZ R51, R51, R7 ;  /* 0x0000000733337220 */ /* 0x000fe20000410000 */
[----:B------:R-:W-:Y:S01]  /*15c20*/  F2FP.SATFINITE.E4M3.F32.PACK_AB_MERGE_C R153, R15, R153, R20 ;  /* 0x000000990f99723e */ /* 0x000fe20004807014 */
        /* <DEDUP_REMOVED lines=27> */
[----:B------:R-:W-:Y:S01]  /*15de0*/  F2FP.SATFINITE.E4M3.F32.PACK_AB_MERGE_C R162, R162, R158, RZ ;  /* 0x0000009ea2a2723e */ /* 0x000fe200048070ff */
[-C--:B------:R-:W-:Y:S01]  /*15df0*/  FMUL.FTZ R91, R91, R7.reuse ;  /* 0x000000075b5b7220 */ /* 0x080fe20000410000 */
[----:B------:R-:W-:Y:S01]  /*15e00*/  F2FP.SATFINITE.E4M3.F32.PACK_AB_MERGE_C R158, R4, R180, RZ ;  /* 0x000000b4049e723e */ /* 0x000fe200048070ff */
[----:B------:R-:W-:Y:S01]  /*15e10*/  FMUL.FTZ R94, R94, R7 ;  /* 0x000000075e5e7220 */ /* 0x000fe20000410000 */
[----:B------:R-:W-:Y:S01]  /*15e20*/  F2FP.SATFINITE.E4M3.F32.PACK_AB_MERGE_C R155, R21, R155, R162 ;  /* 0x0000009b159b723e */ /* 0x000fe200048070a2 */
[----:B------:R-:W-:Y:S01]  /*15e30*/  FMUL.FTZ R95, R95, R7 ;  /* 0x000000075f5f7220 */ /* 0x000fe20000410000 */
[----:B------:R-:W3:Y:S01]  /*15e40*/  MUFU.EX2 R174, R174 ;  /* 0x000000ae00ae7308 */ /* 0x000ee20000000800 */
[----:B----4-:R-:W-:-:S01]  /*15e50*/  FADD.FTZ R3, R159, R0 ;  /* 0x000000009f037221 */ /* 0x010fc20000010000 */
[----:B------:R-:W-:Y:S01]  /*15e60*/  F2FP.SATFINITE.E4M3.F32.PACK_AB_MERGE_C R158, R177, R176, R158 ;  /* 0x000000b0b19e723e */ /* 0x000fe2000480709e */
        /* <DEDUP_REMOVED lines=22> */
[C---:B----4-:R-:W-:Y:S01]  /*15fd0*/  F2FP.SATFINITE.E4M3.F32.PACK_AB_MERGE_C R157, R175.reuse, R174, RZ ;  /* 0x000000aeaf9d723e */ /* 0x050fe200048070ff */
[----:B------:R-:W-:Y:S01]  /*15fe0*/  FADD.FTZ R175, R175, R0 ;  /* 0x00000000afaf7221 */ /* 0x000fe20000010000 */
[----:B------:R-:W-:-:S01]  /*15ff0*/  FADD.FTZ R0, R176, R173 ;  /* 0x000000adb0007221 */ /* 0x000fc20000010000 */
[----:B------:R-:W-:Y:S01]  /*16000*/  FMUL.FTZ R131, R131, R7 ;  /* 0x0000000783837220 */ /* 0x000fe20000410000 */
[----:B------:R-:W-:Y:S01]  /*16010*/  F2FP.SATFINITE.E4M3.F32.PACK_AB_MERGE_C R157, R160, R159, R157 ;  /* 0x0000009fa09d723e */ /* 0x000fe2000480709d */
[----:B------:R-:W-:Y:S01]  /*16020*/  FMUL.FTZ R134, R134, R7 ;  /* 0x0000000786867220 */ /* 0x000fe20000410000 */
[----:B------:R-:W-:-:S01]  /*16030*/  FADD.FTZ R177, R177, R0 ;  /* 0x00000000b1b17221 */ /* 0x000fc20000010000 */
[----:B------:R-:W4:Y:S01]  /*16040*/  MUFU.EX2 R182, R182 ;  /* 0x000000b600b67308 */ /* 0x000f220000000800 */
[----:B-----5:R-:W-:-:S01]  /*16050*/  FADD.FTZ R0, R178, R175 ;  /* 0x000000afb2007221 */ /* 0x020fc20000010000 */
[----:B------:R-:W-:Y:S01]  /*16060*/  FMUL.FTZ R135, R135, R7 ;  /* 0x0000000787877220 */ /* 0x000fe20000410000 */
[----:B------:R-:W-:-:S01]  /*16070*/  FADD.FTZ R177, R180, R177 ;  /* 0x000000b1b4b17221 */ /* 0x000fc20000010000 */
[-C--:B------:R-:W-:Y:S01]  /*16080*/  FMUL.FTZ R138, R138, R7.reuse ;  /* 0x000000078a8a7220 */ /* 0x080fe20000410000 */
[-C--:B------:R-:W-:Y:S01]  /*16090*/  FMUL.FTZ R139, R139, R7.reuse ;  /* 0x000000078b8b7220 */ /* 0x080fe20000410000 */
[----:B------:R-:W-:Y:S01]  /*160a0*/  FMUL.FTZ R142, R142, R7 ;  /* 0x000000078e8e7220 */ /* 0x000fe20000410000 */
[----:B------:R-:W-:-:S01]  /*160b0*/  FADD.FTZ R3, R4, R177 ;  /* 0x000000b104037221 */ /* 0x000fc20000010000 */
[----:B------:R-:W5:Y:S01]  /*160c0*/  MUFU.EX2 R9, R9 ;  /* 0x0000000900097308 */ /* 0x000f620000000800 */
[----:B---3--:R-:W-:-:S01]  /*160d0*/  FADD.FTZ R161, R179, R0 ;  /* 0x00000000b3a17221 */ /* 0x008fc20000010000 */
[-C--:B------:R-:W-:Y:S01]  /*160e0*/  FMUL.FTZ R143, R143, R7.reuse ;  /* 0x000000078f8f7220 */ /* 0x080fe20000410000 */
[-C--:B------:R-:W-:Y:S01]  /*160f0*/  FMUL.FTZ R146, R146, R7.reuse ;  /* 0x0000000792927220 */ /* 0x080fe20000410000 */
[-C--:B------:R-:W-:Y:S01]  /*16100*/  FMUL.FTZ R147, R147, R7.reuse ;  /* 0x0000000793937220 */ /* 0x080fe20000410000 */
[-C--:B------:R-:W-:Y:S01]  /*16110*/  FMUL.FTZ R150, R150, R7.reuse ;  /* 0x0000000796967220 */ /* 0x080fe20000410000 */
[----:B------:R-:W-:Y:S01]  /*16120*/  FMUL.FTZ R151, R151, R7 ;  /* 0x0000000797977220 */ /* 0x000fe20000410000 */
[----:B----4-:R-:W-:-:S01]  /*16130*/  FADD.FTZ R0, R182, R161 ;  /* 0x000000a1b6007221 */ /* 0x010fc20000010000 */
[----:B-----5:R-:W-:-:S03]  /*16140*/  F2FP.SATFINITE.E4M3.F32.PACK_AB_MERGE_C R182, R9, R182, RZ ;  /* 0x000000b609b6723e */ /* 0x020fc600048070ff */
[----:B------:R-:W-:Y:S01]  /*16150*/  FADD.FTZ R0, R9, R0 ;  /* 0x0000000009007221 */ /* 0x000fe20000010000 */
[----:B------:R-:W-:Y:S01]  /*16160*/  F2FP.SATFINITE.E4M3.F32.PACK_AB_MERGE_C R159, R179, R178, R182 ;  /* 0x000000b2b39f723e */ /* 0x000fe200048070b6 */
[----:B------:R-:W-:Y:S06]  /*16170*/  @!P0 BRA `(.L_x_1891) ;  /* 0x0000000000048947 */ /* 0x000fec0003800000 */
[----:B------:R-:W-:Y:S01]  /*16180*/  BPT.TRAP 0x1 ;  /* 0x000000040000795c */ /* 0x000fe20000300000 */
.L_x_1891:
[----:B------:R3:W4:Y:S01]  /*16190*/  SYNCS.PHASECHK.TRANS64.TRYWAIT P2, [R12+URZ+0x28450], R11 ;  /* 0x0284500b0c0075a7 */ /* 0x000722000804017f */
[----:B------:R-:W-:Y:S05]  /*161a0*/  @!P0 BRA `(.L_x_1892) ;  /* 0x0000000000048947 */ /* 0x000fea0003800000 */
[----:B------:R-:W-:Y:S01]  /*161b0*/  BPT.TRAP 0x1 ;  /* 0x000000040000795c */ /* 0x000fe20000300000 */
.L_x_1892:
[----:B------:R-:W-:Y:S01]  /*161c0*/  BSSY B0, `(.L_x_1893) ;  /* 0x0000006000007945 */ /* 0x000fe20003800000 */
[----:B------:R-:W-:Y:S01]  /*161d0*/  LEA R8, R185, UR43, 0xa ;  /* 0x0000002bb9087c11 */ /* 0x000fe2000f8e50ff */
[----:B------:R-:W-:Y:S02]  /*161e0*/  IMAD.MOV.U32 R9, RZ, RZ, -0x7fffffe0 ;  /* 0x80000020ff097424 */ /* 0x000fe400078e00ff */
[----:B----4-:R-:W-:Y:S05]  /*161f0*/  @P2 BRA `(.L_x_1894) ;  /* 0x0000000000082947 */ /* 0x010fea0003800000 */
[----:B------:R-:W4:Y:S02]  /*16200*/  SYNCS.PHASECHK.TRANS64.TRYWAIT P2, [R12+URZ+0x28450], R11 ;  /* 0x0284500b0c0075a7 */ /* 0x000f24000804017f */
[----:B----4-:R-:W-:Y:S05]  /*16210*/  @!P2 BRA `(.L_x_1895) ;  /* 0x000001200010a947 */ /* 0x010fea0003800000 */
.L_x_1894:
[----:B------:R-:W-:Y:S05]  /*16220*/  BSYNC B0 ;  /* 0x0000000000007941 */ /* 0x000fea0003800000 */
.L_x_1893:
[----:B------:R-:W5:Y:S01]  /*16230*/  S2R R4, SR_TID.X ;  /* 0x0000000000047919 */ /* 0x000f620000002100 */
[----:B------:R-:W-:Y:S05]  /*16240*/  WARPSYNC.ALL ;  /* 0x0000000000007948 */ /* 0x000fea0003800000 */
[C---:B------:R-:W-:Y:S02]  /*16250*/  R2UR UR6, R8.reuse ;  /* 0x00000000080672ca */ /* 0x040fe400000e0000 */
[----:B------:R-:W-:Y:S01]  /*16260*/  R2UR UR7, R9 ;  /* 0x00000000090772ca */ /* 0x000fe200000e0000 */
[----:B------:R-:W-:Y:S01]  /*16270*/  IMAD.MOV.U32 R9, RZ, RZ, -0x7fffffe0 ;  /* 0x80000020ff097424 */ /* 0x000fe200078e00ff */
[----:B------:R-:W-:-:S02]  /*16280*/  IADD3 R8, R8, 0x2, RZ ;  /* 0x0000000208087810 */ /* 0x000fc40007ffe0ff */
[----:B-----5:R-:W-:-:S05]  /*16290*/  SHF.R.U32.HI R4, RZ, 0x7, R4 ;  /* 0x00000007ff047819 */ /* 0x020fca0000011604 */
[----:B------:R-:W-:-:S05]  /*162a0*/  VIADD R4, R4, 0x8 ;  /* 0x0000000804047836 */ /* 0x000fca0000000000 */
[----:B------:R0:W-:Y:S06]  /*162b0*/  BAR.SYNC.DEFER_BLOCKING R4, 0x100 ;  /* 0x000400040000751d */ /* 0x0001ec0000010000 */
[----:B------:R-:W-:-:S06]  /*162c0*/  WARPGROUP.ARRIVE ;  /* 0x00000000000079c5 */ /* 0x000fcc0000000000 */
        /* <DEDUP_REMOVED lines=10> */
.L_x_1896:
[----:B------:R-:W-:Y:S01]  /*16370*/  ISETP.GT.AND P2, PT, R6, R10, PT ;  /* 0x0000000a0600720c */ /* 0x000fe20003f44270 */
[----:B-1-34-:R-:W-:Y:S02]  /*16380*/  VIADD R12, R12, 0x28460 ;  /* 0x000284600c0c7836 */ /* 0x01afe40000000000 */
[----:B------:R-:W-:Y:S02]  /*16390*/  IMAD.U32 R7, RZ, RZ, UR39 ;  /* 0x00000027ff077e24 */ /* 0x000fe4000f8e00ff */
[----:B------:R-:W-:Y:S02]  /*163a0*/  VIADD R6, R6, 0xffffffff ;  /* 0xffffffff06067836 */ /* 0x000fe40000000000 */
[----:B------:R-:W-:Y:S01]  /*163b0*/  IMAD.MOV.U32 R4, RZ, RZ, R13 ;  /* 0x000000ffff047224 */ /* 0x000fe200078e000d */
[----:B------:R-:W-:Y:S01]  /*163c0*/  PRMT R12, R7, 0x654, R12 ;  /* 0x00000654070c7816 */ /* 0x000fe2000000000c */
[----:B------:R-:W-:-:S03]  /*163d0*/  IMAD.MOV.U32 R7, RZ, RZ, R14 ;  /* 0x000000ffff077224 */ /* 0x000fc600078e000e */
[----:B------:R0:W-:Y:S01]  /*163e0*/  SYNCS.ARRIVE.TRANS64.RED.A1T0 RZ, [R12+URZ], RZ ;  /* 0x000000ff0cff79a7 */ /* 0x0001e2000810043f */
[----:B------:R-:W-:Y:S05]  /*163f0*/  @P2 BRA `(.L_x_1897) ;  /* 0xffffffd800a82947 */ /* 0x000fea000383ffff */
[----:B------:R-:W-:Y:S02]  /*16400*/  IMAD.MOV.U32 R7, RZ, RZ, R14 ;  /* 0x000000ffff077224 */ /* 0x000fe400078e000e */
[----:B------:R-:W-:-:S07]  /*16410*/  IMAD.MOV.U32 R4, RZ, RZ, R13 ;  /* 0x000000ffff047224 */ /* 0x000fce00078e000d */
.L_x_1877:
[----:B------:R-:W1:Y:S01]  /*16420*/  LDC R8, c[0x0][0x448] ;  /* 0x00011200ff087b82 */ /* 0x000e620000000800 */
[----:B------:R-:W-:-:S07]  /*16430*/  IADD3 R11, R192, 0x1, -R190 ;  /* 0x00000001c00b7810 */ /* 0x000fce0007ffe8be */
[----:B0-----:R-:W0:Y:S01]  /*16440*/  LDC R12, c[0x0][0x9e4] ;  /* 0x00027900ff0c7b82 */ /* 0x001e220000000800 */
[----:B-1----:R-:W-:Y:S01]  /*16450*/  ISETP.NE.AND P4, PT, R8, 0x1, PT ;  /* 0x000000010800780c */ /* 0x002fe20003f85270 */
[----:B------:R-:W-:Y:S01]  /*16460*/  VIADD R8, R202, 0x7f ;  /* 0x0000007fca087836 */ /* 0x000fe20000000000 */
[----:B0-----:R-:W-:-:S11]  /*16470*/  ISETP.GE.AND P5, PT, R12, 0x1, PT ;  /* 0x000000010c00780c */ /* 0x001fd60003fa6270 */
[----:B------:R-:W0:Y:S08]  /*16480*/  @P4 LDC R9, c[0x0][0x44c] ;  /* 0x00011300ff094b82 */ /* 0x000e300000000800 */
[----:B------:R-:W1:Y:S01]  /*16490*/  @P4 LDC R10, c[0x0][0x450] ;  /* 0x00011400ff0a4b82 */ /* 0x000e620000000800 */
[----:B0-----:R-:W-:-:S05]  /*164a0*/  @P4 IMAD.HI.U32 R9, R8, R9, RZ ;  /* 0x0000000908094227 */ /* 0x001fca00078e00ff */
[----:B-1----:R-:W-:-:S04]  /*164b0*/  @P4 SHF.R.U32.HI R8, RZ, R10, R9 ;  /* 0x0000000aff084219 */ /* 0x002fc80000011609 */
[----:B------:R-:W-:-:S05]  /*164c0*/  IADD3 R8, R11, R8, RZ ;  /* 0x000000080b087210 */ /* 0x000fca0007ffe0ff */
[----:B------:R-:W-:Y:S01]  /*164d0*/  VIADD R10, R8, -UR38 ;  /* 0x80000026080a7c36 */ /* 0x000fe20008000000 */
[----:B------:R-:W-:Y:S06]  /*164e0*/  @!P5 BRA `(.L_x_1898) ;  /* 0x000000000048d947 */ /* 0x000fec0003800000 */
[----:B------:R-:W-:Y:S01]  /*164f0*/  IMAD.MOV.U32 R11, RZ, RZ, R8 ;  /* 0x000000ffff0b7224 */ /* 0x000fe200078e0008 */
[----:B------:R-:W-:Y:S04]  /*16500*/  BSSY B0, `(.L_x_1899) ;  /* 0x000000e000007945 */ /* 0x000fe80003800000 */
[----:B------:R-:W-:-:S13]  /*16510*/  ISETP.GT.AND P1, PT, R11, -0x1, PT ;  /* 0xffffffff0b00780c */ /* 0x000fda0003f24270 */
        /* <DEDUP_REMOVED lines=8> */
.L_x_1900:
[----:B------:R-:W-:-:S13]  /*165a0*/  ISETP.NE.AND P1, PT, R12, 0x1, PT ;  /* 0x000000010c00780c */ /* 0x000fda0003f25270 */
[----:B------:R-:W0:Y:S02]  /*165b0*/  @P1 LDC.64 R8, c[0x0][0x9e8] ;  /* 0x00027a00ff081b82 */ /* 0x000e240000000a00 */
[----:B0-----:R-:W-:-:S05]  /*165c0*/  @P1 IMAD.HI.U32 R8, R11, R8, RZ ;  /* 0x000000080b081227 */ /* 0x001fca00078e00ff */
[----:B------:R-:W-:-:S07]  /*165d0*/  @P1 SHF.R.U32.HI R11, RZ, R9, R8 ;  /* 0x00000009ff0b1219 */ /* 0x000fce0000011608 */
.L_x_1901:
[----:B------:R-:W-:Y:S05]  /*165e0*/  BSYNC B0 ;  /* 0x0000000000007941 */ /* 0x000fea0003800000 */
.L_x_1899:
[----:B------:R-:W-:-:S05]  /*165f0*/  IMAD R11, R11, R12, RZ ;  /* 0x0000000c0b0b7224 */ /* 0x000fca00078e02ff */
[----:B------:R-:W-:-:S07]  /*16600*/  VIMNMX R10, R10, R11, !PT ;  /* 0x0000000b0a0a7248 */ /* 0x000fce0007fe0100 */
.L_x_1898:
[----:B------:R-:W-:-:S05]  /*16610*/  VIADD R10, R10, 0x3f ;  /* 0x0000003f0a0a7836 */ /* 0x000fca0000000000 */
[----:B------:R-:W-:-:S04]  /*16620*/  SHF.R.S32.HI R9, RZ, 0x1f, R10 ;  /* 0x0000001fff097819 */ /* 0x000fc8000001140a */
[----:B------:R-:W-:-:S04]  /*16630*/  LEA.HI R9, R9, R10, RZ, 0x6 ;  /* 0x0000000a09097211 */ /* 0x000fc800078f30ff */
[----:B------:R-:W-:-:S04]  /*16640*/  SHF.R.S32.HI R9, RZ, 0x6, R9 ;  /* 0x00000006ff097819 */ /* 0x000fc80000011409 */
[----:B------:R-:W-:-:S04]  /*16650*/  VIMNMX R8, R208, R9, !PT ;  /* 0x00000009d0087248 */ /* 0x000fc80007fe0100 */
[----:B------:R-:W-:-:S13]  /*16660*/  ISETP.GE.AND P1, PT, R6, R8, PT ;  /* 0x000000080600720c */ /* 0x000fda0003f26270 */
[----:B------:R-:W-:Y:S05]  /*16670*/  @!P1 BRA `(.L_x_1902) ;  /* 0x0000001800c09947 */ /* 0x000fea0003800000 */
[----:B------:R-:W-:Y:S02]  /*16680*/  IMAD.MOV.U32 R11, RZ, RZ, R7 ;  /* 0x000000ffff0b7224 */ /* 0x000fe400078e0007 */
[----:B------:R-:W-:Y:S02]  /*16690*/  IMAD.MOV.U32 R13, RZ, RZ, R4 ;  /* 0x000000ffff0d7224 */ /* 0x000fe400078e0004 */
[----:B------:R-:W-:-:S07]  /*166a0*/  IMAD.MOV.U32 R9, RZ, RZ, R6 ;  /* 0x000000ffff097224 */ /* 0x000fce00078e0006 */
.L_x_1914:
[----:B------:R-:W-:Y:S01]  /*166b0*/  VIADD R185, R185, 0x1 ;  /* 0x00000001b9b97836 */ /* 0x000fe20000000000 */
[----:B------:R-:W-:Y:S05]  /*166c0*/  YIELD ;  /* 0x0000000000007946 */ /* 0x000fea0003800000 */
[----:B------:R-:W-:Y:S01]  /*166d0*/  ISETP.NE.AND P1, PT, R185, 0x2, PT ;  /* 0x00000002b900780c */ /* 0x000fe20003f25270 */
[----:B------:R-:W-:Y:S02]  /*166e0*/  IMAD.MOV.U32 R7, RZ, RZ, R9 ;  /* 0x000000ffff077224 */ /* 0x000fe400078e0009 */
[----:B------:R-:W-:Y:S01]  /*166f0*/  VIADD R9, R9, 0xffffffff ;  /* 0xffffffff09097836 */ /* 0x000fe20000000000 */
[----:B--23--:R-:W-:-:S02]  /*16700*/  SEL R5, RZ, 0x1, P1 ;  /* 0x00000001ff057807 */ /* 0x00cfc40000800000 */
[----:B------:R-:W-:Y:S02]  /*16710*/  SEL R10, R185, RZ, P1 ;  /* 0x000000ffb90a7207 */ /* 0x000fe40000800000 */
[----:B------:R-:W-:Y:S02]  /*16720*/  ISETP.GT.AND P1, PT, R7, R8, PT ;  /* 0x000000080700720c */ /* 0x000fe40003f24270 */
[----:B------:R-:W-:Y:S02]  /*16730*/  LOP3.LUT R188, R188, R5, RZ, 0x3c, !PT ;  /* 0x00000005bcbc7212 */ /* 0x000fe400078e3cff */
[----:B------:R-:W-:Y:S01]  /*16740*/  MOV R185, R10 ;  /* 0x0000000a00b97202 */ /* 0x000fe20000000f00 */
[----:B0-----:R-:W-:Y:S08]  /*16750*/  @!P0 BRA `(.L_x_1903) ;  /* 0x0000000000048947 */ /* 0x001ff00003800000 */
[----:B------:R-:W-:Y:S01]  /*16760*/  BPT.TRAP 0x1 ;  /* 0x000000040000795c */ /* 0x000fe20000300000 */
.L_x_1903:
[----:B------:R-:W-:Y:S01]  /*16770*/  IMAD R12, R185, 0x8, R184 ;  /* 0x00000008b90c7824 */ /* 0x000fe200078e02b8 */
[----:B------:R-:W-:-:S04]  /*16780*/  SHF.L.U32 R6, R188, 0x1f, RZ ;  /* 0x0000001fbc067819 */ /* 0x000fc800000006ff */
[----:B------:R0:W1:Y:S01]  /*16790*/  SYNCS.PHASECHK.TRANS64.TRYWAIT P2, [R12+URZ+0x28430], R6 ;  /* 0x028430060c0075a7 */ /* 0x000062000804017f */
[----:B------:R-:W-:Y:S05]  /*167a0*/  @!P0 BRA `(.L_x_1904) ;  /* 0x0000000000048947 */ /* 0x000fea0003800000 */
[----:B------:R-:W-:Y:S01]  /*167b0*/  BPT.TRAP 0x1 ;  /* 0x000000040000795c */ /* 0x000fe20000300000 */
.L_x_1904:
[----:B------:R-:W-:Y:S01]  /*167c0*/  LEA R4, R185, UR60, 0xa ;  /* 0x0000003cb9047c11 */ /* 0x000fe2000f8e50ff */
[----:B------:R-:W-:-:S04]  /*167d0*/  IMAD.MOV.U32 R5, RZ, RZ, 0x40000040 ;  /* 0x40000040ff057424 */ /* 0x000fc800078e00ff */
[C---:B------:R-:W-:Y:S02]  /*167e0*/  VIADD R14, R4.reuse, 0x2 ;  /* 0x00000002040e7836 */ /* 0x040fe40000000000 */
[----:B------:R-:W-:Y:S01]  /*167f0*/  VIADD R7, R4, 0x4 ;  /* 0x0000000404077836 */ /* 0x000fe20000000000 */
[----:B-1----:R-:W-:Y:S06]  /*16800*/  @P2 BRA `(.L_x_1905) ;  /* 0x0000000000082947 */ /* 0x002fec0003800000 */
[----:B------:R-:W1:Y:S02]  /*16810*/  SYNCS.PHASECHK.TRANS64.TRYWAIT P2, [R12+URZ+0x28430], R6 ;  /* 0x028430060c0075a7 */ /* 0x000e64000804017f */
[----:B-1----:R-:W-:Y:S05]  /*16820*/  @!P2 BRA `(.L_x_1906) ;  /* 0x0000011800a0a947 */ /* 0x002fea0003800000 */
.L_x_1905:
[----:B------:R-:W-:Y:S05]  /*16830*/  WARPSYNC.ALL ;  /* 0x0000000000007948 */ /* 0x000fea0003800000 */
[C---:B------:R-:W-:Y:S01]  /*16840*/  R2UR UR10, R4.reuse ;  /* 0x00000000040a72ca */ /* 0x040fe200000e0000 */
[----:B------:R-:W-:Y:S01]  /*16850*/  VIADD R152, R4, 0x204 ;  /* 0x0000020404987836 */ /* 0x000fe20000000000 */
[----:B------:R-:W-:Y:S01]  /*16860*/  R2UR UR11, R5 ;  /* 0x00000000050b72ca */ /* 0x000fe200000e0000 */
[----:B------:R-:W-:Y:S01]  /*16870*/  IMAD.MOV.U32 R153, RZ, RZ, 0x40000040 ;  /* 0x40000040ff997424 */ /* 0x000fe200078e00ff */
[----:B------:R-:W-:Y:S01]  /*16880*/  R2UR UR8, R200 ;  /* 0x00000000c80872ca */ /* 0x000fe200000e0000 */
[----:B------:R-:W-:Y:S01]  /*16890*/  IMAD.MOV.U32 R15, RZ, RZ, 0x40000040 ;  /* 0x40000040ff0f7424 */ /* 0x000fe200078e00ff */
[----:B------:R-:W-:Y:S01]  /*168a0*/  R2UR UR9, R201 ;  /* 0x00000000c90972ca */ /* 0x000fe200000e0000 */
[----:B------:R-:W-:Y:S01]  /*168b0*/  VIADD R20, R4, 0x6 ;  /* 0x0000000604147836 */ /* 0x000fe20000000000 */
[----:B------:R-:W-:Y:S01]  /*168c0*/  R2UR UR30, R152 ;  /* 0x00000000981e72ca */ /* 0x000fe200000e0000 */
[----:B------:R-:W-:Y:S01]  /*168d0*/  IMAD.MOV.U32 R21, RZ, RZ, 0x40000040 ;  /* 0x40000040ff157424 */ /* 0x000fe200078e00ff */
        /* <DEDUP_REMOVED lines=8> */
[----:B------:R-:W-:Y:S01]  /*16960*/  UMOV UR20, UR52 ;  /* 0x0000003400147c82 */ /* 0x000fe20008000000 */
        /* <DEDUP_REMOVED lines=12> */
[----:B------:R-:W-:Y:S01]  /*16a30*/  UMOV UR29, UR45 ;  /* 0x0000002d001d7c82 */ /* 0x000fe20008000000 */
[----:B------:R-:W-:Y:S01]  /*16a40*/  R2UR UR19, R21 ;  /* 0x00000000151372ca */ /* 0x000fe200000e0000 */
[----:B------:R-:W-:Y:S01]  /*16a50*/  IMAD.MOV.U32 R5, RZ, RZ, 0x40000040 ;  /* 0x40000040ff057424 */ /* 0x000fe200078e00ff */
[----:B------:R-:W-:Y:S01]  /*16a60*/  R2UR UR22, R14 ;  /* 0x000000000e1672ca */ /* 0x000fe200000e0000 */
[----:B------:R-:W-:Y:S01]  /*16a70*/  UMOV UR32, UR40 ;  /* 0x0000002800207c82 */ /* 0x000fe20008000000 */
[----:B------:R-:W-:Y:S01]  /*16a80*/  R2UR UR23, R15 ;  /* 0x000000000f1772ca */ /* 0x000fe200000e0000 */
[----:B------:R-:W-:Y:S01]  /*16a90*/  UMOV UR33, UR41 ;  /* 0x0000002900217c82 */ /* 0x000fe20008000000 */
[C---:B------:R-:W-:Y:S01]  /*16aa0*/  IADD3 R20, R4.reuse, 0x202, RZ ;  /* 0x0000020204147810 */ /* 0x040fe20007ffe0ff */
[----:B------:R-:W-:Y:S01]  /*16ab0*/  VIADD R4, R4, 0x206 ;  /* 0x0000020604047836 */ /* 0x000fe20000000000 */
[----:B------:R-:W-:Y:S01]  /*16ac0*/  R2UR UR27, R21 ;  /* 0x00000000151b72ca */ /* 0x000fe200000e0000 */
[----:B------:R-:W2:Y:S01]  /*16ad0*/  S2R R224, SR_TID.X ;  /* 0x0000000000e07919 */ /* 0x000ea20000002100 */
[----:B------:R-:W-:-:S02]  /*16ae0*/  R2UR UR26, R20 ;  /* 0x00000000141a72ca */ /* 0x000fc400000e0000 */
[----:B------:R-:W-:Y:S02]  /*16af0*/  R2UR UR34, R4 ;  /* 0x00000000042272ca */ /* 0x000fe400000e0000 */
        /* <DEDUP_REMOVED lines=28> */
.L_x_1907:
[----:B------:R-:W-:Y:S01]  /*16cc0*/  FMNMX.FTZ R4, R152, R13, !PT ;  /* 0x0000000d98047209 */ /* 0x000fe20007810000 */
[----:B------:R-:W-:Y:S02]  /*16cd0*/  VIADD R15, R12, 0x28440 ;  /* 0x000284400c0f7836 */ /* 0x000fe40000000000 */
[----:B------:R-:W-:Y:S01]  /*16ce0*/  IMAD.U32 R20, RZ, RZ, UR39 ;  /* 0x00000027ff147e24 */ /* 0x000fe2000f8e00ff */
[----:B------:R-:W-:-:S04]  /*16cf0*/  FMNMX.FTZ R4, R153, R4, !PT ;  /* 0x0000000499047209 */ /* 0x000fc80007810000 */
[----:B------:R-:W-:Y:S02]  /*16d00*/  FMNMX.FTZ R4, R156, R4, !PT ;  /* 0x000000049c047209 */ /* 0x000fe40007810000 */
[----:B------:R-:W-:Y:S02]  /*16d10*/  PRMT R15, R20, 0x654, R15 ;  /* 0x00000654140f7816 */ /* 0x000fe4000000000f */
[----:B------:R-:W-:Y:S02]  /*16d20*/  FMNMX.FTZ R4, R157, R4, !PT ;  /* 0x000000049d047209 */ /* 0x000fe40007810000 */
[----:B------:R3:W-:Y:S02]  /*16d30*/  SYNCS.ARRIVE.TRANS64.RED.A1T0 RZ, [R15+URZ], RZ ;  /* 0x000000ff0fff79a7 */ /* 0x0007e4000810043f */
        /* <DEDUP_REMOVED lines=12> */
[----:B------:R-:W4:Y:S02]  /*16e00*/  SHFL.BFLY PT, R7, R4, 0x2, 0x1f ;  /* 0x0c401f0004077f89 */ /* 0x000f2400000e0000 */
[----:B----4-:R-:W-:-:S05]  /*16e10*/  FMNMX.FTZ R4, R4, R7, !PT ;  /* 0x0000000704047209 */ /* 0x010fca0007810000 */
[----:B------:R-:W4:Y:S02]  /*16e20*/  SHFL.BFLY PT, R7, R4, 0x1, 0x1f ;  /* 0x0c201f0004077f89 */ /* 0x000f2400000e0000 */
[----:B----4-:R-:W-:-:S05]  /*16e30*/  FMNMX.FTZ R4, R4, R7, !PT ;  /* 0x0000000704047209 */ /* 0x010fca0007810000 */
[----:B------:R-:W-:Y:S01]  /*16e40*/  FFMA.FTZ R7, R2, R4, -8 ;  /* 0xc100000002077423 */ /* 0x000fe20000010004 */
[----:B------:R-:W-:-:S03]  /*16e50*/  FADD.FTZ R13, -R4, R13 ;  /* 0x0000000d040d7221 */ /* 0x000fc60000010100 */
[C-C-:B------:R-:W-:Y:S01]  /*16e60*/  FFMA.FTZ R152, R2.reuse, R152, -R7.reuse ;  /* 0x0000009802987223 */ /* 0x140fe20000010807 */
[----:B------:R-:W-:-:S01]  /*16e70*/  FFMA.FTZ R153, R2, R153, -R7 ;  /* 0x0000009902997223 */ /* 0x000fc20000010807 */
        /* <DEDUP_REMOVED lines=14> */
[----:B------:R-:W-:Y:S01]  /*16f60*/  FMNMX.FTZ R7, R154, R11, !PT ;  /* 0x0000000b9a077209 */ /* 0x000fe20007810000 */
[----:B------:R-:W-:Y:S01]  /*16f70*/  FMUL.FTZ R13, R2, R13 ;  /* 0x0000000d020d7220 */ /* 0x000fe20000410000 */
[----:B------:R-:W-:Y:S02]  /*16f80*/  MUFU.EX2 R152, R152 ;  /* 0x0000009800987308 */ /* 0x000fe40000000800 */
[----:B------:R-:W-:-:S04]  /*16f90*/  FMNMX.FTZ R7, R155, R7, !PT ;  /* 0x000000079b077209 */ /* 0x000fc80007810000 */
[----:B------:R-:W-:Y:S02]  /*16fa0*/  FMNMX.FTZ R7, R158, R7, !PT ;  /* 0x000000079e077209 */ /* 0x000fe40007810000 */
[----:B------:R-:W4:Y:S02]  /*16fb0*/  MUFU.EX2 R13, R13 ;  /* 0x0000000d000d7308 */ /* 0x000f240000000800 */
[----:B------:R-:W-:-:S04]  /*16fc0*/  FMNMX.FTZ R7, R159, R7, !PT ;  /* 0x000000079f077209 */ /* 0x000fc80007810000 */
[----:B------:R-:W-:Y:S02]  /*16fd0*/  FMNMX.FTZ R7, R162, R7, !PT ;  /* 0x00000007a2077209 */ /* 0x000fe40007810000 */
[----:B------:R-:W5:Y:S02]  /*16fe0*/  MUFU.EX2 R153, R153 ;  /* 0x0000009900997308 */ /* 0x000f640000000800 */
[----:B------:R-:W-:-:S04]  /*16ff0*/  FMNMX.FTZ R7, R163, R7, !PT ;  /* 0x00000007a3077209 */ /* 0x000fc80007810000 */
[----:B------:R-:W-:Y:S02]  /*17000*/  FMNMX.FTZ R7, R166, R7, !PT ;  /* 0x00000007a6077209 */ /* 0x000fe40007810000 */
[----:B------:R-:W0:Y:S01]  /*17010*/  MUFU.EX2 R156, R156 ;  /* 0x0000009c009c7308 */ /* 0x000e220000000800 */
[----:B----4-:R-:W-:-:S01]  /*17020*/  FFMA.FTZ R3, R13, R3, R152 ;  /* 0x000000030d037223 */ /* 0x010fc20000010098 */
[----:B------:R-:W-:Y:S01]  /*17030*/  FMNMX.FTZ R7, R167, R7, !PT ;  /* 0x00000007a7077209 */ /* 0x000fe20007810000 */
[-C--:B------:R-:W-:Y:S01]  /*17040*/  FMUL.FTZ R24, R24, R13.reuse ;  /* 0x0000000d18187220 */ /* 0x080fe20000410000 */
[-C--:B------:R-:W-:Y:S01]  /*17050*/  FMUL.FTZ R25, R25, R13.reuse ;  /* 0x0000000d19197220 */ /* 0x080fe20000410000 */
[----:B------:R-:W-:Y:S01]  /*17060*/  FMUL.FTZ R28, R28, R13 ;  /* 0x0000000d1c1c7220 */ /* 0x000fe20000410000 */
[----:B------:R-:W-:Y:S01]  /*17070*/  FMNMX.FTZ R7, R170, R7, !PT ;  /* 0x00000007aa077209 */ /* 0x000fe20007810000 */
[----:B------:R-:W-:Y:S01]  /*17080*/  FMUL.FTZ R29, R29, R13 ;  /* 0x0000000d1d1d7220 */ /* 0x000fe20000410000 */
[----:B------:R-:W4:Y:S01]  /*17090*/  MUFU.EX2 R157, R157 ;  /* 0x0000009d009d7308 */ /* 0x000f220000000800 */
[----:B-----5:R-:W-:-:S01]  /*170a0*/  FADD.FTZ R3, R153, R3 ;  /* 0x0000000399037221 */ /* 0x020fc20000010000 */
[----:B------:R-:W-:Y:S01]  /*170b0*/  FMNMX.FTZ R7, R171, R7, !PT ;  /* 0x00000007ab077209 */ /* 0x000fe20007810000 */
[-C--:B------:R-:W-:Y:S01]  /*170c0*/  FMUL.FTZ R32, R32, R13.reuse ;  /* 0x0000000d20207220 */ /* 0x080fe20000410000 */
[-C--:B------:R-:W-:Y:S01]  /*170d0*/  FMUL.FTZ R33, R33, R13.reuse ;  /* 0x0000000d21217220 */ /* 0x080fe20000410000 */
[----:B------:R-:W-:Y:S01]  /*170e0*/  FMUL.FTZ R36, R36, R13 ;  /* 0x0000000d24247220 */ /* 0x000fe20000410000 */
[----:B------:R-:W-:Y:S01]  /*170f0*/  FMNMX.FTZ R7, R174, R7, !PT ;  /* 0x00000007ae077209 */ /* 0x000fe20007810000 */
[----:B------:R-:W-:Y:S01]  /*17100*/  FMUL.FTZ R37, R37, R13 ;  /* 0x0000000d25257220 */ /* 0x000fe20000410000 */
[----:B------:R-:W5:Y:S01]  /*17110*/  MUFU.EX2 R160, R160 ;  /* 0x000000a000a07308 */ /* 0x000f620000000800 */
[----:B0-----:R-:W-:-:S01]  /*17120*/  FADD.FTZ R3, R156, R3 ;  /* 0x000000039c037221 */ /* 0x001fc20000010000 */
[----:B------:R-:W-:Y:S01]  /*17130*/  FMNMX.FTZ R7, R175, R7, !PT ;  /* 0x00000007af077209 */ /* 0x000fe20007810000 */
[-C--:B------:R-:W-:Y:S01]  /*17140*/  FMUL.FTZ R40, R40, R13.reuse ;  /* 0x0000000d28287220 */ /* 0x080fe20000410000 */
[-C--:B------:R-:W-:Y:S01]  /*17150*/  FMUL.FTZ R41, R41, R13.reuse ;  /* 0x0000000d29297220 */ /* 0x080fe20000410000 */
[----:B------:R-:W-:Y:S01]  /*17160*/  FMUL.FTZ R44, R44, R13 ;  /* 0x0000000d2c2c7220 */ /* 0x000fe20000410000 */
[----:B------:R-:W-:Y:S01]  /*17170*/  FMNMX.FTZ R7, R178, R7, !PT ;  /* 0x00000007b2077209 */ /* 0x000fe20007810000 */
[----:B------:R-:W-:Y:S01]  /*17180*/  FMUL.FTZ R45, R45, R13 ;  /* 0x0000000d2d2d7220 */ /* 0x000fe20000410000 */
[----:B------:R-:W0:Y:S01]  /*17190*/  MUFU.EX2 R161, R161 ;  /* 0x000000a100a17308 */ /* 0x000e220000000800 */
[----:B----4-:R-:W-:-:S01]  /*171a0*/  FADD.FTZ R3, R157, R3 ;  /* 0x000000039d037221 */ /* 0x010fc20000010000 */
[----:B------:R-:W-:Y:S01]  /*171b0*/  FMNMX.FTZ R7, R179, R7, !PT ;  /* 0x00000007b3077209 */ /* 0x000fe20007810000 */
[-C--:B------:R-:W-:Y:S01]  /*171c0*/  FMUL.FTZ R48, R48, R13.reuse ;  /* 0x0000000d30307220 */ /* 0x080fe20000410000 */
[----:B------:R-:W-:Y:S01]  /*171d0*/  F2FP.SATFINITE.E4M3.F32.PACK_AB_MERGE_C R156, R157, R156, RZ ;  /* 0x0000009c9d9c723e */ /* 0x000fe200048070ff */
[----:B------:R-:W-:Y:S01]  /*171e0*/  FMUL.FTZ R49, R49, R13 ;  /* 0x0000000d31317220 */ /* 0x000fe20000410000 */
[----:B------:R-:W-:Y:S01]  /*171f0*/  FMNMX.FTZ R7, R182, R7, !PT ;  /* 0x00000007b6077209 */ /* 0x000fe20007810000 */
[----:B------:R-:W-:Y:S01]  /*17200*/  FMUL.FTZ R52, R52, R13 ;  /* 0x0000000d34347220 */ /* 0x000fe20000410000 */
[----:B------:R-:W4:Y:S01]  /*17210*/  MUFU.EX2 R164, R164 ;  /* 0x000000a400a47308 */ /* 0x000f220000000800 */
[----:B-----5:R-:W-:-:S01]  /*17220*/  FADD.FTZ R3, R160, R3 ;  /* 0x00000003a0037221 */ /* 0x020fc20000010000 */
[----:B------:R-:W-:Y:S01]  /*17230*/  FMNMX.FTZ R14, R183, R7, !PT ;  /* 0x00000007b70e7209 */ /* 0x000fe20007810000 */
[-C--:B------:R-:W-:Y:S01]  /*17240*/  FMUL.FTZ R53, R53, R13.reuse ;  /* 0x0000000d35357220 */ /* 0x080fe20000410000 */
[----:B------:R-:W-:Y:S01]  /*17250*/  F2FP.SATFINITE.E4M3.F32.PACK_AB_MERGE_C R152, R153, R152, R156 ;  /* 0x000000989998723e */ /* 0x000fe2000480709c */
[-C--:B------:R-:W-:Y:S01]  /*17260*/  FMUL.FTZ R56, R56, R13.reuse ;  /* 0x0000000d38387220 */ /* 0x080fe20000410000 */
[----:B------:R-:W-:Y:S01]  /*17270*/  FMUL.FTZ R57, R57, R13 ;  /* 0x0000000d39397220 */ /* 0x000fe20000410000 */
[----:B------:R-:W5:Y:S01]  /*17280*/  SHFL.BFLY PT, R7, R14, 0x2, 0x1f ;  /* 0x0c401f000e077f89 */ /* 0x000f6200000e0000 */
[----:B------:R-:W1:Y:S01]  /*17290*/  MUFU.EX2 R165, R165 ;  /* 0x000000a500a57308 */ /* 0x000e620000000800 */
        /* <DEDUP_REMOVED lines=21> */
[----:B------:R-:W-:Y:S01]  /*173f0*/  FMUL.FTZ R92, R92, R13 ;  /* 0x0000000d5c5c7220 */ /* 0x000fe20000410000 */
[----:B-----5:R-:W-:Y:S01]  /*17400*/  FMNMX.FTZ R14, R14, R7, !PT ;  /* 0x000000070e0e7209 */ /* 0x020fe20007810000 */
[----:B------:R-:W1:Y:S01]  /*17410*/  MUFU.EX2 R172, R172 ;  /* 0x000000ac00ac7308 */ /* 0x000e620000000800 */
[----:B0-----:R-:W-:-:S01]  /*17420*/  FADD.FTZ R20, R168, R3 ;  /* 0x00000003a8147221 */ /* 0x001fc20000010000 */
[-C--:B------:R-:W-:Y:S01]  /*17430*/  FMUL.FTZ R93, R93, R13.reuse ;  /* 0x0000000d5d5d7220 */ /* 0x080fe20000410000 */
[-C--:B------:R-:W-:Y:S01]  /*17440*/  FMUL.FTZ R96, R96, R13.reuse ;  /* 0x0000000d60607220 */ /* 0x080fe20000410000 */
[----:B------:R-:W0:Y:S01]  /*17450*/  SHFL.BFLY PT, R7, R14, 0x1, 0x1f ;  /* 0x0c201f000e077f89 */ /* 0x000e2200000e0000 */
[-C--:B------:R-:W-:Y:S01]  /*17460*/  FMUL.FTZ R97, R97, R13.reuse ;  /* 0x0000000d61617220 */ /* 0x080fe20000410000 */
[-C--:B------:R-:W-:Y:S01]  /*17470*/  FMUL.FTZ R100, R100, R13.reuse ;  /* 0x0000000d64647220 */ /* 0x080fe20000410000 */
[----:B------:R-:W-:Y:S01]  /*17480*/  FMUL.FTZ R101, R101, R13 ;  /* 0x0000000d65657220 */ /* 0x000fe20000410000 */
[----:B------:R-:W5:Y:S01]  /*17490*/  MUFU.EX2 R173, R173 ;  /* 0x000000ad00ad7308 */ /* 0x000f620000000800 */
        /* <DEDUP_REMOVED lines=16> */
[----:B-----5:R-:W-:-:S01]  /*175a0*/  FADD.FTZ R3, R173, R20 ;  /* 0x00000014ad037221 */ /* 0x020fc20000010000 */
[----:B------:R-:W-:Y:S01]  /*175b0*/  F2FP.SATFINITE.E4M3.F32.PACK_AB_MERGE_C R156, R173, R172, RZ ;  /* 0x000000acad9c723e */ /* 0x000fe200048070ff */
[----:B------:R-:W-:Y:S01]  /*175c0*/  FMUL.FTZ R128, R128, R13 ;  /* 0x0000000d80807220 */ /* 0x000fe20000410000 */
[----:B0-----:R-:W-:Y:S01]  /*175d0*/  FMNMX.FTZ R7, R14, R7, !PT ;  /* 0x000000070e077209 */ /* 0x001fe20007810000 */
[-C--:B------:R-:W-:Y:S01]  /*175e0*/  FMUL.FTZ R129, R129, R13.reuse ;  /* 0x0000000d81817220 */ /* 0x080fe20000410000 */
[-C--:B------:R-:W-:Y:S01]  /*175f0*/  FMUL.FTZ R132, R132, R13.reuse ;  /* 0x0000000d84847220 */ /* 0x080fe20000410000 */
[----:B------:R-:W-:Y:S01]  /*17600*/  FMUL.FTZ R133, R133, R13 ;  /* 0x0000000d85857220 */ /* 0x000fe20000410000 */
[----:B------:R-:W0:Y:S01]  /*17610*/  MUFU.EX2 R180, R180 ;  /* 0x000000b400b47308 */ /* 0x000e220000000800 */
[----:B------:R-:W-:-:S01]  /*17620*/  FFMA.FTZ R14, R2, R7, -8 ;  /* 0xc1000000020e7423 */ /* 0x000fc20000010007 */
[----:B------:R-:W-:Y:S01]  /*17630*/  FADD.FTZ R11, -R7, R11 ;  /* 0x0000000b070b7221 */ /* 0x000fe20000010100 */
[----:B----4-:R-:W-:-:S01]  /*17640*/  FADD.FTZ R20, R176, R3 ;  /* 0x00000003b0147221 */ /* 0x010fc20000010000 */
[----:B------:R-:W-:Y:S01]  /*17650*/  FMUL.FTZ R136, R136, R13 ;  /* 0x0000000d88887220 */ /* 0x000fe20000410000 */
[----:B------:R-:W-:-:S01]  /*17660*/  FFMA.FTZ R154, R2, R154, -R14 ;  /* 0x0000009a029a7223 */ /* 0x000fc2000001080e */
[C---:B------:R-:W-:Y:S01]  /*17670*/  FMUL.FTZ R11, R2.reuse, R11 ;  /* 0x0000000b020b7220 */ /* 0x040fe20000410000 */
[----:B------:R-:W-:-:S01]  /*17680*/  FFMA.FTZ R155, R2, R155, -R14 ;  /* 0x0000009b029b7223 */ /* 0x000fc2000001080e */
[C-C-:B------:R-:W-:Y:S01]  /*17690*/  FFMA.FTZ R158, R2.reuse, R158, -R14.reuse ;  /* 0x0000009e029e7223 */ /* 0x140fe2000001080e */
[----:B------:R-:W-:-:S01]  /*176a0*/  FFMA.FTZ R159, R2, R159, -R14 ;  /* 0x0000009f029f7223 */ /* 0x000fc2000001080e */
[C-C-:B------:R-:W-:Y:S01]  /*176b0*/  FFMA.FTZ R162, R2.reuse, R162, -R14.reuse ;  /* 0x000000a202a27223 */ /* 0x140fe2000001080e */
        /* <DEDUP_REMOVED lines=8> */
[----:B------:R-:W4:Y:S01]  /*17740*/  MUFU.EX2 R11, R11 ;  /* 0x0000000b000b7308 */ /* 0x000f220000000800 */
[----:B------:R-:W-:-:S01]  /*17750*/  FFMA.FTZ R178, R2, R178, -R14 ;  /* 0x000000b202b27223 */ /* 0x000fc2000001080e */
[C-C-:B------:R-:W-:Y:S01]  /*17760*/  FFMA.FTZ R179, R2.reuse, R179, -R14.reuse ;  /* 0x000000b302b37223 */ /* 0x140fe2000001080e */
[----:B------:R-:W-:-:S01]  /*17770*/  FFMA.FTZ R182, R2, R182, -R14 ;  /* 0x000000b602b67223 */ /* 0x000fc2000001080e */
[----:B------:R-:W-:Y:S01]  /*17780*/  FFMA.FTZ R14, R2, R183, -R14 ;  /* 0x000000b7020e7223 */ /* 0x000fe2000001080e */
[----:B-1----:R-:W-:-:S01]  /*17790*/  FADD.FTZ R21, R177, R20 ;  /* 0x00000014b1157221 */ /* 0x002fc20000010000 */
[-C--:B------:R-:W-:Y:S01]  /*177a0*/  FMUL.FTZ R137, R137, R13.reuse ;  /* 0x0000000d89897220 */ /* 0x080fe20000410000 */
[----:B------:R-:W-:Y:S01]  /*177b0*/  FMUL.FTZ R140, R140, R13 ;  /* 0x0000000d8c8c7220 */ /* 0x000fe20000410000 */
[----:B------:R-:W1:Y:S01]  /*177c0*/  MUFU.EX2 R155, R155 ;  /* 0x0000009b009b7308 */ /* 0x000e620000000800 */
[----:B0-----:R-:W-:-:S01]  /*177d0*/  FADD.FTZ R20, R180, R21 ;  /* 0x00000015b4147221 */ /* 0x001fc20000010000 */
[-C--:B------:R-:W-:Y:S01]  /*177e0*/  FMUL.FTZ R141, R141, R13.reuse ;  /* 0x0000000d8d8d7220 */ /* 0x080fe20000410000 */
[-C--:B------:R-:W-:Y:S01]  /*177f0*/  FMUL.FTZ R144, R144, R13.reuse ;  /* 0x0000000d90907220 */ /* 0x080fe20000410000 */
[-C--:B------:R-:W-:Y:S01]  /*17800*/  FMUL.FTZ R145, R145, R13.reuse ;  /* 0x0000000d91917220 */ /* 0x080fe20000410000 */
[-C--:B------:R-:W-:Y:S01]  /*17810*/  FMUL.FTZ R148, R148, R13.reuse ;  /* 0x0000000d94947220 */ /* 0x080fe20000410000 */
[----:B------:R-:W-:Y:S01]  /*17820*/  FMUL.FTZ R149, R149, R13 ;  /* 0x0000000d95957220 */ /* 0x000fe20000410000 */
[----:B------:R-:W-:Y:S01]  /*17830*/  F2FP.SATFINITE.E4M3.F32.PACK_AB_MERGE_C R156, R169, R168, R156 ;  /* 0x000000a8a99c723e */ /* 0x000fe2000480709c */
[----:B------:R-:W0:Y:S01]  /*17840*/  MUFU.EX2 R158, R158 ;  /* 0x0000009e009e7308 */ /* 0x000e220000000800 */
[----:B----4-:R-:W-:-:S01]  /*17850*/  FFMA.FTZ R0, R11, R0, R154 ;  /* 0x000000000b007223 */ /* 0x010fc2000001009a */
        /* <DEDUP_REMOVED lines=24> */
[----:B------:R-:W-:Y:S01]  /*179e0*/  F2FP.SATFINITE.E4M3.F32.PACK_AB_MERGE_C R153, R159, R158, RZ ;  /* 0x0000009e9f99723e */ /* 0x000fe200048070ff */
[-C--:B------:R-:W-:Y:S01]  /*179f0*/  FMUL.FTZ R62, R62, R11.reuse ;  /* 0x0000000b3e3e7220 */ /* 0x080fe20000410000 */
[-C--:B------:R-:W-:Y:S01]  /*17a00*/  FMUL.FTZ R63, R63, R11.reuse ;  /* 0x0000000b3f3f7220 */ /* 0x080fe20000410000 */
[-C--:B------:R-:W-:Y:S01]  /*17a10*/  FMUL.FTZ R66, R66, R11.reuse ;  /* 0x0000000b42427220 */ /* 0x080fe20000410000 */
[----:B------:R-:W-:Y:S01]  /*17a20*/  F2FP.SATFINITE.E4M3.F32.PACK_AB_MERGE_C R153, R155, R154, R153 ;  /* 0x0000009a9b99723e */ /* 0x000fe20004807099 */
[----:B------:R-:W-:Y:S01]  /*17a30*/  FMUL.FTZ R67, R67, R11 ;  /* 0x0000000b43437220 */ /* 0x000fe20000410000 */
[----:B------:R-:W4:Y:S01]  /*17a40*/  MUFU.EX2 R166, R166 ;  /* 0x000000a600a67308 */ /* 0x000f220000000800 */
        /* <DEDUP_REMOVED lines=61> */
[----:B------:R-:W-:Y:S01]  /*17e20*/  FMUL.FTZ R151, R151, R11 ;  /* 0x0000000b97977220 */ /* 0x000fe20000410000 */
[----:B------:R-:W-:Y:S01]  /*17e30*/  F2FP.SATFINITE.E4M3.F32.PACK_AB_MERGE_C R157, R171, R170, R157 ;  /* 0x000000aaab9d723e */ /* 0x000fe2000480709d */
[----:B------:R-:W0:Y:S01]  /*17e40*/  MUFU.EX2 R181, R181 ;  /* 0x000000b500b57308 */ /* 0x000e220000000800 */
[----:B---3--:R-:W-:-:S07]  /*17e50*/  FADD.FTZ R0, R178, R3 ;  /* 0x00000003b2007221 */ /* 0x008fce0000010000 */
[----:B------:R-:W3:Y:S01]  /*17e60*/  MUFU.EX2 R182, R182 ;  /* 0x000000b600b67308 */ /* 0x000ee20000000800 */
[----:B-1----:R-:W-:-:S07]  /*17e70*/  FADD.FTZ R21, R179, R0 ;  /* 0x00000000b3157221 */ /* 0x002fce0000010000 */
[----:B------:R-:W1:Y:S01]  /*17e80*/  MUFU.EX2 R15, R14 ;  /* 0x0000000e000f7308 */ /* 0x000e620000000800 */
[C---:B0-----:R-:W-:Y:S01]  /*17e90*/  F2FP.SATFINITE.E4M3.F32.PACK_AB_MERGE_C R158, R181.reuse, R180, RZ ;  /* 0x000000b4b59e723e */ /* 0x041fe200048070ff */
[----:B------:R-:W-:-:S03]  /*17ea0*/  FADD.FTZ R3, R181, R20 ;  /* 0x00000014b5037221 */ /* 0x000fc60000010000 */
[----:B------:R-:W-:Y:S01]  /*17eb0*/  F2FP.SATFINITE.E4M3.F32.PACK_AB_MERGE_C R158, R177, R176, R158 ;  /* 0x000000b0b19e723e */ /* 0x000fe2000480709e */
[----:B---3--:R-:W-:-:S01]  /*17ec0*/  FADD.FTZ R0, R182, R21 ;  /* 0x00000015b6007221 */ /* 0x008fc20000010000 */
[----:B-1----:R-:W-:-:S03]  /*17ed0*/  F2FP.SATFINITE.E4M3.F32.PACK_AB_MERGE_C R159, R15, R182, RZ ;  /* 0x000000b60f9f723e */ /* 0x002fc600048070ff */
[----:B------:R-:W-:Y:S01]  /*17ee0*/  FADD.FTZ R0, R15, R0 ;  /* 0x000000000f007221 */ /* 0x000fe20000010000 */
[----:B------:R-:W-:Y:S01]  /*17ef0*/  F2FP.SATFINITE.E4M3.F32.PACK_AB_MERGE_C R159, R179, R178, R159 ;  /* 0x000000b2b39f723e */ /* 0x000fe2000480709f */
[----:B------:R-:W-:Y:S06]  /*17f00*/  @!P0 BRA `(.L_x_1908) ;  /* 0x0000000000048947 */ /* 0x000fec0003800000 */
[----:B------:R-:W-:Y:S01]  /*17f10*/  BPT.TRAP 0x1 ;  /* 0x000000040000795c */ /* 0x000fe20000300000 */
.L_x_1908:
[----:B------:R0:W1:Y:S01]  /*17f20*/  SYNCS.PHASECHK.TRANS64.TRYWAIT P2, [R12+URZ+0x28450], R6 ;  /* 0x028450060c0075a7 */ /* 0x000062000804017f */
[----:B------:R-:W-:Y:S05]  /*17f30*/  @!P0 BRA `(.L_x_1909) ;  /* 0x0000000000048947 */ /* 0x000fea0003800000 */
[----:B------:R-:W-:Y:S01]  /*17f40*/  BPT.TRAP 0x1 ;  /* 0x000000040000795c */ /* 0x000fe20000300000 */
.L_x_1909:
[----:B------:R-:W-:Y:S01]  /*17f50*/  BSSY B0, `(.L_x_1910) ;  /* 0x0000006000007945 */ /* 0x000fe20003800000 */
[----:B------:R-:W-:Y:S01]  /*17f60*/  LEA R10, R10, UR43, 0xa ;  /* 0x0000002b0a0a7c11 */ /* 0x000fe2000f8e50ff */
[----:B------:R-:W-:Y:S02]  /*17f70*/  IMAD.MOV.U32 R11, RZ, RZ, -0x7fffffe0 ;  /* 0x80000020ff0b7424 */ /* 0x000fe400078e00ff */
[----:B-1----:R-:W-:Y:S05]  /*17f80*/  @P2 BRA `(.L_x_1911) ;  /* 0x0000000000082947 */ /* 0x002fea0003800000 */
[----:B------:R-:W1:Y:S02]  /*17f90*/  SYNCS.PHASECHK.TRANS64.TRYWAIT P2, [R12+URZ+0x28450], R6 ;  /* 0x028450060c0075a7 */ /* 0x000e64000804017f */
[----:B-1----:R-:W-:Y:S05]  /*17fa0*/  @!P2 BRA `(.L_x_1912) ;  /* 0x0000010000d4a947 */ /* 0x002fea0003800000 */
.L_x_1911:
[----:B------:R-:W-:Y:S05]  /*17fb0*/  BSYNC B0 ;  /* 0x0000000000007941 */ /* 0x000fea0003800000 */
.L_x_1910:
[----:B------:R-:W3:Y:S01]  /*17fc0*/  S2R R13, SR_TID.X ;  /* 0x00000000000d7919 */ /* 0x000ee20000002100 */
[----:B------:R-:W-:Y:S05]  /*17fd0*/  WARPSYNC.ALL ;  /* 0x0000000000007948 */ /* 0x000fea0003800000 */
[C---:B------:R-:W-:Y:S01]  /*17fe0*/  R2UR UR6, R10.reuse ;  /* 0x000000000a0672ca */ /* 0x040fe200000e0000 */
[----:B------:R-:W-:Y:S01]  /*17ff0*/  VIADD R10, R10, 0x2 ;  /* 0x000000020a0a7836 */ /* 0x000fe20000000000 */
[----:B------:R-:W-:Y:S02]  /*18000*/  R2UR UR7, R11 ;  /* 0x000000000b0772ca */ /* 0x000fe400000e0000 */
[----:B------:R-:W-:-:S02]  /*18010*/  MOV R11, 0x80000020 ;  /* 0x80000020000b7802 */ /* 0x000fc40000000f00 */
[----:B---3--:R-:W-:-:S05]  /*18020*/  SHF.R.U32.HI R13, RZ, 0x7, R13 ;  /* 0x00000007ff0d7819 */ /* 0x008fca000001160d */
[----:B01----:R-:W-:-:S05]  /*18030*/  VIADD R6, R13, 0x8 ;  /* 0x000000080d067836 */ /* 0x003fca0000000000 */
        /* <DEDUP_REMOVED lines=12> */
.L_x_1913:
[----:B------:R-:W-:Y:S02]  /*18100*/  VIADD R12, R12, 0x28460 ;  /* 0x000284600c0c7836 */ /* 0x000fe40000000000 */
[----:B------:R-:W-:Y:S02]  /*18110*/  IMAD.U32 R11, RZ, RZ, UR39 ;  /* 0x00000027ff0b7e24 */ /* 0x000fe4000f8e00ff */
[----:B------:R-:W-:-:S03]  /*18120*/  IMAD.MOV.U32 R13, RZ, RZ, R4 ;  /* 0x000000ffff0d7224 */ /* 0x000fc600078e0004 */
[----:B------:R-:W-:Y:S01]  /*18130*/  PRMT R12, R11, 0x654, R12 ;  /* 0x000006540b0c7816 */ /* 0x000fe2000000000c */
[----:B------:R-:W-:-:S03]  /*18140*/  IMAD.MOV.U32 R11, RZ, RZ, R7 ;  /* 0x000000ffff0b7224 */ /* 0x000fc600078e0007 */
[----:B------:R0:W-:Y:S01]  /*18150*/  SYNCS.ARRIVE.TRANS64.RED.A1T0 RZ, [R12+URZ], RZ ;  /* 0x000000ff0cff79a7 */ /* 0x0001e2000810043f */
[----:B------:R-:W-:Y:S05]  /*18160*/  @P1 BRA `(.L_x_1914) ;  /* 0xffffffe400501947 */ /* 0x000fea000383ffff */
[----:B------:R-:W-:-:S07]  /*18170*/  IMAD.MOV.U32 R6, RZ, RZ, R9 ;  /* 0x000000ffff067224 */ /* 0x000fce00078e0009 */
.L_x_1902:
[----:B------:R-:W-:-:S13]  /*18180*/  ISETP.GE.AND P1, PT, R6, R208, PT ;  /* 0x000000d00600720c */ /* 0x000fda0003f26270 */
[----:B------:R-:W-:Y:S05]  /*18190*/  @!P1 BRA `(.L_x_1915) ;  /* 0x0000002400509947 */ /* 0x000fea0003800000 */
[----:B------:R-:W-:Y:S02]  /*181a0*/  IMAD.MOV.U32 R13, RZ, RZ, R7 ;  /* 0x000000ffff0d7224 */ /* 0x000fe400078e0007 */
[----:B------:R-:W-:-:S07]  /*181b0*/  IMAD.MOV.U32 R14, RZ, RZ, R4 ;  /* 0x000000ffff0e7224 */ /* 0x000fce00078e0004 */
.L_x_1935:
[----:B------:R-:W-:Y:S01]  /*181c0*/  VIADD R185, R185, 0x1 ;  /* 0x00000001b9b97836 */ /* 0x000fe20000000000 */
[----:B------:R-:W-:Y:S05]  /*181d0*/  YIELD ;  /* 0x0000000000007946 */ /* 0x000fea0003800000 */
[----:B------:R-:W-:-:S04]  /*181e0*/  ISETP.NE.AND P1, PT, R185, 0x2, PT ;  /* 0x00000002b900780c */ /* 0x000fc80003f25270 */
[----:B0-----:R-:W-:Y:S02]  /*181f0*/  SEL R12, R185, RZ, P1 ;  /* 0x000000ffb90c7207 */ /* 0x001fe40000800000 */
[----:B--23--:R-:W-:-:S03]  /*18200*/  SEL R5, RZ, 0x1, P1 ;  /* 0x00000001ff057807 */ /* 0x00cfc60000800000 */
[----:B------:R-:W-:Y:S01]  /*18210*/  IMAD.MOV.U32 R185, RZ, RZ, R12 ;  /* 0x000000ffffb97224 */ /* 0x000fe200078e000c */
[----:B------:R-:W-:Y:S01]  /*18220*/  LOP3.LUT R188, R188, R5, RZ, 0x3c, !PT ;  /* 0x00000005bcbc7212 */ /* 0x000fe200078e3cff */
[----:B-1----:R-:W-:Y:S06]  /*18230*/  @!P0 BRA `(.L_x_1916) ;  /* 0x0000000000048947 */ /* 0x002fec0003800000 */
[----:B------:R-:W-:Y:S01]  /*18240*/  BPT.TRAP 0x1 ;  /* 0x000000040000795c */ /* 0x000fe20000300000 */
.L_x_1916:
[----:B------:R-:W-:Y:S02]  /*18250*/  LEA R10, R185, R184, 0x3 ;  /* 0x000000b8b90a7211 */ /* 0x000fe400078e18ff */
[----:B------:R-:W-:-:S04]  /*18260*/  SHF.L.U32 R11, R188, 0x1f, RZ ;  /* 0x0000001fbc0b7819 */ /* 0x000fc800000006ff */
[----:B------:R0:W1:Y:S01]  /*18270*/  SYNCS.PHASECHK.TRANS64.TRYWAIT P1, [R10+URZ+0x28430], R11 ;  /* 0x0284300b0a0075a7 */ /* 0x000062000802017f */
[----:B------:R-:W-:Y:S05]  /*18280*/  @!P0 BRA `(.L_x_1917) ;  /* 0x0000000000048947 */ /* 0x000fea0003800000 */
[----:B------:R-:W-:Y:S01]  /*18290*/  BPT.TRAP 0x1 ;  /* 0x000000040000795c */ /* 0x000fe20000300000 */
.L_x_1917:
[----:B------:R-:W-:Y:S01]  /*182a0*/  LEA R4, R185, UR60, 0xa ;  /* 0x0000003cb9047c11 */ /* 0x000fe2000f8e50ff */
[----:B------:R-:W-:-:S04]  /*182b0*/  IMAD.MOV.U32 R5, RZ, RZ, 0x40000040 ;  /* 0x40000040ff057424 */ /* 0x000fc800078e00ff */
[C---:B------:R-:W-:Y:S02]  /*182c0*/  VIADD R8, R4.reuse, 0x2 ;  /* 0x0000000204087836 */ /* 0x040fe40000000000 */
[----:B------:R-:W-:Y:S01]  /*182d0*/  VIADD R7, R4, 0x4 ;  /* 0x0000000404077836 */ /* 0x000fe20000000000 */
[----:B-1----:R-:W-:Y:S06]  /*182e0*/  @P1 BRA `(.L_x_1918) ;  /* 0x0000000000081947 */ /* 0x002fec0003800000 */
[----:B------:R-:W1:Y:S02]  /*182f0*/  SYNCS.PHASECHK.TRANS64.TRYWAIT P1, [R10+URZ+0x28430], R11 ;  /* 0x0284300b0a0075a7 */ /* 0x000e64000802017f */
[----:B-1----:R-:W-:Y:S05]  /*18300*/  @!P1 BRA `(.L_x_1919) ;  /* 0x0000010000109947 */ /* 0x002fea0003800000 */
.L_x_1918:
        /* <DEDUP_REMOVED lines=73> */
.L_x_1920:
[----:B------:R-:W3:Y:S01]  /*187a0*/  @P4 LDC R8, c[0x0][0x44c] ;  /* 0x00011300ff084b82 */ /* 0x000ee20000000800 */
[----:B------:R-:W-:Y:S01]  /*187b0*/  IMAD.IADD R7, R203, 0x1, R202 ;  /* 0x00000001cb077824 */ /* 0x000fe200078e02ca */
[----:B------:R-:W-:-:S06]  /*187c0*/  ULOP3.LUT UR4, URZ, UR54, URZ, 0x33, !UPT ;  /* 0x000000363f047292 */ /* 0x000fcc000f8e333f */
[----:B------:R-:W4:Y:S01]  /*187d0*/  @P4 LDC R4, c[0x0][0x450] ;  /* 0x00011400ff044b82 */ /* 0x000f220000000800 */
[----:B---3--:R-:W-:-:S05]  /*187e0*/  @P4 IMAD.HI.U32 R8, R7, R8, RZ ;  /* 0x0000000807084227 */ /* 0x008fca00078e00ff */
[----:B----4-:R-:W-:Y:S01]  /*187f0*/  @P4 SHF.R.U32.HI R7, RZ, R4, R8 ;  /* 0x00000004ff074219 */ /* 0x010fe20000011608 */
[----:B------:R-:W-:Y:S02]  /*18800*/  VIADD R4, R10, 0x28440 ;  /* 0x000284400a047836 */ /* 0x000fe40000000000 */
[----:B------:R-:W-:Y:S02]  /*18810*/  IMAD.U32 R8, RZ, RZ, UR39 ;  /* 0x00000027ff087e24 */ /* 0x000fe4000f8e00ff */
[----:B------:R-:W3:Y:S03]  /*18820*/  SHFL.IDX PT, R225, R7, RZ, 0x1c1f ;  /* 0x001c1fff07e17589 */ /* 0x000ee600000e0000 */
[----:B------:R-:W-:-:S04]  /*18830*/  PRMT R4, R8, 0x654, R4 ;  /* 0x0000065408047816 */ /* 0x000fc80000000004 */
[----:B------:R4:W-:Y:S02]  /*18840*/  SYNCS.ARRIVE.TRANS64.RED.A1T0 RZ, [R4+URZ], RZ ;  /* 0x000000ff04ff79a7 */ /* 0x0009e4000810043f */
[----:B----4-:R-:W-:-:S05]  /*18850*/  IMAD.SHL.U32 R4, R6, 0x40, RZ ;  /* 0x0000004006047824 */ /* 0x010fca00078e00ff */
[----:B------:R-:W-:-:S05]  /*18860*/  IADD3 R8, -R4, 0x1, RZ ;  /* 0x0000000104087810 */ /* 0x000fca0007ffe1ff */
[----:B------:R-:W-:-:S05]  /*18870*/  IMAD R8, R193, -0x2, R8 ;  /* 0xfffffffec1087824 */ /* 0x000fca00078e0208 */
[----:B------:R-:W-:-:S05]  /*18880*/  IADD3 R20, -R190, R8, R192 ;  /* 0x00000008be147210 */ /* 0x000fca0007ffe1c0 */
[C---:B------:R-:W-:Y:S02]  /*18890*/  VIADD R15, R20.reuse, UR55 ;  /* 0x00000037140f7c36 */ /* 0x040fe40008000000 */
[----:B------:R-:W-:-:S03]  /*188a0*/  VIADD R20, R20, UR4 ;  /* 0x0000000414147c36 */ /* 0x000fc60008000000 */
[----:B---3--:R-:W-:Y:S01]  /*188b0*/  IADD3 R21, R15, R225, RZ ;  /* 0x000000e10f157210 */ /* 0x008fe20007ffe0ff */
[----:B------:R-:W-:Y:S01]  /*188c0*/  IMAD.IADD R224, R20, 0x1, R225 ;  /* 0x0000000114e07824 */ /* 0x000fe200078e02e1 */
[----:B------:R-:W-:Y:S06]  /*188d0*/  @!P5 BRA `(.L_x_1921) ;  /* 0x000000000058d947 */ /* 0x000fec0003800000 */
        /* <DEDUP_REMOVED lines=12> */
.L_x_1923:
[----:B------:R-:W-:-:S05]  /*189a0*/  IMAD.U32 R226, RZ, RZ, UR51 ;  /* 0x00000033ffe27e24 */ /* 0x000fca000f8e00ff */
[----:B------:R-:W-:-:S13]  /*189b0*/  ISETP.NE.AND P1, PT, R226, 0x1, PT ;  /* 0x00000001e200780c */ /* 0x000fda0003f25270 */
[----:B------:R-:W3:Y:S02]  /*189c0*/  @P1 LDC.64 R8, c[0x0][0x9e8] ;  /* 0x00027a00ff081b82 */ /* 0x000ee40000000a00 */
[----:B---3--:R-:W-:-:S05]  /*189d0*/  @P1 IMAD.HI.U32 R8, R225, R8, RZ ;  /* 0x00000008e1081227 */ /* 0x008fca00078e00ff */
[----:B------:R-:W-:-:S07]  /*189e0*/  @P1 SHF.R.U32.HI R225, RZ, R9, R8 ;  /* 0x00000009ffe11219 */ /* 0x000fce0000011608 */
.L_x_1924:
[----:B------:R-:W-:Y:S05]  /*189f0*/  BSYNC B0 ;  /* 0x0000000000007941 */ /* 0x000fea0003800000 */
.L_x_1922:
[----:B------:R-:W-:-:S04]  /*18a00*/  IMAD R225, R225, R226, -R4 ;  /* 0x000000e2e1e17224 */ /* 0x000fc800078e0a04 */
[----:B------:R-:W-:-:S05]  /*18a10*/  IMAD R225, R193, -0x2, R225 ;  /* 0xfffffffec1e17824 */ /* 0x000fca00078e02e1 */
[----:B------:R-:W-:Y:S02]  /*18a20*/  VIMNMX R224, R224, R225, !PT ;  /* 0x000000e1e0e07248 */ /* 0x000fe40007fe0100 */
[----:B------:R-:W-:-:S07]  /*18a30*/  VIADDMNMX R21, R225, R226, R21, PT ;  /* 0x000000e2e1157246 */ /* 0x000fce0003800115 */
.L_x_1921:
[----:B------:R-:W-:Y:S01]  /*18a40*/  ISETP.GT.AND P1, PT, R6, -0x1, PT ;  /* 0xffffffff0600780c */ /* 0x000fe20003f24270 */
[----:B------:R-:W3:Y:S03]  /*18a50*/  SHFL.IDX PT, R7, R7, 0x1, 0x1c1f ;  /* 0x003c1f0007077f89 */ /* 0x000ee600000e0000 */
[C---:B------:R-:W-:Y:S02]  /*18a60*/  ISETP.GT.AND P3, PT, R224.reuse, RZ, P1 ;  /* 0x000000ffe000720c */ /* 0x040fe40000f64270 */
[----:B------:R-:W-:Y:S02]  /*18a70*/  ISETP.GT.AND P2, PT, R224, 0x1, P1 ;  /* 0x00000001e000780c */ /* 0x000fe40000f44270 */
[C---:B------:R-:W-:Y:S02]  /*18a80*/  ISETP.LT.OR P3, PT, R21.reuse, 0x1, P3 ;  /* 0x000000011500780c */ /* 0x040fe40001f61670 */
[----:B------:R-:W-:-:S02]  /*18a90*/  ISETP.LT.OR P2, PT, R21, 0x2, P2 ;  /* 0x000000021500780c */ /* 0x000fc40001741670 */
[----:B------:R-:W-:Y:S02]  /*18aa0*/  FSEL R152, R152, -INF , !P3 ;  /* 0xff80000098987808 */ /* 0x000fe40005800000 */
[----:B------:R-:W-:Y:S02]  /*18ab0*/  FSEL R153, R153, -INF , !P2 ;  /* 0xff80000099997808 */ /* 0x000fe40005000000 */
[C---:B------:R-:W-:Y:S02]  /*18ac0*/  ISETP.GT.AND P3, PT, R224.reuse, 0x8, P1 ;  /* 0x00000008e000780c */ /* 0x040fe40000f64270 */
[----:B------:R-:W-:Y:S02]  /*18ad0*/  ISETP.GT.AND P2, PT, R224, 0x9, P1 ;  /* 0x00000009e000780c */ /* 0x000fe40000f44270 */
[C---:B------:R-:W-:Y:S02]  /*18ae0*/  ISETP.LT.OR P3, PT, R21.reuse, 0x9, P3 ;  /* 0x000000091500780c */ /* 0x040fe40001f61670 */
[----:B------:R-:W-:-:S02]  /*18af0*/  ISETP.LT.OR P2, PT, R21, 0xa, P2 ;  /* 0x0000000a1500780c */ /* 0x000fc40001741670 */
[----:B------:R-:W-:Y:S01]  /*18b00*/  FSEL R156, R156, -INF , !P3 ;  /* 0xff8000009c9c7808 */ /* 0x000fe20005800000 */
[--C-:B---3--:R-:W-:Y:S01]  /*18b10*/  IMAD.IADD R15, R15, 0x1, R7.reuse ;  /* 0x000000010f0f7824 */ /* 0x108fe200078e0207 */
[----:B------:R-:W-:Y:S01]  /*18b20*/  FSEL R157, R157, -INF , !P2 ;  /* 0xff8000009d9d7808 */ /* 0x000fe20005000000 */
[----:B------:R-:W-:Y:S01]  /*18b30*/  IMAD.IADD R20, R20, 0x1, R7 ;  /* 0x0000000114147824 */ /* 0x000fe200078e0207 */
[C---:B------:R-:W-:Y:S02]  /*18b40*/  ISETP.GT.AND P3, PT, R224.reuse, 0x10, P1 ;  /* 0x00000010e000780c */ /* 0x040fe40000f64270 */
        /* <DEDUP_REMOVED lines=34> */
[----:B------:R-:W-:Y:S01]  /*18d70*/  FSEL R181, R181, -INF , !P2 ;  /* 0xff800000b5b57808 */ /* 0x000fe20005000000 */
[----:B------:R-:W-:Y:S08]  /*18d80*/  @!P5 BRA `(.L_x_1925) ;  /* 0x000000000058d947 */ /* 0x000ff00003800000 */
        /* <DEDUP_REMOVED lines=12> */
.L_x_1927:
[----:B------:R-:W-:-:S05]  /*18e50*/  IMAD.U32 R21, RZ, RZ, UR51 ;  /* 0x00000033ff157e24 */ /* 0x000fca000f8e00ff */
[----:B------:R-:W-:-:S13]  /*18e60*/  ISETP.NE.AND P2, PT, R21, 0x1, PT ;  /* 0x000000011500780c */ /* 0x000fda0003f45270 */
[----:B------:R-:W3:Y:S02]  /*18e70*/  @P2 LDC.64 R8, c[0x0][0x9e8] ;  /* 0x00027a00ff082b82 */ /* 0x000ee40000000a00 */
[----:B---3--:R-:W-:-:S05]  /*18e80*/  @P2 IMAD.HI.U32 R8, R7, R8, RZ ;  /* 0x0000000807082227 */ /* 0x008fca00078e00ff */
[----:B------:R-:W-:-:S07]  /*18e90*/  @P2 SHF.R.U32.HI R7, RZ, R9, R8 ;  /* 0x00000009ff072219 */ /* 0x000fce0000011608 */
.L_x_1928:
[----:B------:R-:W-:Y:S05]  /*18ea0*/  BSYNC B0 ;  /* 0x0000000000007941 */ /* 0x000fea0003800000 */
.L_x_1926:
[----:B------:R-:W-:-:S04]  /*18eb0*/  IMAD R4, R7, R21, -R4 ;  /* 0x0000001507047224 */ /* 0x000fc800078e0a04 */
[----:B------:R-:W-:-:S05]  /*18ec0*/  IMAD R4, R193, -0x2, R4 ;  /* 0xfffffffec1047824 */ /* 0x000fca00078e0204 */
[----:B------:R-:W-:Y:S02]  /*18ed0*/  VIMNMX R20, R20, R4, !PT ;  /* 0x0000000414147248 */ /* 0x000fe40007fe0100 */
[----:B------:R-:W-:-:S07]  /*18ee0*/  VIADDMNMX R15, R4, R21, R15, PT ;  /* 0x00000015040f7246 */ /* 0x000fce000380010f */
.L_x_1925:
[----:B------:R-:W-:Y:S02]  /*18ef0*/  FMNMX.FTZ R4, R152, R14, !PT ;  /* 0x0000000e98047209 */ /* 0x000fe40007810000 */
[----:B------:R-:W-:Y:S02]  /*18f00*/  ISETP.GT.AND P3, PT, R20, 0x8, P1 ;  /* 0x000000081400780c */ /* 0x000fe40000f64270 */
[----:B------:R-:W-:Y:S02]  /*18f10*/  FMNMX.FTZ R4, R153, R4, !PT ;  /* 0x0000000499047209 */ /* 0x000fe40007810000 */
[----:B------:R-:W-:Y:S02]  /*18f20*/  ISETP.LT.OR P3, PT, R15, 0x9, P3 ;  /* 0x000000090f00780c */ /* 0x000fe40001f61670 */
[----:B------:R-:W-:Y:S02]  /*18f30*/  FMNMX.FTZ R4, R156, R4, !PT ;  /* 0x000000049c047209 */ /* 0x000fe40007810000 */
[----:B------:R-:W-:-:S02]  /*18f40*/  FSEL R158, R158, -INF , !P3 ;  /* 0xff8000009e9e7808 */ /* 0x000fc40005800000 */
[----:B------:R-:W-:Y:S02]  /*18f50*/  FMNMX.FTZ R4, R157, R4, !PT ;  /* 0x000000049d047209 */ /* 0x000fe40007810000 */
[----:B------:R-:W-:Y:S02]  /*18f60*/  ISETP.GT.AND P3, PT, R20, RZ, P1 ;  /* 0x000000ff1400720c */ /* 0x000fe40000f64270 */
        /* <DEDUP_REMOVED lines=23> */
[----:B------:R-:W-:-:S03]  /*190e0*/  ISETP.GT.AND P3, PT, R20, 0x30, P1 ;  /* 0x000000301400780c */ /* 0x000fc60000f64270 */
[----:B------:R-:W3:Y:S01]  /*190f0*/  SHFL.BFLY PT, R7, R4, 0x2, 0x1f ;  /* 0x0c401f0004077f89 */ /* 0x000ee200000e0000 */
[----:B------:R-:W-:-:S04]  /*19100*/  ISETP.LT.OR P3, PT, R15, 0x31, P3 ;  /* 0x000000310f00780c */ /* 0x000fc80001f61670 */
[----:B------:R-:W-:Y:S02]  /*19110*/  FSEL R178, R178, -INF , !P3 ;  /* 0xff800000b2b27808 */ /* 0x000fe40005800000 */
[----:B------:R-:W-:-:S04]  /*19120*/  ISETP.GT.AND P3, PT, R20, 0x38, P1 ;  /* 0x000000381400780c */ /* 0x000fc80000f64270 */
[----:B------:R-:W-:-:S04]  /*19130*/  ISETP.LT.OR P3, PT, R15, 0x39, P3 ;  /* 0x000000390f00780c */ /* 0x000fc80001f61670 */
[----:B------:R-:W-:Y:S02]  /*19140*/  FSEL R182, R182, -INF , !P3 ;  /* 0xff800000b6b67808 */ /* 0x000fe40005800000 */
[----:B---3--:R-:W-:-:S05]  /*19150*/  FMNMX.FTZ R4, R4, R7, !PT ;  /* 0x0000000704047209 */ /* 0x008fca0007810000 */
[----:B------:R-:W3:Y:S02]  /*19160*/  SHFL.BFLY PT, R7, R4, 0x1, 0x1f ;  /* 0x0c201f0004077f89 */ /* 0x000ee400000e0000 */
[----:B---3--:R-:W-:-:S04]  /*19170*/  FMNMX.FTZ R4, R4, R7, !PT ;  /* 0x0000000704047209 */ /* 0x008fc80007810000 */
[----:B------:R-:W-:Y:S01]  /*19180*/  FSETP.NEU.FTZ.AND P2, PT, R4, -INF , PT ;  /* 0xff8000000400780b */ /* 0x000fe20003f5d000 */
[----:B------:R-:W-:-:S03]  /*19190*/  FFMA.FTZ R7, R2, R4, -8 ;  /* 0xc100000002077423 */ /* 0x000fc60000010004 */
[----:B------:R-:W-:Y:S02]  /*191a0*/  FSEL R8, R4, RZ, P2 ;  /* 0x000000ff04087208 */ /* 0x000fe40001000000 */
[----:B------:R-:W-:Y:S02]  /*191b0*/  FSEL R7, R7, RZ, P2 ;  /* 0x000000ff07077208 */ /* 0x000fe40001000000 */
[----:B------:R-:W-:Y:S01]  /*191c0*/  ISETP.GT.AND P2, PT, R20, 0x1, P1 ;  /* 0x000000011400780c */ /* 0x000fe20000f44270 */
[----:B------:R-:W-:-:S02]  /*191d0*/  FADD.FTZ R8, -R8, R14 ;  /* 0x0000000e08087221 */ /* 0x000fc40000010100 */
[C-C-:B------:R-:W-:Y:S01]  /*191e0*/  FFMA.FTZ R152, R2.reuse, R152, -R7.reuse ;  /* 0x0000009802987223 */ /* 0x140fe20000010807 */
[----:B------:R-:W-:Y:S01]  /*191f0*/  ISETP.LT.OR P2, PT, R15, 0x2, P2 ;  /* 0x000000020f00780c */ /* 0x000fe20001741670 */
[C-C-:B------:R-:W-:Y:S01]  /*19200*/  FFMA.FTZ R153, R2.reuse, R153, -R7.reuse ;  /* 0x0000009902997223 */ /* 0x140fe20000010807 */
[----:B------:R-:W-:-:S01]  /*19210*/  FFMA.FTZ R156, R2, R156, -R7 ;  /* 0x0000009c029c7223 */ /* 0x000fc20000010807 */
[C-C-:B------:R-:W-:Y:S01]  /*19220*/  FFMA.FTZ R157, R2.reuse, R157, -R7.reuse ;  /* 0x0000009d029d7223 */ /* 0x140fe20000010807 */
[----:B------:R-:W-:Y:S01]  /*19230*/  FSEL R155, R155, -INF , !P2 ;  /* 0xff8000009b9b7808 */ /* 0x000fe20005000000 */
[--C-:B------:R-:W-:Y:S01]  /*19240*/  FFMA.FTZ R160, R2, R160, -R7.reuse ;  /* 0x000000a002a07223 */ /* 0x100fe20000010807 */
[----:B------:R-:W-:Y:S01]  /*19250*/  ISETP.GT.AND P2, PT, R20, 0x9, P1 ;  /* 0x000000091400780c */ /* 0x000fe20000f44270 */
[C-C-:B------:R-:W-:Y:S01]  /*19260*/  FFMA.FTZ R161, R2.reuse, R161, -R7.reuse ;  /* 0x000000a102a17223 */ /* 0x140fe20000010807 */
[----:B------:R-:W-:-:S01]  /*19270*/  FFMA.FTZ R164, R2, R164, -R7 ;  /* 0x000000a402a47223 */ /* 0x000fc20000010807 */
        /* <DEDUP_REMOVED lines=11> */
[----:B------:R-:W-:-:S01]  /*19330*/  FFMA.FTZ R181, R2, R181, -R7 ;  /* 0x000000b502b57223 */ /* 0x000fc20000010807 */
[----:B------:R-:W-:Y:S01]  /*19340*/  ISETP.LT.OR P2, PT, R15, 0x11, P2 ;  /* 0x000000110f00780c */ /* 0x000fe20001741670 */
[----:B------:R-:W-:Y:S01]  /*19350*/  FMUL.FTZ R8, R2, R8 ;  /* 0x0000000802087220 */ /* 0x000fe20000410000 */
[----:B------:R-:W-:Y:S01]  /*19360*/  FMNMX.FTZ R7, R154, R13, !PT ;  /* 0x0000000d9a077209 */ /* 0x000fe20007810000 */
[----:B------:R-:W-:Y:S01]  /*19370*/  MUFU.EX2 R152, R152 ;  /* 0x0000009800987308 */ /* 0x000fe20000000800 */
[----:B------:R-:W-:-:S02]  /*19380*/  FSEL R162, R162, -INF , !P2 ;  /* 0xff800000a2a27808 */ /* 0x000fc40005000000 */
[----:B------:R-:W-:Y:S02]  /*19390*/  ISETP.GT.AND P2, PT, R20, 0x11, P1 ;  /* 0x000000111400780c */ /* 0x000fe40000f44270 */
[----:B------:R-:W-:Y:S02]  /*193a0*/  FMNMX.FTZ R7, R155, R7, !PT ;  /* 0x000000079b077209 */ /* 0x000fe40007810000 */
[----:B------:R-:W-:Y:S01]  /*193b0*/  ISETP.LT.OR P2, PT, R15, 0x12, P2 ;  /* 0x000000120f00780c */ /* 0x000fe20001741670 */
[----:B------:R-:W3:Y:S01]  /*193c0*/  MUFU.EX2 R8, R8 ;  /* 0x0000000800087308 */ /* 0x000ee20000000800 */
[----:B------:R-:W-:Y:S02]  /*193d0*/  FMNMX.FTZ R7, R158, R7, !PT ;  /* 0x000000079e077209 */ /* 0x000fe40007810000 */
[----:B------:R-:W-:Y:S02]  /*193e0*/  FSEL R163, R163, -INF , !P2 ;  /* 0xff800000a3a37808 */ /* 0x000fe40005000000 */
[----:B------:R-:W-:-:S02]  /*193f0*/  FMNMX.FTZ R7, R159, R7, !PT ;  /* 0x000000079f077209 */ /* 0x000fc40007810000 */
[----:B------:R-:W-:Y:S01]  /*19400*/  ISETP.GT.AND P2, PT, R20, 0x19, P1 ;  /* 0x000000191400780c */ /* 0x000fe20000f44270 */
[----:B------:R-:W4:Y:S01]  /*19410*/  MUFU.EX2 R153, R153 ;  /* 0x0000009900997308 */ /* 0x000f220000000800 */
[----:B------:R-:W-:Y:S02]  /*19420*/  FMNMX.FTZ R7, R162, R7, !PT ;  /* 0x00000007a2077209 */ /* 0x000fe40007810000 */
[----:B------:R-:W-:Y:S02]  /*19430*/  ISETP.LT.OR P2, PT, R15, 0x1a, P2 ;  /* 0x0000001a0f00780c */ /* 0x000fe40001741670 */
[----:B------:R-:W-:Y:S02]  /*19440*/  FMNMX.FTZ R7, R163, R7, !PT ;  /* 0x00000007a3077209 */ /* 0x000fe40007810000 */
[----:B------:R-:W-:Y:S01]  /*19450*/  FSEL R167, R167, -INF , !P2 ;  /* 0xff800000a7a77808 */ /* 0x000fe20005000000 */
[----:B------:R-:W5:Y:S01]  /*19460*/  MUFU.EX2 R156, R156 ;  /* 0x0000009c009c7308 */ /* 0x000f620000000800 */
[----:B------:R-:W-:Y:S01]  /*19470*/  ISETP.GT.AND P2, PT, R20, 0x21, P1 ;  /* 0x000000211400780c */ /* 0x000fe20000f44270 */
[----:B---3--:R-:W-:Y:S01]  /*19480*/  FFMA.FTZ R3, R8, R3, R152 ;  /* 0x0000000308037223 */ /* 0x008fe20000010098 */
[----:B------:R-:W-:Y:S01]  /*19490*/  FMNMX.FTZ R7, R166, R7, !PT ;  /* 0x00000007a6077209 */ /* 0x000fe20007810000 */
[-C--:B------:R-:W-:Y:S01]  /*194a0*/  FMUL.FTZ R24, R24, R8.reuse ;  /* 0x0000000818187220 */ /* 0x080fe20000410000 */
[----:B------:R-:W-:Y:S01]  /*194b0*/  ISETP.LT.OR P2, PT, R15, 0x22, P2 ;  /* 0x000000220f00780c */ /* 0x000fe20001741670 */
[-C--:B------:R-:W-:Y:S01]  /*194c0*/  FMUL.FTZ R25, R25, R8.reuse ;  /* 0x0000000819197220 */ /* 0x080fe20000410000 */
[----:B------:R-:W-:Y:S01]  /*194d0*/  FMNMX.FTZ R7, R167, R7, !PT ;  /* 0x00000007a7077209 */ /* 0x000fe20007810000 */
[----:B------:R-:W3:Y:S01]  /*194e0*/  MUFU.EX2 R157, R157 ;  /* 0x0000009d009d7308 */ /* 0x000ee20000000800 */
[----:B------:R-:W-:Y:S01]  /*194f0*/  FSEL R171, R171, -INF , !P2 ;  /* 0xff800000abab7808 */ /* 0x000fe20005000000 */
[----:B----4-:R-:W-:Y:S01]  /*19500*/  FADD.FTZ R3, R153, R3 ;  /* 0x0000000399037221 */ /* 0x010fe20000010000 */
[----:B------:R-:W-:Y:S01]  /*19510*/  ISETP.GT.AND P2, PT, R20, 0x29, P1 ;  /* 0x000000291400780c */ /* 0x000fe20000f44270 */
[-C--:B------:R-:W-:Y:S01]  /*19520*/  FMUL.FTZ R28, R28, R8.reuse ;  /* 0x000000081c1c7220 */ /* 0x080fe20000410000 */
[----:B------:R-:W-:Y:S01]  /*19530*/  FMNMX.FTZ R7, R170, R7, !PT ;  /* 0x00000007aa077209 */ /* 0x000fe20007810000 */
[-C--:B------:R-:W-:Y:S01]  /*19540*/  FMUL.FTZ R29, R29, R8.reuse ;  /* 0x000000081d1d7220 */ /* 0x080fe20000410000 */
[----:B------:R-:W-:Y:S01]  /*19550*/  ISETP.LT.OR P2, PT, R15, 0x2a, P2 ;  /* 0x0000002a0f00780c */ /* 0x000fe20001741670 */
[----:B------:R-:W4:Y:S01]  /*19560*/  MUFU.EX2 R160, R160 ;  /* 0x000000a000a07308 */ /* 0x000f220000000800 */
[----:B------:R-:W-:Y:S01]  /*19570*/  FMNMX.FTZ R7, R171, R7, !PT ;  /* 0x00000007ab077209 */ /* 0x000fe20007810000 */
[----:B-----5:R-:W-:Y:S01]  /*19580*/  FADD.FTZ R3, R156, R3 ;  /* 0x000000039c037221 */ /* 0x020fe20000010000 */
[----:B------:R-:W-:Y:S01]  /*19590*/  FSEL R175, R175, -INF , !P2 ;  /* 0xff800000afaf7808 */ /* 0x000fe20005000000 */
[-C--:B------:R-:W-:Y:S01]  /*195a0*/  FMUL.FTZ R32, R32, R8.reuse ;  /* 0x0000000820207220 */ /* 0x080fe20000410000 */
[----:B------:R-:W-:Y:S01]  /*195b0*/  ISETP.GT.AND P2, PT, R20, 0x31, P1 ;  /* 0x000000311400780c */ /* 0x000fe20000f44270 */
[-C--:B------:R-:W-:Y:S01]  /*195c0*/  FMUL.FTZ R33, R33, R8.reuse ;  /* 0x0000000821217220 */ /* 0x080fe20000410000 */
[----:B------:R-:W-:Y:S01]  /*195d0*/  FMNMX.FTZ R7, R174, R7, !PT ;  /* 0x00000007ae077209 */ /* 0x000fe20007810000 */
[----:B------:R-:W-:Y:S01]  /*195e0*/  MUFU.EX2 R164, R164 ;  /* 0x000000a400a47308 */ /* 0x000fe20000000800 */
[----:B------:R-:W-:Y:S01]  /*195f0*/  ISETP.LT.OR P2, PT, R15, 0x32, P2 ;  /* 0x000000320f00780c */ /* 0x000fe20001741670 */
[----:B---3--:R-:W-:Y:S01]  /*19600*/  FADD.FTZ R3, R157, R3 ;  /* 0x000000039d037221 */ /* 0x008fe20000010000 */
[----:B------:R-:W-:Y:S01]  /*19610*/  FMNMX.FTZ R7, R175, R7, !PT ;  /* 0x00000007af077209 */ /* 0x000fe20007810000 */
[-C--:B------:R-:W-:Y:S01]  /*19620*/  FMUL.FTZ R36, R36, R8.reuse ;  /* 0x0000000824247220 */ /* 0x080fe20000410000 */
[----:B------:R-:W-:Y:S01]  /*19630*/  ISETP.GT.AND P1, PT, R20, 0x39, P1 ;  /* 0x000000391400780c */ /* 0x000fe20000f24270 */
[-C--:B------:R-:W-:Y:S01]  /*19640*/  FMUL.FTZ R37, R37, R8.reuse ;  /* 0x0000000825257220 */ /* 0x080fe20000410000 */
[----:B------:R-:W-:Y:S01]  /*19650*/  FSEL R179, R179, -INF , !P2 ;  /* 0xff800000b3b37808 */ /* 0x000fe20005000000 */
[----:B------:R-:W-:Y:S01]  /*19660*/  MUFU.EX2 R165, R165 ;  /* 0x000000a500a57308 */ /* 0x000fe20000000800 */
[----:B------:R-:W-:Y:S01]  /*19670*/  FMNMX.FTZ R7, R178, R7, !PT ;  /* 0x00000007b2077209 */ /* 0x000fe20007810000 */
[----:B----4-:R-:W-:Y:S01]  /*19680*/  FADD.FTZ R3, R160, R3 ;  /* 0x00000003a0037221 */ /* 0x010fe20000010000 */
[----:B------:R-:W-:Y:S01]  /*19690*/  ISETP.LT.OR P1, PT, R15, 0x3a, P1 ;  /* 0x0000003a0f00780c */ /* 0x000fe20000f21670 */
[-C--:B------:R-:W-:Y:S01]  /*196a0*/  FMUL.FTZ R40, R40, R8.reuse ;  /* 0x0000000828287220 */ /* 0x080fe20000410000 */
[----:B------:R-:W-:Y:S01]  /*196b0*/  FMNMX.FTZ R7, R179, R7, !PT ;  /* 0x00000007b3077209 */ /* 0x000fe20007810000 */
[-C--:B------:R-:W-:Y:S01]  /*196c0*/  FMUL.FTZ R41, R41, R8.reuse ;  /* 0x0000000829297220 */ /* 0x080fe20000410000 */
[----:B------:R-:W-:Y:S01]  /*196d0*/  FSEL R183, R183, -INF , !P1 ;  /* 0xff800000b7b77808 */ /* 0x000fe20004800000 */
[----:B------:R-:W3:Y:S01]  /*196e0*/  MUFU.EX2 R161, R161 ;  /* 0x000000a100a17308 */ /* 0x000ee20000000800 */
[----:B------:R-:W-:Y:S01]  /*196f0*/  FMNMX.FTZ R7, R182, R7, !PT ;  /* 0x00000007b6077209 */ /* 0x000fe20007810000 */
[----:B------:R-:W-:Y:S01]  /*19700*/  FMUL.FTZ R44, R44, R8 ;  /* 0x000000082c2c7220 */ /* 0x000fe20000410000 */
[----:B------:R-:W-:Y:S01]  /*19710*/  F2FP.SATFINITE.E4M3.F32.PACK_AB_MERGE_C R156, R157, R156, RZ ;  /* 0x0000009c9d9c723e */ /* 0x000fe200048070ff */
[-C--:B------:R-:W-:Y:S01]  /*19720*/  FMUL.FTZ R45, R45, R8.reuse ;  /* 0x000000082d2d7220 */ /* 0x080fe20000410000 */
[----:B------:R-:W-:Y:S01]  /*19730*/  FMNMX.FTZ R9, R183, R7, !PT ;  /* 0x00000007b7097209 */ /* 0x000fe20007810000 */
[----:B------:R-:W-:Y:S01]  /*19740*/  FMUL.FTZ R48, R48, R8 ;  /* 0x0000000830307220 */ /* 0x000fe20000410000 */
[----:B------:R-:W-:Y:S01]  /*19750*/  F2FP.SATFINITE.E4M3.F32.PACK_AB_MERGE_C R152, R153, R152, R156 ;  /* 0x000000989998723e */ /* 0x000fe2000480709c */
[----:B------:R-:W4:Y:S01]  /*19760*/  MUFU.EX2 R168, R168 ;  /* 0x000000a800a87308 */ /* 0x000f220000000800 */
[-C--:B------:R-:W-:Y:S01]  /*19770*/  FMUL.FTZ R49, R49, R8.reuse ;  /* 0x0000000831317220 */ /* 0x080fe20000410000 */
[----:B------:R-:W5:Y:S01]  /*19780*/  SHFL.BFLY PT, R7, R9, 0x2, 0x1f ;  /* 0x0c401f0009077f89 */ /* 0x000f6200000e0000 */
        /* <DEDUP_REMOVED lines=9> */
[----:B------:R-:W-:Y:S01]  /*19820*/  FMUL.FTZ R65, R65, R8 ;  /* 0x0000000841417220 */ /* 0x000fe20000410000 */
[----:B------:R-:W-:-:S01]  /*19830*/  FADD.FTZ R3, R164, R3 ;  /* 0x00000003a4037221 */ /* 0x000fc20000010000 */
[-C--:B------:R-:W-:Y:S01]  /*19840*/  FMUL.FTZ R68, R68, R8.reuse ;  /* 0x0000000844447220 */ /* 0x080fe20000410000 */
[----:B------:R-:W-:Y:S01]  /*19850*/  FMUL.FTZ R69, R69, R8 ;  /* 0x0000000845457220 */ /* 0x000fe20000410000 */
[----:B------:R-:W-:Y:S01]  /*19860*/  MUFU.EX2 R172, R172 ;  /* 0x000000ac00ac7308 */ /* 0x000fe20000000800 */
[----:B------:R-:W-:-:S01]  /*19870*/  FADD.FTZ R3, R165, R3 ;  /* 0x00000003a5037221 */ /* 0x000fc20000010000 */
[-C--:B------:R-:W-:Y:S01]  /*19880*/  FMUL.FTZ R72, R72, R8.reuse ;  /* 0x0000000848487220 */ /* 0x080fe20000410000 */
[-C--:B------:R-:W-:Y:S01]  /*19890*/  FMUL.FTZ R73, R73, R8.reuse ;  /* 0x0000000849497220 */ /* 0x080fe20000410000 */
[----:B------:R-:W-:Y:S01]  /*198a0*/  FMUL.FTZ R76, R76, R8 ;  /* 0x000000084c4c7220 */ /* 0x000fe20000410000 */
[----:B----4-:R-:W-:-:S01]  /*198b0*/  FADD.FTZ R3, R168, R3 ;  /* 0x00000003a8037221 */ /* 0x010fc20000010000 */
[-C--:B------:R-:W-:Y:S01]  /*198c0*/  FMUL.FTZ R77, R77, R8.reuse ;  /* 0x000000084d4d7220 */ /* 0x080fe20000410000 */
[----:B------:R-:W-:Y:S01]  /*198d0*/  FMUL.FTZ R80, R80, R8 ;  /* 0x0000000850507220 */ /* 0x000fe20000410000 */
[----:B------:R-:W3:Y:S01]  /*198e0*/  MUFU.EX2 R173, R173 ;  /* 0x000000ad00ad7308 */ /* 0x000ee20000000800 */
[----:B0-----:R-:W-:-:S01]  /*198f0*/  FADD.FTZ R3, R169, R3 ;  /* 0x00000003a9037221 */ /* 0x001fc20000010000 */
[----:B-----5:R-:W-:Y:S01]  /*19900*/  FMNMX.FTZ R9, R9, R7, !PT ;  /* 0x0000000709097209 */ /* 0x020fe20007810000 */
[-C--:B------:R-:W-:Y:S01]  /*19910*/  FMUL.FTZ R81, R81, R8.reuse ;  /* 0x0000000851517220 */ /* 0x080fe20000410000 */
[-C--:B------:R-:W-:Y:S01]  /*19920*/  FMUL.FTZ R84, R84, R8.reuse ;  /* 0x0000000854547220 */ /* 0x080fe20000410000 */
[-C--:B------:R-:W-:Y:S01]  /*19930*/  FMUL.FTZ R85, R85, R8.reuse ;  /* 0x0000000855557220 */ /* 0x080fe20000410000 */
[-C--:B------:R-:W-:Y:S01]  /*19940*/  FMUL.FTZ R88, R88, R8.reuse ;  /* 0x0000000858587220 */ /* 0x080fe20000410000 */
[----:B------:R-:W0:Y:S01]  /*19950*/  SHFL.BFLY PT, R7, R9, 0x1, 0x1f ;  /* 0x0c201f0009077f89 */ /* 0x000e2200000e0000 */
        /* <DEDUP_REMOVED lines=23> */
[----:B0-----:R-:W-:Y:S01]  /*19ad0*/  FMNMX.FTZ R7, R9, R7, !PT ;  /* 0x0000000709077209 */ /* 0x001fe20007810000 */
[----:B------:R-:W-:Y:S01]  /*19ae0*/  MUFU.EX2 R177, R177 ;  /* 0x000000b100b17308 */ /* 0x000fe20000000800 */
[-C--:B------:R-:W-:Y:S01]  /*19af0*/  FMUL.FTZ R121, R121, R8.reuse ;  /* 0x0000000879797220 */ /* 0x080fe20000410000 */
[-C--:B------:R-:W-:Y:S01]  /*19b00*/  FMUL.FTZ R124, R124, R8.reuse ;  /* 0x000000087c7c7220 */ /* 0x080fe20000410000 */
[----:B------:R-:W-:Y:S01]  /*19b10*/  FSETP.NEU.FTZ.AND P1, PT, R7, -INF , PT ;  /* 0xff8000000700780b */ /* 0x000fe20003f3d000 */
[----:B------:R-:W-:Y:S01]  /*19b20*/  FFMA.FTZ R9, R2, R7, -8 ;  /* 0xc100000002097423 */ /* 0x000fe20000010007 */
[-C--:B------:R-:W-:Y:S01]  /*19b30*/  FMUL.FTZ R125, R125, R8.reuse ;  /* 0x000000087d7d7220 */ /* 0x080fe20000410000 */
[-C--:B------:R-:W-:Y:S01]  /*19b40*/  FMUL.FTZ R128, R128, R8.reuse ;  /* 0x0000000880807220 */ /* 0x080fe20000410000 */
[-C--:B------:R-:W-:Y:S01]  /*19b50*/  FMUL.FTZ R129, R129, R8.reuse ;  /* 0x0000000881817220 */ /* 0x080fe20000410000 */
[-C--:B------:R-:W-:Y:S01]  /*19b60*/  FMUL.FTZ R132, R132, R8.reuse ;  /* 0x0000000884847220 */ /* 0x080fe20000410000 */
[----:B------:R-:W-:Y:S01]  /*19b70*/  FSEL R9, R9, RZ, P1 ;  /* 0x000000ff09097208 */ /* 0x000fe20000800000 */
[-C--:B------:R-:W-:Y:S01]  /*19b80*/  FMUL.FTZ R133, R133, R8.reuse ;  /* 0x0000000885857220 */ /* 0x080fe20000410000 */
[-C--:B------:R-:W-:Y:S01]  /*19b90*/  FMUL.FTZ R136, R136, R8.reuse ;  /* 0x0000000888887220 */ /* 0x080fe20000410000 */
[-C--:B------:R-:W-:Y:S01]  /*19ba0*/  FMUL.FTZ R137, R137, R8.reuse ;  /* 0x0000000889897220 */ /* 0x080fe20000410000 */
[----:B------:R-:W-:Y:S01]  /*19bb0*/  FMUL.FTZ R140, R140, R8 ;  /* 0x000000088c8c7220 */ /* 0x000fe20000410000 */
[C-C-:B------:R-:W-:Y:S01]  /*19bc0*/  FFMA.FTZ R153, R2.reuse, R154, -R9.reuse ;  /* 0x0000009a02997223 */ /* 0x140fe20000010809 */
        /* <DEDUP_REMOVED lines=22> */
[----:B------:R-:W0:Y:S01]  /*19d30*/  MUFU.EX2 R13, R13 ;  /* 0x0000000d000d7308 */ /* 0x000e220000000800 */
[-C--:B------:R-:W-:Y:S01]  /*19d40*/  FMUL.FTZ R141, R141, R8.reuse ;  /* 0x000000088d8d7220 */ /* 0x080fe20000410000 */
[-C--:B------:R-:W-:Y:S01]  /*19d50*/  FMUL.FTZ R144, R144, R8.reuse ;  /* 0x0000000890907220 */ /* 0x080fe20000410000 */
[-C--:B------:R-:W-:Y:S01]  /*19d60*/  FMUL.FTZ R145, R145, R8.reuse ;  /* 0x0000000891917220 */ /* 0x080fe20000410000 */
[-C--:B------:R-:W-:Y:S01]  /*19d70*/  FMUL.FTZ R148, R148, R8.reuse ;  /* 0x0000000894947220 */ /* 0x080fe20000410000 */
[----:B------:R-:W-:-:S03]  /*19d80*/  FMUL.FTZ R149, R149, R8 ;  /* 0x0000000895957220 */ /* 0x000fc60000410000 */
[----:B------:R-:W3:Y:S08]  /*19d90*/  MUFU.EX2 R15, R15 ;  /* 0x0000000f000f7308 */ /* 0x000ef00000000800 */
[----:B------:R-:W4:Y:S01]  /*19da0*/  MUFU.EX2 R21, R21 ;  /* 0x0000001500157308 */ /* 0x000f220000000800 */
[----:B0-----:R-:W-:-:S01]  /*19db0*/  FFMA.FTZ R0, R13, R0, R153 ;  /* 0x000000000d007223 */ /* 0x001fc20000010099 */
[-C--:B------:R-:W-:Y:S01]  /*19dc0*/  FMUL.FTZ R26, R26, R13.reuse ;  /* 0x0000000d1a1a7220 */ /* 0x080fe20000410000 */
[-C--:B------:R-:W-:Y:S01]  /*19dd0*/  FMUL.FTZ R27, R27, R13.reuse ;  /* 0x0000000d1b1b7220 */ /* 0x080fe20000410000 */
[----:B------:R-:W-:Y:S01]  /*19de0*/  FMUL.FTZ R30, R30, R13 ;  /* 0x0000000d1e1e7220 */ /* 0x000fe20000410000 */
[----:B------:R-:W-:-:S01]  /*19df0*/  FADD.FTZ R0, R14, R0 ;  /* 0x000000000e007221 */ /* 0x000fc20000010000 */
        /* <DEDUP_REMOVED lines=12> */
[----:B------:R-:W-:Y:S01]  /*19ec0*/  F2FP.SATFINITE.E4M3.F32.PACK_AB_MERGE_C R15, R21, R15, RZ ;  /* 0x0000000f150f723e */ /* 0x000fe200048070ff */
[-C--:B------:R-:W-:Y:S01]  /*19ed0*/  FMUL.FTZ R47, R47, R13.reuse ;  /* 0x0000000d2f2f7220 */ /* 0x080fe20000410000 */
[-C--:B------:R-:W-:Y:S01]  /*19ee0*/  FMUL.FTZ R50, R50, R13.reuse ;  /* 0x0000000d32327220 */ /* 0x080fe20000410000 */
[----:B------:R-:W-:Y:S01]  /*19ef0*/  FMUL.FTZ R51, R51, R13 ;  /* 0x0000000d33337220 */ /* 0x000fe20000410000 */
[----:B------:R-:W-:Y:S01]  /*19f00*/  F2FP.SATFINITE.E4M3.F32.PACK_AB_MERGE_C R153, R14, R153, R15 ;  /* 0x000000990e99723e */ /* 0x000fe2000480700f */
        /* <DEDUP_REMOVED lines=27> */
[----:B------:R-:W-:Y:S01]  /*1a0c0*/  F2FP.SATFINITE.E4M3.F32.PACK_AB_MERGE_C R157, R158, R157, RZ ;  /* 0x0000009d9e9d723e */ /* 0x000fe200048070ff */
[-C--:B------:R-:W-:Y:S01]  /*1a0d0*/  FMUL.FTZ R91, R91, R13.reuse ;  /* 0x0000000d5b5b7220 */ /* 0x080fe20000410000 */
[----:B------:R-:W-:Y:S01]  /*1a0e0*/  F2FP.SATFINITE.E4M3.F32.PACK_AB_MERGE_C R158, R181, R180, RZ ;  /* 0x000000b4b59e723e */ /* 0x000fe200048070ff */
[----:B------:R-:W-:Y:S01]  /*1a0f0*/  FMUL.FTZ R94, R94, R13 ;  /* 0x0000000d5e5e7220 */ /* 0x000fe20000410000 */
[----:B------:R-:W-:Y:S01]  /*1a100*/  F2FP.SATFINITE.E4M3.F32.PACK_AB_MERGE_C R155, R20, R155, R157 ;  /* 0x0000009b149b723e */ /* 0x000fe2000480709d */
[----:B------:R-:W-:Y:S01]  /*1a110*/  FMUL.FTZ R95, R95, R13 ;  /* 0x0000000d5f5f7220 */ /* 0x000fe20000410000 */
[----:B------:R-:W0:Y:S01]  /*1a120*/  MUFU.EX2 R174, R174 ;  /* 0x000000ae00ae7308 */ /* 0x000e220000000800 */
[----:B---3--:R-:W-:-:S01]  /*1a130*/  FADD.FTZ R3, R159, R0 ;  /* 0x000000009f037221 */ /* 0x008fc20000010000 */
[----:B------:R-:W-:Y:S01]  /*1a140*/  F2FP.SATFINITE.E4M3.F32.PACK_AB_MERGE_C R158, R177, R176, R158 ;  /* 0x000000b0b19e723e */ /* 0x000fe2000480709e */
        /* <DEDUP_REMOVED lines=22> */
[C---:B---3--:R-:W-:Y:S01]  /*1a2b0*/  F2FP.SATFINITE.E4M3.F32.PACK_AB_MERGE_C R174, R175.reuse, R174, RZ ;  /* 0x000000aeafae723e */ /* 0x048fe200048070ff */
[----:B------:R-:W-:Y:S01]  /*1a2c0*/  FADD.FTZ R175, R175, R0 ;  /* 0x00000000afaf7221 */ /* 0x000fe20000010000 */
[----:B------:R-:W-:-:S01]  /*1a2d0*/  FADD.FTZ R0, R176, R173 ;  /* 0x000000adb0007221 */ /* 0x000fc20000010000 */
[----:B------:R-:W-:Y:S01]  /*1a2e0*/  FMUL.FTZ R131, R131, R13 ;  /* 0x0000000d83837220 */ /* 0x000fe20000410000 */
[----:B------:R-:W-:Y:S01]  /*1a2f0*/  F2FP.SATFINITE.E4M3.F32.PACK_AB_MERGE_C R157, R160, R159, R174 ;  /* 0x0000009fa09d723e */ /* 0x000fe200048070ae */
[----:B------:R-:W-:Y:S01]  /*1a300*/  FMUL.FTZ R134, R134, R13 ;  /* 0x0000000d86867220 */ /* 0x000fe20000410000 */
[----:B------:R-:W-:-:S01]  /*1a310*/  FADD.FTZ R177, R177, R0 ;  /* 0x00000000b1b17221 */ /* 0x000fc20000010000 */
[----:B------:R-:W3:Y:S01]  /*1a320*/  MUFU.EX2 R182, R182 ;  /* 0x000000b600b67308 */ /* 0x000ee20000000800 */
[----:B----4-:R-:W-:-:S01]  /*1a330*/  FADD.FTZ R0, R178, R175 ;  /* 0x000000afb2007221 */ /* 0x010fc20000010000 */
[----:B------:R-:W-:Y:S01]  /*1a340*/  FMUL.FTZ R135, R135, R13 ;  /* 0x0000000d87877220 */ /* 0x000fe20000410000 */
[----:B------:R-:W-:-:S01]  /*1a350*/  FADD.FTZ R180, R180, R177 ;  /* 0x000000b1b4b47221 */ /* 0x000fc20000010000 */
[-C--:B------:R-:W-:Y:S01]  /*1a360*/  FMUL.FTZ R138, R138, R13.reuse ;  /* 0x0000000d8a8a7220 */ /* 0x080fe20000410000 */
[-C--:B------:R-:W-:Y:S01]  /*1a370*/  FMUL.FTZ R139, R139, R13.reuse ;  /* 0x0000000d8b8b7220 */ /* 0x080fe20000410000 */
[----:B------:R-:W-:Y:S01]  /*1a380*/  FMUL.FTZ R142, R142, R13 ;  /* 0x0000000d8e8e7220 */ /* 0x000fe20000410000 */
[----:B------:R-:W-:-:S01]  /*1a390*/  FADD.FTZ R3, R181, R180 ;  /* 0x000000b4b5037221 */ /* 0x000fc20000010000 */
[----:B------:R-:W4:Y:S01]  /*1a3a0*/  MUFU.EX2 R9, R9 ;  /* 0x0000000900097308 */ /* 0x000f220000000800 */
[----:B0-----:R-:W-:-:S01]  /*1a3b0*/  FADD.FTZ R21, R179, R0 ;  /* 0x00000000b3157221 */ /* 0x001fc20000010000 */
[-C--:B------:R-:W-:Y:S01]  /*1a3c0*/  FMUL.FTZ R143, R143, R13.reuse ;  /* 0x0000000d8f8f7220 */ /* 0x080fe20000410000 */
[-C--:B------:R-:W-:Y:S01]  /*1a3d0*/  FMUL.FTZ R146, R146, R13.reuse ;  /* 0x0000000d92927220 */ /* 0x080fe20000410000 */
[-C--:B------:R-:W-:Y:S01]  /*1a3e0*/  FMUL.FTZ R147, R147, R13.reuse ;  /* 0x0000000d93937220 */ /* 0x080fe20000410000 */
[-C--:B------:R-:W-:Y:S01]  /*1a3f0*/  FMUL.FTZ R150, R150, R13.reuse ;  /* 0x0000000d96967220 */ /* 0x080fe20000410000 */
[----:B------:R-:W-:Y:S01]  /*1a400*/  FMUL.FTZ R151, R151, R13 ;  /* 0x0000000d97977220 */ /* 0x000fe20000410000 */
[----:B---3--:R-:W-:-:S01]  /*1a410*/  FADD.FTZ R0, R182, R21 ;  /* 0x00000015b6007221 */ /* 0x008fc20000010000 */
[----:B----4-:R-:W-:-:S03]  /*1a420*/  F2FP.SATFINITE.E4M3.F32.PACK_AB_MERGE_C R182, R9, R182, RZ ;  /* 0x000000b609b6723e */ /* 0x010fc600048070ff */
[----:B------:R-:W-:Y:S01]  /*1a430*/  FADD.FTZ R0, R9, R0 ;  /* 0x0000000009007221 */ /* 0x000fe20000010000 */
[----:B------:R-:W-:Y:S01]  /*1a440*/  F2FP.SATFINITE.E4M3.F32.PACK_AB_MERGE_C R159, R179, R178, R182 ;  /* 0x000000b2b39f723e */ /* 0x000fe200048070b6 */
[----:B------:R-:W-:Y:S06]  /*1a450*/  @!P0 BRA `(.L_x_1929) ;  /* 0x0000000000048947 */ /* 0x000fec0003800000 */
[----:B------:R-:W-:Y:S01]  /*1a460*/  BPT.TRAP 0x1 ;  /* 0x000000040000795c */ /* 0x000fe20000300000 */
.L_x_1929:
[----:B------:R0:W3:Y:S01]  /*1a470*/  SYNCS.PHASECHK.TRANS64.TRYWAIT P1, [R10+URZ+0x28450], R11 ;  /* 0x0284500b0a0075a7 */ /* 0x0000e2000802017f */
[----:B------:R-:W-:Y:S05]  /*1a480*/  @!P0 BRA `(.L_x_1930) ;  /* 0x0000000000048947 */ /* 0x000fea0003800000 */
[----:B------:R-:W-:Y:S01]  /*1a490*/  BPT.TRAP 0x1 ;  /* 0x000000040000795c */ /* 0x000fe20000300000 */
.L_x_1930:
[----:B------:R-:W-:Y:S01]  /*1a4a0*/  BSSY B0, `(.L_x_1931) ;  /* 0x0000006000007945 */ /* 0x000fe20003800000 */
[----:B------:R-:W-:Y:S01]  /*1a4b0*/  LEA R8, R12, UR43, 0xa ;  /* 0x0000002b0c087c11 */ /* 0x000fe2000f8e50ff */
[----:B------:R-:W-:Y:S02]  /*1a4c0*/  IMAD.MOV.U32 R9, RZ, RZ, -0x7fffffe0 ;  /* 0x80000020ff097424 */ /* 0x000fe400078e00ff */
[----:B---3--:R-:W-:Y:S05]  /*1a4d0*/  @P1 BRA `(.L_x_1932) ;  /* 0x0000000000081947 */ /* 0x008fea0003800000 */
[----:B------:R-:W3:Y:S02]  /*1a4e0*/  SYNCS.PHASECHK.TRANS64.TRYWAIT P1, [R10+URZ+0x28450], R11 ;  /* 0x0284500b0a0075a7 */ /* 0x000ee4000802017f */
[----:B---3--:R-:W-:Y:S05]  /*1a4f0*/  @!P1 BRA `(.L_x_1933) ;  /* 0x000000dc00a89947 */ /* 0x008fea0003800000 */
.L_x_1932:
[----:B------:R-:W-:Y:S05]  /*1a500*/  BSYNC B0 ;  /* 0x0000000000007941 */ /* 0x000fea0003800000 */
.L_x_1931:
[----:B------:R-:W4:Y:S01]  /*1a510*/  S2R R12, SR_TID.X ;  /* 0x00000000000c7919 */ /* 0x000f220000002100 */
[----:B------:R-:W-:Y:S05]  /*1a520*/  WARPSYNC.ALL ;  /* 0x0000000000007948 */ /* 0x000fea0003800000 */
[C---:B------:R-:W-:Y:S02]  /*1a530*/  R2UR UR6, R8.reuse ;  /* 0x00000000080672ca */ /* 0x040fe400000e0000 */
[----:B------:R-:W-:Y:S01]  /*1a540*/  R2UR UR7, R9 ;  /* 0x00000000090772ca */ /* 0x000fe200000e0000 */
[----:B------:R-:W-:Y:S01]  /*1a550*/  IMAD.MOV.U32 R9, RZ, RZ, -0x7fffffe0 ;  /* 0x80000020ff097424 */ /* 0x000fe200078e00ff */
[----:B------:R-:W-:-:S02]  /*1a560*/  IADD3 R8, R8, 0x2, RZ ;  /* 0x0000000208087810 */ /* 0x000fc40007ffe0ff */
[----:B----4-:R-:W-:-:S05]  /*1a570*/  SHF.R.U32.HI R12, RZ, 0x7, R12 ;  /* 0x00000007ff0c7819 */ /* 0x010fca000001160c */
[----:B01-3--:R-:W-:-:S05]  /*1a580*/  VIADD R11, R12, 0x8 ;  /* 0x000000080c0b7836 */ /* 0x00bfca0000000000 */
        /* <DEDUP_REMOVED lines=12> */
.L_x_1934:
[----:B------:R-:W-:Y:S01]  /*1a650*/  ISETP.GT.AND P1, PT, R6, R208, PT ;  /* 0x000000d00600720c */ /* 0x000fe20003f24270 */
[----:B------:R-:W-:Y:S02]  /*1a660*/  VIADD R10, R10, 0x28460 ;  /* 0x000284600a0a7836 */ /* 0x000fe40000000000 */
[----:B------:R-:W-:Y:S02]  /*1a670*/  IMAD.U32 R9, RZ, RZ, UR39 ;  /* 0x00000027ff097e24 */ /* 0x000fe4000f8e00ff */
[----:B------:R-:W-:Y:S02]  /*1a680*/  VIADD R6, R6, 0xffffffff ;  /* 0xffffffff06067836 */ /* 0x000fe40000000000 */
[----:B------:R-:W-:Y:S01]  /*1a690*/  IMAD.MOV.U32 R13, RZ, RZ, R7 ;  /* 0x000000ffff0d7224 */ /* 0x000fe200078e0007 */
[----:B------:R-:W-:Y:S01]  /*1a6a0*/  PRMT R10, R9, 0x654, R10 ;  /* 0x00000654090a7816 */ /* 0x000fe2000000000a */
[----:B------:R-:W-:-:S03]  /*1a6b0*/  IMAD.MOV.U32 R14, RZ, RZ, R4 ;  /* 0x000000ffff0e7224 */ /* 0x000fc600078e0004 */
[----:B------:R1:W-:Y:S01]  /*1a6c0*/  SYNCS.ARRIVE.TRANS64.RED.A1T0 RZ, [R10+URZ], RZ ;  /* 0x000000ff0aff79a7 */ /* 0x0003e2000810043f */
[----:B------:R-:W-:Y:S05]  /*1a6d0*/  @P1 BRA `(.L_x_1935) ;  /* 0xffffffd800b81947 */ /* 0x000fea000383ffff */
.L_x_1915:
[----:B------:R-:W-:Y:S05]  /*1a6e0*/  WARPSYNC.ALL ;  /* 0x0000000000007948 */ /* 0x000fea0003800000 */
[----:B------:R-:W-:Y:S01]  /*1a6f0*/  ULDC.64 UR4, c[0x0][0x9a0] ;  /* 0x0002680000047ab9 */ /* 0x000fe20000000a00 */
[----:B0-----:R-:W-:Y:S01]  /*1a700*/  IMAD.MOV.U32 R12, RZ, RZ, 0x3f800000 ;  /* 0x3f800000ff0c7424 */ /* 0x001fe200078e00ff */
[----:B------:R2:W-:Y:S08]  /*1a710*/  BAR.ARV R5, 0x100 ;  /* 0x000400050000751d */ /* 0x0005f00000002000 */
[----:B------:R-:W-:Y:S06]  /*1a720*/  BAR.ARV 0x8, 0x180 ;  /* 0x0206000000007b1d */ /* 0x000fec0000002000 */
[----:B------:R-:W-:-:S04]  /*1a730*/  ISETP.NE.U32.AND P0, PT, RZ, UR4, PT ;  /* 0x00000004ff007c0c */ /* 0x000fc8000bf05070 */
[----:B------:R-:W-:-:S13]  /*1a740*/  ISETP.NE.AND.EX P0, PT, RZ, UR5, PT, P0 ;  /* 0x00000005ff007c0c */ /* 0x000fda000bf05300 */
[----:B-1----:R-:W0:Y:S01]  /*1a750*/  @P0 LDC.64 R10, c[0x0][0x9c8] ;  /* 0x00027200ff0a0b82 */ /* 0x002e220000000a00 */
[----:B------:R-:W-:Y:S02]  /*1a760*/  @P0 SHF.R.S32.HI R13, RZ, 0x1f, R23 ;  /* 0x0000001fff0d0819 */ /* 0x000fe40000011417 */
[----:B------:R-:W-:-:S05]  /*1a770*/  @P0 SHF.R.S32.HI R15, RZ, 0x1f, R22 ;  /* 0x0000001fff0f0819 */ /* 0x000fca0000011416 */
[----:B------:R-:W1:Y:S01]  /*1a780*/  @P0 LDC.64 R8, c[0x0][0x9d0] ;  /* 0x00027400ff080b82 */ /* 0x000e620000000a00 */
[----:B0-----:R-:W-:-:S04]  /*1a790*/  @P0 IMAD R6, R13, R10, RZ ;  /* 0x0000000a0d060224 */ /* 0x001fc800078e02ff */
[C---:B------:R-:W-:Y:S02]  /*1a7a0*/  @P0 IMAD R13, R23.reuse, R11, R6 ;  /* 0x0000000b170d0224 */ /* 0x040fe400078e0206 */
[----:B------:R-:W-:-:S04]  /*1a7b0*/  @P0 IMAD.WIDE.U32 R10, R23, R10, RZ ;  /* 0x0000000a170a0225 */ /* 0x000fc800078e00ff */
[-C--:B-1----:R-:W-:Y:S02]  /*1a7c0*/  @P0 IMAD R6, R15, R8.reuse, RZ ;  /* 0x000000080f060224 */ /* 0x082fe400078e02ff */
[----:B------:R-:W-:Y:S02]  /*1a7d0*/  @P0 IMAD.IADD R11, R11, 0x1, R13 ;  /* 0x000000010b0b0824 */ /* 0x000fe400078e020d */
[C---:B------:R-:W-:Y:S02]  /*1a7e0*/  @P0 IMAD R13, R22.reuse, R9, R6 ;  /* 0x00000009160d0224 */ /* 0x040fe400078e0206 */
[----:B------:R-:W-:-:S04]  /*1a7f0*/  @P0 IMAD.WIDE.U32 R8, R22, R8, R10 ;  /* 0x0000000816080225 */ /* 0x000fc800078e000a */
[----:B------:R-:W-:Y:S01]  /*1a800*/  @P0 IMAD.IADD R9, R9, 0x1, R13 ;  /* 0x0000000109090824 */ /* 0x000fe200078e020d */
[----:B------:R-:W-:-:S04]  /*1a810*/  @P0 LEA R10, P1, R8, UR4, 0x2 ;  /* 0x00000004080a0c11 */ /* 0x000fc8000f8210ff */
[----:B------:R-:W-:-:S05]  /*1a820*/  @P0 LEA.HI.X R11, R8, UR5, R9, 0x2, P1 ;  /* 0x00000005080b0c11 */ /* 0x000fca00088f1409 */
[----:B------:R0:W4:Y:S01]  /*1a830*/  @P0 LDG.E R12, desc[UR36][R10.64] ;  /* 0x000000240a0c0981 */ /* 0x000122000c1e1900 */
[----:B--23--:R-:W-:Y:S01]  /*1a840*/  MOV R5, RZ ;  /* 0x000000ff00057202 */ /* 0x00cfe20000000f00 */
[----:B------:R-:W-:Y:S02]  /*1a850*/  VIADD R185, R185, 0x1 ;  /* 0x00000001b9b97836 */ /* 0x000fe40000000000 */
[----:B------:R-:W1:Y:S01]  /*1a860*/  SHFL.BFLY PT, R6, R3, 0x2, 0x1f ;  /* 0x0c401f0003067f89 */ /* 0x000e6200000e0000 */
[----:B------:R-:W-:Y:S02]  /*1a870*/  VIADD R217, R217, 0x1 ;  /* 0x00000001d9d97836 */ /* 0x000fe40000000000 */
[C---:B------:R-:W-:Y:S01]  /*1a880*/  ISETP.NE.AND P3, PT, R185.reuse, 0x2, PT ;  /* 0x00000002b900780c */ /* 0x040fe20003f65270 */
[----:B------:R-:W2:Y:S01]  /*1a890*/  SHFL.BFLY PT, R9, R0, 0x2, 0x1f ;  /* 0x0c401f0000097f89 */ /* 0x000ea200000e0000 */
[----:B0-----:R-:W-:Y:S02]  /*1a8a0*/  IMAD.MOV.U32 R11, RZ, RZ, RZ ;  /* 0x000000ffff0b7224 */ /* 0x001fe400078e00ff */
[----:B------:R-:W-:Y:S01]  /*1a8b0*/  SEL R185, R185, RZ, P3 ;  /* 0x000000ffb9b97207 */ /* 0x000fe20001800000 */
[----:B-1----:R-:W-:Y:S01]  /*1a8c0*/  FADD.FTZ R6, R6, R3 ;  /* 0x0000000306067221 */ /* 0x002fe20000010000 */
[----:B------:R-:W-:-:S02]  /*1a8d0*/  IMAD.MOV.U32 R3, RZ, RZ, -0x800000 ;  /* 0xff800000ff037424 */ /* 0x000fc400078e00ff */
[----:B--2---:R-:W-:Y:S01]  /*1a8e0*/  FADD.FTZ R8, R9, R0 ;  /* 0x0000000009087221 */ /* 0x004fe20000010000 */
[----:B------:R-:W-:Y:S01]  /*1a8f0*/  IMAD.MOV.U32 R0, RZ, RZ, -0x800000 ;  /* 0xff800000ff007424 */ /* 0x000fe200078e00ff */
[----:B------:R-:W0:Y:S04]  /*1a900*/  SHFL.BFLY PT, R9, R6, 0x1, 0x1f ;  /* 0x0c201f0006097f89 */ /* 0x000e2800000e0000 */
[----:B------:R-:W1:Y:S01]  /*1a910*/  SHFL.BFLY PT, R13, R8, 0x1, 0x1f ;  /* 0x0c201f00080d7f89 */ /* 0x000e6200000e0000 */
[----:B0-----:R-:W-:-:S04]  /*1a920*/  FADD.FTZ R9, R6, R9 ;  /* 0x0000000906097221 */ /* 0x001fc80000010000 */
[C---:B------:R-:W-:Y:S01]  /*1a930*/  FMUL.FTZ R15, R9.reuse, 0.00390625 ;  /* 0x3b800000090f7820 */ /* 0x040fe20000410000 */
[----:B------:R-:W-:Y:S01]  /*1a940*/  FSETP.NE.FTZ.AND P0, PT, R9, RZ, PT ;  /* 0x000000ff0900720b */ /* 0x000fe20003f15000 */
[----:B-1----:R-:W-:Y:S01]  /*1a950*/  FADD.FTZ R14, R8, R13 ;  /* 0x0000000d080e7221 */ /* 0x002fe20000010000 */
[----:B------:R-:W-:Y:S02]  /*1a960*/  SEL R13, RZ, 0x1, P3 ;  /* 0x00000001ff0d7807 */ /* 0x000fe40001800000 */
[----:B------:R-:W-:Y:S01]  /*1a970*/  FSETP.NE.FTZ.AND P1, PT, R15, RZ, PT ;  /* 0x000000ff0f00720b */ /* 0x000fe20003f35000 */
[----:B------:R-:W-:Y:S01]  /*1a980*/  FMUL.FTZ R10, R14, 0.00390625 ;  /* 0x3b8000000e0a7820 */ /* 0x000fe20000410000 */
[----:B------:R-:W-:-:S04]  /*1a990*/  LOP3.LUT R188, R188, R13, RZ, 0x3c, !PT ;  /* 0x0000000dbcbc7212 */ /* 0x000fc800078e3cff */
[----:B------:R-:W-:-:S03]  /*1a9a0*/  FSETP.NE.FTZ.AND P2, PT, R10, RZ, PT ;  /* 0x000000ff0a00720b */ /* 0x000fc60003f55000 */
[----:B------:R0:W-:Y:S01]  /*1a9b0*/  @P0 MUFU.RCP R5, R9 ;  /* 0x0000000900050308 */ /* 0x0001e20000001000 */
[----:B------:R-:W-:-:S07]  /*1a9c0*/  FSETP.NE.FTZ.AND P0, PT, R14, RZ, PT ;  /* 0x000000ff0e00720b */ /* 0x000fce0003f15000 */
[----:B------:R-:W1:Y:S01]  /*1a9d0*/  @P1 MUFU.LG2 R6, R15 ;  /* 0x0000000f00061308 */ /* 0x000e620000000c00 */
[C---:B0-----:R-:W-:Y:S01]  /*1a9e0*/  @P1 FMUL.FTZ R9, R2.reuse, 0.69314718246459960938 ;  /* 0x3f31721802091820 */ /* 0x041fe20000410000 */
[----:B------:R-:W-:-:S06]  /*1a9f0*/  @P2 FMUL.FTZ R21, R2, 0.69314718246459960938 ;  /* 0x3f31721802152820 */ /* 0x000fcc0000410000 */
[----:B------:R-:W-:Y:S01]  /*1aa00*/  @P0 MUFU.RCP R11, R14 ;  /* 0x0000000e000b0308 */ /* 0x000fe20000001000 */
[----:B------:R-:W-:-:S07]  /*1aa10*/  PLOP3.LUT P0, PT, PT, PT, PT, 0x8, 0x0 ;  /* 0x000000000000781c */ /* 0x000fce0003f0e170 */
[----:B------:R-:W0:Y:S01]  /*1aa20*/  @P2 MUFU.LG2 R8, R10 ;  /* 0x0000000a00082308 */ /* 0x000e220000000c00 */
[----:B-1----:R-:W-:-:S04]  /*1aa30*/  @P1 FMUL.FTZ R6, R6, 0.69314718246459960938 ;  /* 0x3f31721806061820 */ /* 0x002fc80000410000 */
[----:B------:R-:W-:Y:S01]  /*1aa40*/  @P1 FFMA.FTZ R0, R9, R4, R6 ;  /* 0x0000000409001223 */ /* 0x000fe20000010006 */
[----:B0-----:R-:W-:-:S04]  /*1aa50*/  @P2 FMUL.FTZ R8, R8, 0.69314718246459960938 ;  /* 0x3f31721808082820 */ /* 0x001fc80000410000 */
[----:B------:R-:W-:Y:S01]  /*1aa60*/  @P2 FFMA.FTZ R3, R21, R7, R8 ;  /* 0x0000000715032223 */ /* 0x000fe20000010008 */
[-C--:B----4-:R-:W-:Y:S01]  /*1aa70*/  FMUL.FTZ R2, R5, R12.reuse ;  /* 0x0000000c05027220 */ /* 0x090fe20000410000 */
[----:B------:R-:W-:-:S03]  /*1aa80*/  FMUL.FTZ R12, R11, R12 ;  /* 0x0000000c0b0c7220 */ /* 0x000fc60000410000 */
        /* <DEDUP_REMOVED lines=128> */
.L_x_1800:
        /* <DEDUP_REMOVED lines=10> */
[----:B------:R-:W2:Y:S01]  /*1b330*/  LDL R140, [R1+0x18] ;  /* 0x00001800018c7983 */ /* 0x000ea20000100800 */
[----:B-1----:R-:W-:Y:S01]  /*1b340*/  F2FP.BF16.F32.PACK_AB R20, R13, R56 ;  /* 0x000000380d14723e */ /* 0x002fe200000010ff */
[----:B------:R-:W-:Y:S01]  /*1b350*/  ULDC.64 UR4, c[0x4][0x128] ;  /* 0x01004a0000047ab9 */ /* 0x000fe20000000a00 */
[----:B------:R-:W1:Y:S01]  /*1b360*/  S2R R13, SR_SWINHI ;  /* 0x00000000000d7919 */ /* 0x000e620000002f00 */
[----:B-----5:R-:W3:Y:S01]  /*1b370*/  S2R R39, SR_TID.X ;  /* 0x0000000000277919 */ /* 0x020ee20000002100 */
        /* <DEDUP_REMOVED lines=10> */
[----:B------:R-:W-:Y:S02]  /*1b420*/  MOV R76, R184 ;  /* 0x000000b8004c7202 */ /* 0x000fe40000000f00 */
[----:B-1----:R-:W-:Y:S01]  /*1b430*/  MOV R77, R13 ;  /* 0x0000000d004d7202 */ /* 0x002fe20000000f00 */
[----:B---3--:R-:W-:Y:S01]  /*1b440*/  IMAD.SHL.U32 R2, R39, 0x4, RZ ;  /* 0x0000000427027824 */ /* 0x008fe200078e00ff */
[----:B------:R-:W-:Y:S02]  /*1b450*/  F2FP.BF16.F32.PACK_AB R58, R53, R96 ;  /* 0x00000060353a723e */ /* 0x000fe400000010ff */
[----:B------:R-:W-:Y:S02]  /*1b460*/  F2FP.BF16.F32.PACK_AB R104, R61, R104 ;  /* 0x000000683d68723e */ /* 0x000fe400000010ff */
[----:B------:R-:W-:Y:S02]  /*1b470*/  LOP3.LUT R2, R2, 0xc, RZ, 0xc0, !PT ;  /* 0x0000000c02027812 */ /* 0x000fe400078ec0ff */
[----:B------:R-:W-:-:S02]  /*1b480*/  F2FP.BF16.F32.PACK_AB R11, R11, R48 ;  /* 0x000000300b0b723e */ /* 0x000fc400000010ff */
[----:B------:R-:W-:Y:S02]  /*1b490*/  IADD3 R26, P0, R2, UR4, RZ ;  /* 0x00000004021a7c10 */ /* 0x000fe4000ff1e0ff */
[----:B------:R-:W-:Y:S02]  /*1b4a0*/  F2FP.BF16.F32.PACK_AB R47, R47, R50 ;  /* 0x000000322f2f723e */ /* 0x000fe400000010ff */
[----:B------:R-:W-:Y:S01]  /*1b4b0*/  F2FP.BF16.F32.PACK_AB R63, R63, R66 ;  /* 0x000000423f3f723e */ /* 0x000fe200000010ff */
[----:B------:R-:W-:Y:S01]  /*1b4c0*/  IMAD.X R27, RZ, RZ, UR5, P0 ;  /* 0x00000005ff1b7e24 */ /* 0x000fe200080e06ff */
[----:B------:R-:W-:Y:S02]  /*1b4d0*/  F2FP.BF16.F32.PACK_AB R141, R52, R89 ;  /* 0x00000059348d723e */ /* 0x000fe400000010ff */
[----:B------:R-:W-:Y:S02]  /*1b4e0*/  F2FP.BF16.F32.PACK_AB R97, R60, R97 ;  /* 0x000000613c61723e */ /* 0x000fe400000010ff */
[----:B------:R1:W5:Y:S01]  /*1b4f0*/  LDG.E.CONSTANT R2, desc[UR36][R26.64] ;  /* 0x000000241a027981 */ /* 0x000362000c1e9900 */
[----:B------:R-:W-:Y:S01]  /*1b500*/  F2FP.BF16.F32.PACK_AB R8, R8, R41 ;  /* 0x000000290808723e */ /* 0x000fe200000010ff */
[----:B------:R-:W-:Y:S01]  /*1b510*/  UMOV UR4, 0xffffffff ;  /* 0xffffffff00047882 */ /* 0x000fe20000000000 */
[----:B------:R-:W-:-:S02]  /*1b520*/  F2FP.BF16.F32.PACK_AB R46, R45, R88 ;  /* 0x000000582d2e723e */ /* 0x000fc400000010ff */
[----:B------:R-:W-:Y:S02]  /*1b530*/  LOP3.LUT P0, R13, R39, 0x3, RZ, 0xc0, !PT ;  /* 0x00000003270d7812 */ /* 0x000fe4000780c0ff */
[----:B------:R-:W-:Y:S02]  /*1b540*/  F2FP.BF16.F32.PACK_AB R128, R85, R128 ;  /* 0x000000805580723e */ /* 0x000fe400000010ff */
[----:B------:R-:W-:Y:S02]  /*1b550*/  F2FP.BF16.F32.PACK_AB R30, R30, R109 ;  /* 0x0000006d1e1e723e */ /* 0x000fe400000010ff */
[----:B-1----:R-:W-:Y:S02]  /*1b560*/  F2FP.BF16.F32.PACK_AB R26, R37, R80 ;  /* 0x00000050251a723e */ /* 0x002fe400000010ff */
        /* <DEDUP_REMOVED lines=11> */
[----:B------:R-:W-:Y:S02]  /*1b620*/  ISETP.EQ.OR P0, PT, R13, 0x3, !P0 ;  /* 0x000000030d00780c */ /* 0x000fe40004702670 */
[----:B------:R-:W-:Y:S02]  /*1b630*/  F2FP.BF16.F32.PACK_AB R7, R7, R32 ;  /* 0x000000200707723e */ /* 0x000fe400000010ff */
[----:B------:R-:W-:-:S02]  /*1b640*/  F2FP.BF16.F32.PACK_AB R117, R117, R34 ;  /* 0x000000227575723e */ /* 0x000fc400000010ff */
[----:B------:R-:W-:Y:S02]  /*1b650*/  F2FP.BF16.F32.PACK_AB R57, R14, R57 ;  /* 0x000000390e39723e */ /* 0x000fe400000010ff */
[----:B------:R-:W-:Y:S02]  /*1b660*/  F2FP.BF16.F32.PACK_AB R65, R28, R65 ;  /* 0x000000411c41723e */ /* 0x000fe400000010ff */
[----:B------:R-:W-:Y:S02]  /*1b670*/  SEL R13, R5, R4, P0 ;  /* 0x00000004050d7207 */ /* 0x000fe40000000000 */
[----:B------:R-:W-:Y:S02]  /*1b680*/  SEL R4, R4, R5, P0 ;  /* 0x0000000504047207 */ /* 0x000fe40000000000 */
        /* <DEDUP_REMOVED lines=25> */
[----:B------:R-:W-:Y:S01]  /*1b820*/  F2FP.BF16.F32.PACK_AB R134, R134, R147 ;  /* 0x000000938686723e */ /* 0x000fe200000010ff */
[----:B--2---:R-:W-:-:S03]  /*1b830*/  IMAD.WIDE R42, R140, 0x2, R76 ;  /* 0x000000028c2a7825 */ /* 0x004fc600078e024c */
        /* <DEDUP_REMOVED lines=24> */
[C---:B------:R-:W-:Y:S02]  /*1b9c0*/  IADD3 R45, P3, R42.reuse, 0x8040, RZ ;  /* 0x000080402a2d7810 */ /* 0x040fe40007f7e0ff */
[----:B------:R-:W-:Y:S02]  /*1b9d0*/  IADD3.X R61, RZ, R43, RZ, P2, !PT ;  /* 0x0000002bff3d7210 */ /* 0x000fe400017fe4ff */
[C---:B------:R-:W-:Y:S02]  /*1b9e0*/  IADD3 R41, P1, R42.reuse, 0x8000, RZ ;  /* 0x000080002a297810 */ /* 0x040fe40007f3e0ff */
[C---:B------:R-:W-:Y:S02]  /*1b9f0*/  IADD3 R39, P5, R42.reuse, 0x4060, RZ ;  /* 0x000040602a277810 */ /* 0x040fe40007fbe0ff */
[C---:B------:R-:W-:Y:S02]  /*1ba00*/  IADD3 R37, P4, R42.reuse, 0x4040, RZ ;  /* 0x000040402a257810 */ /* 0x040fe40007f9e0ff */
[----:B------:R-:W-:-:S02]  /*1ba10*/  IADD3 R85, P2, R42, 0x8020, RZ ;  /* 0x000080202a557810 */ /* 0x000fc40007f5e0ff */
        /* <DEDUP_REMOVED lines=21> */
[C---:B------:R-:W-:Y:S02]  /*1bb70*/  IADD3 R29, P1, R42.reuse, 0x60, RZ ;  /* 0x000000602a1d7810 */ /* 0x040fe40007f3e0ff */
[C---:B------:R-:W-:Y:S02]  /*1bb80*/  IADD3 R33, P5, R42.reuse, 0x40, RZ ;  /* 0x000000402a217810 */ /* 0x040fe40007fbe0ff */
[C---:B------:R-:W-:Y:S02]  /*1bb90*/  IADD3 R35, P4, R42.reuse, 0x20, RZ ;  /* 0x000000202a237810 */ /* 0x040fe40007f9e0ff */
[----:B------:R-:W-:Y:S02]  /*1bba0*/  IADD3 R25, P2, R42, 0x4000, RZ ;  /* 0x000040002a197810 */ /* 0x000fe40007f5e0ff */
[----:B------:R-:W-:Y:S02]  /*1bbb0*/  LOP3.LUT R14, R15, 0x380, RZ, 0xc0, !PT ;  /* 0x000003800f0e7812 */ /* 0x000fe400078ec0ff */
        /* <DEDUP_REMOVED lines=37> */
[----:B------:R-:W-:Y:S01]  /*1be10*/  MOV R96, R34 ;  /* 0x0000002200607202 */ /* 0x000fe20000000f00 */
[----:B------:R-:W-:Y:S06]  /*1be20*/  BRA.DIV UR4, `(.L_x_1938) ;  /* 0x000000c604707947 */ /* 0x000fec000b800000 */
[----:B------:R-:W-:Y:S01]  /*1be30*/  SEL R29, R7, R6, P0 ;  /* 0x00000006071d7207 */ /* 0x000fe20000000000 */
[----:B-----5:R-:W-:Y:S01]  /*1be40*/  SHFL.IDX PT, R25, R13, R2, 0x1c1f ;  /* 0x001c1f020d197589 */ /* 0x020fe200000e0000 */
[----:B------:R-:W-:Y:S02]  /*1be50*/  SEL R6, R6, R7, P0 ;  /* 0x0000000706067207 */ /* 0x000fe40000000000 */
[----:B------:R-:W-:Y:S01]  /*1be60*/  SEL R33, R9, R8, P0 ;  /* 0x0000000809217207 */ /* 0x000fe20000000000 */
[----:B------:R-:W-:Y:S01]  /*1be70*/  SHFL.IDX PT, R45, R29, R2, 0x1c1f ;  /* 0x001c1f021d2d7589 */ /* 0x000fe200000e0000 */
[----:B------:R-:W-:Y:S02]  /*1be80*/  SEL R7, R8, R9, P0 ;  /* 0x0000000908077207 */ /* 0x000fe40000000000 */
[----:B------:R-:W-:Y:S01]  /*1be90*/  SEL R51, R26, R109, P0 ;  /* 0x0000006d1a337207 */ /* 0x000fe20000000000 */
[----:B------:R-:W-:Y:S01]  /*1bea0*/  SHFL.IDX PT, R49, R33, R2, 0x1c1f ;  /* 0x001c1f0221317589 */ /* 0x000fe200000e0000 */
[----:B------:R-:W-:-:S02]  /*1beb0*/  SEL R35, R11, R10, P0 ;  /* 0x0000000a0b237207 */ /* 0x000fc40000000000 */
[----:B------:R-:W-:Y:S02]  /*1bec0*/  SEL R8, R10, R11, P0 ;  /* 0x0000000b0a087207 */ /* 0x000fe40000000000 */
[----:B------:R-:W-:Y:S01]  /*1bed0*/  SEL R26, R109, R26, P0 ;  /* 0x0000001a6d1a7207 */ /* 0x000fe20000000000 */
[----:B------:R-:W-:Y:S01]  /*1bee0*/  SHFL.IDX PT, R53, R35, R2, 0x1c1f ;  /* 0x001c1f0223357589 */ /* 0x000fe200000e0000 */
[----:B------:R-:W-:Y:S02]  /*1bef0*/  LOP3.LUT R9, R2, 0x2, RZ, 0x3c, !PT ;  /* 0x0000000202097812 */ /* 0x000fe400078e3cff */
        /* <DEDUP_REMOVED lines=11> */
[----:B------:R-:W1:Y:S01]  /*1bfb0*/  SHFL.IDX PT, R30, R4, R9, 0x1c1f ;  /* 0x001c1f09041e7589 */ /* 0x000e6200000e0000 */
        /* <DEDUP_REMOVED lines=11> */
[----:B------:R2:W-:Y:S01]  /*1c070*/  SHFL.IDX PT, R52, R6, R9, 0x1c1f ;  /* 0x001c1f0906347589 */ /* 0x0005e200000e0000 */
        /* <DEDUP_REMOVED lines=50> */
[----:B------:R4:W0:Y:S01]  /*1c3a0*/  SHFL.IDX PT, R68, R24, R9, 0x1c1f ;  /* 0x001c1f0918447589 */ /* 0x00082200000e0000 */
[----:B------:R-:W-:-:S02]  /*1c3b0*/  SEL R125, R27, R86, P0 ;  /* 0x000000561b7d7207 */ /* 0x000fc40000000000 */
[----:B------:R-:W-:Y:S01]  /*1c3c0*/  SEL R129, R95, R102, P0 ;  /* 0x000000665f817207 */ /* 0x000fe20000000000 */
[----:B------:R-:W-:Y:S01]  /*1c3d0*/  SHFL.IDX PT, R86, R59, R2, 0x1c1f ;  /* 0x001c1f023b567589 */ /* 0x000fe200000e0000 */
[----:B------:R-:W-:Y:S02]  /*1c3e0*/  SEL R75, R135, R134, P0 ;  /* 0x00000086874b7207 */ /* 0x000fe40000000000 */
[----:B------:R-:W-:Y:S01]  /*1c3f0*/  SEL R5, R134, R135, P0 ;  /* 0x0000008786057207 */ /* 0x000fe20000000000 */
[----:B------:R0:W-:Y:S01]  /*1c400*/  SHFL.IDX PT, R102, R36, R9, 0x1c1f ;  /* 0x001c1f0924667589 */ /* 0x0001e200000e0000 */
[----:B-1----:R-:W-:Y:S02]  /*1c410*/  SEL R4, R25, R30, P0 ;  /* 0x0000001e19047207 */ /* 0x002fe40000000000 */
[----:B--2---:R-:W-:Y:S01]  /*1c420*/  SEL R6, R30, R25, P0 ;  /* 0x000000191e067207 */ /* 0x004fe20000000000 */
[----:B------:R-:W-:Y:S01]  /*1c430*/  SHFL.IDX PT, R70, R105, R2, 0x1c1f ;  /* 0x001c1f0269467589 */ /* 0x000fe200000e0000 */
[----:B---3--:R-:W-:-:S02]  /*1c440*/  SEL R30, R64, R57, P0 ;  /* 0x00000039401e7207 */ /* 0x008fc40000000000 */
[----:B----4-:R-:W-:Y:S01]  /*1c450*/  SEL R24, R53, R60, P0 ;  /* 0x0000003c35187207 */ /* 0x010fe20000000000 */
        /* <DEDUP_REMOVED lines=8> */
[----:B0-----:R-:W-:Y:S01]  /*1c4e0*/  SEL R36, R65, R68, P0 ;  /* 0x0000004441247207 */ /* 0x001fe20000000000 */
[----:B------:R-:W-:Y:S01]  /*1c4f0*/  SHFL.IDX PT, R43, R125, R2, 0x1c1f ;  /* 0x001c1f027d2b7589 */ /* 0x000fe200000e0000 */
[----:B------:R-:W-:Y:S02]  /*1c500*/  SEL R42, R72, R69, P0 ;  /* 0x00000045482a7207 */ /* 0x000fe40000000000 */
[----:B------:R-:W-:Y:S01]  /*1c510*/  SEL R60, R41, R100, P0 ;  /* 0x00000064293c7207 */ /* 0x000fe20000000000 */
[----:B------:R-:W-:Y:S01]  /*1c520*/  SHFL.IDX PT, R47, R47, R2, 0x1c1f ;  /* 0x001c1f022f2f7589 */ /* 0x000fe200000e0000 */
[----:B------:R-:W-:Y:S02]  /*1c530*/  SEL R11, R104, R33, P0 ;  /* 0x00000021680b7207 */ /* 0x000fe40000000000 */
[----:B------:R-:W-:Y:S01]  /*1c540*/  SEL R13, R29, R106, P0 ;  /* 0x0000006a1d0d7207 */ /* 0x000fe20000000000 */
[----:B------:R-:W-:Y:S01]  /*1c550*/  SHFL.IDX PT, R51, R129, R2, 0x1c1f ;  /* 0x001c1f0281337589 */ /* 0x000fe200000e0000 */
[----:B------:R-:W-:-:S03]  /*1c560*/  SEL R15, R106, R29, P0 ;  /* 0x0000001d6a0f7207 */ /* 0x000fc60000000000 */
[----:B------:R-:W-:Y:S04]  /*1c570*/  SHFL.IDX PT, R55, R55, R2, 0x1c1f ;  /* 0x001c1f0237377589 */ /* 0x000fe800000e0000 */
[----:B------:R-:W-:Y:S04]  /*1c580*/  SHFL.IDX PT, R59, R131, R2, 0x1c1f ;  /* 0x001c1f02833b7589 */ /* 0x000fe800000e0000 */
[----:B------:R-:W-:Y:S04]  /*1c590*/  SHFL.IDX PT, R63, R63, R2, 0x1c1f ;  /* 0x001c1f023f3f7589 */ /* 0x000fe800000e0000 */
[----:B------:R-:W-:Y:S04]  /*1c5a0*/  SHFL.IDX PT, R67, R111, R2, 0x1c1f ;  /* 0x001c1f026f437589 */ /* 0x000fe800000e0000 */
[----:B------:R-:W-:Y:S04]  /*1c5b0*/  SHFL.IDX PT, R71, R71, R2, 0x1c1f ;  /* 0x001c1f0247477589 */ /* 0x000fe800000e0000 */
[----:B------:R-:W0:Y:S04]  /*1c5c0*/  SHFL.IDX PT, R99, R46, R9, 0x1c1f ;  /* 0x001c1f092e637589 */ /* 0x000e2800000e0000 */
[----:B------:R1:W2:Y:S04]  /*1c5d0*/  SHFL.IDX PT, R101, R38, R9, 0x1c1f ;  /* 0x001c1f0926657589 */ /* 0x0002a800000e0000 */
[----:B------:R3:W-:Y:S04]  /*1c5e0*/  SHFL.IDX PT, R103, R32, R9, 0x1c1f ;  /* 0x001c1f0920677589 */ /* 0x0007e800000e0000 */
[----:B------:R-:W4:Y:S01]  /*1c5f0*/  SHFL.IDX PT, R108, R54, R9, 0x1c1f ;  /* 0x001c1f09366c7589 */ /* 0x000f2200000e0000 */
[----:B-1----:R-:W-:-:S03]  /*1c600*/  SEL R38, R68, R65, P0 ;  /* 0x0000004144267207 */ /* 0x002fc60000000000 */
[----:B------:R1:W4:Y:S01]  /*1c610*/  SHFL.IDX PT, R110, R62, R9, 0x1c1f ;  /* 0x001c1f093e6e7589 */ /* 0x00032200000e0000 */
[----:B---3--:R-:W-:-:S03]  /*1c620*/  SEL R32, R61, R20, P0 ;  /* 0x000000143d207207 */ /* 0x008fc60000000000 */
[----:B------:R-:W-:Y:S04]  /*1c630*/  SHFL.IDX PT, R112, R112, R9, 0x1c1f ;  /* 0x001c1f0970707589 */ /* 0x000fe800000e0000 */
[----:B------:R-:W-:Y:S01]  /*1c640*/  SHFL.IDX PT, R114, R114, R9, 0x1c1f ;  /* 0x001c1f0972727589 */ /* 0x000fe200000e0000 */
[----:B0-----:R-:W-:Y:S02]  /*1c650*/  SEL R56, R58, R99, P0 ;  /* 0x000000633a387207 */ /* 0x001fe40000000000 */
[----:B-1----:R-:W-:Y:S01]  /*1c660*/  SEL R62, R100, R41, P0 ;  /* 0x00000029643e7207 */ /* 0x002fe20000000000 */
[----:B------:R-:W0:Y:S01]  /*1c670*/  SHFL.IDX PT, R116, R116, R9, 0x1c1f ;  /* 0x001c1f0974747589 */ /* 0x000e2200000e0000 */
[----:B--2---:R-:W-:Y:S02]  /*1c680*/  SEL R68, R70, R101, P0 ;  /* 0x0000006546447207 */ /* 0x004fe40000000000 */
[----:B------:R-:W-:Y:S01]  /*1c690*/  SEL R58, R99, R58, P0 ;  /* 0x0000003a633a7207 */ /* 0x000fe20000000000 */
[----:B------:R-:W1:Y:S01]  /*1c6a0*/  SHFL.IDX PT, R120, R120, R9, 0x1c1f ;  /* 0x001c1f0978787589 */ /* 0x000e6200000e0000 */
[----:B------:R-:W-:-:S03]  /*1c6b0*/  SEL R70, R101, R70, P0 ;  /* 0x0000004665467207 */ /* 0x000fc60000000000 */
[----:B------:R-:W2:Y:S01]  /*1c6c0*/  SHFL.IDX PT, R122, R122, R9, 0x1c1f ;  /* 0x001c1f097a7a7589 */ /* 0x000ea200000e0000 */
[----:B----4-:R-:W-:Y:S02]  /*1c6d0*/  SEL R25, R27, R108, P0 ;  /* 0x0000006c1b197207 */ /* 0x010fe40000000000 */
[----:B------:R-:W-:Y:S01]  /*1c6e0*/  SEL R27, R108, R27, P0 ;  /* 0x0000001b6c1b7207 */ /* 0x000fe20000000000 */
[----:B------:R-:W3:Y:S01]  /*1c6f0*/  SHFL.IDX PT, R128, R128, R9, 0x1c1f ;  /* 0x001c1f0980807589 */ /* 0x000ee200000e0000 */
[----:B------:R-:W-:Y:S02]  /*1c700*/  SEL R29, R31, R110, P0 ;  /* 0x0000006e1f1d7207 */ /* 0x000fe40000000000 */
[----:B------:R-:W-:Y:S01]  /*1c710*/  SEL R31, R110, R31, P0 ;  /* 0x0000001f6e1f7207 */ /* 0x000fe20000000000 */
[----:B------:R-:W4:Y:S04]  /*1c720*/  SHFL.IDX PT, R118, R118, R9, 0x1c1f ;  /* 0x001c1f0976767589 */ /* 0x000f2800000e0000 */
[----:B------:R-:W4:Y:S04]  /*1c730*/  SHFL.IDX PT, R124, R124, R9, 0x1c1f ;  /* 0x001c1f097c7c7589 */ /* 0x000f2800000e0000 */
        /* <DEDUP_REMOVED lines=9> */
[----:B------:R1:W2:Y:S01]  /*1c7d0*/  SHFL.IDX PT, R91, R28, R9, 0x1c1f ;  /* 0x001c1f091c5b7589 */ /* 0x0002a200000e0000 */
[----:B---3--:R-:W-:-:S02]  /*1c7e0*/  SEL R53, R55, R128, P0 ;  /* 0x0000008037357207 */ /* 0x008fc40000000000 */
[----:B------:R-:W-:Y:S01]  /*1c7f0*/  SEL R55, R128, R55, P0 ;  /* 0x0000003780377207 */ /* 0x000fe20000000000 */
[----:B------:R3:W2:Y:S04]  /*1c800*/  SHFL.IDX PT, R95, R34, R9, 0x1c1f ;  /* 0x001c1f09225f7589 */ /* 0x0006a800000e0000 */
[----:B------:R4:W2:Y:S01]  /*1c810*/  SHFL.IDX PT, R98, R40, R9, 0x1c1f ;  /* 0x001c1f0928627589 */ /* 0x0008a200000e0000 */
[----:B-1----:R-:W-:-:S03]  /*1c820*/  SEL R28, R57, R64, P0 ;  /* 0x00000040391c7207 */ /* 0x002fc60000000000 */
[----:B------:R-:W1:Y:S01]  /*1c830*/  SHFL.IDX PT, R75, R75, R2, 0x1c1f ;  /* 0x001c1f024b4b7589 */ /* 0x000e6200000e0000 */
[----:B------:R-:W-:Y:S02]  /*1c840*/  SEL R64, R66, R7, P0 ;  /* 0x0000000742407207 */ /* 0x000fe40000000000 */
[----:B------:R-:W-:Y:S01]  /*1c850*/  SEL R66, R7, R66, P0 ;  /* 0x0000004207427207 */ /* 0x000fe20000000000 */
[----:B------:R0:W1:Y:S01]  /*1c860*/  SHFL.IDX PT, R2, R5, R9, 0x1c1f ;  /* 0x001c1f0905027589 */ /* 0x00006200000e0000 */
[----:B---3--:R-:W-:Y:S01]  /*1c870*/  SEL R34, R20, R61, P0 ;  /* 0x0000003d14227207 */ /* 0x008fe20000000000 */
[----:B------:R-:W-:Y:S01]  /*1c880*/  IMAD.MOV.U32 R20, RZ, RZ, RZ ;  /* 0x000000ffff147224 */ /* 0x000fe200078e00ff */
[----:B----4-:R-:W-:Y:S02]  /*1c890*/  SEL R40, R69, R72, P0 ;  /* 0x0000004845287207 */ /* 0x010fe40000000000 */
[----:B------:R-:W-:Y:S02]  /*1c8a0*/  SEL R7, R102, R37, P0 ;  /* 0x0000002566077207 */ /* 0x000fe40000000000 */
[----:B------:R-:W-:-:S02]  /*1c8b0*/  SEL R72, R74, R103, P0 ;  /* 0x000000674a487207 */ /* 0x000fc40000000000 */
[----:B------:R-:W-:Y:S02]  /*1c8c0*/  SEL R57, R59, R118, P0 ;  /* 0x000000763b397207 */ /* 0x000fe40000000000 */
[----:B0-----:R-:W-:Y:S02]  /*1c8d0*/  SEL R5, R37, R102, P0 ;  /* 0x0000006625057207 */ /* 0x001fe40000000000 */
[----:B------:R-:W-:Y:S02]  /*1c8e0*/  SEL R9, R33, R104, P0 ;  /* 0x0000006821097207 */ /* 0x000fe40000000000 */
[----:B------:R-:W-:Y:S02]  /*1c8f0*/  SEL R33, R35, R112, P0 ;  /* 0x0000007023217207 */ /* 0x000fe40000000000 */
[----:B------:R-:W-:Y:S02]  /*1c900*/  SEL R37, R39, R114, P0 ;  /* 0x0000007227257207 */ /* 0x000fe40000000000 */
[----:B------:R-:W-:-:S02]  /*1c910*/  SEL R61, R63, R124, P0 ;  /* 0x0000007c3f3d7207 */ /* 0x000fc40000000000 */
[----:B------:R-:W-:Y:S02]  /*1c920*/  SEL R65, R67, R126, P0 ;  /* 0x0000007e43417207 */ /* 0x000fe40000000000 */
[----:B------:R-:W-:Y:S02]  /*1c930*/  SEL R69, R71, R132, P0 ;  /* 0x0000008447457207 */ /* 0x000fe40000000000 */
[----:B--2---:R-:W-:Y:S02]  /*1c940*/  SEL R44, R86, R91, P0 ;  /* 0x0000005b562c7207 */ /* 0x004fe40000000000 */
        /* <DEDUP_REMOVED lines=11> */
[----:B-1----:R-:W-:-:S07]  /*1ca00*/  SEL R71, R132, R71, P0 ;  /* 0x0000004784477207 */ /* 0x002fce0000000000 */
.L_x_2256:
[----:B------:R-:W-:Y:S05]  /*1ca10*/  WARPSYNC.ALL ;  /* 0x0000000000007948 */ /* 0x000fea0003800000 */
[----:B------:R-:W-:Y:S06]  /*1ca20*/  BAR.SYNC.DEFER_BLOCKING 0x1, 0x100 ;  /* 0x0044000000007b1d */ /* 0x000fec0000010000 */
[----:B------:R-:W-:-:S02]  /*1ca30*/  ULDC.64 UR4, c[0x0][0xc00] ;  /* 0x0003000000047ab9 */ /* 0x000fc40000000a00 */
[----:B------:R-:W0:Y:S01]  /*1ca40*/  LDC.64 R90, c[0x0][0xc00] ;  /* 0x00030000ff5a7b82 */ /* 0x000e220000000a00 */
[----:B------:R-:W-:-:S04]  /*1ca50*/  ISETP.NE.U32.AND P2, PT, RZ, UR4, PT ;  /* 0x00000004ff007c0c */ /* 0x000fc8000bf45070 */
[----:B------:R-:W-:Y:S01]  /*1ca60*/  ISETP.NE.AND.EX P2, PT, RZ, UR5, PT, P2 ;  /* 0x00000005ff007c0c */ /* 0x000fe2000bf45320 */
[----:B------:R-:W-:Y:S01]  /*1ca70*/  ULDC.64 UR4, c[0x0][0xc08] ;  /* 0x0003020000047ab9 */ /* 0x000fe20000000a00 */
[----:B------:R1:W-:Y:S04]  /*1ca80*/  STSM.16.M88.4 [R73], R4 ;  /* 0x0000000449007844 */ /* 0x0003e80000000200 */
[----:B------:R-:W-:Y:S01]  /*1ca90*/  STSM.16.M88.4 [R96], R8 ;  /* 0x0000000860007844 */ /* 0x000fe20000000200 */
[----:B0-----:R-:W-:-:S03]  /*1caa0*/  IMAD.WIDE R90, R216, 0x4, R90 ;  /* 0x00000004d85a7825 */ /* 0x001fc600078e025a */
[----:B------:R-:W-:Y:S04]  /*1cab0*/  STSM.16.M88.4 [R94], R12 ;  /* 0x0000000c5e007844 */ /* 0x000fe80000000200 */
[----:B------:R-:W-:Y:S01]  /*1cac0*/  STSM.16.M88.4 [R93], R24 ;  /* 0x000000185d007844 */ /* 0x000fe20000000200 */
[----:B-1----:R-:W-:-:S03]  /*1cad0*/  SEL R73, R75, R2, P0 ;  /* 0x000000024b497207 */ /* 0x002fc60000000000 */
[----:B------:R-:W-:Y:S01]  /*1cae0*/  STSM.16.M88.4 [R92], R28 ;  /* 0x0000001c5c007844 */ /* 0x000fe20000000200 */
[----:B------:R-:W-:Y:S02]  /*1caf0*/  SEL R75, R2, R75, P0 ;  /* 0x0000004b024b7207 */ /* 0x000fe40000000000 */
[----:B------:R-:W-:Y:S01]  /*1cb00*/  ISETP.NE.U32.AND P0, PT, RZ, UR4, PT ;  /* 0x00000004ff007c0c */ /* 0x000fe2000bf05070 */
[----:B------:R-:W-:Y:S03]  /*1cb10*/  STSM.16.M88.4 [R89], R32 ;  /* 0x0000002059007844 */ /* 0x000fe60000000200 */
[----:B------:R-:W-:Y:S01]  /*1cb20*/  ISETP.NE.AND.EX P0, PT, RZ, UR5, PT, P0 ;  /* 0x00000005ff007c0c */ /* 0x000fe2000bf05300 */
[----:B------:R-:W-:Y:S04]  /*1cb30*/  STSM.16.M88.4 [R88], R36 ;  /* 0x0000002458007844 */ /* 0x000fe80000000200 */
[----:B------:R-:W-:Y:S04]  /*1cb40*/  STSM.16.M88.4 [R87], R40 ;  /* 0x0000002857007844 */ /* 0x000fe80000000200 */
[----:B------:R-:W-:Y:S04]  /*1cb50*/  STSM.16.M88.4 [R85], R44 ;  /* 0x0000002c55007844 */ /* 0x000fe80000000200 */
[----:B------:R-:W-:Y:S01]  /*1cb60*/  STSM.16.M88.4 [R84], R48 ;  /* 0x0000003054007844 */ /* 0x000fe20000000200 */
[----:B------:R-:W0:Y:S03]  /*1cb70*/  @P0 LDC.64 R4, c[0x0][0xc08] ;  /* 0x00030200ff040b82 */ /* 0x000e260000000a00 */
[----:B------:R1:W-:Y:S04]  /*1cb80*/  STSM.16.M88.4 [R82], R52 ;  /* 0x0000003452007844 */ /* 0x0003e80000000200 */
[----:B------:R2:W-:Y:S04]  /*1cb90*/  STSM.16.M88.4 [R83], R56 ;  /* 0x0000003853007844 */ /* 0x0005e80000000200 */
[----:B------:R2:W-:Y:S04]  /*1cba0*/  STSM.16.M88.4 [R78], R60 ;  /* 0x0000003c4e007844 */ /* 0x0005e80000000200 */
[----:B------:R2:W-:Y:S04]  /*1cbb0*/  STSM.16.M88.4 [R79], R64 ;  /* 0x000000404f007844 */ /* 0x0005e80000000200 */
[----:B------:R2:W-:Y:S01]  /*1cbc0*/  STSM.16.M88.4 [R80], R68 ;  /* 0x0000004450007844 */ /* 0x0005e20000000200 */
[----:B------:R-:W-:Y:S01]  /*1cbd0*/  ULDC UR4, c[0x0][0xa88] ;  /* 0x0002a20000047ab9 */ /* 0x000fe20000000800 */
[----:B-1----:R-:W1:Y:S02]  /*1cbe0*/  LDC R82, c[0x0][0xbe8] ;  /* 0x0002fa00ff527b82 */ /* 0x002e640000000800 */
[----:B------:R2:W-:Y:S06]  /*1cbf0*/  STSM.16.M88.4 [R81], R72 ;  /* 0x0000004851007844 */ /* 0x0005ec0000000200 */
[----:B------:R-:W-:Y:S01]  /*1cc00*/  BAR.SYNC.DEFER_BLOCKING 0x1, 0x100 ;  /* 0x0044000000007b1d */ /* 0x000fe20000010000 */
[----:B------:R-:W-:-:S02]  /*1cc10*/  IMAD.U32 R7, RZ, RZ, UR4 ;  /* 0x00000004ff077e24 */ /* 0x000fc4000f8e00ff */
[----:B0-----:R-:W-:-:S03]  /*1cc20*/  @P0 IMAD.WIDE R4, R216, 0x4, R4 ;  /* 0x00000004d8040825 */ /* 0x001fc600078e0204 */
[----:B------:R2:W5:Y:S01]  /*1cc30*/  @P2 LDG.E R20, desc[UR36][R90.64] ;  /* 0x000000245a142981 */ /* 0x000562000c1e1900 */
[----:B-1----:R-:W-:Y:S01]  /*1cc40*/  ISETP.NE.AND P1, PT, R82, 0x1, PT ;  /* 0x000000015200780c */ /* 0x002fe20003f25270 */
[----:B------:R-:W-:Y:S02]  /*1cc50*/  IMAD.IADD R25, R203, 0x1, R202 ;  /* 0x00000001cb197824 */ /* 0x000fe400078e02ca */
[----:B------:R2:W5:Y:S10]  /*1cc60*/  @P0 LDG.E R7, desc[UR36][R4.64] ;  /* 0x0000002404070981 */ /* 0x000574000c1e1900 */
[----:B------:R-:W0:Y:S08]  /*1cc70*/  @P1 LDC R2, c[0x0][0xbec] ;  /* 0x0002fb00ff021b82 */ /* 0x000e300000000800 */
[----:B------:R-:W1:Y:S01]  /*1cc80*/  @P1 LDC R11, c[0x0][0xbf0] ;  /* 0x0002fc00ff0b1b82 */ /* 0x000e620000000800 */
[----:B--2---:R-:W-:Y:S05]  /*1cc90*/  @P0 BRA `(.L_x_1939) ;  /* 0x0000000000100947 */ /* 0x004fea0003800000 */
[----:B------:R-:W-:Y:S05]  /*1cca0*/  @!P2 BRA `(.L_x_1939) ;  /* 0x00000000000ca947 */ /* 0x000fea0003800000 */
[----:B------:R-:W2:Y:S04]  /*1ccb0*/  LDG.E R4, desc[UR36][R90.64] ;  /* 0x000000245a047981 */ /* 0x000ea8000c1e1900 */
[----:B-----5:R-:W2:Y:S02]  /*1ccc0*/  LDG.E R7, desc[UR36][R90.64+0x4] ;  /* 0x000004245a077981 */ /* 0x020ea4000c1e1900 */
[----:B--2---:R-:W-:-:S07]  /*1ccd0*/  IMAD.IADD R7, R7, 0x1, -R4 ;  /* 0x0000000107077824 */ /* 0x004fce00078e0a04 */
.L_x_1939:
[----:B------:R-:W2:Y:S01]  /*1cce0*/  LDL R10, [R1+0x14] ;  /* 0x00001400010a7983 */ /* 0x000ea20000100800 */
[----:B------:R-:W-:Y:S01]  /*1ccf0*/  SHF.R.S32.HI R81, RZ, 0x1f, R215 ;  /* 0x0000001fff517819 */ /* 0x000fe200000114d7 */
[----:B0-----:R-:W-:Y:S01]  /*1cd00*/  @P1 IMAD.HI.U32 R2, R25, R2, RZ ;  /* 0x0000000219021227 */ /* 0x001fe200078e00ff */
[--C-:B-----5:R-:W-:Y:S01]  /*1cd10*/  SHF.R.S32.HI R79, RZ, 0x1f, R20.reuse ;  /* 0x0000001fff4f7819 */ /* 0x120fe20000011414 */
[----:B------:R-:W-:Y:S01]  /*1cd20*/  ULDC.64 UR4, c[0x0][0xb90] ;  /* 0x0002e40000047ab9 */ /* 0x000fe20000000a00 */
[----:B------:R-:W-:Y:S01]  /*1cd30*/  SEL R80, R216, RZ, !P2 ;  /* 0x000000ffd8507207 */ /* 0x000fe20005000000 */
[----:B------:R-:W-:Y:S01]  /*1cd40*/  IMAD.MOV.U32 R78, RZ, RZ, R20 ;  /* 0x000000ffff4e7224 */ /* 0x000fe200078e0014 */
[----:B------:R-:W-:Y:S01]  /*1cd50*/  LEA R13, R189, R18, 0x6 ;  /* 0x00000012bd0d7211 */ /* 0x000fe200078e30ff */
[----:B------:R-:W-:Y:S01]  /*1cd60*/  IMAD R6, R81, UR4, RZ ;  /* 0x0000000451067c24 */ /* 0x000fe2000f8e02ff */
[----:B------:R-:W0:Y:S01]  /*1cd70*/  @P1 LDC R83, c[0x0][0xbec] ;  /* 0x0002fb00ff531b82 */ /* 0x000e220000000800 */
[----:B------:R-:W-:Y:S01]  /*1cd80*/  IMAD.MOV.U32 R9, RZ, RZ, R25 ;  /* 0x000000ffff097224 */ /* 0x000fe200078e0019 */
[----:B-1----:R-:W-:Y:S01]  /*1cd90*/  @P1 SHF.R.U32.HI R9, RZ, R11, R2 ;  /* 0x0000000bff091219 */ /* 0x002fe20000011602 */
[----:B------:R-:W-:Y:S01]  /*1cda0*/  IMAD.WIDE.U32 R4, R215, UR4, R78 ;  /* 0x00000004d7047c25 */ /* 0x000fe2000f8e004e */
[----:B------:R-:W-:-:S03]  /*1cdb0*/  SHF.R.S32.HI R78, RZ, 0x1f, R216 ;  /* 0x0000001fff4e7819 */ /* 0x000fc600000114d8 */
[----:B------:R-:W-:Y:S01]  /*1cdc0*/  IMAD R11, R215, UR5, R6 ;  /* 0x00000005d70b7c24 */ /* 0x000fe2000f8e0206 */
[----:B------:R-:W-:Y:S01]  /*1cdd0*/  SEL R78, R78, RZ, !P2 ;  /* 0x000000ff4e4e7207 */ /* 0x000fe20005000000 */
[----:B------:R-:W-:Y:S01]  /*1cde0*/  IMAD.MOV R15, RZ, RZ, -R9 ;  /* 0x000000ffff0f7224 */ /* 0x000fe200078e0a09 */
[----:B------:R-:W-:Y:S01]  /*1cdf0*/  ULDC.64 UR4, c[0x0][0xb98] ;  /* 0x0002e60000047ab9 */ /* 0x000fe20000000a00 */
[----:B------:R-:W-:Y:S01]  /*1ce00*/  IMAD.IADD R5, R5, 0x1, R11 ;  /* 0x0000000105057824 */ /* 0x000fe200078e020b */
[----:B------:R-:W1:Y:S01]  /*1ce10*/  @P1 LDC R85, c[0x0][0xbf0] ;  /* 0x0002fc00ff551b82 */ /* 0x000e620000000800 */
[----:B------:R-:W-:Y:S02]  /*1ce20*/  IMAD R11, R82, R15, R25 ;  /* 0x0000000f520b7224 */ /* 0x000fe400078e0219 */
[----:B------:R-:W-:Y:S02]  /*1ce30*/  IMAD R15, R78, UR4, RZ ;  /* 0x000000044e0f7c24 */ /* 0x000fe4000f8e02ff */
[----:B------:R-:W-:Y:S01]  /*1ce40*/  IMAD.WIDE.U32 R4, R80, UR4, R4 ;  /* 0x0000000450047c25 */ /* 0x000fe2000f8e0004 */
[----:B------:R-:W-:-:S03]  /*1ce50*/  SHF.R.S32.HI R2, RZ, 0x1f, R11 ;  /* 0x0000001fff027819 */ /* 0x000fc6000001140b */
[----:B------:R-:W-:Y:S01]  /*1ce60*/  IMAD.WIDE R76, R13, 0x2, R76 ;  /* 0x000000020d4c7825 */ /* 0x000fe200078e024c */
[----:B------:R-:W-:Y:S02]  /*1ce70*/  SHF.R.S32.HI R13, RZ, 0x1f, R9 ;  /* 0x0000001fff0d7819 */ /* 0x000fe40000011409 */
[----:B------:R-:W-:Y:S01]  /*1ce80*/  IADD3 R4, P0, R9, R4, RZ ;  /* 0x0000000409047210 */ /* 0x000fe20007f1e0ff */
[----:B------:R-:W-:Y:S01]  /*1ce90*/  IMAD R15, R80, UR5, R15 ;  /* 0x00000005500f7c24 */ /* 0x000fe2000f8e020f */
[----:B------:R-:W-:Y:S01]  /*1cea0*/  ULDC.64 UR4, c[0x0][0xb88] ;  /* 0x0002e20000047ab9 */ /* 0x000fe20000000a00 */
[----:B------:R-:W-:Y:S01]  /*1ceb0*/  IADD3 R9, P2, R76, 0x1000, RZ ;  /* 0x000010004c097810 */ /* 0x000fe20007f5e0ff */
[----:B------:R-:W-:Y:S01]  /*1cec0*/  IMAD R2, R2, UR4, RZ ;  /* 0x0000000402027c24 */ /* 0x000fe2000f8e02ff */
[C---:B------:R-:W-:Y:S02]  /*1ced0*/  IADD3 R25, P5, R76.reuse, 0x3000, RZ ;  /* 0x000030004c197810 */ /* 0x040fe40007fbe0ff */
[----:B------:R-:W-:Y:S01]  /*1cee0*/  IADD3.X R5, R13, R5, R15, P0, !PT ;  /* 0x000000050d057210 */ /* 0x000fe200007fe40f */
[----:B------:R-:W-:Y:S01]  /*1cef0*/  IMAD R13, R11, UR5, R2 ;  /* 0x000000050b0d7c24 */ /* 0x000fe2000f8e0202 */
[----:B------:R-:W-:Y:S01]  /*1cf00*/  LOP3.LUT R8, R9, 0x380, RZ, 0xc0, !PT ;  /* 0x0000038009087812 */ /* 0x000fe200078ec0ff */
[----:B------:R-:W-:Y:S01]  /*1cf10*/  IMAD R2, R7, R82, RZ ;  /* 0x0000005207027224 */ /* 0x000fe200078e02ff */
[----:B------:R-:W-:Y:S01]  /*1cf20*/  IADD3 R33, P4, R76, 0x5000, RZ ;  /* 0x000050004c217810 */ /* 0x000fe20007f9e0ff */
[----:B------:R-:W-:Y:S01]  /*1cf30*/  IMAD.WIDE.U32 R4, R11, UR4, R4 ;  /* 0x000000040b047c25 */ /* 0x000fe2000f8e0004 */
[----:B------:R-:W-:Y:S01]  /*1cf40*/  ULDC.64 UR4, c[0x0][0xb50] ;  /* 0x0002d40000047ab9 */ /* 0x000fe20000000a00 */
[----:B------:R-:W-:-:S02]  /*1cf50*/  SHF.R.U64 R8, R8, 0x3, RZ ;  /* 0x0000000308087819 */ /* 0x000fc400000012ff */
[----:B------:R-:W-:Y:S01]  /*1cf60*/  IMAD.IADD R5, R5, 0x1, R13 ;  /* 0x0000000105057824 */ /* 0x000fe200078e020d */
[----:B------:R-:W-:Y:S02]  /*1cf70*/  LEA R6, P0, R4, UR4, 0x2 ;  /* 0x0000000404067c11 */ /* 0x000fe4000f8010ff */
[----:B------:R-:W-:Y:S02]  /*1cf80*/  IADD3 R13, P3, R76, 0x2000, RZ ;  /* 0x000020004c0d7810 */ /* 0x000fe40007f7e0ff */
[----:B------:R-:W-:Y:S01]  /*1cf90*/  LEA.HI.X R4, R4, UR5, R5, 0x2, P0 ;  /* 0x0000000504047c11 */ /* 0x000fe200080f1405 */
[----:B------:R-:W-:Y:S01]  /*1cfa0*/  SHFL.IDX PT, R50, R6, RZ, 0x1c1f ;  /* 0x001c1fff06327589 */ /* 0x000fe200000e0000 */
[----:B------:R-:W-:Y:S01]  /*1cfb0*/  IADD3 R29, P0, R76, 0x4000, RZ ;  /* 0x000040004c1d7810 */ /* 0x000fe20007f1e0ff */
[----:B------:R-:W-:Y:S01]  /*1cfc0*/  ULDC.64 UR4, c[0x0][0xaa0] ;  /* 0x0002a80000047ab9 */ /* 0x000fe20000000a00 */
[----:B------:R-:W-:Y:S01]  /*1cfd0*/  LOP3.LUT R8, R8, R9, RZ, 0x3c, !PT ;  /* 0x0000000908087212 */ /* 0x000fe200078e3cff */
[----:B------:R-:W-:Y:S01]  /*1cfe0*/  IMAD.X R9, RZ, RZ, R77, P2 ;  /* 0x000000ffff097224 */ /* 0x000fe200010e064d */
[----:B------:R-:W-:Y:S01]  /*1cff0*/  LOP3.LUT R12, R13, 0x380, RZ, 0xc0, !PT ;  /* 0x000003800d0c7812 */ /* 0x000fe200078ec0ff */
[----:B------:R-:W3:Y:S01]  /*1d000*/  SHFL.IDX PT, R51, R4, RZ, 0x1c1f ;  /* 0x001c1fff04337589 */ /* 0x000ee200000e0000 */
[----:B------:R-:W-:-:S02]  /*1d010*/  LOP3.LUT R28, R29, 0x380, RZ, 0xc0, !PT ;  /* 0x000003801d1c7812 */ /* 0x000fc400078ec0ff */
[----:B------:R-:W-:Y:S01]  /*1d020*/  IADD3 R37, P2, R76, 0x6000, RZ ;  /* 0x000060004c257810 */ /* 0x000fe20007f5e0ff */
[----:B------:R-:W-:Y:S01]  /*1d030*/  SHFL.IDX PT, R54, R6, 0x1, 0x1c1f ;  /* 0x003c1f0006367f89 */ /* 0x000fe200000e0000 */
[----:B------:R-:W-:Y:S02]  /*1d040*/  SHF.R.U64 R12, R12, 0x3, RZ ;  /* 0x000000030c0c7819 */ /* 0x000fe400000012ff */
[----:B------:R-:W-:Y:S01]  /*1d050*/  SHF.R.U64 R28, R28, 0x3, RZ ;  /* 0x000000031c1c7819 */ /* 0x000fe200000012ff */
[----:B------:R4:W0:Y:S01]  /*1d060*/  SHFL.IDX PT, R55, R4, 0x1, 0x1c1f ;  /* 0x003c1f0004377f89 */ /* 0x00082200000e0000 */
        /* <DEDUP_REMOVED lines=8> */
[----:B------:R-:W-:Y:S01]  /*1d0f0*/  LOP3.LUT R36, R36, R37, RZ, 0x3c, !PT ;  /* 0x0000002524247212 */ /* 0x000fe200078e3cff */
[----:B------:R-:W-:Y:S01]  /*1d100*/  IMAD.X R37, RZ, RZ, R77, P2 ;  /* 0x000000ffff257224 */ /* 0x000fe200010e064d */
[----:B------:R-:W-:Y:S02]  /*1d110*/  LOP3.LUT R40, R41, 0x380, RZ, 0xc0, !PT ;  /* 0x0000038029287812 */ /* 0x000fe400078ec0ff */
[----:B------:R-:W-:Y:S02]  /*1d120*/  LOP3.LUT R24, R25, 0x380, RZ, 0xc0, !PT ;  /* 0x0000038019187812 */ /* 0x000fe400078ec0ff */
[----:B------:R-:W-:-:S02]  /*1d130*/  LOP3.LUT R32, R33, 0x380, RZ, 0xc0, !PT ;  /* 0x0000038021207812 */ /* 0x000fc400078ec0ff */
[----:B------:R-:W-:Y:S02]  /*1d140*/  LOP3.LUT R48, R49, 0x380, RZ, 0xc0, !PT ;  /* 0x0000038031307812 */ /* 0x000fe400078ec0ff */
[----:B------:R-:W-:Y:S02]  /*1d150*/  IADD3 R57, P2, R76, 0xb000, RZ ;  /* 0x0000b0004c397810 */ /* 0x000fe40007f5e0ff */
[----:B------:R-:W-:Y:S02]  /*1d160*/  SHF.R.U64 R40, R40, 0x3, RZ ;  /* 0x0000000328287819 */ /* 0x000fe400000012ff */
[----:B------:R-:W-:Y:S02]  /*1d170*/  SHF.R.U64 R24, R24, 0x3, RZ ;  /* 0x0000000318187819 */ /* 0x000fe400000012ff */
[----:B------:R-:W-:Y:S02]  /*1d180*/  SHF.R.U64 R32, R32, 0x3, RZ ;  /* 0x0000000320207819 */ /* 0x000fe400000012ff */
[----:B------:R-:W-:-:S02]  /*1d190*/  SHF.R.U64 R48, R48, 0x3, RZ ;  /* 0x0000000330307819 */ /* 0x000fc400000012ff */
[----:B------:R-:W-:Y:S02]  /*1d1a0*/  LOP3.LUT R56, R57, 0x380, RZ, 0xc0, !PT ;  /* 0x0000038039387812 */ /* 0x000fe400078ec0ff */
[----:B------:R-:W-:Y:S02]  /*1d1b0*/  LOP3.LUT R40, R40, R41, RZ, 0x3c, !PT ;  /* 0x0000002928287212 */ /* 0x000fe400078e3cff */
[----:B------:R-:W-:Y:S01]  /*1d1c0*/  LOP3.LUT R24, R24, R25, RZ, 0x3c, !PT ;  /* 0x0000001918187212 */ /* 0x000fe200078e3cff */
[--C-:B------:R-:W-:Y:S01]  /*1d1d0*/  IMAD.X R25, RZ, RZ, R77.reuse, P5 ;  /* 0x000000ffff197224 */ /* 0x100fe200028e064d */
[----:B------:R-:W-:Y:S01]  /*1d1e0*/  LOP3.LUT R32, R32, R33, RZ, 0x3c, !PT ;  /* 0x0000002120207212 */ /* 0x000fe200078e3cff */
[--C-:B------:R-:W-:Y:S01]  /*1d1f0*/  IMAD.X R33, RZ, RZ, R77.reuse, P4 ;  /* 0x000000ffff217224 */ /* 0x100fe200020e064d */
[----:B------:R-:W-:Y:S01]  /*1d200*/  LOP3.LUT R48, R48, R49, RZ, 0x3c, !PT ;  /* 0x0000003130307212 */ /* 0x000fe200078e3cff */
[----:B------:R-:W-:Y:S01]  /*1d210*/  IMAD.X R49, RZ, RZ, R77, P0 ;  /* 0x000000ffff317224 */ /* 0x000fe200000e064d */
[----:B------:R-:W-:-:S02]  /*1d220*/  IADD3.X R41, RZ, R77, RZ, P3, !PT ;  /* 0x0000004dff297210 */ /* 0x000fc40001ffe4ff */
[----:B------:R-:W-:Y:S02]  /*1d230*/  SHF.R.U64 R56, R56, 0x3, RZ ;  /* 0x0000000338387819 */ /* 0x000fe400000012ff */
[C---:B------:R-:W-:Y:S02]  /*1d240*/  IADD3 R61, P3, R76.reuse, 0xc000, RZ ;  /* 0x0000c0004c3d7810 */ /* 0x040fe40007f7e0ff */
[C---:B------:R-:W-:Y:S02]  /*1d250*/  IADD3 R45, P5, R76.reuse, 0x8000, RZ ;  /* 0x000080004c2d7810 */ /* 0x040fe40007fbe0ff */
[----:B------:R-:W-:Y:S02]  /*1d260*/  IADD3 R53, P4, R76, 0xa000, RZ ;  /* 0x0000a0004c357810 */ /* 0x000fe40007f9e0ff */
[----:B------:R-:W-:Y:S02]  /*1d270*/  LOP3.LUT P0, RZ, R220, 0x3, RZ, 0xc0, !PT ;  /* 0x00000003dcff7812 */ /* 0x000fe4000780c0ff */
[----:B------:R-:W-:Y:S01]  /*1d280*/  LOP3.LUT R56, R56, R57, RZ, 0x3c, !PT ;  /* 0x0000003938387212 */ /* 0x000fe200078e3cff */
[----:B------:R-:W-:Y:S01]  /*1d290*/  IMAD.X R57, RZ, RZ, R77, P2 ;  /* 0x000000ffff397224 */ /* 0x000fe200010e064d */
[----:B------:R-:W-:-:S02]  /*1d2a0*/  LOP3.LUT R60, R61, 0x380, RZ, 0xc0, !PT ;  /* 0x000003803d3c7812 */ /* 0x000fc400078ec0ff */
[----:B------:R-:W-:Y:S02]  /*1d2b0*/  LOP3.LUT R44, R45, 0x380, RZ, 0xc0, !PT ;  /* 0x000003802d2c7812 */ /* 0x000fe400078ec0ff */
[----:B------:R-:W-:Y:S02]  /*1d2c0*/  LOP3.LUT R52, R53, 0x380, RZ, 0xc0, !PT ;  /* 0x0000038035347812 */ /* 0x000fe400078ec0ff */
        /* <DEDUP_REMOVED lines=12> */
[----:B------:R-:W-:Y:S02]  /*1d390*/  LOP3.LUT R11, R76, 0x380, RZ, 0xc0, !PT ;  /* 0x000003804c0b7812 */ /* 0x000fe400078ec0ff */
[----:B----4-:R-:W-:Y:S02]  /*1d3a0*/  LOP3.LUT R4, R7, 0x380, RZ, 0xc0, !PT ;  /* 0x0000038007047812 */ /* 0x010fe400078ec0ff */
[----:B------:R-:W-:Y:S02]  /*1d3b0*/  LOP3.LUT R64, R65, 0x380, RZ, 0xc0, !PT ;  /* 0x0000038041407812 */ /* 0x000fe400078ec0ff */
[----:B------:R-:W-:-:S02]  /*1d3c0*/  LOP3.LUT R68, R69, 0x380, RZ, 0xc0, !PT ;  /* 0x0000038045447812 */ /* 0x000fc400078ec0ff */
[----:B------:R-:W-:Y:S02]  /*1d3d0*/  SHF.R.U64 R11, R11, 0x3, RZ ;  /* 0x000000030b0b7819 */ /* 0x000fe400000012ff */
[----:B------:R-:W-:Y:S02]  /*1d3e0*/  SHF.R.U64 R4, R4, 0x3, RZ ;  /* 0x0000000304047819 */ /* 0x000fe400000012ff */
[----:B------:R-:W-:Y:S02]  /*1d3f0*/  SHF.R.U64 R64, R64, 0x3, RZ ;  /* 0x0000000340407819 */ /* 0x000fe400000012ff */
[----:B------:R-:W-:Y:S02]  /*1d400*/  SHF.R.U64 R68, R68, 0x3, RZ ;  /* 0x0000000344447819 */ /* 0x000fe400000012ff */
[----:B------:R-:W-:Y:S02]  /*1d410*/  LOP3.LUT R76, R11, R76, RZ, 0x3c, !PT ;  /* 0x0000004c0b4c7212 */ /* 0x000fe400078e3cff */
[----:B------:R-:W-:Y:S01]  /*1d420*/  LOP3.LUT R64, R64, R65, RZ, 0x3c, !PT ;  /* 0x0000004140407212 */ /* 0x000fe200078e3cff */
[--C-:B------:R-:W-:Y:S01]  /*1d430*/  IMAD.X R65, RZ, RZ, R77.reuse, P5 ;  /* 0x000000ffff417224 */ /* 0x100fe200028e064d */
[----:B------:R-:W-:Y:S01]  /*1d440*/  LOP3.LUT R68, R68, R69, RZ, 0x3c, !PT ;  /* 0x0000004544447212 */ /* 0x000fe200078e3cff */
[----:B------:R-:W-:Y:S01]  /*1d450*/  IMAD.X R69, RZ, RZ, R77, P4 ;  /* 0x000000ffff457224 */ /* 0x000fe200020e064d */
[----:B------:R-:W-:-:S02]  /*1d460*/  LOP3.LUT R72, R4, R7, RZ, 0x3c, !PT ;  /* 0x0000000704487212 */ /* 0x000fc400078e3cff */
[----:B------:R-:W-:Y:S01]  /*1d470*/  IADD3.X R73, RZ, R77, RZ, P3, !PT ;  /* 0x0000004dff497210 */ /* 0x000fe20001ffe4ff */
[----:B------:R-:W-:Y:S01]  /*1d480*/  BSSY B1, `(.L_x_1940) ;  /* 0x000005e000017945 */ /* 0x000fe20003800000 */
[----:B--2---:R-:W-:-:S05]  /*1d490*/  IMAD.IADD R5, R10, 0x1, R202 ;  /* 0x000000010a057824 */ /* 0x004fca00078e02ca */
[C---:B------:R-:W-:Y:S01]  /*1d4a0*/  ISETP.GE.OR P2, PT, R5.reuse, R2, P0 ;  /* 0x000000020500720c */ /* 0x040fe20000746670 */
[----:B------:R-:W-:-:S05]  /*1d4b0*/  VIADD R5, R5, 0x8 ;  /* 0x0000000805057836 */ /* 0x000fca0000000000 */
[----:B------:R-:W-:-:S07]  /*1d4c0*/  ISETP.GE.OR P0, PT, R5, R2, P0 ;  /* 0x000000020500720c */ /* 0x000fce0000706670 */
[----:B---3--:R-:W-:Y:S06]  /*1d4d0*/  @!P2 ST.E desc[UR36][R50.64], R0 ;  /* 0x000000003200a985 */ /* 0x008fec000c101924 */
[----:B0-----:R0:W-:Y:S04]  /*1d4e0*/  @!P0 ST.E desc[UR36][R54.64], R3 ;  /* 0x0000000336008985 */ /* 0x0011e8000c101924 */
[----:B------:R2:W5:Y:S04]  /*1d4f0*/  LD.E.128 R4, desc[UR36][R76.64] ;  /* 0x000000244c047980 */ /* 0x000568000c101d00 */
[----:B------:R-:W5:Y:S01]  /*1d500*/  LD.E.128 R8, desc[UR36][R8.64] ;  /* 0x0000002408087980 */ /* 0x000f62000c101d00 */
[----:B0-----:R-:W-:-:S03]  /*1d510*/  IMAD R3, R79, UR4, RZ ;  /* 0x000000044f037c24 */ /* 0x001fc6000f8e02ff */
[----:B------:R-:W5:Y:S01]  /*1d520*/  LD.E.128 R12, desc[UR36][R12.64] ;  /* 0x000000240c0c7980 */ /* 0x000f62000c101d00 */
[----:B--2---:R-:W-:-:S03]  /*1d530*/  IMAD.WIDE.U32 R76, R20, UR4, RZ ;  /* 0x00000004144c7c25 */ /* 0x004fc6000f8e00ff */
[----:B------:R-:W5:Y:S01]  /*1d540*/  LD.E.128 R24, desc[UR36][R24.64] ;  /* 0x0000002418187980 */ /* 0x000f62000c101d00 */
[----:B------:R-:W-:Y:S01]  /*1d550*/  IMAD R3, R20, UR5, R3 ;  /* 0x0000000514037c24 */ /* 0x000fe2000f8e0203 */
[----:B------:R-:W-:Y:S02]  /*1d560*/  ULDC.64 UR4, c[0x0][0xae8] ;  /* 0x0002ba0000047ab9 */ /* 0x000fe40000000a00 */
[----:B------:R-:W5:Y:S01]  /*1d570*/  LD.E.128 R28, desc[UR36][R28.64] ;  /* 0x000000241c1c7980 */ /* 0x000f62000c101d00 */
[----:B------:R-:W-:Y:S02]  /*1d580*/  IMAD.IADD R77, R77, 0x1, R3 ;  /* 0x000000014d4d7824 */ /* 0x000fe400078e0203 */
[----:B------:R-:W-:Y:S01]  /*1d590*/  IMAD R3, R214, 0x20, R189 ;  /* 0x00000020d6037824 */ /* 0x000fe200078e02bd */
[----:B------:R-:W5:Y:S01]  /*1d5a0*/  LD.E.128 R32, desc[UR36][R32.64] ;  /* 0x0000002420207980 */ /* 0x000f62000c101d00 */
[----:B------:R-:W-:Y:S02]  /*1d5b0*/  IMAD R0, R81, UR4, RZ ;  /* 0x0000000451007c24 */ /* 0x000fe4000f8e02ff */
[----:B------:R-:W-:Y:S01]  /*1d5c0*/  IMAD.IADD R20, R202, 0x1, R3 ;  /* 0x00000001ca147824 */ /* 0x000fe200078e0203 */
[----:B------:R-:W5:Y:S01]  /*1d5d0*/  LD.E.128 R36, desc[UR36][R36.64] ;  /* 0x0000002424247980 */ /* 0x000f62000c101d00 */
[----:B------:R-:W-:-:S02]  /*1d5e0*/  IMAD R3, R215, UR5, R0 ;  /* 0x00000005d7037c24 */ /* 0x000fc4000f8e0200 */
[----:B------:R-:W-:Y:S01]  /*1d5f0*/  IMAD.WIDE.U32 R76, R215, UR4, R76 ;  /* 0x00000004d74c7c25 */ /* 0x000fe2000f8e004c */
[----:B------:R-:W-:Y:S01]  /*1d600*/  ULDC.64 UR4, c[0x0][0xaf0] ;  /* 0x0002bc0000047ab9 */ /* 0x000fe20000000a00 */
[----:B------:R-:W5:Y:S02]  /*1d610*/  LD.E.128 R40, desc[UR36][R40.64] ;  /* 0x0000002428287980 */ /* 0x000f64000c101d00 */
[----:B------:R-:W-:Y:S02]  /*1d620*/  @P1 IMAD.HI.U32 R0, R20, R83, RZ ;  /* 0x0000005314001227 */ /* 0x000fe400078e00ff */
[----:B------:R-:W5:Y:S02]  /*1d630*/  LD.E.128 R44, desc[UR36][R44.64] ;  /* 0x000000242c2c7980 */ /* 0x000f64000c101d00 */
[----:B------:R-:W-:Y:S02]  /*1d640*/  IMAD.IADD R77, R77, 0x1, R3 ;  /* 0x000000014d4d7824 */ /* 0x000fe400078e0203 */
[----:B------:R-:W-:Y:S01]  /*1d650*/  IMAD.MOV.U32 R3, RZ, RZ, R20 ;  /* 0x000000ffff037224 */ /* 0x000fe200078e0014 */
[----:B-1----:R-:W-:Y:S01]  /*1d660*/  @P1 SHF.R.U32.HI R3, RZ, R85, R0 ;  /* 0x00000055ff031219 */ /* 0x002fe20000011600 */
[----:B------:R-:W-:Y:S01]  /*1d670*/  IMAD R79, R78, UR4, RZ ;  /* 0x000000044e4f7c24 */ /* 0x000fe2000f8e02ff */
[----:B------:R-:W5:Y:S02]  /*1d680*/  LD.E.128 R48, desc[UR36][R48.64] ;  /* 0x0000002430307980 */ /* 0x000f64000c101d00 */
[----:B------:R-:W-:Y:S01]  /*1d690*/  SHF.R.S32.HI R0, RZ, 0x1f, R3 ;  /* 0x0000001fff007819 */ /* 0x000fe20000011403 */
[C---:B------:R-:W-:Y:S01]  /*1d6a0*/  IMAD R79, R80.reuse, UR5, R79 ;  /* 0x00000005504f7c24 */ /* 0x040fe2000f8e024f */
[----:B------:R-:W5:Y:S01]  /*1d6b0*/  LD.E.128 R52, desc[UR36][R52.64] ;  /* 0x0000002434347980 */ /* 0x000f62000c101d00 */
[----:B------:R-:W-:Y:S01]  /*1d6c0*/  IMAD.WIDE.U32 R80, R80, UR4, R76 ;  /* 0x0000000450507c25 */ /* 0x000fe2000f8e004c */
[----:B------:R-:W-:-:S02]  /*1d6d0*/  ULDC.64 UR4, c[0x0][0xae0] ;  /* 0x0002b80000047ab9 */ /* 0x000fc40000000a00 */
[----:B------:R-:W5:Y:S01]  /*1d6e0*/  LD.E.128 R56, desc[UR36][R56.64] ;  /* 0x0000002438387980 */ /* 0x000f62000c101d00 */
[----:B------:R-:W-:Y:S02]  /*1d6f0*/  IMAD.MOV R77, RZ, RZ, -R3 ;  /* 0x000000ffff4d7224 */ /* 0x000fe400078e0a03 */
[----:B------:R-:W-:Y:S01]  /*1d700*/  IMAD.IADD R81, R81, 0x1, R79 ;  /* 0x0000000151517824 */ /* 0x000fe200078e024f */
[----:B------:R-:W5:Y:S01]  /*1d710*/  LD.E.128 R60, desc[UR36][R60.64] ;  /* 0x000000243c3c7980 */ /* 0x000f62000c101d00 */
[----:B------:R-:W-:Y:S02]  /*1d720*/  IMAD R0, R0, UR4, RZ ;  /* 0x0000000400007c24 */ /* 0x000fe4000f8e02ff */
[----:B------:R-:W-:Y:S01]  /*1d730*/  IMAD R79, R82, R77, R20 ;  /* 0x0000004d524f7224 */ /* 0x000fe200078e0214 */
[----:B------:R-:W5:Y:S01]  /*1d740*/  LD.E.128 R64, desc[UR36][R64.64] ;  /* 0x0000002440407980 */ /* 0x000f62000c101d00 */
[----:B------:R-:W-:-:S03]  /*1d750*/  IMAD R83, R3, UR5, R0 ;  /* 0x0000000503537c24 */ /* 0x000fc6000f8e0200 */
[----:B------:R-:W5:Y:S01]  /*1d760*/  LD.E.128 R68, desc[UR36][R68.64] ;  /* 0x0000002444447980 */ /* 0x000f62000c101d00 */
[----:B------:R-:W-:-:S03]  /*1d770*/  SHF.R.S32.HI R0, RZ, 0x1f, R79 ;  /* 0x0000001fff007819 */ /* 0x000fc6000001144f */
        /* <DEDUP_REMOVED lines=11> */
[----:B------:R-:W-:Y:S02]  /*1d830*/  IMAD.IADD R85, R189, 0x1, R202 ;  /* 0x00000001bd557824 */ /* 0x000fe400078e02ca */
[C---:B------:R-:W-:Y:S02]  /*1d840*/  IMAD R81, R79.reuse, UR5, R0 ;  /* 0x000000054f517c24 */ /* 0x040fe4000f8e0200 */
[----:B------:R-:W-:Y:S01]  /*1d850*/  IMAD.WIDE.U32 R76, R79, UR4, R76 ;  /* 0x000000044f4c7c25 */ /* 0x000fe2000f8e004c */
[CC--:B------:R-:W-:Y:S01]  /*1d860*/  ISETP.GE.AND P2, PT, R85.reuse, R2.reuse, PT ;  /* 0x000000025500720c */ /* 0x0c0fe20003f46270 */
[----:B------:R-:W-:Y:S01]  /*1d870*/  ULDC.64 UR4, c[0x0][0xa80] ;  /* 0x0002a00000047ab9 */ /* 0x000fe20000000a00 */
[----:B------:R-:W-:Y:S01]  /*1d880*/  IADD3 R3, R85, 0x20, RZ ;  /* 0x0000002055037810 */ /* 0x000fe20007ffe0ff */
[----:B------:R-:W-:Y:S01]  /*1d890*/  VIADD R0, R184, 0x28420 ;  /* 0x00028420b8007836 */ /* 0x000fe20000000000 */
[C---:B------:R-:W-:Y:S01]  /*1d8a0*/  LEA R20, P3, R76.reuse, UR4, 0x1 ;  /* 0x000000044c147c11 */ /* 0x040fe2000f8608ff */
[----:B------:R-:W-:Y:S01]  /*1d8b0*/  IMAD.IADD R77, R77, 0x1, R81 ;  /* 0x000000014d4d7824 */ /* 0x000fe200078e0251 */
[----:B------:R-:W-:Y:S01]  /*1d8c0*/  ISETP.GE.AND P1, PT, R3, R2, PT ;  /* 0x000000020300720c */ /* 0x000fe20003f26270 */
[----:B------:R-:W-:Y:S01]  /*1d8d0*/  VIADD R3, R85, 0x40 ;  /* 0x0000004055037836 */ /* 0x000fe20000000000 */
[----:B------:R-:W-:Y:S01]  /*1d8e0*/  PRMT R0, RZ, 0x654, R0 ;  /* 0x00000654ff007816 */ /* 0x000fe20000000000 */
[----:B0-----:R0:W1:Y:S01]  /*1d8f0*/  SHFL.IDX PT, R82, R20, RZ, 0x181f ;  /* 0x00181fff14527589 */ /* 0x00106200000e0000 */
[----:B------:R-:W-:-:S02]  /*1d900*/  LEA.HI.X R84, R76, UR5, R77, 0x1, P3 ;  /* 0x000000054c547c11 */ /* 0x000fc400098f0c4d */
[----:B------:R-:W-:Y:S01]  /*1d910*/  ISETP.GE.AND P0, PT, R3, R2, PT ;  /* 0x000000020300720c */ /* 0x000fe20003f06270 */
[----:B------:R2:W-:Y:S02]  /*1d920*/  SYNCS.ARRIVE.TRANS64.RED.A1T0 RZ, [R0+URZ], RZ ;  /* 0x000000ff00ff79a7 */ /* 0x0005e4000810043f */
[----:B--2---:R0:W2:Y:S01]  /*1d930*/  SHFL.IDX PT, R0, R84, RZ, 0x181f ;  /* 0x00181fff54007589 */ /* 0x0040a200000e0000 */
[----:B------:R-:W-:Y:S09]  /*1d940*/  @P2 BRA `(.L_x_1941) ;  /* 0x0000000000442947 */ /* 0x000ff20003800000 */
        /* <DEDUP_REMOVED lines=17> */
.L_x_1941:
[----:B------:R-:W-:Y:S05]  /*1da60*/  BSYNC B1 ;  /* 0x0000000000017941 */ /* 0x000fea0003800000 */
.L_x_1940:
[----:B--2---:R2:W4:Y:S01]  /*1da70*/  SHFL.IDX PT, R0, R84, 0x1, 0x181f ;  /* 0x00381f0054007f89 */ /* 0x00452200000e0000 */
        /* <DEDUP_REMOVED lines=8> */
[----:B---3--:R-:W-:-:S04]  /*1db00*/  @!P4 LEA R4, P5, R18, R30, 0x1 ;  /* 0x0000001e1204c211 */ /* 0x008fc800078a08ff */
        /* <DEDUP_REMOVED lines=11> */
.L_x_1943:
[----:B------:R-:W-:Y:S05]  /*1dbc0*/  BSYNC B1 ;  /* 0x0000000000017941 */ /* 0x000fea0003800000 */
.L_x_1942:
[----:B----4-:R4:W0:Y:S01]  /*1dbd0*/  SHFL.IDX PT, R0, R84, 0x2, 0x181f ;  /* 0x00581f0054007f89 */ /* 0x01082200000e0000 */
        /* <DEDUP_REMOVED lines=8> */
[CC--:B---3--:R-:W-:Y:S02]  /*1dc60*/  @!P3 LEA R4, P5, R18.reuse, R10.reuse, 0x1 ;  /* 0x0000000a1204b211 */ /* 0x0c8fe400078a08ff */
[----:B------:R-:W-:Y:S02]  /*1dc70*/  @!P2 LEA R6, P4, R191, R10, 0x1 ;  /* 0x0000000abf06a211 */ /* 0x000fe400078808ff */
[----:B0-----:R-:W-:Y:S02]  /*1dc80*/  @!P3 LEA.HI.X R5, R18, R0, R19, 0x1, P5 ;  /* 0x000000001205b211 */ /* 0x001fe400028f0c13 */
        /* <DEDUP_REMOVED lines=9> */
.L_x_1945:
[----:B------:R-:W-:Y:S05]  /*1dd20*/  BSYNC B1 ;  /* 0x0000000000017941 */ /* 0x000fea0003800000 */
.L_x_1944:
[----:B------:R-:W-:Y:S01]  /*1dd30*/  VIADD R3, R85, 0x60 ;  /* 0x0000006055037836 */ /* 0x000fe20000000000 */
[----:B0-2-4-:R-:W0:Y:S04]  /*1dd40*/  SHFL.IDX PT, R84, R84, 0x3, 0x181f ;  /* 0x00781f0054547f89 */ /* 0x015e2800000e0000 */
[----:B------:R-:W-:Y:S01]  /*1dd50*/  ISETP.GE.AND P0, PT, R3, R2, PT ;  /* 0x000000020300720c */ /* 0x000fe20003f06270 */
[----:B------:R-:W2:-:S12]  /*1dd60*/  SHFL.IDX PT, R20, R20, 0x3, 0x181f ;  /* 0x00781f0014147f89 */ /* 0x000e9800000e0000 */
[----:B------:R-:W-:Y:S05]  /*1dd70*/  @P0 BRA `(.L_x_1946) ;  /* 0x0000000c00a40947 */ /* 0x000fea0003800000 */
[----:B------:R-:W-:Y:S02]  /*1dd80*/  ULDC UR4, c[0x0][0xac8] ;  /* 0x0002b20000047ab9 */ /* 0x000fe40000000800 */
[----:B------:R-:W-:Y:S02]  /*1dd90*/  ISETP.GE.AND P3, PT, R18, UR4, PT ;  /* 0x0000000412007c0c */ /* 0x000fe4000bf66270 */
[----:B------:R-:W-:Y:S02]  /*1dda0*/  ISETP.GE.AND P4, PT, R191, UR4, PT ;  /* 0x00000004bf007c0c */ /* 0x000fe4000bf86270 */
[----:B------:R-:W-:-:S09]  /*1ddb0*/  ISETP.GE.AND P5, PT, R205, UR4, PT ;  /* 0x00000004cd007c0c */ /* 0x000fd2000bfa6270 */
[CC--:B--2---:R-:W-:Y:S02]  /*1ddc0*/  @!P3 LEA R2, P0, R18.reuse, R20.reuse, 0x1 ;  /* 0x000000141202b211 */ /* 0x0c4fe400078008ff */
[-C--:B------:R-:W-:Y:S02]  /*1ddd0*/  @!P4 LEA R4, P1, R191, R20.reuse, 0x1 ;  /* 0x00000014bf04c211 */ /* 0x080fe400078208ff */
[----:B------:R-:W-:Y:S02]  /*1dde0*/  @!P5 LEA R6, P2, R205, R20, 0x1 ;  /* 0x00000014cd06d211 */ /* 0x000fe400078408ff */
[-C--:B0-----:R-:W-:Y:S02]  /*1ddf0*/  @!P3 LEA.HI.X R3, R18, R84.reuse, R19, 0x1, P0 ;  /* 0x000000541203b211 */ /* 0x081fe400000f0c13 */
[-C--:B------:R-:W-:Y:S02]  /*1de00*/  @!P4 LEA.HI.X R5, R191, R84.reuse, R213, 0x1, P1 ;  /* 0x00000054bf05c211 */ /* 0x080fe400008f0cd5 */
[----:B------:R-:W-:Y:S01]  /*1de10*/  @!P5 LEA.HI.X R7, R205, R84, R219, 0x1, P2 ;  /* 0x00000054cd07d211 */ /* 0x000fe200010f0cdb */
[----:B------:R4:W-:Y:S01]  /*1de20*/  @!P3 ST.E.128 desc[UR36][R2.64], R24 ;  /* 0x000000180200b985 */ /* 0x0009e2000c101d24 */
[----:B------:R-:W-:-:S03]  /*1de30*/  ISETP.GE.AND P0, PT, R207, UR4, PT ;  /* 0x00000004cf007c0c */ /* 0x000fc6000bf06270 */
[----:B------:R4:W-:Y:S04]  /*1de40*/  @!P4 ST.E.128 desc[UR36][R4.64], R40 ;  /* 0x000000280400c985 */ /* 0x0009e8000c101d24 */
[----:B------:R4:W-:Y:S06]  /*1de50*/  @!P5 ST.E.128 desc[UR36][R6.64], R56 ;  /* 0x000000380600d985 */ /* 0x0009ec000c101d24 */
[----:B------:R-:W-:Y:S05]  /*1de60*/  @P0 BRA `(.L_x_1946) ;  /* 0x0000000c00680947 */ /* 0x000fea0003800000 */
[----:B----4-:R-:W-:-:S04]  /*1de70*/  LEA R2, P0, R207, R20, 0x1 ;  /* 0x00000014cf027211 */ /* 0x010fc800078008ff */
[----:B------:R-:W-:-:S05]  /*1de80*/  LEA.HI.X R3, R207, R84, R218, 0x1, P0 ;  /* 0x00000054cf037211 */ /* 0x000fca00000f0cda */
[----:B------:R0:W-:Y:S01]  /*1de90*/  ST.E.128 desc[UR36][R2.64], R72 ;  /* 0x0000004802007985 */ /* 0x0001e2000c101d24 */
[----:B------:R-:W-:Y:S05]  /*1dea0*/  BRA `(.L_x_1946) ;  /* 0x0000000c00587947 */ /* 0x000fea0003800000 */
.L_x_1937:
[----:B------:R-:W-:Y:S01]  /*1deb0*/  ULDC.64 UR4, c[0x0][0xc00] ;  /* 0x0003000000047ab9 */ /* 0x000fe20000000a00 */
[----:B------:R-:W2:Y:S01]  /*1dec0*/  LDC.64 R2, c[0x0][0xc00] ;  /* 0x00030000ff027b82 */ /* 0x000ea20000000a00 */
[----:B------:R-:W-:Y:S01]  /*1ded0*/  ISETP.NE.U32.AND P0, PT, RZ, UR4, PT ;  /* 0x00000004ff007c0c */ /* 0x000fe2000bf05070 */
[----:B------:R-:W-:-:S03]  /*1dee0*/  IMAD.MOV.U32 R0, RZ, RZ, RZ ;  /* 0x000000ffff007224 */ /* 0x000fc600078e00ff */
[----:B------:R-:W-:Y:S01]  /*1def0*/  ISETP.NE.AND.EX P0, PT, RZ, UR5, PT, P0 ;  /* 0x00000005ff007c0c */ /* 0x000fe2000bf05300 */
[----:B------:R-:W-:Y:S02]  /*1df00*/  ULDC.64 UR4, c[0x0][0xc08] ;  /* 0x0003020000047ab9 */ /* 0x000fe40000000a00 */
[----:B------:R-:W-:Y:S01]  /*1df10*/  ISETP.NE.U32.AND P1, PT, RZ, UR4, PT ;  /* 0x00000004ff007c0c */ /* 0x000fe2000bf25070 */
[----:B------:R-:W3:Y:S03]  /*1df20*/  LDC R25, c[0x0][0xbe8] ;  /* 0x0002fa00ff197b82 */ /* 0x000ee60000000800 */
[----:B------:R-:W-:Y:S01]  /*1df30*/  ISETP.NE.AND.EX P1, PT, RZ, UR5, PT, P1 ;  /* 0x00000005ff007c0c */ /* 0x000fe2000bf25310 */
[----:B--2---:R-:W-:-:S12]  /*1df40*/  IMAD.WIDE R2, R216, 0x4, R2 ;  /* 0x00000004d8027825 */ /* 0x004fd800078e0202 */
[----:B------:R-:W2:Y:S01]  /*1df50*/  @P1 LDC.64 R4, c[0x0][0xc08] ;  /* 0x00030200ff041b82 */ /* 0x000ea20000000a00 */
[----:B------:R-:W-:Y:S02]  /*1df60*/  ULDC UR4, c[0x0][0xa88] ;  /* 0x0002a20000047ab9 */ /* 0x000fe40000000800 */
[----:B------:R-:W-:Y:S01]  /*1df70*/  IMAD.U32 R6, RZ, RZ, UR4 ;  /* 0x00000004ff067e24 */ /* 0x000fe2000f8e00ff */
[----:B------:R4:W5:Y:S01]  /*1df80*/  @P0 LDG.E R0, desc[UR36][R2.64] ;  /* 0x0000002402000981 */ /* 0x000962000c1e1900 */
[----:B------:R-:W0:Y:S01]  /*1df90*/  S2R R7, SR_TID.X ;  /* 0x0000000000077919 */ /* 0x000e220000002100 */
[----:B--2---:R-:W-:-:S05]  /*1dfa0*/  @P1 IMAD.WIDE R4, R216, 0x4, R4 ;  /* 0x00000004d8041825 */ /* 0x004fca00078e0204 */
[----:B------:R4:W5:Y:S01]  /*1dfb0*/  @P1 LDG.E R6, desc[UR36][R4.64] ;  /* 0x0000002404061981 */ /* 0x000962000c1e1900 */
[----:B---3--:R-:W-:Y:S01]  /*1dfc0*/  ISETP.NE.AND P2, PT, R25, 0x1, PT ;  /* 0x000000011900780c */ /* 0x008fe20003f45270 */
[----:B0-----:R-:W-:-:S12]  /*1dfd0*/  VIADD R7, R7, 0xffffff80 ;  /* 0xffffff8007077836 */ /* 0x001fd80000000000 */
[----:B-1----:R-:W0:Y:S01]  /*1dfe0*/  @P2 LDC R20, c[0x0][0xbec] ;  /* 0x0002fb00ff142b82 */ /* 0x002e220000000800 */
[----:B------:R-:W-:Y:S02]  /*1dff0*/  ISETP.GE.AND P3, PT, R7, 0x80, PT ;  /* 0x000000800700780c */ /* 0x000fe40003f66270 */
[----:B------:R-:W-:-:S05]  /*1e000*/  SHF.R.S32.HI R7, RZ, 0x1f, R216 ;  /* 0x0000001fff077819 */ /* 0x000fca00000114d8 */
[----:B------:R-:W1:Y:S01]  /*1e010*/  @P2 LDC R27, c[0x0][0xbf0] ;  /* 0x0002fc00ff1b2b82 */ /* 0x000e620000000800 */
[----:B----4-:R-:W-:Y:S05]  /*1e020*/  @P1 BRA `(.L_x_1947) ;  /* 0x0000000000101947 */ /* 0x010fea0003800000 */
[----:B------:R-:W-:Y:S05]  /*1e030*/  @!P0 BRA `(.L_x_1947) ;  /* 0x00000000000c8947 */ /* 0x000fea0003800000 */
[----:B------:R-:W2:Y:S04]  /*1e040*/  LDG.E R5, desc[UR36][R2.64] ;  /* 0x0000002402057981 */ /* 0x000ea8000c1e1900 */
[----:B-----5:R-:W2:Y:S02]  /*1e050*/  LDG.E R6, desc[UR36][R2.64+0x4] ;  /* 0x0000042402067981 */ /* 0x020ea4000c1e1900 */
[----:B--2---:R-:W-:-:S07]  /*1e060*/  IMAD.IADD R6, R6, 0x1, -R5 ;  /* 0x0000000106067824 */ /* 0x004fce00078e0a05 */
.L_x_1947:
[----:B------:R-:W-:Y:S01]  /*1e070*/  BSSY B1, `(.L_x_1948) ;  /* 0x000002d000017945 */ /* 0x000fe20003800000 */
[----:B------:R-:W-:Y:S02]  /*1e080*/  SHF.R.S32.HI R10, RZ, 0x1f, R215 ;  /* 0x0000001fff0a7819 */ /* 0x000fe400000114d7 */
[----:B------:R-:W-:Y:S02]  /*1e090*/  SEL R13, R216, RZ, !P0 ;  /* 0x000000ffd80d7207 */ /* 0x000fe40004000000 */
[----:B------:R-:W-:Y:S02]  /*1e0a0*/  SEL R12, R7, RZ, !P0 ;  /* 0x000000ff070c7207 */ /* 0x000fe40004000000 */
[----:B-----5:R-:W-:Y:S01]  /*1e0b0*/  SHF.R.S32.HI R11, RZ, 0x1f, R0 ;  /* 0x0000001fff0b7819 */ /* 0x020fe20000011400 */
[----:B------:R-:W-:Y:S06]  /*1e0c0*/  @P3 BRA `(.L_x_1949) ;  /* 0x00000000009c3947 */ /* 0x000fec0003800000 */
[----:B------:R-:W2:Y:S01]  /*1e0d0*/  S2R R3, SR_TID.X ;  /* 0x0000000000037919 */ /* 0x000ea20000002100 */
[----:B------:R-:W3:Y:S02]  /*1e0e0*/  LDC R14, c[0x0][0xbe8] ;  /* 0x0002fa00ff0e7b82 */ /* 0x000ee40000000800 */
[----:B---3--:R-:W-:Y:S01]  /*1e0f0*/  IMAD R2, R6, R14, RZ ;  /* 0x0000000e06027224 */ /* 0x008fe200078e02ff */
[----:B--2---:R-:W-:-:S04]  /*1e100*/  IADD3 R9, R202, -0x80, R3 ;  /* 0xffffff80ca097810 */ /* 0x004fc80007ffe003 */
        /* <DEDUP_REMOVED lines=13> */
[----:B------:R-:W3:Y:S01]  /*1e1e0*/  @P0 LDC R15, c[0x0][0xbf0] ;  /* 0x0002fc00ff0f0b82 */ /* 0x000ee20000000800 */
[----:B------:R-:W-:-:S04]  /*1e1f0*/  IMAD.WIDE.U32 R2, R13, UR4, R2 ;  /* 0x000000040d027c25 */ /* 0x000fc8000f8e0002 */
[----:B--2---:R-:W-:-:S05]  /*1e200*/  @P0 IMAD.HI.U32 R4, R9, R4, RZ ;  /* 0x0000000409040227 */ /* 0x004fca00078e00ff */
[----:B---3--:R-:W-:Y:S01]  /*1e210*/  @P0 SHF.R.U32.HI R5, RZ, R15, R4 ;  /* 0x0000000fff050219 */ /* 0x008fe20000011604 */
[----:B------:R-:W-:-:S03]  /*1e220*/  IMAD R4, R12, UR4, RZ ;  /* 0x000000040c047c24 */ /* 0x000fc6000f8e02ff */
[----:B------:R-:W-:Y:S01]  /*1e230*/  IADD3 R2, P0, R5, R2, RZ ;  /* 0x0000000205027210 */ /* 0x000fe20007f1e0ff */
[----:B------:R-:W-:Y:S02]  /*1e240*/  IMAD.MOV R7, RZ, RZ, -R5 ;  /* 0x000000ffff077224 */ /* 0x000fe400078e0a05 */
[----:B------:R-:W-:Y:S01]  /*1e250*/  IMAD R8, R13, UR5, R4 ;  /* 0x000000050d087c24 */ /* 0x000fe2000f8e0204 */
[----:B------:R-:W-:Y:S01]  /*1e260*/  ULDC.64 UR4, c[0x0][0xb88] ;  /* 0x0002e20000047ab9 */ /* 0x000fe20000000a00 */
[----:B------:R-:W-:Y:S01]  /*1e270*/  IMAD R7, R14, R7, R9 ;  /* 0x000000070e077224 */ /* 0x000fe200078e0209 */
[----:B------:R-:W-:-:S04]  /*1e280*/  SHF.R.S32.HI R9, RZ, 0x1f, R5 ;  /* 0x0000001fff097819 */ /* 0x000fc80000011405 */
[----:B------:R-:W-:Y:S02]  /*1e290*/  SHF.R.S32.HI R4, RZ, 0x1f, R7 ;  /* 0x0000001fff047819 */ /* 0x000fe40000011407 */
[----:B------:R-:W-:-:S03]  /*1e2a0*/  IADD3.X R3, R9, R3, R8, P0, !PT ;  /* 0x0000000309037210 */ /* 0x000fc600007fe408 */
[----:B------:R-:W-:Y:S02]  /*1e2b0*/  IMAD R4, R4, UR4, RZ ;  /* 0x0000000404047c24 */ /* 0x000fe4000f8e02ff */
[----:B------:R-:W-:-:S04]  /*1e2c0*/  IMAD.WIDE.U32 R2, R7, UR4, R2 ;  /* 0x0000000407027c25 */ /* 0x000fc8000f8e0002 */
[----:B------:R-:W-:Y:S01]  /*1e2d0*/  IMAD R5, R7, UR5, R4 ;  /* 0x0000000507057c24 */ /* 0x000fe2000f8e0204 */
[----:B------:R-:W-:Y:S02]  /*1e2e0*/  ULDC.64 UR4, c[0x0][0xb50] ;  /* 0x0002d40000047ab9 */ /* 0x000fe40000000a00 */
[----:B------:R-:W-:Y:S01]  /*1e2f0*/  LEA R4, P0, R2, UR4, 0x2 ;  /* 0x0000000402047c11 */ /* 0x000fe2000f8010ff */
[----:B------:R-:W-:-:S05]  /*1e300*/  IMAD.IADD R3, R3, 0x1, R5 ;  /* 0x0000000103037824 */ /* 0x000fca00078e0205 */
[----:B------:R-:W-:Y:S01]  /*1e310*/  LEA.HI.X R5, R2, UR5, R3, 0x2, P0 ;  /* 0x0000000502057c11 */ /* 0x000fe200080f1403 */
[----:B------:R-:W-:-:S05]  /*1e320*/  IMAD.MOV.U32 R3, RZ, RZ, -0x800000 ;  /* 0xff800000ff037424 */ /* 0x000fca00078e00ff */
[----:B------:R2:W-:Y:S02]  /*1e330*/  STG.E desc[UR36][R4.64], R3 ;  /* 0x0000000304007986 */ /* 0x0005e4000c101924 */
.L_x_1949:
[----:B------:R-:W-:Y:S05]  /*1e340*/  BSYNC B1 ;  /* 0x0000000000017941 */ /* 0x000fea0003800000 */
.L_x_1948:
[----:B------:R-:W-:Y:S01]  /*1e350*/  ULDC.64 UR4, c[0x0][0xaa0] ;  /* 0x0002a80000047ab9 */ /* 0x000fe20000000a00 */
[----:B------:R-:W-:Y:S02]  /*1e360*/  IMAD R7, R214, 0x20, R189 ;  /* 0x00000020d6077824 */ /* 0x000fe400078e02bd */
[----:B--2---:R-:W-:Y:S02]  /*1e370*/  IMAD R3, R11, UR4, RZ ;  /* 0x000000040b037c24 */ /* 0x004fe4000f8e02ff */
[----:B------:R-:W-:Y:S02]  /*1e380*/  IMAD.IADD R9, R202, 0x1, R7 ;  /* 0x00000001ca097824 */ /* 0x000fe400078e0207 */
[C---:B------:R-:W-:Y:S02]  /*1e390*/  IMAD R5, R0.reuse, UR5, R3 ;  /* 0x0000000500057c24 */ /* 0x040fe4000f8e0203 */
[----:B------:R-:W-:Y:S01]  /*1e3a0*/  IMAD.WIDE.U32 R2, R0, UR4, RZ ;  /* 0x0000000400027c25 */ /* 0x000fe2000f8e00ff */
[----:B------:R-:W-:-:S03]  /*1e3b0*/  ULDC.64 UR4, c[0x0][0xae8] ;  /* 0x0002ba0000047ab9 */ /* 0x000fc60000000a00 */
[----:B------:R-:W-:Y:S02]  /*1e3c0*/  IMAD.IADD R3, R3, 0x1, R5 ;  /* 0x0000000103037824 */ /* 0x000fe400078e0205 */
[----:B------:R-:W-:Y:S02]  /*1e3d0*/  IMAD R4, R10, UR4, RZ ;  /* 0x000000040a047c24 */ /* 0x000fe4000f8e02ff */
[----:B------:R-:W-:-:S04]  /*1e3e0*/  IMAD.WIDE.U32 R2, R215, UR4, R2 ;  /* 0x00000004d7027c25 */ /* 0x000fc8000f8e0002 */
[----:B------:R-:W-:Y:S01]  /*1e3f0*/  IMAD R7, R215, UR5, R4 ;  /* 0x00000005d7077c24 */ /* 0x000fe2000f8e0204 */
[----:B------:R-:W-:Y:S01]  /*1e400*/  ULDC.64 UR4, c[0x0][0xaf0] ;  /* 0x0002bc0000047ab9 */ /* 0x000fe20000000a00 */
[----:B0-----:R-:W-:-:S03]  /*1e410*/  @P2 IMAD.HI.U32 R0, R9, R20, RZ ;  /* 0x0000001409002227 */ /* 0x001fc600078e00ff */
[----:B------:R-:W-:Y:S01]  /*1e420*/  IADD3 R3, R3, R7, RZ ;  /* 0x0000000703037210 */ /* 0x000fe20007ffe0ff */
[----:B------:R-:W-:Y:S01]  /*1e430*/  IMAD.MOV.U32 R5, RZ, RZ, R9 ;  /* 0x000000ffff057224 */ /* 0x000fe200078e0009 */
[----:B-1----:R-:W-:Y:S01]  /*1e440*/  @P2 SHF.R.U32.HI R5, RZ, R27, R0 ;  /* 0x0000001bff052219 */ /* 0x002fe20000011600 */
[----:B------:R-:W-:Y:S02]  /*1e450*/  IMAD R4, R12, UR4, RZ ;  /* 0x000000040c047c24 */ /* 0x000fe4000f8e02ff */
[----:B------:R-:W-:Y:S01]  /*1e460*/  IMAD.WIDE.U32 R2, R13, UR4, R2 ;  /* 0x000000040d027c25 */ /* 0x000fe2000f8e0002 */
[----:B------:R-:W-:-:S03]  /*1e470*/  SHF.R.S32.HI R0, RZ, 0x1f, R5 ;  /* 0x0000001fff007819 */ /* 0x000fc60000011405 */
[----:B------:R-:W-:Y:S01]  /*1e480*/  IMAD R7, R13, UR5, R4 ;  /* 0x000000050d077c24 */ /* 0x000fe2000f8e0204 */
[----:B------:R-:W-:Y:S01]  /*1e490*/  ULDC.64 UR4, c[0x0][0xae0] ;  /* 0x0002b80000047ab9 */ /* 0x000fe20000000a00 */
[----:B------:R-:W-:Y:S02]  /*1e4a0*/  IMAD.MOV R4, RZ, RZ, -R5 ;  /* 0x000000ffff047224 */ /* 0x000fe400078e0a05 */
[----:B------:R-:W-:Y:S02]  /*1e4b0*/  IMAD.IADD R3, R3, 0x1, R7 ;  /* 0x0000000103037824 */ /* 0x000fe400078e0207 */
[----:B------:R-:W-:Y:S02]  /*1e4c0*/  IMAD R0, R0, UR4, RZ ;  /* 0x0000000400007c24 */ /* 0x000fe4000f8e02ff */
[----:B------:R-:W-:Y:S02]  /*1e4d0*/  IMAD R7, R25, R4, R9 ;  /* 0x0000000419077224 */ /* 0x000fe400078e0209 */
[----:B------:R-:W-:-:S02]  /*1e4e0*/  IMAD R9, R5, UR5, R0 ;  /* 0x0000000505097c24 */ /* 0x000fc4000f8e0200 */
[----:B------:R-:W-:Y:S01]  /*1e4f0*/  IMAD.WIDE.U32 R2, R5, UR4, R2 ;  /* 0x0000000405027c25 */ /* 0x000fe2000f8e0002 */
[----:B------:R-:W-:Y:S01]  /*1e500*/  SHF.R.S32.HI R0, RZ, 0x1f, R7 ;  /* 0x0000001fff007819 */ /* 0x000fe20000011407 */
[----:B------:R-:W-:Y:S02]  /*1e510*/  ULDC.64 UR4, c[0x0][0xad8] ;  /* 0x0002b60000047ab9 */ /* 0x000fe40000000a00 */
[----:B------:R-:W-:Y:S02]  /*1e520*/  IMAD.IADD R3, R3, 0x1, R9 ;  /* 0x0000000103037824 */ /* 0x000fe400078e0209 */
[----:B------:R-:W-:Y:S02]  /*1e530*/  IMAD R0, R0, UR4, RZ ;  /* 0x0000000400007c24 */ /* 0x000fe4000f8e02ff */
[----:B------:R-:W-:-:S04]  /*1e540*/  IMAD.WIDE.U32 R4, R7, UR4, R2 ;  /* 0x0000000407047c25 */ /* 0x000fc8000f8e0002 */
[----:B------:R-:W-:Y:S01]  /*1e550*/  IMAD R3, R7, UR5, R0 ;  /* 0x0000000507037c24 */ /* 0x000fe2000f8e0200 */
[----:B------:R-:W-:Y:S01]  /*1e560*/  ULDC.64 UR4, c[0x0][0xa80] ;  /* 0x0002a00000047ab9 */ /* 0x000fe20000000a00 */
[----:B------:R-:W-:Y:S01]  /*1e570*/  IMAD.IADD R202, R189, 0x1, R202 ;  /* 0x00000001bdca7824 */ /* 0x000fe200078e02ca */
[----:B------:R-:W-:Y:S01]  /*1e580*/  LEA R2, P0, R4, UR4, 0x1 ;  /* 0x0000000404027c11 */ /* 0x000fe2000f8008ff */
[----:B------:R-:W-:Y:S01]  /*1e590*/  IMAD.IADD R3, R5, 0x1, R3 ;  /* 0x0000000105037824 */ /* 0x000fe200078e0203 */
[----:B------:R-:W-:-:S04]  /*1e5a0*/  UMOV UR4, 0xffffffff ;  /* 0xffffffff00047882 */ /* 0x000fc80000000000 */
[----:B------:R-:W-:Y:S01]  /*1e5b0*/  LEA.HI.X R3, R4, UR5, R3, 0x1, P0 ;  /* 0x0000000504037c11 */ /* 0x000fe200080f0c03 */
[----:B------:R-:W-:Y:S06]  /*1e5c0*/  BRA.DIV UR4, `(.L_x_1950) ;  /* 0x000000be04887947 */ /* 0x000fec000b800000 */
[----:B------:R0:W1:Y:S04]  /*1e5d0*/  SHFL.IDX PT, R0, R3, RZ, 0x181f ;  /* 0x00181fff03007589 */ /* 0x00006800000e0000 */
[----:B------:R0:W2:Y:S02]  /*1e5e0*/  SHFL.IDX PT, R14, R2, RZ, 0x181f ;  /* 0x00181fff020e7589 */ /* 0x0000a400000e0000 */
.L_x_2259:
        /* <DEDUP_REMOVED lines=9> */
[CC--:B--2---:R-:W-:Y:S02]  /*1e680*/  @!P3 LEA R4, P5, R18.reuse, R14.reuse, 0x1 ;  /* 0x0000000e1204b211 */ /* 0x0c4fe400078a08ff */
[----:B------:R-:W-:Y:S02]  /*1e690*/  @!P2 LEA R6, P4, R191, R14, 0x1 ;  /* 0x0000000ebf06a211 */ /* 0x000fe400078808ff */
[----:B-1----:R-:W-:Y:S02]  /*1e6a0*/  @!P3 LEA.HI.X R5, R18, R0, R19, 0x1, P5 ;  /* 0x000000001205b211 */ /* 0x002fe400028f0c13 */
        /* <DEDUP_REMOVED lines=9> */
.L_x_1952:
[----:B------:R-:W-:Y:S05]  /*1e740*/  BSYNC B1 ;  /* 0x0000000000017941 */ /* 0x000fea0003800000 */
.L_x_1951:
[----:B------:R-:W-:-:S03]  /*1e750*/  UMOV UR4, 0xffffffff ;  /* 0xffffffff00047882 */ /* 0x000fc60000000000 */
[----:B------:R-:W-:Y:S05]  /*1e760*/  BRA.DIV UR4, `(.L_x_1953) ;  /* 0x000000be04547947 */ /* 0x000fea000b800000 */
[----:B-1----:R1:W4:Y:S04]  /*1e770*/  SHFL.IDX PT, R0, R3, 0x1, 0x181f ;  /* 0x00381f0003007f89 */ /* 0x00232800000e0000 */
[----:B--23--:R1:W2:Y:S02]  /*1e780*/  SHFL.IDX PT, R14, R2, 0x1, 0x181f ;  /* 0x00381f00020e7f89 */ /* 0x00c2a400000e0000 */
.L_x_2263:
        /* <DEDUP_REMOVED lines=21> */
.L_x_1955:
[----:B------:R-:W-:Y:S05]  /*1e8e0*/  BSYNC B1 ;  /* 0x0000000000017941 */ /* 0x000fea0003800000 */
.L_x_1954:
[----:B------:R-:W-:-:S03]  /*1e8f0*/  UMOV UR4, 0xffffffff ;  /* 0xffffffff00047882 */ /* 0x000fc60000000000 */
[----:B------:R-:W-:Y:S05]  /*1e900*/  BRA.DIV UR4, `(.L_x_1956) ;  /* 0x000000be04347947 */ /* 0x000fea000b800000 */
[----:B----4-:R4:W0:Y:S04]  /*1e910*/  SHFL.IDX PT, R0, R3, 0x2, 0x181f ;  /* 0x00581f0003007f89 */ /* 0x01082800000e0000 */
[----:B--23--:R4:W2:Y:S02]  /*1e920*/  SHFL.IDX PT, R14, R2, 0x2, 0x181f ;  /* 0x00581f00020e7f89 */ /* 0x00c8a400000e0000 */
.L_x_2267:
        /* <DEDUP_REMOVED lines=11> */
[----:B0-----:R-:W-:Y:S02]  /*1e9e0*/  @!P3 LEA.HI.X R5, R18, R0, R19, 0x1, P5 ;  /* 0x000000001205b211 */ /* 0x001fe400028f0c13 */
        /* <DEDUP_REMOVED lines=9> */
.L_x_1958:
[----:B------:R-:W-:Y:S05]  /*1ea80*/  BSYNC B1 ;  /* 0x0000000000017941 */ /* 0x000fea0003800000 */
.L_x_1957:
[----:B------:R-:W-:-:S03]  /*1ea90*/  UMOV UR4, 0xffffffff ;  /* 0xffffffff00047882 */ /* 0x000fc60000000000 */
[----:B------:R-:W-:Y:S05]  /*1eaa0*/  BRA.DIV UR4, `(.L_x_1959) ;  /* 0x000000be04147947 */ /* 0x000fea000b800000 */
[----:B0-----:R0:W0:Y:S04]  /*1eab0*/  SHFL.IDX PT, R0, R3, 0x3, 0x181f ;  /* 0x00781f0003007f89 */ /* 0x00102800000e0000 */
[----:B--23--:R2:W3:Y:S02]  /*1eac0*/  SHFL.IDX PT, R14, R2, 0x3, 0x181f ;  /* 0x00781f00020e7f89 */ /* 0x00c4e400000e0000 */
.L_x_2271:
[----:B-12-4-:R-:W-:-:S05]  /*1ead0*/  VIADD R2, R202, 0x60 ;  /* 0x00000060ca027836 */ /* 0x016fca0000000000 */
[----:B------:R-:W-:-:S13]  /*1eae0*/  ISETP.GE.AND P0, PT, R2, R25, PT ;  /* 0x000000190200720c */ /* 0x000fda0003f06270 */
        /* <DEDUP_REMOVED lines=18> */
.L_x_1946:
[----:B------:R-:W-:Y:S05]  /*1ec10*/  BSYNC B0 ;  /* 0x0000000000007941 */ /* 0x000fea0003800000 */
.L_x_1936:
[----:B------:R-:W-:Y:S02]  /*1ec20*/  ULDC UR4, c[0x0][0xc3c] ;  /* 0x00030f0000047ab9 */ /* 0x000fe40000000800 */
[----:B------:R-:W-:-:S13]  /*1ec30*/  ISETP.GE.AND P0, PT, R23, UR4, PT ;  /* 0x0000000417007c0c */ /* 0x000fda000bf06270 */
[----:B------:R-:W-:Y:S05]  /*1ec40*/  @!P0 BRA `(.L_x_1960) ;  /* 0xfffffe2400788947 */ /* 0x000fea000383ffff */
[----:B------:R-:W-:Y:S05]  /*1ec50*/  BRA `(.L_x_1720) ;  /* 0x0000007800c87947 */ /* 0x000fea0003800000 */
.L_x_1718:
        /* <DEDUP_REMOVED lines=26> */
[C---:B------:R-:W-:Y:S01]  /*1ee00*/  ISETP.GE.U32.AND P2, PT, R5.reuse, 0x2, PT ;  /* 0x000000020500780c */ /* 0x040fe20003f46070 */
[----:B-1----:R-:W-:Y:S01]  /*1ee10*/  IMAD.MOV.U32 R16, RZ, RZ, RZ ;  /* 0x000000ffff107224 */ /* 0x002fe200078e00ff */
[C---:B------:R-:W-:Y:S02]  /*1ee20*/  ISETP.GE.U32.AND P3, PT, R5.reuse, 0x4, PT ;  /* 0x000000040500780c */ /* 0x040fe40003f66070 */
[C---:B------:R-:W-:Y:S02]  /*1ee30*/  ISETP.GE.U32.AND P4, PT, R5.reuse, 0x8, PT ;  /* 0x000000080500780c */ /* 0x040fe40003f86070 */
[----:B------:R-:W-:Y:S01]  /*1ee40*/  ISETP.GE.U32.AND P5, PT, R5, 0x10, PT ;  /* 0x000000100500780c */ /* 0x000fe20003fa6070 */
[----:B--2---:R-:W0:Y:S02]  /*1ee50*/  SHFL.UP PT, R4, R0, 0x1, RZ ;  /* 0x0420000000047989 */ /* 0x004e2400000e00ff */
        /* <DEDUP_REMOVED lines=24> */
.L_x_1966:
[----:B------:R-:W-:Y:S01]  /*1efe0*/  UIADD3 UR4, UR4, 0x1f, URZ ;  /* 0x0000001f04047890 */ /* 0x000fe2000fffe03f */
[----:B------:R-:W-:-:S05]  /*1eff0*/  IMAD.U32 R19, RZ, RZ, UR7 ;  /* 0x00000007ff137e24 */ /* 0x000fca000f8e00ff */
[----:B0-----:R-:W-:-:S13]  /*1f000*/  ISETP.LE.AND P6, PT, R10, UR4, PT ;  /* 0x000000040a007c0c */ /* 0x001fda000bfc3270 */
[----:B------:R-:W-:Y:S05]  /*1f010*/  @P6 BRA `(.L_x_1963) ;  /* 0x0000000400b46947 */ /* 0x000fea0003800000 */
[----:B------:R-:W-:Y:S01]  /*1f020*/  VIADD R7, R5, UR4 ;  /* 0x0000000405077c36 */ /* 0x000fe20008000000 */
[----:B------:R-:W-:Y:S01]  /*1f030*/  BSSY B0, `(.L_x_1964) ;  /* 0x0000007000007945 */ /* 0x000fe20003800000 */
[----:B------:R-:W-:-:S03]  /*1f040*/  MOV R0, RZ ;  /* 0x000000ff00007202 */ /* 0x000fc60000000f00 */
[----:B------:R-:W-:-:S13]  /*1f050*/  ISETP.GE.OR P6, PT, R7, R10, !P0 ;  /* 0x0000000a0700720c */ /* 0x000fda00047c6670 */
[----:B------:R-:W-:Y:S05]  /*1f060*/  @P6 BRA `(.L_x_1965) ;  /* 0x00000000000c6947 */ /* 0x000fea0003800000 */
[----:B------:R-:W0:Y:S02]  /*1f070*/  LDC.64 R2, c[0x0][0xc80] ;  /* 0x00032000ff027b82 */ /* 0x000e240000000a00 */
[----:B0-----:R-:W-:-:S05]  /*1f080*/  IMAD.WIDE R2, R7, 0x4, R2 ;  /* 0x0000000407027825 */ /* 0x001fca00078e0202 */
[----:B------:R0:W5:Y:S02]  /*1f090*/  LDG.E R0, desc[UR36][R2.64] ;  /* 0x0000002402007981 */ /* 0x000164000c1e1900 */
.L_x_1965:
[----:B------:R-:W-:Y:S05]  /*1f0a0*/  BSYNC B0 ;  /* 0x0000000000007941 */ /* 0x000fea0003800000 */
.L_x_1964:
        /* <DEDUP_REMOVED lines=20> */
.L_x_1962:
[----:B------:R-:W-:-:S04]  /*1f1f0*/  IMAD.IADD R11, R4, 0x1, -R3 ;  /* 0x00000001040b7824 */ /* 0x000fc800078e0a03 */
[----:B------:R-:W-:-:S05]  /*1f200*/  IMAD R2, R6, UR5, R11 ;  /* 0x0000000506027c24 */ /* 0x000fca000f8e020b */
[----:B------:R-:W-:Y:S02]  /*1f210*/  ISETP.GT.AND P0, PT, R2, UR6, PT ;  /* 0x0000000602007c0c */ /* 0x000fe4000bf04270 */
[----:B------:R-:W0:Y:S11]  /*1f220*/  LDC.64 R2, c[0x0][0xc90] ;  /* 0x00032400ff027b82 */ /* 0x000e360000000a00 */
[----:B------:R-:W-:-:S04]  /*1f230*/  VOTE.ANY R8, PT, !P0 ;  /* 0x0000000000087806 */ /* 0x000fc800040e0100 */
[----:B------:R-:W1:Y:S02]  /*1f240*/  POPC R13, R8 ;  /* 0x00000008000d7309 */ /* 0x000e640000000000 */
[----:B-1----:R-:W-:-:S04]  /*1f250*/  VIADD R19, R13, UR4 ;  /* 0x000000040d137c36 */ /* 0x002fc80008000000 */
[----:B0-----:R-:W-:-:S05]  /*1f260*/  IMAD.WIDE R2, R19, 0x4, R2 ;  /* 0x0000000413027825 */ /* 0x001fca00078e0202 */
[----:B------:R-:W2:Y:S01]  /*1f270*/  LDG.E R7, desc[UR36][R2.64] ;  /* 0x0000002402077981 */ /* 0x000ea2000c1e1900 */
[----:B------:R-:W-:-:S03]  /*1f280*/  ISETP.NE.AND P0, PT, R8, RZ, PT ;  /* 0x000000ff0800720c */ /* 0x000fc60003f05270 */
[----:B------:R-:W2:Y:S02]  /*1f290*/  SHFL.IDX PT, R0, R0, R13, 0x1f ;  /* 0x00001f0d00007589 */ /* 0x000ea400000e0000 */
[----:B--2---:R-:W-:-:S05]  /*1f2a0*/  IMAD R4, R0, R7, RZ ;  /* 0x0000000700047224 */ /* 0x004fca00078e02ff */
[----:B------:R-:W-:-:S04]  /*1f2b0*/  IABS R12, R4 ;  /* 0x00000004000c7213 */ /* 0x000fc80000000000 */
[----:B------:R-:W0:Y:S08]  /*1f2c0*/  I2F.RP R9, R12 ;  /* 0x0000000c00097306 */ /* 0x000e300000209400 */
[----:B0-----:R-:W0:Y:S02]  /*1f2d0*/  MUFU.RCP R9, R9 ;  /* 0x0000000900097308 */ /* 0x001e240000001000 */
[----:B0-----:R-:W-:-:S06]  /*1f2e0*/  VIADD R10, R9, 0xffffffe ;  /* 0x0ffffffe090a7836 */ /* 0x001fcc0000000000 */
[----:B------:R0:W1:Y:S01]  /*1f2f0*/  F2I.FTZ.U32.TRUNC.NTZ R3, R10 ;  /* 0x0000000a00037305 */ /* 0x000062000021f000 */
[----:B------:R-:W-:Y:S05]  /*1f300*/  @!P0 BRA `(.L_x_1967) ;  /* 0x0000000000088947 */ /* 0x000fea0003800000 */
[----:B------:R-:W-:-:S05]  /*1f310*/  IADD3 R9, R13, -0x1, RZ ;  /* 0xffffffff0d097810 */ /* 0x000fca0007ffe0ff */
[----:B------:R2:W3:Y:S02]  /*1f320*/  SHFL.IDX PT, R16, R6, R9, 0x1f ;  /* 0x00001f0906107589 */ /* 0x0004e400000e0000 */
.L_x_1967:
[----:B-1----:R-:W-:Y:S02]  /*1f330*/  IMAD.MOV R2, RZ, RZ, -R3 ;  /* 0x000000ffff027224 */ /* 0x002fe400078e0a03 */
[----:B---3--:R-:W-:Y:S02]  /*1f340*/  IMAD R16, R16, UR5, R11 ;  /* 0x0000000510107c24 */ /* 0x008fe4000f8e020b */
[----:B------:R-:W-:Y:S01]  /*1f350*/  IMAD.MOV.U32 R11, RZ, RZ, R2 ;  /* 0x000000ffff0b7224 */ /* 0x000fe200078e0002 */
[----:B------:R-:W-:Y:S02]  /*1f360*/  IABS R2, R4 ;  /* 0x0000000400027213 */ /* 0x000fe40000000000 */
[----:B--2---:R-:W-:Y:S01]  /*1f370*/  IADD3 R9, -R16, UR6, RZ ;  /* 0x0000000610097c10 */ /* 0x004fe2000fffe1ff */
[----:B------:R-:W-:Y:S02]  /*1f380*/  IMAD R11, R11, R12, RZ ;  /* 0x0000000c0b0b7224 */ /* 0x000fe400078e02ff */
[----:B------:R-:W-:Y:S01]  /*1f390*/  IMAD.MOV R8, RZ, RZ, -R2 ;  /* 0x000000ffff087224 */ /* 0x000fe200078e0a02 */
        /* <DEDUP_REMOVED lines=17> */
[----:B------:R-:W-:Y:S02]  /*1f4b0*/  IMAD R6, R7, R2, RZ ;  /* 0x0000000207067224 */ /* 0x000fe400078e02ff */
[----:B------:R-:W-:Y:S02]  /*1f4c0*/  IMAD.MOV R2, RZ, RZ, -R2 ;  /* 0x000000ffff027224 */ /* 0x000fe400078e0a02 */
[----:B------:R-:W-:Y:S02]  /*1f4d0*/  IMAD.MOV R8, RZ, RZ, -R6 ;  /* 0x000000ffff087224 */ /* 0x000fe400078e0a06 */
[----:B------:R-:W-:Y:S02]  /*1f4e0*/  IMAD R13, R4, R2, R9 ;  /* 0x00000002040d7224 */ /* 0x000fe400078e0209 */
[----:B------:R-:W-:Y:S01]  /*1f4f0*/  IMAD.MOV.U32 R2, RZ, RZ, RZ ;  /* 0x000000ffff027224 */ /* 0x000fe200078e00ff */
[----:B------:R-:W-:Y:S02]  /*1f500*/  VIADDMNMX R18, R8, UR5, R7, PT ;  /* 0x0000000508127c46 */ /* 0x000fe4000b800107 */
[----:B------:R-:W-:-:S02]  /*1f510*/  IABS R11, R13 ;  /* 0x0000000d000b7213 */ /* 0x000fc40000000000 */
[-C--:B------:R-:W-:Y:S02]  /*1f520*/  IABS R8, R18.reuse ;  /* 0x0000001200087213 */ /* 0x080fe40000000000 */
[----:B------:R-:W-:Y:S02]  /*1f530*/  IABS R4, R18 ;  /* 0x0000001200047213 */ /* 0x000fe40000000000 */
[----:B------:R-:W1:Y:S08]  /*1f540*/  I2F.RP R7, R8 ;  /* 0x0000000800077306 */ /* 0x000e700000209400 */
[----:B-1----:R-:W1:Y:S02]  /*1f550*/  MUFU.RCP R7, R7 ;  /* 0x0000000700077308 */ /* 0x002e640000001000 */
[----:B-1----:R-:W-:-:S06]  /*1f560*/  VIADD R3, R7, 0xffffffe ;  /* 0x0ffffffe07037836 */ /* 0x002fcc0000000000 */
[----:B------:R-:W0:Y:S02]  /*1f570*/  F2I.FTZ.U32.TRUNC.NTZ R3, R3 ;  /* 0x0000000300037305 */ /* 0x000e24000021f000 */
[----:B0-----:R-:W-:-:S04]  /*1f580*/  IMAD.MOV R10, RZ, RZ, -R3 ;  /* 0x000000ffff0a7224 */ /* 0x001fc800078e0a03 */
[----:B------:R-:W-:-:S04]  /*1f590*/  IMAD.MOV.U32 R9, RZ, RZ, R10 ;  /* 0x000000ffff097224 */ /* 0x000fc800078e000a */
[----:B------:R-:W-:-:S04]  /*1f5a0*/  IMAD R9, R9, R8, RZ ;  /* 0x0000000809097224 */ /* 0x000fc800078e02ff */
[----:B------:R-:W-:-:S04]  /*1f5b0*/  IMAD.HI.U32 R2, R3, R9, R2 ;  /* 0x0000000903027227 */ /* 0x000fc800078e0002 */
[----:B------:R-:W-:Y:S02]  /*1f5c0*/  IMAD.MOV R3, RZ, RZ, -R4 ;  /* 0x000000ffff037224 */ /* 0x000fe400078e0a04 */
        /* <DEDUP_REMOVED lines=8> */
[----:B------:R-:W-:Y:S01]  /*1f650*/  ISETP.GE.AND P2, PT, R3, RZ, PT ;  /* 0x000000ff0300720c */ /* 0x000fe20003f46270 */
[----:B------:R-:W-:-:S06]  /*1f660*/  IMAD.IADD R3, R13, 0x1, R6 ;  /* 0x000000010d037824 */ /* 0x000fcc00078e0206 */
[----:B------:R-:W-:-:S06]  /*1f670*/  @P0 IADD3 R2, R2, 0x1, RZ ;  /* 0x0000000102020810 */ /* 0x000fcc0007ffe0ff */
[----:B------:R-:W-:Y:S01]  /*1f680*/  @!P2 IMAD.MOV R2, RZ, RZ, -R2 ;  /* 0x000000ffff02a224 */ /* 0x000fe200078e0a02 */
[----:B------:R-:W-:Y:S01]  /*1f690*/  @!P1 LOP3.LUT R2, RZ, R18, RZ, 0x33, !PT ;  /* 0x00000012ff029212 */ /* 0x000fe200078e33ff */
[----:B------:R-:W-:-:S03]  /*1f6a0*/  IMAD.MOV R18, RZ, RZ, -R18 ;  /* 0x000000ffff127224 */ /* 0x000fc600078e0a12 */
[----:B------:R-:W-:Y:S01]  /*1f6b0*/  LOP3.LUT R17, RZ, R2, RZ, 0x33, !PT ;  /* 0x00000002ff117212 */ /* 0x000fe200078e33ff */
[----:B------:R-:W-:-:S04]  /*1f6c0*/  IMAD R18, R2, R18, R3 ;  /* 0x0000001202127224 */ /* 0x000fc800078e0203 */
[----:B------:R-:W-:Y:S01]  /*1f6d0*/  IMAD.IADD R17, R0, 0x1, R17 ;  /* 0x0000000100117824 */ /* 0x000fe200078e0211 */
[----:B------:R-:W-:Y:S06]  /*1f6e0*/  BRA `(.L_x_1968) ;  /* 0x00000000000c7947 */ /* 0x000fec0003800000 */
.L_x_1963:
[----:B------:R-:W-:Y:S02]  /*1f6f0*/  IMAD.MOV.U32 R17, RZ, RZ, RZ ;  /* 0x000000ffff117224 */ /* 0x000fe400078e00ff */
[----:B------:R-:W-:Y:S02]  /*1f700*/  IMAD.U32 R16, RZ, RZ, UR6 ;  /* 0x00000006ff107e24 */ /* 0x000fe4000f8e00ff */
[----:B------:R-:W-:-:S07]  /*1f710*/  IMAD.MOV.U32 R18, RZ, RZ, RZ ;  /* 0x000000ffff127224 */ /* 0x000fce00078e00ff */
.L_x_1968:
[----:B------:R-:W-:-:S13]  /*1f720*/  ISETP.NE.AND P0, PT, R5, RZ, PT ;  /* 0x000000ff0500720c */ /* 0x000fda0003f05270 */
[----:B------:R-:W0:Y:S01]  /*1f730*/  @!P0 S2R R3, SR_CgaCtaId ;  /* 0x0000000000038919 */ /* 0x000e220000008800 */
[----:B------:R-:W-:-:S04]  /*1f740*/  @!P0 MOV R0, 0x400 ;  /* 0x0000040000008802 */ /* 0x000fc80000000f00 */
[----:B0-----:R-:W-:-:S05]  /*1f750*/  @!P0 LEA R0, R3, R0, 0x18 ;  /* 0x0000000003008211 */ /* 0x001fca00078ec0ff */
[----:B------:R2:W-:Y:S01]  /*1f760*/  @!P0 STS.128 [R0+0x284d0], R16 ;  /* 0x0284d01000008388 */ /* 0x0005e20000000c00 */
[----:B------:R-:W-:Y:S06]  /*1f770*/  BAR.ARV 0x5, 0x180 ;  /* 0x0146000000007b1d */ /* 0x000fec0000002000 */
.L_x_1961:
[----:B------:R3:W-:Y:S01]  /*1f780*/  STL [R1+0x30], RZ ;  /* 0x000030ff01007387 */ /* 0x0007e20000100800 */
[----:B------:R-:W-:Y:S01]  /*1f790*/  ULDC UR4, c[0x0][0xc3c] ;  /* 0x00030f0000047ab9 */ /* 0x000fe20000000800 */
[----:B------:R-:W-:Y:S01]  /*1f7a0*/  IMAD.MOV.U32 R30, RZ, RZ, 0x1 ;  /* 0x00000001ff1e7424 */ /* 0x000fe200078e00ff */
[----:B-1----:R-:W-:Y:S01]  /*1f7b0*/  ISETP.GE.AND P0, PT, R19, UR4, PT ;  /* 0x0000000413007c0c */ /* 0x002fe2000bf06270 */
[----:B------:R-:W-:-:S12]  /*1f7c0*/  IMAD.MOV.U32 R25, RZ, RZ, RZ ;  /* 0x000000ffff197224 */ /* 0x000fd800078e00ff */
[----:B---3--:R-:W-:Y:S05]  /*1f7d0*/  @P0 BRA `(.L_x_1969) ;  /* 0x0000006800e40947 */ /* 0x008fea0003800000 */
[----:B--2---:R-:W2:Y:S01]  /*1f7e0*/  LDL R0, [R1+0x34] ;  /* 0x0000340001007983 */ /* 0x004ea20000100800 */
[----:B------:R-:W1:Y:S01]  /*1f7f0*/  S2UR UR4, SR_CgaCtaId ;  /* 0x00000000000479c3 */ /* 0x000e620000008800 */
[----:B------:R-:W-:Y:S01]  /*1f800*/  MOV R23, 0x400 ;  /* 0x0000040000177802 */ /* 0x000fe20000000f00 */
[----:B------:R-:W-:Y:S01]  /*1f810*/  BSSY B7, `(.L_x_1969) ;  /* 0x00006b5000077945 */ /* 0x000fe20003800000 */
[----:B------:R-:W3:Y:S01]  /*1f820*/  S2R R12, SR_TID.X ;  /* 0x00000000000c7919 */ /* 0x000ee20000002100 */
[----:B------:R-:W-:Y:S01]  /*1f830*/  IMAD.MOV.U32 R31, RZ, RZ, 0x1 ;  /* 0x00000001ff1f7424 */ /* 0x000fe200078e00ff */
[----:B------:R-:W-:Y:S01]  /*1f840*/  ULDC.64 UR40, c[0x0][0x198] ;  /* 0x0000660000287ab9 */ /* 0x000fe20000000a00 */
[----:B------:R-:W-:Y:S01]  /*1f850*/  IMAD.MOV.U32 R29, RZ, RZ, RZ ;  /* 0x000000ffff1d7224 */ /* 0x000fe200078e00ff */
[----:B------:R-:W-:Y:S01]  /*1f860*/  ULDC UR39, c[0x0][0xc] ;  /* 0x0000030000277ab9 */ /* 0x000fe20000000800 */
[----:B------:R-:W-:Y:S02]  /*1f870*/  IMAD.MOV.U32 R25, RZ, RZ, RZ ;  /* 0x000000ffff197224 */ /* 0x000fe400078e00ff */
[----:B------:R-:W-:Y:S01]  /*1f880*/  IMAD.MOV.U32 R30, RZ, RZ, 0x1 ;  /* 0x00000001ff1e7424 */ /* 0x000fe200078e00ff */
[C---:B---3--:R-:W-:Y:S01]  /*1f890*/  LOP3.LUT R11, R12.reuse, 0x7f, RZ, 0xc0, !PT ;  /* 0x0000007f0c0b7812 */ /* 0x048fe200078ec0ff */
[C---:B------:R-:W-:Y:S01]  /*1f8a0*/  IMAD.SHL.U32 R28, R12.reuse, 0x80, RZ ;  /* 0x000000800c1c7824 */ /* 0x040fe200078e00ff */
[C---:B------:R-:W-:Y:S01]  /*1f8b0*/  SHF.L.U32 R4, R12.reuse, 0x6, RZ ;  /* 0x000000060c047819 */ /* 0x040fe200000006ff */
[----:B------:R-:W-:Y:S01]  /*1f8c0*/  IMAD.SHL.U32 R9, R12, 0x2, RZ ;  /* 0x000000020c097824 */ /* 0x000fe200078e00ff */
[----:B------:R-:W-:Y:S01]  /*1f8d0*/  SHF.R.U32.HI R3, RZ, 0x1, R12 ;  /* 0x00000001ff037819 */ /* 0x000fe2000001160c */
[----:B------:R-:W-:Y:S01]  /*1f8e0*/  IMAD.SHL.U32 R6, R11, 0x20, RZ ;  /* 0x000000200b067824 */ /* 0x000fe200078e00ff */
[----:B0-----:R-:W-:Y:S01]  /*1f8f0*/  LOP3.LUT R2, R28, 0x380, RZ, 0xc0, !PT ;  /* 0x000003801c027812 */ /* 0x001fe200078ec0ff */
[C---:B------:R-:W-:Y:S01]  /*1f900*/  IMAD.SHL.U32 R8, R12.reuse, 0x8, RZ ;  /* 0x000000080c087824 */ /* 0x040fe200078e00ff */
[----:B------:R-:W-:-:S02]  /*1f910*/  LOP3.LUT P0, RZ, R12, 0x4, RZ, 0xc0, !PT ;  /* 0x000000040cff7812 */ /* 0x000fc4000780c0ff */
[----:B------:R-:W-:Y:S02]  /*1f920*/  LOP3.LUT R7, R6, 0xc00, RZ, 0xc0, !PT ;  /* 0x00000c0006077812 */ /* 0x000fe400078ec0ff */
[----:B------:R-:W-:Y:S01]  /*1f930*/  LOP3.LUT R3, R2, 0x30, R3, 0xf8, !PT ;  /* 0x0000003002037812 */ /* 0x000fe200078ef803 */
[----:B------:R-:W-:Y:S01]  /*1f940*/  IMAD.SHL.U32 R2, R11, 0x10, RZ ;  /* 0x000000100b027824 */ /* 0x000fe200078e00ff */
[--C-:B------:R-:W-:Y:S02]  /*1f950*/  LOP3.LUT R7, R7, 0x40, R4.reuse, 0xf8, !PT ;  /* 0x0000004007077812 */ /* 0x100fe400078ef804 */
[----:B------:R-:W-:Y:S02]  /*1f960*/  LOP3.LUT R5, R4, 0x180, RZ, 0xc0, !PT ;  /* 0x0000018004057812 */ /* 0x000fe400078ec0ff */
[----:B------:R-:W-:Y:S01]  /*1f970*/  LOP3.LUT R24, R7, 0x200, R4, 0xf8, !PT ;  /* 0x0000020007187812 */ /* 0x000fe200078ef804 */
[----:B-1----:R-:W-:Y:S01]  /*1f980*/  IMAD.U32 R4, RZ, RZ, UR4 ;  /* 0x00000004ff047e24 */ /* 0x002fe2000f8e00ff */
[----:B------:R-:W-:-:S04]  /*1f990*/  LOP3.LUT R5, R5, 0x10, R12, 0xf8, !PT ;  /* 0x0000001005057812 */ /* 0x000fc800078ef80c */
[----:B------:R-:W-:Y:S02]  /*1f9a0*/  LEA R23, R4, R23, 0x18 ;  /* 0x0000001704177211 */ /* 0x000fe400078ec0ff */
[----:B------:R-:W-:-:S04]  /*1f9b0*/  LOP3.LUT R5, R5, 0x30, R8, 0x78, !PT ;  /* 0x0000003005057812 */ /* 0x000fc800078e7808 */
[----:B------:R-:W-:Y:S02]  /*1f9c0*/  LOP3.LUT R24, R24, R5, RZ, 0xfc, !PT ;  /* 0x0000000518187212 */ /* 0x000fe400078efcff */
[----:B------:R-:W-:Y:S02]  /*1f9d0*/  SHF.R.U32.HI R5, RZ, 0x3, R11 ;  /* 0x00000003ff057819 */ /* 0x000fe4000001160b */
[----:B--2---:R-:W-:Y:S01]  /*1f9e0*/  R2UR UR5, R0 ;  /* 0x00000000000572ca */ /* 0x004fe200000e0000 */
[----:B------:R-:W-:-:S05]  /*1f9f0*/  IMAD.SHL.U32 R0, R12, 0x10, RZ ;  /* 0x000000100c007824 */ /* 0x000fca00078e00ff */
[----:B------:R-:W-:Y:S02]  /*1fa00*/  LOP3.LUT R6, R0, 0x3f0, RZ, 0xc0, !PT ;  /* 0x000003f000067812 */ /* 0x000fe400078ec0ff */
[----:B------:R-:W-:Y:S02]  /*1fa10*/  LOP3.LUT R3, R3, 0x70, R0, 0x78, !PT ;  /* 0x0000007003037812 */ /* 0x000fe400078e7800 */
[----:B------:R-:W-:Y:S02]  /*1fa20*/  LOP3.LUT R9, R6, 0x70, R9, 0x78, !PT ;  /* 0x0000007006097812 */ /* 0x000fe400078e7809 */
[----:B------:R-:W-:Y:S01]  /*1fa30*/  LOP3.LUT R28, R3, 0xc00, R28, 0xf8, !PT ;  /* 0x00000c00031c7812 */ /* 0x000fe200078ef81c */
[----:B------:R-:W-:Y:S01]  /*1fa40*/  ULOP3.LUT UR42, UR5, 0x2, URZ, 0xfc, !UPT ;  /* 0x00000002052a7892 */ /* 0x000fe2000f8efc3f */
[----:B------:R-:W-:Y:S01]  /*1fa50*/  LOP3.LUT R10, R9, 0x400, R2, 0xf8, !PT ;  /* 0x00000400090a7812 */ /* 0x000fe200078ef802 */
[----:B------:R-:W-:Y:S01]  /*1fa60*/  IMAD.MOV.U32 R2, RZ, RZ, 0x20 ;  /* 0x00000020ff027424 */ /* 0x000fe200078e00ff */
[C---:B------:R-:W-:Y:S01]  /*1fa70*/  IADD3 R3, R28.reuse, 0x40, RZ ;  /* 0x000000401c037810 */ /* 0x040fe20007ffe0ff */
[----:B------:R-:W-:Y:S01]  /*1fa80*/  @P0 VIADD R3, R28, 0xffffffc0 ;  /* 0xffffffc01c030836 */ /* 0x000fe20000000000 */
[----:B------:R-:W-:Y:S01]  /*1fa90*/  LOP3.LUT R34, R0, 0x70, RZ, 0xc0, !PT ;  /* 0x0000007000227812 */ /* 0x000fe200078ec0ff */
[----:B------:R-:W-:Y:S01]  /*1faa0*/  STL [R1+0x8], R10 ;  /* 0x0000080a01007387 */ /* 0x000fe20000100800 */
[----:B------:R-:W-:Y:S01]  /*1fab0*/  SEL R2, R2, 0xffffffe0, !P0 ;  /* 0xffffffe002027807 */ /* 0x000fe20004000000 */
[----:B------:R-:W-:Y:S01]  /*1fac0*/  IMAD.IADD R2, R23, 0x1, R10 ;  /* 0x0000000117027824 */ /* 0x000fe200078e020a */
[----:B------:R-:W-:Y:S01]  /*1fad0*/  LOP3.LUT R0, R5, 0x70, R0, 0xf8, !PT ;  /* 0x0000007005007812 */ /* 0x000fe200078ef800 */
[----:B------:R-:W-:Y:S01]  /*1fae0*/  STL [R1+0x30], RZ ;  /* 0x000030ff01007387 */ /* 0x000fe20000100800 */
[----:B------:R-:W-:Y:S01]  /*1faf0*/  LOP3.LUT R0, R24, 0x1000, RZ, 0xfc, !PT ;  /* 0x0000100018007812 */ /* 0x000fe200078efcff */
[----:B------:R-:W-:-:S02]  /*1fb00*/  ULOP3.LUT UR38, UR5, 0x1, URZ, 0xfc, !UPT ;  /* 0x0000000105267892 */ /* 0x000fc4000f8efc3f */
[----:B------:R-:W-:Y:S04]  /*1fb10*/  STL [R1], R4 ;  /* 0x0000000401007387 */ /* 0x000fe80000100800 */
[----:B------:R0:W-:Y:S04]  /*1fb20*/  STL [R1+0x4], R3 ;  /* 0x0000040301007387 */ /* 0x0001e80000100800 */
[----:B------:R1:W-:Y:S01]  /*1fb30*/  STL [R1+0x14], R2 ;  /* 0x0000140201007387 */ /* 0x0003e20000100800 */
[----:B0-----:R-:W-:-:S07]  /*1fb40*/  LOP3.LUT R3, R34, 0x80, RZ, 0xfc, !PT ;  /* 0x0000008022037812 */ /* 0x001fce00078efcff */
.L_x_2099:
[----:B------:R-:W-:Y:S05]  /*1fb50*/  YIELD ;  /* 0x0000000000007946 */ /* 0x000fea0003800000 */
[----:B------:R-:W-:Y:S01]  /*1fb60*/  ULDC.64 UR4, c[0x0][0xa28] ;  /* 0x00028a0000047ab9 */ /* 0x000fe20000000a00 */
[----:B------:R-:W-:Y:S01]  /*1fb70*/  IMAD.MOV.U32 R35, RZ, RZ, RZ ;  /* 0x000000ffff237224 */ /* 0x000fe200078e00ff */
[----:B------:R-:W-:Y:S01]  /*1fb80*/  ISETP.NE.U32.AND P0, PT, RZ, UR4, PT ;  /* 0x00000004ff007c0c */ /* 0x000fe2000bf05070 */
[----:B0-----:R-:W0:Y:S01]  /*1fb90*/  LDC.64 R4, c[0x0][0xa00] ;  /* 0x00028000ff047b82 */ /* 0x001e220000000a00 */
[----:B------:R-:W-:Y:S01]  /*1fba0*/  IMAD.MOV.U32 R8, RZ, RZ, RZ ;  /* 0x000000ffff087224 */ /* 0x000fe200078e00ff */
[----:B------:R-:W-:Y:S01]  /*1fbb0*/  ULDC.64 UR6, c[0x0][0xa10] ;  /* 0x0002840000067ab9 */ /* 0x000fe20000000a00 */
[----:B------:R-:W-:Y:S01]  /*1fbc0*/  ISETP.NE.AND.EX P0, PT, RZ, UR5, PT, P0 ;  /* 0x00000005ff007c0c */ /* 0x000fe2000bf05300 */
[----:B------:R-:W-:-:S12]  /*1fbd0*/  ULDC.64 UR4, c[0x0][0xa18] ;  /* 0x0002860000047ab9 */ /* 0x000fd80000000a00 */
[----:B-12---:R-:W1:Y:S02]  /*1fbe0*/  @P0 LDC.64 R2, c[0x0][0xa28] ;  /* 0x00028a00ff020b82 */ /* 0x006e640000000a00 */
[----:B-1----:R-:W-:-:S05]  /*1fbf0*/  @P0 IMAD.WIDE R2, R19, 0x4, R2 ;  /* 0x0000000413020825 */ /* 0x002fca00078e0202 */
[----:B------:R1:W5:Y:S01]  /*1fc00*/  @P0 LDG.E R35, desc[UR36][R2.64] ;  /* 0x0000002402230981 */ /* 0x000362000c1e1900 */
[----:B------:R-:W-:Y:S01]  /*1fc10*/  ISETP.NE.U32.AND P0, PT, RZ, UR4, PT ;  /* 0x00000004ff007c0c */ /* 0x000fe2000bf05070 */
[----:B0-----:R-:W-:Y:S01]  /*1fc20*/  IMAD.WIDE R4, R19, 0x4, R4 ;  /* 0x0000000413047825 */ /* 0x001fe200078e0204 */
[----:B------:R-:W-:Y:S02]  /*1fc30*/  ISETP.NE.U32.AND P1, PT, RZ, UR6, PT ;  /* 0x00000006ff007c0c */ /* 0x000fe4000bf25070 */
[----:B------:R-:W-:Y:S01]  /*1fc40*/  ISETP.NE.AND.EX P2, PT, RZ, UR5, PT, P0 ;  /* 0x00000005ff007c0c */ /* 0x000fe2000bf45300 */
[----:B------:R-:W-:Y:S01]  /*1fc50*/  ULDC.64 UR4, c[0x0][0xa00] ;  /* 0x0002800000047ab9 */ /* 0x000fe20000000a00 */
[----:B------:R-:W-:Y:S01]  /*1fc60*/  ISETP.NE.AND.EX P1, PT, RZ, UR7, PT, P1 ;  /* 0x00000007ff007c0c */ /* 0x000fe2000bf25310 */
[----:B------:R-:W-:Y:S01]  /*1fc70*/  IMAD.MOV.U32 R0, RZ, RZ, RZ ;  /* 0x000000ffff007224 */ /* 0x000fe200078e00ff */
[----:B------:R-:W-:Y:S01]  /*1fc80*/  ISETP.NE.U32.AND P0, PT, RZ, UR4, PT ;  /* 0x00000004ff007c0c */ /* 0x000fe2000bf05070 */
[----:B-1----:R-:W0:Y:S03]  /*1fc90*/  LDC.64 R2, c[0x0][0xa10] ;  /* 0x00028400ff027b82 */ /* 0x002e260000000a00 */
[----:B------:R-:W-:-:S05]  /*1fca0*/  ISETP.NE.AND.EX P0, PT, RZ, UR5, PT, P0 ;  /* 0x00000005ff007c0c */ /* 0x000fca000bf05300 */
[----:B------:R-:W1:Y:S08]  /*1fcb0*/  @P2 LDC.64 R6, c[0x0][0xa18] ;  /* 0x00028600ff062b82 */ /* 0x000e700000000a00 */
[----:B------:R-:W2:Y:S01]  /*1fcc0*/  @P0 LDG.E R8, desc[UR36][R4.64] ;  /* 0x0000002404080981 */ /* 0x000ea2000c1e1900 */
[----:B------:R-:W-:Y:S01]  /*1fcd0*/  ULDC UR4, c[0x0][0x288] ;  /* 0x0000a20000047ab9 */ /* 0x000fe20000000800 */
[----:B0-----:R-:W-:-:S05]  /*1fce0*/  IMAD.WIDE R2, R19, 0x4, R2 ;  /* 0x0000000413027825 */ /* 0x001fca00078e0202 */
[----:B------:R-:W5:Y:S01]  /*1fcf0*/  @P1 LDG.E R0, desc[UR36][R2.64] ;  /* 0x0000002402001981 */ /* 0x000f62000c1e1900 */
[----:B-1----:R-:W-:-:S03]  /*1fd00*/  @P2 IMAD.WIDE R6, R19, 0x4, R6 ;  /* 0x0000000413062825 */ /* 0x002fc600078e0206 */
[----:B--2---:R0:W-:Y:S02]  /*1fd10*/  STL [R1+0x1c], R8 ;  /* 0x00001c0801007387 */ /* 0x0041e40000100800 */
[----:B0-----:R-:W-:Y:S01]  /*1fd20*/  IMAD.U32 R8, RZ, RZ, UR4 ;  /* 0x00000004ff087e24 */ /* 0x001fe2000f8e00ff */
[----:B------:R-:W-:-:S05]  /*1fd30*/  ULDC.64 UR4, c[0x0][0x418] ;  /* 0x0001060000047ab9 */ /* 0x000fca0000000a00 */
[----:B------:R0:W2:Y:S01]  /*1fd40*/  @P2 LDG.E R8, desc[UR36][R6.64] ;  /* 0x0000002406082981 */ /* 0x0000a2000c1e1900 */
[----:B------:R-:W-:-:S03]  /*1fd50*/  UISETP.NE.U32.AND UP0, UPT, UR4, URZ, UPT ;  /* 0x0000003f0400728c */ /* 0x000fc6000bf05070 */
[----:B------:R-:W-:Y:S01]  /*1fd60*/  ULDC UR4, c[0x0][0x424] ;  /* 0x0001090000047ab9 */ /* 0x000fe20000000800 */
[----:B------:R-:W-:-:S03]  /*1fd70*/  UISETP.NE.AND.EX UP0, UPT, UR5, URZ, UPT, UP0 ;  /* 0x0000003f0500728c */ /* 0x000fc6000bf05300 */
[----:B------:R-:W-:Y:S01]  /*1fd80*/  ULDC UR5, c[0x0][0x2f0] ;  /* 0x0000bc0000057ab9 */ /* 0x000fe20000000800 */
[----:B------:R-:W-:-:S04]  /*1fd90*/  USEL UR4, UR4, 0x1, UP0 ;  /* 0x0000000104047887 */ /* 0x000fc80008000000 */
[----:B------:R-:W-:-:S03]  /*1fda0*/  UIMAD UR4, UR4, UR5, URZ ;  /* 0x00000005040472a4 */ /* 0x000fc6000f8e023f */
[----:B------:R-:W-:Y:S02]  /*1fdb0*/  ULDC UR5, c[0x0][0x348] ;  /* 0x0000d20000057ab9 */ /* 0x000fe40000000800 */
[----:B0-----:R-:W-:Y:S01]  /*1fdc0*/  IMAD.U32 R6, RZ, RZ, UR5 ;  /* 0x00000005ff067e24 */ /* 0x001fe2000f8e00ff */
[----:B--2---:R0:W-:Y:S01]  /*1fdd0*/  STL [R1+0x18], R8 ;  /* 0x0000180801007387 */ /* 0x0041e20000100800 */
[----:B------:R-:W-:Y:S01]  /*1fde0*/  MOV R12, R8 ;  /* 0x00000008000c7202 */ /* 0x000fe20000000f00 */
[----:B0-----:R-:W-:Y:S01]  /*1fdf0*/  IMAD.U32 R8, RZ, RZ, UR4 ;  /* 0x00000004ff087e24 */ /* 0x001fe2000f8e00ff */
[----:B------:R-:W-:Y:S06]  /*1fe00*/  @P2 BRA `(.L_x_1970) ;  /* 0x0000000000142947 */ /* 0x000fec0003800000 */
[----:B------:R-:W-:Y:S05]  /*1fe10*/  @!P0 BRA `(.L_x_1970) ;  /* 0x0000000000108947 */ /* 0x000fea0003800000 */
[----:B------:R-:W2:Y:S04]  /*1fe20*/  LDG.E R7, desc[UR36][R4.64] ;  /* 0x0000002404077981 */ /* 0x000ea8000c1e1900 */
[----:B------:R-:W2:Y:S02]  /*1fe30*/  LDG.E R10, desc[UR36][R4.64+0x4] ;  /* 0x00000424040a7981 */ /* 0x000ea4000c1e1900 */
[----:B--2---:R-:W-:-:S05]  /*1fe40*/  IMAD.IADD R12, R10, 0x1, -R7 ;  /* 0x000000010a0c7824 */ /* 0x004fca00078e0a07 */
[----:B------:R0:W-:Y:S02]  /*1fe50*/  STL [R1+0x18], R12 ;  /* 0x0000180c01007387 */ /* 0x0001e40000100800 */
.L_x_1970:
[----:B------:R-:W-:Y:S02]  /*1fe60*/  ULDC.64 UR4, c[0x0][0xa20] ;  /* 0x0002880000047ab9 */ /* 0x000fe40000000a00 */
[----:B------:R-:W-:-:S04]  /*1fe70*/  ISETP.NE.U32.AND P0, PT, RZ, UR4, PT ;  /* 0x00000004ff007c0c */ /* 0x000fc8000bf05070 */
[----:B------:R-:W-:-:S13]  /*1fe80*/  ISETP.NE.AND.EX P0, PT, RZ, UR5, PT, P0 ;  /* 0x00000005ff007c0c */ /* 0x000fda000bf05300 */
[----:B------:R-:W-:Y:S05]  /*1fe90*/  @!P0 BRA `(.L_x_1971) ;  /* 0x0000000000108947 */ /* 0x000fea0003800000 */
[----:B------:R-:W1:Y:S02]  /*1fea0*/  LDC.64 R4, c[0x0][0xa20] ;  /* 0x00028800ff047b82 */ /* 0x000e640000000a00 */
[----:B-1----:R-:W-:-:S05]  /*1feb0*/  IMAD.WIDE R4, R19, 0x4, R4 ;  /* 0x0000000413047825 */ /* 0x002fca00078e0204 */
[----:B------:R1:W5:Y:S01]  /*1fec0*/  LDG.E R8, desc[UR36][R4.64] ;  /* 0x0000002404087981 */ /* 0x000362000c1e1900 */
[----:B------:R-:W-:Y:S05]  /*1fed0*/  BRA `(.L_x_1972) ;  /* 0x0000000000247947 */ /* 0x000fea0003800000 */
.L_x_1971:
[----:B------:R-:W-:Y:S02]  /*1fee0*/  ULDC.64 UR4, c[0x0][0xa08] ;  /* 0x0002820000047ab9 */ /* 0x000fe40000000a00 */
[----:B------:R-:W-:-:S04]  /*1fef0*/  ISETP.NE.U32.AND P0, PT, RZ, UR4, PT ;  /* 0x00000004ff007c0c */ /* 0x000fc8000bf05070 */
[----:B------:R-:W-:-:S13]  /*1ff00*/  ISETP.NE.AND.EX P0, PT, RZ, UR5, PT, P0 ;  /* 0x00000005ff007c0c */ /* 0x000fda000bf05300 */
[----:B------:R-:W-:Y:S05]  /*1ff10*/  @!P0 BRA `(.L_x_1972) ;  /* 0x0000000000148947 */ /* 0x000fea0003800000 */
[----:B------:R-:W1:Y:S02]  /*1ff20*/  LDC.64 R4, c[0x0][0xa08] ;  /* 0x00028200ff047b82 */ /* 0x000e640000000a00 */
[----:B-1----:R-:W-:-:S05]  /*1ff30*/  IMAD.WIDE R4, R19, 0x4, R4 ;  /* 0x0000000413047825 */ /* 0x002fca00078e0204 */
[----:B------:R-:W2:Y:S04]  /*1ff40*/  LDG.E R8, desc[UR36][R4.64] ;  /* 0x0000002404087981 */ /* 0x000ea8000c1e1900 */
[----:B------:R-:W2:Y:S02]  /*1ff50*/  LDG.E R7, desc[UR36][R4.64+0x4] ;  /* 0x0000042404077981 */ /* 0x000ea4000c1e1900 */
[----:B--2---:R-:W-:-:S07]  /*1ff60*/  IMAD.IADD R8, R7, 0x1, -R8 ;  /* 0x0000000107087824 */ /* 0x004fce00078e0a08 */
.L_x_1972:
[----:B-1----:R-:W2:Y:S01]  /*1ff70*/  @P1 LDG.E R4, desc[UR36][R2.64] ;  /* 0x0000002402041981 */ /* 0x002ea2000c1e1900 */
[----:B------:R-:W1:Y:S03]  /*1ff80*/  LDC R5, c[0x0][0x448] ;  /* 0x00011200ff057b82 */ /* 0x000e660000000800 */
[----:B------:R-:W2:Y:S01]  /*1ff90*/  @P1 LDG.E R9, desc[UR36][R2.64+0x4] ;  /* 0x0000042402091981 */ /* 0x000ea2000c1e1900 */
[----:B-----5:R-:W-:Y:S02]  /*1ffa0*/  IMAD.IADD R8, R8, 0x1, -R35 ;  /* 0x0000000108087824 */ /* 0x020fe400078e0a23 */
[----:B------:R-:W-:Y:S01]  /*1ffb0*/  IMAD.SHL.U32 R26, R17, 0x80, RZ ;  /* 0x00000080111a7824 */ /* 0x000fe200078e00ff */
[----:B-1----:R-:W-:-:S13]  /*1ffc0*/  ISETP.NE.AND P2, PT, R5, 0x1, PT ;  /* 0x000000010500780c */ /* 0x002fda0003f45270 */
[----:B------:R-:W1:Y:S08]  /*1ffd0*/  @P2 LDC R7, c[0x0][0x44c] ;  /* 0x00011300ff072b82 */ /* 0x000e700000000800 */
[----:B------:R-:W3:Y:S01]  /*1ffe0*/  @P2 LDC R5, c[0x0][0x450] ;  /* 0x00011400ff052b82 */ /* 0x000ee20000000800 */
[----:B--2---:R-:W-:Y:S02]  /*1fff0*/  @P1 IMAD.IADD R6, R9, 0x1, -R4 ;  /* 0x0000000109061824 */ /* 0x004fe400078e0a04 */
[----:B------:R-:W-:-:S02]  /*20000*/  VIADD R9, R26, 0x7f ;  /* 0x0000007f1a097836 */ /* 0x000fc40000000000 */
[----:B------:R-:W-:Y:S02]  /*20010*/  IMAD.IADD R27, R8, 0x1, R6 ;  /* 0x00000001081b7824 */ /* 0x000fe400078e0206 */
[----:B-1----:R-:W-:-:S03]  /*20020*/  @P2 IMAD.HI.U32 R4, R9, R7, RZ ;  /* 0x0000000709042227 */ /* 0x002fc600078e00ff */
[C---:B------:R-:W-:Y:S02]  /*20030*/  IADD3 R10, R27.reuse, 0x3f, RZ ;  /* 0x0000003f1b0a7810 */ /* 0x040fe40007ffe0ff */
[----:B---3--:R-:W-:Y:S02]  /*20040*/  @P2 SHF.R.U32.HI R9, RZ, R5, R4 ;  /* 0x00000005ff092219 */ /* 0x008fe40000011604 */
[----:B------:R-:W-:Y:S02]  /*20050*/  SHF.R.S32.HI R3, RZ, 0x1f, R10 ;  /* 0x0000001fff037819 */ /* 0x000fe4000001140a */
[----:B------:R-:W-:Y:S02]  /*20060*/  IADD3 R7, R27, 0x1, -R12 ;  /* 0x000000011b077810 */ /* 0x000fe40007ffe80c */
[----:B------:R-:W-:Y:S02]  /*20070*/  LEA.HI R10, R3, R10, RZ, 0x6 ;  /* 0x0000000a030a7211 */ /* 0x000fe400078f30ff */
[----:B------:R-:W1:Y:S01]  /*20080*/  LDC.64 R2, c[0x0][0x9e0] ;  /* 0x00027800ff027b82 */ /* 0x000e620000000a00 */
[----:B------:R-:W-:Y:S01]  /*20090*/  IMAD.IADD R9, R7, 0x1, R9 ;  /* 0x0000000107097824 */ /* 0x000fe200078e0209 */
[----:B------:R-:W-:-:S02]  /*200a0*/  SHF.R.S32.HI R10, RZ, 0x6, R10 ;  /* 0x00000006ff0a7819 */ /* 0x000fc4000001140a */
[----:B-1----:R-:W-:Y:S01]  /*200b0*/  ISETP.GE.AND P3, PT, R3, 0x1, PT ;  /* 0x000000010300780c */ /* 0x002fe20003f66270 */
[----:B------:R-:W-:-:S12]  /*200c0*/  IMAD.IADD R2, R9, 0x1, R2 ;  /* 0x0000000109027824 */ /* 0x000fd800078e0202 */
[----:B------:R-:W-:Y:S05]  /*200d0*/  @!P3 BRA `(.L_x_1973) ;  /* 0x000000000048b947 */ /* 0x000fea0003800000 */
[C---:B------:R-:W-:Y:S01]  /*200e0*/  ISETP.GT.AND P0, PT, R9.reuse, RZ, PT ;  /* 0x000000ff0900720c */ /* 0x040fe20003f04270 */
[----:B------:R-:W-:Y:S01]  /*200f0*/  BSSY B0, `(.L_x_1974) ;  /* 0x000000e000007945 */ /* 0x000fe20003800000 */
[----:B------:R-:W-:-:S11]  /*20100*/  VIADD R11, R9, 0xffffffff ;  /* 0xffffffff090b7836 */ /* 0x000fd60000000000 */
[----:B------:R-:W-:Y:S05]  /*20110*/  @P0 BRA `(.L_x_1975) ;  /* 0x00000000001c0947 */ /* 0x000fea0003800000 */
[----:B------:R-:W-:Y:S01]  /*20120*/  ISETP.NE.AND P0, PT, R3, 0x1, PT ;  /* 0x000000010300780c */ /* 0x000fe20003f05270 */
[----:B------:R-:W-:-:S12]  /*20130*/  IMAD.MOV R9, RZ, RZ, -R9 ;  /* 0x000000ffff097224 */ /* 0x000fd800078e0a09 */
[----:B------:R-:W1:Y:S02]  /*20140*/  @P0 LDC.64 R4, c[0x0][0x9e8] ;  /* 0x00027a00ff040b82 */ /* 0x000e640000000a00 */
[----:B-1----:R-:W-:-:S05]  /*20150*/  @P0 IMAD.HI.U32 R4, R9, R4, RZ ;  /* 0x0000000409040227 */ /* 0x002fca00078e00ff */
[----:B------:R-:W-:-:S04]  /*20160*/  @P0 SHF.R.U32.HI R9, RZ, R5, R4 ;  /* 0x00000005ff090219 */ /* 0x000fc80000011604 */
[----:B------:R-:W-:Y:S01]  /*20170*/  LOP3.LUT R11, RZ, R9, RZ, 0x33, !PT ;  /* 0x00000009ff0b7212 */ /* 0x000fe200078e33ff */
[----:B------:R-:W-:Y:S06]  /*20180*/  BRA `(.L_x_1976) ;  /* 0x0000000000107947 */ /* 0x000fec0003800000 */
.L_x_1975:
[----:B------:R-:W-:-:S13]  /*20190*/  ISETP.NE.AND P0, PT, R3, 0x1, PT ;  /* 0x000000010300780c */ /* 0x000fda0003f05270 */
[----:B------:R-:W1:Y:S02]  /*201a0*/  @P0 LDC.64 R4, c[0x0][0x9e8] ;  /* 0x00027a00ff040b82 */ /* 0x000e640000000a00 */
[----:B-1----:R-:W-:-:S05]  /*201b0*/  @P0 IMAD.HI.U32 R4, R11, R4, RZ ;  /* 0x000000040b040227 */ /* 0x002fca00078e00ff */
[----:B------:R-:W-:-:S07]  /*201c0*/  @P0 SHF.R.U32.HI R11, RZ, R5, R4 ;  /* 0x00000005ff0b0219 */ /* 0x000fce0000011604 */
.L_x_1976:
[----:B------:R-:W-:Y:S05]  /*201d0*/  BSYNC B0 ;  /* 0x0000000000007941 */ /* 0x000fea0003800000 */
.L_x_1974:
[----:B------:R-:W-:-:S05]  /*201e0*/  IMAD R11, R11, R3, R3 ;  /* 0x000000030b0b7224 */ /* 0x000fca00078e0203 */
[----:B------:R-:W-:-:S07]  /*201f0*/  VIMNMX R2, R2, R11, PT ;  /* 0x0000000b02027248 */ /* 0x000fce0003fe0100 */
.L_x_1973:
[----:B------:R-:W1:Y:S01]  /*20200*/  @P2 LDC R9, c[0x0][0x44c] ;  /* 0x00011300ff092b82 */ /* 0x000e620000000800 */
[----:B------:R-:W-:Y:S01]  /*20210*/  IMAD.MOV.U32 R4, RZ, RZ, R26 ;  /* 0x000000ffff047224 */ /* 0x000fe200078e001a */
[----:B------:R-:W-:-:S06]  /*20220*/  ULDC UR4, c[0x0][0x9dc] ;  /* 0x0002770000047ab9 */ /* 0x000fcc0000000800 */
[----:B------:R-:W2:Y:S01]  /*20230*/  @P2 LDC R5, c[0x0][0x450] ;  /* 0x00011400ff052b82 */ /* 0x000ea20000000800 */
[----:B-1----:R-:W-:-:S05]  /*20240*/  @P2 IMAD.HI.U32 R9, R26, R9, RZ ;  /* 0x000000091a092227 */ /* 0x002fca00078e00ff */
[----:B--2---:R-:W-:Y:S01]  /*20250*/  @P2 SHF.R.U32.HI R4, RZ, R5, R9 ;  /* 0x00000005ff042219 */ /* 0x004fe20000011609 */
[----:B------:R-:W-:-:S04]  /*20260*/  IMAD.IADD R9, R27, 0x1, -R12 ;  /* 0x000000011b097824 */ /* 0x000fc800078e0a0c */
[----:B0-----:R-:W-:-:S04]  /*20270*/  IMAD.IADD R12, R9, 0x1, R4 ;  /* 0x00000001090c7824 */ /* 0x001fc800078e0204 */
        /* <DEDUP_REMOVED lines=12> */
.L_x_1979:
[----:B------:R-:W-:-:S13]  /*20340*/  ISETP.NE.AND P0, PT, R3, 0x1, PT ;  /* 0x000000010300780c */ /* 0x000fda0003f05270 */
[----:B------:R-:W0:Y:S02]  /*20350*/  @P0 LDC.64 R4, c[0x0][0x9e8] ;  /* 0x00027a00ff040b82 */ /* 0x000e240000000a00 */
[----:B0-----:R-:W-:-:S05]  /*20360*/  @P0 IMAD.HI.U32 R4, R12, R4, RZ ;  /* 0x000000040c040227 */ /* 0x001fca00078e00ff */
[----:B------:R-:W-:-:S07]  /*20370*/  @P0 SHF.R.U32.HI R12, RZ, R5, R4 ;  /* 0x00000005ff0c0219 */ /* 0x000fce0000011604 */
.L_x_1980:
[----:B------:R-:W-:Y:S05]  /*20380*/  BSYNC B0 ;  /* 0x0000000000007941 */ /* 0x000fea0003800000 */
.L_x_1978:
[----:B------:R-:W-:-:S05]  /*20390*/  IMAD R3, R12, R3, RZ ;  /* 0x000000030c037224 */ /* 0x000fca00078e02ff */
[----:B------:R-:W-:-:S07]  /*203a0*/  VIMNMX R11, R11, R3, !PT ;  /* 0x000000030b0b7248 */ /* 0x000fce0007fe0100 */
.L_x_1977:
[----:B------:R-:W-:Y:S01]  /*203b0*/  VIADD R2, R2, 0x3f ;  /* 0x0000003f02027836 */ /* 0x000fe20000000000 */
[----:B------:R-:W-:Y:S04]  /*203c0*/  BSSY B0, `(.L_x_1981) ;  /* 0x0000119000007945 */ /* 0x000fe80003800000 */
[----:B------:R-:W-:-:S04]  /*203d0*/  SHF.R.S32.HI R3, RZ, 0x1f, R2 ;  /* 0x0000001fff037819 */ /* 0x000fc80000011402 */
[----:B------:R-:W-:Y:S02]  /*203e0*/  LEA.HI R3, R3, R2, RZ, 0x6 ;  /* 0x0000000203037211 */ /* 0x000fe400078f30ff */
[----:B------:R-:W-:Y:S02]  /*203f0*/  SHF.R.S32.HI R2, RZ, 0x1f, R11 ;  /* 0x0000001fff027819 */ /* 0x000fe4000001140b */
[----:B------:R-:W-:Y:S02]  /*20400*/  SHF.R.S32.HI R3, RZ, 0x6, R3 ;  /* 0x00000006ff037819 */ /* 0x000fe40000011403 */
[----:B------:R-:W-:Y:S02]  /*20410*/  LEA.HI R2, R2, R11, RZ, 0x6 ;  /* 0x0000000b02027211 */ /* 0x000fe400078f30ff */
[----:B------:R-:W-:Y:S02]  /*20420*/  VIMNMX R3, R10, R3, PT ;  /* 0x000000030a037248 */ /* 0x000fe40003fe0100 */
[----:B------:R-:W-:-:S03]  /*20430*/  SHF.R.S32.HI R2, RZ, 0x6, R2 ;  /* 0x00000006ff027819 */ /* 0x000fc60000011402 */
[----:B------:R-:W-:Y:S01]  /*20440*/  IMAD R3, R3, 0x40, -R8 ;  /* 0x0000004003037824 */ /* 0x000fe200078e0a08 */
[----:B------:R-:W-:-:S04]  /*20450*/  VIMNMX R2, RZ, R2, !PT ;  /* 0x00000002ff027248 */ /* 0x000fc80007fe0100 */
[----:B------:R-:W-:Y:S02]  /*20460*/  LEA R2, R2, -R8, 0x6 ;  /* 0x8000000802027211 */ /* 0x000fe400078e30ff */
[----:B------:R-:W-:Y:S02]  /*20470*/  VIMNMX R3, R3, R6, PT ;  /* 0x0000000603037248 */ /* 0x000fe40003fe0100 */
[----:B------:R-:W-:-:S04]  /*20480*/  VIMNMX R4, RZ, R2, !PT ;  /* 0x00000002ff047248 */ /* 0x000fc80007fe0100 */
[----:B------:R-:W-:Y:S02]  /*20490*/  ISETP.GT.AND P0, PT, R3, R4, PT ;  /* 0x000000040300720c */ /* 0x000fe40003f04270 */
[----:B------:R-:W-:-:S11]  /*204a0*/  SHF.R.U32.HI R4, RZ, 0x6, R4 ;  /* 0x00000006ff047819 */ /* 0x000fd60000011604 */
[----:B------:R-:W-:-:S05]  /*204b0*/  @P0 VIADD R2, R3, 0x3f ;  /* 0x0000003f03020836 */ /* 0x000fca0000000000 */
[----:B------:R-:W-:-:S04]  /*204c0*/  @P0 SHF.R.S32.HI R3, RZ, 0x1f, R2 ;  /* 0x0000001fff030819 */ /* 0x000fc80000011402 */
[----:B------:R-:W-:Y:S01]  /*204d0*/  @P0 LEA.HI R2, R3, R2, RZ, 0x6 ;  /* 0x0000000203020211 */ /* 0x000fe200078f30ff */
[----:B------:R-:W-:-:S03]  /*204e0*/  IMAD.MOV.U32 R3, RZ, RZ, R4 ;  /* 0x000000ffff037224 */ /* 0x000fc600078e0004 */
        /* <DEDUP_REMOVED lines=11> */
.L_x_2274:
[----:B-1----:R-:W-:Y:S02]  /*205a0*/  ISETP.NE.AND P0, PT, R14, RZ, PT ;  /* 0x000000ff0e00720c */ /* 0x002fe40003f05270 */
[----:B------:R-:W-:-:S11]  /*205b0*/  PLOP3.LUT P6, PT, PT, PT, PT, 0x8, 0x0 ;  /* 0x000000000000781c */ /* 0x000fd60003fce170 */
[----:B------:R-:W-:Y:S05]  /*205c0*/  @P0 BRA `(.L_x_1984) ;  /* 0x00000000000c0947 */ /* 0x000fea0003800000 */
[----:B------:R-:W-:-:S03]  /*205d0*/  UMOV UR4, 0xffffffff ;  /* 0xffffffff00047882 */ /* 0x000fc60000000000 */
[----:B------:R-:W-:Y:S05]  /*205e0*/  BRA.DIV UR4, `(.L_x_1985) ;  /* 0x000000a204c07947 */ /* 0x000fea000b800000 */
[----:B------:R-:W-:-:S13]  /*205f0*/  ELECT P6, URZ, PT ;  /* 0x00000000003f782f */ /* 0x000fda00038c0000 */
.L_x_1984:
        /* <DEDUP_REMOVED lines=9> */
.L_x_2277:
[----:B------:R-:W-:Y:S05]  /*20690*/  BSYNC B1 ;  /* 0x0000000000017941 */ /* 0x000fea0003800000 */
.L_x_1986:
        /* <DEDUP_REMOVED lines=10> */
.L_x_2278:
[----:B------:R-:W-:Y:S05]  /*20740*/  BSYNC B2 ;  /* 0x0000000000027941 */ /* 0x000fea0003800000 */
.L_x_1990:
[----:B------:R-:W-:Y:S04]  /*20750*/  BSSY B2, `(.L_x_1992) ;  /* 0x0000009000027945 */ /* 0x000fe80003800000 */
[----:B------:R-:W-:Y:S05]  /*20760*/  @P1 BRA `(.L_x_1993) ;  /* 0x00000000001c1947 */ /* 0x000fea0003800000 */
[----:B0-----:R-:W0:Y:S02]  /*20770*/  S2R R5, SR_TID.X ;  /* 0x0000000000057919 */ /* 0x001e240000002100 */
[----:B0-----:R-:W-:Y:S01]  /*20780*/  LOP3.LUT R6, R5, 0x1f, RZ, 0xc0, !PT ;  /* 0x0000001f05067812 */ /* 0x001fe200078ec0ff */
[----:B------:R-:W-:-:S03]  /*20790*/  IMAD.MOV.U32 R5, RZ, RZ, 0x4000 ;  /* 0x00004000ff057424 */ /* 0x000fc600078e00ff */
[----:B------:R-:W-:Y:S01]  /*207a0*/  ISETP.NE.AND P0, PT, R6, RZ, PT ;  /* 0x000000ff0600720c */ /* 0x000fe20003f05270 */
[----:B------:R2:W-:-:S12]  /*207b0*/  SYNCS.ARRIVE.TRANS64 RZ, [R12+URZ+0x28490], R5 ;  /* 0x028490050cff79a7 */ /* 0x0005d8000800003f */
[----:B--2---:R-:W-:Y:S05]  /*207c0*/  @!P0 BRA `(.L_x_1993) ;  /* 0x0000000000048947 */ /* 0x004fea0003800000 */
[----:B------:R-:W-:Y:S01]  /*207d0*/  BPT.TRAP 0x1 ;  /* 0x000000040000795c */ /* 0x000fe20000300000 */
.L_x_1993:
[----:B------:R-:W-:Y:S05]  /*207e0*/  BSYNC B2 ;  /* 0x0000000000027941 */ /* 0x000fea0003800000 */
.L_x_1992:
[----:B------:R-:W-:Y:S01]  /*207f0*/  IMAD.MOV.U32 R20, RZ, RZ, RZ ;  /* 0x000000ffff147224 */ /* 0x000fe200078e00ff */
[----:B------:R-:W-:Y:S01]  /*20800*/  LEA R8, R29, R23, 0xe ;  /* 0x000000171d087211 */ /* 0x000fe200078e70ff */
[----:B------:R-:W-:Y:S01]  /*20810*/  IMAD R6, R3, 0x40, R0 ;  /* 0x0000004003067824 */ /* 0x000fe200078e0200 */
[----:B------:R-:W-:Y:S01]  /*20820*/  UIADD3 UR4, UP0, UR40, 0x570, URZ ;  /* 0x0000057028047890 */ /* 0x000fe2000ff1e03f */
[----:B------:R-:W-:Y:S01]  /*20830*/  PLOP3.LUT P0, PT, PT, PT, PT, 0x80, 0x0 ;  /* 0x000000000000781c */ /* 0x000fe20003f0f070 */
[----:B0-----:R-:W-:Y:S01]  /*20840*/  VIADD R5, R12, 0x28490 ;  /* 0x000284900c057836 */ /* 0x001fe20000000000 */
[----:B------:R-:W-:Y:S01]  /*20850*/  R2UR UR10, R20 ;  /* 0x00000000140a72ca */ /* 0x000fe200000e0000 */
[----:B------:R-:W-:Y:S01]  /*20860*/  VIADD R6, R6, 0xffffffc0 ;  /* 0xffffffc006067836 */ /* 0x000fe20000000000 */
[----:B------:R-:W-:Y:S01]  /*20870*/  UIADD3.X UR5, URZ, UR41, URZ, UP0, !UPT ;  /* 0x000000293f057290 */ /* 0x000fe200087fe43f */
[----:B------:R-:W-:Y:S01]  /*20880*/  VIADD R13, R8, 0x20000 ;  /* 0x00020000080d7836 */ /* 0x000fe20000000000 */
[----:B------:R-:W-:Y:S01]  /*20890*/  UMOV UR6, 0x0 ;  /* 0x0000000000067882 */ /* 0x000fe20000000000 */
[----:B------:R-:W-:-:S10]  /*208a0*/  UMOV UR7, 0x12f00000 ;  /* 0x12f0000000077882 */ /* 0x000fd40000000000 */
.L_x_1994:
        /* <DEDUP_REMOVED lines=12> */
[----:B------:R-:W-:Y:S01]  /*20970*/  VIADD R13, R8, 0x22000 ;  /* 0x00022000080d7836 */ /* 0x000fe20000000000 */
[----:B------:R-:W-:Y:S01]  /*20980*/  UMOV UR6, 0x0 ;  /* 0x0000000000067882 */ /* 0x000fe20000000000 */
[----:B------:R-:W-:Y:S01]  /*20990*/  UMOV UR7, 0x12f00000 ;  /* 0x12f0000000077882 */ /* 0x000fe20000000000 */
[----:B------:R-:W-:-:S15]  /*209a0*/  R2UR UR10, R17 ;  /* 0x00000000110a72ca */ /* 0x000fde00000e0000 */
.L_x_1995:
        /* <DEDUP_REMOVED lines=13> */
.L_x_2279:
[----:B------:R-:W-:Y:S05]  /*20a80*/  BSYNC B2 ;  /* 0x0000000000027941 */ /* 0x000fea0003800000 */
.L_x_1996:
[----:B------:R-:W-:Y:S01]  /*20a90*/  BSSY B2, `(.L_x_1998) ;  /* 0x000000b000027945 */ /* 0x000fe20003800000 */
[----:B------:R-:W-:Y:S02]  /*20aa0*/  IMAD.MOV.U32 R14, RZ, RZ, 0x0 ;  /* 0x00000000ff0e7424 */ /* 0x000fe400078e00ff */
[----:B------:R-:W-:Y:S01]  /*20ab0*/  IMAD.MOV.U32 R15, RZ, RZ, 0x12f00000 ;  /* 0x12f00000ff0f7424 */ /* 0x000fe200078e00ff */
[----:B------:R-:W-:Y:S06]  /*20ac0*/  @P1 BRA `(.L_x_1999) ;  /* 0x00000000001c1947 */ /* 0x000fec0003800000 */
[----:B------:R-:W2:Y:S02]  /*20ad0*/  S2R R5, SR_TID.X ;  /* 0x0000000000057919 */ /* 0x000ea40000002100 */
[----:B--2---:R-:W-:Y:S01]  /*20ae0*/  LOP3.LUT R13, R5, 0x1f, RZ, 0xc0, !PT ;  /* 0x0000001f050d7812 */ /* 0x004fe200078ec0ff */
[----:B------:R-:W-:-:S03]  /*20af0*/  IMAD.MOV.U32 R5, RZ, RZ, 0x4000 ;  /* 0x00004000ff057424 */ /* 0x000fc600078e00ff */
[----:B------:R-:W-:Y:S01]  /*20b00*/  ISETP.NE.AND P0, PT, R13, RZ, PT ;  /* 0x000000ff0d00720c */ /* 0x000fe20003f05270 */
[----:B------:R2:W-:-:S12]  /*20b10*/  SYNCS.ARRIVE.TRANS64 RZ, [R12+URZ+0x284b0], R5 ;  /* 0x0284b0050cff79a7 */ /* 0x0005d8000800003f */
[----:B--2---:R-:W-:Y:S05]  /*20b20*/  @!P0 BRA `(.L_x_1999) ;  /* 0x0000000000048947 */ /* 0x004fea0003800000 */
[----:B------:R-:W-:Y:S01]  /*20b30*/  BPT.TRAP 0x1 ;  /* 0x000000040000795c */ /* 0x000fe20000300000 */
.L_x_1999:
[----:B------:R-:W-:Y:S05]  /*20b40*/  BSYNC B2 ;  /* 0x0000000000027941 */ /* 0x000fea0003800000 */
.L_x_1998:
[----:B------:R-:W-:Y:S01]  /*20b50*/  R2UR UR10, R20 ;  /* 0x00000000140a72ca */ /* 0x000fe200000e0000 */
[----:B------:R-:W-:Y:S01]  /*20b60*/  UIADD3 UR4, UP0, UR40, 0x670, URZ ;  /* 0x0000067028047890 */ /* 0x000fe2000ff1e03f */
[----:B------:R-:W-:Y:S01]  /*20b70*/  R2UR UR6, R14 ;  /* 0x000000000e0672ca */ /* 0x000fe200000e0000 */
[----:B01----:R-:W-:Y:S01]  /*20b80*/  VIADD R12, R12, 0x284b0 ;  /* 0x000284b00c0c7836 */ /* 0x003fe20000000000 */
[----:B------:R-:W-:Y:S01]  /*20b90*/  R2UR UR7, R15 ;  /* 0x000000000f0772ca */ /* 0x000fe200000e0000 */
[----:B------:R-:W-:Y:S01]  /*20ba0*/  UIADD3.X UR5, URZ, UR41, URZ, UP0, !UPT ;  /* 0x000000293f057290 */ /* 0x000fe200087fe43f */
[----:B------:R-:W-:Y:S02]  /*20bb0*/  PLOP3.LUT P0, PT, PT, PT, PT, 0x80, 0x0 ;  /* 0x000000000000781c */ /* 0x000fe40003f0f070 */
[----:B------:R-:W-:-:S11]  /*20bc0*/  IADD3 R5, R8, 0x10000, RZ ;  /* 0x0001000008057810 */ /* 0x000fd60007ffe0ff */
.L_x_2000:
        /* <DEDUP_REMOVED lines=15> */
.L_x_2001:
        /* <DEDUP_REMOVED lines=10> */
.L_x_1989:
[----:B------:R-:W-:Y:S05]  /*20d60*/  BSYNC B1 ;  /* 0x0000000000017941 */ /* 0x000fea0003800000 */
.L_x_1988:
[----:B------:R-:W-:Y:S01]  /*20d70*/  VIADD R12, R3, 0xfffffffe ;  /* 0xfffffffe030c7836 */ /* 0x000fe20000000000 */
[----:B------:R-:W-:Y:S01]  /*20d80*/  PLOP3.LUT P0, PT, PT, PT, PT, 0x8, 0x0 ;  /* 0x000000000000781c */ /* 0x000fe20003f0e170 */
[----:B------:R-:W-:-:S03]  /*20d90*/  VIADD R29, R29, 0x1 ;  /* 0x000000011d1d7836 */ /* 0x000fc60000000000 */
[----:B------:R-:W-:Y:S02]  /*20da0*/  ISETP.GE.AND P2, PT, R12, R4, PT ;  /* 0x000000040c00720c */ /* 0x000fe40003f46270 */
[----:B------:R-:W-:-:S04]  /*20db0*/  ISETP.NE.AND P1, PT, R29, 0x2, PT ;  /* 0x000000021d00780c */ /* 0x000fc80003f25270 */
[----:B------:R-:W-:Y:S02]  /*20dc0*/  SEL R3, RZ, 0x1, P1 ;  /* 0x00000001ff037807 */ /* 0x000fe40000800000 */
[----:B------:R-:W-:Y:S02]  /*20dd0*/  SEL R29, R29, RZ, P1 ;  /* 0x000000ff1d1d7207 */ /* 0x000fe40000800000 */
[----:B------:R-:W-:-:S03]  /*20de0*/  LOP3.LUT R31, R31, R3, RZ, 0x3c, !PT ;  /* 0x000000031f1f7212 */ /* 0x000fc600078e3cff */
[----:B------:R-:W-:Y:S05]  /*20df0*/  @!P2 BRA `(.L_x_1982) ;  /* 0x0000000400d4a947 */ /* 0x000fea0003800000 */
.L_x_2016:
        /* <DEDUP_REMOVED lines=11> */
.L_x_2280:
[----:B------:R-:W-:Y:S05]  /*20eb0*/  BSYNC B2 ;  /* 0x0000000000027941 */ /* 0x000fea0003800000 */
.L_x_2004:
        /* <DEDUP_REMOVED lines=9> */
.L_x_2007:
[----:B------:R-:W-:Y:S05]  /*20f50*/  BSYNC B2 ;  /* 0x0000000000027941 */ /* 0x000fea0003800000 */
.L_x_2006:
[----:B------:R-:W-:Y:S01]  /*20f60*/  IMAD.MOV.U32 R17, RZ, RZ, RZ ;  /* 0x000000ffff117224 */ /* 0x000fe200078e00ff */
[----:B------:R-:W-:Y:S01]  /*20f70*/  UIADD3 UR4, UP0, UR40, 0x570, URZ ;  /* 0x0000057028047890 */ /* 0x000fe2000ff1e03f */
[----:B------:R-:W-:Y:S01]  /*20f80*/  IMAD R6, R29, 0x4000, R23 ;  /* 0x000040001d067824 */ /* 0x000fe200078e0217 */
[----:B------:R-:W-:Y:S01]  /*20f90*/  PLOP3.LUT P1, PT, PT, PT, PT, 0x80, 0x0 ;  /* 0x000000000000781c */ /* 0x000fe20003f2f070 */
[----:B0-----:R-:W-:Y:S01]  /*20fa0*/  IMAD R5, R12, 0x40, R0 ;  /* 0x000000400c057824 */ /* 0x001fe200078e0200 */
[----:B------:R-:W-:Y:S01]  /*20fb0*/  R2UR UR10, R17 ;  /* 0x00000000110a72ca */ /* 0x000fe200000e0000 */
[----:B------:R-:W-:Y:S01]  /*20fc0*/  VIADD R3, R11, 0x28490 ;  /* 0x000284900b037836 */ /* 0x000fe20000000000 */
[----:B------:R-:W-:Y:S01]  /*20fd0*/  IADD3 R13, R6, 0x20000, RZ ;  /* 0x00020000060d7810 */ /* 0x000fe20007ffe0ff */
[----:B------:R-:W-:Y:S01]  /*20fe0*/  UIADD3.X UR5, URZ, UR41, URZ, UP0, !UPT ;  /* 0x000000293f057290 */ /* 0x000fe200087fe43f */
[----:B------:R-:W-:Y:S01]  /*20ff0*/  UMOV UR6, 0x0 ;  /* 0x0000000000067882 */ /* 0x000fe20000000000 */
[----:B------:R-:W-:-:S10]  /*21000*/  UMOV UR7, 0x12f00000 ;  /* 0x12f0000000077882 */ /* 0x000fd40000000000 */
.L_x_2008:
        /* <DEDUP_REMOVED lines=16> */
.L_x_2009:
        /* <DEDUP_REMOVED lines=13> */
.L_x_2281:
[----:B------:R-:W-:Y:S05]  /*211e0*/  BSYNC B2 ;  /* 0x0000000000027941 */ /* 0x000fea0003800000 */
.L_x_2010:
        /* <DEDUP_REMOVED lines=11> */
.L_x_2013:
[----:B------:R-:W-:Y:S05]  /*212a0*/  BSYNC B2 ;  /* 0x0000000000027941 */ /* 0x000fea0003800000 */
.L_x_2012:
        /* <DEDUP_REMOVED lines=8> */
.L_x_2014:
        /* <DEDUP_REMOVED lines=15> */
.L_x_2015:
        /* <DEDUP_REMOVED lines=10> */
.L_x_2003:
[----:B------:R-:W-:Y:S05]  /*214c0*/  BSYNC B1 ;  /* 0x0000000000017941 */ /* 0x000fea0003800000 */
.L_x_2002:
[C---:B------:R-:W-:Y:S01]  /*214d0*/  ISETP.GT.AND P2, PT, R12.reuse, R4, PT ;  /* 0x000000040c00720c */ /* 0x040fe20003f44270 */
[----:B------:R-:W-:Y:S01]  /*214e0*/  VIADD R29, R29, 0x1 ;  /* 0x000000011d1d7836 */ /* 0x000fe20000000000 */
[----:B------:R-:W-:-:S04]  /*214f0*/  IADD3 R12, R12, -0x1, RZ ;  /* 0xffffffff0c0c7810 */ /* 0x000fc80007ffe0ff */
[----:B------:R-:W-:-:S04]  /*21500*/  ISETP.NE.AND P1, PT, R29, 0x2, PT ;  /* 0x000000021d00780c */ /* 0x000fc80003f25270 */
[----:B------:R-:W-:Y:S02]  /*21510*/  SEL R3, RZ, 0x1, P1 ;  /* 0x00000001ff037807 */ /* 0x000fe40000800000 */
[----:B------:R-:W-:Y:S02]  /*21520*/  SEL R29, R29, RZ, P1 ;  /* 0x000000ff1d1d7207 */ /* 0x000fe40000800000 */
[----:B------:R-:W-:Y:S01]  /*21530*/  LOP3.LUT R31, R31, R3, RZ, 0x3c, !PT ;  /* 0x000000031f1f7212 */ /* 0x000fe200078e3cff */
[----:B------:R-:W-:Y:S06]  /*21540*/  @P2 BRA `(.L_x_2016) ;  /* 0xfffffff8002c2947 */ /* 0x000fec000383ffff */
.L_x_1982:
[----:B------:R-:W-:Y:S05]  /*21550*/  BSYNC B0 ;  /* 0x0000000000007941 */ /* 0x000fea0003800000 */
.L_x_1981:
[----:B------:R-:W1:Y:S01]  /*21560*/  LDC R0, c[0x0][0x448] ;  /* 0x00011200ff007b82 */ /* 0x000e620000000800 */
[----:B------:R-:W-:Y:S01]  /*21570*/  VIADD R2, R26, 0x7f ;  /* 0x0000007f1a027836 */ /* 0x000fe20000000000 */
[----:B------:R-:W-:Y:S06]  /*21580*/  @!P0 WARPSYNC.ALL ;  /* 0x0000000000008948 */ /* 0x000fec0003800000 */
[----:B------:R-:W-:Y:S01]  /*21590*/  @!P0 BAR.SYNC.DEFER_BLOCKING 0xc, 0x180 ;  /* 0x0306000000008b1d */ /* 0x000fe20000010000 */
[----:B-1----:R-:W-:-:S13]  /*215a0*/  ISETP.NE.AND P1, PT, R0, 0x1, PT ;  /* 0x000000010000780c */ /* 0x002fda0003f25270 */
[----:B0-----:R-:W0:Y:S08]  /*215b0*/  @P1 LDC R5, c[0x0][0x44c] ;  /* 0x00011300ff051b82 */ /* 0x001e300000000800 */
[----:B------:R-:W1:Y:S01]  /*215c0*/  @P1 LDC R3, c[0x0][0x450] ;  /* 0x00011400ff031b82 */ /* 0x000e620000000800 */
[----:B0-----:R-:W-:-:S05]  /*215d0*/  @P1 IMAD.HI.U32 R0, R2, R5, RZ ;  /* 0x0000000502001227 */ /* 0x001fca00078e00ff */
[----:B-1----:R-:W-:-:S05]  /*215e0*/  @P1 SHF.R.U32.HI R2, RZ, R3, R0 ;  /* 0x00000003ff021219 */ /* 0x002fca0000011600 */
[----:B------:R-:W-:Y:S02]  /*215f0*/  IMAD.IADD R7, R7, 0x1, R2 ;  /* 0x0000000107077824 */ /* 0x000fe400078e0202 */
[----:B------:R-:W0:Y:S02]  /*21600*/  LDC.64 R2, c[0x0][0x9e0] ;  /* 0x00027800ff027b82 */ /* 0x000e240000000a00 */
[----:B0-----:R-:W-:Y:S01]  /*21610*/  ISETP.GE.AND P2, PT, R3, 0x1, PT ;  /* 0x000000010300780c */ /* 0x001fe20003f46270 */
        /* <DEDUP_REMOVED lines=13> */
.L_x_2019:
[----:B------:R-:W-:-:S13]  /*216f0*/  ISETP.NE.AND P0, PT, R3, 0x1, PT ;  /* 0x000000010300780c */ /* 0x000fda0003f05270 */
[----:B------:R-:W0:Y:S02]  /*21700*/  @P0 LDC.64 R4, c[0x0][0x9e8] ;  /* 0x00027a00ff040b82 */ /* 0x000e240000000a00 */
[----:B0-----:R-:W-:-:S05]  /*21710*/  @P0 IMAD.HI.U32 R4, R0, R4, RZ ;  /* 0x0000000400040227 */ /* 0x001fca00078e00ff */
[----:B------:R-:W-:-:S07]  /*21720*/  @P0 SHF.R.U32.HI R0, RZ, R5, R4 ;  /* 0x00000005ff000219 */ /* 0x000fce0000011604 */
.L_x_2020:
[----:B------:R-:W-:Y:S05]  /*21730*/  BSYNC B0 ;  /* 0x0000000000007941 */ /* 0x000fea0003800000 */
.L_x_2018:
[----:B------:R-:W-:-:S05]  /*21740*/  IMAD R5, R0, R3, R3 ;  /* 0x0000000300057224 */ /* 0x000fca00078e0203 */
[----:B------:R-:W-:-:S07]  /*21750*/  VIMNMX R2, R2, R5, PT ;  /* 0x0000000502027248 */ /* 0x000fce0003fe0100 */
.L_x_2017:
[----:B------:R-:W-:Y:S01]  /*21760*/  VIADD R2, R2, 0x3f ;  /* 0x0000003f02027836 */ /* 0x000fe20000000000 */
[----:B------:R-:W0:Y:S01]  /*21770*/  @P1 LDC R0, c[0x0][0x450] ;  /* 0x00011400ff001b82 */ /* 0x000e220000000800 */
[----:B------:R-:W-:-:S03]  /*21780*/  ULDC UR4, c[0x0][0x9dc] ;  /* 0x0002770000047ab9 */ /* 0x000fc60000000800 */
[----:B------:R-:W-:-:S04]  /*21790*/  SHF.R.S32.HI R5, RZ, 0x1f, R2 ;  /* 0x0000001fff057819 */ /* 0x000fc80000011402 */
[----:B------:R-:W-:Y:S01]  /*217a0*/  LEA.HI R5, R5, R2, RZ, 0x6 ;  /* 0x0000000205057211 */ /* 0x000fe200078f30ff */
[----:B------:R-:W-:-:S03]  /*217b0*/  IMAD.MOV.U32 R2, RZ, RZ, R26 ;  /* 0x000000ffff027224 */ /* 0x000fc600078e001a */
[----:B------:R-:W-:-:S04]  /*217c0*/  SHF.R.S32.HI R5, RZ, 0x6, R5 ;  /* 0x00000006ff057819 */ /* 0x000fc80000011405 */
[----:B------:R-:W-:Y:S02]  /*217d0*/  VIMNMX R33, R10, R5, PT ;  /* 0x000000050a217248 */ /* 0x000fe40003fe0100 */
[----:B------:R-:W1:Y:S03]  /*217e0*/  @P1 LDC R5, c[0x0][0x44c] ;  /* 0x00011300ff051b82 */ /* 0x000e660000000800 */
[----:B------:R2:W-:Y:S01]  /*217f0*/  STL [R1+0x28], R33 ;  /* 0x0000282101007387 */ /* 0x0005e20000100800 */
[----:B-1----:R-:W-:-:S05]  /*21800*/  @P1 IMAD.HI.U32 R5, R26, R5, RZ ;  /* 0x000000051a051227 */ /* 0x002fca00078e00ff */
[----:B0-----:R-:W-:-:S05]  /*21810*/  @P1 SHF.R.U32.HI R2, RZ, R0, R5 ;  /* 0x00000000ff021219 */ /* 0x001fca0000011605 */
[----:B------:R-:W-:-:S04]  /*21820*/  IMAD.IADD R2, R9, 0x1, R2 ;  /* 0x0000000109027824 */ /* 0x000fc800078e0202 */
[----:B------:R-:W-:Y:S01]  /*21830*/  VIADD R0, R2, -UR4 ;  /* 0x8000000402007c36 */ /* 0x000fe20008000000 */
[----:B--2---:R-:W-:Y:S06]  /*21840*/  @!P2 BRA `(.L_x_2021) ;  /* 0x000000000044a947 */ /* 0x004fec0003800000 */
        /* <DEDUP_REMOVED lines=10> */
.L_x_2023:
[----:B------:R-:W-:-:S13]  /*218f0*/  ISETP.NE.AND P0, PT, R3, 0x1, PT ;  /* 0x000000010300780c */ /* 0x000fda0003f05270 */
[----:B------:R-:W0:Y:S02]  /*21900*/  @P0 LDC.64 R4, c[0x0][0x9e8] ;  /* 0x00027a00ff040b82 */ /* 0x000e240000000a00 */
[----:B0-----:R-:W-:-:S05]  /*21910*/  @P0 IMAD.HI.U32 R4, R2, R4, RZ ;  /* 0x0000000402040227 */ /* 0x001fca00078e00ff */
[----:B------:R-:W-:-:S07]  /*21920*/  @P0 SHF.R.U32.HI R2, RZ, R5, R4 ;  /* 0x00000005ff020219 */ /* 0x000fce0000011604 */
.L_x_2024:
[----:B------:R-:W-:Y:S05]  /*21930*/  BSYNC B0 ;  /* 0x0000000000007941 */ /* 0x000fea0003800000 */
.L_x_2022:
[----:B------:R-:W-:-:S05]  /*21940*/  IMAD R3, R2, R3, RZ ;  /* 0x0000000302037224 */ /* 0x000fca00078e02ff */
[----:B------:R-:W-:-:S07]  /*21950*/  VIMNMX R0, R0, R3, !PT ;  /* 0x0000000300007248 */ /* 0x000fce0007fe0100 */
.L_x_2021:
[----:B------:R-:W-:-:S04]  /*21960*/  SHF.R.S32.HI R3, RZ, 0x1f, R0 ;  /* 0x0000001fff037819 */ /* 0x000fc80000011400 */
[----:B------:R-:W-:-:S04]  /*21970*/  LEA.HI R3, R3, R0, RZ, 0x6 ;  /* 0x0000000003037211 */ /* 0x000fc800078f30ff */
[----:B------:R-:W-:-:S04]  /*21980*/  SHF.R.S32.HI R3, RZ, 0x6, R3 ;  /* 0x00000006ff037819 */ /* 0x000fc80000011403 */
[----:B------:R-:W-:-:S04]  /*21990*/  VIMNMX R36, RZ, R3, !PT ;  /* 0x00000003ff247248 */ /* 0x000fc80007fe0100 */
[----:B------:R-:W-:-:S13]  /*219a0*/  ISETP.GT.AND P0, PT, R33, R36, PT ;  /* 0x000000242100720c */ /* 0x000fda0003f04270 */
        /* <DEDUP_REMOVED lines=18> */
.L_x_2025:
[----:B------:R-:W-:Y:S01]  /*21ad0*/  IADD3 R0, R23, 0x20000, RZ ;  /* 0x0002000017007810 */ /* 0x000fe20007ffe0ff */
[----:B------:R-:W-:Y:S03]  /*21ae0*/  BSSY B6, `(.L_x_2027) ;  /* 0x0000013000067945 */ /* 0x000fe60003800000 */
        /* <DEDUP_REMOVED lines=18> */
.L_x_2028:
[----:B------:R-:W-:Y:S05]  /*21c10*/  BSYNC B6 ;  /* 0x0000000000067941 */ /* 0x000fea0003800000 */
.L_x_2027:
        /* <DEDUP_REMOVED lines=22> */
.L_x_2030:
[----:B------:R-:W-:Y:S05]  /*21d80*/  BSYNC B6 ;  /* 0x0000000000067941 */ /* 0x000fea0003800000 */
.L_x_2029:
        /* <DEDUP_REMOVED lines=20> */
.L_x_2032:
[----:B------:R-:W-:Y:S05]  /*21ed0*/  BSYNC B6 ;  /* 0x0000000000067941 */ /* 0x000fea0003800000 */
.L_x_2031:
        /* <DEDUP_REMOVED lines=8> */
[----:B------:R-:W-:Y:S01]  /*21f60*/  IMAD.U32 R5, RZ, RZ, UR5 ;  /* 0x00000005ff057e24 */ /* 0x000fe2000f8e00ff */
[----:B------:R-:W0:Y:S01]  /*21f70*/  LDC.64 R2, c[0x4][R2] ;  /* 0x0100000002027b82 */ /* 0x000e220000000a00 */
[----:B------:R-:W-:Y:S02]  /*21f80*/  IMAD.U32 R6, RZ, RZ, UR6 ;  /* 0x00000006ff067e24 */ /* 0x000fe4000f8e00ff */
[----:B------:R-:W-:Y:S02]  /*21f90*/  IMAD.U32 R7, RZ, RZ, UR7 ;  /* 0x00000007ff077e24 */ /* 0x000fe4000f8e00ff */
[----:B------:R-:W-:-:S02]  /*21fa0*/  IMAD.U32 R10, RZ, RZ, UR8 ;  /* 0x00000008ff0a7e24 */ /* 0x000fc4000f8e00ff */
[----:B------:R-:W-:Y:S02]  /*21fb0*/  IMAD.U32 R11, RZ, RZ, UR9 ;  /* 0x00000009ff0b7e24 */ /* 0x000fe4000f8e00ff */
[----:B------:R-:W-:Y:S02]  /*21fc0*/  IMAD.MOV.U32 R8, RZ, RZ, 0x70 ;  /* 0x00000070ff087424 */ /* 0x000fe400078e00ff */
[----:B------:R-:W-:Y:S02]  /*21fd0*/  IMAD.MOV.U32 R12, RZ, RZ, 0x1 ;  /* 0x00000001ff0c7424 */ /* 0x000fe400078e00ff */
[----:B------:R-:W-:-:S07]  /*21fe0*/  IMAD.MOV.U32 R13, RZ, RZ, RZ ;  /* 0x000000ffff0d7224 */ /* 0x000fce00078e00ff */
[----:B------:R-:W-:-:S07]  /*21ff0*/  LEPC R20, `(.L_x_2034) ;  /* 0x000000001014794e */ /* 0x000fce0000000000 */
[----:B0-----:R-:W-:Y:S05]  /*22000*/  CALL.ABS.NOINC R2 ;  /* 0x0000000002007343 */ /* 0x001fea0003c00000 */
.L_x_2034:
[----:B------:R-:W-:Y:S05]  /*22010*/  BSYNC B6 ;  /* 0x0000000000067941 */ /* 0x000fea0003800000 */
.L_x_2033:
[----:B------:R-:W-:Y:S01]  /*22020*/  ULDC.64 UR4, c[0x0][0x9f8] ;  /* 0x00027e0000047ab9 */ /* 0x000fe20000000a00 */
[----:B------:R-:W-:Y:S01]  /*22030*/  IMAD.MOV.U32 R32, RZ, RZ, R19 ;  /* 0x000000ffff207224 */ /* 0x000fe200078e0013 */
[----:B------:R-:W-:Y:S01]  /*22040*/  ISETP.NE.U32.AND P0, PT, RZ, UR4, PT ;  /* 0x00000004ff007c0c */ /* 0x000fe2000bf05070 */
[----:B------:R-:W0:Y:S01]  /*22050*/  LDC R5, c[0x0][0x430] ;  /* 0x00010c00ff057b82 */ /* 0x000e220000000800 */
[----:B------:R-:W1:Y:S02]  /*22060*/  S2R R20, SR_TID.X ;  /* 0x0000000000147919 */ /* 0x000e640000002100 */
[----:B------:R-:W-:Y:S01]  /*22070*/  ISETP.NE.AND.EX P0, PT, RZ, UR5, PT, P0 ;  /* 0x00000005ff007c0c */ /* 0x000fe2000bf05300 */
[----:B------:R-:W2:Y:S01]  /*22080*/  S2R R21, SR_TID.X ;  /* 0x0000000000157919 */ /* 0x000ea20000002100 */
[----:B------:R-:W-:-:S03]  /*22090*/  LEA R8, R33, 0xffffffc0, 0x6 ;  /* 0xffffffc021087811 */ /* 0x000fc600078e30ff */
[----:B------:R-:W3:Y:S08]  /*220a0*/  LDC R9, c[0x0][0x2f4] ;  /* 0x0000bd00ff097b82 */ /* 0x000ef00000000800 */
[----:B------:R-:W4:Y:S01]  /*220b0*/  @P0 LDC.64 R2, c[0x0][0x9f8] ;  /* 0x00027e00ff020b82 */ /* 0x000f220000000a00 */
[----:B0-----:R-:W-:Y:S02]  /*220c0*/  ISETP.NE.AND P1, PT, R5, 0x1, PT ;  /* 0x000000010500780c */ /* 0x001fe40003f25270 */
[----:B-1----:R-:W-:-:S11]  /*220d0*/  LOP3.LUT R20, R20, 0x7f, RZ, 0xc0, !PT ;  /* 0x0000007f14147812 */ /* 0x002fd600078ec0ff */
[----:B------:R-:W0:Y:S01]  /*220e0*/  @P1 LDC R0, c[0x0][0x438] ;  /* 0x00010e00ff001b82 */ /* 0x000e220000000800 */
[----:B----4-:R-:W-:-:S05]  /*220f0*/  @P0 IMAD.WIDE R2, R19, 0x4, R2 ;  /* 0x0000000413020825 */ /* 0x010fca00078e0202 */
[----:B------:R1:W4:Y:S01]  /*22100*/  @P0 LDG.E R32, desc[UR36][R2.64] ;  /* 0x0000002402200981 */ /* 0x000322000c1e1900 */
[----:B------:R-:W-:Y:S02]  /*22110*/  SHF.R.U32.HI R20, RZ, 0x3, R20 ;  /* 0x00000003ff147819 */ /* 0x000fe40000011614 */
[----:B--2---:R-:W-:-:S04]  /*22120*/  SHF.L.U32 R21, R21, 0x4, RZ ;  /* 0x0000000415157819 */ /* 0x004fc800000006ff */
[----:B------:R-:W-:Y:S01]  /*22130*/  LOP3.LUT R21, R20, 0x70, R21, 0xf8, !PT ;  /* 0x0000007014157812 */ /* 0x000fe200078ef815 */
[----:B-1----:R-:W1:Y:S04]  /*22140*/  @P1 LDC R3, c[0x0][0x434] ;  /* 0x00010d00ff031b82 */ /* 0x002e680000000800 */
[----:B------:R-:W-:-:S04]  /*22150*/  IMAD.IADD R4, R21, 0x1, R8 ;  /* 0x0000000115047824 */ /* 0x000fc800078e0208 */
[C---:B------:R-:W-:Y:S01]  /*22160*/  IMAD.IADD R2, R4.reuse, 0x1, R35 ;  /* 0x0000000104027824 */ /* 0x040fe200078e0223 */
[----:B------:R-:W-:-:S03]  /*22170*/  ISETP.GE.AND P0, PT, R4, R27, PT ;  /* 0x0000001b0400720c */ /* 0x000fc60003f06270 */
[----:B------:R-:W-:Y:S01]  /*22180*/  IMAD.MOV.U32 R6, RZ, RZ, R2 ;  /* 0x000000ffff067224 */ /* 0x000fe200078e0002 */
[----:B------:R-:W-:Y:S01]  /*22190*/  ISETP.GT.U32.OR P0, PT, R21, 0x3f, P0 ;  /* 0x0000003f1500780c */ /* 0x000fe20000704470 */
[----:B-1----:R-:W-:-:S05]  /*221a0*/  @P1 IMAD.HI.U32 R3, R2, R3, RZ ;  /* 0x0000000302031227 */ /* 0x002fca00078e00ff */
[----:B0-----:R-:W-:-:S07]  /*221b0*/  @P1 SHF.R.U32.HI R6, RZ, R0, R3 ;  /* 0x00000000ff061219 */ /* 0x001fce0000011603 */
[--C-:B------:R-:W-:Y:S01]  /*221c0*/  @!P0 SHF.R.S32.HI R7, RZ, 0x1f, R6.reuse ;  /* 0x0000001fff078819 */ /* 0x100fe20000011406 */
[----:B------:R-:W-:-:S04]  /*221d0*/  IMAD.MOV R0, RZ, RZ, -R6 ;  /* 0x000000ffff007224 */ /* 0x000fc800078e0a06 */
[----:B------:R-:W-:Y:S02]  /*221e0*/  IMAD R0, R5, R0, R2 ;  /* 0x0000000005007224 */ /* 0x000fe400078e0202 */
[----:B------:R-:W0:Y:S08]  /*221f0*/  @!P0 LDC.64 R2, c[0x0][0x428] ;  /* 0x00010a00ff028b82 */ /* 0x000e300000000a00 */
[----:B------:R-:W1:Y:S01]  /*22200*/  @!P0 LDC.64 R4, c[0x0][0x418] ;  /* 0x00010600ff048b82 */ /* 0x000e620000000a00 */
[----:B------:R-:W-:-:S02]  /*22210*/  ISETP.GT.U32.AND P3, PT, R21, 0x3f, PT ;  /* 0x0000003f1500780c */ /* 0x000fc40003f64070 */
[----:B------:R-:W-:Y:S02]  /*22220*/  LOP3.LUT R22, R22, 0xfffffffb, RZ, 0xc0, !PT ;  /* 0xfffffffb16167812 */ /* 0x000fe400078ec0ff */
[----:B------:R-:W-:-:S09]  /*22230*/  LOP3.LUT R20, R34, 0x80, RZ, 0xfc, !PT ;  /* 0x0000008022147812 */ /* 0x000fd200078efcff */
[----:B------:R-:W-:-:S04]  /*22240*/  @P3 LOP3.LUT R22, R22, 0x4, RZ, 0xfc, !PT ;  /* 0x0000000416163812 */ /* 0x000fc800078efcff */
[----:B------:R-:W-:-:S04]  /*22250*/  LOP3.LUT R22, R22, 0xfffffff7, RZ, 0xc0, !PT ;  /* 0xfffffff716167812 */ /* 0x000fc800078ec0ff */
[----:B------:R-:W-:Y:S01]  /*22260*/  LOP3.LUT R22, R22, 0xfffffffd, RZ, 0xc0, !PT ;  /* 0xfffffffd16167812 */ /* 0x000fe200078ec0ff */
[----:B------:R-:W-:Y:S01]  /*22270*/  UMOV UR4, 0xffffffff ;  /* 0xffffffff00047882 */ /* 0x000fe20000000000 */
[----:B----4-:R-:W-:Y:S01]  /*22280*/  SHF.R.S32.HI R37, RZ, 0x1f, R32 ;  /* 0x0000001fff257819 */ /* 0x010fe20000011420 */
[----:B0-----:R-:W-:-:S04]  /*22290*/  @!P0 IMAD.WIDE.U32 R6, R32, R2, R6 ;  /* 0x0000000220068225 */ /* 0x001fc800078e0006 */
[----:B------:R-:W-:-:S04]  /*222a0*/  @!P0 IMAD R2, R37, R2, RZ ;  /* 0x0000000225028224 */ /* 0x000fc800078e02ff */
[----:B------:R-:W-:Y:S01]  /*222b0*/  @!P0 IMAD R3, R32, R3, R2 ;  /* 0x0000000320038224 */ /* 0x000fe200078e0202 */
[----:B-1----:R-:W-:Y:S01]  /*222c0*/  @!P0 LEA R2, P1, R6, R4, 0x2 ;  /* 0x0000000406028211 */ /* 0x002fe200078210ff */
[----:B------:R-:W-:Y:S02]  /*222d0*/  IMAD.MOV.U32 R4, RZ, RZ, RZ ;  /* 0x000000ffff047224 */ /* 0x000fe400078e00ff */
[----:B------:R-:W-:-:S05]  /*222e0*/  @!P0 IMAD.IADD R3, R7, 0x1, R3 ;  /* 0x0000000107038824 */ /* 0x000fca00078e0203 */
[----:B------:R-:W-:Y:S02]  /*222f0*/  @!P0 LEA.HI.X R3, R6, R5, R3, 0x2, P1 ;  /* 0x0000000506038211 */ /* 0x000fe400008f1403 */
[----:B---3--:R-:W-:-:S03]  /*22300*/  ISETP.GE.AND P1, PT, R34, R9, PT ;  /* 0x000000092200720c */ /* 0x008fc60003f26270 */
        /* <DEDUP_REMOVED lines=9> */
.L_x_2284:
[----:B------:R-:W-:Y:S01]  /*223a0*/  SHF.R.S32.HI R33, RZ, 0x1f, R18 ;  /* 0x0000001fff217819 */ /* 0x000fe20000011412 */
[----:B------:R-:W-:Y:S06]  /*223b0*/  @!P2 BRA `(.L_x_2036) ;  /* 0x000000000004a947 */ /* 0x000fec0003800000 */
[----:B------:R-:W-:Y:S01]  /*223c0*/  BPT.TRAP 0x1 ;  /* 0x000000040000795c */ /* 0x000fe20000300000 */
.L_x_2036:
[----:B------:R-:W-:Y:S01]  /*223d0*/  IMAD R6, R25, 0x8, R23 ;  /* 0x0000000819067824 */ /* 0x000fe200078e0217 */
[----:B------:R-:W-:Y:S01]  /*223e0*/  SHF.L.U32 R21, R30, 0x1f, RZ ;  /* 0x0000001f1e157819 */ /* 0x000fe200000006ff */
[----:B------:R-:W0:Y:S01]  /*223f0*/  S2R R2, SR_TID.X ;  /* 0x0000000000027919 */ /* 0x000e220000002100 */
[----:B------:R-:W-:Y:S01]  /*22400*/  BSSY B0, `(.L_x_2037) ;  /* 0x0000007000007945 */ /* 0x000fe20003800000 */
[----:B------:R-:W-:Y:S01]  /*22410*/  SHF.R.S32.HI R10, RZ, 0x1f, R0 ;  /* 0x0000001fff0a7819 */ /* 0x000fe20000011400 */
[----:B------:R-:W1:Y:S01]  /*22420*/  SYNCS.PHASECHK.TRANS64.TRYWAIT P0, [R6+URZ+0x28480], R21 ;  /* 0x02848015060075a7 */ /* 0x000e62000800017f */
[----:B0-----:R-:W-:-:S04]  /*22430*/  LOP3.LUT R2, R2, 0x7f, RZ, 0xc0, !PT ;  /* 0x0000007f02027812 */ /* 0x001fc800078ec0ff */
[----:B------:R-:W-:-:S04]  /*22440*/  SHF.R.U32.HI R2, RZ, 0x3, R2 ;  /* 0x00000003ff027819 */ /* 0x000fc80000011602 */
[----:B------:R-:W-:Y:S01]  /*22450*/  IADD3 R27, -R2, R27, -R8 ;  /* 0x0000001b021b7210 */ /* 0x000fe20007ffe908 */
[----:B-1----:R-:W-:Y:S06]  /*22460*/  @!P0 BRA `(.L_x_2038) ;  /* 0x0000008400d88947 */ /* 0x002fec0003800000 */
.L_x_2285:
[----:B------:R-:W-:Y:S05]  /*22470*/  BSYNC B0 ;  /* 0x0000000000007941 */ /* 0x000fea0003800000 */
.L_x_2037:
[----:B------:R-:W2:Y:S01]  /*22480*/  LDL R7, [R1+0x8] ;  /* 0x0000080001077983 */ /* 0x000ea20000100800 */
[----:B------:R-:W-:Y:S01]  /*22490*/  ULDC.64 UR4, c[0x0][0x328] ;  /* 0x0000ca0000047ab9 */ /* 0x000fe20000000a00 */
[----:B-----5:R-:W-:Y:S01]  /*224a0*/  SHF.R.S32.HI R20, RZ, 0x1f, R4 ;  /* 0x0000001fff147819 */ /* 0x020fe20000011404 */
[----:B------:R-:W-:Y:S01]  /*224b0*/  IMAD R5, R10, UR4, RZ ;  /* 0x000000040a057c24 */ /* 0x000fe2000f8e02ff */
[----:B------:R-:W-:Y:S01]  /*224c0*/  ISETP.GE.AND P4, PT, R27, 0x1, PT ;  /* 0x000000011b00780c */ /* 0x000fe20003f86270 */
[----:B------:R-:W-:-:S04]  /*224d0*/  IMAD.WIDE.U32 R2, R0, UR4, RZ ;  /* 0x0000000400027c25 */ /* 0x000fc8000f8e00ff */
[----:B------:R-:W-:Y:S01]  /*224e0*/  IMAD R5, R0, UR5, R5 ;  /* 0x0000000500057c24 */ /* 0x000fe2000f8e0205 */
[----:B------:R-:W-:-:S03]  /*224f0*/  ULDC.64 UR4, c[0x0][0x338] ;  /* 0x0000ce0000047ab9 */ /* 0x000fc60000000a00 */
[----:B------:R-:W-:Y:S02]  /*22500*/  IMAD.IADD R3, R3, 0x1, R5 ;  /* 0x0000000103037824 */ /* 0x000fe400078e0205 */
[----:B------:R-:W-:Y:S02]  /*22510*/  IMAD R5, R20, UR4, RZ ;  /* 0x0000000414057c24 */ /* 0x000fe4000f8e02ff */
[----:B------:R-:W-:-:S04]  /*22520*/  IMAD.WIDE.U32 R2, R4, UR4, R2 ;  /* 0x0000000404027c25 */ /* 0x000fc8000f8e0002 */
[----:B------:R-:W-:Y:S01]  /*22530*/  IMAD R5, R4, UR5, R5 ;  /* 0x0000000504057c24 */ /* 0x000fe2000f8e0205 */
[----:B------:R-:W-:-:S04]  /*22540*/  ULDC.64 UR4, c[0x0][0x330] ;  /* 0x0000cc0000047ab9 */ /* 0x000fc80000000a00 */
[----:B------:R-:W-:Y:S01]  /*22550*/  IADD3 R3, R3, R5, RZ ;  /* 0x0000000503037210 */ /* 0x000fe20007ffe0ff */
[----:B------:R-:W-:Y:S02]  /*22560*/  IMAD R5, R33, UR4, RZ ;  /* 0x0000000421057c24 */ /* 0x000fe4000f8e02ff */
[----:B------:R-:W-:-:S04]  /*22570*/  IMAD.WIDE.U32 R2, R18, UR4, R2 ;  /* 0x0000000412027c25 */ /* 0x000fc8000f8e0002 */
[----:B------:R-:W-:Y:S01]  /*22580*/  IMAD R5, R18, UR5, R5 ;  /* 0x0000000512057c24 */ /* 0x000fe2000f8e0205 */
[----:B------:R-:W-:Y:S02]  /*22590*/  ULDC.64 UR4, c[0x0][0x318] ;  /* 0x0000c60000047ab9 */ /* 0x000fe40000000a00 */
[----:B------:R-:W-:Y:S01]  /*225a0*/  IADD3 R2, P0, R2, UR4, RZ ;  /* 0x0000000402027c10 */ /* 0x000fe2000ff1e0ff */
[----:B------:R-:W-:-:S03]  /*225b0*/  UMOV UR4, 0xffffffff ;  /* 0xffffffff00047882 */ /* 0x000fc60000000000 */
[----:B------:R-:W-:Y:S01]  /*225c0*/  IADD3.X R3, R3, UR5, R5, P0, !PT ;  /* 0x0000000503037c10 */ /* 0x000fe200087fe405 */
[----:B--2---:R-:W-:Y:S01]  /*225d0*/  IMAD R7, R25, 0x4000, R7 ;  /* 0x0000400019077824 */ /* 0x004fe200078e0207 */
[----:B------:R-:W-:Y:S07]  /*225e0*/  BRA.DIV UR4, `(.L_x_2039) ;  /* 0x00000086048c7947 */ /* 0x000fee000b800000 */
[----:B------:R-:W1:Y:S01]  /*225f0*/  LDC R12, c[0x0][0x2f4] ;  /* 0x0000bd00ff0c7b82 */ /* 0x000e620000000800 */
[----:B------:R-:W2:Y:S01]  /*22600*/  SHFL.IDX PT, R8, R2, RZ, 0x181f ;  /* 0x00181fff02087589 */ /* 0x000ea200000e0000 */
[C---:B------:R-:W-:Y:S02]  /*22610*/  LOP3.LUT R11, R34.reuse, 0x80, RZ, 0xfc, !PT ;  /* 0x00000080220b7812 */ /* 0x040fe400078efcff */
[C---:B------:R-:W-:Y:S01]  /*22620*/  ISETP.GE.AND P3, PT, R27.reuse, 0x11, PT ;  /* 0x000000111b00780c */ /* 0x040fe20003f66270 */
[----:B------:R-:W3:Y:S01]  /*22630*/  SHFL.IDX PT, R5, R3, RZ, 0x181f ;  /* 0x00181fff03057589 */ /* 0x000ee200000e0000 */
[----:B------:R-:W-:Y:S02]  /*22640*/  ISETP.GE.AND P5, PT, R27, 0x31, PT ;  /* 0x000000311b00780c */ /* 0x000fe40003fa6270 */
[C---:B-1----:R-:W-:Y:S02]  /*22650*/  ISETP.GE.AND P2, PT, R34.reuse, R12, PT ;  /* 0x0000000c2200720c */ /* 0x042fe40003f46270 */
[----:B--2---:R-:W-:-:S02]  /*22660*/  IADD3 R8, P0, R34, R8, RZ ;  /* 0x0000000822087210 */ /* 0x004fc40007f1e0ff */
[----:B------:R-:W-:-:S03]  /*22670*/  ISETP.LT.OR P1, PT, R27, 0x1, P2 ;  /* 0x000000011b00780c */ /* 0x000fc60001721670 */
[----:B---3--:R-:W-:Y:S01]  /*22680*/  IMAD.X R9, RZ, RZ, R5, P0 ;  /* 0x000000ffff097224 */ /* 0x008fe200000e0605 */
[----:B------:R-:W-:Y:S01]  /*22690*/  ISETP.GE.AND P0, PT, R11, R12, PT ;  /* 0x0000000c0b00720c */ /* 0x000fe20003f06270 */
[----:B------:R-:W-:Y:S02]  /*226a0*/  IMAD.IADD R5, R23, 0x1, R7 ;  /* 0x0000000117057824 */ /* 0x000fe400078e0207 */
[----:B------:R-:W-:Y:S06]  /*226b0*/  SHFL.IDX PT, R7, R3, 0x1, 0x181f ;  /* 0x00381f0003077f89 */ /* 0x000fec00000e0000 */
[----:B------:R-:W-:Y:S01]  /*226c0*/  LDGSTS.E.BYPASS.LTC128B.128 [R5+0x10000], desc[UR36][R8.64], !P1 ;  /* 0x1000000008057fae */ /* 0x000fe2000c901d64 */
[----:B------:R-:W-:-:S13]  /*226d0*/  ISETP.LT.OR P1, PT, R27, 0x1, P0 ;  /* 0x000000011b00780c */ /* 0x000fda0000721670 */
[----:B------:R1:W-:Y:S04]  /*226e0*/  LDGSTS.E.BYPASS.LTC128B.128 [R5+0x12000], desc[UR36][R8.64+0x80], !P1 ;  /* 0x1200008008057fae */ /* 0x0003e8000c901d64 */
[----:B-1----:R-:W1:Y:S02]  /*226f0*/  SHFL.IDX PT, R8, R2, 0x1, 0x181f ;  /* 0x00381f0002087f89 */ /* 0x002e6400000e0000 */
[----:B-1----:R-:W-:-:S05]  /*22700*/  IADD3 R8, P1, R34, R8, RZ ;  /* 0x0000000822087210 */ /* 0x002fca0007f3e0ff */
[----:B------:R-:W-:Y:S01]  /*22710*/  IMAD.X R9, RZ, RZ, R7, P1 ;  /* 0x000000ffff097224 */ /* 0x000fe200008e0607 */
[C---:B------:R-:W-:Y:S01]  /*22720*/  ISETP.LT.OR P1, PT, R27.reuse, 0x11, P2 ;  /* 0x000000111b00780c */ /* 0x040fe20001721670 */
[----:B------:R-:W-:Y:S04]  /*22730*/  SHFL.IDX PT, R7, R3, 0x2, 0x181f ;  /* 0x00581f0003077f89 */ /* 0x000fe800000e0000 */
[----:B------:R-:W-:Y:S08]  /*22740*/  SHFL.IDX PT, R3, R3, 0x3, 0x181f ;  /* 0x00781f0003037f89 */ /* 0x000ff000000e0000 */
[----:B------:R-:W-:Y:S01]  /*22750*/  LDGSTS.E.BYPASS.LTC128B.128 [R5+0x10800], desc[UR36][R8.64], !P1 ;  /* 0x1080000008057fae */ /* 0x000fe2000c901d64 */
[----:B------:R-:W-:-:S13]  /*22760*/  ISETP.LT.OR P1, PT, R27, 0x11, P0 ;  /* 0x000000111b00780c */ /* 0x000fda0000721670 */
[----:B------:R1:W-:Y:S04]  /*22770*/  LDGSTS.E.BYPASS.LTC128B.128 [R5+0x12800], desc[UR36][R8.64+0x80], !P1 ;  /* 0x1280008008057fae */ /* 0x0003e8000c901d64 */
[----:B-1----:R-:W1:Y:S04]  /*22780*/  SHFL.IDX PT, R8, R2, 0x2, 0x181f ;  /* 0x00581f0002087f89 */ /* 0x002e6800000e0000 */
[----:B------:R-:W2:Y:S01]  /*22790*/  SHFL.IDX PT, R2, R2, 0x3, 0x181f ;  /* 0x00781f0002027f89 */ /* 0x000ea200000e0000 */
[----:B-1----:R-:W-:-:S05]  /*227a0*/  IADD3 R8, P1, R34, R8, RZ ;  /* 0x0000000822087210 */ /* 0x002fca0007f3e0ff */
[----:B------:R-:W-:Y:S01]  /*227b0*/  IMAD.X R9, RZ, RZ, R7, P1 ;  /* 0x000000ffff097224 */ /* 0x000fe200008e0607 */
[----:B------:R-:W-:-:S13]  /*227c0*/  ISETP.LT.OR P1, PT, R27, 0x21, P2 ;  /* 0x000000211b00780c */ /* 0x000fda0001721670 */
[----:B------:R1:W-:Y:S01]  /*227d0*/  LDGSTS.E.BYPASS.LTC128B.128 [R5+0x11000], desc[UR36][R8.64], !P1 ;  /* 0x1100000008057fae */ /* 0x0003e2000c901d64 */
[----:B------:R-:W-:-:S13]  /*227e0*/  ISETP.LT.OR P1, PT, R27, 0x21, P0 ;  /* 0x000000211b00780c */ /* 0x000fda0000721670 */
[----:B------:R1:W-:Y:S01]  /*227f0*/  LDGSTS.E.BYPASS.LTC128B.128 [R5+0x13000], desc[UR36][R8.64+0x80], !P1 ;  /* 0x1300008008057fae */ /* 0x0003e2000c901d64 */
[----:B--2---:R-:W-:-:S13]  /*22800*/  ISETP.GE.AND P1, PT, R27, 0x21, PT ;  /* 0x000000211b00780c */ /* 0x004fda0003f26270 */
.L_x_2295:
        /* <DEDUP_REMOVED lines=11> */
.L_x_2040:
        /* <DEDUP_REMOVED lines=10> */
.L_x_2041:
[----:B------:R4:W-:Y:S01]  /*22960*/  SYNCS.ARRIVE.TRANS64.A1T0 RZ, [R6+URZ+0x28470], RZ ;  /* 0x028470ff06ff79a7 */ /* 0x0009e2000810003f */
[----:B------:R-:W-:Y:S05]  /*22970*/  @!P6 BRA `(.L_x_2042) ;  /* 0x000000000004e947 */ /* 0x000fea0003800000 */
[----:B------:R-:W-:Y:S01]  /*22980*/  BPT.TRAP 0x1 ;  /* 0x000000040000795c */ /* 0x000fe20000300000 */
.L_x_2042:
[----:B------:R-:W5:Y:S01]  /*22990*/  SYNCS.PHASECHK.TRANS64.TRYWAIT P0, [R6+URZ+0x28440], R21 ;  /* 0x02844015060075a7 */ /* 0x000f62000800017f */
[----:B------:R-:W-:Y:S04]  /*229a0*/  BSSY B0, `(.L_x_2043) ;  /* 0x0000002000007945 */ /* 0x000fe80003800000 */
[----:B-----5:R-:W-:Y:S05]  /*229b0*/  @!P0 BRA `(.L_x_2044) ;  /* 0x0000008800148947 */ /* 0x020fea0003800000 */
.L_x_2296:
[----:B------:R-:W-:Y:S05]  /*229c0*/  BSYNC B0 ;  /* 0x0000000000007941 */ /* 0x000fea0003800000 */
.L_x_2043:
[----:B------:R-:W-:Y:S01]  /*229d0*/  ULDC.64 UR4, c[0x0][0x300] ;  /* 0x0000c00000047ab9 */ /* 0x000fe20000000a00 */
[----:B-12---:R-:W1:Y:S01]  /*229e0*/  LDC R8, c[0x0][0x2f4] ;  /* 0x0000bd00ff087b82 */ /* 0x006e620000000800 */
[----:B------:R-:W-:Y:S01]  /*229f0*/  IMAD R7, R10, UR4, RZ ;  /* 0x000000040a077c24 */ /* 0x000fe2000f8e02ff */
[----:B------:R-:W-:Y:S01]  /*22a00*/  ULDC.64 UR6, c[0x0][0x2e8] ;  /* 0x0000ba0000067ab9 */ /* 0x000fe20000000a00 */
[----:B---3--:R-:W-:Y:S01]  /*22a10*/  IMAD.WIDE.U32 R2, R0, UR4, RZ ;  /* 0x0000000400027c25 */ /* 0x008fe2000f8e00ff */
        /* <DEDUP_REMOVED lines=19> */
[----:B------:R-:W2:Y:S01]  /*22b50*/  SHFL.IDX PT, R2, R0, RZ, 0x181f ;  /* 0x00181fff00027589 */ /* 0x000ea200000e0000 */
[----:B-1----:R-:W-:-:S05]  /*22b60*/  @P4 IADD3 R3, P0, R34, R3, RZ ;  /* 0x0000000322034210 */ /* 0x002fca0007f1e0ff */
[----:B--2---:R-:W-:-:S05]  /*22b70*/  @P4 IMAD.X R2, RZ, RZ, R2, P0 ;  /* 0x000000ffff024224 */ /* 0x004fca00000e0602 */
[----:B------:R-:W-:-:S04]  /*22b80*/  @P4 LOP3.LUT R3, R3, R2, RZ, 0x3c, !PT ;  /* 0x0000000203034212 */ /* 0x000fc800078e3cff */
[----:B------:R-:W-:-:S04]  /*22b90*/  @P4 LOP3.LUT R2, R3, R2, RZ, 0x3c, !PT ;  /* 0x0000000203024212 */ /* 0x000fc800078e3cff */
[----:B------:R-:W-:-:S05]  /*22ba0*/  @P4 LOP3.LUT R3, R3, R2, RZ, 0x3c, !PT ;  /* 0x0000000203034212 */ /* 0x000fca00078e3cff */
[----:B------:R-:W-:Y:S01]  /*22bb0*/  @!PT LDS RZ, [RZ] ;  /* 0x00000000fffff984 */ /* 0x000fe20000000800 */
[----:B------:R-:W-:Y:S04]  /*22bc0*/  @P4 LDGSTS.E.BYPASS.LTC128B.128 [R5+0x20000], desc[UR36][R2.64], !P6 ;  /* 0x2000000002054fae */ /* 0x000fe8000f101d64 */
[----:B------:R1:W-:Y:S04]  /*22bd0*/  @P4 LDGSTS.E.BYPASS.LTC128B.128 [R5+0x22000], desc[UR36][R2.64+0x80], !P2 ;  /* 0x2200008002054fae */ /* 0x0003e8000d101d64 */
[----:B-1----:R-:W1:Y:S04]  /*22be0*/  SHFL.IDX PT, R3, R4, 0x1, 0x181f ;  /* 0x00381f0004037f89 */ /* 0x002e6800000e0000 */
[----:B------:R-:W2:Y:S01]  /*22bf0*/  SHFL.IDX PT, R2, R0, 0x1, 0x181f ;  /* 0x00381f0000027f89 */ /* 0x000ea200000e0000 */
[----:B-1----:R-:W-:-:S04]  /*22c00*/  @P3 IADD3 R3, P0, R34, R3, RZ ;  /* 0x0000000322033210 */ /* 0x002fc80007f1e0ff */
[----:B--2---:R-:W-:-:S04]  /*22c10*/  @P3 IADD3.X R2, RZ, R2, RZ, P0, !PT ;  /* 0x00000002ff023210 */ /* 0x004fc800007fe4ff */
[----:B------:R-:W-:-:S04]  /*22c20*/  @P3 LOP3.LUT R3, R3, R2, RZ, 0x3c, !PT ;  /* 0x0000000203033212 */ /* 0x000fc800078e3cff */
[----:B------:R-:W-:-:S04]  /*22c30*/  @P3 LOP3.LUT R2, R3, R2, RZ, 0x3c, !PT ;  /* 0x0000000203023212 */ /* 0x000fc800078e3cff */
[----:B------:R-:W-:-:S05]  /*22c40*/  @P3 LOP3.LUT R3, R3, R2, RZ, 0x3c, !PT ;  /* 0x0000000203033212 */ /* 0x000fca00078e3cff */
[----:B------:R-:W-:Y:S04]  /*22c50*/  @P3 LDGSTS.E.BYPASS.LTC128B.128 [R5+0x20800], desc[UR36][R2.64], !P6 ;  /* 0x2080000002053fae */ /* 0x000fe8000f101d64 */
[----:B------:R1:W-:Y:S04]  /*22c60*/  @P3 LDGSTS.E.BYPASS.LTC128B.128 [R5+0x22800], desc[UR36][R2.64+0x80], !P2 ;  /* 0x2280008002053fae */ /* 0x0003e8000d101d64 */
[----:B-1----:R-:W1:Y:S04]  /*22c70*/  SHFL.IDX PT, R3, R4, 0x2, 0x181f ;  /* 0x00581f0004037f89 */ /* 0x002e6800000e0000 */
[----:B------:R-:W2:Y:S04]  /*22c80*/  SHFL.IDX PT, R2, R0, 0x2, 0x181f ;  /* 0x00581f0000027f89 */ /* 0x000ea800000e0000 */
[----:B------:R-:W3:Y:S04]  /*22c90*/  SHFL.IDX PT, R4, R4, 0x3, 0x181f ;  /* 0x00781f0004047f89 */ /* 0x000ee800000e0000 */
[----:B------:R-:W0:Y:S01]  /*22ca0*/  SHFL.IDX PT, R0, R0, 0x3, 0x181f ;  /* 0x00781f0000007f89 */ /* 0x000e2200000e0000 */
[----:B-1----:R-:W-:-:S05]  /*22cb0*/  @P1 IADD3 R3, P0, R34, R3, RZ ;  /* 0x0000000322031210 */ /* 0x002fca0007f1e0ff */
[----:B--2---:R-:W-:-:S05]  /*22cc0*/  @P1 IMAD.X R2, RZ, RZ, R2, P0 ;  /* 0x000000ffff021224 */ /* 0x004fca00000e0602 */
[----:B------:R-:W-:-:S04]  /*22cd0*/  @P1 LOP3.LUT R3, R3, R2, RZ, 0x3c, !PT ;  /* 0x0000000203031212 */ /* 0x000fc800078e3cff */
[----:B------:R-:W-:-:S04]  /*22ce0*/  @P1 LOP3.LUT R2, R3, R2, RZ, 0x3c, !PT ;  /* 0x0000000203021212 */ /* 0x000fc800078e3cff */
[----:B------:R-:W-:-:S05]  /*22cf0*/  @P1 LOP3.LUT R3, R3, R2, RZ, 0x3c, !PT ;  /* 0x0000000203031212 */ /* 0x000fca00078e3cff */
[----:B------:R1:W-:Y:S04]  /*22d00*/  @P1 LDGSTS.E.BYPASS.LTC128B.128 [R5+0x21000], desc[UR36][R2.64], !P6 ;  /* 0x2100000002051fae */ /* 0x0003e8000f101d64 */
[----:B0--3--:R1:W-:Y:S02]  /*22d10*/  @P1 LDGSTS.E.BYPASS.LTC128B.128 [R5+0x23000], desc[UR36][R2.64+0x80], !P2 ;  /* 0x2300008002051fae */ /* 0x0093e4000d101d64 */
.L_x_2306:
[C---:B01----:R-:W-:Y:S02]  /*22d20*/  @P5 IADD3 R2, P0, R34.reuse, R4, RZ ;  /* 0x0000000422025210 */ /* 0x043fe40007f1e0ff */
[----:B------:R-:W-:-:S03]  /*22d30*/  ISETP.GE.AND P1, PT, R34, R8, PT ;  /* 0x000000082200720c */ /* 0x000fc60003f26270 */
[----:B------:R-:W-:Y:S01]  /*22d40*/  @P5 IMAD.X R0, RZ, RZ, R0, P0 ;  /* 0x000000ffff005224 */ /* 0x000fe200000e0600 */
[----:B------:R-:W-:-:S03]  /*22d50*/  PLOP3.LUT P0, PT, PT, PT, PT, 0x80, 0x0 ;  /* 0x000000000000781c */ /* 0x000fc60003f0f070 */
[----:B------:R-:W-:-:S06]  /*22d60*/  @P5 IMAD.MOV.U32 R3, RZ, RZ, R0 ;  /* 0x000000ffff035224 */ /* 0x000fcc00078e0000 */
[----:B------:R-:W-:Y:S01]  /*22d70*/  @!PT LDS RZ, [RZ] ;  /* 0x00000000fffff984 */ /* 0x000fe20000000800 */
[----:B------:R-:W-:Y:S01]  /*22d80*/  @!PT LDS RZ, [RZ] ;  /* 0x00000000fffff984 */ /* 0x000fe20000000800 */
[----:B------:R-:W-:Y:S01]  /*22d90*/  @!PT LDS RZ, [RZ] ;  /* 0x00000000fffff984 */ /* 0x000fe20000000800 */
[----:B------:R0:W-:Y:S04]  /*22da0*/  @P5 LDGSTS.E.BYPASS.LTC128B.128 [R5+0x21800], desc[UR36][R2.64], !P1 ;  /* 0x2180000002055fae */ /* 0x0001e8000c901d64 */
[----:B------:R0:W-:Y:S01]  /*22db0*/  @P5 LDGSTS.E.BYPASS.LTC128B.128 [R5+0x23800], desc[UR36][R2.64+0x80], !P2 ;  /* 0x2380008002055fae */ /* 0x0001e2000d101d64 */
[----:B------:R-:W-:Y:S01]  /*22dc0*/  NOP ;  /* 0x0000000000007918 */ /* 0x000fe20000000000 */
.L_x_2046:
        /* <DEDUP_REMOVED lines=10> */
.L_x_2047:
[----:B0-----:R0:W5:Y:S01]  /*22e70*/  LDL.LU R3, [R1+0x1c] ;  /* 0x00001c0001037983 */ /* 0x0011620000300800 */
[----:B------:R0:W-:Y:S02]  /*22e80*/  SYNCS.ARRIVE.TRANS64.A1T0 RZ, [R6+URZ+0x28430], RZ ;  /* 0x028430ff06ff79a7 */ /* 0x0001e4000810003f */
[----:B------:R-:W-:Y:S05]  /*22e90*/  WARPSYNC.ALL ;  /* 0x0000000000007948 */ /* 0x000fea0003800000 */
[----:B------:R-:W-:Y:S01]  /*22ea0*/  ULDC.64 UR4, c[0x0][0x298] ;  /* 0x0000a60000047ab9 */ /* 0x000fe20000000a00 */
[----:B------:R-:W-:Y:S01]  /*22eb0*/  VIADD R0, R23, 0x18000 ;  /* 0x0001800017007836 */ /* 0x000fe20000000000 */
[----:B------:R-:W-:Y:S01]  /*22ec0*/  ULDC.64 UR6, c[0x0][0xa00] ;  /* 0x0002800000067ab9 */ /* 0x000fe20000000a00 */
[----:B------:R-:W-:Y:S01]  /*22ed0*/  BSSY B6, `(.L_x_2048) ;  /* 0x0000021000067945 */ /* 0x000fe20003800000 */
[----:B------:R-:W-:Y:S01]  /*22ee0*/  BAR.SYNC.DEFER_BLOCKING 0x8, 0x180 ;  /* 0x0206000000007b1d */ /* 0x000fe20000010000 */
[----:B------:R-:W-:-:S02]  /*22ef0*/  ISETP.NE.U32.AND P0, PT, RZ, UR6, PT ;  /* 0x00000006ff007c0c */ /* 0x000fc4000bf05070 */
[----:B------:R-:W-:Y:S02]  /*22f00*/  LOP3.LUT P1, RZ, R0, 0x3ff, RZ, 0xc0, !PT ;  /* 0x000003ff00ff7812 */ /* 0x000fe4000782c0ff */
[----:B------:R-:W-:-:S04]  /*22f10*/  ISETP.NE.AND.EX P0, PT, RZ, UR7, PT, P0 ;  /* 0x00000007ff007c0c */ /* 0x000fc8000bf05300 */
[----:B------:R-:W-:Y:S02]  /*22f20*/  SEL R27, R19, RZ, !P0 ;  /* 0x000000ff131b7207 */ /* 0x000fe40004000000 */
[----:B-----5:R-:W-:Y:S01]  /*22f30*/  SHF.R.S32.HI R2, RZ, 0x1f, R3 ;  /* 0x0000001fff027819 */ /* 0x020fe20000011403 */
[----:B------:R-:W-:-:S04]  /*22f40*/  IMAD.WIDE.U32 R4, R3, UR4, RZ ;  /* 0x0000000403047c25 */ /* 0x000fc8000f8e00ff */
[----:B------:R-:W-:Y:S01]  /*22f50*/  IMAD R2, R2, UR4, RZ ;  /* 0x0000000402027c24 */ /* 0x000fe2000f8e02ff */
[----:B------:R1:W-:Y:S03]  /*22f60*/  STL.64 [R1+0x20], R4 ;  /* 0x0000200401007387 */ /* 0x0003e60000100a00 */
[----:B------:R-:W-:Y:S01]  /*22f70*/  IMAD R0, R3, UR5, R2 ;  /* 0x0000000503007c24 */ /* 0x000fe2000f8e0202 */
[----:B------:R-:W-:-:S03]  /*22f80*/  SHF.R.S32.HI R2, RZ, 0x1f, R19 ;  /* 0x0000001fff027819 */ /* 0x000fc60000011413 */
[----:B------:R-:W-:Y:S01]  /*22f90*/  IMAD.IADD R3, R5, 0x1, R0 ;  /* 0x0000000105037824 */ /* 0x000fe200078e0200 */
[----:B------:R-:W-:-:S04]  /*22fa0*/  SEL R0, R2, RZ, !P0 ;  /* 0x000000ff02007207 */ /* 0x000fc80004000000 */
[----:B------:R1:W-:Y:S04]  /*22fb0*/  STL [R1+0x1c], R3 ;  /* 0x00001c0301007387 */ /* 0x0003e80000100800 */
[----:B------:R1:W-:Y:S01]  /*22fc0*/  STL [R1+0x2c], R0 ;  /* 0x00002c0001007387 */ /* 0x0003e20000100800 */
[----:B------:R-:W-:Y:S05]  /*22fd0*/  @!P1 BRA `(.L_x_2049) ;  /* 0x0000000000409947 */ /* 0x000fea0003800000 */
[----:B------:R-:W-:Y:S01]  /*22fe0*/  MOV R2, 0x0 ;  /* 0x0000000000027802 */ /* 0x000fe20000000f00 */
[----:B------:R-:W-:Y:S01]  /*22ff0*/  ULDC.64 UR4, c[0x4][0x1b0] ;  /* 0x01006c0000047ab9 */ /* 0x000fe20000000a00 */
[----:B------:R-:W-:Y:S01]  /*23000*/  ULDC.64 UR6, c[0x4][0x1b8] ;  /* 0x01006e0000067ab9 */ /* 0x000fe20000000a00 */
[----:B------:R-:W-:Y:S01]  /*23010*/  ULDC.64 UR8, c[0x4][0x120] ;  /* 0x0100480000087ab9 */ /* 0x000fe20000000a00 */
[----:B-1----:R-:W-:Y:S01]  /*23020*/  IMAD.U32 R4, RZ, RZ, UR4 ;  /* 0x00000004ff047e24 */ /* 0x002fe2000f8e00ff */
[----:B------:R-:W-:Y:S01]  /*23030*/  MOV R10, UR8 ;  /* 0x00000008000a7c02 */ /* 0x000fe20008000f00 */
[----:B------:R-:W1:Y:S01]  /*23040*/  LDC.64 R2, c[0x4][R2] ;  /* 0x0100000002027b82 */ /* 0x000e620000000a00 */
[----:B------:R-:W-:Y:S02]  /*23050*/  IMAD.U32 R5, RZ, RZ, UR5 ;  /* 0x00000005ff057e24 */ /* 0x000fe4000f8e00ff */
[----:B0---4-:R-:W-:Y:S02]  /*23060*/  IMAD.U32 R6, RZ, RZ, UR6 ;  /* 0x00000006ff067e24 */ /* 0x011fe4000f8e00ff */
[----:B------:R-:W-:-:S02]  /*23070*/  IMAD.U32 R7, RZ, RZ, UR7 ;  /* 0x00000007ff077e24 */ /* 0x000fc4000f8e00ff */
[----:B------:R-:W-:Y:S02]  /*23080*/  IMAD.U32 R11, RZ, RZ, UR9 ;  /* 0x00000009ff0b7e24 */ /* 0x000fe4000f8e00ff */
[----:B------:R-:W-:Y:S02]  /*23090*/  IMAD.MOV.U32 R8, RZ, RZ, 0x70 ;  /* 0x00000070ff087424 */ /* 0x000fe400078e00ff */
[----:B------:R-:W-:Y:S02]  /*230a0*/  IMAD.MOV.U32 R12, RZ, RZ, 0x1 ;  /* 0x00000001ff0c7424 */ /* 0x000fe400078e00ff */
[----:B------:R-:W-:-:S07]  /*230b0*/  IMAD.MOV.U32 R13, RZ, RZ, RZ ;  /* 0x000000ffff0d7224 */ /* 0x000fce00078e00ff */
[----:B------:R-:W-:-:S07]  /*230c0*/  LEPC R20, `(.L_x_2049) ;  /* 0x000000001014794e */ /* 0x000fce0000000000 */
[----:B-1----:R-:W-:Y:S05]  /*230d0*/  CALL.ABS.NOINC R2 ;  /* 0x0000000002007343 */ /* 0x002fea0003c00000 */
.L_x_2049:
[----:B------:R-:W-:Y:S05]  /*230e0*/  BSYNC B6 ;  /* 0x0000000000067941 */ /* 0x000fea0003800000 */
.L_x_2048:
[----:B------:R-:W2:Y:S01]  /*230f0*/  LDL.LU R21, [R1+0x2c] ;  /* 0x00002c0001157983 */ /* 0x000ea20000300800 */
[----:B------:R-:W3:Y:S01]  /*23100*/  LDC R7, c[0x0][0x448] ;  /* 0x00011200ff077b82 */ /* 0x000ee20000000800 */
[----:B------:R-:W-:Y:S02]  /*23110*/  ULDC.64 UR4, c[0x0][0x2d8] ;  /* 0x0000b60000047ab9 */ /* 0x000fe40000000a00 */
[----:B------:R-:W2:Y:S04]  /*23120*/  LDL.LU R20, [R1+0x1c] ;  /* 0x00001c0001147983 */ /* 0x000ea80000300800 */
[----:B-1----:R-:W2:Y:S01]  /*23130*/  LDL.LU.64 R2, [R1+0x20] ;  /* 0x0000200001027983 */ /* 0x002ea20000300a00 */
[----:B------:R-:W-:-:S03]  /*23140*/  IMAD R0, R33, UR4, RZ ;  /* 0x0000000421007c24 */ /* 0x000fc6000f8e02ff */
[----:B------:R1:W5:Y:S01]  /*23150*/  LDL R10, [R1+0x18] ;  /* 0x00001800010a7983 */ /* 0x0003620000100800 */
[----:B------:R-:W-:-:S03]  /*23160*/  IMAD R0, R18, UR5, R0 ;  /* 0x0000000512007c24 */ /* 0x000fc6000f8e0200 */
[----:B------:R1:W5:Y:S01]  /*23170*/  LDL R8, [R1+0x14] ;  /* 0x0000140001087983 */ /* 0x0003620000100800 */
[----:B---3--:R-:W-:-:S13]  /*23180*/  ISETP.NE.AND P0, PT, R7, 0x1, PT ;  /* 0x000000010700780c */ /* 0x008fda0003f05270 */
[----:B0---4-:R-:W0:Y:S01]  /*23190*/  @P0 LDC R6, c[0x0][0x44c] ;  /* 0x00011300ff060b82 */ /* 0x011e220000000800 */
[----:B------:R-:W-:Y:S01]  /*231a0*/  LOP3.LUT R9, R34, 0x80, RZ, 0xfc, !PT ;  /* 0x0000008022097812 */ /* 0x000fe200078efcff */
[----:B--2---:R-:W-:Y:S02]  /*231b0*/  IMAD.MOV.U32 R3, RZ, RZ, R20 ;  /* 0x000000ffff037224 */ /* 0x004fe400078e0014 */
[----:B------:R-:W2:Y:S01]  /*231c0*/  S2R R20, SR_TID.X ;  /* 0x0000000000147919 */ /* 0x000ea20000002100 */
[----:B------:R-:W-:Y:S01]  /*231d0*/  IMAD.WIDE.U32 R2, R18, UR4, R2 ;  /* 0x0000000412027c25 */ /* 0x000fe2000f8e0002 */
[----:B------:R-:W-:-:S03]  /*231e0*/  ULDC.64 UR4, c[0x0][0x2e0] ;  /* 0x0000b80000047ab9 */ /* 0x000fc60000000a00 */
[----:B------:R-:W-:Y:S02]  /*231f0*/  IMAD.IADD R3, R3, 0x1, R0 ;  /* 0x0000000103037824 */ /* 0x000fe400078e0200 */
[----:B------:R-:W-:Y:S02]  /*23200*/  IMAD R0, R21, UR4, RZ ;  /* 0x0000000415007c24 */ /* 0x000fe4000f8e02ff */
[----:B------:R-:W-:-:S04]  /*23210*/  IMAD.WIDE.U32 R2, R27, UR4, R2 ;  /* 0x000000041b027c25 */ /* 0x000fc8000f8e0002 */
[----:B------:R-:W-:Y:S01]  /*23220*/  IMAD R0, R27, UR5, R0 ;  /* 0x000000051b007c24 */ /* 0x000fe2000f8e0200 */
[----:B------:R-:W-:-:S03]  /*23230*/  ULDC.64 UR4, c[0x0][0x2d0] ;  /* 0x0000b40000047ab9 */ /* 0x000fc60000000a00 */
[----:B------:R-:W-:Y:S02]  /*23240*/  IMAD.IADD R3, R3, 0x1, R0 ;  /* 0x0000000103037824 */ /* 0x000fe400078e0200 */
[----:B------:R-:W3:Y:S01]  /*23250*/  @P0 LDC R0, c[0x0][0x450] ;  /* 0x00011400ff000b82 */ /* 0x000ee20000000800 */
[C---:B--2---:R-:W-:Y:S01]  /*23260*/  LOP3.LUT R21, R20.reuse, 0x7f, RZ, 0xc0, !PT ;  /* 0x0000007f14157812 */ /* 0x044fe200078ec0ff */
[----:B------:R-:W-:-:S03]  /*23270*/  IMAD.SHL.U32 R20, R20, 0x10, RZ ;  /* 0x0000001014147824 */ /* 0x000fc600078e00ff */
[----:B------:R-:W-:-:S04]  /*23280*/  SHF.R.U32.HI R21, RZ, 0x3, R21 ;  /* 0x00000003ff157819 */ /* 0x000fc80000011615 */
[----:B------:R-:W-:-:S05]  /*23290*/  LOP3.LUT R20, R21, 0x70, R20, 0xf8, !PT ;  /* 0x0000007015147812 */ /* 0x000fca00078ef814 */
[----:B------:R-:W-:-:S04]  /*232a0*/  IMAD.IADD R5, R20, 0x1, R26 ;  /* 0x0000000114057824 */ /* 0x000fc800078e021a */
[----:B0-----:R-:W-:Y:S01]  /*232b0*/  @P0 IMAD.HI.U32 R6, R5, R6, RZ ;  /* 0x0000000605060227 */ /* 0x001fe200078e00ff */
[----:B------:R-:W-:-:S04]  /*232c0*/  MOV R4, R5 ;  /* 0x0000000500047202 */ /* 0x000fc80000000f00 */
[----:B---3--:R-:W-:Y:S01]  /*232d0*/  @P0 SHF.R.U32.HI R4, RZ, R0, R6 ;  /* 0x00000000ff040219 */ /* 0x008fe20000011606 */
[----:B------:R-:W0:Y:S04]  /*232e0*/  S2R R20, SR_TID.X ;  /* 0x0000000000147919 */ /* 0x000e280000002100 */
[----:B------:R-:W-:-:S04]  /*232f0*/  IMAD.MOV R0, RZ, RZ, -R4 ;  /* 0x000000ffff007224 */ /* 0x000fc800078e0a04 */
        /* <DEDUP_REMOVED lines=9> */
[----:B------:R-:W-:-:S04]  /*23390*/  IMAD.WIDE.U32 R2, R0, UR4, R2 ;  /* 0x0000000400027c25 */ /* 0x000fc8000f8e0002 */
[----:B------:R-:W-:Y:S01]  /*233a0*/  IMAD R4, R0, UR5, R4 ;  /* 0x0000000500047c24 */ /* 0x000fe2000f8e0204 */
[----:B------:R-:W-:Y:S02]  /*233b0*/  ULDC.64 UR4, c[0x0][0x280] ;  /* 0x0000a00000047ab9 */ /* 0x000fe40000000a00 */
        /* <DEDUP_REMOVED lines=48> */
[----:B0-----:R-:W-:-:S04]  /*236c0*/  @!P2 IADD3 R3, P3, R34, R3, RZ ;  /* 0x000000032203a210 */ /* 0x001fc80007f7e0ff */
[----:B-1----:R-:W-:-:S04]  /*236d0*/  @!P2 IADD3.X R2, RZ, R2, RZ, P3, !PT ;  /* 0x00000002ff02a210 */ /* 0x002fc80001ffe4ff */
        /* <DEDUP_REMOVED lines=40> */
.L_x_2323:
[----:B------:R-:W-:Y:S01]  /*23960*/  VIADD R26, R26, 0x70 ;  /* 0x000000701a1a7836 */ /* 0x000fe20000000000 */
[----:B------:R-:W-:Y:S04]  /*23970*/  BSSY B0, `(.L_x_2051) ;  /* 0x000000a000007945 */ /* 0x000fe80003800000 */
        /* <DEDUP_REMOVED lines=9> */
.L_x_2052:
[----:B------:R-:W-:Y:S05]  /*23a10*/  BSYNC B0 ;  /* 0x0000000000007941 */ /* 0x000fea0003800000 */
.L_x_2051:
[----:B------:R-:W-:Y:S01]  /*23a20*/  NOP ;  /* 0x0000000000007918 */ /* 0x000fe20000000000 */
[----:B------:R-:W-:-:S13]  /*23a30*/  PLOP3.LUT P0, PT, PT, PT, PT, 0x80, 0x0 ;  /* 0x000000000000781c */ /* 0x000fda0003f0f070 */
.L_x_2053:
        /* <DEDUP_REMOVED lines=10> */
[----:B------:R-:W-:-:S04]  /*23ae0*/  LOP3.LUT R0, R0, 0xfffffffe, RZ, 0xc0, !PT ;  /* 0xfffffffe00007812 */ /* 0x000fc800078ec0ff */
[----:B------:R-:W-:-:S04]  /*23af0*/  IADD3 R0, R2, -R0, RZ ;  /* 0x8000000002007210 */ /* 0x000fc80007ffe0ff */
[----:B------:R-:W-:Y:S01]  /*23b00*/  SHF.L.U32 R0, R0, 0x1f, RZ ;  /* 0x0000001f00007819 */ /* 0x000fe200000006ff */
[----:B------:R-:W-:Y:S01]  /*23b10*/  NOP ;  /* 0x0000000000007918 */ /* 0x000fe20000000000 */
[----:B0-----:R-:W2:Y:S01]  /*23b20*/  LDL.LU R2, [R1+0x28] ;  /* 0x0000280001027983 */ /* 0x001ea20000300800 */
[----:B------:R0:W-:Y:S01]  /*23b30*/  SYNCS.ARRIVE.TRANS64.A1T0 RZ, [R23+URZ+0x28400], RZ ;  /* 0x028400ff17ff79a7 */ /* 0x0001e2000810003f */
[----:B------:R-:W-:Y:S01]  /*23b40*/  BSSY B0, `(.L_x_2054) ;  /* 0x0000005000007945 */ /* 0x000fe20003800000 */
[----:B------:R-:W1:Y:S01]  /*23b50*/  SYNCS.PHASECHK.TRANS64.TRYWAIT P1, [R23+URZ+0x28420], R0 ;  /* 0x02842000170075a7 */ /* 0x000e62000802017f */
[----:B--2---:R-:W-:-:S05]  /*23b60*/  VIADD R26, R2, 0xfffffffe ;  /* 0xfffffffe021a7836 */ /* 0x004fca0000000000 */
[----:B------:R-:W-:Y:S01]  /*23b70*/  ISETP.GE.AND P0, PT, R26, R36, PT ;  /* 0x000000241a00720c */ /* 0x000fe20003f06270 */
[----:B01----:R-:W-:-:S12]  /*23b80*/  @!P1 BRA `(.L_x_2055) ;  /* 0x0000008400d09947 */ /* 0x003fd80003800000 */
.L_x_2324:
[----:B------:R-:W-:Y:S05]  /*23b90*/  BSYNC B0 ;  /* 0x0000000000007941 */ /* 0x000fea0003800000 */
.L_x_2054:
[----:B------:R-:W-:Y:S05]  /*23ba0*/  @!P0 BRA `(.L_x_2056) ;  /* 0x0000001000bc8947 */ /* 0x000fea0003800000 */
[----:B------:R-:W-:Y:S02]  /*23bb0*/  IMAD.MOV.U32 R5, RZ, RZ, R25 ;  /* 0x000000ffff057224 */ /* 0x000fe400078e0019 */
[----:B------:R-:W-:-:S07]  /*23bc0*/  IMAD.MOV.U32 R7, RZ, RZ, R30 ;  /* 0x000000ffff077224 */ /* 0x000fce00078e001e */
.L_x_2076:
[----:B0-----:R-:W0:Y:S01]  /*23bd0*/  S2R R0, SR_TID.X ;  /* 0x0000000000007919 */ /* 0x001e220000002100 */
[----:B-1----:R-:W1:Y:S01]  /*23be0*/  LDC R6, c[0x0][0x430] ;  /* 0x00010c00ff067b82 */ /* 0x002e620000000800 */
[----:B------:R-:W-:Y:S01]  /*23bf0*/  IMAD R3, R26, 0x40, R35 ;  /* 0x000000401a037824 */ /* 0x000fe200078e0223 */
[----:B------:R-:W-:Y:S01]  /*23c00*/  LOP3.LUT P2, RZ, R22, 0x8, RZ, 0xc0, !PT ;  /* 0x0000000816ff7812 */ /* 0x000fe2000784c0ff */
[----:B------:R-:W2:Y:S01]  /*23c10*/  S2R R2, SR_TID.X ;  /* 0x0000000000027919 */ /* 0x000ea20000002100 */
[----:B-1----:R-:W-:Y:S02]  /*23c20*/  ISETP.NE.AND P0, PT, R6, 0x1, PT ;  /* 0x000000010600780c */ /* 0x002fe40003f05270 */
[----:B0-----:R-:W-:Y:S01]  /*23c30*/  LOP3.LUT R0, R0, 0x7f, RZ, 0xc0, !PT ;  /* 0x0000007f00007812 */ /* 0x001fe200078ec0ff */
[----:B--2---:R-:W-:-:S03]  /*23c40*/  IMAD.SHL.U32 R8, R2, 0x10, RZ ;  /* 0x0000001002087824 */ /* 0x004fc600078e00ff */
[----:B------:R-:W-:-:S07]  /*23c50*/  SHF.R.U32.HI R0, RZ, 0x3, R0 ;  /* 0x00000003ff007819 */ /* 0x000fce0000011600 */
[----:B------:R-:W0:Y:S01]  /*23c60*/  @P0 LDC R4, c[0x0][0x434] ;  /* 0x00010d00ff040b82 */ /* 0x000e220000000800 */
[----:B------:R-:W-:-:S04]  /*23c70*/  LOP3.LUT R8, R0, 0x70, R8, 0xf8, !PT ;  /* 0x0000007000087812 */ /* 0x000fc800078ef808 */
[----:B------:R-:W-:-:S03]  /*23c80*/  ISETP.GT.U32.AND P1, PT, R8, 0x3f, PT ;  /* 0x0000003f0800780c */ /* 0x000fc60003f24070 */
[----:B------:R-:W1:Y:S01]  /*23c90*/  @P0 LDC R0, c[0x0][0x438] ;  /* 0x00010e00ff000b82 */ /* 0x000e620000000800 */
[----:B------:R-:W-:-:S04]  /*23ca0*/  IMAD.IADD R3, R8, 0x1, R3 ;  /* 0x0000000108037824 */ /* 0x000fc800078e0203 */
[----:B------:R-:W-:-:S05]  /*23cb0*/  IMAD.MOV.U32 R2, RZ, RZ, R3 ;  /* 0x000000ffff027224 */ /* 0x000fca00078e0003 */
[----:B------:R-:W2:Y:S01]  /*23cc0*/  @!P1 LDC.64 R8, c[0x0][0x428] ;  /* 0x00010a00ff089b82 */ /* 0x000ea20000000a00 */
[----:B0-----:R-:W-:-:S07]  /*23cd0*/  @P0 IMAD.HI.U32 R4, R3, R4, RZ ;  /* 0x0000000403040227 */ /* 0x001fce00078e00ff */
[----:B------:R-:W0:Y:S01]  /*23ce0*/  @!P1 LDC.64 R10, c[0x0][0x418] ;  /* 0x00010600ff0a9b82 */ /* 0x000e220000000a00 */
[----:B-1----:R-:W-:-:S05]  /*23cf0*/  @P0 SHF.R.U32.HI R2, RZ, R0, R4 ;  /* 0x00000000ff020219 */ /* 0x002fca0000011604 */
[----:B------:R-:W-:-:S04]  /*23d00*/  IMAD.MOV R0, RZ, RZ, -R2 ;  /* 0x000000ffff007224 */ /* 0x000fc800078e0a02 */
[----:B------:R-:W-:Y:S01]  /*23d10*/  IMAD R6, R6, R0, R3 ;  /* 0x0000000006067224 */ /* 0x000fe200078e0203 */
[--C-:B------:R-:W-:Y:S01]  /*23d20*/  @!P1 SHF.R.S32.HI R3, RZ, 0x1f, R2.reuse ;  /* 0x0000001fff039819 */ /* 0x100fe20000011402 */
[-C--:B--2---:R-:W-:Y:S02]  /*23d30*/  @!P1 IMAD R0, R37, R8.reuse, RZ ;  /* 0x0000000825009224 */ /* 0x084fe400078e02ff */
[----:B------:R-:W-:Y:S01]  /*23d40*/  @!P1 IMAD.WIDE.U32 R2, R32, R8, R2 ;  /* 0x0000000820029225 */ /* 0x000fe200078e0002 */
[----:B------:R-:W-:-:S03]  /*23d50*/  MOV R8, RZ ;  /* 0x000000ff00087202 */ /* 0x000fc60000000f00 */
[----:B------:R-:W-:Y:S01]  /*23d60*/  @!P1 IMAD R0, R32, R9, R0 ;  /* 0x0000000920009224 */ /* 0x000fe200078e0200 */
[----:B0-----:R-:W-:Y:S01]  /*23d70*/  @!P1 LEA R10, P0, R2, R10, 0x2 ;  /* 0x0000000a020a9211 */ /* 0x001fe200078010ff */
[----:B------:R-:W-:Y:S02]  /*23d80*/  VIADD R25, R5, 0x1 ;  /* 0x0000000105197836 */ /* 0x000fe40000000000 */
[----:B------:R-:W-:-:S05]  /*23d90*/  @!P1 IMAD.IADD R0, R0, 0x1, R3 ;  /* 0x0000000100009824 */ /* 0x000fca00078e0203 */
[----:B------:R-:W-:Y:S02]  /*23da0*/  @!P1 LEA.HI.X R11, R2, R11, R0, 0x2, P0 ;  /* 0x0000000b020b9211 */ /* 0x000fe400000f1400 */
[C---:B------:R-:W-:Y:S01]  /*23db0*/  ISETP.NE.AND P0, PT, R25.reuse, 0x2, PT ;  /* 0x000000021900780c */ /* 0x040fe20003f05270 */
[----:B------:R-:W-:Y:S05]  /*23dc0*/  YIELD ;  /* 0x0000000000007946 */ /* 0x000fea0003800000 */
[----:B------:R-:W-:Y:S01]  /*23dd0*/  SEL R30, RZ, 0x1, P0 ;  /* 0x00000001ff1e7807 */ /* 0x000fe20000000000 */
[----:B------:R0:W5:Y:S01]  /*23de0*/  @!P1 LDG.E R8, desc[UR36][R10.64] ;  /* 0x000000240a089981 */ /* 0x000162000c1e1900 */
[C---:B------:R-:W-:Y:S01]  /*23df0*/  ISETP.GT.AND P1, PT, R26.reuse, R36, PT ;  /* 0x000000241a00720c */ /* 0x040fe20003f24270 */
[----:B------:R-:W-:Y:S01]  /*23e00*/  VIADD R26, R26, 0xffffffff ;  /* 0xffffffff1a1a7836 */ /* 0x000fe20000000000 */
[----:B------:R-:W-:-:S02]  /*23e10*/  SEL R25, R25, RZ, P0 ;  /* 0x000000ff19197207 */ /* 0x000fc40000000000 */
[----:B------:R-:W-:Y:S01]  /*23e20*/  LOP3.LUT R30, R7, R30, RZ, 0x3c, !PT ;  /* 0x0000001e071e7212 */ /* 0x000fe200078e3cff */
[----:B------:R-:W-:Y:S08]  /*23e30*/  @!P2 BRA `(.L_x_2057) ;  /* 0x000000000004a947 */ /* 0x000ff00003800000 */
[----:B------:R-:W-:Y:S01]  /*23e40*/  BPT.TRAP 0x1 ;  /* 0x000000040000795c */ /* 0x000fe20000300000 */
.L_x_2057:
[----:B------:R-:W-:Y:S01]  /*23e50*/  IMAD R0, R25, 0x8, R23 ;  /* 0x0000000819007824 */ /* 0x000fe200078e0217 */
[----:B------:R-:W-:Y:S01]  /*23e60*/  SHF.L.U32 R20, R30, 0x1f, RZ ;  /* 0x0000001f1e147819 */ /* 0x000fe200000006ff */
[----:B------:R-:W-:Y:S01]  /*23e70*/  BSSY B0, `(.L_x_2058) ;  /* 0x0000004000007945 */ /* 0x000fe20003800000 */
[----:B------:R-:W-:Y:S02]  /*23e80*/  SHF.R.S32.HI R9, RZ, 0x1f, R6 ;  /* 0x0000001fff097819 */ /* 0x000fe40000011406 */
[----:B------:R-:W1:Y:S02]  /*23e90*/  SYNCS.PHASECHK.TRANS64.TRYWAIT P0, [R0+URZ+0x28480], R20 ;  /* 0x02848014000075a7 */ /* 0x000e64000800017f */
[----:B-1----:R-:W-:Y:S05]  /*23ea0*/  @!P0 BRA `(.L_x_2059) ;  /* 0x00000084001c8947 */ /* 0x002fea0003800000 */
.L_x_2325:
[----:B------:R-:W-:Y:S05]  /*23eb0*/  BSYNC B0 ;  /* 0x0000000000007941 */ /* 0x000fea0003800000 */
.L_x_2058:
[----:B------:R-:W2:Y:S01]  /*23ec0*/  LDL R13, [R1+0x8] ;  /* 0x00000800010d7983 */ /* 0x000ea20000100800 */
[----:B------:R-:W-:Y:S01]  /*23ed0*/  ULDC.64 UR4, c[0x0][0x328] ;  /* 0x0000ca0000047ab9 */ /* 0x000fe20000000a00 */
[----:B0----5:R-:W-:Y:S01]  /*23ee0*/  SHF.R.S32.HI R10, RZ, 0x1f, R8 ;  /* 0x0000001fff0a7819 */ /* 0x021fe20000011408 */
[----:B------:R-:W-:Y:S01]  /*23ef0*/  IMAD R4, R9, UR4, RZ ;  /* 0x0000000409047c24 */ /* 0x000fe2000f8e02ff */
[----:B------:R-:W0:Y:S01]  /*23f00*/  LDC R11, c[0x0][0x2f4] ;  /* 0x0000bd00ff0b7b82 */ /* 0x000e220000000800 */
        /* <DEDUP_REMOVED lines=13> */
[-C--:B0-----:R-:W-:Y:S01]  /*23fe0*/  ISETP.GE.AND P2, PT, R12, R11.reuse, PT ;  /* 0x0000000b0c00720c */ /* 0x081fe20003f46270 */
[----:B------:R-:W-:Y:S01]  /*23ff0*/  IMAD.WIDE.U32 R2, R18, UR4, R2 ;  /* 0x0000000412027c25 */ /* 0x000fe2000f8e0002 */
[----:B------:R-:W-:Y:S01]  /*24000*/  UMOV UR4, 0xffffffff ;  /* 0xffffffff00047882 */ /* 0x000fe20000000000 */
[----:B------:R-:W-:-:S02]  /*24010*/  ISETP.GE.AND P3, PT, R34, R11, PT ;  /* 0x0000000b2200720c */ /* 0x000fc40003f66270 */
[----:B------:R-:W-:-:S04]  /*24020*/  IADD3 R21, P0, R2, UR6, RZ ;  /* 0x0000000602157c10 */ /* 0x000fc8000ff1e0ff */
[----:B------:R-:W-:Y:S01]  /*24030*/  IADD3.X R27, R27, UR7, R3, P0, !PT ;  /* 0x000000071b1b7c10 */ /* 0x000fe200087fe403 */
[----:B--2---:R-:W-:Y:S01]  /*24040*/  IMAD R4, R25, 0x4000, R13 ;  /* 0x0000400019047824 */ /* 0x004fe200078e020d */
[----:B------:R-:W-:Y:S07]  /*24050*/  BRA.DIV UR4, `(.L_x_2060) ;  /* 0x0000008204c47947 */ /* 0x000fee000b800000 */
        /* <DEDUP_REMOVED lines=17> */
[----:B0-----:R-:W-:-:S04]  /*24170*/  IADD3 R2, P0, R34, R2, RZ ;  /* 0x0000000222027210 */ /* 0x001fc80007f1e0ff */
[----:B--2---:R-:W-:-:S05]  /*24180*/  IADD3.X R3, RZ, R3, RZ, P0, !PT ;  /* 0x00000003ff037210 */ /* 0x004fca00007fe4ff */
[----:B------:R-:W-:Y:S04]  /*24190*/  LDGSTS.E.BYPASS.LTC128B.128 [R4+0x11000], desc[UR36][R2.64], !P3 ;  /* 0x1100000002047fae */ /* 0x000fe8000d901d64 */
[----:B------:R0:W-:Y:S04]  /*241a0*/  LDGSTS.E.BYPASS.LTC128B.128 [R4+0x13000], desc[UR36][R2.64+0x80], !P2 ;  /* 0x1300008002047fae */ /* 0x0001e8000d101d64 */
[----:B0--3--:R0:W2:Y:S02]  /*241b0*/  SHFL.IDX PT, R2, R21, 0x3, 0x181f ;  /* 0x00781f0015027f89 */ /* 0x0090a400000e0000 */
.L_x_2335:
        /* <DEDUP_REMOVED lines=9> */
.L_x_2061:
        /* <DEDUP_REMOVED lines=10> */
.L_x_2062:
[----:B------:R3:W-:Y:S01]  /*242f0*/  SYNCS.ARRIVE.TRANS64.A1T0 RZ, [R0+URZ+0x28470], RZ ;  /* 0x028470ff00ff79a7 */ /* 0x0007e2000810003f */
[----:B------:R-:W-:Y:S05]  /*24300*/  @!P3 BRA `(.L_x_2063) ;  /* 0x000000000004b947 */ /* 0x000fea0003800000 */
[----:B------:R-:W-:Y:S01]  /*24310*/  BPT.TRAP 0x1 ;  /* 0x000000040000795c */ /* 0x000fe20000300000 */
.L_x_2063:
[----:B------:R-:W4:Y:S01]  /*24320*/  SYNCS.PHASECHK.TRANS64.TRYWAIT P0, [R0+URZ+0x28440], R20 ;  /* 0x02844014000075a7 */ /* 0x000f22000800017f */
[----:B------:R-:W-:Y:S04]  /*24330*/  BSSY B0, `(.L_x_2064) ;  /* 0x0000002000007945 */ /* 0x000fe80003800000 */
[----:B----4-:R-:W-:Y:S05]  /*24340*/  @!P0 BRA `(.L_x_2065) ;  /* 0x0000008400308947 */ /* 0x010fea0003800000 */
.L_x_2336:
[----:B------:R-:W-:Y:S05]  /*24350*/  BSYNC B0 ;  /* 0x0000000000007941 */ /* 0x000fea0003800000 */
.L_x_2064:
[----:B------:R-:W-:Y:S01]  /*24360*/  ULDC.64 UR4, c[0x0][0x300] ;  /* 0x0000c00000047ab9 */ /* 0x000fe20000000a00 */
[----:B------:R-:W5:Y:S01]  /*24370*/  LDC R11, c[0x0][0x2f4] ;  /* 0x0000bd00ff0b7b82 */ /* 0x000f620000000800 */
[----:B------:R-:W-:Y:S01]  /*24380*/  IMAD R9, R9, UR4, RZ ;  /* 0x0000000409097c24 */ /* 0x000fe2000f8e02ff */
[----:B------:R-:W-:Y:S01]  /*24390*/  ULDC.64 UR6, c[0x0][0x2e8] ;  /* 0x0000ba0000067ab9 */ /* 0x000fe20000000a00 */
[----:B--2---:R-:W-:Y:S01]  /*243a0*/  IMAD.WIDE.U32 R2, R6, UR4, RZ ;  /* 0x0000000406027c25 */ /* 0x004fe2000f8e00ff */
        /* <DEDUP_REMOVED lines=18> */
[----:B------:R-:W2:Y:S04]  /*244d0*/  SHFL.IDX PT, R2, R6, RZ, 0x181f ;  /* 0x00181fff06027589 */ /* 0x000ea800000e0000 */
[----:B------:R-:W5:Y:S01]  /*244e0*/  SHFL.IDX PT, R3, R8, RZ, 0x181f ;  /* 0x00181fff08037589 */ /* 0x000f6200000e0000 */
[----:B--2---:R-:W-:-:S05]  /*244f0*/  IADD3 R2, P0, R34, R2, RZ ;  /* 0x0000000222027210 */ /* 0x004fca0007f1e0ff */
[----:B-----5:R-:W-:-:S05]  /*24500*/  IMAD.X R3, RZ, RZ, R3, P0 ;  /* 0x000000ffff037224 */ /* 0x020fca00000e0603 */
[----:B------:R-:W-:Y:S01]  /*24510*/  @!PT LDS RZ, [RZ] ;  /* 0x00000000fffff984 */ /* 0x000fe20000000800 */
[----:B------:R-:W-:Y:S04]  /*24520*/  LDGSTS.E.BYPASS.LTC128B.128 [R4+0x20000], desc[UR36][R2.64], !P3 ;  /* 0x2000000002047fae */ /* 0x000fe8000d901d64 */
[----:B------:R2:W-:Y:S04]  /*24530*/  LDGSTS.E.BYPASS.LTC128B.128 [R4+0x22000], desc[UR36][R2.64+0x80], !P2 ;  /* 0x2200008002047fae */ /* 0x0005e8000d101d64 */
[----:B--2---:R-:W2:Y:S04]  /*24540*/  SHFL.IDX PT, R2, R6, 0x1, 0x181f ;  /* 0x00381f0006027f89 */ /* 0x004ea800000e0000 */
[----:B------:R-:W5:Y:S01]  /*24550*/  SHFL.IDX PT, R3, R8, 0x1, 0x181f ;  /* 0x00381f0008037f89 */ /* 0x000f6200000e0000 */
[----:B--2---:R-:W-:-:S05]  /*24560*/  IADD3 R2, P0, R34, R2, RZ ;  /* 0x0000000222027210 */ /* 0x004fca0007f1e0ff */
[----:B-----5:R-:W-:-:S05]  /*24570*/  IMAD.X R3, RZ, RZ, R3, P0 ;  /* 0x000000ffff037224 */ /* 0x020fca00000e0603 */
[----:B------:R-:W-:Y:S04]  /*24580*/  LDGSTS.E.BYPASS.LTC128B.128 [R4+0x20800], desc[UR36][R2.64], !P3 ;  /* 0x2080000002047fae */ /* 0x000fe8000d901d64 */
[----:B------:R2:W-:Y:S04]  /*24590*/  LDGSTS.E.BYPASS.LTC128B.128 [R4+0x22800], desc[UR36][R2.64+0x80], !P2 ;  /* 0x2280008002047fae */ /* 0x0005e8000d101d64 */
[----:B--2---:R-:W2:Y:S04]  /*245a0*/  SHFL.IDX PT, R2, R6, 0x2, 0x181f ;  /* 0x00581f0006027f89 */ /* 0x004ea800000e0000 */
[----:B------:R-:W5:Y:S04]  /*245b0*/  SHFL.IDX PT, R3, R8, 0x2, 0x181f ;  /* 0x00581f0008037f89 */ /* 0x000f6800000e0000 */
[----:B------:R-:W0:Y:S01]  /*245c0*/  SHFL.IDX PT, R8, R8, 0x3, 0x181f ;  /* 0x00781f0008087f89 */ /* 0x000e2200000e0000 */
[----:B--2---:R-:W-:-:S05]  /*245d0*/  IADD3 R2, P0, R34, R2, RZ ;  /* 0x0000000222027210 */ /* 0x004fca0007f1e0ff */
[----:B-----5:R-:W-:-:S05]  /*245e0*/  IMAD.X R3, RZ, RZ, R3, P0 ;  /* 0x000000ffff037224 */ /* 0x020fca00000e0603 */
[----:B------:R-:W-:Y:S04]  /*245f0*/  LDGSTS.E.BYPASS.LTC128B.128 [R4+0x21000], desc[UR36][R2.64], !P3 ;  /* 0x2100000002047fae */ /* 0x000fe8000d901d64 */
[----:B------:R2:W-:Y:S04]  /*24600*/  LDGSTS.E.BYPASS.LTC128B.128 [R4+0x23000], desc[UR36][R2.64+0x80], !P2 ;  /* 0x2300008002047fae */ /* 0x0005e8000d101d64 */
[----:B--2---:R2:W0:Y:S02]  /*24610*/  SHFL.IDX PT, R2, R6, 0x3, 0x181f ;  /* 0x00781f0006027f89 */ /* 0x00442400000e0000 */
.L_x_2346:
        /* <DEDUP_REMOVED lines=9> */
.L_x_2067:
        /* <DEDUP_REMOVED lines=10> */
.L_x_2068:
[----:B------:R1:W-:Y:S02]  /*24750*/  SYNCS.ARRIVE.TRANS64.A1T0 RZ, [R0+URZ+0x28430], RZ ;  /* 0x028430ff00ff79a7 */ /* 0x0003e4000810003f */
[----:B-1-34-:R-:W-:-:S05]  /*24760*/  IMAD.U32 R0, RZ, RZ, UR38 ;  /* 0x00000026ff007e24 */ /* 0x01afca000f8e00ff */
[----:B------:R-:W-:-:S13]  /*24770*/  ISETP.NE.AND P0, PT, R0, 0x3, PT ;  /* 0x000000030000780c */ /* 0x000fda0003f05270 */
[----:B------:R-:W-:Y:S05]  /*24780*/  @!P0 BRA `(.L_x_2069) ;  /* 0x0000000000048947 */ /* 0x000fea0003800000 */
[----:B------:R-:W-:Y:S01]  /*24790*/  BPT.TRAP 0x1 ;  /* 0x000000040000795c */ /* 0x000fe20000300000 */
.L_x_2069:
[----:B------:R-:W-:Y:S01]  /*247a0*/  LOP3.LUT R0, R7, 0x1, RZ, 0x3c, !PT ;  /* 0x0000000107007812 */ /* 0x000fe200078e3cff */
[----:B0-----:R-:W-:Y:S01]  /*247b0*/  IMAD R3, R5, 0x8, R23 ;  /* 0x0000000805037824 */ /* 0x001fe200078e0217 */
[----:B------:R-:W-:Y:S02]  /*247c0*/  BSSY B0, `(.L_x_2070) ;  /* 0x0000004000007945 */ /* 0x000fe40003800000 */
[----:B------:R-:W-:-:S04]  /*247d0*/  SHF.L.U32 R0, R0, 0x1f, RZ ;  /* 0x0000001f00007819 */ /* 0x000fc800000006ff */
[----:B------:R-:W0:Y:S02]  /*247e0*/  SYNCS.PHASECHK.TRANS64.TRYWAIT P2, [R3+URZ+0x28470], R0 ;  /* 0x02847000030075a7 */ /* 0x000e24000804017f */
[----:B0-----:R-:W-:Y:S05]  /*247f0*/  @!P2 BRA `(.L_x_2071) ;  /* 0x00000084003ca947 */ /* 0x001fea0003800000 */
.L_x_2347:
[----:B------:R-:W-:Y:S05]  /*24800*/  BSYNC B0 ;  /* 0x0000000000007941 */ /* 0x000fea0003800000 */
.L_x_2070:
[----:B------:R-:W-:-:S13]  /*24810*/  LOP3.LUT P2, RZ, R22, 0x8, RZ, 0xc0, !PT ;  /* 0x0000000816ff7812 */ /* 0x000fda000784c0ff */
[----:B------:R-:W-:Y:S05]  /*24820*/  @!P2 BRA `(.L_x_2072) ;  /* 0x000000000004a947 */ /* 0x000fea0003800000 */
[----:B------:R-:W-:Y:S01]  /*24830*/  BPT.TRAP 0x1 ;  /* 0x000000040000795c */ /* 0x000fe20000300000 */
.L_x_2072:
[----:B------:R-:W-:Y:S02]  /*24840*/  SHF.L.U32 R2, R7, 0x1f, RZ ;  /* 0x0000001f07027819 */ /* 0x000fe400000006ff */
[----:B0-----:R-:W-:Y:S02]  /*24850*/  SHF.L.U32 R0, R5, 0xe, RZ ;  /* 0x0000000e05007819 */ /* 0x001fe400000006ff */
[----:B------:R-:W0:Y:S02]  /*24860*/  SYNCS.PHASECHK.TRANS64.TRYWAIT P2, [R3+URZ+0x28460], R2 ;  /* 0x02846002030075a7 */ /* 0x000e24000804017f */
[----:B0-----:R-:W-:Y:S05]  /*24870*/  @!P2 BRA `(.L_x_2073) ;  /* 0x000000840030a947 */ /* 0x001fea0003800000 */
.L_x_2348:
[----:B------:R-:W3:Y:S01]  /*24880*/  LDL R12, [R1+0x4] ;  /* 0x00000400010c7983 */ /* 0x000ee20000100800 */
[C---:B0-----:R-:W-:Y:S01]  /*24890*/  LOP3.LUT R2, R0.reuse, R28, RZ, 0xfc, !PT ;  /* 0x0000001c00027212 */ /* 0x041fe200078efcff */
[----:B------:R-:W-:Y:S05]  /*248a0*/  WARPSYNC.ALL ;  /* 0x0000000000007948 */ /* 0x000fea0003800000 */
[----:B------:R-:W-:Y:S01]  /*248b0*/  IMAD.IADD R13, R23, 0x1, R2 ;  /* 0x00000001170d7824 */ /* 0x000fe200078e0202 */
[----:B------:R-:W0:Y:S01]  /*248c0*/  S2R R21, SR_TID.X ;  /* 0x0000000000157919 */ /* 0x000e220000002100 */
[----:B------:R-:W-:Y:S01]  /*248d0*/  VIADD R20, R0, 0x1000 ;  /* 0x0000100000147836 */ /* 0x000fe20000000000 */
[----:B------:R-:W-:-:S02]  /*248e0*/  LOP3.LUT P2, RZ, R22, 0x8, RZ, 0xc0, !PT ;  /* 0x0000000816ff7812 */ /* 0x000fc4000784c0ff */
[----:B--2---:R-:W1:Y:S01]  /*248f0*/  LDSM.16.MT88.4 R4, [R13+0x10000] ;  /* 0x010000000d04783b */ /* 0x004e620000004200 */
[----:B0-----:R-:W-:Y:S01]  /*24900*/  LOP3.LUT P3, RZ, R21, 0x4, RZ, 0xc0, !PT ;  /* 0x0000000415ff7812 */ /* 0x001fe2000786c0ff */
[----:B------:R-:W-:-:S05]  /*24910*/  IMAD.MOV.U32 R21, RZ, RZ, 0x20 ;  /* 0x00000020ff157424 */ /* 0x000fca00078e00ff */
[----:B------:R-:W-:Y:S02]  /*24920*/  SEL R21, R21, 0xffffffe0, !P3 ;  /* 0xffffffe015157807 */ /* 0x000fe40005800000 */
[C-C-:B-1----:R-:W-:Y:S02]  /*24930*/  PRMT R8, R4.reuse, 0x6420, R5.reuse ;  /* 0x0000642004087816 */ /* 0x142fe40000000005 */
[----:B------:R-:W-:Y:S02]  /*24940*/  PRMT R9, R4, 0x7531, R5 ;  /* 0x0000753104097816 */ /* 0x000fe40000000005 */
[C-C-:B------:R-:W-:Y:S02]  /*24950*/  PRMT R10, R6.reuse, 0x6420, R7.reuse ;  /* 0x00006420060a7816 */ /* 0x140fe40000000007 */
[----:B------:R-:W-:Y:S02]  /*24960*/  PRMT R11, R6, 0x7531, R7 ;  /* 0x00007531060b7816 */ /* 0x000fe40000000007 */
[----:B---3--:R-:W-:-:S02]  /*24970*/  IADD3 R2, R23, R12, R0 ;  /* 0x0000000c17027210 */ /* 0x008fc40007ffe000 */
[----:B------:R-:W-:-:S03]  /*24980*/  LOP3.LUT R12, R0, R24, RZ, 0xfc, !PT ;  /* 0x00000018000c7212 */ /* 0x000fc600078efcff */
[----:B------:R-:W0:Y:S02]  /*24990*/  LDSM.16.MT88.4 R4, [R2+0x10000] ;  /* 0x010000000204783b */ /* 0x000e240000004200 */
[----:B------:R-:W-:-:S05]  /*249a0*/  IMAD.IADD R12, R17, 0x1, R12 ;  /* 0x00000001110c7824 */ /* 0x000fca00078e020c */
[----:B------:R0:W-:Y:S02]  /*249b0*/  STSM.16.M88.4 [R12], R8 ;  /* 0x000000080c007844 */ /* 0x0001e40000000200 */
[C-C-:B0-----:R-:W-:Y:S02]  /*249c0*/  PRMT R12, R4.reuse, 0x6420, R5.reuse ;  /* 0x00006420040c7816 */ /* 0x141fe40000000005 */
[----:B------:R-:W-:Y:S02]  /*249d0*/  PRMT R13, R4, 0x7531, R5 ;  /* 0x00007531040d7816 */ /* 0x000fe40000000005 */
[----:B------:R-:W-:Y:S02]  /*249e0*/  LOP3.LUT R4, R20, R24, RZ, 0xfc, !PT ;  /* 0x0000001814047212 */ /* 0x000fe400078efcff */
[C-C-:B------:R-:W-:Y:S02]  /*249f0*/  PRMT R14, R6.reuse, 0x6420, R7.reuse ;  /* 0x00006420060e7816 */ /* 0x140fe40000000007 */
[----:B------:R-:W-:Y:S01]  /*24a00*/  PRMT R15, R6, 0x7531, R7 ;  /* 0x00007531060f7816 */ /* 0x000fe20000000007 */
[----:B------:R-:W-:Y:S01]  /*24a10*/  IMAD.IADD R4, R17, 0x1, R4 ;  /* 0x0000000111047824 */ /* 0x000fe200078e0204 */
[----:B------:R-:W-:-:S04]  /*24a20*/  LOP3.LUT R20, R20, R28, RZ, 0xfc, !PT ;  /* 0x0000001c14147212 */ /* 0x000fc800078efcff */
[----:B------:R0:W-:Y:S02]  /*24a30*/  STSM.16.M88.4 [R4], R12 ;  /* 0x0000000c04007844 */ /* 0x0001e40000000200 */
[----:B0-----:R-:W-:Y:S02]  /*24a40*/  VIADD R12, R0, 0x2000 ;  /* 0x00002000000c7836 */ /* 0x001fe40000000000 */
[----:B------:R-:W-:Y:S01]  /*24a50*/  IMAD.IADD R13, R21, 0x1, R0 ;  /* 0x00000001150d7824 */ /* 0x000fe200078e0200 */
[----:B------:R-:W-:Y:S02]  /*24a60*/  LOP3.LUT R21, R24, 0x1000, RZ, 0xfc, !PT ;  /* 0x0000100018157812 */ /* 0x000fe400078efcff */
[C---:B------:R-:W-:Y:S02]  /*24a70*/  LOP3.LUT R4, R12.reuse, R28, RZ, 0xfc, !PT ;  /* 0x0000001c0c047212 */ /* 0x040fe400078efcff */
[----:B------:R-:W-:-:S03]  /*24a80*/  LOP3.LUT R12, R12, R24, RZ, 0xfc, !PT ;  /* 0x000000180c0c7212 */ /* 0x000fc600078efcff */
[----:B------:R-:W-:Y:S02]  /*24a90*/  IMAD.IADD R4, R23, 0x1, R4 ;  /* 0x0000000117047824 */ /* 0x000fe400078e0204 */
[----:B------:R-:W-:-:S03]  /*24aa0*/  IMAD.IADD R12, R17, 0x1, R12 ;  /* 0x00000001110c7824 */ /* 0x000fc600078e020c */
[----:B------:R-:W0:Y:S02]  /*24ab0*/  LDSM.16.MT88.4 R8, [R4+0x10000] ;  /* 0x010000000408783b */ /* 0x000e240000004200 */
[C-C-:B0-----:R-:W-:Y:S02]  /*24ac0*/  PRMT R4, R8.reuse, 0x6420, R9.reuse ;  /* 0x0000642008047816 */ /* 0x141fe40000000009 */
[----:B------:R-:W-:Y:S02]  /*24ad0*/  PRMT R5, R8, 0x7531, R9 ;  /* 0x0000753108057816 */ /* 0x000fe40000000009 */
[C-C-:B------:R-:W-:Y:S02]  /*24ae0*/  PRMT R6, R10.reuse, 0x6420, R11.reuse ;  /* 0x000064200a067816 */ /* 0x140fe4000000000b */
[----:B------:R-:W-:Y:S02]  /*24af0*/  PRMT R7, R10, 0x7531, R11 ;  /* 0x000075310a077816 */ /* 0x000fe4000000000b */
[----:B------:R-:W0:Y:S04]  /*24b00*/  LDSM.16.MT88.4 R8, [R2+0x12000] ;  /* 0x012000000208783b */ /* 0x000e280000004200 */
[----:B------:R1:W-:Y:S02]  /*24b10*/  STSM.16.M88.4 [R12], R4 ;  /* 0x000000040c007844 */ /* 0x0003e40000000200 */
[----:B-1----:R-:W-:Y:S01]  /*24b20*/  VIADD R12, R0, 0x3000 ;  /* 0x00003000000c7836 */ /* 0x002fe20000000000 */
[----:B------:R-:W-:-:S02]  /*24b30*/  IADD3 R0, R17, R13, R24 ;  /* 0x0000000d11007210 */ /* 0x000fc40007ffe018 */
[C---:B------:R-:W-:Y:S02]  /*24b40*/  IADD3 R13, R17.reuse, R21, R13 ;  /* 0x00000015110d7210 */ /* 0x040fe40007ffe00d */
        /* <DEDUP_REMOVED lines=8> */
[----:B0-----:R-:W-:-:S06]  /*24bd0*/  IADD3 R8, R23, R20, RZ ;  /* 0x0000001417087210 */ /* 0x001fcc0007ffe0ff */
[----:B------:R-:W0:Y:S02]  /*24be0*/  LDSM.16.MT88.4 R8, [R8+0x10000] ;  /* 0x010000000808783b */ /* 0x000e240000004200 */
[C-C-:B0-----:R-:W-:Y:S02]  /*24bf0*/  PRMT R4, R8.reuse, 0x6420, R9.reuse ;  /* 0x0000642008047816 */ /* 0x141fe40000000009 */
[----:B------:R-:W-:Y:S02]  /*24c00*/  PRMT R5, R8, 0x7531, R9 ;  /* 0x0000753108057816 */ /* 0x000fe40000000009 */
[C-C-:B------:R-:W-:Y:S02]  /*24c10*/  PRMT R6, R10.reuse, 0x6420, R11.reuse ;  /* 0x000064200a067816 */ /* 0x140fe4000000000b */
[----:B------:R-:W-:Y:S02]  /*24c20*/  PRMT R7, R10, 0x7531, R11 ;  /* 0x000075310a077816 */ /* 0x000fe4000000000b */
[----:B------:R-:W0:Y:S04]  /*24c30*/  LDSM.16.MT88.4 R8, [R2+0x11000] ;  /* 0x011000000208783b */ /* 0x000e280000004200 */
[----:B------:R0:W-:Y:S02]  /*24c40*/  STSM.16.M88.4 [R0], R4 ;  /* 0x0000000400007844 */ /* 0x0001e40000000200 */
[----:B0-----:R-:W-:-:S02]  /*24c50*/  PRMT R4, R8, 0x6420, R9 ;  /* 0x0000642008047816 */ /* 0x001fc40000000009 */
[----:B------:R-:W-:Y:S01]  /*24c60*/  PRMT R5, R8, 0x7531, R9 ;  /* 0x0000753108057816 */ /* 0x000fe20000000009 */
[----:B------:R-:W-:Y:S01]  /*24c70*/  IMAD.IADD R8, R23, 0x1, R12 ;  /* 0x0000000117087824 */ /* 0x000fe200078e020c */
[C-C-:B------:R-:W-:Y:S02]  /*24c80*/  PRMT R6, R10.reuse, 0x6420, R11.reuse ;  /* 0x000064200a067816 */ /* 0x140fe4000000000b */
[----:B------:R-:W-:-:S05]  /*24c90*/  PRMT R7, R10, 0x7531, R11 ;  /* 0x000075310a077816 */ /* 0x000fca000000000b */
[----:B------:R-:W-:Y:S04]  /*24ca0*/  STSM.16.M88.4 [R13], R4 ;  /* 0x000000040d007844 */ /* 0x000fe80000000200 */
        /* <DEDUP_REMOVED lines=20> */
.L_x_2074:
[----:B-1----:R1:W-:Y:S01]  /*24df0*/  SYNCS.ARRIVE.TRANS64.A1T0 RZ, [R3+URZ+0x28450], RZ ;  /* 0x028450ff03ff79a7 */ /* 0x0023e2000810003f */
[----:B------:R-:W-:Y:S06]  /*24e00*/  BAR.SYNC.DEFER_BLOCKING 0x2, 0x80 ;  /* 0x0082000000007b1d */ /* 0x000fec0000010000 */
[----:B------:R-:W-:Y:S05]  /*24e10*/  @!P0 BRA `(.L_x_2075) ;  /* 0x0000000000048947 */ /* 0x000fea0003800000 */
[----:B------:R-:W-:Y:S01]  /*24e20*/  BPT.TRAP 0x1 ;  /* 0x000000040000795c */ /* 0x000fe20000300000 */
.L_x_2075:
[----:B------:R-:W2:Y:S01]  /*24e30*/  LDL R0, [R1] ;  /* 0x0000000001007983 */ /* 0x000ea20000100800 */
[----:B-1----:R-:W-:Y:S02]  /*24e40*/  VIADD R3, R3, 0x28480 ;  /* 0x0002848003037836 */ /* 0x002fe40000000000 */
[----:B0-----:R-:W-:Y:S02]  /*24e50*/  IMAD.MOV.U32 R5, RZ, RZ, R25 ;  /* 0x000000ffff057224 */ /* 0x001fe400078e0019 */
[----:B------:R-:W-:Y:S01]  /*24e60*/  IMAD.MOV.U32 R7, RZ, RZ, R30 ;  /* 0x000000ffff077224 */ /* 0x000fe200078e001e */
[----:B--2---:R-:W-:-:S04]  /*24e70*/  PRMT R3, R0, 0x654, R3 ;  /* 0x0000065400037816 */ /* 0x004fc80000000003 */
[----:B------:R1:W-:Y:S01]  /*24e80*/  SYNCS.ARRIVE.TRANS64.RED.A1T0 RZ, [R3+URZ], RZ ;  /* 0x000000ff03ff79a7 */ /* 0x0003e2000810043f */
[----:B------:R-:W-:Y:S05]  /*24e90*/  @P1 BRA `(.L_x_2076) ;  /* 0xffffffec004c1947 */ /* 0x000fea000383ffff */
.L_x_2056:
[----:B0-----:R-:W0:Y:S01]  /*24ea0*/  S2R R0, SR_TID.X ;  /* 0x0000000000007919 */ /* 0x001e220000002100 */
        /* <DEDUP_REMOVED lines=8> */
[----:B-1----:R-:W1:Y:S01]  /*24f30*/  LDC.64 R2, c[0x0][0xc60] ;  /* 0x00031800ff027b82 */ /* 0x002e620000000a00 */
        /* <DEDUP_REMOVED lines=9> */
.L_x_2078:
[----:B------:R-:W-:Y:S05]  /*24fd0*/  BSYNC B0 ;  /* 0x0000000000007941 */ /* 0x000fea0003800000 */
.L_x_2077:
[----:B------:R-:W-:Y:S05]  /*24fe0*/  @!P0 BRA `(.L_x_2079) ;  /* 0x0000000000048947 */ /* 0x000fea0003800000 */
[----:B------:R-:W-:Y:S01]  /*24ff0*/  BPT.TRAP 0x1 ;  /* 0x000000040000795c */ /* 0x000fe20000300000 */
.L_x_2079:
[----:B-1----:R-:W-:Y:S01]  /*25000*/  LOP3.LUT R3, R30, 0x1, RZ, 0x3c, !PT ;  /* 0x000000011e037812 */ /* 0x002fe200078e3cff */
[----:B------:R-:W-:Y:S01]  /*25010*/  IMAD R0, R25, 0x8, R23 ;  /* 0x0000000819007824 */ /* 0x000fe200078e0217 */
[----:B------:R-:W-:Y:S02]  /*25020*/  BSSY B0, `(.L_x_2080) ;  /* 0x0000004000007945 */ /* 0x000fe40003800000 */
[----:B------:R-:W-:-:S04]  /*25030*/  SHF.L.U32 R3, R3, 0x1f, RZ ;  /* 0x0000001f03037819 */ /* 0x000fc800000006ff */
[----:B------:R-:W0:Y:S02]  /*25040*/  SYNCS.PHASECHK.TRANS64.TRYWAIT P1, [R0+URZ+0x28470], R3 ;  /* 0x02847003000075a7 */ /* 0x000e24000802017f */
[----:B0-----:R-:W-:Y:S05]  /*25050*/  @!P1 BRA `(.L_x_2081) ;  /* 0x0000007c004c9947 */ /* 0x001fea0003800000 */
.L_x_2349:
[----:B------:R-:W-:Y:S05]  /*25060*/  BSYNC B0 ;  /* 0x0000000000007941 */ /* 0x000fea0003800000 */
.L_x_2080:
[----:B------:R-:W-:-:S13]  /*25070*/  LOP3.LUT P1, RZ, R22, 0x8, RZ, 0xc0, !PT ;  /* 0x0000000816ff7812 */ /* 0x000fda000782c0ff */
[----:B------:R-:W-:Y:S05]  /*25080*/  @!P1 BRA `(.L_x_2082) ;  /* 0x0000000000049947 */ /* 0x000fea0003800000 */
[----:B------:R-:W-:Y:S01]  /*25090*/  BPT.TRAP 0x1 ;  /* 0x000000040000795c */ /* 0x000fe20000300000 */
.L_x_2082:
[----:B0-----:R-:W-:-:S04]  /*250a0*/  SHF.L.U32 R3, R30, 0x1f, RZ ;  /* 0x0000001f1e037819 */ /* 0x001fc800000006ff */
[----:B------:R-:W0:Y:S02]  /*250b0*/  SYNCS.PHASECHK.TRANS64.TRYWAIT P1, [R0+URZ+0x28460], R3 ;  /* 0x02846003000075a7 */ /* 0x000e24000802017f */
[----:B0-----:R-:W-:Y:S05]  /*250c0*/  @!P1 BRA `(.L_x_2083) ;  /* 0x0000007c00449947 */ /* 0x001fea0003800000 */
.L_x_2350:
[----:B------:R-:W2:Y:S01]  /*250d0*/  LDL R12, [R1+0x4] ;  /* 0x00000400010c7983 */ /* 0x000ea20000100800 */
[----:B0-----:R-:W-:Y:S01]  /*250e0*/  IMAD.SHL.U32 R3, R25, 0x4000, RZ ;  /* 0x0000400019037824 */ /* 0x001fe200078e00ff */
[----:B------:R-:W-:Y:S05]  /*250f0*/  WARPSYNC.ALL ;  /* 0x0000000000007948 */ /* 0x000fea0003800000 */
[C---:B------:R-:W-:Y:S01]  /*25100*/  LOP3.LUT R2, R3.reuse, R28, RZ, 0xfc, !PT ;  /* 0x0000001c03027212 */ /* 0x040fe200078efcff */
[----:B------:R-:W-:Y:S01]  /*25110*/  VIADD R18, R3, 0x1000 ;  /* 0x0000100003127836 */ /* 0x000fe20000000000 */
[----:B------:R-:W0:Y:S01]  /*25120*/  S2R R26, SR_TID.X ;  /* 0x00000000001a7919 */ /* 0x000e220000002100 */
[----:B------:R-:W-:Y:S01]  /*25130*/  IMAD.MOV.U32 R27, RZ, RZ, 0x20 ;  /* 0x00000020ff1b7424 */ /* 0x000fe200078e00ff */
[----:B------:R-:W-:-:S02]  /*25140*/  IADD3 R13, R23, R2, RZ ;  /* 0x00000002170d7210 */ /* 0x000fc40007ffe0ff */
[----:B------:R-:W-:-:S03]  /*25150*/  LOP3.LUT P1, RZ, R22, 0x8, RZ, 0xc0, !PT ;  /* 0x0000000816ff7812 */ /* 0x000fc6000782c0ff */
[----:B------:R-:W1:Y:S01]  /*25160*/  LDSM.16.MT88.4 R4, [R13+0x10000] ;  /* 0x010000000d04783b */ /* 0x000e620000004200 */
[----:B0-----:R-:W-:Y:S02]  /*25170*/  LOP3.LUT P2, RZ, R26, 0x4, RZ, 0xc0, !PT ;  /* 0x000000041aff7812 */ /* 0x001fe4000784c0ff */
[----:B------:R-:W-:Y:S02]  /*25180*/  LOP3.LUT R26, R24, 0x1000, RZ, 0xfc, !PT ;  /* 0x00001000181a7812 */ /* 0x000fe400078efcff */
[----:B------:R-:W-:Y:S02]  /*25190*/  SEL R27, R27, 0xffffffe0, !P2 ;  /* 0xffffffe01b1b7807 */ /* 0x000fe40005000000 */
[C-C-:B-1----:R-:W-:Y:S02]  /*251a0*/  PRMT R8, R4.reuse, 0x6420, R5.reuse ;  /* 0x0000642004087816 */ /* 0x142fe40000000005 */
[----:B------:R-:W-:Y:S02]  /*251b0*/  PRMT R9, R4, 0x7531, R5 ;  /* 0x0000753104097816 */ /* 0x000fe40000000005 */
[----:B------:R-:W-:-:S02]  /*251c0*/  PRMT R10, R6, 0x6420, R7 ;  /* 0x00006420060a7816 */ /* 0x000fc40000000007 */
[----:B------:R-:W-:Y:S02]  /*251d0*/  PRMT R11, R6, 0x7531, R7 ;  /* 0x00007531060b7816 */ /* 0x000fe40000000007 */
[----:B--2---:R-:W-:Y:S02]  /*251e0*/  IADD3 R2, R23, R12, R3 ;  /* 0x0000000c17027210 */ /* 0x004fe40007ffe003 */
        /* <DEDUP_REMOVED lines=11> */
[----:B------:R0:W-:Y:S01]  /*252a0*/  STSM.16.M88.4 [R20], R8 ;  /* 0x0000000814007844 */ /* 0x0001e20000000200 */
[----:B------:R-:W-:Y:S01]  /*252b0*/  IADD3 R18, R23, R18, RZ ;  /* 0x0000001217127210 */ /* 0x000fe20007ffe0ff */
[----:B0-----:R-:W-:-:S05]  /*252c0*/  VIADD R8, R3, 0x2000 ;  /* 0x0000200003087836 */ /* 0x001fca0000000000 */
        /* <DEDUP_REMOVED lines=11> */
[----:B-1----:R-:W-:-:S02]  /*25380*/  VIADD R12, R3, 0x3000 ;  /* 0x00003000030c7836 */ /* 0x002fc40000000000 */
[----:B------:R-:W-:-:S05]  /*25390*/  IMAD.IADD R14, R27, 0x1, R3 ;  /* 0x000000011b0e7824 */ /* 0x000fca00078e0203 */
[C---:B------:R-:W-:Y:S02]  /*253a0*/  IADD3 R3, R17.reuse, R14, R24 ;  /* 0x0000000e11037210 */ /* 0x040fe40007ffe018 */
[C-C-:B0-----:R-:W-:Y:S02]  /*253b0*/  PRMT R8, R4.reuse, 0x6420, R5.reuse ;  /* 0x0000642004087816 */ /* 0x141fe40000000005 */
[----:B------:R-:W-:Y:S02]  /*253c0*/  PRMT R9, R4, 0x7531, R5 ;  /* 0x0000753104097816 */ /* 0x000fe40000000005 */
[----:B------:R-:W-:Y:S02]  /*253d0*/  LOP3.LUT R4, R12, R24, RZ, 0xfc, !PT ;  /* 0x000000180c047212 */ /* 0x000fe400078efcff */
[C-C-:B------:R-:W-:Y:S02]  /*253e0*/  PRMT R10, R6.reuse, 0x6420, R7.reuse ;  /* 0x00006420060a7816 */ /* 0x140fe40000000007 */
[----:B------:R-:W-:Y:S01]  /*253f0*/  PRMT R11, R6, 0x7531, R7 ;  /* 0x00007531060b7816 */ /* 0x000fe20000000007 */
[----:B------:R-:W-:Y:S01]  /*25400*/  IMAD.IADD R20, R17, 0x1, R4 ;  /* 0x0000000111147824 */ /* 0x000fe200078e0204 */
[----:B------:R-:W-:-:S02]  /*25410*/  LOP3.LUT R12, R12, R28, RZ, 0xfc, !PT ;  /* 0x0000001c0c0c7212 */ /* 0x000fc400078efcff */
[----:B------:R-:W-:Y:S02]  /*25420*/  IADD3 R17, R17, R26, R14 ;  /* 0x0000001a11117210 */ /* 0x000fe40007ffe00e */
[----:B------:R-:W-:Y:S04]  /*25430*/  STSM.16.M88.4 [R20], R8 ;  /* 0x0000000814007844 */ /* 0x000fe80000000200 */
[----:B------:R0:W1:Y:S02]  /*25440*/  LDSM.16.MT88.4 R4, [R18+0x10000] ;  /* 0x010000001204783b */ /* 0x0000640000004200 */
[----:B0-----:R-:W-:Y:S01]  /*25450*/  IMAD.IADD R18, R23, 0x1, R12 ;  /* 0x0000000117127824 */ /* 0x001fe200078e020c */
[C-C-:B-1----:R-:W-:Y:S02]  /*25460*/  PRMT R8, R4.reuse, 0x6420, R5.reuse ;  /* 0x0000642004087816 */ /* 0x142fe40000000005 */
[----:B------:R-:W-:-:S02]  /*25470*/  PRMT R9, R4, 0x7531, R5 ;  /* 0x0000753104097816 */ /* 0x000fc40000000005 */
        /* <DEDUP_REMOVED lines=15> */
[----:B------:R1:W-:Y:S01]  /*25570*/  STSM.16.M88.4 [R3+0x2000], R12 ;  /* 0x0020000c03007844 */ /* 0x0003e20000000200 */
[C-C-:B0-----:R-:W-:Y:S02]  /*25580*/  PRMT R8, R4.reuse, 0x6420, R5.reuse ;  /* 0x0000642004087816 */ /* 0x141fe40000000005 */
[----:B------:R-:W-:Y:S02]  /*25590*/  PRMT R9, R4, 0x7531, R5 ;  /* 0x0000753104097816 */ /* 0x000fe40000000005 */
        /* <DEDUP_REMOVED lines=8> */
[----:B0-----:R-:W0:Y:S01]  /*25620*/  FENCE.VIEW.ASYNC.S ;  /* 0x00000000000073c6 */ /* 0x001e220000000000 */
[----:B------:R-:W-:Y:S05]  /*25630*/  @!P1 BRA `(.L_x_2084) ;  /* 0x0000000000049947 */ /* 0x000fea0003800000 */
[----:B------:R-:W-:Y:S01]  /*25640*/  BPT.TRAP 0x1 ;  /* 0x000000040000795c */ /* 0x000fe20000300000 */
.L_x_2084:
[----:B0-----:R0:W-:Y:S01]  /*25650*/  SYNCS.ARRIVE.TRANS64.A1T0 RZ, [R0+URZ+0x28450], RZ ;  /* 0x028450ff00ff79a7 */ /* 0x0011e2000810003f */
[----:B------:R-:W-:Y:S06]  /*25660*/  BAR.SYNC.DEFER_BLOCKING 0x2, 0x80 ;  /* 0x0082000000007b1d */ /* 0x000fec0000010000 */
[----:B------:R-:W-:Y:S05]  /*25670*/  @!P0 BRA `(.L_x_2085) ;  /* 0x0000000000048947 */ /* 0x000fea0003800000 */
[----:B------:R-:W-:Y:S01]  /*25680*/  BPT.TRAP 0x1 ;  /* 0x000000040000795c */ /* 0x000fe20000300000 */
.L_x_2085:
[----:B------:R-:W2:Y:S01]  /*25690*/  LDL R2, [R1] ;  /* 0x0000000001027983 */ /* 0x000ea20000100800 */
[----:B0-----:R-:W-:Y:S02]  /*256a0*/  VIADD R0, R0, 0x28480 ;  /* 0x0002848000007836 */ /* 0x001fe40000000000 */
[----:B------:R-:W-:-:S05]  /*256b0*/  VIADD R25, R25, 0x1 ;  /* 0x0000000119197836 */ /* 0x000fca0000000000 */
[----:B------:R-:W-:-:S04]  /*256c0*/  ISETP.NE.AND P0, PT, R25, 0x2, PT ;  /* 0x000000021900780c */ /* 0x000fc80003f05270 */
[----:B-1----:R-:W-:Y:S02]  /*256d0*/  SEL R3, RZ, 0x1, P0 ;  /* 0x00000001ff037807 */ /* 0x002fe40000000000 */
[----:B------:R-:W-:Y:S02]  /*256e0*/  SEL R25, R25, RZ, P0 ;  /* 0x000000ff19197207 */ /* 0x000fe40000000000 */
[----:B------:R-:W-:Y:S02]  /*256f0*/  LOP3.LUT R30, R30, R3, RZ, 0x3c, !PT ;  /* 0x000000031e1e7212 */ /* 0x000fe400078e3cff */
[----:B--2---:R-:W-:-:S04]  /*25700*/  PRMT R0, R2, 0x654, R0 ;  /* 0x0000065402007816 */ /* 0x004fc80000000000 */
[----:B------:R0:W-:Y:S03]  /*25710*/  SYNCS.ARRIVE.TRANS64.RED.A1T0 RZ, [R0+URZ], RZ ;  /* 0x000000ff00ff79a7 */ /* 0x0001e6000810043f */
.L_x_2026:
[----:B------:R-:W-:-:S13]  /*25720*/  LOP3.LUT P0, RZ, R22, 0x10, RZ, 0xc0, !PT ;  /* 0x0000001016ff7812 */ /* 0x000fda000780c0ff */
[----:B------:R-:W-:Y:S05]  /*25730*/  @!P0 BRA `(.L_x_2086) ;  /* 0x0000000000288947 */ /* 0x000fea0003800000 */
[----:B------:R-:W-:Y:S05]  /*25740*/  WARPSYNC.ALL ;  /* 0x0000000000007948 */ /* 0x000fea0003800000 */
[----:B------:R-:W0:Y:S08]  /*25750*/  S2UR UR4, SR_CgaCtaId ;  /* 0x00000000000479c3 */ /* 0x000e300000008800 */
[----:B------:R-:W-:Y:S01]  /*25760*/  BAR.SYNC.DEFER_BLOCKING 0x5, 0x180 ;  /* 0x0146000000007b1d */ /* 0x000fe20000010000 */
[----:B------:R-:W-:Y:S01]  /*25770*/  MOV R23, 0x400 ;  /* 0x0000040000177802 */ /* 0x000fe20000000f00 */
[----:B0-----:R-:W-:-:S05]  /*25780*/  IMAD.U32 R0, RZ, RZ, UR4 ;  /* 0x00000004ff007e24 */ /* 0x001fca000f8e00ff */
[----:B------:R-:W-:Y:S01]  /*25790*/  LEA R23, R0, R23, 0x18 ;  /* 0x0000001700177211 */ /* 0x000fe200078ec0ff */
[----:B------:R0:W-:Y:S04]  /*257a0*/  STL [R1], R0 ;  /* 0x0000000001007387 */ /* 0x0001e80000100800 */
[----:B------:R0:W1:Y:S01]  /*257b0*/  LDS.128 R16, [R23+0x284d0] ;  /* 0x0284d00017107984 */ /* 0x0000620000000c00 */
[----:B------:R-:W-:Y:S06]  /*257c0*/  BAR.ARV 0x4, 0x180 ;  /* 0x0106000000007b1d */ /* 0x000fec0000002000 */
[----:B------:R-:W-:Y:S05]  /*257d0*/  BRA `(.L_x_2087) ;  /* 0x0000000800d47947 */ /* 0x000fea0003800000 */
.L_x_2086:
[----:B0-----:R-:W0:Y:S01]  /*257e0*/  S2R R0, SR_TID.X ;  /* 0x0000000000007919 */ /* 0x001e220000002100 */
        /* <DEDUP_REMOVED lines=9> */
[----:B------:R-:W2:Y:S01]  /*25880*/  @!P1 LDG.E R2, desc[UR36][R2.64] ;  /* 0x0000002402029981 */ /* 0x000ea2000c1e1900 */
[----:B------:R-:W-:Y:S01]  /*25890*/  IMAD.MOV.U32 R17, RZ, RZ, RZ ;  /* 0x000000ffff117224 */ /* 0x000fe200078e00ff */
[C---:B------:R-:W-:Y:S02]  /*258a0*/  ISETP.GE.U32.AND P2, PT, R8.reuse, 0x2, PT ;  /* 0x000000020800780c */ /* 0x040fe40003f46070 */
[C---:B------:R-:W-:Y:S01]  /*258b0*/  ISETP.GE.U32.AND P3, PT, R8.reuse, 0x4, PT ;  /* 0x000000040800780c */ /* 0x040fe20003f66070 */
[----:B------:R-:W-:Y:S01]  /*258c0*/  SHFL.IDX PT, R0, R16, RZ, 0x1f ;  /* 0x00001fff10007589 */ /* 0x000fe200000e0000 */
[C---:B------:R-:W-:Y:S02]  /*258d0*/  ISETP.GE.U32.AND P4, PT, R8.reuse, 0x8, PT ;  /* 0x000000080800780c */ /* 0x040fe40003f86070 */
[C---:B------:R-:W-:Y:S01]  /*258e0*/  ISETP.GE.U32.AND P5, PT, R8.reuse, 0x10, PT ;  /* 0x000000100800780c */ /* 0x040fe20003fa6070 */
[----:B--2---:R-:W-:Y:S01]  /*258f0*/  @!P1 IMAD.MOV.U32 R17, RZ, RZ, R2 ;  /* 0x000000ffff119224 */ /* 0x004fe200078e0002 */
[----:B------:R-:W-:-:S04]  /*25900*/  ISETP.NE.AND P1, PT, R8, RZ, PT ;  /* 0x000000ff0800720c */ /* 0x000fc80003f25270 */
[----:B------:R-:W0:Y:S02]  /*25910*/  SHFL.UP PT, R14, R17, 0x1, RZ ;  /* 0x04200000110e7989 */ /* 0x000e2400000e00ff */
[----:B0-----:R-:W-:-:S05]  /*25920*/  SEL R4, R14, RZ, P1 ;  /* 0x000000ff0e047207 */ /* 0x001fca0000800000 */
[----:B------:R-:W-:-:S05]  /*25930*/  IMAD.IADD R4, R17, 0x1, R4 ;  /* 0x0000000111047824 */ /* 0x000fca00078e0204 */
[----:B------:R-:W0:Y:S02]  /*25940*/  SHFL.UP PT, R14, R4, 0x2, RZ ;  /* 0x04400000040e7989 */ /* 0x000e2400000e00ff */
[----:B0-----:R-:W-:-:S04]  /*25950*/  SEL R5, R14, RZ, P2 ;  /* 0x000000ff0e057207 */ /* 0x001fc80001000000 */
[----:B------:R-:W-:Y:S02]  /*25960*/  IADD3 R6, R4, R5, RZ ;  /* 0x0000000504067210 */ /* 0x000fe40007ffe0ff */
[----:B------:R-:W-:Y:S04]  /*25970*/  SHFL.IDX PT, R5, R16, 0x1, 0x1f ;  /* 0x00201f0010057f89 */ /* 0x000fe800000e0000 */
        /* <DEDUP_REMOVED lines=9> */
[----:B------:R0:W1:Y:S02]  /*25a10*/  SHFL.IDX PT, R14, R3, 0x1f, 0x1f ;  /* 0x03e01f00030e7f89 */ /* 0x00006400000e0000 */
.L_x_2360:
[----:B------:R-:W-:Y:S02]  /*25a20*/  ULDC UR4, c[0x0][0xc38] ;  /* 0x00030e0000047ab9 */ /* 0x000fe40000000800 */
[----:B------:R-:W-:-:S04]  /*25a30*/  IMAD.U32 R4, RZ, RZ, UR4 ;  /* 0x00000004ff047e24 */ /* 0x000fc8000f8e00ff */
[----:B-1----:R-:W-:-:S04]  /*25a40*/  IMAD R14, R14, R4, RZ ;  /* 0x000000040e0e7224 */ /* 0x002fc800078e02ff */
[----:B------:R-:W-:-:S05]  /*25a50*/  IMAD.IADD R5, R5, 0x1, R14 ;  /* 0x0000000105057824 */ /* 0x000fca00078e020e */
[----:B------:R-:W-:-:S13]  /*25a60*/  ISETP.GT.AND P6, PT, R5, R0, PT ;  /* 0x000000000500720c */ /* 0x000fda0003fc4270 */
[----:B------:R-:W-:Y:S05]  /*25a70*/  @P6 BRA `(.L_x_2089) ;  /* 0x00000000009c6947 */ /* 0x000fea0003800000 */
.L_x_2094:
[----:B------:R-:W1:Y:S01]  /*25a80*/  LDC R2, c[0x0][0xc3c] ;  /* 0x00030f00ff027b82 */ /* 0x000e620000000800 */
[----:B------:R-:W-:-:S05]  /*25a90*/  VIADD R19, R19, 0x1f ;  /* 0x0000001f13137836 */ /* 0x000fca0000000000 */
[----:B-1----:R-:W-:-:S13]  /*25aa0*/  ISETP.GE.AND P6, PT, R19, R2, PT ;  /* 0x000000021300720c */ /* 0x002fda0003fc6270 */
[----:B------:R-:W-:Y:S05]  /*25ab0*/  @P6 BRA `(.L_x_2090) ;  /* 0x0000000400d06947 */ /* 0x000fea0003800000 */
[----:B0-----:R-:W0:Y:S01]  /*25ac0*/  S2R R3, SR_TID.X ;  /* 0x0000000000037919 */ /* 0x001e220000002100 */
[----:B------:R-:W-:Y:S01]  /*25ad0*/  BSSY B0, `(.L_x_2091) ;  /* 0x0000009000007945 */ /* 0x000fe20003800000 */
[----:B------:R-:W-:Y:S01]  /*25ae0*/  IMAD.MOV.U32 R17, RZ, RZ, RZ ;  /* 0x000000ffff117224 */ /* 0x000fe200078e00ff */
[----:B0-----:R-:W-:-:S05]  /*25af0*/  LOP3.LUT R3, R3, 0x1f, RZ, 0xc0, !PT ;  /* 0x0000001f03037812 */ /* 0x001fca00078ec0ff */
[----:B------:R-:W-:-:S05]  /*25b00*/  IMAD.IADD R7, R19, 0x1, R3 ;  /* 0x0000000113077824 */ /* 0x000fca00078e0203 */
[----:B------:R-:W-:-:S13]  /*25b10*/  ISETP.GE.OR P6, PT, R7, R2, !P0 ;  /* 0x000000020700720c */ /* 0x000fda00047c6670 */
[----:B------:R-:W-:Y:S05]  /*25b20*/  @P6 BRA `(.L_x_2092) ;  /* 0x00000000000c6947 */ /* 0x000fea0003800000 */
[----:B------:R-:W0:Y:S02]  /*25b30*/  LDC.64 R2, c[0x0][0xc80] ;  /* 0x00032000ff027b82 */ /* 0x000e240000000a00 */
[----:B0-----:R-:W-:-:S05]  /*25b40*/  IMAD.WIDE R2, R7, 0x4, R2 ;  /* 0x0000000407027825 */ /* 0x001fca00078e0202 */
[----:B------:R0:W5:Y:S02]  /*25b50*/  LDG.E R17, desc[UR36][R2.64] ;  /* 0x0000002402117981 */ /* 0x000164000c1e1900 */
.L_x_2092:
[----:B------:R-:W-:Y:S05]  /*25b60*/  BSYNC B0 ;  /* 0x0000000000007941 */ /* 0x000fea0003800000 */
.L_x_2091:
[----:B------:R-:W-:-:S03]  /*25b70*/  UMOV UR4, 0xffffffff ;  /* 0xffffffff00047882 */ /* 0x000fc60000000000 */
[----:B------:R-:W-:Y:S05]  /*25b80*/  BRA.DIV UR4, `(.L_x_2093) ;  /* 0x0000007604cc7947 */ /* 0x000fea000b800000 */
[----:B-----5:R-:W1:Y:S02]  /*25b90*/  SHFL.UP PT, R14, R17, 0x1, RZ ;  /* 0x04200000110e7989 */ /* 0x020e6400000e00ff */
[----:B-1----:R-:W-:-:S05]  /*25ba0*/  SEL R14, R14, RZ, P1 ;  /* 0x000000ff0e0e7207 */ /* 0x002fca0000800000 */
        /* <DEDUP_REMOVED lines=14> */
.L_x_2368:
[----:B------:R-:W-:Y:S02]  /*25c90*/  ULDC UR4, c[0x0][0xc38] ;  /* 0x00030e0000047ab9 */ /* 0x000fe40000000800 */
[----:B------:R-:W-:-:S04]  /*25ca0*/  IMAD.U32 R4, RZ, RZ, UR4 ;  /* 0x00000004ff047e24 */ /* 0x000fc8000f8e00ff */
[----:B-1----:R-:W-:-:S04]  /*25cb0*/  IMAD R14, R14, R4, RZ ;  /* 0x000000040e0e7224 */ /* 0x002fc800078e02ff */
[----:B------:R-:W-:-:S05]  /*25cc0*/  IMAD.IADD R5, R14, 0x1, R5 ;  /* 0x000000010e057824 */ /* 0x000fca00078e0205 */
[----:B------:R-:W-:-:S13]  /*25cd0*/  ISETP.GT.AND P6, PT, R5, R0, PT ;  /* 0x000000000500720c */ /* 0x000fda0003fc4270 */
[----:B------:R-:W-:Y:S05]  /*25ce0*/  @!P6 BRA `(.L_x_2094) ;  /* 0xfffffffc0064e947 */ /* 0x000fea000383ffff */
.L_x_2089:
        /* <DEDUP_REMOVED lines=8> */
.L_x_2372:
[----:B------:R-:W-:Y:S01]  /*25d70*/  ISETP.NE.AND P0, PT, R2, RZ, PT ;  /* 0x000000ff0200720c */ /* 0x000fe20003f05270 */
[----:B------:R-:W-:-:S12]  /*25d80*/  IMAD.MOV.U32 R14, RZ, RZ, RZ ;  /* 0x000000ffff0e7224 */ /* 0x000fd800078e00ff */
[----:B------:R-:W-:Y:S05]  /*25d90*/  @!P0 BRA `(.L_x_2096) ;  /* 0x0000000000108947 */ /* 0x000fea0003800000 */
[----:B------:R-:W-:Y:S01]  /*25da0*/  UMOV UR4, 0xffffffff ;  /* 0xffffffff00047882 */ /* 0x000fe20000000000 */
[----:B------:R-:W-:Y:S02]  /*25db0*/  VIADD R12, R6, 0xffffffff ;  /* 0xffffffff060c7836 */ /* 0x000fe40000000000 */
[----:B------:R-:W-:Y:S05]  /*25dc0*/  BRA.DIV UR4, `(.L_x_2097) ;  /* 0x0000007a04407947 */ /* 0x000fea000b800000 */
[----:B------:R3:W4:Y:S02]  /*25dd0*/  SHFL.IDX PT, R14, R3, R12, 0x1f ;  /* 0x00001f0c030e7589 */ /* 0x00072400000e0000 */
.L_x_2096:
[----:B0--3--:R-:W0:Y:S01]  /*25de0*/  LDC.64 R2, c[0x0][0xc90] ;  /* 0x00032400ff027b82 */ /* 0x009e220000000a00 */
[----:B------:R-:W-:-:S04]  /*25df0*/  IMAD.IADD R19, R6, 0x1, R19 ;  /* 0x0000000106137824 */ /* 0x000fc800078e0213 */
[----:B0-----:R-:W-:-:S05]  /*25e00*/  IMAD.WIDE R2, R19, 0x4, R2 ;  /* 0x0000000413027825 */ /* 0x001fca00078e0202 */
[----:B-1----:R0:W2:Y:S01]  /*25e10*/  LDG.E R6, desc[UR36][R2.64] ;  /* 0x0000002402067981 */ /* 0x0020a2000c1e1900 */
[----:B----4-:R-:W-:-:S04]  /*25e20*/  IMAD R16, R14, R4, R16 ;  /* 0x000000040e107224 */ /* 0x010fc800078e0210 */
[----:B------:R-:W-:Y:S02]  /*25e30*/  IMAD.IADD R0, R0, 0x1, -R16 ;  /* 0x0000000100007824 */ /* 0x000fe400078e0a10 */
[----:B0-----:R-:W-:Y:S02]  /*25e40*/  IMAD.MOV.U32 R2, RZ, RZ, RZ ;  /* 0x000000ffff027224 */ /* 0x001fe400078e00ff */
[----:B--2---:R-:W-:-:S05]  /*25e50*/  IMAD R5, R17, R6, RZ ;  /* 0x0000000611057224 */ /* 0x004fca00078e02ff */
[----:B------:R-:W-:-:S04]  /*25e60*/  IABS R7, R5 ;  /* 0x0000000500077213 */ /* 0x000fc80000000000 */
[----:B------:R-:W0:Y:S08]  /*25e70*/  I2F.RP R8, R7 ;  /* 0x0000000700087306 */ /* 0x000e300000209400 */
[----:B0-----:R-:W0:Y:S02]  /*25e80*/  MUFU.RCP R8, R8 ;  /* 0x0000000800087308 */ /* 0x001e240000001000 */
[----:B0-----:R-:W-:-:S02]  /*25e90*/  IADD3 R9, R8, 0xffffffe, RZ ;  /* 0x0ffffffe08097810 */ /* 0x001fc40007ffe0ff */
[----:B------:R-:W-:-:S04]  /*25ea0*/  IABS R8, R5 ;  /* 0x0000000500087213 */ /* 0x000fc80000000000 */
[----:B------:R-:W0:Y:S01]  /*25eb0*/  F2I.FTZ.U32.TRUNC.NTZ R3, R9 ;  /* 0x0000000900037305 */ /* 0x000e22000021f000 */
[----:B------:R-:W-:Y:S02]  /*25ec0*/  IMAD.MOV R8, RZ, RZ, -R8 ;  /* 0x000000ffff087224 */ /* 0x000fe400078e0a08 */
[----:B0-----:R-:W-:-:S04]  /*25ed0*/  IMAD.MOV R10, RZ, RZ, -R3 ;  /* 0x000000ffff0a7224 */ /* 0x001fc800078e0a03 */
[----:B------:R-:W-:-:S04]  /*25ee0*/  IMAD R11, R10, R7, RZ ;  /* 0x000000070a0b7224 */ /* 0x000fc800078e02ff */
[----:B------:R-:W-:Y:S01]  /*25ef0*/  IMAD.HI.U32 R2, R3, R11, R2 ;  /* 0x0000000b03027227 */ /* 0x000fe200078e0002 */
[----:B------:R-:W-:-:S05]  /*25f00*/  IABS R3, R0 ;  /* 0x0000000000037213 */ /* 0x000fca0000000000 */
        /* <DEDUP_REMOVED lines=16> */
[----:B------:R-:W-:-:S04]  /*26010*/  VIADDMNMX R4, R3, R4, R6, PT ;  /* 0x0000000403047246 */ /* 0x000fc80003800106 */
[----:B------:R-:W-:-:S04]  /*26020*/  IABS R6, R4 ;  /* 0x0000000400067213 */ /* 0x000fc80000000000 */
[----:B------:R-:W0:Y:S08]  /*26030*/  I2F.RP R8, R6 ;  /* 0x0000000600087306 */ /* 0x000e300000209400 */
[----:B0-----:R-:W0:Y:S02]  /*26040*/  MUFU.RCP R8, R8 ;  /* 0x0000000800087308 */ /* 0x001e240000001000 */
[----:B0-----:R-:W-:-:S02]  /*26050*/  IADD3 R2, R8, 0xffffffe, RZ ;  /* 0x0ffffffe08027810 */ /* 0x001fc40007ffe0ff */
[----:B------:R-:W-:-:S04]  /*26060*/  IABS R8, R0 ;  /* 0x0000000000087213 */ /* 0x000fc80000000000 */
[----:B------:R0:W1:Y:S02]  /*26070*/  F2I.FTZ.U32.TRUNC.NTZ R3, R2 ;  /* 0x0000000200037305 */ /* 0x000064000021f000 */
[----:B0-----:R-:W-:Y:S02]  /*26080*/  IMAD.MOV.U32 R2, RZ, RZ, RZ ;  /* 0x000000ffff027224 */ /* 0x001fe400078e00ff */
[----:B-1----:R-:W-:-:S04]  /*26090*/  IMAD.MOV R5, RZ, RZ, -R3 ;  /* 0x000000ffff057224 */ /* 0x002fc800078e0a03 */
[----:B------:R-:W-:-:S04]  /*260a0*/  IMAD R5, R5, R6, RZ ;  /* 0x0000000605057224 */ /* 0x000fc800078e02ff */
[----:B------:R-:W-:Y:S01]  /*260b0*/  IMAD.HI.U32 R3, R3, R5, R2 ;  /* 0x0000000503037227 */ /* 0x000fe200078e0002 */
[-C--:B------:R-:W-:Y:S02]  /*260c0*/  IABS R5, R4.reuse ;  /* 0x0000000400057213 */ /* 0x080fe40000000000 */
[C---:B------:R-:W-:Y:S01]  /*260d0*/  LOP3.LUT R2, R0.reuse, R4, RZ, 0x3c, !PT ;  /* 0x0000000400027212 */ /* 0x040fe200078e3cff */
[----:B------:R-:W-:Y:S02]  /*260e0*/  IMAD.IADD R0, R0, 0x1, R7 ;  /* 0x0000000100007824 */ /* 0x000fe400078e0207 */
[----:B------:R-:W-:Y:S01]  /*260f0*/  IMAD.MOV R5, RZ, RZ, -R5 ;  /* 0x000000ffff057224 */ /* 0x000fe200078e0a05 */
[----:B------:R-:W-:Y:S01]  /*26100*/  ISETP.GE.AND P2, PT, R2, RZ, PT ;  /* 0x000000ff0200720c */ /* 0x000fe20003f46270 */
[----:B------:R-:W-:-:S04]  /*26110*/  IMAD.HI.U32 R3, R3, R8, RZ ;  /* 0x0000000803037227 */ /* 0x000fc800078e00ff */
[----:B------:R-:W-:-:S05]  /*26120*/  IMAD R5, R3, R5, R8 ;  /* 0x0000000503057224 */ /* 0x000fca00078e0208 */
[----:B------:R-:W-:-:S13]  /*26130*/  ISETP.GT.U32.AND P1, PT, R6, R5, PT ;  /* 0x000000050600720c */ /* 0x000fda0003f24070 */
[----:B------:R-:W-:Y:S02]  /*26140*/  @!P1 IMAD.IADD R5, R5, 0x1, -R6 ;  /* 0x0000000105059824 */ /* 0x000fe400078e0a06 */
[----:B------:R-:W-:Y:S01]  /*26150*/  @!P1 VIADD R3, R3, 0x1 ;  /* 0x0000000103039836 */ /* 0x000fe20000000000 */
[----:B------:R-:W-:Y:S02]  /*26160*/  ISETP.NE.AND P1, PT, R4, RZ, PT ;  /* 0x000000ff0400720c */ /* 0x000fe40003f25270 */
[----:B------:R-:W-:-:S13]  /*26170*/  ISETP.GE.U32.AND P0, PT, R5, R6, PT ;  /* 0x000000060500720c */ /* 0x000fda0003f06070 */
[----:B------:R-:W-:-:S04]  /*26180*/  @P0 VIADD R3, R3, 0x1 ;  /* 0x0000000103030836 */ /* 0x000fc80000000000 */
[----:B------:R-:W-:Y:S01]  /*26190*/  @!P2 IMAD.MOV R3, RZ, RZ, -R3 ;  /* 0x000000ffff03a224 */ /* 0x000fe200078e0a03 */
[----:B------:R-:W-:Y:S02]  /*261a0*/  @!P1 LOP3.LUT R3, RZ, R4, RZ, 0x33, !PT ;  /* 0x00000004ff039212 */ /* 0x000fe400078e33ff */
[----:B------:R-:W-:-:S05]  /*261b0*/  IADD3 R4, -R4, RZ, RZ ;  /* 0x000000ff04047210 */ /* 0x000fca0007ffe1ff */
[----:B------:R-:W-:Y:S01]  /*261c0*/  IMAD R18, R3, R4, R0 ;  /* 0x0000000403127224 */ /* 0x000fe200078e0200 */
[----:B------:R-:W-:-:S05]  /*261d0*/  LOP3.LUT R0, RZ, R3, RZ, 0x33, !PT ;  /* 0x00000003ff007212 */ /* 0x000fca00078e33ff */
[----:B------:R-:W-:Y:S01]  /*261e0*/  IMAD.IADD R17, R17, 0x1, R0 ;  /* 0x0000000111117824 */ /* 0x000fe200078e0200 */
[----:B------:R-:W-:Y:S06]  /*261f0*/  BRA `(.L_x_2098) ;  /* 0x00000000001c7947 */ /* 0x000fec0003800000 */
.L_x_2090:
[----:B------:R-:W-:Y:S01]  /*26200*/  UMOV UR4, URZ ;  /* 0x0000003f00047c82 */ /* 0x000fe20008000000 */
[----:B------:R-:W-:Y:S01]  /*26210*/  UMOV UR5, URZ ;  /* 0x0000003f00057c82 */ /* 0x000fe20008000000 */
[----:B------:R-:W-:Y:S01]  /*26220*/  ULDC UR6, c[0x0][0xc3c] ;  /* 0x00030f0000067ab9 */ /* 0x000fe20000000800 */
[----:B------:R-:W-:Y:S02]  /*26230*/  IMAD.MOV.U32 R16, RZ, RZ, R0 ;  /* 0x000000ffff107224 */ /* 0x000fe400078e0000 */
[----:B------:R-:W-:Y:S02]  /*26240*/  IMAD.U32 R17, RZ, RZ, UR4 ;  /* 0x00000004ff117e24 */ /* 0x000fe4000f8e00ff */
[----:B------:R-:W-:Y:S02]  /*26250*/  IMAD.U32 R18, RZ, RZ, UR5 ;  /* 0x00000005ff127e24 */ /* 0x000fe4000f8e00ff */
[----:B------:R-:W-:-:S07]  /*26260*/  IMAD.U32 R19, RZ, RZ, UR6 ;  /* 0x00000006ff137e24 */ /* 0x000fce000f8e00ff */
.L_x_2098:
[----:B------:R2:W3:Y:S01]  /*26270*/  LDL R2, [R1] ;  /* 0x0000000001027983 */ /* 0x0004e20000100800 */
[----:B------:R-:W1:Y:S01]  /*26280*/  S2R R0, SR_TID.X ;  /* 0x0000000000007919 */ /* 0x000e620000002100 */
[----:B------:R-:W-:Y:S05]  /*26290*/  WARPSYNC.ALL ;  /* 0x0000000000007948 */ /* 0x000fea0003800000 */
[----:B-1----:R-:W-:Y:S01]  /*262a0*/  LOP3.LUT R0, R0, 0x1f, RZ, 0xc0, !PT ;  /* 0x0000001f00007812 */ /* 0x002fe200078ec0ff */
[----:B------:R-:W-:Y:S03]  /*262b0*/  BAR.SYNC.DEFER_BLOCKING 0x4, 0x180 ;  /* 0x0106000000007b1d */ /* 0x000fe60000010000 */
[----:B------:R-:W-:-:S13]  /*262c0*/  ISETP.NE.AND P0, PT, R0, RZ, PT ;  /* 0x000000ff0000720c */ /* 0x000fda0003f05270 */
[----:B------:R-:W-:Y:S01]  /*262d0*/  @!P0 MOV R0, 0x400 ;  /* 0x0000040000008802 */ /* 0x000fe20000000f00 */
[----:B---3--:R-:W1:Y:S03]  /*262e0*/  @!P0 S2R R2, SR_CgaCtaId ;  /* 0x0000000000028919 */ /* 0x008e660000008800 */
[----:B-1----:R-:W-:Y:S01]  /*262f0*/  @!P0 LEA R23, R2, R0, 0x18 ;  /* 0x0000000002178211 */ /* 0x002fe200078ec0ff */
[----:B------:R2:W-:Y:S04]  /*26300*/  @!P0 STL [R1], R2 ;  /* 0x0000000201008387 */ /* 0x0005e80000100800 */
[----:B------:R2:W-:Y:S01]  /*26310*/  @!P0 STS.128 [R23+0x284d0], R16 ;  /* 0x0284d01017008388 */ /* 0x0005e20000000c00 */
[----:B------:R-:W-:Y:S06]  /*26320*/  BAR.ARV 0x5, 0x180 ;  /* 0x0146000000007b1d */ /* 0x000fec0000002000 */
.L_x_2087:
[----:B------:R-:W-:Y:S02]  /*26330*/  ULDC UR4, c[0x0][0xc3c] ;  /* 0x00030f0000047ab9 */ /* 0x000fe40000000800 */
[----:B-1----:R-:W-:-:S13]  /*26340*/  ISETP.GE.AND P0, PT, R19, UR4, PT ;  /* 0x0000000413007c0c */ /* 0x002fda000bf06270 */
[----:B------:R-:W-:Y:S05]  /*26350*/  @!P0 BRA `(.L_x_2099) ;  /* 0xffffff9400fc8947 */ /* 0x000fea000383ffff */
[----:B------:R-:W-:Y:S05]  /*26360*/  BSYNC B7 ;  /* 0x0000000000077941 */ /* 0x000fea0003800000 */
.L_x_1969:
[----:B0-2---:R-:W2:Y:S01]  /*26370*/  LDL.LU R0, [R1+0x30] ;  /* 0x0000300001007983 */ /* 0x005ea20000300800 */
[----:B------:R-:W-:Y:S01]  /*26380*/  BSSY B0, `(.L_x_2100) ;  /* 0x000000b000007945 */ /* 0x000fe20003800000 */
[----:B------:R-:W0:Y:S01]  /*26390*/  S2R R5, SR_CgaCtaId ;  /* 0x0000000000057919 */ /* 0x000e220000008800 */
        /* <DEDUP_REMOVED lines=9> */
.L_x_2375:
[----:B------:R-:W-:Y:S05]  /*26430*/  BSYNC B0 ;  /* 0x0000000000007941 */ /* 0x000fea0003800000 */
.L_x_2100:
[----:B------:R-:W-:-:S03]  /*26440*/  UMOV UR4, 0xffffffff ;  /* 0xffffffff00047882 */ /* 0x000fc60000000000 */
[----:B------:R-:W-:Y:S05]  /*26450*/  BRA.DIV UR4, `(.L_x_2102) ;  /* 0x0000007204d47947 */ /* 0x000fea000b800000 */
[----:B0-----:R-:W0:Y:S02]  /*26460*/  S2R R0, SR_TID.X ;  /* 0x0000000000007919 */ /* 0x001e240000002100 */
[----:B0-----:R-:W-:-:S04]  /*26470*/  SHF.R.U32.HI R0, RZ, 0x5, R0 ;  /* 0x00000005ff007819 */ /* 0x001fc80000011600 */
[----:B------:R-:W-:-:S05]  /*26480*/  LOP3.LUT R0, R0, 0x3, RZ, 0xc0, !PT ;  /* 0x0000000300007812 */ /* 0x000fca00078ec0ff */
[----:B------:R0:W1:Y:S02]  /*26490*/  SHFL.IDX PT, R14, R0, RZ, 0x1f ;  /* 0x00001fff000e7589 */ /* 0x00006400000e0000 */
.L_x_2378:
[----:B-1----:R-:W-:-:S13]  /*264a0*/  ISETP.NE.AND P0, PT, R14, RZ, PT ;  /* 0x000000ff0e00720c */ /* 0x002fda0003f05270 */
[----:B------:R-:W-:Y:S05]  /*264b0*/  @P0 BRA `(.L_x_1720) ;  /* 0x0000000000b00947 */ /* 0x000fea0003800000 */
[----:B------:R-:W-:-:S03]  /*264c0*/  UMOV UR4, 0xffffffff ;  /* 0xffffffff00047882 */ /* 0x000fc60000000000 */
[----:B------:R-:W-:Y:S05]  /*264d0*/  BRA.DIV UR4, `(.L_x_2103) ;  /* 0x0000007204e87947 */ /* 0x000fea000b800000 */
[----:B------:R-:W-:-:S13]  /*264e0*/  ELECT P6, URZ, PT ;  /* 0x00000000003f782f */ /* 0x000fda00038c0000 */
.L_x_2381:
[----:B------:R-:W-:Y:S05]  /*264f0*/  @!P6 BRA `(.L_x_1720) ;  /* 0x0000000000a0e947 */ /* 0x000fea0003800000 */
[----:B0-----:R-:W2:Y:S02]  /*26500*/  LDL R0, [R1+0x34] ;  /* 0x0000340001007983 */ /* 0x001ea40000100800 */
[----:B--2---:R-:W-:-:S13]  /*26510*/  R2UR UR4, R0 ;  /* 0x00000000000472ca */ /* 0x004fda00000e0000 */
[----:B------:R-:W-:-:S06]  /*26520*/  ULOP3.LUT UR4, UR4, 0x2, URZ, 0xfc, !UPT ;  /* 0x0000000204047892 */ /* 0x000fcc000f8efc3f */
[----:B------:R-:W-:-:S05]  /*26530*/  IMAD.U32 R0, RZ, RZ, UR4 ;  /* 0x00000004ff007e24 */ /* 0x000fca000f8e00ff */
[----:B------:R-:W-:-:S13]  /*26540*/  ISETP.NE.AND P0, PT, R0, 0x3, PT ;  /* 0x000000030000780c */ /* 0x000fda0003f05270 */
[----:B------:R-:W-:Y:S05]  /*26550*/  @!P0 BRA `(.L_x_2104) ;  /* 0x0000000000048947 */ /* 0x000fea0003800000 */
[----:B------:R-:W-:Y:S01]  /*26560*/  BPT.TRAP 0x1 ;  /* 0x000000040000795c */ /* 0x000fe20000300000 */
.L_x_2104:
[C---:B------:R-:W-:Y:S01]  /*26570*/  IMAD R5, R25.reuse, 0x8, R4 ;  /* 0x0000000819057824 */ /* 0x040fe200078e0204 */
[----:B------:R-:W-:Y:S02]  /*26580*/  SHF.L.U32 R0, R30, 0x1f, RZ ;  /* 0x0000001f1e007819 */ /* 0x000fe400000006ff */
[----:B------:R-:W-:Y:S02]  /*26590*/  IADD3 R25, R25, 0x1, RZ ;  /* 0x0000000119197810 */ /* 0x000fe40007ffe0ff */
[----:B------:R-:W0:Y:S02]  /*265a0*/  SYNCS.PHASECHK.TRANS64.TRYWAIT P1, [R5+URZ+0x28440], R0 ;  /* 0x02844000050075a7 */ /* 0x000e24000802017f */
[----:B------:R-:W-:-:S04]  /*265b0*/  ISETP.NE.AND P2, PT, R25, 0x2, PT ;  /* 0x000000021900780c */ /* 0x000fc80003f45270 */
[----:B------:R-:W-:Y:S01]  /*265c0*/  SEL R3, RZ, 0x1, P2 ;  /* 0x00000001ff037807 */ /* 0x000fe20001000000 */
[----:B0-----:R-:W-:Y:S08]  /*265d0*/  @!P1 BRA `(.L_x_2105) ;  /* 0x0000007000c89947 */ /* 0x001ff00003800000 */
.L_x_2382:
[----:B------:R-:W-:Y:S02]  /*265e0*/  SEL R25, R25, RZ, P2 ;  /* 0x000000ff19197207 */ /* 0x000fe40001000000 */
[----:B------:R-:W-:Y:S01]  /*265f0*/  LOP3.LUT R2, R30, R3, RZ, 0x3c, !PT ;  /* 0x000000031e027212 */ /* 0x000fe200078e3cff */
[----:B------:R-:W-:Y:S06]  /*26600*/  @!P0 BRA `(.L_x_2106) ;  /* 0x0000000000048947 */ /* 0x000fec0003800000 */
[----:B------:R-:W-:Y:S01]  /*26610*/  BPT.TRAP 0x1 ;  /* 0x000000040000795c */ /* 0x000fe20000300000 */
.L_x_2106:
[----:B------:R-:W-:Y:S01]  /*26620*/  IMAD R25, R25, 0x8, R4 ;  /* 0x0000000819197824 */ /* 0x000fe200078e0204 */
[----:B------:R-:W-:-:S04]  /*26630*/  SHF.L.U32 R2, R2, 0x1f, RZ ;  /* 0x0000001f02027819 */ /* 0x000fc800000006ff */
[----:B------:R-:W1:Y:S02]  /*26640*/  SYNCS.PHASECHK.TRANS64.TRYWAIT P1, [R25+URZ+0x28440], R2 ;  /* 0x02844002190075a7 */ /* 0x000e64000802017f */
[----:B-1----:R-:W-:Y:S05]  /*26650*/  @!P1 BRA `(.L_x_2107) ;  /* 0x0000007000bc9947 */ /* 0x002fea0003800000 */
.L_x_2383:
[----:B------:R-:W-:Y:S05]  /*26660*/  @!P0 BRA `(.L_x_2108) ;  /* 0x0000000000048947 */ /* 0x000fea0003800000 */
[----:B------:R-:W-:Y:S01]  /*26670*/  BPT.TRAP 0x1 ;  /* 0x000000040000795c */ /* 0x000fe20000300000 */
.L_x_2108:
[----:B------:R-:W2:Y:S02]  /*26680*/  SYNCS.PHASECHK.TRANS64.TRYWAIT P1, [R5+URZ+0x28460], R0 ;  /* 0x02846000050075a7 */ /* 0x000ea4000802017f */
[----:B--2---:R-:W-:Y:S05]  /*26690*/  @!P1 BRA `(.L_x_2109) ;  /* 0x0000007000c09947 */ /* 0x004fea0003800000 */
.L_x_2384:
[----:B------:R-:W-:Y:S05]  /*266a0*/  @!P0 BRA `(.L_x_2110) ;  /* 0x0000000000048947 */ /* 0x000fea0003800000 */
[----:B------:R-:W-:Y:S01]  /*266b0*/  BPT.TRAP 0x1 ;  /* 0x000000040000795c */ /* 0x000fe20000300000 */
.L_x_2110:
[----:B------:R-:W3:Y:S02]  /*266c0*/  SYNCS.PHASECHK.TRANS64.TRYWAIT P1, [R25+URZ+0x28460], R2 ;  /* 0x02846002190075a7 */ /* 0x000ee4000802017f */
[----:B---3--:R-:W-:Y:S05]  /*266d0*/  @!P1 BRA `(.L_x_2111) ;  /* 0x0000007000c49947 */ /* 0x008fea0003800000 */
.L_x_2385:
[----:B------:R-:W-:Y:S05]  /*266e0*/  @!P0 BRA `(.L_x_2112) ;  /* 0x0000000000048947 */ /* 0x000fea0003800000 */
[----:B------:R-:W-:Y:S01]  /*266f0*/  BPT.TRAP 0x1 ;  /* 0x000000040000795c */ /* 0x000fe20000300000 */
.L_x_2112:
[----:B------:R-:W4:Y:S02]  /*26700*/  SYNCS.PHASECHK.TRANS64.TRYWAIT P1, [R5+URZ+0x28480], R0 ;  /* 0x02848000050075a7 */ /* 0x000f24000802017f */
[----:B----4-:R-:W-:Y:S05]  /*26710*/  @!P1 BRA `(.L_x_2113) ;  /* 0x0000007000c89947 */ /* 0x010fea0003800000 */
.L_x_2386:
[----:B------:R-:W-:Y:S05]  /*26720*/  @!P0 BRA `(.L_x_2114) ;  /* 0x0000000000048947 */ /* 0x000fea0003800000 */
[----:B------:R-:W-:Y:S01]  /*26730*/  BPT.TRAP 0x1 ;  /* 0x000000040000795c */ /* 0x000fe20000300000 */
.L_x_2114:
[----:B------:R0:W0:Y:S02]  /*26740*/  SYNCS.PHASECHK.TRANS64.TRYWAIT P0, [R25+URZ+0x28480], R2 ;  /* 0x02848002190075a7 */ /* 0x000024000800017f */
[----:B0-----:R-:W-:Y:S05]  /*26750*/  @!P0 NANOSLEEP.SYNCS 0x989680 ;  /* 0x009896800000895d */ /* 0x001fea0003900000 */
[----:B------:R-:W0:Y:S02]  /*26760*/  @!P0 SYNCS.PHASECHK.TRANS64 P0, [R25+URZ+0x28480], R2 ;  /* 0x02848002190085a7 */ /* 0x000e24000800007f */
[----:B0-----:R-:W-:Y:S05]  /*26770*/  @!P0 BRA `(.L_x_2114) ;  /* 0xfffffffc00f08947 */ /* 0x001fea000383ffff */
.L_x_1720:
[----:B------:R-:W-:Y:S05]  /*26780*/  BSYNC B8 ;  /* 0x0000000000087941 */ /* 0x000fea0003800000 */
.L_x_1717:
[----:B------:R-:W-:Y:S05]  /*26790*/  EXIT ;  /* 0x000000000000794d */ /* 0x000fea0003800000 */
.L_x_1746:
[----:B--2---:R2:W3:Y:S02]  /*267a0*/  SYNCS.PHASECHK.TRANS64.TRYWAIT P6, [R72+URZ+0x28490], R81 ;  /* 0x02849051480075a7 */ /* 0x0044e400080c017f */
[----:B---3--:R-:W-:Y:S05]  /*267b0*/  @!P6 NANOSLEEP.SYNCS 0x989680 ;  /* 0x009896800000e95d */ /* 0x008fea0003900000 */
[----:B------:R-:W3:Y:S02]  /*267c0*/  @!P6 SYNCS.PHASECHK.TRANS64 P6, [R72+URZ+0x28490], R81 ;  /* 0x028490514800e5a7 */ /* 0x000ee400080c007f */
[----:B---3--:R-:W-:Y:S05]  /*267d0*/  @!P6 BRA `(.L_x_1746) ;  /* 0xfffffffc00f0e947 */ /* 0x008fea000383ffff */
[----:B------:R-:W-:Y:S05]  /*267e0*/  BRA `(.L_x_2115) ;  /* 0xfffffdc400147947 */ /* 0x000fea000383ffff */
.L_x_1747:
[----:B------:R-:W-:Y:S01]  /*267f0*/  BSSY B1, `(.L_x_2116) ;  /* 0x0000008000017945 */ /* 0x000fe20003800000 */
[----:B0-----:R-:W-:Y:S02]  /*26800*/  IMAD.MOV.U32 R13, RZ, RZ, R2 ;  /* 0x000000ffff0d7224 */ /* 0x001fe400078e0002 */
[----:B------:R-:W-:Y:S02]  /*26810*/  IMAD.MOV.U32 R12, RZ, RZ, RZ ;  /* 0x000000ffff0c7224 */ /* 0x000fe400078e00ff */
[----:B------:R-:W-:Y:S02]  /*26820*/  IMAD.MOV.U32 R11, RZ, RZ, 0x181f ;  /* 0x0000181fff0b7424 */ /* 0x000fe400078e00ff */
[----:B------:R-:W-:-:S07]  /*26830*/  IMAD.MOV.U32 R15, RZ, RZ, -0x1 ;  /* 0xffffffffff0f7424 */ /* 0x000fce00078e00ff */
[----:B-12---:R-:W-:Y:S05]  /*26840*/  WARPSYNC.COLLECTIVE R15, `(.L_x_2117) ;  /* 0x000000000f087348 */ /* 0x006fea0003c00000 */
[----:B------:R0:W3:Y:S02]  /*26850*/  SHFL.IDX P6, R14, R13, R12, R11 ;  /* 0x0000000c0d0e7389 */ /* 0x0000e400000c000b */
[----:B0123--:R-:W-:Y:S01]  /*26860*/  ENDCOLLECTIVE ;  /* 0x000000000000791b */ /* 0x00ffe20003800000 */
.L_x_2117:
[----:B------:R-:W-:Y:S05]  /*26870*/  BSYNC B1 ;  /* 0x0000000000017941 */ /* 0x000fea0003800000 */
.L_x_2116:
[----:B------:R-:W-:Y:S01]  /*26880*/  IMAD.MOV.U32 R13, RZ, RZ, R0 ;  /* 0x000000ffff0d7224 */ /* 0x000fe200078e0000 */
[----:B------:R-:W-:Y:S01]  /*26890*/  MOV R15, 0xffffffff ;  /* 0xffffffff000f7802 */ /* 0x000fe20000000f00 */
[----:B------:R-:W-:Y:S02]  /*268a0*/  IMAD.MOV.U32 R12, RZ, RZ, RZ ;  /* 0x000000ffff0c7224 */ /* 0x000fe400078e00ff */
[----:B------:R-:W-:Y:S02]  /*268b0*/  IMAD.MOV.U32 R11, RZ, RZ, 0x181f ;  /* 0x0000181fff0b7424 */ /* 0x000fe400078e00ff */
[----:B------:R-:W-:-:S07]  /*268c0*/  IMAD.MOV.U32 R3, RZ, RZ, R14 ;  /* 0x000000ffff037224 */ /* 0x000fce00078e000e */
[----:B------:R-:W-:Y:S05]  /*268d0*/  WARPSYNC.COLLECTIVE R15, `(.L_x_2118) ;  /* 0x000000000f087348 */ /* 0x000fea0003c00000 */
[----:B------:R0:W1:Y:S02]  /*268e0*/  SHFL.IDX P6, R14, R13, R12, R11 ;  /* 0x0000000c0d0e7389 */ /* 0x00006400000c000b */
[----:B01----:R-:W-:Y:S01]  /*268f0*/  ENDCOLLECTIVE ;  /* 0x000000000000791b */ /* 0x003fe20003800000 */
.L_x_2118:
[----:B------:R-:W-:Y:S05]  /*26900*/  BRA `(.L_x_2119) ;  /* 0xfffffdc000e07947 */ /* 0x000fea000383ffff */
.L_x_1756:
[----:B------:R-:W-:Y:S01]  /*26910*/  BSSY B1, `(.L_x_2120) ;  /* 0x0000008000017945 */ /* 0x000fe20003800000 */
[----:B0-----:R-:W-:Y:S02]  /*26920*/  IMAD.MOV.U32 R13, RZ, RZ, R2 ;  /* 0x000000ffff0d7224 */ /* 0x001fe400078e0002 */
[----:B------:R-:W-:Y:S02]  /*26930*/  IMAD.MOV.U32 R12, RZ, RZ, 0x1 ;  /* 0x00000001ff0c7424 */ /* 0x000fe400078e00ff */
[----:B------:R-:W-:Y:S02]  /*26940*/  IMAD.MOV.U32 R11, RZ, RZ, 0x181f ;  /* 0x0000181fff0b7424 */ /* 0x000fe400078e00ff */
[----:B------:R-:W-:-:S07]  /*26950*/  IMAD.MOV.U32 R15, RZ, RZ, -0x1 ;  /* 0xffffffffff0f7424 */ /* 0x000fce00078e00ff */
[----:B-1234-:R-:W-:Y:S05]  /*26960*/  WARPSYNC.COLLECTIVE R15, `(.L_x_2121) ;  /* 0x000000000f087348 */ /* 0x01efea0003c00000 */
[----:B------:R0:W0:Y:S02]  /*26970*/  SHFL.IDX P6, R14, R13, R12, R11 ;  /* 0x0000000c0d0e7389 */ /* 0x00002400000c000b */
[----:B01234-:R-:W-:Y:S01]  /*26980*/  ENDCOLLECTIVE ;  /* 0x000000000000791b */ /* 0x01ffe20003800000 */
.L_x_2121:
[----:B------:R-:W-:Y:S05]  /*26990*/  BSYNC B1 ;  /* 0x0000000000017941 */ /* 0x000fea0003800000 */
.L_x_2120:
[----:B------:R-:W-:Y:S02]  /*269a0*/  IMAD.MOV.U32 R13, RZ, RZ, R0 ;  /* 0x000000ffff0d7224 */ /* 0x000fe400078e0000 */
[----:B------:R-:W-:Y:S02]  /*269b0*/  IMAD.MOV.U32 R12, RZ, RZ, 0x1 ;  /* 0x00000001ff0c7424 */ /* 0x000fe400078e00ff */
[----:B------:R-:W-:Y:S02]  /*269c0*/  IMAD.MOV.U32 R11, RZ, RZ, 0x181f ;  /* 0x0000181fff0b7424 */ /* 0x000fe400078e00ff */
[----:B------:R-:W-:Y:S02]  /*269d0*/  IMAD.MOV.U32 R15, RZ, RZ, -0x1 ;  /* 0xffffffffff0f7424 */ /* 0x000fe400078e00ff */
[----:B------:R-:W-:-:S07]  /*269e0*/  IMAD.MOV.U32 R3, RZ, RZ, R14 ;  /* 0x000000ffff037224 */ /* 0x000fce00078e000e */
[----:B------:R-:W-:Y:S05]  /*269f0*/  WARPSYNC.COLLECTIVE R15, `(.L_x_2122) ;  /* 0x000000000f087348 */ /* 0x000fea0003c00000 */
[----:B------:R0:W1:Y:S02]  /*26a00*/  SHFL.IDX P6, R14, R13, R12, R11 ;  /* 0x0000000c0d0e7389 */ /* 0x00006400000c000b */
[----:B01----:R-:W-:Y:S01]  /*26a10*/  ENDCOLLECTIVE ;  /* 0x000000000000791b */ /* 0x003fe20003800000 */
.L_x_2122:
[----:B------:R-:W-:Y:S05]  /*26a20*/  BRA `(.L_x_2123) ;  /* 0xfffffdd000687947 */ /* 0x000fea000383ffff */
.L_x_1766:
[----:B-1----:R1:W2:Y:S02]  /*26a30*/  SYNCS.PHASECHK.TRANS64.TRYWAIT P4, [R72+URZ+0x28490], R81 ;  /* 0x02849051480075a7 */ /* 0x0022a4000808017f */
[----:B--2---:R-:W-:Y:S05]  /*26a40*/  @!P4 NANOSLEEP.SYNCS 0x989680 ;  /* 0x009896800000c95d */ /* 0x004fea0003900000 */
[----:B------:R-:W2:Y:S02]  /*26a50*/  @!P4 SYNCS.PHASECHK.TRANS64 P4, [R72+URZ+0x28490], R81 ;  /* 0x028490514800c5a7 */ /* 0x000ea4000808007f */
[----:B--2---:R-:W-:Y:S05]  /*26a60*/  @!P4 BRA `(.L_x_1766) ;  /* 0xfffffffc00f0c947 */ /* 0x004fea000383ffff */
[----:B------:R-:W-:Y:S05]  /*26a70*/  BRA `(.L_x_2124) ;  /* 0xfffffde000c47947 */ /* 0x000fea000383ffff */
.L_x_1767:
        /* <DEDUP_REMOVED lines=8> */
.L_x_2126:
[----:B------:R-:W-:Y:S05]  /*26b00*/  BSYNC B1 ;  /* 0x0000000000017941 */ /* 0x000fea0003800000 */
.L_x_2125:
        /* <DEDUP_REMOVED lines=8> */
.L_x_2127:
[----:B------:R-:W-:Y:S01]  /*26b90*/  IMAD.MOV.U32 R38, RZ, RZ, R14 ;  /* 0x000000ffff267224 */ /* 0x000fe200078e000e */
[----:B------:R-:W-:Y:S06]  /*26ba0*/  BRA `(.L_x_2128) ;  /* 0xfffffde000907947 */ /* 0x000fec000383ffff */
.L_x_1772:
[----:B------:R-:W-:Y:S01]  /*26bb0*/  BSSY B1, `(.L_x_2129) ;  /* 0x0000008000017945 */ /* 0x000fe20003800000 */
[----:B----4-:R-:W-:Y:S01]  /*26bc0*/  MOV R13, R2 ;  /* 0x00000002000d7202 */ /* 0x010fe20000000f00 */
[----:B------:R-:W-:Y:S02]  /*26bd0*/  IMAD.MOV.U32 R12, RZ, RZ, 0x1 ;  /* 0x00000001ff0c7424 */ /* 0x000fe400078e00ff */
[----:B------:R-:W-:Y:S02]  /*26be0*/  IMAD.MOV.U32 R11, RZ, RZ, 0x181f ;  /* 0x0000181fff0b7424 */ /* 0x000fe400078e00ff */
[----:B------:R-:W-:-:S07]  /*26bf0*/  IMAD.MOV.U32 R15, RZ, RZ, -0x1 ;  /* 0xffffffffff0f7424 */ /* 0x000fce00078e00ff */
[----:B0123--:R-:W-:Y:S05]  /*26c00*/  WARPSYNC.COLLECTIVE R15, `(.L_x_2130) ;  /* 0x000000000f087348 */ /* 0x00ffea0003c00000 */
[----:B------:R4:W0:Y:S02]  /*26c10*/  SHFL.IDX P6, R14, R13, R12, R11 ;  /* 0x0000000c0d0e7389 */ /* 0x00082400000c000b */
[----:B01234-:R-:W-:Y:S01]  /*26c20*/  ENDCOLLECTIVE ;  /* 0x000000000000791b */ /* 0x01ffe20003800000 */
.L_x_2130:
[----:B------:R-:W-:Y:S05]  /*26c30*/  BSYNC B1 ;  /* 0x0000000000017941 */ /* 0x000fea0003800000 */
.L_x_2129:
        /* <DEDUP_REMOVED lines=8> */
.L_x_2131:
[----:B------:R-:W-:Y:S05]  /*26cc0*/  BRA `(.L_x_2132) ;  /* 0xfffffdf000347947 */ /* 0x000fea000383ffff */
.L_x_1777:
[----:B0-----:R0:W1:Y:S02]  /*26cd0*/  SYNCS.PHASECHK.TRANS64.TRYWAIT P3, [R72+URZ+0x28490], R81 ;  /* 0x02849051480075a7 */ /* 0x001064000806017f */
[----:B-1----:R-:W-:Y:S05]  /*26ce0*/  @!P3 NANOSLEEP.SYNCS 0x989680 ;  /* 0x009896800000b95d */ /* 0x002fea0003900000 */
[----:B------:R-:W1:Y:S02]  /*26cf0*/  @!P3 SYNCS.PHASECHK.TRANS64 P3, [R72+URZ+0x28490], R81 ;  /* 0x028490514800b5a7 */ /* 0x000e64000806007f */
[----:B-1----:R-:W-:Y:S05]  /*26d00*/  @!P3 BRA `(.L_x_1777) ;  /* 0xfffffffc00f0b947 */ /* 0x002fea000383ffff */
[----:B------:R-:W-:Y:S05]  /*26d10*/  BRA `(.L_x_2133) ;  /* 0xfffffe0000387947 */ /* 0x000fea000383ffff */
.L_x_1778:
        /* <DEDUP_REMOVED lines=8> */
.L_x_2135:
[----:B------:R-:W-:Y:S05]  /*26da0*/  BSYNC B1 ;  /* 0x0000000000017941 */ /* 0x000fea0003800000 */
.L_x_2134:
        /* <DEDUP_REMOVED lines=8> */
.L_x_2136:
[----:B------:R-:W-:Y:S05]  /*26e30*/  BRA `(.L_x_2137) ;  /* 0xfffffe00005c7947 */ /* 0x000fea000383ffff */
.L_x_1781:
[----:B------:R-:W-:Y:S01]  /*26e40*/  BSSY B1, `(.L_x_2138) ;  /* 0x0000008000017945 */ /* 0x000fe20003800000 */
[----:B------:R-:W-:Y:S01]  /*26e50*/  IMAD.MOV.U32 R13, RZ, RZ, R2 ;  /* 0x000000ffff0d7224 */ /* 0x000fe200078e0002 */
[----:B------:R-:W-:Y:S01]  /*26e60*/  MOV R11, 0x181f ;  /* 0x0000181f000b7802 */ /* 0x000fe20000000f00 */
[----:B------:R-:W-:Y:S02]  /*26e70*/  IMAD.MOV.U32 R12, RZ, RZ, 0x1 ;  /* 0x00000001ff0c7424 */ /* 0x000fe400078e00ff */
[----:B----4-:R-:W-:-:S07]  /*26e80*/  IMAD.MOV.U32 R15, RZ, RZ, -0x1 ;  /* 0xffffffffff0f7424 */ /* 0x010fce00078e00ff */
[----:B0123--:R-:W-:Y:S05]  /*26e90*/  WARPSYNC.COLLECTIVE R15, `(.L_x_2139) ;  /* 0x000000000f087348 */ /* 0x00ffea0003c00000 */
[----:B---3--:R3:W4:Y:S02]  /*26ea0*/  SHFL.IDX P6, R14, R13, R12, R11 ;  /* 0x0000000c0d0e7389 */ /* 0x00872400000c000b */
[----:B01234-:R-:W-:Y:S01]  /*26eb0*/  ENDCOLLECTIVE ;  /* 0x000000000000791b */ /* 0x01ffe20003800000 */
.L_x_2139:
[----:B------:R-:W-:Y:S05]  /*26ec0*/  BSYNC B1 ;  /* 0x0000000000017941 */ /* 0x000fea0003800000 */
.L_x_2138:
        /* <DEDUP_REMOVED lines=8> */
.L_x_2140:
[----:B------:R-:W-:Y:S05]  /*26f50*/  BRA `(.L_x_2141) ;  /* 0xfffffe00005c7947 */ /* 0x000fea000383ffff */
.L_x_1785:
[----:B-1----:R1:W3:Y:S02]  /*26f60*/  SYNCS.PHASECHK.TRANS64.TRYWAIT P4, [R72+URZ+0x284b0], R81 ;  /* 0x0284b051480075a7 */ /* 0x0022e4000808017f */
[----:B---3--:R-:W-:Y:S05]  /*26f70*/  @!P4 NANOSLEEP.SYNCS 0x989680 ;  /* 0x009896800000c95d */ /* 0x008fea0003900000 */
[----:B------:R-:W3:Y:S02]  /*26f80*/  @!P4 SYNCS.PHASECHK.TRANS64 P4, [R72+URZ+0x284b0], R81 ;  /* 0x0284b0514800c5a7 */ /* 0x000ee4000808007f */
[----:B---3--:R-:W-:Y:S05]  /*26f90*/  @!P4 BRA `(.L_x_1785) ;  /* 0xfffffffc00f0c947 */ /* 0x008fea000383ffff */
[----:B------:R-:W-:Y:S05]  /*26fa0*/  BRA `(.L_x_2142) ;  /* 0xfffffe0000d07947 */ /* 0x000fea000383ffff */
.L_x_1801:
[----:B------:R-:W0:Y:S01]  /*26fb0*/  S2R R12, SR_TID.X ;  /* 0x00000000000c7919 */ /* 0x000e220000002100 */
[----:B------:R-:W-:Y:S01]  /*26fc0*/  BSSY B0, `(.L_x_2143) ;  /* 0x000000c000007945 */ /* 0x000fe20003800000 */
[----:B------:R-:W-:Y:S01]  /*26fd0*/  MOV R11, 0x1f ;  /* 0x0000001f000b7802 */ /* 0x000fe20000000f00 */
[----:B------:R-:W-:Y:S02]  /*26fe0*/  IMAD.MOV.U32 R15, RZ, RZ, -0x1 ;  /* 0xffffffffff0f7424 */ /* 0x000fe400078e00ff */
[----:B0-----:R-:W-:-:S05]  /*26ff0*/  VIADD R20, R12, 0xffffff80 ;  /* 0xffffff800c147836 */ /* 0x001fca0000000000 */
[----:B------:R-:W-:-:S04]  /*27000*/  SHF.R.S32.HI R12, RZ, 0x1f, R20 ;  /* 0x0000001fff0c7819 */ /* 0x000fc80000011414 */
[----:B------:R-:W-:-:S04]  /*27010*/  LEA.HI R12, R12, R20, RZ, 0x7 ;  /* 0x000000140c0c7211 */ /* 0x000fc800078f38ff */
[----:B------:R-:W-:-:S05]  /*27020*/  SHF.R.S32.HI R12, RZ, 0x7, R12 ;  /* 0x00000007ff0c7819 */ /* 0x000fca000001140c */
[----:B------:R-:W-:Y:S02]  /*27030*/  IMAD.MOV.U32 R13, RZ, RZ, R12 ;  /* 0x000000ffff0d7224 */ /* 0x000fe400078e000c */
[----:B------:R-:W-:-:S07]  /*27040*/  IMAD.MOV.U32 R12, RZ, RZ, RZ ;  /* 0x000000ffff0c7224 */ /* 0x000fce00078e00ff */
[----:B-----5:R-:W-:Y:S05]  /*27050*/  WARPSYNC.COLLECTIVE R15, `(.L_x_2144) ;  /* 0x000000000f087348 */ /* 0x020fea0003c00000 */
[----:B------:R0:W1:Y:S02]  /*27060*/  SHFL.IDX P6, R14, R13, R12, R11 ;  /* 0x0000000c0d0e7389 */ /* 0x00006400000c000b */
[----:B01---5:R-:W-:Y:S01]  /*27070*/  ENDCOLLECTIVE ;  /* 0x000000000000791b */ /* 0x023fe20003800000 */
.L_x_2144:
[----:B------:R-:W-:Y:S05]  /*27080*/  BSYNC B0 ;  /* 0x0000000000007941 */ /* 0x000fea0003800000 */
.L_x_2143:
[----:B------:R-:W-:Y:S05]  /*27090*/  BRA `(.L_x_2145) ;  /* 0xfffffe1000b47947 */ /* 0x000fea000383ffff */
.L_x_1811:
        /* <DEDUP_REMOVED lines=8> */
.L_x_2147:
[----:B------:R-:W-:Y:S05]  /*27120*/  BSYNC B1 ;  /* 0x0000000000017941 */ /* 0x000fea0003800000 */
.L_x_2146:
        /* <DEDUP_REMOVED lines=8> */
.L_x_2148:
[----:B------:R-:W-:Y:S02]  /*271b0*/  IMAD.MOV.U32 R13, RZ, RZ, R8 ;  /* 0x000000ffff0d7224 */ /* 0x000fe400078e0008 */
[----:B------:R-:W-:-:S07]  /*271c0*/  IMAD.MOV.U32 R3, RZ, RZ, R14 ;  /* 0x000000ffff037224 */ /* 0x000fce00078e000e */
[----:B------:R-:W-:Y:S05]  /*271d0*/  WARPSYNC.COLLECTIVE R15, `(.L_x_2149) ;  /* 0x000000000f087348 */ /* 0x000fea0003c00000 */
[----:B------:R0:W1:Y:S02]  /*271e0*/  SHFL.IDX P6, R14, R13, R12, R11 ;  /* 0x0000000c0d0e7389 */ /* 0x00006400000c000b */
[----:B01----:R-:W-:Y:S01]  /*271f0*/  ENDCOLLECTIVE ;  /* 0x000000000000791b */ /* 0x003fe20003800000 */
.L_x_2149:
[----:B------:R-:W-:Y:S02]  /*27200*/  IMAD.MOV.U32 R13, RZ, RZ, R7 ;  /* 0x000000ffff0d7224 */ /* 0x000fe400078e0007 */
[----:B------:R-:W-:-:S07]  /*27210*/  IMAD.MOV.U32 R4, RZ, RZ, R14 ;  /* 0x000000ffff047224 */ /* 0x000fce00078e000e */
[----:B------:R-:W-:Y:S05]  /*27220*/  WARPSYNC.COLLECTIVE R15, `(.L_x_2150) ;  /* 0x000000000f087348 */ /* 0x000fea0003c00000 */
[----:B------:R0:W1:Y:S02]  /*27230*/  SHFL.IDX P6, R14, R13, R12, R11 ;  /* 0x0000000c0d0e7389 */ /* 0x00006400000c000b */
[----:B01----:R-:W-:Y:S01]  /*27240*/  ENDCOLLECTIVE ;  /* 0x000000000000791b */ /* 0x003fe20003800000 */
.L_x_2150:
[----:B------:R-:W-:Y:S05]  /*27250*/  BRA `(.L_x_2151) ;  /* 0xfffffe18000c7947 */ /* 0x000fea000383ffff */
.L_x_1814:
[----:B------:R-:W-:Y:S01]  /*27260*/  BSSY B1, `(.L_x_2152) ;  /* 0x0000008000017945 */ /* 0x000fe20003800000 */
[----:B-1----:R-:W-:Y:S02]  /*27270*/  IMAD.MOV.U32 R13, RZ, RZ, R6 ;  /* 0x000000ffff0d7224 */ /* 0x002fe400078e0006 */
[----:B------:R-:W-:Y:S02]  /*27280*/  IMAD.MOV.U32 R12, RZ, RZ, 0x1 ;  /* 0x00000001ff0c7424 */ /* 0x000fe400078e00ff */
[----:B------:R-:W-:Y:S02]  /*27290*/  IMAD.MOV.U32 R11, RZ, RZ, 0x181f ;  /* 0x0000181fff0b7424 */ /* 0x000fe400078e00ff */
[----:B------:R-:W-:-:S07]  /*272a0*/  IMAD.MOV.U32 R15, RZ, RZ, -0x1 ;  /* 0xffffffffff0f7424 */ /* 0x000fce00078e00ff */
[----:B0-2345:R-:W-:Y:S05]  /*272b0*/  WARPSYNC.COLLECTIVE R15, `(.L_x_2153) ;  /* 0x000000000f087348 */ /* 0x03dfea0003c00000 */
[----:B----4-:R1:W4:Y:S02]  /*272c0*/  SHFL.IDX P6, R14, R13, R12, R11 ;  /* 0x0000000c0d0e7389 */ /* 0x01032400000c000b */
[----:B012345:R-:W-:Y:S01]  /*272d0*/  ENDCOLLECTIVE ;  /* 0x000000000000791b */ /* 0x03ffe20003800000 */
.L_x_2153:
[----:B------:R-:W-:Y:S05]  /*272e0*/  BSYNC B1 ;  /* 0x0000000000017941 */ /* 0x000fea0003800000 */
.L_x_2152:
        /* <DEDUP_REMOVED lines=8> */
.L_x_2154:
[----:B------:R-:W-:Y:S02]  /*27370*/  IMAD.MOV.U32 R13, RZ, RZ, R8 ;  /* 0x000000ffff0d7224 */ /* 0x000fe400078e0008 */
[----:B------:R-:W-:-:S07]  /*27380*/  IMAD.MOV.U32 R3, RZ, RZ, R14 ;  /* 0x000000ffff037224 */ /* 0x000fce00078e000e */
[----:B------:R-:W-:Y:S05]  /*27390*/  WARPSYNC.COLLECTIVE R15, `(.L_x_2155) ;  /* 0x000000000f087348 */ /* 0x000fea0003c00000 */
[----:B------:R0:W1:Y:S02]  /*273a0*/  SHFL.IDX P6, R14, R13, R12, R11 ;  /* 0x0000000c0d0e7389 */ /* 0x00006400000c000b */
[----:B01----:R-:W-:Y:S01]  /*273b0*/  ENDCOLLECTIVE ;  /* 0x000000000000791b */ /* 0x003fe20003800000 */
.L_x_2155:
[----:B------:R-:W-:Y:S02]  /*273c0*/  IMAD.MOV.U32 R13, RZ, RZ, R7 ;  /* 0x000000ffff0d7224 */ /* 0x000fe400078e0007 */
[----:B------:R-:W-:-:S07]  /*273d0*/  IMAD.MOV.U32 R4, RZ, RZ, R14 ;  /* 0x000000ffff047224 */ /* 0x000fce00078e000e */
[----:B------:R-:W-:Y:S05]  /*273e0*/  WARPSYNC.COLLECTIVE R15, `(.L_x_2156) ;  /* 0x000000000f087348 */ /* 0x000fea0003c00000 */
[----:B------:R0:W1:Y:S02]  /*273f0*/  SHFL.IDX P6, R14, R13, R12, R11 ;  /* 0x0000000c0d0e7389 */ /* 0x00006400000c000b */
[----:B01----:R-:W-:Y:S01]  /*27400*/  ENDCOLLECTIVE ;  /* 0x000000000000791b */ /* 0x003fe20003800000 */
.L_x_2156:
[----:B------:R-:W-:Y:S05]  /*27410*/  BRA `(.L_x_2157) ;  /* 0xfffffe1800287947 */ /* 0x000fea000383ffff */
.L_x_1817:
[----:B------:R-:W-:Y:S01]  /*27420*/  BSSY B1, `(.L_x_2158) ;  /* 0x0000008000017945 */ /* 0x000fe20003800000 */
[----:B0-----:R-:W-:Y:S01]  /*27430*/  IMAD.MOV.U32 R13, RZ, RZ, R6 ;  /* 0x000000ffff0d7224 */ /* 0x001fe200078e0006 */
[----:B------:R-:W-:Y:S01]  /*27440*/  MOV R11, 0x181f ;  /* 0x0000181f000b7802 */ /* 0x000fe20000000f00 */
[----:B------:R-:W-:Y:S02]  /*27450*/  IMAD.MOV.U32 R12, RZ, RZ, 0x2 ;  /* 0x00000002ff0c7424 */ /* 0x000fe400078e00ff */
[----:B------:R-:W-:-:S07]  /*27460*/  IMAD.MOV.U32 R15, RZ, RZ, -0x1 ;  /* 0xffffffffff0f7424 */ /* 0x000fce00078e00ff */
[----:B-12345:R-:W-:Y:S05]  /*27470*/  WARPSYNC.COLLECTIVE R15, `(.L_x_2159) ;  /* 0x000000000f087348 */ /* 0x03efea0003c00000 */
[----:B----4-:R0:W4:Y:S02]  /*27480*/  SHFL.IDX P6, R14, R13, R12, R11 ;  /* 0x0000000c0d0e7389 */ /* 0x01012400000c000b */
[----:B012345:R-:W-:Y:S01]  /*27490*/  ENDCOLLECTIVE ;  /* 0x000000000000791b */ /* 0x03ffe20003800000 */
.L_x_2159:
[----:B------:R-:W-:Y:S05]  /*274a0*/  BSYNC B1 ;  /* 0x0000000000017941 */ /* 0x000fea0003800000 */
.L_x_2158:
        /* <DEDUP_REMOVED lines=8> */
.L_x_2160:
[----:B------:R-:W-:Y:S02]  /*27530*/  IMAD.MOV.U32 R13, RZ, RZ, R8 ;  /* 0x000000ffff0d7224 */ /* 0x000fe400078e0008 */
[----:B------:R-:W-:-:S07]  /*27540*/  IMAD.MOV.U32 R3, RZ, RZ, R14 ;  /* 0x000000ffff037224 */ /* 0x000fce00078e000e */
[----:B------:R-:W-:Y:S05]  /*27550*/  WARPSYNC.COLLECTIVE R15, `(.L_x_2161) ;  /* 0x000000000f087348 */ /* 0x000fea0003c00000 */
[----:B------:R0:W1:Y:S02]  /*27560*/  SHFL.IDX P6, R14, R13, R12, R11 ;  /* 0x0000000c0d0e7389 */ /* 0x00006400000c000b */
[----:B01----:R-:W-:Y:S01]  /*27570*/  ENDCOLLECTIVE ;  /* 0x000000000000791b */ /* 0x003fe20003800000 */
.L_x_2161:
[----:B------:R-:W-:Y:S01]  /*27580*/  MOV R13, R7 ;  /* 0x00000007000d7202 */ /* 0x000fe20000000f00 */
[----:B------:R-:W-:-:S07]  /*27590*/  IMAD.MOV.U32 R4, RZ, RZ, R14 ;  /* 0x000000ffff047224 */ /* 0x000fce00078e000e */
[----:B------:R-:W-:Y:S05]  /*275a0*/  WARPSYNC.COLLECTIVE R15, `(.L_x_2162) ;  /* 0x000000000f087348 */ /* 0x000fea0003c00000 */
[----:B------:R0:W1:Y:S02]  /*275b0*/  SHFL.IDX P6, R14, R13, R12, R11 ;  /* 0x0000000c0d0e7389 */ /* 0x00006400000c000b */
[----:B01----:R-:W-:Y:S01]  /*275c0*/  ENDCOLLECTIVE ;  /* 0x000000000000791b */ /* 0x003fe20003800000 */
.L_x_2162:
[----:B------:R-:W-:Y:S05]  /*275d0*/  BRA `(.L_x_2163) ;  /* 0xfffffe18003c7947 */ /* 0x000fea000383ffff */
.L_x_1820:
[----:B------:R-:W-:Y:S01]  /*275e0*/  BSSY B1, `(.L_x_2164) ;  /* 0x0000008000017945 */ /* 0x000fe20003800000 */
[----:B------:R-:W-:Y:S02]  /*275f0*/  IMAD.MOV.U32 R13, RZ, RZ, R6 ;  /* 0x000000ffff0d7224 */ /* 0x000fe400078e0006 */
[----:B------:R-:W-:Y:S02]  /*27600*/  IMAD.MOV.U32 R12, RZ, RZ, 0x3 ;  /* 0x00000003ff0c7424 */ /* 0x000fe400078e00ff */
[----:B------:R-:W-:Y:S02]  /*27610*/  IMAD.MOV.U32 R11, RZ, RZ, 0x181f ;  /* 0x0000181fff0b7424 */ /* 0x000fe400078e00ff */
[----:B------:R-:W-:-:S07]  /*27620*/  IMAD.MOV.U32 R15, RZ, RZ, -0x1 ;  /* 0xffffffffff0f7424 */ /* 0x000fce00078e00ff */
[----:B-12345:R-:W-:Y:S05]  /*27630*/  WARPSYNC.COLLECTIVE R15, `(.L_x_2165) ;  /* 0x000000000f087348 */ /* 0x03efea0003c00000 */
[----:B----4-:R0:W4:Y:S02]  /*27640*/  SHFL.IDX P6, R14, R13, R12, R11 ;  /* 0x0000000c0d0e7389 */ /* 0x01012400000c000b */
[----:B012345:R-:W-:Y:S01]  /*27650*/  ENDCOLLECTIVE ;  /* 0x000000000000791b */ /* 0x03ffe20003800000 */
.L_x_2165:
[----:B------:R-:W-:Y:S05]  /*27660*/  BSYNC B1 ;  /* 0x0000000000017941 */ /* 0x000fea0003800000 */
.L_x_2164:
        /* <DEDUP_REMOVED lines=8> */
.L_x_2166:
[----:B------:R-:W-:Y:S01]  /*276f0*/  IMAD.MOV.U32 R13, RZ, RZ, R8 ;  /* 0x000000ffff0d7224 */ /* 0x000fe200078e0008 */
[----:B------:R-:W-:-:S07]  /*27700*/  MOV R3, R14 ;  /* 0x0000000e00037202 */ /* 0x000fce0000000f00 */
[----:B------:R-:W-:Y:S05]  /*27710*/  WARPSYNC.COLLECTIVE R15, `(.L_x_2167) ;  /* 0x000000000f087348 */ /* 0x000fea0003c00000 */
[----:B------:R0:W1:Y:S02]  /*27720*/  SHFL.IDX P6, R14, R13, R12, R11 ;  /* 0x0000000c0d0e7389 */ /* 0x00006400000c000b */
[----:B01----:R-:W-:Y:S01]  /*27730*/  ENDCOLLECTIVE ;  /* 0x000000000000791b */ /* 0x003fe20003800000 */
.L_x_2167:
[----:B------:R-:W-:Y:S02]  /*27740*/  IMAD.MOV.U32 R13, RZ, RZ, R7 ;  /* 0x000000ffff0d7224 */ /* 0x000fe400078e0007 */
[----:B------:R-:W-:-:S07]  /*27750*/  IMAD.MOV.U32 R4, RZ, RZ, R14 ;  /* 0x000000ffff047224 */ /* 0x000fce00078e000e */
[----:B------:R-:W-:Y:S05]  /*27760*/  WARPSYNC.COLLECTIVE R15, `(.L_x_2168) ;  /* 0x000000000f087348 */ /* 0x000fea0003c00000 */
[----:B------:R0:W1:Y:S02]  /*27770*/  SHFL.IDX P6, R14, R13, R12, R11 ;  /* 0x0000000c0d0e7389 */ /* 0x00006400000c000b */
[----:B01----:R-:W-:Y:S01]  /*27780*/  ENDCOLLECTIVE ;  /* 0x000000000000791b */ /* 0x003fe20003800000 */
.L_x_2168:
[----:B------:R-:W-:Y:S05]  /*27790*/  BRA `(.L_x_2169) ;  /* 0xfffffe1800587947 */ /* 0x000fea000383ffff */
.L_x_1824:
[----:B-1----:R1:W2:Y:S02]  /*277a0*/  SYNCS.PHASECHK.TRANS64.TRYWAIT P0, [R184+URZ+0x28400], R5 ;  /* 0x02840005b80075a7 */ /* 0x0022a4000800017f */
[----:B--2---:R-:W-:Y:S05]  /*277b0*/  @!P0 NANOSLEEP.SYNCS 0x989680 ;  /* 0x009896800000895d */ /* 0x004fea0003900000 */
[----:B------:R-:W2:Y:S02]  /*277c0*/  @!P0 SYNCS.PHASECHK.TRANS64 P0, [R184+URZ+0x28400], R5 ;  /* 0x02840005b80085a7 */ /* 0x000ea4000800007f */
[----:B--2---:R-:W-:Y:S05]  /*277d0*/  @!P0 BRA `(.L_x_1824) ;  /* 0xfffffffc00f08947 */ /* 0x004fea000383ffff */
[----:B------:R-:W-:Y:S05]  /*277e0*/  BRA `(.L_x_2170) ;  /* 0xfffffe1800d47947 */ /* 0x000fea000383ffff */
.L_x_1840:
[----:B------:R-:W0:Y:S01]  /*277f0*/  LDC R59, c[0x0][0x3f4] ;  /* 0x0000fd00ff3b7b82 */ /* 0x000e220000000800 */
        /* <DEDUP_REMOVED lines=8> */
.L_x_2172:
[----:B------:R-:W-:Y:S05]  /*27880*/  BSYNC B1 ;  /* 0x0000000000017941 */ /* 0x000fea0003800000 */
.L_x_2171:
[----:B------:R-:W-:Y:S01]  /*27890*/  IMAD.MOV.U32 R13, RZ, RZ, R37 ;  /* 0x000000ffff0d7224 */ /* 0x000fe200078e0025 */
[----:B------:R-:W-:Y:S01]  /*278a0*/  MOV R12, RZ ;  /* 0x000000ff000c7202 */ /* 0x000fe20000000f00 */
[----:B------:R-:W-:Y:S01]  /*278b0*/  IMAD.MOV.U32 R11, RZ, RZ, 0x181f ;  /* 0x0000181fff0b7424 */ /* 0x000fe200078e00ff */
[----:B------:R-:W-:Y:S01]  /*278c0*/  ISETP.GE.AND P0, PT, R16, R59, PT ;  /* 0x0000003b1000720c */ /* 0x000fe20003f06270 */
[----:B------:R-:W-:Y:S02]  /*278d0*/  IMAD.MOV.U32 R15, RZ, RZ, -0x1 ;  /* 0xffffffffff0f7424 */ /* 0x000fe400078e00ff */
[----:B------:R-:W-:Y:S02]  /*278e0*/  IMAD.MOV.U32 R3, RZ, RZ, R14 ;  /* 0x000000ffff037224 */ /* 0x000fe400078e000e */
[----:B------:R-:W-:-:S08]  /*278f0*/  IMAD R57, R190, R57, RZ ;  /* 0x00000039be397224 */ /* 0x000fd000078e02ff */
[----:B------:R-:W-:Y:S05]  /*27900*/  WARPSYNC.COLLECTIVE R15, `(.L_x_2173) ;  /* 0x000000000f087348 */ /* 0x000fea0003c00000 */
[----:B------:R0:W1:Y:S02]  /*27910*/  SHFL.IDX P6, R14, R13, R12, R11 ;  /* 0x0000000c0d0e7389 */ /* 0x00006400000c000b */
[----:B01----:R-:W-:Y:S01]  /*27920*/  ENDCOLLECTIVE ;  /* 0x000000000000791b */ /* 0x003fe20003800000 */
.L_x_2173:
[----:B------:R-:W-:Y:S01]  /*27930*/  ISETP.GE.OR P1, PT, R52, R57, P0 ;  /* 0x000000393400720c */ /* 0x000fe20000726670 */
[----:B------:R-:W-:Y:S02]  /*27940*/  IMAD.MOV.U32 R13, RZ, RZ, R53 ;  /* 0x000000ffff0d7224 */ /* 0x000fe400078e0035 */
[----:B------:R-:W-:-:S10]  /*27950*/  IMAD.MOV.U32 R5, RZ, RZ, R14 ;  /* 0x000000ffff057224 */ /* 0x000fd400078e000e */
[----:B------:R-:W-:Y:S05]  /*27960*/  WARPSYNC.COLLECTIVE R15, `(.L_x_2174) ;  /* 0x000000000f087348 */ /* 0x000fea0003c00000 */
[----:B------:R0:W1:Y:S02]  /*27970*/  SHFL.IDX P6, R14, R13, R12, R11 ;  /* 0x0000000c0d0e7389 */ /* 0x00006400000c000b */
[----:B01----:R-:W-:Y:S01]  /*27980*/  ENDCOLLECTIVE ;  /* 0x000000000000791b */ /* 0x003fe20003800000 */
.L_x_2174:
[----:B------:R-:W-:-:S05]  /*27990*/  @!P1 IADD3 R0, P2, R16, R5, RZ ;  /* 0x0000000510009210 */ /* 0x000fca0007f5e0ff */
[----:B------:R-:W-:Y:S02]  /*279a0*/  @!P1 IMAD.X R5, R3, 0x1, R17, P2 ;  /* 0x0000000103059824 */ /* 0x000fe400010e0611 */
[----:B------:R-:W-:Y:S02]  /*279b0*/  @!P1 IMAD.MOV.U32 R4, RZ, RZ, R0 ;  /* 0x000000ffff049224 */ /* 0x000fe400078e0000 */
[----:B------:R-:W-:Y:S02]  /*279c0*/  IMAD.MOV.U32 R13, RZ, RZ, R55 ;  /* 0x000000ffff0d7224 */ /* 0x000fe400078e0037 */
[----:B------:R-:W-:-:S07]  /*279d0*/  IMAD.MOV.U32 R7, RZ, RZ, R14 ;  /* 0x000000ffff077224 */ /* 0x000fce00078e000e */
[----:B------:R-:W-:Y:S05]  /*279e0*/  WARPSYNC.COLLECTIVE R15, `(.L_x_2175) ;  /* 0x000000000f087348 */ /* 0x000fea0003c00000 */
[----:B------:R0:W1:Y:S02]  /*279f0*/  SHFL.IDX P6, R14, R13, R12, R11 ;  /* 0x0000000c0d0e7389 */ /* 0x00006400000c000b */
[----:B01----:R-:W-:Y:S01]  /*27a00*/  ENDCOLLECTIVE ;  /* 0x000000000000791b */ /* 0x003fe20003800000 */
.L_x_2175:
[----:B------:R-:W-:-:S05]  /*27a10*/  @!P1 IADD3 R14, P3, R16, R14, RZ ;  /* 0x0000000e100e9210 */ /* 0x000fca0007f7e0ff */
[----:B------:R-:W-:Y:S01]  /*27a20*/  @!P1 IMAD.X R3, R7, 0x1, R17, P3 ;  /* 0x0000000107039824 */ /* 0x000fe200018e0611 */
[----:B------:R-:W-:Y:S01]  /*27a30*/  @!P1 MOV R24, R14 ;  /* 0x0000000e00189202 */ /* 0x000fe20000000f00 */
[----:B------:R-:W5:Y:S02]  /*27a40*/  @!P1 LD.E.128 R4, desc[UR36][R4.64] ;  /* 0x0000002404049980 */ /* 0x000f64000c101d00 */
[----:B------:R-:W-:-:S06]  /*27a50*/  @!P1 IMAD.MOV.U32 R25, RZ, RZ, R3 ;  /* 0x000000ffff199224 */ /* 0x000fcc00078e0003 */
[----:B------:R-:W5:Y:S01]  /*27a60*/  @!P1 LD.E.128 R24, desc[UR36][R24.64] ;  /* 0x0000002418189980 */ /* 0x000f62000c101d00 */
[----:B------:R-:W-:Y:S01]  /*27a70*/  IMAD.MOV.U32 R13, RZ, RZ, R10 ;  /* 0x000000ffff0d7224 */ /* 0x000fe200078e000a */
[----:B------:R-:W-:Y:S01]  /*27a80*/  CS2R R20, SRZ ;  /* 0x0000000000147805 */ /* 0x000fe2000001ff00 */
[----:B------:R-:W-:Y:S01]  /*27a90*/  IMAD.MOV.U32 R12, RZ, RZ, 0x1 ;  /* 0x00000001ff0c7424 */ /* 0x000fe200078e00ff */
[----:B------:R-:W-:Y:S02]  /*27aa0*/  CS2R R38, SRZ ;  /* 0x0000000000267805 */ /* 0x000fe4000001ff00 */
[----:B------:R-:W-:Y:S02]  /*27ab0*/  CS2R R40, SRZ ;  /* 0x0000000000287805 */ /* 0x000fe4000001ff00 */
[----:B------:R-:W-:-:S07]  /*27ac0*/  CS2R R42, SRZ ;  /* 0x00000000002a7805 */ /* 0x000fce000001ff00 */
[----:B-----5:R-:W-:Y:S05]  /*27ad0*/  WARPSYNC.COLLECTIVE R15, `(.L_x_2176) ;  /* 0x000000000f087348 */ /* 0x020fea0003c00000 */
[----:B------:R0:W1:Y:S02]  /*27ae0*/  SHFL.IDX P6, R14, R13, R12, R11 ;  /* 0x0000000c0d0e7389 */ /* 0x00006400000c000b */
[----:B01---5:R-:W-:Y:S01]  /*27af0*/  ENDCOLLECTIVE ;  /* 0x000000000000791b */ /* 0x023fe20003800000 */
.L_x_2176:
[----:B------:R-:W-:Y:S02]  /*27b00*/  IMAD.MOV.U32 R13, RZ, RZ, R37 ;  /* 0x000000ffff0d7224 */ /* 0x000fe400078e0025 */
[----:B------:R-:W-:-:S07]  /*27b10*/  IMAD.MOV.U32 R3, RZ, RZ, R14 ;  /* 0x000000ffff037224 */ /* 0x000fce00078e000e */
[----:B------:R-:W-:Y:S05]  /*27b20*/  WARPSYNC.COLLECTIVE R15, `(.L_x_2177) ;  /* 0x000000000f087348 */ /* 0x000fea0003c00000 */
[----:B------:R0:W1:Y:S02]  /*27b30*/  SHFL.IDX P6, R14, R13, R12, R11 ;  /* 0x0000000c0d0e7389 */ /* 0x00006400000c000b */
[----:B01----:R-:W-:Y:S01]  /*27b40*/  ENDCOLLECTIVE ;  /* 0x000000000000791b */ /* 0x003fe20003800000 */
.L_x_2177:
[----:B------:R-:W-:Y:S02]  /*27b50*/  IMAD.MOV.U32 R13, RZ, RZ, R53 ;  /* 0x000000ffff0d7224 */ /* 0x000fe400078e0035 */
[----:B------:R-:W-:-:S07]  /*27b60*/  IMAD.MOV.U32 R9, RZ, RZ, R14 ;  /* 0x000000ffff097224 */ /* 0x000fce00078e000e */
[----:B------:R-:W-:Y:S05]  /*27b70*/  WARPSYNC.COLLECTIVE R15, `(.L_x_2178) ;  /* 0x000000000f087348 */ /* 0x000fea0003c00000 */
[----:B------:R0:W1:Y:S02]  /*27b80*/  SHFL.IDX P6, R14, R13, R12, R11 ;  /* 0x0000000c0d0e7389 */ /* 0x00006400000c000b */
[----:B01----:R-:W-:Y:S01]  /*27b90*/  ENDCOLLECTIVE ;  /* 0x000000000000791b */ /* 0x003fe20003800000 */
.L_x_2178:
[----:B------:R-:W-:Y:S02]  /*27ba0*/  IMAD.MOV.U32 R13, RZ, RZ, R55 ;  /* 0x000000ffff0d7224 */ /* 0x000fe400078e0037 */
[----:B------:R-:W-:-:S07]  /*27bb0*/  IMAD.MOV.U32 R33, RZ, RZ, R14 ;  /* 0x000000ffff217224 */ /* 0x000fce00078e000e */
[----:B------:R-:W-:Y:S05]  /*27bc0*/  WARPSYNC.COLLECTIVE R15, `(.L_x_2179) ;  /* 0x000000000f087348 */ /* 0x000fea0003c00000 */
[----:B------:R0:W1:Y:S02]  /*27bd0*/  SHFL.IDX P6, R14, R13, R12, R11 ;  /* 0x0000000c0d0e7389 */ /* 0x00006400000c000b */
[----:B01----:R-:W-:Y:S01]  /*27be0*/  ENDCOLLECTIVE ;  /* 0x000000000000791b */ /* 0x003fe20003800000 */
.L_x_2179:
[----:B------:R-:W-:Y:S01]  /*27bf0*/  @!P1 MOV R20, R4 ;  /* 0x0000000400149202 */ /* 0x000fe20000000f00 */
[----:B------:R-:W-:Y:S01]  /*27c00*/  @!P1 IMAD.MOV.U32 R21, RZ, RZ, R5 ;  /* 0x000000ffff159224 */ /* 0x000fe200078e0005 */
[----:B------:R-:W-:Y:S01]  /*27c10*/  CS2R R4, SRZ ;  /* 0x0000000000047805 */ /* 0x000fe2000001ff00 */
[----:B------:R-:W-:Y:S02]  /*27c20*/  @!P1 IMAD.MOV.U32 R38, RZ, RZ, R6 ;  /* 0x000000ffff269224 */ /* 0x000fe400078e0006 */
[----:B------:R-:W-:Y:S02]  /*27c30*/  @!P1 IMAD.MOV.U32 R39, RZ, RZ, R7 ;  /* 0x000000ffff279224 */ /* 0x000fe400078e0007 */
[----:B------:R-:W-:Y:S02]  /*27c40*/  @!P1 IMAD.MOV.U32 R40, RZ, RZ, R24 ;  /* 0x000000ffff289224 */ /* 0x000fe400078e0018 */
[----:B------:R-:W-:Y:S02]  /*27c50*/  @!P1 IMAD.MOV.U32 R41, RZ, RZ, R25 ;  /* 0x000000ffff299224 */ /* 0x000fe400078e0019 */
[----:B------:R-:W-:-:S02]  /*27c60*/  @!P1 IMAD.MOV.U32 R42, RZ, RZ, R26 ;  /* 0x000000ffff2a9224 */ /* 0x000fc400078e001a */
[----:B------:R-:W-:Y:S01]  /*27c70*/  @!P1 IMAD.MOV.U32 R43, RZ, RZ, R27 ;  /* 0x000000ffff2b9224 */ /* 0x000fe200078e001b */
[----:B------:R-:W-:Y:S06]  /*27c80*/  BRA `(.L_x_2180) ;  /* 0xfffffe58004c7947 */ /* 0x000fec000383ffff */
.L_x_1843:
[----:B------:R-:W-:Y:S01]  /*27c90*/  BSSY B1, `(.L_x_2181) ;  /* 0x0000008000017945 */ /* 0x000fe20003800000 */
[----:B------:R-:W-:Y:S01]  /*27ca0*/  IMAD.MOV.U32 R13, RZ, RZ, R10 ;  /* 0x000000ffff0d7224 */ /* 0x000fe200078e000a */
[----:B------:R-:W-:Y:S01]  /*27cb0*/  MOV R11, 0x181f ;  /* 0x0000181f000b7802 */ /* 0x000fe20000000f00 */
[----:B------:R-:W-:Y:S02]  /*27cc0*/  IMAD.MOV.U32 R12, RZ, RZ, 0x2 ;  /* 0x00000002ff0c7424 */ /* 0x000fe400078e00ff */
[----:B------:R-:W-:-:S07]  /*27cd0*/  IMAD.MOV.U32 R15, RZ, RZ, -0x1 ;  /* 0xffffffffff0f7424 */ /* 0x000fce00078e00ff */
[----:B-----5:R-:W-:Y:S05]  /*27ce0*/  WARPSYNC.COLLECTIVE R15, `(.L_x_2182) ;  /* 0x000000000f087348 */ /* 0x020fea0003c00000 */
[----:B------:R0:W1:Y:S02]  /*27cf0*/  SHFL.IDX P6, R14, R13, R12, R11 ;  /* 0x0000000c0d0e7389 */ /* 0x00006400000c000b */
[----:B01---5:R-:W-:Y:S01]  /*27d00*/  ENDCOLLECTIVE ;  /* 0x000000000000791b */ /* 0x023fe20003800000 */
.L_x_2182:
[----:B------:R-:W-:Y:S05]  /*27d10*/  BSYNC B1 ;  /* 0x0000000000017941 */ /* 0x000fea0003800000 */
.L_x_2181:
[----:B------:R-:W-:Y:S02]  /*27d20*/  IMAD.MOV.U32 R13, RZ, RZ, R37 ;  /* 0x000000ffff0d7224 */ /* 0x000fe400078e0025 */
[----:B------:R-:W-:Y:S02]  /*27d30*/  IMAD.MOV.U32 R12, RZ, RZ, 0x2 ;  /* 0x00000002ff0c7424 */ /* 0x000fe400078e00ff */
[----:B------:R-:W-:Y:S02]  /*27d40*/  IMAD.MOV.U32 R11, RZ, RZ, 0x181f ;  /* 0x0000181fff0b7424 */ /* 0x000fe400078e00ff */
[----:B------:R-:W-:Y:S02]  /*27d50*/  IMAD.MOV.U32 R15, RZ, RZ, -0x1 ;  /* 0xffffffffff0f7424 */ /* 0x000fe400078e00ff */
[----:B------:R-:W-:Y:S02]  /*27d60*/  IMAD.MOV.U32 R3, RZ, RZ, R14 ;  /* 0x000000ffff037224 */ /* 0x000fe400078e000e */
[----:B------:R-:W-:-:S07]  /*27d70*/  VIADD R0, R52, 0x40 ;  /* 0x0000004034007836 */ /* 0x000fce0000000000 */
[----:B------:R-:W-:Y:S05]  /*27d80*/  WARPSYNC.COLLECTIVE R15, `(.L_x_2183) ;  /* 0x000000000f087348 */ /* 0x000fea0003c00000 */
[----:B------:R0:W1:Y:S02]  /*27d90*/  SHFL.IDX P6, R14, R13, R12, R11 ;  /* 0x0000000c0d0e7389 */ /* 0x00006400000c000b */
[----:B01----:R-:W-:Y:S01]  /*27da0*/  ENDCOLLECTIVE ;  /* 0x000000000000791b */ /* 0x003fe20003800000 */
.L_x_2183:
[----:B------:R-:W-:Y:S01]  /*27db0*/  ISETP.GE.OR P1, PT, R0, R57, P0 ;  /* 0x000000390000720c */ /* 0x000fe20000726670 */
[----:B------:R-:W-:Y:S02]  /*27dc0*/  IMAD.MOV.U32 R13, RZ, RZ, R53 ;  /* 0x000000ffff0d7224 */ /* 0x000fe400078e0035 */
[----:B------:R-:W-:-:S10]  /*27dd0*/  IMAD.MOV.U32 R9, RZ, RZ, R14 ;  /* 0x000000ffff097224 */ /* 0x000fd400078e000e */
[----:B------:R-:W-:Y:S05]  /*27de0*/  WARPSYNC.COLLECTIVE R15, `(.L_x_2184) ;  /* 0x000000000f087348 */ /* 0x000fea0003c00000 */
[----:B------:R0:W1:Y:S02]  /*27df0*/  SHFL.IDX P6, R14, R13, R12, R11 ;  /* 0x0000000c0d0e7389 */ /* 0x00006400000c000b */
[----:B01----:R-:W-:Y:S01]  /*27e00*/  ENDCOLLECTIVE ;  /* 0x000000000000791b */ /* 0x003fe20003800000 */
.L_x_2184:
[----:B------:R-:W-:-:S05]  /*27e10*/  @!P1 IADD3 R0, P2, R16, R9, RZ ;  /* 0x0000000910009210 */ /* 0x000fca0007f5e0ff */
[----:B------:R-:W-:Y:S02]  /*27e20*/  @!P1 IMAD.X R9, R3, 0x1, R17, P2 ;  /* 0x0000000103099824 */ /* 0x000fe400010e0611 */
[----:B------:R-:W-:Y:S01]  /*27e30*/  @!P1 IMAD.MOV.U32 R8, RZ, RZ, R0 ;  /* 0x000000ffff089224 */ /* 0x000fe200078e0000 */
[----:B------:R-:W-:Y:S01]  /*27e40*/  MOV R13, R55 ;  /* 0x00000037000d7202 */ /* 0x000fe20000000f00 */
[----:B------:R-:W-:-:S07]  /*27e50*/  IMAD.MOV.U32 R25, RZ, RZ, R14 ;  /* 0x000000ffff197224 */ /* 0x000fce00078e000e */
[----:B------:R-:W-:Y:S05]  /*27e60*/  WARPSYNC.COLLECTIVE R15, `(.L_x_2185) ;  /* 0x000000000f087348 */ /* 0x000fea0003c00000 */
[----:B------:R0:W1:Y:S02]  /*27e70*/  SHFL.IDX P6, R14, R13, R12, R11 ;  /* 0x0000000c0d0e7389 */ /* 0x00006400000c000b */
[----:B01----:R-:W-:Y:S01]  /*27e80*/  ENDCOLLECTIVE ;  /* 0x000000000000791b */ /* 0x003fe20003800000 */
.L_x_2185:
[----:B------:R-:W-:-:S05]  /*27e90*/  @!P1 IADD3 R14, P3, R16, R14, RZ ;  /* 0x0000000e100e9210 */ /* 0x000fca0007f7e0ff */
[----:B------:R-:W-:Y:S02]  /*27ea0*/  @!P1 IMAD.X R3, R25, 0x1, R17, P3 ;  /* 0x0000000119039824 */ /* 0x000fe400018e0611 */
[----:B------:R-:W-:Y:S01]  /*27eb0*/  @!P1 IMAD.MOV.U32 R32, RZ, RZ, R14 ;  /* 0x000000ffff209224 */ /* 0x000fe200078e000e */
[----:B------:R0:W5:Y:S01]  /*27ec0*/  @!P1 LD.E.128 R24, desc[UR36][R8.64] ;  /* 0x0000002408189980 */ /* 0x000162000c101d00 */
[----:B------:R-:W-:-:S06]  /*27ed0*/  @!P1 IMAD.MOV.U32 R33, RZ, RZ, R3 ;  /* 0x000000ffff219224 */ /* 0x000fcc00078e0003 */
[----:B------:R-:W5:Y:S01]  /*27ee0*/  @!P1 LD.E.128 R32, desc[UR36][R32.64] ;  /* 0x0000002420209980 */ /* 0x000f62000c101d00 */
[----:B------:R-:W-:Y:S01]  /*27ef0*/  IMAD.MOV.U32 R13, RZ, RZ, R10 ;  /* 0x000000ffff0d7224 */ /* 0x000fe200078e000a */
[----:B------:R-:W-:Y:S01]  /*27f00*/  CS2R R44, SRZ ;  /* 0x00000000002c7805 */ /* 0x000fe2000001ff00 */
[----:B------:R-:W-:Y:S01]  /*27f10*/  IMAD.MOV.U32 R12, RZ, RZ, 0x3 ;  /* 0x00000003ff0c7424 */ /* 0x000fe200078e00ff */
[----:B------:R-:W-:Y:S02]  /*27f20*/  CS2R R46, SRZ ;  /* 0x00000000002e7805 */ /* 0x000fe4000001ff00 */
[----:B------:R-:W-:Y:S02]  /*27f30*/  CS2R R48, SRZ ;  /* 0x0000000000307805 */ /* 0x000fe4000001ff00 */
[----:B------:R-:W-:Y:S02]  /*27f40*/  CS2R R50, SRZ ;  /* 0x0000000000327805 */ /* 0x000fe4000001ff00 */
[----:B0-----:R-:W-:-:S07]  /*27f50*/  CS2R R8, SRZ ;  /* 0x0000000000087805 */ /* 0x001fce000001ff00 */
[----:B-----5:R-:W-:Y:S05]  /*27f60*/  WARPSYNC.COLLECTIVE R15, `(.L_x_2186) ;  /* 0x000000000f087348 */ /* 0x020fea0003c00000 */
[----:B------:R0:W1:Y:S02]  /*27f70*/  SHFL.IDX P6, R14, R13, R12, R11 ;  /* 0x0000000c0d0e7389 */ /* 0x00006400000c000b */
[----:B01---5:R-:W-:Y:S01]  /*27f80*/  ENDCOLLECTIVE ;  /* 0x000000000000791b */ /* 0x023fe20003800000 */
.L_x_2186:
[----:B------:R-:W-:Y:S01]  /*27f90*/  MOV R13, R37 ;  /* 0x00000025000d7202 */ /* 0x000fe20000000f00 */
[----:B------:R-:W-:-:S07]  /*27fa0*/  IMAD.MOV.U32 R3, RZ, RZ, R14 ;  /* 0x000000ffff037224 */ /* 0x000fce00078e000e */
[----:B------:R-:W-:Y:S05]  /*27fb0*/  WARPSYNC.COLLECTIVE R15, `(.L_x_2187) ;  /* 0x000000000f087348 */ /* 0x000fea0003c00000 */
[----:B------:R0:W1:Y:S02]  /*27fc0*/  SHFL.IDX P6, R14, R13, R12, R11 ;  /* 0x0000000c0d0e7389 */ /* 0x00006400000c000b */
[----:B01----:R-:W-:Y:S01]  /*27fd0*/  ENDCOLLECTIVE ;  /* 0x000000000000791b */ /* 0x003fe20003800000 */
.L_x_2187:
[----:B------:R-:W-:Y:S02]  /*27fe0*/  IMAD.MOV.U32 R13, RZ, RZ, R53 ;  /* 0x000000ffff0d7224 */ /* 0x000fe400078e0035 */
[----:B------:R-:W-:-:S07]  /*27ff0*/  IMAD.MOV.U32 R37, RZ, RZ, R14 ;  /* 0x000000ffff257224 */ /* 0x000fce00078e000e */
[----:B------:R-:W-:Y:S05]  /*28000*/  WARPSYNC.COLLECTIVE R15, `(.L_x_2188) ;  /* 0x000000000f087348 */ /* 0x000fea0003c00000 */
[----:B------:R0:W1:Y:S02]  /*28010*/  SHFL.IDX P6, R14, R13, R12, R11 ;  /* 0x0000000c0d0e7389 */ /* 0x00006400000c000b */
[----:B01----:R-:W-:Y:S01]  /*28020*/  ENDCOLLECTIVE ;  /* 0x000000000000791b */ /* 0x003fe20003800000 */
.L_x_2188:
[----:B------:R-:W-:Y:S02]  /*28030*/  IMAD.MOV.U32 R13, RZ, RZ, R55 ;  /* 0x000000ffff0d7224 */ /* 0x000fe400078e0037 */
[----:B------:R-:W-:-:S07]  /*28040*/  IMAD.MOV.U32 R53, RZ, RZ, R14 ;  /* 0x000000ffff357224 */ /* 0x000fce00078e000e */
[----:B------:R-:W-:Y:S05]  /*28050*/  WARPSYNC.COLLECTIVE R15, `(.L_x_2189) ;  /* 0x000000000f087348 */ /* 0x000fea0003c00000 */
[----:B------:R0:W1:Y:S02]  /*28060*/  SHFL.IDX P6, R14, R13, R12, R11 ;  /* 0x0000000c0d0e7389 */ /* 0x00006400000c000b */
[----:B01----:R-:W-:Y:S01]  /*28070*/  ENDCOLLECTIVE ;  /* 0x000000000000791b */ /* 0x003fe20003800000 */
.L_x_2189:
[----:B------:R-:W-:Y:S02]  /*28080*/  IMAD.MOV.U32 R55, RZ, RZ, R14 ;  /* 0x000000ffff377224 */ /* 0x000fe400078e000e */
[----:B------:R-:W-:Y:S02]  /*28090*/  @!P1 IMAD.MOV.U32 R44, RZ, RZ, R24 ;  /* 0x000000ffff2c9224 */ /* 0x000fe400078e0018 */
[----:B------:R-:W-:Y:S02]  /*280a0*/  @!P1 IMAD.MOV.U32 R45, RZ, RZ, R25 ;  /* 0x000000ffff2d9224 */ /* 0x000fe400078e0019 */
[----:B------:R-:W-:Y:S02]  /*280b0*/  @!P1 IMAD.MOV.U32 R46, RZ, RZ, R26 ;  /* 0x000000ffff2e9224 */ /* 0x000fe400078e001a */
[----:B------:R-:W-:Y:S01]  /*280c0*/  @!P1 IMAD.MOV.U32 R47, RZ, RZ, R27 ;  /* 0x000000ffff2f9224 */ /* 0x000fe200078e001b */
[----:B------:R-:W-:Y:S01]  /*280d0*/  @!P1 MOV R48, R32 ;  /* 0x0000002000309202 */ /* 0x000fe20000000f00 */
[----:B------:R-:W-:-:S02]  /*280e0*/  @!P1 IMAD.MOV.U32 R49, RZ, RZ, R33 ;  /* 0x000000ffff319224 */ /* 0x000fc400078e0021 */
[----:B------:R-:W-:Y:S02]  /*280f0*/  @!P1 IMAD.MOV.U32 R50, RZ, RZ, R34 ;  /* 0x000000ffff329224 */ /* 0x000fe400078e0022 */
[----:B------:R-:W-:Y:S01]  /*28100*/  @!P1 IMAD.MOV.U32 R51, RZ, RZ, R35 ;  /* 0x000000ffff339224 */ /* 0x000fe200078e0023 */
[----:B------:R-:W-:Y:S06]  /*28110*/  BRA `(.L_x_2190) ;  /* 0xfffffe5400f87947 */ /* 0x000fec000383ffff */
.L_x_1847:
[----:B0-----:R0:W1:Y:S02]  /*28120*/  SYNCS.PHASECHK.TRANS64.TRYWAIT P4, [R184+URZ+0x28400], R25 ;  /* 0x02840019b80075a7 */ /* 0x001064000808017f */
[----:B-1----:R-:W-:Y:S05]  /*28130*/  @!P4 NANOSLEEP.SYNCS 0x989680 ;  /* 0x009896800000c95d */ /* 0x002fea0003900000 */
[----:B------:R-:W1:Y:S02]  /*28140*/  @!P4 SYNCS.PHASECHK.TRANS64 P4, [R184+URZ+0x28400], R25 ;  /* 0x02840019b800c5a7 */ /* 0x000e64000808007f */
[----:B-1----:R-:W-:Y:S05]  /*28150*/  @!P4 BRA `(.L_x_1847) ;  /* 0xfffffffc00f0c947 */ /* 0x002fea000383ffff */
[----:B------:R-:W-:Y:S05]  /*28160*/  BRA `(.L_x_2191) ;  /* 0xfffffe5800647947 */ /* 0x000fea000383ffff */
.L_x_1857:
[----:B--2---:R2:W3:Y:S02]  /*28170*/  SYNCS.PHASECHK.TRANS64.TRYWAIT P1, [R6+URZ+0x28430], R9 ;  /* 0x02843009060075a7 */ /* 0x0044e4000802017f */
[----:B---3--:R-:W-:Y:S05]  /*28180*/  @!P1 NANOSLEEP.SYNCS 0x989680 ;  /* 0x009896800000995d */ /* 0x008fea0003900000 */
[----:B------:R-:W3:Y:S02]  /*28190*/  @!P1 SYNCS.PHASECHK.TRANS64 P1, [R6+URZ+0x28430], R9 ;  /* 0x02843009060095a7 */ /* 0x000ee4000802007f */
[----:B---3--:R-:W-:Y:S05]  /*281a0*/  @!P1 BRA `(.L_x_1857) ;  /* 0xfffffffc00f09947 */ /* 0x008fea000383ffff */
[----:B------:R-:W-:Y:S05]  /*281b0*/  BRA `(.L_x_1856) ;  /* 0xfffffe98009c7947 */ /* 0x000fea000383ffff */
.L_x_1871:
[----:B-1----:R1:W2:Y:S02]  /*281c0*/  SYNCS.PHASECHK.TRANS64.TRYWAIT P2, [R6+URZ+0x28450], R9 ;  /* 0x02845009060075a7 */ /* 0x0022a4000804017f */
[----:B--2---:R-:W-:Y:S05]  /*281d0*/  @!P2 NANOSLEEP.SYNCS 0x989680 ;  /* 0x009896800000a95d */ /* 0x004fea0003900000 */
[----:B------:R-:W2:Y:S02]  /*281e0*/  @!P2 SYNCS.PHASECHK.TRANS64 P2, [R6+URZ+0x28450], R9 ;  /* 0x028450090600a5a7 */ /* 0x000ea4000804007f */
[----:B--2---:R-:W-:Y:S05]  /*281f0*/  @!P2 BRA `(.L_x_1871) ;  /* 0xfffffffc00f0a947 */ /* 0x004fea000383ffff */
[----:B------:R-:W-:Y:S05]  /*28200*/  BRA `(.L_x_1870) ;  /* 0xfffffeb800007947 */ /* 0x000fea000383ffff */
.L_x_1881:
[----:B-1----:R1:W2:Y:S02]  /*28210*/  SYNCS.PHASECHK.TRANS64.TRYWAIT P2, [R12+URZ+0x28430], R11 ;  /* 0x0284300b0c0075a7 */ /* 0x0022a4000804017f */
[----:B--2---:R-:W-:Y:S05]  /*28220*/  @!P2 NANOSLEEP.SYNCS 0x989680 ;  /* 0x009896800000a95d */ /* 0x004fea0003900000 */
[----:B------:R-:W2:Y:S02]  /*28230*/  @!P2 SYNCS.PHASECHK.TRANS64 P2, [R12+URZ+0x28430], R11 ;  /* 0x0284300b0c00a5a7 */ /* 0x000ea4000804007f */
[----:B--2---:R-:W-:Y:S05]  /*28240*/  @!P2 BRA `(.L_x_1881) ;  /* 0xfffffffc00f0a947 */ /* 0x004fea000383ffff */
[----:B------:R-:W-:Y:S05]  /*28250*/  BRA `(.L_x_1880) ;  /* 0xfffffebc00607947 */ /* 0x000fea000383ffff */
.L_x_1895:
[----:B----4-:R4:W0:Y:S02]  /*28260*/  SYNCS.PHASECHK.TRANS64.TRYWAIT P2, [R12+URZ+0x28450], R11 ;  /* 0x0284500b0c0075a7 */ /* 0x010824000804017f */
[----:B0-----:R-:W-:Y:S05]  /*28270*/  @!P2 NANOSLEEP.SYNCS 0x989680 ;  /* 0x009896800000a95d */ /* 0x001fea0003900000 */
[----:B------:R-:W0:Y:S02]  /*28280*/  @!P2 SYNCS.PHASECHK.TRANS64 P2, [R12+URZ+0x28450], R11 ;  /* 0x0284500b0c00a5a7 */ /* 0x000e24000804007f */
[----:B0-----:R-:W-:Y:S05]  /*28290*/  @!P2 BRA `(.L_x_1895) ;  /* 0xfffffffc00f0a947 */ /* 0x001fea000383ffff */
[----:B------:R-:W-:Y:S05]  /*282a0*/  BRA `(.L_x_1894) ;  /* 0xfffffedc00dc7947 */ /* 0x000fea000383ffff */
.L_x_1906:
[----:B-1----:R1:W2:Y:S02]  /*282b0*/  SYNCS.PHASECHK.TRANS64.TRYWAIT P2, [R12+URZ+0x28430], R6 ;  /* 0x028430060c0075a7 */ /* 0x0022a4000804017f */
[----:B--2---:R-:W-:Y:S05]  /*282c0*/  @!P2 NANOSLEEP.SYNCS 0x989680 ;  /* 0x009896800000a95d */ /* 0x004fea0003900000 */
[----:B------:R-:W2:Y:S02]  /*282d0*/  @!P2 SYNCS.PHASECHK.TRANS64 P2, [R12+URZ+0x28430], R6 ;  /* 0x028430060c00a5a7 */ /* 0x000ea4000804007f */
[----:B--2---:R-:W-:Y:S05]  /*282e0*/  @!P2 BRA `(.L_x_1906) ;  /* 0xfffffffc00f0a947 */ /* 0x004fea000383ffff */
[----:B------:R-:W-:Y:S05]  /*282f0*/  BRA `(.L_x_1905) ;  /* 0xfffffee4004c7947 */ /* 0x000fea000383ffff */
.L_x_1912:
[----:B-1----:R1:W3:Y:S02]  /*28300*/  SYNCS.PHASECHK.TRANS64.TRYWAIT P2, [R12+URZ+0x28450], R6 ;  /* 0x028450060c0075a7 */ /* 0x0022e4000804017f */
[----:B---3--:R-:W-:Y:S05]  /*28310*/  @!P2 NANOSLEEP.SYNCS 0x989680 ;  /* 0x009896800000a95d */ /* 0x008fea0003900000 */
[----:B------:R-:W3:Y:S02]  /*28320*/  @!P2 SYNCS.PHASECHK.TRANS64 P2, [R12+URZ+0x28450], R6 ;  /* 0x028450060c00a5a7 */ /* 0x000ee4000804007f */
[----:B---3--:R-:W-:Y:S05]  /*28330*/  @!P2 BRA `(.L_x_1912) ;  /* 0xfffffffc00f0a947 */ /* 0x008fea000383ffff */
[----:B------:R-:W-:Y:S05]  /*28340*/  BRA `(.L_x_1911) ;  /* 0xfffffefc00187947 */ /* 0x000fea000383ffff */
.L_x_1919:
[----:B-1----:R1:W2:Y:S02]  /*28350*/  SYNCS.PHASECHK.TRANS64.TRYWAIT P1, [R10+URZ+0x28430], R11 ;  /* 0x0284300b0a0075a7 */ /* 0x0022a4000802017f */
[----:B--2---:R-:W-:Y:S05]  /*28360*/  @!P1 NANOSLEEP.SYNCS 0x989680 ;  /* 0x009896800000995d */ /* 0x004fea0003900000 */
[----:B------:R-:W2:Y:S02]  /*28370*/  @!P1 SYNCS.PHASECHK.TRANS64 P1, [R10+URZ+0x28430], R11 ;  /* 0x0284300b0a0095a7 */ /* 0x000ea4000802007f */
[----:B--2---:R-:W-:Y:S05]  /*28380*/  @!P1 BRA `(.L_x_1919) ;  /* 0xfffffffc00f09947 */ /* 0x004fea000383ffff */
[----:B------:R-:W-:Y:S05]  /*28390*/  BRA `(.L_x_1918) ;  /* 0xfffffefc00dc7947 */ /* 0x000fea000383ffff */
.L_x_1933:
[----:B---3--:R3:W4:Y:S02]  /*283a0*/  SYNCS.PHASECHK.TRANS64.TRYWAIT P1, [R10+URZ+0x28450], R11 ;  /* 0x0284500b0a0075a7 */ /* 0x008724000802017f */
[----:B----4-:R-:W-:Y:S05]  /*283b0*/  @!P1 NANOSLEEP.SYNCS 0x989680 ;  /* 0x009896800000995d */ /* 0x010fea0003900000 */
[----:B------:R-:W4:Y:S02]  /*283c0*/  @!P1 SYNCS.PHASECHK.TRANS64 P1, [R10+URZ+0x28450], R11 ;  /* 0x0284500b0a0095a7 */ /* 0x000f24000802007f */
[----:B----4-:R-:W-:Y:S05]  /*283d0*/  @!P1 BRA `(.L_x_1933) ;  /* 0xfffffffc00f09947 */ /* 0x010fea000383ffff */
[----:B------:R-:W-:Y:S05]  /*283e0*/  BRA `(.L_x_1932) ;  /* 0xffffff2000447947 */ /* 0x000fea000383ffff */
.L_x_1938:
[----:B------:R-:W-:Y:S01]  /*283f0*/  SEL R29, R7, R6, P0 ;  /* 0x00000006071d7207 */ /* 0x000fe20000000000 */
[----:B------:R-:W-:Y:S01]  /*28400*/  IMAD.MOV.U32 R15, RZ, RZ, -0x1 ;  /* 0xffffffffff0f7424 */ /* 0x000fe200078e00ff */
[----:B------:R-:W-:Y:S02]  /*28410*/  SEL R6, R6, R7, P0 ;  /* 0x0000000706067207 */ /* 0x000fe40000000000 */
[----:B------:R-:W-:Y:S02]  /*28420*/  SEL R33, R9, R8, P0 ;  /* 0x0000000809217207 */ /* 0x000fe40000000000 */
[----:B------:R-:W-:Y:S02]  /*28430*/  SEL R7, R8, R9, P0 ;  /* 0x0000000908077207 */ /* 0x000fe40000000000 */
[----:B------:R-:W-:Y:S02]  /*28440*/  SEL R35, R11, R10, P0 ;  /* 0x0000000a0b237207 */ /* 0x000fe40000000000 */
[----:B------:R-:W-:Y:S01]  /*28450*/  SEL R8, R10, R11, P0 ;  /* 0x0000000b0a087207 */ /* 0x000fe20000000000 */
[----:B------:R-:W-:Y:S01]  /*28460*/  IMAD.MOV.U32 R11, RZ, RZ, 0x1c1f ;  /* 0x00001c1fff0b7424 */ /* 0x000fe200078e00ff */
[----:B------:R-:W-:-:S02]  /*28470*/  SEL R113, R117, R12, P0 ;  /* 0x0000000c75717207 */ /* 0x000fc40000000000 */
[----:B------:R-:W-:Y:S01]  /*28480*/  SEL R42, R12, R117, P0 ;  /* 0x000000750c2a7207 */ /* 0x000fe20000000000 */
[----:B-----5:R-:W-:Y:S01]  /*28490*/  IMAD.MOV.U32 R12, RZ, RZ, R2 ;  /* 0x000000ffff0c7224 */ /* 0x020fe200078e0002 */
[----:B------:R-:W-:Y:S02]  /*284a0*/  LOP3.LUT R9, R2, 0x2, RZ, 0x3c, !PT ;  /* 0x0000000202097812 */ /* 0x000fe400078e3cff */
[----:B------:R-:W-:-:S07]  /*284b0*/  SEL R51, R26, R109, P0 ;  /* 0x0000006d1a337207 */ /* 0x000fce0000000000 */
[----:B0-----:R-:W-:Y:S05]  /*284c0*/  WARPSYNC.COLLECTIVE R15, `(.L_x_2192) ;  /* 0x000000000f087348 */ /* 0x001fea0003c00000 */
[----:B------:R1:W2:Y:S02]  /*284d0*/  SHFL.IDX P6, R14, R13, R12, R11 ;  /* 0x0000000c0d0e7389 */ /* 0x0002a400000c000b */
[----:B012---:R-:W-:Y:S01]  /*284e0*/  ENDCOLLECTIVE ;  /* 0x000000000000791b */ /* 0x007fe20003800000 */
.L_x_2192:
        /* <DEDUP_REMOVED lines=19> */
.L_x_2193:
        /* <DEDUP_REMOVED lines=18> */
.L_x_2194:
        /* <DEDUP_REMOVED lines=19> */
.L_x_2195:
        /* <DEDUP_REMOVED lines=19> */
.L_x_2196:
[----:B------:R-:W-:Y:S02]  /*289a0*/  SEL R75, R135, R134, P0 ;  /* 0x00000086874b7207 */ /* 0x000fe40000000000 */
[----:B------:R-:W-:Y:S02]  /*289b0*/  SEL R5, R134, R135, P0 ;  /* 0x0000008786057207 */ /* 0x000fe40000000000 */
[----:B------:R-:W-:Y:S02]  /*289c0*/  SEL R4, R25, R30, P0 ;  /* 0x0000001e19047207 */ /* 0x000fe40000000000 */
[----:B------:R-:W-:Y:S02]  /*289d0*/  SEL R6, R30, R25, P0 ;  /* 0x000000191e067207 */ /* 0x000fe40000000000 */
[----:B------:R-:W-:Y:S01]  /*289e0*/  MOV R13, R7 ;  /* 0x00000007000d7202 */ /* 0x000fe20000000f00 */
[----:B------:R-:W-:Y:S02]  /*289f0*/  IMAD.MOV.U32 R12, RZ, RZ, R9 ;  /* 0x000000ffff0c7224 */ /* 0x000fe400078e0009 */
[----:B------:R-:W-:-:S07]  /*28a00*/  IMAD.MOV.U32 R49, RZ, RZ, R14 ;  /* 0x000000ffff317224 */ /* 0x000fce00078e000e */
[----:B------:R-:W-:Y:S05]  /*28a10*/  WARPSYNC.COLLECTIVE R15, `(.L_x_2197) ;  /* 0x000000000f087348 */ /* 0x000fea0003c00000 */
[----:B------:R0:W1:Y:S02]  /*28a20*/  SHFL.IDX P6, R14, R13, R12, R11 ;  /* 0x0000000c0d0e7389 */ /* 0x00006400000c000b */
[----:B01----:R-:W-:Y:S01]  /*28a30*/  ENDCOLLECTIVE ;  /* 0x000000000000791b */ /* 0x003fe20003800000 */
.L_x_2197:
[----:B------:R-:W-:Y:S02]  /*28a40*/  IMAD.MOV.U32 R13, RZ, RZ, R35 ;  /* 0x000000ffff0d7224 */ /* 0x000fe400078e0023 */
[----:B------:R-:W-:Y:S02]  /*28a50*/  IMAD.MOV.U32 R12, RZ, RZ, R2 ;  /* 0x000000ffff0c7224 */ /* 0x000fe400078e0002 */
[----:B------:R-:W-:-:S07]  /*28a60*/  IMAD.MOV.U32 R56, RZ, RZ, R14 ;  /* 0x000000ffff387224 */ /* 0x000fce00078e000e */
[----:B------:R-:W-:Y:S05]  /*28a70*/  WARPSYNC.COLLECTIVE R15, `(.L_x_2198) ;  /* 0x000000000f087348 */ /* 0x000fea0003c00000 */
[----:B------:R0:W1:Y:S02]  /*28a80*/  SHFL.IDX P6, R14, R13, R12, R11 ;  /* 0x0000000c0d0e7389 */ /* 0x00006400000c000b */
[----:B01----:R-:W-:Y:S01]  /*28a90*/  ENDCOLLECTIVE ;  /* 0x000000000000791b */ /* 0x003fe20003800000 */
.L_x_2198:
[----:B------:R-:W-:Y:S01]  /*28aa0*/  IMAD.MOV.U32 R13, RZ, RZ, R8 ;  /* 0x000000ffff0d7224 */ /* 0x000fe200078e0008 */
[----:B------:R-:W-:Y:S01]  /*28ab0*/  SEL R8, R45, R52, P0 ;  /* 0x000000342d087207 */ /* 0x000fe20000000000 */
[----:B------:R-:W-:Y:S02]  /*28ac0*/  IMAD.MOV.U32 R12, RZ, RZ, R9 ;  /* 0x000000ffff0c7224 */ /* 0x000fe400078e0009 */
[----:B------:R-:W-:-:S07]  /*28ad0*/  IMAD.MOV.U32 R53, RZ, RZ, R14 ;  /* 0x000000ffff357224 */ /* 0x000fce00078e000e */
[----:B------:R-:W-:Y:S05]  /*28ae0*/  WARPSYNC.COLLECTIVE R15, `(.L_x_2199) ;  /* 0x000000000f087348 */ /* 0x000fea0003c00000 */
[----:B------:R0:W1:Y:S02]  /*28af0*/  SHFL.IDX P6, R14, R13, R12, R11 ;  /* 0x0000000c0d0e7389 */ /* 0x00006400000c000b */
[----:B01----:R-:W-:Y:S01]  /*28b00*/  ENDCOLLECTIVE ;  /* 0x000000000000791b */ /* 0x003fe20003800000 */
.L_x_2199:
[----:B------:R-:W-:Y:S01]  /*28b10*/  IMAD.MOV.U32 R13, RZ, RZ, R37 ;  /* 0x000000ffff0d7224 */ /* 0x000fe200078e0025 */
[----:B------:R-:W-:Y:S01]  /*28b20*/  MOV R12, R2 ;  /* 0x00000002000c7202 */ /* 0x000fe20000000f00 */
[----:B------:R-:W-:-:S07]  /*28b30*/  IMAD.MOV.U32 R60, RZ, RZ, R14 ;  /* 0x000000ffff3c7224 */ /* 0x000fce00078e000e */
[----:B------:R-:W-:Y:S05]  /*28b40*/  WARPSYNC.COLLECTIVE R15, `(.L_x_2200) ;  /* 0x000000000f087348 */ /* 0x000fea0003c00000 */
[----:B------:R0:W1:Y:S02]  /*28b50*/  SHFL.IDX P6, R14, R13, R12, R11 ;  /* 0x0000000c0d0e7389 */ /* 0x00006400000c000b */
[----:B01----:R-:W-:Y:S01]  /*28b60*/  ENDCOLLECTIVE ;  /* 0x000000000000791b */ /* 0x003fe20003800000 */
.L_x_2200:
[----:B------:R-:W-:Y:S01]  /*28b70*/  IMAD.MOV.U32 R13, RZ, RZ, R10 ;  /* 0x000000ffff0d7224 */ /* 0x000fe200078e000a */
[----:B------:R-:W-:Y:S01]  /*28b80*/  SEL R10, R52, R45, P0 ;  /* 0x0000002d340a7207 */ /* 0x000fe20000000000 */
[----:B------:R-:W-:Y:S02]  /*28b90*/  IMAD.MOV.U32 R12, RZ, RZ, R9 ;  /* 0x000000ffff0c7224 */ /* 0x000fe400078e0009 */
[----:B------:R-:W-:-:S07]  /*28ba0*/  IMAD.MOV.U32 R57, RZ, RZ, R14 ;  /* 0x000000ffff397224 */ /* 0x000fce00078e000e */
[----:B------:R-:W-:Y:S05]  /*28bb0*/  WARPSYNC.COLLECTIVE R15, `(.L_x_2201) ;  /* 0x000000000f087348 */ /* 0x000fea0003c00000 */
[----:B------:R0:W1:Y:S02]  /*28bc0*/  SHFL.IDX P6, R14, R13, R12, R11 ;  /* 0x0000000c0d0e7389 */ /* 0x00006400000c000b */
[----:B01----:R-:W-:Y:S01]  /*28bd0*/  ENDCOLLECTIVE ;  /* 0x000000000000791b */ /* 0x003fe20003800000 */
.L_x_2201:
[----:B------:R-:W-:Y:S02]  /*28be0*/  IMAD.MOV.U32 R13, RZ, RZ, R39 ;  /* 0x000000ffff0d7224 */ /* 0x000fe400078e0027 */
[----:B------:R-:W-:Y:S02]  /*28bf0*/  IMAD.MOV.U32 R12, RZ, RZ, R2 ;  /* 0x000000ffff0c7224 */ /* 0x000fe400078e0002 */
[----:B------:R-:W-:-:S07]  /*28c00*/  IMAD.MOV.U32 R64, RZ, RZ, R14 ;  /* 0x000000ffff407224 */ /* 0x000fce00078e000e */
[----:B------:R-:W-:Y:S05]  /*28c10*/  WARPSYNC.COLLECTIVE R15, `(.L_x_2202) ;  /* 0x000000000f087348 */ /* 0x000fea0003c00000 */
[----:B------:R0:W1:Y:S02]  /*28c20*/  SHFL.IDX P6, R14, R13, R12, R11 ;  /* 0x0000000c0d0e7389 */ /* 0x00006400000c000b */
[----:B01----:R-:W-:Y:S01]  /*28c30*/  ENDCOLLECTIVE ;  /* 0x000000000000791b */ /* 0x003fe20003800000 */
.L_x_2202:
[----:B------:R-:W-:Y:S01]  /*28c40*/  SEL R30, R64, R57, P0 ;  /* 0x00000039401e7207 */ /* 0x000fe20000000000 */
[----:B------:R-:W-:Y:S02]  /*28c50*/  IMAD.MOV.U32 R13, RZ, RZ, R20 ;  /* 0x000000ffff0d7224 */ /* 0x000fe400078e0014 */
[----:B------:R-:W-:Y:S02]  /*28c60*/  IMAD.MOV.U32 R12, RZ, RZ, R9 ;  /* 0x000000ffff0c7224 */ /* 0x000fe400078e0009 */
[----:B------:R-:W-:-:S07]  /*28c70*/  IMAD.MOV.U32 R61, RZ, RZ, R14 ;  /* 0x000000ffff3d7224 */ /* 0x000fce00078e000e */
[----:B------:R-:W-:Y:S05]  /*28c80*/  WARPSYNC.COLLECTIVE R15, `(.L_x_2203) ;  /* 0x000000000f087348 */ /* 0x000fea0003c00000 */
[----:B------:R0:W1:Y:S02]  /*28c90*/  SHFL.IDX P6, R14, R13, R12, R11 ;  /* 0x0000000c0d0e7389 */ /* 0x00006400000c000b */
[----:B01----:R-:W-:Y:S01]  /*28ca0*/  ENDCOLLECTIVE ;  /* 0x000000000000791b */ /* 0x003fe20003800000 */
.L_x_2203:
[----:B------:R-:W-:Y:S02]  /*28cb0*/  IMAD.MOV.U32 R13, RZ, RZ, R43 ;  /* 0x000000ffff0d7224 */ /* 0x000fe400078e002b */
[----:B------:R-:W-:Y:S01]  /*28cc0*/  IMAD.MOV.U32 R12, RZ, RZ, R2 ;  /* 0x000000ffff0c7224 */ /* 0x000fe200078e0002 */
[----:B------:R-:W-:-:S07]  /*28cd0*/  MOV R20, R14 ;  /* 0x0000000e00147202 */ /* 0x000fce0000000f00 */
[----:B------:R-:W-:Y:S05]  /*28ce0*/  WARPSYNC.COLLECTIVE R15, `(.L_x_2204) ;  /* 0x000000000f087348 */ /* 0x000fea0003c00000 */
[----:B------:R0:W1:Y:S02]  /*28cf0*/  SHFL.IDX P6, R14, R13, R12, R11 ;  /* 0x0000000c0d0e7389 */ /* 0x00006400000c000b */
[----:B01----:R-:W-:Y:S01]  /*28d00*/  ENDCOLLECTIVE ;  /* 0x000000000000791b */ /* 0x003fe20003800000 */
.L_x_2204:
[----:B------:R-:W-:Y:S01]  /*28d10*/  IMAD.MOV.U32 R13, RZ, RZ, R24 ;  /* 0x000000ffff0d7224 */ /* 0x000fe200078e0018 */
[----:B------:R-:W-:Y:S01]  /*28d20*/  SEL R24, R53, R60, P0 ;  /* 0x0000003c35187207 */ /* 0x000fe20000000000 */
[----:B------:R-:W-:Y:S02]  /*28d30*/  IMAD.MOV.U32 R12, RZ, RZ, R9 ;  /* 0x000000ffff0c7224 */ /* 0x000fe400078e0009 */
[----:B------:R-:W-:-:S07]  /*28d40*/  IMAD.MOV.U32 R65, RZ, RZ, R14 ;  /* 0x000000ffff417224 */ /* 0x000fce00078e000e */
[----:B------:R-:W-:Y:S05]  /*28d50*/  WARPSYNC.COLLECTIVE R15, `(.L_x_2205) ;  /* 0x000000000f087348 */ /* 0x000fea0003c00000 */
[----:B------:R0:W1:Y:S02]  /*28d60*/  SHFL.IDX P6, R14, R13, R12, R11 ;  /* 0x0000000c0d0e7389 */ /* 0x00006400000c000b */
[----:B01----:R-:W-:Y:S01]  /*28d70*/  ENDCOLLECTIVE ;  /* 0x000000000000791b */ /* 0x003fe20003800000 */
.L_x_2205:
[----:B------:R-:W-:Y:S02]  /*28d80*/  IMAD.MOV.U32 R13, RZ, RZ, R51 ;  /* 0x000000ffff0d7224 */ /* 0x000fe400078e0033 */
[----:B------:R-:W-:Y:S02]  /*28d90*/  IMAD.MOV.U32 R12, RZ, RZ, R2 ;  /* 0x000000ffff0c7224 */ /* 0x000fe400078e0002 */
[----:B------:R-:W-:-:S07]  /*28da0*/  IMAD.MOV.U32 R68, RZ, RZ, R14 ;  /* 0x000000ffff447224 */ /* 0x000fce00078e000e */
[----:B------:R-:W-:Y:S05]  /*28db0*/  WARPSYNC.COLLECTIVE R15, `(.L_x_2206) ;  /* 0x000000000f087348 */ /* 0x000fea0003c00000 */
[----:B------:R0:W1:Y:S02]  /*28dc0*/  SHFL.IDX P6, R14, R13, R12, R11 ;  /* 0x0000000c0d0e7389 */ /* 0x00006400000c000b */
[----:B01----:R-:W-:Y:S01]  /*28dd0*/  ENDCOLLECTIVE ;  /* 0x000000000000791b */ /* 0x003fe20003800000 */
.L_x_2206:
[----:B------:R-:W-:Y:S01]  /*28de0*/  MOV R13, R26 ;  /* 0x0000001a000d7202 */ /* 0x000fe20000000f00 */
[----:B------:R-:W-:Y:S01]  /*28df0*/  IMAD.MOV.U32 R12, RZ, RZ, R9 ;  /* 0x000000ffff0c7224 */ /* 0x000fe200078e0009 */
[----:B------:R-:W-:Y:S01]  /*28e00*/  SEL R26, R60, R53, P0 ;  /* 0x000000353c1a7207 */ /* 0x000fe20000000000 */
[----:B------:R-:W-:-:S07]  /*28e10*/  IMAD.MOV.U32 R69, RZ, RZ, R14 ;  /* 0x000000ffff457224 */ /* 0x000fce00078e000e */
[----:B------:R-:W-:Y:S05]  /*28e20*/  WARPSYNC.COLLECTIVE R15, `(.L_x_2207) ;  /* 0x000000000f087348 */ /* 0x000fea0003c00000 */
[----:B------:R0:W1:Y:S02]  /*28e30*/  SHFL.IDX P6, R14, R13, R12, R11 ;  /* 0x0000000c0d0e7389 */ /* 0x00006400000c000b */
[----:B01----:R-:W-:Y:S01]  /*28e40*/  ENDCOLLECTIVE ;  /* 0x000000000000791b */ /* 0x003fe20003800000 */
.L_x_2207:
[----:B------:R-:W-:Y:S02]  /*28e50*/  IMAD.MOV.U32 R13, RZ, RZ, R59 ;  /* 0x000000ffff0d7224 */ /* 0x000fe400078e003b */
[----:B------:R-:W-:Y:S02]  /*28e60*/  IMAD.MOV.U32 R12, RZ, RZ, R2 ;  /* 0x000000ffff0c7224 */ /* 0x000fe400078e0002 */
[----:B------:R-:W-:-:S07]  /*28e70*/  IMAD.MOV.U32 R72, RZ, RZ, R14 ;  /* 0x000000ffff487224 */ /* 0x000fce00078e000e */
[----:B------:R-:W-:Y:S05]  /*28e80*/  WARPSYNC.COLLECTIVE R15, `(.L_x_2208) ;  /* 0x000000000f087348 */ /* 0x000fea0003c00000 */
[----:B------:R0:W1:Y:S02]  /*28e90*/  SHFL.IDX P6, R14, R13, R12, R11 ;  /* 0x0000000c0d0e7389 */ /* 0x00006400000c000b */
[----:B01----:R-:W-:Y:S01]  /*28ea0*/  ENDCOLLECTIVE ;  /* 0x000000000000791b */ /* 0x003fe20003800000 */
.L_x_2208:
[----:B------:R-:W-:Y:S01]  /*28eb0*/  IMAD.MOV.U32 R13, RZ, RZ, R28 ;  /* 0x000000ffff0d7224 */ /* 0x000fe200078e001c */
[----:B------:R-:W-:Y:S01]  /*28ec0*/  SEL R28, R57, R64, P0 ;  /* 0x00000040391c7207 */ /* 0x000fe20000000000 */
[----:B------:R-:W-:Y:S02]  /*28ed0*/  IMAD.MOV.U32 R12, RZ, RZ, R9 ;  /* 0x000000ffff0c7224 */ /* 0x000fe400078e0009 */
[----:B------:R-:W-:-:S07]  /*28ee0*/  IMAD.MOV.U32 R86, RZ, RZ, R14 ;  /* 0x000000ffff567224 */ /* 0x000fce00078e000e */
[----:B------:R-:W-:Y:S05]  /*28ef0*/  WARPSYNC.COLLECTIVE R15, `(.L_x_2209) ;  /* 0x000000000f087348 */ /* 0x000fea0003c00000 */
[----:B------:R0:W1:Y:S02]  /*28f00*/  SHFL.IDX P6, R14, R13, R12, R11 ;  /* 0x0000000c0d0e7389 */ /* 0x00006400000c000b */
[----:B01----:R-:W-:Y:S01]  /*28f10*/  ENDCOLLECTIVE ;  /* 0x000000000000791b */ /* 0x003fe20003800000 */
.L_x_2209:
[----:B------:R-:W-:Y:S01]  /*28f20*/  IMAD.MOV.U32 R13, RZ, RZ, R67 ;  /* 0x000000ffff0d7224 */ /* 0x000fe200078e0043 */
[----:B------:R-:W-:Y:S01]  /*28f30*/  MOV R12, R2 ;  /* 0x00000002000c7202 */ /* 0x000fe20000000f00 */
[----:B------:R-:W-:-:S07]  /*28f40*/  IMAD.MOV.U32 R91, RZ, RZ, R14 ;  /* 0x000000ffff5b7224 */ /* 0x000fce00078e000e */
[----:B------:R-:W-:Y:S05]  /*28f50*/  WARPSYNC.COLLECTIVE R15, `(.L_x_2210) ;  /* 0x000000000f087348 */ /* 0x000fea0003c00000 */
[----:B------:R0:W1:Y:S02]  /*28f60*/  SHFL.IDX P6, R14, R13, R12, R11 ;  /* 0x0000000c0d0e7389 */ /* 0x00006400000c000b */
[----:B01----:R-:W-:Y:S01]  /*28f70*/  ENDCOLLECTIVE ;  /* 0x000000000000791b */ /* 0x003fe20003800000 */
.L_x_2210:
[----:B------:R-:W-:Y:S01]  /*28f80*/  IMAD.MOV.U32 R13, RZ, RZ, R34 ;  /* 0x000000ffff0d7224 */ /* 0x000fe200078e0022 */
[----:B------:R-:W-:Y:S01]  /*28f90*/  SEL R34, R20, R61, P0 ;  /* 0x0000003d14227207 */ /* 0x000fe20000000000 */
[----:B------:R-:W-:Y:S02]  /*28fa0*/  IMAD.MOV.U32 R12, RZ, RZ, R9 ;  /* 0x000000ffff0c7224 */ /* 0x000fe400078e0009 */
[----:B------:R-:W-:-:S07]  /*28fb0*/  IMAD.MOV.U32 R90, RZ, RZ, R14 ;  /* 0x000000ffff5a7224 */ /* 0x000fce00078e000e */
[----:B------:R-:W-:Y:S05]  /*28fc0*/  WARPSYNC.COLLECTIVE R15, `(.L_x_2211) ;  /* 0x000000000f087348 */ /* 0x000fea0003c00000 */
[----:B------:R0:W1:Y:S02]  /*28fd0*/  SHFL.IDX P6, R14, R13, R12, R11 ;  /* 0x0000000c0d0e7389 */ /* 0x00006400000c000b */
[----:B01----:R-:W-:Y:S01]  /*28fe0*/  ENDCOLLECTIVE ;  /* 0x000000000000791b */ /* 0x003fe20003800000 */
.L_x_2211:
[----:B------:R-:W-:Y:S02]  /*28ff0*/  IMAD.MOV.U32 R13, RZ, RZ, R97 ;  /* 0x000000ffff0d7224 */ /* 0x000fe400078e0061 */
[----:B------:R-:W-:Y:S02]  /*29000*/  IMAD.MOV.U32 R12, RZ, RZ, R2 ;  /* 0x000000ffff0c7224 */ /* 0x000fe400078e0002 */
[----:B------:R-:W-:-:S07]  /*29010*/  IMAD.MOV.U32 R95, RZ, RZ, R14 ;  /* 0x000000ffff5f7224 */ /* 0x000fce00078e000e */
[----:B------:R-:W-:Y:S05]  /*29020*/  WARPSYNC.COLLECTIVE R15, `(.L_x_2212) ;  /* 0x000000000f087348 */ /* 0x000fea0003c00000 */
[----:B------:R0:W1:Y:S02]  /*29030*/  SHFL.IDX P6, R14, R13, R12, R11 ;  /* 0x0000000c0d0e7389 */ /* 0x00006400000c000b */
[----:B01----:R-:W-:Y:S01]  /*29040*/  ENDCOLLECTIVE ;  /* 0x000000000000791b */ /* 0x003fe20003800000 */
.L_x_2212:
[----:B------:R-:W-:Y:S01]  /*29050*/  IMAD.MOV.U32 R13, RZ, RZ, R40 ;  /* 0x000000ffff0d7224 */ /* 0x000fe200078e0028 */
[----:B------:R-:W-:Y:S01]  /*29060*/  SEL R40, R69, R72, P0 ;  /* 0x0000004845287207 */ /* 0x000fe20000000000 */
[----:B------:R-:W-:Y:S02]  /*29070*/  IMAD.MOV.U32 R12, RZ, RZ, R9 ;  /* 0x000000ffff0c7224 */ /* 0x000fe400078e0009 */
[----:B------:R-:W-:-:S07]  /*29080*/  IMAD.MOV.U32 R97, RZ, RZ, R14 ;  /* 0x000000ffff617224 */ /* 0x000fce00078e000e */
[----:B------:R-:W-:Y:S05]  /*29090*/  WARPSYNC.COLLECTIVE R15, `(.L_x_2213) ;  /* 0x000000000f087348 */ /* 0x000fea0003c00000 */
[----:B------:R0:W1:Y:S02]  /*290a0*/  SHFL.IDX P6, R14, R13, R12, R11 ;  /* 0x0000000c0d0e7389 */ /* 0x00006400000c000b */
[----:B01----:R-:W-:Y:S01]  /*290b0*/  ENDCOLLECTIVE ;  /* 0x000000000000791b */ /* 0x003fe20003800000 */
.L_x_2213:
[----:B------:R-:W-:Y:S02]  /*290c0*/  IMAD.MOV.U32 R13, RZ, RZ, R99 ;  /* 0x000000ffff0d7224 */ /* 0x000fe400078e0063 */
[----:B------:R-:W-:Y:S01]  /*290d0*/  IMAD.MOV.U32 R12, RZ, RZ, R2 ;  /* 0x000000ffff0c7224 */ /* 0x000fe200078e0002 */
[----:B------:R-:W-:-:S07]  /*290e0*/  MOV R98, R14 ;  /* 0x0000000e00627202 */ /* 0x000fce0000000f00 */
[----:B------:R-:W-:Y:S05]  /*290f0*/  WARPSYNC.COLLECTIVE R15, `(.L_x_2214) ;  /* 0x000000000f087348 */ /* 0x000fea0003c00000 */
[----:B------:R0:W1:Y:S02]  /*29100*/  SHFL.IDX P6, R14, R13, R12, R11 ;  /* 0x0000000c0d0e7389 */ /* 0x00006400000c000b */
[----:B01----:R-:W-:Y:S01]  /*29110*/  ENDCOLLECTIVE ;  /* 0x000000000000791b */ /* 0x003fe20003800000 */
.L_x_2214:
[----:B------:R-:W-:Y:S01]  /*29120*/  SEL R52, R97, R98, P0 ;  /* 0x0000006261347207 */ /* 0x000fe20000000000 */
[----:B------:R-:W-:Y:S01]  /*29130*/  IMAD.MOV.U32 R13, RZ, RZ, R46 ;  /* 0x000000ffff0d7224 */ /* 0x000fe200078e002e */
[----:B------:R-:W-:Y:S01]  /*29140*/  SEL R46, R91, R86, P0 ;  /* 0x000000565b2e7207 */ /* 0x000fe20000000000 */
[----:B------:R-:W-:Y:S02]  /*29150*/  IMAD.MOV.U32 R12, RZ, RZ, R9 ;  /* 0x000000ffff0c7224 */ /* 0x000fe400078e0009 */
[----:B------:R-:W-:-:S07]  /*29160*/  IMAD.MOV.U32 R58, RZ, RZ, R14 ;  /* 0x000000ffff3a7224 */ /* 0x000fce00078e000e */
[----:B------:R-:W-:Y:S05]  /*29170*/  WARPSYNC.COLLECTIVE R15, `(.L_x_2215) ;  /* 0x000000000f087348 */ /* 0x000fea0003c00000 */
[----:B------:R0:W1:Y:S02]  /*29180*/  SHFL.IDX P6, R14, R13, R12, R11 ;  /* 0x0000000c0d0e7389 */ /* 0x00006400000c000b */
[----:B01----:R-:W-:Y:S01]  /*29190*/  ENDCOLLECTIVE ;  /* 0x000000000000791b */ /* 0x003fe20003800000 */
.L_x_2215:
[----:B------:R-:W-:Y:S02]  /*291a0*/  IMAD.MOV.U32 R13, RZ, RZ, R41 ;  /* 0x000000ffff0d7224 */ /* 0x000fe400078e0029 */
[----:B------:R-:W-:Y:S02]  /*291b0*/  IMAD.MOV.U32 R12, RZ, RZ, R2 ;  /* 0x000000ffff0c7224 */ /* 0x000fe400078e0002 */
[----:B------:R-:W-:-:S07]  /*291c0*/  IMAD.MOV.U32 R99, RZ, RZ, R14 ;  /* 0x000000ffff637224 */ /* 0x000fce00078e000e */
[----:B------:R-:W-:Y:S05]  /*291d0*/  WARPSYNC.COLLECTIVE R15, `(.L_x_2216) ;  /* 0x000000000f087348 */ /* 0x000fea0003c00000 */
[----:B------:R0:W1:Y:S02]  /*291e0*/  SHFL.IDX P6, R14, R13, R12, R11 ;  /* 0x0000000c0d0e7389 */ /* 0x00006400000c000b */
[----:B01----:R-:W-:Y:S01]  /*291f0*/  ENDCOLLECTIVE ;  /* 0x000000000000791b */ /* 0x003fe20003800000 */
.L_x_2216:
[----:B------:R-:W-:Y:S01]  /*29200*/  MOV R13, R50 ;  /* 0x00000032000d7202 */ /* 0x000fe20000000f00 */
[----:B------:R-:W-:Y:S01]  /*29210*/  IMAD.MOV.U32 R12, RZ, RZ, R9 ;  /* 0x000000ffff0c7224 */ /* 0x000fe200078e0009 */
[----:B------:R-:W-:Y:S01]  /*29220*/  SEL R50, R95, R90, P0 ;  /* 0x0000005a5f327207 */ /* 0x000fe20000000000 */
[----:B------:R-:W-:-:S07]  /*29230*/  IMAD.MOV.U32 R41, RZ, RZ, R14 ;  /* 0x000000ffff297224 */ /* 0x000fce00078e000e */
[----:B------:R-:W-:Y:S05]  /*29240*/  WARPSYNC.COLLECTIVE R15, `(.L_x_2217) ;  /* 0x000000000f087348 */ /* 0x000fea0003c00000 */
[----:B------:R0:W1:Y:S02]  /*29250*/  SHFL.IDX P6, R14, R13, R12, R11 ;  /* 0x0000000c0d0e7389 */ /* 0x00006400000c000b */
[----:B01----:R-:W-:Y:S01]  /*29260*/  ENDCOLLECTIVE ;  /* 0x000000000000791b */ /* 0x003fe20003800000 */
.L_x_2217:
[----:B------:R-:W-:Y:S02]  /*29270*/  IMAD.MOV.U32 R13, RZ, RZ, R101 ;  /* 0x000000ffff0d7224 */ /* 0x000fe400078e0065 */
[----:B------:R-:W-:Y:S02]  /*29280*/  IMAD.MOV.U32 R12, RZ, RZ, R2 ;  /* 0x000000ffff0c7224 */ /* 0x000fe400078e0002 */
[----:B------:R-:W-:-:S07]  /*29290*/  IMAD.MOV.U32 R100, RZ, RZ, R14 ;  /* 0x000000ffff647224 */ /* 0x000fce00078e000e */
[----:B------:R-:W-:Y:S05]  /*292a0*/  WARPSYNC.COLLECTIVE R15, `(.L_x_2218) ;  /* 0x000000000f087348 */ /* 0x000fea0003c00000 */
[----:B------:R0:W1:Y:S02]  /*292b0*/  SHFL.IDX P6, R14, R13, R12, R11 ;  /* 0x0000000c0d0e7389 */ /* 0x00006400000c000b */
[----:B01----:R-:W-:Y:S01]  /*292c0*/  ENDCOLLECTIVE ;  /* 0x000000000000791b */ /* 0x003fe20003800000 */
.L_x_2218:
        /* <DEDUP_REMOVED lines=8> */
.L_x_2219:
[----:B------:R-:W-:Y:S01]  /*29350*/  IMAD.MOV.U32 R13, RZ, RZ, R105 ;  /* 0x000000ffff0d7224 */ /* 0x000fe200078e0069 */
[----:B------:R-:W-:Y:S01]  /*29360*/  MOV R12, R2 ;  /* 0x00000002000c7202 */ /* 0x000fe20000000f00 */
[----:B------:R-:W-:-:S07]  /*29370*/  IMAD.MOV.U32 R7, RZ, RZ, R14 ;  /* 0x000000ffff077224 */ /* 0x000fce00078e000e */
[----:B------:R-:W-:Y:S05]  /*29380*/  WARPSYNC.COLLECTIVE R15, `(.L_x_2220) ;  /* 0x000000000f087348 */ /* 0x000fea0003c00000 */
[----:B------:R0:W1:Y:S02]  /*29390*/  SHFL.IDX P6, R14, R13, R12, R11 ;  /* 0x0000000c0d0e7389 */ /* 0x00006400000c000b */
[----:B01----:R-:W-:Y:S01]  /*293a0*/  ENDCOLLECTIVE ;  /* 0x000000000000791b */ /* 0x003fe20003800000 */
.L_x_2220:
[----:B------:R-:W-:Y:S02]  /*293b0*/  SEL R64, R66, R7, P0 ;  /* 0x0000000742407207 */ /* 0x000fe40000000000 */
        /* <DEDUP_REMOVED lines=8> */
.L_x_2221:
[----:B------:R-:W-:Y:S02]  /*29440*/  IMAD.MOV.U32 R13, RZ, RZ, R107 ;  /* 0x000000ffff0d7224 */ /* 0x000fe400078e006b */
[----:B------:R-:W-:Y:S02]  /*29450*/  IMAD.MOV.U32 R12, RZ, RZ, R2 ;  /* 0x000000ffff0c7224 */ /* 0x000fe400078e0002 */
[----:B------:R-:W-:-:S07]  /*29460*/  IMAD.MOV.U32 R101, RZ, RZ, R14 ;  /* 0x000000ffff657224 */ /* 0x000fce00078e000e */
[----:B------:R-:W-:Y:S05]  /*29470*/  WARPSYNC.COLLECTIVE R15, `(.L_x_2222) ;  /* 0x000000000f087348 */ /* 0x000fea0003c00000 */
[----:B------:R0:W1:Y:S02]  /*29480*/  SHFL.IDX P6, R14, R13, R12, R11 ;  /* 0x0000000c0d0e7389 */ /* 0x00006400000c000b */
[----:B01----:R-:W-:Y:S01]  /*29490*/  ENDCOLLECTIVE ;  /* 0x000000000000791b */ /* 0x003fe20003800000 */
.L_x_2222:
[----:B------:R-:W-:Y:S01]  /*294a0*/  IMAD.MOV.U32 R13, RZ, RZ, R32 ;  /* 0x000000ffff0d7224 */ /* 0x000fe200078e0020 */
[----:B------:R-:W-:Y:S01]  /*294b0*/  SEL R32, R61, R20, P0 ;  /* 0x000000143d207207 */ /* 0x000fe20000000000 */
[----:B------:R-:W-:Y:S02]  /*294c0*/  IMAD.MOV.U32 R12, RZ, RZ, R9 ;  /* 0x000000ffff0c7224 */ /* 0x000fe400078e0009 */
[----:B------:R-:W-:Y:S02]  /*294d0*/  IMAD.MOV.U32 R20, RZ, RZ, RZ ;  /* 0x000000ffff147224 */ /* 0x000fe400078e00ff */
[----:B------:R-:W-:-:S07]  /*294e0*/  IMAD.MOV.U32 R74, RZ, RZ, R14 ;  /* 0x000000ffff4a7224 */ /* 0x000fce00078e000e */
[----:B------:R-:W-:Y:S05]  /*294f0*/  WARPSYNC.COLLECTIVE R15, `(.L_x_2223) ;  /* 0x000000000f087348 */ /* 0x000fea0003c00000 */
[----:B------:R0:W1:Y:S02]  /*29500*/  SHFL.IDX P6, R14, R13, R12, R11 ;  /* 0x0000000c0d0e7389 */ /* 0x00006400000c000b */
[----:B01----:R-:W-:Y:S01]  /*29510*/  ENDCOLLECTIVE ;  /* 0x000000000000791b */ /* 0x003fe20003800000 */
.L_x_2223:
[----:B------:R-:W-:Y:S02]  /*29520*/  IMAD.MOV.U32 R13, RZ, RZ, R109 ;  /* 0x000000ffff0d7224 */ /* 0x000fe400078e006d */
[----:B------:R-:W-:Y:S01]  /*29530*/  IMAD.MOV.U32 R12, RZ, RZ, R2 ;  /* 0x000000ffff0c7224 */ /* 0x000fe200078e0002 */
[----:B------:R-:W-:-:S07]  /*29540*/  MOV R103, R14 ;  /* 0x0000000e00677202 */ /* 0x000fce0000000f00 */
[----:B------:R-:W-:Y:S05]  /*29550*/  WARPSYNC.COLLECTIVE R15, `(.L_x_2224) ;  /* 0x000000000f087348 */ /* 0x000fea0003c00000 */
[----:B------:R0:W1:Y:S02]  /*29560*/  SHFL.IDX P6, R14, R13, R12, R11 ;  /* 0x0000000c0d0e7389 */ /* 0x00006400000c000b */
[----:B01----:R-:W-:Y:S01]  /*29570*/  ENDCOLLECTIVE ;  /* 0x000000000000791b */ /* 0x003fe20003800000 */
.L_x_2224:
[----:B------:R-:W-:Y:S01]  /*29580*/  IMAD.MOV.U32 R13, RZ, RZ, R36 ;  /* 0x000000ffff0d7224 */ /* 0x000fe200078e0024 */
[----:B------:R-:W-:Y:S01]  /*29590*/  SEL R36, R65, R68, P0 ;  /* 0x0000004441247207 */ /* 0x000fe20000000000 */
[----:B------:R-:W-:Y:S01]  /*295a0*/  IMAD.MOV.U32 R12, RZ, RZ, R9 ;  /* 0x000000ffff0c7224 */ /* 0x000fe200078e0009 */
[----:B------:R-:W-:Y:S02]  /*295b0*/  SEL R68, R70, R101, P0 ;  /* 0x0000006546447207 */ /* 0x000fe40000000000 */
[----:B------:R-:W-:Y:S01]  /*295c0*/  SEL R70, R101, R70, P0 ;  /* 0x0000004665467207 */ /* 0x000fe20000000000 */
[----:B------:R-:W-:-:S07]  /*295d0*/  IMAD.MOV.U32 R37, RZ, RZ, R14 ;  /* 0x000000ffff257224 */ /* 0x000fce00078e000e */
[----:B------:R-:W-:Y:S05]  /*295e0*/  WARPSYNC.COLLECTIVE R15, `(.L_x_2225) ;  /* 0x000000000f087348 */ /* 0x000fea0003c00000 */
[----:B------:R0:W1:Y:S02]  /*295f0*/  SHFL.IDX P6, R14, R13, R12, R11 ;  /* 0x0000000c0d0e7389 */ /* 0x00006400000c000b */
[----:B01----:R-:W-:Y:S01]  /*29600*/  ENDCOLLECTIVE ;  /* 0x000000000000791b */ /* 0x003fe20003800000 */
.L_x_2225:
[----:B------:R-:W-:Y:S02]  /*29610*/  IMAD.MOV.U32 R13, RZ, RZ, R113 ;  /* 0x000000ffff0d7224 */ /* 0x000fe400078e0071 */
[----:B------:R-:W-:Y:S02]  /*29620*/  IMAD.MOV.U32 R12, RZ, RZ, R2 ;  /* 0x000000ffff0c7224 */ /* 0x000fe400078e0002 */
[----:B------:R-:W-:-:S07]  /*29630*/  IMAD.MOV.U32 R102, RZ, RZ, R14 ;  /* 0x000000ffff667224 */ /* 0x000fce00078e000e */
[----:B------:R-:W-:Y:S05]  /*29640*/  WARPSYNC.COLLECTIVE R15, `(.L_x_2226) ;  /* 0x000000000f087348 */ /* 0x000fea0003c00000 */
[----:B------:R0:W1:Y:S02]  /*29650*/  SHFL.IDX P6, R14, R13, R12, R11 ;  /* 0x0000000c0d0e7389 */ /* 0x00006400000c000b */
[----:B01----:R-:W-:Y:S01]  /*29660*/  ENDCOLLECTIVE ;  /* 0x000000000000791b */ /* 0x003fe20003800000 */
.L_x_2226:
[----:B------:R-:W-:Y:S02]  /*29670*/  SEL R7, R102, R37, P0 ;  /* 0x0000002566077207 */ /* 0x000fe40000000000 */
[----:B------:R-:W-:Y:S01]  /*29680*/  MOV R13, R42 ;  /* 0x0000002a000d7202 */ /* 0x000fe20000000f00 */
[----:B------:R-:W-:Y:S01]  /*29690*/  IMAD.MOV.U32 R12, RZ, RZ, R9 ;  /* 0x000000ffff0c7224 */ /* 0x000fe200078e0009 */
[----:B------:R-:W-:Y:S02]  /*296a0*/  SEL R42, R72, R69, P0 ;  /* 0x00000045482a7207 */ /* 0x000fe40000000000 */
[----:B------:R-:W-:Y:S02]  /*296b0*/  SEL R72, R74, R103, P0 ;  /* 0x000000674a487207 */ /* 0x000fe40000000000 */
[----:B------:R-:W-:Y:S01]  /*296c0*/  SEL R74, R103, R74, P0 ;  /* 0x0000004a674a7207 */ /* 0x000fe20000000000 */
[----:B------:R-:W-:-:S07]  /*296d0*/  IMAD.MOV.U32 R33, RZ, RZ, R14 ;  /* 0x000000ffff217224 */ /* 0x000fce00078e000e */
[----:B------:R-:W-:Y:S05]  /*296e0*/  WARPSYNC.COLLECTIVE R15, `(.L_x_2227) ;  /* 0x000000000f087348 */ /* 0x000fea0003c00000 */
[----:B------:R0:W1:Y:S02]  /*296f0*/  SHFL.IDX P6, R14, R13, R12, R11 ;  /* 0x0000000c0d0e7389 */ /* 0x00006400000c000b */
[----:B01----:R-:W-:Y:S01]  /*29700*/  ENDCOLLECTIVE ;  /* 0x000000000000791b */ /* 0x003fe20003800000 */
.L_x_2227:
[----:B------:R-:W-:Y:S02]  /*29710*/  IMAD.MOV.U32 R13, RZ, RZ, R115 ;  /* 0x000000ffff0d7224 */ /* 0x000fe400078e0073 */
[----:B------:R-:W-:Y:S02]  /*29720*/  IMAD.MOV.U32 R12, RZ, RZ, R2 ;  /* 0x000000ffff0c7224 */ /* 0x000fe400078e0002 */
[----:B------:R-:W-:-:S07]  /*29730*/  IMAD.MOV.U32 R104, RZ, RZ, R14 ;  /* 0x000000ffff687224 */ /* 0x000fce00078e000e */
[----:B------:R-:W-:Y:S05]  /*29740*/  WARPSYNC.COLLECTIVE R15, `(.L_x_2228) ;  /* 0x000000000f087348 */ /* 0x000fea0003c00000 */
[----:B------:R0:W1:Y:S02]  /*29750*/  SHFL.IDX P6, R14, R13, R12, R11 ;  /* 0x0000000c0d0e7389 */ /* 0x00006400000c000b */
[----:B01----:R-:W-:Y:S01]  /*29760*/  ENDCOLLECTIVE ;  /* 0x000000000000791b */ /* 0x003fe20003800000 */
.L_x_2228:
[----:B------:R-:W-:Y:S01]  /*29770*/  IMAD.MOV.U32 R13, RZ, RZ, R48 ;  /* 0x000000ffff0d7224 */ /* 0x000fe200078e0030 */
[----:B------:R-:W-:Y:S01]  /*29780*/  SEL R48, R90, R95, P0 ;  /* 0x0000005f5a307207 */ /* 0x000fe20000000000 */
[----:B------:R-:W-:Y:S02]  /*29790*/  IMAD.MOV.U32 R12, RZ, RZ, R9 ;  /* 0x000000ffff0c7224 */ /* 0x000fe400078e0009 */
[----:B------:R-:W-:-:S07]  /*297a0*/  IMAD.MOV.U32 R29, RZ, RZ, R14 ;  /* 0x000000ffff1d7224 */ /* 0x000fce00078e000e */
[----:B------:R-:W-:Y:S05]  /*297b0*/  WARPSYNC.COLLECTIVE R15, `(.L_x_2229) ;  /* 0x000000000f087348 */ /* 0x000fea0003c00000 */
[----:B------:R0:W1:Y:S02]  /*297c0*/  SHFL.IDX P6, R14, R13, R12, R11 ;  /* 0x0000000c0d0e7389 */ /* 0x00006400000c000b */
[----:B01----:R-:W-:Y:S01]  /*297d0*/  ENDCOLLECTIVE ;  /* 0x000000000000791b */ /* 0x003fe20003800000 */
.L_x_2229:
[----:B------:R-:W-:Y:S01]  /*297e0*/  IMAD.MOV.U32 R13, RZ, RZ, R117 ;  /* 0x000000ffff0d7224 */ /* 0x000fe200078e0075 */
[----:B------:R-:W-:Y:S01]  /*297f0*/  MOV R12, R2 ;  /* 0x00000002000c7202 */ /* 0x000fe20000000f00 */
[----:B------:R-:W-:-:S07]  /*29800*/  IMAD.MOV.U32 R106, RZ, RZ, R14 ;  /* 0x000000ffff6a7224 */ /* 0x000fce00078e000e */
[----:B------:R-:W-:Y:S05]  /*29810*/  WARPSYNC.COLLECTIVE R15, `(.L_x_2230) ;  /* 0x000000000f087348 */ /* 0x000fea0003c00000 */
[----:B------:R0:W1:Y:S02]  /*29820*/  SHFL.IDX P6, R14, R13, R12, R11 ;  /* 0x0000000c0d0e7389 */ /* 0x00006400000c000b */
[----:B01----:R-:W-:Y:S01]  /*29830*/  ENDCOLLECTIVE ;  /* 0x000000000000791b */ /* 0x003fe20003800000 */
.L_x_2230:
[----:B------:R-:W-:Y:S01]  /*29840*/  IMAD.MOV.U32 R13, RZ, RZ, R54 ;  /* 0x000000ffff0d7224 */ /* 0x000fe200078e0036 */
[----:B------:R-:W-:Y:S01]  /*29850*/  SEL R54, R98, R97, P0 ;  /* 0x0000006162367207 */ /* 0x000fe20000000000 */
[----:B------:R-:W-:Y:S02]  /*29860*/  IMAD.MOV.U32 R12, RZ, RZ, R9 ;  /* 0x000000ffff0c7224 */ /* 0x000fe400078e0009 */
[----:B------:R-:W-:-:S07]  /*29870*/  IMAD.MOV.U32 R27, RZ, RZ, R14 ;  /* 0x000000ffff1b7224 */ /* 0x000fce00078e000e */
[----:B------:R-:W-:Y:S05]  /*29880*/  WARPSYNC.COLLECTIVE R15, `(.L_x_2231) ;  /* 0x000000000f087348 */ /* 0x000fea0003c00000 */
[----:B------:R0:W1:Y:S02]  /*29890*/  SHFL.IDX P6, R14, R13, R12, R11 ;  /* 0x0000000c0d0e7389 */ /* 0x00006400000c000b */
[----:B01----:R-:W-:Y:S01]  /*298a0*/  ENDCOLLECTIVE ;  /* 0x000000000000791b */ /* 0x003fe20003800000 */
.L_x_2231:
[----:B------:R-:W-:Y:S02]  /*298b0*/  IMAD.MOV.U32 R13, RZ, RZ, R31 ;  /* 0x000000ffff0d7224 */ /* 0x000fe400078e001f */
[----:B------:R-:W-:Y:S02]  /*298c0*/  IMAD.MOV.U32 R12, RZ, RZ, R2 ;  /* 0x000000ffff0c7224 */ /* 0x000fe400078e0002 */
[----:B------:R-:W-:-:S07]  /*298d0*/  IMAD.MOV.U32 R108, RZ, RZ, R14 ;  /* 0x000000ffff6c7224 */ /* 0x000fce00078e000e */
[----:B------:R-:W-:Y:S05]  /*298e0*/  WARPSYNC.COLLECTIVE R15, `(.L_x_2232) ;  /* 0x000000000f087348 */ /* 0x000fea0003c00000 */
[----:B------:R0:W1:Y:S02]  /*298f0*/  SHFL.IDX P6, R14, R13, R12, R11 ;  /* 0x0000000c0d0e7389 */ /* 0x00006400000c000b */
[----:B01----:R-:W-:Y:S01]  /*29900*/  ENDCOLLECTIVE ;  /* 0x000000000000791b */ /* 0x003fe20003800000 */
.L_x_2232:
        /* <DEDUP_REMOVED lines=9> */
.L_x_2233:
[----:B------:R-:W-:Y:S02]  /*299a0*/  IMAD.MOV.U32 R13, RZ, RZ, R121 ;  /* 0x000000ffff0d7224 */ /* 0x000fe400078e0079 */
[----:B------:R-:W-:Y:S01]  /*299b0*/  IMAD.MOV.U32 R12, RZ, RZ, R2 ;  /* 0x000000ffff0c7224 */ /* 0x000fe200078e0002 */
[----:B------:R-:W-:-:S07]  /*299c0*/  MOV R110, R14 ;  /* 0x0000000e006e7202 */ /* 0x000fce0000000f00 */
[----:B------:R-:W-:Y:S05]  /*299d0*/  WARPSYNC.COLLECTIVE R15, `(.L_x_2234) ;  /* 0x000000000f087348 */ /* 0x000fea0003c00000 */
[----:B------:R0:W1:Y:S02]  /*299e0*/  SHFL.IDX P6, R14, R13, R12, R11 ;  /* 0x0000000c0d0e7389 */ /* 0x00006400000c000b */
[----:B01----:R-:W-:Y:S01]  /*299f0*/  ENDCOLLECTIVE ;  /* 0x000000000000791b */ /* 0x003fe20003800000 */
.L_x_2234:
[----:B------:R-:W-:Y:S02]  /*29a00*/  IMAD.MOV.U32 R13, RZ, RZ, R112 ;  /* 0x000000ffff0d7224 */ /* 0x000fe400078e0070 */
[----:B------:R-:W-:Y:S02]  /*29a10*/  IMAD.MOV.U32 R12, RZ, RZ, R9 ;  /* 0x000000ffff0c7224 */ /* 0x000fe400078e0009 */
[----:B------:R-:W-:-:S07]  /*29a20*/  IMAD.MOV.U32 R35, RZ, RZ, R14 ;  /* 0x000000ffff237224 */ /* 0x000fce00078e000e */
[----:B------:R-:W-:Y:S05]  /*29a30*/  WARPSYNC.COLLECTIVE R15, `(.L_x_2235) ;  /* 0x000000000f087348 */ /* 0x000fea0003c00000 */
[----:B------:R0:W1:Y:S02]  /*29a40*/  SHFL.IDX P6, R14, R13, R12, R11 ;  /* 0x0000000c0d0e7389 */ /* 0x00006400000c000b */
[----:B01----:R-:W-:Y:S01]  /*29a50*/  ENDCOLLECTIVE ;  /* 0x000000000000791b */ /* 0x003fe20003800000 */
.L_x_2235:
[----:B------:R-:W-:Y:S02]  /*29a60*/  IMAD.MOV.U32 R13, RZ, RZ, R123 ;  /* 0x000000ffff0d7224 */ /* 0x000fe400078e007b */
[----:B------:R-:W-:Y:S02]  /*29a70*/  IMAD.MOV.U32 R12, RZ, RZ, R2 ;  /* 0x000000ffff0c7224 */ /* 0x000fe400078e0002 */
[----:B------:R-:W-:-:S07]  /*29a80*/  IMAD.MOV.U32 R112, RZ, RZ, R14 ;  /* 0x000000ffff707224 */ /* 0x000fce00078e000e */
[----:B------:R-:W-:Y:S05]  /*29a90*/  WARPSYNC.COLLECTIVE R15, `(.L_x_2236) ;  /* 0x000000000f087348 */ /* 0x000fea0003c00000 */
[----:B------:R0:W1:Y:S02]  /*29aa0*/  SHFL.IDX P6, R14, R13, R12, R11 ;  /* 0x0000000c0d0e7389 */ /* 0x00006400000c000b */
[----:B01----:R-:W-:Y:S01]  /*29ab0*/  ENDCOLLECTIVE ;  /* 0x000000000000791b */ /* 0x003fe20003800000 */
.L_x_2236:
[----:B------:R-:W-:Y:S01]  /*29ac0*/  MOV R13, R114 ;  /* 0x00000072000d7202 */ /* 0x000fe20000000f00 */
[----:B------:R-:W-:Y:S02]  /*29ad0*/  IMAD.MOV.U32 R12, RZ, RZ, R9 ;  /* 0x000000ffff0c7224 */ /* 0x000fe400078e0009 */
[----:B------:R-:W-:-:S07]  /*29ae0*/  IMAD.MOV.U32 R39, RZ, RZ, R14 ;  /* 0x000000ffff277224 */ /* 0x000fce00078e000e */
[----:B------:R-:W-:Y:S05]  /*29af0*/  WARPSYNC.COLLECTIVE R15, `(.L_x_2237) ;  /* 0x000000000f087348 */ /* 0x000fea0003c00000 */
[----:B------:R0:W1:Y:S02]  /*29b00*/  SHFL.IDX P6, R14, R13, R12, R11 ;  /* 0x0000000c0d0e7389 */ /* 0x00006400000c000b */
[----:B01----:R-:W-:Y:S01]  /*29b10*/  ENDCOLLECTIVE ;  /* 0x000000000000791b */ /* 0x003fe20003800000 */
.L_x_2237:
[----:B------:R-:W-:Y:S02]  /*29b20*/  IMAD.MOV.U32 R13, RZ, RZ, R125 ;  /* 0x000000ffff0d7224 */ /* 0x000fe400078e007d */
[----:B------:R-:W-:Y:S02]  /*29b30*/  IMAD.MOV.U32 R12, RZ, RZ, R2 ;  /* 0x000000ffff0c7224 */ /* 0x000fe400078e0002 */
[----:B------:R-:W-:-:S07]  /*29b40*/  IMAD.MOV.U32 R114, RZ, RZ, R14 ;  /* 0x000000ffff727224 */ /* 0x000fce00078e000e */
[----:B------:R-:W-:Y:S05]  /*29b50*/  WARPSYNC.COLLECTIVE R15, `(.L_x_2238) ;  /* 0x000000000f087348 */ /* 0x000fea0003c00000 */
[----:B------:R0:W1:Y:S02]  /*29b60*/  SHFL.IDX P6, R14, R13, R12, R11 ;  /* 0x0000000c0d0e7389 */ /* 0x00006400000c000b */
[----:B01----:R-:W-:Y:S01]  /*29b70*/  ENDCOLLECTIVE ;  /* 0x000000000000791b */ /* 0x003fe20003800000 */
.L_x_2238:
[----:B------:R-:W-:Y:S02]  /*29b80*/  IMAD.MOV.U32 R13, RZ, RZ, R116 ;  /* 0x000000ffff0d7224 */ /* 0x000fe400078e0074 */
[----:B------:R-:W-:Y:S02]  /*29b90*/  IMAD.MOV.U32 R12, RZ, RZ, R9 ;  /* 0x000000ffff0c7224 */ /* 0x000fe400078e0009 */
[----:B------:R-:W-:-:S07]  /*29ba0*/  IMAD.MOV.U32 R43, RZ, RZ, R14 ;  /* 0x000000ffff2b7224 */ /* 0x000fce00078e000e */
[----:B------:R-:W-:Y:S05]  /*29bb0*/  WARPSYNC.COLLECTIVE R15, `(.L_x_2239) ;  /* 0x000000000f087348 */ /* 0x000fea0003c00000 */
[----:B------:R0:W1:Y:S02]  /*29bc0*/  SHFL.IDX P6, R14, R13, R12, R11 ;  /* 0x0000000c0d0e7389 */ /* 0x00006400000c000b */
[----:B01----:R-:W-:Y:S01]  /*29bd0*/  ENDCOLLECTIVE ;  /* 0x000000000000791b */ /* 0x003fe20003800000 */
.L_x_2239:
[----:B------:R-:W-:Y:S01]  /*29be0*/  IMAD.MOV.U32 R13, RZ, RZ, R47 ;  /* 0x000000ffff0d7224 */ /* 0x000fe200078e002f */
[----:B------:R-:W-:Y:S01]  /*29bf0*/  MOV R12, R2 ;  /* 0x00000002000c7202 */ /* 0x000fe20000000f00 */
[----:B------:R-:W-:-:S07]  /*29c00*/  IMAD.MOV.U32 R116, RZ, RZ, R14 ;  /* 0x000000ffff747224 */ /* 0x000fce00078e000e */
[----:B------:R-:W-:Y:S05]  /*29c10*/  WARPSYNC.COLLECTIVE R15, `(.L_x_2240) ;  /* 0x000000000f087348 */ /* 0x000fea0003c00000 */
[----:B------:R0:W1:Y:S02]  /*29c20*/  SHFL.IDX P6, R14, R13, R12, R11 ;  /* 0x0000000c0d0e7389 */ /* 0x00006400000c000b */
[----:B01----:R-:W-:Y:S01]  /*29c30*/  ENDCOLLECTIVE ;  /* 0x000000000000791b */ /* 0x003fe20003800000 */
.L_x_2240:
[----:B------:R-:W-:Y:S02]  /*29c40*/  SEL R41, R43, R116, P0 ;  /* 0x000000742b297207 */ /* 0x000fe40000000000 */
[----:B------:R-:W-:Y:S01]  /*29c50*/  SEL R43, R116, R43, P0 ;  /* 0x0000002b742b7207 */ /* 0x000fe20000000000 */
[----:B------:R-:W-:Y:S02]  /*29c60*/  IMAD.MOV.U32 R13, RZ, RZ, R120 ;  /* 0x000000ffff0d7224 */ /* 0x000fe400078e0078 */
[----:B------:R-:W-:Y:S02]  /*29c70*/  IMAD.MOV.U32 R12, RZ, RZ, R9 ;  /* 0x000000ffff0c7224 */ /* 0x000fe400078e0009 */
[----:B------:R-:W-:-:S07]  /*29c80*/  IMAD.MOV.U32 R47, RZ, RZ, R14 ;  /* 0x000000ffff2f7224 */ /* 0x000fce00078e000e */
[----:B------:R-:W-:Y:S05]  /*29c90*/  WARPSYNC.COLLECTIVE R15, `(.L_x_2241) ;  /* 0x000000000f087348 */ /* 0x000fea0003c00000 */
[----:B------:R0:W1:Y:S02]  /*29ca0*/  SHFL.IDX P6, R14, R13, R12, R11 ;  /* 0x0000000c0d0e7389 */ /* 0x00006400000c000b */
[----:B01----:R-:W-:Y:S01]  /*29cb0*/  ENDCOLLECTIVE ;  /* 0x000000000000791b */ /* 0x003fe20003800000 */
.L_x_2241:
[----:B------:R-:W-:Y:S02]  /*29cc0*/  IMAD.MOV.U32 R13, RZ, RZ, R129 ;  /* 0x000000ffff0d7224 */ /* 0x000fe400078e0081 */
[----:B------:R-:W-:Y:S02]  /*29cd0*/  IMAD.MOV.U32 R12, RZ, RZ, R2 ;  /* 0x000000ffff0c7224 */ /* 0x000fe400078e0002 */
[----:B------:R-:W-:-:S07]  /*29ce0*/  IMAD.MOV.U32 R120, RZ, RZ, R14 ;  /* 0x000000ffff787224 */ /* 0x000fce00078e000e */
[----:B------:R-:W-:Y:S05]  /*29cf0*/  WARPSYNC.COLLECTIVE R15, `(.L_x_2242) ;  /* 0x000000000f087348 */ /* 0x000fea0003c00000 */
[----:B------:R0:W1:Y:S02]  /*29d00*/  SHFL.IDX P6, R14, R13, R12, R11 ;  /* 0x0000000c0d0e7389 */ /* 0x00006400000c000b */
[----:B01----:R-:W-:Y:S01]  /*29d10*/  ENDCOLLECTIVE ;  /* 0x000000000000791b */ /* 0x003fe20003800000 */
.L_x_2242:
        /* <DEDUP_REMOVED lines=8> */
.L_x_2243:
[----:B------:R-:W-:Y:S02]  /*29da0*/  IMAD.MOV.U32 R13, RZ, RZ, R55 ;  /* 0x000000ffff0d7224 */ /* 0x000fe400078e0037 */
[----:B------:R-:W-:Y:S01]  /*29db0*/  IMAD.MOV.U32 R12, RZ, RZ, R2 ;  /* 0x000000ffff0c7224 */ /* 0x000fe200078e0002 */
[----:B------:R-:W-:-:S07]  /*29dc0*/  MOV R122, R14 ;  /* 0x0000000e007a7202 */ /* 0x000fce0000000f00 */
[----:B------:R-:W-:Y:S05]  /*29dd0*/  WARPSYNC.COLLECTIVE R15, `(.L_x_2244) ;  /* 0x000000000f087348 */ /* 0x000fea0003c00000 */
[----:B------:R0:W1:Y:S02]  /*29de0*/  SHFL.IDX P6, R14, R13, R12, R11 ;  /* 0x0000000c0d0e7389 */ /* 0x00006400000c000b */
[----:B01----:R-:W-:Y:S01]  /*29df0*/  ENDCOLLECTIVE ;  /* 0x000000000000791b */ /* 0x003fe20003800000 */
.L_x_2244:
[----:B------:R-:W-:Y:S02]  /*29e00*/  IMAD.MOV.U32 R13, RZ, RZ, R128 ;  /* 0x000000ffff0d7224 */ /* 0x000fe400078e0080 */
[----:B------:R-:W-:Y:S02]  /*29e10*/  IMAD.MOV.U32 R12, RZ, RZ, R9 ;  /* 0x000000ffff0c7224 */ /* 0x000fe400078e0009 */
[----:B------:R-:W-:-:S07]  /*29e20*/  IMAD.MOV.U32 R55, RZ, RZ, R14 ;  /* 0x000000ffff377224 */ /* 0x000fce00078e000e */
[----:B------:R-:W-:Y:S05]  /*29e30*/  WARPSYNC.COLLECTIVE R15, `(.L_x_2245) ;  /* 0x000000000f087348 */ /* 0x000fea0003c00000 */
[----:B------:R0:W1:Y:S02]  /*29e40*/  SHFL.IDX P6, R14, R13, R12, R11 ;  /* 0x0000000c0d0e7389 */ /* 0x00006400000c000b */
[----:B01----:R-:W-:Y:S01]  /*29e50*/  ENDCOLLECTIVE ;  /* 0x000000000000791b */ /* 0x003fe20003800000 */
.L_x_2245:
[----:B------:R-:W-:Y:S02]  /*29e60*/  IMAD.MOV.U32 R13, RZ, RZ, R131 ;  /* 0x000000ffff0d7224 */ /* 0x000fe400078e0083 */
[----:B------:R-:W-:Y:S02]  /*29e70*/  IMAD.MOV.U32 R12, RZ, RZ, R2 ;  /* 0x000000ffff0c7224 */ /* 0x000fe400078e0002 */
[----:B------:R-:W-:-:S07]  /*29e80*/  IMAD.MOV.U32 R128, RZ, RZ, R14 ;  /* 0x000000ffff807224 */ /* 0x000fce00078e000e */
[----:B------:R-:W-:Y:S05]  /*29e90*/  WARPSYNC.COLLECTIVE R15, `(.L_x_2246) ;  /* 0x000000000f087348 */ /* 0x000fea0003c00000 */
[----:B------:R0:W1:Y:S02]  /*29ea0*/  SHFL.IDX P6, R14, R13, R12, R11 ;  /* 0x0000000c0d0e7389 */ /* 0x00006400000c000b */
[----:B01----:R-:W-:Y:S01]  /*29eb0*/  ENDCOLLECTIVE ;  /* 0x000000000000791b */ /* 0x003fe20003800000 */
.L_x_2246:
        /* <DEDUP_REMOVED lines=8> */
.L_x_2247:
[----:B------:R-:W-:Y:S02]  /*29f40*/  IMAD.MOV.U32 R13, RZ, RZ, R63 ;  /* 0x000000ffff0d7224 */ /* 0x000fe400078e003f */
[----:B------:R-:W-:Y:S02]  /*29f50*/  IMAD.MOV.U32 R12, RZ, RZ, R2 ;  /* 0x000000ffff0c7224 */ /* 0x000fe400078e0002 */
[----:B------:R-:W-:-:S07]  /*29f60*/  IMAD.MOV.U32 R118, RZ, RZ, R14 ;  /* 0x000000ffff767224 */ /* 0x000fce00078e000e */
[----:B------:R-:W-:Y:S05]  /*29f70*/  WARPSYNC.COLLECTIVE R15, `(.L_x_2248) ;  /* 0x000000000f087348 */ /* 0x000fea0003c00000 */
[----:B------:R0:W1:Y:S02]  /*29f80*/  SHFL.IDX P6, R14, R13, R12, R11 ;  /* 0x0000000c0d0e7389 */ /* 0x00006400000c000b */
[----:B01----:R-:W-:Y:S01]  /*29f90*/  ENDCOLLECTIVE ;  /* 0x000000000000791b */ /* 0x003fe20003800000 */
.L_x_2248:
        /* <DEDUP_REMOVED lines=8> */
.L_x_2249:
[----:B------:R-:W-:Y:S01]  /*2a020*/  IMAD.MOV.U32 R13, RZ, RZ, R111 ;  /* 0x000000ffff0d7224 */ /* 0x000fe200078e006f */
[----:B------:R-:W-:Y:S01]  /*2a030*/  MOV R12, R2 ;  /* 0x00000002000c7202 */ /* 0x000fe20000000f00 */
[----:B------:R-:W-:-:S07]  /*2a040*/  IMAD.MOV.U32 R124, RZ, RZ, R14 ;  /* 0x000000ffff7c7224 */ /* 0x000fce00078e000e */
[----:B------:R-:W-:Y:S05]  /*2a050*/  WARPSYNC.COLLECTIVE R15, `(.L_x_2250) ;  /* 0x000000000f087348 */ /* 0x000fea0003c00000 */
[----:B------:R0:W1:Y:S02]  /*2a060*/  SHFL.IDX P6, R14, R13, R12, R11 ;  /* 0x0000000c0d0e7389 */ /* 0x00006400000c000b */
[----:B01----:R-:W-:Y:S01]  /*2a070*/  ENDCOLLECTIVE ;  /* 0x000000000000791b */ /* 0x003fe20003800000 */
.L_x_2250:
        /* <DEDUP_REMOVED lines=8> */
.L_x_2251:
[----:B------:R-:W-:Y:S02]  /*2a100*/  IMAD.MOV.U32 R13, RZ, RZ, R71 ;  /* 0x000000ffff0d7224 */ /* 0x000fe400078e0047 */
[----:B------:R-:W-:Y:S02]  /*2a110*/  IMAD.MOV.U32 R12, RZ, RZ, R2 ;  /* 0x000000ffff0c7224 */ /* 0x000fe400078e0002 */
[----:B------:R-:W-:-:S07]  /*2a120*/  IMAD.MOV.U32 R126, RZ, RZ, R14 ;  /* 0x000000ffff7e7224 */ /* 0x000fce00078e000e */
[----:B------:R-:W-:Y:S05]  /*2a130*/  WARPSYNC.COLLECTIVE R15, `(.L_x_2252) ;  /* 0x000000000f087348 */ /* 0x000fea0003c00000 */
[----:B------:R0:W1:Y:S02]  /*2a140*/  SHFL.IDX P6, R14, R13, R12, R11 ;  /* 0x0000000c0d0e7389 */ /* 0x00006400000c000b */
[----:B01----:R-:W-:Y:S01]  /*2a150*/  ENDCOLLECTIVE ;  /* 0x000000000000791b */ /* 0x003fe20003800000 */
.L_x_2252:
        /* <DEDUP_REMOVED lines=8> */
.L_x_2253:
[----:B------:R-:W-:Y:S02]  /*2a1e0*/  IMAD.MOV.U32 R13, RZ, RZ, R75 ;  /* 0x000000ffff0d7224 */ /* 0x000fe400078e004b */
[----:B------:R-:W-:Y:S01]  /*2a1f0*/  IMAD.MOV.U32 R12, RZ, RZ, R2 ;  /* 0x000000ffff0c7224 */ /* 0x000fe200078e0002 */
[----:B------:R-:W-:-:S07]  /*2a200*/  MOV R132, R14 ;  /* 0x0000000e00847202 */ /* 0x000fce0000000f00 */
[----:B------:R-:W-:Y:S05]  /*2a210*/  WARPSYNC.COLLECTIVE R15, `(.L_x_2254) ;  /* 0x000000000f087348 */ /* 0x000fea0003c00000 */
[----:B------:R0:W1:Y:S02]  /*2a220*/  SHFL.IDX P6, R14, R13, R12, R11 ;  /* 0x0000000c0d0e7389 */ /* 0x00006400000c000b */
[----:B01----:R-:W-:Y:S01]  /*2a230*/  ENDCOLLECTIVE ;  /* 0x000000000000791b */ /* 0x003fe20003800000 */
.L_x_2254:
[----:B------:R-:W-:Y:S02]  /*2a240*/  SEL R69, R71, R132, P0 ;  /* 0x0000008447457207 */ /* 0x000fe40000000000 */
[----:B------:R-:W-:Y:S01]  /*2a250*/  SEL R71, R132, R71, P0 ;  /* 0x0000004784477207 */ /* 0x000fe20000000000 */
[----:B------:R-:W-:Y:S01]  /*2a260*/  IMAD.MOV.U32 R13, RZ, RZ, R5 ;  /* 0x000000ffff0d7224 */ /* 0x000fe200078e0005 */
[----:B------:R-:W-:Y:S01]  /*2a270*/  SEL R5, R37, R102, P0 ;  /* 0x0000006625057207 */ /* 0x000fe20000000000 */
        /* <DEDUP_REMOVED lines=8> */
.L_x_2255:
        /* <DEDUP_REMOVED lines=13> */
[----:B------:R-:W-:Y:S01]  /*2a3d0*/  SEL R51, R122, R51, P0 ;  /* 0x000000337a337207 */ /* 0x000fe20000000000 */
[----:B------:R-:W-:Y:S06]  /*2a3e0*/  BRA `(.L_x_2256) ;  /* 0xffffff2400887947 */ /* 0x000fec000383ffff */
.L_x_1950:
[----:B------:R-:W-:Y:S01]  /*2a3f0*/  IMAD.MOV.U32 R13, RZ, RZ, R3 ;  /* 0x000000ffff0d7224 */ /* 0x000fe200078e0003 */
[----:B------:R-:W-:Y:S01]  /*2a400*/  MOV R11, 0x181f ;  /* 0x0000181f000b7802 */ /* 0x000fe20000000f00 */
[----:B------:R-:W-:Y:S02]  /*2a410*/  IMAD.MOV.U32 R12, RZ, RZ, RZ ;  /* 0x000000ffff0c7224 */ /* 0x000fe400078e00ff */
[----:B------:R-:W-:-:S07]  /*2a420*/  IMAD.MOV.U32 R15, RZ, RZ, -0x1 ;  /* 0xffffffffff0f7424 */ /* 0x000fce00078e00ff */
[----:B------:R-:W-:Y:S05]  /*2a430*/  WARPSYNC.COLLECTIVE R15, `(.L_x_2257) ;  /* 0x000000000f087348 */ /* 0x000fea0003c00000 */
[----:B------:R0:W1:Y:S02]  /*2a440*/  SHFL.IDX P6, R14, R13, R12, R11 ;  /* 0x0000000c0d0e7389 */ /* 0x00006400000c000b */
[----:B01----:R-:W-:Y:S01]  /*2a450*/  ENDCOLLECTIVE ;  /* 0x000000000000791b */ /* 0x003fe20003800000 */
.L_x_2257:
[----:B------:R-:W-:Y:S02]  /*2a460*/  IMAD.MOV.U32 R13, RZ, RZ, R2 ;  /* 0x000000ffff0d7224 */ /* 0x000fe400078e0002 */
[----:B------:R-:W-:-:S07]  /*2a470*/  IMAD.MOV.U32 R0, RZ, RZ, R14 ;  /* 0x000000ffff007224 */ /* 0x000fce00078e000e */
[----:B------:R-:W-:Y:S05]  /*2a480*/  WARPSYNC.COLLECTIVE R15, `(.L_x_2258) ;  /* 0x000000000f087348 */ /* 0x000fea0003c00000 */
[----:B------:R0:W1:Y:S02]  /*2a490*/  SHFL.IDX P6, R14, R13, R12, R11 ;  /* 0x0000000c0d0e7389 */ /* 0x00006400000c000b */
[----:B01----:R-:W-:Y:S01]  /*2a4a0*/  ENDCOLLECTIVE ;  /* 0x000000000000791b */ /* 0x003fe20003800000 */
.L_x_2258:
[----:B------:R-:W-:Y:S05]  /*2a4b0*/  BRA `(.L_x_2259) ;  /* 0xffffff40004c7947 */ /* 0x000fea000383ffff */
.L_x_1953:
[----:B------:R-:W-:Y:S01]  /*2a4c0*/  BSSY B1, `(.L_x_2260) ;  /* 0x0000008000017945 */ /* 0x000fe20003800000 */
[----:B------:R-:W-:Y:S02]  /*2a4d0*/  IMAD.MOV.U32 R13, RZ, RZ, R3 ;  /* 0x000000ffff0d7224 */ /* 0x000fe400078e0003 */
[----:B------:R-:W-:Y:S02]  /*2a4e0*/  IMAD.MOV.U32 R12, RZ, RZ, 0x1 ;  /* 0x00000001ff0c7424 */ /* 0x000fe400078e00ff */
[----:B------:R-:W-:Y:S02]  /*2a4f0*/  IMAD.MOV.U32 R11, RZ, RZ, 0x181f ;  /* 0x0000181fff0b7424 */ /* 0x000fe400078e00ff */
[----:B---3--:R-:W-:-:S07]  /*2a500*/  IMAD.MOV.U32 R15, RZ, RZ, -0x1 ;  /* 0xffffffffff0f7424 */ /* 0x008fce00078e00ff */
[----:B012---:R-:W-:Y:S05]  /*2a510*/  WARPSYNC.COLLECTIVE R15, `(.L_x_2261) ;  /* 0x000000000f087348 */ /* 0x007fea0003c00000 */
[----:B--2---:R2:W3:Y:S02]  /*2a520*/  SHFL.IDX P6, R14, R13, R12, R11 ;  /* 0x0000000c0d0e7389 */ /* 0x0044e400000c000b */
[----:B0123--:R-:W-:Y:S01]  /*2a530*/  ENDCOLLECTIVE ;  /* 0x000000000000791b */ /* 0x00ffe20003800000 */
.L_x_2261:
[----:B------:R-:W-:Y:S05]  /*2a540*/  BSYNC B1 ;  /* 0x0000000000017941 */ /* 0x000fea0003800000 */
.L_x_2260:
        /* <DEDUP_REMOVED lines=8> */
.L_x_2262:
[----:B------:R-:W-:Y:S05]  /*2a5d0*/  BRA `(.L_x_2263) ;  /* 0xffffff40006c7947 */ /* 0x000fea000383ffff */
.L_x_1956:
[----:B------:R-:W-:Y:S01]  /*2a5e0*/  BSSY B1, `(.L_x_2264) ;  /* 0x0000008000017945 */ /* 0x000fe20003800000 */
[----:B------:R-:W-:Y:S02]  /*2a5f0*/  IMAD.MOV.U32 R13, RZ, RZ, R3 ;  /* 0x000000ffff0d7224 */ /* 0x000fe400078e0003 */
[----:B------:R-:W-:Y:S02]  /*2a600*/  IMAD.MOV.U32 R12, RZ, RZ, 0x2 ;  /* 0x00000002ff0c7424 */ /* 0x000fe400078e00ff */
[----:B------:R-:W-:Y:S02]  /*2a610*/  IMAD.MOV.U32 R11, RZ, RZ, 0x181f ;  /* 0x0000181fff0b7424 */ /* 0x000fe400078e00ff */
[----:B---3--:R-:W-:-:S07]  /*2a620*/  IMAD.MOV.U32 R15, RZ, RZ, -0x1 ;  /* 0xffffffffff0f7424 */ /* 0x008fce00078e00ff */
[----:B012-4-:R-:W-:Y:S05]  /*2a630*/  WARPSYNC.COLLECTIVE R15, `(.L_x_2265) ;  /* 0x000000000f087348 */ /* 0x017fea0003c00000 */
[----:B--2---:R2:W3:Y:S02]  /*2a640*/  SHFL.IDX P6, R14, R13, R12, R11 ;  /* 0x0000000c0d0e7389 */ /* 0x0044e400000c000b */
[----:B01234-:R-:W-:Y:S01]  /*2a650*/  ENDCOLLECTIVE ;  /* 0x000000000000791b */ /* 0x01ffe20003800000 */
.L_x_2265:
[----:B------:R-:W-:Y:S05]  /*2a660*/  BSYNC B1 ;  /* 0x0000000000017941 */ /* 0x000fea0003800000 */
.L_x_2264:
        /* <DEDUP_REMOVED lines=8> */
.L_x_2266:
[----:B------:R-:W-:Y:S05]  /*2a6f0*/  BRA `(.L_x_2267) ;  /* 0xffffff40008c7947 */ /* 0x000fea000383ffff */
.L_x_1959:
        /* <DEDUP_REMOVED lines=8> */
.L_x_2269:
[----:B------:R-:W-:Y:S05]  /*2a780*/  BSYNC B1 ;  /* 0x0000000000017941 */ /* 0x000fea0003800000 */
.L_x_2268:
[----:B------:R-:W-:Y:S01]  /*2a790*/  IMAD.MOV.U32 R13, RZ, RZ, R2 ;  /* 0x000000ffff0d7224 */ /* 0x000fe200078e0002 */
[----:B------:R-:W-:Y:S01]  /*2a7a0*/  MOV R15, 0xffffffff ;  /* 0xffffffff000f7802 */ /* 0x000fe20000000f00 */
[----:B------:R-:W-:Y:S02]  /*2a7b0*/  IMAD.MOV.U32 R12, RZ, RZ, 0x3 ;  /* 0x00000003ff0c7424 */ /* 0x000fe400078e00ff */
[----:B------:R-:W-:Y:S02]  /*2a7c0*/  IMAD.MOV.U32 R11, RZ, RZ, 0x181f ;  /* 0x0000181fff0b7424 */ /* 0x000fe400078e00ff */
[----:B------:R-:W-:-:S07]  /*2a7d0*/  IMAD.MOV.U32 R0, RZ, RZ, R14 ;  /* 0x000000ffff007224 */ /* 0x000fce00078e000e */
[----:B------:R-:W-:Y:S05]  /*2a7e0*/  WARPSYNC.COLLECTIVE R15, `(.L_x_2270) ;  /* 0x000000000f087348 */ /* 0x000fea0003c00000 */
[----:B------:R0:W1:Y:S02]  /*2a7f0*/  SHFL.IDX P6, R14, R13, R12, R11 ;  /* 0x0000000c0d0e7389 */ /* 0x00006400000c000b */
[----:B01----:R-:W-:Y:S01]  /*2a800*/  ENDCOLLECTIVE ;  /* 0x000000000000791b */ /* 0x003fe20003800000 */
.L_x_2270:
[----:B------:R-:W-:Y:S05]  /*2a810*/  BRA `(.L_x_2271) ;  /* 0xffffff4000ac7947 */ /* 0x000fea000383ffff */
.L_x_1983:
[----:B------:R-:W0:Y:S01]  /*2a820*/  S2R R5, SR_TID.X ;  /* 0x0000000000057919 */ /* 0x000e220000002100 */
[----:B------:R-:W-:Y:S01]  /*2a830*/  BSSY B1, `(.L_x_2272) ;  /* 0x000000a000017945 */ /* 0x000fe20003800000 */
[----:B------:R-:W-:Y:S02]  /*2a840*/  IMAD.MOV.U32 R12, RZ, RZ, RZ ;  /* 0x000000ffff0c7224 */ /* 0x000fe400078e00ff */
[----:B------:R-:W-:Y:S02]  /*2a850*/  IMAD.MOV.U32 R11, RZ, RZ, 0x1f ;  /* 0x0000001fff0b7424 */ /* 0x000fe400078e00ff */
[----:B------:R-:W-:Y:S01]  /*2a860*/  IMAD.MOV.U32 R15, RZ, RZ, -0x1 ;  /* 0xffffffffff0f7424 */ /* 0x000fe200078e00ff */
[----:B0-----:R-:W-:-:S04]  /*2a870*/  SHF.R.U32.HI R5, RZ, 0x5, R5 ;  /* 0x00000005ff057819 */ /* 0x001fc80000011605 */
[----:B------:R-:W-:-:S05]  /*2a880*/  LOP3.LUT R5, R5, 0x3, RZ, 0xc0, !PT ;  /* 0x0000000305057812 */ /* 0x000fca00078ec0ff */
[----:B------:R-:W-:-:S07]  /*2a890*/  IMAD.MOV.U32 R13, RZ, RZ, R5 ;  /* 0x000000ffff0d7224 */ /* 0x000fce00078e0005 */
[----:B------:R-:W-:Y:S05]  /*2a8a0*/  WARPSYNC.COLLECTIVE R15, `(.L_x_2273) ;  /* 0x000000000f087348 */ /* 0x000fea0003c00000 */
[----:B------:R0:W1:Y:S02]  /*2a8b0*/  SHFL.IDX P6, R14, R13, R12, R11 ;  /* 0x0000000c0d0e7389 */ /* 0x00006400000c000b */
[----:B01----:R-:W-:Y:S01]  /*2a8c0*/  ENDCOLLECTIVE ;  /* 0x000000000000791b */ /* 0x003fe20003800000 */
.L_x_2273:
[----:B------:R-:W-:Y:S05]  /*2a8d0*/  BSYNC B1 ;  /* 0x0000000000017941 */ /* 0x000fea0003800000 */
.L_x_2272:
[----:B------:R-:W-:Y:S05]  /*2a8e0*/  BRA `(.L_x_2274) ;  /* 0xffffff5c002c7947 */ /* 0x000fea000383ffff */
.L_x_1985:
[----:B------:R-:W-:Y:S01]  /*2a8f0*/  BSSY B1, `(.L_x_2275) ;  /* 0x0000006000017945 */ /* 0x000fe20003800000 */
[----:B------:R-:W-:-:S07]  /*2a900*/  IMAD.MOV.U32 R15, RZ, RZ, -0x1 ;  /* 0xffffffffff0f7424 */ /* 0x000fce00078e00ff */
[----:B0-----:R-:W-:Y:S05]  /*2a910*/  WARPSYNC.COLLECTIVE R15, `(.L_x_2276) ;  /* 0x000000000f0c7348 */ /* 0x001fea0003c00000 */
[----:B------:R-:W-:Y:S02]  /*2a920*/  ELECT P6, UR62, PT ;  /* 0x00000000003e782f */ /* 0x000fe400038c0000 */
[----:B------:R-:W-:Y:S01]  /*2a930*/  MOV R14, UR62 ;  /* 0x0000003e000e7c02 */ /* 0x000fe20008000f00 */
[----:B0-----:R-:W-:Y:S10]  /*2a940*/  ENDCOLLECTIVE ;  /* 0x000000000000791b */ /* 0x001ff40003800000 */
.L_x_2276:
[----:B------:R-:W-:Y:S05]  /*2a950*/  BSYNC B1 ;  /* 0x0000000000017941 */ /* 0x000fea0003800000 */
.L_x_2275:
[----:B------:R-:W-:Y:S05]  /*2a960*/  BRA `(.L_x_1984) ;  /* 0xffffff5c00247947 */ /* 0x000fea000383ffff */
.L_x_1987:
[----:B0-----:R0:W1:Y:S02]  /*2a970*/  SYNCS.PHASECHK.TRANS64.TRYWAIT P0, [R23+URZ+0x28420], R5 ;  /* 0x02842005170075a7 */ /* 0x001064000800017f */
[----:B-1----:R-:W-:Y:S05]  /*2a980*/  @!P0 NANOSLEEP.SYNCS 0x989680 ;  /* 0x009896800000895d */ /* 0x002fea0003900000 */
[----:B------:R-:W1:Y:S02]  /*2a990*/  @!P0 SYNCS.PHASECHK.TRANS64 P0, [R23+URZ+0x28420], R5 ;  /* 0x02842005170085a7 */ /* 0x000e64000800007f */
[----:B-1----:R-:W-:Y:S05]  /*2a9a0*/  @!P0 BRA `(.L_x_1987) ;  /* 0xfffffffc00f08947 */ /* 0x002fea000383ffff */
[----:B------:R-:W-:Y:S05]  /*2a9b0*/  BRA `(.L_x_2277) ;  /* 0xffffff5c00347947 */ /* 0x000fea000383ffff */
.L_x_1991:
[----:B-1----:R1:W2:Y:S02]  /*2a9c0*/  SYNCS.PHASECHK.TRANS64.TRYWAIT P0, [R12+URZ+0x284a0], R11 ;  /* 0x0284a00b0c0075a7 */ /* 0x0022a4000800017f */
[----:B--2---:R-:W-:Y:S05]  /*2a9d0*/  @!P0 NANOSLEEP.SYNCS 0x989680 ;  /* 0x009896800000895d */ /* 0x004fea0003900000 */
[----:B------:R-:W2:Y:S02]  /*2a9e0*/  @!P0 SYNCS.PHASECHK.TRANS64 P0, [R12+URZ+0x284a0], R11 ;  /* 0x0284a00b0c0085a7 */ /* 0x000ea4000800007f */
[----:B--2---:R-:W-:Y:S05]  /*2a9f0*/  @!P0 BRA `(.L_x_1991) ;  /* 0xfffffffc00f08947 */ /* 0x004fea000383ffff */
[----:B------:R-:W-:Y:S05]  /*2aa00*/  BRA `(.L_x_2278) ;  /* 0xffffff5c004c7947 */ /* 0x000fea000383ffff */
.L_x_1997:
[----:B0-----:R0:W2:Y:S02]  /*2aa10*/  SYNCS.PHASECHK.TRANS64.TRYWAIT P0, [R12+URZ+0x284c0], R11 ;  /* 0x0284c00b0c0075a7 */ /* 0x0010a4000800017f */
[----:B--2---:R-:W-:Y:S05]  /*2aa20*/  @!P0 NANOSLEEP.SYNCS 0x989680 ;  /* 0x009896800000895d */ /* 0x004fea0003900000 */
[----:B------:R-:W2:Y:S02]  /*2aa30*/  @!P0 SYNCS.PHASECHK.TRANS64 P0, [R12+URZ+0x284c0], R11 ;  /* 0x0284c00b0c0085a7 */ /* 0x000ea4000800007f */
[----:B--2---:R-:W-:Y:S05]  /*2aa40*/  @!P0 BRA `(.L_x_1997) ;  /* 0xfffffffc00f08947 */ /* 0x004fea000383ffff */
[----:B------:R-:W-:Y:S05]  /*2aa50*/  BRA `(.L_x_2279) ;  /* 0xffffff6000087947 */ /* 0x000fea000383ffff */
.L_x_2005:
[----:B-1----:R1:W2:Y:S02]  /*2aa60*/  SYNCS.PHASECHK.TRANS64.TRYWAIT P1, [R11+URZ+0x284a0], R8 ;  /* 0x0284a0080b0075a7 */ /* 0x0022a4000802017f */
[----:B--2---:R-:W-:Y:S05]  /*2aa70*/  @!P1 NANOSLEEP.SYNCS 0x989680 ;  /* 0x009896800000995d */ /* 0x004fea0003900000 */
[----:B------:R-:W2:Y:S02]  /*2aa80*/  @!P1 SYNCS.PHASECHK.TRANS64 P1, [R11+URZ+0x284a0], R8 ;  /* 0x0284a0080b0095a7 */ /* 0x000ea4000802007f */
[----:B--2---:R-:W-:Y:S05]  /*2aa90*/  @!P1 BRA `(.L_x_2005) ;  /* 0xfffffffc00f09947 */ /* 0x004fea000383ffff */
[----:B------:R-:W-:Y:S05]  /*2aaa0*/  BRA `(.L_x_2280) ;  /* 0xffffff6400007947 */ /* 0x000fea000383ffff */
.L_x_2011:
[----:B0-----:R0:W2:Y:S02]  /*2aab0*/  SYNCS.PHASECHK.TRANS64.TRYWAIT P1, [R11+URZ+0x284c0], R8 ;  /* 0x0284c0080b0075a7 */ /* 0x0010a4000802017f */
[----:B--2---:R-:W-:Y:S05]  /*2aac0*/  @!P1 NANOSLEEP.SYNCS 0x989680 ;  /* 0x009896800000995d */ /* 0x004fea0003900000 */
[----:B------:R-:W2:Y:S02]  /*2aad0*/  @!P1 SYNCS.PHASECHK.TRANS64 P1, [R11+URZ+0x284c0], R8 ;  /* 0x0284c0080b0095a7 */ /* 0x000ea4000802007f */
[----:B--2---:R-:W-:Y:S05]  /*2aae0*/  @!P1 BRA `(.L_x_2011) ;  /* 0xfffffffc00f09947 */ /* 0x004fea000383ffff */
[----:B------:R-:W-:Y:S05]  /*2aaf0*/  BRA `(.L_x_2281) ;  /* 0xffffff6400b87947 */ /* 0x000fea000383ffff */
.L_x_2035:
        /* <DEDUP_REMOVED lines=11> */
.L_x_2283:
[----:B------:R-:W-:Y:S05]  /*2abb0*/  BSYNC B0 ;  /* 0x0000000000007941 */ /* 0x000fea0003800000 */
.L_x_2282:
[----:B------:R-:W-:Y:S05]  /*2abc0*/  BRA `(.L_x_2284) ;  /* 0xffffff7400f47947 */ /* 0x000fea000383ffff */
.L_x_2038:
[----:B0-----:R0:W1:Y:S02]  /*2abd0*/  SYNCS.PHASECHK.TRANS64.TRYWAIT P0, [R6+URZ+0x28480], R21 ;  /* 0x02848015060075a7 */ /* 0x001064000800017f */
[----:B-1----:R-:W-:Y:S05]  /*2abe0*/  @!P0 NANOSLEEP.SYNCS 0x989680 ;  /* 0x009896800000895d */ /* 0x002fea0003900000 */
[----:B------:R-:W1:Y:S02]  /*2abf0*/  @!P0 SYNCS.PHASECHK.TRANS64 P0, [R6+URZ+0x28480], R21 ;  /* 0x02848015060085a7 */ /* 0x000e64000800007f */
[----:B-1----:R-:W-:Y:S05]  /*2ac00*/  @!P0 BRA `(.L_x_2038) ;  /* 0xfffffffc00f08947 */ /* 0x002fea000383ffff */
[----:B------:R-:W-:Y:S05]  /*2ac10*/  BRA `(.L_x_2285) ;  /* 0xffffff7800147947 */ /* 0x000fea000383ffff */
.L_x_2039:
        /* <DEDUP_REMOVED lines=8> */
.L_x_2287:
[----:B------:R-:W-:Y:S05]  /*2aca0*/  BSYNC B0 ;  /* 0x0000000000007941 */ /* 0x000fea0003800000 */
.L_x_2286:
[----:B------:R-:W-:Y:S01]  /*2acb0*/  IMAD.MOV.U32 R13, RZ, RZ, R2 ;  /* 0x000000ffff0d7224 */ /* 0x000fe200078e0002 */
[C---:B------:R-:W-:Y:S01]  /*2acc0*/  ISETP.GE.AND P3, PT, R27.reuse, 0x11, PT ;  /* 0x000000111b00780c */ /* 0x040fe20003f66270 */
[----:B------:R-:W-:Y:S01]  /*2acd0*/  IMAD.MOV.U32 R12, RZ, RZ, RZ ;  /* 0x000000ffff0c7224 */ /* 0x000fe200078e00ff */
[----:B------:R-:W-:Y:S01]  /*2ace0*/  ISETP.GE.AND P5, PT, R27, 0x31, PT ;  /* 0x000000311b00780c */ /* 0x000fe20003fa6270 */
[----:B------:R-:W-:Y:S02]  /*2acf0*/  IMAD.MOV.U32 R11, RZ, RZ, 0x181f ;  /* 0x0000181fff0b7424 */ /* 0x000fe400078e00ff */
[----:B------:R-:W-:Y:S02]  /*2ad00*/  IMAD.MOV.U32 R15, RZ, RZ, -0x1 ;  /* 0xffffffffff0f7424 */ /* 0x000fe400078e00ff */
[----:B------:R-:W-:-:S08]  /*2ad10*/  IMAD.MOV.U32 R5, RZ, RZ, R14 ;  /* 0x000000ffff057224 */ /* 0x000fd000078e000e */
[----:B------:R-:W-:Y:S05]  /*2ad20*/  WARPSYNC.COLLECTIVE R15, `(.L_x_2288) ;  /* 0x000000000f087348 */ /* 0x000fea0003c00000 */
[----:B------:R0:W1:Y:S02]  /*2ad30*/  SHFL.IDX P6, R14, R13, R12, R11 ;  /* 0x0000000c0d0e7389 */ /* 0x00006400000c000b */
[----:B01----:R-:W-:Y:S01]  /*2ad40*/  ENDCOLLECTIVE ;  /* 0x000000000000791b */ /* 0x003fe20003800000 */
.L_x_2288:
[----:B------:R-:W0:Y:S01]  /*2ad50*/  LDC R11, c[0x0][0x2f4] ;  /* 0x0000bd00ff0b7b82 */ /* 0x000e220000000800 */
[----:B------:R-:W-:Y:S01]  /*2ad60*/  LOP3.LUT R15, R34, 0x80, RZ, 0xfc, !PT ;  /* 0x00000080220f7812 */ /* 0x000fe200078efcff */
[----:B------:R-:W-:Y:S02]  /*2ad70*/  IMAD.MOV.U32 R13, RZ, RZ, R3 ;  /* 0x000000ffff0d7224 */ /* 0x000fe400078e0003 */
[----:B------:R-:W-:Y:S02]  /*2ad80*/  IMAD.MOV.U32 R12, RZ, RZ, 0x1 ;  /* 0x00000001ff0c7424 */ /* 0x000fe400078e00ff */
[----:B------:R-:W-:-:S05]  /*2ad90*/  IMAD.MOV.U32 R8, RZ, RZ, R14 ;  /* 0x000000ffff087224 */ /* 0x000fca00078e000e */
[----:B------:R-:W-:-:S04]  /*2ada0*/  IADD3 R8, P0, R34, R8, RZ ;  /* 0x0000000822087210 */ /* 0x000fc80007f1e0ff */
[----:B------:R-:W-:Y:S01]  /*2adb0*/  IADD3.X R9, RZ, R5, RZ, P0, !PT ;  /* 0x00000005ff097210 */ /* 0x000fe200007fe4ff */
[----:B------:R-:W-:Y:S01]  /*2adc0*/  IMAD.IADD R5, R23, 0x1, R7 ;  /* 0x0000000117057824 */ /* 0x000fe200078e0207 */
[-C--:B0-----:R-:W-:Y:S02]  /*2add0*/  ISETP.GE.AND P2, PT, R34, R11.reuse, PT ;  /* 0x0000000b2200720c */ /* 0x081fe40003f46270 */
[----:B------:R-:W-:Y:S01]  /*2ade0*/  ISETP.GE.AND P0, PT, R15, R11, PT ;  /* 0x0000000b0f00720c */ /* 0x000fe20003f06270 */
[----:B------:R-:W-:Y:S01]  /*2adf0*/  IMAD.MOV.U32 R11, RZ, RZ, 0x181f ;  /* 0x0000181fff0b7424 */ /* 0x000fe200078e00ff */
[----:B------:R-:W-:Y:S01]  /*2ae00*/  ISETP.LT.OR P1, PT, R27, 0x1, P2 ;  /* 0x000000011b00780c */ /* 0x000fe20001721670 */
[----:B------:R-:W-:-:S12]  /*2ae10*/  IMAD.MOV.U32 R15, RZ, RZ, -0x1 ;  /* 0xffffffffff0f7424 */ /* 0x000fd800078e00ff */
[----:B------:R-:W-:Y:S05]  /*2ae20*/  WARPSYNC.COLLECTIVE R15, `(.L_x_2289) ;  /* 0x000000000f087348 */ /* 0x000fea0003c00000 */
[----:B------:R0:W1:Y:S02]  /*2ae30*/  SHFL.IDX P6, R14, R13, R12, R11 ;  /* 0x0000000c0d0e7389 */ /* 0x00006400000c000b */
[----:B01----:R-:W-:Y:S01]  /*2ae40*/  ENDCOLLECTIVE ;  /* 0x000000000000791b */ /* 0x003fe20003800000 */
.L_x_2289:
[----:B------:R-:W-:Y:S01]  /*2ae50*/  @!PT LDS RZ, [RZ] ;  /* 0x00000000fffff984 */ /* 0x000fe20000000800 */
[----:B------:R-:W-:Y:S01]  /*2ae60*/  @!PT LDS RZ, [RZ] ;  /* 0x00000000fffff984 */ /* 0x000fe20000000800 */
[----:B------:R-:W-:Y:S01]  /*2ae70*/  @!PT LDS RZ, [RZ] ;  /* 0x00000000fffff984 */ /* 0x000fe20000000800 */
[----:B------:R0:W-:Y:S01]  /*2ae80*/  LDGSTS.E.BYPASS.LTC128B.128 [R5+0x10000], desc[UR36][R8.64], !P1 ;  /* 0x1000000008057fae */ /* 0x0001e2000c901d64 */
[----:B------:R-:W-:Y:S01]  /*2ae90*/  ISETP.LT.OR P1, PT, R27, 0x1, P0 ;  /* 0x000000011b00780c */ /* 0x000fe20000721670 */
[----:B------:R-:W-:-:S12]  /*2aea0*/  IMAD.MOV.U32 R13, RZ, RZ, R2 ;  /* 0x000000ffff0d7224 */ /* 0x000fd800078e0002 */
[----:B------:R0:W-:Y:S01]  /*2aeb0*/  LDGSTS.E.BYPASS.LTC128B.128 [R5+0x12000], desc[UR36][R8.64+0x80], !P1 ;  /* 0x1200008008057fae */ /* 0x0001e2000c901d64 */
[----:B------:R-:W-:-:S07]  /*2aec0*/  IMAD.MOV.U32 R7, RZ, RZ, R14 ;  /* 0x000000ffff077224 */ /* 0x000fce00078e000e */
[----:B0-----:R-:W-:Y:S05]  /*2aed0*/  WARPSYNC.COLLECTIVE R15, `(.L_x_2290) ;  /* 0x000000000f087348 */ /* 0x001fea0003c00000 */
[----:B------:R1:W2:Y:S02]  /*2aee0*/  SHFL.IDX P6, R14, R13, R12, R11 ;  /* 0x0000000c0d0e7389 */ /* 0x0002a400000c000b */
[----:B012---:R-:W-:Y:S01]  /*2aef0*/  ENDCOLLECTIVE ;  /* 0x000000000000791b */ /* 0x007fe20003800000 */
.L_x_2290:
[----:B------:R-:W-:Y:S01]  /*2af00*/  MOV R13, R3 ;  /* 0x00000003000d7202 */ /* 0x000fe20000000f00 */
[----:B------:R-:W-:Y:S02]  /*2af10*/  IMAD.MOV.U32 R12, RZ, RZ, 0x2 ;  /* 0x00000002ff0c7424 */ /* 0x000fe400078e00ff */
[----:B------:R-:W-:-:S07]  /*2af20*/  IMAD.MOV.U32 R8, RZ, RZ, R14 ;  /* 0x000000ffff087224 */ /* 0x000fce00078e000e */
[----:B------:R-:W-:Y:S05]  /*2af30*/  WARPSYNC.COLLECTIVE R15, `(.L_x_2291) ;  /* 0x000000000f087348 */ /* 0x000fea0003c00000 */
[----:B------:R0:W1:Y:S02]  /*2af40*/  SHFL.IDX P6, R14, R13, R12, R11 ;  /* 0x0000000c0d0e7389 */ /* 0x00006400000c000b */
[----:B01----:R-:W-:Y:S01]  /*2af50*/  ENDCOLLECTIVE ;  /* 0x000000000000791b */ /* 0x003fe20003800000 */
.L_x_2291:
        /* <DEDUP_REMOVED lines=13> */
.L_x_2292:
[----:B------:R-:W-:Y:S01]  /*2b030*/  @!PT LDS RZ, [RZ] ;  /* 0x00000000fffff984 */ /* 0x000fe20000000800 */
[----:B------:R-:W-:Y:S01]  /*2b040*/  @!PT LDS RZ, [RZ] ;  /* 0x00000000fffff984 */ /* 0x000fe20000000800 */
[----:B------:R-:W-:Y:S01]  /*2b050*/  @!PT LDS RZ, [RZ] ;  /* 0x00000000fffff984 */ /* 0x000fe20000000800 */
[----:B------:R0:W-:Y:S01]  /*2b060*/  LDGSTS.E.BYPASS.LTC128B.128 [R5+0x12800], desc[UR36][R8.64+0x80], !P1 ;  /* 0x1280008008057fae */ /* 0x0001e2000c901d64 */
[----:B------:R-:W-:Y:S02]  /*2b070*/  IMAD.MOV.U32 R13, RZ, RZ, R3 ;  /* 0x000000ffff0d7224 */ /* 0x000fe400078e0003 */
[----:B------:R-:W-:Y:S02]  /*2b080*/  IMAD.MOV.U32 R12, RZ, RZ, 0x3 ;  /* 0x00000003ff0c7424 */ /* 0x000fe400078e00ff */
[----:B0-----:R-:W-:-:S07]  /*2b090*/  IMAD.MOV.U32 R8, RZ, RZ, R14 ;  /* 0x000000ffff087224 */ /* 0x001fce00078e000e */
[----:B------:R-:W-:Y:S05]  /*2b0a0*/  WARPSYNC.COLLECTIVE R15, `(.L_x_2293) ;  /* 0x000000000f087348 */ /* 0x000fea0003c00000 */
[----:B------:R0:W1:Y:S02]  /*2b0b0*/  SHFL.IDX P6, R14, R13, R12, R11 ;  /* 0x0000000c0d0e7389 */ /* 0x00006400000c000b */
[----:B01----:R-:W-:Y:S01]  /*2b0c0*/  ENDCOLLECTIVE ;  /* 0x000000000000791b */ /* 0x003fe20003800000 */
.L_x_2293:
        /* <DEDUP_REMOVED lines=13> */
.L_x_2294:
[----:B------:R-:W-:Y:S01]  /*2b1a0*/  @!PT LDS RZ, [RZ] ;  /* 0x00000000fffff984 */ /* 0x000fe20000000800 */
[----:B------:R-:W-:Y:S01]  /*2b1b0*/  @!PT LDS RZ, [RZ] ;  /* 0x00000000fffff984 */ /* 0x000fe20000000800 */
[----:B------:R-:W-:Y:S01]  /*2b1c0*/  @!PT LDS RZ, [RZ] ;  /* 0x00000000fffff984 */ /* 0x000fe20000000800 */
[----:B------:R2:W-:Y:S01]  /*2b1d0*/  LDGSTS.E.BYPASS.LTC128B.128 [R5+0x13000], desc[UR36][R8.64+0x80], !P1 ;  /* 0x1300008008057fae */ /* 0x0005e2000c901d64 */
[----:B------:R-:W-:Y:S02]  /*2b1e0*/  ISETP.GE.AND P1, PT, R27, 0x21, PT ;  /* 0x000000211b00780c */ /* 0x000fe40003f26270 */
[----:B------:R-:W-:Y:S01]  /*2b1f0*/  MOV R2, R14 ;  /* 0x0000000e00027202 */ /* 0x000fe20000000f00 */
[----:B------:R-:W-:Y:S10]  /*2b200*/  BRA `(.L_x_2295) ;  /* 0xffffff7400807947 */ /* 0x000ff4000383ffff */
.L_x_2044:
[----:B------:R0:W0:Y:S02]  /*2b210*/  SYNCS.PHASECHK.TRANS64.TRYWAIT P0, [R6+URZ+0x28440], R21 ;  /* 0x02844015060075a7 */ /* 0x000024000800017f */
[----:B0-----:R-:W-:Y:S05]  /*2b220*/  @!P0 NANOSLEEP.SYNCS 0x989680 ;  /* 0x009896800000895d */ /* 0x001fea0003900000 */
[----:B------:R-:W0:Y:S02]  /*2b230*/  @!P0 SYNCS.PHASECHK.TRANS64 P0, [R6+URZ+0x28440], R21 ;  /* 0x02844015060085a7 */ /* 0x000e24000800007f */
[----:B0-----:R-:W-:Y:S05]  /*2b240*/  @!P0 BRA `(.L_x_2044) ;  /* 0xfffffffc00f08947 */ /* 0x001fea000383ffff */
[----:B------:R-:W-:Y:S05]  /*2b250*/  BRA `(.L_x_2296) ;  /* 0xffffff7400d87947 */ /* 0x000fea000383ffff */
.L_x_2045:
[----:B------:R-:W-:Y:S01]  /*2b260*/  BSSY B0, `(.L_x_2297) ;  /* 0x0000008000007945 */ /* 0x000fe20003800000 */
[----:B------:R-:W-:Y:S02]  /*2b270*/  IMAD.MOV.U32 R13, RZ, RZ, R0 ;  /* 0x000000ffff0d7224 */ /* 0x000fe400078e0000 */
[----:B------:R-:W-:Y:S02]  /*2b280*/  IMAD.MOV.U32 R12, RZ, RZ, RZ ;  /* 0x000000ffff0c7224 */ /* 0x000fe400078e00ff */
[----:B------:R-:W-:Y:S02]  /*2b290*/  IMAD.MOV.U32 R11, RZ, RZ, 0x181f ;  /* 0x0000181fff0b7424 */ /* 0x000fe400078e00ff */
[----:B------:R-:W-:-:S07]  /*2b2a0*/  IMAD.MOV.U32 R15, RZ, RZ, -0x1 ;  /* 0xffffffffff0f7424 */ /* 0x000fce00078e00ff */
[----:B0---4-:R-:W-:Y:S05]  /*2b2b0*/  WARPSYNC.COLLECTIVE R15, `(.L_x_2298) ;  /* 0x000000000f087348 */ /* 0x011fea0003c00000 */
[----:B------:R1:W2:Y:S02]  /*2b2c0*/  SHFL.IDX P6, R14, R13, R12, R11 ;  /* 0x0000000c0d0e7389 */ /* 0x0002a400000c000b */
[----:B012-4-:R-:W-:Y:S01]  /*2b2d0*/  ENDCOLLECTIVE ;  /* 0x000000000000791b */ /* 0x017fe20003800000 */
.L_x_2298:
[----:B------:R-:W-:Y:S05]  /*2b2e0*/  BSYNC B0 ;  /* 0x0000000000007941 */ /* 0x000fea0003800000 */
.L_x_2297:
        /* <DEDUP_REMOVED lines=8> */
.L_x_2299:
[----:B------:R-:W-:Y:S02]  /*2b370*/  IMAD.MOV.U32 R13, RZ, RZ, R0 ;  /* 0x000000ffff0d7224 */ /* 0x000fe400078e0000 */
[----:B------:R-:W-:Y:S01]  /*2b380*/  IMAD.MOV.U32 R12, RZ, RZ, 0x1 ;  /* 0x00000001ff0c7424 */ /* 0x000fe200078e00ff */
[----:B------:R-:W-:Y:S02]  /*2b390*/  MOV R3, R14 ;  /* 0x0000000e00037202 */ /* 0x000fe40000000f00 */
[C---:B------:R-:W-:Y:S02]  /*2b3a0*/  ISETP.GE.AND P6, PT, R34.reuse, R8, PT ;  /* 0x000000082200720c */ /* 0x040fe40003fc6270 */
        /* <DEDUP_REMOVED lines=12> */
.L_x_2300:
        /* <DEDUP_REMOVED lines=10> */
.L_x_2301:
[----:B------:R-:W-:Y:S02]  /*2b510*/  IMAD.MOV.U32 R13, RZ, RZ, R0 ;  /* 0x000000ffff0d7224 */ /* 0x000fe400078e0000 */
[----:B------:R-:W-:Y:S02]  /*2b520*/  IMAD.MOV.U32 R12, RZ, RZ, 0x2 ;  /* 0x00000002ff0c7424 */ /* 0x000fe400078e00ff */
[----:B------:R-:W-:-:S07]  /*2b530*/  IMAD.MOV.U32 R3, RZ, RZ, R14 ;  /* 0x000000ffff037224 */ /* 0x000fce00078e000e */
[----:B------:R-:W-:Y:S05]  /*2b540*/  WARPSYNC.COLLECTIVE R15, `(.L_x_2302) ;  /* 0x000000000f087348 */ /* 0x000fea0003c00000 */
[----:B------:R0:W1:Y:S02]  /*2b550*/  SHFL.IDX P6, R14, R13, R12, R11 ;  /* 0x0000000c0d0e7389 */ /* 0x00006400000c000b */
[----:B01----:R-:W-:Y:S01]  /*2b560*/  ENDCOLLECTIVE ;  /* 0x000000000000791b */ /* 0x003fe20003800000 */
.L_x_2302:
        /* <DEDUP_REMOVED lines=15> */
.L_x_2303:
[----:B------:R-:W-:Y:S02]  /*2b660*/  IMAD.MOV.U32 R13, RZ, RZ, R0 ;  /* 0x000000ffff0d7224 */ /* 0x000fe400078e0000 */
[----:B------:R-:W-:Y:S02]  /*2b670*/  IMAD.MOV.U32 R12, RZ, RZ, 0x3 ;  /* 0x00000003ff0c7424 */ /* 0x000fe400078e00ff */
[----:B------:R-:W-:-:S07]  /*2b680*/  IMAD.MOV.U32 R3, RZ, RZ, R14 ;  /* 0x000000ffff037224 */ /* 0x000fce00078e000e */
[----:B------:R-:W-:Y:S05]  /*2b690*/  WARPSYNC.COLLECTIVE R15, `(.L_x_2304) ;  /* 0x000000000f087348 */ /* 0x000fea0003c00000 */
[----:B------:R0:W1:Y:S02]  /*2b6a0*/  SHFL.IDX P6, R14, R13, R12, R11 ;  /* 0x0000000c0d0e7389 */ /* 0x00006400000c000b */
[----:B01----:R-:W-:Y:S01]  /*2b6b0*/  ENDCOLLECTIVE ;  /* 0x000000000000791b */ /* 0x003fe20003800000 */
.L_x_2304:
[----:B------:R-:W-:-:S05]  /*2b6c0*/  @P1 IADD3 R3, P0, R34, R3, RZ ;  /* 0x0000000322031210 */ /* 0x000fca0007f1e0ff */
[----:B------:R-:W-:-:S05]  /*2b6d0*/  @P1 IMAD.X R2, RZ, RZ, R2, P0 ;  /* 0x000000ffff021224 */ /* 0x000fca00000e0602 */
[----:B------:R-:W-:Y:S01]  /*2b6e0*/  @P1 LOP3.LUT R3, R3, R2, RZ, 0x3c, !PT ;  /* 0x0000000203031212 */ /* 0x000fe200078e3cff */
[----:B------:R-:W-:-:S03]  /*2b6f0*/  IMAD.MOV.U32 R13, RZ, RZ, R4 ;  /* 0x000000ffff0d7224 */ /* 0x000fc600078e0004 */
[----:B------:R-:W-:-:S04]  /*2b700*/  @P1 LOP3.LUT R2, R3, R2, RZ, 0x3c, !PT ;  /* 0x0000000203021212 */ /* 0x000fc800078e3cff */
[----:B------:R-:W-:Y:S01]  /*2b710*/  @P1 LOP3.LUT R3, R3, R2, RZ, 0x3c, !PT ;  /* 0x0000000203031212 */ /* 0x000fe200078e3cff */
[----:B------:R-:W-:-:S07]  /*2b720*/  IMAD.MOV.U32 R0, RZ, RZ, R14 ;  /* 0x000000ffff007224 */ /* 0x000fce00078e000e */
[----:B------:R-:W-:Y:S05]  /*2b730*/  WARPSYNC.COLLECTIVE R15, `(.L_x_2305) ;  /* 0x000000000f087348 */ /* 0x000fea0003c00000 */
[----:B------:R0:W1:Y:S02]  /*2b740*/  SHFL.IDX P6, R14, R13, R12, R11 ;  /* 0x0000000c0d0e7389 */ /* 0x00006400000c000b */
[----:B01----:R-:W-:Y:S01]  /*2b750*/  ENDCOLLECTIVE ;  /* 0x000000000000791b */ /* 0x003fe20003800000 */
.L_x_2305:
[----:B------:R-:W-:Y:S01]  /*2b760*/  @!PT LDS RZ, [RZ] ;  /* 0x00000000fffff984 */ /* 0x000fe20000000800 */
[----:B------:R-:W-:Y:S01]  /*2b770*/  @!PT LDS RZ, [RZ] ;  /* 0x00000000fffff984 */ /* 0x000fe20000000800 */
[----:B------:R-:W-:Y:S01]  /*2b780*/  @!PT LDS RZ, [RZ] ;  /* 0x00000000fffff984 */ /* 0x000fe20000000800 */
[----:B------:R0:W-:Y:S04]  /*2b790*/  @P1 LDGSTS.E.BYPASS.LTC128B.128 [R5+0x21000], desc[UR36][R2.64], !P4 ;  /* 0x2100000002051fae */ /* 0x0001e8000e101d64 */
[----:B------:R0:W-:Y:S01]  /*2b7a0*/  @P1 LDGSTS.E.BYPASS.LTC128B.128 [R5+0x23000], desc[UR36][R2.64+0x80], !P2 ;  /* 0x2300008002051fae */ /* 0x0001e2000d101d64 */
[----:B------:R-:W-:Y:S01]  /*2b7b0*/  IMAD.MOV.U32 R4, RZ, RZ, R14 ;  /* 0x000000ffff047224 */ /* 0x000fe200078e000e */
[----:B------:R-:W-:Y:S06]  /*2b7c0*/  BRA `(.L_x_2306) ;  /* 0xffffff7400547947 */ /* 0x000fec000383ffff */
.L_x_2050:
        /* <DEDUP_REMOVED lines=9> */
.L_x_2307:
[C---:B------:R-:W-:Y:S01]  /*2b860*/  VIADD R6, R26.reuse, 0x10 ;  /* 0x000000101a067836 */ /* 0x040fe20000000000 */
[----:B------:R-:W-:Y:S01]  /*2b870*/  ISETP.GE.AND P2, PT, R26, R5, PT ;  /* 0x000000051a00720c */ /* 0x000fe20003f46270 */
[----:B------:R-:W-:Y:S02]  /*2b880*/  IMAD.MOV.U32 R13, RZ, RZ, R0 ;  /* 0x000000ffff0d7224 */ /* 0x000fe400078e0000 */
[----:B------:R-:W-:-:S10]  /*2b890*/  IMAD.MOV.U32 R2, RZ, RZ, R14 ;  /* 0x000000ffff027224 */ /* 0x000fd400078e000e */
[----:B------:R-:W-:Y:S05]  /*2b8a0*/  WARPSYNC.COLLECTIVE R15, `(.L_x_2308) ;  /* 0x000000000f087348 */ /* 0x000fea0003c00000 */
[----:B------:R0:W1:Y:S02]  /*2b8b0*/  SHFL.IDX P6, R14, R13, R12, R11 ;  /* 0x0000000c0d0e7389 */ /* 0x00006400000c000b */
[----:B01----:R-:W-:Y:S01]  /*2b8c0*/  ENDCOLLECTIVE ;  /* 0x000000000000791b */ /* 0x003fe20003800000 */
.L_x_2308:
[----:B------:R-:W-:Y:S01]  /*2b8d0*/  IMAD.MOV.U32 R13, RZ, RZ, R4 ;  /* 0x000000ffff0d7224 */ /* 0x000fe200078e0004 */
[----:B------:R-:W-:Y:S01]  /*2b8e0*/  MOV R12, 0x1 ;  /* 0x00000001000c7802 */ /* 0x000fe20000000f00 */
[----:B------:R-:W-:-:S07]  /*2b8f0*/  IMAD.MOV.U32 R3, RZ, RZ, R14 ;  /* 0x000000ffff037224 */ /* 0x000fce00078e000e */
[----:B------:R-:W-:Y:S05]  /*2b900*/  WARPSYNC.COLLECTIVE R15, `(.L_x_2309) ;  /* 0x000000000f087348 */ /* 0x000fea0003c00000 */
[----:B------:R0:W1:Y:S02]  /*2b910*/  SHFL.IDX P6, R14, R13, R12, R11 ;  /* 0x0000000c0d0e7389 */ /* 0x00006400000c000b */
[----:B01----:R-:W-:Y:S01]  /*2b920*/  ENDCOLLECTIVE ;  /* 0x000000000000791b */ /* 0x003fe20003800000 */
.L_x_2309:
        /* <DEDUP_REMOVED lines=16> */
.L_x_2310:
[----:B------:R-:W-:Y:S02]  /*2ba30*/  IMAD.MOV.U32 R13, RZ, RZ, R4 ;  /* 0x000000ffff0d7224 */ /* 0x000fe400078e0004 */
[----:B------:R-:W-:Y:S02]  /*2ba40*/  IMAD.MOV.U32 R12, RZ, RZ, 0x2 ;  /* 0x00000002ff0c7424 */ /* 0x000fe400078e00ff */
[----:B------:R-:W-:-:S07]  /*2ba50*/  IMAD.MOV.U32 R3, RZ, RZ, R14 ;  /* 0x000000ffff037224 */ /* 0x000fce00078e000e */
[----:B------:R-:W-:Y:S05]  /*2ba60*/  WARPSYNC.COLLECTIVE R15, `(.L_x_2311) ;  /* 0x000000000f087348 */ /* 0x000fea0003c00000 */
[----:B------:R0:W1:Y:S02]  /*2ba70*/  SHFL.IDX P6, R14, R13, R12, R11 ;  /* 0x0000000c0d0e7389 */ /* 0x00006400000c000b */
[----:B01----:R-:W-:Y:S01]  /*2ba80*/  ENDCOLLECTIVE ;  /* 0x000000000000791b */ /* 0x003fe20003800000 */
.L_x_2311:
        /* <DEDUP_REMOVED lines=17> */
.L_x_2312:
[----:B------:R-:W-:Y:S02]  /*2bba0*/  IMAD.MOV.U32 R13, RZ, RZ, R4 ;  /* 0x000000ffff0d7224 */ /* 0x000fe400078e0004 */
[----:B------:R-:W-:Y:S01]  /*2bbb0*/  IMAD.MOV.U32 R12, RZ, RZ, 0x3 ;  /* 0x00000003ff0c7424 */ /* 0x000fe200078e00ff */
[----:B------:R-:W-:-:S07]  /*2bbc0*/  MOV R3, R14 ;  /* 0x0000000e00037202 */ /* 0x000fce0000000f00 */
[----:B------:R-:W-:Y:S05]  /*2bbd0*/  WARPSYNC.COLLECTIVE R15, `(.L_x_2313) ;  /* 0x000000000f087348 */ /* 0x000fea0003c00000 */
[----:B------:R0:W1:Y:S02]  /*2bbe0*/  SHFL.IDX P6, R14, R13, R12, R11 ;  /* 0x0000000c0d0e7389 */ /* 0x00006400000c000b */
[----:B01----:R-:W-:Y:S01]  /*2bbf0*/  ENDCOLLECTIVE ;  /* 0x000000000000791b */ /* 0x003fe20003800000 */
.L_x_2313:
        /* <DEDUP_REMOVED lines=17> */
.L_x_2314:
[----:B------:R-:W-:Y:S01]  /*2bd10*/  MOV R13, R4 ;  /* 0x00000004000d7202 */ /* 0x000fe20000000f00 */
[----:B------:R-:W-:Y:S02]  /*2bd20*/  IMAD.MOV.U32 R12, RZ, RZ, 0x4 ;  /* 0x00000004ff0c7424 */ /* 0x000fe400078e00ff */
[----:B------:R-:W-:-:S07]  /*2bd30*/  IMAD.MOV.U32 R3, RZ, RZ, R14 ;  /* 0x000000ffff037224 */ /* 0x000fce00078e000e */
[----:B------:R-:W-:Y:S05]  /*2bd40*/  WARPSYNC.COLLECTIVE R15, `(.L_x_2315) ;  /* 0x000000000f087348 */ /* 0x000fea0003c00000 */
[----:B------:R0:W1:Y:S02]  /*2bd50*/  SHFL.IDX P6, R14, R13, R12, R11 ;  /* 0x0000000c0d0e7389 */ /* 0x00006400000c000b */
[----:B01----:R-:W-:Y:S01]  /*2bd60*/  ENDCOLLECTIVE ;  /* 0x000000000000791b */ /* 0x003fe20003800000 */
.L_x_2315:
        /* <DEDUP_REMOVED lines=17> */
.L_x_2316:
[----:B------:R-:W-:Y:S02]  /*2be80*/  IMAD.MOV.U32 R13, RZ, RZ, R4 ;  /* 0x000000ffff0d7224 */ /* 0x000fe400078e0004 */
[----:B------:R-:W-:Y:S02]  /*2be90*/  IMAD.MOV.U32 R12, RZ, RZ, 0x5 ;  /* 0x00000005ff0c7424 */ /* 0x000fe400078e00ff */
[----:B------:R-:W-:-:S07]  /*2bea0*/  IMAD.MOV.U32 R3, RZ, RZ, R14 ;  /* 0x000000ffff037224 */ /* 0x000fce00078e000e */
[----:B------:R-:W-:Y:S05]  /*2beb0*/  WARPSYNC.COLLECTIVE R15, `(.L_x_2317) ;  /* 0x000000000f087348 */ /* 0x000fea0003c00000 */
[----:B------:R0:W1:Y:S02]  /*2bec0*/  SHFL.IDX P6, R14, R13, R12, R11 ;  /* 0x0000000c0d0e7389 */ /* 0x00006400000c000b */
[----:B01----:R-:W-:Y:S01]  /*2bed0*/  ENDCOLLECTIVE ;  /* 0x000000000000791b */ /* 0x003fe20003800000 */
.L_x_2317:
        /* <DEDUP_REMOVED lines=17> */
.L_x_2318:
[----:B------:R-:W-:Y:S02]  /*2bff0*/  IMAD.MOV.U32 R13, RZ, RZ, R4 ;  /* 0x000000ffff0d7224 */ /* 0x000fe400078e0004 */
[----:B------:R-:W-:Y:S02]  /*2c000*/  IMAD.MOV.U32 R12, RZ, RZ, 0x6 ;  /* 0x00000006ff0c7424 */ /* 0x000fe400078e00ff */
[----:B------:R-:W-:-:S07]  /*2c010*/  IMAD.MOV.U32 R3, RZ, RZ, R14 ;  /* 0x000000ffff037224 */ /* 0x000fce00078e000e */
[----:B------:R-:W-:Y:S05]  /*2c020*/  WARPSYNC.COLLECTIVE R15, `(.L_x_2319) ;  /* 0x000000000f087348 */ /* 0x000fea0003c00000 */
[----:B------:R0:W1:Y:S02]  /*2c030*/  SHFL.IDX P6, R14, R13, R12, R11 ;  /* 0x0000000c0d0e7389 */ /* 0x00006400000c000b */
[----:B01----:R-:W-:Y:S01]  /*2c040*/  ENDCOLLECTIVE ;  /* 0x000000000000791b */ /* 0x003fe20003800000 */
.L_x_2319:
        /* <DEDUP_REMOVED lines=17> */
.L_x_2320:
[----:B------:R-:W-:Y:S01]  /*2c160*/  MOV R13, R4 ;  /* 0x00000004000d7202 */ /* 0x000fe20000000f00 */
[----:B------:R-:W-:Y:S02]  /*2c170*/  IMAD.MOV.U32 R12, RZ, RZ, 0x7 ;  /* 0x00000007ff0c7424 */ /* 0x000fe400078e00ff */
[----:B------:R-:W-:-:S07]  /*2c180*/  IMAD.MOV.U32 R3, RZ, RZ, R14 ;  /* 0x000000ffff037224 */ /* 0x000fce00078e000e */
[----:B------:R-:W-:Y:S05]  /*2c190*/  WARPSYNC.COLLECTIVE R15, `(.L_x_2321) ;  /* 0x000000000f087348 */ /* 0x000fea0003c00000 */
[----:B------:R0:W1:Y:S02]  /*2c1a0*/  SHFL.IDX P6, R14, R13, R12, R11 ;  /* 0x0000000c0d0e7389 */ /* 0x00006400000c000b */
[----:B01----:R-:W-:Y:S01]  /*2c1b0*/  ENDCOLLECTIVE ;  /* 0x000000000000791b */ /* 0x003fe20003800000 */
.L_x_2321:
[----:B------:R-:W-:-:S05]  /*2c1c0*/  @!P2 IADD3 R3, P3, R34, R3, RZ ;  /* 0x000000032203a210 */ /* 0x000fca0007f7e0ff */
[----:B------:R-:W-:-:S05]  /*2c1d0*/  @!P2 IMAD.X R2, RZ, RZ, R2, P3 ;  /* 0x000000ffff02a224 */ /* 0x000fca00018e0602 */
[----:B------:R-:W-:Y:S01]  /*2c1e0*/  @!P2 LOP3.LUT R3, R3, R2, RZ, 0x3c, !PT ;  /* 0x000000020303a212 */ /* 0x000fe200078e3cff */
[----:B------:R-:W-:-:S03]  /*2c1f0*/  IMAD.MOV.U32 R13, RZ, RZ, R0 ;  /* 0x000000ffff0d7224 */ /* 0x000fc600078e0000 */
[----:B------:R-:W-:-:S04]  /*2c200*/  @!P2 LOP3.LUT R2, R3, R2, RZ, 0x3c, !PT ;  /* 0x000000020302a212 */ /* 0x000fc800078e3cff */
[----:B------:R-:W-:Y:S01]  /*2c210*/  @!P2 LOP3.LUT R3, R3, R2, RZ, 0x3c, !PT ;  /* 0x000000020303a212 */ /* 0x000fe200078e3cff */
[----:B------:R-:W-:-:S07]  /*2c220*/  IMAD.MOV.U32 R4, RZ, RZ, R14 ;  /* 0x000000ffff047224 */ /* 0x000fce00078e000e */
[----:B------:R-:W-:Y:S05]  /*2c230*/  WARPSYNC.COLLECTIVE R15, `(.L_x_2322) ;  /* 0x000000000f087348 */ /* 0x000fea0003c00000 */
[----:B------:R0:W1:Y:S02]  /*2c240*/  SHFL.IDX P6, R14, R13, R12, R11 ;  /* 0x0000000c0d0e7389 */ /* 0x00006400000c000b */
[----:B01----:R-:W-:Y:S01]  /*2c250*/  ENDCOLLECTIVE ;  /* 0x000000000000791b */ /* 0x003fe20003800000 */
.L_x_2322:
[----:B------:R-:W-:Y:S01]  /*2c260*/  @!PT LDS RZ, [RZ] ;  /* 0x00000000fffff984 */ /* 0x000fe20000000800 */
[----:B------:R-:W-:Y:S01]  /*2c270*/  @!PT LDS RZ, [RZ] ;  /* 0x00000000fffff984 */ /* 0x000fe20000000800 */
[----:B------:R-:W-:Y:S01]  /*2c280*/  @!PT LDS RZ, [RZ] ;  /* 0x00000000fffff984 */ /* 0x000fe20000000800 */
[----:B------:R0:W-:Y:S04]  /*2c290*/  @!P2 LDGSTS.E.BYPASS.LTC128B.128 [R8+0x1b000], desc[UR36][R2.64], !P0 ;  /* 0x1b0000000208afae */ /* 0x0001e8000c101d64 */
[----:B------:R0:W-:Y:S01]  /*2c2a0*/  @!P2 LDGSTS.E.BYPASS.LTC128B.128 [R8+0x1f000], desc[UR36][R2.64+0x80], !P1 ;  /* 0x1f0000800208afae */ /* 0x0001e2000c901d64 */
[----:B------:R-:W-:Y:S01]  /*2c2b0*/  IMAD.MOV.U32 R0, RZ, RZ, R14 ;  /* 0x000000ffff007224 */ /* 0x000fe200078e000e */
[----:B------:R-:W-:Y:S06]  /*2c2c0*/  BRA `(.L_x_2323) ;  /* 0xffffff7400a47947 */ /* 0x000fec000383ffff */
.L_x_2055:
[----:B0-----:R0:W1:Y:S02]  /*2c2d0*/  SYNCS.PHASECHK.TRANS64.TRYWAIT P1, [R23+URZ+0x28420], R0 ;  /* 0x02842000170075a7 */ /* 0x001064000802017f */
[----:B-1----:R-:W-:Y:S05]  /*2c2e0*/  @!P1 NANOSLEEP.SYNCS 0x989680 ;  /* 0x009896800000995d */ /* 0x002fea0003900000 */
[----:B------:R-:W1:Y:S02]  /*2c2f0*/  @!P1 SYNCS.PHASECHK.TRANS64 P1, [R23+URZ+0x28420], R0 ;  /* 0x02842000170095a7 */ /* 0x000e64000802007f */
[----:B-1----:R-:W-:Y:S05]  /*2c300*/  @!P1 BRA `(.L_x_2055) ;  /* 0xfffffffc00f09947 */ /* 0x002fea000383ffff */
[----:B------:R-:W-:Y:S05]  /*2c310*/  BRA `(.L_x_2324) ;  /* 0xffffff78001c7947 */ /* 0x000fea000383ffff */
.L_x_2059:
[----:B-1----:R1:W2:Y:S02]  /*2c320*/  SYNCS.PHASECHK.TRANS64.TRYWAIT P0, [R0+URZ+0x28480], R20 ;  /* 0x02848014000075a7 */ /* 0x0022a4000800017f */
[----:B--2---:R-:W-:Y:S05]  /*2c330*/  @!P0 NANOSLEEP.SYNCS 0x989680 ;  /* 0x009896800000895d */ /* 0x004fea0003900000 */
[----:B------:R-:W2:Y:S02]  /*2c340*/  @!P0 SYNCS.PHASECHK.TRANS64 P0, [R0+URZ+0x28480], R20 ;  /* 0x02848014000085a7 */ /* 0x000ea4000800007f */
[----:B--2---:R-:W-:Y:S05]  /*2c350*/  @!P0 BRA `(.L_x_2059) ;  /* 0xfffffffc00f08947 */ /* 0x004fea000383ffff */
[----:B------:R-:W-:Y:S05]  /*2c360*/  BRA `(.L_x_2325) ;  /* 0xffffff7800d07947 */ /* 0x000fea000383ffff */
.L_x_2060:
        /* <DEDUP_REMOVED lines=8> */
.L_x_2327:
[----:B------:R-:W-:Y:S05]  /*2c3f0*/  BSYNC B0 ;  /* 0x0000000000007941 */ /* 0x000fea0003800000 */
.L_x_2326:
        /* <DEDUP_REMOVED lines=9> */
.L_x_2328:
[----:B------:R-:W-:Y:S02]  /*2c490*/  IMAD.MOV.U32 R13, RZ, RZ, R27 ;  /* 0x000000ffff0d7224 */ /* 0x000fe400078e001b */
[----:B------:R-:W-:Y:S02]  /*2c4a0*/  IMAD.MOV.U32 R12, RZ, RZ, 0x1 ;  /* 0x00000001ff0c7424 */ /* 0x000fe400078e00ff */
[----:B------:R-:W-:-:S07]  /*2c4b0*/  IMAD.MOV.U32 R2, RZ, RZ, R14 ;  /* 0x000000ffff027224 */ /* 0x000fce00078e000e */
[----:B------:R-:W-:Y:S05]  /*2c4c0*/  WARPSYNC.COLLECTIVE R15, `(.L_x_2329) ;  /* 0x000000000f087348 */ /* 0x000fea0003c00000 */
[----:B------:R0:W1:Y:S02]  /*2c4d0*/  SHFL.IDX P6, R14, R13, R12, R11 ;  /* 0x0000000c0d0e7389 */ /* 0x00006400000c000b */
[----:B01----:R-:W-:Y:S01]  /*2c4e0*/  ENDCOLLECTIVE ;  /* 0x000000000000791b */ /* 0x003fe20003800000 */
.L_x_2329:
[----:B------:R-:W-:-:S05]  /*2c4f0*/  IADD3 R2, P0, R34, R2, RZ ;  /* 0x0000000222027210 */ /* 0x000fca0007f1e0ff */
[----:B------:R-:W-:-:S05]  /*2c500*/  IMAD.X R3, RZ, RZ, R3, P0 ;  /* 0x000000ffff037224 */ /* 0x000fca00000e0603 */
        /* <DEDUP_REMOVED lines=10> */
.L_x_2330:
[----:B------:R-:W-:Y:S02]  /*2c5b0*/  IMAD.MOV.U32 R13, RZ, RZ, R27 ;  /* 0x000000ffff0d7224 */ /* 0x000fe400078e001b */
[----:B------:R-:W-:Y:S02]  /*2c5c0*/  IMAD.MOV.U32 R12, RZ, RZ, 0x2 ;  /* 0x00000002ff0c7424 */ /* 0x000fe400078e00ff */
[----:B------:R-:W-:-:S07]  /*2c5d0*/  IMAD.MOV.U32 R2, RZ, RZ, R14 ;  /* 0x000000ffff027224 */ /* 0x000fce00078e000e */
[----:B------:R-:W-:Y:S05]  /*2c5e0*/  WARPSYNC.COLLECTIVE R15, `(.L_x_2331) ;  /* 0x000000000f087348 */ /* 0x000fea0003c00000 */
[----:B------:R0:W1:Y:S02]  /*2c5f0*/  SHFL.IDX P6, R14, R13, R12, R11 ;  /* 0x0000000c0d0e7389 */ /* 0x00006400000c000b */
[----:B01----:R-:W-:Y:S01]  /*2c600*/  ENDCOLLECTIVE ;  /* 0x000000000000791b */ /* 0x003fe20003800000 */
.L_x_2331:
        /* <DEDUP_REMOVED lines=12> */
.L_x_2332:
[----:B------:R-:W-:Y:S01]  /*2c6d0*/  IMAD.MOV.U32 R13, RZ, RZ, R27 ;  /* 0x000000ffff0d7224 */ /* 0x000fe200078e001b */
[----:B------:R-:W-:Y:S01]  /*2c6e0*/  MOV R12, 0x3 ;  /* 0x00000003000c7802 */ /* 0x000fe20000000f00 */
[----:B------:R-:W-:-:S07]  /*2c6f0*/  IMAD.MOV.U32 R2, RZ, RZ, R14 ;  /* 0x000000ffff027224 */ /* 0x000fce00078e000e */
[----:B------:R-:W-:Y:S05]  /*2c700*/  WARPSYNC.COLLECTIVE R15, `(.L_x_2333) ;  /* 0x000000000f087348 */ /* 0x000fea0003c00000 */
[----:B------:R0:W1:Y:S02]  /*2c710*/  SHFL.IDX P6, R14, R13, R12, R11 ;  /* 0x0000000c0d0e7389 */ /* 0x00006400000c000b */
[----:B01----:R-:W-:Y:S01]  /*2c720*/  ENDCOLLECTIVE ;  /* 0x000000000000791b */ /* 0x003fe20003800000 */
.L_x_2333:
        /* <DEDUP_REMOVED lines=12> */
.L_x_2334:
[----:B------:R-:W-:Y:S01]  /*2c7f0*/  IMAD.MOV.U32 R2, RZ, RZ, R14 ;  /* 0x000000ffff027224 */ /* 0x000fe200078e000e */
[----:B------:R-:W-:Y:S06]  /*2c800*/  BRA `(.L_x_2335) ;  /* 0xffffff78006c7947 */ /* 0x000fec000383ffff */
.L_x_2065:
[----:B----4-:R4:W0:Y:S02]  /*2c810*/  SYNCS.PHASECHK.TRANS64.TRYWAIT P0, [R0+URZ+0x28440], R20 ;  /* 0x02844014000075a7 */ /* 0x010824000800017f */
[----:B0-----:R-:W-:Y:S05]  /*2c820*/  @!P0 NANOSLEEP.SYNCS 0x989680 ;  /* 0x009896800000895d */ /* 0x001fea0003900000 */
[----:B------:R-:W0:Y:S02]  /*2c830*/  @!P0 SYNCS.PHASECHK.TRANS64 P0, [R0+URZ+0x28440], R20 ;  /* 0x02844014000085a7 */ /* 0x000e24000800007f */
[----:B0-----:R-:W-:Y:S05]  /*2c840*/  @!P0 BRA `(.L_x_2065) ;  /* 0xfffffffc00f08947 */ /* 0x001fea000383ffff */
[----:B------:R-:W-:Y:S05]  /*2c850*/  BRA `(.L_x_2336) ;  /* 0xffffff7800bc7947 */ /* 0x000fea000383ffff */
.L_x_2066:
[----:B------:R-:W-:Y:S01]  /*2c860*/  BSSY B0, `(.L_x_2337) ;  /* 0x0000008000007945 */ /* 0x000fe20003800000 */
[----:B------:R-:W-:Y:S02]  /*2c870*/  IMAD.MOV.U32 R13, RZ, RZ, R8 ;  /* 0x000000ffff0d7224 */ /* 0x000fe400078e0008 */
[----:B------:R-:W-:Y:S02]  /*2c880*/  IMAD.MOV.U32 R12, RZ, RZ, RZ ;  /* 0x000000ffff0c7224 */ /* 0x000fe400078e00ff */
[----:B------:R-:W-:Y:S02]  /*2c890*/  IMAD.MOV.U32 R11, RZ, RZ, 0x181f ;  /* 0x0000181fff0b7424 */ /* 0x000fe400078e00ff */
[----:B------:R-:W-:-:S07]  /*2c8a0*/  IMAD.MOV.U32 R15, RZ, RZ, -0x1 ;  /* 0xffffffffff0f7424 */ /* 0x000fce00078e00ff */
[----:B01-34-:R-:W-:Y:S05]  /*2c8b0*/  WARPSYNC.COLLECTIVE R15, `(.L_x_2338) ;  /* 0x000000000f087348 */ /* 0x01bfea0003c00000 */
[----:B------:R2:W0:Y:S02]  /*2c8c0*/  SHFL.IDX P6, R14, R13, R12, R11 ;  /* 0x0000000c0d0e7389 */ /* 0x00042400000c000b */
[----:B01234-:R-:W-:Y:S01]  /*2c8d0*/  ENDCOLLECTIVE ;  /* 0x000000000000791b */ /* 0x01ffe20003800000 */
.L_x_2338:
[----:B------:R-:W-:Y:S05]  /*2c8e0*/  BSYNC B0 ;  /* 0x0000000000007941 */ /* 0x000fea0003800000 */
.L_x_2337:
[----:B------:R-:W-:Y:S01]  /*2c8f0*/  IMAD.MOV.U32 R13, RZ, RZ, R6 ;  /* 0x000000ffff0d7224 */ /* 0x000fe200078e0006 */
[----:B------:R-:W-:Y:S01]  /*2c900*/  MOV R12, RZ ;  /* 0x000000ff000c7202 */ /* 0x000fe20000000f00 */
[----:B------:R-:W-:Y:S02]  /*2c910*/  IMAD.MOV.U32 R11, RZ, RZ, 0x181f ;  /* 0x0000181fff0b7424 */ /* 0x000fe400078e00ff */
[----:B------:R-:W-:Y:S02]  /*2c920*/  IMAD.MOV.U32 R15, RZ, RZ, -0x1 ;  /* 0xffffffffff0f7424 */ /* 0x000fe400078e00ff */
[----:B------:R-:W-:-:S07]  /*2c930*/  IMAD.MOV.U32 R3, RZ, RZ, R14 ;  /* 0x000000ffff037224 */ /* 0x000fce00078e000e */
[----:B------:R-:W-:Y:S05]  /*2c940*/  WARPSYNC.COLLECTIVE R15, `(.L_x_2339) ;  /* 0x000000000f087348 */ /* 0x000fea0003c00000 */
[----:B------:R0:W1:Y:S02]  /*2c950*/  SHFL.IDX P6, R14, R13, R12, R11 ;  /* 0x0000000c0d0e7389 */ /* 0x00006400000c000b */
[----:B01----:R-:W-:Y:S01]  /*2c960*/  ENDCOLLECTIVE ;  /* 0x000000000000791b */ /* 0x003fe20003800000 */
.L_x_2339:
[----:B------:R-:W-:Y:S02]  /*2c970*/  IMAD.MOV.U32 R13, RZ, RZ, R8 ;  /* 0x000000ffff0d7224 */ /* 0x000fe400078e0008 */
[----:B------:R-:W-:Y:S02]  /*2c980*/  IMAD.MOV.U32 R12, RZ, RZ, 0x1 ;  /* 0x00000001ff0c7424 */ /* 0x000fe400078e00ff */
[----:B------:R-:W-:-:S07]  /*2c990*/  IMAD.MOV.U32 R2, RZ, RZ, R14 ;  /* 0x000000ffff027224 */ /* 0x000fce00078e000e */
[----:B------:R-:W-:Y:S05]  /*2c9a0*/  WARPSYNC.COLLECTIVE R15, `(.L_x_2340) ;  /* 0x000000000f087348 */ /* 0x000fea0003c00000 */
[----:B------:R0:W1:Y:S02]  /*2c9b0*/  SHFL.IDX P6, R14, R13, R12, R11 ;  /* 0x0000000c0d0e7389 */ /* 0x00006400000c000b */
[----:B01----:R-:W-:Y:S01]  /*2c9c0*/  ENDCOLLECTIVE ;  /* 0x000000000000791b */ /* 0x003fe20003800000 */
.L_x_2340:
        /* <DEDUP_REMOVED lines=12> */
.L_x_2341:
[----:B------:R-:W-:Y:S02]  /*2ca90*/  IMAD.MOV.U32 R13, RZ, RZ, R8 ;  /* 0x000000ffff0d7224 */ /* 0x000fe400078e0008 */
[----:B------:R-:W-:Y:S02]  /*2caa0*/  IMAD.MOV.U32 R12, RZ, RZ, 0x2 ;  /* 0x00000002ff0c7424 */ /* 0x000fe400078e00ff */
[----:B------:R-:W-:-:S07]  /*2cab0*/  IMAD.MOV.U32 R2, RZ, RZ, R14 ;  /* 0x000000ffff027224 */ /* 0x000fce00078e000e */
[----:B------:R-:W-:Y:S05]  /*2cac0*/  WARPSYNC.COLLECTIVE R15, `(.L_x_2342) ;  /* 0x000000000f087348 */ /* 0x000fea0003c00000 */
[----:B------:R0:W1:Y:S02]  /*2cad0*/  SHFL.IDX P6, R14, R13, R12, R11 ;  /* 0x0000000c0d0e7389 */ /* 0x00006400000c000b */
[----:B01----:R-:W-:Y:S01]  /*2cae0*/  ENDCOLLECTIVE ;  /* 0x000000000000791b */ /* 0x003fe20003800000 */
.L_x_2342:
[----:B------:R-:W-:-:S04]  /*2caf0*/  IADD3 R2, P0, R34, R2, RZ ;  /* 0x0000000222027210 */ /* 0x000fc80007f1e0ff */
[----:B------:R-:W-:-:S05]  /*2cb00*/  IADD3.X R3, RZ, R3, RZ, P0, !PT ;  /* 0x00000003ff037210 */ /* 0x000fca00007fe4ff */
        /* <DEDUP_REMOVED lines=10> */
.L_x_2343:
[----:B------:R-:W-:Y:S02]  /*2cbb0*/  IMAD.MOV.U32 R13, RZ, RZ, R8 ;  /* 0x000000ffff0d7224 */ /* 0x000fe400078e0008 */
[----:B------:R-:W-:Y:S02]  /*2cbc0*/  IMAD.MOV.U32 R12, RZ, RZ, 0x3 ;  /* 0x00000003ff0c7424 */ /* 0x000fe400078e00ff */
[----:B------:R-:W-:-:S07]  /*2cbd0*/  IMAD.MOV.U32 R2, RZ, RZ, R14 ;  /* 0x000000ffff027224 */ /* 0x000fce00078e000e */
[----:B------:R-:W-:Y:S05]  /*2cbe0*/  WARPSYNC.COLLECTIVE R15, `(.L_x_2344) ;  /* 0x000000000f087348 */ /* 0x000fea0003c00000 */
[----:B------:R0:W1:Y:S02]  /*2cbf0*/  SHFL.IDX P6, R14, R13, R12, R11 ;  /* 0x0000000c0d0e7389 */ /* 0x00006400000c000b */
[----:B01----:R-:W-:Y:S01]  /*2cc00*/  ENDCOLLECTIVE ;  /* 0x000000000000791b */ /* 0x003fe20003800000 */
.L_x_2344:
[----:B------:R-:W-:-:S05]  /*2cc10*/  IADD3 R2, P0, R34, R2, RZ ;  /* 0x0000000222027210 */ /* 0x000fca0007f1e0ff */
[----:B------:R-:W-:-:S05]  /*2cc20*/  IMAD.X R3, RZ, RZ, R3, P0 ;  /* 0x000000ffff037224 */ /* 0x000fca00000e0603 */
[----:B------:R-:W-:Y:S01]  /*2cc30*/  @!PT LDS RZ, [RZ] ;  /* 0x00000000fffff984 */ /* 0x000fe20000000800 */
[----:B------:R-:W-:Y:S01]  /*2cc40*/  @!PT LDS RZ, [RZ] ;  /* 0x00000000fffff984 */ /* 0x000fe20000000800 */
[----:B------:R-:W-:Y:S01]  /*2cc50*/  @!PT LDS RZ, [RZ] ;  /* 0x00000000fffff984 */ /* 0x000fe20000000800 */
[----:B------:R0:W-:Y:S01]  /*2cc60*/  LDGSTS.E.BYPASS.LTC128B.128 [R4+0x21000], desc[UR36][R2.64], !P3 ;  /* 0x2100000002047fae */ /* 0x0001e2000d901d64 */
[----:B------:R-:W-:-:S03]  /*2cc70*/  MOV R13, R6 ;  /* 0x00000006000d7202 */ /* 0x000fc60000000f00 */
[----:B------:R0:W-:Y:S01]  /*2cc80*/  LDGSTS.E.BYPASS.LTC128B.128 [R4+0x23000], desc[UR36][R2.64+0x80], !P2 ;  /* 0x2300008002047fae */ /* 0x0001e2000d101d64 */
[----:B------:R-:W-:-:S07]  /*2cc90*/  IMAD.MOV.U32 R8, RZ, RZ, R14 ;  /* 0x000000ffff087224 */ /* 0x000fce00078e000e */
[----:B0-----:R-:W-:Y:S05]  /*2cca0*/  WARPSYNC.COLLECTIVE R15, `(.L_x_2345) ;  /* 0x000000000f087348 */ /* 0x001fea0003c00000 */
[----:B------:R1:W2:Y:S02]  /*2ccb0*/  SHFL.IDX P6, R14, R13, R12, R11 ;  /* 0x0000000c0d0e7389 */ /* 0x0002a400000c000b */
[----:B012---:R-:W-:Y:S01]  /*2ccc0*/  ENDCOLLECTIVE ;  /* 0x000000000000791b */ /* 0x007fe20003800000 */
.L_x_2345:
[----:B------:R-:W-:Y:S01]  /*2ccd0*/  IMAD.MOV.U32 R2, RZ, RZ, R14 ;  /* 0x000000ffff027224 */ /* 0x000fe200078e000e */
[----:B------:R-:W-:Y:S06]  /*2cce0*/  BRA `(.L_x_2346) ;  /* 0xffffff78004c7947 */ /* 0x000fec000383ffff */
.L_x_2071:
[----:B0-----:R0:W1:Y:S02]  /*2ccf0*/  SYNCS.PHASECHK.TRANS64.TRYWAIT P2, [R3+URZ+0x28470], R0 ;  /* 0x02847000030075a7 */ /* 0x001064000804017f */
[----:B-1----:R-:W-:Y:S05]  /*2cd00*/  @!P2 NANOSLEEP.SYNCS 0x989680 ;  /* 0x009896800000a95d */ /* 0x002fea0003900000 */
[----:B------:R-:W1:Y:S02]  /*2cd10*/  @!P2 SYNCS.PHASECHK.TRANS64 P2, [R3+URZ+0x28470], R0 ;  /* 0x028470000300a5a7 */ /* 0x000e64000804007f */
[----:B-1----:R-:W-:Y:S05]  /*2cd20*/  @!P2 BRA `(.L_x_2071) ;  /* 0xfffffffc00f0a947 */ /* 0x002fea000383ffff */
[----:B------:R-:W-:Y:S05]  /*2cd30*/  BRA `(.L_x_2347) ;  /* 0xffffff7800b07947 */ /* 0x000fea000383ffff */
.L_x_2073:
[----:B0-----:R0:W1:Y:S02]  /*2cd40*/  SYNCS.PHASECHK.TRANS64.TRYWAIT P2, [R3+URZ+0x28460], R2 ;  /* 0x02846002030075a7 */ /* 0x001064000804017f */
[----:B-1----:R-:W-:Y:S05]  /*2cd50*/  @!P2 NANOSLEEP.SYNCS 0x989680 ;  /* 0x009896800000a95d */ /* 0x002fea0003900000 */
[----:B------:R-:W1:Y:S02]  /*2cd60*/  @!P2 SYNCS.PHASECHK.TRANS64 P2, [R3+URZ+0x28460], R2 ;  /* 0x028460020300a5a7 */ /* 0x000e64000804007f */
[----:B-1----:R-:W-:Y:S05]  /*2cd70*/  @!P2 BRA `(.L_x_2073) ;  /* 0xfffffffc00f0a947 */ /* 0x002fea000383ffff */
[----:B------:R-:W-:Y:S05]  /*2cd80*/  BRA `(.L_x_2348) ;  /* 0xffffff7800bc7947 */ /* 0x000fea000383ffff */
.L_x_2081:
[----:B0-----:R0:W1:Y:S02]  /*2cd90*/  SYNCS.PHASECHK.TRANS64.TRYWAIT P1, [R0+URZ+0x28470], R3 ;  /* 0x02847003000075a7 */ /* 0x001064000802017f */
[----:B-1----:R-:W-:Y:S05]  /*2cda0*/  @!P1 NANOSLEEP.SYNCS 0x989680 ;  /* 0x009896800000995d */ /* 0x002fea0003900000 */
[----:B------:R-:W1:Y:S02]  /*2cdb0*/  @!P1 SYNCS.PHASECHK.TRANS64 P1, [R0+URZ+0x28470], R3 ;  /* 0x02847003000095a7 */ /* 0x000e64000802007f */
[----:B-1----:R-:W-:Y:S05]  /*2cdc0*/  @!P1 BRA `(.L_x_2081) ;  /* 0xfffffffc00f09947 */ /* 0x002fea000383ffff */
[----:B------:R-:W-:Y:S05]  /*2cdd0*/  BRA `(.L_x_2349) ;  /* 0xffffff8000a07947 */ /* 0x000fea000383ffff */
.L_x_2083:
[----:B0-----:R0:W1:Y:S02]  /*2cde0*/  SYNCS.PHASECHK.TRANS64.TRYWAIT P1, [R0+URZ+0x28460], R3 ;  /* 0x02846003000075a7 */ /* 0x001064000802017f */
[----:B-1----:R-:W-:Y:S05]  /*2cdf0*/  @!P1 NANOSLEEP.SYNCS 0x989680 ;  /* 0x009896800000995d */ /* 0x002fea0003900000 */
[----:B------:R-:W1:Y:S02]  /*2ce00*/  @!P1 SYNCS.PHASECHK.TRANS64 P1, [R0+URZ+0x28460], R3 ;  /* 0x02846003000095a7 */ /* 0x000e64000802007f */
[----:B-1----:R-:W-:Y:S05]  /*2ce10*/  @!P1 BRA `(.L_x_2083) ;  /* 0xfffffffc00f09947 */ /* 0x002fea000383ffff */
[----:B------:R-:W-:Y:S05]  /*2ce20*/  BRA `(.L_x_2350) ;  /* 0xffffff8000a87947 */ /* 0x000fea000383ffff */
.L_x_2088:
        /* <DEDUP_REMOVED lines=8> */
.L_x_2352:
[----:B------:R-:W-:Y:S05]  /*2ceb0*/  BSYNC B0 ;  /* 0x0000000000007941 */ /* 0x000fea0003800000 */
.L_x_2351:
[----:B------:R-:W-:Y:S01]  /*2cec0*/  IMAD.MOV.U32 R13, RZ, RZ, R16 ;  /* 0x000000ffff0d7224 */ /* 0x000fe200078e0010 */
[----:B------:R-:W-:Y:S01]  /*2ced0*/  MOV R15, 0xffffffff ;  /* 0xffffffff000f7802 */ /* 0x000fe20000000f00 */
[----:B------:R-:W-:Y:S02]  /*2cee0*/  IMAD.MOV.U32 R12, RZ, RZ, 0x1 ;  /* 0x00000001ff0c7424 */ /* 0x000fe400078e00ff */
[----:B------:R-:W-:Y:S02]  /*2cef0*/  IMAD.MOV.U32 R11, RZ, RZ, 0x1f ;  /* 0x0000001fff0b7424 */ /* 0x000fe400078e00ff */
[----:B------:R-:W-:Y:S02]  /*2cf00*/  IMAD.IADD R7, R19, 0x1, R8 ;  /* 0x0000000113077824 */ /* 0x000fe400078e0208 */
[----:B------:R-:W-:-:S07]  /*2cf10*/  IMAD.MOV.U32 R0, RZ, RZ, R14 ;  /* 0x000000ffff007224 */ /* 0x000fce00078e000e */
[----:B------:R-:W-:Y:S05]  /*2cf20*/  WARPSYNC.COLLECTIVE R15, `(.L_x_2353) ;  /* 0x000000000f087348 */ /* 0x000fea0003c00000 */
[----:B------:R0:W1:Y:S02]  /*2cf30*/  SHFL.IDX P6, R14, R13, R12, R11 ;  /* 0x0000000c0d0e7389 */ /* 0x00006400000c000b */
[----:B01----:R-:W-:Y:S01]  /*2cf40*/  ENDCOLLECTIVE ;  /* 0x000000000000791b */ /* 0x003fe20003800000 */
.L_x_2353:
[----:B------:R-:W-:Y:S02]  /*2cf50*/  ULDC UR4, c[0x0][0xc3c] ;  /* 0x00030f0000047ab9 */ /* 0x000fe40000000800 */
[----:B------:R-:W-:-:S13]  /*2cf60*/  ISETP.GE.OR P1, PT, R7, UR4, !P0 ;  /* 0x0000000407007c0c */ /* 0x000fda000c726670 */
[----:B------:R-:W0:Y:S01]  /*2cf70*/  @!P1 LDC.64 R2, c[0x0][0xc80] ;  /* 0x00032000ff029b82 */ /* 0x000e220000000a00 */
[----:B------:R-:W-:Y:S02]  /*2cf80*/  IMAD.MOV.U32 R17, RZ, RZ, RZ ;  /* 0x000000ffff117224 */ /* 0x000fe400078e00ff */
[----:B------:R-:W-:Y:S02]  /*2cf90*/  IMAD.MOV.U32 R11, RZ, RZ, RZ ;  /* 0x000000ffff0b7224 */ /* 0x000fe400078e00ff */
[----:B------:R-:W-:Y:S02]  /*2cfa0*/  IMAD.MOV.U32 R5, RZ, RZ, R14 ;  /* 0x000000ffff057224 */ /* 0x000fe400078e000e */
[----:B0-----:R-:W-:-:S06]  /*2cfb0*/  @!P1 IMAD.WIDE R2, R7, 0x4, R2 ;  /* 0x0000000407029825 */ /* 0x001fcc00078e0202 */
[----:B------:R-:W2:Y:S01]  /*2cfc0*/  @!P1 LDG.E R2, desc[UR36][R2.64] ;  /* 0x0000002402029981 */ /* 0x000ea2000c1e1900 */
[C---:B------:R-:W-:Y:S02]  /*2cfd0*/  ISETP.GE.U32.AND P2, PT, R8.reuse, 0x2, PT ;  /* 0x000000020800780c */ /* 0x040fe40003f46070 */
[C---:B------:R-:W-:Y:S02]  /*2cfe0*/  ISETP.GE.U32.AND P3, PT, R8.reuse, 0x4, PT ;  /* 0x000000040800780c */ /* 0x040fe40003f66070 */
[C---:B------:R-:W-:Y:S02]  /*2cff0*/  ISETP.GE.U32.AND P4, PT, R8.reuse, 0x8, PT ;  /* 0x000000080800780c */ /* 0x040fe40003f86070 */
[C---:B------:R-:W-:Y:S01]  /*2d000*/  ISETP.GE.U32.AND P5, PT, R8.reuse, 0x10, PT ;  /* 0x000000100800780c */ /* 0x040fe20003fa6070 */
[----:B--2---:R-:W-:Y:S01]  /*2d010*/  @!P1 IMAD.MOV.U32 R17, RZ, RZ, R2 ;  /* 0x000000ffff119224 */ /* 0x004fe200078e0002 */
[----:B------:R-:W-:-:S03]  /*2d020*/  ISETP.NE.AND P1, PT, R8, RZ, PT ;  /* 0x000000ff0800720c */ /* 0x000fc60003f25270 */
[----:B------:R-:W-:-:S10]  /*2d030*/  IMAD.MOV.U32 R13, RZ, RZ, R17 ;  /* 0x000000ffff0d7224 */ /* 0x000fd400078e0011 */
[----:B------:R-:W-:Y:S05]  /*2d040*/  WARPSYNC.COLLECTIVE R15, `(.L_x_2354) ;  /* 0x000000000f087348 */ /* 0x000fea0003c00000 */
[----:B------:R0:W1:Y:S02]  /*2d050*/  SHFL.UP P6, R14, R13, R12, R11 ;  /* 0x0400000c0d0e7389 */ /* 0x00006400000c000b */
[----:B01----:R-:W-:Y:S01]  /*2d060*/  ENDCOLLECTIVE ;  /* 0x000000000000791b */ /* 0x003fe20003800000 */
.L_x_2354:
[----:B------:R-:W-:Y:S01]  /*2d070*/  IMAD.MOV.U32 R12, RZ, RZ, 0x2 ;  /* 0x00000002ff0c7424 */ /* 0x000fe200078e00ff */
[----:B------:R-:W-:-:S05]  /*2d080*/  SEL R4, R14, RZ, P1 ;  /* 0x000000ff0e047207 */ /* 0x000fca0000800000 */
[----:B------:R-:W-:-:S04]  /*2d090*/  IMAD.IADD R4, R17, 0x1, R4 ;  /* 0x0000000111047824 */ /* 0x000fc800078e0204 */
[----:B------:R-:W-:-:S07]  /*2d0a0*/  IMAD.MOV.U32 R13, RZ, RZ, R4 ;  /* 0x000000ffff0d7224 */ /* 0x000fce00078e0004 */
[----:B------:R-:W-:Y:S05]  /*2d0b0*/  WARPSYNC.COLLECTIVE R15, `(.L_x_2355) ;  /* 0x000000000f087348 */ /* 0x000fea0003c00000 */
[----:B------:R0:W1:Y:S02]  /*2d0c0*/  SHFL.UP P6, R14, R13, R12, R11 ;  /* 0x0400000c0d0e7389 */ /* 0x00006400000c000b */
[----:B01----:R-:W-:Y:S01]  /*2d0d0*/  ENDCOLLECTIVE ;  /* 0x000000000000791b */ /* 0x003fe20003800000 */
.L_x_2355:
[----:B------:R-:W-:Y:S01]  /*2d0e0*/  IMAD.MOV.U32 R12, RZ, RZ, 0x4 ;  /* 0x00000004ff0c7424 */ /* 0x000fe200078e00ff */
[----:B------:R-:W-:-:S04]  /*2d0f0*/  SEL R3, R14, RZ, P2 ;  /* 0x000000ff0e037207 */ /* 0x000fc80001000000 */
[----:B------:R-:W-:-:S05]  /*2d100*/  IADD3 R6, R4, R3, RZ ;  /* 0x0000000304067210 */ /* 0x000fca0007ffe0ff */
[----:B------:R-:W-:-:S07]  /*2d110*/  IMAD.MOV.U32 R13, RZ, RZ, R6 ;  /* 0x000000ffff0d7224 */ /* 0x000fce00078e0006 */
[----:B------:R-:W-:Y:S05]  /*2d120*/  WARPSYNC.COLLECTIVE R15, `(.L_x_2356) ;  /* 0x000000000f087348 */ /* 0x000fea0003c00000 */
[----:B------:R0:W1:Y:S02]  /*2d130*/  SHFL.UP P6, R14, R13, R12, R11 ;  /* 0x0400000c0d0e7389 */ /* 0x00006400000c000b */
[----:B01----:R-:W-:Y:S01]  /*2d140*/  ENDCOLLECTIVE ;  /* 0x000000000000791b */ /* 0x003fe20003800000 */
.L_x_2356:
[----:B------:R-:W-:Y:S01]  /*2d150*/  IMAD.MOV.U32 R12, RZ, RZ, 0x8 ;  /* 0x00000008ff0c7424 */ /* 0x000fe200078e00ff */
[----:B------:R-:W-:-:S05]  /*2d160*/  SEL R3, R14, RZ, P3 ;  /* 0x000000ff0e037207 */ /* 0x000fca0001800000 */
[----:B------:R-:W-:-:S04]  /*2d170*/  IMAD.IADD R2, R6, 0x1, R3 ;  /* 0x0000000106027824 */ /* 0x000fc800078e0203 */
[----:B------:R-:W-:-:S07]  /*2d180*/  IMAD.MOV.U32 R13, RZ, RZ, R2 ;  /* 0x000000ffff0d7224 */ /* 0x000fce00078e0002 */
[----:B------:R-:W-:Y:S05]  /*2d190*/  WARPSYNC.COLLECTIVE R15, `(.L_x_2357) ;  /* 0x000000000f087348 */ /* 0x000fea0003c00000 */
[----:B------:R0:W1:Y:S02]  /*2d1a0*/  SHFL.UP P6, R14, R13, R12, R11 ;  /* 0x0400000c0d0e7389 */ /* 0x00006400000c000b */
[----:B01----:R-:W-:Y:S01]  /*2d1b0*/  ENDCOLLECTIVE ;  /* 0x000000000000791b */ /* 0x003fe20003800000 */
.L_x_2357:
[----:B------:R-:W-:Y:S01]  /*2d1c0*/  IMAD.MOV.U32 R12, RZ, RZ, 0x10 ;  /* 0x00000010ff0c7424 */ /* 0x000fe200078e00ff */
[----:B------:R-:W-:-:S05]  /*2d1d0*/  SEL R3, R14, RZ, P4 ;  /* 0x000000ff0e037207 */ /* 0x000fca0002000000 */
[----:B------:R-:W-:-:S04]  /*2d1e0*/  IMAD.IADD R3, R2, 0x1, R3 ;  /* 0x0000000102037824 */ /* 0x000fc800078e0203 */
[----:B------:R-:W-:-:S07]  /*2d1f0*/  IMAD.MOV.U32 R13, RZ, RZ, R3 ;  /* 0x000000ffff0d7224 */ /* 0x000fce00078e0003 */
[----:B------:R-:W-:Y:S05]  /*2d200*/  WARPSYNC.COLLECTIVE R15, `(.L_x_2358) ;  /* 0x000000000f087348 */ /* 0x000fea0003c00000 */
[----:B------:R0:W1:Y:S02]  /*2d210*/  SHFL.UP P6, R14, R13, R12, R11 ;  /* 0x0400000c0d0e7389 */ /* 0x00006400000c000b */
[----:B01----:R-:W-:Y:S01]  /*2d220*/  ENDCOLLECTIVE ;  /* 0x000000000000791b */ /* 0x003fe20003800000 */
.L_x_2358:
        /* <DEDUP_REMOVED lines=8> */
.L_x_2359:
[----:B------:R-:W-:Y:S05]  /*2d2b0*/  BRA `(.L_x_2360) ;  /* 0xffffff8400d87947 */ /* 0x000fea000383ffff */
.L_x_2093:
[----:B------:R-:W-:Y:S01]  /*2d2c0*/  BSSY B0, `(.L_x_2361) ;  /* 0x0000008000007945 */ /* 0x000fe20003800000 */
[----:B-----5:R-:W-:Y:S02]  /*2d2d0*/  IMAD.MOV.U32 R13, RZ, RZ, R17 ;  /* 0x000000ffff0d7224 */ /* 0x020fe400078e0011 */
[----:B------:R-:W-:Y:S02]  /*2d2e0*/  IMAD.MOV.U32 R12, RZ, RZ, 0x1 ;  /* 0x00000001ff0c7424 */ /* 0x000fe400078e00ff */
[----:B------:R-:W-:Y:S02]  /*2d2f0*/  IMAD.MOV.U32 R11, RZ, RZ, RZ ;  /* 0x000000ffff0b7224 */ /* 0x000fe400078e00ff */
[----:B------:R-:W-:-:S07]  /*2d300*/  IMAD.MOV.U32 R15, RZ, RZ, -0x1 ;  /* 0xffffffffff0f7424 */ /* 0x000fce00078e00ff */
[----:B0-----:R-:W-:Y:S05]  /*2d310*/  WARPSYNC.COLLECTIVE R15, `(.L_x_2362) ;  /* 0x000000000f087348 */ /* 0x001fea0003c00000 */
[----:B------:R1:W2:Y:S02]  /*2d320*/  SHFL.UP P6, R14, R13, R12, R11 ;  /* 0x0400000c0d0e7389 */ /* 0x0002a400000c000b */
[----:B012---:R-:W-:Y:S01]  /*2d330*/  ENDCOLLECTIVE ;  /* 0x000000000000791b */ /* 0x007fe20003800000 */
.L_x_2362:
[----:B------:R-:W-:Y:S05]  /*2d340*/  BSYNC B0 ;  /* 0x0000000000007941 */ /* 0x000fea0003800000 */
.L_x_2361:
[----:B------:R-:W-:Y:S01]  /*2d350*/  SEL R14, R14, RZ, P1 ;  /* 0x000000ff0e0e7207 */ /* 0x000fe20000800000 */
[----:B------:R-:W-:Y:S01]  /*2d360*/  IMAD.MOV.U32 R12, RZ, RZ, 0x2 ;  /* 0x00000002ff0c7424 */ /* 0x000fe200078e00ff */
[----:B------:R-:W-:Y:S01]  /*2d370*/  MOV R15, 0xffffffff ;  /* 0xffffffff000f7802 */ /* 0x000fe20000000f00 */
[----:B------:R-:W-:Y:S02]  /*2d380*/  IMAD.MOV.U32 R11, RZ, RZ, RZ ;  /* 0x000000ffff0b7224 */ /* 0x000fe400078e00ff */
[----:B------:R-:W-:-:S07]  /*2d390*/  IMAD.IADD R13, R17, 0x1, R14 ;  /* 0x00000001110d7824 */ /* 0x000fce00078e020e */
[----:B------:R-:W-:Y:S05]  /*2d3a0*/  WARPSYNC.COLLECTIVE R15, `(.L_x_2363) ;  /* 0x000000000f087348 */ /* 0x000fea0003c00000 */
[----:B------:R0:W1:Y:S02]  /*2d3b0*/  SHFL.UP P6, R14, R13, R12, R11 ;  /* 0x0400000c0d0e7389 */ /* 0x00006400000c000b */
[----:B01----:R-:W-:Y:S01]  /*2d3c0*/  ENDCOLLECTIVE ;  /* 0x000000000000791b */ /* 0x003fe20003800000 */
.L_x_2363:
[----:B------:R-:W-:Y:S01]  /*2d3d0*/  IMAD.MOV.U32 R12, RZ, RZ, 0x4 ;  /* 0x00000004ff0c7424 */ /* 0x000fe200078e00ff */
[----:B------:R-:W-:-:S05]  /*2d3e0*/  SEL R2, R14, RZ, P2 ;  /* 0x000000ff0e027207 */ /* 0x000fca0001000000 */
[----:B------:R-:W-:-:S04]  /*2d3f0*/  IMAD.IADD R2, R13, 0x1, R2 ;  /* 0x000000010d027824 */ /* 0x000fc800078e0202 */
[----:B------:R-:W-:-:S07]  /*2d400*/  IMAD.MOV.U32 R13, RZ, RZ, R2 ;  /* 0x000000ffff0d7224 */ /* 0x000fce00078e0002 */
[----:B------:R-:W-:Y:S05]  /*2d410*/  WARPSYNC.COLLECTIVE R15, `(.L_x_2364) ;  /* 0x000000000f087348 */ /* 0x000fea0003c00000 */
[----:B------:R0:W1:Y:S02]  /*2d420*/  SHFL.UP P6, R14, R13, R12, R11 ;  /* 0x0400000c0d0e7389 */ /* 0x00006400000c000b */
[----:B01----:R-:W-:Y:S01]  /*2d430*/  ENDCOLLECTIVE ;  /* 0x000000000000791b */ /* 0x003fe20003800000 */
.L_x_2364:
[----:B------:R-:W-:Y:S01]  /*2d440*/  IMAD.MOV.U32 R12, RZ, RZ, 0x8 ;  /* 0x00000008ff0c7424 */ /* 0x000fe200078e00ff */
[----:B------:R-:W-:-:S05]  /*2d450*/  SEL R3, R14, RZ, P3 ;  /* 0x000000ff0e037207 */ /* 0x000fca0001800000 */
[----:B------:R-:W-:-:S04]  /*2d460*/  IMAD.IADD R3, R2, 0x1, R3 ;  /* 0x0000000102037824 */ /* 0x000fc800078e0203 */
[----:B------:R-:W-:-:S07]  /*2d470*/  IMAD.MOV.U32 R13, RZ, RZ, R3 ;  /* 0x000000ffff0d7224 */ /* 0x000fce00078e0003 */
[----:B------:R-:W-:Y:S05]  /*2d480*/  WARPSYNC.COLLECTIVE R15, `(.L_x_2365) ;  /* 0x000000000f087348 */ /* 0x000fea0003c00000 */
[----:B------:R0:W1:Y:S02]  /*2d490*/  SHFL.UP P6, R14, R13, R12, R11 ;  /* 0x0400000c0d0e7389 */ /* 0x00006400000c000b */
[----:B01----:R-:W-:Y:S01]  /*2d4a0*/  ENDCOLLECTIVE ;  /* 0x000000000000791b */ /* 0x003fe20003800000 */
.L_x_2365:
[----:B------:R-:W-:Y:S01]  /*2d4b0*/  IMAD.MOV.U32 R12, RZ, RZ, 0x10 ;  /* 0x00000010ff0c7424 */ /* 0x000fe200078e00ff */
[----:B------:R-:W-:-:S05]  /*2d4c0*/  SEL R4, R14, RZ, P4 ;  /* 0x000000ff0e047207 */ /* 0x000fca0002000000 */
[----:B------:R-:W-:-:S04]  /*2d4d0*/  IMAD.IADD R4, R3, 0x1, R4 ;  /* 0x0000000103047824 */ /* 0x000fc800078e0204 */
[----:B------:R-:W-:-:S07]  /*2d4e0*/  IMAD.MOV.U32 R13, RZ, RZ, R4 ;  /* 0x000000ffff0d7224 */ /* 0x000fce00078e0004 */
[----:B------:R-:W-:Y:S05]  /*2d4f0*/  WARPSYNC.COLLECTIVE R15, `(.L_x_2366) ;  /* 0x000000000f087348 */ /* 0x000fea0003c00000 */
[----:B------:R0:W1:Y:S02]  /*2d500*/  SHFL.UP P6, R14, R13, R12, R11 ;  /* 0x0400000c0d0e7389 */ /* 0x00006400000c000b */
[----:B01----:R-:W-:Y:S01]  /*2d510*/  ENDCOLLECTIVE ;  /* 0x000000000000791b */ /* 0x003fe20003800000 */
.L_x_2366:
        /* <DEDUP_REMOVED lines=8> */
.L_x_2367:
[----:B------:R-:W-:Y:S05]  /*2d5a0*/  BRA `(.L_x_2368) ;  /* 0xffffff8400b87947 */ /* 0x000fea000383ffff */
.L_x_2095:
[----:B------:R-:W-:Y:S01]  /*2d5b0*/  BSSY B0, `(.L_x_2369) ;  /* 0x0000006000007945 */ /* 0x000fe20003800000 */
[----:B------:R-:W-:Y:S01]  /*2d5c0*/  PLOP3.LUT P6, PT, P6, PT, PT, 0x8, 0x0 ;  /* 0x000000000000781c */ /* 0x000fe200037ce170 */
[----:B------:R-:W-:-:S12]  /*2d5d0*/  IMAD.MOV.U32 R15, RZ, RZ, -0x1 ;  /* 0xffffffffff0f7424 */ /* 0x000fd800078e00ff */
[----:B0-----:R-:W-:Y:S05]  /*2d5e0*/  WARPSYNC.COLLECTIVE R15, `(.L_x_2370) ;  /* 0x000000000f087348 */ /* 0x001fea0003c00000 */
[----:B------:R-:W-:Y:S01]  /*2d5f0*/  VOTE.ANY R14, PT, P6 ;  /* 0x00000000000e7806 */ /* 0x000fe200030e0100 */
[----:B0-----:R-:W-:Y:S06]  /*2d600*/  ENDCOLLECTIVE ;  /* 0x000000000000791b */ /* 0x001fec0003800000 */
.L_x_2370:
[----:B------:R-:W-:Y:S05]  /*2d610*/  BSYNC B0 ;  /* 0x0000000000007941 */ /* 0x000fea0003800000 */
.L_x_2369:
[----:B------:R-:W-:Y:S02]  /*2d620*/  IMAD.MOV.U32 R2, RZ, RZ, R14 ;  /* 0x000000ffff027224 */ /* 0x000fe400078e000e */
[----:B------:R-:W-:Y:S02]  /*2d630*/  IMAD.MOV.U32 R13, RZ, RZ, R17 ;  /* 0x000000ffff0d7224 */ /* 0x000fe400078e0011 */
[----:B------:R-:W0:Y:S01]  /*2d640*/  POPC R6, R2 ;  /* 0x0000000200067309 */ /* 0x000e220000000000 */
[----:B------:R-:W-:Y:S02]  /*2d650*/  IMAD.MOV.U32 R11, RZ, RZ, 0x1f ;  /* 0x0000001fff0b7424 */ /* 0x000fe400078e00ff */
[----:B------:R-:W-:Y:S02]  /*2d660*/  IMAD.MOV.U32 R15, RZ, RZ, -0x1 ;  /* 0xffffffffff0f7424 */ /* 0x000fe400078e00ff */
[----:B0-----:R-:W-:-:S07]  /*2d670*/  IMAD.MOV.U32 R12, RZ, RZ, R6 ;  /* 0x000000ffff0c7224 */ /* 0x001fce00078e0006 */
[----:B------:R-:W-:Y:S05]  /*2d680*/  WARPSYNC.COLLECTIVE R15, `(.L_x_2371) ;  /* 0x000000000f087348 */ /* 0x000fea0003c00000 */
[----:B------:R0:W1:Y:S02]  /*2d690*/  SHFL.IDX P6, R14, R13, R12, R11 ;  /* 0x0000000c0d0e7389 */ /* 0x00006400000c000b */
[----:B01----:R-:W-:Y:S01]  /*2d6a0*/  ENDCOLLECTIVE ;  /* 0x000000000000791b */ /* 0x003fe20003800000 */
.L_x_2371:
[----:B------:R-:W-:Y:S01]  /*2d6b0*/  MOV R17, R14 ;  /* 0x0000000e00117202 */ /* 0x000fe20000000f00 */
[----:B------:R-:W-:Y:S06]  /*2d6c0*/  BRA `(.L_x_2372) ;  /* 0xffffff8400a87947 */ /* 0x000fec000383ffff */
.L_x_2097:
[----:B------:R-:W-:Y:S01]  /*2d6d0*/  BSSY B0, `(.L_x_2373) ;  /* 0x0000007000007945 */ /* 0x000fe20003800000 */
[----:B------:R-:W-:Y:S02]  /*2d6e0*/  IMAD.MOV.U32 R13, RZ, RZ, R3 ;  /* 0x000000ffff0d7224 */ /* 0x000fe400078e0003 */
[----:B------:R-:W-:Y:S02]  /*2d6f0*/  IMAD.MOV.U32 R11, RZ, RZ, 0x1f ;  /* 0x0000001fff0b7424 */ /* 0x000fe400078e00ff */
[----:B------:R-:W-:-:S07]  /*2d700*/  IMAD.MOV.U32 R15, RZ, RZ, -0x1 ;  /* 0xffffffffff0f7424 */ /* 0x000fce00078e00ff */
[----:B012---:R-:W-:Y:S05]  /*2d710*/  WARPSYNC.COLLECTIVE R15, `(.L_x_2374) ;  /* 0x000000000f087348 */ /* 0x007fea0003c00000 */
[----:B------:R3:W4:Y:S02]  /*2d720*/  SHFL.IDX P6, R14, R13, R12, R11 ;  /* 0x0000000c0d0e7389 */ /* 0x00072400000c000b */
[----:B01234-:R-:W-:Y:S01]  /*2d730*/  ENDCOLLECTIVE ;  /* 0x000000000000791b */ /* 0x01ffe20003800000 */
.L_x_2374:
[----:B------:R-:W-:Y:S05]  /*2d740*/  BSYNC B0 ;  /* 0x0000000000007941 */ /* 0x000fea0003800000 */
.L_x_2373:
[----:B------:R-:W-:Y:S05]  /*2d750*/  BRA `(.L_x_2096) ;  /* 0xffffff8400a07947 */ /* 0x000fea000383ffff */
.L_x_2101:
[----:B0-----:R0:W1:Y:S02]  /*2d760*/  SYNCS.PHASECHK.TRANS64.TRYWAIT P0, [R4+URZ+0x28420], R0 ;  /* 0x02842000040075a7 */ /* 0x001064000800017f */
[----:B-1----:R-:W-:Y:S05]  /*2d770*/  @!P0 NANOSLEEP.SYNCS 0x989680 ;  /* 0x009896800000895d */ /* 0x002fea0003900000 */
[----:B------:R-:W1:Y:S02]  /*2d780*/  @!P0 SYNCS.PHASECHK.TRANS64 P0, [R4+URZ+0x28420], R0 ;  /* 0x02842000040085a7 */ /* 0x000e64000800007f */
[----:B-1----:R-:W-:Y:S05]  /*2d790*/  @!P0 BRA `(.L_x_2101) ;  /* 0xfffffffc00f08947 */ /* 0x002fea000383ffff */
[----:B------:R-:W-:Y:S05]  /*2d7a0*/  BRA `(.L_x_2375) ;  /* 0xffffff8c00207947 */ /* 0x000fea000383ffff */
.L_x_2102:
        /* <DEDUP_REMOVED lines=11> */
.L_x_2377:
[----:B------:R-:W-:Y:S05]  /*2d860*/  BSYNC B0 ;  /* 0x0000000000007941 */ /* 0x000fea0003800000 */
.L_x_2376:
[----:B------:R-:W-:Y:S05]  /*2d870*/  BRA `(.L_x_2378) ;  /* 0xffffff8c00087947 */ /* 0x000fea000383ffff */
.L_x_2103:
[----:B------:R-:W-:Y:S01]  /*2d880*/  BSSY B0, `(.L_x_2379) ;  /* 0x0000006000007945 */ /* 0x000fe20003800000 */
[----:B------:R-:W-:-:S07]  /*2d890*/  IMAD.MOV.U32 R15, RZ, RZ, -0x1 ;  /* 0xffffffffff0f7424 */ /* 0x000fce00078e00ff */
[----:B0-----:R-:W-:Y:S05]  /*2d8a0*/  WARPSYNC.COLLECTIVE R15, `(.L_x_2380) ;  /* 0x000000000f0c7348 */ /* 0x001fea0003c00000 */
[----:B------:R-:W-:Y:S02]  /*2d8b0*/  ELECT P6, UR62, PT ;  /* 0x00000000003e782f */ /* 0x000fe400038c0000 */
[----:B------:R-:W-:Y:S01]  /*2d8c0*/  MOV R14, UR62 ;  /* 0x0000003e000e7c02 */ /* 0x000fe20008000f00 */
[----:B0-----:R-:W-:Y:S10]  /*2d8d0*/  ENDCOLLECTIVE ;  /* 0x000000000000791b */ /* 0x001ff40003800000 */
.L_x_2380:
[----:B------:R-:W-:Y:S05]  /*2d8e0*/  BSYNC B0 ;  /* 0x0000000000007941 */ /* 0x000fea0003800000 */
.L_x_2379:
[----:B------:R-:W-:Y:S05]  /*2d8f0*/  BRA `(.L_x_2381) ;  /* 0xffffff8800fc7947 */ /* 0x000fea000383ffff */
.L_x_2105:
[----:B0-----:R0:W1:Y:S02]  /*2d900*/  SYNCS.PHASECHK.TRANS64.TRYWAIT P1, [R5+URZ+0x28440], R0 ;  /* 0x02844000050075a7 */ /* 0x001064000802017f */
[----:B-1----:R-:W-:Y:S05]  /*2d910*/  @!P1 NANOSLEEP.SYNCS 0x989680 ;  /* 0x009896800000995d */ /* 0x002fea0003900000 */
[----:B------:R-:W1:Y:S02]  /*2d920*/  @!P1 SYNCS.PHASECHK.TRANS64 P1, [R5+URZ+0x28440], R0 ;  /* 0x02844000050095a7 */ /* 0x000e64000802007f */
[----:B-1----:R-:W-:Y:S05]  /*2d930*/  @!P1 BRA `(.L_x_2105) ;  /* 0xfffffffc00f09947 */ /* 0x002fea000383ffff */
[----:B------:R-:W-:Y:S05]  /*2d940*/  BRA `(.L_x_2382) ;  /* 0xffffff8c00247947 */ /* 0x000fea000383ffff */
.L_x_2107:
[----:B-1----:R1:W2:Y:S02]  /*2d950*/  SYNCS.PHASECHK.TRANS64.TRYWAIT P1, [R25+URZ+0x28440], R2 ;  /* 0x02844002190075a7 */ /* 0x0022a4000802017f */
[----:B--2---:R-:W-:Y:S05]  /*2d960*/  @!P1 NANOSLEEP.SYNCS 0x989680 ;  /* 0x009896800000995d */ /* 0x004fea0003900000 */
[----:B------:R-:W2:Y:S02]  /*2d970*/  @!P1 SYNCS.PHASECHK.TRANS64 P1, [R25+URZ+0x28440], R2 ;  /* 0x02844002190095a7 */ /* 0x000ea4000802007f */
[----:B--2---:R-:W-:Y:S05]  /*2d980*/  @!P1 BRA `(.L_x_2107) ;  /* 0xfffffffc00f09947 */ /* 0x004fea000383ffff */
[----:B------:R-:W-:Y:S05]  /*2d990*/  BRA `(.L_x_2383) ;  /* 0xffffff8c00307947 */ /* 0x000fea000383ffff */
.L_x_2109:
[----:B--2---:R2:W3:Y:S02]  /*2d9a0*/  SYNCS.PHASECHK.TRANS64.TRYWAIT P1, [R5+URZ+0x28460], R0 ;  /* 0x02846000050075a7 */ /* 0x0044e4000802017f */
[----:B---3--:R-:W-:Y:S05]  /*2d9b0*/  @!P1 NANOSLEEP.SYNCS 0x989680 ;  /* 0x009896800000995d */ /* 0x008fea0003900000 */
[----:B------:R-:W3:Y:S02]  /*2d9c0*/  @!P1 SYNCS.PHASECHK.TRANS64 P1, [R5+URZ+0x28460], R0 ;  /* 0x02846000050095a7 */ /* 0x000ee4000802007f */
[----:B---3--:R-:W-:Y:S05]  /*2d9d0*/  @!P1 BRA `(.L_x_2109) ;  /* 0xfffffffc00f09947 */ /* 0x008fea000383ffff */
[----:B------:R-:W-:Y:S05]  /*2d9e0*/  BRA `(.L_x_2384) ;  /* 0xffffff8c002c7947 */ /* 0x000fea000383ffff */
.L_x_2111:
[----:B---3--:R3:W4:Y:S02]  /*2d9f0*/  SYNCS.PHASECHK.TRANS64.TRYWAIT P1, [R25+URZ+0x28460], R2 ;  /* 0x02846002190075a7 */ /* 0x008724000802017f */
[----:B----4-:R-:W-:Y:S05]  /*2da00*/  @!P1 NANOSLEEP.SYNCS 0x989680 ;  /* 0x009896800000995d */ /* 0x010fea0003900000 */
[----:B------:R-:W4:Y:S02]  /*2da10*/  @!P1 SYNCS.PHASECHK.TRANS64 P1, [R25+URZ+0x28460], R2 ;  /* 0x02846002190095a7 */ /* 0x000f24000802007f */
[----:B----4-:R-:W-:Y:S05]  /*2da20*/  @!P1 BRA `(.L_x_2111) ;  /* 0xfffffffc00f09947 */ /* 0x010fea000383ffff */
[----:B------:R-:W-:Y:S05]  /*2da30*/  BRA `(.L_x_2385) ;  /* 0xffffff8c00287947 */ /* 0x000fea000383ffff */
.L_x_2113:
[----:B----4-:R4:W0:Y:S02]  /*2da40*/  SYNCS.PHASECHK.TRANS64.TRYWAIT P1, [R5+URZ+0x28480], R0 ;  /* 0x02848000050075a7 */ /* 0x010824000802017f */
[----:B0-----:R-:W-:Y:S05]  /*2da50*/  @!P1 NANOSLEEP.SYNCS 0x989680 ;  /* 0x009896800000995d */ /* 0x001fea0003900000 */
[----:B------:R-:W0:Y:S02]  /*2da60*/  @!P1 SYNCS.PHASECHK.TRANS64 P1, [R5+URZ+0x28480], R0 ;  /* 0x02848000050095a7 */ /* 0x000e24000802007f */
[----:B0-----:R-:W-:Y:S05]  /*2da70*/  @!P1 BRA `(.L_x_2113) ;  /* 0xfffffffc00f09947 */ /* 0x001fea000383ffff */
[----:B------:R-:W-:Y:S05]  /*2da80*/  BRA `(.L_x_2386) ;  /* 0xffffff8c00247947 */ /* 0x000fea000383ffff */
.L_x_2387:
        /* <DEDUP_REMOVED lines=15> */
.L_x_15830:


//--------------------- .text._ZN7cutlass13device_kernelIN5flash11enable_sm90INS1_16FlashAttnFwdSm90INS1_25CollectiveMainloopFwdSm90ILi2EN4cute5tupleIJNS5_1CILi1EEES8_S8_EEENS6_IJNS7_ILi128EEESA_NS7_ILi256EEEEEELi256ENS_12float_e4m3_tEfNS_4arch4Sm90ELb1ELb0ELb0ELb0ELb1ELb0ELb0ELb1ELb0ELb1ELb0ELb0EEENS1_21CollectiveEpilogueFwdINS6_IJSA_SB_SA_EEES9_NS_10bfloat16_tESF_Li256ELb0ELb1ELb0ELb1EEENS1_30DynamicPersistentTileSchedulerILi256ELi128ELb0ELb1ELb1EEEEEEEEEvNT_6ParamsE --------------------------
	.section	.text._ZN7cutlass13device_kernelIN5flash11enable_sm90INS1_16FlashAttnFwdSm90INS1_25CollectiveMainloopFwdSm90ILi2EN4cute5tupleIJNS5_1CILi1EEES8_S8_EEENS6_IJNS7_ILi128EEESA_NS7_ILi256EEEEEELi256ENS_12float_e4m3_tEfNS_4arch4Sm90ELb1ELb0ELb0ELb0ELb1ELb0ELb0ELb1ELb0ELb1ELb0ELb0EEENS1_21CollectiveEpilogueFwdINS6_IJSA_SB_SA_EEES9_NS_10bfloat16_tESF_Li256ELb0ELb1ELb0ELb1EEENS1_30DynamicPersistentTileSchedulerILi256ELi128ELb0ELb1ELb1EEEEEEEEEvNT_6ParamsE,"ax",@progbits
	.align	128
.text._ZN7cutlass13device_kernelIN5flash11enable_sm90INS1_16FlashAttnFwdSm90INS1_25CollectiveMainloopFwdSm90ILi2EN4cute5tupleIJNS5_1CILi1EEES8_S8_EEENS6_IJNS7_ILi128EEESA_NS7_ILi256EEEEEELi256ENS_12float_e4m3_tEfNS_4arch4Sm90ELb1ELb0ELb0ELb0ELb1ELb0ELb0ELb1ELb0ELb1ELb0ELb0EEENS1_21CollectiveEpilogueFwdINS6_IJSA_SB_SA_EEES9_NS_10bfloat16_tESF_Li256ELb0ELb1ELb0ELb1EEENS1_30DynamicPersistentTileSchedulerILi256ELi128ELb0ELb1ELb1EEEEEEEEEvNT_6ParamsE:
        .type           _ZN7cutlass13device_kernelIN5flash11enable_sm90INS1_16FlashAttnFwdSm90INS1_25CollectiveMainloopFwdSm90ILi2EN4cute5tupleIJNS5_1CILi1EEES8_S8_EEENS6_IJNS7_ILi128EEESA_NS7_ILi256EEEEEELi256ENS_12float_e4m3_tEfNS_4arch4Sm90ELb1ELb0ELb0ELb0ELb1ELb0ELb0ELb1ELb0ELb1ELb0ELb0EEENS1_21CollectiveEpilogueFwdINS6_IJSA_SB_SA_EEES9_NS_10bfloat16_tESF_Li256ELb0ELb1ELb0ELb1EEENS1_30DynamicPersistentTileSchedulerILi256ELi128ELb0ELb1ELb1EEEEEEEEEvNT_6ParamsE,@function
        .size           _ZN7cutlass13device_kernelIN5flash11enable_sm90INS1_16FlashAttnFwdSm90INS1_25CollectiveMainloopFwdSm90ILi2EN4cute5tupleIJNS5_1CILi1EEES8_S8_EEENS6_IJNS7_ILi128EEESA_NS7_ILi256EEEEEELi256ENS_12float_e4m3_tEfNS_4arch4Sm90ELb1ELb0ELb0ELb0ELb1ELb0ELb0ELb1ELb0ELb1ELb0ELb0EEENS1_21CollectiveEpilogueFwdINS6_IJSA_SB_SA_EEES9_NS_10bfloat16_tESF_Li256ELb0ELb1ELb0ELb1EEENS1_30DynamicPersistentTileSchedulerILi256ELi128ELb0ELb1ELb1EEEEEEEEEvNT_6ParamsE,(.L_x_15831 - _ZN7cutlass13device_kernelIN5flash11enable_sm90INS1_16FlashAttnFwdSm90INS1_25CollectiveMainloopFwdSm90ILi2EN4cute5tupleIJNS5_1CILi1EEES8_S8_EEENS6_IJNS7_ILi128EEESA_NS7_ILi256EEEEEELi256ENS_12float_e4m3_tEfNS_4arch4Sm90ELb1ELb0ELb0ELb0ELb1ELb0ELb0ELb1ELb0ELb1ELb0ELb0EEENS1_21CollectiveEpilogueFwdINS6_IJSA_SB_SA_EEES9_NS_10bfloat16_tESF_Li256ELb0ELb1ELb0ELb1EEENS1_30DynamicPersistentTileSchedulerILi256ELi128ELb0ELb1ELb1EEEEEEEEEvNT_6ParamsE)
        .other          _ZN7cutlass13device_kernelIN5flash11enable_sm90INS1_16FlashAttnFwdSm90INS1_25CollectiveMainloopFwdSm90ILi2EN4cute5tupleIJNS5_1CILi1EEES8_S8_EEENS6_IJNS7_ILi128EEESA_NS7_ILi256EEEEEELi256ENS_12float_e4m3_tEfNS_4arch4Sm90ELb1ELb0ELb0ELb0ELb1ELb0ELb0ELb1ELb0ELb1ELb0ELb0EEENS1_21CollectiveEpilogueFwdINS6_IJSA_SB_SA_EEES9_NS_10bfloat16_tESF_Li256ELb0ELb1ELb0ELb1EEENS1_30DynamicPersistentTileSchedulerILi256ELi128ELb0ELb1ELb1EEEEEEEEEvNT_6ParamsE,@"STO_CUDA_ENTRY STV_DEFAULT"
_ZN7cutlass13device_kernelIN5flash11enable_sm90INS1_16FlashAttnFwdSm90INS1_25CollectiveMainloopFwdSm90ILi2EN4cute5tupleIJNS5_1CILi1EEES8_S8_EEENS6_IJNS7_ILi128EEESA_NS7_ILi256EEEEEELi256ENS_12float_e4m3_tEfNS_4arch4Sm90ELb1ELb0ELb0ELb0ELb1ELb0ELb0ELb1ELb0ELb1ELb0ELb0EEENS1_21CollectiveEpilogueFwdINS6_IJSA_SB_SA_EEES9_NS_10bfloat16_tESF_Li256ELb0ELb1ELb0ELb1EEENS1_30DynamicPersistentTileSchedulerILi256ELi128ELb0ELb1ELb1EEEEEEEEEvNT_6ParamsE:
        /* <DEDUP_REMOVED lines=45> */
.L_x_2388:
        /* <DEDUP_REMOVED lines=22> */
.L_x_2389:
        /* <DEDUP_REMOVED lines=18> */
.L_x_2390:
        /* <DEDUP_REMOVED lines=22> */
.L_x_2391:
        /* <DEDUP_REMOVED lines=24> */
.L_x_2392:
        /* <DEDUP_REMOVED lines=9> */
.L_x_2394:
        /* <DEDUP_REMOVED lines=24> */
[CC--:B------:R-:W-:Y:S01]  /*0a40*/  LEA.HI R2, R3.reuse, R226.reuse, RZ, 0x4 ;  /* 0x000000e203027211 */ /* 0x0c0fe200078f20ff */
[----:B------:R-:W-:Y:S01]  /*0a50*/  IMAD.SHL.U32 R4, R4, 0x20, RZ ;  /* 0x0000002004047824 */ /* 0x000fe200078e00ff */
[----:B------:R-:W-:Y:S01]  /*0a60*/  LEA.HI R10, R3, R226, RZ, 0x2 ;  /* 0x000000e2030a7211 */ /* 0x000fe200078f10ff */
[----:B------:R-:W-:Y:S01]  /*0a70*/  IMAD.IADD R218, R226, 0x1, -R5 ;  /* 0x00000001e2da7824 */ /* 0x000fe200078e0a05 */
[----:B------:R-:W-:-:S02]  /*0a80*/  LOP3.LUT R5, R2, 0x3fffff0, RZ, 0xc0, !PT ;  /* 0x03fffff002057812 */ /* 0x000fc400078ec0ff */
[----:B------:R-:W-:Y:S02]  /*0a90*/  LOP3.LUT R4, R4, 0xfffffc00, RZ, 0xc0, !PT ;  /* 0xfffffc0004047812 */ /* 0x000fe400078ec0ff */
[----:B------:R-:W-:Y:S01]  /*0aa0*/  SHF.R.S32.HI R9, RZ, 0x1f, R218 ;  /* 0x0000001fff097819 */ /* 0x000fe200000114da */
[----:B------:R-:W-:Y:S01]  /*0ab0*/  IMAD.IADD R5, R226, 0x1, -R5 ;  /* 0x00000001e2057824 */ /* 0x000fe200078e0a05 */
[----:B------:R-:W-:Y:S02]  /*0ac0*/  SHF.R.S32.HI R7, RZ, 0x4, R2 ;  /* 0x00000004ff077819 */ /* 0x000fe40000011402 */
[----:B------:R-:W-:Y:S01]  /*0ad0*/  LEA.HI R6, R9, R218, RZ, 0x2 ;  /* 0x000000da09067211 */ /* 0x000fe200078f10ff */
[----:B------:R-:W-:Y:S01]  /*0ae0*/  IMAD R221, R5, 0x40, R4 ;  /* 0x0000004005dd7824 */ /* 0x000fe200078e0204 */
[----:B------:R-:W-:Y:S02]  /*0af0*/  LOP3.LUT R5, R10, 0xfffffffc, RZ, 0xc0, !PT ;  /* 0xfffffffc0a057812 */ /* 0x000fe400078ec0ff */
[----:B------:R-:W-:-:S02]  /*0b00*/  SHF.R.S32.HI R8, RZ, 0x2, R6 ;  /* 0x00000002ff087819 */ /* 0x000fc40000011406 */
[----:B------:R-:W-:Y:S01]  /*0b10*/  SHF.R.S32.HI R11, RZ, 0x1f, R6 ;  /* 0x0000001fff0b7819 */ /* 0x000fe20000011406 */
[----:B------:R-:W-:Y:S01]  /*0b20*/  IMAD.IADD R4, R226, 0x1, -R5 ;  /* 0x00000001e2047824 */ /* 0x000fe200078e0a05 */
[----:B------:R-:W-:Y:S02]  /*0b30*/  LEA.HI R2, R2, R7, RZ, 0x1 ;  /* 0x0000000702027211 */ /* 0x000fe400078f08ff */
[----:B------:R-:W-:Y:S02]  /*0b40*/  LEA.HI R3, R3, R226, RZ, 0x3 ;  /* 0x000000e203037211 */ /* 0x000fe400078f18ff */
[----:B------:R-:W-:Y:S02]  /*0b50*/  LEA.HI R11, R11, R8, RZ, 0x3 ;  /* 0x000000080b0b7211 */ /* 0x000fe400078f18ff */
[----:B------:R-:W-:Y:S02]  /*0b60*/  SHF.R.S32.HI R219, RZ, 0x7, R0 ;  /* 0x00000007ffdb7819 */ /* 0x000fe40000011400 */
[----:B------:R-:W-:-:S02]  /*0b70*/  LOP3.LUT R2, R2, 0x1ffffffe, RZ, 0xc0, !PT ;  /* 0x1ffffffe02027812 */ /* 0x000fc400078ec0ff */
[----:B------:R-:W-:Y:S02]  /*0b80*/  LOP3.LUT R5, R3, 0xfffffff8, RZ, 0xc0, !PT ;  /* 0xfffffff803057812 */ /* 0x000fe400078ec0ff */
[----:B------:R-:W-:Y:S01]  /*0b90*/  LOP3.LUT R11, R11, 0xfffffff8, RZ, 0xc0, !PT ;  /* 0xfffffff80b0b7812 */ /* 0x000fe200078ec0ff */
[----:B------:R-:W-:Y:S01]  /*0ba0*/  IMAD.IADD R2, R7, 0x1, -R2 ;  /* 0x0000000107027824 */ /* 0x000fe200078e0a02 */
[----:B------:R-:W-:Y:S01]  /*0bb0*/  LEA.HI R9, R9, R218, RZ, 0x5 ;  /* 0x000000da09097211 */ /* 0x000fe200078f28ff */
[----:B------:R-:W-:Y:S01]  /*0bc0*/  IMAD.IADD R216, R226, 0x1, -R5 ;  /* 0x00000001e2d87824 */ /* 0x000fe200078e0a05 */
[----:B------:R-:W-:Y:S01]  /*0bd0*/  LEA.HI R0, R0, R219, RZ, 0x1 ;  /* 0x000000db00007211 */ /* 0x000fe200078f08ff */
[----:B------:R-:W-:Y:S01]  /*0be0*/  IMAD.IADD R8, R8, 0x1, -R11 ;  /* 0x0000000108087824 */ /* 0x000fe200078e0a0b */
[----:B------:R-:W-:Y:S01]  /*0bf0*/  SHF.R.S32.HI R9, RZ, 0x5, R9 ;  /* 0x00000005ff097819 */ /* 0x000fe20000011409 */
[----:B------:R-:W-:Y:S01]  /*0c00*/  IMAD.SHL.U32 R16, R216, 0x8, RZ ;  /* 0x00000008d8107824 */ /* 0x000fe200078e00ff */
[----:B------:R-:W-:Y:S01]  /*0c10*/  LEA.HI R7, R4, R4, RZ, 0x1 ;  /* 0x0000000404077211 */ /* 0x000fe200078f08ff */
[----:B------:R-:W-:Y:S01]  /*0c20*/  IMAD R221, R2, 0x8, R221 ;  /* 0x0000000802dd7824 */ /* 0x000fe200078e02dd */
        /* <DEDUP_REMOVED lines=17> */
.L_x_2451:
        /* <DEDUP_REMOVED lines=21> */
.L_x_2395:
[----:B------:R-:W-:Y:S01]  /*0e90*/  ULDC UR6, c[0x0][0xc54] ;  /* 0x0003150000067ab9 */ /* 0x000fe20000000800 */
[----:B------:R-:W-:Y:S01]  /*0ea0*/  UMOV UR8, UR7 ;  /* 0x0000000700087c82 */ /* 0x000fe20008000000 */
[----:B------:R-:W-:-:S11]  /*0eb0*/  UISETP.NE.AND UP0, UPT, UR6, 0x1, UPT ;  /* 0x000000010600788c */ /* 0x000fd6000bf05270 */
[----:B------:R-:W-:Y:S02]  /*0ec0*/  @UP0 ULDC.64 UR10, c[0x0][0xc58] ;  /* 0x00031600000a0ab9 */ /* 0x000fe40000000a00 */
[----:B------:R-:W-:-:S04]  /*0ed0*/  UIMAD.WIDE.U32 UR4, UR7, UR10, URZ ;  /* 0x0000000a070472a5 */ /* 0x000fc8000f8e003f */
[----:B------:R-:W-:-:S04]  /*0ee0*/  @UP0 USHF.R.U32.HI UR8, URZ, UR11, UR5 ;  /* 0x0000000b3f080299 */ /* 0x000fc80008011605 */
[----:B------:R-:W-:-:S12]  /*0ef0*/  UIMAD UR4, UR8, UR6, URZ ;  /* 0x00000006080472a4 */ /* 0x000fd8000f8e023f */
.L_x_2396:
        /* <DEDUP_REMOVED lines=55> */
[----:B------:R-:W-:Y:S01]  /*1270*/  ULDC UR5, c[0x0][0x448] ;  /* 0x0001120000057ab9 */ /* 0x000fe20000000800 */
[----:B------:R-:W-:Y:S01]  /*1280*/  IMAD.U32 R5, RZ, RZ, UR7 ;  /* 0x00000007ff057e24 */ /* 0x000fe2000f8e00ff */
[----:B------:R-:W-:Y:S01]  /*1290*/  ULDC UR46, c[0x0][0x424] ;  /* 0x00010900002e7ab9 */ /* 0x000fe20000000800 */
[----:B------:R-:W-:Y:S01]  /*12a0*/  ULDC UR9, c[0x0][0x2f0] ;  /* 0x0000bc0000097ab9 */ /* 0x000fe20000000800 */
[----:B------:R0:W2:Y:S01]  /*12b0*/  @P0 LDG.E R7, desc[UR50][R2.64] ;  /* 0x0000003202070981 */ /* 0x0000a2000c1e1900 */
[----:B------:R-:W-:Y:S01]  /*12c0*/  UISETP.NE.AND UP4, UPT, UR5, 0x1, UPT ;  /* 0x000000010500788c */ /* 0x000fe2000bf85270 */
[----:B------:R-:W-:Y:S02]  /*12d0*/  ULDC.64 UR6, c[0x0][0x418] ;  /* 0x0001060000067ab9 */ /* 0x000fe40000000a00 */
[----:B------:R1:W2:Y:S01]  /*12e0*/  @P1 LDG.E R0, desc[UR50][R4.64] ;  /* 0x0000003204001981 */ /* 0x0002a2000c1e1900 */
[----:B------:R-:W-:Y:S01]  /*12f0*/  UISETP.NE.U32.AND UP0, UPT, UR6, URZ, UPT ;  /* 0x0000003f0600728c */ /* 0x000fe2000bf05070 */
[----:B------:R-:W-:Y:S01]  /*1300*/  PLOP3.LUT P0, PT, PT, PT, PT, 0x80, 0x0 ;  /* 0x000000000000781c */ /* 0x000fe20003f0f070 */
[----:B------:R-:W-:Y:S01]  /*1310*/  UP2UR UR47, UPR, URZ, 0x10 ;  /* 0x000000103f2f7883 */ /* 0x000fe20008000000 */
[----:B------:R-:W-:Y:S01]  /*1320*/  CS2R R150, SRZ ;  /* 0x0000000000967805 */ /* 0x000fe2000001ff00 */
[----:B------:R-:W-:Y:S01]  /*1330*/  UISETP.NE.AND.EX UP0, UPT, UR7, URZ, UPT, UP0 ;  /* 0x0000003f0700728c */ /* 0x000fe2000bf05300 */
[----:B0-----:R-:W-:Y:S01]  /*1340*/  IMAD.MOV.U32 R2, RZ, RZ, RZ ;  /* 0x000000ffff027224 */ /* 0x001fe200078e00ff */
[----:B------:R-:W-:Y:S01]  /*1350*/  CS2R R26, SRZ ;  /* 0x00000000001a7805 */ /* 0x000fe2000001ff00 */
[----:B------:R-:W-:Y:S01]  /*1360*/  ULDC UR7, c[0x0][0x288] ;  /* 0x0000a20000077ab9 */ /* 0x000fe20000000800 */
[----:B------:R-:W-:Y:S01]  /*1370*/  USEL UR46, UR46, 0x1, UP0 ;  /* 0x000000012e2e7887 */ /* 0x000fe20008000000 */
[----:B------:R-:W-:Y:S01]  /*1380*/  CS2R R92, SRZ ;  /* 0x00000000005c7805 */ /* 0x000fe2000001ff00 */
[----:B------:R-:W-:Y:S01]  /*1390*/  UIADD3 UR7, -UR7, 0x80, URZ ;  /* 0x0000008007077890 */ /* 0x000fe2000fffe13f */
[----:B------:R-:W-:-:S02]  /*13a0*/  CS2R R144, SRZ ;  /* 0x0000000000907805 */ /* 0x000fc4000001ff00 */
[----:B------:R-:W-:Y:S02]  /*13b0*/  CS2R R142, SRZ ;  /* 0x00000000008e7805 */ /* 0x000fe4000001ff00 */
[----:B------:R-:W-:Y:S01]  /*13c0*/  CS2R R30, SRZ ;  /* 0x00000000001e7805 */ /* 0x000fe2000001ff00 */
[----:B------:R-:W-:Y:S01]  /*13d0*/  UIMAD UR7, UR46, UR9, UR7 ;  /* 0x000000092e0772a4 */ /* 0x000fe2000f8e0207 */
        /* <DEDUP_REMOVED lines=55> */
[----:B-1----:R-:W-:Y:S02]  /*1750*/  CS2R R4, SRZ ;  /* 0x0000000000047805 */ /* 0x002fe4000001ff00 */
[----:B------:R-:W-:Y:S01]  /*1760*/  CS2R R24, SRZ ;  /* 0x0000000000187805 */ /* 0x000fe2000001ff00 */
[----:B------:R-:W-:Y:S02]  /*1770*/  IMAD.MOV.U32 R159, RZ, RZ, RZ ;  /* 0x000000ffff9f7224 */ /* 0x000fe400078e00ff */
[----:B--2---:R-:W-:Y:S01]  /*1780*/  FMUL.FTZ R0, R7, R0 ;  /* 0x0000000007007220 */ /* 0x004fe20000410000 */
[----:B------:R-:W-:-:S03]  /*1790*/  CS2R R6, SRZ ;  /* 0x0000000000067805 */ /* 0x000fc6000001ff00 */
[----:B------:R-:W-:Y:S01]  /*17a0*/  FMUL.FTZ R0, R0, UR4 ;  /* 0x0000000400007c20 */ /* 0x000fe20008410000 */
[----:B------:R-:W-:Y:S02]  /*17b0*/  ULDC UR4, c[0x0][0xc3c] ;  /* 0x00030f0000047ab9 */ /* 0x000fe40000000800 */
[----:B------:R-:W-:Y:S02]  /*17c0*/  UIADD3 UR4, UR8, UR4, URZ ;  /* 0x0000000408047290 */ /* 0x000fe4000fffe03f */
[----:B------:R-:W-:Y:S01]  /*17d0*/  R2UR UR40, R0 ;  /* 0x00000000002872ca */ /* 0x000fe200000e0000 */
[----:B------:R-:W-:Y:S01]  /*17e0*/  @UP4 ULDC UR8, c[0x0][0x450] ;  /* 0x0001140000084ab9 */ /* 0x000fe20000000800 */
[----:B------:R-:W-:Y:S01]  /*17f0*/  USHF.L.U32 UR41, UR4, 0x7, URZ ;  /* 0x0000000704297899 */ /* 0x000fe2000800063f */
[----:B------:R-:W-:Y:S02]  /*1800*/  IMAD.MOV.U32 R0, RZ, RZ, RZ ;  /* 0x000000ffff007224 */ /* 0x000fe400078e00ff */
[----:B------:R-:W-:Y:S01]  /*1810*/  @UP4 ULDC UR4, c[0x0][0x44c] ;  /* 0x0001130000044ab9 */ /* 0x000fe20000000800 */
[----:B------:R-:W-:-:S04]  /*1820*/  UIADD3 UR6, UR41, 0x7f, URZ ;  /* 0x0000007f29067890 */ /* 0x000fc8000fffe03f */
[----:B------:R-:W-:Y:S02]  /*1830*/  UIMAD.WIDE.U32 UR4, UR6, UR4, URZ ;  /* 0x00000004060472a5 */ /* 0x000fe4000f8e003f */
[----:B------:R-:W-:Y:S02]  /*1840*/  UIMAD UR4, UR46, UR9, 0x7f ;  /* 0x0000007f2e0474a4 */ /* 0x000fe4000f8e0209 */
[----:B------:R-:W-:Y:S02]  /*1850*/  @UP4 USHF.R.U32.HI UR6, URZ, UR8, UR5 ;  /* 0x000000083f064299 */ /* 0x000fe40008011605 */
[----:B------:R-:W-:Y:S02]  /*1860*/  USHF.R.S32.HI UR5, URZ, 0x1f, UR4 ;  /* 0x0000001f3f057899 */ /* 0x000fe40008011404 */
[----:B------:R-:W-:Y:S02]  /*1870*/  UIADD3 UR6, UR7, UR6, URZ ;  /* 0x0000000607067290 */ /* 0x000fe4000fffe03f */
[----:B------:R-:W-:-:S02]  /*1880*/  ULEA.HI UR5, UR5, UR4, URZ, 0x7 ;  /* 0x0000000405057291 */ /* 0x000fc4000f8f383f */
[----:B------:R-:W-:Y:S02]  /*1890*/  USHF.R.S32.HI UR7, URZ, 0x1f, UR6 ;  /* 0x0000001f3f077899 */ /* 0x000fe40008011406 */
[----:B------:R-:W-:Y:S02]  /*18a0*/  USHF.R.S32.HI UR5, URZ, 0x7, UR5 ;  /* 0x000000073f057899 */ /* 0x000fe40008011405 */
[----:B------:R-:W-:-:S04]  /*18b0*/  ULEA.HI UR7, UR7, UR6, URZ, 0x7 ;  /* 0x0000000607077291 */ /* 0x000fc8000f8f383f */
[----:B------:R-:W-:-:S04]  /*18c0*/  USHF.R.S32.HI UR7, URZ, 0x7, UR7 ;  /* 0x000000073f077899 */ /* 0x000fc80008011407 */
[----:B------:R-:W-:-:S04]  /*18d0*/  UISETP.LT.AND UP0, UPT, UR5, UR7, UPT ;  /* 0x000000070500728c */ /* 0x000fc8000bf01270 */
[----:B------:R-:W-:-:S04]  /*18e0*/  USEL UR52, UR5, UR7, UP0 ;  /* 0x0000000705347287 */ /* 0x000fc80008000000 */
[----:B------:R-:W-:-:S06]  /*18f0*/  UISETP.GE.AND UP0, UPT, UR52, 0x1, UPT ;  /* 0x000000013400788c */ /* 0x000fcc000bf06270 */
[----:B------:R-:W-:-:S13]  /*1900*/  PLOP3.LUT P1, PT, PT, PT, UP0, 0x80, 0x0 ;  /* 0x000000000000781c */ /* 0x000fda0003f2f008 */
[----:B------:R-:W-:Y:S05]  /*1910*/  @!P1 BRA `(.L_x_2397) ;  /* 0x0000008000949947 */ /* 0x000fea0003800000 */
        /* <DEDUP_REMOVED lines=31> */
.L_x_2398:
        /* <DEDUP_REMOVED lines=10> */
.L_x_2535:
[----:B0-----:R-:W-:Y:S01]  /*1bb0*/  IMAD.U32 R0, RZ, RZ, UR44 ;  /* 0x0000002cff007e24 */ /* 0x001fe2000f8e00ff */
[----:B------:R-:W-:Y:S05]  /*1bc0*/  WARPSYNC.ALL ;  /* 0x0000000000007948 */ /* 0x000fea0003800000 */
[----:B------:R0:W-:Y:S01]  /*1bd0*/  BAR.SYNC.DEFER_BLOCKING R6, 0x100 ;  /* 0x000400060000751d */ /* 0x0001e20000010000 */
[----:B------:R-:W-:-:S13]  /*1be0*/  ISETP.NE.AND P0, PT, R0, 0x3, PT ;  /* 0x000000030000780c */ /* 0x000fda0003f05270 */
[----:B0-----:R-:W-:Y:S05]  /*1bf0*/  @!P0 BRA `(.L_x_2400) ;  /* 0x0000000000048947 */ /* 0x001fea0003800000 */
[----:B------:R-:W-:Y:S01]  /*1c00*/  BPT.TRAP 0x1 ;  /* 0x000000040000795c */ /* 0x000fe20000300000 */
.L_x_2400:
[----:B------:R-:W-:Y:S01]  /*1c10*/  ULEA UR53, UR36, UR48, 0x3 ;  /* 0x0000003024357291 */ /* 0x000fe2000f8e183f */
[----:B------:R-:W-:-:S05]  /*1c20*/  IMAD.U32 R7, RZ, RZ, UR42 ;  /* 0x0000002aff077e24 */ /* 0x000fca000f8e00ff */
[----:B------:R-:W-:-:S04]  /*1c30*/  SHF.L.U32 R7, R7, 0x1f, RZ ;  /* 0x0000001f07077819 */ /* 0x000fc800000006ff */
[----:B------:R0:W1:Y:S01]  /*1c40*/  SYNCS.PHASECHK.TRANS64.TRYWAIT P1, [UR53+0x38830], R7 ;  /* 0x03883007ff0075a7 */ /* 0x0000620008020175 */
[----:B------:R-:W-:Y:S05]  /*1c50*/  @!P0 BRA `(.L_x_2401) ;  /* 0x0000000000048947 */ /* 0x000fea0003800000 */
[----:B------:R-:W-:Y:S01]  /*1c60*/  BPT.TRAP 0x1 ;  /* 0x000000040000795c */ /* 0x000fe20000300000 */
.L_x_2401:
[----:B-1----:R-:W-:Y:S05]  /*1c70*/  @P1 BRA `(.L_x_2402) ;  /* 0x0000000000081947 */ /* 0x002fea0003800000 */
[----:B------:R-:W1:Y:S02]  /*1c80*/  SYNCS.PHASECHK.TRANS64.TRYWAIT P1, [UR53+0x38830], R7 ;  /* 0x03883007ff0075a7 */ /* 0x000e640008020175 */
[----:B-1----:R-:W-:Y:S05]  /*1c90*/  @!P1 BRA `(.L_x_2403) ;  /* 0x0000010c00c49947 */ /* 0x002fea0003800000 */
.L_x_2402:
        /* <DEDUP_REMOVED lines=66> */
.L_x_2404:
[----:B------:R-:W-:Y:S01]  /*20c0*/  UISETP.NE.AND UP0, UPT, UR47, URZ, UPT ;  /* 0x0000003f2f00728c */ /* 0x000fe2000bf05270 */
[----:B------:R-:W-:Y:S01]  /*20d0*/  VIADD R0, R18, UR41 ;  /* 0x0000002912007c36 */ /* 0x000fe20008000000 */
[----:B------:R-:W-:Y:S01]  /*20e0*/  ULDC UR10, c[0x0][0x2f0] ;  /* 0x0000bc00000a7ab9 */ /* 0x000fe20000000800 */
[----:B------:R-:W-:-:S03]  /*20f0*/  ULDC UR11, c[0x0][0x288] ;  /* 0x0000a200000b7ab9 */ /* 0x000fc60000000800 */
[----:B------:R-:W-:Y:S02]  /*2100*/  PLOP3.LUT P1, PT, PT, PT, UP0, 0x80, 0x0 ;  /* 0x000000000000781c */ /* 0x000fe40003f2f008 */
[----:B------:R-:W-:-:S03]  /*2110*/  PLOP3.LUT P2, PT, PT, PT, UP0, 0x80, 0x0 ;  /* 0x000000000000781c */ /* 0x000fc60003f4f008 */
[----:B------:R-:W-:-:S08]  /*2120*/  @UP0 ULDC UR6, c[0x0][0x44c] ;  /* 0x0001130000060ab9 */ /* 0x000fd00000000800 */
[----:B------:R-:W-:Y:S01]  /*2130*/  @P1 IMAD.HI.U32 R2, R0, UR6, RZ ;  /* 0x0000000600021c27 */ /* 0x000fe2000f8e00ff */
[----:B------:R-:W-:-:S04]  /*2140*/  @UP0 ULDC UR6, c[0x0][0x450] ;  /* 0x0001140000060ab9 */ /* 0x000fc80000000800 */
[----:B------:R-:W-:Y:S01]  /*2150*/  @P2 SHF.R.U32.HI R0, RZ, UR6, R2 ;  /* 0x00000006ff002c19 */ /* 0x000fe20008011602 */
[----:B------:R-:W-:Y:S02]  /*2160*/  UMOV UR6, 0xffffff80 ;  /* 0xffffff8000067882 */ /* 0x000fe40000000000 */
[----:B------:R-:W-:Y:S02]  /*2170*/  UIMAD UR7, UR52, UR6, 0x81 ;  /* 0x00000081340774a4 */ /* 0x000fe4000f8e0206 */
[----:B------:R-:W2:Y:S01]  /*2180*/  SHFL.IDX PT, R4, R0, 0x1, 0x1c1f ;  /* 0x003c1f0000047f89 */ /* 0x000ea200000e0000 */
[----:B------:R-:W-:Y:S02]  /*2190*/  UIMAD UR6, UR52, UR6, 0x80 ;  /* 0x00000080340674a4 */ /* 0x000fe4000f8e0206 */
[----:B------:R-:W-:Y:S01]  /*21a0*/  UIMAD UR7, UR46, UR10, UR7 ;  /* 0x0000000a2e0772a4 */ /* 0x000fe2000f8e0207 */
[----:B------:R-:W3:Y:S01]  /*21b0*/  SHFL.IDX PT, R0, R0, RZ, 0x1c1f ;  /* 0x001c1fff00007589 */ /* 0x000ee200000e0000 */
[----:B------:R-:W-:-:S04]  /*21c0*/  UIMAD UR6, UR46, UR10, UR6 ;  /* 0x0000000a2e0672a4 */ /* 0x000fc8000f8e0206 */
[----:B------:R-:W-:Y:S02]  /*21d0*/  IMAD.U32 R8, RZ, RZ, UR7 ;  /* 0x00000007ff087e24 */ /* 0x000fe4000f8e00ff */
[----:B------:R-:W-:Y:S01]  /*21e0*/  IMAD.U32 R2, RZ, RZ, UR6 ;  /* 0x00000006ff027e24 */ /* 0x000fe2000f8e00ff */
[----:B------:R-:W-:Y:S01]  /*21f0*/  UIADD3 UR6, UR53, 0x38840, URZ ;  /* 0x0003884035067890 */ /* 0x000fe2000fffe03f */
[C---:B------:R-:W-:Y:S02]  /*2200*/  IMAD R5, R17.reuse, -0x2, R8 ;  /* 0xfffffffe11057824 */ /* 0x040fe400078e0208 */
[----:B------:R-:W-:Y:S01]  /*2210*/  IMAD R2, R17, -0x2, R2 ;  /* 0xfffffffe11027824 */ /* 0x000fe200078e0202 */
[----:B------:R-:W-:Y:S02]  /*2220*/  UPRMT UR6, UR49, 0x654, UR6 ;  /* 0x0000065431067896 */ /* 0x000fe40008000006 */
[----:B--2---:R-:W-:Y:S01]  /*2230*/  IADD3 R9, R4, -UR11, R5 ;  /* 0x8000000b04097c10 */ /* 0x004fe2000fffe005 */
[----:B------:R-:W-:-:S06]  /*2240*/  VIADD R5, R5, -UR11 ;  /* 0x8000000b05057c36 */ /* 0x000fcc0008000000 */
[----:B------:R-:W-:Y:S01]  /*2250*/  SYNCS.ARRIVE.TRANS64.RED.A1T0 RZ, [UR6], RZ ;  /* 0x000000ffffff79a7 */ /* 0x000fe20008100406 */
[----:B------:R-:W-:Y:S02]  /*2260*/  VIMNMX R9, R2, R9, PT ;  /* 0x0000000902097248 */ /* 0x000fe40003fe0100 */
[----:B---3--:R-:W-:Y:S02]  /*2270*/  VIADDMNMX R5, R0, R5, R2, PT ;  /* 0x0000000500057246 */ /* 0x008fe40003800102 */
[C---:B------:R-:W-:Y:S02]  /*2280*/  ISETP.GT.AND P1, PT, R9.reuse, RZ, PT ;  /* 0x000000ff0900720c */ /* 0x040fe40003f24270 */
[C---:B------:R-:W-:Y:S02]  /*2290*/  ISETP.GT.AND P2, PT, R9.reuse, 0x1, PT ;  /* 0x000000010900780c */ /* 0x040fe40003f44270 */
[----:B------:R-:W-:Y:S02]  /*22a0*/  ISETP.GT.AND P3, PT, R9, 0x8, PT ;  /* 0x000000080900780c */ /* 0x000fe40003f64270 */
[----:B------:R-:W-:-:S02]  /*22b0*/  FSEL R26, R26, -INF , P1 ;  /* 0xff8000001a1a7808 */ /* 0x000fc40000800000 */
[----:B------:R-:W-:Y:S02]  /*22c0*/  FSEL R27, R27, -INF , P2 ;  /* 0xff8000001b1b7808 */ /* 0x000fe40001000000 */
[C---:B------:R-:W-:Y:S02]  /*22d0*/  ISETP.GT.AND P1, PT, R9.reuse, 0x9, PT ;  /* 0x000000090900780c */ /* 0x040fe40003f24270 */
[----:B------:R-:W-:Y:S02]  /*22e0*/  FSEL R30, R30, -INF , P3 ;  /* 0xff8000001e1e7808 */ /* 0x000fe40001800000 */
[----:B------:R-:W-:Y:S02]  /*22f0*/  FMNMX.FTZ R11, R26, R27, !PT ;  /* 0x0000001b1a0b7209 */ /* 0x000fe40007810000 */
[----:B------:R-:W-:Y:S02]  /*2300*/  ISETP.GT.AND P2, PT, R9, 0x10, PT ;  /* 0x000000100900780c */ /* 0x000fe40003f44270 */
[----:B------:R-:W-:-:S02]  /*2310*/  FSEL R10, R31, -INF , P1 ;  /* 0xff8000001f0a7808 */ /* 0x000fc40000800000 */
[----:B------:R-:W-:Y:S02]  /*2320*/  FMNMX.FTZ R11, R30, R11, !PT ;  /* 0x0000000b1e0b7209 */ /* 0x000fe40007810000 */
[C---:B------:R-:W-:Y:S02]  /*2330*/  ISETP.GT.AND P1, PT, R9.reuse, 0x11, PT ;  /* 0x000000110900780c */ /* 0x040fe40003f24270 */
[----:B------:R-:W-:Y:S02]  /*2340*/  FSEL R34, R34, -INF , P2 ;  /* 0xff80000022227808 */ /* 0x000fe40001000000 */
[----:B------:R-:W-:Y:S02]  /*2350*/  FMNMX.FTZ R13, R10, R11, !PT ;  /* 0x0000000b0a0d7209 */ /* 0x000fe40007810000 */
[----:B------:R-:W-:Y:S02]  /*2360*/  ISETP.GT.AND P2, PT, R9, 0x18, PT ;  /* 0x000000180900780c */ /* 0x000fe40003f44270 */
[----:B------:R-:W-:-:S02]  /*2370*/  FSEL R11, R35, -INF , P1 ;  /* 0xff800000230b7808 */ /* 0x000fc40000800000 */
[----:B------:R-:W-:Y:S02]  /*2380*/  FMNMX.FTZ R4, R34, R13, !PT ;  /* 0x0000000d22047209 */ /* 0x000fe40007810000 */
[----:B------:R-:W-:Y:S02]  /*2390*/  ISETP.GT.AND P1, PT, R9, 0x19, PT ;  /* 0x000000190900780c */ /* 0x000fe40003f24270 */
        /* <DEDUP_REMOVED lines=70> */
[----:B------:R-:W-:Y:S01]  /*2800*/  FMNMX.FTZ R4, R82, R21, !PT ;  /* 0x0000001552047209 */ /* 0x000fe20007810000 */
[----:B------:R-:W-:Y:S01]  /*2810*/  IMAD.U32 R21, RZ, RZ, UR40 ;  /* 0x00000028ff157e24 */ /* 0x000fe2000f8e00ff */
[----:B------:R-:W-:Y:S02]  /*2820*/  ISETP.GT.AND P1, PT, R9, 0x79, PT ;  /* 0x000000790900780c */ /* 0x000fe40003f24270 */
[----:B------:R-:W-:Y:S02]  /*2830*/  FSEL R86, R86, -INF , P2 ;  /* 0xff80000056567808 */ /* 0x000fe40001000000 */
[----:B------:R-:W-:Y:S02]  /*2840*/  FMNMX.FTZ R9, R83, R4, !PT ;  /* 0x0000000453097209 */ /* 0x000fe40007810000 */
[----:B------:R-:W-:Y:S02]  /*2850*/  FSEL R87, R87, -INF , P1 ;  /* 0xff80000057577808 */ /* 0x000fe40000800000 */
[----:B------:R-:W-:-:S02]  /*2860*/  FMNMX.FTZ R4, R86, R9, !PT ;  /* 0x0000000956047209 */ /* 0x000fc40007810000 */
[----:B------:R-:W-:Y:S02]  /*2870*/  ISETP.GT.AND P2, PT, R5, 0x1, PT ;  /* 0x000000010500780c */ /* 0x000fe40003f44270 */
[----:B------:R-:W-:Y:S02]  /*2880*/  FMNMX.FTZ R8, R87, R4, !PT ;  /* 0x0000000457087209 */ /* 0x000fe40007810000 */
[----:B------:R-:W-:Y:S02]  /*2890*/  ISETP.GT.AND P3, PT, R5, 0x8, PT ;  /* 0x000000080500780c */ /* 0x000fe40003f64270 */
[----:B------:R-:W-:Y:S01]  /*28a0*/  FSEL R42, R25, -INF , P2 ;  /* 0xff800000192a7808 */ /* 0x000fe20001000000 */
[----:B------:R-:W2:Y:S01]  /*28b0*/  SHFL.BFLY PT, R9, R8, 0x2, 0x1f ;  /* 0x0c401f0008097f89 */ /* 0x000ea200000e0000 */
[----:B------:R-:W-:Y:S02]  /*28c0*/  FSEL R35, R28, -INF , P3 ;  /* 0xff8000001c237808 */ /* 0x000fe40001800000 */
[----:B------:R-:W-:-:S04]  /*28d0*/  ISETP.GT.AND P2, PT, R5, 0x10, PT ;  /* 0x000000100500780c */ /* 0x000fc80003f44270 */
[----:B------:R-:W-:Y:S02]  /*28e0*/  FSEL R43, R32, -INF , P2 ;  /* 0xff800000202b7808 */ /* 0x000fe40001000000 */
[----:B------:R-:W-:-:S04]  /*28f0*/  ISETP.GT.AND P2, PT, R5, 0x18, PT ;  /* 0x000000180500780c */ /* 0x000fc80003f44270 */
[----:B------:R-:W-:Y:S02]  /*2900*/  FSEL R46, R36, -INF , P2 ;  /* 0xff800000242e7808 */ /* 0x000fe40001000000 */
[----:B------:R-:W-:-:S04]  /*2910*/  ISETP.GT.AND P2, PT, R5, 0x20, PT ;  /* 0x000000200500780c */ /* 0x000fc80003f44270 */
[----:B------:R-:W-:Y:S02]  /*2920*/  FSEL R40, R40, -INF , P2 ;  /* 0xff80000028287808 */ /* 0x000fe40001000000 */
[C---:B------:R-:W-:Y:S02]  /*2930*/  ISETP.GT.AND P2, PT, R5.reuse, 0x28, PT ;  /* 0x000000280500780c */ /* 0x040fe40003f44270 */
[----:B--2---:R-:W-:Y:S02]  /*2940*/  FMNMX.FTZ R9, R8, R9, !PT ;  /* 0x0000000908097209 */ /* 0x004fe40007810000 */
[----:B------:R-:W-:Y:S02]  /*2950*/  FSEL R44, R44, -INF , P2 ;  /* 0xff8000002c2c7808 */ /* 0x000fe40001000000 */
[----:B------:R-:W-:Y:S01]  /*2960*/  ISETP.GT.AND P2, PT, R5, 0x30, PT ;  /* 0x000000300500780c */ /* 0x000fe20003f44270 */
[----:B------:R-:W2:Y:S03]  /*2970*/  SHFL.BFLY PT, R4, R9, 0x1, 0x1f ;  /* 0x0c201f0009047f89 */ /* 0x000ea600000e0000 */
[----:B------:R-:W-:-:S02]  /*2980*/  FSEL R48, R48, -INF , P2 ;  /* 0xff80000030307808 */ /* 0x000fc40001000000 */
[----:B------:R-:W-:-:S04]  /*2990*/  ISETP.GT.AND P2, PT, R5, 0x38, PT ;  /* 0x000000380500780c */ /* 0x000fc80003f44270 */
[----:B------:R-:W-:Y:S02]  /*29a0*/  FSEL R52, R52, -INF , P2 ;  /* 0xff80000034347808 */ /* 0x000fe40001000000 */
[----:B------:R-:W-:-:S04]  /*29b0*/  ISETP.GT.AND P2, PT, R5, 0x40, PT ;  /* 0x000000400500780c */ /* 0x000fc80003f44270 */
[----:B------:R-:W-:Y:S02]  /*29c0*/  FSEL R56, R56, -INF , P2 ;  /* 0xff80000038387808 */ /* 0x000fe40001000000 */
[----:B------:R-:W-:-:S04]  /*29d0*/  ISETP.GT.AND P2, PT, R5, 0x48, PT ;  /* 0x000000480500780c */ /* 0x000fc80003f44270 */
[----:B------:R-:W-:Y:S02]  /*29e0*/  FSEL R60, R60, -INF , P2 ;  /* 0xff8000003c3c7808 */ /* 0x000fe40001000000 */
[----:B------:R-:W-:Y:S02]  /*29f0*/  ISETP.GT.AND P2, PT, R5, 0x50, PT ;  /* 0x000000500500780c */ /* 0x000fe40003f44270 */
[----:B--2---:R-:W-:Y:S02]  /*2a00*/  FMNMX.FTZ R4, R9, R4, !PT ;  /* 0x0000000409047209 */ /* 0x004fe40007810000 */
[----:B------:R-:W-:Y:S02]  /*2a10*/  FSEL R64, R64, -INF , P2 ;  /* 0xff80000040407808 */ /* 0x000fe40001000000 */
[C---:B------:R-:W-:Y:S01]  /*2a20*/  FSETP.NEU.FTZ.AND P1, PT, R4.reuse, -INF , PT ;  /* 0xff8000000400780b */ /* 0x040fe20003f3d000 */
[----:B------:R-:W-:-:S01]  /*2a30*/  FFMA.FTZ R20, R4, R21, -8 ;  /* 0xc100000004147423 */ /* 0x000fc20000010015 */
[----:B------:R-:W-:-:S04]  /*2a40*/  ISETP.GT.AND P2, PT, R5, 0x58, PT ;  /* 0x000000580500780c */ /* 0x000fc80003f44270 */
[----:B------:R-:W-:Y:S02]  /*2a50*/  FSEL R89, R20, RZ, P1 ;  /* 0x000000ff14597208 */ /* 0x000fe40000800000 */
[----:B------:R-:W-:Y:S02]  /*2a60*/  ISETP.GT.AND P1, PT, R5, RZ, PT ;  /* 0x000000ff0500720c */ /* 0x000fe40003f24270 */
[----:B------:R-:W-:Y:S01]  /*2a70*/  FSEL R68, R68, -INF , P2 ;  /* 0xff80000044447808 */ /* 0x000fe20001000000 */
[----:B------:R-:W-:-:S01]  /*2a80*/  FFMA.FTZ R9, R10, UR40, -R89 ;  /* 0x000000280a097c23 */ /* 0x000fc20008010859 */
[----:B------:R-:W-:Y:S01]  /*2a90*/  FSEL R31, R24, -INF , P1 ;  /* 0xff800000181f7808 */ /* 0x000fe20000800000 */
[----:B------:R-:W-:-:S01]  /*2aa0*/  FFMA.FTZ R10, R11, UR40, -R89 ;  /* 0x000000280b0a7c23 */ /* 0x000fc20008010859 */
[----:B------:R-:W-:Y:S01]  /*2ab0*/  ISETP.GT.AND P1, PT, R5, 0x9, PT ;  /* 0x000000090500780c */ /* 0x000fe20003f24270 */
[----:B------:R-:W-:-:S01]  /*2ac0*/  FFMA.FTZ R157, R13, UR40, -R89 ;  /* 0x000000280d9d7c23 */ /* 0x000fc20008010859 */
[----:B------:R-:W-:Y:S01]  /*2ad0*/  FMNMX.FTZ R2, R31, R42, !PT ;  /* 0x0000002a1f027209 */ /* 0x000fe20007810000 */
[----:B------:R-:W-:-:S01]  /*2ae0*/  FFMA.FTZ R0, R30, UR40, -R89 ;  /* 0x000000281e007c23 */ /* 0x000fc20008010859 */
[----:B------:R-:W-:Y:S01]  /*2af0*/  FSEL R39, R29, -INF , P1 ;  /* 0xff8000001d277808 */ /* 0x000fe20000800000 */
[----:B------:R-:W-:-:S01]  /*2b00*/  FFMA.FTZ R155, R34, UR40, -R89 ;  /* 0x00000028229b7c23 */ /* 0x000fc20008010859 */
[----:B------:R-:W-:Y:S01]  /*2b10*/  FMNMX.FTZ R2, R35, R2, !PT ;  /* 0x0000000223027209 */ /* 0x000fe20007810000 */
[----:B------:R-:W-:-:S01]  /*2b20*/  FFMA.FTZ R159, R50, UR40, -R89 ;  /* 0x00000028329f7c23 */ /* 0x000fc20008010859 */
[----:B------:R-:W-:Y:S01]  /*2b30*/  ISETP.GT.AND P1, PT, R5, 0x11, PT ;  /* 0x000000110500780c */ /* 0x000fe20003f24270 */
[----:B------:R-:W-:Y:S01]  /*2b40*/  IMAD.U32 R50, RZ, RZ, UR40 ;  /* 0x00000028ff327e24 */ /* 0x000fe2000f8e00ff */
[----:B------:R-:W-:Y:S01]  /*2b50*/  FMNMX.FTZ R2, R39, R2, !PT ;  /* 0x0000000227027209 */ /* 0x000fe20007810000 */
[----:B------:R-:W-:-:S01]  /*2b60*/  FFMA.FTZ R153, R26, UR40, -R89 ;  /* 0x000000281a997c23 */ /* 0x000fc20008010859 */
[----:B------:R-:W-:Y:S01]  /*2b70*/  FSEL R33, R33, -INF , P1 ;  /* 0xff80000021217808 */ /* 0x000fe20000800000 */
[----:B------:R-:W-:-:S01]  /*2b80*/  FFMA.FTZ R8, R27, UR40, -R89 ;  /* 0x000000281b087c23 */ /* 0x000fc20008010859 */
[----:B------:R-:W-:Y:S01]  /*2b90*/  FMNMX.FTZ R2, R43, R2, !PT ;  /* 0x000000022b027209 */ /* 0x000fe20007810000 */
[----:B------:R-:W-:-:S01]  /*2ba0*/  FFMA.FTZ R54, R54, UR40, -R89 ;  /* 0x0000002836367c23 */ /* 0x000fc20008010859 */
[----:B------:R-:W-:Y:S01]  /*2bb0*/  ISETP.GT.AND P1, PT, R5, 0x19, PT ;  /* 0x000000190500780c */ /* 0x000fe20003f24270 */
[----:B------:R-:W-:Y:S01]  /*2bc0*/  MUFU.EX2 R153, R153 ;  /* 0x0000009900997308 */ /* 0x000fe20000000800 */
[----:B------:R-:W-:Y:S01]  /*2bd0*/  FMNMX.FTZ R21, R33, R2, !PT ;  /* 0x0000000221157209 */ /* 0x000fe20007810000 */
[--C-:B------:R-:W-:Y:S01]  /*2be0*/  FFMA.FTZ R26, R55, UR40, -R89.reuse ;  /* 0x00000028371a7c23 */ /* 0x100fe20008010859 */
[----:B------:R-:W-:Y:S01]  /*2bf0*/  FSEL R37, R37, -INF , P1 ;  /* 0xff80000025257808 */ /* 0x000fe20000800000 */
[--C-:B------:R-:W-:Y:S01]  /*2c00*/  FFMA.FTZ R161, R58, UR40, -R89.reuse ;  /* 0x000000283aa17c23 */ /* 0x100fe20008010859 */
[----:B------:R-:W-:Y:S01]  /*2c10*/  FMNMX.FTZ R2, R46, R21, !PT ;  /* 0x000000152e027209 */ /* 0x000fe20007810000 */
[--C-:B------:R-:W-:Y:S01]  /*2c20*/  FFMA.FTZ R32, R63, UR40, -R89.reuse ;  /* 0x000000283f207c23 */ /* 0x100fe20008010859 */
        /* <DEDUP_REMOVED lines=17> */
[----:B------:R2:W-:Y:S01]  /*2d40*/  MUFU.EX2 R11, R20 ;  /* 0x00000014000b7308 */ /* 0x0005e20000000800 */
[----:B------:R-:W-:Y:S01]  /*2d50*/  FMNMX.FTZ R21, R45, R12, !PT ;  /* 0x0000000c2d157209 */ /* 0x000fe20007810000 */
[--C-:B------:R-:W-:Y:S01]  /*2d60*/  FFMA.FTZ R27, R78, UR40, -R89.reuse ;  /* 0x000000284e1b7c23 */ /* 0x100fe20008010859 */
[----:B------:R-:W-:Y:S01]  /*2d70*/  FSEL R49, R49, -INF , P1 ;  /* 0xff80000031317808 */ /* 0x000fe20000800000 */
[--C-:B------:R-:W-:Y:S01]  /*2d80*/  FFMA.FTZ R38, R79, UR40, -R89.reuse ;  /* 0x000000284f267c23 */ /* 0x100fe20008010859 */
[----:B------:R-:W-:Y:S01]  /*2d90*/  FMNMX.FTZ R12, R48, R21, !PT ;  /* 0x00000015300c7209 */ /* 0x000fe20007810000 */
[--C-:B------:R-:W-:Y:S01]  /*2da0*/  FFMA.FTZ R21, R15, UR40, -R89.reuse ;  /* 0x000000280f157c23 */ /* 0x100fe20008010859 */
[----:B------:R-:W-:Y:S01]  /*2db0*/  ISETP.GT.AND P1, PT, R5, 0x39, PT ;  /* 0x000000390500780c */ /* 0x000fe20003f24270 */
[----:B------:R-:W3:Y:S01]  /*2dc0*/  MUFU.EX2 R9, R9 ;  /* 0x0000000900097308 */ /* 0x000ee20000000800 */
[----:B------:R-:W-:Y:S01]  /*2dd0*/  FMNMX.FTZ R13, R49, R12, !PT ;  /* 0x0000000c310d7209 */ /* 0x000fe20007810000 */
[--C-:B------:R-:W-:Y:S01]  /*2de0*/  FFMA.FTZ R12, R14, UR40, -R89.reuse ;  /* 0x000000280e0c7c23 */ /* 0x100fe20008010859 */
[----:B------:R-:W-:Y:S01]  /*2df0*/  FSEL R53, R53, -INF , P1 ;  /* 0xff80000035357808 */ /* 0x000fe20000800000 */
[--C-:B------:R-:W-:Y:S01]  /*2e00*/  FFMA.FTZ R167, R82, UR40, -R89.reuse ;  /* 0x0000002852a77c23 */ /* 0x100fe20008010859 */
[----:B------:R-:W-:Y:S01]  /*2e10*/  FMNMX.FTZ R14, R52, R13, !PT ;  /* 0x0000000d340e7209 */ /* 0x000fe20007810000 */
[----:B------:R-:W-:Y:S01]  /*2e20*/  FFMA.FTZ R87, R87, UR40, -R89 ;  /* 0x0000002857577c23 */ /* 0x000fe20008010859 */
[----:B------:R-:W-:Y:S01]  /*2e30*/  ISETP.GT.AND P1, PT, R5, 0x41, PT ;  /* 0x000000410500780c */ /* 0x000fe20003f24270 */
[----:B------:R-:W-:Y:S01]  /*2e40*/  MUFU.EX2 R155, R155 ;  /* 0x0000009b009b7308 */ /* 0x000fe20000000800 */
[----:B------:R-:W-:-:S02]  /*2e50*/  FMNMX.FTZ R13, R53, R14, !PT ;  /* 0x0000000e350d7209 */ /* 0x000fc40007810000 */
[----:B------:R-:W-:Y:S02]  /*2e60*/  FSEL R57, R57, -INF , P1 ;  /* 0xff80000039397808 */ /* 0x000fe40000800000 */
[----:B------:R-:W-:Y:S02]  /*2e70*/  FMNMX.FTZ R14, R56, R13, !PT ;  /* 0x0000000d380e7209 */ /* 0x000fe40007810000 */
[----:B------:R-:W-:Y:S01]  /*2e80*/  ISETP.GT.AND P1, PT, R5, 0x49, PT ;  /* 0x000000490500780c */ /* 0x000fe20003f24270 */
[----:B------:R4:W-:Y:S01]  /*2e90*/  MUFU.EX2 R13, R21 ;  /* 0x00000015000d7308 */ /* 0x0009e20000000800 */
[----:B------:R-:W-:Y:S01]  /*2ea0*/  FMNMX.FTZ R15, R57, R14, !PT ;  /* 0x0000000e390f7209 */ /* 0x000fe20007810000 */
[----:B------:R-:W-:Y:S01]  /*2eb0*/  FFMA.FTZ R14, R47, UR40, -R89 ;  /* 0x000000282f0e7c23 */ /* 0x000fe20008010859 */
[----:B------:R-:W-:Y:S02]  /*2ec0*/  FSEL R61, R61, -INF , P1 ;  /* 0xff8000003d3d7808 */ /* 0x000fe40000800000 */
[----:B--2---:R-:W-:-:S02]  /*2ed0*/  FMNMX.FTZ R20, R60, R15, !PT ;  /* 0x0000000f3c147209 */ /* 0x004fc40007810000 */
[----:B------:R-:W-:Y:S01]  /*2ee0*/  ISETP.GT.AND P1, PT, R5, 0x51, PT ;  /* 0x000000510500780c */ /* 0x000fe20003f24270 */
[----:B------:R-:W-:Y:S01]  /*2ef0*/  MUFU.EX2 R10, R10 ;  /* 0x0000000a000a7308 */ /* 0x000fe20000000800 */
[----:B------:R-:W-:Y:S02]  /*2f00*/  FMNMX.FTZ R15, R61, R20, !PT ;  /* 0x000000143d0f7209 */ /* 0x000fe40007810000 */
[----:B------:R-:W-:Y:S02]  /*2f10*/  FSEL R65, R65, -INF , P1 ;  /* 0xff80000041417808 */ /* 0x000fe40000800000 */
[----:B------:R-:W-:Y:S02]  /*2f20*/  FMNMX.FTZ R20, R64, R15, !PT ;  /* 0x0000000f40147209 */ /* 0x000fe40007810000 */
[----:B------:R-:W-:Y:S01]  /*2f30*/  ISETP.GT.AND P1, PT, R5, 0x59, PT ;  /* 0x000000590500780c */ /* 0x000fe20003f24270 */
[----:B------:R-:W-:Y:S01]  /*2f40*/  MUFU.EX2 R2, R2 ;  /* 0x0000000200027308 */ /* 0x000fe20000000800 */
[----:B------:R-:W-:Y:S01]  /*2f50*/  FMNMX.FTZ R15, R65, R20, !PT ;  /* 0x00000014410f7209 */ /* 0x000fe20007810000 */
[----:B------:R-:W-:Y:S01]  /*2f60*/  FFMA.FTZ R20, R51, UR40, -R89 ;  /* 0x0000002833147c23 */ /* 0x000fe20008010859 */
[----:B------:R-:W-:-:S02]  /*2f70*/  ISETP.GT.AND P2, PT, R5, 0x60, PT ;  /* 0x000000600500780c */ /* 0x000fc40003f44270 */
[----:B------:R-:W-:Y:S02]  /*2f80*/  FSEL R69, R69, -INF , P1 ;  /* 0xff80000045457808 */ /* 0x000fe40000800000 */
[----:B------:R-:W-:Y:S01]  /*2f90*/  FMNMX.FTZ R24, R68, R15, !PT ;  /* 0x0000000f44187209 */ /* 0x000fe20007810000 */
[----:B------:R-:W-:Y:S01]  /*2fa0*/  MUFU.EX2 R157, R157 ;  /* 0x0000009d009d7308 */ /* 0x000fe20000000800 */
[----:B------:R-:W-:Y:S02]  /*2fb0*/  ISETP.GT.AND P1, PT, R5, 0x61, PT ;  /* 0x000000610500780c */ /* 0x000fe40003f24270 */
[----:B------:R-:W-:Y:S02]  /*2fc0*/  FSEL R72, R72, -INF , P2 ;  /* 0xff80000048487808 */ /* 0x000fe40001000000 */
[----:B------:R-:W-:Y:S02]  /*2fd0*/  FMNMX.FTZ R15, R69, R24, !PT ;  /* 0x00000018450f7209 */ /* 0x000fe40007810000 */
[----:B------:R-:W-:Y:S01]  /*2fe0*/  ISETP.GT.AND P2, PT, R5, 0x68, PT ;  /* 0x000000680500780c */ /* 0x000fe20003f44270 */
[----:B------:R-:W-:Y:S01]  /*2ff0*/  MUFU.EX2 R12, R12 ;  /* 0x0000000c000c7308 */ /* 0x000fe20000000800 */
[----:B------:R-:W-:-:S02]  /*3000*/  FSEL R73, R73, -INF , P1 ;  /* 0xff80000049497808 */ /* 0x000fc40000800000 */
[----:B------:R-:W-:Y:S02]  /*3010*/  FMNMX.FTZ R24, R72, R15, !PT ;  /* 0x0000000f48187209 */ /* 0x000fe40007810000 */
[----:B------:R-:W-:Y:S02]  /*3020*/  ISETP.GT.AND P1, PT, R5, 0x69, PT ;  /* 0x000000690500780c */ /* 0x000fe40003f24270 */
[----:B------:R-:W-:Y:S01]  /*3030*/  FSEL R76, R76, -INF , P2 ;  /* 0xff8000004c4c7808 */ /* 0x000fe20001000000 */
[----:B------:R-:W-:Y:S01]  /*3040*/  MUFU.EX2 R15, R54 ;  /* 0x00000036000f7308 */ /* 0x000fe20000000800 */
[----:B----4-:R-:W-:Y:S02]  /*3050*/  FMNMX.FTZ R21, R73, R24, !PT ;  /* 0x0000001849157209 */ /* 0x010fe40007810000 */
[----:B------:R-:W-:Y:S02]  /*3060*/  ISETP.GT.AND P2, PT, R5, 0x70, PT ;  /* 0x000000700500780c */ /* 0x000fe40003f44270 */
[----:B------:R-:W-:-:S02]  /*3070*/  FSEL R77, R77, -INF , P1 ;  /* 0xff8000004d4d7808 */ /* 0x000fc40000800000 */
        /* <DEDUP_REMOVED lines=8> */
[----:B------:R-:W-:Y:S01]  /*3100*/  FMNMX.FTZ R24, R80, R21, !PT ;  /* 0x0000001550187209 */ /* 0x000fe20007810000 */
[----:B------:R-:W-:-:S01]  /*3110*/  FFMA.FTZ R21, R62, UR40, -R89 ;  /* 0x000000283e157c23 */ /* 0x000fc20008010859 */
[----:B------:R-:W-:Y:S02]  /*3120*/  ISETP.GT.AND P1, PT, R5, 0x79, PT ;  /* 0x000000790500780c */ /* 0x000fe40003f24270 */
[----:B------:R-:W-:Y:S01]  /*3130*/  FSEL R84, R84, -INF , P2 ;  /* 0xff80000054547808 */ /* 0x000fe20001000000 */
[----:B------:R-:W-:Y:S01]  /*3140*/  MUFU.EX2 R20, R20 ;  /* 0x0000001400147308 */ /* 0x000fe20000000800 */
[----:B------:R-:W-:Y:S01]  /*3150*/  FMNMX.FTZ R5, R81, R24, !PT ;  /* 0x0000001851057209 */ /* 0x000fe20007810000 */
[----:B------:R-:W-:Y:S01]  /*3160*/  FFMA.FTZ R24, R59, UR40, -R89 ;  /* 0x000000283b187c23 */ /* 0x000fe20008010859 */
[----:B------:R-:W-:Y:S02]  /*3170*/  FSEL R85, R85, -INF , P1 ;  /* 0xff80000055557808 */ /* 0x000fe40000800000 */
[----:B------:R-:W-:-:S03]  /*3180*/  FMNMX.FTZ R28, R84, R5, !PT ;  /* 0x00000005541c7209 */ /* 0x000fc60007810000 */
[----:B------:R-:W-:Y:S01]  /*3190*/  MUFU.EX2 R26, R26 ;  /* 0x0000001a001a7308 */ /* 0x000fe20000000800 */
[----:B------:R-:W-:Y:S01]  /*31a0*/  FMNMX.FTZ R5, R85, R28, !PT ;  /* 0x0000001c55057209 */ /* 0x000fe20007810000 */
[----:B------:R-:W-:-:S04]  /*31b0*/  FFMA.FTZ R28, R67, UR40, -R89 ;  /* 0x00000028431c7c23 */ /* 0x000fc80008010859 */
[----:B------:R-:W2:Y:S02]  /*31c0*/  SHFL.BFLY PT, R30, R5, 0x2, 0x1f ;  /* 0x0c401f00051e7f89 */ /* 0x000ea400000e0000 */
        /* <DEDUP_REMOVED lines=11> */
[--C-:B------:R-:W-:Y:S01]  /*3280*/  FFMA.FTZ R34, R83, UR40, -R89.reuse ;  /* 0x0000002853227c23 */ /* 0x100fe20008010859 */
[----:B------:R-:W-:-:S02]  /*3290*/  FFMA.FTZ R29, R86, UR40, -R89 ;  /* 0x00000028561d7c23 */ /* 0x000fc40008010859 */
[C---:B------:R-:W-:Y:S01]  /*32a0*/  FSETP.NEU.FTZ.AND P1, PT, R5.reuse, -INF , PT ;  /* 0xff8000000500780b */ /* 0x040fe20003f3d000 */
[----:B------:R-:W-:-:S02]  /*32b0*/  FFMA.FTZ R47, R5, R50, -8 ;  /* 0xc1000000052f7423 */ /* 0x000fc40000010032 */
[----:B------:R-:W-:Y:S03]  /*32c0*/  MUFU.EX2 R36, R36 ;  /* 0x0000002400247308 */ /* 0x000fe60000000800 */
[----:B------:R-:W-:Y:S02]  /*32d0*/  FSEL R50, R47, RZ, P1 ;  /* 0x000000ff2f327208 */ /* 0x000fe40000800000 */
[----:B---3--:R-:W-:-:S03]  /*32e0*/  F2FP.SATFINITE.E4M3.F32.PACK_AB_MERGE_C R47, R9, R0, RZ ;  /* 0x00000000092f723e */ /* 0x008fc600048070ff */
        /* <DEDUP_REMOVED lines=33> */
[----:B--2---:R-:W-:-:S01]  /*3500*/  FADD.FTZ R42, R152, R31 ;  /* 0x0000001f982a7221 */ /* 0x004fc20000010000 */
[--C-:B------:R-:W-:Y:S01]  /*3510*/  FFMA.FTZ R80, R80, UR40, -R50.reuse ;  /* 0x0000002850507c23 */ /* 0x100fe20008010832 */
[----:B------:R-:W-:-:S01]  /*3520*/  FFMA.FTZ R81, R81, UR40, -R50 ;  /* 0x0000002851517c23 */ /* 0x000fc20008010832 */
[--C-:B------:R-:W-:Y:S01]  /*3530*/  FFMA.FTZ R84, R84, UR40, -R50.reuse ;  /* 0x0000002854547c23 */ /* 0x100fe20008010832 */
[----:B------:R-:W-:-:S03]  /*3540*/  FFMA.FTZ R50, R85, UR40, -R50 ;  /* 0x0000002855327c23 */ /* 0x000fc60008010832 */
[----:B------:R-:W2:Y:S08]  /*3550*/  MUFU.EX2 R43, R43 ;  /* 0x0000002b002b7308 */ /* 0x000eb00000000800 */
[----:B------:R5:W0:Y:S08]  /*3560*/  MUFU.EX2 R154, R33 ;  /* 0x00000021009a7308 */ /* 0x000a300000000800 */
[----:B------:R-:W1:Y:S01]  /*3570*/  MUFU.EX2 R46, R46 ;  /* 0x0000002e002e7308 */ /* 0x000e620000000800 */
[----:B-----5:R-:W-:-:S01]  /*3580*/  FADD.FTZ R33, R153, R8 ;  /* 0x0000000899217221 */ /* 0x020fc20000010000 */
[----:B------:R-:W-:-:S03]  /*3590*/  F2FP.SATFINITE.E4M3.F32.PACK_AB_MERGE_C R153, R8, R153, R47 ;  /* 0x000000990899723e */ /* 0x000fc6000480702f */
[----:B------:R-:W-:Y:S01]  /*35a0*/  FADD.FTZ R62, R0, R33 ;  /* 0x00000021003e7221 */ /* 0x000fe20000010000 */
[----:B---3--:R-:W-:-:S01]  /*35b0*/  FADD.FTZ R33, R35, R42 ;  /* 0x0000002a23217221 */ /* 0x008fc20000010000 */
[----:B----4-:R-:W-:Y:S01]  /*35c0*/  F2FP.SATFINITE.E4M3.F32.PACK_AB_MERGE_C R35, R54, R35, RZ ;  /* 0x000000233623723e */ /* 0x010fe200048070ff */
[----:B------:R-:W3:Y:S01]  /*35d0*/  MUFU.EX2 R37, R37 ;  /* 0x0000002500257308 */ /* 0x000ee20000000800 */
[----:B------:R-:W-:-:S01]  /*35e0*/  FADD.FTZ R62, R9, R62 ;  /* 0x0000003e093e7221 */ /* 0x000fc20000010000 */
[----:B------:R-:W-:Y:S01]  /*35f0*/  FADD.FTZ R42, R54, R33 ;  /* 0x00000021362a7221 */ /* 0x000fe20000010000 */
[----:B------:R-:W-:Y:S02]  /*3600*/  F2FP.SATFINITE.E4M3.F32.PACK_AB_MERGE_C R152, R31, R152, R35 ;  /* 0x000000981f98723e */ /* 0x000fe40004807023 */
[----:B------:R-:W-:Y:S01]  /*3610*/  FADD.FTZ R39, R155, R62 ;  /* 0x0000003e9b277221 */ /* 0x000fe20000010000 */
[----:B--2---:R-:W-:-:S02]  /*3620*/  FADD.FTZ R33, R43, R42 ;  /* 0x0000002a2b217221 */ /* 0x004fc40000010000 */
[----:B------:R-:W2:Y:S01]  /*3630*/  MUFU.EX2 R40, R40 ;  /* 0x0000002800287308 */ /* 0x000ea20000000800 */
[----:B------:R-:W-:-:S01]  /*3640*/  FADD.FTZ R39, R10, R39 ;  /* 0x000000270a277221 */ /* 0x000fc20000010000 */
[----:B0-----:R-:W-:-:S03]  /*3650*/  FADD.FTZ R33, R154, R33 ;  /* 0x000000219a217221 */ /* 0x001fc60000010000 */
[----:B------:R-:W-:Y:S01]  /*3660*/  FADD.FTZ R62, R2, R39 ;  /* 0x00000027023e7221 */ /* 0x000fe20000010000 */
[----:B-1----:R-:W-:-:S02]  /*3670*/  FADD.FTZ R42, R46, R33 ;  /* 0x000000212e2a7221 */ /* 0x002fc40000010000 */
[----:B------:R-:W0:Y:S01]  /*3680*/  MUFU.EX2 R41, R41 ;  /* 0x0000002900297308 */ /* 0x000e220000000800 */
[----:B------:R-:W-:-:S01]  /*3690*/  FADD.FTZ R62, R11, R62 ;  /* 0x0000003e0b3e7221 */ /* 0x000fc20000010000 */
[C---:B---3--:R-:W-:Y:S01]  /*36a0*/  FADD.FTZ R33, R37.reuse, R42 ;  /* 0x0000002a25217221 */ /* 0x048fe20000010000 */
[----:B------:R-:W-:Y:S02]  /*36b0*/  F2FP.SATFINITE.E4M3.F32.PACK_AB_MERGE_C R37, R37, R46, RZ ;  /* 0x0000002e2525723e */ /* 0x000fe400048070ff */
[----:B------:R-:W-:Y:S02]  /*36c0*/  FADD.FTZ R39, R157, R62 ;  /* 0x0000003e9d277221 */ /* 0x000fe40000010000 */
[----:B------:R-:W-:Y:S01]  /*36d0*/  F2FP.SATFINITE.E4M3.F32.PACK_AB_MERGE_C R154, R154, R43, R37 ;  /* 0x0000002b9a9a723e */ /* 0x000fe20004807025 */
[----:B------:R-:W1:Y:S01]  /*36e0*/  MUFU.EX2 R44, R44 ;  /* 0x0000002c002c7308 */ /* 0x000e620000000800 */
[----:B--2---:R-:W-:-:S01]  /*36f0*/  FADD.FTZ R42, R40, R33 ;  /* 0x00000021282a7221 */ /* 0x004fc20000010000 */
[----:B------:R-:W-:-:S04]  /*3700*/  FADD.FTZ R62, R12, R39 ;  /* 0x000000270c3e7221 */ /* 0x000fc80000010000 */
[----:B------:R-:W-:Y:S02]  /*3710*/  FADD.FTZ R39, R13, R62 ;  /* 0x0000003e0d277221 */ /* 0x000fe40000010000 */
[----:B------:R-:W2:Y:S01]  /*3720*/  MUFU.EX2 R45, R45 ;  /* 0x0000002d002d7308 */ /* 0x000ea20000000800 */
[----:B0-----:R-:W-:-:S01]  /*3730*/  FADD.FTZ R33, R41, R42 ;  /* 0x0000002a29217221 */ /* 0x001fc20000010000 */
[C---:B------:R-:W-:Y:S01]  /*3740*/  FADD.FTZ R62, R14.reuse, R39 ;  /* 0x000000270e3e7221 */ /* 0x040fe20000010000 */
[----:B------:R-:W-:-:S03]  /*3750*/  F2FP.SATFINITE.E4M3.F32.PACK_AB_MERGE_C R14, R14, R13, RZ ;  /* 0x0000000d0e0e723e */ /* 0x000fc600048070ff */
[----:B------:R-:W-:Y:S01]  /*3760*/  FADD.FTZ R39, R159, R62 ;  /* 0x0000003e9f277221 */ /* 0x000fe20000010000 */
[----:B------:R-:W-:Y:S01]  /*3770*/  F2FP.SATFINITE.E4M3.F32.PACK_AB_MERGE_C R157, R12, R157, R14 ;  /* 0x0000009d0c9d723e */ /* 0x000fe2000480700e */
[----:B------:R-:W0:Y:S01]  /*3780*/  MUFU.EX2 R48, R48 ;  /* 0x0000003000307308 */ /* 0x000e220000000800 */
[----:B-1----:R-:W-:-:S01]  /*3790*/  FADD.FTZ R42, R44, R33 ;  /* 0x000000212c2a7221 */ /* 0x002fc20000010000 */
[----:B------:R-:W-:-:S04]  /*37a0*/  FADD.FTZ R62, R20, R39 ;  /* 0x00000027143e7221 */ /* 0x000fc80000010000 */
[----:B------:R-:W-:Y:S01]  /*37b0*/  FADD.FTZ R39, R15, R62 ;  /* 0x0000003e0f277221 */ /* 0x000fe20000010000 */
[----:B------:R-:W-:Y:S01]  /*37c0*/  F2FP.SATFINITE.E4M3.F32.PACK_AB_MERGE_C R15, R26, R15, RZ ;  /* 0x0000000f1a0f723e */ /* 0x000fe200048070ff */
[----:B------:R-:W1:Y:S01]  /*37d0*/  MUFU.EX2 R49, R49 ;  /* 0x0000003100317308 */ /* 0x000e620000000800 */
[----:B--2---:R-:W-:-:S01]  /*37e0*/  FADD.FTZ R33, R45, R42 ;  /* 0x0000002a2d217221 */ /* 0x004fc20000010000 */
[----:B------:R-:W-:Y:S01]  /*37f0*/  FADD.FTZ R62, R26, R39 ;  /* 0x000000271a3e7221 */ /* 0x000fe20000010000 */
[----:B------:R-:W-:Y:S02]  /*3800*/  F2FP.SATFINITE.E4M3.F32.PACK_AB_MERGE_C R44, R45, R44, RZ ;  /* 0x0000002c2d2c723e */ /* 0x000fe400048070ff */
[----:B------:R-:W-:Y:S01]  /*3810*/  F2FP.SATFINITE.E4M3.F32.PACK_AB_MERGE_C R159, R20, R159, R15 ;  /* 0x0000009f149f723e */ /* 0x000fe2000480700f */
[----:B------:R-:W-:-:S01]  /*3820*/  FADD.FTZ R39, R161, R62 ;  /* 0x0000003ea1277221 */ /* 0x000fc20000010000 */
[----:B------:R-:W-:Y:S01]  /*3830*/  F2FP.SATFINITE.E4M3.F32.PACK_AB_MERGE_C R156, R41, R40, R44 ;  /* 0x00000028299c723e */ /* 0x000fe2000480702c */
[----:B------:R-:W2:Y:S01]  /*3840*/  MUFU.EX2 R52, R52 ;  /* 0x0000003400347308 */ /* 0x000ea20000000800 */
[----:B0-----:R-:W-:-:S01]  /*3850*/  FADD.FTZ R42, R48, R33 ;  /* 0x00000021302a7221 */ /* 0x001fc20000010000 */
[----:B------:R-:W-:-:S04]  /*3860*/  FADD.FTZ R62, R24, R39 ;  /* 0x00000027183e7221 */ /* 0x000fc80000010000 */
[----:B------:R-:W-:Y:S01]  /*3870*/  FADD.FTZ R39, R21, R62 ;  /* 0x0000003e15277221 */ /* 0x000fe20000010000 */
[----:B------:R-:W-:Y:S01]  /*3880*/  F2FP.SATFINITE.E4M3.F32.PACK_AB_MERGE_C R21, R32, R21, RZ ;  /* 0x000000152015723e */ /* 0x000fe200048070ff */
[----:B------:R-:W0:Y:S01]  /*3890*/  MUFU.EX2 R53, R53 ;  /* 0x0000003500357308 */ /* 0x000e220000000800 */
[----:B-1----:R-:W-:-:S01]  /*38a0*/  FADD.FTZ R33, R49, R42 ;  /* 0x0000002a31217221 */ /* 0x002fc20000010000 */
[----:B------:R-:W-:Y:S01]  /*38b0*/  FADD.FTZ R62, R32, R39 ;  /* 0x00000027203e7221 */ /* 0x000fe20000010000 */
[----:B------:R-:W-:-:S03]  /*38c0*/  F2FP.SATFINITE.E4M3.F32.PACK_AB_MERGE_C R161, R24, R161, R21 ;  /* 0x000000a118a1723e */ /* 0x000fc60004807015 */
[----:B------:R-:W-:Y:S02]  /*38d0*/  FADD.FTZ R39, R163, R62 ;  /* 0x0000003ea3277221 */ /* 0x000fe40000010000 */
[----:B------:R-:W1:Y:S01]  /*38e0*/  MUFU.EX2 R56, R56 ;  /* 0x0000003800387308 */ /* 0x000e620000000800 */
[----:B--2---:R-:W-:-:S07]  /*38f0*/  FADD.FTZ R42, R52, R33 ;  /* 0x00000021342a7221 */ /* 0x004fce0000010000 */
[----:B------:R-:W2:Y:S01]  /*3900*/  MUFU.EX2 R57, R57 ;  /* 0x0000003900397308 */ /* 0x000ea20000000800 */
[----:B0-----:R-:W-:-:S01]  /*3910*/  FADD.FTZ R33, R53, R42 ;  /* 0x0000002a35217221 */ /* 0x001fc20000010000 */
[----:B------:R-:W-:-:S04]  /*3920*/  F2FP.SATFINITE.E4M3.F32.PACK_AB_MERGE_C R52, R53, R52, RZ ;  /* 0x000000343534723e */ /* 0x000fc800048070ff */
[----:B------:R-:W-:Y:S02]  /*3930*/  F2FP.SATFINITE.E4M3.F32.PACK_AB_MERGE_C R158, R49, R48, R52 ;  /* 0x00000030319e723e */ /* 0x000fe40004807034 */
        /* <DEDUP_REMOVED lines=8> */
[----:B------:R-:W-:Y:S01]  /*39c0*/  FADD.FTZ R42, R28, R39 ;  /* 0x000000271c2a7221 */ /* 0x000fe20000010000 */
[----:B------:R-:W-:-:S04]  /*39d0*/  F2FP.SATFINITE.E4M3.F32.PACK_AB_MERGE_C R60, R61, R60, RZ ;  /* 0x0000003c3d3c723e */ /* 0x000fc800048070ff */
[----:B------:R-:W-:Y:S01]  /*39e0*/  F2FP.SATFINITE.E4M3.F32.PACK_AB_MERGE_C R160, R57, R56, R60 ;  /* 0x0000003839a0723e */ /* 0x000fe2000480703c */
[----:B------:R-:W1:Y:S01]  /*39f0*/  MUFU.EX2 R68, R68 ;  /* 0x0000004400447308 */ /* 0x000e620000000800 */
[----:B--2---:R-:W-:-:S01]  /*3a00*/  FADD.FTZ R0, R64, R33 ;  /* 0x0000002140007221 */ /* 0x004fc20000010000 */
[----:B------:R-:W-:Y:S01]  /*3a10*/  F2FP.SATFINITE.E4M3.F32.PACK_AB_MERGE_C R33, R11, R2, RZ ;  /* 0x000000020b21723e */ /* 0x000fe200048070ff */
[----:B------:R-:W-:-:S01]  /*3a20*/  FADD.FTZ R11, R25, R42 ;  /* 0x0000002a190b7221 */ /* 0x000fc20000010000 */
[----:B------:R-:W-:Y:S02]  /*3a30*/  F2FP.SATFINITE.E4M3.F32.PACK_AB_MERGE_C R25, R36, R25, RZ ;  /* 0x000000192419723e */ /* 0x000fe400048070ff */
[----:B------:R-:W-:Y:S01]  /*3a40*/  F2FP.SATFINITE.E4M3.F32.PACK_AB_MERGE_C R155, R10, R155, R33 ;  /* 0x0000009b0a9b723e */ /* 0x000fe20004807021 */
[----:B------:R-:W-:Y:S01]  /*3a50*/  FADD.FTZ R2, R36, R11 ;  /* 0x0000000b24027221 */ /* 0x000fe20000010000 */
[----:B------:R-:W2:Y:S01]  /*3a60*/  MUFU.EX2 R69, R69 ;  /* 0x0000004500457308 */ /* 0x000ea20000000800 */
[----:B0-----:R-:W-:-:S01]  /*3a70*/  FADD.FTZ R9, R65, R0 ;  /* 0x0000000041097221 */ /* 0x001fc20000010000 */
[----:B------:R-:W-:Y:S01]  /*3a80*/  F2FP.SATFINITE.E4M3.F32.PACK_AB_MERGE_C R163, R28, R163, R25 ;  /* 0x000000a31ca3723e */ /* 0x000fe20004807019 */
[----:B------:R-:W-:-:S05]  /*3a90*/  FADD.FTZ R11, R165, R2 ;  /* 0x00000002a50b7221 */ /* 0x000fca0000010000 */
        /* <DEDUP_REMOVED lines=17> */
[----:B--2---:R-:W-:-:S01]  /*3bb0*/  FADD.FTZ R2, R38, R11 ;  /* 0x0000000b26027221 */ /* 0x004fc20000010000 */
[----:B------:R-:W-:-:S04]  /*3bc0*/  F2FP.SATFINITE.E4M3.F32.PACK_AB_MERGE_C R27, R38, R27, RZ ;  /* 0x0000001b261b723e */ /* 0x000fc800048070ff */
[----:B------:R-:W-:Y:S02]  /*3bd0*/  F2FP.SATFINITE.E4M3.F32.PACK_AB_MERGE_C R165, R30, R165, R27 ;  /* 0x000000a51ea5723e */ /* 0x000fe4000480701b */
        /* <DEDUP_REMOVED lines=15> */
[----:B0-----:R-:W-:-:S01]  /*3cd0*/  FADD.FTZ R2, R84, R11 ;  /* 0x0000000b54027221 */ /* 0x001fc20000010000 */
[C---:B-1----:R-:W-:Y:S01]  /*3ce0*/  F2FP.SATFINITE.E4M3.F32.PACK_AB_MERGE_C R29, R58.reuse, R29, RZ ;  /* 0x0000001d3a1d723e */ /* 0x042fe200048070ff */
[----:B------:R-:W-:-:S03]  /*3cf0*/  FADD.FTZ R0, R58, R13 ;  /* 0x0000000d3a007221 */ /* 0x000fc60000010000 */
[----:B------:R-:W-:Y:S02]  /*3d00*/  F2FP.SATFINITE.E4M3.F32.PACK_AB_MERGE_C R167, R34, R167, R29 ;  /* 0x000000a722a7723e */ /* 0x000fe4000480701d */
[C---:B--2---:R-:W-:Y:S01]  /*3d10*/  F2FP.SATFINITE.E4M3.F32.PACK_AB_MERGE_C R84, R9.reuse, R84, RZ ;  /* 0x000000540954723e */ /* 0x044fe200048070ff */
[----:B------:R-:W-:-:S03]  /*3d20*/  FADD.FTZ R2, R9, R2 ;  /* 0x0000000209027221 */ /* 0x000fc60000010000 */
[----:B------:R-:W-:Y:S01]  /*3d30*/  F2FP.SATFINITE.E4M3.F32.PACK_AB_MERGE_C R166, R81, R80, R84 ;  /* 0x0000005051a6723e */ /* 0x000fe20004807054 */
[----:B------:R-:W-:Y:S06]  /*3d40*/  @!P0 BRA `(.L_x_2405) ;  /* 0x0000000000048947 */ /* 0x000fec0003800000 */
[----:B------:R-:W-:Y:S01]  /*3d50*/  BPT.TRAP 0x1 ;  /* 0x000000040000795c */ /* 0x000fe20000300000 */
.L_x_2405:
[----:B------:R0:W1:Y:S01]  /*3d60*/  SYNCS.PHASECHK.TRANS64.TRYWAIT P1, [UR53+0x38850], R7 ;  /* 0x03885007ff0075a7 */ /* 0x0000620008020175 */
[----:B------:R-:W-:Y:S05]  /*3d70*/  @!P0 BRA `(.L_x_2406) ;  /* 0x0000000000048947 */ /* 0x000fea0003800000 */
[----:B------:R-:W-:Y:S01]  /*3d80*/  BPT.TRAP 0x1 ;  /* 0x000000040000795c */ /* 0x000fe20000300000 */
.L_x_2406:
[----:B-1----:R-:W-:Y:S05]  /*3d90*/  @P1 BRA `(.L_x_2407) ;  /* 0x0000000000081947 */ /* 0x002fea0003800000 */
[----:B------:R-:W1:Y:S02]  /*3da0*/  SYNCS.PHASECHK.TRANS64.TRYWAIT P1, [UR53+0x38850], R7 ;  /* 0x03885007ff0075a7 */ /* 0x000e640008020175 */
[----:B-1----:R-:W-:Y:S05]  /*3db0*/  @!P1 BRA `(.L_x_2408) ;  /* 0x000000ec00949947 */ /* 0x002fea0003800000 */
.L_x_2407:
        /* <DEDUP_REMOVED lines=31> */
.L_x_2409:
[----:B------:R-:W-:Y:S01]  /*3fb0*/  UISETP.NE.AND UP0, UPT, UR47, URZ, UPT ;  /* 0x0000003f2f00728c */ /* 0x000fe2000bf05270 */
[----:B------:R-:W-:Y:S01]  /*3fc0*/  UMOV UR14, UR41 ;  /* 0x00000029000e7c82 */ /* 0x000fe20008000000 */
[----:B------:R-:W-:Y:S02]  /*3fd0*/  UIMAD UR10, UR46, UR10, -UR11 ;  /* 0x0000000a2e0a72a4 */ /* 0x000fe4000f8e0a0b */
[----:B------:R-:W-:Y:S02]  /*3fe0*/  UIADD3 UR55, UR52, -0x2, URZ ;  /* 0xfffffffe34377890 */ /* 0x000fe4000fffe03f */
[----:B------:R-:W-:-:S05]  /*3ff0*/  UIADD3 UR53, UR53, 0x38860, URZ ;  /* 0x0003886035357890 */ /* 0x000fca000fffe03f */
[----:B------:R-:W-:Y:S01]  /*4000*/  @UP0 ULDC UR6, c[0x0][0x44c] ;  /* 0x0001130000060ab9 */ /* 0x000fe20000000800 */
[----:B------:R-:W-:Y:S01]  /*4010*/  @UP0 ULDC UR15, c[0x0][0x450] ;  /* 0x00011400000f0ab9 */ /* 0x000fe20000000800 */
[----:B------:R-:W-:Y:S02]  /*4020*/  UIMAD.WIDE.U32 UR6, UR41, UR6, URZ ;  /* 0x00000006290672a5 */ /* 0x000fe4000f8e003f */
[----:B------:R-:W-:Y:S02]  /*4030*/  UPRMT UR53, UR49, 0x654, UR53 ;  /* 0x0000065431357896 */ /* 0x000fe40008000035 */
[----:B------:R-:W-:-:S04]  /*4040*/  @UP0 USHF.R.U32.HI UR14, URZ, UR15, UR7 ;  /* 0x0000000f3f0e0299 */ /* 0x000fc80008011607 */
[----:B------:R-:W-:-:S03]  /*4050*/  UIADD3 UR10, UR10, UR14, URZ ;  /* 0x0000000e0a0a7290 */ /* 0x000fc6000fffe03f */
[----:B------:R-:W-:Y:S01]  /*4060*/  SYNCS.ARRIVE.TRANS64.RED.A1T0 RZ, [UR53], RZ ;  /* 0x000000ffffff79a7 */ /* 0x000fe20008100435 */
[----:B------:R-:W-:-:S04]  /*4070*/  USHF.R.S32.HI UR6, URZ, 0x1f, UR10 ;  /* 0x0000001f3f067899 */ /* 0x000fc8000801140a */
[----:B------:R-:W-:-:S04]  /*4080*/  ULEA.HI UR6, UR6, UR10, URZ, 0x7 ;  /* 0x0000000a06067291 */ /* 0x000fc8000f8f383f */
[----:B------:R-:W-:-:S04]  /*4090*/  USHF.R.S32.HI UR6, URZ, 0x7, UR6 ;  /* 0x000000073f067899 */ /* 0x000fc80008011406 */
[----:B------:R-:W-:-:S04]  /*40a0*/  UISETP.LT.AND UP0, UPT, URZ, UR6, UPT ;  /* 0x000000063f00728c */ /* 0x000fc8000bf01270 */
[----:B------:R-:W-:-:S04]  /*40b0*/  USEL UR54, URZ, UR6, !UP0 ;  /* 0x000000063f367287 */ /* 0x000fc8000c000000 */
[----:B------:R-:W-:-:S06]  /*40c0*/  UISETP.GE.AND UP0, UPT, UR55, UR54, UPT ;  /* 0x000000363700728c */ /* 0x000fcc000bf06270 */
[----:B------:R-:W-:-:S13]  /*40d0*/  PLOP3.LUT P1, PT, PT, PT, UP0, 0x80, 0x0 ;  /* 0x000000000000781c */ /* 0x000fda0003f2f008 */
[----:B------:R-:W-:Y:S05]  /*40e0*/  @!P1 BRA `(.L_x_2410) ;  /* 0x0000002c000c9947 */ /* 0x000fea0003800000 */
[----:B------:R-:W-:Y:S01]  /*40f0*/  IMAD.MOV.U32 R6, RZ, RZ, R4 ;  /* 0x000000ffff067224 */ /* 0x000fe200078e0004 */
[----:B------:R-:W-:Y:S01]  /*4100*/  ULDC UR49, c[0x0][0x288] ;  /* 0x0000a20000317ab9 */ /* 0x000fe20000000800 */
[----:B01----:R-:W-:-:S07]  /*4110*/  IMAD.MOV.U32 R7, RZ, RZ, R5 ;  /* 0x000000ffff077224 */ /* 0x003fce00078e0005 */
.L_x_2421:
[----:B------:R-:W-:-:S04]  /*4120*/  UIADD3 UR36, UR36, 0x1, URZ ;  /* 0x0000000124247890 */ /* 0x000fc8000fffe03f */
[----:B------:R-:W-:-:S04]  /*4130*/  UISETP.NE.AND UP0, UPT, UR36, 0x2, UPT ;  /* 0x000000022400788c */ /* 0x000fc8000bf05270 */
[----:B------:R-:W-:Y:S02]  /*4140*/  USEL UR6, URZ, 0x1, UP0 ;  /* 0x000000013f067887 */ /* 0x000fe40008000000 */
[----:B------:R-:W-:Y:S02]  /*4150*/  USEL UR36, UR36, URZ, UP0 ;  /* 0x0000003f24247287 */ /* 0x000fe40008000000 */
[----:B------:R-:W-:Y:S01]  /*4160*/  ULOP3.LUT UR42, UR42, UR6, URZ, 0x3c, !UPT ;  /* 0x000000062a2a7292 */ /* 0x000fe2000f8e3c3f */
[----:B0-----:R-:W-:Y:S11]  /*4170*/  @!P0 BRA `(.L_x_2411) ;  /* 0x0000000000048947 */ /* 0x001ff60003800000 */
[----:B------:R-:W-:Y:S01]  /*4180*/  BPT.TRAP 0x1 ;  /* 0x000000040000795c */ /* 0x000fe20000300000 */
.L_x_2411:
        /* <DEDUP_REMOVED lines=11> */
.L_x_2412:
[----:B-1----:R-:W-:Y:S05]  /*4240*/  @P1 BRA `(.L_x_2413) ;  /* 0x00000000000c1947 */ /* 0x002fea0003800000 */
[----:B0-----:R-:W-:-:S04]  /*4250*/  IMAD.U32 R3, RZ, RZ, UR56 ;  /* 0x00000038ff037e24 */ /* 0x001fc8000f8e00ff */
[----:B------:R-:W0:Y:S02]  /*4260*/  SYNCS.PHASECHK.TRANS64.TRYWAIT P1, [UR52+0x38830], R3 ;  /* 0x03883003ff0075a7 */ /* 0x000e240008020174 */
[----:B0-----:R-:W-:Y:S05]  /*4270*/  @!P1 BRA `(.L_x_2414) ;  /* 0x000000e8007c9947 */ /* 0x001fea0003800000 */
.L_x_2413:
        /* <DEDUP_REMOVED lines=46> */
.L_x_2415:
[----:B------:R-:W-:Y:S01]  /*4560*/  UISETP.NE.AND UP0, UPT, UR47, URZ, UPT ;  /* 0x0000003f2f00728c */ /* 0x000fe2000bf05270 */
[----:B------:R-:W-:Y:S01]  /*4570*/  VIADD R8, R18, UR41 ;  /* 0x0000002912087c36 */ /* 0x000fe20008000000 */
[----:B------:R-:W1:Y:S04]  /*4580*/  LDC R9, c[0x0][0x2f0] ;  /* 0x0000bc00ff097b82 */ /* 0x000e680000000800 */
[----:B------:R-:W-:Y:S02]  /*4590*/  PLOP3.LUT P1, PT, PT, PT, UP0, 0x80, 0x0 ;  /* 0x000000000000781c */ /* 0x000fe40003f2f008 */
[----:B------:R-:W-:-:S03]  /*45a0*/  PLOP3.LUT P2, PT, PT, PT, UP0, 0x80, 0x0 ;  /* 0x000000000000781c */ /* 0x000fc60003f4f008 */
[----:B------:R-:W-:-:S08]  /*45b0*/  @UP0 ULDC UR6, c[0x0][0x44c] ;  /* 0x0001130000060ab9 */ /* 0x000fd00000000800 */
[----:B------:R-:W-:Y:S01]  /*45c0*/  @P1 IMAD.HI.U32 R4, R8, UR6, RZ ;  /* 0x0000000608041c27 */ /* 0x000fe2000f8e00ff */
[----:B------:R-:W-:-:S04]  /*45d0*/  @UP0 ULDC UR6, c[0x0][0x450] ;  /* 0x0001140000060ab9 */ /* 0x000fc80000000800 */
[----:B------:R-:W-:Y:S01]  /*45e0*/  @P2 SHF.R.U32.HI R8, RZ, UR6, R4 ;  /* 0x00000006ff082c19 */ /* 0x000fe20008011604 */
[----:B------:R-:W-:Y:S01]  /*45f0*/  UMOV UR6, 0xffffff80 ;  /* 0xffffff8000067882 */ /* 0x000fe20000000000 */
[----:B------:R-:W-:Y:S01]  /*4600*/  IMAD.MOV.U32 R4, RZ, RZ, -0x2 ;  /* 0xfffffffeff047424 */ /* 0x000fe200078e00ff */
[----:B------:R-:W-:Y:S02]  /*4610*/  UIMAD UR6, UR55, UR6, 0x1 ;  /* 0x00000001370674a4 */ /* 0x000fe4000f8e0206 */
[----:B------:R-:W2:Y:S04]  /*4620*/  SHFL.IDX PT, R5, R8, 0x1, 0x1c1f ;  /* 0x003c1f0008057f89 */ /* 0x000ea800000e0000 */
[----:B------:R-:W-:Y:S01]  /*4630*/  IMAD R4, R17, R4, UR6 ;  /* 0x0000000611047e24 */ /* 0x000fe2000f8e0204 */
[----:B------:R-:W-:-:S03]  /*4640*/  UIADD3 UR6, UR52, 0x38840, URZ ;  /* 0x0003884034067890 */ /* 0x000fc6000fffe03f */
[----:B-1----:R-:W-:Y:S01]  /*4650*/  IMAD R4, R9, UR46, R4 ;  /* 0x0000002e09047c24 */ /* 0x002fe2000f8e0204 */
[----:B------:R-:W-:-:S09]  /*4660*/  UPRMT UR6, UR53, 0x654, UR6 ;  /* 0x0000065435067896 */ /* 0x000fd20008000006 */
[----:B------:R-:W-:Y:S01]  /*4670*/  SYNCS.ARRIVE.TRANS64.RED.A1T0 RZ, [UR6], RZ ;  /* 0x000000ffffff79a7 */ /* 0x000fe20008100406 */
[----:B--2---:R-:W-:-:S04]  /*4680*/  IADD3 R5, R5, -UR49, R4 ;  /* 0x8000003105057c10 */ /* 0x004fc8000fffe004 */
[C---:B------:R-:W-:Y:S02]  /*4690*/  ISETP.GT.AND P1, PT, R5.reuse, RZ, PT ;  /* 0x000000ff0500720c */ /* 0x040fe40003f24270 */
[C---:B------:R-:W-:Y:S02]  /*46a0*/  ISETP.GT.AND P2, PT, R5.reuse, 0x1, PT ;  /* 0x000000010500780c */ /* 0x040fe40003f44270 */
[----:B------:R-:W-:Y:S02]  /*46b0*/  FSEL R9, R154, -INF , P1 ;  /* 0xff8000009a097808 */ /* 0x000fe40000800000 */
[----:B------:R-:W-:Y:S02]  /*46c0*/  ISETP.GT.AND P1, PT, R5, 0x8, PT ;  /* 0x000000080500780c */ /* 0x000fe40003f24270 */
[----:B------:R-:W-:Y:S02]  /*46d0*/  FSEL R155, R155, -INF , P2 ;  /* 0xff8000009b9b7808 */ /* 0x000fe40001000000 */
[----:B------:R-:W-:-:S02]  /*46e0*/  FMNMX.FTZ R10, R9, R6, !PT ;  /* 0x00000006090a7209 */ /* 0x000fc40007810000 */
[----:B------:R-:W-:Y:S02]  /*46f0*/  ISETP.GT.AND P2, PT, R5, 0x9, PT ;  /* 0x000000090500780c */ /* 0x000fe40003f44270 */
[----:B------:R-:W-:Y:S02]  /*4700*/  FSEL R158, R158, -INF , P1 ;  /* 0xff8000009e9e7808 */ /* 0x000fe40000800000 */
[----:B------:R-:W-:Y:S02]  /*4710*/  FMNMX.FTZ R11, R155, R10, !PT ;  /* 0x0000000a9b0b7209 */ /* 0x000fe40007810000 */
        /* <DEDUP_REMOVED lines=69> */
[C---:B------:R-:W-:Y:S02]  /*4b70*/  ISETP.GT.AND P4, PT, R5.reuse, 0x69, PT ;  /* 0x000000690500780c */ /* 0x040fe40003f84270 */
[C---:B------:R-:W-:Y:S02]  /*4b80*/  ISETP.GT.AND P6, PT, R5.reuse, 0x70, PT ;  /* 0x000000700500780c */ /* 0x040fe40003fc4270 */
[C---:B------:R-:W-:Y:S02]  /*4b90*/  ISETP.GT.AND P5, PT, R5.reuse, 0x71, PT ;  /* 0x000000710500780c */ /* 0x040fe40003fa4270 */
[C---:B------:R-:W-:Y:S02]  /*4ba0*/  ISETP.GT.AND P1, PT, R5.reuse, 0x78, PT ;  /* 0x000000780500780c */ /* 0x040fe40003f24270 */
[----:B------:R-:W-:Y:S02]  /*4bb0*/  ISETP.GT.AND P2, PT, R5, 0x79, PT ;  /* 0x000000790500780c */ /* 0x000fe40003f44270 */
[----:B------:R-:W-:-:S02]  /*4bc0*/  FSEL R206, R206, -INF , P3 ;  /* 0xff800000cece7808 */ /* 0x000fc40001800000 */
[----:B------:R-:W-:Y:S02]  /*4bd0*/  FMNMX.FTZ R5, R203, R10, !PT ;  /* 0x0000000acb057209 */ /* 0x000fe40007810000 */
[----:B------:R-:W-:Y:S02]  /*4be0*/  FSEL R207, R207, -INF , P4 ;  /* 0xff800000cfcf7808 */ /* 0x000fe40002000000 */
[----:B------:R-:W-:Y:S02]  /*4bf0*/  FMNMX.FTZ R10, R206, R5, !PT ;  /* 0x00000005ce0a7209 */ /* 0x000fe40007810000 */
[----:B------:R-:W-:Y:S02]  /*4c00*/  FSEL R210, R210, -INF , P6 ;  /* 0xff800000d2d27808 */ /* 0x000fe40003000000 */
[----:B------:R-:W-:Y:S02]  /*4c10*/  FMNMX.FTZ R5, R207, R10, !PT ;  /* 0x0000000acf057209 */ /* 0x000fe40007810000 */
[----:B------:R-:W-:-:S02]  /*4c20*/  FSEL R211, R211, -INF , P5 ;  /* 0xff800000d3d37808 */ /* 0x000fc40002800000 */
[----:B------:R-:W-:Y:S02]  /*4c30*/  FMNMX.FTZ R10, R210, R5, !PT ;  /* 0x00000005d20a7209 */ /* 0x000fe40007810000 */
[----:B------:R-:W-:Y:S02]  /*4c40*/  FSEL R214, R214, -INF , P1 ;  /* 0xff800000d6d67808 */ /* 0x000fe40000800000 */
[----:B------:R-:W-:Y:S02]  /*4c50*/  FMNMX.FTZ R5, R211, R10, !PT ;  /* 0x0000000ad3057209 */ /* 0x000fe40007810000 */
[----:B------:R-:W-:Y:S02]  /*4c60*/  FSEL R215, R215, -INF , P2 ;  /* 0xff800000d7d77808 */ /* 0x000fe40001000000 */
[----:B------:R-:W-:-:S04]  /*4c70*/  FMNMX.FTZ R10, R214, R5, !PT ;  /* 0x00000005d60a7209 */ /* 0x000fc80007810000 */
[----:B------:R-:W-:-:S05]  /*4c80*/  FMNMX.FTZ R10, R215, R10, !PT ;  /* 0x0000000ad70a7209 */ /* 0x000fca0007810000 */
[----:B------:R-:W1:Y:S02]  /*4c90*/  SHFL.BFLY PT, R5, R10, 0x2, 0x1f ;  /* 0x0c401f000a057f89 */ /* 0x000e6400000e0000 */
[----:B-1----:R-:W-:Y:S02]  /*4ca0*/  FMNMX.FTZ R11, R10, R5, !PT ;  /* 0x000000050a0b7209 */ /* 0x002fe40007810000 */
[----:B------:R-:W1:Y:S04]  /*4cb0*/  SHFL.IDX PT, R5, R8, RZ, 0x1c1f ;  /* 0x001c1fff08057589 */ /* 0x000e6800000e0000 */
[----:B------:R-:W2:Y:S01]  /*4cc0*/  SHFL.BFLY PT, R12, R11, 0x1, 0x1f ;  /* 0x0c201f000b0c7f89 */ /* 0x000ea200000e0000 */
[----:B-1----:R-:W-:-:S04]  /*4cd0*/  IADD3 R5, R5, -UR49, R4 ;  /* 0x8000003105057c10 */ /* 0x002fc8000fffe004 */
[C---:B------:R-:W-:Y:S02]  /*4ce0*/  ISETP.GT.AND P6, PT, R5.reuse, RZ, PT ;  /* 0x000000ff0500720c */ /* 0x040fe40003fc4270 */
[C---:B------:R-:W-:Y:S02]  /*4cf0*/  ISETP.GT.AND P2, PT, R5.reuse, 0x8, PT ;  /* 0x000000080500780c */ /* 0x040fe40003f44270 */
[C---:B------:R-:W-:Y:S02]  /*4d00*/  ISETP.GT.AND P3, PT, R5.reuse, 0x9, PT ;  /* 0x000000090500780c */ /* 0x040fe40003f64270 */
[----:B------:R-:W-:Y:S02]  /*4d10*/  ISETP.GT.AND P4, PT, R5, 0x10, PT ;  /* 0x000000100500780c */ /* 0x000fe40003f84270 */
[----:B------:R-:W-:Y:S02]  /*4d20*/  FSEL R152, R152, -INF , P6 ;  /* 0xff80000098987808 */ /* 0x000fe40003000000 */
[----:B------:R-:W-:-:S02]  /*4d30*/  FSEL R156, R156, -INF , P2 ;  /* 0xff8000009c9c7808 */ /* 0x000fc40001000000 */
[----:B------:R-:W-:Y:S02]  /*4d40*/  FSEL R157, R157, -INF , P3 ;  /* 0xff8000009d9d7808 */ /* 0x000fe40001800000 */
[----:B------:R-:W-:Y:S02]  /*4d50*/  FSEL R160, R160, -INF , P4 ;  /* 0xff800000a0a07808 */ /* 0x000fe40002000000 */
[C---:B------:R-:W-:Y:S02]  /*4d60*/  ISETP.GT.AND P5, PT, R5.reuse, 0x11, PT ;  /* 0x000000110500780c */ /* 0x040fe40003fa4270 */
[C---:B------:R-:W-:Y:S02]  /*4d70*/  ISETP.GT.AND P6, PT, R5.reuse, 0x18, PT ;  /* 0x000000180500780c */ /* 0x040fe40003fc4270 */
[C---:B------:R-:W-:Y:S02]  /*4d80*/  ISETP.GT.AND P2, PT, R5.reuse, 0x20, PT ;  /* 0x000000200500780c */ /* 0x040fe40003f44270 */
[----:B------:R-:W-:-:S02]  /*4d90*/  ISETP.GT.AND P3, PT, R5, 0x21, PT ;  /* 0x000000210500780c */ /* 0x000fc40003f64270 */
[----:B------:R-:W-:Y:S02]  /*4da0*/  ISETP.GT.AND P4, PT, R5, 0x28, PT ;  /* 0x000000280500780c */ /* 0x000fe40003f84270 */
[----:B------:R-:W-:Y:S02]  /*4db0*/  FSEL R161, R161, -INF , P5 ;  /* 0xff800000a1a17808 */ /* 0x000fe40002800000 */
[----:B------:R-:W-:Y:S02]  /*4dc0*/  FSEL R164, R164, -INF , P6 ;  /* 0xff800000a4a47808 */ /* 0x000fe40003000000 */
[----:B------:R-:W-:Y:S02]  /*4dd0*/  FSEL R168, R168, -INF , P2 ;  /* 0xff800000a8a87808 */ /* 0x000fe40001000000 */
[----:B------:R-:W-:Y:S02]  /*4de0*/  FSEL R169, R169, -INF , P3 ;  /* 0xff800000a9a97808 */ /* 0x000fe40001800000 */
[----:B------:R-:W-:-:S02]  /*4df0*/  FSEL R172, R172, -INF , P4 ;  /* 0xff800000acac7808 */ /* 0x000fc40002000000 */
[C---:B------:R-:W-:Y:S02]  /*4e00*/  ISETP.GT.AND P5, PT, R5.reuse, 0x29, PT ;  /* 0x000000290500780c */ /* 0x040fe40003fa4270 */
[C---:B------:R-:W-:Y:S02]  /*4e10*/  ISETP.GT.AND P6, PT, R5.reuse, 0x30, PT ;  /* 0x000000300500780c */ /* 0x040fe40003fc4270 */
[C---:B------:R-:W-:Y:S02]  /*4e20*/  ISETP.GT.AND P2, PT, R5.reuse, 0x38, PT ;  /* 0x000000380500780c */ /* 0x040fe40003f44270 */
[C---:B------:R-:W-:Y:S02]  /*4e30*/  ISETP.GT.AND P3, PT, R5.reuse, 0x39, PT ;  /* 0x000000390500780c */ /* 0x040fe40003f64270 */
[----:B------:R-:W-:Y:S02]  /*4e40*/  ISETP.GT.AND P4, PT, R5, 0x40, PT ;  /* 0x000000400500780c */ /* 0x000fe40003f84270 */
[----:B------:R-:W-:-:S02]  /*4e50*/  FSEL R173, R173, -INF , P5 ;  /* 0xff800000adad7808 */ /* 0x000fc40002800000 */
[----:B------:R-:W-:Y:S02]  /*4e60*/  FSEL R176, R176, -INF , P6 ;  /* 0xff800000b0b07808 */ /* 0x000fe40003000000 */
[----:B------:R-:W-:Y:S02]  /*4e70*/  FSEL R180, R180, -INF , P2 ;  /* 0xff800000b4b47808 */ /* 0x000fe40001000000 */
[----:B------:R-:W-:Y:S02]  /*4e80*/  FSEL R181, R181, -INF , P3 ;  /* 0xff800000b5b57808 */ /* 0x000fe40001800000 */
[----:B------:R-:W-:Y:S02]  /*4e90*/  FSEL R184, R184, -INF , P4 ;  /* 0xff800000b8b87808 */ /* 0x000fe40002000000 */
[C---:B------:R-:W-:Y:S02]  /*4ea0*/  ISETP.GT.AND P1, PT, R5.reuse, 0x1, PT ;  /* 0x000000010500780c */ /* 0x040fe40003f24270 */
[----:B------:R-:W-:-:S02]  /*4eb0*/  ISETP.GT.AND P5, PT, R5, 0x41, PT ;  /* 0x000000410500780c */ /* 0x000fc40003fa4270 */
[C---:B------:R-:W-:Y:S02]  /*4ec0*/  ISETP.GT.AND P6, PT, R5.reuse, 0x48, PT ;  /* 0x000000480500780c */ /* 0x040fe40003fc4270 */
[C---:B------:R-:W-:Y:S02]  /*4ed0*/  ISETP.GT.AND P2, PT, R5.reuse, 0x49, PT ;  /* 0x000000490500780c */ /* 0x040fe40003f44270 */
[C---:B------:R-:W-:Y:S02]  /*4ee0*/  ISETP.GT.AND P3, PT, R5.reuse, 0x50, PT ;  /* 0x000000500500780c */ /* 0x040fe40003f64270 */
[----:B------:R-:W-:Y:S02]  /*4ef0*/  ISETP.GT.AND P4, PT, R5, 0x51, PT ;  /* 0x000000510500780c */ /* 0x000fe40003f84270 */
[----:B------:R-:W-:Y:S02]  /*4f00*/  FSEL R153, R153, -INF , P1 ;  /* 0xff80000099997808 */ /* 0x000fe40000800000 */
        /* <DEDUP_REMOVED lines=11> */
[----:B--2---:R-:W-:Y:S01]  /*4fc0*/  FMNMX.FTZ R4, R11, R12, !PT ;  /* 0x0000000c0b047209 */ /* 0x004fe20007810000 */
[----:B------:R-:W-:Y:S01]  /*4fd0*/  IMAD.U32 R11, RZ, RZ, UR40 ;  /* 0x00000028ff0b7e24 */ /* 0x000fe2000f8e00ff */
[----:B------:R-:W-:-:S02]  /*4fe0*/  FMNMX.FTZ R12, R152, R7, !PT ;  /* 0x00000007980c7209 */ /* 0x000fc40007810000 */
[----:B------:R-:W-:Y:S01]  /*4ff0*/  FSEL R165, R165, -INF , P1 ;  /* 0xff800000a5a57808 */ /* 0x000fe20000800000 */
[----:B------:R-:W-:-:S01]  /*5000*/  FFMA.FTZ R8, R4, R11, -8 ;  /* 0xc100000004087423 */ /* 0x000fc2000001000b */
        /* <DEDUP_REMOVED lines=9> */
[C---:B------:R-:W-:Y:S02]  /*50a0*/  ISETP.GT.AND P3, PT, R5.reuse, 0x78, PT ;  /* 0x000000780500780c */ /* 0x040fe40003f64270 */
[----:B------:R-:W-:-:S02]  /*50b0*/  ISETP.GT.AND P4, PT, R5, 0x79, PT ;  /* 0x000000790500780c */ /* 0x000fc40003f84270 */
[----:B------:R-:W-:Y:S02]  /*50c0*/  FMNMX.FTZ R5, R153, R12, !PT ;  /* 0x0000000c99057209 */ /* 0x000fe40007810000 */
[----:B------:R-:W-:Y:S02]  /*50d0*/  FSEL R177, R177, -INF , P1 ;  /* 0xff800000b1b17808 */ /* 0x000fe40000800000 */
[----:B------:R-:W-:Y:S02]  /*50e0*/  FMNMX.FTZ R12, R156, R5, !PT ;  /* 0x000000059c0c7209 */ /* 0x000fe40007810000 */
[----:B------:R-:W-:Y:S02]  /*50f0*/  FSETP.NEU.FTZ.AND P1, PT, R4, -INF , PT ;  /* 0xff8000000400780b */ /* 0x000fe40003f3d000 */
[----:B------:R-:W-:Y:S02]  /*5100*/  FMNMX.FTZ R5, R157, R12, !PT ;  /* 0x0000000c9d057209 */ /* 0x000fe40007810000 */
[----:B------:R-:W-:-:S02]  /*5110*/  FSEL R8, R8, RZ, P1 ;  /* 0x000000ff08087208 */ /* 0x000fc40000800000 */
[----:B------:R-:W-:Y:S02]  /*5120*/  FMNMX.FTZ R20, R160, R5, !PT ;  /* 0x00000005a0147209 */ /* 0x000fe40007810000 */
[----:B------:R-:W-:Y:S01]  /*5130*/  FSEL R205, R205, -INF , P5 ;  /* 0xff800000cdcd7808 */ /* 0x000fe20002800000 */
[----:B------:R-:W-:-:S01]  /*5140*/  FFMA.FTZ R11, R158, UR40, -R8 ;  /* 0x000000289e0b7c23 */ /* 0x000fc20008010808 */
[----:B------:R-:W-:Y:S01]  /*5150*/  FMNMX.FTZ R5, R161, R20, !PT ;  /* 0x00000014a1057209 */ /* 0x000fe20007810000 */
[----:B------:R-:W-:-:S01]  /*5160*/  FFMA.FTZ R10, R155, UR40, -R8 ;  /* 0x000000289b0a7c23 */ /* 0x000fc20008010808 */
[--C-:B------:R-:W-:Y:S01]  /*5170*/  FFMA.FTZ R155, R162, UR40, -R8.reuse ;  /* 0x00000028a29b7c23 */ /* 0x100fe20008010808 */
[----:B------:R-:W-:-:S01]  /*5180*/  FFMA.FTZ R15, R166, UR40, -R8 ;  /* 0x00000028a60f7c23 */ /* 0x000fc20008010808 */
[----:B------:R-:W-:Y:S01]  /*5190*/  FMNMX.FTZ R20, R164, R5, !PT ;  /* 0x00000005a4147209 */ /* 0x000fe20007810000 */
[----:B------:R-:W-:-:S01]  /*51a0*/  FFMA.FTZ R13, R170, UR40, -R8 ;  /* 0x00000028aa0d7c23 */ /* 0x000fc20008010808 */
[----:B------:R-:W-:Y:S01]  /*51b0*/  FSEL R208, R208, -INF , P6 ;  /* 0xff800000d0d07808 */ /* 0x000fe20003000000 */
        /* <DEDUP_REMOVED lines=24> */
[----:B------:R-:W-:Y:S01]  /*5340*/  MUFU.EX2 R9, R9 ;  /* 0x0000000900097308 */ /* 0x000fe20000000800 */
[----:B------:R-:W-:Y:S01]  /*5350*/  FMNMX.FTZ R5, R177, R158, !PT ;  /* 0x0000009eb1057209 */ /* 0x000fe20007810000 */
[--C-:B------:R-:W-:Y:S01]  /*5360*/  FFMA.FTZ R158, R174, UR40, -R8.reuse ;  /* 0x00000028ae9e7c23 */ /* 0x100fe20008010808 */
[----:B------:R-:W-:-:S01]  /*5370*/  FFMA.FTZ R174, R183, UR40, -R8 ;  /* 0x00000028b7ae7c23 */ /* 0x000fc20008010808 */
[--C-:B------:R-:W-:Y:S01]  /*5380*/  FFMA.FTZ R183, R190, UR40, -R8.reuse ;  /* 0x00000028beb77c23 */ /* 0x100fe20008010808 */
[----:B------:R-:W-:Y:S01]  /*5390*/  FMNMX.FTZ R162, R180, R5, !PT ;  /* 0x00000005b4a27209 */ /* 0x000fe20007810000 */
[----:B------:R-:W-:-:S02]  /*53a0*/  FFMA.FTZ R190, R199, UR40, -R8 ;  /* 0x00000028c7be7c23 */ /* 0x000fc40008010808 */
[----:B------:R-:W-:Y:S01]  /*53b0*/  MUFU.EX2 R10, R10 ;  /* 0x0000000a000a7308 */ /* 0x000fe20000000800 */
[----:B------:R-:W-:-:S04]  /*53c0*/  FMNMX.FTZ R5, R181, R162, !PT ;  /* 0x000000a2b5057209 */ /* 0x000fc80007810000 */
[----:B------:R-:W-:-:S03]  /*53d0*/  FMNMX.FTZ R162, R184, R5, !PT ;  /* 0x00000005b8a27209 */ /* 0x000fc60007810000 */
[----:B------:R-:W-:Y:S01]  /*53e0*/  MUFU.EX2 R11, R11 ;  /* 0x0000000b000b7308 */ /* 0x000fe20000000800 */
[----:B------:R-:W-:-:S04]  /*53f0*/  FMNMX.FTZ R5, R185, R162, !PT ;  /* 0x000000a2b9057209 */ /* 0x000fc80007810000 */
[----:B------:R-:W-:-:S03]  /*5400*/  FMNMX.FTZ R162, R188, R5, !PT ;  /* 0x00000005bca27209 */ /* 0x000fc60007810000 */
[----:B------:R-:W-:Y:S01]  /*5410*/  MUFU.EX2 R14, R14 ;  /* 0x0000000e000e7308 */ /* 0x000fe20000000800 */
[----:B------:R-:W-:Y:S01]  /*5420*/  FMNMX.FTZ R5, R189, R162, !PT ;  /* 0x000000a2bd057209 */ /* 0x000fe20007810000 */
[--C-:B------:R-:W-:Y:S01]  /*5430*/  FFMA.FTZ R162, R179, UR40, -R8.reuse ;  /* 0x00000028b3a27c23 */ /* 0x100fe20008010808 */
[----:B------:R-:W-:-:S02]  /*5440*/  FFMA.FTZ R179, R210, UR40, -R8 ;  /* 0x00000028d2b37c23 */ /* 0x000fc40008010808 */
[----:B------:R-:W-:-:S03]  /*5450*/  FMNMX.FTZ R166, R192, R5, !PT ;  /* 0x00000005c0a67209 */ /* 0x000fc60007810000 */
[----:B------:R-:W-:Y:S01]  /*5460*/  MUFU.EX2 R155, R155 ;  /* 0x0000009b009b7308 */ /* 0x000fe20000000800 */
[----:B------:R-:W-:-:S04]  /*5470*/  FMNMX.FTZ R5, R193, R166, !PT ;  /* 0x000000a6c1057209 */ /* 0x000fc80007810000 */
        /* <DEDUP_REMOVED lines=10> */
[----:B------:R-:W-:-:S01]  /*5520*/  FFMA.FTZ R187, R198, UR40, -R8 ;  /* 0x00000028c6bb7c23 */ /* 0x000fc20008010808 */
[----:B------:R-:W-:Y:S01]  /*5530*/  IMAD.U32 R198, RZ, RZ, UR40 ;  /* 0x00000028ffc67e24 */ /* 0x000fe2000f8e00ff */
[----:B------:R-:W-:-:S03]  /*5540*/  FMNMX.FTZ R170, R208, R5, !PT ;  /* 0x00000005d0aa7209 */ /* 0x000fc60007810000 */
[----:B------:R-:W-:Y:S01]  /*5550*/  MUFU.EX2 R13, R13 ;  /* 0x0000000d000d7308 */ /* 0x000fe20000000800 */
[----:B------:R-:W-:-:S04]  /*5560*/  FMNMX.FTZ R5, R209, R170, !PT ;  /* 0x000000aad1057209 */ /* 0x000fc80007810000 */
[----:B------:R-:W-:-:S03]  /*5570*/  FMNMX.FTZ R170, R212, R5, !PT ;  /* 0x00000005d4aa7209 */ /* 0x000fc60007810000 */
[----:B------:R-:W-:Y:S01]  /*5580*/  MUFU.EX2 R20, R20 ;  /* 0x0000001400147308 */ /* 0x000fe20000000800 */
[----:B------:R-:W-:Y:S01]  /*5590*/  FMNMX.FTZ R5, R213, R170, !PT ;  /* 0x000000aad5057209 */ /* 0x000fe20007810000 */
[--C-:B------:R-:W-:Y:S01]  /*55a0*/  FFMA.FTZ R170, R194, UR40, -R8.reuse ;  /* 0x00000028c2aa7c23 */ /* 0x100fe20008010808 */
[----:B------:R-:W-:-:S03]  /*55b0*/  FFMA.FTZ R194, R207, UR40, -R8 ;  /* 0x00000028cfc27c23 */ /* 0x000fc60008010808 */
[----:B------:R-:W1:Y:S02]  /*55c0*/  SHFL.BFLY PT, R178, R5, 0x2, 0x1f ;  /* 0x0c401f0005b27f89 */ /* 0x000e6400000e0000 */
[----:B------:R-:W-:Y:S08]  /*55d0*/  MUFU.EX2 R158, R158 ;  /* 0x0000009e009e7308 */ /* 0x000ff00000000800 */
[----:B------:R-:W-:Y:S08]  /*55e0*/  MUFU.EX2 R163, R163 ;  /* 0x000000a300a37308 */ /* 0x000ff00000000800 */
[----:B------:R-:W-:Y:S01]  /*55f0*/  MUFU.EX2 R159, R159 ;  /* 0x0000009f009f7308 */ /* 0x000fe20000000800 */
[----:B-1----:R-:W-:Y:S01]  /*5600*/  FMNMX.FTZ R195, R5, R178, !PT ;  /* 0x000000b205c37209 */ /* 0x002fe20007810000 */
[----:B------:R-:W-:-:S06]  /*5610*/  FFMA.FTZ R178, R203, UR40, -R8 ;  /* 0x00000028cbb27c23 */ /* 0x000fcc0008010808 */
[----:B------:R-:W-:Y:S01]  /*5620*/  MUFU.EX2 R162, R162 ;  /* 0x000000a200a27308 */ /* 0x000fe20000000800 */
[----:B------:R-:W1:Y:S07]  /*5630*/  SHFL.BFLY PT, R182, R195, 0x1, 0x1f ;  /* 0x0c201f00c3b67f89 */ /* 0x000e6e00000e0000 */
[----:B------:R-:W-:Y:S08]  /*5640*/  MUFU.EX2 R167, R167 ;  /* 0x000000a700a77308 */ /* 0x000ff00000000800 */
[----:B------:R-:W-:Y:S08]  /*5650*/  MUFU.EX2 R174, R174 ;  /* 0x000000ae00ae7308 */ /* 0x000ff00000000800 */
[----:B------:R-:W-:Y:S01]  /*5660*/  MUFU.EX2 R21, R21 ;  /* 0x0000001500157308 */ /* 0x000fe20000000800 */
[----:B-1----:R-:W-:Y:S01]  /*5670*/  FMNMX.FTZ R5, R195, R182, !PT ;  /* 0x000000b6c3057209 */ /* 0x002fe20007810000 */
        /* <DEDUP_REMOVED lines=11> */
[----:B------:R-:W-:Y:S01]  /*5730*/  FSEL R177, R4, RZ, P1 ;  /* 0x000000ff04b17208 */ /* 0x000fe20000800000 */
[----:B------:R-:W-:-:S01]  /*5740*/  FFMA.FTZ R199, R152, UR40, -R8 ;  /* 0x0000002898c77c23 */ /* 0x000fc20008010808 */
[--C-:B------:R-:W-:Y:S01]  /*5750*/  FFMA.FTZ R152, R153, UR40, -R8.reuse ;  /* 0x0000002899987c23 */ /* 0x100fe20008010808 */
[----:B------:R-:W-:-:S01]  /*5760*/  FFMA.FTZ R153, R156, UR40, -R8 ;  /* 0x000000289c997c23 */ /* 0x000fc20008010808 */
[----:B------:R-:W-:Y:S01]  /*5770*/  FFMA.FTZ R156, R160, UR40, -R8 ;  /* 0x00000028a09c7c23 */ /* 0x000fe20008010808 */
[----:B------:R-:W-:-:S01]  /*5780*/  FADD.FTZ R177, -R177, R6 ;  /* 0x00000006b1b17221 */ /* 0x000fc20000010100 */
[----:B------:R-:W-:Y:S01]  /*5790*/  FSEL R6, R5, RZ, P2 ;  /* 0x000000ff05067208 */ /* 0x000fe20001000000 */
[----:B------:R-:W-:-:S01]  /*57a0*/  FFMA.FTZ R160, R168, UR40, -R8 ;  /* 0x00000028a8a07c23 */ /* 0x000fc20008010808 */
[----:B------:R-:W-:Y:S01]  /*57b0*/  MUFU.EX2 R199, R199 ;  /* 0x000000c700c77308 */ /* 0x000fe20000000800 */
[----:B------:R-:W-:-:S01]  /*57c0*/  FFMA.FTZ R203, R165, UR40, -R8 ;  /* 0x00000028a5cb7c23 */ /* 0x000fc20008010808 */
[----:B------:R-:W-:Y:S01]  /*57d0*/  FFMA.FTZ R165, R176, UR40, -R8 ;  /* 0x00000028b0a57c23 */ /* 0x000fe20008010808 */
[----:B------:R-:W-:-:S01]  /*57e0*/  FADD.FTZ R7, -R6, R7 ;  /* 0x0000000706077221 */ /* 0x000fc20000010100 */
[----:B------:R-:W-:Y:S01]  /*57f0*/  FMUL.FTZ R6, R177, UR40 ;  /* 0x00000028b1067c20 */ /* 0x000fe20008410000 */
[----:B------:R-:W-:-:S01]  /*5800*/  FFMA.FTZ R176, R181, UR40, -R8 ;  /* 0x00000028b5b07c23 */ /* 0x000fc20008010808 */
[--C-:B------:R-:W-:Y:S01]  /*5810*/  FFMA.FTZ R164, R164, UR40, -R8.reuse ;  /* 0x00000028a4a47c23 */ /* 0x100fe20008010808 */
[----:B------:R-:W-:Y:S01]  /*5820*/  FMUL.FTZ R168, R7, UR40 ;  /* 0x0000002807a87c20 */ /* 0x000fe20008410000 */
        /* <DEDUP_REMOVED lines=20> */
[----:B------:R-:W-:-:S04]  /*5970*/  FFMA.FTZ R213, R213, UR40, -R8 ;  /* 0x00000028d5d57c23 */ /* 0x000fc80008010808 */
[----:B------:R-:W3:Y:S01]  /*5980*/  MUFU.EX2 R153, R153 ;  /* 0x0000009900997308 */ /* 0x000ee20000000800 */
[----:B-1----:R-:W-:-:S01]  /*5990*/  FFMA.FTZ R177, R168, R2, R199 ;  /* 0x00000002a8b17223 */ /* 0x002fc200000100c7 */
[-C--:B------:R-:W-:Y:S01]  /*59a0*/  FMUL.FTZ R24, R24, R168.reuse ;  /* 0x000000a818187220 */ /* 0x080fe20000410000 */
[-C--:B------:R-:W-:Y:S01]  /*59b0*/  FMUL.FTZ R25, R25, R168.reuse ;  /* 0x000000a819197220 */ /* 0x080fe20000410000 */
[-C--:B------:R-:W-:Y:S01]  /*59c0*/  FMUL.FTZ R28, R28, R168.reuse ;  /* 0x000000a81c1c7220 */ /* 0x080fe20000410000 */
[-C--:B------:R-:W-:Y:S01]  /*59d0*/  FMUL.FTZ R29, R29, R168.reuse ;  /* 0x000000a81d1d7220 */ /* 0x080fe20000410000 */
[-C--:B------:R-:W-:Y:S01]  /*59e0*/  FMUL.FTZ R32, R32, R168.reuse ;  /* 0x000000a820207220 */ /* 0x080fe20000410000 */
[----:B------:R-:W-:Y:S01]  /*59f0*/  FMUL.FTZ R33, R33, R168 ;  /* 0x000000a821217220 */ /* 0x000fe20000410000 */
[----:B------:R-:W1:Y:S01]  /*5a00*/  MUFU.EX2 R202, R202 ;  /* 0x000000ca00ca7308 */ /* 0x000e620000000800 */
[----:B--2---:R-:W-:-:S01]  /*5a10*/  FFMA.FTZ R181, R6, R0, R9 ;  /* 0x0000000006b57223 */ /* 0x004fc20000010009 */
[----:B------:R-:W-:Y:S01]  /*5a20*/  FADD.FTZ R0, R152, R177 ;  /* 0x000000b198007221 */ /* 0x000fe20000010000 */
[-C--:B------:R-:W-:Y:S01]  /*5a30*/  FMUL.FTZ R36, R36, R168.reuse ;  /* 0x000000a824247220 */ /* 0x080fe20000410000 */
[----:B------:R-:W-:Y:S01]  /*5a40*/  FMUL.FTZ R37, R37, R168 ;  /* 0x000000a825257220 */ /* 0x000fe20000410000 */
[----:B------:R-:W-:-:S01]  /*5a50*/  FADD.FTZ R2, R10, R181 ;  /* 0x000000b50a027221 */ /* 0x000fc20000010000 */
[-C--:B------:R-:W-:Y:S01]  /*5a60*/  FMUL.FTZ R40, R40, R168.reuse ;  /* 0x000000a828287220 */ /* 0x080fe20000410000 */
        /* <DEDUP_REMOVED lines=12> */
[----:B------:R-:W-:-:S01]  /*5b30*/  FADD.FTZ R153, R155, R14 ;  /* 0x0000000e9b997221 */ /* 0x000fc20000010000 */
        /* <DEDUP_REMOVED lines=14> */
[----:B------:R-:W-:Y:S01]  /*5c20*/  FADD.FTZ R0, R12, R153 ;  /* 0x000000990c007221 */ /* 0x000fe20000010000 */
[-C--:B------:R-:W-:Y:S01]  /*5c30*/  FMUL.FTZ R68, R68, R168.reuse ;  /* 0x000000a844447220 */ /* 0x080fe20000410000 */
[-C--:B------:R-:W-:Y:S01]  /*5c40*/  FMUL.FTZ R69, R69, R168.reuse ;  /* 0x000000a845457220 */ /* 0x080fe20000410000 */
[----:B------:R-:W-:Y:S01]  /*5c50*/  FMUL.FTZ R72, R72, R168 ;  /* 0x000000a848487220 */ /* 0x000fe20000410000 */
[----:B------:R-:W-:Y:S01]  /*5c60*/  FADD.FTZ R153, R15, R0 ;  /* 0x000000000f997221 */ /* 0x000fe20000010000 */
[----:B------:R-:W-:Y:S01]  /*5c70*/  F2FP.SATFINITE.E4M3.F32.PACK_AB_MERGE_C R15, R154, R15, RZ ;  /* 0x0000000f9a0f723e */ /* 0x000fe200048070ff */
[----:B------:R-:W3:Y:S01]  /*5c80*/  MUFU.EX2 R160, R160 ;  /* 0x000000a000a07308 */ /* 0x000ee20000000800 */
[----:B-1----:R-:W-:-:S01]  /*5c90*/  FADD.FTZ R2, R164, R177 ;  /* 0x000000b1a4027221 */ /* 0x002fc20000010000 */
[----:B------:R-:W-:Y:S01]  /*5ca0*/  FADD.FTZ R0, R154, R153 ;  /* 0x000000999a007221 */ /* 0x000fe20000010000 */
[----:B------:R-:W-:Y:S01]  /*5cb0*/  F2FP.SATFINITE.E4M3.F32.PACK_AB_MERGE_C R155, R12, R155, R15 ;  /* 0x0000009b0c9b723e */ /* 0x000fe2000480700f */
[-C--:B------:R-:W-:Y:S01]  /*5cc0*/  FMUL.FTZ R73, R73, R168.reuse ;  /* 0x000000a849497220 */ /* 0x080fe20000410000 */
[-C--:B------:R-:W-:Y:S01]  /*5cd0*/  FMUL.FTZ R76, R76, R168.reuse ;  /* 0x000000a84c4c7220 */ /* 0x080fe20000410000 */
[----:B------:R-:W-:Y:S01]  /*5ce0*/  FADD.FTZ R153, R13, R0 ;  /* 0x000000000d997221 */ /* 0x000fe20000010000 */
[----:B------:R-:W-:Y:S01]  /*5cf0*/  FMUL.FTZ R77, R77, R168 ;  /* 0x000000a84d4d7220 */ /* 0x000fe20000410000 */
[----:B------:R-:W1:Y:S01]  /*5d00*/  MUFU.EX2 R161, R161 ;  /* 0x000000a100a17308 */ /* 0x000e620000000800 */
[C---:B--2---:R-:W-:Y:S01]  /*5d10*/  F2FP.SATFINITE.E4M3.F32.PACK_AB_MERGE_C R164, R203.reuse, R164, RZ ;  /* 0x000000a4cba4723e */ /* 0x044fe200048070ff */
[----:B------:R-:W-:Y:S01]  /*5d20*/  FADD.FTZ R203, R203, R2 ;  /* 0x00000002cbcb7221 */ /* 0x000fe20000010000 */
[----:B------:R-:W-:-:S01]  /*5d30*/  FADD.FTZ R153, R20, R153 ;  /* 0x0000009914997221 */ /* 0x000fc20000010000 */
[----:B------:R-:W-:Y:S01]  /*5d40*/  FMUL.FTZ R80, R80, R168 ;  /* 0x000000a850507220 */ /* 0x000fe20000410000 */
[----:B------:R-:W-:Y:S01]  /*5d50*/  F2FP.SATFINITE.E4M3.F32.PACK_AB_MERGE_C R154, R157, R156, R164 ;  /* 0x0000009c9d9a723e */ /* 0x000fe200048070a4 */
[----:B------:R-:W-:Y:S01]  /*5d60*/  FMUL.FTZ R81, R81, R168 ;  /* 0x000000a851517220 */ /* 0x000fe20000410000 */
[----:B------:R-:W-:-:S01]  /*5d70*/  FADD.FTZ R0, R158, R153 ;  /* 0x000000999e007221 */ /* 0x000fc20000010000 */
[----:B------:R-:W2:Y:S01]  /*5d80*/  MUFU.EX2 R169, R169 ;  /* 0x000000a900a97308 */ /* 0x000ea20000000800 */
[----:B---3--:R-:W-:-:S01]  /*5d90*/  FADD.FTZ R2, R160, R203 ;  /* 0x000000cba0027221 */ /* 0x008fc20000010000 */
[C---:B------:R-:W-:Y:S01]  /*5da0*/  F2FP.SATFINITE.E4M3.F32.PACK_AB_MERGE_C R158, R163.reuse, R158, RZ ;  /* 0x0000009ea39e723e */ /* 0x040fe200048070ff */
[----:B------:R-:W-:-:S01]  /*5db0*/  FADD.FTZ R0, R163, R0 ;  /* 0x00000000a3007221 */ /* 0x000fc20000010000 */
[-C--:B------:R-:W-:Y:S01]  /*5dc0*/  FMUL.FTZ R84, R84, R168.reuse ;  /* 0x000000a854547220 */ /* 0x080fe20000410000 */
[----:B------:R-:W-:Y:S01]  /*5dd0*/  FMUL.FTZ R85, R85, R168 ;  /* 0x000000a855557220 */ /* 0x000fe20000410000 */
[----:B------:R-:W-:Y:S01]  /*5de0*/  F2FP.SATFINITE.E4M3.F32.PACK_AB_MERGE_C R157, R20, R13, R158 ;  /* 0x0000000d149d723e */ /* 0x000fe2000480709e */
[----:B------:R-:W-:-:S01]  /*5df0*/  FADD.FTZ R163, R159, R0 ;  /* 0x000000009fa37221 */ /* 0x000fc20000010000 */
        /* <DEDUP_REMOVED lines=13> */
[----:B------:R-:W-:Y:S01]  /*5ed0*/  FMUL.FTZ R104, R104, R168 ;  /* 0x000000a868687220 */ /* 0x000fe20000410000 */
[----:B------:R-:W-:Y:S01]  /*5ee0*/  FADD.FTZ R163, R167, R2 ;  /* 0x00000002a7a37221 */ /* 0x000fe20000010000 */
[----:B------:R-:W-:Y:S01]  /*5ef0*/  F2FP.SATFINITE.E4M3.F32.PACK_AB_MERGE_C R167, R174, R167, RZ ;  /* 0x000000a7aea7723e */ /* 0x000fe200048070ff */
[----:B------:R-:W2:Y:S01]  /*5f00*/  MUFU.EX2 R172, R172 ;  /* 0x000000ac00ac7308 */ /* 0x000ea20000000800 */
[C---:B---3--:R-:W-:Y:S01]  /*5f10*/  F2FP.SATFINITE.E4M3.F32.PACK_AB_MERGE_C R169, R206.reuse, R169, RZ ;  /* 0x000000a9cea9723e */ /* 0x048fe200048070ff */
[----:B------:R-:W-:Y:S01]  /*5f20*/  FADD.FTZ R206, R206, R177 ;  /* 0x000000b1cece7221 */ /* 0x000fe20000010000 */
[----:B------:R-:W-:-:S01]  /*5f30*/  FADD.FTZ R2, R174, R163 ;  /* 0x000000a3ae027221 */ /* 0x000fc20000010000 */
[----:B------:R-:W-:Y:S01]  /*5f40*/  F2FP.SATFINITE.E4M3.F32.PACK_AB_MERGE_C R159, R162, R159, R167 ;  /* 0x0000009fa29f723e */ /* 0x000fe200048070a7 */
        /* <DEDUP_REMOVED lines=129> */
[----:B------:R-:W-:-:S02]  /*6760*/  FMUL.FTZ R151, R151, R6 ;  /* 0x0000000697977220 */ /* 0x000fc40000410000 */
        /* <DEDUP_REMOVED lines=17> */
[----:B---3--:R-:W-:-:S01]  /*6880*/  FADD.FTZ R2, R194, R163 ;  /* 0x000000a3c2027221 */ /* 0x008fc20000010000 */
[----:B------:R-:W-:-:S04]  /*6890*/  F2FP.SATFINITE.E4M3.F32.PACK_AB_MERGE_C R191, R194, R191, RZ ;  /* 0x000000bfc2bf723e */ /* 0x000fc800048070ff */
[----:B------:R-:W-:Y:S02]  /*68a0*/  F2FP.SATFINITE.E4M3.F32.PACK_AB_MERGE_C R165, R178, R175, R191 ;  /* 0x000000afb2a5723e */ /* 0x000fe400048070bf */
[----:B------:R-:W3:Y:S01]  /*68b0*/  MUFU.EX2 R208, R208 ;  /* 0x000000d000d07308 */ /* 0x000ee20000000800 */
[----:B-1----:R-:W-:-:S01]  /*68c0*/  FADD.FTZ R153, R205, R0 ;  /* 0x00000000cd997221 */ /* 0x002fc20000010000 */
[----:B------:R-:W-:-:S04]  /*68d0*/  F2FP.SATFINITE.E4M3.F32.PACK_AB_MERGE_C R204, R205, R204, RZ ;  /* 0x000000cccdcc723e */ /* 0x000fc800048070ff */
[----:B------:R-:W-:Y:S02]  /*68e0*/  F2FP.SATFINITE.E4M3.F32.PACK_AB_MERGE_C R164, R201, R200, R204 ;  /* 0x000000c8c9a4723e */ /* 0x000fe400048070cc */
        /* <DEDUP_REMOVED lines=13> */
[C---:B--2---:R-:W-:Y:S01]  /*69c0*/  F2FP.SATFINITE.E4M3.F32.PACK_AB_MERGE_C R195, R198.reuse, R195, RZ ;  /* 0x000000c3c6c3723e */ /* 0x044fe200048070ff */
[----:B------:R-:W-:Y:S01]  /*69d0*/  FADD.FTZ R0, R198, R163 ;  /* 0x000000a3c6007221 */ /* 0x000fe20000010000 */
[----:B------:R-:W-:Y:S02]  /*69e0*/  F2FP.SATFINITE.E4M3.F32.PACK_AB_MERGE_C R163, R171, R170, R187 ;  /* 0x000000aaaba3723e */ /* 0x000fe400048070bb */
[----:B------:R-:W-:Y:S02]  /*69f0*/  F2FP.SATFINITE.E4M3.F32.PACK_AB_MERGE_C R167, R182, R179, R195 ;  /* 0x000000b3b6a7723e */ /* 0x000fe400048070c3 */
[C---:B---3--:R-:W-:Y:S01]  /*6a00*/  F2FP.SATFINITE.E4M3.F32.PACK_AB_MERGE_C R212, R213.reuse, R212, RZ ;  /* 0x000000d4d5d4723e */ /* 0x048fe200048070ff */
[----:B------:R-:W-:-:S03]  /*6a10*/  FADD.FTZ R2, R213, R2 ;  /* 0x00000002d5027221 */ /* 0x000fc60000010000 */
[----:B------:R-:W-:Y:S01]  /*6a20*/  F2FP.SATFINITE.E4M3.F32.PACK_AB_MERGE_C R166, R209, R208, R212 ;  /* 0x000000d0d1a6723e */ /* 0x000fe200048070d4 */
[----:B------:R-:W-:Y:S06]  /*6a30*/  @!P0 BRA `(.L_x_2416) ;  /* 0x0000000000048947 */ /* 0x000fec0003800000 */
[----:B------:R-:W-:Y:S01]  /*6a40*/  BPT.TRAP 0x1 ;  /* 0x000000040000795c */ /* 0x000fe20000300000 */
.L_x_2416:
[----:B------:R-:W-:-:S04]  /*6a50*/  IMAD.U32 R6, RZ, RZ, UR56 ;  /* 0x00000038ff067e24 */ /* 0x000fc8000f8e00ff */
[----:B------:R1:W2:Y:S01]  /*6a60*/  SYNCS.PHASECHK.TRANS64.TRYWAIT P1, [UR52+0x38850], R6 ;  /* 0x03885006ff0075a7 */ /* 0x0002a20008020174 */
[----:B------:R-:W-:Y:S05]  /*6a70*/  @!P0 BRA `(.L_x_2417) ;  /* 0x0000000000048947 */ /* 0x000fea0003800000 */
[----:B------:R-:W-:Y:S01]  /*6a80*/  BPT.TRAP 0x1 ;  /* 0x000000040000795c */ /* 0x000fe20000300000 */
.L_x_2417:
[----:B-1----:R-:W-:Y:S01]  /*6a90*/  VIADD R6, R227, 0x8 ;  /* 0x00000008e3067836 */ /* 0x002fe20000000000 */
[----:B--2---:R-:W-:Y:S06]  /*6aa0*/  @P1 BRA `(.L_x_2418) ;  /* 0x00000000000c1947 */ /* 0x004fec0003800000 */
[----:B------:R-:W-:-:S04]  /*6ab0*/  IMAD.U32 R7, RZ, RZ, UR56 ;  /* 0x00000038ff077e24 */ /* 0x000fc8000f8e00ff */
[----:B------:R-:W1:Y:S02]  /*6ac0*/  SYNCS.PHASECHK.TRANS64.TRYWAIT P1, [UR52+0x38850], R7 ;  /* 0x03885007ff0075a7 */ /* 0x000e640008020174 */
[----:B-1----:R-:W-:Y:S05]  /*6ad0*/  @!P1 BRA `(.L_x_2419) ;  /* 0x000000c000809947 */ /* 0x002fea0003800000 */
.L_x_2418:
        /* <DEDUP_REMOVED lines=27> */
.L_x_2420:
[----:B------:R-:W-:Y:S01]  /*6c90*/  UISETP.GT.AND UP0, UPT, UR55, UR54, UPT ;  /* 0x000000363700728c */ /* 0x000fe2000bf04270 */
[----:B------:R-:W-:Y:S01]  /*6ca0*/  IMAD.MOV.U32 R6, RZ, RZ, R4 ;  /* 0x000000ffff067224 */ /* 0x000fe200078e0004 */
[----:B------:R-:W-:Y:S01]  /*6cb0*/  UIADD3 UR52, UR52, 0x38860, URZ ;  /* 0x0003886034347890 */ /* 0x000fe2000fffe03f */
[----:B-1----:R-:W-:Y:S01]  /*6cc0*/  IMAD.MOV.U32 R7, RZ, RZ, R5 ;  /* 0x000000ffff077224 */ /* 0x002fe200078e0005 */
[----:B------:R-:W-:Y:S02]  /*6cd0*/  UIADD3 UR55, UR55, -0x1, URZ ;  /* 0xffffffff37377890 */ /* 0x000fe4000fffe03f */
[----:B------:R-:W-:Y:S01]  /*6ce0*/  PLOP3.LUT P1, PT, PT, PT, UP0, 0x80, 0x0 ;  /* 0x000000000000781c */ /* 0x000fe20003f2f008 */
[----:B------:R-:W-:-:S09]  /*6cf0*/  UPRMT UR52, UR53, 0x654, UR52 ;  /* 0x0000065435347896 */ /* 0x000fd20008000034 */
[----:B------:R-:W-:Y:S03]  /*6d00*/  SYNCS.ARRIVE.TRANS64.RED.A1T0 RZ, [UR52], RZ ;  /* 0x000000ffffff79a7 */ /* 0x000fe60008100434 */
[----:B------:R-:W-:Y:S05]  /*6d10*/  @P1 BRA `(.L_x_2421) ;  /* 0xffffffd400001947 */ /* 0x000fea000383ffff */
.L_x_2410:
[----:B------:R-:W-:-:S13]  /*6d20*/  ISETP.LE.AND P1, PT, RZ, UR55, PT ;  /* 0x00000037ff007c0c */ /* 0x000fda000bf23270 */
[----:B------:R-:W-:Y:S05]  /*6d30*/  @!P1 BRA `(.L_x_2422) ;  /* 0x0000002000909947 */ /* 0x000fea0003800000 */
[----:B------:R-:W-:Y:S02]  /*6d40*/  IMAD.MOV.U32 R11, RZ, RZ, R4 ;  /* 0x000000ffff0b7224 */ /* 0x000fe400078e0004 */
[----:B01----:R-:W-:-:S07]  /*6d50*/  IMAD.MOV.U32 R7, RZ, RZ, R5 ;  /* 0x000000ffff077224 */ /* 0x003fce00078e0005 */
.L_x_2433:
[----:B------:R-:W-:-:S04]  /*6d60*/  UIADD3 UR36, UR36, 0x1, URZ ;  /* 0x0000000124247890 */ /* 0x000fc8000fffe03f */
[----:B------:R-:W-:-:S04]  /*6d70*/  UISETP.NE.AND UP0, UPT, UR36, 0x2, UPT ;  /* 0x000000022400788c */ /* 0x000fc8000bf05270 */
[----:B------:R-:W-:Y:S02]  /*6d80*/  USEL UR6, URZ, 0x1, UP0 ;  /* 0x000000013f067887 */ /* 0x000fe40008000000 */
[----:B------:R-:W-:Y:S02]  /*6d90*/  USEL UR36, UR36, URZ, UP0 ;  /* 0x0000003f24247287 */ /* 0x000fe40008000000 */
[----:B------:R-:W-:Y:S01]  /*6da0*/  ULOP3.LUT UR42, UR42, UR6, URZ, 0x3c, !UPT ;  /* 0x000000062a2a7292 */ /* 0x000fe2000f8e3c3f */
[----:B012---:R-:W-:Y:S11]  /*6db0*/  @!P0 BRA `(.L_x_2423) ;  /* 0x0000000000048947 */ /* 0x007ff60003800000 */
[----:B------:R-:W-:Y:S01]  /*6dc0*/  BPT.TRAP 0x1 ;  /* 0x000000040000795c */ /* 0x000fe20000300000 */
.L_x_2423:
        /* <DEDUP_REMOVED lines=9> */
.L_x_2424:
[----:B-1----:R-:W-:Y:S05]  /*6e60*/  @P1 BRA `(.L_x_2425) ;  /* 0x0000000000081947 */ /* 0x002fea0003800000 */
[----:B------:R-:W1:Y:S02]  /*6e70*/  SYNCS.PHASECHK.TRANS64.TRYWAIT P1, [UR46+0x38830], R6 ;  /* 0x03883006ff0075a7 */ /* 0x000e64000802016e */
[----:B-1----:R-:W-:Y:S05]  /*6e80*/  @!P1 BRA `(.L_x_2426) ;  /* 0x000000bc00b09947 */ /* 0x002fea0003800000 */
.L_x_2425:
        /* <DEDUP_REMOVED lines=46> */
.L_x_2427:
        /* <DEDUP_REMOVED lines=36> */
[----:B------:R-:W2:Y:S02]  /*73b0*/  SHFL.BFLY PT, R5, R4, 0x2, 0x1f ;  /* 0x0c401f0004057f89 */ /* 0x000ea400000e0000 */
[----:B--2---:R-:W-:Y:S02]  /*73c0*/  FMNMX.FTZ R8, R4, R5, !PT ;  /* 0x0000000504087209 */ /* 0x004fe40007810000 */
[----:B------:R-:W-:-:S03]  /*73d0*/  FMNMX.FTZ R4, R154, R11, !PT ;  /* 0x0000000b9a047209 */ /* 0x000fc60007810000 */
[----:B------:R-:W2:Y:S02]  /*73e0*/  SHFL.BFLY PT, R5, R8, 0x1, 0x1f ;  /* 0x0c201f0008057f89 */ /* 0x000ea400000e0000 */
[----:B--2---:R-:W-:-:S05]  /*73f0*/  FMNMX.FTZ R5, R8, R5, !PT ;  /* 0x0000000508057209 */ /* 0x004fca0007810000 */
        /* <DEDUP_REMOVED lines=18> */
[----:B------:R-:W-:Y:S01]  /*7520*/  MUFU.EX2 R153, R165 ;  /* 0x000000a500997308 */ /* 0x000fe20000000800 */
        /* <DEDUP_REMOVED lines=15> */
[----:B------:R-:W-:Y:S01]  /*7620*/  MUFU.EX2 R157, R169 ;  /* 0x000000a9009d7308 */ /* 0x000fe20000000800 */
[----:B------:R-:W-:-:S01]  /*7630*/  FFMA.FTZ R168, R200, UR40, -R7 ;  /* 0x00000028c8a87c23 */ /* 0x000fc20008010807 */
[----:B------:R-:W-:Y:S01]  /*7640*/  FMNMX.FTZ R161, R171, R4, !PT ;  /* 0x00000004aba17209 */ /* 0x000fe20007810000 */
[----:B------:R-:W-:-:S01]  /*7650*/  FFMA.FTZ R188, R204, UR40, -R7 ;  /* 0x00000028ccbc7c23 */ /* 0x000fc20008010807 */
[--C-:B------:R-:W-:Y:S01]  /*7660*/  FFMA.FTZ R176, R208, UR40, -R7.reuse ;  /* 0x00000028d0b07c23 */ /* 0x100fe20008010807 */
[----:B------:R-:W-:-:S01]  /*7670*/  FFMA.FTZ R192, R212, UR40, -R7 ;  /* 0x00000028d4c07c23 */ /* 0x000fc20008010807 */
[----:B------:R-:W-:-:S02]  /*7680*/  FMNMX.FTZ R4, R174, R161, !PT ;  /* 0x000000a1ae047209 */ /* 0x000fc40007810000 */
[----:B------:R-:W2:Y:S02]  /*7690*/  MUFU.EX2 R9, R9 ;  /* 0x0000000900097308 */ /* 0x000ea40000000800 */
[----:B------:R-:W-:-:S04]  /*76a0*/  FMNMX.FTZ R161, R175, R4, !PT ;  /* 0x00000004afa17209 */ /* 0x000fc80007810000 */
[----:B------:R-:W-:Y:S02]  /*76b0*/  FMNMX.FTZ R4, R178, R161, !PT ;  /* 0x000000a1b2047209 */ /* 0x000fe40007810000 */
[----:B------:R-:W3:Y:S02]  /*76c0*/  MUFU.EX2 R152, R152 ;  /* 0x0000009800987308 */ /* 0x000ee40000000800 */
[----:B------:R-:W-:-:S04]  /*76d0*/  FMNMX.FTZ R161, R179, R4, !PT ;  /* 0x00000004b3a17209 */ /* 0x000fc80007810000 */
[----:B------:R-:W-:Y:S02]  /*76e0*/  FMNMX.FTZ R4, R182, R161, !PT ;  /* 0x000000a1b6047209 */ /* 0x000fe40007810000 */
[----:B------:R-:W4:Y:S01]  /*76f0*/  MUFU.EX2 R13, R13 ;  /* 0x0000000d000d7308 */ /* 0x000f220000000800 */
[-C--:B--2---:R-:W-:Y:S01]  /*7700*/  FMUL.FTZ R24, R24, R9.reuse ;  /* 0x0000000918187220 */ /* 0x084fe20000410000 */
[----:B------:R-:W-:Y:S01]  /*7710*/  FMNMX.FTZ R161, R183, R4, !PT ;  /* 0x00000004b7a17209 */ /* 0x000fe20007810000 */
[-C--:B------:R-:W-:Y:S01]  /*7720*/  FMUL.FTZ R25, R25, R9.reuse ;  /* 0x0000000919197220 */ /* 0x080fe20000410000 */
[-C--:B------:R-:W-:Y:S01]  /*7730*/  FMUL.FTZ R28, R28, R9.reuse ;  /* 0x000000091c1c7220 */ /* 0x080fe20000410000 */
[----:B------:R-:W-:Y:S01]  /*7740*/  FMUL.FTZ R29, R29, R9 ;  /* 0x000000091d1d7220 */ /* 0x000fe20000410000 */
[----:B------:R-:W-:Y:S01]  /*7750*/  FMNMX.FTZ R4, R186, R161, !PT ;  /* 0x000000a1ba047209 */ /* 0x000fe20007810000 */
[----:B------:R-:W-:Y:S01]  /*7760*/  FMUL.FTZ R32, R32, R9 ;  /* 0x0000000920207220 */ /* 0x000fe20000410000 */
[----:B------:R2:W-:Y:S01]  /*7770*/  MUFU.EX2 R161, R177 ;  /* 0x000000b100a17308 */ /* 0x0005e20000000800 */
[----:B---3--:R-:W-:-:S01]  /*7780*/  FFMA.FTZ R2, R9, R2, R152 ;  /* 0x0000000209027223 */ /* 0x008fc20000010098 */
[----:B------:R-:W-:Y:S01]  /*7790*/  FMNMX.FTZ R165, R187, R4, !PT ;  /* 0x00000004bba57209 */ /* 0x000fe20007810000 */
[-C--:B------:R-:W-:Y:S01]  /*77a0*/  FMUL.FTZ R33, R33, R9.reuse ;  /* 0x0000000921217220 */ /* 0x080fe20000410000 */
[-C--:B------:R-:W-:Y:S01]  /*77b0*/  FMUL.FTZ R36, R36, R9.reuse ;  /* 0x0000000924247220 */ /* 0x080fe20000410000 */
[----:B------:R-:W-:Y:S01]  /*77c0*/  FMUL.FTZ R37, R37, R9 ;  /* 0x0000000925257220 */ /* 0x000fe20000410000 */
[----:B------:R-:W-:Y:S01]  /*77d0*/  FMNMX.FTZ R4, R190, R165, !PT ;  /* 0x000000a5be047209 */ /* 0x000fe20007810000 */
[----:B------:R-:W-:Y:S01]  /*77e0*/  FMUL.FTZ R40, R40, R9 ;  /* 0x0000000928287220 */ /* 0x000fe20000410000 */
[----:B------:R-:W3:Y:S01]  /*77f0*/  MUFU.EX2 R10, R10 ;  /* 0x0000000a000a7308 */ /* 0x000ee20000000800 */
[----:B--2---:R-:W-:-:S01]  /*7800*/  FFMA.FTZ R177, R201, UR40, -R7 ;  /* 0x00000028c9b17c23 */ /* 0x004fc20008010807 */
[----:B------:R-:W-:Y:S01]  /*7810*/  FMNMX.FTZ R165, R191, R4, !PT ;  /* 0x00000004bfa57209 */ /* 0x000fe20007810000 */
[-C--:B------:R-:W-:Y:S01]  /*7820*/  FMUL.FTZ R41, R41, R9.reuse ;  /* 0x0000000929297220 */ /* 0x080fe20000410000 */
[-C--:B------:R-:W-:Y:S01]  /*7830*/  FMUL.FTZ R44, R44, R9.reuse ;  /* 0x000000092c2c7220 */ /* 0x080fe20000410000 */
[----:B------:R-:W-:Y:S01]  /*7840*/  FMUL.FTZ R45, R45, R9 ;  /* 0x000000092d2d7220 */ /* 0x000fe20000410000 */
[----:B------:R-:W-:Y:S01]  /*7850*/  FMNMX.FTZ R4, R194, R165, !PT ;  /* 0x000000a5c2047209 */ /* 0x000fe20007810000 */
[-C--:B------:R-:W-:Y:S01]  /*7860*/  FMUL.FTZ R48, R48, R9.reuse ;  /* 0x0000000930307220 */ /* 0x080fe20000410000 */
[----:B------:R-:W2:Y:S01]  /*7870*/  MUFU.EX2 R21, R21 ;  /* 0x0000001500157308 */ /* 0x000ea20000000800 */
[-C--:B------:R-:W-:Y:S01]  /*7880*/  FMUL.FTZ R49, R49, R9.reuse ;  /* 0x0000000931317220 */ /* 0x080fe20000410000 */
[----:B------:R-:W-:Y:S01]  /*7890*/  FMNMX.FTZ R165, R195, R4, !PT ;  /* 0x00000004c3a57209 */ /* 0x000fe20007810000 */
[-C--:B------:R-:W-:Y:S01]  /*78a0*/  FMUL.FTZ R52, R52, R9.reuse ;  /* 0x0000000934347220 */ /* 0x080fe20000410000 */
[-C--:B------:R-:W-:Y:S01]  /*78b0*/  FMUL.FTZ R53, R53, R9.reuse ;  /* 0x0000000935357220 */ /* 0x080fe20000410000 */
[----:B------:R-:W-:Y:S01]  /*78c0*/  FMUL.FTZ R56, R56, R9 ;  /* 0x0000000938387220 */ /* 0x000fe20000410000 */
[----:B------:R-:W-:Y:S01]  /*78d0*/  FMNMX.FTZ R4, R198, R165, !PT ;  /* 0x000000a5c6047209 */ /* 0x000fe20007810000 */
[-C--:B------:R-:W-:Y:S01]  /*78e0*/  FMUL.FTZ R57, R57, R9.reuse ;  /* 0x0000000939397220 */ /* 0x080fe20000410000 */
[----:B------:R-:W5:Y:S01]  /*78f0*/  MUFU.EX2 R8, R8 ;  /* 0x0000000800087308 */ /* 0x000f620000000800 */
[-C--:B------:R-:W-:Y:S01]  /*7900*/  FMUL.FTZ R60, R60, R9.reuse ;  /* 0x000000093c3c7220 */ /* 0x080fe20000410000 */
[----:B------:R-:W-:Y:S01]  /*7910*/  FMNMX.FTZ R165, R199, R4, !PT ;  /* 0x00000004c7a57209 */ /* 0x000fe20007810000 */
[-C--:B------:R-:W-:Y:S01]  /*7920*/  FMUL.FTZ R61, R61, R9.reuse ;  /* 0x000000093d3d7220 */ /* 0x080fe20000410000 */
[-C--:B------:R-:W-:Y:S01]  /*7930*/  FMUL.FTZ R64, R64, R9.reuse ;  /* 0x0000000940407220 */ /* 0x080fe20000410000 */
[----:B------:R-:W-:Y:S01]  /*7940*/  FMUL.FTZ R65, R65, R9 ;  /* 0x0000000941417220 */ /* 0x000fe20000410000 */
[----:B------:R-:W-:Y:S01]  /*7950*/  FMNMX.FTZ R4, R202, R165, !PT ;  /* 0x000000a5ca047209 */ /* 0x000fe20007810000 */
[-C--:B------:R-:W-:Y:S01]  /*7960*/  FMUL.FTZ R68, R68, R9.reuse ;  /* 0x0000000944447220 */ /* 0x080fe20000410000 */
[----:B------:R0:W-:Y:S01]  /*7970*/  MUFU.EX2 R165, R185 ;  /* 0x000000b900a57308 */ /* 0x0001e20000000800 */
[-C--:B------:R-:W-:Y:S01]  /*7980*/  FMUL.FTZ R69, R69, R9.reuse ;  /* 0x0000000945457220 */ /* 0x080fe20000410000 */
[----:B------:R-:W-:Y:S01]  /*7990*/  FMNMX.FTZ R169, R203, R4, !PT ;  /* 0x00000004cba97209 */ /* 0x000fe20007810000 */
[-C--:B------:R-:W-:Y:S01]  /*79a0*/  FMUL.FTZ R72, R72, R9.reuse ;  /* 0x0000000948487220 */ /* 0x080fe20000410000 */
[-C--:B------:R-:W-:Y:S01]  /*79b0*/  FMUL.FTZ R73, R73, R9.reuse ;  /* 0x0000000949497220 */ /* 0x080fe20000410000 */
[----:B------:R-:W-:Y:S01]  /*79c0*/  FMUL.FTZ R76, R76, R9 ;  /* 0x000000094c4c7220 */ /* 0x000fe20000410000 */
[----:B------:R-:W-:Y:S01]  /*79d0*/  FMNMX.FTZ R4, R206, R169, !PT ;  /* 0x000000a9ce047209 */ /* 0x000fe20007810000 */
[-C--:B------:R-:W-:Y:S01]  /*79e0*/  FMUL.FTZ R77, R77, R9.reuse ;  /* 0x000000094d4d7220 */ /* 0x080fe20000410000 */
[----:B------:R-:W-:Y:S01]  /*79f0*/  MUFU.EX2 R15, R15 ;  /* 0x0000000f000f7308 */ /* 0x000fe20000000800 */
        /* <DEDUP_REMOVED lines=14> */
[----:B------:R-:W-:-:S01]  /*7ae0*/  FFMA.FTZ R169, R193, UR40, -R7 ;  /* 0x00000028c1a97c23 */ /* 0x000fc20008010807 */
[--C-:B------:R-:W-:Y:S01]  /*7af0*/  FFMA.FTZ R193, R197, UR40, -R7.reuse ;  /* 0x00000028c5c17c23 */ /* 0x100fe20008010807 */
[----:B------:R-:W-:-:S01]  /*7b00*/  FFMA.FTZ R197, R205, UR40, -R7 ;  /* 0x00000028cdc57c23 */ /* 0x000fc20008010807 */
[----:B------:R-:W-:Y:S01]  /*7b10*/  FMNMX.FTZ R4, R215, R4, !PT ;  /* 0x00000004d7047209 */ /* 0x000fe20007810000 */
[----:B------:R-:W-:Y:S01]  /*7b20*/  MUFU.EX2 R156, R156 ;  /* 0x0000009c009c7308 */ /* 0x000fe20000000800 */
[-C--:B------:R-:W-:Y:S01]  /*7b30*/  FMUL.FTZ R97, R97, R9.reuse ;  /* 0x0000000961617220 */ /* 0x080fe20000410000 */
[-C--:B------:R-:W-:Y:S01]  /*7b40*/  FMUL.FTZ R100, R100, R9.reuse ;  /* 0x0000000964647220 */ /* 0x080fe20000410000 */
[-C--:B------:R-:W-:Y:S01]  /*7b50*/  FMUL.FTZ R101, R101, R9.reuse ;  /* 0x0000000965657220 */ /* 0x080fe20000410000 */
[----:B0-----:R-:W0:Y:S01]  /*7b60*/  SHFL.BFLY PT, R185, R4, 0x2, 0x1f ;  /* 0x0c401f0004b97f89 */ /* 0x001e2200000e0000 */
        /* <DEDUP_REMOVED lines=22> */
[----:B------:R-:W-:Y:S01]  /*7cd0*/  FMUL.FTZ R141, R141, R9 ;  /* 0x000000098d8d7220 */ /* 0x000fe20000410000 */
[----:B0-----:R-:W-:Y:S01]  /*7ce0*/  FMNMX.FTZ R196, R4, R185, !PT ;  /* 0x000000b904c47209 */ /* 0x001fe20007810000 */
[----:B------:R-:W-:-:S01]  /*7cf0*/  FFMA.FTZ R185, R209, UR40, -R7 ;  /* 0x00000028d1b97c23 */ /* 0x000fc20008010807 */
[-C--:B------:R-:W-:Y:S01]  /*7d00*/  FMUL.FTZ R144, R144, R9.reuse ;  /* 0x0000000990907220 */ /* 0x080fe20000410000 */
[-C--:B------:R-:W-:Y:S01]  /*7d10*/  FMUL.FTZ R145, R145, R9.reuse ;  /* 0x0000000991917220 */ /* 0x080fe20000410000 */
[----:B------:R-:W-:Y:S01]  /*7d20*/  MUFU.EX2 R172, R172 ;  /* 0x000000ac00ac7308 */ /* 0x000fe20000000800 */
[----:B------:R-:W0:Y:S01]  /*7d30*/  SHFL.BFLY PT, R201, R196, 0x1, 0x1f ;  /* 0x0c201f00c4c97f89 */ /* 0x000e2200000e0000 */
[-C--:B------:R-:W-:Y:S01]  /*7d40*/  FMUL.FTZ R148, R148, R9.reuse ;  /* 0x0000000994947220 */ /* 0x080fe20000410000 */
[----:B------:R-:W-:-:S05]  /*7d50*/  FMUL.FTZ R149, R149, R9 ;  /* 0x0000000995957220 */ /* 0x000fca0000410000 */
[----:B------:R-:W-:Y:S08]  /*7d60*/  MUFU.EX2 R181, R181 ;  /* 0x000000b500b57308 */ /* 0x000ff00000000800 */
[----:B------:R-:W-:Y:S08]  /*7d70*/  MUFU.EX2 R160, R160 ;  /* 0x000000a000a07308 */ /* 0x000ff00000000800 */
[----:B------:R-:W-:Y:S01]  /*7d80*/  MUFU.EX2 R180, R180 ;  /* 0x000000b400b47308 */ /* 0x000fe20000000800 */
[----:B0-----:R-:W-:Y:S01]  /*7d90*/  FMNMX.FTZ R4, R196, R201, !PT ;  /* 0x000000c9c4047209 */ /* 0x001fe20007810000 */
[----:B------:R-:W-:-:S04]  /*7da0*/  FFMA.FTZ R201, R213, UR40, -R7 ;  /* 0x00000028d5c97c23 */ /* 0x000fc80008010807 */
[C---:B------:R-:W-:Y:S01]  /*7db0*/  FADD.FTZ R7, -R4.reuse, R11 ;  /* 0x0000000b04077221 */ /* 0x040fe20000010100 */
        /* <DEDUP_REMOVED lines=12> */
[----:B------:R-:W-:Y:S01]  /*7e80*/  FFMA.FTZ R167, R179, UR40, -R11 ;  /* 0x00000028b3a77c23 */ /* 0x000fe2000801080b */
[----:B----4-:R-:W-:-:S01]  /*7e90*/  FADD.FTZ R179, R13, R2 ;  /* 0x000000020db37221 */ /* 0x010fc20000010000 */
[----:B------:R-:W0:Y:S01]  /*7ea0*/  MUFU.EX2 R154, R154 ;  /* 0x0000009a009a7308 */ /* 0x000e220000000800 */
[----:B------:R-:W-:-:S01]  /*7eb0*/  FFMA.FTZ R200, R166, UR40, -R11 ;  /* 0x00000028a6c87c23 */ /* 0x000fc2000801080b */
[----:B------:R-:W-:Y:S01]  /*7ec0*/  FFMA.FTZ R162, R170, UR40, -R11 ;  /* 0x00000028aaa27c23 */ /* 0x000fe2000801080b */
[----:B---3--:R-:W-:-:S01]  /*7ed0*/  FADD.FTZ R2, R10, R179 ;  /* 0x000000b30a027221 */ /* 0x008fc20000010000 */
[----:B--2---:R-:W-:Y:S01]  /*7ee0*/  F2FP.SATFINITE.E4M3.F32.PACK_AB_MERGE_C R10, R21, R10, RZ ;  /* 0x0000000a150a723e */ /* 0x004fe200048070ff */
[----:B------:R-:W-:-:S01]  /*7ef0*/  FFMA.FTZ R163, R171, UR40, -R11 ;  /* 0x00000028aba37c23 */ /* 0x000fc2000801080b */
[----:B------:R-:W-:Y:S01]  /*7f00*/  FFMA.FTZ R170, R174, UR40, -R11 ;  /* 0x00000028aeaa7c23 */ /* 0x000fe2000801080b */
[----:B------:R-:W-:-:S01]  /*7f10*/  FADD.FTZ R21, R21, R2 ;  /* 0x0000000215157221 */ /* 0x000fc20000010000 */
[----:B------:R-:W2:Y:S01]  /*7f20*/  MUFU.EX2 R155, R155 ;  /* 0x0000009b009b7308 */ /* 0x000ea20000000800 */
[----:B------:R-:W-:-:S01]  /*7f30*/  FFMA.FTZ R171, R175, UR40, -R11 ;  /* 0x00000028afab7c23 */ /* 0x000fc2000801080b */
[----:B------:R-:W-:Y:S01]  /*7f40*/  FFMA.FTZ R166, R178, UR40, -R11 ;  /* 0x00000028b2a67c23 */ /* 0x000fe2000801080b */
[----:B-----5:R-:W-:-:S01]  /*7f50*/  FADD.FTZ R2, R8, R21 ;  /* 0x0000001508027221 */ /* 0x020fc20000010000 */
[--C-:B------:R-:W-:Y:S01]  /*7f60*/  FFMA.FTZ R175, R182, UR40, -R11.reuse ;  /* 0x00000028b6af7c23 */ /* 0x100fe2000801080b */
[----:B------:R-:W-:-:S01]  /*7f70*/  FFMA.FTZ R178, R183, UR40, -R11 ;  /* 0x00000028b7b27c23 */ /* 0x000fc2000801080b */
[--C-:B------:R-:W-:Y:S01]  /*7f80*/  FFMA.FTZ R174, R186, UR40, -R11.reuse ;  /* 0x00000028baae7c23 */ /* 0x100fe2000801080b */
[----:B------:R-:W-:-:S01]  /*7f90*/  FFMA.FTZ R187, R187, UR40, -R11 ;  /* 0x00000028bbbb7c23 */ /* 0x000fc2000801080b */
[----:B------:R-:W3:Y:S01]  /*7fa0*/  MUFU.EX2 R196, R196 ;  /* 0x000000c400c47308 */ /* 0x000ee20000000800 */
[----:B0-----:R-:W-:-:S01]  /*7fb0*/  FFMA.FTZ R0, R7, R0, R154 ;  /* 0x0000000007007223 */ /* 0x001fc2000001009a */
[--C-:B------:R-:W-:Y:S01]  /*7fc0*/  FFMA.FTZ R190, R190, UR40, -R11.reuse ;  /* 0x00000028bebe7c23 */ /* 0x100fe2000801080b */
[----:B------:R-:W-:-:S01]  /*7fd0*/  FFMA.FTZ R191, R191, UR40, -R11 ;  /* 0x00000028bfbf7c23 */ /* 0x000fc2000801080b */
[--C-:B------:R-:W-:Y:S01]  /*7fe0*/  FFMA.FTZ R194, R194, UR40, -R11.reuse ;  /* 0x00000028c2c27c23 */ /* 0x100fe2000801080b */
[----:B------:R-:W-:-:S01]  /*7ff0*/  FFMA.FTZ R195, R195, UR40, -R11 ;  /* 0x00000028c3c37c23 */ /* 0x000fc2000801080b */
[--C-:B------:R-:W-:Y:S01]  /*8000*/  FFMA.FTZ R198, R198, UR40, -R11.reuse ;  /* 0x00000028c6c67c23 */ /* 0x100fe2000801080b */
[----:B------:R-:W-:-:S01]  /*8010*/  FFMA.FTZ R199, R199, UR40, -R11 ;  /* 0x00000028c7c77c23 */ /* 0x000fc2000801080b */
[----:B------:R-:W0:Y:S01]  /*8020*/  MUFU.EX2 R205, R205 ;  /* 0x000000cd00cd7308 */ /* 0x000e220000000800 */
[----:B--2---:R-:W-:-:S01]  /*8030*/  FADD.FTZ R179, R155, R0 ;  /* 0x000000009bb37221 */ /* 0x004fc20000010000 */
[--C-:B------:R-:W-:Y:S01]  /*8040*/  FFMA.FTZ R202, R202, UR40, -R11.reuse ;  /* 0x00000028caca7c23 */ /* 0x100fe2000801080b */
[----:B------:R-:W-:-:S01]  /*8050*/  FFMA.FTZ R203, R203, UR40, -R11 ;  /* 0x00000028cbcb7c23 */ /* 0x000fc2000801080b */
[--C-:B------:R-:W-:Y:S01]  /*8060*/  FFMA.FTZ R206, R206, UR40, -R11.reuse ;  /* 0x00000028cece7c23 */ /* 0x100fe2000801080b */
[----:B------:R-:W-:-:S01]  /*8070*/  FFMA.FTZ R207, R207, UR40, -R11 ;  /* 0x00000028cfcf7c23 */ /* 0x000fc2000801080b */
[--C-:B------:R-:W-:Y:S01]  /*8080*/  FFMA.FTZ R210, R210, UR40, -R11.reuse ;  /* 0x00000028d2d27c23 */ /* 0x100fe2000801080b */
[----:B------:R-:W-:-:S01]  /*8090*/  FFMA.FTZ R211, R211, UR40, -R11 ;  /* 0x00000028d3d37c23 */ /* 0x000fc2000801080b */
[----:B------:R-:W2:Y:S01]  /*80a0*/  MUFU.EX2 R158, R158 ;  /* 0x0000009e009e7308 */ /* 0x000ea20000000800 */
[----:B---3--:R-:W-:-:S01]  /*80b0*/  FADD.FTZ R0, R196, R179 ;  /* 0x000000b3c4007221 */ /* 0x008fc20000010000 */
[----:B------:R-:W-:Y:S01]  /*80c0*/  FADD.FTZ R179, R15, R2 ;  /* 0x000000020fb37221 */ /* 0x000fe20000010000 */
[----:B------:R-:W-:-:S01]  /*80d0*/  FFMA.FTZ R214, R214, UR40, -R11 ;  /* 0x00000028d6d67c23 */ /* 0x000fc2000801080b */
[----:B------:R-:W-:Y:S01]  /*80e0*/  FFMA.FTZ R11, R215, UR40, -R11 ;  /* 0x00000028d70b7c23 */ /* 0x000fe2000801080b */
[----:B------:R-:W-:Y:S01]  /*80f0*/  FMUL.FTZ R26, R26, R7 ;  /* 0x000000071a1a7220 */ /* 0x000fe20000410000 */
[----:B------:R-:W-:Y:S01]  /*8100*/  FADD.FTZ R2, R12, R179 ;  /* 0x000000b30c027221 */ /* 0x000fe20000010000 */
[----:B------:R-:W-:Y:S01]  /*8110*/  F2FP.SATFINITE.E4M3.F32.PACK_AB_MERGE_C R12, R153, R12, RZ ;  /* 0x0000000c990c723e */ /* 0x000fe200048070ff */
[----:B------:R-:W3:Y:S01]  /*8120*/  MUFU.EX2 R159, R159 ;  /* 0x0000009f009f7308 */ /* 0x000ee20000000800 */
[----:B0-----:R-:W-:-:S01]  /*8130*/  FADD.FTZ R21, R205, R0 ;  /* 0x00000000cd157221 */ /* 0x001fc20000010000 */
[----:B------:R-:W-:Y:S01]  /*8140*/  FADD.FTZ R153, R153, R2 ;  /* 0x0000000299997221 */ /* 0x000fe20000010000 */
[----:B------:R-:W-:Y:S01]  /*8150*/  F2FP.SATFINITE.E4M3.F32.PACK_AB_MERGE_C R196, R205, R196, RZ ;  /* 0x000000c4cdc4723e */ /* 0x000fe200048070ff */
[-C--:B------:R-:W-:Y:S01]  /*8160*/  FMUL.FTZ R27, R27, R7.reuse ;  /* 0x000000071b1b7220 */ /* 0x080fe20000410000 */
[-C--:B------:R-:W-:Y:S01]  /*8170*/  FMUL.FTZ R30, R30, R7.reuse ;  /* 0x000000071e1e7220 */ /* 0x080fe20000410000 */
[----:B------:R-:W-:Y:S01]  /*8180*/  FADD.FTZ R2, R156, R153 ;  /* 0x000000999c027221 */ /* 0x000fe20000010000 */
[----:B------:R-:W-:Y:S01]  /*8190*/  FMUL.FTZ R31, R31, R7 ;  /* 0x000000071f1f7220 */ /* 0x000fe20000410000 */
[----:B------:R-:W0:Y:S01]  /*81a0*/  MUFU.EX2 R200, R200 ;  /* 0x000000c800c87308 */ /* 0x000e220000000800 */
        /* <DEDUP_REMOVED lines=8> */
[----:B---3--:R-:W-:-:S01]  /*8230*/  FADD.FTZ R21, R159, R0 ;  /* 0x000000009f157221 */ /* 0x008fc20000010000 */
[----:B------:R-:W-:Y:S01]  /*8240*/  FADD.FTZ R173, R173, R2 ;  /* 0x00000002adad7221 */ /* 0x000fe20000010000 */
[----:B------:R-:W-:Y:S01]  /*8250*/  F2FP.SATFINITE.E4M3.F32.PACK_AB_MERGE_C R156, R157, R156, R20 ;  /* 0x0000009c9d9c723e */ /* 0x000fe20004807014 */
[-C--:B------:R-:W-:Y:S01]  /*8260*/  FMUL.FTZ R39, R39, R7.reuse ;  /* 0x0000000727277220 */ /* 0x080fe20000410000 */
[-C--:B------:R-:W-:Y:S01]  /*8270*/  FMUL.FTZ R42, R42, R7.reuse ;  /* 0x000000072a2a7220 */ /* 0x080fe20000410000 */
[----:B------:R-:W-:Y:S01]  /*8280*/  FADD.FTZ R2, R14, R173 ;  /* 0x000000ad0e027221 */ /* 0x000fe20000010000 */
[----:B------:R-:W-:Y:S01]  /*8290*/  FMUL.FTZ R43, R43, R7 ;  /* 0x000000072b2b7220 */ /* 0x000fe20000410000 */
[----:B------:R-:W3:Y:S01]  /*82a0*/  MUFU.EX2 R162, R162 ;  /* 0x000000a200a27308 */ /* 0x000ee20000000800 */
[----:B0-----:R-:W-:-:S01]  /*82b0*/  FADD.FTZ R0, R200, R21 ;  /* 0x00000015c8007221 */ /* 0x001fc20000010000 */
[----:B------:R-:W-:Y:S01]  /*82c0*/  FADD.FTZ R153, R161, R2 ;  /* 0x00000002a1997221 */ /* 0x000fe20000010000 */
[-C--:B------:R-:W-:Y:S01]  /*82d0*/  FMUL.FTZ R46, R46, R7.reuse ;  /* 0x000000072e2e7220 */ /* 0x080fe20000410000 */
[-C--:B------:R-:W-:Y:S01]  /*82e0*/  FMUL.FTZ R47, R47, R7.reuse ;  /* 0x000000072f2f7220 */ /* 0x080fe20000410000 */
[----:B------:R-:W-:Y:S01]  /*82f0*/  FMUL.FTZ R50, R50, R7 ;  /* 0x0000000732327220 */ /* 0x000fe20000410000 */
[----:B------:R-:W-:Y:S01]  /*8300*/  FADD.FTZ R2, R172, R153 ;  /* 0x00000099ac027221 */ /* 0x000fe20000010000 */
[----:B------:R-:W-:Y:S01]  /*8310*/  F2FP.SATFINITE.E4M3.F32.PACK_AB_MERGE_C R172, R181, R172, RZ ;  /* 0x000000acb5ac723e */ /* 0x000fe200048070ff */
[----:B------:R-:W0:Y:S01]  /*8320*/  MUFU.EX2 R163, R163 ;  /* 0x000000a300a37308 */ /* 0x000e220000000800 */
        /* <DEDUP_REMOVED lines=60> */
[-C--:B------:R-:W-:Y:S01]  /*86f0*/  FMUL.FTZ R131, R131, R7.reuse ;  /* 0x0000000783837220 */ /* 0x080fe20000410000 */
[-C--:B------:R-:W-:Y:S01]  /*8700*/  FMUL.FTZ R134, R134, R7.reuse ;  /* 0x0000000786867220 */ /* 0x080fe20000410000 */
[----:B------:R-:W-:Y:S01]  /*8710*/  FMUL.FTZ R135, R135, R7 ;  /* 0x0000000787877220 */ /* 0x000fe20000410000 */
[----:B------:R-:W3:Y:S01]  /*8720*/  MUFU.EX2 R187, R187 ;  /* 0x000000bb00bb7308 */ /* 0x000ee20000000800 */
[----:B0-----:R-:W-:-:S01]  /*8730*/  FADD.FTZ R21, R178, R21 ;  /* 0x00000015b2157221 */ /* 0x001fc20000010000 */
[----:B------:R-:W-:Y:S01]  /*8740*/  F2FP.SATFINITE.E4M3.F32.PACK_AB_MERGE_C R175, R178, R175, RZ ;  /* 0x000000afb2af723e */ /* 0x000fe200048070ff */
[-C--:B------:R-:W-:Y:S01]  /*8750*/  FMUL.FTZ R138, R138, R7.reuse ;  /* 0x000000078a8a7220 */ /* 0x080fe20000410000 */
[-C--:B------:R-:W-:Y:S01]  /*8760*/  FMUL.FTZ R139, R139, R7.reuse ;  /* 0x000000078b8b7220 */ /* 0x080fe20000410000 */
[-C--:B------:R-:W-:Y:S01]  /*8770*/  FMUL.FTZ R142, R142, R7.reuse ;  /* 0x000000078e8e7220 */ /* 0x080fe20000410000 */
[-C--:B------:R-:W-:Y:S01]  /*8780*/  FMUL.FTZ R143, R143, R7.reuse ;  /* 0x000000078f8f7220 */ /* 0x080fe20000410000 */
        /* <DEDUP_REMOVED lines=12> */
[----:B------:R-:W-:-:S02]  /*8850*/  F2FP.SATFINITE.E4M3.F32.PACK_AB_MERGE_C R160, R165, R160, R180 ;  /* 0x000000a0a5a0723e */ /* 0x000fc400048070b4 */
[----:B------:R-:W-:-:S03]  /*8860*/  F2FP.SATFINITE.E4M3.F32.PACK_AB_MERGE_C R152, R13, R152, R10 ;  /* 0x000000980d98723e */ /* 0x000fc6000480700a */
[----:B------:R-:W3:Y:S01]  /*8870*/  MUFU.EX2 R164, R164 ;  /* 0x000000a400a47308 */ /* 0x000ee20000000800 */
[----:B0-----:R-:W-:-:S07]  /*8880*/  FADD.FTZ R2, R190, R153 ;  /* 0x00000099be027221 */ /* 0x001fce0000010000 */
[----:B------:R-:W0:Y:S01]  /*8890*/  MUFU.EX2 R194, R194 ;  /* 0x000000c200c27308 */ /* 0x000e220000000800 */
[----:B--2---:R-:W-:-:S01]  /*88a0*/  FADD.FTZ R153, R191, R2 ;  /* 0x00000002bf997221 */ /* 0x004fc20000010000 */
[----:B------:R-:W-:-:S06]  /*88b0*/  F2FP.SATFINITE.E4M3.F32.PACK_AB_MERGE_C R190, R191, R190, RZ ;  /* 0x000000bebfbe723e */ /* 0x000fcc00048070ff */
        /* <DEDUP_REMOVED lines=17> */
[----:B0-----:R-:W-:-:S01]  /*89d0*/  FADD.FTZ R153, R199, R2 ;  /* 0x00000002c7997221 */ /* 0x001fc20000010000 */
[----:B------:R-:W-:-:S04]  /*89e0*/  F2FP.SATFINITE.E4M3.F32.PACK_AB_MERGE_C R198, R199, R198, RZ ;  /* 0x000000c6c7c6723e */ /* 0x000fc800048070ff */
[----:B------:R-:W-:Y:S02]  /*89f0*/  F2FP.SATFINITE.E4M3.F32.PACK_AB_MERGE_C R163, R195, R194, R198 ;  /* 0x000000c2c3a3723e */ /* 0x000fe400048070c6 */
        /* <DEDUP_REMOVED lines=32> */
[----:B------:R-:W-:Y:S02]  /*8c00*/  F2FP.SATFINITE.E4M3.F32.PACK_AB_MERGE_C R153, R155, R154, R196 ;  /* 0x0000009a9b99723e */ /* 0x000fe400048070c4 */
[----:B------:R-:W-:Y:S02]  /*8c10*/  F2FP.SATFINITE.E4M3.F32.PACK_AB_MERGE_C R155, R159, R158, R200 ;  /* 0x0000009e9f9b723e */ /* 0x000fe400048070c8 */
[----:B------:R-:W-:Y:S02]  /*8c20*/  F2FP.SATFINITE.E4M3.F32.PACK_AB_MERGE_C R158, R161, R14, R172 ;  /* 0x0000000ea19e723e */ /* 0x000fe400048070ac */
[----:B------:R-:W-:Y:S01]  /*8c30*/  F2FP.SATFINITE.E4M3.F32.PACK_AB_MERGE_C R159, R167, R166, R175 ;  /* 0x000000a6a79f723e */ /* 0x000fe200048070af */
[C---:B0-----:R-:W-:Y:S01]  /*8c40*/  FADD.FTZ R2, R201.reuse, R2 ;  /* 0x00000002c9027221 */ /* 0x041fe20000010000 */
[----:B------:R-:W-:-:S02]  /*8c50*/  F2FP.SATFINITE.E4M3.F32.PACK_AB_MERGE_C R192, R201, R192, RZ ;  /* 0x000000c0c9c0723e */ /* 0x000fc400048070ff */
[----:B------:R-:W-:Y:S02]  /*8c60*/  F2FP.SATFINITE.E4M3.F32.PACK_AB_MERGE_C R154, R15, R8, R12 ;  /* 0x000000080f9a723e */ /* 0x000fe4000480700c */
[----:B------:R-:W-:Y:S02]  /*8c70*/  F2FP.SATFINITE.E4M3.F32.PACK_AB_MERGE_C R161, R187, R174, R190 ;  /* 0x000000aebba1723e */ /* 0x000fe400048070be */
[----:B------:R-:W-:Y:S01]  /*8c80*/  F2FP.SATFINITE.E4M3.F32.PACK_AB_MERGE_C R166, R185, R176, R192 ;  /* 0x000000b0b9a6723e */ /* 0x000fe200048070c0 */
[----:B--2---:R-:W-:-:S01]  /*8c90*/  FADD.FTZ R0, R11, R0 ;  /* 0x000000000b007221 */ /* 0x004fc20000010000 */
[----:B------:R-:W-:-:S04]  /*8ca0*/  F2FP.SATFINITE.E4M3.F32.PACK_AB_MERGE_C R214, R11, R214, RZ ;  /* 0x000000d60bd6723e */ /* 0x000fc800048070ff */
[----:B------:R-:W-:Y:S01]  /*8cb0*/  F2FP.SATFINITE.E4M3.F32.PACK_AB_MERGE_C R167, R211, R210, R214 ;  /* 0x000000d2d3a7723e */ /* 0x000fe200048070d6 */
[----:B------:R-:W-:Y:S06]  /*8cc0*/  @!P0 BRA `(.L_x_2428) ;  /* 0x0000000000048947 */ /* 0x000fec0003800000 */
[----:B------:R-:W-:Y:S01]  /*8cd0*/  BPT.TRAP 0x1 ;  /* 0x000000040000795c */ /* 0x000fe20000300000 */
.L_x_2428:
[----:B------:R0:W2:Y:S01]  /*8ce0*/  SYNCS.PHASECHK.TRANS64.TRYWAIT P1, [UR46+0x38850], R6 ;  /* 0x03885006ff0075a7 */ /* 0x0000a2000802016e */
[----:B------:R-:W-:Y:S05]  /*8cf0*/  @!P0 BRA `(.L_x_2429) ;  /* 0x0000000000048947 */ /* 0x000fea0003800000 */
[----:B------:R-:W-:Y:S01]  /*8d00*/  BPT.TRAP 0x1 ;  /* 0x000000040000795c */ /* 0x000fe20000300000 */
.L_x_2429:
[----:B------:R-:W-:Y:S01]  /*8d10*/  VIADD R7, R227, 0x8 ;  /* 0x00000008e3077836 */ /* 0x000fe20000000000 */
[----:B--2---:R-:W-:Y:S06]  /*8d20*/  @P1 BRA `(.L_x_2430) ;  /* 0x0000000000081947 */ /* 0x004fec0003800000 */
[----:B------:R-:W2:Y:S02]  /*8d30*/  SYNCS.PHASECHK.TRANS64.TRYWAIT P1, [UR46+0x38850], R6 ;  /* 0x03885006ff0075a7 */ /* 0x000ea4000802016e */
[----:B--2---:R-:W-:Y:S05]  /*8d40*/  @!P1 BRA `(.L_x_2431) ;  /* 0x000000a000189947 */ /* 0x004fea0003800000 */
.L_x_2430:
        /* <DEDUP_REMOVED lines=27> */
.L_x_2432:
[----:B------:R-:W-:Y:S01]  /*8f00*/  UIADD3 UR46, UR46, 0x38860, URZ ;  /* 0x000388602e2e7890 */ /* 0x000fe2000fffe03f */
[----:B------:R-:W-:Y:S01]  /*8f10*/  ISETP.LT.AND P1, PT, RZ, UR55, PT ;  /* 0x00000037ff007c0c */ /* 0x000fe2000bf21270 */
[----:B------:R-:W-:Y:S01]  /*8f20*/  UIADD3 UR55, UR55, -0x1, URZ ;  /* 0xffffffff37377890 */ /* 0x000fe2000fffe03f */
[----:B------:R-:W-:Y:S01]  /*8f30*/  IMAD.MOV.U32 R11, RZ, RZ, R4 ;  /* 0x000000ffff0b7224 */ /* 0x000fe200078e0004 */
[----:B------:R-:W-:Y:S01]  /*8f40*/  UPRMT UR46, UR47, 0x654, UR46 ;  /* 0x000006542f2e7896 */ /* 0x000fe2000800002e */
[----:B------:R-:W-:-:S08]  /*8f50*/  IMAD.MOV.U32 R7, RZ, RZ, R5 ;  /* 0x000000ffff077224 */ /* 0x000fd000078e0005 */
[----:B------:R-:W-:Y:S01]  /*8f60*/  SYNCS.ARRIVE.TRANS64.RED.A1T0 RZ, [UR46], RZ ;  /* 0x000000ffffff79a7 */ /* 0x000fe2000810042e */
[----:B------:R-:W-:Y:S05]  /*8f70*/  @P1 BRA `(.L_x_2433) ;  /* 0xffffffdc00781947 */ /* 0x000fea000383ffff */
.L_x_2422:
[----:B------:R-:W-:Y:S01]  /*8f80*/  ULDC.64 UR8, c[0x0][0x9a0] ;  /* 0x0002680000087ab9 */ /* 0x000fe20000000a00 */
[----:B-1----:R-:W-:Y:S01]  /*8f90*/  IMAD.MOV.U32 R8, RZ, RZ, 0x3f800000 ;  /* 0x3f800000ff087424 */ /* 0x002fe200078e00ff */
        /* <DEDUP_REMOVED lines=19> */
[----:B0-2---:R-:W-:-:S04]  /*90d0*/  IMAD.U32 R6, RZ, RZ, UR6 ;  /* 0x00000006ff067e24 */ /* 0x005fc8000f8e00ff */
[----:B------:R-:W-:-:S05]  /*90e0*/  IMAD.U32 R7, RZ, RZ, UR7 ;  /* 0x00000007ff077e24 */ /* 0x000fca000f8e00ff */
[----:B------:R0:W2:Y:S01]  /*90f0*/  @P0 LDG.E R8, desc[UR50][R6.64] ;  /* 0x0000003206080981 */ /* 0x0000a2000c1e1900 */
[----:B-1----:R-:W-:Y:S01]  /*9100*/  IMAD.MOV.U32 R3, RZ, RZ, RZ ;  /* 0x000000ffff037224 */ /* 0x002fe200078e00ff */
[----:B------:R-:W-:Y:S01]  /*9110*/  UIADD3 UR36, UR36, 0x1, URZ ;  /* 0x0000000124247890 */ /* 0x000fe2000fffe03f */
[----:B------:R-:W-:Y:S01]  /*9120*/  IMAD.U32 R20, RZ, RZ, UR40 ;  /* 0x00000028ff147e24 */ /* 0x000fe2000f8e00ff */
[----:B------:R-:W1:Y:S01]  /*9130*/  SHFL.BFLY PT, R9, R2, 0x2, 0x1f ;  /* 0x0c401f0002097f89 */ /* 0x000e6200000e0000 */
[----:B------:R-:W-:Y:S02]  /*9140*/  UIADD3 UR43, UR43, 0x1, URZ ;  /* 0x000000012b2b7890 */ /* 0x000fe4000fffe03f */
[----:B------:R-:W-:Y:S01]  /*9150*/  UISETP.NE.AND UP0, UPT, UR36, 0x2, UPT ;  /* 0x000000022400788c */ /* 0x000fe2000bf05270 */
[----:B------:R-:W3:Y:S01]  /*9160*/  SHFL.BFLY PT, R11, R0, 0x2, 0x1f ;  /* 0x0c401f00000b7f89 */ /* 0x000ee200000e0000 */
[----:B0-----:R-:W-:Y:S02]  /*9170*/  IMAD.U32 R6, RZ, RZ, UR40 ;  /* 0x00000028ff067e24 */ /* 0x001fe4000f8e00ff */
[----:B------:R-:W-:-:S02]  /*9180*/  USEL UR4, URZ, 0x1, UP0 ;  /* 0x000000013f047887 */ /* 0x000fc40008000000 */
[----:B------:R-:W-:Y:S02]  /*9190*/  USEL UR36, UR36, URZ, UP0 ;  /* 0x0000003f24247287 */ /* 0x000fe40008000000 */
[----:B------:R-:W-:Y:S01]  /*91a0*/  ULOP3.LUT UR42, UR42, UR4, URZ, 0x3c, !UPT ;  /* 0x000000042a2a7292 */ /* 0x000fe2000f8e3c3f */
[----:B-1----:R-:W-:Y:S01]  /*91b0*/  FADD.FTZ R9, R9, R2 ;  /* 0x0000000209097221 */ /* 0x002fe20000010000 */
[----:B------:R-:W-:Y:S02]  /*91c0*/  IMAD.MOV.U32 R2, RZ, RZ, -0x800000 ;  /* 0xff800000ff027424 */ /* 0x000fe400078e00ff */
[----:B---3--:R-:W-:Y:S02]  /*91d0*/  FADD.FTZ R11, R11, R0 ;  /* 0x000000000b0b7221 */ /* 0x008fe40000010000 */
[----:B------:R-:W0:Y:S01]  /*91e0*/  SHFL.BFLY PT, R10, R9, 0x1, 0x1f ;  /* 0x0c201f00090a7f89 */ /* 0x000e2200000e0000 */
[----:B------:R-:W-:-:S03]  /*91f0*/  IMAD.MOV.U32 R0, RZ, RZ, -0x800000 ;  /* 0xff800000ff007424 */ /* 0x000fc600078e00ff */
[----:B------:R-:W1:Y:S01]  /*9200*/  SHFL.BFLY PT, R12, R11, 0x1, 0x1f ;  /* 0x0c201f000b0c7f89 */ /* 0x000e6200000e0000 */
[----:B0-----:R-:W-:Y:S01]  /*9210*/  FADD.FTZ R13, R9, R10 ;  /* 0x0000000a090d7221 */ /* 0x001fe20000010000 */
[----:B------:R-:W-:Y:S02]  /*9220*/  IMAD.MOV.U32 R9, RZ, RZ, RZ ;  /* 0x000000ffff097224 */ /* 0x000fe400078e00ff */
[----:B-1----:R-:W-:Y:S02]  /*9230*/  FADD.FTZ R12, R11, R12 ;  /* 0x0000000c0b0c7221 */ /* 0x002fe40000010000 */
[C---:B------:R-:W-:Y:S01]  /*9240*/  FSETP.NE.FTZ.AND P0, PT, R13.reuse, RZ, PT ;  /* 0x000000ff0d00720b */ /* 0x040fe20003f15000 */
[----:B------:R-:W-:Y:S01]  /*9250*/  FMUL.FTZ R14, R13, 0.00390625 ;  /* 0x3b8000000d0e7820 */ /* 0x000fe20000410000 */
[----:B------:R-:W-:-:S04]  /*9260*/  FMUL.FTZ R10, R12, 0.00390625 ;  /* 0x3b8000000c0a7820 */ /* 0x000fc80000410000 */
[----:B------:R-:W-:Y:S02]  /*9270*/  FSETP.NE.FTZ.AND P1, PT, R14, RZ, PT ;  /* 0x000000ff0e00720b */ /* 0x000fe40003f35000 */
[----:B------:R-:W-:-:S05]  /*9280*/  FSETP.NE.FTZ.AND P2, PT, R10, RZ, PT ;  /* 0x000000ff0a00720b */ /* 0x000fca0003f55000 */
        /* <DEDUP_REMOVED lines=142> */
.L_x_2397:
        /* <DEDUP_REMOVED lines=75> */
[----:B------:R-:W-:Y:S01]  /*a020*/  F2FP.BF16.F32.PACK_AB R7, R140, R149 ;  /* 0x000000958c07723e */ /* 0x000fe200000010ff */
[----:B------:R-:W-:Y:S01]  /*a030*/  BAR.SYNC.DEFER_BLOCKING 0x1, 0x100 ;  /* 0x0044000000007b1d */ /* 0x000fe20000010000 */
[----:B------:R-:W-:-:S02]  /*a040*/  IADD3 R74, P0, R48, UR6, RZ ;  /* 0x00000006304a7c10 */ /* 0x000fc4000ff1e0ff */
[----:B------:R-:W-:Y:S02]  /*a050*/  F2FP.BF16.F32.PACK_AB R8, R132, R141 ;  /* 0x0000008d8408723e */ /* 0x000fe400000010ff */
[----:B------:R-:W-:Y:S01]  /*a060*/  F2FP.BF16.F32.PACK_AB R49, R84, R137 ;  /* 0x000000895431723e */ /* 0x000fe200000010ff */
[----:B------:R-:W-:Y:S01]  /*a070*/  IMAD.X R75, RZ, RZ, UR7, P0 ;  /* 0x00000007ff4b7e24 */ /* 0x000fe200080e06ff */
[----:B------:R-:W-:Y:S02]  /*a080*/  F2FP.BF16.F32.PACK_AB R5, R152, R155 ;  /* 0x0000009b9805723e */ /* 0x000fe400000010ff */
[----:B------:R-:W-:Y:S02]  /*a090*/  F2FP.BF16.F32.PACK_AB R6, R148, R153 ;  /* 0x000000999406723e */ /* 0x000fe400000010ff */
[----:B------:R0:W2:Y:S01]  /*a0a0*/  LDG.E.CONSTANT R74, desc[UR50][R74.64] ;  /* 0x000000324a4a7981 */ /* 0x0000a2000c1e9900 */
[----:B------:R-:W-:Y:S01]  /*a0b0*/  UMOV UR6, UR12 ;  /* 0x0000000c00067c82 */ /* 0x000fe20008000000 */
[----:B-1----:R-:W-:Y:S01]  /*a0c0*/  UMOV UR7, UR5 ;  /* 0x0000000500077c82 */ /* 0x002fe20008000000 */
[----:B------:R-:W-:Y:S01]  /*a0d0*/  LOP3.LUT P0, R48, R67, 0x3, RZ, 0xc0, !PT ;  /* 0x0000000343307812 */ /* 0x000fe2000780c0ff */
[----:B------:R-:W-:Y:S01]  /*a0e0*/  IMAD.WIDE R72, R221, R72, UR6 ;  /* 0x00000006dd487e25 */ /* 0x000fe2000f8e0248 */
[----:B------:R-:W-:-:S02]  /*a0f0*/  UIMAD UR5, UR10, UR8, URZ ;  /* 0x000000080a0572a4 */ /* 0x000fc4000f8e023f */
[----:B------:R-:W-:Y:S01]  /*a100*/  ISETP.EQ.OR P0, PT, R48, 0x3, !P0 ;  /* 0x000000033000780c */ /* 0x000fe20004702670 */
[----:B------:R-:W-:Y:S01]  /*a110*/  USHF.R.S32.HI UR13, URZ, 0x1f, UR38 ;  /* 0x0000001f3f0d7899 */ /* 0x000fe20008011426 */
[----:B------:R-:W-:Y:S01]  /*a120*/  IADD3 R67, P2, R72, 0xc020, RZ ;  /* 0x0000c02048437810 */ /* 0x000fe20007f5e0ff */
[----:B------:R-:W-:Y:S01]  /*a130*/  UIMAD UR5, UR39, UR9, UR5 ;  /* 0x00000009270572a4 */ /* 0x000fe2000f8e0205 */
[----:B------:R-:W-:Y:S02]  /*a140*/  SEL R133, R69, R68, P0 ;  /* 0x0000004445857207 */ /* 0x000fe40000000000 */
[----:B------:R-:W-:Y:S02]  /*a150*/  SEL R90, R68, R69, P0 ;  /* 0x00000045445a7207 */ /* 0x000fe40000000000 */
[----:B------:R-:W-:Y:S02]  /*a160*/  SEL R151, R70, R71, P0 ;  /* 0x0000004746977207 */ /* 0x000fe40000000000 */
[----:B------:R-:W-:-:S02]  /*a170*/  SEL R99, R71, R70, P0 ;  /* 0x0000004647637207 */ /* 0x000fc40000000000 */
[C---:B------:R-:W-:Y:S02]  /*a180*/  IADD3 R71, P4, R72.reuse, 0xc060, RZ ;  /* 0x0000c06048477810 */ /* 0x040fe40007f9e0ff */
[----:B------:R-:W-:Y:S02]  /*a190*/  IADD3 R69, P3, R72, 0xc040, RZ ;  /* 0x0000c04048457810 */ /* 0x000fe40007f7e0ff */
[----:B------:R-:W-:Y:S02]  /*a1a0*/  LOP3.LUT R66, R67, 0x380, RZ, 0xc0, !PT ;  /* 0x0000038043427812 */ /* 0x000fe400078ec0ff */
[----:B------:R-:W-:Y:S02]  /*a1b0*/  LOP3.LUT R70, R71, 0x380, RZ, 0xc0, !PT ;  /* 0x0000038047467812 */ /* 0x000fe400078ec0ff */
[----:B------:R-:W-:Y:S02]  /*a1c0*/  LOP3.LUT R68, R69, 0x380, RZ, 0xc0, !PT ;  /* 0x0000038045447812 */ /* 0x000fe400078ec0ff */
[----:B------:R-:W-:-:S02]  /*a1d0*/  SHF.R.U64 R66, R66, 0x3, RZ ;  /* 0x0000000342427819 */ /* 0x000fc400000012ff */
[----:B------:R-:W-:Y:S02]  /*a1e0*/  SHF.R.U64 R70, R70, 0x3, RZ ;  /* 0x0000000346467819 */ /* 0x000fe400000012ff */
[----:B------:R-:W-:Y:S02]  /*a1f0*/  SHF.R.U64 R68, R68, 0x3, RZ ;  /* 0x0000000344447819 */ /* 0x000fe400000012ff */
[----:B------:R-:W-:Y:S01]  /*a200*/  LOP3.LUT R66, R66, R67, RZ, 0x3c, !PT ;  /* 0x0000004342427212 */ /* 0x000fe200078e3cff */
[----:B------:R-:W-:Y:S01]  /*a210*/  IMAD.X R67, RZ, RZ, R73, P2 ;  /* 0x000000ffff437224 */ /* 0x000fe200010e0649 */
[----:B------:R-:W-:Y:S02]  /*a220*/  SEL R119, R15, R14, P0 ;  /* 0x0000000e0f777207 */ /* 0x000fe40000000000 */
[----:B------:R-:W-:Y:S02]  /*a230*/  SEL R80, R14, R15, P0 ;  /* 0x0000000f0e507207 */ /* 0x000fe40000000000 */
[----:B------:R-:W-:-:S02]  /*a240*/  IADD3 R14, P2, R72, 0x8000, RZ ;  /* 0x00008000480e7810 */ /* 0x000fc40007f5e0ff */
[----:B------:R-:W-:Y:S02]  /*a250*/  SEL R87, R40, R41, P0 ;  /* 0x0000002928577207 */ /* 0x000fe40000000000 */
[----:B------:R-:W-:Y:S01]  /*a260*/  SEL R77, R41, R40, P0 ;  /* 0x00000028294d7207 */ /* 0x000fe20000000000 */
[----:B------:R-:W-:Y:S01]  /*a270*/  IMAD R40, R217, 0x40, R16 ;  /* 0x00000040d9287824 */ /* 0x000fe200078e0210 */
[----:B------:R-:W-:Y:S01]  /*a280*/  SEL R141, R3, R4, P0 ;  /* 0x00000004038d7207 */ /* 0x000fe20000000000 */
[----:B------:R-:W-:Y:S01]  /*a290*/  IMAD.MOV.U32 R41, RZ, RZ, 0x2 ;  /* 0x00000002ff297424 */ /* 0x000fe200078e00ff */
[----:B------:R-:W-:Y:S02]  /*a2a0*/  SEL R96, R4, R3, P0 ;  /* 0x0000000304607207 */ /* 0x000fe40000000000 */
[----:B------:R-:W-:Y:S01]  /*a2b0*/  LOP3.LUT R70, R70, R71, RZ, 0x3c, !PT ;  /* 0x0000004746467212 */ /* 0x000fe200078e3cff */
[--C-:B------:R-:W-:Y:S01]  /*a2c0*/  IMAD.X R71, RZ, RZ, R73.reuse, P4 ;  /* 0x000000ffff477224 */ /* 0x100fe200020e0649 */
[----:B------:R-:W-:Y:S01]  /*a2d0*/  LOP3.LUT R68, R68, R69, RZ, 0x3c, !PT ;  /* 0x0000004544447212 */ /* 0x000fe200078e3cff */
[----:B------:R-:W-:Y:S01]  /*a2e0*/  IMAD.X R69, RZ, RZ, R73, P3 ;  /* 0x000000ffff457224 */ /* 0x000fe200018e0649 */
[----:B------:R-:W-:Y:S01]  /*a2f0*/  SEL R81, R24, R25, P0 ;  /* 0x0000001918517207 */ /* 0x000fe20000000000 */
[----:B------:R-:W-:Y:S01]  /*a300*/  IMAD.WIDE R40, R40, R41, UR6 ;  /* 0x0000000628287e25 */ /* 0x000fe2000f8e0229 */
[----:B0-----:R-:W-:Y:S01]  /*a310*/  SEL R75, R25, R24, P0 ;  /* 0x00000018194b7207 */ /* 0x001fe20000000000 */
[----:B------:R-:W-:Y:S01]  /*a320*/  UIMAD.WIDE.U32 UR6, UR39, UR8, URZ ;  /* 0x00000008270672a5 */ /* 0x000fe2000f8e003f */
[----:B------:R-:W-:-:S02]  /*a330*/  SEL R121, R21, R20, P0 ;  /* 0x0000001415797207 */ /* 0x000fc40000000000 */
[----:B------:R-:W-:Y:S01]  /*a340*/  SEL R82, R20, R21, P0 ;  /* 0x0000001514527207 */ /* 0x000fe20000000000 */
[----:B------:R-:W-:Y:S01]  /*a350*/  ULDC.64 UR8, c[0x0][0xb98] ;  /* 0x0002e60000087ab9 */ /* 0x000fe20000000a00 */
[----:B------:R-:W-:Y:S01]  /*a360*/  SEL R123, R29, R28, P0 ;  /* 0x0000001c1d7b7207 */ /* 0x000fe20000000000 */
[----:B------:R-:W-:Y:S01]  /*a370*/  UIADD3 UR7, UR7, UR5, URZ ;  /* 0x0000000507077290 */ /* 0x000fe2000fffe03f */
[----:B------:R-:W-:Y:S01]  /*a380*/  SEL R84, R28, R29, P0 ;  /* 0x0000001d1c547207 */ /* 0x000fe20000000000 */
[----:B------:R-:W-:Y:S01]  /*a390*/  UIMAD UR5, UR13, UR8, URZ ;  /* 0x000000080d0572a4 */ /* 0x000fe2000f8e023f */
[----:B------:R-:W-:Y:S01]  /*a3a0*/  SEL R171, R27, R26, P0 ;  /* 0x0000001a1bab7207 */ /* 0x000fe20000000000 */
[----:B------:R-:W-:Y:S01]  /*a3b0*/  UIMAD.WIDE.U32 UR6, UR38, UR8, UR6 ;  /* 0x00000008260672a5 */ /* 0x000fe2000f8e0006 */
[----:B------:R-:W-:Y:S01]  /*a3c0*/  SEL R113, R26, R27, P0 ;  /* 0x0000001b1a717207 */ /* 0x000fe20000000000 */
[----:B------:R-:W-:Y:S01]  /*a3d0*/  UIMAD UR5, UR38, UR9, UR5 ;  /* 0x00000009260572a4 */ /* 0x000fe2000f8e0205 */
[----:B------:R-:W-:-:S02]  /*a3e0*/  LOP3.LUT R3, R72, 0x380, RZ, 0xc0, !PT ;  /* 0x0000038048037812 */ /* 0x000fc400078ec0ff */
[----:B------:R-:W-:Y:S01]  /*a3f0*/  F2FP.BF16.F32.PACK_AB R48, R92, R145 ;  /* 0x000000915c30723e */ /* 0x000fe200000010ff */
[----:B------:R-:W-:Y:S01]  /*a400*/  ULDC.64 UR8, c[0x0][0xae8] ;  /* 0x0002ba0000087ab9 */ /* 0x000fe20000000a00 */
[----:B------:R-:W-:Y:S02]  /*a410*/  SEL R157, R55, R54, P0 ;  /* 0x00000036379d7207 */ /* 0x000fe40000000000 */
[----:B------:R-:W-:Y:S01]  /*a420*/  SEL R102, R54, R55, P0 ;  /* 0x0000003736667207 */ /* 0x000fe20000000000 */
[--C-:B------:R-:W-:Y:S01]  /*a430*/  IMAD.X R55, RZ, RZ, R73.reuse, P2 ;  /* 0x000000ffff377224 */ /* 0x100fe200010e0649 */
[C---:B------:R-:W-:Y:S02]  /*a440*/  IADD3 R28, P1, R72.reuse, 0xc000, RZ ;  /* 0x0000c000481c7810 */ /* 0x040fe40007f3e0ff */
[C---:B------:R-:W-:Y:S02]  /*a450*/  IADD3 R26, P6, R72.reuse, 0x8060, RZ ;  /* 0x00008060481a7810 */ /* 0x040fe40007fde0ff */
[C---:B------:R-:W-:Y:S01]  /*a460*/  IADD3 R24, P5, R72.reuse, 0x8040, RZ ;  /* 0x0000804048187810 */ /* 0x040fe20007fbe0ff */
[----:B------:R-:W-:Y:S01]  /*a470*/  IMAD.X R65, RZ, RZ, R73, P1 ;  /* 0x000000ffff417224 */ /* 0x000fe200008e0649 */
[----:B------:R-:W-:-:S02]  /*a480*/  IADD3 R20, P4, R72, 0x8020, RZ ;  /* 0x0000802048147810 */ /* 0x000fc40007f9e0ff */
[----:B------:R-:W-:Y:S02]  /*a490*/  IADD3 R4, P3, R72, 0x20, RZ ;  /* 0x0000002048047810 */ /* 0x000fe40007f7e0ff */
[----:B------:R-:W-:Y:S02]  /*a4a0*/  SEL R145, R7, R8, P0 ;  /* 0x0000000807917207 */ /* 0x000fe40000000000 */
[----:B------:R-:W-:Y:S01]  /*a4b0*/  SEL R94, R8, R7, P0 ;  /* 0x00000007085e7207 */ /* 0x000fe20000000000 */
[----:B------:R-:W-:Y:S01]  /*a4c0*/  IMAD.X R57, RZ, RZ, R73, P3 ;  /* 0x000000ffff397224 */ /* 0x000fe200018e0649 */
[----:B------:R-:W-:Y:S02]  /*a4d0*/  IADD3 R8, P2, R72, 0x60, RZ ;  /* 0x0000006048087810 */ /* 0x000fe40007f5e0ff */
        /* <DEDUP_REMOVED lines=23> */
[----:B------:R-:W-:Y:S01]  /*a650*/  IMAD.X R47, RZ, RZ, R73, P2 ;  /* 0x000000ffff2f7224 */ /* 0x000fe200010e0649 */
[----:B------:R-:W-:-:S02]  /*a660*/  IADD3 R12, P1, R72, 0x4060, RZ ;  /* 0x00004060480c7810 */ /* 0x000fc40007f3e0ff */
[C---:B------:R-:W-:Y:S02]  /*a670*/  IADD3 R10, P6, R72.reuse, 0x4040, RZ ;  /* 0x00004040480a7810 */ /* 0x040fe40007fde0ff */
[C---:B------:R-:W-:Y:S02]  /*a680*/  IADD3 R7, P5, R72.reuse, 0x4020, RZ ;  /* 0x0000402048077810 */ /* 0x040fe40007fbe0ff */
[C---:B------:R-:W-:Y:S02]  /*a690*/  IADD3 R6, P4, R72.reuse, 0x40, RZ ;  /* 0x0000004048067810 */ /* 0x040fe40007f9e0ff */
[----:B------:R-:W-:Y:S02]  /*a6a0*/  IADD3 R5, P3, R72, 0x4000, RZ ;  /* 0x0000400048057810 */ /* 0x000fe40007f7e0ff */
[----:B------:R-:W-:Y:S02]  /*a6b0*/  SEL R167, R35, R34, P0 ;  /* 0x0000002223a77207 */ /* 0x000fe40000000000 */
[----:B------:R-:W-:-:S02]  /*a6c0*/  SEL R109, R34, R35, P0 ;  /* 0x00000023226d7207 */ /* 0x000fc40000000000 */
[----:B------:R-:W-:Y:S02]  /*a6d0*/  LOP3.LUT R72, R3, R72, RZ, 0x3c, !PT ;  /* 0x0000004803487212 */ /* 0x000fe400078e3cff */
[----:B------:R-:W-:Y:S02]  /*a6e0*/  LOP3.LUT R11, R28, 0x380, RZ, 0xc0, !PT ;  /* 0x000003801c0b7812 */ /* 0x000fe400078ec0ff */
[----:B------:R-:W-:Y:S02]  /*a6f0*/  SHF.R.U64 R3, R9, 0x3, RZ ;  /* 0x0000000309037819 */ /* 0x000fe400000012ff */
[----:B------:R-:W-:Y:S02]  /*a700*/  IADD3 R35, P2, R40, 0x3000, RZ ;  /* 0x0000300028237810 */ /* 0x000fe40007f5e0ff */
[----:B------:R-:W-:Y:S02]  /*a710*/  SHF.R.U64 R11, R11, 0x3, RZ ;  /* 0x000000030b0b7819 */ /* 0x000fe400000012ff */
[----:B------:R-:W-:-:S02]  /*a720*/  LOP3.LUT R62, R3, R26, RZ, 0x3c, !PT ;  /* 0x0000001a033e7212 */ /* 0x000fc400078e3cff */
[----:B------:R-:W-:Y:S02]  /*a730*/  LOP3.LUT R34, R35, 0x380, RZ, 0xc0, !PT ;  /* 0x0000038023227812 */ /* 0x000fe400078ec0ff */
[----:B------:R-:W-:Y:S02]  /*a740*/  LOP3.LUT R3, R4, 0x380, RZ, 0xc0, !PT ;  /* 0x0000038004037812 */ /* 0x000fe400078ec0ff */
[----:B------:R-:W-:Y:S02]  /*a750*/  LOP3.LUT R64, R11, R28, RZ, 0x3c, !PT ;  /* 0x0000001c0b407212 */ /* 0x000fe400078e3cff */
[----:B------:R-:W-:Y:S02]  /*a760*/  SHF.R.U64 R34, R34, 0x3, RZ ;  /* 0x0000000322227819 */ /* 0x000fe400000012ff */
[----:B------:R-:W-:Y:S02]  /*a770*/  LOP3.LUT R11, R20, 0x380, RZ, 0xc0, !PT ;  /* 0x00000380140b7812 */ /* 0x000fe400078ec0ff */
[----:B------:R-:W-:-:S02]  /*a780*/  SHF.R.U64 R3, R3, 0x3, RZ ;  /* 0x0000000303037819 */ /* 0x000fc400000012ff */
[----:B------:R-:W-:Y:S02]  /*a790*/  LOP3.LUT R9, R14, 0x380, RZ, 0xc0, !PT ;  /* 0x000003800e097812 */ /* 0x000fe400078ec0ff */
[----:B------:R-:W-:Y:S01]  /*a7a0*/  LOP3.LUT R34, R34, R35, RZ, 0x3c, !PT ;  /* 0x0000002322227212 */ /* 0x000fe200078e3cff */
[----:B------:R-:W-:Y:S01]  /*a7b0*/  IMAD.X R35, RZ, RZ, R41, P2 ;  /* 0x000000ffff237224 */ /* 0x000fe200010e0629 */
[----:B------:R-:W-:Y:S02]  /*a7c0*/  SHF.R.U64 R11, R11, 0x3, RZ ;  /* 0x000000030b0b7819 */ /* 0x000fe400000012ff */
[----:B------:R-:W-:Y:S02]  /*a7d0*/  LOP3.LUT R56, R3, R4, RZ, 0x3c, !PT ;  /* 0x0000000403387212 */ /* 0x000fe400078e3cff */
[----:B------:R-:W-:Y:S02]  /*a7e0*/  SHF.R.U64 R9, R9, 0x3, RZ ;  /* 0x0000000309097819 */ /* 0x000fe400000012ff */
[----:B------:R-:W-:-:S02]  /*a7f0*/  LOP3.LUT R3, R6, 0x380, RZ, 0xc0, !PT ;  /* 0x0000038006037812 */ /* 0x000fc400078ec0ff */
[----:B------:R-:W-:Y:S02]  /*a800*/  IADD3 R21, P2, R40, 0x9000, RZ ;  /* 0x0000900028157810 */ /* 0x000fe40007f5e0ff */
[----:B------:R-:W-:Y:S02]  /*a810*/  LOP3.LUT R58, R11, R20, RZ, 0x3c, !PT ;  /* 0x000000140b3a7212 */ /* 0x000fe400078e3cff */
[----:B------:R-:W-:Y:S02]  /*a820*/  LOP3.LUT R54, R9, R14, RZ, 0x3c, !PT ;  /* 0x0000000e09367212 */ /* 0x000fe400078e3cff */
[----:B------:R-:W-:Y:S02]  /*a830*/  SHF.R.U64 R3, R3, 0x3, RZ ;  /* 0x0000000303037819 */ /* 0x000fe400000012ff */
[----:B------:R-:W-:Y:S02]  /*a840*/  LOP3.LUT R20, R21, 0x380, RZ, 0xc0, !PT ;  /* 0x0000038015147812 */ /* 0x000fe400078ec0ff */
[----:B------:R-:W-:-:S02]  /*a850*/  LOP3.LUT R9, R10, 0x380, RZ, 0xc0, !PT ;  /* 0x000003800a097812 */ /* 0x000fc400078ec0ff */
[----:B------:R-:W-:Y:S02]  /*a860*/  SEL R163, R43, R42, P0 ;  /* 0x0000002a2ba37207 */ /* 0x000fe40000000000 */
[----:B------:R-:W-:Y:S01]  /*a870*/  SEL R106, R42, R43, P0 ;  /* 0x0000002b2a6a7207 */ /* 0x000fe20000000000 */
[--C-:B------:R-:W-:Y:S01]  /*a880*/  IMAD.X R43, RZ, RZ, R73.reuse, P4 ;  /* 0x000000ffff2b7224 */ /* 0x100fe200020e0649 */
[----:B------:R-:W-:Y:S02]  /*a890*/  SEL R127, R45, R44, P0 ;  /* 0x0000002c2d7f7207 */ /* 0x000fe40000000000 */
[----:B------:R-:W-:Y:S01]  /*a8a0*/  SEL R86, R44, R45, P0 ;  /* 0x0000002d2c567207 */ /* 0x000fe20000000000 */
[----:B------:R-:W-:Y:S01]  /*a8b0*/  IMAD.X R45, RZ, RZ, R73, P3 ;  /* 0x000000ffff2d7224 */ /* 0x000fe200018e0649 */
[----:B------:R-:W-:Y:S02]  /*a8c0*/  LOP3.LUT R42, R3, R6, RZ, 0x3c, !PT ;  /* 0x00000006032a7212 */ /* 0x000fe400078e3cff */
[----:B------:R-:W-:-:S02]  /*a8d0*/  SHF.R.U64 R20, R20, 0x3, RZ ;  /* 0x0000000314147819 */ /* 0x000fc400000012ff */
[----:B------:R-:W-:Y:S02]  /*a8e0*/  SEL R125, R37, R36, P0 ;  /* 0x00000024257d7207 */ /* 0x000fe40000000000 */
[----:B------:R-:W-:Y:S02]  /*a8f0*/  SEL R85, R36, R37, P0 ;  /* 0x0000002524557207 */ /* 0x000fe40000000000 */
[----:B------:R-:W-:Y:S02]  /*a900*/  SHF.R.U64 R9, R9, 0x3, RZ ;  /* 0x0000000309097819 */ /* 0x000fe400000012ff */
[----:B------:R-:W-:Y:S02]  /*a910*/  LOP3.LUT R3, R8, 0x380, RZ, 0xc0, !PT ;  /* 0x0000038008037812 */ /* 0x000fe400078ec0ff */
[----:B------:R-:W-:Y:S02]  /*a920*/  IADD3 R37, P3, R40, 0x2000, RZ ;  /* 0x0000200028257810 */ /* 0x000fe40007f7e0ff */
[----:B------:R-:W-:-:S02]  /*a930*/  SEL R159, R51, R50, P0 ;  /* 0x00000032339f7207 */ /* 0x000fc40000000000 */
[----:B------:R-:W-:Y:S01]  /*a940*/  SEL R103, R50, R51, P0 ;  /* 0x0000003332677207 */ /* 0x000fe20000000000 */
[----:B------:R-:W-:Y:S01]  /*a950*/  IMAD.X R51, RZ, RZ, R73, P6 ;  /* 0x000000ffff337224 */ /* 0x000fe200030e0649 */
[----:B------:R-:W-:Y:S01]  /*a960*/  LOP3.LUT R20, R20, R21, RZ, 0x3c, !PT ;  /* 0x0000001514147212 */ /* 0x000fe200078e3cff */
[----:B------:R-:W-:Y:S01]  /*a970*/  IMAD.X R21, RZ, RZ, R41, P2 ;  /* 0x000000ffff157224 */ /* 0x000fe200010e0629 */
[----:B------:R-:W-:Y:S02]  /*a980*/  LOP3.LUT R50, R9, R10, RZ, 0x3c, !PT ;  /* 0x0000000a09327212 */ /* 0x000fe400078e3cff */
[----:B------:R-:W-:Y:S02]  /*a990*/  SHF.R.U64 R3, R3, 0x3, RZ ;  /* 0x0000000303037819 */ /* 0x000fe400000012ff */
[----:B------:R-:W-:Y:S02]  /*a9a0*/  LOP3.LUT R36, R37, 0x380, RZ, 0xc0, !PT ;  /* 0x0000038025247812 */ /* 0x000fe400078ec0ff */
[----:B------:R-:W-:-:S02]  /*a9b0*/  IADD3 R10, P2, R40, 0xf000, RZ ;  /* 0x0000f000280a7810 */ /* 0x000fc40007f5e0ff */
[----:B------:R-:W-:Y:S02]  /*a9c0*/  LOP3.LUT R46, R3, R8, RZ, 0x3c, !PT ;  /* 0x00000008032e7212 */ /* 0x000fe400078e3cff */
[----:B------:R-:W-:Y:S02]  /*a9d0*/  SHF.R.U64 R36, R36, 0x3, RZ ;  /* 0x0000000324247819 */ /* 0x000fe400000012ff */
[----:B------:R-:W-:Y:S02]  /*a9e0*/  LOP3.LUT R3, R10, 0x380, RZ, 0xc0, !PT ;  /* 0x000003800a037812 */ /* 0x000fe400078ec0ff */
[----:B------:R-:W-:Y:S02]  /*a9f0*/  LOP3.LUT R11, R12, 0x380, RZ, 0xc0, !PT ;  /* 0x000003800c0b7812 */ /* 0x000fe400078ec0ff */
[----:B------:R-:W-:Y:S01]  /*aa00*/  LOP3.LUT R36, R36, R37, RZ, 0x3c, !PT ;  /* 0x0000002524247212 */ /* 0x000fe200078e3cff */
[----:B------:R-:W-:Y:S01]  /*aa10*/  IMAD.X R37, RZ, RZ, R41, P3 ;  /* 0x000000ffff257224 */ /* 0x000fe200018e0629 */
[----:B------:R-:W-:-:S02]  /*aa20*/  SHF.R.U64 R3, R3, 0x3, RZ ;  /* 0x0000000303037819 */ /* 0x000fc400000012ff */
[----:B------:R-:W-:Y:S02]  /*aa30*/  IADD3 R15, P3, R40, 0x8000, RZ ;  /* 0x00008000280f7810 */ /* 0x000fe40007f7e0ff */
[----:B------:R-:W-:Y:S02]  /*aa40*/  SHF.R.U64 R11, R11, 0x3, RZ ;  /* 0x000000030b0b7819 */ /* 0x000fe400000012ff */
[----:B------:R-:W-:Y:S02]  /*aa50*/  SEL R129, R53, R52, P0 ;  /* 0x0000003435817207 */ /* 0x000fe40000000000 */
[----:B------:R-:W-:Y:S01]  /*aa60*/  SEL R88, R52, R53, P0 ;  /* 0x0000003534587207 */ /* 0x000fe20000000000 */
[----:B------:R-:W-:Y:S01]  /*aa70*/  IMAD.X R53, RZ, RZ, R73, P1 ;  /* 0x000000ffff357224 */ /* 0x000fe200008e0649 */
[----:B------:R-:W-:Y:S02]  /*aa80*/  LOP3.LUT R10, R3, R10, RZ, 0x3c, !PT ;  /* 0x0000000a030a7212 */ /* 0x000fe400078e3cff */
[----:B------:R-:W-:Y:S01]  /*aa90*/  LOP3.LUT R4, R7, 0x380, RZ, 0xc0, !PT ;  /* 0x0000038007047812 */ /* 0x000fe200078ec0ff */
[----:B------:R-:W0:Y:S01]  /*aaa0*/  LDC R3, c[0x0][0xbe8] ;  /* 0x0002fa00ff037b82 */ /* 0x000e220000000800 */
[----:B------:R-:W-:-:S02]  /*aab0*/  LOP3.LUT R14, R15, 0x380, RZ, 0xc0, !PT ;  /* 0x000003800f0e7812 */ /* 0x000fc400078ec0ff */
[----:B------:R-:W-:Y:S01]  /*aac0*/  LOP3.LUT R52, R11, R12, RZ, 0x3c, !PT ;  /* 0x0000000c0b347212 */ /* 0x000fe200078e3cff */
[----:B------:R-:W-:Y:S01]  /*aad0*/  IMAD.X R11, RZ, RZ, R41, P2 ;  /* 0x000000ffff0b7224 */ /* 0x000fe200010e0629 */
[----:B------:R-:W-:Y:S02]  /*aae0*/  SHF.R.U64 R4, R4, 0x3, RZ ;  /* 0x0000000304047819 */ /* 0x000fe400000012ff */
[----:B------:R-:W-:Y:S02]  /*aaf0*/  SHF.R.U64 R14, R14, 0x3, RZ ;  /* 0x000000030e0e7819 */ /* 0x000fe400000012ff */
[----:B------:R-:W-:Y:S02]  /*ab00*/  MOV R108, R52 ;  /* 0x00000034006c7202 */ /* 0x000fe40000000f00 */
[----:B------:R-:W-:Y:S02]  /*ab10*/  SEL R137, R136, R49, P0 ;  /* 0x0000003188897207 */ /* 0x000fe40000000000 */
[----:B------:R-:W-:Y:S01]  /*ab20*/  SEL R92, R49, R136, P0 ;  /* 0x00000088315c7207 */ /* 0x000fe20000000000 */
[----:B------:R-:W-:Y:S01]  /*ab30*/  IMAD.X R49, RZ, RZ, R73, P5 ;  /* 0x000000ffff317224 */ /* 0x000fe200028e0649 */
[----:B------:R-:W-:-:S02]  /*ab40*/  SEL R139, R93, R48, P0 ;  /* 0x000000305d8b7207 */ /* 0x000fc40000000000 */
[----:B------:R-:W-:Y:S02]  /*ab50*/  SEL R93, R48, R93, P0 ;  /* 0x0000005d305d7207 */ /* 0x000fe40000000000 */
[----:B------:R-:W-:Y:S02]  /*ab60*/  SEL R83, R32, R33, P0 ;  /* 0x0000002120537207 */ /* 0x000fe40000000000 */
[----:B------:R-:W-:Y:S02]  /*ab70*/  SEL R76, R33, R32, P0 ;  /* 0x00000020214c7207 */ /* 0x000fe40000000000 */
[----:B------:R-:W-:Y:S02]  /*ab80*/  LOP3.LUT R48, R4, R7, RZ, 0x3c, !PT ;  /* 0x0000000704307212 */ /* 0x000fe400078e3cff */
[----:B------:R-:W-:Y:S01]  /*ab90*/  LOP3.LUT R14, R14, R15, RZ, 0x3c, !PT ;  /* 0x0000000f0e0e7212 */ /* 0x000fe200078e3cff */
[----:B------:R-:W-:Y:S01]  /*aba0*/  IMAD.X R15, RZ, RZ, R41, P3 ;  /* 0x000000ffff0f7224 */ /* 0x000fe200018e0629 */
[----:B------:R-:W-:-:S02]  /*abb0*/  IADD3 R9, P3, R40, 0xe000, RZ ;  /* 0x0000e00028097810 */ /* 0x000fc40007f7e0ff */
[----:B------:R-:W-:Y:S02]  /*abc0*/  MOV R132, R46 ;  /* 0x0000002e00847202 */ /* 0x000fe40000000f00 */
[----:B------:R-:W-:Y:S02]  /*abd0*/  MOV R110, R50 ;  /* 0x00000032006e7202 */ /* 0x000fe40000000f00 */
[----:B------:R-:W-:Y:S02]  /*abe0*/  MOV R112, R48 ;  /* 0x0000003000707202 */ /* 0x000fe40000000f00 */
[----:B------:R-:W-:Y:S02]  /*abf0*/  LOP3.LUT R8, R9, 0x380, RZ, 0xc0, !PT ;  /* 0x0000038009087812 */ /* 0x000fe400078ec0ff */
[----:B------:R-:W-:Y:S02]  /*ac00*/  MOV R70, R70 ;  /* 0x0000004600467202 */ /* 0x000fe40000000f00 */
[----:B------:R-:W-:-:S02]  /*ac10*/  MOV R71, R54 ;  /* 0x0000003600477202 */ /* 0x000fc40000000f00 */
[----:B------:R-:W-:Y:S02]  /*ac20*/  SHF.R.U64 R8, R8, 0x3, RZ ;  /* 0x0000000308087819 */ /* 0x000fe400000012ff */
[----:B------:R-:W-:Y:S02]  /*ac30*/  LOP3.LUT R4, R5, 0x380, RZ, 0xc0, !PT ;  /* 0x0000038005047812 */ /* 0x000fe400078ec0ff */
[----:B--2---:R-:W-:Y:S01]  /*ac40*/  LOP3.LUT R53, R74, 0x2, RZ, 0x3c, !PT ;  /* 0x000000024a357812 */ /* 0x004fe200078e3cff */
[----:B------:R-:W-:Y:S01]  /*ac50*/  SHFL.IDX PT, R46, R81, R74, 0x1c1f ;  /* 0x001c1f4a512e7589 */ /* 0x000fe200000e0000 */
[----:B------:R-:W-:Y:S01]  /*ac60*/  LOP3.LUT R8, R8, R9, RZ, 0x3c, !PT ;  /* 0x0000000908087212 */ /* 0x000fe200078e3cff */
[----:B------:R-:W-:Y:S01]  /*ac70*/  IMAD.X R9, RZ, RZ, R41, P3 ;  /* 0x000000ffff097224 */ /* 0x000fe200018e0629 */
[----:B0-----:R-:W-:Y:S01]  /*ac80*/  ISETP.NE.AND P3, PT, R3, 0x1, PT ;  /* 0x000000010300780c */ /* 0x001fe20003f65270 */
[----:B------:R-:W0:Y:S01]  /*ac90*/  SHFL.IDX PT, R75, R75, R53, 0x1c1f ;  /* 0x001c1f354b4b7589 */ /* 0x000e2200000e0000 */
[----:B------:R-:W-:-:S02]  /*aca0*/  SHF.R.U64 R4, R4, 0x3, RZ ;  /* 0x0000000304047819 */ /* 0x000fc400000012ff */
[----:B------:R-:W-:Y:S01]  /*acb0*/  LOP3.LUT R13, R24, 0x380, RZ, 0xc0, !PT ;  /* 0x00000380180d7812 */ /* 0x000fe200078ec0ff */
[----:B------:R-:W-:Y:S01]  /*acc0*/  SHFL.IDX PT, R50, R83, R74, 0x1c1f ;  /* 0x001c1f4a53327589 */ /* 0x000fe200000e0000 */
[----:B------:R-:W-:Y:S02]  /*acd0*/  LOP3.LUT R44, R4, R5, RZ, 0x3c, !PT ;  /* 0x00000005042c7212 */ /* 0x000fe400078e3cff */
[----:B------:R-:W-:Y:S01]  /*ace0*/  SHF.R.U64 R13, R13, 0x3, RZ ;  /* 0x000000030d0d7819 */ /* 0x000fe200000012ff */
[----:B------:R-:W1:Y:S01]  /*acf0*/  SHFL.IDX PT, R49, R76, R53, 0x1c1f ;  /* 0x001c1f354c317589 */ /* 0x000e6200000e0000 */
[----:B------:R-:W-:Y:S02]  /*ad00*/  MOV R130, R44 ;  /* 0x0000002c00827202 */ /* 0x000fe40000000f00 */
[----:B------:R-:W-:Y:S01]  /*ad10*/  LOP3.LUT R60, R13, R24, RZ, 0x3c, !PT ;  /* 0x000000180d3c7212 */ /* 0x000fe200078e3cff */
[----:B------:R-:W-:Y:S01]  /*ad20*/  SHFL.IDX PT, R143, R143, R74, 0x1c1f ;  /* 0x001c1f4a8f8f7589 */ /* 0x000fe200000e0000 */
[----:B------:R-:W-:-:S02]  /*ad30*/  MOV R68, R68 ;  /* 0x0000004400447202 */ /* 0x000fc40000000f00 */
[----:B------:R-:W-:Y:S01]  /*ad40*/  MOV R69, R58 ;  /* 0x0000003a00457202 */ /* 0x000fe20000000f00 */
[----:B------:R-:W2:Y:S01]  /*ad50*/  SHFL.IDX PT, R52, R95, R53, 0x1c1f ;  /* 0x001c1f355f347589 */ /* 0x000ea200000e0000 */
[----:B------:R-:W-:Y:S02]  /*ad60*/  MOV R118, R56 ;  /* 0x0000003800767202 */ /* 0x000fe40000000f00 */
[----:B------:R-:W-:Y:S01]  /*ad70*/  MOV R66, R66 ;  /* 0x0000004200427202 */ /* 0x000fe20000000f00 */
[----:B------:R-:W-:Y:S01]  /*ad80*/  SHFL.IDX PT, R54, R87, R74, 0x1c1f ;  /* 0x001c1f4a57367589 */ /* 0x000fe200000e0000 */
[----:B------:R-:W-:Y:S02]  /*ad90*/  MOV R67, R60 ;  /* 0x0000003c00437202 */ /* 0x000fe40000000f00 */
[----:B------:R-:W-:Y:S01]  /*ada0*/  MOV R64, R64 ;  /* 0x0000004000407202 */ /* 0x000fe20000000f00 */
[----:B------:R-:W3:Y:S01]  /*adb0*/  SHFL.IDX PT, R77, R77, R53, 0x1c1f ;  /* 0x001c1f354d4d7589 */ /* 0x000ee200000e0000 */
[----:B0-----:R-:W-:-:S02]  /*adc0*/  SEL R44, R46, R75, P0 ;  /* 0x0000004b2e2c7207 */ /* 0x001fc40000000000 */
[----:B------:R-:W-:Y:S01]  /*add0*/  SEL R46, R75, R46, P0 ;  /* 0x0000002e4b2e7207 */ /* 0x000fe20000000000 */
[----:B------:R-:W-:Y:S01]  /*ade0*/  SHFL.IDX PT, R141, R141, R74, 0x1c1f ;  /* 0x001c1f4a8d8d7589 */ /* 0x000fe200000e0000 */
[----:B------:R-:W0:Y:S01]  /*adf0*/  @P3 LDC R75, c[0x0][0xbec] ;  /* 0x0002fb00ff4b3b82 */ /* 0x000e220000000800 */
[----:B------:R-:W-:Y:S02]  /*ae00*/  SEL R165, R39, R38, P0 ;  /* 0x0000002627a57207 */ /* 0x000fe40000000000 */
[----:B------:R-:W4:Y:S01]  /*ae10*/  SHFL.IDX PT, R96, R96, R53, 0x1c1f ;  /* 0x001c1f3560607589 */ /* 0x000f2200000e0000 */
[----:B-1----:R-:W-:Y:S02]  /*ae20*/  SEL R48, R50, R49, P0 ;  /* 0x0000003132307207 */ /* 0x002fe40000000000 */
[----:B------:R-:W-:Y:S01]  /*ae30*/  SEL R50, R49, R50, P0 ;  /* 0x0000003231327207 */ /* 0x000fe20000000000 */
[----:B------:R-:W-:Y:S01]  /*ae40*/  SHFL.IDX PT, R145, R145, R74, 0x1c1f ;  /* 0x001c1f4a91917589 */ /* 0x000fe200000e0000 */
[----:B------:R-:W-:-:S02]  /*ae50*/  SEL R107, R38, R39, P0 ;  /* 0x00000027266b7207 */ /* 0x000fc40000000000 */
[----:B------:R-:W-:Y:S01]  /*ae60*/  MOV R65, R62 ;  /* 0x0000003e00417202 */ /* 0x000fe20000000f00 */
[----:B------:R-:W1:Y:S01]  /*ae70*/  SHFL.IDX PT, R94, R94, R53, 0x1c1f ;  /* 0x001c1f355e5e7589 */ /* 0x000e6200000e0000 */
[----:B--2---:R-:W-:Y:S02]  /*ae80*/  SEL R49, R143, R52, P0 ;  /* 0x000000348f317207 */ /* 0x004fe40000000000 */
[----:B------:R-:W-:Y:S01]  /*ae90*/  SEL R51, R52, R143, P0 ;  /* 0x0000008f34337207 */ /* 0x000fe20000000000 */
[----:B------:R-:W-:Y:S01]  /*aea0*/  SHFL.IDX PT, R58, R115, R74, 0x1c1f ;  /* 0x001c1f4a733a7589 */ /* 0x000fe200000e0000 */
[----:B------:R-:W-:Y:S02]  /*aeb0*/  IADD3 R39, P4, R40, 0x1000, RZ ;  /* 0x0000100028277810 */ /* 0x000fe40007f9e0ff */
[----:B------:R-:W-:Y:S01]  /*aec0*/  SEL R135, R128, R91, P0 ;  /* 0x0000005b80877207 */ /* 0x000fe20000000000 */
[----:B------:R-:W2:Y:S01]  /*aed0*/  SHFL.IDX PT, R57, R78, R53, 0x1c1f ;  /* 0x001c1f354e397589 */ /* 0x000ea200000e0000 */
[----:B---3--:R-:W-:-:S02]  /*aee0*/  SEL R52, R54, R77, P0 ;  /* 0x0000004d36347207 */ /* 0x008fc40000000000 */
[----:B------:R-:W-:Y:S01]  /*aef0*/  SEL R54, R77, R54, P0 ;  /* 0x000000364d367207 */ /* 0x000fe20000000000 */
[----:B------:R-:W-:Y:S01]  /*af00*/  SHFL.IDX PT, R147, R147, R74, 0x1c1f ;  /* 0x001c1f4a93937589 */ /* 0x000fe200000e0000 */
[----:B------:R-:W3:Y:S01]  /*af10*/  @P3 LDC R77, c[0x0][0xbf0] ;  /* 0x0002fc00ff4d3b82 */ /* 0x000ee20000000800 */
[----:B------:R-:W-:Y:S02]  /*af20*/  LOP3.LUT R38, R39, 0x380, RZ, 0xc0, !PT ;  /* 0x0000038027267812 */ /* 0x000fe400078ec0ff */
[----:B------:R-:W0:Y:S01]  /*af30*/  SHFL.IDX PT, R60, R97, R53, 0x1c1f ;  /* 0x001c1f35613c7589 */ /* 0x000e2200000e0000 */
[----:B------:R-:W-:Y:S02]  /*af40*/  SEL R91, R91, R128, P0 ;  /* 0x000000805b5b7207 */ /* 0x000fe40000000000 */
[----:B------:R-:W-:Y:S01]  /*af50*/  SEL R169, R31, R30, P0 ;  /* 0x0000001e1fa97207 */ /* 0x000fe20000000000 */
[----:B------:R-:W-:Y:S01]  /*af60*/  SHFL.IDX PT, R117, R117, R74, 0x1c1f ;  /* 0x001c1f4a75757589 */ /* 0x000fe200000e0000 */
[----:B------:R-:W-:-:S02]  /*af70*/  SEL R111, R30, R31, P0 ;  /* 0x0000001f1e6f7207 */ /* 0x000fc40000000000 */
[----:B------:R-:W-:Y:S01]  /*af80*/  IADD3 R33, P1, R40, 0x4000, RZ ;  /* 0x0000400028217810 */ /* 0x000fe20007f3e0ff */
[----:B------:R-:W0:Y:S01]  /*af90*/  SHFL.IDX PT, R62, R79, R53, 0x1c1f ;  /* 0x001c1f354f3e7589 */ /* 0x000e2200000e0000 */
[----:B------:R-:W-:Y:S02]  /*afa0*/  SHF.R.U64 R38, R38, 0x3, RZ ;  /* 0x0000000326267819 */ /* 0x000fe400000012ff */
[----:B------:R-:W-:Y:S01]  /*afb0*/  MOV R105, R72 ;  /* 0x0000004800697202 */ /* 0x000fe20000000f00 */
[----:B------:R-:W-:Y:S01]  /*afc0*/  SHFL.IDX PT, R149, R149, R74, 0x1c1f ;  /* 0x001c1f4a95957589 */ /* 0x000fe200000e0000 */
[----:B------:R-:W-:Y:S02]  /*afd0*/  MOV R134, R42 ;  /* 0x0000002a00867202 */ /* 0x000fe40000000f00 */
[----:B------:R-:W-:Y:S01]  /*afe0*/  LOP3.LUT R32, R33, 0x380, RZ, 0xc0, !PT ;  /* 0x0000038021207812 */ /* 0x000fe200078ec0ff */
[----:B------:R-:W3:Y:S01]  /*aff0*/  SHFL.IDX PT, R98, R98, R53, 0x1c1f ;  /* 0x001c1f3562627589 */ /* 0x000ee200000e0000 */
[----:B------:R-:W-:Y:S01]  /*b000*/  LOP3.LUT R38, R38, R39, RZ, 0x3c, !PT ;  /* 0x0000002726267212 */ /* 0x000fe200078e3cff */
[----:B------:R-:W-:Y:S01]  /*b010*/  IMAD.X R39, RZ, RZ, R41, P4 ;  /* 0x000000ffff277224 */ /* 0x000fe200020e0629 */
[----:B----4-:R-:W-:Y:S01]  /*b020*/  SEL R45, R141, R96, P0 ;  /* 0x000000608d2d7207 */ /* 0x010fe20000000000 */
[----:B------:R-:W-:Y:S01]  /*b030*/  SHFL.IDX PT, R119, R119, R74, 0x1c1f ;  /* 0x001c1f4a77777589 */ /* 0x000fe200000e0000 */
[----:B------:R-:W-:-:S02]  /*b040*/  SEL R47, R96, R141, P0 ;  /* 0x0000008d602f7207 */ /* 0x000fc40000000000 */
[----:B-1----:R-:W-:Y:S01]  /*b050*/  SEL R55, R94, R145, P0 ;  /* 0x000000915e377207 */ /* 0x002fe20000000000 */
[----:B------:R-:W-:Y:S01]  /*b060*/  SHFL.IDX PT, R151, R151, R74, 0x1c1f ;  /* 0x001c1f4a97977589 */ /* 0x000fe200000e0000 */
[----:B------:R-:W-:Y:S02]  /*b070*/  IADD3 R27, P4, R40, 0x7000, RZ ;  /* 0x00007000281b7810 */ /* 0x000fe40007f9e0ff */
[----:B------:R-:W-:Y:S01]  /*b080*/  SHF.R.U64 R32, R32, 0x3, RZ ;  /* 0x0000000320207819 */ /* 0x000fe200000012ff */
[----:B------:R-:W1:Y:S01]  /*b090*/  SHFL.IDX PT, R80, R80, R53, 0x1c1f ;  /* 0x001c1f3550507589 */ /* 0x000e6200000e0000 */
[----:B------:R-:W-:Y:S02]  /*b0a0*/  LOP3.LUT R26, R27, 0x380, RZ, 0xc0, !PT ;  /* 0x000003801b1a7812 */ /* 0x000fe400078ec0ff */
[----:B------:R-:W-:Y:S01]  /*b0b0*/  LOP3.LUT R32, R32, R33, RZ, 0x3c, !PT ;  /* 0x0000002120207212 */ /* 0x000fe200078e3cff */
[----:B------:R-:W4:Y:S01]  /*b0c0*/  SHFL.IDX PT, R76, R99, R53, 0x1c1f ;  /* 0x001c1f35634c7589 */ /* 0x000f2200000e0000 */
[----:B------:R-:W-:Y:S01]  /*b0d0*/  IMAD.X R33, RZ, RZ, R41, P1 ;  /* 0x000000ffff217224 */ /* 0x000fe200008e0629 */
[----:B--2---:R-:W-:-:S02]  /*b0e0*/  SEL R56, R58, R57, P0 ;  /* 0x000000393a387207 */ /* 0x004fc40000000000 */
[----:B------:R-:W-:Y:S01]  /*b0f0*/  SHFL.IDX PT, R121, R121, R74, 0x1c1f ;  /* 0x001c1f4a79797589 */ /* 0x000fe200000e0000 */
[----:B------:R-:W-:Y:S02]  /*b100*/  IADD3 R25, P1, R40, 0xa000, RZ ;  /* 0x0000a00028197810 */ /* 0x000fe40007f3e0ff */
[----:B------:R-:W-:Y:S01]  /*b110*/  SEL R58, R57, R58, P0 ;  /* 0x0000003a393a7207 */ /* 0x000fe20000000000 */
[----:B------:R-:W-:Y:S01]  /*b120*/  SHFL.IDX PT, R153, R153, R74, 0x1c1f ;  /* 0x001c1f4a99997589 */ /* 0x000fe200000e0000 */
[----:B------:R-:W-:Y:S02]  /*b130*/  SHF.R.U64 R26, R26, 0x3, RZ ;  /* 0x000000031a1a7819 */ /* 0x000fe400000012ff */
[----:B0-----:R-:W-:Y:S01]  /*b140*/  SEL R57, R147, R60, P0 ;  /* 0x0000003c93397207 */ /* 0x001fe20000000000 */
[----:B------:R-:W0:Y:S01]  /*b150*/  SHFL.IDX PT, R82, R82, R53, 0x1c1f ;  /* 0x001c1f3552527589 */ /* 0x000e2200000e0000 */
[----:B------:R-:W-:Y:S02]  /*b160*/  SEL R59, R60, R147, P0 ;  /* 0x000000933c3b7207 */ /* 0x000fe40000000000 */
[----:B------:R-:W-:Y:S01]  /*b170*/  SEL R60, R117, R62, P0 ;  /* 0x0000003e753c7207 */ /* 0x000fe20000000000 */
[----:B------:R-:W2:Y:S01]  /*b180*/  SHFL.IDX PT, R100, R100, R53, 0x1c1f ;  /* 0x001c1f3564647589 */ /* 0x000ea200000e0000 */
[----:B------:R-:W-:-:S02]  /*b190*/  LOP3.LUT R24, R25, 0x380, RZ, 0xc0, !PT ;  /* 0x0000038019187812 */ /* 0x000fc400078ec0ff */
[----:B------:R-:W-:Y:S01]  /*b1a0*/  SEL R62, R62, R117, P0 ;  /* 0x000000753e3e7207 */ /* 0x000fe20000000000 */
[----:B------:R-:W-:Y:S01]  /*b1b0*/  SHFL.IDX PT, R123, R123, R74, 0x1c1f ;  /* 0x001c1f4a7b7b7589 */ /* 0x000fe200000e0000 */
[----:B---3--:R-:W-:Y:S02]  /*b1c0*/  SEL R61, R149, R98, P0 ;  /* 0x00000062953d7207 */ /* 0x008fe40000000000 */
[----:B------:R-:W-:Y:S01]  /*b1d0*/  SEL R63, R98, R149, P0 ;  /* 0x00000095623f7207 */ /* 0x000fe20000000000 */
[----:B------:R-:W-:Y:S01]  /*b1e0*/  SHFL.IDX PT, R155, R155, R74, 0x1c1f ;  /* 0x001c1f4a9b9b7589 */ /* 0x000fe200000e0000 */
[----:B------:R-:W-:Y:S01]  /*b1f0*/  LOP3.LUT R26, R26, R27, RZ, 0x3c, !PT ;  /* 0x0000001b1a1a7212 */ /* 0x000fe200078e3cff */
[----:B------:R-:W-:Y:S01]  /*b200*/  IMAD.X R27, RZ, RZ, R41, P4 ;  /* 0x000000ffff1b7224 */ /* 0x000fe200020e0629 */
[----:B------:R-:W-:Y:S01]  /*b210*/  IADD3 R7, P4, R40, 0xd000, RZ ;  /* 0x0000d00028077810 */ /* 0x000fe20007f9e0ff */
[----:B------:R-:W3:Y:S01]  /*b220*/  SHFL.IDX PT, R84, R84, R53, 0x1c1f ;  /* 0x001c1f3554547589 */ /* 0x000ee200000e0000 */
[----:B------:R-:W-:-:S02]  /*b230*/  SHF.R.U64 R24, R24, 0x3, RZ ;  /* 0x0000000318187819 */ /* 0x000fc400000012ff */
[----:B------:R-:W-:Y:S01]  /*b240*/  LOP3.LUT R6, R7, 0x380, RZ, 0xc0, !PT ;  /* 0x0000038007067812 */ /* 0x000fe200078ec0ff */
[----:B------:R-:W3:Y:S01]  /*b250*/  SHFL.IDX PT, R78, R101, R53, 0x1c1f ;  /* 0x001c1f35654e7589 */ /* 0x000ee200000e0000 */
[----:B------:R-:W-:Y:S01]  /*b260*/  LOP3.LUT R24, R24, R25, RZ, 0x3c, !PT ;  /* 0x0000001918187212 */ /* 0x000fe200078e3cff */
[----:B------:R-:W-:Y:S01]  /*b270*/  IMAD.X R25, RZ, RZ, R41, P1 ;  /* 0x000000ffff197224 */ /* 0x000fe200008e0629 */
[C---:B------:R-:W-:Y:S01]  /*b280*/  IADD3 R31, P6, R40.reuse, 0x5000, RZ ;  /* 0x00005000281f7810 */ /* 0x040fe20007fde0ff */
[----:B------:R-:W-:Y:S01]  /*b290*/  SHFL.IDX PT, R120, R127, R74, 0x1c1f ;  /* 0x001c1f4a7f787589 */ /* 0x000fe200000e0000 */
[----:B------:R-:W-:Y:S02]  /*b2a0*/  IADD3 R29, P5, R40, 0x6000, RZ ;  /* 0x00006000281d7810 */ /* 0x000fe40007fbe0ff */
[----:B------:R-:W-:Y:S01]  /*b2b0*/  SHF.R.U64 R6, R6, 0x3, RZ ;  /* 0x0000000306067819 */ /* 0x000fe200000012ff */
[----:B------:R-:W-:Y:S01]  /*b2c0*/  SHFL.IDX PT, R114, R129, R74, 0x1c1f ;  /* 0x001c1f4a81727589 */ /* 0x000fe200000e0000 */
[----:B------:R-:W-:-:S02]  /*b2d0*/  LOP3.LUT R30, R31, 0x380, RZ, 0xc0, !PT ;  /* 0x000003801f1e7812 */ /* 0x000fc400078ec0ff */
[----:B------:R-:W-:Y:S01]  /*b2e0*/  LOP3.LUT R28, R29, 0x380, RZ, 0xc0, !PT ;  /* 0x000003801d1c7812 */ /* 0x000fe200078ec0ff */
[----:B------:R-:W-:Y:S01]  /*b2f0*/  SHFL.IDX PT, R125, R125, R74, 0x1c1f ;  /* 0x001c1f4a7d7d7589 */ /* 0x000fe200000e0000 */
[----:B------:R-:W-:Y:S02]  /*b300*/  LOP3.LUT R6, R6, R7, RZ, 0x3c, !PT ;  /* 0x0000000706067212 */ /* 0x000fe400078e3cff */
[----:B------:R-:W-:Y:S01]  /*b310*/  LOP3.LUT R7, R40, 0x380, RZ, 0xc0, !PT ;  /* 0x0000038028077812 */ /* 0x000fe200078ec0ff */
[----:B------:R-:W-:Y:S01]  /*b320*/  SHFL.IDX PT, R81, R131, R74, 0x1c1f ;  /* 0x001c1f4a83517589 */ /* 0x000fe200000e0000 */
[----:B------:R-:W-:Y:S02]  /*b330*/  SHF.R.U64 R30, R30, 0x3, RZ ;  /* 0x000000031e1e7819 */ /* 0x000fe400000012ff */
[----:B------:R-:W-:Y:S01]  /*b340*/  SHF.R.U64 R28, R28, 0x3, RZ ;  /* 0x000000031c1c7819 */ /* 0x000fe200000012ff */
[----:B------:R-:W-:Y:S01]  /*b350*/  SHFL.IDX PT, R73, R133, R74, 0x1c1f ;  /* 0x001c1f4a85497589 */ /* 0x000fe200000e0000 */
[----:B------:R-:W-:-:S02]  /*b360*/  SHF.R.U64 R7, R7, 0x3, RZ ;  /* 0x0000000307077819 */ /* 0x000fc400000012ff */
[----:B------:R-:W-:Y:S01]  /*b370*/  LOP3.LUT R30, R30, R31, RZ, 0x3c, !PT ;  /* 0x0000001f1e1e7212 */ /* 0x000fe200078e3cff */
[----:B------:R-:W-:Y:S01]  /*b380*/  SHFL.IDX PT, R72, R135, R74, 0x1c1f ;  /* 0x001c1f4a87487589 */ /* 0x000fe200000e0000 */
[----:B------:R-:W-:Y:S01]  /*b390*/  LOP3.LUT R28, R28, R29, RZ, 0x3c, !PT ;  /* 0x0000001d1c1c7212 */ /* 0x000fe200078e3cff */
[--C-:B------:R-:W-:Y:S01]  /*b3a0*/  IMAD.X R31, RZ, RZ, R41.reuse, P6 ;  /* 0x000000ffff1f7224 */ /* 0x100fe200030e0629 */
[C---:B------:R-:W-:Y:S01]  /*b3b0*/  IADD3 R13, P6, R40.reuse, 0xb000, RZ ;  /* 0x0000b000280d7810 */ /* 0x040fe20007fde0ff */
[----:B------:R-:W-:Y:S01]  /*b3c0*/  SHFL.IDX PT, R43, R137, R74, 0x1c1f ;  /* 0x001c1f4a892b7589 */ /* 0x000fe200000e0000 */
[--C-:B------:R-:W-:Y:S01]  /*b3d0*/  IMAD.X R29, RZ, RZ, R41.reuse, P5 ;  /* 0x000000ffff1d7224 */ /* 0x100fe200028e0629 */
[----:B------:R-:W-:Y:S02]  /*b3e0*/  IADD3 R5, P5, R40, 0xc000, RZ ;  /* 0x0000c00028057810 */ /* 0x000fe40007fbe0ff */
[----:B------:R-:W-:Y:S01]  /*b3f0*/  SHFL.IDX PT, R42, R139, R74, 0x1c1f ;  /* 0x001c1f4a8b2a7589 */ /* 0x000fe200000e0000 */
[----:B------:R-:W-:Y:S01]  /*b400*/  LOP3.LUT R40, R7, R40, RZ, 0x3c, !PT ;  /* 0x0000002807287212 */ /* 0x000fe200078e3cff */
[----:B------:R-:W-:Y:S01]  /*b410*/  IMAD.X R7, RZ, RZ, R41, P4 ;  /* 0x000000ffff077224 */ /* 0x000fe200020e0629 */
[----:B------:R-:W-:Y:S01]  /*b420*/  LOP3.LUT R4, R5, 0x380, RZ, 0xc0, !PT ;  /* 0x0000038005047812 */ /* 0x000fe200078ec0ff */
[----:B------:R-:W-:Y:S01]  /*b430*/  SHFL.IDX PT, R157, R157, R74, 0x1c1f ;  /* 0x001c1f4a9d9d7589 */ /* 0x000fe200000e0000 */
[----:B------:R-:W-:-:S02]  /*b440*/  LOP3.LUT R12, R13, 0x380, RZ, 0xc0, !PT ;  /* 0x000003800d0c7812 */ /* 0x000fc400078ec0ff */
[----:B------:R-:W-:Y:S01]  /*b450*/  SHF.R.U64 R4, R4, 0x3, RZ ;  /* 0x0000000304047819 */ /* 0x000fe200000012ff */
[----:B------:R-:W-:Y:S01]  /*b460*/  SHFL.IDX PT, R159, R159, R74, 0x1c1f ;  /* 0x001c1f4a9f9f7589 */ /* 0x000fe200000e0000 */
[----:B------:R-:W-:Y:S02]  /*b470*/  SHF.R.U64 R12, R12, 0x3, RZ ;  /* 0x000000030c0c7819 */ /* 0x000fe400000012ff */
[----:B------:R-:W-:Y:S01]  /*b480*/  LOP3.LUT R4, R4, R5, RZ, 0x3c, !PT ;  /* 0x0000000504047212 */ /* 0x000fe200078e3cff */
[----:B------:R-:W-:Y:S01]  /*b490*/  SHFL.IDX PT, R161, R161, R74, 0x1c1f ;  /* 0x001c1f4aa1a17589 */ /* 0x000fe200000e0000 */
[--C-:B------:R-:W-:Y:S01]  /*b4a0*/  IMAD.X R5, RZ, RZ, R41.reuse, P5 ;  /* 0x000000ffff057224 */ /* 0x100fe200028e0629 */
[----:B------:R-:W-:Y:S01]  /*b4b0*/  LOP3.LUT R12, R12, R13, RZ, 0x3c, !PT ;  /* 0x0000000d0c0c7212 */ /* 0x000fe200078e3cff */
[----:B------:R-:W-:Y:S01]  /*b4c0*/  IMAD.X R13, RZ, RZ, R41, P6 ;  /* 0x000000ffff0d7224 */ /* 0x000fe200030e0629 */
[----:B------:R-:W-:Y:S04]  /*b4d0*/  SHFL.IDX PT, R116, R163, R74, 0x1c1f ;  /* 0x001c1f4aa3747589 */ /* 0x000fe800000e0000 */
[----:B------:R-:W-:Y:S04]  /*b4e0*/  SHFL.IDX PT, R115, R165, R74, 0x1c1f ;  /* 0x001c1f4aa5737589 */ /* 0x000fe800000e0000 */
[----:B------:R-:W-:Y:S04]  /*b4f0*/  SHFL.IDX PT, R87, R167, R74, 0x1c1f ;  /* 0x001c1f4aa7577589 */ /* 0x000fe800000e0000 */
[----:B------:R-:W-:Y:S04]  /*b500*/  SHFL.IDX PT, R83, R169, R74, 0x1c1f ;  /* 0x001c1f4aa9537589 */ /* 0x000fe800000e0000 */
[----:B------:R-:W-:Y:S04]  /*b510*/  SHFL.IDX PT, R171, R171, R74, 0x1c1f ;  /* 0x001c1f4aabab7589 */ /* 0x000fe800000e0000 */
[----:B------:R-:W-:Y:S04]  /*b520*/  SHFL.IDX PT, R127, R86, R53, 0x1c1f ;  /* 0x001c1f35567f7589 */ /* 0x000fe800000e0000 */
[----:B------:R-:W-:Y:S04]  /*b530*/  SHFL.IDX PT, R129, R88, R53, 0x1c1f ;  /* 0x001c1f3558817589 */ /* 0x000fe800000e0000 */
[----:B------:R-:W3:Y:S04]  /*b540*/  SHFL.IDX PT, R122, R85, R53, 0x1c1f ;  /* 0x001c1f35557a7589 */ /* 0x000ee800000e0000 */
[----:B------:R-:W-:Y:S04]  /*b550*/  SHFL.IDX PT, R74, R89, R53, 0x1c1f ;  /* 0x001c1f35594a7589 */ /* 0x000fe800000e0000 */
[----:B------:R-:W-:Y:S04]  /*b560*/  SHFL.IDX PT, R90, R90, R53, 0x1c1f ;  /* 0x001c1f355a5a7589 */ /* 0x000fe800000e0000 */
[----:B------:R-:W-:Y:S04]  /*b570*/  SHFL.IDX PT, R91, R91, R53, 0x1c1f ;  /* 0x001c1f355b5b7589 */ /* 0x000fe800000e0000 */
[----:B------:R-:W-:Y:S04]  /*b580*/  SHFL.IDX PT, R92, R92, R53, 0x1c1f ;  /* 0x001c1f355c5c7589 */ /* 0x000fe800000e0000 */
[----:B------:R-:W-:Y:S04]  /*b590*/  SHFL.IDX PT, R93, R93, R53, 0x1c1f ;  /* 0x001c1f355d5d7589 */ /* 0x000fe800000e0000 */
[----:B------:R-:W3:Y:S04]  /*b5a0*/  SHFL.IDX PT, R102, R102, R53, 0x1c1f ;  /* 0x001c1f3566667589 */ /* 0x000ee800000e0000 */
[----:B------:R-:W3:Y:S04]  /*b5b0*/  SHFL.IDX PT, R86, R103, R53, 0x1c1f ;  /* 0x001c1f3567567589 */ /* 0x000ee800000e0000 */
[----:B------:R-:W3:Y:S04]  /*b5c0*/  SHFL.IDX PT, R104, R104, R53, 0x1c1f ;  /* 0x001c1f3568687589 */ /* 0x000ee800000e0000 */
[----:B------:R-:W3:Y:S04]  /*b5d0*/  SHFL.IDX PT, R79, R106, R53, 0x1c1f ;  /* 0x001c1f356a4f7589 */ /* 0x000ee800000e0000 */
[----:B------:R-:W3:Y:S04]  /*b5e0*/  SHFL.IDX PT, R124, R107, R53, 0x1c1f ;  /* 0x001c1f356b7c7589 */ /* 0x000ee800000e0000 */
[----:B------:R-:W-:Y:S04]  /*b5f0*/  SHFL.IDX PT, R126, R109, R53, 0x1c1f ;  /* 0x001c1f356d7e7589 */ /* 0x000fe800000e0000 */
[----:B------:R-:W-:Y:S04]  /*b600*/  SHFL.IDX PT, R128, R111, R53, 0x1c1f ;  /* 0x001c1f356f807589 */ /* 0x000fe800000e0000 */
[----:B------:R1:W3:Y:S04]  /*b610*/  SHFL.IDX PT, R88, R113, R53, 0x1c1f ;  /* 0x001c1f3571587589 */ /* 0x0002e800000e0000 */
[----:B------:R4:W-:Y:S04]  /*b620*/  STSM.16.M88.4 [R105], R44 ;  /* 0x0000002c69007844 */ /* 0x0009e80000000200 */
[----:B------:R0:W-:Y:S01]  /*b630*/  STSM.16.M88.4 [R118], R48 ;  /* 0x0000003076007844 */ /* 0x0001e20000000200 */
[----:B-1----:R-:W-:Y:S01]  /*b640*/  SEL R53, R145, R94, P0 ;  /* 0x0000005e91357207 */ /* 0x002fe20000000000 */
[----:B------:R-:W-:-:S04]  /*b650*/  VIADD R94, R18, UR41 ;  /* 0x00000029125e7c36 */ /* 0x000fc80008000000 */
[----:B------:R-:W-:Y:S04]  /*b660*/  STSM.16.M88.4 [R134], R52 ;  /* 0x0000003486007844 */ /* 0x000fe80000000200 */
[----:B------:R1:W-:Y:S01]  /*b670*/  STSM.16.M88.4 [R132], R56 ;  /* 0x0000003884007844 */ /* 0x0003e20000000200 */
[----:B----4-:R-:W-:Y:S01]  /*b680*/  @P3 IMAD.HI.U32 R44, R94, R75, RZ ;  /* 0x0000004b5e2c3227 */ /* 0x010fe200078e00ff */
[----:B------:R-:W-:Y:S02]  /*b690*/  SEL R46, R80, R119, P0 ;  /* 0x00000077502e7207 */ /* 0x000fe40000000000 */
[----:B------:R-:W-:Y:S01]  /*b6a0*/  SEL R45, R151, R76, P0 ;  /* 0x0000004c972d7207 */ /* 0x000fe20000000000 */
[----:B------:R-:W-:Y:S01]  /*b6b0*/  IMAD.MOV.U32 R75, RZ, RZ, R94 ;  /* 0x000000ffff4b7224 */ /* 0x000fe200078e005e */
[----:B------:R-:W-:Y:S01]  /*b6c0*/  @P3 SHF.R.U32.HI R75, RZ, R77, R44 ;  /* 0x0000004dff4b3219 */ /* 0x000fe2000001162c */
[----:B------:R4:W-:Y:S01]  /*b6d0*/  STSM.16.M88.4 [R130], R60 ;  /* 0x0000003c82007844 */ /* 0x0009e20000000200 */
[----:B------:R-:W-:-:S02]  /*b6e0*/  SEL R44, R119, R80, P0 ;  /* 0x00000050772c7207 */ /* 0x000fc40000000000 */
[----:B------:R-:W-:Y:S02]  /*b6f0*/  SEL R47, R76, R151, P0 ;  /* 0x000000974c2f7207 */ /* 0x000fe40000000000 */
[----:B0-----:R-:W-:Y:S02]  /*b700*/  SEL R48, R121, R82, P0 ;  /* 0x0000005279307207 */ /* 0x001fe40000000000 */
[----:B------:R-:W-:Y:S01]  /*b710*/  SEL R50, R82, R121, P0 ;  /* 0x0000007952327207 */ /* 0x000fe20000000000 */
[----:B------:R0:W-:Y:S01]  /*b720*/  STSM.16.M88.4 [R112], R44 ;  /* 0x0000002c70007844 */ /* 0x0001e20000000200 */
[----:B--2---:R-:W-:Y:S01]  /*b730*/  SEL R49, R153, R100, P0 ;  /* 0x0000006499317207 */ /* 0x004fe20000000000 */
[----:B-1----:R-:W-:Y:S01]  /*b740*/  IMAD.MOV R56, RZ, RZ, -R75 ;  /* 0x000000ffff387224 */ /* 0x002fe200078e0a4b */
[----:B------:R-:W-:Y:S02]  /*b750*/  SEL R51, R100, R153, P0 ;  /* 0x0000009964337207 */ /* 0x000fe40000000000 */
[----:B---3--:R-:W-:-:S02]  /*b760*/  SEL R52, R123, R84, P0 ;  /* 0x000000547b347207 */ /* 0x008fc40000000000 */
[----:B------:R-:W-:Y:S01]  /*b770*/  SEL R54, R84, R123, P0 ;  /* 0x0000007b54367207 */ /* 0x000fe20000000000 */
[----:B------:R1:W-:Y:S01]  /*b780*/  STSM.16.M88.4 [R110], R48 ;  /* 0x000000306e007844 */ /* 0x0003e20000000200 */
[----:B------:R-:W-:Y:S01]  /*b790*/  SEL R53, R155, R78, P0 ;  /* 0x0000004e9b357207 */ /* 0x000fe20000000000 */
[----:B----4-:R-:W-:Y:S01]  /*b7a0*/  IMAD R61, R3, R56, R94 ;  /* 0x00000038033d7224 */ /* 0x010fe200078e025e */
[----:B------:R-:W-:Y:S02]  /*b7b0*/  SEL R55, R78, R155, P0 ;  /* 0x0000009b4e377207 */ /* 0x000fe40000000000 */
[----:B------:R-:W-:Y:S02]  /*b7c0*/  SEL R56, R125, R122, P0 ;  /* 0x0000007a7d387207 */ /* 0x000fe40000000000 */
[----:B------:R-:W-:Y:S01]  /*b7d0*/  SEL R58, R122, R125, P0 ;  /* 0x0000007d7a3a7207 */ /* 0x000fe20000000000 */
[----:B------:R2:W-:Y:S01]  /*b7e0*/  STSM.16.M88.4 [R108], R52 ;  /* 0x000000346c007844 */ /* 0x0005e20000000200 */
[----:B------:R-:W-:-:S02]  /*b7f0*/  SEL R57, R157, R102, P0 ;  /* 0x000000669d397207 */ /* 0x000fc40000000000 */
[----:B------:R-:W-:Y:S02]  /*b800*/  SEL R59, R102, R157, P0 ;  /* 0x0000009d663b7207 */ /* 0x000fe40000000000 */
[----:B0-----:R-:W-:Y:S02]  /*b810*/  SEL R44, R120, R127, P0 ;  /* 0x0000007f782c7207 */ /* 0x001fe40000000000 */
[----:B------:R-:W-:Y:S01]  /*b820*/  SEL R46, R127, R120, P0 ;  /* 0x000000787f2e7207 */ /* 0x000fe20000000000 */
[----:B------:R-:W-:Y:S01]  /*b830*/  STSM.16.M88.4 [R71], R56 ;  /* 0x0000003847007844 */ /* 0x000fe20000000200 */
[----:B-1----:R-:W-:Y:S01]  /*b840*/  SHF.R.S32.HI R49, RZ, 0x1f, R75 ;  /* 0x0000001fff317819 */ /* 0x002fe2000001144b */
[----:B------:R-:W-:Y:S01]  /*b850*/  VIADD R51, R220, UR41 ;  /* 0x00000029dc337c36 */ /* 0x000fe20008000000 */
[----:B------:R-:W-:Y:S02]  /*b860*/  IADD3 R48, P1, R75, UR6, RZ ;  /* 0x000000064b307c10 */ /* 0x000fe4000ff3e0ff */
[----:B------:R-:W-:-:S02]  /*b870*/  SHF.R.S32.HI R50, RZ, 0x1f, R61 ;  /* 0x0000001fff327819 */ /* 0x000fc4000001143d */
[----:B------:R-:W-:Y:S01]  /*b880*/  SEL R45, R159, R86, P0 ;  /* 0x000000569f2d7207 */ /* 0x000fe20000000000 */
[----:B--2---:R-:W-:Y:S01]  /*b890*/  IMAD.U32 R52, RZ, RZ, UR5 ;  /* 0x00000005ff347e24 */ /* 0x004fe2000f8e00ff */
[----:B------:R-:W-:Y:S01]  /*b8a0*/  SEL R47, R86, R159, P0 ;  /* 0x0000009f562f7207 */ /* 0x000fe20000000000 */
[----:B------:R-:W-:Y:S01]  /*b8b0*/  ULDC UR5, c[0x0][0xa88] ;  /* 0x0002a20000057ab9 */ /* 0x000fe20000000800 */
[----:B------:R-:W-:Y:S01]  /*b8c0*/  SEL R54, R129, R114, P0 ;  /* 0x0000007281367207 */ /* 0x000fe20000000000 */
[----:B------:R-:W-:Y:S01]  /*b8d0*/  IMAD R96, R3, UR5, RZ ;  /* 0x0000000503607c24 */ /* 0x000fe2000f8e02ff */
[----:B------:R-:W-:Y:S01]  /*b8e0*/  IADD3.X R49, R49, UR7, R52, P1, !PT ;  /* 0x0000000731317c10 */ /* 0x000fe20008ffe434 */
[----:B------:R-:W-:Y:S01]  /*b8f0*/  ULDC.64 UR6, c[0x0][0xb88] ;  /* 0x0002e20000067ab9 */ /* 0x000fe20000000a00 */
[----:B------:R0:W-:Y:S01]  /*b900*/  STSM.16.M88.4 [R69], R44 ;  /* 0x0000002c45007844 */ /* 0x0001e20000000200 */
[----:B------:R-:W-:Y:S01]  /*b910*/  IMAD R50, R50, UR6, RZ ;  /* 0x0000000632327c24 */ /* 0x000fe2000f8e02ff */
[----:B------:R-:W-:Y:S01]  /*b920*/  SEL R52, R114, R129, P0 ;  /* 0x0000008172347207 */ /* 0x000fe20000000000 */
[----:B------:R-:W-:Y:S01]  /*b930*/  IMAD.WIDE.U32 R48, R61, UR6, R48 ;  /* 0x000000063d307c25 */ /* 0x000fe2000f8e0030 */
[----:B------:R-:W-:-:S02]  /*b940*/  SEL R53, R161, R104, P0 ;  /* 0x00000068a1357207 */ /* 0x000fc40000000000 */
[----:B------:R-:W-:Y:S01]  /*b950*/  SEL R55, R104, R161, P0 ;  /* 0x000000a168377207 */ /* 0x000fe20000000000 */
[----:B------:R-:W-:Y:S01]  /*b960*/  IMAD R61, R61, UR7, R50 ;  /* 0x000000073d3d7c24 */ /* 0x000fe2000f8e0232 */
[----:B------:R-:W-:Y:S01]  /*b970*/  ULDC.64 UR6, c[0x0][0xb50] ;  /* 0x0002d40000067ab9 */ /* 0x000fe20000000a00 */
[----:B------:R-:W-:Y:S02]  /*b980*/  LOP3.LUT P1, RZ, R218, 0x3, RZ, 0xc0, !PT ;  /* 0x00000003daff7812 */ /* 0x000fe4000782c0ff */
[----:B------:R1:W-:Y:S01]  /*b990*/  STSM.16.M88.4 [R67], R52 ;  /* 0x0000003443007844 */ /* 0x0003e20000000200 */
[----:B------:R-:W-:Y:S02]  /*b9a0*/  SEL R50, R74, R81, P0 ;  /* 0x000000514a327207 */ /* 0x000fe40000000000 */
[----:B------:R-:W-:Y:S01]  /*b9b0*/  ISETP.GE.OR P2, PT, R51, R96, P1 ;  /* 0x000000603300720c */ /* 0x000fe20000f46670 */
[----:B0-----:R-:W-:Y:S01]  /*b9c0*/  IMAD.IADD R47, R49, 0x1, R61 ;  /* 0x00000001312f7824 */ /* 0x001fe200078e023d */
[----:B------:R-:W-:Y:S01]  /*b9d0*/  LEA R44, P4, R48, UR6, 0x2 ;  /* 0x00000006302c7c11 */ /* 0x000fe2000f8810ff */
[----:B------:R-:W-:Y:S01]  /*b9e0*/  VIADD R45, R51, 0x8 ;  /* 0x00000008332d7836 */ /* 0x000fe20000000000 */
[----:B------:R-:W-:-:S02]  /*b9f0*/  SEL R49, R116, R79, P0 ;  /* 0x0000004f74317207 */ /* 0x000fc40000000000 */
[----:B------:R-:W-:Y:S01]  /*ba00*/  LEA.HI.X R46, R48, UR7, R47, 0x2, P4 ;  /* 0x00000007302e7c11 */ /* 0x000fe2000a0f142f */
[----:B------:R-:W-:Y:S01]  /*ba10*/  SHFL.IDX PT, R94, R44, 0x1, 0x1c1f ;  /* 0x003c1f002c5e7f89 */ /* 0x000fe200000e0000 */
[----:B------:R-:W-:Y:S02]  /*ba20*/  SEL R48, R81, R74, P0 ;  /* 0x0000004a51307207 */ /* 0x000fe40000000000 */
[----:B------:R-:W-:Y:S01]  /*ba30*/  SEL R51, R79, R116, P0 ;  /* 0x000000744f337207 */ /* 0x000fe20000000000 */
[----:B------:R-:W-:Y:S01]  /*ba40*/  SHFL.IDX PT, R89, R46, RZ, 0x1c1f ;  /* 0x001c1fff2e597589 */ /* 0x000fe200000e0000 */
[----:B------:R-:W-:Y:S02]  /*ba50*/  ISETP.GE.OR P1, PT, R45, R96, P1 ;  /* 0x000000602d00720c */ /* 0x000fe40000f26670 */
[----:B-1----:R-:W-:Y:S01]  /*ba60*/  SEL R52, R73, R90, P0 ;  /* 0x0000005a49347207 */ /* 0x002fe20000000000 */
[----:B------:R-:W-:Y:S01]  /*ba70*/  SHFL.IDX PT, R95, R46, 0x1, 0x1c1f ;  /* 0x003c1f002e5f7f89 */ /* 0x000fe200000e0000 */
[----:B------:R-:W-:-:S02]  /*ba80*/  SEL R54, R90, R73, P0 ;  /* 0x000000495a367207 */ /* 0x000fc40000000000 */
[----:B------:R-:W-:Y:S01]  /*ba90*/  SEL R53, R115, R124, P0 ;  /* 0x0000007c73357207 */ /* 0x000fe20000000000 */
[----:B------:R-:W-:Y:S01]  /*baa0*/  STSM.16.M88.4 [R65], R48 ;  /* 0x0000003041007844 */ /* 0x000fe20000000200 */
[----:B------:R-:W-:Y:S02]  /*bab0*/  SEL R55, R124, R115, P0 ;  /* 0x000000737c377207 */ /* 0x000fe40000000000 */
[----:B------:R-:W-:Y:S02]  /*bac0*/  SEL R45, R171, R88, P0 ;  /* 0x00000058ab2d7207 */ /* 0x000fe40000000000 */
[----:B------:R-:W-:Y:S01]  /*bad0*/  SEL R47, R88, R171, P0 ;  /* 0x000000ab582f7207 */ /* 0x000fe20000000000 */
[----:B------:R-:W-:Y:S01]  /*bae0*/  STSM.16.M88.4 [R64], R52 ;  /* 0x0000003440007844 */ /* 0x000fe20000000200 */
[----:B------:R-:W-:Y:S02]  /*baf0*/  SEL R56, R72, R91, P0 ;  /* 0x0000005b48387207 */ /* 0x000fe40000000000 */
[----:B------:R-:W-:Y:S01]  /*bb00*/  SEL R58, R91, R72, P0 ;  /* 0x000000485b3a7207 */ /* 0x000fe20000000000 */
[----:B------:R0:W1:Y:S01]  /*bb10*/  SHFL.IDX PT, R88, R44, RZ, 0x1c1f ;  /* 0x001c1fff2c587589 */ /* 0x00006200000e0000 */
[----:B------:R-:W-:-:S02]  /*bb20*/  SEL R57, R87, R126, P0 ;  /* 0x0000007e57397207 */ /* 0x000fc40000000000 */
[----:B------:R-:W-:Y:S02]  /*bb30*/  SEL R59, R126, R87, P0 ;  /* 0x000000577e3b7207 */ /* 0x000fe40000000000 */
[----:B------:R-:W-:Y:S02]  /*bb40*/  SEL R81, R83, R128, P0 ;  /* 0x0000008053517207 */ /* 0x000fe40000000000 */
[----:B------:R-:W-:Y:S01]  /*bb50*/  SEL R80, R43, R92, P0 ;  /* 0x0000005c2b507207 */ /* 0x000fe20000000000 */
[----:B------:R2:W-:Y:S01]  /*bb60*/  STSM.16.M88.4 [R66], R56 ;  /* 0x0000003842007844 */ /* 0x0005e20000000200 */
[----:B------:R-:W-:Y:S02]  /*bb70*/  SEL R82, R92, R43, P0 ;  /* 0x0000002b5c527207 */ /* 0x000fe40000000000 */
[----:B------:R-:W-:Y:S02]  /*bb80*/  SEL R83, R128, R83, P0 ;  /* 0x0000005380537207 */ /* 0x000fe40000000000 */
[----:B0-----:R-:W-:-:S02]  /*bb90*/  SEL R44, R42, R93, P0 ;  /* 0x0000005d2a2c7207 */ /* 0x001fc40000000000 */
[----:B------:R-:W-:Y:S01]  /*bba0*/  SEL R46, R93, R42, P0 ;  /* 0x0000002a5d2e7207 */ /* 0x000fe20000000000 */
[----:B------:R-:W-:Y:S04]  /*bbb0*/  STSM.16.M88.4 [R68], R80 ;  /* 0x0000005044007844 */ /* 0x000fe80000000200 */
[----:B------:R-:W-:Y:S01]  /*bbc0*/  STSM.16.M88.4 [R70], R44 ;  /* 0x0000002c46007844 */ /* 0x000fe20000000200 */
[----:B------:R-:W-:Y:S01]  /*bbd0*/  BAR.SYNC.DEFER_BLOCKING 0x1, 0x100 ;  /* 0x0044000000007b1d */ /* 0x000fe20000010000 */
[----:B------:R-:W-:-:S05]  /*bbe0*/  UIMAD UR5, UR10, UR8, URZ ;  /* 0x000000080a0572a4 */ /* 0x000fca000f8e023f */
[----:B-1----:R-:W-:Y:S01]  /*bbf0*/  @!P2 ST.E desc[UR50][R88.64], R2 ;  /* 0x000000025800a985 */ /* 0x002fe2000c101932 */
[----:B------:R-:W-:Y:S01]  /*bc00*/  UIMAD.WIDE.U32 UR6, UR39, UR8, URZ ;  /* 0x00000008270672a5 */ /* 0x000fe2000f8e003f */
[----:B------:R-:W-:Y:S02]  /*bc10*/  ULDC.64 UR10, c[0x0][0xaf0] ;  /* 0x0002bc00000a7ab9 */ /* 0x000fe40000000a00 */
[----:B------:R0:W-:Y:S04]  /*bc20*/  @!P1 ST.E desc[UR50][R94.64], R0 ;  /* 0x000000005e009985 */ /* 0x0001e8000c101932 */
[----:B------:R1:W5:Y:S04]  /*bc30*/  LD.E.128 R52, desc[UR50][R30.64] ;  /* 0x000000321e347980 */ /* 0x000368000c101d00 */
[----:B--2---:R2:W5:Y:S01]  /*bc40*/  LD.E.128 R56, desc[UR50][R28.64] ;  /* 0x000000321c387980 */ /* 0x004562000c101d00 */
[----:B0-----:R-:W-:-:S03]  /*bc50*/  IMAD R0, R216, 0x20, R217 ;  /* 0x00000020d8007824 */ /* 0x001fc600078e02d9 */
[----:B------:R0:W5:Y:S01]  /*bc60*/  LD.E.128 R88, desc[UR50][R6.64] ;  /* 0x0000003206587980 */ /* 0x000162000c101d00 */
[----:B-1----:R-:W1:Y:S01]  /*bc70*/  @P3 LDC R31, c[0x0][0xbec] ;  /* 0x0002fb00ff1f3b82 */ /* 0x002e620000000800 */
[----:B------:R-:W-:Y:S02]  /*bc80*/  UIMAD UR5, UR39, UR9, UR5 ;  /* 0x00000009270572a4 */ /* 0x000fe4000f8e0205 */
[----:B------:R-:W-:Y:S01]  /*bc90*/  UIMAD UR8, UR13, UR10, URZ ;  /* 0x0000000a0d0872a4 */ /* 0x000fe2000f8e023f */
[----:B------:R-:W5:Y:S04]  /*bca0*/  LD.E.128 R60, desc[UR50][R38.64] ;  /* 0x00000032263c7980 */ /* 0x000f68000c101d00 */
[----:B--2---:R-:W2:Y:S01]  /*bcb0*/  @P3 LDC R29, c[0x0][0xbf0] ;  /* 0x0002fc00ff1d3b82 */ /* 0x004ea20000000800 */
[----:B0-----:R-:W-:Y:S01]  /*bcc0*/  VIADD R6, R0, UR41 ;  /* 0x0000002900067c36 */ /* 0x001fe20008000000 */
[----:B------:R-:W-:Y:S01]  /*bcd0*/  UIADD3 UR7, UR7, UR5, URZ ;  /* 0x0000000507077290 */ /* 0x000fe2000fffe03f */
[----:B------:R-:W5:Y:S01]  /*bce0*/  LD.E.128 R72, desc[UR50][R36.64] ;  /* 0x0000003224487980 */ /* 0x000f62000c101d00 */
[----:B------:R-:W-:Y:S01]  /*bcf0*/  UIMAD UR5, UR38, UR11, UR8 ;  /* 0x0000000b260572a4 */ /* 0x000fe2000f8e0208 */
[----:B------:R-:W-:Y:S01]  /*bd00*/  IMAD.MOV.U32 R7, RZ, RZ, R6 ;  /* 0x000000ffff077224 */ /* 0x000fe200078e0006 */
[----:B------:R-:W-:Y:S01]  /*bd10*/  UIMAD.WIDE.U32 UR38, UR38, UR10, UR6 ;  /* 0x0000000a262672a5 */ /* 0x000fe2000f8e0006 */
[----:B------:R0:W5:Y:S02]  /*bd20*/  LD.E.128 R92, desc[UR50][R4.64] ;  /* 0x00000032045c7980 */ /* 0x000164000c101d00 */
[----:B------:R-:W-:-:S02]  /*bd30*/  ULDC.64 UR6, c[0x0][0xae0] ;  /* 0x0002b80000067ab9 */ /* 0x000fc40000000a00 */
[----:B------:R-:W5:Y:S04]  /*bd40*/  LD.E.128 R48, desc[UR50][R34.64] ;  /* 0x0000003222307980 */ /* 0x000f68000c101d00 */
[----:B------:R-:W5:Y:S01]  /*bd50*/  LD.E.128 R76, desc[UR50][R32.64] ;  /* 0x00000032204c7980 */ /* 0x000f62000c101d00 */
[----:B-1----:R-:W-:Y:S01]  /*bd60*/  @P3 IMAD.HI.U32 R0, R6, R31, RZ ;  /* 0x0000001f06003227 */ /* 0x002fe200078e00ff */
[----:B------:R-:W-:Y:S02]  /*bd70*/  UIADD3 UR5, UR39, UR5, URZ ;  /* 0x0000000527057290 */ /* 0x000fe4000fffe03f */
[----:B------:R1:W5:Y:S04]  /*bd80*/  LD.E.128 R36, desc[UR50][R8.64] ;  /* 0x0000003208247980 */ /* 0x000368000c101d00 */
[----:B------:R-:W5:Y:S01]  /*bd90*/  LD.E.128 R40, desc[UR50][R40.64] ;  /* 0x0000003228287980 */ /* 0x000f62000c101d00 */
[----:B--2---:R-:W-:Y:S01]  /*bda0*/  @P3 SHF.R.U32.HI R7, RZ, R29, R0 ;  /* 0x0000001dff073219 */ /* 0x004fe20000011600 */
[----:B0-----:R-:W-:-:S02]  /*bdb0*/  IMAD.U32 R5, RZ, RZ, UR39 ;  /* 0x00000027ff057e24 */ /* 0x001fc4000f8e00ff */
[----:B------:R-:W-:Y:S01]  /*bdc0*/  IMAD.U32 R4, RZ, RZ, UR38 ;  /* 0x00000026ff047e24 */ /* 0x000fe2000f8e00ff */
[--C-:B------:R-:W-:Y:S01]  /*bdd0*/  SHF.R.S32.HI R0, RZ, 0x1f, R7.reuse ;  /* 0x0000001fff007819 */ /* 0x100fe20000011407 */
[----:B------:R-:W-:Y:S01]  /*bde0*/  IMAD.MOV R2, RZ, RZ, -R7 ;  /* 0x000000ffff027224 */ /* 0x000fe200078e0a07 */
[----:B------:R-:W5:Y:S01]  /*bdf0*/  LD.E.128 R44, desc[UR50][R26.64] ;  /* 0x000000321a2c7980 */ /* 0x000f62000c101d00 */
[----:B------:R-:W-:Y:S02]  /*be00*/  IMAD.U32 R5, RZ, RZ, UR5 ;  /* 0x00000005ff057e24 */ /* 0x000fe4000f8e00ff */
[----:B------:R-:W-:Y:S01]  /*be10*/  IMAD R0, R0, UR6, RZ ;  /* 0x0000000600007c24 */ /* 0x000fe2000f8e02ff */
[----:B------:R-:W5:Y:S01]  /*be20*/  LD.E.128 R84, desc[UR50][R14.64] ;  /* 0x000000320e547980 */ /* 0x000f62000c101d00 */
[----:B-1----:R-:W-:-:S03]  /*be30*/  IMAD R9, R3, R2, R6 ;  /* 0x0000000203097224 */ /* 0x002fc600078e0206 */
[----:B------:R-:W5:Y:S01]  /*be40*/  LD.E.128 R80, desc[UR50][R20.64] ;  /* 0x0000003214507980 */ /* 0x000f62000c101d00 */
[----:B------:R-:W-:-:S03]  /*be50*/  IMAD.WIDE.U32 R2, R7, UR6, R4 ;  /* 0x0000000607027c25 */ /* 0x000fc6000f8e0004 */
[----:B------:R-:W5:Y:S04]  /*be60*/  LD.E.128 R64, desc[UR50][R24.64] ;  /* 0x0000003218407980 */ /* 0x000f68000c101d00 */
[----:B------:R-:W5:Y:S04]  /*be70*/  LD.E.128 R68, desc[UR50][R12.64] ;  /* 0x000000320c447980 */ /* 0x000f68000c101d00 */
[----:B------:R0:W5:Y:S01]  /*be80*/  LD.E.128 R32, desc[UR50][R10.64] ;  /* 0x000000320a207980 */ /* 0x000162000c101d00 */
[----:B------:R-:W-:Y:S01]  /*be90*/  @!PT LDS RZ, [RZ] ;  /* 0x00000000fffff984 */ /* 0x000fe20000000800 */
[----:B------:R-:W-:Y:S01]  /*bea0*/  @!PT LDS RZ, [RZ] ;  /* 0x00000000fffff984 */ /* 0x000fe20000000800 */
[----:B------:R-:W-:Y:S01]  /*beb0*/  @!PT LDS RZ, [RZ] ;  /* 0x00000000fffff984 */ /* 0x000fe20000000800 */
[----:B------:R-:W-:Y:S01]  /*bec0*/  @!PT LDS RZ, [RZ] ;  /* 0x00000000fffff984 */ /* 0x000fe20000000800 */
[----:B------:R1:W-:Y:S06]  /*bed0*/  MEMBAR.ALL.CTA ;  /* 0x0000000000007992 */ /* 0x0003ec0000008000 */
[----:B-1----:R-:W1:Y:S01]  /*bee0*/  FENCE.VIEW.ASYNC.S ;  /* 0x00000000000073c6 */ /* 0x002e620000000000 */
[----:B0-----:R-:W-:Y:S01]  /*bef0*/  IMAD R11, R7, UR7, R0 ;  /* 0x00000007070b7c24 */ /* 0x001fe2000f8e0200 */
[----:B------:R-:W-:Y:S01]  /*bf00*/  SHF.R.S32.HI R0, RZ, 0x1f, R9 ;  /* 0x0000001fff007819 */ /* 0x000fe20000011409 */
[----:B------:R-:W-:Y:S01]  /*bf10*/  ULDC.64 UR6, c[0x0][0xad8] ;  /* 0x0002b60000067ab9 */ /* 0x000fe20000000a00 */
        /* <DEDUP_REMOVED lines=8> */
[----:B------:R-:W-:Y:S01]  /*bfa0*/  UPRMT UR5, URZ, 0x654, UR5 ;  /* 0x000006543f057896 */ /* 0x000fe20008000005 */
[----:B------:R-:W-:Y:S01]  /*bfb0*/  LEA R0, P3, R2, UR6, 0x1 ;  /* 0x0000000602007c11 */ /* 0x000fe2000f8608ff */
[----:B------:R-:W-:Y:S02]  /*bfc0*/  IMAD.IADD R3, R3, 0x1, R7 ;  /* 0x0000000103037824 */ /* 0x000fe400078e0207 */
[----:B------:R-:W-:-:S03]  /*bfd0*/  VIADD R5, R13, 0x20 ;  /* 0x000000200d057836 */ /* 0x000fc60000000000 */
[----:B------:R-:W-:Y:S02]  /*bfe0*/  LEA.HI.X R10, R2, UR7, R3, 0x1, P3 ;  /* 0x00000007020a7c11 */ /* 0x000fe400098f0c03 */
[-C--:B------:R-:W-:Y:S01]  /*bff0*/  ISETP.GE.AND P1, PT, R5, R96.reuse, PT ;  /* 0x000000600500720c */ /* 0x080fe20003f26270 */
[----:B------:R-:W-:Y:S01]  /*c000*/  VIADD R5, R13, 0x40 ;  /* 0x000000400d057836 */ /* 0x000fe20000000000 */
[----:B-1----:R0:W1:Y:S01]  /*c010*/  SHFL.IDX PT, R8, R0, RZ, 0x181f ;  /* 0x00181fff00087589 */ /* 0x00206200000e0000 */
[----:B------:R-:W-:Y:S01]  /*c020*/  SYNCS.ARRIVE.TRANS64.RED.A1T0 RZ, [UR5], RZ ;  /* 0x000000ffffff79a7 */ /* 0x000fe20008100405 */
[----:B------:R-:W-:Y:S02]  /*c030*/  BSSY B1, `(.L_x_2436) ;  /* 0x0000015000017945 */ /* 0x000fe40003800000 */
        /* <DEDUP_REMOVED lines=20> */
.L_x_2437:
[----:B------:R-:W-:Y:S05]  /*c180*/  BSYNC B1 ;  /* 0x0000000000017941 */ /* 0x000fea0003800000 */
.L_x_2436:
        /* <DEDUP_REMOVED lines=10> */
[-C--:B------:R-:W-:Y:S02]  /*c230*/  @!P3 LEA R4, P5, R22, R8.reuse, 0x1 ;  /* 0x000000081604b211 */ /* 0x080fe400078a08ff */
[-C--:B---3--:R-:W-:Y:S02]  /*c240*/  @!P4 LEA.HI.X R3, R16, R9.reuse, R225, 0x1, P6 ;  /* 0x000000091003c211 */ /* 0x088fe400030f0ce1 */
[-C--:B------:R-:W-:Y:S02]  /*c250*/  @!P2 LEA R6, P6, R19, R8.reuse, 0x1 ;  /* 0x000000081306a211 */ /* 0x080fe400078c08ff */
        /* <DEDUP_REMOVED lines=8> */
.L_x_2439:
[----:B------:R-:W-:Y:S05]  /*c2e0*/  BSYNC B1 ;  /* 0x0000000000017941 */ /* 0x000fea0003800000 */
.L_x_2438:
        /* <DEDUP_REMOVED lines=11> */
[-C--:B------:R-:W-:Y:S02]  /*c3a0*/  @!P1 LEA R6, P4, R19, R8.reuse, 0x1 ;  /* 0x0000000813069211 */ /* 0x080fe400078808ff */
[-C--:B----4-:R-:W-:Y:S02]  /*c3b0*/  @!P3 LEA.HI.X R3, R16, R9.reuse, R225, 0x1, P6 ;  /* 0x000000091003b211 */ /* 0x090fe400030f0ce1 */
        /* <DEDUP_REMOVED lines=8> */
.L_x_2441:
[----:B------:R-:W-:Y:S05]  /*c440*/  BSYNC B1 ;  /* 0x0000000000017941 */ /* 0x000fea0003800000 */
.L_x_2440:
[----:B-1----:R-:W-:Y:S01]  /*c450*/  VIADD R3, R13, 0x60 ;  /* 0x000000600d037836 */ /* 0x002fe20000000000 */
[----:B0-23--:R-:W0:Y:S04]  /*c460*/  SHFL.IDX PT, R10, R10, 0x3, 0x181f ;  /* 0x00781f000a0a7f89 */ /* 0x00de2800000e0000 */
[----:B------:R-:W-:Y:S01]  /*c470*/  ISETP.GE.AND P0, PT, R3, R96, PT ;  /* 0x000000600300720c */ /* 0x000fe20003f06270 */
[----:B------:R-:W1:-:S12]  /*c480*/  SHFL.IDX PT, R0, R0, 0x3, 0x181f ;  /* 0x00781f0000007f89 */ /* 0x000e5800000e0000 */
[----:B------:R-:W-:Y:S05]  /*c490*/  @P0 BRA `(.L_x_2442) ;  /* 0x0000000c00200947 */ /* 0x000fea0003800000 */
[----:B------:R-:W-:Y:S02]  /*c4a0*/  ULDC UR5, c[0x0][0xac8] ;  /* 0x0002b20000057ab9 */ /* 0x000fe40000000800 */
[----:B------:R-:W-:Y:S02]  /*c4b0*/  ISETP.GE.AND P3, PT, R16, UR5, PT ;  /* 0x0000000510007c0c */ /* 0x000fe4000bf66270 */
[----:B------:R-:W-:Y:S02]  /*c4c0*/  ISETP.GE.AND P4, PT, R22, UR5, PT ;  /* 0x0000000516007c0c */ /* 0x000fe4000bf86270 */
[----:B------:R-:W-:-:S09]  /*c4d0*/  ISETP.GE.AND P5, PT, R19, UR5, PT ;  /* 0x0000000513007c0c */ /* 0x000fd2000bfa6270 */
[-C--:B-1----:R-:W-:Y:S02]  /*c4e0*/  @!P3 LEA R2, P0, R16, R0.reuse, 0x1 ;  /* 0x000000001002b211 */ /* 0x082fe400078008ff */
[-C--:B------:R-:W-:Y:S02]  /*c4f0*/  @!P4 LEA R4, P1, R22, R0.reuse, 0x1 ;  /* 0x000000001604c211 */ /* 0x080fe400078208ff */
[C---:B------:R-:W-:Y:S02]  /*c500*/  @!P5 LEA R6, P2, R19.reuse, R0, 0x1 ;  /* 0x000000001306d211 */ /* 0x040fe400078408ff */
[-C--:B0-----:R-:W-:Y:S02]  /*c510*/  @!P3 LEA.HI.X R3, R16, R10.reuse, R225, 0x1, P0 ;  /* 0x0000000a1003b211 */ /* 0x081fe400000f0ce1 */
        /* <DEDUP_REMOVED lines=11> */
.L_x_2435:
        /* <DEDUP_REMOVED lines=50> */
.L_x_2444:
[----:B------:R-:W-:Y:S05]  /*c8f0*/  BSYNC B1 ;  /* 0x0000000000017941 */ /* 0x000fea0003800000 */
.L_x_2443:
        /* <DEDUP_REMOVED lines=11> */
[----:B-1----:R-:W-:-:S03]  /*c9b0*/  @P1 SHF.R.U32.HI R5, RZ, R11, R0 ;  /* 0x0000000bff051219 */ /* 0x002fc60000011600 */
[----:B------:R-:W-:Y:S01]  /*c9c0*/  UIMAD UR5, UR38, UR11, UR5 ;  /* 0x0000000b260572a4 */ /* 0x000fe2000f8e0205 */
[--C-:B------:R-:W-:Y:S01]  /*c9d0*/  SHF.R.S32.HI R0, RZ, 0x1f, R5.reuse ;  /* 0x0000001fff007819 */ /* 0x100fe20000011405 */
[----:B------:R-:W-:Y:S01]  /*c9e0*/  UIMAD.WIDE.U32 UR38, UR38, UR10, UR6 ;  /* 0x0000000a262672a5 */ /* 0x000fe2000f8e0006 */
[----:B------:R-:W-:Y:S02]  /*c9f0*/  IMAD.MOV R7, RZ, RZ, -R5 ;  /* 0x000000ffff077224 */ /* 0x000fe400078e0a05 */
[----:B------:R-:W-:Y:S01]  /*ca00*/  ULDC.64 UR6, c[0x0][0xae0] ;  /* 0x0002b80000067ab9 */ /* 0x000fe20000000a00 */
[----:B------:R-:W-:Y:S01]  /*ca10*/  UIADD3 UR5, UR39, UR5, URZ ;  /* 0x0000000527057290 */ /* 0x000fe2000fffe03f */
[----:B------:R-:W-:Y:S02]  /*ca20*/  IMAD R0, R0, UR6, RZ ;  /* 0x0000000600007c24 */ /* 0x000fe4000f8e02ff */
[----:B------:R-:W-:Y:S02]  /*ca30*/  IMAD R7, R8, R7, R6 ;  /* 0x0000000708077224 */ /* 0x000fe400078e0206 */
[----:B------:R-:W-:-:S02]  /*ca40*/  IMAD.U32 R3, RZ, RZ, UR39 ;  /* 0x00000027ff037e24 */ /* 0x000fc4000f8e00ff */
[----:B------:R-:W-:Y:S02]  /*ca50*/  IMAD.U32 R2, RZ, RZ, UR38 ;  /* 0x00000026ff027e24 */ /* 0x000fe4000f8e00ff */
[----:B------:R-:W-:Y:S01]  /*ca60*/  IMAD.U32 R3, RZ, RZ, UR5 ;  /* 0x00000005ff037e24 */ /* 0x000fe2000f8e00ff */
[----:B------:R-:W-:Y:S01]  /*ca70*/  ULDC UR5, c[0x0][0xa88] ;  /* 0x0002a20000057ab9 */ /* 0x000fe20000000800 */
[C---:B------:R-:W-:Y:S01]  /*ca80*/  IMAD R9, R5.reuse, UR7, R0 ;  /* 0x0000000705097c24 */ /* 0x040fe2000f8e0200 */
[----:B------:R-:W-:Y:S01]  /*ca90*/  SHF.R.S32.HI R0, RZ, 0x1f, R7 ;  /* 0x0000001fff007819 */ /* 0x000fe20000011407 */
[----:B------:R-:W-:Y:S01]  /*caa0*/  IMAD.WIDE.U32 R2, R5, UR6, R2 ;  /* 0x0000000605027c25 */ /* 0x000fe2000f8e0002 */
[----:B------:R-:W-:-:S03]  /*cab0*/  ULDC.64 UR6, c[0x0][0xad8] ;  /* 0x0002b60000067ab9 */ /* 0x000fc60000000a00 */
        /* <DEDUP_REMOVED lines=8> */
[----:B------:R-:W-:Y:S01]  /*cb40*/  VIADD R0, R6, 0x20 ;  /* 0x0000002006007836 */ /* 0x000fe20000000000 */
[----:B------:R-:W-:Y:S01]  /*cb50*/  LEA R4, P3, R2, UR6, 0x1 ;  /* 0x0000000602047c11 */ /* 0x000fe2000f8608ff */
[----:B------:R-:W-:-:S03]  /*cb60*/  IMAD.IADD R3, R3, 0x1, R5 ;  /* 0x0000000103037824 */ /* 0x000fc600078e0205 */
[-C--:B------:R-:W-:Y:S01]  /*cb70*/  ISETP.GE.AND P1, PT, R0, R9.reuse, PT ;  /* 0x000000090000720c */ /* 0x080fe20003f26270 */
[----:B------:R-:W-:Y:S01]  /*cb80*/  VIADD R0, R6, 0x40 ;  /* 0x0000004006007836 */ /* 0x000fe20000000000 */
[----:B------:R-:W-:Y:S02]  /*cb90*/  LEA.HI.X R5, R2, UR7, R3, 0x1, P3 ;  /* 0x0000000702057c11 */ /* 0x000fe400098f0c03 */
[----:B------:R0:W1:Y:S02]  /*cba0*/  SHFL.IDX PT, R2, R4, RZ, 0x181f ;  /* 0x00181fff04027589 */ /* 0x00006400000e0000 */
[----:B------:R-:W-:Y:S02]  /*cbb0*/  ISETP.GE.AND P0, PT, R0, R9, PT ;  /* 0x000000090000720c */ /* 0x000fe40003f06270 */
        /* <DEDUP_REMOVED lines=19> */
.L_x_2446:
[----:B------:R-:W-:Y:S05]  /*ccf0*/  BSYNC B1 ;  /* 0x0000000000017941 */ /* 0x000fea0003800000 */
.L_x_2445:
        /* <DEDUP_REMOVED lines=21> */
.L_x_2448:
[----:B------:R-:W-:Y:S05]  /*ce50*/  BSYNC B1 ;  /* 0x0000000000017941 */ /* 0x000fea0003800000 */
.L_x_2447:
        /* <DEDUP_REMOVED lines=21> */
.L_x_2450:
[----:B------:R-:W-:Y:S05]  /*cfb0*/  BSYNC B1 ;  /* 0x0000000000017941 */ /* 0x000fea0003800000 */
.L_x_2449:
[----:B---3--:R-:W-:Y:S01]  /*cfc0*/  VIADD R3, R6, 0x60 ;  /* 0x0000006006037836 */ /* 0x008fe20000000000 */
[----:B0-----:R0:W3:Y:S04]  /*cfd0*/  SHFL.IDX PT, R0, R5, 0x3, 0x181f ;  /* 0x00781f0005007f89 */ /* 0x0010e800000e0000 */
[----:B------:R-:W-:Y:S01]  /*cfe0*/  ISETP.GE.AND P0, PT, R3, R9, PT ;  /* 0x000000090300720c */ /* 0x000fe20003f06270 */
[----:B-1----:R0:W1:-:S12]  /*cff0*/  SHFL.IDX PT, R2, R4, 0x3, 0x181f ;  /* 0x00781f0004027f89 */ /* 0x00205800000e0000 */
[----:B0-----:R-:W-:Y:S05]  /*d000*/  @P0 BRA `(.L_x_2442) ;  /* 0x0000000000440947 */ /* 0x001fea0003800000 */
[----:B------:R-:W-:Y:S02]  /*d010*/  ULDC UR5, c[0x0][0xac8] ;  /* 0x0002b20000057ab9 */ /* 0x000fe40000000800 */
[----:B------:R-:W-:Y:S02]  /*d020*/  ISETP.GE.AND P3, PT, R16, UR5, PT ;  /* 0x0000000510007c0c */ /* 0x000fe4000bf66270 */
[----:B------:R-:W-:Y:S02]  /*d030*/  ISETP.GE.AND P2, PT, R22, UR5, PT ;  /* 0x0000000516007c0c */ /* 0x000fe4000bf46270 */
[----:B------:R-:W-:Y:S02]  /*d040*/  ISETP.GE.AND P1, PT, R19, UR5, PT ;  /* 0x0000000513007c0c */ /* 0x000fe4000bf26270 */
[----:B------:R-:W-:-:S07]  /*d050*/  ISETP.GE.AND P0, PT, R23, UR5, PT ;  /* 0x0000000517007c0c */ /* 0x000fce000bf06270 */
[-C--:B-12-4-:R-:W-:Y:S02]  /*d060*/  @!P3 LEA R4, P6, R16, R2.reuse, 0x1 ;  /* 0x000000021004b211 */ /* 0x096fe400078c08ff */
[-C--:B------:R-:W-:Y:S02]  /*d070*/  @!P2 LEA R6, P5, R22, R2.reuse, 0x1 ;  /* 0x000000021606a211 */ /* 0x080fe400078a08ff */
[----:B------:R-:W-:Y:S02]  /*d080*/  @!P1 LEA R8, P4, R19, R2, 0x1 ;  /* 0x0000000213089211 */ /* 0x000fe400078808ff */
[----:B---3--:R-:W-:Y:S02]  /*d090*/  @!P3 LEA.HI.X R5, R16, R0, R225, 0x1, P6 ;  /* 0x000000001005b211 */ /* 0x008fe400030f0ce1 */
        /* <DEDUP_REMOVED lines=8> */
.L_x_2442:
[----:B------:R-:W-:Y:S05]  /*d120*/  BSYNC B0 ;  /* 0x0000000000007941 */ /* 0x000fea0003800000 */
.L_x_2434:
[----:B------:R-:W-:Y:S02]  /*d130*/  ULDC UR5, c[0x0][0xc38] ;  /* 0x00030e0000057ab9 */ /* 0x000fe40000000800 */
[----:B------:R-:W-:-:S06]  /*d140*/  UISETP.GE.AND UP0, UPT, UR4, UR5, UPT ;  /* 0x000000050400728c */ /* 0x000fcc000bf06270 */
[----:B------:R-:W-:-:S13]  /*d150*/  PLOP3.LUT P0, PT, PT, PT, UP0, 0x80, 0x0 ;  /* 0x000000000000781c */ /* 0x000fda0003f0f008 */
[----:B------:R-:W-:Y:S05]  /*d160*/  @!P0 BRA `(.L_x_2451) ;  /* 0xffffff3800f48947 */ /* 0x000fea000383ffff */
[----:B------:R-:W-:Y:S05]  /*d170*/  EXIT ;  /* 0x000000000000794d */ /* 0x000fea0003800000 */
.L_x_2393:
        /* <DEDUP_REMOVED lines=19> */
[----:B------:R-:W-:Y:S01]  /*d2b0*/  IMAD.MOV.U32 R34, RZ, RZ, 0x40 ;  /* 0x00000040ff227424 */ /* 0x000fe200078e00ff */
[----:B------:R-:W-:Y:S01]  /*d2c0*/  MOV R18, 0x400 ;  /* 0x0000040000127802 */ /* 0x000fe20000000f00 */
[----:B------:R-:W-:Y:S01]  /*d2d0*/  ULDC.64 UR10, c[0x0][0x418] ;  /* 0x00010600000a7ab9 */ /* 0x000fe20000000a00 */
[----:B------:R-:W-:Y:S01]  /*d2e0*/  ULDC UR4, c[0x0][0x424] ;  /* 0x0001090000047ab9 */ /* 0x000fe20000000800 */
[----:B------:R-:W-:Y:S01]  /*d2f0*/  UISETP.NE.U32.AND UP0, UPT, UR10, URZ, UPT ;  /* 0x0000003f0a00728c */ /* 0x000fe2000bf05070 */
[----:B------:R-:W-:Y:S01]  /*d300*/  LEA R18, R33, R18, 0x18 ;  /* 0x0000001221127211 */ /* 0x000fe200078ec0ff */
[----:B------:R-:W-:Y:S01]  /*d310*/  IMAD.MOV.U32 R35, RZ, RZ, 0x20 ;  /* 0x00000020ff237424 */ /* 0x000fe200078e00ff */
[----:B------:R-:W-:Y:S01]  /*d320*/  ULDC UR39, c[0x0][0x288] ;  /* 0x0000a20000277ab9 */ /* 0x000fe20000000800 */
[----:B------:R-:W-:Y:S01]  /*d330*/  UISETP.NE.AND.EX UP0, UPT, UR11, URZ, UPT, UP0 ;  /* 0x0000003f0b00728c */ /* 0x000fe2000bf05300 */
[----:B------:R-:W-:Y:S01]  /*d340*/  IMAD.MOV.U32 R27, RZ, RZ, 0x1 ;  /* 0x00000001ff1b7424 */ /* 0x000fe200078e00ff */
[----:B------:R-:W-:Y:S01]  /*d350*/  ULDC UR38, c[0x0][0x448] ;  /* 0x0001120000267ab9 */ /* 0x000fe20000000800 */
[----:B------:R-:W-:Y:S01]  /*d360*/  IMAD.MOV.U32 R24, RZ, RZ, RZ ;  /* 0x000000ffff187224 */ /* 0x000fe200078e00ff */
[----:B------:R-:W-:-:S02]  /*d370*/  USEL UR4, UR4, 0x1, UP0 ;  /* 0x0000000104047887 */ /* 0x000fc40008000000 */
[----:B------:R-:W-:Y:S02]  /*d380*/  UIMAD UR38, UR38, UR39, URZ ;  /* 0x00000027262672a4 */ /* 0x000fe4000f8e023f */
[----:B------:R-:W-:Y:S02]  /*d390*/  UIMAD UR36, UR4, UR6, URZ ;  /* 0x00000006042472a4 */ /* 0x000fe4000f8e023f */
[----:B------:R-:W-:Y:S02]  /*d3a0*/  ULOP3.LUT UR45, UR37, 0x2, URZ, 0xfc, !UPT ;  /* 0x00000002252d7892 */ /* 0x000fe4000f8efc3f */
[----:B------:R-:W-:Y:S02]  /*d3b0*/  UIADD3 UR4, UR36, 0x7f, URZ ;  /* 0x0000007f24047890 */ /* 0x000fe4000fffe03f */
[----:B------:R-:W-:Y:S02]  /*d3c0*/  ULOP3.LUT UR46, UR37, 0x1, URZ, 0xfc, !UPT ;  /* 0x00000001252e7892 */ /* 0x000fe4000f8efc3f */
[----:B------:R-:W-:Y:S01]  /*d3d0*/  UIADD3 UR39, UR36, 0x80, -UR39 ;  /* 0x0000008024277890 */ /* 0x000fe2000fffe827 */
[----:B------:R-:W-:Y:S01]  /*d3e0*/  ULDC UR47, c[0x0][0xc] ;  /* 0x00000300002f7ab9 */ /* 0x000fe20000000800 */
[C---:B0-----:R-:W-:Y:S01]  /*d3f0*/  IMAD.SHL.U32 R5, R4.reuse, 0x10, RZ ;  /* 0x0000001004057824 */ /* 0x041fe200078e00ff */
[C---:B------:R-:W-:Y:S01]  /*d400*/  R2P PR, R4.reuse, 0x6 ;  /* 0x0000000604007804 */ /* 0x040fe20000000000 */
[C---:B------:R-:W-:Y:S01]  /*d410*/  IMAD.SHL.U32 R17, R4.reuse, 0x80, RZ ;  /* 0x0000008004117824 */ /* 0x040fe200078e00ff */
[----:B------:R-:W-:-:S02]  /*d420*/  LOP3.LUT R8, R4, 0x7f, RZ, 0xc0, !PT ;  /* 0x0000007f04087812 */ /* 0x000fc400078ec0ff */
[----:B------:R-:W-:Y:S02]  /*d430*/  LOP3.LUT R28, R5, 0x70, RZ, 0xc0, !PT ;  /* 0x00000070051c7812 */ /* 0x000fe400078ec0ff */
[----:B------:R-:W-:Y:S02]  /*d440*/  SHF.R.U32.HI R0, RZ, 0x5, R8 ;  /* 0x00000005ff007819 */ /* 0x000fe40000011608 */
[----:B------:R-:W-:Y:S02]  /*d450*/  LOP3.LUT R6, R28, 0x80, RZ, 0xfc, !PT ;  /* 0x000000801c067812 */ /* 0x000fe400078efcff */
[C---:B------:R-:W-:Y:S02]  /*d460*/  LOP3.LUT R7, R17.reuse, 0x400, RZ, 0xc0, !PT ;  /* 0x0000040011077812 */ /* 0x040fe400078ec0ff */
[----:B------:R-:W-:Y:S02]  /*d470*/  ISETP.GE.AND P4, PT, R6, UR7, PT ;  /* 0x0000000706007c0c */ /* 0x000fe4000bf86270 */
[----:B------:R-:W-:Y:S01]  /*d480*/  LOP3.LUT R3, R17, 0x380, RZ, 0xc0, !PT ;  /* 0x0000038011037812 */ /* 0x000fe200078ec0ff */
[----:B------:R-:W-:Y:S01]  /*d490*/  IMAD R7, R0, 0x800, R7 ;  /* 0x0000080000077824 */ /* 0x000fe200078e0207 */
[----:B------:R-:W-:-:S02]  /*d4a0*/  ISETP.GE.AND P3, PT, R6, UR7, PT ;  /* 0x0000000706007c0c */ /* 0x000fc4000bf66270 */
[----:B------:R-:W-:Y:S01]  /*d4b0*/  ISETP.GE.AND P0, PT, R6, UR8, PT ;  /* 0x0000000806007c0c */ /* 0x000fe2000bf06270 */
[----:B------:R-:W-:Y:S01]  /*d4c0*/  IMAD R0, R0, 0x10, R3 ;  /* 0x0000001000007824 */ /* 0x000fe200078e0203 */
[----:B------:R-:W-:Y:S01]  /*d4d0*/  LOP3.LUT R2, R3, 0x10, R4, 0xf8, !PT ;  /* 0x0000001003027812 */ /* 0x000fe200078ef804 */
[----:B------:R-:W-:Y:S01]  /*d4e0*/  IMAD.SHL.U32 R4, R4, 0x2, RZ ;  /* 0x0000000204047824 */ /* 0x000fe200078e00ff */
[----:B------:R-:W-:Y:S02]  /*d4f0*/  LOP3.LUT R3, R5, 0x3f0, RZ, 0xc0, !PT ;  /* 0x000003f005037812 */ /* 0x000fe400078ec0ff */
[----:B------:R-:W-:Y:S02]  /*d500*/  LOP3.LUT R0, R0, 0x70, R5, 0x78, !PT ;  /* 0x0000007000007812 */ /* 0x000fe400078e7805 */
[----:B------:R-:W-:Y:S02]  /*d510*/  @P4 LOP3.LUT R16, R16, 0x1, RZ, 0xfc, !PT ;  /* 0x0000000110104812 */ /* 0x000fe400078efcff */
[----:B------:R-:W-:Y:S01]  /*d520*/  LOP3.LUT R17, R0, 0xc00, R17, 0xf8, !PT ;  /* 0x00000c0000117812 */ /* 0x000fe200078ef811 */
[----:B------:R-:W-:Y:S01]  /*d530*/  IMAD.U32 R0, RZ, RZ, UR5 ;  /* 0x00000005ff007e24 */ /* 0x000fe2000f8e00ff */
[----:B------:R-:W-:Y:S01]  /*d540*/  LOP3.LUT R16, R16, 0xffffff7f, RZ, 0xc0, !PT ;  /* 0xffffff7f10107812 */ /* 0x000fe200078ec0ff */
[----:B------:R-:W-:Y:S01]  /*d550*/  USHF.R.S32.HI UR5, URZ, 0x1f, UR4 ;  /* 0x0000001f3f057899 */ /* 0x000fe20008011404 */
[----:B------:R-:W-:-:S02]  /*d560*/  SEL R34, R34, 0xffffffc0, !P2 ;  /* 0xffffffc022227807 */ /* 0x000fc40005000000 */
[----:B------:R-:W-:Y:S01]  /*d570*/  @P3 LOP3.LUT R16, R16, 0x80, RZ, 0xfc, !PT ;  /* 0x0000008010103812 */ /* 0x000fe200078efcff */
[----:B------:R0:W-:Y:S01]  /*d580*/  STL [R1+0x8], R0 ;  /* 0x0000080001007387 */ /* 0x0001e20000100800 */
[----:B------:R-:W-:Y:S01]  /*d590*/  LOP3.LUT R4, R3, 0x70, R4, 0x78, !PT ;  /* 0x0000007003047812 */ /* 0x000fe200078e7804 */
[----:B------:R-:W-:Y:S01]  /*d5a0*/  ULEA.HI UR5, UR5, UR4, URZ, 0x7 ;  /* 0x0000000405057291 */ /* 0x000fe2000f8f383f */
[----:B------:R-:W-:Y:S01]  /*d5b0*/  ISETP.GE.AND P2, PT, R28, UR7, PT ;  /* 0x000000071c007c0c */ /* 0x000fe2000bf46270 */
[----:B------:R1:W-:Y:S01]  /*d5c0*/  STL [R1+0xc], RZ ;  /* 0x00000cff01007387 */ /* 0x0003e20000100800 */
[----:B------:R-:W-:Y:S01]  /*d5d0*/  LOP3.LUT R16, R16, 0xfffffbff, RZ, 0xc0, !PT ;  /* 0xfffffbff10107812 */ /* 0x000fe200078ec0ff */
[----:B------:R-:W-:Y:S01]  /*d5e0*/  USHF.R.S32.HI UR40, URZ, 0x7, UR5 ;  /* 0x000000073f287899 */ /* 0x000fe20008011405 */
[--C-:B------:R-:W-:Y:S02]  /*d5f0*/  LOP3.LUT R2, R2, 0x70, R5.reuse, 0x78, !PT ;  /* 0x0000007002027812 */ /* 0x100fe400078e7805 */
[----:B------:R-:W-:-:S02]  /*d600*/  LOP3.LUT R37, R4, 0x400, R5, 0xf8, !PT ;  /* 0x0000040004257812 */ /* 0x000fc400078ef805 */
[----:B------:R-:W-:Y:S01]  /*d610*/  @P0 LOP3.LUT R16, R16, 0x400, RZ, 0xfc, !PT ;  /* 0x0000040010100812 */ /* 0x000fe200078efcff */
[----:B------:R-:W-:Y:S01]  /*d620*/  IMAD.IADD R26, R7, 0x1, R2 ;  /* 0x00000001071a7824 */ /* 0x000fe200078e0202 */
[----:B0-----:R-:W-:Y:S01]  /*d630*/  SHF.R.U32.HI R0, RZ, 0x3, R8 ;  /* 0x00000003ff007819 */ /* 0x001fe20000011608 */
[----:B------:R-:W-:Y:S01]  /*d640*/  IMAD.IADD R2, R18, 0x1, R37 ;  /* 0x0000000112027824 */ /* 0x000fe200078e0225 */
[----:B------:R-:W-:Y:S02]  /*d650*/  ISETP.GE.AND P0, PT, R28, UR7, PT ;  /* 0x000000071c007c0c */ /* 0x000fe4000bf06270 */
[----:B------:R-:W-:Y:S02]  /*d660*/  LOP3.LUT R16, R16, 0xfffffffd, RZ, 0xc0, !PT ;  /* 0xfffffffd10107812 */ /* 0x000fe400078ec0ff */
[----:B------:R-:W-:Y:S01]  /*d670*/  LOP3.LUT R0, R0, 0x70, R5, 0xf8, !PT ;  /* 0x0000007000007812 */ /* 0x000fe200078ef805 */
[----:B------:R-:W-:Y:S01]  /*d680*/  IMAD.IADD R0, R34, 0x1, R17 ;  /* 0x0000000122007824 */ /* 0x000fe200078e0211 */
[----:B------:R-:W-:Y:S01]  /*d690*/  @P2 LOP3.LUT R16, R16, 0x2, RZ, 0xfc, !PT ;  /* 0x0000000210102812 */ /* 0x000fe200078efcff */
[----:B------:R1:W-:Y:S01]  /*d6a0*/  STL [R1+0x4], R2 ;  /* 0x0000040201007387 */ /* 0x0003e20000100800 */
[----:B------:R-:W-:-:S02]  /*d6b0*/  SEL R35, R35, 0xffffffe0, !P1 ;  /* 0xffffffe023237807 */ /* 0x000fc40004800000 */
[----:B------:R-:W-:Y:S01]  /*d6c0*/  LOP3.LUT R16, R16, 0xfffffdff, RZ, 0xc0, !PT ;  /* 0xfffffdff10107812 */ /* 0x000fe200078ec0ff */
[----:B------:R1:W-:Y:S02]  /*d6d0*/  STL [R1], R0 ;  /* 0x0000000001007387 */ /* 0x0003e40000100800 */
[----:B------:R-:W-:Y:S01]  /*d6e0*/  IMAD.IADD R36, R34, 0x1, R35 ;  /* 0x0000000122247824 */ /* 0x000fe200078e0223 */
[----:B------:R-:W-:Y:S02]  /*d6f0*/  @P0 LOP3.LUT R16, R16, 0x200, RZ, 0xfc, !PT ;  /* 0x0000020010100812 */ /* 0x000fe400078efcff */
[----:B------:R-:W-:Y:S02]  /*d700*/  ISETP.GE.AND P0, PT, R28, UR8, PT ;  /* 0x000000081c007c0c */ /* 0x000fe4000bf06270 */
[----:B------:R-:W-:-:S11]  /*d710*/  LOP3.LUT R16, R16, 0xfffff7ff, RZ, 0xc0, !PT ;  /* 0xfffff7ff10107812 */ /* 0x000fd600078ec0ff */
[----:B-1----:R-:W-:-:S07]  /*d720*/  @P0 LOP3.LUT R16, R16, 0x800, RZ, 0xfc, !PT ;  /* 0x0000080010100812 */ /* 0x002fce00078efcff */
.L_x_2517:
[----:B--2---:R-:W2:Y:S01]  /*d730*/  LDL R0, [R1+0x8] ;  /* 0x0000080001007983 */ /* 0x004ea20000100800 */
        /* <DEDUP_REMOVED lines=13> */
[----:B------:R-:W-:Y:S05]  /*d810*/  @P0 BRA `(.L_x_2453) ;  /* 0x0000000000200947 */ /* 0x000fea0003800000 */
        /* <DEDUP_REMOVED lines=8> */
.L_x_2453:
[----:B------:R-:W-:Y:S01]  /*d8a0*/  ULDC UR8, c[0x0][0xc54] ;  /* 0x0003150000087ab9 */ /* 0x000fe20000000800 */
[----:B------:R-:W-:Y:S01]  /*d8b0*/  UMOV UR6, UR7 ;  /* 0x0000000700067c82 */ /* 0x000fe20008000000 */
[----:B------:R-:W-:-:S11]  /*d8c0*/  UISETP.NE.AND UP0, UPT, UR8, 0x1, UPT ;  /* 0x000000010800788c */ /* 0x000fd6000bf05270 */
[----:B------:R-:W-:Y:S02]  /*d8d0*/  @UP0 ULDC.64 UR10, c[0x0][0xc58] ;  /* 0x00031600000a0ab9 */ /* 0x000fe40000000a00 */
[----:B------:R-:W-:-:S04]  /*d8e0*/  UIMAD.WIDE.U32 UR4, UR7, UR10, URZ ;  /* 0x0000000a070472a5 */ /* 0x000fc8000f8e003f */
[----:B------:R-:W-:-:S04]  /*d8f0*/  @UP0 USHF.R.U32.HI UR6, URZ, UR11, UR5 ;  /* 0x0000000b3f060299 */ /* 0x000fc80008011605 */
[----:B------:R-:W-:-:S12]  /*d900*/  UIMAD UR4, UR6, UR8, URZ ;  /* 0x00000008060472a4 */ /* 0x000fd8000f8e023f */
.L_x_2454:
        /* <DEDUP_REMOVED lines=25> */
[----:B------:R-:W-:Y:S01]  /*daa0*/  UP2UR UR48, UPR, URZ, 0x4 ;  /* 0x000000043f307883 */ /* 0x000fe20008000000 */
[----:B------:R-:W-:Y:S01]  /*dab0*/  BSSY B7, `(.L_x_2455) ;  /* 0x00004af000077945 */ /* 0x000fe20003800000 */
[----:B------:R-:W-:-:S04]  /*dac0*/  USHF.L.U32 UR6, UR43, 0x7, URZ ;  /* 0x000000072b067899 */ /* 0x000fc8000800063f */
[----:B------:R-:W-:Y:S01]  /*dad0*/  UIADD3 UR6, UR6, 0x7f, URZ ;  /* 0x0000007f06067890 */ /* 0x000fe2000fffe03f */
[----:B------:R-:W-:Y:S01]  /*dae0*/  @UP2 ULDC UR4, c[0x0][0x44c] ;  /* 0x0001130000042ab9 */ /* 0x000fe20000000800 */
[----:B------:R-:W-:Y:S02]  /*daf0*/  @UP2 ULDC UR7, c[0x0][0x450] ;  /* 0x0001140000072ab9 */ /* 0x000fe40000000800 */
[----:B------:R-:W-:-:S04]  /*db00*/  UIMAD.WIDE.U32 UR4, UR6, UR4, URZ ;  /* 0x00000004060472a5 */ /* 0x000fc8000f8e003f */
[----:B------:R-:W-:-:S04]  /*db10*/  @UP2 USHF.R.U32.HI UR6, URZ, UR7, UR5 ;  /* 0x000000073f062299 */ /* 0x000fc80008011605 */
[----:B------:R-:W-:-:S04]  /*db20*/  UIADD3 UR6, UR39, UR6, URZ ;  /* 0x0000000627067290 */ /* 0x000fc8000fffe03f */
[----:B------:R-:W-:-:S04]  /*db30*/  USHF.R.S32.HI UR4, URZ, 0x1f, UR6 ;  /* 0x0000001f3f047899 */ /* 0x000fc80008011406 */
[----:B------:R-:W-:-:S04]  /*db40*/  ULEA.HI UR4, UR4, UR6, URZ, 0x7 ;  /* 0x0000000604047291 */ /* 0x000fc8000f8f383f */
[----:B------:R-:W-:-:S04]  /*db50*/  USHF.R.S32.HI UR4, URZ, 0x7, UR4 ;  /* 0x000000073f047899 */ /* 0x000fc80008011404 */
[----:B------:R-:W-:-:S04]  /*db60*/  UISETP.LT.AND UP0, UPT, UR40, UR4, UPT ;  /* 0x000000042800728c */ /* 0x000fc8000bf01270 */
[----:B------:R-:W-:-:S06]  /*db70*/  USEL UR44, UR40, UR4, UP0 ;  /* 0x00000004282c7287 */ /* 0x000fcc0008000000 */
[----:B------:R-:W-:-:S13]  /*db80*/  ISETP.LT.AND P0, PT, RZ, UR44, PT ;  /* 0x0000002cff007c0c */ /* 0x000fda000bf01270 */
[----:B0-----:R-:W-:Y:S05]  /*db90*/  @P0 BRA `(.L_x_2456) ;  /* 0x0000000000480947 */ /* 0x001fea0003800000 */
        /* <DEDUP_REMOVED lines=16> */
[----:B------:R0:W-:Y:S01]  /*dca0*/  STL [R1+0x8], R0 ;  /* 0x0000080001007387 */ /* 0x0001e20000100800 */
[----:B------:R-:W-:Y:S05]  /*dcb0*/  BRA `(.L_x_2457) ;  /* 0x0000004800387947 */ /* 0x000fea0003800000 */
.L_x_2456:
        /* <DEDUP_REMOVED lines=20> */
.L_x_2459:
[----:B------:R-:W-:Y:S05]  /*de00*/  BSYNC B6 ;  /* 0x0000000000067941 */ /* 0x000fea0003800000 */
.L_x_2458:
        /* <DEDUP_REMOVED lines=22> */
.L_x_2461:
[----:B------:R-:W-:Y:S05]  /*df70*/  BSYNC B6 ;  /* 0x0000000000067941 */ /* 0x000fea0003800000 */
.L_x_2460:
        /* <DEDUP_REMOVED lines=20> */
.L_x_2463:
[----:B------:R-:W-:Y:S05]  /*e0c0*/  BSYNC B6 ;  /* 0x0000000000067941 */ /* 0x000fea0003800000 */
.L_x_2462:
        /* <DEDUP_REMOVED lines=19> */
.L_x_2465:
[----:B------:R-:W-:Y:S05]  /*e200*/  BSYNC B6 ;  /* 0x0000000000067941 */ /* 0x000fea0003800000 */
.L_x_2464:
        /* <DEDUP_REMOVED lines=17> */
.L_x_2537:
[----:B------:R-:W1:Y:S01]  /*e320*/  S2R R0, SR_TID.X ;  /* 0x0000000000007919 */ /* 0x000e620000002100 */
[----:B0-----:R-:W-:Y:S02]  /*e330*/  ISETP.NE.AND P1, PT, R10, 0x1, PT ;  /* 0x000000010a00780c */ /* 0x001fe40003f25270 */
[----:B-----5:R-:W-:Y:S02]  /*e340*/  SHF.R.S32.HI R31, RZ, 0x1f, R29 ;  /* 0x0000001fff1f7819 */ /* 0x020fe4000001141d */
[----:B------:R-:W-:-:S09]  /*e350*/  LOP3.LUT R16, R16, 0xfffffff7, RZ, 0xc0, !PT ;  /* 0xfffffff710107812 */ /* 0x000fd200078ec0ff */
[----:B------:R-:W0:Y:S01]  /*e360*/  @P1 LDC R5, c[0x0][0x438] ;  /* 0x00010e00ff051b82 */ /* 0x000e220000000800 */
[----:B------:R-:W-:Y:S02]  /*e370*/  @P1 LOP3.LUT R16, R16, 0x8, RZ, 0xfc, !PT ;  /* 0x0000000810101812 */ /* 0x000fe400078efcff */
[C---:B-1----:R-:W-:Y:S01]  /*e380*/  LOP3.LUT R2, R0.reuse, 0x7f, RZ, 0xc0, !PT ;  /* 0x0000007f00027812 */ /* 0x042fe200078ec0ff */
[----:B------:R-:W-:-:S03]  /*e390*/  IMAD.SHL.U32 R0, R0, 0x10, RZ ;  /* 0x0000001000007824 */ /* 0x000fc600078e00ff */
[----:B------:R-:W-:-:S04]  /*e3a0*/  SHF.R.U32.HI R2, RZ, 0x3, R2 ;  /* 0x00000003ff027819 */ /* 0x000fc80000011602 */
[----:B------:R-:W-:-:S04]  /*e3b0*/  LOP3.LUT R0, R2, 0x70, R0, 0xf8, !PT ;  /* 0x0000007002007812 */ /* 0x000fc800078ef800 */
[----:B------:R-:W-:Y:S02]  /*e3c0*/  LOP3.LUT R3, R0, R8, RZ, 0xfc, !PT ;  /* 0x0000000800037212 */ /* 0x000fe400078efcff */
[----:B------:R-:W1:Y:S02]  /*e3d0*/  @P1 LDC R0, c[0x0][0x434] ;  /* 0x00010d00ff001b82 */ /* 0x000e640000000800 */
[C---:B------:R-:W-:Y:S01]  /*e3e0*/  ISETP.GE.AND P0, PT, R3.reuse, UR36, PT ;  /* 0x0000002403007c0c */ /* 0x040fe2000bf06270 */
[----:B------:R-:W-:-:S04]  /*e3f0*/  IMAD.IADD R9, R3, 0x1, R32 ;  /* 0x0000000103097824 */ /* 0x000fc800078e0220 */
[----:B------:R-:W-:-:S08]  /*e400*/  IMAD.MOV.U32 R6, RZ, RZ, R9 ;  /* 0x000000ffff067224 */ /* 0x000fd000078e0009 */
[----:B------:R-:W2:Y:S01]  /*e410*/  @!P0 LDC.64 R2, c[0x0][0x428] ;  /* 0x00010a00ff028b82 */ /* 0x000ea20000000a00 */
[----:B-1----:R-:W-:-:S05]  /*e420*/  @P1 IMAD.HI.U32 R0, R9, R0, RZ ;  /* 0x0000000009001227 */ /* 0x002fca00078e00ff */
[----:B0-----:R-:W-:Y:S02]  /*e430*/  @P1 SHF.R.U32.HI R6, RZ, R5, R0 ;  /* 0x00000005ff061219 */ /* 0x001fe40000011600 */
[----:B------:R-:W0:Y:S02]  /*e440*/  @!P0 LDC.64 R4, c[0x0][0x418] ;  /* 0x00010600ff048b82 */ /* 0x000e240000000a00 */
[----:B------:R-:W-:Y:S01]  /*e450*/  @!P0 SHF.R.S32.HI R7, RZ, 0x1f, R6 ;  /* 0x0000001fff078819 */ /* 0x000fe20000011406 */
[----:B--2---:R-:W-:-:S04]  /*e460*/  @!P0 IMAD R0, R31, R2, RZ ;  /* 0x000000021f008224 */ /* 0x004fc800078e02ff */
[C---:B------:R-:W-:Y:S02]  /*e470*/  @!P0 IMAD R11, R29.reuse, R3, R0 ;  /* 0x000000031d0b8224 */ /* 0x040fe400078e0200 */
[----:B------:R-:W-:-:S04]  /*e480*/  @!P0 IMAD.WIDE.U32 R2, R29, R2, R6 ;  /* 0x000000021d028225 */ /* 0x000fc800078e0006 */
[----:B------:R-:W-:Y:S02]  /*e490*/  @!P0 IMAD.IADD R0, R3, 0x1, R11 ;  /* 0x0000000103008824 */ /* 0x000fe400078e020b */
[----:B------:R-:W-:Y:S01]  /*e4a0*/  IMAD.U32 R3, RZ, RZ, UR45 ;  /* 0x0000002dff037e24 */ /* 0x000fe2000f8e00ff */
[----:B0-----:R-:W-:-:S04]  /*e4b0*/  @!P0 LEA R4, P1, R2, R4, 0x2 ;  /* 0x0000000402048211 */ /* 0x001fc800078210ff */
[----:B------:R-:W-:Y:S01]  /*e4c0*/  @!P0 LEA.HI.X R5, R2, R5, R0, 0x2, P1 ;  /* 0x0000000502058211 */ /* 0x000fe200008f1400 */
[----:B------:R-:W-:Y:S01]  /*e4d0*/  IMAD.MOV.U32 R0, RZ, RZ, RZ ;  /* 0x000000ffff007224 */ /* 0x000fe200078e00ff */
[----:B------:R-:W-:Y:S01]  /*e4e0*/  ISETP.NE.AND P2, PT, R3, 0x3, PT ;  /* 0x000000030300780c */ /* 0x000fe20003f45270 */
[----:B------:R-:W-:-:S04]  /*e4f0*/  IMAD.MOV R2, RZ, RZ, -R6 ;  /* 0x000000ffff027224 */ /* 0x000fc800078e0a06 */
[----:B------:R0:W5:Y:S01]  /*e500*/  @!P0 LDG.E R0, desc[UR50][R4.64] ;  /* 0x0000003204008981 */ /* 0x000162000c1e1900 */
[----:B------:R-:W-:-:S07]  /*e510*/  LOP3.LUT R16, R16, 0xfffffffb, RZ, 0xc0, !PT ;  /* 0xfffffffb10107812 */ /* 0x000fce00078ec0ff */
[----:B------:R-:W-:Y:S01]  /*e520*/  @P2 LOP3.LUT R16, R16, 0x4, RZ, 0xfc, !PT ;  /* 0x0000000410102812 */ /* 0x000fe200078efcff */
[----:B0-----:R-:W-:Y:S02]  /*e530*/  IMAD R4, R10, R2, R9 ;  /* 0x000000020a047224 */ /* 0x001fe400078e0209 */
[----:B------:R-:W-:-:S04]  /*e540*/  IMAD R2, RZ, RZ, -UR42 ;  /* 0x8000002aff027e24 */ /* 0x000fc8000f8e02ff */
[----:B------:R-:W-:-:S05]  /*e550*/  IMAD R23, R23, R2, UR41 ;  /* 0x0000002917177e24 */ /* 0x000fca000f8e0202 */
[----:B------:R-:W-:Y:S01]  /*e560*/  SHF.R.S32.HI R30, RZ, 0x1f, R23 ;  /* 0x0000001fff1e7819 */ /* 0x000fe20000011417 */
[----:B------:R-:W-:Y:S06]  /*e570*/  @!P2 BRA `(.L_x_2467) ;  /* 0x000000000004a947 */ /* 0x000fec0003800000 */
[----:B------:R-:W-:Y:S01]  /*e580*/  BPT.TRAP 0x1 ;  /* 0x000000040000795c */ /* 0x000fe20000300000 */
.L_x_2467:
[----:B------:R-:W-:Y:S01]  /*e590*/  IMAD R6, R24, 0x8, R18 ;  /* 0x0000000818067824 */ /* 0x000fe200078e0212 */
[----:B------:R-:W-:Y:S01]  /*e5a0*/  SHF.L.U32 R20, R27, 0x1f, RZ ;  /* 0x0000001f1b147819 */ /* 0x000fe200000006ff */
[----:B------:R-:W-:Y:S01]  /*e5b0*/  BSSY B0, `(.L_x_2468) ;  /* 0x0000004000007945 */ /* 0x000fe20003800000 */
[----:B------:R-:W-:Y:S02]  /*e5c0*/  SHF.R.S32.HI R10, RZ, 0x1f, R4 ;  /* 0x0000001fff0a7819 */ /* 0x000fe40000011404 */
[----:B------:R-:W0:Y:S02]  /*e5d0*/  SYNCS.PHASECHK.TRANS64.TRYWAIT P0, [R6+URZ+0x38880], R20 ;  /* 0x03888014060075a7 */ /* 0x000e24000800017f */
[----:B0-----:R-:W-:Y:S05]  /*e5e0*/  @!P0 BRA `(.L_x_2469) ;  /* 0x0000004800348947 */ /* 0x001fea0003800000 */
.L_x_2538:
[----:B------:R-:W-:Y:S05]  /*e5f0*/  BSYNC B0 ;  /* 0x0000000000007941 */ /* 0x000fea0003800000 */
.L_x_2468:
[----:B------:R-:W1:Y:S01]  /*e600*/  S2R R7, SR_TID.X ;  /* 0x0000000000077919 */ /* 0x000e620000002100 */
[----:B------:R-:W-:Y:S01]  /*e610*/  ULDC.64 UR4, c[0x0][0x328] ;  /* 0x0000ca0000047ab9 */ /* 0x000fe20000000a00 */
[----:B-----5:R-:W-:Y:S01]  /*e620*/  SHF.R.S32.HI R19, RZ, 0x1f, R0 ;  /* 0x0000001fff137819 */ /* 0x020fe20000011400 */
[----:B------:R-:W-:Y:S01]  /*e630*/  IMAD R3, R10, UR4, RZ ;  /* 0x000000040a037c24 */ /* 0x000fe2000f8e02ff */
[----:B------:R-:W-:Y:S01]  /*e640*/  ULDC.64 UR6, c[0x0][0x318] ;  /* 0x0000c60000067ab9 */ /* 0x000fe20000000a00 */
[----:B------:R-:W-:Y:S02]  /*e650*/  LOP3.LUT R16, R16, 0xffffffbf, RZ, 0xc0, !PT ;  /* 0xffffffbf10107812 */ /* 0x000fe400078ec0ff */
        /* <DEDUP_REMOVED lines=19> */
[----:B------:R-:W-:-:S13]  /*e790*/  ISETP.GE.AND P0, PT, R8, 0x1, PT ;  /* 0x000000010800780c */ /* 0x000fda0003f06270 */
[----:B------:R-:W-:Y:S01]  /*e7a0*/  @P0 LOP3.LUT R16, R16, 0x40, RZ, 0xfc, !PT ;  /* 0x0000004010100812 */ /* 0x000fe200078efcff */
[----:B------:R-:W-:Y:S06]  /*e7b0*/  BRA.DIV UR4, `(.L_x_2470) ;  /* 0x0000004604d47947 */ /* 0x000fec000b800000 */
[----:B------:R-:W1:Y:S01]  /*e7c0*/  SHFL.IDX PT, R2, R7, RZ, 0x181f ;  /* 0x00181fff07027589 */ /* 0x000e6200000e0000 */
[----:B------:R-:W-:Y:S01]  /*e7d0*/  LOP3.LUT P6, RZ, R16, 0x200, RZ, 0xc0, !PT ;  /* 0x0000020010ff7812 */ /* 0x000fe200078cc0ff */
[----:B------:R-:W-:Y:S01]  /*e7e0*/  IMAD.IADD R5, R18, 0x1, R5 ;  /* 0x0000000112057824 */ /* 0x000fe200078e0205 */
[----:B------:R-:W-:Y:S01]  /*e7f0*/  LOP3.LUT P2, RZ, R16, 0x80, RZ, 0xc0, !PT ;  /* 0x0000008010ff7812 */ /* 0x000fe2000784c0ff */
[----:B------:R-:W2:Y:S01]  /*e800*/  SHFL.IDX PT, R3, R9, RZ, 0x181f ;  /* 0x00181fff09037589 */ /* 0x000ea200000e0000 */
[----:B------:R-:W-:Y:S02]  /*e810*/  ISETP.GE.AND P1, PT, R8, 0x11, PT ;  /* 0x000000110800780c */ /* 0x000fe40003f26270 */
[----:B------:R-:W-:Y:S02]  /*e820*/  LOP3.LUT R16, R16, 0xffffffdf, RZ, 0xc0, !PT ;  /* 0xffffffdf10107812 */ /* 0x000fe400078ec0ff */
[C---:B------:R-:W-:Y:S02]  /*e830*/  ISETP.GE.AND P5, PT, R8.reuse, 0x31, PT ;  /* 0x000000310800780c */ /* 0x040fe40003fa6270 */
[----:B------:R-:W-:-:S02]  /*e840*/  ISETP.GE.AND P4, PT, R8, 0x41, PT ;  /* 0x000000410800780c */ /* 0x000fc40003f86270 */
[----:B------:R-:W-:-:S05]  /*e850*/  ISETP.GE.AND P3, PT, R8, 0x51, PT ;  /* 0x000000510800780c */ /* 0x000fca0003f66270 */
[----:B------:R-:W-:Y:S02]  /*e860*/  @P1 LOP3.LUT R16, R16, 0x20, RZ, 0xfc, !PT ;  /* 0x0000002010101812 */ /* 0x000fe400078efcff */
[----:B------:R-:W-:Y:S02]  /*e870*/  ISETP.GE.AND P1, PT, R8, 0x61, PT ;  /* 0x000000610800780c */ /* 0x000fe40003f26270 */
[----:B------:R-:W-:Y:S02]  /*e880*/  LOP3.LUT R16, R16, 0xffffffef, RZ, 0xc0, !PT ;  /* 0xffffffef10107812 */ /* 0x000fe400078ec0ff */
[----:B-1----:R-:W-:-:S05]  /*e890*/  IADD3 R2, P0, R28, R2, RZ ;  /* 0x000000021c027210 */ /* 0x002fca0007f1e0ff */
[----:B--2---:R-:W-:Y:S01]  /*e8a0*/  IMAD.X R3, RZ, RZ, R3, P0 ;  /* 0x000000ffff037224 */ /* 0x004fe200000e0603 */
[----:B------:R-:W-:-:S13]  /*e8b0*/  ISETP.LT.OR P0, PT, R8, 0x1, P6 ;  /* 0x000000010800780c */ /* 0x000fda0003701670 */
        /* <DEDUP_REMOVED lines=54> */
[----:B-1----:R1:W2:Y:S10]  /*ec20*/  SHFL.IDX PT, R2, R7, 0x7, 0x181f ;  /* 0x00f81f0007027f89 */ /* 0x0022b400000e0000 */
[----:B------:R-:W-:-:S02]  /*ec30*/  @P0 LOP3.LUT R16, R16, 0x10, RZ, 0xfc, !PT ;  /* 0x0000001010100812 */ /* 0x000fc400078efcff */
[----:B------:R-:W-:Y:S02]  /*ec40*/  ISETP.GE.AND P0, PT, R8, 0x71, PT ;  /* 0x000000710800780c */ /* 0x000fe40003f06270 */
[----:B------:R-:W-:-:S11]  /*ec50*/  LOP3.LUT R16, R16, 0xfffffeff, RZ, 0xc0, !PT ;  /* 0xfffffeff10107812 */ /* 0x000fd600078ec0ff */
[----:B-1-3--:R-:W-:-:S07]  /*ec60*/  @P0 LOP3.LUT R16, R16, 0x100, RZ, 0xfc, !PT ;  /* 0x0000010010100812 */ /* 0x00afce00078efcff */
.L_x_2556:
[----:B--2---:R-:W-:Y:S02]  /*ec70*/  IADD3 R2, P0, R28, R2, RZ ;  /* 0x000000021c027210 */ /* 0x004fe40007f1e0ff */
[C---:B------:R-:W-:Y:S02]  /*ec80*/  LOP3.LUT P6, RZ, R16.reuse, 0x200, RZ, 0xc0, !PT ;  /* 0x0000020010ff7812 */ /* 0x040fe400078cc0ff */
[----:B------:R-:W-:Y:S01]  /*ec90*/  LOP3.LUT P2, RZ, R16, 0x80, RZ, 0xc0, !PT ;  /* 0x0000008010ff7812 */ /* 0x000fe2000784c0ff */
        /* <DEDUP_REMOVED lines=10> */
.L_x_2471:
        /* <DEDUP_REMOVED lines=11> */
.L_x_2472:
[----:B------:R1:W-:Y:S01]  /*edf0*/  SYNCS.ARRIVE.TRANS64.A1T0 RZ, [R6+URZ+0x38870], RZ ;  /* 0x038870ff06ff79a7 */ /* 0x0003e2000810003f */
[----:B------:R-:W-:Y:S05]  /*ee00*/  @!P6 BRA `(.L_x_2473) ;  /* 0x000000000004e947 */ /* 0x000fea0003800000 */
[----:B------:R-:W-:Y:S01]  /*ee10*/  BPT.TRAP 0x1 ;  /* 0x000000040000795c */ /* 0x000fe20000300000 */
.L_x_2473:
[----:B------:R-:W2:Y:S01]  /*ee20*/  SYNCS.PHASECHK.TRANS64.TRYWAIT P0, [R6+URZ+0x38840], R20 ;  /* 0x03884014060075a7 */ /* 0x000ea2000800017f */
[----:B------:R-:W-:Y:S04]  /*ee30*/  BSSY B0, `(.L_x_2474) ;  /* 0x0000002000007945 */ /* 0x000fe80003800000 */
[----:B--2---:R-:W-:Y:S05]  /*ee40*/  @!P0 BRA `(.L_x_2475) ;  /* 0x0000004800f88947 */ /* 0x004fea0003800000 */
.L_x_2557:
[----:B------:R-:W-:Y:S05]  /*ee50*/  BSYNC B0 ;  /* 0x0000000000007941 */ /* 0x000fea0003800000 */
.L_x_2474:
        /* <DEDUP_REMOVED lines=20> */
[----:B------:R-:W3:Y:S01]  /*efa0*/  SHFL.IDX PT, R3, R4, RZ, 0x181f ;  /* 0x00181fff04037589 */ /* 0x000ee200000e0000 */
[----:B------:R-:W-:Y:S02]  /*efb0*/  P2R R9, PR, RZ, 0x10 ;  /* 0x00000010ff097803 */ /* 0x000fe40000000000 */
[C---:B------:R-:W-:Y:S01]  /*efc0*/  LOP3.LUT P4, RZ, R16.reuse, 0x40, RZ, 0xc0, !PT ;  /* 0x0000004010ff7812 */ /* 0x040fe2000788c0ff */
[----:B------:R-:W4:Y:S01]  /*efd0*/  SHFL.IDX PT, R2, R0, RZ, 0x181f ;  /* 0x00181fff00027589 */ /* 0x000f2200000e0000 */
[C---:B------:R-:W-:Y:S02]  /*efe0*/  LOP3.LUT P6, RZ, R16.reuse, 0x2, RZ, 0xc0, !PT ;  /* 0x0000000210ff7812 */ /* 0x040fe400078cc0ff */
[----:B------:R-:W-:Y:S01]  /*eff0*/  P2R R8, PR, RZ, 0x8 ;  /* 0x00000008ff087803 */ /* 0x000fe20000000000 */
[----:B------:R-:W5:Y:S01]  /*f000*/  SHFL.IDX PT, R14, R4, 0x1, 0x181f ;  /* 0x00381f00040e7f89 */ /* 0x000f6200000e0000 */
[----:B------:R-:W-:Y:S02]  /*f010*/  LOP3.LUT P3, RZ, R16, 0x20, RZ, 0xc0, !PT ;  /* 0x0000002010ff7812 */ /* 0x000fe4000786c0ff */
[----:B------:R-:W-:-:S02]  /*f020*/  P2R R7, PR, RZ, 0x2 ;  /* 0x00000002ff077803 */ /* 0x000fc40000000000 */
[----:B------:R-:W-:-:S03]  /*f030*/  LOP3.LUT P1, RZ, R16, 0x10, RZ, 0xc0, !PT ;  /* 0x0000001010ff7812 */ /* 0x000fc6000782c0ff */
[----:B---3--:R-:W-:-:S05]  /*f040*/  @P4 IADD3 R3, P0, R28, R3, RZ ;  /* 0x000000031c034210 */ /* 0x008fca0007f1e0ff */
[----:B----4-:R-:W-:-:S05]  /*f050*/  @P4 IMAD.X R2, RZ, RZ, R2, P0 ;  /* 0x000000ffff024224 */ /* 0x010fca00000e0602 */
[----:B------:R-:W-:-:S04]  /*f060*/  @P4 LOP3.LUT R3, R3, R2, RZ, 0x3c, !PT ;  /* 0x0000000203034212 */ /* 0x000fc800078e3cff */
[----:B------:R-:W-:-:S04]  /*f070*/  @P4 LOP3.LUT R2, R3, R2, RZ, 0x3c, !PT ;  /* 0x0000000203024212 */ /* 0x000fc800078e3cff */
[----:B------:R-:W-:-:S05]  /*f080*/  @P4 LOP3.LUT R3, R3, R2, RZ, 0x3c, !PT ;  /* 0x0000000203034212 */ /* 0x000fca00078e3cff */
[----:B------:R-:W-:Y:S04]  /*f090*/  @P4 LDGSTS.E.BYPASS.LTC128B.128 [R5+0x28400], desc[UR50][R2.64], !P6 ;  /* 0x2840000002054fae */ /* 0x000fe8000f101d72 */
[----:B------:R3:W-:Y:S01]  /*f0a0*/  @P4 LDGSTS.E.BYPASS.LTC128B.128 [R5+0x2c400], desc[UR50][R2.64+0x80], !P2 ;  /* 0x2c40008002054fae */ /* 0x0007e2000d101d72 */
[----:B------:R-:W-:Y:S02]  /*f0b0*/  ISETP.NE.AND P4, PT, R9, RZ, PT ;  /* 0x000000ff0900720c */ /* 0x000fe40003f85270 */
[C---:B-----5:R-:W-:Y:S02]  /*f0c0*/  @P3 IADD3 R9, P0, R28.reuse, R14, RZ ;  /* 0x0000000e1c093210 */ /* 0x060fe40007f1e0ff */
[----:B------:R-:W-:Y:S04]  /*f0d0*/  SHFL.IDX PT, R14, R4, 0x2, 0x181f ;  /* 0x00581f00040e7f89 */ /* 0x000fe800000e0000 */
[----:B---3--:R-:W3:Y:S02]  /*f0e0*/  SHFL.IDX PT, R2, R0, 0x1, 0x181f ;  /* 0x00381f0000027f89 */ /* 0x008ee400000e0000 */
[----:B---3--:R-:W-:Y:S01]  /*f0f0*/  @P3 IMAD.X R10, RZ, RZ, R2, P0 ;  /* 0x000000ffff0a3224 */ /* 0x008fe200000e0602 */
[----:B------:R-:W-:Y:S01]  /*f100*/  @P1 IADD3 R14, P0, R28, R14, RZ ;  /* 0x0000000e1c0e1210 */ /* 0x000fe20007f1e0ff */
[----:B------:R-:W-:-:S02]  /*f110*/  @P3 IMAD.MOV.U32 R2, RZ, RZ, R9 ;  /* 0x000000ffff023224 */ /* 0x000fc400078e0009 */
[----:B------:R-:W-:-:S05]  /*f120*/  @P3 IMAD.MOV.U32 R3, RZ, RZ, R10 ;  /* 0x000000ffff033224 */ /* 0x000fca00078e000a */
[----:B------:R-:W-:Y:S04]  /*f130*/  @P3 LDGSTS.E.BYPASS.LTC128B.128 [R5+0x28c00], desc[UR50][R2.64], !P6 ;  /* 0x28c0000002053fae */ /* 0x000fe8000f101d72 */
[----:B------:R3:W-:Y:S01]  /*f140*/  @P3 LDGSTS.E.BYPASS.LTC128B.128 [R5+0x2cc00], desc[UR50][R2.64+0x80], !P2 ;  /* 0x2cc0008002053fae */ /* 0x0007e2000d101d72 */
[----:B------:R-:W-:-:S03]  /*f150*/  ISETP.NE.AND P3, PT, R8, RZ, PT ;  /* 0x000000ff0800720c */ /* 0x000fc60003f65270 */
[----:B---3--:R-:W3:Y:S02]  /*f160*/  SHFL.IDX PT, R2, R0, 0x2, 0x181f ;  /* 0x00581f0000027f89 */ /* 0x008ee400000e0000 */
[----:B---3--:R-:W-:Y:S02]  /*f170*/  @P1 IMAD.X R9, RZ, RZ, R2, P0 ;  /* 0x000000ffff091224 */ /* 0x008fe400000e0602 */
[----:B------:R-:W-:Y:S02]  /*f180*/  @P1 IMAD.MOV.U32 R2, RZ, RZ, R14 ;  /* 0x000000ffff021224 */ /* 0x000fe400078e000e */
[----:B------:R-:W-:Y:S01]  /*f190*/  @P1 IMAD.MOV.U32 R3, RZ, RZ, R9 ;  /* 0x000000ffff031224 */ /* 0x000fe200078e0009 */
[----:B------:R-:W3:Y:S04]  /*f1a0*/  SHFL.IDX PT, R14, R4, 0x3, 0x181f ;  /* 0x00781f00040e7f89 */ /* 0x000ee800000e0000 */
[----:B------:R-:W-:Y:S04]  /*f1b0*/  @P1 LDGSTS.E.BYPASS.LTC128B.128 [R5+0x29400], desc[UR50][R2.64], !P6 ;  /* 0x2940000002051fae */ /* 0x000fe8000f101d72 */
[----:B------:R4:W-:Y:S01]  /*f1c0*/  @P1 LDGSTS.E.BYPASS.LTC128B.128 [R5+0x2d400], desc[UR50][R2.64+0x80], !P2 ;  /* 0x2d40008002051fae */ /* 0x0009e2000d101d72 */
[----:B------:R-:W-:-:S03]  /*f1d0*/  ISETP.NE.AND P1, PT, R7, RZ, PT ;  /* 0x000000ff0700720c */ /* 0x000fc60003f25270 */
[----:B----4-:R-:W4:Y:S01]  /*f1e0*/  SHFL.IDX PT, R2, R0, 0x3, 0x181f ;  /* 0x00781f0000027f89 */ /* 0x010f2200000e0000 */
[----:B---3--:R-:W-:-:S05]  /*f1f0*/  @P5 IADD3 R14, P0, R28, R14, RZ ;  /* 0x0000000e1c0e5210 */ /* 0x008fca0007f1e0ff */
[----:B----4-:R-:W-:Y:S02]  /*f200*/  @P5 IMAD.X R9, RZ, RZ, R2, P0 ;  /* 0x000000ffff095224 */ /* 0x010fe400000e0602 */
[----:B------:R-:W-:Y:S02]  /*f210*/  @P5 IMAD.MOV.U32 R2, RZ, RZ, R14 ;  /* 0x000000ffff025224 */ /* 0x000fe400078e000e */
[----:B------:R-:W-:Y:S01]  /*f220*/  @P5 IMAD.MOV.U32 R3, RZ, RZ, R9 ;  /* 0x000000ffff035224 */ /* 0x000fe200078e0009 */
[----:B------:R-:W3:Y:S04]  /*f230*/  SHFL.IDX PT, R14, R4, 0x4, 0x181f ;  /* 0x00981f00040e7f89 */ /* 0x000ee800000e0000 */
[----:B------:R-:W-:Y:S04]  /*f240*/  @P5 LDGSTS.E.BYPASS.LTC128B.128 [R5+0x29c00], desc[UR50][R2.64], !P6 ;  /* 0x29c0000002055fae */ /* 0x000fe8000f101d72 */
[----:B------:R4:W-:Y:S04]  /*f250*/  @P5 LDGSTS.E.BYPASS.LTC128B.128 [R5+0x2dc00], desc[UR50][R2.64+0x80], !P2 ;  /* 0x2dc0008002055fae */ /* 0x0009e8000d101d72 */
        /* <DEDUP_REMOVED lines=21> */
[----:B------:R3:W4:Y:S04]  /*f3b0*/  SHFL.IDX PT, R14, R4, 0x7, 0x181f ;  /* 0x00f81f00040e7f89 */ /* 0x00072800000e0000 */
[----:B------:R3:W-:Y:S04]  /*f3c0*/  @P1 LDGSTS.E.BYPASS.LTC128B.128 [R5+0x2b400], desc[UR50][R2.64], !P6 ;  /* 0x2b40000002051fae */ /* 0x0007e8000f101d72 */
[----:B------:R3:W-:Y:S04]  /*f3d0*/  @P1 LDGSTS.E.BYPASS.LTC128B.128 [R5+0x2f400], desc[UR50][R2.64+0x80], !P2 ;  /* 0x2f40008002051fae */ /* 0x0007e8000d101d72 */
[----:B------:R3:W0:Y:S02]  /*f3e0*/  SHFL.IDX PT, R7, R0, 0x7, 0x181f ;  /* 0x00f81f0000077f89 */ /* 0x00062400000e0000 */
.L_x_2575:
[C---:B------:R-:W-:Y:S02]  /*f3f0*/  LOP3.LUT P1, RZ, R16.reuse, 0x100, RZ, 0xc0, !PT ;  /* 0x0000010010ff7812 */ /* 0x040fe4000782c0ff */
[----:B------:R-:W-:-:S11]  /*f400*/  LOP3.LUT P3, RZ, R16, 0x2, RZ, 0xc0, !PT ;  /* 0x0000000210ff7812 */ /* 0x000fd6000786c0ff */
[----:B---34-:R-:W-:-:S05]  /*f410*/  @P1 IADD3 R2, P0, R28, R14, RZ ;  /* 0x0000000e1c021210 */ /* 0x018fca0007f1e0ff */
[----:B0-----:R-:W-:Y:S01]  /*f420*/  @P1 IMAD.X R3, RZ, RZ, R7, P0 ;  /* 0x000000ffff031224 */ /* 0x001fe200000e0607 */
[----:B------:R-:W-:-:S04]  /*f430*/  PLOP3.LUT P0, PT, PT, PT, PT, 0x80, 0x0 ;  /* 0x000000000000781c */ /* 0x000fc80003f0f070 */
[----:B------:R-:W-:Y:S01]  /*f440*/  @!PT LDS RZ, [RZ] ;  /* 0x00000000fffff984 */ /* 0x000fe20000000800 */
[----:B------:R-:W-:Y:S01]  /*f450*/  @!PT LDS RZ, [RZ] ;  /* 0x00000000fffff984 */ /* 0x000fe20000000800 */
[----:B------:R-:W-:Y:S01]  /*f460*/  @!PT LDS RZ, [RZ] ;  /* 0x00000000fffff984 */ /* 0x000fe20000000800 */
[----:B------:R0:W-:Y:S04]  /*f470*/  @P1 LDGSTS.E.BYPASS.LTC128B.128 [R5+0x2bc00], desc[UR50][R2.64], !P3 ;  /* 0x2bc0000002051fae */ /* 0x0001e8000d901d72 */
[----:B------:R0:W-:Y:S01]  /*f480*/  @P1 LDGSTS.E.BYPASS.LTC128B.128 [R5+0x2fc00], desc[UR50][R2.64+0x80], !P2 ;  /* 0x2fc0008002051fae */ /* 0x0001e2000d101d72 */
[----:B------:R-:W-:-:S04]  /*f490*/  NOP ;  /* 0x0000000000007918 */ /* 0x000fc80000000000 */
.L_x_2477:
        /* <DEDUP_REMOVED lines=11> */
.L_x_2478:
[----:B------:R-:W-:Y:S01]  /*f550*/  VIADD R0, R18, 0x20400 ;  /* 0x0002040012007836 */ /* 0x000fe20000000000 */
[----:B------:R3:W-:Y:S06]  /*f560*/  SYNCS.ARRIVE.TRANS64.A1T0 RZ, [R6+URZ+0x38830], RZ ;  /* 0x038830ff06ff79a7 */ /* 0x0007ec000810003f */
[----:B------:R-:W-:Y:S05]  /*f570*/  WARPSYNC.ALL ;  /* 0x0000000000007948 */ /* 0x000fea0003800000 */
[----:B------:R-:W-:Y:S01]  /*f580*/  BAR.SYNC.DEFER_BLOCKING 0x8, 0x180 ;  /* 0x0206000000007b1d */ /* 0x000fe20000010000 */
[----:B------:R-:W-:-:S05]  /*f590*/  LOP3.LUT P0, RZ, R0, 0x3ff, RZ, 0xc0, !PT ;  /* 0x000003ff00ff7812 */ /* 0x000fca000780c0ff */
[----:B------:R-:W-:Y:S08]  /*f5a0*/  BSSY B6, `(.L_x_2479) ;  /* 0x0000012000067945 */ /* 0x000ff00003800000 */
        /* <DEDUP_REMOVED lines=17> */
.L_x_2480:
[----:B------:R-:W-:Y:S05]  /*f6c0*/  BSYNC B6 ;  /* 0x0000000000067941 */ /* 0x000fea0003800000 */
.L_x_2479:
[----:B------:R4:W5:Y:S01]  /*f6d0*/  LDL R8, [R1+0x4] ;  /* 0x0000040001087983 */ /* 0x0009620000100800 */
[----:B------:R-:W-:Y:S01]  /*f6e0*/  UISETP.NE.AND UP0, UPT, UR48, URZ, UPT ;  /* 0x0000003f3000728c */ /* 0x000fe2000bf05270 */
[----:B0-----:R-:W-:Y:S01]  /*f6f0*/  IMAD.U32 R5, RZ, RZ, UR43 ;  /* 0x0000002bff057e24 */ /* 0x001fe2000f8e00ff */
[----:B------:R-:W0:Y:S01]  /*f700*/  S2R R2, SR_TID.X ;  /* 0x0000000000027919 */ /* 0x000e220000002100 */
[----:B------:R-:W-:Y:S01]  /*f710*/  R2UR UR6, R30 ;  /* 0x000000001e0672ca */ /* 0x000fe200000e0000 */
[----:B------:R-:W-:Y:S02]  /*f720*/  ULDC.64 UR8, c[0x0][0x2d8] ;  /* 0x0000b60000087ab9 */ /* 0x000fe40000000a00 */
[----:B------:R-:W-:Y:S02]  /*f730*/  PLOP3.LUT P0, PT, PT, PT, UP0, 0x80, 0x0 ;  /* 0x000000000000781c */ /* 0x000fe40003f0f008 */
[C---:B------:R-:W-:Y:S02]  /*f740*/  LOP3.LUT P4, RZ, R16.reuse, 0x800, RZ, 0xc0, !PT ;  /* 0x0000080010ff7812 */ /* 0x040fe4000788c0ff */
[----:B------:R-:W-:Y:S01]  /*f750*/  LOP3.LUT P5, RZ, R16, 0x400, RZ, 0xc0, !PT ;  /* 0x0000040010ff7812 */ /* 0x000fe200078ac0ff */
[----:B------:R-:W-:Y:S01]  /*f760*/  @UP0 ULDC UR4, c[0x0][0x44c] ;  /* 0x0001130000040ab9 */ /* 0x000fe20000000800 */
[C---:B0-----:R-:W-:Y:S01]  /*f770*/  LOP3.LUT R19, R2.reuse, 0x7f, RZ, 0xc0, !PT ;  /* 0x0000007f02137812 */ /* 0x041fe200078ec0ff */
[----:B------:R-:W-:-:S03]  /*f780*/  IMAD.SHL.U32 R2, R2, 0x10, RZ ;  /* 0x0000001002027824 */ /* 0x000fc600078e00ff */
[----:B------:R-:W-:-:S04]  /*f790*/  SHF.R.U32.HI R19, RZ, 0x3, R19 ;  /* 0x00000003ff137819 */ /* 0x000fc80000011613 */
[----:B------:R-:W-:-:S05]  /*f7a0*/  LOP3.LUT R2, R19, 0x70, R2, 0xf8, !PT ;  /* 0x0000007013027812 */ /* 0x000fca00078ef802 */
[----:B------:R-:W-:-:S04]  /*f7b0*/  IMAD R5, R5, 0x80, R2 ;  /* 0x0000008005057824 */ /* 0x000fc800078e0202 */
[----:B------:R-:W-:Y:S01]  /*f7c0*/  @P0 IMAD.HI.U32 R2, R5, UR4, RZ ;  /* 0x0000000405020c27 */ /* 0x000fe2000f8e00ff */
[----:B------:R-:W-:Y:S01]  /*f7d0*/  PLOP3.LUT P0, PT, PT, PT, UP0, 0x80, 0x0 ;  /* 0x000000000000781c */ /* 0x000fe20003f0f008 */
[----:B------:R-:W-:Y:S01]  /*f7e0*/  @UP0 ULDC UR4, c[0x0][0x450] ;  /* 0x0001140000040ab9 */ /* 0x000fe20000000800 */
[----:B------:R-:W-:Y:S01]  /*f7f0*/  R2UR UR7, R23 ;  /* 0x00000000170772ca */ /* 0x000fe200000e0000 */
[----:B------:R-:W-:Y:S01]  /*f800*/  IMAD.MOV.U32 R0, RZ, RZ, R5 ;  /* 0x000000ffff007224 */ /* 0x000fe200078e0005 */
[----:B------:R-:W-:-:S09]  /*f810*/  UIMAD UR6, UR6, UR8, URZ ;  /* 0x00000008060672a4 */ /* 0x000fd2000f8e023f */
[----:B------:R-:W-:Y:S02]  /*f820*/  @P0 SHF.R.U32.HI R0, RZ, UR4, R2 ;  /* 0x00000004ff000c19 */ /* 0x000fe40008011602 */
[----:B------:R-:W-:Y:S01]  /*f830*/  R2UR UR4, R23 ;  /* 0x00000000170472ca */ /* 0x000fe200000e0000 */
[----:B------:R-:W-:Y:S02]  /*f840*/  UIMAD UR7, UR7, UR9, UR6 ;  /* 0x00000009070772a4 */ /* 0x000fe4000f8e0206 */
[----:B------:R-:W-:Y:S01]  /*f850*/  USHF.R.S32.HI UR6, URZ, 0x1f, UR42 ;  /* 0x0000001f3f067899 */ /* 0x000fe2000801142a */
[----:B------:R-:W-:-:S09]  /*f860*/  SHF.R.S32.HI R2, RZ, 0x1f, R0 ;  /* 0x0000001fff027819 */ /* 0x000fd20000011400 */
[----:B------:R-:W-:-:S03]  /*f870*/  UIMAD.WIDE.U32 UR4, UR4, UR8, URZ ;  /* 0x00000008040472a5 */ /* 0x000fc6000f8e003f */
[----:B------:R-:W-:Y:S01]  /*f880*/  ULDC.64 UR8, c[0x0][0x2e0] ;  /* 0x0000b80000087ab9 */ /* 0x000fe20000000a00 */
[----:B------:R-:W-:Y:S02]  /*f890*/  UIADD3 UR5, UR5, UR7, URZ ;  /* 0x0000000705057290 */ /* 0x000fe4000fffe03f */
[----:B------:R-:W-:Y:S01]  /*f8a0*/  UIMAD UR6, UR6, UR8, URZ ;  /* 0x00000008060672a4 */ /* 0x000fe2000f8e023f */
[----:B------:R-:W0:Y:S01]  /*f8b0*/  S2R R19, SR_TID.X ;  /* 0x0000000000137919 */ /* 0x000e220000002100 */
[----:B------:R-:W-:Y:S02]  /*f8c0*/  UIMAD.WIDE.U32 UR4, UR42, UR8, UR4 ;  /* 0x000000082a0472a5 */ /* 0x000fe4000f8e0004 */
[----:B------:R-:W-:-:S03]  /*f8d0*/  UIMAD UR6, UR42, UR9, UR6 ;  /* 0x000000092a0672a4 */ /* 0x000fc6000f8e0206 */
[----:B------:R-:W-:Y:S01]  /*f8e0*/  ULDC.64 UR8, c[0x0][0x2d0] ;  /* 0x0000b40000087ab9 */ /* 0x000fe20000000a00 */
[----:B------:R-:W-:Y:S01]  /*f8f0*/  UIADD3 UR5, UR5, UR6, URZ ;  /* 0x0000000605057290 */ /* 0x000fe2000fffe03f */
[----:B------:R-:W-:Y:S02]  /*f900*/  IMAD R3, R2, UR8, RZ ;  /* 0x0000000802037c24 */ /* 0x000fe4000f8e02ff */
[----:B------:R-:W-:Y:S02]  /*f910*/  IMAD.U32 R9, RZ, RZ, UR8 ;  /* 0x00000008ff097e24 */ /* 0x000fe4000f8e00ff */
[C---:B------:R-:W-:Y:S02]  /*f920*/  IMAD R7, R0.reuse, UR9, R3 ;  /* 0x0000000900077c24 */ /* 0x040fe4000f8e0203 */
[----:B------:R-:W-:Y:S02]  /*f930*/  IMAD.MOV R4, RZ, RZ, -R0 ;  /* 0x000000ffff047224 */ /* 0x000fe400078e0a00 */
        /* <DEDUP_REMOVED lines=11> */
[----:B------:R-:W-:Y:S01]  /*f9f0*/  UMOV UR4, 0xffffffff ;  /* 0xffffffff00047882 */ /* 0x000fe20000000000 */
[----:B0-----:R-:W-:Y:S02]  /*fa00*/  LOP3.LUT R19, R19, 0x7f, RZ, 0xc0, !PT ;  /* 0x0000007f13137812 */ /* 0x001fe400078ec0ff */
[----:B------:R-:W-:Y:S02]  /*fa10*/  IADD3.X R5, R3, UR5, R5, P0, !PT ;  /* 0x0000000503057c10 */ /* 0x000fe400087fe405 */
[----:B------:R-:W-:Y:S01]  /*fa20*/  SHF.R.U32.HI R10, RZ, 0x3, R19 ;  /* 0x00000003ff0a7819 */ /* 0x000fe20000011613 */
[----:B----4-:R-:W-:Y:S06]  /*fa30*/  BRA.DIV UR4, `(.L_x_2481) ;  /* 0x0000004a04907947 */ /* 0x010fec000b800000 */
[----:B------:R-:W0:Y:S01]  /*fa40*/  SHFL.IDX PT, R14, R0, RZ, 0x181f ;  /* 0x00181fff000e7589 */ /* 0x000e2200000e0000 */
[----:B------:R-:W-:-:S03]  /*fa50*/  IMAD.U32 R4, RZ, RZ, UR43 ;  /* 0x0000002bff047e24 */ /* 0x000fc6000f8e00ff */
[----:B------:R-:W4:Y:S01]  /*fa60*/  SHFL.IDX PT, R2, R5, RZ, 0x181f ;  /* 0x00181fff05027589 */ /* 0x000f2200000e0000 */
[----:B------:R-:W-:-:S03]  /*fa70*/  IMAD R4, R4, 0x80, R10 ;  /* 0x0000008004047824 */ /* 0x000fc600078e020a */
[----:B-123--:R-:W-:Y:S01]  /*fa80*/  SHFL.IDX PT, R6, R5, 0x1, 0x181f ;  /* 0x00381f0005067f89 */ /* 0x00efe200000e0000 */
[C---:B------:R-:W-:Y:S01]  /*fa90*/  VIADD R7, R4.reuse, 0x10 ;  /* 0x0000001004077836 */ /* 0x040fe20000000000 */
[----:B------:R-:W-:-:S13]  /*faa0*/  ISETP.GE.AND P1, PT, R4, UR38, PT ;  /* 0x0000002604007c0c */ /* 0x000fda000bf26270 */
[----:B0-----:R-:W-:-:S05]  /*fab0*/  @!P1 IADD3 R14, P0, R28, R14, RZ ;  /* 0x0000000e1c0e9210 */ /* 0x001fca0007f1e0ff */
[----:B----4-:R-:W-:Y:S02]  /*fac0*/  @!P1 IMAD.X R3, RZ, RZ, R2, P0 ;  /* 0x000000ffff039224 */ /* 0x010fe400000e0602 */
[----:B------:R-:W-:Y:S02]  /*fad0*/  @!P1 IMAD.MOV.U32 R2, RZ, RZ, R14 ;  /* 0x000000ffff029224 */ /* 0x000fe400078e000e */
[----:B------:R-:W0:Y:S04]  /*fae0*/  SHFL.IDX PT, R14, R0, 0x1, 0x181f ;  /* 0x00381f00000e7f89 */ /* 0x000e2800000e0000 */
[----:B-----5:R-:W-:Y:S04]  /*faf0*/  @!P1 LDGSTS.E.BYPASS.LTC128B.128 [R8+0x20400], desc[UR50][R2.64], !P4 ;  /* 0x2040000002089fae */ /* 0x020fe8000e101d72 */
        /* <DEDUP_REMOVED lines=51> */
[----:B------:R-:W-:-:S03]  /*fe30*/  ISETP.GE.AND P1, PT, R7, UR38, PT ;  /* 0x0000002607007c0c */ /* 0x000fc6000bf26270 */
[----:B------:R-:W3:Y:S10]  /*fe40*/  SHFL.IDX PT, R5, R5, 0x7, 0x181f ;  /* 0x00f81f0005057f89 */ /* 0x000ef400000e0000 */
[----:B0-----:R-:W-:-:S05]  /*fe50*/  @!P1 IADD3 R14, P0, R28, R14, RZ ;  /* 0x0000000e1c0e9210 */ /* 0x001fca0007f1e0ff */
[----:B-1----:R-:W-:Y:S02]  /*fe60*/  @!P1 IMAD.X R7, RZ, RZ, R6, P0 ;  /* 0x000000ffff079224 */ /* 0x002fe400000e0606 */
[----:B--2---:R-:W-:Y:S02]  /*fe70*/  @!P1 IMAD.MOV.U32 R2, RZ, RZ, R14 ;  /* 0x000000ffff029224 */ /* 0x004fe400078e000e */
[----:B------:R-:W-:Y:S01]  /*fe80*/  @!P1 IMAD.MOV.U32 R3, RZ, RZ, R7 ;  /* 0x000000ffff039224 */ /* 0x000fe200078e0007 */
[----:B------:R0:W1:Y:S04]  /*fe90*/  SHFL.IDX PT, R14, R0, 0x7, 0x181f ;  /* 0x00f81f00000e7f89 */ /* 0x00006800000e0000 */
[----:B------:R0:W-:Y:S04]  /*fea0*/  @!P1 LDGSTS.E.BYPASS.LTC128B.128 [R8+0x23400], desc[UR50][R2.64], !P4 ;  /* 0x2340000002089fae */ /* 0x0001e8000e101d72 */
[----:B---3--:R0:W-:Y:S02]  /*feb0*/  @!P1 LDGSTS.E.BYPASS.LTC128B.128 [R8+0x27400], desc[UR50][R2.64+0x80], !P5 ;  /* 0x2740008002089fae */ /* 0x0081e4000e901d72 */
.L_x_2592:
[----:B------:R-:W-:-:S05]  /*fec0*/  VIADD R4, R4, 0x70 ;  /* 0x0000007004047836 */ /* 0x000fca0000000000 */
[----:B------:R-:W-:-:S13]  /*fed0*/  ISETP.GE.AND P0, PT, R4, UR38, PT ;  /* 0x0000002604007c0c */ /* 0x000fda000bf06270 */
[----:B01----:R-:W-:-:S05]  /*fee0*/  @!P0 IADD3 R2, P1, R28, R14, RZ ;  /* 0x0000000e1c028210 */ /* 0x003fca0007f3e0ff */
[----:B------:R-:W-:-:S05]  /*fef0*/  @!P0 IMAD.X R3, RZ, RZ, R5, P1 ;  /* 0x000000ffff038224 */ /* 0x000fca00008e0605 */
[----:B------:R-:W-:Y:S01]  /*ff00*/  @!PT LDS RZ, [RZ] ;  /* 0x00000000fffff984 */ /* 0x000fe20000000800 */
[----:B------:R-:W-:Y:S01]  /*ff10*/  @!PT LDS RZ, [RZ] ;  /* 0x00000000fffff984 */ /* 0x000fe20000000800 */
[----:B------:R-:W-:Y:S01]  /*ff20*/  @!PT LDS RZ, [RZ] ;  /* 0x00000000fffff984 */ /* 0x000fe20000000800 */
[----:B------:R0:W-:Y:S04]  /*ff30*/  @!P0 LDGSTS.E.BYPASS.LTC128B.128 [R8+0x23c00], desc[UR50][R2.64], !P4 ;  /* 0x23c0000002088fae */ /* 0x0001e8000e101d72 */
[----:B------:R0:W-:Y:S01]  /*ff40*/  @!P0 LDGSTS.E.BYPASS.LTC128B.128 [R8+0x27c00], desc[UR50][R2.64+0x80], !P5 ;  /* 0x27c0008002088fae */ /* 0x0001e2000e901d72 */
[----:B------:R-:W-:Y:S01]  /*ff50*/  PLOP3.LUT P0, PT, PT, PT, PT, 0x80, 0x0 ;  /* 0x000000000000781c */ /* 0x000fe20003f0f070 */
[----:B------:R-:W-:-:S12]  /*ff60*/  NOP ;  /* 0x0000000000007918 */ /* 0x000fd80000000000 */
.L_x_2482:
        /* <DEDUP_REMOVED lines=18> */
.L_x_2593:
[----:B------:R-:W-:Y:S05]  /*10090*/  BSYNC B0 ;  /* 0x0000000000007941 */ /* 0x000fea0003800000 */
.L_x_2483:
[----:B------:R-:W-:-:S06]  /*100a0*/  UISETP.GE.AND UP0, UPT, UR44, 0x2, UPT ;  /* 0x000000022c00788c */ /* 0x000fcc000bf06270 */
[----:B------:R-:W-:-:S13]  /*100b0*/  PLOP3.LUT P0, PT, PT, PT, UP0, 0x40, 0x0 ;  /* 0x000000000000781c */ /* 0x000fda0003f0e808 */
[----:B------:R-:W-:Y:S05]  /*100c0*/  @P0 BRA `(.L_x_2485) ;  /* 0x0000001800400947 */ /* 0x000fea0003800000 */
[----:B------:R-:W-:Y:S01]  /*100d0*/  UIADD3 UR4, UR44, -0x2, URZ ;  /* 0xfffffffe2c047890 */ /* 0x000fe2000fffe03f */
[----:B------:R-:W-:Y:S02]  /*100e0*/  IMAD.MOV.U32 R10, RZ, RZ, R27 ;  /* 0x000000ffff0a7224 */ /* 0x000fe400078e001b */
[----:B------:R-:W-:-:S03]  /*100f0*/  IMAD.MOV.U32 R9, RZ, RZ, R24 ;  /* 0x000000ffff097224 */ /* 0x000fc600078e0018 */
[----:B------:R-:W-:-:S07]  /*10100*/  IMAD.U32 R25, RZ, RZ, UR4 ;  /* 0x00000004ff197e24 */ /* 0x000fce000f8e00ff */
.L_x_2505:
[----:B-1----:R-:W1:Y:S01]  /*10110*/  LDC R2, c[0x0][0x430] ;  /* 0x00010c00ff027b82 */ /* 0x002e620000000800 */
[----:B------:R-:W2:Y:S01]  /*10120*/  S2R R0, SR_TID.X ;  /* 0x0000000000007919 */ /* 0x000ea20000002100 */
[----:B------:R-:W-:Y:S05]  /*10130*/  YIELD ;  /* 0x0000000000007946 */ /* 0x000fea0003800000 */
[----:B------:R-:W-:Y:S01]  /*10140*/  ULDC.64 UR4, c[0x0][0x428] ;  /* 0x00010a0000047ab9 */ /* 0x000fe20000000a00 */
[----:B------:R-:W-:Y:S01]  /*10150*/  VIADD R24, R9, 0x1 ;  /* 0x0000000109187836 */ /* 0x000fe20000000000 */
[----:B-1----:R-:W-:Y:S02]  /*10160*/  ISETP.NE.AND P0, PT, R2, 0x1, PT ;  /* 0x000000010200780c */ /* 0x002fe40003f05270 */
[----:B--2---:R-:W-:-:S11]  /*10170*/  LOP3.LUT R0, R0, 0x7f, RZ, 0xc0, !PT ;  /* 0x0000007f00007812 */ /* 0x004fd600078ec0ff */
[----:B0-----:R-:W1:Y:S01]  /*10180*/  @P0 LDC R5, c[0x0][0x434] ;  /* 0x00010d00ff050b82 */ /* 0x001e620000000800 */
[----:B------:R-:W-:-:S05]  /*10190*/  SHF.R.U32.HI R0, RZ, 0x3, R0 ;  /* 0x00000003ff007819 */ /* 0x000fca0000011600 */
[----:B0-----:R-:W-:Y:S02]  /*101a0*/  IMAD R3, R25, 0x80, R0 ;  /* 0x0000008019037824 */ /* 0x001fe400078e0200 */
[----:B------:R-:W0:Y:S03]  /*101b0*/  @P0 LDC R7, c[0x0][0x438] ;  /* 0x00010e00ff070b82 */ /* 0x000e260000000800 */
[----:B------:R-:W-:-:S05]  /*101c0*/  IADD3 R6, R28, R3, R32 ;  /* 0x000000031c067210 */ /* 0x000fca0007ffe020 */
[----:B------:R-:W-:Y:S02]  /*101d0*/  IMAD.MOV.U32 R0, RZ, RZ, R6 ;  /* 0x000000ffff007224 */ /* 0x000fe400078e0006 */
[----:B-1----:R-:W-:-:S05]  /*101e0*/  @P0 IMAD.HI.U32 R2, R6, R5, RZ ;  /* 0x0000000506020227 */ /* 0x002fca00078e00ff */
[----:B0-----:R-:W-:Y:S01]  /*101f0*/  @P0 SHF.R.U32.HI R0, RZ, R7, R2 ;  /* 0x00000007ff000219 */ /* 0x001fe20000011602 */
[----:B------:R-:W-:-:S03]  /*10200*/  IMAD R2, R31, UR4, RZ ;  /* 0x000000041f027c24 */ /* 0x000fc6000f8e02ff */
[----:B------:R-:W-:Y:S01]  /*10210*/  SHF.R.S32.HI R3, RZ, 0x1f, R0 ;  /* 0x0000001fff037819 */ /* 0x000fe20000011400 */
[----:B------:R-:W-:Y:S02]  /*10220*/  IMAD R5, R29, UR5, R2 ;  /* 0x000000051d057c24 */ /* 0x000fe4000f8e0202 */
[----:B------:R-:W-:-:S04]  /*10230*/  IMAD.MOV.U32 R2, RZ, RZ, R0 ;  /* 0x000000ffff027224 */ /* 0x000fc800078e0000 */
        /* <DEDUP_REMOVED lines=9> */
[C---:B------:R-:W-:Y:S02]  /*102d0*/  ISETP.NE.AND P0, PT, R24.reuse, 0x2, PT ;  /* 0x000000021800780c */ /* 0x040fe40003f05270 */
        /* <DEDUP_REMOVED lines=11> */
.L_x_2486:
[----:B------:R-:W-:Y:S01]  /*10390*/  IMAD R0, R24, 0x8, R18 ;  /* 0x0000000818007824 */ /* 0x000fe200078e0212 */
[----:B------:R-:W-:Y:S01]  /*103a0*/  SHF.L.U32 R21, R27, 0x1f, RZ ;  /* 0x0000001f1b157819 */ /* 0x000fe200000006ff */
[----:B------:R-:W-:Y:S01]  /*103b0*/  BSSY B0, `(.L_x_2487) ;  /* 0x0000004000007945 */ /* 0x000fe20003800000 */
[----:B------:R-:W-:Y:S02]  /*103c0*/  SHF.R.S32.HI R19, RZ, 0x1f, R6 ;  /* 0x0000001fff137819 */ /* 0x000fe40000011406 */
[----:B------:R-:W0:Y:S02]  /*103d0*/  SYNCS.PHASECHK.TRANS64.TRYWAIT P0, [R0+URZ+0x38880], R21 ;  /* 0x03888015000075a7 */ /* 0x000e24000800017f */
[----:B0-----:R-:W-:Y:S05]  /*103e0*/  @!P0 BRA `(.L_x_2488) ;  /* 0x0000004800b88947 */ /* 0x001fea0003800000 */
.L_x_2594:
[----:B------:R-:W-:Y:S05]  /*103f0*/  BSYNC B0 ;  /* 0x0000000000007941 */ /* 0x000fea0003800000 */
.L_x_2487:
[----:B------:R-:W-:Y:S01]  /*10400*/  ULDC.64 UR4, c[0x0][0x328] ;  /* 0x0000ca0000047ab9 */ /* 0x000fe20000000a00 */
[----:B------:R-:W-:Y:S01]  /*10410*/  ULDC.64 UR6, c[0x0][0x318] ;  /* 0x0000c60000067ab9 */ /* 0x000fe20000000a00 */
[----:B------:R-:W-:Y:S01]  /*10420*/  IMAD R4, R19, UR4, RZ ;  /* 0x0000000413047c24 */ /* 0x000fe2000f8e02ff */
[----:B------:R-:W-:Y:S01]  /*10430*/  LOP3.LUT P3, RZ, R16, 0x2, RZ, 0xc0, !PT ;  /* 0x0000000210ff7812 */ /* 0x000fe2000786c0ff */
[----:B------:R-:W-:Y:S01]  /*10440*/  IMAD.WIDE.U32 R2, R6, UR4, RZ ;  /* 0x0000000406027c25 */ /* 0x000fe2000f8e00ff */
[----:B------:R-:W-:-:S03]  /*10450*/  LOP3.LUT P2, RZ, R16, 0x1, RZ, 0xc0, !PT ;  /* 0x0000000110ff7812 */ /* 0x000fc6000784c0ff */
        /* <DEDUP_REMOVED lines=62> */
.L_x_2612:
        /* <DEDUP_REMOVED lines=9> */
.L_x_2490:
        /* <DEDUP_REMOVED lines=11> */
.L_x_2491:
[----:B------:R2:W-:Y:S01]  /*10980*/  SYNCS.ARRIVE.TRANS64.A1T0 RZ, [R0+URZ+0x38870], RZ ;  /* 0x038870ff00ff79a7 */ /* 0x0005e2000810003f */
[----:B------:R-:W-:Y:S05]  /*10990*/  @!P3 BRA `(.L_x_2492) ;  /* 0x000000000004b947 */ /* 0x000fea0003800000 */
[----:B------:R-:W-:Y:S01]  /*109a0*/  BPT.TRAP 0x1 ;  /* 0x000000040000795c */ /* 0x000fe20000300000 */
.L_x_2492:
[----:B------:R-:W3:Y:S01]  /*109b0*/  SYNCS.PHASECHK.TRANS64.TRYWAIT P0, [R0+URZ+0x38840], R21 ;  /* 0x03884015000075a7 */ /* 0x000ee2000800017f */
[----:B------:R-:W-:Y:S04]  /*109c0*/  BSSY B0, `(.L_x_2493) ;  /* 0x0000002000007945 */ /* 0x000fe80003800000 */
[----:B---3--:R-:W-:Y:S05]  /*109d0*/  @!P0 BRA `(.L_x_2494) ;  /* 0x0000004c00988947 */ /* 0x008fea0003800000 */
.L_x_2613:
[----:B------:R-:W-:Y:S05]  /*109e0*/  BSYNC B0 ;  /* 0x0000000000007941 */ /* 0x000fea0003800000 */
.L_x_2493:
[----:B------:R-:W-:Y:S01]  /*109f0*/  ULDC.64 UR4, c[0x0][0x300] ;  /* 0x0000c00000047ab9 */ /* 0x000fe20000000a00 */
[----:B------:R-:W-:Y:S01]  /*10a00*/  ULDC.64 UR6, c[0x0][0x2e8] ;  /* 0x0000ba0000067ab9 */ /* 0x000fe20000000a00 */
[----:B------:R-:W-:Y:S01]  /*10a10*/  IMAD R7, R19, UR4, RZ ;  /* 0x0000000413077c24 */ /* 0x000fe2000f8e02ff */
[----:B------:R-:W-:Y:S01]  /*10a20*/  LOP3.LUT P3, RZ, R16, 0x2, RZ, 0xc0, !PT ;  /* 0x0000000210ff7812 */ /* 0x000fe2000786c0ff */
        /* <DEDUP_REMOVED lines=18> */
[----:B------:R-:W5:Y:S01]  /*10b50*/  SHFL.IDX PT, R3, R5, RZ, 0x181f ;  /* 0x00181fff05037589 */ /* 0x000f6200000e0000 */
[----:B----4-:R-:W-:-:S03]  /*10b60*/  IADD3 R2, P0, R28, R14, RZ ;  /* 0x0000000e1c027210 */ /* 0x010fc60007f1e0ff */
[----:B------:R-:W4:Y:S02]  /*10b70*/  SHFL.IDX PT, R14, R6, 0x1, 0x181f ;  /* 0x00381f00060e7f89 */ /* 0x000f2400000e0000 */
[----:B-----5:R-:W-:-:S05]  /*10b80*/  IMAD.X R3, RZ, RZ, R3, P0 ;  /* 0x000000ffff037224 */ /* 0x020fca00000e0603 */
[----:B------:R-:W-:Y:S04]  /*10b90*/  LDGSTS.E.BYPASS.LTC128B.128 [R4+0x28400], desc[UR50][R2.64], !P3 ;  /* 0x2840000002047fae */ /* 0x000fe8000d901d72 */
[----:B------:R5:W-:Y:S04]  /*10ba0*/  LDGSTS.E.BYPASS.LTC128B.128 [R4+0x2c400], desc[UR50][R2.64+0x80], !P2 ;  /* 0x2c40008002047fae */ /* 0x000be8000d101d72 */
[----:B-----5:R-:W5:Y:S01]  /*10bb0*/  SHFL.IDX PT, R3, R5, 0x1, 0x181f ;  /* 0x00381f0005037f89 */ /* 0x020f6200000e0000 */
        /* <DEDUP_REMOVED lines=31> */
[----:B------:R4:W0:Y:S04]  /*10db0*/  SHFL.IDX PT, R14, R6, 0x7, 0x181f ;  /* 0x00f81f00060e7f89 */ /* 0x00082800000e0000 */
[----:B------:R-:W0:Y:S01]  /*10dc0*/  SHFL.IDX PT, R5, R5, 0x7, 0x181f ;  /* 0x00f81f0005057f89 */ /* 0x000e2200000e0000 */
[----:B-----5:R-:W-:-:S05]  /*10dd0*/  IMAD.X R3, RZ, RZ, R3, P0 ;  /* 0x000000ffff037224 */ /* 0x020fca00000e0603 */
[----:B------:R4:W-:Y:S04]  /*10de0*/  LDGSTS.E.BYPASS.LTC128B.128 [R4+0x2b400], desc[UR50][R2.64], !P3 ;  /* 0x2b40000002047fae */ /* 0x0009e8000d901d72 */
[----:B0-----:R4:W-:Y:S02]  /*10df0*/  LDGSTS.E.BYPASS.LTC128B.128 [R4+0x2f400], desc[UR50][R2.64+0x80], !P2 ;  /* 0x2f40008002047fae */ /* 0x0019e4000d101d72 */
.L_x_2631:
[----:B----4-:R-:W-:-:S05]  /*10e00*/  IADD3 R2, P0, R28, R14, RZ ;  /* 0x0000000e1c027210 */ /* 0x010fca0007f1e0ff */
        /* <DEDUP_REMOVED lines=8> */
.L_x_2496:
        /* <DEDUP_REMOVED lines=11> */
.L_x_2497:
[----:B------:R2:W-:Y:S02]  /*10f40*/  SYNCS.ARRIVE.TRANS64.A1T0 RZ, [R0+URZ+0x38830], RZ ;  /* 0x038830ff00ff79a7 */ /* 0x0005e4000810003f */
[----:B--23--:R-:W-:-:S05]  /*10f50*/  IMAD.U32 R0, RZ, RZ, UR46 ;  /* 0x0000002eff007e24 */ /* 0x00cfca000f8e00ff */
[----:B------:R-:W-:-:S13]  /*10f60*/  ISETP.NE.AND P0, PT, R0, 0x3, PT ;  /* 0x000000030000780c */ /* 0x000fda0003f05270 */
[----:B------:R-:W-:Y:S05]  /*10f70*/  @!P0 BRA `(.L_x_2498) ;  /* 0x0000000000048947 */ /* 0x000fea0003800000 */
[----:B------:R-:W-:Y:S01]  /*10f80*/  BPT.TRAP 0x1 ;  /* 0x000000040000795c */ /* 0x000fe20000300000 */
.L_x_2498:
[----:B------:R-:W-:Y:S01]  /*10f90*/  LOP3.LUT R3, R10, 0x1, RZ, 0x3c, !PT ;  /* 0x000000010a037812 */ /* 0x000fe200078e3cff */
[----:B------:R-:W-:Y:S01]  /*10fa0*/  IMAD R0, R9, 0x8, R18 ;  /* 0x0000000809007824 */ /* 0x000fe200078e0212 */
[----:B------:R-:W-:Y:S02]  /*10fb0*/  BSSY B0, `(.L_x_2499) ;  /* 0x0000004000007945 */ /* 0x000fe40003800000 */
[----:B------:R-:W-:-:S04]  /*10fc0*/  SHF.L.U32 R3, R3, 0x1f, RZ ;  /* 0x0000001f03037819 */ /* 0x000fc800000006ff */
[----:B------:R-:W0:Y:S02]  /*10fd0*/  SYNCS.PHASECHK.TRANS64.TRYWAIT P2, [R0+URZ+0x38870], R3 ;  /* 0x03887003000075a7 */ /* 0x000e24000804017f */
[----:B0-----:R-:W-:Y:S05]  /*10fe0*/  @!P2 BRA `(.L_x_2500) ;  /* 0x00000050004ca947 */ /* 0x001fea0003800000 */
.L_x_2632:
[----:B------:R-:W-:Y:S05]  /*10ff0*/  BSYNC B0 ;  /* 0x0000000000007941 */ /* 0x000fea0003800000 */
.L_x_2499:
[----:B------:R-:W-:-:S05]  /*11000*/  IMAD.U32 R2, RZ, RZ, UR45 ;  /* 0x0000002dff027e24 */ /* 0x000fca000f8e00ff */
[----:B------:R-:W-:-:S13]  /*11010*/  ISETP.NE.AND P2, PT, R2, 0x3, PT ;  /* 0x000000030200780c */ /* 0x000fda0003f45270 */
[----:B------:R-:W-:Y:S05]  /*11020*/  @!P2 BRA `(.L_x_2501) ;  /* 0x000000000004a947 */ /* 0x000fea0003800000 */
[----:B------:R-:W-:Y:S01]  /*11030*/  BPT.TRAP 0x1 ;  /* 0x000000040000795c */ /* 0x000fe20000300000 */
.L_x_2501:
[----:B0-----:R-:W-:Y:S01]  /*11040*/  SHF.L.U32 R3, R10, 0x1f, RZ ;  /* 0x0000001f0a037819 */ /* 0x001fe200000006ff */
[----:B------:R-:W-:-:S03]  /*11050*/  IMAD.SHL.U32 R2, R9, 0x8000, RZ ;  /* 0x0000800009027824 */ /* 0x000fc600078e00ff */
[----:B------:R-:W0:Y:S02]  /*11060*/  SYNCS.PHASECHK.TRANS64.TRYWAIT P2, [R0+URZ+0x38860], R3 ;  /* 0x03886003000075a7 */ /* 0x000e24000804017f */
[----:B0-----:R-:W-:Y:S05]  /*11070*/  @!P2 BRA `(.L_x_2502) ;  /* 0x00000050003ca947 */ /* 0x001fea0003800000 */
.L_x_2633:
[----:B------:R-:W2:Y:S01]  /*11080*/  LDL R12, [R1] ;  /* 0x00000000010c7983 */ /* 0x000ea20000100800 */
[----:B0-----:R-:W-:Y:S01]  /*11090*/  LOP3.LUT R3, R2, R17, RZ, 0xfc, !PT ;  /* 0x0000001102037212 */ /* 0x001fe200078efcff */
[----:B------:R-:W-:Y:S05]  /*110a0*/  WARPSYNC.ALL ;  /* 0x0000000000007948 */ /* 0x000fea0003800000 */
[----:B------:R-:W-:Y:S01]  /*110b0*/  IMAD.IADD R14, R18, 0x1, R3 ;  /* 0x00000001120e7824 */ /* 0x000fe200078e0203 */
[----:B------:R-:W-:Y:S01]  /*110c0*/  IADD3 R19, R22, R2, R26 ;  /* 0x0000000216137210 */ /* 0x000fe20007ffe01a */
[----:B------:R-:W-:-:S03]  /*110d0*/  IMAD.U32 R21, RZ, RZ, UR45 ;  /* 0x0000002dff157e24 */ /* 0x000fc6000f8e00ff */
[----:B------:R-:W1:Y:S02]  /*110e0*/  LDSM.16.MT88.4 R4, [R14+0x10400] ;  /* 0x010400000e04783b */ /* 0x000e640000004200 */
[----:B------:R-:W-:Y:S02]  /*110f0*/  ISETP.NE.AND P2, PT, R21, 0x3, PT ;  /* 0x000000031500780c */ /* 0x000fe40003f45270 */
[C-C-:B-1----:R-:W-:Y:S02]  /*11100*/  PRMT R8, R4.reuse, 0x6420, R5.reuse ;  /* 0x0000642004087816 */ /* 0x142fe40000000005 */
[----:B------:R-:W-:Y:S02]  /*11110*/  PRMT R9, R4, 0x7531, R5 ;  /* 0x0000753104097816 */ /* 0x000fe40000000005 */
[C-C-:B------:R-:W-:Y:S02]  /*11120*/  PRMT R10, R6.reuse, 0x6420, R7.reuse ;  /* 0x00006420060a7816 */ /* 0x140fe40000000007 */
[----:B------:R-:W-:-:S02]  /*11130*/  PRMT R11, R6, 0x7531, R7 ;  /* 0x00007531060b7816 */ /* 0x000fc40000000007 */
[----:B--2---:R-:W-:-:S05]  /*11140*/  IADD3 R3, R18, R12, R2 ;  /* 0x0000000c12037210 */ /* 0x004fca0007ffe002 */
        /* <DEDUP_REMOVED lines=126> */
.L_x_2503:
[----:B-1----:R1:W-:Y:S01]  /*11930*/  SYNCS.ARRIVE.TRANS64.A1T0 RZ, [R0+URZ+0x38850], RZ ;  /* 0x038850ff00ff79a7 */ /* 0x0023e2000810003f */
[----:B------:R-:W-:Y:S06]  /*11940*/  BAR.SYNC.DEFER_BLOCKING 0x2, 0x80 ;  /* 0x0082000000007b1d */ /* 0x000fec0000010000 */
[----:B------:R-:W-:Y:S05]  /*11950*/  @!P0 BRA `(.L_x_2504) ;  /* 0x0000000000048947 */ /* 0x000fea0003800000 */
[----:B------:R-:W-:Y:S01]  /*11960*/  BPT.TRAP 0x1 ;  /* 0x000000040000795c */ /* 0x000fe20000300000 */
.L_x_2504:
[----:B-1----:R-:W-:Y:S02]  /*11970*/  VIADD R0, R0, 0x38880 ;  /* 0x0003888000007836 */ /* 0x002fe40000000000 */
[----:B------:R-:W-:Y:S02]  /*11980*/  IMAD.MOV.U32 R10, RZ, RZ, R27 ;  /* 0x000000ffff0a7224 */ /* 0x000fe400078e001b */
[----:B------:R-:W-:Y:S01]  /*11990*/  IMAD.MOV.U32 R9, RZ, RZ, R24 ;  /* 0x000000ffff097224 */ /* 0x000fe200078e0018 */
[----:B------:R-:W-:-:S04]  /*119a0*/  PRMT R0, R33, 0x654, R0 ;  /* 0x0000065421007816 */ /* 0x000fc80000000000 */
[----:B------:R1:W-:Y:S01]  /*119b0*/  SYNCS.ARRIVE.TRANS64.RED.A1T0 RZ, [R0+URZ], RZ ;  /* 0x000000ff00ff79a7 */ /* 0x0003e2000810043f */
[----:B------:R-:W-:Y:S05]  /*119c0*/  @P1 BRA `(.L_x_2505) ;  /* 0xffffffe400d01947 */ /* 0x000fea000383ffff */
.L_x_2485:
[----:B-1----:R-:W1:Y:S01]  /*119d0*/  S2R R0, SR_TID.X ;  /* 0x0000000000007919 */ /* 0x002e620000002100 */
[----:B------:R-:W-:Y:S01]  /*119e0*/  BSSY B0, `(.L_x_2506) ;  /* 0x0000012000007945 */ /* 0x000fe20003800000 */
[----:B0-----:R-:W-:Y:S01]  /*119f0*/  IMAD.U32 R6, RZ, RZ, UR46 ;  /* 0x0000002eff067e24 */ /* 0x001fe2000f8e00ff */
[----:B-1----:R-:W-:-:S04]  /*11a00*/  LOP3.LUT R0, R0, 0x7f, RZ, 0xc0, !PT ;  /* 0x0000007f00007812 */ /* 0x002fc800078ec0ff */
        /* <DEDUP_REMOVED lines=14> */
[----:B------:R0:W-:Y:S02]  /*11af0*/  STL [R1+0x8], R0 ;  /* 0x0000080001007387 */ /* 0x0001e40000100800 */
.L_x_2507:
[----:B------:R-:W-:Y:S05]  /*11b00*/  BSYNC B0 ;  /* 0x0000000000007941 */ /* 0x000fea0003800000 */
.L_x_2506:
[----:B------:R-:W-:-:S13]  /*11b10*/  ISETP.NE.AND P1, PT, R6, 0x3, PT ;  /* 0x000000030600780c */ /* 0x000fda0003f25270 */
[----:B------:R-:W-:Y:S05]  /*11b20*/  @!P1 BRA `(.L_x_2508) ;  /* 0x0000000000049947 */ /* 0x000fea0003800000 */
[----:B------:R-:W-:Y:S01]  /*11b30*/  BPT.TRAP 0x1 ;  /* 0x000000040000795c */ /* 0x000fe20000300000 */
.L_x_2508:
[----:B------:R-:W-:Y:S01]  /*11b40*/  LOP3.LUT R3, R27, 0x1, RZ, 0x3c, !PT ;  /* 0x000000011b037812 */ /* 0x000fe200078e3cff */
[----:B------:R-:W-:Y:S01]  /*11b50*/  IMAD R2, R24, 0x8, R18 ;  /* 0x0000000818027824 */ /* 0x000fe200078e0212 */
[----:B------:R-:W-:Y:S02]  /*11b60*/  BSSY B0, `(.L_x_2509) ;  /* 0x0000004000007945 */ /* 0x000fe40003800000 */
[----:B------:R-:W-:-:S04]  /*11b70*/  SHF.L.U32 R3, R3, 0x1f, RZ ;  /* 0x0000001f03037819 */ /* 0x000fc800000006ff */
[----:B------:R-:W1:Y:S02]  /*11b80*/  SYNCS.PHASECHK.TRANS64.TRYWAIT P2, [R2+URZ+0x38870], R3 ;  /* 0x03887003020075a7 */ /* 0x000e64000804017f */
[----:B-1----:R-:W-:Y:S05]  /*11b90*/  @!P2 BRA `(.L_x_2510) ;  /* 0x000000440088a947 */ /* 0x002fea0003800000 */
.L_x_2634:
[----:B------:R-:W-:Y:S05]  /*11ba0*/  BSYNC B0 ;  /* 0x0000000000007941 */ /* 0x000fea0003800000 */
.L_x_2509:
[----:B0-----:R-:W-:-:S05]  /*11bb0*/  IMAD.U32 R0, RZ, RZ, UR45 ;  /* 0x0000002dff007e24 */ /* 0x001fca000f8e00ff */
[----:B------:R-:W-:-:S13]  /*11bc0*/  ISETP.NE.AND P2, PT, R0, 0x3, PT ;  /* 0x000000030000780c */ /* 0x000fda0003f45270 */
[----:B------:R-:W-:Y:S05]  /*11bd0*/  @!P2 BRA `(.L_x_2511) ;  /* 0x000000000004a947 */ /* 0x000fea0003800000 */
[----:B------:R-:W-:Y:S01]  /*11be0*/  BPT.TRAP 0x1 ;  /* 0x000000040000795c */ /* 0x000fe20000300000 */
.L_x_2511:
[----:B-1----:R-:W-:-:S04]  /*11bf0*/  SHF.L.U32 R3, R27, 0x1f, RZ ;  /* 0x0000001f1b037819 */ /* 0x002fc800000006ff */
[----:B------:R-:W0:Y:S02]  /*11c00*/  SYNCS.PHASECHK.TRANS64.TRYWAIT P2, [R2+URZ+0x38860], R3 ;  /* 0x03886003020075a7 */ /* 0x000e24000804017f */
[----:B0-----:R-:W-:Y:S05]  /*11c10*/  @!P2 BRA `(.L_x_2512) ;  /* 0x00000044007ca947 */ /* 0x001fea0003800000 */
.L_x_2635:
[----:B------:R-:W2:Y:S01]  /*11c20*/  LDL R0, [R1] ;  /* 0x0000000001007983 */ /* 0x000ea20000100800 */
[----:B------:R-:W-:Y:S01]  /*11c30*/  IMAD.SHL.U32 R19, R24, 0x8000, RZ ;  /* 0x0000800018137824 */ /* 0x000fe200078e00ff */
[----:B------:R-:W-:Y:S05]  /*11c40*/  WARPSYNC.ALL ;  /* 0x0000000000007948 */ /* 0x000fea0003800000 */
[----:B0-----:R-:W-:Y:S01]  /*11c50*/  LOP3.LUT R3, R19, R17, RZ, 0xfc, !PT ;  /* 0x0000001113037212 */ /* 0x001fe200078efcff */
[----:B------:R-:W-:Y:S01]  /*11c60*/  IMAD.U32 R23, RZ, RZ, UR45 ;  /* 0x0000002dff177e24 */ /* 0x000fe2000f8e00ff */
[----:B------:R-:W-:-:S03]  /*11c70*/  IADD3 R21, R26, R19, R35 ;  /* 0x000000131a157210 */ /* 0x000fc60007ffe023 */
[----:B------:R-:W-:Y:S01]  /*11c80*/  IMAD.IADD R10, R18, 0x1, R3 ;  /* 0x00000001120a7824 */ /* 0x000fe200078e0203 */
[----:B------:R-:W-:-:S05]  /*11c90*/  ISETP.NE.AND P2, PT, R23, 0x3, PT ;  /* 0x000000031700780c */ /* 0x000fca0003f45270 */
[----:B------:R-:W0:Y:S02]  /*11ca0*/  LDSM.16.MT88.4 R8, [R10+0x10400] ;  /* 0x010400000a08783b */ /* 0x000e240000004200 */
[C-C-:B0-----:R-:W-:Y:S02]  /*11cb0*/  PRMT R12, R8.reuse, 0x6420, R9.reuse ;  /* 0x00006420080c7816 */ /* 0x141fe40000000009 */
[----:B------:R-:W-:Y:S02]  /*11cc0*/  PRMT R13, R8, 0x7531, R9 ;  /* 0x00007531080d7816 */ /* 0x000fe40000000009 */
[C-C-:B------:R-:W-:Y:S02]  /*11cd0*/  PRMT R14, R10.reuse, 0x6420, R11.reuse ;  /* 0x000064200a0e7816 */ /* 0x140fe4000000000b */
[----:B------:R-:W-:Y:S02]  /*11ce0*/  PRMT R15, R10, 0x7531, R11 ;  /* 0x000075310a0f7816 */ /* 0x000fe4000000000b */
[----:B--2---:R-:W-:-:S02]  /*11cf0*/  IADD3 R3, R18, R0, R19 ;  /* 0x0000000012037210 */ /* 0x004fc40007ffe013 */
[----:B------:R-:W-:-:S03]  /*11d00*/  IADD3 R0, R22, R19, R26 ;  /* 0x0000001316007210 */ /* 0x000fc60007ffe01a */
        /* <DEDUP_REMOVED lines=9> */
[----:B------:R-:W-:Y:S02]  /*11da0*/  IMAD.IADD R20, R18, 0x1, R5 ;  /* 0x0000000112147824 */ /* 0x000fe400078e0205 */
[----:B------:R-:W-:Y:S04]  /*11db0*/  LDSM.16.MT88.4 R4, [R3+0x14400] ;  /* 0x014400000304783b */ /* 0x000fe80000004200 */
[----:B------:R-:W0:Y:S02]  /*11dc0*/  LDSM.16.MT88.4 R8, [R20+0x10400] ;  /* 0x010400001408783b */ /* 0x000e240000004200 */
[----:B0-----:R-:W-:-:S02]  /*11dd0*/  PRMT R12, R8, 0x6420, R9 ;  /* 0x00006420080c7816 */ /* 0x001fc40000000009 */
[----:B------:R-:W-:Y:S02]  /*11de0*/  PRMT R13, R8, 0x7531, R9 ;  /* 0x00007531080d7816 */ /* 0x000fe40000000009 */
[C-C-:B------:R-:W-:Y:S02]  /*11df0*/  PRMT R8, R4.reuse, 0x6420, R5.reuse ;  /* 0x0000642004087816 */ /* 0x140fe40000000005 */
[----:B------:R-:W-:Y:S01]  /*11e00*/  PRMT R9, R4, 0x7531, R5 ;  /* 0x0000753104097816 */ /* 0x000fe20000000005 */
[----:B------:R-:W-:Y:S01]  /*11e10*/  VIADD R4, R19, 0x1000 ;  /* 0x0000100013047836 */ /* 0x000fe20000000000 */
[C-C-:B------:R-:W-:Y:S02]  /*11e20*/  PRMT R14, R10.reuse, 0x6420, R11.reuse ;  /* 0x000064200a0e7816 */ /* 0x140fe4000000000b */
[----:B------:R-:W-:Y:S02]  /*11e30*/  PRMT R15, R10, 0x7531, R11 ;  /* 0x000075310a0f7816 */ /* 0x000fe4000000000b */
[----:B------:R-:W-:-:S02]  /*11e40*/  LOP3.LUT R5, R4, R17, RZ, 0xfc, !PT ;  /* 0x0000001104057212 */ /* 0x000fc400078efcff */
[C-C-:B------:R-:W-:Y:S01]  /*11e50*/  PRMT R10, R6.reuse, 0x6420, R7.reuse ;  /* 0x00006420060a7816 */ /* 0x140fe20000000007 */
[----:B------:R-:W-:Y:S01]  /*11e60*/  STSM.16.M88.4 [R0+0x4000], R12 ;  /* 0x0040000c00007844 */ /* 0x000fe20000000200 */
[----:B------:R-:W-:Y:S01]  /*11e70*/  PRMT R11, R6, 0x7531, R7 ;  /* 0x00007531060b7816 */ /* 0x000fe20000000007 */
[----:B------:R-:W-:-:S04]  /*11e80*/  IMAD.IADD R20, R18, 0x1, R5 ;  /* 0x0000000112147824 */ /* 0x000fc800078e0205 */
[----:B------:R0:W-:Y:S04]  /*11e90*/  STSM.16.M88.4 [R0+0x6000], R8 ;  /* 0x0060000800007844 */ /* 0x0001e80000000200 */
[----:B------:R-:W1:Y:S04]  /*11ea0*/  LDSM.16.MT88.4 R8, [R20+0x10400] ;  /* 0x010400001408783b */ /* 0x000e680000004200 */
[----:B------:R-:W2:Y:S01]  /*11eb0*/  LDSM.16.MT88.4 R4, [R3+0x11400] ;  /* 0x011400000304783b */ /* 0x000ea20000004200 */
[----:B0-----:R-:W-:Y:S01]  /*11ec0*/  IMAD.IADD R0, R22, 0x1, R21 ;  /* 0x0000000116007824 */ /* 0x001fe200078e0215 */
[----:B------:R-:W-:-:S02]  /*11ed0*/  IADD3 R21, R26, R19, R34 ;  /* 0x000000131a157210 */ /* 0x000fc40007ffe022 */
[C-C-:B-1----:R-:W-:Y:S02]  /*11ee0*/  PRMT R12, R8.reuse, 0x6420, R9.reuse ;  /* 0x00006420080c7816 */ /* 0x142fe40000000009 */
[----:B------:R-:W-:Y:S02]  /*11ef0*/  PRMT R13, R8, 0x7531, R9 ;  /* 0x00007531080d7816 */ /* 0x000fe40000000009 */
[C-C-:B--2---:R-:W-:Y:S02]  /*11f00*/  PRMT R8, R4.reuse, 0x6420, R5.reuse ;  /* 0x0000642004087816 */ /* 0x144fe40000000005 */
        /* <DEDUP_REMOVED lines=28> */
[----:B------:R-:W-:-:S05]  /*120d0*/  IADD3 R21, R26, R36, R19 ;  /* 0x000000241a157210 */ /* 0x000fca0007ffe013 */
        /* <DEDUP_REMOVED lines=31> */
[----:B0-----:R-:W-:Y:S01]  /*122d0*/  VIADD R0, R19, 0x7000 ;  /* 0x0000700013007836 */ /* 0x001fe20000000000 */
[----:B-1----:R-:W-:-:S02]  /*122e0*/  PRMT R12, R8, 0x6420, R9 ;  /* 0x00006420080c7816 */ /* 0x002fc40000000009 */
[----:B------:R-:W-:Y:S02]  /*122f0*/  PRMT R13, R8, 0x7531, R9 ;  /* 0x00007531080d7816 */ /* 0x000fe40000000009 */
[C-C-:B--2---:R-:W-:Y:S02]  /*12300*/  PRMT R8, R4.reuse, 0x6420, R5.reuse ;  /* 0x0000642004087816 */ /* 0x144fe40000000005 */
[----:B------:R-:W-:Y:S02]  /*12310*/  PRMT R9, R4, 0x7531, R5 ;  /* 0x0000753104097816 */ /* 0x000fe40000000005 */
[----:B------:R-:W-:Y:S02]  /*12320*/  LOP3.LUT R5, R0, R17, RZ, 0xfc, !PT ;  /* 0x0000001100057212 */ /* 0x000fe400078efcff */
[C-C-:B------:R-:W-:Y:S02]  /*12330*/  PRMT R14, R10.reuse, 0x6420, R11.reuse ;  /* 0x000064200a0e7816 */ /* 0x140fe4000000000b */
[----:B------:R-:W-:Y:S01]  /*12340*/  PRMT R15, R10, 0x7531, R11 ;  /* 0x000075310a0f7816 */ /* 0x000fe2000000000b */
[----:B------:R-:W-:Y:S01]  /*12350*/  IMAD.IADD R0, R18, 0x1, R5 ;  /* 0x0000000112007824 */ /* 0x000fe200078e0205 */
[----:B------:R-:W-:-:S02]  /*12360*/  PRMT R10, R6, 0x6420, R7 ;  /* 0x00006420060a7816 */ /* 0x000fc40000000007 */
[----:B------:R-:W-:Y:S01]  /*12370*/  PRMT R11, R6, 0x7531, R7 ;  /* 0x00007531060b7816 */ /* 0x000fe20000000007 */
[----:B------:R-:W-:Y:S04]  /*12380*/  STSM.16.M88.4 [R22], R12 ;  /* 0x0000000c16007844 */ /* 0x000fe80000000200 */
[----:B------:R-:W-:Y:S04]  /*12390*/  STSM.16.M88.4 [R22+0x2000], R8 ;  /* 0x0020000816007844 */ /* 0x000fe80000000200 */
[----:B------:R-:W0:Y:S04]  /*123a0*/  LDSM.16.MT88.4 R8, [R0+0x10400] ;  /* 0x010400000008783b */ /* 0x000e280000004200 */
        /* <DEDUP_REMOVED lines=19> */
.L_x_2513:
[----:B-1----:R1:W-:Y:S01]  /*124e0*/  SYNCS.ARRIVE.TRANS64.A1T0 RZ, [R2+URZ+0x38850], RZ ;  /* 0x038850ff02ff79a7 */ /* 0x0023e2000810003f */
[----:B------:R-:W-:Y:S06]  /*124f0*/  BAR.SYNC.DEFER_BLOCKING 0x2, 0x80 ;  /* 0x0082000000007b1d */ /* 0x000fec0000010000 */
[----:B------:R-:W-:Y:S05]  /*12500*/  @!P1 BRA `(.L_x_2514) ;  /* 0x0000000000049947 */ /* 0x000fea0003800000 */
[----:B------:R-:W-:Y:S01]  /*12510*/  BPT.TRAP 0x1 ;  /* 0x000000040000795c */ /* 0x000fe20000300000 */
.L_x_2514:
        /* <DEDUP_REMOVED lines=8> */
.L_x_2457:
[----:B------:R-:W-:Y:S05]  /*125a0*/  BSYNC B7 ;  /* 0x0000000000077941 */ /* 0x000fea0003800000 */
.L_x_2455:
[----:B-1----:R1:W5:Y:S01]  /*125b0*/  LDL R2, [R1+0x8] ;  /* 0x0000080001027983 */ /* 0x0023620000100800 */
[----:B------:R-:W-:-:S13]  /*125c0*/  LOP3.LUT P1, RZ, R16, 0x1000, RZ, 0xc0, !PT ;  /* 0x0000100010ff7812 */ /* 0x000fda000782c0ff */
[----:B-1----:R-:W-:Y:S05]  /*125d0*/  @!P1 BRA `(.L_x_2515) ;  /* 0x0000000000249947 */ /* 0x002fea0003800000 */
[----:B------:R-:W1:Y:S08]  /*125e0*/  S2UR UR4, SR_CgaCtaId ;  /* 0x00000000000479c3 */ /* 0x000e700000008800 */
[----:B------:R-:W-:Y:S01]  /*125f0*/  BAR.SYNC.DEFER_BLOCKING 0x5, 0x180 ;  /* 0x0146000000007b1d */ /* 0x000fe20000010000 */
[----:B------:R-:W-:Y:S01]  /*12600*/  MOV R18, 0x400 ;  /* 0x0000040000127802 */ /* 0x000fe20000000f00 */
[----:B-1----:R-:W-:-:S05]  /*12610*/  IMAD.U32 R33, RZ, RZ, UR4 ;  /* 0x00000004ff217e24 */ /* 0x002fca000f8e00ff */
[----:B------:R-:W-:-:S05]  /*12620*/  LEA R18, R33, R18, 0x18 ;  /* 0x0000001221127211 */ /* 0x000fca00078ec0ff */
[----:B-----5:R-:W1:Y:S04]  /*12630*/  LDS R2, [R18+0x388d0] ;  /* 0x0388d00012027984 */ /* 0x020e680000000800 */
[----:B-1----:R2:W-:Y:S01]  /*12640*/  STL [R1+0x8], R2 ;  /* 0x0000080201007387 */ /* 0x0025e20000100800 */
[----:B------:R-:W-:Y:S06]  /*12650*/  BAR.ARV 0x4, 0x180 ;  /* 0x0106000000007b1d */ /* 0x000fec0000002000 */
[----:B------:R-:W-:Y:S05]  /*12660*/  BRA `(.L_x_2516) ;  /* 0x0000000000207947 */ /* 0x000fea0003800000 */
.L_x_2515:
[----:B------:R-:W1:Y:S01]  /*12670*/  @!P0 S2R R33, SR_CgaCtaId ;  /* 0x0000000000218919 */ /* 0x000e620000008800 */
[----:B0-----:R-:W-:Y:S01]  /*12680*/  @!P0 MOV R0, 0x400 ;  /* 0x0000040000008802 */ /* 0x001fe20000000f00 */
[----:B------:R-:W-:Y:S03]  /*12690*/  BAR.SYNC.DEFER_BLOCKING 0x4, 0x180 ;  /* 0x0106000000007b1d */ /* 0x000fe60000010000 */
[----:B-1----:R-:W-:-:S03]  /*126a0*/  @!P0 LEA R18, R33, R0, 0x18 ;  /* 0x0000000021128211 */ /* 0x002fc600078ec0ff */
[----:B-----5:R-:W0:Y:S04]  /*126b0*/  SHFL.IDX PT, R0, R2, RZ, 0x1f ;  /* 0x00001fff02007589 */ /* 0x020e2800000e0000 */
[----:B------:R1:W-:Y:S04]  /*126c0*/  @!P0 STS [R18+0x388d0], R2 ;  /* 0x0388d00212008388 */ /* 0x0003e80000000800 */
[----:B0-----:R1:W-:Y:S01]  /*126d0*/  STL [R1+0x8], R0 ;  /* 0x0000080001007387 */ /* 0x0013e20000100800 */
[----:B------:R-:W-:Y:S06]  /*126e0*/  BAR.ARV 0x5, 0x180 ;  /* 0x0146000000007b1d */ /* 0x000fec0000002000 */
.L_x_2516:
[----:B01----:R-:W3:Y:S01]  /*126f0*/  LDL R0, [R1+0x8] ;  /* 0x0000080001007983 */ /* 0x003ee20000100800 */
[----:B------:R-:W-:Y:S02]  /*12700*/  ULDC UR4, c[0x0][0xc38] ;  /* 0x00030e0000047ab9 */ /* 0x000fe40000000800 */
[----:B---3--:R-:W-:-:S13]  /*12710*/  ISETP.GE.AND P0, PT, R0, UR4, PT ;  /* 0x0000000400007c0c */ /* 0x008fda000bf06270 */
[----:B------:R-:W-:Y:S05]  /*12720*/  @!P0 BRA `(.L_x_2517) ;  /* 0xffffffb000008947 */ /* 0x000fea000383ffff */
.L_x_2452:
[----:B------:R-:W3:Y:S01]  /*12730*/  LDL.LU R0, [R1+0xc] ;  /* 0x00000c0001007983 */ /* 0x000ee20000300800 */
[----:B------:R-:W-:Y:S01]  /*12740*/  BSSY B0, `(.L_x_2518) ;  /* 0x000000b000007945 */ /* 0x000fe20003800000 */
[----:B------:R-:W0:Y:S01]  /*12750*/  S2R R5, SR_CgaCtaId ;  /* 0x0000000000057919 */ /* 0x000e220000008800 */
[----:B---3--:R-:W-:-:S05]  /*12760*/  VIADD R0, R0, 0x1 ;  /* 0x0000000100007836 */ /* 0x008fca0000000000 */
[----:B--2---:R-:W-:-:S04]  /*12770*/  LEA.HI R2, R0, R0, RZ, 0x1 ;  /* 0x0000000000027211 */ /* 0x004fc800078f08ff */
[----:B------:R-:W-:Y:S02]  /*12780*/  LOP3.LUT R3, R2, 0xfffffffe, RZ, 0xc0, !PT ;  /* 0xfffffffe02037812 */ /* 0x000fe400078ec0ff */
[----:B------:R-:W-:-:S03]  /*12790*/  MOV R2, 0x400 ;  /* 0x0000040000027802 */ /* 0x000fc60000000f00 */
[----:B------:R-:W-:Y:S01]  /*127a0*/  IMAD.IADD R0, R0, 0x1, -R3 ;  /* 0x0000000100007824 */ /* 0x000fe200078e0a03 */
[----:B0-----:R-:W-:-:S04]  /*127b0*/  LEA R5, R5, R2, 0x18 ;  /* 0x0000000205057211 */ /* 0x001fc800078ec0ff */
[----:B------:R-:W-:-:S04]  /*127c0*/  SHF.L.U32 R0, R0, 0x1f, RZ ;  /* 0x0000001f00007819 */ /* 0x000fc800000006ff */
[----:B------:R-:W0:Y:S02]  /*127d0*/  SYNCS.PHASECHK.TRANS64.TRYWAIT P0, [R5+URZ+0x38820], R0 ;  /* 0x03882000050075a7 */ /* 0x000e24000800017f */
[----:B0-----:R-:W-:Y:S05]  /*127e0*/  @!P0 BRA `(.L_x_2519) ;  /* 0x00000038009c8947 */ /* 0x001fea0003800000 */
.L_x_2636:
[----:B------:R-:W-:Y:S05]  /*127f0*/  BSYNC B0 ;  /* 0x0000000000007941 */ /* 0x000fea0003800000 */
.L_x_2518:
[----:B------:R-:W-:-:S03]  /*12800*/  UMOV UR4, 0xffffffff ;  /* 0xffffffff00047882 */ /* 0x000fc60000000000 */
[----:B------:R-:W-:Y:S05]  /*12810*/  BRA.DIV UR4, `(.L_x_2520) ;  /* 0x0000003a04a47947 */ /* 0x000fea000b800000 */
[----:B0-----:R-:W0:Y:S02]  /*12820*/  S2R R0, SR_TID.X ;  /* 0x0000000000007919 */ /* 0x001e240000002100 */
[----:B0-----:R-:W-:-:S04]  /*12830*/  SHF.R.U32.HI R0, RZ, 0x5, R0 ;  /* 0x00000005ff007819 */ /* 0x001fc80000011600 */
[----:B------:R-:W-:-:S05]  /*12840*/  LOP3.LUT R0, R0, 0x3, RZ, 0xc0, !PT ;  /* 0x0000000300007812 */ /* 0x000fca00078ec0ff */
[----:B------:R0:W1:Y:S02]  /*12850*/  SHFL.IDX PT, R14, R0, RZ, 0x1f ;  /* 0x00001fff000e7589 */ /* 0x00006400000e0000 */
.L_x_2639:
[----:B-1----:R-:W-:Y:S01]  /*12860*/  ISETP.NE.AND P0, PT, R14, RZ, PT ;  /* 0x000000ff0e00720c */ /* 0x002fe20003f05270 */
[----:B------:R-:W-:-:S12]  /*12870*/  BSSY B0, `(.L_x_2521) ;  /* 0x000002c000007945 */ /* 0x000fd80003800000 */
[----:B------:R-:W-:Y:S05]  /*12880*/  @P0 BRA `(.L_x_2522) ;  /* 0x0000000000a80947 */ /* 0x000fea0003800000 */
[----:B------:R-:W-:-:S03]  /*12890*/  UMOV UR4, 0xffffffff ;  /* 0xffffffff00047882 */ /* 0x000fc60000000000 */
[----:B------:R-:W-:Y:S05]  /*128a0*/  BRA.DIV UR4, `(.L_x_2523) ;  /* 0x0000003a04b47947 */ /* 0x000fea000b800000 */
[----:B------:R-:W-:-:S13]  /*128b0*/  ELECT P6, URZ, PT ;  /* 0x00000000003f782f */ /* 0x000fda00038c0000 */
.L_x_2642:
[----:B------:R-:W-:Y:S05]  /*128c0*/  @!P6 BRA `(.L_x_2522) ;  /* 0x000000000098e947 */ /* 0x000fea0003800000 */
[----:B------:R-:W-:-:S06]  /*128d0*/  ULOP3.LUT UR4, UR37, 0x2, URZ, 0xfc, !UPT ;  /* 0x0000000225047892 */ /* 0x000fcc000f8efc3f */
[----:B0-----:R-:W-:-:S05]  /*128e0*/  IMAD.U32 R0, RZ, RZ, UR4 ;  /* 0x00000004ff007e24 */ /* 0x001fca000f8e00ff */
[----:B------:R-:W-:-:S13]  /*128f0*/  ISETP.NE.AND P0, PT, R0, 0x3, PT ;  /* 0x000000030000780c */ /* 0x000fda0003f05270 */
[----:B------:R-:W-:Y:S05]  /*12900*/  @!P0 BRA `(.L_x_2524) ;  /* 0x0000000000048947 */ /* 0x000fea0003800000 */
[----:B------:R-:W-:Y:S01]  /*12910*/  BPT.TRAP 0x1 ;  /* 0x000000040000795c */ /* 0x000fe20000300000 */
.L_x_2524:
[C---:B------:R-:W-:Y:S01]  /*12920*/  IMAD R3, R24.reuse, 0x8, R5 ;  /* 0x0000000818037824 */ /* 0x040fe200078e0205 */
[----:B------:R-:W-:Y:S01]  /*12930*/  SHF.L.U32 R2, R27, 0x1f, RZ ;  /* 0x0000001f1b027819 */ /* 0x000fe200000006ff */
[----:B------:R-:W-:-:S03]  /*12940*/  VIADD R24, R24, 0x1 ;  /* 0x0000000118187836 */ /* 0x000fc60000000000 */
[----:B------:R-:W0:Y:S02]  /*12950*/  SYNCS.PHASECHK.TRANS64.TRYWAIT P1, [R3+URZ+0x38840], R2 ;  /* 0x03884002030075a7 */ /* 0x000e24000802017f */
[----:B------:R-:W-:-:S04]  /*12960*/  ISETP.NE.AND P2, PT, R24, 0x2, PT ;  /* 0x000000021800780c */ /* 0x000fc80003f45270 */
[----:B------:R-:W-:Y:S01]  /*12970*/  SEL R0, RZ, 0x1, P2 ;  /* 0x00000001ff007807 */ /* 0x000fe20001000000 */
[----:B0-----:R-:W-:Y:S08]  /*12980*/  @!P1 BRA `(.L_x_2525) ;  /* 0x00000038009c9947 */ /* 0x001ff00003800000 */
.L_x_2643:
[----:B------:R-:W-:Y:S02]  /*12990*/  SEL R24, R24, RZ, P2 ;  /* 0x000000ff18187207 */ /* 0x000fe40001000000 */
[----:B------:R-:W-:Y:S01]  /*129a0*/  LOP3.LUT R0, R27, R0, RZ, 0x3c, !PT ;  /* 0x000000001b007212 */ /* 0x000fe200078e3cff */
[----:B------:R-:W-:Y:S06]  /*129b0*/  @!P0 BRA `(.L_x_2526) ;  /* 0x0000000000048947 */ /* 0x000fec0003800000 */
[----:B------:R-:W-:Y:S01]  /*129c0*/  BPT.TRAP 0x1 ;  /* 0x000000040000795c */ /* 0x000fe20000300000 */
.L_x_2526:
[----:B------:R-:W-:Y:S01]  /*129d0*/  IMAD R5, R24, 0x8, R5 ;  /* 0x0000000818057824 */ /* 0x000fe200078e0205 */
[----:B------:R-:W-:-:S04]  /*129e0*/  SHF.L.U32 R0, R0, 0x1f, RZ ;  /* 0x0000001f00007819 */ /* 0x000fc800000006ff */
[----:B------:R-:W1:Y:S02]  /*129f0*/  SYNCS.PHASECHK.TRANS64.TRYWAIT P1, [R5+URZ+0x38840], R0 ;  /* 0x03884000050075a7 */ /* 0x000e64000802017f */
[----:B-1----:R-:W-:Y:S05]  /*12a00*/  @!P1 BRA `(.L_x_2527) ;  /* 0x0000003800909947 */ /* 0x002fea0003800000 */
.L_x_2644:
[----:B------:R-:W-:Y:S05]  /*12a10*/  @!P0 BRA `(.L_x_2528) ;  /* 0x0000000000048947 */ /* 0x000fea0003800000 */
[----:B------:R-:W-:Y:S01]  /*12a20*/  BPT.TRAP 0x1 ;  /* 0x000000040000795c */ /* 0x000fe20000300000 */
.L_x_2528:
[----:B------:R-:W2:Y:S02]  /*12a30*/  SYNCS.PHASECHK.TRANS64.TRYWAIT P1, [R3+URZ+0x38860], R2 ;  /* 0x03886002030075a7 */ /* 0x000ea4000802017f */
[----:B--2---:R-:W-:Y:S05]  /*12a40*/  @!P1 BRA `(.L_x_2529) ;  /* 0x0000003800949947 */ /* 0x004fea0003800000 */
.L_x_2645:
[----:B------:R-:W-:Y:S05]  /*12a50*/  @!P0 BRA `(.L_x_2530) ;  /* 0x0000000000048947 */ /* 0x000fea0003800000 */
[----:B------:R-:W-:Y:S01]  /*12a60*/  BPT.TRAP 0x1 ;  /* 0x000000040000795c */ /* 0x000fe20000300000 */
.L_x_2530:
[----:B------:R-:W3:Y:S02]  /*12a70*/  SYNCS.PHASECHK.TRANS64.TRYWAIT P1, [R5+URZ+0x38860], R0 ;  /* 0x03886000050075a7 */ /* 0x000ee4000802017f */
[----:B---3--:R-:W-:Y:S05]  /*12a80*/  @!P1 BRA `(.L_x_2531) ;  /* 0x0000003800989947 */ /* 0x008fea0003800000 */
.L_x_2646:
[----:B------:R-:W-:Y:S05]  /*12a90*/  @!P0 BRA `(.L_x_2532) ;  /* 0x0000000000048947 */ /* 0x000fea0003800000 */
[----:B------:R-:W-:Y:S01]  /*12aa0*/  BPT.TRAP 0x1 ;  /* 0x000000040000795c */ /* 0x000fe20000300000 */
.L_x_2532:
[----:B------:R-:W4:Y:S02]  /*12ab0*/  SYNCS.PHASECHK.TRANS64.TRYWAIT P1, [R3+URZ+0x38880], R2 ;  /* 0x03888002030075a7 */ /* 0x000f24000802017f */
[----:B----4-:R-:W-:Y:S05]  /*12ac0*/  @!P1 BRA `(.L_x_2533) ;  /* 0x00000038009c9947 */ /* 0x010fea0003800000 */
.L_x_2647:
[----:B------:R-:W-:Y:S05]  /*12ad0*/  @!P0 BRA `(.L_x_2534) ;  /* 0x0000000000048947 */ /* 0x000fea0003800000 */
[----:B------:R-:W-:Y:S01]  /*12ae0*/  BPT.TRAP 0x1 ;  /* 0x000000040000795c */ /* 0x000fe20000300000 */
.L_x_2534:
[----:B------:R0:W0:Y:S02]  /*12af0*/  SYNCS.PHASECHK.TRANS64.TRYWAIT P0, [R5+URZ+0x38880], R0 ;  /* 0x03888000050075a7 */ /* 0x000024000800017f */
[----:B0-----:R-:W-:Y:S05]  /*12b00*/  @!P0 NANOSLEEP.SYNCS 0x989680 ;  /* 0x009896800000895d */ /* 0x001fea0003900000 */
[----:B------:R-:W0:Y:S02]  /*12b10*/  @!P0 SYNCS.PHASECHK.TRANS64 P0, [R5+URZ+0x38880], R0 ;  /* 0x03888000050085a7 */ /* 0x000e24000800007f */
[----:B0-----:R-:W-:Y:S05]  /*12b20*/  @!P0 BRA `(.L_x_2534) ;  /* 0xfffffffc00f08947 */ /* 0x001fea000383ffff */
.L_x_2522:
[----:B------:R-:W-:Y:S05]  /*12b30*/  BSYNC B0 ;  /* 0x0000000000007941 */ /* 0x000fea0003800000 */
.L_x_2521:
[----:B------:R-:W-:Y:S05]  /*12b40*/  EXIT ;  /* 0x000000000000794d */ /* 0x000fea0003800000 */
.L_x_2399:
[----:B0-----:R-:W-:-:S04]  /*12b50*/  IMAD.U32 R3, RZ, RZ, UR48 ;  /* 0x00000030ff037e24 */ /* 0x001fc8000f8e00ff */
[----:B------:R0:W1:Y:S03]  /*12b60*/  SYNCS.PHASECHK.TRANS64.TRYWAIT P0, [R3+URZ+0x38800], R0 ;  /* 0x03880000030075a7 */ /* 0x000066000800017f */
[----:B-1----:R-:W-:Y:S05]  /*12b70*/  @!P0 NANOSLEEP.SYNCS 0x989680 ;  /* 0x009896800000895d */ /* 0x002fea0003900000 */
[----:B------:R-:W1:Y:S02]  /*12b80*/  @!P0 SYNCS.PHASECHK.TRANS64 P0, [R3+URZ+0x38800], R0 ;  /* 0x03880000030085a7 */ /* 0x000e64000800007f */
[----:B-1----:R-:W-:Y:S05]  /*12b90*/  @!P0 BRA `(.L_x_2399) ;  /* 0xfffffffc00ec8947 */ /* 0x002fea000383ffff */
[----:B------:R-:W-:Y:S05]  /*12ba0*/  BRA `(.L_x_2535) ;  /* 0xfffffef000007947 */ /* 0x000fea000383ffff */
.L_x_2403:
[----:B-1----:R-:W-:-:S04]  /*12bb0*/  IMAD.U32 R0, RZ, RZ, UR53 ;  /* 0x00000035ff007e24 */ /* 0x002fc8000f8e00ff */
[----:B------:R1:W2:Y:S03]  /*12bc0*/  SYNCS.PHASECHK.TRANS64.TRYWAIT P1, [R0+URZ+0x38830], R7 ;  /* 0x03883007000075a7 */ /* 0x0002a6000802017f */
[----:B--2---:R-:W-:Y:S05]  /*12bd0*/  @!P1 NANOSLEEP.SYNCS 0x989680 ;  /* 0x009896800000995d */ /* 0x004fea0003900000 */
[----:B------:R-:W2:Y:S02]  /*12be0*/  @!P1 SYNCS.PHASECHK.TRANS64 P1, [R0+URZ+0x38830], R7 ;  /* 0x03883007000095a7 */ /* 0x000ea4000802007f */
[----:B--2---:R-:W-:Y:S05]  /*12bf0*/  @!P1 BRA `(.L_x_2403) ;  /* 0xfffffffc00ec9947 */ /* 0x004fea000383ffff */
[----:B------:R-:W-:Y:S05]  /*12c00*/  BRA `(.L_x_2402) ;  /* 0xfffffef000247947 */ /* 0x000fea000383ffff */
.L_x_2408:
[----:B-1----:R-:W-:-:S04]  /*12c10*/  IMAD.U32 R8, RZ, RZ, UR53 ;  /* 0x00000035ff087e24 */ /* 0x002fc8000f8e00ff */
[----:B------:R1:W2:Y:S03]  /*12c20*/  SYNCS.PHASECHK.TRANS64.TRYWAIT P1, [R8+URZ+0x38850], R7 ;  /* 0x03885007080075a7 */ /* 0x0002a6000802017f */
[----:B--2---:R-:W-:Y:S05]  /*12c30*/  @!P1 NANOSLEEP.SYNCS 0x989680 ;  /* 0x009896800000995d */ /* 0x004fea0003900000 */
[----:B------:R-:W2:Y:S02]  /*12c40*/  @!P1 SYNCS.PHASECHK.TRANS64 P1, [R8+URZ+0x38850], R7 ;  /* 0x03885007080095a7 */ /* 0x000ea4000802007f */
[----:B--2---:R-:W-:Y:S05]  /*12c50*/  @!P1 BRA `(.L_x_2408) ;  /* 0xfffffffc00ec9947 */ /* 0x004fea000383ffff */
[----:B------:R-:W-:Y:S05]  /*12c60*/  BRA `(.L_x_2407) ;  /* 0xffffff1000547947 */ /* 0x000fea000383ffff */
.L_x_2414:
[----:B0-----:R-:W-:Y:S02]  /*12c70*/  IMAD.U32 R3, RZ, RZ, UR52 ;  /* 0x00000034ff037e24 */ /* 0x001fe4000f8e00ff */
[----:B------:R-:W-:-:S04]  /*12c80*/  IMAD.U32 R4, RZ, RZ, UR56 ;  /* 0x00000038ff047e24 */ /* 0x000fc8000f8e00ff */
[----:B------:R0:W1:Y:S03]  /*12c90*/  SYNCS.PHASECHK.TRANS64.TRYWAIT P1, [R3+URZ+0x38830], R4 ;  /* 0x03883004030075a7 */ /* 0x000066000802017f */
[----:B-1----:R-:W-:Y:S05]  /*12ca0*/  @!P1 NANOSLEEP.SYNCS 0x989680 ;  /* 0x009896800000995d */ /* 0x002fea0003900000 */
[----:B------:R-:W1:Y:S02]  /*12cb0*/  @!P1 SYNCS.PHASECHK.TRANS64 P1, [R3+URZ+0x38830], R4 ;  /* 0x03883004030095a7 */ /* 0x000e64000802007f */
[----:B-1----:R-:W-:Y:S05]  /*12cc0*/  @!P1 BRA `(.L_x_2414) ;  /* 0xfffffffc00e89947 */ /* 0x002fea000383ffff */
[----:B------:R-:W-:Y:S05]  /*12cd0*/  BRA `(.L_x_2413) ;  /* 0xffffff1400687947 */ /* 0x000fea000383ffff */
.L_x_2419:
[----:B-1----:R-:W-:Y:S02]  /*12ce0*/  IMAD.U32 R7, RZ, RZ, UR52 ;  /* 0x00000034ff077e24 */ /* 0x002fe4000f8e00ff */
[----:B------:R-:W-:-:S04]  /*12cf0*/  IMAD.U32 R8, RZ, RZ, UR56 ;  /* 0x00000038ff087e24 */ /* 0x000fc8000f8e00ff */
[----:B------:R1:W2:Y:S03]  /*12d00*/  SYNCS.PHASECHK.TRANS64.TRYWAIT P1, [R7+URZ+0x38850], R8 ;  /* 0x03885008070075a7 */ /* 0x0002a6000802017f */
[----:B--2---:R-:W-:Y:S05]  /*12d10*/  @!P1 NANOSLEEP.SYNCS 0x989680 ;  /* 0x009896800000995d */ /* 0x004fea0003900000 */
[----:B------:R-:W2:Y:S02]  /*12d20*/  @!P1 SYNCS.PHASECHK.TRANS64 P1, [R7+URZ+0x38850], R8 ;  /* 0x03885008070095a7 */ /* 0x000ea4000802007f */
[----:B--2---:R-:W-:Y:S05]  /*12d30*/  @!P1 BRA `(.L_x_2419) ;  /* 0xfffffffc00e89947 */ /* 0x004fea000383ffff */
[----:B------:R-:W-:Y:S05]  /*12d40*/  BRA `(.L_x_2418) ;  /* 0xffffff3c00647947 */ /* 0x000fea000383ffff */
.L_x_2426:
[----:B-1----:R-:W-:-:S04]  /*12d50*/  IMAD.U32 R3, RZ, RZ, UR46 ;  /* 0x0000002eff037e24 */ /* 0x002fc8000f8e00ff */
[----:B------:R1:W2:Y:S03]  /*12d60*/  SYNCS.PHASECHK.TRANS64.TRYWAIT P1, [R3+URZ+0x38830], R6 ;  /* 0x03883006030075a7 */ /* 0x0002a6000802017f */
[----:B--2---:R-:W-:Y:S05]  /*12d70*/  @!P1 NANOSLEEP.SYNCS 0x989680 ;  /* 0x009896800000995d */ /* 0x004fea0003900000 */
[----:B------:R-:W2:Y:S02]  /*12d80*/  @!P1 SYNCS.PHASECHK.TRANS64 P1, [R3+URZ+0x38830], R6 ;  /* 0x03883006030095a7 */ /* 0x000ea4000802007f */
[----:B--2---:R-:W-:Y:S05]  /*12d90*/  @!P1 BRA `(.L_x_2426) ;  /* 0xfffffffc00ec9947 */ /* 0x004fea000383ffff */
[----:B------:R-:W-:Y:S05]  /*12da0*/  BRA `(.L_x_2425) ;  /* 0xffffff4000387947 */ /* 0x000fea000383ffff */
.L_x_2431:
[----:B--2---:R-:W-:-:S04]  /*12db0*/  IMAD.U32 R9, RZ, RZ, UR46 ;  /* 0x0000002eff097e24 */ /* 0x004fc8000f8e00ff */
[----:B------:R2:W3:Y:S03]  /*12dc0*/  SYNCS.PHASECHK.TRANS64.TRYWAIT P1, [R9+URZ+0x38850], R6 ;  /* 0x03885006090075a7 */ /* 0x0004e6000802017f */
[----:B---3--:R-:W-:Y:S05]  /*12dd0*/  @!P1 NANOSLEEP.SYNCS 0x989680 ;  /* 0x009896800000995d */ /* 0x008fea0003900000 */
[----:B------:R-:W3:Y:S02]  /*12de0*/  @!P1 SYNCS.PHASECHK.TRANS64 P1, [R9+URZ+0x38850], R6 ;  /* 0x03885006090095a7 */ /* 0x000ee4000802007f */
[----:B---3--:R-:W-:Y:S05]  /*12df0*/  @!P1 BRA `(.L_x_2431) ;  /* 0xfffffffc00ec9947 */ /* 0x008fea000383ffff */
[----:B------:R-:W-:Y:S05]  /*12e00*/  BRA `(.L_x_2430) ;  /* 0xffffff5c00d07947 */ /* 0x000fea000383ffff */
.L_x_2466:
        /* <DEDUP_REMOVED lines=10> */
.L_x_2536:
[----:B------:R-:W-:Y:S05]  /*12eb0*/  BRA `(.L_x_2537) ;  /* 0xffffffb400187947 */ /* 0x000fea000383ffff */
.L_x_2469:
[----:B0-----:R0:W1:Y:S02]  /*12ec0*/  SYNCS.PHASECHK.TRANS64.TRYWAIT P0, [R6+URZ+0x38880], R20 ;  /* 0x03888014060075a7 */ /* 0x001064000800017f */
[----:B-1----:R-:W-:Y:S05]  /*12ed0*/  @!P0 NANOSLEEP.SYNCS 0x989680 ;  /* 0x009896800000895d */ /* 0x002fea0003900000 */
[----:B------:R-:W1:Y:S02]  /*12ee0*/  @!P0 SYNCS.PHASECHK.TRANS64 P0, [R6+URZ+0x38880], R20 ;  /* 0x03888014060085a7 */ /* 0x000e64000800007f */
[----:B-1----:R-:W-:Y:S05]  /*12ef0*/  @!P0 BRA `(.L_x_2469) ;  /* 0xfffffffc00f08947 */ /* 0x002fea000383ffff */
[----:B------:R-:W-:Y:S05]  /*12f00*/  BRA `(.L_x_2538) ;  /* 0xffffffb400b87947 */ /* 0x000fea000383ffff */
.L_x_2470:
        /* <DEDUP_REMOVED lines=8> */
.L_x_2540:
[----:B------:R-:W-:Y:S05]  /*12f90*/  BSYNC B0 ;  /* 0x0000000000007941 */ /* 0x000fea0003800000 */
.L_x_2539:
[----:B------:R-:W-:Y:S01]  /*12fa0*/  IMAD.MOV.U32 R13, RZ, RZ, R7 ;  /* 0x000000ffff0d7224 */ /* 0x000fe200078e0007 */
[C---:B------:R-:W-:Y:S01]  /*12fb0*/  LOP3.LUT P2, RZ, R16.reuse, 0x200, RZ, 0xc0, !PT ;  /* 0x0000020010ff7812 */ /* 0x040fe2000784c0ff */
[----:B------:R-:W-:Y:S01]  /*12fc0*/  IMAD.MOV.U32 R12, RZ, RZ, RZ ;  /* 0x000000ffff0c7224 */ /* 0x000fe200078e00ff */
[C---:B------:R-:W-:Y:S01]  /*12fd0*/  LOP3.LUT P1, RZ, R16.reuse, 0x80, RZ, 0xc0, !PT ;  /* 0x0000008010ff7812 */ /* 0x040fe2000782c0ff */
        /* <DEDUP_REMOVED lines=10> */
.L_x_2541:
[----:B------:R-:W-:Y:S01]  /*13080*/  ISETP.GE.AND P3, PT, R8, 0x51, PT ;  /* 0x000000510800780c */ /* 0x000fe20003f66270 */
[----:B------:R-:W-:Y:S02]  /*13090*/  IMAD.MOV.U32 R13, RZ, RZ, R9 ;  /* 0x000000ffff0d7224 */ /* 0x000fe400078e0009 */
[----:B------:R-:W-:Y:S02]  /*130a0*/  IMAD.MOV.U32 R12, RZ, RZ, 0x1 ;  /* 0x00000001ff0c7424 */ /* 0x000fe400078e00ff */
[----:B------:R-:W-:-:S08]  /*130b0*/  IMAD.MOV.U32 R2, RZ, RZ, R14 ;  /* 0x000000ffff027224 */ /* 0x000fd000078e000e */
[----:B------:R-:W-:Y:S05]  /*130c0*/  WARPSYNC.COLLECTIVE R15, `(.L_x_2542) ;  /* 0x000000000f087348 */ /* 0x000fea0003c00000 */
[----:B------:R0:W1:Y:S02]  /*130d0*/  SHFL.IDX P6, R14, R13, R12, R11 ;  /* 0x0000000c0d0e7389 */ /* 0x00006400000c000b */
[----:B01----:R-:W-:Y:S01]  /*130e0*/  ENDCOLLECTIVE ;  /* 0x000000000000791b */ /* 0x003fe20003800000 */
.L_x_2542:
        /* <DEDUP_REMOVED lines=14> */
.L_x_2543:
[----:B------:R-:W-:Y:S02]  /*131d0*/  IMAD.MOV.U32 R13, RZ, RZ, R9 ;  /* 0x000000ffff0d7224 */ /* 0x000fe400078e0009 */
[----:B------:R-:W-:Y:S02]  /*131e0*/  IMAD.MOV.U32 R12, RZ, RZ, 0x2 ;  /* 0x00000002ff0c7424 */ /* 0x000fe400078e00ff */
[----:B------:R-:W-:-:S07]  /*131f0*/  IMAD.MOV.U32 R2, RZ, RZ, R14 ;  /* 0x000000ffff027224 */ /* 0x000fce00078e000e */
[----:B------:R-:W-:Y:S05]  /*13200*/  WARPSYNC.COLLECTIVE R15, `(.L_x_2544) ;  /* 0x000000000f087348 */ /* 0x000fea0003c00000 */
[----:B------:R0:W1:Y:S02]  /*13210*/  SHFL.IDX P6, R14, R13, R12, R11 ;  /* 0x0000000c0d0e7389 */ /* 0x00006400000c000b */
[----:B01----:R-:W-:Y:S01]  /*13220*/  ENDCOLLECTIVE ;  /* 0x000000000000791b */ /* 0x003fe20003800000 */
.L_x_2544:
        /* <DEDUP_REMOVED lines=14> */
.L_x_2545:
[----:B------:R-:W-:Y:S02]  /*13310*/  IMAD.MOV.U32 R13, RZ, RZ, R9 ;  /* 0x000000ffff0d7224 */ /* 0x000fe400078e0009 */
[----:B------:R-:W-:Y:S02]  /*13320*/  IMAD.MOV.U32 R12, RZ, RZ, 0x3 ;  /* 0x00000003ff0c7424 */ /* 0x000fe400078e00ff */
[----:B------:R-:W-:-:S07]  /*13330*/  IMAD.MOV.U32 R2, RZ, RZ, R14 ;  /* 0x000000ffff027224 */ /* 0x000fce00078e000e */
[----:B------:R-:W-:Y:S05]  /*13340*/  WARPSYNC.COLLECTIVE R15, `(.L_x_2546) ;  /* 0x000000000f087348 */ /* 0x000fea0003c00000 */
[----:B------:R0:W1:Y:S02]  /*13350*/  SHFL.IDX P6, R14, R13, R12, R11 ;  /* 0x0000000c0d0e7389 */ /* 0x00006400000c000b */
[----:B01----:R-:W-:Y:S01]  /*13360*/  ENDCOLLECTIVE ;  /* 0x000000000000791b */ /* 0x003fe20003800000 */
.L_x_2546:
        /* <DEDUP_REMOVED lines=14> */
.L_x_2547:
[----:B------:R-:W-:Y:S02]  /*13450*/  IMAD.MOV.U32 R13, RZ, RZ, R9 ;  /* 0x000000ffff0d7224 */ /* 0x000fe400078e0009 */
[----:B------:R-:W-:Y:S02]  /*13460*/  IMAD.MOV.U32 R12, RZ, RZ, 0x4 ;  /* 0x00000004ff0c7424 */ /* 0x000fe400078e00ff */
[----:B------:R-:W-:-:S07]  /*13470*/  IMAD.MOV.U32 R2, RZ, RZ, R14 ;  /* 0x000000ffff027224 */ /* 0x000fce00078e000e */
[----:B------:R-:W-:Y:S05]  /*13480*/  WARPSYNC.COLLECTIVE R15, `(.L_x_2548) ;  /* 0x000000000f087348 */ /* 0x000fea0003c00000 */
[----:B------:R0:W1:Y:S02]  /*13490*/  SHFL.IDX P6, R14, R13, R12, R11 ;  /* 0x0000000c0d0e7389 */ /* 0x00006400000c000b */
[----:B01----:R-:W-:Y:S01]  /*134a0*/  ENDCOLLECTIVE ;  /* 0x000000000000791b */ /* 0x003fe20003800000 */
.L_x_2548:
        /* <DEDUP_REMOVED lines=14> */
.L_x_2549:
[----:B------:R-:W-:Y:S02]  /*13590*/  IMAD.MOV.U32 R13, RZ, RZ, R9 ;  /* 0x000000ffff0d7224 */ /* 0x000fe400078e0009 */
[----:B------:R-:W-:Y:S02]  /*135a0*/  IMAD.MOV.U32 R12, RZ, RZ, 0x5 ;  /* 0x00000005ff0c7424 */ /* 0x000fe400078e00ff */
[----:B------:R-:W-:-:S07]  /*135b0*/  IMAD.MOV.U32 R2, RZ, RZ, R14 ;  /* 0x000000ffff027224 */ /* 0x000fce00078e000e */
[----:B------:R-:W-:Y:S05]  /*135c0*/  WARPSYNC.COLLECTIVE R15, `(.L_x_2550) ;  /* 0x000000000f087348 */ /* 0x000fea0003c00000 */
[----:B------:R0:W1:Y:S02]  /*135d0*/  SHFL.IDX P6, R14, R13, R12, R11 ;  /* 0x0000000c0d0e7389 */ /* 0x00006400000c000b */
[----:B01----:R-:W-:Y:S01]  /*135e0*/  ENDCOLLECTIVE ;  /* 0x000000000000791b */ /* 0x003fe20003800000 */
.L_x_2550:
        /* <DEDUP_REMOVED lines=14> */
.L_x_2551:
[----:B------:R-:W-:Y:S02]  /*136d0*/  IMAD.MOV.U32 R13, RZ, RZ, R9 ;  /* 0x000000ffff0d7224 */ /* 0x000fe400078e0009 */
[----:B------:R-:W-:Y:S02]  /*136e0*/  IMAD.MOV.U32 R12, RZ, RZ, 0x6 ;  /* 0x00000006ff0c7424 */ /* 0x000fe400078e00ff */
[----:B------:R-:W-:-:S07]  /*136f0*/  IMAD.MOV.U32 R2, RZ, RZ, R14 ;  /* 0x000000ffff027224 */ /* 0x000fce00078e000e */
[----:B------:R-:W-:Y:S05]  /*13700*/  WARPSYNC.COLLECTIVE R15, `(.L_x_2552) ;  /* 0x000000000f087348 */ /* 0x000fea0003c00000 */
[----:B------:R0:W1:Y:S02]  /*13710*/  SHFL.IDX P6, R14, R13, R12, R11 ;  /* 0x0000000c0d0e7389 */ /* 0x00006400000c000b */
[----:B01----:R-:W-:Y:S01]  /*13720*/  ENDCOLLECTIVE ;  /* 0x000000000000791b */ /* 0x003fe20003800000 */
.L_x_2552:
        /* <DEDUP_REMOVED lines=14> */
.L_x_2553:
[----:B------:R-:W-:Y:S02]  /*13810*/  IMAD.MOV.U32 R13, RZ, RZ, R9 ;  /* 0x000000ffff0d7224 */ /* 0x000fe400078e0009 */
[----:B------:R-:W-:Y:S02]  /*13820*/  IMAD.MOV.U32 R12, RZ, RZ, 0x7 ;  /* 0x00000007ff0c7424 */ /* 0x000fe400078e00ff */
[----:B------:R-:W-:-:S07]  /*13830*/  IMAD.MOV.U32 R2, RZ, RZ, R14 ;  /* 0x000000ffff027224 */ /* 0x000fce00078e000e */
[----:B------:R-:W-:Y:S05]  /*13840*/  WARPSYNC.COLLECTIVE R15, `(.L_x_2554) ;  /* 0x000000000f087348 */ /* 0x000fea0003c00000 */
[----:B------:R0:W1:Y:S02]  /*13850*/  SHFL.IDX P6, R14, R13, R12, R11 ;  /* 0x0000000c0d0e7389 */ /* 0x00006400000c000b */
[----:B01----:R-:W-:Y:S01]  /*13860*/  ENDCOLLECTIVE ;  /* 0x000000000000791b */ /* 0x003fe20003800000 */
.L_x_2554:
        /* <DEDUP_REMOVED lines=8> */
[C---:B------:R-:W-:Y:S01]  /*138f0*/  ISETP.LT.OR P0, PT, R8.reuse, 0x61, P1 ;  /* 0x000000610800780c */ /* 0x040fe20000f01670 */
[----:B------:R-:W-:Y:S01]  /*13900*/  IMAD.MOV.U32 R9, RZ, RZ, R14 ;  /* 0x000000ffff097224 */ /* 0x000fe200078e000e */
[----:B------:R-:W-:-:S13]  /*13910*/  ISETP.GE.AND P1, PT, R8, 0x11, PT ;  /* 0x000000110800780c */ /* 0x000fda0003f26270 */
[----:B0-----:R-:W-:Y:S05]  /*13920*/  WARPSYNC.COLLECTIVE R15, `(.L_x_2555) ;  /* 0x000000000f087348 */ /* 0x001fea0003c00000 */
[----:B------:R1:W2:Y:S02]  /*13930*/  SHFL.IDX P6, R14, R13, R12, R11 ;  /* 0x0000000c0d0e7389 */ /* 0x0002a400000c000b */
[----:B012---:R-:W-:Y:S01]  /*13940*/  ENDCOLLECTIVE ;  /* 0x000000000000791b */ /* 0x007fe20003800000 */
.L_x_2555:
[----:B------:R-:W-:Y:S01]  /*13950*/  @!PT LDS RZ, [RZ] ;  /* 0x00000000fffff984 */ /* 0x000fe20000000800 */
[----:B------:R-:W-:Y:S01]  /*13960*/  @!PT LDS RZ, [RZ] ;  /* 0x00000000fffff984 */ /* 0x000fe20000000800 */
[----:B------:R-:W-:Y:S01]  /*13970*/  @!PT LDS RZ, [RZ] ;  /* 0x00000000fffff984 */ /* 0x000fe20000000800 */
[----:B------:R0:W-:Y:S01]  /*13980*/  LDGSTS.E.BYPASS.LTC128B.128 [R5+0x17400], desc[UR50][R2.64+0x80], !P0 ;  /* 0x1740008002057fae */ /* 0x0001e2000c101d72 */
[----:B------:R-:W-:Y:S02]  /*13990*/  ISETP.GE.AND P0, PT, R8, 0x21, PT ;  /* 0x000000210800780c */ /* 0x000fe40003f06270 */
[----:B------:R-:W-:Y:S02]  /*139a0*/  @P1 LOP3.LUT R16, R16, 0x20, RZ, 0xfc, !PT ;  /* 0x0000002010101812 */ /* 0x000fe400078efcff */
[----:B------:R-:W-:Y:S02]  /*139b0*/  ISETP.GE.AND P1, PT, R8, 0x61, PT ;  /* 0x000000610800780c */ /* 0x000fe40003f26270 */
[----:B------:R-:W-:-:S07]  /*139c0*/  LOP3.LUT R16, R16, 0xffffffef, RZ, 0xc0, !PT ;  /* 0xffffffef10107812 */ /* 0x000fce00078ec0ff */
[----:B------:R-:W-:Y:S01]  /*139d0*/  @P0 LOP3.LUT R16, R16, 0x10, RZ, 0xfc, !PT ;  /* 0x0000001010100812 */ /* 0x000fe200078efcff */
[----:B0-----:R-:W-:Y:S01]  /*139e0*/  IMAD.MOV.U32 R2, RZ, RZ, R14 ;  /* 0x000000ffff027224 */ /* 0x001fe200078e000e */
[----:B------:R-:W-:Y:S02]  /*139f0*/  ISETP.GE.AND P0, PT, R8, 0x71, PT ;  /* 0x000000710800780c */ /* 0x000fe40003f06270 */
[----:B------:R-:W-:-:S11]  /*13a00*/  LOP3.LUT R16, R16, 0xfffffeff, RZ, 0xc0, !PT ;  /* 0xfffffeff10107812 */ /* 0x000fd600078ec0ff */
[----:B------:R-:W-:Y:S01]  /*13a10*/  @P0 LOP3.LUT R16, R16, 0x100, RZ, 0xfc, !PT ;  /* 0x0000010010100812 */ /* 0x000fe200078efcff */
[----:B------:R-:W-:Y:S06]  /*13a20*/  BRA `(.L_x_2556) ;  /* 0xffffffb000907947 */ /* 0x000fec000383ffff */
.L_x_2475:
[----:B--2---:R2:W3:Y:S02]  /*13a30*/  SYNCS.PHASECHK.TRANS64.TRYWAIT P0, [R6+URZ+0x38840], R20 ;  /* 0x03884014060075a7 */ /* 0x0044e4000800017f */
[----:B---3--:R-:W-:Y:S05]  /*13a40*/  @!P0 NANOSLEEP.SYNCS 0x989680 ;  /* 0x009896800000895d */ /* 0x008fea0003900000 */
[----:B------:R-:W3:Y:S02]  /*13a50*/  @!P0 SYNCS.PHASECHK.TRANS64 P0, [R6+URZ+0x38840], R20 ;  /* 0x03884014060085a7 */ /* 0x000ee4000800007f */
[----:B---3--:R-:W-:Y:S05]  /*13a60*/  @!P0 BRA `(.L_x_2475) ;  /* 0xfffffffc00f08947 */ /* 0x008fea000383ffff */
[----:B------:R-:W-:Y:S05]  /*13a70*/  BRA `(.L_x_2557) ;  /* 0xffffffb000f47947 */ /* 0x000fea000383ffff */
.L_x_2476:
[----:B------:R-:W-:Y:S01]  /*13a80*/  BSSY B0, `(.L_x_2558) ;  /* 0x0000008000007945 */ /* 0x000fe20003800000 */
[----:B------:R-:W-:Y:S02]  /*13a90*/  IMAD.MOV.U32 R13, RZ, RZ, R0 ;  /* 0x000000ffff0d7224 */ /* 0x000fe400078e0000 */
[----:B------:R-:W-:Y:S02]  /*13aa0*/  IMAD.MOV.U32 R12, RZ, RZ, RZ ;  /* 0x000000ffff0c7224 */ /* 0x000fe400078e00ff */
[----:B------:R-:W-:Y:S02]  /*13ab0*/  IMAD.MOV.U32 R11, RZ, RZ, 0x181f ;  /* 0x0000181fff0b7424 */ /* 0x000fe400078e00ff */
[----:B------:R-:W-:-:S07]  /*13ac0*/  IMAD.MOV.U32 R15, RZ, RZ, -0x1 ;  /* 0xffffffffff0f7424 */ /* 0x000fce00078e00ff */
[----:B012---:R-:W-:Y:S05]  /*13ad0*/  WARPSYNC.COLLECTIVE R15, `(.L_x_2559) ;  /* 0x000000000f087348 */ /* 0x007fea0003c00000 */
[----:B------:R3:W4:Y:S02]  /*13ae0*/  SHFL.IDX P6, R14, R13, R12, R11 ;  /* 0x0000000c0d0e7389 */ /* 0x00072400000c000b */
[----:B01234-:R-:W-:Y:S01]  /*13af0*/  ENDCOLLECTIVE ;  /* 0x000000000000791b */ /* 0x01ffe20003800000 */
.L_x_2559:
[----:B------:R-:W-:Y:S05]  /*13b00*/  BSYNC B0 ;  /* 0x0000000000007941 */ /* 0x000fea0003800000 */
.L_x_2558:
[----:B------:R-:W-:Y:S01]  /*13b10*/  IMAD.MOV.U32 R13, RZ, RZ, R4 ;  /* 0x000000ffff0d7224 */ /* 0x000fe200078e0004 */
[----:B------:R-:W-:Y:S01]  /*13b20*/  P2R R7, PR, RZ, 0x2 ;  /* 0x00000002ff077803 */ /* 0x000fe20000000000 */
[----:B------:R-:W-:Y:S01]  /*13b30*/  IMAD.MOV.U32 R12, RZ, RZ, RZ ;  /* 0x000000ffff0c7224 */ /* 0x000fe200078e00ff */
[----:B------:R-:W-:Y:S01]  /*13b40*/  LOP3.LUT P1, RZ, R16, 0x2, RZ, 0xc0, !PT ;  /* 0x0000000210ff7812 */ /* 0x000fe2000782c0ff */
[----:B------:R-:W-:Y:S02]  /*13b50*/  IMAD.MOV.U32 R11, RZ, RZ, 0x181f ;  /* 0x0000181fff0b7424 */ /* 0x000fe400078e00ff */
[----:B------:R-:W-:Y:S02]  /*13b60*/  IMAD.MOV.U32 R15, RZ, RZ, -0x1 ;  /* 0xffffffffff0f7424 */ /* 0x000fe400078e00ff */
[----:B------:R-:W-:-:S08]  /*13b70*/  IMAD.MOV.U32 R2, RZ, RZ, R14 ;  /* 0x000000ffff027224 */ /* 0x000fd000078e000e */
[----:B------:R-:W-:Y:S05]  /*13b80*/  WARPSYNC.COLLECTIVE R15, `(.L_x_2560) ;  /* 0x000000000f087348 */ /* 0x000fea0003c00000 */
[----:B------:R0:W1:Y:S02]  /*13b90*/  SHFL.IDX P6, R14, R13, R12, R11 ;  /* 0x0000000c0d0e7389 */ /* 0x00006400000c000b */
[----:B01----:R-:W-:Y:S01]  /*13ba0*/  ENDCOLLECTIVE ;  /* 0x000000000000791b */ /* 0x003fe20003800000 */
.L_x_2560:
[----:B------:R-:W-:Y:S02]  /*13bb0*/  IMAD.MOV.U32 R13, RZ, RZ, R0 ;  /* 0x000000ffff0d7224 */ /* 0x000fe400078e0000 */
[----:B------:R-:W-:Y:S01]  /*13bc0*/  IMAD.MOV.U32 R12, RZ, RZ, 0x1 ;  /* 0x00000001ff0c7424 */ /* 0x000fe200078e00ff */
[----:B------:R-:W-:Y:S01]  /*13bd0*/  LOP3.LUT P6, RZ, R16, 0x40, RZ, 0xc0, !PT ;  /* 0x0000004010ff7812 */ /* 0x000fe200078cc0ff */
[----:B------:R-:W-:-:S12]  /*13be0*/  IMAD.MOV.U32 R3, RZ, RZ, R14 ;  /* 0x000000ffff037224 */ /* 0x000fd800078e000e */
        /* <DEDUP_REMOVED lines=13> */
.L_x_2561:
[----:B------:R-:W-:Y:S02]  /*13cc0*/  IMAD.MOV.U32 R13, RZ, RZ, R4 ;  /* 0x000000ffff0d7224 */ /* 0x000fe400078e0004 */
[----:B------:R-:W-:-:S07]  /*13cd0*/  IMAD.MOV.U32 R2, RZ, RZ, R14 ;  /* 0x000000ffff027224 */ /* 0x000fce00078e000e */
[----:B------:R-:W-:Y:S05]  /*13ce0*/  WARPSYNC.COLLECTIVE R15, `(.L_x_2562) ;  /* 0x000000000f087348 */ /* 0x000fea0003c00000 */
[----:B------:R0:W1:Y:S02]  /*13cf0*/  SHFL.IDX P6, R14, R13, R12, R11 ;  /* 0x0000000c0d0e7389 */ /* 0x00006400000c000b */
[----:B01----:R-:W-:Y:S01]  /*13d00*/  ENDCOLLECTIVE ;  /* 0x000000000000791b */ /* 0x003fe20003800000 */
.L_x_2562:
[----:B------:R-:W-:Y:S02]  /*13d10*/  IMAD.MOV.U32 R13, RZ, RZ, R0 ;  /* 0x000000ffff0d7224 */ /* 0x000fe400078e0000 */
[----:B------:R-:W-:Y:S01]  /*13d20*/  IMAD.MOV.U32 R12, RZ, RZ, 0x2 ;  /* 0x00000002ff0c7424 */ /* 0x000fe200078e00ff */
[----:B------:R-:W-:-:S13]  /*13d30*/  LOP3.LUT P6, RZ, R16, 0x20, RZ, 0xc0, !PT ;  /* 0x0000002010ff7812 */ /* 0x000fda00078cc0ff */
[----:B------:R-:W-:-:S05]  /*13d40*/  @P6 IADD3 R9, P0, R28, R14, RZ ;  /* 0x0000000e1c096210 */ /* 0x000fca0007f1e0ff */
[----:B------:R-:W-:Y:S02]  /*13d50*/  @P6 IMAD.X R10, RZ, RZ, R2, P0 ;  /* 0x000000ffff0a6224 */ /* 0x000fe400000e0602 */
[----:B------:R-:W-:Y:S02]  /*13d60*/  @P6 IMAD.MOV.U32 R2, RZ, RZ, R9 ;  /* 0x000000ffff026224 */ /* 0x000fe400078e0009 */
[----:B------:R-:W-:-:S05]  /*13d70*/  @P6 IMAD.MOV.U32 R3, RZ, RZ, R10 ;  /* 0x000000ffff036224 */ /* 0x000fca00078e000a */
        /* <DEDUP_REMOVED lines=8> */
.L_x_2563:
[----:B------:R-:W-:Y:S02]  /*13e00*/  IMAD.MOV.U32 R13, RZ, RZ, R4 ;  /* 0x000000ffff0d7224 */ /* 0x000fe400078e0004 */
[----:B------:R-:W-:-:S07]  /*13e10*/  IMAD.MOV.U32 R2, RZ, RZ, R14 ;  /* 0x000000ffff027224 */ /* 0x000fce00078e000e */
[----:B------:R-:W-:Y:S05]  /*13e20*/  WARPSYNC.COLLECTIVE R15, `(.L_x_2564) ;  /* 0x000000000f087348 */ /* 0x000fea0003c00000 */
[----:B------:R0:W1:Y:S02]  /*13e30*/  SHFL.IDX P6, R14, R13, R12, R11 ;  /* 0x0000000c0d0e7389 */ /* 0x00006400000c000b */
[----:B01----:R-:W-:Y:S01]  /*13e40*/  ENDCOLLECTIVE ;  /* 0x000000000000791b */ /* 0x003fe20003800000 */
.L_x_2564:
        /* <DEDUP_REMOVED lines=15> */
.L_x_2565:
[----:B------:R-:W-:Y:S02]  /*13f40*/  IMAD.MOV.U32 R13, RZ, RZ, R4 ;  /* 0x000000ffff0d7224 */ /* 0x000fe400078e0004 */
[----:B------:R-:W-:-:S07]  /*13f50*/  IMAD.MOV.U32 R2, RZ, RZ, R14 ;  /* 0x000000ffff027224 */ /* 0x000fce00078e000e */
[----:B------:R-:W-:Y:S05]  /*13f60*/  WARPSYNC.COLLECTIVE R15, `(.L_x_2566) ;  /* 0x000000000f087348 */ /* 0x000fea0003c00000 */
[----:B------:R0:W1:Y:S02]  /*13f70*/  SHFL.IDX P6, R14, R13, R12, R11 ;  /* 0x0000000c0d0e7389 */ /* 0x00006400000c000b */
[----:B01----:R-:W-:Y:S01]  /*13f80*/  ENDCOLLECTIVE ;  /* 0x000000000000791b */ /* 0x003fe20003800000 */
.L_x_2566:
        /* <DEDUP_REMOVED lines=8> */
.L_x_2567:
[----:B------:R-:W-:-:S05]  /*14010*/  @P5 IMAD.MOV.U32 R3, RZ, RZ, R9 ;  /* 0x000000ffff035224 */ /* 0x000fca00078e0009 */
[----:B------:R-:W-:Y:S01]  /*14020*/  @!PT LDS RZ, [RZ] ;  /* 0x00000000fffff984 */ /* 0x000fe20000000800 */
[----:B------:R-:W-:Y:S01]  /*14030*/  @!PT LDS RZ, [RZ] ;  /* 0x00000000fffff984 */ /* 0x000fe20000000800 */
[----:B------:R-:W-:Y:S01]  /*14040*/  @!PT LDS RZ, [RZ] ;  /* 0x00000000fffff984 */ /* 0x000fe20000000800 */
[----:B------:R-:W-:Y:S01]  /*14050*/  @P5 LDGSTS.E.BYPASS.LTC128B.128 [R5+0x29c00], desc[UR50][R2.64], !P1 ;  /* 0x29c0000002055fae */ /* 0x000fe2000c901d72 */
[----:B------:R-:W-:-:S03]  /*14060*/  ISETP.NE.AND P1, PT, R7, RZ, PT ;  /* 0x000000ff0700720c */ /* 0x000fc60003f25270 */
[----:B------:R0:W-:Y:S01]  /*14070*/  @P5 LDGSTS.E.BYPASS.LTC128B.128 [R5+0x2dc00], desc[UR50][R2.64+0x80], !P2 ;  /* 0x2dc0008002055fae */ /* 0x0001e2000d101d72 */
[----:B------:R-:W-:Y:S01]  /*14080*/  LOP3.LUT P5, RZ, R16, 0x2, RZ, 0xc0, !PT ;  /* 0x0000000210ff7812 */ /* 0x000fe200078ac0ff */
[----:B------:R-:W-:Y:S02]  /*14090*/  IMAD.MOV.U32 R13, RZ, RZ, R4 ;  /* 0x000000ffff0d7224 */ /* 0x000fe400078e0004 */
[----:B0-----:R-:W-:-:S10]  /*140a0*/  IMAD.MOV.U32 R2, RZ, RZ, R14 ;  /* 0x000000ffff027224 */ /* 0x001fd400078e000e */
[----:B------:R-:W-:Y:S05]  /*140b0*/  WARPSYNC.COLLECTIVE R15, `(.L_x_2568) ;  /* 0x000000000f087348 */ /* 0x000fea0003c00000 */
[----:B------:R0:W1:Y:S02]  /*140c0*/  SHFL.IDX P6, R14, R13, R12, R11 ;  /* 0x0000000c0d0e7389 */ /* 0x00006400000c000b */
[----:B01----:R-:W-:Y:S01]  /*140d0*/  ENDCOLLECTIVE ;  /* 0x000000000000791b */ /* 0x003fe20003800000 */
.L_x_2568:
        /* <DEDUP_REMOVED lines=8> */
.L_x_2569:
        /* <DEDUP_REMOVED lines=11> */
.L_x_2570:
        /* <DEDUP_REMOVED lines=8> */
.L_x_2571:
        /* <DEDUP_REMOVED lines=11> */
.L_x_2572:
        /* <DEDUP_REMOVED lines=8> */
.L_x_2573:
        /* <DEDUP_REMOVED lines=11> */
.L_x_2574:
[----:B------:R-:W-:Y:S05]  /*14470*/  BRA `(.L_x_2575) ;  /* 0xffffffac00dc7947 */ /* 0x000fea000383ffff */
.L_x_2481:
[----:B------:R-:W-:Y:S02]  /*14480*/  IMAD.MOV.U32 R13, RZ, RZ, R5 ;  /* 0x000000ffff0d7224 */ /* 0x000fe400078e0005 */
[----:B------:R-:W-:Y:S02]  /*14490*/  IMAD.MOV.U32 R12, RZ, RZ, RZ ;  /* 0x000000ffff0c7224 */ /* 0x000fe400078e00ff */
[----:B------:R-:W-:Y:S02]  /*144a0*/  IMAD.MOV.U32 R11, RZ, RZ, 0x181f ;  /* 0x0000181fff0b7424 */ /* 0x000fe400078e00ff */
[----:B------:R-:W-:Y:S02]  /*144b0*/  IMAD.MOV.U32 R15, RZ, RZ, -0x1 ;  /* 0xffffffffff0f7424 */ /* 0x000fe400078e00ff */
[----:B------:R-:W-:-:S07]  /*144c0*/  IMAD.U32 R4, RZ, RZ, UR43 ;  /* 0x0000002bff047e24 */ /* 0x000fce000f8e00ff */
[----:B-123-5:R-:W-:Y:S05]  /*144d0*/  WARPSYNC.COLLECTIVE R15, `(.L_x_2576) ;  /* 0x000000000f087348 */ /* 0x02efea0003c00000 */
[----:B------:R0:W4:Y:S02]  /*144e0*/  SHFL.IDX P6, R14, R13, R12, R11 ;  /* 0x0000000c0d0e7389 */ /* 0x00012400000c000b */
[----:B012345:R-:W-:Y:S01]  /*144f0*/  ENDCOLLECTIVE ;  /* 0x000000000000791b */ /* 0x03ffe20003800000 */
.L_x_2576:
[----:B------:R-:W-:-:S04]  /*14500*/  IMAD R4, R4, 0x80, R10 ;  /* 0x0000008004047824 */ /* 0x000fc800078e020a */
[C---:B------:R-:W-:Y:S01]  /*14510*/  VIADD R6, R4.reuse, 0x10 ;  /* 0x0000001004067836 */ /* 0x040fe20000000000 */
[----:B------:R-:W-:Y:S01]  /*14520*/  ISETP.GE.AND P1, PT, R4, UR38, PT ;  /* 0x0000002604007c0c */ /* 0x000fe2000bf26270 */
[----:B------:R-:W-:Y:S02]  /*14530*/  IMAD.MOV.U32 R13, RZ, RZ, R0 ;  /* 0x000000ffff0d7224 */ /* 0x000fe400078e0000 */
[----:B------:R-:W-:-:S10]  /*14540*/  IMAD.MOV.U32 R2, RZ, RZ, R14 ;  /* 0x000000ffff027224 */ /* 0x000fd400078e000e */
[----:B------:R-:W-:Y:S05]  /*14550*/  WARPSYNC.COLLECTIVE R15, `(.L_x_2577) ;  /* 0x000000000f087348 */ /* 0x000fea0003c00000 */
[----:B------:R0:W1:Y:S02]  /*14560*/  SHFL.IDX P6, R14, R13, R12, R11 ;  /* 0x0000000c0d0e7389 */ /* 0x00006400000c000b */
[----:B01----:R-:W-:Y:S01]  /*14570*/  ENDCOLLECTIVE ;  /* 0x000000000000791b */ /* 0x003fe20003800000 */
.L_x_2577:
        /* <DEDUP_REMOVED lines=8> */
.L_x_2578:
        /* <DEDUP_REMOVED lines=11> */
.L_x_2579:
[----:B------:R-:W-:Y:S02]  /*146b0*/  IMAD.MOV.U32 R13, RZ, RZ, R5 ;  /* 0x000000ffff0d7224 */ /* 0x000fe400078e0005 */
[----:B------:R-:W-:Y:S01]  /*146c0*/  IMAD.MOV.U32 R12, RZ, RZ, 0x2 ;  /* 0x00000002ff0c7424 */ /* 0x000fe200078e00ff */
[----:B------:R-:W-:-:S05]  /*146d0*/  @!P1 IADD3 R14, P0, R28, R14, RZ ;  /* 0x0000000e1c0e9210 */ /* 0x000fca0007f1e0ff */
[----:B------:R-:W-:-:S08]  /*146e0*/  @!P1 IMAD.MOV.U32 R2, RZ, RZ, R14 ;  /* 0x000000ffff029224 */ /* 0x000fd000078e000e */
[----:B------:R-:W-:Y:S05]  /*146f0*/  WARPSYNC.COLLECTIVE R15, `(.L_x_2580) ;  /* 0x000000000f087348 */ /* 0x000fea0003c00000 */
[----:B------:R0:W1:Y:S02]  /*14700*/  SHFL.IDX P6, R14, R13, R12, R11 ;  /* 0x0000000c0d0e7389 */ /* 0x00006400000c000b */
[----:B01----:R-:W-:Y:S01]  /*14710*/  ENDCOLLECTIVE ;  /* 0x000000000000791b */ /* 0x003fe20003800000 */
.L_x_2580:
        /* <DEDUP_REMOVED lines=14> */
.L_x_2581:
[----:B------:R-:W-:Y:S02]  /*14800*/  IMAD.MOV.U32 R13, RZ, RZ, R5 ;  /* 0x000000ffff0d7224 */ /* 0x000fe400078e0005 */
[----:B------:R-:W-:Y:S01]  /*14810*/  IMAD.MOV.U32 R12, RZ, RZ, 0x3 ;  /* 0x00000003ff0c7424 */ /* 0x000fe200078e00ff */
[----:B------:R-:W-:-:S05]  /*14820*/  @!P1 IADD3 R14, P0, R28, R14, RZ ;  /* 0x0000000e1c0e9210 */ /* 0x000fca0007f1e0ff */
[----:B------:R-:W-:-:S08]  /*14830*/  @!P1 IMAD.MOV.U32 R2, RZ, RZ, R14 ;  /* 0x000000ffff029224 */ /* 0x000fd000078e000e */
[----:B------:R-:W-:Y:S05]  /*14840*/  WARPSYNC.COLLECTIVE R15, `(.L_x_2582) ;  /* 0x000000000f087348 */ /* 0x000fea0003c00000 */
[----:B------:R0:W1:Y:S02]  /*14850*/  SHFL.IDX P6, R14, R13, R12, R11 ;  /* 0x0000000c0d0e7389 */ /* 0x00006400000c000b */
[----:B01----:R-:W-:Y:S01]  /*14860*/  ENDCOLLECTIVE ;  /* 0x000000000000791b */ /* 0x003fe20003800000 */
.L_x_2582:
        /* <DEDUP_REMOVED lines=14> */
.L_x_2583:
[----:B------:R-:W-:Y:S02]  /*14950*/  IMAD.MOV.U32 R13, RZ, RZ, R5 ;  /* 0x000000ffff0d7224 */ /* 0x000fe400078e0005 */
[----:B------:R-:W-:Y:S01]  /*14960*/  IMAD.MOV.U32 R12, RZ, RZ, 0x4 ;  /* 0x00000004ff0c7424 */ /* 0x000fe200078e00ff */
[----:B------:R-:W-:-:S05]  /*14970*/  @!P1 IADD3 R14, P0, R28, R14, RZ ;  /* 0x0000000e1c0e9210 */ /* 0x000fca0007f1e0ff */
[----:B------:R-:W-:-:S08]  /*14980*/  @!P1 IMAD.MOV.U32 R2, RZ, RZ, R14 ;  /* 0x000000ffff029224 */ /* 0x000fd000078e000e */
[----:B------:R-:W-:Y:S05]  /*14990*/  WARPSYNC.COLLECTIVE R15, `(.L_x_2584) ;  /* 0x000000000f087348 */ /* 0x000fea0003c00000 */
[----:B------:R0:W1:Y:S02]  /*149a0*/  SHFL.IDX P6, R14, R13, R12, R11 ;  /* 0x0000000c0d0e7389 */ /* 0x00006400000c000b */
[----:B01----:R-:W-:Y:S01]  /*149b0*/  ENDCOLLECTIVE ;  /* 0x000000000000791b */ /* 0x003fe20003800000 */
.L_x_2584:
        /* <DEDUP_REMOVED lines=14> */
.L_x_2585:
[----:B------:R-:W-:Y:S02]  /*14aa0*/  IMAD.MOV.U32 R13, RZ, RZ, R5 ;  /* 0x000000ffff0d7224 */ /* 0x000fe400078e0005 */
[----:B------:R-:W-:Y:S01]  /*14ab0*/  IMAD.MOV.U32 R12, RZ, RZ, 0x5 ;  /* 0x00000005ff0c7424 */ /* 0x000fe200078e00ff */
[----:B------:R-:W-:-:S05]  /*14ac0*/  @!P1 IADD3 R14, P0, R28, R14, RZ ;  /* 0x0000000e1c0e9210 */ /* 0x000fca0007f1e0ff */
[----:B------:R-:W-:-:S08]  /*14ad0*/  @!P1 IMAD.MOV.U32 R2, RZ, RZ, R14 ;  /* 0x000000ffff029224 */ /* 0x000fd000078e000e */
[----:B------:R-:W-:Y:S05]  /*14ae0*/  WARPSYNC.COLLECTIVE R15, `(.L_x_2586) ;  /* 0x000000000f087348 */ /* 0x000fea0003c00000 */
[----:B------:R0:W1:Y:S02]  /*14af0*/  SHFL.IDX P6, R14, R13, R12, R11 ;  /* 0x0000000c0d0e7389 */ /* 0x00006400000c000b */
[----:B01----:R-:W-:Y:S01]  /*14b00*/  ENDCOLLECTIVE ;  /* 0x000000000000791b */ /* 0x003fe20003800000 */
.L_x_2586:
        /* <DEDUP_REMOVED lines=14> */
.L_x_2587:
[----:B------:R-:W-:Y:S02]  /*14bf0*/  IMAD.MOV.U32 R13, RZ, RZ, R5 ;  /* 0x000000ffff0d7224 */ /* 0x000fe400078e0005 */
[----:B------:R-:W-:Y:S01]  /*14c00*/  IMAD.MOV.U32 R12, RZ, RZ, 0x6 ;  /* 0x00000006ff0c7424 */ /* 0x000fe200078e00ff */
[----:B------:R-:W-:-:S05]  /*14c10*/  @!P1 IADD3 R14, P0, R28, R14, RZ ;  /* 0x0000000e1c0e9210 */ /* 0x000fca0007f1e0ff */
[----:B------:R-:W-:-:S08]  /*14c20*/  @!P1 IMAD.MOV.U32 R2, RZ, RZ, R14 ;  /* 0x000000ffff029224 */ /* 0x000fd000078e000e */
[----:B------:R-:W-:Y:S05]  /*14c30*/  WARPSYNC.COLLECTIVE R15, `(.L_x_2588) ;  /* 0x000000000f087348 */ /* 0x000fea0003c00000 */
[----:B------:R0:W1:Y:S02]  /*14c40*/  SHFL.IDX P6, R14, R13, R12, R11 ;  /* 0x0000000c0d0e7389 */ /* 0x00006400000c000b */
[----:B01----:R-:W-:Y:S01]  /*14c50*/  ENDCOLLECTIVE ;  /* 0x000000000000791b */ /* 0x003fe20003800000 */
.L_x_2588:
        /* <DEDUP_REMOVED lines=14> */
.L_x_2589:
[----:B------:R-:W-:Y:S02]  /*14d40*/  IMAD.MOV.U32 R13, RZ, RZ, R5 ;  /* 0x000000ffff0d7224 */ /* 0x000fe400078e0005 */
[----:B------:R-:W-:Y:S01]  /*14d50*/  IMAD.MOV.U32 R12, RZ, RZ, 0x7 ;  /* 0x00000007ff0c7424 */ /* 0x000fe200078e00ff */
[----:B------:R-:W-:-:S05]  /*14d60*/  @!P1 IADD3 R14, P0, R28, R14, RZ ;  /* 0x0000000e1c0e9210 */ /* 0x000fca0007f1e0ff */
[----:B------:R-:W-:-:S08]  /*14d70*/  @!P1 IMAD.MOV.U32 R2, RZ, RZ, R14 ;  /* 0x000000ffff029224 */ /* 0x000fd000078e000e */
[----:B------:R-:W-:Y:S05]  /*14d80*/  WARPSYNC.COLLECTIVE R15, `(.L_x_2590) ;  /* 0x000000000f087348 */ /* 0x000fea0003c00000 */
[----:B------:R0:W1:Y:S02]  /*14d90*/  SHFL.IDX P6, R14, R13, R12, R11 ;  /* 0x0000000c0d0e7389 */ /* 0x00006400000c000b */
[----:B01----:R-:W-:Y:S01]  /*14da0*/  ENDCOLLECTIVE ;  /* 0x000000000000791b */ /* 0x003fe20003800000 */
.L_x_2590:
        /* <DEDUP_REMOVED lines=12> */
.L_x_2591:
[----:B------:R-:W-:Y:S05]  /*14e70*/  BRA `(.L_x_2592) ;  /* 0xffffffb000107947 */ /* 0x000fea000383ffff */
.L_x_2484:
[----:B0-----:R0:W1:Y:S02]  /*14e80*/  SYNCS.PHASECHK.TRANS64.TRYWAIT P0, [R18+URZ+0x38820], R3 ;  /* 0x03882003120075a7 */ /* 0x001064000800017f */
[----:B-1----:R-:W-:Y:S05]  /*14e90*/  @!P0 NANOSLEEP.SYNCS 0x989680 ;  /* 0x009896800000895d */ /* 0x002fea0003900000 */
[----:B------:R-:W1:Y:S02]  /*14ea0*/  @!P0 SYNCS.PHASECHK.TRANS64 P0, [R18+URZ+0x38820], R3 ;  /* 0x03882003120085a7 */ /* 0x000e64000800007f */
[----:B-1----:R-:W-:Y:S05]  /*14eb0*/  @!P0 BRA `(.L_x_2484) ;  /* 0xfffffffc00f08947 */ /* 0x002fea000383ffff */
[----:B------:R-:W-:Y:S05]  /*14ec0*/  BRA `(.L_x_2593) ;  /* 0xffffffb000707947 */ /* 0x000fea000383ffff */
.L_x_2488:
[----:B0-----:R0:W1:Y:S02]  /*14ed0*/  SYNCS.PHASECHK.TRANS64.TRYWAIT P0, [R0+URZ+0x38880], R21 ;  /* 0x03888015000075a7 */ /* 0x001064000800017f */
[----:B-1----:R-:W-:Y:S05]  /*14ee0*/  @!P0 NANOSLEEP.SYNCS 0x989680 ;  /* 0x009896800000895d */ /* 0x002fea0003900000 */
[----:B------:R-:W1:Y:S02]  /*14ef0*/  @!P0 SYNCS.PHASECHK.TRANS64 P0, [R0+URZ+0x38880], R21 ;  /* 0x03888015000085a7 */ /* 0x000e64000800007f */
[----:B-1----:R-:W-:Y:S05]  /*14f00*/  @!P0 BRA `(.L_x_2488) ;  /* 0xfffffffc00f08947 */ /* 0x002fea000383ffff */
[----:B------:R-:W-:Y:S05]  /*14f10*/  BRA `(.L_x_2594) ;  /* 0xffffffb400347947 */ /* 0x000fea000383ffff */
.L_x_2489:
        /* <DEDUP_REMOVED lines=8> */
.L_x_2596:
[----:B------:R-:W-:Y:S05]  /*14fa0*/  BSYNC B0 ;  /* 0x0000000000007941 */ /* 0x000fea0003800000 */
.L_x_2595:
        /* <DEDUP_REMOVED lines=9> */
.L_x_2597:
[----:B------:R-:W-:Y:S02]  /*15040*/  IMAD.MOV.U32 R13, RZ, RZ, R7 ;  /* 0x000000ffff0d7224 */ /* 0x000fe400078e0007 */
[----:B------:R-:W-:Y:S02]  /*15050*/  IMAD.MOV.U32 R12, RZ, RZ, 0x1 ;  /* 0x00000001ff0c7424 */ /* 0x000fe400078e00ff */
[----:B------:R-:W-:-:S07]  /*15060*/  IMAD.MOV.U32 R2, RZ, RZ, R14 ;  /* 0x000000ffff027224 */ /* 0x000fce00078e000e */
[----:B------:R-:W-:Y:S05]  /*15070*/  WARPSYNC.COLLECTIVE R15, `(.L_x_2598) ;  /* 0x000000000f087348 */ /* 0x000fea0003c00000 */
[----:B------:R0:W1:Y:S02]  /*15080*/  SHFL.IDX P6, R14, R13, R12, R11 ;  /* 0x0000000c0d0e7389 */ /* 0x00006400000c000b */
[----:B01----:R-:W-:Y:S01]  /*15090*/  ENDCOLLECTIVE ;  /* 0x000000000000791b */ /* 0x003fe20003800000 */
.L_x_2598:
        /* <DEDUP_REMOVED lines=12> */
.L_x_2599:
[----:B------:R-:W-:Y:S02]  /*15160*/  IMAD.MOV.U32 R13, RZ, RZ, R7 ;  /* 0x000000ffff0d7224 */ /* 0x000fe400078e0007 */
[----:B------:R-:W-:Y:S02]  /*15170*/  IMAD.MOV.U32 R12, RZ, RZ, 0x2 ;  /* 0x00000002ff0c7424 */ /* 0x000fe400078e00ff */
[----:B------:R-:W-:-:S07]  /*15180*/  IMAD.MOV.U32 R2, RZ, RZ, R14 ;  /* 0x000000ffff027224 */ /* 0x000fce00078e000e */
[----:B------:R-:W-:Y:S05]  /*15190*/  WARPSYNC.COLLECTIVE R15, `(.L_x_2600) ;  /* 0x000000000f087348 */ /* 0x000fea0003c00000 */
[----:B------:R0:W1:Y:S02]  /*151a0*/  SHFL.IDX P6, R14, R13, R12, R11 ;  /* 0x0000000c0d0e7389 */ /* 0x00006400000c000b */
[----:B01----:R-:W-:Y:S01]  /*151b0*/  ENDCOLLECTIVE ;  /* 0x000000000000791b */ /* 0x003fe20003800000 */
.L_x_2600:
        /* <DEDUP_REMOVED lines=12> */
.L_x_2601:
[----:B------:R-:W-:Y:S02]  /*15280*/  IMAD.MOV.U32 R13, RZ, RZ, R7 ;  /* 0x000000ffff0d7224 */ /* 0x000fe400078e0007 */
[----:B------:R-:W-:Y:S02]  /*15290*/  IMAD.MOV.U32 R12, RZ, RZ, 0x3 ;  /* 0x00000003ff0c7424 */ /* 0x000fe400078e00ff */
[----:B------:R-:W-:-:S07]  /*152a0*/  IMAD.MOV.U32 R2, RZ, RZ, R14 ;  /* 0x000000ffff027224 */ /* 0x000fce00078e000e */
[----:B------:R-:W-:Y:S05]  /*152b0*/  WARPSYNC.COLLECTIVE R15, `(.L_x_2602) ;  /* 0x000000000f087348 */ /* 0x000fea0003c00000 */
[----:B------:R0:W1:Y:S02]  /*152c0*/  SHFL.IDX P6, R14, R13, R12, R11 ;  /* 0x0000000c0d0e7389 */ /* 0x00006400000c000b */
[----:B01----:R-:W-:Y:S01]  /*152d0*/  ENDCOLLECTIVE ;  /* 0x000000000000791b */ /* 0x003fe20003800000 */
.L_x_2602:
        /* <DEDUP_REMOVED lines=12> */
.L_x_2603:
[----:B------:R-:W-:Y:S02]  /*153a0*/  IMAD.MOV.U32 R13, RZ, RZ, R7 ;  /* 0x000000ffff0d7224 */ /* 0x000fe400078e0007 */
[----:B------:R-:W-:Y:S02]  /*153b0*/  IMAD.MOV.U32 R12, RZ, RZ, 0x4 ;  /* 0x00000004ff0c7424 */ /* 0x000fe400078e00ff */
[----:B------:R-:W-:-:S07]  /*153c0*/  IMAD.MOV.U32 R2, RZ, RZ, R14 ;  /* 0x000000ffff027224 */ /* 0x000fce00078e000e */
[----:B------:R-:W-:Y:S05]  /*153d0*/  WARPSYNC.COLLECTIVE R15, `(.L_x_2604) ;  /* 0x000000000f087348 */ /* 0x000fea0003c00000 */
[----:B------:R0:W1:Y:S02]  /*153e0*/  SHFL.IDX P6, R14, R13, R12, R11 ;  /* 0x0000000c0d0e7389 */ /* 0x00006400000c000b */
[----:B01----:R-:W-:Y:S01]  /*153f0*/  ENDCOLLECTIVE ;  /* 0x000000000000791b */ /* 0x003fe20003800000 */
.L_x_2604:
        /* <DEDUP_REMOVED lines=12> */
.L_x_2605:
[----:B------:R-:W-:Y:S02]  /*154c0*/  IMAD.MOV.U32 R13, RZ, RZ, R7 ;  /* 0x000000ffff0d7224 */ /* 0x000fe400078e0007 */
[----:B------:R-:W-:Y:S02]  /*154d0*/  IMAD.MOV.U32 R12, RZ, RZ, 0x5 ;  /* 0x00000005ff0c7424 */ /* 0x000fe400078e00ff */
[----:B------:R-:W-:-:S07]  /*154e0*/  IMAD.MOV.U32 R2, RZ, RZ, R14 ;  /* 0x000000ffff027224 */ /* 0x000fce00078e000e */
[----:B------:R-:W-:Y:S05]  /*154f0*/  WARPSYNC.COLLECTIVE R15, `(.L_x_2606) ;  /* 0x000000000f087348 */ /* 0x000fea0003c00000 */
[----:B------:R0:W1:Y:S02]  /*15500*/  SHFL.IDX P6, R14, R13, R12, R11 ;  /* 0x0000000c0d0e7389 */ /* 0x00006400000c000b */
[----:B01----:R-:W-:Y:S01]  /*15510*/  ENDCOLLECTIVE ;  /* 0x000000000000791b */ /* 0x003fe20003800000 */
.L_x_2606:
        /* <DEDUP_REMOVED lines=12> */
.L_x_2607:
[----:B------:R-:W-:Y:S02]  /*155e0*/  IMAD.MOV.U32 R13, RZ, RZ, R7 ;  /* 0x000000ffff0d7224 */ /* 0x000fe400078e0007 */
[----:B------:R-:W-:Y:S02]  /*155f0*/  IMAD.MOV.U32 R12, RZ, RZ, 0x6 ;  /* 0x00000006ff0c7424 */ /* 0x000fe400078e00ff */
[----:B------:R-:W-:-:S07]  /*15600*/  IMAD.MOV.U32 R2, RZ, RZ, R14 ;  /* 0x000000ffff027224 */ /* 0x000fce00078e000e */
[----:B------:R-:W-:Y:S05]  /*15610*/  WARPSYNC.COLLECTIVE R15, `(.L_x_2608) ;  /* 0x000000000f087348 */ /* 0x000fea0003c00000 */
[----:B------:R0:W1:Y:S02]  /*15620*/  SHFL.IDX P6, R14, R13, R12, R11 ;  /* 0x0000000c0d0e7389 */ /* 0x00006400000c000b */
[----:B01----:R-:W-:Y:S01]  /*15630*/  ENDCOLLECTIVE ;  /* 0x000000000000791b */ /* 0x003fe20003800000 */
.L_x_2608:
        /* <DEDUP_REMOVED lines=12> */
.L_x_2609:
[----:B------:R-:W-:Y:S02]  /*15700*/  IMAD.MOV.U32 R13, RZ, RZ, R7 ;  /* 0x000000ffff0d7224 */ /* 0x000fe400078e0007 */
[----:B------:R-:W-:Y:S02]  /*15710*/  IMAD.MOV.U32 R12, RZ, RZ, 0x7 ;  /* 0x00000007ff0c7424 */ /* 0x000fe400078e00ff */
[----:B------:R-:W-:-:S07]  /*15720*/  IMAD.MOV.U32 R2, RZ, RZ, R14 ;  /* 0x000000ffff027224 */ /* 0x000fce00078e000e */
[----:B------:R-:W-:Y:S05]  /*15730*/  WARPSYNC.COLLECTIVE R15, `(.L_x_2610) ;  /* 0x000000000f087348 */ /* 0x000fea0003c00000 */
[----:B------:R0:W1:Y:S02]  /*15740*/  SHFL.IDX P6, R14, R13, R12, R11 ;  /* 0x0000000c0d0e7389 */ /* 0x00006400000c000b */
[----:B01----:R-:W-:Y:S01]  /*15750*/  ENDCOLLECTIVE ;  /* 0x000000000000791b */ /* 0x003fe20003800000 */
.L_x_2610:
        /* <DEDUP_REMOVED lines=12> */
.L_x_2611:
[----:B------:R-:W-:Y:S01]  /*15820*/  IMAD.MOV.U32 R2, RZ, RZ, R14 ;  /* 0x000000ffff027224 */ /* 0x000fe200078e000e */
[----:B------:R-:W-:Y:S06]  /*15830*/  BRA `(.L_x_2612) ;  /* 0xffffffb000007947 */ /* 0x000fec000383ffff */
.L_x_2494:
[----:B---3--:R3:W4:Y:S02]  /*15840*/  SYNCS.PHASECHK.TRANS64.TRYWAIT P0, [R0+URZ+0x38840], R21 ;  /* 0x03884015000075a7 */ /* 0x008724000800017f */
[----:B----4-:R-:W-:Y:S05]  /*15850*/  @!P0 NANOSLEEP.SYNCS 0x989680 ;  /* 0x009896800000895d */ /* 0x010fea0003900000 */
[----:B------:R-:W4:Y:S02]  /*15860*/  @!P0 SYNCS.PHASECHK.TRANS64 P0, [R0+URZ+0x38840], R21 ;  /* 0x03884015000085a7 */ /* 0x000f24000800007f */
[----:B----4-:R-:W-:Y:S05]  /*15870*/  @!P0 BRA `(.L_x_2494) ;  /* 0xfffffffc00f08947 */ /* 0x010fea000383ffff */
[----:B------:R-:W-:Y:S05]  /*15880*/  BRA `(.L_x_2613) ;  /* 0xffffffb000547947 */ /* 0x000fea000383ffff */
.L_x_2495:
        /* <DEDUP_REMOVED lines=8> */
.L_x_2615:
[----:B------:R-:W-:Y:S05]  /*15910*/  BSYNC B0 ;  /* 0x0000000000007941 */ /* 0x000fea0003800000 */
.L_x_2614:
        /* <DEDUP_REMOVED lines=8> */
.L_x_2616:
[----:B------:R-:W-:Y:S02]  /*159a0*/  IMAD.MOV.U32 R13, RZ, RZ, R5 ;  /* 0x000000ffff0d7224 */ /* 0x000fe400078e0005 */
[----:B------:R-:W-:Y:S01]  /*159b0*/  IMAD.MOV.U32 R12, RZ, RZ, 0x1 ;  /* 0x00000001ff0c7424 */ /* 0x000fe200078e00ff */
[----:B------:R-:W-:-:S13]  /*159c0*/  IADD3 R2, P0, R28, R14, RZ ;  /* 0x0000000e1c027210 */ /* 0x000fda0007f1e0ff */
[----:B------:R-:W-:Y:S05]  /*159d0*/  WARPSYNC.COLLECTIVE R15, `(.L_x_2617) ;  /* 0x000000000f087348 */ /* 0x000fea0003c00000 */
[----:B------:R0:W1:Y:S02]  /*159e0*/  SHFL.IDX P6, R14, R13, R12, R11 ;  /* 0x0000000c0d0e7389 */ /* 0x00006400000c000b */
[----:B01----:R-:W-:Y:S01]  /*159f0*/  ENDCOLLECTIVE ;  /* 0x000000000000791b */ /* 0x003fe20003800000 */
.L_x_2617:
        /* <DEDUP_REMOVED lines=11> */
.L_x_2618:
[----:B------:R-:W-:Y:S02]  /*15ab0*/  IMAD.MOV.U32 R13, RZ, RZ, R5 ;  /* 0x000000ffff0d7224 */ /* 0x000fe400078e0005 */
[----:B------:R-:W-:Y:S01]  /*15ac0*/  IMAD.MOV.U32 R12, RZ, RZ, 0x2 ;  /* 0x00000002ff0c7424 */ /* 0x000fe200078e00ff */
[----:B------:R-:W-:-:S13]  /*15ad0*/  IADD3 R2, P0, R28, R14, RZ ;  /* 0x0000000e1c027210 */ /* 0x000fda0007f1e0ff */
[----:B------:R-:W-:Y:S05]  /*15ae0*/  WARPSYNC.COLLECTIVE R15, `(.L_x_2619) ;  /* 0x000000000f087348 */ /* 0x000fea0003c00000 */
[----:B------:R0:W1:Y:S02]  /*15af0*/  SHFL.IDX P6, R14, R13, R12, R11 ;  /* 0x0000000c0d0e7389 */ /* 0x00006400000c000b */
[----:B01----:R-:W-:Y:S01]  /*15b00*/  ENDCOLLECTIVE ;  /* 0x000000000000791b */ /* 0x003fe20003800000 */
.L_x_2619:
        /* <DEDUP_REMOVED lines=11> */
.L_x_2620:
[----:B------:R-:W-:Y:S02]  /*15bc0*/  IMAD.MOV.U32 R13, RZ, RZ, R5 ;  /* 0x000000ffff0d7224 */ /* 0x000fe400078e0005 */
[----:B------:R-:W-:Y:S01]  /*15bd0*/  IMAD.MOV.U32 R12, RZ, RZ, 0x3 ;  /* 0x00000003ff0c7424 */ /* 0x000fe200078e00ff */
[----:B------:R-:W-:-:S13]  /*15be0*/  IADD3 R2, P0, R28, R14, RZ ;  /* 0x0000000e1c027210 */ /* 0x000fda0007f1e0ff */
[----:B------:R-:W-:Y:S05]  /*15bf0*/  WARPSYNC.COLLECTIVE R15, `(.L_x_2621) ;  /* 0x000000000f087348 */ /* 0x000fea0003c00000 */
[----:B------:R0:W1:Y:S02]  /*15c00*/  SHFL.IDX P6, R14, R13, R12, R11 ;  /* 0x0000000c0d0e7389 */ /* 0x00006400000c000b */
[----:B01----:R-:W-:Y:S01]  /*15c10*/  ENDCOLLECTIVE ;  /* 0x000000000000791b */ /* 0x003fe20003800000 */
.L_x_2621:
        /* <DEDUP_REMOVED lines=11> */
.L_x_2622:
[----:B------:R-:W-:Y:S02]  /*15cd0*/  IMAD.MOV.U32 R13, RZ, RZ, R5 ;  /* 0x000000ffff0d7224 */ /* 0x000fe400078e0005 */
[----:B------:R-:W-:Y:S01]  /*15ce0*/  IMAD.MOV.U32 R12, RZ, RZ, 0x4 ;  /* 0x00000004ff0c7424 */ /* 0x000fe200078e00ff */
[----:B------:R-:W-:-:S13]  /*15cf0*/  IADD3 R2, P0, R28, R14, RZ ;  /* 0x0000000e1c027210 */ /* 0x000fda0007f1e0ff */
[----:B------:R-:W-:Y:S05]  /*15d00*/  WARPSYNC.COLLECTIVE R15, `(.L_x_2623) ;  /* 0x000000000f087348 */ /* 0x000fea0003c00000 */
[----:B------:R0:W1:Y:S02]  /*15d10*/  SHFL.IDX P6, R14, R13, R12, R11 ;  /* 0x0000000c0d0e7389 */ /* 0x00006400000c000b */
[----:B01----:R-:W-:Y:S01]  /*15d20*/  ENDCOLLECTIVE ;  /* 0x000000000000791b */ /* 0x003fe20003800000 */
.L_x_2623:
        /* <DEDUP_REMOVED lines=11> */
.L_x_2624:
[----:B------:R-:W-:Y:S02]  /*15de0*/  IMAD.MOV.U32 R13, RZ, RZ, R5 ;  /* 0x000000ffff0d7224 */ /* 0x000fe400078e0005 */
[----:B------:R-:W-:Y:S01]  /*15df0*/  IMAD.MOV.U32 R12, RZ, RZ, 0x5 ;  /* 0x00000005ff0c7424 */ /* 0x000fe200078e00ff */
[----:B------:R-:W-:-:S13]  /*15e00*/  IADD3 R2, P0, R28, R14, RZ ;  /* 0x0000000e1c027210 */ /* 0x000fda0007f1e0ff */
[----:B------:R-:W-:Y:S05]  /*15e10*/  WARPSYNC.COLLECTIVE R15, `(.L_x_2625) ;  /* 0x000000000f087348 */ /* 0x000fea0003c00000 */
[----:B------:R0:W1:Y:S02]  /*15e20*/  SHFL.IDX P6, R14, R13, R12, R11 ;  /* 0x0000000c0d0e7389 */ /* 0x00006400000c000b */
[----:B01----:R-:W-:Y:S01]  /*15e30*/  ENDCOLLECTIVE ;  /* 0x000000000000791b */ /* 0x003fe20003800000 */
.L_x_2625:
        /* <DEDUP_REMOVED lines=11> */
.L_x_2626:
[----:B------:R-:W-:Y:S02]  /*15ef0*/  IMAD.MOV.U32 R13, RZ, RZ, R5 ;  /* 0x000000ffff0d7224 */ /* 0x000fe400078e0005 */
[----:B------:R-:W-:Y:S01]  /*15f00*/  IMAD.MOV.U32 R12, RZ, RZ, 0x6 ;  /* 0x00000006ff0c7424 */ /* 0x000fe200078e00ff */
[----:B------:R-:W-:-:S13]  /*15f10*/  IADD3 R2, P0, R28, R14, RZ ;  /* 0x0000000e1c027210 */ /* 0x000fda0007f1e0ff */
[----:B------:R-:W-:Y:S05]  /*15f20*/  WARPSYNC.COLLECTIVE R15, `(.L_x_2627) ;  /* 0x000000000f087348 */ /* 0x000fea0003c00000 */
[----:B------:R0:W1:Y:S02]  /*15f30*/  SHFL.IDX P6, R14, R13, R12, R11 ;  /* 0x0000000c0d0e7389 */ /* 0x00006400000c000b */
[----:B01----:R-:W-:Y:S01]  /*15f40*/  ENDCOLLECTIVE ;  /* 0x000000000000791b */ /* 0x003fe20003800000 */
.L_x_2627:
        /* <DEDUP_REMOVED lines=11> */
.L_x_2628:
[----:B------:R-:W-:Y:S02]  /*16000*/  IMAD.MOV.U32 R13, RZ, RZ, R5 ;  /* 0x000000ffff0d7224 */ /* 0x000fe400078e0005 */
[----:B------:R-:W-:Y:S01]  /*16010*/  IMAD.MOV.U32 R12, RZ, RZ, 0x7 ;  /* 0x00000007ff0c7424 */ /* 0x000fe200078e00ff */
[----:B------:R-:W-:-:S13]  /*16020*/  IADD3 R2, P0, R28, R14, RZ ;  /* 0x0000000e1c027210 */ /* 0x000fda0007f1e0ff */
[----:B------:R-:W-:Y:S05]  /*16030*/  WARPSYNC.COLLECTIVE R15, `(.L_x_2629) ;  /* 0x000000000f087348 */ /* 0x000fea0003c00000 */
[----:B------:R0:W1:Y:S02]  /*16040*/  SHFL.IDX P6, R14, R13, R12, R11 ;  /* 0x0000000c0d0e7389 */ /* 0x00006400000c000b */
[----:B01----:R-:W-:Y:S01]  /*16050*/  ENDCOLLECTIVE ;  /* 0x000000000000791b */ /* 0x003fe20003800000 */
.L_x_2629:
        /* <DEDUP_REMOVED lines=11> */
.L_x_2630:
[----:B------:R-:W-:Y:S05]  /*16110*/  BRA `(.L_x_2631) ;  /* 0xffffffac00387947 */ /* 0x000fea000383ffff */
.L_x_2500:
[----:B0-----:R0:W2:Y:S02]  /*16120*/  SYNCS.PHASECHK.TRANS64.TRYWAIT P2, [R0+URZ+0x38870], R3 ;  /* 0x03887003000075a7 */ /* 0x0010a4000804017f */
[----:B--2---:R-:W-:Y:S05]  /*16130*/  @!P2 NANOSLEEP.SYNCS 0x989680 ;  /* 0x009896800000a95d */ /* 0x004fea0003900000 */
[----:B------:R-:W2:Y:S02]  /*16140*/  @!P2 SYNCS.PHASECHK.TRANS64 P2, [R0+URZ+0x38870], R3 ;  /* 0x038870030000a5a7 */ /* 0x000ea4000804007f */
[----:B--2---:R-:W-:Y:S05]  /*16150*/  @!P2 BRA `(.L_x_2500) ;  /* 0xfffffffc00f0a947 */ /* 0x004fea000383ffff */
[----:B------:R-:W-:Y:S05]  /*16160*/  BRA `(.L_x_2632) ;  /* 0xffffffac00a07947 */ /* 0x000fea000383ffff */
.L_x_2502:
[----:B0-----:R0:W2:Y:S02]  /*16170*/  SYNCS.PHASECHK.TRANS64.TRYWAIT P2, [R0+URZ+0x38860], R3 ;  /* 0x03886003000075a7 */ /* 0x0010a4000804017f */
[----:B--2---:R-:W-:Y:S05]  /*16180*/  @!P2 NANOSLEEP.SYNCS 0x989680 ;  /* 0x009896800000a95d */ /* 0x004fea0003900000 */
[----:B------:R-:W2:Y:S02]  /*16190*/  @!P2 SYNCS.PHASECHK.TRANS64 P2, [R0+URZ+0x38860], R3 ;  /* 0x038860030000a5a7 */ /* 0x000ea4000804007f */
[----:B--2---:R-:W-:Y:S05]  /*161a0*/  @!P2 BRA `(.L_x_2502) ;  /* 0xfffffffc00f0a947 */ /* 0x004fea000383ffff */
[----:B------:R-:W-:Y:S05]  /*161b0*/  BRA `(.L_x_2633) ;  /* 0xffffffac00b07947 */ /* 0x000fea000383ffff */
.L_x_2510:
[----:B-1----:R1:W2:Y:S02]  /*161c0*/  SYNCS.PHASECHK.TRANS64.TRYWAIT P2, [R2+URZ+0x38870], R3 ;  /* 0x03887003020075a7 */ /* 0x0022a4000804017f */
[----:B--2---:R-:W-:Y:S05]  /*161d0*/  @!P2 NANOSLEEP.SYNCS 0x989680 ;  /* 0x009896800000a95d */ /* 0x004fea0003900000 */
[----:B------:R-:W2:Y:S02]  /*161e0*/  @!P2 SYNCS.PHASECHK.TRANS64 P2, [R2+URZ+0x38870], R3 ;  /* 0x038870030200a5a7 */ /* 0x000ea4000804007f */
[----:B--2---:R-:W-:Y:S05]  /*161f0*/  @!P2 BRA `(.L_x_2510) ;  /* 0xfffffffc00f0a947 */ /* 0x004fea000383ffff */
[----:B------:R-:W-:Y:S05]  /*16200*/  BRA `(.L_x_2634) ;  /* 0xffffffb800647947 */ /* 0x000fea000383ffff */
.L_x_2512:
[----:B0-----:R0:W1:Y:S02]  /*16210*/  SYNCS.PHASECHK.TRANS64.TRYWAIT P2, [R2+URZ+0x38860], R3 ;  /* 0x03886003020075a7 */ /* 0x001064000804017f */
[----:B-1----:R-:W-:Y:S05]  /*16220*/  @!P2 NANOSLEEP.SYNCS 0x989680 ;  /* 0x009896800000a95d */ /* 0x002fea0003900000 */
[----:B------:R-:W1:Y:S02]  /*16230*/  @!P2 SYNCS.PHASECHK.TRANS64 P2, [R2+URZ+0x38860], R3 ;  /* 0x038860030200a5a7 */ /* 0x000e64000804007f */
[----:B-1----:R-:W-:Y:S05]  /*16240*/  @!P2 BRA `(.L_x_2512) ;  /* 0xfffffffc00f0a947 */ /* 0x002fea000383ffff */
[----:B------:R-:W-:Y:S05]  /*16250*/  BRA `(.L_x_2635) ;  /* 0xffffffb800707947 */ /* 0x000fea000383ffff */
.L_x_2519:
[----:B0-----:R0:W1:Y:S02]  /*16260*/  SYNCS.PHASECHK.TRANS64.TRYWAIT P0, [R5+URZ+0x38820], R0 ;  /* 0x03882000050075a7 */ /* 0x001064000800017f */
[----:B-1----:R-:W-:Y:S05]  /*16270*/  @!P0 NANOSLEEP.SYNCS 0x989680 ;  /* 0x009896800000895d */ /* 0x002fea0003900000 */
[----:B------:R-:W1:Y:S02]  /*16280*/  @!P0 SYNCS.PHASECHK.TRANS64 P0, [R5+URZ+0x38820], R0 ;  /* 0x03882000050085a7 */ /* 0x000e64000800007f */
[----:B-1----:R-:W-:Y:S05]  /*16290*/  @!P0 BRA `(.L_x_2519) ;  /* 0xfffffffc00f08947 */ /* 0x002fea000383ffff */
[----:B------:R-:W-:Y:S05]  /*162a0*/  BRA `(.L_x_2636) ;  /* 0xffffffc400507947 */ /* 0x000fea000383ffff */
.L_x_2520:
        /* <DEDUP_REMOVED lines=11> */
.L_x_2638:
[----:B------:R-:W-:Y:S05]  /*16360*/  BSYNC B0 ;  /* 0x0000000000007941 */ /* 0x000fea0003800000 */
.L_x_2637:
[----:B------:R-:W-:Y:S05]  /*16370*/  BRA `(.L_x_2639) ;  /* 0xffffffc400387947 */ /* 0x000fea000383ffff */
.L_x_2523:
[----:B------:R-:W-:Y:S01]  /*16380*/  BSSY B1, `(.L_x_2640) ;  /* 0x0000006000017945 */ /* 0x000fe20003800000 */
[----:B------:R-:W-:-:S07]  /*16390*/  IMAD.MOV.U32 R15, RZ, RZ, -0x1 ;  /* 0xffffffffff0f7424 */ /* 0x000fce00078e00ff */
[----:B0-----:R-:W-:Y:S05]  /*163a0*/  WARPSYNC.COLLECTIVE R15, `(.L_x_2641) ;  /* 0x000000000f0c7348 */ /* 0x001fea0003c00000 */
[----:B------:R-:W-:Y:S02]  /*163b0*/  ELECT P6, UR62, PT ;  /* 0x00000000003e782f */ /* 0x000fe400038c0000 */
[----:B------:R-:W-:Y:S01]  /*163c0*/  MOV R14, UR62 ;  /* 0x0000003e000e7c02 */ /* 0x000fe20008000f00 */
[----:B0-----:R-:W-:Y:S10]  /*163d0*/  ENDCOLLECTIVE ;  /* 0x000000000000791b */ /* 0x001ff40003800000 */
.L_x_2641:
[----:B------:R-:W-:Y:S05]  /*163e0*/  BSYNC B1 ;  /* 0x0000000000017941 */ /* 0x000fea0003800000 */
.L_x_2640:
[----:B------:R-:W-:Y:S05]  /*163f0*/  BRA `(.L_x_2642) ;  /* 0xffffffc400307947 */ /* 0x000fea000383ffff */
.L_x_2525:
[----:B0-----:R0:W1:Y:S02]  /*16400*/  SYNCS.PHASECHK.TRANS64.TRYWAIT P1, [R3+URZ+0x38840], R2 ;  /* 0x03884002030075a7 */ /* 0x001064000802017f */
[----:B-1----:R-:W-:Y:S05]  /*16410*/  @!P1 NANOSLEEP.SYNCS 0x989680 ;  /* 0x009896800000995d */ /* 0x002fea0003900000 */
[----:B------:R-:W1:Y:S02]  /*16420*/  @!P1 SYNCS.PHASECHK.TRANS64 P1, [R3+URZ+0x38840], R2 ;  /* 0x03884002030095a7 */ /* 0x000e64000802007f */
[----:B-1----:R-:W-:Y:S05]  /*16430*/  @!P1 BRA `(.L_x_2525) ;  /* 0xfffffffc00f09947 */ /* 0x002fea000383ffff */
[----:B------:R-:W-:Y:S05]  /*16440*/  BRA `(.L_x_2643) ;  /* 0xffffffc400507947 */ /* 0x000fea000383ffff */
.L_x_2527:
[----:B-1----:R1:W2:Y:S02]  /*16450*/  SYNCS.PHASECHK.TRANS64.TRYWAIT P1, [R5+URZ+0x38840], R0 ;  /* 0x03884000050075a7 */ /* 0x0022a4000802017f */
[----:B--2---:R-:W-:Y:S05]  /*16460*/  @!P1 NANOSLEEP.SYNCS 0x989680 ;  /* 0x009896800000995d */ /* 0x004fea0003900000 */
[----:B------:R-:W2:Y:S02]  /*16470*/  @!P1 SYNCS.PHASECHK.TRANS64 P1, [R5+URZ+0x38840], R0 ;  /* 0x03884000050095a7 */ /* 0x000ea4000802007f */
[----:B--2---:R-:W-:Y:S05]  /*16480*/  @!P1 BRA `(.L_x_2527) ;  /* 0xfffffffc00f09947 */ /* 0x004fea000383ffff */
[----:B------:R-:W-:Y:S05]  /*16490*/  BRA `(.L_x_2644) ;  /* 0xffffffc4005c7947 */ /* 0x000fea000383ffff */
.L_x_2529:
[----:B--2---:R2:W3:Y:S02]  /*164a0*/  SYNCS.PHASECHK.TRANS64.TRYWAIT P1, [R3+URZ+0x38860], R2 ;  /* 0x03886002030075a7 */ /* 0x0044e4000802017f */
[----:B---3--:R-:W-:Y:S05]  /*164b0*/  @!P1 NANOSLEEP.SYNCS 0x989680 ;  /* 0x009896800000995d */ /* 0x008fea0003900000 */
[----:B------:R-:W3:Y:S02]  /*164c0*/  @!P1 SYNCS.PHASECHK.TRANS64 P1, [R3+URZ+0x38860], R2 ;  /* 0x03886002030095a7 */ /* 0x000ee4000802007f */
[----:B---3--:R-:W-:Y:S05]  /*164d0*/  @!P1 BRA `(.L_x_2529) ;  /* 0xfffffffc00f09947 */ /* 0x008fea000383ffff */
[----:B------:R-:W-:Y:S05]  /*164e0*/  BRA `(.L_x_2645) ;  /* 0xffffffc400587947 */ /* 0x000fea000383ffff */
.L_x_2531:
[----:B---3--:R3:W4:Y:S02]  /*164f0*/  SYNCS.PHASECHK.TRANS64.TRYWAIT P1, [R5+URZ+0x38860], R0 ;  /* 0x03886000050075a7 */ /* 0x008724000802017f */
[----:B----4-:R-:W-:Y:S05]  /*16500*/  @!P1 NANOSLEEP.SYNCS 0x989680 ;  /* 0x009896800000995d */ /* 0x010fea0003900000 */
[----:B------:R-:W4:Y:S02]  /*16510*/  @!P1 SYNCS.PHASECHK.TRANS64 P1, [R5+URZ+0x38860], R0 ;  /* 0x03886000050095a7 */ /* 0x000f24000802007f */
[----:B----4-:R-:W-:Y:S05]  /*16520*/  @!P1 BRA `(.L_x_2531) ;  /* 0xfffffffc00f09947 */ /* 0x010fea000383ffff */
[----:B------:R-:W-:Y:S05]  /*16530*/  BRA `(.L_x_2646) ;  /* 0xffffffc400547947 */ /* 0x000fea000383ffff */
.L_x_2533:
[----:B----4-:R4:W0:Y:S02]  /*16540*/  SYNCS.PHASECHK.TRANS64.TRYWAIT P1, [R3+URZ+0x38880], R2 ;  /* 0x03888002030075a7 */ /* 0x010824000802017f */
[----:B0-----:R-:W-:Y:S05]  /*16550*/  @!P1 NANOSLEEP.SYNCS 0x989680 ;  /* 0x009896800000995d */ /* 0x001fea0003900000 */
[----:B------:R-:W0:Y:S02]  /*16560*/  @!P1 SYNCS.PHASECHK.TRANS64 P1, [R3+URZ+0x38880], R2 ;  /* 0x03888002030095a7 */ /* 0x000e24000802007f */
[----:B0-----:R-:W-:Y:S05]  /*16570*/  @!P1 BRA `(.L_x_2533) ;  /* 0xfffffffc00f09947 */ /* 0x001fea000383ffff */
[----:B------:R-:W-:Y:S05]  /*16580*/  BRA `(.L_x_2647) ;  /* 0xffffffc400507947 */ /* 0x000fea000383ffff */
.L_x_2648:
        /* <DEDUP_REMOVED lines=15> */
.L_x_15831:


//--------------------- .text._ZN7cutlass13device_kernelIN5flash11enable_sm90INS1_16FlashAttnFwdSm90INS1_25CollectiveMainloopFwdSm90ILi2EN4cute5tupleIJNS5_1CILi1EEES8_S8_EEENS6_IJNS7_ILi128EEESA_NS7_ILi256EEEEEELi256ENS_12float_e4m3_tEfNS_4arch4Sm90ELb1ELb0ELb0ELb1ELb1ELb0ELb0ELb1ELb0ELb1ELb0ELb0EEENS1_21CollectiveEpilogueFwdINS6_IJSA_SB_SA_EEES9_NS_10bfloat16_tESF_Li256ELb1ELb1ELb0ELb1EEENS1_36VarlenDynamicPersistentTileSchedulerILi128ELi128ELi256ELi128ELb0ELb1ELb1ELb1ELb1ELb1EEEEEEEEEvNT_6ParamsE --------------------------
	.section	.text._ZN7cutlass13device_kernelIN5flash11enable_sm90INS1_16FlashAttnFwdSm90INS1_25CollectiveMainloopFwdSm90ILi2EN4cute5tupleIJNS5_1CILi1EEES8_S8_EEENS6_IJNS7_ILi128EEESA_NS7_ILi256EEEEEELi256ENS_12float_e4m3_tEfNS_4arch4Sm90ELb1ELb0ELb0ELb1ELb1ELb0ELb0ELb1ELb0ELb1ELb0ELb0EEENS1_21CollectiveEpilogueFwdINS6_IJSA_SB_SA_EEES9_NS_10bfloat16_tESF_Li256ELb1ELb1ELb0ELb1EEENS1_36VarlenDynamicPersistentTileSchedulerILi128ELi128ELi256ELi128ELb0ELb1ELb1ELb1ELb1ELb1EEEEEEEEEvNT_6ParamsE,"ax",@progbits
	.align	128
.text._ZN7cutlass13device_kernelIN5flash11enable_sm90INS1_16FlashAttnFwdSm90INS1_25CollectiveMainloopFwdSm90ILi2EN4cute5tupleIJNS5_1CILi1EEES8_S8_EEENS6_IJNS7_ILi128EEESA_NS7_ILi256EEEEEELi256ENS_12float_e4m3_tEfNS_4arch4Sm90ELb1ELb0ELb0ELb1ELb1ELb0ELb0ELb1ELb0ELb1ELb0ELb0EEENS1_21CollectiveEpilogueFwdINS6_IJSA_SB_SA_EEES9_NS_10bfloat16_tESF_Li256ELb1ELb1ELb0ELb1EEENS1_36VarlenDynamicPersistentTileSchedulerILi128ELi128ELi256ELi128ELb0ELb1ELb1ELb1ELb1ELb1EEEEEEEEEvNT_6ParamsE:
        .type           _ZN7cutlass13device_kernelIN5flash11enable_sm90INS1_16FlashAttnFwdSm90INS1_25CollectiveMainloopFwdSm90ILi2EN4cute5tupleIJNS5_1CILi1EEES8_S8_EEENS6_IJNS7_ILi128EEESA_NS7_ILi256EEEEEELi256ENS_12float_e4m3_tEfNS_4arch4Sm90ELb1ELb0ELb0ELb1ELb1ELb0ELb0ELb1ELb0ELb1ELb0ELb0EEENS1_21CollectiveEpilogueFwdINS6_IJSA_SB_SA_EEES9_NS_10bfloat16_tESF_Li256ELb1ELb1ELb0ELb1EEENS1_36VarlenDynamicPersistentTileSchedulerILi128ELi128ELi256ELi128ELb0ELb1ELb1ELb1ELb1ELb1EEEEEEEEEvNT_6ParamsE,@function
        .size           _ZN7cutlass13device_kernelIN5flash11enable_sm90INS1_16FlashAttnFwdSm90INS1_25CollectiveMainloopFwdSm90ILi2EN4cute5tupleIJNS5_1CILi1EEES8_S8_EEENS6_IJNS7_ILi128EEESA_NS7_ILi256EEEEEELi256ENS_12float_e4m3_tEfNS_4arch4Sm90ELb1ELb0ELb0ELb1ELb1ELb0ELb0ELb1ELb0ELb1ELb0ELb0EEENS1_21CollectiveEpilogueFwdINS6_IJSA_SB_SA_EEES9_NS_10bfloat16_tESF_Li256ELb1ELb1ELb0ELb1EEENS1_36VarlenDynamicPersistentTileSchedulerILi128ELi128ELi256ELi128ELb0ELb1ELb1ELb1ELb1ELb1EEEEEEEEEvNT_6ParamsE,(.L_x_15832 - _ZN7cutlass13device_kernelIN5flash11enable_sm90INS1_16FlashAttnFwdSm90INS1_25CollectiveMainloopFwdSm90ILi2EN4cute5tupleIJNS5_1CILi1EEES8_S8_EEENS6_IJNS7_ILi128EEESA_NS7_ILi256EEEEEELi256ENS_12float_e4m3_tEfNS_4arch4Sm90ELb1ELb0ELb0ELb1ELb1ELb0ELb0ELb1ELb0ELb1ELb0ELb0EEENS1_21CollectiveEpilogueFwdINS6_IJSA_SB_SA_EEES9_NS_10bfloat16_tESF_Li256ELb1ELb1ELb0ELb1EEENS1_36VarlenDynamicPersistentTileSchedulerILi128ELi128ELi256ELi128ELb0ELb1ELb1ELb1ELb1ELb1EEEEEEEEEvNT_6ParamsE)
        .other          _ZN7cutlass13device_kernelIN5flash11enable_sm90INS1_16FlashAttnFwdSm90INS1_25CollectiveMainloopFwdSm90ILi2EN4cute5tupleIJNS5_1CILi1EEES8_S8_EEENS6_IJNS7_ILi128EEESA_NS7_ILi256EEEEEELi256ENS_12float_e4m3_tEfNS_4arch4Sm90ELb1ELb0ELb0ELb1ELb1ELb0ELb0ELb1ELb0ELb1ELb0ELb0EEENS1_21CollectiveEpilogueFwdINS6_IJSA_SB_SA_EEES9_NS_10bfloat16_tESF_Li256ELb1ELb1ELb0ELb1EEENS1_36VarlenDynamicPersistentTileSchedulerILi128ELi128ELi256ELi128ELb0ELb1ELb1ELb1ELb1ELb1EEEEEEEEEvNT_6ParamsE,@"STO_CUDA_ENTRY STV_DEFAULT"
_ZN7cutlass13device_kernelIN5flash11enable_sm90INS1_16FlashAttnFwdSm90INS1_25CollectiveMainloopFwdSm90ILi2EN4cute5tupleIJNS5_1CILi1EEES8_S8_EEENS6_IJNS7_ILi128EEESA_NS7_ILi256EEEEEELi256ENS_12float_e4m3_tEfNS_4arch4Sm90ELb1ELb0ELb0ELb1ELb1ELb0ELb0ELb1ELb0ELb1ELb0ELb0EEENS1_21CollectiveEpilogueFwdINS6_IJSA_SB_SA_EEES9_NS_10bfloat16_tESF_Li256ELb1ELb1ELb0ELb1EEENS1_36VarlenDynamicPersistentTileSchedulerILi128ELi128ELi256ELi128ELb0ELb1ELb1ELb1ELb1ELb1EEEEEEEEEvNT_6ParamsE:
        /* <DEDUP_REMOVED lines=45> */
.L_x_2649:
        /* <DEDUP_REMOVED lines=22> */
.L_x_2650:
        /* <DEDUP_REMOVED lines=18> */
.L_x_2651:
        /* <DEDUP_REMOVED lines=22> */
.L_x_2652:
        /* <DEDUP_REMOVED lines=24> */
.L_x_2653:
        /* <DEDUP_REMOVED lines=8> */
.L_x_2655:
        /* <DEDUP_REMOVED lines=66> */
[----:B------:R-:W-:Y:S01]  /*0cd0*/  SHF.R.S32.HI R217, RZ, 0x3, R3 ;  /* 0x00000003ffd97819 */ /* 0x000fe20000011403 */
[----:B------:R-:W-:Y:S01]  /*0ce0*/  IMAD.IADD R0, R219, 0x1, -R0 ;  /* 0x00000001db007824 */ /* 0x000fe200078e0a00 */
[----:B------:R-:W-:Y:S01]  /*0cf0*/  LOP3.LUT R3, R6, 0x7ffffffc, RZ, 0xc0, !PT ;  /* 0x7ffffffc06037812 */ /* 0x000fe200078ec0ff */
        /* <DEDUP_REMOVED lines=10> */
.L_x_2715:
[----:B------:R-:W-:Y:S01]  /*0da0*/  ULDC.64 UR8, c[0x0][0xc88] ;  /* 0x0003220000087ab9 */ /* 0x000fe20000000a00 */
[----:B------:R-:W-:Y:S01]  /*0db0*/  ULDC UR4, c[0x0][0x424] ;  /* 0x0001090000047ab9 */ /* 0x000fe20000000800 */
[----:B------:R-:W-:-:S03]  /*0dc0*/  UIMAD.WIDE UR6, UR6, 0x4, UR8 ;  /* 0x00000004060678a5 */ /* 0x000fc6000f8e0208 */
[----:B------:R-:W-:-:S03]  /*0dd0*/  ULDC.64 UR8, c[0x0][0xa18] ;  /* 0x0002860000087ab9 */ /* 0x000fc60000000a00 */
[----:B012---:R-:W-:Y:S02]  /*0de0*/  IMAD.U32 R2, RZ, RZ, UR6 ;  /* 0x00000006ff027e24 */ /* 0x007fe4000f8e00ff */
[----:B------:R-:W-:Y:S01]  /*0df0*/  IMAD.U32 R3, RZ, RZ, UR7 ;  /* 0x00000007ff037e24 */ /* 0x000fe2000f8e00ff */
[----:B------:R-:W-:-:S04]  /*0e00*/  ULDC.64 UR6, c[0x0][0xa28] ;  /* 0x00028a0000067ab9 */ /* 0x000fc80000000a00 */
[----:B------:R-:W2:Y:S01]  /*0e10*/  LDG.E R2, desc[UR52][R2.64] ;  /* 0x0000003402027981 */ /* 0x000ea2000c1e1900 */
[----:B------:R-:W-:Y:S02]  /*0e20*/  UISETP.NE.U32.AND UP0, UPT, UR6, URZ, UPT ;  /* 0x0000003f0600728c */ /* 0x000fe4000bf05070 */
[----:B------:R-:W-:Y:S02]  /*0e30*/  UISETP.NE.U32.AND UP1, UPT, UR8, URZ, UPT ;  /* 0x0000003f0800728c */ /* 0x000fe4000bf25070 */
[----:B------:R-:W-:Y:S02]  /*0e40*/  UISETP.NE.AND.EX UP0, UPT, UR7, URZ, UPT, UP0 ;  /* 0x0000003f0700728c */ /* 0x000fe4000bf05300 */
[----:B------:R-:W-:-:S04]  /*0e50*/  UISETP.NE.AND.EX UP1, UPT, UR9, URZ, UPT, UP1 ;  /* 0x0000003f0900728c */ /* 0x000fc8000bf25310 */
[----:B------:R-:W-:Y:S02]  /*0e60*/  PLOP3.LUT P0, PT, PT, PT, UP0, 0x80, 0x0 ;  /* 0x000000000000781c */ /* 0x000fe40003f0f008 */
[----:B------:R-:W-:Y:S02]  /*0e70*/  PLOP3.LUT P2, PT, PT, PT, UP1, 0x80, 0x0 ;  /* 0x000000000000781c */ /* 0x000fe40003f4f018 */
[----:B--2---:R-:W-:-:S13]  /*0e80*/  R2UR UR37, R2 ;  /* 0x00000000022572ca */ /* 0x004fda00000e0000 */
[----:B------:R-:W-:Y:S02]  /*0e90*/  USHF.R.S32.HI UR38, URZ, 0x1f, UR37 ;  /* 0x0000001f3f267899 */ /* 0x000fe40008011425 */
[----:B------:R-:W-:-:S04]  /*0ea0*/  @UP0 ULEA UR6, UP2, UR37, UR6, 0x2 ;  /* 0x0000000625060291 */ /* 0x000fc8000f84103f */
[----:B------:R-:W-:Y:S02]  /*0eb0*/  @UP0 ULEA.HI.X UR7, UR37, UR7, UR38, 0x2, UP2 ;  /* 0x0000000725070291 */ /* 0x000fe400090f1426 */
[----:B------:R-:W-:Y:S01]  /*0ec0*/  @UP1 ULEA UR8, UP0, UR37, UR8, 0x2 ;  /* 0x0000000825081291 */ /* 0x000fe2000f80103f */
[----:B------:R-:W-:-:S03]  /*0ed0*/  IMAD.U32 R2, RZ, RZ, UR6 ;  /* 0x00000006ff027e24 */ /* 0x000fc6000f8e00ff */
[----:B------:R-:W-:Y:S01]  /*0ee0*/  @UP1 ULEA.HI.X UR9, UR37, UR9, UR38, 0x2, UP0 ;  /* 0x0000000925091291 */ /* 0x000fe200080f1426 */
[----:B------:R-:W-:Y:S01]  /*0ef0*/  IMAD.U32 R3, RZ, RZ, UR7 ;  /* 0x00000007ff037e24 */ /* 0x000fe2000f8e00ff */
[----:B------:R-:W-:Y:S01]  /*0f00*/  ULDC.64 UR6, c[0x0][0x418] ;  /* 0x0001060000067ab9 */ /* 0x000fe20000000a00 */
[----:B------:R-:W-:-:S03]  /*0f10*/  IMAD.U32 R4, RZ, RZ, UR8 ;  /* 0x00000008ff047e24 */ /* 0x000fc6000f8e00ff */
[----:B------:R-:W-:Y:S01]  /*0f20*/  IMAD.U32 R5, RZ, RZ, UR9 ;  /* 0x00000009ff057e24 */ /* 0x000fe2000f8e00ff */
[----:B------:R-:W2:Y:S01]  /*0f30*/  @P0 LDG.E R2, desc[UR52][R2.64] ;  /* 0x0000003402020981 */ /* 0x000ea2000c1e1900 */
[----:B------:R-:W-:Y:S01]  /*0f40*/  UISETP.NE.U32.AND UP0, UPT, UR6, URZ, UPT ;  /* 0x0000003f0600728c */ /* 0x000fe2000bf05070 */
[----:B------:R-:W-:Y:S02]  /*0f50*/  ULDC.64 UR8, c[0x0][0xa20] ;  /* 0x0002880000087ab9 */ /* 0x000fe40000000a00 */
[----:B---3--:R-:W3:Y:S01]  /*0f60*/  @P2 LDG.E R4, desc[UR52][R4.64] ;  /* 0x0000003404042981 */ /* 0x008ee2000c1e1900 */
[----:B------:R-:W-:Y:S01]  /*0f70*/  UISETP.NE.AND.EX UP0, UPT, UR7, URZ, UPT, UP0 ;  /* 0x0000003f0700728c */ /* 0x000fe2000bf05300 */
[----:B------:R-:W-:Y:S01]  /*0f80*/  ISETP.NE.U32.AND P1, PT, RZ, UR8, PT ;  /* 0x00000008ff007c0c */ /* 0x000fe2000bf25070 */
[----:B------:R-:W-:Y:S01]  /*0f90*/  ULDC UR6, c[0x0][0x2f0] ;  /* 0x0000bc0000067ab9 */ /* 0x000fe20000000800 */
[----:B------:R-:W-:Y:S01]  /*0fa0*/  UMOV UR47, URZ ;  /* 0x0000003f002f7c82 */ /* 0x000fe20008000000 */
[----:B------:R-:W-:Y:S01]  /*0fb0*/  USEL UR4, UR4, 0x1, UP0 ;  /* 0x0000000104047887 */ /* 0x000fe20008000000 */
[----:B------:R-:W-:-:S03]  /*0fc0*/  ISETP.NE.AND.EX P1, PT, RZ, UR9, PT, P1 ;  /* 0x00000009ff007c0c */ /* 0x000fc6000bf25310 */
[----:B------:R-:W-:Y:S01]  /*0fd0*/  UIMAD UR4, UR4, UR6, URZ ;  /* 0x00000006040472a4 */ /* 0x000fe2000f8e023f */
[----:B--2---:R-:W-:Y:S02]  /*0fe0*/  @P0 R2UR UR47, R2 ;  /* 0x00000000022f02ca */ /* 0x004fe400000e0000 */
[----:B---3--:R-:W-:Y:S01]  /*0ff0*/  @P2 R2UR UR49, R4 ;  /* 0x00000000043122ca */ /* 0x008fe200000e0000 */
[----:B----4-:R-:W-:-:S14]  /*1000*/  @P2 BRA `(.L_x_2656) ;  /* 0x0000000000382947 */ /* 0x010fdc0003800000 */
        /* <DEDUP_REMOVED lines=14> */
.L_x_2656:
[----:B------:R-:W-:Y:S01]  /*10f0*/  UMOV UR39, UR46 ;  /* 0x0000002e00277c82 */ /* 0x000fe20008000000 */
[----:B------:R-:W-:Y:S05]  /*1100*/  @!P1 BRA `(.L_x_2657) ;  /* 0x00000000001c9947 */ /* 0x000fea0003800000 */
[----:B------:R-:W-:-:S04]  /*1110*/  ULEA UR4, UP0, UR37, UR8, 0x2 ;  /* 0x0000000825047291 */ /* 0x000fc8000f80103f */
[----:B------:R-:W-:Y:S02]  /*1120*/  ULEA.HI.X UR6, UR37, UR9, UR38, 0x2, UP0 ;  /* 0x0000000925067291 */ /* 0x000fe400080f1426 */
[----:B------:R-:W-:-:S04]  /*1130*/  IMAD.U32 R2, RZ, RZ, UR4 ;  /* 0x00000004ff027e24 */ /* 0x000fc8000f8e00ff */
[----:B------:R-:W-:-:S05]  /*1140*/  IMAD.U32 R3, RZ, RZ, UR6 ;  /* 0x00000006ff037e24 */ /* 0x000fca000f8e00ff */
[----:B------:R-:W2:Y:S02]  /*1150*/  LDG.E R2, desc[UR52][R2.64] ;  /* 0x0000003402027981 */ /* 0x000ea4000c1e1900 */
[----:B--2---:R-:W-:Y:S01]  /*1160*/  R2UR UR4, R2 ;  /* 0x00000000020472ca */ /* 0x004fe200000e0000 */
[----:B------:R-:W-:-:S14]  /*1170*/  BRA `(.L_x_2658) ;  /* 0x0000000000347947 */ /* 0x000fdc0003800000 */
.L_x_2657:
        /* <DEDUP_REMOVED lines=13> */
.L_x_2658:
        /* <DEDUP_REMOVED lines=13> */
[----:B------:R-:W-:Y:S02]  /*1320*/  @UP0 UIMAD UR10, UR38, UR16, URZ ;  /* 0x00000010260a02a4 */ /* 0x000fe4000f8e023f */
[----:B------:R-:W-:Y:S02]  /*1330*/  @UP1 UIMAD UR12, UR38, UR18, URZ ;  /* 0x00000012260c12a4 */ /* 0x000fe4000f8e023f */
[----:B------:R-:W-:Y:S02]  /*1340*/  @UP0 UIMAD UR17, UR37, UR17, UR10 ;  /* 0x00000011251102a4 */ /* 0x000fe4000f8e020a */
[----:B------:R-:W-:Y:S02]  /*1350*/  @UP1 UIMAD.WIDE.U32 UR10, UR37, UR18, URZ ;  /* 0x00000012250a12a5 */ /* 0x000fe4000f8e003f */
[----:B------:R-:W-:-:S02]  /*1360*/  @UP0 UIMAD.WIDE.U32 UR14, UR37, UR16, URZ ;  /* 0x00000010250e02a5 */ /* 0x000fc4000f8e003f */
[----:B------:R-:W-:Y:S02]  /*1370*/  @UP1 UIMAD UR18, UR37, UR19, UR12 ;  /* 0x00000013251212a4 */ /* 0x000fe4000f8e020c */
[----:B------:R-:W-:Y:S02]  /*1380*/  @UP1 USHF.R.S32.HI UR19, URZ, 0x1f, UR46 ;  /* 0x0000001f3f131899 */ /* 0x000fe4000801142e */
[----:B------:R-:W-:Y:S01]  /*1390*/  @UP0 USHF.R.S32.HI UR16, URZ, 0x1f, UR46 ;  /* 0x0000001f3f100899 */ /* 0x000fe2000801142e */
[----:B------:R-:W-:Y:S01]  /*13a0*/  @UP1 ULDC.64 UR12, c[0x0][0x9c0] ;  /* 0x00027000000c1ab9 */ /* 0x000fe20000000a00 */
[----:B------:R-:W-:Y:S02]  /*13b0*/  @UP0 UIADD3 UR15, UR15, UR17, URZ ;  /* 0x000000110f0f0290 */ /* 0x000fe4000fffe03f */
[----:B------:R-:W-:Y:S02]  /*13c0*/  @UP1 UIMAD UR17, UR19, UR12, URZ ;  /* 0x0000000c131112a4 */ /* 0x000fe4000f8e023f */
[----:B------:R-:W-:-:S02]  /*13d0*/  @UP0 UIMAD UR16, UR16, UR20, URZ ;  /* 0x00000014101002a4 */ /* 0x000fc4000f8e023f */
[----:B------:R-:W-:Y:S02]  /*13e0*/  @UP1 UIADD3 UR11, UR11, UR18, URZ ;  /* 0x000000120b0b1290 */ /* 0x000fe4000fffe03f */
[----:B------:R-:W-:Y:S02]  /*13f0*/  @UP1 UIMAD UR17, UR46, UR13, UR17 ;  /* 0x0000000d2e1112a4 */ /* 0x000fe4000f8e0211 */
[----:B------:R-:W-:Y:S02]  /*1400*/  @UP0 UIMAD UR16, UR46, UR21, UR16 ;  /* 0x000000152e1002a4 */ /* 0x000fe4000f8e0210 */
[----:B------:R-:W-:Y:S02]  /*1410*/  @UP0 UIMAD.WIDE.U32 UR14, UR46, UR20, UR14 ;  /* 0x000000142e0e02a5 */ /* 0x000fe4000f8e000e */
[----:B------:R-:W-:Y:S02]  /*1420*/  @UP1 UIMAD.WIDE.U32 UR12, UR46, UR12, UR10 ;  /* 0x0000000c2e0c12a5 */ /* 0x000fe4000f8e000a */
[----:B------:R-:W-:-:S02]  /*1430*/  @UP0 UIADD3 UR11, UR15, UR16, URZ ;  /* 0x000000100f0b0290 */ /* 0x000fc4000fffe03f */
[----:B------:R-:W-:Y:S02]  /*1440*/  @UP0 ULEA UR8, UP2, UR14, UR8, 0x2 ;  /* 0x000000080e080291 */ /* 0x000fe4000f84103f */
[----:B------:R-:W-:Y:S02]  /*1450*/  @UP1 UIADD3 UR10, UR13, UR17, URZ ;  /* 0x000000110d0a1290 */ /* 0x000fe4000fffe03f */
[----:B------:R-:W-:Y:S02]  /*1460*/  @UP1 ULEA UR6, UP3, UR12, UR6, 0x2 ;  /* 0x000000060c061291 */ /* 0x000fe4000f86103f */
[----:B------:R-:W-:Y:S01]  /*1470*/  @UP0 ULEA.HI.X UR9, UR14, UR9, UR11, 0x2, UP2 ;  /* 0x000000090e090291 */ /* 0x000fe200090f140b */
[----:B------:R-:W-:Y:S01]  /*1480*/  IMAD.U32 R2, RZ, RZ, UR8 ;  /* 0x00000008ff027e24 */ /* 0x000fe2000f8e00ff */
[----:B------:R-:W-:Y:S02]  /*1490*/  @UP1 ULEA.HI.X UR7, UR12, UR7, UR10, 0x2, UP3 ;  /* 0x000000070c071291 */ /* 0x000fe400098f140a */
[----:B------:R-:W-:Y:S01]  /*14a0*/  IMAD.U32 R4, RZ, RZ, UR6 ;  /* 0x00000006ff047e24 */ /* 0x000fe2000f8e00ff */
[----:B------:R-:W-:Y:S01]  /*14b0*/  USHF.L.U32 UR40, UR5, 0x7, URZ ;  /* 0x0000000705287899 */ /* 0x000fe2000800063f */
[----:B------:R-:W-:Y:S01]  /*14c0*/  IMAD.U32 R3, RZ, RZ, UR9 ;  /* 0x00000009ff037e24 */ /* 0x000fe2000f8e00ff */
[----:B------:R-:W-:Y:S01]  /*14d0*/  ULDC UR6, c[0x0][0x988] ;  /* 0x0002620000067ab9 */ /* 0x000fe20000000800 */
[----:B------:R-:W-:Y:S01]  /*14e0*/  IMAD.U32 R5, RZ, RZ, UR7 ;  /* 0x00000007ff057e24 */ /* 0x000fe2000f8e00ff */
[----:B------:R-:W-:-:S02]  /*14f0*/  ULDC UR5, c[0x0][0x448] ;  /* 0x0001120000057ab9 */ /* 0x000fc40000000800 */
[----:B------:R0:W2:Y:S04]  /*1500*/  @P0 LDG.E R7, desc[UR52][R2.64] ;  /* 0x0000003402070981 */ /* 0x0000a8000c1e1900 */
[----:B------:R1:W2:Y:S01]  /*1510*/  @P1 LDG.E R0, desc[UR52][R4.64] ;  /* 0x0000003404001981 */ /* 0x0002a2000c1e1900 */
[----:B------:R-:W-:Y:S01]  /*1520*/  UISETP.NE.AND UP4, UPT, UR5, 0x1, UPT ;  /* 0x000000010500788c */ /* 0x000fe2000bf85270 */
[----:B------:R-:W-:Y:S01]  /*1530*/  PLOP3.LUT P0, PT, PT, PT, PT, 0x80, 0x0 ;  /* 0x000000000000781c */ /* 0x000fe20003f0f070 */
[----:B------:R-:W-:Y:S01]  /*1540*/  UIADD3 UR47, -UR47, UR4, URZ ;  /* 0x000000042f2f7290 */ /* 0x000fe2000fffe13f */
[----:B------:R-:W-:Y:S01]  /*1550*/  CS2R R8, SRZ ;  /* 0x0000000000087805 */ /* 0x000fe2000001ff00 */
[----:B------:R-:W-:Y:S01]  /*1560*/  UP2UR UR50, UPR, URZ, 0x10 ;  /* 0x000000103f327883 */ /* 0x000fe20008000000 */
[----:B0-----:R-:W-:Y:S01]  /*1570*/  CS2R R2, SRZ ;  /* 0x0000000000027805 */ /* 0x001fe2000001ff00 */
[----:B------:R-:W-:Y:S01]  /*1580*/  UIADD3 UR7, UR47, 0x80, -UR49 ;  /* 0x000000802f077890 */ /* 0x000fe2000fffe831 */
[----:B------:R-:W-:-:S02]  /*1590*/  CS2R R26, SRZ ;  /* 0x00000000001a7805 */ /* 0x000fc4000001ff00 */
[----:B------:R-:W-:Y:S02]  /*15a0*/  CS2R R108, SRZ ;  /* 0x00000000006c7805 */ /* 0x000fe4000001ff00 */
[----:B------:R-:W-:Y:S01]  /*15b0*/  CS2R R144, SRZ ;  /* 0x0000000000907805 */ /* 0x000fe2000001ff00 */
[----:B------:R-:W-:Y:S01]  /*15c0*/  IMAD.MOV.U32 R150, RZ, RZ, RZ ;  /* 0x000000ffff967224 */ /* 0x000fe200078e00ff */
[----:B------:R-:W-:Y:S01]  /*15d0*/  @UP4 ULDC UR4, c[0x0][0x44c] ;  /* 0x0001130000044ab9 */ /* 0x000fe20000000800 */
[----:B------:R-:W-:Y:S01]  /*15e0*/  @UP4 ULDC UR8, c[0x0][0x450] ;  /* 0x0001140000084ab9 */ /* 0x000fe20000000800 */
        /* <DEDUP_REMOVED lines=54> */
[----:B-1----:R-:W-:Y:S02]  /*1950*/  CS2R R4, SRZ ;  /* 0x0000000000047805 */ /* 0x002fe4000001ff00 */
[----:B------:R-:W-:Y:S02]  /*1960*/  CS2R R160, SRZ ;  /* 0x0000000000a07805 */ /* 0x000fe4000001ff00 */
[----:B------:R-:W-:-:S02]  /*1970*/  CS2R R24, SRZ ;  /* 0x0000000000187805 */ /* 0x000fc4000001ff00 */
[----:B------:R-:W-:Y:S01]  /*1980*/  CS2R R162, SRZ ;  /* 0x0000000000a27805 */ /* 0x000fe2000001ff00 */
[----:B--2---:R-:W-:Y:S01]  /*1990*/  FMUL.FTZ R0, R7, R0 ;  /* 0x0000000007007220 */ /* 0x004fe20000410000 */
[----:B------:R-:W-:-:S03]  /*19a0*/  CS2R R6, SRZ ;  /* 0x0000000000067805 */ /* 0x000fc6000001ff00 */
[----:B------:R-:W-:Y:S01]  /*19b0*/  FMUL.FTZ R0, R0, UR6 ;  /* 0x0000000600007c20 */ /* 0x000fe20008410000 */
[----:B------:R-:W-:-:S04]  /*19c0*/  UIADD3 UR6, UR40, 0x7f, URZ ;  /* 0x0000007f28067890 */ /* 0x000fc8000fffe03f */
[----:B------:R-:W-:Y:S01]  /*19d0*/  UIMAD.WIDE.U32 UR4, UR6, UR4, URZ ;  /* 0x00000004060472a5 */ /* 0x000fe2000f8e003f */
[----:B------:R-:W-:Y:S01]  /*19e0*/  R2UR UR41, R0 ;  /* 0x00000000002972ca */ /* 0x000fe200000e0000 */
[----:B------:R-:W-:Y:S01]  /*19f0*/  UIADD3 UR4, UR47, 0x7f, URZ ;  /* 0x0000007f2f047890 */ /* 0x000fe2000fffe03f */
[----:B------:R-:W-:Y:S01]  /*1a00*/  IMAD.MOV.U32 R0, RZ, RZ, RZ ;  /* 0x000000ffff007224 */ /* 0x000fe200078e00ff */
        /* <DEDUP_REMOVED lines=44> */
.L_x_2660:
        /* <DEDUP_REMOVED lines=10> */
.L_x_2817:
[----:B0-----:R-:W-:Y:S01]  /*1d70*/  IMAD.U32 R0, RZ, RZ, UR45 ;  /* 0x0000002dff007e24 */ /* 0x001fe2000f8e00ff */
[----:B------:R-:W-:Y:S05]  /*1d80*/  WARPSYNC.ALL ;  /* 0x0000000000007948 */ /* 0x000fea0003800000 */
[----:B------:R0:W-:Y:S01]  /*1d90*/  BAR.SYNC.DEFER_BLOCKING R6, 0x100 ;  /* 0x000400060000751d */ /* 0x0001e20000010000 */
[----:B------:R-:W-:-:S13]  /*1da0*/  ISETP.NE.AND P0, PT, R0, 0x3, PT ;  /* 0x000000030000780c */ /* 0x000fda0003f05270 */
[----:B0-----:R-:W-:Y:S05]  /*1db0*/  @!P0 BRA `(.L_x_2662) ;  /* 0x0000000000048947 */ /* 0x001fea0003800000 */
[----:B------:R-:W-:Y:S01]  /*1dc0*/  BPT.TRAP 0x1 ;  /* 0x000000040000795c */ /* 0x000fe20000300000 */
.L_x_2662:
[----:B------:R-:W-:Y:S01]  /*1dd0*/  ULEA UR56, UR42, UR51, 0x3 ;  /* 0x000000332a387291 */ /* 0x000fe2000f8e183f */
[----:B------:R-:W-:-:S05]  /*1de0*/  IMAD.U32 R7, RZ, RZ, UR43 ;  /* 0x0000002bff077e24 */ /* 0x000fca000f8e00ff */
[----:B------:R-:W-:-:S04]  /*1df0*/  SHF.L.U32 R7, R7, 0x1f, RZ ;  /* 0x0000001f07077819 */ /* 0x000fc800000006ff */
[----:B------:R0:W1:Y:S01]  /*1e00*/  SYNCS.PHASECHK.TRANS64.TRYWAIT P1, [UR56+0x38830], R7 ;  /* 0x03883007ff0075a7 */ /* 0x0000620008020178 */
[----:B------:R-:W-:Y:S05]  /*1e10*/  @!P0 BRA `(.L_x_2663) ;  /* 0x0000000000048947 */ /* 0x000fea0003800000 */
[----:B------:R-:W-:Y:S01]  /*1e20*/  BPT.TRAP 0x1 ;  /* 0x000000040000795c */ /* 0x000fe20000300000 */
.L_x_2663:
[----:B-1----:R-:W-:Y:S05]  /*1e30*/  @P1 BRA `(.L_x_2664) ;  /* 0x0000000000081947 */ /* 0x002fea0003800000 */
[----:B------:R-:W1:Y:S02]  /*1e40*/  SYNCS.PHASECHK.TRANS64.TRYWAIT P1, [UR56+0x38830], R7 ;  /* 0x03883007ff0075a7 */ /* 0x000e640008020178 */
[----:B-1----:R-:W-:Y:S05]  /*1e50*/  @!P1 BRA `(.L_x_2665) ;  /* 0x00000128008c9947 */ /* 0x002fea0003800000 */
.L_x_2664:
        /* <DEDUP_REMOVED lines=66> */
.L_x_2666:
[----:B------:R-:W-:Y:S01]  /*2280*/  UISETP.NE.AND UP0, UPT, UR50, URZ, UPT ;  /* 0x0000003f3200728c */ /* 0x000fe2000bf05270 */
[----:B------:R-:W-:Y:S02]  /*2290*/  VIADD R0, R17, UR40 ;  /* 0x0000002811007c36 */ /* 0x000fe40008000000 */
[----:B------:R-:W-:-:S03]  /*22a0*/  IMAD.U32 R21, RZ, RZ, UR41 ;  /* 0x00000029ff157e24 */ /* 0x000fc6000f8e00ff */
        /* <DEDUP_REMOVED lines=8> */
[----:B------:R-:W2:Y:S02]  /*2330*/  SHFL.IDX PT, R4, R0, 0x1, 0x1c1f ;  /* 0x003c1f0000047f89 */ /* 0x000ea400000e0000 */
[----:B------:R-:W-:Y:S02]  /*2340*/  UIADD3 UR6, UR47, UR6, URZ ;  /* 0x000000062f067290 */ /* 0x000fe4000fffe03f */
[----:B------:R-:W3:Y:S04]  /*2350*/  SHFL.IDX PT, R0, R0, RZ, 0x1c1f ;  /* 0x001c1fff00007589 */ /* 0x000ee800000e0000 */
[----:B------:R-:W-:Y:S01]  /*2360*/  IMAD.U32 R5, RZ, RZ, UR6 ;  /* 0x00000006ff057e24 */ /* 0x000fe2000f8e00ff */
[----:B------:R-:W-:-:S03]  /*2370*/  UIADD3 UR6, UR56, 0x38840, URZ ;  /* 0x0003884038067890 */ /* 0x000fc6000fffe03f */
[----:B------:R-:W-:Y:S01]  /*2380*/  IMAD R2, R18, -0x2, R5 ;  /* 0xfffffffe12027824 */ /* 0x000fe200078e0205 */
[----:B------:R-:W-:Y:S01]  /*2390*/  UPRMT UR6, UR54, 0x654, UR6 ;  /* 0x0000065436067896 */ /* 0x000fe20008000006 */
[----:B------:R-:W-:-:S05]  /*23a0*/  IMAD.U32 R5, RZ, RZ, UR49 ;  /* 0x00000031ff057e24 */ /* 0x000fca000f8e00ff */
[----:B------:R-:W-:-:S03]  /*23b0*/  IADD3 R5, -R5, 0x1, R2 ;  /* 0x0000000105057810 */ /* 0x000fc60007ffe102 */
[----:B------:R-:W-:Y:S01]  /*23c0*/  SYNCS.ARRIVE.TRANS64.RED.A1T0 RZ, [UR6], RZ ;  /* 0x000000ffffff79a7 */ /* 0x000fe20008100406 */
[----:B--2---:R-:W-:-:S04]  /*23d0*/  VIADDMNMX R4, R4, R5, R2, PT ;  /* 0x0000000504047246 */ /* 0x004fc80003800102 */
        /* <DEDUP_REMOVED lines=93> */
[----:B------:R-:W-:Y:S02]  /*29b0*/  FMNMX.FTZ R4, R86, R15, !PT ;  /* 0x0000000f56047209 */ /* 0x000fe40007810000 */
[----:B---3--:R-:W-:Y:S02]  /*29c0*/  VIADDMNMX R5, R0, R5, R2, PT ;  /* 0x0000000500057246 */ /* 0x008fe40003800102 */
[----:B------:R-:W-:-:S02]  /*29d0*/  FMNMX.FTZ R8, R87, R4, !PT ;  /* 0x0000000457087209 */ /* 0x000fc40007810000 */
[C---:B------:R-:W-:Y:S02]  /*29e0*/  ISETP.GT.AND P2, PT, R5.reuse, 0x1, PT ;  /* 0x000000010500780c */ /* 0x040fe40003f44270 */
[----:B------:R-:W-:Y:S01]  /*29f0*/  ISETP.GT.AND P3, PT, R5, 0x8, PT ;  /* 0x000000080500780c */ /* 0x000fe20003f64270 */
[----:B------:R-:W2:Y:S01]  /*2a00*/  SHFL.BFLY PT, R15, R8, 0x2, 0x1f ;  /* 0x0c401f00080f7f89 */ /* 0x000ea200000e0000 */
[----:B------:R-:W-:Y:S02]  /*2a10*/  FSEL R42, R25, -INF , P2 ;  /* 0xff800000192a7808 */ /* 0x000fe40001000000 */
        /* <DEDUP_REMOVED lines=38> */
[----:B------:R-:W-:Y:S01]  /*2c80*/  IMAD.U32 R50, RZ, RZ, UR41 ;  /* 0x00000029ff327e24 */ /* 0x000fe2000f8e00ff */
[----:B------:R-:W-:Y:S01]  /*2c90*/  ISETP.GT.AND P1, PT, R5, 0x11, PT ;  /* 0x000000110500780c */ /* 0x000fe20003f24270 */
[----:B------:R-:W-:-:S01]  /*2ca0*/  FFMA.FTZ R153, R26, UR41, -R89 ;  /* 0x000000291a997c23 */ /* 0x000fc20008010859 */
[----:B------:R-:W-:Y:S01]  /*2cb0*/  FMNMX.FTZ R2, R39, R2, !PT ;  /* 0x0000000227027209 */ /* 0x000fe20007810000 */
[----:B------:R-:W-:-:S01]  /*2cc0*/  FFMA.FTZ R8, R27, UR41, -R89 ;  /* 0x000000291b087c23 */ /* 0x000fc20008010859 */
[----:B------:R-:W-:Y:S01]  /*2cd0*/  FSEL R33, R33, -INF , P1 ;  /* 0xff80000021217808 */ /* 0x000fe20000800000 */
[----:B------:R-:W-:-:S01]  /*2ce0*/  FFMA.FTZ R54, R54, UR41, -R89 ;  /* 0x0000002936367c23 */ /* 0x000fc20008010859 */
[----:B------:R-:W-:Y:S01]  /*2cf0*/  FMNMX.FTZ R2, R43, R2, !PT ;  /* 0x000000022b027209 */ /* 0x000fe20007810000 */
[----:B------:R-:W-:Y:S01]  /*2d00*/  MUFU.EX2 R153, R153 ;  /* 0x0000009900997308 */ /* 0x000fe20000000800 */
[----:B------:R-:W-:Y:S01]  /*2d10*/  ISETP.GT.AND P1, PT, R5, 0x19, PT ;  /* 0x000000190500780c */ /* 0x000fe20003f24270 */
[--C-:B------:R-:W-:Y:S01]  /*2d20*/  FFMA.FTZ R9, R9, UR41, -R89.reuse ;  /* 0x0000002909097c23 */ /* 0x100fe20008010859 */
[----:B------:R-:W-:Y:S01]  /*2d30*/  FMNMX.FTZ R15, R33, R2, !PT ;  /* 0x00000002210f7209 */ /* 0x000fe20007810000 */
[--C-:B------:R-:W-:Y:S01]  /*2d40*/  FFMA.FTZ R10, R10, UR41, -R89.reuse ;  /* 0x000000290a0a7c23 */ /* 0x100fe20008010859 */
[----:B------:R-:W-:Y:S01]  /*2d50*/  FSEL R37, R37, -INF , P1 ;  /* 0xff80000025257808 */ /* 0x000fe20000800000 */
[--C-:B------:R-:W-:Y:S01]  /*2d60*/  FFMA.FTZ R11, R11, UR41, -R89.reuse ;  /* 0x000000290b0b7c23 */ /* 0x100fe20008010859 */
        /* <DEDUP_REMOVED lines=17> */
[----:B------:R-:W2:Y:S01]  /*2e80*/  MUFU.EX2 R9, R9 ;  /* 0x0000000900097308 */ /* 0x000ea20000000800 */
        /* <DEDUP_REMOVED lines=17> */
[----:B------:R-:W-:Y:S01]  /*2fa0*/  FFMA.FTZ R87, R87, UR41, -R89 ;  /* 0x0000002957577c23 */ /* 0x000fe20008010859 */
[----:B------:R-:W-:-:S02]  /*2fb0*/  FMNMX.FTZ R13, R53, R20, !PT ;  /* 0x00000014350d7209 */ /* 0x000fc40007810000 */
[----:B------:R-:W-:Y:S02]  /*2fc0*/  FSEL R57, R57, -INF , P1 ;  /* 0xff80000039397808 */ /* 0x000fe40000800000 */
[----:B------:R-:W-:Y:S01]  /*2fd0*/  FMNMX.FTZ R14, R56, R13, !PT ;  /* 0x0000000d380e7209 */ /* 0x000fe20007810000 */
[----:B------:R-:W-:Y:S01]  /*2fe0*/  MUFU.EX2 R2, R2 ;  /* 0x0000000200027308 */ /* 0x000fe20000000800 */
[----:B------:R-:W-:Y:S02]  /*2ff0*/  ISETP.GT.AND P1, PT, R5, 0x49, PT ;  /* 0x000000490500780c */ /* 0x000fe40003f24270 */
[----:B------:R-:W-:Y:S01]  /*3000*/  FMNMX.FTZ R15, R57, R14, !PT ;  /* 0x0000000e390f7209 */ /* 0x000fe20007810000 */
[----:B------:R-:W-:-:S01]  /*3010*/  FFMA.FTZ R14, R47, UR41, -R89 ;  /* 0x000000292f0e7c23 */ /* 0x000fc20008010859 */
[----:B------:R-:W-:Y:S02]  /*3020*/  FSEL R61, R61, -INF , P1 ;  /* 0xff8000003d3d7808 */ /* 0x000fe40000800000 */
[----:B------:R-:W-:Y:S01]  /*3030*/  FMNMX.FTZ R20, R60, R15, !PT ;  /* 0x0000000f3c147209 */ /* 0x000fe20007810000 */
[----:B------:R3:W-:Y:S01]  /*3040*/  MUFU.EX2 R13, R21 ;  /* 0x00000015000d7308 */ /* 0x0007e20000000800 */
[----:B------:R-:W-:-:S02]  /*3050*/  ISETP.GT.AND P1, PT, R5, 0x51, PT ;  /* 0x000000510500780c */ /* 0x000fc40003f24270 */
[----:B------:R-:W-:Y:S02]  /*3060*/  FMNMX.FTZ R15, R61, R20, !PT ;  /* 0x000000143d0f7209 */ /* 0x000fe40007810000 */
[----:B------:R-:W-:Y:S02]  /*3070*/  FSEL R65, R65, -INF , P1 ;  /* 0xff80000041417808 */ /* 0x000fe40000800000 */
[----:B------:R-:W-:Y:S01]  /*3080*/  FMNMX.FTZ R20, R64, R15, !PT ;  /* 0x0000000f40147209 */ /* 0x000fe20007810000 */
[----:B------:R-:W-:Y:S01]  /*3090*/  MUFU.EX2 R11, R11 ;  /* 0x0000000b000b7308 */ /* 0x000fe20000000800 */
[----:B------:R-:W-:Y:S02]  /*30a0*/  ISETP.GT.AND P1, PT, R5, 0x59, PT ;  /* 0x000000590500780c */ /* 0x000fe40003f24270 */
[----:B------:R-:W-:Y:S01]  /*30b0*/  FMNMX.FTZ R15, R65, R20, !PT ;  /* 0x00000014410f7209 */ /* 0x000fe20007810000 */
[----:B------:R-:W-:-:S01]  /*30c0*/  FFMA.FTZ R20, R51, UR41, -R89 ;  /* 0x0000002933147c23 */ /* 0x000fc20008010859 */
[----:B------:R-:W-:-:S02]  /*30d0*/  ISETP.GT.AND P2, PT, R5, 0x60, PT ;  /* 0x000000600500780c */ /* 0x000fc40003f44270 */
[----:B------:R-:W-:Y:S01]  /*30e0*/  FSEL R69, R69, -INF , P1 ;  /* 0xff80000045457808 */ /* 0x000fe20000800000 */
[----:B------:R-:W-:Y:S01]  /*30f0*/  MUFU.EX2 R157, R157 ;  /* 0x0000009d009d7308 */ /* 0x000fe20000000800 */
[----:B------:R-:W-:Y:S02]  /*3100*/  FMNMX.FTZ R24, R68, R15, !PT ;  /* 0x0000000f44187209 */ /* 0x000fe40007810000 */
[----:B------:R-:W-:Y:S02]  /*3110*/  ISETP.GT.AND P1, PT, R5, 0x61, PT ;  /* 0x000000610500780c */ /* 0x000fe40003f24270 */
[----:B------:R-:W-:Y:S02]  /*3120*/  FSEL R72, R72, -INF , P2 ;  /* 0xff80000048487808 */ /* 0x000fe40001000000 */
[----:B------:R-:W-:Y:S01]  /*3130*/  FMNMX.FTZ R15, R69, R24, !PT ;  /* 0x00000018450f7209 */ /* 0x000fe20007810000 */
[----:B------:R-:W-:Y:S01]  /*3140*/  MUFU.EX2 R12, R12 ;  /* 0x0000000c000c7308 */ /* 0x000fe20000000800 */
[----:B------:R-:W-:-:S02]  /*3150*/  ISETP.GT.AND P2, PT, R5, 0x68, PT ;  /* 0x000000680500780c */ /* 0x000fc40003f44270 */
[----:B------:R-:W-:Y:S02]  /*3160*/  FSEL R73, R73, -INF , P1 ;  /* 0xff80000049497808 */ /* 0x000fe40000800000 */
[----:B------:R-:W-:Y:S02]  /*3170*/  FMNMX.FTZ R24, R72, R15, !PT ;  /* 0x0000000f48187209 */ /* 0x000fe40007810000 */
[----:B------:R-:W-:Y:S01]  /*3180*/  ISETP.GT.AND P1, PT, R5, 0x69, PT ;  /* 0x000000690500780c */ /* 0x000fe20003f24270 */
[----:B------:R-:W-:Y:S01]  /*3190*/  MUFU.EX2 R15, R54 ;  /* 0x00000036000f7308 */ /* 0x000fe20000000800 */
[----:B------:R-:W-:Y:S02]  /*31a0*/  FSEL R76, R76, -INF , P2 ;  /* 0xff8000004c4c7808 */ /* 0x000fe40001000000 */
[----:B---3--:R-:W-:Y:S02]  /*31b0*/  FMNMX.FTZ R21, R73, R24, !PT ;  /* 0x0000001849157209 */ /* 0x008fe40007810000 */
        /* <DEDUP_REMOVED lines=10> */
[----:B------:R-:W-:Y:S01]  /*3260*/  FMNMX.FTZ R24, R80, R21, !PT ;  /* 0x0000001550187209 */ /* 0x000fe20007810000 */
[--C-:B------:R-:W-:Y:S01]  /*3270*/  FFMA.FTZ R21, R62, UR41, -R89.reuse ;  /* 0x000000293e157c23 */ /* 0x100fe20008010859 */
[----:B------:R-:W-:Y:S01]  /*3280*/  ISETP.GT.AND P1, PT, R5, 0x79, PT ;  /* 0x000000790500780c */ /* 0x000fe20003f24270 */
[----:B------:R-:W-:Y:S01]  /*3290*/  MUFU.EX2 R20, R20 ;  /* 0x0000001400147308 */ /* 0x000fe20000000800 */
[----:B------:R-:W-:Y:S02]  /*32a0*/  FSEL R84, R84, -INF , P2 ;  /* 0xff80000054547808 */ /* 0x000fe40001000000 */
[----:B------:R-:W-:Y:S01]  /*32b0*/  FMNMX.FTZ R5, R81, R24, !PT ;  /* 0x0000001851057209 */ /* 0x000fe20007810000 */
[----:B------:R-:W-:-:S01]  /*32c0*/  FFMA.FTZ R24, R59, UR41, -R89 ;  /* 0x000000293b187c23 */ /* 0x000fc20008010859 */
[----:B------:R-:W-:-:S02]  /*32d0*/  FSEL R85, R85, -INF , P1 ;  /* 0xff80000055557808 */ /* 0x000fc40000800000 */
[----:B------:R-:W-:Y:S01]  /*32e0*/  FMNMX.FTZ R28, R84, R5, !PT ;  /* 0x00000005541c7209 */ /* 0x000fe20007810000 */
[----:B------:R-:W-:Y:S03]  /*32f0*/  MUFU.EX2 R26, R26 ;  /* 0x0000001a001a7308 */ /* 0x000fe60000000800 */
[----:B------:R-:W-:Y:S01]  /*3300*/  FMNMX.FTZ R5, R85, R28, !PT ;  /* 0x0000001c55057209 */ /* 0x000fe20007810000 */
[----:B------:R-:W-:-:S04]  /*3310*/  FFMA.FTZ R28, R67, UR41, -R89 ;  /* 0x00000029431c7c23 */ /* 0x000fc80008010859 */
[----:B------:R-:W3:Y:S01]  /*3320*/  SHFL.BFLY PT, R30, R5, 0x2, 0x1f ;  /* 0x0c401f00051e7f89 */ /* 0x000ee200000e0000 */
[----:B------:R-:W-:Y:S08]  /*3330*/  MUFU.EX2 R161, R161 ;  /* 0x000000a100a17308 */ /* 0x000ff00000000800 */
[----:B------:R-:W-:Y:S08]  /*3340*/  MUFU.EX2 R24, R24 ;  /* 0x0000001800187308 */ /* 0x000ff00000000800 */
[----:B------:R-:W-:Y:S01]  /*3350*/  MUFU.EX2 R21, R21 ;  /* 0x0000001500157308 */ /* 0x000fe20000000800 */
[----:B---3--:R-:W-:-:S07]  /*3360*/  FMNMX.FTZ R29, R5, R30, !PT ;  /* 0x0000001e051d7209 */ /* 0x008fce0007810000 */
[----:B------:R-:W-:Y:S01]  /*3370*/  MUFU.EX2 R32, R32 ;  /* 0x0000002000207308 */ /* 0x000fe20000000800 */
[----:B------:R-:W-:-:S01]  /*3380*/  FFMA.FTZ R30, R75, UR41, -R89 ;  /* 0x000000294b1e7c23 */ /* 0x000fc20008010859 */
[----:B------:R-:W3:Y:S06]  /*3390*/  SHFL.BFLY PT, R34, R29, 0x1, 0x1f ;  /* 0x0c201f001d227f89 */ /* 0x000eec00000e0000 */
[----:B------:R-:W-:Y:S08]  /*33a0*/  MUFU.EX2 R163, R163 ;  /* 0x000000a300a37308 */ /* 0x000ff00000000800 */
[----:B------:R-:W-:Y:S08]  /*33b0*/  MUFU.EX2 R28, R28 ;  /* 0x0000001c001c7308 */ /* 0x000ff00000000800 */
[----:B------:R-:W-:Y:S01]  /*33c0*/  MUFU.EX2 R25, R25 ;  /* 0x0000001900197308 */ /* 0x000fe20000000800 */
[----:B---3--:R-:W-:Y:S01]  /*33d0*/  FMNMX.FTZ R5, R29, R34, !PT ;  /* 0x000000221d057209 */ /* 0x008fe20007810000 */
[--C-:B------:R-:W-:Y:S01]  /*33e0*/  FFMA.FTZ R34, R83, UR41, -R89.reuse ;  /* 0x0000002953227c23 */ /* 0x100fe20008010859 */
[----:B------:R-:W-:-:S02]  /*33f0*/  FFMA.FTZ R29, R86, UR41, -R89 ;  /* 0x00000029561d7c23 */ /* 0x000fc40008010859 */
[C---:B------:R-:W-:Y:S01]  /*3400*/  FSETP.NEU.FTZ.AND P1, PT, R5.reuse, -INF , PT ;  /* 0xff8000000500780b */ /* 0x040fe20003f3d000 */
[----:B------:R-:W-:-:S02]  /*3410*/  FFMA.FTZ R47, R5, R50, -8 ;  /* 0xc1000000052f7423 */ /* 0x000fc40000010032 */
[----:B------:R-:W-:Y:S03]  /*3420*/  MUFU.EX2 R36, R36 ;  /* 0x0000002400247308 */ /* 0x000fe60000000800 */
[----:B------:R-:W-:Y:S02]  /*3430*/  FSEL R50, R47, RZ, P1 ;  /* 0x000000ff2f327208 */ /* 0x000fe40000800000 */
[----:B--2---:R-:W-:-:S03]  /*3440*/  F2FP.SATFINITE.E4M3.F32.PACK_AB_MERGE_C R47, R9, R0, RZ ;  /* 0x00000000092f723e */ /* 0x004fc600048070ff */
        /* <DEDUP_REMOVED lines=167> */
.L_x_2667:
[----:B------:R0:W1:Y:S01]  /*3ec0*/  SYNCS.PHASECHK.TRANS64.TRYWAIT P1, [UR56+0x38850], R7 ;  /* 0x03885007ff0075a7 */ /* 0x0000620008020178 */
[----:B------:R-:W-:Y:S05]  /*3ed0*/  @!P0 BRA `(.L_x_2668) ;  /* 0x0000000000048947 */ /* 0x000fea0003800000 */
[----:B------:R-:W-:Y:S01]  /*3ee0*/  BPT.TRAP 0x1 ;  /* 0x000000040000795c */ /* 0x000fe20000300000 */
.L_x_2668:
[----:B-1----:R-:W-:Y:S05]  /*3ef0*/  @P1 BRA `(.L_x_2669) ;  /* 0x0000000000081947 */ /* 0x002fea0003800000 */
[----:B------:R-:W1:Y:S02]  /*3f00*/  SYNCS.PHASECHK.TRANS64.TRYWAIT P1, [UR56+0x38850], R7 ;  /* 0x03885007ff0075a7 */ /* 0x000e640008020178 */
[----:B-1----:R-:W-:Y:S05]  /*3f10*/  @!P1 BRA `(.L_x_2670) ;  /* 0x0000010800749947 */ /* 0x002fea0003800000 */
.L_x_2669:
        /* <DEDUP_REMOVED lines=31> */
.L_x_2671:
[----:B------:R-:W-:Y:S01]  /*4110*/  UISETP.NE.AND UP0, UPT, UR50, URZ, UPT ;  /* 0x0000003f3200728c */ /* 0x000fe2000bf05270 */
[----:B------:R-:W-:Y:S01]  /*4120*/  UMOV UR10, UR40 ;  /* 0x00000028000a7c82 */ /* 0x000fe20008000000 */
[----:B------:R-:W-:Y:S02]  /*4130*/  UIADD3 UR56, UR56, 0x38860, URZ ;  /* 0x0003886038387890 */ /* 0x000fe4000fffe03f */
[----:B------:R-:W-:Y:S02]  /*4140*/  UIADD3 UR57, UR55, -0x2, URZ ;  /* 0xfffffffe37397890 */ /* 0x000fe4000fffe03f */
[----:B------:R-:W-:-:S05]  /*4150*/  UPRMT UR56, UR54, 0x654, UR56 ;  /* 0x0000065436387896 */ /* 0x000fca0008000038 */
[----:B------:R-:W-:Y:S01]  /*4160*/  @UP0 ULDC UR6, c[0x0][0x44c] ;  /* 0x0001130000060ab9 */ /* 0x000fe20000000800 */
[----:B------:R-:W-:Y:S01]  /*4170*/  @UP0 ULDC UR11, c[0x0][0x450] ;  /* 0x00011400000b0ab9 */ /* 0x000fe20000000800 */
[----:B------:R-:W-:Y:S02]  /*4180*/  UIMAD.WIDE.U32 UR6, UR40, UR6, URZ ;  /* 0x00000006280672a5 */ /* 0x000fe4000f8e003f */
[----:B------:R-:W-:Y:S02]  /*4190*/  SYNCS.ARRIVE.TRANS64.RED.A1T0 RZ, [UR56], RZ ;  /* 0x000000ffffff79a7 */ /* 0x000fe40008100438 */
[----:B------:R-:W-:-:S04]  /*41a0*/  @UP0 USHF.R.U32.HI UR10, URZ, UR11, UR7 ;  /* 0x0000000b3f0a0299 */ /* 0x000fc80008011607 */
[----:B------:R-:W-:-:S04]  /*41b0*/  UIADD3 UR6, UR10, UR47, -UR49 ;  /* 0x0000002f0a067290 */ /* 0x000fc8000fffe831 */
        /* <DEDUP_REMOVED lines=8> */
[----:B------:R-:W-:Y:S02]  /*4240*/  IMAD.MOV.U32 R6, RZ, RZ, R4 ;  /* 0x000000ffff067224 */ /* 0x000fe400078e0004 */
[----:B01----:R-:W-:-:S07]  /*4250*/  IMAD.MOV.U32 R7, RZ, RZ, R5 ;  /* 0x000000ffff077224 */ /* 0x003fce00078e0005 */
.L_x_2683:
[----:B------:R-:W-:-:S04]  /*4260*/  UIADD3 UR42, UR42, 0x1, URZ ;  /* 0x000000012a2a7890 */ /* 0x000fc8000fffe03f */
[----:B------:R-:W-:-:S04]  /*4270*/  UISETP.NE.AND UP0, UPT, UR42, 0x2, UPT ;  /* 0x000000022a00788c */ /* 0x000fc8000bf05270 */
[----:B------:R-:W-:Y:S02]  /*4280*/  USEL UR6, URZ, 0x1, UP0 ;  /* 0x000000013f067887 */ /* 0x000fe40008000000 */
[----:B------:R-:W-:Y:S02]  /*4290*/  USEL UR42, UR42, URZ, UP0 ;  /* 0x0000003f2a2a7287 */ /* 0x000fe40008000000 */
[----:B------:R-:W-:Y:S01]  /*42a0*/  ULOP3.LUT UR43, UR43, UR6, URZ, 0x3c, !UPT ;  /* 0x000000062b2b7292 */ /* 0x000fe2000f8e3c3f */
[----:B0-----:R-:W-:Y:S11]  /*42b0*/  @!P0 BRA `(.L_x_2673) ;  /* 0x0000000000048947 */ /* 0x001ff60003800000 */
[----:B------:R-:W-:Y:S01]  /*42c0*/  BPT.TRAP 0x1 ;  /* 0x000000040000795c */ /* 0x000fe20000300000 */
.L_x_2673:
        /* <DEDUP_REMOVED lines=11> */
.L_x_2674:
[----:B-1----:R-:W-:Y:S05]  /*4380*/  @P1 BRA `(.L_x_2675) ;  /* 0x00000000000c1947 */ /* 0x002fea0003800000 */
[----:B0-----:R-:W-:-:S04]  /*4390*/  IMAD.U32 R3, RZ, RZ, UR58 ;  /* 0x0000003aff037e24 */ /* 0x001fc8000f8e00ff */
[----:B------:R-:W0:Y:S02]  /*43a0*/  SYNCS.PHASECHK.TRANS64.TRYWAIT P1, [UR54+0x38830], R3 ;  /* 0x03883003ff0075a7 */ /* 0x000e240008020176 */
[----:B0-----:R-:W-:Y:S05]  /*43b0*/  @!P1 BRA `(.L_x_2676) ;  /* 0x0000010400649947 */ /* 0x001fea0003800000 */
.L_x_2675:
        /* <DEDUP_REMOVED lines=46> */
.L_x_2677:
[----:B------:R-:W-:Y:S01]  /*46a0*/  UISETP.NE.AND UP0, UPT, UR50, URZ, UPT ;  /* 0x0000003f3200728c */ /* 0x000fe2000bf05270 */
[----:B------:R-:W-:Y:S02]  /*46b0*/  VIADD R8, R17, UR40 ;  /* 0x0000002811087c36 */ /* 0x000fe40008000000 */
[----:B------:R-:W-:-:S03]  /*46c0*/  IMAD.MOV.U32 R9, RZ, RZ, -0x2 ;  /* 0xfffffffeff097424 */ /* 0x000fc600078e00ff */
        /* <DEDUP_REMOVED lines=8> */
[----:B------:R-:W1:Y:S04]  /*4750*/  SHFL.IDX PT, R5, R8, 0x1, 0x1c1f ;  /* 0x003c1f0008057f89 */ /* 0x000e6800000e0000 */
[----:B------:R-:W-:Y:S01]  /*4760*/  IMAD R4, R18, R9, UR6 ;  /* 0x0000000612047e24 */ /* 0x000fe2000f8e0209 */
[----:B------:R-:W-:Y:S01]  /*4770*/  UIADD3 UR6, UR54, 0x38840, URZ ;  /* 0x0003884036067890 */ /* 0x000fe2000fffe03f */
[----:B------:R-:W-:-:S03]  /*4780*/  IMAD.U32 R9, RZ, RZ, UR49 ;  /* 0x00000031ff097e24 */ /* 0x000fc6000f8e00ff */
[----:B------:R-:W-:Y:S02]  /*4790*/  UPRMT UR6, UR55, 0x654, UR6 ;  /* 0x0000065437067896 */ /* 0x000fe40008000006 */
[----:B------:R-:W-:-:S07]  /*47a0*/  IADD3 R4, -R9, UR47, R4 ;  /* 0x0000002f09047c10 */ /* 0x000fce000fffe104 */
[----:B------:R-:W-:Y:S01]  /*47b0*/  SYNCS.ARRIVE.TRANS64.RED.A1T0 RZ, [UR6], RZ ;  /* 0x000000ffffff79a7 */ /* 0x000fe20008100406 */
[----:B-1----:R-:W-:-:S05]  /*47c0*/  IMAD.IADD R5, R4, 0x1, R5 ;  /* 0x0000000104057824 */ /* 0x002fca00078e0205 */
        /* <DEDUP_REMOVED lines=100> */
[----:B-1----:R-:W-:Y:S01]  /*4e10*/  IMAD.IADD R5, R4, 0x1, R5 ;  /* 0x0000000104057824 */ /* 0x002fe200078e0205 */
[----:B--2---:R-:W-:Y:S01]  /*4e20*/  FMNMX.FTZ R4, R11, R12, !PT ;  /* 0x0000000c0b047209 */ /* 0x004fe20007810000 */
[----:B------:R-:W-:-:S03]  /*4e30*/  IMAD.U32 R11, RZ, RZ, UR41 ;  /* 0x00000029ff0b7e24 */ /* 0x000fc6000f8e00ff */
[C---:B------:R-:W-:Y:S02]  /*4e40*/  ISETP.GT.AND P6, PT, R5.reuse, RZ, PT ;  /* 0x000000ff0500720c */ /* 0x040fe40003fc4270 */
[----:B------:R-:W-:Y:S01]  /*4e50*/  ISETP.GT.AND P2, PT, R5, 0x8, PT ;  /* 0x000000080500780c */ /* 0x000fe20003f44270 */
[----:B------:R-:W-:-:S01]  /*4e60*/  FFMA.FTZ R8, R4, R11, -8 ;  /* 0xc100000004087423 */ /* 0x000fc2000001000b */
        /* <DEDUP_REMOVED lines=44> */
[----:B------:R-:W-:Y:S02]  /*5130*/  FMNMX.FTZ R12, R152, R7, !PT ;  /* 0x00000007980c7209 */ /* 0x000fe40007810000 */
[----:B------:R-:W-:-:S02]  /*5140*/  FSEL R165, R165, -INF , P1 ;  /* 0xff800000a5a57808 */ /* 0x000fc40000800000 */
[----:B------:R-:W-:Y:S02]  /*5150*/  FSEL R196, R196, -INF , P5 ;  /* 0xff800000c4c47808 */ /* 0x000fe40002800000 */
[----:B------:R-:W-:Y:S02]  /*5160*/  FSEL R197, R197, -INF , P6 ;  /* 0xff800000c5c57808 */ /* 0x000fe40003000000 */
[----:B------:R-:W-:Y:S02]  /*5170*/  FSEL R200, R200, -INF , P2 ;  /* 0xff800000c8c87808 */ /* 0x000fe40001000000 */
[----:B------:R-:W-:Y:S02]  /*5180*/  FSEL R201, R201, -INF , P3 ;  /* 0xff800000c9c97808 */ /* 0x000fe40001800000 */
[----:B------:R-:W-:Y:S02]  /*5190*/  FSEL R204, R204, -INF , P4 ;  /* 0xff800000cccc7808 */ /* 0x000fe40002000000 */
[----:B------:R-:W-:-:S02]  /*51a0*/  ISETP.GT.AND P1, PT, R5, 0x31, PT ;  /* 0x000000310500780c */ /* 0x000fc40003f24270 */
[C---:B------:R-:W-:Y:S02]  /*51b0*/  ISETP.GT.AND P5, PT, R5.reuse, 0x69, PT ;  /* 0x000000690500780c */ /* 0x040fe40003fa4270 */
[C---:B------:R-:W-:Y:S02]  /*51c0*/  ISETP.GT.AND P6, PT, R5.reuse, 0x70, PT ;  /* 0x000000700500780c */ /* 0x040fe40003fc4270 */
[C---:B------:R-:W-:Y:S02]  /*51d0*/  ISETP.GT.AND P2, PT, R5.reuse, 0x71, PT ;  /* 0x000000710500780c */ /* 0x040fe40003f44270 */
[C---:B------:R-:W-:Y:S02]  /*51e0*/  ISETP.GT.AND P3, PT, R5.reuse, 0x78, PT ;  /* 0x000000780500780c */ /* 0x040fe40003f64270 */
[----:B------:R-:W-:Y:S02]  /*51f0*/  ISETP.GT.AND P4, PT, R5, 0x79, PT ;  /* 0x000000790500780c */ /* 0x000fe40003f84270 */
[----:B------:R-:W-:-:S02]  /*5200*/  FMNMX.FTZ R5, R153, R12, !PT ;  /* 0x0000000c99057209 */ /* 0x000fc40007810000 */
[----:B------:R-:W-:Y:S02]  /*5210*/  FSEL R177, R177, -INF , P1 ;  /* 0xff800000b1b17808 */ /* 0x000fe40000800000 */
[----:B------:R-:W-:Y:S02]  /*5220*/  FMNMX.FTZ R12, R156, R5, !PT ;  /* 0x000000059c0c7209 */ /* 0x000fe40007810000 */
[----:B------:R-:W-:Y:S02]  /*5230*/  FSETP.NEU.FTZ.AND P1, PT, R4, -INF , PT ;  /* 0xff8000000400780b */ /* 0x000fe40003f3d000 */
[----:B------:R-:W-:Y:S02]  /*5240*/  FMNMX.FTZ R5, R157, R12, !PT ;  /* 0x0000000c9d057209 */ /* 0x000fe40007810000 */
[----:B------:R-:W-:Y:S02]  /*5250*/  FSEL R8, R8, RZ, P1 ;  /* 0x000000ff08087208 */ /* 0x000fe40000800000 */
[----:B------:R-:W-:-:S02]  /*5260*/  FMNMX.FTZ R20, R160, R5, !PT ;  /* 0x00000005a0147209 */ /* 0x000fc40007810000 */
        /* <DEDUP_REMOVED lines=402> */
.L_x_2678:
[----:B------:R-:W-:-:S04]  /*6b90*/  IMAD.U32 R6, RZ, RZ, UR58 ;  /* 0x0000003aff067e24 */ /* 0x000fc8000f8e00ff */
[----:B------:R1:W2:Y:S01]  /*6ba0*/  SYNCS.PHASECHK.TRANS64.TRYWAIT P1, [UR54+0x38850], R6 ;  /* 0x03885006ff0075a7 */ /* 0x0002a20008020176 */
[----:B------:R-:W-:Y:S05]  /*6bb0*/  @!P0 BRA `(.L_x_2679) ;  /* 0x0000000000048947 */ /* 0x000fea0003800000 */
[----:B------:R-:W-:Y:S01]  /*6bc0*/  BPT.TRAP 0x1 ;  /* 0x000000040000795c */ /* 0x000fe20000300000 */
.L_x_2679:
[----:B-1----:R-:W-:Y:S01]  /*6bd0*/  VIADD R6, R227, 0x8 ;  /* 0x00000008e3067836 */ /* 0x002fe20000000000 */
[----:B--2---:R-:W-:Y:S06]  /*6be0*/  @P1 BRA `(.L_x_2680) ;  /* 0x00000000000c1947 */ /* 0x004fec0003800000 */
[----:B------:R-:W-:-:S04]  /*6bf0*/  IMAD.U32 R7, RZ, RZ, UR58 ;  /* 0x0000003aff077e24 */ /* 0x000fc8000f8e00ff */
[----:B------:R-:W1:Y:S02]  /*6c00*/  SYNCS.PHASECHK.TRANS64.TRYWAIT P1, [UR54+0x38850], R7 ;  /* 0x03885007ff0075a7 */ /* 0x000e640008020176 */
[----:B-1----:R-:W-:Y:S05]  /*6c10*/  @!P1 BRA `(.L_x_2681) ;  /* 0x000000dc00689947 */ /* 0x002fea0003800000 */
.L_x_2680:
        /* <DEDUP_REMOVED lines=27> */
.L_x_2682:
        /* <DEDUP_REMOVED lines=9> */
.L_x_2672:
[----:B------:R-:W-:-:S13]  /*6e60*/  ISETP.LE.AND P1, PT, RZ, UR57, PT ;  /* 0x00000039ff007c0c */ /* 0x000fda000bf23270 */
[----:B------:R-:W-:Y:S05]  /*6e70*/  @!P1 BRA `(.L_x_2684) ;  /* 0x0000002000909947 */ /* 0x000fea0003800000 */
[----:B------:R-:W-:Y:S02]  /*6e80*/  IMAD.MOV.U32 R11, RZ, RZ, R4 ;  /* 0x000000ffff0b7224 */ /* 0x000fe400078e0004 */
[----:B01----:R-:W-:-:S07]  /*6e90*/  IMAD.MOV.U32 R7, RZ, RZ, R5 ;  /* 0x000000ffff077224 */ /* 0x003fce00078e0005 */
.L_x_2695:
[----:B------:R-:W-:-:S04]  /*6ea0*/  UIADD3 UR42, UR42, 0x1, URZ ;  /* 0x000000012a2a7890 */ /* 0x000fc8000fffe03f */
[----:B------:R-:W-:-:S04]  /*6eb0*/  UISETP.NE.AND UP0, UPT, UR42, 0x2, UPT ;  /* 0x000000022a00788c */ /* 0x000fc8000bf05270 */
[----:B------:R-:W-:Y:S02]  /*6ec0*/  USEL UR6, URZ, 0x1, UP0 ;  /* 0x000000013f067887 */ /* 0x000fe40008000000 */
[----:B------:R-:W-:Y:S02]  /*6ed0*/  USEL UR42, UR42, URZ, UP0 ;  /* 0x0000003f2a2a7287 */ /* 0x000fe40008000000 */
[----:B------:R-:W-:Y:S01]  /*6ee0*/  ULOP3.LUT UR43, UR43, UR6, URZ, 0x3c, !UPT ;  /* 0x000000062b2b7292 */ /* 0x000fe2000f8e3c3f */
[----:B012---:R-:W-:Y:S11]  /*6ef0*/  @!P0 BRA `(.L_x_2685) ;  /* 0x0000000000048947 */ /* 0x007ff60003800000 */
[----:B------:R-:W-:Y:S01]  /*6f00*/  BPT.TRAP 0x1 ;  /* 0x000000040000795c */ /* 0x000fe20000300000 */
.L_x_2685:
        /* <DEDUP_REMOVED lines=9> */
.L_x_2686:
[----:B-1----:R-:W-:Y:S05]  /*6fa0*/  @P1 BRA `(.L_x_2687) ;  /* 0x0000000000081947 */ /* 0x002fea0003800000 */
[----:B------:R-:W1:Y:S02]  /*6fb0*/  SYNCS.PHASECHK.TRANS64.TRYWAIT P1, [UR47+0x38830], R6 ;  /* 0x03883006ff0075a7 */ /* 0x000e64000802016f */
[----:B-1----:R-:W-:Y:S05]  /*6fc0*/  @!P1 BRA `(.L_x_2688) ;  /* 0x000000d800989947 */ /* 0x002fea0003800000 */
.L_x_2687:
        /* <DEDUP_REMOVED lines=46> */
.L_x_2689:
        /* <DEDUP_REMOVED lines=439> */
.L_x_2690:
[----:B------:R0:W2:Y:S01]  /*8e20*/  SYNCS.PHASECHK.TRANS64.TRYWAIT P1, [UR47+0x38850], R6 ;  /* 0x03885006ff0075a7 */ /* 0x0000a2000802016f */
[----:B------:R-:W-:Y:S05]  /*8e30*/  @!P0 BRA `(.L_x_2691) ;  /* 0x0000000000048947 */ /* 0x000fea0003800000 */
[----:B------:R-:W-:Y:S01]  /*8e40*/  BPT.TRAP 0x1 ;  /* 0x000000040000795c */ /* 0x000fe20000300000 */
.L_x_2691:
[----:B------:R-:W-:Y:S01]  /*8e50*/  VIADD R7, R227, 0x8 ;  /* 0x00000008e3077836 */ /* 0x000fe20000000000 */
[----:B--2---:R-:W-:Y:S06]  /*8e60*/  @P1 BRA `(.L_x_2692) ;  /* 0x0000000000081947 */ /* 0x004fec0003800000 */
[----:B------:R-:W2:Y:S02]  /*8e70*/  SYNCS.PHASECHK.TRANS64.TRYWAIT P1, [UR47+0x38850], R6 ;  /* 0x03885006ff0075a7 */ /* 0x000ea4000802016f */
[----:B--2---:R-:W-:Y:S05]  /*8e80*/  @!P1 BRA `(.L_x_2693) ;  /* 0x000000bc00009947 */ /* 0x004fea0003800000 */
.L_x_2692:
        /* <DEDUP_REMOVED lines=27> */
.L_x_2694:
        /* <DEDUP_REMOVED lines=8> */
.L_x_2684:
[----:B------:R-:W-:Y:S01]  /*90c0*/  ULDC.64 UR8, c[0x0][0x9a0] ;  /* 0x0002680000087ab9 */ /* 0x000fe20000000a00 */
[----:B--2---:R-:W-:Y:S01]  /*90d0*/  IMAD.MOV.U32 R9, RZ, RZ, 0x3f800000 ;  /* 0x3f800000ff097424 */ /* 0x004fe200078e00ff */
[----:B------:R-:W-:-:S04]  /*90e0*/  UISETP.NE.U32.AND UP0, UPT, UR8, URZ, UPT ;  /* 0x0000003f0800728c */ /* 0x000fc8000bf05070 */
[----:B------:R-:W-:-:S06]  /*90f0*/  UISETP.NE.AND.EX UP0, UPT, UR9, URZ, UPT, UP0 ;  /* 0x0000003f0900728c */ /* 0x000fcc000bf05300 */
        /* <DEDUP_REMOVED lines=14> */
[----:B0-----:R-:W-:-:S04]  /*91e0*/  IMAD.U32 R6, RZ, RZ, UR6 ;  /* 0x00000006ff067e24 */ /* 0x001fc8000f8e00ff */
[----:B-1----:R-:W-:Y:S01]  /*91f0*/  IMAD.U32 R7, RZ, RZ, UR7 ;  /* 0x00000007ff077e24 */ /* 0x002fe2000f8e00ff */
[----:B------:R0:W-:Y:S08]  /*9200*/  BAR.ARV R3, 0x100 ;  /* 0x000400030000751d */ /* 0x0001f00000002000 */
[----:B------:R-:W-:Y:S06]  /*9210*/  BAR.ARV 0x8, 0x180 ;  /* 0x0206000000007b1d */ /* 0x000fec0000002000 */
[----:B------:R1:W2:Y:S01]  /*9220*/  @P0 LDG.E R9, desc[UR52][R6.64] ;  /* 0x0000003406090981 */ /* 0x0002a2000c1e1900 */
[----:B------:R-:W-:Y:S01]  /*9230*/  IMAD.U32 R20, RZ, RZ, UR41 ;  /* 0x00000029ff147e24 */ /* 0x000fe2000f8e00ff */
[----:B------:R-:W-:-:S02]  /*9240*/  UIADD3 UR42, UR42, 0x1, URZ ;  /* 0x000000012a2a7890 */ /* 0x000fc4000fffe03f */
[----:B------:R-:W3:Y:S01]  /*9250*/  SHFL.BFLY PT, R11, R2, 0x2, 0x1f ;  /* 0x0c401f00020b7f89 */ /* 0x000ee200000e0000 */
[----:B------:R-:W-:Y:S02]  /*9260*/  UIADD3 UR44, UR44, 0x1, URZ ;  /* 0x000000012c2c7890 */ /* 0x000fe4000fffe03f */
[----:B------:R-:W-:Y:S01]  /*9270*/  UISETP.NE.AND UP0, UPT, UR42, 0x2, UPT ;  /* 0x000000022a00788c */ /* 0x000fe2000bf05270 */
[----:B------:R-:W4:Y:S01]  /*9280*/  SHFL.BFLY PT, R13, R0, 0x2, 0x1f ;  /* 0x0c401f00000d7f89 */ /* 0x000f2200000e0000 */
[----:B-1----:R-:W-:Y:S02]  /*9290*/  IMAD.MOV.U32 R6, RZ, RZ, RZ ;  /* 0x000000ffff067224 */ /* 0x002fe400078e00ff */
[----:B------:R-:W-:Y:S02]  /*92a0*/  USEL UR4, URZ, 0x1, UP0 ;  /* 0x000000013f047887 */ /* 0x000fe40008000000 */
[----:B------:R-:W-:Y:S02]  /*92b0*/  USEL UR42, UR42, URZ, UP0 ;  /* 0x0000003f2a2a7287 */ /* 0x000fe40008000000 */
[----:B------:R-:W-:Y:S01]  /*92c0*/  ULOP3.LUT UR43, UR43, UR4, URZ, 0x3c, !UPT ;  /* 0x000000042b2b7292 */ /* 0x000fe2000f8e3c3f */
[----:B---3--:R-:W-:Y:S01]  /*92d0*/  FADD.FTZ R11, R11, R2 ;  /* 0x000000020b0b7221 */ /* 0x008fe20000010000 */
[----:B------:R-:W-:-:S02]  /*92e0*/  IMAD.MOV.U32 R2, RZ, RZ, -0x800000 ;  /* 0xff800000ff027424 */ /* 0x000fc400078e00ff */
[----:B----4-:R-:W-:Y:S02]  /*92f0*/  FADD.FTZ R13, R13, R0 ;  /* 0x000000000d0d7221 */ /* 0x010fe40000010000 */
[----:B------:R-:W1:Y:S01]  /*9300*/  SHFL.BFLY PT, R8, R11, 0x1, 0x1f ;  /* 0x0c201f000b087f89 */ /* 0x000e6200000e0000 */
[----:B------:R-:W-:-:S03]  /*9310*/  IMAD.MOV.U32 R0, RZ, RZ, -0x800000 ;  /* 0xff800000ff007424 */ /* 0x000fc600078e00ff */
[----:B------:R-:W3:Y:S01]  /*9320*/  SHFL.BFLY PT, R10, R13, 0x1, 0x1f ;  /* 0x0c201f000d0a7f89 */ /* 0x000ee200000e0000 */
[----:B-1----:R-:W-:Y:S01]  /*9330*/  FADD.FTZ R8, R11, R8 ;  /* 0x000000080b087221 */ /* 0x002fe20000010000 */
[----:B------:R-:W-:Y:S02]  /*9340*/  IMAD.U32 R11, RZ, RZ, UR41 ;  /* 0x00000029ff0b7e24 */ /* 0x000fe4000f8e00ff */
[----:B---3--:R-:W-:Y:S02]  /*9350*/  FADD.FTZ R12, R13, R10 ;  /* 0x0000000a0d0c7221 */ /* 0x008fe40000010000 */
[C---:B------:R-:W-:Y:S01]  /*9360*/  FSETP.NE.FTZ.AND P0, PT, R8.reuse, RZ, PT ;  /* 0x000000ff0800720b */ /* 0x040fe20003f15000 */
[----:B0-----:R-:W-:Y:S01]  /*9370*/  FMUL.FTZ R3, R8, 0.00390625 ;  /* 0x3b80000008037820 */ /* 0x001fe20000410000 */
[----:B------:R-:W-:Y:S02]  /*9380*/  IMAD.MOV.U32 R10, RZ, RZ, RZ ;  /* 0x000000ffff0a7224 */ /* 0x000fe400078e00ff */
[----:B------:R-:W-:-:S02]  /*9390*/  FMUL.FTZ R14, R12, 0.00390625 ;  /* 0x3b8000000c0e7820 */ /* 0x000fc40000410000 */
[----:B------:R-:W-:-:S03]  /*93a0*/  FSETP.NE.FTZ.AND P1, PT, R3, RZ, PT ;  /* 0x000000ff0300720b */ /* 0x000fc60003f35000 */
[----:B------:R-:W-:-:S04]  /*93b0*/  FSETP.NE.FTZ.AND P2, PT, R14, RZ, PT ;  /* 0x000000ff0e00720b */ /* 0x000fc80003f55000 */
[----:B------:R0:W-:Y:S01]  /*93c0*/  @P0 MUFU.RCP R6, R8 ;  /* 0x0000000800060308 */ /* 0x0001e20000001000 */
[----:B------:R-:W-:-:S08]  /*93d0*/  FSETP.NE.FTZ.AND P0, PT, R12, RZ, PT ;  /* 0x000000ff0c00720b */ /* 0x000fd00003f15000 */
[----:B------:R-:W1:Y:S01]  /*93e0*/  @P2 MUFU.LG2 R7, R14 ;  /* 0x0000000e00072308 */ /* 0x000e620000000c00 */
[----:B------:R-:W-:Y:S01]  /*93f0*/  @P2 FMUL.FTZ R20, R20, 0.69314718246459960938 ;  /* 0x3f31721814142820 */ /* 0x000fe20000410000 */
[----:B0-----:R-:W-:-:S06]  /*9400*/  @P1 FMUL.FTZ R8, R11, 0.69314718246459960938 ;  /* 0x3f3172180b081820 */ /* 0x001fcc0000410000 */
[----:B------:R-:W0:Y:S08]  /*9410*/  @P1 MUFU.LG2 R3, R3 ;  /* 0x0000000300031308 */ /* 0x000e300000000c00 */
        /* <DEDUP_REMOVED lines=135> */
[----:B------:R-:W-:-:S07]  /*9c90*/  FMUL.FTZ R9, R151, R9 ;  /* 0x0000000997097220 */ /* 0x000fce0000410000 */
.L_x_2659:
        /* <DEDUP_REMOVED lines=24> */
[----:B------:R-:W-:Y:S01]  /*9e20*/  F2FP.BF16.F32.PACK_AB R45, R87, R62 ;  /* 0x0000003e572d723e */ /* 0x000fe200000010ff */
[----:B------:R-:W-:Y:S01]  /*9e30*/  UISETP.NE.U32.AND UP0, UPT, UR10, URZ, UPT ;  /* 0x0000003f0a00728c */ /* 0x000fe2000bf05070 */
[----:B------:R-:W-:Y:S02]  /*9e40*/  F2FP.BF16.F32.PACK_AB R32, R5, R32 ;  /* 0x000000200520723e */ /* 0x000fe400000010ff */
[----:B------:R-:W-:Y:S01]  /*9e50*/  F2FP.BF16.F32.PACK_AB R33, R6, R33 ;  /* 0x000000210621723e */ /* 0x000fe200000010ff */
[----:B------:R-:W-:Y:S01]  /*9e60*/  UISETP.NE.AND.EX UP0, UPT, UR11, URZ, UPT, UP0 ;  /* 0x0000003f0b00728c */ /* 0x000fe2000bf05300 */
[----:B------:R-:W-:-:S02]  /*9e70*/  F2FP.BF16.F32.PACK_AB R112, R77, R112 ;  /* 0x000000704d70723e */ /* 0x000fc400000010ff */
[----:B0-----:R-:W-:Y:S01]  /*9e80*/  LOP3.LUT P0, R21, R74, 0x3, RZ, 0xc0, !PT ;  /* 0x000000034a157812 */ /* 0x001fe2000780c0ff */
[----:B------:R-:W-:Y:S01]  /*9e90*/  ULDC.64 UR10, c[0x0][0xc00] ;  /* 0x00030000000a7ab9 */ /* 0x000fe20000000a00 */
[----:B------:R-:W-:Y:S01]  /*9ea0*/  F2FP.BF16.F32.PACK_AB R113, R76, R113 ;  /* 0x000000714c71723e */ /* 0x000fe200000010ff */
[----:B------:R-:W-:Y:S01]  /*9eb0*/  UIMAD.WIDE UR10, UR37, 0x4, UR10 ;  /* 0x00000004250a78a5 */ /* 0x000fe2000f8e020a */
[----:B------:R-:W-:Y:S02]  /*9ec0*/  ISETP.EQ.OR P0, PT, R21, 0x3, !P0 ;  /* 0x000000031500780c */ /* 0x000fe40004702670 */
[----:B------:R-:W-:Y:S02]  /*9ed0*/  F2FP.BF16.F32.PACK_AB R5, R158, R159 ;  /* 0x0000009f9e05723e */ /* 0x000fe400000010ff */
[----:B------:R-:W-:Y:S02]  /*9ee0*/  SEL R123, R55, R54, P0 ;  /* 0x00000036377b7207 */ /* 0x000fe40000000000 */
[----:B------:R-:W-:Y:S01]  /*9ef0*/  SEL R62, R54, R55, P0 ;  /* 0x00000037363e7207 */ /* 0x000fe20000000000 */
[----:B------:R-:W-:Y:S01]  /*9f00*/  IMAD.MOV.U32 R54, RZ, RZ, 0x2 ;  /* 0x00000002ff367424 */ /* 0x000fe200078e00ff */
[----:B------:R-:W-:-:S02]  /*9f10*/  F2FP.BF16.F32.PACK_AB R6, R156, R157 ;  /* 0x0000009d9c06723e */ /* 0x000fc400000010ff */
[----:B------:R-:W-:Y:S01]  /*9f20*/  F2FP.BF16.F32.PACK_AB R136, R101, R136 ;  /* 0x000000886588723e */ /* 0x000fe200000010ff */
[----:B------:R-:W-:Y:S01]  /*9f30*/  IMAD.WIDE R54, R221, R54, UR8 ;  /* 0x00000008dd367e25 */ /* 0x000fe2000f8e0236 */
        /* <DEDUP_REMOVED lines=8> */
[----:B------:R-:W-:Y:S02]  /*9fc0*/  F2FP.BF16.F32.PACK_AB R29, R29, R72 ;  /* 0x000000481d1d723e */ /* 0x000fe400000010ff */
        /* <DEDUP_REMOVED lines=14> */
[C---:B------:R-:W-:Y:S02]  /*a0b0*/  IADD3 R6, P2, R54.reuse, 0x20, RZ ;  /* 0x0000002036067810 */ /* 0x040fe40007f5e0ff */
[C---:B------:R-:W-:Y:S02]  /*a0c0*/  IADD3 R137, P3, R54.reuse, 0x40, RZ ;  /* 0x0000004036897810 */ /* 0x040fe40007f7e0ff */
[----:B------:R-:W-:Y:S02]  /*a0d0*/  IADD3 R139, P4, R54, 0x60, RZ ;  /* 0x00000060368b7810 */ /* 0x000fe40007f9e0ff */
[----:B------:R-:W-:Y:S02]  /*a0e0*/  F2FP.BF16.F32.PACK_AB R148, R148, R149 ;  /* 0x000000959494723e */ /* 0x000fe400000010ff */
[----:B------:R-:W-:Y:S02]  /*a0f0*/  F2FP.BF16.F32.PACK_AB R141, R140, R141 ;  /* 0x0000008d8c8d723e */ /* 0x000fe400000010ff */
[----:B------:R-:W-:-:S02]  /*a100*/  F2FP.BF16.F32.PACK_AB R13, R13, R56 ;  /* 0x000000380d0d723e */ /* 0x000fc400000010ff */
[----:B------:R-:W-:Y:S01]  /*a110*/  F2FP.BF16.F32.PACK_AB R12, R12, R57 ;  /* 0x000000390c0c723e */ /* 0x000fe200000010ff */
[----:B------:R-:W-:Y:S01]  /*a120*/  IMAD.X R57, RZ, RZ, R55, P3 ;  /* 0x000000ffff397224 */ /* 0x000fe200018e0637 */
        /* <DEDUP_REMOVED lines=10> */
[----:B------:R-:W-:-:S02]  /*a1d0*/  SEL R26, R28, R29, P0 ;  /* 0x0000001d1c1a7207 */ /* 0x000fc40000000000 */
[----:B------:R-:W-:Y:S02]  /*a1e0*/  F2FP.BF16.F32.PACK_AB R41, R8, R41 ;  /* 0x000000290829723e */ /* 0x000fe400000010ff */
[----:B------:R-:W-:Y:S02]  /*a1f0*/  F2FP.BF16.F32.PACK_AB R132, R132, R133 ;  /* 0x000000858484723e */ /* 0x000fe400000010ff */
[----:B------:R-:W-:Y:S02]  /*a200*/  F2FP.BF16.F32.PACK_AB R36, R36, R81 ;  /* 0x000000512424723e */ /* 0x000fe400000010ff */
[----:B------:R-:W-:Y:S02]  /*a210*/  F2FP.BF16.F32.PACK_AB R109, R109, R144 ;  /* 0x000000906d6d723e */ /* 0x000fe400000010ff */
[----:B------:R-:W-:Y:S02]  /*a220*/  F2FP.BF16.F32.PACK_AB R108, R108, R145 ;  /* 0x000000916c6c723e */ /* 0x000fe400000010ff */
        /* <DEDUP_REMOVED lines=26> */
[----:B------:R-:W-:-:S02]  /*a3d0*/  LOP3.LUT R3, R54, 0x380, RZ, 0xc0, !PT ;  /* 0x0000038036037812 */ /* 0x000fc400078ec0ff */
[----:B------:R-:W-:Y:S02]  /*a3e0*/  F2FP.BF16.F32.PACK_AB R37, R37, R80 ;  /* 0x000000502525723e */ /* 0x000fe400000010ff */
[----:B------:R-:W-:Y:S02]  /*a3f0*/  F2FP.BF16.F32.PACK_AB R86, R86, R63 ;  /* 0x0000003f5656723e */ /* 0x000fe400000010ff */
[----:B------:R-:W-:Y:S02]  /*a400*/  F2FP.BF16.F32.PACK_AB R110, R110, R51 ;  /* 0x000000336e6e723e */ /* 0x000fe400000010ff */
[----:B------:R-:W-:Y:S02]  /*a410*/  F2FP.BF16.F32.PACK_AB R43, R118, R43 ;  /* 0x0000002b762b723e */ /* 0x000fe400000010ff */
[----:B------:R-:W-:Y:S02]  /*a420*/  F2FP.BF16.F32.PACK_AB R42, R119, R42 ;  /* 0x0000002a772a723e */ /* 0x000fe400000010ff */
[----:B------:R-:W-:-:S02]  /*a430*/  F2FP.BF16.F32.PACK_AB R39, R126, R39 ;  /* 0x000000277e27723e */ /* 0x000fc400000010ff */
[----:B------:R-:W-:Y:S02]  /*a440*/  F2FP.BF16.F32.PACK_AB R38, R127, R38 ;  /* 0x000000267f26723e */ /* 0x000fe400000010ff */
[C---:B------:R-:W-:Y:S02]  /*a450*/  IADD3 R12, P5, R54.reuse, 0x4000, RZ ;  /* 0x00004000360c7810 */ /* 0x040fe40007fbe0ff */
[C---:B------:R-:W-:Y:S02]  /*a460*/  IADD3 R141, P6, R54.reuse, 0x4020, RZ ;  /* 0x00004020368d7810 */ /* 0x040fe40007fde0ff */
[C---:B------:R-:W-:Y:S02]  /*a470*/  IADD3 R143, P1, R54.reuse, 0x4040, RZ ;  /* 0x00004040368f7810 */ /* 0x040fe40007f3e0ff */
[C---:B------:R-:W-:Y:S02]  /*a480*/  IADD3 R145, P2, R54.reuse, 0x4060, RZ ;  /* 0x0000406036917810 */ /* 0x040fe40007f5e0ff */
[----:B------:R-:W-:-:S02]  /*a490*/  IADD3 R14, P3, R54, 0x8000, RZ ;  /* 0x00008000360e7810 */ /* 0x000fc40007f7e0ff */
[----:B------:R-:W-:Y:S02]  /*a4a0*/  IADD3 R147, P4, R54, 0x8020, RZ ;  /* 0x0000802036937810 */ /* 0x000fe40007f9e0ff */
[----:B------:R-:W-:Y:S02]  /*a4b0*/  F2FP.BF16.F32.PACK_AB R40, R7, R40 ;  /* 0x000000280728723e */ /* 0x000fe400000010ff */
[----:B------:R-:W-:Y:S01]  /*a4c0*/  F2FP.BF16.F32.PACK_AB R134, R134, R35 ;  /* 0x000000238686723e */ /* 0x000fe200000010ff */
[----:B------:R-:W-:Y:S01]  /*a4d0*/  IMAD.X R13, RZ, RZ, R55, P4 ;  /* 0x000000ffff0d7224 */ /* 0x000fe200020e0637 */
[----:B------:R-:W-:Y:S02]  /*a4e0*/  SEL R75, R32, R33, P0 ;  /* 0x00000021204b7207 */ /* 0x000fe40000000000 */
[----:B------:R-:W-:Y:S02]  /*a4f0*/  SEL R66, R33, R32, P0 ;  /* 0x0000002021427207 */ /* 0x000fe40000000000 */
[----:B------:R-:W-:-:S02]  /*a500*/  SEL R91, R109, R108, P0 ;  /* 0x0000006c6d5b7207 */ /* 0x000fc40000000000 */
[----:B------:R-:W-:Y:S02]  /*a510*/  SEL R35, R108, R109, P0 ;  /* 0x0000006d6c237207 */ /* 0x000fe40000000000 */
[----:B------:R-:W-:Y:S02]  /*a520*/  F2FP.BF16.F32.PACK_AB R150, R150, R27 ;  /* 0x0000001b9696723e */ /* 0x000fe400000010ff */
[----:B------:R-:W-:Y:S02]  /*a530*/  SEL R103, R128, R129, P0 ;  /* 0x0000008180677207 */ /* 0x000fe40000000000 */
[----:B------:R-:W-:Y:S02]  /*a540*/  SEL R33, R129, R128, P0 ;  /* 0x0000008081217207 */ /* 0x000fe40000000000 */
[----:B------:R-:W-:Y:S02]  /*a550*/  SEL R109, R132, R125, P0 ;  /* 0x0000007d846d7207 */ /* 0x000fe40000000000 */
[----:B------:R-:W-:-:S02]  /*a560*/  SEL R47, R125, R132, P0 ;  /* 0x000000847d2f7207 */ /* 0x000fc40000000000 */
[----:B------:R-:W-:Y:S02]  /*a570*/  SEL R115, R67, R8, P0 ;  /* 0x0000000843737207 */ /* 0x000fe40000000000 */
[----:B------:R-:W-:Y:S02]  /*a580*/  SEL R50, R8, R67, P0 ;  /* 0x0000004308327207 */ /* 0x000fe40000000000 */
[----:B------:R-:W-:Y:S02]  /*a590*/  SHF.R.U64 R3, R3, 0x3, RZ ;  /* 0x0000000303037819 */ /* 0x000fe400000012ff */
[----:B------:R-:W-:Y:S02]  /*a5a0*/  SEL R87, R37, R36, P0 ;  /* 0x0000002425577207 */ /* 0x000fe40000000000 */
[----:B------:R-:W-:Y:S01]  /*a5b0*/  SEL R27, R36, R37, P0 ;  /* 0x00000025241b7207 */ /* 0x000fe20000000000 */
[----:B------:R-:W-:Y:S01]  /*a5c0*/  IMAD.X R37, RZ, RZ, R55, P3 ;  /* 0x000000ffff257224 */ /* 0x000fe200018e0637 */
[----:B------:R-:W-:-:S02]  /*a5d0*/  SEL R119, R86, R45, P0 ;  /* 0x0000002d56777207 */ /* 0x000fc40000000000 */
[----:B------:R-:W-:Y:S01]  /*a5e0*/  SEL R51, R45, R86, P0 ;  /* 0x000000562d337207 */ /* 0x000fe20000000000 */
[--C-:B------:R-:W-:Y:S01]  /*a5f0*/  IMAD.X R45, RZ, RZ, R55.reuse, P6 ;  /* 0x000000ffff2d7224 */ /* 0x100fe200030e0637 */
        /* <DEDUP_REMOVED lines=11> */
[----:B------:R-:W-:Y:S02]  /*a6b0*/  F2FP.BF16.F32.PACK_AB R152, R152, R153 ;  /* 0x000000999898723e */ /* 0x000fe400000010ff */
[----:B------:R-:W-:Y:S02]  /*a6c0*/  SEL R77, R40, R41, P0 ;  /* 0x00000029284d7207 */ /* 0x000fe40000000000 */
[----:B------:R-:W-:-:S02]  /*a6d0*/  SEL R63, R41, R40, P0 ;  /* 0x00000028293f7207 */ /* 0x000fc40000000000 */
[C---:B------:R-:W-:Y:S02]  /*a6e0*/  IADD3 R149, P5, R54.reuse, 0x8040, RZ ;  /* 0x0000804036957810 */ /* 0x040fe40007fbe0ff */
[C---:B------:R-:W-:Y:S02]  /*a6f0*/  IADD3 R151, P6, R54.reuse, 0x8060, RZ ;  /* 0x0000806036977810 */ /* 0x040fe40007fde0ff */
[C---:B------:R-:W-:Y:S01]  /*a700*/  IADD3 R40, P1, R54.reuse, 0xc000, RZ ;  /* 0x0000c00036287810 */ /* 0x040fe20007f3e0ff */
[--C-:B------:R-:W-:Y:S01]  /*a710*/  IMAD.X R15, RZ, RZ, R55.reuse, P5 ;  /* 0x000000ffff0f7224 */ /* 0x100fe200028e0637 */
[C---:B------:R-:W-:Y:S02]  /*a720*/  IADD3 R153, P2, R54.reuse, 0xc020, RZ ;  /* 0x0000c02036997810 */ /* 0x040fe40007f5e0ff */
[C---:B------:R-:W-:Y:S02]  /*a730*/  IADD3 R155, P3, R54.reuse, 0xc040, RZ ;  /* 0x0000c040369b7810 */ /* 0x040fe40007f7e0ff */
[----:B------:R-:W-:Y:S01]  /*a740*/  IADD3 R157, P4, R54, 0xc060, RZ ;  /* 0x0000c060369d7810 */ /* 0x000fe20007f9e0ff */
[----:B------:R-:W-:Y:S01]  /*a750*/  IMAD.X R41, RZ, RZ, R55, P2 ;  /* 0x000000ffff297224 */ /* 0x000fe200010e0637 */
[----:B------:R-:W-:-:S02]  /*a760*/  LOP3.LUT R54, R3, R54, RZ, 0x3c, !PT ;  /* 0x0000003603367212 */ /* 0x000fc400078e3cff */
[----:B------:R-:W-:Y:S01]  /*a770*/  SHF.R.U64 R3, R4, 0x3, RZ ;  /* 0x0000000304037819 */ /* 0x000fe200000012ff */
[----:B------:R-:W-:Y:S01]  /*a780*/  IMAD.X R5, RZ, RZ, R55, P4 ;  /* 0x000000ffff057224 */ /* 0x000fe200020e0637 */
[----:B------:R-:W-:Y:S02]  /*a790*/  LOP3.LUT R8, R137, 0x380, RZ, 0xc0, !PT ;  /* 0x0000038089087812 */ /* 0x000fe400078ec0ff */
[----:B------:R-:W-:Y:S02]  /*a7a0*/  F2FP.BF16.F32.PACK_AB R11, R11, R48 ;  /* 0x000000300b0b723e */ /* 0x000fe400000010ff */
[----:B------:R-:W-:Y:S02]  /*a7b0*/  LOP3.LUT R60, R3, R6, RZ, 0x3c, !PT ;  /* 0x00000006033c7212 */ /* 0x000fe400078e3cff */
[----:B------:R-:W-:Y:S02]  /*a7c0*/  LOP3.LUT R3, R12, 0x380, RZ, 0xc0, !PT ;  /* 0x000003800c037812 */ /* 0x000fe400078ec0ff */
[----:B------:R-:W-:-:S02]  /*a7d0*/  SHF.R.U64 R4, R8, 0x3, RZ ;  /* 0x0000000308047819 */ /* 0x000fc400000012ff */
[----:B------:R-:W-:Y:S02]  /*a7e0*/  SEL R79, R11, R10, P0 ;  /* 0x0000000a0b4f7207 */ /* 0x000fe40000000000 */
[----:B------:R-:W-:Y:S01]  /*a7f0*/  SEL R21, R10, R11, P0 ;  /* 0x0000000b0a157207 */ /* 0x000fe20000000000 */
[----:B------:R-:W-:Y:S01]  /*a800*/  IMAD.X R11, RZ, RZ, R55, P6 ;  /* 0x000000ffff0b7224 */ /* 0x000fe200030e0637 */
[----:B------:R-:W-:Y:S02]  /*a810*/  LOP3.LUT R10, R139, 0x380, RZ, 0xc0, !PT ;  /* 0x000003808b0a7812 */ /* 0x000fe400078ec0ff */
[----:B------:R-:W-:Y:S02]  /*a820*/  SHF.R.U64 R3, R3, 0x3, RZ ;  /* 0x0000000303037819 */ /* 0x000fe400000012ff */
[----:B------:R-:W-:Y:S02]  /*a830*/  LOP3.LUT R56, R4, R137, RZ, 0x3c, !PT ;  /* 0x0000008904387212 */ /* 0x000fe400078e3cff */
[----:B------:R-:W-:-:S02]  /*a840*/  LOP3.LUT R4, R141, 0x380, RZ, 0xc0, !PT ;  /* 0x000003808d047812 */ /* 0x000fc400078ec0ff */
[----:B------:R-:W-:Y:S02]  /*a850*/  LOP3.LUT R6, R143, 0x380, RZ, 0xc0, !PT ;  /* 0x000003808f067812 */ /* 0x000fe400078ec0ff */
[----:B------:R-:W-:Y:S02]  /*a860*/  F2FP.BF16.F32.PACK_AB R121, R84, R121 ;  /* 0x000000795479723e */ /* 0x000fe400000010ff */
[----:B------:R-:W-:Y:S02]  /*a870*/  F2FP.BF16.F32.PACK_AB R59, R94, R59 ;  /* 0x0000003b5e3b723e */ /* 0x000fe400000010ff */
[----:B------:R-:W-:Y:S02]  /*a880*/  SHF.R.U64 R8, R10, 0x3, RZ ;  /* 0x000000030a087819 */ /* 0x000fe400000012ff */
[----:B------:R-:W-:Y:S01]  /*a890*/  LOP3.LUT R48, R3, R12, RZ, 0x3c, !PT ;  /* 0x0000000c03307212 */ /* 0x000fe200078e3cff */
[----:B--2---:R-:W-:Y:S01]  /*a8a0*/  SHFL.IDX PT, R75, R75, R20, 0x1c1f ;  /* 0x001c1f144b4b7589 */ /* 0x004fe200000e0000 */
[----:B------:R-:W-:-:S02]  /*a8b0*/  LOP3.LUT R3, R14, 0x380, RZ, 0xc0, !PT ;  /* 0x000003800e037812 */ /* 0x000fc400078ec0ff */
[----:B------:R-:W-:Y:S01]  /*a8c0*/  SHF.R.U64 R4, R4, 0x3, RZ ;  /* 0x0000000304047819 */ /* 0x000fe200000012ff */
[----:B------:R-:W-:Y:S01]  /*a8d0*/  SHFL.IDX PT, R113, R113, R20, 0x1c1f ;  /* 0x001c1f1471717589 */ /* 0x000fe200000e0000 */
[----:B------:R-:W-:Y:S02]  /*a8e0*/  SHF.R.U64 R6, R6, 0x3, RZ ;  /* 0x0000000306067819 */ /* 0x000fe400000012ff */
[----:B------:R-:W-:Y:S01]  /*a8f0*/  SEL R101, R120, R121, P0 ;  /* 0x0000007978657207 */ /* 0x000fe20000000000 */
[----:B------:R-:W-:Y:S01]  /*a900*/  SHFL.IDX PT, R117, R117, R20, 0x1c1f ;  /* 0x001c1f1475757589 */ /* 0x000fe200000e0000 */
[----:B------:R-:W-:Y:S02]  /*a910*/  SEL R32, R121, R120, P0 ;  /* 0x0000007879207207 */ /* 0x000fe40000000000 */
[----:B------:R-:W-:Y:S01]  /*a920*/  SEL R121, R59, R44, P0 ;  /* 0x0000002c3b797207 */ /* 0x000fe20000000000 */
[----:B------:R-:W-:Y:S01]  /*a930*/  SHFL.IDX PT, R73, R73, R20, 0x1c1f ;  /* 0x001c1f1449497589 */ /* 0x000fe200000e0000 */
[----:B------:R-:W-:-:S02]  /*a940*/  LOP3.LUT R52, R8, R139, RZ, 0x3c, !PT ;  /* 0x0000008b08347212 */ /* 0x000fc400078e3cff */
[----:B------:R-:W-:Y:S01]  /*a950*/  SEL R59, R44, R59, P0 ;  /* 0x0000003b2c3b7207 */ /* 0x000fe20000000000 */
[----:B------:R-:W-:Y:S01]  /*a960*/  SHFL.IDX PT, R77, R77, R20, 0x1c1f ;  /* 0x001c1f144d4d7589 */ /* 0x000fe200000e0000 */
[----:B------:R-:W-:Y:S02]  /*a970*/  LOP3.LUT R8, R145, 0x380, RZ, 0xc0, !PT ;  /* 0x0000038091087812 */ /* 0x000fe400078ec0ff */
[----:B------:R-:W-:Y:S01]  /*a980*/  SHF.R.U64 R3, R3, 0x3, RZ ;  /* 0x0000000303037819 */ /* 0x000fe200000012ff */
[----:B------:R-:W-:Y:S01]  /*a990*/  SHFL.IDX PT, R79, R79, R20, 0x1c1f ;  /* 0x001c1f144f4f7589 */ /* 0x000fe200000e0000 */
[----:B------:R-:W-:Y:S02]  /*a9a0*/  LOP3.LUT R44, R4, R141, RZ, 0x3c, !PT ;  /* 0x0000008d042c7212 */ /* 0x000fe400078e3cff */
[----:B------:R-:W-:Y:S01]  /*a9b0*/  LOP3.LUT R42, R6, R143, RZ, 0x3c, !PT ;  /* 0x0000008f062a7212 */ /* 0x000fe200078e3cff */
[----:B------:R-:W-:Y:S01]  /*a9c0*/  SHFL.IDX PT, R81, R81, R20, 0x1c1f ;  /* 0x001c1f1451517589 */ /* 0x000fe200000e0000 */
[----:B------:R-:W-:-:S02]  /*a9d0*/  LOP3.LUT R4, R147, 0x380, RZ, 0xc0, !PT ;  /* 0x0000038093047812 */ /* 0x000fc400078ec0ff */
[----:B------:R-:W-:Y:S01]  /*a9e0*/  LOP3.LUT R6, R149, 0x380, RZ, 0xc0, !PT ;  /* 0x0000038095067812 */ /* 0x000fe200078ec0ff */
[----:B------:R-:W-:Y:S01]  /*a9f0*/  SHFL.IDX PT, R83, R83, R20, 0x1c1f ;  /* 0x001c1f1453537589 */ /* 0x000fe200000e0000 */
[----:B------:R-:W-:Y:S02]  /*aa00*/  SHF.R.U64 R8, R8, 0x3, RZ ;  /* 0x0000000308087819 */ /* 0x000fe400000012ff */
[----:B------:R-:W-:Y:S01]  /*aa10*/  LOP3.LUT R36, R3, R14, RZ, 0x3c, !PT ;  /* 0x0000000e03247212 */ /* 0x000fe200078e3cff */
[----:B------:R-:W-:Y:S01]  /*aa20*/  SHFL.IDX PT, R85, R85, R20, 0x1c1f ;  /* 0x001c1f1455557589 */ /* 0x000fe200000e0000 */
[----:B------:R-:W-:Y:S02]  /*aa30*/  SHF.R.U64 R4, R4, 0x3, RZ ;  /* 0x0000000304047819 */ /* 0x000fe400000012ff */
[----:B------:R-:W-:Y:S01]  /*aa40*/  SHF.R.U64 R6, R6, 0x3, RZ ;  /* 0x0000000306067819 */ /* 0x000fe200000012ff */
[----:B------:R-:W-:Y:S01]  /*aa50*/  SHFL.IDX PT, R87, R87, R20, 0x1c1f ;  /* 0x001c1f1457577589 */ /* 0x000fe200000e0000 */
[----:B------:R-:W-:-:S02]  /*aa60*/  MOV R92, R52 ;  /* 0x00000034005c7202 */ /* 0x000fc40000000f00 */
[----:B------:R-:W-:Y:S01]  /*aa70*/  LOP3.LUT R38, R8, R145, RZ, 0x3c, !PT ;  /* 0x0000009108267212 */ /* 0x000fe200078e3cff */
[----:B------:R-:W-:Y:S01]  /*aa80*/  SHFL.IDX PT, R89, R89, R20, 0x1c1f ;  /* 0x001c1f1459597589 */ /* 0x000fe200000e0000 */
[----:B------:R-:W-:Y:S02]  /*aa90*/  MOV R53, R36 ;  /* 0x0000002400357202 */ /* 0x000fe40000000f00 */
[----:B------:R-:W-:Y:S01]  /*aaa0*/  SEL R107, R7, R152, P0 ;  /* 0x00000098076b7207 */ /* 0x000fe20000000000 */
[----:B------:R-:W-:Y:S01]  /*aab0*/  SHFL.IDX PT, R95, R95, R20, 0x1c1f ;  /* 0x001c1f145f5f7589 */ /* 0x000fe200000e0000 */
[----:B------:R-:W-:Y:S01]  /*aac0*/  SEL R72, R152, R7, P0 ;  /* 0x0000000798487207 */ /* 0x000fe20000000000 */
[----:B------:R-:W-:Y:S01]  /*aad0*/  IMAD.X R7, RZ, RZ, R55, P3 ;  /* 0x000000ffff077224 */ /* 0x000fe200018e0637 */
[----:B------:R-:W-:Y:S01]  /*aae0*/  LOP3.LUT R8, R151, 0x380, RZ, 0xc0, !PT ;  /* 0x0000038097087812 */ /* 0x000fe200078ec0ff */
[----:B------:R-:W-:Y:S01]  /*aaf0*/  SHFL.IDX PT, R93, R93, R20, 0x1c1f ;  /* 0x001c1f145d5d7589 */ /* 0x000fe200000e0000 */
[----:B------:R-:W-:-:S02]  /*ab00*/  LOP3.LUT R37, R20, 0x2, RZ, 0x3c, !PT ;  /* 0x0000000214257812 */ /* 0x000fc400078e3cff */
[----:B------:R-:W-:Y:S01]  /*ab10*/  LOP3.LUT R12, R4, R147, RZ, 0x3c, !PT ;  /* 0x00000093040c7212 */ /* 0x000fe200078e3cff */
[----:B------:R-:W-:Y:S01]  /*ab20*/  SHFL.IDX PT, R107, R107, R20, 0x1c1f ;  /* 0x001c1f146b6b7589 */ /* 0x000fe200000e0000 */
[----:B------:R-:W-:Y:S02]  /*ab30*/  LOP3.LUT R14, R6, R149, RZ, 0x3c, !PT ;  /* 0x00000095060e7212 */ /* 0x000fe400078e3cff */
[----:B------:R-:W-:Y:S01]  /*ab40*/  LOP3.LUT R3, R40, 0x380, RZ, 0xc0, !PT ;  /* 0x0000038028037812 */ /* 0x000fe200078ec0ff */
[----:B------:R-:W0:Y:S01]  /*ab50*/  SHFL.IDX PT, R66, R66, R37, 0x1c1f ;  /* 0x001c1f2542427589 */ /* 0x000e2200000e0000 */
[----:B------:R-:W-:Y:S02]  /*ab60*/  LOP3.LUT R4, R153, 0x380, RZ, 0xc0, !PT ;  /* 0x0000038099047812 */ /* 0x000fe400078ec0ff */
[----:B------:R-:W-:Y:S01]  /*ab70*/  LOP3.LUT R6, R155, 0x380, RZ, 0xc0, !PT ;  /* 0x000003809b067812 */ /* 0x000fe200078ec0ff */
[----:B------:R-:W1:Y:S01]  /*ab80*/  SHFL.IDX PT, R72, R72, R37, 0x1c1f ;  /* 0x001c1f2548487589 */ /* 0x000e6200000e0000 */
[----:B------:R-:W-:-:S02]  /*ab90*/  SHF.R.U64 R8, R8, 0x3, RZ ;  /* 0x0000000308087819 */ /* 0x000fc400000012ff */
[----:B------:R-:W-:Y:S01]  /*aba0*/  SHF.R.U64 R3, R3, 0x3, RZ ;  /* 0x0000000303037819 */ /* 0x000fe200000012ff */
[----:B------:R-:W2:Y:S01]  /*abb0*/  SHFL.IDX PT, R74, R74, R37, 0x1c1f ;  /* 0x001c1f254a4a7589 */ /* 0x000ea200000e0000 */
[----:B------:R-:W-:Y:S02]  /*abc0*/  SHF.R.U64 R4, R4, 0x3, RZ ;  /* 0x0000000304047819 */ /* 0x000fe400000012ff */
[----:B------:R-:W-:Y:S01]  /*abd0*/  SHF.R.U64 R6, R6, 0x3, RZ ;  /* 0x0000000306067819 */ /* 0x000fe200000012ff */
[----:B------:R-:W3:Y:S01]  /*abe0*/  SHFL.IDX PT, R76, R76, R37, 0x1c1f ;  /* 0x001c1f254c4c7589 */ /* 0x000ee200000e0000 */
[----:B------:R-:W-:Y:S02]  /*abf0*/  LOP3.LUT R10, R8, R151, RZ, 0x3c, !PT ;  /* 0x00000097080a7212 */ /* 0x000fe400078e3cff */
[----:B------:R-:W-:Y:S01]  /*ac00*/  LOP3.LUT R8, R3, R40, RZ, 0x3c, !PT ;  /* 0x0000002803087212 */ /* 0x000fe200078e3cff */
[----:B------:R-:W-:Y:S01]  /*ac10*/  SHFL.IDX PT, R97, R97, R20, 0x1c1f ;  /* 0x001c1f1461617589 */ /* 0x000fe200000e0000 */
[----:B------:R-:W-:-:S02]  /*ac20*/  LOP3.LUT R40, R4, R153, RZ, 0x3c, !PT ;  /* 0x0000009904287212 */ /* 0x000fc400078e3cff */
[----:B------:R-:W-:Y:S01]  /*ac30*/  LOP3.LUT R6, R6, R155, RZ, 0x3c, !PT ;  /* 0x0000009b06067212 */ /* 0x000fe200078e3cff */
[----:B------:R-:W-:Y:S01]  /*ac40*/  SHFL.IDX PT, R101, R101, R20, 0x1c1f ;  /* 0x001c1f1465657589 */ /* 0x000fe200000e0000 */
[----:B------:R-:W-:Y:S02]  /*ac50*/  LOP3.LUT R78, R157, 0x380, RZ, 0xc0, !PT ;  /* 0x000003809d4e7812 */ /* 0x000fe400078ec0ff */
[----:B------:R-:W-:Y:S01]  /*ac60*/  SEL R131, R134, R135, P0 ;  /* 0x0000008786837207 */ /* 0x000fe20000000000 */
[----:B------:R-:W-:Y:S01]  /*ac70*/  SHFL.IDX PT, R103, R103, R20, 0x1c1f ;  /* 0x001c1f1467677589 */ /* 0x000fe200000e0000 */
[----:B------:R-:W-:Y:S02]  /*ac80*/  SEL R68, R135, R134, P0 ;  /* 0x0000008687447207 */ /* 0x000fe40000000000 */
[----:B------:R-:W-:Y:S01]  /*ac90*/  SEL R135, R150, R9, P0 ;  /* 0x0000000996877207 */ /* 0x000fe20000000000 */
[----:B------:R-:W-:Y:S01]  /*aca0*/  SHFL.IDX PT, R99, R99, R20, 0x1c1f ;  /* 0x001c1f1463637589 */ /* 0x000fe200000e0000 */
[----:B------:R-:W-:-:S02]  /*acb0*/  MOV R40, R40 ;  /* 0x0000002800287202 */ /* 0x000fc40000000f00 */
[----:B------:R-:W-:Y:S01]  /*acc0*/  MOV R96, R60 ;  /* 0x0000003c00607202 */ /* 0x000fe20000000f00 */
[----:B------:R-:W-:Y:S01]  /*acd0*/  SHFL.IDX PT, R91, R91, R20, 0x1c1f ;  /* 0x001c1f145b5b7589 */ /* 0x000fe200000e0000 */
[----:B------:R-:W-:Y:S02]  /*ace0*/  MOV R41, R6 ;  /* 0x0000000600297202 */ /* 0x000fe40000000f00 */
[----:B------:R-:W-:Y:S01]  /*acf0*/  SHF.R.U64 R78, R78, 0x3, RZ ;  /* 0x000000034e4e7819 */ /* 0x000fe200000012ff */
[----:B------:R-:W4:Y:S01]  /*ad00*/  SHFL.IDX PT, R6, R69, R37, 0x1c1f ;  /* 0x001c1f2545067589 */ /* 0x000f2200000e0000 */
[----:B------:R-:W-:Y:S02]  /*ad10*/  MOV R61, R44 ;  /* 0x0000002c003d7202 */ /* 0x000fe40000000f00 */
[----:B------:R-:W-:Y:S01]  /*ad20*/  MOV R45, R14 ;  /* 0x0000000e002d7202 */ /* 0x000fe20000000f00 */
[----:B------:R-:W-:Y:S01]  /*ad30*/  SHFL.IDX PT, R105, R105, R20, 0x1c1f ;  /* 0x001c1f1469697589 */ /* 0x000fe200000e0000 */
[----:B------:R-:W-:Y:S01]  /*ad40*/  SEL R71, R9, R150, P0 ;  /* 0x0000009609477207 */ /* 0x000fe20000000000 */
[----:B------:R-:W-:Y:S01]  /*ad50*/  IMAD.X R9, RZ, RZ, R55, P1 ;  /* 0x000000ffff097224 */ /* 0x000fe200008e0637 */
[----:B------:R-:W-:Y:S01]  /*ad60*/  LOP3.LUT R4, R78, R157, RZ, 0x3c, !PT ;  /* 0x0000009d4e047212 */ /* 0x000fe200078e3cff */
[----:B------:R-:W4:Y:S01]  /*ad70*/  SHFL.IDX PT, R14, R63, R37, 0x1c1f ;  /* 0x001c1f253f0e7589 */ /* 0x000f2200000e0000 */
[----:B------:R-:W-:-:S02]  /*ad80*/  MOV R98, R54 ;  /* 0x0000003600627202 */ /* 0x000fc40000000f00 */
[----:B------:R-:W-:Y:S01]  /*ad90*/  MOV R55, R38 ;  /* 0x0000002600377202 */ /* 0x000fe20000000f00 */
[----:B------:R-:W-:Y:S01]  /*ada0*/  SHFL.IDX PT, R109, R109, R20, 0x1c1f ;  /* 0x001c1f146d6d7589 */ /* 0x000fe200000e0000 */
[----:B------:R-:W-:Y:S02]  /*adb0*/  MOV R90, R48 ;  /* 0x00000030005a7202 */ /* 0x000fe40000000f00 */
[----:B------:R-:W-:Y:S01]  /*adc0*/  MOV R94, R56 ;  /* 0x00000038005e7202 */ /* 0x000fe20000000f00 */
[----:B------:R-:W-:Y:S01]  /*add0*/  SHFL.IDX PT, R111, R111, R20, 0x1c1f ;  /* 0x001c1f146f6f7589 */ /* 0x000fe200000e0000 */
[----:B------:R-:W-:Y:S02]  /*ade0*/  MOV R57, R42 ;  /* 0x0000002a00397202 */ /* 0x000fe40000000f00 */
[----:B------:R-:W-:Y:S01]  /*adf0*/  MOV R43, R10 ;  /* 0x0000000a002b7202 */ /* 0x000fe20000000f00 */
[----:B------:R-:W-:Y:S01]  /*ae00*/  SHFL.IDX PT, R115, R115, R20, 0x1c1f ;  /* 0x001c1f1473737589 */ /* 0x000fe200000e0000 */
[----:B------:R-:W-:-:S02]  /*ae10*/  MOV R3, R8 ;  /* 0x0000000800037202 */ /* 0x000fc40000000f00 */
[----:B------:R-:W-:Y:S01]  /*ae20*/  MOV R49, R12 ;  /* 0x0000000c00317202 */ /* 0x000fe20000000f00 */
[----:B------:R-:W-:Y:S01]  /*ae30*/  SHFL.IDX PT, R119, R119, R20, 0x1c1f ;  /* 0x001c1f1477777589 */ /* 0x000fe200000e0000 */
[----:B0-----:R-:W-:Y:S02]  /*ae40*/  SEL R8, R75, R66, P0 ;  /* 0x000000424b087207 */ /* 0x001fe40000000000 */
[----:B------:R-:W-:Y:S01]  /*ae50*/  SEL R10, R66, R75, P0 ;  /* 0x0000004b420a7207 */ /* 0x000fe20000000000 */
[----:B------:R-:W-:Y:S01]  /*ae60*/  SHFL.IDX PT, R121, R121, R20, 0x1c1f ;  /* 0x001c1f1479797589 */ /* 0x000fe200000e0000 */
[----:B-1----:R-:W-:Y:S02]  /*ae70*/  SEL R13, R107, R72, P0 ;  /* 0x000000486b0d7207 */ /* 0x002fe40000000000 */
[----:B------:R-:W-:Y:S01]  /*ae80*/  SEL R15, R72, R107, P0 ;  /* 0x0000006b480f7207 */ /* 0x000fe20000000000 */
[----:B------:R-:W-:Y:S01]  /*ae90*/  SHFL.IDX PT, R123, R123, R20, 0x1c1f ;  /* 0x001c1f147b7b7589 */ /* 0x000fe200000e0000 */
[----:B--2---:R-:W-:-:S02]  /*aea0*/  SEL R9, R113, R74, P0 ;  /* 0x0000004a71097207 */ /* 0x004fc40000000000 */
[----:B------:R-:W-:Y:S01]  /*aeb0*/  SEL R11, R74, R113, P0 ;  /* 0x000000714a0b7207 */ /* 0x000fe20000000000 */
[----:B------:R-:W-:Y:S01]  /*aec0*/  SHFL.IDX PT, R125, R125, R20, 0x1c1f ;  /* 0x001c1f147d7d7589 */ /* 0x000fe200000e0000 */
[----:B------:R-:W-:Y:S02]  /*aed0*/  MOV R42, R4 ;  /* 0x00000004002a7202 */ /* 0x000fe40000000f00 */
[----:B---3--:R-:W-:Y:S01]  /*aee0*/  SEL R5, R117, R76, P0 ;  /* 0x0000004c75057207 */ /* 0x008fe20000000000 */
[----:B------:R-:W-:Y:S01]  /*aef0*/  SHFL.IDX PT, R127, R127, R20, 0x1c1f ;  /* 0x001c1f147f7f7589 */ /* 0x000fe200000e0000 */
[----:B------:R-:W-:Y:S02]  /*af00*/  SEL R7, R76, R117, P0 ;  /* 0x000000754c077207 */ /* 0x000fe40000000000 */
[----:B----4-:R-:W-:Y:S01]  /*af10*/  SEL R4, R73, R6, P0 ;  /* 0x0000000649047207 */ /* 0x010fe20000000000 */
[----:B------:R-:W-:Y:S01]  /*af20*/  SHFL.IDX PT, R129, R129, R20, 0x1c1f ;  /* 0x001c1f1481817589 */ /* 0x000fe200000e0000 */
[----:B------:R-:W-:-:S02]  /*af30*/  SEL R6, R6, R73, P0 ;  /* 0x0000004906067207 */ /* 0x000fc40000000000 */
[----:B------:R-:W-:Y:S01]  /*af40*/  SEL R12, R77, R14, P0 ;  /* 0x0000000e4d0c7207 */ /* 0x000fe20000000000 */
[----:B------:R-:W-:Y:S01]  /*af50*/  SHFL.IDX PT, R131, R131, R20, 0x1c1f ;  /* 0x001c1f1483837589 */ /* 0x000fe200000e0000 */
[----:B------:R-:W-:Y:S02]  /*af60*/  SEL R14, R14, R77, P0 ;  /* 0x0000004d0e0e7207 */ /* 0x000fe40000000000 */
[----:B------:R-:W-:Y:S01]  /*af70*/  PLOP3.LUT P2, PT, PT, PT, UP0, 0x80, 0x0 ;  /* 0x000000000000781c */ /* 0x000fe20003f4f008 */
[----:B------:R-:W-:Y:S04]  /*af80*/  SHFL.IDX PT, R133, R133, R20, 0x1c1f ;  /* 0x001c1f1485857589 */ /* 0x000fe800000e0000 */
[----:B------:R-:W-:Y:S04]  /*af90*/  SHFL.IDX PT, R135, R135, R20, 0x1c1f ;  /* 0x001c1f1487877589 */ /* 0x000fe800000e0000 */
[----:B------:R-:W0:Y:S04]  /*afa0*/  SHFL.IDX PT, R20, R21, R37, 0x1c1f ;  /* 0x001c1f2515147589 */ /* 0x000e2800000e0000 */
[----:B------:R-:W1:Y:S04]  /*afb0*/  SHFL.IDX PT, R58, R58, R37, 0x1c1f ;  /* 0x001c1f253a3a7589 */ /* 0x000e6800000e0000 */
[----:B------:R0:W2:Y:S04]  /*afc0*/  SHFL.IDX PT, R36, R24, R37, 0x1c1f ;  /* 0x001c1f2518247589 */ /* 0x0000a800000e0000 */
[----:B------:R-:W3:Y:S01]  /*afd0*/  SHFL.IDX PT, R78, R47, R37, 0x1c1f ;  /* 0x001c1f252f4e7589 */ /* 0x000ee200000e0000 */
[----:B------:R-:W-:Y:S06]  /*afe0*/  BAR.SYNC.DEFER_BLOCKING 0x1, 0x100 ;  /* 0x0044000000007b1d */ /* 0x000fec0000010000 */
[----:B------:R1:W-:Y:S01]  /*aff0*/  SHFL.IDX PT, R38, R25, R37, 0x1c1f ;  /* 0x001c1f2519267589 */ /* 0x0003e200000e0000 */
[----:B0-----:R-:W-:-:S03]  /*b000*/  SEL R24, R79, R20, P0 ;  /* 0x000000144f187207 */ /* 0x001fc60000000000 */
[----:B------:R-:W-:Y:S04]  /*b010*/  SHFL.IDX PT, R46, R46, R37, 0x1c1f ;  /* 0x001c1f252e2e7589 */ /* 0x000fe800000e0000 */
[----:B------:R0:W-:Y:S01]  /*b020*/  SHFL.IDX PT, R44, R26, R37, 0x1c1f ;  /* 0x001c1f251a2c7589 */ /* 0x0001e200000e0000 */
[----:B-1----:R-:W-:-:S03]  /*b030*/  SEL R25, R105, R58, P0 ;  /* 0x0000003a69197207 */ /* 0x002fc60000000000 */
[----:B------:R-:W-:Y:S04]  /*b040*/  SHFL.IDX PT, R50, R50, R37, 0x1c1f ;  /* 0x001c1f2532327589 */ /* 0x000fe800000e0000 */
[----:B------:R1:W-:Y:S01]  /*b050*/  SHFL.IDX PT, R48, R27, R37, 0x1c1f ;  /* 0x001c1f251b307589 */ /* 0x0003e200000e0000 */
[----:B0-----:R-:W-:-:S03]  /*b060*/  SEL R26, R20, R79, P0 ;  /* 0x0000004f141a7207 */ /* 0x001fc60000000000 */
[----:B------:R-:W-:Y:S04]  /*b070*/  SHFL.IDX PT, R80, R51, R37, 0x1c1f ;  /* 0x001c1f2533507589 */ /* 0x000fe800000e0000 */
[----:B------:R2:W-:Y:S01]  /*b080*/  SHFL.IDX PT, R52, R28, R37, 0x1c1f ;  /* 0x001c1f251c347589 */ /* 0x0005e200000e0000 */
[----:B-1----:R-:W-:-:S03]  /*b090*/  SEL R27, R58, R105, P0 ;  /* 0x000000693a1b7207 */ /* 0x002fc60000000000 */
[----:B------:R-:W-:Y:S04]  /*b0a0*/  SHFL.IDX PT, R82, R59, R37, 0x1c1f ;  /* 0x001c1f253b527589 */ /* 0x000fe800000e0000 */
[----:B------:R3:W0:Y:S01]  /*b0b0*/  SHFL.IDX PT, R54, R29, R37, 0x1c1f ;  /* 0x001c1f251d367589 */ /* 0x00062200000e0000 */
[----:B--2---:R-:W-:-:S03]  /*b0c0*/  SEL R28, R81, R36, P0 ;  /* 0x00000024511c7207 */ /* 0x004fc60000000000 */
[----:B------:R-:W1:Y:S04]  /*b0d0*/  SHFL.IDX PT, R62, R62, R37, 0x1c1f ;  /* 0x001c1f253e3e7589 */ /* 0x000e6800000e0000 */
[----:B------:R2:W-:Y:S01]  /*b0e0*/  SHFL.IDX PT, R56, R30, R37, 0x1c1f ;  /* 0x001c1f251e387589 */ /* 0x0005e200000e0000 */
[----:B---3--:R-:W-:-:S03]  /*b0f0*/  SEL R29, R109, R78, P0 ;  /* 0x0000004e6d1d7207 */ /* 0x008fc60000000000 */
[----:B------:R-:W-:Y:S04]  /*b100*/  SHFL.IDX PT, R64, R64, R37, 0x1c1f ;  /* 0x001c1f2540407589 */ /* 0x000fe800000e0000 */
[----:B------:R3:W-:Y:S01]  /*b110*/  SHFL.IDX PT, R60, R31, R37, 0x1c1f ;  /* 0x001c1f251f3c7589 */ /* 0x0007e200000e0000 */
[----:B--2---:R-:W-:-:S03]  /*b120*/  SEL R30, R36, R81, P0 ;  /* 0x00000051241e7207 */ /* 0x004fc60000000000 */
[----:B------:R2:W-:Y:S04]  /*b130*/  SHFL.IDX PT, R66, R32, R37, 0x1c1f ;  /* 0x001c1f2520427589 */ /* 0x0005e800000e0000 */
[----:B------:R-:W-:Y:S01]  /*b140*/  SHFL.IDX PT, R84, R65, R37, 0x1c1f ;  /* 0x001c1f2541547589 */ /* 0x000fe200000e0000 */
[----:B0-----:R-:W-:Y:S02]  /*b150*/  SEL R36, R95, R54, P0 ;  /* 0x000000365f247207 */ /* 0x001fe40000000000 */
[----:B---3--:R-:W-:Y:S01]  /*b160*/  SEL R31, R78, R109, P0 ;  /* 0x0000006d4e1f7207 */ /* 0x008fe20000000000 */
[----:B------:R0:W-:Y:S01]  /*b170*/  SHFL.IDX PT, R72, R33, R37, 0x1c1f ;  /* 0x001c1f2521487589 */ /* 0x0001e200000e0000 */
[----:B-1----:R-:W-:Y:S02]  /*b180*/  SEL R39, R62, R123, P0 ;  /* 0x0000007b3e277207 */ /* 0x002fe40000000000 */
[----:B--2---:R-:W-:Y:S01]  /*b190*/  SEL R32, R89, R52, P0 ;  /* 0x0000003459207207 */ /* 0x004fe20000000000 */
[----:B------:R-:W1:Y:S04]  /*b1a0*/  SHFL.IDX PT, R86, R67, R37, 0x1c1f ;  /* 0x001c1f2543567589 */ /* 0x000e6800000e0000 */
[----:B------:R2:W-:Y:S01]  /*b1b0*/  SHFL.IDX PT, R74, R34, R37, 0x1c1f ;  /* 0x001c1f25224a7589 */ /* 0x0005e200000e0000 */
[----:B0-----:R-:W-:-:S03]  /*b1c0*/  SEL R33, R121, R82, P0 ;  /* 0x0000005279217207 */ /* 0x001fc60000000000 */
[----:B------:R-:W-:Y:S04]  /*b1d0*/  SHFL.IDX PT, R68, R68, R37, 0x1c1f ;  /* 0x001c1f2544447589 */ /* 0x000fe800000e0000 */
[----:B------:R-:W0:Y:S01]  /*b1e0*/  SHFL.IDX PT, R70, R70, R37, 0x1c1f ;  /* 0x001c1f2546467589 */ /* 0x000e2200000e0000 */
[----:B--2---:R-:W-:-:S03]  /*b1f0*/  SEL R34, R52, R89, P0 ;  /* 0x0000005934227207 */ /* 0x004fc60000000000 */
[----:B------:R2:W-:Y:S04]  /*b200*/  SHFL.IDX PT, R76, R35, R37, 0x1c1f ;  /* 0x001c1f25234c7589 */ /* 0x0005e800000e0000 */
[----:B------:R3:W4:Y:S04]  /*b210*/  SHFL.IDX PT, R88, R71, R37, 0x1c1f ;  /* 0x001c1f2547587589 */ /* 0x00072800000e0000 */
[----:B------:R0:W-:Y:S01]  /*b220*/  STSM.16.M88.4 [R98], R4 ;  /* 0x0000000462007844 */ /* 0x0001e20000000200 */
[----:B-1----:R-:W-:Y:S02]  /*b230*/  SEL R65, R129, R86, P0 ;  /* 0x0000005681417207 */ /* 0x002fe40000000000 */
[----:B--2---:R-:W-:Y:S01]  /*b240*/  SEL R35, R82, R121, P0 ;  /* 0x0000007952237207 */ /* 0x004fe20000000000 */
[----:B------:R1:W-:Y:S01]  /*b250*/  STSM.16.M88.4 [R96], R8 ;  /* 0x0000000860007844 */ /* 0x0003e20000000200 */
[----:B------:R-:W-:-:S02]  /*b260*/  SEL R67, R86, R129, P0 ;  /* 0x0000008156437207 */ /* 0x000fc40000000000 */
[----:B---3--:R-:W-:Y:S01]  /*b270*/  SEL R37, R123, R62, P0 ;  /* 0x0000003e7b257207 */ /* 0x008fe20000000000 */
[----:B------:R2:W-:Y:S04]  /*b280*/  STSM.16.M88.4 [R94], R12 ;  /* 0x0000000c5e007844 */ /* 0x0005e80000000200 */
[----:B------:R4:W-:Y:S01]  /*b290*/  STSM.16.M88.4 [R92], R24 ;  /* 0x000000185c007844 */ /* 0x0009e20000000200 */
[----:B0-----:R-:W-:Y:S02]  /*b2a0*/  SEL R73, R133, R70, P0 ;  /* 0x0000004685497207 */ /* 0x001fe40000000000 */
[----:B------:R-:W-:Y:S01]  /*b2b0*/  SEL R75, R70, R133, P0 ;  /* 0x00000085464b7207 */ /* 0x000fe20000000000 */
[----:B------:R-:W-:Y:S01]  /*b2c0*/  STSM.16.M88.4 [R90], R28 ;  /* 0x0000001c5a007844 */ /* 0x000fe20000000200 */
[----:B------:R-:W-:-:S02]  /*b2d0*/  SEL R4, R83, R38, P0 ;  /* 0x0000002653047207 */ /* 0x000fc40000000000 */
[----:B------:R-:W-:Y:S02]  /*b2e0*/  SEL R6, R38, R83, P0 ;  /* 0x0000005326067207 */ /* 0x000fe40000000000 */
[----:B------:R-:W-:Y:S02]  /*b2f0*/  SEL R5, R111, R46, P0 ;  /* 0x0000002e6f057207 */ /* 0x000fe40000000000 */
[----:B------:R-:W-:Y:S02]  /*b300*/  SEL R7, R46, R111, P0 ;  /* 0x0000006f2e077207 */ /* 0x000fe40000000000 */
[----:B-1----:R-:W-:Y:S02]  /*b310*/  SEL R8, R85, R44, P0 ;  /* 0x0000002c55087207 */ /* 0x002fe40000000000 */
[----:B------:R-:W-:Y:S01]  /*b320*/  SEL R10, R44, R85, P0 ;  /* 0x000000552c0a7207 */ /* 0x000fe20000000000 */
[----:B------:R0:W-:Y:S01]  /*b330*/  STSM.16.M88.4 [R61], R4 ;  /* 0x000000043d007844 */ /* 0x0001e20000000200 */
[----:B------:R-:W-:-:S02]  /*b340*/  SEL R9, R115, R50, P0 ;  /* 0x0000003273097207 */ /* 0x000fc40000000000 */
[----:B------:R-:W-:Y:S02]  /*b350*/  SEL R11, R50, R115, P0 ;  /* 0x00000073320b7207 */ /* 0x000fe40000000000 */
[----:B--2---:R-:W-:Y:S02]  /*b360*/  SEL R12, R87, R48, P0 ;  /* 0x00000030570c7207 */ /* 0x004fe40000000000 */
[----:B------:R-:W-:Y:S01]  /*b370*/  SEL R14, R48, R87, P0 ;  /* 0x00000057300e7207 */ /* 0x000fe20000000000 */
[----:B------:R1:W-:Y:S01]  /*b380*/  STSM.16.M88.4 [R57], R8 ;  /* 0x0000000839007844 */ /* 0x0003e20000000200 */
[----:B------:R-:W-:Y:S02]  /*b390*/  SEL R13, R119, R80, P0 ;  /* 0x00000050770d7207 */ /* 0x000fe40000000000 */
[----:B------:R-:W-:Y:S02]  /*b3a0*/  SEL R15, R80, R119, P0 ;  /* 0x00000077500f7207 */ /* 0x000fe40000000000 */
[----:B------:R-:W-:-:S02]  /*b3b0*/  SEL R38, R54, R95, P0 ;  /* 0x0000005f36267207 */ /* 0x000fc40000000000 */
[----:B----4-:R-:W-:Y:S01]  /*b3c0*/  SEL R25, R135, R88, P0 ;  /* 0x0000005887197207 */ /* 0x010fe20000000000 */
[----:B------:R2:W-:Y:S01]  /*b3d0*/  STSM.16.M88.4 [R55], R12 ;  /* 0x0000000c37007844 */ /* 0x0005e20000000200 */
[----:B0-----:R-:W-:Y:S02]  /*b3e0*/  SEL R4, R93, R56, P0 ;  /* 0x000000385d047207 */ /* 0x001fe40000000000 */
        /* <DEDUP_REMOVED lines=12> */
[----:B------:R-:W-:Y:S01]  /*b4b0*/  STSM.16.M88.4 [R43], R8 ;  /* 0x000000082b007844 */ /* 0x000fe20000000200 */
[----:B--2---:R-:W-:-:S02]  /*b4c0*/  SEL R12, R103, R72, P0 ;  /* 0x00000048670c7207 */ /* 0x004fc40000000000 */
[----:B------:R-:W-:Y:S01]  /*b4d0*/  SEL R14, R72, R103, P0 ;  /* 0x00000067480e7207 */ /* 0x000fe20000000000 */
[----:B------:R1:W-:Y:S01]  /*b4e0*/  STSM.16.M88.4 [R3], R64 ;  /* 0x0000004003007844 */ /* 0x0003e20000000200 */
[----:B------:R-:W-:Y:S02]  /*b4f0*/  SEL R13, R131, R68, P0 ;  /* 0x00000044830d7207 */ /* 0x000fe40000000000 */
[----:B------:R-:W-:Y:S01]  /*b500*/  SEL R15, R68, R131, P0 ;  /* 0x00000083440f7207 */ /* 0x000fe20000000000 */
[----:B0-----:R-:W-:Y:S01]  /*b510*/  IMAD.U32 R4, RZ, RZ, UR10 ;  /* 0x0000000aff047e24 */ /* 0x001fe2000f8e00ff */
        /* <DEDUP_REMOVED lines=9> */
[----:B------:R-:W-:Y:S01]  /*b5b0*/  UISETP.NE.U32.AND UP1, UPT, UR10, URZ, UPT ;  /* 0x0000003f0a00728c */ /* 0x000fe2000bf25070 */
[----:B------:R-:W2:Y:S03]  /*b5c0*/  LDC R76, c[0x0][0xbe8] ;  /* 0x0002fa00ff4c7b82 */ /* 0x000ea60000000800 */
[----:B------:R0:W-:Y:S05]  /*b5d0*/  STSM.16.M88.4 [R42], R24 ;  /* 0x000000182a007844 */ /* 0x0001ea0000000200 */
[----:B------:R-:W-:Y:S01]  /*b5e0*/  BAR.SYNC.DEFER_BLOCKING 0x1, 0x100 ;  /* 0x0044000000007b1d */ /* 0x000fe20000010000 */
[----:B------:R-:W-:-:S06]  /*b5f0*/  UISETP.NE.AND.EX UP1, UPT, UR11, URZ, UPT, UP1 ;  /* 0x0000003f0b00728c */ /* 0x000fcc000bf25310 */
[----:B------:R-:W-:-:S05]  /*b600*/  PLOP3.LUT P0, PT, PT, PT, UP1, 0x80, 0x0 ;  /* 0x000000000000781c */ /* 0x000fca0003f0f018 */
[----:B------:R-:W-:Y:S02]  /*b610*/  @UP1 ULDC.64 UR10, c[0x0][0xc08] ;  /* 0x00030200000a1ab9 */ /* 0x000fe40000000a00 */
[----:B------:R-:W-:Y:S01]  /*b620*/  @UP1 UIMAD.WIDE UR10, UR37, 0x4, UR10 ;  /* 0x00000004250a18a5 */ /* 0x000fe2000f8e020a */
[----:B------:R-:W-:Y:S02]  /*b630*/  ULDC UR12, c[0x0][0xa88] ;  /* 0x0002a200000c7ab9 */ /* 0x000fe40000000800 */
[----:B-1----:R-:W-:-:S03]  /*b640*/  IMAD.U32 R3, RZ, RZ, UR12 ;  /* 0x0000000cff037e24 */ /* 0x002fc6000f8e00ff */
[----:B------:R-:W-:Y:S02]  /*b650*/  IMAD.U32 R10, RZ, RZ, UR10 ;  /* 0x0000000aff0a7e24 */ /* 0x000fe4000f8e00ff */
[----:B------:R-:W-:Y:S01]  /*b660*/  IMAD.U32 R11, RZ, RZ, UR11 ;  /* 0x0000000bff0b7e24 */ /* 0x000fe2000f8e00ff */
[----:B------:R-:W3:Y:S01]  /*b670*/  @P2 LDG.E R6, desc[UR52][R4.64] ;  /* 0x0000003404062981 */ /* 0x000ee2000c1e1900 */
[----:B--2---:R-:W-:Y:S01]  /*b680*/  ISETP.NE.AND P1, PT, R76, 0x1, PT ;  /* 0x000000014c00780c */ /* 0x004fe20003f25270 */
[----:B------:R-:W-:Y:S01]  /*b690*/  UMOV UR4, URZ ;  /* 0x0000003f00047c82 */ /* 0x000fe20008000000 */
[----:B------:R-:W-:Y:S01]  /*b6a0*/  VIADD R8, R17, UR40 ;  /* 0x0000002811087c36 */ /* 0x000fe20008000000 */
[----:B------:R0:W5:Y:S10]  /*b6b0*/  @P0 LDG.E R3, desc[UR52][R10.64] ;  /* 0x000000340a030981 */ /* 0x000174000c1e1900 */
[----:B------:R-:W1:Y:S08]  /*b6c0*/  @P1 LDC R7, c[0x0][0xbec] ;  /* 0x0002fb00ff071b82 */ /* 0x000e700000000800 */
[----:B------:R-:W2:Y:S01]  /*b6d0*/  @P1 LDC R9, c[0x0][0xbf0] ;  /* 0x0002fc00ff091b82 */ /* 0x000ea20000000800 */
[----:B---3--:R-:W-:Y:S01]  /*b6e0*/  @P2 R2UR UR4, R6 ;  /* 0x00000000060422ca */ /* 0x008fe200000e0000 */
[----:B012---:R-:W-:-:S14]  /*b6f0*/  @P0 BRA `(.L_x_2698) ;  /* 0x0000000000100947 */ /* 0x007fdc0003800000 */
[----:B------:R-:W-:Y:S05]  /*b700*/  @!P2 BRA `(.L_x_2698) ;  /* 0x00000000000ca947 */ /* 0x000fea0003800000 */
[----:B------:R-:W2:Y:S04]  /*b710*/  LDG.E R6, desc[UR52][R4.64] ;  /* 0x0000003404067981 */ /* 0x000ea8000c1e1900 */
[----:B-----5:R-:W2:Y:S02]  /*b720*/  LDG.E R3, desc[UR52][R4.64+0x4] ;  /* 0x0000043404037981 */ /* 0x020ea4000c1e1900 */
[----:B--2---:R-:W-:-:S07]  /*b730*/  IMAD.IADD R3, R3, 0x1, -R6 ;  /* 0x0000000103037824 */ /* 0x004fce00078e0a06 */
.L_x_2698:
[----:B------:R-:W-:Y:S01]  /*b740*/  USHF.R.S32.HI UR15, URZ, 0x1f, UR39 ;  /* 0x0000001f3f0f7899 */ /* 0x000fe20008011427 */
[----:B------:R-:W-:Y:S01]  /*b750*/  @P1 IMAD.HI.U32 R4, R8, R7, RZ ;  /* 0x0000000708041227 */ /* 0x000fe200078e00ff */
[----:B------:R-:W-:Y:S01]  /*b760*/  ULDC.64 UR16, c[0x0][0xb90] ;  /* 0x0002e40000107ab9 */ /* 0x000fe20000000a00 */
[----:B------:R-:W-:Y:S01]  /*b770*/  USHF.R.S32.HI UR11, URZ, 0x1f, UR4 ;  /* 0x0000001f3f0b7899 */ /* 0x000fe20008011404 */
[----:B------:R-:W0:Y:S01]  /*b780*/  @P1 LDC R77, c[0x0][0xbf0] ;  /* 0x0002fc00ff4d1b82 */ /* 0x000e220000000800 */
[----:B------:R-:W-:Y:S01]  /*b790*/  UIMAD UR14, UR15, UR16, URZ ;  /* 0x000000100f0e72a4 */ /* 0x000fe2000f8e023f */
[----:B------:R-:W-:Y:S01]  /*b7a0*/  IMAD.MOV.U32 R6, RZ, RZ, R8 ;  /* 0x000000ffff067224 */ /* 0x000fe200078e0008 */
[----:B------:R-:W-:Y:S01]  /*b7b0*/  @P1 SHF.R.U32.HI R6, RZ, R9, R4 ;  /* 0x00000009ff061219 */ /* 0x000fe20000011604 */
[----:B------:R-:W-:Y:S01]  /*b7c0*/  UMOV UR10, UR4 ;  /* 0x00000004000a7c82 */ /* 0x000fe20008000000 */
[----:B------:R-:W-:Y:S01]  /*b7d0*/  USEL UR38, UR38, URZ, !UP0 ;  /* 0x0000003f26267287 */ /* 0x000fe2000c000000 */
[----:B------:R-:W-:Y:S01]  /*b7e0*/  IMAD R4, R217, 0x40, R16 ;  /* 0x00000040d9047824 */ /* 0x000fe200078e0210 */
[----:B------:R-:W-:Y:S01]  /*b7f0*/  UIMAD.WIDE.U32 UR12, UR39, UR16, UR10 ;  /* 0x00000010270c72a5 */ /* 0x000fe2000f8e000a */
[----:B------:R-:W-:Y:S01]  /*b800*/  IMAD.MOV R9, RZ, RZ, -R6 ;  /* 0x000000ffff097224 */ /* 0x000fe200078e0a06 */
[----:B------:R-:W-:Y:S01]  /*b810*/  UIMAD UR14, UR39, UR17, UR14 ;  /* 0x00000011270e72a4 */ /* 0x000fe2000f8e020e */
[----:B------:R-:W-:Y:S01]  /*b820*/  IMAD.MOV.U32 R5, RZ, RZ, 0x2 ;  /* 0x00000002ff057424 */ /* 0x000fe200078e00ff */
[----:B------:R-:W-:Y:S01]  /*b830*/  USEL UR37, UR37, URZ, !UP0 ;  /* 0x0000003f25257287 */ /* 0x000fe2000c000000 */
[----:B------:R-:W-:Y:S01]  /*b840*/  IMAD R9, R76, R9, R8 ;  /* 0x000000094c097224 */ /* 0x000fe200078e0208 */
[----:B------:R-:W-:Y:S01]  /*b850*/  ULDC.64 UR16, c[0x0][0xb98] ;  /* 0x0002e60000107ab9 */ /* 0x000fe20000000a00 */
[----:B------:R-:W-:Y:S01]  /*b860*/  UIADD3 UR13, UR13, UR14, URZ ;  /* 0x0000000e0d0d7290 */ /* 0x000fe2000fffe03f */
[----:B------:R-:W-:Y:S01]  /*b870*/  SHF.R.S32.HI R8, RZ, 0x1f, R6 ;  /* 0x0000001fff087819 */ /* 0x000fe20000011406 */
[----:B------:R-:W-:Y:S01]  /*b880*/  UIMAD UR10, UR38, UR16, URZ ;  /* 0x00000010260a72a4 */ /* 0x000fe2000f8e023f */
[----:B------:R-:W-:Y:S01]  /*b890*/  SHF.R.S32.HI R7, RZ, 0x1f, R9 ;  /* 0x0000001fff077819 */ /* 0x000fe20000011409 */
[----:B------:R-:W-:Y:S01]  /*b8a0*/  UIMAD.WIDE.U32 UR12, UR37, UR16, UR12 ;  /* 0x00000010250c72a5 */ /* 0x000fe2000f8e000c */
[----:B------:R-:W-:Y:S01]  /*b8b0*/  IMAD.WIDE R4, R4, R5, UR8 ;  /* 0x0000000804047e25 */ /* 0x000fe2000f8e0205 */
[----:B------:R-:W-:Y:S01]  /*b8c0*/  UIMAD UR10, UR37, UR17, UR10 ;  /* 0x00000011250a72a4 */ /* 0x000fe2000f8e020a */
[----:B------:R-:W-:-:S02]  /*b8d0*/  ULDC.64 UR8, c[0x0][0xb88] ;  /* 0x0002e20000087ab9 */ /* 0x000fc40000000a00 */
[----:B-----5:R-:W-:Y:S01]  /*b8e0*/  IMAD R81, R3, R76, RZ ;  /* 0x0000004c03517224 */ /* 0x020fe200078e02ff */
[----:B------:R-:W-:Y:S01]  /*b8f0*/  IADD3 R6, P0, R6, UR12, RZ ;  /* 0x0000000c06067c10 */ /* 0x000fe2000ff1e0ff */
[----:B------:R-:W-:Y:S01]  /*b900*/  IMAD R10, R7, UR8, RZ ;  /* 0x00000008070a7c24 */ /* 0x000fe2000f8e02ff */
[C---:B------:R-:W-:Y:S01]  /*b910*/  IADD3 R53, P3, R4.reuse, 0x4000, RZ ;  /* 0x0000400004357810 */ /* 0x040fe20007f7e0ff */
[----:B------:R-:W-:Y:S01]  /*b920*/  IMAD.U32 R11, RZ, RZ, UR10 ;  /* 0x0000000aff0b7e24 */ /* 0x000fe2000f8e00ff */
[----:B------:R-:W-:Y:S01]  /*b930*/  IADD3 R29, P2, R4, 0x5000, RZ ;  /* 0x00005000041d7810 */ /* 0x000fe20007f5e0ff */
[----:B------:R-:W-:Y:S01]  /*b940*/  IMAD R15, R9, UR9, R10 ;  /* 0x00000009090f7c24 */ /* 0x000fe2000f8e020a */
[----:B------:R-:W-:Y:S01]  /*b950*/  LOP3.LUT R52, R53, 0x380, RZ, 0xc0, !PT ;  /* 0x0000038035347812 */ /* 0x000fe200078ec0ff */
[----:B------:R-:W-:Y:S01]  /*b960*/  VIADD R26, R220, UR40 ;  /* 0x00000028dc1a7c36 */ /* 0x000fe20008000000 */
[----:B------:R-:W-:Y:S01]  /*b970*/  IADD3.X R7, R8, UR13, R11, P0, !PT ;  /* 0x0000000d08077c10 */ /* 0x000fe200087fe40b */
[----:B------:R-:W-:Y:S01]  /*b980*/  ULDC.64 UR12, c[0x0][0xaa0] ;  /* 0x0002a800000c7ab9 */ /* 0x000fe20000000a00 */
[----:B------:R-:W-:-:S02]  /*b990*/  IADD3 R11, P5, R4, 0x1000, RZ ;  /* 0x00001000040b7810 */ /* 0x000fc40007fbe0ff */
[----:B------:R-:W-:Y:S01]  /*b9a0*/  SHF.R.U64 R52, R52, 0x3, RZ ;  /* 0x0000000334347819 */ /* 0x000fe200000012ff */
[----:B------:R-:W-:Y:S01]  /*b9b0*/  IMAD.WIDE.U32 R6, R9, UR8, R6 ;  /* 0x0000000809067c25 */ /* 0x000fe2000f8e0006 */
[----:B------:R-:W-:Y:S01]  /*b9c0*/  LOP3.LUT R8, R11, 0x380, RZ, 0xc0, !PT ;  /* 0x000003800b087812 */ /* 0x000fe200078ec0ff */
[----:B------:R-:W-:Y:S01]  /*b9d0*/  ULDC.64 UR8, c[0x0][0xb50] ;  /* 0x0002d40000087ab9 */ /* 0x000fe20000000a00 */
[----:B------:R-:W-:Y:S01]  /*b9e0*/  LOP3.LUT R52, R52, R53, RZ, 0x3c, !PT ;  /* 0x0000003534347212 */ /* 0x000fe200078e3cff */
[----:B------:R-:W-:Y:S01]  /*b9f0*/  IMAD.IADD R7, R7, 0x1, R15 ;  /* 0x0000000107077824 */ /* 0x000fe200078e020f */
[----:B------:R-:W-:Y:S01]  /*ba00*/  SHF.R.U64 R8, R8, 0x3, RZ ;  /* 0x0000000308087819 */ /* 0x000fe200000012ff */
[--C-:B------:R-:W-:Y:S01]  /*ba10*/  IMAD.X R53, RZ, RZ, R5.reuse, P3 ;  /* 0x000000ffff357224 */ /* 0x100fe200018e0605 */
[----:B------:R-:W-:Y:S01]  /*ba20*/  LEA R14, P0, R6, UR8, 0x2 ;  /* 0x00000008060e7c11 */ /* 0x000fe2000f8010ff */
[----:B------:R-:W-:Y:S01]  /*ba30*/  IMAD.X R9, RZ, RZ, R5, P5 ;  /* 0x000000ffff097224 */ /* 0x000fe200028e0605 */
[----:B------:R-:W-:-:S02]  /*ba40*/  LOP3.LUT R8, R8, R11, RZ, 0x3c, !PT ;  /* 0x0000000b08087212 */ /* 0x000fc400078e3cff */
[----:B------:R-:W-:Y:S01]  /*ba50*/  LEA.HI.X R11, R6, UR9, R7, 0x2, P0 ;  /* 0x00000009060b7c11 */ /* 0x000fe200080f1407 */
[----:B------:R-:W-:Y:S01]  /*ba60*/  SHFL.IDX PT, R20, R14, RZ, 0x1c1f ;  /* 0x001c1fff0e147589 */ /* 0x000fe200000e0000 */
[----:B------:R-:W-:Y:S01]  /*ba70*/  IADD3 R25, P0, R4, 0x3000, RZ ;  /* 0x0000300004197810 */ /* 0x000fe20007f1e0ff */
[----:B------:R-:W-:Y:S01]  /*ba80*/  VIADD R6, R26, 0x8 ;  /* 0x000000081a067836 */ /* 0x000fe20000000000 */
[----:B------:R-:W-:Y:S01]  /*ba90*/  IADD3 R45, P3, R4, 0xa000, RZ ;  /* 0x0000a000042d7810 */ /* 0x000fe20007f7e0ff */
[----:B------:R-:W1:Y:S01]  /*baa0*/  SHFL.IDX PT, R21, R11, RZ, 0x1c1f ;  /* 0x001c1fff0b157589 */ /* 0x000e6200000e0000 */
[----:B------:R-:W-:Y:S02]  /*bab0*/  LOP3.LUT R24, R25, 0x380, RZ, 0xc0, !PT ;  /* 0x0000038019187812 */ /* 0x000fe400078ec0ff */
[----:B------:R-:W-:Y:S01]  /*bac0*/  LOP3.LUT R44, R45, 0x380, RZ, 0xc0, !PT ;  /* 0x000003802d2c7812 */ /* 0x000fe200078ec0ff */
[----:B------:R-:W-:Y:S01]  /*bad0*/  SHFL.IDX PT, R42, R14, 0x1, 0x1c1f ;  /* 0x003c1f000e2a7f89 */ /* 0x000fe200000e0000 */
[----:B------:R-:W-:-:S02]  /*bae0*/  LOP3.LUT R28, R29, 0x380, RZ, 0xc0, !PT ;  /* 0x000003801d1c7812 */ /* 0x000fc400078ec0ff */
[----:B------:R-:W-:Y:S01]  /*baf0*/  SHF.R.U64 R24, R24, 0x3, RZ ;  /* 0x0000000318187819 */ /* 0x000fe200000012ff */
[----:B------:R-:W2:Y:S01]  /*bb00*/  SHFL.IDX PT, R43, R11, 0x1, 0x1c1f ;  /* 0x003c1f000b2b7f89 */ /* 0x000ea200000e0000 */
[----:B------:R-:W-:Y:S02]  /*bb10*/  SHF.R.U64 R44, R44, 0x3, RZ ;  /* 0x000000032c2c7819 */ /* 0x000fe400000012ff */
[----:B------:R-:W-:Y:S02]  /*bb20*/  SHF.R.U64 R28, R28, 0x3, RZ ;  /* 0x000000031c1c7819 */ /* 0x000fe400000012ff */
[----:B------:R-:W-:Y:S01]  /*bb30*/  LOP3.LUT R24, R24, R25, RZ, 0x3c, !PT ;  /* 0x0000001918187212 */ /* 0x000fe200078e3cff */
[--C-:B------:R-:W-:Y:S01]  /*bb40*/  IMAD.X R25, RZ, RZ, R5.reuse, P0 ;  /* 0x000000ffff197224 */ /* 0x100fe200000e0605 */
[----:B------:R-:W-:Y:S02]  /*bb50*/  IADD3 R57, P0, R4, 0x9000, RZ ;  /* 0x0000900004397810 */ /* 0x000fe40007f1e0ff */
[----:B------:R-:W-:Y:S01]  /*bb60*/  LOP3.LUT R44, R44, R45, RZ, 0x3c, !PT ;  /* 0x0000002d2c2c7212 */ /* 0x000fe200078e3cff */
[--C-:B------:R-:W-:Y:S01]  /*bb70*/  IMAD.X R45, RZ, RZ, R5.reuse, P3 ;  /* 0x000000ffff2d7224 */ /* 0x100fe200018e0605 */
[----:B------:R-:W-:Y:S01]  /*bb80*/  LOP3.LUT R28, R28, R29, RZ, 0x3c, !PT ;  /* 0x0000001d1c1c7212 */ /* 0x000fe200078e3cff */
[----:B------:R-:W-:Y:S01]  /*bb90*/  IMAD.X R29, RZ, RZ, R5, P2 ;  /* 0x000000ffff1d7224 */ /* 0x000fe200010e0605 */
[----:B------:R-:W-:-:S02]  /*bba0*/  IADD3 R10, P3, R4, 0xf000, RZ ;  /* 0x0000f000040a7810 */ /* 0x000fc40007f7e0ff */
[----:B------:R-:W-:Y:S02]  /*bbb0*/  LOP3.LUT R56, R57, 0x380, RZ, 0xc0, !PT ;  /* 0x0000038039387812 */ /* 0x000fe400078ec0ff */
[C---:B------:R-:W-:Y:S02]  /*bbc0*/  IADD3 R41, P2, R4.reuse, 0xb000, RZ ;  /* 0x0000b00004297810 */ /* 0x040fe40007f5e0ff */
[----:B------:R-:W-:Y:S01]  /*bbd0*/  IADD3 R13, P4, R4, 0x2000, RZ ;  /* 0x00002000040d7810 */ /* 0x000fe20007f9e0ff */
[----:B------:R-:W-:Y:S01]  /*bbe0*/  UIMAD UR10, UR11, UR12, URZ ;  /* 0x0000000c0b0a72a4 */ /* 0x000fe2000f8e023f */
[----:B------:R-:W-:Y:S02]  /*bbf0*/  LOP3.LUT R3, R10, 0x380, RZ, 0xc0, !PT ;  /* 0x000003800a037812 */ /* 0x000fe400078ec0ff */
[C---:B------:R-:W-:Y:S02]  /*bc00*/  IADD3 R33, P6, R4.reuse, 0x6000, RZ ;  /* 0x0000600004217810 */ /* 0x040fe40007fde0ff */
[----:B------:R-:W-:Y:S01]  /*bc10*/  IADD3 R37, P5, R4, 0x7000, RZ ;  /* 0x0000700004257810 */ /* 0x000fe20007fbe0ff */
[----:B------:R-:W-:Y:S01]  /*bc20*/  UIMAD.WIDE.U32 UR8, UR4, UR12, URZ ;  /* 0x0000000c040872a5 */ /* 0x000fe2000f8e003f */
[----:B------:R-:W-:Y:S01]  /*bc30*/  SHF.R.U64 R56, R56, 0x3, RZ ;  /* 0x0000000338387819 */ /* 0x000fe200000012ff */
[----:B------:R-:W-:Y:S01]  /*bc40*/  IMAD.X R49, RZ, RZ, R5, P3 ;  /* 0x000000ffff317224 */ /* 0x000fe200018e0605 */
[----:B------:R-:W-:-:S02]  /*bc50*/  LOP3.LUT R40, R41, 0x380, RZ, 0xc0, !PT ;  /* 0x0000038029287812 */ /* 0x000fc400078ec0ff */
[----:B------:R-:W-:Y:S02]  /*bc60*/  SHF.R.U64 R3, R3, 0x3, RZ ;  /* 0x0000000303037819 */ /* 0x000fe400000012ff */
[----:B------:R-:W-:Y:S01]  /*bc70*/  LOP3.LUT R56, R56, R57, RZ, 0x3c, !PT ;  /* 0x0000003938387212 */ /* 0x000fe200078e3cff */
[--C-:B------:R-:W-:Y:S01]  /*bc80*/  IMAD.X R57, RZ, RZ, R5.reuse, P0 ;  /* 0x000000ffff397224 */ /* 0x100fe200000e0605 */
[----:B------:R-:W-:Y:S02]  /*bc90*/  SHF.R.U64 R40, R40, 0x3, RZ ;  /* 0x0000000328287819 */ /* 0x000fe400000012ff */
[----:B------:R-:W-:Y:S02]  /*bca0*/  LOP3.LUT P0, RZ, R218, 0x3, RZ, 0xc0, !PT ;  /* 0x00000003daff7812 */ /* 0x000fe4000780c0ff */
[----:B------:R-:W-:Y:S02]  /*bcb0*/  LOP3.LUT R12, R13, 0x380, RZ, 0xc0, !PT ;  /* 0x000003800d0c7812 */ /* 0x000fe400078ec0ff */
[----:B------:R-:W-:Y:S01]  /*bcc0*/  LOP3.LUT R40, R40, R41, RZ, 0x3c, !PT ;  /* 0x0000002928287212 */ /* 0x000fe200078e3cff */
[----:B------:R-:W-:Y:S01]  /*bcd0*/  IMAD.X R41, RZ, RZ, R5, P2 ;  /* 0x000000ffff297224 */ /* 0x000fe200010e0605 */
[----:B------:R-:W-:-:S02]  /*bce0*/  LOP3.LUT R48, R3, R10, RZ, 0x3c, !PT ;  /* 0x0000000a03307212 */ /* 0x000fc400078e3cff */
[----:B------:R-:W3:Y:S01]  /*bcf0*/  @P1 LDC R3, c[0x0][0xbec] ;  /* 0x0002fb00ff031b82 */ /* 0x000ee20000000800 */
[-C--:B------:R-:W-:Y:S02]  /*bd00*/  ISETP.GE.OR P2, PT, R26, R81.reuse, P0 ;  /* 0x000000511a00720c */ /* 0x080fe40000746670 */
[----:B------:R-:W-:Y:S02]  /*bd10*/  SHF.R.U64 R12, R12, 0x3, RZ ;  /* 0x000000030c0c7819 */ /* 0x000fe400000012ff */
[----:B------:R-:W-:Y:S02]  /*bd20*/  ISETP.GE.OR P0, PT, R6, R81, P0 ;  /* 0x000000510600720c */ /* 0x000fe40000706670 */
[----:B------:R-:W-:Y:S01]  /*bd30*/  LOP3.LUT R12, R12, R13, RZ, 0x3c, !PT ;  /* 0x0000000d0c0c7212 */ /* 0x000fe200078e3cff */
[----:B------:R-:W-:Y:S01]  /*bd40*/  IMAD.X R13, RZ, RZ, R5, P4 ;  /* 0x000000ffff0d7224 */ /* 0x000fe200020e0605 */
[----:B------:R-:W-:Y:S01]  /*bd50*/  IADD3 R65, P4, R4, 0x8000, RZ ;  /* 0x0000800004417810 */ /* 0x000fe20007f9e0ff */
[----:B------:R-:W-:Y:S01]  /*bd60*/  UIMAD UR10, UR4, UR13, UR10 ;  /* 0x0000000d040a72a4 */ /* 0x000fe2000f8e020a */
[----:B------:R-:W-:-:S02]  /*bd70*/  LOP3.LUT R32, R33, 0x380, RZ, 0xc0, !PT ;  /* 0x0000038021207812 */ /* 0x000fc400078ec0ff */
[----:B------:R-:W-:Y:S01]  /*bd80*/  LOP3.LUT R36, R37, 0x380, RZ, 0xc0, !PT ;  /* 0x0000038025247812 */ /* 0x000fe200078ec0ff */
[----:B-1----:R-:W-:Y:S01]  /*bd90*/  @!P2 ST.E desc[UR52][R20.64], R2 ;  /* 0x000000021400a985 */ /* 0x002fe2000c101934 */
[----:B------:R-:W-:Y:S01]  /*bda0*/  LOP3.LUT R64, R65, 0x380, RZ, 0xc0, !PT ;  /* 0x0000038041407812 */ /* 0x000fe200078ec0ff */
[----:B------:R-:W-:Y:S01]  /*bdb0*/  ULDC.64 UR12, c[0x0][0xae8] ;  /* 0x0002ba00000c7ab9 */ /* 0x000fe20000000a00 */
[----:B------:R-:W-:Y:S01]  /*bdc0*/  SHF.R.U64 R32, R32, 0x3, RZ ;  /* 0x0000000320207819 */ /* 0x000fe200000012ff */
[----:B--2---:R1:W-:Y:S01]  /*bdd0*/  @!P0 ST.E desc[UR52][R42.64], R0 ;  /* 0x000000002a008985 */ /* 0x0043e2000c101934 */
[----:B------:R-:W-:Y:S01]  /*bde0*/  SHF.R.U64 R36, R36, 0x3, RZ ;  /* 0x0000000324247819 */ /* 0x000fe200000012ff */
[----:B------:R-:W-:Y:S01]  /*bdf0*/  UIADD3 UR9, UR9, UR10, URZ ;  /* 0x0000000a09097290 */ /* 0x000fe2000fffe03f */
[----:B------:R-:W-:Y:S01]  /*be00*/  SHF.R.U64 R64, R64, 0x3, RZ ;  /* 0x0000000340407819 */ /* 0x000fe200000012ff */
[----:B------:R-:W-:Y:S01]  /*be10*/  UIMAD UR4, UR15, UR12, URZ ;  /* 0x0000000c0f0472a4 */ /* 0x000fe2000f8e023f */
[----:B------:R-:W-:Y:S01]  /*be20*/  LOP3.LUT R32, R32, R33, RZ, 0x3c, !PT ;  /* 0x0000002120207212 */ /* 0x000fe200078e3cff */
[--C-:B------:R-:W-:Y:S01]  /*be30*/  IMAD.X R33, RZ, RZ, R5.reuse, P6 ;  /* 0x000000ffff217224 */ /* 0x100fe200030e0605 */
[----:B------:R-:W-:Y:S01]  /*be40*/  LOP3.LUT R36, R36, R37, RZ, 0x3c, !PT ;  /* 0x0000002524247212 */ /* 0x000fe200078e3cff */
[--C-:B------:R-:W-:Y:S01]  /*be50*/  IMAD.X R37, RZ, RZ, R5.reuse, P5 ;  /* 0x000000ffff257224 */ /* 0x100fe200028e0605 */
[----:B------:R-:W-:Y:S01]  /*be60*/  LOP3.LUT R64, R64, R65, RZ, 0x3c, !PT ;  /* 0x0000004140407212 */ /* 0x000fe200078e3cff */
[----:B------:R-:W-:Y:S01]  /*be70*/  IMAD.X R65, RZ, RZ, R5, P4 ;  /* 0x000000ffff417224 */ /* 0x000fe200020e0605 */
[----:B------:R-:W-:Y:S01]  /*be80*/  LOP3.LUT R7, R4, 0x380, RZ, 0xc0, !PT ;  /* 0x0000038004077812 */ /* 0x000fe200078ec0ff */
[----:B-1----:R-:W-:Y:S01]  /*be90*/  IMAD R0, R216, 0x20, R217 ;  /* 0x00000020d8007824 */ /* 0x002fe200078e02d9 */
[----:B------:R-:W-:Y:S01]  /*bea0*/  UIMAD UR4, UR39, UR13, UR4 ;  /* 0x0000000d270472a4 */ /* 0x000fe2000f8e0204 */
[----:B------:R-:W-:Y:S01]  /*beb0*/  IADD3 R73, P6, R4, 0xc000, RZ ;  /* 0x0000c00004497810 */ /* 0x000fe20007fde0ff */
[----:B------:R-:W-:Y:S01]  /*bec0*/  UIMAD.WIDE.U32 UR8, UR39, UR12, UR8 ;  /* 0x0000000c270872a5 */ /* 0x000fe2000f8e0008 */
[----:B------:R-:W-:Y:S01]  /*bed0*/  VIADD R20, R0, UR40 ;  /* 0x0000002800147c36 */ /* 0x000fe20008000000 */
[C---:B------:R-:W-:Y:S01]  /*bee0*/  IADD3 R69, P5, R4.reuse, 0xd000, RZ ;  /* 0x0000d00004457810 */ /* 0x040fe20007fbe0ff */
[----:B------:R-:W-:Y:S01]  /*bef0*/  ULDC.64 UR10, c[0x0][0xaf0] ;  /* 0x0002bc00000a7ab9 */ /* 0x000fe20000000a00 */
[----:B------:R-:W-:Y:S01]  /*bf00*/  IADD3 R61, P4, R4, 0xe000, RZ ;  /* 0x0000e000043d7810 */ /* 0x000fe20007f9e0ff */
[----:B---3--:R-:W-:Y:S01]  /*bf10*/  @P1 IMAD.HI.U32 R0, R20, R3, RZ ;  /* 0x0000000314001227 */ /* 0x008fe200078e00ff */
[----:B------:R-:W-:Y:S01]  /*bf20*/  UIADD3 UR9, UR9, UR4, URZ ;  /* 0x0000000409097290 */ /* 0x000fe2000fffe03f */
[----:B------:R-:W-:Y:S01]  /*bf30*/  LOP3.LUT R72, R73, 0x380, RZ, 0xc0, !PT ;  /* 0x0000038049487812 */ /* 0x000fe200078ec0ff */
[----:B------:R-:W-:Y:S01]  /*bf40*/  UIMAD UR4, UR38, UR10, URZ ;  /* 0x0000000a260472a4 */ /* 0x000fe2000f8e023f */
[----:B------:R-:W-:Y:S01]  /*bf50*/  LOP3.LUT R68, R69, 0x380, RZ, 0xc0, !PT ;  /* 0x0000038045447812 */ /* 0x000fe200078ec0ff */
[----:B------:R-:W5:Y:S01]  /*bf60*/  LD.E.128 R8, desc[UR52][R8.64] ;  /* 0x0000003408087980 */ /* 0x000f62000c101d00 */
[----:B------:R-:W-:Y:S01]  /*bf70*/  LOP3.LUT R60, R61, 0x380, RZ, 0xc0, !PT ;  /* 0x000003803d3c7812 */ /* 0x000fe200078ec0ff */
[----:B------:R-:W-:Y:S01]  /*bf80*/  IMAD.MOV.U32 R21, RZ, RZ, R20 ;  /* 0x000000ffff157224 */ /* 0x000fe200078e0014 */
[----:B0-----:R-:W-:Y:S01]  /*bf90*/  @P1 SHF.R.U32.HI R21, RZ, R77, R0 ;  /* 0x0000004dff151219 */ /* 0x001fe20000011600 */
[----:B------:R-:W-:Y:S01]  /*bfa0*/  UIMAD UR4, UR37, UR11, UR4 ;  /* 0x0000000b250472a4 */ /* 0x000fe2000f8e0204 */
[----:B------:R-:W-:Y:S01]  /*bfb0*/  SHF.R.U64 R72, R72, 0x3, RZ ;  /* 0x0000000348487819 */ /* 0x000fe200000012ff */
[----:B------:R-:W-:Y:S01]  /*bfc0*/  UIMAD.WIDE.U32 UR8, UR37, UR10, UR8 ;  /* 0x0000000a250872a5 */ /* 0x000fe2000f8e0008 */
[----:B------:R-:W-:Y:S01]  /*bfd0*/  SHF.R.U64 R68, R68, 0x3, RZ ;  /* 0x0000000344447819 */ /* 0x000fe200000012ff */
[----:B------:R-:W5:Y:S01]  /*bfe0*/  LD.E.128 R12, desc[UR52][R12.64] ;  /* 0x000000340c0c7980 */ /* 0x000f62000c101d00 */
[----:B------:R-:W-:-:S02]  /*bff0*/  SHF.R.U64 R60, R60, 0x3, RZ ;  /* 0x000000033c3c7819 */ /* 0x000fc400000012ff */
        /* <DEDUP_REMOVED lines=12> */
[----:B------:R-:W-:Y:S01]  /*c0c0*/  IMAD R77, R76, R77, R20 ;  /* 0x0000004d4c4d7224 */ /* 0x000fe200078e0214 */
[----:B------:R-:W5:Y:S01]  /*c0d0*/  LD.E.128 R24, desc[UR52][R24.64] ;  /* 0x0000003418187980 */ /* 0x000f62000c101d00 */
[----:B------:R-:W-:-:S02]  /*c0e0*/  IMAD R0, R0, UR10, RZ ;  /* 0x0000000a00007c24 */ /* 0x000fc4000f8e02ff */
        /* <DEDUP_REMOVED lines=32> */
[C---:B------:R-:W-:Y:S01]  /*c2f0*/  ISETP.GE.AND P2, PT, R84.reuse, R81, PT ;  /* 0x000000515400720c */ /* 0x040fe20003f46270 */
[----:B------:R-:W-:Y:S02]  /*c300*/  ULDC.64 UR8, c[0x0][0xa80] ;  /* 0x0002a00000087ab9 */ /* 0x000fe40000000a00 */
[----:B------:R-:W-:Y:S01]  /*c310*/  VIADD R0, R84, 0x20 ;  /* 0x0000002054007836 */ /* 0x000fe20000000000 */
[----:B------:R-:W-:Y:S01]  /*c320*/  LEA R80, P3, R2, UR8, 0x1 ;  /* 0x0000000802507c11 */ /* 0x000fe2000f8608ff */
[----:B------:R-:W-:Y:S01]  /*c330*/  IMAD.IADD R3, R3, 0x1, R21 ;  /* 0x0000000103037824 */ /* 0x000fe200078e0215 */
[----:B------:R-:W-:-:S02]  /*c340*/  UPRMT UR7, URZ, 0x654, UR7 ;  /* 0x000006543f077896 */ /* 0x000fc40008000007 */
[-C--:B------:R-:W-:Y:S01]  /*c350*/  ISETP.GE.AND P1, PT, R0, R81.reuse, PT ;  /* 0x000000510000720c */ /* 0x080fe20003f26270 */
[----:B------:R-:W-:Y:S01]  /*c360*/  VIADD R0, R84, 0x40 ;  /* 0x0000004054007836 */ /* 0x000fe20000000000 */
[----:B------:R-:W-:Y:S01]  /*c370*/  LEA.HI.X R82, R2, UR9, R3, 0x1, P3 ;  /* 0x0000000902527c11 */ /* 0x000fe200098f0c03 */
[----:B0-----:R0:W1:Y:S01]  /*c380*/  SHFL.IDX PT, R78, R80, RZ, 0x181f ;  /* 0x00181fff504e7589 */ /* 0x00106200000e0000 */
        /* <DEDUP_REMOVED lines=22> */
.L_x_2700:
[----:B------:R-:W-:Y:S05]  /*c4f0*/  BSYNC B1 ;  /* 0x0000000000017941 */ /* 0x000fea0003800000 */
.L_x_2699:
[----:B--2---:R2:W4:Y:S01]  /*c500*/  SHFL.IDX PT, R0, R82, 0x1, 0x181f ;  /* 0x00381f0052007f89 */ /* 0x00452200000e0000 */
        /* <DEDUP_REMOVED lines=8> */
[-C--:B---3--:R-:W-:Y:S02]  /*c590*/  @!P4 LEA R2, P6, R16, R20.reuse, 0x1 ;  /* 0x000000141002c211 */ /* 0x088fe400078c08ff */
[----:B-----5:R-:W-:Y:S02]  /*c5a0*/  @!P3 LEA R4, P5, R22, R20, 0x1 ;  /* 0x000000141604b211 */ /* 0x020fe400078a08ff */
        /* <DEDUP_REMOVED lines=10> */
.L_x_2702:
[----:B------:R-:W-:Y:S05]  /*c650*/  BSYNC B1 ;  /* 0x0000000000017941 */ /* 0x000fea0003800000 */
.L_x_2701:
        /* <DEDUP_REMOVED lines=10> */
[-C--:B------:R-:W-:Y:S02]  /*c700*/  @!P2 LEA R4, P5, R22, R8.reuse, 0x1 ;  /* 0x000000081604a211 */ /* 0x080fe400078a08ff */
        /* <DEDUP_REMOVED lines=10> */
.L_x_2704:
[----:B------:R-:W-:Y:S05]  /*c7b0*/  BSYNC B1 ;  /* 0x0000000000017941 */ /* 0x000fea0003800000 */
.L_x_2703:
[----:B0-----:R-:W-:Y:S01]  /*c7c0*/  VIADD R0, R84, 0x60 ;  /* 0x0000006054007836 */ /* 0x001fe20000000000 */
[----:B--2-4-:R-:W4:Y:S04]  /*c7d0*/  SHFL.IDX PT, R82, R82, 0x3, 0x181f ;  /* 0x00781f0052527f89 */ /* 0x014f2800000e0000 */
[----:B------:R-:W-:Y:S01]  /*c7e0*/  ISETP.GE.AND P0, PT, R0, R81, PT ;  /* 0x000000510000720c */ /* 0x000fe20003f06270 */
[----:B------:R-:W0:-:S12]  /*c7f0*/  SHFL.IDX PT, R80, R80, 0x3, 0x181f ;  /* 0x00781f0050507f89 */ /* 0x000e1800000e0000 */
[----:B------:R-:W-:Y:S05]  /*c800*/  @P0 BRA `(.L_x_2705) ;  /* 0x0000000c00a80947 */ /* 0x000fea0003800000 */
[----:B------:R-:W-:Y:S02]  /*c810*/  ULDC UR4, c[0x0][0xac8] ;  /* 0x0002b20000047ab9 */ /* 0x000fe40000000800 */
[----:B------:R-:W-:Y:S02]  /*c820*/  ISETP.GE.AND P3, PT, R16, UR4, PT ;  /* 0x0000000410007c0c */ /* 0x000fe4000bf66270 */
[----:B------:R-:W-:Y:S02]  /*c830*/  ISETP.GE.AND P4, PT, R22, UR4, PT ;  /* 0x0000000416007c0c */ /* 0x000fe4000bf86270 */
[----:B------:R-:W-:-:S09]  /*c840*/  ISETP.GE.AND P5, PT, R19, UR4, PT ;  /* 0x0000000413007c0c */ /* 0x000fd2000bfa6270 */
[-C--:B0-----:R-:W-:Y:S02]  /*c850*/  @!P3 LEA R2, P0, R16, R80.reuse, 0x1 ;  /* 0x000000501002b211 */ /* 0x081fe400078008ff */
[-C--:B------:R-:W-:Y:S02]  /*c860*/  @!P4 LEA R4, P1, R22, R80.reuse, 0x1 ;  /* 0x000000501604c211 */ /* 0x080fe400078208ff */
[C---:B------:R-:W-:Y:S02]  /*c870*/  @!P5 LEA R6, P2, R19.reuse, R80, 0x1 ;  /* 0x000000501306d211 */ /* 0x040fe400078408ff */
[-C--:B----4-:R-:W-:Y:S02]  /*c880*/  @!P3 LEA.HI.X R3, R16, R82.reuse, R225, 0x1, P0 ;  /* 0x000000521003b211 */ /* 0x090fe400000f0ce1 */
        /* <DEDUP_REMOVED lines=11> */
.L_x_2697:
[----:B------:R-:W-:Y:S01]  /*c940*/  ULDC.64 UR8, c[0x0][0xc00] ;  /* 0x0003000000087ab9 */ /* 0x000fe20000000a00 */
[----:B------:R-:W0:Y:S01]  /*c950*/  LDC R11, c[0x0][0xbe8] ;  /* 0x0002fa00ff0b7b82 */ /* 0x000e220000000800 */
[----:B------:R-:W-:Y:S02]  /*c960*/  UISETP.NE.U32.AND UP0, UPT, UR8, URZ, UPT ;  /* 0x0000003f0800728c */ /* 0x000fe4000bf05070 */
[----:B------:R-:W-:Y:S02]  /*c970*/  ULEA UR4, UP1, UR37, UR8, 0x2 ;  /* 0x0000000825047291 */ /* 0x000fe4000f82103f */
[----:B------:R-:W-:Y:S02]  /*c980*/  UISETP.NE.AND.EX UP0, UPT, UR9, URZ, UPT, UP0 ;  /* 0x0000003f0900728c */ /* 0x000fe4000bf05300 */
[----:B------:R-:W-:Y:S02]  /*c990*/  ULEA.HI.X UR7, UR37, UR9, UR38, 0x2, UP1 ;  /* 0x0000000925077291 */ /* 0x000fe400088f1426 */
[----:B------:R-:W-:Y:S01]  /*c9a0*/  IMAD.U32 R2, RZ, RZ, UR4 ;  /* 0x00000004ff027e24 */ /* 0x000fe2000f8e00ff */
[----:B------:R-:W-:Y:S01]  /*c9b0*/  ULDC.64 UR8, c[0x0][0xc08] ;  /* 0x0003020000087ab9 */ /* 0x000fe20000000a00 */
[----:B------:R-:W-:Y:S01]  /*c9c0*/  PLOP3.LUT P2, PT, PT, PT, UP0, 0x80, 0x0 ;  /* 0x000000000000781c */ /* 0x000fe20003f4f008 */
[----:B------:R-:W-:Y:S01]  /*c9d0*/  UISETP.NE.U32.AND UP1, UPT, UR8, URZ, UPT ;  /* 0x0000003f0800728c */ /* 0x000fe2000bf25070 */
[----:B------:R-:W-:-:S03]  /*c9e0*/  IMAD.U32 R3, RZ, RZ, UR7 ;  /* 0x00000007ff037e24 */ /* 0x000fc6000f8e00ff */
[----:B------:R-:W-:-:S08]  /*c9f0*/  UISETP.NE.AND.EX UP1, UPT, UR9, URZ, UPT, UP1 ;  /* 0x0000003f0900728c */ /* 0x000fd0000bf25310 */
[----:B------:R-:W2:Y:S01]  /*ca00*/  @P2 LDG.E R6, desc[UR52][R2.64] ;  /* 0x0000003402062981 */ /* 0x000ea2000c1e1900 */
[----:B------:R-:W-:Y:S01]  /*ca10*/  PLOP3.LUT P3, PT, PT, PT, UP1, 0x80, 0x0 ;  /* 0x000000000000781c */ /* 0x000fe20003f6f018 */
[----:B------:R-:W-:Y:S01]  /*ca20*/  ULDC UR4, c[0x0][0xa88] ;  /* 0x0002a20000047ab9 */ /* 0x000fe20000000800 */
[----:B------:R-:W-:Y:S01]  /*ca30*/  @UP1 ULDC.64 UR8, c[0x0][0xc08] ;  /* 0x0003020000081ab9 */ /* 0x000fe20000000a00 */
[----:B------:R-:W-:Y:S01]  /*ca40*/  IMAD.U32 R0, RZ, RZ, UR4 ;  /* 0x00000004ff007e24 */ /* 0x000fe2000f8e00ff */
        /* <DEDUP_REMOVED lines=16> */
.L_x_2706:
[----:B------:R-:W-:Y:S01]  /*cb50*/  USEL UR37, UR37, URZ, !UP0 ;  /* 0x0000003f25257287 */ /* 0x000fe2000c000000 */
[----:B------:R-:W-:Y:S01]  /*cb60*/  BSSY B1, `(.L_x_2707) ;  /* 0x000002c000017945 */ /* 0x000fe20003800000 */
[----:B------:R-:W-:-:S03]  /*cb70*/  USEL UR38, UR38, URZ, !UP0 ;  /* 0x0000003f26267287 */ /* 0x000fc6000c000000 */
[----:B------:R-:W-:Y:S09]  /*cb80*/  @P1 BRA `(.L_x_2708) ;  /* 0x0000000000a41947 */ /* 0x000ff20003800000 */
        /* <DEDUP_REMOVED lines=25> */
[----:B------:R-:W-:-:S03]  /*cd20*/  IMAD.U32 R6, RZ, RZ, UR7 ;  /* 0x00000007ff067e24 */ /* 0x000fc6000f8e00ff */
[--C-:B------:R-:W-:Y:S01]  /*cd30*/  SHF.R.S32.HI R3, RZ, 0x1f, R2.reuse ;  /* 0x0000001fff037819 */ /* 0x100fe20000011402 */
[----:B------:R-:W-:Y:S01]  /*cd40*/  IMAD.MOV R5, RZ, RZ, -R2 ;  /* 0x000000ffff057224 */ /* 0x000fe200078e0a02 */
[----:B------:R-:W-:-:S03]  /*cd50*/  IADD3 R2, P1, R2, UR8, RZ ;  /* 0x0000000802027c10 */ /* 0x000fc6000ff3e0ff */
[----:B------:R-:W-:Y:S01]  /*cd60*/  IMAD R5, R7, R5, R4 ;  /* 0x0000000507057224 */ /* 0x000fe200078e0204 */
[----:B------:R-:W-:Y:S01]  /*cd70*/  IADD3.X R3, R3, UR9, R6, P1, !PT ;  /* 0x0000000903037c10 */ /* 0x000fe20008ffe406 */
[----:B------:R-:W-:-:S03]  /*cd80*/  ULDC.64 UR8, c[0x0][0xb50] ;  /* 0x0002d40000087ab9 */ /* 0x000fc60000000a00 */
[----:B------:R-:W-:Y:S01]  /*cd90*/  SHF.R.S32.HI R4, RZ, 0x1f, R5 ;  /* 0x0000001fff047819 */ /* 0x000fe20000011405 */
[----:B------:R-:W-:-:S04]  /*cda0*/  IMAD.WIDE.U32 R2, R5, UR12, R2 ;  /* 0x0000000c05027c25 */ /* 0x000fc8000f8e0002 */
[----:B------:R-:W-:-:S04]  /*cdb0*/  IMAD R4, R4, UR12, RZ ;  /* 0x0000000c04047c24 */ /* 0x000fc8000f8e02ff */
[----:B------:R-:W-:Y:S01]  /*cdc0*/  IMAD R7, R5, UR13, R4 ;  /* 0x0000000d05077c24 */ /* 0x000fe2000f8e0204 */
[----:B------:R-:W-:-:S03]  /*cdd0*/  LEA R4, P1, R2, UR8, 0x2 ;  /* 0x0000000802047c11 */ /* 0x000fc6000f8210ff */
[----:B------:R-:W-:-:S05]  /*cde0*/  IMAD.IADD R3, R3, 0x1, R7 ;  /* 0x0000000103037824 */ /* 0x000fca00078e0207 */
[----:B------:R-:W-:Y:S01]  /*cdf0*/  LEA.HI.X R5, R2, UR9, R3, 0x2, P1 ;  /* 0x0000000902057c11 */ /* 0x000fe200088f1403 */
[----:B------:R-:W-:-:S05]  /*ce00*/  IMAD.MOV.U32 R3, RZ, RZ, -0x800000 ;  /* 0xff800000ff037424 */ /* 0x000fca00078e00ff */
[----:B------:R0:W-:Y:S02]  /*ce10*/  STG.E desc[UR52][R4.64], R3 ;  /* 0x0000000304007986 */ /* 0x0001e4000c101934 */
.L_x_2708:
[----:B------:R-:W-:Y:S05]  /*ce20*/  BSYNC B1 ;  /* 0x0000000000017941 */ /* 0x000fea0003800000 */
.L_x_2707:
[----:B0-----:R-:W0:Y:S01]  /*ce30*/  @P0 LDC R3, c[0x0][0xbf0] ;  /* 0x0002fc00ff030b82 */ /* 0x001e220000000800 */
[----:B------:R-:W-:Y:S01]  /*ce40*/  ULDC.64 UR12, c[0x0][0xaa0] ;  /* 0x0002a800000c7ab9 */ /* 0x000fe20000000a00 */
[----:B------:R-:W-:Y:S01]  /*ce50*/  IMAD R2, R216, 0x20, R217 ;  /* 0x00000020d8027824 */ /* 0x000fe200078e02d9 */
        /* <DEDUP_REMOVED lines=15> */
[----:B0-----:R-:W-:Y:S01]  /*cf50*/  @P0 SHF.R.U32.HI R5, RZ, R3, R2 ;  /* 0x00000003ff050219 */ /* 0x001fe20000011602 */
        /* <DEDUP_REMOVED lines=11> */
[----:B------:R-:W-:Y:S02]  /*d010*/  IMAD.U32 R3, RZ, RZ, UR4 ;  /* 0x00000004ff037e24 */ /* 0x000fe4000f8e00ff */
[C---:B------:R-:W-:Y:S01]  /*d020*/  IMAD R9, R5.reuse, UR11, R4 ;  /* 0x0000000b05097c24 */ /* 0x040fe2000f8e0204 */
[----:B------:R-:W-:Y:S01]  /*d030*/  SHF.R.S32.HI R4, RZ, 0x1f, R7 ;  /* 0x0000001fff047819 */ /* 0x000fe20000011407 */
[----:B------:R-:W-:-:S04]  /*d040*/  IMAD.WIDE.U32 R2, R5, UR10, R2 ;  /* 0x0000000a05027c25 */ /* 0x000fc8000f8e0002 */
        /* <DEDUP_REMOVED lines=35> */
.L_x_2710:
[----:B------:R-:W-:Y:S05]  /*d280*/  BSYNC B1 ;  /* 0x0000000000017941 */ /* 0x000fea0003800000 */
.L_x_2709:
        /* <DEDUP_REMOVED lines=21> */
.L_x_2712:
[----:B------:R-:W-:Y:S05]  /*d3e0*/  BSYNC B1 ;  /* 0x0000000000017941 */ /* 0x000fea0003800000 */
.L_x_2711:
        /* <DEDUP_REMOVED lines=21> */
.L_x_2714:
[----:B------:R-:W-:Y:S05]  /*d540*/  BSYNC B1 ;  /* 0x0000000000017941 */ /* 0x000fea0003800000 */
.L_x_2713:
[----:B0-----:R-:W-:Y:S01]  /*d550*/  VIADD R0, R6, 0x60 ;  /* 0x0000006006007836 */ /* 0x001fe20000000000 */
[----:B--2-4-:R-:W0:Y:S04]  /*d560*/  SHFL.IDX PT, R5, R5, 0x3, 0x181f ;  /* 0x00781f0005057f89 */ /* 0x014e2800000e0000 */
[----:B------:R-:W-:Y:S01]  /*d570*/  ISETP.GE.AND P0, PT, R0, R11, PT ;  /* 0x0000000b0000720c */ /* 0x000fe20003f06270 */
[----:B-1-3--:R1:W2:-:S12]  /*d580*/  SHFL.IDX PT, R2, R4, 0x3, 0x181f ;  /* 0x00781f0004027f89 */ /* 0x00a29800000e0000 */
[----:B-1----:R-:W-:Y:S05]  /*d590*/  @P0 BRA `(.L_x_2705) ;  /* 0x0000000000440947 */ /* 0x002fea0003800000 */
[----:B------:R-:W-:Y:S02]  /*d5a0*/  ULDC UR4, c[0x0][0xac8] ;  /* 0x0002b20000047ab9 */ /* 0x000fe40000000800 */
[----:B------:R-:W-:Y:S02]  /*d5b0*/  ISETP.GE.AND P3, PT, R16, UR4, PT ;  /* 0x0000000410007c0c */ /* 0x000fe4000bf66270 */
[----:B------:R-:W-:Y:S02]  /*d5c0*/  ISETP.GE.AND P2, PT, R22, UR4, PT ;  /* 0x0000000416007c0c */ /* 0x000fe4000bf46270 */
[----:B------:R-:W-:Y:S02]  /*d5d0*/  ISETP.GE.AND P1, PT, R19, UR4, PT ;  /* 0x0000000413007c0c */ /* 0x000fe4000bf26270 */
[----:B------:R-:W-:-:S07]  /*d5e0*/  ISETP.GE.AND P0, PT, R23, UR4, PT ;  /* 0x0000000417007c0c */ /* 0x000fce000bf06270 */
[-C--:B--2---:R-:W-:Y:S02]  /*d5f0*/  @!P3 LEA R6, P6, R16, R2.reuse, 0x1 ;  /* 0x000000021006b211 */ /* 0x084fe400078c08ff */
[-C--:B------:R-:W-:Y:S02]  /*d600*/  @!P2 LEA R8, P5, R22, R2.reuse, 0x1 ;  /* 0x000000021608a211 */ /* 0x080fe400078a08ff */
[-C--:B------:R-:W-:Y:S02]  /*d610*/  @!P1 LEA R10, P4, R19, R2.reuse, 0x1 ;  /* 0x00000002130a9211 */ /* 0x080fe400078808ff */
[-C--:B0-----:R-:W-:Y:S02]  /*d620*/  @!P3 LEA.HI.X R7, R16, R5.reuse, R225, 0x1, P6 ;  /* 0x000000051007b211 */ /* 0x081fe400030f0ce1 */
        /* <DEDUP_REMOVED lines=8> */
.L_x_2705:
[----:B------:R-:W-:Y:S05]  /*d6b0*/  BSYNC B0 ;  /* 0x0000000000007941 */ /* 0x000fea0003800000 */
.L_x_2696:
[----:B------:R-:W-:Y:S02]  /*d6c0*/  ULDC UR4, c[0x0][0xc3c] ;  /* 0x00030f0000047ab9 */ /* 0x000fe40000000800 */
[----:B------:R-:W-:-:S06]  /*d6d0*/  UISETP.GE.AND UP0, UPT, UR6, UR4, UPT ;  /* 0x000000040600728c */ /* 0x000fcc000bf06270 */
[----:B------:R-:W-:-:S13]  /*d6e0*/  PLOP3.LUT P0, PT, PT, PT, UP0, 0x80, 0x0 ;  /* 0x000000000000781c */ /* 0x000fda0003f0f008 */
[----:B------:R-:W-:Y:S05]  /*d6f0*/  @!P0 BRA `(.L_x_2715) ;  /* 0xffffff3400a88947 */ /* 0x000fea000383ffff */
[----:B------:R-:W-:Y:S05]  /*d700*/  EXIT ;  /* 0x000000000000794d */ /* 0x000fea0003800000 */
.L_x_2654:
        /* <DEDUP_REMOVED lines=55> */
.L_x_2721:
        /* <DEDUP_REMOVED lines=12> */
.L_x_2720:
[----:B------:R-:W-:Y:S05]  /*db40*/  BSYNC B0 ;  /* 0x0000000000007941 */ /* 0x000fea0003800000 */
.L_x_2719:
        /* <DEDUP_REMOVED lines=21> */
.L_x_2717:
[----:B------:R-:W-:-:S04]  /*dca0*/  IMAD.IADD R13, R4, 0x1, -R3 ;  /* 0x00000001040d7824 */ /* 0x000fc800078e0a03 */
[----:B------:R-:W-:-:S05]  /*dcb0*/  IMAD R2, R8, R9, R13 ;  /* 0x0000000908027224 */ /* 0x000fca00078e020d */
[----:B------:R-:W-:-:S13]  /*dcc0*/  ISETP.GT.AND P0, PT, R2, R7, PT ;  /* 0x000000070200720c */ /* 0x000fda0003f04270 */
[----:B------:R-:W-:Y:S02]  /*dcd0*/  VOTEU.ANY UR7, UPT, !P0 ;  /* 0x0000000000077886 */ /* 0x000fe400040e0100 */
[----:B------:R-:W-:-:S04]  /*dce0*/  UPOPC UR6, UR7 ;  /* 0x00000007000672bf */ /* 0x000fc80008000000 */
[----:B------:R-:W-:-:S03]  /*dcf0*/  UIADD3 UR40, UR6, UR4, URZ ;  /* 0x0000000406287290 */ /* 0x000fc6000fffe03f */
[----:B------:R-:W-:Y:S02]  /*dd00*/  ULDC.64 UR4, c[0x0][0xc90] ;  /* 0x0003240000047ab9 */ /* 0x000fe40000000a00 */
[----:B------:R-:W-:-:S06]  /*dd10*/  UIMAD.WIDE UR4, UR40, 0x4, UR4 ;  /* 0x00000004280478a5 */ /* 0x000fcc000f8e0204 */
[----:B------:R-:W-:Y:S02]  /*dd20*/  IMAD.U32 R2, RZ, RZ, UR4 ;  /* 0x00000004ff027e24 */ /* 0x000fe4000f8e00ff */
[----:B------:R-:W-:-:S05]  /*dd30*/  IMAD.U32 R3, RZ, RZ, UR5 ;  /* 0x00000005ff037e24 */ /* 0x000fca000f8e00ff */
[----:B------:R-:W2:Y:S01]  /*dd40*/  LDG.E R6, desc[UR52][R2.64] ;  /* 0x0000003402067981 */ /* 0x000ea2000c1e1900 */
[----:B------:R-:W-:Y:S01]  /*dd50*/  IMAD.U32 R15, RZ, RZ, UR6 ;  /* 0x00000006ff0f7e24 */ /* 0x000fe2000f8e00ff */
[----:B------:R-:W-:-:S04]  /*dd60*/  ISETP.NE.AND P0, PT, RZ, UR7, PT ;  /* 0x00000007ff007c0c */ /* 0x000fc8000bf05270 */
        /* <DEDUP_REMOVED lines=8> */
[----:B------:R-:W-:-:S06]  /*ddf0*/  UIADD3 UR4, UR6, -0x1, URZ ;  /* 0xffffffff06047890 */ /* 0x000fcc000fffe03f */
[----:B0-----:R-:W-:-:S05]  /*de00*/  IMAD.U32 R11, RZ, RZ, UR4 ;  /* 0x00000004ff0b7e24 */ /* 0x001fca000f8e00ff */
[----:B------:R2:W3:Y:S02]  /*de10*/  SHFL.IDX PT, R16, R8, R11, 0x1f ;  /* 0x00001f0b08107589 */ /* 0x0004e400000e0000 */
.L_x_2722:
[----:B-1----:R-:W-:Y:S02]  /*de20*/  IMAD.MOV R2, RZ, RZ, -R3 ;  /* 0x000000ffff027224 */ /* 0x002fe400078e0a03 */
[----:B---3--:R-:W-:Y:S02]  /*de30*/  IMAD R16, R16, R9, R13 ;  /* 0x0000000910107224 */ /* 0x008fe400078e020d */
[----:B------:R-:W-:Y:S01]  /*de40*/  IMAD.MOV.U32 R13, RZ, RZ, R2 ;  /* 0x000000ffff0d7224 */ /* 0x000fe200078e0002 */
[----:B------:R-:W-:Y:S01]  /*de50*/  IABS R2, R4 ;  /* 0x0000000400027213 */ /* 0x000fe20000000000 */
[----:B0-2---:R-:W-:Y:S02]  /*de60*/  IMAD.IADD R11, R7, 0x1, -R16 ;  /* 0x00000001070b7824 */ /* 0x005fe400078e0a10 */
        /* <DEDUP_REMOVED lines=23> */
[----:B------:R-:W-:Y:S02]  /*dfe0*/  VIADDMNMX R15, R3, R9, R6, PT ;  /* 0x00000009030f7246 */ /* 0x000fe40003800106 */
[----:B------:R-:W-:Y:S02]  /*dff0*/  IABS R9, R4 ;  /* 0x0000000400097213 */ /* 0x000fe40000000000 */
[-C--:B------:R-:W-:Y:S01]  /*e000*/  IABS R8, R15.reuse ;  /* 0x0000000f00087213 */ /* 0x080fe20000000000 */
[----:B------:R-:W-:Y:S01]  /*e010*/  IMAD.MOV R18, RZ, RZ, -R15 ;  /* 0x000000ffff127224 */ /* 0x000fe200078e0a0f */
[----:B------:R-:W-:Y:S02]  /*e020*/  IABS R10, R15 ;  /* 0x0000000f000a7213 */ /* 0x000fe40000000000 */
[----:B------:R-:W0:Y:S08]  /*e030*/  I2F.RP R6, R8 ;  /* 0x0000000800067306 */ /* 0x000e300000209400 */
[----:B0-----:R-:W0:Y:S02]  /*e040*/  MUFU.RCP R6, R6 ;  /* 0x0000000600067308 */ /* 0x001e240000001000 */
[----:B0-----:R-:W-:-:S06]  /*e050*/  VIADD R3, R6, 0xffffffe ;  /* 0x0ffffffe06037836 */ /* 0x001fcc0000000000 */
[----:B------:R-:W0:Y:S02]  /*e060*/  F2I.FTZ.U32.TRUNC.NTZ R3, R3 ;  /* 0x0000000300037305 */ /* 0x000e24000021f000 */
[----:B0-----:R-:W-:-:S04]  /*e070*/  IMAD.MOV R2, RZ, RZ, -R3 ;  /* 0x000000ffff027224 */ /* 0x001fc800078e0a03 */
[----:B------:R-:W-:Y:S02]  /*e080*/  IMAD.MOV.U32 R7, RZ, RZ, R2 ;  /* 0x000000ffff077224 */ /* 0x000fe400078e0002 */
[----:B------:R-:W-:Y:S02]  /*e090*/  IMAD.MOV.U32 R2, RZ, RZ, RZ ;  /* 0x000000ffff027224 */ /* 0x000fe400078e00ff */
        /* <DEDUP_REMOVED lines=13> */
[----:B------:R-:W-:-:S06]  /*e170*/  @P0 VIADD R2, R2, 0x1 ;  /* 0x0000000102020836 */ /* 0x000fcc0000000000 */
[----:B------:R-:W-:Y:S01]  /*e180*/  @!P2 IMAD.MOV R2, RZ, RZ, -R2 ;  /* 0x000000ffff02a224 */ /* 0x000fe200078e0a02 */
[----:B------:R-:W-:-:S04]  /*e190*/  @!P1 LOP3.LUT R2, RZ, R15, RZ, 0x33, !PT ;  /* 0x0000000fff029212 */ /* 0x000fc800078e33ff */
[----:B------:R-:W-:Y:S01]  /*e1a0*/  LOP3.LUT R17, RZ, R2, RZ, 0x33, !PT ;  /* 0x00000002ff117212 */ /* 0x000fe200078e33ff */
[----:B------:R-:W-:-:S04]  /*e1b0*/  IMAD R18, R2, R18, R3 ;  /* 0x0000001202127224 */ /* 0x000fc800078e0203 */
[----:B------:R-:W-:Y:S01]  /*e1c0*/  IMAD.IADD R17, R0, 0x1, R17 ;  /* 0x0000000100117824 */ /* 0x000fe200078e0211 */
[----:B------:R-:W-:Y:S06]  /*e1d0*/  BRA `(.L_x_2723) ;  /* 0x0000000000107947 */ /* 0x000fec0003800000 */
.L_x_2718:
[----:B------:R-:W-:Y:S01]  /*e1e0*/  IMAD.MOV.U32 R16, RZ, RZ, R7 ;  /* 0x000000ffff107224 */ /* 0x000fe200078e0007 */
[----:B------:R-:W-:Y:S01]  /*e1f0*/  ULDC UR40, c[0x0][0xc3c] ;  /* 0x00030f0000287ab9 */ /* 0x000fe20000000800 */
[----:B------:R-:W-:Y:S02]  /*e200*/  IMAD.MOV.U32 R17, RZ, RZ, RZ ;  /* 0x000000ffff117224 */ /* 0x000fe400078e00ff */
[----:B------:R-:W-:-:S07]  /*e210*/  IMAD.MOV.U32 R18, RZ, RZ, RZ ;  /* 0x000000ffff127224 */ /* 0x000fce00078e00ff */
.L_x_2723:
[----:B------:R-:W-:Y:S01]  /*e220*/  ISETP.NE.AND P0, PT, R5, RZ, PT ;  /* 0x000000ff0500720c */ /* 0x000fe20003f05270 */
[----:B------:R-:W-:-:S12]  /*e230*/  IMAD.U32 R19, RZ, RZ, UR40 ;  /* 0x00000028ff137e24 */ /* 0x000fd8000f8e00ff */
[----:B------:R-:W0:Y:S01]  /*e240*/  @!P0 S2R R3, SR_CgaCtaId ;  /* 0x0000000000038919 */ /* 0x000e220000008800 */
[----:B------:R-:W-:-:S04]  /*e250*/  @!P0 MOV R0, 0x400 ;  /* 0x0000040000008802 */ /* 0x000fc80000000f00 */
[----:B0-----:R-:W-:-:S05]  /*e260*/  @!P0 LEA R0, R3, R0, 0x18 ;  /* 0x0000000003008211 */ /* 0x001fca00078ec0ff */
[----:B------:R0:W-:Y:S01]  /*e270*/  @!P0 STS.128 [R0+0x388d0], R16 ;  /* 0x0388d01000008388 */ /* 0x0001e20000000c00 */
[----:B------:R-:W-:Y:S06]  /*e280*/  BAR.ARV 0x5, 0x180 ;  /* 0x0146000000007b1d */ /* 0x000fec0000002000 */
.L_x_2716:
        /* <DEDUP_REMOVED lines=8> */
[----:B------:R-:W2:Y:S01]  /*e310*/  S2UR UR4, SR_CgaCtaId ;  /* 0x00000000000479c3 */ /* 0x000ea20000008800 */
        /* <DEDUP_REMOVED lines=8> */
[----:B--2---:R-:W-:-:S02]  /*e3a0*/  IMAD.U32 R33, RZ, RZ, UR4 ;  /* 0x00000004ff217e24 */ /* 0x004fc4000f8e00ff */
[C---:B-1----:R-:W-:Y:S01]  /*e3b0*/  IMAD.SHL.U32 R22, R8.reuse, 0x80, RZ ;  /* 0x0000008008167824 */ /* 0x042fe200078e00ff */
[C---:B------:R-:W-:Y:S01]  /*e3c0*/  LOP3.LUT R6, R8.reuse, 0x7f, RZ, 0xc0, !PT ;  /* 0x0000007f08067812 */ /* 0x040fe200078ec0ff */
        /* <DEDUP_REMOVED lines=29> */
.L_x_2799:
[----:B------:R-:W-:Y:S01]  /*e5a0*/  ULDC.64 UR4, c[0x0][0xc88] ;  /* 0x0003220000047ab9 */ /* 0x000fe20000000a00 */
[----:B------:R-:W-:Y:S01]  /*e5b0*/  ULDC.64 UR6, c[0x0][0xa18] ;  /* 0x0002860000067ab9 */ /* 0x000fe20000000a00 */
[----:B------:R-:W-:Y:S01]  /*e5c0*/  UIMAD.WIDE UR4, UR40, 0x4, UR4 ;  /* 0x00000004280478a5 */ /* 0x000fe2000f8e0204 */
[----:B------:R-:W-:-:S05]  /*e5d0*/  ULDC.64 UR8, c[0x0][0xa00] ;  /* 0x0002800000087ab9 */ /* 0x000fca0000000a00 */
[----:B-1-3--:R-:W-:Y:S02]  /*e5e0*/  IMAD.U32 R2, RZ, RZ, UR4 ;  /* 0x00000004ff027e24 */ /* 0x00afe4000f8e00ff */
        /* <DEDUP_REMOVED lines=44> */
.L_x_2725:
        /* <DEDUP_REMOVED lines=21> */
.L_x_2726:
        /* <DEDUP_REMOVED lines=11> */
.L_x_2727:
[----:B------:R-:W-:Y:S01]  /*eab0*/  R2UR UR6, R17 ;  /* 0x00000000110672ca */ /* 0x000fe200000e0000 */
[----:B------:R-:W-:Y:S01]  /*eac0*/  ULDC UR4, c[0x0][0x448] ;  /* 0x0001120000047ab9 */ /* 0x000fe20000000800 */
[----:B------:R-:W-:Y:S01]  /*ead0*/  UIADD3 UR38, -UR37, UR38, URZ ;  /* 0x0000002625267290 */ /* 0x000fe2000fffe13f */
[----:B------:R-:W-:Y:S01]  /*eae0*/  BSSY B7, `(.L_x_2728) ;  /* 0x00004d8000077945 */ /* 0x000fe20003800000 */
[----:B------:R-:W-:Y:S02]  /*eaf0*/  UISETP.NE.AND UP0, UPT, UR4, 0x1, UPT ;  /* 0x000000010400788c */ /* 0x000fe4000bf05270 */
[----:B------:R-:W-:Y:S02]  /*eb00*/  UIADD3 UR7, UR38, 0x80, -UR41 ;  /* 0x0000008026077890 */ /* 0x000fe4000fffe829 */
[----:B------:R-:W-:-:S05]  /*eb10*/  UP2UR UR49, UPR, URZ, 0x1 ;  /* 0x000000013f317883 */ /* 0x000fca0008000000 */
[----:B------:R-:W-:Y:S02]  /*eb20*/  USHF.L.U32 UR6, UR6, 0x7, URZ ;  /* 0x0000000706067899 */ /* 0x000fe4000800063f */
[----:B------:R-:W-:Y:S01]  /*eb30*/  @UP0 ULDC UR4, c[0x0][0x44c] ;  /* 0x0001130000040ab9 */ /* 0x000fe20000000800 */
[----:B------:R-:W-:Y:S01]  /*eb40*/  @UP0 ULDC UR8, c[0x0][0x450] ;  /* 0x0001140000080ab9 */ /* 0x000fe20000000800 */
[----:B------:R-:W-:-:S04]  /*eb50*/  UIADD3 UR6, UR6, 0x7f, URZ ;  /* 0x0000007f06067890 */ /* 0x000fc8000fffe03f */
[----:B------:R-:W-:Y:S02]  /*eb60*/  UIMAD.WIDE.U32 UR4, UR6, UR4, URZ ;  /* 0x00000004060472a5 */ /* 0x000fe4000f8e003f */
[----:B------:R-:W-:Y:S02]  /*eb70*/  UIADD3 UR4, UR38, 0x7f, URZ ;  /* 0x0000007f26047890 */ /* 0x000fe4000fffe03f */
        /* <DEDUP_REMOVED lines=9> */
[----:B------:R-:W-:-:S06]  /*ec10*/  USEL UR42, UR5, UR7, UP0 ;  /* 0x00000007052a7287 */ /* 0x000fcc0008000000 */
[----:B------:R-:W-:-:S13]  /*ec20*/  ISETP.LT.AND P0, PT, RZ, UR42, PT ;  /* 0x0000002aff007c0c */ /* 0x000fda000bf01270 */
        /* <DEDUP_REMOVED lines=18> */
.L_x_2729:
        /* <DEDUP_REMOVED lines=20> */
.L_x_2732:
[----:B------:R-:W-:Y:S05]  /*ee90*/  BSYNC B6 ;  /* 0x0000000000067941 */ /* 0x000fea0003800000 */
.L_x_2731:
        /* <DEDUP_REMOVED lines=22> */
.L_x_2734:
[----:B------:R-:W-:Y:S05]  /*f000*/  BSYNC B6 ;  /* 0x0000000000067941 */ /* 0x000fea0003800000 */
.L_x_2733:
        /* <DEDUP_REMOVED lines=20> */
.L_x_2736:
[----:B------:R-:W-:Y:S05]  /*f150*/  BSYNC B6 ;  /* 0x0000000000067941 */ /* 0x000fea0003800000 */
.L_x_2735:
        /* <DEDUP_REMOVED lines=19> */
.L_x_2738:
[----:B------:R-:W-:Y:S05]  /*f290*/  BSYNC B6 ;  /* 0x0000000000067941 */ /* 0x000fea0003800000 */
.L_x_2737:
        /* <DEDUP_REMOVED lines=56> */
.L_x_2819:
[----:B------:R-:W-:Y:S01]  /*f620*/  SHF.R.S32.HI R31, RZ, 0x1f, R18 ;  /* 0x0000001fff1f7819 */ /* 0x000fe20000011412 */
[----:B------:R-:W-:Y:S06]  /*f630*/  @!P2 BRA `(.L_x_2740) ;  /* 0x000000000004a947 */ /* 0x000fec0003800000 */
[----:B------:R-:W-:Y:S01]  /*f640*/  BPT.TRAP 0x1 ;  /* 0x000000040000795c */ /* 0x000fe20000300000 */
.L_x_2740:
[----:B------:R-:W-:Y:S01]  /*f650*/  IMAD R6, R25, 0x8, R23 ;  /* 0x0000000819067824 */ /* 0x000fe200078e0217 */
[----:B------:R-:W-:Y:S01]  /*f660*/  SHF.L.U32 R2, R29, 0x1f, RZ ;  /* 0x0000001f1d027819 */ /* 0x000fe200000006ff */
[----:B------:R-:W-:Y:S01]  /*f670*/  BSSY B0, `(.L_x_2741) ;  /* 0x0000005000007945 */ /* 0x000fe20003800000 */
[----:B------:R-:W-:Y:S02]  /*f680*/  SHF.R.S32.HI R20, RZ, 0x1f, R0 ;  /* 0x0000001fff147819 */ /* 0x000fe40000011400 */
[----:B------:R-:W0:Y:S01]  /*f690*/  SYNCS.PHASECHK.TRANS64.TRYWAIT P0, [R6+URZ+0x38880], R2 ;  /* 0x03888002060075a7 */ /* 0x000e22000800017f */
[----:B------:R1:W-:Y:S02]  /*f6a0*/  STL [R1+0x8], R2 ;  /* 0x0000080201007387 */ /* 0x0003e40000100800 */
[----:B01----:R-:W-:Y:S05]  /*f6b0*/  @!P0 BRA `(.L_x_2742) ;  /* 0x0000005400388947 */ /* 0x003fea0003800000 */
.L_x_2820:
[----:B------:R-:W-:Y:S05]  /*f6c0*/  BSYNC B0 ;  /* 0x0000000000007941 */ /* 0x000fea0003800000 */
.L_x_2741:
        /* <DEDUP_REMOVED lines=105> */
.L_x_2838:
        /* <DEDUP_REMOVED lines=11> */
.L_x_2744:
        /* <DEDUP_REMOVED lines=11> */
.L_x_2745:
[----:B------:R0:W-:Y:S01]  /*fec0*/  SYNCS.ARRIVE.TRANS64.A1T0 RZ, [R6+URZ+0x38870], RZ ;  /* 0x038870ff06ff79a7 */ /* 0x0001e2000810003f */
[----:B------:R-:W-:Y:S05]  /*fed0*/  @!P6 BRA `(.L_x_2746) ;  /* 0x000000000004e947 */ /* 0x000fea0003800000 */
[----:B------:R-:W-:Y:S01]  /*fee0*/  BPT.TRAP 0x1 ;  /* 0x000000040000795c */ /* 0x000fe20000300000 */
.L_x_2746:
[----:B------:R-:W2:Y:S01]  /*fef0*/  LDL R2, [R1+0x8] ;  /* 0x0000080001027983 */ /* 0x000ea20000100800 */
[----:B------:R-:W-:Y:S01]  /*ff00*/  BSSY B0, `(.L_x_2747) ;  /* 0x0000003000007945 */ /* 0x000fe20003800000 */
[----:B--2---:R-:W1:Y:S03]  /*ff10*/  SYNCS.PHASECHK.TRANS64.TRYWAIT P0, [R6+URZ+0x38840], R2 ;  /* 0x03884002060075a7 */ /* 0x004e66000800017f */
[----:B-1----:R-:W-:Y:S05]  /*ff20*/  @!P0 BRA `(.L_x_2748) ;  /* 0x0000005800088947 */ /* 0x002fea0003800000 */
.L_x_2839:
[----:B------:R-:W-:Y:S05]  /*ff30*/  BSYNC B0 ;  /* 0x0000000000007941 */ /* 0x000fea0003800000 */
.L_x_2747:
        /* <DEDUP_REMOVED lines=100> */
.L_x_2857:
        /* <DEDUP_REMOVED lines=11> */
.L_x_2750:
        /* <DEDUP_REMOVED lines=11> */
.L_x_2751:
        /* <DEDUP_REMOVED lines=34> */
.L_x_2753:
[----:B------:R-:W-:Y:S05]  /*10900*/  BSYNC B6 ;  /* 0x0000000000067941 */ /* 0x000fea0003800000 */
.L_x_2752:
[----:B------:R3:W5:Y:S01]  /*10910*/  LDL R8, [R1+0x4] ;  /* 0x0000040001087983 */ /* 0x0007620000100800 */
[----:B------:R-:W-:Y:S01]  /*10920*/  R2UR UR6, R31 ;  /* 0x000000001f0672ca */ /* 0x000fe200000e0000 */
[----:B------:R-:W-:Y:S01]  /*10930*/  UISETP.NE.AND UP0, UPT, UR49, URZ, UPT ;  /* 0x0000003f3100728c */ /* 0x000fe2000bf05270 */
[C---:B------:R-:W-:Y:S01]  /*10940*/  R2UR UR10, R18.reuse ;  /* 0x00000000120a72ca */ /* 0x040fe200000e0000 */
[----:B-1----:R-:W1:Y:S01]  /*10950*/  S2R R2, SR_TID.X ;  /* 0x0000000000027919 */ /* 0x002e620000002100 */
[----:B------:R-:W-:Y:S01]  /*10960*/  R2UR UR7, R18 ;  /* 0x00000000120772ca */ /* 0x000fe200000e0000 */
[----:B------:R-:W-:Y:S01]  /*10970*/  ULDC.64 UR8, c[0x0][0x2d8] ;  /* 0x0000b60000087ab9 */ /* 0x000fe20000000a00 */
[----:B------:R-:W4:Y:S01]  /*10980*/  LDC R4, c[0x0][0x448] ;  /* 0x00011200ff047b82 */ /* 0x000f220000000800 */
[----:B------:R-:W-:Y:S01]  /*10990*/  PLOP3.LUT P0, PT, PT, PT, UP0, 0x80, 0x0 ;  /* 0x000000000000781c */ /* 0x000fe20003f0f008 */
[----:B------:R-:W-:Y:S01]  /*109a0*/  UMOV UR4, UR38 ;  /* 0x0000002600047c82 */ /* 0x000fe20008000000 */
[----:B------:R-:W-:Y:S01]  /*109b0*/  PLOP3.LUT P1, PT, PT, PT, UP0, 0x80, 0x0 ;  /* 0x000000000000781c */ /* 0x000fe20003f2f008 */
[----:B------:R-:W-:-:S03]  /*109c0*/  UMOV UR5, UR45 ;  /* 0x0000002d00057c82 */ /* 0x000fc60008000000 */
[----:B------:R-:W-:-:S04]  /*109d0*/  UIMAD UR6, UR6, UR8, URZ ;  /* 0x00000008060672a4 */ /* 0x000fc8000f8e023f */
[----:B------:R-:W-:Y:S02]  /*109e0*/  UIMAD UR6, UR10, UR9, UR6 ;  /* 0x000000090a0672a4 */ /* 0x000fe4000f8e0206 */
[----:B------:R-:W-:Y:S01]  /*109f0*/  UIMAD.WIDE.U32 UR4, UR7, UR8, UR4 ;  /* 0x00000008070472a5 */ /* 0x000fe2000f8e0004 */
[----:B------:R-:W-:Y:S02]  /*10a00*/  @UP0 ULDC UR10, c[0x0][0x44c] ;  /* 0x00011300000a0ab9 */ /* 0x000fe40000000800 */
[----:B------:R-:W-:Y:S01]  /*10a10*/  ULDC.64 UR8, c[0x0][0x2e0] ;  /* 0x0000b80000087ab9 */ /* 0x000fe20000000a00 */
[C---:B-1----:R-:W-:Y:S01]  /*10a20*/  LOP3.LUT R19, R2.reuse, 0x7f, RZ, 0xc0, !PT ;  /* 0x0000007f02137812 */ /* 0x042fe200078ec0ff */
[----:B------:R-:W-:Y:S01]  /*10a30*/  IMAD.SHL.U32 R2, R2, 0x10, RZ ;  /* 0x0000001002027824 */ /* 0x000fe200078e00ff */
[----:B------:R-:W-:Y:S02]  /*10a40*/  UIADD3 UR5, UR5, UR6, URZ ;  /* 0x0000000605057290 */ /* 0x000fe4000fffe03f */
[----:B------:R-:W-:Y:S01]  /*10a50*/  SHF.R.U32.HI R19, RZ, 0x3, R19 ;  /* 0x00000003ff137819 */ /* 0x000fe20000011613 */
[----:B------:R-:W-:Y:S01]  /*10a60*/  @UP0 ULDC UR6, c[0x0][0x450] ;  /* 0x0001140000060ab9 */ /* 0x000fe20000000800 */
[----:B------:R-:W-:-:S02]  /*10a70*/  UIMAD UR7, UR44, UR8, URZ ;  /* 0x000000082c0772a4 */ /* 0x000fc4000f8e023f */
[----:B------:R-:W-:-:S05]  /*10a80*/  LOP3.LUT R2, R19, 0x70, R2, 0xf8, !PT ;  /* 0x0000007013027812 */ /* 0x000fca00078ef802 */
[----:B------:R-:W-:-:S04]  /*10a90*/  IMAD R7, R17, 0x80, R2 ;  /* 0x0000008011077824 */ /* 0x000fc800078e0202 */
[----:B------:R-:W-:-:S04]  /*10aa0*/  @P0 IMAD.HI.U32 R0, R7, UR10, RZ ;  /* 0x0000000a07000c27 */ /* 0x000fc8000f8e00ff */
[----:B------:R-:W-:Y:S01]  /*10ab0*/  IMAD.MOV.U32 R2, RZ, RZ, R7 ;  /* 0x000000ffff027224 */ /* 0x000fe200078e0007 */
[----:B------:R-:W-:Y:S01]  /*10ac0*/  @P1 SHF.R.U32.HI R2, RZ, UR6, R0 ;  /* 0x00000006ff021c19 */ /* 0x000fe20008011600 */
[----:B------:R-:W-:Y:S02]  /*10ad0*/  UIMAD UR7, UR43, UR9, UR7 ;  /* 0x000000092b0772a4 */ /* 0x000fe4000f8e0207 */
[----:B------:R-:W-:Y:S01]  /*10ae0*/  UIMAD.WIDE.U32 UR4, UR43, UR8, UR4 ;  /* 0x000000082b0472a5 */ /* 0x000fe2000f8e0004 */
[----:B------:R-:W-:Y:S02]  /*10af0*/  SHF.R.S32.HI R0, RZ, 0x1f, R2 ;  /* 0x0000001fff007819 */ /* 0x000fe40000011402 */
[----:B------:R-:W-:Y:S01]  /*10b00*/  ULDC.64 UR8, c[0x0][0x2d0] ;  /* 0x0000b40000087ab9 */ /* 0x000fe20000000a00 */
[----:B------:R-:W-:Y:S01]  /*10b10*/  UIADD3 UR5, UR5, UR7, URZ ;  /* 0x0000000705057290 */ /* 0x000fe2000fffe03f */
[----:B------:R-:W-:Y:S02]  /*10b20*/  IMAD.U32 R3, RZ, RZ, UR8 ;  /* 0x00000008ff037e24 */ /* 0x000fe4000f8e00ff */
[----:B------:R-:W-:-:S02]  /*10b30*/  IMAD R5, R0, UR8, RZ ;  /* 0x0000000800057c24 */ /* 0x000fc4000f8e02ff */
[----:B------:R-:W-:Y:S02]  /*10b40*/  IMAD.MOV R0, RZ, RZ, -R2 ;  /* 0x000000ffff007224 */ /* 0x000fe400078e0a02 */
[C---:B------:R-:W-:Y:S02]  /*10b50*/  IMAD R5, R2.reuse, UR9, R5 ;  /* 0x0000000902057c24 */ /* 0x040fe4000f8e0205 */
[----:B------:R-:W-:Y:S01]  /*10b60*/  IMAD.WIDE.U32 R2, R2, R3, UR4 ;  /* 0x0000000402027e25 */ /* 0x000fe2000f8e0003 */
[----:B------:R-:W-:-:S03]  /*10b70*/  ULDC.64 UR4, c[0x0][0x2c8] ;  /* 0x0000b20000047ab9 */ /* 0x000fc60000000a00 */
[----:B----4-:R-:W-:Y:S02]  /*10b80*/  IMAD R0, R4, R0, R7 ;  /* 0x0000000004007224 */ /* 0x010fe400078e0207 */
[----:B------:R-:W-:-:S03]  /*10b90*/  IMAD.IADD R3, R3, 0x1, R5 ;  /* 0x0000000103037824 */ /* 0x000fc600078e0205 */
[----:B------:R-:W-:Y:S01]  /*10ba0*/  SHF.R.S32.HI R5, RZ, 0x1f, R0 ;  /* 0x0000001fff057819 */ /* 0x000fe20000011400 */
[----:B------:R-:W-:-:S04]  /*10bb0*/  IMAD.WIDE.U32 R2, R0, UR4, R2 ;  /* 0x0000000400027c25 */ /* 0x000fc8000f8e0002 */
[----:B------:R-:W-:Y:S01]  /*10bc0*/  IMAD R5, R5, UR4, RZ ;  /* 0x0000000405057c24 */ /* 0x000fe2000f8e02ff */
[----:B0-2---:R-:W-:-:S03]  /*10bd0*/  LOP3.LUT R6, R28, 0x80, RZ, 0xfc, !PT ;  /* 0x000000801c067812 */ /* 0x005fc600078efcff */
[----:B------:R-:W-:Y:S01]  /*10be0*/  IMAD R5, R0, UR5, R5 ;  /* 0x0000000500057c24 */ /* 0x000fe2000f8e0205 */
[----:B------:R-:W-:Y:S02]  /*10bf0*/  ULDC.64 UR4, c[0x0][0x280] ;  /* 0x0000a00000047ab9 */ /* 0x000fe40000000a00 */
[----:B------:R-:W-:Y:S01]  /*10c00*/  IADD3 R0, P0, R2, UR4, RZ ;  /* 0x0000000402007c10 */ /* 0x000fe2000ff1e0ff */
[----:B------:R-:W-:Y:S02]  /*10c10*/  ULDC UR4, c[0x0][0x2b8] ;  /* 0x0000ae0000047ab9 */ /* 0x000fe40000000800 */
[----:B------:R-:W-:Y:S02]  /*10c20*/  ISETP.GE.AND P1, PT, R6, UR4, PT ;  /* 0x0000000406007c0c */ /* 0x000fe4000bf26270 */
[----:B------:R-:W0:Y:S01]  /*10c30*/  S2R R6, SR_TID.X ;  /* 0x0000000000067919 */ /* 0x000e220000002100 */
        /* <DEDUP_REMOVED lines=8> */
[----:B------:R-:W-:Y:S01]  /*10cc0*/  IMAD R17, R17, 0x80, R9 ;  /* 0x0000008011117824 */ /* 0x000fe200078e0209 */
        /* <DEDUP_REMOVED lines=9> */
[----:B------:R-:W-:-:S03]  /*10d60*/  ISETP.GE.AND P2, PT, R7, R4, PT ;  /* 0x000000040700720c */ /* 0x000fc60003f46270 */
[----:B0-----:R-:W0:Y:S10]  /*10d70*/  SHFL.IDX PT, R2, R5, 0x1, 0x181f ;  /* 0x00381f0005027f89 */ /* 0x001e3400000e0000 */
[----:B--2---:R-:W-:-:S05]  /*10d80*/  @!P2 IADD3 R14, P3, R28, R14, RZ ;  /* 0x0000000e1c0ea210 */ /* 0x004fca0007f7e0ff */
[----:B0-----:R-:W-:Y:S02]  /*10d90*/  @!P2 IMAD.X R7, RZ, RZ, R2, P3 ;  /* 0x000000ffff07a224 */ /* 0x001fe400018e0602 */
[----:B------:R-:W-:Y:S02]  /*10da0*/  @!P2 IMAD.MOV.U32 R2, RZ, RZ, R14 ;  /* 0x000000ffff02a224 */ /* 0x000fe400078e000e */
[----:B------:R-:W-:Y:S01]  /*10db0*/  @!P2 IMAD.MOV.U32 R3, RZ, RZ, R7 ;  /* 0x000000ffff03a224 */ /* 0x000fe200078e0007 */
[----:B------:R-:W0:Y:S01]  /*10dc0*/  SHFL.IDX PT, R14, R0, 0x2, 0x181f ;  /* 0x00581f00000e7f89 */ /* 0x000e2200000e0000 */
[----:B------:R-:W-:-:S03]  /*10dd0*/  VIADD R7, R17, 0x20 ;  /* 0x0000002011077836 */ /* 0x000fc60000000000 */
[----:B------:R-:W-:Y:S04]  /*10de0*/  @!P2 LDGSTS.E.BYPASS.LTC128B.128 [R8+0x20c00], desc[UR52][R2.64], !P0 ;  /* 0x20c000000208afae */ /* 0x000fe8000c101d74 */
[----:B------:R1:W-:Y:S01]  /*10df0*/  @!P2 LDGSTS.E.BYPASS.LTC128B.128 [R8+0x24c00], desc[UR52][R2.64+0x80], !P1 ;  /* 0x24c000800208afae */ /* 0x0003e2000c901d74 */
[----:B------:R-:W-:-:S03]  /*10e00*/  ISETP.GE.AND P2, PT, R7, R4, PT ;  /* 0x000000040700720c */ /* 0x000fc60003f46270 */
[----:B-1----:R-:W1:Y:S10]  /*10e10*/  SHFL.IDX PT, R2, R5, 0x2, 0x181f ;  /* 0x00581f0005027f89 */ /* 0x002e7400000e0000 */
[----:B0-----:R-:W-:-:S05]  /*10e20*/  @!P2 IADD3 R14, P3, R28, R14, RZ ;  /* 0x0000000e1c0ea210 */ /* 0x001fca0007f7e0ff */
[----:B-1----:R-:W-:Y:S02]  /*10e30*/  @!P2 IMAD.X R7, RZ, RZ, R2, P3 ;  /* 0x000000ffff07a224 */ /* 0x002fe400018e0602 */
        /* <DEDUP_REMOVED lines=46> */
.L_x_2874:
        /* <DEDUP_REMOVED lines=11> */
.L_x_2756:
[----:B------:R-:W-:Y:S05]  /*111d0*/  BSYNC B0 ;  /* 0x0000000000007941 */ /* 0x000fea0003800000 */
.L_x_2755:
[----:B------:R-:W-:Y:S01]  /*111e0*/  NOP ;  /* 0x0000000000007918 */ /* 0x000fe20000000000 */
[----:B------:R-:W-:-:S13]  /*111f0*/  PLOP3.LUT P0, PT, PT, PT, PT, 0x80, 0x0 ;  /* 0x000000000000781c */ /* 0x000fda0003f0f070 */
.L_x_2757:
        /* <DEDUP_REMOVED lines=18> */
.L_x_2875:
[----:B------:R-:W-:Y:S05]  /*11320*/  BSYNC B0 ;  /* 0x0000000000007941 */ /* 0x000fea0003800000 */
.L_x_2758:
[----:B------:R-:W-:-:S06]  /*11330*/  UISETP.GE.AND UP0, UPT, UR42, 0x2, UPT ;  /* 0x000000022a00788c */ /* 0x000fcc000bf06270 */
[----:B------:R-:W-:-:S13]  /*11340*/  PLOP3.LUT P0, PT, PT, PT, UP0, 0x80, 0x0 ;  /* 0x000000000000781c */ /* 0x000fda0003f0f008 */
[----:B------:R-:W-:Y:S05]  /*11350*/  @!P0 BRA `(.L_x_2760) ;  /* 0x0000001800508947 */ /* 0x000fea0003800000 */
[----:B------:R-:W-:Y:S01]  /*11360*/  UIADD3 UR4, UR42, -0x2, URZ ;  /* 0xfffffffe2a047890 */ /* 0x000fe2000fffe03f */
[----:B------:R-:W-:Y:S02]  /*11370*/  IMAD.MOV.U32 R10, RZ, RZ, R29 ;  /* 0x000000ffff0a7224 */ /* 0x000fe400078e001d */
[----:B------:R-:W-:-:S03]  /*11380*/  IMAD.MOV.U32 R9, RZ, RZ, R25 ;  /* 0x000000ffff097224 */ /* 0x000fc600078e0019 */
[----:B------:R-:W-:-:S07]  /*11390*/  IMAD.U32 R21, RZ, RZ, UR4 ;  /* 0x00000004ff157e24 */ /* 0x000fce000f8e00ff */
.L_x_2780:
        /* <DEDUP_REMOVED lines=39> */
.L_x_2761:
[----:B------:R-:W-:Y:S01]  /*11610*/  IMAD R0, R25, 0x8, R23 ;  /* 0x0000000819007824 */ /* 0x000fe200078e0217 */
[----:B------:R-:W-:Y:S01]  /*11620*/  SHF.L.U32 R20, R29, 0x1f, RZ ;  /* 0x0000001f1d147819 */ /* 0x000fe200000006ff */
[----:B------:R-:W-:Y:S01]  /*11630*/  BSSY B0, `(.L_x_2762) ;  /* 0x0000004000007945 */ /* 0x000fe20003800000 */
[----:B------:R-:W-:Y:S02]  /*11640*/  SHF.R.S32.HI R17, RZ, 0x1f, R6 ;  /* 0x0000001fff117819 */ /* 0x000fe40000011406 */
[----:B------:R-:W0:Y:S02]  /*11650*/  SYNCS.PHASECHK.TRANS64.TRYWAIT P0, [R0+URZ+0x38880], R20 ;  /* 0x03888014000075a7 */ /* 0x000e24000800017f */
[----:B0-----:R-:W-:Y:S05]  /*11660*/  @!P0 BRA `(.L_x_2763) ;  /* 0x0000005400a88947 */ /* 0x001fea0003800000 */
.L_x_2876:
[----:B------:R-:W-:Y:S05]  /*11670*/  BSYNC B0 ;  /* 0x0000000000007941 */ /* 0x000fea0003800000 */
.L_x_2762:
        /* <DEDUP_REMOVED lines=70> */
.L_x_2894:
        /* <DEDUP_REMOVED lines=9> */
.L_x_2765:
        /* <DEDUP_REMOVED lines=11> */
.L_x_2766:
[----:B------:R3:W-:Y:S01]  /*11c20*/  SYNCS.ARRIVE.TRANS64.A1T0 RZ, [R0+URZ+0x38870], RZ ;  /* 0x038870ff00ff79a7 */ /* 0x0007e2000810003f */
[----:B------:R-:W-:Y:S05]  /*11c30*/  @!P3 BRA `(.L_x_2767) ;  /* 0x000000000004b947 */ /* 0x000fea0003800000 */
[----:B------:R-:W-:Y:S01]  /*11c40*/  BPT.TRAP 0x1 ;  /* 0x000000040000795c */ /* 0x000fe20000300000 */
.L_x_2767:
[----:B------:R-:W4:Y:S01]  /*11c50*/  SYNCS.PHASECHK.TRANS64.TRYWAIT P0, [R0+URZ+0x38840], R20 ;  /* 0x03884014000075a7 */ /* 0x000f22000800017f */
[----:B------:R-:W-:Y:S04]  /*11c60*/  BSSY B0, `(.L_x_2768) ;  /* 0x0000002000007945 */ /* 0x000fe80003800000 */
[----:B----4-:R-:W-:Y:S05]  /*11c70*/  @!P0 BRA `(.L_x_2769) ;  /* 0x0000005800808947 */ /* 0x010fea0003800000 */
.L_x_2895:
[----:B------:R-:W-:Y:S05]  /*11c80*/  BSYNC B0 ;  /* 0x0000000000007941 */ /* 0x000fea0003800000 */
.L_x_2768:
        /* <DEDUP_REMOVED lines=68> */
.L_x_2913:
        /* <DEDUP_REMOVED lines=9> */
.L_x_2771:
        /* <DEDUP_REMOVED lines=11> */
.L_x_2772:
[----:B------:R3:W-:Y:S02]  /*12210*/  SYNCS.ARRIVE.TRANS64.A1T0 RZ, [R0+URZ+0x38830], RZ ;  /* 0x038830ff00ff79a7 */ /* 0x0007e4000810003f */
[----:B---34-:R-:W-:-:S05]  /*12220*/  IMAD.U32 R0, RZ, RZ, UR47 ;  /* 0x0000002fff007e24 */ /* 0x018fca000f8e00ff */
[----:B------:R-:W-:-:S13]  /*12230*/  ISETP.NE.AND P0, PT, R0, 0x3, PT ;  /* 0x000000030000780c */ /* 0x000fda0003f05270 */
[----:B------:R-:W-:Y:S05]  /*12240*/  @!P0 BRA `(.L_x_2773) ;  /* 0x0000000000048947 */ /* 0x000fea0003800000 */
[----:B------:R-:W-:Y:S01]  /*12250*/  BPT.TRAP 0x1 ;  /* 0x000000040000795c */ /* 0x000fe20000300000 */
.L_x_2773:
[----:B------:R-:W-:Y:S01]  /*12260*/  LOP3.LUT R3, R10, 0x1, RZ, 0x3c, !PT ;  /* 0x000000010a037812 */ /* 0x000fe200078e3cff */
[----:B------:R-:W-:Y:S01]  /*12270*/  IMAD R0, R9, 0x8, R23 ;  /* 0x0000000809007824 */ /* 0x000fe200078e0217 */
[----:B------:R-:W-:Y:S02]  /*12280*/  BSSY B0, `(.L_x_2774) ;  /* 0x0000004000007945 */ /* 0x000fe40003800000 */
[----:B------:R-:W-:-:S04]  /*12290*/  SHF.L.U32 R3, R3, 0x1f, RZ ;  /* 0x0000001f03037819 */ /* 0x000fc800000006ff */
[----:B------:R-:W0:Y:S02]  /*122a0*/  SYNCS.PHASECHK.TRANS64.TRYWAIT P2, [R0+URZ+0x38870], R3 ;  /* 0x03887003000075a7 */ /* 0x000e24000804017f */
[----:B0-----:R-:W-:Y:S05]  /*122b0*/  @!P2 BRA `(.L_x_2775) ;  /* 0x0000005c0048a947 */ /* 0x001fea0003800000 */
.L_x_2914:
[----:B------:R-:W-:Y:S05]  /*122c0*/  BSYNC B0 ;  /* 0x0000000000007941 */ /* 0x000fea0003800000 */
.L_x_2774:
[----:B------:R-:W-:-:S05]  /*122d0*/  IMAD.U32 R2, RZ, RZ, UR46 ;  /* 0x0000002eff027e24 */ /* 0x000fca000f8e00ff */
[----:B------:R-:W-:-:S13]  /*122e0*/  ISETP.NE.AND P2, PT, R2, 0x3, PT ;  /* 0x000000030200780c */ /* 0x000fda0003f45270 */
[----:B------:R-:W-:Y:S05]  /*122f0*/  @!P2 BRA `(.L_x_2776) ;  /* 0x000000000004a947 */ /* 0x000fea0003800000 */
[----:B------:R-:W-:Y:S01]  /*12300*/  BPT.TRAP 0x1 ;  /* 0x000000040000795c */ /* 0x000fe20000300000 */
.L_x_2776:
[----:B0-----:R-:W-:Y:S01]  /*12310*/  SHF.L.U32 R3, R10, 0x1f, RZ ;  /* 0x0000001f0a037819 */ /* 0x001fe200000006ff */
[----:B------:R-:W-:-:S03]  /*12320*/  IMAD.SHL.U32 R2, R9, 0x8000, RZ ;  /* 0x0000800009027824 */ /* 0x000fc600078e00ff */
[----:B------:R-:W0:Y:S02]  /*12330*/  SYNCS.PHASECHK.TRANS64.TRYWAIT P2, [R0+URZ+0x38860], R3 ;  /* 0x03886003000075a7 */ /* 0x000e24000804017f */
[----:B0-----:R-:W-:Y:S05]  /*12340*/  @!P2 BRA `(.L_x_2777) ;  /* 0x0000005c0038a947 */ /* 0x001fea0003800000 */
.L_x_2915:
        /* <DEDUP_REMOVED lines=139> */
.L_x_2778:
[----:B-1----:R1:W-:Y:S01]  /*12c00*/  SYNCS.ARRIVE.TRANS64.A1T0 RZ, [R0+URZ+0x38850], RZ ;  /* 0x038850ff00ff79a7 */ /* 0x0023e2000810003f */
[----:B------:R-:W-:Y:S06]  /*12c10*/  BAR.SYNC.DEFER_BLOCKING 0x2, 0x80 ;  /* 0x0082000000007b1d */ /* 0x000fec0000010000 */
[----:B------:R-:W-:Y:S05]  /*12c20*/  @!P0 BRA `(.L_x_2779) ;  /* 0x0000000000048947 */ /* 0x000fea0003800000 */
[----:B------:R-:W-:Y:S01]  /*12c30*/  BPT.TRAP 0x1 ;  /* 0x000000040000795c */ /* 0x000fe20000300000 */
.L_x_2779:
[----:B-1----:R-:W-:Y:S02]  /*12c40*/  VIADD R0, R0, 0x38880 ;  /* 0x0003888000007836 */ /* 0x002fe40000000000 */
[----:B------:R-:W-:Y:S02]  /*12c50*/  IMAD.MOV.U32 R10, RZ, RZ, R29 ;  /* 0x000000ffff0a7224 */ /* 0x000fe400078e001d */
[----:B------:R-:W-:Y:S01]  /*12c60*/  IMAD.MOV.U32 R9, RZ, RZ, R25 ;  /* 0x000000ffff097224 */ /* 0x000fe200078e0019 */
[----:B------:R-:W-:-:S04]  /*12c70*/  PRMT R0, R33, 0x654, R0 ;  /* 0x0000065421007816 */ /* 0x000fc80000000000 */
[----:B------:R1:W-:Y:S01]  /*12c80*/  SYNCS.ARRIVE.TRANS64.RED.A1T0 RZ, [R0+URZ], RZ ;  /* 0x000000ff00ff79a7 */ /* 0x0003e2000810043f */
[----:B------:R-:W-:Y:S05]  /*12c90*/  @P1 BRA `(.L_x_2780) ;  /* 0xffffffe400c01947 */ /* 0x000fea000383ffff */
.L_x_2760:
        /* <DEDUP_REMOVED lines=19> */
.L_x_2782:
[----:B------:R-:W-:Y:S05]  /*12dd0*/  BSYNC B0 ;  /* 0x0000000000007941 */ /* 0x000fea0003800000 */
.L_x_2781:
[----:B------:R-:W-:Y:S05]  /*12de0*/  @!P0 BRA `(.L_x_2783) ;  /* 0x0000000000048947 */ /* 0x000fea0003800000 */
[----:B------:R-:W-:Y:S01]  /*12df0*/  BPT.TRAP 0x1 ;  /* 0x000000040000795c */ /* 0x000fe20000300000 */
.L_x_2783:
[----:B------:R-:W-:Y:S01]  /*12e00*/  LOP3.LUT R3, R29, 0x1, RZ, 0x3c, !PT ;  /* 0x000000011d037812 */ /* 0x000fe200078e3cff */
[----:B------:R-:W-:Y:S01]  /*12e10*/  IMAD R2, R25, 0x8, R23 ;  /* 0x0000000819027824 */ /* 0x000fe200078e0217 */
[----:B------:R-:W-:Y:S02]  /*12e20*/  BSSY B0, `(.L_x_2784) ;  /* 0x0000004000007945 */ /* 0x000fe40003800000 */
[----:B------:R-:W-:-:S04]  /*12e30*/  SHF.L.U32 R3, R3, 0x1f, RZ ;  /* 0x0000001f03037819 */ /* 0x000fc800000006ff */
[----:B------:R-:W0:Y:S02]  /*12e40*/  SYNCS.PHASECHK.TRANS64.TRYWAIT P1, [R2+URZ+0x38870], R3 ;  /* 0x03887003020075a7 */ /* 0x000e24000802017f */
[----:B0-----:R-:W-:Y:S05]  /*12e50*/  @!P1 BRA `(.L_x_2785) ;  /* 0x0000005000889947 */ /* 0x001fea0003800000 */
.L_x_2916:
[----:B------:R-:W-:Y:S05]  /*12e60*/  BSYNC B0 ;  /* 0x0000000000007941 */ /* 0x000fea0003800000 */
.L_x_2784:
[----:B------:R-:W-:-:S05]  /*12e70*/  IMAD.U32 R0, RZ, RZ, UR46 ;  /* 0x0000002eff007e24 */ /* 0x000fca000f8e00ff */
[----:B------:R-:W-:-:S13]  /*12e80*/  ISETP.NE.AND P1, PT, R0, 0x3, PT ;  /* 0x000000030000780c */ /* 0x000fda0003f25270 */
[----:B------:R-:W-:Y:S05]  /*12e90*/  @!P1 BRA `(.L_x_2786) ;  /* 0x0000000000049947 */ /* 0x000fea0003800000 */
[----:B------:R-:W-:Y:S01]  /*12ea0*/  BPT.TRAP 0x1 ;  /* 0x000000040000795c */ /* 0x000fe20000300000 */
.L_x_2786:
[----:B0-----:R-:W-:-:S04]  /*12eb0*/  SHF.L.U32 R3, R29, 0x1f, RZ ;  /* 0x0000001f1d037819 */ /* 0x001fc800000006ff */
[----:B------:R-:W0:Y:S02]  /*12ec0*/  SYNCS.PHASECHK.TRANS64.TRYWAIT P1, [R2+URZ+0x38860], R3 ;  /* 0x03886003020075a7 */ /* 0x000e24000802017f */
[----:B0-----:R-:W-:Y:S05]  /*12ed0*/  @!P1 BRA `(.L_x_2787) ;  /* 0x00000050007c9947 */ /* 0x001fea0003800000 */
.L_x_2917:
        /* <DEDUP_REMOVED lines=140> */
.L_x_2788:
[----:B-1----:R1:W-:Y:S01]  /*137a0*/  SYNCS.ARRIVE.TRANS64.A1T0 RZ, [R2+URZ+0x38850], RZ ;  /* 0x038850ff02ff79a7 */ /* 0x0023e2000810003f */
[----:B------:R-:W-:Y:S06]  /*137b0*/  BAR.SYNC.DEFER_BLOCKING 0x2, 0x80 ;  /* 0x0082000000007b1d */ /* 0x000fec0000010000 */
[----:B------:R-:W-:Y:S05]  /*137c0*/  @!P0 BRA `(.L_x_2789) ;  /* 0x0000000000048947 */ /* 0x000fea0003800000 */
[----:B------:R-:W-:Y:S01]  /*137d0*/  BPT.TRAP 0x1 ;  /* 0x000000040000795c */ /* 0x000fe20000300000 */
.L_x_2789:
        /* <DEDUP_REMOVED lines=8> */
.L_x_2730:
[----:B------:R-:W-:Y:S05]  /*13860*/  BSYNC B7 ;  /* 0x0000000000077941 */ /* 0x000fea0003800000 */
.L_x_2728:
        /* <DEDUP_REMOVED lines=11> */
.L_x_2790:
[----:B------:R-:W2:Y:S01]  /*13920*/  S2R R0, SR_TID.X ;  /* 0x0000000000007919 */ /* 0x000ea20000002100 */
[----:B------:R-:W-:Y:S01]  /*13930*/  ULDC UR4, c[0x0][0xc3c] ;  /* 0x00030f0000047ab9 */ /* 0x000fe20000000800 */
[----:B------:R-:W-:Y:S01]  /*13940*/  IMAD.MOV.U32 R17, RZ, RZ, RZ ;  /* 0x000000ffff117224 */ /* 0x000fe200078e00ff */
[----:B--2---:R-:W-:-:S04]  /*13950*/  LOP3.LUT R6, R0, 0x1f, RZ, 0xc0, !PT ;  /* 0x0000001f00067812 */ /* 0x004fc800078ec0ff */
[C---:B------:R-:W-:Y:S01]  /*13960*/  ISETP.NE.AND P0, PT, R6.reuse, 0x1f, PT ;  /* 0x0000001f0600780c */ /* 0x040fe20003f05270 */
[----:B------:R-:W-:-:S05]  /*13970*/  VIADD R5, R6, UR40 ;  /* 0x0000002806057c36 */ /* 0x000fca0008000000 */
[----:B------:R-:W-:Y:S01]  /*13980*/  ISETP.GE.OR P1, PT, R5, UR4, !P0 ;  /* 0x0000000405007c0c */ /* 0x000fe2000c726670 */
[----:B------:R-:W-:-:S12]  /*13990*/  ULDC UR4, c[0x0][0xc3c] ;  /* 0x00030f0000047ab9 */ /* 0x000fd80000000800 */
[----:B-1----:R-:W1:Y:S02]  /*139a0*/  @!P1 LDC.64 R2, c[0x0][0xc80] ;  /* 0x00032000ff029b82 */ /* 0x002e640000000a00 */
[----:B-1----:R-:W-:-:S05]  /*139b0*/  @!P1 IMAD.WIDE R2, R5, 0x4, R2 ;  /* 0x0000000405029825 */ /* 0x002fca00078e0202 */
[----:B------:R-:W2:Y:S01]  /*139c0*/  @!P1 LDG.E R17, desc[UR52][R2.64] ;  /* 0x0000003402119981 */ /* 0x000ea2000c1e1900 */
[C---:B------:R-:W-:Y:S02]  /*139d0*/  ISETP.NE.AND P1, PT, R6.reuse, RZ, PT ;  /* 0x000000ff0600720c */ /* 0x040fe40003f25270 */
[C---:B------:R-:W-:Y:S02]  /*139e0*/  ISETP.GE.U32.AND P2, PT, R6.reuse, 0x2, PT ;  /* 0x000000020600780c */ /* 0x040fe40003f46070 */
[C---:B------:R-:W-:Y:S02]  /*139f0*/  ISETP.GE.U32.AND P3, PT, R6.reuse, 0x4, PT ;  /* 0x000000040600780c */ /* 0x040fe40003f66070 */
[C---:B------:R-:W-:Y:S02]  /*13a00*/  ISETP.GE.U32.AND P4, PT, R6.reuse, 0x8, PT ;  /* 0x000000080600780c */ /* 0x040fe40003f86070 */
[----:B------:R-:W-:Y:S01]  /*13a10*/  ISETP.GE.U32.AND P5, PT, R6, 0x10, PT ;  /* 0x000000100600780c */ /* 0x000fe20003fa6070 */
[----:B--2---:R-:W1:Y:S02]  /*13a20*/  SHFL.UP PT, R0, R17, 0x1, RZ ;  /* 0x0420000011007989 */ /* 0x004e6400000e00ff */
[----:B-1----:R-:W-:-:S05]  /*13a30*/  SEL R0, R0, RZ, P1 ;  /* 0x000000ff00007207 */ /* 0x002fca0000800000 */
[----:B------:R-:W-:-:S05]  /*13a40*/  IMAD.IADD R0, R17, 0x1, R0 ;  /* 0x0000000111007824 */ /* 0x000fca00078e0200 */
[----:B------:R-:W1:Y:S02]  /*13a50*/  SHFL.UP PT, R4, R0, 0x2, RZ ;  /* 0x0440000000047989 */ /* 0x000e6400000e00ff */
[----:B-1----:R-:W-:-:S05]  /*13a60*/  SEL R5, R4, RZ, P2 ;  /* 0x000000ff04057207 */ /* 0x002fca0001000000 */
[----:B------:R-:W-:-:S05]  /*13a70*/  IMAD.IADD R5, R0, 0x1, R5 ;  /* 0x0000000100057824 */ /* 0x000fca00078e0205 */
[----:B------:R-:W1:Y:S02]  /*13a80*/  SHFL.UP PT, R4, R5, 0x4, RZ ;  /* 0x0480000005047989 */ /* 0x000e6400000e00ff */
[----:B-1----:R-:W-:-:S05]  /*13a90*/  SEL R4, R4, RZ, P3 ;  /* 0x000000ff04047207 */ /* 0x002fca0001800000 */
[----:B------:R-:W-:Y:S02]  /*13aa0*/  IMAD.IADD R4, R5, 0x1, R4 ;  /* 0x0000000105047824 */ /* 0x000fe400078e0204 */
[----:B------:R-:W-:Y:S04]  /*13ab0*/  SHFL.IDX PT, R5, R16, RZ, 0x1f ;  /* 0x00001fff10057589 */ /* 0x000fe800000e0000 */
[----:B------:R-:W1:Y:S02]  /*13ac0*/  SHFL.UP PT, R2, R4, 0x8, RZ ;  /* 0x0500000004027989 */ /* 0x000e6400000e00ff */
[----:B-1----:R-:W-:Y:S02]  /*13ad0*/  SEL R3, R2, RZ, P4 ;  /* 0x000000ff02037207 */ /* 0x002fe40002000000 */
[----:B------:R-:W-:Y:S03]  /*13ae0*/  SHFL.IDX PT, R2, R16, 0x1, 0x1f ;  /* 0x00201f0010027f89 */ /* 0x000fe600000e0000 */
[----:B------:R-:W-:-:S05]  /*13af0*/  IMAD.IADD R3, R4, 0x1, R3 ;  /* 0x0000000104037824 */ /* 0x000fca00078e0203 */
[----:B------:R-:W1:Y:S02]  /*13b00*/  SHFL.UP PT, R0, R3, 0x10, RZ ;  /* 0x0600000003007989 */ /* 0x000e6400000e00ff */
[----:B-1----:R-:W-:-:S05]  /*13b10*/  SEL R0, R0, RZ, P5 ;  /* 0x000000ff00007207 */ /* 0x002fca0002800000 */
[----:B------:R-:W-:Y:S02]  /*13b20*/  IMAD.IADD R7, R3, 0x1, R0 ;  /* 0x0000000103077824 */ /* 0x000fe400078e0200 */
[----:B------:R-:W1:Y:S03]  /*13b30*/  LDC R0, c[0x0][0xc38] ;  /* 0x00030e00ff007b82 */ /* 0x000e660000000800 */
[----:B0-----:R-:W1:Y:S02]  /*13b40*/  SHFL.IDX PT, R9, R7, 0x1f, 0x1f ;  /* 0x03e01f0007097f89 */ /* 0x001e6400000e0000 */
[----:B-1----:R-:W-:-:S04]  /*13b50*/  IMAD R9, R9, R0, RZ ;  /* 0x0000000009097224 */ /* 0x002fc800078e02ff */
[----:B------:R-:W-:-:S05]  /*13b60*/  IMAD.IADD R4, R2, 0x1, R9 ;  /* 0x0000000102047824 */ /* 0x000fca00078e0209 */
[----:B------:R-:W-:-:S13]  /*13b70*/  ISETP.GT.AND P6, PT, R4, R5, PT ;  /* 0x000000050400720c */ /* 0x000fda0003fc4270 */
[----:B------:R-:W-:Y:S05]  /*13b80*/  @P6 BRA `(.L_x_2792) ;  /* 0x0000000000946947 */ /* 0x000fea0003800000 */
.L_x_2796:
[----:B------:R-:W-:-:S04]  /*13b90*/  UIADD3 UR40, UR40, 0x1f, URZ ;  /* 0x0000001f28287890 */ /* 0x000fc8000fffe03f */
[----:B------:R-:W-:-:S06]  /*13ba0*/  UISETP.GE.AND UP0, UPT, UR40, UR4, UPT ;  /* 0x000000042800728c */ /* 0x000fcc000bf06270 */
[----:B------:R-:W-:-:S13]  /*13bb0*/  PLOP3.LUT P6, PT, PT, PT, UP0, 0x40, 0x0 ;  /* 0x000000000000781c */ /* 0x000fda0003fce808 */
[----:B------:R-:W-:Y:S05]  /*13bc0*/  @!P6 BRA `(.L_x_2793) ;  /* 0x0000000400c8e947 */ /* 0x000fea0003800000 */
[----:B------:R-:W0:Y:S01]  /*13bd0*/  S2R R0, SR_TID.X ;  /* 0x0000000000007919 */ /* 0x000e220000002100 */
[----:B------:R-:W-:Y:S01]  /*13be0*/  BSSY B0, `(.L_x_2794) ;  /* 0x0000009000007945 */ /* 0x000fe20003800000 */
[----:B------:R-:W-:Y:S01]  /*13bf0*/  IMAD.MOV.U32 R17, RZ, RZ, RZ ;  /* 0x000000ffff117224 */ /* 0x000fe200078e00ff */
[----:B0-----:R-:W-:-:S05]  /*13c00*/  LOP3.LUT R0, R0, 0x1f, RZ, 0xc0, !PT ;  /* 0x0000001f00007812 */ /* 0x001fca00078ec0ff */
[----:B------:R-:W-:-:S05]  /*13c10*/  VIADD R7, R0, UR40 ;  /* 0x0000002800077c36 */ /* 0x000fca0008000000 */
[----:B------:R-:W-:-:S13]  /*13c20*/  ISETP.GE.OR P6, PT, R7, UR4, !P0 ;  /* 0x0000000407007c0c */ /* 0x000fda000c7c6670 */
[----:B------:R-:W-:Y:S05]  /*13c30*/  @P6 BRA `(.L_x_2795) ;  /* 0x00000000000c6947 */ /* 0x000fea0003800000 */
[----:B------:R-:W0:Y:S02]  /*13c40*/  LDC.64 R2, c[0x0][0xc80] ;  /* 0x00032000ff027b82 */ /* 0x000e240000000a00 */
[----:B0-----:R-:W-:-:S05]  /*13c50*/  IMAD.WIDE R2, R7, 0x4, R2 ;  /* 0x0000000407027825 */ /* 0x001fca00078e0202 */
[----:B------:R0:W5:Y:S02]  /*13c60*/  LDG.E R17, desc[UR52][R2.64] ;  /* 0x0000003402117981 */ /* 0x000164000c1e1900 */
.L_x_2795:
[----:B------:R-:W-:Y:S05]  /*13c70*/  BSYNC B0 ;  /* 0x0000000000007941 */ /* 0x000fea0003800000 */
.L_x_2794:
[----:B-----5:R-:W1:Y:S02]  /*13c80*/  SHFL.UP PT, R0, R17, 0x1, RZ ;  /* 0x0420000011007989 */ /* 0x020e6400000e00ff */
[----:B-1----:R-:W-:-:S05]  /*13c90*/  SEL R0, R0, RZ, P1 ;  /* 0x000000ff00007207 */ /* 0x002fca0000800000 */
[----:B------:R-:W-:-:S05]  /*13ca0*/  IMAD.IADD R0, R17, 0x1, R0 ;  /* 0x0000000111007824 */ /* 0x000fca00078e0200 */
[----:B0-----:R-:W0:Y:S02]  /*13cb0*/  SHFL.UP PT, R2, R0, 0x2, RZ ;  /* 0x0440000000027989 */ /* 0x001e2400000e00ff */
[----:B0-----:R-:W-:-:S05]  /*13cc0*/  SEL R3, R2, RZ, P2 ;  /* 0x000000ff02037207 */ /* 0x001fca0001000000 */
[----:B------:R-:W-:Y:S02]  /*13cd0*/  IMAD.IADD R3, R0, 0x1, R3 ;  /* 0x0000000100037824 */ /* 0x000fe400078e0203 */
[----:B------:R-:W0:Y:S03]  /*13ce0*/  LDC R0, c[0x0][0xc38] ;  /* 0x00030e00ff007b82 */ /* 0x000e260000000800 */
[----:B------:R-:W1:Y:S02]  /*13cf0*/  SHFL.UP PT, R2, R3, 0x4, RZ ;  /* 0x0480000003027989 */ /* 0x000e6400000e00ff */
[----:B-1----:R-:W-:-:S05]  /*13d00*/  SEL R2, R2, RZ, P3 ;  /* 0x000000ff02027207 */ /* 0x002fca0001800000 */
[----:B------:R-:W-:-:S05]  /*13d10*/  IMAD.IADD R2, R3, 0x1, R2 ;  /* 0x0000000103027824 */ /* 0x000fca00078e0202 */
[----:B------:R-:W1:Y:S02]  /*13d20*/  SHFL.UP PT, R6, R2, 0x8, RZ ;  /* 0x0500000002067989 */ /* 0x000e6400000e00ff */
[----:B-1----:R-:W-:-:S05]  /*13d30*/  SEL R7, R6, RZ, P4 ;  /* 0x000000ff06077207 */ /* 0x002fca0002000000 */
[----:B------:R-:W-:-:S05]  /*13d40*/  IMAD.IADD R7, R2, 0x1, R7 ;  /* 0x0000000102077824 */ /* 0x000fca00078e0207 */
[----:B------:R-:W1:Y:S02]  /*13d50*/  SHFL.UP PT, R6, R7, 0x10, RZ ;  /* 0x0600000007067989 */ /* 0x000e6400000e00ff */
[----:B-1----:R-:W-:-:S05]  /*13d60*/  SEL R6, R6, RZ, P5 ;  /* 0x000000ff06067207 */ /* 0x002fca0002800000 */
[----:B------:R-:W-:-:S05]  /*13d70*/  IMAD.IADD R6, R7, 0x1, R6 ;  /* 0x0000000107067824 */ /* 0x000fca00078e0206 */
[----:B------:R-:W0:Y:S02]  /*13d80*/  SHFL.IDX PT, R9, R6, 0x1f, 0x1f ;  /* 0x03e01f0006097f89 */ /* 0x000e2400000e0000 */
[----:B0-----:R-:W-:-:S04]  /*13d90*/  IMAD R9, R9, R0, RZ ;  /* 0x0000000009097224 */ /* 0x001fc800078e02ff */
[----:B------:R-:W-:-:S05]  /*13da0*/  IMAD.IADD R4, R9, 0x1, R4 ;  /* 0x0000000109047824 */ /* 0x000fca00078e0204 */
[----:B------:R-:W-:-:S13]  /*13db0*/  ISETP.GT.AND P6, PT, R4, R5, PT ;  /* 0x000000050400720c */ /* 0x000fda0003fc4270 */
[----:B------:R-:W-:Y:S05]  /*13dc0*/  @!P6 BRA `(.L_x_2796) ;  /* 0xfffffffc0070e947 */ /* 0x000fea000383ffff */
[----:B------:R-:W-:-:S07]  /*13dd0*/  IMAD.MOV.U32 R7, RZ, RZ, R6 ;  /* 0x000000ffff077224 */ /* 0x000fce00078e0006 */
.L_x_2792:
[----:B------:R-:W-:Y:S01]  /*13de0*/  IMAD.IADD R9, R4, 0x1, -R9 ;  /* 0x0000000104097824 */ /* 0x000fe200078e0a09 */
[----:B------:R-:W-:-:S03]  /*13df0*/  ULDC.64 UR4, c[0x0][0xc90] ;  /* 0x0003240000047ab9 */ /* 0x000fc60000000a00 */
[----:B------:R-:W-:-:S05]  /*13e00*/  IMAD R2, R7, R0, R9 ;  /* 0x0000000007027224 */ /* 0x000fca00078e0209 */
[----:B------:R-:W-:-:S13]  /*13e10*/  ISETP.GT.AND P0, PT, R2, R5, PT ;  /* 0x000000050200720c */ /* 0x000fda0003f04270 */
[----:B------:R-:W-:Y:S02]  /*13e20*/  VOTEU.ANY UR7, UPT, !P0 ;  /* 0x0000000000077886 */ /* 0x000fe400040e0100 */
[----:B------:R-:W-:-:S04]  /*13e30*/  UPOPC UR6, UR7 ;  /* 0x00000007000672bf */ /* 0x000fc80008000000 */
[----:B------:R-:W-:-:S04]  /*13e40*/  UIADD3 UR40, UR6, UR40, URZ ;  /* 0x0000002806287290 */ /* 0x000fc8000fffe03f */
[----:B------:R-:W-:-:S06]  /*13e50*/  UIMAD.WIDE UR4, UR40, 0x4, UR4 ;  /* 0x00000004280478a5 */ /* 0x000fcc000f8e0204 */
[----:B------:R-:W-:Y:S02]  /*13e60*/  IMAD.U32 R2, RZ, RZ, UR4 ;  /* 0x00000004ff027e24 */ /* 0x000fe4000f8e00ff */
[----:B------:R-:W-:-:S05]  /*13e70*/  IMAD.U32 R3, RZ, RZ, UR5 ;  /* 0x00000005ff037e24 */ /* 0x000fca000f8e00ff */
[----:B------:R-:W2:Y:S01]  /*13e80*/  LDG.E R6, desc[UR52][R2.64] ;  /* 0x0000003402067981 */ /* 0x000ea2000c1e1900 */
[----:B------:R-:W-:Y:S01]  /*13e90*/  IMAD.U32 R12, RZ, RZ, UR6 ;  /* 0x00000006ff0c7e24 */ /* 0x000fe2000f8e00ff */
[----:B------:R-:W-:Y:S01]  /*13ea0*/  ISETP.NE.AND P0, PT, RZ, UR7, PT ;  /* 0x00000007ff007c0c */ /* 0x000fe2000bf05270 */
[----:B------:R-:W-:-:S03]  /*13eb0*/  IMAD.MOV.U32 R16, RZ, RZ, RZ ;  /* 0x000000ffff107224 */ /* 0x000fc600078e00ff */
[----:B------:R-:W2:Y:S02]  /*13ec0*/  SHFL.IDX PT, R17, R17, R12, 0x1f ;  /* 0x00001f0c11117589 */ /* 0x000ea400000e0000 */
[----:B--2---:R-:W-:-:S05]  /*13ed0*/  IMAD R4, R17, R6, RZ ;  /* 0x0000000611047224 */ /* 0x004fca00078e02ff */
[----:B------:R-:W-:-:S04]  /*13ee0*/  IABS R8, R4 ;  /* 0x0000000400087213 */ /* 0x000fc80000000000 */
[----:B------:R-:W0:Y:S08]  /*13ef0*/  I2F.RP R10, R8 ;  /* 0x00000008000a7306 */ /* 0x000e300000209400 */
[----:B0-----:R-:W0:Y:S02]  /*13f00*/  MUFU.RCP R10, R10 ;  /* 0x0000000a000a7308 */ /* 0x001e240000001000 */
[----:B0-----:R-:W-:-:S06]  /*13f10*/  VIADD R11, R10, 0xffffffe ;  /* 0x0ffffffe0a0b7836 */ /* 0x001fcc0000000000 */
[----:B------:R-:W0:Y:S02]  /*13f20*/  F2I.FTZ.U32.TRUNC.NTZ R3, R11 ;  /* 0x0000000b00037305 */ /* 0x000e24000021f000 */
[----:B0-----:R-:W-:Y:S01]  /*13f30*/  IMAD.MOV R13, RZ, RZ, -R3 ;  /* 0x000000ffff0d7224 */ /* 0x001fe200078e0a03 */
[----:B------:R-:W-:Y:S06]  /*13f40*/  @!P0 BRA `(.L_x_2797) ;  /* 0x00000000000c8947 */ /* 0x000fec0003800000 */
[----:B------:R-:W-:-:S06]  /*13f50*/  UIADD3 UR4, UR6, -0x1, URZ ;  /* 0xffffffff06047890 */ /* 0x000fcc000fffe03f */
[----:B------:R-:W-:-:S06]  /*13f60*/  IMAD.U32 R16, RZ, RZ, UR4 ;  /* 0x00000004ff107e24 */ /* 0x000fcc000f8e00ff */
[----:B------:R0:W1:Y:S02]  /*13f70*/  SHFL.IDX PT, R16, R7, R16, 0x1f ;  /* 0x00001f1007107589 */ /* 0x00006400000e0000 */
.L_x_2797:
[----:B-1----:R-:W-:Y:S02]  /*13f80*/  IMAD R16, R16, R0, R9 ;  /* 0x0000000010107224 */ /* 0x002fe400078e0209 */
[----:B0-----:R-:W-:Y:S02]  /*13f90*/  IMAD R7, R13, R8, RZ ;  /* 0x000000080d077224 */ /* 0x001fe400078e02ff */
[----:B------:R-:W-:Y:S02]  /*13fa0*/  IMAD.MOV.U32 R2, RZ, RZ, RZ ;  /* 0x000000ffff027224 */ /* 0x000fe400078e00ff */
[----:B------:R-:W-:Y:S02]  /*13fb0*/  IMAD.IADD R5, R5, 0x1, -R16 ;  /* 0x0000000105057824 */ /* 0x000fe400078e0a10 */
        /* <DEDUP_REMOVED lines=24> */
[----:B0-----:R-:W-:Y:S01]  /*14140*/  VIADD R2, R8, 0xffffffe ;  /* 0x0ffffffe08027836 */ /* 0x001fe20000000000 */
[----:B------:R-:W-:-:S05]  /*14150*/  IABS R8, R4 ;  /* 0x0000000400087213 */ /* 0x000fca0000000000 */
        /* <DEDUP_REMOVED lines=19> */
[----:B------:R-:W-:Y:S01]  /*14290*/  @!P1 LOP3.LUT R3, RZ, R0, RZ, 0x33, !PT ;  /* 0x00000000ff039212 */ /* 0x000fe200078e33ff */
[----:B------:R-:W-:-:S04]  /*142a0*/  IMAD.MOV R0, RZ, RZ, -R0 ;  /* 0x000000ffff007224 */ /* 0x000fc800078e0a00 */
[----:B------:R-:W-:Y:S01]  /*142b0*/  IMAD R18, R3, R0, R4 ;  /* 0x0000000003127224 */ /* 0x000fe200078e0204 */
[----:B------:R-:W-:-:S05]  /*142c0*/  LOP3.LUT R0, RZ, R3, RZ, 0x33, !PT ;  /* 0x00000003ff007212 */ /* 0x000fca00078e33ff */
[----:B------:R-:W-:Y:S01]  /*142d0*/  IMAD.IADD R17, R17, 0x1, R0 ;  /* 0x0000000111117824 */ /* 0x000fe200078e0200 */
[----:B------:R-:W-:Y:S06]  /*142e0*/  BRA `(.L_x_2798) ;  /* 0x0000000000107947 */ /* 0x000fec0003800000 */
.L_x_2793:
[----:B------:R-:W-:Y:S01]  /*142f0*/  IMAD.MOV.U32 R16, RZ, RZ, R5 ;  /* 0x000000ffff107224 */ /* 0x000fe200078e0005 */
[----:B------:R-:W-:Y:S01]  /*14300*/  ULDC UR40, c[0x0][0xc3c] ;  /* 0x00030f0000287ab9 */ /* 0x000fe20000000800 */
[----:B------:R-:W-:Y:S02]  /*14310*/  IMAD.MOV.U32 R17, RZ, RZ, RZ ;  /* 0x000000ffff117224 */ /* 0x000fe400078e00ff */
[----:B------:R-:W-:-:S07]  /*14320*/  IMAD.MOV.U32 R18, RZ, RZ, RZ ;  /* 0x000000ffff127224 */ /* 0x000fce00078e00ff */
.L_x_2798:
[----:B------:R-:W0:Y:S01]  /*14330*/  S2R R0, SR_TID.X ;  /* 0x0000000000007919 */ /* 0x000e220000002100 */
[----:B------:R-:W-:Y:S01]  /*14340*/  IMAD.U32 R19, RZ, RZ, UR40 ;  /* 0x00000028ff137e24 */ /* 0x000fe2000f8e00ff */
[----:B------:R-:W-:Y:S01]  /*14350*/  BAR.SYNC.DEFER_BLOCKING 0x4, 0x180 ;  /* 0x0106000000007b1d */ /* 0x000fe20000010000 */
[----:B0-----:R-:W-:-:S04]  /*14360*/  LOP3.LUT R0, R0, 0x1f, RZ, 0xc0, !PT ;  /* 0x0000001f00007812 */ /* 0x001fc800078ec0ff */
[----:B------:R-:W-:-:S13]  /*14370*/  ISETP.NE.AND P0, PT, R0, RZ, PT ;  /* 0x000000ff0000720c */ /* 0x000fda0003f05270 */
[----:B------:R-:W0:Y:S01]  /*14380*/  @!P0 S2R R33, SR_CgaCtaId ;  /* 0x0000000000218919 */ /* 0x000e220000008800 */
[----:B------:R-:W-:-:S04]  /*14390*/  @!P0 MOV R0, 0x400 ;  /* 0x0000040000008802 */ /* 0x000fc80000000f00 */
[----:B0-----:R-:W-:-:S05]  /*143a0*/  @!P0 LEA R23, R33, R0, 0x18 ;  /* 0x0000000021178211 */ /* 0x001fca00078ec0ff */
[----:B------:R2:W-:Y:S01]  /*143b0*/  @!P0 STS.128 [R23+0x388d0], R16 ;  /* 0x0388d01017008388 */ /* 0x0005e20000000c00 */
[----:B------:R-:W-:Y:S06]  /*143c0*/  BAR.ARV 0x5, 0x180 ;  /* 0x0146000000007b1d */ /* 0x000fec0000002000 */
.L_x_2791:
[----:B------:R-:W-:Y:S02]  /*143d0*/  ULDC UR4, c[0x0][0xc3c] ;  /* 0x00030f0000047ab9 */ /* 0x000fe40000000800 */
[----:B------:R-:W-:-:S06]  /*143e0*/  UISETP.GE.AND UP0, UPT, UR40, UR4, UPT ;  /* 0x000000042800728c */ /* 0x000fcc000bf06270 */
[----:B------:R-:W-:-:S13]  /*143f0*/  PLOP3.LUT P0, PT, PT, PT, UP0, 0x80, 0x0 ;  /* 0x000000000000781c */ /* 0x000fda0003f0f008 */
[----:B------:R-:W-:Y:S05]  /*14400*/  @!P0 BRA `(.L_x_2799) ;  /* 0xffffffa000648947 */ /* 0x000fea000383ffff */
.L_x_2724:
        /* <DEDUP_REMOVED lines=12> */
.L_x_2918:
[----:B------:R-:W-:Y:S05]  /*144d0*/  BSYNC B0 ;  /* 0x0000000000007941 */ /* 0x000fea0003800000 */
.L_x_2800:
[----:B------:R-:W-:-:S03]  /*144e0*/  UMOV UR4, 0xffffffff ;  /* 0xffffffff00047882 */ /* 0x000fc60000000000 */
[----:B------:R-:W-:Y:S05]  /*144f0*/  BRA.DIV UR4, `(.L_x_2802) ;  /* 0x0000003e041c7947 */ /* 0x000fea000b800000 */
[----:B0-----:R-:W0:Y:S02]  /*14500*/  S2R R0, SR_TID.X ;  /* 0x0000000000007919 */ /* 0x001e240000002100 */
[----:B0-----:R-:W-:-:S04]  /*14510*/  SHF.R.U32.HI R0, RZ, 0x5, R0 ;  /* 0x00000005ff007819 */ /* 0x001fc80000011600 */
[----:B------:R-:W-:-:S05]  /*14520*/  LOP3.LUT R0, R0, 0x3, RZ, 0xc0, !PT ;  /* 0x0000000300007812 */ /* 0x000fca00078ec0ff */
[----:B------:R0:W1:Y:S02]  /*14530*/  SHFL.IDX PT, R14, R0, RZ, 0x1f ;  /* 0x00001fff000e7589 */ /* 0x00006400000e0000 */
.L_x_2921:
[----:B-1----:R-:W-:Y:S01]  /*14540*/  ISETP.NE.AND P0, PT, R14, RZ, PT ;  /* 0x000000ff0e00720c */ /* 0x002fe20003f05270 */
[----:B------:R-:W-:-:S12]  /*14550*/  BSSY B0, `(.L_x_2803) ;  /* 0x000002c000007945 */ /* 0x000fd80003800000 */
[----:B------:R-:W-:Y:S05]  /*14560*/  @P0 BRA `(.L_x_2804) ;  /* 0x0000000000a80947 */ /* 0x000fea0003800000 */
[----:B------:R-:W-:-:S03]  /*14570*/  UMOV UR4, 0xffffffff ;  /* 0xffffffff00047882 */ /* 0x000fc60000000000 */
[----:B------:R-:W-:Y:S05]  /*14580*/  BRA.DIV UR4, `(.L_x_2805) ;  /* 0x0000003e042c7947 */ /* 0x000fea000b800000 */
[----:B------:R-:W-:-:S13]  /*14590*/  ELECT P6, URZ, PT ;  /* 0x00000000003f782f */ /* 0x000fda00038c0000 */
.L_x_2924:
[----:B------:R-:W-:Y:S05]  /*145a0*/  @!P6 BRA `(.L_x_2804) ;  /* 0x000000000098e947 */ /* 0x000fea0003800000 */
[----:B------:R-:W-:-:S06]  /*145b0*/  ULOP3.LUT UR4, UR36, 0x2, URZ, 0xfc, !UPT ;  /* 0x0000000224047892 */ /* 0x000fcc000f8efc3f */
[----:B0-----:R-:W-:-:S05]  /*145c0*/  IMAD.U32 R0, RZ, RZ, UR4 ;  /* 0x00000004ff007e24 */ /* 0x001fca000f8e00ff */
[----:B------:R-:W-:-:S13]  /*145d0*/  ISETP.NE.AND P0, PT, R0, 0x3, PT ;  /* 0x000000030000780c */ /* 0x000fda0003f05270 */
[----:B------:R-:W-:Y:S05]  /*145e0*/  @!P0 BRA `(.L_x_2806) ;  /* 0x0000000000048947 */ /* 0x000fea0003800000 */
[----:B------:R-:W-:Y:S01]  /*145f0*/  BPT.TRAP 0x1 ;  /* 0x000000040000795c */ /* 0x000fe20000300000 */
.L_x_2806:
[----:B------:R-:W-:Y:S01]  /*14600*/  IMAD R3, R25, 0x8, R5 ;  /* 0x0000000819037824 */ /* 0x000fe200078e0205 */
[----:B------:R-:W-:Y:S01]  /*14610*/  SHF.L.U32 R2, R29, 0x1f, RZ ;  /* 0x0000001f1d027819 */ /* 0x000fe200000006ff */
[----:B------:R-:W-:-:S03]  /*14620*/  VIADD R25, R25, 0x1 ;  /* 0x0000000119197836 */ /* 0x000fc60000000000 */
[----:B------:R-:W0:Y:S02]  /*14630*/  SYNCS.PHASECHK.TRANS64.TRYWAIT P1, [R3+URZ+0x38840], R2 ;  /* 0x03884002030075a7 */ /* 0x000e24000802017f */
[----:B------:R-:W-:-:S04]  /*14640*/  ISETP.NE.AND P2, PT, R25, 0x2, PT ;  /* 0x000000021900780c */ /* 0x000fc80003f45270 */
[----:B------:R-:W-:Y:S01]  /*14650*/  SEL R0, RZ, 0x1, P2 ;  /* 0x00000001ff007807 */ /* 0x000fe20001000000 */
[----:B0-----:R-:W-:Y:S08]  /*14660*/  @!P1 BRA `(.L_x_2807) ;  /* 0x0000003c00149947 */ /* 0x001ff00003800000 */
.L_x_2925:
[----:B------:R-:W-:Y:S02]  /*14670*/  SEL R25, R25, RZ, P2 ;  /* 0x000000ff19197207 */ /* 0x000fe40001000000 */
[----:B------:R-:W-:Y:S01]  /*14680*/  LOP3.LUT R0, R29, R0, RZ, 0x3c, !PT ;  /* 0x000000001d007212 */ /* 0x000fe200078e3cff */
[----:B------:R-:W-:Y:S06]  /*14690*/  @!P0 BRA `(.L_x_2808) ;  /* 0x0000000000048947 */ /* 0x000fec0003800000 */
[----:B------:R-:W-:Y:S01]  /*146a0*/  BPT.TRAP 0x1 ;  /* 0x000000040000795c */ /* 0x000fe20000300000 */
.L_x_2808:
[----:B------:R-:W-:Y:S01]  /*146b0*/  IMAD R25, R25, 0x8, R5 ;  /* 0x0000000819197824 */ /* 0x000fe200078e0205 */
[----:B------:R-:W-:-:S04]  /*146c0*/  SHF.L.U32 R0, R0, 0x1f, RZ ;  /* 0x0000001f00007819 */ /* 0x000fc800000006ff */
[----:B------:R-:W1:Y:S02]  /*146d0*/  SYNCS.PHASECHK.TRANS64.TRYWAIT P1, [R25+URZ+0x38840], R0 ;  /* 0x03884000190075a7 */ /* 0x000e64000802017f */
[----:B-1----:R-:W-:Y:S05]  /*146e0*/  @!P1 BRA `(.L_x_2809) ;  /* 0x0000003c00089947 */ /* 0x002fea0003800000 */
.L_x_2926:
[----:B------:R-:W-:Y:S05]  /*146f0*/  @!P0 BRA `(.L_x_2810) ;  /* 0x0000000000048947 */ /* 0x000fea0003800000 */
[----:B------:R-:W-:Y:S01]  /*14700*/  BPT.TRAP 0x1 ;  /* 0x000000040000795c */ /* 0x000fe20000300000 */
.L_x_2810:
[----:B------:R-:W3:Y:S02]  /*14710*/  SYNCS.PHASECHK.TRANS64.TRYWAIT P1, [R3+URZ+0x38860], R2 ;  /* 0x03886002030075a7 */ /* 0x000ee4000802017f */
[----:B---3--:R-:W-:Y:S05]  /*14720*/  @!P1 BRA `(.L_x_2811) ;  /* 0x0000003c000c9947 */ /* 0x008fea0003800000 */
.L_x_2927:
[----:B------:R-:W-:Y:S05]  /*14730*/  @!P0 BRA `(.L_x_2812) ;  /* 0x0000000000048947 */ /* 0x000fea0003800000 */
[----:B------:R-:W-:Y:S01]  /*14740*/  BPT.TRAP 0x1 ;  /* 0x000000040000795c */ /* 0x000fe20000300000 */
.L_x_2812:
[----:B------:R-:W4:Y:S02]  /*14750*/  SYNCS.PHASECHK.TRANS64.TRYWAIT P1, [R25+URZ+0x38860], R0 ;  /* 0x03886000190075a7 */ /* 0x000f24000802017f */
[----:B----4-:R-:W-:Y:S05]  /*14760*/  @!P1 BRA `(.L_x_2813) ;  /* 0x0000003c00109947 */ /* 0x010fea0003800000 */
.L_x_2928:
[----:B------:R-:W-:Y:S05]  /*14770*/  @!P0 BRA `(.L_x_2814) ;  /* 0x0000000000048947 */ /* 0x000fea0003800000 */
[----:B------:R-:W-:Y:S01]  /*14780*/  BPT.TRAP 0x1 ;  /* 0x000000040000795c */ /* 0x000fe20000300000 */
.L_x_2814:
[----:B------:R-:W5:Y:S02]  /*14790*/  SYNCS.PHASECHK.TRANS64.TRYWAIT P1, [R3+URZ+0x38880], R2 ;  /* 0x03888002030075a7 */ /* 0x000f64000802017f */
[----:B-----5:R-:W-:Y:S05]  /*147a0*/  @!P1 BRA `(.L_x_2815) ;  /* 0x0000003c00149947 */ /* 0x020fea0003800000 */
.L_x_2929:
[----:B------:R-:W-:Y:S05]  /*147b0*/  @!P0 BRA `(.L_x_2816) ;  /* 0x0000000000048947 */ /* 0x000fea0003800000 */
[----:B------:R-:W-:Y:S01]  /*147c0*/  BPT.TRAP 0x1 ;  /* 0x000000040000795c */ /* 0x000fe20000300000 */
.L_x_2816:
[----:B------:R0:W0:Y:S02]  /*147d0*/  SYNCS.PHASECHK.TRANS64.TRYWAIT P0, [R25+URZ+0x38880], R0 ;  /* 0x03888000190075a7 */ /* 0x000024000800017f */
[----:B0-----:R-:W-:Y:S05]  /*147e0*/  @!P0 NANOSLEEP.SYNCS 0x989680 ;  /* 0x009896800000895d */ /* 0x001fea0003900000 */
[----:B------:R-:W0:Y:S02]  /*147f0*/  @!P0 SYNCS.PHASECHK.TRANS64 P0, [R25+URZ+0x38880], R0 ;  /* 0x03888000190085a7 */ /* 0x000e24000800007f */
[----:B0-----:R-:W-:Y:S05]  /*14800*/  @!P0 BRA `(.L_x_2816) ;  /* 0xfffffffc00f08947 */ /* 0x001fea000383ffff */
.L_x_2804:
[----:B------:R-:W-:Y:S05]  /*14810*/  BSYNC B0 ;  /* 0x0000000000007941 */ /* 0x000fea0003800000 */
.L_x_2803:
[----:B------:R-:W-:Y:S05]  /*14820*/  EXIT ;  /* 0x000000000000794d */ /* 0x000fea0003800000 */
.L_x_2661:
[----:B0-----:R-:W-:-:S04]  /*14830*/  IMAD.U32 R3, RZ, RZ, UR51 ;  /* 0x00000033ff037e24 */ /* 0x001fc8000f8e00ff */
[----:B------:R0:W1:Y:S03]  /*14840*/  SYNCS.PHASECHK.TRANS64.TRYWAIT P0, [R3+URZ+0x38800], R0 ;  /* 0x03880000030075a7 */ /* 0x000066000800017f */
[----:B-1----:R-:W-:Y:S05]  /*14850*/  @!P0 NANOSLEEP.SYNCS 0x989680 ;  /* 0x009896800000895d */ /* 0x002fea0003900000 */
[----:B------:R-:W1:Y:S02]  /*14860*/  @!P0 SYNCS.PHASECHK.TRANS64 P0, [R3+URZ+0x38800], R0 ;  /* 0x03880000030085a7 */ /* 0x000e64000800007f */
[----:B-1----:R-:W-:Y:S05]  /*14870*/  @!P0 BRA `(.L_x_2661) ;  /* 0xfffffffc00ec8947 */ /* 0x002fea000383ffff */
[----:B------:R-:W-:Y:S05]  /*14880*/  BRA `(.L_x_2817) ;  /* 0xfffffed400387947 */ /* 0x000fea000383ffff */
.L_x_2665:
[----:B-1----:R-:W-:-:S04]  /*14890*/  IMAD.U32 R0, RZ, RZ, UR56 ;  /* 0x00000038ff007e24 */ /* 0x002fc8000f8e00ff */
[----:B------:R1:W2:Y:S03]  /*148a0*/  SYNCS.PHASECHK.TRANS64.TRYWAIT P1, [R0+URZ+0x38830], R7 ;  /* 0x03883007000075a7 */ /* 0x0002a6000802017f */
[----:B--2---:R-:W-:Y:S05]  /*148b0*/  @!P1 NANOSLEEP.SYNCS 0x989680 ;  /* 0x009896800000995d */ /* 0x004fea0003900000 */
[----:B------:R-:W2:Y:S02]  /*148c0*/  @!P1 SYNCS.PHASECHK.TRANS64 P1, [R0+URZ+0x38830], R7 ;  /* 0x03883007000095a7 */ /* 0x000ea4000802007f */
[----:B--2---:R-:W-:Y:S05]  /*148d0*/  @!P1 BRA `(.L_x_2665) ;  /* 0xfffffffc00ec9947 */ /* 0x004fea000383ffff */
[----:B------:R-:W-:Y:S05]  /*148e0*/  BRA `(.L_x_2664) ;  /* 0xfffffed4005c7947 */ /* 0x000fea000383ffff */
.L_x_2670:
[----:B-1----:R-:W-:-:S04]  /*148f0*/  IMAD.U32 R8, RZ, RZ, UR56 ;  /* 0x00000038ff087e24 */ /* 0x002fc8000f8e00ff */
[----:B------:R1:W2:Y:S03]  /*14900*/  SYNCS.PHASECHK.TRANS64.TRYWAIT P1, [R8+URZ+0x38850], R7 ;  /* 0x03885007080075a7 */ /* 0x0002a6000802017f */
[----:B--2---:R-:W-:Y:S05]  /*14910*/  @!P1 NANOSLEEP.SYNCS 0x989680 ;  /* 0x009896800000995d */ /* 0x004fea0003900000 */
[----:B------:R-:W2:Y:S02]  /*14920*/  @!P1 SYNCS.PHASECHK.TRANS64 P1, [R8+URZ+0x38850], R7 ;  /* 0x03885007080095a7 */ /* 0x000ea4000802007f */
[----:B--2---:R-:W-:Y:S05]  /*14930*/  @!P1 BRA `(.L_x_2670) ;  /* 0xfffffffc00ec9947 */ /* 0x004fea000383ffff */
[----:B------:R-:W-:Y:S05]  /*14940*/  BRA `(.L_x_2669) ;  /* 0xfffffef400747947 */ /* 0x000fea000383ffff */
.L_x_2676:
[----:B0-----:R-:W-:Y:S02]  /*14950*/  IMAD.U32 R3, RZ, RZ, UR54 ;  /* 0x00000036ff037e24 */ /* 0x001fe4000f8e00ff */
[----:B------:R-:W-:-:S04]  /*14960*/  IMAD.U32 R4, RZ, RZ, UR58 ;  /* 0x0000003aff047e24 */ /* 0x000fc8000f8e00ff */
[----:B------:R0:W1:Y:S03]  /*14970*/  SYNCS.PHASECHK.TRANS64.TRYWAIT P1, [R3+URZ+0x38830], R4 ;  /* 0x03883004030075a7 */ /* 0x000066000802017f */
[----:B-1----:R-:W-:Y:S05]  /*14980*/  @!P1 NANOSLEEP.SYNCS 0x989680 ;  /* 0x009896800000995d */ /* 0x002fea0003900000 */
[----:B------:R-:W1:Y:S02]  /*14990*/  @!P1 SYNCS.PHASECHK.TRANS64 P1, [R3+URZ+0x38830], R4 ;  /* 0x03883004030095a7 */ /* 0x000e64000802007f */
[----:B-1----:R-:W-:Y:S05]  /*149a0*/  @!P1 BRA `(.L_x_2676) ;  /* 0xfffffffc00e89947 */ /* 0x002fea000383ffff */
[----:B------:R-:W-:Y:S05]  /*149b0*/  BRA `(.L_x_2675) ;  /* 0xfffffef800807947 */ /* 0x000fea000383ffff */
.L_x_2681:
[----:B-1----:R-:W-:Y:S02]  /*149c0*/  IMAD.U32 R7, RZ, RZ, UR54 ;  /* 0x00000036ff077e24 */ /* 0x002fe4000f8e00ff */
[----:B------:R-:W-:-:S04]  /*149d0*/  IMAD.U32 R8, RZ, RZ, UR58 ;  /* 0x0000003aff087e24 */ /* 0x000fc8000f8e00ff */
[----:B------:R1:W2:Y:S03]  /*149e0*/  SYNCS.PHASECHK.TRANS64.TRYWAIT P1, [R7+URZ+0x38850], R8 ;  /* 0x03885008070075a7 */ /* 0x0002a6000802017f */
[----:B--2---:R-:W-:Y:S05]  /*149f0*/  @!P1 NANOSLEEP.SYNCS 0x989680 ;  /* 0x009896800000995d */ /* 0x004fea0003900000 */
[----:B------:R-:W2:Y:S02]  /*14a00*/  @!P1 SYNCS.PHASECHK.TRANS64 P1, [R7+URZ+0x38850], R8 ;  /* 0x03885008070095a7 */ /* 0x000ea4000802007f */
[----:B--2---:R-:W-:Y:S05]  /*14a10*/  @!P1 BRA `(.L_x_2681) ;  /* 0xfffffffc00e89947 */ /* 0x004fea000383ffff */
[----:B------:R-:W-:Y:S05]  /*14a20*/  BRA `(.L_x_2680) ;  /* 0xffffff20007c7947 */ /* 0x000fea000383ffff */
.L_x_2688:
[----:B-1----:R-:W-:-:S04]  /*14a30*/  IMAD.U32 R3, RZ, RZ, UR47 ;  /* 0x0000002fff037e24 */ /* 0x002fc8000f8e00ff */
[----:B------:R1:W2:Y:S03]  /*14a40*/  SYNCS.PHASECHK.TRANS64.TRYWAIT P1, [R3+URZ+0x38830], R6 ;  /* 0x03883006030075a7 */ /* 0x0002a6000802017f */
[----:B--2---:R-:W-:Y:S05]  /*14a50*/  @!P1 NANOSLEEP.SYNCS 0x989680 ;  /* 0x009896800000995d */ /* 0x004fea0003900000 */
[----:B------:R-:W2:Y:S02]  /*14a60*/  @!P1 SYNCS.PHASECHK.TRANS64 P1, [R3+URZ+0x38830], R6 ;  /* 0x03883006030095a7 */ /* 0x000ea4000802007f */
[----:B--2---:R-:W-:Y:S05]  /*14a70*/  @!P1 BRA `(.L_x_2688) ;  /* 0xfffffffc00ec9947 */ /* 0x004fea000383ffff */
[----:B------:R-:W-:Y:S05]  /*14a80*/  BRA `(.L_x_2687) ;  /* 0xffffff2400507947 */ /* 0x000fea000383ffff */
.L_x_2693:
[----:B--2---:R-:W-:-:S04]  /*14a90*/  IMAD.U32 R9, RZ, RZ, UR47 ;  /* 0x0000002fff097e24 */ /* 0x004fc8000f8e00ff */
[----:B------:R2:W3:Y:S03]  /*14aa0*/  SYNCS.PHASECHK.TRANS64.TRYWAIT P1, [R9+URZ+0x38850], R6 ;  /* 0x03885006090075a7 */ /* 0x0004e6000802017f */
[----:B---3--:R-:W-:Y:S05]  /*14ab0*/  @!P1 NANOSLEEP.SYNCS 0x989680 ;  /* 0x009896800000995d */ /* 0x008fea0003900000 */
[----:B------:R-:W3:Y:S02]  /*14ac0*/  @!P1 SYNCS.PHASECHK.TRANS64 P1, [R9+URZ+0x38850], R6 ;  /* 0x03885006090095a7 */ /* 0x000ee4000802007f */
[----:B---3--:R-:W-:Y:S05]  /*14ad0*/  @!P1 BRA `(.L_x_2693) ;  /* 0xfffffffc00ec9947 */ /* 0x008fea000383ffff */
[----:B------:R-:W-:Y:S05]  /*14ae0*/  BRA `(.L_x_2692) ;  /* 0xffffff4000e87947 */ /* 0x000fea000383ffff */
.L_x_2739:
        /* <DEDUP_REMOVED lines=10> */
.L_x_2818:
[----:B------:R-:W-:Y:S05]  /*14b90*/  BRA `(.L_x_2819) ;  /* 0xffffffa800a07947 */ /* 0x000fea000383ffff */
.L_x_2742:
[----:B0-----:R-:W2:Y:S02]  /*14ba0*/  LDL R2, [R1+0x8] ;  /* 0x0000080001027983 */ /* 0x001ea40000100800 */
[----:B--2---:R0:W1:Y:S02]  /*14bb0*/  SYNCS.PHASECHK.TRANS64.TRYWAIT P0, [R6+URZ+0x38880], R2 ;  /* 0x03888002060075a7 */ /* 0x004064000800017f */
[----:B-1----:R-:W-:Y:S05]  /*14bc0*/  @!P0 NANOSLEEP.SYNCS 0x989680 ;  /* 0x009896800000895d */ /* 0x002fea0003900000 */
[----:B------:R-:W1:Y:S02]  /*14bd0*/  @!P0 SYNCS.PHASECHK.TRANS64 P0, [R6+URZ+0x38880], R2 ;  /* 0x03888002060085a7 */ /* 0x000e64000800007f */
[----:B-1----:R-:W-:Y:S05]  /*14be0*/  @!P0 BRA `(.L_x_2742) ;  /* 0xfffffffc00ec8947 */ /* 0x002fea000383ffff */
[----:B------:R-:W-:Y:S05]  /*14bf0*/  BRA `(.L_x_2820) ;  /* 0xffffffa800b07947 */ /* 0x000fea000383ffff */
.L_x_2743:
        /* <DEDUP_REMOVED lines=8> */
.L_x_2822:
[----:B------:R-:W-:Y:S05]  /*14c80*/  BSYNC B0 ;  /* 0x0000000000007941 */ /* 0x000fea0003800000 */
.L_x_2821:
        /* <DEDUP_REMOVED lines=14> */
.L_x_2823:
        /* <DEDUP_REMOVED lines=16> */
.L_x_2824:
        /* <DEDUP_REMOVED lines=11> */
.L_x_2825:
[----:B------:R-:W-:Y:S02]  /*14f20*/  IMAD.MOV.U32 R13, RZ, RZ, R9 ;  /* 0x000000ffff0d7224 */ /* 0x000fe400078e0009 */
[----:B------:R-:W-:Y:S02]  /*14f30*/  IMAD.MOV.U32 R12, RZ, RZ, 0x2 ;  /* 0x00000002ff0c7424 */ /* 0x000fe400078e00ff */
[----:B------:R-:W-:-:S07]  /*14f40*/  IMAD.MOV.U32 R2, RZ, RZ, R14 ;  /* 0x000000ffff027224 */ /* 0x000fce00078e000e */
[----:B------:R-:W-:Y:S05]  /*14f50*/  WARPSYNC.COLLECTIVE R15, `(.L_x_2826) ;  /* 0x000000000f087348 */ /* 0x000fea0003c00000 */
[----:B------:R0:W1:Y:S02]  /*14f60*/  SHFL.IDX P6, R14, R13, R12, R11 ;  /* 0x0000000c0d0e7389 */ /* 0x00006400000c000b */
[----:B01----:R-:W-:Y:S01]  /*14f70*/  ENDCOLLECTIVE ;  /* 0x000000000000791b */ /* 0x003fe20003800000 */
.L_x_2826:
        /* <DEDUP_REMOVED lines=14> */
.L_x_2827:
[----:B------:R-:W-:Y:S02]  /*15060*/  IMAD.MOV.U32 R13, RZ, RZ, R9 ;  /* 0x000000ffff0d7224 */ /* 0x000fe400078e0009 */
[----:B------:R-:W-:Y:S02]  /*15070*/  IMAD.MOV.U32 R12, RZ, RZ, 0x3 ;  /* 0x00000003ff0c7424 */ /* 0x000fe400078e00ff */
[----:B------:R-:W-:-:S07]  /*15080*/  IMAD.MOV.U32 R2, RZ, RZ, R14 ;  /* 0x000000ffff027224 */ /* 0x000fce00078e000e */
[----:B------:R-:W-:Y:S05]  /*15090*/  WARPSYNC.COLLECTIVE R15, `(.L_x_2828) ;  /* 0x000000000f087348 */ /* 0x000fea0003c00000 */
[----:B------:R0:W1:Y:S02]  /*150a0*/  SHFL.IDX P6, R14, R13, R12, R11 ;  /* 0x0000000c0d0e7389 */ /* 0x00006400000c000b */
[----:B01----:R-:W-:Y:S01]  /*150b0*/  ENDCOLLECTIVE ;  /* 0x000000000000791b */ /* 0x003fe20003800000 */
.L_x_2828:
        /* <DEDUP_REMOVED lines=14> */
.L_x_2829:
[----:B------:R-:W-:Y:S02]  /*151a0*/  IMAD.MOV.U32 R13, RZ, RZ, R9 ;  /* 0x000000ffff0d7224 */ /* 0x000fe400078e0009 */
[----:B------:R-:W-:Y:S02]  /*151b0*/  IMAD.MOV.U32 R12, RZ, RZ, 0x4 ;  /* 0x00000004ff0c7424 */ /* 0x000fe400078e00ff */
[----:B------:R-:W-:-:S07]  /*151c0*/  IMAD.MOV.U32 R2, RZ, RZ, R14 ;  /* 0x000000ffff027224 */ /* 0x000fce00078e000e */
[----:B------:R-:W-:Y:S05]  /*151d0*/  WARPSYNC.COLLECTIVE R15, `(.L_x_2830) ;  /* 0x000000000f087348 */ /* 0x000fea0003c00000 */
[----:B------:R0:W1:Y:S02]  /*151e0*/  SHFL.IDX P6, R14, R13, R12, R11 ;  /* 0x0000000c0d0e7389 */ /* 0x00006400000c000b */
[----:B01----:R-:W-:Y:S01]  /*151f0*/  ENDCOLLECTIVE ;  /* 0x000000000000791b */ /* 0x003fe20003800000 */
.L_x_2830:
        /* <DEDUP_REMOVED lines=14> */
.L_x_2831:
[----:B------:R-:W-:Y:S02]  /*152e0*/  IMAD.MOV.U32 R13, RZ, RZ, R9 ;  /* 0x000000ffff0d7224 */ /* 0x000fe400078e0009 */
[----:B------:R-:W-:Y:S02]  /*152f0*/  IMAD.MOV.U32 R12, RZ, RZ, 0x5 ;  /* 0x00000005ff0c7424 */ /* 0x000fe400078e00ff */
[----:B------:R-:W-:-:S07]  /*15300*/  IMAD.MOV.U32 R2, RZ, RZ, R14 ;  /* 0x000000ffff027224 */ /* 0x000fce00078e000e */
[----:B------:R-:W-:Y:S05]  /*15310*/  WARPSYNC.COLLECTIVE R15, `(.L_x_2832) ;  /* 0x000000000f087348 */ /* 0x000fea0003c00000 */
[----:B------:R0:W1:Y:S02]  /*15320*/  SHFL.IDX P6, R14, R13, R12, R11 ;  /* 0x0000000c0d0e7389 */ /* 0x00006400000c000b */
[----:B01----:R-:W-:Y:S01]  /*15330*/  ENDCOLLECTIVE ;  /* 0x000000000000791b */ /* 0x003fe20003800000 */
.L_x_2832:
        /* <DEDUP_REMOVED lines=14> */
.L_x_2833:
[----:B------:R-:W-:Y:S02]  /*15420*/  IMAD.MOV.U32 R13, RZ, RZ, R9 ;  /* 0x000000ffff0d7224 */ /* 0x000fe400078e0009 */
[----:B------:R-:W-:Y:S02]  /*15430*/  IMAD.MOV.U32 R12, RZ, RZ, 0x6 ;  /* 0x00000006ff0c7424 */ /* 0x000fe400078e00ff */
[----:B------:R-:W-:-:S07]  /*15440*/  IMAD.MOV.U32 R2, RZ, RZ, R14 ;  /* 0x000000ffff027224 */ /* 0x000fce00078e000e */
[----:B------:R-:W-:Y:S05]  /*15450*/  WARPSYNC.COLLECTIVE R15, `(.L_x_2834) ;  /* 0x000000000f087348 */ /* 0x000fea0003c00000 */
[----:B------:R0:W1:Y:S02]  /*15460*/  SHFL.IDX P6, R14, R13, R12, R11 ;  /* 0x0000000c0d0e7389 */ /* 0x00006400000c000b */
[----:B01----:R-:W-:Y:S01]  /*15470*/  ENDCOLLECTIVE ;  /* 0x000000000000791b */ /* 0x003fe20003800000 */
.L_x_2834:
        /* <DEDUP_REMOVED lines=14> */
.L_x_2835:
[----:B------:R-:W-:Y:S02]  /*15560*/  IMAD.MOV.U32 R13, RZ, RZ, R9 ;  /* 0x000000ffff0d7224 */ /* 0x000fe400078e0009 */
[----:B------:R-:W-:Y:S02]  /*15570*/  IMAD.MOV.U32 R12, RZ, RZ, 0x7 ;  /* 0x00000007ff0c7424 */ /* 0x000fe400078e00ff */
[----:B------:R-:W-:-:S07]  /*15580*/  IMAD.MOV.U32 R2, RZ, RZ, R14 ;  /* 0x000000ffff027224 */ /* 0x000fce00078e000e */
[----:B------:R-:W-:Y:S05]  /*15590*/  WARPSYNC.COLLECTIVE R15, `(.L_x_2836) ;  /* 0x000000000f087348 */ /* 0x000fea0003c00000 */
[----:B------:R0:W1:Y:S02]  /*155a0*/  SHFL.IDX P6, R14, R13, R12, R11 ;  /* 0x0000000c0d0e7389 */ /* 0x00006400000c000b */
[----:B01----:R-:W-:Y:S01]  /*155b0*/  ENDCOLLECTIVE ;  /* 0x000000000000791b */ /* 0x003fe20003800000 */
.L_x_2836:
        /* <DEDUP_REMOVED lines=13> */
.L_x_2837:
        /* <DEDUP_REMOVED lines=12> */
.L_x_2748:
[----:B-1----:R-:W2:Y:S02]  /*15750*/  LDL R2, [R1+0x8] ;  /* 0x0000080001027983 */ /* 0x002ea40000100800 */
[----:B--2---:R1:W2:Y:S02]  /*15760*/  SYNCS.PHASECHK.TRANS64.TRYWAIT P0, [R6+URZ+0x38840], R2 ;  /* 0x03884002060075a7 */ /* 0x0042a4000800017f */
[----:B--2---:R-:W-:Y:S05]  /*15770*/  @!P0 NANOSLEEP.SYNCS 0x989680 ;  /* 0x009896800000895d */ /* 0x004fea0003900000 */
[----:B------:R-:W2:Y:S02]  /*15780*/  @!P0 SYNCS.PHASECHK.TRANS64 P0, [R6+URZ+0x38840], R2 ;  /* 0x03884002060085a7 */ /* 0x000ea4000800007f */
[----:B--2---:R-:W-:Y:S05]  /*15790*/  @!P0 BRA `(.L_x_2748) ;  /* 0xfffffffc00ec8947 */ /* 0x004fea000383ffff */
[----:B------:R-:W-:Y:S05]  /*157a0*/  BRA `(.L_x_2839) ;  /* 0xffffffa400e07947 */ /* 0x000fea000383ffff */
.L_x_2749:
        /* <DEDUP_REMOVED lines=8> */
.L_x_2841:
[----:B------:R-:W-:Y:S05]  /*15830*/  BSYNC B0 ;  /* 0x0000000000007941 */ /* 0x000fea0003800000 */
.L_x_2840:
        /* <DEDUP_REMOVED lines=8> */
.L_x_2842:
        /* <DEDUP_REMOVED lines=18> */
.L_x_2843:
[----:B------:R-:W-:Y:S02]  /*159e0*/  IMAD.MOV.U32 R13, RZ, RZ, R4 ;  /* 0x000000ffff0d7224 */ /* 0x000fe400078e0004 */
[----:B------:R-:W-:-:S07]  /*159f0*/  IMAD.MOV.U32 R2, RZ, RZ, R14 ;  /* 0x000000ffff027224 */ /* 0x000fce00078e000e */
[----:B------:R-:W-:Y:S05]  /*15a00*/  WARPSYNC.COLLECTIVE R15, `(.L_x_2844) ;  /* 0x000000000f087348 */ /* 0x000fea0003c00000 */
[----:B------:R0:W1:Y:S02]  /*15a10*/  SHFL.IDX P6, R14, R13, R12, R11 ;  /* 0x0000000c0d0e7389 */ /* 0x00006400000c000b */
[----:B01----:R-:W-:Y:S01]  /*15a20*/  ENDCOLLECTIVE ;  /* 0x000000000000791b */ /* 0x003fe20003800000 */
.L_x_2844:
        /* <DEDUP_REMOVED lines=18> */
.L_x_2845:
[----:B------:R-:W-:Y:S02]  /*15b50*/  IMAD.MOV.U32 R13, RZ, RZ, R4 ;  /* 0x000000ffff0d7224 */ /* 0x000fe400078e0004 */
[----:B------:R-:W-:-:S07]  /*15b60*/  IMAD.MOV.U32 R2, RZ, RZ, R14 ;  /* 0x000000ffff027224 */ /* 0x000fce00078e000e */
[----:B------:R-:W-:Y:S05]  /*15b70*/  WARPSYNC.COLLECTIVE R15, `(.L_x_2846) ;  /* 0x000000000f087348 */ /* 0x000fea0003c00000 */
[----:B------:R0:W1:Y:S02]  /*15b80*/  SHFL.IDX P6, R14, R13, R12, R11 ;  /* 0x0000000c0d0e7389 */ /* 0x00006400000c000b */
[----:B01----:R-:W-:Y:S01]  /*15b90*/  ENDCOLLECTIVE ;  /* 0x000000000000791b */ /* 0x003fe20003800000 */
.L_x_2846:
        /* <DEDUP_REMOVED lines=18> */
.L_x_2847:
[----:B------:R-:W-:Y:S02]  /*15cc0*/  IMAD.MOV.U32 R13, RZ, RZ, R4 ;  /* 0x000000ffff0d7224 */ /* 0x000fe400078e0004 */
[----:B------:R-:W-:-:S07]  /*15cd0*/  IMAD.MOV.U32 R2, RZ, RZ, R14 ;  /* 0x000000ffff027224 */ /* 0x000fce00078e000e */
[----:B------:R-:W-:Y:S05]  /*15ce0*/  WARPSYNC.COLLECTIVE R15, `(.L_x_2848) ;  /* 0x000000000f087348 */ /* 0x000fea0003c00000 */
[----:B------:R0:W1:Y:S02]  /*15cf0*/  SHFL.IDX P6, R14, R13, R12, R11 ;  /* 0x0000000c0d0e7389 */ /* 0x00006400000c000b */
[----:B01----:R-:W-:Y:S01]  /*15d00*/  ENDCOLLECTIVE ;  /* 0x000000000000791b */ /* 0x003fe20003800000 */
.L_x_2848:
        /* <DEDUP_REMOVED lines=16> */
.L_x_2849:
        /* <DEDUP_REMOVED lines=10> */
.L_x_2850:
[----:B------:R-:W-:Y:S02]  /*15eb0*/  IMAD.MOV.U32 R13, RZ, RZ, R0 ;  /* 0x000000ffff0d7224 */ /* 0x000fe400078e0000 */
[----:B------:R-:W-:Y:S02]  /*15ec0*/  IMAD.MOV.U32 R12, RZ, RZ, 0x5 ;  /* 0x00000005ff0c7424 */ /* 0x000fe400078e00ff */
[----:B------:R-:W-:-:S07]  /*15ed0*/  IMAD.MOV.U32 R3, RZ, RZ, R14 ;  /* 0x000000ffff037224 */ /* 0x000fce00078e000e */
[----:B------:R-:W-:Y:S05]  /*15ee0*/  WARPSYNC.COLLECTIVE R15, `(.L_x_2851) ;  /* 0x000000000f087348 */ /* 0x000fea0003c00000 */
[----:B------:R0:W1:Y:S02]  /*15ef0*/  SHFL.IDX P6, R14, R13, R12, R11 ;  /* 0x0000000c0d0e7389 */ /* 0x00006400000c000b */
[----:B01----:R-:W-:Y:S01]  /*15f00*/  ENDCOLLECTIVE ;  /* 0x000000000000791b */ /* 0x003fe20003800000 */
.L_x_2851:
        /* <DEDUP_REMOVED lines=15> */
.L_x_2852:
[----:B------:R-:W-:Y:S02]  /*16000*/  IMAD.MOV.U32 R13, RZ, RZ, R0 ;  /* 0x000000ffff0d7224 */ /* 0x000fe400078e0000 */
[----:B------:R-:W-:Y:S02]  /*16010*/  IMAD.MOV.U32 R12, RZ, RZ, 0x6 ;  /* 0x00000006ff0c7424 */ /* 0x000fe400078e00ff */
[----:B------:R-:W-:-:S07]  /*16020*/  IMAD.MOV.U32 R3, RZ, RZ, R14 ;  /* 0x000000ffff037224 */ /* 0x000fce00078e000e */
[----:B------:R-:W-:Y:S05]  /*16030*/  WARPSYNC.COLLECTIVE R15, `(.L_x_2853) ;  /* 0x000000000f087348 */ /* 0x000fea0003c00000 */
[----:B------:R0:W1:Y:S02]  /*16040*/  SHFL.IDX P6, R14, R13, R12, R11 ;  /* 0x0000000c0d0e7389 */ /* 0x00006400000c000b */
[----:B01----:R-:W-:Y:S01]  /*16050*/  ENDCOLLECTIVE ;  /* 0x000000000000791b */ /* 0x003fe20003800000 */
.L_x_2853:
        /* <DEDUP_REMOVED lines=15> */
.L_x_2854:
[----:B------:R-:W-:Y:S02]  /*16150*/  IMAD.MOV.U32 R13, RZ, RZ, R0 ;  /* 0x000000ffff0d7224 */ /* 0x000fe400078e0000 */
[----:B------:R-:W-:Y:S02]  /*16160*/  IMAD.MOV.U32 R12, RZ, RZ, 0x7 ;  /* 0x00000007ff0c7424 */ /* 0x000fe400078e00ff */
[----:B------:R-:W-:-:S07]  /*16170*/  IMAD.MOV.U32 R3, RZ, RZ, R14 ;  /* 0x000000ffff037224 */ /* 0x000fce00078e000e */
[----:B------:R-:W-:Y:S05]  /*16180*/  WARPSYNC.COLLECTIVE R15, `(.L_x_2855) ;  /* 0x000000000f087348 */ /* 0x000fea0003c00000 */
[----:B------:R0:W1:Y:S02]  /*16190*/  SHFL.IDX P6, R14, R13, R12, R11 ;  /* 0x0000000c0d0e7389 */ /* 0x00006400000c000b */
[----:B01----:R-:W-:Y:S01]  /*161a0*/  ENDCOLLECTIVE ;  /* 0x000000000000791b */ /* 0x003fe20003800000 */
.L_x_2855:
        /* <DEDUP_REMOVED lines=15> */
.L_x_2856:
[----:B------:R-:W-:Y:S05]  /*162a0*/  BRA `(.L_x_2857) ;  /* 0xffffffa000b47947 */ /* 0x000fea000383ffff */
.L_x_2754:
[----:B------:R-:W-:Y:S02]  /*162b0*/  IMAD.MOV.U32 R13, RZ, RZ, R5 ;  /* 0x000000ffff0d7224 */ /* 0x000fe400078e0005 */
[----:B------:R-:W-:Y:S02]  /*162c0*/  IMAD.MOV.U32 R12, RZ, RZ, RZ ;  /* 0x000000ffff0c7224 */ /* 0x000fe400078e00ff */
[----:B------:R-:W-:Y:S02]  /*162d0*/  IMAD.MOV.U32 R11, RZ, RZ, 0x181f ;  /* 0x0000181fff0b7424 */ /* 0x000fe400078e00ff */
[----:B------:R-:W-:Y:S02]  /*162e0*/  IMAD.MOV.U32 R15, RZ, RZ, -0x1 ;  /* 0xffffffffff0f7424 */ /* 0x000fe400078e00ff */
[----:B------:R-:W-:Y:S02]  /*162f0*/  IMAD R4, R4, UR41, RZ ;  /* 0x0000002904047c24 */ /* 0x000fe4000f8e02ff */
[----:B------:R-:W-:-:S07]  /*16300*/  IMAD R17, R17, 0x80, R9 ;  /* 0x0000008011117824 */ /* 0x000fce00078e0209 */
[----:B-----5:R-:W-:Y:S05]  /*16310*/  WARPSYNC.COLLECTIVE R15, `(.L_x_2858) ;  /* 0x000000000f087348 */ /* 0x020fea0003c00000 */
[----:B------:R0:W1:Y:S02]  /*16320*/  SHFL.IDX P6, R14, R13, R12, R11 ;  /* 0x0000000c0d0e7389 */ /* 0x00006400000c000b */
[----:B01---5:R-:W-:Y:S01]  /*16330*/  ENDCOLLECTIVE ;  /* 0x000000000000791b */ /* 0x023fe20003800000 */
.L_x_2858:
[C---:B------:R-:W-:Y:S01]  /*16340*/  VIADD R7, R17.reuse, 0x10 ;  /* 0x0000001011077836 */ /* 0x040fe20000000000 */
[----:B------:R-:W-:Y:S01]  /*16350*/  ISETP.GE.AND P2, PT, R17, R4, PT ;  /* 0x000000041100720c */ /* 0x000fe20003f46270 */
[----:B------:R-:W-:Y:S02]  /*16360*/  IMAD.MOV.U32 R13, RZ, RZ, R0 ;  /* 0x000000ffff0d7224 */ /* 0x000fe400078e0000 */
[----:B------:R-:W-:-:S10]  /*16370*/  IMAD.MOV.U32 R2, RZ, RZ, R14 ;  /* 0x000000ffff027224 */ /* 0x000fd400078e000e */
[----:B------:R-:W-:Y:S05]  /*16380*/  WARPSYNC.COLLECTIVE R15, `(.L_x_2859) ;  /* 0x000000000f087348 */ /* 0x000fea0003c00000 */
[----:B------:R0:W1:Y:S02]  /*16390*/  SHFL.IDX P6, R14, R13, R12, R11 ;  /* 0x0000000c0d0e7389 */ /* 0x00006400000c000b */
[----:B01----:R-:W-:Y:S01]  /*163a0*/  ENDCOLLECTIVE ;  /* 0x000000000000791b */ /* 0x003fe20003800000 */
.L_x_2859:
[----:B------:R-:W-:Y:S02]  /*163b0*/  IMAD.MOV.U32 R13, RZ, RZ, R5 ;  /* 0x000000ffff0d7224 */ /* 0x000fe400078e0005 */
[----:B------:R-:W-:Y:S02]  /*163c0*/  IMAD.MOV.U32 R12, RZ, RZ, 0x1 ;  /* 0x00000001ff0c7424 */ /* 0x000fe400078e00ff */
[----:B------:R-:W-:-:S07]  /*163d0*/  IMAD.MOV.U32 R3, RZ, RZ, R14 ;  /* 0x000000ffff037224 */ /* 0x000fce00078e000e */
[----:B------:R-:W-:Y:S05]  /*163e0*/  WARPSYNC.COLLECTIVE R15, `(.L_x_2860) ;  /* 0x000000000f087348 */ /* 0x000fea0003c00000 */
[----:B------:R0:W1:Y:S02]  /*163f0*/  SHFL.IDX P6, R14, R13, R12, R11 ;  /* 0x0000000c0d0e7389 */ /* 0x00006400000c000b */
[----:B01----:R-:W-:Y:S01]  /*16400*/  ENDCOLLECTIVE ;  /* 0x000000000000791b */ /* 0x003fe20003800000 */
.L_x_2860:
        /* <DEDUP_REMOVED lines=14> */
.L_x_2861:
        /* <DEDUP_REMOVED lines=8> */
.L_x_2862:
[----:B------:R-:W-:Y:S02]  /*16570*/  @!P2 IMAD.MOV.U32 R3, RZ, RZ, R7 ;  /* 0x000000ffff03a224 */ /* 0x000fe400078e0007 */
[----:B------:R-:W-:-:S03]  /*16580*/  VIADD R7, R17, 0x20 ;  /* 0x0000002011077836 */ /* 0x000fc60000000000 */
        /* <DEDUP_REMOVED lines=11> */
.L_x_2863:
        /* <DEDUP_REMOVED lines=8> */
.L_x_2864:
        /* <DEDUP_REMOVED lines=13> */
.L_x_2865:
        /* <DEDUP_REMOVED lines=8> */
.L_x_2866:
        /* <DEDUP_REMOVED lines=13> */
.L_x_2867:
        /* <DEDUP_REMOVED lines=8> */
.L_x_2868:
        /* <DEDUP_REMOVED lines=13> */
.L_x_2869:
        /* <DEDUP_REMOVED lines=8> */
.L_x_2870:
        /* <DEDUP_REMOVED lines=13> */
.L_x_2871:
        /* <DEDUP_REMOVED lines=8> */
.L_x_2872:
        /* <DEDUP_REMOVED lines=11> */
.L_x_2873:
[----:B------:R-:W-:Y:S05]  /*16cb0*/  BRA `(.L_x_2874) ;  /* 0xffffffa400187947 */ /* 0x000fea000383ffff */
.L_x_2759:
[----:B0-----:R0:W1:Y:S02]  /*16cc0*/  SYNCS.PHASECHK.TRANS64.TRYWAIT P0, [R23+URZ+0x38820], R0 ;  /* 0x03882000170075a7 */ /* 0x001064000800017f */
[----:B-1----:R-:W-:Y:S05]  /*16cd0*/  @!P0 NANOSLEEP.SYNCS 0x989680 ;  /* 0x009896800000895d */ /* 0x002fea0003900000 */
[----:B------:R-:W1:Y:S02]  /*16ce0*/  @!P0 SYNCS.PHASECHK.TRANS64 P0, [R23+URZ+0x38820], R0 ;  /* 0x03882000170085a7 */ /* 0x000e64000800007f */
[----:B-1----:R-:W-:Y:S05]  /*16cf0*/  @!P0 BRA `(.L_x_2759) ;  /* 0xfffffffc00f08947 */ /* 0x002fea000383ffff */
[----:B------:R-:W-:Y:S05]  /*16d00*/  BRA `(.L_x_2875) ;  /* 0xffffffa400847947 */ /* 0x000fea000383ffff */
.L_x_2763:
[----:B0-----:R0:W1:Y:S02]  /*16d10*/  SYNCS.PHASECHK.TRANS64.TRYWAIT P0, [R0+URZ+0x38880], R20 ;  /* 0x03888014000075a7 */ /* 0x001064000800017f */
[----:B-1----:R-:W-:Y:S05]  /*16d20*/  @!P0 NANOSLEEP.SYNCS 0x989680 ;  /* 0x009896800000895d */ /* 0x002fea0003900000 */
[----:B------:R-:W1:Y:S02]  /*16d30*/  @!P0 SYNCS.PHASECHK.TRANS64 P0, [R0+URZ+0x38880], R20 ;  /* 0x03888014000085a7 */ /* 0x000e64000800007f */
[----:B-1----:R-:W-:Y:S05]  /*16d40*/  @!P0 BRA `(.L_x_2763) ;  /* 0xfffffffc00f08947 */ /* 0x002fea000383ffff */
[----:B------:R-:W-:Y:S05]  /*16d50*/  BRA `(.L_x_2876) ;  /* 0xffffffa800447947 */ /* 0x000fea000383ffff */
.L_x_2764:
        /* <DEDUP_REMOVED lines=8> */
.L_x_2878:
[----:B------:R-:W-:Y:S05]  /*16de0*/  BSYNC B0 ;  /* 0x0000000000007941 */ /* 0x000fea0003800000 */
.L_x_2877:
        /* <DEDUP_REMOVED lines=9> */
.L_x_2879:
[----:B------:R-:W-:Y:S02]  /*16e80*/  IMAD.MOV.U32 R13, RZ, RZ, R7 ;  /* 0x000000ffff0d7224 */ /* 0x000fe400078e0007 */
[----:B------:R-:W-:Y:S02]  /*16e90*/  IMAD.MOV.U32 R12, RZ, RZ, 0x1 ;  /* 0x00000001ff0c7424 */ /* 0x000fe400078e00ff */
[----:B------:R-:W-:-:S07]  /*16ea0*/  IMAD.MOV.U32 R2, RZ, RZ, R14 ;  /* 0x000000ffff027224 */ /* 0x000fce00078e000e */
[----:B------:R-:W-:Y:S05]  /*16eb0*/  WARPSYNC.COLLECTIVE R15, `(.L_x_2880) ;  /* 0x000000000f087348 */ /* 0x000fea0003c00000 */
[----:B------:R0:W1:Y:S02]  /*16ec0*/  SHFL.IDX P6, R14, R13, R12, R11 ;  /* 0x0000000c0d0e7389 */ /* 0x00006400000c000b */
[----:B01----:R-:W-:Y:S01]  /*16ed0*/  ENDCOLLECTIVE ;  /* 0x000000000000791b */ /* 0x003fe20003800000 */
.L_x_2880:
        /* <DEDUP_REMOVED lines=12> */
.L_x_2881:
[----:B------:R-:W-:Y:S02]  /*16fa0*/  IMAD.MOV.U32 R13, RZ, RZ, R7 ;  /* 0x000000ffff0d7224 */ /* 0x000fe400078e0007 */
[----:B------:R-:W-:Y:S02]  /*16fb0*/  IMAD.MOV.U32 R12, RZ, RZ, 0x2 ;  /* 0x00000002ff0c7424 */ /* 0x000fe400078e00ff */
[----:B------:R-:W-:-:S07]  /*16fc0*/  IMAD.MOV.U32 R2, RZ, RZ, R14 ;  /* 0x000000ffff027224 */ /* 0x000fce00078e000e */
[----:B------:R-:W-:Y:S05]  /*16fd0*/  WARPSYNC.COLLECTIVE R15, `(.L_x_2882) ;  /* 0x000000000f087348 */ /* 0x000fea0003c00000 */
[----:B------:R0:W1:Y:S02]  /*16fe0*/  SHFL.IDX P6, R14, R13, R12, R11 ;  /* 0x0000000c0d0e7389 */ /* 0x00006400000c000b */
[----:B01----:R-:W-:Y:S01]  /*16ff0*/  ENDCOLLECTIVE ;  /* 0x000000000000791b */ /* 0x003fe20003800000 */
.L_x_2882:
        /* <DEDUP_REMOVED lines=12> */
.L_x_2883:
[----:B------:R-:W-:Y:S02]  /*170c0*/  IMAD.MOV.U32 R13, RZ, RZ, R7 ;  /* 0x000000ffff0d7224 */ /* 0x000fe400078e0007 */
[----:B------:R-:W-:Y:S02]  /*170d0*/  IMAD.MOV.U32 R12, RZ, RZ, 0x3 ;  /* 0x00000003ff0c7424 */ /* 0x000fe400078e00ff */
[----:B------:R-:W-:-:S07]  /*170e0*/  IMAD.MOV.U32 R2, RZ, RZ, R14 ;  /* 0x000000ffff027224 */ /* 0x000fce00078e000e */
[----:B------:R-:W-:Y:S05]  /*170f0*/  WARPSYNC.COLLECTIVE R15, `(.L_x_2884) ;  /* 0x000000000f087348 */ /* 0x000fea0003c00000 */
[----:B------:R0:W1:Y:S02]  /*17100*/  SHFL.IDX P6, R14, R13, R12, R11 ;  /* 0x0000000c0d0e7389 */ /* 0x00006400000c000b */
[----:B01----:R-:W-:Y:S01]  /*17110*/  ENDCOLLECTIVE ;  /* 0x000000000000791b */ /* 0x003fe20003800000 */
.L_x_2884:
        /* <DEDUP_REMOVED lines=12> */
.L_x_2885:
[----:B------:R-:W-:Y:S02]  /*171e0*/  IMAD.MOV.U32 R13, RZ, RZ, R7 ;  /* 0x000000ffff0d7224 */ /* 0x000fe400078e0007 */
[----:B------:R-:W-:Y:S02]  /*171f0*/  IMAD.MOV.U32 R12, RZ, RZ, 0x4 ;  /* 0x00000004ff0c7424 */ /* 0x000fe400078e00ff */
[----:B------:R-:W-:-:S07]  /*17200*/  IMAD.MOV.U32 R2, RZ, RZ, R14 ;  /* 0x000000ffff027224 */ /* 0x000fce00078e000e */
[----:B------:R-:W-:Y:S05]  /*17210*/  WARPSYNC.COLLECTIVE R15, `(.L_x_2886) ;  /* 0x000000000f087348 */ /* 0x000fea0003c00000 */
[----:B------:R0:W1:Y:S02]  /*17220*/  SHFL.IDX P6, R14, R13, R12, R11 ;  /* 0x0000000c0d0e7389 */ /* 0x00006400000c000b */
[----:B01----:R-:W-:Y:S01]  /*17230*/  ENDCOLLECTIVE ;  /* 0x000000000000791b */ /* 0x003fe20003800000 */
.L_x_2886:
        /* <DEDUP_REMOVED lines=12> */
.L_x_2887:
[----:B------:R-:W-:Y:S02]  /*17300*/  IMAD.MOV.U32 R13, RZ, RZ, R7 ;  /* 0x000000ffff0d7224 */ /* 0x000fe400078e0007 */
[----:B------:R-:W-:Y:S02]  /*17310*/  IMAD.MOV.U32 R12, RZ, RZ, 0x5 ;  /* 0x00000005ff0c7424 */ /* 0x000fe400078e00ff */
[----:B------:R-:W-:-:S07]  /*17320*/  IMAD.MOV.U32 R2, RZ, RZ, R14 ;  /* 0x000000ffff027224 */ /* 0x000fce00078e000e */
[----:B------:R-:W-:Y:S05]  /*17330*/  WARPSYNC.COLLECTIVE R15, `(.L_x_2888) ;  /* 0x000000000f087348 */ /* 0x000fea0003c00000 */
[----:B------:R0:W1:Y:S02]  /*17340*/  SHFL.IDX P6, R14, R13, R12, R11 ;  /* 0x0000000c0d0e7389 */ /* 0x00006400000c000b */
[----:B01----:R-:W-:Y:S01]  /*17350*/  ENDCOLLECTIVE ;  /* 0x000000000000791b */ /* 0x003fe20003800000 */
.L_x_2888:
        /* <DEDUP_REMOVED lines=12> */
.L_x_2889:
[----:B------:R-:W-:Y:S02]  /*17420*/  IMAD.MOV.U32 R13, RZ, RZ, R7 ;  /* 0x000000ffff0d7224 */ /* 0x000fe400078e0007 */
[----:B------:R-:W-:Y:S02]  /*17430*/  IMAD.MOV.U32 R12, RZ, RZ, 0x6 ;  /* 0x00000006ff0c7424 */ /* 0x000fe400078e00ff */
[----:B------:R-:W-:-:S07]  /*17440*/  IMAD.MOV.U32 R2, RZ, RZ, R14 ;  /* 0x000000ffff027224 */ /* 0x000fce00078e000e */
[----:B------:R-:W-:Y:S05]  /*17450*/  WARPSYNC.COLLECTIVE R15, `(.L_x_2890) ;  /* 0x000000000f087348 */ /* 0x000fea0003c00000 */
[----:B------:R0:W1:Y:S02]  /*17460*/  SHFL.IDX P6, R14, R13, R12, R11 ;  /* 0x0000000c0d0e7389 */ /* 0x00006400000c000b */
[----:B01----:R-:W-:Y:S01]  /*17470*/  ENDCOLLECTIVE ;  /* 0x000000000000791b */ /* 0x003fe20003800000 */
.L_x_2890:
        /* <DEDUP_REMOVED lines=12> */
.L_x_2891:
[----:B------:R-:W-:Y:S02]  /*17540*/  IMAD.MOV.U32 R13, RZ, RZ, R7 ;  /* 0x000000ffff0d7224 */ /* 0x000fe400078e0007 */
[----:B------:R-:W-:Y:S02]  /*17550*/  IMAD.MOV.U32 R12, RZ, RZ, 0x7 ;  /* 0x00000007ff0c7424 */ /* 0x000fe400078e00ff */
[----:B------:R-:W-:-:S07]  /*17560*/  IMAD.MOV.U32 R2, RZ, RZ, R14 ;  /* 0x000000ffff027224 */ /* 0x000fce00078e000e */
[----:B------:R-:W-:Y:S05]  /*17570*/  WARPSYNC.COLLECTIVE R15, `(.L_x_2892) ;  /* 0x000000000f087348 */ /* 0x000fea0003c00000 */
[----:B------:R0:W1:Y:S02]  /*17580*/  SHFL.IDX P6, R14, R13, R12, R11 ;  /* 0x0000000c0d0e7389 */ /* 0x00006400000c000b */
[----:B01----:R-:W-:Y:S01]  /*17590*/  ENDCOLLECTIVE ;  /* 0x000000000000791b */ /* 0x003fe20003800000 */
.L_x_2892:
        /* <DEDUP_REMOVED lines=12> */
.L_x_2893:
[----:B------:R-:W-:Y:S01]  /*17660*/  IMAD.MOV.U32 R2, RZ, RZ, R14 ;  /* 0x000000ffff027224 */ /* 0x000fe200078e000e */
[----:B------:R-:W-:Y:S06]  /*17670*/  BRA `(.L_x_2894) ;  /* 0xffffffa400187947 */ /* 0x000fec000383ffff */
.L_x_2769:
[----:B----4-:R4:W0:Y:S02]  /*17680*/  SYNCS.PHASECHK.TRANS64.TRYWAIT P0, [R0+URZ+0x38840], R20 ;  /* 0x03884014000075a7 */ /* 0x010824000800017f */
[----:B0-----:R-:W-:Y:S05]  /*17690*/  @!P0 NANOSLEEP.SYNCS 0x989680 ;  /* 0x009896800000895d */ /* 0x001fea0003900000 */
[----:B------:R-:W0:Y:S02]  /*176a0*/  @!P0 SYNCS.PHASECHK.TRANS64 P0, [R0+URZ+0x38840], R20 ;  /* 0x03884014000085a7 */ /* 0x000e24000800007f */
[----:B0-----:R-:W-:Y:S05]  /*176b0*/  @!P0 BRA `(.L_x_2769) ;  /* 0xfffffffc00f08947 */ /* 0x001fea000383ffff */
[----:B------:R-:W-:Y:S05]  /*176c0*/  BRA `(.L_x_2895) ;  /* 0xffffffa4006c7947 */ /* 0x000fea000383ffff */
.L_x_2770:
        /* <DEDUP_REMOVED lines=8> */
.L_x_2897:
[----:B------:R-:W-:Y:S05]  /*17750*/  BSYNC B0 ;  /* 0x0000000000007941 */ /* 0x000fea0003800000 */
.L_x_2896:
        /* <DEDUP_REMOVED lines=8> */
.L_x_2898:
[----:B------:R-:W-:Y:S02]  /*177e0*/  IMAD.MOV.U32 R13, RZ, RZ, R5 ;  /* 0x000000ffff0d7224 */ /* 0x000fe400078e0005 */
[----:B------:R-:W-:Y:S02]  /*177f0*/  IMAD.MOV.U32 R12, RZ, RZ, 0x1 ;  /* 0x00000001ff0c7424 */ /* 0x000fe400078e00ff */
[----:B------:R-:W-:-:S07]  /*17800*/  IMAD.MOV.U32 R2, RZ, RZ, R14 ;  /* 0x000000ffff027224 */ /* 0x000fce00078e000e */
[----:B------:R-:W-:Y:S05]  /*17810*/  WARPSYNC.COLLECTIVE R15, `(.L_x_2899) ;  /* 0x000000000f087348 */ /* 0x000fea0003c00000 */
[----:B------:R0:W1:Y:S02]  /*17820*/  SHFL.IDX P6, R14, R13, R12, R11 ;  /* 0x0000000c0d0e7389 */ /* 0x00006400000c000b */
[----:B01----:R-:W-:Y:S01]  /*17830*/  ENDCOLLECTIVE ;  /* 0x000000000000791b */ /* 0x003fe20003800000 */
.L_x_2899:
        /* <DEDUP_REMOVED lines=12> */
.L_x_2900:
[----:B------:R-:W-:Y:S02]  /*17900*/  IMAD.MOV.U32 R13, RZ, RZ, R5 ;  /* 0x000000ffff0d7224 */ /* 0x000fe400078e0005 */
[----:B------:R-:W-:Y:S02]  /*17910*/  IMAD.MOV.U32 R12, RZ, RZ, 0x2 ;  /* 0x00000002ff0c7424 */ /* 0x000fe400078e00ff */
[----:B------:R-:W-:-:S07]  /*17920*/  IMAD.MOV.U32 R2, RZ, RZ, R14 ;  /* 0x000000ffff027224 */ /* 0x000fce00078e000e */
[----:B------:R-:W-:Y:S05]  /*17930*/  WARPSYNC.COLLECTIVE R15, `(.L_x_2901) ;  /* 0x000000000f087348 */ /* 0x000fea0003c00000 */
[----:B------:R0:W1:Y:S02]  /*17940*/  SHFL.IDX P6, R14, R13, R12, R11 ;  /* 0x0000000c0d0e7389 */ /* 0x00006400000c000b */
[----:B01----:R-:W-:Y:S01]  /*17950*/  ENDCOLLECTIVE ;  /* 0x000000000000791b */ /* 0x003fe20003800000 */
.L_x_2901:
        /* <DEDUP_REMOVED lines=12> */
.L_x_2902:
[----:B------:R-:W-:Y:S02]  /*17a20*/  IMAD.MOV.U32 R13, RZ, RZ, R5 ;  /* 0x000000ffff0d7224 */ /* 0x000fe400078e0005 */
[----:B------:R-:W-:Y:S02]  /*17a30*/  IMAD.MOV.U32 R12, RZ, RZ, 0x3 ;  /* 0x00000003ff0c7424 */ /* 0x000fe400078e00ff */
[----:B------:R-:W-:-:S07]  /*17a40*/  IMAD.MOV.U32 R2, RZ, RZ, R14 ;  /* 0x000000ffff027224 */ /* 0x000fce00078e000e */
[----:B------:R-:W-:Y:S05]  /*17a50*/  WARPSYNC.COLLECTIVE R15, `(.L_x_2903) ;  /* 0x000000000f087348 */ /* 0x000fea0003c00000 */
[----:B------:R0:W1:Y:S02]  /*17a60*/  SHFL.IDX P6, R14, R13, R12, R11 ;  /* 0x0000000c0d0e7389 */ /* 0x00006400000c000b */
[----:B01----:R-:W-:Y:S01]  /*17a70*/  ENDCOLLECTIVE ;  /* 0x000000000000791b */ /* 0x003fe20003800000 */
.L_x_2903:
        /* <DEDUP_REMOVED lines=12> */
.L_x_2904:
[----:B------:R-:W-:Y:S02]  /*17b40*/  IMAD.MOV.U32 R13, RZ, RZ, R5 ;  /* 0x000000ffff0d7224 */ /* 0x000fe400078e0005 */
[----:B------:R-:W-:Y:S02]  /*17b50*/  IMAD.MOV.U32 R12, RZ, RZ, 0x4 ;  /* 0x00000004ff0c7424 */ /* 0x000fe400078e00ff */
[----:B------:R-:W-:-:S07]  /*17b60*/  IMAD.MOV.U32 R2, RZ, RZ, R14 ;  /* 0x000000ffff027224 */ /* 0x000fce00078e000e */
[----:B------:R-:W-:Y:S05]  /*17b70*/  WARPSYNC.COLLECTIVE R15, `(.L_x_2905) ;  /* 0x000000000f087348 */ /* 0x000fea0003c00000 */
[----:B------:R0:W1:Y:S02]  /*17b80*/  SHFL.IDX P6, R14, R13, R12, R11 ;  /* 0x0000000c0d0e7389 */ /* 0x00006400000c000b */
[----:B01----:R-:W-:Y:S01]  /*17b90*/  ENDCOLLECTIVE ;  /* 0x000000000000791b */ /* 0x003fe20003800000 */
.L_x_2905:
        /* <DEDUP_REMOVED lines=12> */
.L_x_2906:
[----:B------:R-:W-:Y:S02]  /*17c60*/  IMAD.MOV.U32 R13, RZ, RZ, R5 ;  /* 0x000000ffff0d7224 */ /* 0x000fe400078e0005 */
[----:B------:R-:W-:Y:S02]  /*17c70*/  IMAD.MOV.U32 R12, RZ, RZ, 0x5 ;  /* 0x00000005ff0c7424 */ /* 0x000fe400078e00ff */
[----:B------:R-:W-:-:S07]  /*17c80*/  IMAD.MOV.U32 R2, RZ, RZ, R14 ;  /* 0x000000ffff027224 */ /* 0x000fce00078e000e */
[----:B------:R-:W-:Y:S05]  /*17c90*/  WARPSYNC.COLLECTIVE R15, `(.L_x_2907) ;  /* 0x000000000f087348 */ /* 0x000fea0003c00000 */
[----:B------:R0:W1:Y:S02]  /*17ca0*/  SHFL.IDX P6, R14, R13, R12, R11 ;  /* 0x0000000c0d0e7389 */ /* 0x00006400000c000b */
[----:B01----:R-:W-:Y:S01]  /*17cb0*/  ENDCOLLECTIVE ;  /* 0x000000000000791b */ /* 0x003fe20003800000 */
.L_x_2907:
        /* <DEDUP_REMOVED lines=12> */
.L_x_2908:
[----:B------:R-:W-:Y:S02]  /*17d80*/  IMAD.MOV.U32 R13, RZ, RZ, R5 ;  /* 0x000000ffff0d7224 */ /* 0x000fe400078e0005 */
[----:B------:R-:W-:Y:S02]  /*17d90*/  IMAD.MOV.U32 R12, RZ, RZ, 0x6 ;  /* 0x00000006ff0c7424 */ /* 0x000fe400078e00ff */
[----:B------:R-:W-:-:S07]  /*17da0*/  IMAD.MOV.U32 R2, RZ, RZ, R14 ;  /* 0x000000ffff027224 */ /* 0x000fce00078e000e */
[----:B------:R-:W-:Y:S05]  /*17db0*/  WARPSYNC.COLLECTIVE R15, `(.L_x_2909) ;  /* 0x000000000f087348 */ /* 0x000fea0003c00000 */
[----:B------:R0:W1:Y:S02]  /*17dc0*/  SHFL.IDX P6, R14, R13, R12, R11 ;  /* 0x0000000c0d0e7389 */ /* 0x00006400000c000b */
[----:B01----:R-:W-:Y:S01]  /*17dd0*/  ENDCOLLECTIVE ;  /* 0x000000000000791b */ /* 0x003fe20003800000 */
.L_x_2909:
        /* <DEDUP_REMOVED lines=12> */
.L_x_2910:
[----:B------:R-:W-:Y:S02]  /*17ea0*/  IMAD.MOV.U32 R13, RZ, RZ, R5 ;  /* 0x000000ffff0d7224 */ /* 0x000fe400078e0005 */
[----:B------:R-:W-:Y:S02]  /*17eb0*/  IMAD.MOV.U32 R12, RZ, RZ, 0x7 ;  /* 0x00000007ff0c7424 */ /* 0x000fe400078e00ff */
[----:B------:R-:W-:-:S07]  /*17ec0*/  IMAD.MOV.U32 R2, RZ, RZ, R14 ;  /* 0x000000ffff027224 */ /* 0x000fce00078e000e */
[----:B------:R-:W-:Y:S05]  /*17ed0*/  WARPSYNC.COLLECTIVE R15, `(.L_x_2911) ;  /* 0x000000000f087348 */ /* 0x000fea0003c00000 */
[----:B------:R0:W1:Y:S02]  /*17ee0*/  SHFL.IDX P6, R14, R13, R12, R11 ;  /* 0x0000000c0d0e7389 */ /* 0x00006400000c000b */
[----:B01----:R-:W-:Y:S01]  /*17ef0*/  ENDCOLLECTIVE ;  /* 0x000000000000791b */ /* 0x003fe20003800000 */
.L_x_2911:
        /* <DEDUP_REMOVED lines=12> */
.L_x_2912:
[----:B------:R-:W-:Y:S01]  /*17fc0*/  IMAD.MOV.U32 R2, RZ, RZ, R14 ;  /* 0x000000ffff027224 */ /* 0x000fe200078e000e */
[----:B------:R-:W-:Y:S06]  /*17fd0*/  BRA `(.L_x_2913) ;  /* 0xffffffa0003c7947 */ /* 0x000fec000383ffff */
.L_x_2775:
[----:B0-----:R0:W3:Y:S02]  /*17fe0*/  SYNCS.PHASECHK.TRANS64.TRYWAIT P2, [R0+URZ+0x38870], R3 ;  /* 0x03887003000075a7 */ /* 0x0010e4000804017f */
[----:B---3--:R-:W-:Y:S05]  /*17ff0*/  @!P2 NANOSLEEP.SYNCS 0x989680 ;  /* 0x009896800000a95d */ /* 0x008fea0003900000 */
[----:B------:R-:W3:Y:S02]  /*18000*/  @!P2 SYNCS.PHASECHK.TRANS64 P2, [R0+URZ+0x38870], R3 ;  /* 0x038870030000a5a7 */ /* 0x000ee4000804007f */
[----:B---3--:R-:W-:Y:S05]  /*18010*/  @!P2 BRA `(.L_x_2775) ;  /* 0xfffffffc00f0a947 */ /* 0x008fea000383ffff */
[----:B------:R-:W-:Y:S05]  /*18020*/  BRA `(.L_x_2914) ;  /* 0xffffffa000a47947 */ /* 0x000fea000383ffff */
.L_x_2777:
[----:B0-----:R0:W3:Y:S02]  /*18030*/  SYNCS.PHASECHK.TRANS64.TRYWAIT P2, [R0+URZ+0x38860], R3 ;  /* 0x03886003000075a7 */ /* 0x0010e4000804017f */
[----:B---3--:R-:W-:Y:S05]  /*18040*/  @!P2 NANOSLEEP.SYNCS 0x989680 ;  /* 0x009896800000a95d */ /* 0x008fea0003900000 */
[----:B------:R-:W3:Y:S02]  /*18050*/  @!P2 SYNCS.PHASECHK.TRANS64 P2, [R0+URZ+0x38860], R3 ;  /* 0x038860030000a5a7 */ /* 0x000ee4000804007f */
[----:B---3--:R-:W-:Y:S05]  /*18060*/  @!P2 BRA `(.L_x_2777) ;  /* 0xfffffffc00f0a947 */ /* 0x008fea000383ffff */
[----:B------:R-:W-:Y:S05]  /*18070*/  BRA `(.L_x_2915) ;  /* 0xffffffa000b47947 */ /* 0x000fea000383ffff */
.L_x_2785:
[----:B0-----:R0:W1:Y:S02]  /*18080*/  SYNCS.PHASECHK.TRANS64.TRYWAIT P1, [R2+URZ+0x38870], R3 ;  /* 0x03887003020075a7 */ /* 0x001064000802017f */
[----:B-1----:R-:W-:Y:S05]  /*18090*/  @!P1 NANOSLEEP.SYNCS 0x989680 ;  /* 0x009896800000995d */ /* 0x002fea0003900000 */
[----:B------:R-:W1:Y:S02]  /*180a0*/  @!P1 SYNCS.PHASECHK.TRANS64 P1, [R2+URZ+0x38870], R3 ;  /* 0x03887003020095a7 */ /* 0x000e64000802007f */
[----:B-1----:R-:W-:Y:S05]  /*180b0*/  @!P1 BRA `(.L_x_2785) ;  /* 0xfffffffc00f09947 */ /* 0x002fea000383ffff */
[----:B------:R-:W-:Y:S05]  /*180c0*/  BRA `(.L_x_2916) ;  /* 0xffffffac00647947 */ /* 0x000fea000383ffff */
.L_x_2787:
[----:B0-----:R0:W1:Y:S02]  /*180d0*/  SYNCS.PHASECHK.TRANS64.TRYWAIT P1, [R2+URZ+0x38860], R3 ;  /* 0x03886003020075a7 */ /* 0x001064000802017f */
[----:B-1----:R-:W-:Y:S05]  /*180e0*/  @!P1 NANOSLEEP.SYNCS 0x989680 ;  /* 0x009896800000995d */ /* 0x002fea0003900000 */
[----:B------:R-:W1:Y:S02]  /*180f0*/  @!P1 SYNCS.PHASECHK.TRANS64 P1, [R2+URZ+0x38860], R3 ;  /* 0x03886003020095a7 */ /* 0x000e64000802007f */
[----:B-1----:R-:W-:Y:S05]  /*18100*/  @!P1 BRA `(.L_x_2787) ;  /* 0xfffffffc00f09947 */ /* 0x002fea000383ffff */
[----:B------:R-:W-:Y:S05]  /*18110*/  BRA `(.L_x_2917) ;  /* 0xffffffac00707947 */ /* 0x000fea000383ffff */
.L_x_2801:
[----:B0-----:R0:W1:Y:S02]  /*18120*/  SYNCS.PHASECHK.TRANS64.TRYWAIT P0, [R5+URZ+0x38820], R0 ;  /* 0x03882000050075a7 */ /* 0x001064000800017f */
[----:B-1----:R-:W-:Y:S05]  /*18130*/  @!P0 NANOSLEEP.SYNCS 0x989680 ;  /* 0x009896800000895d */ /* 0x002fea0003900000 */
[----:B------:R-:W1:Y:S02]  /*18140*/  @!P0 SYNCS.PHASECHK.TRANS64 P0, [R5+URZ+0x38820], R0 ;  /* 0x03882000050085a7 */ /* 0x000e64000800007f */
[----:B-1----:R-:W-:Y:S05]  /*18150*/  @!P0 BRA `(.L_x_2801) ;  /* 0xfffffffc00f08947 */ /* 0x002fea000383ffff */
[----:B------:R-:W-:Y:S05]  /*18160*/  BRA `(.L_x_2918) ;  /* 0xffffffc000d87947 */ /* 0x000fea000383ffff */
.L_x_2802:
        /* <DEDUP_REMOVED lines=8> */
[----:B0-2---:R-:W-:Y:S05]  /*181f0*/  WARPSYNC.COLLECTIVE R15, `(.L_x_2920) ;  /* 0x000000000f087348 */ /* 0x005fea0003c00000 */
[----:B------:R1:W3:Y:S02]  /*18200*/  SHFL.IDX P6, R14, R13, R12, R11 ;  /* 0x0000000c0d0e7389 */ /* 0x0002e400000c000b */
[----:B0123--:R-:W-:Y:S01]  /*18210*/  ENDCOLLECTIVE ;  /* 0x000000000000791b */ /* 0x00ffe20003800000 */
.L_x_2920:
[----:B------:R-:W-:Y:S05]  /*18220*/  BSYNC B0 ;  /* 0x0000000000007941 */ /* 0x000fea0003800000 */
.L_x_2919:
[----:B------:R-:W-:Y:S05]  /*18230*/  BRA `(.L_x_2921) ;  /* 0xffffffc000c07947 */ /* 0x000fea000383ffff */
.L_x_2805:
[----:B------:R-:W-:Y:S01]  /*18240*/  BSSY B1, `(.L_x_2922) ;  /* 0x0000006000017945 */ /* 0x000fe20003800000 */
[----:B------:R-:W-:-:S07]  /*18250*/  IMAD.MOV.U32 R15, RZ, RZ, -0x1 ;  /* 0xffffffffff0f7424 */ /* 0x000fce00078e00ff */
[----:B0-2---:R-:W-:Y:S05]  /*18260*/  WARPSYNC.COLLECTIVE R15, `(.L_x_2923) ;  /* 0x000000000f0c7348 */ /* 0x005fea0003c00000 */
[----:B------:R-:W-:Y:S02]  /*18270*/  ELECT P6, UR62, PT ;  /* 0x00000000003e782f */ /* 0x000fe400038c0000 */
[----:B------:R-:W-:Y:S01]  /*18280*/  MOV R14, UR62 ;  /* 0x0000003e000e7c02 */ /* 0x000fe20008000f00 */
[----:B0-2---:R-:W-:Y:S10]  /*18290*/  ENDCOLLECTIVE ;  /* 0x000000000000791b */ /* 0x005ff40003800000 */
.L_x_2923:
[----:B------:R-:W-:Y:S05]  /*182a0*/  BSYNC B1 ;  /* 0x0000000000017941 */ /* 0x000fea0003800000 */
.L_x_2922:
[----:B------:R-:W-:Y:S05]  /*182b0*/  BRA `(.L_x_2924) ;  /* 0xffffffc000b87947 */ /* 0x000fea000383ffff */
.L_x_2807:
[----:B0-----:R0:W1:Y:S02]  /*182c0*/  SYNCS.PHASECHK.TRANS64.TRYWAIT P1, [R3+URZ+0x38840], R2 ;  /* 0x03884002030075a7 */ /* 0x001064000802017f */
[----:B-1----:R-:W-:Y:S05]  /*182d0*/  @!P1 NANOSLEEP.SYNCS 0x989680 ;  /* 0x009896800000995d */ /* 0x002fea0003900000 */
[----:B------:R-:W1:Y:S02]  /*182e0*/  @!P1 SYNCS.PHASECHK.TRANS64 P1, [R3+URZ+0x38840], R2 ;  /* 0x03884002030095a7 */ /* 0x000e64000802007f */
[----:B-1----:R-:W-:Y:S05]  /*182f0*/  @!P1 BRA `(.L_x_2807) ;  /* 0xfffffffc00f09947 */ /* 0x002fea000383ffff */
[----:B------:R-:W-:Y:S05]  /*18300*/  BRA `(.L_x_2925) ;  /* 0xffffffc000d87947 */ /* 0x000fea000383ffff */
.L_x_2809:
[----:B-1----:R1:W3:Y:S02]  /*18310*/  SYNCS.PHASECHK.TRANS64.TRYWAIT P1, [R25+URZ+0x38840], R0 ;  /* 0x03884000190075a7 */ /* 0x0022e4000802017f */
[----:B---3--:R-:W-:Y:S05]  /*18320*/  @!P1 NANOSLEEP.SYNCS 0x989680 ;  /* 0x009896800000995d */ /* 0x008fea0003900000 */
[----:B------:R-:W3:Y:S02]  /*18330*/  @!P1 SYNCS.PHASECHK.TRANS64 P1, [R25+URZ+0x38840], R0 ;  /* 0x03884000190095a7 */ /* 0x000ee4000802007f */
[----:B---3--:R-:W-:Y:S05]  /*18340*/  @!P1 BRA `(.L_x_2809) ;  /* 0xfffffffc00f09947 */ /* 0x008fea000383ffff */
[----:B------:R-:W-:Y:S05]  /*18350*/  BRA `(.L_x_2926) ;  /* 0xffffffc000e47947 */ /* 0x000fea000383ffff */
.L_x_2811:
[----:B---3--:R3:W4:Y:S02]  /*18360*/  SYNCS.PHASECHK.TRANS64.TRYWAIT P1, [R3+URZ+0x38860], R2 ;  /* 0x03886002030075a7 */ /* 0x008724000802017f */
[----:B----4-:R-:W-:Y:S05]  /*18370*/  @!P1 NANOSLEEP.SYNCS 0x989680 ;  /* 0x009896800000995d */ /* 0x010fea0003900000 */
[----:B------:R-:W4:Y:S02]  /*18380*/  @!P1 SYNCS.PHASECHK.TRANS64 P1, [R3+URZ+0x38860], R2 ;  /* 0x03886002030095a7 */ /* 0x000f24000802007f */
[----:B----4-:R-:W-:Y:S05]  /*18390*/  @!P1 BRA `(.L_x_2811) ;  /* 0xfffffffc00f09947 */ /* 0x010fea000383ffff */
[----:B------:R-:W-:Y:S05]  /*183a0*/  BRA `(.L_x_2927) ;  /* 0xffffffc000e07947 */ /* 0x000fea000383ffff */
.L_x_2813:
[----:B----4-:R4:W0:Y:S02]  /*183b0*/  SYNCS.PHASECHK.TRANS64.TRYWAIT P1, [R25+URZ+0x38860], R0 ;  /* 0x03886000190075a7 */ /* 0x010824000802017f */
[----:B0-----:R-:W-:Y:S05]  /*183c0*/  @!P1 NANOSLEEP.SYNCS 0x989680 ;  /* 0x009896800000995d */ /* 0x001fea0003900000 */
[----:B------:R-:W0:Y:S02]  /*183d0*/  @!P1 SYNCS.PHASECHK.TRANS64 P1, [R25+URZ+0x38860], R0 ;  /* 0x03886000190095a7 */ /* 0x000e24000802007f */
[----:B0-----:R-:W-:Y:S05]  /*183e0*/  @!P1 BRA `(.L_x_2813) ;  /* 0xfffffffc00f09947 */ /* 0x001fea000383ffff */
[----:B------:R-:W-:Y:S05]  /*183f0*/  BRA `(.L_x_2928) ;  /* 0xffffffc000dc7947 */ /* 0x000fea000383ffff */
.L_x_2815:
[----:B------:R0:W0:Y:S02]  /*18400*/  SYNCS.PHASECHK.TRANS64.TRYWAIT P1, [R3+URZ+0x38880], R2 ;  /* 0x03888002030075a7 */ /* 0x000024000802017f */
[----:B0-----:R-:W-:Y:S05]  /*18410*/  @!P1 NANOSLEEP.SYNCS 0x989680 ;  /* 0x009896800000995d */ /* 0x001fea0003900000 */
[----:B------:R-:W0:Y:S02]  /*18420*/  @!P1 SYNCS.PHASECHK.TRANS64 P1, [R3+URZ+0x38880], R2 ;  /* 0x03888002030095a7 */ /* 0x000e24000802007f */
[----:B0-----:R-:W-:Y:S05]  /*18430*/  @!P1 BRA `(.L_x_2815) ;  /* 0xfffffffc00f09947 */ /* 0x001fea000383ffff */
[----:B------:R-:W-:Y:S05]  /*18440*/  BRA `(.L_x_2929) ;  /* 0xffffffc000d87947 */ /* 0x000fea000383ffff */
.L_x_2930:
        /* <DEDUP_REMOVED lines=11> */
.L_x_15832:


//--------------------- .text._ZN7cutlass13device_kernelIN5flash11enable_sm90INS1_16FlashAttnFwdSm90INS1_25CollectiveMainloopFwdSm90ILi2EN4cute5tupleIJNS5_1CILi1EEES8_S8_EEENS6_IJNS7_ILi128EEESA_NS7_ILi256EEEEEELi256ENS_12float_e4m3_tEfNS_4arch4Sm90ELb1ELb0ELb0ELb1ELb1ELb1ELb0ELb1ELb0ELb1ELb0ELb0EEENS1_21CollectiveEpilogueFwdINS6_IJSA_SB_SA_EEES9_NS_10bfloat16_tESF_Li256ELb1ELb1ELb0ELb1EEENS1_36VarlenDynamicPersistentTileSchedulerILi128ELi128ELi256ELi128ELb0ELb1ELb1ELb1ELb1ELb1EEEEEEEEEvNT_6ParamsE --------------------------
	.section	.text._ZN7cutlass13device_kernelIN5flash11enable_sm90INS1_16FlashAttnFwdSm90INS1_25CollectiveMainloopFwdSm90ILi2EN4cute5tupleIJNS5_1CILi1EEES8_S8_EEENS6_IJNS7_ILi128EEESA_NS7_ILi256EEEEEELi256ENS_12float_e4m3_tEfNS_4arch4Sm90ELb1ELb0ELb0ELb1ELb1ELb1ELb0ELb1ELb0ELb1ELb0ELb0EEENS1_21CollectiveEpilogueFwdINS6_IJSA_SB_SA_EEES9_NS_10bfloat16_tESF_Li256ELb1ELb1ELb0ELb1EEENS1_36VarlenDynamicPersistentTileSchedulerILi128ELi128ELi256ELi128ELb0ELb1ELb1ELb1ELb1ELb1EEEEEEEEEvNT_6ParamsE,"ax",@progbits
	.align	128
.text._ZN7cutlass13device_kernelIN5flash11enable_sm90INS1_16FlashAttnFwdSm90INS1_25CollectiveMainloopFwdSm90ILi2EN4cute5tupleIJNS5_1CILi1EEES8_S8_EEENS6_IJNS7_ILi128EEESA_NS7_ILi256EEEEEELi256ENS_12float_e4m3_tEfNS_4arch4Sm90ELb1ELb0ELb0ELb1ELb1ELb1ELb0ELb1ELb0ELb1ELb0ELb0EEENS1_21CollectiveEpilogueFwdINS6_IJSA_SB_SA_EEES9_NS_10bfloat16_tESF_Li256ELb1ELb1ELb0ELb1EEENS1_36VarlenDynamicPersistentTileSchedulerILi128ELi128ELi256ELi128ELb0ELb1ELb1ELb1ELb1ELb1EEEEEEEEEvNT_6ParamsE:
        .type           _ZN7cutlass13device_kernelIN5flash11enable_sm90INS1_16FlashAttnFwdSm90INS1_25CollectiveMainloopFwdSm90ILi2EN4cute5tupleIJNS5_1CILi1EEES8_S8_EEENS6_IJNS7_ILi128EEESA_NS7_ILi256EEEEEELi256ENS_12float_e4m3_tEfNS_4arch4Sm90ELb1ELb0ELb0ELb1ELb1ELb1ELb0ELb1ELb0ELb1ELb0ELb0EEENS1_21CollectiveEpilogueFwdINS6_IJSA_SB_SA_EEES9_NS_10bfloat16_tESF_Li256ELb1ELb1ELb0ELb1EEENS1_36VarlenDynamicPersistentTileSchedulerILi128ELi128ELi256ELi128ELb0ELb1ELb1ELb1ELb1ELb1EEEEEEEEEvNT_6ParamsE,@function
        .size           _ZN7cutlass13device_kernelIN5flash11enable_sm90INS1_16FlashAttnFwdSm90INS1_25CollectiveMainloopFwdSm90ILi2EN4cute5tupleIJNS5_1CILi1EEES8_S8_EEENS6_IJNS7_ILi128EEESA_NS7_ILi256EEEEEELi256ENS_12float_e4m3_tEfNS_4arch4Sm90ELb1ELb0ELb0ELb1ELb1ELb1ELb0ELb1ELb0ELb1ELb0ELb0EEENS1_21CollectiveEpilogueFwdINS6_IJSA_SB_SA_EEES9_NS_10bfloat16_tESF_Li256ELb1ELb1ELb0ELb1EEENS1_36VarlenDynamicPersistentTileSchedulerILi128ELi128ELi256ELi128ELb0ELb1ELb1ELb1ELb1ELb1EEEEEEEEEvNT_6ParamsE,(.L_x_15833 - _ZN7cutlass13device_kernelIN5flash11enable_sm90INS1_16FlashAttnFwdSm90INS1_25CollectiveMainloopFwdSm90ILi2EN4cute5tupleIJNS5_1CILi1EEES8_S8_EEENS6_IJNS7_ILi128EEESA_NS7_ILi256EEEEEELi256ENS_12float_e4m3_tEfNS_4arch4Sm90ELb1ELb0ELb0ELb1ELb1ELb1ELb0ELb1ELb0ELb1ELb0ELb0EEENS1_21CollectiveEpilogueFwdINS6_IJSA_SB_SA_EEES9_NS_10bfloat16_tESF_Li256ELb1ELb1ELb0ELb1EEENS1_36VarlenDynamicPersistentTileSchedulerILi128ELi128ELi256ELi128ELb0ELb1ELb1ELb1ELb1ELb1EEEEEEEEEvNT_6ParamsE)
        .other          _ZN7cutlass13device_kernelIN5flash11enable_sm90INS1_16FlashAttnFwdSm90INS1_25CollectiveMainloopFwdSm90ILi2EN4cute5tupleIJNS5_1CILi1EEES8_S8_EEENS6_IJNS7_ILi128EEESA_NS7_ILi256EEEEEELi256ENS_12float_e4m3_tEfNS_4arch4Sm90ELb1ELb0ELb0ELb1ELb1ELb1ELb0ELb1ELb0ELb1ELb0ELb0EEENS1_21CollectiveEpilogueFwdINS6_IJSA_SB_SA_EEES9_NS_10bfloat16_tESF_Li256ELb1ELb1ELb0ELb1EEENS1_36VarlenDynamicPersistentTileSchedulerILi128ELi128ELi256ELi128ELb0ELb1ELb1ELb1ELb1ELb1EEEEEEEEEvNT_6ParamsE,@"STO_CUDA_ENTRY STV_DEFAULT"
_ZN7cutlass13device_kernelIN5flash11enable_sm90INS1_16FlashAttnFwdSm90INS1_25CollectiveMainloopFwdSm90ILi2EN4cute5tupleIJNS5_1CILi1EEES8_S8_EEENS6_IJNS7_ILi128EEESA_NS7_ILi256EEEEEELi256ENS_12float_e4m3_tEfNS_4arch4Sm90ELb1ELb0ELb0ELb1ELb1ELb1ELb0ELb1ELb0ELb1ELb0ELb0EEENS1_21CollectiveEpilogueFwdINS6_IJSA_SB_SA_EEES9_NS_10bfloat16_tESF_Li256ELb1ELb1ELb0ELb1EEENS1_36VarlenDynamicPersistentTileSchedulerILi128ELi128ELi256ELi128ELb0ELb1ELb1ELb1ELb1ELb1EEEEEEEEEvNT_6ParamsE:
        /* <DEDUP_REMOVED lines=18> */
.L_x_2932:
[----:B------:R-:W-:Y:S05]  /*0120*/  BSYNC B0 ;  /* 0x0000000000007941 */ /* 0x000fea0003800000 */
.L_x_2931:
        /* <DEDUP_REMOVED lines=41> */
.L_x_2933:
        /* <DEDUP_REMOVED lines=22> */
.L_x_2934:
        /* <DEDUP_REMOVED lines=18> */
.L_x_2935:
        /* <DEDUP_REMOVED lines=22> */
.L_x_2936:
        /* <DEDUP_REMOVED lines=23> */
.L_x_2937:
        /* <DEDUP_REMOVED lines=10> */
.L_x_2940:
[----:B------:R-:W-:-:S08]  /*09b0*/  NOP ;  /* 0x0000000000007918 */ /* 0x000fd00000000000 */
[----:B------:R-:W1:Y:S02]  /*09c0*/  USETMAXREG.TRY_ALLOC.CTAPOOL UP0, 0xe8 ;  /* 0x000000e8000079c8 */ /* 0x000e640008000600 */
[----:B-1----:R-:W-:-:S13]  /*09d0*/  PLOP3.LUT P0, PT, PT, PT, UP0, 0x80, 0x0 ;  /* 0x000000000000781c */ /* 0x002fda0003f0f008 */
[----:B------:R-:W-:Y:S05]  /*09e0*/  @!P0 BRA `(.L_x_2940) ;  /* 0xfffffffc00f08947 */ /* 0x000fea000383ffff */
[----:B------:R-:W2:Y:S01]  /*09f0*/  LDL.LU R0, [R1] ;  /* 0x0000000001007983 */ /* 0x000ea20000300800 */
[----:B------:R-:W1:Y:S01]  /*0a00*/  S2R R2, SR_TID.X ;  /* 0x0000000000027919 */ /* 0x000e620000002100 */
[----:B------:R-:W3:Y:S01]  /*0a10*/  S2UR UR38, SR_CgaCtaId ;  /* 0x00000000002679c3 */ /* 0x000ee20000008800 */
[----:B------:R-:W-:Y:S01]  /*0a20*/  UMOV UR4, 0x400 ;  /* 0x0000040000047882 */ /* 0x000fe20000000000 */
[----:B-1----:R-:W-:-:S06]  /*0a30*/  SHF.R.U32.HI R2, RZ, 0x7, R2 ;  /* 0x00000007ff027819 */ /* 0x002fcc0000011602 */
[----:B------:R-:W-:Y:S06]  /*0a40*/  BAR.ARV 0x8, 0x180 ;  /* 0x0206000000007b1d */ /* 0x000fec0000002000 */
[----:B------:R-:W-:-:S13]  /*0a50*/  ISETP.NE.AND P0, PT, R2, 0x1, PT ;  /* 0x000000010200780c */ /* 0x000fda0003f05270 */
[----:B------:R-:W-:Y:S08]  /*0a60*/  @!P0 BAR.ARV 0x9, 0x100 ;  /* 0x0244000000008b1d */ /* 0x000ff00000002000 */
[----:B------:R-:W-:Y:S01]  /*0a70*/  BAR.SYNC.DEFER_BLOCKING 0x5, 0x180 ;  /* 0x0146000000007b1d */ /* 0x000fe20000010000 */
[----:B---3--:R-:W-:-:S06]  /*0a80*/  ULEA UR4, UR38, UR4, 0x18 ;  /* 0x0000000426047291 */ /* 0x008fcc000f8ec03f */
[----:B------:R-:W-:Y:S01]  /*0a90*/  IMAD.U32 R22, RZ, RZ, UR4 ;  /* 0x00000004ff167e24 */ /* 0x000fe2000f8e00ff */
[----:B------:R-:W-:-:S04]  /*0aa0*/  ULDC UR4, c[0x0][0xc3c] ;  /* 0x00030f0000047ab9 */ /* 0x000fc80000000800 */
[----:B------:R-:W1:Y:S01]  /*0ab0*/  LDS.128 R216, [R22+0x388d0] ;  /* 0x0388d00016d87984 */ /* 0x000e620000000c00 */
[----:B------:R-:W-:Y:S06]  /*0ac0*/  BAR.ARV 0x4, 0x180 ;  /* 0x0106000000007b1d */ /* 0x000fec0000002000 */
[----:B--2---:R-:W-:-:S04]  /*0ad0*/  LOP3.LUT R0, R0, 0xffffffef, RZ, 0xc0, !PT ;  /* 0xffffffef00007812 */ /* 0x004fc800078ec0ff */
[----:B------:R-:W-:-:S05]  /*0ae0*/  @P0 LOP3.LUT R0, R0, 0x10, RZ, 0xfc, !PT ;  /* 0x0000001000000812 */ /* 0x000fca00078efcff */
[----:B------:R2:W-:Y:S01]  /*0af0*/  STL [R1], R0 ;  /* 0x0000000001007387 */ /* 0x0005e20000100800 */
[----:B-1----:R-:W-:-:S13]  /*0b00*/  ISETP.GE.AND P0, PT, R219, UR4, PT ;  /* 0x00000004db007c0c */ /* 0x002fda000bf06270 */
[----:B--2---:R-:W-:Y:S05]  /*0b10*/  @P0 BRA `(.L_x_2941) ;  /* 0x000002a400e00947 */ /* 0x004fea0003800000 */
[----:B------:R-:W2:Y:S01]  /*0b20*/  LDL R2, [R1+0x54] ;  /* 0x0000540001027983 */ /* 0x000ea20000100800 */
[----:B------:R-:W-:Y:S01]  /*0b30*/  R2UR UR4, R22 ;  /* 0x00000000160472ca */ /* 0x000fe200000e0000 */
[----:B------:R-:W-:Y:S01]  /*0b40*/  IMAD.MOV.U32 R224, RZ, RZ, RZ ;  /* 0x000000ffffe07224 */ /* 0x000fe200078e00ff */
[----:B------:R-:W-:Y:S01]  /*0b50*/  MOV R23, RZ ;  /* 0x000000ff00177202 */ /* 0x000fe20000000f00 */
[----:B------:R-:W1:Y:S01]  /*0b60*/  S2R R0, SR_TID.X ;  /* 0x0000000000007919 */ /* 0x000e620000002100 */
[----:B------:R-:W-:-:S09]  /*0b70*/  CS2R R222, SRZ ;  /* 0x0000000000de7805 */ /* 0x000fd2000001ff00 */
[----:B------:R-:W-:Y:S01]  /*0b80*/  UIADD3 UR4, UR4, 0x20400, URZ ;  /* 0x0002040004047890 */ /* 0x000fe2000fffe03f */
[----:B-1----:R-:W-:-:S05]  /*0b90*/  VIADD R9, R0, 0xffffff80 ;  /* 0xffffff8000097836 */ /* 0x002fca0000000000 */
[----:B------:R-:W-:-:S04]  /*0ba0*/  SHF.R.S32.HI R0, RZ, 0x1f, R9 ;  /* 0x0000001fff007819 */ /* 0x000fc80000011409 */
[CC--:B------:R-:W-:Y:S02]  /*0bb0*/  LEA.HI R4, R0.reuse, R9.reuse, RZ, 0x4 ;  /* 0x0000000900047211 */ /* 0x0c0fe400078f20ff */
[----:B------:R-:W-:Y:S02]  /*0bc0*/  LEA.HI R5, R0, R9, RZ, 0x5 ;  /* 0x0000000900057211 */ /* 0x000fe400078f28ff */
[----:B------:R-:W-:-:S03]  /*0bd0*/  SHF.R.S32.HI R7, RZ, 0x4, R4 ;  /* 0x00000004ff077819 */ /* 0x000fc60000011404 */
[----:B------:R-:W-:Y:S01]  /*0be0*/  IMAD.SHL.U32 R6, R5, 0x20, RZ ;  /* 0x0000002005067824 */ /* 0x000fe200078e00ff */
[C---:B------:R-:W-:Y:S02]  /*0bf0*/  LOP3.LUT R5, R4.reuse, 0x3fffff0, RZ, 0xc0, !PT ;  /* 0x03fffff004057812 */ /* 0x040fe400078ec0ff */
[----:B------:R-:W-:Y:S02]  /*0c00*/  LEA.HI R4, R4, R7, RZ, 0x1 ;  /* 0x0000000704047211 */ /* 0x000fe400078f08ff */
[----:B------:R-:W-:Y:S01]  /*0c10*/  LOP3.LUT R6, R6, 0xfffffc00, RZ, 0xc0, !PT ;  /* 0xfffffc0006067812 */ /* 0x000fe200078ec0ff */
[----:B------:R-:W-:Y:S01]  /*0c20*/  IMAD.IADD R5, R9, 0x1, -R5 ;  /* 0x0000000109057824 */ /* 0x000fe200078e0a05 */
[----:B------:R-:W-:-:S03]  /*0c30*/  LOP3.LUT R4, R4, 0x1ffffffe, RZ, 0xc0, !PT ;  /* 0x1ffffffe04047812 */ /* 0x000fc600078ec0ff */
[----:B------:R-:W-:Y:S02]  /*0c40*/  IMAD R6, R5, 0x40, R6 ;  /* 0x0000004005067824 */ /* 0x000fe400078e0206 */
[----:B------:R-:W-:Y:S01]  /*0c50*/  IMAD.IADD R7, R7, 0x1, -R4 ;  /* 0x0000000107077824 */ /* 0x000fe200078e0a04 */
[----:B------:R-:W-:-:S04]  /*0c60*/  LEA.HI R4, R0, R9, RZ, 0x6 ;  /* 0x0000000900047211 */ /* 0x000fc800078f30ff */
[----:B------:R-:W-:Y:S01]  /*0c70*/  LEA R6, R7, R6, 0x3 ;  /* 0x0000000607067211 */ /* 0x000fe200078e18ff */
[----:B------:R-:W-:-:S04]  /*0c80*/  IMAD.SHL.U32 R4, R4, 0x10, RZ ;  /* 0x0000001004047824 */ /* 0x000fc800078e00ff */
[----:B------:R1:W-:Y:S01]  /*0c90*/  STL [R1+0x4c], R6 ;  /* 0x00004c0601007387 */ /* 0x0003e20000100800 */
[----:B------:R-:W-:Y:S02]  /*0ca0*/  LOP3.LUT R13, R4, 0xfffffc00, RZ, 0xc0, !PT ;  /* 0xfffffc00040d7812 */ /* 0x000fe400078ec0ff */
[----:B--2---:R-:W-:Y:S02]  /*0cb0*/  R2UR UR5, R2 ;  /* 0x00000000020572ca */ /* 0x004fe400000e0000 */
[----:B------:R-:W-:-:S04]  /*0cc0*/  LEA.HI R2, R0, R9, RZ, 0x7 ;  /* 0x0000000900027211 */ /* 0x000fc800078f38ff */
[----:B0-----:R-:W-:-:S04]  /*0cd0*/  SHF.R.S32.HI R3, RZ, 0x7, R2 ;  /* 0x00000007ff037819 */ /* 0x001fc80000011402 */
[C---:B------:R-:W-:Y:S02]  /*0ce0*/  LEA.HI R8, R2.reuse, R3, RZ, 0x1 ;  /* 0x0000000302087211 */ /* 0x040fe400078f08ff */
[----:B------:R-:W-:Y:S01]  /*0cf0*/  LOP3.LUT R2, R2, 0xffffff80, RZ, 0xc0, !PT ;  /* 0xffffff8002027812 */ /* 0x000fe200078ec0ff */
[----:B------:R-:W-:Y:S01]  /*0d00*/  ULOP3.LUT UR60, UR5, 0x1, URZ, 0xfc, !UPT ;  /* 0x00000001053c7892 */ /* 0x000fe2000f8efc3f */
[----:B------:R-:W-:-:S03]  /*0d10*/  LOP3.LUT R8, R8, 0x3fffffe, RZ, 0xc0, !PT ;  /* 0x03fffffe08087812 */ /* 0x000fc600078ec0ff */
[----:B------:R-:W-:Y:S01]  /*0d20*/  IMAD.IADD R2, R9, 0x1, -R2 ;  /* 0x0000000109027824 */ /* 0x000fe200078e0a02 */
[----:B------:R-:W-:Y:S02]  /*0d30*/  IADD3 R8, R3, -R8, RZ ;  /* 0x8000000803087210 */ /* 0x000fe40007ffe0ff */
[CC--:B------:R-:W-:Y:S02]  /*0d40*/  LEA.HI R3, R0.reuse, R9.reuse, RZ, 0x3 ;  /* 0x0000000900037211 */ /* 0x0c0fe400078f18ff */
[----:B------:R-:W-:Y:S02]  /*0d50*/  LEA.HI R0, R0, R9, RZ, 0x2 ;  /* 0x0000000900007211 */ /* 0x000fe400078f10ff */
[----:B------:R-:W-:Y:S02]  /*0d60*/  SHF.R.S32.HI R221, RZ, 0x3, R3 ;  /* 0x00000003ffdd7819 */ /* 0x000fe40000011403 */
[----:B------:R-:W-:Y:S02]  /*0d70*/  LOP3.LUT R0, R0, 0xfffffffc, RZ, 0xc0, !PT ;  /* 0xfffffffc00007812 */ /* 0x000fe400078ec0ff */
[----:B------:R-:W-:Y:S01]  /*0d80*/  LOP3.LUT R3, R3, 0xfffffff8, RZ, 0xc0, !PT ;  /* 0xfffffff803037812 */ /* 0x000fe200078ec0ff */
[----:B------:R-:W-:Y:S01]  /*0d90*/  IMAD.SHL.U32 R225, R221, 0x80, RZ ;  /* 0x00000080dde17824 */ /* 0x000fe200078e00ff */
[----:B------:R-:W-:Y:S01]  /*0da0*/  SHF.R.S32.HI R5, RZ, 0x1f, R2 ;  /* 0x0000001fff057819 */ /* 0x000fe20000011402 */
[----:B------:R-:W-:-:S02]  /*0db0*/  IMAD.IADD R11, R9, 0x1, -R0 ;  /* 0x00000001090b7824 */ /* 0x000fc400078e0a00 */
[----:B------:R-:W-:Y:S01]  /*0dc0*/  IMAD.IADD R15, R9, 0x1, -R3 ;  /* 0x00000001090f7824 */ /* 0x000fe200078e0a03 */
[----:B------:R-:W-:Y:S02]  /*0dd0*/  LEA.HI R4, R5, R2, RZ, 0x2 ;  /* 0x0000000205047211 */ /* 0x000fe400078f10ff */
[----:B------:R-:W-:Y:S01]  /*0de0*/  LEA.HI R0, R11, R11, RZ, 0x1 ;  /* 0x0000000b0b007211 */ /* 0x000fe200078f08ff */
[----:B------:R-:W-:Y:S01]  /*0df0*/  IMAD.SHL.U32 R16, R15, 0x10, RZ ;  /* 0x000000100f107824 */ /* 0x000fe200078e00ff */
[----:B------:R-:W-:Y:S02]  /*0e00*/  LOP3.LUT R225, R225, 0x380, RZ, 0xc0, !PT ;  /* 0x00000380e1e17812 */ /* 0x000fe400078ec0ff */
[----:B------:R-:W-:Y:S02]  /*0e10*/  LOP3.LUT R12, R0, 0x1ffffffe, RZ, 0xc0, !PT ;  /* 0x1ffffffe000c7812 */ /* 0x000fe400078ec0ff */
[--C-:B------:R-:W-:Y:S02]  /*0e20*/  SHF.R.S32.HI R9, RZ, 0x2, R4.reuse ;  /* 0x00000002ff097819 */ /* 0x100fe40000011404 */
[----:B------:R-:W-:Y:S01]  /*0e30*/  SHF.R.S32.HI R10, RZ, 0x1f, R4 ;  /* 0x0000001fff0a7819 */ /* 0x000fe20000011404 */
[----:B------:R-:W-:Y:S01]  /*0e40*/  IMAD.IADD R12, R11, 0x1, -R12 ;  /* 0x000000010b0c7824 */ /* 0x000fe200078e0a0c */
[----:B------:R-:W-:Y:S01]  /*0e50*/  LOP3.LUT R0, R225, 0x70, R16, 0xf8, !PT ;  /* 0x00000070e1007812 */ /* 0x000fe200078ef810 */
[----:B------:R-:W-:Y:S01]  /*0e60*/  VIADD R11, R221, 0x60 ;  /* 0x00000060dd0b7836 */ /* 0x000fe20000000000 */
[----:B------:R-:W-:-:S02]  /*0e70*/  SHF.R.U32.HI R3, RZ, 0x3, R225 ;  /* 0x00000003ff037819 */ /* 0x000fc400000116e1 */
[----:B------:R-:W-:Y:S02]  /*0e80*/  LEA.HI R10, R10, R9, RZ, 0x3 ;  /* 0x000000090a0a7211 */ /* 0x000fe400078f18ff */
[----:B------:R-:W-:Y:S01]  /*0e90*/  LOP3.LUT R7, R4, 0x7ffffffc, RZ, 0xc0, !PT ;  /* 0x7ffffffc04077812 */ /* 0x000fe200078ec0ff */
[----:B------:R-:W-:Y:S01]  /*0ea0*/  VIADD R4, R221, 0x40 ;  /* 0x00000040dd047836 */ /* 0x000fe20000000000 */
[----:B------:R-:W-:Y:S01]  /*0eb0*/  LOP3.LUT R3, R13, R0, R3, 0xf6, !PT ;  /* 0x000000000d037212 */ /* 0x000fe200078ef603 */
[----:B------:R-:W-:Y:S01]  /*0ec0*/  VIADD R0, R221, 0x20 ;  /* 0x00000020dd007836 */ /* 0x000fe20000000000 */
[----:B------:R-:W-:Y:S01]  /*0ed0*/  LEA.HI R5, R5, R2, RZ, 0x5 ;  /* 0x0000000205057211 */ /* 0x000fe200078f28ff */
[----:B------:R-:W-:Y:S01]  /*0ee0*/  IMAD.IADD R2, R2, 0x1, -R7 ;  /* 0x0000000102027824 */ /* 0x000fe200078e0a07 */
[----:B------:R-:W-:Y:S02]  /*0ef0*/  LOP3.LUT R10, R10, 0xfffffff8, RZ, 0xc0, !PT ;  /* 0xfffffff80a0a7812 */ /* 0x000fe400078ec0ff */
[----:B------:R-:W-:-:S02]  /*0f00*/  SHF.R.S32.HI R7, RZ, 0x1f, R0 ;  /* 0x0000001fff077819 */ /* 0x000fc40000011400 */
[----:B------:R0:W-:Y:S01]  /*0f10*/  STL [R1+0x30], R2 ;  /* 0x0000300201007387 */ /* 0x0001e20000100800 */
[----:B------:R-:W-:Y:S01]  /*0f20*/  IMAD.IADD R10, R9, 0x1, -R10 ;  /* 0x00000001090a7824 */ /* 0x000fe200078e0a0a */
[----:B------:R-:W-:Y:S02]  /*0f30*/  SHF.R.S32.HI R9, RZ, 0x1f, R4 ;  /* 0x0000001fff097819 */ /* 0x000fe40000011404 */
[----:B------:R-:W-:Y:S02]  /*0f40*/  SHF.R.S32.HI R14, RZ, 0x1f, R11 ;  /* 0x0000001fff0e7819 */ /* 0x000fe4000001140b */
[----:B------:R-:W-:Y:S02]  /*0f50*/  SHF.R.S32.HI R5, RZ, 0x5, R5 ;  /* 0x00000005ff057819 */ /* 0x000fe40000011405 */
[----:B-1----:R-:W-:Y:S02]  /*0f60*/  LEA.HI R6, R9, R4, RZ, 0x3 ;  /* 0x0000000409067211 */ /* 0x002fe400078f18ff */
[----:B0-----:R-:W-:Y:S01]  /*0f70*/  LEA.HI R2, R7, R0, RZ, 0x3 ;  /* 0x0000000007027211 */ /* 0x001fe200078f18ff */
[----:B------:R-:W-:Y:S01]  /*0f80*/  IMAD.SHL.U32 R0, R0, 0x80, RZ ;  /* 0x0000008000007824 */ /* 0x000fe200078e00ff */
[----:B------:R-:W-:Y:S01]  /*0f90*/  LEA.HI R14, R14, R11, RZ, 0x3 ;  /* 0x0000000b0e0e7211 */ /* 0x000fe200078f18ff */
[----:B------:R-:W-:Y:S01]  /*0fa0*/  IMAD.SHL.U32 R11, R11, 0x80, RZ ;  /* 0x000000800b0b7824 */ /* 0x000fe200078e00ff */
[----:B------:R-:W-:Y:S01]  /*0fb0*/  SHF.L.U32 R4, R4, 0x7, RZ ;  /* 0x0000000704047819 */ /* 0x000fe200000006ff */
[----:B------:R-:W-:Y:S01]  /*0fc0*/  IMAD.SHL.U32 R2, R2, 0x80, RZ ;  /* 0x0000008002027824 */ /* 0x000fe200078e00ff */
[----:B------:R-:W-:Y:S01]  /*0fd0*/  LOP3.LUT R7, R0, 0x380, RZ, 0xc0, !PT ;  /* 0x0000038000077812 */ /* 0x000fe200078ec0ff */
[----:B------:R-:W-:Y:S01]  /*0fe0*/  IMAD R5, R5, 0x10, R10 ;  /* 0x0000001005057824 */ /* 0x000fe200078e020a */
[----:B------:R-:W-:Y:S01]  /*0ff0*/  LOP3.LUT R11, R11, 0x380, RZ, 0xc0, !PT ;  /* 0x000003800b0b7812 */ /* 0x000fe200078ec0ff */
[----:B------:R-:W-:Y:S01]  /*1000*/  IMAD.SHL.U32 R6, R6, 0x80, RZ ;  /* 0x0000008006067824 */ /* 0x000fe200078e00ff */
[----:B------:R-:W-:Y:S01]  /*1010*/  SHF.R.U32.HI R0, RZ, 0x3, R7 ;  /* 0x00000003ff007819 */ /* 0x000fe20000011607 */
[----:B------:R-:W-:Y:S01]  /*1020*/  IMAD.SHL.U32 R14, R14, 0x80, RZ ;  /* 0x000000800e0e7824 */ /* 0x000fe200078e00ff */
[----:B------:R-:W-:Y:S01]  /*1030*/  LOP3.LUT R13, R7, 0x70, R16, 0xf8, !PT ;  /* 0x00000070070d7812 */ /* 0x000fe200078ef810 */
[----:B------:R-:W-:Y:S01]  /*1040*/  IMAD R5, R8, 0x40, R5 ;  /* 0x0000004008057824 */ /* 0x000fe200078e0205 */
[----:B------:R-:W-:-:S02]  /*1050*/  LOP3.LUT R20, R2, 0xfffffc00, RZ, 0xc0, !PT ;  /* 0xfffffc0002147812 */ /* 0x000fc400078ec0ff */
[----:B------:R-:W-:Y:S02]  /*1060*/  LOP3.LUT R19, R6, 0xfffffc00, RZ, 0xc0, !PT ;  /* 0xfffffc0006137812 */ /* 0x000fe400078ec0ff */
[----:B------:R-:W-:Y:S01]  /*1070*/  LOP3.LUT R18, R14, 0xfffffc00, RZ, 0xc0, !PT ;  /* 0xfffffc000e127812 */ /* 0x000fe200078ec0ff */
[----:B------:R-:W-:Y:S01]  /*1080*/  STL [R1+0x24], R20 ;  /* 0x0000241401007387 */ /* 0x000fe20000100800 */
[----:B------:R-:W-:Y:S01]  /*1090*/  LOP3.LUT R13, R20, R13, R0, 0xf6, !PT ;  /* 0x0000000d140d7212 */ /* 0x000fe200078ef600 */
[----:B------:R-:W-:Y:S01]  /*10a0*/  IMAD R0, R12, 0x8, R5 ;  /* 0x000000080c007824 */ /* 0x000fe200078e0205 */
[----:B------:R-:W-:Y:S01]  /*10b0*/  LOP3.LUT R9, R4, 0x380, RZ, 0xc0, !PT ;  /* 0x0000038004097812 */ /* 0x000fe200078ec0ff */
[----:B------:R-:W-:Y:S01]  /*10c0*/  STL [R1+0x20], R19 ;  /* 0x0000201301007387 */ /* 0x000fe20000100800 */
[----:B------:R-:W-:Y:S02]  /*10d0*/  SHF.R.U32.HI R7, RZ, 0x3, R11 ;  /* 0x00000003ff077819 */ /* 0x000fe4000001160b */
[----:B------:R-:W-:Y:S01]  /*10e0*/  LOP3.LUT R2, R11, 0x70, R16, 0xf8, !PT ;  /* 0x000000700b027812 */ /* 0x000fe200078ef810 */
[----:B------:R0:W-:Y:S01]  /*10f0*/  STL [R1+0x1c], R18 ;  /* 0x00001c1201007387 */ /* 0x0001e20000100800 */
[----:B------:R-:W-:-:S02]  /*1100*/  SHF.R.U32.HI R4, RZ, 0x3, R9 ;  /* 0x00000003ff047819 */ /* 0x000fc40000011609 */
[----:B------:R-:W-:Y:S01]  /*1110*/  LOP3.LUT R7, R18, R2, R7, 0xf6, !PT ;  /* 0x0000000212077212 */ /* 0x000fe200078ef607 */
[----:B------:R1:W-:Y:S01]  /*1120*/  STL [R1+0x2c], R0 ;  /* 0x00002c0001007387 */ /* 0x0003e20000100800 */
[--C-:B------:R-:W-:Y:S01]  /*1130*/  LOP3.LUT R9, R9, 0x70, R16.reuse, 0xf8, !PT ;  /* 0x0000007009097812 */ /* 0x100fe200078ef810 */
[----:B------:R-:W-:Y:S01]  /*1140*/  IMAD.U32 R2, RZ, RZ, UR4 ;  /* 0x00000004ff027e24 */ /* 0x000fe2000f8e00ff */
[----:B------:R-:W-:Y:S01]  /*1150*/  SHF.R.S32.HI R17, RZ, 0x1f, R16 ;  /* 0x0000001fff117819 */ /* 0x000fe20000011410 */
[----:B------:R-:W-:Y:S01]  /*1160*/  STL [R1+0x3c], RZ ;  /* 0x00003cff01007387 */ /* 0x000fe20000100800 */
[----:B------:R-:W-:Y:S01]  /*1170*/  LOP3.LUT R9, R19, R9, R4, 0xf6, !PT ;  /* 0x0000000913097212 */ /* 0x000fe200078ef604 */
[----:B0-----:R-:W-:Y:S02]  /*1180*/  VIADD R18, R16, 0x80 ;  /* 0x0000008010127836 */ /* 0x001fe40000000000 */
[----:B------:R0:W-:Y:S01]  /*1190*/  STL [R1+0x50], R2 ;  /* 0x0000500201007387 */ /* 0x0001e20000100800 */
[----:B------:R-:W-:-:S02]  /*11a0*/  IMAD.SHL.U32 R19, R15, 0x8, RZ ;  /* 0x000000080f137824 */ /* 0x000fc400078e00ff */
[C---:B-1----:R-:W-:Y:S01]  /*11b0*/  IMAD.IADD R0, R22.reuse, 0x1, R3 ;  /* 0x0000000116007824 */ /* 0x042fe200078e0203 */
[----:B------:R-:W-:Y:S01]  /*11c0*/  SHF.R.S32.HI R220, RZ, 0x1f, R18 ;  /* 0x0000001fffdc7819 */ /* 0x000fe20000011412 */
[C---:B------:R-:W-:Y:S02]  /*11d0*/  IMAD.IADD R3, R22.reuse, 0x1, R13 ;  /* 0x0000000116037824 */ /* 0x040fe400078e020d */
[----:B------:R-:W-:Y:S01]  /*11e0*/  VIADD R19, R19, 0x40 ;  /* 0x0000004013137836 */ /* 0x000fe20000000000 */
[----:B------:R1:W-:Y:S01]  /*11f0*/  STL [R1+0x28], R0 ;  /* 0x0000280001007387 */ /* 0x0003e20000100800 */
[----:B0-----:R-:W-:-:S03]  /*1200*/  IADD3 R2, R22, R9, RZ ;  /* 0x0000000916027210 */ /* 0x001fc60007ffe0ff */
[----:B------:R0:W-:Y:S01]  /*1210*/  STL [R1+0x48], R3 ;  /* 0x0000480301007387 */ /* 0x0001e20000100800 */
[----:B-1----:R-:W-:-:S05]  /*1220*/  IMAD.IADD R0, R22, 0x1, R7 ;  /* 0x0000000116007824 */ /* 0x002fca00078e0207 */
[----:B------:R0:W-:Y:S04]  /*1230*/  STL [R1+0x40], R0 ;  /* 0x0000400001007387 */ /* 0x0001e80000100800 */
[----:B------:R0:W-:Y:S02]  /*1240*/  STL [R1+0x44], R2 ;  /* 0x0000440201007387 */ /* 0x0001e40000100800 */
.L_x_3162:
[----:B0-----:R-:W0:Y:S02]  /*1250*/  LDC.64 R2, c[0x0][0xc88] ;  /* 0x00032200ff027b82 */ /* 0x001e240000000a00 */
[----:B0-----:R-:W-:-:S05]  /*1260*/  IMAD.WIDE R2, R219, 0x4, R2 ;  /* 0x00000004db027825 */ /* 0x001fca00078e0202 */
[----:B--23--:R-:W2:Y:S01]  /*1270*/  LDG.E R10, desc[UR36][R2.64] ;  /* 0x00000024020a7981 */ /* 0x00cea2000c1e1900 */
[----:B------:R-:W-:Y:S05]  /*1280*/  YIELD ;  /* 0x0000000000007946 */ /* 0x000fea0003800000 */
[----:B------:R-:W-:Y:S01]  /*1290*/  ULDC.64 UR4, c[0x0][0xa28] ;  /* 0x00028a0000047ab9 */ /* 0x000fe20000000a00 */
[----:B------:R-:W-:Y:S01]  /*12a0*/  ULDC.64 UR8, c[0x0][0xa18] ;  /* 0x0002860000087ab9 */ /* 0x000fe20000000a00 */
[----:B------:R-:W-:Y:S01]  /*12b0*/  ISETP.NE.U32.AND P1, PT, RZ, UR4, PT ;  /* 0x00000004ff007c0c */ /* 0x000fe2000bf25070 */
[----:B------:R-:W-:Y:S01]  /*12c0*/  ULDC.64 UR6, c[0x0][0xa08] ;  /* 0x0002820000067ab9 */ /* 0x000fe20000000a00 */
[----:B------:R-:W-:Y:S01]  /*12d0*/  IMAD.MOV.U32 R28, RZ, RZ, RZ ;  /* 0x000000ffff1c7224 */ /* 0x000fe200078e00ff */
[----:B------:R-:W-:-:S02]  /*12e0*/  ISETP.NE.U32.AND P0, PT, RZ, UR6, PT ;  /* 0x00000006ff007c0c */ /* 0x000fc4000bf05070 */
[----:B------:R-:W-:Y:S02]  /*12f0*/  ISETP.NE.AND.EX P1, PT, RZ, UR5, PT, P1 ;  /* 0x00000005ff007c0c */ /* 0x000fe4000bf25310 */
[----:B------:R-:W-:Y:S02]  /*1300*/  ISETP.NE.AND.EX P0, PT, RZ, UR7, PT, P0 ;  /* 0x00000007ff007c0c */ /* 0x000fe4000bf05300 */
[----:B--2---:R-:W-:Y:S01]  /*1310*/  SHF.R.S32.HI R0, RZ, 0x1f, R10 ;  /* 0x0000001fff007819 */ /* 0x004fe2000001140a */
[----:B------:R-:W-:Y:S08]  /*1320*/  STL [R1+0x18], R10 ;  /* 0x0000180a01007387 */ /* 0x000ff00000100800 */
[C---:B----4-:R-:W-:Y:S01]  /*1330*/  @P1 LEA R4, P2, R10.reuse, UR4, 0x2 ;  /* 0x000000040a041c11 */ /* 0x050fe2000f8410ff */
        /* <DEDUP_REMOVED lines=25> */
[----:B------:R-:W-:Y:S01]  /*14d0*/  IMAD.U32 R2, RZ, RZ, UR5 ;  /* 0x00000005ff027e24 */ /* 0x000fe2000f8e00ff */
[----:B------:R-:W-:Y:S01]  /*14e0*/  MOV R27, UR4 ;  /* 0x00000004001b7c02 */ /* 0x000fe20008000f00 */
[----:B0-----:R-:W-:Y:S06]  /*14f0*/  @P2 BRA `(.L_x_2942) ;  /* 0x0000000000242947 */ /* 0x001fec0003800000 */
        /* <DEDUP_REMOVED lines=9> */
.L_x_2942:
[----:B------:R-:W-:Y:S01]  /*1590*/  ULDC.64 UR4, c[0x0][0xa20] ;  /* 0x0002880000047ab9 */ /* 0x000fe20000000a00 */
[----:B------:R0:W-:Y:S01]  /*15a0*/  STL [R1+0x34], R218 ;  /* 0x000034da01007387 */ /* 0x0001e20000100800 */
[----:B------:R-:W-:-:S04]  /*15b0*/  ISETP.NE.U32.AND P1, PT, RZ, UR4, PT ;  /* 0x00000004ff007c0c */ /* 0x000fc8000bf25070 */
[----:B------:R-:W-:-:S13]  /*15c0*/  ISETP.NE.AND.EX P1, PT, RZ, UR5, PT, P1 ;  /* 0x00000005ff007c0c */ /* 0x000fda000bf25310 */
[----:B0-----:R-:W-:Y:S05]  /*15d0*/  @!P1 BRA `(.L_x_2943) ;  /* 0x0000000000109947 */ /* 0x001fea0003800000 */
[----:B------:R-:W-:-:S04]  /*15e0*/  IADD3 R4, P0, R29, UR4, RZ ;  /* 0x000000041d047c10 */ /* 0x000fc8000ff1e0ff */
[----:B------:R-:W-:-:S05]  /*15f0*/  IADD3.X R5, R30, UR5, RZ, P0, !PT ;  /* 0x000000051e057c10 */ /* 0x000fca00087fe4ff */
[----:B------:R0:W5:Y:S01]  /*1600*/  LDG.E R27, desc[UR36][R4.64] ;  /* 0x00000024041b7981 */ /* 0x000162000c1e1900 */
[----:B------:R-:W-:Y:S05]  /*1610*/  BRA `(.L_x_2944) ;  /* 0x0000000000107947 */ /* 0x000fea0003800000 */
.L_x_2943:
[----:B------:R-:W-:Y:S05]  /*1620*/  @!P0 BRA `(.L_x_2944) ;  /* 0x00000000000c8947 */ /* 0x000fea0003800000 */
[----:B------:R-:W2:Y:S04]  /*1630*/  LDG.E R4, desc[UR36][R8.64] ;  /* 0x0000002408047981 */ /* 0x000ea8000c1e1900 */
[----:B------:R-:W2:Y:S02]  /*1640*/  LDG.E R27, desc[UR36][R8.64+0x4] ;  /* 0x00000424081b7981 */ /* 0x000ea4000c1e1900 */
[----:B--2---:R-:W-:-:S07]  /*1650*/  IMAD.IADD R27, R27, 0x1, -R4 ;  /* 0x000000011b1b7824 */ /* 0x004fce00078e0a04 */
.L_x_2944:
[----:B------:R-:W-:Y:S01]  /*1660*/  ULDC.64 UR4, c[0x0][0xa10] ;  /* 0x0002840000047ab9 */ /* 0x000fe20000000a00 */
[----:B------:R-:W1:Y:S01]  /*1670*/  LDC R9, c[0x0][0x448] ;  /* 0x00011200ff097b82 */ /* 0x000e620000000800 */
[----:B------:R-:W-:-:S04]  /*1680*/  ISETP.NE.U32.AND P0, PT, RZ, UR4, PT ;  /* 0x00000004ff007c0c */ /* 0x000fc8000bf05070 */
[----:B------:R-:W-:Y:S01]  /*1690*/  ISETP.NE.AND.EX P0, PT, RZ, UR5, PT, P0 ;  /* 0x00000005ff007c0c */ /* 0x000fe2000bf05300 */
[----:B------:R-:W-:-:S12]  /*16a0*/  ULDC.64 UR4, c[0x0][0xa30] ;  /* 0x00028c0000047ab9 */ /* 0x000fd80000000a00 */
[----:B0-----:R-:W0:Y:S02]  /*16b0*/  @P0 LDC.64 R4, c[0x0][0xa10] ;  /* 0x00028400ff040b82 */ /* 0x001e240000000a00 */
[----:B0-----:R-:W-:-:S05]  /*16c0*/  @P0 IMAD.WIDE R4, R24, 0x4, R4 ;  /* 0x0000000418040825 */ /* 0x001fca00078e0204 */
[----:B------:R-:W2:Y:S04]  /*16d0*/  @P0 LDG.E R3, desc[UR36][R4.64] ;  /* 0x0000002404030981 */ /* 0x000ea8000c1e1900 */
[----:B------:R0:W2:Y:S01]  /*16e0*/  @P0 LDG.E R8, desc[UR36][R4.64+0x4] ;  /* 0x0000042404080981 */ /* 0x0000a2000c1e1900 */
[----:B------:R-:W-:Y:S01]  /*16f0*/  ISETP.NE.U32.AND P1, PT, RZ, UR4, PT ;  /* 0x00000004ff007c0c */ /* 0x000fe2000bf25070 */
[----:B-----5:R-:W-:-:S03]  /*1700*/  IMAD.MOV.U32 R97, RZ, RZ, R27 ;  /* 0x000000ffff617224 */ /* 0x020fc600078e001b */
[----:B------:R-:W-:-:S13]  /*1710*/  ISETP.NE.AND.EX P1, PT, RZ, UR5, PT, P1 ;  /* 0x00000005ff007c0c */ /* 0x000fda000bf25310 */
[----:B------:R-:W-:-:S04]  /*1720*/  @P1 IADD3 R6, P2, R29, UR4, RZ ;  /* 0x000000041d061c10 */ /* 0x000fc8000ff5e0ff */
[----:B------:R-:W-:-:S05]  /*1730*/  @P1 IADD3.X R7, R30, UR5, RZ, P2, !PT ;  /* 0x000000051e071c10 */ /* 0x000fca00097fe4ff */
[----:B------:R3:W5:Y:S01]  /*1740*/  @P1 LDG.E R97, desc[UR36][R6.64] ;  /* 0x0000002406611981 */ /* 0x000762000c1e1900 */
[----:B-1----:R-:W-:Y:S01]  /*1750*/  ISETP.NE.AND P1, PT, R9, 0x1, PT ;  /* 0x000000010900780c */ /* 0x002fe20003f25270 */
[----:B------:R-:W-:-:S04]  /*1760*/  IMAD.SHL.U32 R10, R217, 0x80, RZ ;  /* 0x00000080d90a7824 */ /* 0x000fc800078e00ff */
[----:B0-----:R-:W-:Y:S01]  /*1770*/  VIADD R4, R10, 0x7f ;  /* 0x0000007f0a047836 */ /* 0x001fe20000000000 */
[----:B------:R3:W-:Y:S07]  /*1780*/  STL [R1+0x10], R10 ;  /* 0x0000100a01007387 */ /* 0x0007ee0000100800 */
[----:B------:R-:W0:Y:S08]  /*1790*/  @P1 LDC R9, c[0x0][0x44c] ;  /* 0x00011300ff091b82 */ /* 0x000e300000000800 */
[----:B------:R-:W1:Y:S01]  /*17a0*/  @P1 LDC R5, c[0x0][0x450] ;  /* 0x00011400ff051b82 */ /* 0x000e620000000800 */
[----:B--2---:R-:W-:-:S02]  /*17b0*/  @P0 IMAD.IADD R2, R8, 0x1, -R3 ;  /* 0x0000000108020824 */ /* 0x004fc400078e0a03 */
[----:B------:R-:W-:Y:S02]  /*17c0*/  IMAD.IADD R8, R27, 0x1, -R0 ;  /* 0x000000011b087824 */ /* 0x000fe400078e0a00 */
[----:B0-----:R-:W-:-:S03]  /*17d0*/  @P1 IMAD.HI.U32 R0, R4, R9, RZ ;  /* 0x0000000904001227 */ /* 0x001fc600078e00ff */
[----:B------:R-:W-:Y:S01]  /*17e0*/  IADD3 R217, R8, R2, RZ ;  /* 0x0000000208d97210 */ /* 0x000fe20007ffe0ff */
[----:B------:R-:W-:Y:S01]  /*17f0*/  IMAD.MOV R25, RZ, RZ, -R8 ;  /* 0x000000ffff197224 */ /* 0x000fe200078e0a08 */
[----:B-1----:R-:W-:Y:S02]  /*1800*/  @P1 SHF.R.U32.HI R4, RZ, R5, R0 ;  /* 0x00000005ff041219 */ /* 0x002fe40000011600 */
[C---:B------:R-:W-:Y:S01]  /*1810*/  IADD3 R99, R217.reuse, 0x80, -R216 ;  /* 0x00000080d9637810 */ /* 0x040fe20007ffe8d8 */
[----:B------:R-:W-:Y:S01]  /*1820*/  VIADD R0, R217, 0x7f ;  /* 0x0000007fd9007836 */ /* 0x000fe20000000000 */
[----:B------:R-:W-:-:S03]  /*1830*/  VIMNMX R25, RZ, R25, !PT ;  /* 0x00000019ff197248 */ /* 0x000fc60007fe0100 */
[----:B------:R-:W-:Y:S01]  /*1840*/  IMAD.IADD R4, R99, 0x1, R4 ;  /* 0x0000000163047824 */ /* 0x000fe200078e0204 */
[----:B------:R-:W-:-:S04]  /*1850*/  SHF.R.S32.HI R3, RZ, 0x1f, R0 ;  /* 0x0000001fff037819 */ /* 0x000fc80000011400 */
[----:B------:R-:W-:Y:S02]  /*1860*/  SHF.R.S32.HI R5, RZ, 0x1f, R4 ;  /* 0x0000001fff057819 */ /* 0x000fe40000011404 */
[----:B------:R-:W-:Y:S02]  /*1870*/  LEA.HI R3, R3, R0, RZ, 0x7 ;  /* 0x0000000003037211 */ /* 0x000fe400078f38ff */
[----:B------:R-:W-:Y:S02]  /*1880*/  LEA.HI R5, R5, R4, RZ, 0x7 ;  /* 0x0000000405057211 */ /* 0x000fe400078f38ff */
[----:B------:R-:W-:Y:S02]  /*1890*/  SHF.R.S32.HI R168, RZ, 0x7, R3 ;  /* 0x00000007ffa87819 */ /* 0x000fe40000011403 */
[----:B------:R-:W-:-:S04]  /*18a0*/  SHF.R.S32.HI R5, RZ, 0x7, R5 ;  /* 0x00000007ff057819 */ /* 0x000fc80000011405 */
[----:B------:R-:W-:-:S05]  /*18b0*/  VIMNMX R5, R168, R5, PT ;  /* 0x00000005a8057248 */ /* 0x000fca0003fe0100 */
[----:B------:R-:W-:-:S05]  /*18c0*/  IMAD R5, R5, 0x80, -R8 ;  /* 0x0000008005057824 */ /* 0x000fca00078e0a08 */
[----:B------:R-:W-:-:S04]  /*18d0*/  VIMNMX R0, R5, R2, PT ;  /* 0x0000000205007248 */ /* 0x000fc80003fe0100 */
        /* <DEDUP_REMOVED lines=9> */
[----:B---3--:R-:W-:Y:S05]  /*1970*/  @!P1 BRA `(.L_x_2945) ;  /* 0x000000a800789947 */ /* 0x008fea0003800000 */
        /* <DEDUP_REMOVED lines=11> */
[----:B------:R-:W-:Y:S01]  /*1a30*/  IMAD.U32 R10, RZ, RZ, UR6 ;  /* 0x00000006ff0a7e24 */ /* 0x000fe2000f8e00ff */
[----:B------:R-:W-:Y:S01]  /*1a40*/  MOV R13, RZ ;  /* 0x000000ff000d7202 */ /* 0x000fe20000000f00 */
[----:B------:R-:W-:Y:S02]  /*1a50*/  IMAD.U32 R6, RZ, RZ, UR4 ;  /* 0x00000004ff067e24 */ /* 0x000fe4000f8e00ff */
[----:B------:R-:W-:-:S02]  /*1a60*/  IMAD.U32 R7, RZ, RZ, UR5 ;  /* 0x00000005ff077e24 */ /* 0x000fc4000f8e00ff */
[----:B------:R-:W-:Y:S02]  /*1a70*/  IMAD.U32 R11, RZ, RZ, UR7 ;  /* 0x00000007ff0b7e24 */ /* 0x000fe4000f8e00ff */
[----:B------:R-:W-:Y:S02]  /*1a80*/  IMAD.MOV.U32 R8, RZ, RZ, 0x70 ;  /* 0x00000070ff087424 */ /* 0x000fe400078e00ff */
[----:B0-----:R-:W-:-:S07]  /*1a90*/  IMAD.MOV.U32 R12, RZ, RZ, 0x1 ;  /* 0x00000001ff0c7424 */ /* 0x001fce00078e00ff */
[----:B------:R-:W-:-:S07]  /*1aa0*/  LEPC R20, `(.L_x_2947) ;  /* 0x000000001014794e */ /* 0x000fce0000000000 */
[----:B-1---5:R-:W-:Y:S05]  /*1ab0*/  CALL.ABS.NOINC R14 ;  /* 0x000000000e007343 */ /* 0x022fea0003c00000 */
.L_x_2947:
[----:B------:R-:W-:Y:S05]  /*1ac0*/  BSYNC B6 ;  /* 0x0000000000067941 */ /* 0x000fea0003800000 */
.L_x_2946:
[----:B------:R-:W-:Y:S01]  /*1ad0*/  VIADD R0, R22, 0x10400 ;  /* 0x0001040016007836 */ /* 0x000fe20000000000 */
[----:B------:R-:W-:Y:S04]  /*1ae0*/  BSSY B6, `(.L_x_2948) ;  /* 0x0000013000067945 */ /* 0x000fe80003800000 */
        /* <DEDUP_REMOVED lines=10> */
[----:B------:R-:W-:Y:S01]  /*1b90*/  MOV R8, 0x70 ;  /* 0x0000007000087802 */ /* 0x000fe20000000f00 */
[----:B------:R-:W-:Y:S02]  /*1ba0*/  IMAD.U32 R6, RZ, RZ, UR4 ;  /* 0x00000004ff067e24 */ /* 0x000fe4000f8e00ff */
[----:B------:R-:W-:-:S02]  /*1bb0*/  IMAD.U32 R7, RZ, RZ, UR5 ;  /* 0x00000005ff077e24 */ /* 0x000fc4000f8e00ff */
[----:B------:R-:W-:Y:S02]  /*1bc0*/  IMAD.U32 R11, RZ, RZ, UR7 ;  /* 0x00000007ff0b7e24 */ /* 0x000fe4000f8e00ff */
[----:B------:R-:W-:Y:S02]  /*1bd0*/  IMAD.MOV.U32 R12, RZ, RZ, 0x1 ;  /* 0x00000001ff0c7424 */ /* 0x000fe400078e00ff */
[----:B0-----:R-:W-:-:S07]  /*1be0*/  IMAD.MOV.U32 R13, RZ, RZ, RZ ;  /* 0x000000ffff0d7224 */ /* 0x001fce00078e00ff */
[----:B------:R-:W-:-:S07]  /*1bf0*/  LEPC R20, `(.L_x_2949) ;  /* 0x000000001014794e */ /* 0x000fce0000000000 */
[----:B-1---5:R-:W-:Y:S05]  /*1c00*/  CALL.ABS.NOINC R14 ;  /* 0x000000000e007343 */ /* 0x022fea0003c00000 */
.L_x_2949:
[----:B------:R-:W-:Y:S05]  /*1c10*/  BSYNC B6 ;  /* 0x0000000000067941 */ /* 0x000fea0003800000 */
.L_x_2948:
[----:B------:R-:W-:Y:S01]  /*1c20*/  ULDC.64 UR4, c[0x0][0x9f8] ;  /* 0x00027e0000047ab9 */ /* 0x000fe20000000a00 */
[----:B------:R-:W2:Y:S01]  /*1c30*/  LDL R21, [R1+0x1c] ;  /* 0x00001c0001157983 */ /* 0x000ea20000100800 */
[----:B------:R-:W-:Y:S01]  /*1c40*/  ISETP.NE.U32.AND P0, PT, RZ, UR4, PT ;  /* 0x00000004ff007c0c */ /* 0x000fe2000bf05070 */
[----:B------:R-:W0:Y:S01]  /*1c50*/  LDC R37, c[0x0][0x3f4] ;  /* 0x0000fd00ff257b82 */ /* 0x000e220000000800 */
[----:B------:R-:W1:Y:S02]  /*1c60*/  S2R R20, SR_TID.X ;  /* 0x0000000000147919 */ /* 0x000e640000002100 */
[----:B------:R-:W-:-:S05]  /*1c70*/  ISETP.NE.AND.EX P0, PT, RZ, UR5, PT, P0 ;  /* 0x00000005ff007c0c */ /* 0x000fca000bf05300 */
[----:B------:R-:W3:Y:S08]  /*1c80*/  LDC.64 R32, c[0x0][0x3f8] ;  /* 0x0000fe00ff207b82 */ /* 0x000ef00000000a00 */
[----:B------:R-:W-:Y:S01]  /*1c90*/  @P0 IADD3 R6, P1, R29, UR4, RZ ;  /* 0x000000041d060c10 */ /* 0x000fe2000ff3e0ff */
[----:B------:R-:W4:Y:S01]  /*1ca0*/  LDC.64 R12, c[0x0][0x408] ;  /* 0x00010200ff0c7b82 */ /* 0x000f220000000a00 */
[----:B------:R-:W2:Y:S02]  /*1cb0*/  LDL R29, [R1+0x20] ;  /* 0x00002000011d7983 */ /* 0x000ea40000100800 */
[----:B------:R-:W-:-:S02]  /*1cc0*/  @P0 IADD3.X R7, R30, UR5, RZ, P1, !PT ;  /* 0x000000051e070c10 */ /* 0x000fc40008ffe4ff */
[----:B------:R-:W2:Y:S04]  /*1cd0*/  LDL R30, [R1+0x24] ;  /* 0x00002400011e7983 */ /* 0x000ea80000100800 */
[----:B------:R4:W2:Y:S01]  /*1ce0*/  @P0 LDG.E R24, desc[UR36][R6.64] ;  /* 0x0000002406180981 */ /* 0x0008a2000c1e1900 */
[----:B-1----:R-:W-:-:S05]  /*1cf0*/  VIADD R34, R20, 0xffffff80 ;  /* 0xffffff8014227836 */ /* 0x002fca0000000000 */
[----:B------:R-:W-:-:S04]  /*1d00*/  SHF.R.S32.HI R35, RZ, 0x1f, R34 ;  /* 0x0000001fff237819 */ /* 0x000fc80000011422 */
[----:B------:R-:W-:-:S04]  /*1d10*/  LEA.HI R35, R35, R34, RZ, 0x3 ;  /* 0x0000002223237211 */ /* 0x000fc800078f18ff */
[----:B------:R-:W-:Y:S02]  /*1d20*/  LOP3.LUT R35, R35, 0xfffffff8, RZ, 0xc0, !PT ;  /* 0xfffffff823237812 */ /* 0x000fe400078ec0ff */
[----:B------:R-:W-:-:S03]  /*1d30*/  SHF.R.S32.HI R3, RZ, 0x1f, R221 ;  /* 0x0000001fff037819 */ /* 0x000fc600000114dd */
[----:B------:R-:W-:Y:S01]  /*1d40*/  IMAD.IADD R35, R34, 0x1, -R35 ;  /* 0x0000000122237824 */ /* 0x000fe200078e0a23 */
[C---:B0-----:R-:W-:Y:S01]  /*1d50*/  ISETP.GE.AND P0, PT, R16.reuse, R37, PT ;  /* 0x000000251000720c */ /* 0x041fe20003f06270 */
[----:B---3--:R-:W-:Y:S02]  /*1d60*/  IMAD R0, R3, R32, RZ ;  /* 0x0000002003007224 */ /* 0x008fe400078e02ff */
[----:B------:R-:W-:Y:S02]  /*1d70*/  IMAD.SHL.U32 R84, R35, 0x8, RZ ;  /* 0x0000000823547824 */ /* 0x000fe400078e00ff */
[----:B----4-:R-:W-:Y:S01]  /*1d80*/  IMAD R4, R3, R12, RZ ;  /* 0x0000000c03047224 */ /* 0x010fe200078e02ff */
[----:B------:R-:W-:Y:S02]  /*1d90*/  SEL R3, R37, RZ, P0 ;  /* 0x000000ff25037207 */ /* 0x000fe40000000000 */
[----:B------:R-:W-:Y:S02]  /*1da0*/  SHF.R.S32.HI R85, RZ, 0x1f, R84 ;  /* 0x0000001fff557819 */ /* 0x000fe40000011454 */
[----:B------:R-:W-:Y:S01]  /*1db0*/  IADD3 R3, R16, R3, RZ ;  /* 0x0000000310037210 */ /* 0x000fe20007ffe0ff */
[C---:B------:R-:W-:Y:S01]  /*1dc0*/  IMAD R89, R221.reuse, R33, R0 ;  /* 0x00000021dd597224 */ /* 0x040fe200078e0200 */
[----:B------:R-:W-:Y:S01]  /*1dd0*/  SHF.R.S32.HI R31, RZ, 0x1f, R34 ;  /* 0x0000001fff1f7819 */ /* 0x000fe20000011422 */
[----:B------:R-:W-:Y:S01]  /*1de0*/  IMAD.WIDE.U32 R6, R221, R32, R84 ;  /* 0x00000020dd067225 */ /* 0x000fe200078e0054 */
[----:B------:R-:W-:-:S02]  /*1df0*/  SHF.R.S32.HI R0, RZ, 0x1f, R3 ;  /* 0x0000001fff007819 */ /* 0x000fc40000011403 */
[----:B------:R-:W-:Y:S01]  /*1e00*/  LEA.HI R31, R31, R34, RZ, 0x6 ;  /* 0x000000221f1f7211 */ /* 0x000fe200078f30ff */
[----:B------:R-:W-:Y:S01]  /*1e10*/  IMAD.MOV.U32 R88, RZ, RZ, R6 ;  /* 0x000000ffff587224 */ /* 0x000fe200078e0006 */
[CC--:B------:R-:W-:Y:S01]  /*1e20*/  LEA.HI R6, R0.reuse, R3.reuse, RZ, 0x7 ;  /* 0x0000000300067211 */ /* 0x0c0fe200078f38ff */
[----:B------:R-:W-:Y:S01]  /*1e30*/  IMAD.WIDE.U32 R10, R221, R32, R16 ;  /* 0x00000020dd0a7225 */ /* 0x000fe200078e0010 */
[----:B------:R-:W-:-:S03]  /*1e40*/  LEA.HI R39, R0, R3, RZ, 0x4 ;  /* 0x0000000300277211 */ /* 0x000fc600078f20ff */
[----:B------:R-:W-:Y:S02]  /*1e50*/  IMAD.IADD R87, R89, 0x1, R11 ;  /* 0x0000000159577824 */ /* 0x000fe400078e020b */
[----:B------:R-:W-:Y:S01]  /*1e60*/  IMAD.SHL.U32 R31, R31, 0x10, RZ ;  /* 0x000000101f1f7824 */ /* 0x000fe200078e00ff */
[----:B------:R-:W-:Y:S01]  /*1e70*/  SHF.R.U32.HI R112, RZ, 0x3, R225 ;  /* 0x00000003ff707819 */ /* 0x000fe200000116e1 */
[----:B------:R-:W-:-:S04]  /*1e80*/  IMAD.WIDE.U32 R8, R221, R12, R84 ;  /* 0x0000000cdd087225 */ /* 0x000fc800078e0054 */
[----:B------:R-:W-:Y:S01]  /*1e90*/  IMAD.IADD R89, R7, 0x1, R89 ;  /* 0x0000000107597824 */ /* 0x000fe200078e0259 */
[----:B------:R-:W-:Y:S01]  /*1ea0*/  LOP3.LUT R7, R225, 0x70, R39, 0xf8, !PT ;  /* 0x00000070e1077812 */ /* 0x000fe200078ef827 */
[----:B------:R-:W-:Y:S01]  /*1eb0*/  IMAD.SHL.U32 R6, R6, 0x80, RZ ;  /* 0x0000008006067824 */ /* 0x000fe200078e00ff */
[----:B------:R-:W-:Y:S01]  /*1ec0*/  LOP3.LUT R31, R31, 0xfffffc00, RZ, 0xc0, !PT ;  /* 0xfffffc001f1f7812 */ /* 0x000fe200078ec0ff */
[----:B------:R-:W-:Y:S01]  /*1ed0*/  IMAD.MOV.U32 R92, RZ, RZ, R8 ;  /* 0x000000ffff5c7224 */ /* 0x000fe200078e0008 */
[----:B------:R-:W-:Y:S02]  /*1ee0*/  LOP3.LUT R7, R7, R112, RZ, 0x3c, !PT ;  /* 0x0000007007077212 */ /* 0x000fe400078e3cff */
[----:B------:R-:W-:-:S04]  /*1ef0*/  LOP3.LUT R8, R6, 0xffffc000, RZ, 0xc0, !PT ;  /* 0xffffc00006087812 */ /* 0x000fc800078ec0ff */
[----:B------:R-:W-:Y:S02]  /*1f00*/  IADD3 R94, R7, R8, R31 ;  /* 0x00000008075e7210 */ /* 0x000fe40007ffe01f */
[----:B------:R-:W0:Y:S01]  /*1f10*/  S2R R31, SR_TID.X ;  /* 0x00000000001f7919 */ /* 0x000e220000002100 */
[C---:B------:R-:W-:Y:S02]  /*1f20*/  VIADD R102, R221.reuse, 0x20 ;  /* 0x00000020dd667836 */ /* 0x040fe40000000000 */
[C---:B------:R-:W-:Y:S02]  /*1f30*/  IMAD R93, R221.reuse, R13, R4 ;  /* 0x0000000ddd5d7224 */ /* 0x040fe400078e0204 */
[C---:B------:R-:W-:Y:S02]  /*1f40*/  VIADD R100, R221.reuse, 0x60 ;  /* 0x00000060dd647836 */ /* 0x040fe40000000000 */
[----:B------:R-:W-:Y:S01]  /*1f50*/  IMAD.SHL.U32 R4, R102, 0x80, RZ ;  /* 0x0000008066047824 */ /* 0x000fe200078e00ff */
[----:B------:R-:W-:Y:S01]  /*1f60*/  IADD3 R101, R221, 0x40, RZ ;  /* 0x00000040dd657810 */ /* 0x000fe20007ffe0ff */
[----:B------:R-:W-:-:S03]  /*1f70*/  IMAD.SHL.U32 R0, R100, 0x80, RZ ;  /* 0x0000008064007824 */ /* 0x000fc600078e00ff */
[----:B------:R-:W-:Y:S01]  /*1f80*/  LOP3.LUT R4, R4, 0x380, RZ, 0xc0, !PT ;  /* 0x0000038004047812 */ /* 0x000fe200078ec0ff */
[----:B------:R-:W-:Y:S01]  /*1f90*/  IMAD.SHL.U32 R3, R101, 0x80, RZ ;  /* 0x0000008065037824 */ /* 0x000fe200078e00ff */
[----:B0-----:R-:W-:-:S04]  /*1fa0*/  SHF.R.U32.HI R36, RZ, 0x7, R31 ;  /* 0x00000007ff247819 */ /* 0x001fc8000001161f */
[----:B------:R-:W-:Y:S01]  /*1fb0*/  ISETP.NE.AND P6, PT, R36, 0x1, PT ;  /* 0x000000012400780c */ /* 0x000fe20003fc5270 */
[----:B------:R-:W-:Y:S01]  /*1fc0*/  IMAD.MOV.U32 R86, RZ, RZ, R10 ;  /* 0x000000ffff567224 */ /* 0x000fe200078e000a */
[----:B------:R-:W-:Y:S01]  /*1fd0*/  LOP3.LUT R0, R0, 0x380, RZ, 0xc0, !PT ;  /* 0x0000038000007812 */ /* 0x000fe200078ec0ff */
[----:B------:R-:W-:Y:S01]  /*1fe0*/  IMAD.IADD R5, R28, 0x1, R27 ;  /* 0x000000011c057824 */ /* 0x000fe200078e021b */
[----:B------:R-:W-:Y:S01]  /*1ff0*/  SHF.R.U32.HI R111, RZ, 0x3, R4 ;  /* 0x00000003ff6f7819 */ /* 0x000fe20000011604 */
[----:B------:R-:W-:Y:S01]  /*2000*/  IMAD.WIDE.U32 R14, R221, R12, R16 ;  /* 0x0000000cdd0e7225 */ /* 0x000fe200078e0010 */
[----:B------:R-:W-:-:S07]  /*2010*/  LOP3.LUT R10, R4, 0x70, R39, 0xf8, !PT ;  /* 0x00000070040a7812 */ /* 0x000fce00078ef827 */
[----:B------:R-:W-:Y:S05]  /*2020*/  @!P6 WARPSYNC.ALL ;  /* 0x000000000000e948 */ /* 0x000fea0003800000 */
[----:B-----5:R-:W-:Y:S02]  /*2030*/  SHF.R.S32.HI R27, RZ, 0x1f, R97 ;  /* 0x0000001fff1b7819 */ /* 0x020fe40000011461 */
[----:B------:R-:W-:Y:S01]  /*2040*/  LOP3.LUT R3, R3, 0x380, RZ, 0xc0, !PT ;  /* 0x0000038003037812 */ /* 0x000fe200078ec0ff */
[----:B------:R-:W-:Y:S01]  /*2050*/  IMAD.IADD R15, R93, 0x1, R15 ;  /* 0x000000015d0f7824 */ /* 0x000fe200078e020f */
[----:B------:R-:W-:Y:S02]  /*2060*/  SHF.R.U32.HI R103, RZ, 0x3, R0 ;  /* 0x00000003ff677819 */ /* 0x000fe40000011600 */
[----:B------:R-:W-:-:S02]  /*2070*/  LOP3.LUT R20, R0, 0x70, R39, 0xf8, !PT ;  /* 0x0000007000147812 */ /* 0x000fc400078ef827 */
[----:B------:R-:W-:Y:S01]  /*2080*/  LOP3.LUT R83, R10, R111, RZ, 0x3c, !PT ;  /* 0x0000006f0a537212 */ /* 0x000fe200078e3cff */
[----:B------:R-:W-:Y:S01]  /*2090*/  IMAD.IADD R93, R9, 0x1, R93 ;  /* 0x00000001095d7824 */ /* 0x000fe200078e025d */
[----:B------:R-:W-:Y:S01]  /*20a0*/  SHF.R.U32.HI R104, RZ, 0x3, R3 ;  /* 0x00000003ff687819 */ /* 0x000fe20000011603 */
[-C--:B------:R-:W-:Y:S01]  /*20b0*/  IMAD R28, R27, R32.reuse, RZ ;  /* 0x000000201b1c7224 */ /* 0x080fe200078e02ff */
[----:B------:R-:W-:Y:S01]  /*20c0*/  LOP3.LUT R9, R3, 0x70, R39, 0xf8, !PT ;  /* 0x0000007003097812 */ /* 0x000fe200078ef827 */
[----:B------:R-:W-:Y:S01]  /*20d0*/  IMAD.WIDE.U32 R86, R97, R32, R86 ;  /* 0x0000002061567225 */ /* 0x000fe200078e0056 */
[----:B------:R-:W-:Y:S01]  /*20e0*/  LOP3.LUT R11, R20, R103, RZ, 0x3c, !PT ;  /* 0x00000067140b7212 */ /* 0x000fe200078e3cff */
[----:B------:R-:W-:Y:S01]  /*20f0*/  ULDC UR4, c[0x0][0x2f4] ;  /* 0x0000bd0000047ab9 */ /* 0x000fe20000000800 */
[----:B------:R-:W-:Y:S01]  /*2100*/  LOP3.LUT R9, R9, R104, RZ, 0x3c, !PT ;  /* 0x0000006809097212 */ /* 0x000fe200078e3cff */
[C---:B------:R-:W-:Y:S01]  /*2110*/  IMAD R41, R97.reuse, R33, R28 ;  /* 0x0000002161297224 */ /* 0x040fe200078e021c */
[----:B------:R-:W-:Y:S01]  /*2120*/  SHF.R.S32.HI R38, RZ, 0x4, R39 ;  /* 0x00000004ff267819 */ /* 0x000fe20000011427 */
[----:B------:R-:W-:Y:S01]  /*2130*/  IMAD.WIDE.U32 R88, R97, R32, R88 ;  /* 0x0000002061587225 */ /* 0x000fe200078e0058 */
[----:B------:R-:W-:-:S02]  /*2140*/  ISETP.GE.AND P2, PT, R18, UR4, PT ;  /* 0x0000000412007c0c */ /* 0x000fc4000bf46270 */
[----:B------:R-:W-:Y:S01]  /*2150*/  LOP3.LUT R39, R39, 0xfffffff0, RZ, 0xc0, !PT ;  /* 0xfffffff027277812 */ /* 0x000fe200078ec0ff */
[----:B------:R-:W-:Y:S01]  /*2160*/  IMAD.WIDE.U32 R90, R97, R12, R14 ;  /* 0x0000000c615a7225 */ /* 0x000fe200078e000e */
[----:B------:R-:W-:-:S03]  /*2170*/  SHF.L.U64.HI R10, R32, 0x7, R33 ;  /* 0x00000007200a7819 */ /* 0x000fc60000010221 */
[----:B------:R-:W-:Y:S01]  /*2180*/  IMAD.WIDE.U32 R92, R97, R12, R92 ;  /* 0x0000000c615c7225 */ /* 0x000fe200078e005c */
[----:B------:R-:W-:-:S03]  /*2190*/  SHF.L.U64.HI R28, R12, 0x5, R13 ;  /* 0x000000050c1c7819 */ /* 0x000fc6000001020d */
[----:B------:R-:W-:Y:S01]  /*21a0*/  VIADD R98, R36, 0x8 ;  /* 0x0000000824627836 */ /* 0x000fe20000000000 */
[----:B------:R-:W-:Y:S01]  /*21b0*/  IADD3 R36, R41, R87, RZ ;  /* 0x0000005729247210 */ /* 0x000fe20007ffe0ff */
[----:B------:R-:W-:Y:S01]  /*21c0*/  IMAD.SHL.U32 R20, R32, 0x20, RZ ;  /* 0x0000002020147824 */ /* 0x000fe200078e00ff */
[----:B------:R-:W-:Y:S01]  /*21d0*/  SHF.R.S32.HI R34, RZ, 0x1f, R218 ;  /* 0x0000001fff227819 */ /* 0x000fe200000114da */
[----:B------:R-:W-:Y:S01]  /*21e0*/  IMAD.SHL.U32 R96, R37, 0x2, RZ ;  /* 0x0000000225607824 */ /* 0x000fe200078e00ff */
[----:B------:R-:W-:Y:S01]  /*21f0*/  ISETP.GE.AND P1, PT, R16, UR4, PT ;  /* 0x0000000410007c0c */ /* 0x000fe2000bf26270 */
[----:B------:R-:W-:Y:S01]  /*2200*/  IMAD.SHL.U32 R31, R12, 0x20, RZ ;  /* 0x000000200c1f7824 */ /* 0x000fe200078e00ff */
[----:B------:R-:W-:Y:S01]  /*2210*/  P2R R81, PR, RZ, 0x4 ;  /* 0x00000004ff517803 */ /* 0x000fe20000000000 */
[----:B------:R-:W-:Y:S01]  /*2220*/  IMAD R35, R35, 0x20, R221 ;  /* 0x0000002023237824 */ /* 0x000fe200078e02dd */
[----:B------:R-:W-:Y:S01]  /*2230*/  SHF.R.S32.HI R43, RZ, 0x1f, R39 ;  /* 0x0000001fff2b7819 */ /* 0x000fe20000011427 */
[----:B------:R-:W-:Y:S01]  /*2240*/  IMAD.IADD R41, R89, 0x1, R41 ;  /* 0x0000000159297824 */ /* 0x000fe200078e0229 */
[----:B--2---:R-:W-:-:S02]  /*2250*/  IADD3 R7, R11, R8, R21 ;  /* 0x000000080b077210 */ /* 0x004fc40007ffe015 */
[----:B------:R-:W-:Y:S02]  /*2260*/  SHF.L.U32 R21, R32, 0x6, RZ ;  /* 0x0000000620157819 */ /* 0x000fe400000006ff */
[----:B------:R-:W-:Y:S01]  /*2270*/  IADD3 R83, R83, R8, R30 ;  /* 0x0000000853537210 */ /* 0x000fe20007ffe01e */
[----:B------:R-:W-:Y:S01]  /*2280*/  IMAD R30, R27, R12, RZ ;  /* 0x0000000c1b1e7224 */ /* 0x000fe200078e02ff */
[----:B------:R-:W-:-:S03]  /*2290*/  IADD3 R6, R9, R8, R29 ;  /* 0x0000000809067210 */ /* 0x000fc60007ffe01d */
[----:B------:R-:W-:Y:S01]  /*22a0*/  IMAD R11, R97, R13, R30 ;  /* 0x0000000d610b7224 */ /* 0x000fe200078e021e */
[C-C-:B------:R-:W-:Y:S01]  /*22b0*/  SHF.L.U64.HI R8, R32.reuse, 0x5, R33.reuse ;  /* 0x0000000520087819 */ /* 0x140fe20000010221 */
[C---:B------:R-:W-:Y:S01]  /*22c0*/  IMAD.SHL.U32 R27, R32.reuse, 0x80, RZ ;  /* 0x00000080201b7824 */ /* 0x040fe200078e00ff */
[----:B------:R-:W-:Y:S01]  /*22d0*/  SHF.L.U64.HI R9, R32, 0x6, R33 ;  /* 0x0000000620097819 */ /* 0x000fe20000010221 */
[C---:B------:R-:W-:Y:S01]  /*22e0*/  IMAD.SHL.U32 R32, R12.reuse, 0x40, RZ ;  /* 0x000000400c207824 */ /* 0x040fe200078e00ff */
[C-C-:B------:R-:W-:Y:S01]  /*22f0*/  SHF.L.U64.HI R29, R12.reuse, 0x6, R13.reuse ;  /* 0x000000060c1d7819 */ /* 0x140fe2000001020d */
[C---:B------:R-:W-:Y:S01]  /*2300*/  IMAD.SHL.U32 R33, R12.reuse, 0x80, RZ ;  /* 0x000000800c217824 */ /* 0x040fe200078e00ff */
[----:B------:R-:W-:Y:S01]  /*2310*/  SHF.L.U64.HI R30, R12, 0x7, R13 ;  /* 0x000000070c1e7819 */ /* 0x000fe2000001020d */
[----:B------:R-:W-:Y:S01]  /*2320*/  IMAD.IADD R37, R11, 0x1, R91 ;  /* 0x000000010b257824 */ /* 0x000fe200078e025b */
[----:B------:R-:W-:Y:S01]  /*2330*/  SHF.R.S32.HI R40, RZ, 0x1f, R24 ;  /* 0x0000001fff287819 */ /* 0x000fe20000011418 */
[----:B------:R-:W-:Y:S01]  /*2340*/  IMAD.IADD R42, R93, 0x1, R11 ;  /* 0x000000015d2a7824 */ /* 0x000fe200078e020b */
[----:B------:R-:W-:Y:S06]  /*2350*/  @!P6 BAR.SYNC.DEFER_BLOCKING 0x9, 0x100 ;  /* 0x024400000000eb1d */ /* 0x000fec0000010000 */
.L_x_3045:
[----:B------:R-:W0:Y:S01]  /*2360*/  LDC R106, c[0x0][0x430] ;  /* 0x00010c00ff6a7b82 */ /* 0x000e220000000800 */
[----:B------:R-:W-:Y:S01]  /*2370*/  VIADD R26, R26, 0xffffffff ;  /* 0xffffffff1a1a7836 */ /* 0x000fe20000000000 */
[----:B-1-34-:R-:W1:Y:S01]  /*2380*/  S2R R44, SR_TID.X ;  /* 0x00000000002c7919 */ /* 0x01ae620000002100 */
[----:B------:R-:W-:Y:S02]  /*2390*/  IMAD.MOV.U32 R105, RZ, RZ, RZ ;  /* 0x000000ffff697224 */ /* 0x000fe400078e00ff */
[----:B------:R-:W-:-:S03]  /*23a0*/  IMAD R11, R26, 0x80, R35 ;  /* 0x000000801a0b7824 */ /* 0x000fc600078e0223 */
[----:B------:R-:W2:Y:S01]  /*23b0*/  LDC R114, c[0x0][0x3f4] ;  /* 0x0000fd00ff727b82 */ /* 0x000ea20000000800 */
[----:B------:R-:W-:Y:S01]  /*23c0*/  IMAD.IADD R45, R5, 0x1, R11 ;  /* 0x00000001052d7824 */ /* 0x000fe200078e020b */
[----:B------:R-:W-:-:S03]  /*23d0*/  ISETP.GE.AND P2, PT, R11, R2, PT ;  /* 0x000000020b00720c */ /* 0x000fc60003f46270 */
[----:B------:R-:W-:Y:S01]  /*23e0*/  IMAD.MOV.U32 R11, RZ, RZ, R45 ;  /* 0x000000ffff0b7224 */ /* 0x000fe200078e002d */
[----:B------:R-:W-:Y:S02]  /*23f0*/  ISETP.GT.OR P2, PT, R35, 0x7f, P2 ;  /* 0x0000007f2300780c */ /* 0x000fe40001744670 */
[----:B0-----:R-:W-:-:S11]  /*2400*/  ISETP.NE.AND P3, PT, R106, 0x1, PT ;  /* 0x000000016a00780c */ /* 0x001fd60003f65270 */
[----:B------:R-:W0:Y:S01]  /*2410*/  @!P2 LDC.64 R14, c[0x0][0x428] ;  /* 0x00010a00ff0eab82 */ /* 0x000e220000000a00 */
[----:B-1----:R-:W-:-:S07]  /*2420*/  VIADD R48, R44, 0xffffff80 ;  /* 0xffffff802c307836 */ /* 0x002fce0000000000 */
[----:B------:R-:W1:Y:S08]  /*2430*/  @!P2 LDC.64 R46, c[0x0][0x418] ;  /* 0x00010600ff2eab82 */ /* 0x000e700000000a00 */
[----:B------:R-:W3:Y:S08]  /*2440*/  @P3 LDC R12, c[0x0][0x434] ;  /* 0x00010d00ff0c3b82 */ /* 0x000ef00000000800 */
[----:B------:R-:W4:Y:S01]  /*2450*/  @P3 LDC R13, c[0x0][0x438] ;  /* 0x00010e00ff0d3b82 */ /* 0x000f220000000800 */
[----:B---3--:R-:W-:-:S05]  /*2460*/  @P3 IMAD.HI.U32 R12, R45, R12, RZ ;  /* 0x0000000c2d0c3227 */ /* 0x008fca00078e00ff */
[----:B----4-:R-:W-:Y:S01]  /*2470*/  @P3 SHF.R.U32.HI R11, RZ, R13, R12 ;  /* 0x0000000dff0b3219 */ /* 0x010fe2000001160c */
[----:B0-----:R-:W-:-:S03]  /*2480*/  @!P2 IMAD R12, R40, R14, RZ ;  /* 0x0000000e280ca224 */ /* 0x001fc600078e02ff */
[----:B------:R-:W-:Y:S01]  /*2490*/  @!P2 SHF.R.S32.HI R13, RZ, 0x1f, R11 ;  /* 0x0000001fff0da819 */ /* 0x000fe2000001140b */
[----:B------:R-:W-:Y:S01]  /*24a0*/  @!P2 IMAD R15, R24, R15, R12 ;  /* 0x0000000f180fa224 */ /* 0x000fe200078e020c */
[----:B------:R-:W-:Y:S02]  /*24b0*/  @!P2 MOV R12, R11 ;  /* 0x0000000b000ca202 */ /* 0x000fe40000000f00 */
[----:B------:R-:W-:-:S03]  /*24c0*/  SHF.R.S32.HI R44, RZ, 0x1f, R48 ;  /* 0x0000001fff2c7819 */ /* 0x000fc60000011430 */
[----:B------:R-:W-:Y:S01]  /*24d0*/  @!P2 IMAD.WIDE.U32 R12, R24, R14, R12 ;  /* 0x0000000e180ca225 */ /* 0x000fe200078e000c */
[----:B------:R-:W-:-:S03]  /*24e0*/  LEA.HI R44, R44, R48, RZ, 0x6 ;  /* 0x000000302c2c7211 */ /* 0x000fc600078f30ff */
[----:B------:R-:W-:Y:S01]  /*24f0*/  @!P2 IMAD.IADD R13, R13, 0x1, R15 ;  /* 0x000000010d0da824 */ /* 0x000fe200078e020f */
[----:B-1----:R-:W-:Y:S01]  /*2500*/  @!P2 LEA R14, P3, R12, R46, 0x2 ;  /* 0x0000002e0c0ea211 */ /* 0x002fe200078610ff */
[----:B------:R-:W-:-:S03]  /*2510*/  IMAD.SHL.U32 R44, R44, 0x10, RZ ;  /* 0x000000102c2c7824 */ /* 0x000fc600078e00ff */
[----:B------:R-:W-:Y:S02]  /*2520*/  @!P2 LEA.HI.X R15, R12, R47, R13, 0x2, P3 ;  /* 0x0000002f0c0fa211 */ /* 0x000fe400018f140d */
[----:B------:R-:W-:-:S03]  /*2530*/  LOP3.LUT R44, R44, 0xfffffc00, RZ, 0xc0, !PT ;  /* 0xfffffc002c2c7812 */ /* 0x000fc600078ec0ff */
[----:B------:R0:W5:Y:S01]  /*2540*/  @!P2 LDG.E R105, desc[UR36][R14.64] ;  /* 0x000000240e69a981 */ /* 0x000162000c1e1900 */
[----:B--2---:R-:W-:Y:S01]  /*2550*/  ISETP.GE.AND P2, PT, R114, 0x1, PT ;  /* 0x000000017200780c */ /* 0x004fe20003f46270 */
[----:B------:R-:W-:Y:S01]  /*2560*/  IMAD.MOV R11, RZ, RZ, -R11 ;  /* 0x000000ffff0b7224 */ /* 0x000fe200078e0a0b */
[----:B------:R-:W-:Y:S01]  /*2570*/  LOP3.LUT R13, R225, 0x70, R16, 0xf8, !PT ;  /* 0x00000070e10d7812 */ /* 0x000fe200078ef810 */
[----:B------:R-:W-:Y:S05]  /*2580*/  YIELD ;  /* 0x0000000000007946 */ /* 0x000fea0003800000 */
[----:B------:R-:W-:Y:S01]  /*2590*/  LOP3.LUT R12, R44, R13, R112, 0xf6, !PT ;  /* 0x0000000d2c0c7212 */ /* 0x000fe200078ef670 */
[----:B------:R-:W-:Y:S01]  /*25a0*/  BSSY B0, `(.L_x_2950) ;  /* 0x000095d000007945 */ /* 0x000fe20003800000 */
[----:B------:R-:W-:Y:S01]  /*25b0*/  ISETP.GT.AND P3, PT, R26, R25, PT ;  /* 0x000000191a00720c */ /* 0x000fe20003f64270 */
[----:B------:R-:W-:-:S02]  /*25c0*/  IMAD R106, R106, R11, R45 ;  /* 0x0000000b6a6a7224 */ /* 0x000fc400078e022d */
        /* <DEDUP_REMOVED lines=15> */
[----:B------:R-:W-:Y:S01]  /*26c0*/  IMAD R14, R108, UR4, RZ ;  /* 0x000000046c0e7c24 */ /* 0x000fe2000f8e02ff */
[----:B------:R-:W-:Y:S01]  /*26d0*/  IADD3 R13, R13, R11, RZ ;  /* 0x0000000b0d0d7210 */ /* 0x000fe20007ffe0ff */
[----:B------:R-:W-:Y:S02]  /*26e0*/  IMAD R109, R26, -0x80, R2 ;  /* 0xffffff801a6d7824 */ /* 0x000fe400078e0202 */
[C---:B------:R-:W-:Y:S01]  /*26f0*/  IMAD R11, R105.reuse, UR5, R14 ;  /* 0x00000005690b7c24 */ /* 0x040fe2000f8e020e */
[----:B------:R-:W-:Y:S01]  /*2700*/  SHF.R.S32.HI R14, RZ, 0x1f, R26 ;  /* 0x0000001fff0e7819 */ /* 0x000fe2000001141a */
[----:B------:R-:W-:Y:S01]  /*2710*/  IMAD.WIDE.U32 R12, R105, UR4, R12 ;  /* 0x00000004690c7c25 */ /* 0x000fe2000f8e000c */
[----:B------:R-:W-:Y:S01]  /*2720*/  ULDC.64 UR4, c[0x0][0x308] ;  /* 0x0000c20000047ab9 */ /* 0x000fe20000000a00 */
[----:B------:R-:W-:Y:S02]  /*2730*/  VIMNMX R109, R109, 0x80, PT ;  /* 0x000000806d6d7848 */ /* 0x000fe40003fe0100 */
[----:B------:R-:W-:-:S02]  /*2740*/  IMAD.IADD R13, R13, 0x1, R11 ;  /* 0x000000010d0d7824 */ /* 0x000fc400078e020b */
[----:B------:R-:W-:Y:S02]  /*2750*/  IMAD R11, R34, UR4, RZ ;  /* 0x00000004220b7c24 */ /* 0x000fe4000f8e02ff */
[----:B------:R-:W-:-:S04]  /*2760*/  IMAD.WIDE.U32 R116, R218, UR4, R12 ;  /* 0x00000004da747c25 */ /* 0x000fc8000f8e000c */
[----:B------:R-:W-:Y:S01]  /*2770*/  IMAD R11, R218, UR5, R11 ;  /* 0x00000005da0b7c24 */ /* 0x000fe2000f8e020b */
[----:B------:R-:W-:Y:S01]  /*2780*/  ULDC.64 UR4, c[0x0][0x2e8] ;  /* 0x0000ba0000047ab9 */ /* 0x000fe20000000a00 */
[----:B------:R-:W-:Y:S01]  /*2790*/  IMAD R45, R14, R27, R15 ;  /* 0x0000001b0e2d7224 */ /* 0x000fe200078e020f */
        /* <DEDUP_REMOVED lines=33> */
.L_x_2954:
[----:B------:R-:W-:Y:S05]  /*29b0*/  BSYNC B1 ;  /* 0x0000000000017941 */ /* 0x000fea0003800000 */
.L_x_2953:
[----:B------:R-:W-:Y:S01]  /*29c0*/  ISETP.GE.AND P2, PT, R102, R109, PT ;  /* 0x0000006d6600720c */ /* 0x000fe20003f46270 */
[----:B------:R-:W-:Y:S01]  /*29d0*/  BSSY B1, `(.L_x_2955) ;  /* 0x0000023000017945 */ /* 0x000fe20003800000 */
[----:B------:R-:W-:Y:S02]  /*29e0*/  CS2R R64, SRZ ;  /* 0x0000000000407805 */ /* 0x000fe4000001ff00 */
[----:B------:R-:W-:Y:S02]  /*29f0*/  CS2R R62, SRZ ;  /* 0x00000000003e7805 */ /* 0x000fe4000001ff00 */
[----:B0-----:R-:W-:Y:S02]  /*2a00*/  CS2R R44, SRZ ;  /* 0x00000000002c7805 */ /* 0x001fe4000001ff00 */
[----:B------:R-:W-:Y:S02]  /*2a10*/  CS2R R52, SRZ ;  /* 0x0000000000347805 */ /* 0x000fe4000001ff00 */
[----:B------:R-:W-:-:S02]  /*2a20*/  CS2R R56, SRZ ;  /* 0x0000000000387805 */ /* 0x000fc4000001ff00 */
[----:B------:R-:W-:Y:S02]  /*2a30*/  CS2R R54, SRZ ;  /* 0x0000000000367805 */ /* 0x000fe4000001ff00 */
[----:B------:R-:W-:Y:S02]  /*2a40*/  CS2R R58, SRZ ;  /* 0x00000000003a7805 */ /* 0x000fe4000001ff00 */
[----:B------:R-:W-:Y:S02]  /*2a50*/  CS2R R48, SRZ ;  /* 0x0000000000307805 */ /* 0x000fe4000001ff00 */
[----:B------:R-:W-:Y:S02]  /*2a60*/  CS2R R46, SRZ ;  /* 0x00000000002e7805 */ /* 0x000fe4000001ff00 */
[----:B------:R-:W-:Y:S01]  /*2a70*/  CS2R R50, SRZ ;  /* 0x0000000000327805 */ /* 0x000fe2000001ff00 */
[----:B-----5:R-:W-:Y:S01]  /*2a80*/  IMAD.MOV.U32 R122, RZ, RZ, R68 ;  /* 0x000000ffff7a7224 */ /* 0x020fe200078e0044 */
[----:B------:R-:W-:Y:S01]  /*2a90*/  CS2R R66, SRZ ;  /* 0x0000000000427805 */ /* 0x000fe2000001ff00 */
[----:B------:R-:W-:Y:S01]  /*2aa0*/  IMAD.MOV.U32 R130, RZ, RZ, R72 ;  /* 0x000000ffff827224 */ /* 0x000fe200078e0048 */
        /* <DEDUP_REMOVED lines=21> */
.L_x_2956:
[----:B------:R-:W-:Y:S05]  /*2c00*/  BSYNC B1 ;  /* 0x0000000000017941 */ /* 0x000fea0003800000 */
.L_x_2955:
[----:B------:R-:W-:Y:S01]  /*2c10*/  ISETP.GE.AND P3, PT, R101, R109, PT ;  /* 0x0000006d6500720c */ /* 0x000fe20003f66270 */
[----:B------:R-:W-:-:S12]  /*2c20*/  BSSY B1, `(.L_x_2957) ;  /* 0x0000016000017945 */ /* 0x000fd80003800000 */
        /* <DEDUP_REMOVED lines=21> */
.L_x_2958:
[----:B------:R-:W-:Y:S05]  /*2d80*/  BSYNC B1 ;  /* 0x0000000000017941 */ /* 0x000fea0003800000 */
.L_x_2957:
[----:B------:R-:W-:Y:S01]  /*2d90*/  ISETP.GE.AND P4, PT, R100, R109, PT ;  /* 0x0000006d6400720c */ /* 0x000fe20003f86270 */
[----:B------:R-:W-:-:S12]  /*2da0*/  BSSY B1, `(.L_x_2959) ;  /* 0x000001c000017945 */ /* 0x000fd80003800000 */
[----:B------:R-:W-:Y:S05]  /*2db0*/  @P4 BRA `(.L_x_2960) ;  /* 0x0000000000684947 */ /* 0x000fea0003800000 */
[----:B------:R-:W2:Y:S01]  /*2dc0*/  LDC.64 R44, c[0x0][0x3f8] ;  /* 0x0000fe00ff2c7b82 */ /* 0x000ea20000000a00 */
[----:B------:R-:W-:Y:S01]  /*2dd0*/  IMAD.MOV.U32 R13, RZ, RZ, R11 ;  /* 0x000000ffff0d7224 */ /* 0x000fe200078e000b */
[----:B------:R-:W-:Y:S01]  /*2de0*/  ULDC.64 UR4, c[0x0][0x3e8] ;  /* 0x0000fa0000047ab9 */ /* 0x000fe20000000a00 */
[----:B------:R-:W-:Y:S02]  /*2df0*/  MOV R15, R115 ;  /* 0x00000073000f7202 */ /* 0x000fe40000000f00 */
[----:B------:R-:W-:Y:S02]  /*2e00*/  CS2R R48, SRZ ;  /* 0x0000000000307805 */ /* 0x000fe4000001ff00 */
[----:B------:R-:W-:Y:S01]  /*2e10*/  CS2R R50, SRZ ;  /* 0x0000000000327805 */ /* 0x000fe2000001ff00 */
[----:B--2---:R-:W-:-:S04]  /*2e20*/  IMAD.WIDE.U32 R12, R44, 0x60, R12 ;  /* 0x000000602c0c7825 */ /* 0x004fc800078e000c */
[----:B------:R-:W-:Y:S01]  /*2e30*/  IMAD R45, R45, 0x60, RZ ;  /* 0x000000602d2d7824 */ /* 0x000fe200078e02ff */
[----:B------:R-:W-:-:S03]  /*2e40*/  IADD3 R12, P5, P6, R88, UR4, R12 ;  /* 0x00000004580c7c10 */ /* 0x000fc6000febe00c */
[----:B------:R-:W-:-:S05]  /*2e50*/  IMAD.IADD R44, R13, 0x1, R45 ;  /* 0x000000010d2c7824 */ /* 0x000fca00078e022d */
[----:B------:R-:W-:Y:S01]  /*2e60*/  IADD3.X R13, R41, UR5, R44, P5, P6 ;  /* 0x00000005290d7c10 */ /* 0x000fe2000afec42c */
[----:B------:R-:W-:Y:S01]  /*2e70*/  ULDC.64 UR4, c[0x0][0x400] ;  /* 0x0001000000047ab9 */ /* 0x000fe20000000a00 */
[----:B------:R-:W2:Y:S02]  /*2e80*/  LDC.64 R44, c[0x0][0x408] ;  /* 0x00010200ff2c7b82 */ /* 0x000ea40000000a00 */
        /* <DEDUP_REMOVED lines=13> */
.L_x_2960:
[----:B------:R-:W-:Y:S05]  /*2f60*/  BSYNC B1 ;  /* 0x0000000000017941 */ /* 0x000fea0003800000 */
.L_x_2959:
[----:B------:R-:W-:Y:S01]  /*2f70*/  UISETP.NE.AND UP0, UPT, UR60, 0x3, UPT ;  /* 0x000000033c00788c */ /* 0x000fe2000bf05270 */
[----:B------:R-:W-:Y:S01]  /*2f80*/  IMAD.MOV.U32 R129, RZ, RZ, R70 ;  /* 0x000000ffff817224 */ /* 0x000fe200078e0046 */
[----:B-----5:R-:W-:Y:S01]  /*2f90*/  MOV R120, R52 ;  /* 0x0000003400787202 */ /* 0x020fe20000000f00 */
[----:B------:R-:W-:Y:S02]  /*2fa0*/  IMAD.MOV.U32 R137, RZ, RZ, R74 ;  /* 0x000000ffff897224 */ /* 0x000fe400078e004a */
[----:B------:R-:W-:Y:S01]  /*2fb0*/  IMAD.MOV.U32 R125, RZ, RZ, R60 ;  /* 0x000000ffff7d7224 */ /* 0x000fe200078e003c */
[----:B------:R-:W-:Y:S01]  /*2fc0*/  PLOP3.LUT P5, PT, PT, PT, UP0, 0x80, 0x0 ;  /* 0x000000000000781c */ /* 0x000fe20003faf008 */
[----:B------:R-:W-:Y:S02]  /*2fd0*/  IMAD.MOV.U32 R127, RZ, RZ, R64 ;  /* 0x000000ffff7f7224 */ /* 0x000fe400078e0040 */
[----:B------:R-:W-:Y:S02]  /*2fe0*/  IMAD.MOV.U32 R126, RZ, RZ, R62 ;  /* 0x000000ffff7e7224 */ /* 0x000fe400078e003e */
[----:B------:R-:W-:-:S02]  /*2ff0*/  IMAD.MOV.U32 R128, RZ, RZ, R66 ;  /* 0x000000ffff807224 */ /* 0x000fc400078e0042 */
[----:B------:R-:W-:Y:S02]  /*3000*/  IMAD.MOV.U32 R123, RZ, RZ, R56 ;  /* 0x000000ffff7b7224 */ /* 0x000fe400078e0038 */
[----:B------:R-:W-:Y:S02]  /*3010*/  IMAD.MOV.U32 R121, RZ, RZ, R54 ;  /* 0x000000ffff797224 */ /* 0x000fe400078e0036 */
[----:B------:R-:W-:Y:S02]  /*3020*/  IMAD.MOV.U32 R124, RZ, RZ, R58 ;  /* 0x000000ffff7c7224 */ /* 0x000fe400078e003a */
[----:B------:R-:W-:Y:S02]  /*3030*/  IMAD.MOV.U32 R117, RZ, RZ, R44 ;  /* 0x000000ffff757224 */ /* 0x000fe400078e002c */
[----:B------:R-:W-:Y:S02]  /*3040*/  IMAD.MOV.U32 R118, RZ, RZ, R48 ;  /* 0x000000ffff767224 */ /* 0x000fe400078e0030 */
[----:B01----:R-:W-:-:S02]  /*3050*/  IMAD.MOV.U32 R78, RZ, RZ, R46 ;  /* 0x000000ffff4e7224 */ /* 0x003fc400078e002e */
[----:B------:R-:W-:Y:S01]  /*3060*/  IMAD.MOV.U32 R119, RZ, RZ, R50 ;  /* 0x000000ffff777224 */ /* 0x000fe200078e0032 */
[----:B------:R-:W-:Y:S06]  /*3070*/  @!P5 BRA `(.L_x_2961) ;  /* 0x000000000004d947 */ /* 0x000fec0003800000 */
[----:B------:R-:W-:Y:S01]  /*3080*/  BPT.TRAP 0x1 ;  /* 0x000000040000795c */ /* 0x000fe20000300000 */
.L_x_2961:
[----:B------:R-:W-:Y:S01]  /*3090*/  LEA R80, R23, R22, 0x3 ;  /* 0x0000001617507211 */ /* 0x000fe200078e18ff */
[----:B------:R-:W-:Y:S01]  /*30a0*/  BSSY B1, `(.L_x_2962) ;  /* 0x0000004000017945 */ /* 0x000fe20003800000 */
[----:B------:R-:W-:-:S04]  /*30b0*/  SHF.L.U32 R110, R224, 0x1f, RZ ;  /* 0x0000001fe06e7819 */ /* 0x000fc800000006ff */
[----:B------:R-:W0:Y:S02]  /*30c0*/  SYNCS.PHASECHK.TRANS64.TRYWAIT P6, [R80+URZ+0x38890], R110 ;  /* 0x0388906e500075a7 */ /* 0x000e2400080c017f */
[----:B0-----:R-:W-:Y:S05]  /*30d0*/  @!P6 BRA `(.L_x_2963) ;  /* 0x000002800078e947 */ /* 0x001fea0003800000 */
.L_x_3301:
[----:B------:R-:W-:Y:S05]  /*30e0*/  BSYNC B1 ;  /* 0x0000000000017941 */ /* 0x000fea0003800000 */
.L_x_2962:
[----:B------:R-:W-:-:S03]  /*30f0*/  UMOV UR4, 0xffffffff ;  /* 0xffffffff00047882 */ /* 0x000fc60000000000 */
[----:B------:R-:W-:Y:S05]  /*3100*/  BRA.DIV UR4, `(.L_x_2964) ;  /* 0x0000028204807947 */ /* 0x000fea000b800000 */
[----:B------:R1:W3:Y:S04]  /*3110*/  SHFL.IDX PT, R79, R116, RZ, 0x181f ;  /* 0x00181fff744f7589 */ /* 0x0002e800000e0000 */
[----:B------:R1:W4:Y:S02]  /*3120*/  SHFL.IDX PT, R115, R113, RZ, 0x181f ;  /* 0x00181fff71737589 */ /* 0x00032400000e0000 */
.L_x_3305:
        /* <DEDUP_REMOVED lines=8> */
[----:B---3--:R-:W-:Y:S01]  /*31b0*/  IMAD.X R77, R79, 0x1, R17, P6 ;  /* 0x000000014f4d7824 */ /* 0x008fe200030e0611 */
[----:B------:R-:W-:-:S13]  /*31c0*/  ISETP.GE.AND P6, PT, R84, R114, PT ;  /* 0x000000725400720c */ /* 0x000fda0003fc6270 */
[----:B--2---:R-:W-:Y:S05]  /*31d0*/  @P6 BRA `(.L_x_2970) ;  /* 0x0000000400ac6947 */ /* 0x004fea0003800000 */
[--C-:B------:R-:W-:Y:S02]  /*31e0*/  SHF.R.U32.HI R133, RZ, 0x8, R73.reuse ;  /* 0x00000008ff857819 */ /* 0x100fe40000011649 */
[----:B------:R-:W-:Y:S02]  /*31f0*/  LOP3.LUT R11, R73, 0xff, RZ, 0xc0, !PT ;  /* 0x000000ff490b7812 */ /* 0x000fe400078ec0ff */
[----:B------:R-:W-:Y:S02]  /*3200*/  SHF.R.U32.HI R74, RZ, 0x18, R73 ;  /* 0x00000018ff4a7819 */ /* 0x000fe40000011649 */
[----:B------:R-:W-:Y:S02]  /*3210*/  SHF.R.U32.HI R131, RZ, 0x8, R75 ;  /* 0x00000008ff837819 */ /* 0x000fe4000001164b */
[----:B------:R-:W-:Y:S02]  /*3220*/  SHF.R.U32.HI R135, RZ, 0x10, R73 ;  /* 0x00000010ff877819 */ /* 0x000fe40000011649 */
[----:B------:R-:W-:-:S02]  /*3230*/  LOP3.LUT R72, R75, 0xff, RZ, 0xc0, !PT ;  /* 0x000000ff4b487812 */ /* 0x000fc400078ec0ff */
[----:B------:R-:W-:Y:S02]  /*3240*/  SHF.R.U32.HI R73, RZ, 0x18, R75 ;  /* 0x00000018ff497819 */ /* 0x000fe4000001164b */
[----:B------:R-:W-:Y:S01]  /*3250*/  PRMT R74, R74, 0x654, R11 ;  /* 0x000006544a4a7816 */ /* 0x000fe2000000000b */
[----:B------:R-:W-:Y:S01]  /*3260*/  IMAD.SHL.U32 R11, R133, 0x100, RZ ;  /* 0x00000100850b7824 */ /* 0x000fe200078e00ff */
[----:B------:R-:W-:Y:S01]  /*3270*/  SHF.R.U32.HI R134, RZ, 0x10, R75 ;  /* 0x00000010ff867819 */ /* 0x000fe2000001164b */
[----:B------:R-:W-:Y:S01]  /*3280*/  IMAD.SHL.U32 R75, R131, 0x100, RZ ;  /* 0x00000100834b7824 */ /* 0x000fe200078e00ff */
[----:B------:R-:W-:Y:S01]  /*3290*/  PRMT R132, R73, 0x654, R72 ;  /* 0x0000065449847816 */ /* 0x000fe20000000048 */
[----:B0-----:R-:W-:Y:S01]  /*32a0*/  IMAD.MOV.U32 R72, RZ, RZ, R12 ;  /* 0x000000ffff487224 */ /* 0x001fe200078e000c */
        /* <DEDUP_REMOVED lines=36> */
[----:B------:R-:W-:Y:S02]  /*34f0*/  HADD2.F32 R13, -RZ, R72.H0_H0 ;  /* 0x20000048ff0d7230 */ /* 0x000fe40000004100 */
[----:B------:R-:W-:Y:S01]  /*3500*/  FMUL.FTZ R136, R74, R133 ;  /* 0x000000854a887220 */ /* 0x000fe20000410000 */
[----:B------:R-:W-:-:S02]  /*3510*/  HADD2.F32 R75, -RZ, R130.H1_H1 ;  /* 0x30000082ff4b7230 */ /* 0x000fc40000004100 */
[----:B------:R-:W-:Y:S02]  /*3520*/  HADD2.F32 R72, -RZ, R72.H1_H1 ;  /* 0x30000048ff487230 */ /* 0x000fe40000004100 */
[-C--:B------:R-:W-:Y:S01]  /*3530*/  FMUL.FTZ R133, R13, R132.reuse ;  /* 0x000000840d857220 */ /* 0x080fe20000410000 */
[----:B------:R-:W-:Y:S02]  /*3540*/  HADD2.F32 R130, -RZ, R130.H0_H0 ;  /* 0x20000082ff827230 */ /* 0x000fe40000004100 */
[-C--:B------:R-:W-:Y:S01]  /*3550*/  FFMA.FTZ R74, R74, R75.reuse, R137 ;  /* 0x0000004b4a4a7223 */ /* 0x080fe20000010089 */
[----:B------:R-:W-:Y:S01]  /*3560*/  FFMA.FTZ R73, R73, R75, -R136 ;  /* 0x0000004b49497223 */ /* 0x000fe20000010888 */
[C---:B------:R-:W-:Y:S01]  /*3570*/  FMUL.FTZ R134, R72.reuse, R132 ;  /* 0x0000008448867220 */ /* 0x040fe20000410000 */
[----:B------:R-:W-:Y:S01]  /*3580*/  F2FP.F16.E4M3.UNPACK_B R132, R135.H1 ;  /* 0x00000087ff84723e */ /* 0x000fe200030006ff */
[-C--:B------:R-:W-:Y:S01]  /*3590*/  FFMA.FTZ R137, R72, R130.reuse, R133 ;  /* 0x0000008248897223 */ /* 0x080fe20000010085 */
[----:B------:R-:W-:Y:S01]  /*35a0*/  F2FP.F16.E4M3.UNPACK_B R72, R15.H1 ;  /* 0x0000000fff48723e */ /* 0x000fe200030006ff */
[----:B------:R-:W-:Y:S01]  /*35b0*/  FFMA.FTZ R136, R13, R130, -R134 ;  /* 0x000000820d887223 */ /* 0x000fe20000010886 */
[----:B------:R-:W-:Y:S01]  /*35c0*/  F2FP.SATFINITE.E4M3.F32.PACK_AB_MERGE_C R140, R74, R73, RZ ;  /* 0x000000494a8c723e */ /* 0x000fe200048070ff */
[----:B------:R-:W-:Y:S01]  /*35d0*/  HADD2.F32 R134, -RZ, R132.H1_H1 ;  /* 0x30000084ff867230 */ /* 0x000fe20000004100 */
[----:B------:R-:W-:Y:S01]  /*35e0*/  F2FP.F16.E4M3.UNPACK_B R75, R131.H1 ;  /* 0x00000083ff4b723e */ /* 0x000fe200030006ff */
[--C-:B------:R-:W-:Y:S01]  /*35f0*/  HADD2.F32 R74, -RZ, R72.reuse.H1_H1 ;  /* 0x30000048ff4a7230 */ /* 0x100fe20000004100 */
        /* <DEDUP_REMOVED lines=22> */
[----:B------:R-:W-:Y:S01]  /*3760*/  HADD2.F32 R15, -RZ, R15.H1_H1 ;  /* 0x3000000fff0f7230 */ /* 0x000fe20000004100 */
[----:B------:R-:W-:Y:S01]  /*3770*/  F2FP.SATFINITE.E4M3.F32.PACK_AB_MERGE_C R133, R133, R134, RZ ;  /* 0x000000868585723e */ /* 0x000fe200048070ff */
        /* <DEDUP_REMOVED lines=17> */
.L_x_2970:
[----:B------:R-:W-:Y:S05]  /*3890*/  BSYNC B3 ;  /* 0x0000000000037941 */ /* 0x000fea0003800000 */
.L_x_2969:
[----:B0-----:R0:W-:Y:S02]  /*38a0*/  ST.E.128 desc[UR36][R76.64], R12 ;  /* 0x0000000c4c007985 */ /* 0x0011e4000c101d24 */
.L_x_2968:
[----:B------:R-:W-:Y:S05]  /*38b0*/  BSYNC B2 ;  /* 0x0000000000027941 */ /* 0x000fea0003800000 */
.L_x_2967:
[----:B------:R-:W-:-:S13]  /*38c0*/  ISETP.NE.AND P6, PT, R81, RZ, PT ;  /* 0x000000ff5100720c */ /* 0x000fda0003fc5270 */
[----:B------:R-:W-:Y:S05]  /*38d0*/  @P6 BRA `(.L_x_2966) ;  /* 0x0000000400cc6947 */ /* 0x000fea0003800000 */
[----:B0-2---:R0:W2:Y:S01]  /*38e0*/  LDS.128 R12, [R95+0x2c400] ;  /* 0x02c400005f0c7984 */ /* 0x0050a20000000c00 */
[----:B----4-:R-:W-:Y:S01]  /*38f0*/  IADD3 R72, P6, R18, R115, RZ ;  /* 0x0000007312487210 */ /* 0x010fe20007fde0ff */
[----:B------:R-:W-:Y:S04]  /*3900*/  BSSY B2, `(.L_x_2971) ;  /* 0x000006f000027945 */ /* 0x000fe80003800000 */
[----:B---3--:R-:W-:Y:S01]  /*3910*/  IMAD.X R73, R79, 0x1, R220, P6 ;  /* 0x000000014f497824 */ /* 0x008fe200030e06dc */
[----:B------:R-:W-:-:S13]  /*3920*/  ISETP.GE.AND P6, PT, R19, R114, PT ;  /* 0x000000721300720c */ /* 0x000fda0003fc6270 */
[----:B0-----:R-:W-:Y:S05]  /*3930*/  @P6 BRA `(.L_x_2972) ;  /* 0x0000000400ac6947 */ /* 0x001fea0003800000 */
[----:B------:R-:W-:Y:S02]  /*3940*/  SHF.R.U32.HI R74, RZ, 0x8, R71 ;  /* 0x00000008ff4a7819 */ /* 0x000fe40000011647 */
[--C-:B------:R-:W-:Y:S02]  /*3950*/  SHF.R.U32.HI R130, RZ, 0x18, R69.reuse ;  /* 0x00000018ff827819 */ /* 0x100fe40000011645 */
[----:B------:R-:W-:Y:S01]  /*3960*/  LOP3.LUT R11, R69, 0xff, RZ, 0xc0, !PT ;  /* 0x000000ff450b7812 */ /* 0x000fe200078ec0ff */
[----:B------:R-:W-:Y:S01]  /*3970*/  IMAD.SHL.U32 R74, R74, 0x100, RZ ;  /* 0x000001004a4a7824 */ /* 0x000fe200078e00ff */
[--C-:B------:R-:W-:Y:S02]  /*3980*/  SHF.R.U32.HI R70, RZ, 0x8, R69.reuse ;  /* 0x00000008ff467819 */ /* 0x100fe40000011645 */
[----:B------:R-:W-:Y:S02]  /*3990*/  SHF.R.U32.HI R76, RZ, 0x10, R69 ;  /* 0x00000010ff4c7819 */ /* 0x000fe40000011645 */
[----:B------:R-:W-:-:S02]  /*39a0*/  SHF.R.U32.HI R69, RZ, 0x18, R71 ;  /* 0x00000018ff457819 */ /* 0x000fc40000011647 */
[----:B------:R-:W-:Y:S02]  /*39b0*/  LOP3.LUT R68, R71, 0xff, RZ, 0xc0, !PT ;  /* 0x000000ff47447812 */ /* 0x000fe400078ec0ff */
[----:B------:R-:W-:Y:S02]  /*39c0*/  SHF.R.U32.HI R75, RZ, 0x10, R71 ;  /* 0x00000010ff4b7819 */ /* 0x000fe40000011647 */
[----:B------:R-:W-:Y:S01]  /*39d0*/  PRMT R69, R69, 0x654, R68 ;  /* 0x0000065445457816 */ /* 0x000fe20000000044 */
[----:B--2---:R-:W-:Y:S01]  /*39e0*/  IMAD.MOV.U32 R68, RZ, RZ, R12 ;  /* 0x000000ffff447224 */ /* 0x004fe200078e000c */
[----:B------:R-:W-:Y:S01]  /*39f0*/  PRMT R11, R130, 0x654, R11 ;  /* 0x00000654820b7816 */ /* 0x000fe2000000000b */
[----:B------:R-:W-:Y:S01]  /*3a00*/  IMAD.U32 R75, R75, 0x10000, RZ ;  /* 0x000100004b4b7824 */ /* 0x000fe200078e00ff */
[----:B------:R-:W-:Y:S02]  /*3a10*/  SHF.L.U32 R70, R70, 0x8, RZ ;  /* 0x0000000846467819 */ /* 0x000fe400000006ff */
[----:B------:R-:W-:Y:S01]  /*3a20*/  LOP3.LUT R12, R69, 0xff00, R74, 0xf8, !PT ;  /* 0x0000ff00450c7812 */ /* 0x000fe200078ef84a */
[----:B------:R-:W-:Y:S01]  /*3a30*/  IMAD.U32 R69, R76, 0x10000, RZ ;  /* 0x000100004c457824 */ /* 0x000fe200078e00ff */
[----:B------:R-:W-:-:S02]  /*3a40*/  LOP3.LUT R70, R11, 0xff00, R70, 0xf8, !PT ;  /* 0x0000ff000b467812 */ /* 0x000fc400078ef846 */
[----:B------:R-:W-:Y:S02]  /*3a50*/  F2FP.F16.E4M3.UNPACK_B R71, R129.H1 ;  /* 0x00000081ff47723e */ /* 0x000fe400030006ff */
[-C--:B------:R-:W-:Y:S02]  /*3a60*/  F2FP.F16.E4M3.UNPACK_B R11, R13.reuse ;  /* 0x0000000dff0b723e */ /* 0x080fe400020006ff */
[----:B------:R-:W-:Y:S01]  /*3a70*/  LOP3.LUT R74, R70, 0xff0000, R69, 0xf8, !PT ;  /* 0x00ff0000464a7812 */ /* 0x000fe200078ef845 */
[--C-:B------:R-:W-:Y:S01]  /*3a80*/  HADD2.F32 R76, -RZ, R71.reuse.H1_H1 ;  /* 0x30000047ff4c7230 */ /* 0x100fe20000004100 */
[----:B------:R-:W-:Y:S01]  /*3a90*/  LOP3.LUT R77, R12, 0xff0000, R75, 0xf8, !PT ;  /* 0x00ff00000c4d7812 */ /* 0x000fe200078ef84b */
[----:B------:R-:W-:Y:S01]  /*3aa0*/  HADD2.F32 R75, -RZ, R71.H0_H0 ;  /* 0x20000047ff4b7230 */ /* 0x000fe20000004100 */
[----:B------:R-:W-:Y:S01]  /*3ab0*/  F2FP.F16.E4M3.UNPACK_B R70, R122.H1 ;  /* 0x0000007aff46723e */ /* 0x000fe200030006ff */
[--C-:B------:R-:W-:Y:S01]  /*3ac0*/  HADD2.F32 R12, -RZ, R11.reuse.H1_H1 ;  /* 0x3000000bff0c7230 */ /* 0x100fe20000004100 */
[----:B------:R-:W-:Y:S01]  /*3ad0*/  F2FP.F16.E4M3.UNPACK_B R13, R13.H1 ;  /* 0x0000000dff0d723e */ /* 0x000fe200030006ff */
[----:B------:R-:W-:Y:S01]  /*3ae0*/  HADD2.F32 R11, -RZ, R11.H0_H0 ;  /* 0x2000000bff0b7230 */ /* 0x000fe20000004100 */
[----:B------:R-:W-:Y:S01]  /*3af0*/  F2FP.F16.E4M3.UNPACK_B R129, R129 ;  /* 0x00000081ff81723e */ /* 0x000fe200020006ff */
[----:B------:R-:W-:-:S02]  /*3b00*/  HADD2.F32 R71, -RZ, R70.H0_H0 ;  /* 0x20000046ff477230 */ /* 0x000fc40000004100 */
[CC--:B------:R-:W-:Y:S01]  /*3b10*/  FMUL.FTZ R130, R12.reuse, R75.reuse ;  /* 0x0000004b0c827220 */ /* 0x0c0fe20000410000 */
[--C-:B------:R-:W-:Y:S02]  /*3b20*/  HADD2.F32 R69, -RZ, R13.reuse.H1_H1 ;  /* 0x3000000dff457230 */ /* 0x100fe40000004100 */
[C---:B------:R-:W-:Y:S01]  /*3b30*/  FMUL.FTZ R75, R11.reuse, R75 ;  /* 0x0000004b0b4b7220 */ /* 0x040fe20000410000 */
        /* <DEDUP_REMOVED lines=21> */
[-C--:B------:R-:W-:Y:S01]  /*3c90*/  FMUL.FTZ R75, R13, R129.reuse ;  /* 0x000000810d4b7220 */ /* 0x080fe20000410000 */
[----:B------:R-:W-:Y:S02]  /*3ca0*/  HADD2.F32 R122, -RZ, R122.H0_H0 ;  /* 0x2000007aff7a7230 */ /* 0x000fe40000004100 */
[----:B------:R-:W-:Y:S01]  /*3cb0*/  FMUL.FTZ R76, R68, R129 ;  /* 0x00000081444c7220 */ /* 0x000fe20000410000 */
[-C--:B------:R-:W-:Y:S01]  /*3cc0*/  FFMA.FTZ R130, R69, R71.reuse, -R130 ;  /* 0x0000004745827223 */ /* 0x080fe20000010882 */
[----:B------:R-:W-:Y:S02]  /*3cd0*/  FFMA.FTZ R79, R70, R71, R79 ;  /* 0x00000047464f7223 */ /* 0x000fe4000001004f */
[-C--:B------:R-:W-:Y:S01]  /*3ce0*/  FFMA.FTZ R129, R13, R122.reuse, -R76 ;  /* 0x0000007a0d817223 */ /* 0x080fe2000001084c */
[----:B------:R-:W-:Y:S01]  /*3cf0*/  FFMA.FTZ R122, R68, R122, R75 ;  /* 0x0000007a447a7223 */ /* 0x000fe2000001004b */
[----:B------:R-:W-:-:S02]  /*3d00*/  F2FP.F16.E4M3.UNPACK_B R68, R15.H1 ;  /* 0x0000000fff44723e */ /* 0x000fc400030006ff */
[-C--:B------:R-:W-:Y:S02]  /*3d10*/  F2FP.F16.E4M3.UNPACK_B R76, R77.reuse.H1 ;  /* 0x0000004dff4c723e */ /* 0x080fe400030006ff */
[----:B------:R-:W-:Y:S01]  /*3d20*/  F2FP.F16.E4M3.UNPACK_B R71, R74.H1 ;  /* 0x0000004aff47723e */ /* 0x000fe200030006ff */
[----:B------:R-:W-:Y:S01]  /*3d30*/  HADD2.F32 R70, -RZ, R68.H1_H1 ;  /* 0x30000044ff467230 */ /* 0x000fe20000004100 */
[----:B------:R-:W-:Y:S01]  /*3d40*/  F2FP.F16.E4M3.UNPACK_B R13, R14.H1 ;  /* 0x0000000eff0d723e */ /* 0x000fe200030006ff */
[----:B------:R-:W-:Y:S01]  /*3d50*/  HADD2.F32 R115, -RZ, R76.H1_H1 ;  /* 0x3000004cff737230 */ /* 0x000fe20000004100 */
[----:B------:R-:W-:Y:S01]  /*3d60*/  F2FP.F16.E4M3.UNPACK_B R77, R77 ;  /* 0x0000004dff4d723e */ /* 0x000fe200020006ff */
[----:B------:R-:W-:Y:S01]  /*3d70*/  HADD2.F32 R69, -RZ, R68.H0_H0 ;  /* 0x20000044ff457230 */ /* 0x000fe20000004100 */
[----:B------:R-:W-:Y:S01]  /*3d80*/  F2FP.SATFINITE.E4M3.F32.PACK_AB_MERGE_C R133, R79, R130, RZ ;  /* 0x000000824f85723e */ /* 0x000fe200048070ff */
        /* <DEDUP_REMOVED lines=38> */
.L_x_2972:
[----:B------:R-:W-:Y:S05]  /*3ff0*/  BSYNC B2 ;  /* 0x0000000000027941 */ /* 0x000fea0003800000 */
.L_x_2971:
[----:B--2---:R0:W-:Y:S02]  /*4000*/  ST.E.128 desc[UR36][R72.64], R12 ;  /* 0x0000000c48007985 */ /* 0x0041e4000c101d24 */
.L_x_2966:
[----:B------:R-:W-:Y:S05]  /*4010*/  BSYNC B1 ;  /* 0x0000000000017941 */ /* 0x000fea0003800000 */
.L_x_2965:
[----:B------:R-:W-:-:S03]  /*4020*/  UMOV UR4, 0xffffffff ;  /* 0xffffffff00047882 */ /* 0x000fc60000000000 */
[----:B------:R-:W-:Y:S05]  /*4030*/  BRA.DIV UR4, `(.L_x_2973) ;  /* 0x0000027604007947 */ /* 0x000fea000b800000 */
[----:B------:R1:W1:Y:S04]  /*4040*/  SHFL.IDX PT, R71, R116, 0x1, 0x181f ;  /* 0x00381f0074477f89 */ /* 0x00026800000e0000 */
[----:B0-----:R0:W0:Y:S02]  /*4050*/  SHFL.IDX PT, R73, R113, 0x1, 0x181f ;  /* 0x00381f0071497f89 */ /* 0x00102400000e0000 */
.L_x_3309:
[----:B------:R-:W-:Y:S04]  /*4060*/  BSSY B1, `(.L_x_2974) ;  /* 0x00000ee000017945 */ /* 0x000fe80003800000 */
[----:B------:R-:W-:Y:S05]  /*4070*/  @P2 BRA `(.L_x_2975) ;  /* 0x0000000c00b02947 */ /* 0x000fea0003800000 */
[----:B------:R-:W-:Y:S04]  /*4080*/  BSSY B2, `(.L_x_2976) ;  /* 0x0000074000027945 */ /* 0x000fe80003800000 */
[----:B------:R-:W-:Y:S05]  /*4090*/  @P1 BRA `(.L_x_2977) ;  /* 0x0000000400c81947 */ /* 0x000fea0003800000 */
[----:B--2---:R2:W2:Y:S01]  /*40a0*/  LDS.128 R12, [R95+0x29400] ;  /* 0x029400005f0c7984 */ /* 0x0044a20000000c00 */
[----:B0-----:R-:W-:Y:S01]  /*40b0*/  IADD3 R68, P2, R16, R73, RZ ;  /* 0x0000004910447210 */ /* 0x001fe20007f5e0ff */
[----:B------:R-:W-:Y:S04]  /*40c0*/  BSSY B3, `(.L_x_2978) ;  /* 0x000006e000037945 */ /* 0x000fe80003800000 */
[----:B-1----:R-:W-:Y:S01]  /*40d0*/  IMAD.X R69, R71, 0x1, R17, P2 ;  /* 0x0000000147457824 */ /* 0x002fe200010e0611 */
[----:B------:R-:W-:-:S13]  /*40e0*/  ISETP.GE.AND P2, PT, R84, R114, PT ;  /* 0x000000725400720c */ /* 0x000fda0003f46270 */
[----:B------:R-:W-:Y:S05]  /*40f0*/  @P2 BRA `(.L_x_2979) ;  /* 0x0000000400a82947 */ /* 0x000fea0003800000 */
[--C-:B------:R-:W-:Y:S02]  /*4100*/  SHF.R.U32.HI R74, RZ, 0x18, R65.reuse ;  /* 0x00000018ff4a7819 */ /* 0x100fe40000011641 */
[----:B------:R-:W-:Y:S02]  /*4110*/  LOP3.LUT R11, R65, 0xff, RZ, 0xc0, !PT ;  /* 0x000000ff410b7812 */ /* 0x000fe400078ec0ff */
[--C-:B------:R-:W-:Y:S02]  /*4120*/  SHF.R.U32.HI R72, RZ, 0x8, R65.reuse ;  /* 0x00000008ff487819 */ /* 0x100fe40000011641 */
[----:B------:R-:W-:Y:S02]  /*4130*/  SHF.R.U32.HI R70, RZ, 0x10, R65 ;  /* 0x00000010ff467819 */ /* 0x000fe40000011641 */
[----:B------:R-:W-:Y:S02]  /*4140*/  SHF.R.U32.HI R65, RZ, 0x18, R67 ;  /* 0x00000018ff417819 */ /* 0x000fe40000011643 */
[----:B------:R-:W-:-:S02]  /*4150*/  LOP3.LUT R64, R67, 0xff, RZ, 0xc0, !PT ;  /* 0x000000ff43407812 */ /* 0x000fc400078ec0ff */
[--C-:B------:R-:W-:Y:S02]  /*4160*/  SHF.R.U32.HI R66, RZ, 0x8, R67.reuse ;  /* 0x00000008ff427819 */ /* 0x100fe40000011643 */
[----:B------:R-:W-:Y:S01]  /*4170*/  PRMT R65, R65, 0x654, R64 ;  /* 0x0000065441417816 */ /* 0x000fe20000000040 */
[----:B------:R-:W-:Y:S01]  /*4180*/  IMAD.SHL.U32 R64, R72, 0x100, RZ ;  /* 0x0000010048407824 */ /* 0x000fe200078e00ff */
[----:B------:R-:W-:Y:S01]  /*4190*/  SHF.R.U32.HI R75, RZ, 0x10, R67 ;  /* 0x00000010ff4b7819 */ /* 0x000fe20000011643 */
[----:B------:R-:W-:Y:S01]  /*41a0*/  IMAD.SHL.U32 R66, R66, 0x100, RZ ;  /* 0x0000010042427824 */ /* 0x000fe200078e00ff */
[----:B------:R-:W-:Y:S02]  /*41b0*/  PRMT R11, R74, 0x654, R11 ;  /* 0x000006544a0b7816 */ /* 0x000fe4000000000b */
[----:B------:R-:W-:Y:S01]  /*41c0*/  F2FP.F16.E4M3.UNPACK_B R67, R128.H1 ;  /* 0x00000080ff43723e */ /* 0x000fe200030006ff */
[----:B------:R-:W-:Y:S01]  /*41d0*/  IMAD.U32 R75, R75, 0x10000, RZ ;  /* 0x000100004b4b7824 */ /* 0x000fe200078e00ff */
[----:B------:R-:W-:-:S02]  /*41e0*/  LOP3.LUT R64, R11, 0xff00, R64, 0xf8, !PT ;  /* 0x0000ff000b407812 */ /* 0x000fc400078ef840 */
[----:B------:R-:W-:Y:S01]  /*41f0*/  LOP3.LUT R66, R65, 0xff00, R66, 0xf8, !PT ;  /* 0x0000ff0041427812 */ /* 0x000fe200078ef842 */
[--C-:B------:R-:W-:Y:S01]  /*4200*/  HADD2.F32 R72, -RZ, R67.reuse.H0_H0 ;  /* 0x20000043ff487230 */ /* 0x100fe20000004100 */
[----:B------:R-:W-:Y:S01]  /*4210*/  SHF.L.U32 R65, R70, 0x10, RZ ;  /* 0x0000001046417819 */ /* 0x000fe200000006ff */
[----:B------:R-:W-:Y:S01]  /*4220*/  HADD2.F32 R74, -RZ, R67.H1_H1 ;  /* 0x30000043ff4a7230 */ /* 0x000fe20000004100 */
[-C--:B--2---:R-:W-:Y:S02]  /*4230*/  F2FP.F16.E4M3.UNPACK_B R11, R13.reuse ;  /* 0x0000000dff0b723e */ /* 0x084fe400020006ff */
[----:B------:R-:W-:Y:S02]  /*4240*/  F2FP.F16.E4M3.UNPACK_B R13, R13.H1 ;  /* 0x0000000dff0d723e */ /* 0x000fe400030006ff */
[----:B------:R-:W-:Y:S01]  /*4250*/  LOP3.LUT R70, R64, 0xff0000, R65, 0xf8, !PT ;  /* 0x00ff000040467812 */ /* 0x000fe200078ef841 */
[--C-:B------:R-:W-:Y:S01]  /*4260*/  HADD2.F32 R64, -RZ, R11.reuse.H1_H1 ;  /* 0x3000000bff407230 */ /* 0x100fe20000004100 */
[----:B------:R-:W-:Y:S01]  /*4270*/  LOP3.LUT R75, R66, 0xff0000, R75, 0xf8, !PT ;  /* 0x00ff0000424b7812 */ /* 0x000fe200078ef84b */
[----:B------:R-:W-:Y:S01]  /*4280*/  HADD2.F32 R11, -RZ, R11.H0_H0 ;  /* 0x2000000bff0b7230 */ /* 0x000fe20000004100 */
[----:B------:R-:W-:Y:S01]  /*4290*/  F2FP.F16.E4M3.UNPACK_B R66, R127.H1 ;  /* 0x0000007fff42723e */ /* 0x000fe200030006ff */
[----:B------:R-:W-:-:S02]  /*42a0*/  HADD2.F32 R65, -RZ, R13.H1_H1 ;  /* 0x3000000dff417230 */ /* 0x000fc40000004100 */
[CC--:B------:R-:W-:Y:S01]  /*42b0*/  FMUL.FTZ R76, R64.reuse, R72.reuse ;  /* 0x00000048404c7220 */ /* 0x0c0fe20000410000 */
[----:B------:R-:W-:Y:S02]  /*42c0*/  HADD2.F32 R13, -RZ, R13.H0_H0 ;  /* 0x2000000dff0d7230 */ /* 0x000fe40000004100 */
[----:B------:R-:W-:Y:S01]  /*42d0*/  FMUL.FTZ R77, R11, R72 ;  /* 0x000000480b4d7220 */ /* 0x000fe20000410000 */
[--C-:B------:R-:W-:Y:S02]  /*42e0*/  HADD2.F32 R67, -RZ, R66.reuse.H0_H0 ;  /* 0x20000042ff437230 */ /* 0x100fe40000004100 */
[-C--:B------:R-:W-:Y:S01]  /*42f0*/  FMUL.FTZ R72, R65, R74.reuse ;  /* 0x0000004a41487220 */ /* 0x080fe20000410000 */
[----:B------:R-:W-:Y:S02]  /*4300*/  HADD2.F32 R66, -RZ, R66.H1_H1 ;  /* 0x30000042ff427230 */ /* 0x000fe40000004100 */
[----:B------:R-:W-:Y:S01]  /*4310*/  FMUL.FTZ R74, R13, R74 ;  /* 0x0000004a0d4a7220 */ /* 0x000fe20000410000 */
[----:B------:R-:W-:Y:S01]  /*4320*/  F2FP.F16.E4M3.UNPACK_B R128, R128 ;  /* 0x00000080ff80723e */ /* 0x000fe200020006ff */
[-C--:B------:R-:W-:Y:S01]  /*4330*/  FFMA.FTZ R11, R11, R67.reuse, -R76 ;  /* 0x000000430b0b7223 */ /* 0x080fe2000001084c */
[----:B------:R-:W-:Y:S01]  /*4340*/  FFMA.FTZ R130, R64, R67, R77 ;  /* 0x0000004340827223 */ /* 0x000fe2000001004d */
[----:B------:R-:W-:Y:S01]  /*4350*/  FFMA.FTZ R76, R13, R66, -R72 ;  /* 0x000000420d4c7223 */ /* 0x000fe20000010848 */
[----:B------:R-:W-:Y:S01]  /*4360*/  F2FP.F16.E4M3.UNPACK_B R13, R12.H1 ;  /* 0x0000000cff0d723e */ /* 0x000fe200030006ff */
[----:B---3--:R-:W-:Y:S01]  /*4370*/  FFMA.FTZ R79, R65, R66, R74 ;  /* 0x00000042414f7223 */ /* 0x008fe2000001004a */
[----:B------:R-:W-:Y:S01]  /*4380*/  F2FP.F16.E4M3.UNPACK_B R12, R12 ;  /* 0x0000000cff0c723e */ /* 0x000fe200020006ff */
[----:B------:R-:W-:Y:S01]  /*4390*/  HADD2.F32 R67, -RZ, R128.H1_H1 ;  /* 0x30000080ff437230 */ /* 0x000fe20000004100 */
[----:B------:R-:W-:Y:S01]  /*43a0*/  F2FP.F16.E4M3.UNPACK_B R127, R127 ;  /* 0x0000007fff7f723e */ /* 0x000fe200020006ff */
[--C-:B------:R-:W-:Y:S01]  /*43b0*/  HADD2.F32 R64, -RZ, R13.reuse.H0_H0 ;  /* 0x2000000dff407230 */ /* 0x100fe20000004100 */
[----:B------:R-:W-:Y:S01]  /*43c0*/  F2FP.SATFINITE.E4M3.F32.PACK_AB_MERGE_C R129, R79, R76, RZ ;  /* 0x0000004c4f81723e */ /* 0x000fe200048070ff */
[----:B------:R-:W-:-:S02]  /*43d0*/  HADD2.F32 R65, -RZ, R13.H1_H1 ;  /* 0x3000000dff417230 */ /* 0x000fc40000004100 */
[----:B------:R-:W-:Y:S02]  /*43e0*/  HADD2.F32 R13, -RZ, R12.H0_H0 ;  /* 0x2000000cff0d7230 */ /* 0x000fe40000004100 */
[-C--:B------:R-:W-:Y:S01]  /*43f0*/  FMUL.FTZ R74, R64, R67.reuse ;  /* 0x00000043404a7220 */ /* 0x080fe20000410000 */
[----:B------:R-:W-:Y:S02]  /*4400*/  HADD2.F32 R128, -RZ, R128.H0_H0 ;  /* 0x20000080ff807230 */ /* 0x000fe40000004100 */
[----:B------:R-:W-:Y:S01]  /*4410*/  FMUL.FTZ R77, R65, R67 ;  /* 0x00000043414d7220 */ /* 0x000fe20000410000 */
[----:B------:R-:W-:Y:S02]  /*4420*/  HADD2.F32 R12, -RZ, R12.H1_H1 ;  /* 0x3000000cff0c7230 */ /* 0x000fe40000004100 */
[--C-:B------:R-:W-:Y:S02]  /*4430*/  HADD2.F32 R66, -RZ, R127.reuse.H1_H1 ;  /* 0x3000007fff427230 */ /* 0x100fe40000004100 */
[----:B------:R-:W-:Y:S01]  /*4440*/  FMUL.FTZ R67, R13, R128 ;  /* 0x000000800d437220 */ /* 0x000fe20000410000 */
[----:B------:R-:W-:-:S02]  /*4450*/  HADD2.F32 R127, -RZ, R127.H0_H0 ;  /* 0x2000007fff7f7230 */ /* 0x000fc40000004100 */
[----:B------:R-:W-:Y:S01]  /*4460*/  FMUL.FTZ R72, R12, R128 ;  /* 0x000000800c487220 */ /* 0x000fe20000410000 */
[-C--:B------:R-:W-:Y:S01]  /*4470*/  FFMA.FTZ R64, R64, R66.reuse, -R77 ;  /* 0x0000004240407223 */ /* 0x080fe2000001084d */
[----:B------:R-:W-:Y:S02]  /*4480*/  FFMA.FTZ R65, R65, R66, R74 ;  /* 0x0000004241417223 */ /* 0x000fe4000001004a */
[----:B------:R-:W-:Y:S01]  /*4490*/  FFMA.FTZ R77, R13, R127, -R72 ;  /* 0x0000007f0d4d7223 */ /* 0x000fe20000010848 */
[----:B------:R-:W-:Y:S01]  /*44a0*/  F2FP.F16.E4M3.UNPACK_B R13, R15.H1 ;  /* 0x0000000fff0d723e */ /* 0x000fe200030006ff */
[----:B------:R-:W-:Y:S01]  /*44b0*/  FFMA.FTZ R122, R12, R127, R67 ;  /* 0x0000007f0c7a7223 */ /* 0x000fe20000010043 */
        /* <DEDUP_REMOVED lines=25> */
[----:B----4-:R-:W-:Y:S01]  /*4650*/  FFMA.FTZ R115, R65, R67, R128 ;  /* 0x0000004341737223 */ /* 0x010fe20000010080 */
        /* <DEDUP_REMOVED lines=8> */
[C---:B------:R-:W-:Y:S01]  /*46e0*/  FMUL.FTZ R72, R13.reuse, R72 ;  /* 0x000000480d487220 */ /* 0x040fe20000410000 */
[----:B------:R-:W-:Y:S02]  /*46f0*/  HADD2.F32 R65, -RZ, R70.H0_H0 ;  /* 0x20000046ff417230 */ /* 0x000fe40000004100 */
[-C--:B------:R-:W-:Y:S01]  /*4700*/  FMUL.FTZ R67, R14, R75.reuse ;  /* 0x0000004b0e437220 */ /* 0x080fe20000410000 */
[C---:B------:R-:W-:Y:S01]  /*4710*/  FMUL.FTZ R75, R12.reuse, R75 ;  /* 0x0000004b0c4b7220 */ /* 0x040fe20000410000 */
        /* <DEDUP_REMOVED lines=8> */
.L_x_2979:
[----:B------:R-:W-:Y:S05]  /*47a0*/  BSYNC B3 ;  /* 0x0000000000037941 */ /* 0x000fea0003800000 */
.L_x_2978:
[----:B--2---:R0:W-:Y:S02]  /*47b0*/  ST.E.128 desc[UR36][R68.64], R12 ;  /* 0x0000000c44007985 */ /* 0x0041e4000c101d24 */
.L_x_2977:
[----:B------:R-:W-:Y:S05]  /*47c0*/  BSYNC B2 ;  /* 0x0000000000027941 */ /* 0x000fea0003800000 */
.L_x_2976:
[----:B------:R-:W-:-:S13]  /*47d0*/  ISETP.NE.AND P2, PT, R81, RZ, PT ;  /* 0x000000ff5100720c */ /* 0x000fda0003f45270 */
[----:B------:R-:W-:Y:S05]  /*47e0*/  @P2 BRA `(.L_x_2975) ;  /* 0x0000000400d42947 */ /* 0x000fea0003800000 */
[----:B0-2---:R0:W2:Y:S01]  /*47f0*/  LDS.128 R12, [R95+0x2d400] ;  /* 0x02d400005f0c7984 */ /* 0x0050a20000000c00 */
[----:B------:R-:W-:Y:S01]  /*4800*/  IADD3 R64, P2, R18, R73, RZ ;  /* 0x0000004912407210 */ /* 0x000fe20007f5e0ff */
[----:B------:R-:W-:Y:S04]  /*4810*/  BSSY B2, `(.L_x_2980) ;  /* 0x0000071000027945 */ /* 0x000fe80003800000 */
[----:B-1----:R-:W-:Y:S01]  /*4820*/  IMAD.X R65, R71, 0x1, R220, P2 ;  /* 0x0000000147417824 */ /* 0x002fe200010e06dc */
        /* <DEDUP_REMOVED lines=12> */
[----:B------:R-:W-:Y:S01]  /*48f0*/  PRMT R63, R63, 0x654, R62 ;  /* 0x000006543f3f7816 */ /* 0x000fe2000000003e */
[----:B------:R-:W-:Y:S01]  /*4900*/  IMAD.SHL.U32 R62, R66, 0x100, RZ ;  /* 0x00000100423e7824 */ /* 0x000fe200078e00ff */
[----:B------:R-:W-:Y:S01]  /*4910*/  SHF.R.U32.HI R69, RZ, 0x10, R61 ;  /* 0x00000010ff457819 */ /* 0x000fe2000001163d */
[----:B------:R-:W-:Y:S01]  /*4920*/  IMAD.MOV.U32 R61, RZ, RZ, R15 ;  /* 0x000000ffff3d7224 */ /* 0x000fe200078e000f */
[----:B------:R-:W-:Y:S02]  /*4930*/  LOP3.LUT R15, R14, 0xff00, R11, 0xf8, !PT ;  /* 0x0000ff000e0f7812 */ /* 0x000fe400078ef80b */
[----:B------:R-:W-:Y:S01]  /*4940*/  LOP3.LUT R67, R63, 0xff00, R62, 0xf8, !PT ;  /* 0x0000ff003f437812 */ /* 0x000fe200078ef83e */
[----:B------:R-:W-:Y:S01]  /*4950*/  IMAD.U32 R14, R69, 0x10000, RZ ;  /* 0x00010000450e7824 */ /* 0x000fe200078e00ff */
[----:B------:R-:W-:-:S02]  /*4960*/  SHF.L.U32 R62, R68, 0x10, RZ ;  /* 0x00000010443e7819 */ /* 0x000fc400000006ff */
        /* <DEDUP_REMOVED lines=91> */
.L_x_2981:
[----:B------:R-:W-:Y:S05]  /*4f20*/  BSYNC B2 ;  /* 0x0000000000027941 */ /* 0x000fea0003800000 */
.L_x_2980:
[----:B--2---:R0:W-:Y:S02]  /*4f30*/  ST.E.128 desc[UR36][R64.64], R12 ;  /* 0x0000000c40007985 */ /* 0x0041e4000c101d24 */
.L_x_2975:
[----:B------:R-:W-:Y:S05]  /*4f40*/  BSYNC B1 ;  /* 0x0000000000017941 */ /* 0x000fea0003800000 */
.L_x_2974:
[----:B------:R-:W-:-:S03]  /*4f50*/  UMOV UR4, 0xffffffff ;  /* 0xffffffff00047882 */ /* 0x000fc60000000000 */
[----:B------:R-:W-:Y:S05]  /*4f60*/  BRA.DIV UR4, `(.L_x_2982) ;  /* 0x0000026604807947 */ /* 0x000fea000b800000 */
[----:B------:R1:W1:Y:S04]  /*4f70*/  SHFL.IDX PT, R63, R116, 0x2, 0x181f ;  /* 0x00581f00743f7f89 */ /* 0x00026800000e0000 */
[----:B0-----:R0:W0:Y:S02]  /*4f80*/  SHFL.IDX PT, R65, R113, 0x2, 0x181f ;  /* 0x00581f0071417f89 */ /* 0x00102400000e0000 */
.L_x_3313:
        /* <DEDUP_REMOVED lines=74> */
[----:B------:R-:W-:Y:S01]  /*5430*/  F2FP.F16.E4M3.UNPACK_B R15, R62.H1 ;  /* 0x0000003eff0f723e */ /* 0x000fe200030006ff */
[--C-:B------:R-:W-:Y:S01]  /*5440*/  HADD2.F32 R14, -RZ, R12.reuse.H1_H1 ;  /* 0x3000000cff0e7230 */ /* 0x100fe20000004100 */
[----:B------:R-:W-:Y:S01]  /*5450*/  F2FP.F16.E4M3.UNPACK_B R11, R56.H1 ;  /* 0x00000038ff0b723e */ /* 0x000fe200030006ff */
[----:B------:R-:W-:Y:S01]  /*5460*/  HADD2.F32 R66, -RZ, R59.H1_H1 ;  /* 0x3000003bff427230 */ /* 0x000fe20000004100 */
[----:B------:R-:W-:Y:S01]  /*5470*/  F2FP.F16.E4M3.UNPACK_B R67, R67 ;  /* 0x00000043ff43723e */ /* 0x000fe200020006ff */
[----:B------:R-:W-:Y:S01]  /*5480*/  HADD2.F32 R13, -RZ, R12.H0_H0 ;  /* 0x2000000cff0d7230 */ /* 0x000fe20000004100 */
[----:B------:R-:W-:Y:S01]  /*5490*/  F2FP.SATFINITE.E4M3.F32.PACK_AB_MERGE_C R74, R69, R64, RZ ;  /* 0x00000040454a723e */ /* 0x000fe200048070ff */
        /* <DEDUP_REMOVED lines=38> */
.L_x_2988:
[----:B------:R-:W-:Y:S05]  /*5700*/  BSYNC B3 ;  /* 0x0000000000037941 */ /* 0x000fea0003800000 */
.L_x_2987:
[----:B--2---:R0:W-:Y:S02]  /*5710*/  ST.E.128 desc[UR36][R60.64], R12 ;  /* 0x0000000c3c007985 */ /* 0x0041e4000c101d24 */
.L_x_2986:
[----:B------:R-:W-:Y:S05]  /*5720*/  BSYNC B2 ;  /* 0x0000000000027941 */ /* 0x000fea0003800000 */
.L_x_2985:
        /* <DEDUP_REMOVED lines=8> */
[----:B------:R-:W-:Y:S01]  /*57b0*/  SHF.R.U32.HI R58, RZ, 0x8, R55 ;  /* 0x00000008ff3a7819 */ /* 0x000fe20000011637 */
[----:B--2---:R-:W-:Y:S01]  /*57c0*/  IMAD.MOV.U32 R52, RZ, RZ, R14 ;  /* 0x000000ffff347224 */ /* 0x004fe200078e000e */
[----:B------:R-:W-:Y:S02]  /*57d0*/  SHF.R.U32.HI R62, RZ, 0x8, R53 ;  /* 0x00000008ff3e7819 */ /* 0x000fe40000011635 */
[----:B------:R-:W-:Y:S02]  /*57e0*/  SHF.R.U32.HI R61, RZ, 0x18, R55 ;  /* 0x00000018ff3d7819 */ /* 0x000fe40000011637 */
[----:B------:R-:W-:Y:S01]  /*57f0*/  LOP3.LUT R54, R55, 0xff, RZ, 0xc0, !PT ;  /* 0x000000ff37367812 */ /* 0x000fe200078ec0ff */
[----:B------:R-:W-:Y:S01]  /*5800*/  IMAD.SHL.U32 R14, R62, 0x100, RZ ;  /* 0x000001003e0e7824 */ /* 0x000fe200078e00ff */
[----:B------:R-:W-:Y:S02]  /*5810*/  SHF.R.U32.HI R64, RZ, 0x18, R53 ;  /* 0x00000018ff407819 */ /* 0x000fe40000011635 */
[----:B------:R-:W-:-:S02]  /*5820*/  LOP3.LUT R11, R53, 0xff, RZ, 0xc0, !PT ;  /* 0x000000ff350b7812 */ /* 0x000fc400078ec0ff */
[----:B------:R-:W-:Y:S01]  /*5830*/  SHF.R.U32.HI R60, RZ, 0x10, R53 ;  /* 0x00000010ff3c7819 */ /* 0x000fe20000011635 */
[----:B------:R-:W-:Y:S01]  /*5840*/  IMAD.MOV.U32 R53, RZ, RZ, R15 ;  /* 0x000000ffff357224 */ /* 0x000fe200078e000f */
[----:B------:R-:W-:Y:S01]  /*5850*/  PRMT R54, R61, 0x654, R54 ;  /* 0x000006543d367816 */ /* 0x000fe20000000036 */
[----:B------:R-:W-:Y:S01]  /*5860*/  IMAD.SHL.U32 R15, R58, 0x100, RZ ;  /* 0x000001003a0f7824 */ /* 0x000fe200078e00ff */
[----:B------:R-:W-:Y:S02]  /*5870*/  SHF.R.U32.HI R59, RZ, 0x10, R55 ;  /* 0x00000010ff3b7819 */ /* 0x000fe40000011637 */
[----:B------:R-:W-:Y:S02]  /*5880*/  PRMT R11, R64, 0x654, R11 ;  /* 0x00000654400b7816 */ /* 0x000fe4000000000b */
[----:B------:R-:W-:Y:S01]  /*5890*/  LOP3.LUT R54, R54, 0xff00, R15, 0xf8, !PT ;  /* 0x0000ff0036367812 */ /* 0x000fe200078ef80f */
[----:B------:R-:W-:Y:S01]  /*58a0*/  IMAD.U32 R15, R60, 0x10000, RZ ;  /* 0x000100003c0f7824 */ /* 0x000fe200078e00ff */
[----:B------:R-:W-:-:S02]  /*58b0*/  LOP3.LUT R14, R11, 0xff00, R14, 0xf8, !PT ;  /* 0x0000ff000b0e7812 */ /* 0x000fc400078ef80e */
[----:B------:R-:W-:Y:S02]  /*58c0*/  SHF.L.U32 R59, R59, 0x10, RZ ;  /* 0x000000103b3b7819 */ /* 0x000fe400000006ff */
[----:B------:R-:W-:Y:S02]  /*58d0*/  F2FP.F16.E4M3.UNPACK_B R55, R121.H1 ;  /* 0x00000079ff37723e */ /* 0x000fe400030006ff */
        /* <DEDUP_REMOVED lines=90> */
.L_x_2990:
[----:B------:R-:W-:Y:S05]  /*5e80*/  BSYNC B2 ;  /* 0x0000000000027941 */ /* 0x000fea0003800000 */
.L_x_2989:
[----:B--2---:R0:W-:Y:S02]  /*5e90*/  ST.E.128 desc[UR36][R56.64], R12 ;  /* 0x0000000c38007985 */ /* 0x0041e4000c101d24 */
.L_x_2984:
[----:B------:R-:W-:Y:S05]  /*5ea0*/  BSYNC B1 ;  /* 0x0000000000017941 */ /* 0x000fea0003800000 */
.L_x_2983:
[----:B------:R-:W-:-:S03]  /*5eb0*/  UMOV UR4, 0xffffffff ;  /* 0xffffffff00047882 */ /* 0x000fc60000000000 */
[----:B------:R-:W-:Y:S05]  /*5ec0*/  BRA.DIV UR4, `(.L_x_2991) ;  /* 0x0000025604f47947 */ /* 0x000fea000b800000 */
[----:B------:R2:W2:Y:S04]  /*5ed0*/  SHFL.IDX PT, R53, R116, 0x3, 0x181f ;  /* 0x00781f0074357f89 */ /* 0x0004a800000e0000 */
[----:B01----:R-:W0:Y:S02]  /*5ee0*/  SHFL.IDX PT, R113, R113, 0x3, 0x181f ;  /* 0x00781f0071717f89 */ /* 0x003e2400000e0000 */
.L_x_3317:
[----:B------:R-:W-:Y:S05]  /*5ef0*/  @P4 BRA `(.L_x_2992) ;  /* 0x0000005c001c4947 */ /* 0x000fea0003800000 */
[----:B------:R-:W-:Y:S04]  /*5f00*/  BSSY B1, `(.L_x_2993) ;  /* 0x0000077000017945 */ /* 0x000fe80003800000 */
[----:B------:R-:W-:Y:S05]  /*5f10*/  @P1 BRA `(.L_x_2994) ;  /* 0x0000000400d41947 */ /* 0x000fea0003800000 */
[----:B--2---:R1:W2:Y:S01]  /*5f20*/  LDS.128 R12, [R95+0x2b400] ;  /* 0x02b400005f0c7984 */ /* 0x0042a20000000c00 */
[----:B0-----:R-:W-:Y:S01]  /*5f30*/  IADD3 R54, P2, R16, R113, RZ ;  /* 0x0000007110367210 */ /* 0x001fe20007f5e0ff */
[----:B------:R-:W-:Y:S04]  /*5f40*/  BSSY B2, `(.L_x_2995) ;  /* 0x0000071000027945 */ /* 0x000fe80003800000 */
[----:B------:R-:W-:Y:S01]  /*5f50*/  IMAD.X R55, R53, 0x1, R17, P2 ;  /* 0x0000000135377824 */ /* 0x000fe200010e0611 */
[----:B------:R-:W-:-:S13]  /*5f60*/  ISETP.GE.AND P2, PT, R84, R114, PT ;  /* 0x000000725400720c */ /* 0x000fda0003f46270 */
[----:B-1----:R-:W-:Y:S05]  /*5f70*/  @P2 BRA `(.L_x_2996) ;  /* 0x0000000400b42947 */ /* 0x002fea0003800000 */
        /* <DEDUP_REMOVED lines=109> */
.L_x_2996:
[----:B------:R-:W-:Y:S05]  /*6650*/  BSYNC B2 ;  /* 0x0000000000027941 */ /* 0x000fea0003800000 */
.L_x_2995:
[----:B--2---:R1:W-:Y:S02]  /*6660*/  ST.E.128 desc[UR36][R54.64], R12 ;  /* 0x0000000c36007985 */ /* 0x0043e4000c101d24 */
.L_x_2994:
[----:B------:R-:W-:Y:S05]  /*6670*/  BSYNC B1 ;  /* 0x0000000000017941 */ /* 0x000fea0003800000 */
.L_x_2993:
[----:B------:R-:W-:-:S13]  /*6680*/  ISETP.NE.AND P2, PT, R81, RZ, PT ;  /* 0x000000ff5100720c */ /* 0x000fda0003f45270 */
[----:B------:R-:W-:Y:S05]  /*6690*/  @P2 BRA `(.L_x_2992) ;  /* 0x0000005400342947 */ /* 0x000fea0003800000 */
[----:B-12---:R1:W2:Y:S01]  /*66a0*/  LDS.128 R12, [R95+0x2f400] ;  /* 0x02f400005f0c7984 */ /* 0x0062a20000000c00 */
[----:B0-----:R-:W-:Y:S01]  /*66b0*/  IADD3 R48, P2, R18, R113, RZ ;  /* 0x0000007112307210 */ /* 0x001fe20007f5e0ff */
[----:B------:R-:W-:Y:S04]  /*66c0*/  BSSY B1, `(.L_x_2997) ;  /* 0x000006f000017945 */ /* 0x000fe80003800000 */
[----:B------:R-:W-:Y:S01]  /*66d0*/  IMAD.X R49, R53, 0x1, R220, P2 ;  /* 0x0000000135317824 */ /* 0x000fe200010e06dc */
[----:B------:R-:W-:-:S13]  /*66e0*/  ISETP.GE.AND P2, PT, R19, R114, PT ;  /* 0x000000721300720c */ /* 0x000fda0003f46270 */
[----:B-1----:R-:W-:Y:S05]  /*66f0*/  @P2 BRA `(.L_x_2998) ;  /* 0x0000000400ac2947 */ /* 0x002fea0003800000 */
[--C-:B------:R-:W-:Y:S01]  /*6700*/  SHF.R.U32.HI R51, RZ, 0x8, R45.reuse ;  /* 0x00000008ff337819 */ /* 0x100fe2000001162d */
[----:B--2---:R-:W-:Y:S01]  /*6710*/  IMAD.MOV.U32 R44, RZ, RZ, R14 ;  /* 0x000000ffff2c7224 */ /* 0x004fe200078e000e */
[----:B------:R-:W-:Y:S02]  /*6720*/  LOP3.LUT R11, R45, 0xff, RZ, 0xc0, !PT ;  /* 0x000000ff2d0b7812 */ /* 0x000fe400078ec0ff */
[----:B------:R-:W-:Y:S02]  /*6730*/  SHF.R.U32.HI R52, RZ, 0x18, R45 ;  /* 0x00000018ff347819 */ /* 0x000fe4000001162d */
[----:B------:R-:W-:Y:S02]  /*6740*/  SHF.R.U32.HI R46, RZ, 0x8, R47 ;  /* 0x00000008ff2e7819 */ /* 0x000fe4000001162f */
[----:B------:R-:W-:Y:S01]  /*6750*/  PRMT R14, R52, 0x654, R11 ;  /* 0x00000654340e7816 */ /* 0x000fe2000000000b */
[----:B------:R-:W-:Y:S01]  /*6760*/  IMAD.SHL.U32 R11, R51, 0x100, RZ ;  /* 0x00000100330b7824 */ /* 0x000fe200078e00ff */
[----:B------:R-:W-:Y:S01]  /*6770*/  SHF.R.U32.HI R50, RZ, 0x10, R47 ;  /* 0x00000010ff327819 */ /* 0x000fe2000001162f */
[----:B------:R-:W-:Y:S01]  /*6780*/  IMAD.SHL.U32 R46, R46, 0x100, RZ ;  /* 0x000001002e2e7824 */ /* 0x000fe200078e00ff */
[----:B------:R-:W-:Y:S01]  /*6790*/  SHF.R.U32.HI R53, RZ, 0x10, R45 ;  /* 0x00000010ff357819 */ /* 0x000fe2000001162d */
[----:B------:R-:W-:Y:S01]  /*67a0*/  IMAD.MOV.U32 R45, RZ, RZ, R15 ;  /* 0x000000ffff2d7224 */ /* 0x000fe200078e000f */
[----:B------:R-:W-:-:S02]  /*67b0*/  LOP3.LUT R47, R47, 0xff0000ff, RZ, 0xc0, !PT ;  /* 0xff0000ff2f2f7812 */ /* 0x000fc400078ec0ff */
[----:B------:R-:W-:Y:S01]  /*67c0*/  LOP3.LUT R15, R14, 0xff00, R11, 0xf8, !PT ;  /* 0x0000ff000e0f7812 */ /* 0x000fe200078ef80b */
[----:B------:R-:W-:Y:S01]  /*67d0*/  IMAD.U32 R14, R53, 0x10000, RZ ;  /* 0x00010000350e7824 */ /* 0x000fe200078e00ff */
[----:B------:R-:W-:Y:S02]  /*67e0*/  LOP3.LUT R51, R47, 0xff00, R46, 0xf8, !PT ;  /* 0x0000ff002f337812 */ /* 0x000fe400078ef82e */
        /* <DEDUP_REMOVED lines=92> */
.L_x_2998:
[----:B------:R-:W-:Y:S05]  /*6db0*/  BSYNC B1 ;  /* 0x0000000000017941 */ /* 0x000fea0003800000 */
.L_x_2997:
[----:B--2---:R0:W-:Y:S01]  /*6dc0*/  ST.E.128 desc[UR36][R48.64], R12 ;  /* 0x0000000c30007985 */ /* 0x0041e2000c101d24 */
[----:B------:R-:W-:Y:S05]  /*6dd0*/  BRA `(.L_x_2992) ;  /* 0x0000004c00647947 */ /* 0x000fea0003800000 */
.L_x_2952:
[----:B------:R-:W-:Y:S02]  /*6de0*/  ISETP.GE.AND P5, PT, R221, R109, PT ;  /* 0x0000006ddd00720c */ /* 0x000fe40003fa6270 */
[----:B------:R-:W-:Y:S02]  /*6df0*/  CS2R R50, SRZ ;  /* 0x0000000000327805 */ /* 0x000fe4000001ff00 */
[----:B------:R-:W-:Y:S02]  /*6e00*/  P2R R49, PR, RZ, 0x1 ;  /* 0x00000001ff317803 */ /* 0x000fe40000000000 */
[----:B------:R-:W-:-:S13]  /*6e10*/  ISETP.GE.OR P5, PT, R16, R114, P5 ;  /* 0x000000721000720c */ /* 0x000fda0002fa6670 */
        /* <DEDUP_REMOVED lines=9> */
[----:B------:R-:W2:Y:S08]  /*6eb0*/  @!P2 LDC.64 R76, c[0x0][0x3e8] ;  /* 0x0000fa00ff4cab82 */ /* 0x000eb00000000a00 */
[----:B------:R-:W3:Y:S01]  /*6ec0*/  @!P2 LDC.64 R78, c[0x0][0x400] ;  /* 0x00010000ff4eab82 */ /* 0x000ee20000000a00 */
[----:B0-----:R-:W-:-:S04]  /*6ed0*/  @!P2 IMAD.WIDE.U32 R44, R46, 0x60, R12 ;  /* 0x000000602e2ca825 */ /* 0x001fc800078e000c */
[----:B------:R-:W-:-:S04]  /*6ee0*/  @!P2 IMAD R47, R47, 0x60, RZ ;  /* 0x000000602f2fa824 */ /* 0x000fc800078e02ff */
[----:B------:R-:W-:Y:S01]  /*6ef0*/  @!P2 IMAD.IADD R47, R45, 0x1, R47 ;  /* 0x000000012d2fa824 */ /* 0x000fe200078e022f */
[----:B--2---:R-:W-:-:S04]  /*6f00*/  @!P2 IADD3 R76, P3, P4, R86, R76, R44 ;  /* 0x0000004c564ca210 */ /* 0x004fc80007c7e02c */
[----:B------:R-:W-:Y:S02]  /*6f10*/  @!P2 IADD3.X R77, R36, R77, R47, P3, P4 ;  /* 0x0000004d244da210 */ /* 0x000fe40001fe842f */
[----:B------:R-:W0:Y:S02]  /*6f20*/  @!P2 LDC.64 R46, c[0x0][0x408] ;  /* 0x00010200ff2eab82 */ /* 0x000e240000000a00 */
[----:B0-----:R-:W-:-:S04]  /*6f30*/  @!P2 IMAD.WIDE.U32 R44, R46, 0x60, R14 ;  /* 0x000000602e2ca825 */ /* 0x001fc800078e000e */
[----:B------:R-:W-:Y:S01]  /*6f40*/  @!P2 IMAD R47, R47, 0x60, RZ ;  /* 0x000000602f2fa824 */ /* 0x000fe200078e02ff */
[----:B---3--:R-:W-:-:S03]  /*6f50*/  @!P2 IADD3 R78, P3, P4, R90, R78, R44 ;  /* 0x0000004e5a4ea210 */ /* 0x008fc60007c7e02c */
[----:B------:R-:W-:-:S05]  /*6f60*/  @!P2 IMAD.IADD R46, R45, 0x1, R47 ;  /* 0x000000012d2ea824 */ /* 0x000fca00078e022f */
        /* <DEDUP_REMOVED lines=8> */
[----:B------:R-:W-:-:S03]  /*6ff0*/  ISETP.GE.AND P3, PT, R101, R109, PT ;  /* 0x0000006d6500720c */ /* 0x000fc60003f66270 */
[----:B------:R-:W1:Y:S01]  /*7000*/  @!P4 LDC.64 R62, c[0x0][0x400] ;  /* 0x00010000ff3ecb82 */ /* 0x000e620000000a00 */
        /* <DEDUP_REMOVED lines=8> */
[----:B------:R-:W-:-:S03]  /*7090*/  ISETP.NE.AND P0, PT, R49, RZ, PT ;  /* 0x000000ff3100720c */ /* 0x000fc60003f05270 */
[----:B------:R-:W-:Y:S01]  /*70a0*/  @!P4 IMAD.X R61, R48, 0x1, R61, P6 ;  /* 0x00000001303dc824 */ /* 0x000fe200030e063d */
[----:B-1----:R-:W-:Y:S02]  /*70b0*/  @!P4 IADD3 R62, P6, R11, R62, RZ ;  /* 0x0000003e0b3ec210 */ /* 0x002fe40007fde0ff */
[----:B------:R-:W-:-:S03]  /*70c0*/  CS2R R48, SRZ ;  /* 0x0000000000307805 */ /* 0x000fc6000001ff00 */
[----:B------:R-:W-:Y:S02]  /*70d0*/  @!P4 IMAD.X R63, R46, 0x1, R63, P6 ;  /* 0x000000012e3fc824 */ /* 0x000fe400030e063f */
[----:B------:R-:W0:Y:S01]  /*70e0*/  @!P3 LDC.64 R46, c[0x0][0x3e8] ;  /* 0x0000fa00ff2ebb82 */ /* 0x000e220000000a00 */
[----:B------:R1:W2:Y:S01]  /*70f0*/  @!P5 LDG.E.128 R48, desc[UR36][R54.64] ;  /* 0x000000243630d981 */ /* 0x0002a2000c1e1d00 */
[----:B0-----:R-:W-:-:S04]  /*7100*/  @!P3 IADD3 R14, P6, R15, R46, RZ ;  /* 0x0000002e0f0eb210 */ /* 0x001fc80007fde0ff */
[----:B------:R-:W-:Y:S02]  /*7110*/  @!P3 IADD3.X R15, R12, R47, RZ, P6, !PT ;  /* 0x0000002f0c0fb210 */ /* 0x000fe400037fe4ff */
[----:B------:R-:W0:Y:S01]  /*7120*/  @!P3 LDC.64 R46, c[0x0][0x400] ;  /* 0x00010000ff2ebb82 */ /* 0x000e220000000a00 */
[----:B-1----:R-:W-:Y:S02]  /*7130*/  CS2R R54, SRZ ;  /* 0x0000000000367805 */ /* 0x002fe4000001ff00 */
[----:B------:R-:W-:Y:S02]  /*7140*/  CS2R R58, SRZ ;  /* 0x00000000003a7805 */ /* 0x000fe4000001ff00 */
[----:B------:R-:W-:Y:S02]  /*7150*/  CS2R R56, SRZ ;  /* 0x0000000000387805 */ /* 0x000fe4000001ff00 */
[----:B------:R-:W-:Y:S02]  /*7160*/  CS2R R66, SRZ ;  /* 0x0000000000427805 */ /* 0x000fe4000001ff00 */
[----:B------:R-:W-:-:S02]  /*7170*/  CS2R R64, SRZ ;  /* 0x0000000000407805 */ /* 0x000fc4000001ff00 */
[----:B------:R-:W-:Y:S02]  /*7180*/  CS2R R70, SRZ ;  /* 0x0000000000467805 */ /* 0x000fe4000001ff00 */
[----:B------:R-:W-:Y:S02]  /*7190*/  CS2R R68, SRZ ;  /* 0x0000000000447805 */ /* 0x000fe4000001ff00 */
[----:B------:R-:W-:Y:S01]  /*71a0*/  CS2R R74, SRZ ;  /* 0x00000000004a7805 */ /* 0x000fe2000001ff00 */
[----:B------:R1:W3:Y:S01]  /*71b0*/  @!P4 LDG.E.128 R56, desc[UR36][R62.64] ;  /* 0x000000243e38c981 */ /* 0x0002e2000c1e1d00 */
[----:B------:R-:W-:-:S03]  /*71c0*/  CS2R R72, SRZ ;  /* 0x0000000000487805 */ /* 0x000fc6000001ff00 */
[----:B------:R-:W4:Y:S04]  /*71d0*/  @!P2 LDG.E.128 R68, desc[UR36][R76.64] ;  /* 0x000000244c44a981 */ /* 0x000f28000c1e1d00 */
[----:B------:R-:W5:Y:S01]  /*71e0*/  @!P2 LDG.E.128 R72, desc[UR36][R78.64] ;  /* 0x000000244e48a981 */ /* 0x000f62000c1e1d00 */
[----:B0-----:R-:W-:-:S05]  /*71f0*/  @!P3 IADD3 R12, P6, R13, R46, RZ ;  /* 0x0000002e0d0cb210 */ /* 0x001fca0007fde0ff */
[----:B------:R-:W-:Y:S01]  /*7200*/  @!P3 IMAD.X R13, R44, 0x1, R47, P6 ;  /* 0x000000012c0db824 */ /* 0x000fe200030e062f */
[----:B------:R-:W-:Y:S02]  /*7210*/  CS2R R46, SRZ ;  /* 0x00000000002e7805 */ /* 0x000fe4000001ff00 */
[----:B------:R-:W-:Y:S02]  /*7220*/  CS2R R44, SRZ ;  /* 0x00000000002c7805 */ /* 0x000fe4000001ff00 */
[----:B-1----:R-:W-:Y:S01]  /*7230*/  CS2R R62, SRZ ;  /* 0x00000000003e7805 */ /* 0x002fe2000001ff00 */
[----:B------:R-:W5:Y:S04]  /*7240*/  @!P3 LDG.E.128 R64, desc[UR36][R12.64] ;  /* 0x000000240c40b981 */ /* 0x000f68000c1e1d00 */
[----:B------:R0:W5:Y:S02]  /*7250*/  @!P5 LDG.E.128 R44, desc[UR36][R52.64] ;  /* 0x00000024342cd981 */ /* 0x000164000c1e1d00 */
[----:B0-----:R-:W-:-:S06]  /*7260*/  CS2R R52, SRZ ;  /* 0x0000000000347805 */ /* 0x001fcc000001ff00 */
[----:B------:R0:W5:Y:S02]  /*7270*/  @!P4 LDG.E.128 R52, desc[UR36][R60.64] ;  /* 0x000000243c34c981 */ /* 0x000164000c1e1d00 */
[----:B0-----:R-:W-:-:S06]  /*7280*/  CS2R R60, SRZ ;  /* 0x00000000003c7805 */ /* 0x001fcc000001ff00 */
[----:B------:R-:W5:Y:S01]  /*7290*/  @!P3 LDG.E.128 R60, desc[UR36][R14.64] ;  /* 0x000000240e3cb981 */ /* 0x000f62000c1e1d00 */
[----:B------:R-:W-:-:S06]  /*72a0*/  UISETP.NE.AND UP0, UPT, UR60, 0x3, UPT ;  /* 0x000000033c00788c */ /* 0x000fcc000bf05270 */
[----:B------:R-:W-:Y:S02]  /*72b0*/  PLOP3.LUT P5, PT, PT, PT, UP0, 0x80, 0x0 ;  /* 0x000000000000781c */ /* 0x000fe40003faf008 */
[----:B------:R-:W-:Y:S01]  /*72c0*/  ISETP.GE.AND P2, PT, R16, R114, PT ;  /* 0x000000721000720c */ /* 0x000fe20003f46270 */
[----:B--2---:R-:W-:Y:S02]  /*72d0*/  IMAD.MOV.U32 R134, RZ, RZ, R50 ;  /* 0x000000ffff867224 */ /* 0x004fe400078e0032 */
[----:B------:R-:W-:Y:S01]  /*72e0*/  IMAD.MOV.U32 R136, RZ, RZ, R48 ;  /* 0x000000ffff887224 */ /* 0x000fe200078e0030 */
[----:B---3--:R-:W-:Y:S01]  /*72f0*/  MOV R129, R58 ;  /* 0x0000003a00817202 */ /* 0x008fe20000000f00 */
[----:B------:R-:W-:Y:S02]  /*7300*/  IMAD.MOV.U32 R132, RZ, RZ, R56 ;  /* 0x000000ffff847224 */ /* 0x000fe400078e0038 */
[----:B----4-:R-:W-:Y:S02]  /*7310*/  IMAD.MOV.U32 R117, RZ, RZ, R70 ;  /* 0x000000ffff757224 */ /* 0x010fe400078e0046 */
[----:B------:R-:W-:Y:S01]  /*7320*/  IMAD.MOV.U32 R119, RZ, RZ, R68 ;  /* 0x000000ffff777224 */ /* 0x000fe200078e0044 */
[----:B-----5:R-:W-:Y:S01]  /*7330*/  MOV R121, R74 ;  /* 0x0000004a00797202 */ /* 0x020fe20000000f00 */
[----:B------:R-:W-:-:S02]  /*7340*/  IMAD.MOV.U32 R122, RZ, RZ, R72 ;  /* 0x000000ffff7a7224 */ /* 0x000fc400078e0048 */
[----:B------:R-:W-:Y:S02]  /*7350*/  IMAD.MOV.U32 R127, RZ, RZ, R66 ;  /* 0x000000ffff7f7224 */ /* 0x000fe400078e0042 */
[----:B------:R-:W-:Y:S02]  /*7360*/  IMAD.MOV.U32 R128, RZ, RZ, R64 ;  /* 0x000000ffff807224 */ /* 0x000fe400078e0040 */
[----:B------:R-:W-:Y:S02]  /*7370*/  IMAD.MOV.U32 R133, RZ, RZ, R46 ;  /* 0x000000ffff857224 */ /* 0x000fe400078e002e */
[----:B------:R-:W-:Y:S02]  /*7380*/  IMAD.MOV.U32 R135, RZ, RZ, R44 ;  /* 0x000000ffff877224 */ /* 0x000fe400078e002c */
[----:B------:R-:W-:Y:S02]  /*7390*/  IMAD.MOV.U32 R130, RZ, RZ, R54 ;  /* 0x000000ffff827224 */ /* 0x000fe400078e0036 */
[----:B------:R-:W-:-:S02]  /*73a0*/  IMAD.MOV.U32 R131, RZ, RZ, R52 ;  /* 0x000000ffff837224 */ /* 0x000fc400078e0034 */
[----:B------:R-:W-:Y:S02]  /*73b0*/  IMAD.MOV.U32 R124, RZ, RZ, R62 ;  /* 0x000000ffff7c7224 */ /* 0x000fe400078e003e */
[----:B------:R-:W-:Y:S01]  /*73c0*/  IMAD.MOV.U32 R126, RZ, RZ, R60 ;  /* 0x000000ffff7e7224 */ /* 0x000fe200078e003c */
[----:B------:R-:W-:Y:S06]  /*73d0*/  @!P5 BRA `(.L_x_2999) ;  /* 0x000000000004d947 */ /* 0x000fec0003800000 */
[----:B------:R-:W-:Y:S01]  /*73e0*/  BPT.TRAP 0x1 ;  /* 0x000000040000795c */ /* 0x000fe20000300000 */
.L_x_2999:
[----:B------:R-:W-:Y:S01]  /*73f0*/  IMAD R80, R23, 0x8, R22 ;  /* 0x0000000817507824 */ /* 0x000fe200078e0216 */
[----:B------:R-:W-:Y:S01]  /*7400*/  SHF.L.U32 R110, R224, 0x1f, RZ ;  /* 0x0000001fe06e7819 */ /* 0x000fe200000006ff */
[----:B------:R-:W0:Y:S01]  /*7410*/  LDC R123, c[0x0][0x2f4] ;  /* 0x0000bd00ff7b7b82 */ /* 0x000e220000000800 */
[----:B------:R-:W-:Y:S02]  /*7420*/  BSSY B1, `(.L_x_3000) ;  /* 0x0000003000017945 */ /* 0x000fe40003800000 */
[----:B------:R-:W1:Y:S02]  /*7430*/  SYNCS.PHASECHK.TRANS64.TRYWAIT P3, [R80+URZ+0x38890], R110 ;  /* 0x0388906e500075a7 */ /* 0x000e64000806017f */
[----:B-1----:R-:W-:Y:S05]  /*7440*/  @!P3 BRA `(.L_x_3001) ;  /* 0x0000024000e0b947 */ /* 0x002fea0003800000 */
.L_x_3318:
[----:B------:R-:W-:Y:S05]  /*7450*/  BSYNC B1 ;  /* 0x0000000000017941 */ /* 0x000fea0003800000 */
.L_x_3000:
[----:B------:R-:W-:Y:S01]  /*7460*/  UMOV UR4, 0xffffffff ;  /* 0xffffffff00047882 */ /* 0x000fe20000000000 */
[----:B0-----:R-:W-:Y:S02]  /*7470*/  IMAD.IADD R125, R123, 0x1, -R96 ;  /* 0x000000017b7d7824 */ /* 0x001fe400078e0a60 */
[----:B------:R-:W-:Y:S05]  /*7480*/  BRA.DIV UR4, `(.L_x_3002) ;  /* 0x0000024204e47947 */ /* 0x000fea000b800000 */
[----:B------:R0:W2:Y:S04]  /*7490*/  SHFL.IDX PT, R118, R116, RZ, 0x181f ;  /* 0x00181fff74767589 */ /* 0x0000a800000e0000 */
[----:B------:R0:W3:Y:S02]  /*74a0*/  SHFL.IDX PT, R120, R113, RZ, 0x181f ;  /* 0x00181fff71787589 */ /* 0x0000e400000e0000 */
.L_x_3322:
[----:B------:R-:W-:Y:S01]  /*74b0*/  ISETP.GE.OR P3, PT, R221, R109, P1 ;  /* 0x0000006ddd00720c */ /* 0x000fe20000f66670 */
[----:B------:R-:W-:-:S12]  /*74c0*/  BSSY B1, `(.L_x_3003) ;  /* 0x00000fe000017945 */ /* 0x000fd80003800000 */
[----:B------:R-:W-:Y:S05]  /*74d0*/  @P3 BRA `(.L_x_3004) ;  /* 0x0000000c00f03947 */ /* 0x000fea0003800000 */
[----:B------:R-:W4:Y:S01]  /*74e0*/  S2R R14, SR_TID.X ;  /* 0x00000000000e7919 */ /* 0x000f220000002100 */
[----:B------:R-:W-:Y:S01]  /*74f0*/  SEL R11, R96, R125, !P0 ;  /* 0x0000007d600b7207 */ /* 0x000fe20004000000 */
[----:B------:R-:W-:Y:S01]  /*7500*/  BSSY B2, `(.L_x_3005) ;  /* 0x00000f4000027945 */ /* 0x000fe20003800000 */
[----:B---3--:R-:W-:Y:S02]  /*7510*/  IADD3 R114, P3, R39, R120, RZ ;  /* 0x0000007827727210 */ /* 0x008fe40007f7e0ff */
[----:B------:R-:W-:-:S03]  /*7520*/  SHF.R.S32.HI R12, RZ, 0x1f, R11 ;  /* 0x0000001fff0c7819 */ /* 0x000fc6000001140b */
[----:B--2---:R-:W-:Y:S01]  /*7530*/  IMAD.X R115, R118, 0x1, R43, P3 ;  /* 0x0000000176737824 */ /* 0x004fe200018e062b */
        /* <DEDUP_REMOVED lines=8> */
[----:B------:R-:W-:Y:S01]  /*75c0*/  LOP3.LUT R12, R12, 0xffffc000, RZ, 0xc0, !PT ;  /* 0xffffc0000c0c7812 */ /* 0x000fe200078ec0ff */
[----:B----4-:R-:W-:-:S05]  /*75d0*/  VIADD R15, R14, 0xffffff80 ;  /* 0xffffff800e0f7836 */ /* 0x010fca0000000000 */
[----:B------:R-:W-:-:S04]  /*75e0*/  SHF.R.S32.HI R14, RZ, 0x1f, R15 ;  /* 0x0000001fff0e7819 */ /* 0x000fc8000001140f */
[----:B------:R-:W-:-:S05]  /*75f0*/  LEA.HI R14, R14, R15, RZ, 0x6 ;  /* 0x0000000f0e0e7211 */ /* 0x000fca00078f30ff */
[----:B------:R-:W-:-:S05]  /*7600*/  IMAD.SHL.U32 R14, R14, 0x10, RZ ;  /* 0x000000100e0e7824 */ /* 0x000fca00078e00ff */
        /* <DEDUP_REMOVED lines=9> */
[----:B------:R-:W-:Y:S01]  /*76a0*/  SHF.R.U32.HI R149, RZ, 0x18, R45 ;  /* 0x00000018ff957819 */ /* 0x000fe2000001162d */
[----:B--2---:R-:W-:Y:S01]  /*76b0*/  IMAD.MOV.U32 R44, RZ, RZ, R13 ;  /* 0x000000ffff2c7224 */ /* 0x004fe200078e000d */
[----:B------:R-:W-:Y:S01]  /*76c0*/  LOP3.LUT R48, R45, 0xff, RZ, 0xc0, !PT ;  /* 0x000000ff2d307812 */ /* 0x000fe200078ec0ff */
[----:B------:R-:W-:Y:S01]  /*76d0*/  IMAD.MOV.U32 R46, RZ, RZ, R14 ;  /* 0x000000ffff2e7224 */ /* 0x000fe200078e000e */
[--C-:B------:R-:W-:Y:S02]  /*76e0*/  SHF.R.U32.HI R147, RZ, 0x8, R45.reuse ;  /* 0x00000008ff937819 */ /* 0x100fe4000001162d */
[----:B------:R-:W-:Y:S02]  /*76f0*/  SHF.R.U32.HI R145, RZ, 0x10, R45 ;  /* 0x00000010ff917819 */ /* 0x000fe4000001162d */
[----:B------:R-:W-:Y:S02]  /*7700*/  SHF.R.U32.HI R137, RZ, 0x8, R51 ;  /* 0x00000008ff897819 */ /* 0x000fe40000011633 */
[----:B------:R-:W-:Y:S01]  /*7710*/  SHF.R.U32.HI R143, RZ, 0x8, R47 ;  /* 0x00000008ff8f7819 */ /* 0x000fe2000001162f */
[----:B------:R-:W-:Y:S01]  /*7720*/  IMAD.U32 R14, R145, 0x10000, RZ ;  /* 0x00010000910e7824 */ /* 0x000fe200078e00ff */
[----:B------:R-:W-:-:S02]  /*7730*/  PRMT R48, R149, 0x654, R48 ;  /* 0x0000065495307816 */ /* 0x000fc40000000030 */
[----:B------:R-:W-:Y:S02]  /*7740*/  SHF.L.U32 R13, R147, 0x8, RZ ;  /* 0x00000008930d7819 */ /* 0x000fe400000006ff */
[----:B------:R-:W-:Y:S02]  /*7750*/  SHF.R.U32.HI R139, RZ, 0x18, R51 ;  /* 0x00000018ff8b7819 */ /* 0x000fe40000011633 */
[----:B------:R-:W-:Y:S02]  /*7760*/  LOP3.LUT R50, R51, 0xff, RZ, 0xc0, !PT ;  /* 0x000000ff33327812 */ /* 0x000fe400078ec0ff */
[--C-:B------:R-:W-:Y:S02]  /*7770*/  SHF.R.U32.HI R146, RZ, 0x18, R47.reuse ;  /* 0x00000018ff927819 */ /* 0x100fe4000001162f */
[----:B------:R-:W-:Y:S02]  /*7780*/  LOP3.LUT R45, R47, 0xff, RZ, 0xc0, !PT ;  /* 0x000000ff2f2d7812 */ /* 0x000fe400078ec0ff */
[----:B------:R-:W-:-:S02]  /*7790*/  SHF.R.U32.HI R141, RZ, 0x10, R47 ;  /* 0x00000010ff8d7819 */ /* 0x000fc4000001162f */
[--C-:B------:R-:W-:Y:S02]  /*77a0*/  SHF.R.U32.HI R140, RZ, 0x18, R49.reuse ;  /* 0x00000018ff8c7819 */ /* 0x100fe40000011631 */
[----:B------:R-:W-:Y:S02]  /*77b0*/  LOP3.LUT R47, R49, 0xff, RZ, 0xc0, !PT ;  /* 0x000000ff312f7812 */ /* 0x000fe400078ec0ff */
[--C-:B------:R-:W-:Y:S02]  /*77c0*/  SHF.R.U32.HI R138, RZ, 0x8, R49.reuse ;  /* 0x00000008ff8a7819 */ /* 0x100fe40000011631 */
[----:B------:R-:W-:Y:S01]  /*77d0*/  SHF.R.U32.HI R142, RZ, 0x10, R49 ;  /* 0x00000010ff8e7819 */ /* 0x000fe20000011631 */
[----:B------:R-:W-:Y:S01]  /*77e0*/  IMAD.MOV.U32 R49, RZ, RZ, R12 ;  /* 0x000000ffff317224 */ /* 0x000fe200078e000c */
[----:B------:R-:W-:Y:S01]  /*77f0*/  SHF.R.U32.HI R144, RZ, 0x10, R51 ;  /* 0x00000010ff907819 */ /* 0x000fe20000011633 */
[----:B------:R-:W-:Y:S01]  /*7800*/  IMAD.SHL.U32 R51, R137, 0x100, RZ ;  /* 0x0000010089337824 */ /* 0x000fe200078e00ff */
[----:B------:R-:W-:Y:S01]  /*7810*/  LOP3.LUT R13, R48, 0xff00, R13, 0xf8, !PT ;  /* 0x0000ff00300d7812 */ /* 0x000fe200078ef80d */
[----:B------:R-:W-:Y:S01]  /*7820*/  IMAD.SHL.U32 R12, R143, 0x100, RZ ;  /* 0x000001008f0c7824 */ /* 0x000fe200078e00ff */
[----:B------:R-:W-:Y:S01]  /*7830*/  PRMT R50, R139, 0x654, R50 ;  /* 0x000006548b327816 */ /* 0x000fe20000000032 */
[----:B------:R-:W-:Y:S01]  /*7840*/  IMAD.SHL.U32 R48, R138, 0x100, RZ ;  /* 0x000001008a307824 */ /* 0x000fe200078e00ff */
[----:B------:R-:W-:Y:S01]  /*7850*/  PRMT R45, R146, 0x654, R45 ;  /* 0x00000654922d7816 */ /* 0x000fe2000000002d */
[----:B------:R-:W-:Y:S01]  /*7860*/  IMAD.U32 R144, R144, 0x10000, RZ ;  /* 0x0001000090907824 */ /* 0x000fe200078e00ff */
[----:B------:R-:W-:Y:S01]  /*7870*/  LOP3.LUT R14, R13, 0xff0000, R14, 0xf8, !PT ;  /* 0x00ff00000d0e7812 */ /* 0x000fe200078ef80e */
[----:B------:R-:W-:Y:S01]  /*7880*/  IMAD.U32 R13, R141, 0x10000, RZ ;  /* 0x000100008d0d7824 */ /* 0x000fe200078e00ff */
[----:B------:R-:W-:Y:S01]  /*7890*/  PRMT R47, R140, 0x654, R47 ;  /* 0x000006548c2f7816 */ /* 0x000fe2000000002f */
[----:B------:R-:W-:Y:S01]  /*78a0*/  IMAD.U32 R142, R142, 0x10000, RZ ;  /* 0x000100008e8e7824 */ /* 0x000fe200078e00ff */
[----:B------:R-:W-:-:S02]  /*78b0*/  LOP3.LUT R139, R50, 0xff00, R51, 0xf8, !PT ;  /* 0x0000ff00328b7812 */ /* 0x000fc400078ef833 */
[----:B------:R-:W-:Y:S02]  /*78c0*/  LOP3.LUT R12, R45, 0xff00, R12, 0xf8, !PT ;  /* 0x0000ff002d0c7812 */ /* 0x000fe400078ef80c */
[----:B------:R-:W-:Y:S02]  /*78d0*/  F2FP.F16.E4M3.UNPACK_B R140, R136.H1 ;  /* 0x00000088ff8c723e */ /* 0x000fe400030006ff */
        /* <DEDUP_REMOVED lines=11> */
[--C-:B------:R-:W-:Y:S02]  /*7990*/  HADD2.F32 R138, -RZ, R137.reuse.H0_H0 ;  /* 0x20000089ff8a7230 */ /* 0x100fe40000004100 */
[----:B------:R-:W-:Y:S01]  /*79a0*/  FMUL.FTZ R141, R47, R12 ;  /* 0x0000000c2f8d7220 */ /* 0x000fe20000410000 */
[----:B------:R-:W-:Y:S01]  /*79b0*/  LOP3.LUT R12, R139, 0xff0000, R144, 0xf8, !PT ;  /* 0x00ff00008b0c7812 */ /* 0x000fe200078ef890 */
[----:B------:R-:W-:Y:S01]  /*79c0*/  HADD2.F32 R139, -RZ, R137.H1_H1 ;  /* 0x30000089ff8b7230 */ /* 0x000fe20000004100 */
[----:B------:R-:W-:Y:S01]  /*79d0*/  F2FP.F16.E4M3.UNPACK_B R140, R136 ;  /* 0x00000088ff8c723e */ /* 0x000fe200020006ff */
[-C--:B------:R-:W-:Y:S01]  /*79e0*/  FFMA.FTZ R47, R47, R138.reuse, -R146 ;  /* 0x0000008a2f2f7223 */ /* 0x080fe20000010892 */
[----:B------:R-:W-:Y:S01]  /*79f0*/  FFMA.FTZ R48, R48, R138, R141 ;  /* 0x0000008a30307223 */ /* 0x000fe2000001008d */
[----:B------:R-:W-:Y:S01]  /*7a00*/  HADD2.F32 R137, -RZ, R51.H1_H1 ;  /* 0x30000033ff897230 */ /* 0x000fe20000004100 */
[----:B------:R-:W-:Y:S01]  /*7a10*/  F2FP.F16.E4M3.UNPACK_B R138, R135 ;  /* 0x00000087ff8a723e */ /* 0x000fe200020006ff */
[----:B------:R-:W-:Y:S01]  /*7a20*/  HADD2.F32 R50, -RZ, R50.H1_H1 ;  /* 0x30000032ff327230 */ /* 0x000fe20000004100 */
[----:B------:R-:W-:Y:S01]  /*7a30*/  F2FP.F16.E4M3.UNPACK_B R76, R76 ;  /* 0x0000004cff4c723e */ /* 0x000fe200020006ff */
[----:B------:R-:W-:Y:S01]  /*7a40*/  HADD2.F32 R141, -RZ, R140.H0_H0 ;  /* 0x2000008cff8d7230 */ /* 0x000fe20000004100 */
[----:B------:R-:W-:Y:S01]  /*7a50*/  F2FP.F16.E4M3.UNPACK_B R135, R49 ;  /* 0x00000031ff87723e */ /* 0x000fe200020006ff */
[-C--:B------:R-:W-:Y:S01]  /*7a60*/  FMUL.FTZ R49, R137, R142.reuse ;  /* 0x0000008e89317220 */ /* 0x080fe20000410000 */
[----:B------:R-:W-:Y:S01]  /*7a70*/  FMUL.FTZ R142, R50, R142 ;  /* 0x0000008e328e7220 */ /* 0x000fe20000410000 */
[----:B------:R-:W-:-:S02]  /*7a80*/  HADD2.F32 R136, -RZ, R76.H0_H0 ;  /* 0x2000004cff887230 */ /* 0x000fc40000004100 */
[----:B------:R-:W-:Y:S02]  /*7a90*/  HADD2.F32 R51, -RZ, R135.H0_H0 ;  /* 0x20000087ff337230 */ /* 0x000fe40000004100 */
[-C--:B------:R-:W-:Y:S01]  /*7aa0*/  FFMA.FTZ R50, R50, R139.reuse, -R49 ;  /* 0x0000008b32327223 */ /* 0x080fe20000010831 */
[----:B------:R-:W-:Y:S01]  /*7ab0*/  FFMA.FTZ R49, R137, R139, R142 ;  /* 0x0000008b89317223 */ /* 0x000fe2000001008e */
[----:B------:R-:W-:Y:S02]  /*7ac0*/  HADD2.F32 R139, -RZ, R138.H0_H0 ;  /* 0x2000008aff8b7230 */ /* 0x000fe40000004100 */
[-C--:B------:R-:W-:Y:S01]  /*7ad0*/  FMUL.FTZ R142, R136, R141.reuse ;  /* 0x0000008d888e7220 */ /* 0x080fe20000410000 */
[----:B------:R-:W-:Y:S01]  /*7ae0*/  FMUL.FTZ R141, R51, R141 ;  /* 0x0000008d338d7220 */ /* 0x000fe20000410000 */
[----:B------:R-:W-:Y:S01]  /*7af0*/  HADD2.F32 R140, -RZ, R140.H1_H1 ;  /* 0x3000008cff8c7230 */ /* 0x000fe20000004100 */
[----:B------:R-:W-:Y:S01]  /*7b00*/  F2FP.SATFINITE.E4M3.F32.PACK_AB_MERGE_C R47, R50, R47, RZ ;  /* 0x0000002f322f723e */ /* 0x000fe200048070ff */
[----:B------:R-:W-:-:S02]  /*7b10*/  HADD2.F32 R137, -RZ, R76.H1_H1 ;  /* 0x3000004cff897230 */ /* 0x000fc40000004100 */
[-C--:B------:R-:W-:Y:S01]  /*7b20*/  FFMA.FTZ R76, R136, R139.reuse, R141 ;  /* 0x0000008b884c7223 */ /* 0x080fe2000001008d */
[----:B------:R-:W-:Y:S01]  /*7b30*/  FFMA.FTZ R51, R51, R139, -R142 ;  /* 0x0000008b33337223 */ /* 0x000fe2000001088e */
[----:B------:R-:W-:Y:S01]  /*7b40*/  HADD2.F32 R135, -RZ, R135.H1_H1 ;  /* 0x30000087ff877230 */ /* 0x000fe20000004100 */
[----:B------:R-:W-:Y:S01]  /*7b50*/  F2FP.F16.E4M3.UNPACK_B R141, R134.H1 ;  /* 0x00000086ff8d723e */ /* 0x000fe200030006ff */
[----:B------:R-:W-:Y:S02]  /*7b60*/  HADD2.F32 R136, -RZ, R138.H1_H1 ;  /* 0x3000008aff887230 */ /* 0x000fe40000004100 */
[----:B------:R-:W-:Y:S01]  /*7b70*/  FMUL.FTZ R142, R137, R140 ;  /* 0x0000008c898e7220 */ /* 0x000fe20000410000 */
[----:B------:R-:W-:Y:S01]  /*7b80*/  F2FP.F16.E4M3.UNPACK_B R138, R78.H1 ;  /* 0x0000004eff8a723e */ /* 0x000fe200030006ff */
[C---:B------:R-:W-:Y:S01]  /*7b90*/  FMUL.FTZ R146, R135.reuse, R140 ;  /* 0x0000008c87927220 */ /* 0x040fe20000410000 */
[----:B------:R-:W-:Y:S01]  /*7ba0*/  F2FP.F16.E4M3.UNPACK_B R140, R133.H1 ;  /* 0x00000085ff8c723e */ /* 0x000fe200030006ff */
[----:B------:R-:W-:Y:S01]  /*7bb0*/  FFMA.FTZ R144, R135, R136, -R142 ;  /* 0x0000008887907223 */ /* 0x000fe2000001088e */
[----:B------:R-:W-:Y:S01]  /*7bc0*/  F2FP.F16.E4M3.UNPACK_B R135, R46.H1 ;  /* 0x0000002eff87723e */ /* 0x000fe200030006ff */
[----:B------:R-:W-:-:S02]  /*7bd0*/  HADD2.F32 R142, -RZ, R141.H0_H0 ;  /* 0x2000008dff8e7230 */ /* 0x000fc40000004100 */
[----:B------:R-:W-:Y:S01]  /*7be0*/  FFMA.FTZ R143, R137, R136, R146 ;  /* 0x00000088898f7223 */ /* 0x000fe20000010092 */
[----:B------:R-:W-:Y:S01]  /*7bf0*/  HADD2.F32 R139, -RZ, R138.H0_H0 ;  /* 0x2000008aff8b7230 */ /* 0x000fe20000004100 */
[----:B------:R-:W-:Y:S01]  /*7c00*/  F2FP.F16.E4M3.UNPACK_B R46, R46 ;  /* 0x0000002eff2e723e */ /* 0x000fe200020006ff */
[----:B------:R-:W-:Y:S01]  /*7c10*/  HADD2.F32 R136, -RZ, R135.H0_H0 ;  /* 0x20000087ff887230 */ /* 0x000fe20000004100 */
[----:B------:R-:W-:Y:S01]  /*7c20*/  F2FP.SATFINITE.E4M3.F32.PACK_AB_MERGE_C R48, R49, R48, RZ ;  /* 0x000000303130723e */ /* 0x000fe200048070ff */
[----:B------:R-:W-:Y:S02]  /*7c30*/  HADD2.F32 R137, -RZ, R140.H0_H0 ;  /* 0x2000008cff897230 */ /* 0x000fe40000004100 */
[-C--:B------:R-:W-:Y:S01]  /*7c40*/  FMUL.FTZ R145, R139, R142.reuse ;  /* 0x0000008e8b917220 */ /* 0x080fe20000410000 */
[----:B------:R-:W-:Y:S02]  /*7c50*/  HADD2.F32 R141, -RZ, R141.H1_H1 ;  /* 0x3000008dff8d7230 */ /* 0x000fe40000004100 */
[----:B------:R-:W-:Y:S01]  /*7c60*/  FMUL.FTZ R142, R136, R142 ;  /* 0x0000008e888e7220 */ /* 0x000fe20000410000 */
[----:B------:R-:W-:-:S02]  /*7c70*/  HADD2.F32 R138, -RZ, R138.H1_H1 ;  /* 0x3000008aff8a7230 */ /* 0x000fc40000004100 */
[----:B------:R-:W-:Y:S01]  /*7c80*/  FFMA.FTZ R145, R136, R137, -R145 ;  /* 0x0000008988917223 */ /* 0x000fe20000010891 */
[----:B------:R-:W-:Y:S01]  /*7c90*/  HADD2.F32 R135, -RZ, R135.H1_H1 ;  /* 0x30000087ff877230 */ /* 0x000fe20000004100 */
[----:B------:R-:W-:Y:S01]  /*7ca0*/  F2FP.F16.E4M3.UNPACK_B R136, R134 ;  /* 0x00000086ff88723e */ /* 0x000fe200020006ff */
[----:B------:R-:W-:Y:S02]  /*7cb0*/  HADD2.F32 R140, -RZ, R140.H1_H1 ;  /* 0x3000008cff8c7230 */ /* 0x000fe40000004100 */
[-C--:B------:R-:W-:Y:S01]  /*7cc0*/  FMUL.FTZ R146, R138, R141.reuse ;  /* 0x0000008d8a927220 */ /* 0x080fe20000410000 */
[----:B------:R-:W-:Y:S01]  /*7cd0*/  F2FP.F16.E4M3.UNPACK_B R134, R78 ;  /* 0x0000004eff86723e */ /* 0x000fe200020006ff */
[----:B------:R-:W-:Y:S01]  /*7ce0*/  FMUL.FTZ R141, R135, R141 ;  /* 0x0000008d878d7220 */ /* 0x000fe20000410000 */
[----:B------:R-:W-:Y:S01]  /*7cf0*/  FFMA.FTZ R142, R139, R137, R142 ;  /* 0x000000898b8e7223 */ /* 0x000fe2000001008e */
[----:B------:R-:W-:Y:S01]  /*7d00*/  FFMA.FTZ R146, R135, R140, -R146 ;  /* 0x0000008c87927223 */ /* 0x000fe20000010892 */
[----:B------:R-:W-:Y:S01]  /*7d10*/  F2FP.F16.E4M3.UNPACK_B R135, R133 ;  /* 0x00000085ff87723e */ /* 0x000fe200020006ff */
[----:B------:R-:W-:-:S02]  /*7d20*/  HADD2.F32 R137, -RZ, R136.H0_H0 ;  /* 0x20000088ff897230 */ /* 0x000fc40000004100 */
[----:B------:R-:W-:Y:S01]  /*7d30*/  FFMA.FTZ R147, R138, R140, R141 ;  /* 0x0000008c8a937223 */ /* 0x000fe2000001008d */
[----:B------:R-:W-:Y:S01]  /*7d40*/  HADD2.F32 R78, -RZ, R46.H0_H0 ;  /* 0x2000002eff4e7230 */ /* 0x000fe20000004100 */
[----:B------:R-:W-:Y:S01]  /*7d50*/  F2FP.SATFINITE.E4M3.F32.PACK_AB_MERGE_C R47, R144, R51, R47 ;  /* 0x00000033902f723e */ /* 0x000fe2000480702f */
[----:B------:R-:W-:Y:S01]  /*7d60*/  HADD2.F32 R133, -RZ, R134.H0_H0 ;  /* 0x20000086ff857230 */ /* 0x000fe20000004100 */
[----:B------:R-:W-:Y:S01]  /*7d70*/  F2FP.F16.E4M3.UNPACK_B R50, R77 ;  /* 0x0000004dff32723e */ /* 0x000fe200020006ff */
[----:B------:R-:W-:Y:S02]  /*7d80*/  HADD2.F32 R139, -RZ, R136.H1_H1 ;  /* 0x30000088ff8b7230 */ /* 0x000fe40000004100 */
[-C--:B------:R-:W-:Y:S01]  /*7d90*/  FMUL.FTZ R138, R78, R137.reuse ;  /* 0x000000894e8a7220 */ /* 0x080fe20000410000 */
[----:B------:R-:W-:Y:S02]  /*7da0*/  HADD2.F32 R134, -RZ, R134.H1_H1 ;  /* 0x30000086ff867230 */ /* 0x000fe40000004100 */
[----:B------:R-:W-:Y:S01]  /*7db0*/  FMUL.FTZ R141, R133, R137 ;  /* 0x00000089858d7220 */ /* 0x000fe20000410000 */
[----:B------:R-:W-:Y:S01]  /*7dc0*/  HADD2.F32 R46, -RZ, R46.H1_H1 ;  /* 0x3000002eff2e7230 */ /* 0x000fe20000004100 */
[----:B------:R-:W-:Y:S01]  /*7dd0*/  F2FP.F16.E4M3.UNPACK_B R51, R45 ;  /* 0x0000002dff33723e */ /* 0x000fe200020006ff */
[----:B------:R-:W-:-:S02]  /*7de0*/  HADD2.F32 R136, -RZ, R135.H0_H0 ;  /* 0x20000087ff887230 */ /* 0x000fc40000004100 */
[-C--:B------:R-:W-:Y:S01]  /*7df0*/  FMUL.FTZ R137, R134, R139.reuse ;  /* 0x0000008b86897220 */ /* 0x080fe20000410000 */
[----:B------:R-:W-:Y:S02]  /*7e00*/  HADD2.F32 R135, -RZ, R135.H1_H1 ;  /* 0x30000087ff877230 */ /* 0x000fe40000004100 */
[----:B------:R-:W-:Y:S01]  /*7e10*/  FMUL.FTZ R139, R46, R139 ;  /* 0x0000008b2e8b7220 */ /* 0x000fe20000410000 */
[----:B------:R-:W-:Y:S01]  /*7e20*/  F2FP.F16.E4M3.UNPACK_B R49, R44 ;  /* 0x0000002cff31723e */ /* 0x000fe200020006ff */
[-C--:B------:R-:W-:Y:S01]  /*7e30*/  FFMA.FTZ R141, R78, R136.reuse, -R141 ;  /* 0x000000884e8d7223 */ /* 0x080fe2000001088d */
[----:B------:R-:W-:Y:S01]  /*7e40*/  FFMA.FTZ R78, R133, R136, R138 ;  /* 0x00000088854e7223 */ /* 0x000fe2000001008a */
[-C--:B------:R-:W-:Y:S01]  /*7e50*/  FFMA.FTZ R46, R46, R135.reuse, -R137 ;  /* 0x000000872e2e7223 */ /* 0x080fe20000010889 */
[----:B------:R-:W-:Y:S01]  /*7e60*/  FFMA.FTZ R139, R134, R135, R139 ;  /* 0x00000087868b7223 */ /* 0x000fe2000001008b */
[----:B------:R-:W-:Y:S01]  /*7e70*/  F2FP.SATFINITE.E4M3.F32.PACK_AB_MERGE_C R76, R143, R76, R48 ;  /* 0x0000004c8f4c723e */ /* 0x000fe20004807030 */
[--C-:B------:R-:W-:Y:S01]  /*7e80*/  HADD2.F32 R133, -RZ, R50.reuse.H0_H0 ;  /* 0x20000032ff857230 */ /* 0x100fe20000004100 */
[----:B------:R-:W-:Y:S01]  /*7e90*/  F2FP.SATFINITE.E4M3.F32.PACK_AB_MERGE_C R142, R147, R142, RZ ;  /* 0x0000008e938e723e */ /* 0x000fe200048070ff */
[----:B------:R-:W-:Y:S01]  /*7ea0*/  HADD2.F32 R137, -RZ, R51.H0_H0 ;  /* 0x20000033ff897230 */ /* 0x000fe20000004100 */
[----:B------:R-:W-:Y:S01]  /*7eb0*/  F2FP.F16.E4M3.UNPACK_B R135, R14 ;  /* 0x0000000eff87723e */ /* 0x000fe200020006ff */
[----:B------:R-:W-:Y:S01]  /*7ec0*/  HADD2.F32 R48, -RZ, R49.H0_H0 ;  /* 0x20000031ff307230 */ /* 0x000fe20000004100 */
[----:B------:R-:W-:Y:S01]  /*7ed0*/  F2FP.SATFINITE.E4M3.F32.PACK_AB_MERGE_C R78, R139, R78, R142 ;  /* 0x0000004e8b4e723e */ /* 0x000fe2000480708e */
[----:B------:R-:W-:-:S02]  /*7ee0*/  HADD2.F32 R134, -RZ, R50.H1_H1 ;  /* 0x30000032ff867230 */ /* 0x000fc40000004100 */
[CC--:B------:R-:W-:Y:S01]  /*7ef0*/  FMUL.FTZ R139, R133.reuse, R137.reuse ;  /* 0x00000089858b7220 */ /* 0x0c0fe20000410000 */
[----:B------:R-:W-:Y:S02]  /*7f00*/  HADD2.F32 R136, -RZ, R135.H0_H0 ;  /* 0x20000087ff887230 */ /* 0x000fe40000004100 */
[C---:B------:R-:W-:Y:S01]  /*7f10*/  FMUL.FTZ R50, R48.reuse, R137 ;  /* 0x0000008930327220 */ /* 0x040fe20000410000 */
[----:B------:R-:W-:Y:S01]  /*7f20*/  HADD2.F32 R137, -RZ, R51.H1_H1 ;  /* 0x30000033ff897230 */ /* 0x000fe20000004100 */
[----:B------:R-:W-:Y:S01]  /*7f30*/  F2FP.F16.E4M3.UNPACK_B R77, R77.H1 ;  /* 0x0000004dff4d723e */ /* 0x000fe200030006ff */
[----:B------:R-:W-:Y:S02]  /*7f40*/  HADD2.F32 R51, -RZ, R49.H1_H1 ;  /* 0x30000031ff337230 */ /* 0x000fe40000004100 */
[-C--:B------:R-:W-:Y:S01]  /*7f50*/  FFMA.FTZ R48, R48, R136.reuse, -R139 ;  /* 0x0000008830307223 */ /* 0x080fe2000001088b */
[----:B------:R-:W-:Y:S01]  /*7f60*/  FFMA.FTZ R49, R133, R136, R50 ;  /* 0x0000008885317223 */ /* 0x000fe20000010032 */
[----:B------:R-:W-:-:S02]  /*7f70*/  HADD2.F32 R135, -RZ, R135.H1_H1 ;  /* 0x30000087ff877230 */ /* 0x000fc40000004100 */
[CC--:B------:R-:W-:Y:S01]  /*7f80*/  FMUL.FTZ R136, R134.reuse, R137.reuse ;  /* 0x0000008986887220 */ /* 0x0c0fe20000410000 */
[C---:B------:R-:W-:Y:S01]  /*7f90*/  FMUL.FTZ R137, R51.reuse, R137 ;  /* 0x0000008933897220 */ /* 0x040fe20000410000 */
[----:B------:R-:W-:Y:S01]  /*7fa0*/  F2FP.F16.E4M3.UNPACK_B R50, R44.H1 ;  /* 0x0000002cff32723e */ /* 0x000fe200030006ff */
[--C-:B------:R-:W-:Y:S02]  /*7fb0*/  HADD2.F32 R133, -RZ, R77.reuse.H0_H0 ;  /* 0x2000004dff857230 */ /* 0x100fe40000004100 */
[----:B------:R-:W-:Y:S01]  /*7fc0*/  FFMA.FTZ R51, R51, R135, -R136 ;  /* 0x0000008733337223 */ /* 0x000fe20000010888 */
[----:B------:R-:W-:Y:S01]  /*7fd0*/  F2FP.F16.E4M3.UNPACK_B R136, R45.H1 ;  /* 0x0000002dff88723e */ /* 0x000fe200030006ff */
[----:B------:R-:W-:Y:S01]  /*7fe0*/  HADD2.F32 R77, -RZ, R77.H1_H1 ;  /* 0x3000004dff4d7230 */ /* 0x000fe20000004100 */
[----:B------:R-:W-:Y:S01]  /*7ff0*/  F2FP.F16.E4M3.UNPACK_B R14, R14.H1 ;  /* 0x0000000eff0e723e */ /* 0x000fe200030006ff */
[----:B------:R-:W-:Y:S02]  /*8000*/  HADD2.F32 R45, -RZ, R50.H0_H0 ;  /* 0x20000032ff2d7230 */ /* 0x000fe40000004100 */
[----:B------:R-:W-:Y:S01]  /*8010*/  FFMA.FTZ R44, R134, R135, R137 ;  /* 0x00000087862c7223 */ /* 0x000fe20000010089 */
[--C-:B------:R-:W-:Y:S01]  /*8020*/  HADD2.F32 R138, -RZ, R136.reuse.H0_H0 ;  /* 0x20000088ff8a7230 */ /* 0x100fe20000004100 */
[----:B------:R-:W-:Y:S01]  /*8030*/  F2FP.SATFINITE.E4M3.F32.PACK_AB_MERGE_C R145, R146, R145, RZ ;  /* 0x000000919291723e */ /* 0x000fe200048070ff */
[----:B------:R-:W-:-:S02]  /*8040*/  HADD2.F32 R136, -RZ, R136.H1_H1 ;  /* 0x30000088ff887230 */ /* 0x000fc40000004100 */
[----:B------:R-:W-:Y:S02]  /*8050*/  HADD2.F32 R134, -RZ, R14.H0_H0 ;  /* 0x2000000eff867230 */ /* 0x000fe40000004100 */
[-C--:B------:R-:W-:Y:S01]  /*8060*/  FMUL.FTZ R140, R133, R138.reuse ;  /* 0x0000008a858c7220 */ /* 0x080fe20000410000 */
[----:B------:R-:W-:Y:S01]  /*8070*/  FMUL.FTZ R138, R45, R138 ;  /* 0x0000008a2d8a7220 */ /* 0x000fe20000410000 */
[----:B------:R-:W-:Y:S02]  /*8080*/  HADD2.F32 R50, -RZ, R50.H1_H1 ;  /* 0x30000032ff327230 */ /* 0x000fe40000004100 */
[----:B------:R-:W-:Y:S01]  /*8090*/  FMUL.FTZ R137, R77, R136 ;  /* 0x000000884d897220 */ /* 0x000fe20000410000 */
[----:B------:R-:W-:Y:S02]  /*80a0*/  HADD2.F32 R135, -RZ, R14.H1_H1 ;  /* 0x3000000eff877230 */ /* 0x000fe40000004100 */
[----:B------:R-:W-:Y:S01]  /*80b0*/  FFMA.FTZ R142, R133, R134, R138 ;  /* 0x00000086858e7223 */ /* 0x000fe2000001008a */
[----:B------:R-:W-:Y:S01]  /*80c0*/  F2FP.F16.E4M3.UNPACK_B R133, R79 ;  /* 0x0000004fff85723e */ /* 0x000fe200020006ff */
[C---:B------:R-:W-:Y:S01]  /*80d0*/  FMUL.FTZ R136, R50.reuse, R136 ;  /* 0x0000008832887220 */ /* 0x040fe20000410000 */
[----:B------:R-:W-:Y:S01]  /*80e0*/  F2FP.F16.E4M3.UNPACK_B R14, R15 ;  /* 0x0000000fff0e723e */ /* 0x000fe200020006ff */
[----:B------:R-:W-:Y:S01]  /*80f0*/  FFMA.FTZ R144, R50, R135, -R137 ;  /* 0x0000008732907223 */ /* 0x000fe20000010889 */
[----:B------:R-:W-:Y:S01]  /*8100*/  F2FP.F16.E4M3.UNPACK_B R79, R79.H1 ;  /* 0x0000004fff4f723e */ /* 0x000fe200030006ff */
[----:B------:R-:W-:Y:S01]  /*8110*/  FFMA.FTZ R143, R77, R135, R136 ;  /* 0x000000874d8f7223 */ /* 0x000fe20000010088 */
[-C--:B------:R-:W-:Y:S01]  /*8120*/  F2FP.F16.E4M3.UNPACK_B R138, R12.reuse.H1 ;  /* 0x0000000cff8a723e */ /* 0x080fe200030006ff */
[--C-:B------:R-:W-:Y:S01]  /*8130*/  HADD2.F32 R77, -RZ, R133.reuse.H0_H0 ;  /* 0x20000085ff4d7230 */ /* 0x100fe20000004100 */
[----:B------:R-:W-:Y:S01]  /*8140*/  F2FP.F16.E4M3.UNPACK_B R15, R15.H1 ;  /* 0x0000000fff0f723e */ /* 0x000fe200030006ff */
[----:B------:R-:W-:Y:S01]  /*8150*/  HADD2.F32 R133, -RZ, R133.H1_H1 ;  /* 0x30000085ff857230 */ /* 0x000fe20000004100 */
[----:B------:R-:W-:Y:S01]  /*8160*/  F2FP.F16.E4M3.UNPACK_B R137, R12 ;  /* 0x0000000cff89723e */ /* 0x000fe200020006ff */
[----:B------:R-:W-:Y:S01]  /*8170*/  HADD2.F32 R12, -RZ, R79.H0_H0 ;  /* 0x2000004fff0c7230 */ /* 0x000fe20000004100 */
[----:B------:R-:W-:Y:S01]  /*8180*/  F2FP.SATFINITE.E4M3.F32.PACK_AB_MERGE_C R46, R46, R141, R145 ;  /* 0x0000008d2e2e723e */ /* 0x000fe20004807091 */
[----:B------:R-:W-:Y:S01]  /*8190*/  FFMA.FTZ R141, R45, R134, -R140 ;  /* 0x000000862d8d7223 */ /* 0x000fe2000001088c */
        /* <DEDUP_REMOVED lines=14> */
[----:B------:R-:W-:Y:S01]  /*8280*/  FFMA.FTZ R139, R12, R135, R139 ;  /* 0x000000870c8b7223 */ /* 0x000fe2000001008b */
[----:B------:R-:W-:Y:S02]  /*8290*/  HADD2.F32 R138, -RZ, R138.H1_H1 ;  /* 0x3000008aff8a7230 */ /* 0x000fe40000004100 */
[-C--:B------:R-:W-:Y:S01]  /*82a0*/  FFMA.FTZ R146, R45, R136.reuse, -R146 ;  /* 0x000000882d927223 */ /* 0x080fe20000010892 */
[----:B------:R-:W-:Y:S02]  /*82b0*/  HADD2.F32 R15, -RZ, R15.H1_H1 ;  /* 0x3000000fff0f7230 */ /* 0x000fe40000004100 */
[----:B------:R-:W-:Y:S01]  /*82c0*/  FFMA.FTZ R140, R77, R136, R140 ;  /* 0x000000884d8c7223 */ /* 0x000fe2000001008c */
[----:B------:R-:W-:Y:S02]  /*82d0*/  HADD2.F32 R137, -RZ, R137.H1_H1 ;  /* 0x30000089ff897230 */ /* 0x000fe40000004100 */
[----:B------:R-:W-:Y:S01]  /*82e0*/  FMUL.FTZ R136, R79, R138 ;  /* 0x0000008a4f887220 */ /* 0x000fe20000410000 */
[----:B------:R-:W-:-:S02]  /*82f0*/  HADD2.F32 R12, -RZ, R13.H1_H1 ;  /* 0x3000000dff0c7230 */ /* 0x000fc40000004100 */
[----:B------:R-:W-:Y:S01]  /*8300*/  FMUL.FTZ R138, R15, R138 ;  /* 0x0000008a0f8a7220 */ /* 0x000fe20000410000 */
[----:B------:R-:W-:Y:S02]  /*8310*/  HADD2.F32 R14, -RZ, R14.H1_H1 ;  /* 0x3000000eff0e7230 */ /* 0x000fe40000004100 */
[----:B------:R-:W-:Y:S01]  /*8320*/  FFMA.FTZ R145, R50, R135, -R145 ;  /* 0x0000008732917223 */ /* 0x000fe20000010891 */
[----:B------:R-:W-:Y:S02]  /*8330*/  HADD2.F32 R134, -RZ, R134.H1_H1 ;  /* 0x30000086ff867230 */ /* 0x000fe40000004100 */
[-C--:B------:R-:W-:Y:S01]  /*8340*/  FMUL.FTZ R13, R133, R137.reuse ;  /* 0x00000089850d7220 */ /* 0x080fe20000410000 */
[-C--:B------:R-:W-:Y:S01]  /*8350*/  FFMA.FTZ R136, R15, R12.reuse, -R136 ;  /* 0x0000000c0f887223 */ /* 0x080fe20000010888 */
[C---:B------:R-:W-:Y:S01]  /*8360*/  FMUL.FTZ R50, R14.reuse, R137 ;  /* 0x000000890e327220 */ /* 0x040fe20000410000 */
[----:B------:R-:W-:Y:S01]  /*8370*/  FFMA.FTZ R138, R79, R12, R138 ;  /* 0x0000000c4f8a7223 */ /* 0x000fe2000001008a */
[----:B------:R-:W-:Y:S01]  /*8380*/  FFMA.FTZ R13, R14, R134, -R13 ;  /* 0x000000860e0d7223 */ /* 0x000fe2000001080d */
[----:B------:R-:W-:Y:S01]  /*8390*/  F2FP.SATFINITE.E4M3.F32.PACK_AB_MERGE_C R48, R51, R48, R141 ;  /* 0x000000303330723e */ /* 0x000fe2000480708d */
[----:B------:R-:W-:Y:S01]  /*83a0*/  FFMA.FTZ R133, R133, R134, R50 ;  /* 0x0000008685857223 */ /* 0x000fe20000010032 */
[----:B------:R-:W-:Y:S01]  /*83b0*/  F2FP.SATFINITE.E4M3.F32.PACK_AB_MERGE_C R136, R136, R145, RZ ;  /* 0x000000918888723e */ /* 0x000fe200048070ff */
[----:B------:R-:W-:Y:S01]  /*83c0*/  IMAD.MOV.U32 R14, RZ, RZ, R46 ;  /* 0x000000ffff0e7224 */ /* 0x000fe200078e002e */
[----:B------:R-:W-:-:S02]  /*83d0*/  F2FP.SATFINITE.E4M3.F32.PACK_AB_MERGE_C R142, R143, R142, RZ ;  /* 0x0000008e8f8e723e */ /* 0x000fc400048070ff */
[----:B------:R-:W-:Y:S02]  /*83e0*/  F2FP.SATFINITE.E4M3.F32.PACK_AB_MERGE_C R138, R138, R139, RZ ;  /* 0x0000008b8a8a723e */ /* 0x000fe400048070ff */
[----:B------:R-:W-:Y:S01]  /*83f0*/  F2FP.SATFINITE.E4M3.F32.PACK_AB_MERGE_C R15, R13, R146, R136 ;  /* 0x000000920d0f723e */ /* 0x000fe20004807088 */
[----:B------:R-:W-:Y:S01]  /*8400*/  IMAD.MOV.U32 R13, RZ, RZ, R48 ;  /* 0x000000ffff0d7224 */ /* 0x000fe200078e0030 */
[----:B------:R-:W-:Y:S02]  /*8410*/  F2FP.SATFINITE.E4M3.F32.PACK_AB_MERGE_C R77, R44, R49, R142 ;  /* 0x000000312c4d723e */ /* 0x000fe4000480708e */
[----:B------:R-:W-:Y:S02]  /*8420*/  F2FP.SATFINITE.E4M3.F32.PACK_AB_MERGE_C R79, R133, R140, R138 ;  /* 0x0000008c854f723e */ /* 0x000fe4000480708a */
[----:B------:R-:W-:-:S07]  /*8430*/  MOV R12, R47 ;  /* 0x0000002f000c7202 */ /* 0x000fce0000000f00 */
.L_x_3006:
[----:B------:R-:W-:Y:S05]  /*8440*/  BSYNC B2 ;  /* 0x0000000000027941 */ /* 0x000fea0003800000 */
.L_x_3005:
[----:B------:R-:W-:Y:S01]  /*8450*/  ISETP.GE.AND P3, PT, R11, R123, PT ;  /* 0x0000007b0b00720c */ /* 0x000fe20003f66270 */
[----:B--2---:R4:W-:-:S12]  /*8460*/  ST.E.128 desc[UR36][R114.64], R12 ;  /* 0x0000000c72007985 */ /* 0x0049d8000c101d24 */
[----:B------:R-:W-:-:S04]  /*8470*/  @!P3 IADD3 R44, P4, R120, R11, RZ ;  /* 0x0000000b782cb210 */ /* 0x000fc80007f9e0ff */
[----:B------:R-:W-:-:S05]  /*8480*/  @!P3 LEA.HI.X.SX32 R45, R11, R118, 0x1, P4 ;  /* 0x000000760b2db211 */ /* 0x000fca00020f0eff */
[----:B---3--:R4:W-:Y:S04]  /*8490*/  @!P3 ST.E.128 desc[UR36][R44.64], R76 ;  /* 0x0000004c2c00b985 */ /* 0x0089e8000c101d24 */
.L_x_3004:
[----:B------:R-:W-:Y:S05]  /*84a0*/  BSYNC B1 ;  /* 0x0000000000017941 */ /* 0x000fea0003800000 */
.L_x_3003:
[----:B------:R-:W-:-:S03]  /*84b0*/  UMOV UR4, 0xffffffff ;  /* 0xffffffff00047882 */ /* 0x000fc60000000000 */
[----:B------:R-:W-:Y:S05]  /*84c0*/  BRA.DIV UR4, `(.L_x_3007) ;  /* 0x0000023604207947 */ /* 0x000fea000b800000 */
[----:B----4-:R4:W0:Y:S04]  /*84d0*/  SHFL.IDX PT, R76, R116, 0x1, 0x181f ;  /* 0x00381f00744c7f89 */ /* 0x01082800000e0000 */
[----:B------:R4:W0:Y:S02]  /*84e0*/  SHFL.IDX PT, R50, R113, 0x1, 0x181f ;  /* 0x00381f0071327f89 */ /* 0x00082400000e0000 */
.L_x_3326:
[----:B------:R-:W-:Y:S01]  /*84f0*/  ISETP.GE.OR P3, PT, R102, R109, P1 ;  /* 0x0000006d6600720c */ /* 0x000fe20000f66670 */
[----:B------:R-:W-:-:S12]  /*8500*/  BSSY B1, `(.L_x_3008) ;  /* 0x00000fc000017945 */ /* 0x000fd80003800000 */
[----:B------:R-:W-:Y:S05]  /*8510*/  @P3 BRA `(.L_x_3009) ;  /* 0x0000000c00e83947 */ /* 0x000fea0003800000 */
[----:B------:R-:W5:Y:S01]  /*8520*/  LDL R14, [R1+0x24] ;  /* 0x00002400010e7983 */ /* 0x000f620000100800 */
[----:B------:R-:W-:Y:S01]  /*8530*/  SEL R11, R96, R125, !P0 ;  /* 0x0000007d600b7207 */ /* 0x000fe20004000000 */
[----:B------:R-:W-:Y:S01]  /*8540*/  BSSY B2, `(.L_x_3010) ;  /* 0x00000f2000027945 */ /* 0x000fe20003800000 */
[----:B0-----:R-:W-:Y:S02]  /*8550*/  IADD3 R48, P3, R39, R50, RZ ;  /* 0x0000003227307210 */ /* 0x001fe40007f7e0ff */
[----:B------:R-:W-:-:S03]  /*8560*/  SHF.R.S32.HI R12, RZ, 0x1f, R11 ;  /* 0x0000001fff0c7819 */ /* 0x000fc6000001140b */
[----:B------:R-:W-:Y:S01]  /*8570*/  IMAD.X R49, R76, 0x1, R43, P3 ;  /* 0x000000014c317824 */ /* 0x000fe200018e062b */
[----:B------:R-:W-:-:S04]  /*8580*/  LEA.HI R11, R12, R11, RZ, 0x5 ;  /* 0x0000000b0c0b7211 */ /* 0x000fc800078f28ff */
        /* <DEDUP_REMOVED lines=9> */
[----:B------:R-:W-:-:S04]  /*8620*/  IMAD R13, R23, 0x8000, R83 ;  /* 0x00008000170d7824 */ /* 0x000fc800078e0253 */
[----:B------:R-:W-:Y:S01]  /*8630*/  IMAD R15, R23, 0x8000, R12 ;  /* 0x00008000170f7824 */ /* 0x000fe200078e020c */
[----:B------:R-:W-:-:S03]  /*8640*/  IADD3 R13, R22, R13, RZ ;  /* 0x0000000d160d7210 */ /* 0x000fc60007ffe0ff */
[----:B------:R-:W-:-:S03]  /*8650*/  IMAD.IADD R44, R22, 0x1, R15 ;  /* 0x00000001162c7824 */ /* 0x000fc600078e020f */
[----:B------:R-:W0:Y:S04]  /*8660*/  LDS.128 R12, [R13+0x28400] ;  /* 0x028400000d0c7984 */ /* 0x000e280000000c00 */
[----:B------:R-:W0:Y:S01]  /*8670*/  LDS.128 R44, [R44+0x28400] ;  /* 0x028400002c2c7984 */ /* 0x000e220000000c00 */
[----:B------:R-:W-:Y:S05]  /*8680*/  @P2 BRA `(.L_x_3011) ;  /* 0x0000000c00742947 */ /* 0x000fea0003800000 */
[--C-:B------:R-:W-:Y:S01]  /*8690*/  SHF.R.U32.HI R136, RZ, 0x8, R53.reuse ;  /* 0x00000008ff887819 */ /* 0x100fe20000011635 */
[----:B0-----:R-:W-:Y:S01]  /*86a0*/  IMAD.MOV.U32 R52, RZ, RZ, R46 ;  /* 0x000000ffff347224 */ /* 0x001fe200078e002e */
[--C-:B------:R-:W-:Y:S01]  /*86b0*/  SHF.R.U32.HI R137, RZ, 0x10, R53.reuse ;  /* 0x00000010ff897819 */ /* 0x100fe20000011635 */
[----:B------:R-:W-:Y:S01]  /*86c0*/  IMAD.MOV.U32 R58, RZ, RZ, R44 ;  /* 0x000000ffff3a7224 */ /* 0x000fe200078e002c */
[----:B------:R-:W-:Y:S01]  /*86d0*/  LOP3.LUT R54, R53, 0xff, RZ, 0xc0, !PT ;  /* 0x000000ff35367812 */ /* 0x000fe200078ec0ff */
[----:B------:R-:W-:Y:S01]  /*86e0*/  IMAD.MOV.U32 R51, RZ, RZ, R14 ;  /* 0x000000ffff337224 */ /* 0x000fe200078e000e */
[----:B------:R-:W-:Y:S01]  /*86f0*/  SHF.R.U32.HI R53, RZ, 0x18, R53 ;  /* 0x00000018ff357819 */ /* 0x000fe20000011635 */
[----:B------:R-:W-:Y:S01]  /*8700*/  IMAD.U32 R44, R137, 0x10000, RZ ;  /* 0x00010000892c7824 */ /* 0x000fe200078e00ff */
[--C-:B------:R-:W-:Y:S02]  /*8710*/  SHF.R.U32.HI R135, RZ, 0x10, R55.reuse ;  /* 0x00000010ff877819 */ /* 0x100fe40000011637 */
[----:B------:R-:W-:-:S02]  /*8720*/  SHF.R.U32.HI R134, RZ, 0x8, R55 ;  /* 0x00000008ff867819 */ /* 0x000fc40000011637 */
[----:B------:R-:W-:Y:S02]  /*8730*/  LOP3.LUT R56, R55, 0xff, RZ, 0xc0, !PT ;  /* 0x000000ff37387812 */ /* 0x000fe400078ec0ff */
[----:B------:R-:W-:Y:S01]  /*8740*/  SHF.R.U32.HI R133, RZ, 0x18, R55 ;  /* 0x00000018ff857819 */ /* 0x000fe20000011637 */
[----:B------:R-:W-:Y:S01]  /*8750*/  IMAD.MOV.U32 R55, RZ, RZ, R12 ;  /* 0x000000ffff377224 */ /* 0x000fe200078e000c */
[----:B------:R-:W-:Y:S01]  /*8760*/  PRMT R53, R53, 0x654, R54 ;  /* 0x0000065435357816 */ /* 0x000fe20000000036 */
[----:B------:R-:W-:Y:S01]  /*8770*/  IMAD.SHL.U32 R12, R136, 0x100, RZ ;  /* 0x00000100880c7824 */ /* 0x000fe200078e00ff */
[--C-:B------:R-:W-:Y:S02]  /*8780*/  SHF.R.U32.HI R79, RZ, 0x8, R59.reuse ;  /* 0x00000008ff4f7819 */ /* 0x100fe4000001163b */
[--C-:B------:R-:W-:Y:S02]  /*8790*/  SHF.R.U32.HI R114, RZ, 0x10, R59.reuse ;  /* 0x00000010ff727819 */ /* 0x100fe4000001163b */
[----:B------:R-:W-:Y:S01]  /*87a0*/  LOP3.LUT R78, R59, 0xff, RZ, 0xc0, !PT ;  /* 0x000000ff3b4e7812 */ /* 0x000fe200078ec0ff */
[----:B------:R-:W-:Y:S01]  /*87b0*/  IMAD.SHL.U32 R46, R79, 0x100, RZ ;  /* 0x000001004f2e7824 */ /* 0x000fe200078e00ff */
[----:B------:R-:W-:-:S02]  /*87c0*/  SHF.R.U32.HI R59, RZ, 0x18, R59 ;  /* 0x00000018ff3b7819 */ /* 0x000fc4000001163b */
[----:B------:R-:W-:Y:S01]  /*87d0*/  LOP3.LUT R53, R53, 0xff00, R12, 0xf8, !PT ;  /* 0x0000ff0035357812 */ /* 0x000fe200078ef80c */
[----:B------:R-:W-:Y:S01]  /*87e0*/  IMAD.SHL.U32 R12, R134, 0x100, RZ ;  /* 0x00000100860c7824 */ /* 0x000fe200078e00ff */
[--C-:B---3--:R-:W-:Y:S02]  /*87f0*/  SHF.R.U32.HI R120, RZ, 0x10, R57.reuse ;  /* 0x00000010ff787819 */ /* 0x108fe40000011639 */
[--C-:B------:R-:W-:Y:S02]  /*8800*/  SHF.R.U32.HI R115, RZ, 0x8, R57.reuse ;  /* 0x00000008ff737819 */ /* 0x100fe40000011639 */
[----:B------:R-:W-:Y:S02]  /*8810*/  LOP3.LUT R77, R57, 0xff, RZ, 0xc0, !PT ;  /* 0x000000ff394d7812 */ /* 0x000fe400078ec0ff */
[----:B--2---:R-:W-:Y:S02]  /*8820*/  SHF.R.U32.HI R118, RZ, 0x18, R57 ;  /* 0x00000018ff767819 */ /* 0x004fe40000011639 */
[----:B------:R-:W-:-:S02]  /*8830*/  PRMT R57, R133, 0x654, R56 ;  /* 0x0000065485397816 */ /* 0x000fc40000000038 */
[----:B------:R-:W-:Y:S01]  /*8840*/  PRMT R59, R59, 0x654, R78 ;  /* 0x000006543b3b7816 */ /* 0x000fe2000000004e */
[----:B------:R-:W-:Y:S01]  /*8850*/  IMAD.U32 R78, R114, 0x10000, RZ ;  /* 0x00010000724e7824 */ /* 0x000fe200078e00ff */
[----:B------:R-:W-:Y:S01]  /*8860*/  LOP3.LUT R57, R57, 0xff00, R12, 0xf8, !PT ;  /* 0x0000ff0039397812 */ /* 0x000fe200078ef80c */
[----:B------:R-:W-:Y:S01]  /*8870*/  IMAD.U32 R12, R135, 0x10000, RZ ;  /* 0x00010000870c7824 */ /* 0x000fe200078e00ff */
[----:B------:R-:W-:Y:S01]  /*8880*/  LOP3.LUT R133, R59, 0xff00, R46, 0xf8, !PT ;  /* 0x0000ff003b857812 */ /* 0x000fe200078ef82e */
[----:B------:R-:W-:Y:S01]  /*8890*/  IMAD.U32 R46, R120, 0x10000, RZ ;  /* 0x00010000782e7824 */ /* 0x000fe200078e00ff */
[----:B------:R-:W-:Y:S02]  /*88a0*/  PRMT R77, R118, 0x654, R77 ;  /* 0x00000654764d7816 */ /* 0x000fe4000000004d */
[----:B------:R-:W-:Y:S02]  /*88b0*/  SHF.L.U32 R14, R115, 0x8, RZ ;  /* 0x00000008730e7819 */ /* 0x000fe400000006ff */
[----:B------:R-:W-:-:S02]  /*88c0*/  F2FP.F16.E4M3.UNPACK_B R79, R132.H1 ;  /* 0x00000084ff4f723e */ /* 0x000fc400030006ff */
        /* <DEDUP_REMOVED lines=9> */
[C---:B------:R-:W-:Y:S01]  /*8960*/  FMUL.FTZ R114, R54.reuse, R14 ;  /* 0x0000000e36727220 */ /* 0x040fe20000410000 */
        /* <DEDUP_REMOVED lines=18> */
[----:B------:R-:W-:Y:S02]  /*8a90*/  HADD2.F32 R59, -RZ, R58.H0_H0 ;  /* 0x2000003aff3b7230 */ /* 0x000fe40000004100 */
        /* <DEDUP_REMOVED lines=33> */
[----:B------:R-:W-:Y:S01]  /*8cb0*/  F2FP.F16.E4M3.UNPACK_B R130, R130 ;  /* 0x00000082ff82723e */ /* 0x000fe200020006ff */
[----:B------:R-:W-:Y:S01]  /*8cc0*/  FMUL.FTZ R136, R55, R114 ;  /* 0x0000007237887220 */ /* 0x000fe20000410000 */
[----:B------:R-:W-:Y:S01]  /*8cd0*/  FFMA.FTZ R114, R59, R58, R78 ;  /* 0x0000003a3b727223 */ /* 0x000fe2000001004e */
[----:B------:R-:W-:Y:S01]  /*8ce0*/  FFMA.FTZ R132, R55, R56, -R132 ;  /* 0x0000003837847223 */ /* 0x000fe20000010884 */
[----:B------:R-:W-:Y:S01]  /*8cf0*/  F2FP.F16.E4M3.UNPACK_B R55, R52 ;  /* 0x00000034ff37723e */ /* 0x000fe200020006ff */
[----:B------:R-:W-:Y:S01]  /*8d00*/  FFMA.FTZ R133, R57, R56, R136 ;  /* 0x0000003839857223 */ /* 0x000fe20000010088 */
[----:B------:R-:W-:Y:S01]  /*8d10*/  HADD2.F32 R59, -RZ, R129.H0_H0 ;  /* 0x20000081ff3b7230 */ /* 0x000fe20000004100 */
[----:B------:R-:W-:Y:S01]  /*8d20*/  F2FP.SATFINITE.E4M3.F32.PACK_AB_MERGE_C R53, R134, R53, RZ ;  /* 0x000000358635723e */ /* 0x000fe200048070ff */
[----:B------:R-:W-:Y:S01]  /*8d30*/  HADD2.F32 R52, -RZ, R51.H0_H0 ;  /* 0x20000033ff347230 */ /* 0x000fe20000004100 */
[----:B------:R-:W-:Y:S01]  /*8d40*/  F2FP.SATFINITE.E4M3.F32.PACK_AB_MERGE_C R135, R135, R54, RZ ;  /* 0x000000368787723e */ /* 0x000fe200048070ff */
[----:B------:R-:W-:Y:S01]  /*8d50*/  HADD2.F32 R56, -RZ, R55.H0_H0 ;  /* 0x20000037ff387230 */ /* 0x000fe20000004100 */
[----:B------:R-:W-:Y:S01]  /*8d60*/  F2FP.SATFINITE.E4M3.F32.PACK_AB_MERGE_C R54, R118, R79, R53 ;  /* 0x0000004f7636723e */ /* 0x000fe20004807035 */
[----:B------:R-:W-:Y:S01]  /*8d70*/  HADD2.F32 R58, -RZ, R129.H1_H1 ;  /* 0x30000081ff3a7230 */ /* 0x000fe20000004100 */
[----:B------:R-:W-:Y:S01]  /*8d80*/  F2FP.F16.E4M3.UNPACK_B R79, R46 ;  /* 0x0000002eff4f723e */ /* 0x000fe200020006ff */
[----:B------:R-:W-:-:S02]  /*8d90*/  HADD2.F32 R55, -RZ, R55.H1_H1 ;  /* 0x30000037ff377230 */ /* 0x000fc40000004100 */
[-C--:B------:R-:W-:Y:S01]  /*8da0*/  FMUL.FTZ R77, R56, R59.reuse ;  /* 0x0000003b384d7220 */ /* 0x080fe20000410000 */
[--C-:B------:R-:W-:Y:S02]  /*8db0*/  HADD2.F32 R57, -RZ, R130.reuse.H0_H0 ;  /* 0x20000082ff397230 */ /* 0x100fe40000004100 */
[C---:B------:R-:W-:Y:S01]  /*8dc0*/  FMUL.FTZ R59, R52.reuse, R59 ;  /* 0x0000003b343b7220 */ /* 0x040fe20000410000 */
[----:B------:R-:W-:Y:S02]  /*8dd0*/  HADD2.F32 R51, -RZ, R51.H1_H1 ;  /* 0x30000033ff337230 */ /* 0x000fe40000004100 */
[-C--:B------:R-:W-:Y:S01]  /*8de0*/  FMUL.FTZ R78, R55, R58.reuse ;  /* 0x0000003a374e7220 */ /* 0x080fe20000410000 */
[----:B------:R-:W-:Y:S02]  /*8df0*/  HADD2.F32 R130, -RZ, R130.H1_H1 ;  /* 0x30000082ff827230 */ /* 0x000fe40000004100 */
[-C--:B------:R-:W-:Y:S01]  /*8e00*/  FFMA.FTZ R52, R52, R57.reuse, -R77 ;  /* 0x0000003934347223 */ /* 0x080fe2000001084d */
[----:B------:R-:W-:Y:S01]  /*8e10*/  FFMA.FTZ R59, R56, R57, R59 ;  /* 0x00000039383b7223 */ /* 0x000fe2000001003b */
[C---:B------:R-:W-:Y:S01]  /*8e20*/  FMUL.FTZ R58, R51.reuse, R58 ;  /* 0x0000003a333a7220 */ /* 0x040fe20000410000 */
[----:B------:R-:W-:Y:S01]  /*8e30*/  F2FP.F16.E4M3.UNPACK_B R57, R45 ;  /* 0x0000002dff39723e */ /* 0x000fe200020006ff */
[-C--:B------:R-:W-:Y:S01]  /*8e40*/  FFMA.FTZ R51, R51, R130.reuse, -R78 ;  /* 0x0000008233337223 */ /* 0x080fe2000001084e */
[----:B------:R-:W-:Y:S01]  /*8e50*/  F2FP.F16.E4M3.UNPACK_B R56, R13 ;  /* 0x0000000dff38723e */ /* 0x000fe200020006ff */
[----:B------:R-:W-:Y:S01]  /*8e60*/  FFMA.FTZ R130, R55, R130, R58 ;  /* 0x0000008237827223 */ /* 0x000fe2000001003a */
[----:B------:R-:W-:Y:S01]  /*8e70*/  F2FP.SATFINITE.E4M3.F32.PACK_AB_MERGE_C R133, R133, R114, RZ ;  /* 0x000000728585723e */ /* 0x000fe200048070ff */
[----:B------:R-:W-:Y:S01]  /*8e80*/  HADD2.F32 R58, -RZ, R57.H0_H0 ;  /* 0x20000039ff3a7230 */ /* 0x000fe20000004100 */
[----:B------:R-:W-:Y:S01]  /*8e90*/  F2FP.F16.E4M3.UNPACK_B R77, R44 ;  /* 0x0000002cff4d723e */ /* 0x000fe200020006ff */
[----:B------:R-:W-:Y:S01]  /*8ea0*/  HADD2.F32 R114, -RZ, R79.H0_H0 ;  /* 0x2000004fff727230 */ /* 0x000fe20000004100 */
[----:B------:R-:W-:Y:S01]  /*8eb0*/  F2FP.SATFINITE.E4M3.F32.PACK_AB_MERGE_C R131, R132, R131, RZ ;  /* 0x000000838483723e */ /* 0x000fe200048070ff */
[----:B------:R-:W-:Y:S01]  /*8ec0*/  HADD2.F32 R55, -RZ, R56.H0_H0 ;  /* 0x20000038ff377230 */ /* 0x000fe20000004100 */
[----:B------:R-:W-:Y:S01]  /*8ed0*/  F2FP.SATFINITE.E4M3.F32.PACK_AB_MERGE_C R53, R120, R115, R135 ;  /* 0x000000737835723e */ /* 0x000fe20004807087 */
[----:B------:R-:W-:Y:S01]  /*8ee0*/  HADD2.F32 R78, -RZ, R77.H0_H0 ;  /* 0x2000004dff4e7230 */ /* 0x000fe20000004100 */
[----:B------:R-:W-:Y:S01]  /*8ef0*/  F2FP.SATFINITE.E4M3.F32.PACK_AB_MERGE_C R52, R51, R52, R131 ;  /* 0x000000343334723e */ /* 0x000fe20004807083 */
[-C--:B------:R-:W-:Y:S01]  /*8f00*/  FMUL.FTZ R118, R58, R114.reuse ;  /* 0x000000723a767220 */ /* 0x080fe20000410000 */
[----:B------:R-:W-:Y:S01]  /*8f10*/  F2FP.SATFINITE.E4M3.F32.PACK_AB_MERGE_C R51, R130, R59, R133 ;  /* 0x0000003b8233723e */ /* 0x000fe20004807085 */
[----:B------:R-:W-:Y:S01]  /*8f20*/  FMUL.FTZ R115, R55, R114 ;  /* 0x0000007237737220 */ /* 0x000fe20000410000 */
[----:B------:R-:W-:-:S02]  /*8f30*/  HADD2.F32 R59, -RZ, R57.H1_H1 ;  /* 0x30000039ff3b7230 */ /* 0x000fc40000004100 */
[-C--:B------:R-:W-:Y:S01]  /*8f40*/  FFMA.FTZ R55, R55, R78.reuse, -R118 ;  /* 0x0000004e37377223 */ /* 0x080fe20000010876 */
[----:B------:R-:W-:Y:S01]  /*8f50*/  HADD2.F32 R114, -RZ, R79.H1_H1 ;  /* 0x3000004fff727230 */ /* 0x000fe20000004100 */
[----:B------:R-:W-:Y:S01]  /*8f60*/  F2FP.F16.E4M3.UNPACK_B R13, R13.H1 ;  /* 0x0000000dff0d723e */ /* 0x000fe200030006ff */
        /* <DEDUP_REMOVED lines=9> */
[----:B------:R-:W-:Y:S01]  /*9000*/  FFMA.FTZ R129, R59, R78, R114 ;  /* 0x0000004e3b817223 */ /* 0x000fe20000010072 */
[----:B------:R-:W-:Y:S01]  /*9010*/  HADD2.F32 R46, -RZ, R58.H0_H0 ;  /* 0x2000003aff2e7230 */ /* 0x000fe20000004100 */
[----:B------:R-:W-:Y:S01]  /*9020*/  F2FP.F16.E4M3.UNPACK_B R79, R14.H1 ;  /* 0x0000000eff4f723e */ /* 0x000fe200030006ff */
[----:B------:R-:W-:-:S02]  /*9030*/  HADD2.F32 R45, -RZ, R13.H0_H0 ;  /* 0x2000000dff2d7230 */ /* 0x000fc40000004100 */
[--C-:B------:R-:W-:Y:S02]  /*9040*/  HADD2.F32 R59, -RZ, R57.reuse.H0_H0 ;  /* 0x20000039ff3b7230 */ /* 0x100fe40000004100 */
[----:B------:R-:W-:Y:S02]  /*9050*/  HADD2.F32 R58, -RZ, R58.H1_H1 ;  /* 0x3000003aff3a7230 */ /* 0x000fe40000004100 */
[----:B------:R-:W-:Y:S02]  /*9060*/  HADD2.F32 R77, -RZ, R57.H1_H1 ;  /* 0x30000039ff4d7230 */ /* 0x000fe40000004100 */
[-C--:B------:R-:W-:Y:S01]  /*9070*/  FMUL.FTZ R78, R46, R59.reuse ;  /* 0x0000003b2e4e7220 */ /* 0x080fe20000410000 */
[----:B------:R-:W-:Y:S02]  /*9080*/  HADD2.F32 R57, -RZ, R44.H0_H0 ;  /* 0x2000002cff397230 */ /* 0x000fe40000004100 */
[----:B------:R-:W-:Y:S01]  /*9090*/  FMUL.FTZ R59, R45, R59 ;  /* 0x0000003b2d3b7220 */ /* 0x000fe20000410000 */
[----:B------:R-:W-:-:S02]  /*90a0*/  HADD2.F32 R13, -RZ, R13.H1_H1 ;  /* 0x3000000dff0d7230 */ /* 0x000fc40000004100 */
[----:B------:R-:W-:Y:S01]  /*90b0*/  FMUL.FTZ R114, R58, R77 ;  /* 0x0000004d3a727220 */ /* 0x000fe20000410000 */
[----:B------:R-:W-:Y:S02]  /*90c0*/  HADD2.F32 R44, -RZ, R44.H1_H1 ;  /* 0x3000002cff2c7230 */ /* 0x000fe40000004100 */
[----:B------:R-:W-:Y:S01]  /*90d0*/  FFMA.FTZ R130, R46, R57, R59 ;  /* 0x000000392e827223 */ /* 0x000fe2000001003b */
[----:B------:R-:W-:Y:S01]  /*90e0*/  F2FP.F16.E4M3.UNPACK_B R46, R47 ;  /* 0x0000002fff2e723e */ /* 0x000fe200020006ff */
[C---:B------:R-:W-:Y:S01]  /*90f0*/  FMUL.FTZ R77, R13.reuse, R77 ;  /* 0x0000004d0d4d7220 */ /* 0x040fe20000410000 */
[----:B------:R-:W-:Y:S01]  /*9100*/  F2FP.F16.E4M3.UNPACK_B R47, R47.H1 ;  /* 0x0000002fff2f723e */ /* 0x000fe200030006ff */
[-C--:B------:R-:W-:Y:S01]  /*9110*/  FFMA.FTZ R131, R13, R44.reuse, -R114 ;  /* 0x0000002c0d837223 */ /* 0x080fe20000010872 */
[----:B------:R-:W-:Y:S01]  /*9120*/  F2FP.F16.E4M3.UNPACK_B R13, R15 ;  /* 0x0000000fff0d723e */ /* 0x000fe200020006ff */
[----:B------:R-:W-:Y:S01]  /*9130*/  FFMA.FTZ R120, R45, R57, -R78 ;  /* 0x000000392d787223 */ /* 0x000fe2000001084e */
[----:B------:R-:W-:Y:S01]  /*9140*/  F2FP.F16.E4M3.UNPACK_B R15, R15.H1 ;  /* 0x0000000fff0f723e */ /* 0x000fe200030006ff */
[----:B------:R-:W-:Y:S01]  /*9150*/  FFMA.FTZ R133, R58, R44, R77 ;  /* 0x0000002c3a857223 */ /* 0x000fe2000001004d */
        /* <DEDUP_REMOVED lines=12> */
[C---:B------:R-:W-:Y:S01]  /*9220*/  FMUL.FTZ R115, R45.reuse, R115 ;  /* 0x000000732d737220 */ /* 0x040fe20000410000 */
[----:B------:R-:W-:Y:S02]  /*9230*/  HADD2.F32 R44, -RZ, R13.H0_H0 ;  /* 0x2000000dff2c7230 */ /* 0x000fe40000004100 */
[-C--:B------:R-:W-:Y:S01]  /*9240*/  FFMA.FTZ R132, R45, R77.reuse, -R132 ;  /* 0x0000004d2d847223 */ /* 0x080fe20000010884 */
[----:B------:R-:W-:Y:S02]  /*9250*/  HADD2.F32 R59, -RZ, R14.H0_H0 ;  /* 0x2000000eff3b7230 */ /* 0x000fe40000004100 */
[----:B------:R-:W-:Y:S01]  /*9260*/  FFMA.FTZ R115, R12, R77, R115 ;  /* 0x0000004d0c737223 */ /* 0x000fe20000010073 */
        /* <DEDUP_REMOVED lines=11> */
[----:B------:R-:W-:Y:S01]  /*9320*/  HADD2.F32 R78, -RZ, R78.H1_H1 ;  /* 0x3000004eff4e7230 */ /* 0x000fe20000004100 */
[----:B------:R-:W-:Y:S01]  /*9330*/  F2FP.SATFINITE.E4M3.F32.PACK_AB_MERGE_C R56, R129, R56, R130 ;  /* 0x000000388138723e */ /* 0x000fe20004807082 */
[----:B------:R-:W-:Y:S02]  /*9340*/  HADD2.F32 R58, -RZ, R58.H1_H1 ;  /* 0x3000003aff3a7230 */ /* 0x000fe40000004100 */
        /* <DEDUP_REMOVED lines=11> */
[----:B------:R-:W-:Y:S01]  /*9400*/  F2FP.SATFINITE.E4M3.F32.PACK_AB_MERGE_C R115, R134, R115, RZ ;  /* 0x000000738673723e */ /* 0x000fe200048070ff */
[----:B------:R-:W-:Y:S01]  /*9410*/  IMAD.MOV.U32 R46, RZ, RZ, R51 ;  /* 0x000000ffff2e7224 */ /* 0x000fe200078e0033 */
[----:B------:R-:W-:Y:S01]  /*9420*/  F2FP.SATFINITE.E4M3.F32.PACK_AB_MERGE_C R15, R12, R135, R15 ;  /* 0x000000870c0f723e */ /* 0x000fe2000480700f */
[----:B------:R-:W-:Y:S01]  /*9430*/  IMAD.MOV.U32 R12, RZ, RZ, R54 ;  /* 0x000000ffff0c7224 */ /* 0x000fe200078e0036 */
[----:B------:R-:W-:-:S02]  /*9440*/  F2FP.SATFINITE.E4M3.F32.PACK_AB_MERGE_C R47, R45, R114, R115 ;  /* 0x000000722d2f723e */ /* 0x000fc40004807073 */
[----:B------:R-:W-:-:S07]  /*9450*/  MOV R45, R56 ;  /* 0x00000038002d7202 */ /* 0x000fce0000000f00 */
.L_x_3011:
[----:B------:R-:W-:Y:S05]  /*9460*/  BSYNC B2 ;  /* 0x0000000000027941 */ /* 0x000fea0003800000 */
.L_x_3010:
[----:B------:R-:W-:Y:S01]  /*9470*/  ISETP.GE.AND P3, PT, R11, R123, PT ;  /* 0x0000007b0b00720c */ /* 0x000fe20003f66270 */
[----:B0-----:R0:W-:-:S12]  /*9480*/  ST.E.128 desc[UR36][R48.64], R12 ;  /* 0x0000000c30007985 */ /* 0x0011d8000c101d24 */
[----:B------:R-:W-:-:S04]  /*9490*/  @!P3 IADD3 R50, P4, R11, R50, RZ ;  /* 0x000000320b32b210 */ /* 0x000fc80007f9e0ff */
[----:B------:R-:W-:-:S05]  /*94a0*/  @!P3 LEA.HI.X.SX32 R51, R11, R76, 0x1, P4 ;  /* 0x0000004c0b33b211 */ /* 0x000fca00020f0eff */
[----:B------:R0:W-:Y:S04]  /*94b0*/  @!P3 ST.E.128 desc[UR36][R50.64], R44 ;  /* 0x0000002c3200b985 */ /* 0x0001e8000c101d24 */
.L_x_3009:
[----:B------:R-:W-:Y:S05]  /*94c0*/  BSYNC B1 ;  /* 0x0000000000017941 */ /* 0x000fea0003800000 */
.L_x_3008:
[----:B------:R-:W-:-:S03]  /*94d0*/  UMOV UR4, 0xffffffff ;  /* 0xffffffff00047882 */ /* 0x000fc60000000000 */
[----:B------:R-:W-:Y:S05]  /*94e0*/  BRA.DIV UR4, `(.L_x_3012) ;  /* 0x0000022604647947 */ /* 0x000fea000b800000 */
[----:B0-----:R0:W0:Y:S04]  /*94f0*/  SHFL.IDX PT, R50, R116, 0x2, 0x181f ;  /* 0x00581f0074327f89 */ /* 0x00102800000e0000 */
[----:B------:R0:W0:Y:S02]  /*9500*/  SHFL.IDX PT, R52, R113, 0x2, 0x181f ;  /* 0x00581f0071347f89 */ /* 0x00002400000e0000 */
.L_x_3330:
        /* <DEDUP_REMOVED lines=34> */
[----:B------:R-:W-:Y:S01]  /*9730*/  SHF.R.U32.HI R60, RZ, 0x18, R67 ;  /* 0x00000018ff3c7819 */ /* 0x000fe20000011643 */
[----:B------:R-:W-:Y:S01]  /*9740*/  IMAD.MOV.U32 R53, RZ, RZ, R46 ;  /* 0x000000ffff357224 */ /* 0x000fe200078e002e */
[----:B------:R-:W-:-:S02]  /*9750*/  LOP3.LUT R59, R67, 0xff, RZ, 0xc0, !PT ;  /* 0x000000ff433b7812 */ /* 0x000fc400078ec0ff */
[----:B------:R-:W-:Y:S02]  /*9760*/  SHF.R.U32.HI R76, RZ, 0x10, R61 ;  /* 0x00000010ff4c7819 */ /* 0x000fe4000001163d */
[----:B------:R-:W-:Y:S02]  /*9770*/  PRMT R55, R114, 0x654, R55 ;  /* 0x0000065472377816 */ /* 0x000fe40000000037 */
[----:B------:R-:W-:Y:S02]  /*9780*/  SHF.R.U32.HI R79, RZ, 0x18, R63 ;  /* 0x00000018ff4f7819 */ /* 0x000fe4000001163f */
[----:B------:R-:W-:Y:S02]  /*9790*/  LOP3.LUT R56, R63, 0xff, RZ, 0xc0, !PT ;  /* 0x000000ff3f387812 */ /* 0x000fe400078ec0ff */
[----:B------:R-:W-:Y:S02]  /*97a0*/  SHF.R.U32.HI R77, RZ, 0x18, R65 ;  /* 0x00000018ff4d7819 */ /* 0x000fe40000011641 */
[----:B------:R-:W-:-:S02]  /*97b0*/  LOP3.LUT R58, R65, 0xff, RZ, 0xc0, !PT ;  /* 0x000000ff413a7812 */ /* 0x000fc400078ec0ff */
[----:B------:R-:W-:Y:S02]  /*97c0*/  SHF.R.U32.HI R61, RZ, 0x8, R65 ;  /* 0x00000008ff3d7819 */ /* 0x000fe40000011641 */
[----:B------:R-:W-:Y:S01]  /*97d0*/  PRMT R14, R60, 0x654, R59 ;  /* 0x000006543c0e7816 */ /* 0x000fe2000000003b */
[----:B------:R-:W-:Y:S01]  /*97e0*/  IMAD.SHL.U32 R59, R64, 0x100, RZ ;  /* 0x00000100403b7824 */ /* 0x000fe200078e00ff */
[----:B------:R-:W-:Y:S02]  /*97f0*/  SHF.R.U32.HI R62, RZ, 0x10, R63 ;  /* 0x00000010ff3e7819 */ /* 0x000fe4000001163f */
[----:B------:R-:W-:Y:S01]  /*9800*/  LOP3.LUT R12, R55, 0xff00, R12, 0xf8, !PT ;  /* 0x0000ff00370c7812 */ /* 0x000fe200078ef80c */
[----:B------:R-:W-:Y:S01]  /*9810*/  IMAD.U32 R55, R76, 0x10000, RZ ;  /* 0x000100004c377824 */ /* 0x000fe200078e00ff */
[----:B------:R-:W-:Y:S02]  /*9820*/  SHF.R.U32.HI R63, RZ, 0x8, R67 ;  /* 0x00000008ff3f7819 */ /* 0x000fe40000011643 */
[----:B------:R-:W-:-:S02]  /*9830*/  PRMT R56, R79, 0x654, R56 ;  /* 0x000006544f387816 */ /* 0x000fc40000000038 */
[----:B------:R-:W-:Y:S01]  /*9840*/  PRMT R58, R77, 0x654, R58 ;  /* 0x000006544d3a7816 */ /* 0x000fe2000000003a */
[----:B------:R-:W-:Y:S01]  /*9850*/  IMAD.SHL.U32 R63, R63, 0x100, RZ ;  /* 0x000001003f3f7824 */ /* 0x000fe200078e00ff */
[----:B------:R-:W-:Y:S02]  /*9860*/  SHF.L.U32 R61, R61, 0x8, RZ ;  /* 0x000000083d3d7819 */ /* 0x000fe400000006ff */
[----:B------:R-:W-:Y:S01]  /*9870*/  LOP3.LUT R56, R56, 0xff00, R59, 0xf8, !PT ;  /* 0x0000ff0038387812 */ /* 0x000fe200078ef83b */
[----:B------:R-:W-:Y:S01]  /*9880*/  IMAD.U32 R59, R62, 0x10000, RZ ;  /* 0x000100003e3b7824 */ /* 0x000fe200078e00ff */
[----:B------:R-:W-:Y:S02]  /*9890*/  LOP3.LUT R44, R12, 0xff0000, R55, 0xf8, !PT ;  /* 0x00ff00000c2c7812 */ /* 0x000fe400078ef837 */
[----:B------:R-:W-:Y:S02]  /*98a0*/  LOP3.LUT R46, R58, 0xff00, R61, 0xf8, !PT ;  /* 0x0000ff003a2e7812 */ /* 0x000fe400078ef83d */
[----:B------:R-:W-:-:S02]  /*98b0*/  F2FP.F16.E4M3.UNPACK_B R62, R128.H1 ;  /* 0x00000080ff3e723e */ /* 0x000fc400030006ff */
        /* <DEDUP_REMOVED lines=13> */
[----:B------:R-:W-:Y:S01]  /*9990*/  FMUL.FTZ R67, R59, R14 ;  /* 0x0000000e3b437220 */ /* 0x000fe20000410000 */
[----:B------:R-:W-:Y:S01]  /*99a0*/  HADD2.F32 R62, -RZ, R62.H1_H1 ;  /* 0x3000003eff3e7230 */ /* 0x000fe20000004100 */
[----:B------:R-:W-:Y:S01]  /*99b0*/  F2FP.F16.E4M3.UNPACK_B R128, R128 ;  /* 0x00000080ff80723e */ /* 0x000fe200020006ff */
[----:B------:R-:W-:Y:S02]  /*99c0*/  IMAD.U32 R65, R65, 0x10000, RZ ;  /* 0x0001000041417824 */ /* 0x000fe400078e00ff */
[-C--:B------:R-:W-:Y:S01]  /*99d0*/  FFMA.FTZ R66, R59, R61.reuse, R66 ;  /* 0x0000003d3b427223 */ /* 0x080fe20000010042 */
[----:B------:R-:W-:Y:S01]  /*99e0*/  FFMA.FTZ R67, R56, R61, -R67 ;  /* 0x0000003d38437223 */ /* 0x000fe20000010843 */
        /* <DEDUP_REMOVED lines=9> */
[----:B------:R-:W-:Y:S01]  /*9a80*/  FMUL.FTZ R62, R56, R62 ;  /* 0x0000003e383e7220 */ /* 0x000fe20000410000 */
[----:B------:R-:W-:Y:S01]  /*9a90*/  HADD2.F32 R58, -RZ, R57.H0_H0 ;  /* 0x20000039ff3a7230 */ /* 0x000fe20000004100 */
[----:B------:R-:W-:Y:S01]  /*9aa0*/  LOP3.LUT R14, R64, 0xff0000, R65, 0xf8, !PT ;  /* 0x00ff0000400e7812 */ /* 0x000fe200078ef841 */
[----:B------:R-:W-:Y:S02]  /*9ab0*/  HADD2.F32 R55, -RZ, R54.H0_H0 ;  /* 0x20000036ff377230 */ /* 0x000fe40000004100 */
[-C--:B------:R-:W-:Y:S01]  /*9ac0*/  FFMA.FTZ R64, R56, R60.reuse, -R63 ;  /* 0x0000003c38407223 */ /* 0x080fe2000001083f */
        /* <DEDUP_REMOVED lines=34> */
[----:B------:R-:W-:Y:S02]  /*9cf0*/  HADD2.F32 R58, -RZ, R127.H0_H0 ;  /* 0x2000007fff3a7230 */ /* 0x000fe40000004100 */
[----:B------:R-:W-:Y:S01]  /*9d00*/  FFMA.FTZ R114, R54, R59, -R55 ;  /* 0x0000003b36727223 */ /* 0x000fe20000010837 */
[----:B------:R-:W-:Y:S01]  /*9d10*/  F2FP.F16.E4M3.UNPACK_B R54, R53 ;  /* 0x00000035ff36723e */ /* 0x000fe200020006ff */
[----:B------:R-:W-:Y:S01]  /*9d20*/  HADD2.F32 R53, -RZ, R51.H0_H0 ;  /* 0x20000033ff357230 */ /* 0x000fe20000004100 */
[----:B------:R-:W-:Y:S01]  /*9d30*/  F2FP.F16.E4M3.UNPACK_B R124, R124 ;  /* 0x0000007cff7c723e */ /* 0x000fe200020006ff */
[----:B--2---:R-:W-:Y:S01]  /*9d40*/  FFMA.FTZ R118, R56, R59, R61 ;  /* 0x0000003b38767223 */ /* 0x004fe2000001003d */
[----:B------:R-:W-:Y:S01]  /*9d50*/  HADD2.F32 R127, -RZ, R127.H1_H1 ;  /* 0x3000007fff7f7230 */ /* 0x000fe20000004100 */
[----:B------:R-:W-:Y:S01]  /*9d60*/  F2FP.F16.E4M3.UNPACK_B R61, R46 ;  /* 0x0000002eff3d723e */ /* 0x000fe200020006ff */
[----:B------:R-:W-:Y:S01]  /*9d70*/  HADD2.F32 R55, -RZ, R54.H0_H0 ;  /* 0x20000036ff377230 */ /* 0x000fe20000004100 */
[----:B------:R-:W-:Y:S01]  /*9d80*/  F2FP.SATFINITE.E4M3.F32.PACK_AB_MERGE_C R79, R114, R79, RZ ;  /* 0x0000004f724f723e */ /* 0x000fe200048070ff */
[----:B------:R-:W-:Y:S01]  /*9d90*/  HADD2.F32 R56, -RZ, R124.H0_H0 ;  /* 0x2000007cff387230 */ /* 0x000fe20000004100 */
[----:B------:R-:W-:Y:S01]  /*9da0*/  F2FP.SATFINITE.E4M3.F32.PACK_AB_MERGE_C R115, R118, R115, RZ ;  /* 0x000000737673723e */ /* 0x000fe200048070ff */
[----:B------:R-:W-:-:S02]  /*9db0*/  HADD2.F32 R54, -RZ, R54.H1_H1 ;  /* 0x30000036ff367230 */ /* 0x000fc40000004100 */
[-C--:B------:R-:W-:Y:S01]  /*9dc0*/  FMUL.FTZ R60, R55, R58.reuse ;  /* 0x0000003a373c7220 */ /* 0x080fe20000410000 */
[C---:B------:R-:W-:Y:S01]  /*9dd0*/  FMUL.FTZ R58, R53.reuse, R58 ;  /* 0x0000003a353a7220 */ /* 0x040fe20000410000 */
[----:B------:R-:W-:Y:S02]  /*9de0*/  HADD2.F32 R51, -RZ, R51.H1_H1 ;  /* 0x30000033ff337230 */ /* 0x000fe40000004100 */
[-C--:B------:R-:W-:Y:S01]  /*9df0*/  FFMA.FTZ R53, R53, R56.reuse, -R60 ;  /* 0x0000003835357223 */ /* 0x080fe2000001083c */
[----:B------:R-:W-:Y:S01]  /*9e00*/  FFMA.FTZ R76, R55, R56, R58 ;  /* 0x00000038374c7223 */ /* 0x000fe2000001003a */
[----:B------:R-:W-:Y:S01]  /*9e10*/  F2FP.F16.E4M3.UNPACK_B R58, R45 ;  /* 0x0000002dff3a723e */ /* 0x000fe200020006ff */
[----:B------:R-:W-:Y:S01]  /*9e20*/  HADD2.F32 R124, -RZ, R124.H1_H1 ;  /* 0x3000007cff7c7230 */ /* 0x000fe20000004100 */
[----:B------:R-:W-:Y:S01]  /*9e30*/  F2FP.F16.E4M3.UNPACK_B R56, R13 ;  /* 0x0000000dff38723e */ /* 0x000fe200020006ff */
[-C--:B------:R-:W-:Y:S01]  /*9e40*/  FMUL.FTZ R78, R54, R127.reuse ;  /* 0x0000007f364e7220 */ /* 0x080fe20000410000 */
[----:B------:R-:W-:Y:S01]  /*9e50*/  FMUL.FTZ R127, R51, R127 ;  /* 0x0000007f337f7220 */ /* 0x000fe20000410000 */
[----:B------:R-:W-:Y:S01]  /*9e60*/  F2FP.SATFINITE.E4M3.F32.PACK_AB_MERGE_C R55, R64, R67, RZ ;  /* 0x000000434037723e */ /* 0x000fe200048070ff */
[----:B------:R-:W-:Y:S01]  /*9e70*/  HADD2.F32 R59, -RZ, R58.H0_H0 ;  /* 0x2000003aff3b7230 */ /* 0x000fe20000004100 */
[----:B------:R-:W-:Y:S01]  /*9e80*/  F2FP.F16.E4M3.UNPACK_B R60, R44 ;  /* 0x0000002cff3c723e */ /* 0x000fe200020006ff */
[----:B------:R-:W-:-:S02]  /*9e90*/  HADD2.F32 R64, -RZ, R61.H0_H0 ;  /* 0x2000003dff407230 */ /* 0x000fc40000004100 */
[-C--:B------:R-:W-:Y:S01]  /*9ea0*/  FFMA.FTZ R78, R51, R124.reuse, -R78 ;  /* 0x0000007c334e7223 */ /* 0x080fe2000001084e */
[----:B------:R-:W-:Y:S02]  /*9eb0*/  HADD2.F32 R57, -RZ, R56.H0_H0 ;  /* 0x20000038ff397230 */ /* 0x000fe40000004100 */
[----:B------:R-:W-:Y:S01]  /*9ec0*/  FFMA.FTZ R51, R54, R124, R127 ;  /* 0x0000007c36337223 */ /* 0x000fe2000001007f */
[----:B------:R-:W-:Y:S01]  /*9ed0*/  F2FP.SATFINITE.E4M3.F32.PACK_AB_MERGE_C R54, R77, R66, RZ ;  /* 0x000000424d36723e */ /* 0x000fe200048070ff */
[----:B------:R-:W-:Y:S01]  /*9ee0*/  FMUL.FTZ R66, R59, R64 ;  /* 0x000000403b427220 */ /* 0x000fe20000410000 */
[----:B------:R-:W-:Y:S01]  /*9ef0*/  F2FP.SATFINITE.E4M3.F32.PACK_AB_MERGE_C R55, R65, R62, R55 ;  /* 0x0000003e4137723e */ /* 0x000fe20004807037 */
[----:B------:R-:W-:Y:S02]  /*9f00*/  HADD2.F32 R62, -RZ, R60.H0_H0 ;  /* 0x2000003cff3e7230 */ /* 0x000fe40000004100 */
[----:B------:R-:W-:Y:S01]  /*9f10*/  FMUL.FTZ R64, R57, R64 ;  /* 0x0000004039407220 */ /* 0x000fe20000410000 */
[----:B------:R-:W-:Y:S01]  /*9f20*/  HADD2.F32 R58, -RZ, R58.H1_H1 ;  /* 0x3000003aff3a7230 */ /* 0x000fe20000004100 */
[----:B------:R-:W-:Y:S01]  /*9f30*/  F2FP.SATFINITE.E4M3.F32.PACK_AB_MERGE_C R54, R128, R63, R54 ;  /* 0x0000003f8036723e */ /* 0x000fe20004807036 */
[----:B------:R-:W-:-:S02]  /*9f40*/  HADD2.F32 R61, -RZ, R61.H1_H1 ;  /* 0x3000003dff3d7230 */ /* 0x000fc40000004100 */
[-C--:B------:R-:W-:Y:S01]  /*9f50*/  FFMA.FTZ R64, R59, R62.reuse, R64 ;  /* 0x0000003e3b407223 */ /* 0x080fe20000010040 */
[----:B------:R-:W-:Y:S02]  /*9f60*/  HADD2.F32 R56, -RZ, R56.H1_H1 ;  /* 0x30000038ff387230 */ /* 0x000fe40000004100 */
[----:B------:R-:W-:Y:S01]  /*9f70*/  FFMA.FTZ R66, R57, R62, -R66 ;  /* 0x0000003e39427223 */ /* 0x000fe20000010842 */
[----:B------:R-:W-:Y:S02]  /*9f80*/  HADD2.F32 R59, -RZ, R60.H1_H1 ;  /* 0x3000003cff3b7230 */ /* 0x000fe40000004100 */
[----:B------:R-:W-:Y:S01]  /*9f90*/  FMUL.FTZ R63, R58, R61 ;  /* 0x0000003d3a3f7220 */ /* 0x000fe20000410000 */
[----:B------:R-:W-:Y:S01]  /*9fa0*/  F2FP.F16.E4M3.UNPACK_B R13, R13.H1 ;  /* 0x0000000dff0d723e */ /* 0x000fe200030006ff */
[C---:B------:R-:W-:Y:S01]  /*9fb0*/  FMUL.FTZ R61, R56.reuse, R61 ;  /* 0x0000003d383d7220 */ /* 0x040fe20000410000 */
[----:B------:R-:W-:Y:S01]  /*9fc0*/  F2FP.F16.E4M3.UNPACK_B R57, R45.H1 ;  /* 0x0000002dff39723e */ /* 0x000fe200030006ff */
[-C--:B------:R-:W-:Y:S01]  /*9fd0*/  FFMA.FTZ R65, R56, R59.reuse, -R63 ;  /* 0x0000003b38417223 */ /* 0x080fe2000001083f */
[----:B------:R-:W-:Y:S01]  /*9fe0*/  F2FP.F16.E4M3.UNPACK_B R56, R46.H1 ;  /* 0x0000002eff38723e */ /* 0x000fe200030006ff */
[----:B------:R-:W-:Y:S01]  /*9ff0*/  FFMA.FTZ R67, R58, R59, R61 ;  /* 0x0000003b3a437223 */ /* 0x000fe2000001003d */
[----:B------:R-:W-:Y:S01]  /*a000*/  HADD2.F32 R45, -RZ, R13.H0_H0 ;  /* 0x2000000dff2d7230 */ /* 0x000fe20000004100 */
[----:B------:R-:W-:Y:S01]  /*a010*/  F2FP.F16.E4M3.UNPACK_B R44, R44.H1 ;  /* 0x0000002cff2c723e */ /* 0x000fe200030006ff */
[--C-:B------:R-:W-:Y:S01]  /*a020*/  HADD2.F32 R46, -RZ, R57.reuse.H0_H0 ;  /* 0x20000039ff2e7230 */ /* 0x100fe20000004100 */
[----:B------:R-:W-:Y:S01]  /*a030*/  F2FP.SATFINITE.E4M3.F32.PACK_AB_MERGE_C R53, R78, R53, R79 ;  /* 0x000000354e35723e */ /* 0x000fe2000480704f */
[--C-:B------:R-:W-:Y:S01]  /*a040*/  HADD2.F32 R58, -RZ, R56.reuse.H0_H0 ;  /* 0x20000038ff3a7230 */ /* 0x100fe20000004100 */
[----:B------:R-:W-:Y:S01]  /*a050*/  F2FP.SATFINITE.E4M3.F32.PACK_AB_MERGE_C R51, R51, R76, R115 ;  /* 0x0000004c3333723e */ /* 0x000fe20004807073 */
[----:B------:R-:W-:Y:S01]  /*a060*/  HADD2.F32 R57, -RZ, R57.H1_H1 ;  /* 0x30000039ff397230 */ /* 0x000fe20000004100 */
[----:B------:R-:W-:Y:S01]  /*a070*/  F2FP.F16.E4M3.UNPACK_B R61, R14.H1 ;  /* 0x0000000eff3d723e */ /* 0x000fe200030006ff */
[----:B------:R-:W-:-:S02]  /*a080*/  HADD2.F32 R60, -RZ, R56.H1_H1 ;  /* 0x30000038ff3c7230 */ /* 0x000fc40000004100 */
[CC--:B------:R-:W-:Y:S01]  /*a090*/  FMUL.FTZ R62, R46.reuse, R58.reuse ;  /* 0x0000003a2e3e7220 */ /* 0x0c0fe20000410000 */
[----:B------:R-:W-:Y:S02]  /*a0a0*/  HADD2.F32 R13, -RZ, R13.H1_H1 ;  /* 0x3000000dff0d7230 */ /* 0x000fe40000004100 */
[----:B------:R-:W-:Y:S01]  /*a0b0*/  FMUL.FTZ R59, R45, R58 ;  /* 0x0000003a2d3b7220 */ /* 0x000fe20000410000 */
[--C-:B------:R-:W-:Y:S02]  /*a0c0*/  HADD2.F32 R56, -RZ, R44.reuse.H0_H0 ;  /* 0x2000002cff387230 */ /* 0x100fe40000004100 */
[-C--:B------:R-:W-:Y:S01]  /*a0d0*/  FMUL.FTZ R58, R57, R60.reuse ;  /* 0x0000003c393a7220 */ /* 0x080fe20000410000 */
[----:B------:R-:W-:Y:S02]  /*a0e0*/  HADD2.F32 R44, -RZ, R44.H1_H1 ;  /* 0x3000002cff2c7230 */ /* 0x000fe40000004100 */
[----:B------:R-:W-:Y:S01]  /*a0f0*/  FMUL.FTZ R60, R13, R60 ;  /* 0x0000003c0d3c7220 */ /* 0x000fe20000410000 */
[----:B------:R-:W-:Y:S01]  /*a100*/  FFMA.FTZ R77, R46, R56, R59 ;  /* 0x000000382e4d7223 */ /* 0x000fe2000001003b */
[----:B------:R-:W-:-:S02]  /*a110*/  F2FP.F16.E4M3.UNPACK_B R46, R47 ;  /* 0x0000002fff2e723e */ /* 0x000fc400020006ff */
[----:B------:R-:W-:Y:S01]  /*a120*/  FFMA.FTZ R78, R57, R44, R60 ;  /* 0x0000002c394e7223 */ /* 0x000fe2000001003c */
[----:B------:R-:W-:Y:S01]  /*a130*/  F2FP.F16.E4M3.UNPACK_B R60, R14 ;  /* 0x0000000eff3c723e */ /* 0x000fe200020006ff */
[----:B------:R-:W-:Y:S01]  /*a140*/  FFMA.FTZ R79, R13, R44, -R58 ;  /* 0x0000002c0d4f7223 */ /* 0x000fe2000001083a */
[-C--:B------:R-:W-:Y:S01]  /*a150*/  F2FP.F16.E4M3.UNPACK_B R13, R15.reuse ;  /* 0x0000000fff0d723e */ /* 0x080fe200020006ff */
[----:B------:R-:W-:Y:S01]  /*a160*/  FFMA.FTZ R76, R45, R56, -R62 ;  /* 0x000000382d4c7223 */ /* 0x000fe2000001083e */
[----:B------:R-:W-:Y:S01]  /*a170*/  F2FP.F16.E4M3.UNPACK_B R15, R15.H1 ;  /* 0x0000000fff0f723e */ /* 0x000fe200030006ff */
[----:B------:R-:W-:Y:S01]  /*a180*/  HADD2.F32 R56, -RZ, R46.H0_H0 ;  /* 0x2000002eff387230 */ /* 0x000fe20000004100 */
[-C--:B------:R-:W-:Y:S01]  /*a190*/  F2FP.F16.E4M3.UNPACK_B R14, R12.reuse ;  /* 0x0000000cff0e723e */ /* 0x080fe200020006ff */
[----:B------:R-:W-:Y:S01]  /*a1a0*/  HADD2.F32 R63, -RZ, R60.H0_H0 ;  /* 0x2000003cff3f7230 */ /* 0x000fe20000004100 */
[----:B------:R-:W-:Y:S01]  /*a1b0*/  F2FP.F16.E4M3.UNPACK_B R47, R47.H1 ;  /* 0x0000002fff2f723e */ /* 0x000fe200030006ff */
[----:B------:R-:W-:Y:S01]  /*a1c0*/  HADD2.F32 R44, -RZ, R13.H0_H0 ;  /* 0x2000000dff2c7230 */ /* 0x000fe20000004100 */
[----:B------:R-:W-:Y:S01]  /*a1d0*/  F2FP.F16.E4M3.UNPACK_B R57, R12.H1 ;  /* 0x0000000cff39723e */ /* 0x000fe200030006ff */
[----:B------:R-:W-:-:S02]  /*a1e0*/  HADD2.F32 R45, -RZ, R15.H0_H0 ;  /* 0x2000000fff2d7230 */ /* 0x000fc40000004100 */
[-C--:B------:R-:W-:Y:S01]  /*a1f0*/  FMUL.FTZ R115, R56, R63.reuse ;  /* 0x0000003f38737220 */ /* 0x080fe20000410000 */
[----:B------:R-:W-:Y:S02]  /*a200*/  HADD2.F32 R62, -RZ, R61.H0_H0 ;  /* 0x2000003dff3e7230 */ /* 0x000fe40000004100 */
[C---:B------:R-:W-:Y:S01]  /*a210*/  FMUL.FTZ R63, R44.reuse, R63 ;  /* 0x0000003f2c3f7220 */ /* 0x040fe20000410000 */
[----:B------:R-:W-:Y:S01]  /*a220*/  HADD2.F32 R59, -RZ, R14.H0_H0 ;  /* 0x2000000eff3b7230 */ /* 0x000fe20000004100 */
[----:B------:R-:W-:Y:S01]  /*a230*/  F2FP.SATFINITE.E4M3.F32.PACK_AB_MERGE_C R76, R79, R76, RZ ;  /* 0x0000004c4f4c723e */ /* 0x000fe200048070ff */
[----:B------:R-:W-:Y:S02]  /*a240*/  HADD2.F32 R12, -RZ, R47.H0_H0 ;  /* 0x2000002fff0c7230 */ /* 0x000fe40000004100 */
[----:B------:R-:W-:Y:S01]  /*a250*/  FMUL.FTZ R127, R45, R62 ;  /* 0x0000003e2d7f7220 */ /* 0x000fe20000410000 */
[----:B------:R-:W-:Y:S02]  /*a260*/  HADD2.F32 R58, -RZ, R57.H0_H0 ;  /* 0x20000039ff3a7230 */ /* 0x000fe40000004100 */
[----:B------:R-:W-:Y:S01]  /*a270*/  FFMA.FTZ R115, R44, R59, -R115 ;  /* 0x0000003b2c737223 */ /* 0x000fe20000010873 */
[----:B------:R-:W-:-:S02]  /*a280*/  HADD2.F32 R47, -RZ, R47.H1_H1 ;  /* 0x3000002fff2f7230 */ /* 0x000fc40000004100 */
[C---:B------:R-:W-:Y:S01]  /*a290*/  FMUL.FTZ R114, R12.reuse, R62 ;  /* 0x0000003e0c727220 */ /* 0x040fe20000410000 */
[----:B------:R-:W-:Y:S02]  /*a2a0*/  HADD2.F32 R44, -RZ, R61.H1_H1 ;  /* 0x3000003dff2c7230 */ /* 0x000fe40000004100 */
[-C--:B------:R-:W-:Y:S01]  /*a2b0*/  FFMA.FTZ R127, R12, R58.reuse, R127 ;  /* 0x0000003a0c7f7223 */ /* 0x080fe2000001007f */
[----:B------:R-:W-:Y:S02]  /*a2c0*/  HADD2.F32 R15, -RZ, R15.H1_H1 ;  /* 0x3000000fff0f7230 */ /* 0x000fe40000004100 */
[----:B------:R-:W-:Y:S01]  /*a2d0*/  FFMA.FTZ R63, R56, R59, R63 ;  /* 0x0000003b383f7223 */ /* 0x000fe2000001003f */
[----:B------:R-:W-:Y:S02]  /*a2e0*/  HADD2.F32 R46, -RZ, R46.H1_H1 ;  /* 0x3000002eff2e7230 */ /* 0x000fe40000004100 */
[----:B------:R-:W-:Y:S01]  /*a2f0*/  FFMA.FTZ R114, R45, R58, -R114 ;  /* 0x0000003a2d727223 */ /* 0x000fe20000010872 */
[----:B------:R-:W-:-:S02]  /*a300*/  HADD2.F32 R60, -RZ, R60.H1_H1 ;  /* 0x3000003cff3c7230 */ /* 0x000fc40000004100 */
[-C--:B------:R-:W-:Y:S01]  /*a310*/  FMUL.FTZ R56, R47, R44.reuse ;  /* 0x0000002c2f387220 */ /* 0x080fe20000410000 */
[----:B------:R-:W-:Y:S02]  /*a320*/  HADD2.F32 R13, -RZ, R13.H1_H1 ;  /* 0x3000000dff0d7230 */ /* 0x000fe40000004100 */
[----:B------:R-:W-:Y:S01]  /*a330*/  FMUL.FTZ R58, R15, R44 ;  /* 0x0000002c0f3a7220 */ /* 0x000fe20000410000 */
[----:B------:R-:W-:Y:S02]  /*a340*/  HADD2.F32 R12, -RZ, R57.H1_H1 ;  /* 0x30000039ff0c7230 */ /* 0x000fe40000004100 */
[-C--:B------:R-:W-:Y:S01]  /*a350*/  FMUL.FTZ R44, R46, R60.reuse ;  /* 0x0000003c2e2c7220 */ /* 0x080fe20000410000 */
[----:B------:R-:W-:Y:S02]  /*a360*/  HADD2.F32 R14, -RZ, R14.H1_H1 ;  /* 0x3000000eff0e7230 */ /* 0x000fe40000004100 */
[----:B------:R-:W-:Y:S01]  /*a370*/  FMUL.FTZ R45, R13, R60 ;  /* 0x0000003c0d2d7220 */ /* 0x000fe20000410000 */
[----:B------:R-:W-:Y:S01]  /*a380*/  F2FP.SATFINITE.E4M3.F32.PACK_AB_MERGE_C R77, R78, R77, RZ ;  /* 0x0000004d4e4d723e */ /* 0x000fe200048070ff */
        /* <DEDUP_REMOVED lines=11> */
[----:B------:R-:W-:Y:S02]  /*a440*/  F2FP.SATFINITE.E4M3.F32.PACK_AB_MERGE_C R47, R14, R63, R58 ;  /* 0x0000003f0e2f723e */ /* 0x000fe4000480703a */
[----:B------:R-:W-:Y:S02]  /*a450*/  F2FP.SATFINITE.E4M3.F32.PACK_AB_MERGE_C R45, R67, R64, R77 ;  /* 0x00000040432d723e */ /* 0x000fe4000480704d */
[----:B------:R-:W-:-:S07]  /*a460*/  MOV R14, R53 ;  /* 0x00000035000e7202 */ /* 0x000fce0000000f00 */
.L_x_3016:
[----:B------:R-:W-:Y:S05]  /*a470*/  BSYNC B2 ;  /* 0x0000000000027941 */ /* 0x000fea0003800000 */
.L_x_3015:
[----:B------:R-:W-:Y:S01]  /*a480*/  ISETP.GE.AND P3, PT, R11, R123, PT ;  /* 0x0000007b0b00720c */ /* 0x000fe20003f66270 */
[----:B0-----:R0:W-:-:S12]  /*a490*/  ST.E.128 desc[UR36][R48.64], R12 ;  /* 0x0000000c30007985 */ /* 0x0011d8000c101d24 */
[----:B------:R-:W-:-:S04]  /*a4a0*/  @!P3 IADD3 R52, P4, R11, R52, RZ ;  /* 0x000000340b34b210 */ /* 0x000fc80007f9e0ff */
[----:B------:R-:W-:-:S05]  /*a4b0*/  @!P3 LEA.HI.X.SX32 R53, R11, R50, 0x1, P4 ;  /* 0x000000320b35b211 */ /* 0x000fca00020f0eff */
[----:B------:R0:W-:Y:S04]  /*a4c0*/  @!P3 ST.E.128 desc[UR36][R52.64], R44 ;  /* 0x0000002c3400b985 */ /* 0x0001e8000c101d24 */
.L_x_3014:
[----:B------:R-:W-:Y:S05]  /*a4d0*/  BSYNC B1 ;  /* 0x0000000000017941 */ /* 0x000fea0003800000 */
.L_x_3013:
[----:B------:R-:W-:-:S03]  /*a4e0*/  UMOV UR4, 0xffffffff ;  /* 0xffffffff00047882 */ /* 0x000fc60000000000 */
[----:B------:R-:W-:Y:S05]  /*a4f0*/  BRA.DIV UR4, `(.L_x_3017) ;  /* 0x0000021604ac7947 */ /* 0x000fea000b800000 */
[----:B0---4-:R-:W0:Y:S04]  /*a500*/  SHFL.IDX PT, R116, R116, 0x3, 0x181f ;  /* 0x00781f0074747f89 */ /* 0x011e2800000e0000 */
[----:B------:R4:W0:Y:S02]  /*a510*/  SHFL.IDX PT, R48, R113, 0x3, 0x181f ;  /* 0x00781f0071307f89 */ /* 0x00082400000e0000 */
.L_x_3334:
[----:B------:R-:W-:-:S13]  /*a520*/  ISETP.GE.OR P3, PT, R100, R109, P1 ;  /* 0x0000006d6400720c */ /* 0x000fda0000f66670 */
        /* <DEDUP_REMOVED lines=26> */
[----:B------:R-:W-:Y:S01]  /*a6d0*/  LOP3.LUT R52, R69, 0xff, RZ, 0xc0, !PT ;  /* 0x000000ff45347812 */ /* 0x000fe200078ec0ff */
[----:B------:R-:W-:Y:S01]  /*a6e0*/  IMAD.MOV.U32 R55, RZ, RZ, R44 ;  /* 0x000000ffff377224 */ /* 0x000fe200078e002c */
[----:B------:R-:W-:Y:S01]  /*a6f0*/  SHF.R.U32.HI R53, RZ, 0x18, R69 ;  /* 0x00000018ff357819 */ /* 0x000fe20000011645 */
[----:B------:R-:W-:Y:S01]  /*a700*/  IMAD.SHL.U32 R12, R58, 0x100, RZ ;  /* 0x000001003a0c7824 */ /* 0x000fe200078e00ff */
[----:B------:R-:W-:Y:S01]  /*a710*/  SHF.R.U32.HI R65, RZ, 0x8, R71 ;  /* 0x00000008ff417819 */ /* 0x000fe20000011647 */
[----:B------:R-:W-:Y:S01]  /*a720*/  IMAD.MOV.U32 R58, RZ, RZ, R46 ;  /* 0x000000ffff3a7224 */ /* 0x000fe200078e002e */
[----:B------:R-:W-:Y:S01]  /*a730*/  PRMT R53, R53, 0x654, R52 ;  /* 0x0000065435357816 */ /* 0x000fe20000000034 */
        /* <DEDUP_REMOVED lines=25> */
[----:B------:R-:W-:-:S02]  /*a8d0*/  SHF.R.U32.HI R66, RZ, 0x10, R73 ;  /* 0x00000010ff427819 */ /* 0x000fc40000011649 */
[----:B------:R-:W-:Y:S02]  /*a8e0*/  SHF.R.U32.HI R62, RZ, 0x10, R75 ;  /* 0x00000010ff3e7819 */ /* 0x000fe4000001164b */
[----:B------:R-:W-:Y:S01]  /*a8f0*/  LOP3.LUT R44, R53, 0xff0000, R44, 0xf8, !PT ;  /* 0x00ff0000352c7812 */ /* 0x000fe200078ef82c */
[----:B------:R-:W-:Y:S01]  /*a900*/  HADD2.F32 R53, -RZ, R52.H0_H0 ;  /* 0x20000034ff357230 */ /* 0x000fe20000004100 */
[----:B------:R-:W-:Y:S01]  /*a910*/  F2FP.F16.E4M3.UNPACK_B R59, R119.H1 ;  /* 0x00000077ff3b723e */ /* 0x000fe200030006ff */
[----:B------:R-:W-:Y:S01]  /*a920*/  IMAD.U32 R46, R66, 0x10000, RZ ;  /* 0x00010000422e7824 */ /* 0x000fe200078e00ff */
[----:B------:R-:W-:Y:S01]  /*a930*/  LOP3.LUT R12, R57, 0xff0000, R12, 0xf8, !PT ;  /* 0x00ff0000390c7812 */ /* 0x000fe200078ef80c */
[----:B------:R-:W-:Y:S02]  /*a940*/  HADD2.F32 R57, -RZ, R56.H0_H0 ;  /* 0x20000038ff397230 */ /* 0x000fe40000004100 */
[----:B------:R-:W-:Y:S01]  /*a950*/  FMUL.FTZ R66, R53, R14 ;  /* 0x0000000e35427220 */ /* 0x000fe20000410000 */
[----:B------:R-:W-:Y:S01]  /*a960*/  IMAD.U32 R62, R62, 0x10000, RZ ;  /* 0x000100003e3e7824 */ /* 0x000fe200078e00ff */
[----:B------:R-:W-:Y:S01]  /*a970*/  F2FP.F16.E4M3.UNPACK_B R122, R122 ;  /* 0x0000007aff7a723e */ /* 0x000fe200020006ff */
[----:B------:R-:W-:-:S02]  /*a980*/  HADD2.F32 R60, -RZ, R59.H0_H0 ;  /* 0x2000003bff3c7230 */ /* 0x000fc40000004100 */
[----:B------:R-:W-:Y:S01]  /*a990*/  FMUL.FTZ R64, R57, R14 ;  /* 0x0000000e39407220 */ /* 0x000fe20000410000 */
[----:B------:R-:W-:Y:S02]  /*a9a0*/  F2FP.F16.E4M3.UNPACK_B R55, R55 ;  /* 0x00000037ff37723e */ /* 0x000fe400020006ff */
        /* <DEDUP_REMOVED lines=34> */
[----:B------:R-:W-:Y:S02]  /*abd0*/  HADD2.F32 R56, -RZ, R53.H0_H0 ;  /* 0x20000035ff387230 */ /* 0x000fe40000004100 */
[----:B------:R-:W-:Y:S01]  /*abe0*/  FFMA.FTZ R122, R55, R52, R122 ;  /* 0x00000034377a7223 */ /* 0x000fe2000001007a */
[----:B------:R-:W-:Y:S01]  /*abf0*/  HADD2.F32 R52, -RZ, R49.H0_H0 ;  /* 0x20000031ff347230 */ /* 0x000fe20000004100 */
[----:B------:R-:W-:Y:S01]  /*ac00*/  F2FP.F16.E4M3.UNPACK_B R121, R121 ;  /* 0x00000079ff79723e */ /* 0x000fe200020006ff */
[----:B------:R-:W-:-:S02]  /*ac10*/  HADD2.F32 R60, -RZ, R59.H1_H1 ;  /* 0x3000003bff3c7230 */ /* 0x000fc40000004100 */
[-C--:B------:R-:W-:Y:S01]  /*ac20*/  FMUL.FTZ R59, R56, R61.reuse ;  /* 0x0000003d383b7220 */ /* 0x080fe20000410000 */
[----:B------:R-:W-:Y:S02]  /*ac30*/  HADD2.F32 R55, -RZ, R57.H0_H0 ;  /* 0x20000039ff377230 */ /* 0x000fe40000004100 */
[C---:B------:R-:W-:Y:S01]  /*ac40*/  FMUL.FTZ R71, R52.reuse, R61 ;  /* 0x0000003d34477220 */ /* 0x040fe20000410000 */
[----:B------:R-:W-:Y:S01]  /*ac50*/  HADD2.F32 R53, -RZ, R53.H1_H1 ;  /* 0x30000035ff357230 */ /* 0x000fe20000004100 */
[----:B------:R-:W-:Y:S01]  /*ac60*/  F2FP.F16.E4M3.UNPACK_B R58, R58 ;  /* 0x0000003aff3a723e */ /* 0x000fe200020006ff */
        /* <DEDUP_REMOVED lines=19> */
[----:B------:R-:W-:Y:S01]  /*ada0*/  HADD2.F32 R53, -RZ, R117.H0_H0 ;  /* 0x20000075ff357230 */ /* 0x000fe20000004100 */
[----:B------:R-:W-:Y:S01]  /*adb0*/  F2FP.SATFINITE.E4M3.F32.PACK_AB_MERGE_C R64, R67, R64, RZ ;  /* 0x000000404340723e */ /* 0x000fe200048070ff */
[----:B------:R-:W-:-:S02]  /*adc0*/  HADD2.F32 R54, -RZ, R54.H1_H1 ;  /* 0x30000036ff367230 */ /* 0x000fc40000004100 */
[----:B------:R-:W-:Y:S01]  /*add0*/  FMUL.FTZ R59, R58, R121 ;  /* 0x000000793a3b7220 */ /* 0x000fe20000410000 */
[----:B------:R-:W-:Y:S02]  /*ade0*/  HADD2.F32 R117, -RZ, R117.H1_H1 ;  /* 0x30000075ff757230 */ /* 0x000fe40000004100 */
[-C--:B------:R-:W-:Y:S01]  /*adf0*/  FFMA.FTZ R57, R49, R53.reuse, -R56 ;  /* 0x0000003531397223 */ /* 0x080fe20000010838 */
[----:B------:R-:W-:Y:S01]  /*ae00*/  FFMA.FTZ R60, R52, R53, R55 ;  /* 0x00000035343c7223 */ /* 0x000fe20000010037 */
[----:B------:R-:W-:Y:S01]  /*ae10*/  F2FP.F16.E4M3.UNPACK_B R53, R45 ;  /* 0x0000002dff35723e */ /* 0x000fe200020006ff */
[C---:B------:R-:W-:Y:S01]  /*ae20*/  FMUL.FTZ R121, R54.reuse, R121 ;  /* 0x0000007936797220 */ /* 0x040fe20000410000 */
[----:B------:R-:W-:Y:S01]  /*ae30*/  FFMA.FTZ R52, R54, R117, -R59 ;  /* 0x0000007536347223 */ /* 0x000fe2000001083b */
[----:B------:R-:W-:Y:S02]  /*ae40*/  F2FP.F16.E4M3.UNPACK_B R56, R46 ;  /* 0x0000002eff38723e */ /* 0x000fe400020006ff */
[----:B------:R-:W-:Y:S01]  /*ae50*/  F2FP.F16.E4M3.UNPACK_B R49, R13 ;  /* 0x0000000dff31723e */ /* 0x000fe200020006ff */
[----:B------:R-:W-:Y:S01]  /*ae60*/  HADD2.F32 R54, -RZ, R53.H0_H0 ;  /* 0x20000035ff367230 */ /* 0x000fe20000004100 */
[----:B------:R-:W-:Y:S01]  /*ae70*/  F2FP.F16.E4M3.UNPACK_B R55, R44 ;  /* 0x0000002cff37723e */ /* 0x000fe200020006ff */
[----:B------:R-:W-:Y:S01]  /*ae80*/  HADD2.F32 R59, -RZ, R56.H0_H0 ;  /* 0x20000038ff3b7230 */ /* 0x000fe20000004100 */
[----:B------:R-:W-:Y:S01]  /*ae90*/  F2FP.SATFINITE.E4M3.F32.PACK_AB_MERGE_C R71, R52, R57, R61 ;  /* 0x000000393447723e */ /* 0x000fe2000480703d */
[----:B------:R-:W-:-:S02]  /*aea0*/  HADD2.F32 R52, -RZ, R49.H0_H0 ;  /* 0x20000031ff347230 */ /* 0x000fc40000004100 */
[----:B------:R-:W-:Y:S01]  /*aeb0*/  FFMA.FTZ R121, R58, R117, R121 ;  /* 0x000000753a797223 */ /* 0x000fe20000010079 */
[----:B------:R-:W-:Y:S02]  /*aec0*/  HADD2.F32 R57, -RZ, R55.H0_H0 ;  /* 0x20000037ff397230 */ /* 0x000fe40000004100 */
[-C--:B------:R-:W-:Y:S01]  /*aed0*/  FMUL.FTZ R61, R54, R59.reuse ;  /* 0x0000003b363d7220 */ /* 0x080fe20000410000 */
[----:B------:R-:W-:Y:S02]  /*aee0*/  HADD2.F32 R53, -RZ, R53.H1_H1 ;  /* 0x30000035ff357230 */ /* 0x000fe40000004100 */
[----:B------:R-:W-:Y:S01]  /*aef0*/  FMUL.FTZ R59, R52, R59 ;  /* 0x0000003b343b7220 */ /* 0x000fe20000410000 */
[----:B------:R-:W-:Y:S01]  /*af00*/  HADD2.F32 R56, -RZ, R56.H1_H1 ;  /* 0x30000038ff387230 */ /* 0x000fe20000004100 */
[----:B------:R-:W-:Y:S01]  /*af10*/  F2FP.SATFINITE.E4M3.F32.PACK_AB_MERGE_C R121, R121, R60, R70 ;  /* 0x0000003c7979723e */ /* 0x000fe20004807046 */
[----:B------:R-:W-:Y:S02]  /*af20*/  HADD2.F32 R49, -RZ, R49.H1_H1 ;  /* 0x30000031ff317230 */ /* 0x000fe40000004100 */
[----:B------:R-:W-:Y:S01]  /*af30*/  FFMA.FTZ R59, R54, R57, R59 ;  /* 0x00000039363b7223 */ /* 0x000fe2000001003b */
[----:B------:R-:W-:-:S02]  /*af40*/  HADD2.F32 R54, -RZ, R55.H1_H1 ;  /* 0x30000037ff367230 */ /* 0x000fc40000004100 */
[-C--:B------:R-:W-:Y:S01]  /*af50*/  FMUL.FTZ R58, R53, R56.reuse ;  /* 0x00000038353a7220 */ /* 0x080fe20000410000 */
[----:B------:R-:W-:Y:S01]  /*af60*/  FFMA.FTZ R61, R52, R57, -R61 ;  /* 0x00000039343d7223 */ /* 0x000fe2000001083d */
[C---:B------:R-:W-:Y:S01]  /*af70*/  FMUL.FTZ R56, R49.reuse, R56 ;  /* 0x0000003831387220 */ /* 0x040fe20000410000 */
[----:B------:R-:W-:Y:S01]  /*af80*/  F2FP.F16.E4M3.UNPACK_B R52, R45.H1 ;  /* 0x0000002dff34723e */ /* 0x000fe200030006ff */
[----:B------:R-:W-:Y:S01]  /*af90*/  FFMA.FTZ R60, R49, R54, -R58 ;  /* 0x00000036313c7223 */ /* 0x000fe2000001083a */
[----:B------:R-:W-:Y:S02]  /*afa0*/  F2FP.F16.E4M3.UNPACK_B R49, R46.H1 ;  /* 0x0000002eff31723e */ /* 0x000fe400030006ff */
[----:B------:R-:W-:Y:S01]  /*afb0*/  F2FP.F16.E4M3.UNPACK_B R13, R13.H1 ;  /* 0x0000000dff0d723e */ /* 0x000fe200030006ff */
[--C-:B------:R-:W-:Y:S01]  /*afc0*/  HADD2.F32 R46, -RZ, R52.reuse.H0_H0 ;  /* 0x20000034ff2e7230 */ /* 0x100fe20000004100 */
[----:B------:R-:W-:Y:S01]  /*afd0*/  F2FP.SATFINITE.E4M3.F32.PACK_AB_MERGE_C R66, R69, R66, RZ ;  /* 0x000000424542723e */ /* 0x000fe200048070ff */
[----:B------:R-:W-:Y:S01]  /*afe0*/  HADD2.F32 R52, -RZ, R52.H1_H1 ;  /* 0x30000034ff347230 */ /* 0x000fe20000004100 */
[----:B------:R-:W-:Y:S01]  /*aff0*/  F2FP.SATFINITE.E4M3.F32.PACK_AB_MERGE_C R69, R65, R62, R64 ;  /* 0x0000003e4145723e */ /* 0x000fe20004807040 */
[----:B------:R-:W-:Y:S01]  /*b000*/  FFMA.FTZ R62, R53, R54, R56 ;  /* 0x00000036353e7223 */ /* 0x000fe20000010038 */
[----:B------:R-:W-:Y:S01]  /*b010*/  F2FP.F16.E4M3.UNPACK_B R44, R44.H1 ;  /* 0x0000002cff2c723e */ /* 0x000fe200030006ff */
[----:B------:R-:W-:Y:S01]  /*b020*/  HADD2.F32 R53, -RZ, R49.H0_H0 ;  /* 0x20000031ff357230 */ /* 0x000fe20000004100 */
[----:B------:R-:W-:Y:S01]  /*b030*/  F2FP.SATFINITE.E4M3.F32.PACK_AB_MERGE_C R122, R122, R63, R66 ;  /* 0x0000003f7a7a723e */ /* 0x000fe20004807042 */
[----:B------:R-:W-:Y:S01]  /*b040*/  HADD2.F32 R45, -RZ, R13.H0_H0 ;  /* 0x2000000dff2d7230 */ /* 0x000fe20000004100 */
        /* <DEDUP_REMOVED lines=64> */
.L_x_3019:
[----:B------:R-:W-:Y:S05]  /*b450*/  BSYNC B1 ;  /* 0x0000000000017941 */ /* 0x000fea0003800000 */
.L_x_3018:
[----:B0-----:R0:W-:Y:S01]  /*b460*/  ST.E.128 desc[UR36][R50.64], R12 ;  /* 0x0000000c32007985 */ /* 0x0011e2000c101d24 */
[----:B------:R-:W-:-:S13]  /*b470*/  ISETP.GE.AND P2, PT, R11, R123, PT ;  /* 0x0000007b0b00720c */ /* 0x000fda0003f46270 */
[----:B------:R-:W-:Y:S05]  /*b480*/  @P2 BRA `(.L_x_2992) ;  /* 0x0000000400b82947 */ /* 0x000fea0003800000 */
[----:B------:R-:W-:-:S04]  /*b490*/  IADD3 R48, P2, R11, R48, RZ ;  /* 0x000000300b307210 */ /* 0x000fc80007f5e0ff */
[----:B------:R-:W-:-:S05]  /*b4a0*/  LEA.HI.X.SX32 R49, R11, R116, 0x1, P2 ;  /* 0x000000740b317211 */ /* 0x000fca00010f0eff */
[----:B------:R0:W-:Y:S01]  /*b4b0*/  ST.E.128 desc[UR36][R48.64], R44 ;  /* 0x0000002c30007985 */ /* 0x0001e2000c101d24 */
[----:B------:R-:W-:Y:S05]  /*b4c0*/  BRA `(.L_x_2992) ;  /* 0x0000000400a87947 */ /* 0x000fea0003800000 */
.L_x_2951:
[----:B------:R-:W-:-:S06]  /*b4d0*/  UISETP.NE.AND UP0, UPT, UR60, 0x3, UPT ;  /* 0x000000033c00788c */ /* 0x000fcc000bf05270 */
[----:B------:R-:W-:-:S13]  /*b4e0*/  PLOP3.LUT P5, PT, PT, PT, UP0, 0x80, 0x0 ;  /* 0x000000000000781c */ /* 0x000fda0003faf008 */
[----:B------:R-:W-:Y:S05]  /*b4f0*/  @!P5 BRA `(.L_x_3020) ;  /* 0x000000000004d947 */ /* 0x000fea0003800000 */
[----:B------:R-:W-:Y:S01]  /*b500*/  BPT.TRAP 0x1 ;  /* 0x000000040000795c */ /* 0x000fe20000300000 */
.L_x_3020:
[----:B------:R-:W-:Y:S01]  /*b510*/  IMAD R80, R23, 0x8, R22 ;  /* 0x0000000817507824 */ /* 0x000fe200078e0216 */
[----:B------:R-:W-:Y:S01]  /*b520*/  SHF.L.U32 R110, R224, 0x1f, RZ ;  /* 0x0000001fe06e7819 */ /* 0x000fe200000006ff */
[----:B------:R-:W-:Y:S01]  /*b530*/  BSSY B1, `(.L_x_3021) ;  /* 0x0000004000017945 */ /* 0x000fe20003800000 */
[----:B------:R-:W-:Y:S02]  /*b540*/  SHF.R.S32.HI R107, RZ, 0x1f, R106 ;  /* 0x0000001fff6b7819 */ /* 0x000fe4000001146a */
[----:B------:R-:W0:Y:S02]  /*b550*/  SYNCS.PHASECHK.TRANS64.TRYWAIT P2, [R80+URZ+0x38890], R110 ;  /* 0x0388906e500075a7 */ /* 0x000e24000804017f */
[----:B0-----:R-:W-:Y:S05]  /*b560*/  @!P2 BRA `(.L_x_3022) ;  /* 0x0000020400dca947 */ /* 0x001fea0003800000 */
.L_x_3335:
[----:B------:R-:W-:Y:S05]  /*b570*/  BSYNC B1 ;  /* 0x0000000000017941 */ /* 0x000fea0003800000 */
.L_x_3021:
        /* <DEDUP_REMOVED lines=19> */
[----:B------:R-:W-:Y:S01]  /*b6b0*/  IADD3 R44, P2, R12, UR6, RZ ;  /* 0x000000060c2c7c10 */ /* 0x000fe2000ff5e0ff */
[----:B------:R-:W-:-:S03]  /*b6c0*/  IMAD.IADD R47, R109, 0x1, -R221 ;  /* 0x000000016d2f7824 */ /* 0x000fc600078e0add */
[----:B------:R-:W-:Y:S02]  /*b6d0*/  IADD3.X R46, R13, UR7, R11, P2, !PT ;  /* 0x000000070d2e7c10 */ /* 0x000fe400097fe40b */
[----:B------:R-:W-:Y:S01]  /*b6e0*/  ISETP.GE.AND P2, PT, R47, 0x1, PT ;  /* 0x000000012f00780c */ /* 0x000fe20003f46270 */
[----:B------:R-:W-:-:S12]  /*b6f0*/  BRA.DIV UR4, `(.L_x_3023) ;  /* 0x00000206048c7947 */ /* 0x000fd8000b800000 */
[----:B------:R1:W2:Y:S04]  /*b700*/  SHFL.IDX PT, R45, R46, RZ, 0x181f ;  /* 0x00181fff2e2d7589 */ /* 0x0002a800000e0000 */
[----:B------:R1:W3:Y:S02]  /*b710*/  SHFL.IDX PT, R14, R44, RZ, 0x181f ;  /* 0x00181fff2c0e7589 */ /* 0x0002e400000e0000 */
.L_x_3339:
        /* <DEDUP_REMOVED lines=13> */
.L_x_3025:
[----:B------:R-:W-:Y:S05]  /*b7f0*/  BSYNC B1 ;  /* 0x0000000000017941 */ /* 0x000fea0003800000 */
.L_x_3024:
[----:B------:R-:W-:-:S03]  /*b800*/  UMOV UR4, 0xffffffff ;  /* 0xffffffff00047882 */ /* 0x000fc60000000000 */
[----:B------:R-:W-:Y:S05]  /*b810*/  BRA.DIV UR4, `(.L_x_3026) ;  /* 0x00000206048c7947 */ /* 0x000fea000b800000 */
[----:B--2---:R2:W0:Y:S04]  /*b820*/  SHFL.IDX PT, R45, R46, 0x1, 0x181f ;  /* 0x00381f002e2d7f89 */ /* 0x00442800000e0000 */
[----:B---34-:R2:W3:Y:S02]  /*b830*/  SHFL.IDX PT, R14, R44, 0x1, 0x181f ;  /* 0x00381f002c0e7f89 */ /* 0x0184e400000e0000 */
.L_x_3343:
        /* <DEDUP_REMOVED lines=14> */
.L_x_3028:
[----:B------:R-:W-:Y:S05]  /*b920*/  BSYNC B1 ;  /* 0x0000000000017941 */ /* 0x000fea0003800000 */
.L_x_3027:
[----:B------:R-:W-:-:S03]  /*b930*/  UMOV UR4, 0xffffffff ;  /* 0xffffffff00047882 */ /* 0x000fc60000000000 */
[----:B------:R-:W-:Y:S05]  /*b940*/  BRA.DIV UR4, `(.L_x_3029) ;  /* 0x0000020604887947 */ /* 0x000fea000b800000 */
[----:B0-----:R0:W0:Y:S04]  /*b950*/  SHFL.IDX PT, R45, R46, 0x2, 0x181f ;  /* 0x00581f002e2d7f89 */ /* 0x00102800000e0000 */
[----:B---34-:R3:W4:Y:S02]  /*b960*/  SHFL.IDX PT, R14, R44, 0x2, 0x181f ;  /* 0x00581f002c0e7f89 */ /* 0x01872400000e0000 */
.L_x_3347:
        /* <DEDUP_REMOVED lines=14> */
.L_x_3031:
[----:B------:R-:W-:Y:S05]  /*ba50*/  BSYNC B1 ;  /* 0x0000000000017941 */ /* 0x000fea0003800000 */
.L_x_3030:
[----:B------:R-:W-:-:S03]  /*ba60*/  UMOV UR4, 0xffffffff ;  /* 0xffffffff00047882 */ /* 0x000fc60000000000 */
[----:B------:R-:W-:Y:S05]  /*ba70*/  BRA.DIV UR4, `(.L_x_3032) ;  /* 0x0000020604847947 */ /* 0x000fea000b800000 */
[----:B0-----:R0:W0:Y:S04]  /*ba80*/  SHFL.IDX PT, R45, R46, 0x3, 0x181f ;  /* 0x00781f002e2d7f89 */ /* 0x00102800000e0000 */
[----:B----4-:R4:W0:Y:S02]  /*ba90*/  SHFL.IDX PT, R14, R44, 0x3, 0x181f ;  /* 0x00781f002c0e7f89 */ /* 0x01082400000e0000 */
.L_x_3351:
[----:B------:R-:W-:-:S13]  /*baa0*/  ISETP.GE.AND P2, PT, R47, 0x61, PT ;  /* 0x000000612f00780c */ /* 0x000fda0003f46270 */
[----:B------:R-:W-:Y:S05]  /*bab0*/  @!P2 BRA `(.L_x_2992) ;  /* 0x00000000002ca947 */ /* 0x000fea0003800000 */
[----:B------:R-:W-:Y:S02]  /*bac0*/  ULDC UR4, c[0x0][0x2f4] ;  /* 0x0000bd0000047ab9 */ /* 0x000fe40000000800 */
[----:B------:R-:W-:-:S13]  /*bad0*/  ISETP.GE.AND P2, PT, R16, UR4, PT ;  /* 0x0000000410007c0c */ /* 0x000fda000bf46270 */
[----:B012---:R-:W-:-:S05]  /*bae0*/  @!P2 IADD3 R46, P3, R16, R14, RZ ;  /* 0x0000000e102ea210 */ /* 0x007fca0007f7e0ff */
[----:B------:R-:W-:Y:S01]  /*baf0*/  @!P2 IMAD.X R47, R45, 0x1, R17, P3 ;  /* 0x000000012d2fa824 */ /* 0x000fe200018e0611 */
[----:B------:R-:W-:-:S13]  /*bb00*/  ISETP.GE.AND P3, PT, R18, UR4, PT ;  /* 0x0000000412007c0c */ /* 0x000fda000bf66270 */
[----:B---34-:R-:W-:Y:S02]  /*bb10*/  @!P3 IADD3 R44, P4, R18, R14, RZ ;  /* 0x0000000e122cb210 */ /* 0x018fe40007f9e0ff */
[----:B------:R-:W0:Y:S03]  /*bb20*/  @!P2 LDS.128 R12, [R95+0x2b400] ;  /* 0x02b400005f0ca984 */ /* 0x000e260000000c00 */
[----:B------:R-:W-:Y:S01]  /*bb30*/  @!P3 IMAD.X R45, R45, 0x1, R220, P4 ;  /* 0x000000012d2db824 */ /* 0x000fe200020e06dc */
[----:B0-----:R-:W-:Y:S04]  /*bb40*/  @!P2 ST.E.128 desc[UR36][R46.64], R12 ;  /* 0x0000000c2e00a985 */ /* 0x001fe8000c101d24 */
[----:B------:R-:W0:Y:S04]  /*bb50*/  @!P3 LDS.128 R12, [R95+0x2f400] ;  /* 0x02f400005f0cb984 */ /* 0x000e280000000c00 */
[----:B0-----:R0:W-:Y:S02]  /*bb60*/  @!P3 ST.E.128 desc[UR36][R44.64], R12 ;  /* 0x0000000c2c00b985 */ /* 0x0011e4000c101d24 */
.L_x_2992:
[----:B------:R-:W-:Y:S05]  /*bb70*/  BSYNC B0 ;  /* 0x0000000000007941 */ /* 0x000fea0003800000 */
.L_x_2950:
        /* <DEDUP_REMOVED lines=16> */
.L_x_3034:
[----:B------:R-:W-:Y:S05]  /*bc80*/  BSYNC B0 ;  /* 0x0000000000007941 */ /* 0x000fea0003800000 */
.L_x_3033:
[----:B------:R-:W5:Y:S01]  /*bc90*/  SYNCS.PHASECHK.TRANS64.TRYWAIT P3, [R80+URZ+0x388b0], R110 ;  /* 0x0388b06e500075a7 */ /* 0x000f62000806017f */
[----:B------:R-:W-:Y:S01]  /*bca0*/  ULDC UR39, c[0x0][0x2f4] ;  /* 0x0000bd0000277ab9 */ /* 0x000fe20000000800 */
[----:B------:R-:W-:Y:S04]  /*bcb0*/  BSSY B0, `(.L_x_3035) ;  /* 0x0000002000007945 */ /* 0x000fe80003800000 */
[----:B-----5:R-:W-:Y:S05]  /*bcc0*/  @!P3 BRA `(.L_x_3036) ;  /* 0x000002040038b947 */ /* 0x020fea0003800000 */
.L_x_3352:
[----:B------:R-:W-:Y:S05]  /*bcd0*/  BSYNC B0 ;  /* 0x0000000000007941 */ /* 0x000fea0003800000 */
.L_x_3035:
        /* <DEDUP_REMOVED lines=10> */
[C---:B-1----:R-:W-:Y:S02]  /*bd80*/  IMAD R11, R105.reuse, UR5, R108 ;  /* 0x00000005690b7c24 */ /* 0x042fe4000f8e026c */
[----:B------:R-:W-:Y:S01]  /*bd90*/  IMAD.WIDE.U32 R12, R105, UR4, R12 ;  /* 0x00000004690c7c25 */ /* 0x000fe2000f8e000c */
[----:B------:R-:W-:-:S03]  /*bda0*/  ULDC.64 UR4, c[0x0][0x330] ;  /* 0x0000cc0000047ab9 */ /* 0x000fc60000000a00 */
[----:B------:R-:W-:Y:S02]  /*bdb0*/  IMAD.IADD R13, R13, 0x1, R11 ;  /* 0x000000010d0d7824 */ /* 0x000fe400078e020b */
[----:B------:R-:W-:Y:S02]  /*bdc0*/  IMAD R11, R34, UR4, RZ ;  /* 0x00000004220b7c24 */ /* 0x000fe4000f8e02ff */
[----:B------:R-:W-:-:S04]  /*bdd0*/  IMAD.WIDE.U32 R12, R218, UR4, R12 ;  /* 0x00000004da0c7c25 */ /* 0x000fc8000f8e000c */
[----:B------:R-:W-:Y:S01]  /*bde0*/  IMAD R11, R218, UR5, R11 ;  /* 0x00000005da0b7c24 */ /* 0x000fe2000f8e020b */
[----:B------:R-:W-:-:S04]  /*bdf0*/  IADD3 R48, P3, R12, UR6, RZ ;  /* 0x000000060c307c10 */ /* 0x000fc8000ff7e0ff */
[----:B------:R-:W-:Y:S01]  /*be00*/  IADD3.X R11, R13, UR7, R11, P3, !PT ;  /* 0x000000070d0b7c10 */ /* 0x000fe20009ffe40b */
[----:B------:R0:W1:Y:S01]  /*be10*/  SHFL.IDX PT, R47, R48, RZ, 0x181f ;  /* 0x00181fff302f7589 */ /* 0x00006200000e0000 */
[----:B------:R-:W-:-:S03]  /*be20*/  ISETP.GE.AND P3, PT, R109, 0x1, PT ;  /* 0x000000016d00780c */ /* 0x000fc60003f66270 */
[----:B------:R0:W2:Y:S10]  /*be30*/  SHFL.IDX PT, R13, R11, RZ, 0x181f ;  /* 0x00181fff0b0d7589 */ /* 0x0000b400000e0000 */
[----:B0-----:R-:W-:Y:S05]  /*be40*/  @!P3 BRA `(.L_x_3038) ;  /* 0x000000000028b947 */ /* 0x001fea0003800000 */
[----:B------:R-:W-:-:S13]  /*be50*/  ISETP.GE.AND P3, PT, R16, UR39, PT ;  /* 0x0000002710007c0c */ /* 0x000fda000bf66270 */
[----:B-1-34-:R-:W-:-:S05]  /*be60*/  @!P3 IADD3 R44, P4, R16, R47, RZ ;  /* 0x0000002f102cb210 */ /* 0x01afca0007f9e0ff */
[----:B--2---:R-:W-:Y:S01]  /*be70*/  @!P3 IMAD.X R45, R13, 0x1, R17, P4 ;  /* 0x000000010d2db824 */ /* 0x004fe200020e0611 */
[----:B------:R-:W-:-:S13]  /*be80*/  ISETP.GE.AND P4, PT, R18, UR39, PT ;  /* 0x0000002712007c0c */ /* 0x000fda000bf86270 */
[----:B------:R-:W-:-:S05]  /*be90*/  @!P4 IADD3 R46, P5, R18, R47, RZ ;  /* 0x0000002f122ec210 */ /* 0x000fca0007fbe0ff */
[----:B------:R-:W-:Y:S02]  /*bea0*/  @!P4 IMAD.X R47, R13, 0x1, R220, P5 ;  /* 0x000000010d2fc824 */ /* 0x000fe400028e06dc */
[----:B------:R-:W0:Y:S04]  /*beb0*/  @!P3 LDS.128 R12, [R95+0x10400] ;  /* 0x010400005f0cb984 */ /* 0x000e280000000c00 */
[----:B0-----:R-:W-:Y:S04]  /*bec0*/  @!P3 ST.E.128 desc[UR36][R44.64], R12 ;  /* 0x0000000c2c00b985 */ /* 0x001fe8000c101d24 */
[----:B------:R-:W0:Y:S04]  /*bed0*/  @!P4 LDS.128 R12, [R95+0x14400] ;  /* 0x014400005f0cc984 */ /* 0x000e280000000c00 */
[----:B0-----:R0:W-:Y:S02]  /*bee0*/  @!P4 ST.E.128 desc[UR36][R46.64], R12 ;  /* 0x0000000c2e00c985 */ /* 0x0011e4000c101d24 */
.L_x_3038:
[----:B------:R-:W-:Y:S05]  /*bef0*/  BSYNC B0 ;  /* 0x0000000000007941 */ /* 0x000fea0003800000 */
.L_x_3037:
[----:B------:R-:W-:Y:S01]  /*bf00*/  ISETP.GE.AND P3, PT, R109, 0x21, PT ;  /* 0x000000216d00780c */ /* 0x000fe20003f66270 */
[----:B0-2---:R0:W2:Y:S01]  /*bf10*/  SHFL.IDX PT, R13, R11, 0x1, 0x181f ;  /* 0x00381f000b0d7f89 */ /* 0x0050a200000e0000 */
[----:B------:R-:W-:Y:S03]  /*bf20*/  BSSY B0, `(.L_x_3039) ;  /* 0x000000d000007945 */ /* 0x000fe60003800000 */
[----:B-1----:R0:W1:Y:S08]  /*bf30*/  SHFL.IDX PT, R47, R48, 0x1, 0x181f ;  /* 0x00381f00302f7f89 */ /* 0x00207000000e0000 */
        /* <DEDUP_REMOVED lines=11> */
.L_x_3040:
[----:B------:R-:W-:Y:S05]  /*bff0*/  BSYNC B0 ;  /* 0x0000000000007941 */ /* 0x000fea0003800000 */
.L_x_3039:
        /* <DEDUP_REMOVED lines=15> */
.L_x_3042:
[----:B------:R-:W-:Y:S05]  /*c0f0*/  BSYNC B0 ;  /* 0x0000000000007941 */ /* 0x000fea0003800000 */
.L_x_3041:
[----:B------:R-:W-:Y:S01]  /*c100*/  ISETP.GE.AND P3, PT, R109, 0x61, PT ;  /* 0x000000616d00780c */ /* 0x000fe20003f66270 */
[----:B------:R-:W2:Y:S01]  /*c110*/  SHFL.IDX PT, R11, R11, 0x3, 0x181f ;  /* 0x00781f000b0b7f89 */ /* 0x000ea200000e0000 */
[----:B------:R-:W-:Y:S03]  /*c120*/  BSSY B0, `(.L_x_3043) ;  /* 0x000000d000007945 */ /* 0x000fe60003800000 */
[----:B01----:R0:W1:Y:S08]  /*c130*/  SHFL.IDX PT, R47, R48, 0x3, 0x181f ;  /* 0x00781f00302f7f89 */ /* 0x00307000000e0000 */
[----:B0-----:R-:W-:Y:S05]  /*c140*/  @!P3 BRA `(.L_x_3044) ;  /* 0x000000000028b947 */ /* 0x001fea0003800000 */
[----:B------:R-:W-:-:S13]  /*c150*/  ISETP.GE.AND P3, PT, R16, UR39, PT ;  /* 0x0000002710007c0c */ /* 0x000fda000bf66270 */
[----:B--2---:R-:W0:Y:S01]  /*c160*/  @!P3 LDS.128 R12, [R95+0x13400] ;  /* 0x013400005f0cb984 */ /* 0x004e220000000c00 */
[----:B-1-34-:R-:W-:-:S05]  /*c170*/  @!P3 IADD3 R44, P4, R16, R47, RZ ;  /* 0x0000002f102cb210 */ /* 0x01afca0007f9e0ff */
[----:B------:R-:W-:Y:S01]  /*c180*/  @!P3 IMAD.X R45, R11, 0x1, R17, P4 ;  /* 0x000000010b2db824 */ /* 0x000fe200020e0611 */
[----:B------:R-:W-:-:S13]  /*c190*/  ISETP.GE.AND P4, PT, R18, UR39, PT ;  /* 0x0000002712007c0c */ /* 0x000fda000bf86270 */
[----:B------:R-:W-:-:S04]  /*c1a0*/  @!P4 IADD3 R46, P5, R18, R47, RZ ;  /* 0x0000002f122ec210 */ /* 0x000fc80007fbe0ff */
[----:B------:R-:W-:Y:S01]  /*c1b0*/  @!P4 IADD3.X R47, R11, R220, RZ, P5, !PT ;  /* 0x000000dc0b2fc210 */ /* 0x000fe20002ffe4ff */
[----:B0-----:R-:W-:Y:S04]  /*c1c0*/  @!P3 ST.E.128 desc[UR36][R44.64], R12 ;  /* 0x0000000c2c00b985 */ /* 0x001fe8000c101d24 */
[----:B------:R-:W0:Y:S04]  /*c1d0*/  @!P4 LDS.128 R12, [R95+0x17400] ;  /* 0x017400005f0cc984 */ /* 0x000e280000000c00 */
[----:B0-----:R0:W-:Y:S02]  /*c1e0*/  @!P4 ST.E.128 desc[UR36][R46.64], R12 ;  /* 0x0000000c2e00c985 */ /* 0x0011e4000c101d24 */
.L_x_3044:
[----:B------:R-:W-:Y:S05]  /*c1f0*/  BSYNC B0 ;  /* 0x0000000000007941 */ /* 0x000fea0003800000 */
.L_x_3043:
[----:B------:R-:W-:Y:S01]  /*c200*/  @!PT LDS RZ, [RZ] ;  /* 0x00000000fffff984 */ /* 0x000fe20000000800 */
[----:B------:R-:W-:Y:S01]  /*c210*/  @!PT LDS RZ, [RZ] ;  /* 0x00000000fffff984 */ /* 0x000fe20000000800 */
[----:B------:R-:W-:Y:S01]  /*c220*/  @!PT LDS RZ, [RZ] ;  /* 0x00000000fffff984 */ /* 0x000fe20000000800 */
[----:B------:R-:W-:Y:S01]  /*c230*/  @!PT LDS RZ, [RZ] ;  /* 0x00000000fffff984 */ /* 0x000fe20000000800 */
[----:B------:R5:W-:Y:S06]  /*c240*/  MEMBAR.ALL.CTA ;  /* 0x0000000000007992 */ /* 0x000bec0000008000 */
[----:B-----5:R-:W5:Y:S01]  /*c250*/  FENCE.VIEW.ASYNC.S ;  /* 0x00000000000073c6 */ /* 0x020f620000000000 */
[----:B------:R-:W-:Y:S01]  /*c260*/  @!P2 VIADD R80, R80, 0x388c0 ;  /* 0x000388c05050a836 */ /* 0x000fe20000000000 */
[----:B-----5:R0:W-:Y:S01]  /*c270*/  BAR.SYNC.DEFER_BLOCKING R98, 0x80 ;  /* 0x000200620000751d */ /* 0x0201e20000010000 */
[----:B------:R-:W-:Y:S01]  /*c280*/  ISETP.NE.AND P3, PT, R82, RZ, PT ;  /* 0x000000ff5200720c */ /* 0x000fe20003f65270 */
[----:B------:R-:W-:-:S02]  /*c290*/  VIADD R23, R23, 0x1 ;  /* 0x0000000117177836 */ /* 0x000fc40000000000 */
[----:B------:R-:W-:-:S04]  /*c2a0*/  @!P2 PRMT R80, RZ, 0x654, R80 ;  /* 0x00000654ff50a816 */ /* 0x000fc80000000050 */
[----:B------:R0:W-:Y:S01]  /*c2b0*/  @!P2 SYNCS.ARRIVE.TRANS64.RED.A1T0 RZ, [R80+URZ], RZ ;  /* 0x000000ff50ffa9a7 */ /* 0x0001e2000810043f */
[----:B------:R-:W-:-:S04]  /*c2c0*/  ISETP.NE.AND P2, PT, R23, 0x2, PT ;  /* 0x000000021700780c */ /* 0x000fc80003f45270 */
[----:B--2---:R-:W-:Y:S02]  /*c2d0*/  SEL R11, RZ, 0x1, P2 ;  /* 0x00000001ff0b7807 */ /* 0x004fe40001000000 */
[----:B------:R-:W-:Y:S02]  /*c2e0*/  SEL R23, R23, RZ, P2 ;  /* 0x000000ff17177207 */ /* 0x000fe40001000000 */
[----:B------:R-:W-:Y:S01]  /*c2f0*/  LOP3.LUT R224, R224, R11, RZ, 0x3c, !PT ;  /* 0x0000000be0e07212 */ /* 0x000fe200078e3cff */
[----:B0-----:R-:W-:Y:S06]  /*c300*/  @P3 BRA `(.L_x_3045) ;  /* 0xffffff6000143947 */ /* 0x001fec000383ffff */
[----:B------:R-:W0:Y:S01]  /*c310*/  S2R R12, SR_TID.X ;  /* 0x00000000000c7919 */ /* 0x000e220000002100 */
[----:B------:R-:W-:Y:S02]  /*c320*/  PLOP3.LUT P0, PT, PT, PT, PT, 0x8, 0x0 ;  /* 0x000000000000781c */ /* 0x000fe40003f0e170 */
[----:B0-----:R-:W-:-:S04]  /*c330*/  SHF.R.U32.HI R12, RZ, 0x7, R12 ;  /* 0x00000007ff0c7819 */ /* 0x001fc8000001160c */
[----:B------:R-:W-:-:S13]  /*c340*/  ISETP.NE.AND P3, PT, R12, 0x1, PT ;  /* 0x000000010c00780c */ /* 0x000fda0003f65270 */
[----:B------:R-:W-:Y:S06]  /*c350*/  @!P3 BAR.ARV 0x9, 0x100 ;  /* 0x024400000000bb1d */ /* 0x000fec0000002000 */
.L_x_2945:
[----:B------:R-:W-:Y:S05]  /*c360*/  @P0 BRA `(.L_x_3046) ;  /* 0x00000000000c0947 */ /* 0x000fea0003800000 */
[----:B------:R-:W0:Y:S01]  /*c370*/  FENCE.VIEW.ASYNC.G ;  /* 0x00000000000073c6 */ /* 0x000e220000000100 */
[----:B------:R-:W-:Y:S05]  /*c380*/  WARPSYNC.ALL ;  /* 0x0000000000007948 */ /* 0x000fea0003800000 */
[----:B0-----:R-:W-:Y:S06]  /*c390*/  BAR.ARV 0xc, 0x180 ;  /* 0x0306000000007b1d */ /* 0x001fec0000002000 */
.L_x_3046:
[----:B------:R-:W2:Y:S01]  /*c3a0*/  LDL R0, [R1+0x38] ;  /* 0x0000380001007983 */ /* 0x000ea20000100800 */
[----:B------:R-:W-:Y:S01]  /*c3b0*/  ULDC.64 UR6, c[0x0][0x998] ;  /* 0x0002660000067ab9 */ /* 0x000fe20000000a00 */
[----:B------:R-:W-:Y:S02]  /*c3c0*/  ULDC.64 UR4, c[0x0][0x990] ;  /* 0x0002640000047ab9 */ /* 0x000fe40000000a00 */
[----:B------:R-:W3:Y:S01]  /*c3d0*/  LDL R3, [R1+0x18] ;  /* 0x0000180001037983 */ /* 0x000ee20000100800 */
[----:B------:R-:W-:Y:S02]  /*c3e0*/  ISETP.NE.U32.AND P1, PT, RZ, UR6, PT ;  /* 0x00000006ff007c0c */ /* 0x000fe4000bf25070 */
[----:B------:R-:W-:Y:S01]  /*c3f0*/  ISETP.NE.U32.AND P0, PT, RZ, UR4, PT ;  /* 0x00000004ff007c0c */ /* 0x000fe2000bf05070 */
[----:B------:R-:W4:Y:S01]  /*c400*/  LDL R14, [R1+0x10] ;  /* 0x00001000010e7983 */ /* 0x000f220000100800 */
[----:B------:R-:W-:Y:S02]  /*c410*/  ISETP.NE.AND.EX P1, PT, RZ, UR7, PT, P1 ;  /* 0x00000007ff007c0c */ /* 0x000fe4000bf25310 */
[----:B------:R-:W-:-:S11]  /*c420*/  ISETP.NE.AND.EX P0, PT, RZ, UR5, PT, P0 ;  /* 0x00000005ff007c0c */ /* 0x000fd6000bf05300 */
[----:B------:R-:W2:Y:S08]  /*c430*/  @P1 LDC.64 R8, c[0x0][0x9b8] ;  /* 0x00026e00ff081b82 */ /* 0x000eb00000000a00 */
[----:B------:R-:W0:Y:S08]  /*c440*/  @P0 LDC.64 R6, c[0x0][0x9a8] ;  /* 0x00026a00ff060b82 */ /* 0x000e300000000a00 */
[----:B------:R-:W1:Y:S08]  /*c450*/  @P1 LDC.64 R10, c[0x0][0x9c0] ;  /* 0x00027000ff0a1b82 */ /* 0x000e700000000a00 */
[----:B------:R-:W1:Y:S01]  /*c460*/  @P0 LDC.64 R12, c[0x0][0x9b0] ;  /* 0x00026c00ff0c0b82 */ /* 0x000e620000000a00 */
[----:B------:R-:W-:Y:S01]  /*c470*/  @P1 SHF.R.S32.HI R15, RZ, 0x1f, R218 ;  /* 0x0000001fff0f1819 */ /* 0x000fe200000114da */
[----:B--2---:R-:W-:-:S02]  /*c480*/  @P1 IMAD R2, R0, R8, RZ ;  /* 0x0000000800021224 */ /* 0x004fc400078e02ff */
[----:B0-----:R-:W-:Y:S02]  /*c490*/  @P0 IMAD R0, R0, R6, RZ ;  /* 0x0000000600000224 */ /* 0x001fe400078e02ff */
[C---:B---3--:R-:W-:Y:S02]  /*c4a0*/  @P1 IMAD R9, R3.reuse, R9, R2 ;  /* 0x0000000903091224 */ /* 0x048fe400078e0202 */
[----:B------:R-:W-:-:S04]  /*c4b0*/  @P1 IMAD.WIDE.U32 R4, R3, R8, RZ ;  /* 0x0000000803041225 */ /* 0x000fc800078e00ff */
[----:B------:R-:W-:Y:S01]  /*c4c0*/  @P1 IMAD.IADD R5, R5, 0x1, R9 ;  /* 0x0000000105051824 */ /* 0x000fe200078e0209 */
[----:B------:R-:W-:Y:S01]  /*c4d0*/  @P0 SHF.R.S32.HI R9, RZ, 0x1f, R218 ;  /* 0x0000001fff090819 */ /* 0x000fe200000114da */
[C---:B------:R-:W-:Y:S02]  /*c4e0*/  @P0 IMAD R7, R3.reuse, R7, R0 ;  /* 0x0000000703070224 */ /* 0x040fe400078e0200 */
[----:B------:R-:W-:-:S04]  /*c4f0*/  @P0 IMAD.WIDE.U32 R2, R3, R6, RZ ;  /* 0x0000000603020225 */ /* 0x000fc800078e00ff */
[----:B-1----:R-:W-:Y:S02]  /*c500*/  @P1 IMAD R6, R15, R10, RZ ;  /* 0x0000000a0f061224 */ /* 0x002fe400078e02ff */
[----:B------:R-:W-:Y:S02]  /*c510*/  @P0 IMAD.IADD R3, R3, 0x1, R7 ;  /* 0x0000000103030824 */ /* 0x000fe400078e0207 */
[----:B------:R-:W-:Y:S02]  /*c520*/  @P0 IMAD R0, R9, R12, RZ ;  /* 0x0000000c09000224 */ /* 0x000fe400078e02ff */
[C---:B------:R-:W-:Y:S02]  /*c530*/  @P1 IMAD R11, R218.reuse, R11, R6 ;  /* 0x0000000bda0b1224 */ /* 0x040fe400078e0206 */
[----:B------:R-:W-:-:S04]  /*c540*/  @P1 IMAD.WIDE.U32 R6, R218, R10, R4 ;  /* 0x0000000ada061225 */ /* 0x000fc800078e0004 */
[C---:B------:R-:W-:Y:S02]  /*c550*/  @P0 IMAD R9, R218.reuse, R13, R0 ;  /* 0x0000000dda090224 */ /* 0x040fe400078e0200 */
[----:B------:R-:W-:Y:S01]  /*c560*/  @P0 IMAD.WIDE.U32 R2, R218, R12, R2 ;  /* 0x0000000cda020225 */ /* 0x000fe200078e0002 */
[----:B------:R-:W-:-:S03]  /*c570*/  @P1 LEA R8, P3, R6, UR6, 0x2 ;  /* 0x0000000606081c11 */ /* 0x000fc6000f8610ff */
[----:B------:R-:W-:Y:S01]  /*c580*/  @P1 IMAD.IADD R5, R7, 0x1, R11 ;  /* 0x0000000107051824 */ /* 0x000fe200078e020b */
[----:B------:R-:W-:Y:S01]  /*c590*/  @P0 LEA R4, P2, R2, UR4, 0x2 ;  /* 0x0000000402040c11 */ /* 0x000fe2000f8410ff */
[----:B------:R-:W-:Y:S01]  /*c5a0*/  @P0 IMAD.IADD R3, R3, 0x1, R9 ;  /* 0x0000000103030824 */ /* 0x000fe200078e0209 */
[----:B------:R-:W-:Y:S02]  /*c5b0*/  ULDC UR4, c[0x0][0x988] ;  /* 0x0002620000047ab9 */ /* 0x000fe40000000800 */
[----:B------:R-:W-:Y:S01]  /*c5c0*/  @P1 LEA.HI.X R9, R6, UR7, R5, 0x2, P3 ;  /* 0x0000000706091c11 */ /* 0x000fe200098f1405 */
[----:B------:R-:W-:Y:S01]  /*c5d0*/  IMAD.MOV.U32 R0, RZ, RZ, 0x3f800000 ;  /* 0x3f800000ff007424 */ /* 0x000fe200078e00ff */
[----:B------:R-:W-:Y:S02]  /*c5e0*/  @P0 LEA.HI.X R5, R2, UR5, R3, 0x2, P2 ;  /* 0x0000000502050c11 */ /* 0x000fe400090f1403 */
[----:B------:R-:W-:Y:S01]  /*c5f0*/  MOV R3, 0x3f800000 ;  /* 0x3f80000000037802 */ /* 0x000fe20000000f00 */
[----:B------:R-:W0:Y:S02]  /*c600*/  LDC R2, c[0x0][0x448] ;  /* 0x00011200ff027b82 */ /* 0x000e240000000800 */
[----:B------:R1:W2:Y:S04]  /*c610*/  @P1 LDG.E R0, desc[UR36][R8.64] ;  /* 0x0000002408001981 */ /* 0x0002a8000c1e1900 */
[----:B------:R3:W2:Y:S01]  /*c620*/  @P0 LDG.E R3, desc[UR36][R4.64] ;  /* 0x0000002404030981 */ /* 0x0006a2000c1e1900 */
[----:B0-----:R-:W-:-:S13]  /*c630*/  ISETP.NE.AND P0, PT, R2, 0x1, PT ;  /* 0x000000010200780c */ /* 0x001fda0003f05270 */
[----:B------:R-:W0:Y:S08]  /*c640*/  @P0 LDC R7, c[0x0][0x44c] ;  /* 0x00011300ff070b82 */ /* 0x000e300000000800 */
[----:B------:R-:W1:Y:S01]  /*c650*/  @P0 LDC R6, c[0x0][0x450] ;  /* 0x00011400ff060b82 */ /* 0x000e620000000800 */
[----:B----4-:R-:W-:-:S04]  /*c660*/  VIADD R2, R14, 0x7f ;  /* 0x0000007f0e027836 */ /* 0x010fc80000000000 */
[----:B0-----:R-:W-:-:S05]  /*c670*/  @P0 IMAD.HI.U32 R7, R2, R7, RZ ;  /* 0x0000000702070227 */ /* 0x001fca00078e00ff */
[----:B-1----:R-:W-:-:S05]  /*c680*/  @P0 SHF.R.U32.HI R2, RZ, R6, R7 ;  /* 0x00000006ff020219 */ /* 0x002fca0000011607 */
[----:B------:R-:W-:-:S05]  /*c690*/  IMAD.IADD R2, R99, 0x1, R2 ;  /* 0x0000000163027824 */ /* 0x000fca00078e0202 */
[----:B------:R-:W-:-:S04]  /*c6a0*/  SHF.R.S32.HI R7, RZ, 0x1f, R2 ;  /* 0x0000001fff077819 */ /* 0x000fc80000011402 */
[----:B------:R-:W-:-:S04]  /*c6b0*/  LEA.HI R7, R7, R2, RZ, 0x7 ;  /* 0x0000000207077211 */ /* 0x000fc800078f38ff */
[----:B------:R-:W-:-:S04]  /*c6c0*/  SHF.R.S32.HI R7, RZ, 0x7, R7 ;  /* 0x00000007ff077819 */ /* 0x000fc80000011407 */
[----:B------:R-:W-:-:S04]  /*c6d0*/  VIMNMX R168, R168, R7, PT ;  /* 0x00000007a8a87248 */ /* 0x000fc80003fe0100 */
[----:B------:R-:W-:Y:S02]  /*c6e0*/  ISETP.GE.AND P1, PT, R168, 0x1, PT ;  /* 0x00000001a800780c */ /* 0x000fe40003f26270 */
[----:B------:R-:W-:Y:S02]  /*c6f0*/  CS2R R20, SRZ ;  /* 0x0000000000147805 */ /* 0x000fe4000001ff00 */
[----:B------:R-:W-:Y:S02]  /*c700*/  PLOP3.LUT P0, PT, PT, PT, PT, 0x80, 0x0 ;  /* 0x000000000000781c */ /* 0x000fe40003f0f070 */
        /* <DEDUP_REMOVED lines=62> */
[----:B---3--:R-:W-:Y:S02]  /*caf0*/  CS2R R4, SRZ ;  /* 0x0000000000047805 */ /* 0x008fe4000001ff00 */
[----:B------:R-:W-:Y:S02]  /*cb00*/  CS2R R30, SRZ ;  /* 0x00000000001e7805 */ /* 0x000fe4000001ff00 */
[----:B------:R-:W-:Y:S02]  /*cb10*/  CS2R R108, SRZ ;  /* 0x00000000006c7805 */ /* 0x000fe4000001ff00 */
[----:B------:R-:W-:Y:S01]  /*cb20*/  CS2R R24, SRZ ;  /* 0x0000000000187805 */ /* 0x000fe2000001ff00 */
[----:B--2---:R-:W-:Y:S01]  /*cb30*/  FMUL.FTZ R0, R3, R0 ;  /* 0x0000000003007220 */ /* 0x004fe20000410000 */
[----:B------:R-:W-:-:S03]  /*cb40*/  MOV R3, RZ ;  /* 0x000000ff00037202 */ /* 0x000fc60000000f00 */
        /* <DEDUP_REMOVED lines=10> */
.L_x_3355:
[----:B------:R-:W2:Y:S02]  /*cbf0*/  LDL R0, [R1+0x50] ;  /* 0x0000500001007983 */ /* 0x000ea40000100800 */
[----:B--2---:R-:W-:Y:S02]  /*cc00*/  R2UR UR4, R0 ;  /* 0x00000000000472ca */ /* 0x004fe400000e0000 */
[----:B-1----:R-:W-:-:S04]  /*cc10*/  LEA.HI R0, R14, R14, RZ, 0x1 ;  /* 0x0000000e0e007211 */ /* 0x002fc800078f08ff */
[----:B------:R-:W-:-:S05]  /*cc20*/  LOP3.LUT R3, R0, 0x1e, RZ, 0xc0, !PT ;  /* 0x0000001e00037812 */ /* 0x000fca00078ec0ff */
[----:B------:R-:W-:Y:S02]  /*cc30*/  IMAD.IADD R3, R14, 0x1, -R3 ;  /* 0x000000010e037824 */ /* 0x000fe400078e0a03 */
[----:B------:R-:W-:-:S03]  /*cc40*/  IMAD.U32 R0, RZ, RZ, UR4 ;  /* 0x00000004ff007e24 */ /* 0x000fc6000f8e00ff */
[----:B------:R-:W-:Y:S02]  /*cc50*/  LEA R3, R3, UR4, 0xd ;  /* 0x0000000403037c11 */ /* 0x000fe4000f8e68ff */
        /* <DEDUP_REMOVED lines=18> */
[----:B01----:R-:W-:-:S07]  /*cd80*/  IMAD.MOV.U32 R13, RZ, RZ, RZ ;  /* 0x000000ffff0d7224 */ /* 0x003fce00078e00ff */
[----:B------:R-:W-:-:S07]  /*cd90*/  LEPC R20, `(.L_x_3049) ;  /* 0x000000001014794e */ /* 0x000fce0000000000 */
[----:B--2--5:R-:W-:Y:S05]  /*cda0*/  CALL.ABS.NOINC R14 ;  /* 0x000000000e007343 */ /* 0x024fea0003c00000 */
.L_x_3049:
        /* <DEDUP_REMOVED lines=13> */
.L_x_3053:
[----:B--2---:R2:W3:Y:S02]  /*ce80*/  SYNCS.PHASECHK.TRANS64.TRYWAIT P0, [R22+URZ+0x38800], R3 ;  /* 0x03880003160075a7 */ /* 0x0044e4000800017f */
[----:B---3--:R-:W-:Y:S05]  /*ce90*/  @!P0 NANOSLEEP.SYNCS 0x989680 ;  /* 0x009896800000895d */ /* 0x008fea0003900000 */
[----:B------:R-:W3:Y:S02]  /*cea0*/  @!P0 SYNCS.PHASECHK.TRANS64 P0, [R22+URZ+0x38800], R3 ;  /* 0x03880003160085a7 */ /* 0x000ee4000800007f */
[----:B---3--:R-:W-:Y:S05]  /*ceb0*/  @!P0 BRA `(.L_x_3053) ;  /* 0xfffffffc00f08947 */ /* 0x008fea000383ffff */
.L_x_3052:
[----:B------:R-:W-:Y:S05]  /*cec0*/  BSYNC B0 ;  /* 0x0000000000007941 */ /* 0x000fea0003800000 */
.L_x_3051:
[----:B------:R-:W-:Y:S05]  /*ced0*/  BRA `(.L_x_3054) ;  /* 0x0000009800107947 */ /* 0x000fea0003800000 */
.L_x_3050:
[----:B------:R-:W-:Y:S01]  /*cee0*/  ISETP.NE.AND P0, PT, R24, RZ, PT ;  /* 0x000000ff1800720c */ /* 0x000fe20003f05270 */
[----:B------:R-:W-:Y:S01]  /*cef0*/  ULDC.64 UR4, c[0x0][0x3f8] ;  /* 0x0000fe0000047ab9 */ /* 0x000fe20000000a00 */
[----:B-----5:R-:W-:Y:S01]  /*cf00*/  SHF.R.S32.HI R0, RZ, 0x1f, R97 ;  /* 0x0000001fff007819 */ /* 0x020fe20000011461 */
[----:B------:R-:W-:Y:S01]  /*cf10*/  ULDC.64 UR6, c[0x0][0x408] ;  /* 0x0001020000067ab9 */ /* 0x000fe20000000a00 */
[----:B------:R-:W-:-:S04]  /*cf20*/  IMAD.WIDE.U32 R24, R97, UR4, RZ ;  /* 0x0000000461187c25 */ /* 0x000fc8000f8e00ff */
[C---:B------:R-:W-:Y:S02]  /*cf30*/  IMAD R4, R0.reuse, UR4, RZ ;  /* 0x0000000400047c24 */ /* 0x040fe4000f8e02ff */
[----:B------:R-:W-:Y:S02]  /*cf40*/  IMAD R0, R0, UR6, RZ ;  /* 0x0000000600007c24 */ /* 0x000fe4000f8e02ff */
[C---:B------:R-:W-:Y:S02]  /*cf50*/  IMAD R29, R97.reuse, UR5, R4 ;  /* 0x00000005611d7c24 */ /* 0x040fe4000f8e0204 */
[C---:B------:R-:W-:Y:S02]  /*cf60*/  IMAD R31, R97.reuse, UR7, R0 ;  /* 0x00000007611f7c24 */ /* 0x040fe4000f8e0200 */
[----:B------:R-:W-:-:S04]  /*cf70*/  IMAD.WIDE.U32 R26, R97, UR6, RZ ;  /* 0x00000006611a7c25 */ /* 0x000fc8000f8e00ff */
[----:B------:R-:W-:Y:S02]  /*cf80*/  IMAD.IADD R29, R29, 0x1, R25 ;  /* 0x000000011d1d7824 */ /* 0x000fe400078e0219 */
[----:B------:R-:W-:Y:S01]  /*cf90*/  IMAD.IADD R31, R31, 0x1, R27 ;  /* 0x000000011f1f7824 */ /* 0x000fe200078e021b */
[----:B------:R-:W-:Y:S06]  /*cfa0*/  @!P0 BRA `(.L_x_3055) ;  /* 0x0000000000408947 */ /* 0x000fec0003800000 */
[----:B------:R-:W-:Y:S01]  /*cfb0*/  MOV R0, 0x0 ;  /* 0x0000000000007802 */ /* 0x000fe20000000f00 */
[----:B------:R-:W-:Y:S01]  /*cfc0*/  ULDC.64 UR4, c[0x4][0x1b0] ;  /* 0x01006c0000047ab9 */ /* 0x000fe20000000a00 */
[----:B------:R-:W-:Y:S01]  /*cfd0*/  ULDC.64 UR6, c[0x4][0x1b8] ;  /* 0x01006e0000067ab9 */ /* 0x000fe20000000a00 */
[----:B------:R-:W-:Y:S01]  /*cfe0*/  MOV R4, UR4 ;  /* 0x0000000400047c02 */ /* 0x000fe20008000f00 */
[----:B------:R1:W2:Y:S01]  /*cff0*/  LDC.64 R14, c[0x4][R0] ;  /* 0x01000000000e7b82 */ /* 0x0002a20000000a00 */
[----:B------:R-:W-:Y:S01]  /*d000*/  IMAD.U32 R5, RZ, RZ, UR5 ;  /* 0x00000005ff057e24 */ /* 0x000fe2000f8e00ff */
[----:B------:R-:W-:Y:S01]  /*d010*/  ULDC.64 UR4, c[0x4][0x120] ;  /* 0x0100480000047ab9 */ /* 0x000fe20000000a00 */
[----:B------:R-:W-:Y:S01]  /*d020*/  IMAD.U32 R6, RZ, RZ, UR6 ;  /* 0x00000006ff067e24 */ /* 0x000fe2000f8e00ff */
[----:B0-----:R-:W-:Y:S01]  /*d030*/  MOV R13, RZ ;  /* 0x000000ff000d7202 */ /* 0x001fe20000000f00 */
[----:B------:R-:W-:Y:S02]  /*d040*/  IMAD.U32 R7, RZ, RZ, UR7 ;  /* 0x00000007ff077e24 */ /* 0x000fe4000f8e00ff */
[----:B------:R-:W-:-:S02]  /*d050*/  IMAD.U32 R10, RZ, RZ, UR4 ;  /* 0x00000004ff0a7e24 */ /* 0x000fc4000f8e00ff */
[----:B------:R-:W-:Y:S02]  /*d060*/  IMAD.U32 R11, RZ, RZ, UR5 ;  /* 0x00000005ff0b7e24 */ /* 0x000fe4000f8e00ff */
[----:B------:R-:W-:Y:S02]  /*d070*/  IMAD.MOV.U32 R8, RZ, RZ, 0x70 ;  /* 0x00000070ff087424 */ /* 0x000fe400078e00ff */
[----:B-1----:R-:W-:-:S07]  /*d080*/  IMAD.MOV.U32 R12, RZ, RZ, 0x1 ;  /* 0x00000001ff0c7424 */ /* 0x002fce00078e00ff */
[----:B------:R-:W-:-:S07]  /*d090*/  LEPC R20, `(.L_x_3055) ;  /* 0x000000001014794e */ /* 0x000fce0000000000 */
[----:B--2---:R-:W-:Y:S05]  /*d0a0*/  CALL.ABS.NOINC R14 ;  /* 0x000000000e007343 */ /* 0x004fea0003c00000 */
.L_x_3055:
[----:B------:R-:W2:Y:S01]  /*d0b0*/  LDL R60, [R1+0x10] ;  /* 0x00001000013c7983 */ /* 0x000ea20000100800 */
[----:B------:R-:W-:Y:S01]  /*d0c0*/  ULDC.U8 UR4, c[0x0][0x410] ;  /* 0x0001040000047ab9 */ /* 0x000fe20000000000 */
[----:B------:R-:W1:Y:S01]  /*d0d0*/  S2R R20, SR_TID.X ;  /* 0x0000000000147919 */ /* 0x000e620000002100 */
[----:B------:R-:W-:Y:S01]  /*d0e0*/  ISETP.NE.AND P0, PT, RZ, UR4, PT ;  /* 0x00000004ff007c0c */ /* 0x000fe2000bf05270 */
[----:B------:R-:W-:Y:S01]  /*d0f0*/  BSSY B0, `(.L_x_3056) ;  /* 0x000095a000007945 */ /* 0x000fe20003800000 */
[C---:B------:R-:W-:Y:S02]  /*d100*/  VIADD R55, R221.reuse, 0x40 ;  /* 0x00000040dd377836 */ /* 0x040fe40000000000 */
[C---:B------:R-:W-:Y:S02]  /*d110*/  VIADD R56, R221.reuse, 0x60 ;  /* 0x00000060dd387836 */ /* 0x040fe40000000000 */
[----:B------:R-:W-:Y:S02]  /*d120*/  VIADD R57, R221, 0x20 ;  /* 0x00000020dd397836 */ /* 0x000fe40000000000 */
[----:B-1----:R-:W-:-:S05]  /*d130*/  VIADD R21, R20, 0xffffff80 ;  /* 0xffffff8014157836 */ /* 0x002fca0000000000 */
[----:B------:R-:W-:-:S04]  /*d140*/  SHF.R.S32.HI R20, RZ, 0x1f, R21 ;  /* 0x0000001fff147819 */ /* 0x000fc80000011415 */
[----:B------:R-:W-:-:S04]  /*d150*/  LEA.HI R20, R20, R21, RZ, 0x3 ;  /* 0x0000001514147211 */ /* 0x000fc800078f18ff */
[----:B------:R-:W-:-:S05]  /*d160*/  LOP3.LUT R20, R20, 0xfffffff8, RZ, 0xc0, !PT ;  /* 0xfffffff814147812 */ /* 0x000fca00078ec0ff */
[----:B------:R-:W-:Y:S02]  /*d170*/  IMAD.IADD R20, R21, 0x1, -R20 ;  /* 0x0000000115147824 */ /* 0x000fe400078e0a14 */
[----:B--2---:R-:W-:-:S04]  /*d180*/  IMAD.IADD R59, R221, 0x1, R60 ;  /* 0x00000001dd3b7824 */ /* 0x004fc800078e023c */
[----:B------:R-:W-:Y:S01]  /*d190*/  IMAD R3, R20, 0x20, R59 ;  /* 0x0000002014037824 */ /* 0x000fe200078e023b */
[----:B------:R-:W-:Y:S06]  /*d1a0*/  @!P0 BRA `(.L_x_3057) ;  /* 0x0000004800748947 */ /* 0x000fec0003800000 */
[----:B------:R-:W1:Y:S01]  /*d1b0*/  LDC R21, c[0x0][0x448] ;  /* 0x00011200ff157b82 */ /* 0x000e620000000800 */
[----:B------:R-:W-:Y:S01]  /*d1c0*/  MOV R8, R24 ;  /* 0x0000001800087202 */ /* 0x000fe20000000f00 */
[----:B------:R-:W-:Y:S01]  /*d1d0*/  ULDC.64 UR4, c[0x0][0x3f8] ;  /* 0x0000fe0000047ab9 */ /* 0x000fe20000000a00 */
[----:B------:R-:W-:Y:S01]  /*d1e0*/  IMAD.MOV.U32 R9, RZ, RZ, R29 ;  /* 0x000000ffff097224 */ /* 0x000fe200078e001d */
[----:B------:R-:W-:Y:S01]  /*d1f0*/  ULDC.64 UR6, c[0x0][0x408] ;  /* 0x0001020000067ab9 */ /* 0x000fe20000000a00 */
[----:B------:R-:W-:Y:S01]  /*d200*/  IMAD.MOV.U32 R10, RZ, RZ, R26 ;  /* 0x000000ffff0a7224 */ /* 0x000fe200078e001a */
[----:B------:R-:W-:Y:S01]  /*d210*/  SHF.R.S32.HI R52, RZ, 0x1f, R19 ;  /* 0x0000001fff347819 */ /* 0x000fe20000011413 */
[----:B------:R-:W-:Y:S02]  /*d220*/  IMAD.MOV.U32 R11, RZ, RZ, R31 ;  /* 0x000000ffff0b7224 */ /* 0x000fe400078e001f */
[----:B------:R-:W-:-:S05]  /*d230*/  IMAD.SHL.U32 R49, R20, 0x8, RZ ;  /* 0x0000000814317824 */ /* 0x000fca00078e00ff */
[----:B------:R-:W-:Y:S02]  /*d240*/  SHF.R.S32.HI R58, RZ, 0x1f, R49 ;  /* 0x0000001fff3a7819 */ /* 0x000fe40000011431 */
[----:B-1----:R-:W-:-:S13]  /*d250*/  ISETP.NE.AND P0, PT, R21, 0x1, PT ;  /* 0x000000011500780c */ /* 0x002fda0003f05270 */
[----:B------:R-:W1:Y:S08]  /*d260*/  @P0 LDC R0, c[0x0][0x44c] ;  /* 0x00011300ff000b82 */ /* 0x000e700000000800 */
[----:B------:R-:W2:Y:S01]  /*d270*/  @P0 LDC R5, c[0x0][0x450] ;  /* 0x00011400ff050b82 */ /* 0x000ea20000000800 */
[----:B-1----:R-:W-:-:S05]  /*d280*/  @P0 IMAD.HI.U32 R0, R3, R0, RZ ;  /* 0x0000000003000227 */ /* 0x002fca00078e00ff */
[----:B--2---:R-:W-:-:S04]  /*d290*/  @P0 SHF.R.U32.HI R3, RZ, R5, R0 ;  /* 0x00000005ff030219 */ /* 0x004fc80000011600 */
[----:B------:R-:W-:Y:S01]  /*d2a0*/  SHF.R.S32.HI R0, RZ, 0x1f, R3 ;  /* 0x0000001fff007819 */ /* 0x000fe20000011403 */
[----:B------:R-:W-:-:S04]  /*d2b0*/  IMAD.WIDE.U32 R8, R3, UR4, R8 ;  /* 0x0000000403087c25 */ /* 0x000fc8000f8e0008 */
[C---:B------:R-:W-:Y:S02]  /*d2c0*/  IMAD R4, R0.reuse, UR4, RZ ;  /* 0x0000000400047c24 */ /* 0x040fe4000f8e02ff */
[----:B------:R-:W-:Y:S02]  /*d2d0*/  IMAD R0, R0, UR6, RZ ;  /* 0x0000000600007c24 */ /* 0x000fe4000f8e02ff */
[----:B------:R-:W-:-:S04]  /*d2e0*/  IMAD.WIDE.U32 R10, R3, UR6, R10 ;  /* 0x00000006030a7c25 */ /* 0x000fc8000f8e000a */
[C---:B0-----:R-:W-:Y:S01]  /*d2f0*/  IMAD R13, R3.reuse, UR5, R4 ;  /* 0x00000005030d7c24 */ /* 0x041fe2000f8e0204 */
[----:B------:R-:W-:Y:S01]  /*d300*/  ULDC.64 UR4, c[0x0][0x3e8] ;  /* 0x0000fa0000047ab9 */ /* 0x000fe20000000a00 */
[----:B------:R-:W-:Y:S01]  /*d310*/  IMAD R3, R3, UR7, R0 ;  /* 0x0000000703037c24 */ /* 0x000fe2000f8e0200 */
[----:B------:R-:W-:Y:S01]  /*d320*/  ULDC.64 UR6, c[0x0][0x400] ;  /* 0x0001000000067ab9 */ /* 0x000fe20000000a00 */
[----:B------:R-:W-:Y:S01]  /*d330*/  IADD3 R5, P0, R8, UR4, RZ ;  /* 0x0000000408057c10 */ /* 0x000fe2000ff1e0ff */
[----:B------:R-:W-:Y:S01]  /*d340*/  UMOV UR4, 0xffffffff ;  /* 0xffffffff00047882 */ /* 0x000fe20000000000 */
[----:B------:R-:W-:Y:S02]  /*d350*/  IADD3 R7, P1, R10, UR6, RZ ;  /* 0x000000060a077c10 */ /* 0x000fe4000ff3e0ff */
[----:B------:R-:W-:Y:S02]  /*d360*/  IADD3.X R6, R9, UR5, R13, P0, !PT ;  /* 0x0000000509067c10 */ /* 0x000fe400087fe40d */
[----:B------:R-:W-:Y:S01]  /*d370*/  IADD3.X R8, R11, UR7, R3, P1, !PT ;  /* 0x000000070b087c10 */ /* 0x000fe20008ffe403 */
[----:B------:R-:W-:Y:S08]  /*d380*/  BRA.DIV UR4, `(.L_x_3058) ;  /* 0x000001ee04c07947 */ /* 0x000ff0000b800000 */
[----:B------:R0:W1:Y:S04]  /*d390*/  SHFL.IDX PT, R0, R6, RZ, 0x181f ;  /* 0x00181fff06007589 */ /* 0x00006800000e0000 */
[----:B------:R0:W2:Y:S04]  /*d3a0*/  SHFL.IDX PT, R4, R5, RZ, 0x181f ;  /* 0x00181fff05047589 */ /* 0x0000a800000e0000 */
[----:B------:R0:W3:Y:S04]  /*d3b0*/  SHFL.IDX PT, R3, R8, RZ, 0x181f ;  /* 0x00181fff08037589 */ /* 0x0000e800000e0000 */
[----:B------:R0:W4:Y:S02]  /*d3c0*/  SHFL.IDX PT, R14, R7, RZ, 0x181f ;  /* 0x00181fff070e7589 */ /* 0x00012400000e0000 */
.L_x_3361:
        /* <DEDUP_REMOVED lines=15> */
[C---:B----4-:R-:W-:Y:S01]  /*d4c0*/  @!P3 IADD3 R12, P1, R49.reuse, R14, RZ ;  /* 0x0000000e310cb210 */ /* 0x050fe20007f3e0ff */
[C---:B-1----:R-:W-:Y:S01]  /*d4d0*/  @!P4 IMAD.X R25, R0.reuse, 0x1, R52, P0 ;  /* 0x000000010019c824 */ /* 0x042fe200000e0634 */
[----:B------:R-:W-:Y:S02]  /*d4e0*/  @!P3 IADD3 R10, P0, R49, R4, RZ ;  /* 0x00000004310ab210 */ /* 0x000fe40007f1e0ff */
[----:B------:R-:W-:Y:S02]  /*d4f0*/  @!P4 IADD3 R14, P2, R19, R14, RZ ;  /* 0x0000000e130ec210 */ /* 0x000fe40007f5e0ff */
[----:B------:R-:W-:Y:S01]  /*d500*/  CS2R R26, SRZ ;  /* 0x00000000001a7805 */ /* 0x000fe2000001ff00 */
[C-C-:B---3--:R-:W-:Y:S01]  /*d510*/  @!P3 IMAD.X R13, R3.reuse, 0x1, R58.reuse, P1 ;  /* 0x00000001030db824 */ /* 0x148fe200008e063a */
[----:B------:R1:W5:Y:S01]  /*d520*/  @!P4 LD.E.64 R20, desc[UR36][R24.64] ;  /* 0x000000241814c980 */ /* 0x000362000c101b00 */
[----:B------:R-:W-:Y:S01]  /*d530*/  @!P3 IMAD.X R11, R0, 0x1, R58, P0 ;  /* 0x00000001000bb824 */ /* 0x000fe200000e063a */
[----:B------:R-:W-:-:S02]  /*d540*/  @!P4 IADD3.X R15, R3, R52, RZ, P2, !PT ;  /* 0x00000034030fc210 */ /* 0x000fc400017fe4ff */
[----:B------:R1:W5:Y:S04]  /*d550*/  @!P3 LD.E.64 R46, desc[UR36][R12.64] ;  /* 0x000000240c2eb980 */ /* 0x000368000c101b00 */
[----:B------:R1:W5:Y:S04]  /*d560*/  @!P3 LD.E.64 R44, desc[UR36][R10.64] ;  /* 0x000000240a2cb980 */ /* 0x000368000c101b00 */
[----:B------:R1:W5:Y:S02]  /*d570*/  @!P4 LD.E.64 R26, desc[UR36][R14.64] ;  /* 0x000000240e1ac980 */ /* 0x000364000c101b00 */
.L_x_3060:
[----:B------:R-:W-:Y:S05]  /*d580*/  BSYNC B1 ;  /* 0x0000000000017941 */ /* 0x000fea0003800000 */
.L_x_3059:
[----:B------:R-:W-:Y:S01]  /*d590*/  UMOV UR4, 0xffffffff ;  /* 0xffffffff00047882 */ /* 0x000fe20000000000 */
[----:B-1----:R-:W-:Y:S02]  /*d5a0*/  CS2R R24, SRZ ;  /* 0x0000000000187805 */ /* 0x002fe4000001ff00 */
[----:B------:R-:W-:Y:S05]  /*d5b0*/  BRA.DIV UR4, `(.L_x_3061) ;  /* 0x000001ee04a47947 */ /* 0x000fea000b800000 */
[----:B------:R1:W0:Y:S04]  /*d5c0*/  SHFL.IDX PT, R0, R6, 0x1, 0x181f ;  /* 0x00381f0006007f89 */ /* 0x00022800000e0000 */
[----:B--2---:R1:W2:Y:S04]  /*d5d0*/  SHFL.IDX PT, R4, R5, 0x1, 0x181f ;  /* 0x00381f0005047f89 */ /* 0x0042a800000e0000 */
[----:B---3--:R1:W3:Y:S04]  /*d5e0*/  SHFL.IDX PT, R3, R8, 0x1, 0x181f ;  /* 0x00381f0008037f89 */ /* 0x0082e800000e0000 */
[----:B----4-:R1:W4:Y:S02]  /*d5f0*/  SHFL.IDX PT, R14, R7, 0x1, 0x181f ;  /* 0x00381f00070e7f89 */ /* 0x01032400000e0000 */
.L_x_3367:
        /* <DEDUP_REMOVED lines=16> */
[C---:B0-----:R-:W-:Y:S01]  /*d700*/  @!P4 IMAD.X R31, R0.reuse, 0x1, R52, P0 ;  /* 0x00000001001fc824 */ /* 0x041fe200000e0634 */
        /* <DEDUP_REMOVED lines=9> */
.L_x_3063:
[----:B------:R-:W-:Y:S05]  /*d7a0*/  BSYNC B1 ;  /* 0x0000000000017941 */ /* 0x000fea0003800000 */
.L_x_3062:
[----:B------:R-:W-:-:S03]  /*d7b0*/  UMOV UR4, 0xffffffff ;  /* 0xffffffff00047882 */ /* 0x000fc60000000000 */
[----:B------:R-:W-:Y:S05]  /*d7c0*/  BRA.DIV UR4, `(.L_x_3064) ;  /* 0x000001ee04907947 */ /* 0x000fea000b800000 */
[----:B0-----:R0:W0:Y:S04]  /*d7d0*/  SHFL.IDX PT, R0, R6, 0x2, 0x181f ;  /* 0x00581f0006007f89 */ /* 0x00102800000e0000 */
[----:B--2---:R2:W0:Y:S04]  /*d7e0*/  SHFL.IDX PT, R4, R5, 0x2, 0x181f ;  /* 0x00581f0005047f89 */ /* 0x00442800000e0000 */
[----:B---3--:R2:W3:Y:S04]  /*d7f0*/  SHFL.IDX PT, R3, R8, 0x2, 0x181f ;  /* 0x00581f0008037f89 */ /* 0x0084e800000e0000 */
[----:B----4-:R2:W4:Y:S02]  /*d800*/  SHFL.IDX PT, R14, R7, 0x2, 0x181f ;  /* 0x00581f00070e7f89 */ /* 0x01052400000e0000 */
.L_x_3373:
        /* <DEDUP_REMOVED lines=13> */
[----:B------:R-:W-:Y:S02]  /*d8e0*/  CS2R R42, SRZ ;  /* 0x00000000002a7805 */ /* 0x000fe4000001ff00 */
[----:B------:R-:W-:-:S05]  /*d8f0*/  CS2R R32, SRZ ;  /* 0x0000000000207805 */ /* 0x000fca000001ff00 */
[----:B0-----:R-:W-:-:S04]  /*d900*/  @!P4 IADD3 R34, P0, R19, R4, RZ ;  /* 0x000000041322c210 */ /* 0x001fc80007f1e0ff */
[-C--:B----4-:R-:W-:Y:S02]  /*d910*/  @!P3 IADD3 R12, P1, R49, R14.reuse, RZ ;  /* 0x0000000e310cb210 */ /* 0x090fe40007f3e0ff */
[----:B------:R-:W-:Y:S01]  /*d920*/  @!P4 IADD3 R14, P2, R19, R14, RZ ;  /* 0x0000000e130ec210 */ /* 0x000fe20007f5e0ff */
[C---:B------:R-:W-:Y:S01]  /*d930*/  @!P4 IMAD.X R35, R0.reuse, 0x1, R52, P0 ;  /* 0x000000010023c824 */ /* 0x040fe200000e0634 */
[----:B------:R-:W-:Y:S01]  /*d940*/  @!P3 IADD3 R10, P0, R49, R4, RZ ;  /* 0x00000004310ab210 */ /* 0x000fe20007f1e0ff */
[C---:B---3--:R-:W-:Y:S02]  /*d950*/  @!P3 IMAD.X R13, R3.reuse, 0x1, R58, P1 ;  /* 0x00000001030db824 */ /* 0x048fe400008e063a */
[----:B------:R-:W-:Y:S01]  /*d960*/  @!P4 IMAD.X R15, R3, 0x1, R52, P2 ;  /* 0x00000001030fc824 */ /* 0x000fe200010e0634 */
[----:B------:R-:W-:Y:S01]  /*d970*/  @!P3 IADD3.X R11, R0, R58, RZ, P0, !PT ;  /* 0x0000003a000bb210 */ /* 0x000fe200007fe4ff */
[----:B------:R0:W5:Y:S04]  /*d980*/  @!P4 LD.E.64 R30, desc[UR36][R34.64] ;  /* 0x00000024221ec980 */ /* 0x000168000c101b00 */
[----:B------:R0:W5:Y:S04]  /*d990*/  @!P3 LD.E.64 R40, desc[UR36][R10.64] ;  /* 0x000000240a28b980 */ /* 0x000168000c101b00 */
[----:B------:R0:W5:Y:S04]  /*d9a0*/  @!P3 LD.E.64 R42, desc[UR36][R12.64] ;  /* 0x000000240c2ab980 */ /* 0x000168000c101b00 */
[----:B------:R0:W5:Y:S02]  /*d9b0*/  @!P4 LD.E.64 R32, desc[UR36][R14.64] ;  /* 0x000000240e20c980 */ /* 0x000164000c101b00 */
.L_x_3066:
[----:B------:R-:W-:Y:S05]  /*d9c0*/  BSYNC B1 ;  /* 0x0000000000017941 */ /* 0x000fea0003800000 */
.L_x_3065:
[----:B------:R-:W-:Y:S01]  /*d9d0*/  UMOV UR4, 0xffffffff ;  /* 0xffffffff00047882 */ /* 0x000fe20000000000 */
[----:B0-----:R-:W-:Y:S02]  /*d9e0*/  CS2R R34, SRZ ;  /* 0x0000000000227805 */ /* 0x001fe4000001ff00 */
[----:B------:R-:W-:Y:S05]  /*d9f0*/  BRA.DIV UR4, `(.L_x_3067) ;  /* 0x000001ee04747947 */ /* 0x000fea000b800000 */
[----:B------:R0:W0:Y:S04]  /*da00*/  SHFL.IDX PT, R0, R6, 0x3, 0x181f ;  /* 0x00781f0006007f89 */ /* 0x00002800000e0000 */
[----:B------:R0:W0:Y:S04]  /*da10*/  SHFL.IDX PT, R4, R5, 0x3, 0x181f ;  /* 0x00781f0005047f89 */ /* 0x00002800000e0000 */
[----:B---3--:R3:W0:Y:S04]  /*da20*/  SHFL.IDX PT, R3, R8, 0x3, 0x181f ;  /* 0x00781f0008037f89 */ /* 0x00862800000e0000 */
[----:B----4-:R3:W4:Y:S02]  /*da30*/  SHFL.IDX PT, R14, R7, 0x3, 0x181f ;  /* 0x00781f00070e7f89 */ /* 0x01072400000e0000 */
.L_x_3379:
[----:B01----:R-:W4:Y:S01]  /*da40*/  LDL R6, [R1+0x3c] ;  /* 0x00003c0001067983 */ /* 0x003f220000100800 */
[----:B------:R-:W-:Y:S01]  /*da50*/  VIADD R59, R59, 0x60 ;  /* 0x000000603b3b7836 */ /* 0x000fe20000000000 */
[----:B------:R-:W-:Y:S01]  /*da60*/  BSSY B1, `(.L_x_3068) ;  /* 0x000001d000017945 */ /* 0x000fe20003800000 */
[----:B------:R-:W-:Y:S02]  /*da70*/  CS2R R10, SRZ ;  /* 0x00000000000a7805 */ /* 0x000fe4000001ff00 */
[----:B--23--:R-:W-:Y:S02]  /*da80*/  CS2R R8, SRZ ;  /* 0x0000000000087805 */ /* 0x00cfe4000001ff00 */
[----:B------:R-:W-:Y:S02]  /*da90*/  CS2R R12, SRZ ;  /* 0x00000000000c7805 */ /* 0x000fe4000001ff00 */
[----:B------:R-:W-:Y:S02]  /*daa0*/  ISETP.GE.AND P0, PT, R59, R48, PT ;  /* 0x000000303b00720c */ /* 0x000fe40003f06270 */
[----:B----4-:R-:W-:-:S04]  /*dab0*/  LEA.HI R5, R6, R6, RZ, 0x1 ;  /* 0x0000000606057211 */ /* 0x010fc800078f08ff */
        /* <DEDUP_REMOVED lines=9> */
[----:B------:R-:W-:Y:S02]  /*db50*/  CS2R R12, SRZ ;  /* 0x00000000000c7805 */ /* 0x000fe4000001ff00 */
[----:B------:R-:W-:-:S05]  /*db60*/  CS2R R8, SRZ ;  /* 0x0000000000087805 */ /* 0x000fca000001ff00 */
[----:B------:R-:W-:-:S04]  /*db70*/  @!P5 IADD3 R50, P2, R19, R4, RZ ;  /* 0x000000041332d210 */ /* 0x000fc80007f5e0ff */
[C---:B------:R-:W-:Y:S02]  /*db80*/  @!P4 IADD3 R4, P0, R49.reuse, R4, RZ ;  /* 0x000000043104c210 */ /* 0x040fe40007f1e0ff */
[-C--:B------:R-:W-:Y:S01]  /*db90*/  @!P4 IADD3 R6, P1, R49, R14.reuse, RZ ;  /* 0x0000000e3106c210 */ /* 0x080fe20007f3e0ff */
[C---:B------:R-:W-:Y:S01]  /*dba0*/  @!P5 IMAD.X R51, R0.reuse, 0x1, R52, P2 ;  /* 0x000000010033d824 */ /* 0x040fe200010e0634 */
[----:B------:R-:W-:Y:S01]  /*dbb0*/  @!P5 IADD3 R14, P3, R19, R14, RZ ;  /* 0x0000000e130ed210 */ /* 0x000fe20007f7e0ff */
[--C-:B------:R-:W-:Y:S02]  /*dbc0*/  @!P4 IMAD.X R5, R0, 0x1, R58.reuse, P0 ;  /* 0x000000010005c824 */ /* 0x100fe400000e063a */
[C---:B------:R-:W-:Y:S01]  /*dbd0*/  @!P4 IMAD.X R7, R3.reuse, 0x1, R58, P1 ;  /* 0x000000010307c824 */ /* 0x040fe200008e063a */
[----:B------:R-:W-:Y:S01]  /*dbe0*/  @!P5 IADD3.X R15, R3, R52, RZ, P3, !PT ;  /* 0x00000034030fd210 */ /* 0x000fe20001ffe4ff */
[----:B------:R0:W5:Y:S04]  /*dbf0*/  @!P5 LD.E.64 R34, desc[UR36][R50.64] ;  /* 0x000000243222d980 */ /* 0x000168000c101b00 */
[----:B------:R0:W5:Y:S04]  /*dc00*/  @!P4 LD.E.64 R10, desc[UR36][R4.64] ;  /* 0x00000024040ac980 */ /* 0x000168000c101b00 */
[----:B------:R0:W5:Y:S04]  /*dc10*/  @!P4 LD.E.64 R12, desc[UR36][R6.64] ;  /* 0x00000024060cc980 */ /* 0x000168000c101b00 */
[----:B------:R0:W5:Y:S02]  /*dc20*/  @!P5 LD.E.64 R8, desc[UR36][R14.64] ;  /* 0x000000240e08d980 */ /* 0x000164000c101b00 */
.L_x_3069:
[----:B------:R-:W-:Y:S05]  /*dc30*/  BSYNC B1 ;  /* 0x0000000000017941 */ /* 0x000fea0003800000 */
.L_x_3068:
[----:B------:R-:W1:Y:S01]  /*dc40*/  SYNCS.PHASECHK.TRANS64.TRYWAIT P0, [R22+URZ+0x38800], R53 ;  /* 0x03880035160075a7 */ /* 0x000e62000800017f */
[----:B------:R-:W-:Y:S01]  /*dc50*/  VIADDMNMX R0, R48, -R60, 0x80, PT ;  /* 0x0000008030007446 */ /* 0x000fe2000380093c */
[----:B------:R-:W-:Y:S03]  /*dc60*/  BSSY B1, `(.L_x_3070) ;  /* 0x0000003000017945 */ /* 0x000fe60003800000 */
[----:B------:R-:W-:Y:S01]  /*dc70*/  ISETP.GE.AND P1, PT, R221, R0, PT ;  /* 0x00000000dd00720c */ /* 0x000fe20003f26270 */
[----:B-1----:R-:W-:-:S12]  /*dc80*/  @!P0 BRA `(.L_x_3071) ;  /* 0x000001ec00408947 */ /* 0x002fd80003800000 */
.L_x_3380:
[----:B------:R-:W-:Y:S05]  /*dc90*/  BSYNC B1 ;  /* 0x0000000000017941 */ /* 0x000fea0003800000 */
.L_x_3070:
[----:B------:R-:W-:Y:S04]  /*dca0*/  BSSY B1, `(.L_x_3072) ;  /* 0x00000fa000017945 */ /* 0x000fe80003800000 */
[----:B------:R-:W-:Y:S05]  /*dcb0*/  @P1 BRA `(.L_x_3073) ;  /* 0x0000000c00e01947 */ /* 0x000fea0003800000 */
[----:B------:R2:W5:Y:S01]  /*dcc0*/  LDL R66, [R1+0x28] ;  /* 0x0000280001427983 */ /* 0x0005620000100800 */
[----:B0-----:R-:W0:Y:S01]  /*dcd0*/  LDC R4, c[0x0][0x3f4] ;  /* 0x0000fd00ff047b82 */ /* 0x001e220000000800 */
[----:B------:R-:W-:Y:S01]  /*dce0*/  BSSY B2, `(.L_x_3074) ;  /* 0x000007a000027945 */ /* 0x000fe20003800000 */
[-C--:B0-----:R-:W-:Y:S02]  /*dcf0*/  ISETP.GE.AND P0, PT, R49, R4.reuse, PT ;  /* 0x000000043100720c */ /* 0x081fe40003f06270 */
[----:B------:R-:W-:-:S11]  /*dd00*/  ISETP.GE.AND P1, PT, R19, R4, PT ;  /* 0x000000041300720c */ /* 0x000fd60003f26270 */
[----:B--2---:R-:W-:Y:S05]  /*dd10*/  @P0 BRA `(.L_x_3075) ;  /* 0x0000000400d80947 */ /* 0x004fea0003800000 */
[----:B-----5:R-:W0:Y:S01]  /*dd20*/  LDS.128 R4, [R66+0x20400] ;  /* 0x0204000042047984 */ /* 0x020e220000000c00 */
[----:B------:R-:W-:Y:S02]  /*dd30*/  SHF.R.U32.HI R14, RZ, 0x8, R44 ;  /* 0x00000008ff0e7819 */ /* 0x000fe4000001162c */
[----:B------:R-:W-:Y:S02]  /*dd40*/  LOP3.LUT R3, R44, 0xff, RZ, 0xc0, !PT ;  /* 0x000000ff2c037812 */ /* 0x000fe400078ec0ff */
[----:B------:R-:W-:Y:S02]  /*dd50*/  LOP3.LUT R14, R14, 0xff, RZ, 0xc0, !PT ;  /* 0x000000ff0e0e7812 */ /* 0x000fe400078ec0ff */
[----:B------:R-:W-:Y:S02]  /*dd60*/  SHF.R.U32.HI R48, RZ, 0x8, R45 ;  /* 0x00000008ff307819 */ /* 0x000fe4000001162d */
[----:B-1----:R-:W-:Y:S02]  /*dd70*/  SHF.R.U32.HI R53, RZ, 0x8, R47 ;  /* 0x00000008ff357819 */ /* 0x002fe4000001162f */
        /* <DEDUP_REMOVED lines=112> */
.L_x_3075:
[----:B------:R-:W-:Y:S05]  /*e480*/  BSYNC B2 ;  /* 0x0000000000027941 */ /* 0x000fea0003800000 */
.L_x_3074:
[----:B------:R-:W-:Y:S05]  /*e490*/  @P1 BRA `(.L_x_3073) ;  /* 0x0000000400e81947 */ /* 0x000fea0003800000 */
[----:B0----5:R-:W0:Y:S01]  /*e4a0*/  LDS.128 R4, [R66+0x24400] ;  /* 0x0244000042047984 */ /* 0x021e220000000c00 */
[----:B------:R-:W-:Y:S02]  /*e4b0*/  SHF.R.U32.HI R15, RZ, 0x8, R21 ;  /* 0x00000008ff0f7819 */ /* 0x000fe40000011615 */
        /* <DEDUP_REMOVED lines=12> */
[----:B------:R-:W-:Y:S02]  /*e580*/  LOP3.LUT R14, R20, 0xff, RZ, 0xc0, !PT ;  /* 0x000000ff140e7812 */ /* 0x000fe400078ec0ff */
        /* <DEDUP_REMOVED lines=29> */
[----:B-1----:R-:W-:Y:S01]  /*e760*/  FMUL.FTZ R53, R14, R27 ;  /* 0x0000001b0e357220 */ /* 0x002fe20000410000 */
        /* <DEDUP_REMOVED lines=77> */
.L_x_3073:
[----:B------:R-:W-:Y:S05]  /*ec40*/  BSYNC B1 ;  /* 0x0000000000017941 */ /* 0x000fea0003800000 */
.L_x_3072:
[----:B------:R-:W-:Y:S01]  /*ec50*/  ISETP.GE.AND P0, PT, R57, R0, PT ;  /* 0x000000003900720c */ /* 0x000fe20003f06270 */
[----:B------:R-:W-:-:S12]  /*ec60*/  BSSY B1, `(.L_x_3076) ;  /* 0x00000fa000017945 */ /* 0x000fd80003800000 */
[----:B------:R-:W-:Y:S05]  /*ec70*/  @P0 BRA `(.L_x_3077) ;  /* 0x0000000c00e00947 */ /* 0x000fea0003800000 */
[----:B-1----:R1:W5:Y:S01]  /*ec80*/  LDL R53, [R1+0x28] ;  /* 0x0000280001357983 */ /* 0x0023620000100800 */
[----:B0-2---:R-:W0:Y:S01]  /*ec90*/  LDC R4, c[0x0][0x3f4] ;  /* 0x0000fd00ff047b82 */ /* 0x005e220000000800 */
[----:B------:R-:W-:Y:S01]  /*eca0*/  BSSY B2, `(.L_x_3078) ;  /* 0x000007e000027945 */ /* 0x000fe20003800000 */
[-C--:B0-----:R-:W-:Y:S02]  /*ecb0*/  ISETP.GE.AND P0, PT, R49, R4.reuse, PT ;  /* 0x000000043100720c */ /* 0x081fe40003f06270 */
[----:B------:R-:W-:-:S11]  /*ecc0*/  ISETP.GE.AND P1, PT, R19, R4, PT ;  /* 0x000000041300720c */ /* 0x000fd60003f26270 */
[----:B-1----:R-:W-:Y:S05]  /*ecd0*/  @P0 BRA `(.L_x_3079) ;  /* 0x0000000400e80947 */ /* 0x002fea0003800000 */
[----:B-----5:R-:W0:Y:S01]  /*ece0*/  LDS.128 R4, [R53+0x21400] ;  /* 0x0214000035047984 */ /* 0x020e220000000c00 */
[----:B------:R-:W-:Y:S02]  /*ecf0*/  SHF.R.U32.HI R3, RZ, 0x8, R36 ;  /* 0x00000008ff037819 */ /* 0x000fe40000011624 */
[----:B------:R-:W-:Y:S02]  /*ed00*/  SHF.R.U32.HI R15, RZ, 0x8, R37 ;  /* 0x00000008ff0f7819 */ /* 0x000fe40000011625 */
[----:B------:R-:W-:Y:S02]  /*ed10*/  SHF.R.U32.HI R44, RZ, 0x8, R39 ;  /* 0x00000008ff2c7819 */ /* 0x000fe40000011627 */
[----:B------:R-:W-:Y:S02]  /*ed20*/  LOP3.LUT R14, R36, 0xff, RZ, 0xc0, !PT ;  /* 0x000000ff240e7812 */ /* 0x000fe400078ec0ff */
        /* <DEDUP_REMOVED lines=38> */
[CC--:B------:R-:W-:Y:S01]  /*ef90*/  FMUL.FTZ R46, R14.reuse, R44.reuse ;  /* 0x0000002c0e2e7220 */ /* 0x0c0fe20000410000 */
        /* <DEDUP_REMOVED lines=78> */
.L_x_3079:
[----:B------:R-:W-:Y:S05]  /*f480*/  BSYNC B2 ;  /* 0x0000000000027941 */ /* 0x000fea0003800000 */
.L_x_3078:
[----:B------:R-:W-:Y:S05]  /*f490*/  @P1 BRA `(.L_x_3077) ;  /* 0x0000000400d81947 */ /* 0x000fea0003800000 */
[----:B0----5:R-:W0:Y:S01]  /*f4a0*/  LDS.128 R4, [R53+0x25400] ;  /* 0x0254000035047984 */ /* 0x021e220000000c00 */
[----:B------:R-:W-:Y:S02]  /*f4b0*/  SHF.R.U32.HI R14, RZ, 0x8, R24 ;  /* 0x00000008ff0e7819 */ /* 0x000fe40000011618 */
        /* <DEDUP_REMOVED lines=24> */
[----:B0-----:R-:W-:-:S02]  /*f640*/  F2FP.F16.E4M3.UNPACK_B R3, R6.H1 ;  /* 0x00000006ff03723e */ /* 0x001fc400030006ff */
[--C-:B------:R-:W-:Y:S02]  /*f650*/  LOP3.LUT R27, R27, 0xff0000, R28.reuse, 0xf8, !PT ;  /* 0x00ff00001b1b7812 */ /* 0x100fe400078ef81c */
[----:B------:R-:W-:Y:S01]  /*f660*/  F2FP.F16.E4M3.UNPACK_B R29, R37 ;  /* 0x00000025ff1d723e */ /* 0x000fe200020006ff */
[----:B------:R-:W-:Y:S01]  /*f670*/  HADD2.F32 R14, -RZ, R3.H1_H1 ;  /* 0x30000003ff0e7230 */ /* 0x000fe20000004100 */
[----:B------:R-:W-:Y:S02]  /*f680*/  F2FP.F16.E4M3.UNPACK_B R26, R25 ;  /* 0x00000019ff1a723e */ /* 0x000fe400020006ff */
[----:B------:R-:W-:Y:S01]  /*f690*/  LOP3.LUT R28, R27, 0xff000000, R28, 0xf8, !PT ;  /* 0xff0000001b1c7812 */ /* 0x000fe200078ef81c */
        /* <DEDUP_REMOVED lines=86> */
.L_x_3077:
[----:B------:R-:W-:Y:S05]  /*fc00*/  BSYNC B1 ;  /* 0x0000000000017941 */ /* 0x000fea0003800000 */
.L_x_3076:
[----:B------:R-:W-:Y:S01]  /*fc10*/  ISETP.GE.AND P0, PT, R55, R0, PT ;  /* 0x000000003700720c */ /* 0x000fe20003f06270 */
[----:B------:R-:W-:-:S12]  /*fc20*/  BSSY B1, `(.L_x_3080) ;  /* 0x00000fa000017945 */ /* 0x000fd80003800000 */
[----:B------:R-:W-:Y:S05]  /*fc30*/  @P0 BRA `(.L_x_3081) ;  /* 0x0000000c00e00947 */ /* 0x000fea0003800000 */
[----:B-----5:R4:W5:Y:S01]  /*fc40*/  LDL R45, [R1+0x28] ;  /* 0x00002800012d7983 */ /* 0x0209620000100800 */
[----:B0-23--:R-:W0:Y:S01]  /*fc50*/  LDC R4, c[0x0][0x3f4] ;  /* 0x0000fd00ff047b82 */ /* 0x00de220000000800 */
[----:B------:R-:W-:Y:S01]  /*fc60*/  BSSY B2, `(.L_x_3082) ;  /* 0x000007a000027945 */ /* 0x000fe20003800000 */
[-C--:B0-----:R-:W-:Y:S02]  /*fc70*/  ISETP.GE.AND P0, PT, R49, R4.reuse, PT ;  /* 0x000000043100720c */ /* 0x081fe40003f06270 */
[----:B------:R-:W-:-:S11]  /*fc80*/  ISETP.GE.AND P1, PT, R19, R4, PT ;  /* 0x000000041300720c */ /* 0x000fd60003f26270 */
[----:B----4-:R-:W-:Y:S05]  /*fc90*/  @P0 BRA `(.L_x_3083) ;  /* 0x0000000400d80947 */ /* 0x010fea0003800000 */
[----:B-----5:R-:W0:Y:S01]  /*fca0*/  LDS.128 R4, [R45+0x22400] ;  /* 0x022400002d047984 */ /* 0x020e220000000c00 */
[----:B------:R-:W-:Y:S02]  /*fcb0*/  SHF.R.U32.HI R14, RZ, 0x8, R40 ;  /* 0x00000008ff0e7819 */ /* 0x000fe40000011628 */
        /* <DEDUP_REMOVED lines=116> */
.L_x_3083:
[----:B------:R-:W-:Y:S05]  /*10400*/  BSYNC B2 ;  /* 0x0000000000027941 */ /* 0x000fea0003800000 */
.L_x_3082:
[----:B------:R-:W-:Y:S05]  /*10410*/  @P1 BRA `(.L_x_3081) ;  /* 0x0000000400e81947 */ /* 0x000fea0003800000 */
[----:B0----5:R-:W0:Y:S01]  /*10420*/  LDS.128 R4, [R45+0x26400] ;  /* 0x026400002d047984 */ /* 0x021e220000000c00 */
        /* <DEDUP_REMOVED lines=121> */
.L_x_3081:
[----:B------:R-:W-:Y:S05]  /*10bc0*/  BSYNC B1 ;  /* 0x0000000000017941 */ /* 0x000fea0003800000 */
.L_x_3080:
[----:B------:R-:W-:-:S13]  /*10bd0*/  ISETP.GE.AND P0, PT, R56, R0, PT ;  /* 0x000000003800720c */ /* 0x000fda0003f06270 */
[----:B------:R-:W-:Y:S05]  /*10be0*/  @P0 BRA `(.L_x_3084) ;  /* 0x0000005800a80947 */ /* 0x000fea0003800000 */
[----:B-----5:R0:W5:Y:S01]  /*10bf0*/  LDL R33, [R1+0x28] ;  /* 0x0000280001217983 */ /* 0x0201620000100800 */
[----:B------:R-:W1:Y:S01]  /*10c00*/  LDC R0, c[0x0][0x3f4] ;  /* 0x0000fd00ff007b82 */ /* 0x000e620000000800 */
[----:B------:R-:W-:Y:S01]  /*10c10*/  BSSY B1, `(.L_x_3085) ;  /* 0x000007e000017945 */ /* 0x000fe20003800000 */
[-C--:B-1----:R-:W-:Y:S02]  /*10c20*/  ISETP.GE.AND P0, PT, R49, R0.reuse, PT ;  /* 0x000000003100720c */ /* 0x082fe40003f06270 */
[----:B------:R-:W-:-:S11]  /*10c30*/  ISETP.GE.AND P1, PT, R19, R0, PT ;  /* 0x000000001300720c */ /* 0x000fd60003f26270 */
[----:B0-----:R-:W-:Y:S05]  /*10c40*/  @P0 BRA `(.L_x_3086) ;  /* 0x0000000400e80947 */ /* 0x001fea0003800000 */
[----:B--2345:R-:W0:Y:S01]  /*10c50*/  LDS.128 R4, [R33+0x23400] ;  /* 0x0234000021047984 */ /* 0x03ce220000000c00 */
[----:B------:R-:W-:Y:S02]  /*10c60*/  SHF.R.U32.HI R14, RZ, 0x8, R11 ;  /* 0x00000008ff0e7819 */ /* 0x000fe4000001160b */
        /* <DEDUP_REMOVED lines=84> */
[----:B------:R-:W-:Y:S01]  /*111b0*/  HADD2.F32 R3, -RZ, R0.H1_H1 ;  /* 0x30000000ff037230 */ /* 0x000fe20000004100 */
[----:B------:R-:W-:Y:S01]  /*111c0*/  F2FP.SATFINITE.E4M3.F32.PACK_AB_MERGE_C R28, R28, R29, RZ ;  /* 0x0000001d1c1c723e */ /* 0x000fe200048070ff */
[----:B------:R-:W-:Y:S02]  /*111d0*/  HADD2.F32 R10, -RZ, R10.H0_H0 ;  /* 0x2000000aff0a7230 */ /* 0x000fe40000004100 */
[-C--:B------:R-:W-:Y:S01]  /*111e0*/  FMUL.FTZ R21, R5, R11.reuse ;  /* 0x0000000b05157220 */ /* 0x080fe20000410000 */
[----:B------:R-:W-:Y:S02]  /*111f0*/  HADD2.F32 R4, -RZ, R4.H0_H0 ;  /* 0x20000004ff047230 */ /* 0x000fe40000004100 */
[C---:B------:R-:W-:Y:S01]  /*11200*/  FMUL.FTZ R5, R3.reuse, R12 ;  /* 0x0000000c03057220 */ /* 0x040fe20000410000 */
[----:B------:R-:W-:Y:S02]  /*11210*/  HADD2.F32 R0, -RZ, R0.H0_H0 ;  /* 0x20000000ff007230 */ /* 0x000fe40000004100 */
[----:B------:R-:W-:Y:S01]  /*11220*/  FMUL.FTZ R3, R3, R10 ;  /* 0x0000000a03037220 */ /* 0x000fe20000410000 */
[----:B------:R-:W-:Y:S01]  /*11230*/  F2FP.SATFINITE.E4M3.F32.PACK_AB_MERGE_C R31, R31, R32, RZ ;  /* 0x000000201f1f723e */ /* 0x000fe200048070ff */
[C---:B------:R-:W-:Y:S01]  /*11240*/  FFMA.FTZ R20, R4.reuse, R11, -R13 ;  /* 0x0000000b04147223 */ /* 0x040fe2000001080d */
[----:B------:R-:W-:Y:S01]  /*11250*/  FFMA.FTZ R21, R4, R15, R21 ;  /* 0x0000000f04157223 */ /* 0x000fe20000010015 */
[C---:B------:R-:W-:Y:S01]  /*11260*/  FFMA.FTZ R13, R0.reuse, R10, -R5 ;  /* 0x0000000a000d7223 */ /* 0x040fe20000010805 */
[----:B------:R-:W-:Y:S01]  /*11270*/  FFMA.FTZ R12, R0, R12, R3 ;  /* 0x0000000c000c7223 */ /* 0x000fe20000010003 */
[----:B------:R-:W-:-:S02]  /*11280*/  HADD2.F32 R4, -RZ, R14.H1_H1 ;  /* 0x3000000eff047230 */ /* 0x000fc40000004100 */
[--C-:B------:R-:W-:Y:S01]  /*11290*/  HADD2.F32 R3, -RZ, R7.reuse.H1_H1 ;  /* 0x30000007ff037230 */ /* 0x100fe20000004100 */
[----:B------:R-:W-:Y:S01]  /*112a0*/  F2FP.SATFINITE.E4M3.F32.PACK_AB_MERGE_C R20, R21, R20, RZ ;  /* 0x000000141514723e */ /* 0x000fe200048070ff */
[--C-:B------:R-:W-:Y:S02]  /*112b0*/  HADD2.F32 R10, -RZ, R24.reuse.H1_H1 ;  /* 0x30000018ff0a7230 */ /* 0x100fe40000004100 */
[----:B------:R-:W-:Y:S02]  /*112c0*/  HADD2.F32 R11, -RZ, R24.H0_H0 ;  /* 0x20000018ff0b7230 */ /* 0x000fe40000004100 */
[C---:B------:R-:W-:Y:S01]  /*112d0*/  FMUL.FTZ R15, R3.reuse, R4 ;  /* 0x00000004030f7220 */ /* 0x040fe20000410000 */
[----:B------:R-:W-:Y:S01]  /*112e0*/  HADD2.F32 R0, -RZ, R6.H1_H1 ;  /* 0x30000006ff007230 */ /* 0x000fe20000004100 */
[----:B------:R-:W-:Y:S01]  /*112f0*/  F2FP.SATFINITE.E4M3.F32.PACK_AB_MERGE_C R12, R12, R13, R20 ;  /* 0x0000000d0c0c723e */ /* 0x000fe20004807014 */
        /* <DEDUP_REMOVED lines=9> */
[----:B------:R-:W-:-:S03]  /*11390*/  FFMA.FTZ R0, R6, R11, R0 ;  /* 0x0000000b06007223 */ /* 0x000fc60000010000 */
[----:B------:R-:W-:Y:S02]  /*113a0*/  F2FP.SATFINITE.E4M3.F32.PACK_AB_MERGE_C R4, R15, R14, RZ ;  /* 0x0000000e0f04723e */ /* 0x000fe400048070ff */
[----:B------:R-:W-:Y:S02]  /*113b0*/  F2FP.SATFINITE.E4M3.F32.PACK_AB_MERGE_C R14, R26, R27, R28 ;  /* 0x0000001b1a0e723e */ /* 0x000fe4000480701c */
[----:B------:R-:W-:Y:S02]  /*113c0*/  F2FP.SATFINITE.E4M3.F32.PACK_AB_MERGE_C R15, R30, R25, R31 ;  /* 0x000000191e0f723e */ /* 0x000fe4000480701f */
[----:B------:R-:W-:-:S05]  /*113d0*/  F2FP.SATFINITE.E4M3.F32.PACK_AB_MERGE_C R13, R0, R3, R4 ;  /* 0x00000003000d723e */ /* 0x000fca0004807004 */
[----:B------:R0:W-:Y:S02]  /*113e0*/  STS.128 [R33+0x23400], R12 ;  /* 0x0234000c21007388 */ /* 0x0001e40000000c00 */
.L_x_3086:
[----:B------:R-:W-:Y:S05]  /*113f0*/  BSYNC B1 ;  /* 0x0000000000017941 */ /* 0x000fea0003800000 */
.L_x_3085:
[----:B------:R-:W-:Y:S05]  /*11400*/  @P1 BRA `(.L_x_3084) ;  /* 0x0000005000a01947 */ /* 0x000fea0003800000 */
[----:B--2345:R-:W1:Y:S01]  /*11410*/  LDS.128 R4, [R33+0x27400] ;  /* 0x0274000021047984 */ /* 0x03ce620000000c00 */
[----:B------:R-:W-:Y:S02]  /*11420*/  SHF.R.U32.HI R11, RZ, 0x8, R35 ;  /* 0x00000008ff0b7819 */ /* 0x000fe40000011623 */
[----:B------:R-:W-:Y:S02]  /*11430*/  LOP3.LUT R10, R35, 0xff, RZ, 0xc0, !PT ;  /* 0x000000ff230a7812 */ /* 0x000fe400078ec0ff */
[----:B------:R-:W-:Y:S02]  /*11440*/  LOP3.LUT R11, R11, 0xff, RZ, 0xc0, !PT ;  /* 0x000000ff0b0b7812 */ /* 0x000fe400078ec0ff */
[----:B------:R-:W-:Y:S02]  /*11450*/  SHF.R.U32.HI R3, RZ, 0x8, R34 ;  /* 0x00000008ff037819 */ /* 0x000fe40000011622 */
[----:B0-----:R-:W-:Y:S02]  /*11460*/  SHF.R.U32.HI R15, RZ, 0x8, R9 ;  /* 0x00000008ff0f7819 */ /* 0x001fe40000011609 */
[----:B------:R-:W-:-:S02]  /*11470*/  PRMT R10, R11, 0x7604, R10 ;  /* 0x000076040b0a7816 */ /* 0x000fc4000000000a */
[----:B------:R-:W-:Y:S02]  /*11480*/  LOP3.LUT R0, R34, 0xff, RZ, 0xc0, !PT ;  /* 0x000000ff22007812 */ /* 0x000fe400078ec0ff */
[----:B------:R-:W-:Y:S02]  /*11490*/  LOP3.LUT R3, R3, 0xff, RZ, 0xc0, !PT ;  /* 0x000000ff03037812 */ /* 0x000fe400078ec0ff */
[----:B------:R-:W-:Y:S02]  /*114a0*/  SHF.R.U32.HI R20, RZ, 0x10, R35 ;  /* 0x00000010ff147819 */ /* 0x000fe40000011623 */
[----:B------:R-:W-:Y:S02]  /*114b0*/  SHF.R.U32.HI R11, RZ, 0x8, R8 ;  /* 0x00000008ff0b7819 */ /* 0x000fe40000011608 */
[----:B------:R-:W-:Y:S02]  /*114c0*/  LOP3.LUT R12, R9, 0xff, RZ, 0xc0, !PT ;  /* 0x000000ff090c7812 */ /* 0x000fe400078ec0ff */
[----:B------:R-:W-:-:S02]  /*114d0*/  LOP3.LUT R15, R15, 0xff, RZ, 0xc0, !PT ;  /* 0x000000ff0f0f7812 */ /* 0x000fc400078ec0ff */
[----:B------:R-:W-:Y:S02]  /*114e0*/  SHF.R.U32.HI R14, RZ, 0x10, R9 ;  /* 0x00000010ff0e7819 */ /* 0x000fe40000011609 */
[----:B------:R-:W-:Y:S02]  /*114f0*/  PRMT R3, R3, 0x7604, R0 ;  /* 0x0000760403037816 */ /* 0x000fe40000000000 */
[----:B------:R-:W-:Y:S01]  /*11500*/  LOP3.LUT R13, R11, 0xff, RZ, 0xc0, !PT ;  /* 0x000000ff0b0d7812 */ /* 0x000fe200078ec0ff */
[----:B------:R-:W-:Y:S01]  /*11510*/  IMAD.U32 R11, R20, 0x10000, RZ ;  /* 0x00010000140b7824 */ /* 0x000fe200078e00ff */
[----:B------:R-:W-:Y:S02]  /*11520*/  PRMT R12, R15, 0x7604, R12 ;  /* 0x000076040f0c7816 */ /* 0x000fe4000000000c */
        /* <DEDUP_REMOVED lines=10> */
[----:B-1----:R-:W-:Y:S02]  /*115d0*/  F2FP.F16.E4M3.UNPACK_B R0, R6.H1 ;  /* 0x00000006ff00723e */ /* 0x002fe400030006ff */
        /* <DEDUP_REMOVED lines=65> */
[----:B------:R-:W-:Y:S01]  /*119f0*/  HADD2.F32 R3, -RZ, R7.H1_H1 ;  /* 0x30000007ff037230 */ /* 0x000fe20000004100 */
[----:B------:R-:W-:Y:S01]  /*11a00*/  F2FP.SATFINITE.E4M3.F32.PACK_AB_MERGE_C R11, R14, R11, RZ ;  /* 0x0000000b0e0b723e */ /* 0x000fe200048070ff */
        /* <DEDUP_REMOVED lines=21> */
[----:B------:R0:W-:Y:S01]  /*11b60*/  STS.128 [R33+0x27400], R4 ;  /* 0x0274000421007388 */ /* 0x0001e20000000c00 */
[----:B------:R-:W-:Y:S05]  /*11b70*/  BRA `(.L_x_3084) ;  /* 0x0000004800c47947 */ /* 0x000fea0003800000 */
.L_x_3057:
[----:B------:R-:W1:Y:S01]  /*11b80*/  LDC R9, c[0x0][0x448] ;  /* 0x00011200ff097b82 */ /* 0x000e620000000800 */
[----:B------:R-:W-:Y:S01]  /*11b90*/  IMAD.MOV.U32 R25, RZ, RZ, R29 ;  /* 0x000000ffff197224 */ /* 0x000fe200078e001d */
[----:B------:R-:W-:Y:S01]  /*11ba0*/  ULDC.64 UR4, c[0x0][0x3f8] ;  /* 0x0000fe0000047ab9 */ /* 0x000fe20000000a00 */
[----:B------:R-:W-:Y:S01]  /*11bb0*/  IMAD.MOV.U32 R27, RZ, RZ, R31 ;  /* 0x000000ffff1b7224 */ /* 0x000fe200078e001f */
[----:B------:R-:W-:Y:S01]  /*11bc0*/  ULDC.64 UR6, c[0x0][0x408] ;  /* 0x0001020000067ab9 */ /* 0x000fe20000000a00 */
[----:B------:R-:W-:Y:S01]  /*11bd0*/  ULDC.64 UR8, c[0x0][0x400] ;  /* 0x0001000000087ab9 */ /* 0x000fe20000000a00 */
[----:B-1----:R-:W-:-:S13]  /*11be0*/  ISETP.NE.AND P0, PT, R9, 0x1, PT ;  /* 0x000000010900780c */ /* 0x002fda0003f05270 */
[----:B------:R-:W1:Y:S08]  /*11bf0*/  @P0 LDC R0, c[0x0][0x44c] ;  /* 0x00011300ff000b82 */ /* 0x000e700000000800 */
[----:B------:R-:W2:Y:S01]  /*11c00*/  @P0 LDC R5, c[0x0][0x450] ;  /* 0x00011400ff050b82 */ /* 0x000ea20000000800 */
[----:B-1----:R-:W-:-:S05]  /*11c10*/  @P0 IMAD.HI.U32 R0, R3, R0, RZ ;  /* 0x0000000003000227 */ /* 0x002fca00078e00ff */
[----:B--2---:R-:W-:-:S04]  /*11c20*/  @P0 SHF.R.U32.HI R3, RZ, R5, R0 ;  /* 0x00000005ff030219 */ /* 0x004fc80000011600 */
        /* <DEDUP_REMOVED lines=14> */
[----:B------:R-:W1:Y:S01]  /*11d10*/  LDC R61, c[0x0][0x3f4] ;  /* 0x0000fd00ff3d7b82 */ /* 0x000e620000000800 */
[----:B------:R-:W2:Y:S01]  /*11d20*/  SHFL.IDX PT, R5, R43, RZ, 0x181f ;  /* 0x00181fff2b057589 */ /* 0x000ea200000e0000 */
[----:B------:R-:W-:-:S03]  /*11d30*/  IMAD R52, R216, R9, RZ ;  /* 0x00000009d8347224 */ /* 0x000fc600078e02ff */
[----:B------:R-:W3:Y:S04]  /*11d40*/  SHFL.IDX PT, R14, R42, RZ, 0x181f ;  /* 0x00181fff2a0e7589 */ /* 0x000ee800000e0000 */
[----:B------:R-:W4:Y:S04]  /*11d50*/  SHFL.IDX PT, R3, R10, RZ, 0x181f ;  /* 0x00181fff0a037589 */ /* 0x000f2800000e0000 */
[----:B------:R-:W5:Y:S01]  /*11d60*/  SHFL.IDX PT, R7, R53, RZ, 0x181f ;  /* 0x00181fff35077589 */ /* 0x000f6200000e0000 */
[----:B-1----:R-:W-:-:S04]  /*11d70*/  ISETP.GE.AND P0, PT, R16, R61, PT ;  /* 0x0000003d1000720c */ /* 0x002fc80003f06270 */
[----:B------:R-:W-:-:S13]  /*11d80*/  ISETP.GE.OR P1, PT, R59, R52, P0 ;  /* 0x000000343b00720c */ /* 0x000fda0000726670 */
[C---:B--2---:R-:W-:Y:S02]  /*11d90*/  @!P1 IADD3 R0, P2, R16.reuse, R5, RZ ;  /* 0x0000000510009210 */ /* 0x044fe40007f5e0ff */
[----:B---3--:R-:W-:-:S03]  /*11da0*/  @!P1 IADD3 R14, P3, R16, R14, RZ ;  /* 0x0000000e100e9210 */ /* 0x008fc60007f7e0ff */
[--C-:B----4-:R-:W-:Y:S02]  /*11db0*/  @!P1 IMAD.X R5, R3, 0x1, R17.reuse, P2 ;  /* 0x0000000103059824 */ /* 0x110fe400010e0611 */
[----:B-----5:R-:W-:Y:S02]  /*11dc0*/  @!P1 IMAD.X R3, R7, 0x1, R17, P3 ;  /* 0x0000000107039824 */ /* 0x020fe400018e0611 */
        /* <DEDUP_REMOVED lines=8> */
[----:B------:R1:W4:Y:S01]  /*11e50*/  SHFL.IDX PT, R3, R10, 0x1, 0x181f ;  /* 0x00381f000a037f89 */ /* 0x00032200000e0000 */
[----:B------:R-:W-:-:S03]  /*11e60*/  CS2R R20, SRZ ;  /* 0x0000000000147805 */ /* 0x000fc6000001ff00 */
[----:B------:R1:W0:Y:S04]  /*11e70*/  SHFL.IDX PT, R9, R43, 0x1, 0x181f ;  /* 0x00381f002b097f89 */ /* 0x00022800000e0000 */
[----:B------:R1:W0:Y:S04]  /*11e80*/  SHFL.IDX PT, R25, R53, 0x1, 0x181f ;  /* 0x00381f0035197f89 */ /* 0x00022800000e0000 */
[----:B------:R1:W0:Y:S01]  /*11e90*/  SHFL.IDX PT, R14, R42, 0x1, 0x181f ;  /* 0x00381f002a0e7f89 */ /* 0x00022200000e0000 */
[----:B--2---:R-:W-:Y:S01]  /*11ea0*/  @!P1 MOV R32, R4 ;  /* 0x0000000400209202 */ /* 0x004fe20000000f00 */
[----:B------:R-:W-:Y:S01]  /*11eb0*/  @!P1 IMAD.MOV.U32 R33, RZ, RZ, R5 ;  /* 0x000000ffff219224 */ /* 0x000fe200078e0005 */
[----:B------:R-:W-:Y:S01]  /*11ec0*/  CS2R R4, SRZ ;  /* 0x0000000000047805 */ /* 0x000fe2000001ff00 */
[----:B------:R-:W-:-:S02]  /*11ed0*/  @!P1 IMAD.MOV.U32 R28, RZ, RZ, R6 ;  /* 0x000000ffff1c9224 */ /* 0x000fc400078e0006 */
[----:B------:R-:W-:Y:S02]  /*11ee0*/  @!P1 IMAD.MOV.U32 R29, RZ, RZ, R7 ;  /* 0x000000ffff1d9224 */ /* 0x000fe400078e0007 */
[----:B---3--:R-:W-:Y:S02]  /*11ef0*/  @!P1 IMAD.MOV.U32 R30, RZ, RZ, R36 ;  /* 0x000000ffff1e9224 */ /* 0x008fe400078e0024 */
[----:B------:R-:W-:Y:S02]  /*11f00*/  @!P1 IMAD.MOV.U32 R31, RZ, RZ, R37 ;  /* 0x000000ffff1f9224 */ /* 0x000fe400078e0025 */
[----:B------:R-:W-:Y:S02]  /*11f10*/  @!P1 IMAD.MOV.U32 R20, RZ, RZ, R38 ;  /* 0x000000ffff149224 */ /* 0x000fe400078e0026 */
[----:B01--4-:R-:W-:-:S07]  /*11f20*/  @!P1 IMAD.MOV.U32 R21, RZ, RZ, R39 ;  /* 0x000000ffff159224 */ /* 0x013fce00078e0027 */
.L_x_3390:
[----:B------:R-:W-:Y:S01]  /*11f30*/  IADD3 R7, R59, 0x20, RZ ;  /* 0x000000203b077810 */ /* 0x000fe20007ffe0ff */
[----:B------:R-:W-:Y:S01]  /*11f40*/  BSSY B1, `(.L_x_3088) ;  /* 0x0000010000017945 */ /* 0x000fe20003800000 */
[----:B------:R-:W-:Y:S02]  /*11f50*/  CS2R R44, SRZ ;  /* 0x00000000002c7805 */ /* 0x000fe4000001ff00 */
[----:B------:R-:W-:Y:S02]  /*11f60*/  CS2R R46, SRZ ;  /* 0x00000000002e7805 */ /* 0x000fe4000001ff00 */
[----:B------:R-:W-:Y:S02]  /*11f70*/  ISETP.GE.AND P1, PT, R7, R52, PT ;  /* 0x000000340700720c */ /* 0x000fe40003f26270 */
[----:B------:R-:W-:-:S11]  /*11f80*/  CS2R R6, SRZ ;  /* 0x0000000000067805 */ /* 0x000fd6000001ff00 */
        /* <DEDUP_REMOVED lines=11> */
.L_x_3089:
[----:B------:R-:W-:Y:S05]  /*12040*/  BSYNC B1 ;  /* 0x0000000000017941 */ /* 0x000fea0003800000 */
.L_x_3088:
[----:B------:R-:W-:-:S03]  /*12050*/  UMOV UR4, 0xffffffff ;  /* 0xffffffff00047882 */ /* 0x000fc60000000000 */
[----:B------:R-:W-:Y:S05]  /*12060*/  BRA.DIV UR4, `(.L_x_3090) ;  /* 0x000001ae04847947 */ /* 0x000fea000b800000 */
[----:B------:R-:W0:Y:S01]  /*12070*/  SHFL.IDX PT, R9, R43, 0x2, 0x181f ;  /* 0x00581f002b097f89 */ /* 0x000e2200000e0000 */
[----:B------:R-:W-:-:S03]  /*12080*/  VIADD R11, R59, 0x40 ;  /* 0x000000403b0b7836 */ /* 0x000fc60000000000 */
[----:B------:R-:W1:Y:S02]  /*12090*/  SHFL.IDX PT, R14, R42, 0x2, 0x181f ;  /* 0x00581f002a0e7f89 */ /* 0x000e6400000e0000 */
[----:B------:R-:W-:Y:S02]  /*120a0*/  ISETP.GE.OR P1, PT, R11, R52, P0 ;  /* 0x000000340b00720c */ /* 0x000fe40000726670 */
[----:B------:R-:W2:Y:S04]  /*120b0*/  SHFL.IDX PT, R3, R10, 0x2, 0x181f ;  /* 0x00581f000a037f89 */ /* 0x000ea800000e0000 */
[----:B------:R-:W3:Y:S07]  /*120c0*/  SHFL.IDX PT, R25, R53, 0x2, 0x181f ;  /* 0x00581f0035197f89 */ /* 0x000eee00000e0000 */
[----:B0-----:R-:W-:-:S02]  /*120d0*/  @!P1 IADD3 R0, P2, R16, R9, RZ ;  /* 0x0000000910009210 */ /* 0x001fc40007f5e0ff */
[----:B-1----:R-:W-:-:S03]  /*120e0*/  @!P1 IADD3 R14, P3, R16, R14, RZ ;  /* 0x0000000e100e9210 */ /* 0x002fc60007f7e0ff */
[----:B------:R-:W-:Y:S02]  /*120f0*/  @!P1 IMAD.MOV.U32 R8, RZ, RZ, R0 ;  /* 0x000000ffff089224 */ /* 0x000fe400078e0000 */
[--C-:B--2---:R-:W-:Y:S02]  /*12100*/  @!P1 IMAD.X R9, R3, 0x1, R17.reuse, P2 ;  /* 0x0000000103099824 */ /* 0x104fe400010e0611 */
[----:B---3--:R-:W-:Y:S02]  /*12110*/  @!P1 IMAD.X R3, R25, 0x1, R17, P3 ;  /* 0x0000000119039824 */ /* 0x008fe400018e0611 */
[----:B------:R-:W-:Y:S01]  /*12120*/  @!P1 IMAD.MOV.U32 R48, RZ, RZ, R14 ;  /* 0x000000ffff309224 */ /* 0x000fe200078e000e */
[----:B------:R0:W2:Y:S02]  /*12130*/  @!P1 LD.E.128 R24, desc[UR36][R8.64] ;  /* 0x0000002408189980 */ /* 0x0000a4000c101d00 */
[----:B------:R-:W-:-:S06]  /*12140*/  @!P1 MOV R49, R3 ;  /* 0x0000000300319202 */ /* 0x000fcc0000000f00 */
        /* <DEDUP_REMOVED lines=8> */
[----:B------:R0:W0:Y:S04]  /*121d0*/  SHFL.IDX PT, R14, R42, 0x3, 0x181f ;  /* 0x00781f002a0e7f89 */ /* 0x00002800000e0000 */
[----:B------:R-:W0:Y:S01]  /*121e0*/  SHFL.IDX PT, R53, R53, 0x3, 0x181f ;  /* 0x00781f0035357f89 */ /* 0x000e2200000e0000 */
[----:B--2---:R-:W-:-:S02]  /*121f0*/  @!P1 IMAD.MOV.U32 R34, RZ, RZ, R24 ;  /* 0x000000ffff229224 */ /* 0x004fc400078e0018 */
[----:B------:R-:W-:Y:S02]  /*12200*/  @!P1 IMAD.MOV.U32 R35, RZ, RZ, R25 ;  /* 0x000000ffff239224 */ /* 0x000fe400078e0019 */
[----:B------:R-:W-:Y:S02]  /*12210*/  @!P1 IMAD.MOV.U32 R36, RZ, RZ, R26 ;  /* 0x000000ffff249224 */ /* 0x000fe400078e001a */
[----:B------:R-:W-:Y:S02]  /*12220*/  @!P1 IMAD.MOV.U32 R37, RZ, RZ, R27 ;  /* 0x000000ffff259224 */ /* 0x000fe400078e001b */
[----:B---3--:R-:W-:Y:S01]  /*12230*/  @!P1 IMAD.MOV.U32 R38, RZ, RZ, R48 ;  /* 0x000000ffff269224 */ /* 0x008fe200078e0030 */
[----:B------:R-:W-:Y:S01]  /*12240*/  @!P1 MOV R41, R51 ;  /* 0x0000003300299202 */ /* 0x000fe20000000f00 */
[----:B------:R-:W-:Y:S02]  /*12250*/  @!P1 IMAD.MOV.U32 R39, RZ, RZ, R49 ;  /* 0x000000ffff279224 */ /* 0x000fe400078e0031 */
[----:B01--4-:R-:W-:-:S07]  /*12260*/  @!P1 IMAD.MOV.U32 R40, RZ, RZ, R50 ;  /* 0x000000ffff289224 */ /* 0x013fce00078e0032 */
.L_x_3400:
[----:B------:R-:W2:Y:S01]  /*12270*/  LDL R10, [R1+0x3c] ;  /* 0x00003c00010a7983 */ /* 0x000ea20000100800 */
[----:B------:R-:W-:Y:S01]  /*12280*/  VIADD R59, R59, 0x60 ;  /* 0x000000603b3b7836 */ /* 0x000fe20000000000 */
[----:B------:R-:W-:Y:S01]  /*12290*/  BSSY B1, `(.L_x_3091) ;  /* 0x0000014000017945 */ /* 0x000fe20003800000 */
[----:B------:R-:W-:Y:S02]  /*122a0*/  CS2R R24, SRZ ;  /* 0x0000000000187805 */ /* 0x000fe4000001ff00 */
[----:B------:R-:W-:Y:S02]  /*122b0*/  CS2R R26, SRZ ;  /* 0x00000000001a7805 */ /* 0x000fe4000001ff00 */
[----:B------:R-:W-:Y:S02]  /*122c0*/  ISETP.GE.AND P1, PT, R59, R52, PT ;  /* 0x000000343b00720c */ /* 0x000fe40003f26270 */
[----:B--2---:R-:W-:-:S04]  /*122d0*/  LEA.HI R0, R10, R10, RZ, 0x1 ;  /* 0x0000000a0a007211 */ /* 0x004fc800078f08ff */
[----:B------:R-:W-:-:S05]  /*122e0*/  LOP3.LUT R0, R0, 0xfffffffe, RZ, 0xc0, !PT ;  /* 0xfffffffe00007812 */ /* 0x000fca00078ec0ff */
[----:B------:R-:W-:Y:S01]  /*122f0*/  IMAD.IADD R0, R10, 0x1, -R0 ;  /* 0x000000010a007824 */ /* 0x000fe200078e0a00 */
[----:B------:R-:W-:-:S04]  /*12300*/  CS2R R10, SRZ ;  /* 0x00000000000a7805 */ /* 0x000fc8000001ff00 */
        /* <DEDUP_REMOVED lines=12> */
.L_x_3092:
[----:B------:R-:W-:Y:S05]  /*123d0*/  BSYNC B1 ;  /* 0x0000000000017941 */ /* 0x000fea0003800000 */
.L_x_3091:
[----:B------:R-:W2:Y:S01]  /*123e0*/  LDL R0, [R1+0x10] ;  /* 0x0000100001007983 */ /* 0x000ea20000100800 */
[----:B------:R-:W0:Y:S01]  /*123f0*/  SYNCS.PHASECHK.TRANS64.TRYWAIT P4, [R22+URZ+0x38800], R13 ;  /* 0x0388000d160075a7 */ /* 0x000e22000808017f */
[----:B------:R-:W-:Y:S01]  /*12400*/  BSSY B1, `(.L_x_3093) ;  /* 0x0000007000017945 */ /* 0x000fe20003800000 */
[----:B--2---:R-:W-:-:S04]  /*12410*/  VIADDMNMX R52, R52, -R0, 0x80, PT ;  /* 0x0000008034347446 */ /* 0x004fc80003800900 */
[-C--:B------:R-:W-:Y:S02]  /*12420*/  ISETP.GE.OR P3, PT, R221, R52.reuse, P0 ;  /* 0x00000034dd00720c */ /* 0x080fe40000766670 */
[-C--:B------:R-:W-:Y:S02]  /*12430*/  ISETP.GE.OR P2, PT, R57, R52.reuse, P0 ;  /* 0x000000343900720c */ /* 0x080fe40000746670 */
[-C--:B------:R-:W-:Y:S02]  /*12440*/  ISETP.GE.OR P1, PT, R55, R52.reuse, P0 ;  /* 0x000000343700720c */ /* 0x080fe40000726670 */
[----:B------:R-:W-:Y:S01]  /*12450*/  ISETP.GE.OR P0, PT, R56, R52, P0 ;  /* 0x000000343800720c */ /* 0x000fe20000706670 */
[----:B0-----:R-:W-:-:S12]  /*12460*/  @!P4 BRA `(.L_x_3094) ;  /* 0x000001ac00a4c947 */ /* 0x001fd80003800000 */
.L_x_3401:
[----:B------:R-:W-:Y:S05]  /*12470*/  BSYNC B1 ;  /* 0x0000000000017941 */ /* 0x000fea0003800000 */
.L_x_3093:
[----:B------:R-:W-:Y:S04]  /*12480*/  BSSY B1, `(.L_x_3095) ;  /* 0x000010e000017945 */ /* 0x000fe80003800000 */
[----:B------:R-:W-:Y:S05]  /*12490*/  @P3 BRA `(.L_x_3096) ;  /* 0x0000001000303947 */ /* 0x000fea0003800000 */
[----:B------:R-:W2:Y:S01]  /*124a0*/  LDL R78, [R1+0x28] ;  /* 0x00002800014e7983 */ /* 0x000ea20000100800 */
[----:B------:R-:W-:Y:S01]  /*124b0*/  LOP3.LUT R14, R32, 0xff, RZ, 0xc0, !PT ;  /* 0x000000ff200e7812 */ /* 0x000fe200078ec0ff */
[----:B------:R-:W1:Y:S01]  /*124c0*/  S2R R0, SR_TID.X ;  /* 0x0000000000007919 */ /* 0x000e620000002100 */
[----:B------:R-:W3:Y:S01]  /*124d0*/  S2R R49, SR_TID.X ;  /* 0x0000000000317919 */ /* 0x000ee20000002100 */
[----:B-1----:R-:W-:-:S05]  /*124e0*/  VIADD R3, R0, 0xffffff80 ;  /* 0xffffff8000037836 */ /* 0x002fca0000000000 */
[----:B------:R-:W-:-:S04]  /*124f0*/  SHF.R.S32.HI R0, RZ, 0x1f, R3 ;  /* 0x0000001fff007819 */ /* 0x000fc80000011403 */
[----:B------:R-:W-:-:S04]  /*12500*/  LEA.HI R0, R0, R3, RZ, 0x3 ;  /* 0x0000000300007211 */ /* 0x000fc800078f18ff */
[----:B------:R-:W-:-:S05]  /*12510*/  LOP3.LUT R0, R0, 0xfffffff8, RZ, 0xc0, !PT ;  /* 0xfffffff800007812 */ /* 0x000fca00078ec0ff */
[----:B------:R-:W-:Y:S01]  /*12520*/  IMAD.IADD R0, R3, 0x1, -R0 ;  /* 0x0000000103007824 */ /* 0x000fe200078e0a00 */
[----:B------:R-:W-:Y:S01]  /*12530*/  SHF.R.U32.HI R3, RZ, 0x8, R32 ;  /* 0x00000008ff037819 */ /* 0x000fe20000011620 */
[----:B---3--:R-:W-:-:S03]  /*12540*/  VIADD R50, R49, 0xffffff80 ;  /* 0xffffff8031327836 */ /* 0x008fc60000000000 */
[----:B------:R-:W-:Y:S02]  /*12550*/  LEA.HI R0, R61, R0, RZ, 0x1c ;  /* 0x000000003d007211 */ /* 0x000fe400078fe0ff */
[----:B0-----:R-:W-:Y:S02]  /*12560*/  LOP3.LUT R13, R3, 0xff, RZ, 0xc0, !PT ;  /* 0x000000ff030d7812 */ /* 0x001fe400078ec0ff */
[----:B------:R-:W-:Y:S01]  /*12570*/  SHF.R.S32.HI R3, RZ, 0x1f, R0 ;  /* 0x0000001fff037819 */ /* 0x000fe20000011400 */
[----:B------:R-:W-:Y:S01]  /*12580*/  IMAD.SHL.U32 R12, R0, 0x10, RZ ;  /* 0x00000010000c7824 */ /* 0x000fe200078e00ff */
[----:B------:R-:W-:Y:S02]  /*12590*/  SHF.R.S32.HI R49, RZ, 0x1f, R50 ;  /* 0x0000001fff317819 */ /* 0x000fe40000011432 */
[----:B------:R-:W-:Y:S02]  /*125a0*/  SHF.R.U32.HI R15, RZ, 0x8, R33 ;  /* 0x00000008ff0f7819 */ /* 0x000fe40000011621 */
[----:B------:R-:W-:-:S02]  /*125b0*/  SHF.R.U32.HI R43, RZ, 0x3, R225 ;  /* 0x00000003ff2b7819 */ /* 0x000fc400000116e1 */
[----:B------:R-:W-:Y:S02]  /*125c0*/  LOP3.LUT R12, R225, 0x70, R12, 0xf8, !PT ;  /* 0x00000070e10c7812 */ /* 0x000fe400078ef80c */
[----:B------:R-:W-:Y:S02]  /*125d0*/  LEA.HI R3, R3, R0, RZ, 0x3 ;  /* 0x0000000003037211 */ /* 0x000fe400078f18ff */
[----:B------:R-:W-:Y:S02]  /*125e0*/  LEA.HI R49, R49, R50, RZ, 0x6 ;  /* 0x0000003231317211 */ /* 0x000fe400078f30ff */
[----:B------:R-:W-:Y:S02]  /*125f0*/  SHF.R.U32.HI R0, RZ, 0x8, R28 ;  /* 0x00000008ff007819 */ /* 0x000fe4000001161c */
[----:B------:R-:W-:Y:S01]  /*12600*/  LOP3.LUT R48, R33, 0xff, RZ, 0xc0, !PT ;  /* 0x000000ff21307812 */ /* 0x000fe200078ec0ff */
[----:B------:R-:W-:Y:S01]  /*12610*/  IMAD.SHL.U32 R49, R49, 0x10, RZ ;  /* 0x0000001031317824 */ /* 0x000fe200078e00ff */
[----:B------:R-:W-:-:S02]  /*12620*/  LOP3.LUT R15, R15, 0xff, RZ, 0xc0, !PT ;  /* 0x000000ff0f0f7812 */ /* 0x000fc400078ec0ff */
[----:B------:R-:W-:Y:S02]  /*12630*/  PRMT R42, R13, 0x7604, R14 ;  /* 0x000076040d2a7816 */ /* 0x000fe4000000000e */
[----:B------:R-:W-:Y:S02]  /*12640*/  LOP3.LUT R12, R12, R43, RZ, 0x3c, !PT ;  /* 0x0000002b0c0c7212 */ /* 0x000fe400078e3cff */
[----:B------:R-:W-:Y:S02]  /*12650*/  LOP3.LUT R13, R28, 0xff, RZ, 0xc0, !PT ;  /* 0x000000ff1c0d7812 */ /* 0x000fe400078ec0ff */
[----:B------:R-:W-:Y:S02]  /*12660*/  SHF.R.U32.HI R43, RZ, 0x8, R30 ;  /* 0x00000008ff2b7819 */ /* 0x000fe4000001161e */
[----:B------:R-:W-:Y:S02]  /*12670*/  LOP3.LUT R0, R0, 0xff, RZ, 0xc0, !PT ;  /* 0x000000ff00007812 */ /* 0x000fe400078ec0ff */
[----:B------:R-:W-:-:S02]  /*12680*/  SHF.L.U32 R3, R3, 0xb, RZ ;  /* 0x0000000b03037819 */ /* 0x000fc400000006ff */
[----:B------:R-:W-:Y:S02]  /*12690*/  PRMT R52, R15, 0x7604, R48 ;  /* 0x000076040f347816 */ /* 0x000fe40000000030 */
[----:B------:R-:W-:Y:S02]  /*126a0*/  LOP3.LUT R48, R30, 0xff, RZ, 0xc0, !PT ;  /* 0x000000ff1e307812 */ /* 0x000fe400078ec0ff */
[----:B------:R-:W-:Y:S02]  /*126b0*/  LOP3.LUT R43, R43, 0xff, RZ, 0xc0, !PT ;  /* 0x000000ff2b2b7812 */ /* 0x000fe400078ec0ff */
[----:B------:R-:W-:Y:S02]  /*126c0*/  PRMT R58, R0, 0x7604, R13 ;  /* 0x00007604003a7816 */ /* 0x000fe4000000000d */
[----:B------:R-:W-:Y:S02]  /*126d0*/  LOP3.LUT R3, R3, 0xffffc000, RZ, 0xc0, !PT ;  /* 0xffffc00003037812 */ /* 0x000fe400078ec0ff */
[----:B------:R-:W-:-:S02]  /*126e0*/  LOP3.LUT R49, R49, 0xfffffc00, RZ, 0xc0, !PT ;  /* 0xfffffc0031317812 */ /* 0x000fc400078ec0ff */
[----:B------:R-:W-:Y:S02]  /*126f0*/  SHF.R.U32.HI R0, RZ, 0x8, R31 ;  /* 0x00000008ff007819 */ /* 0x000fe4000001161f */
[----:B------:R-:W-:Y:S02]  /*12700*/  SHF.R.U32.HI R14, RZ, 0x8, R29 ;  /* 0x00000008ff0e7819 */ /* 0x000fe4000001161d */
[----:B------:R-:W-:Y:S02]  /*12710*/  PRMT R65, R43, 0x7604, R48 ;  /* 0x000076042b417816 */ /* 0x000fe40000000030 */
[----:B------:R-:W-:Y:S02]  /*12720*/  IADD3 R3, R12, R3, R49 ;  /* 0x000000030c037210 */ /* 0x000fe40007ffe031 */
[----:B------:R-:W-:Y:S02]  /*12730*/  LOP3.LUT R43, R31, 0xff, RZ, 0xc0, !PT ;  /* 0x000000ff1f2b7812 */ /* 0x000fe400078ec0ff */
[----:B------:R-:W-:-:S02]  /*12740*/  SHF.R.U32.HI R48, RZ, 0x8, R20 ;  /* 0x00000008ff307819 */ /* 0x000fc40000011614 */
[----:B------:R-:W-:Y:S02]  /*12750*/  SHF.R.U32.HI R50, RZ, 0x8, R21 ;  /* 0x00000008ff327819 */ /* 0x000fe40000011615 */
[----:B------:R-:W-:Y:S02]  /*12760*/  LOP3.LUT R0, R0, 0xff, RZ, 0xc0, !PT ;  /* 0x000000ff00007812 */ /* 0x000fe400078ec0ff */
[----:B------:R-:W-:Y:S02]  /*12770*/  LOP3.LUT R15, R29, 0xff, RZ, 0xc0, !PT ;  /* 0x000000ff1d0f7812 */ /* 0x000fe400078ec0ff */
[----:B------:R-:W-:Y:S02]  /*12780*/  LOP3.LUT R14, R14, 0xff, RZ, 0xc0, !PT ;  /* 0x000000ff0e0e7812 */ /* 0x000fe400078ec0ff */
[----:B------:R-:W-:Y:S02]  /*12790*/  LOP3.LUT R49, R20, 0xff, RZ, 0xc0, !PT ;  /* 0x000000ff14317812 */ /* 0x000fe400078ec0ff */
[----:B------:R-:W-:-:S02]  /*127a0*/  LOP3.LUT R48, R48, 0xff, RZ, 0xc0, !PT ;  /* 0x000000ff30307812 */ /* 0x000fc400078ec0ff */
[----:B------:R-:W-:Y:S02]  /*127b0*/  LOP3.LUT R51, R21, 0xff, RZ, 0xc0, !PT ;  /* 0x000000ff15337812 */ /* 0x000fe400078ec0ff */
[----:B------:R-:W-:Y:S02]  /*127c0*/  LOP3.LUT R50, R50, 0xff, RZ, 0xc0, !PT ;  /* 0x000000ff32327812 */ /* 0x000fe400078ec0ff */
[----:B------:R-:W-:Y:S01]  /*127d0*/  PRMT R67, R0, 0x7604, R43 ;  /* 0x0000760400437816 */ /* 0x000fe2000000002b */
[----:B------:R-:W-:Y:S01]  /*127e0*/  IMAD.IADD R0, R22, 0x1, R3 ;  /* 0x0000000116007824 */ /* 0x000fe200078e0203 */
[----:B------:R-:W-:Y:S02]  /*127f0*/  PRMT R60, R14, 0x7604, R15 ;  /* 0x000076040e3c7816 */ /* 0x000fe4000000000f */
[----:B------:R-:W-:Y:S02]  /*12800*/  PRMT R69, R48, 0x7604, R49 ;  /* 0x0000760430457816 */ /* 0x000fe40000000031 */
[----:B------:R-:W-:-:S02]  /*12810*/  PRMT R62, R50, 0x7604, R51 ;  /* 0x00007604323e7816 */ /* 0x000fc40000000033 */
[----:B------:R-:W0:Y:S01]  /*12820*/  LDS.128 R48, [R0+0x20400] ;  /* 0x0204000000307984 */ /* 0x000e220000000c00 */
[----:B------:R-:W-:Y:S02]  /*12830*/  SHF.R.U32.HI R43, RZ, 0x10, R33 ;  /* 0x00000010ff2b7819 */ /* 0x000fe40000011621 */
[----:B------:R-:W-:Y:S02]  /*12840*/  SHF.R.U32.HI R59, RZ, 0x10, R29 ;  /* 0x00000010ff3b7819 */ /* 0x000fe4000001161d */
[----:B------:R-:W-:Y:S02]  /*12850*/  SHF.R.U32.HI R3, RZ, 0x10, R32 ;  /* 0x00000010ff037819 */ /* 0x000fe40000011620 */
[----:B------:R-:W-:Y:S02]  /*12860*/  LOP3.LUT R43, R43, 0xff, RZ, 0xc0, !PT ;  /* 0x000000ff2b2b7812 */ /* 0x000fe400078ec0ff */
[----:B------:R-:W-:Y:S02]  /*12870*/  LOP3.LUT R59, R59, 0xff, RZ, 0xc0, !PT ;  /* 0x000000ff3b3b7812 */ /* 0x000fe400078ec0ff */
[----:B------:R-:W-:-:S02]  /*12880*/  LOP3.LUT R3, R3, 0xff, RZ, 0xc0, !PT ;  /* 0x000000ff03037812 */ /* 0x000fc400078ec0ff */
[----:B------:R-:W-:Y:S02]  /*12890*/  PRMT R43, R43, 0x7054, R52 ;  /* 0x000070542b2b7816 */ /* 0x000fe40000000034 */
[----:B------:R-:W-:Y:S02]  /*128a0*/  SHF.R.U32.HI R52, RZ, 0x10, R31 ;  /* 0x00000010ff347819 */ /* 0x000fe4000001161f */
[----:B------:R-:W-:Y:S02]  /*128b0*/  PRMT R63, R59, 0x7054, R60 ;  /* 0x000070543b3f7816 */ /* 0x000fe4000000003c */
[----:B------:R-:W-:Y:S02]  /*128c0*/  PRMT R3, R3, 0x7054, R42 ;  /* 0x0000705403037816 */ /* 0x000fe4000000002a */
[----:B------:R-:W-:Y:S02]  /*128d0*/  SHF.R.U32.HI R59, RZ, 0x10, R21 ;  /* 0x00000010ff3b7819 */ /* 0x000fe40000011615 */
[----:B------:R-:W-:-:S02]  /*128e0*/  SHF.R.U32.HI R42, RZ, 0x10, R30 ;  /* 0x00000010ff2a7819 */ /* 0x000fc4000001161e */
[----:B------:R-:W-:Y:S02]  /*128f0*/  LOP3.LUT R52, R52, 0xff, RZ, 0xc0, !PT ;  /* 0x000000ff34347812 */ /* 0x000fe400078ec0ff */
[----:B------:R-:W-:Y:S02]  /*12900*/  SHF.R.U32.HI R53, RZ, 0x10, R28 ;  /* 0x00000010ff357819 */ /* 0x000fe4000001161c */
[----:B------:R-:W-:Y:S02]  /*12910*/  LOP3.LUT R59, R59, 0xff, RZ, 0xc0, !PT ;  /* 0x000000ff3b3b7812 */ /* 0x000fe400078ec0ff */
[----:B------:R-:W-:Y:S02]  /*12920*/  LOP3.LUT R42, R42, 0xff, RZ, 0xc0, !PT ;  /* 0x000000ff2a2a7812 */ /* 0x000fe400078ec0ff */
[----:B------:R-:W-:Y:S02]  /*12930*/  PRMT R67, R52, 0x7054, R67 ;  /* 0x0000705434437816 */ /* 0x000fe40000000043 */
[----:B------:R-:W-:-:S02]  /*12940*/  LOP3.LUT R53, R53, 0xff, RZ, 0xc0, !PT ;  /* 0x000000ff35357812 */ /* 0x000fc400078ec0ff */
[----:B------:R-:W-:Y:S02]  /*12950*/  PRMT R71, R59, 0x7054, R62 ;  /* 0x000070543b477816 */ /* 0x000fe4000000003e */
[----:B------:R-:W-:Y:S02]  /*12960*/  PRMT R65, R42, 0x7054, R65 ;  /* 0x000070542a417816 */ /* 0x000fe40000000041 */
[----:B------:R-:W-:Y:S02]  /*12970*/  LOP3.LUT R67, R67, 0xff000000, R31, 0xf8, !PT ;  /* 0xff00000043437812 */ /* 0x000fe400078ef81f */
[----:B------:R-:W-:Y:S02]  /*12980*/  LOP3.LUT R60, R43, 0xff000000, R33, 0xf8, !PT ;  /* 0xff0000002b3c7812 */ /* 0x000fe400078ef821 */
[----:B------:R-:W-:Y:S02]  /*12990*/  PRMT R53, R53, 0x7054, R58 ;  /* 0x0000705435357816 */ /* 0x000fe4000000003a */
[----:B------:R-:W-:-:S02]  /*129a0*/  LOP3.LUT R70, R71, 0xff000000, R21, 0xf8, !PT ;  /* 0xff00000047467812 */ /* 0x000fc400078ef815 */
[----:B------:R-:W-:Y:S02]  /*129b0*/  SHF.R.U32.HI R58, RZ, 0x10, R20 ;  /* 0x00000010ff3a7819 */ /* 0x000fe40000011614 */
[----:B------:R-:W-:Y:S02]  /*129c0*/  LOP3.LUT R66, R65, 0xff000000, R30, 0xf8, !PT ;  /* 0xff00000041427812 */ /* 0x000fe400078ef81e */
[----:B------:R-:W-:Y:S02]  /*129d0*/  F2FP.F16.E4M3.UNPACK_B R65, R67 ;  /* 0x00000043ff41723e */ /* 0x000fe400020006ff */
[----:B------:R-:W-:Y:S02]  /*129e0*/  F2FP.F16.E4M3.UNPACK_B R62, R60 ;  /* 0x0000003cff3e723e */ /* 0x000fe400020006ff */
[----:B------:R-:W-:Y:S01]  /*129f0*/  LOP3.LUT R58, R58, 0xff, RZ, 0xc0, !PT ;  /* 0x000000ff3a3a7812 */ /* 0x000fe200078ec0ff */
[----:B------:R-:W-:Y:S01]  /*12a00*/  HADD2.F32 R68, -RZ, R65.H0_H0 ;  /* 0x20000041ff447230 */ /* 0x000fe20000004100 */
[----:B------:R-:W-:-:S02]  /*12a10*/  LOP3.LUT R59, R3, 0xff000000, R32, 0xf8, !PT ;  /* 0xff000000033b7812 */ /* 0x000fc400078ef820 */
[----:B------:R-:W-:Y:S02]  /*12a20*/  PRMT R69, R58, 0x7054, R69 ;  /* 0x000070543a457816 */ /* 0x000fe40000000045 */
[----:B------:R-:W-:Y:S02]  /*12a30*/  F2FP.F16.E4M3.UNPACK_B R67, R67.H1 ;  /* 0x00000043ff43723e */ /* 0x000fe400030006ff */
[----:B------:R-:W-:Y:S02]  /*12a40*/  LOP3.LUT R64, R63, 0xff000000, R29, 0xf8, !PT ;  /* 0xff0000003f407812 */ /* 0x000fe400078ef81d */
[----:B------:R-:W-:Y:S02]  /*12a50*/  F2FP.F16.E4M3.UNPACK_B R60, R60.H1 ;  /* 0x0000003cff3c723e */ /* 0x000fe400030006ff */
[----:B------:R-:W-:Y:S02]  /*12a60*/  LOP3.LUT R28, R53, 0xff000000, R28, 0xf8, !PT ;  /* 0xff000000351c7812 */ /* 0x000fe400078ef81c */
[----:B0-----:R-:W-:-:S02]  /*12a70*/  F2FP.F16.E4M3.UNPACK_B R53, R51 ;  /* 0x00000033ff35723e */ /* 0x001fc400020006ff */
[----:B------:R-:W-:Y:S01]  /*12a80*/  F2FP.F16.E4M3.UNPACK_B R58, R51.H1 ;  /* 0x00000033ff3a723e */ /* 0x000fe200030006ff */
[----:B------:R-:W-:Y:S01]  /*12a90*/  HADD2.F32 R71, -RZ, R67.H0_H0 ;  /* 0x20000043ff477230 */ /* 0x000fe20000004100 */
[----:B------:R-:W-:Y:S01]  /*12aa0*/  LOP3.LUT R20, R69, 0xff000000, R20, 0xf8, !PT ;  /* 0xff00000045147812 */ /* 0x000fe200078ef814 */
[----:B------:R-:W-:Y:S01]  /*12ab0*/  HADD2.F32 R69, -RZ, R65.H1_H1 ;  /* 0x30000041ff457230 */ /* 0x000fe20000004100 */
[-C--:B------:R-:W-:Y:S02]  /*12ac0*/  F2FP.F16.E4M3.UNPACK_B R51, R50.reuse ;  /* 0x00000032ff33723e */ /* 0x080fe400020006ff */
[----:B------:R-:W-:Y:S01]  /*12ad0*/  F2FP.F16.E4M3.UNPACK_B R52, R50.H1 ;  /* 0x00000032ff34723e */ /* 0x000fe200030006ff */
[--C-:B------:R-:W-:Y:S02]  /*12ae0*/  HADD2.F32 R65, -RZ, R60.reuse.H0_H0 ;  /* 0x2000003cff417230 */ /* 0x100fe40000004100 */
[----:B------:R-:W-:Y:S01]  /*12af0*/  HADD2.F32 R60, -RZ, R60.H1_H1 ;  /* 0x3000003cff3c7230 */ /* 0x000fe20000004100 */
[----:B--2---:R-:W0:Y:S02]  /*12b00*/  LDS.128 R12, [R78+0x20400] ;  /* 0x020400004e0c7984 */ /* 0x004e240000000c00 */
[----:B0-----:R-:W-:-:S02]  /*12b10*/  F2FP.F16.E4M3.UNPACK_B R33, R15 ;  /* 0x0000000fff21723e */ /* 0x001fc400020006ff */
[----:B------:R-:W-:Y:S02]  /*12b20*/  F2FP.F16.E4M3.UNPACK_B R42, R15.H1 ;  /* 0x0000000fff2a723e */ /* 0x000fe400030006ff */
[-C--:B------:R-:W-:Y:S02]  /*12b30*/  F2FP.F16.E4M3.UNPACK_B R15, R12.reuse ;  /* 0x0000000cff0f723e */ /* 0x080fe400020006ff */
[----:B------:R-:W-:Y:S02]  /*12b40*/  F2FP.F16.E4M3.UNPACK_B R21, R12.H1 ;  /* 0x0000000cff15723e */ /* 0x000fe400030006ff */
[----:B------:R-:W-:Y:S02]  /*12b50*/  F2FP.F16.E4M3.UNPACK_B R12, R49 ;  /* 0x00000031ff0c723e */ /* 0x000fe400020006ff */
[-C--:B------:R-:W-:Y:S02]  /*12b60*/  F2FP.F16.E4M3.UNPACK_B R30, R13.reuse ;  /* 0x0000000dff1e723e */ /* 0x080fe400020006ff */
[----:B------:R-:W-:Y:S01]  /*12b70*/  F2FP.F16.E4M3.UNPACK_B R31, R13.H1 ;  /* 0x0000000dff1f723e */ /* 0x000fe200030006ff */
[----:B------:R-:W-:Y:S01]  /*12b80*/  HADD2.F32 R13, -RZ, R12.H0_H0 ;  /* 0x2000000cff0d7230 */ /* 0x000fe20000004100 */
[----:B------:R-:W-:-:S02]  /*12b90*/  F2FP.F16.E4M3.UNPACK_B R3, R14 ;  /* 0x0000000eff03723e */ /* 0x000fc400020006ff */
[----:B------:R-:W-:Y:S01]  /*12ba0*/  F2FP.F16.E4M3.UNPACK_B R32, R14.H1 ;  /* 0x0000000eff20723e */ /* 0x000fe200030006ff */
[----:B------:R-:W-:Y:S01]  /*12bb0*/  HADD2.F32 R14, -RZ, R62.H0_H0 ;  /* 0x2000003eff0e7230 */ /* 0x000fe20000004100 */
[----:B------:R-:W-:Y:S01]  /*12bc0*/  F2FP.F16.E4M3.UNPACK_B R49, R49.H1 ;  /* 0x00000031ff31723e */ /* 0x000fe200030006ff */
[----:B------:R-:W-:Y:S02]  /*12bd0*/  HADD2.F32 R29, -RZ, R30.H0_H0 ;  /* 0x2000001eff1d7230 */ /* 0x000fe40000004100 */
[C---:B------:R-:W-:Y:S01]  /*12be0*/  FMUL.FTZ R72, R13.reuse, R68 ;  /* 0x000000440d487220 */ /* 0x040fe20000410000 */
[-C--:B------:R-:W-:Y:S01]  /*12bf0*/  FMUL.FTZ R63, R13, R14.reuse ;  /* 0x0000000e0d3f7220 */ /* 0x080fe20000410000 */
[----:B------:R-:W-:Y:S02]  /*12c00*/  HADD2.F32 R50, -RZ, R49.H0_H0 ;  /* 0x20000031ff327230 */ /* 0x000fe40000004100 */
[----:B------:R-:W-:Y:S01]  /*12c10*/  FFMA.FTZ R13, R29, R14, -R72 ;  /* 0x0000000e1d0d7223 */ /* 0x000fe20000010848 */
[----:B------:R-:W-:-:S02]  /*12c20*/  HADD2.F32 R12, -RZ, R12.H1_H1 ;  /* 0x3000000cff0c7230 */ /* 0x000fc40000004100 */
[----:B------:R-:W-:Y:S01]  /*12c30*/  FFMA.FTZ R29, R29, R68, R63 ;  /* 0x000000441d1d7223 */ /* 0x000fe2000001003f */
[----:B------:R-:W-:Y:S02]  /*12c40*/  HADD2.F32 R63, -RZ, R62.H1_H1 ;  /* 0x3000003eff3f7230 */ /* 0x000fe40000004100 */
[C---:B------:R-:W-:Y:S01]  /*12c50*/  FMUL.FTZ R75, R50.reuse, R71 ;  /* 0x00000047324b7220 */ /* 0x040fe20000410000 */
[----:B------:R-:W-:Y:S02]  /*12c60*/  HADD2.F32 R14, -RZ, R31.H0_H0 ;  /* 0x2000001fff0e7230 */ /* 0x000fe40000004100 */
[----:B------:R-:W-:Y:S01]  /*12c70*/  FMUL.FTZ R50, R50, R65 ;  /* 0x0000004132327220 */ /* 0x000fe20000410000 */
[----:B------:R-:W-:Y:S02]  /*12c80*/  HADD2.F32 R30, -RZ, R30.H1_H1 ;  /* 0x3000001eff1e7230 */ /* 0x000fe40000004100 */
[C---:B------:R-:W-:Y:S01]  /*12c90*/  FMUL.FTZ R62, R12.reuse, R63 ;  /* 0x0000003f0c3e7220 */ /* 0x040fe20000410000 */
[----:B------:R-:W-:Y:S01]  /*12ca0*/  FMUL.FTZ R73, R12, R69 ;  /* 0x000000450c497220 */ /* 0x000fe20000410000 */
[C---:B------:R-:W-:Y:S01]  /*12cb0*/  FFMA.FTZ R75, R14.reuse, R65, -R75 ;  /* 0x000000410e4b7223 */ /* 0x040fe2000001084b */
[----:B------:R-:W-:Y:S01]  /*12cc0*/  FFMA.FTZ R71, R14, R71, R50 ;  /* 0x000000470e477223 */ /* 0x000fe20000010032 */
[----:B------:R-:W-:-:S02]  /*12cd0*/  F2FP.F16.E4M3.UNPACK_B R65, R70 ;  /* 0x00000046ff41723e */ /* 0x000fc400020006ff */
[----:B------:R-:W-:Y:S01]  /*12ce0*/  F2FP.F16.E4M3.UNPACK_B R50, R64 ;  /* 0x00000040ff32723e */ /* 0x000fe200020006ff */
[C---:B------:R-:W-:Y:S01]  /*12cf0*/  FFMA.FTZ R68, R30.reuse, R69, R62 ;  /* 0x000000451e447223 */ /* 0x040fe2000001003e */
[----:B------:R-:W-:Y:S01]  /*12d00*/  FFMA.FTZ R12, R30, R63, -R73 ;  /* 0x0000003f1e0c7223 */ /* 0x000fe20000010849 */
[----:B------:R-:W-:Y:S02]  /*12d10*/  HADD2.F32 R62, -RZ, R67.H1_H1 ;  /* 0x30000043ff3e7230 */ /* 0x000fe40000004100 */
[----:B------:R-:W-:Y:S02]  /*12d20*/  HADD2.F32 R49, -RZ, R49.H1_H1 ;  /* 0x30000031ff317230 */ /* 0x000fe40000004100 */
[----:B------:R-:W-:Y:S02]  /*12d30*/  HADD2.F32 R67, -RZ, R65.H0_H0 ;  /* 0x20000041ff437230 */ /* 0x000fe40000004100 */
[----:B------:R-:W-:Y:S02]  /*12d40*/  HADD2.F32 R30, -RZ, R53.H0_H0 ;  /* 0x20000035ff1e7230 */ /* 0x000fe40000004100 */
[----:B------:R-:W-:-:S02]  /*12d50*/  HADD2.F32 R63, -RZ, R50.H0_H0 ;  /* 0x20000032ff3f7230 */ /* 0x000fc40000004100 */
[C---:B------:R-:W-:Y:S01]  /*12d60*/  FMUL.FTZ R72, R49.reuse, R62 ;  /* 0x0000003e31487220 */ /* 0x040fe20000410000 */
[----:B------:R-:W-:Y:S02]  /*12d70*/  HADD2.F32 R31, -RZ, R31.H1_H1 ;  /* 0x3000001fff1f7230 */ /* 0x000fe40000004100 */
[C---:B------:R-:W-:Y:S01]  /*12d80*/  FMUL.FTZ R69, R30.reuse, R67 ;  /* 0x000000431e457220 */ /* 0x040fe20000410000 */
[----:B------:R-:W-:Y:S02]  /*12d90*/  HADD2.F32 R14, -RZ, R33.H0_H0 ;  /* 0x20000021ff0e7230 */ /* 0x000fe40000004100 */
[----:B------:R-:W-:Y:S01]  /*12da0*/  FMUL.FTZ R49, R49, R60 ;  /* 0x0000003c31317220 */ /* 0x000fe20000410000 */
[----:B------:R-:W-:Y:S01]  /*12db0*/  FMUL.FTZ R30, R30, R63 ;  /* 0x0000003f1e1e7220 */ /* 0x000fe20000410000 */
[----:B------:R-:W-:Y:S01]  /*12dc0*/  F2FP.F16.E4M3.UNPACK_B R70, R70.H1 ;  /* 0x00000046ff46723e */ /* 0x000fe200030006ff */
[C---:B------:R-:W-:Y:S01]  /*12dd0*/  FFMA.FTZ R72, R31.reuse, R60, -R72 ;  /* 0x0000003c1f487223 */ /* 0x040fe20000010848 */
[----:B------:R-:W-:Y:S01]  /*12de0*/  FFMA.FTZ R62, R31, R62, R49 ;  /* 0x0000003e1f3e7223 */ /* 0x000fe20000010031 */
[----:B------:R-:W-:Y:S01]  /*12df0*/  FFMA.FTZ R67, R14, R67, R30 ;  /* 0x000000430e437223 */ /* 0x000fe2000001001e */
[----:B------:R-:W-:Y:S01]  /*12e00*/  HADD2.F32 R60, -RZ, R65.H1_H1 ;  /* 0x30000041ff3c7230 */ /* 0x000fe20000004100 */
[----:B------:R-:W-:Y:S01]  /*12e10*/  F2FP.F16.E4M3.UNPACK_B R64, R64.H1 ;  /* 0x00000040ff40723e */ /* 0x000fe200030006ff */
[----:B------:R-:W-:-:S02]  /*12e20*/  HADD2.F32 R53, -RZ, R53.H1_H1 ;  /* 0x30000035ff357230 */ /* 0x000fc40000004100 */
[----:B------:R-:W-:Y:S02]  /*12e30*/  HADD2.F32 R49, -RZ, R70.H0_H0 ;  /* 0x20000046ff317230 */ /* 0x000fe40000004100 */
[----:B------:R-:W-:Y:S02]  /*12e40*/  HADD2.F32 R30, -RZ, R58.H0_H0 ;  /* 0x2000003aff1e7230 */ /* 0x000fe40000004100 */
[----:B------:R-:W-:Y:S01]  /*12e50*/  FFMA.FTZ R69, R14, R63, -R69 ;  /* 0x0000003f0e457223 */ /* 0x000fe20000010845 */
[----:B------:R-:W-:Y:S02]  /*12e60*/  HADD2.F32 R50, -RZ, R50.H1_H1 ;  /* 0x30000032ff327230 */ /* 0x000fe40000004100 */
[----:B------:R-:W-:Y:S01]  /*12e70*/  FMUL.FTZ R74, R53, R60 ;  /* 0x0000003c354a7220 */ /* 0x000fe20000410000 */
[----:B------:R-:W-:Y:S02]  /*12e80*/  HADD2.F32 R33, -RZ, R33.H1_H1 ;  /* 0x30000021ff217230 */ /* 0x000fe40000004100 */
[----:B------:R-:W-:Y:S01]  /*12e90*/  FMUL.FTZ R63, R30, R49 ;  /* 0x000000311e3f7220 */ /* 0x000fe20000410000 */
[----:B------:R-:W-:-:S02]  /*12ea0*/  HADD2.F32 R31, -RZ, R64.H0_H0 ;  /* 0x20000040ff1f7230 */ /* 0x000fc40000004100 */
[----:B------:R-:W-:Y:S01]  /*12eb0*/  HADD2.F32 R14, -RZ, R42.H0_H0 ;  /* 0x2000002aff0e7230 */ /* 0x000fe20000004100 */
[----:B------:R-:W-:Y:S01]  /*12ec0*/  F2FP.F16.E4M3.UNPACK_B R43, R48 ;  /* 0x00000030ff2b723e */ /* 0x000fe200020006ff */
[-C--:B------:R-:W-:Y:S01]  /*12ed0*/  FMUL.FTZ R53, R53, R50.reuse ;  /* 0x0000003235357220 */ /* 0x080fe20000410000 */
[C---:B------:R-:W-:Y:S01]  /*12ee0*/  FFMA.FTZ R74, R33.reuse, R50, -R74 ;  /* 0x00000032214a7223 */ /* 0x040fe2000001084a */
[----:B------:R-:W-:Y:S01]  /*12ef0*/  F2FP.F16.E4M3.UNPACK_B R48, R48.H1 ;  /* 0x00000030ff30723e */ /* 0x000fe200030006ff */
[-C--:B------:R-:W-:Y:S01]  /*12f00*/  FMUL.FTZ R30, R30, R31.reuse ;  /* 0x0000001f1e1e7220 */ /* 0x080fe20000410000 */
[C---:B------:R-:W-:Y:S01]  /*12f10*/  FFMA.FTZ R73, R14.reuse, R31, -R63 ;  /* 0x0000001f0e497223 */ /* 0x040fe2000001083f */
[----:B------:R-:W-:Y:S02]  /*12f20*/  F2FP.F16.E4M3.UNPACK_B R50, R66.H1 ;  /* 0x00000042ff32723e */ /* 0x000fe400030006ff */
[----:B------:R-:W-:Y:S01]  /*12f30*/  F2FP.F16.E4M3.UNPACK_B R31, R59.H1 ;  /* 0x0000003bff1f723e */ /* 0x000fe200030006ff */
[----:B------:R-:W-:Y:S01]  /*12f40*/  FFMA.FTZ R76, R33, R60, R53 ;  /* 0x0000003c214c7223 */ /* 0x000fe20000010035 */
[----:B------:R-:W-:Y:S01]  /*12f50*/  FFMA.FTZ R77, R14, R49, R30 ;  /* 0x000000310e4d7223 */ /* 0x000fe2000001001e */
[----:B------:R-:W-:-:S02]  /*12f60*/  HADD2.F32 R53, -RZ, R50.H0_H0 ;  /* 0x20000032ff357230 */ /* 0x000fc40000004100 */
[----:B------:R-:W-:Y:S02]  /*12f70*/  HADD2.F32 R30, -RZ, R48.H0_H0 ;  /* 0x20000030ff1e7230 */ /* 0x000fe40000004100 */
[----:B------:R-:W-:Y:S02]  /*12f80*/  HADD2.F32 R63, -RZ, R70.H1_H1 ;  /* 0x30000046ff3f7230 */ /* 0x000fe40000004100 */
[----:B------:R-:W-:Y:S02]  /*12f90*/  HADD2.F32 R58, -RZ, R58.H1_H1 ;  /* 0x3000003aff3a7230 */ /* 0x000fe40000004100 */
[----:B------:R-:W-:Y:S02]  /*12fa0*/  HADD2.F32 R33, -RZ, R31.H0_H0 ;  /* 0x2000001fff217230 */ /* 0x000fe40000004100 */
[----:B------:R-:W-:Y:S01]  /*12fb0*/  FMUL.FTZ R65, R30, R53 ;  /* 0x000000351e417220 */ /* 0x000fe20000410000 */
[----:B------:R-:W-:Y:S02]  /*12fc0*/  HADD2.F32 R49, -RZ, R64.H1_H1 ;  /* 0x30000040ff317230 */ /* 0x000fe40000004100 */
[----:B------:R-:W-:Y:S01]  /*12fd0*/  FMUL.FTZ R79, R58, R63 ;  /* 0x0000003f3a4f7220 */ /* 0x000fe20000410000 */
[----:B------:R-:W-:-:S02]  /*12fe0*/  HADD2.F32 R42, -RZ, R42.H1_H1 ;  /* 0x3000002aff2a7230 */ /* 0x000fc40000004100 */
[----:B------:R-:W-:Y:S01]  /*12ff0*/  FMUL.FTZ R30, R30, R33 ;  /* 0x000000211e1e7220 */ /* 0x000fe20000410000 */
[----:B------:R-:W-:Y:S02]  /*13000*/  HADD2.F32 R14, -RZ, R21.H0_H0 ;  /* 0x20000015ff0e7230 */ /* 0x000fe40000004100 */
[----:B------:R-:W-:Y:S02]  /*13010*/  HADD2.F32 R50, -RZ, R50.H1_H1 ;  /* 0x30000032ff327230 */ /* 0x000fe40000004100 */
[----:B------:R-:W-:Y:S02]  /*13020*/  HADD2.F32 R48, -RZ, R48.H1_H1 ;  /* 0x30000030ff307230 */ /* 0x000fe40000004100 */
[----:B------:R-:W-:Y:S02]  /*13030*/  HADD2.F32 R31, -RZ, R31.H1_H1 ;  /* 0x3000001fff1f7230 */ /* 0x000fe40000004100 */
[-C--:B------:R-:W-:Y:S01]  /*13040*/  FMUL.FTZ R58, R58, R49.reuse ;  /* 0x000000313a3a7220 */ /* 0x080fe20000410000 */
[----:B------:R-:W-:Y:S01]  /*13050*/  FFMA.FTZ R64, R42, R49, -R79 ;  /* 0x000000312a407223 */ /* 0x000fe2000001084f */
[C---:B------:R-:W-:Y:S01]  /*13060*/  FFMA.FTZ R65, R14.reuse, R33, -R65 ;  /* 0x000000210e417223 */ /* 0x040fe20000010841 */
[----:B------:R-:W-:Y:S01]  /*13070*/  FFMA.FTZ R53, R14, R53, R30 ;  /* 0x000000350e357223 */ /* 0x000fe2000001001e */
[----:B------:R-:W-:Y:S01]  /*13080*/  HADD2.F32 R21, -RZ, R21.H1_H1 ;  /* 0x30000015ff157230 */ /* 0x000fe20000004100 */
[----:B------:R-:W-:Y:S01]  /*13090*/  F2FP.F16.E4M3.UNPACK_B R66, R66 ;  /* 0x00000042ff42723e */ /* 0x000fe200020006ff */
[C---:B------:R-:W-:Y:S01]  /*130a0*/  FMUL.FTZ R14, R48.reuse, R50 ;  /* 0x00000032300e7220 */ /* 0x040fe20000410000 */
[----:B------:R-:W-:Y:S01]  /*130b0*/  F2FP.F16.E4M3.UNPACK_B R59, R59 ;  /* 0x0000003bff3b723e */ /* 0x000fe200020006ff */
[----:B------:R-:W-:Y:S01]  /*130c0*/  FMUL.FTZ R49, R48, R31 ;  /* 0x0000001f30317220 */ /* 0x000fe20000410000 */
[----:B------:R-:W-:Y:S01]  /*130d0*/  FFMA.FTZ R70, R42, R63, R58 ;  /* 0x0000003f2a467223 */ /* 0x000fe2000001003a */
[----:B------:R-:W-:Y:S01]  /*130e0*/  FFMA.FTZ R58, R21, R31, -R14 ;  /* 0x0000001f153a7223 */ /* 0x000fe2000001080e */
[----:B------:R-:W-:-:S02]  /*130f0*/  HADD2.F32 R33, -RZ, R66.H0_H0 ;  /* 0x20000042ff217230 */ /* 0x000fc40000004100 */
[----:B------:R-:W-:Y:S01]  /*13100*/  FFMA.FTZ R60, R21, R50, R49 ;  /* 0x00000032153c7223 */ /* 0x000fe20000010031 */
[----:B------:R-:W-:Y:S02]  /*13110*/  HADD2.F32 R30, -RZ, R43.H0_H0 ;  /* 0x2000002bff1e7230 */ /* 0x000fe40000004100 */
[----:B------:R-:W-:Y:S02]  /*13120*/  HADD2.F32 R21, -RZ, R59.H0_H0 ;  /* 0x2000003bff157230 */ /* 0x000fe40000004100 */
[----:B------:R-:W-:Y:S02]  /*13130*/  HADD2.F32 R14, -RZ, R15.H0_H0 ;  /* 0x2000000fff0e7230 */ /* 0x000fe40000004100 */
[C---:B------:R-:W-:Y:S01]  /*13140*/  FMUL.FTZ R31, R30.reuse, R33 ;  /* 0x000000211e1f7220 */ /* 0x040fe20000410000 */
[----:B------:R-:W-:Y:S02]  /*13150*/  HADD2.F32 R66, -RZ, R66.H1_H1 ;  /* 0x30000042ff427230 */ /* 0x000fe40000004100 */
[----:B------:R-:W-:Y:S01]  /*13160*/  FMUL.FTZ R49, R30, R21 ;  /* 0x000000151e317220 */ /* 0x000fe20000410000 */
[----:B------:R-:W-:-:S02]  /*13170*/  HADD2.F32 R43, -RZ, R43.H1_H1 ;  /* 0x3000002bff2b7230 */ /* 0x000fc40000004100 */
[----:B------:R-:W-:Y:S02]  /*13180*/  HADD2.F32 R30, -RZ, R59.H1_H1 ;  /* 0x3000003bff1e7230 */ /* 0x000fe40000004100 */
[C---:B------:R-:W-:Y:S01]  /*13190*/  FFMA.FTZ R48, R14.reuse, R21, -R31 ;  /* 0x000000150e307223 */ /* 0x040fe2000001081f */
[----:B------:R-:W-:Y:S01]  /*131a0*/  HADD2.F32 R15, -RZ, R15.H1_H1 ;  /* 0x3000000fff0f7230 */ /* 0x000fe20000004100 */
[----:B------:R-:W-:Y:S01]  /*131b0*/  F2FP.F16.E4M3.UNPACK_B R42, R20.H1 ;  /* 0x00000014ff2a723e */ /* 0x000fe200030006ff */
[C---:B------:R-:W-:Y:S01]  /*131c0*/  FMUL.FTZ R50, R43.reuse, R66 ;  /* 0x000000422b327220 */ /* 0x040fe20000410000 */
[----:B------:R-:W-:Y:S01]  /*131d0*/  FFMA.FTZ R49, R14, R33, R49 ;  /* 0x000000210e317223 */ /* 0x000fe20000010031 */
[----:B------:R-:W-:Y:S01]  /*131e0*/  F2FP.F16.E4M3.UNPACK_B R14, R28.H1 ;  /* 0x0000001cff0e723e */ /* 0x000fe200030006ff */
[-C--:B------:R-:W-:Y:S01]  /*131f0*/  FMUL.FTZ R31, R43, R30.reuse ;  /* 0x0000001e2b1f7220 */ /* 0x080fe20000410000 */
[----:B------:R-:W-:Y:S01]  /*13200*/  FFMA.FTZ R43, R15, R30, -R50 ;  /* 0x0000001e0f2b7223 */ /* 0x000fe20000010832 */
[----:B------:R-:W-:-:S02]  /*13210*/  HADD2.F32 R30, -RZ, R42.H0_H0 ;  /* 0x2000002aff1e7230 */ /* 0x000fc40000004100 */
[----:B------:R-:W-:Y:S02]  /*13220*/  HADD2.F32 R21, -RZ, R52.H0_H0 ;  /* 0x20000034ff157230 */ /* 0x000fe40000004100 */
[----:B------:R-:W-:Y:S01]  /*13230*/  FFMA.FTZ R66, R15, R66, R31 ;  /* 0x000000420f427223 */ /* 0x000fe2000001001f */
[--C-:B------:R-:W-:Y:S02]  /*13240*/  HADD2.F32 R15, -RZ, R14.reuse.H0_H0 ;  /* 0x2000000eff0f7230 */ /* 0x100fe40000004100 */
[----:B------:R-:W-:Y:S02]  /*13250*/  HADD2.F32 R31, -RZ, R14.H1_H1 ;  /* 0x3000000eff1f7230 */ /* 0x000fe40000004100 */
[C---:B------:R-:W-:Y:S01]  /*13260*/  FMUL.FTZ R59, R21.reuse, R30 ;  /* 0x0000001e153b7220 */ /* 0x040fe20000410000 */
[----:B------:R-:W-:Y:S02]  /*13270*/  HADD2.F32 R14, -RZ, R32.H0_H0 ;  /* 0x20000020ff0e7230 */ /* 0x000fe40000004100 */
[----:B------:R-:W-:Y:S01]  /*13280*/  FMUL.FTZ R21, R21, R15 ;  /* 0x0000000f15157220 */ /* 0x000fe20000410000 */
[----:B------:R-:W-:-:S02]  /*13290*/  HADD2.F32 R33, -RZ, R42.H1_H1 ;  /* 0x3000002aff217230 */ /* 0x000fc40000004100 */
[----:B------:R-:W-:Y:S02]  /*132a0*/  HADD2.F32 R52, -RZ, R52.H1_H1 ;  /* 0x30000034ff347230 */ /* 0x000fe40000004100 */
[C---:B------:R-:W-:Y:S01]  /*132b0*/  FFMA.FTZ R59, R14.reuse, R15, -R59 ;  /* 0x0000000f0e3b7223 */ /* 0x040fe2000001083b */
[----:B------:R-:W-:Y:S01]  /*132c0*/  HADD2.F32 R32, -RZ, R32.H1_H1 ;  /* 0x30000020ff207230 */ /* 0x000fe20000004100 */
[----:B------:R-:W-:Y:S01]  /*132d0*/  F2FP.F16.E4M3.UNPACK_B R28, R28 ;  /* 0x0000001cff1c723e */ /* 0x000fe200020006ff */
[----:B------:R-:W-:Y:S01]  /*132e0*/  FFMA.FTZ R50, R14, R30, R21 ;  /* 0x0000001e0e327223 */ /* 0x000fe20000010015 */
[C---:B------:R-:W-:Y:S01]  /*132f0*/  FMUL.FTZ R15, R52.reuse, R33 ;  /* 0x00000021340f7220 */ /* 0x040fe20000410000 */
[----:B------:R-:W-:Y:S01]  /*13300*/  F2FP.F16.E4M3.UNPACK_B R14, R20 ;  /* 0x00000014ff0e723e */ /* 0x000fe200020006ff */
[-C--:B------:R-:W-:Y:S01]  /*13310*/  FMUL.FTZ R42, R52, R31.reuse ;  /* 0x0000001f342a7220 */ /* 0x080fe20000410000 */
[----:B------:R-:W-:Y:S02]  /*13320*/  HADD2.F32 R20, -RZ, R28.H0_H0 ;  /* 0x2000001cff147230 */ /* 0x000fe40000004100 */
[----:B------:R-:W-:Y:S01]  /*13330*/  FFMA.FTZ R52, R32, R31, -R15 ;  /* 0x0000001f20347223 */ /* 0x000fe2000001080f */
[----:B------:R-:W-:-:S02]  /*13340*/  HADD2.F32 R15, -RZ, R51.H0_H0 ;  /* 0x20000033ff0f7230 */ /* 0x000fc40000004100 */
[--C-:B------:R-:W-:Y:S02]  /*13350*/  HADD2.F32 R21, -RZ, R14.reuse.H0_H0 ;  /* 0x2000000eff157230 */ /* 0x100fe40000004100 */
[----:B------:R-:W-:Y:S02]  /*13360*/  HADD2.F32 R30, -RZ, R14.H1_H1 ;  /* 0x3000000eff1e7230 */ /* 0x000fe40000004100 */
[----:B------:R-:W-:Y:S02]  /*13370*/  HADD2.F32 R51, -RZ, R51.H1_H1 ;  /* 0x30000033ff337230 */ /* 0x000fe40000004100 */
[----:B------:R-:W-:Y:S02]  /*13380*/  HADD2.F32 R28, -RZ, R28.H1_H1 ;  /* 0x3000001cff1c7230 */ /* 0x000fe40000004100 */
[----:B------:R-:W-:Y:S01]  /*13390*/  FFMA.FTZ R33, R32, R33, R42 ;  /* 0x0000002120217223 */ /* 0x000fe2000001002a */
[--C-:B------:R-:W-:Y:S02]  /*133a0*/  HADD2.F32 R14, -RZ, R3.reuse.H0_H0 ;  /* 0x20000003ff0e7230 */ /* 0x100fe40000004100 */
[----:B------:R-:W-:Y:S01]  /*133b0*/  FMUL.FTZ R32, R15, R20 ;  /* 0x000000140f207220 */ /* 0x000fe20000410000 */
[----:B------:R-:W-:-:S02]  /*133c0*/  HADD2.F32 R3, -RZ, R3.H1_H1 ;  /* 0x30000003ff037230 */ /* 0x000fc40000004100 */
[-C--:B------:R-:W-:Y:S01]  /*133d0*/  FMUL.FTZ R31, R15, R21.reuse ;  /* 0x000000150f1f7220 */ /* 0x080fe20000410000 */
[C---:B------:R-:W-:Y:S01]  /*133e0*/  FMUL.FTZ R42, R51.reuse, R30 ;  /* 0x0000001e332a7220 */ /* 0x040fe20000410000 */
[----:B------:R-:W-:Y:S01]  /*133f0*/  FMUL.FTZ R51, R51, R28 ;  /* 0x0000001c33337220 */ /* 0x000fe20000410000 */
[C---:B------:R-:W-:Y:S01]  /*13400*/  FFMA.FTZ R32, R14.reuse, R21, R32 ;  /* 0x000000150e207223 */ /* 0x040fe20000010020 */
[----:B------:R-:W-:Y:S01]  /*13410*/  FFMA.FTZ R20, R14, R20, -R31 ;  /* 0x000000140e147223 */ /* 0x000fe2000001081f */
[C---:B------:R-:W-:Y:S01]  /*13420*/  FFMA.FTZ R21, R3.reuse, R28, -R42 ;  /* 0x0000001c03157223 */ /* 0x040fe2000001082a */
[----:B------:R-:W-:Y:S01]  /*13430*/  F2FP.SATFINITE.E4M3.F32.PACK_AB_MERGE_C R72, R72, R75, RZ ;  /* 0x0000004b4848723e */ /* 0x000fe200048070ff */
[----:B------:R-:W-:Y:S01]  /*13440*/  FFMA.FTZ R51, R3, R30, R51 ;  /* 0x0000001e03337223 */ /* 0x000fe20000010033 */
[----:B------:R-:W-:Y:S02]  /*13450*/  F2FP.SATFINITE.E4M3.F32.PACK_AB_MERGE_C R15, R64, R73, RZ ;  /* 0x00000049400f723e */ /* 0x000fe400048070ff */
        /* <DEDUP_REMOVED lines=11> */
[----:B------:R-:W-:Y:S02]  /*13510*/  F2FP.SATFINITE.E4M3.F32.PACK_AB_MERGE_C R31, R76, R67, R31 ;  /* 0x000000434c1f723e */ /* 0x000fe4000480701f */
[----:B------:R-:W-:-:S02]  /*13520*/  F2FP.SATFINITE.E4M3.F32.PACK_AB_MERGE_C R28, R66, R49, R28 ;  /* 0x00000031421c723e */ /* 0x000fc4000480701c */
[----:B------:R-:W-:Y:S01]  /*13530*/  F2FP.SATFINITE.E4M3.F32.PACK_AB_MERGE_C R30, R51, R32, R30 ;  /* 0x00000020331e723e */ /* 0x000fe2000480701e */
[----:B------:R1:W-:Y:S04]  /*13540*/  STS.128 [R78+0x20400], R12 ;  /* 0x0204000c4e007388 */ /* 0x0003e80000000c00 */
[----:B------:R1:W-:Y:S02]  /*13550*/  STS.128 [R0+0x20400], R28 ;  /* 0x0204001c00007388 */ /* 0x0003e40000000c00 */
.L_x_3096:
[----:B------:R-:W-:Y:S05]  /*13560*/  BSYNC B1 ;  /* 0x0000000000017941 */ /* 0x000fea0003800000 */
.L_x_3095:
[----:B------:R-:W-:Y:S04]  /*13570*/  BSSY B1, `(.L_x_3097) ;  /* 0x0000103000017945 */ /* 0x000fe80003800000 */
[----:B------:R-:W-:Y:S05]  /*13580*/  @P2 BRA `(.L_x_3098) ;  /* 0x0000001000042947 */ /* 0x000fea0003800000 */
[----:B-1----:R-:W2:Y:S04]  /*13590*/  LDL R28, [R1+0x24] ;  /* 0x00002400011c7983 */ /* 0x002ea80000100800 */
[----:B------:R-:W3:Y:S01]  /*135a0*/  LDL R70, [R1+0x48] ;  /* 0x0000480001467983 */ /* 0x000ee20000100800 */
[----:B------:R-:W0:Y:S01]  /*135b0*/  S2R R12, SR_TID.X ;  /* 0x00000000000c7919 */ /* 0x000e220000002100 */
[----:B-----5:R-:W-:Y:S02]  /*135c0*/  SHF.R.U32.HI R3, RZ, 0x8, R44 ;  /* 0x00000008ff037819 */ /* 0x020fe4000001162c */
[----:B------:R-:W-:Y:S02]  /*135d0*/  LOP3.LUT R0, R44, 0xff, RZ, 0xc0, !PT ;  /* 0x000000ff2c007812 */ /* 0x000fe400078ec0ff */
[----:B------:R-:W-:-:S02]  /*135e0*/  LOP3.LUT R3, R3, 0xff, RZ, 0xc0, !PT ;  /* 0x000000ff03037812 */ /* 0x000fc400078ec0ff */
[----:B------:R-:W-:Y:S02]  /*135f0*/  SHF.R.U32.HI R14, RZ, 0x8, R45 ;  /* 0x00000008ff0e7819 */ /* 0x000fe4000001162d */
[----:B------:R-:W-:Y:S01]  /*13600*/  PRMT R21, R3, 0x7604, R0 ;  /* 0x0000760403157816 */ /* 0x000fe20000000000 */
[----:B0-----:R-:W-:-:S05]  /*13610*/  VIADD R13, R12, 0xffffff80 ;  /* 0xffffff800c0d7836 */ /* 0x001fca0000000000 */
[----:B------:R-:W-:-:S04]  /*13620*/  SHF.R.S32.HI R15, RZ, 0x1f, R13 ;  /* 0x0000001fff0f7819 */ /* 0x000fc8000001140d */
[----:B------:R-:W-:-:S04]  /*13630*/  LEA.HI R15, R15, R13, RZ, 0x3 ;  /* 0x0000000d0f0f7211 */ /* 0x000fc800078f18ff */
[----:B------:R-:W-:-:S05]  /*13640*/  LOP3.LUT R15, R15, 0xfffffff8, RZ, 0xc0, !PT ;  /* 0xfffffff80f0f7812 */ /* 0x000fca00078ec0ff */
[----:B------:R-:W-:Y:S01]  /*13650*/  IMAD.IADD R15, R13, 0x1, -R15 ;  /* 0x000000010d0f7824 */ /* 0x000fe200078e0a0f */
[----:B------:R-:W-:Y:S02]  /*13660*/  SHF.R.U32.HI R13, RZ, 0x8, R46 ;  /* 0x00000008ff0d7819 */ /* 0x000fe4000001162e */
[----:B------:R-:W-:Y:S02]  /*13670*/  LOP3.LUT R12, R45, 0xff, RZ, 0xc0, !PT ;  /* 0x000000ff2d0c7812 */ /* 0x000fe400078ec0ff */
[----:B------:R-:W-:Y:S02]  /*13680*/  LOP3.LUT R3, R14, 0xff, RZ, 0xc0, !PT ;  /* 0x000000ff0e037812 */ /* 0x000fe400078ec0ff */
[----:B------:R-:W-:Y:S01]  /*13690*/  LEA.HI R14, R61, R15, RZ, 0x1c ;  /* 0x0000000f3d0e7211 */ /* 0x000fe200078fe0ff */
[----:B------:R-:W-:Y:S01]  /*136a0*/  IMAD.SHL.U32 R57, R57, 0x80, RZ ;  /* 0x0000008039397824 */ /* 0x000fe200078e00ff */
[----:B------:R-:W-:Y:S02]  /*136b0*/  LOP3.LUT R0, R46, 0xff, RZ, 0xc0, !PT ;  /* 0x000000ff2e007812 */ /* 0x000fe400078ec0ff */
[----:B------:R-:W-:-:S02]  /*136c0*/  LOP3.LUT R13, R13, 0xff, RZ, 0xc0, !PT ;  /* 0x000000ff0d0d7812 */ /* 0x000fc400078ec0ff */
[----:B------:R-:W-:Y:S02]  /*136d0*/  PRMT R20, R3, 0x7604, R12 ;  /* 0x0000760403147816 */ /* 0x000fe4000000000c */
[----:B------:R-:W-:Y:S02]  /*136e0*/  SHF.R.S32.HI R3, RZ, 0x1f, R14 ;  /* 0x0000001fff037819 */ /* 0x000fe4000001140e */
[----:B------:R-:W-:Y:S01]  /*136f0*/  PRMT R33, R13, 0x7604, R0 ;  /* 0x000076040d217816 */ /* 0x000fe20000000000 */
[----:B------:R-:W-:Y:S01]  /*13700*/  IMAD.SHL.U32 R0, R14, 0x10, RZ ;  /* 0x000000100e007824 */ /* 0x000fe200078e00ff */
[----:B------:R-:W-:Y:S02]  /*13710*/  LOP3.LUT R57, R57, 0x380, RZ, 0xc0, !PT ;  /* 0x0000038039397812 */ /* 0x000fe400078ec0ff */
[----:B------:R-:W-:Y:S02]  /*13720*/  LEA.HI R15, R3, R14, RZ, 0x3 ;  /* 0x0000000e030f7211 */ /* 0x000fe400078f18ff */
[----:B------:R-:W-:-:S02]  /*13730*/  SHF.R.U32.HI R12, RZ, 0x8, R47 ;  /* 0x00000008ff0c7819 */ /* 0x000fc4000001162f */
[----:B------:R-:W-:Y:S02]  /*13740*/  LOP3.LUT R0, R57, 0x70, R0, 0xf8, !PT ;  /* 0x0000007039007812 */ /* 0x000fe400078ef800 */
[----:B------:R-:W-:Y:S02]  /*13750*/  SHF.R.U32.HI R57, RZ, 0x3, R57 ;  /* 0x00000003ff397819 */ /* 0x000fe40000011639 */
[----:B------:R-:W-:Y:S02]  /*13760*/  SHF.L.U32 R15, R15, 0xb, RZ ;  /* 0x0000000b0f0f7819 */ /* 0x000fe400000006ff */
[----:B------:R-:W-:Y:S02]  /*13770*/  LOP3.LUT R3, R47, 0xff, RZ, 0xc0, !PT ;  /* 0x000000ff2f037812 */ /* 0x000fe400078ec0ff */
[----:B------:R-:W-:Y:S02]  /*13780*/  LOP3.LUT R12, R12, 0xff, RZ, 0xc0, !PT ;  /* 0x000000ff0c0c7812 */ /* 0x000fe400078ec0ff */
[----:B------:R-:W-:-:S02]  /*13790*/  LOP3.LUT R0, R0, R57, RZ, 0x3c, !PT ;  /* 0x0000003900007212 */ /* 0x000fc400078e3cff */
[----:B------:R-:W-:Y:S02]  /*137a0*/  LOP3.LUT R29, R15, 0xffffc000, RZ, 0xc0, !PT ;  /* 0xffffc0000f1d7812 */ /* 0x000fe400078ec0ff */
[----:B------:R-:W-:Y:S02]  /*137b0*/  PRMT R32, R12, 0x7604, R3 ;  /* 0x000076040c207816 */ /* 0x000fe40000000003 */
[----:B------:R-:W-:Y:S02]  /*137c0*/  SHF.R.U32.HI R14, RZ, 0x8, R4 ;  /* 0x00000008ff0e7819 */ /* 0x000fe40000011604 */
[----:B------:R-:W-:Y:S02]  /*137d0*/  LOP3.LUT R13, R4, 0xff, RZ, 0xc0, !PT ;  /* 0x000000ff040d7812 */ /* 0x000fe400078ec0ff */
[----:B------:R-:W-:-:S04]  /*137e0*/  LOP3.LUT R14, R14, 0xff, RZ, 0xc0, !PT ;  /* 0x000000ff0e0e7812 */ /* 0x000fc800078ec0ff */
[----:B------:R-:W-:Y:S02]  /*137f0*/  PRMT R49, R14, 0x7604, R13 ;  /* 0x000076040e317816 */ /* 0x000fe4000000000d */
[----:B------:R-:W-:Y:S02]  /*13800*/  SHF.R.U32.HI R51, RZ, 0x8, R7 ;  /* 0x00000008ff337819 */ /* 0x000fe40000011607 */
[----:B------:R-:W-:Y:S02]  /*13810*/  LOP3.LUT R50, R7, 0xff, RZ, 0xc0, !PT ;  /* 0x000000ff07327812 */ /* 0x000fe400078ec0ff */
[----:B------:R-:W-:Y:S02]  /*13820*/  LOP3.LUT R51, R51, 0xff, RZ, 0xc0, !PT ;  /* 0x000000ff33337812 */ /* 0x000fe400078ec0ff */
[----:B------:R-:W-:Y:S02]  /*13830*/  LOP3.LUT R42, R5, 0xff, RZ, 0xc0, !PT ;  /* 0x000000ff052a7812 */ /* 0x000fe400078ec0ff */
[----:B------:R-:W-:-:S02]  /*13840*/  PRMT R50, R51, 0x7604, R50 ;  /* 0x0000760433327816 */ /* 0x000fc40000000032 */
[----:B------:R-:W-:Y:S02]  /*13850*/  SHF.R.U32.HI R51, RZ, 0x10, R5 ;  /* 0x00000010ff337819 */ /* 0x000fe40000011605 */
[----:B------:R-:W-:Y:S02]  /*13860*/  SHF.R.U32.HI R48, RZ, 0x8, R6 ;  /* 0x00000008ff307819 */ /* 0x000fe40000011606 */
[----:B------:R-:W-:Y:S01]  /*13870*/  SHF.R.U32.HI R59, RZ, 0x10, R7 ;  /* 0x00000010ff3b7819 */ /* 0x000fe20000011607 */
[----:B------:R-:W-:Y:S01]  /*13880*/  IMAD.U32 R51, R51, 0x10000, RZ ;  /* 0x0001000033337824 */ /* 0x000fe200078e00ff */
[----:B------:R-:W-:Y:S02]  /*13890*/  LOP3.LUT R43, R6, 0xff, RZ, 0xc0, !PT ;  /* 0x000000ff062b7812 */ /* 0x000fe400078ec0ff */
[----:B------:R-:W-:Y:S01]  /*138a0*/  LOP3.LUT R48, R48, 0xff, RZ, 0xc0, !PT ;  /* 0x000000ff30307812 */ /* 0x000fe200078ec0ff */
[----:B------:R-:W-:-:S03]  /*138b0*/  IMAD.U32 R59, R59, 0x10000, RZ ;  /* 0x000100003b3b7824 */ /* 0x000fc600078e00ff */
[----:B------:R-:W-:Y:S02]  /*138c0*/  PRMT R57, R48, 0x7604, R43 ;  /* 0x0000760430397816 */ /* 0x000fe4000000002b */
[----:B------:R-:W-:Y:S02]  /*138d0*/  SHF.R.U32.HI R43, RZ, 0x10, R47 ;  /* 0x00000010ff2b7819 */ /* 0x000fe4000001162f */
[----:B------:R-:W-:Y:S02]  /*138e0*/  LOP3.LUT R63, R50, 0xff0000, R59, 0xf8, !PT ;  /* 0x00ff0000323f7812 */ /* 0x000fe400078ef83b */
[----:B------:R-:W-:Y:S02]  /*138f0*/  LOP3.LUT R57, R57, 0xff0000, R6, 0xf8, !PT ;  /* 0x00ff000039397812 */ /* 0x000fe400078ef806 */
[----:B------:R-:W-:Y:S01]  /*13900*/  LOP3.LUT R33, R33, 0xff0000, R46, 0xf8, !PT ;  /* 0x00ff000021217812 */ /* 0x000fe200078ef82e */
[----:B------:R-:W-:Y:S01]  /*13910*/  IMAD.U32 R43, R43, 0x10000, RZ ;  /* 0x000100002b2b7824 */ /* 0x000fe200078e00ff */
[----:B------:R-:W-:-:S02]  /*13920*/  LOP3.LUT R59, R57, 0xff000000, R6, 0xf8, !PT ;  /* 0xff000000393b7812 */ /* 0x000fc400078ef806 */
[----:B------:R-:W-:Y:S02]  /*13930*/  LOP3.LUT R63, R63, 0xff000000, R7, 0xf8, !PT ;  /* 0xff0000003f3f7812 */ /* 0x000fe400078ef807 */
[----:B------:R-:W-:Y:S02]  /*13940*/  LOP3.LUT R43, R32, 0xff0000, R43, 0xf8, !PT ;  /* 0x00ff0000202b7812 */ /* 0x000fe400078ef82b */
[----:B------:R-:W-:-:S04]  /*13950*/  LOP3.LUT R21, R21, 0xff0000, R44, 0xf8, !PT ;  /* 0x00ff000015157812 */ /* 0x000fc800078ef82c */
[----:B------:R-:W-:Y:S02]  /*13960*/  LOP3.LUT R48, R21, 0xff000000, R44, 0xf8, !PT ;  /* 0xff00000015307812 */ /* 0x000fe400078ef82c */
[----:B--2---:R-:W-:Y:S02]  /*13970*/  IADD3 R3, R0, R29, R28 ;  /* 0x0000001d00037210 */ /* 0x004fe40007ffe01c */
[----:B------:R-:W-:Y:S01]  /*13980*/  SHF.R.U32.HI R28, RZ, 0x8, R5 ;  /* 0x00000008ff1c7819 */ /* 0x000fe20000011605 */
[----:B---3--:R-:W0:Y:S02]  /*13990*/  LDS.128 R12, [R70+0x20400] ;  /* 0x02040000460c7984 */ /* 0x008e240000000c00 */
[----:B------:R-:W-:Y:S01]  /*139a0*/  IMAD.IADD R0, R22, 0x1, R3 ;  /* 0x0000000116007824 */ /* 0x000fe200078e0203 */
[----:B------:R-:W-:-:S04]  /*139b0*/  LOP3.LUT R3, R28, 0xff, RZ, 0xc0, !PT ;  /* 0x000000ff1c037812 */ /* 0x000fc800078ec0ff */
[----:B------:R-:W1:Y:S01]  /*139c0*/  LDS.128 R28, [R0+0x20400] ;  /* 0x02040000001c7984 */ /* 0x000e620000000c00 */
[----:B------:R-:W-:Y:S02]  /*139d0*/  PRMT R42, R3, 0x7604, R42 ;  /* 0x00007604032a7816 */ /* 0x000fe4000000002a */
[----:B------:R-:W-:-:S05]  /*139e0*/  SHF.R.U32.HI R3, RZ, 0x10, R45 ;  /* 0x00000010ff037819 */ /* 0x000fca000001162d */
[----:B------:R-:W-:Y:S01]  /*139f0*/  IMAD.U32 R3, R3, 0x10000, RZ ;  /* 0x0001000003037824 */ /* 0x000fe200078e00ff */
[----:B------:R-:W-:-:S04]  /*13a00*/  LOP3.LUT R53, R42, 0xff0000, R51, 0xf8, !PT ;  /* 0x00ff00002a357812 */ /* 0x000fc800078ef833 */
[----:B------:R-:W-:Y:S02]  /*13a10*/  LOP3.LUT R3, R20, 0xff0000, R3, 0xf8, !PT ;  /* 0x00ff000014037812 */ /* 0x000fe400078ef803 */
[----:B------:R-:W-:Y:S02]  /*13a20*/  LOP3.LUT R53, R53, 0xff000000, R5, 0xf8, !PT ;  /* 0xff00000035357812 */ /* 0x000fe400078ef805 */
[----:B------:R-:W-:Y:S02]  /*13a30*/  LOP3.LUT R45, R3, 0xff000000, R45, 0xf8, !PT ;  /* 0xff000000032d7812 */ /* 0x000fe400078ef82d */
[----:B------:R-:W-:Y:S02]  /*13a40*/  LOP3.LUT R3, R49, 0xff0000, R4, 0xf8, !PT ;  /* 0x00ff000031037812 */ /* 0x000fe400078ef804 */
[----:B------:R-:W-:Y:S02]  /*13a50*/  LOP3.LUT R49, R33, 0xff000000, R46, 0xf8, !PT ;  /* 0xff00000021317812 */ /* 0x000fe400078ef82e */
[----:B------:R-:W-:-:S02]  /*13a60*/  F2FP.F16.E4M3.UNPACK_B R57, R53 ;  /* 0x00000035ff39723e */ /* 0x000fc400020006ff */
[----:B------:R-:W-:Y:S02]  /*13a70*/  F2FP.F16.E4M3.UNPACK_B R46, R45 ;  /* 0x0000002dff2e723e */ /* 0x000fe400020006ff */
[----:B------:R-:W-:Y:S01]  /*13a80*/  LOP3.LUT R52, R3, 0xff000000, R4, 0xf8, !PT ;  /* 0xff00000003347812 */ /* 0x000fe200078ef804 */
[----:B------:R-:W-:Y:S02]  /*13a90*/  HADD2.F32 R58, -RZ, R57.H0_H0 ;  /* 0x20000039ff3a7230 */ /* 0x000fe40000004100 */
[----:B------:R-:W-:Y:S01]  /*13aa0*/  HADD2.F32 R50, -RZ, R46.H0_H0 ;  /* 0x2000002eff327230 */ /* 0x000fe20000004100 */
[----:B0-----:R-:W-:Y:S02]  /*13ab0*/  F2FP.F16.E4M3.UNPACK_B R4, R13 ;  /* 0x0000000dff04723e */ /* 0x001fe400020006ff */
[----:B-1----:R-:W-:Y:S02]  /*13ac0*/  F2FP.F16.E4M3.UNPACK_B R7, R29 ;  /* 0x0000001dff07723e */ /* 0x002fe400020006ff */
[----:B------:R-:W-:-:S03]  /*13ad0*/  F2FP.F16.E4M3.UNPACK_B R6, R13.H1 ;  /* 0x0000000dff06723e */ /* 0x000fc600030006ff */
[----:B------:R-:W-:Y:S01]  /*13ae0*/  HADD2.F32 R5, -RZ, R7.H0_H0 ;  /* 0x20000007ff057230 */ /* 0x000fe20000004100 */
[----:B------:R-:W-:Y:S01]  /*13af0*/  LOP3.LUT R51, R43, 0xff000000, R47, 0xf8, !PT ;  /* 0xff0000002b337812 */ /* 0x000fe200078ef82f */
[----:B------:R-:W-:Y:S01]  /*13b00*/  HADD2.F32 R13, -RZ, R4.H0_H0 ;  /* 0x20000004ff0d7230 */ /* 0x000fe20000004100 */
[-C--:B------:R-:W-:Y:S02]  /*13b10*/  F2FP.F16.E4M3.UNPACK_B R43, R31.reuse ;  /* 0x0000001fff2b723e */ /* 0x080fe400020006ff */
[----:B------:R-:W-:Y:S01]  /*13b20*/  F2FP.F16.E4M3.UNPACK_B R44, R31.H1 ;  /* 0x0000001fff2c723e */ /* 0x000fe200030006ff */
[C---:B------:R-:W-:Y:S01]  /*13b30*/  FMUL.FTZ R60, R5.reuse, R58 ;  /* 0x0000003a053c7220 */ /* 0x040fe20000410000 */
[----:B------:R-:W-:Y:S01]  /*13b40*/  F2FP.F16.E4M3.UNPACK_B R32, R29.H1 ;  /* 0x0000001dff20723e */ /* 0x000fe200030006ff */
[-C--:B------:R-:W-:Y:S01]  /*13b50*/  FMUL.FTZ R31, R5, R50.reuse ;  /* 0x00000032051f7220 */ /* 0x080fe20000410000 */
[----:B------:R-:W-:Y:S01]  /*13b60*/  F2FP.F16.E4M3.UNPACK_B R53, R53.H1 ;  /* 0x00000035ff35723e */ /* 0x000fe200030006ff */
[C---:B------:R-:W-:Y:S01]  /*13b70*/  FFMA.FTZ R5, R13.reuse, R50, -R60 ;  /* 0x000000320d057223 */ /* 0x040fe2000001083c */
[----:B------:R-:W-:Y:S01]  /*13b80*/  F2FP.F16.E4M3.UNPACK_B R45, R45.H1 ;  /* 0x0000002dff2d723e */ /* 0x000fe200030006ff */
[----:B------:R-:W-:Y:S01]  /*13b90*/  FFMA.FTZ R13, R13, R58, R31 ;  /* 0x0000003a0d0d7223 */ /* 0x000fe2000001001f */
[----:B------:R-:W-:-:S02]  /*13ba0*/  HADD2.F32 R31, -RZ, R32.H0_H0 ;  /* 0x20000020ff1f7230 */ /* 0x000fc40000004100 */
[----:B------:R-:W-:Y:S01]  /*13bb0*/  HADD2.F32 R50, -RZ, R53.H0_H0 ;  /* 0x20000035ff327230 */ /* 0x000fe20000004100 */
[-C--:B------:R-:W-:Y:S01]  /*13bc0*/  F2FP.F16.E4M3.UNPACK_B R33, R30.reuse ;  /* 0x0000001eff21723e */ /* 0x080fe200020006ff */
[----:B------:R-:W-:Y:S01]  /*13bd0*/  HADD2.F32 R47, -RZ, R46.H1_H1 ;  /* 0x3000002eff2f7230 */ /* 0x000fe20000004100 */
[----:B------:R-:W-:Y:S01]  /*13be0*/  F2FP.F16.E4M3.UNPACK_B R42, R30.H1 ;  /* 0x0000001eff2a723e */ /* 0x000fe200030006ff */
[----:B------:R-:W-:Y:S02]  /*13bf0*/  HADD2.F32 R57, -RZ, R57.H1_H1 ;  /* 0x30000039ff397230 */ /* 0x000fe40000004100 */
[----:B------:R-:W-:Y:S02]  /*13c00*/  HADD2.F32 R30, -RZ, R7.H1_H1 ;  /* 0x30000007ff1e7230 */ /* 0x000fe40000004100 */
[----:B------:R-:W-:Y:S01]  /*13c10*/  FMUL.FTZ R62, R31, R50 ;  /* 0x000000321f3e7220 */ /* 0x000fe20000410000 */
[----:B------:R-:W-:Y:S02]  /*13c20*/  HADD2.F32 R46, -RZ, R45.H0_H0 ;  /* 0x2000002dff2e7230 */ /* 0x000fe40000004100 */
[----:B------:R-:W-:-:S02]  /*13c30*/  HADD2.F32 R7, -RZ, R6.H0_H0 ;  /* 0x20000006ff077230 */ /* 0x000fc40000004100 */
[C---:B------:R-:W-:Y:S01]  /*13c40*/  FMUL.FTZ R65, R30.reuse, R57 ;  /* 0x000000391e417220 */ /* 0x040fe20000410000 */
[----:B------:R-:W-:Y:S02]  /*13c50*/  HADD2.F32 R4, -RZ, R4.H1_H1 ;  /* 0x30000004ff047230 */ /* 0x000fe40000004100 */
[----:B------:R-:W-:Y:S01]  /*13c60*/  FMUL.FTZ R30, R30, R47 ;  /* 0x0000002f1e1e7220 */ /* 0x000fe20000410000 */
[-C--:B------:R-:W-:Y:S01]  /*13c70*/  FMUL.FTZ R31, R31, R46.reuse ;  /* 0x0000002e1f1f7220 */ /* 0x080fe20000410000 */
[C---:B------:R-:W-:Y:S01]  /*13c80*/  FFMA.FTZ R62, R7.reuse, R46, -R62 ;  /* 0x0000002e073e7223 */ /* 0x040fe2000001083e */
[----:B------:R-:W-:Y:S01]  /*13c90*/  F2FP.F16.E4M3.UNPACK_B R46, R63 ;  /* 0x0000003fff2e723e */ /* 0x000fe200020006ff */
[C---:B------:R-:W-:Y:S01]  /*13ca0*/  FFMA.FTZ R60, R4.reuse, R57, R30 ;  /* 0x00000039043c7223 */ /* 0x040fe2000001001e */
[----:B------:R-:W-:Y:S01]  /*13cb0*/  F2FP.F16.E4M3.UNPACK_B R20, R15 ;  /* 0x0000000fff14723e */ /* 0x000fe200020006ff */
[----:B------:R-:W-:Y:S01]  /*13cc0*/  FFMA.FTZ R58, R4, R47, -R65 ;  /* 0x0000002f043a7223 */ /* 0x000fe20000010841 */
        /* <DEDUP_REMOVED lines=12> */
[----:B------:R-:W-:Y:S01]  /*13d90*/  HADD2.F32 R4, -RZ, R20.H0_H0 ;  /* 0x20000014ff047230 */ /* 0x000fe20000004100 */
[----:B------:R-:W-:Y:S01]  /*13da0*/  F2FP.F16.E4M3.UNPACK_B R63, R63.H1 ;  /* 0x0000003fff3f723e */ /* 0x000fe200030006ff */
[----:B------:R-:W-:Y:S01]  /*13db0*/  HADD2.F32 R46, -RZ, R46.H1_H1 ;  /* 0x3000002eff2e7230 */ /* 0x000fe20000004100 */
[----:B------:R-:W-:Y:S01]  /*13dc0*/  F2FP.F16.E4M3.UNPACK_B R51, R51.H1 ;  /* 0x00000033ff33723e */ /* 0x000fe200030006ff */
[----:B------:R-:W-:Y:S02]  /*13dd0*/  HADD2.F32 R43, -RZ, R43.H1_H1 ;  /* 0x3000002bff2b7230 */ /* 0x000fe40000004100 */
[----:B------:R-:W-:Y:S01]  /*13de0*/  HADD2.F32 R30, -RZ, R30.H1_H1 ;  /* 0x3000001eff1e7230 */ /* 0x000fe20000004100 */
[----:B------:R-:W-:Y:S01]  /*13df0*/  F2FP.F16.E4M3.UNPACK_B R21, R15.H1 ;  /* 0x0000000fff15723e */ /* 0x000fe200030006ff */
[----:B------:R-:W-:Y:S01]  /*13e00*/  FMUL.FTZ R64, R7, R31 ;  /* 0x0000001f07407220 */ /* 0x000fe20000410000 */
[C---:B------:R-:W-:Y:S01]  /*13e10*/  FFMA.FTZ R57, R6.reuse, R45, -R57 ;  /* 0x0000002d06397223 */ /* 0x040fe20000010839 */
[----:B------:R-:W-:Y:S01]  /*13e20*/  FFMA.FTZ R53, R6, R53, R32 ;  /* 0x0000003506357223 */ /* 0x000fe20000010020 */
[----:B------:R-:W-:Y:S01]  /*13e30*/  FFMA.FTZ R65, R4, R31, -R65 ;  /* 0x0000001f04417223 */ /* 0x000fe20000010841 */
[----:B------:R-:W-:-:S02]  /*13e40*/  HADD2.F32 R20, -RZ, R20.H1_H1 ;  /* 0x30000014ff147230 */ /* 0x000fc40000004100 */
[C---:B------:R-:W-:Y:S01]  /*13e50*/  FMUL.FTZ R45, R43.reuse, R46 ;  /* 0x0000002e2b2d7220 */ /* 0x040fe20000410000 */
[----:B------:R-:W-:Y:S02]  /*13e60*/  HADD2.F32 R31, -RZ, R63.H0_H0 ;  /* 0x2000003fff1f7230 */ /* 0x000fe40000004100 */
[----:B------:R-:W-:Y:S01]  /*13e70*/  FMUL.FTZ R43, R43, R30 ;  /* 0x0000001e2b2b7220 */ /* 0x000fe20000410000 */
[----:B------:R-:W-:Y:S02]  /*13e80*/  HADD2.F32 R6, -RZ, R44.H0_H0 ;  /* 0x2000002cff067230 */ /* 0x000fe40000004100 */
[----:B------:R-:W-:Y:S02]  /*13e90*/  HADD2.F32 R7, -RZ, R51.H0_H0 ;  /* 0x20000033ff077230 */ /* 0x000fe40000004100 */
[----:B------:R-:W-:Y:S01]  /*13ea0*/  FFMA.FTZ R64, R4, R47, R64 ;  /* 0x0000002f04407223 */ /* 0x000fe20000010040 */
[----:B------:R-:W-:Y:S01]  /*13eb0*/  HADD2.F32 R4, -RZ, R21.H0_H0 ;  /* 0x20000015ff047230 */ /* 0x000fe20000004100 */
[----:B------:R-:W-:Y:S01]  /*13ec0*/  F2FP.F16.E4M3.UNPACK_B R29, R28 ;  /* 0x0000001cff1d723e */ /* 0x000fe200020006ff */
[----:B------:R-:W-:Y:S01]  /*13ed0*/  FMUL.FTZ R47, R6, R31 ;  /* 0x0000001f062f7220 */ /* 0x000fe20000410000 */
[C---:B------:R-:W-:Y:S01]  /*13ee0*/  FFMA.FTZ R66, R20.reuse, R30, -R45 ;  /* 0x0000001e14427223 */ /* 0x040fe2000001082d */
[----:B------:R-:W-:Y:S01]  /*13ef0*/  FFMA.FTZ R67, R20, R46, R43 ;  /* 0x0000002e14437223 */ /* 0x000fe2000001002b */
[----:B------:R-:W-:Y:S01]  /*13f00*/  F2FP.F16.E4M3.UNPACK_B R28, R28.H1 ;  /* 0x0000001cff1c723e */ /* 0x000fe200030006ff */
[-C--:B------:R-:W-:Y:S01]  /*13f10*/  FMUL.FTZ R6, R6, R7.reuse ;  /* 0x0000000706067220 */ /* 0x080fe20000410000 */
[----:B------:R-:W-:Y:S01]  /*13f20*/  F2FP.F16.E4M3.UNPACK_B R20, R52.H1 ;  /* 0x00000034ff14723e */ /* 0x000fe200030006ff */
[C---:B------:R-:W-:Y:S01]  /*13f30*/  FFMA.FTZ R46, R4.reuse, R7, -R47 ;  /* 0x00000007042e7223 */ /* 0x040fe2000001082f */
[-C--:B------:R-:W-:Y:S01]  /*13f40*/  F2FP.F16.E4M3.UNPACK_B R3, R12.reuse ;  /* 0x0000000cff03723e */ /* 0x080fe200020006ff */
[----:B------:R-:W-:Y:S01]  /*13f50*/  FFMA.FTZ R68, R4, R31, R6 ;  /* 0x0000001f04447223 */ /* 0x000fe20000010006 */
[----:B------:R-:W-:Y:S01]  /*13f60*/  F2FP.F16.E4M3.UNPACK_B R12, R12.H1 ;  /* 0x0000000cff0c723e */ /* 0x000fe200030006ff */
[----:B------:R-:W-:Y:S01]  /*13f70*/  HADD2.F32 R43, -RZ, R20.H0_H0 ;  /* 0x20000014ff2b7230 */ /* 0x000fe20000004100 */
[----:B------:R-:W-:Y:S01]  /*13f80*/  F2FP.F16.E4M3.UNPACK_B R7, R48.H1 ;  /* 0x00000030ff07723e */ /* 0x000fe200030006ff */
[----:B------:R-:W-:-:S02]  /*13f90*/  HADD2.F32 R6, -RZ, R28.H0_H0 ;  /* 0x2000001cff067230 */ /* 0x000fc40000004100 */
[----:B------:R-:W-:Y:S02]  /*13fa0*/  HADD2.F32 R63, -RZ, R63.H1_H1 ;  /* 0x3000003fff3f7230 */ /* 0x000fe40000004100 */
[----:B------:R-:W-:Y:S02]  /*13fb0*/  HADD2.F32 R44, -RZ, R44.H1_H1 ;  /* 0x3000002cff2c7230 */ /* 0x000fe40000004100 */
[----:B------:R-:W-:Y:S01]  /*13fc0*/  FMUL.FTZ R45, R6, R43 ;  /* 0x0000002b062d7220 */ /* 0x000fe20000410000 */
[----:B------:R-:W-:Y:S02]  /*13fd0*/  HADD2.F32 R31, -RZ, R7.H0_H0 ;  /* 0x20000007ff1f7230 */ /* 0x000fe40000004100 */
[----:B------:R-:W-:Y:S02]  /*13fe0*/  HADD2.F32 R4, -RZ, R12.H0_H0 ;  /* 0x2000000cff047230 */ /* 0x000fe40000004100 */
[----:B------:R-:W-:Y:S01]  /*13ff0*/  FMUL.FTZ R30, R44, R63 ;  /* 0x0000003f2c1e7220 */ /* 0x000fe20000410000 */
[----:B------:R-:W-:-:S02]  /*14000*/  HADD2.F32 R51, -RZ, R51.H1_H1 ;  /* 0x30000033ff337230 */ /* 0x000fc40000004100 */
[-C--:B------:R-:W-:Y:S01]  /*14010*/  FMUL.FTZ R6, R6, R31.reuse ;  /* 0x0000001f06067220 */ /* 0x080fe20000410000 */
[----:B------:R-:W-:Y:S02]  /*14020*/  HADD2.F32 R21, -RZ, R21.H1_H1 ;  /* 0x30000015ff157230 */ /* 0x000fe40000004100 */
[----:B------:R-:W-:Y:S01]  /*14030*/  FFMA.FTZ R45, R4, R31, -R45 ;  /* 0x0000001f042d7223 */ /* 0x000fe2000001082d */
[----:B------:R-:W-:Y:S02]  /*14040*/  HADD2.F32 R31, -RZ, R20.H1_H1 ;  /* 0x30000014ff1f7230 */ /* 0x000fe40000004100 */
[----:B------:R-:W-:Y:S02]  /*14050*/  HADD2.F32 R28, -RZ, R28.H1_H1 ;  /* 0x3000001cff1c7230 */ /* 0x000fe40000004100 */
[CC--:B------:R-:W-:Y:S01]  /*14060*/  FFMA.FTZ R69, R21.reuse, R51.reuse, -R30 ;  /* 0x0000003315457223 */ /* 0x0c0fe2000001081e */
[----:B------:R-:W-:Y:S02]  /*14070*/  HADD2.F32 R7, -RZ, R7.H1_H1 ;  /* 0x30000007ff077230 */ /* 0x000fe40000004100 */
[----:B------:R-:W-:Y:S01]  /*14080*/  FMUL.FTZ R44, R44, R51 ;  /* 0x000000332c2c7220 */ /* 0x000fe20000410000 */
[----:B------:R-:W-:Y:S01]  /*14090*/  FFMA.FTZ R30, R4, R43, R6 ;  /* 0x0000002b041e7223 */ /* 0x000fe20000010006 */
[----:B------:R-:W-:Y:S01]  /*140a0*/  F2FP.F16.E4M3.UNPACK_B R52, R52 ;  /* 0x00000034ff34723e */ /* 0x000fe200020006ff */
[----:B------:R-:W-:Y:S01]  /*140b0*/  HADD2.F32 R12, -RZ, R12.H1_H1 ;  /* 0x3000000cff0c7230 */ /* 0x000fe20000004100 */
[----:B------:R-:W-:Y:S01]  /*140c0*/  F2FP.F16.E4M3.UNPACK_B R48, R48 ;  /* 0x00000030ff30723e */ /* 0x000fe200020006ff */
[C---:B------:R-:W-:Y:S01]  /*140d0*/  FMUL.FTZ R43, R28.reuse, R31 ;  /* 0x0000001f1c2b7220 */ /* 0x040fe20000410000 */
[----:B------:R-:W-:Y:S01]  /*140e0*/  FFMA.FTZ R63, R21, R63, R44 ;  /* 0x0000003f153f7223 */ /* 0x000fe2000001002c */
[----:B------:R-:W-:Y:S01]  /*140f0*/  FMUL.FTZ R4, R28, R7 ;  /* 0x000000071c047220 */ /* 0x000fe20000410000 */
[----:B------:R-:W-:-:S02]  /*14100*/  HADD2.F32 R21, -RZ, R52.H0_H0 ;  /* 0x20000034ff157230 */ /* 0x000fc40000004100 */
[C---:B------:R-:W-:Y:S01]  /*14110*/  FFMA.FTZ R28, R12.reuse, R7, -R43 ;  /* 0x000000070c1c7223 */ /* 0x040fe2000001082b */
[--C-:B------:R-:W-:Y:S02]  /*14120*/  HADD2.F32 R6, -RZ, R29.reuse.H0_H0 ;  /* 0x2000001dff067230 */ /* 0x100fe40000004100 */
[----:B------:R-:W-:Y:S02]  /*14130*/  HADD2.F32 R7, -RZ, R48.H0_H0 ;  /* 0x20000030ff077230 */ /* 0x000fe40000004100 */
[----:B------:R-:W-:Y:S02]  /*14140*/  HADD2.F32 R52, -RZ, R52.H1_H1 ;  /* 0x30000034ff347230 */ /* 0x000fe40000004100 */
[----:B------:R-:W-:Y:S02]  /*14150*/  HADD2.F32 R29, -RZ, R29.H1_H1 ;  /* 0x3000001dff1d7230 */ /* 0x000fe40000004100 */
[----:B------:R-:W-:Y:S01]  /*14160*/  FFMA.FTZ R47, R12, R31, R4 ;  /* 0x0000001f0c2f7223 */ /* 0x000fe20000010004 */
[----:B------:R-:W-:-:S02]  /*14170*/  HADD2.F32 R4, -RZ, R3.H0_H0 ;  /* 0x20000003ff047230 */ /* 0x000fc40000004100 */
[----:B------:R-:W-:Y:S02]  /*14180*/  HADD2.F32 R48, -RZ, R48.H1_H1 ;  /* 0x30000030ff307230 */ /* 0x000fe40000004100 */
[C---:B------:R-:W-:Y:S01]  /*14190*/  FMUL.FTZ R31, R6.reuse, R21 ;  /* 0x00000015061f7220 */ /* 0x040fe20000410000 */
[----:B------:R-:W-:Y:S02]  /*141a0*/  HADD2.F32 R3, -RZ, R3.H1_H1 ;  /* 0x30000003ff037230 */ /* 0x000fe40000004100 */
[----:B------:R-:W-:Y:S01]  /*141b0*/  FMUL.FTZ R43, R6, R7 ;  /* 0x00000007062b7220 */ /* 0x000fe20000410000 */
[----:B------:R-:W-:Y:S01]  /*141c0*/  F2FP.F16.E4M3.UNPACK_B R12, R59.H1 ;  /* 0x0000003bff0c723e */ /* 0x000fe200030006ff */
[C---:B------:R-:W-:Y:S01]  /*141d0*/  FMUL.FTZ R20, R29.reuse, R52 ;  /* 0x000000341d147220 */ /* 0x040fe20000410000 */
[----:B------:R-:W-:Y:S01]  /*141e0*/  F2FP.F16.E4M3.UNPACK_B R15, R14 ;  /* 0x0000000eff0f723e */ /* 0x000fe200020006ff */
[----:B------:R-:W-:Y:S01]  /*141f0*/  FMUL.FTZ R29, R29, R48 ;  /* 0x000000301d1d7220 */ /* 0x000fe20000410000 */
[----:B------:R-:W-:Y:S01]  /*14200*/  F2FP.F16.E4M3.UNPACK_B R14, R14.H1 ;  /* 0x0000000eff0e723e */ /* 0x000fe200030006ff */
[C---:B------:R-:W-:Y:S01]  /*14210*/  FFMA.FTZ R31, R4.reuse, R7, -R31 ;  /* 0x00000007041f7223 */ /* 0x040fe2000001081f */
[----:B------:R-:W-:Y:S01]  /*14220*/  FFMA.FTZ R43, R4, R21, R43 ;  /* 0x00000015042b7223 */ /* 0x000fe2000001002b */
[----:B------:R-:W-:Y:S01]  /*14230*/  F2FP.F16.E4M3.UNPACK_B R6, R49.H1 ;  /* 0x00000031ff06723e */ /* 0x000fe200030006ff */
[----:B------:R-:W-:Y:S01]  /*14240*/  FFMA.FTZ R48, R3, R48, -R20 ;  /* 0x0000003003307223 */ /* 0x000fe20000010814 */
[----:B------:R-:W-:-:S02]  /*14250*/  HADD2.F32 R20, -RZ, R12.H0_H0 ;  /* 0x2000000cff147230 */ /* 0x000fc40000004100 */
[----:B------:R-:W-:Y:S02]  /*14260*/  HADD2.F32 R4, -RZ, R42.H0_H0 ;  /* 0x2000002aff047230 */ /* 0x000fe40000004100 */
[----:B------:R-:W-:Y:S01]  /*14270*/  FFMA.FTZ R52, R3, R52, R29 ;  /* 0x0000003403347223 */ /* 0x000fe2000001001d */
[--C-:B------:R-:W-:Y:S02]  /*14280*/  HADD2.F32 R7, -RZ, R6.reuse.H0_H0 ;  /* 0x20000006ff077230 */ /* 0x100fe40000004100 */
[----:B------:R-:W-:Y:S02]  /*14290*/  HADD2.F32 R21, -RZ, R6.H1_H1 ;  /* 0x30000006ff157230 */ /* 0x000fe40000004100 */
[----:B------:R-:W-:Y:S01]  /*142a0*/  FMUL.FTZ R6, R4, R20 ;  /* 0x0000001404067220 */ /* 0x000fe20000410000 */
[----:B------:R-:W-:Y:S02]  /*142b0*/  HADD2.F32 R3, -RZ, R14.H0_H0 ;  /* 0x2000000eff037230 */ /* 0x000fe40000004100 */
[----:B------:R-:W-:-:S02]  /*142c0*/  HADD2.F32 R29, -RZ, R12.H1_H1 ;  /* 0x3000000cff1d7230 */ /* 0x000fc40000004100 */
[----:B------:R-:W-:Y:S02]  /*142d0*/  HADD2.F32 R42, -RZ, R42.H1_H1 ;  /* 0x3000002aff2a7230 */ /* 0x000fe40000004100 */
[-C--:B------:R-:W-:Y:S01]  /*142e0*/  FMUL.FTZ R4, R4, R7.reuse ;  /* 0x0000000704047220 */ /* 0x080fe20000410000 */
[C---:B------:R-:W-:Y:S01]  /*142f0*/  FFMA.FTZ R44, R3.reuse, R7, -R6 ;  /* 0x00000007032c7223 */ /* 0x040fe20000010806 */
[----:B------:R-:W-:Y:S01]  /*14300*/  HADD2.F32 R14, -RZ, R14.H1_H1 ;  /* 0x3000000eff0e7230 */ /* 0x000fe20000004100 */
[----:B------:R-:W-:Y:S01]  /*14310*/  F2FP.F16.E4M3.UNPACK_B R59, R59 ;  /* 0x0000003bff3b723e */ /* 0x000fe200020006ff */
[C---:B------:R-:W-:Y:S01]  /*14320*/  FMUL.FTZ R7, R42.reuse, R29 ;  /* 0x0000001d2a077220 */ /* 0x040fe20000410000 */
[----:B------:R-:W-:Y:S01]  /*14330*/  F2FP.F16.E4M3.UNPACK_B R49, R49 ;  /* 0x00000031ff31723e */ /* 0x000fe200020006ff */
[-C--:B------:R-:W-:Y:S01]  /*14340*/  FMUL.FTZ R6, R42, R21.reuse ;  /* 0x000000152a067220 */ /* 0x080fe20000410000 */
[----:B------:R-:W-:Y:S01]  /*14350*/  FFMA.FTZ R42, R3, R20, R4 ;  /* 0x00000014032a7223 */ /* 0x000fe20000010004 */
[----:B------:R-:W-:Y:S01]  /*14360*/  FFMA.FTZ R51, R14, R21, -R7 ;  /* 0x000000150e337223 */ /* 0x000fe20000010807 */
[----:B------:R-:W-:-:S02]  /*14370*/  HADD2.F32 R7, -RZ, R59.H0_H0 ;  /* 0x2000003bff077230 */ /* 0x000fc40000004100 */
[----:B------:R-:W-:Y:S01]  /*14380*/  FFMA.FTZ R29, R14, R29, R6 ;  /* 0x0000001d0e1d7223 */ /* 0x000fe20000010006 */
[----:B------:R-:W-:Y:S02]  /*14390*/  HADD2.F32 R4, -RZ, R33.H0_H0 ;  /* 0x20000021ff047230 */ /* 0x000fe40000004100 */
[----:B------:R-:W-:Y:S02]  /*143a0*/  HADD2.F32 R6, -RZ, R49.H0_H0 ;  /* 0x20000031ff067230 */ /* 0x000fe40000004100 */
[----:B------:R-:W-:Y:S02]  /*143b0*/  HADD2.F32 R14, -RZ, R59.H1_H1 ;  /* 0x3000003bff0e7230 */ /* 0x000fe40000004100 */
[----:B------:R-:W-:Y:S02]  /*143c0*/  HADD2.F32 R33, -RZ, R33.H1_H1 ;  /* 0x30000021ff217230 */ /* 0x000fe40000004100 */
[----:B------:R-:W-:Y:S02]  /*143d0*/  HADD2.F32 R12, -RZ, R49.H1_H1 ;  /* 0x30000031ff0c7230 */ /* 0x000fe40000004100 */
[----:B------:R-:W-:Y:S01]  /*143e0*/  FMUL.FTZ R20, R4, R7 ;  /* 0x0000000704147220 */ /* 0x000fe20000410000 */
[----:B------:R-:W-:-:S02]  /*143f0*/  HADD2.F32 R3, -RZ, R15.H0_H0 ;  /* 0x2000000fff037230 */ /* 0x000fc40000004100 */
        /* <DEDUP_REMOVED lines=15> */
[----:B------:R-:W-:-:S02]  /*144f0*/  F2FP.SATFINITE.E4M3.F32.PACK_AB_MERGE_C R29, R29, R42, RZ ;  /* 0x0000002a1d1d723e */ /* 0x000fc400048070ff */
[----:B------:R-:W-:Y:S02]  /*14500*/  F2FP.SATFINITE.E4M3.F32.PACK_AB_MERGE_C R5, R58, R5, R57 ;  /* 0x000000053a05723e */ /* 0x000fe40004807039 */
[----:B------:R-:W-:Y:S02]  /*14510*/  F2FP.SATFINITE.E4M3.F32.PACK_AB_MERGE_C R7, R66, R65, R7 ;  /* 0x000000414207723e */ /* 0x000fe40004807007 */
[----:B------:R-:W-:Y:S02]  /*14520*/  F2FP.SATFINITE.E4M3.F32.PACK_AB_MERGE_C R4, R48, R31, R4 ;  /* 0x0000001f3004723e */ /* 0x000fe40004807004 */
[----:B------:R-:W-:Y:S02]  /*14530*/  F2FP.SATFINITE.E4M3.F32.PACK_AB_MERGE_C R6, R21, R6, R44 ;  /* 0x000000061506723e */ /* 0x000fe4000480702c */
[----:B------:R-:W-:Y:S02]  /*14540*/  F2FP.SATFINITE.E4M3.F32.PACK_AB_MERGE_C R13, R60, R13, R50 ;  /* 0x0000000d3c0d723e */ /* 0x000fe40004807032 */
[----:B------:R-:W-:-:S02]  /*14550*/  F2FP.SATFINITE.E4M3.F32.PACK_AB_MERGE_C R15, R67, R64, R15 ;  /* 0x00000040430f723e */ /* 0x000fc4000480700f */
[----:B------:R-:W-:Y:S02]  /*14560*/  F2FP.SATFINITE.E4M3.F32.PACK_AB_MERGE_C R12, R52, R43, R12 ;  /* 0x0000002b340c723e */ /* 0x000fe4000480700c */
[----:B------:R-:W-:Y:S01]  /*14570*/  F2FP.SATFINITE.E4M3.F32.PACK_AB_MERGE_C R14, R14, R3, R29 ;  /* 0x000000030e0e723e */ /* 0x000fe2000480701d */
[----:B------:R2:W-:Y:S04]  /*14580*/  STS.128 [R70+0x20400], R4 ;  /* 0x0204000446007388 */ /* 0x0005e80000000c00 */
[----:B------:R2:W-:Y:S02]  /*14590*/  STS.128 [R0+0x20400], R12 ;  /* 0x0204000c00007388 */ /* 0x0005e40000000c00 */
.L_x_3098:
[----:B------:R-:W-:Y:S05]  /*145a0*/  BSYNC B1 ;  /* 0x0000000000017941 */ /* 0x000fea0003800000 */
.L_x_3097:
[----:B------:R-:W-:Y:S04]  /*145b0*/  BSSY B1, `(.L_x_3099) ;  /* 0x000010b000017945 */ /* 0x000fe80003800000 */
[----:B------:R-:W-:Y:S05]  /*145c0*/  @P1 BRA `(.L_x_3100) ;  /* 0x0000001000241947 */ /* 0x000fea0003800000 */
[----:B-12---:R-:W2:Y:S01]  /*145d0*/  LDL R15, [R1+0x20] ;  /* 0x00002000010f7983 */ /* 0x006ea20000100800 */
[----:B------:R-:W-:-:S03]  /*145e0*/  SHF.L.U32 R55, R55, 0x7, RZ ;  /* 0x0000000737377819 */ /* 0x000fc600000006ff */
[----:B------:R-:W3:Y:S01]  /*145f0*/  LDL R63, [R1+0x44] ;  /* 0x00004400013f7983 */ /* 0x000ee20000100800 */
[----:B------:R-:W1:Y:S01]  /*14600*/  S2R R0, SR_TID.X ;  /* 0x0000000000007919 */ /* 0x000e620000002100 */
[----:B-----5:R-:W-:Y:S01]  /*14610*/  LOP3.LUT R4, R34, 0xff, RZ, 0xc0, !PT ;  /* 0x000000ff22047812 */ /* 0x020fe200078ec0ff */
[----:B-1----:R-:W-:-:S05]  /*14620*/  VIADD R3, R0, 0xffffff80 ;  /* 0xffffff8000037836 */ /* 0x002fca0000000000 */
[----:B------:R-:W-:-:S04]  /*14630*/  SHF.R.S32.HI R0, RZ, 0x1f, R3 ;  /* 0x0000001fff007819 */ /* 0x000fc80000011403 */
[----:B------:R-:W-:-:S04]  /*14640*/  LEA.HI R0, R0, R3, RZ, 0x3 ;  /* 0x0000000300007211 */ /* 0x000fc800078f18ff */
[----:B------:R-:W-:-:S05]  /*14650*/  LOP3.LUT R0, R0, 0xfffffff8, RZ, 0xc0, !PT ;  /* 0xfffffff800007812 */ /* 0x000fca00078ec0ff */
[----:B------:R-:W-:-:S05]  /*14660*/  IMAD.IADD R0, R3, 0x1, -R0 ;  /* 0x0000000103007824 */ /* 0x000fca00078e0a00 */
[----:B------:R-:W-:Y:S02]  /*14670*/  LEA.HI R7, R61, R0, RZ, 0x1c ;  /* 0x000000003d077211 */ /* 0x000fe400078fe0ff */
[----:B------:R-:W-:Y:S02]  /*14680*/  SHF.R.U32.HI R0, RZ, 0x8, R34 ;  /* 0x00000008ff007819 */ /* 0x000fe40000011622 */
[----:B------:R-:W-:Y:S01]  /*14690*/  SHF.R.S32.HI R14, RZ, 0x1f, R7 ;  /* 0x0000001fff0e7819 */ /* 0x000fe20000011407 */
[----:B------:R-:W-:Y:S01]  /*146a0*/  IMAD.SHL.U32 R12, R7, 0x10, RZ ;  /* 0x00000010070c7824 */ /* 0x000fe200078e00ff */
[----:B------:R-:W-:Y:S02]  /*146b0*/  LOP3.LUT R3, R0, 0xff, RZ, 0xc0, !PT ;  /* 0x000000ff00037812 */ /* 0x000fe400078ec0ff */
[----:B------:R-:W-:Y:S02]  /*146c0*/  LEA.HI R14, R14, R7, RZ, 0x3 ;  /* 0x000000070e0e7211 */ /* 0x000fe400078f18ff */
[----:B------:R-:W-:-:S02]  /*146d0*/  LOP3.LUT R55, R55, 0x380, RZ, 0xc0, !PT ;  /* 0x0000038037377812 */ /* 0x000fc400078ec0ff */
[----:B------:R-:W-:Y:S01]  /*146e0*/  PRMT R20, R3, 0x7604, R4 ;  /* 0x0000760403147816 */ /* 0x000fe20000000004 */
[----:B------:R-:W-:Y:S01]  /*146f0*/  IMAD.SHL.U32 R14, R14, 0x800, RZ ;  /* 0x000008000e0e7824 */ /* 0x000fe200078e00ff */
[----:B------:R-:W-:Y:S02]  /*14700*/  LOP3.LUT R0, R55, 0x70, R12, 0xf8, !PT ;  /* 0x0000007037007812 */ /* 0x000fe400078ef80c */
[----:B------:R-:W-:Y:S02]  /*14710*/  SHF.R.U32.HI R3, RZ, 0x8, R36 ;  /* 0x00000008ff037819 */ /* 0x000fe40000011624 */
[----:B------:R-:W-:Y:S02]  /*14720*/  SHF.R.U32.HI R55, RZ, 0x3, R55 ;  /* 0x00000003ff377819 */ /* 0x000fe40000011637 */
[----:B------:R-:W-:Y:S02]  /*14730*/  LOP3.LUT R4, R36, 0xff, RZ, 0xc0, !PT ;  /* 0x000000ff24047812 */ /* 0x000fe400078ec0ff */
[----:B------:R-:W-:-:S02]  /*14740*/  LOP3.LUT R3, R3, 0xff, RZ, 0xc0, !PT ;  /* 0x000000ff03037812 */ /* 0x000fc400078ec0ff */
[----:B------:R-:W-:Y:S02]  /*14750*/  LOP3.LUT R0, R0, R55, RZ, 0x3c, !PT ;  /* 0x0000003700007212 */ /* 0x000fe400078e3cff */
[----:B------:R-:W-:Y:S02]  /*14760*/  SHF.R.U32.HI R7, RZ, 0x8, R38 ;  /* 0x00000008ff077819 */ /* 0x000fe40000011626 */
[----:B0-----:R-:W-:Y:S02]  /*14770*/  LOP3.LUT R13, R14, 0xffffc000, RZ, 0xc0, !PT ;  /* 0xffffc0000e0d7812 */ /* 0x001fe400078ec0ff */
[----:B------:R-:W-:Y:S02]  /*14780*/  PRMT R30, R3, 0x7604, R4 ;  /* 0x00007604031e7816 */ /* 0x000fe40000000004 */
[----:B------:R-:W-:Y:S02]  /*14790*/  SHF.R.U32.HI R5, RZ, 0x8, R35 ;  /* 0x00000008ff057819 */ /* 0x000fe40000011623 */
[----:B------:R-:W-:-:S02]  /*147a0*/  LOP3.LUT R12, R38, 0xff, RZ, 0xc0, !PT ;  /* 0x000000ff260c7812 */ /* 0x000fc400078ec0ff */
[----:B------:R-:W-:Y:S02]  /*147b0*/  LOP3.LUT R7, R7, 0xff, RZ, 0xc0, !PT ;  /* 0x000000ff07077812 */ /* 0x000fe400078ec0ff */
[----:B------:R-:W-:Y:S02]  /*147c0*/  LOP3.LUT R6, R35, 0xff, RZ, 0xc0, !PT ;  /* 0x000000ff23067812 */ /* 0x000fe400078ec0ff */
[----:B------:R-:W-:Y:S02]  /*147d0*/  LOP3.LUT R5, R5, 0xff, RZ, 0xc0, !PT ;  /* 0x000000ff05057812 */ /* 0x000fe400078ec0ff */
[----:B------:R-:W-:Y:S02]  /*147e0*/  PRMT R33, R7, 0x7604, R12 ;  /* 0x0000760407217816 */ /* 0x000fe4000000000c */
[----:B------:R-:W-:Y:S02]  /*147f0*/  SHF.R.U32.HI R12, RZ, 0x8, R40 ;  /* 0x00000008ff0c7819 */ /* 0x000fe40000011628 */
[----:B------:R-:W-:-:S02]  /*14800*/  SHF.R.U32.HI R14, RZ, 0x8, R41 ;  /* 0x00000008ff0e7819 */ /* 0x000fc40000011629 */
[----:B------:R-:W-:Y:S02]  /*14810*/  PRMT R28, R5, 0x7604, R6 ;  /* 0x00007604051c7816 */ /* 0x000fe40000000006 */
[----:B------:R-:W-:Y:S02]  /*14820*/  SHF.R.U32.HI R5, RZ, 0x8, R37 ;  /* 0x00000008ff057819 */ /* 0x000fe40000011625 */
[----:B------:R-:W-:Y:S02]  /*14830*/  LOP3.LUT R12, R12, 0xff, RZ, 0xc0, !PT ;  /* 0x000000ff0c0c7812 */ /* 0x000fe400078ec0ff */
[----:B------:R-:W-:Y:S02]  /*14840*/  LOP3.LUT R14, R14, 0xff, RZ, 0xc0, !PT ;  /* 0x000000ff0e0e7812 */ /* 0x000fe400078ec0ff */
[----:B------:R-:W-:Y:S02]  /*14850*/  LOP3.LUT R21, R41, 0xff, RZ, 0xc0, !PT ;  /* 0x000000ff29157812 */ /* 0x000fe400078ec0ff */
[----:B------:R-:W-:-:S02]  /*14860*/  LOP3.LUT R6, R37, 0xff, RZ, 0xc0, !PT ;  /* 0x000000ff25067812 */ /* 0x000fc400078ec0ff */
[----:B------:R-:W-:Y:S02]  /*14870*/  LOP3.LUT R5, R5, 0xff, RZ, 0xc0, !PT ;  /* 0x000000ff05057812 */ /* 0x000fe400078ec0ff */
[----:B------:R-:W-:Y:S02]  /*14880*/  PRMT R49, R14, 0x7604, R21 ;  /* 0x000076040e317816 */ /* 0x000fe40000000015 */
[----:B------:R-:W-:Y:S02]  /*14890*/  PRMT R32, R5, 0x7604, R6 ;  /* 0x0000760405207816 */ /* 0x000fe40000000006 */
[----:B------:R-:W-:Y:S02]  /*148a0*/  SHF.R.U32.HI R21, RZ, 0x10, R35 ;  /* 0x00000010ff157819 */ /* 0x000fe40000011623 */
[----:B------:R-:W-:Y:S02]  /*148b0*/  SHF.R.U32.HI R29, RZ, 0x10, R36 ;  /* 0x00000010ff1d7819 */ /* 0x000fe40000011624 */
[----:B------:R-:W-:-:S02]  /*148c0*/  LOP3.LUT R21, R21, 0xff, RZ, 0xc0, !PT ;  /* 0x000000ff15157812 */ /* 0x000fc400078ec0ff */
[----:B------:R-:W-:Y:S02]  /*148d0*/  SHF.R.U32.HI R31, RZ, 0x10, R37 ;  /* 0x00000010ff1f7819 */ /* 0x000fe40000011625 */
[----:B------:R-:W-:Y:S02]  /*148e0*/  PRMT R21, R21, 0x7054, R28 ;  /* 0x0000705415157816 */ /* 0x000fe4000000001c */
[----:B------:R-:W-:Y:S02]  /*148f0*/  SHF.R.U32.HI R28, RZ, 0x10, R39 ;  /* 0x00000010ff1c7819 */ /* 0x000fe40000011627 */
[----:B------:R-:W-:Y:S02]  /*14900*/  LOP3.LUT R29, R29, 0xff, RZ, 0xc0, !PT ;  /* 0x000000ff1d1d7812 */ /* 0x000fe400078ec0ff */
[----:B------:R-:W-:Y:S02]  /*14910*/  LOP3.LUT R31, R31, 0xff, RZ, 0xc0, !PT ;  /* 0x000000ff1f1f7812 */ /* 0x000fe400078ec0ff */
[----:B------:R-:W-:-:S02]  /*14920*/  LOP3.LUT R28, R28, 0xff, RZ, 0xc0, !PT ;  /* 0x000000ff1c1c7812 */ /* 0x000fc400078ec0ff */
[----:B------:R-:W-:Y:S02]  /*14930*/  PRMT R29, R29, 0x7054, R30 ;  /* 0x000070541d1d7816 */ /* 0x000fe4000000001e */
[----:B------:R-:W-:Y:S02]  /*14940*/  SHF.R.U32.HI R30, RZ, 0x10, R40 ;  /* 0x00000010ff1e7819 */ /* 0x000fe40000011628 */
[----:B------:R-:W-:Y:S02]  /*14950*/  PRMT R31, R31, 0x7054, R32 ;  /* 0x000070541f1f7816 */ /* 0x000fe40000000020 */
[----:B------:R-:W-:Y:S02]  /*14960*/  SHF.R.U32.HI R32, RZ, 0x10, R41 ;  /* 0x00000010ff207819 */ /* 0x000fe40000011629 */
[----:B------:R-:W-:Y:S02]  /*14970*/  LOP3.LUT R30, R30, 0xff, RZ, 0xc0, !PT ;  /* 0x000000ff1e1e7812 */ /* 0x000fe400078ec0ff */
[----:B------:R-:W-:-:S02]  /*14980*/  LOP3.LUT R35, R21, 0xff000000, R35, 0xf8, !PT ;  /* 0xff00000015237812 */ /* 0x000fc400078ef823 */
[----:B------:R-:W-:-:S04]  /*14990*/  LOP3.LUT R32, R32, 0xff, RZ, 0xc0, !PT ;  /* 0x000000ff20207812 */ /* 0x000fc800078ec0ff */
[----:B------:R-:W-:Y:S02]  /*149a0*/  PRMT R49, R32, 0x7054, R49 ;  /* 0x0000705420317816 */ /* 0x000fe40000000031 */
[----:B------:R-:W-:Y:S02]  /*149b0*/  LOP3.LUT R44, R31, 0xff000000, R37, 0xf8, !PT ;  /* 0xff0000001f2c7812 */ /* 0x000fe400078ef825 */
[----:B------:R-:W-:Y:S02]  /*149c0*/  LOP3.LUT R49, R49, 0xff000000, R41, 0xf8, !PT ;  /* 0xff00000031317812 */ /* 0x000fe400078ef829 */
[----:B--2---:R-:W-:Y:S02]  /*149d0*/  IADD3 R3, R0, R13, R15 ;  /* 0x0000000d00037210 */ /* 0x004fe40007ffe00f */
[----:B------:R-:W-:Y:S02]  /*149e0*/  SHF.R.U32.HI R0, RZ, 0x8, R39 ;  /* 0x00000008ff007819 */ /* 0x000fe40000011627 */
[----:B------:R-:W-:Y:S01]  /*149f0*/  LOP3.LUT R13, R39, 0xff, RZ, 0xc0, !PT ;  /* 0x000000ff270d7812 */ /* 0x000fe200078ec0ff */
[----:B---3--:R-:W0:Y:S01]  /*14a00*/  LDS.128 R4, [R63+0x20400] ;  /* 0x020400003f047984 */ /* 0x008e220000000c00 */
[----:B------:R-:W-:-:S02]  /*14a10*/  LOP3.LUT R0, R0, 0xff, RZ, 0xc0, !PT ;  /* 0x000000ff00007812 */ /* 0x000fc400078ec0ff */
[----:B------:R-:W-:Y:S02]  /*14a20*/  LOP3.LUT R15, R40, 0xff, RZ, 0xc0, !PT ;  /* 0x000000ff280f7812 */ /* 0x000fe400078ec0ff */
[----:B------:R-:W-:Y:S01]  /*14a30*/  PRMT R43, R0, 0x7604, R13 ;  /* 0x00007604002b7816 */ /* 0x000fe2000000000d */
[----:B------:R-:W-:Y:S01]  /*14a40*/  IMAD.IADD R0, R22, 0x1, R3 ;  /* 0x0000000116007824 */ /* 0x000fe200078e0203 */
[----:B------:R-:W-:-:S04]  /*14a50*/  PRMT R47, R12, 0x7604, R15 ;  /* 0x000076040c2f7816 */ /* 0x000fc8000000000f */
[----:B------:R-:W1:Y:S01]  /*14a60*/  LDS.128 R12, [R0+0x20400] ;  /* 0x02040000000c7984 */ /* 0x000e620000000c00 */
[----:B------:R-:W-:-:S04]  /*14a70*/  SHF.R.U32.HI R3, RZ, 0x10, R34 ;  /* 0x00000010ff037819 */ /* 0x000fc80000011622 */
[----:B------:R-:W-:Y:S02]  /*14a80*/  LOP3.LUT R3, R3, 0xff, RZ, 0xc0, !PT ;  /* 0x000000ff03037812 */ /* 0x000fe400078ec0ff */
[----:B------:R-:W-:Y:S02]  /*14a90*/  PRMT R45, R28, 0x7054, R43 ;  /* 0x000070541c2d7816 */ /* 0x000fe4000000002b */
[----:B------:R-:W-:Y:S02]  /*14aa0*/  PRMT R3, R3, 0x7054, R20 ;  /* 0x0000705403037816 */ /* 0x000fe40000000014 */
[----:B------:R-:W-:Y:S02]  /*14ab0*/  SHF.R.U32.HI R20, RZ, 0x10, R38 ;  /* 0x00000010ff147819 */ /* 0x000fe40000011626 */
[----:B------:R-:W-:Y:S02]  /*14ac0*/  LOP3.LUT R45, R45, 0xff000000, R39, 0xf8, !PT ;  /* 0xff0000002d2d7812 */ /* 0x000fe400078ef827 */
[----:B------:R-:W-:-:S02]  /*14ad0*/  LOP3.LUT R20, R20, 0xff, RZ, 0xc0, !PT ;  /* 0x000000ff14147812 */ /* 0x000fc400078ec0ff */
[----:B------:R-:W-:Y:S02]  /*14ae0*/  PRMT R47, R30, 0x7054, R47 ;  /* 0x000070541e2f7816 */ /* 0x000fe4000000002f */
[----:B------:R-:W-:Y:S02]  /*14af0*/  LOP3.LUT R43, R29, 0xff000000, R36, 0xf8, !PT ;  /* 0xff0000001d2b7812 */ /* 0x000fe400078ef824 */
[----:B------:R-:W-:Y:S02]  /*14b00*/  F2FP.F16.E4M3.UNPACK_B R36, R35 ;  /* 0x00000023ff24723e */ /* 0x000fe400020006ff */
[----:B------:R-:W-:Y:S02]  /*14b10*/  F2FP.F16.E4M3.UNPACK_B R39, R45 ;  /* 0x0000002dff27723e */ /* 0x000fe400020006ff */
[----:B------:R-:W-:Y:S01]  /*14b20*/  PRMT R33, R20, 0x7054, R33 ;  /* 0x0000705414217816 */ /* 0x000fe20000000021 */
[----:B------:R-:W-:Y:S01]  /*14b30*/  HADD2.F32 R37, -RZ, R36.H0_H0 ;  /* 0x20000024ff257230 */ /* 0x000fe20000004100 */
[----:B0-----:R-:W-:Y:S01]  /*14b40*/  F2FP.F16.E4M3.UNPACK_B R20, R5 ;  /* 0x00000005ff14723e */ /* 0x001fe200020006ff */
[----:B------:R-:W-:Y:S01]  /*14b50*/  HADD2.F32 R41, -RZ, R39.H0_H0 ;  /* 0x20000027ff297230 */ /* 0x000fe20000004100 */
[----:B------:R-:W-:-:S02]  /*14b60*/  F2FP.F16.E4M3.UNPACK_B R28, R7 ;  /* 0x00000007ff1c723e */ /* 0x000fc400020006ff */
[----:B------:R-:W-:Y:S02]  /*14b70*/  F2FP.F16.E4M3.UNPACK_B R29, R7.H1 ;  /* 0x00000007ff1d723e */ /* 0x000fe400030006ff */
[----:B-1----:R-:W-:Y:S02]  /*14b80*/  F2FP.F16.E4M3.UNPACK_B R30, R13 ;  /* 0x0000000dff1e723e */ /* 0x002fe400020006ff */
[----:B------:R-:W-:-:S03]  /*14b90*/  F2FP.F16.E4M3.UNPACK_B R7, R6 ;  /* 0x00000006ff07723e */ /* 0x000fc600020006ff */
[----:B------:R-:W-:Y:S01]  /*14ba0*/  HADD2.F32 R32, -RZ, R30.H0_H0 ;  /* 0x2000001eff207230 */ /* 0x000fe20000004100 */
[----:B------:R-:W-:Y:S01]  /*14bb0*/  F2FP.F16.E4M3.UNPACK_B R21, R6.H1 ;  /* 0x00000006ff15723e */ /* 0x000fe200030006ff */
[----:B------:R-:W-:Y:S01]  /*14bc0*/  HADD2.F32 R6, -RZ, R20.H0_H0 ;  /* 0x20000014ff067230 */ /* 0x000fe20000004100 */
[----:B------:R-:W-:Y:S02]  /*14bd0*/  LOP3.LUT R40, R47, 0xff000000, R40, 0xf8, !PT ;  /* 0xff0000002f287812 */ /* 0x000fe400078ef828 */
[C---:B------:R-:W-:Y:S01]  /*14be0*/  FMUL.FTZ R48, R32.reuse, R37 ;  /* 0x0000002520307220 */ /* 0x040fe20000410000 */
[----:B------:R-:W-:Y:S01]  /*14bf0*/  FMUL.FTZ R47, R32, R41 ;  /* 0x00000029202f7220 */ /* 0x000fe20000410000 */
[----:B------:R-:W-:Y:S01]  /*14c00*/  F2FP.F16.E4M3.UNPACK_B R31, R13.H1 ;  /* 0x0000000dff1f723e */ /* 0x000fe200030006ff */
[----:B------:R-:W-:Y:S02]  /*14c10*/  HADD2.F32 R30, -RZ, R30.H1_H1 ;  /* 0x3000001eff1e7230 */ /* 0x000fe40000004100 */
[C---:B------:R-:W-:Y:S01]  /*14c20*/  FFMA.FTZ R48, R6.reuse, R41, R48 ;  /* 0x0000002906307223 */ /* 0x040fe20000010030 */
[----:B------:R-:W-:Y:S01]  /*14c30*/  F2FP.F16.E4M3.UNPACK_B R45, R45.H1 ;  /* 0x0000002dff2d723e */ /* 0x000fe200030006ff */
[----:B------:R-:W-:Y:S01]  /*14c40*/  FFMA.FTZ R46, R6, R37, -R47 ;  /* 0x00000025062e7223 */ /* 0x000fe2000001082f */
[----:B------:R-:W-:Y:S01]  /*14c50*/  HADD2.F32 R41, -RZ, R39.H1_H1 ;  /* 0x30000027ff297230 */ /* 0x000fe20000004100 */
[----:B------:R-:W-:Y:S01]  /*14c60*/  F2FP.F16.E4M3.UNPACK_B R35, R35.H1 ;  /* 0x00000023ff23723e */ /* 0x000fe200030006ff */
[----:B------:R-:W-:Y:S01]  /*14c70*/  HADD2.F32 R37, -RZ, R36.H1_H1 ;  /* 0x30000024ff257230 */ /* 0x000fe20000004100 */
[----:B------:R-:W-:-:S02]  /*14c80*/  LOP3.LUT R42, R3, 0xff000000, R34, 0xf8, !PT ;  /* 0xff000000032a7812 */ /* 0x000fc400078ef822 */
[----:B------:R-:W-:Y:S02]  /*14c90*/  LOP3.LUT R38, R33, 0xff000000, R38, 0xf8, !PT ;  /* 0xff00000021267812 */ /* 0x000fe400078ef826 */
[-C--:B------:R-:W-:Y:S02]  /*14ca0*/  F2FP.F16.E4M3.UNPACK_B R33, R15.reuse ;  /* 0x0000000fff21723e */ /* 0x080fe400020006ff */
[----:B------:R-:W-:Y:S01]  /*14cb0*/  F2FP.F16.E4M3.UNPACK_B R34, R15.H1 ;  /* 0x0000000fff22723e */ /* 0x000fe200030006ff */
[----:B------:R-:W-:Y:S01]  /*14cc0*/  HADD2.F32 R20, -RZ, R20.H1_H1 ;  /* 0x30000014ff147230 */ /* 0x000fe20000004100 */
[-C--:B------:R-:W-:Y:S01]  /*14cd0*/  F2FP.F16.E4M3.UNPACK_B R15, R14.reuse ;  /* 0x0000000eff0f723e */ /* 0x080fe200020006ff */
[----:B------:R-:W-:Y:S01]  /*14ce0*/  HADD2.F32 R47, -RZ, R45.H0_H0 ;  /* 0x2000002dff2f7230 */ /* 0x000fe20000004100 */
[----:B------:R-:W-:Y:S01]  /*14cf0*/  F2FP.F16.E4M3.UNPACK_B R32, R14.H1 ;  /* 0x0000000eff20723e */ /* 0x000fe200030006ff */
[----:B------:R-:W-:Y:S01]  /*14d00*/  HADD2.F32 R14, -RZ, R31.H0_H0 ;  /* 0x2000001fff0e7230 */ /* 0x000fe20000004100 */
[----:B------:R-:W-:Y:S01]  /*14d10*/  F2FP.F16.E4M3.UNPACK_B R5, R5.H1 ;  /* 0x00000005ff05723e */ /* 0x000fe200030006ff */
[----:B------:R-:W-:-:S02]  /*14d20*/  HADD2.F32 R39, -RZ, R35.H0_H0 ;  /* 0x20000023ff277230 */ /* 0x000fc40000004100 */
[C---:B------:R-:W-:Y:S01]  /*14d30*/  FMUL.FTZ R51, R30.reuse, R41 ;  /* 0x000000291e337220 */ /* 0x040fe20000410000 */
[----:B------:R-:W-:Y:S01]  /*14d40*/  FMUL.FTZ R30, R30, R37 ;  /* 0x000000251e1e7220 */ /* 0x000fe20000410000 */
[----:B------:R-:W-:Y:S01]  /*14d50*/  FMUL.FTZ R53, R14, R47 ;  /* 0x0000002f0e357220 */ /* 0x000fe20000410000 */
[----:B------:R-:W-:Y:S02]  /*14d60*/  HADD2.F32 R6, -RZ, R5.H0_H0 ;  /* 0x20000005ff067230 */ /* 0x000fe40000004100 */
[----:B------:R-:W-:Y:S01]  /*14d70*/  FFMA.FTZ R51, R20, R37, -R51 ;  /* 0x0000002514337223 */ /* 0x000fe20000010833 */
[----:B------:R-:W-:Y:S01]  /*14d80*/  FMUL.FTZ R14, R14, R39 ;  /* 0x000000270e0e7220 */ /* 0x000fe20000410000 */
[----:B------:R-:W-:Y:S01]  /*14d90*/  FFMA.FTZ R41, R20, R41, R30 ;  /* 0x0000002914297223 */ /* 0x000fe2000001001e */
[----:B------:R-:W-:Y:S02]  /*14da0*/  F2FP.F16.E4M3.UNPACK_B R37, R49 ;  /* 0x00000031ff25723e */ /* 0x000fe400020006ff */
[----:B------:R-:W-:Y:S01]  /*14db0*/  F2FP.F16.E4M3.UNPACK_B R30, R44 ;  /* 0x0000002cff1e723e */ /* 0x000fe200020006ff */
[C---:B------:R-:W-:Y:S01]  /*14dc0*/  FFMA.FTZ R53, R6.reuse, R39, -R53 ;  /* 0x0000002706357223 */ /* 0x040fe20000010835 */
[----:B------:R-:W-:Y:S01]  /*14dd0*/  FFMA.FTZ R47, R6, R47, R14 ;  /* 0x0000002f062f7223 */ /* 0x000fe2000001000e */
[----:B------:R-:W-:-:S02]  /*14de0*/  HADD2.F32 R20, -RZ, R35.H1_H1 ;  /* 0x30000023ff147230 */ /* 0x000fc40000004100 */
[----:B------:R-:W-:Y:S02]  /*14df0*/  HADD2.F32 R39, -RZ, R37.H0_H0 ;  /* 0x20000025ff277230 */ /* 0x000fe40000004100 */
[----:B------:R-:W-:Y:S02]  /*14e00*/  HADD2.F32 R14, -RZ, R33.H0_H0 ;  /* 0x20000021ff0e7230 */ /* 0x000fe40000004100 */
[----:B------:R-:W-:Y:S02]  /*14e10*/  HADD2.F32 R36, -RZ, R45.H1_H1 ;  /* 0x3000002dff247230 */ /* 0x000fe40000004100 */
[----:B------:R-:W-:Y:S02]  /*14e20*/  HADD2.F32 R31, -RZ, R31.H1_H1 ;  /* 0x3000001fff1f7230 */ /* 0x000fe40000004100 */
[----:B------:R-:W-:Y:S02]  /*14e30*/  HADD2.F32 R35, -RZ, R30.H0_H0 ;  /* 0x2000001eff237230 */ /* 0x000fe40000004100 */
[----:B------:R-:W-:Y:S01]  /*14e40*/  FMUL.FTZ R45, R14, R39 ;  /* 0x000000270e2d7220 */ /* 0x000fe20000410000 */
[----:B------:R-:W-:-:S02]  /*14e50*/  HADD2.F32 R5, -RZ, R5.H1_H1 ;  /* 0x30000005ff057230 */ /* 0x000fc40000004100 */
[C---:B------:R-:W-:Y:S01]  /*14e60*/  FMUL.FTZ R50, R31.reuse, R36 ;  /* 0x000000241f327220 */ /* 0x040fe20000410000 */
[----:B------:R-:W-:Y:S02]  /*14e70*/  HADD2.F32 R6, -RZ, R28.H0_H0 ;  /* 0x2000001cff067230 */ /* 0x000fe40000004100 */
[----:B------:R-:W-:Y:S01]  /*14e80*/  FMUL.FTZ R14, R14, R35 ;  /* 0x000000230e0e7220 */ /* 0x000fe20000410000 */
[----:B------:R-:W-:Y:S01]  /*14e90*/  F2FP.F16.E4M3.UNPACK_B R49, R49.H1 ;  /* 0x00000031ff31723e */ /* 0x000fe200030006ff */
[-C--:B------:R-:W-:Y:S01]  /*14ea0*/  FMUL.FTZ R31, R31, R20.reuse ;  /* 0x000000141f1f7220 */ /* 0x080fe20000410000 */
[----:B------:R-:W-:Y:S01]  /*14eb0*/  FFMA.FTZ R50, R5, R20, -R50 ;  /* 0x0000001405327223 */ /* 0x000fe20000010832 */
[C---:B------:R-:W-:Y:S01]  /*14ec0*/  FFMA.FTZ R45, R6.reuse, R35, -R45 ;  /* 0x00000023062d7223 */ /* 0x040fe2000001082d */
[----:B------:R-:W-:Y:S01]  /*14ed0*/  FFMA.FTZ R52, R6, R39, R14 ;  /* 0x0000002706347223 */ /* 0x000fe2000001000e */
[----:B------:R-:W-:Y:S01]  /*14ee0*/  F2FP.F16.E4M3.UNPACK_B R44, R44.H1 ;  /* 0x0000002cff2c723e */ /* 0x000fe200030006ff */
[----:B------:R-:W-:-:S02]  /*14ef0*/  HADD2.F32 R20, -RZ, R49.H0_H0 ;  /* 0x20000031ff147230 */ /* 0x000fc40000004100 */
[----:B------:R-:W-:Y:S02]  /*14f00*/  HADD2.F32 R6, -RZ, R34.H0_H0 ;  /* 0x20000022ff067230 */ /* 0x000fe40000004100 */
[----:B------:R-:W-:Y:S01]  /*14f10*/  FFMA.FTZ R36, R5, R36, R31 ;  /* 0x0000002405247223 */ /* 0x000fe2000001001f */
[----:B------:R-:W-:Y:S02]  /*14f20*/  HADD2.F32 R30, -RZ, R30.H1_H1 ;  /* 0x3000001eff1e7230 */ /* 0x000fe40000004100 */
[----:B------:R-:W-:Y:S02]  /*14f30*/  HADD2.F32 R37, -RZ, R37.H1_H1 ;  /* 0x30000025ff257230 */ /* 0x000fe40000004100 */
[----:B------:R-:W-:Y:S02]  /*14f40*/  HADD2.F32 R33, -RZ, R33.H1_H1 ;  /* 0x30000021ff217230 */ /* 0x000fe40000004100 */
[----:B------:R-:W-:Y:S01]  /*14f50*/  FMUL.FTZ R62, R6, R20 ;  /* 0x00000014063e7220 */ /* 0x000fe20000410000 */
[----:B------:R-:W-:-:S02]  /*14f60*/  HADD2.F32 R14, -RZ, R44.H0_H0 ;  /* 0x2000002cff0e7230 */ /* 0x000fc40000004100 */
[----:B------:R-:W-:Y:S02]  /*14f70*/  HADD2.F32 R5, -RZ, R29.H0_H0 ;  /* 0x2000001dff057230 */ /* 0x000fe40000004100 */
[CC--:B------:R-:W-:Y:S01]  /*14f80*/  FMUL.FTZ R31, R33.reuse, R37.reuse ;  /* 0x00000025211f7220 */ /* 0x0c0fe20000410000 */
[----:B------:R-:W-:Y:S02]  /*14f90*/  HADD2.F32 R28, -RZ, R28.H1_H1 ;  /* 0x3000001cff1c7230 */ /* 0x000fe40000004100 */
[----:B------:R-:W-:Y:S01]  /*14fa0*/  FMUL.FTZ R60, R33, R30 ;  /* 0x0000001e213c7220 */ /* 0x000fe20000410000 */
[----:B------:R-:W-:Y:S01]  /*14fb0*/  F2FP.F16.E4M3.UNPACK_B R13, R12 ;  /* 0x0000000cff0d723e */ /* 0x000fe200020006ff */
[-C--:B------:R-:W-:Y:S01]  /*14fc0*/  FMUL.FTZ R33, R6, R14.reuse ;  /* 0x0000000e06217220 */ /* 0x080fe20000410000 */
[C---:B------:R-:W-:Y:S01]  /*14fd0*/  FFMA.FTZ R62, R5.reuse, R14, -R62 ;  /* 0x0000000e053e7223 */ /* 0x040fe2000001083e */
[----:B------:R-:W-:Y:S02]  /*14fe0*/  F2FP.F16.E4M3.UNPACK_B R12, R12.H1 ;  /* 0x0000000cff0c723e */ /* 0x000fe400030006ff */
[----:B------:R-:W-:Y:S01]  /*14ff0*/  F2FP.F16.E4M3.UNPACK_B R14, R42.H1 ;  /* 0x0000002aff0e723e */ /* 0x000fe200030006ff */
[C---:B------:R-:W-:Y:S01]  /*15000*/  FFMA.FTZ R58, R28.reuse, R30, -R31 ;  /* 0x0000001e1c3a7223 */ /* 0x040fe2000001081f */
[----:B------:R-:W-:Y:S01]  /*15010*/  FFMA.FTZ R55, R28, R37, R60 ;  /* 0x000000251c377223 */ /* 0x000fe2000001003c */
[----:B------:R-:W-:Y:S01]  /*15020*/  HADD2.F32 R44, -RZ, R44.H1_H1 ;  /* 0x3000002cff2c7230 */ /* 0x000fe20000004100 */
[----:B------:R-:W-:Y:S01]  /*15030*/  F2FP.F16.E4M3.UNPACK_B R3, R4 ;  /* 0x00000004ff03723e */ /* 0x000fe200020006ff */
[----:B------:R-:W-:Y:S01]  /*15040*/  HADD2.F32 R49, -RZ, R49.H1_H1 ;  /* 0x30000031ff317230 */ /* 0x000fe20000004100 */
[----:B------:R-:W-:Y:S01]  /*15050*/  F2FP.F16.E4M3.UNPACK_B R28, R38.H1 ;  /* 0x00000026ff1c723e */ /* 0x000fe200030006ff */
[----:B------:R-:W-:Y:S01]  /*15060*/  HADD2.F32 R34, -RZ, R34.H1_H1 ;  /* 0x30000022ff227230 */ /* 0x000fe20000004100 */
[----:B------:R-:W-:Y:S01]  /*15070*/  F2FP.F16.E4M3.UNPACK_B R4, R4.H1 ;  /* 0x00000004ff04723e */ /* 0x000fe200030006ff */
[----:B------:R-:W-:Y:S01]  /*15080*/  FFMA.FTZ R57, R5, R20, R33 ;  /* 0x0000001405397223 */ /* 0x000fe20000010021 */
[----:B------:R-:W-:-:S02]  /*15090*/  HADD2.F32 R6, -RZ, R12.H0_H0 ;  /* 0x2000000cff067230 */ /* 0x000fc40000004100 */
[----:B------:R-:W-:Y:S02]  /*150a0*/  HADD2.F32 R20, -RZ, R14.H0_H0 ;  /* 0x2000000eff147230 */ /* 0x000fe40000004100 */
[CC--:B------:R-:W-:Y:S01]  /*150b0*/  FMUL.FTZ R60, R34.reuse, R49.reuse ;  /* 0x00000031223c7220 */ /* 0x0c0fe20000410000 */
[----:B------:R-:W-:Y:S02]  /*150c0*/  HADD2.F32 R29, -RZ, R29.H1_H1 ;  /* 0x3000001dff1d7230 */ /* 0x000fe40000004100 */
[----:B------:R-:W-:Y:S01]  /*150d0*/  FMUL.FTZ R64, R34, R44 ;  /* 0x0000002c22407220 */ /* 0x000fe20000410000 */
[----:B------:R-:W-:Y:S02]  /*150e0*/  HADD2.F32 R30, -RZ, R28.H0_H0 ;  /* 0x2000001cff1e7230 */ /* 0x000fe40000004100 */
[----:B------:R-:W-:Y:S01]  /*150f0*/  FMUL.FTZ R31, R6, R20 ;  /* 0x00000014061f7220 */ /* 0x000fe20000410000 */
[----:B------:R-:W-:Y:S02]  /*15100*/  HADD2.F32 R5, -RZ, R4.H0_H0 ;  /* 0x20000004ff057230 */ /* 0x000fe40000004100 */
[C---:B------:R-:W-:Y:S01]  /*15110*/  FFMA.FTZ R59, R29.reuse, R44, -R60 ;  /* 0x0000002c1d3b7223 */ /* 0x040fe2000001083c */
[----:B------:R-:W-:Y:S01]  /*15120*/  FFMA.FTZ R64, R29, R49, R64 ;  /* 0x000000311d407223 */ /* 0x000fe20000010040 */
[----:B------:R-:W-:-:S02]  /*15130*/  HADD2.F32 R12, -RZ, R12.H1_H1 ;  /* 0x3000000cff0c7230 */ /* 0x000fc40000004100 */
[-C--:B------:R-:W-:Y:S01]  /*15140*/  FMUL.FTZ R34, R6, R30.reuse ;  /* 0x0000001e06227220 */ /* 0x080fe20000410000 */
[----:B------:R-:W-:Y:S02]  /*15150*/  HADD2.F32 R29, -RZ, R14.H1_H1 ;  /* 0x3000000eff1d7230 */ /* 0x000fe40000004100 */
[C---:B------:R-:W-:Y:S01]  /*15160*/  FFMA.FTZ R30, R5.reuse, R30, R31 ;  /* 0x0000001e051e7223 */ /* 0x040fe2000001001f */
[----:B------:R-:W-:Y:S01]  /*15170*/  HADD2.F32 R31, -RZ, R28.H1_H1 ;  /* 0x3000001cff1f7230 */ /* 0x000fe20000004100 */
[----:B------:R-:W-:Y:S01]  /*15180*/  F2FP.F16.E4M3.UNPACK_B R38, R38 ;  /* 0x00000026ff26723e */ /* 0x000fe200020006ff */
[----:B------:R-:W-:Y:S01]  /*15190*/  HADD2.F32 R4, -RZ, R4.H1_H1 ;  /* 0x30000004ff047230 */ /* 0x000fe20000004100 */
[----:B------:R-:W-:Y:S01]  /*151a0*/  F2FP.F16.E4M3.UNPACK_B R42, R42 ;  /* 0x0000002aff2a723e */ /* 0x000fe200020006ff */
[C---:B------:R-:W-:Y:S01]  /*151b0*/  FMUL.FTZ R6, R12.reuse, R29 ;  /* 0x0000001d0c067220 */ /* 0x040fe20000410000 */
[----:B------:R-:W-:Y:S01]  /*151c0*/  FFMA.FTZ R34, R5, R20, -R34 ;  /* 0x0000001405227223 */ /* 0x000fe20000010822 */
[----:B------:R-:W-:Y:S01]  /*151d0*/  FMUL.FTZ R33, R12, R31 ;  /* 0x0000001f0c217220 */ /* 0x000fe20000410000 */
[----:B------:R-:W-:-:S02]  /*151e0*/  HADD2.F32 R12, -RZ, R38.H0_H0 ;  /* 0x20000026ff0c7230 */ /* 0x000fc40000004100 */
[C---:B------:R-:W-:Y:S01]  /*151f0*/  FFMA.FTZ R35, R4.reuse, R31, R6 ;  /* 0x0000001f04237223 */ /* 0x040fe20000010006 */
[----:B------:R-:W-:Y:S02]  /*15200*/  HADD2.F32 R5, -RZ, R13.H0_H0 ;  /* 0x2000000dff057230 */ /* 0x000fe40000004100 */
[----:B------:R-:W-:Y:S02]  /*15210*/  HADD2.F32 R6, -RZ, R42.H0_H0 ;  /* 0x2000002aff067230 */ /* 0x000fe40000004100 */
[----:B------:R-:W-:Y:S01]  /*15220*/  FFMA.FTZ R33, R4, R29, -R33 ;  /* 0x0000001d04217223 */ /* 0x000fe20000010821 */
[----:B------:R-:W-:Y:S02]  /*15230*/  HADD2.F32 R4, -RZ, R3.H0_H0 ;  /* 0x20000003ff047230 */ /* 0x000fe40000004100 */
[C---:B------:R-:W-:Y:S01]  /*15240*/  FMUL.FTZ R29, R5.reuse, R12 ;  /* 0x0000000c051d7220 */ /* 0x040fe20000410000 */
[----:B------:R-:W-:Y:S02]  /*15250*/  HADD2.F32 R38, -RZ, R38.H1_H1 ;  /* 0x30000026ff267230 */ /* 0x000fe40000004100 */
[----:B------:R-:W-:Y:S01]  /*15260*/  FMUL.FTZ R5, R5, R6 ;  /* 0x0000000605057220 */ /* 0x000fe20000410000 */
[----:B------:R-:W-:Y:S01]  /*15270*/  HADD2.F32 R13, -RZ, R13.H1_H1 ;  /* 0x3000000dff0d7230 */ /* 0x000fe20000004100 */
[----:B------:R-:W-:Y:S01]  /*15280*/  F2FP.F16.E4M3.UNPACK_B R14, R40.H1 ;  /* 0x00000028ff0e723e */ /* 0x000fe200030006ff */
[----:B------:R-:W-:-:S02]  /*15290*/  HADD2.F32 R42, -RZ, R42.H1_H1 ;  /* 0x3000002aff2a7230 */ /* 0x000fc40000004100 */
[C---:B------:R-:W-:Y:S01]  /*152a0*/  FFMA.FTZ R29, R4.reuse, R6, -R29 ;  /* 0x00000006041d7223 */ /* 0x040fe2000001081d */
[----:B------:R-:W-:Y:S02]  /*152b0*/  HADD2.F32 R3, -RZ, R3.H1_H1 ;  /* 0x30000003ff037230 */ /* 0x000fe40000004100 */
[C---:B------:R-:W-:Y:S01]  /*152c0*/  FMUL.FTZ R6, R13.reuse, R38 ;  /* 0x000000260d067220 */ /* 0x040fe20000410000 */
[----:B------:R-:W-:Y:S01]  /*152d0*/  FFMA.FTZ R20, R4, R12, R5 ;  /* 0x0000000c04147223 */ /* 0x000fe20000010005 */
[----:B------:R-:W-:Y:S01]  /*152e0*/  F2FP.F16.E4M3.UNPACK_B R5, R43.H1 ;  /* 0x0000002bff05723e */ /* 0x000fe200030006ff */
        /* <DEDUP_REMOVED lines=9> */
[----:B------:R-:W-:Y:S02]  /*15380*/  HADD2.F32 R32, -RZ, R32.H1_H1 ;  /* 0x30000020ff207230 */ /* 0x000fe40000004100 */
[-C--:B------:R-:W-:Y:S01]  /*15390*/  FMUL.FTZ R4, R4, R6.reuse ;  /* 0x0000000604047220 */ /* 0x080fe20000410000 */
[----:B------:R-:W-:Y:S02]  /*153a0*/  HADD2.F32 R5, -RZ, R5.H1_H1 ;  /* 0x30000005ff057230 */ /* 0x000fe40000004100 */
        /* <DEDUP_REMOVED lines=9> */
[--C-:B------:R-:W-:Y:S02]  /*15440*/  HADD2.F32 R12, -RZ, R40.reuse.H0_H0 ;  /* 0x20000028ff0c7230 */ /* 0x100fe40000004100 */
[--C-:B------:R-:W-:Y:S02]  /*15450*/  HADD2.F32 R4, -RZ, R15.reuse.H0_H0 ;  /* 0x2000000fff047230 */ /* 0x100fe40000004100 */
[----:B------:R-:W-:Y:S02]  /*15460*/  HADD2.F32 R40, -RZ, R40.H1_H1 ;  /* 0x30000028ff287230 */ /* 0x000fe40000004100 */
[----:B------:R-:W-:Y:S02]  /*15470*/  HADD2.F32 R15, -RZ, R15.H1_H1 ;  /* 0x3000000fff0f7230 */ /* 0x000fe40000004100 */
[----:B------:R-:W-:Y:S02]  /*15480*/  HADD2.F32 R6, -RZ, R43.H1_H1 ;  /* 0x3000002bff067230 */ /* 0x000fe40000004100 */
[----:B------:R-:W-:Y:S01]  /*15490*/  FFMA.FTZ R39, R21, R14, R13 ;  /* 0x0000000e15277223 */ /* 0x000fe2000001000d */
[----:B------:R-:W-:-:S02]  /*154a0*/  HADD2.F32 R3, -RZ, R7.H0_H0 ;  /* 0x20000007ff037230 */ /* 0x000fc40000004100 */
[C---:B------:R-:W-:Y:S01]  /*154b0*/  FMUL.FTZ R14, R4.reuse, R12 ;  /* 0x0000000c040e7220 */ /* 0x040fe20000410000 */
[-C--:B------:R-:W-:Y:S01]  /*154c0*/  FMUL.FTZ R13, R4, R5.reuse ;  /* 0x00000005040d7220 */ /* 0x080fe20000410000 */
        /* <DEDUP_REMOVED lines=13> */
[----:B------:R-:W-:-:S02]  /*155a0*/  F2FP.SATFINITE.E4M3.F32.PACK_AB_MERGE_C R12, R35, R30, RZ ;  /* 0x0000001e230c723e */ /* 0x000fc400048070ff */
[----:B------:R-:W-:Y:S02]  /*155b0*/  F2FP.SATFINITE.E4M3.F32.PACK_AB_MERGE_C R32, R39, R32, RZ ;  /* 0x000000202720723e */ /* 0x000fe400048070ff */
[----:B------:R-:W-:Y:S02]  /*155c0*/  F2FP.SATFINITE.E4M3.F32.PACK_AB_MERGE_C R5, R51, R46, R5 ;  /* 0x0000002e3305723e */ /* 0x000fe40004807005 */
[----:B------:R-:W-:Y:S02]  /*155d0*/  F2FP.SATFINITE.E4M3.F32.PACK_AB_MERGE_C R7, R58, R45, R7 ;  /* 0x0000002d3a07723e */ /* 0x000fe40004807007 */
[----:B------:R-:W-:Y:S02]  /*155e0*/  F2FP.SATFINITE.E4M3.F32.PACK_AB_MERGE_C R4, R42, R29, R4 ;  /* 0x0000001d2a04723e */ /* 0x000fe40004807004 */
[----:B------:R-:W-:Y:S02]  /*155f0*/  F2FP.SATFINITE.E4M3.F32.PACK_AB_MERGE_C R6, R21, R14, R6 ;  /* 0x0000000e1506723e */ /* 0x000fe40004807006 */
[----:B------:R-:W-:-:S02]  /*15600*/  F2FP.SATFINITE.E4M3.F32.PACK_AB_MERGE_C R13, R41, R48, R13 ;  /* 0x00000030290d723e */ /* 0x000fc4000480700d */
[----:B------:R-:W-:Y:S02]  /*15610*/  F2FP.SATFINITE.E4M3.F32.PACK_AB_MERGE_C R15, R55, R52, R15 ;  /* 0x00000034370f723e */ /* 0x000fe4000480700f */
[----:B------:R-:W-:Y:S02]  /*15620*/  F2FP.SATFINITE.E4M3.F32.PACK_AB_MERGE_C R12, R31, R20, R12 ;  /* 0x000000141f0c723e */ /* 0x000fe4000480700c */
[----:B------:R-:W-:Y:S01]  /*15630*/  F2FP.SATFINITE.E4M3.F32.PACK_AB_MERGE_C R14, R40, R3, R32 ;  /* 0x00000003280e723e */ /* 0x000fe20004807020 */
[----:B------:R3:W-:Y:S04]  /*15640*/  STS.128 [R63+0x20400], R4 ;  /* 0x020400043f007388 */ /* 0x0007e80000000c00 */
[----:B------:R3:W-:Y:S02]  /*15650*/  STS.128 [R0+0x20400], R12 ;  /* 0x0204000c00007388 */ /* 0x0007e40000000c00 */
.L_x_3100:
[----:B------:R-:W-:Y:S05]  /*15660*/  BSYNC B1 ;  /* 0x0000000000017941 */ /* 0x000fea0003800000 */
.L_x_3099:
[----:B------:R-:W-:Y:S05]  /*15670*/  @P0 BRA `(.L_x_3084) ;  /* 0x0000001000040947 */ /* 0x000fea0003800000 */
[----:B-1----:R-:W4:Y:S04]  /*15680*/  LDL R30, [R1+0x1c] ;  /* 0x00001c00011e7983 */ /* 0x002f280000100800 */
[----:B------:R-:W4:Y:S01]  /*15690*/  LDL R51, [R1+0x40] ;  /* 0x0000400001337983 */ /* 0x000f220000100800 */
[----:B--23-5:R-:W1:Y:S01]  /*156a0*/  S2R R4, SR_TID.X ;  /* 0x0000000000047919 */ /* 0x02ce620000002100 */
[----:B------:R-:W-:Y:S02]  /*156b0*/  SHF.R.U32.HI R3, RZ, 0x8, R24 ;  /* 0x00000008ff037819 */ /* 0x000fe40000011618 */
[----:B------:R-:W-:Y:S02]  /*156c0*/  LOP3.LUT R0, R24, 0xff, RZ, 0xc0, !PT ;  /* 0x000000ff18007812 */ /* 0x000fe400078ec0ff */
[----:B------:R-:W-:-:S02]  /*156d0*/  LOP3.LUT R3, R3, 0xff, RZ, 0xc0, !PT ;  /* 0x000000ff03037812 */ /* 0x000fc400078ec0ff */
[----:B------:R-:W-:Y:S02]  /*156e0*/  SHF.R.U32.HI R6, RZ, 0x8, R25 ;  /* 0x00000008ff067819 */ /* 0x000fe40000011619 */
[----:B------:R-:W-:Y:S01]  /*156f0*/  PRMT R21, R3, 0x7604, R0 ;  /* 0x0000760403157816 */ /* 0x000fe20000000000 */
[----:B-1----:R-:W-:-:S05]  /*15700*/  VIADD R5, R4, 0xffffff80 ;  /* 0xffffff8004057836 */ /* 0x002fca0000000000 */
[----:B------:R-:W-:-:S04]  /*15710*/  SHF.R.S32.HI R7, RZ, 0x1f, R5 ;  /* 0x0000001fff077819 */ /* 0x000fc80000011405 */
[----:B------:R-:W-:-:S04]  /*15720*/  LEA.HI R7, R7, R5, RZ, 0x3 ;  /* 0x0000000507077211 */ /* 0x000fc800078f18ff */
[----:B------:R-:W-:-:S05]  /*15730*/  LOP3.LUT R7, R7, 0xfffffff8, RZ, 0xc0, !PT ;  /* 0xfffffff807077812 */ /* 0x000fca00078ec0ff */
[----:B------:R-:W-:Y:S01]  /*15740*/  IMAD.IADD R7, R5, 0x1, -R7 ;  /* 0x0000000105077824 */ /* 0x000fe200078e0a07 */
[----:B------:R-:W-:Y:S01]  /*15750*/  SHF.R.U32.HI R5, RZ, 0x8, R26 ;  /* 0x00000008ff057819 */ /* 0x000fe2000001161a */
[----:B------:R-:W-:Y:S01]  /*15760*/  IMAD.SHL.U32 R56, R56, 0x80, RZ ;  /* 0x0000008038387824 */ /* 0x000fe200078e00ff */
[----:B------:R-:W-:Y:S02]  /*15770*/  LOP3.LUT R0, R26, 0xff, RZ, 0xc0, !PT ;  /* 0x000000ff1a007812 */ /* 0x000fe400078ec0ff */
[----:B------:R-:W-:Y:S02]  /*15780*/  LEA.HI R61, R61, R7, RZ, 0x1c ;  /* 0x000000073d3d7211 */ /* 0x000fe400078fe0ff */
[----:B------:R-:W-:Y:S02]  /*15790*/  LOP3.LUT R5, R5, 0xff, RZ, 0xc0, !PT ;  /* 0x000000ff05057812 */ /* 0x000fe400078ec0ff */
[----:B------:R-:W-:Y:S02]  /*157a0*/  LOP3.LUT R3, R6, 0xff, RZ, 0xc0, !PT ;  /* 0x000000ff06037812 */ /* 0x000fe400078ec0ff */
[----:B------:R-:W-:-:S02]  /*157b0*/  SHF.R.S32.HI R6, RZ, 0x1f, R61 ;  /* 0x0000001fff067819 */ /* 0x000fc4000001143d */
[----:B------:R-:W-:Y:S01]  /*157c0*/  PRMT R29, R5, 0x7604, R0 ;  /* 0x00007604051d7816 */ /* 0x000fe20000000000 */
[----:B------:R-:W-:Y:S01]  /*157d0*/  IMAD.SHL.U32 R0, R61, 0x10, RZ ;  /* 0x000000103d007824 */ /* 0x000fe200078e00ff */
[----:B------:R-:W-:Y:S02]  /*157e0*/  LOP3.LUT R4, R25, 0xff, RZ, 0xc0, !PT ;  /* 0x000000ff19047812 */ /* 0x000fe400078ec0ff */
[----:B0-----:R-:W-:Y:S02]  /*157f0*/  LOP3.LUT R13, R56, 0x380, RZ, 0xc0, !PT ;  /* 0x00000380380d7812 */ /* 0x001fe400078ec0ff */
[----:B------:R-:W-:Y:S02]  /*15800*/  LEA.HI R7, R6, R61, RZ, 0x3 ;  /* 0x0000003d06077211 */ /* 0x000fe400078f18ff */
[----:B------:R-:W-:Y:S02]  /*15810*/  PRMT R20, R3, 0x7604, R4 ;  /* 0x0000760403147816 */ /* 0x000fe40000000004 */
        /* <DEDUP_REMOVED lines=11> */
[----:B------:R-:W-:Y:S02]  /*158d0*/  LOP3.LUT R6, R6, 0xff, RZ, 0xc0, !PT ;  /* 0x000000ff06067812 */ /* 0x000fe400078ec0ff */
[----:B------:R-:W-:-:S02]  /*158e0*/  SHF.R.U32.HI R4, RZ, 0x8, R9 ;  /* 0x00000008ff047819 */ /* 0x000fc40000011609 */
[----:B------:R-:W-:Y:S02]  /*158f0*/  PRMT R35, R6, 0x7604, R5 ;  /* 0x0000760406237816 */ /* 0x000fe40000000005 */
[----:B------:R-:W-:Y:S02]  /*15900*/  SHF.R.U32.HI R32, RZ, 0x8, R10 ;  /* 0x00000008ff207819 */ /* 0x000fe4000001160a */
[----:B------:R-:W-:Y:S02]  /*15910*/  LOP3.LUT R31, R10, 0xff, RZ, 0xc0, !PT ;  /* 0x000000ff0a1f7812 */ /* 0x000fe400078ec0ff */
[----:B------:R-:W-:Y:S02]  /*15920*/  LOP3.LUT R32, R32, 0xff, RZ, 0xc0, !PT ;  /* 0x000000ff20207812 */ /* 0x000fe400078ec0ff */
[----:B------:R-:W-:Y:S02]  /*15930*/  SHF.R.U32.HI R34, RZ, 0x8, R11 ;  /* 0x00000008ff227819 */ /* 0x000fe4000001160b */
[----:B------:R-:W-:-:S02]  /*15940*/  PRMT R39, R32, 0x7604, R31 ;  /* 0x0000760420277816 */ /* 0x000fc4000000001f */
[----:B------:R-:W-:Y:S02]  /*15950*/  SHF.R.U32.HI R31, RZ, 0x10, R27 ;  /* 0x00000010ff1f7819 */ /* 0x000fe4000001161b */
[----:B------:R-:W-:Y:S02]  /*15960*/  SHF.R.U32.HI R37, RZ, 0x10, R9 ;  /* 0x00000010ff257819 */ /* 0x000fe40000011609 */
[----:B------:R-:W-:Y:S01]  /*15970*/  LOP3.LUT R33, R11, 0xff, RZ, 0xc0, !PT ;  /* 0x000000ff0b217812 */ /* 0x000fe200078ec0ff */
[----:B------:R-:W-:Y:S01]  /*15980*/  IMAD.U32 R31, R31, 0x10000, RZ ;  /* 0x000100001f1f7824 */ /* 0x000fe200078e00ff */
[----:B------:R-:W-:Y:S01]  /*15990*/  LOP3.LUT R34, R34, 0xff, RZ, 0xc0, !PT ;  /* 0x000000ff22227812 */ /* 0x000fe200078ec0ff */
[----:B------:R-:W-:Y:S01]  /*159a0*/  IMAD.U32 R37, R37, 0x10000, RZ ;  /* 0x0001000025257824 */ /* 0x000fe200078e00ff */
[----:B------:R-:W-:Y:S02]  /*159b0*/  SHF.R.U32.HI R41, RZ, 0x10, R11 ;  /* 0x00000010ff297819 */ /* 0x000fe4000001160b */
[----:B------:R-:W-:-:S02]  /*159c0*/  PRMT R34, R34, 0x7604, R33 ;  /* 0x0000760422227816 */ /* 0x000fc40000000021 */
[----:B------:R-:W-:Y:S02]  /*159d0*/  LOP3.LUT R33, R28, 0xff0000, R31, 0xf8, !PT ;  /* 0x00ff00001c217812 */ /* 0x000fe400078ef81f */
[----:B------:R-:W-:Y:S01]  /*159e0*/  LOP3.LUT R31, R29, 0xff0000, R26, 0xf8, !PT ;  /* 0x00ff00001d1f7812 */ /* 0x000fe200078ef81a */
[----:B------:R-:W-:Y:S01]  /*159f0*/  IMAD.U32 R41, R41, 0x10000, RZ ;  /* 0x0001000029297824 */ /* 0x000fe200078e00ff */
[----:B------:R-:W-:Y:S02]  /*15a00*/  LOP3.LUT R35, R35, 0xff0000, R8, 0xf8, !PT ;  /* 0x00ff000023237812 */ /* 0x000fe400078ef808 */
[----:B------:R-:W-:Y:S02]  /*15a10*/  LOP3.LUT R21, R21, 0xff0000, R24, 0xf8, !PT ;  /* 0x00ff000015157812 */ /* 0x000fe400078ef818 */
[----:B------:R-:W-:Y:S02]  /*15a20*/  LOP3.LUT R41, R34, 0xff0000, R41, 0xf8, !PT ;  /* 0x00ff000022297812 */ /* 0x000fe400078ef829 */
[----:B------:R-:W-:-:S02]  /*15a30*/  LOP3.LUT R35, R35, 0xff000000, R8, 0xf8, !PT ;  /* 0xff00000023237812 */ /* 0x000fc400078ef808 */
[----:B------:R-:W-:Y:S02]  /*15a40*/  LOP3.LUT R28, R21, 0xff000000, R24, 0xf8, !PT ;  /* 0xff000000151c7812 */ /* 0x000fe400078ef818 */
[----:B------:R-:W-:Y:S02]  /*15a50*/  LOP3.LUT R32, R31, 0xff000000, R26, 0xf8, !PT ;  /* 0xff0000001f207812 */ /* 0x000fe400078ef81a */
[--C-:B------:R-:W-:Y:S02]  /*15a60*/  LOP3.LUT R39, R39, 0xff0000, R10.reuse, 0xf8, !PT ;  /* 0x00ff000027277812 */ /* 0x100fe400078ef80a */
[----:B------:R-:W-:Y:S02]  /*15a70*/  LOP3.LUT R33, R33, 0xff000000, R27, 0xf8, !PT ;  /* 0xff00000021217812 */ /* 0x000fe400078ef81b */
[----:B------:R-:W-:Y:S02]  /*15a80*/  LOP3.LUT R38, R39, 0xff000000, R10, 0xf8, !PT ;  /* 0xff00000027267812 */ /* 0x000fe400078ef80a */
[----:B------:R-:W-:-:S02]  /*15a90*/  LOP3.LUT R40, R41, 0xff000000, R11, 0xf8, !PT ;  /* 0xff00000029287812 */ /* 0x000fc400078ef80b */
[----:B----4-:R-:W-:Y:S01]  /*15aa0*/  IADD3 R3, R0, R7, R30 ;  /* 0x0000000700037210 */ /* 0x010fe20007ffe01e */
[----:B------:R-:W0:Y:S04]  /*15ab0*/  LDS.128 R12, [R51+0x20400] ;  /* 0x02040000330c7984 */ /* 0x000e280000000c00 */
[----:B------:R-:W-:Y:S01]  /*15ac0*/  IMAD.IADD R0, R22, 0x1, R3 ;  /* 0x0000000116007824 */ /* 0x000fe200078e0203 */
[----:B------:R-:W-:-:S04]  /*15ad0*/  LOP3.LUT R3, R4, 0xff, RZ, 0xc0, !PT ;  /* 0x000000ff04037812 */ /* 0x000fc800078ec0ff */
[----:B------:R-:W1:Y:S01]  /*15ae0*/  LDS.128 R4, [R0+0x20400] ;  /* 0x0204000000047984 */ /* 0x000e620000000c00 */
[----:B------:R-:W-:-:S04]  /*15af0*/  LOP3.LUT R30, R9, 0xff, RZ, 0xc0, !PT ;  /* 0x000000ff091e7812 */ /* 0x000fc800078ec0ff */
[----:B------:R-:W-:Y:S02]  /*15b00*/  PRMT R30, R3, 0x7604, R30 ;  /* 0x00007604031e7816 */ /* 0x000fe4000000001e */
[----:B------:R-:W-:-:S05]  /*15b10*/  SHF.R.U32.HI R3, RZ, 0x10, R25 ;  /* 0x00000010ff037819 */ /* 0x000fca0000011619 */
[----:B------:R-:W-:Y:S01]  /*15b20*/  IMAD.U32 R3, R3, 0x10000, RZ ;  /* 0x0001000003037824 */ /* 0x000fe200078e00ff */
[----:B------:R-:W-:-:S04]  /*15b30*/  LOP3.LUT R37, R30, 0xff0000, R37, 0xf8, !PT ;  /* 0x00ff00001e257812 */ /* 0x000fc800078ef825 */
[----:B------:R-:W-:-:S04]  /*15b40*/  LOP3.LUT R3, R20, 0xff0000, R3, 0xf8, !PT ;  /* 0x00ff000014037812 */ /* 0x000fc800078ef803 */
[----:B------:R-:W-:Y:S02]  /*15b50*/  LOP3.LUT R29, R3, 0xff000000, R25, 0xf8, !PT ;  /* 0xff000000031d7812 */ /* 0x000fe400078ef819 */
[----:B------:R-:W-:Y:S02]  /*15b60*/  LOP3.LUT R37, R37, 0xff000000, R9, 0xf8, !PT ;  /* 0xff00000025257812 */ /* 0x000fe400078ef809 */
[----:B------:R-:W-:Y:S02]  /*15b70*/  F2FP.F16.E4M3.UNPACK_B R30, R29 ;  /* 0x0000001dff1e723e */ /* 0x000fe400020006ff */
[----:B------:R-:W-:-:S03]  /*15b80*/  F2FP.F16.E4M3.UNPACK_B R34, R37 ;  /* 0x00000025ff22723e */ /* 0x000fc600020006ff */
[----:B------:R-:W-:Y:S01]  /*15b90*/  HADD2.F32 R31, -RZ, R30.H0_H0 ;  /* 0x2000001eff1f7230 */ /* 0x000fe20000004100 */
[----:B0-----:R-:W-:Y:S02]  /*15ba0*/  F2FP.F16.E4M3.UNPACK_B R8, R13 ;  /* 0x0000000dff08723e */ /* 0x001fe400020006ff */
[----:B-1----:R-:W-:Y:S01]  /*15bb0*/  F2FP.F16.E4M3.UNPACK_B R20, R5 ;  /* 0x00000005ff14723e */ /* 0x002fe200020006ff */
[----:B------:R-:W-:-:S04]  /*15bc0*/  HADD2.F32 R36, -RZ, R34.H0_H0 ;  /* 0x20000022ff247230 */ /* 0x000fc80000004100 */
[----:B------:R-:W-:Y:S02]  /*15bd0*/  HADD2.F32 R24, -RZ, R20.H0_H0 ;  /* 0x20000014ff187230 */ /* 0x000fe40000004100 */
[----:B------:R-:W-:Y:S01]  /*15be0*/  HADD2.F32 R9, -RZ, R8.H0_H0 ;  /* 0x20000008ff097230 */ /* 0x000fe20000004100 */
[----:B------:R-:W-:Y:S02]  /*15bf0*/  F2FP.F16.E4M3.UNPACK_B R21, R5.H1 ;  /* 0x00000005ff15723e */ /* 0x000fe400030006ff */
[----:B------:R-:W-:Y:S01]  /*15c00*/  FMUL.FTZ R39, R24, R31 ;  /* 0x0000001f18277220 */ /* 0x000fe20000410000 */
[-C--:B------:R-:W-:Y:S02]  /*15c10*/  F2FP.F16.E4M3.UNPACK_B R26, R7.reuse ;  /* 0x00000007ff1a723e */ /* 0x080fe400020006ff */
[----:B------:R-:W-:Y:S02]  /*15c20*/  F2FP.F16.E4M3.UNPACK_B R27, R7.H1 ;  /* 0x00000007ff1b723e */ /* 0x000fe400030006ff */
[----:B------:R-:W-:-:S02]  /*15c30*/  F2FP.F16.E4M3.UNPACK_B R5, R4 ;  /* 0x00000004ff05723e */ /* 0x000fc400020006ff */
[----:B------:R-:W-:Y:S01]  /*15c40*/  F2FP.F16.E4M3.UNPACK_B R7, R4.H1 ;  /* 0x00000004ff07723e */ /* 0x000fe200030006ff */
[-C--:B------:R-:W-:Y:S01]  /*15c50*/  FMUL.FTZ R4, R24, R36.reuse ;  /* 0x0000002418047220 */ /* 0x080fe20000410000 */
[----:B------:R-:W-:Y:S01]  /*15c60*/  F2FP.F16.E4M3.UNPACK_B R37, R37.H1 ;  /* 0x00000025ff25723e */ /* 0x000fe200030006ff */
[C---:B------:R-:W-:Y:S01]  /*15c70*/  FFMA.FTZ R36, R9.reuse, R36, R39 ;  /* 0x0000002409247223 */ /* 0x040fe20000010027 */
[----:B------:R-:W-:Y:S01]  /*15c80*/  F2FP.F16.E4M3.UNPACK_B R29, R29.H1 ;  /* 0x0000001dff1d723e */ /* 0x000fe200030006ff */
[----:B------:R-:W-:Y:S02]  /*15c90*/  HADD2.F32 R39, -RZ, R34.H1_H1 ;  /* 0x30000022ff277230 */ /* 0x000fe40000004100 */
[----:B------:R-:W-:Y:S01]  /*15ca0*/  HADD2.F32 R20, -RZ, R20.H1_H1 ;  /* 0x30000014ff147230 */ /* 0x000fe20000004100 */
[-C--:B------:R-:W-:Y:S01]  /*15cb0*/  F2FP.F16.E4M3.UNPACK_B R24, R6.reuse ;  /* 0x00000006ff18723e */ /* 0x080fe200020006ff */
[----:B------:R-:W-:Y:S01]  /*15cc0*/  FFMA.FTZ R42, R9, R31, -R4 ;  /* 0x0000001f092a7223 */ /* 0x000fe20000010804 */
[----:B------:R-:W-:Y:S01]  /*15cd0*/  F2FP.F16.E4M3.UNPACK_B R25, R6.H1 ;  /* 0x00000006ff19723e */ /* 0x000fe200030006ff */
[----:B------:R-:W-:Y:S01]  /*15ce0*/  HADD2.F32 R41, -RZ, R37.H0_H0 ;  /* 0x20000025ff297230 */ /* 0x000fe20000004100 */
[----:B------:R-:W-:Y:S01]  /*15cf0*/  F2FP.F16.E4M3.UNPACK_B R13, R13.H1 ;  /* 0x0000000dff0d723e */ /* 0x000fe200030006ff */
[----:B------:R-:W-:-:S02]  /*15d00*/  HADD2.F32 R6, -RZ, R21.H0_H0 ;  /* 0x20000015ff067230 */ /* 0x000fc40000004100 */
[----:B------:R-:W-:Y:S01]  /*15d10*/  FMUL.FTZ R43, R20, R39 ;  /* 0x00000027142b7220 */ /* 0x000fe20000410000 */
[----:B------:R-:W-:Y:S02]  /*15d20*/  HADD2.F32 R9, -RZ, R30.H1_H1 ;  /* 0x3000001eff097230 */ /* 0x000fe40000004100 */
[----:B------:R-:W-:Y:S02]  /*15d30*/  HADD2.F32 R8, -RZ, R8.H1_H1 ;  /* 0x30000008ff087230 */ /* 0x000fe40000004100 */
[----:B------:R-:W-:Y:S02]  /*15d40*/  HADD2.F32 R31, -RZ, R29.H0_H0 ;  /* 0x2000001dff1f7230 */ /* 0x000fe40000004100 */
[----:B------:R-:W-:Y:S01]  /*15d50*/  FMUL.FTZ R45, R6, R41 ;  /* 0x00000029062d7220 */ /* 0x000fe20000410000 */
[----:B------:R-:W-:Y:S02]  /*15d60*/  HADD2.F32 R4, -RZ, R13.H0_H0 ;  /* 0x2000000dff047230 */ /* 0x000fe40000004100 */
[-C--:B------:R-:W-:Y:S01]  /*15d70*/  FMUL.FTZ R20, R20, R9.reuse ;  /* 0x0000000914147220 */ /* 0x080fe20000410000 */
[----:B------:R-:W-:Y:S01]  /*15d80*/  FFMA.FTZ R43, R8, R9, -R43 ;  /* 0x00000009082b7223 */ /* 0x000fe2000001082b */
[----:B------:R-:W-:Y:S01]  /*15d90*/  FMUL.FTZ R6, R6, R31 ;  /* 0x0000001f06067220 */ /* 0x000fe20000410000 */
[----:B------:R-:W-:-:S02]  /*15da0*/  F2FP.F16.E4M3.UNPACK_B R30, R40 ;  /* 0x00000028ff1e723e */ /* 0x000fc400020006ff */
[----:B------:R-:W-:Y:S01]  /*15db0*/  F2FP.F16.E4M3.UNPACK_B R9, R33 ;  /* 0x00000021ff09723e */ /* 0x000fe200020006ff */
[----:B------:R-:W-:Y:S01]  /*15dc0*/  FFMA.FTZ R39, R8, R39, R20 ;  /* 0x0000002708277223 */ /* 0x000fe20000010014 */
[C---:B------:R-:W-:Y:S01]  /*15dd0*/  FFMA.FTZ R45, R4.reuse, R31, -R45 ;  /* 0x0000001f042d7223 */ /* 0x040fe2000001082d */
[----:B------:R-:W-:Y:S01]  /*15de0*/  FFMA.FTZ R41, R4, R41, R6 ;  /* 0x0000002904297223 */ /* 0x000fe20000010006 */
[----:B------:R-:W-:Y:S01]  /*15df0*/  F2FP.F16.E4M3.UNPACK_B R11, R15 ;  /* 0x0000000fff0b723e */ /* 0x000fe200020006ff */
[----:B------:R-:W-:Y:S02]  /*15e00*/  HADD2.F32 R8, -RZ, R29.H1_H1 ;  /* 0x3000001dff087230 */ /* 0x000fe40000004100 */
[----:B------:R-:W-:Y:S02]  /*15e10*/  HADD2.F32 R20, -RZ, R37.H1_H1 ;  /* 0x30000025ff147230 */ /* 0x000fe40000004100 */
[----:B------:R-:W-:Y:S02]  /*15e20*/  HADD2.F32 R21, -RZ, R21.H1_H1 ;  /* 0x30000015ff157230 */ /* 0x000fe40000004100 */
[----:B------:R-:W-:-:S02]  /*15e30*/  HADD2.F32 R31, -RZ, R30.H0_H0 ;  /* 0x2000001eff1f7230 */ /* 0x000fc40000004100 */
[----:B------:R-:W-:Y:S02]  /*15e40*/  HADD2.F32 R6, -RZ, R26.H0_H0 ;  /* 0x2000001aff067230 */ /* 0x000fe40000004100 */
[----:B------:R-:W-:Y:S02]  /*15e50*/  HADD2.F32 R29, -RZ, R9.H0_H0 ;  /* 0x20000009ff1d7230 */ /* 0x000fe40000004100 */
[C---:B------:R-:W-:Y:S01]  /*15e60*/  FMUL.FTZ R34, R21.reuse, R20 ;  /* 0x0000001415227220 */ /* 0x040fe20000410000 */
[----:B------:R-:W-:Y:S02]  /*15e70*/  HADD2.F32 R13, -RZ, R13.H1_H1 ;  /* 0x3000000dff0d7230 */ /* 0x000fe40000004100 */
[C---:B------:R-:W-:Y:S01]  /*15e80*/  FMUL.FTZ R37, R6.reuse, R31 ;  /* 0x0000001f06257220 */ /* 0x040fe20000410000 */
[----:B------:R-:W-:Y:S02]  /*15e90*/  HADD2.F32 R4, -RZ, R11.H0_H0 ;  /* 0x2000000bff047230 */ /* 0x000fe40000004100 */
[----:B------:R-:W-:Y:S01]  /*15ea0*/  FMUL.FTZ R21, R21, R8 ;  /* 0x0000000815157220 */ /* 0x000fe20000410000 */
[----:B------:R-:W-:Y:S01]  /*15eb0*/  FMUL.FTZ R6, R6, R29 ;  /* 0x0000001d06067220 */ /* 0x000fe20000410000 */
[----:B------:R-:W-:Y:S01]  /*15ec0*/  F2FP.F16.E4M3.UNPACK_B R40, R40.H1 ;  /* 0x00000028ff28723e */ /* 0x000fe200030006ff */
[----:B------:R-:W-:Y:S01]  /*15ed0*/  HADD2.F32 R9, -RZ, R9.H1_H1 ;  /* 0x30000009ff097230 */ /* 0x000fe20000004100 */
[----:B------:R-:W-:Y:S01]  /*15ee0*/  F2FP.F16.E4M3.UNPACK_B R33, R33.H1 ;  /* 0x00000021ff21723e */ /* 0x000fe200030006ff */
[----:B------:R-:W-:-:S02]  /*15ef0*/  HADD2.F32 R30, -RZ, R30.H1_H1 ;  /* 0x3000001eff1e7230 */ /* 0x000fc40000004100 */
[----:B------:R-:W-:Y:S02]  /*15f00*/  HADD2.F32 R26, -RZ, R26.H1_H1 ;  /* 0x3000001aff1a7230 */ /* 0x000fe40000004100 */
[C---:B------:R-:W-:Y:S01]  /*15f10*/  FFMA.FTZ R44, R13.reuse, R20, R21 ;  /* 0x000000140d2c7223 */ /* 0x040fe20000010015 */
[C---:B------:R-:W-:Y:S01]  /*15f20*/  FFMA.FTZ R46, R4.reuse, R31, R6 ;  /* 0x0000001f042e7223 */ /* 0x040fe20000010006 */
[----:B------:R-:W-:Y:S01]  /*15f30*/  F2FP.F16.E4M3.UNPACK_B R15, R15.H1 ;  /* 0x0000000fff0f723e */ /* 0x000fe200030006ff */
[----:B------:R-:W-:Y:S01]  /*15f40*/  FFMA.FTZ R34, R13, R8, -R34 ;  /* 0x000000080d227223 */ /* 0x000fe20000010822 */
[----:B------:R-:W-:Y:S01]  /*15f50*/  FFMA.FTZ R37, R4, R29, -R37 ;  /* 0x0000001d04257223 */ /* 0x000fe20000010825 */
[----:B------:R-:W-:Y:S02]  /*15f60*/  HADD2.F32 R11, -RZ, R11.H1_H1 ;  /* 0x3000000bff0b7230 */ /* 0x000fe40000004100 */
[----:B------:R-:W-:Y:S01]  /*15f70*/  FMUL.FTZ R8, R26, R30 ;  /* 0x0000001e1a087220 */ /* 0x000fe20000410000 */
[----:B------:R-:W-:-:S02]  /*15f80*/  HADD2.F32 R21, -RZ, R40.H0_H0 ;  /* 0x20000028ff157230 */ /* 0x000fc40000004100 */
[-C--:B------:R-:W-:Y:S01]  /*15f90*/  FMUL.FTZ R29, R26, R9.reuse ;  /* 0x000000091a1d7220 */ /* 0x080fe20000410000 */
[----:B------:R-:W-:Y:S02]  /*15fa0*/  HADD2.F32 R6, -RZ, R27.H0_H0 ;  /* 0x2000001bff067230 */ /* 0x000fe40000004100 */
[----:B------:R-:W-:Y:S02]  /*15fb0*/  HADD2.F32 R13, -RZ, R33.H0_H0 ;  /* 0x20000021ff0d7230 */ /* 0x000fe40000004100 */
[C---:B------:R-:W-:Y:S01]  /*15fc0*/  FFMA.FTZ R48, R11.reuse, R9, -R8 ;  /* 0x000000090b307223 */ /* 0x040fe20000010808 */
[----:B------:R-:W-:Y:S02]  /*15fd0*/  HADD2.F32 R4, -RZ, R15.H0_H0 ;  /* 0x2000000fff047230 */ /* 0x000fe40000004100 */
[C---:B------:R-:W-:Y:S01]  /*15fe0*/  FMUL.FTZ R31, R6.reuse, R21 ;  /* 0x00000015061f7220 */ /* 0x040fe20000410000 */
[----:B------:R-:W-:Y:S01]  /*15ff0*/  FFMA.FTZ R47, R11, R30, R29 ;  /* 0x0000001e0b2f7223 */ /* 0x000fe2000001001d */
[----:B------:R-:W-:Y:S01]  /*16000*/  FMUL.FTZ R6, R6, R13 ;  /* 0x0000000d06067220 */ /* 0x000fe20000410000 */
[----:B------:R-:W-:-:S02]  /*16010*/  F2FP.F16.E4M3.UNPACK_B R11, R35.H1 ;  /* 0x00000023ff0b723e */ /* 0x000fc400030006ff */
[----:B------:R-:W-:Y:S01]  /*16020*/  F2FP.F16.E4M3.UNPACK_B R8, R28.H1 ;  /* 0x0000001cff08723e */ /* 0x000fe200030006ff */
[C---:B------:R-:W-:Y:S01]  /*16030*/  FFMA.FTZ R49, R4.reuse, R13, -R31 ;  /* 0x0000000d04317223 */ /* 0x040fe2000001081f */
[-C--:B------:R-:W-:Y:S01]  /*16040*/  F2FP.F16.E4M3.UNPACK_B R3, R12.reuse ;  /* 0x0000000cff03723e */ /* 0x080fe200020006ff */
[----:B------:R-:W-:Y:S01]  /*16050*/  FFMA.FTZ R50, R4, R21, R6 ;  /* 0x0000001504327223 */ /* 0x000fe20000010006 */
[----:B------:R-:W-:Y:S01]  /*16060*/  F2FP.F16.E4M3.UNPACK_B R12, R12.H1 ;  /* 0x0000000cff0c723e */ /* 0x000fe200030006ff */
[----:B------:R-:W-:Y:S02]  /*16070*/  HADD2.F32 R40, -RZ, R40.H1_H1 ;  /* 0x30000028ff287230 */ /* 0x000fe40000004100 */
[----:B------:R-:W-:Y:S02]  /*16080*/  HADD2.F32 R27, -RZ, R27.H1_H1 ;  /* 0x3000001bff1b7230 */ /* 0x000fe40000004100 */
[----:B------:R-:W-:Y:S02]  /*16090*/  HADD2.F32 R13, -RZ, R11.H0_H0 ;  /* 0x2000000bff0d7230 */ /* 0x000fe40000004100 */
[----:B------:R-:W-:-:S02]  /*160a0*/  HADD2.F32 R6, -RZ, R7.H0_H0 ;  /* 0x20000007ff067230 */ /* 0x000fc40000004100 */
[----:B------:R-:W-:Y:S02]  /*160b0*/  HADD2.F32 R9, -RZ, R8.H0_H0 ;  /* 0x20000008ff097230 */ /* 0x000fe40000004100 */
[----:B------:R-:W-:Y:S01]  /*160c0*/  FMUL.FTZ R26, R27, R40 ;  /* 0x000000281b1a7220 */ /* 0x000fe20000410000 */
[----:B------:R-:W-:Y:S02]  /*160d0*/  HADD2.F32 R20, -RZ, R33.H1_H1 ;  /* 0x30000021ff147230 */ /* 0x000fe40000004100 */
[C---:B------:R-:W-:Y:S01]  /*160e0*/  FMUL.FTZ R21, R6.reuse, R13 ;  /* 0x0000000d06157220 */ /* 0x040fe20000410000 */
[----:B------:R-:W-:Y:S02]  /*160f0*/  HADD2.F32 R15, -RZ, R15.H1_H1 ;  /* 0x3000000fff0f7230 */ /* 0x000fe40000004100 */
[----:B------:R-:W-:Y:S01]  /*16100*/  FMUL.FTZ R6, R6, R9 ;  /* 0x0000000906067220 */ /* 0x000fe20000410000 */
[----:B------:R-:W-:Y:S01]  /*16110*/  HADD2.F32 R4, -RZ, R12.H0_H0 ;  /* 0x2000000cff047230 */ /* 0x000fe20000004100 */
[----:B------:R-:W-:Y:S01]  /*16120*/  F2FP.F16.E4M3.UNPACK_B R35, R35 ;  /* 0x00000023ff23723e */ /* 0x000fe200020006ff */
[----:B------:R-:W-:-:S02]  /*16130*/  HADD2.F32 R7, -RZ, R7.H1_H1 ;  /* 0x30000007ff077230 */ /* 0x000fc40000004100 */
[----:B------:R-:W-:Y:S02]  /*16140*/  HADD2.F32 R8, -RZ, R8.H1_H1 ;  /* 0x30000008ff087230 */ /* 0x000fe40000004100 */
[-C--:B------:R-:W-:Y:S01]  /*16150*/  FFMA.FTZ R52, R15, R20.reuse, -R26 ;  /* 0x000000140f347223 */ /* 0x080fe2000001081a */
[----:B------:R-:W-:Y:S01]  /*16160*/  FMUL.FTZ R27, R27, R20 ;  /* 0x000000141b1b7220 */ /* 0x000fe20000410000 */
[C---:B------:R-:W-:Y:S01]  /*16170*/  FFMA.FTZ R21, R4.reuse, R9, -R21 ;  /* 0x0000000904157223 */ /* 0x040fe20000010815 */
[----:B------:R-:W-:Y:S01]  /*16180*/  FFMA.FTZ R26, R4, R13, R6 ;  /* 0x0000000d041a7223 */ /* 0x000fe20000010006 */
[----:B------:R-:W-:Y:S01]  /*16190*/  HADD2.F32 R11, -RZ, R11.H1_H1 ;  /* 0x3000000bff0b7230 */ /* 0x000fe20000004100 */
[----:B------:R-:W-:Y:S01]  /*161a0*/  F2FP.F16.E4M3.UNPACK_B R28, R28 ;  /* 0x0000001cff1c723e */ /* 0x000fe200020006ff */
[----:B------:R-:W-:Y:S02]  /*161b0*/  HADD2.F32 R12, -RZ, R12.H1_H1 ;  /* 0x3000000cff0c7230 */ /* 0x000fe40000004100 */
[----:B------:R-:W-:Y:S01]  /*161c0*/  FMUL.FTZ R4, R7, R8 ;  /* 0x0000000807047220 */ /* 0x000fe20000410000 */
[----:B------:R-:W-:-:S02]  /*161d0*/  HADD2.F32 R9, -RZ, R35.H0_H0 ;  /* 0x20000023ff097230 */ /* 0x000fc40000004100 */
[----:B------:R-:W-:Y:S02]  /*161e0*/  HADD2.F32 R6, -RZ, R5.H0_H0 ;  /* 0x20000005ff067230 */ /* 0x000fe40000004100 */
[----:B------:R-:W-:Y:S01]  /*161f0*/  FFMA.FTZ R33, R15, R40, R27 ;  /* 0x000000280f217223 */ /* 0x000fe2000001001b */
[-C--:B------:R-:W-:Y:S01]  /*16200*/  FMUL.FTZ R13, R7, R11.reuse ;  /* 0x0000000b070d7220 */ /* 0x080fe20000410000 */
[----:B------:R-:W-:Y:S01]  /*16210*/  FFMA.FTZ R27, R12, R11, R4 ;  /* 0x0000000b0c1b7223 */ /* 0x000fe20000010004 */
[----:B------:R-:W-:Y:S02]  /*16220*/  HADD2.F32 R7, -RZ, R28.H0_H0 ;  /* 0x2000001cff077230 */ /* 0x000fe40000004100 */
[----:B------:R-:W-:Y:S01]  /*16230*/  FMUL.FTZ R11, R6, R9 ;  /* 0x00000009060b7220 */ /* 0x000fe20000410000 */
[----:B------:R-:W-:Y:S02]  /*16240*/  HADD2.F32 R4, -RZ, R3.H0_H0 ;  /* 0x20000003ff047230 */ /* 0x000fe40000004100 */
[----:B------:R-:W-:Y:S01]  /*16250*/  FFMA.FTZ R30, R12, R8, -R13 ;  /* 0x000000080c1e7223 */ /* 0x000fe2000001080d */
[----:B------:R-:W-:-:S02]  /*16260*/  HADD2.F32 R8, -RZ, R35.H1_H1 ;  /* 0x30000023ff087230 */ /* 0x000fc40000004100 */
[-C--:B------:R-:W-:Y:S01]  /*16270*/  FMUL.FTZ R13, R6, R7.reuse ;  /* 0x00000007060d7220 */ /* 0x080fe20000410000 */
[----:B------:R-:W-:Y:S02]  /*16280*/  HADD2.F32 R5, -RZ, R5.H1_H1 ;  /* 0x30000005ff057230 */ /* 0x000fe40000004100 */
[C---:B------:R-:W-:Y:S01]  /*16290*/  FFMA.FTZ R12, R4.reuse, R7, -R11 ;  /* 0x00000007040c7223 */ /* 0x040fe2000001080b */
[----:B------:R-:W-:Y:S01]  /*162a0*/  HADD2.F32 R28, -RZ, R28.H1_H1 ;  /* 0x3000001cff1c7230 */ /* 0x000fe20000004100 */
[----:B------:R-:W-:Y:S01]  /*162b0*/  F2FP.F16.E4M3.UNPACK_B R7, R38.H1 ;  /* 0x00000026ff07723e */ /* 0x000fe200030006ff */
[----:B------:R-:W-:Y:S01]  /*162c0*/  HADD2.F32 R3, -RZ, R3.H1_H1 ;  /* 0x30000003ff037230 */ /* 0x000fe20000004100 */
[----:B------:R-:W-:Y:S01]  /*162d0*/  F2FP.F16.E4M3.UNPACK_B R10, R14 ;  /* 0x0000000eff0a723e */ /* 0x000fe200020006ff */
[C---:B------:R-:W-:Y:S01]  /*162e0*/  FMUL.FTZ R20, R5.reuse, R8 ;  /* 0x0000000805147220 */ /* 0x040fe20000410000 */
[----:B------:R-:W-:Y:S01]  /*162f0*/  F2FP.F16.E4M3.UNPACK_B R14, R14.H1 ;  /* 0x0000000eff0e723e */ /* 0x000fe200030006ff */
[----:B------:R-:W-:Y:S01]  /*16300*/  FFMA.FTZ R13, R4, R9, R13 ;  /* 0x00000009040d7223 */ /* 0x000fe2000001000d */
[----:B------:R-:W-:Y:S01]  /*16310*/  F2FP.F16.E4M3.UNPACK_B R6, R32.H1 ;  /* 0x00000020ff06723e */ /* 0x000fe200030006ff */
[----:B------:R-:W-:Y:S01]  /*16320*/  FMUL.FTZ R5, R5, R28 ;  /* 0x0000001c05057220 */ /* 0x000fe20000410000 */
[----:B------:R-:W-:-:S02]  /*16330*/  HADD2.F32 R9, -RZ, R7.H0_H0 ;  /* 0x20000007ff097230 */ /* 0x000fc40000004100 */
[----:B------:R-:W-:Y:S02]  /*16340*/  HADD2.F32 R4, -RZ, R25.H0_H0 ;  /* 0x20000019ff047230 */ /* 0x000fe40000004100 */
[C---:B------:R-:W-:Y:S01]  /*16350*/  FFMA.FTZ R15, R3.reuse, R28, -R20 ;  /* 0x0000001c030f7223 */ /* 0x040fe20000010814 */
[----:B------:R-:W-:Y:S01]  /*16360*/  FFMA.FTZ R8, R3, R8, R5 ;  /* 0x0000000803087223 */ /* 0x000fe20000010005 */
[----:B------:R-:W-:Y:S02]  /*16370*/  HADD2.F32 R5, -RZ, R6.H0_H0 ;  /* 0x20000006ff057230 */ /* 0x000fe40000004100 */
[----:B------:R-:W-:Y:S02]  /*16380*/  HADD2.F32 R3, -RZ, R14.H0_H0 ;  /* 0x2000000eff037230 */ /* 0x000fe40000004100 */
[----:B------:R-:W-:Y:S01]  /*16390*/  FMUL.FTZ R20, R4, R9 ;  /* 0x0000000904147220 */ /* 0x000fe20000410000 */
[----:B------:R-:W-:Y:S02]  /*163a0*/  HADD2.F32 R7, -RZ, R7.H1_H1 ;  /* 0x30000007ff077230 */ /* 0x000fe40000004100 */
[----:B------:R-:W-:-:S02]  /*163b0*/  HADD2.F32 R25, -RZ, R25.H1_H1 ;  /* 0x30000019ff197230 */ /* 0x000fc40000004100 */
[----:B------:R-:W-:Y:S02]  /*163c0*/  HADD2.F32 R6, -RZ, R6.H1_H1 ;  /* 0x30000006ff067230 */ /* 0x000fe40000004100 */
[-C--:B------:R-:W-:Y:S01]  /*163d0*/  FMUL.FTZ R4, R4, R5.reuse ;  /* 0x0000000504047220 */ /* 0x080fe20000410000 */
[----:B------:R-:W-:Y:S01]  /*163e0*/  FFMA.FTZ R20, R3, R5, -R20 ;  /* 0x0000000503147223 */ /* 0x000fe20000010814 */
[----:B------:R-:W-:Y:S02]  /*163f0*/  HADD2.F32 R14, -RZ, R14.H1_H1 ;  /* 0x3000000eff0e7230 */ /* 0x000fe40000004100 */
[C---:B------:R-:W-:Y:S01]  /*16400*/  FMUL.FTZ R5, R25.reuse, R7 ;  /* 0x0000000719057220 */ /* 0x040fe20000410000 */
[----:B------:R-:W-:Y:S01]  /*16410*/  F2FP.F16.E4M3.UNPACK_B R38, R38 ;  /* 0x00000026ff26723e */ /* 0x000fe200020006ff */
[----:B------:R-:W-:Y:S01]  /*16420*/  FMUL.FTZ R40, R25, R6 ;  /* 0x0000000619287220 */ /* 0x000fe20000410000 */
[----:B------:R-:W-:Y:S01]  /*16430*/  F2FP.F16.E4M3.UNPACK_B R32, R32 ;  /* 0x00000020ff20723e */ /* 0x000fe200020006ff */
        /* <DEDUP_REMOVED lines=37> */
.L_x_3084:
[----:B------:R-:W-:Y:S05]  /*16690*/  BSYNC B0 ;  /* 0x0000000000007941 */ /* 0x000fea0003800000 */
.L_x_3056:
        /* <DEDUP_REMOVED lines=8> */
.L_x_3054:
[----:B--234-:R-:W2:Y:S01]  /*16720*/  S2R R0, SR_TID.X ;  /* 0x0000000000007919 */ /* 0x01cea20000002100 */
[----:B------:R-:W-:Y:S05]  /*16730*/  WARPSYNC.ALL ;  /* 0x0000000000007948 */ /* 0x000fea0003800000 */
[----:B--2---:R-:W-:-:S05]  /*16740*/  SHF.R.U32.HI R0, RZ, 0x7, R0 ;  /* 0x00000007ff007819 */ /* 0x004fca0000011600 */
[----:B0----5:R-:W-:Y:S02]  /*16750*/  VIADD R7, R0, 0x8 ;  /* 0x0000000800077836 */ /* 0x021fe40000000000 */
[----:B------:R-:W-:-:S03]  /*16760*/  IMAD.U32 R0, RZ, RZ, UR60 ;  /* 0x0000003cff007e24 */ /* 0x000fc6000f8e00ff */
[----:B------:R0:W-:Y:S02]  /*16770*/  BAR.SYNC.DEFER_BLOCKING R7, 0x100 ;  /* 0x000400070000751d */ /* 0x0001e40000010000 */
[----:B------:R-:W-:-:S13]  /*16780*/  ISETP.NE.AND P0, PT, R0, 0x3, PT ;  /* 0x000000030000780c */ /* 0x000fda0003f05270 */
[----:B0-----:R-:W-:Y:S05]  /*16790*/  @!P0 BRA `(.L_x_3101) ;  /* 0x0000000000048947 */ /* 0x001fea0003800000 */
[----:B------:R-:W-:Y:S01]  /*167a0*/  BPT.TRAP 0x1 ;  /* 0x000000040000795c */ /* 0x000fe20000300000 */
.L_x_3101:
[----:B------:R-:W-:Y:S02]  /*167b0*/  LEA R6, R222, R22, 0x3 ;  /* 0x00000016de067211 */ /* 0x000fe400078e18ff */
[----:B------:R-:W-:-:S04]  /*167c0*/  SHF.L.U32 R9, R223, 0x1f, RZ ;  /* 0x0000001fdf097819 */ /* 0x000fc800000006ff */
[----:B------:R0:W2:Y:S01]  /*167d0*/  SYNCS.PHASECHK.TRANS64.TRYWAIT P1, [R6+URZ+0x38830], R9 ;  /* 0x03883009060075a7 */ /* 0x0000a2000802017f */
[----:B------:R-:W-:Y:S05]  /*167e0*/  @!P0 BRA `(.L_x_3102) ;  /* 0x0000000000048947 */ /* 0x000fea0003800000 */
[----:B------:R-:W-:Y:S01]  /*167f0*/  BPT.TRAP 0x1 ;  /* 0x000000040000795c */ /* 0x000fe20000300000 */
.L_x_3102:
[----:B--2---:R-:W-:Y:S05]  /*16800*/  @P1 BRA `(.L_x_3103) ;  /* 0x0000000000081947 */ /* 0x004fea0003800000 */
[----:B------:R-:W2:Y:S02]  /*16810*/  SYNCS.PHASECHK.TRANS64.TRYWAIT P1, [R6+URZ+0x38830], R9 ;  /* 0x03883009060075a7 */ /* 0x000ea4000802017f */
[----:B--2---:R-:W-:Y:S05]  /*16820*/  @!P1 BRA `(.L_x_3104) ;  /* 0x0000016800c89947 */ /* 0x004fea0003800000 */
.L_x_3103:
        /* <DEDUP_REMOVED lines=26> */
[----:B------:R-:W-:Y:S01]  /*169d0*/  UIADD3 UR48, UR5, 0x402, URZ ;  /* 0x0000040205307890 */ /* 0x000fe2000fffe03f */
[----:B------:R4:W-:Y:S01]  /*169e0*/  STL.64 [R1+0x8], R12 ;  /* 0x0000080c01007387 */ /* 0x0009e20000100a00 */
[----:B------:R-:W-:Y:S01]  /*169f0*/  LEA R4, R222, UR61, 0xb ;  /* 0x0000003dde047c11 */ /* 0x000fe2000f8e58ff */
[----:B------:R-:W-:Y:S02]  /*16a00*/  UIADD3 UR44, UR5, 0x404, URZ ;  /* 0x00000404052c7890 */ /* 0x000fe4000fffe03f */
[----:B------:R-:W-:Y:S01]  /*16a10*/  UIADD3 UR40, UR5, 0x406, URZ ;  /* 0x0000040605287890 */ /* 0x000fe2000fffe03f */
[C---:B------:R-:W-:Y:S01]  /*16a20*/  R2UR UR10, R4.reuse ;  /* 0x00000000040a72ca */ /* 0x040fe200000e0000 */
[----:B------:R-:W-:Y:S01]  /*16a30*/  VIADD R10, R4, 0x2 ;  /* 0x00000002040a7836 */ /* 0x000fe20000000000 */
[----:B------:R-:W-:Y:S01]  /*16a40*/  UMOV UR41, 0x40000040 ;  /* 0x4000004000297882 */ /* 0x000fe20000000000 */
[----:B---3--:R-:W-:-:S10]  /*16a50*/  SHF.R.U32.HI R0, RZ, 0x7, R0 ;  /* 0x00000007ff007819 */ /* 0x008fd40000011600 */
[----:B------:R-:W-:Y:S01]  /*16a60*/  QGMMA.64x128x32.F32.E4M3.E4M3 R24, gdesc[UR8], RZ, !UPT, gsb0 ;  /* 0x01e00000081879f3 */ /* 0x000fe2000c0008ff */
[----:B------:R-:W-:Y:S01]  /*16a70*/  R2UR UR10, R10 ;  /* 0x000000000a0a72ca */ /* 0x000fe200000e0000 */
[----:B------:R-:W-:Y:S01]  /*16a80*/  UMOV UR8, UR4 ;  /* 0x0000000400087c82 */ /* 0x000fe20008000000 */
[----:B------:R-:W-:Y:S01]  /*16a90*/  R2UR UR11, R11 ;  /* 0x000000000b0b72ca */ /* 0x000fe200000e0000 */
[----:B------:R-:W-:Y:S01]  /*16aa0*/  UMOV UR9, 0x40000040 ;  /* 0x4000004000097882 */ /* 0x000fe20000000000 */
[----:B------:R-:W-:Y:S01]  /*16ab0*/  IMAD.MOV.U32 R11, RZ, RZ, 0x40000040 ;  /* 0x40000040ff0b7424 */ /* 0x000fe200078e00ff */
[----:B------:R-:W-:Y:S01]  /*16ac0*/  IADD3 R10, R4, 0x4, RZ ;  /* 0x00000004040a7810 */ /* 0x000fe20007ffe0ff */
[----:B------:R-:W-:Y:S01]  /*16ad0*/  UIADD3 UR4, UR5, 0x4, URZ ;  /* 0x0000000405047890 */ /* 0x000fe2000fffe03f */
[----:B------:R-:W-:Y:S02]  /*16ae0*/  IMAD.U32 R228, RZ, RZ, UR8 ;  /* 0x00000008ffe47e24 */ /* 0x000fe4000f8e00ff */
[----:B------:R-:W-:Y:S01]  /*16af0*/  IMAD.U32 R229, RZ, RZ, UR9 ;  /* 0x00000009ffe57e24 */ /* 0x000fe2000f8e00ff */
[----:B------:R-:W-:-:S02]  /*16b00*/  WARPGROUP.DEPBAR.LE gsb0, 0x0 ;  /* 0x00008000000079c5 */ /* 0x000fc40000010000 */
[----:B------:R-:W-:-:S06]  /*16b10*/  WARPGROUP.ARRIVE ;  /* 0x00000000000079c5 */ /* 0x000fcc0000000000 */
[----:B------:R-:W-:Y:S01]  /*16b20*/  QGMMA.64x128x32.F32.E4M3.E4M3 R24, gdesc[UR8], R24, gsb0 ;  /* 0x01e00000081879f3 */ /* 0x000fe20008000818 */
        /* <DEDUP_REMOVED lines=12> */
[----:B------:R-:W-:Y:S02]  /*16bf0*/  R2UR UR54, R10 ;  /* 0x000000000a3672ca */ /* 0x000fe400000e0000 */
[----:B------:R-:W-:Y:S01]  /*16c00*/  R2UR UR55, R11 ;  /* 0x000000000b3772ca */ /* 0x000fe200000e0000 */
[----:B------:R-:W-:Y:S01]  /*16c10*/  IMAD.MOV.U32 R11, RZ, RZ, 0x40000040 ;  /* 0x40000040ff0b7424 */ /* 0x000fe200078e00ff */
[----:B------:R-:W-:-:S04]  /*16c20*/  IADD3 R10, R4, 0x402, RZ ;  /* 0x00000402040a7810 */ /* 0x000fc80007ffe0ff */
[----:B------:R-:W-:Y:S01]  /*16c30*/  R2UR UR50, R10 ;  /* 0x000000000a3272ca */ /* 0x000fe200000e0000 */
[C---:B------:R-:W-:Y:S01]  /*16c40*/  VIADD R10, R4.reuse, 0x404 ;  /* 0x00000404040a7836 */ /* 0x040fe20000000000 */
[----:B------:R-:W-:Y:S01]  /*16c50*/  R2UR UR51, R11 ;  /* 0x000000000b3372ca */ /* 0x000fe200000e0000 */
[----:B------:R-:W-:Y:S02]  /*16c60*/  IMAD.MOV.U32 R11, RZ, RZ, 0x40000040 ;  /* 0x40000040ff0b7424 */ /* 0x000fe400078e00ff */
[----:B------:R-:W-:Y:S01]  /*16c70*/  VIADD R4, R4, 0x406 ;  /* 0x0000040604047836 */ /* 0x000fe20000000000 */
[----:B------:R-:W-:Y:S02]  /*16c80*/  R2UR UR46, R10 ;  /* 0x000000000a2e72ca */ /* 0x000fe400000e0000 */
[----:B------:R-:W-:Y:S02]  /*16c90*/  R2UR UR47, R11 ;  /* 0x000000000b2f72ca */ /* 0x000fe400000e0000 */
[----:B------:R-:W-:-:S02]  /*16ca0*/  R2UR UR42, R4 ;  /* 0x00000000042a72ca */ /* 0x000fc400000e0000 */
        /* <DEDUP_REMOVED lines=23> */
.L_x_3105:
[----:B-1----:R-:W3:Y:S01]  /*16e20*/  LDL.LU R3, [R1] ;  /* 0x0000000001037983 */ /* 0x002ee20000300800 */
[----:B------:R-:W1:Y:S03]  /*16e30*/  LDC R219, c[0x0][0x448] ;  /* 0x00011200ffdb7b82 */ /* 0x000e660000000800 */
[----:B------:R-:W5:Y:S04]  /*16e40*/  LDL R5, [R1+0x10] ;  /* 0x0000100001057983 */ /* 0x000f680000100800 */
[----:B------:R-:W5:Y:S04]  /*16e50*/  LDL R0, [R1+0x2c] ;  /* 0x00002c0001007983 */ /* 0x000f680000100800 */
[----:B------:R-:W2:Y:S01]  /*16e60*/  LDL R8, [R1+0x30] ;  /* 0x0000300001087983 */ /* 0x000ea20000100800 */
[----:B-1----:R-:W-:-:S13]  /*16e70*/  ISETP.NE.AND P1, PT, R219, 0x1, PT ;  /* 0x00000001db00780c */ /* 0x002fda0003f25270 */
[----:B------:R-:W1:Y:S01]  /*16e80*/  @P1 LDC R4, c[0x0][0x450] ;  /* 0x00011400ff041b82 */ /* 0x000e620000000800 */
[----:B---3--:R-:W-:-:S04]  /*16e90*/  LOP3.LUT R3, R3, 0xfffffff7, RZ, 0xc0, !PT ;  /* 0xfffffff703037812 */ /* 0x008fc800078ec0ff */
[----:B------:R-:W-:Y:S01]  /*16ea0*/  @P1 LOP3.LUT R3, R3, 0x8, RZ, 0xfc, !PT ;  /* 0x0000000803031812 */ /* 0x000fe200078efcff */
[----:B-----5:R-:W-:-:S04]  /*16eb0*/  IMAD.IADD R0, R0, 0x1, R5 ;  /* 0x0000000100007824 */ /* 0x020fc800078e0205 */
[----:B------:R3:W-:Y:S01]  /*16ec0*/  STL [R1], R3 ;  /* 0x0000000301007387 */ /* 0x0007e20000100800 */
[----:B------:R-:W-:Y:S01]  /*16ed0*/  IMAD.MOV.U32 R5, RZ, RZ, -0x80 ;  /* 0xffffff80ff057424 */ /* 0x000fe200078e00ff */
[----:B---3--:R-:W3:Y:S02]  /*16ee0*/  @P1 LDC R3, c[0x0][0x44c] ;  /* 0x00011300ff031b82 */ /* 0x008ee40000000800 */
[----:B---3--:R-:W-:-:S05]  /*16ef0*/  @P1 IMAD.HI.U32 R3, R0, R3, RZ ;  /* 0x0000000300031227 */ /* 0x008fca00078e00ff */
[----:B-1----:R-:W-:Y:S01]  /*16f00*/  @P1 SHF.R.U32.HI R0, RZ, R4, R3 ;  /* 0x00000004ff001219 */ /* 0x002fe20000011603 */
[----:B------:R-:W-:-:S04]  /*16f10*/  IMAD R4, R168, R5, 0x80 ;  /* 0x00000080a8047424 */ /* 0x000fc800078e0205 */
[----:B------:R-:W1:Y:S01]  /*16f20*/  SHFL.IDX PT, R3, R0, 0x1, 0x1c1f ;  /* 0x003c1f0000037f89 */ /* 0x000e6200000e0000 */
[----:B------:R-:W-:-:S05]  /*16f30*/  IADD3 R4, R217, R4, RZ ;  /* 0x00000004d9047210 */ /* 0x000fca0007ffe0ff */
[----:B--2---:R-:W-:-:S05]  /*16f40*/  IMAD R89, R8, -0x2, R4 ;  /* 0xfffffffe08597824 */ /* 0x004fca00078e0204 */
[----:B------:R-:W-:-:S04]  /*16f50*/  IADD3 R4, -R216, 0x1, R89 ;  /* 0x00000001d8047810 */ /* 0x000fc80007ffe159 */
[----:B-1----:R-:W-:-:S04]  /*16f60*/  VIADDMNMX R8, R3, R4, R89, PT ;  /* 0x0000000403087246 */ /* 0x002fc80003800159 */
[C---:B------:R-:W-:Y:S02]  /*16f70*/  ISETP.GT.AND P1, PT, R8.reuse, RZ, PT ;  /* 0x000000ff0800720c */ /* 0x040fe40003f24270 */
[C---:B------:R-:W-:Y:S02]  /*16f80*/  ISETP.GT.AND P2, PT, R8.reuse, 0x1, PT ;  /* 0x000000010800780c */ /* 0x040fe40003f44270 */
[----:B------:R-:W-:Y:S02]  /*16f90*/  ISETP.GT.AND P3, PT, R8, 0x8, PT ;  /* 0x000000080800780c */ /* 0x000fe40003f64270 */
[----:B------:R-:W-:Y:S02]  /*16fa0*/  FSEL R26, R26, -INF , P1 ;  /* 0xff8000001a1a7808 */ /* 0x000fe40000800000 */
[----:B----4-:R-:W-:Y:S02]  /*16fb0*/  FSEL R12, R27, -INF , P2 ;  /* 0xff8000001b0c7808 */ /* 0x010fe40001000000 */
        /* <DEDUP_REMOVED lines=85> */
[----:B------:R-:W-:Y:S01]  /*17510*/  FSEL R35, R86, -INF , P2 ;  /* 0xff80000056237808 */ /* 0x000fe20001000000 */
[----:B------:R-:W-:Y:S01]  /*17520*/  SHFL.IDX PT, R8, R0, RZ, 0x1c1f ;  /* 0x001c1fff00087589 */ /* 0x000fe200000e0000 */
[----:B------:R-:W-:Y:S02]  /*17530*/  FMNMX.FTZ R34, R83, R34, !PT ;  /* 0x0000002253227209 */ /* 0x000fe40007810000 */
[----:B------:R-:W-:Y:S02]  /*17540*/  FSEL R87, R87, -INF , P1 ;  /* 0xff80000057577808 */ /* 0x000fe40000800000 */
[----:B------:R-:W-:-:S04]  /*17550*/  FMNMX.FTZ R34, R35, R34, !PT ;  /* 0x0000002223227209 */ /* 0x000fc80007810000 */
[----:B------:R-:W-:-:S05]  /*17560*/  FMNMX.FTZ R34, R87, R34, !PT ;  /* 0x0000002257227209 */ /* 0x000fca0007810000 */
[----:B------:R-:W1:Y:S02]  /*17570*/  SHFL.BFLY PT, R43, R34, 0x2, 0x1f ;  /* 0x0c401f00222b7f89 */ /* 0x000e6400000e0000 */
[----:B-1----:R-:W-:Y:S02]  /*17580*/  FMNMX.FTZ R47, R34, R43, !PT ;  /* 0x0000002b222f7209 */ /* 0x002fe40007810000 */
[----:B------:R-:W-:-:S03]  /*17590*/  VIADDMNMX R34, R8, R4, R89, PT ;  /* 0x0000000408227246 */ /* 0x000fc60003800159 */
[----:B------:R-:W1:Y:S01]  /*175a0*/  SHFL.BFLY PT, R54, R47, 0x1, 0x1f ;  /* 0x0c201f002f367f89 */ /* 0x000e6200000e0000 */
[C---:B------:R-:W-:Y:S02]  /*175b0*/  ISETP.GT.AND P2, PT, R34.reuse, 0x1, PT ;  /* 0x000000012200780c */ /* 0x040fe40003f44270 */
[----:B------:R-:W-:Y:S02]  /*175c0*/  ISETP.GT.AND P3, PT, R34, 0x8, PT ;  /* 0x000000082200780c */ /* 0x000fe40003f64270 */
[----:B------:R-:W-:Y:S02]  /*175d0*/  FSEL R91, R25, -INF , P2 ;  /* 0xff800000195b7808 */ /* 0x000fe40001000000 */
[----:B------:R-:W-:Y:S02]  /*175e0*/  FSEL R89, R28, -INF , P3 ;  /* 0xff8000001c597808 */ /* 0x000fe40001800000 */
[----:B------:R-:W-:-:S04]  /*175f0*/  ISETP.GT.AND P2, PT, R34, 0x10, PT ;  /* 0x000000102200780c */ /* 0x000fc80003f44270 */
[----:B------:R-:W-:Y:S02]  /*17600*/  FSEL R93, R32, -INF , P2 ;  /* 0xff800000205d7808 */ /* 0x000fe40001000000 */
[----:B------:R-:W-:-:S04]  /*17610*/  ISETP.GT.AND P2, PT, R34, 0x18, PT ;  /* 0x000000182200780c */ /* 0x000fc80003f44270 */
[----:B------:R-:W-:Y:S02]  /*17620*/  FSEL R95, R36, -INF , P2 ;  /* 0xff800000245f7808 */ /* 0x000fe40001000000 */
[----:B------:R-:W-:Y:S02]  /*17630*/  ISETP.GT.AND P2, PT, R34, 0x20, PT ;  /* 0x000000202200780c */ /* 0x000fe40003f44270 */
[----:B-1----:R-:W-:Y:S02]  /*17640*/  FMNMX.FTZ R0, R47, R54, !PT ;  /* 0x000000362f007209 */ /* 0x002fe40007810000 */
[----:B------:R-:W-:Y:S02]  /*17650*/  FSEL R97, R40, -INF , P2 ;  /* 0xff80000028617808 */ /* 0x000fe40001000000 */
[----:B------:R-:W-:Y:S01]  /*17660*/  FSETP.NEU.FTZ.AND P1, PT, R0, -INF , PT ;  /* 0xff8000000000780b */ /* 0x000fe20003f3d000 */
[----:B------:R-:W-:-:S01]  /*17670*/  FFMA.FTZ R43, R2, R0, -8 ;  /* 0xc1000000022b7423 */ /* 0x000fc20000010000 */
[----:B------:R-:W-:-:S04]  /*17680*/  ISETP.GT.AND P2, PT, R34, 0x28, PT ;  /* 0x000000282200780c */ /* 0x000fc80003f44270 */
[----:B------:R-:W-:Y:S02]  /*17690*/  FSEL R43, R43, RZ, P1 ;  /* 0x000000ff2b2b7208 */ /* 0x000fe40000800000 */
[----:B------:R-:W-:Y:S02]  /*176a0*/  ISETP.GT.AND P1, PT, R34, RZ, PT ;  /* 0x000000ff2200720c */ /* 0x000fe40003f24270 */
[----:B------:R-:W-:Y:S01]  /*176b0*/  FSEL R99, R44, -INF , P2 ;  /* 0xff8000002c637808 */ /* 0x000fe20001000000 */
[----:B------:R-:W-:-:S01]  /*176c0*/  FFMA.FTZ R12, R2, R12, -R43 ;  /* 0x0000000c020c7223 */ /* 0x000fc2000001082b */
[--C-:B------:R-:W-:Y:S01]  /*176d0*/  FFMA.FTZ R4, R2, R30, -R43.reuse ;  /* 0x0000001e02047223 */ /* 0x100fe2000001082b */
[----:B------:R-:W-:Y:S01]  /*176e0*/  FSEL R30, R24, -INF , P1 ;  /* 0xff800000181e7808 */ /* 0x000fe20000800000 */
[--C-:B------:R-:W-:Y:S01]  /*176f0*/  FFMA.FTZ R25, R2, R14, -R43.reuse ;  /* 0x0000000e02197223 */ /* 0x100fe2000001082b */
[----:B------:R1:W-:Y:S01]  /*17700*/  MUFU.EX2 R8, R12 ;  /* 0x0000000c00087308 */ /* 0x0003e20000000800 */
[----:B------:R-:W-:Y:S01]  /*17710*/  ISETP.GT.AND P1, PT, R34, 0x9, PT ;  /* 0x000000092200780c */ /* 0x000fe20003f24270 */
[--C-:B------:R-:W-:Y:S01]  /*17720*/  FFMA.FTZ R155, R2, R20, -R43.reuse ;  /* 0x00000014029b7223 */ /* 0x100fe2000001082b */
[----:B------:R-:W-:Y:S01]  /*17730*/  ISETP.GT.AND P2, PT, R34, 0x30, PT ;  /* 0x000000302200780c */ /* 0x000fe20003f44270 */
[C-C-:B------:R-:W-:Y:S01]  /*17740*/  FFMA.FTZ R153, R2.reuse, R26, -R43.reuse ;  /* 0x0000001a02997223 */ /* 0x140fe2000001082b */
[----:B------:R-:W-:Y:S01]  /*17750*/  FSEL R47, R29, -INF , P1 ;  /* 0xff8000001d2f7808 */ /* 0x000fe20000800000 */
[--C-:B------:R-:W-:Y:S01]  /*17760*/  FFMA.FTZ R36, R2, R51, -R43.reuse ;  /* 0x0000003302247223 */ /* 0x100fe2000001082b */
[----:B------:R-:W-:Y:S01]  /*17770*/  ISETP.GT.AND P1, PT, R34, 0x11, PT ;  /* 0x000000112200780c */ /* 0x000fe20003f24270 */
[--C-:B------:R-:W-:Y:S01]  /*17780*/  FFMA.FTZ R38, R2, R38, -R43.reuse ;  /* 0x0000002602267223 */ /* 0x100fe2000001082b */
[----:B-1----:R-:W-:Y:S01]  /*17790*/  FMNMX.FTZ R12, R30, R91, !PT ;  /* 0x0000005b1e0c7209 */ /* 0x002fe20007810000 */
[C-C-:B------:R-:W-:Y:S01]  /*177a0*/  FFMA.FTZ R161, R2.reuse, R21, -R43.reuse ;  /* 0x0000001502a17223 */ /* 0x140fe2000001082b */
[----:B------:R-:W-:Y:S01]  /*177b0*/  FSEL R33, R33, -INF , P1 ;  /* 0xff80000021217808 */ /* 0x000fe20000800000 */
[C-C-:B------:R-:W-:Y:S01]  /*177c0*/  FFMA.FTZ R40, R2.reuse, R59, -R43.reuse ;  /* 0x0000003b02287223 */ /* 0x140fe2000001082b */
[----:B------:R-:W-:Y:S01]  /*177d0*/  FMNMX.FTZ R12, R89, R12, !PT ;  /* 0x0000000c590c7209 */ /* 0x000fe20007810000 */
[--C-:B------:R-:W-:Y:S01]  /*177e0*/  FFMA.FTZ R163, R2, R5, -R43.reuse ;  /* 0x0000000502a37223 */ /* 0x100fe2000001082b */
[----:B------:R-:W-:Y:S01]  /*177f0*/  ISETP.GT.AND P1, PT, R34, 0x19, PT ;  /* 0x000000192200780c */ /* 0x000fe20003f24270 */
[C-C-:B------:R-:W-:Y:S01]  /*17800*/  FFMA.FTZ R5, R2.reuse, R11, -R43.reuse ;  /* 0x0000000b02057223 */ /* 0x140fe2000001082b */
[----:B------:R-:W-:Y:S01]  /*17810*/  FMNMX.FTZ R12, R47, R12, !PT ;  /* 0x0000000c2f0c7209 */ /* 0x000fe20007810000 */
[C-C-:B------:R-:W-:Y:S01]  /*17820*/  FFMA.FTZ R11, R2.reuse, R15, -R43.reuse ;  /* 0x0000000f020b7223 */ /* 0x140fe2000001082b */
[----:B------:R-:W-:Y:S01]  /*17830*/  FSEL R37, R37, -INF , P1 ;  /* 0xff80000025257808 */ /* 0x000fe20000800000 */
[----:B------:R-:W1:Y:S01]  /*17840*/  MUFU.EX2 R153, R153 ;  /* 0x0000009900997308 */ /* 0x000e620000000800 */
[----:B------:R-:W-:Y:S01]  /*17850*/  FMNMX.FTZ R12, R93, R12, !PT ;  /* 0x0000000c5d0c7209 */ /* 0x000fe20007810000 */
[--C-:B------:R-:W-:Y:S01]  /*17860*/  FFMA.FTZ R159, R2, R50, -R43.reuse ;  /* 0x00000032029f7223 */ /* 0x100fe2000001082b */
[----:B------:R-:W-:Y:S01]  /*17870*/  ISETP.GT.AND P1, PT, R34, 0x21, PT ;  /* 0x000000212200780c */ /* 0x000fe20003f24270 */
[C-C-:B------:R-:W-:Y:S01]  /*17880*/  FFMA.FTZ R167, R2.reuse, R31, -R43.reuse ;  /* 0x0000001f02a77223 */ /* 0x140fe2000001082b */
[----:B------:R-:W-:Y:S01]  /*17890*/  FMNMX.FTZ R14, R33, R12, !PT ;  /* 0x0000000c210e7209 */ /* 0x000fe20007810000 */
[C-C-:B------:R-:W-:Y:S01]  /*178a0*/  FFMA.FTZ R27, R2.reuse, R27, -R43.reuse ;  /* 0x0000001b021b7223 */ /* 0x140fe2000001082b */
[----:B------:R-:W-:Y:S01]  /*178b0*/  FSEL R41, R41, -INF , P1 ;  /* 0xff80000029297808 */ /* 0x000fe20000800000 */
[----:B------:R-:W2:Y:S01]  /*178c0*/  MUFU.EX2 R4, R4 ;  /* 0x0000000400047308 */ /* 0x000ea20000000800 */
[----:B------:R-:W-:Y:S01]  /*178d0*/  FMNMX.FTZ R14, R95, R14, !PT ;  /* 0x0000000e5f0e7209 */ /* 0x000fe20007810000 */
[--C-:B------:R-:W-:Y:S01]  /*178e0*/  FFMA.FTZ R157, R2, R42, -R43.reuse ;  /* 0x0000002a029d7223 */ /* 0x100fe2000001082b */
[----:B------:R-:W-:Y:S01]  /*178f0*/  ISETP.GT.AND P1, PT, R34, 0x29, PT ;  /* 0x000000292200780c */ /* 0x000fe20003f24270 */
[C-C-:B------:R-:W-:Y:S01]  /*17900*/  FFMA.FTZ R46, R2.reuse, R46, -R43.reuse ;  /* 0x0000002e022e7223 */ /* 0x140fe2000001082b */
[----:B------:R-:W-:Y:S01]  /*17910*/  FMNMX.FTZ R20, R37, R14, !PT ;  /* 0x0000000e25147209 */ /* 0x000fe20007810000 */
[C-C-:B------:R-:W-:Y:S01]  /*17920*/  FFMA.FTZ R165, R2.reuse, R13, -R43.reuse ;  /* 0x0000000d02a57223 */ /* 0x140fe2000001082b */
[----:B------:R-:W-:Y:S01]  /*17930*/  FSEL R45, R45, -INF , P1 ;  /* 0xff8000002d2d7808 */ /* 0x000fe20000800000 */
[----:B------:R3:W-:Y:S01]  /*17940*/  MUFU.EX2 R14, R38 ;  /* 0x00000026000e7308 */ /* 0x0007e20000000800 */
[----:B------:R-:W-:Y:S01]  /*17950*/  FMNMX.FTZ R20, R97, R20, !PT ;  /* 0x0000001461147209 */ /* 0x000fe20007810000 */
[--C-:B------:R-:W-:Y:S01]  /*17960*/  FFMA.FTZ R90, R2, R90, -R43.reuse ;  /* 0x0000005a025a7223 */ /* 0x100fe2000001082b */
[----:B------:R-:W-:Y:S01]  /*17970*/  ISETP.GT.AND P1, PT, R34, 0x31, PT ;  /* 0x000000312200780c */ /* 0x000fe20003f24270 */
[C-C-:B------:R-:W-:Y:S01]  /*17980*/  FFMA.FTZ R29, R2.reuse, R92, -R43.reuse ;  /* 0x0000005c021d7223 */ /* 0x140fe2000001082b */
[----:B------:R-:W-:Y:S01]  /*17990*/  FMNMX.FTZ R20, R41, R20, !PT ;  /* 0x0000001429147209 */ /* 0x000fe20007810000 */
[--C-:B------:R-:W-:Y:S01]  /*179a0*/  FFMA.FTZ R59, R2, R63, -R43.reuse ;  /* 0x0000003f023b7223 */ /* 0x100fe2000001082b */
[----:B------:R-:W-:Y:S01]  /*179b0*/  FSEL R101, R48, -INF , P2 ;  /* 0xff80000030657808 */ /* 0x000fe20001000000 */
[----:B------:R-:W4:Y:S01]  /*179c0*/  MUFU.EX2 R25, R25 ;  /* 0x0000001900197308 */ /* 0x000f220000000800 */
[----:B------:R-:W-:Y:S01]  /*179d0*/  FMNMX.FTZ R20, R99, R20, !PT ;  /* 0x0000001463147209 */ /* 0x000fe20007810000 */
[--C-:B---3--:R-:W-:Y:S01]  /*179e0*/  FFMA.FTZ R38, R2, R39, -R43.reuse ;  /* 0x0000002702267223 */ /* 0x108fe2000001082b */
[----:B------:R-:W-:Y:S01]  /*179f0*/  ISETP.GT.AND P2, PT, R34, 0x38, PT ;  /* 0x000000382200780c */ /* 0x000fe20003f44270 */
[C-C-:B------:R-:W-:Y:S01]  /*17a00*/  FFMA.FTZ R39, R2.reuse, R55, -R43.reuse ;  /* 0x0000003702277223 */ /* 0x140fe2000001082b */
[----:B------:R-:W-:Y:S01]  /*17a10*/  FMNMX.FTZ R20, R45, R20, !PT ;  /* 0x000000142d147209 */ /* 0x000fe20007810000 */
[C-C-:B------:R-:W-:Y:S01]  /*17a20*/  FFMA.FTZ R42, R2.reuse, R71, -R43.reuse ;  /* 0x00000047022a7223 */ /* 0x140fe2000001082b */
[----:B------:R-:W-:Y:S01]  /*17a30*/  FSEL R49, R49, -INF , P1 ;  /* 0xff80000031317808 */ /* 0x000fe20000800000 */
[----:B------:R-:W3:Y:S01]  /*17a40*/  MUFU.EX2 R155, R155 ;  /* 0x0000009b009b7308 */ /* 0x000ee20000000800 */
[----:B------:R-:W-:Y:S01]  /*17a50*/  FMNMX.FTZ R20, R101, R20, !PT ;  /* 0x0000001465147209 */ /* 0x000fe20007810000 */
[--C-:B------:R-:W-:Y:S01]  /*17a60*/  FFMA.FTZ R44, R2, R79, -R43.reuse ;  /* 0x0000004f022c7223 */ /* 0x100fe2000001082b */
[----:B------:R-:W-:Y:S01]  /*17a70*/  ISETP.GT.AND P1, PT, R34, 0x39, PT ;  /* 0x000000392200780c */ /* 0x000fe20003f24270 */
[--C-:B------:R-:W-:Y:S01]  /*17a80*/  FFMA.FTZ R83, R2, R83, -R43.reuse ;  /* 0x0000005302537223 */ /* 0x100fe2000001082b */
[----:B------:R-:W-:Y:S01]  /*17a90*/  FSEL R103, R52, -INF , P2 ;  /* 0xff80000034677808 */ /* 0x000fe20001000000 */
[----:B------:R-:W-:Y:S01]  /*17aa0*/  FFMA.FTZ R13, R2, R35, -R43 ;  /* 0x00000023020d7223 */ /* 0x000fe2000001082b */
[----:B------:R-:W-:Y:S01]  /*17ab0*/  FMNMX.FTZ R24, R49, R20, !PT ;  /* 0x0000001431187209 */ /* 0x000fe20007810000 */
[----:B------:R5:W0:Y:S01]  /*17ac0*/  MUFU.EX2 R12, R27 ;  /* 0x0000001b000c7308 */ /* 0x000a220000000800 */
[----:B------:R-:W-:-:S02]  /*17ad0*/  ISETP.GT.AND P2, PT, R34, 0x40, PT ;  /* 0x000000402200780c */ /* 0x000fc40003f44270 */
[----:B------:R-:W-:Y:S02]  /*17ae0*/  FSEL R53, R53, -INF , P1 ;  /* 0xff80000035357808 */ /* 0x000fe40000800000 */
[----:B------:R-:W-:Y:S02]  /*17af0*/  FMNMX.FTZ R24, R103, R24, !PT ;  /* 0x0000001867187209 */ /* 0x000fe40007810000 */
[----:B------:R-:W-:Y:S01]  /*17b00*/  ISETP.GT.AND P1, PT, R34, 0x41, PT ;  /* 0x000000412200780c */ /* 0x000fe20003f24270 */
[----:B------:R-:W-:Y:S01]  /*17b10*/  MUFU.EX2 R157, R157 ;  /* 0x0000009d009d7308 */ /* 0x000fe20000000800 */
[----:B------:R-:W-:Y:S01]  /*17b20*/  FSEL R105, R56, -INF , P2 ;  /* 0xff80000038697808 */ /* 0x000fe20001000000 */
[----:B-----5:R-:W-:Y:S01]  /*17b30*/  FFMA.FTZ R27, R2, R88, -R43 ;  /* 0x00000058021b7223 */ /* 0x020fe2000001082b */
[----:B------:R-:W-:Y:S02]  /*17b40*/  FMNMX.FTZ R26, R53, R24, !PT ;  /* 0x00000018351a7209 */ /* 0x000fe40007810000 */
[----:B------:R-:W-:-:S02]  /*17b50*/  ISETP.GT.AND P2, PT, R34, 0x48, PT ;  /* 0x000000482200780c */ /* 0x000fc40003f44270 */
[----:B------:R-:W-:Y:S01]  /*17b60*/  FSEL R57, R57, -INF , P1 ;  /* 0xff80000039397808 */ /* 0x000fe20000800000 */
[----:B------:R-:W-:Y:S01]  /*17b70*/  MUFU.EX2 R27, R27 ;  /* 0x0000001b001b7308 */ /* 0x000fe20000000800 */
[----:B------:R-:W-:Y:S02]  /*17b80*/  FMNMX.FTZ R26, R105, R26, !PT ;  /* 0x0000001a691a7209 */ /* 0x000fe40007810000 */
[----:B------:R-:W-:Y:S02]  /*17b90*/  ISETP.GT.AND P1, PT, R34, 0x49, PT ;  /* 0x000000492200780c */ /* 0x000fe40003f24270 */
[----:B------:R-:W-:Y:S02]  /*17ba0*/  FSEL R107, R60, -INF , P2 ;  /* 0xff8000003c6b7808 */ /* 0x000fe40001000000 */
[----:B------:R-:W-:Y:S01]  /*17bb0*/  FMNMX.FTZ R26, R57, R26, !PT ;  /* 0x0000001a391a7209 */ /* 0x000fe20007810000 */
[----:B------:R5:W-:Y:S01]  /*17bc0*/  MUFU.EX2 R24, R46 ;  /* 0x0000002e00187308 */ /* 0x000be20000000800 */
        /* <DEDUP_REMOVED lines=20> */
[----:B------:R5:W-:Y:S01]  /*17d10*/  MUFU.EX2 R26, R36 ;  /* 0x00000024001a7308 */ /* 0x000be20000000800 */
[----:B------:R-:W-:Y:S02]  /*17d20*/  FSEL R51, R72, -INF , P2 ;  /* 0xff80000048337808 */ /* 0x000fe40001000000 */
[----:B------:R-:W-:Y:S02]  /*17d30*/  FMNMX.FTZ R32, R69, R28, !PT ;  /* 0x0000001c45207209 */ /* 0x000fe40007810000 */
[----:B------:R-:W-:-:S02]  /*17d40*/  ISETP.GT.AND P2, PT, R34, 0x68, PT ;  /* 0x000000682200780c */ /* 0x000fc40003f44270 */
[----:B------:R-:W-:Y:S01]  /*17d50*/  FSEL R73, R73, -INF , P1 ;  /* 0xff80000049497808 */ /* 0x000fe20000800000 */
[----:B------:R1:W-:Y:S01]  /*17d60*/  MUFU.EX2 R28, R38 ;  /* 0x00000026001c7308 */ /* 0x0003e20000000800 */
[----:B------:R-:W-:Y:S01]  /*17d70*/  FMNMX.FTZ R32, R51, R32, !PT ;  /* 0x0000002033207209 */ /* 0x000fe20007810000 */
[----:B-----5:R-:W-:Y:S01]  /*17d80*/  FFMA.FTZ R36, R2, R3, -R43 ;  /* 0x0000000302247223 */ /* 0x020fe2000001082b */
        /* <DEDUP_REMOVED lines=19> */
[----:B------:R-:W-:-:S02]  /*17ec0*/  FSEL R85, R85, -INF , P1 ;  /* 0xff80000055557808 */ /* 0x000fc40000800000 */
[----:B------:R-:W-:-:S04]  /*17ed0*/  FMNMX.FTZ R34, R21, R34, !PT ;  /* 0x0000002215227209 */ /* 0x000fc80007810000 */
[----:B------:R-:W-:Y:S01]  /*17ee0*/  FMNMX.FTZ R3, R85, R34, !PT ;  /* 0x0000002255037209 */ /* 0x000fe20007810000 */
[----:B------:R5:W-:Y:S01]  /*17ef0*/  MUFU.EX2 R32, R40 ;  /* 0x0000002800207308 */ /* 0x000be20000000800 */
[----:B------:R-:W-:-:S03]  /*17f00*/  FFMA.FTZ R34, R2, R67, -R43 ;  /* 0x0000004302227223 */ /* 0x000fc6000001082b */
[----:B-1----:R-:W5:Y:S04]  /*17f10*/  SHFL.BFLY PT, R38, R3, 0x2, 0x1f ;  /* 0x0c401f0003267f89 */ /* 0x002f6800000e0000 */
[----:B------:R-:W-:Y:S08]  /*17f20*/  MUFU.EX2 R163, R163 ;  /* 0x000000a300a37308 */ /* 0x000ff00000000800 */
[----:B------:R-:W-:Y:S08]  /*17f30*/  MUFU.EX2 R34, R34 ;  /* 0x0000002200227308 */ /* 0x000ff00000000800 */
[----:B------:R-:W-:Y:S01]  /*17f40*/  MUFU.EX2 R5, R5 ;  /* 0x0000000500057308 */ /* 0x000fe20000000800 */
[----:B-----5:R-:W-:Y:S01]  /*17f50*/  FMNMX.FTZ R40, R3, R38, !PT ;  /* 0x0000002603287209 */ /* 0x020fe20007810000 */
[----:B------:R-:W-:-:S06]  /*17f60*/  FFMA.FTZ R38, R2, R75, -R43 ;  /* 0x0000004b02267223 */ /* 0x000fcc000001082b */
[----:B------:R-:W-:Y:S01]  /*17f70*/  MUFU.EX2 R42, R42 ;  /* 0x0000002a002a7308 */ /* 0x000fe20000000800 */
[----:B------:R-:W1:Y:S07]  /*17f80*/  SHFL.BFLY PT, R3, R40, 0x1, 0x1f ;  /* 0x0c201f0028037f89 */ /* 0x000e6e00000e0000 */
[----:B------:R-:W-:Y:S08]  /*17f90*/  MUFU.EX2 R165, R165 ;  /* 0x000000a500a57308 */ /* 0x000ff00000000800 */
[----:B------:R-:W-:Y:S08]  /*17fa0*/  MUFU.EX2 R38, R38 ;  /* 0x0000002600267308 */ /* 0x000ff00000000800 */
[----:B------:R-:W-:Y:S01]  /*17fb0*/  MUFU.EX2 R11, R11 ;  /* 0x0000000b000b7308 */ /* 0x000fe20000000800 */
[----:B-1----:R-:W-:-:S04]  /*17fc0*/  FMNMX.FTZ R3, R40, R3, !PT ;  /* 0x0000000328037209 */ /* 0x002fc80007810000 */
[----:B------:R-:W-:Y:S01]  /*17fd0*/  FSETP.NEU.FTZ.AND P1, PT, R3, -INF , PT ;  /* 0xff8000000300780b */ /* 0x000fe20003f3d000 */
[----:B------:R-:W-:-:S02]  /*17fe0*/  FFMA.FTZ R15, R2, R3, -8 ;  /* 0xc1000000020f7423 */ /* 0x000fc40000010003 */
[----:B------:R-:W-:Y:S03]  /*17ff0*/  MUFU.EX2 R44, R44 ;  /* 0x0000002c002c7308 */ /* 0x000fe60000000800 */
[----:B------:R-:W-:-:S05]  /*18000*/  FSEL R48, R15, RZ, P1 ;  /* 0x000000ff0f307208 */ /* 0x000fca0000800000 */
[C-C-:B------:R-:W-:Y:S01]  /*18010*/  FFMA.FTZ R152, R2.reuse, R30, -R48.reuse ;  /* 0x0000001e02987223 */ /* 0x140fe20000010830 */
[----:B------:R-:W-:-:S01]  /*18020*/  FFMA.FTZ R15, R2, R91, -R48 ;  /* 0x0000005b020f7223 */ /* 0x000fc20000010830 */
[C-C-:B------:R-:W-:Y:S01]  /*18030*/  FFMA.FTZ R89, R2.reuse, R89, -R48.reuse ;  /* 0x0000005902597223 */ /* 0x140fe20000010830 */
[----:B------:R-:W-:-:S01]  /*18040*/  FFMA.FTZ R47, R2, R47, -R48 ;  /* 0x0000002f022f7223 */ /* 0x000fc20000010830 */
[C-C-:B------:R-:W-:Y:S01]  /*18050*/  FFMA.FTZ R154, R2.reuse, R93, -R48.reuse ;  /* 0x0000005d029a7223 */ /* 0x140fe20000010830 */
[----:B------:R-:W-:-:S01]  /*18060*/  FFMA.FTZ R31, R2, R33, -R48 ;  /* 0x00000021021f7223 */ /* 0x000fc20000010830 */
[----:B------:R-:W-:Y:S01]  /*18070*/  MUFU.EX2 R152, R152 ;  /* 0x0000009800987308 */ /* 0x000fe20000000800 */
[----:B------:R-:W-:-:S01]  /*18080*/  FFMA.FTZ R95, R2, R95, -R48 ;  /* 0x0000005f025f7223 */ /* 0x000fc20000010830 */
[----:B------:R-:W-:Y:S01]  /*18090*/  FFMA.FTZ R33, R2, R41, -R48 ;  /* 0x0000002902217223 */ /* 0x000fe20000010830 */
[----:B------:R-:W-:-:S01]  /*180a0*/  FADD.FTZ R41, R153, R8 ;  /* 0x0000000899297221 */ /* 0x000fc20000010000 */
[C-C-:B------:R-:W-:Y:S01]  /*180b0*/  FFMA.FTZ R37, R2.reuse, R37, -R48.reuse ;  /* 0x0000002502257223 */ /* 0x140fe20000010830 */
[----:B------:R-:W-:-:S01]  /*180c0*/  FFMA.FTZ R156, R2, R97, -R48 ;  /* 0x00000061029c7223 */ /* 0x000fc20000010830 */
[----:B------:R-:W-:Y:S01]  /*180d0*/  FFMA.FTZ R99, R2, R99, -R48 ;  /* 0x0000006302637223 */ /* 0x000fe20000010830 */
[----:B--2---:R-:W-:-:S01]  /*180e0*/  FADD.FTZ R60, R4, R41 ;  /* 0x00000029043c7221 */ /* 0x004fc20000010000 */
[----:B------:R-:W1:Y:S01]  /*180f0*/  MUFU.EX2 R15, R15 ;  /* 0x0000000f000f7308 */ /* 0x000e620000000800 */
[----:B------:R-:W-:-:S01]  /*18100*/  FFMA.FTZ R45, R2, R45, -R48 ;  /* 0x0000002d022d7223 */ /* 0x000fc20000010830 */
[----:B------:R-:W-:Y:S01]  /*18110*/  FFMA.FTZ R158, R2, R101, -R48 ;  /* 0x00000065029e7223 */ /* 0x000fe20000010830 */
[----:B----4-:R-:W-:-:S01]  /*18120*/  FADD.FTZ R60, R25, R60 ;  /* 0x0000003c193c7221 */ /* 0x010fc20000010000 */
[C-C-:B------:R-:W-:Y:S01]  /*18130*/  FFMA.FTZ R35, R2.reuse, R49, -R48.reuse ;  /* 0x0000003102237223 */ /* 0x140fe20000010830 */
[----:B------:R-:W-:-:S01]  /*18140*/  FFMA.FTZ R103, R2, R103, -R48 ;  /* 0x0000006702677223 */ /* 0x000fc20000010830 */
[----:B------:R-:W-:Y:S01]  /*18150*/  FFMA.FTZ R53, R2, R53, -R48 ;  /* 0x0000003502357223 */ /* 0x000fe20000010830 */
[----:B---3--:R-:W-:-:S01]  /*18160*/  FADD.FTZ R43, R155, R60 ;  /* 0x0000003c9b2b7221 */ /* 0x008fc20000010000 */
[----:B------:R-:W2:Y:S01]  /*18170*/  MUFU.EX2 R89, R89 ;  /* 0x0000005900597308 */ /* 0x000ea20000000800 */
[----:B------:R-:W-:-:S01]  /*18180*/  FFMA.FTZ R160, R2, R105, -R48 ;  /* 0x0000006902a07223 */ /* 0x000fc20000010830 */
[----:B------:R-:W-:Y:S01]  /*18190*/  FFMA.FTZ R107, R2, R107, -R48 ;  /* 0x0000006b026b7223 */ /* 0x000fe20000010830 */
[----:B0-----:R-:W-:-:S01]  /*181a0*/  FADD.FTZ R43, R12, R43 ;  /* 0x0000002b0c2b7221 */ /* 0x001fc20000010000 */
[C-C-:B------:R-:W-:Y:S01]  /*181b0*/  FFMA.FTZ R61, R2.reuse, R61, -R48.reuse ;  /* 0x0000003d023d7223 */ /* 0x140fe20000010830 */
[----:B------:R-:W-:-:S01]  /*181c0*/  FFMA.FTZ R109, R2, R109, -R48 ;  /* 0x0000006d026d7223 */ /* 0x000fc20000010830 */
[----:B------:R-:W-:Y:S01]  /*181d0*/  FFMA.FTZ R65, R2, R65, -R48 ;  /* 0x0000004102417223 */ /* 0x000fe20000010830 */
[----:B------:R-:W-:-:S01]  /*181e0*/  FADD.FTZ R60, R14, R43 ;  /* 0x0000002b0e3c7221 */ /* 0x000fc20000010000 */
[----:B------:R-:W0:Y:S01]  /*181f0*/  MUFU.EX2 R50, R47 ;  /* 0x0000002f00327308 */ /* 0x000e220000000800 */
[----:B-1----:R-:W-:-:S01]  /*18200*/  FADD.FTZ R30, R152, R15 ;  /* 0x0000000f981e7221 */ /* 0x002fc20000010000 */
[----:B------:R-:W-:Y:S01]  /*18210*/  FFMA.FTZ R111, R2, R111, -R48 ;  /* 0x0000006f026f7223 */ /* 0x000fe20000010830 */
[----:B------:R-:W-:-:S01]  /*18220*/  FADD.FTZ R60, R27, R60 ;  /* 0x0000003c1b3c7221 */ /* 0x000fc20000010000 */
[C-C-:B------:R-:W-:Y:S01]  /*18230*/  FFMA.FTZ R69, R2.reuse, R69, -R48.reuse ;  /* 0x0000004502457223 */ /* 0x140fe20000010830 */
[----:B------:R-:W-:-:S01]  /*18240*/  FFMA.FTZ R51, R2, R51, -R48 ;  /* 0x0000003302337223 */ /* 0x000fc20000010830 */
[----:B------:R-:W-:Y:S01]  /*18250*/  FFMA.FTZ R73, R2, R73, -R48 ;  /* 0x0000004902497223 */ /* 0x000fe20000010830 */
[----:B------:R-:W-:-:S01]  /*18260*/  FADD.FTZ R43, R157, R60 ;  /* 0x0000003c9d2b7221 */ /* 0x000fc20000010000 */
[----:B------:R-:W1:Y:S01]  /*18270*/  MUFU.EX2 R154, R154 ;  /* 0x0000009a009a7308 */ /* 0x000e620000000800 */
[----:B--2---:R-:W-:-:S01]  /*18280*/  FADD.FTZ R41, R89, R30 ;  /* 0x0000001e59297221 */ /* 0x004fc20000010000 */
[----:B------:R-:W-:Y:S01]  /*18290*/  FFMA.FTZ R113, R2, R113, -R48 ;  /* 0x0000007102717223 */ /* 0x000fe20000010830 */
[----:B------:R-:W-:-:S01]  /*182a0*/  FADD.FTZ R43, R20, R43 ;  /* 0x0000002b142b7221 */ /* 0x000fc20000010000 */
[C-C-:B------:R-:W-:Y:S01]  /*182b0*/  FFMA.FTZ R77, R2.reuse, R77, -R48.reuse ;  /* 0x0000004d024d7223 */ /* 0x140fe20000010830 */
[----:B------:R-:W-:-:S01]  /*182c0*/  FFMA.FTZ R55, R2, R55, -R48 ;  /* 0x0000003702377223 */ /* 0x000fc20000010830 */
[----:B------:R-:W-:Y:S01]  /*182d0*/  FFMA.FTZ R81, R2, R81, -R48 ;  /* 0x0000005102517223 */ /* 0x000fe20000010830 */
[----:B------:R-:W-:-:S01]  /*182e0*/  FADD.FTZ R62, R24, R43 ;  /* 0x0000002b183e7221 */ /* 0x000fc20000010000 */
[----:B------:R-:W2:Y:S01]  /*182f0*/  MUFU.EX2 R31, R31 ;  /* 0x0000001f001f7308 */ /* 0x000ea20000000800 */
[----:B0-----:R-:W-:-:S01]  /*18300*/  FADD.FTZ R41, R50, R41 ;  /* 0x0000002932297221 */ /* 0x001fc20000010000 */
[----:B------:R-:W-:Y:S01]  /*18310*/  FFMA.FTZ R21, R2, R21, -R48 ;  /* 0x0000001502157223 */ /* 0x000fe20000010830 */
[----:B------:R-:W-:-:S01]  /*18320*/  FADD.FTZ R62, R29, R62 ;  /* 0x0000003e1d3e7221 */ /* 0x000fc20000010000 */
[----:B------:R-:W-:-:S02]  /*18330*/  F2FP.SATFINITE.E4M3.F32.PACK_AB_MERGE_C R50, R50, R89, RZ ;  /* 0x000000593232723e */ /* 0x000fc400048070ff */
[----:B------:R-:W-:Y:S01]  /*18340*/  F2FP.SATFINITE.E4M3.F32.PACK_AB_MERGE_C R24, R29, R24, RZ ;  /* 0x000000181d18723e */ /* 0x000fe200048070ff */
[----:B------:R-:W-:Y:S01]  /*18350*/  FADD.FTZ R43, R159, R62 ;  /* 0x0000003e9f2b7221 */ /* 0x000fe20000010000 */
[----:B------:R-:W0:Y:S01]  /*18360*/  MUFU.EX2 R95, R95 ;  /* 0x0000005f005f7308 */ /* 0x000e220000000800 */
[----:B-1----:R-:W-:-:S01]  /*18370*/  FADD.FTZ R30, R154, R41 ;  /* 0x000000299a1e7221 */ /* 0x002fc20000010000 */
[----:B------:R-:W-:Y:S01]  /*18380*/  F2FP.SATFINITE.E4M3.F32.PACK_AB_MERGE_C R152, R15, R152, R50 ;  /* 0x000000980f98723e */ /* 0x000fe20004807032 */
[----:B------:R-:W-:-:S01]  /*18390*/  FADD.FTZ R43, R26, R43 ;  /* 0x0000002b1a2b7221 */ /* 0x000fc20000010000 */
[----:B------:R-:W-:-:S03]  /*183a0*/  F2FP.SATFINITE.E4M3.F32.PACK_AB_MERGE_C R157, R20, R157, R24 ;  /* 0x0000009d149d723e */ /* 0x000fc60004807018 */
[----:B------:R-:W-:Y:S01]  /*183b0*/  FADD.FTZ R62, R28, R43 ;  /* 0x0000002b1c3e7221 */ /* 0x000fe20000010000 */
[----:B------:R1:W3:Y:S01]  /*183c0*/  MUFU.EX2 R52, R37 ;  /* 0x0000002500347308 */ /* 0x0002e20000000800 */
[----:B--2---:R-:W-:-:S01]  /*183d0*/  FADD.FTZ R30, R31, R30 ;  /* 0x0000001e1f1e7221 */ /* 0x004fc20000010000 */
[C---:B------:R-:W-:Y:S01]  /*183e0*/  F2FP.SATFINITE.E4M3.F32.PACK_AB_MERGE_C R28, R39.reuse, R28, RZ ;  /* 0x0000001c271c723e */ /* 0x040fe200048070ff */
[----:B------:R-:W-:-:S03]  /*183f0*/  FADD.FTZ R62, R39, R62 ;  /* 0x0000003e273e7221 */ /* 0x000fc60000010000 */
[----:B------:R-:W-:Y:S01]  /*18400*/  F2FP.SATFINITE.E4M3.F32.PACK_AB_MERGE_C R159, R26, R159, R28 ;  /* 0x0000009f1a9f723e */ /* 0x000fe2000480701c */
[----:B------:R-:W-:-:S01]  /*18410*/  FADD.FTZ R43, R161, R62 ;  /* 0x0000003ea12b7221 */ /* 0x000fc20000010000 */
[----:B------:R-:W2:Y:S01]  /*18420*/  MUFU.EX2 R156, R156 ;  /* 0x0000009c009c7308 */ /* 0x000ea20000000800 */
[----:B0-----:R-:W-:-:S01]  /*18430*/  FADD.FTZ R41, R95, R30 ;  /* 0x0000001e5f297221 */ /* 0x001fc20000010000 */
[----:B-1----:R-:W-:Y:S01]  /*18440*/  FFMA.FTZ R37, R2, R57, -R48 ;  /* 0x0000003902257223 */ /* 0x002fe20000010830 */
[----:B------:R-:W-:-:S01]  /*18450*/  FADD.FTZ R43, R32, R43 ;  /* 0x0000002b202b7221 */ /* 0x000fc20000010000 */
[----:B------:R-:W-:-:S03]  /*18460*/  FFMA.FTZ R48, R2, R85, -R48 ;  /* 0x0000005502307223 */ /* 0x000fc60000010830 */
[----:B------:R-:W-:Y:S01]  /*18470*/  FADD.FTZ R64, R36, R43 ;  /* 0x0000002b24407221 */ /* 0x000fe20000010000 */
[----:B------:R-:W0:Y:S01]  /*18480*/  MUFU.EX2 R33, R33 ;  /* 0x0000002100217308 */ /* 0x000e220000000800 */
[----:B---3--:R-:W-:-:S01]  /*18490*/  FADD.FTZ R41, R52, R41 ;  /* 0x0000002934297221 */ /* 0x008fc20000010000 */
[----:B------:R-:W-:Y:S01]  /*184a0*/  F2FP.SATFINITE.E4M3.F32.PACK_AB_MERGE_C R52, R52, R95, RZ ;  /* 0x0000005f3434723e */ /* 0x000fe200048070ff */
[----:B------:R-:W-:-:S01]  /*184b0*/  FADD.FTZ R64, R59, R64 ;  /* 0x000000403b407221 */ /* 0x000fc20000010000 */
[----:B------:R-:W-:Y:S02]  /*184c0*/  F2FP.SATFINITE.E4M3.F32.PACK_AB_MERGE_C R36, R59, R36, RZ ;  /* 0x000000243b24723e */ /* 0x000fe400048070ff */
[----:B------:R-:W-:Y:S01]  /*184d0*/  F2FP.SATFINITE.E4M3.F32.PACK_AB_MERGE_C R154, R31, R154, R52 ;  /* 0x0000009a1f9a723e */ /* 0x000fe20004807034 */
[----:B------:R-:W-:Y:S01]  /*184e0*/  FADD.FTZ R43, R163, R64 ;  /* 0x00000040a32b7221 */ /* 0x000fe20000010000 */
[----:B------:R-:W1:Y:S01]  /*184f0*/  MUFU.EX2 R99, R99 ;  /* 0x0000006300637308 */ /* 0x000e620000000800 */
[----:B--2---:R-:W-:-:S01]  /*18500*/  FADD.FTZ R30, R156, R41 ;  /* 0x000000299c1e7221 */ /* 0x004fc20000010000 */
[----:B------:R-:W-:Y:S01]  /*18510*/  F2FP.SATFINITE.E4M3.F32.PACK_AB_MERGE_C R161, R32, R161, R36 ;  /* 0x000000a120a1723e */ /* 0x000fe20004807024 */
[----:B------:R-:W-:-:S01]  /*18520*/  FADD.FTZ R64, R34, R43 ;  /* 0x0000002b22407221 */ /* 0x000fc20000010000 */
[----:B------:R-:W-:-:S04]  /*18530*/  F2FP.SATFINITE.E4M3.F32.PACK_AB_MERGE_C R43, R25, R4, RZ ;  /* 0x00000004192b723e */ /* 0x000fc800048070ff */
        /* <DEDUP_REMOVED lines=14> */
[----:B--2---:R-:W-:-:S01]  /*18620*/  FADD.FTZ R41, R103, R30 ;  /* 0x0000001e67297221 */ /* 0x004fc20000010000 */
[----:B------:R-:W-:-:S06]  /*18630*/  VIADD R30, R6, 0x38840 ;  /* 0x00038840061e7836 */ /* 0x000fcc0000000000 */
[----:B------:R-:W2:Y:S01]  /*18640*/  MUFU.EX2 R37, R37 ;  /* 0x0000002500257308 */ /* 0x000ea20000000800 */
[----:B0-----:R-:W-:-:S01]  /*18650*/  FADD.FTZ R41, R56, R41 ;  /* 0x0000002938297221 */ /* 0x001fc20000010000 */
[----:B------:R-:W-:-:S04]  /*18660*/  F2FP.SATFINITE.E4M3.F32.PACK_AB_MERGE_C R56, R56, R103, RZ ;  /* 0x000000673838723e */ /* 0x000fc800048070ff */
[----:B------:R-:W-:Y:S02]  /*18670*/  F2FP.SATFINITE.E4M3.F32.PACK_AB_MERGE_C R158, R35, R158, R56 ;  /* 0x0000009e239e723e */ /* 0x000fe40004807038 */
[----:B------:R-:W0:Y:S01]  /*18680*/  MUFU.EX2 R107, R107 ;  /* 0x0000006b006b7308 */ /* 0x000e220000000800 */
[----:B-1----:R-:W-:-:S01]  /*18690*/  FADD.FTZ R62, R160, R41 ;  /* 0x00000029a03e7221 */ /* 0x002fc20000010000 */
[----:B------:R-:W-:-:S05]  /*186a0*/  IMAD.U32 R41, RZ, RZ, UR38 ;  /* 0x00000026ff297e24 */ /* 0x000fca000f8e00ff */
[----:B------:R-:W-:Y:S01]  /*186b0*/  PRMT R30, R41, 0x654, R30 ;  /* 0x00000654291e7816 */ /* 0x000fe2000000001e */
[----:B------:R-:W1:Y:S01]  /*186c0*/  MUFU.EX2 R58, R61 ;  /* 0x0000003d003a7308 */ /* 0x000e620000000800 */
[----:B--2---:R-:W-:-:S02]  /*186d0*/  FADD.FTZ R62, R37, R62 ;  /* 0x0000003e253e7221 */ /* 0x004fc40000010000 */
[----:B------:R1:W-:Y:S05]  /*186e0*/  SYNCS.ARRIVE.TRANS64.RED.A1T0 RZ, [R30+URZ], RZ ;  /* 0x000000ff1eff79a7 */ /* 0x0003ea000810043f */
[----:B------:R-:W2:Y:S01]  /*186f0*/  MUFU.EX2 R109, R109 ;  /* 0x0000006d006d7308 */ /* 0x000ea20000000800 */
[----:B0-----:R-:W-:-:S07]  /*18700*/  FADD.FTZ R41, R107, R62 ;  /* 0x0000003e6b297221 */ /* 0x001fce0000010000 */
[----:B------:R-:W0:Y:S01]  /*18710*/  MUFU.EX2 R162, R65 ;  /* 0x0000004100a27308 */ /* 0x000e220000000800 */
[----:B-1----:R-:W-:-:S01]  /*18720*/  FADD.FTZ R30, R58, R41 ;  /* 0x000000293a1e7221 */ /* 0x002fc20000010000 */
[----:B------:R-:W-:-:S04]  /*18730*/  F2FP.SATFINITE.E4M3.F32.PACK_AB_MERGE_C R58, R58, R107, RZ ;  /* 0x0000006b3a3a723e */ /* 0x000fc800048070ff */
[----:B------:R-:W-:Y:S02]  /*18740*/  F2FP.SATFINITE.E4M3.F32.PACK_AB_MERGE_C R160, R37, R160, R58 ;  /* 0x000000a025a0723e */ /* 0x000fe4000480703a */
[----:B------:R-:W1:Y:S01]  /*18750*/  MUFU.EX2 R111, R111 ;  /* 0x0000006f006f7308 */ /* 0x000e620000000800 */
[----:B--2---:R-:W-:-:S07]  /*18760*/  FADD.FTZ R41, R109, R30 ;  /* 0x0000001e6d297221 */ /* 0x004fce0000010000 */
[----:B------:R-:W2:Y:S01]  /*18770*/  MUFU.EX2 R60, R69 ;  /* 0x00000045003c7308 */ /* 0x000ea20000000800 */
[----:B0-----:R-:W-:-:S01]  /*18780*/  FADD.FTZ R30, R162, R41 ;  /* 0x00000029a21e7221 */ /* 0x001fc20000010000 */
[----:B------:R-:W-:-:S06]  /*18790*/  FADD.FTZ R41, R5, R64 ;  /* 0x0000004005297221 */ /* 0x000fcc0000010000 */
[----:B------:R-:W0:Y:S01]  /*187a0*/  MUFU.EX2 R51, R51 ;  /* 0x0000003300337308 */ /* 0x000e220000000800 */
[----:B-1----:R-:W-:-:S01]  /*187b0*/  FADD.FTZ R25, R111, R30 ;  /* 0x0000001e6f197221 */ /* 0x002fc20000010000 */
[C---:B------:R-:W-:Y:S01]  /*187c0*/  FADD.FTZ R30, R42.reuse, R41 ;  /* 0x000000292a1e7221 */ /* 0x040fe20000010000 */
[----:B------:R-:W-:Y:S02]  /*187d0*/  F2FP.SATFINITE.E4M3.F32.PACK_AB_MERGE_C R41, R27, R14, RZ ;  /* 0x0000000e1b29723e */ /* 0x000fe400048070ff */
[----:B------:R-:W-:Y:S01]  /*187e0*/  F2FP.SATFINITE.E4M3.F32.PACK_AB_MERGE_C R42, R42, R5, RZ ;  /* 0x000000052a2a723e */ /* 0x000fe200048070ff */
[----:B------:R-:W-:-:S01]  /*187f0*/  FADD.FTZ R27, R165, R30 ;  /* 0x0000001ea51b7221 */ /* 0x000fc20000010000 */
[----:B------:R-:W-:Y:S01]  /*18800*/  F2FP.SATFINITE.E4M3.F32.PACK_AB_MERGE_C R155, R12, R155, R41 ;  /* 0x0000009b0c9b723e */ /* 0x000fe20004807029 */
[----:B------:R-:W1:Y:S01]  /*18810*/  MUFU.EX2 R164, R73 ;  /* 0x0000004900a47308 */ /* 0x000e620000000800 */
[----:B--2---:R-:W-:-:S01]  /*18820*/  FADD.FTZ R4, R60, R25 ;  /* 0x000000193c047221 */ /* 0x004fc20000010000 */
[----:B------:R-:W-:Y:S01]  /*18830*/  FADD.FTZ R14, R38, R27 ;  /* 0x0000001b260e7221 */ /* 0x000fe20000010000 */
[----:B------:R-:W-:-:S02]  /*18840*/  F2FP.SATFINITE.E4M3.F32.PACK_AB_MERGE_C R60, R60, R111, RZ ;  /* 0x0000006f3c3c723e */ /* 0x000fc400048070ff */
[----:B------:R-:W-:Y:S01]  /*18850*/  F2FP.SATFINITE.E4M3.F32.PACK_AB_MERGE_C R163, R34, R163, R42 ;  /* 0x000000a322a3723e */ /* 0x000fe2000480702a */
[----:B------:R-:W-:-:S01]  /*18860*/  FADD.FTZ R27, R11, R14 ;  /* 0x0000000e0b1b7221 */ /* 0x000fc20000010000 */
[----:B------:R-:W-:Y:S01]  /*18870*/  F2FP.SATFINITE.E4M3.F32.PACK_AB_MERGE_C R11, R44, R11, RZ ;  /* 0x0000000b2c0b723e */ /* 0x000fe200048070ff */
[----:B------:R-:W2:Y:S01]  /*18880*/  MUFU.EX2 R113, R113 ;  /* 0x0000007100717308 */ /* 0x000ea20000000800 */
[----:B0-----:R-:W-:-:S01]  /*18890*/  FADD.FTZ R25, R51, R4 ;  /* 0x0000000433197221 */ /* 0x001fc20000010000 */
[----:B------:R-:W-:Y:S01]  /*188a0*/  FADD.FTZ R14, R44, R27 ;  /* 0x0000001b2c0e7221 */ /* 0x000fe20000010000 */
[----:B------:R-:W-:Y:S02]  /*188b0*/  F2FP.SATFINITE.E4M3.F32.PACK_AB_MERGE_C R162, R162, R109, R60 ;  /* 0x0000006da2a2723e */ /* 0x000fe4000480703c */
[----:B------:R-:W-:-:S03]  /*188c0*/  F2FP.SATFINITE.E4M3.F32.PACK_AB_MERGE_C R165, R38, R165, R11 ;  /* 0x000000a526a5723e */ /* 0x000fc6000480700b */
[----:B------:R-:W0:Y:S01]  /*188d0*/  MUFU.EX2 R62, R77 ;  /* 0x0000004d003e7308 */ /* 0x000e220000000800 */
[----:B-1----:R-:W-:-:S07]  /*188e0*/  FADD.FTZ R4, R164, R25 ;  /* 0x00000019a4047221 */ /* 0x002fce0000010000 */
        /* <DEDUP_REMOVED lines=26> */
.L_x_3106:
[----:B------:R0:W1:Y:S01]  /*18a90*/  SYNCS.PHASECHK.TRANS64.TRYWAIT P1, [R6+URZ+0x38850], R9 ;  /* 0x03885009060075a7 */ /* 0x000062000802017f */
[----:B------:R-:W-:Y:S05]  /*18aa0*/  @!P0 BRA `(.L_x_3107) ;  /* 0x0000000000048947 */ /* 0x000fea0003800000 */
[----:B------:R-:W-:Y:S01]  /*18ab0*/  BPT.TRAP 0x1 ;  /* 0x000000040000795c */ /* 0x000fe20000300000 */
.L_x_3107:
[----:B------:R-:W-:Y:S04]  /*18ac0*/  BSSY B0, `(.L_x_3108) ;  /* 0x0000004000007945 */ /* 0x000fe80003800000 */
[----:B-1----:R-:W-:Y:S05]  /*18ad0*/  @P1 BRA `(.L_x_3109) ;  /* 0x0000000000081947 */ /* 0x002fea0003800000 */
[----:B------:R-:W1:Y:S02]  /*18ae0*/  SYNCS.PHASECHK.TRANS64.TRYWAIT P1, [R6+URZ+0x38850], R9 ;  /* 0x03885009060075a7 */ /* 0x000e64000802017f */
[----:B-1----:R-:W-:Y:S05]  /*18af0*/  @!P1 BRA `(.L_x_3110) ;  /* 0x0000014800289947 */ /* 0x002fea0003800000 */
.L_x_3109:
[----:B------:R-:W-:Y:S05]  /*18b00*/  BSYNC B0 ;  /* 0x0000000000007941 */ /* 0x000fea0003800000 */
.L_x_3108:
[----:B------:R-:W-:Y:S05]  /*18b10*/  WARPSYNC.ALL ;  /* 0x0000000000007948 */ /* 0x000fea0003800000 */
[----:B------:R-:W-:Y:S01]  /*18b20*/  R2UR UR4, R22 ;  /* 0x00000000160472ca */ /* 0x000fe200000e0000 */
[----:B------:R2:W-:Y:S01]  /*18b30*/  BAR.SYNC.DEFER_BLOCKING R7, 0x100 ;  /* 0x000400070000751d */ /* 0x0005e20000010000 */
[----:B01----:R-:W-:Y:S02]  /*18b40*/  IMAD.MOV.U32 R9, RZ, RZ, 0x40000040 ;  /* 0x40000040ff097424 */ /* 0x003fe400078e00ff */
[----:B------:R-:W-:-:S03]  /*18b50*/  IMAD.MOV.U32 R13, RZ, RZ, 0x40000040 ;  /* 0x40000040ff0d7424 */ /* 0x000fc600078e00ff */
[----:B------:R-:W-:Y:S01]  /*18b60*/  R2UR UR7, R9 ;  /* 0x00000000090772ca */ /* 0x000fe200000e0000 */
[----:B------:R-:W-:-:S05]  /*18b70*/  IMAD.MOV.U32 R9, RZ, RZ, 0x40000040 ;  /* 0x40000040ff097424 */ /* 0x000fca00078e00ff */
        /* <DEDUP_REMOVED lines=9> */
[----:B------:R-:W-:Y:S01]  /*18c10*/  R2UR UR6, R12 ;  /* 0x000000000c0672ca */ /* 0x000fe200000e0000 */
[C---:B------:R-:W-:Y:S01]  /*18c20*/  VIADD R12, R8.reuse, 0x4 ;  /* 0x00000004080c7836 */ /* 0x040fe20000000000 */
[----:B------:R-:W-:Y:S01]  /*18c30*/  R2UR UR7, R13 ;  /* 0x000000000d0772ca */ /* 0x000fe200000e0000 */
[----:B------:R-:W-:Y:S01]  /*18c40*/  IMAD.MOV.U32 R13, RZ, RZ, 0x40000040 ;  /* 0x40000040ff0d7424 */ /* 0x000fe200078e00ff */
[----:B------:R-:W-:Y:S01]  /*18c50*/  IADD3 R8, R8, 0x6, RZ ;  /* 0x0000000608087810 */ /* 0x000fe20007ffe0ff */
[----:B------:R-:W-:Y:S02]  /*18c60*/  WARPGROUP.DEPBAR.LE gsb0, 0x0 ;  /* 0x00008000000079c5 */ /* 0x000fe40000010000 */
[----:B------:R-:W-:-:S15]  /*18c70*/  WARPGROUP.ARRIVE ;  /* 0x00000000000079c5 */ /* 0x000fde0000000000 */
[----:B------:R-:W-:-:S05]  /*18c80*/  NOP ;  /* 0x0000000000007918 */ /* 0x000fca0000000000 */
        /* <DEDUP_REMOVED lines=16> */
.L_x_3111:
[----:B------:R-:W2:Y:S01]  /*18d90*/  LDL R7, [R1+0x10] ;  /* 0x0000100001077983 */ /* 0x000ea20000100800 */
[----:B------:R-:W-:Y:S01]  /*18da0*/  ISETP.NE.AND P1, PT, R219, 0x1, PT ;  /* 0x00000001db00780c */ /* 0x000fe20003f25270 */
[----:B------:R-:W-:-:S12]  /*18db0*/  VIADD R6, R6, 0x38860 ;  /* 0x0003886006067836 */ /* 0x000fd80000000000 */
[----:B------:R-:W2:Y:S08]  /*18dc0*/  @P1 LDC R8, c[0x0][0x44c] ;  /* 0x00011300ff081b82 */ /* 0x000eb00000000800 */
[----:B------:R-:W0:Y:S01]  /*18dd0*/  @P1 LDC R9, c[0x0][0x450] ;  /* 0x00011400ff091b82 */ /* 0x000e220000000800 */
[----:B--2---:R-:W-:-:S05]  /*18de0*/  @P1 IMAD.HI.U32 R8, R7, R8, RZ ;  /* 0x0000000807081227 */ /* 0x004fca00078e00ff */
[----:B0-----:R-:W-:Y:S01]  /*18df0*/  @P1 SHF.R.U32.HI R7, RZ, R9, R8 ;  /* 0x00000009ff071219 */ /* 0x001fe20000011608 */
[----:B------:R-:W-:-:S03]  /*18e00*/  IMAD.U32 R9, RZ, RZ, UR38 ;  /* 0x00000026ff097e24 */ /* 0x000fc6000f8e00ff */
[----:B------:R-:W-:Y:S02]  /*18e10*/  IADD3 R7, R7, R217, -R216 ;  /* 0x000000d907077210 */ /* 0x000fe40007ffe8d8 */
[----:B------:R-:W-:Y:S02]  /*18e20*/  PRMT R6, R9, 0x654, R6 ;  /* 0x0000065409067816 */ /* 0x000fe40000000006 */
[----:B------:R-:W-:Y:S02]  /*18e30*/  SHF.R.S32.HI R8, RZ, 0x1f, R7 ;  /* 0x0000001fff087819 */ /* 0x000fe40000011407 */
[----:B------:R0:W-:Y:S02]  /*18e40*/  SYNCS.ARRIVE.TRANS64.RED.A1T0 RZ, [R6+URZ], RZ ;  /* 0x000000ff06ff79a7 */ /* 0x0001e4000810043f */
[----:B------:R-:W-:-:S04]  /*18e50*/  LEA.HI R8, R8, R7, RZ, 0x7 ;  /* 0x0000000708087211 */ /* 0x000fc800078f38ff */
[----:B------:R-:W-:Y:S01]  /*18e60*/  SHF.R.S32.HI R8, RZ, 0x7, R8 ;  /* 0x00000007ff087819 */ /* 0x000fe20000011408 */
[----:B0-----:R-:W-:-:S03]  /*18e70*/  VIADD R6, R168, 0xfffffffe ;  /* 0xfffffffea8067836 */ /* 0x001fc60000000000 */
[----:B------:R-:W-:-:S04]  /*18e80*/  VIMNMX R20, RZ, R8, !PT ;  /* 0x00000008ff147248 */ /* 0x000fc80007fe0100 */
[----:B------:R-:W-:-:S13]  /*18e90*/  ISETP.GE.AND P1, PT, R6, R20, PT ;  /* 0x000000140600720c */ /* 0x000fda0003f26270 */
[----:B------:R-:W-:Y:S05]  /*18ea0*/  @!P1 BRA `(.L_x_3112) ;  /* 0x0000002c00b49947 */ /* 0x000fea0003800000 */
[----:B------:R-:W-:Y:S02]  /*18eb0*/  IMAD.MOV.U32 R12, RZ, RZ, R0 ;  /* 0x000000ffff0c7224 */ /* 0x000fe400078e0000 */
[----:B------:R-:W-:-:S07]  /*18ec0*/  IMAD.MOV.U32 R11, RZ, RZ, R3 ;  /* 0x000000ffff0b7224 */ /* 0x000fce00078e0003 */
.L_x_3124:
[----:B------:R-:W-:Y:S01]  /*18ed0*/  VIADD R222, R222, 0x1 ;  /* 0x00000001dede7836 */ /* 0x000fe20000000000 */
[----:B------:R-:W-:Y:S05]  /*18ee0*/  YIELD ;  /* 0x0000000000007946 */ /* 0x000fea0003800000 */
[----:B------:R-:W-:-:S04]  /*18ef0*/  ISETP.NE.AND P1, PT, R222, 0x2, PT ;  /* 0x00000002de00780c */ /* 0x000fc80003f25270 */
[----:B------:R-:W-:Y:S02]  /*18f00*/  SEL R0, RZ, 0x1, P1 ;  /* 0x00000001ff007807 */ /* 0x000fe40000800000 */
[----:B------:R-:W-:Y:S02]  /*18f10*/  SEL R9, R222, RZ, P1 ;  /* 0x000000ffde097207 */ /* 0x000fe40000800000 */
[----:B------:R-:W-:Y:S02]  /*18f20*/  LOP3.LUT R223, R223, R0, RZ, 0x3c, !PT ;  /* 0x00000000dfdf7212 */ /* 0x000fe400078e3cff */
[----:B------:R-:W-:Y:S01]  /*18f30*/  MOV R222, R9 ;  /* 0x0000000900de7202 */ /* 0x000fe20000000f00 */
[----:B0-2---:R-:W-:Y:S06]  /*18f40*/  @!P0 BRA `(.L_x_3113) ;  /* 0x0000000000048947 */ /* 0x005fec0003800000 */
[----:B------:R-:W-:Y:S01]  /*18f50*/  BPT.TRAP 0x1 ;  /* 0x000000040000795c */ /* 0x000fe20000300000 */
.L_x_3113:
[----:B------:R-:W-:Y:S01]  /*18f60*/  IMAD R7, R222, 0x8, R22 ;  /* 0x00000008de077824 */ /* 0x000fe200078e0216 */
[----:B------:R-:W-:-:S04]  /*18f70*/  SHF.L.U32 R8, R223, 0x1f, RZ ;  /* 0x0000001fdf087819 */ /* 0x000fc800000006ff */
[----:B------:R0:W1:Y:S01]  /*18f80*/  SYNCS.PHASECHK.TRANS64.TRYWAIT P1, [R7+URZ+0x38830], R8 ;  /* 0x03883008070075a7 */ /* 0x000062000802017f */
[----:B------:R-:W-:Y:S05]  /*18f90*/  @!P0 BRA `(.L_x_3114) ;  /* 0x0000000000048947 */ /* 0x000fea0003800000 */
[----:B------:R-:W-:Y:S01]  /*18fa0*/  BPT.TRAP 0x1 ;  /* 0x000000040000795c */ /* 0x000fe20000300000 */
.L_x_3114:
[----:B------:R-:W-:Y:S01]  /*18fb0*/  LEA R14, R9, UR61, 0xb ;  /* 0x0000003d090e7c11 */ /* 0x000fe2000f8e58ff */
[----:B------:R-:W-:-:S04]  /*18fc0*/  IMAD.MOV.U32 R15, RZ, RZ, 0x40000040 ;  /* 0x40000040ff0f7424 */ /* 0x000fc800078e00ff */
[C---:B------:R-:W-:Y:S02]  /*18fd0*/  VIADD R152, R14.reuse, 0x2 ;  /* 0x000000020e987836 */ /* 0x040fe40000000000 */
[----:B------:R-:W-:Y:S01]  /*18fe0*/  VIADD R0, R14, 0x4 ;  /* 0x000000040e007836 */ /* 0x000fe20000000000 */
[----:B-1----:R-:W-:Y:S06]  /*18ff0*/  @P1 BRA `(.L_x_3115) ;  /* 0x0000000000081947 */ /* 0x002fec0003800000 */
[----:B------:R-:W1:Y:S02]  /*19000*/  SYNCS.PHASECHK.TRANS64.TRYWAIT P1, [R7+URZ+0x38830], R8 ;  /* 0x03883008070075a7 */ /* 0x000e64000802017f */
[----:B-1----:R-:W-:Y:S05]  /*19010*/  @!P1 BRA `(.L_x_3116) ;  /* 0x0000014000f49947 */ /* 0x002fea0003800000 */
.L_x_3115:
[----:B------:R-:W2:Y:S01]  /*19020*/  LDL.64 R158, [R1+0x8] ;  /* 0x00000800019e7983 */ /* 0x000ea20000100a00 */
[----:B------:R-:W-:Y:S05]  /*19030*/  WARPSYNC.ALL ;  /* 0x0000000000007948 */ /* 0x000fea0003800000 */
[----:B------:R-:W-:Y:S01]  /*19040*/  R2UR UR6, R152 ;  /* 0x00000000980672ca */ /* 0x000fe200000e0000 */
[C---:B------:R-:W-:Y:S01]  /*19050*/  VIADD R154, R14.reuse, 0x6 ;  /* 0x000000060e9a7836 */ /* 0x040fe20000000000 */
[----:B------:R-:W-:Y:S01]  /*19060*/  R2UR UR10, R14 ;  /* 0x000000000e0a72ca */ /* 0x000fe200000e0000 */
[----:B------:R-:W-:Y:S01]  /*19070*/  IMAD.MOV.U32 R152, RZ, RZ, R0 ;  /* 0x000000ffff987224 */ /* 0x000fe200078e0000 */
[----:B------:R-:W-:Y:S01]  /*19080*/  R2UR UR11, R15 ;  /* 0x000000000f0b72ca */ /* 0x000fe200000e0000 */
[----:B------:R-:W-:Y:S01]  /*19090*/  IMAD.MOV.U32 R153, RZ, RZ, 0x40000040 ;  /* 0x40000040ff997424 */ /* 0x000fe200078e00ff */
[----:B------:R-:W-:Y:S01]  /*190a0*/  R2UR UR18, R154 ;  /* 0x000000009a1272ca */ /* 0x000fe200000e0000 */
[----:B------:R-:W-:Y:S01]  /*190b0*/  IMAD.MOV.U32 R155, RZ, RZ, 0x40000040 ;  /* 0x40000040ff9b7424 */ /* 0x000fe200078e00ff */
[----:B------:R-:W-:Y:S01]  /*190c0*/  R2UR UR14, R152 ;  /* 0x00000000980e72ca */ /* 0x000fe200000e0000 */
[C---:B------:R-:W-:Y:S01]  /*190d0*/  VIADD R154, R14.reuse, 0x402 ;  /* 0x000004020e9a7836 */ /* 0x040fe20000000000 */
[C---:B------:R-:W-:Y:S01]  /*190e0*/  IADD3 R152, R14.reuse, 0x400, RZ ;  /* 0x000004000e987810 */ /* 0x040fe20007ffe0ff */
[----:B------:R-:W-:Y:S01]  /*190f0*/  VIADD R156, R14, 0x404 ;  /* 0x000004040e9c7836 */ /* 0x000fe20000000000 */
[C---:B------:R-:W-:Y:S01]  /*19100*/  R2UR UR7, R153.reuse ;  /* 0x00000000990772ca */ /* 0x040fe200000e0000 */
[----:B------:R-:W-:Y:S01]  /*19110*/  IMAD.MOV.U32 R157, RZ, RZ, 0x40000040 ;  /* 0x40000040ff9d7424 */ /* 0x000fe200078e00ff */
        /* <DEDUP_REMOVED lines=25> */
[----:B------:R-:W3:Y:S01]  /*192b0*/  S2R R3, SR_TID.X ;  /* 0x0000000000037919 */ /* 0x000ee20000002100 */
[----:B------:R-:W-:-:S02]  /*192c0*/  R2UR UR35, R15 ;  /* 0x000000000f2372ca */ /* 0x000fc400000e0000 */
[----:B---3--:R-:W-:-:S04]  /*192d0*/  SHF.R.U32.HI R0, RZ, 0x7, R3 ;  /* 0x00000007ff007819 */ /* 0x008fc80000011603 */
[----:B------:R-:W-:Y:S02]  /*192e0*/  IADD3 R10, -R0, 0xb, RZ ;  /* 0x0000000b000a7810 */ /* 0x000fe40007ffe1ff */
[----:B--2---:R-:W-:Y:S02]  /*192f0*/  R2UR UR8, R158 ;  /* 0x000000009e0872ca */ /* 0x004fe400000e0000 */
[----:B------:R-:W-:Y:S02]  /*19300*/  R2UR UR9, R159 ;  /* 0x000000009f0972ca */ /* 0x000fe400000e0000 */
[----:B------:R-:W-:-:S11]  /*19310*/  WARPGROUP.ARRIVE ;  /* 0x00000000000079c5 */ /* 0x000fd60000000000 */
[----:B------:R-:W-:Y:S03]  /*19320*/  QGMMA.64x128x32.F32.E4M3.E4M3 R152, gdesc[UR8], RZ, !UPT, gsb0 ;  /* 0x01e00000089879f3 */ /* 0x000fe6000c0008ff */
        /* <DEDUP_REMOVED lines=25> */
.L_x_3117:
[----:B------:R-:W3:Y:S04]  /*194c0*/  LDL R15, [R1+0x10] ;  /* 0x00001000010f7983 */ /* 0x000ee80000100800 */
[----:B------:R-:W3:Y:S04]  /*194d0*/  LDL R0, [R1+0x2c] ;  /* 0x00002c0001007983 */ /* 0x000ee80000100800 */
[----:B------:R-:W4:Y:S01]  /*194e0*/  LDL R14, [R1+0x30] ;  /* 0x00003000010e7983 */ /* 0x000f220000100800 */
[----:B------:R-:W-:-:S03]  /*194f0*/  ISETP.NE.AND P1, PT, R219, 0x1, PT ;  /* 0x00000001db00780c */ /* 0x000fc60003f25270 */
[----:B------:R-:W5:Y:S10]  /*19500*/  LDL.LU R21, [R1] ;  /* 0x0000000001157983 */ /* 0x000f740000300800 */
[----:B------:R-:W0:Y:S08]  /*19510*/  @P1 LDC R13, c[0x0][0x44c] ;  /* 0x00011300ff0d1b82 */ /* 0x000e300000000800 */
[----:B------:R-:W1:Y:S01]  /*19520*/  @P1 LDC R3, c[0x0][0x450] ;  /* 0x00011400ff031b82 */ /* 0x000e620000000800 */
[----:B---3--:R-:W-:-:S04]  /*19530*/  IMAD.IADD R0, R0, 0x1, R15 ;  /* 0x0000000100007824 */ /* 0x008fc800078e020f */
[----:B0-----:R-:W-:Y:S01]  /*19540*/  @P1 IMAD.HI.U32 R13, R0, R13, RZ ;  /* 0x0000000d000d1227 */ /* 0x001fe200078e00ff */
[----:B-----5:R-:W-:-:S04]  /*19550*/  LOP3.LUT R21, R21, 0xfffffeff, RZ, 0xc0, !PT ;  /* 0xfffffeff15157812 */ /* 0x020fc800078ec0ff */
[----:B-1----:R-:W-:Y:S02]  /*19560*/  @P1 SHF.R.U32.HI R0, RZ, R3, R13 ;  /* 0x00000003ff001219 */ /* 0x002fe4000001160d */
[----:B------:R-:W-:Y:S02]  /*19570*/  MOV R13, 0xffffff80 ;  /* 0xffffff80000d7802 */ /* 0x000fe40000000f00 */
[----:B------:R-:W-:Y:S01]  /*19580*/  @P0 LOP3.LUT R21, R21, 0x100, RZ, 0xfc, !PT ;  /* 0x0000010015150812 */ /* 0x000fe200078efcff */
[----:B------:R-:W0:Y:S02]  /*19590*/  SHFL.IDX PT, R3, R0, RZ, 0x1c1f ;  /* 0x001c1fff00037589 */ /* 0x000e2400000e0000 */
[----:B------:R-:W-:Y:S01]  /*195a0*/  IMAD R13, R6, R13, 0x1 ;  /* 0x00000001060d7424 */ /* 0x000fe200078e020d */
[----:B------:R-:W-:Y:S01]  /*195b0*/  LOP3.LUT R21, R21, 0xfffffdff, RZ, 0xc0, !PT ;  /* 0xfffffdff15157812 */ /* 0x000fe200078ec0ff */
[----:B------:R-:W1:Y:S02]  /*195c0*/  SHFL.IDX PT, R0, R0, 0x1, 0x1c1f ;  /* 0x003c1f0000007f89 */ /* 0x000e6400000e0000 */
[----:B----4-:R-:W-:-:S05]  /*195d0*/  IMAD R13, R14, -0x2, R13 ;  /* 0xfffffffe0e0d7824 */ /* 0x010fca00078e020d */
[----:B------:R-:W-:-:S05]  /*195e0*/  IADD3 R13, -R216, R13, R217 ;  /* 0x0000000dd80d7210 */ /* 0x000fca0007ffe1d9 */
[C---:B0-----:R-:W-:Y:S02]  /*195f0*/  IMAD.IADD R3, R13.reuse, 0x1, R3 ;  /* 0x000000010d037824 */ /* 0x041fe400078e0203 */
[----:B-1----:R-:W-:-:S03]  /*19600*/  IMAD.IADD R0, R13, 0x1, R0 ;  /* 0x000000010d007824 */ /* 0x002fc600078e0200 */
[C---:B------:R-:W-:Y:S02]  /*19610*/  ISETP.GT.AND P4, PT, R3.reuse, RZ, PT ;  /* 0x000000ff0300720c */ /* 0x040fe40003f84270 */
[C---:B------:R-:W-:Y:S02]  /*19620*/  ISETP.GT.AND P3, PT, R3.reuse, 0x1, PT ;  /* 0x000000010300780c */ /* 0x040fe40003f64270 */
[----:B------:R-:W-:Y:S02]  /*19630*/  ISETP.GT.AND P6, PT, R0, RZ, PT ;  /* 0x000000ff0000720c */ /* 0x000fe40003fc4270 */
[----:B------:R-:W-:Y:S02]  /*19640*/  ISETP.GT.AND P2, PT, R3, 0x8, PT ;  /* 0x000000080300780c */ /* 0x000fe40003f44270 */
[----:B------:R-:W-:Y:S02]  /*19650*/  FSEL R154, R154, -INF , P6 ;  /* 0xff8000009a9a7808 */ /* 0x000fe40003000000 */
[----:B------:R-:W-:-:S02]  /*19660*/  ISETP.GT.AND P6, PT, R0, 0x1, PT ;  /* 0x000000010000780c */ /* 0x000fc40003fc4270 */
[----:B------:R-:W-:Y:S02]  /*19670*/  ISETP.GT.AND P1, PT, R3, 0x9, PT ;  /* 0x000000090300780c */ /* 0x000fe40003f24270 */
[----:B------:R-:W-:Y:S02]  /*19680*/  FSEL R155, R155, -INF , P6 ;  /* 0xff8000009b9b7808 */ /* 0x000fe40003000000 */
[----:B------:R-:W-:Y:S02]  /*19690*/  ISETP.GT.AND P6, PT, R0, 0x8, PT ;  /* 0x000000080000780c */ /* 0x000fe40003fc4270 */
[----:B------:R-:W-:Y:S02]  /*196a0*/  FSEL R152, R152, -INF , P4 ;  /* 0xff80000098987808 */ /* 0x000fe40002000000 */
[----:B------:R-:W-:Y:S02]  /*196b0*/  FSEL R158, R158, -INF , P6 ;  /* 0xff8000009e9e7808 */ /* 0x000fe40003000000 */
[----:B------:R-:W-:-:S02]  /*196c0*/  ISETP.GT.AND P6, PT, R0, 0x9, PT ;  /* 0x000000090000780c */ /* 0x000fc40003fc4270 */
[----:B------:R-:W-:Y:S02]  /*196d0*/  FSEL R13, R153, -INF , P3 ;  /* 0xff800000990d7808 */ /* 0x000fe40001800000 */
        /* <DEDUP_REMOVED lines=8> */
[----:B------:R-:W-:Y:S02]  /*19760*/  ISETP.GT.AND P4, PT, R3, 0x10, PT ;  /* 0x000000100300780c */ /* 0x000fe40003f84270 */
[----:B------:R-:W-:Y:S02]  /*19770*/  FSEL R166, R166, -INF , P6 ;  /* 0xff800000a6a67808 */ /* 0x000fe40003000000 */
[----:B------:R-:W-:-:S02]  /*19780*/  ISETP.GT.AND P6, PT, R0, 0x19, PT ;  /* 0x000000190000780c */ /* 0x000fc40003fc4270 */
[----:B------:R-:W-:Y:S02]  /*19790*/  ISETP.GT.AND P3, PT, R3, 0x11, PT ;  /* 0x000000110300780c */ /* 0x000fe40003f64270 */
        /* <DEDUP_REMOVED lines=71> */
[----:B------:R-:W-:Y:S02]  /*19c10*/  FMNMX.FTZ R0, R154, R12, !PT ;  /* 0x0000000c9a007209 */ /* 0x000fe40007810000 */
[----:B------:R-:W-:Y:S02]  /*19c20*/  FSEL R215, R215, -INF , P6 ;  /* 0xff800000d7d77808 */ /* 0x000fe40003000000 */
[----:B------:R-:W-:Y:S02]  /*19c30*/  FMNMX.FTZ R0, R155, R0, !PT ;  /* 0x000000009b007209 */ /* 0x000fe40007810000 */
[C---:B------:R-:W-:Y:S02]  /*19c40*/  ISETP.GT.AND P4, PT, R3.reuse, 0x40, PT ;  /* 0x000000400300780c */ /* 0x040fe40003f84270 */
[----:B------:R-:W-:Y:S02]  /*19c50*/  FMNMX.FTZ R0, R158, R0, !PT ;  /* 0x000000009e007209 */ /* 0x000fe40007810000 */
[----:B------:R-:W-:-:S02]  /*19c60*/  ISETP.GT.AND P3, PT, R3, 0x41, PT ;  /* 0x000000410300780c */ /* 0x000fc40003f64270 */
[----:B------:R-:W-:Y:S02]  /*19c70*/  FMNMX.FTZ R0, R159, R0, !PT ;  /* 0x000000009f007209 */ /* 0x000fe40007810000 */
[C---:B------:R-:W-:Y:S02]  /*19c80*/  ISETP.GT.AND P2, PT, R3.reuse, 0x48, PT ;  /* 0x000000480300780c */ /* 0x040fe40003f44270 */
[----:B------:R-:W-:Y:S02]  /*19c90*/  FMNMX.FTZ R0, R162, R0, !PT ;  /* 0x00000000a2007209 */ /* 0x000fe40007810000 */
[----:B------:R-:W-:Y:S02]  /*19ca0*/  ISETP.GT.AND P1, PT, R3, 0x49, PT ;  /* 0x000000490300780c */ /* 0x000fe40003f24270 */
[----:B------:R-:W-:Y:S02]  /*19cb0*/  FMNMX.FTZ R0, R163, R0, !PT ;  /* 0x00000000a3007209 */ /* 0x000fe40007810000 */
        /* <DEDUP_REMOVED lines=8> */
[C---:B------:R-:W-:Y:S02]  /*19d40*/  ISETP.GT.AND P4, PT, R3.reuse, 0x50, PT ;  /* 0x000000500300780c */ /* 0x040fe40003f84270 */
[----:B------:R-:W-:Y:S02]  /*19d50*/  FMNMX.FTZ R0, R174, R0, !PT ;  /* 0x00000000ae007209 */ /* 0x000fe40007810000 */
[----:B------:R-:W-:Y:S02]  /*19d60*/  ISETP.GT.AND P3, PT, R3, 0x51, PT ;  /* 0x000000510300780c */ /* 0x000fe40003f64270 */
[----:B------:R-:W-:Y:S02]  /*19d70*/  FMNMX.FTZ R0, R175, R0, !PT ;  /* 0x00000000af007209 */ /* 0x000fe40007810000 */
[----:B------:R-:W-:-:S02]  /*19d80*/  ISETP.GT.AND P2, PT, R3, 0x58, PT ;  /* 0x000000580300780c */ /* 0x000fc40003f44270 */
[----:B------:R-:W-:Y:S02]  /*19d90*/  FMNMX.FTZ R0, R178, R0, !PT ;  /* 0x00000000b2007209 */ /* 0x000fe40007810000 */
[----:B------:R-:W-:Y:S02]  /*19da0*/  ISETP.GT.AND P1, PT, R3, 0x59, PT ;  /* 0x000000590300780c */ /* 0x000fe40003f24270 */
[----:B------:R-:W-:Y:S02]  /*19db0*/  FMNMX.FTZ R0, R179, R0, !PT ;  /* 0x00000000b3007209 */ /* 0x000fe40007810000 */
[----:B------:R-:W-:Y:S02]  /*19dc0*/  FSEL R192, R192, -INF , P4 ;  /* 0xff800000c0c07808 */ /* 0x000fe40002000000 */
[----:B------:R-:W-:Y:S02]  /*19dd0*/  FMNMX.FTZ R0, R182, R0, !PT ;  /* 0x00000000b6007209 */ /* 0x000fe40007810000 */
[----:B------:R-:W-:-:S02]  /*19de0*/  FSEL R193, R193, -INF , P3 ;  /* 0xff800000c1c17808 */ /* 0x000fc40001800000 */
[----:B------:R-:W-:Y:S02]  /*19df0*/  FMNMX.FTZ R0, R183, R0, !PT ;  /* 0x00000000b7007209 */ /* 0x000fe40007810000 */
[----:B------:R-:W-:Y:S02]  /*19e00*/  @P0 LOP3.LUT R21, R21, 0x200, RZ, 0xfc, !PT ;  /* 0x0000020015150812 */ /* 0x000fe400078efcff */
[----:B------:R-:W-:Y:S02]  /*19e10*/  FMNMX.FTZ R0, R186, R0, !PT ;  /* 0x00000000ba007209 */ /* 0x000fe40007810000 */
[----:B------:R-:W-:Y:S01]  /*19e20*/  FSEL R196, R196, -INF , P2 ;  /* 0xff800000c4c47808 */ /* 0x000fe20001000000 */
[----:B------:R-:W-:Y:S01]  /*19e30*/  STL [R1], R21 ;  /* 0x0000001501007387 */ /* 0x000fe20000100800 */
[----:B------:R-:W-:Y:S02]  /*19e40*/  FMNMX.FTZ R0, R187, R0, !PT ;  /* 0x00000000bb007209 */ /* 0x000fe40007810000 */
[----:B------:R-:W-:-:S02]  /*19e50*/  FSEL R197, R197, -INF , P1 ;  /* 0xff800000c5c57808 */ /* 0x000fc40000800000 */
[----:B------:R-:W-:Y:S02]  /*19e60*/  FMNMX.FTZ R0, R190, R0, !PT ;  /* 0x00000000be007209 */ /* 0x000fe40007810000 */
[----:B------:R-:W-:Y:S02]  /*19e70*/  ISETP.GT.AND P5, PT, R3, 0x69, PT ;  /* 0x000000690300780c */ /* 0x000fe40003fa4270 */
        /* <DEDUP_REMOVED lines=9> */
[----:B------:R-:W-:-:S02]  /*19f10*/  ISETP.GT.AND P0, PT, R3, 0x60, PT ;  /* 0x000000600300780c */ /* 0x000fc40003f04270 */
[----:B------:R-:W-:Y:S02]  /*19f20*/  FMNMX.FTZ R0, R202, R0, !PT ;  /* 0x00000000ca007209 */ /* 0x000fe40007810000 */
[----:B------:R-:W-:Y:S02]  /*19f30*/  FSEL R200, R200, -INF , P0 ;  /* 0xff800000c8c87808 */ /* 0x000fe40000000000 */
[----:B------:R-:W-:Y:S02]  /*19f40*/  FMNMX.FTZ R0, R203, R0, !PT ;  /* 0x00000000cb007209 */ /* 0x000fe40007810000 */
[----:B------:R-:W-:Y:S02]  /*19f50*/  LOP3.LUT P0, RZ, R21, 0x200, RZ, 0xc0, !PT ;  /* 0x0000020015ff7812 */ /* 0x000fe4000780c0ff */
        /* <DEDUP_REMOVED lines=12> */
[----:B------:R-:W-:Y:S01]  /*1a020*/  LOP3.LUT P0, RZ, R21, 0x100, RZ, 0xc0, !PT ;  /* 0x0000010015ff7812 */ /* 0x000fe2000780c0ff */
[----:B------:R-:W0:Y:S02]  /*1a030*/  SHFL.BFLY PT, R14, R0, 0x2, 0x1f ;  /* 0x0c401f00000e7f89 */ /* 0x000e2400000e0000 */
[----:B0-----:R-:W-:-:S05]  /*1a040*/  FMNMX.FTZ R0, R0, R14, !PT ;  /* 0x0000000e00007209 */ /* 0x001fca0007810000 */
[----:B------:R-:W0:Y:S02]  /*1a050*/  SHFL.BFLY PT, R14, R0, 0x1, 0x1f ;  /* 0x0c201f00000e7f89 */ /* 0x000e2400000e0000 */
[----:B0-----:R-:W-:-:S04]  /*1a060*/  FMNMX.FTZ R0, R0, R14, !PT ;  /* 0x0000000e00007209 */ /* 0x001fc80007810000 */
[----:B------:R-:W-:Y:S01]  /*1a070*/  FSETP.NEU.FTZ.AND P6, PT, R0, -INF , PT ;  /* 0xff8000000000780b */ /* 0x000fe20003fdd000 */
[----:B------:R-:W-:-:S03]  /*1a080*/  FFMA.FTZ R15, R2, R0, -8 ;  /* 0xc1000000020f7423 */ /* 0x000fc60000010000 */
[----:B------:R-:W-:Y:S02]  /*1a090*/  FSEL R14, R0, RZ, P6 ;  /* 0x000000ff000e7208 */ /* 0x000fe40003000000 */
[----:B------:R-:W-:Y:S02]  /*1a0a0*/  FSEL R15, R15, RZ, P6 ;  /* 0x000000ff0f0f7208 */ /* 0x000fe40003000000 */
[----:B------:R-:W-:Y:S01]  /*1a0b0*/  ISETP.GT.AND P6, PT, R3, 0x68, PT ;  /* 0x000000680300780c */ /* 0x000fe20003fc4270 */
[----:B------:R-:W-:-:S01]  /*1a0c0*/  FADD.FTZ R12, -R14, R12 ;  /* 0x0000000c0e0c7221 */ /* 0x000fc20000010100 */
[----:B------:R-:W-:Y:S01]  /*1a0d0*/  FMNMX.FTZ R3, R152, R11, !PT ;  /* 0x0000000b98037209 */ /* 0x000fe20007810000 */
[----:B------:R-:W-:-:S01]  /*1a0e0*/  FFMA.FTZ R154, R2, R154, -R15 ;  /* 0x0000009a029a7223 */ /* 0x000fc2000001080f */
[----:B------:R-:W-:Y:S01]  /*1a0f0*/  FSEL R204, R204, -INF , P6 ;  /* 0xff800000cccc7808 */ /* 0x000fe20003000000 */
[----:B------:R-:W-:-:S01]  /*1a100*/  FFMA.FTZ R158, R2, R158, -R15 ;  /* 0x0000009e029e7223 */ /* 0x000fc2000001080f */
[----:B------:R-:W-:Y:S01]  /*1a110*/  FMNMX.FTZ R3, R13, R3, !PT ;  /* 0x000000030d037209 */ /* 0x000fe20007810000 */
[----:B------:R-:W-:-:S01]  /*1a120*/  FFMA.FTZ R159, R2, R159, -R15 ;  /* 0x0000009f029f7223 */ /* 0x000fc2000001080f */
[C---:B------:R-:W-:Y:S01]  /*1a130*/  FMUL.FTZ R12, R2.reuse, R12 ;  /* 0x0000000c020c7220 */ /* 0x040fe20000410000 */
        /* <DEDUP_REMOVED lines=8> */
[--C-:B------:R-:W-:Y:S01]  /*1a1c0*/  FFMA.FTZ R170, R2, R170, -R15.reuse ;  /* 0x000000aa02aa7223 */ /* 0x100fe2000001080f */
[----:B------:R-:W-:Y:S01]  /*1a1d0*/  FMNMX.FTZ R3, R160, R3, !PT ;  /* 0x00000003a0037209 */ /* 0x000fe20007810000 */
[----:B------:R-:W0:Y:S01]  /*1a1e0*/  MUFU.EX2 R12, R12 ;  /* 0x0000000c000c7308 */ /* 0x000e220000000800 */
[----:B------:R-:W-:-:S01]  /*1a1f0*/  FFMA.FTZ R171, R2, R171, -R15 ;  /* 0x000000ab02ab7223 */ /* 0x000fc2000001080f */
[C-C-:B------:R-:W-:Y:S01]  /*1a200*/  FFMA.FTZ R174, R2.reuse, R174, -R15.reuse ;  /* 0x000000ae02ae7223 */ /* 0x140fe2000001080f */
[----:B------:R-:W-:Y:S01]  /*1a210*/  FMNMX.FTZ R3, R161, R3, !PT ;  /* 0x00000003a1037209 */ /* 0x000fe20007810000 */
[C-C-:B------:R-:W-:Y:S01]  /*1a220*/  FFMA.FTZ R175, R2.reuse, R175, -R15.reuse ;  /* 0x000000af02af7223 */ /* 0x140fe2000001080f */
[----:B------:R-:W-:-:S01]  /*1a230*/  FFMA.FTZ R178, R2, R178, -R15 ;  /* 0x000000b202b27223 */ /* 0x000fc2000001080f */
[--C-:B------:R-:W-:Y:S01]  /*1a240*/  FFMA.FTZ R179, R2, R179, -R15.reuse ;  /* 0x000000b302b37223 */ /* 0x100fe2000001080f */
[----:B------:R-:W-:Y:S01]  /*1a250*/  FMNMX.FTZ R3, R164, R3, !PT ;  /* 0x00000003a4037209 */ /* 0x000fe20007810000 */
[----:B------:R-:W-:Y:S01]  /*1a260*/  MUFU.EX2 R158, R158 ;  /* 0x0000009e009e7308 */ /* 0x000fe20000000800 */
[----:B------:R-:W-:-:S01]  /*1a270*/  FFMA.FTZ R182, R2, R182, -R15 ;  /* 0x000000b602b67223 */ /* 0x000fc2000001080f */
[C-C-:B------:R-:W-:Y:S01]  /*1a280*/  FFMA.FTZ R183, R2.reuse, R183, -R15.reuse ;  /* 0x000000b702b77223 */ /* 0x140fe2000001080f */
[----:B------:R-:W-:Y:S01]  /*1a290*/  FMNMX.FTZ R3, R165, R3, !PT ;  /* 0x00000003a5037209 */ /* 0x000fe20007810000 */
[C-C-:B------:R-:W-:Y:S01]  /*1a2a0*/  FFMA.FTZ R186, R2.reuse, R186, -R15.reuse ;  /* 0x000000ba02ba7223 */ /* 0x140fe2000001080f */
[----:B------:R-:W-:-:S01]  /*1a2b0*/  FFMA.FTZ R187, R2, R187, -R15 ;  /* 0x000000bb02bb7223 */ /* 0x000fc2000001080f */
[----:B------:R-:W-:Y:S01]  /*1a2c0*/  FFMA.FTZ R190, R2, R190, -R15 ;  /* 0x000000be02be7223 */ /* 0x000fe2000001080f */
[----:B------:R-:W-:Y:S01]  /*1a2d0*/  FMNMX.FTZ R3, R168, R3, !PT ;  /* 0x00000003a8037209 */ /* 0x000fe20007810000 */
[----:B------:R-:W1:Y:S01]  /*1a2e0*/  MUFU.EX2 R159, R159 ;  /* 0x0000009f009f7308 */ /* 0x000e620000000800 */
[----:B0-----:R-:W-:-:S01]  /*1a2f0*/  FFMA.FTZ R4, R12, R4, R154 ;  /* 0x000000040c047223 */ /* 0x001fc2000001009a */
        /* <DEDUP_REMOVED lines=15> */
[----:B-1----:R-:W-:Y:S01]  /*1a3f0*/  F2FP.SATFINITE.E4M3.F32.PACK_AB_MERGE_C R153, R159, R158, RZ ;  /* 0x0000009e9f99723e */ /* 0x002fe200048070ff */
[C-C-:B------:R-:W-:Y:S01]  /*1a400*/  FFMA.FTZ R210, R2.reuse, R210, -R15.reuse ;  /* 0x000000d202d27223 */ /* 0x140fe2000001080f */
[----:B------:R-:W-:Y:S01]  /*1a410*/  FMNMX.FTZ R3, R177, R3, !PT ;  /* 0x00000003b1037209 */ /* 0x000fe20007810000 */
[C-C-:B------:R-:W-:Y:S01]  /*1a420*/  FFMA.FTZ R211, R2.reuse, R211, -R15.reuse ;  /* 0x000000d302d37223 */ /* 0x140fe2000001080f */
[----:B------:R-:W-:-:S01]  /*1a430*/  FFMA.FTZ R214, R2, R214, -R15 ;  /* 0x000000d602d67223 */ /* 0x000fc2000001080f */
[----:B------:R-:W-:Y:S01]  /*1a440*/  FFMA.FTZ R15, R2, R215, -R15 ;  /* 0x000000d7020f7223 */ /* 0x000fe2000001080f */
[----:B------:R-:W-:Y:S01]  /*1a450*/  FMNMX.FTZ R3, R180, R3, !PT ;  /* 0x00000003b4037209 */ /* 0x000fe20007810000 */
[----:B------:R-:W-:Y:S01]  /*1a460*/  MUFU.EX2 R163, R163 ;  /* 0x000000a300a37308 */ /* 0x000fe20000000800 */
[----:B0-----:R-:W-:-:S01]  /*1a470*/  FADD.FTZ R4, R155, R4 ;  /* 0x000000049b047221 */ /* 0x001fc20000010000 */
[----:B------:R-:W-:Y:S01]  /*1a480*/  F2FP.SATFINITE.E4M3.F32.PACK_AB_MERGE_C R153, R155, R154, R153 ;  /* 0x0000009a9b99723e */ /* 0x000fe20004807099 */
[----:B------:R-:W-:Y:S01]  /*1a490*/  FMUL.FTZ R26, R26, R12 ;  /* 0x0000000c1a1a7220 */ /* 0x000fe20000410000 */
[----:B------:R-:W-:Y:S01]  /*1a4a0*/  FMNMX.FTZ R3, R181, R3, !PT ;  /* 0x00000003b5037209 */ /* 0x000fe20007810000 */
[----:B------:R-:W-:-:S01]  /*1a4b0*/  FADD.FTZ R4, R158, R4 ;  /* 0x000000049e047221 */ /* 0x000fc20000010000 */
[-C--:B------:R-:W-:Y:S01]  /*1a4c0*/  FMUL.FTZ R27, R27, R12.reuse ;  /* 0x0000000c1b1b7220 */ /* 0x080fe20000410000 */
[----:B------:R-:W-:Y:S01]  /*1a4d0*/  FMUL.FTZ R30, R30, R12 ;  /* 0x0000000c1e1e7220 */ /* 0x000fe20000410000 */
[----:B------:R-:W-:Y:S01]  /*1a4e0*/  FMNMX.FTZ R3, R184, R3, !PT ;  /* 0x00000003b8037209 */ /* 0x000fe20007810000 */
[----:B------:R-:W-:-:S01]  /*1a4f0*/  FADD.FTZ R4, R159, R4 ;  /* 0x000000049f047221 */ /* 0x000fc20000010000 */
[----:B------:R-:W-:Y:S01]  /*1a500*/  MUFU.EX2 R166, R166 ;  /* 0x000000a600a67308 */ /* 0x000fe20000000800 */
[-C--:B------:R-:W-:Y:S01]  /*1a510*/  FMUL.FTZ R31, R31, R12.reuse ;  /* 0x0000000c1f1f7220 */ /* 0x080fe20000410000 */
[----:B------:R-:W-:Y:S01]  /*1a520*/  FMNMX.FTZ R3, R185, R3, !PT ;  /* 0x00000003b9037209 */ /* 0x000fe20007810000 */
[-C--:B------:R-:W-:Y:S01]  /*1a530*/  FMUL.FTZ R34, R34, R12.reuse ;  /* 0x0000000c22227220 */ /* 0x080fe20000410000 */
[-C--:B------:R-:W-:Y:S01]  /*1a540*/  FMUL.FTZ R35, R35, R12.reuse ;  /* 0x0000000c23237220 */ /* 0x080fe20000410000 */
[-C--:B------:R-:W-:Y:S01]  /*1a550*/  FMUL.FTZ R38, R38, R12.reuse ;  /* 0x0000000c26267220 */ /* 0x080fe20000410000 */
[----:B------:R-:W-:Y:S01]  /*1a560*/  FMNMX.FTZ R3, R188, R3, !PT ;  /* 0x00000003bc037209 */ /* 0x000fe20007810000 */
[-C--:B------:R-:W-:Y:S01]  /*1a570*/  FMUL.FTZ R39, R39, R12.reuse ;  /* 0x0000000c27277220 */ /* 0x080fe20000410000 */
        /* <DEDUP_REMOVED lines=79> */
[----:B0-----:R-:W-:Y:S01]  /*1aa70*/  FMNMX.FTZ R3, R3, R14, !PT ;  /* 0x0000000e03037209 */ /* 0x001fe20007810000 */
[----:B------:R-:W-:Y:S01]  /*1aa80*/  MUFU.EX2 R187, R187 ;  /* 0x000000bb00bb7308 */ /* 0x000fe20000000800 */
[----:B------:R-:W-:-:S03]  /*1aa90*/  FMUL.FTZ R151, R151, R12 ;  /* 0x0000000c97977220 */ /* 0x000fc60000410000 */
[----:B------:R-:W0:Y:S04]  /*1aaa0*/  SHFL.BFLY PT, R14, R3, 0x1, 0x1f ;  /* 0x0c201f00030e7f89 */ /* 0x000e2800000e0000 */
[----:B------:R-:W-:Y:S08]  /*1aab0*/  MUFU.EX2 R190, R190 ;  /* 0x000000be00be7308 */ /* 0x000ff00000000800 */
[----:B------:R-:W-:Y:S08]  /*1aac0*/  MUFU.EX2 R191, R191 ;  /* 0x000000bf00bf7308 */ /* 0x000ff00000000800 */
[----:B------:R-:W-:Y:S01]  /*1aad0*/  MUFU.EX2 R194, R194 ;  /* 0x000000c200c27308 */ /* 0x000fe20000000800 */
[----:B0-----:R-:W-:-:S04]  /*1aae0*/  FMNMX.FTZ R3, R3, R14, !PT ;  /* 0x0000000e03037209 */ /* 0x001fc80007810000 */
[----:B------:R-:W-:Y:S01]  /*1aaf0*/  FSETP.NEU.FTZ.AND P1, PT, R3, -INF , PT ;  /* 0xff8000000300780b */ /* 0x000fe20003f3d000 */
[----:B------:R-:W-:-:S02]  /*1ab00*/  FFMA.FTZ R21, R2, R3, -8 ;  /* 0xc100000002157423 */ /* 0x000fc40000010003 */
[----:B------:R-:W-:Y:S01]  /*1ab10*/  MUFU.EX2 R195, R195 ;  /* 0x000000c300c37308 */ /* 0x000fe20000000800 */
[----:B------:R-:W-:Y:S02]  /*1ab20*/  FSEL R14, R3, RZ, P1 ;  /* 0x000000ff030e7208 */ /* 0x000fe40000800000 */
[----:B------:R-:W-:-:S03]  /*1ab30*/  FSEL R21, R21, RZ, P1 ;  /* 0x000000ff15157208 */ /* 0x000fc60000800000 */
[----:B------:R-:W-:Y:S02]  /*1ab40*/  FADD.FTZ R11, -R14, R11 ;  /* 0x0000000b0e0b7221 */ /* 0x000fe40000010100 */
[----:B------:R-:W-:Y:S01]  /*1ab50*/  MUFU.EX2 R198, R198 ;  /* 0x000000c600c67308 */ /* 0x000fe20000000800 */
[----:B------:R-:W-:-:S01]  /*1ab60*/  FFMA.FTZ R152, R2, R152, -R21 ;  /* 0x0000009802987223 */ /* 0x000fc20000010815 */
[C-C-:B------:R-:W-:Y:S01]  /*1ab70*/  FFMA.FTZ R13, R2.reuse, R13, -R21.reuse ;  /* 0x0000000d020d7223 */ /* 0x140fe20000010815 */
[C---:B------:R-:W-:Y:S01]  /*1ab80*/  FMUL.FTZ R11, R2.reuse, R11 ;  /* 0x0000000b020b7220 */ /* 0x040fe20000410000 */
[C-C-:B------:R-:W-:Y:S01]  /*1ab90*/  FFMA.FTZ R14, R2.reuse, R156, -R21.reuse ;  /* 0x0000009c020e7223 */ /* 0x140fe20000010815 */
[----:B------:R-:W-:-:S01]  /*1aba0*/  FFMA.FTZ R156, R2, R157, -R21 ;  /* 0x0000009d029c7223 */ /* 0x000fc20000010815 */
[C-C-:B------:R-:W-:Y:S01]  /*1abb0*/  FFMA.FTZ R154, R2.reuse, R160, -R21.reuse ;  /* 0x000000a0029a7223 */ /* 0x140fe20000010815 */
[----:B------:R-:W-:-:S01]  /*1abc0*/  FFMA.FTZ R155, R2, R161, -R21 ;  /* 0x000000a1029b7223 */ /* 0x000fc20000010815 */
[----:B------:R-:W-:Y:S01]  /*1abd0*/  MUFU.EX2 R152, R152 ;  /* 0x0000009800987308 */ /* 0x000fe20000000800 */
[----:B------:R-:W-:-:S01]  /*1abe0*/  FFMA.FTZ R159, R2, R164, -R21 ;  /* 0x000000a4029f7223 */ /* 0x000fc20000010815 */
[C-C-:B------:R-:W-:Y:S01]  /*1abf0*/  FFMA.FTZ R161, R2.reuse, R165, -R21.reuse ;  /* 0x000000a502a17223 */ /* 0x140fe20000010815 */
[----:B------:R-:W-:-:S01]  /*1ac00*/  FFMA.FTZ R165, R2, R172, -R21 ;  /* 0x000000ac02a57223 */ /* 0x000fc20000010815 */
[----:B------:R-:W-:-:S02]  /*1ac10*/  IMAD.U32 R172, RZ, RZ, UR38 ;  /* 0x00000026ffac7e24 */ /* 0x000fc4000f8e00ff */
[----:B------:R-:W-:-:S01]  /*1ac20*/  FFMA.FTZ R157, R2, R168, -R21 ;  /* 0x000000a8029d7223 */ /* 0x000fc20000010815 */
[C-C-:B------:R-:W-:Y:S01]  /*1ac30*/  FFMA.FTZ R158, R2.reuse, R169, -R21.reuse ;  /* 0x000000a9029e7223 */ /* 0x140fe20000010815 */
[----:B------:R-:W-:-:S01]  /*1ac40*/  FFMA.FTZ R168, R2, R173, -R21 ;  /* 0x000000ad02a87223 */ /* 0x000fc20000010815 */
[----:B------:R-:W0:Y:S01]  /*1ac50*/  MUFU.EX2 R11, R11 ;  /* 0x0000000b000b7308 */ /* 0x000e220000000800 */
[----:B------:R-:W-:-:S01]  /*1ac60*/  FFMA.FTZ R160, R2, R176, -R21 ;  /* 0x000000b002a07223 */ /* 0x000fc20000010815 */
[C-C-:B------:R-:W-:Y:S01]  /*1ac70*/  FFMA.FTZ R164, R2.reuse, R177, -R21.reuse ;  /* 0x000000b102a47223 */ /* 0x140fe20000010815 */
[----:B------:R-:W-:-:S01]  /*1ac80*/  FFMA.FTZ R169, R2, R180, -R21 ;  /* 0x000000b402a97223 */ /* 0x000fc20000010815 */
[C-C-:B------:R-:W-:Y:S01]  /*1ac90*/  FFMA.FTZ R181, R2.reuse, R181, -R21.reuse ;  /* 0x000000b502b57223 */ /* 0x140fe20000010815 */
[----:B------:R-:W-:-:S01]  /*1aca0*/  FFMA.FTZ R184, R2, R184, -R21 ;  /* 0x000000b802b87223 */ /* 0x000fc20000010815 */
[C-C-:B------:R-:W-:Y:S01]  /*1acb0*/  FFMA.FTZ R185, R2.reuse, R185, -R21.reuse ;  /* 0x000000b902b97223 */ /* 0x140fe20000010815 */
[----:B------:R-:W-:-:S01]  /*1acc0*/  FFMA.FTZ R188, R2, R188, -R21 ;  /* 0x000000bc02bc7223 */ /* 0x000fc20000010815 */
[----:B------:R-:W1:Y:S01]  /*1acd0*/  MUFU.EX2 R13, R13 ;  /* 0x0000000d000d7308 */ /* 0x000e620000000800 */
[----:B------:R-:W-:-:S01]  /*1ace0*/  FFMA.FTZ R189, R2, R189, -R21 ;  /* 0x000000bd02bd7223 */ /* 0x000fc20000010815 */
[C-C-:B------:R-:W-:Y:S01]  /*1acf0*/  FFMA.FTZ R192, R2.reuse, R192, -R21.reuse ;  /* 0x000000c002c07223 */ /* 0x140fe20000010815 */
[----:B------:R-:W-:-:S01]  /*1ad00*/  FFMA.FTZ R193, R2, R193, -R21 ;  /* 0x000000c102c17223 */ /* 0x000fc20000010815 */
[C-C-:B------:R-:W-:Y:S01]  /*1ad10*/  FFMA.FTZ R196, R2.reuse, R196, -R21.reuse ;  /* 0x000000c402c47223 */ /* 0x140fe20000010815 */
[----:B------:R-:W-:-:S01]  /*1ad20*/  FFMA.FTZ R197, R2, R197, -R21 ;  /* 0x000000c502c57223 */ /* 0x000fc20000010815 */
[C-C-:B------:R-:W-:Y:S01]  /*1ad30*/  FFMA.FTZ R200, R2.reuse, R200, -R21.reuse ;  /* 0x000000c802c87223 */ /* 0x140fe20000010815 */
[----:B------:R-:W-:-:S01]  /*1ad40*/  FFMA.FTZ R201, R2, R201, -R21 ;  /* 0x000000c902c97223 */ /* 0x000fc20000010815 */
[----:B------:R-:W3:Y:S01]  /*1ad50*/  MUFU.EX2 R14, R14 ;  /* 0x0000000e000e7308 */ /* 0x000ee20000000800 */
[----:B0-----:R-:W-:-:S01]  /*1ad60*/  FFMA.FTZ R5, R11, R5, R152 ;  /* 0x000000050b057223 */ /* 0x001fc20000010098 */
[C-C-:B------:R-:W-:Y:S01]  /*1ad70*/  FFMA.FTZ R204, R2.reuse, R204, -R21.reuse ;  /* 0x000000cc02cc7223 */ /* 0x140fe20000010815 */
[----:B------:R-:W-:-:S01]  /*1ad80*/  FFMA.FTZ R205, R2, R205, -R21 ;  /* 0x000000cd02cd7223 */ /* 0x000fc20000010815 */
[C-C-:B------:R-:W-:Y:S01]  /*1ad90*/  FFMA.FTZ R208, R2.reuse, R208, -R21.reuse ;  /* 0x000000d002d07223 */ /* 0x140fe20000010815 */
[----:B------:R-:W-:-:S01]  /*1ada0*/  FFMA.FTZ R209, R2, R209, -R21 ;  /* 0x000000d102d17223 */ /* 0x000fc20000010815 */
[C-C-:B------:R-:W-:Y:S01]  /*1adb0*/  FFMA.FTZ R212, R2.reuse, R212, -R21.reuse ;  /* 0x000000d402d47223 */ /* 0x140fe20000010815 */
[----:B------:R-:W-:-:S01]  /*1adc0*/  FFMA.FTZ R21, R2, R213, -R21 ;  /* 0x000000d502157223 */ /* 0x000fc20000010815 */
[----:B------:R-:W0:Y:S01]  /*1add0*/  MUFU.EX2 R156, R156 ;  /* 0x0000009c009c7308 */ /* 0x000e220000000800 */
        /* <DEDUP_REMOVED lines=16> */
[C---:B0-----:R-:W-:Y:S01]  /*1aee0*/  F2FP.SATFINITE.E4M3.F32.PACK_AB_MERGE_C R14, R156.reuse, R14, RZ ;  /* 0x0000000e9c0e723e */ /* 0x041fe200048070ff */
[----:B------:R-:W-:Y:S01]  /*1aef0*/  FADD.FTZ R156, R156, R5 ;  /* 0x000000059c9c7221 */ /* 0x000fe20000010000 */
[----:B------:R-:W-:-:S02]  /*1af00*/  VIADD R5, R7, 0x38840 ;  /* 0x0003884007057836 */ /* 0x000fc40000000000 */
[-C--:B------:R-:W-:Y:S01]  /*1af10*/  FMUL.FTZ R48, R48, R11.reuse ;  /* 0x0000000b30307220 */ /* 0x080fe20000410000 */
[----:B------:R-:W-:Y:S01]  /*1af20*/  F2FP.SATFINITE.E4M3.F32.PACK_AB_MERGE_C R152, R13, R152, R14 ;  /* 0x000000980d98723e */ /* 0x000fe2000480700e */
[-C--:B------:R-:W-:Y:S01]  /*1af30*/  FMUL.FTZ R49, R49, R11.reuse ;  /* 0x0000000b31317220 */ /* 0x080fe20000410000 */
[-C--:B------:R-:W-:Y:S01]  /*1af40*/  FMUL.FTZ R52, R52, R11.reuse ;  /* 0x0000000b34347220 */ /* 0x080fe20000410000 */
[----:B------:R-:W0:Y:S01]  /*1af50*/  MUFU.EX2 R159, R159 ;  /* 0x0000009f009f7308 */ /* 0x000e220000000800 */
[----:B------:R-:W-:Y:S01]  /*1af60*/  PRMT R5, R172, 0x654, R5 ;  /* 0x00000654ac057816 */ /* 0x000fe20000000005 */
[----:B-1----:R-:W-:Y:S01]  /*1af70*/  FADD.FTZ R156, R154, R156 ;  /* 0x0000009c9a9c7221 */ /* 0x002fe20000010000 */
[-C--:B------:R-:W-:Y:S01]  /*1af80*/  FMUL.FTZ R53, R53, R11.reuse ;  /* 0x0000000b35357220 */ /* 0x080fe20000410000 */
[-C--:B------:R-:W-:Y:S01]  /*1af90*/  FMUL.FTZ R56, R56, R11.reuse ;  /* 0x0000000b38387220 */ /* 0x080fe20000410000 */
[----:B------:R1:W-:Y:S01]  /*1afa0*/  SYNCS.ARRIVE.TRANS64.RED.A1T0 RZ, [R5+URZ], RZ ;  /* 0x000000ff05ff79a7 */ /* 0x0003e2000810043f */
[-C--:B------:R-:W-:Y:S01]  /*1afb0*/  FMUL.FTZ R57, R57, R11.reuse ;  /* 0x0000000b39397220 */ /* 0x080fe20000410000 */
[-C--:B------:R-:W-:Y:S01]  /*1afc0*/  FMUL.FTZ R60, R60, R11.reuse ;  /* 0x0000000b3c3c7220 */ /* 0x080fe20000410000 */
[----:B------:R-:W4:Y:S01]  /*1afd0*/  MUFU.EX2 R161, R161 ;  /* 0x000000a100a17308 */ /* 0x000f220000000800 */
[-C--:B------:R-:W-:Y:S01]  /*1afe0*/  FMUL.FTZ R61, R61, R11.reuse ;  /* 0x0000000b3d3d7220 */ /* 0x080fe20000410000 */
[-C--:B------:R-:W-:Y:S01]  /*1aff0*/  FMUL.FTZ R64, R64, R11.reuse ;  /* 0x0000000b40407220 */ /* 0x080fe20000410000 */
[-C--:B------:R-:W-:Y:S01]  /*1b000*/  FMUL.FTZ R65, R65, R11.reuse ;  /* 0x0000000b41417220 */ /* 0x080fe20000410000 */
[----:B------:R-:W-:Y:S01]  /*1b010*/  FMUL.FTZ R68, R68, R11 ;  /* 0x0000000b44447220 */ /* 0x000fe20000410000 */
[----:B-1----:R-:W-:-:S01]  /*1b020*/  FADD.FTZ R5, R162, R4 ;  /* 0x00000004a2057221 */ /* 0x002fc20000010000 */
[----:B---3--:R-:W-:Y:S01]  /*1b030*/  FADD.FTZ R4, R155, R156 ;  /* 0x0000009c9b047221 */ /* 0x008fe20000010000 */
[----:B------:R-:W-:Y:S01]  /*1b040*/  FMUL.FTZ R69, R69, R11 ;  /* 0x0000000b45457220 */ /* 0x000fe20000410000 */
[----:B------:R-:W1:Y:S01]  /*1b050*/  MUFU.EX2 R157, R157 ;  /* 0x0000009d009d7308 */ /* 0x000e620000000800 */
[----:B------:R-:W-:-:S01]  /*1b060*/  FADD.FTZ R5, R163, R5 ;  /* 0x00000005a3057221 */ /* 0x000fc20000010000 */
[----:B0-----:R-:W-:Y:S01]  /*1b070*/  FADD.FTZ R4, R159, R4 ;  /* 0x000000049f047221 */ /* 0x001fe20000010000 */
[-C--:B------:R-:W-:Y:S01]  /*1b080*/  FMUL.FTZ R72, R72, R11.reuse ;  /* 0x0000000b48487220 */ /* 0x080fe20000410000 */
[----:B------:R-:W-:Y:S01]  /*1b090*/  FMUL.FTZ R73, R73, R11 ;  /* 0x0000000b49497220 */ /* 0x000fe20000410000 */
[----:B------:R-:W-:-:S01]  /*1b0a0*/  FADD.FTZ R5, R166, R5 ;  /* 0x00000005a6057221 */ /* 0x000fc20000010000 */
[----:B------:R-:W-:Y:S01]  /*1b0b0*/  F2FP.SATFINITE.E4M3.F32.PACK_AB_MERGE_C R166, R167, R166, RZ ;  /* 0x000000a6a7a6723e */ /* 0x000fe200048070ff */
[----:B------:R-:W-:Y:S01]  /*1b0c0*/  FMUL.FTZ R76, R76, R11 ;  /* 0x0000000b4c4c7220 */ /* 0x000fe20000410000 */
[----:B------:R-:W0:Y:S01]  /*1b0d0*/  MUFU.EX2 R158, R158 ;  /* 0x0000009e009e7308 */ /* 0x000e220000000800 */
[----:B----4-:R-:W-:-:S01]  /*1b0e0*/  FADD.FTZ R4, R161, R4 ;  /* 0x00000004a1047221 */ /* 0x010fc20000010000 */
[----:B------:R-:W-:Y:S01]  /*1b0f0*/  FADD.FTZ R5, R167, R5 ;  /* 0x00000005a7057221 */ /* 0x000fe20000010000 */
[----:B------:R-:W-:Y:S01]  /*1b100*/  F2FP.SATFINITE.E4M3.F32.PACK_AB_MERGE_C R159, R161, R159, RZ ;  /* 0x0000009fa19f723e */ /* 0x000fe200048070ff */
[----:B------:R-:W-:Y:S01]  /*1b110*/  FMUL.FTZ R77, R77, R11 ;  /* 0x0000000b4d4d7220 */ /* 0x000fe20000410000 */
[----:B------:R-:W-:Y:S01]  /*1b120*/  F2FP.SATFINITE.E4M3.F32.PACK_AB_MERGE_C R161, R191, R190, RZ ;  /* 0x000000bebfa1723e */ /* 0x000fe200048070ff */
[----:B------:R-:W-:Y:S01]  /*1b130*/  FADD.FTZ R5, R170, R5 ;  /* 0x00000005aa057221 */ /* 0x000fe20000010000 */
[----:B------:R-:W-:Y:S01]  /*1b140*/  F2FP.SATFINITE.E4M3.F32.PACK_AB_MERGE_C R154, R155, R154, R159 ;  /* 0x0000009a9b9a723e */ /* 0x000fe2000480709f */
[----:B------:R-:W3:Y:S01]  /*1b150*/  MUFU.EX2 R165, R165 ;  /* 0x000000a500a57308 */ /* 0x000ee20000000800 */
[----:B-1----:R-:W-:-:S01]  /*1b160*/  FADD.FTZ R4, R157, R4 ;  /* 0x000000049d047221 */ /* 0x002fc20000010000 */
[----:B------:R-:W-:Y:S01]  /*1b170*/  FADD.FTZ R5, R171, R5 ;  /* 0x00000005ab057221 */ /* 0x000fe20000010000 */
[----:B------:R-:W-:Y:S01]  /*1b180*/  F2FP.SATFINITE.E4M3.F32.PACK_AB_MERGE_C R155, R163, R162, R166 ;  /* 0x000000a2a39b723e */ /* 0x000fe200048070a6 */
[----:B------:R-:W-:Y:S01]  /*1b190*/  FMUL.FTZ R80, R80, R11 ;  /* 0x0000000b50507220 */ /* 0x000fe20000410000 */
[----:B------:R-:W-:Y:S01]  /*1b1a0*/  F2FP.SATFINITE.E4M3.F32.PACK_AB_MERGE_C R161, R187, R186, R161 ;  /* 0x000000babba1723e */ /* 0x000fe200048070a1 */
[----:B------:R-:W-:Y:S01]  /*1b1b0*/  FADD.FTZ R5, R174, R5 ;  /* 0x00000005ae057221 */ /* 0x000fe20000010000 */
[----:B------:R-:W-:Y:S01]  /*1b1c0*/  F2FP.SATFINITE.E4M3.F32.PACK_AB_MERGE_C R174, R175, R174, RZ ;  /* 0x000000aeafae723e */ /* 0x000fe200048070ff */
[----:B------:R-:W1:Y:S01]  /*1b1d0*/  MUFU.EX2 R168, R168 ;  /* 0x000000a800a87308 */ /* 0x000e620000000800 */
[----:B0-----:R-:W-:-:S01]  /*1b1e0*/  FADD.FTZ R4, R158, R4 ;  /* 0x000000049e047221 */ /* 0x001fc20000010000 */
[----:B------:R-:W-:Y:S01]  /*1b1f0*/  FADD.FTZ R5, R175, R5 ;  /* 0x00000005af057221 */ /* 0x000fe20000010000 */
[-C--:B------:R-:W-:Y:S01]  /*1b200*/  FMUL.FTZ R81, R81, R11.reuse ;  /* 0x0000000b51517220 */ /* 0x080fe20000410000 */
[-C--:B------:R-:W-:Y:S01]  /*1b210*/  FMUL.FTZ R84, R84, R11.reuse ;  /* 0x0000000b54547220 */ /* 0x080fe20000410000 */
[-C--:B------:R-:W-:Y:S01]  /*1b220*/  FMUL.FTZ R85, R85, R11.reuse ;  /* 0x0000000b55557220 */ /* 0x080fe20000410000 */
[----:B------:R-:W-:Y:S01]  /*1b230*/  FADD.FTZ R5, R178, R5 ;  /* 0x00000005b2057221 */ /* 0x000fe20000010000 */
[----:B------:R-:W-:Y:S01]  /*1b240*/  FMUL.FTZ R88, R88, R11 ;  /* 0x0000000b58587220 */ /* 0x000fe20000410000 */
[----:B------:R-:W0:Y:S01]  /*1b250*/  MUFU.EX2 R160, R160 ;  /* 0x000000a000a07308 */ /* 0x000e220000000800 */
        /* <DEDUP_REMOVED lines=10> */
[----:B------:R-:W-:Y:S01]  /*1b300*/  F2FP.SATFINITE.E4M3.F32.PACK_AB_MERGE_C R156, R168, R165, RZ ;  /* 0x000000a5a89c723e */ /* 0x000fe200048070ff */
[----:B------:R-:W-:Y:S01]  /*1b310*/  FMUL.FTZ R96, R96, R11 ;  /* 0x0000000b60607220 */ /* 0x000fe20000410000 */
[----:B------:R-:W-:Y:S01]  /*1b320*/  F2FP.SATFINITE.E4M3.F32.PACK_AB_MERGE_C R159, R179, R178, R182 ;  /* 0x000000b2b39f723e */ /* 0x000fe200048070b6 */
[----:B------:R-:W-:Y:S01]  /*1b330*/  FADD.FTZ R5, R186, R5 ;  /* 0x00000005ba057221 */ /* 0x000fe20000010000 */
[----:B------:R-:W-:Y:S01]  /*1b340*/  F2FP.SATFINITE.E4M3.F32.PACK_AB_MERGE_C R156, R158, R157, R156 ;  /* 0x0000009d9e9c723e */ /* 0x000fe2000480709c */
[----:B------:R-:W1:Y:S01]  /*1b350*/  MUFU.EX2 R169, R169 ;  /* 0x000000a900a97308 */ /* 0x000e620000000800 */
[----:B0-----:R-:W-:-:S01]  /*1b360*/  FADD.FTZ R4, R160, R4 ;  /* 0x00000004a0047221 */ /* 0x001fc20000010000 */
[----:B------:R-:W-:Y:S01]  /*1b370*/  FADD.FTZ R5, R187, R5 ;  /* 0x00000005bb057221 */ /* 0x000fe20000010000 */
[----:B------:R-:W-:Y:S01]  /*1b380*/  F2FP.SATFINITE.E4M3.F32.PACK_AB_MERGE_C R157, R171, R170, R174 ;  /* 0x000000aaab9d723e */ /* 0x000fe200048070ae */
        /* <DEDUP_REMOVED lines=13> */
[----:B-1----:R-:W-:-:S01]  /*1b460*/  FADD.FTZ R4, R169, R4 ;  /* 0x00000004a9047221 */ /* 0x002fc20000010000 */
[----:B------:R-:W-:Y:S01]  /*1b470*/  FADD.FTZ R5, R195, R5 ;  /* 0x00000005c3057221 */ /* 0x000fe20000010000 */
[-C--:B------:R-:W-:Y:S01]  /*1b480*/  FMUL.FTZ R112, R112, R11.reuse ;  /* 0x0000000b70707220 */ /* 0x080fe20000410000 */
[-C--:B------:R-:W-:Y:S01]  /*1b490*/  FMUL.FTZ R113, R113, R11.reuse ;  /* 0x0000000b71717220 */ /* 0x080fe20000410000 */
[-C--:B------:R-:W-:Y:S01]  /*1b4a0*/  FMUL.FTZ R116, R116, R11.reuse ;  /* 0x0000000b74747220 */ /* 0x080fe20000410000 */
[----:B------:R-:W-:Y:S01]  /*1b4b0*/  FADD.FTZ R5, R198, R5 ;  /* 0x00000005c6057221 */ /* 0x000fe20000010000 */
[----:B------:R-:W-:Y:S01]  /*1b4c0*/  FMUL.FTZ R117, R117, R11 ;  /* 0x0000000b75757220 */ /* 0x000fe20000410000 */
[----:B------:R-:W1:Y:S01]  /*1b4d0*/  MUFU.EX2 R185, R185 ;  /* 0x000000b900b97308 */ /* 0x000e620000000800 */
[----:B0-----:R-:W-:-:S01]  /*1b4e0*/  FADD.FTZ R4, R181, R4 ;  /* 0x00000004b5047221 */ /* 0x001fc20000010000 */
[----:B------:R-:W-:Y:S01]  /*1b4f0*/  F2FP.SATFINITE.E4M3.F32.PACK_AB_MERGE_C R169, R181, R169, RZ ;  /* 0x000000a9b5a9723e */ /* 0x000fe200048070ff */
[-C--:B------:R-:W-:Y:S01]  /*1b500*/  FMUL.FTZ R120, R120, R11.reuse ;  /* 0x0000000b78787220 */ /* 0x080fe20000410000 */
[-C--:B------:R-:W-:Y:S01]  /*1b510*/  FMUL.FTZ R121, R121, R11.reuse ;  /* 0x0000000b79797220 */ /* 0x080fe20000410000 */
[-C--:B------:R-:W-:Y:S01]  /*1b520*/  FMUL.FTZ R124, R124, R11.reuse ;  /* 0x0000000b7c7c7220 */ /* 0x080fe20000410000 */
[----:B------:R-:W-:Y:S01]  /*1b530*/  F2FP.SATFINITE.E4M3.F32.PACK_AB_MERGE_C R158, R164, R160, R169 ;  /* 0x000000a0a49e723e */ /* 0x000fe200048070a9 */
        /* <DEDUP_REMOVED lines=18> */
[----:B0-----:R-:W-:-:S07]  /*1b660*/  FADD.FTZ R4, R188, R4 ;  /* 0x00000004bc047221 */ /* 0x001fce0000010000 */
[----:B------:R-:W0:Y:S01]  /*1b670*/  MUFU.EX2 R193, R193 ;  /* 0x000000c100c17308 */ /* 0x000e220000000800 */
[----:B---3--:R-:W-:-:S01]  /*1b680*/  FADD.FTZ R4, R189, R4 ;  /* 0x00000004bd047221 */ /* 0x008fc20000010000 */
[----:B------:R-:W-:-:S04]  /*1b690*/  F2FP.SATFINITE.E4M3.F32.PACK_AB_MERGE_C R188, R189, R188, RZ ;  /* 0x000000bcbdbc723e */ /* 0x000fc800048070ff */
[----:B------:R-:W-:Y:S02]  /*1b6a0*/  F2FP.SATFINITE.E4M3.F32.PACK_AB_MERGE_C R160, R185, R184, R188 ;  /* 0x000000b8b9a0723e */ /* 0x000fe400048070bc */
[----:B------:R-:W3:Y:S01]  /*1b6b0*/  MUFU.EX2 R196, R196 ;  /* 0x000000c400c47308 */ /* 0x000ee20000000800 */
[----:B-1----:R-:W-:-:S07]  /*1b6c0*/  FADD.FTZ R4, R192, R4 ;  /* 0x00000004c0047221 */ /* 0x002fce0000010000 */
[----:B------:R-:W1:Y:S01]  /*1b6d0*/  MUFU.EX2 R197, R197 ;  /* 0x000000c500c57308 */ /* 0x000e620000000800 */
[----:B0-----:R-:W-:-:S07]  /*1b6e0*/  FADD.FTZ R4, R193, R4 ;  /* 0x00000004c1047221 */ /* 0x001fce0000010000 */
[----:B------:R-:W0:Y:S01]  /*1b6f0*/  MUFU.EX2 R199, R199 ;  /* 0x000000c700c77308 */ /* 0x000e220000000800 */
[----:B---3--:R-:W-:-:S07]  /*1b700*/  FADD.FTZ R4, R196, R4 ;  /* 0x00000004c4047221 */ /* 0x008fce0000010000 */
[----:B------:R-:W3:Y:S01]  /*1b710*/  MUFU.EX2 R200, R200 ;  /* 0x000000c800c87308 */ /* 0x000ee20000000800 */
[----:B-1----:R-:W-:-:S01]  /*1b720*/  FADD.FTZ R4, R197, R4 ;  /* 0x00000004c5047221 */ /* 0x002fc20000010000 */
[----:B------:R-:W-:-:S04]  /*1b730*/  F2FP.SATFINITE.E4M3.F32.PACK_AB_MERGE_C R196, R197, R196, RZ ;  /* 0x000000c4c5c4723e */ /* 0x000fc800048070ff */
[----:B------:R-:W-:Y:S02]  /*1b740*/  F2FP.SATFINITE.E4M3.F32.PACK_AB_MERGE_C R162, R193, R192, R196 ;  /* 0x000000c0c1a2723e */ /* 0x000fe400048070c4 */
[----:B------:R-:W1:Y:S01]  /*1b750*/  MUFU.EX2 R202, R202 ;  /* 0x000000ca00ca7308 */ /* 0x000e620000000800 */
[----:B0-----:R-:W-:-:S01]  /*1b760*/  FADD.FTZ R5, R199, R5 ;  /* 0x00000005c7057221 */ /* 0x001fc20000010000 */
[----:B------:R-:W-:-:S04]  /*1b770*/  F2FP.SATFINITE.E4M3.F32.PACK_AB_MERGE_C R198, R199, R198, RZ ;  /* 0x000000c6c7c6723e */ /* 0x000fc800048070ff */
[----:B------:R-:W-:Y:S02]  /*1b780*/  F2FP.SATFINITE.E4M3.F32.PACK_AB_MERGE_C R163, R195, R194, R198 ;  /* 0x000000c2c3a3723e */ /* 0x000fe400048070c6 */
[----:B------:R-:W0:Y:S01]  /*1b790*/  MUFU.EX2 R201, R201 ;  /* 0x000000c900c97308 */ /* 0x000e220000000800 */
[----:B---3--:R-:W-:-:S07]  /*1b7a0*/  FADD.FTZ R4, R200, R4 ;  /* 0x00000004c8047221 */ /* 0x008fce0000010000 */
[----:B------:R-:W3:Y:S01]  /*1b7b0*/  MUFU.EX2 R203, R203 ;  /* 0x000000cb00cb7308 */ /* 0x000ee20000000800 */
[----:B-1----:R-:W-:-:S07]  /*1b7c0*/  FADD.FTZ R165, R202, R5 ;  /* 0x00000005caa57221 */ /* 0x002fce0000010000 */
[----:B------:R-:W1:Y:S01]  /*1b7d0*/  MUFU.EX2 R206, R206 ;  /* 0x000000ce00ce7308 */ /* 0x000e620000000800 */
[----:B0-----:R-:W-:-:S07]  /*1b7e0*/  FADD.FTZ R5, R201, R4 ;  /* 0x00000004c9057221 */ /* 0x001fce0000010000 */
[----:B------:R-:W0:Y:S01]  /*1b7f0*/  MUFU.EX2 R207, R207 ;  /* 0x000000cf00cf7308 */ /* 0x000e220000000800 */
[----:B---3--:R-:W-:-:S07]  /*1b800*/  FADD.FTZ R4, R203, R165 ;  /* 0x000000a5cb047221 */ /* 0x008fce0000010000 */
[----:B------:R-:W3:Y:S01]  /*1b810*/  MUFU.EX2 R204, R204 ;  /* 0x000000cc00cc7308 */ /* 0x000ee20000000800 */
[----:B-1----:R-:W-:-:S07]  /*1b820*/  FADD.FTZ R4, R206, R4 ;  /* 0x00000004ce047221 */ /* 0x002fce0000010000 */
[----:B------:R-:W1:Y:S01]  /*1b830*/  MUFU.EX2 R210, R210 ;  /* 0x000000d200d27308 */ /* 0x000e620000000800 */
[----:B0-----:R-:W-:-:S01]  /*1b840*/  FADD.FTZ R4, R207, R4 ;  /* 0x00000004cf047221 */ /* 0x001fc20000010000 */
[----:B------:R-:W-:-:S06]  /*1b850*/  F2FP.SATFINITE.E4M3.F32.PACK_AB_MERGE_C R206, R207, R206, RZ ;  /* 0x000000cecfce723e */ /* 0x000fcc00048070ff */
[----:B------:R-:W0:Y:S01]  /*1b860*/  MUFU.EX2 R205, R205 ;  /* 0x000000cd00cd7308 */ /* 0x000e220000000800 */
[----:B---3--:R-:W-:-:S07]  /*1b870*/  FADD.FTZ R5, R204, R5 ;  /* 0x00000005cc057221 */ /* 0x008fce0000010000 */
[----:B------:R-:W3:Y:S01]  /*1b880*/  MUFU.EX2 R211, R211 ;  /* 0x000000d300d37308 */ /* 0x000ee20000000800 */
[----:B-1----:R-:W-:-:S07]  /*1b890*/  FADD.FTZ R4, R210, R4 ;  /* 0x00000004d2047221 */ /* 0x002fce0000010000 */
[----:B------:R-:W1:Y:S01]  /*1b8a0*/  MUFU.EX2 R208, R208 ;  /* 0x000000d000d07308 */ /* 0x000e620000000800 */
[----:B0-----:R-:W-:-:S01]  /*1b8b0*/  FADD.FTZ R5, R205, R5 ;  /* 0x00000005cd057221 */ /* 0x001fc20000010000 */
[----:B------:R-:W-:-:S04]  /*1b8c0*/  F2FP.SATFINITE.E4M3.F32.PACK_AB_MERGE_C R165, R205, R204, RZ ;  /* 0x000000cccda5723e */ /* 0x000fc800048070ff */
[----:B------:R-:W-:Y:S02]  /*1b8d0*/  F2FP.SATFINITE.E4M3.F32.PACK_AB_MERGE_C R164, R201, R200, R165 ;  /* 0x000000c8c9a4723e */ /* 0x000fe400048070a5 */
[----:B------:R-:W0:Y:S01]  /*1b8e0*/  MUFU.EX2 R214, R214 ;  /* 0x000000d600d67308 */ /* 0x000e220000000800 */
[----:B---3--:R-:W-:-:S01]  /*1b8f0*/  FADD.FTZ R4, R211, R4 ;  /* 0x00000004d3047221 */ /* 0x008fc20000010000 */
[----:B------:R-:W-:-:S06]  /*1b900*/  F2FP.SATFINITE.E4M3.F32.PACK_AB_MERGE_C R165, R203, R202, R206 ;  /* 0x000000cacba5723e */ /* 0x000fcc00048070ce */
[----:B------:R-:W3:Y:S01]  /*1b910*/  MUFU.EX2 R209, R209 ;  /* 0x000000d100d17308 */ /* 0x000ee20000000800 */
[----:B-1----:R-:W-:-:S07]  /*1b920*/  FADD.FTZ R5, R208, R5 ;  /* 0x00000005d0057221 */ /* 0x002fce0000010000 */
[----:B------:R-:W1:Y:S01]  /*1b930*/  MUFU.EX2 R15, R15 ;  /* 0x0000000f000f7308 */ /* 0x000e620000000800 */
[----:B0-----:R-:W-:-:S07]  /*1b940*/  FADD.FTZ R4, R214, R4 ;  /* 0x00000004d6047221 */ /* 0x001fce0000010000 */
[----:B------:R-:W0:Y:S01]  /*1b950*/  MUFU.EX2 R212, R212 ;  /* 0x000000d400d47308 */ /* 0x000e220000000800 */
[----:B---3--:R-:W-:-:S07]  /*1b960*/  FADD.FTZ R5, R209, R5 ;  /* 0x00000005d1057221 */ /* 0x008fce0000010000 */
[----:B------:R-:W3:Y:S01]  /*1b970*/  MUFU.EX2 R21, R21 ;  /* 0x0000001500157308 */ /* 0x000ee20000000800 */
[C---:B-1----:R-:W-:Y:S01]  /*1b980*/  F2FP.SATFINITE.E4M3.F32.PACK_AB_MERGE_C R167, R15.reuse, R214, RZ ;  /* 0x000000d60fa7723e */ /* 0x042fe200048070ff */
[----:B------:R-:W-:-:S03]  /*1b990*/  FADD.FTZ R4, R15, R4 ;  /* 0x000000040f047221 */ /* 0x000fc60000010000 */
[----:B------:R-:W-:Y:S01]  /*1b9a0*/  F2FP.SATFINITE.E4M3.F32.PACK_AB_MERGE_C R167, R211, R210, R167 ;  /* 0x000000d2d3a7723e */ /* 0x000fe200048070a7 */
[----:B0-----:R-:W-:-:S01]  /*1b9b0*/  FADD.FTZ R5, R212, R5 ;  /* 0x00000005d4057221 */ /* 0x001fc20000010000 */
[----:B---3--:R-:W-:-:S03]  /*1b9c0*/  F2FP.SATFINITE.E4M3.F32.PACK_AB_MERGE_C R15, R21, R212, RZ ;  /* 0x000000d4150f723e */ /* 0x008fc600048070ff */
[----:B------:R-:W-:Y:S01]  /*1b9d0*/  FADD.FTZ R5, R21, R5 ;  /* 0x0000000515057221 */ /* 0x000fe20000010000 */
[----:B------:R-:W-:Y:S01]  /*1b9e0*/  F2FP.SATFINITE.E4M3.F32.PACK_AB_MERGE_C R166, R209, R208, R15 ;  /* 0x000000d0d1a6723e */ /* 0x000fe2000480700f */
[----:B------:R-:W-:Y:S06]  /*1b9f0*/  @!P0 BRA `(.L_x_3118) ;  /* 0x0000000000048947 */ /* 0x000fec0003800000 */
[----:B------:R-:W-:Y:S01]  /*1ba00*/  BPT.TRAP 0x1 ;  /* 0x000000040000795c */ /* 0x000fe20000300000 */
.L_x_3118:
[----:B------:R0:W1:Y:S01]  /*1ba10*/  SYNCS.PHASECHK.TRANS64.TRYWAIT P1, [R7+URZ+0x38850], R8 ;  /* 0x03885008070075a7 */ /* 0x000062000802017f */
[----:B------:R-:W-:Y:S05]  /*1ba20*/  @!P0 BRA `(.L_x_3119) ;  /* 0x0000000000048947 */ /* 0x000fea0003800000 */
[----:B------:R-:W-:Y:S01]  /*1ba30*/  BPT.TRAP 0x1 ;  /* 0x000000040000795c */ /* 0x000fe20000300000 */
.L_x_3119:
[----:B------:R-:W-:Y:S01]  /*1ba40*/  BSSY B0, `(.L_x_3120) ;  /* 0x0000006000007945 */ /* 0x000fe20003800000 */
[----:B------:R-:W-:Y:S01]  /*1ba50*/  LEA R12, R9, UR42, 0xb ;  /* 0x0000002a090c7c11 */ /* 0x000fe2000f8e58ff */
[----:B------:R-:W-:Y:S02]  /*1ba60*/  IMAD.MOV.U32 R13, RZ, RZ, 0x40000040 ;  /* 0x40000040ff0d7424 */ /* 0x000fe400078e00ff */
[----:B-1----:R-:W-:Y:S05]  /*1ba70*/  @P1 BRA `(.L_x_3121) ;  /* 0x0000000000081947 */ /* 0x002fea0003800000 */
[----:B------:R-:W1:Y:S02]  /*1ba80*/  SYNCS.PHASECHK.TRANS64.TRYWAIT P1, [R7+URZ+0x38850], R8 ;  /* 0x03885008070075a7 */ /* 0x000e64000802017f */
[----:B-1----:R-:W-:Y:S05]  /*1ba90*/  @!P1 BRA `(.L_x_3122) ;  /* 0x0000011800689947 */ /* 0x002fea0003800000 */
.L_x_3121:
[----:B------:R-:W-:Y:S05]  /*1baa0*/  BSYNC B0 ;  /* 0x0000000000007941 */ /* 0x000fea0003800000 */
.L_x_3120:
[----:B------:R-:W3:Y:S01]  /*1bab0*/  S2R R11, SR_TID.X ;  /* 0x00000000000b7919 */ /* 0x000ee20000002100 */
[----:B------:R-:W-:Y:S05]  /*1bac0*/  WARPSYNC.ALL ;  /* 0x0000000000007948 */ /* 0x000fea0003800000 */
[C---:B------:R-:W-:Y:S01]  /*1bad0*/  R2UR UR6, R12.reuse ;  /* 0x000000000c0672ca */ /* 0x040fe200000e0000 */
[----:B01----:R-:W-:Y:S01]  /*1bae0*/  VIADD R8, R12, 0x2 ;  /* 0x000000020c087836 */ /* 0x003fe20000000000 */
[----:B------:R-:W-:Y:S01]  /*1baf0*/  R2UR UR7, R13 ;  /* 0x000000000d0772ca */ /* 0x000fe200000e0000 */
[----:B------:R-:W-:Y:S01]  /*1bb00*/  IMAD.MOV.U32 R13, RZ, RZ, 0x40000040 ;  /* 0x40000040ff0d7424 */ /* 0x000fe200078e00ff */
[----:B------:R-:W-:-:S02]  /*1bb10*/  MOV R9, 0x40000040 ;  /* 0x4000004000097802 */ /* 0x000fc40000000f00 */
[----:B---3--:R-:W-:-:S05]  /*1bb20*/  SHF.R.U32.HI R11, RZ, 0x7, R11 ;  /* 0x00000007ff0b7819 */ /* 0x008fca000001160b */
[----:B------:R-:W-:-:S05]  /*1bb30*/  VIADD R11, R11, 0x8 ;  /* 0x000000080b0b7836 */ /* 0x000fca0000000000 */
        /* <DEDUP_REMOVED lines=27> */
.L_x_3123:
[C---:B------:R-:W-:Y:S01]  /*1bcf0*/  ISETP.GT.AND P1, PT, R6.reuse, R20, PT ;  /* 0x000000140600720c */ /* 0x040fe20003f24270 */
[----:B------:R-:W-:Y:S01]  /*1bd00*/  VIADD R7, R7, 0x38860 ;  /* 0x0003886007077836 */ /* 0x000fe20000000000 */
[----:B------:R-:W-:Y:S01]  /*1bd10*/  MOV R12, R0 ;  /* 0x00000000000c7202 */ /* 0x000fe20000000f00 */
[----:B------:R-:W-:Y:S02]  /*1bd20*/  IMAD.U32 R8, RZ, RZ, UR38 ;  /* 0x00000026ff087e24 */ /* 0x000fe4000f8e00ff */
[----:B------:R-:W-:Y:S02]  /*1bd30*/  VIADD R6, R6, 0xffffffff ;  /* 0xffffffff06067836 */ /* 0x000fe40000000000 */
[----:B------:R-:W-:Y:S01]  /*1bd40*/  IMAD.MOV.U32 R11, RZ, RZ, R3 ;  /* 0x000000ffff0b7224 */ /* 0x000fe200078e0003 */
[----:B------:R-:W-:-:S04]  /*1bd50*/  PRMT R7, R8, 0x654, R7 ;  /* 0x0000065408077816 */ /* 0x000fc80000000007 */
[----:B------:R0:W-:Y:S01]  /*1bd60*/  SYNCS.ARRIVE.TRANS64.RED.A1T0 RZ, [R7+URZ], RZ ;  /* 0x000000ff07ff79a7 */ /* 0x0001e2000810043f */
[----:B------:R-:W-:Y:S05]  /*1bd70*/  @P1 BRA `(.L_x_3124) ;  /* 0xffffffd000541947 */ /* 0x000fea000383ffff */
.L_x_3112:
[----:B------:R-:W-:-:S13]  /*1bd80*/  ISETP.GE.AND P1, PT, R6, RZ, PT ;  /* 0x000000ff0600720c */ /* 0x000fda0003f26270 */
[----:B------:R-:W-:Y:S05]  /*1bd90*/  @!P1 BRA `(.L_x_3125) ;  /* 0x0000002400389947 */ /* 0x000fea0003800000 */
[----:B------:R-:W-:Y:S02]  /*1bda0*/  IMAD.MOV.U32 R11, RZ, RZ, R0 ;  /* 0x000000ffff0b7224 */ /* 0x000fe400078e0000 */
[----:B------:R-:W-:-:S07]  /*1bdb0*/  IMAD.MOV.U32 R12, RZ, RZ, R3 ;  /* 0x000000ffff0c7224 */ /* 0x000fce00078e0003 */
.L_x_3137:
[----:B------:R-:W-:Y:S01]  /*1bdc0*/  VIADD R222, R222, 0x1 ;  /* 0x00000001dede7836 */ /* 0x000fe20000000000 */
[----:B------:R-:W-:Y:S05]  /*1bdd0*/  YIELD ;  /* 0x0000000000007946 */ /* 0x000fea0003800000 */
[----:B------:R-:W-:-:S04]  /*1bde0*/  ISETP.NE.AND P1, PT, R222, 0x2, PT ;  /* 0x00000002de00780c */ /* 0x000fc80003f25270 */
[----:B------:R-:W-:Y:S02]  /*1bdf0*/  SEL R9, R222, RZ, P1 ;  /* 0x000000ffde097207 */ /* 0x000fe40000800000 */
[----:B------:R-:W-:-:S03]  /*1be00*/  SEL R0, RZ, 0x1, P1 ;  /* 0x00000001ff007807 */ /* 0x000fc60000800000 */
[----:B------:R-:W-:Y:S01]  /*1be10*/  IMAD.MOV.U32 R222, RZ, RZ, R9 ;  /* 0x000000ffffde7224 */ /* 0x000fe200078e0009 */
[----:B------:R-:W-:Y:S01]  /*1be20*/  LOP3.LUT R223, R223, R0, RZ, 0x3c, !PT ;  /* 0x00000000dfdf7212 */ /* 0x000fe200078e3cff */
[----:B-1----:R-:W-:Y:S06]  /*1be30*/  @!P0 BRA `(.L_x_3126) ;  /* 0x0000000000048947 */ /* 0x002fec0003800000 */
[----:B------:R-:W-:Y:S01]  /*1be40*/  BPT.TRAP 0x1 ;  /* 0x000000040000795c */ /* 0x000fe20000300000 */
.L_x_3126:
[----:B0-----:R-:W-:Y:S01]  /*1be50*/  IMAD R7, R222, 0x8, R22 ;  /* 0x00000008de077824 */ /* 0x001fe200078e0216 */
[----:B------:R-:W-:-:S04]  /*1be60*/  SHF.L.U32 R8, R223, 0x1f, RZ ;  /* 0x0000001fdf087819 */ /* 0x000fc800000006ff */
[----:B------:R0:W1:Y:S01]  /*1be70*/  SYNCS.PHASECHK.TRANS64.TRYWAIT P1, [R7+URZ+0x38830], R8 ;  /* 0x03883008070075a7 */ /* 0x000062000802017f */
[----:B------:R-:W-:Y:S05]  /*1be80*/  @!P0 BRA `(.L_x_3127) ;  /* 0x0000000000048947 */ /* 0x000fea0003800000 */
[----:B------:R-:W-:Y:S01]  /*1be90*/  BPT.TRAP 0x1 ;  /* 0x000000040000795c */ /* 0x000fe20000300000 */
.L_x_3127:
[----:B------:R-:W-:Y:S01]  /*1bea0*/  LEA R14, R9, UR61, 0xb ;  /* 0x0000003d090e7c11 */ /* 0x000fe2000f8e58ff */
[----:B------:R-:W-:-:S03]  /*1beb0*/  IMAD.MOV.U32 R15, RZ, RZ, 0x40000040 ;  /* 0x40000040ff0f7424 */ /* 0x000fc600078e00ff */
[C---:B------:R-:W-:Y:S01]  /*1bec0*/  IADD3 R0, R14.reuse, 0x4, RZ ;  /* 0x000000040e007810 */ /* 0x040fe20007ffe0ff */
[----:B------:R-:W-:Y:S01]  /*1bed0*/  VIADD R20, R14, 0x2 ;  /* 0x000000020e147836 */ /* 0x000fe20000000000 */
[----:B-1----:R-:W-:Y:S06]  /*1bee0*/  @P1 BRA `(.L_x_3128) ;  /* 0x0000000000081947 */ /* 0x002fec0003800000 */
[----:B------:R-:W1:Y:S02]  /*1bef0*/  SYNCS.PHASECHK.TRANS64.TRYWAIT P1, [R7+URZ+0x38830], R8 ;  /* 0x03883008070075a7 */ /* 0x000e64000802017f */
[----:B-1----:R-:W-:Y:S05]  /*1bf00*/  @!P1 BRA `(.L_x_3129) ;  /* 0x0000011400609947 */ /* 0x002fea0003800000 */
.L_x_3128:
[----:B------:R-:W3:Y:S01]  /*1bf10*/  LDL.64 R156, [R1+0x8] ;  /* 0x00000800019c7983 */ /* 0x000ee20000100a00 */
[C---:B------:R-:W-:Y:S01]  /*1bf20*/  VIADD R152, R14.reuse, 0x6 ;  /* 0x000000060e987836 */ /* 0x040fe20000000000 */
[----:B------:R-:W-:Y:S05]  /*1bf30*/  WARPSYNC.ALL ;  /* 0x0000000000007948 */ /* 0x000fea0003800000 */
[----:B------:R-:W-:Y:S01]  /*1bf40*/  R2UR UR10, R14 ;  /* 0x000000000e0a72ca */ /* 0x000fe200000e0000 */
[----:B------:R-:W-:Y:S01]  /*1bf50*/  IMAD.MOV.U32 R153, RZ, RZ, 0x40000040 ;  /* 0x40000040ff997424 */ /* 0x000fe200078e00ff */
[----:B------:R-:W-:Y:S01]  /*1bf60*/  R2UR UR11, R15 ;  /* 0x000000000f0b72ca */ /* 0x000fe200000e0000 */
[----:B------:R-:W-:Y:S01]  /*1bf70*/  IMAD.MOV.U32 R155, RZ, RZ, 0x40000040 ;  /* 0x40000040ff9b7424 */ /* 0x000fe200078e00ff */
[----:B------:R-:W-:Y:S01]  /*1bf80*/  R2UR UR18, R152 ;  /* 0x00000000981272ca */ /* 0x000fe200000e0000 */
[C---:B------:R-:W-:Y:S01]  /*1bf90*/  VIADD R152, R14.reuse, 0x402 ;  /* 0x000004020e987836 */ /* 0x040fe20000000000 */
[----:B------:R-:W-:Y:S01]  /*1bfa0*/  IADD3 R154, R14, 0x404, RZ ;  /* 0x000004040e9a7810 */ /* 0x000fe20007ffe0ff */
[----:B------:R-:W-:Y:S01]  /*1bfb0*/  IMAD.MOV.U32 R21, RZ, RZ, 0x40000040 ;  /* 0x40000040ff157424 */ /* 0x000fe200078e00ff */
[C---:B------:R-:W-:Y:S01]  /*1bfc0*/  R2UR UR19, R153.reuse ;  /* 0x00000000991372ca */ /* 0x040fe200000e0000 */
        /* <DEDUP_REMOVED lines=10> */
[----:B------:R-:W-:Y:S01]  /*1c070*/  IMAD.MOV.U32 R20, RZ, RZ, R0 ;  /* 0x000000ffff147224 */ /* 0x000fe200078e0000 */
        /* <DEDUP_REMOVED lines=17> */
[----:B------:R-:W4:Y:S01]  /*1c190*/  S2R R3, SR_TID.X ;  /* 0x0000000000037919 */ /* 0x000f220000002100 */
[----:B------:R-:W-:-:S02]  /*1c1a0*/  R2UR UR34, R14 ;  /* 0x000000000e2272ca */ /* 0x000fc400000e0000 */
[----:B------:R-:W-:Y:S02]  /*1c1b0*/  R2UR UR35, R15 ;  /* 0x000000000f2372ca */ /* 0x000fe400000e0000 */
[----:B----4-:R-:W-:-:S04]  /*1c1c0*/  SHF.R.U32.HI R3, RZ, 0x7, R3 ;  /* 0x00000007ff037819 */ /* 0x010fc80000011603 */
[----:B--2---:R-:W-:Y:S02]  /*1c1d0*/  IADD3 R10, -R3, 0xb, RZ ;  /* 0x0000000b030a7810 */ /* 0x004fe40007ffe1ff */
[----:B---3--:R-:W-:Y:S02]  /*1c1e0*/  R2UR UR8, R156 ;  /* 0x000000009c0872ca */ /* 0x008fe400000e0000 */
        /* <DEDUP_REMOVED lines=28> */
.L_x_3130:
[----:B------:R-:W-:Y:S01]  /*1c3b0*/  FMNMX.FTZ R0, R152, R12, !PT ;  /* 0x0000000c98007209 */ /* 0x000fe20007810000 */
[----:B------:R-:W-:-:S03]  /*1c3c0*/  IMAD.U32 R20, RZ, RZ, UR38 ;  /* 0x00000026ff147e24 */ /* 0x000fc6000f8e00ff */
        /* <DEDUP_REMOVED lines=31> */
[----:B------:R-:W3:Y:S02]  /*1c5c0*/  SHFL.BFLY PT, R3, R0, 0x2, 0x1f ;  /* 0x0c401f0000037f89 */ /* 0x000ee400000e0000 */
[----:B---3--:R-:W-:-:S05]  /*1c5d0*/  FMNMX.FTZ R3, R0, R3, !PT ;  /* 0x0000000300037209 */ /* 0x008fca0007810000 */
[----:B------:R-:W3:Y:S02]  /*1c5e0*/  SHFL.BFLY PT, R0, R3, 0x1, 0x1f ;  /* 0x0c201f0003007f89 */ /* 0x000ee400000e0000 */
[----:B---3--:R-:W-:-:S05]  /*1c5f0*/  FMNMX.FTZ R3, R3, R0, !PT ;  /* 0x0000000003037209 */ /* 0x008fca0007810000 */
[----:B------:R-:W-:Y:S01]  /*1c600*/  FADD.FTZ R0, -R3, R12 ;  /* 0x0000000c03007221 */ /* 0x000fe20000010100 */
[----:B------:R-:W-:-:S03]  /*1c610*/  FFMA.FTZ R13, R2, R3, -8 ;  /* 0xc1000000020d7423 */ /* 0x000fc60000010003 */
[C---:B------:R-:W-:Y:S01]  /*1c620*/  FMUL.FTZ R0, R2.reuse, R0 ;  /* 0x0000000002007220 */ /* 0x040fe20000410000 */
        /* <DEDUP_REMOVED lines=12> */
[----:B---3--:R-:W-:Y:S01]  /*1c6f0*/  FMNMX.FTZ R0, R154, R11, !PT ;  /* 0x0000000b9a007209 */ /* 0x008fe20007810000 */
[C-C-:B------:R-:W-:Y:S01]  /*1c700*/  FFMA.FTZ R172, R2.reuse, R172, -R13.reuse ;  /* 0x000000ac02ac7223 */ /* 0x140fe2000001080d */
[----:B------:R-:W-:-:S01]  /*1c710*/  FFMA.FTZ R173, R2, R173, -R13 ;  /* 0x000000ad02ad7223 */ /* 0x000fc2000001080d */
[C-C-:B------:R-:W-:Y:S01]  /*1c720*/  FFMA.FTZ R176, R2.reuse, R176, -R13.reuse ;  /* 0x000000b002b07223 */ /* 0x140fe2000001080d */
[----:B------:R-:W-:Y:S01]  /*1c730*/  FMNMX.FTZ R0, R155, R0, !PT ;  /* 0x000000009b007209 */ /* 0x000fe20007810000 */
[C-C-:B------:R-:W-:Y:S01]  /*1c740*/  FFMA.FTZ R177, R2.reuse, R177, -R13.reuse ;  /* 0x000000b102b17223 */ /* 0x140fe2000001080d */
[----:B------:R-:W-:-:S01]  /*1c750*/  FFMA.FTZ R180, R2, R180, -R13 ;  /* 0x000000b402b47223 */ /* 0x000fc2000001080d */
[----:B------:R-:W3:Y:S01]  /*1c760*/  MUFU.EX2 R153, R153 ;  /* 0x0000009900997308 */ /* 0x000ee20000000800 */
[----:B------:R-:W-:Y:S01]  /*1c770*/  FMNMX.FTZ R0, R158, R0, !PT ;  /* 0x000000009e007209 */ /* 0x000fe20007810000 */
[C-C-:B------:R-:W-:Y:S01]  /*1c780*/  FFMA.FTZ R181, R2.reuse, R181, -R13.reuse ;  /* 0x000000b502b57223 */ /* 0x140fe2000001080d */
[----:B------:R-:W-:-:S01]  /*1c790*/  FFMA.FTZ R184, R2, R184, -R13 ;  /* 0x000000b802b87223 */ /* 0x000fc2000001080d */
[C-C-:B------:R-:W-:Y:S01]  /*1c7a0*/  FFMA.FTZ R185, R2.reuse, R185, -R13.reuse ;  /* 0x000000b902b97223 */ /* 0x140fe2000001080d */
[----:B------:R-:W-:Y:S01]  /*1c7b0*/  FMNMX.FTZ R0, R159, R0, !PT ;  /* 0x000000009f007209 */ /* 0x000fe20007810000 */
[C-C-:B------:R-:W-:Y:S01]  /*1c7c0*/  FFMA.FTZ R188, R2.reuse, R188, -R13.reuse ;  /* 0x000000bc02bc7223 */ /* 0x140fe2000001080d */
[----:B------:R-:W-:-:S01]  /*1c7d0*/  FFMA.FTZ R189, R2, R189, -R13 ;  /* 0x000000bd02bd7223 */ /* 0x000fc2000001080d */
[----:B------:R-:W5:Y:S01]  /*1c7e0*/  MUFU.EX2 R156, R156 ;  /* 0x0000009c009c7308 */ /* 0x000f620000000800 */
[----:B------:R-:W-:Y:S01]  /*1c7f0*/  FMNMX.FTZ R0, R162, R0, !PT ;  /* 0x00000000a2007209 */ /* 0x000fe20007810000 */
[----:B----4-:R-:W-:Y:S01]  /*1c800*/  FFMA.FTZ R5, R12, R5, R152 ;  /* 0x000000050c057223 */ /* 0x010fe20000010098 */
[----:B------:R-:W-:-:S01]  /*1c810*/  FFMA.FTZ R192, R2, R192, -R13 ;  /* 0x000000c002c07223 */ /* 0x000fc2000001080d */
[C-C-:B------:R-:W-:Y:S01]  /*1c820*/  FFMA.FTZ R193, R2.reuse, R193, -R13.reuse ;  /* 0x000000c102c17223 */ /* 0x140fe2000001080d */
[----:B------:R-:W-:Y:S01]  /*1c830*/  FMNMX.FTZ R0, R163, R0, !PT ;  /* 0x00000000a3007209 */ /* 0x000fe20007810000 */
[C-C-:B------:R-:W-:Y:S01]  /*1c840*/  FFMA.FTZ R196, R2.reuse, R196, -R13.reuse ;  /* 0x000000c402c47223 */ /* 0x140fe2000001080d */
[----:B------:R-:W-:-:S01]  /*1c850*/  FFMA.FTZ R197, R2, R197, -R13 ;  /* 0x000000c502c57223 */ /* 0x000fc2000001080d */
[----:B------:R-:W4:Y:S01]  /*1c860*/  MUFU.EX2 R157, R157 ;  /* 0x0000009d009d7308 */ /* 0x000f220000000800 */
[----:B------:R-:W-:Y:S01]  /*1c870*/  FMNMX.FTZ R0, R166, R0, !PT ;  /* 0x00000000a6007209 */ /* 0x000fe20007810000 */
[----:B---3--:R-:W-:Y:S01]  /*1c880*/  FADD.FTZ R5, R153, R5 ;  /* 0x0000000599057221 */ /* 0x008fe20000010000 */
[----:B------:R-:W-:-:S01]  /*1c890*/  FFMA.FTZ R200, R2, R200, -R13 ;  /* 0x000000c802c87223 */ /* 0x000fc2000001080d */
[C-C-:B------:R-:W-:Y:S01]  /*1c8a0*/  FFMA.FTZ R201, R2.reuse, R201, -R13.reuse ;  /* 0x000000c902c97223 */ /* 0x140fe2000001080d */
[----:B------:R-:W-:Y:S01]  /*1c8b0*/  FMNMX.FTZ R0, R167, R0, !PT ;  /* 0x00000000a7007209 */ /* 0x000fe20007810000 */
[C-C-:B------:R-:W-:Y:S01]  /*1c8c0*/  FFMA.FTZ R204, R2.reuse, R204, -R13.reuse ;  /* 0x000000cc02cc7223 */ /* 0x140fe2000001080d */
[----:B------:R-:W-:-:S01]  /*1c8d0*/  FFMA.FTZ R205, R2, R205, -R13 ;  /* 0x000000cd02cd7223 */ /* 0x000fc2000001080d */
[----:B------:R-:W3:Y:S01]  /*1c8e0*/  MUFU.EX2 R160, R160 ;  /* 0x000000a000a07308 */ /* 0x000ee20000000800 */
[----:B------:R-:W-:Y:S01]  /*1c8f0*/  FMNMX.FTZ R0, R170, R0, !PT ;  /* 0x00000000aa007209 */ /* 0x000fe20007810000 */
[----:B-----5:R-:W-:Y:S01]  /*1c900*/  FADD.FTZ R5, R156, R5 ;  /* 0x000000059c057221 */ /* 0x020fe20000010000 */
[----:B------:R-:W-:-:S01]  /*1c910*/  FFMA.FTZ R208, R2, R208, -R13 ;  /* 0x000000d002d07223 */ /* 0x000fc2000001080d */
[C-C-:B------:R-:W-:Y:S01]  /*1c920*/  FFMA.FTZ R209, R2.reuse, R209, -R13.reuse ;  /* 0x000000d102d17223 */ /* 0x140fe2000001080d */
[----:B------:R-:W-:Y:S01]  /*1c930*/  FMNMX.FTZ R0, R171, R0, !PT ;  /* 0x00000000ab007209 */ /* 0x000fe20007810000 */
[C-C-:B------:R-:W-:Y:S01]  /*1c940*/  FFMA.FTZ R212, R2.reuse, R212, -R13.reuse ;  /* 0x000000d402d47223 */ /* 0x140fe2000001080d */
[----:B------:R-:W-:-:S01]  /*1c950*/  FFMA.FTZ R13, R2, R213, -R13 ;  /* 0x000000d5020d7223 */ /* 0x000fc2000001080d */
[----:B------:R-:W5:Y:S01]  /*1c960*/  MUFU.EX2 R161, R161 ;  /* 0x000000a100a17308 */ /* 0x000f620000000800 */
[----:B------:R-:W-:Y:S01]  /*1c970*/  FMNMX.FTZ R0, R174, R0, !PT ;  /* 0x00000000ae007209 */ /* 0x000fe20007810000 */
[C---:B----4-:R-:W-:Y:S01]  /*1c980*/  FADD.FTZ R5, R157.reuse, R5 ;  /* 0x000000059d057221 */ /* 0x050fe20000010000 */
[----:B------:R-:W-:Y:S01]  /*1c990*/  F2FP.SATFINITE.E4M3.F32.PACK_AB_MERGE_C R156, R157, R156, RZ ;  /* 0x0000009c9d9c723e */ /* 0x000fe200048070ff */
[----:B------:R-:W-:Y:S01]  /*1c9a0*/  FMUL.FTZ R24, R24, R12 ;  /* 0x0000000c18187220 */ /* 0x000fe20000410000 */
[----:B------:R-:W-:Y:S01]  /*1c9b0*/  FMNMX.FTZ R0, R175, R0, !PT ;  /* 0x00000000af007209 */ /* 0x000fe20007810000 */
[----:B------:R-:W-:Y:S01]  /*1c9c0*/  FMUL.FTZ R25, R25, R12 ;  /* 0x0000000c19197220 */ /* 0x000fe20000410000 */
[----:B------:R-:W-:Y:S01]  /*1c9d0*/  F2FP.SATFINITE.E4M3.F32.PACK_AB_MERGE_C R152, R153, R152, R156 ;  /* 0x000000989998723e */ /* 0x000fe2000480709c */
[----:B------:R-:W4:Y:S01]  /*1c9e0*/  MUFU.EX2 R164, R164 ;  /* 0x000000a400a47308 */ /* 0x000f220000000800 */
[----:B------:R-:W-:Y:S01]  /*1c9f0*/  FMNMX.FTZ R0, R178, R0, !PT ;  /* 0x00000000b2007209 */ /* 0x000fe20007810000 */
[----:B---3--:R-:W-:Y:S01]  /*1ca00*/  FADD.FTZ R5, R160, R5 ;  /* 0x00000005a0057221 */ /* 0x008fe20000010000 */
[-C--:B------:R-:W-:Y:S01]  /*1ca10*/  FMUL.FTZ R28, R28, R12.reuse ;  /* 0x0000000c1c1c7220 */ /* 0x080fe20000410000 */
[----:B------:R-:W-:Y:S01]  /*1ca20*/  FMUL.FTZ R29, R29, R12 ;  /* 0x0000000c1d1d7220 */ /* 0x000fe20000410000 */
[----:B------:R-:W-:Y:S01]  /*1ca30*/  FMNMX.FTZ R0, R179, R0, !PT ;  /* 0x00000000b3007209 */ /* 0x000fe20007810000 */
[-C--:B------:R-:W-:Y:S01]  /*1ca40*/  FMUL.FTZ R32, R32, R12.reuse ;  /* 0x0000000c20207220 */ /* 0x080fe20000410000 */
[----:B------:R-:W-:Y:S01]  /*1ca50*/  FMUL.FTZ R33, R33, R12 ;  /* 0x0000000c21217220 */ /* 0x000fe20000410000 */
[----:B------:R-:W3:Y:S01]  /*1ca60*/  MUFU.EX2 R165, R165 ;  /* 0x000000a500a57308 */ /* 0x000ee20000000800 */
[----:B------:R-:W-:Y:S01]  /*1ca70*/  FMNMX.FTZ R0, R182, R0, !PT ;  /* 0x00000000b6007209 */ /* 0x000fe20007810000 */
[----:B-----5:R-:W-:Y:S01]  /*1ca80*/  FADD.FTZ R5, R161, R5 ;  /* 0x00000005a1057221 */ /* 0x020fe20000010000 */
[-C--:B------:R-:W-:Y:S01]  /*1ca90*/  FMUL.FTZ R36, R36, R12.reuse ;  /* 0x0000000c24247220 */ /* 0x080fe20000410000 */
[----:B------:R-:W-:Y:S01]  /*1caa0*/  FMUL.FTZ R37, R37, R12 ;  /* 0x0000000c25257220 */ /* 0x000fe20000410000 */
[----:B------:R-:W-:Y:S01]  /*1cab0*/  FMNMX.FTZ R0, R183, R0, !PT ;  /* 0x00000000b7007209 */ /* 0x000fe20007810000 */
[-C--:B------:R-:W-:Y:S01]  /*1cac0*/  FMUL.FTZ R40, R40, R12.reuse ;  /* 0x0000000c28287220 */ /* 0x080fe20000410000 */
[----:B------:R-:W-:Y:S01]  /*1cad0*/  FMUL.FTZ R41, R41, R12 ;  /* 0x0000000c29297220 */ /* 0x000fe20000410000 */
[----:B------:R-:W5:Y:S01]  /*1cae0*/  MUFU.EX2 R168, R168 ;  /* 0x000000a800a87308 */ /* 0x000f620000000800 */
[----:B------:R-:W-:Y:S01]  /*1caf0*/  FMNMX.FTZ R0, R186, R0, !PT ;  /* 0x00000000ba007209 */ /* 0x000fe20007810000 */
[----:B----4-:R-:W-:Y:S01]  /*1cb00*/  FADD.FTZ R5, R164, R5 ;  /* 0x00000005a4057221 */ /* 0x010fe20000010000 */
[-C--:B------:R-:W-:Y:S01]  /*1cb10*/  FMUL.FTZ R44, R44, R12.reuse ;  /* 0x0000000c2c2c7220 */ /* 0x080fe20000410000 */
[----:B------:R-:W-:Y:S01]  /*1cb20*/  FMUL.FTZ R45, R45, R12 ;  /* 0x0000000c2d2d7220 */ /* 0x000fe20000410000 */
[----:B------:R-:W-:Y:S01]  /*1cb30*/  FMNMX.FTZ R0, R187, R0, !PT ;  /* 0x00000000bb007209 */ /* 0x000fe20007810000 */
[-C--:B------:R-:W-:Y:S01]  /*1cb40*/  FMUL.FTZ R48, R48, R12.reuse ;  /* 0x0000000c30307220 */ /* 0x080fe20000410000 */
[----:B------:R-:W-:Y:S01]  /*1cb50*/  FMUL.FTZ R49, R49, R12 ;  /* 0x0000000c31317220 */ /* 0x000fe20000410000 */
[----:B------:R-:W4:Y:S01]  /*1cb60*/  MUFU.EX2 R169, R169 ;  /* 0x000000a900a97308 */ /* 0x000f220000000800 */
[----:B------:R-:W-:Y:S01]  /*1cb70*/  FMNMX.FTZ R0, R190, R0, !PT ;  /* 0x00000000be007209 */ /* 0x000fe20007810000 */
[C---:B---3--:R-:W-:Y:S01]  /*1cb80*/  FADD.FTZ R5, R165.reuse, R5 ;  /* 0x00000005a5057221 */ /* 0x048fe20000010000 */
[----:B------:R-:W-:Y:S01]  /*1cb90*/  F2FP.SATFINITE.E4M3.F32.PACK_AB_MERGE_C R164, R165, R164, RZ ;  /* 0x000000a4a5a4723e */ /* 0x000fe200048070ff */
[----:B------:R-:W-:Y:S01]  /*1cba0*/  FMUL.FTZ R52, R52, R12 ;  /* 0x0000000c34347220 */ /* 0x000fe20000410000 */
[----:B------:R-:W-:Y:S01]  /*1cbb0*/  FMNMX.FTZ R0, R191, R0, !PT ;  /* 0x00000000bf007209 */ /* 0x000fe20007810000 */
[-C--:B------:R-:W-:Y:S01]  /*1cbc0*/  FMUL.FTZ R53, R53, R12.reuse ;  /* 0x0000000c35357220 */ /* 0x080fe20000410000 */
[----:B------:R-:W-:Y:S01]  /*1cbd0*/  FMUL.FTZ R56, R56, R12 ;  /* 0x0000000c38387220 */ /* 0x000fe20000410000 */
[----:B------:R-:W-:Y:S01]  /*1cbe0*/  MUFU.EX2 R172, R172 ;  /* 0x000000ac00ac7308 */ /* 0x000fe20000000800 */
[----:B------:R-:W-:Y:S01]  /*1cbf0*/  FMNMX.FTZ R0, R194, R0, !PT ;  /* 0x00000000c2007209 */ /* 0x000fe20007810000 */
[----:B-----5:R-:W-:Y:S01]  /*1cc00*/  FADD.FTZ R5, R168, R5 ;  /* 0x00000005a8057221 */ /* 0x020fe20000010000 */
[-C--:B------:R-:W-:Y:S01]  /*1cc10*/  FMUL.FTZ R57, R57, R12.reuse ;  /* 0x0000000c39397220 */ /* 0x080fe20000410000 */
[----:B------:R-:W-:Y:S01]  /*1cc20*/  FMUL.FTZ R60, R60, R12 ;  /* 0x0000000c3c3c7220 */ /* 0x000fe20000410000 */
[----:B------:R-:W-:Y:S01]  /*1cc30*/  FMNMX.FTZ R0, R195, R0, !PT ;  /* 0x00000000c3007209 */ /* 0x000fe20007810000 */
[-C--:B------:R-:W-:Y:S01]  /*1cc40*/  FMUL.FTZ R61, R61, R12.reuse ;  /* 0x0000000c3d3d7220 */ /* 0x080fe20000410000 */
[----:B------:R-:W-:Y:S01]  /*1cc50*/  FMUL.FTZ R64, R64, R12 ;  /* 0x0000000c40407220 */ /* 0x000fe20000410000 */
[----:B------:R-:W3:Y:S01]  /*1cc60*/  MUFU.EX2 R173, R173 ;  /* 0x000000ad00ad7308 */ /* 0x000ee20000000800 */
[----:B------:R-:W-:Y:S01]  /*1cc70*/  FMNMX.FTZ R0, R198, R0, !PT ;  /* 0x00000000c6007209 */ /* 0x000fe20007810000 */
[----:B----4-:R-:W-:Y:S01]  /*1cc80*/  FADD.FTZ R5, R169, R5 ;  /* 0x00000005a9057221 */ /* 0x010fe20000010000 */
[-C--:B------:R-:W-:Y:S01]  /*1cc90*/  FMUL.FTZ R65, R65, R12.reuse ;  /* 0x0000000c41417220 */ /* 0x080fe20000410000 */
[----:B------:R-:W-:Y:S01]  /*1cca0*/  FMUL.FTZ R68, R68, R12 ;  /* 0x0000000c44447220 */ /* 0x000fe20000410000 */
[----:B------:R-:W-:Y:S01]  /*1ccb0*/  FMNMX.FTZ R0, R199, R0, !PT ;  /* 0x00000000c7007209 */ /* 0x000fe20007810000 */
[-C--:B------:R-:W-:Y:S01]  /*1ccc0*/  FMUL.FTZ R69, R69, R12.reuse ;  /* 0x0000000c45457220 */ /* 0x080fe20000410000 */
[----:B------:R-:W-:Y:S01]  /*1ccd0*/  FMUL.FTZ R72, R72, R12 ;  /* 0x0000000c48487220 */ /* 0x000fe20000410000 */
[----:B------:R-:W-:Y:S01]  /*1cce0*/  MUFU.EX2 R176, R176 ;  /* 0x000000b000b07308 */ /* 0x000fe20000000800 */
[----:B------:R-:W-:Y:S01]  /*1ccf0*/  FMNMX.FTZ R0, R202, R0, !PT ;  /* 0x00000000ca007209 */ /* 0x000fe20007810000 */
[-C--:B------:R-:W-:Y:S01]  /*1cd00*/  FMUL.FTZ R73, R73, R12.reuse ;  /* 0x0000000c49497220 */ /* 0x080fe20000410000 */
[-C--:B------:R-:W-:Y:S01]  /*1cd10*/  FMUL.FTZ R76, R76, R12.reuse ;  /* 0x0000000c4c4c7220 */ /* 0x080fe20000410000 */
[----:B------:R-:W-:Y:S01]  /*1cd20*/  FMUL.FTZ R77, R77, R12 ;  /* 0x0000000c4d4d7220 */ /* 0x000fe20000410000 */
[----:B------:R-:W-:Y:S01]  /*1cd30*/  FMNMX.FTZ R0, R203, R0, !PT ;  /* 0x00000000cb007209 */ /* 0x000fe20007810000 */
[-C--:B------:R-:W-:Y:S01]  /*1cd40*/  FMUL.FTZ R80, R80, R12.reuse ;  /* 0x0000000c50507220 */ /* 0x080fe20000410000 */
[----:B------:R-:W-:Y:S01]  /*1cd50*/  FMUL.FTZ R81, R81, R12 ;  /* 0x0000000c51517220 */ /* 0x000fe20000410000 */
[----:B------:R-:W-:Y:S01]  /*1cd60*/  MUFU.EX2 R177, R177 ;  /* 0x000000b100b17308 */ /* 0x000fe20000000800 */
[----:B------:R-:W-:Y:S01]  /*1cd70*/  FMNMX.FTZ R0, R206, R0, !PT ;  /* 0x00000000ce007209 */ /* 0x000fe20007810000 */
[----:B------:R-:W-:Y:S01]  /*1cd80*/  FMUL.FTZ R84, R84, R12 ;  /* 0x0000000c54547220 */ /* 0x000fe20000410000 */
[----:B---3--:R-:W-:Y:S01]  /*1cd90*/  F2FP.SATFINITE.E4M3.F32.PACK_AB_MERGE_C R156, R173, R172, RZ ;  /* 0x000000acad9c723e */ /* 0x008fe200048070ff */
        /* <DEDUP_REMOVED lines=21> */
[-C--:B------:R-:W-:Y:S01]  /*1cef0*/  FMUL.FTZ R112, R112, R12.reuse ;  /* 0x0000000c70707220 */ /* 0x080fe20000410000 */
[----:B------:R-:W3:Y:S01]  /*1cf00*/  SHFL.BFLY PT, R14, R0, 0x2, 0x1f ;  /* 0x0c401f00000e7f89 */ /* 0x000ee200000e0000 */
        /* <DEDUP_REMOVED lines=22> */
[----:B------:R-:W-:-:S02]  /*1d070*/  F2FP.SATFINITE.E4M3.F32.PACK_AB_MERGE_C R156, R169, R168, R156 ;  /* 0x000000a8a99c723e */ /* 0x000fc4000480709c */
[----:B---3--:R-:W-:-:S05]  /*1d080*/  FMNMX.FTZ R0, R0, R14, !PT ;  /* 0x0000000e00007209 */ /* 0x008fca0007810000 */
[----:B------:R-:W3:Y:S01]  /*1d090*/  SHFL.BFLY PT, R14, R0, 0x1, 0x1f ;  /* 0x0c201f00000e7f89 */ /* 0x000ee200000e0000 */
[----:B------:R-:W-:Y:S08]  /*1d0a0*/  MUFU.EX2 R192, R192 ;  /* 0x000000c000c07308 */ /* 0x000ff00000000800 */
[----:B------:R-:W-:Y:S08]  /*1d0b0*/  MUFU.EX2 R193, R193 ;  /* 0x000000c100c17308 */ /* 0x000ff00000000800 */
[----:B------:R-:W-:Y:S01]  /*1d0c0*/  MUFU.EX2 R196, R196 ;  /* 0x000000c400c47308 */ /* 0x000fe20000000800 */
[----:B---3--:R-:W-:Y:S01]  /*1d0d0*/  FMNMX.FTZ R0, R0, R14, !PT ;  /* 0x0000000e00007209 */ /* 0x008fe20007810000 */
[----:B------:R-:W-:-:S06]  /*1d0e0*/  VIADD R14, R7, 0x38840 ;  /* 0x00038840070e7836 */ /* 0x000fcc0000000000 */
[----:B------:R-:W-:Y:S01]  /*1d0f0*/  MUFU.EX2 R197, R197 ;  /* 0x000000c500c57308 */ /* 0x000fe20000000800 */
[----:B------:R-:W-:-:S01]  /*1d100*/  FFMA.FTZ R15, R2, R0, -8 ;  /* 0xc1000000020f7423 */ /* 0x000fc20000010000 */
[----:B------:R-:W-:Y:S01]  /*1d110*/  FADD.FTZ R11, -R0, R11 ;  /* 0x0000000b000b7221 */ /* 0x000fe20000010100 */
[----:B------:R-:W-:Y:S02]  /*1d120*/  PRMT R14, R20, 0x654, R14 ;  /* 0x00000654140e7816 */ /* 0x000fe4000000000e */
        /* <DEDUP_REMOVED lines=15> */
[----:B------:R-:W-:-:S01]  /*1d220*/  FFMA.FTZ R178, R2, R178, -R15 ;  /* 0x000000b202b27223 */ /* 0x000fc2000001080f */
[C-C-:B------:R-:W-:Y:S01]  /*1d230*/  FFMA.FTZ R179, R2.reuse, R179, -R15.reuse ;  /* 0x000000b302b37223 */ /* 0x140fe2000001080f */
[----:B------:R-:W-:-:S01]  /*1d240*/  FFMA.FTZ R182, R2, R182, -R15 ;  /* 0x000000b602b67223 */ /* 0x000fc2000001080f */
[----:B------:R4:W-:Y:S01]  /*1d250*/  SYNCS.ARRIVE.TRANS64.RED.A1T0 RZ, [R14+URZ], RZ ;  /* 0x000000ff0eff79a7 */ /* 0x0009e2000810043f */
[----:B------:R-:W-:-:S01]  /*1d260*/  FFMA.FTZ R183, R2, R183, -R15 ;  /* 0x000000b702b77223 */ /* 0x000fc2000001080f */
[C-C-:B------:R-:W-:Y:S01]  /*1d270*/  FFMA.FTZ R186, R2.reuse, R186, -R15.reuse ;  /* 0x000000ba02ba7223 */ /* 0x140fe2000001080f */
[----:B------:R-:W-:-:S01]  /*1d280*/  FFMA.FTZ R187, R2, R187, -R15 ;  /* 0x000000bb02bb7223 */ /* 0x000fc2000001080f */
[----:B------:R-:W5:Y:S01]  /*1d290*/  MUFU.EX2 R155, R155 ;  /* 0x0000009b009b7308 */ /* 0x000f620000000800 */
[----:B------:R-:W-:-:S01]  /*1d2a0*/  FFMA.FTZ R190, R2, R190, -R15 ;  /* 0x000000be02be7223 */ /* 0x000fc2000001080f */
[C-C-:B------:R-:W-:Y:S01]  /*1d2b0*/  FFMA.FTZ R191, R2.reuse, R191, -R15.reuse ;  /* 0x000000bf02bf7223 */ /* 0x140fe2000001080f */
[----:B------:R-:W-:-:S01]  /*1d2c0*/  FFMA.FTZ R194, R2, R194, -R15 ;  /* 0x000000c202c27223 */ /* 0x000fc2000001080f */
[----:B----4-:R-:W-:Y:S01]  /*1d2d0*/  FADD.FTZ R14, R172, R5 ;  /* 0x00000005ac0e7221 */ /* 0x010fe20000010000 */
[----:B------:R-:W-:-:S01]  /*1d2e0*/  FFMA.FTZ R195, R2, R195, -R15 ;  /* 0x000000c302c37223 */ /* 0x000fc2000001080f */
[C-C-:B------:R-:W-:Y:S01]  /*1d2f0*/  FFMA.FTZ R198, R2.reuse, R198, -R15.reuse ;  /* 0x000000c602c67223 */ /* 0x140fe2000001080f */
[----:B------:R-:W-:-:S01]  /*1d300*/  FFMA.FTZ R199, R2, R199, -R15 ;  /* 0x000000c702c77223 */ /* 0x000fc2000001080f */
[----:B------:R-:W4:Y:S01]  /*1d310*/  MUFU.EX2 R158, R158 ;  /* 0x0000009e009e7308 */ /* 0x000f220000000800 */
[----:B---3--:R-:W-:-:S01]  /*1d320*/  FFMA.FTZ R4, R11, R4, R154 ;  /* 0x000000040b047223 */ /* 0x008fc2000001009a */
[C-C-:B------:R-:W-:Y:S01]  /*1d330*/  FFMA.FTZ R202, R2.reuse, R202, -R15.reuse ;  /* 0x000000ca02ca7223 */ /* 0x140fe2000001080f */
[----:B------:R-:W-:-:S01]  /*1d340*/  FFMA.FTZ R203, R2, R203, -R15 ;  /* 0x000000cb02cb7223 */ /* 0x000fc2000001080f */
[C-C-:B------:R-:W-:Y:S01]  /*1d350*/  FFMA.FTZ R206, R2.reuse, R206, -R15.reuse ;  /* 0x000000ce02ce7223 */ /* 0x140fe2000001080f */
[----:B------:R-:W-:-:S01]  /*1d360*/  FFMA.FTZ R207, R2, R207, -R15 ;  /* 0x000000cf02cf7223 */ /* 0x000fc2000001080f */
[C-C-:B------:R-:W-:Y:S01]  /*1d370*/  FFMA.FTZ R210, R2.reuse, R210, -R15.reuse ;  /* 0x000000d202d27223 */ /* 0x140fe2000001080f */
[----:B------:R-:W-:-:S01]  /*1d380*/  FFMA.FTZ R211, R2, R211, -R15 ;  /* 0x000000d302d37223 */ /* 0x000fc2000001080f */
[----:B------:R-:W3:Y:S01]  /*1d390*/  MUFU.EX2 R159, R159 ;  /* 0x0000009f009f7308 */ /* 0x000ee20000000800 */
[----:B-----5:R-:W-:-:S01]  /*1d3a0*/  FADD.FTZ R4, R155, R4 ;  /* 0x000000049b047221 */ /* 0x020fc20000010000 */
[C-C-:B------:R-:W-:Y:S01]  /*1d3b0*/  FFMA.FTZ R214, R2.reuse, R214, -R15.reuse ;  /* 0x000000d602d67223 */ /* 0x140fe2000001080f */
[----:B------:R-:W-:-:S01]  /*1d3c0*/  FFMA.FTZ R15, R2, R215, -R15 ;  /* 0x000000d7020f7223 */ /* 0x000fc2000001080f */
        /* <DEDUP_REMOVED lines=14> */
[----:B------:R-:W-:Y:S01]  /*1d4b0*/  F2FP.SATFINITE.E4M3.F32.PACK_AB_MERGE_C R153, R159, R158, RZ ;  /* 0x0000009e9f99723e */ /* 0x000fe200048070ff */
[-C--:B------:R-:W-:Y:S01]  /*1d4c0*/  FMUL.FTZ R46, R46, R11.reuse ;  /* 0x0000000b2e2e7220 */ /* 0x080fe20000410000 */
[----:B------:R-:W-:Y:S01]  /*1d4d0*/  F2FP.SATFINITE.E4M3.F32.PACK_AB_MERGE_C R158, R181, R180, RZ ;  /* 0x000000b4b59e723e */ /* 0x000fe200048070ff */
[-C--:B------:R-:W-:Y:S01]  /*1d4e0*/  FMUL.FTZ R47, R47, R11.reuse ;  /* 0x0000000b2f2f7220 */ /* 0x080fe20000410000 */
[----:B------:R-:W-:Y:S01]  /*1d4f0*/  F2FP.SATFINITE.E4M3.F32.PACK_AB_MERGE_C R153, R155, R154, R153 ;  /* 0x0000009a9b99723e */ /* 0x000fe20004807099 */
        /* <DEDUP_REMOVED lines=27> */
[----:B------:R-:W-:Y:S01]  /*1d6b0*/  F2FP.SATFINITE.E4M3.F32.PACK_AB_MERGE_C R166, R167, R166, RZ ;  /* 0x000000a6a7a6723e */ /* 0x000fe200048070ff */
[-C--:B------:R-:W-:Y:S01]  /*1d6c0*/  FMUL.FTZ R86, R86, R11.reuse ;  /* 0x0000000b56567220 */ /* 0x080fe20000410000 */
[-C--:B------:R-:W-:Y:S01]  /*1d6d0*/  FMUL.FTZ R87, R87, R11.reuse ;  /* 0x0000000b57577220 */ /* 0x080fe20000410000 */
[-C--:B------:R-:W-:Y:S01]  /*1d6e0*/  FMUL.FTZ R90, R90, R11.reuse ;  /* 0x0000000b5a5a7220 */ /* 0x080fe20000410000 */
[----:B------:R-:W-:Y:S01]  /*1d6f0*/  F2FP.SATFINITE.E4M3.F32.PACK_AB_MERGE_C R155, R163, R162, R166 ;  /* 0x000000a2a39b723e */ /* 0x000fe200048070a6 */
        /* <DEDUP_REMOVED lines=18> */
[----:B-----5:R-:W-:-:S01]  /*1d820*/  FADD.FTZ R5, R174, R5 ;  /* 0x00000005ae057221 */ /* 0x020fc20000010000 */
[----:B------:R-:W-:Y:S01]  /*1d830*/  FADD.FTZ R4, R177, R4 ;  /* 0x00000004b1047221 */ /* 0x000fe20000010000 */
[-C--:B------:R-:W-:Y:S01]  /*1d840*/  FMUL.FTZ R114, R114, R11.reuse ;  /* 0x0000000b72727220 */ /* 0x080fe20000410000 */
[-C--:B------:R-:W-:Y:S01]  /*1d850*/  FMUL.FTZ R115, R115, R11.reuse ;  /* 0x0000000b73737220 */ /* 0x080fe20000410000 */
[-C--:B------:R-:W-:Y:S01]  /*1d860*/  FMUL.FTZ R118, R118, R11.reuse ;  /* 0x0000000b76767220 */ /* 0x080fe20000410000 */
[----:B------:R-:W-:Y:S01]  /*1d870*/  FADD.FTZ R4, R180, R4 ;  /* 0x00000004b4047221 */ /* 0x000fe20000010000 */
[----:B------:R-:W-:Y:S01]  /*1d880*/  FMUL.FTZ R119, R119, R11 ;  /* 0x0000000b77777220 */ /* 0x000fe20000410000 */
[----:B------:R-:W5:Y:S01]  /*1d890*/  MUFU.EX2 R179, R179 ;  /* 0x000000b300b37308 */ /* 0x000f620000000800 */
[----:B----4-:R-:W-:-:S01]  /*1d8a0*/  FADD.FTZ R5, R175, R5 ;  /* 0x00000005af057221 */ /* 0x010fc20000010000 */
[----:B------:R-:W-:Y:S01]  /*1d8b0*/  FADD.FTZ R4, R181, R4 ;  /* 0x00000004b5047221 */ /* 0x000fe20000010000 */
[----:B------:R-:W-:Y:S01]  /*1d8c0*/  F2FP.SATFINITE.E4M3.F32.PACK_AB_MERGE_C R157, R175, R174, RZ ;  /* 0x000000aeaf9d723e */ /* 0x000fe200048070ff */
[-C--:B------:R-:W-:Y:S01]  /*1d8d0*/  FMUL.FTZ R122, R122, R11.reuse ;  /* 0x0000000b7a7a7220 */ /* 0x080fe20000410000 */
[-C--:B------:R-:W-:Y:S01]  /*1d8e0*/  FMUL.FTZ R123, R123, R11.reuse ;  /* 0x0000000b7b7b7220 */ /* 0x080fe20000410000 */
[----:B------:R-:W-:Y:S01]  /*1d8f0*/  FADD.FTZ R4, R184, R4 ;  /* 0x00000004b8047221 */ /* 0x000fe20000010000 */
[----:B------:R-:W-:Y:S01]  /*1d900*/  FMUL.FTZ R126, R126, R11 ;  /* 0x0000000b7e7e7220 */ /* 0x000fe20000410000 */
[----:B------:R-:W4:Y:S01]  /*1d910*/  MUFU.EX2 R182, R182 ;  /* 0x000000b600b67308 */ /* 0x000f220000000800 */
        /* <DEDUP_REMOVED lines=18> */
[-C--:B------:R-:W-:Y:S01]  /*1da40*/  FMUL.FTZ R142, R142, R11.reuse ;  /* 0x0000000b8e8e7220 */ /* 0x080fe20000410000 */
[-C--:B------:R-:W-:Y:S01]  /*1da50*/  FMUL.FTZ R143, R143, R11.reuse ;  /* 0x0000000b8f8f7220 */ /* 0x080fe20000410000 */
[----:B------:R-:W-:Y:S01]  /*1da60*/  FMUL.FTZ R146, R146, R11 ;  /* 0x0000000b92927220 */ /* 0x000fe20000410000 */
[----:B------:R-:W-:Y:S01]  /*1da70*/  FADD.FTZ R4, R196, R4 ;  /* 0x00000004c4047221 */ /* 0x000fe20000010000 */
[----:B------:R-:W-:Y:S01]  /*1da80*/  F2FP.SATFINITE.E4M3.F32.PACK_AB_MERGE_C R196, R197, R196, RZ ;  /* 0x000000c4c5c4723e */ /* 0x000fe200048070ff */
[----:B------:R-:W4:Y:S01]  /*1da90*/  MUFU.EX2 R187, R187 ;  /* 0x000000bb00bb7308 */ /* 0x000f220000000800 */
[----:B---3--:R-:W-:-:S01]  /*1daa0*/  FADD.FTZ R5, R183, R5 ;  /* 0x00000005b7057221 */ /* 0x008fc20000010000 */
[----:B------:R-:W-:Y:S01]  /*1dab0*/  FADD.FTZ R4, R197, R4 ;  /* 0x00000004c5047221 */ /* 0x000fe20000010000 */
[----:B------:R-:W-:Y:S01]  /*1dac0*/  F2FP.SATFINITE.E4M3.F32.PACK_AB_MERGE_C R159, R183, R182, RZ ;  /* 0x000000b6b79f723e */ /* 0x000fe200048070ff */
[-C--:B------:R-:W-:Y:S01]  /*1dad0*/  FMUL.FTZ R147, R147, R11.reuse ;  /* 0x0000000b93937220 */ /* 0x080fe20000410000 */
[-C--:B------:R-:W-:Y:S01]  /*1dae0*/  FMUL.FTZ R150, R150, R11.reuse ;  /* 0x0000000b96967220 */ /* 0x080fe20000410000 */
[----:B------:R-:W-:Y:S01]  /*1daf0*/  FMUL.FTZ R151, R151, R11 ;  /* 0x0000000b97977220 */ /* 0x000fe20000410000 */
[----:B------:R-:W-:Y:S01]  /*1db00*/  F2FP.SATFINITE.E4M3.F32.PACK_AB_MERGE_C R157, R171, R170, R157 ;  /* 0x000000aaab9d723e */ /* 0x000fe2000480709d */
[----:B------:R-:W3:Y:S01]  /*1db10*/  MUFU.EX2 R190, R190 ;  /* 0x000000be00be7308 */ /* 0x000ee20000000800 */
[----:B-----5:R-:W-:-:S01]  /*1db20*/  FADD.FTZ R5, R186, R5 ;  /* 0x00000005ba057221 */ /* 0x020fc20000010000 */
[----:B------:R-:W-:-:S02]  /*1db30*/  F2FP.SATFINITE.E4M3.F32.PACK_AB_MERGE_C R158, R177, R176, R158 ;  /* 0x000000b0b19e723e */ /* 0x000fc4000480709e */
[----:B------:R-:W-:Y:S02]  /*1db40*/  F2FP.SATFINITE.E4M3.F32.PACK_AB_MERGE_C R159, R179, R178, R159 ;  /* 0x000000b2b39f723e */ /* 0x000fe4000480709f */
[----:B------:R-:W-:Y:S02]  /*1db50*/  F2FP.SATFINITE.E4M3.F32.PACK_AB_MERGE_C R160, R185, R184, R188 ;  /* 0x000000b8b9a0723e */ /* 0x000fe400048070bc */
[----:B------:R-:W5:Y:S01]  /*1db60*/  MUFU.EX2 R191, R191 ;  /* 0x000000bf00bf7308 */ /* 0x000f620000000800 */
[----:B----4-:R-:W-:-:S01]  /*1db70*/  FADD.FTZ R5, R187, R5 ;  /* 0x00000005bb057221 */ /* 0x010fc20000010000 */
[----:B------:R-:W-:-:S06]  /*1db80*/  F2FP.SATFINITE.E4M3.F32.PACK_AB_MERGE_C R162, R193, R192, R196 ;  /* 0x000000c0c1a2723e */ /* 0x000fcc00048070c4 */
[----:B------:R-:W4:Y:S01]  /*1db90*/  MUFU.EX2 R194, R194 ;  /* 0x000000c200c27308 */ /* 0x000f220000000800 */
[----:B---3--:R-:W-:-:S07]  /*1dba0*/  FADD.FTZ R5, R190, R5 ;  /* 0x00000005be057221 */ /* 0x008fce0000010000 */
[----:B------:R-:W3:Y:S01]  /*1dbb0*/  MUFU.EX2 R195, R195 ;  /* 0x000000c300c37308 */ /* 0x000ee20000000800 */
[----:B-----5:R-:W-:-:S01]  /*1dbc0*/  FADD.FTZ R5, R191, R5 ;  /* 0x00000005bf057221 */ /* 0x020fc20000010000 */
[----:B------:R-:W-:-:S04]  /*1dbd0*/  F2FP.SATFINITE.E4M3.F32.PACK_AB_MERGE_C R190, R191, R190, RZ ;  /* 0x000000bebfbe723e */ /* 0x000fc800048070ff */
[----:B------:R-:W-:Y:S02]  /*1dbe0*/  F2FP.SATFINITE.E4M3.F32.PACK_AB_MERGE_C R161, R187, R186, R190 ;  /* 0x000000babba1723e */ /* 0x000fe400048070be */
[----:B------:R-:W5:Y:S01]  /*1dbf0*/  MUFU.EX2 R198, R198 ;  /* 0x000000c600c67308 */ /* 0x000f620000000800 */
[----:B----4-:R-:W-:-:S07]  /*1dc00*/  FADD.FTZ R5, R194, R5 ;  /* 0x00000005c2057221 */ /* 0x010fce0000010000 */
[----:B------:R-:W4:Y:S01]  /*1dc10*/  MUFU.EX2 R200, R200 ;  /* 0x000000c800c87308 */ /* 0x000f220000000800 */
[----:B---3--:R-:W-:-:S07]  /*1dc20*/  FADD.FTZ R5, R195, R5 ;  /* 0x00000005c3057221 */ /* 0x008fce0000010000 */
[----:B------:R-:W3:Y:S01]  /*1dc30*/  MUFU.EX2 R199, R199 ;  /* 0x000000c700c77308 */ /* 0x000ee20000000800 */
[----:B-----5:R-:W-:-:S07]  /*1dc40*/  FADD.FTZ R5, R198, R5 ;  /* 0x00000005c6057221 */ /* 0x020fce0000010000 */
[----:B------:R-:W5:Y:S01]  /*1dc50*/  MUFU.EX2 R201, R201 ;  /* 0x000000c900c97308 */ /* 0x000f620000000800 */
[----:B----4-:R-:W-:-:S07]  /*1dc60*/  FADD.FTZ R4, R200, R4 ;  /* 0x00000004c8047221 */ /* 0x010fce0000010000 */
[----:B------:R-:W4:Y:S01]  /*1dc70*/  MUFU.EX2 R202, R202 ;  /* 0x000000ca00ca7308 */ /* 0x000f220000000800 */
[----:B---3--:R-:W-:-:S01]  /*1dc80*/  FADD.FTZ R5, R199, R5 ;  /* 0x00000005c7057221 */ /* 0x008fc20000010000 */
[----:B------:R-:W-:-:S04]  /*1dc90*/  F2FP.SATFINITE.E4M3.F32.PACK_AB_MERGE_C R198, R199, R198, RZ ;  /* 0x000000c6c7c6723e */ /* 0x000fc800048070ff */
[----:B------:R-:W-:Y:S02]  /*1dca0*/  F2FP.SATFINITE.E4M3.F32.PACK_AB_MERGE_C R163, R195, R194, R198 ;  /* 0x000000c2c3a3723e */ /* 0x000fe400048070c6 */
[----:B------:R-:W3:Y:S01]  /*1dcb0*/  MUFU.EX2 R204, R204 ;  /* 0x000000cc00cc7308 */ /* 0x000ee20000000800 */
[----:B-----5:R-:W-:-:S07]  /*1dcc0*/  FADD.FTZ R4, R201, R4 ;  /* 0x00000004c9047221 */ /* 0x020fce0000010000 */
[----:B------:R-:W5:Y:S01]  /*1dcd0*/  MUFU.EX2 R203, R203 ;  /* 0x000000cb00cb7308 */ /* 0x000f620000000800 */
[----:B----4-:R-:W-:-:S07]  /*1dce0*/  FADD.FTZ R5, R202, R5 ;  /* 0x00000005ca057221 */ /* 0x010fce0000010000 */
[----:B------:R-:W4:Y:S01]  /*1dcf0*/  MUFU.EX2 R205, R205 ;  /* 0x000000cd00cd7308 */ /* 0x000f220000000800 */
[----:B---3--:R-:W-:-:S07]  /*1dd00*/  FADD.FTZ R4, R204, R4 ;  /* 0x00000004cc047221 */ /* 0x008fce0000010000 */
[----:B------:R-:W3:Y:S01]  /*1dd10*/  MUFU.EX2 R206, R206 ;  /* 0x000000ce00ce7308 */ /* 0x000ee20000000800 */
[----:B-----5:R-:W-:-:S07]  /*1dd20*/  FADD.FTZ R5, R203, R5 ;  /* 0x00000005cb057221 */ /* 0x020fce0000010000 */
[----:B------:R-:W5:Y:S01]  /*1dd30*/  MUFU.EX2 R208, R208 ;  /* 0x000000d000d07308 */ /* 0x000f620000000800 */
[----:B----4-:R-:W-:-:S01]  /*1dd40*/  FADD.FTZ R4, R205, R4 ;  /* 0x00000004cd047221 */ /* 0x010fc20000010000 */
[----:B------:R-:W-:-:S04]  /*1dd50*/  F2FP.SATFINITE.E4M3.F32.PACK_AB_MERGE_C R204, R205, R204, RZ ;  /* 0x000000cccdcc723e */ /* 0x000fc800048070ff */
[----:B------:R-:W-:Y:S02]  /*1dd60*/  F2FP.SATFINITE.E4M3.F32.PACK_AB_MERGE_C R164, R201, R200, R204 ;  /* 0x000000c8c9a4723e */ /* 0x000fe400048070cc */
        /* <DEDUP_REMOVED lines=13> */
[----:B----4-:R-:W-:-:S07]  /*1de40*/  FADD.FTZ R14, R212, R4 ;  /* 0x00000004d40e7221 */ /* 0x010fce0000010000 */
[----:B------:R-:W4:Y:S01]  /*1de50*/  MUFU.EX2 R214, R214 ;  /* 0x000000d600d67308 */ /* 0x000f220000000800 */
[----:B---3--:R-:W-:-:S07]  /*1de60*/  FADD.FTZ R4, R211, R5 ;  /* 0x00000005d3047221 */ /* 0x008fce0000010000 */
[----:B------:R-:W3:Y:S01]  /*1de70*/  MUFU.EX2 R15, R15 ;  /* 0x0000000f000f7308 */ /* 0x000ee20000000800 */
[----:B-----5:R-:W-:-:S01]  /*1de80*/  FADD.FTZ R5, R13, R14 ;  /* 0x0000000e0d057221 */ /* 0x020fc20000010000 */
[----:B------:R-:W-:-:S04]  /*1de90*/  F2FP.SATFINITE.E4M3.F32.PACK_AB_MERGE_C R13, R13, R212, RZ ;  /* 0x000000d40d0d723e */ /* 0x000fc800048070ff */
[----:B------:R-:W-:Y:S01]  /*1dea0*/  F2FP.SATFINITE.E4M3.F32.PACK_AB_MERGE_C R166, R209, R208, R13 ;  /* 0x000000d0d1a6723e */ /* 0x000fe2000480700d */
[----:B----4-:R-:W-:-:S01]  /*1deb0*/  FADD.FTZ R4, R214, R4 ;  /* 0x00000004d6047221 */ /* 0x010fc20000010000 */
[----:B---3--:R-:W-:-:S03]  /*1dec0*/  F2FP.SATFINITE.E4M3.F32.PACK_AB_MERGE_C R167, R15, R214, RZ ;  /* 0x000000d60fa7723e */ /* 0x008fc600048070ff */
[----:B------:R-:W-:Y:S01]  /*1ded0*/  FADD.FTZ R4, R15, R4 ;  /* 0x000000040f047221 */ /* 0x000fe20000010000 */
[----:B------:R-:W-:Y:S01]  /*1dee0*/  F2FP.SATFINITE.E4M3.F32.PACK_AB_MERGE_C R167, R211, R210, R167 ;  /* 0x000000d2d3a7723e */ /* 0x000fe200048070a7 */
[----:B------:R-:W-:Y:S06]  /*1def0*/  @!P0 BRA `(.L_x_3131) ;  /* 0x0000000000048947 */ /* 0x000fec0003800000 */
[----:B------:R-:W-:Y:S01]  /*1df00*/  BPT.TRAP 0x1 ;  /* 0x000000040000795c */ /* 0x000fe20000300000 */
.L_x_3131:
[----:B------:R3:W4:Y:S01]  /*1df10*/  SYNCS.PHASECHK.TRANS64.TRYWAIT P1, [R7+URZ+0x38850], R8 ;  /* 0x03885008070075a7 */ /* 0x000722000802017f */
[----:B------:R-:W-:Y:S05]  /*1df20*/  @!P0 BRA `(.L_x_3132) ;  /* 0x0000000000048947 */ /* 0x000fea0003800000 */
[----:B------:R-:W-:Y:S01]  /*1df30*/  BPT.TRAP 0x1 ;  /* 0x000000040000795c */ /* 0x000fe20000300000 */
.L_x_3132:
[----:B------:R-:W-:Y:S01]  /*1df40*/  BSSY B0, `(.L_x_3133) ;  /* 0x0000006000007945 */ /* 0x000fe20003800000 */
[----:B------:R-:W-:Y:S01]  /*1df50*/  LEA R12, R9, UR42, 0xb ;  /* 0x0000002a090c7c11 */ /* 0x000fe2000f8e58ff */
[----:B------:R-:W-:Y:S02]  /*1df60*/  IMAD.MOV.U32 R13, RZ, RZ, 0x40000040 ;  /* 0x40000040ff0d7424 */ /* 0x000fe400078e00ff */
[----:B----4-:R-:W-:Y:S05]  /*1df70*/  @P1 BRA `(.L_x_3134) ;  /* 0x0000000000081947 */ /* 0x010fea0003800000 */
[----:B------:R-:W4:Y:S02]  /*1df80*/  SYNCS.PHASECHK.TRANS64.TRYWAIT P1, [R7+URZ+0x38850], R8 ;  /* 0x03885008070075a7 */ /* 0x000f24000802017f */
[----:B----4-:R-:W-:Y:S05]  /*1df90*/  @!P1 BRA `(.L_x_3135) ;  /* 0x000000f400509947 */ /* 0x010fea0003800000 */
.L_x_3134:
[----:B------:R-:W-:Y:S05]  /*1dfa0*/  BSYNC B0 ;  /* 0x0000000000007941 */ /* 0x000fea0003800000 */
.L_x_3133:
[----:B------:R-:W5:Y:S01]  /*1dfb0*/  S2R R11, SR_TID.X ;  /* 0x00000000000b7919 */ /* 0x000f620000002100 */
[----:B------:R-:W-:Y:S05]  /*1dfc0*/  WARPSYNC.ALL ;  /* 0x0000000000007948 */ /* 0x000fea0003800000 */
[C---:B------:R-:W-:Y:S01]  /*1dfd0*/  R2UR UR6, R12.reuse ;  /* 0x000000000c0672ca */ /* 0x040fe200000e0000 */
[----:B------:R-:W-:Y:S01]  /*1dfe0*/  IMAD.MOV.U32 R9, RZ, RZ, 0x40000040 ;  /* 0x40000040ff097424 */ /* 0x000fe200078e00ff */
[----:B------:R-:W-:Y:S01]  /*1dff0*/  R2UR UR7, R13 ;  /* 0x000000000d0772ca */ /* 0x000fe200000e0000 */
[----:B------:R-:W-:Y:S01]  /*1e000*/  IMAD.MOV.U32 R13, RZ, RZ, 0x40000040 ;  /* 0x40000040ff0d7424 */ /* 0x000fe200078e00ff */
[----:B01-34-:R-:W-:-:S02]  /*1e010*/  IADD3 R8, R12, 0x2, RZ ;  /* 0x000000020c087810 */ /* 0x01bfc40007ffe0ff */
[----:B-----5:R-:W-:-:S05]  /*1e020*/  SHF.R.U32.HI R11, RZ, 0x7, R11 ;  /* 0x00000007ff0b7819 */ /* 0x020fca000001160b */
        /* <DEDUP_REMOVED lines=28> */
.L_x_3136:
[C---:B------:R-:W-:Y:S01]  /*1e1f0*/  ISETP.GT.AND P1, PT, R6.reuse, RZ, PT ;  /* 0x000000ff0600720c */ /* 0x040fe20003f24270 */
[----:B------:R-:W-:Y:S01]  /*1e200*/  VIADD R7, R7, 0x38860 ;  /* 0x0003886007077836 */ /* 0x000fe20000000000 */
[----:B------:R-:W-:Y:S01]  /*1e210*/  IADD3 R6, R6, -0x1, RZ ;  /* 0xffffffff06067810 */ /* 0x000fe20007ffe0ff */
[----:B------:R-:W-:Y:S02]  /*1e220*/  IMAD.U32 R8, RZ, RZ, UR38 ;  /* 0x00000026ff087e24 */ /* 0x000fe4000f8e00ff */
[----:B------:R-:W-:Y:S02]  /*1e230*/  IMAD.MOV.U32 R11, RZ, RZ, R0 ;  /* 0x000000ffff0b7224 */ /* 0x000fe400078e0000 */
[----:B------:R-:W-:Y:S01]  /*1e240*/  IMAD.MOV.U32 R12, RZ, RZ, R3 ;  /* 0x000000ffff0c7224 */ /* 0x000fe200078e0003 */
[----:B------:R-:W-:-:S04]  /*1e250*/  PRMT R7, R8, 0x654, R7 ;  /* 0x0000065408077816 */ /* 0x000fc80000000007 */
[----:B------:R1:W-:Y:S01]  /*1e260*/  SYNCS.ARRIVE.TRANS64.RED.A1T0 RZ, [R7+URZ], RZ ;  /* 0x000000ff07ff79a7 */ /* 0x0003e2000810043f */
[----:B------:R-:W-:Y:S05]  /*1e270*/  @P1 BRA `(.L_x_3137) ;  /* 0xffffffd800d01947 */ /* 0x000fea000383ffff */
.L_x_3125:
[----:B------:R-:W3:Y:S04]  /*1e280*/  LDL R8, [R1+0x38] ;  /* 0x0000380001087983 */ /* 0x000ee80000100800 */
[----:B------:R-:W4:Y:S01]  /*1e290*/  LDL R9, [R1+0x18] ;  /* 0x0000180001097983 */ /* 0x000f220000100800 */
[----:B------:R-:W-:Y:S05]  /*1e2a0*/  WARPSYNC.ALL ;  /* 0x0000000000007948 */ /* 0x000fea0003800000 */
[----:B------:R-:W-:Y:S01]  /*1e2b0*/  ULDC.64 UR4, c[0x0][0x9a0] ;  /* 0x0002680000047ab9 */ /* 0x000fe20000000a00 */
[----:B------:R-:W5:Y:S01]  /*1e2c0*/  LDL.LU R22, [R1+0x3c] ;  /* 0x00003c0001167983 */ /* 0x000f620000300800 */
[----:B------:R2:W-:Y:S08]  /*1e2d0*/  BAR.ARV R10, 0x100 ;  /* 0x0004000a0000751d */ /* 0x0005f00000002000 */
[----:B------:R-:W-:Y:S06]  /*1e2e0*/  BAR.ARV 0x8, 0x180 ;  /* 0x0206000000007b1d */ /* 0x000fec0000002000 */
[----:B------:R-:W-:-:S04]  /*1e2f0*/  ISETP.NE.U32.AND P0, PT, RZ, UR4, PT ;  /* 0x00000004ff007c0c */ /* 0x000fc8000bf05070 */
[----:B------:R-:W-:-:S13]  /*1e300*/  ISETP.NE.AND.EX P0, PT, RZ, UR5, PT, P0 ;  /* 0x00000005ff007c0c */ /* 0x000fda000bf05300 */
[----:B------:R-:W3:Y:S01]  /*1e310*/  @P0 LDC.64 R12, c[0x0][0x9c8] ;  /* 0x00027200ff0c0b82 */ /* 0x000ee20000000a00 */
[----:B------:R-:W-:-:S07]  /*1e320*/  @P0 SHF.R.S32.HI R15, RZ, 0x1f, R218 ;  /* 0x0000001fff0f0819 */ /* 0x000fce00000114da */
[----:B01----:R-:W0:Y:S01]  /*1e330*/  @P0 LDC.64 R6, c[0x0][0x9d0] ;  /* 0x00027400ff060b82 */ /* 0x003e220000000a00 */
[----:B---3--:R-:W-:-:S04]  /*1e340*/  @P0 IMAD R8, R8, R12, RZ ;  /* 0x0000000c08080224 */ /* 0x008fc800078e02ff */
[C---:B----4-:R-:W-:Y:S02]  /*1e350*/  @P0 IMAD R11, R9.reuse, R13, R8 ;  /* 0x0000000d090b0224 */ /* 0x050fe400078e0208 */
[----:B------:R-:W-:-:S04]  /*1e360*/  @P0 IMAD.WIDE.U32 R8, R9, R12, RZ ;  /* 0x0000000c09080225 */ /* 0x000fc800078e00ff */
[-C--:B0-----:R-:W-:Y:S02]  /*1e370*/  @P0 IMAD R12, R15, R6.reuse, RZ ;  /* 0x000000060f0c0224 */ /* 0x081fe400078e02ff */
        /* <DEDUP_REMOVED lines=9> */
[----:B------:R-:W4:Y:S01]  /*1e410*/  SHFL.BFLY PT, R11, R4, 0x2, 0x1f ;  /* 0x0c401f00040b7f89 */ /* 0x000f2200000e0000 */
[----:B-1----:R-:W-:Y:S01]  /*1e420*/  FADD.FTZ R6, R6, R5 ;  /* 0x0000000506067221 */ /* 0x002fe20000010000 */
[----:B----4-:R-:W-:-:S04]  /*1e430*/  FADD.FTZ R12, R11, R4 ;  /* 0x000000040b0c7221 */ /* 0x010fc80000010000 */
[----:B------:R-:W1:Y:S04]  /*1e440*/  SHFL.BFLY PT, R11, R6, 0x1, 0x1f ;  /* 0x0c201f00060b7f89 */ /* 0x000e6800000e0000 */
[----:B------:R-:W4:Y:S01]  /*1e450*/  SHFL.BFLY PT, R13, R12, 0x1, 0x1f ;  /* 0x0c201f000c0d7f89 */ /* 0x000f2200000e0000 */
[----:B0-----:R-:W-:Y:S02]  /*1e460*/  IMAD.MOV.U32 R8, RZ, RZ, RZ ;  /* 0x000000ffff087224 */ /* 0x001fe400078e00ff */
[----:B-1----:R-:W-:Y:S01]  /*1e470*/  FADD.FTZ R11, R6, R11 ;  /* 0x0000000b060b7221 */ /* 0x002fe20000010000 */
[----:B----4-:R-:W-:-:S04]  /*1e480*/  FADD.FTZ R13, R12, R13 ;  /* 0x0000000d0c0d7221 */ /* 0x010fc80000010000 */
[----:B------:R-:W-:Y:S01]  /*1e490*/  FSETP.NE.FTZ.AND P0, PT, R11, RZ, PT ;  /* 0x000000ff0b00720b */ /* 0x000fe20003f15000 */
[----:B------:R-:W-:Y:S01]  /*1e4a0*/  FMUL.FTZ R9, R13, 0.00390625 ;  /* 0x3b8000000d097820 */ /* 0x000fe20000410000 */
[----:B------:R-:W-:-:S04]  /*1e4b0*/  FMUL.FTZ R14, R11, 0.00390625 ;  /* 0x3b8000000b0e7820 */ /* 0x000fc80000410000 */
[----:B------:R-:W-:Y:S02]  /*1e4c0*/  FSETP.NE.FTZ.AND P2, PT, R9, RZ, PT ;  /* 0x000000ff0900720b */ /* 0x000fe40003f55000 */
[----:B------:R-:W-:-:S05]  /*1e4d0*/  FSETP.NE.FTZ.AND P1, PT, R14, RZ, PT ;  /* 0x000000ff0e00720b */ /* 0x000fca0003f35000 */
[----:B------:R-:W-:Y:S01]  /*1e4e0*/  @P0 MUFU.RCP R8, R11 ;  /* 0x0000000b00080308 */ /* 0x000fe20000001000 */
[----:B------:R-:W-:Y:S01]  /*1e4f0*/  FSETP.NE.FTZ.AND P0, PT, R13, RZ, PT ;  /* 0x000000ff0d00720b */ /* 0x000fe20003f15000 */
[----:B------:R-:W-:-:S06]  /*1e500*/  IMAD.MOV.U32 R6, RZ, RZ, RZ ;  /* 0x000000ffff067224 */ /* 0x000fcc00078e00ff */
[----:B------:R-:W0:Y:S01]  /*1e510*/  @P2 MUFU.LG2 R9, R9 ;  /* 0x0000000900092308 */ /* 0x000e220000000c00 */
[----:B-----5:R-:W-:-:S07]  /*1e520*/  VIADD R22, R22, 0x1 ;  /* 0x0000000116167836 */ /* 0x020fce0000000000 */
[----:B------:R-:W-:Y:S08]  /*1e530*/  @P0 MUFU.RCP R6, R13 ;  /* 0x0000000d00060308 */ /* 0x000ff00000001000 */
[----:B------:R-:W1:Y:S01]  /*1e540*/  @P1 MUFU.LG2 R5, R14 ;  /* 0x0000000e00051308 */ /* 0x000e620000000c00 */
[----:B------:R4:W-:Y:S01]  /*1e550*/  STL [R1+0x3c], R22 ;  /* 0x00003c1601007387 */ /* 0x0009e20000100800 */
[C---:B------:R-:W-:Y:S01]  /*1e560*/  @P2 FMUL.FTZ R12, R2.reuse, 0.69314718246459960938 ;  /* 0x3f317218020c2820 */ /* 0x040fe20000410000 */
[----:B0-----:R-:W-:Y:S01]  /*1e570*/  @P2 FMUL.FTZ R9, R9, 0.69314718246459960938 ;  /* 0x3f31721809092820 */ /* 0x001fe20000410000 */
[----:B------:R-:W-:Y:S01]  /*1e580*/  @P1 FMUL.FTZ R4, R2, 0.69314718246459960938 ;  /* 0x3f31721802041820 */ /* 0x000fe20000410000 */
[----:B------:R-:W-:Y:S01]  /*1e590*/  IADD3 R222, R222, 0x1, RZ ;  /* 0x00000001dede7810 */ /* 0x000fe20007ffe0ff */
[----:B------:R-:W-:-:S02]  /*1e5a0*/  IMAD.MOV.U32 R21, RZ, RZ, -0x800000 ;  /* 0xff800000ff157424 */ /* 0x000fc400078e00ff */
[----:B------:R-:W-:Y:S01]  /*1e5b0*/  @P2 FFMA.FTZ R21, R12, R0, R9 ;  /* 0x000000000c152223 */ /* 0x000fe20000010009 */
[----:B------:R-:W-:Y:S01]  /*1e5c0*/  ISETP.NE.AND P3, PT, R222, 0x2, PT ;  /* 0x00000002de00780c */ /* 0x000fe20003f65270 */
[----:B------:R-:W-:Y:S02]  /*1e5d0*/  IMAD.MOV.U32 R20, RZ, RZ, -0x800000 ;  /* 0xff800000ff147424 */ /* 0x000fe400078e00ff */
[----:B-1----:R-:W-:Y:S01]  /*1e5e0*/  @P1 FMUL.FTZ R5, R5, 0.69314718246459960938 ;  /* 0x3f31721805051820 */ /* 0x002fe20000410000 */
[----:B--2---:R-:W-:-:S03]  /*1e5f0*/  SEL R10, RZ, 0x1, P3 ;  /* 0x00000001ff0a7807 */ /* 0x004fc60001800000 */
[----:B------:R-:W-:Y:S01]  /*1e600*/  @P1 FFMA.FTZ R20, R4, R3, R5 ;  /* 0x0000000304141223 */ /* 0x000fe20000010005 */
[----:B------:R-:W-:Y:S02]  /*1e610*/  LOP3.LUT R223, R223, R10, RZ, 0x3c, !PT ;  /* 0x0000000adfdf7212 */ /* 0x000fe400078e3cff */
[----:B------:R-:W-:Y:S02]  /*1e620*/  PLOP3.LUT P0, PT, PT, PT, PT, 0x8, 0x0 ;  /* 0x000000000000781c */ /* 0x000fe40003f0e170 */
[----:B------:R-:W-:Y:S01]  /*1e630*/  SEL R222, R222, RZ, P3 ;  /* 0x000000ffdede7207 */ /* 0x000fe20001800000 */
[-C--:B---3--:R-:W-:Y:S01]  /*1e640*/  FMUL.FTZ R2, R8, R7.reuse ;  /* 0x0000000708027220 */ /* 0x088fe20000410000 */
[----:B------:R-:W-:-:S03]  /*1e650*/  FMUL.FTZ R0, R6, R7 ;  /* 0x0000000706007220 */ /* 0x000fc60000410000 */
[-C--:B------:R-:W-:Y:S01]  /*1e660*/  FMUL.FTZ R15, R76, R2.reuse ;  /* 0x000000024c0f7220 */ /* 0x080fe20000410000 */
[-C--:B------:R-:W-:Y:S01]  /*1e670*/  FMUL.FTZ R76, R125, R2.reuse ;  /* 0x000000027d4c7220 */ /* 0x080fe20000410000 */
        /* <DEDUP_REMOVED lines=8> */
[-C--:B------:R-:W-:Y:S01]  /*1e700*/  FMUL.FTZ R38, R39, R0.reuse ;  /* 0x0000000027267220 */ /* 0x080fe20000410000 */
        /* <DEDUP_REMOVED lines=116> */
[----:B----4-:R-:W-:-:S07]  /*1ee50*/  FMUL.FTZ R132, R151, R0 ;  /* 0x0000000097847220 */ /* 0x010fce0000410000 */
.L_x_3047:
        /* <DEDUP_REMOVED lines=16> */
[----:B------:R-:W-:-:S02]  /*1ef60*/  F2FP.BF16.F32.PACK_AB R32, R13, R64 ;  /* 0x000000400d20723e */ /* 0x000fc400000010ff */
[----:B------:R-:W1:Y:S01]  /*1ef70*/  S2R R13, SR_SWINHI ;  /* 0x00000000000d7919 */ /* 0x000e620000002f00 */
[----:B------:R-:W-:Y:S02]  /*1ef80*/  F2FP.BF16.F32.PACK_AB R120, R77, R120 ;  /* 0x000000784d78723e */ /* 0x000fe400000010ff */
[----:B------:R-:W-:Y:S02]  /*1ef90*/  F2FP.BF16.F32.PACK_AB R121, R76, R121 ;  /* 0x000000794c79723e */ /* 0x000fe400000010ff */
[----:B------:R-:W-:Y:S02]  /*1efa0*/  F2FP.BF16.F32.PACK_AB R30, R30, R109 ;  /* 0x0000006d1e1e723e */ /* 0x000fe400000010ff */
[----:B------:R-:W-:Y:S02]  /*1efb0*/  F2FP.BF16.F32.PACK_AB R109, R54, R51 ;  /* 0x00000033366d723e */ /* 0x000fe400000010ff */
[----:B------:R-:W-:Y:S01]  /*1efc0*/  F2FP.BF16.F32.PACK_AB R58, R55, R58 ;  /* 0x0000003a373a723e */ /* 0x000fe200000010ff */
[----:B0-----:R-:W-:-:S05]  /*1efd0*/  IMAD.SHL.U32 R0, R148, 0x4, RZ ;  /* 0x0000000494007824 */ /* 0x001fca00078e00ff */
[----:B------:R-:W-:Y:S02]  /*1efe0*/  LOP3.LUT R0, R0, 0xc, RZ, 0xc0, !PT ;  /* 0x0000000c00007812 */ /* 0x000fe400078ec0ff */
[----:B------:R-:W-:Y:S02]  /*1eff0*/  MOV R76, R22 ;  /* 0x00000016004c7202 */ /* 0x000fe40000000f00 */
[----:B-1----:R-:W-:Y:S02]  /*1f000*/  MOV R77, R13 ;  /* 0x0000000d004d7202 */ /* 0x002fe40000000f00 */
[----:B------:R-:W-:-:S05]  /*1f010*/  IADD3 R26, P0, R0, UR4, RZ ;  /* 0x00000004001a7c10 */ /* 0x000fca000ff1e0ff */
[----:B------:R-:W-:Y:S01]  /*1f020*/  IMAD.X R27, RZ, RZ, UR5, P0 ;  /* 0x00000005ff1b7e24 */ /* 0x000fe200080e06ff */
[----:B------:R-:W-:Y:S02]  /*1f030*/  F2FP.BF16.F32.PACK_AB R34, R117, R34 ;  /* 0x000000227522723e */ /* 0x000fe400000010ff */
[----:B------:R-:W-:Y:S02]  /*1f040*/  F2FP.BF16.F32.PACK_AB R103, R38, R35 ;  /* 0x000000232667723e */ /* 0x000fe400000010ff */
[----:B------:R0:W5:Y:S01]  /*1f050*/  LDG.E.CONSTANT R0, desc[UR36][R26.64] ;  /* 0x000000241a007981 */ /* 0x000162000c1e9900 */
[----:B------:R-:W-:Y:S02]  /*1f060*/  F2FP.BF16.F32.PACK_AB R3, R3, R24 ;  /* 0x000000180303723e */ /* 0x000fe400000010ff */
[----:B------:R-:W-:Y:S02]  /*1f070*/  F2FP.BF16.F32.PACK_AB R117, R86, R83 ;  /* 0x000000535675723e */ /* 0x000fe400000010ff */
[----:B------:R-:W-:-:S02]  /*1f080*/  F2FP.BF16.F32.PACK_AB R38, R87, R90 ;  /* 0x0000005a5726723e */ /* 0x000fc400000010ff */
[----:B------:R-:W-:Y:S02]  /*1f090*/  F2FP.BF16.F32.PACK_AB R64, R85, R128 ;  /* 0x000000805540723e */ /* 0x000fe400000010ff */
[----:B------:R-:W-:Y:S02]  /*1f0a0*/  F2FP.BF16.F32.PACK_AB R24, R10, R49 ;  /* 0x000000310a18723e */ /* 0x000fe400000010ff */
[----:B0-----:R-:W-:Y:S02]  /*1f0b0*/  F2FP.BF16.F32.PACK_AB R26, R79, R82 ;  /* 0x000000524f1a723e */ /* 0x001fe400000010ff */
        /* <DEDUP_REMOVED lines=26> */
[----:B------:R-:W-:Y:S01]  /*1f260*/  LOP3.LUT P0, R13, R148, 0x3, RZ, 0xc0, !PT ;  /* 0x00000003940d7812 */ /* 0x000fe2000780c0ff */
[----:B------:R-:W-:-:S03]  /*1f270*/  UMOV UR4, 0xffffffff ;  /* 0xffffffff00047882 */ /* 0x000fc60000000000 */
[----:B------:R-:W-:Y:S02]  /*1f280*/  ISETP.EQ.OR P0, PT, R13, 0x3, !P0 ;  /* 0x000000030d00780c */ /* 0x000fe40004702670 */
        /* <DEDUP_REMOVED lines=23> */
[----:B------:R-:W-:Y:S01]  /*1f400*/  SEL R3, R134, R3, P0 ;  /* 0x0000000386037207 */ /* 0x000fe20000000000 */
        /* <DEDUP_REMOVED lines=25> */
[----:B------:R-:W-:Y:S02]  /*1f5a0*/  IADD3 R61, P2, R54, 0x8020, RZ ;  /* 0x00008020363d7810 */ /* 0x000fe40007f5e0ff */
[----:B------:R-:W-:Y:S01]  /*1f5b0*/  LOP3.LUT R74, R74, R75, RZ, 0x3c, !PT ;  /* 0x0000004b4a4a7212 */ /* 0x000fe200078e3cff */
[----:B------:R-:W-:Y:S01]  /*1f5c0*/  IMAD.X R75, RZ, RZ, R55, P4 ;  /* 0x000000ffff4b7224 */ /* 0x000fe200020e0637 */
        /* <DEDUP_REMOVED lines=16> */
[----:B------:R-:W-:Y:S01]  /*1f6d0*/  IMAD.X R61, RZ, RZ, R55, P2 ;  /* 0x000000ffff3d7224 */ /* 0x000fe200010e0637 */
[----:B------:R-:W-:-:S02]  /*1f6e0*/  LOP3.LUT R52, R52, R53, RZ, 0x3c, !PT ;  /* 0x0000003534347212 */ /* 0x000fc400078e3cff */
[----:B------:R-:W-:Y:S01]  /*1f6f0*/  LOP3.LUT R48, R48, R49, RZ, 0x3c, !PT ;  /* 0x0000003130307212 */ /* 0x000fe200078e3cff */
[--C-:B------:R-:W-:Y:S01]  /*1f700*/  IMAD.X R49, RZ, RZ, R55.reuse, P5 ;  /* 0x000000ffff317224 */ /* 0x100fe200028e0637 */
[----:B------:R-:W-:Y:S02]  /*1f710*/  IADD3.X R53, RZ, R55, RZ, P1, !PT ;  /* 0x00000037ff357210 */ /* 0x000fe40000ffe4ff */
[C---:B------:R-:W-:Y:S02]  /*1f720*/  IADD3 R45, P3, R54.reuse, 0x4020, RZ ;  /* 0x00004020362d7810 */ /* 0x040fe40007f7e0ff */
[----:B------:R-:W-:Y:S02]  /*1f730*/  IADD3 R43, P2, R54, 0x4000, RZ ;  /* 0x00004000362b7810 */ /* 0x000fe40007f5e0ff */
[----:B------:R-:W-:Y:S01]  /*1f740*/  LOP3.LUT R46, R46, R47, RZ, 0x3c, !PT ;  /* 0x0000002f2e2e7212 */ /* 0x000fe200078e3cff */
[----:B------:R-:W-:Y:S01]  /*1f750*/  IMAD.X R47, RZ, RZ, R55, P4 ;  /* 0x000000ffff2f7224 */ /* 0x000fe200020e0637 */
[----:B------:R-:W-:-:S02]  /*1f760*/  IADD3 R37, P1, R54, 0x60, RZ ;  /* 0x0000006036257810 */ /* 0x000fc40007f3e0ff */
[C---:B------:R-:W-:Y:S02]  /*1f770*/  IADD3 R29, P5, R54.reuse, 0x40, RZ ;  /* 0x00000040361d7810 */ /* 0x040fe40007fbe0ff */
[----:B------:R-:W-:Y:S02]  /*1f780*/  IADD3 R25, P4, R54, 0x20, RZ ;  /* 0x0000002036197810 */ /* 0x000fe40007f9e0ff */
[----:B------:R-:W-:Y:S02]  /*1f790*/  LOP3.LUT R44, R45, 0x380, RZ, 0xc0, !PT ;  /* 0x000003802d2c7812 */ /* 0x000fe400078ec0ff */
[----:B------:R-:W-:Y:S02]  /*1f7a0*/  LOP3.LUT R42, R43, 0x380, RZ, 0xc0, !PT ;  /* 0x000003802b2a7812 */ /* 0x000fe400078ec0ff */
[----:B------:R-:W-:Y:S02]  /*1f7b0*/  LOP3.LUT R36, R37, 0x380, RZ, 0xc0, !PT ;  /* 0x0000038025247812 */ /* 0x000fe400078ec0ff */
[----:B------:R-:W-:-:S02]  /*1f7c0*/  LOP3.LUT R28, R29, 0x380, RZ, 0xc0, !PT ;  /* 0x000003801d1c7812 */ /* 0x000fc400078ec0ff */
[----:B------:R-:W-:Y:S02]  /*1f7d0*/  LOP3.LUT R15, R54, 0x380, RZ, 0xc0, !PT ;  /* 0x00000380360f7812 */ /* 0x000fe400078ec0ff */
[----:B------:R-:W-:Y:S02]  /*1f7e0*/  LOP3.LUT R14, R25, 0x380, RZ, 0xc0, !PT ;  /* 0x00000380190e7812 */ /* 0x000fe400078ec0ff */
[----:B------:R-:W-:Y:S02]  /*1f7f0*/  SHF.R.U64 R44, R44, 0x3, RZ ;  /* 0x000000032c2c7819 */ /* 0x000fe400000012ff */
[----:B------:R-:W-:Y:S02]  /*1f800*/  SHF.R.U64 R42, R42, 0x3, RZ ;  /* 0x000000032a2a7819 */ /* 0x000fe400000012ff */
[----:B------:R-:W-:Y:S02]  /*1f810*/  SHF.R.U64 R36, R36, 0x3, RZ ;  /* 0x0000000324247819 */ /* 0x000fe400000012ff */
[----:B------:R-:W-:-:S02]  /*1f820*/  SHF.R.U64 R28, R28, 0x3, RZ ;  /* 0x000000031c1c7819 */ /* 0x000fc400000012ff */
[----:B------:R-:W-:Y:S02]  /*1f830*/  SHF.R.U64 R15, R15, 0x3, RZ ;  /* 0x000000030f0f7819 */ /* 0x000fe400000012ff */
[----:B------:R-:W-:Y:S01]  /*1f840*/  SHF.R.U64 R14, R14, 0x3, RZ ;  /* 0x000000030e0e7819 */ /* 0x000fe200000012ff */
[----:B---3--:R-:W-:Y:S01]  /*1f850*/  IMAD.MOV.U32 R140, RZ, RZ, R97 ;  /* 0x000000ffff8c7224 */ /* 0x008fe200078e0061 */
        /* <DEDUP_REMOVED lines=10> */
[----:B----4-:R-:W-:-:S02]  /*1f900*/  MOV R142, R2 ;  /* 0x00000002008e7202 */ /* 0x010fc40000000f00 */
[----:B------:R-:W-:Y:S02]  /*1f910*/  LOP3.LUT R14, R14, R25, RZ, 0x3c, !PT ;  /* 0x000000190e0e7212 */ /* 0x000fe400078e3cff */
[----:B------:R-:W-:Y:S02]  /*1f920*/  MOV R81, R86 ;  /* 0x0000005600517202 */ /* 0x000fe40000000f00 */
[----:B------:R-:W-:Y:S02]  /*1f930*/  F2FP.BF16.F32.PACK_AB R2, R143, R146 ;  /* 0x000000928f02723e */ /* 0x000fe400000010ff */
        /* <DEDUP_REMOVED lines=15> */
[C---:B------:R-:W-:Y:S02]  /*1fa30*/  SHF.L.U32 R87, R140.reuse, 0x2, RZ ;  /* 0x000000028c577819 */ /* 0x040fe400000006ff */
[----:B------:R-:W-:Y:S01]  /*1fa40*/  SHF.L.U64.HI R98, R140, 0x2, R142 ;  /* 0x000000028c627819 */ /* 0x000fe2000001028e */
[----:B------:R-:W-:Y:S06]  /*1fa50*/  BRA.DIV UR4, `(.L_x_3140) ;  /* 0x000000da04b47947 */ /* 0x000fec000b800000 */
        /* <DEDUP_REMOVED lines=8> */
[----:B------:R-:W-:Y:S01]  /*1fae0*/  SEL R6, R41, R40, P0 ;  /* 0x0000002829067207 */ /* 0x000fe20000000000 */
[----:B-----5:R-:W-:Y:S01]  /*1faf0*/  SHFL.IDX PT, R35, R35, R0, 0x1c1f ;  /* 0x001c1f0023237589 */ /* 0x020fe200000e0000 */
[----:B------:R-:W-:Y:S02]  /*1fb00*/  SEL R32, R65, R32, P0 ;  /* 0x0000002041207207 */ /* 0x000fe40000000000 */
[----:B------:R-:W-:Y:S02]  /*1fb10*/  SEL R37, R80, R51, P0 ;  /* 0x0000003350257207 */ /* 0x000fe40000000000 */
[----:B------:R-:W-:-:S02]  /*1fb20*/  SEL R42, R51, R80, P0 ;  /* 0x00000050332a7207 */ /* 0x000fc40000000000 */
[----:B------:R-:W-:Y:S02]  /*1fb30*/  SEL R39, R88, R59, P0 ;  /* 0x0000003b58277207 */ /* 0x000fe40000000000 */
[----:B------:R-:W-:Y:S01]  /*1fb40*/  SEL R44, R59, R88, P0 ;  /* 0x000000583b2c7207 */ /* 0x000fe20000000000 */
[----:B------:R-:W-:Y:S01]  /*1fb50*/  SHFL.IDX PT, R37, R37, R0, 0x1c1f ;  /* 0x001c1f0025257589 */ /* 0x000fe200000e0000 */
[----:B------:R-:W-:Y:S02]  /*1fb60*/  SEL R61, R50, R109, P0 ;  /* 0x0000006d323d7207 */ /* 0x000fe40000000000 */
[----:B------:R-:W-:Y:S01]  /*1fb70*/  SEL R84, R109, R50, P0 ;  /* 0x000000326d547207 */ /* 0x000fe20000000000 */
[----:B------:R-:W-:Y:S01]  /*1fb80*/  SHFL.IDX PT, R46, R39, R0, 0x1c1f ;  /* 0x001c1f00272e7589 */ /* 0x000fe200000e0000 */
[----:B------:R-:W-:Y:S02]  /*1fb90*/  LOP3.LUT R9, R0, 0x2, RZ, 0x3c, !PT ;  /* 0x0000000200097812 */ /* 0x000fe400078e3cff */
[----:B------:R-:W-:Y:S01]  /*1fba0*/  SEL R31, R56, R57, P0 ;  /* 0x00000039381f7207 */ /* 0x000fe20000000000 */
[----:B------:R-:W-:Y:S01]  /*1fbb0*/  SHFL.IDX PT, R61, R61, R0, 0x1c1f ;  /* 0x001c1f003d3d7589 */ /* 0x000fe200000e0000 */
[----:B------:R-:W-:-:S02]  /*1fbc0*/  SEL R41, R8, R149, P0 ;  /* 0x0000009508297207 */ /* 0x000fc40000000000 */
[----:B------:R-:W-:Y:S01]  /*1fbd0*/  SEL R48, R149, R8, P0 ;  /* 0x0000000895307207 */ /* 0x000fe20000000000 */
[----:B------:R-:W0:Y:S01]  /*1fbe0*/  SHFL.IDX PT, R40, R36, R9, 0x1c1f ;  /* 0x001c1f0924287589 */ /* 0x000e2200000e0000 */
        /* <DEDUP_REMOVED lines=56> */
[----:B------:R-:W2:Y:S01]  /*1ff70*/  SHFL.IDX PT, R26, R27, R0, 0x1c1f ;  /* 0x001c1f001b1a7589 */ /* 0x000ea200000e0000 */
[----:B------:R-:W-:Y:S02]  /*1ff80*/  SEL R106, R125, R38, P0 ;  /* 0x000000267d6a7207 */ /* 0x000fe40000000000 */
[----:B------:R-:W-:Y:S01]  /*1ff90*/  SEL R110, R110, R133, P0 ;  /* 0x000000856e6e7207 */ /* 0x000fe20000000000 */
[----:B------:R-:W3:Y:S01]  /*1ffa0*/  SHFL.IDX PT, R38, R33, R0, 0x1c1f ;  /* 0x001c1f0021267589 */ /* 0x000ee200000e0000 */
[----:B------:R-:W-:-:S02]  /*1ffb0*/  SEL R114, R123, R114, P0 ;  /* 0x000000727b727207 */ /* 0x000fc40000000000 */
[----:B------:R-:W-:Y:S01]  /*1ffc0*/  SEL R75, R2, R147, P0 ;  /* 0x00000093024b7207 */ /* 0x000fe20000000000 */
[----:B------:R2:W4:Y:S01]  /*1ffd0*/  SHFL.IDX PT, R27, R24, R9, 0x1c1f ;  /* 0x001c1f09181b7589 */ /* 0x00052200000e0000 */
[----:B------:R-:W-:Y:S02]  /*1ffe0*/  SEL R2, R147, R2, P0 ;  /* 0x0000000293027207 */ /* 0x000fe40000000000 */
[----:B0-----:R-:W-:Y:S01]  /*1fff0*/  SEL R12, R35, R40, P0 ;  /* 0x00000028230c7207 */ /* 0x001fe20000000000 */
[----:B------:R-:W0:Y:S01]  /*20000*/  SHFL.IDX PT, R33, R44, R9, 0x1c1f ;  /* 0x001c1f092c217589 */ /* 0x000e2200000e0000 */
[----:B------:R-:W-:Y:S02]  /*20010*/  SEL R14, R40, R35, P0 ;  /* 0x00000023280e7207 */ /* 0x000fe40000000000 */
[----:B-1----:R-:W-:Y:S01]  /*20020*/  SEL R4, R7, R8, P0 ;  /* 0x0000000807047207 */ /* 0x002fe20000000000 */
[----:B------:R-:W-:Y:S01]  /*20030*/  SHFL.IDX PT, R70, R51, R0, 0x1c1f ;  /* 0x001c1f0033467589 */ /* 0x000fe200000e0000 */
[----:B------:R-:W-:-:S02]  /*20040*/  SEL R6, R8, R7, P0 ;  /* 0x0000000708067207 */ /* 0x000fc40000000000 */
[----:B------:R-:W-:Y:S01]  /*20050*/  SEL R40, R37, R42, P0 ;  /* 0x0000002a25287207 */ /* 0x000fe20000000000 */
[----:B------:R-:W-:Y:S01]  /*20060*/  SHFL.IDX PT, R65, R65, R0, 0x1c1f ;  /* 0x001c1f0041417589 */ /* 0x000fe200000e0000 */
[----:B------:R-:W-:Y:S02]  /*20070*/  SEL R48, R50, R39, P0 ;  /* 0x0000002732307207 */ /* 0x000fe40000000000 */
[----:B------:R-:W-:Y:S01]  /*20080*/  SEL R8, R10, R5, P0 ;  /* 0x000000050a087207 */ /* 0x000fe20000000000 */
[----:B------:R-:W-:Y:S01]  /*20090*/  SHFL.IDX PT, R69, R69, R0, 0x1c1f ;  /* 0x001c1f0045457589 */ /* 0x000fe200000e0000 */
[----:B--2---:R-:W-:Y:S02]  /*200a0*/  SEL R24, R26, R25, P0 ;  /* 0x000000191a187207 */ /* 0x004fe40000000000 */
[----:B------:R-:W-:Y:S01]  /*200b0*/  SEL R32, R34, R29, P0 ;  /* 0x0000001d22207207 */ /* 0x000fe20000000000 */
[----:B------:R-:W1:Y:S01]  /*200c0*/  SHFL.IDX PT, R41, R52, R9, 0x1c1f ;  /* 0x001c1f0934297589 */ /* 0x000e6200000e0000 */
[----:B---3--:R-:W-:-:S02]  /*200d0*/  SEL R36, R38, R31, P0 ;  /* 0x0000001f26247207 */ /* 0x008fc40000000000 */
[----:B------:R-:W-:Y:S01]  /*200e0*/  SEL R42, R42, R37, P0 ;  /* 0x000000252a2a7207 */ /* 0x000fe20000000000 */
[----:B------:R-:W2:Y:S01]  /*200f0*/  SHFL.IDX PT, R43, R60, R9, 0x1c1f ;  /* 0x001c1f093c2b7589 */ /* 0x000ea200000e0000 */
[----:B----4-:R-:W-:Y:S02]  /*20100*/  SEL R28, R30, R27, P0 ;  /* 0x0000001b1e1c7207 */ /* 0x010fe40000000000 */
[----:B------:R-:W-:Y:S01]  /*20110*/  SEL R50, R39, R50, P0 ;  /* 0x0000003227327207 */ /* 0x000fe20000000000 */
[----:B------:R-:W3:Y:S01]  /*20120*/  SHFL.IDX PT, R45, R64, R9, 0x1c1f ;  /* 0x001c1f09402d7589 */ /* 0x000ee200000e0000 */
[----:B0-----:R-:W-:Y:S02]  /*20130*/  SEL R44, R46, R33, P0 ;  /* 0x000000212e2c7207 */ /* 0x001fe40000000000 */
[----:B------:R-:W-:Y:S01]  /*20140*/  SEL R72, R74, R49, P0 ;  /* 0x000000314a487207 */ /* 0x000fe20000000000 */
[----:B------:R-:W0:Y:S01]  /*20150*/  SHFL.IDX PT, R47, R68, R9, 0x1c1f ;  /* 0x001c1f09442f7589 */ /* 0x000e2200000e0000 */
[----:B------:R-:W-:-:S02]  /*20160*/  SEL R10, R5, R10, P0 ;  /* 0x0000000a050a7207 */ /* 0x000fc40000000000 */
[----:B------:R-:W-:Y:S01]  /*20170*/  SEL R26, R25, R26, P0 ;  /* 0x0000001a191a7207 */ /* 0x000fe20000000000 */
[----:B------:R-:W4:Y:S01]  /*20180*/  SHFL.IDX PT, R88, R88, R9, 0x1c1f ;  /* 0x001c1f0958587589 */ /* 0x000f2200000e0000 */
[----:B------:R-:W-:Y:S02]  /*20190*/  SEL R30, R27, R30, P0 ;  /* 0x0000001e1b1e7207 */ /* 0x000fe40000000000 */
[----:B------:R-:W-:Y:S01]  /*201a0*/  SEL R34, R29, R34, P0 ;  /* 0x000000221d227207 */ /* 0x000fe20000000000 */
[----:B------:R-:W4:Y:S01]  /*201b0*/  SHFL.IDX PT, R102, R102, R9, 0x1c1f ;  /* 0x001c1f0966667589 */ /* 0x000f2200000e0000 */
[----:B------:R-:W-:Y:S02]  /*201c0*/  SEL R38, R31, R38, P0 ;  /* 0x000000261f267207 */ /* 0x000fe40000000000 */
[----:B------:R-:W-:Y:S01]  /*201d0*/  SEL R46, R33, R46, P0 ;  /* 0x0000002e212e7207 */ /* 0x000fe20000000000 */
[----:B------:R-:W-:Y:S01]  /*201e0*/  SHFL.IDX PT, R55, R55, R0, 0x1c1f ;  /* 0x001c1f0037377589 */ /* 0x000fe200000e0000 */
[----:B-1----:R-:W-:-:S02]  /*201f0*/  SEL R52, R54, R41, P0 ;  /* 0x0000002936347207 */ /* 0x002fc40000000000 */
[----:B------:R-:W-:Y:S01]  /*20200*/  SEL R74, R49, R74, P0 ;  /* 0x0000004a314a7207 */ /* 0x000fe20000000000 */
[----:B------:R-:W-:Y:S01]  /*20210*/  SHFL.IDX PT, R57, R57, R0, 0x1c1f ;  /* 0x001c1f0039397589 */ /* 0x000fe200000e0000 */
[----:B--2---:R-:W-:Y:S02]  /*20220*/  SEL R60, R62, R43, P0 ;  /* 0x0000002b3e3c7207 */ /* 0x004fe40000000000 */
[----:B------:R-:W-:Y:S01]  /*20230*/  SEL R54, R41, R54, P0 ;  /* 0x0000003629367207 */ /* 0x000fe20000000000 */
[----:B------:R-:W-:Y:S01]  /*20240*/  SHFL.IDX PT, R59, R59, R0, 0x1c1f ;  /* 0x001c1f003b3b7589 */ /* 0x000fe200000e0000 */
[----:B---3--:R-:W-:Y:S02]  /*20250*/  SEL R64, R66, R45, P0 ;  /* 0x0000002d42407207 */ /* 0x008fe40000000000 */
[----:B------:R-:W-:Y:S01]  /*20260*/  SEL R62, R43, R62, P0 ;  /* 0x0000003e2b3e7207 */ /* 0x000fe20000000000 */
[----:B------:R-:W-:Y:S01]  /*20270*/  SHFL.IDX PT, R63, R63, R0, 0x1c1f ;  /* 0x001c1f003f3f7589 */ /* 0x000fe200000e0000 */
[----:B0-----:R-:W-:-:S02]  /*20280*/  SEL R68, R70, R47, P0 ;  /* 0x0000002f46447207 */ /* 0x001fc40000000000 */
[----:B------:R-:W-:Y:S01]  /*20290*/  SEL R66, R45, R66, P0 ;  /* 0x000000422d427207 */ /* 0x000fe20000000000 */
[----:B------:R-:W-:Y:S01]  /*202a0*/  SHFL.IDX PT, R51, R105, R0, 0x1c1f ;  /* 0x001c1f0069337589 */ /* 0x000fe200000e0000 */
[----:B----4-:R-:W-:Y:S02]  /*202b0*/  SEL R37, R65, R88, P0 ;  /* 0x0000005841257207 */ /* 0x010fe40000000000 */
[----:B------:R-:W-:Y:S01]  /*202c0*/  SEL R39, R88, R65, P0 ;  /* 0x0000004158277207 */ /* 0x000fe20000000000 */
[----:B------:R-:W-:Y:S01]  /*202d0*/  SHFL.IDX PT, R67, R67, R0, 0x1c1f ;  /* 0x001c1f0043437589 */ /* 0x000fe200000e0000 */
[----:B------:R-:W-:Y:S02]  /*202e0*/  SEL R13, R69, R102, P0 ;  /* 0x00000066450d7207 */ /* 0x000fe40000000000 */
[----:B------:R-:W-:Y:S01]  /*202f0*/  SEL R15, R102, R69, P0 ;  /* 0x00000045660f7207 */ /* 0x000fe20000000000 */
[----:B------:R-:W-:Y:S01]  /*20300*/  SHFL.IDX PT, R71, R71, R0, 0x1c1f ;  /* 0x001c1f0047477589 */ /* 0x000fe200000e0000 */
[----:B------:R-:W-:-:S03]  /*20310*/  SEL R70, R47, R70, P0 ;  /* 0x000000462f467207 */ /* 0x000fc60000000000 */
[----:B------:R-:W0:Y:S04]  /*20320*/  SHFL.IDX PT, R3, R56, R9, 0x1c1f ;  /* 0x001c1f0938037589 */ /* 0x000e2800000e0000 */
[----:B------:R-:W1:Y:S04]  /*20330*/  SHFL.IDX PT, R78, R78, R9, 0x1c1f ;  /* 0x001c1f094e4e7589 */ /* 0x000e6800000e0000 */
[----:B------:R-:W2:Y:S04]  /*20340*/  SHFL.IDX PT, R80, R80, R9, 0x1c1f ;  /* 0x001c1f0950507589 */ /* 0x000ea800000e0000 */
[----:B------:R-:W3:Y:S04]  /*20350*/  SHFL.IDX PT, R82, R82, R9, 0x1c1f ;  /* 0x001c1f0952527589 */ /* 0x000ee800000e0000 */
        /* <DEDUP_REMOVED lines=8> */
[----:B------:R-:W1:Y:S01]  /*203e0*/  SHFL.IDX PT, R118, R118, R9, 0x1c1f ;  /* 0x001c1f0976767589 */ /* 0x000e6200000e0000 */
[----:B--2---:R-:W-:-:S03]  /*203f0*/  SEL R11, R80, R57, P0 ;  /* 0x00000039500b7207 */ /* 0x004fc60000000000 */
[----:B------:R-:W-:Y:S01]  /*20400*/  SHFL.IDX PT, R101, R101, R0, 0x1c1f ;  /* 0x001c1f0065657589 */ /* 0x000fe200000e0000 */
[----:B---3--:R-:W-:Y:S02]  /*20410*/  SEL R25, R59, R82, P0 ;  /* 0x000000523b197207 */ /* 0x008fe40000000000 */
        /* <DEDUP_REMOVED lines=11> */
[----:B0-----:R-:W-:Y:S02]  /*204d0*/  SEL R65, R67, R116, P0 ;  /* 0x0000007443417207 */ /* 0x001fe40000000000 */
[----:B------:R-:W-:Y:S01]  /*204e0*/  SEL R67, R116, R67, P0 ;  /* 0x0000004374437207 */ /* 0x000fe20000000000 */
[----:B------:R-:W0:Y:S01]  /*204f0*/  SHFL.IDX PT, R104, R104, R9, 0x1c1f ;  /* 0x001c1f0968687589 */ /* 0x000e2200000e0000 */
[----:B-1----:R-:W-:Y:S02]  /*20500*/  SEL R69, R71, R118, P0 ;  /* 0x0000007647457207 */ /* 0x002fe40000000000 */
[----:B------:R-:W-:Y:S01]  /*20510*/  SEL R71, R118, R71, P0 ;  /* 0x0000004776477207 */ /* 0x000fe20000000000 */
[----:B------:R-:W1:Y:S04]  /*20520*/  SHFL.IDX PT, R106, R106, R9, 0x1c1f ;  /* 0x001c1f096a6a7589 */ /* 0x000e6800000e0000 */
[----:B------:R-:W2:Y:S04]  /*20530*/  SHFL.IDX PT, R110, R110, R9, 0x1c1f ;  /* 0x001c1f096e6e7589 */ /* 0x000ea800000e0000 */
[----:B------:R-:W3:Y:S04]  /*20540*/  SHFL.IDX PT, R112, R112, R9, 0x1c1f ;  /* 0x001c1f0970707589 */ /* 0x000ee800000e0000 */
[----:B------:R-:W4:Y:S04]  /*20550*/  SHFL.IDX PT, R114, R114, R9, 0x1c1f ;  /* 0x001c1f0972727589 */ /* 0x000f2800000e0000 */
[----:B------:R1:W4:Y:S04]  /*20560*/  SHFL.IDX PT, R2, R2, R9, 0x1c1f ;  /* 0x001c1f0902027589 */ /* 0x00032800000e0000 */
[----:B------:R2:W4:Y:S01]  /*20570*/  SHFL.IDX PT, R75, R75, R0, 0x1c1f ;  /* 0x001c1f004b4b7589 */ /* 0x00052200000e0000 */
[----:B0-----:R-:W-:-:S02]  /*20580*/  SEL R41, R101, R104, P0 ;  /* 0x0000006865297207 */ /* 0x001fc40000000000 */
[----:B------:R-:W-:Y:S02]  /*20590*/  SEL R43, R104, R101, P0 ;  /* 0x00000065682b7207 */ /* 0x000fe40000000000 */
[----:B-1----:R-:W-:Y:S02]  /*205a0*/  SEL R45, R103, R106, P0 ;  /* 0x0000006a672d7207 */ /* 0x002fe40000000000 */
[----:B------:R-:W-:Y:S02]  /*205b0*/  SEL R9, R57, R80, P0 ;  /* 0x0000005039097207 */ /* 0x000fe40000000000 */
[----:B------:R-:W-:Y:S01]  /*205c0*/  SEL R47, R106, R103, P0 ;  /* 0x000000676a2f7207 */ /* 0x000fe20000000000 */
[----:B--2---:R-:W-:Y:S01]  /*205d0*/  IMAD.MOV.U32 R0, RZ, RZ, RZ ;  /* 0x000000ffff007224 */ /* 0x004fe200078e00ff */
[----:B------:R-:W-:Y:S02]  /*205e0*/  SEL R53, R107, R110, P0 ;  /* 0x0000006e6b357207 */ /* 0x000fe40000000000 */
[----:B------:R-:W-:-:S02]  /*205f0*/  SEL R55, R110, R107, P0 ;  /* 0x0000006b6e377207 */ /* 0x000fc40000000000 */
[----:B---3--:R-:W-:Y:S02]  /*20600*/  SEL R57, R109, R112, P0 ;  /* 0x000000706d397207 */ /* 0x008fe40000000000 */
[----:B------:R-:W-:Y:S02]  /*20610*/  SEL R59, R112, R109, P0 ;  /* 0x0000006d703b7207 */ /* 0x000fe40000000000 */
[----:B----4-:R-:W-:Y:S02]  /*20620*/  SEL R61, R111, R114, P0 ;  /* 0x000000726f3d7207 */ /* 0x010fe40000000000 */
[----:B------:R-:W-:-:S07]  /*20630*/  SEL R63, R114, R111, P0 ;  /* 0x0000006f723f7207 */ /* 0x000fce0000000000 */
.L_x_3466:
[----:B------:R-:W-:Y:S05]  /*20640*/  WARPSYNC.ALL ;  /* 0x0000000000007948 */ /* 0x000fea0003800000 */
[----:B------:R-:W-:Y:S06]  /*20650*/  BAR.SYNC.DEFER_BLOCKING 0x1, 0x100 ;  /* 0x0044000000007b1d */ /* 0x000fec0000010000 */
[----:B------:R-:W-:-:S02]  /*20660*/  ULDC.64 UR4, c[0x0][0xc00] ;  /* 0x0003000000047ab9 */ /* 0x000fc40000000a00 */
[----:B------:R-:W0:Y:S01]  /*20670*/  LDC R3, c[0x0][0xbe8] ;  /* 0x0002fa00ff037b82 */ /* 0x000e220000000800 */
[----:B------:R-:W-:Y:S01]  /*20680*/  ISETP.NE.U32.AND P1, PT, RZ, UR4, PT ;  /* 0x00000004ff007c0c */ /* 0x000fe2000bf25070 */
[----:B------:R-:W2:Y:S01]  /*20690*/  LDL R86, [R1+0x34] ;  /* 0x0000340001567983 */ /* 0x000ea20000100800 */
[----:B------:R-:W-:Y:S02]  /*206a0*/  IADD3 R102, P2, R87, UR4, RZ ;  /* 0x0000000457667c10 */ /* 0x000fe4000ff5e0ff */
[----:B------:R-:W-:Y:S02]  /*206b0*/  ISETP.NE.AND.EX P1, PT, RZ, UR5, PT, P1 ;  /* 0x00000005ff007c0c */ /* 0x000fe4000bf25310 */
[----:B------:R-:W-:Y:S01]  /*206c0*/  IADD3.X R103, R98, UR5, RZ, P2, !PT ;  /* 0x0000000562677c10 */ /* 0x000fe200097fe4ff */
[----:B------:R-:W-:Y:S01]  /*206d0*/  ULDC.64 UR4, c[0x0][0xc08] ;  /* 0x0003020000047ab9 */ /* 0x000fe20000000a00 */
[----:B------:R-:W-:Y:S04]  /*206e0*/  STSM.16.M88.4 [R100], R4 ;  /* 0x0000000464007844 */ /* 0x000fe80000000200 */
[----:B------:R1:W-:Y:S04]  /*206f0*/  STSM.16.M88.4 [R73], R8 ;  /* 0x0000000849007844 */ /* 0x0003e80000000200 */
[----:B------:R-:W-:Y:S04]  /*20700*/  STSM.16.M88.4 [R89], R24 ;  /* 0x0000001859007844 */ /* 0x000fe80000000200 */
[----:B------:R-:W-:Y:S04]  /*20710*/  STSM.16.M88.4 [R90], R28 ;  /* 0x0000001c5a007844 */ /* 0x000fe80000000200 */
[----:B------:R-:W-:Y:S04]  /*20720*/  STSM.16.M88.4 [R91], R32 ;  /* 0x000000205b007844 */ /* 0x000fe80000000200 */
[----:B------:R-:W-:Y:S01]  /*20730*/  STSM.16.M88.4 [R92], R36 ;  /* 0x000000245c007844 */ /* 0x000fe20000000200 */
[----:B-1----:R-:W-:-:S02]  /*20740*/  SEL R73, R75, R2, P0 ;  /* 0x000000024b497207 */ /* 0x002fc40000000000 */
[----:B------:R-:W-:Y:S01]  /*20750*/  SEL R75, R2, R75, P0 ;  /* 0x0000004b024b7207 */ /* 0x000fe20000000000 */
[----:B------:R1:W-:Y:S04]  /*20760*/  STSM.16.M88.4 [R93], R12 ;  /* 0x0000000c5d007844 */ /* 0x0003e80000000200 */
[----:B------:R3:W-:Y:S04]  /*20770*/  STSM.16.M88.4 [R94], R40 ;  /* 0x000000285e007844 */ /* 0x0007e80000000200 */
[----:B------:R3:W-:Y:S04]  /*20780*/  STSM.16.M88.4 [R95], R44 ;  /* 0x0000002c5f007844 */ /* 0x0007e80000000200 */
[----:B------:R3:W-:Y:S04]  /*20790*/  STSM.16.M88.4 [R96], R48 ;  /* 0x0000003060007844 */ /* 0x0007e80000000200 */
[----:B------:R3:W-:Y:S01]  /*207a0*/  STSM.16.M88.4 [R97], R52 ;  /* 0x0000003461007844 */ /* 0x0007e20000000200 */
[----:B------:R-:W-:-:S03]  /*207b0*/  ISETP.NE.U32.AND P0, PT, RZ, UR4, PT ;  /* 0x00000004ff007c0c */ /* 0x000fc6000bf05070 */
[----:B------:R3:W-:Y:S04]  /*207c0*/  STSM.16.M88.4 [R99], R56 ;  /* 0x0000003863007844 */ /* 0x0007e80000000200 */
[----:B------:R3:W-:Y:S04]  /*207d0*/  STSM.16.M88.4 [R79], R60 ;  /* 0x0000003c4f007844 */ /* 0x0007e80000000200 */
[----:B------:R3:W-:Y:S04]  /*207e0*/  STSM.16.M88.4 [R81], R64 ;  /* 0x0000004051007844 */ /* 0x0007e80000000200 */
[----:B------:R3:W-:Y:S01]  /*207f0*/  STSM.16.M88.4 [R83], R68 ;  /* 0x0000004453007844 */ /* 0x0007e20000000200 */
[----:B------:R-:W-:-:S03]  /*20800*/  ISETP.NE.AND.EX P0, PT, RZ, UR5, PT, P0 ;  /* 0x00000005ff007c0c */ /* 0x000fc6000bf05300 */
[----:B------:R3:W-:Y:S01]  /*20810*/  STSM.16.M88.4 [R85], R72 ;  /* 0x0000004855007844 */ /* 0x0007e20000000200 */
[----:B------:R-:W-:Y:S09]  /*20820*/  BAR.SYNC.DEFER_BLOCKING 0x1, 0x100 ;  /* 0x0044000000007b1d */ /* 0x000ff20000010000 */
[----:B------:R-:W-:Y:S01]  /*20830*/  @P0 IADD3 R4, P3, R87, UR4, RZ ;  /* 0x0000000457040c10 */ /* 0x000fe2000ff7e0ff */
[----:B------:R-:W-:-:S02]  /*20840*/  ULDC UR4, c[0x0][0xa88] ;  /* 0x0002a20000047ab9 */ /* 0x000fc40000000800 */
[----:B------:R-:W-:Y:S01]  /*20850*/  IMAD.U32 R82, RZ, RZ, UR4 ;  /* 0x00000004ff527e24 */ /* 0x000fe2000f8e00ff */
[----:B------:R-:W-:Y:S01]  /*20860*/  @P0 IADD3.X R5, R98, UR5, RZ, P3, !PT ;  /* 0x0000000562050c10 */ /* 0x000fe20009ffe4ff */
[----:B------:R3:W5:Y:S01]  /*20870*/  @P1 LDG.E R0, desc[UR36][R102.64] ;  /* 0x0000002466001981 */ /* 0x000762000c1e1900 */
[----:B0-----:R-:W-:-:S03]  /*20880*/  ISETP.NE.AND P2, PT, R3, 0x1, PT ;  /* 0x000000010300780c */ /* 0x001fc60003f45270 */
[----:B------:R3:W5:Y:S10]  /*20890*/  @P0 LDG.E R82, desc[UR36][R4.64] ;  /* 0x0000002404520981 */ /* 0x000774000c1e1900 */
[----:B------:R-:W0:Y:S08]  /*208a0*/  @P2 LDC R6, c[0x0][0xbec] ;  /* 0x0002fb00ff062b82 */ /* 0x000e300000000800 */
[----:B-1----:R-:W1:Y:S01]  /*208b0*/  @P2 LDC R13, c[0x0][0xbf0] ;  /* 0x0002fc00ff0d2b82 */ /* 0x002e620000000800 */
[----:B--2---:R-:W-:Y:S01]  /*208c0*/  SHF.R.S32.HI R80, RZ, 0x1f, R86 ;  /* 0x0000001fff507819 */ /* 0x004fe20000011456 */
[----:B01-3--:R-:W-:Y:S06]  /*208d0*/  @P0 BRA `(.L_x_3141) ;  /* 0x0000000000100947 */ /* 0x00bfec0003800000 */
[----:B------:R-:W-:Y:S05]  /*208e0*/  @!P1 BRA `(.L_x_3141) ;  /* 0x00000000000c9947 */ /* 0x000fea0003800000 */
[----:B------:R-:W2:Y:S04]  /*208f0*/  LDG.E R5, desc[UR36][R102.64] ;  /* 0x0000002466057981 */ /* 0x000ea8000c1e1900 */
[----:B-----5:R-:W2:Y:S02]  /*20900*/  LDG.E R82, desc[UR36][R102.64+0x4] ;  /* 0x0000042466527981 */ /* 0x020ea4000c1e1900 */
[----:B--2---:R-:W-:-:S07]  /*20910*/  IMAD.IADD R82, R82, 0x1, -R5 ;  /* 0x0000000152527824 */ /* 0x004fce00078e0a05 */
.L_x_3141:
[----:B------:R-:W2:Y:S01]  /*20920*/  LDL R2, [R1+0x2c] ;  /* 0x00002c0001027983 */ /* 0x000ea20000100800 */
[----:B------:R-:W-:Y:S01]  /*20930*/  VIADD R24, R148, 0xffffff80 ;  /* 0xffffff8094187836 */ /* 0x000fe20000000000 */
[----:B------:R-:W-:Y:S02]  /*20940*/  ULDC.64 UR4, c[0x0][0xb90] ;  /* 0x0002e40000047ab9 */ /* 0x000fe40000000a00 */
[----:B------:R-:W2:Y:S01]  /*20950*/  LDL.LU R84, [R1+0x10] ;  /* 0x0000100001547983 */ /* 0x000ea20000300800 */
[----:B-----5:R-:W-:Y:S01]  /*20960*/  SHF.R.S32.HI R79, RZ, 0x1f, R0 ;  /* 0x0000001fff4f7819 */ /* 0x020fe20000011400 */
[----:B------:R-:W-:Y:S01]  /*20970*/  IMAD R4, R80, UR4, RZ ;  /* 0x0000000450047c24 */ /* 0x000fe2000f8e02ff */
[----:B------:R-:W-:Y:S01]  /*20980*/  SHF.R.S32.HI R83, RZ, 0x1f, R24 ;  /* 0x0000001fff537819 */ /* 0x000fe20000011418 */
[----:B------:R-:W-:Y:S01]  /*20990*/  IMAD R82, R82, R3, RZ ;  /* 0x0000000352527224 */ /* 0x000fe200078e02ff */
[----:B------:R-:W-:Y:S01]  /*209a0*/  MOV R78, R0 ;  /* 0x00000000004e7202 */ /* 0x000fe20000000f00 */
[----:B------:R-:W-:Y:S01]  /*209b0*/  IMAD R11, R86, UR5, R4 ;  /* 0x00000005560b7c24 */ /* 0x000fe2000f8e0204 */
[----:B------:R-:W-:-:S02]  /*209c0*/  LEA.HI R83, R83, R24, RZ, 0x3 ;  /* 0x0000001853537211 */ /* 0x000fc400078f18ff */
[----:B------:R-:W-:Y:S01]  /*209d0*/  SHF.R.S32.HI R8, RZ, 0x1f, R24 ;  /* 0x0000001fff087819 */ /* 0x000fe20000011418 */
[----:B------:R-:W-:Y:S01]  /*209e0*/  IMAD.WIDE.U32 R4, R86, UR4, R78 ;  /* 0x0000000456047c25 */ /* 0x000fe2000f8e004e */
[----:B------:R-:W-:Y:S01]  /*209f0*/  LOP3.LUT R83, R83, 0xfffffff8, RZ, 0xc0, !PT ;  /* 0xfffffff853537812 */ /* 0x000fe200078ec0ff */
[----:B------:R-:W-:Y:S01]  /*20a00*/  ULDC.64 UR4, c[0x0][0xb98] ;  /* 0x0002e60000047ab9 */ /* 0x000fe20000000a00 */
[----:B------:R-:W-:Y:S01]  /*20a10*/  LEA.HI R10, R8, R24, RZ, 0x7 ;  /* 0x00000018080a7211 */ /* 0x000fe200078f38ff */
[----:B------:R-:W-:Y:S01]  /*20a20*/  IMAD.IADD R5, R5, 0x1, R11 ;  /* 0x0000000105057824 */ /* 0x000fe200078e020b */
[----:B------:R-:W-:Y:S01]  /*20a30*/  SEL R78, R142, RZ, !P1 ;  /* 0x000000ff8e4e7207 */ /* 0x000fe20004800000 */
[----:B------:R-:W-:Y:S01]  /*20a40*/  IMAD.IADD R83, R24, 0x1, -R83 ;  /* 0x0000000118537824 */ /* 0x000fe200078e0a53 */
[----:B------:R-:W-:-:S05]  /*20a50*/  SEL R81, R140, RZ, !P1 ;  /* 0x000000ff8c517207 */ /* 0x000fca0004800000 */
[----:B------:R-:W-:Y:S01]  /*20a60*/  IMAD.WIDE.U32 R4, R81, UR4, R4 ;  /* 0x0000000451047c25 */ /* 0x000fe2000f8e0004 */
[----:B------:R-:W-:Y:S01]  /*20a70*/  BSSY B1, `(.L_x_3142) ;  /* 0x00000e2000017945 */ /* 0x000fe20003800000 */
[----:B------:R-:W-:Y:S02]  /*20a80*/  SHF.R.S32.HI R90, RZ, 0x1f, R19 ;  /* 0x0000001fff5a7819 */ /* 0x000fe40000011413 */
[----:B--2---:R-:W-:Y:S02]  /*20a90*/  IMAD.IADD R15, R2, 0x1, R84 ;  /* 0x00000001020f7824 */ /* 0x004fe400078e0254 */
[----:B------:R-:W-:Y:S02]  /*20aa0*/  IMAD.SHL.U32 R2, R83, 0x8, RZ ;  /* 0x0000000853027824 */ /* 0x000fe400078e00ff */
[----:B------:R-:W-:-:S04]  /*20ab0*/  @P2 IMAD.HI.U32 R6, R15, R6, RZ ;  /* 0x000000060f062227 */ /* 0x000fc800078e00ff */
[----:B------:R-:W-:Y:S01]  /*20ac0*/  IMAD.MOV.U32 R7, RZ, RZ, R15 ;  /* 0x000000ffff077224 */ /* 0x000fe200078e000f */
[----:B------:R-:W-:Y:S01]  /*20ad0*/  @P2 SHF.R.U32.HI R7, RZ, R13, R6 ;  /* 0x0000000dff072219 */ /* 0x000fe20000011606 */
[----:B------:R-:W-:Y:S01]  /*20ae0*/  IMAD R9, R221, 0x40, R2 ;  /* 0x00000040dd097824 */ /* 0x000fe200078e0202 */
[----:B------:R-:W-:Y:S01]  /*20af0*/  SHF.R.S32.HI R13, RZ, 0x7, R10 ;  /* 0x00000007ff0d7819 */ /* 0x000fe2000001140a */
[----:B------:R-:W-:Y:S01]  /*20b00*/  IMAD R6, R78, UR4, RZ ;  /* 0x000000044e067c24 */ /* 0x000fe2000f8e02ff */
[----:B------:R-:W-:Y:S01]  /*20b10*/  IADD3 R4, P0, R7, R4, RZ ;  /* 0x0000000407047210 */ /* 0x000fe20007f1e0ff */
[----:B------:R-:W-:Y:S01]  /*20b20*/  IMAD.MOV R8, RZ, RZ, -R7 ;  /* 0x000000ffff087224 */ /* 0x000fe200078e0a07 */
[C---:B------:R-:W-:Y:S01]  /*20b30*/  LEA.HI R11, R10.reuse, R13, RZ, 0x1 ;  /* 0x0000000d0a0b7211 */ /* 0x040fe200078f08ff */
[----:B------:R-:W-:Y:S01]  /*20b40*/  IMAD.WIDE R76, R9, 0x2, R76 ;  /* 0x00000002094c7825 */ /* 0x000fe200078e024c */
[----:B------:R-:W-:Y:S02]  /*20b50*/  LOP3.LUT R10, R10, 0xffffff80, RZ, 0xc0, !PT ;  /* 0xffffff800a0a7812 */ /* 0x000fe400078ec0ff */
[----:B------:R-:W-:Y:S01]  /*20b60*/  LOP3.LUT R12, R11, 0x3fffffe, RZ, 0xc0, !PT ;  /* 0x03fffffe0b0c7812 */ /* 0x000fe200078ec0ff */
[----:B------:R-:W-:Y:S01]  /*20b70*/  IMAD R9, R3, R8, R15 ;  /* 0x0000000803097224 */ /* 0x000fe200078e020f */
[----:B------:R-:W-:Y:S01]  /*20b80*/  SHF.R.S32.HI R11, RZ, 0x1f, R7 ;  /* 0x0000001fff0b7819 */ /* 0x000fe20000011407 */
[----:B------:R-:W-:Y:S01]  /*20b90*/  IMAD R8, R81, UR5, R6 ;  /* 0x0000000551087c24 */ /* 0x000fe2000f8e0206 */
[----:B------:R-:W-:Y:S01]  /*20ba0*/  ULDC.64 UR4, c[0x0][0xb88] ;  /* 0x0002e20000047ab9 */ /* 0x000fe20000000a00 */
[----:B------:R-:W-:Y:S01]  /*20bb0*/  IMAD.IADD R10, R24, 0x1, -R10 ;  /* 0x00000001180a7824 */ /* 0x000fe200078e0a0a */
[----:B------:R-:W-:Y:S01]  /*20bc0*/  SHF.R.S32.HI R6, RZ, 0x1f, R9 ;  /* 0x0000001fff067819 */ /* 0x000fe20000011409 */
[----:B------:R-:W-:Y:S01]  /*20bd0*/  IMAD.IADD R14, R13, 0x1, -R12 ;  /* 0x000000010d0e7824 */ /* 0x000fe200078e0a0c */
[----:B------:R-:W-:-:S02]  /*20be0*/  IADD3.X R5, R11, R5, R8, P0, !PT ;  /* 0x000000050b057210 */ /* 0x000fc400007fe408 */
[----:B------:R-:W-:Y:S01]  /*20bf0*/  IADD3 R29, P3, R76, 0x4000, RZ ;  /* 0x000040004c1d7810 */ /* 0x000fe20007f7e0ff */
[----:B------:R-:W-:Y:S01]  /*20c00*/  IMAD R6, R6, UR4, RZ ;  /* 0x0000000406067c24 */ /* 0x000fe2000f8e02ff */
[----:B------:R-:W-:Y:S01]  /*20c10*/  IADD3 R13, P4, R76, 0x2000, RZ ;  /* 0x000020004c0d7810 */ /* 0x000fe20007f9e0ff */
[----:B------:R-:W-:Y:S01]  /*20c20*/  IMAD.WIDE.U32 R4, R9, UR4, R4 ;  /* 0x0000000409047c25 */ /* 0x000fe2000f8e0004 */
[----:B------:R-:W-:Y:S02]  /*20c30*/  LOP3.LUT R28, R29, 0x380, RZ, 0xc0, !PT ;  /* 0x000003801d1c7812 */ /* 0x000fe400078ec0ff */
[----:B------:R-:W-:Y:S01]  /*20c40*/  LOP3.LUT R12, R13, 0x380, RZ, 0xc0, !PT ;  /* 0x000003800d0c7812 */ /* 0x000fe200078ec0ff */
[----:B------:R-:W-:Y:S01]  /*20c50*/  IMAD R11, R9, UR5, R6 ;  /* 0x00000005090b7c24 */ /* 0x000fe2000f8e0206 */
[----:B------:R-:W-:Y:S01]  /*20c60*/  ULDC.64 UR4, c[0x0][0xb50] ;  /* 0x0002d40000047ab9 */ /* 0x000fe20000000a00 */
[----:B------:R-:W-:Y:S02]  /*20c70*/  SHF.R.S32.HI R9, RZ, 0x1f, R10 ;  /* 0x0000001fff097819 */ /* 0x000fe4000001140a */
[----:B------:R-:W-:Y:S01]  /*20c80*/  IMAD.IADD R5, R5, 0x1, R11 ;  /* 0x0000000105057824 */ /* 0x000fe200078e020b */
[----:B------:R-:W-:-:S02]  /*20c90*/  LEA R6, P1, R4, UR4, 0x2 ;  /* 0x0000000404067c11 */ /* 0x000fc4000f8210ff */
[----:B------:R-:W-:Y:S02]  /*20ca0*/  LEA.HI R15, R9, R10, RZ, 0x2 ;  /* 0x0000000a090f7211 */ /* 0x000fe400078f10ff */
[----:B------:R-:W-:Y:S01]  /*20cb0*/  LEA.HI.X R4, R4, UR5, R5, 0x2, P1 ;  /* 0x0000000504047c11 */ /* 0x000fe200088f1405 */
[----:B------:R-:W-:Y:S01]  /*20cc0*/  SHFL.IDX PT, R50, R6, RZ, 0x1c1f ;  /* 0x001c1fff06327589 */ /* 0x000fe200000e0000 */
[----:B------:R-:W-:Y:S01]  /*20cd0*/  IADD3 R25, P1, R76, 0x3000, RZ ;  /* 0x000030004c197810 */ /* 0x000fe20007f3e0ff */
[----:B------:R-:W-:Y:S01]  /*20ce0*/  ULDC.64 UR4, c[0x0][0xaa0] ;  /* 0x0002a80000047ab9 */ /* 0x000fe20000000a00 */
[--C-:B------:R-:W-:Y:S01]  /*20cf0*/  SHF.R.S32.HI R5, RZ, 0x2, R15.reuse ;  /* 0x00000002ff057819 */ /* 0x100fe2000001140f */
[----:B------:R-:W0:Y:S01]  /*20d00*/  SHFL.IDX PT, R51, R4, RZ, 0x1c1f ;  /* 0x001c1fff04337589 */ /* 0x000e2200000e0000 */
[----:B------:R-:W-:Y:S02]  /*20d10*/  LOP3.LUT R24, R25, 0x380, RZ, 0xc0, !PT ;  /* 0x0000038019187812 */ /* 0x000fe400078ec0ff */
[----:B------:R-:W-:Y:S01]  /*20d20*/  SHF.R.S32.HI R26, RZ, 0x1f, R15 ;  /* 0x0000001fff1a7819 */ /* 0x000fe2000001140f */
[----:B------:R-:W-:Y:S01]  /*20d30*/  SHFL.IDX PT, R54, R6, 0x1, 0x1c1f ;  /* 0x003c1f0006367f89 */ /* 0x000fe200000e0000 */
[----:B------:R-:W-:-:S02]  /*20d40*/  SHF.R.U64 R24, R24, 0x3, RZ ;  /* 0x0000000318187819 */ /* 0x000fc400000012ff */
[----:B------:R-:W-:Y:S01]  /*20d50*/  SHF.R.U64 R28, R28, 0x3, RZ ;  /* 0x000000031c1c7819 */ /* 0x000fe200000012ff */
[----:B------:R1:W2:Y:S01]  /*20d60*/  SHFL.IDX PT, R55, R4, 0x1, 0x1c1f ;  /* 0x003c1f0004377f89 */ /* 0x0002a200000e0000 */
[----:B------:R-:W-:Y:S01]  /*20d70*/  LOP3.LUT R24, R24, R25, RZ, 0x3c, !PT ;  /* 0x0000001918187212 */ /* 0x000fe200078e3cff */
[--C-:B------:R-:W-:Y:S01]  /*20d80*/  IMAD.X R25, RZ, RZ, R77.reuse, P1 ;  /* 0x000000ffff197224 */ /* 0x100fe200008e064d */
[----:B------:R-:W-:Y:S02]  /*20d90*/  IADD3 R41, P1, R76, 0x7000, RZ ;  /* 0x000070004c297810 */ /* 0x000fe40007f3e0ff */
[----:B------:R-:W-:Y:S02]  /*20da0*/  LEA.HI R26, R26, R5, RZ, 0x3 ;  /* 0x000000051a1a7211 */ /* 0x000fe400078f18ff */
[----:B------:R-:W-:Y:S01]  /*20db0*/  LOP3.LUT R28, R28, R29, RZ, 0x3c, !PT ;  /* 0x0000001d1c1c7212 */ /* 0x000fe200078e3cff */
[----:B------:R-:W-:Y:S01]  /*20dc0*/  IMAD.X R29, RZ, RZ, R77, P3 ;  /* 0x000000ffff1d7224 */ /* 0x000fe200018e064d */
[----:B------:R-:W-:-:S02]  /*20dd0*/  LOP3.LUT R40, R41, 0x380, RZ, 0xc0, !PT ;  /* 0x0000038029287812 */ /* 0x000fc400078ec0ff */
[----:B------:R-:W-:Y:S02]  /*20de0*/  LOP3.LUT P0, RZ, R10, 0x3, RZ, 0xc0, !PT ;  /* 0x000000030aff7812 */ /* 0x000fe4000780c0ff */
[----:B------:R-:W-:Y:S02]  /*20df0*/  IADD3 R45, P3, R76, 0x8000, RZ ;  /* 0x000080004c2d7810 */ /* 0x000fe40007f7e0ff */
[----:B------:R-:W-:Y:S02]  /*20e00*/  LEA.HI R10, R9, R10, RZ, 0x5 ;  /* 0x0000000a090a7211 */ /* 0x000fe400078f28ff */
[----:B------:R-:W-:Y:S02]  /*20e10*/  LOP3.LUT R26, R26, 0xfffffff8, RZ, 0xc0, !PT ;  /* 0xfffffff81a1a7812 */ /* 0x000fe400078ec0ff */
[----:B------:R-:W-:Y:S02]  /*20e20*/  SHF.R.U64 R12, R12, 0x3, RZ ;  /* 0x000000030c0c7819 */ /* 0x000fe400000012ff */
[----:B------:R-:W-:Y:S01]  /*20e30*/  IADD3 R7, P5, R76, 0x1000, RZ ;  /* 0x000010004c077810 */ /* 0x000fe20007fbe0ff */
[----:B------:R-:W-:Y:S01]  /*20e40*/  IMAD.IADD R5, R5, 0x1, -R26 ;  /* 0x0000000105057824 */ /* 0x000fe200078e0a1a */
[----:B------:R-:W-:-:S02]  /*20e50*/  SHF.R.U64 R40, R40, 0x3, RZ ;  /* 0x0000000328287819 */ /* 0x000fc400000012ff */
[----:B------:R-:W-:Y:S02]  /*20e60*/  LOP3.LUT R44, R45, 0x380, RZ, 0xc0, !PT ;  /* 0x000003802d2c7812 */ /* 0x000fe400078ec0ff */
[----:B------:R-:W-:Y:S02]  /*20e70*/  SHF.R.S32.HI R10, RZ, 0x5, R10 ;  /* 0x00000005ff0a7819 */ /* 0x000fe4000001140a */
[----:B------:R-:W-:Y:S01]  /*20e80*/  LOP3.LUT R12, R12, R13, RZ, 0x3c, !PT ;  /* 0x0000000d0c0c7212 */ /* 0x000fe200078e3cff */
[----:B------:R-:W-:Y:S01]  /*20e90*/  IMAD.X R13, RZ, RZ, R77, P4 ;  /* 0x000000ffff0d7224 */ /* 0x000fe200020e064d */
[----:B------:R-:W-:Y:S01]  /*20ea0*/  IADD3.X R9, RZ, R77, RZ, P5, !PT ;  /* 0x0000004dff097210 */ /* 0x000fe20002ffe4ff */
[----:B------:R-:W-:Y:S01]  /*20eb0*/  IMAD R5, R10, 0x10, R5 ;  /* 0x000000100a057824 */ /* 0x000fe200078e0205 */
[----:B------:R-:W-:Y:S01]  /*20ec0*/  LOP3.LUT R40, R40, R41, RZ, 0x3c, !PT ;  /* 0x0000002928287212 */ /* 0x000fe200078e3cff */
[----:B------:R-:W-:Y:S01]  /*20ed0*/  IMAD.X R41, RZ, RZ, R77, P1 ;  /* 0x000000ffff297224 */ /* 0x000fe200008e064d */
[----:B------:R-:W-:Y:S01]  /*20ee0*/  IADD3 R33, P5, R76, 0x5000, RZ ;  /* 0x000050004c217810 */ /* 0x000fe20007fbe0ff */
[----:B------:R-:W-:Y:S01]  /*20ef0*/  IMAD R5, R14, 0x40, R5 ;  /* 0x000000400e057824 */ /* 0x000fe200078e0205 */
[----:B------:R-:W-:-:S02]  /*20f00*/  IADD3 R37, P4, R76, 0x6000, RZ ;  /* 0x000060004c257810 */ /* 0x000fc40007f9e0ff */
[----:B------:R-:W-:Y:S01]  /*20f10*/  SHF.R.U64 R44, R44, 0x3, RZ ;  /* 0x000000032c2c7819 */ /* 0x000fe200000012ff */
[----:B------:R-:W-:Y:S01]  /*20f20*/  IMAD.IADD R5, R5, 0x1, R84 ;  /* 0x0000000105057824 */ /* 0x000fe200078e0254 */
[----:B------:R-:W-:Y:S02]  /*20f30*/  IADD3 R57, P1, R76, 0xb000, RZ ;  /* 0x0000b0004c397810 */ /* 0x000fe40007f3e0ff */
[----:B------:R-:W-:Y:S02]  /*20f40*/  LOP3.LUT R32, R33, 0x380, RZ, 0xc0, !PT ;  /* 0x0000038021207812 */ /* 0x000fe400078ec0ff */
[----:B------:R-:W-:Y:S02]  /*20f50*/  LOP3.LUT R36, R37, 0x380, RZ, 0xc0, !PT ;  /* 0x0000038025247812 */ /* 0x000fe400078ec0ff */
[----:B------:R-:W-:Y:S01]  /*20f60*/  LOP3.LUT R44, R44, R45, RZ, 0x3c, !PT ;  /* 0x0000002d2c2c7212 */ /* 0x000fe200078e3cff */
[----:B------:R-:W-:Y:S01]  /*20f70*/  IMAD.X R45, RZ, RZ, R77, P3 ;  /* 0x000000ffff2d7224 */ /* 0x000fe200018e064d */
[----:B------:R-:W-:-:S02]  /*20f80*/  LOP3.LUT R56, R57, 0x380, RZ, 0xc0, !PT ;  /* 0x0000038039387812 */ /* 0x000fc400078ec0ff */
[----:B------:R-:W-:Y:S02]  /*20f90*/  IADD3 R61, P3, R76, 0xc000, RZ ;  /* 0x0000c0004c3d7810 */ /* 0x000fe40007f7e0ff */
[----:B------:R-:W-:Y:S02]  /*20fa0*/  SHF.R.U64 R32, R32, 0x3, RZ ;  /* 0x0000000320207819 */ /* 0x000fe400000012ff */
[----:B------:R-:W-:Y:S02]  /*20fb0*/  SHF.R.U64 R36, R36, 0x3, RZ ;  /* 0x0000000324247819 */ /* 0x000fe400000012ff */
[----:B------:R-:W-:Y:S02]  /*20fc0*/  SHF.R.U64 R56, R56, 0x3, RZ ;  /* 0x0000000338387819 */ /* 0x000fe400000012ff */
[----:B------:R-:W-:Y:S02]  /*20fd0*/  LOP3.LUT R60, R61, 0x380, RZ, 0xc0, !PT ;  /* 0x000003803d3c7812 */ /* 0x000fe400078ec0ff */
[----:B------:R-:W-:-:S02]  /*20fe0*/  LOP3.LUT R8, R7, 0x380, RZ, 0xc0, !PT ;  /* 0x0000038007087812 */ /* 0x000fc400078ec0ff */
[----:B------:R-:W-:Y:S01]  /*20ff0*/  LOP3.LUT R32, R32, R33, RZ, 0x3c, !PT ;  /* 0x0000002120207212 */ /* 0x000fe200078e3cff */
[--C-:B------:R-:W-:Y:S01]  /*21000*/  IMAD.X R33, RZ, RZ, R77.reuse, P5 ;  /* 0x000000ffff217224 */ /* 0x100fe200028e064d */
[----:B------:R-:W-:Y:S01]  /*21010*/  LOP3.LUT R36, R36, R37, RZ, 0x3c, !PT ;  /* 0x0000002524247212 */ /* 0x000fe200078e3cff */
[--C-:B------:R-:W-:Y:S01]  /*21020*/  IMAD.X R37, RZ, RZ, R77.reuse, P4 ;  /* 0x000000ffff257224 */ /* 0x100fe200020e064d */
[----:B------:R-:W-:Y:S01]  /*21030*/  LOP3.LUT R56, R56, R57, RZ, 0x3c, !PT ;  /* 0x0000003938387212 */ /* 0x000fe200078e3cff */
[----:B------:R-:W-:Y:S01]  /*21040*/  IMAD.X R57, RZ, RZ, R77, P1 ;  /* 0x000000ffff397224 */ /* 0x000fe200008e064d */
[C---:B------:R-:W-:Y:S02]  /*21050*/  IADD3 R49, P5, R76.reuse, 0x9000, RZ ;  /* 0x000090004c317810 */ /* 0x040fe40007fbe0ff */
[----:B------:R-:W-:Y:S02]  /*21060*/  IADD3 R53, P4, R76, 0xa000, RZ ;  /* 0x0000a0004c357810 */ /* 0x000fe40007f9e0ff */
[----:B------:R-:W-:-:S02]  /*21070*/  SHF.R.U64 R60, R60, 0x3, RZ ;  /* 0x000000033c3c7819 */ /* 0x000fc400000012ff */
[----:B------:R-:W-:Y:S02]  /*21080*/  SHF.R.U64 R8, R8, 0x3, RZ ;  /* 0x0000000308087819 */ /* 0x000fe400000012ff */
[C---:B------:R-:W-:Y:S02]  /*21090*/  ISETP.GE.OR P1, PT, R5.reuse, R82, P0 ;  /* 0x000000520500720c */ /* 0x040fe40000726670 */
[----:B------:R-:W-:Y:S02]  /*210a0*/  IADD3 R5, R5, 0x8, RZ ;  /* 0x0000000805057810 */ /* 0x000fe40007ffe0ff */
[----:B------:R-:W-:Y:S02]  /*210b0*/  LOP3.LUT R48, R49, 0x380, RZ, 0xc0, !PT ;  /* 0x0000038031307812 */ /* 0x000fe400078ec0ff */
[----:B------:R-:W-:Y:S02]  /*210c0*/  LOP3.LUT R52, R53, 0x380, RZ, 0xc0, !PT ;  /* 0x0000038035347812 */ /* 0x000fe400078ec0ff */
[----:B------:R-:W-:Y:S01]  /*210d0*/  LOP3.LUT R60, R60, R61, RZ, 0x3c, !PT ;  /* 0x0000003d3c3c7212 */ /* 0x000fe200078e3cff */
[----:B------:R-:W-:Y:S01]  /*210e0*/  IMAD.X R61, RZ, RZ, R77, P3 ;  /* 0x000000ffff3d7224 */ /* 0x000fe200018e064d */
[----:B------:R-:W-:-:S02]  /*210f0*/  LOP3.LUT R8, R8, R7, RZ, 0x3c, !PT ;  /* 0x0000000708087212 */ /* 0x000fc400078e3cff */
[C---:B------:R-:W-:Y:S01]  /*21100*/  IADD3 R7, P3, R76.reuse, 0xf000, RZ ;  /* 0x0000f0004c077810 */ /* 0x040fe20007f7e0ff */
[----:B0-----:R-:W-:Y:S01]  /*21110*/  @!P1 ST.E desc[UR36][R50.64], R20 ;  /* 0x0000001432009985 */ /* 0x001fe2000c101924 */
[----:B------:R-:W-:Y:S02]  /*21120*/  ISETP.GE.OR P0, PT, R5, R82, P0 ;  /* 0x000000520500720c */ /* 0x000fe40000706670 */
[----:B------:R-:W-:Y:S01]  /*21130*/  LOP3.LUT R11, R76, 0x380, RZ, 0xc0, !PT ;  /* 0x000003804c0b7812 */ /* 0x000fe200078ec0ff */
[----:B------:R-:W-:Y:S01]  /*21140*/  IMAD.X R73, RZ, RZ, R77, P3 ;  /* 0x000000ffff497224 */ /* 0x000fe200018e064d */
[----:B------:R-:W-:Y:S02]  /*21150*/  SHF.R.U64 R48, R48, 0x3, RZ ;  /* 0x0000000330307819 */ /* 0x000fe400000012ff */
[----:B------:R-:W-:Y:S02]  /*21160*/  SHF.R.U64 R52, R52, 0x3, RZ ;  /* 0x0000000334347819 */ /* 0x000fe400000012ff */
[----:B-1----:R-:W-:-:S02]  /*21170*/  LOP3.LUT R4, R7, 0x380, RZ, 0xc0, !PT ;  /* 0x0000038007047812 */ /* 0x002fc400078ec0ff */
[----:B------:R-:W-:Y:S02]  /*21180*/  SHF.R.U64 R11, R11, 0x3, RZ ;  /* 0x000000030b0b7819 */ /* 0x000fe400000012ff */
[----:B------:R-:W-:Y:S01]  /*21190*/  LOP3.LUT R48, R48, R49, RZ, 0x3c, !PT ;  /* 0x0000003130307212 */ /* 0x000fe200078e3cff */
[----:B--2---:R0:W-:Y:S01]  /*211a0*/  @!P0 ST.E desc[UR36][R54.64], R21 ;  /* 0x0000001536008985 */ /* 0x0041e2000c101924 */
[----:B------:R-:W-:Y:S01]  /*211b0*/  LOP3.LUT R52, R52, R53, RZ, 0x3c, !PT ;  /* 0x0000003534347212 */ /* 0x000fe200078e3cff */
[----:B------:R-:W-:Y:S01]  /*211c0*/  IMAD.X R53, RZ, RZ, R77, P4 ;  /* 0x000000ffff357224 */ /* 0x000fe200020e064d */
[----:B------:R-:W-:Y:S01]  /*211d0*/  IADD3.X R49, RZ, R77, RZ, P5, !PT ;  /* 0x0000004dff317210 */ /* 0x000fe20002ffe4ff */
[----:B------:R-:W-:Y:S01]  /*211e0*/  IMAD R83, R83, 0x20, R221 ;  /* 0x0000002053537824 */ /* 0x000fe200078e02dd */
[C---:B------:R-:W-:Y:S01]  /*211f0*/  IADD3 R65, P5, R76.reuse, 0xd000, RZ ;  /* 0x0000d0004c417810 */ /* 0x040fe20007fbe0ff */
[----:B------:R-:W5:Y:S01]  /*21200*/  LD.E.128 R12, desc[UR36][R12.64] ;  /* 0x000000240c0c7980 */ /* 0x000f62000c101d00 */
[----:B------:R-:W-:-:S02]  /*21210*/  IADD3 R69, P4, R76, 0xe000, RZ ;  /* 0x0000e0004c457810 */ /* 0x000fc40007f9e0ff */
[----:B------:R-:W-:Y:S01]  /*21220*/  SHF.R.U64 R4, R4, 0x3, RZ ;  /* 0x0000000304047819 */ /* 0x000fe200000012ff */
[----:B------:R-:W5:Y:S01]  /*21230*/  LD.E.128 R24, desc[UR36][R24.64] ;  /* 0x0000002418187980 */ /* 0x000f62000c101d00 */
[----:B------:R-:W-:Y:S02]  /*21240*/  LOP3.LUT R76, R11, R76, RZ, 0x3c, !PT ;  /* 0x0000004c0b4c7212 */ /* 0x000fe400078e3cff */
[----:B------:R-:W-:Y:S01]  /*21250*/  LOP3.LUT R72, R4, R7, RZ, 0x3c, !PT ;  /* 0x0000000704487212 */ /* 0x000fe200078e3cff */
[----:B0-----:R-:W-:Y:S01]  /*21260*/  IMAD R21, R79, UR4, RZ ;  /* 0x000000044f157c24 */ /* 0x001fe2000f8e02ff */
[----:B------:R-:W-:Y:S01]  /*21270*/  LOP3.LUT R64, R65, 0x380, RZ, 0xc0, !PT ;  /* 0x0000038041407812 */ /* 0x000fe200078ec0ff */
[----:B------:R0:W5:Y:S01]  /*21280*/  LD.E.128 R4, desc[UR36][R76.64] ;  /* 0x000000244c047980 */ /* 0x000162000c101d00 */
[----:B------:R-:W-:Y:S01]  /*21290*/  LOP3.LUT R68, R69, 0x380, RZ, 0xc0, !PT ;  /* 0x0000038045447812 */ /* 0x000fe200078ec0ff */
[----:B------:R-:W1:Y:S01]  /*212a0*/  @P2 LDC R79, c[0x0][0xbf0] ;  /* 0x0002fc00ff4f2b82 */ /* 0x000e620000000800 */
[----:B------:R-:W-:Y:S01]  /*212b0*/  SHF.R.U64 R64, R64, 0x3, RZ ;  /* 0x0000000340407819 */ /* 0x000fe200000012ff */
[----:B------:R-:W-:Y:S01]  /*212c0*/  IMAD.IADD R83, R84, 0x1, R83 ;  /* 0x0000000154537824 */ /* 0x000fe200078e0253 */
[----:B------:R-:W-:Y:S01]  /*212d0*/  SHF.R.U64 R68, R68, 0x3, RZ ;  /* 0x0000000344447819 */ /* 0x000fe200000012ff */
[----:B------:R-:W5:Y:S01]  /*212e0*/  LD.E.128 R8, desc[UR36][R8.64] ;  /* 0x0000002408087980 */ /* 0x000f62000c101d00 */
[----:B------:R-:W-:Y:S01]  /*212f0*/  LOP3.LUT R64, R64, R65, RZ, 0x3c, !PT ;  /* 0x0000004140407212 */ /* 0x000fe200078e3cff */
[--C-:B------:R-:W-:Y:S01]  /*21300*/  IMAD.X R65, RZ, RZ, R77.reuse, P5 ;  /* 0x000000ffff417224 */ /* 0x100fe200028e064d */
[----:B------:R-:W-:Y:S01]  /*21310*/  LOP3.LUT R68, R68, R69, RZ, 0x3c, !PT ;  /* 0x0000004544447212 */ /* 0x000fe200078e3cff */
[----:B0-----:R-:W0:Y:S01]  /*21320*/  @P2 LDC R76, c[0x0][0xbec] ;  /* 0x0002fb00ff4c2b82 */ /* 0x001e220000000800 */
[----:B------:R-:W-:Y:S01]  /*21330*/  IMAD.X R69, RZ, RZ, R77, P4 ;  /* 0x000000ffff457224 */ /* 0x000fe200020e064d */
[----:B------:R-:W5:Y:S01]  /*21340*/  LD.E.128 R28, desc[UR36][R28.64] ;  /* 0x000000241c1c7980 */ /* 0x000f62000c101d00 */
[----:B------:R-:W-:-:S02]  /*21350*/  IMAD R77, R0, UR5, R21 ;  /* 0x00000005004d7c24 */ /* 0x000fc4000f8e0215 */
[----:B------:R-:W-:Y:S01]  /*21360*/  IMAD.WIDE.U32 R20, R0, UR4, RZ ;  /* 0x0000000400147c25 */ /* 0x000fe2000f8e00ff */
[----:B------:R-:W-:Y:S01]  /*21370*/  ULDC.64 UR4, c[0x0][0xae8] ;  /* 0x0002ba0000047ab9 */ /* 0x000fe20000000a00 */
[----:B------:R-:W5:Y:S02]  /*21380*/  LD.E.128 R32, desc[UR36][R32.64] ;  /* 0x0000002420207980 */ /* 0x000f64000c101d00 */
[----:B------:R-:W-:Y:S02]  /*21390*/  IMAD.IADD R21, R21, 0x1, R77 ;  /* 0x0000000115157824 */ /* 0x000fe400078e024d */
[----:B------:R-:W-:Y:S01]  /*213a0*/  IMAD R80, R80, UR4, RZ ;  /* 0x0000000450507c24 */ /* 0x000fe2000f8e02ff */
[----:B------:R-:W5:Y:S01]  /*213b0*/  LD.E.128 R36, desc[UR36][R36.64] ;  /* 0x0000002424247980 */ /* 0x000f62000c101d00 */
[----:B------:R-:W-:-:S03]  /*213c0*/  IMAD.WIDE.U32 R20, R86, UR4, R20 ;  /* 0x0000000456147c25 */ /* 0x000fc6000f8e0014 */
[----:B------:R-:W5:Y:S01]  /*213d0*/  LD.E.128 R40, desc[UR36][R40.64] ;  /* 0x0000002428287980 */ /* 0x000f62000c101d00 */
[----:B------:R-:W-:Y:S01]  /*213e0*/  IMAD R77, R86, UR5, R80 ;  /* 0x00000005564d7c24 */ /* 0x000fe2000f8e0250 */
[----:B------:R-:W-:Y:S02]  /*213f0*/  ULDC.64 UR4, c[0x0][0xaf0] ;  /* 0x0002bc0000047ab9 */ /* 0x000fe40000000a00 */
[----:B------:R-:W5:Y:S01]  /*21400*/  LD.E.128 R44, desc[UR36][R44.64] ;  /* 0x000000242c2c7980 */ /* 0x000f62000c101d00 */
[----:B------:R-:W-:Y:S02]  /*21410*/  IMAD.IADD R21, R21, 0x1, R77 ;  /* 0x0000000115157824 */ /* 0x000fe400078e024d */
[----:B0-----:R-:W-:Y:S01]  /*21420*/  @P2 IMAD.HI.U32 R0, R83, R76, RZ ;  /* 0x0000004c53002227 */ /* 0x001fe200078e00ff */
[----:B------:R-:W-:Y:S01]  /*21430*/  MOV R77, R83 ;  /* 0x00000053004d7202 */ /* 0x000fe20000000f00 */
[----:B------:R-:W5:Y:S03]  /*21440*/  LD.E.128 R48, desc[UR36][R48.64] ;  /* 0x0000002430307980 */ /* 0x000f66000c101d00 */
[----:B-1----:R-:W-:Y:S01]  /*21450*/  @P2 SHF.R.U32.HI R77, RZ, R79, R0 ;  /* 0x0000004fff4d2219 */ /* 0x002fe20000011600 */
[----:B------:R-:W-:Y:S01]  /*21460*/  IMAD R78, R78, UR4, RZ ;  /* 0x000000044e4e7c24 */ /* 0x000fe2000f8e02ff */
[----:B------:R-:W5:Y:S02]  /*21470*/  LD.E.128 R52, desc[UR36][R52.64] ;  /* 0x0000002434347980 */ /* 0x000f64000c101d00 */
[--C-:B------:R-:W-:Y:S01]  /*21480*/  SHF.R.S32.HI R0, RZ, 0x1f, R77.reuse ;  /* 0x0000001fff007819 */ /* 0x100fe2000001144d */
[----:B------:R-:W-:Y:S01]  /*21490*/  IMAD.MOV R76, RZ, RZ, -R77 ;  /* 0x000000ffff4c7224 */ /* 0x000fe200078e0a4d */
[----:B------:R-:W5:Y:S01]  /*214a0*/  LD.E.128 R56, desc[UR36][R56.64] ;  /* 0x0000002438387980 */ /* 0x000f62000c101d00 */
[----:B------:R-:W-:-:S02]  /*214b0*/  IMAD R79, R81, UR5, R78 ;  /* 0x00000005514f7c24 */ /* 0x000fc4000f8e024e */
[----:B------:R-:W-:Y:S01]  /*214c0*/  IMAD.WIDE.U32 R20, R81, UR4, R20 ;  /* 0x0000000451147c25 */ /* 0x000fe2000f8e0014 */
[----:B------:R-:W-:Y:S01]  /*214d0*/  ULDC.64 UR4, c[0x0][0xae0] ;  /* 0x0002b80000047ab9 */ /* 0x000fe20000000a00 */
[----:B------:R-:W5:Y:S02]  /*214e0*/  LD.E.128 R60, desc[UR36][R60.64] ;  /* 0x000000243c3c7980 */ /* 0x000f64000c101d00 */
[----:B------:R-:W-:Y:S02]  /*214f0*/  IMAD R0, R0, UR4, RZ ;  /* 0x0000000400007c24 */ /* 0x000fe4000f8e02ff */
[----:B------:R-:W-:Y:S01]  /*21500*/  IMAD R3, R3, R76, R83 ;  /* 0x0000004c03037224 */ /* 0x000fe200078e0253 */
[----:B------:R-:W5:Y:S01]  /*21510*/  LD.E.128 R64, desc[UR36][R64.64] ;  /* 0x0000002440407980 */ /* 0x000f62000c101d00 */
[----:B------:R-:W-:Y:S02]  /*21520*/  IMAD.IADD R21, R21, 0x1, R79 ;  /* 0x0000000115157824 */ /* 0x000fe400078e024f */
[C---:B------:R-:W-:Y:S01]  /*21530*/  IMAD R79, R77.reuse, UR5, R0 ;  /* 0x000000054d4f7c24 */ /* 0x040fe2000f8e0200 */
[----:B------:R-:W-:Y:S01]  /*21540*/  SHF.R.S32.HI R0, RZ, 0x1f, R3 ;  /* 0x0000001fff007819 */ /* 0x000fe20000011403 */
[----:B------:R-:W-:Y:S01]  /*21550*/  IMAD.WIDE.U32 R20, R77, UR4, R20 ;  /* 0x000000044d147c25 */ /* 0x000fe2000f8e0014 */
[----:B------:R-:W-:Y:S01]  /*21560*/  ULDC.64 UR4, c[0x0][0xad8] ;  /* 0x0002b60000047ab9 */ /* 0x000fe20000000a00 */
[----:B------:R-:W5:Y:S02]  /*21570*/  LD.E.128 R68, desc[UR36][R68.64] ;  /* 0x0000002444447980 */ /* 0x000f64000c101d00 */
[----:B------:R-:W-:-:S02]  /*21580*/  IMAD.IADD R21, R21, 0x1, R79 ;  /* 0x0000000115157824 */ /* 0x000fc400078e024f */
[----:B------:R-:W5:Y:S01]  /*21590*/  LD.E.128 R72, desc[UR36][R72.64] ;  /* 0x0000002448487980 */ /* 0x000f62000c101d00 */
[----:B------:R-:W-:Y:S01]  /*215a0*/  IMAD R0, R0, UR4, RZ ;  /* 0x0000000400007c24 */ /* 0x000fe2000f8e02ff */
[----:B------:R-:W-:Y:S01]  /*215b0*/  @!PT LDS RZ, [RZ] ;  /* 0x00000000fffff984 */ /* 0x000fe20000000800 */
[----:B------:R-:W-:Y:S01]  /*215c0*/  @!PT LDS RZ, [RZ] ;  /* 0x00000000fffff984 */ /* 0x000fe20000000800 */
[----:B------:R-:W-:Y:S01]  /*215d0*/  @!PT LDS RZ, [RZ] ;  /* 0x00000000fffff984 */ /* 0x000fe20000000800 */
[----:B------:R-:W-:Y:S01]  /*215e0*/  @!PT LDS RZ, [RZ] ;  /* 0x00000000fffff984 */ /* 0x000fe20000000800 */
[----:B------:R0:W-:Y:S06]  /*215f0*/  MEMBAR.ALL.CTA ;  /* 0x0000000000007992 */ /* 0x0001ec0000008000 */
[----:B0-----:R-:W0:Y:S01]  /*21600*/  FENCE.VIEW.ASYNC.S ;  /* 0x00000000000073c6 */ /* 0x001e220000000000 */
[C---:B------:R-:W-:Y:S02]  /*21610*/  IMAD R79, R3.reuse, UR5, R0 ;  /* 0x00000005034f7c24 */ /* 0x040fe4000f8e0200 */
[----:B------:R-:W-:Y:S01]  /*21620*/  IMAD.WIDE.U32 R20, R3, UR4, R20 ;  /* 0x0000000403147c25 */ /* 0x000fe2000f8e0014 */
[----:B------:R-:W-:-:S03]  /*21630*/  ULDC.64 UR4, c[0x0][0xa80] ;  /* 0x0002a00000047ab9 */ /* 0x000fc60000000a00 */
[----:B------:R-:W-:Y:S01]  /*21640*/  IMAD.IADD R85, R221, 0x1, R84 ;  /* 0x00000001dd557824 */ /* 0x000fe200078e0254 */
[----:B------:R-:W-:Y:S02]  /*21650*/  IADD3 R21, R21, R79, RZ ;  /* 0x0000004f15157210 */ /* 0x000fe40007ffe0ff */
[----:B------:R-:W-:Y:S01]  /*21660*/  LEA R83, P2, R20, UR4, 0x1 ;  /* 0x0000000414537c11 */ /* 0x000fe2000f8408ff */
[----:B------:R-:W-:-:S03]  /*21670*/  VIADD R0, R22, 0x38820 ;  /* 0x0003882016007836 */ /* 0x000fc60000000000 */
[----:B------:R-:W-:Y:S02]  /*21680*/  LEA.HI.X R84, R20, UR5, R21, 0x1, P2 ;  /* 0x0000000514547c11 */ /* 0x000fe400090f0c15 */
[CC--:B------:R-:W-:Y:S02]  /*21690*/  ISETP.GE.AND P2, PT, R85.reuse, R82.reuse, PT ;  /* 0x000000525500720c */ /* 0x0c0fe40003f46270 */
[----:B------:R-:W-:Y:S01]  /*216a0*/  PRMT R0, RZ, 0x654, R0 ;  /* 0x00000654ff007816 */ /* 0x000fe20000000000 */
[C---:B------:R-:W-:Y:S02]  /*216b0*/  VIADD R3, R85.reuse, 0x20 ;  /* 0x0000002055037836 */ /* 0x040fe40000000000 */
[----:B------:R-:W-:Y:S02]  /*216c0*/  VIADD R77, R85, 0x40 ;  /* 0x00000040554d7836 */ /* 0x000fe40000000000 */
[C---:B------:R-:W-:Y:S01]  /*216d0*/  VIADD R87, R2.reuse, 0x80 ;  /* 0x0000008002577836 */ /* 0x040fe20000000000 */
[----:B0-----:R0:W-:Y:S01]  /*216e0*/  SYNCS.ARRIVE.TRANS64.RED.A1T0 RZ, [R0+URZ], RZ ;  /* 0x000000ff00ff79a7 */ /* 0x0011e2000810043f */
[----:B------:R-:W-:Y:S01]  /*216f0*/  VIADD R89, R2, 0xc0 ;  /* 0x000000c002597836 */ /* 0x000fe20000000000 */
[----:B------:R1:W2:Y:S01]  /*21700*/  SHFL.IDX PT, R80, R83, RZ, 0x181f ;  /* 0x00181fff53507589 */ /* 0x0002a200000e0000 */
[----:B------:R-:W-:-:S02]  /*21710*/  ISETP.GE.AND P1, PT, R3, R82, PT ;  /* 0x000000520300720c */ /* 0x000fc40003f26270 */
[----:B------:R-:W-:Y:S01]  /*21720*/  ISETP.GE.AND P0, PT, R77, R82, PT ;  /* 0x000000524d00720c */ /* 0x000fe20003f06270 */
[----:B0-----:R1:W0:Y:S01]  /*21730*/  SHFL.IDX PT, R0, R84, RZ, 0x181f ;  /* 0x00181fff54007589 */ /* 0x00122200000e0000 */
[----:B------:R-:W-:Y:S02]  /*21740*/  SHF.R.S32.HI R91, RZ, 0x1f, R2 ;  /* 0x0000001fff5b7819 */ /* 0x000fe40000011402 */
[----:B------:R-:W-:Y:S02]  /*21750*/  SHF.R.S32.HI R86, RZ, 0x1f, R87 ;  /* 0x0000001fff567819 */ /* 0x000fe40000011457 */
[----:B------:R-:W-:Y:S01]  /*21760*/  SHF.R.S32.HI R88, RZ, 0x1f, R89 ;  /* 0x0000001fff587819 */ /* 0x000fe20000011459 */
[----:B------:R-:W-:Y:S06]  /*21770*/  @P2 BRA `(.L_x_3143) ;  /* 0x0000000000442947 */ /* 0x000fec0003800000 */
[----:B------:R-:W-:Y:S02]  /*21780*/  ULDC UR4, c[0x0][0xac8] ;  /* 0x0002b20000047ab9 */ /* 0x000fe40000000800 */
[----:B------:R-:W-:Y:S02]  /*21790*/  ISETP.GE.AND P2, PT, R2, UR4, PT ;  /* 0x0000000402007c0c */ /* 0x000fe4000bf46270 */
[----:B------:R-:W-:Y:S02]  /*217a0*/  ISETP.GE.AND P3, PT, R19, UR4, PT ;  /* 0x0000000413007c0c */ /* 0x000fe4000bf66270 */
[----:B------:R-:W-:-:S09]  /*217b0*/  ISETP.GE.AND P4, PT, R87, UR4, PT ;  /* 0x0000000457007c0c */ /* 0x000fd2000bf86270 */
[----:B--2---:R-:W-:-:S04]  /*217c0*/  @!P2 LEA R20, P5, R2, R80, 0x1 ;  /* 0x000000500214a211 */ /* 0x004fc800078a08ff */
[----:B0-----:R-:W-:Y:S02]  /*217d0*/  @!P2 LEA.HI.X R21, R2, R0, R91, 0x1, P5 ;  /* 0x000000000215a211 */ /* 0x001fe400028f0c5b */
        /* <DEDUP_REMOVED lines=11> */
.L_x_3143:
[----:B------:R-:W-:Y:S05]  /*21890*/  BSYNC B1 ;  /* 0x0000000000017941 */ /* 0x000fea0003800000 */
.L_x_3142:
[----:B0-----:R0:W4:Y:S01]  /*218a0*/  SHFL.IDX PT, R0, R84, 0x1, 0x181f ;  /* 0x00381f0054007f89 */ /* 0x00112200000e0000 */
        /* <DEDUP_REMOVED lines=20> */
.L_x_3145:
[----:B------:R-:W-:Y:S05]  /*219f0*/  BSYNC B1 ;  /* 0x0000000000017941 */ /* 0x000fea0003800000 */
.L_x_3144:
        /* <DEDUP_REMOVED lines=21> */
.L_x_3147:
[----:B------:R-:W-:Y:S05]  /*21b50*/  BSYNC B1 ;  /* 0x0000000000017941 */ /* 0x000fea0003800000 */
.L_x_3146:
[----:B------:R-:W-:Y:S01]  /*21b60*/  VIADD R3, R85, 0x60 ;  /* 0x0000006055037836 */ /* 0x000fe20000000000 */
[----:B01--4-:R-:W0:Y:S04]  /*21b70*/  SHFL.IDX PT, R84, R84, 0x3, 0x181f ;  /* 0x00781f0054547f89 */ /* 0x013e2800000e0000 */
[----:B------:R-:W-:Y:S01]  /*21b80*/  ISETP.GE.AND P0, PT, R3, R82, PT ;  /* 0x000000520300720c */ /* 0x000fe20003f06270 */
[----:B------:R-:W1:-:S12]  /*21b90*/  SHFL.IDX PT, R83, R83, 0x3, 0x181f ;  /* 0x00781f0053537f89 */ /* 0x000e5800000e0000 */
[----:B------:R-:W-:Y:S05]  /*21ba0*/  @P0 BRA `(.L_x_3148) ;  /* 0x0000000c00e00947 */ /* 0x000fea0003800000 */
[----:B------:R-:W-:Y:S02]  /*21bb0*/  ULDC UR4, c[0x0][0xac8] ;  /* 0x0002b20000047ab9 */ /* 0x000fe40000000800 */
[----:B------:R-:W-:Y:S02]  /*21bc0*/  ISETP.GE.AND P3, PT, R2, UR4, PT ;  /* 0x0000000402007c0c */ /* 0x000fe4000bf66270 */
[----:B------:R-:W-:Y:S02]  /*21bd0*/  ISETP.GE.AND P4, PT, R19, UR4, PT ;  /* 0x0000000413007c0c */ /* 0x000fe4000bf86270 */
[----:B------:R-:W-:-:S09]  /*21be0*/  ISETP.GE.AND P5, PT, R87, UR4, PT ;  /* 0x0000000457007c0c */ /* 0x000fd2000bfa6270 */
[CC--:B-1----:R-:W-:Y:S02]  /*21bf0*/  @!P3 LEA R4, P0, R2.reuse, R83.reuse, 0x1 ;  /* 0x000000530204b211 */ /* 0x0c2fe400078008ff */
        /* <DEDUP_REMOVED lines=10> */
[----:B------:R-:W-:-:S04]  /*21ca0*/  LEA R2, P0, R89, R83, 0x1 ;  /* 0x0000005359027211 */ /* 0x000fc800078008ff */
[----:B------:R-:W-:-:S05]  /*21cb0*/  LEA.HI.X R3, R89, R84, R88, 0x1, P0 ;  /* 0x0000005459037211 */ /* 0x000fca00000f0c58 */
[----:B------:R0:W-:Y:S01]  /*21cc0*/  ST.E.128 desc[UR36][R2.64], R72 ;  /* 0x0000004802007985 */ /* 0x0001e2000c101d24 */
[----:B------:R-:W-:Y:S05]  /*21cd0*/  BRA `(.L_x_3148) ;  /* 0x0000000c00947947 */ /* 0x000fea0003800000 */
.L_x_3139:
[----:B------:R-:W2:Y:S01]  /*21ce0*/  LDL R9, [R1+0x18] ;  /* 0x0000180001097983 */ /* 0x000ea20000100800 */
[----:B------:R-:W-:-:S03]  /*21cf0*/  ULDC.64 UR4, c[0x0][0xc00] ;  /* 0x0003000000047ab9 */ /* 0x000fc60000000a00 */
[----:B------:R-:W3:Y:S01]  /*21d00*/  LDL R8, [R1+0x38] ;  /* 0x0000380001087983 */ /* 0x000ee20000100800 */
[----:B------:R-:W-:Y:S01]  /*21d10*/  ISETP.NE.U32.AND P0, PT, RZ, UR4, PT ;  /* 0x00000004ff007c0c */ /* 0x000fe2000bf05070 */
[----:B------:R-:W-:Y:S01]  /*21d20*/  IMAD.MOV.U32 R0, RZ, RZ, RZ ;  /* 0x000000ffff007224 */ /* 0x000fe200078e00ff */
[----:B------:R-:W4:Y:S02]  /*21d30*/  LDC R25, c[0x0][0xbe8] ;  /* 0x0002fa00ff197b82 */ /* 0x000f240000000800 */
[----:B------:R-:W-:Y:S01]  /*21d40*/  ISETP.NE.AND.EX P0, PT, RZ, UR5, PT, P0 ;  /* 0x00000005ff007c0c */ /* 0x000fe2000bf05300 */
[C---:B--2---:R-:W-:Y:S01]  /*21d50*/  IMAD.SHL.U32 R4, R9.reuse, 0x4, RZ ;  /* 0x0000000409047824 */ /* 0x044fe200078e00ff */
[----:B---3--:R-:W-:-:S04]  /*21d60*/  SHF.L.U64.HI R5, R9, 0x2, R8 ;  /* 0x0000000209057819 */ /* 0x008fc80000010208 */
        /* <DEDUP_REMOVED lines=21> */
.L_x_3149:
        /* <DEDUP_REMOVED lines=9> */
[----:B------:R-:W-:Y:S01]  /*21f50*/  IADD3 R8, R14, -0x80, R7 ;  /* 0xffffff800e087810 */ /* 0x000fe20007ffe007 */
[----:B--2---:R-:W-:-:S05]  /*21f60*/  IMAD R2, R6, R9, RZ ;  /* 0x0000000906027224 */ /* 0x004fca00078e02ff */
[----:B------:R-:W-:-:S13]  /*21f70*/  ISETP.GE.AND P0, PT, R8, R2, PT ;  /* 0x000000020800720c */ /* 0x000fda0003f06270 */
[----:B------:R-:W-:Y:S05]  /*21f80*/  @P0 BRA `(.L_x_3151) ;  /* 0x0000000000840947 */ /* 0x000fea0003800000 */
[----:B------:R-:W-:Y:S01]  /*21f90*/  ISETP.NE.AND P0, PT, R9, 0x1, PT ;  /* 0x000000010900780c */ /* 0x000fe20003f05270 */
[----:B------:R-:W-:Y:S01]  /*21fa0*/  ULDC.64 UR4, c[0x0][0xb90] ;  /* 0x0002e40000047ab9 */ /* 0x000fe20000000a00 */
[----:B------:R-:W-:Y:S02]  /*21fb0*/  IMAD.MOV.U32 R2, RZ, RZ, R0 ;  /* 0x000000ffff027224 */ /* 0x000fe400078e0000 */
[----:B------:R-:W-:Y:S02]  /*21fc0*/  IMAD R7, R10, UR4, RZ ;  /* 0x000000040a077c24 */ /* 0x000fe4000f8e02ff */
[----:B------:R-:W-:Y:S02]  /*21fd0*/  IMAD.MOV.U32 R3, RZ, RZ, R11 ;  /* 0x000000ffff037224 */ /* 0x000fe400078e000b */
[----:B------:R-:W-:Y:S02]  /*21fe0*/  IMAD.MOV.U32 R5, RZ, RZ, R8 ;  /* 0x000000ffff057224 */ /* 0x000fe400078e0008 */
[----:B------:R-:W-:-:S03]  /*21ff0*/  IMAD.WIDE.U32 R2, R20, UR4, R2 ;  /* 0x0000000414027c25 */ /* 0x000fc6000f8e0002 */
        /* <DEDUP_REMOVED lines=26> */
.L_x_3151:
[----:B------:R-:W-:Y:S05]  /*221a0*/  BSYNC B1 ;  /* 0x0000000000017941 */ /* 0x000fea0003800000 */
.L_x_3150:
[----:B------:R-:W-:Y:S01]  /*221b0*/  SHF.R.S32.HI R15, RZ, 0x1f, R24 ;  /* 0x0000001fff0f7819 */ /* 0x000fe20000011418 */
[----:B------:R-:W4:Y:S01]  /*221c0*/  @P2 LDC R9, c[0x0][0xbf0] ;  /* 0x0002fc00ff092b82 */ /* 0x000f220000000800 */
[----:B------:R-:W-:Y:S02]  /*221d0*/  ULDC.64 UR4, c[0x0][0xaa0] ;  /* 0x0002a80000047ab9 */ /* 0x000fe40000000a00 */
[----:B------:R-:W-:Y:S01]  /*221e0*/  LEA.HI R15, R15, R24, RZ, 0x3 ;  /* 0x000000180f0f7211 */ /* 0x000fe200078f18ff */
[----:B--2---:R-:W-:-:S03]  /*221f0*/  IMAD R3, R11, UR4, RZ ;  /* 0x000000040b037c24 */ /* 0x004fc6000f8e02ff */
[----:B------:R-:W-:Y:S01]  /*22200*/  LOP3.LUT R15, R15, 0xfffffff8, RZ, 0xc0, !PT ;  /* 0xfffffff80f0f7812 */ /* 0x000fe200078ec0ff */
[C---:B------:R-:W-:Y:S02]  /*22210*/  IMAD R5, R0.reuse, UR5, R3 ;  /* 0x0000000500057c24 */ /* 0x040fe4000f8e0203 */
[----:B------:R-:W-:Y:S01]  /*22220*/  IMAD.WIDE.U32 R2, R0, UR4, RZ ;  /* 0x0000000400027c25 */ /* 0x000fe2000f8e00ff */
[----:B------:R-:W-:Y:S01]  /*22230*/  IADD3 R15, R24, -R15, RZ ;  /* 0x8000000f180f7210 */ /* 0x000fe20007ffe0ff */
[----:B------:R-:W-:Y:S01]  /*22240*/  ULDC.64 UR4, c[0x0][0xae8] ;  /* 0x0002ba0000047ab9 */ /* 0x000fe20000000a00 */
[----:B------:R-:W-:Y:S01]  /*22250*/  SHF.R.S32.HI R24, RZ, 0x1f, R19 ;  /* 0x0000001fff187819 */ /* 0x000fe20000011413 */
[----:B------:R-:W-:Y:S02]  /*22260*/  IMAD R0, R10, UR4, RZ ;  /* 0x000000040a007c24 */ /* 0x000fe4000f8e02ff */
[----:B------:R-:W-:Y:S02]  /*22270*/  IMAD R4, R15, 0x20, R221 ;  /* 0x000000200f047824 */ /* 0x000fe400078e02dd */
[----:B------:R-:W-:-:S02]  /*22280*/  IMAD.IADD R3, R3, 0x1, R5 ;  /* 0x0000000103037824 */ /* 0x000fc400078e0205 */
[----:B------:R-:W-:Y:S02]  /*22290*/  IMAD.IADD R8, R14, 0x1, R4 ;  /* 0x000000010e087824 */ /* 0x000fe400078e0204 */
[----:B------:R-:W-:Y:S02]  /*222a0*/  IMAD R7, R20, UR5, R0 ;  /* 0x0000000514077c24 */ /* 0x000fe4000f8e0200 */
[----:B---3--:R-:W-:-:S04]  /*222b0*/  @P2 IMAD.HI.U32 R0, R8, R27, RZ ;  /* 0x0000001b08002227 */ /* 0x008fc800078e00ff */
[----:B------:R-:W-:Y:S01]  /*222c0*/  IMAD.WIDE.U32 R2, R20, UR4, R2 ;  /* 0x0000000414027c25 */ /* 0x000fe2000f8e0002 */
[----:B------:R-:W-:-:S03]  /*222d0*/  ULDC.64 UR4, c[0x0][0xaf0] ;  /* 0x0002bc0000047ab9 */ /* 0x000fc60000000a00 */
[----:B------:R-:W-:Y:S01]  /*222e0*/  IMAD.MOV.U32 R5, RZ, RZ, R8 ;  /* 0x000000ffff057224 */ /* 0x000fe200078e0008 */
[----:B----4-:R-:W-:Y:S01]  /*222f0*/  @P2 SHF.R.U32.HI R5, RZ, R9, R0 ;  /* 0x00000009ff052219 */ /* 0x010fe20000011600 */
[----:B------:R-:W-:Y:S02]  /*22300*/  IMAD.IADD R3, R3, 0x1, R7 ;  /* 0x0000000103037824 */ /* 0x000fe400078e0207 */
[----:B------:R-:W-:Y:S01]  /*22310*/  IMAD R4, R12, UR4, RZ ;  /* 0x000000040c047c24 */ /* 0x000fe2000f8e02ff */
[--C-:B------:R-:W-:Y:S01]  /*22320*/  SHF.R.S32.HI R0, RZ, 0x1f, R5.reuse ;  /* 0x0000001fff007819 */ /* 0x100fe20000011405 */
[----:B------:R-:W-:Y:S02]  /*22330*/  IMAD.MOV R7, RZ, RZ, -R5 ;  /* 0x000000ffff077224 */ /* 0x000fe400078e0a05 */
[C---:B------:R-:W-:Y:S02]  /*22340*/  IMAD R9, R13.reuse, UR5, R4 ;  /* 0x000000050d097c24 */ /* 0x040fe4000f8e0204 */
[----:B------:R-:W-:Y:S01]  /*22350*/  IMAD.WIDE.U32 R2, R13, UR4, R2 ;  /* 0x000000040d027c25 */ /* 0x000fe2000f8e0002 */
[----:B------:R-:W-:-:S03]  /*22360*/  ULDC.64 UR4, c[0x0][0xae0] ;  /* 0x0002b80000047ab9 */ /* 0x000fc60000000a00 */
[----:B------:R-:W-:Y:S02]  /*22370*/  IMAD R7, R25, R7, R8 ;  /* 0x0000000719077224 */ /* 0x000fe400078e0208 */
[----:B------:R-:W-:Y:S02]  /*22380*/  IMAD R4, R0, UR4, RZ ;  /* 0x0000000400047c24 */ /* 0x000fe4000f8e02ff */
[----:B------:R-:W-:Y:S01]  /*22390*/  IMAD.IADD R3, R3, 0x1, R9 ;  /* 0x0000000103037824 */ /* 0x000fe200078e0209 */
[----:B------:R-:W-:Y:S01]  /*223a0*/  SHF.R.S32.HI R0, RZ, 0x1f, R7 ;  /* 0x0000001fff007819 */ /* 0x000fe20000011407 */
[C---:B------:R-:W-:Y:S02]  /*223b0*/  IMAD R9, R5.reuse, UR5, R4 ;  /* 0x0000000505097c24 */ /* 0x040fe4000f8e0204 */
[----:B------:R-:W-:Y:S01]  /*223c0*/  IMAD.WIDE.U32 R2, R5, UR4, R2 ;  /* 0x0000000405027c25 */ /* 0x000fe2000f8e0002 */
[----:B------:R-:W-:-:S03]  /*223d0*/  ULDC.64 UR4, c[0x0][0xad8] ;  /* 0x0002b60000047ab9 */ /* 0x000fc60000000a00 */
[----:B------:R-:W-:Y:S01]  /*223e0*/  IMAD R0, R0, UR4, RZ ;  /* 0x0000000400007c24 */ /* 0x000fe2000f8e02ff */
[----:B------:R-:W-:-:S03]  /*223f0*/  IADD3 R3, R3, R9, RZ ;  /* 0x0000000903037210 */ /* 0x000fc60007ffe0ff */
[C---:B------:R-:W-:Y:S02]  /*22400*/  IMAD R9, R7.reuse, UR5, R0 ;  /* 0x0000000507097c24 */ /* 0x040fe4000f8e0200 */
[----:B------:R-:W-:Y:S01]  /*22410*/  IMAD.WIDE.U32 R4, R7, UR4, R2 ;  /* 0x0000000407047c25 */ /* 0x000fe2000f8e0002 */
[----:B------:R-:W-:-:S03]  /*22420*/  ULDC.64 UR4, c[0x0][0xa80] ;  /* 0x0002a00000047ab9 */ /* 0x000fc60000000a00 */
[----:B------:R-:W-:Y:S01]  /*22430*/  IMAD.SHL.U32 R7, R15, 0x8, RZ ;  /* 0x000000080f077824 */ /* 0x000fe200078e00ff */
[C---:B------:R-:W-:Y:S01]  /*22440*/  LEA R2, P0, R4.reuse, UR4, 0x1 ;  /* 0x0000000404027c11 */ /* 0x040fe2000f8008ff */
[----:B------:R-:W-:Y:S01]  /*22450*/  IMAD.IADD R3, R5, 0x1, R9 ;  /* 0x0000000105037824 */ /* 0x000fe200078e0209 */
[----:B------:R-:W-:Y:S01]  /*22460*/  UMOV UR4, 0xffffffff ;  /* 0xffffffff00047882 */ /* 0x000fe20000000000 */
[C---:B------:R-:W-:Y:S01]  /*22470*/  VIADD R9, R7.reuse, 0xc0 ;  /* 0x000000c007097836 */ /* 0x040fe20000000000 */
[----:B------:R-:W-:Y:S01]  /*22480*/  SHF.R.S32.HI R8, RZ, 0x1f, R7 ;  /* 0x0000001fff087819 */ /* 0x000fe20000011407 */
[----:B------:R-:W-:Y:S01]  /*22490*/  VIADD R21, R7, 0x80 ;  /* 0x0000008007157836 */ /* 0x000fe20000000000 */
[----:B------:R-:W-:Y:S01]  /*224a0*/  LEA.HI.X R3, R4, UR5, R3, 0x1, P0 ;  /* 0x0000000504037c11 */ /* 0x000fe200080f0c03 */
[----:B------:R-:W-:Y:S01]  /*224b0*/  IMAD.IADD R5, R221, 0x1, R14 ;  /* 0x00000001dd057824 */ /* 0x000fe200078e020e */
[----:B------:R-:W-:Y:S02]  /*224c0*/  SHF.R.S32.HI R10, RZ, 0x1f, R9 ;  /* 0x0000001fff0a7819 */ /* 0x000fe40000011409 */
[----:B------:R-:W-:Y:S01]  /*224d0*/  SHF.R.S32.HI R20, RZ, 0x1f, R21 ;  /* 0x0000001fff147819 */ /* 0x000fe20000011415 */
[----:B------:R-:W-:Y:S06]  /*224e0*/  BRA.DIV UR4, `(.L_x_3152) ;  /* 0x000000d204107947 */ /* 0x000fec000b800000 */
[----:B------:R2:W3:Y:S04]  /*224f0*/  SHFL.IDX PT, R0, R3, RZ, 0x181f ;  /* 0x00181fff03007589 */ /* 0x0004e800000e0000 */
[----:B------:R2:W4:Y:S02]  /*22500*/  SHFL.IDX PT, R14, R2, RZ, 0x181f ;  /* 0x00181fff020e7589 */ /* 0x00052400000e0000 */
.L_x_3469:
        /* <DEDUP_REMOVED lines=10> */
[----:B------:R-:W-:Y:S02]  /*225b0*/  @!P2 LEA R26, P4, R19, R14, 0x1 ;  /* 0x0000000e131aa211 */ /* 0x000fe400078808ff */
        /* <DEDUP_REMOVED lines=10> */
.L_x_3154:
[----:B------:R-:W-:Y:S05]  /*22660*/  BSYNC B1 ;  /* 0x0000000000017941 */ /* 0x000fea0003800000 */
.L_x_3153:
[----:B------:R-:W-:-:S03]  /*22670*/  UMOV UR4, 0xffffffff ;  /* 0xffffffff00047882 */ /* 0x000fc60000000000 */
[----:B------:R-:W-:Y:S05]  /*22680*/  BRA.DIV UR4, `(.L_x_3155) ;  /* 0x000000ce04dc7947 */ /* 0x000fea000b800000 */
[----:B---3--:R3:W0:Y:S04]  /*22690*/  SHFL.IDX PT, R0, R3, 0x1, 0x181f ;  /* 0x00381f0003007f89 */ /* 0x00862800000e0000 */
[----:B----4-:R3:W4:Y:S02]  /*226a0*/  SHFL.IDX PT, R14, R2, 0x1, 0x181f ;  /* 0x00381f00020e7f89 */ /* 0x01072400000e0000 */
.L_x_3473:
        /* <DEDUP_REMOVED lines=21> */
.L_x_3157:
[----:B------:R-:W-:Y:S05]  /*22800*/  BSYNC B1 ;  /* 0x0000000000017941 */ /* 0x000fea0003800000 */
.L_x_3156:
[----:B------:R-:W-:-:S03]  /*22810*/  UMOV UR4, 0xffffffff ;  /* 0xffffffff00047882 */ /* 0x000fc60000000000 */
[----:B------:R-:W-:Y:S05]  /*22820*/  BRA.DIV UR4, `(.L_x_3158) ;  /* 0x000000ce04bc7947 */ /* 0x000fea000b800000 */
[----:B0-----:R0:W0:Y:S04]  /*22830*/  SHFL.IDX PT, R0, R3, 0x2, 0x181f ;  /* 0x00581f0003007f89 */ /* 0x00102800000e0000 */
[----:B----4-:R4:W0:Y:S02]  /*22840*/  SHFL.IDX PT, R14, R2, 0x2, 0x181f ;  /* 0x00581f00020e7f89 */ /* 0x01082400000e0000 */
.L_x_3477:
        /* <DEDUP_REMOVED lines=21> */
.L_x_3160:
[----:B------:R-:W-:Y:S05]  /*229a0*/  BSYNC B1 ;  /* 0x0000000000017941 */ /* 0x000fea0003800000 */
.L_x_3159:
[----:B------:R-:W-:-:S03]  /*229b0*/  UMOV UR4, 0xffffffff ;  /* 0xffffffff00047882 */ /* 0x000fc60000000000 */
[----:B------:R-:W-:Y:S05]  /*229c0*/  BRA.DIV UR4, `(.L_x_3161) ;  /* 0x000000ce049c7947 */ /* 0x000fea000b800000 */
[----:B0-----:R0:W0:Y:S04]  /*229d0*/  SHFL.IDX PT, R0, R3, 0x3, 0x181f ;  /* 0x00781f0003007f89 */ /* 0x00102800000e0000 */
[----:B------:R0:W0:Y:S02]  /*229e0*/  SHFL.IDX PT, R14, R2, 0x3, 0x181f ;  /* 0x00781f00020e7f89 */ /* 0x00002400000e0000 */
.L_x_3481:
[----:B0-234-:R-:W-:-:S04]  /*229f0*/  IADD3 R2, R5, 0x60, RZ ;  /* 0x0000006005027810 */ /* 0x01dfc80007ffe0ff */
        /* <DEDUP_REMOVED lines=19> */
.L_x_3148:
[----:B------:R-:W-:Y:S05]  /*22b30*/  BSYNC B0 ;  /* 0x0000000000007941 */ /* 0x000fea0003800000 */
.L_x_3138:
[----:B------:R-:W-:Y:S02]  /*22b40*/  ULDC UR4, c[0x0][0xc3c] ;  /* 0x00030f0000047ab9 */ /* 0x000fe40000000800 */
[----:B-1----:R-:W-:-:S13]  /*22b50*/  ISETP.GE.AND P0, PT, R219, UR4, PT ;  /* 0x00000004db007c0c */ /* 0x002fda000bf06270 */
[----:B------:R-:W-:Y:S05]  /*22b60*/  @!P0 BRA `(.L_x_3162) ;  /* 0xfffffde400b88947 */ /* 0x000fea000383ffff */
[----:B------:R-:W-:Y:S05]  /*22b70*/  BRA `(.L_x_2941) ;  /* 0x0000008400c87947 */ /* 0x000fea0003800000 */
.L_x_2939:
[----:B------:R-:W-:-:S08]  /*22b80*/  NOP ;  /* 0x0000000000007918 */ /* 0x000fd00000000000 */
[----:B0-----:R-:W0:-:S00]  /*22b90*/  USETMAXREG.DEALLOC.CTAPOOL 0x28 ;  /* 0x00000028000079c8 */ /* 0x001e0000080e0500 */
[----:B0-----:R-:W2:Y:S01]  /*22ba0*/  LDL.LU R3, [R1] ;  /* 0x0000000001037983 */ /* 0x001ea20000300800 */
[----:B------:R-:W-:-:S06]  /*22bb0*/  LOP3.LUT R0, R0, 0x3, RZ, 0xc0, !PT ;  /* 0x0000000300007812 */ /* 0x000fcc00078ec0ff */
[----:B------:R-:W0:Y:S02]  /*22bc0*/  SHFL.IDX PT, R0, R0, RZ, 0x1f ;  /* 0x00001fff00007589 */ /* 0x000e2400000e0000 */
[----:B0-----:R-:W-:-:S13]  /*22bd0*/  ISETP.NE.AND P0, PT, R0, RZ, PT ;  /* 0x000000ff0000720c */ /* 0x001fda0003f05270 */
[----:B------:R-:W-:Y:S01]  /*22be0*/  @P0 BAR.SYNC.DEFER_BLOCKING 0x5, 0x180 ;  /* 0x0146000000000b1d */ /* 0x000fe20000010000 */
[----:B--2---:R-:W-:-:S04]  /*22bf0*/  LOP3.LUT R3, R3, 0xffffff7f, RZ, 0xc0, !PT ;  /* 0xffffff7f03037812 */ /* 0x004fc800078ec0ff */
[----:B------:R-:W-:-:S05]  /*22c00*/  @P0 LOP3.LUT R3, R3, 0x80, RZ, 0xfc, !PT ;  /* 0x0000008003030812 */ /* 0x000fca00078efcff */
[----:B------:R0:W-:Y:S02]  /*22c10*/  STL [R1], R3 ;  /* 0x0000000301007387 */ /* 0x0001e40000100800 */
[----:B0-----:R-:W-:-:S04]  /*22c20*/  @P0 MOV R3, 0x400 ;  /* 0x0000040000030802 */ /* 0x001fc80000000f00 */
        /* <DEDUP_REMOVED lines=38> */
[----:B0-----:R-:W-:-:S05]  /*22e90*/  IMAD R4, R4, UR5, RZ ;  /* 0x0000000504047c24 */ /* 0x001fca000f8e02ff */
[----:B---3--:R-:W-:Y:S02]  /*22ea0*/  ISETP.GT.AND P6, PT, R4, UR6, PT ;  /* 0x0000000604007c0c */ /* 0x008fe4000bfc4270 */
[----:B------:R-:W-:-:S11]  /*22eb0*/  MOV R3, R4 ;  /* 0x0000000400037202 */ /* 0x000fd60000000f00 */
[----:B------:R-:W-:Y:S05]  /*22ec0*/  @P6 BRA `(.L_x_3164) ;  /* 0x0000000000986947 */ /* 0x000fea0003800000 */
[----:B------:R-:W0:Y:S01]  /*22ed0*/  LDC R10, c[0x0][0xc3c] ;  /* 0x00030f00ff0a7b82 */ /* 0x000e220000000800 */
[----:B------:R-:W-:Y:S01]  /*22ee0*/  IMAD.MOV.U32 R4, RZ, RZ, R3 ;  /* 0x000000ffff047224 */ /* 0x000fe200078e0003 */
[----:B------:R-:W-:Y:S01]  /*22ef0*/  UMOV UR4, URZ ;  /* 0x0000003f00047c82 */ /* 0x000fe20008000000 */
[----:B------:R-:W-:Y:S01]  /*22f00*/  ULDC UR7, c[0x0][0xc3c] ;  /* 0x00030f0000077ab9 */ /* 0x000fe20000000800 */
[----:B------:R-:W-:-:S05]  /*22f10*/  ULDC UR5, c[0x0][0xc38] ;  /* 0x00030e0000057ab9 */ /* 0x000fca0000000800 */
.L_x_3168:
[----:B------:R-:W-:Y:S01]  /*22f20*/  UIADD3 UR4, UR4, 0x1f, URZ ;  /* 0x0000001f04047890 */ /* 0x000fe2000fffe03f */
[----:B------:R-:W-:-:S05]  /*22f30*/  IMAD.U32 R19, RZ, RZ, UR7 ;  /* 0x00000007ff137e24 */ /* 0x000fca000f8e00ff */
[----:B0-----:R-:W-:-:S13]  /*22f40*/  ISETP.LE.AND P6, PT, R10, UR4, PT ;  /* 0x000000040a007c0c */ /* 0x001fda000bfc3270 */
[----:B------:R-:W-:Y:S05]  /*22f50*/  @P6 BRA `(.L_x_3165) ;  /* 0x0000000400b46947 */ /* 0x000fea0003800000 */
[----:B------:R-:W-:Y:S01]  /*22f60*/  VIADD R7, R5, UR4 ;  /* 0x0000000405077c36 */ /* 0x000fe20008000000 */
[----:B------:R-:W-:Y:S01]  /*22f70*/  BSSY B0, `(.L_x_3166) ;  /* 0x0000007000007945 */ /* 0x000fe20003800000 */
[----:B------:R-:W-:-:S03]  /*22f80*/  IMAD.MOV.U32 R0, RZ, RZ, RZ ;  /* 0x000000ffff007224 */ /* 0x000fc600078e00ff */
[----:B------:R-:W-:-:S13]  /*22f90*/  ISETP.GE.OR P6, PT, R7, R10, !P0 ;  /* 0x0000000a0700720c */ /* 0x000fda00047c6670 */
[----:B------:R-:W-:Y:S05]  /*22fa0*/  @P6 BRA `(.L_x_3167) ;  /* 0x00000000000c6947 */ /* 0x000fea0003800000 */
[----:B------:R-:W0:Y:S02]  /*22fb0*/  LDC.64 R2, c[0x0][0xc80] ;  /* 0x00032000ff027b82 */ /* 0x000e240000000a00 */
[----:B0-----:R-:W-:-:S05]  /*22fc0*/  IMAD.WIDE R2, R7, 0x4, R2 ;  /* 0x0000000407027825 */ /* 0x001fca00078e0202 */
[----:B------:R0:W5:Y:S02]  /*22fd0*/  LDG.E R0, desc[UR36][R2.64] ;  /* 0x0000002402007981 */ /* 0x000164000c1e1900 */
.L_x_3167:
[----:B------:R-:W-:Y:S05]  /*22fe0*/  BSYNC B0 ;  /* 0x0000000000007941 */ /* 0x000fea0003800000 */
.L_x_3166:
        /* <DEDUP_REMOVED lines=20> */
.L_x_3164:
        /* <DEDUP_REMOVED lines=20> */
.L_x_3169:
[----:B-1----:R-:W-:Y:S02]  /*23270*/  IMAD.MOV R2, RZ, RZ, -R3 ;  /* 0x000000ffff027224 */ /* 0x002fe400078e0a03 */
[----:B---3--:R-:W-:-:S03]  /*23280*/  IMAD R16, R16, UR5, R11 ;  /* 0x0000000510107c24 */ /* 0x008fc6000f8e020b */
[----:B------:R-:W-:Y:S02]  /*23290*/  MOV R11, R2 ;  /* 0x00000002000b7202 */ /* 0x000fe40000000f00 */
        /* <DEDUP_REMOVED lines=42> */
[-C--:B------:R-:W-:Y:S01]  /*23540*/  @!P1 IADD3 R3, R3, -R8.reuse, RZ ;  /* 0x8000000803039210 */ /* 0x080fe20007ffe0ff */
        /* <DEDUP_REMOVED lines=8> */
[----:B------:R-:W-:Y:S01]  /*235d0*/  @!P1 LOP3.LUT R2, RZ, R18, RZ, 0x33, !PT ;  /* 0x00000012ff029212 */ /* 0x000fe200078e33ff */
[----:B------:R-:W-:-:S03]  /*235e0*/  IMAD.MOV R18, RZ, RZ, -R18 ;  /* 0x000000ffff127224 */ /* 0x000fc600078e0a12 */
[----:B------:R-:W-:Y:S01]  /*235f0*/  LOP3.LUT R17, RZ, R2, RZ, 0x33, !PT ;  /* 0x00000002ff117212 */ /* 0x000fe200078e33ff */
[----:B------:R-:W-:-:S04]  /*23600*/  IMAD R18, R2, R18, R3 ;  /* 0x0000001202127224 */ /* 0x000fc800078e0203 */
[----:B------:R-:W-:Y:S01]  /*23610*/  IMAD.IADD R17, R0, 0x1, R17 ;  /* 0x0000000100117824 */ /* 0x000fe200078e0211 */
[----:B------:R-:W-:Y:S06]  /*23620*/  BRA `(.L_x_3170) ;  /* 0x00000000000c7947 */ /* 0x000fec0003800000 */
.L_x_3165:
[----:B------:R-:W-:Y:S01]  /*23630*/  IMAD.MOV.U32 R17, RZ, RZ, RZ ;  /* 0x000000ffff117224 */ /* 0x000fe200078e00ff */
[----:B------:R-:W-:Y:S01]  /*23640*/  MOV R16, UR6 ;  /* 0x0000000600107c02 */ /* 0x000fe20008000f00 */
[----:B------:R-:W-:-:S07]  /*23650*/  IMAD.MOV.U32 R18, RZ, RZ, RZ ;  /* 0x000000ffff127224 */ /* 0x000fce00078e00ff */
.L_x_3170:
[----:B------:R-:W-:-:S13]  /*23660*/  ISETP.NE.AND P0, PT, R5, RZ, PT ;  /* 0x000000ff0500720c */ /* 0x000fda0003f05270 */
[----:B------:R-:W0:Y:S01]  /*23670*/  @!P0 S2R R3, SR_CgaCtaId ;  /* 0x0000000000038919 */ /* 0x000e220000008800 */
[----:B------:R-:W-:-:S04]  /*23680*/  @!P0 MOV R0, 0x400 ;  /* 0x0000040000008802 */ /* 0x000fc80000000f00 */
[----:B0-----:R-:W-:-:S05]  /*23690*/  @!P0 LEA R0, R3, R0, 0x18 ;  /* 0x0000000003008211 */ /* 0x001fca00078ec0ff */
[----:B------:R2:W-:Y:S01]  /*236a0*/  @!P0 STS.128 [R0+0x388d0], R16 ;  /* 0x0388d01000008388 */ /* 0x0005e20000000c00 */
[----:B------:R-:W-:Y:S06]  /*236b0*/  BAR.ARV 0x5, 0x180 ;  /* 0x0146000000007b1d */ /* 0x000fec0000002000 */
.L_x_3163:
        /* <DEDUP_REMOVED lines=16> */
[----:B------:R-:W-:-:S02]  /*237c0*/  IMAD.MOV.U32 R34, RZ, RZ, 0x1 ;  /* 0x00000001ff227424 */ /* 0x000fc400078e00ff */
[C---:B---3--:R-:W-:Y:S01]  /*237d0*/  IMAD.SHL.U32 R28, R10.reuse, 0x80, RZ ;  /* 0x000000800a1c7824 */ /* 0x048fe200078e00ff */
[----:B------:R-:W-:Y:S01]  /*237e0*/  SHF.R.U32.HI R3, RZ, 0x1, R10 ;  /* 0x00000001ff037819 */ /* 0x000fe2000001160a */
[C---:B------:R-:W-:Y:S01]  /*237f0*/  IMAD.SHL.U32 R5, R10.reuse, 0x2, RZ ;  /* 0x000000020a057824 */ /* 0x040fe200078e00ff */
[----:B------:R-:W-:Y:S02]  /*23800*/  LOP3.LUT R8, R10, 0x7f, RZ, 0xc0, !PT ;  /* 0x0000007f0a087812 */ /* 0x000fe400078ec0ff */
[----:B0-----:R-:W-:Y:S02]  /*23810*/  LOP3.LUT R2, R28, 0x380, RZ, 0xc0, !PT ;  /* 0x000003801c027812 */ /* 0x001fe400078ec0ff */
[----:B------:R-:W-:Y:S01]  /*23820*/  R2P PR, R10, 0x6 ;  /* 0x000000060a007804 */ /* 0x000fe20000000000 */
[----:B------:R-:W-:Y:S01]  /*23830*/  IMAD.SHL.U32 R7, R8, 0x40, RZ ;  /* 0x0000004008077824 */ /* 0x000fe200078e00ff */
[----:B------:R-:W-:Y:S02]  /*23840*/  LOP3.LUT R3, R2, 0x30, R3, 0xf8, !PT ;  /* 0x0000003002037812 */ /* 0x000fe400078ef803 */
[----:B--2---:R-:W-:Y:S01]  /*23850*/  R2UR UR5, R0 ;  /* 0x00000000000572ca */ /* 0x004fe200000e0000 */
[----:B------:R-:W-:-:S05]  /*23860*/  IMAD.SHL.U32 R0, R10, 0x10, RZ ;  /* 0x000000100a007824 */ /* 0x000fca00078e00ff */
[----:B------:R-:W-:Y:S02]  /*23870*/  LOP3.LUT R4, R0, 0x3f0, RZ, 0xc0, !PT ;  /* 0x000003f000047812 */ /* 0x000fe400078ec0ff */
[----:B------:R-:W-:Y:S02]  /*23880*/  LOP3.LUT R3, R3, 0x70, R0, 0x78, !PT ;  /* 0x0000007003037812 */ /* 0x000fe400078e7800 */
[----:B------:R-:W-:Y:S02]  /*23890*/  LOP3.LUT R9, R4, 0x70, R5, 0x78, !PT ;  /* 0x0000007004097812 */ /* 0x000fe400078e7805 */
[----:B------:R-:W-:Y:S01]  /*238a0*/  LOP3.LUT R5, R2, 0x10, R10, 0xf8, !PT ;  /* 0x0000001002057812 */ /* 0x000fe200078ef80a */
[----:B------:R-:W-:Y:S01]  /*238b0*/  ULOP3.LUT UR42, UR5, 0x2, URZ, 0xfc, !UPT ;  /* 0x00000002052a7892 */ /* 0x000fe2000f8efc3f */
[----:B------:R-:W-:Y:S01]  /*238c0*/  LOP3.LUT R4, R28, 0x400, RZ, 0xc0, !PT ;  /* 0x000004001c047812 */ /* 0x000fe200078ec0ff */
[----:B------:R-:W-:Y:S01]  /*238d0*/  ULOP3.LUT UR38, UR5, 0x1, URZ, 0xfc, !UPT ;  /* 0x0000000105267892 */ /* 0x000fe2000f8efc3f */
[----:B------:R-:W-:-:S02]  /*238e0*/  SHF.L.U32 R2, R8, 0x4, RZ ;  /* 0x0000000408027819 */ /* 0x000fc400000006ff */
[----:B------:R-:W-:Y:S02]  /*238f0*/  LOP3.LUT R4, R4, 0x1800, R7, 0xf8, !PT ;  /* 0x0000180004047812 */ /* 0x000fe400078ef807 */
[----:B------:R-:W-:Y:S02]  /*23900*/  LOP3.LUT R5, R5, 0x70, R0, 0x78, !PT ;  /* 0x0000007005057812 */ /* 0x000fe400078e7800 */
[----:B------:R-:W-:Y:S01]  /*23910*/  LOP3.LUT R6, R9, 0x400, R2, 0xf8, !PT ;  /* 0x0000040009067812 */ /* 0x000fe200078ef802 */
[----:B------:R-:W-:Y:S01]  /*23920*/  IMAD.MOV.U32 R2, RZ, RZ, 0x40 ;  /* 0x00000040ff027424 */ /* 0x000fe200078e00ff */
[----:B------:R-:W-:Y:S01]  /*23930*/  LOP3.LUT R28, R3, 0xc00, R28, 0xf8, !PT ;  /* 0x00000c00031c7812 */ /* 0x000fe200078ef81c */
[----:B------:R-:W-:Y:S01]  /*23940*/  IMAD.MOV.U32 R3, RZ, RZ, 0x20 ;  /* 0x00000020ff037424 */ /* 0x000fe200078e00ff */
[----:B------:R-:W-:Y:S01]  /*23950*/  LOP3.LUT R29, R4, R5, RZ, 0xfc, !PT ;  /* 0x00000005041d7212 */ /* 0x000fe200078efcff */
[----:B-1----:R-:W-:Y:S01]  /*23960*/  IMAD.U32 R4, RZ, RZ, UR4 ;  /* 0x00000004ff047e24 */ /* 0x002fe2000f8e00ff */
[----:B------:R-:W-:Y:S01]  /*23970*/  SHF.R.U32.HI R5, RZ, 0x3, R8 ;  /* 0x00000003ff057819 */ /* 0x000fe20000011608 */
[----:B------:R-:W-:Y:S01]  /*23980*/  STL [R1+0x20], R6 ;  /* 0x0000200601007387 */ /* 0x000fe20000100800 */
[----:B------:R-:W-:-:S02]  /*23990*/  SEL R2, R2, 0xffffffc0, !P2 ;  /* 0xffffffc002027807 */ /* 0x000fc40005000000 */
[----:B------:R-:W-:Y:S01]  /*239a0*/  SEL R3, R3, 0xffffffe0, !P1 ;  /* 0xffffffe003037807 */ /* 0x000fe20004800000 */
[----:B------:R-:W-:Y:S01]  /*239b0*/  STL [R1+0x38], RZ ;  /* 0x000038ff01007387 */ /* 0x000fe20000100800 */
[----:B------:R-:W-:Y:S02]  /*239c0*/  LOP3.LUT R33, R0, 0x70, RZ, 0xc0, !PT ;  /* 0x0000007000217812 */ /* 0x000fe400078ec0ff */
[----:B------:R-:W-:Y:S01]  /*239d0*/  LOP3.LUT R0, R5, 0x70, R0, 0xf8, !PT ;  /* 0x0000007005007812 */ /* 0x000fe200078ef800 */
[----:B------:R-:W-:Y:S01]  /*239e0*/  STL [R1+0x14], R2 ;  /* 0x0000140201007387 */ /* 0x000fe20000100800 */
[----:B------:R-:W-:Y:S02]  /*239f0*/  LEA R22, R4, R22, 0x18 ;  /* 0x0000001604167211 */ /* 0x000fe400078ec0ff */
[----:B------:R-:W-:Y:S01]  /*23a00*/  IADD3 R0, R2, R3, RZ ;  /* 0x0000000302007210 */ /* 0x000fe20007ffe0ff */
[----:B------:R0:W-:Y:S01]  /*23a10*/  STL [R1+0x10], R4 ;  /* 0x0000100401007387 */ /* 0x0001e20000100800 */
[----:B------:R-:W-:-:S03]  /*23a20*/  LOP3.LUT R36, R29, 0x2000, RZ, 0xfc, !PT ;  /* 0x000020001d247812 */ /* 0x000fc600078efcff */
[----:B------:R1:W-:Y:S04]  /*23a30*/  STL [R1+0x18], R3 ;  /* 0x0000180301007387 */ /* 0x0003e80000100800 */
[----:B------:R2:W-:Y:S01]  /*23a40*/  STL [R1+0x1c], R0 ;  /* 0x00001c0001007387 */ /* 0x0005e20000100800 */
[----:B0-----:R-:W-:Y:S01]  /*23a50*/  LOP3.LUT R4, R33, 0x80, RZ, 0xfc, !PT ;  /* 0x0000008021047812 */ /* 0x001fe200078efcff */
[----:B-1----:R-:W-:Y:S02]  /*23a60*/  IMAD.IADD R3, R22, 0x1, R6 ;  /* 0x0000000116037824 */ /* 0x002fe400078e0206 */
[----:B--2---:R-:W-:-:S03]  /*23a70*/  IMAD.IADD R0, R2, 0x1, R28 ;  /* 0x0000000102007824 */ /* 0x004fc600078e021c */
[----:B------:R0:W-:Y:S04]  /*23a80*/  STL [R1+0x28], R3 ;  /* 0x0000280301007387 */ /* 0x0001e80000100800 */
[----:B------:R0:W-:Y:S02]  /*23a90*/  STL [R1+0x24], R0 ;  /* 0x0000240001007387 */ /* 0x0001e40000100800 */
.L_x_3285:
[----:B-1----:R-:W1:Y:S02]  /*23aa0*/  LDC.64 R24, c[0x0][0xc88] ;  /* 0x00032200ff187b82 */ /* 0x002e640000000a00 */
[----:B-1----:R-:W-:-:S06]  /*23ab0*/  IMAD.WIDE R24, R19, 0x4, R24 ;  /* 0x0000000413187825 */ /* 0x002fcc00078e0218 */
[----:B0-----:R-:W0:Y:S01]  /*23ac0*/  LDG.E R24, desc[UR36][R24.64] ;  /* 0x0000002418187981 */ /* 0x001e22000c1e1900 */
[----:B------:R-:W-:Y:S05]  /*23ad0*/  YIELD ;  /* 0x0000000000007946 */ /* 0x000fea0003800000 */
[----:B------:R-:W-:Y:S01]  /*23ae0*/  ULDC.64 UR4, c[0x0][0xa28] ;  /* 0x00028a0000047ab9 */ /* 0x000fe20000000a00 */
[----:B------:R-:W-:Y:S01]  /*23af0*/  ULDC.64 UR8, c[0x0][0xa18] ;  /* 0x0002860000087ab9 */ /* 0x000fe20000000a00 */
[----:B------:R-:W-:Y:S01]  /*23b00*/  ISETP.NE.U32.AND P0, PT, RZ, UR4, PT ;  /* 0x00000004ff007c0c */ /* 0x000fe2000bf05070 */
[----:B------:R-:W-:Y:S01]  /*23b10*/  IMAD.MOV.U32 R10, RZ, RZ, RZ ;  /* 0x000000ffff0a7224 */ /* 0x000fe200078e00ff */
[----:B------:R-:W-:-:S02]  /*23b20*/  ULDC.64 UR6, c[0x0][0xa10] ;  /* 0x0002840000067ab9 */ /* 0x000fc40000000a00 */
[----:B------:R-:W-:Y:S02]  /*23b30*/  ISETP.NE.AND.EX P0, PT, RZ, UR5, PT, P0 ;  /* 0x00000005ff007c0c */ /* 0x000fe4000bf05300 */
[----:B------:R-:W-:-:S04]  /*23b40*/  ISETP.NE.U32.AND P2, PT, RZ, UR8, PT ;  /* 0x00000008ff007c0c */ /* 0x000fc8000bf45070 */
[----:B------:R-:W-:Y:S01]  /*23b50*/  ISETP.NE.AND.EX P2, PT, RZ, UR9, PT, P2 ;  /* 0x00000009ff007c0c */ /* 0x000fe2000bf45320 */
[----:B------:R-:W-:Y:S01]  /*23b60*/  IMAD.MOV.U32 R31, RZ, RZ, RZ ;  /* 0x000000ffff1f7224 */ /* 0x000fe200078e00ff */
[----:B0--3--:R-:W-:-:S05]  /*23b70*/  SHF.R.S32.HI R0, RZ, 0x1f, R24 ;  /* 0x0000001fff007819 */ /* 0x009fca0000011418 */
[C---:B--2---:R-:W-:Y:S01]  /*23b80*/  @P0 LEA R2, P1, R24.reuse, UR4, 0x2 ;  /* 0x0000000418020c11 */ /* 0x044fe2000f8210ff */
        /* <DEDUP_REMOVED lines=16> */
[----:B------:R-:W-:Y:S01]  /*23c90*/  @P2 IADD3 R6, P3, R25, UR8, RZ ;  /* 0x0000000819062c10 */ /* 0x000fe2000ff7e0ff */
[----:B------:R-:W-:Y:S01]  /*23ca0*/  IMAD.U32 R8, RZ, RZ, UR4 ;  /* 0x00000004ff087e24 */ /* 0x000fe2000f8e00ff */
[----:B------:R-:W-:Y:S01]  /*23cb0*/  ULDC.64 UR4, c[0x0][0x418] ;  /* 0x0001060000047ab9 */ /* 0x000fe20000000a00 */
[----:B------:R-:W5:Y:S01]  /*23cc0*/  @P0 LDG.E R31, desc[UR36][R2.64] ;  /* 0x00000024021f0981 */ /* 0x000f62000c1e1900 */
[----:B------:R-:W-:-:S03]  /*23cd0*/  @P2 IADD3.X R7, R26, UR9, RZ, P3, !PT ;  /* 0x000000091a072c10 */ /* 0x000fc60009ffe4ff */
        /* <DEDUP_REMOVED lines=11> */
[----:B---3--:R0:W-:Y:S01]  /*23d90*/  STL [R1+0x30], R8 ;  /* 0x0000300801007387 */ /* 0x0081e20000100800 */
[----:B------:R-:W-:-:S03]  /*23da0*/  MOV R9, R8 ;  /* 0x0000000800097202 */ /* 0x000fc60000000f00 */
[----:B--2---:R0:W-:Y:S01]  /*23db0*/  STL [R1+0x8], R10 ;  /* 0x0000080a01007387 */ /* 0x0041e20000100800 */
[----:B------:R-:W-:Y:S05]  /*23dc0*/  @P2 BRA `(.L_x_3172) ;  /* 0x0000000000142947 */ /* 0x000fea0003800000 */
[----:B------:R-:W-:Y:S05]  /*23dd0*/  @!P0 BRA `(.L_x_3172) ;  /* 0x0000000000108947 */ /* 0x000fea0003800000 */
[----:B0-----:R-:W2:Y:S04]  /*23de0*/  LDG.E R8, desc[UR36][R2.64] ;  /* 0x0000002402087981 */ /* 0x001ea8000c1e1900 */
[----:B------:R-:W2:Y:S02]  /*23df0*/  LDG.E R2, desc[UR36][R2.64+0x4] ;  /* 0x0000042402027981 */ /* 0x000ea4000c1e1900 */
[----:B--2---:R-:W-:-:S05]  /*23e00*/  IMAD.IADD R9, R2, 0x1, -R8 ;  /* 0x0000000102097824 */ /* 0x004fca00078e0a08 */
[----:B------:R1:W-:Y:S02]  /*23e10*/  STL [R1+0x30], R9 ;  /* 0x0000300901007387 */ /* 0x0003e40000100800 */
.L_x_3172:
[----:B------:R-:W-:Y:S01]  /*23e20*/  ULDC.64 UR4, c[0x0][0xa20] ;  /* 0x0002880000047ab9 */ /* 0x000fe20000000a00 */
[----:B------:R-:W-:Y:S01]  /*23e30*/  IMAD.MOV.U32 R37, RZ, RZ, R24 ;  /* 0x000000ffff257224 */ /* 0x000fe200078e0018 */
[----:B------:R-:W-:-:S04]  /*23e40*/  ISETP.NE.U32.AND P0, PT, RZ, UR4, PT ;  /* 0x00000004ff007c0c */ /* 0x000fc8000bf05070 */
[----:B------:R-:W-:-:S13]  /*23e50*/  ISETP.NE.AND.EX P0, PT, RZ, UR5, PT, P0 ;  /* 0x00000005ff007c0c */ /* 0x000fda000bf05300 */
[----:B------:R-:W-:Y:S05]  /*23e60*/  @!P0 BRA `(.L_x_3173) ;  /* 0x0000000000108947 */ /* 0x000fea0003800000 */
[----:B------:R-:W-:-:S04]  /*23e70*/  IADD3 R2, P0, R25, UR4, RZ ;  /* 0x0000000419027c10 */ /* 0x000fc8000ff1e0ff */
[----:B------:R-:W-:-:S05]  /*23e80*/  IADD3.X R3, R26, UR5, RZ, P0, !PT ;  /* 0x000000051a037c10 */ /* 0x000fca00087fe4ff */
[----:B------:R2:W5:Y:S01]  /*23e90*/  LDG.E R7, desc[UR36][R2.64] ;  /* 0x0000002402077981 */ /* 0x000562000c1e1900 */
[----:B------:R-:W-:Y:S05]  /*23ea0*/  BRA `(.L_x_3174) ;  /* 0x0000000000247947 */ /* 0x000fea0003800000 */
.L_x_3173:
[----:B------:R-:W-:Y:S02]  /*23eb0*/  ULDC.64 UR4, c[0x0][0xa08] ;  /* 0x0002820000047ab9 */ /* 0x000fe40000000a00 */
[----:B------:R-:W-:-:S04]  /*23ec0*/  ISETP.NE.U32.AND P0, PT, RZ, UR4, PT ;  /* 0x00000004ff007c0c */ /* 0x000fc8000bf05070 */
[----:B------:R-:W-:-:S13]  /*23ed0*/  ISETP.NE.AND.EX P0, PT, RZ, UR5, PT, P0 ;  /* 0x00000005ff007c0c */ /* 0x000fda000bf05300 */
[----:B------:R-:W-:Y:S05]  /*23ee0*/  @!P0 BRA `(.L_x_3174) ;  /* 0x0000000000148947 */ /* 0x000fea0003800000 */
[----:B------:R-:W2:Y:S02]  /*23ef0*/  LDC.64 R2, c[0x0][0xa08] ;  /* 0x00028200ff027b82 */ /* 0x000ea40000000a00 */
[----:B--2---:R-:W-:-:S05]  /*23f00*/  IMAD.WIDE R2, R37, 0x4, R2 ;  /* 0x0000000425027825 */ /* 0x004fca00078e0202 */
[----:B------:R-:W2:Y:S04]  /*23f10*/  LDG.E R7, desc[UR36][R2.64] ;  /* 0x0000002402077981 */ /* 0x000ea8000c1e1900 */
[----:B------:R-:W2:Y:S02]  /*23f20*/  LDG.E R2, desc[UR36][R2.64+0x4] ;  /* 0x0000042402027981 */ /* 0x000ea4000c1e1900 */
[----:B--2---:R-:W-:-:S07]  /*23f30*/  IMAD.IADD R7, R2, 0x1, -R7 ;  /* 0x0000000102077824 */ /* 0x004fce00078e0a07 */
.L_x_3174:
[----:B--2---:R-:W2:Y:S01]  /*23f40*/  @P1 LDG.E R2, desc[UR36][R4.64] ;  /* 0x0000002404021981 */ /* 0x004ea2000c1e1900 */
[----:B------:R-:W3:Y:S03]  /*23f50*/  LDC R3, c[0x0][0x448] ;  /* 0x00011200ff037b82 */ /* 0x000ee60000000800 */
[----:B------:R4:W2:Y:S01]  /*23f60*/  @P1 LDG.E R5, desc[UR36][R4.64+0x4] ;  /* 0x0000042404051981 */ /* 0x0008a2000c1e1900 */
[----:B-----5:R-:W-:Y:S01]  /*23f70*/  IMAD.IADD R7, R7, 0x1, -R10 ;  /* 0x0000000107077824 */ /* 0x020fe200078e0a0a */
[----:B------:R-:W-:Y:S01]  /*23f80*/  BSSY B0, `(.L_x_3175) ;  /* 0x0000124000007945 */ /* 0x000fe20003800000 */
[----:B---3--:R-:W-:-:S13]  /*23f90*/  ISETP.NE.AND P0, PT, R3, 0x1, PT ;  /* 0x000000010300780c */ /* 0x008fda0003f05270 */
[----:B----4-:R-:W3:Y:S08]  /*23fa0*/  @P0 LDC R4, c[0x0][0x44c] ;  /* 0x00011300ff040b82 */ /* 0x010ef00000000800 */
[----:B------:R-:W4:Y:S01]  /*23fb0*/  @P0 LDC R3, c[0x0][0x450] ;  /* 0x00011400ff030b82 */ /* 0x000f220000000800 */
[----:B--2---:R-:W-:Y:S02]  /*23fc0*/  @P1 IMAD.IADD R6, R5, 0x1, -R2 ;  /* 0x0000000105061824 */ /* 0x004fe400078e0a02 */
[----:B------:R-:W-:-:S02]  /*23fd0*/  IMAD.SHL.U32 R2, R17, 0x80, RZ ;  /* 0x0000008011027824 */ /* 0x000fc400078e00ff */
[----:B------:R-:W-:-:S03]  /*23fe0*/  IMAD.IADD R27, R7, 0x1, R6 ;  /* 0x00000001071b7824 */ /* 0x000fc600078e0206 */
[----:B------:R-:W-:Y:S01]  /*23ff0*/  IADD3 R2, R2, 0x7f, RZ ;  /* 0x0000007f02027810 */ /* 0x000fe20007ffe0ff */
[C---:B------:R-:W-:Y:S01]  /*24000*/  VIADD R21, R27.reuse, 0x7f ;  /* 0x0000007f1b157836 */ /* 0x040fe20000000000 */
[----:B------:R-:W-:-:S03]  /*24010*/  IADD3 R20, R27, 0x80, -R9 ;  /* 0x000000801b147810 */ /* 0x000fc60007ffe809 */
[----:B---3--:R-:W-:-:S05]  /*24020*/  @P0 IMAD.HI.U32 R4, R2, R4, RZ ;  /* 0x0000000402040227 */ /* 0x008fca00078e00ff */
[----:B----4-:R-:W-:Y:S02]  /*24030*/  @P0 SHF.R.U32.HI R2, RZ, R3, R4 ;  /* 0x00000003ff020219 */ /* 0x010fe40000011604 */
[----:B------:R-:W-:-:S03]  /*24040*/  SHF.R.S32.HI R3, RZ, 0x1f, R21 ;  /* 0x0000001fff037819 */ /* 0x000fc60000011415 */
[----:B------:R-:W-:Y:S01]  /*24050*/  IMAD.IADD R2, R20, 0x1, R2 ;  /* 0x0000000114027824 */ /* 0x000fe200078e0202 */
[----:B------:R-:W-:-:S04]  /*24060*/  LEA.HI R21, R3, R21, RZ, 0x7 ;  /* 0x0000001503157211 */ /* 0x000fc800078f38ff */
[----:B------:R-:W-:Y:S02]  /*24070*/  SHF.R.S32.HI R3, RZ, 0x1f, R2 ;  /* 0x0000001fff037819 */ /* 0x000fe40000011402 */
[----:B------:R-:W-:Y:S02]  /*24080*/  SHF.R.S32.HI R21, RZ, 0x7, R21 ;  /* 0x00000007ff157819 */ /* 0x000fe40000011415 */
[----:B------:R-:W-:-:S04]  /*24090*/  LEA.HI R3, R3, R2, RZ, 0x7 ;  /* 0x0000000203037211 */ /* 0x000fc800078f38ff */
[----:B------:R-:W-:-:S04]  /*240a0*/  SHF.R.S32.HI R3, RZ, 0x7, R3 ;  /* 0x00000007ff037819 */ /* 0x000fc80000011403 */
[----:B------:R-:W-:-:S05]  /*240b0*/  VIMNMX R2, R21, R3, PT ;  /* 0x0000000315027248 */ /* 0x000fca0003fe0100 */
[--C-:B------:R-:W-:Y:S02]  /*240c0*/  IMAD R2, R2, 0x80, -R7.reuse ;  /* 0x0000008002027824 */ /* 0x100fe400078e0a07 */
[----:B------:R-:W-:-:S03]  /*240d0*/  IMAD.MOV R7, RZ, RZ, -R7 ;  /* 0x000000ffff077224 */ /* 0x000fc600078e0a07 */
[----:B------:R-:W-:Y:S02]  /*240e0*/  VIMNMX R2, R2, R6, PT ;  /* 0x0000000602027248 */ /* 0x000fe40003fe0100 */
[----:B------:R-:W-:-:S04]  /*240f0*/  VIMNMX R7, RZ, R7, !PT ;  /* 0x00000007ff077248 */ /* 0x000fc80007fe0100 */
[----:B------:R-:W-:Y:S02]  /*24100*/  ISETP.GT.AND P0, PT, R2, R7, PT ;  /* 0x000000070200720c */ /* 0x000fe40003f04270 */
[----:B------:R-:W-:-:S11]  /*24110*/  SHF.R.U32.HI R3, RZ, 0x7, R7 ;  /* 0x00000007ff037819 */ /* 0x000fd60000011607 */
[----:B------:R-:W-:-:S05]  /*24120*/  @P0 VIADD R2, R2, 0x7f ;  /* 0x0000007f02020836 */ /* 0x000fca0000000000 */
[----:B------:R-:W-:-:S04]  /*24130*/  @P0 SHF.R.S32.HI R4, RZ, 0x1f, R2 ;  /* 0x0000001fff040819 */ /* 0x000fc80000011402 */
        /* <DEDUP_REMOVED lines=9> */
[----:B------:R-:W2:Y:S02]  /*241d0*/  S2R R5, SR_TID.X ;  /* 0x0000000000057919 */ /* 0x000ea40000002100 */
[----:B--2---:R-:W-:-:S04]  /*241e0*/  SHF.R.U32.HI R5, RZ, 0x5, R5 ;  /* 0x00000005ff057819 */ /* 0x004fc80000011605 */
[----:B------:R-:W-:-:S05]  /*241f0*/  LOP3.LUT R5, R5, 0x3, RZ, 0xc0, !PT ;  /* 0x0000000305057812 */ /* 0x000fca00078ec0ff */
[----:B------:R2:W3:Y:S02]  /*24200*/  SHFL.IDX PT, R14, R5, RZ, 0x1f ;  /* 0x00001fff050e7589 */ /* 0x0004e400000e0000 */
.L_x_3484:
[----:B---3--:R-:W-:Y:S02]  /*24210*/  ISETP.NE.AND P0, PT, R14, RZ, PT ;  /* 0x000000ff0e00720c */ /* 0x008fe40003f05270 */
[----:B------:R-:W-:-:S11]  /*24220*/  PLOP3.LUT P6, PT, PT, PT, PT, 0x8, 0x0 ;  /* 0x000000000000781c */ /* 0x000fd60003fce170 */
[----:B------:R-:W-:Y:S05]  /*24230*/  @P0 BRA `(.L_x_3178) ;  /* 0x00000000000c0947 */ /* 0x000fea0003800000 */
[----:B------:R-:W-:-:S03]  /*24240*/  UMOV UR4, 0xffffffff ;  /* 0xffffffff00047882 */ /* 0x000fc60000000000 */
[----:B------:R-:W-:Y:S05]  /*24250*/  BRA.DIV UR4, `(.L_x_3179) ;  /* 0x000000b604f47947 */ /* 0x000fea000b800000 */
[----:B------:R-:W-:-:S13]  /*24260*/  ELECT P6, URZ, PT ;  /* 0x00000000003f782f */ /* 0x000fda00038c0000 */
.L_x_3178:
[----:B--2---:R-:W2:Y:S01]  /*24270*/  LDL R5, [R1+0x38] ;  /* 0x0000380001057983 */ /* 0x004ea20000100800 */
[----:B------:R-:W-:Y:S01]  /*24280*/  BSSY B1, `(.L_x_3180) ;  /* 0x0000008000017945 */ /* 0x000fe20003800000 */
[----:B--2---:R-:W-:-:S05]  /*24290*/  VIADD R5, R5, 0x1 ;  /* 0x0000000105057836 */ /* 0x004fca0000000000 */
[----:B------:R-:W-:-:S04]  /*242a0*/  LEA.HI R6, R5, R5, RZ, 0x1 ;  /* 0x0000000505067211 */ /* 0x000fc800078f08ff */
[----:B------:R-:W-:-:S05]  /*242b0*/  LOP3.LUT R6, R6, 0xfffffffe, RZ, 0xc0, !PT ;  /* 0xfffffffe06067812 */ /* 0x000fca00078ec0ff */
[----:B------:R-:W-:-:S05]  /*242c0*/  IMAD.IADD R5, R5, 0x1, -R6 ;  /* 0x0000000105057824 */ /* 0x000fca00078e0a06 */
[----:B------:R-:W-:-:S04]  /*242d0*/  SHF.L.U32 R5, R5, 0x1f, RZ ;  /* 0x0000001f05057819 */ /* 0x000fc800000006ff */
[----:B------:R-:W2:Y:S02]  /*242e0*/  SYNCS.PHASECHK.TRANS64.TRYWAIT P0, [R22+URZ+0x38820], R5 ;  /* 0x03882005160075a7 */ /* 0x000ea4000800017f */
[----:B--2---:R-:W-:Y:S05]  /*242f0*/  @!P0 BRA `(.L_x_3181) ;  /* 0x000000b400ec8947 */ /* 0x004fea0003800000 */
.L_x_3487:
[----:B------:R-:W-:Y:S05]  /*24300*/  BSYNC B1 ;  /* 0x0000000000017941 */ /* 0x000fea0003800000 */
.L_x_3180:
[----:B------:R-:W-:Y:S04]  /*24310*/  BSSY B1, `(.L_x_3182) ;  /* 0x000006c000017945 */ /* 0x000fe80003800000 */
[----:B------:R-:W-:Y:S05]  /*24320*/  @!P6 BRA `(.L_x_3183) ;  /* 0x0000000400a8e947 */ /* 0x000fea0003800000 */
[----:B0-----:R-:W-:Y:S01]  /*24330*/  IMAD R8, R32, 0x8, R22 ;  /* 0x0000000820087824 */ /* 0x001fe200078e0216 */
[----:B------:R-:W-:Y:S01]  /*24340*/  SHF.L.U32 R10, R35, 0x1f, RZ ;  /* 0x0000001f230a7819 */ /* 0x000fe200000006ff */
[----:B------:R-:W0:Y:S01]  /*24350*/  S2R R6, SR_TID.X ;  /* 0x0000000000067919 */ /* 0x000e220000002100 */
[----:B------:R-:W-:Y:S02]  /*24360*/  BSSY B2, `(.L_x_3184) ;  /* 0x0000005000027945 */ /* 0x000fe40003800000 */
[----:B------:R-:W3:Y:S01]  /*24370*/  SYNCS.PHASECHK.TRANS64.TRYWAIT P0, [R8+URZ+0x388a0], R10 ;  /* 0x0388a00a080075a7 */ /* 0x000ee2000800017f */
[----:B0-----:R-:W-:-:S04]  /*24380*/  LOP3.LUT R6, R6, 0x7f, RZ, 0xc0, !PT ;  /* 0x0000007f06067812 */ /* 0x001fc800078ec0ff */
[----:B------:R-:W-:Y:S01]  /*24390*/  ISETP.NE.AND P1, PT, R6, RZ, PT ;  /* 0x000000ff0600720c */ /* 0x000fe20003f25270 */
[----:B---3--:R-:W-:-:S12]  /*243a0*/  @!P0 BRA `(.L_x_3185) ;  /* 0x000000b400d48947 */ /* 0x008fd80003800000 */
.L_x_3488:
[----:B------:R-:W-:Y:S05]  /*243b0*/  BSYNC B2 ;  /* 0x0000000000027941 */ /* 0x000fea0003800000 */
.L_x_3184:
[----:B------:R-:W-:Y:S04]  /*243c0*/  BSSY B2, `(.L_x_3186) ;  /* 0x0000009000027945 */ /* 0x000fe80003800000 */
[----:B------:R-:W-:Y:S05]  /*243d0*/  @P1 BRA `(.L_x_3187) ;  /* 0x00000000001c1947 */ /* 0x000fea0003800000 */
[----:B--2---:R-:W2:Y:S02]  /*243e0*/  S2R R5, SR_TID.X ;  /* 0x0000000000057919 */ /* 0x004ea40000002100 */
[----:B--2---:R-:W-:Y:S01]  /*243f0*/  LOP3.LUT R6, R5, 0x1f, RZ, 0xc0, !PT ;  /* 0x0000001f05067812 */ /* 0x004fe200078ec0ff */
[----:B------:R-:W-:-:S03]  /*24400*/  IMAD.MOV.U32 R5, RZ, RZ, 0x8000 ;  /* 0x00008000ff057424 */ /* 0x000fc600078e00ff */
[----:B------:R-:W-:Y:S01]  /*24410*/  ISETP.NE.AND P0, PT, R6, RZ, PT ;  /* 0x000000ff0600720c */ /* 0x000fe20003f05270 */
[----:B------:R3:W-:-:S12]  /*24420*/  SYNCS.ARRIVE.TRANS64 RZ, [R8+URZ+0x38890], R5 ;  /* 0x0388900508ff79a7 */ /* 0x0007d8000800003f */
[----:B---3--:R-:W-:Y:S05]  /*24430*/  @!P0 BRA `(.L_x_3187) ;  /* 0x0000000000048947 */ /* 0x008fea0003800000 */
[----:B------:R-:W-:Y:S01]  /*24440*/  BPT.TRAP 0x1 ;  /* 0x000000040000795c */ /* 0x000fe20000300000 */
.L_x_3187:
[----:B------:R-:W-:Y:S05]  /*24450*/  BSYNC B2 ;  /* 0x0000000000027941 */ /* 0x000fea0003800000 */
.L_x_3186:
[----:B------:R-:W-:Y:S01]  /*24460*/  IMAD.MOV.U32 R13, RZ, RZ, RZ ;  /* 0x000000ffff0d7224 */ /* 0x000fe200078e00ff */
[----:B------:R-:W-:Y:S01]  /*24470*/  UIADD3 UR4, UP0, UR40, 0x570, URZ ;  /* 0x0000057028047890 */ /* 0x000fe2000ff1e03f */
[----:B------:R-:W-:Y:S01]  /*24480*/  IMAD R6, R4, 0x80, R0 ;  /* 0x0000008004067824 */ /* 0x000fe200078e0200 */
[----:B------:R-:W-:Y:S01]  /*24490*/  PLOP3.LUT P0, PT, PT, PT, PT, 0x80, 0x0 ;  /* 0x000000000000781c */ /* 0x000fe20003f0f070 */
[----:B------:R-:W-:Y:S01]  /*244a0*/  IMAD R7, R32, 0x8000, R22 ;  /* 0x0000800020077824 */ /* 0x000fe200078e0216 */
[----:B------:R-:W-:Y:S01]  /*244b0*/  R2UR UR10, R13 ;  /* 0x000000000d0a72ca */ /* 0x000fe200000e0000 */
[----:B--2---:R-:W-:Y:S01]  /*244c0*/  VIADD R5, R8, 0x38890 ;  /* 0x0003889008057836 */ /* 0x004fe20000000000 */
[----:B------:R-:W-:Y:S01]  /*244d0*/  IADD3 R6, R6, -0x80, RZ ;  /* 0xffffff8006067810 */ /* 0x000fe20007ffe0ff */
[----:B-1----:R-:W-:Y:S01]  /*244e0*/  VIADD R9, R7, 0x28400 ;  /* 0x0002840007097836 */ /* 0x002fe20000000000 */
[----:B------:R-:W-:Y:S01]  /*244f0*/  UIADD3.X UR5, URZ, UR41, URZ, UP0, !UPT ;  /* 0x000000293f057290 */ /* 0x000fe200087fe43f */
[----:B------:R-:W-:Y:S01]  /*24500*/  UMOV UR6, 0x0 ;  /* 0x0000000000067882 */ /* 0x000fe20000000000 */
[----:B------:R-:W-:-:S10]  /*24510*/  UMOV UR7, 0x12f00000 ;  /* 0x12f0000000077882 */ /* 0x000fd40000000000 */
.L_x_3188:
        /* <DEDUP_REMOVED lines=10> */
[----:B------:R-:W-:Y:S01]  /*245c0*/  IMAD.MOV.U32 R12, RZ, RZ, 0x80 ;  /* 0x00000080ff0c7424 */ /* 0x000fe200078e00ff */
[----:B------:R-:W-:Y:S01]  /*245d0*/  PLOP3.LUT P0, PT, PT, PT, PT, 0x80, 0x0 ;  /* 0x000000000000781c */ /* 0x000fe20003f0f070 */
[----:B------:R-:W-:Y:S01]  /*245e0*/  VIADD R9, R7, 0x2c400 ;  /* 0x0002c40007097836 */ /* 0x000fe20000000000 */
[----:B------:R-:W-:Y:S01]  /*245f0*/  UMOV UR6, 0x0 ;  /* 0x0000000000067882 */ /* 0x000fe20000000000 */
[----:B------:R-:W-:Y:S01]  /*24600*/  UMOV UR7, 0x12f00000 ;  /* 0x12f0000000077882 */ /* 0x000fe20000000000 */
[----:B------:R-:W-:-:S15]  /*24610*/  R2UR UR10, R12 ;  /* 0x000000000c0a72ca */ /* 0x000fde00000e0000 */
.L_x_3189:
        /* <DEDUP_REMOVED lines=10> */
[----:B------:R-:W1:Y:S01]  /*246c0*/  SYNCS.PHASECHK.TRANS64.TRYWAIT P0, [R8+URZ+0x388c0], R10 ;  /* 0x0388c00a080075a7 */ /* 0x000e62000800017f */
[----:B------:R-:W-:Y:S04]  /*246d0*/  BSSY B2, `(.L_x_3190) ;  /* 0x0000002000027945 */ /* 0x000fe80003800000 */
[----:B-1----:R-:W-:Y:S05]  /*246e0*/  @!P0 BRA `(.L_x_3191) ;  /* 0x000000b400188947 */ /* 0x002fea0003800000 */
.L_x_3489:
[----:B------:R-:W-:Y:S05]  /*246f0*/  BSYNC B2 ;  /* 0x0000000000027941 */ /* 0x000fea0003800000 */
.L_x_3190:
        /* <DEDUP_REMOVED lines=11> */
.L_x_3193:
[----:B------:R-:W-:Y:S05]  /*247b0*/  BSYNC B2 ;  /* 0x0000000000027941 */ /* 0x000fea0003800000 */
.L_x_3192:
        /* <DEDUP_REMOVED lines=8> */
.L_x_3194:
        /* <DEDUP_REMOVED lines=15> */
.L_x_3195:
        /* <DEDUP_REMOVED lines=9> */
[----:B---3--:R-:W-:Y:S05]  /*249c0*/  @P0 BRA.U.ANY `(.L_x_3195) ;  /* 0xfffffffd00d80947 */ /* 0x008fea000393ffff */
.L_x_3183:
[----:B------:R-:W-:Y:S05]  /*249d0*/  BSYNC B1 ;  /* 0x0000000000017941 */ /* 0x000fea0003800000 */
.L_x_3182:
[----:B-1----:R-:W-:Y:S01]  /*249e0*/  VIADD R9, R4, 0xfffffffe ;  /* 0xfffffffe04097836 */ /* 0x002fe20000000000 */
        /* <DEDUP_REMOVED lines=8> */
.L_x_3210:
[----:B------:R-:W-:Y:S05]  /*24a70*/  YIELD ;  /* 0x0000000000007946 */ /* 0x000fea0003800000 */
[----:B------:R-:W-:Y:S04]  /*24a80*/  BSSY B1, `(.L_x_3196) ;  /* 0x000006b000017945 */ /* 0x000fe80003800000 */
[----:B------:R-:W-:Y:S05]  /*24a90*/  @!P6 BRA `(.L_x_3197) ;  /* 0x0000000400a4e947 */ /* 0x000fea0003800000 */
[----:B0-----:R-:W-:Y:S01]  /*24aa0*/  IMAD R8, R32, 0x8, R22 ;  /* 0x0000000820087824 */ /* 0x001fe200078e0216 */
[----:B------:R-:W-:Y:S01]  /*24ab0*/  SHF.L.U32 R7, R35, 0x1f, RZ ;  /* 0x0000001f23077819 */ /* 0x000fe200000006ff */
[----:B------:R-:W0:Y:S01]  /*24ac0*/  S2R R4, SR_TID.X ;  /* 0x0000000000047919 */ /* 0x000e220000002100 */
[----:B------:R-:W-:Y:S02]  /*24ad0*/  BSSY B2, `(.L_x_3198) ;  /* 0x0000005000027945 */ /* 0x000fe40003800000 */
[----:B------:R-:W1:Y:S01]  /*24ae0*/  SYNCS.PHASECHK.TRANS64.TRYWAIT P1, [R8+URZ+0x388a0], R7 ;  /* 0x0388a007080075a7 */ /* 0x000e62000802017f */
[----:B0-----:R-:W-:-:S04]  /*24af0*/  LOP3.LUT R4, R4, 0x7f, RZ, 0xc0, !PT ;  /* 0x0000007f04047812 */ /* 0x001fc800078ec0ff */
[----:B------:R-:W-:Y:S01]  /*24b00*/  ISETP.NE.AND P2, PT, R4, RZ, PT ;  /* 0x000000ff0400720c */ /* 0x000fe20003f45270 */
[----:B-1----:R-:W-:-:S12]  /*24b10*/  @!P1 BRA `(.L_x_3199) ;  /* 0x000000b000209947 */ /* 0x002fd80003800000 */
.L_x_3490:
[----:B------:R-:W-:Y:S05]  /*24b20*/  BSYNC B2 ;  /* 0x0000000000027941 */ /* 0x000fea0003800000 */
.L_x_3198:
[----:B------:R-:W-:Y:S04]  /*24b30*/  BSSY B2, `(.L_x_3200) ;  /* 0x0000009000027945 */ /* 0x000fe80003800000 */
[----:B------:R-:W-:Y:S05]  /*24b40*/  @P2 BRA `(.L_x_3201) ;  /* 0x00000000001c2947 */ /* 0x000fea0003800000 */
[----:B------:R-:W2:Y:S02]  /*24b50*/  S2R R4, SR_TID.X ;  /* 0x0000000000047919 */ /* 0x000ea40000002100 */
[----:B--2---:R-:W-:Y:S01]  /*24b60*/  LOP3.LUT R5, R4, 0x1f, RZ, 0xc0, !PT ;  /* 0x0000001f04057812 */ /* 0x004fe200078ec0ff */
[----:B------:R-:W-:-:S03]  /*24b70*/  IMAD.MOV.U32 R4, RZ, RZ, 0x8000 ;  /* 0x00008000ff047424 */ /* 0x000fc600078e00ff */
[----:B------:R-:W-:Y:S01]  /*24b80*/  ISETP.NE.AND P1, PT, R5, RZ, PT ;  /* 0x000000ff0500720c */ /* 0x000fe20003f25270 */
[----:B------:R1:W-:-:S12]  /*24b90*/  SYNCS.ARRIVE.TRANS64 RZ, [R8+URZ+0x38890], R4 ;  /* 0x0388900408ff79a7 */ /* 0x0003d8000800003f */
[----:B-1----:R-:W-:Y:S05]  /*24ba0*/  @!P1 BRA `(.L_x_3201) ;  /* 0x0000000000049947 */ /* 0x002fea0003800000 */
[----:B------:R-:W-:Y:S01]  /*24bb0*/  BPT.TRAP 0x1 ;  /* 0x000000040000795c */ /* 0x000fe20000300000 */
.L_x_3201:
[----:B------:R-:W-:Y:S05]  /*24bc0*/  BSYNC B2 ;  /* 0x0000000000027941 */ /* 0x000fea0003800000 */
.L_x_3200:
[----:B------:R-:W-:Y:S01]  /*24bd0*/  IMAD.MOV.U32 R12, RZ, RZ, RZ ;  /* 0x000000ffff0c7224 */ /* 0x000fe200078e00ff */
[----:B------:R-:W-:Y:S01]  /*24be0*/  LEA R6, R32, R22, 0xf ;  /* 0x0000001620067211 */ /* 0x000fe200078e78ff */
[----:B------:R-:W-:Y:S01]  /*24bf0*/  UIADD3 UR4, UP0, UR40, 0x570, URZ ;  /* 0x0000057028047890 */ /* 0x000fe2000ff1e03f */
[----:B------:R-:W-:Y:S01]  /*24c00*/  PLOP3.LUT P1, PT, PT, PT, PT, 0x80, 0x0 ;  /* 0x000000000000781c */ /* 0x000fe20003f2f070 */
[----:B--2---:R-:W-:Y:S01]  /*24c10*/  IMAD R5, R9, 0x80, R0 ;  /* 0x0000008009057824 */ /* 0x004fe200078e0200 */
[----:B------:R-:W-:Y:S01]  /*24c20*/  R2UR UR10, R12 ;  /* 0x000000000c0a72ca */ /* 0x000fe200000e0000 */
[----:B------:R-:W-:Y:S01]  /*24c30*/  VIADD R4, R8, 0x38890 ;  /* 0x0003889008047836 */ /* 0x000fe20000000000 */
[----:B------:R-:W-:Y:S01]  /*24c40*/  UIADD3.X UR5, URZ, UR41, URZ, UP0, !UPT ;  /* 0x000000293f057290 */ /* 0x000fe200087fe43f */
[----:B------:R-:W-:Y:S01]  /*24c50*/  VIADD R10, R6, 0x28400 ;  /* 0x00028400060a7836 */ /* 0x000fe20000000000 */
[----:B------:R-:W-:Y:S01]  /*24c60*/  UMOV UR6, 0x0 ;  /* 0x0000000000067882 */ /* 0x000fe20000000000 */
[----:B------:R-:W-:-:S10]  /*24c70*/  UMOV UR7, 0x12f00000 ;  /* 0x12f0000000077882 */ /* 0x000fd40000000000 */
.L_x_3202:
        /* <DEDUP_REMOVED lines=16> */
.L_x_3203:
        /* <DEDUP_REMOVED lines=13> */
.L_x_3491:
[----:B------:R-:W-:Y:S05]  /*24e50*/  BSYNC B2 ;  /* 0x0000000000027941 */ /* 0x000fea0003800000 */
.L_x_3204:
        /* <DEDUP_REMOVED lines=11> */
.L_x_3207:
[----:B------:R-:W-:Y:S05]  /*24f10*/  BSYNC B2 ;  /* 0x0000000000027941 */ /* 0x000fea0003800000 */
.L_x_3206:
        /* <DEDUP_REMOVED lines=8> */
.L_x_3208:
        /* <DEDUP_REMOVED lines=15> */
.L_x_3209:
        /* <DEDUP_REMOVED lines=10> */
.L_x_3197:
[----:B------:R-:W-:Y:S05]  /*25130*/  BSYNC B1 ;  /* 0x0000000000017941 */ /* 0x000fea0003800000 */
.L_x_3196:
[C---:B------:R-:W-:Y:S01]  /*25140*/  ISETP.GT.AND P2, PT, R9.reuse, R3, PT ;  /* 0x000000030900720c */ /* 0x040fe20003f44270 */
[----:B------:R-:W-:Y:S02]  /*25150*/  VIADD R32, R32, 0x1 ;  /* 0x0000000120207836 */ /* 0x000fe40000000000 */
[----:B------:R-:W-:-:S03]  /*25160*/  VIADD R9, R9, 0xffffffff ;  /* 0xffffffff09097836 */ /* 0x000fc60000000000 */
[----:B------:R-:W-:-:S04]  /*25170*/  ISETP.NE.AND P1, PT, R32, 0x2, PT ;  /* 0x000000022000780c */ /* 0x000fc80003f25270 */
[----:B------:R-:W-:Y:S02]  /*25180*/  SEL R4, RZ, 0x1, P1 ;  /* 0x00000001ff047807 */ /* 0x000fe40000800000 */
[----:B------:R-:W-:Y:S02]  /*25190*/  SEL R32, R32, RZ, P1 ;  /* 0x000000ff20207207 */ /* 0x000fe40000800000 */
[----:B------:R-:W-:Y:S01]  /*251a0*/  LOP3.LUT R35, R35, R4, RZ, 0x3c, !PT ;  /* 0x0000000423237212 */ /* 0x000fe200078e3cff */
[----:B------:R-:W-:Y:S06]  /*251b0*/  @P2 BRA `(.L_x_3210) ;  /* 0xfffffff8002c2947 */ /* 0x000fec000383ffff */
.L_x_3176:
[----:B------:R-:W-:Y:S05]  /*251c0*/  BSYNC B0 ;  /* 0x0000000000007941 */ /* 0x000fea0003800000 */
.L_x_3175:
[----:B------:R-:W3:Y:S01]  /*251d0*/  LDC R0, c[0x0][0x448] ;  /* 0x00011200ff007b82 */ /* 0x000ee20000000800 */
[----:B------:R-:W-:Y:S01]  /*251e0*/  LEA R2, R17, 0x7f, 0x7 ;  /* 0x0000007f11027811 */ /* 0x000fe200078e38ff */
[----:B------:R-:W-:Y:S06]  /*251f0*/  @!P0 WARPSYNC.ALL ;  /* 0x0000000000008948 */ /* 0x000fec0003800000 */
[----:B------:R-:W-:Y:S01]  /*25200*/  @!P0 BAR.SYNC.DEFER_BLOCKING 0xc, 0x180 ;  /* 0x0306000000008b1d */ /* 0x000fe20000010000 */
[----:B---3--:R-:W-:-:S13]  /*25210*/  ISETP.NE.AND P1, PT, R0, 0x1, PT ;  /* 0x000000010000780c */ /* 0x008fda0003f25270 */
[----:B------:R-:W3:Y:S08]  /*25220*/  @P1 LDC R3, c[0x0][0x44c] ;  /* 0x00011300ff031b82 */ /* 0x000ef00000000800 */
[----:B------:R-:W4:Y:S01]  /*25230*/  @P1 LDC R0, c[0x0][0x450] ;  /* 0x00011400ff001b82 */ /* 0x000f220000000800 */
[----:B---3--:R-:W-:-:S05]  /*25240*/  @P1 IMAD.HI.U32 R3, R2, R3, RZ ;  /* 0x0000000302031227 */ /* 0x008fca00078e00ff */
[----:B----4-:R-:W-:-:S05]  /*25250*/  @P1 SHF.R.U32.HI R2, RZ, R0, R3 ;  /* 0x00000000ff021219 */ /* 0x010fca0000011603 */
[----:B------:R-:W-:-:S05]  /*25260*/  IMAD.IADD R2, R20, 0x1, R2 ;  /* 0x0000000114027824 */ /* 0x000fca00078e0202 */
[----:B------:R-:W-:-:S04]  /*25270*/  SHF.R.S32.HI R0, RZ, 0x1f, R2 ;  /* 0x0000001fff007819 */ /* 0x000fc80000011402 */
[----:B------:R-:W-:-:S04]  /*25280*/  LEA.HI R0, R0, R2, RZ, 0x7 ;  /* 0x0000000200007211 */ /* 0x000fc800078f38ff */
[----:B------:R-:W-:-:S04]  /*25290*/  SHF.R.S32.HI R0, RZ, 0x7, R0 ;  /* 0x00000007ff007819 */ /* 0x000fc80000011400 */
[----:B------:R-:W-:-:S04]  /*252a0*/  VIMNMX R4, R21, R0, PT ;  /* 0x0000000015047248 */ /* 0x000fc80003fe0100 */
[----:B------:R-:W-:Y:S01]  /*252b0*/  ISETP.GT.AND P0, PT, R4, RZ, PT ;  /* 0x000000ff0400720c */ /* 0x000fe20003f04270 */
[----:B------:R3:W-:-:S12]  /*252c0*/  STL [R1+0x2c], R4 ;  /* 0x00002c0401007387 */ /* 0x0007d80000100800 */
[----:B---3--:R-:W-:Y:S05]  /*252d0*/  @P0 BRA `(.L_x_3211) ;  /* 0x0000000000440947 */ /* 0x008fea0003800000 */
[----:B------:R-:W3:Y:S02]  /*252e0*/  S2R R4, SR_TID.X ;  /* 0x0000000000047919 */ /* 0x000ee40000002100 */
[----:B---3--:R-:W-:-:S04]  /*252f0*/  LOP3.LUT R4, R4, 0x7f, RZ, 0xc0, !PT ;  /* 0x0000007f04047812 */ /* 0x008fc800078ec0ff */
[----:B------:R-:W-:-:S13]  /*25300*/  ISETP.NE.AND P0, PT, R4, RZ, PT ;  /* 0x000000ff0400720c */ /* 0x000fda0003f05270 */
[----:B------:R-:W-:Y:S05]  /*25310*/  @P0 BRA `(.L_x_3212) ;  /* 0x0000004c00c40947 */ /* 0x000fea0003800000 */
[----:B--2---:R-:W2:Y:S01]  /*25320*/  S2R R5, SR_LANEID ;  /* 0x0000000000057919 */ /* 0x004ea20000000000 */
[----:B------:R-:W-:Y:S01]  /*25330*/  VOTEU.ANY UR4, UPT, PT ;  /* 0x0000000000047886 */ /* 0x000fe200038e0100 */
[----:B------:R-:W3:Y:S01]  /*25340*/  LDC.64 R2, c[0x0][0xc60] ;  /* 0x00031800ff027b82 */ /* 0x000ee20000000a00 */
[----:B------:R-:W2:Y:S02]  /*25350*/  FLO.U32 R0, UR4 ;  /* 0x0000000400007d00 */ /* 0x000ea400080e0000 */
[----:B--2---:R-:W-:-:S06]  /*25360*/  ISETP.EQ.U32.AND P0, PT, R0, R5, PT ;  /* 0x000000050000720c */ /* 0x004fcc0003f02070 */
[----:B------:R-:W3:Y:S07]  /*25370*/  POPC R5, UR4 ;  /* 0x0000000400057d09 */ /* 0x000eee0008000000 */
[----:B---3--:R-:W2:Y:S01]  /*25380*/  @P0 ATOMG.E.ADD.STRONG.GPU PT, R3, desc[UR36][R2.64], R5 ;  /* 0x00000005020309a8 */ /* 0x008ea200081ee1e4 */
[----:B------:R-:W3:Y:S02]  /*25390*/  S2R R4, SR_LTMASK ;  /* 0x0000000000047919 */ /* 0x000ee40000003900 */
[----:B---3--:R-:W-:-:S04]  /*253a0*/  LOP3.LUT R4, R4, UR4, RZ, 0xc0, !PT ;  /* 0x0000000404047c12 */ /* 0x008fc8000f8ec0ff */
[----:B------:R-:W3:Y:S01]  /*253b0*/  POPC R7, R4 ;  /* 0x0000000400077309 */ /* 0x000ee20000000000 */
[----:B--2---:R-:W3:Y:S02]  /*253c0*/  SHFL.IDX PT, R0, R3, R0, 0x1f ;  /* 0x00001f0003007589 */ /* 0x004ee400000e0000 */
[----:B---3--:R-:W-:Y:S01]  /*253d0*/  IADD3 R16, R0, UR39, R7 ;  /* 0x0000002700107c10 */ /* 0x008fe2000fffe007 */
[----:B------:R-:W-:Y:S06]  /*253e0*/  BRA `(.L_x_3212) ;  /* 0x0000004c00907947 */ /* 0x000fec0003800000 */
.L_x_3211:
        /* <DEDUP_REMOVED lines=8> */
[----:B------:R-:W-:Y:S01]  /*25470*/  MOV R4, UR6 ;  /* 0x0000000600047c02 */ /* 0x000fe20008000f00 */
[----:B--2---:R-:W-:Y:S01]  /*25480*/  IMAD.U32 R5, RZ, RZ, UR7 ;  /* 0x00000007ff057e24 */ /* 0x004fe2000f8e00ff */
[----:B------:R-:W2:Y:S01]  /*25490*/  LDC.64 R2, c[0x4][R2] ;  /* 0x0100000002027b82 */ /* 0x000ea20000000a00 */
[----:B------:R-:W-:Y:S01]  /*254a0*/  IMAD.U32 R6, RZ, RZ, UR8 ;  /* 0x00000008ff067e24 */ /* 0x000fe2000f8e00ff */
[----:B------:R-:W-:Y:S01]  /*254b0*/  MOV R13, RZ ;  /* 0x000000ff000d7202 */ /* 0x000fe20000000f00 */
[----:B------:R-:W-:Y:S02]  /*254c0*/  IMAD.U32 R7, RZ, RZ, UR9 ;  /* 0x00000009ff077e24 */ /* 0x000fe4000f8e00ff */
[----:B0-----:R-:W-:-:S02]  /*254d0*/  IMAD.U32 R10, RZ, RZ, UR4 ;  /* 0x00000004ff0a7e24 */ /* 0x001fc4000f8e00ff */
[----:B------:R-:W-:Y:S02]  /*254e0*/  IMAD.U32 R11, RZ, RZ, UR5 ;  /* 0x00000005ff0b7e24 */ /* 0x000fe4000f8e00ff */
[----:B------:R-:W-:Y:S02]  /*254f0*/  IMAD.MOV.U32 R8, RZ, RZ, 0x70 ;  /* 0x00000070ff087424 */ /* 0x000fe400078e00ff */
[----:B------:R-:W-:-:S07]  /*25500*/  IMAD.MOV.U32 R12, RZ, RZ, 0x1 ;  /* 0x00000001ff0c7424 */ /* 0x000fce00078e00ff */
[----:B------:R-:W-:-:S07]  /*25510*/  LEPC R20, `(.L_x_3214) ;  /* 0x000000001014794e */ /* 0x000fce0000000000 */
[----:B-12---:R-:W-:Y:S05]  /*25520*/  CALL.ABS.NOINC R2 ;  /* 0x0000000002007343 */ /* 0x006fea0003c00000 */
.L_x_3214:
[----:B------:R-:W-:Y:S05]  /*25530*/  BSYNC B6 ;  /* 0x0000000000067941 */ /* 0x000fea0003800000 */
.L_x_3213:
[----:B------:R-:W3:Y:S01]  /*25540*/  LDL.LU R2, [R1] ;  /* 0x0000000001027983 */ /* 0x000ee20000300800 */
[----:B------:R-:W-:Y:S01]  /*25550*/  VIADD R0, R22, 0x10400 ;  /* 0x0001040016007836 */ /* 0x000fe20000000000 */
[----:B------:R-:W-:Y:S04]  /*25560*/  BSSY B6, `(.L_x_3215) ;  /* 0x0000016000067945 */ /* 0x000fe80003800000 */
[----:B------:R-:W-:Y:S02]  /*25570*/  LOP3.LUT P0, RZ, R0, 0x3ff, RZ, 0xc0, !PT ;  /* 0x000003ff00ff7812 */ /* 0x000fe4000780c0ff */
[----:B---3--:R-:W-:-:S11]  /*25580*/  LOP3.LUT R2, R2, 0xfffffffe, RZ, 0xc0, !PT ;  /* 0xfffffffe02027812 */ /* 0x008fd600078ec0ff */
[----:B------:R-:W-:-:S05]  /*25590*/  @P0 LOP3.LUT R2, R2, 0x1, RZ, 0xfc, !PT ;  /* 0x0000000102020812 */ /* 0x000fca00078efcff */
[----:B------:R3:W-:Y:S01]  /*255a0*/  STL [R1], R2 ;  /* 0x0000000201007387 */ /* 0x0007e20000100800 */
[----:B------:R-:W-:Y:S05]  /*255b0*/  @!P0 BRA `(.L_x_3216) ;  /* 0x0000000000408947 */ /* 0x000fea0003800000 */
[----:B---3--:R-:W-:Y:S01]  /*255c0*/  MOV R2, 0x0 ;  /* 0x0000000000027802 */ /* 0x008fe20000000f00 */
[----:B------:R-:W-:Y:S01]  /*255d0*/  ULDC.64 UR6, c[0x4][0x1b0] ;  /* 0x01006c0000067ab9 */ /* 0x000fe20000000a00 */
[----:B------:R-:W-:Y:S01]  /*255e0*/  ULDC.64 UR8, c[0x4][0x1b8] ;  /* 0x01006e0000087ab9 */ /* 0x000fe20000000a00 */
[----:B------:R-:W-:Y:S01]  /*255f0*/  ULDC.64 UR4, c[0x4][0x108] ;  /* 0x0100420000047ab9 */ /* 0x000fe20000000a00 */
[----:B------:R-:W-:Y:S01]  /*25600*/  IMAD.U32 R4, RZ, RZ, UR6 ;  /* 0x00000006ff047e24 */ /* 0x000fe2000f8e00ff */
[----:B0-----:R-:W-:Y:S01]  /*25610*/  MOV R8, 0x70 ;  /* 0x0000007000087802 */ /* 0x001fe20000000f00 */
[----:B------:R-:W0:Y:S01]  /*25620*/  LDC.64 R2, c[0x4][R2] ;  /* 0x0100000002027b82 */ /* 0x000e220000000a00 */
[----:B--2---:R-:W-:Y:S02]  /*25630*/  IMAD.U32 R5, RZ, RZ, UR7 ;  /* 0x00000007ff057e24 */ /* 0x004fe4000f8e00ff */
[----:B------:R-:W-:Y:S02]  /*25640*/  IMAD.U32 R6, RZ, RZ, UR8 ;  /* 0x00000008ff067e24 */ /* 0x000fe4000f8e00ff */
[----:B------:R-:W-:-:S02]  /*25650*/  IMAD.U32 R7, RZ, RZ, UR9 ;  /* 0x00000009ff077e24 */ /* 0x000fc4000f8e00ff */
[----:B------:R-:W-:Y:S02]  /*25660*/  IMAD.U32 R10, RZ, RZ, UR4 ;  /* 0x00000004ff0a7e24 */ /* 0x000fe4000f8e00ff */
[----:B------:R-:W-:Y:S02]  /*25670*/  IMAD.U32 R11, RZ, RZ, UR5 ;  /* 0x00000005ff0b7e24 */ /* 0x000fe4000f8e00ff */
[----:B------:R-:W-:Y:S02]  /*25680*/  IMAD.MOV.U32 R12, RZ, RZ, 0x1 ;  /* 0x00000001ff0c7424 */ /* 0x000fe400078e00ff */
[----:B------:R-:W-:-:S07]  /*25690*/  IMAD.MOV.U32 R13, RZ, RZ, RZ ;  /* 0x000000ffff0d7224 */ /* 0x000fce00078e00ff */
[----:B------:R-:W-:-:S07]  /*256a0*/  LEPC R20, `(.L_x_3216) ;  /* 0x000000001014794e */ /* 0x000fce0000000000 */
[----:B01----:R-:W-:Y:S05]  /*256b0*/  CALL.ABS.NOINC R2 ;  /* 0x0000000002007343 */ /* 0x003fea0003c00000 */
.L_x_3216:
[----:B------:R-:W-:Y:S05]  /*256c0*/  BSYNC B6 ;  /* 0x0000000000067941 */ /* 0x000fea0003800000 */
.L_x_3215:
[----:B------:R-:W-:Y:S01]  /*256d0*/  VIADD R23, R22, 0x400 ;  /* 0x0000040016177836 */ /* 0x000fe20000000000 */
[----:B------:R-:W-:Y:S04]  /*256e0*/  BSSY B6, `(.L_x_3217) ;  /* 0x0000013000067945 */ /* 0x000fe80003800000 */
[----:B------:R-:W-:-:S13]  /*256f0*/  LOP3.LUT P0, RZ, R23, 0x3ff, RZ, 0xc0, !PT ;  /* 0x000003ff17ff7812 */ /* 0x000fda000780c0ff */
[----:B------:R-:W-:Y:S05]  /*25700*/  @!P0 BRA `(.L_x_3218) ;  /* 0x0000000000408947 */ /* 0x000fea0003800000 */
[----:B---3--:R-:W-:Y:S01]  /*25710*/  MOV R2, 0x0 ;  /* 0x0000000000027802 */ /* 0x008fe20000000f00 */
[----:B------:R-:W-:Y:S01]  /*25720*/  ULDC.64 UR6, c[0x4][0x1b0] ;  /* 0x01006c0000067ab9 */ /* 0x000fe20000000a00 */
[----:B------:R-:W-:Y:S01]  /*25730*/  ULDC.64 UR8, c[0x4][0x1b8] ;  /* 0x01006e0000087ab9 */ /* 0x000fe20000000a00 */
[----:B------:R-:W-:Y:S01]  /*25740*/  ULDC.64 UR4, c[0x4][0x110] ;  /* 0x0100440000047ab9 */ /* 0x000fe20000000a00 */
[----:B------:R-:W-:Y:S01]  /*25750*/  IMAD.U32 R4, RZ, RZ, UR6 ;  /* 0x00000006ff047e24 */ /* 0x000fe2000f8e00ff */
[----:B0-----:R-:W-:Y:S01]  /*25760*/  MOV R10, UR4 ;  /* 0x00000004000a7c02 */ /* 0x001fe20008000f00 */
[----:B------:R-:W0:Y:S01]  /*25770*/  LDC.64 R2, c[0x4][R2] ;  /* 0x0100000002027b82 */ /* 0x000e220000000a00 */
[----:B--2---:R-:W-:Y:S02]  /*25780*/  IMAD.U32 R5, RZ, RZ, UR7 ;  /* 0x00000007ff057e24 */ /* 0x004fe4000f8e00ff */
[----:B------:R-:W-:Y:S02]  /*25790*/  IMAD.U32 R6, RZ, RZ, UR8 ;  /* 0x00000008ff067e24 */ /* 0x000fe4000f8e00ff */
[----:B------:R-:W-:-:S02]  /*257a0*/  IMAD.U32 R7, RZ, RZ, UR9 ;  /* 0x00000009ff077e24 */ /* 0x000fc4000f8e00ff */
[----:B------:R-:W-:Y:S02]  /*257b0*/  IMAD.U32 R11, RZ, RZ, UR5 ;  /* 0x00000005ff0b7e24 */ /* 0x000fe4000f8e00ff */
[----:B------:R-:W-:Y:S02]  /*257c0*/  IMAD.MOV.U32 R8, RZ, RZ, 0x70 ;  /* 0x00000070ff087424 */ /* 0x000fe400078e00ff */
[----:B------:R-:W-:Y:S02]  /*257d0*/  IMAD.MOV.U32 R12, RZ, RZ, 0x1 ;  /* 0x00000001ff0c7424 */ /* 0x000fe400078e00ff */
[----:B------:R-:W-:-:S07]  /*257e0*/  IMAD.MOV.U32 R13, RZ, RZ, RZ ;  /* 0x000000ffff0d7224 */ /* 0x000fce00078e00ff */
[----:B------:R-:W-:-:S07]  /*257f0*/  LEPC R20, `(.L_x_3218) ;  /* 0x000000001014794e */ /* 0x000fce0000000000 */
[----:B01----:R-:W-:Y:S05]  /*25800*/  CALL.ABS.NOINC R2 ;  /* 0x0000000002007343 */ /* 0x003fea0003c00000 */
.L_x_3218:
[----:B------:R-:W-:Y:S05]  /*25810*/  BSYNC B6 ;  /* 0x0000000000067941 */ /* 0x000fea0003800000 */
.L_x_3217:
[----:B---3--:R-:W3:Y:S01]  /*25820*/  LDL R2, [R1] ;  /* 0x0000000001027983 */ /* 0x008ee20000100800 */
[----:B------:R-:W-:Y:S01]  /*25830*/  BSSY B6, `(.L_x_3219) ;  /* 0x0000013000067945 */ /* 0x000fe20003800000 */
[----:B---3--:R-:W-:-:S13]  /*25840*/  LOP3.LUT P6, RZ, R2, 0x1, RZ, 0xc0, !PT ;  /* 0x0000000102ff7812 */ /* 0x008fda00078cc0ff */
[----:B------:R-:W-:Y:S05]  /*25850*/  @!P6 BRA `(.L_x_3220) ;  /* 0x000000000040e947 */ /* 0x000fea0003800000 */
[----:B------:R-:W-:Y:S01]  /*25860*/  MOV R2, 0x0 ;  /* 0x0000000000027802 */ /* 0x000fe20000000f00 */
[----:B------:R-:W-:Y:S01]  /*25870*/  ULDC.64 UR4, c[0x4][0x1b0] ;  /* 0x01006c0000047ab9 */ /* 0x000fe20000000a00 */
[----:B------:R-:W-:Y:S01]  /*25880*/  ULDC.64 UR6, c[0x4][0x1b8] ;  /* 0x01006e0000067ab9 */ /* 0x000fe20000000a00 */
[----:B------:R-:W-:Y:S01]  /*25890*/  ULDC.64 UR8, c[0x4][0x118] ;  /* 0x0100460000087ab9 */ /* 0x000fe20000000a00 */
[----:B------:R-:W-:Y:S01]  /*258a0*/  IMAD.U32 R4, RZ, RZ, UR4 ;  /* 0x00000004ff047e24 */ /* 0x000fe2000f8e00ff */
[----:B------:R-:W-:Y:S01]  /*258b0*/  MOV R7, UR7 ;  /* 0x0000000700077c02 */ /* 0x000fe20008000f00 */
[----:B------:R-:W3:Y:S01]  /*258c0*/  LDC.64 R2, c[0x4][R2] ;  /* 0x0100000002027b82 */ /* 0x000ee20000000a00 */
[----:B--2---:R-:W-:Y:S02]  /*258d0*/  IMAD.U32 R5, RZ, RZ, UR5 ;  /* 0x00000005ff057e24 */ /* 0x004fe4000f8e00ff */
[----:B------:R-:W-:Y:S02]  /*258e0*/  IMAD.U32 R6, RZ, RZ, UR6 ;  /* 0x00000006ff067e24 */ /* 0x000fe4000f8e00ff */
[----:B0-----:R-:W-:-:S02]  /*258f0*/  IMAD.U32 R10, RZ, RZ, UR8 ;  /* 0x00000008ff0a7e24 */ /* 0x001fc4000f8e00ff */
[----:B------:R-:W-:Y:S02]  /*25900*/  IMAD.U32 R11, RZ, RZ, UR9 ;  /* 0x00000009ff0b7e24 */ /* 0x000fe4000f8e00ff */
[----:B------:R-:W-:Y:S02]  /*25910*/  IMAD.MOV.U32 R8, RZ, RZ, 0x70 ;  /* 0x00000070ff087424 */ /* 0x000fe400078e00ff */
[----:B------:R-:W-:Y:S02]  /*25920*/  IMAD.MOV.U32 R12, RZ, RZ, 0x1 ;  /* 0x00000001ff0c7424 */ /* 0x000fe400078e00ff */
[----:B------:R-:W-:-:S07]  /*25930*/  IMAD.MOV.U32 R13, RZ, RZ, RZ ;  /* 0x000000ffff0d7224 */ /* 0x000fce00078e00ff */
[----:B------:R-:W-:-:S07]  /*25940*/  LEPC R20, `(.L_x_3220) ;  /* 0x000000001014794e */ /* 0x000fce0000000000 */
[----:B-1-3--:R-:W-:Y:S05]  /*25950*/  CALL.ABS.NOINC R2 ;  /* 0x0000000002007343 */ /* 0x00afea0003c00000 */
.L_x_3220:
[----:B------:R-:W-:Y:S05]  /*25960*/  BSYNC B6 ;  /* 0x0000000000067941 */ /* 0x000fea0003800000 */
.L_x_3219:
[----:B------:R-:W3:Y:S01]  /*25970*/  LDL R0, [R1+0x2c] ;  /* 0x00002c0001007983 */ /* 0x000ee20000100800 */
[----:B------:R-:W-:Y:S01]  /*25980*/  ULDC.64 UR4, c[0x0][0x9f8] ;  /* 0x00027e0000047ab9 */ /* 0x000fe20000000a00 */
[----:B------:R-:W4:Y:S02]  /*25990*/  LDC R6, c[0x0][0x430] ;  /* 0x00010c00ff067b82 */ /* 0x000f240000000800 */
[----:B------:R-:W3:Y:S01]  /*259a0*/  LDL R21, [R1+0x8] ;  /* 0x0000080001157983 */ /* 0x000ee20000100800 */
[----:B------:R-:W-:-:S03]  /*259b0*/  ISETP.NE.U32.AND P0, PT, RZ, UR4, PT ;  /* 0x00000004ff007c0c */ /* 0x000fc6000bf05070 */
[----:B------:R-:W3:Y:S01]  /*259c0*/  LDL.LU R20, [R1] ;  /* 0x0000000001147983 */ /* 0x000ee20000300800 */
[----:B------:R-:W-:Y:S01]  /*259d0*/  ISETP.NE.AND.EX P0, PT, RZ, UR5, PT, P0 ;  /* 0x00000005ff007c0c */ /* 0x000fe2000bf05300 */
[----:B------:R-:W0:-:S12]  /*259e0*/  S2R R4, SR_TID.X ;  /* 0x0000000000047919 */ /* 0x000e180000002100 */
[----:B------:R-:W-:-:S04]  /*259f0*/  @P0 IADD3 R2, P1, R25, UR4, RZ ;  /* 0x0000000419020c10 */ /* 0x000fc8000ff3e0ff */
[----:B------:R-:W-:-:S05]  /*25a00*/  @P0 IADD3.X R3, R26, UR5, RZ, P1, !PT ;  /* 0x000000051a030c10 */ /* 0x000fca0008ffe4ff */
[----:B------:R1:W3:Y:S01]  /*25a10*/  @P0 LDG.E R37, desc[UR36][R2.64] ;  /* 0x0000002402250981 */ /* 0x0002e2000c1e1900 */
[----:B--2---:R-:W2:Y:S01]  /*25a20*/  S2R R5, SR_TID.X ;  /* 0x0000000000057919 */ /* 0x004ea20000002100 */
[----:B----4-:R-:W-:Y:S02]  /*25a30*/  ISETP.NE.AND P1, PT, R6, 0x1, PT ;  /* 0x000000010600780c */ /* 0x010fe40003f25270 */
[----:B0-----:R-:W-:-:S04]  /*25a40*/  LOP3.LUT R4, R4, 0x7f, RZ, 0xc0, !PT ;  /* 0x0000007f04047812 */ /* 0x001fc800078ec0ff */
[----:B------:R-:W-:-:S07]  /*25a50*/  SHF.R.U32.HI R4, RZ, 0x3, R4 ;  /* 0x00000003ff047819 */ /* 0x000fce0000011604 */
[----:B-1----:R-:W0:Y:S01]  /*25a60*/  @P1 LDC R2, c[0x0][0x438] ;  /* 0x00010e00ff021b82 */ /* 0x002e220000000800 */
[----:B--2---:R-:W-:-:S05]  /*25a70*/  IMAD.SHL.U32 R5, R5, 0x10, RZ ;  /* 0x0000001005057824 */ /* 0x004fca00078e00ff */
[----:B------:R-:W-:Y:S02]  /*25a80*/  LOP3.LUT R5, R4, 0x70, R5, 0xf8, !PT ;  /* 0x0000007004057812 */ /* 0x000fe400078ef805 */
[----:B------:R-:W1:Y:S01]  /*25a90*/  @P1 LDC R4, c[0x0][0x434] ;  /* 0x00010d00ff041b82 */ /* 0x000e620000000800 */
[----:B------:R-:W-:Y:S01]  /*25aa0*/  UMOV UR4, 0xffffffff ;  /* 0xffffffff00047882 */ /* 0x000fe20000000000 */
[----:B---3--:R-:W-:-:S04]  /*25ab0*/  LEA R0, R0, 0xffffff80, 0x7 ;  /* 0xffffff8000007811 */ /* 0x008fc800078e38ff */
[----:B------:R-:W-:-:S05]  /*25ac0*/  LOP3.LUT R5, R5, R0, RZ, 0xfc, !PT ;  /* 0x0000000005057212 */ /* 0x000fca00078efcff */
[C---:B------:R-:W-:Y:S01]  /*25ad0*/  IMAD.IADD R3, R5.reuse, 0x1, R21 ;  /* 0x0000000105037824 */ /* 0x040fe200078e0215 */
[----:B------:R-:W-:Y:S02]  /*25ae0*/  ISETP.GE.AND P0, PT, R5, R27, PT ;  /* 0x0000001b0500720c */ /* 0x000fe40003f06270 */
[----:B------:R-:W2:Y:S01]  /*25af0*/  LDC R5, c[0x0][0x2f4] ;  /* 0x0000bd00ff057b82 */ /* 0x000ea20000000800 */
[----:B-1----:R-:W-:Y:S01]  /*25b00*/  @P1 IMAD.HI.U32 R4, R3, R4, RZ ;  /* 0x0000000403041227 */ /* 0x002fe200078e00ff */
[----:B------:R-:W-:-:S04]  /*25b10*/  MOV R8, R3 ;  /* 0x0000000300087202 */ /* 0x000fc80000000f00 */
[----:B0-----:R-:W-:-:S05]  /*25b20*/  @P1 SHF.R.U32.HI R8, RZ, R2, R4 ;  /* 0x00000002ff081219 */ /* 0x001fca0000011604 */
[----:B------:R-:W-:-:S04]  /*25b30*/  IMAD.MOV R4, RZ, RZ, -R8 ;  /* 0x000000ffff047224 */ /* 0x000fc800078e0a08 */
[----:B------:R-:W-:Y:S02]  /*25b40*/  IMAD R4, R6, R4, R3 ;  /* 0x0000000406047224 */ /* 0x000fe400078e0203 */
[----:B------:R-:W0:Y:S08]  /*25b50*/  @!P0 LDC.64 R2, c[0x0][0x428] ;  /* 0x00010a00ff028b82 */ /* 0x000e300000000a00 */
[----:B------:R-:W1:Y:S01]  /*25b60*/  @!P0 LDC.64 R6, c[0x0][0x418] ;  /* 0x00010600ff068b82 */ /* 0x000e620000000a00 */
[----:B------:R-:W-:-:S02]  /*25b70*/  @!P0 SHF.R.S32.HI R9, RZ, 0x1f, R8 ;  /* 0x0000001fff098819 */ /* 0x000fc40000011408 */
[----:B------:R-:W-:Y:S01]  /*25b80*/  SHF.R.S32.HI R10, RZ, 0x1f, R37 ;  /* 0x0000001fff0a7819 */ /* 0x000fe20000011425 */
[----:B0-----:R-:W-:-:S04]  /*25b90*/  @!P0 IMAD.WIDE.U32 R8, R37, R2, R8 ;  /* 0x0000000225088225 */ /* 0x001fc800078e0008 */
[----:B------:R-:W-:-:S04]  /*25ba0*/  @!P0 IMAD R2, R10, R2, RZ ;  /* 0x000000020a028224 */ /* 0x000fc800078e02ff */
[----:B------:R-:W-:Y:S01]  /*25bb0*/  @!P0 IMAD R2, R37, R3, R2 ;  /* 0x0000000325028224 */ /* 0x000fe200078e0202 */
[----:B-1----:R-:W-:-:S03]  /*25bc0*/  @!P0 LEA R6, P1, R8, R6, 0x2 ;  /* 0x0000000608068211 */ /* 0x002fc600078210ff */
[----:B------:R-:W-:-:S05]  /*25bd0*/  @!P0 IMAD.IADD R2, R9, 0x1, R2 ;  /* 0x0000000109028824 */ /* 0x000fca00078e0202 */
[----:B------:R-:W-:Y:S02]  /*25be0*/  @!P0 LEA.HI.X R7, R8, R7, R2, 0x2, P1 ;  /* 0x0000000708078211 */ /* 0x000fe400008f1402 */
[CC--:B--2---:R-:W-:Y:S01]  /*25bf0*/  ISETP.GE.AND P1, PT, R33.reuse, R5.reuse, PT ;  /* 0x000000052100720c */ /* 0x0c4fe20003f26270 */
[----:B------:R-:W-:Y:S01]  /*25c00*/  IMAD.MOV.U32 R3, RZ, RZ, RZ ;  /* 0x000000ffff037224 */ /* 0x000fe200078e00ff */
[----:B------:R-:W-:Y:S02]  /*25c10*/  LOP3.LUT R21, R33, 0x80, RZ, 0xfc, !PT ;  /* 0x0000008021157812 */ /* 0x000fe400078efcff */
[----:B------:R-:W-:Y:S01]  /*25c20*/  LOP3.LUT R20, R20, 0xfffffffd, RZ, 0xc0, !PT ;  /* 0xfffffffd14147812 */ /* 0x000fe200078ec0ff */
[----:B------:R-:W-:Y:S02]  /*25c30*/  IMAD.U32 R2, RZ, RZ, UR42 ;  /* 0x0000002aff027e24 */ /* 0x000fe4000f8e00ff */
[----:B------:R0:W5:Y:S01]  /*25c40*/  @!P0 LDG.E R3, desc[UR36][R6.64] ;  /* 0x0000002406038981 */ /* 0x000162000c1e1900 */
[----:B------:R-:W-:-:S02]  /*25c50*/  ISETP.GE.AND P0, PT, R21, R5, PT ;  /* 0x000000051500720c */ /* 0x000fc40003f06270 */
[----:B------:R-:W-:-:S03]  /*25c60*/  ISETP.NE.AND P2, PT, R2, 0x3, PT ;  /* 0x000000030200780c */ /* 0x000fc60003f45270 */
[----:B------:R-:W-:-:S04]  /*25c70*/  @P1 LOP3.LUT R20, R20, 0x2, RZ, 0xfc, !PT ;  /* 0x0000000214141812 */ /* 0x000fc800078efcff */
[----:B------:R-:W-:-:S04]  /*25c80*/  LOP3.LUT R20, R20, 0xfffffffb, RZ, 0xc0, !PT ;  /* 0xfffffffb14147812 */ /* 0x000fc800078ec0ff */
[----:B------:R-:W-:-:S04]  /*25c90*/  LOP3.LUT R20, R20, 0xfffffffe, RZ, 0xc0, !PT ;  /* 0xfffffffe14147812 */ /* 0x000fc800078ec0ff */
[----:B------:R-:W-:-:S04]  /*25ca0*/  @P0 LOP3.LUT R20, R20, 0x1, RZ, 0xfc, !PT ;  /* 0x0000000114140812 */ /* 0x000fc800078efcff */
[----:B------:R-:W-:Y:S01]  /*25cb0*/  @P2 LOP3.LUT R20, R20, 0x4, RZ, 0xfc, !PT ;  /* 0x0000000414142812 */ /* 0x000fe200078efcff */
[----:B------:R0:W-:Y:S04]  /*25cc0*/  STL [R1+0xc], R10 ;  /* 0x00000c0a01007387 */ /* 0x0001e80000100800 */
[----:B------:R0:W-:Y:S01]  /*25cd0*/  STL [R1], R20 ;  /* 0x0000001401007387 */ /* 0x0001e20000100800 */
[----:B------:R-:W-:Y:S05]  /*25ce0*/  BRA.DIV UR4, `(.L_x_3221) ;  /* 0x0000009e04d47947 */ /* 0x000fea000b800000 */
.L_x_3494:
[----:B------:R-:W-:-:S05]  /*25cf0*/  SHF.R.S32.HI R2, RZ, 0x1f, R18 ;  /* 0x0000001fff027819 */ /* 0x000fca0000011412 */
[----:B------:R1:W-:Y:S01]  /*25d00*/  STL [R1+0x4], R2 ;  /* 0x0000040201007387 */ /* 0x0003e20000100800 */
[----:B------:R-:W-:Y:S05]  /*25d10*/  @!P2 BRA `(.L_x_3222) ;  /* 0x000000000004a947 */ /* 0x000fea0003800000 */
[----:B------:R-:W-:Y:S01]  /*25d20*/  BPT.TRAP 0x1 ;  /* 0x000000040000795c */ /* 0x000fe20000300000 */
.L_x_3222:
[----:B0-----:R-:W-:Y:S01]  /*25d30*/  IMAD R6, R30, 0x8, R22 ;  /* 0x000000081e067824 */ /* 0x001fe200078e0216 */
[----:B------:R-:W-:Y:S01]  /*25d40*/  SHF.L.U32 R25, R34, 0x1f, RZ ;  /* 0x0000001f22197819 */ /* 0x000fe200000006ff */
[----:B-1----:R-:W0:Y:S01]  /*25d50*/  S2R R2, SR_TID.X ;  /* 0x0000000000027919 */ /* 0x002e220000002100 */
[----:B------:R-:W-:Y:S01]  /*25d60*/  BSSY B0, `(.L_x_3223) ;  /* 0x0000007000007945 */ /* 0x000fe20003800000 */
[----:B------:R-:W-:Y:S01]  /*25d70*/  SHF.R.S32.HI R20, RZ, 0x1f, R4 ;  /* 0x0000001fff147819 */ /* 0x000fe20000011404 */
[----:B------:R-:W1:Y:S01]  /*25d80*/  SYNCS.PHASECHK.TRANS64.TRYWAIT P0, [R6+URZ+0x38880], R25 ;  /* 0x03888019060075a7 */ /* 0x000e62000800017f */
[----:B0-----:R-:W-:-:S04]  /*25d90*/  LOP3.LUT R2, R2, 0x7f, RZ, 0xc0, !PT ;  /* 0x0000007f02027812 */ /* 0x001fc800078ec0ff */
[----:B------:R-:W-:-:S04]  /*25da0*/  SHF.R.U32.HI R2, RZ, 0x3, R2 ;  /* 0x00000003ff027819 */ /* 0x000fc80000011602 */
[----:B------:R-:W-:Y:S01]  /*25db0*/  IADD3 R7, -R2, R27, -R0 ;  /* 0x0000001b02077210 */ /* 0x000fe20007ffe900 */
[----:B-1----:R-:W-:Y:S06]  /*25dc0*/  @!P0 BRA `(.L_x_3224) ;  /* 0x0000009c00d08947 */ /* 0x002fec0003800000 */
.L_x_3495:
[----:B------:R-:W-:Y:S05]  /*25dd0*/  BSYNC B0 ;  /* 0x0000000000007941 */ /* 0x000fea0003800000 */
.L_x_3223:
[----:B------:R-:W2:Y:S01]  /*25de0*/  LDL R2, [R1+0x4] ;  /* 0x0000040001027983 */ /* 0x000ea20000100800 */
[----:B------:R-:W-:-:S03]  /*25df0*/  ULDC.64 UR4, c[0x0][0x328] ;  /* 0x0000ca0000047ab9 */ /* 0x000fc60000000a00 */
[----:B------:R-:W3:Y:S04]  /*25e00*/  LDL.LU R10, [R1] ;  /* 0x00000000010a7983 */ /* 0x000ee80000300800 */
[----:B------:R-:W4:Y:S01]  /*25e10*/  LDL R5, [R1+0x20] ;  /* 0x0000200001057983 */ /* 0x000f220000100800 */
[----:B------:R-:W-:Y:S01]  /*25e20*/  IMAD R0, R20, UR4, RZ ;  /* 0x0000000414007c24 */ /* 0x000fe2000f8e02ff */
[----:B-----5:R-:W-:Y:S01]  /*25e30*/  SHF.R.S32.HI R21, RZ, 0x1f, R3 ;  /* 0x0000001fff157819 */ /* 0x020fe20000011403 */
[----:B------:R-:W-:Y:S01]  /*25e40*/  IMAD.WIDE.U32 R8, R4, UR4, RZ ;  /* 0x0000000404087c25 */ /* 0x000fe2000f8e00ff */
[----:B------:R-:W-:-:S03]  /*25e50*/  ISETP.GE.AND P1, PT, R7, 0x1, PT ;  /* 0x000000010700780c */ /* 0x000fc60003f26270 */
[----:B------:R-:W-:Y:S01]  /*25e60*/  IMAD R0, R4, UR5, R0 ;  /* 0x0000000504007c24 */ /* 0x000fe2000f8e0200 */
[----:B------:R-:W-:-:S03]  /*25e70*/  ULDC.64 UR4, c[0x0][0x338] ;  /* 0x0000ce0000047ab9 */ /* 0x000fc60000000a00 */
[----:B------:R-:W-:Y:S02]  /*25e80*/  IMAD.IADD R9, R9, 0x1, R0 ;  /* 0x0000000109097824 */ /* 0x000fe400078e0200 */
[----:B------:R-:W-:Y:S02]  /*25e90*/  IMAD R0, R21, UR4, RZ ;  /* 0x0000000415007c24 */ /* 0x000fe4000f8e02ff */
[----:B------:R-:W-:-:S04]  /*25ea0*/  IMAD.WIDE.U32 R8, R3, UR4, R8 ;  /* 0x0000000403087c25 */ /* 0x000fc8000f8e0008 */
[----:B------:R-:W-:Y:S01]  /*25eb0*/  IMAD R0, R3, UR5, R0 ;  /* 0x0000000503007c24 */ /* 0x000fe2000f8e0200 */
[----:B------:R-:W-:-:S03]  /*25ec0*/  ULDC.64 UR4, c[0x0][0x330] ;  /* 0x0000cc0000047ab9 */ /* 0x000fc60000000a00 */
[----:B------:R-:W-:Y:S02]  /*25ed0*/  IMAD.IADD R9, R9, 0x1, R0 ;  /* 0x0000000109097824 */ /* 0x000fe400078e0200 */
[----:B------:R-:W-:-:S04]  /*25ee0*/  IMAD.WIDE.U32 R8, R18, UR4, R8 ;  /* 0x0000000412087c25 */ /* 0x000fc8000f8e0008 */
[----:B--2---:R-:W-:-:S04]  /*25ef0*/  IMAD R2, R2, UR4, RZ ;  /* 0x0000000402027c24 */ /* 0x004fc8000f8e02ff */
[----:B------:R-:W-:Y:S01]  /*25f00*/  IMAD R2, R18, UR5, R2 ;  /* 0x0000000512027c24 */ /* 0x000fe2000f8e0202 */
[----:B---3--:R-:W-:Y:S01]  /*25f10*/  LOP3.LUT R10, R10, 0xffffffdf, RZ, 0xc0, !PT ;  /* 0xffffffdf0a0a7812 */ /* 0x008fe200078ec0ff */
[----:B------:R-:W-:Y:S02]  /*25f20*/  ULDC.64 UR4, c[0x0][0x318] ;  /* 0x0000c60000047ab9 */ /* 0x000fe40000000a00 */
[----:B------:R-:W-:Y:S01]  /*25f30*/  IADD3 R0, P0, R8, UR4, RZ ;  /* 0x0000000408007c10 */ /* 0x000fe2000ff1e0ff */
[----:B------:R-:W-:Y:S01]  /*25f40*/  UMOV UR4, 0xffffffff ;  /* 0xffffffff00047882 */ /* 0x000fe20000000000 */
[----:B------:R-:W-:Y:S02]  /*25f50*/  @P1 LOP3.LUT R10, R10, 0x20, RZ, 0xfc, !PT ;  /* 0x000000200a0a1812 */ /* 0x000fe400078efcff */
[----:B------:R-:W-:-:S03]  /*25f60*/  IADD3.X R2, R9, UR5, R2, P0, !PT ;  /* 0x0000000509027c10 */ /* 0x000fc600087fe402 */
[----:B------:R4:W-:Y:S02]  /*25f70*/  STL [R1], R10 ;  /* 0x0000000a01007387 */ /* 0x0009e40000100800 */
[----:B----4-:R-:W-:Y:S01]  /*25f80*/  LEA R10, R30, R5, 0xf ;  /* 0x000000051e0a7211 */ /* 0x010fe200078e78ff */
[----:B------:R-:W-:Y:S06]  /*25f90*/  BRA.DIV UR4, `(.L_x_3225) ;  /* 0x0000009e04707947 */ /* 0x000fec000b800000 */
[----:B------:R-:W1:Y:S01]  /*25fa0*/  LDC R12, c[0x0][0x2f4] ;  /* 0x0000bd00ff0c7b82 */ /* 0x000e620000000800 */
[----:B------:R-:W2:Y:S01]  /*25fb0*/  SHFL.IDX PT, R8, R0, RZ, 0x181f ;  /* 0x00181fff00087589 */ /* 0x000ea200000e0000 */
[----:B------:R-:W-:-:S03]  /*25fc0*/  LOP3.LUT R11, R33, 0x80, RZ, 0xfc, !PT ;  /* 0x00000080210b7812 */ /* 0x000fc600078efcff */
[----:B------:R-:W3:Y:S01]  /*25fd0*/  SHFL.IDX PT, R5, R2, RZ, 0x181f ;  /* 0x00181fff02057589 */ /* 0x000ee200000e0000 */
[C---:B-1----:R-:W-:Y:S02]  /*25fe0*/  ISETP.GE.AND P1, PT, R33.reuse, R12, PT ;  /* 0x0000000c2100720c */ /* 0x042fe40003f26270 */
[----:B--2---:R-:W-:Y:S02]  /*25ff0*/  IADD3 R8, P0, R33, R8, RZ ;  /* 0x0000000821087210 */ /* 0x004fe40007f1e0ff */
[----:B------:R-:W-:-:S03]  /*26000*/  ISETP.LT.OR P2, PT, R7, 0x1, P1 ;  /* 0x000000010700780c */ /* 0x000fc60000f41670 */
[----:B---3--:R-:W-:Y:S01]  /*26010*/  IMAD.X R9, RZ, RZ, R5, P0 ;  /* 0x000000ffff097224 */ /* 0x008fe200000e0605 */
[----:B------:R-:W-:Y:S01]  /*26020*/  ISETP.GE.AND P0, PT, R11, R12, PT ;  /* 0x0000000c0b00720c */ /* 0x000fe20003f06270 */
[----:B------:R-:W-:Y:S01]  /*26030*/  IMAD.IADD R5, R22, 0x1, R10 ;  /* 0x0000000116057824 */ /* 0x000fe200078e020a */
[----:B------:R-:W2:Y:S01]  /*26040*/  LDL.LU R11, [R1] ;  /* 0x00000000010b7983 */ /* 0x000ea20000300800 */
[C---:B------:R-:W-:Y:S02]  /*26050*/  ISETP.GE.AND P3, PT, R7.reuse, 0x11, PT ;  /* 0x000000110700780c */ /* 0x040fe40003f66270 */
[C---:B------:R-:W-:Y:S02]  /*26060*/  ISETP.GE.AND P6, PT, R7.reuse, 0x71, PT ;  /* 0x000000710700780c */ /* 0x040fe40003fc6270 */
[C---:B------:R-:W-:Y:S02]  /*26070*/  ISETP.GE.AND P5, PT, R7.reuse, 0x31, PT ;  /* 0x000000310700780c */ /* 0x040fe40003fa6270 */
[----:B------:R-:W-:Y:S01]  /*26080*/  @!PT LDS RZ, [RZ] ;  /* 0x00000000fffff984 */ /* 0x000fe20000000800 */
[----:B------:R-:W-:Y:S01]  /*26090*/  LDGSTS.E.BYPASS.LTC128B.128 [R5+0x10400], desc[UR36][R8.64], !P2 ;  /* 0x1040000008057fae */ /* 0x000fe2000d101d64 */
[----:B------:R-:W-:-:S02]  /*260a0*/  ISETP.LT.OR P2, PT, R7, 0x1, P0 ;  /* 0x000000010700780c */ /* 0x000fc40000741670 */
[----:B------:R-:W-:-:S11]  /*260b0*/  ISETP.GE.AND P4, PT, R7, 0x41, PT ;  /* 0x000000410700780c */ /* 0x000fd60003f86270 */
[----:B------:R1:W-:Y:S04]  /*260c0*/  LDGSTS.E.BYPASS.LTC128B.128 [R5+0x14400], desc[UR36][R8.64+0x80], !P2 ;  /* 0x1440008008057fae */ /* 0x0003e8000d101d64 */
[----:B-1----:R-:W1:Y:S04]  /*260d0*/  SHFL.IDX PT, R8, R0, 0x1, 0x181f ;  /* 0x00381f0000087f89 */ /* 0x002e6800000e0000 */
[----:B------:R-:W3:Y:S01]  /*260e0*/  SHFL.IDX PT, R9, R2, 0x1, 0x181f ;  /* 0x00381f0002097f89 */ /* 0x000ee200000e0000 */
[----:B-1----:R-:W-:-:S05]  /*260f0*/  IADD3 R8, P2, R33, R8, RZ ;  /* 0x0000000821087210 */ /* 0x002fca0007f5e0ff */
[----:B---3--:R-:W-:Y:S01]  /*26100*/  IMAD.X R9, RZ, RZ, R9, P2 ;  /* 0x000000ffff097224 */ /* 0x008fe200010e0609 */
[----:B------:R-:W-:-:S13]  /*26110*/  ISETP.LT.OR P2, PT, R7, 0x11, P1 ;  /* 0x000000110700780c */ /* 0x000fda0000f41670 */
[----:B------:R-:W-:Y:S01]  /*26120*/  LDGSTS.E.BYPASS.LTC128B.128 [R5+0x10c00], desc[UR36][R8.64], !P2 ;  /* 0x10c0000008057fae */ /* 0x000fe2000d101d64 */
[----:B------:R-:W-:-:S13]  /*26130*/  ISETP.LT.OR P2, PT, R7, 0x11, P0 ;  /* 0x000000110700780c */ /* 0x000fda0000741670 */
        /* <DEDUP_REMOVED lines=24> */
[----:B------:R1:W-:Y:S01]  /*262c0*/  LDGSTS.E.BYPASS.LTC128B.128 [R5+0x16400], desc[UR36][R8.64+0x80], !P2 ;  /* 0x1640008008057fae */ /* 0x0003e2000d101d64 */
[----:B--2---:R-:W-:-:S04]  /*262d0*/  LOP3.LUT R11, R11, 0xffffffef, RZ, 0xc0, !PT ;  /* 0xffffffef0b0b7812 */ /* 0x004fc800078ec0ff */
[----:B------:R-:W-:Y:S02]  /*262e0*/  @P3 LOP3.LUT R11, R11, 0x10, RZ, 0xfc, !PT ;  /* 0x000000100b0b3812 */ /* 0x000fe400078efcff */
[----:B------:R-:W-:Y:S02]  /*262f0*/  ISETP.GE.AND P3, PT, R7, 0x51, PT ;  /* 0x000000510700780c */ /* 0x000fe40003f66270 */
[----:B------:R-:W-:Y:S01]  /*26300*/  LOP3.LUT R11, R11, 0xfffffff7, RZ, 0xc0, !PT ;  /* 0xfffffff70b0b7812 */ /* 0x000fe200078ec0ff */
        /* <DEDUP_REMOVED lines=10> */
[----:B------:R-:W3:Y:S04]  /*263b0*/  SHFL.IDX PT, R2, R2, 0x7, 0x181f ;  /* 0x00f81f0002027f89 */ /* 0x000ee800000e0000 */
[----:B------:R-:W4:Y:S01]  /*263c0*/  SHFL.IDX PT, R0, R0, 0x7, 0x181f ;  /* 0x00f81f0000007f89 */ /* 0x000f2200000e0000 */
[----:B-1----:R-:W-:-:S04]  /*263d0*/  IADD3 R8, P2, R33, R8, RZ ;  /* 0x0000000821087210 */ /* 0x002fc80007f5e0ff */
[----:B--2---:R-:W-:Y:S02]  /*263e0*/  IADD3.X R9, RZ, R9, RZ, P2, !PT ;  /* 0x00000009ff097210 */ /* 0x004fe400017fe4ff */
        /* <DEDUP_REMOVED lines=8> */
[----:B------:R-:W-:-:S05]  /*26470*/  @P6 LOP3.LUT R11, R11, 0x40, RZ, 0xfc, !PT ;  /* 0x000000400b0b6812 */ /* 0x000fca00078efcff */
[----:B---34-:R1:W-:Y:S02]  /*26480*/  STL [R1], R11 ;  /* 0x0000000b01007387 */ /* 0x0183e40000100800 */
.L_x_3513:
[C---:B------:R-:W-:Y:S02]  /*26490*/  ISETP.LT.OR P1, PT, R7.reuse, 0x71, P1 ;  /* 0x000000710700780c */ /* 0x040fe40000f21670 */
[----:B------:R-:W-:Y:S02]  /*264a0*/  ISETP.LT.OR P0, PT, R7, 0x71, P0 ;  /* 0x000000710700780c */ /* 0x000fe40000701670 */
[----:B-12---:R-:W-:-:S05]  /*264b0*/  IADD3 R8, P6, R33, R0, RZ ;  /* 0x0000000021087210 */ /* 0x006fca0007fde0ff */
        /* <DEDUP_REMOVED lines=8> */
.L_x_3226:
[----:B------:R-:W-:Y:S02]  /*26540*/  PLOP3.LUT P1, PT, P1, P0, PT, 0xa2, 0x0 ;  /* 0x000000000000781c */ /* 0x000fe40000f21472 */
[----:B------:R-:W-:-:S08]  /*26550*/  @P0 R2UR P1, UR4, R6 ;  /* 0x00000000060402ca */ /* 0x000fd00000020000 */
[----:B------:R-:W-:-:S05]  /*26560*/  @P0 PLOP3.LUT P0, PT, P1, PT, PT, 0x80, 0x0 ;  /* 0x000000000000081c */ /* 0x000fca0000f0f070 */
[----:B------:R-:W-:Y:S01]  /*26570*/  @!P1 SYNCS.ARRIVE.TRANS64.RED.A0T1 RZ, [UR4+0x38870], RZ ;  /* 0x038870ffffff99a7 */ /* 0x000fe20008200404 */
[----:B------:R-:W-:Y:S07]  /*26580*/  @!P1 ARRIVES.LDGSTSBAR.64.TRANSCNT [UR4+0x38870] ;  /* 0x03887000ff0099b0 */ /* 0x000fee0008000a84 */
[----:B------:R-:W-:Y:S05]  /*26590*/  @P0 BRA.U.ANY `(.L_x_3226) ;  /* 0xfffffffd00e80947 */ /* 0x000fea000393ffff */
[----:B------:R-:W-:Y:S01]  /*265a0*/  NOP ;  /* 0x0000000000007918 */ /* 0x000fe20000000000 */
[----:B------:R-:W2:Y:S02]  /*265b0*/  LDL R0, [R1] ;  /* 0x0000000001007983 */ /* 0x000ea40000100800 */
[----:B--2---:R-:W-:-:S13]  /*265c0*/  LOP3.LUT P6, RZ, R0, 0x4, RZ, 0xc0, !PT ;  /* 0x0000000400ff7812 */ /* 0x004fda00078cc0ff */
[----:B------:R-:W-:Y:S05]  /*265d0*/  @!P6 BRA `(.L_x_3227) ;  /* 0x000000000004e947 */ /* 0x000fea0003800000 */
[----:B------:R-:W-:Y:S01]  /*265e0*/  BPT.TRAP 0x1 ;  /* 0x000000040000795c */ /* 0x000fe20000300000 */
.L_x_3227:
[----:B------:R2:W-:Y:S01]  /*265f0*/  SYNCS.ARRIVE.TRANS64.A1T0 RZ, [R6+URZ+0x38870], RZ ;  /* 0x038870ff06ff79a7 */ /* 0x0005e2000810003f */
[----:B------:R-:W-:Y:S05]  /*26600*/  @!P6 BRA `(.L_x_3228) ;  /* 0x000000000004e947 */ /* 0x000fea0003800000 */
[----:B------:R-:W-:Y:S01]  /*26610*/  BPT.TRAP 0x1 ;  /* 0x000000040000795c */ /* 0x000fe20000300000 */
.L_x_3228:
[----:B------:R-:W3:Y:S01]  /*26620*/  SYNCS.PHASECHK.TRANS64.TRYWAIT P0, [R6+URZ+0x38840], R25 ;  /* 0x03884019060075a7 */ /* 0x000ee2000800017f */
[----:B------:R-:W-:Y:S04]  /*26630*/  BSSY B0, `(.L_x_3229) ;  /* 0x0000002000007945 */ /* 0x000fe80003800000 */
[----:B---3--:R-:W-:Y:S05]  /*26640*/  @!P0 BRA `(.L_x_3230) ;  /* 0x000000a0009c8947 */ /* 0x008fea0003800000 */
.L_x_3514:
[----:B------:R-:W-:Y:S05]  /*26650*/  BSYNC B0 ;  /* 0x0000000000007941 */ /* 0x000fea0003800000 */
.L_x_3229:
[----:B------:R-:W4:Y:S01]  /*26660*/  LDL R7, [R1+0x4] ;  /* 0x0000040001077983 */ /* 0x000f220000100800 */
[----:B------:R-:W-:Y:S01]  /*26670*/  ULDC.64 UR4, c[0x0][0x300] ;  /* 0x0000c00000047ab9 */ /* 0x000fe20000000a00 */
[----:B------:R-:W-:Y:S02]  /*26680*/  ULDC.64 UR6, c[0x0][0x2e8] ;  /* 0x0000ba0000067ab9 */ /* 0x000fe40000000a00 */
[----:B------:R0:W5:Y:S01]  /*26690*/  LDL R10, [R1] ;  /* 0x00000000010a7983 */ /* 0x0001620000100800 */
[----:B------:R-:W-:Y:S01]  /*266a0*/  IMAD R0, R20, UR4, RZ ;  /* 0x0000000414007c24 */ /* 0x000fe2000f8e02ff */
[----:B------:R-:W-:Y:S01]  /*266b0*/  LOP3.LUT R11, R33, 0x80, RZ, 0xfc, !PT ;  /* 0x00000080210b7812 */ /* 0x000fe200078efcff */
[----:B-1----:R-:W-:-:S04]  /*266c0*/  IMAD.WIDE.U32 R8, R4, UR4, RZ ;  /* 0x0000000404087c25 */ /* 0x002fc8000f8e00ff */
[----:B------:R-:W-:Y:S01]  /*266d0*/  IMAD R0, R4, UR5, R0 ;  /* 0x0000000504007c24 */ /* 0x000fe2000f8e0200 */
[----:B------:R-:W-:Y:S02]  /*266e0*/  ULDC.64 UR4, c[0x0][0x310] ;  /* 0x0000c40000047ab9 */ /* 0x000fe40000000a00 */
[----:B------:R-:W-:Y:S02]  /*266f0*/  IMAD R21, R21, UR4, RZ ;  /* 0x0000000415157c24 */ /* 0x000fe4000f8e02ff */
[----:B------:R-:W-:Y:S02]  /*26700*/  IMAD.IADD R9, R9, 0x1, R0 ;  /* 0x0000000109097824 */ /* 0x000fe400078e0200 */
[----:B------:R-:W-:-:S04]  /*26710*/  IMAD.WIDE.U32 R8, R3, UR4, R8 ;  /* 0x0000000403087c25 */ /* 0x000fc8000f8e0008 */
[----:B------:R-:W-:Y:S01]  /*26720*/  IMAD R3, R3, UR5, R21 ;  /* 0x0000000503037c24 */ /* 0x000fe2000f8e0215 */
[----:B------:R-:W-:Y:S01]  /*26730*/  ULDC.64 UR4, c[0x0][0x308] ;  /* 0x0000c20000047ab9 */ /* 0x000fe20000000a00 */
[----:B------:R-:W-:Y:S02]  /*26740*/  IMAD.MOV.U32 R2, RZ, RZ, R8 ;  /* 0x000000ffff027224 */ /* 0x000fe400078e0008 */
[----:B------:R-:W-:Y:S02]  /*26750*/  IMAD.IADD R3, R9, 0x1, R3 ;  /* 0x0000000109037824 */ /* 0x000fe400078e0203 */
[----:B------:R-:W-:-:S03]  /*26760*/  IMAD.WIDE.U32 R2, R18, UR4, R2 ;  /* 0x0000000412027c25 */ /* 0x000fc6000f8e0002 */
[----:B------:R-:W-:Y:S01]  /*26770*/  IADD3 R4, P0, R2, UR6, RZ ;  /* 0x0000000602047c10 */ /* 0x000fe2000ff1e0ff */
[----:B----4-:R-:W-:Y:S01]  /*26780*/  IMAD R0, R7, UR4, RZ ;  /* 0x0000000407007c24 */ /* 0x010fe2000f8e02ff */
[----:B------:R-:W-:Y:S01]  /*26790*/  UMOV UR4, 0xffffffff ;  /* 0xffffffff00047882 */ /* 0x000fe20000000000 */
[----:B------:R-:W1:Y:S02]  /*267a0*/  LDC R7, c[0x0][0x2f4] ;  /* 0x0000bd00ff077b82 */ /* 0x000e640000000800 */
[----:B------:R-:W-:-:S05]  /*267b0*/  IMAD R0, R18, UR5, R0 ;  /* 0x0000000512007c24 */ /* 0x000fca000f8e0200 */
[----:B------:R-:W-:Y:S02]  /*267c0*/  IADD3.X R0, R3, UR7, R0, P0, !PT ;  /* 0x0000000703007c10 */ /* 0x000fe400087fe400 */
[----:B-1----:R-:W-:Y:S01]  /*267d0*/  ISETP.GE.AND P1, PT, R11, R7, PT ;  /* 0x000000070b00720c */ /* 0x002fe20003f26270 */
[----:B0-----:R-:W-:-:S12]  /*267e0*/  BRA.DIV UR4, `(.L_x_3231) ;  /* 0x000000a204487947 */ /* 0x001fd8000b800000 */
[----:B------:R-:W0:Y:S01]  /*267f0*/  SHFL.IDX PT, R3, R4, RZ, 0x181f ;  /* 0x00181fff04037589 */ /* 0x000e2200000e0000 */
[----:B-----5:R-:W-:Y:S02]  /*26800*/  LOP3.LUT R10, R10, 0xfffffbff, RZ, 0xc0, !PT ;  /* 0xfffffbff0a0a7812 */ /* 0x020fe400078ec0ff */
[----:B------:R-:W-:Y:S01]  /*26810*/  ISETP.GE.AND P6, PT, R33, R7, PT ;  /* 0x000000072100720c */ /* 0x000fe20003fc6270 */
[----:B------:R-:W1:Y:S01]  /*26820*/  SHFL.IDX PT, R2, R0, RZ, 0x181f ;  /* 0x00181fff00027589 */ /* 0x000e6200000e0000 */
        /* <DEDUP_REMOVED lines=8> */
[----:B-1----:R-:W-:Y:S01]  /*268b0*/  @P4 IMAD.X R2, RZ, RZ, R2, P0 ;  /* 0x000000ffff024224 */ /* 0x002fe200000e0602 */
[----:B------:R-:W-:Y:S01]  /*268c0*/  LOP3.LUT P2, RZ, R10, 0x8, RZ, 0xc0, !PT ;  /* 0x000000080aff7812 */ /* 0x000fe2000784c0ff */
[----:B------:R-:W-:Y:S03]  /*268d0*/  STL [R1], R10 ;  /* 0x0000000a01007387 */ /* 0x000fe60000100800 */
        /* <DEDUP_REMOVED lines=8> */
[----:B------:R-:W1:Y:S01]  /*26960*/  SHFL.IDX PT, R2, R0, 0x1, 0x181f ;  /* 0x00381f0000027f89 */ /* 0x000e6200000e0000 */
[----:B0-----:R-:W-:-:S05]  /*26970*/  @P3 IADD3 R3, P0, R33, R3, RZ ;  /* 0x0000000321033210 */ /* 0x001fca0007f1e0ff */
[----:B-1----:R-:W-:-:S05]  /*26980*/  @P3 IMAD.X R2, RZ, RZ, R2, P0 ;  /* 0x000000ffff023224 */ /* 0x002fca00000e0602 */
[----:B------:R-:W-:-:S04]  /*26990*/  @P3 LOP3.LUT R3, R3, R2, RZ, 0x3c, !PT ;  /* 0x0000000203033212 */ /* 0x000fc800078e3cff */
[----:B------:R-:W-:-:S04]  /*269a0*/  @P3 LOP3.LUT R2, R3, R2, RZ, 0x3c, !PT ;  /* 0x0000000203023212 */ /* 0x000fc800078e3cff */
[----:B------:R-:W-:-:S05]  /*269b0*/  @P3 LOP3.LUT R3, R3, R2, RZ, 0x3c, !PT ;  /* 0x0000000203033212 */ /* 0x000fca00078e3cff */
        /* <DEDUP_REMOVED lines=15> */
[----:B0-----:R-:W-:-:S04]  /*26ab0*/  @P5 IADD3 R3, P0, R33, R3, RZ ;  /* 0x0000000321035210 */ /* 0x001fc80007f1e0ff */
[----:B-1----:R-:W-:-:S04]  /*26ac0*/  @P5 IADD3.X R2, RZ, R2, RZ, P0, !PT ;  /* 0x00000002ff025210 */ /* 0x002fc800007fe4ff */
[----:B------:R-:W-:-:S04]  /*26ad0*/  @P5 LOP3.LUT R3, R3, R2, RZ, 0x3c, !PT ;  /* 0x0000000203035212 */ /* 0x000fc800078e3cff */
[----:B------:R-:W-:-:S04]  /*26ae0*/  @P5 LOP3.LUT R2, R3, R2, RZ, 0x3c, !PT ;  /* 0x0000000203025212 */ /* 0x000fc800078e3cff */
[----:B------:R-:W-:-:S05]  /*26af0*/  @P5 LOP3.LUT R3, R3, R2, RZ, 0x3c, !PT ;  /* 0x0000000203035212 */ /* 0x000fca00078e3cff */
[----:B------:R-:W-:Y:S04]  /*26b00*/  @P5 LDGSTS.E.BYPASS.LTC128B.128 [R5+0x29c00], desc[UR36][R2.64], !P6 ;  /* 0x29c0000002055fae */ /* 0x000fe8000f101d64 */
[----:B------:R0:W-:Y:S04]  /*26b10*/  @P5 LDGSTS.E.BYPASS.LTC128B.128 [R5+0x2dc00], desc[UR36][R2.64+0x80], !P1 ;  /* 0x2dc0008002055fae */ /* 0x0001e8000c901d64 */
        /* <DEDUP_REMOVED lines=19> */
[----:B------:R-:W1:Y:S04]  /*26c50*/  SHFL.IDX PT, R2, R0, 0x6, 0x181f ;  /* 0x00d81f0000027f89 */ /* 0x000e6800000e0000 */
[----:B------:R-:W4:Y:S04]  /*26c60*/  SHFL.IDX PT, R4, R4, 0x7, 0x181f ;  /* 0x00f81f0004047f89 */ /* 0x000f2800000e0000 */
[----:B------:R-:W2:Y:S01]  /*26c70*/  SHFL.IDX PT, R0, R0, 0x7, 0x181f ;  /* 0x00f81f0000007f89 */ /* 0x000ea200000e0000 */
[----:B0-----:R-:W-:-:S05]  /*26c80*/  @P2 IADD3 R3, P0, R33, R3, RZ ;  /* 0x0000000321032210 */ /* 0x001fca0007f1e0ff */
[----:B-1----:R-:W-:-:S05]  /*26c90*/  @P2 IMAD.X R2, RZ, RZ, R2, P0 ;  /* 0x000000ffff022224 */ /* 0x002fca00000e0602 */
[----:B------:R-:W-:-:S04]  /*26ca0*/  @P2 LOP3.LUT R3, R3, R2, RZ, 0x3c, !PT ;  /* 0x0000000203032212 */ /* 0x000fc800078e3cff */
[----:B------:R-:W-:-:S04]  /*26cb0*/  @P2 LOP3.LUT R2, R3, R2, RZ, 0x3c, !PT ;  /* 0x0000000203022212 */ /* 0x000fc800078e3cff */
[----:B------:R-:W-:-:S05]  /*26cc0*/  @P2 LOP3.LUT R3, R3, R2, RZ, 0x3c, !PT ;  /* 0x0000000203032212 */ /* 0x000fca00078e3cff */
[----:B------:R1:W-:Y:S04]  /*26cd0*/  @P2 LDGSTS.E.BYPASS.LTC128B.128 [R5+0x2b400], desc[UR36][R2.64], !P6 ;  /* 0x2b40000002052fae */ /* 0x0003e8000f101d64 */
[----:B--2-4-:R1:W-:Y:S02]  /*26ce0*/  @P2 LDGSTS.E.BYPASS.LTC128B.128 [R5+0x2f400], desc[UR36][R2.64+0x80], !P1 ;  /* 0x2f40008002052fae */ /* 0x0143e4000c901d64 */
.L_x_3532:
[----:B------:R-:W-:Y:S02]  /*26cf0*/  LOP3.LUT P2, RZ, R10, 0x40, RZ, 0xc0, !PT ;  /* 0x000000400aff7812 */ /* 0x000fe4000784c0ff */
[----:B------:R-:W-:-:S11]  /*26d00*/  ISETP.GE.AND P3, PT, R33, R7, PT ;  /* 0x000000072100720c */ /* 0x000fd60003f66270 */
[----:B01----:R-:W-:-:S05]  /*26d10*/  @P2 IADD3 R2, P0, R33, R4, RZ ;  /* 0x0000000421022210 */ /* 0x003fca0007f1e0ff */
        /* <DEDUP_REMOVED lines=9> */
.L_x_3232:
        /* <DEDUP_REMOVED lines=11> */
.L_x_3233:
[----:B0-----:R0:W5:Y:S01]  /*26e60*/  LDL.LU R3, [R1+0x34] ;  /* 0x0000340001037983 */ /* 0x0011620000300800 */
[----:B------:R-:W-:Y:S01]  /*26e70*/  VIADD R0, R22, 0x20400 ;  /* 0x0002040016007836 */ /* 0x000fe20000000000 */
[----:B------:R-:W-:Y:S01]  /*26e80*/  SHF.R.S32.HI R2, RZ, 0x1f, R31 ;  /* 0x0000001fff027819 */ /* 0x000fe2000001141f */
[----:B------:R0:W-:Y:S06]  /*26e90*/  SYNCS.ARRIVE.TRANS64.A1T0 RZ, [R6+URZ+0x38830], RZ ;  /* 0x038830ff06ff79a7 */ /* 0x0001ec000810003f */
[----:B------:R-:W-:Y:S05]  /*26ea0*/  WARPSYNC.ALL ;  /* 0x0000000000007948 */ /* 0x000fea0003800000 */
[----:B------:R-:W-:Y:S01]  /*26eb0*/  BAR.SYNC.DEFER_BLOCKING 0x8, 0x180 ;  /* 0x0206000000007b1d */ /* 0x000fe20000010000 */
[----:B------:R-:W-:-:S05]  /*26ec0*/  LOP3.LUT P1, RZ, R0, 0x3ff, RZ, 0xc0, !PT ;  /* 0x000003ff00ff7812 */ /* 0x000fca000782c0ff */
[----:B------:R-:W-:Y:S01]  /*26ed0*/  ULDC.64 UR4, c[0x0][0x298] ;  /* 0x0000a60000047ab9 */ /* 0x000fe20000000a00 */
[----:B------:R-:W-:Y:S01]  /*26ee0*/  ULDC.64 UR6, c[0x0][0xa00] ;  /* 0x0002800000067ab9 */ /* 0x000fe20000000a00 */
[----:B------:R-:W-:Y:S01]  /*26ef0*/  IMAD R2, R2, UR4, RZ ;  /* 0x0000000402027c24 */ /* 0x000fe2000f8e02ff */
[----:B------:R-:W-:Y:S01]  /*26f00*/  ISETP.NE.U32.AND P0, PT, RZ, UR6, PT ;  /* 0x00000006ff007c0c */ /* 0x000fe2000bf05070 */
[C---:B------:R-:W-:Y:S01]  /*26f10*/  IMAD.WIDE.U32 R26, R31.reuse, UR4, RZ ;  /* 0x000000041f1a7c25 */ /* 0x040fe2000f8e00ff */
[----:B------:R-:W-:Y:S02]  /*26f20*/  BSSY B6, `(.L_x_3234) ;  /* 0x0000017000067945 */ /* 0x000fe40003800000 */
[----:B------:R-:W-:Y:S01]  /*26f30*/  ISETP.NE.AND.EX P0, PT, RZ, UR7, PT, P0 ;  /* 0x00000007ff007c0c */ /* 0x000fe2000bf05300 */
[----:B---3--:R-:W-:-:S03]  /*26f40*/  IMAD R25, R31, UR5, R2 ;  /* 0x000000051f197c24 */ /* 0x008fc6000f8e0202 */
[----:B------:R-:W-:Y:S01]  /*26f50*/  SEL R24, R24, RZ, !P0 ;  /* 0x000000ff18187207 */ /* 0x000fe20004000000 */
[----:B------:R-:W-:Y:S01]  /*26f60*/  IMAD.IADD R25, R27, 0x1, R25 ;  /* 0x000000011b197824 */ /* 0x000fe200078e0219 */
[----:B-----5:R-:W-:Y:S01]  /*26f70*/  SEL R31, R3, RZ, !P0 ;  /* 0x000000ff031f7207 */ /* 0x020fe20004000000 */
[----:B------:R-:W-:Y:S06]  /*26f80*/  @!P1 BRA `(.L_x_3235) ;  /* 0x0000000000409947 */ /* 0x000fec0003800000 */
[----:B------:R-:W-:Y:S01]  /*26f90*/  MOV R2, 0x0 ;  /* 0x0000000000027802 */ /* 0x000fe20000000f00 */
[----:B------:R-:W-:Y:S01]  /*26fa0*/  ULDC.64 UR4, c[0x4][0x1b0] ;  /* 0x01006c0000047ab9 */ /* 0x000fe20000000a00 */
[----:B------:R-:W-:Y:S01]  /*26fb0*/  ULDC.64 UR6, c[0x4][0x1b8] ;  /* 0x01006e0000067ab9 */ /* 0x000fe20000000a00 */
[----:B------:R-:W-:Y:S01]  /*26fc0*/  ULDC.64 UR8, c[0x4][0x120] ;  /* 0x0100480000087ab9 */ /* 0x000fe20000000a00 */
[----:B------:R-:W-:Y:S01]  /*26fd0*/  MOV R4, UR4 ;  /* 0x0000000400047c02 */ /* 0x000fe20008000f00 */
[----:B------:R-:W-:Y:S01]  /*26fe0*/  IMAD.U32 R5, RZ, RZ, UR5 ;  /* 0x00000005ff057e24 */ /* 0x000fe2000f8e00ff */
[----:B------:R-:W1:Y:S01]  /*26ff0*/  LDC.64 R2, c[0x4][R2] ;  /* 0x0100000002027b82 */ /* 0x000e620000000a00 */
[----:B0-----:R-:W-:Y:S01]  /*27000*/  IMAD.U32 R6, RZ, RZ, UR6 ;  /* 0x00000006ff067e24 */ /* 0x001fe2000f8e00ff */
[----:B------:R-:W-:Y:S01]  /*27010*/  MOV R13, RZ ;  /* 0x000000ff000d7202 */ /* 0x000fe20000000f00 */
[----:B------:R-:W-:Y:S02]  /*27020*/  IMAD.U32 R7, RZ, RZ, UR7 ;  /* 0x00000007ff077e24 */ /* 0x000fe4000f8e00ff */
[----:B------:R-:W-:-:S02]  /*27030*/  IMAD.U32 R10, RZ, RZ, UR8 ;  /* 0x00000008ff0a7e24 */ /* 0x000fc4000f8e00ff */
[----:B------:R-:W-:Y:S02]  /*27040*/  IMAD.U32 R11, RZ, RZ, UR9 ;  /* 0x00000009ff0b7e24 */ /* 0x000fe4000f8e00ff */
[----:B------:R-:W-:Y:S02]  /*27050*/  IMAD.MOV.U32 R8, RZ, RZ, 0x70 ;  /* 0x00000070ff087424 */ /* 0x000fe400078e00ff */
[----:B------:R-:W-:-:S07]  /*27060*/  IMAD.MOV.U32 R12, RZ, RZ, 0x1 ;  /* 0x00000001ff0c7424 */ /* 0x000fce00078e00ff */
[----:B------:R-:W-:-:S07]  /*27070*/  LEPC R20, `(.L_x_3235) ;  /* 0x000000001014794e */ /* 0x000fce0000000000 */
[----:B-1----:R-:W-:Y:S05]  /*27080*/  CALL.ABS.NOINC R2 ;  /* 0x0000000002007343 */ /* 0x002fea0003c00000 */
.L_x_3235:
[----:B------:R-:W-:Y:S05]  /*27090*/  BSYNC B6 ;  /* 0x0000000000067941 */ /* 0x000fea0003800000 */
.L_x_3234:
[----:B------:R-:W2:Y:S01]  /*270a0*/  LDL R20, [R1+0x4] ;  /* 0x0000040001147983 */ /* 0x000ea20000100800 */
[----:B------:R-:W1:Y:S01]  /*270b0*/  LDC R7, c[0x0][0x448] ;  /* 0x00011200ff077b82 */ /* 0x000e620000000800 */
[----:B------:R-:W-:Y:S01]  /*270c0*/  ULDC.64 UR4, c[0x0][0x2d8] ;  /* 0x0000b60000047ab9 */ /* 0x000fe20000000a00 */
[----:B------:R-:W-:Y:S01]  /*270d0*/  IMAD.MOV.U32 R2, RZ, RZ, R26 ;  /* 0x000000ffff027224 */ /* 0x000fe200078e001a */
[----:B------:R3:W5:Y:S01]  /*270e0*/  LDL R10, [R1+0x30] ;  /* 0x00003000010a7983 */ /* 0x0007620000100800 */
[----:B------:R-:W-:-:S03]  /*270f0*/  IMAD.MOV.U32 R3, RZ, RZ, R25 ;  /* 0x000000ffff037224 */ /* 0x000fc600078e0019 */
[----:B------:R3:W5:Y:S01]  /*27100*/  LDL R8, [R1+0x28] ;  /* 0x0000280001087983 */ /* 0x0007620000100800 */
[----:B------:R-:W-:Y:S01]  /*27110*/  IMAD.WIDE.U32 R2, R18, UR4, R2 ;  /* 0x0000000412027c25 */ /* 0x000fe2000f8e0002 */
[----:B------:R-:W-:Y:S01]  /*27120*/  LOP3.LUT R9, R33, 0x80, RZ, 0xfc, !PT ;  /* 0x0000008021097812 */ /* 0x000fe200078efcff */
[----:B------:R-:W-:Y:S01]  /*27130*/  ULDC.64 UR6, c[0x0][0x280] ;  /* 0x0000a00000067ab9 */ /* 0x000fe20000000a00 */
[----:B-1----:R-:W-:-:S13]  /*27140*/  ISETP.NE.AND P0, PT, R7, 0x1, PT ;  /* 0x000000010700780c */ /* 0x002fda0003f05270 */
[----:B0-----:R-:W0:Y:S01]  /*27150*/  @P0 LDC R6, c[0x0][0x44c] ;  /* 0x00011300ff060b82 */ /* 0x001e220000000800 */
[----:B--2---:R-:W-:Y:S02]  /*27160*/  IMAD R0, R20, UR4, RZ ;  /* 0x0000000414007c24 */ /* 0x004fe4000f8e02ff */
[----:B------:R-:W1:Y:S02]  /*27170*/  S2R R20, SR_TID.X ;  /* 0x0000000000147919 */ /* 0x000e640000002100 */
        /* <DEDUP_REMOVED lines=8> */
[----:B------:R-:W2:Y:S01]  /*27200*/  @P0 LDC R0, c[0x0][0x450] ;  /* 0x00011400ff000b82 */ /* 0x000ea20000000800 */
[C---:B-1----:R-:W-:Y:S01]  /*27210*/  LOP3.LUT R21, R20.reuse, 0x7f, RZ, 0xc0, !PT ;  /* 0x0000007f14157812 */ /* 0x042fe200078ec0ff */
[----:B------:R-:W-:-:S03]  /*27220*/  IMAD.SHL.U32 R20, R20, 0x10, RZ ;  /* 0x0000001014147824 */ /* 0x000fc600078e00ff */
[----:B------:R-:W-:-:S04]  /*27230*/  SHF.R.U32.HI R21, RZ, 0x3, R21 ;  /* 0x00000003ff157819 */ /* 0x000fc80000011615 */
[----:B------:R-:W-:-:S05]  /*27240*/  LOP3.LUT R20, R21, 0x70, R20, 0xf8, !PT ;  /* 0x0000007015147812 */ /* 0x000fca00078ef814 */
[----:B------:R-:W-:-:S04]  /*27250*/  IMAD R5, R17, 0x80, R20 ;  /* 0x0000008011057824 */ /* 0x000fc800078e0214 */
[----:B0-----:R-:W-:-:S04]  /*27260*/  @P0 IMAD.HI.U32 R6, R5, R6, RZ ;  /* 0x0000000605060227 */ /* 0x001fc800078e00ff */
[----:B------:R-:W-:Y:S01]  /*27270*/  IMAD.MOV.U32 R4, RZ, RZ, R5 ;  /* 0x000000ffff047224 */ /* 0x000fe200078e0005 */
[----:B--2---:R-:W-:Y:S01]  /*27280*/  @P0 SHF.R.U32.HI R4, RZ, R0, R6 ;  /* 0x00000000ff040219 */ /* 0x004fe20000011606 */
[----:B------:R-:W0:Y:S03]  /*27290*/  S2R R20, SR_TID.X ;  /* 0x0000000000147919 */ /* 0x000e260000002100 */
        /* <DEDUP_REMOVED lines=20> */
[----:B---3--:R-:W-:Y:S06]  /*273e0*/  BRA.DIV UR4, `(.L_x_3236) ;  /* 0x000000a2040c7947 */ /* 0x008fec000b800000 */
[----:B------:R-:W0:Y:S01]  /*273f0*/  SHFL.IDX PT, R3, R0, RZ, 0x181f ;  /* 0x00181fff00037589 */ /* 0x000e2200000e0000 */
[----:B-----5:R-:W-:Y:S02]  /*27400*/  IMAD R5, R10, R7, RZ ;  /* 0x000000070a057224 */ /* 0x020fe400078e02ff */
[----:B------:R-:W-:Y:S01]  /*27410*/  IMAD R17, R17, 0x80, R9 ;  /* 0x0000008011117824 */ /* 0x000fe200078e0209 */
        /* <DEDUP_REMOVED lines=78> */
.L_x_3549:
        /* <DEDUP_REMOVED lines=11> */
.L_x_3238:
[----:B------:R-:W-:Y:S05]  /*279b0*/  BSYNC B0 ;  /* 0x0000000000007941 */ /* 0x000fea0003800000 */
.L_x_3237:
[----:B------:R-:W-:Y:S01]  /*279c0*/  NOP ;  /* 0x0000000000007918 */ /* 0x000fe20000000000 */
[----:B------:R-:W-:-:S13]  /*279d0*/  PLOP3.LUT P0, PT, PT, PT, PT, 0x80, 0x0 ;  /* 0x000000000000781c */ /* 0x000fda0003f0f070 */
.L_x_3239:
        /* <DEDUP_REMOVED lines=14> */
[----:B0-----:R-:W2:Y:S01]  /*27ac0*/  LDL R2, [R1+0x2c] ;  /* 0x00002c0001027983 */ /* 0x001ea20000100800 */
[----:B------:R0:W-:Y:S01]  /*27ad0*/  SYNCS.ARRIVE.TRANS64.A1T0 RZ, [R22+URZ+0x38800], RZ ;  /* 0x038800ff16ff79a7 */ /* 0x0001e2000810003f */
[----:B------:R-:W-:Y:S01]  /*27ae0*/  BSSY B0, `(.L_x_3240) ;  /* 0x0000004000007945 */ /* 0x000fe20003800000 */
[----:B------:R-:W1:Y:S01]  /*27af0*/  SYNCS.PHASECHK.TRANS64.TRYWAIT P0, [R22+URZ+0x38820], R3 ;  /* 0x03882003160075a7 */ /* 0x000e62000800017f */
[----:B--2---:R-:W-:Y:S02]  /*27b00*/  ISETP.GE.AND P1, PT, R2, 0x2, PT ;  /* 0x000000020200780c */ /* 0x004fe40003f26270 */
[----:B01----:R-:W-:Y:S11]  /*27b10*/  @!P0 BRA `(.L_x_3241) ;  /* 0x000000a4000c8947 */ /* 0x003ff60003800000 */
.L_x_3550:
[----:B------:R-:W-:Y:S05]  /*27b20*/  BSYNC B0 ;  /* 0x0000000000007941 */ /* 0x000fea0003800000 */
.L_x_3240:
[----:B------:R-:W-:Y:S05]  /*27b30*/  @!P1 BRA `(.L_x_3242) ;  /* 0x0000001800949947 */ /* 0x000fea0003800000 */
[----:B------:R-:W2:Y:S01]  /*27b40*/  LDL.LU R0, [R1+0x2c] ;  /* 0x00002c0001007983 */ /* 0x000ea20000300800 */
[----:B------:R-:W-:Y:S02]  /*27b50*/  IMAD.MOV.U32 R9, RZ, RZ, R30 ;  /* 0x000000ffff097224 */ /* 0x000fe400078e001e */
[----:B------:R-:W-:Y:S02]  /*27b60*/  IMAD.MOV.U32 R10, RZ, RZ, R34 ;  /* 0x000000ffff0a7224 */ /* 0x000fe400078e0022 */
[----:B--2---:R-:W-:-:S07]  /*27b70*/  VIADD R31, R0, 0xfffffffe ;  /* 0xfffffffe001f7836 */ /* 0x004fce0000000000 */
.L_x_3262:
[----:B0-----:R-:W2:Y:S01]  /*27b80*/  LDL R3, [R1] ;  /* 0x0000000001037983 */ /* 0x001ea20000100800 */
[----:B------:R-:W0:Y:S03]  /*27b90*/  LDC R5, c[0x0][0x430] ;  /* 0x00010c00ff057b82 */ /* 0x000e260000000800 */
[----:B-1----:R-:W3:Y:S04]  /*27ba0*/  LDL R2, [R1+0x8] ;  /* 0x0000080001027983 */ /* 0x002ee80000100800 */
[----:B------:R-:W4:Y:S01]  /*27bb0*/  LDL R6, [R1+0xc] ;  /* 0x00000c0001067983 */ /* 0x000f220000100800 */
[----:B------:R-:W1:Y:S01]  /*27bc0*/  S2R R0, SR_TID.X ;  /* 0x0000000000007919 */ /* 0x000e620000002100 */
[----:B0-----:R-:W-:-:S13]  /*27bd0*/  ISETP.NE.AND P0, PT, R5, 0x1, PT ;  /* 0x000000010500780c */ /* 0x001fda0003f05270 */
[----:B------:R-:W0:Y:S01]  /*27be0*/  @P0 LDC R4, c[0x0][0x434] ;  /* 0x00010d00ff040b82 */ /* 0x000e220000000800 */
[----:B-1----:R-:W-:Y:S01]  /*27bf0*/  LOP3.LUT R0, R0, 0x7f, RZ, 0xc0, !PT ;  /* 0x0000007f00007812 */ /* 0x002fe200078ec0ff */
[----:B------:R-:W-:Y:S05]  /*27c00*/  YIELD ;  /* 0x0000000000007946 */ /* 0x000fea0003800000 */
[----:B------:R-:W-:Y:S01]  /*27c10*/  ULDC.64 UR4, c[0x0][0x428] ;  /* 0x00010a0000047ab9 */ /* 0x000fe20000000a00 */
[----:B--2---:R-:W-:Y:S02]  /*27c20*/  LOP3.LUT P2, RZ, R3, 0x4, RZ, 0xc0, !PT ;  /* 0x0000000403ff7812 */ /* 0x004fe4000784c0ff */
[----:B------:R-:W-:-:S02]  /*27c30*/  SHF.R.U32.HI R3, RZ, 0x3, R0 ;  /* 0x00000003ff037819 */ /* 0x000fc40000011600 */
[----:B------:R-:W1:Y:S03]  /*27c40*/  @P0 LDC R0, c[0x0][0x438] ;  /* 0x00010e00ff000b82 */ /* 0x000e660000000800 */
[----:B------:R-:W-:-:S05]  /*27c50*/  IMAD R3, R31, 0x80, R3 ;  /* 0x000000801f037824 */ /* 0x000fca00078e0203 */
[----:B---3--:R-:W-:-:S05]  /*27c60*/  IADD3 R3, R33, R3, R2 ;  /* 0x0000000321037210 */ /* 0x008fca0007ffe002 */
[----:B0-----:R-:W-:Y:S01]  /*27c70*/  @P0 IMAD.HI.U32 R4, R3, R4, RZ ;  /* 0x0000000403040227 */ /* 0x001fe200078e00ff */
[----:B------:R-:W-:-:S04]  /*27c80*/  MOV R2, R3 ;  /* 0x0000000300027202 */ /* 0x000fc80000000f00 */
[----:B-1----:R-:W-:-:S05]  /*27c90*/  @P0 SHF.R.U32.HI R2, RZ, R0, R4 ;  /* 0x00000000ff020219 */ /* 0x002fca0000011604 */
[----:B------:R-:W-:-:S04]  /*27ca0*/  IMAD.MOV R0, RZ, RZ, -R2 ;  /* 0x000000ffff007224 */ /* 0x000fc800078e0a02 */
[----:B------:R-:W-:Y:S01]  /*27cb0*/  IMAD R5, R5, R0, R3 ;  /* 0x0000000005057224 */ /* 0x000fe200078e0203 */
[----:B------:R-:W-:Y:S01]  /*27cc0*/  SHF.R.S32.HI R3, RZ, 0x1f, R2 ;  /* 0x0000001fff037819 */ /* 0x000fe20000011402 */
[----:B----4-:R-:W-:-:S04]  /*27cd0*/  IMAD R0, R6, UR4, RZ ;  /* 0x0000000406007c24 */ /* 0x010fc8000f8e02ff */
[C---:B------:R-:W-:Y:S02]  /*27ce0*/  IMAD R0, R37.reuse, UR5, R0 ;  /* 0x0000000525007c24 */ /* 0x040fe4000f8e0200 */
[----:B------:R-:W-:Y:S01]  /*27cf0*/  IMAD.WIDE.U32 R2, R37, UR4, R2 ;  /* 0x0000000425027c25 */ /* 0x000fe2000f8e0002 */
[----:B------:R-:W-:-:S03]  /*27d00*/  ULDC.64 UR4, c[0x0][0x418] ;  /* 0x0001060000047ab9 */ /* 0x000fc60000000a00 */
[----:B------:R-:W-:Y:S01]  /*27d10*/  IMAD.IADD R0, R0, 0x1, R3 ;  /* 0x0000000100007824 */ /* 0x000fe200078e0203 */
[----:B------:R-:W-:-:S04]  /*27d20*/  LEA R6, P0, R2, UR4, 0x2 ;  /* 0x0000000402067c11 */ /* 0x000fc8000f8010ff */
[----:B------:R-:W-:-:S05]  /*27d30*/  LEA.HI.X R7, R2, UR5, R0, 0x2, P0 ;  /* 0x0000000502077c11 */ /* 0x000fca00080f1400 */
[----:B------:R-:W2:Y:S01]  /*27d40*/  LDG.E R6, desc[UR36][R6.64] ;  /* 0x0000002406067981 */ /* 0x000ea2000c1e1900 */
        /* <DEDUP_REMOVED lines=10> */
.L_x_3243:
[----:B------:R-:W-:Y:S01]  /*27df0*/  IMAD R0, R30, 0x8, R22 ;  /* 0x000000081e007824 */ /* 0x000fe200078e0216 */
[----:B------:R-:W-:Y:S01]  /*27e00*/  SHF.L.U32 R21, R34, 0x1f, RZ ;  /* 0x0000001f22157819 */ /* 0x000fe200000006ff */
[----:B------:R-:W-:Y:S01]  /*27e10*/  BSSY B0, `(.L_x_3244) ;  /* 0x0000004000007945 */ /* 0x000fe20003800000 */
[----:B------:R-:W-:Y:S02]  /*27e20*/  SHF.R.S32.HI R17, RZ, 0x1f, R5 ;  /* 0x0000001fff117819 */ /* 0x000fe40000011405 */
[----:B------:R-:W0:Y:S02]  /*27e30*/  SYNCS.PHASECHK.TRANS64.TRYWAIT P0, [R0+URZ+0x38880], R21 ;  /* 0x03888015000075a7 */ /* 0x000e24000800017f */
[----:B0-----:R-:W-:Y:S05]  /*27e40*/  @!P0 BRA `(.L_x_3245) ;  /* 0x000000a000548947 */ /* 0x001fea0003800000 */
.L_x_3551:
[----:B------:R-:W-:Y:S05]  /*27e50*/  BSYNC B0 ;  /* 0x0000000000007941 */ /* 0x000fea0003800000 */
.L_x_3244:
        /* <DEDUP_REMOVED lines=22> */
[----:B------:R-:W-:Y:S01]  /*27fc0*/  IMAD R7, R18, UR5, R7 ;  /* 0x0000000512077c24 */ /* 0x000fe2000f8e0207 */
[----:B---3--:R-:W-:-:S04]  /*27fd0*/  LEA R4, R30, R13, 0xf ;  /* 0x0000000d1e047211 */ /* 0x008fc800078e78ff */
[----:B------:R-:W-:Y:S01]  /*27fe0*/  IADD3.X R7, R7, UR7, R3, P0, !PT ;  /* 0x0000000707077c10 */ /* 0x000fe200087fe403 */
[----:B------:R-:W-:Y:S06]  /*27ff0*/  BRA.DIV UR4, `(.L_x_3246) ;  /* 0x0000009e04fc7947 */ /* 0x000fec000b800000 */
        /* <DEDUP_REMOVED lines=41> */
[----:B-1----:R-:W-:-:S04]  /*28290*/  IADD3 R2, P0, R33, R2, RZ ;  /* 0x0000000221027210 */ /* 0x002fc80007f1e0ff */
[----:B--2---:R-:W-:-:S05]  /*282a0*/  IADD3.X R3, RZ, R3, RZ, P0, !PT ;  /* 0x00000003ff037210 */ /* 0x004fca00007fe4ff */
[----:B------:R-:W-:Y:S04]  /*282b0*/  LDGSTS.E.BYPASS.LTC128B.128 [R4+0x13400], desc[UR36][R2.64], !P3 ;  /* 0x1340000002047fae */ /* 0x000fe8000d901d64 */
[----:B------:R1:W-:Y:S04]  /*282c0*/  LDGSTS.E.BYPASS.LTC128B.128 [R4+0x17400], desc[UR36][R2.64+0x80], !P2 ;  /* 0x1740008002047fae */ /* 0x0003e8000d101d64 */
[----:B-1-3--:R1:W2:Y:S02]  /*282d0*/  SHFL.IDX PT, R2, R8, 0x7, 0x181f ;  /* 0x00f81f0008027f89 */ /* 0x00a2a400000e0000 */
.L_x_3569:
        /* <DEDUP_REMOVED lines=9> */
.L_x_3247:
[----:B------:R-:W-:Y:S02]  /*28370*/  PLOP3.LUT P2, PT, P2, P0, PT, 0xa2, 0x0 ;  /* 0x000000000000781c */ /* 0x000fe40001741472 */
[----:B------:R-:W-:-:S08]  /*28380*/  @P0 R2UR P2, UR4, R0 ;  /* 0x00000000000402ca */ /* 0x000fd00000040000 */
[----:B------:R-:W-:-:S05]  /*28390*/  @P0 PLOP3.LUT P0, PT, P2, PT, PT, 0x80, 0x0 ;  /* 0x000000000000081c */ /* 0x000fca000170f070 */
[----:B------:R-:W-:Y:S01]  /*283a0*/  @!P2 SYNCS.ARRIVE.TRANS64.RED.A0T1 RZ, [UR4+0x38870], RZ ;  /* 0x038870ffffffa9a7 */ /* 0x000fe20008200404 */
[----:B------:R-:W-:Y:S07]  /*283b0*/  @!P2 ARRIVES.LDGSTSBAR.64.TRANSCNT [UR4+0x38870] ;  /* 0x03887000ff00a9b0 */ /* 0x000fee0008000a84 */
[----:B------:R-:W-:Y:S05]  /*283c0*/  @P0 BRA.U.ANY `(.L_x_3247) ;  /* 0xfffffffd00e80947 */ /* 0x000fea000393ffff */
[----:B------:R-:W-:Y:S01]  /*283d0*/  NOP ;  /* 0x0000000000007918 */ /* 0x000fe20000000000 */
[----:B--2---:R-:W2:Y:S02]  /*283e0*/  LDL R2, [R1] ;  /* 0x0000000001027983 */ /* 0x004ea40000100800 */
[----:B--2---:R-:W-:-:S13]  /*283f0*/  LOP3.LUT P3, RZ, R2, 0x4, RZ, 0xc0, !PT ;  /* 0x0000000402ff7812 */ /* 0x004fda000786c0ff */
[----:B------:R-:W-:Y:S05]  /*28400*/  @!P3 BRA `(.L_x_3248) ;  /* 0x000000000004b947 */ /* 0x000fea0003800000 */
[----:B------:R-:W-:Y:S01]  /*28410*/  BPT.TRAP 0x1 ;  /* 0x000000040000795c */ /* 0x000fe20000300000 */
.L_x_3248:
[----:B------:R2:W-:Y:S01]  /*28420*/  SYNCS.ARRIVE.TRANS64.A1T0 RZ, [R0+URZ+0x38870], RZ ;  /* 0x038870ff00ff79a7 */ /* 0x0005e2000810003f */
[----:B------:R-:W-:Y:S05]  /*28430*/  @!P3 BRA `(.L_x_3249) ;  /* 0x000000000004b947 */ /* 0x000fea0003800000 */
[----:B------:R-:W-:Y:S01]  /*28440*/  BPT.TRAP 0x1 ;  /* 0x000000040000795c */ /* 0x000fe20000300000 */
.L_x_3249:
[----:B------:R-:W3:Y:S01]  /*28450*/  SYNCS.PHASECHK.TRANS64.TRYWAIT P0, [R0+URZ+0x38840], R21 ;  /* 0x03884015000075a7 */ /* 0x000ee2000800017f */
[----:B------:R-:W-:Y:S04]  /*28460*/  BSSY B0, `(.L_x_3250) ;  /* 0x0000002000007945 */ /* 0x000fe80003800000 */
[----:B---3--:R-:W-:Y:S05]  /*28470*/  @!P0 BRA `(.L_x_3251) ;  /* 0x000000a400248947 */ /* 0x008fea0003800000 */
.L_x_3570:
[----:B------:R-:W-:Y:S05]  /*28480*/  BSYNC B0 ;  /* 0x0000000000007941 */ /* 0x000fea0003800000 */
.L_x_3250:
[----:B-1----:R-:W4:Y:S01]  /*28490*/  LDL R8, [R1+0x4] ;  /* 0x0000040001087983 */ /* 0x002f220000100800 */
[----:B------:R-:W-:Y:S01]  /*284a0*/  ULDC.64 UR4, c[0x0][0x300] ;  /* 0x0000c00000047ab9 */ /* 0x000fe20000000a00 */
[----:B------:R-:W-:Y:S01]  /*284b0*/  ULDC.64 UR6, c[0x0][0x2e8] ;  /* 0x0000ba0000067ab9 */ /* 0x000fe20000000a00 */
[----:B------:R-:W-:Y:S01]  /*284c0*/  IMAD R7, R17, UR4, RZ ;  /* 0x0000000411077c24 */ /* 0x000fe2000f8e02ff */
[----:B------:R-:W-:Y:S01]  /*284d0*/  LOP3.LUT R11, R33, 0x80, RZ, 0xfc, !PT ;  /* 0x00000080210b7812 */ /* 0x000fe200078efcff */
[----:B------:R-:W-:-:S04]  /*284e0*/  IMAD.WIDE.U32 R2, R5, UR4, RZ ;  /* 0x0000000405027c25 */ /* 0x000fc8000f8e00ff */
        /* <DEDUP_REMOVED lines=19> */
[----:B------:R-:W4:Y:S01]  /*28620*/  SHFL.IDX PT, R3, R5, RZ, 0x181f ;  /* 0x00181fff05037589 */ /* 0x000f2200000e0000 */
[----:B-1----:R-:W-:-:S05]  /*28630*/  IADD3 R2, P0, R33, R2, RZ ;  /* 0x0000000221027210 */ /* 0x002fca0007f1e0ff */
[----:B----4-:R-:W-:-:S05]  /*28640*/  IMAD.X R3, RZ, RZ, R3, P0 ;  /* 0x000000ffff037224 */ /* 0x010fca00000e0603 */
[----:B------:R-:W-:Y:S01]  /*28650*/  @!PT LDS RZ, [RZ] ;  /* 0x00000000fffff984 */ /* 0x000fe20000000800 */
[----:B------:R-:W-:Y:S04]  /*28660*/  LDGSTS.E.BYPASS.LTC128B.128 [R4+0x28400], desc[UR36][R2.64], !P3 ;  /* 0x2840000002047fae */ /* 0x000fe8000d901d64 */
[----:B------:R1:W-:Y:S04]  /*28670*/  LDGSTS.E.BYPASS.LTC128B.128 [R4+0x2c400], desc[UR36][R2.64+0x80], !P2 ;  /* 0x2c40008002047fae */ /* 0x0003e8000d101d64 */
[----:B-1----:R-:W1:Y:S04]  /*28680*/  SHFL.IDX PT, R2, R6, 0x1, 0x181f ;  /* 0x00381f0006027f89 */ /* 0x002e6800000e0000 */
[----:B------:R-:W4:Y:S01]  /*28690*/  SHFL.IDX PT, R3, R5, 0x1, 0x181f ;  /* 0x00381f0005037f89 */ /* 0x000f2200000e0000 */
[----:B-1----:R-:W-:-:S05]  /*286a0*/  IADD3 R2, P0, R33, R2, RZ ;  /* 0x0000000221027210 */ /* 0x002fca0007f1e0ff */
[----:B----4-:R-:W-:-:S05]  /*286b0*/  IMAD.X R3, RZ, RZ, R3, P0 ;  /* 0x000000ffff037224 */ /* 0x010fca00000e0603 */
        /* <DEDUP_REMOVED lines=16> */
[----:B-1----:R-:W-:-:S04]  /*287c0*/  IADD3 R2, P0, R33, R2, RZ ;  /* 0x0000000221027210 */ /* 0x002fc80007f1e0ff */
[----:B----4-:R-:W-:-:S05]  /*287d0*/  IADD3.X R3, RZ, R3, RZ, P0, !PT ;  /* 0x00000003ff037210 */ /* 0x010fca00007fe4ff */
        /* <DEDUP_REMOVED lines=9> */
[----:B------:R-:W4:Y:S04]  /*28870*/  SHFL.IDX PT, R3, R5, 0x6, 0x181f ;  /* 0x00d81f0005037f89 */ /* 0x000f2800000e0000 */
[----:B------:R-:W0:Y:S01]  /*28880*/  SHFL.IDX PT, R5, R5, 0x7, 0x181f ;  /* 0x00f81f0005057f89 */ /* 0x000e2200000e0000 */
[----:B-1----:R-:W-:-:S05]  /*28890*/  IADD3 R2, P0, R33, R2, RZ ;  /* 0x0000000221027210 */ /* 0x002fca0007f1e0ff */
[----:B----4-:R-:W-:-:S05]  /*288a0*/  IMAD.X R3, RZ, RZ, R3, P0 ;  /* 0x000000ffff037224 */ /* 0x010fca00000e0603 */
[----:B------:R-:W-:Y:S04]  /*288b0*/  LDGSTS.E.BYPASS.LTC128B.128 [R4+0x2b400], desc[UR36][R2.64], !P3 ;  /* 0x2b40000002047fae */ /* 0x000fe8000d901d64 */
[----:B------:R1:W-:Y:S04]  /*288c0*/  LDGSTS.E.BYPASS.LTC128B.128 [R4+0x2f400], desc[UR36][R2.64+0x80], !P2 ;  /* 0x2f40008002047fae */ /* 0x0003e8000d101d64 */
[----:B01----:R1:W4:Y:S02]  /*288d0*/  SHFL.IDX PT, R2, R6, 0x7, 0x181f ;  /* 0x00f81f0006027f89 */ /* 0x00332400000e0000 */
.L_x_3588:
        /* <DEDUP_REMOVED lines=9> */
.L_x_3253:
[----:B------:R-:W-:Y:S02]  /*28970*/  PLOP3.LUT P2, PT, P2, P0, PT, 0xa2, 0x0 ;  /* 0x000000000000781c */ /* 0x000fe40001741472 */
[----:B------:R-:W-:-:S08]  /*28980*/  @P0 R2UR P2, UR4, R0 ;  /* 0x00000000000402ca */ /* 0x000fd00000040000 */
[----:B------:R-:W-:-:S05]  /*28990*/  @P0 PLOP3.LUT P0, PT, P2, PT, PT, 0x80, 0x0 ;  /* 0x000000000000081c */ /* 0x000fca000170f070 */
[----:B------:R-:W-:Y:S01]  /*289a0*/  @!P2 SYNCS.ARRIVE.TRANS64.RED.A0T1 RZ, [UR4+0x38830], RZ ;  /* 0x038830ffffffa9a7 */ /* 0x000fe20008200404 */
[----:B------:R-:W-:Y:S07]  /*289b0*/  @!P2 ARRIVES.LDGSTSBAR.64.TRANSCNT [UR4+0x38830] ;  /* 0x03883000ff00a9b0 */ /* 0x000fee0008000a84 */
[----:B------:R-:W-:Y:S05]  /*289c0*/  @P0 BRA.U.ANY `(.L_x_3253) ;  /* 0xfffffffd00e80947 */ /* 0x000fea000393ffff */
[----:B------:R-:W-:Y:S01]  /*289d0*/  NOP ;  /* 0x0000000000007918 */ /* 0x000fe20000000000 */
[----:B0-----:R-:W4:Y:S02]  /*289e0*/  LDL R2, [R1] ;  /* 0x0000000001027983 */ /* 0x001f240000100800 */
[----:B----4-:R-:W-:-:S13]  /*289f0*/  LOP3.LUT P3, RZ, R2, 0x4, RZ, 0xc0, !PT ;  /* 0x0000000402ff7812 */ /* 0x010fda000786c0ff */
[----:B------:R-:W-:Y:S05]  /*28a00*/  @!P3 BRA `(.L_x_3254) ;  /* 0x000000000004b947 */ /* 0x000fea0003800000 */
[----:B------:R-:W-:Y:S01]  /*28a10*/  BPT.TRAP 0x1 ;  /* 0x000000040000795c */ /* 0x000fe20000300000 */
.L_x_3254:
[----:B------:R2:W-:Y:S02]  /*28a20*/  SYNCS.ARRIVE.TRANS64.A1T0 RZ, [R0+URZ+0x38830], RZ ;  /* 0x038830ff00ff79a7 */ /* 0x0005e4000810003f */
[----:B--23--:R-:W-:-:S05]  /*28a30*/  IMAD.U32 R0, RZ, RZ, UR38 ;  /* 0x00000026ff007e24 */ /* 0x00cfca000f8e00ff */
[----:B------:R-:W-:-:S13]  /*28a40*/  ISETP.NE.AND P0, PT, R0, 0x3, PT ;  /* 0x000000030000780c */ /* 0x000fda0003f05270 */
[----:B------:R-:W-:Y:S05]  /*28a50*/  @!P0 BRA `(.L_x_3255) ;  /* 0x0000000000048947 */ /* 0x000fea0003800000 */
[----:B------:R-:W-:Y:S01]  /*28a60*/  BPT.TRAP 0x1 ;  /* 0x000000040000795c */ /* 0x000fe20000300000 */
.L_x_3255:
[----:B------:R-:W-:Y:S01]  /*28a70*/  LOP3.LUT R0, R10, 0x1, RZ, 0x3c, !PT ;  /* 0x000000010a007812 */ /* 0x000fe200078e3cff */
[----:B------:R-:W-:Y:S01]  /*28a80*/  IMAD R2, R9, 0x8, R22 ;  /* 0x0000000809027824 */ /* 0x000fe200078e0216 */
[----:B------:R-:W-:Y:S02]  /*28a90*/  BSSY B0, `(.L_x_3256) ;  /* 0x0000004000007945 */ /* 0x000fe40003800000 */
[----:B------:R-:W-:-:S04]  /*28aa0*/  SHF.L.U32 R0, R0, 0x1f, RZ ;  /* 0x0000001f00007819 */ /* 0x000fc800000006ff */
[----:B------:R-:W0:Y:S02]  /*28ab0*/  SYNCS.PHASECHK.TRANS64.TRYWAIT P2, [R2+URZ+0x38870], R0 ;  /* 0x03887000020075a7 */ /* 0x000e24000804017f */
[----:B0-----:R-:W-:Y:S05]  /*28ac0*/  @!P2 BRA `(.L_x_3257) ;  /* 0x000000a400e8a947 */ /* 0x001fea0003800000 */
.L_x_3589:
[----:B------:R-:W-:Y:S05]  /*28ad0*/  BSYNC B0 ;  /* 0x0000000000007941 */ /* 0x000fea0003800000 */
.L_x_3256:
[----:B------:R-:W2:Y:S02]  /*28ae0*/  LDL R3, [R1] ;  /* 0x0000000001037983 */ /* 0x000ea40000100800 */
[----:B--2---:R-:W-:-:S13]  /*28af0*/  LOP3.LUT P2, RZ, R3, 0x4, RZ, 0xc0, !PT ;  /* 0x0000000403ff7812 */ /* 0x004fda000784c0ff */
[----:B------:R-:W-:Y:S05]  /*28b00*/  @!P2 BRA `(.L_x_3258) ;  /* 0x000000000004a947 */ /* 0x000fea0003800000 */
[----:B------:R-:W-:Y:S01]  /*28b10*/  BPT.TRAP 0x1 ;  /* 0x000000040000795c */ /* 0x000fe20000300000 */
.L_x_3258:
[----:B------:R-:W-:Y:S01]  /*28b20*/  SHF.L.U32 R3, R10, 0x1f, RZ ;  /* 0x0000001f0a037819 */ /* 0x000fe200000006ff */
[----:B0-----:R-:W-:-:S03]  /*28b30*/  IMAD.SHL.U32 R0, R9, 0x8000, RZ ;  /* 0x0000800009007824 */ /* 0x001fc600078e00ff */
[----:B------:R-:W0:Y:S02]  /*28b40*/  SYNCS.PHASECHK.TRANS64.TRYWAIT P2, [R2+URZ+0x38860], R3 ;  /* 0x03886003020075a7 */ /* 0x000e24000804017f */
[----:B0-----:R-:W-:Y:S05]  /*28b50*/  @!P2 BRA `(.L_x_3259) ;  /* 0x000000a400d8a947 */ /* 0x001fea0003800000 */
.L_x_3590:
[----:B------:R-:W2:Y:S04]  /*28b60*/  LDL R4, [R1] ;  /* 0x0000000001047983 */ /* 0x000ea80000100800 */
[----:B------:R-:W3:Y:S01]  /*28b70*/  LDL R8, [R1+0x24] ;  /* 0x0000240001087983 */ /* 0x000ee20000100800 */
[----:B0-----:R-:W-:Y:S01]  /*28b80*/  LOP3.LUT R3, R0, R28, RZ, 0xfc, !PT ;  /* 0x0000001c00037212 */ /* 0x001fe200078efcff */
[----:B------:R-:W-:Y:S05]  /*28b90*/  WARPSYNC.ALL ;  /* 0x0000000000007948 */ /* 0x000fea0003800000 */
[----:B------:R-:W4:Y:S01]  /*28ba0*/  LDL R20, [R1+0x18] ;  /* 0x0000180001147983 */ /* 0x000f220000100800 */
[----:B------:R-:W-:-:S02]  /*28bb0*/  IMAD.IADD R3, R22, 0x1, R3 ;  /* 0x0000000116037824 */ /* 0x000fc400078e0203 */
[C---:B------:R-:W-:Y:S01]  /*28bc0*/  VIADD R21, R0.reuse, 0x2000 ;  /* 0x0000200000157836 */ /* 0x040fe20000000000 */
[----:B------:R-:W5:Y:S01]  /*28bd0*/  LDL R25, [R1+0x14] ;  /* 0x0000140001197983 */ /* 0x000f620000100800 */
[----:B------:R-:W-:Y:S01]  /*28be0*/  VIADD R17, R0, 0x6000 ;  /* 0x0000600000117836 */ /* 0x000fe20000000000 */
[----:B--2---:R-:W-:Y:S02]  /*28bf0*/  LOP3.LUT P2, RZ, R4, 0x4, RZ, 0xc0, !PT ;  /* 0x0000000404ff7812 */ /* 0x004fe4000784c0ff */
[----:B-1----:R3:W0:Y:S02]  /*28c00*/  LDSM.16.MT88.4 R4, [R3+0x10400] ;  /* 0x010400000304783b */ /* 0x0026240000004200 */
[----:B---3--:R-:W-:-:S05]  /*28c10*/  IADD3 R3, R22, R8, R0 ;  /* 0x0000000816037210 */ /* 0x008fca0007ffe000 */
[----:B------:R-:W1:Y:S01]  /*28c20*/  LDSM.16.MT88.4 R8, [R3+0x10400] ;  /* 0x010400000308783b */ /* 0x000e620000004200 */
[C-C-:B0-----:R-:W-:Y:S02]  /*28c30*/  PRMT R12, R4.reuse, 0x6420, R5.reuse ;  /* 0x00006420040c7816 */ /* 0x141fe40000000005 */
[----:B------:R-:W-:Y:S02]  /*28c40*/  PRMT R13, R4, 0x7531, R5 ;  /* 0x00007531040d7816 */ /* 0x000fe40000000005 */
[----:B------:R-:W-:Y:S02]  /*28c50*/  LOP3.LUT R4, R0, R29, RZ, 0xfc, !PT ;  /* 0x0000001d00047212 */ /* 0x000fe400078efcff */
[C-C-:B------:R-:W-:Y:S02]  /*28c60*/  PRMT R14, R6.reuse, 0x6420, R7.reuse ;  /* 0x00006420060e7816 */ /* 0x140fe40000000007 */
[----:B------:R-:W-:Y:S02]  /*28c70*/  PRMT R15, R6, 0x7531, R7 ;  /* 0x00007531060f7816 */ /* 0x000fe40000000007 */
[----:B------:R-:W-:-:S02]  /*28c80*/  IADD3 R4, R23, R4, RZ ;  /* 0x0000000417047210 */ /* 0x000fc40007ffe0ff */
[----:B-1----:R-:W-:-:S03]  /*28c90*/  PRMT R5, R8, 0x7531, R9 ;  /* 0x0000753108057816 */ /* 0x002fc60000000009 */
[----:B------:R0:W-:Y:S01]  /*28ca0*/  STSM.16.M88.4 [R4], R12 ;  /* 0x0000000c04007844 */ /* 0x0001e20000000200 */
[C-C-:B------:R-:W-:Y:S02]  /*28cb0*/  PRMT R6, R10.reuse, 0x6420, R11.reuse ;  /* 0x000064200a067816 */ /* 0x140fe4000000000b */
[----:B------:R-:W-:Y:S02]  /*28cc0*/  PRMT R7, R10, 0x7531, R11 ;  /* 0x000075310a077816 */ /* 0x000fe4000000000b */
[----:B0-----:R-:W-:Y:S02]  /*28cd0*/  PRMT R4, R8, 0x6420, R9 ;  /* 0x0000642008047816 */ /* 0x001fe40000000009 */
[----:B------:R-:W-:Y:S01]  /*28ce0*/  LOP3.LUT R8, R21, R29, RZ, 0xfc, !PT ;  /* 0x0000001d15087212 */ /* 0x000fe200078efcff */
[----:B------:R-:W-:-:S04]  /*28cf0*/  VIADD R12, R0, 0x4000 ;  /* 0x00004000000c7836 */ /* 0x000fc80000000000 */
[----:B------:R-:W-:-:S05]  /*28d00*/  IMAD.IADD R8, R23, 0x1, R8 ;  /* 0x0000000117087824 */ /* 0x000fca00078e0208 */
[----:B------:R0:W-:Y:S02]  /*28d10*/  STSM.16.M88.4 [R8], R4 ;  /* 0x0000000408007844 */ /* 0x0001e40000000200 */
[----:B0-----:R-:W-:-:S05]  /*28d20*/  LOP3.LUT R4, R12, R28, RZ, 0xfc, !PT ;  /* 0x0000001c0c047212 */ /* 0x001fca00078efcff */
[----:B------:R-:W-:-:S05]  /*28d30*/  IMAD.IADD R4, R22, 0x1, R4 ;  /* 0x0000000116047824 */ /* 0x000fca00078e0204 */
[----:B------:R-:W0:Y:S01]  /*28d40*/  LDSM.16.MT88.4 R8, [R4+0x10400] ;  /* 0x010400000408783b */ /* 0x000e220000004200 */
[----:B------:R-:W-:-:S05]  /*28d50*/  LOP3.LUT R12, R12, R29, RZ, 0xfc, !PT ;  /* 0x0000001d0c0c7212 */ /* 0x000fca00078efcff */
[----:B------:R-:W-:Y:S01]  /*28d60*/  IMAD.IADD R12, R23, 0x1, R12 ;  /* 0x00000001170c7824 */ /* 0x000fe200078e020c */
        /* <DEDUP_REMOVED lines=13> */
[----:B0-----:R-:W-:-:S04]  /*28e40*/  IADD3 R4, R0, 0x1000, RZ ;  /* 0x0000100000047810 */ /* 0x001fc80007ffe0ff */
[----:B------:R-:W-:-:S05]  /*28e50*/  LOP3.LUT R4, R4, R28, RZ, 0xfc, !PT ;  /* 0x0000001c04047212 */ /* 0x000fca00078efcff */
[----:B------:R-:W-:-:S05]  /*28e60*/  IMAD.IADD R4, R22, 0x1, R4 ;  /* 0x0000000116047824 */ /* 0x000fca00078e0204 */
[----:B------:R-:W0:Y:S01]  /*28e70*/  LDSM.16.MT88.4 R8, [R4+0x10400] ;  /* 0x010400000408783b */ /* 0x000e220000004200 */
[----:B----4-:R-:W-:-:S05]  /*28e80*/  IMAD.IADD R24, R20, 0x1, R0 ;  /* 0x0000000114187824 */ /* 0x010fca00078e0200 */
[C---:B------:R-:W-:Y:S02]  /*28e90*/  IADD3 R20, R23.reuse, R24, R29 ;  /* 0x0000001817147210 */ /* 0x040fe40007ffe01d */
        /* <DEDUP_REMOVED lines=25> */
[----:B------:R-:W-:Y:S01]  /*29030*/  IMAD.IADD R8, R22, 0x1, R21 ;  /* 0x0000000116087824 */ /* 0x000fe200078e0215 */
[----:B------:R-:W-:-:S02]  /*29040*/  PRMT R14, R10, 0x6420, R11 ;  /* 0x000064200a0e7816 */ /* 0x000fc4000000000b */
[----:B------:R-:W-:-:S05]  /*29050*/  PRMT R15, R10, 0x7531, R11 ;  /* 0x000075310a0f7816 */ /* 0x000fca000000000b */
        /* <DEDUP_REMOVED lines=12> */
[----:B-----5:R-:W-:Y:S01]  /*29120*/  IMAD.IADD R21, R25, 0x1, R0 ;  /* 0x0000000119157824 */ /* 0x020fe200078e0200 */
        /* <DEDUP_REMOVED lines=13> */
[----:B-1----:R-:W-:-:S04]  /*29200*/  IADD3 R4, R0, 0x3000, RZ ;  /* 0x0000300000047810 */ /* 0x002fc80007ffe0ff */
[----:B------:R-:W-:-:S05]  /*29210*/  LOP3.LUT R4, R4, R28, RZ, 0xfc, !PT ;  /* 0x0000001c04047212 */ /* 0x000fca00078efcff */
[----:B------:R-:W-:Y:S01]  /*29220*/  IMAD.IADD R4, R22, 0x1, R4 ;  /* 0x0000000116047824 */ /* 0x000fe200078e0204 */
        /* <DEDUP_REMOVED lines=43> */
.L_x_3260:
[----:B-1----:R1:W-:Y:S01]  /*294e0*/  SYNCS.ARRIVE.TRANS64.A1T0 RZ, [R2+URZ+0x38850], RZ ;  /* 0x038850ff02ff79a7 */ /* 0x0023e2000810003f */
[----:B------:R-:W-:Y:S06]  /*294f0*/  BAR.SYNC.DEFER_BLOCKING 0x2, 0x80 ;  /* 0x0082000000007b1d */ /* 0x000fec0000010000 */
[----:B------:R-:W-:Y:S05]  /*29500*/  @!P0 BRA `(.L_x_3261) ;  /* 0x0000000000048947 */ /* 0x000fea0003800000 */
[----:B------:R-:W-:Y:S01]  /*29510*/  BPT.TRAP 0x1 ;  /* 0x000000040000795c */ /* 0x000fe20000300000 */
.L_x_3261:
[----:B------:R-:W2:Y:S01]  /*29520*/  LDL R0, [R1+0x10] ;  /* 0x0000100001007983 */ /* 0x000ea20000100800 */
[----:B-1----:R-:W-:Y:S02]  /*29530*/  VIADD R2, R2, 0x38880 ;  /* 0x0003888002027836 */ /* 0x002fe40000000000 */
[----:B------:R-:W-:Y:S02]  /*29540*/  IMAD.MOV.U32 R9, RZ, RZ, R30 ;  /* 0x000000ffff097224 */ /* 0x000fe400078e001e */
[----:B------:R-:W-:Y:S01]  /*29550*/  IMAD.MOV.U32 R10, RZ, RZ, R34 ;  /* 0x000000ffff0a7224 */ /* 0x000fe200078e0022 */
[----:B--2---:R-:W-:-:S04]  /*29560*/  PRMT R2, R0, 0x654, R2 ;  /* 0x0000065400027816 */ /* 0x004fc80000000002 */
[----:B------:R1:W-:Y:S01]  /*29570*/  SYNCS.ARRIVE.TRANS64.RED.A1T0 RZ, [R2+URZ], RZ ;  /* 0x000000ff02ff79a7 */ /* 0x0003e2000810043f */
[----:B------:R-:W-:Y:S05]  /*29580*/  @P1 BRA `(.L_x_3262) ;  /* 0xffffffe4007c1947 */ /* 0x000fea000383ffff */
.L_x_3242:
[----:B------:R-:W1:Y:S01]  /*29590*/  S2R R0, SR_TID.X ;  /* 0x0000000000007919 */ /* 0x000e620000002100 */
[----:B------:R-:W-:Y:S01]  /*295a0*/  BSSY B0, `(.L_x_3263) ;  /* 0x0000012000007945 */ /* 0x000fe20003800000 */
[----:B-1----:R-:W-:Y:S02]  /*295b0*/  LOP3.LUT R2, R0, 0x7f, RZ, 0xc0, !PT ;  /* 0x0000007f00027812 */ /* 0x002fe400078ec0ff */
[----:B------:R-:W-:Y:S02]  /*295c0*/  MOV R0, UR38 ;  /* 0x0000002600007c02 */ /* 0x000fe40008000f00 */
[----:B------:R-:W-:Y:S02]  /*295d0*/  ISETP.NE.AND P1, PT, R2, RZ, PT ;  /* 0x000000ff0200720c */ /* 0x000fe40003f25270 */
[----:B------:R-:W-:-:S11]  /*295e0*/  ISETP.NE.AND P0, PT, R0, 0x3, PT ;  /* 0x000000030000780c */ /* 0x000fd60003f05270 */
        /* <DEDUP_REMOVED lines=13> */
.L_x_3264:
[----:B------:R-:W-:Y:S05]  /*296c0*/  BSYNC B0 ;  /* 0x0000000000007941 */ /* 0x000fea0003800000 */
.L_x_3263:
[----:B------:R-:W-:Y:S05]  /*296d0*/  @!P0 BRA `(.L_x_3265) ;  /* 0x0000000000048947 */ /* 0x000fea0003800000 */
[----:B------:R-:W-:Y:S01]  /*296e0*/  BPT.TRAP 0x1 ;  /* 0x000000040000795c */ /* 0x000fe20000300000 */
.L_x_3265:
[----:B0-----:R-:W-:Y:S01]  /*296f0*/  LOP3.LUT R3, R34, 0x1, RZ, 0x3c, !PT ;  /* 0x0000000122037812 */ /* 0x001fe200078e3cff */
[----:B------:R-:W-:Y:S01]  /*29700*/  IMAD R0, R30, 0x8, R22 ;  /* 0x000000081e007824 */ /* 0x000fe200078e0216 */
[----:B------:R-:W-:Y:S02]  /*29710*/  BSSY B0, `(.L_x_3266) ;  /* 0x0000004000007945 */ /* 0x000fe40003800000 */
[----:B------:R-:W-:-:S04]  /*29720*/  SHF.L.U32 R3, R3, 0x1f, RZ ;  /* 0x0000001f03037819 */ /* 0x000fc800000006ff */
[----:B------:R-:W0:Y:S02]  /*29730*/  SYNCS.PHASECHK.TRANS64.TRYWAIT P1, [R0+URZ+0x38870], R3 ;  /* 0x03887003000075a7 */ /* 0x000e24000802017f */
[----:B0-----:R-:W-:Y:S05]  /*29740*/  @!P1 BRA `(.L_x_3267) ;  /* 0x0000009800f09947 */ /* 0x001fea0003800000 */
.L_x_3591:
[----:B------:R-:W-:Y:S05]  /*29750*/  BSYNC B0 ;  /* 0x0000000000007941 */ /* 0x000fea0003800000 */
.L_x_3266:
[----:B------:R-:W2:Y:S02]  /*29760*/  LDL R2, [R1] ;  /* 0x0000000001027983 */ /* 0x000ea40000100800 */
[----:B--2---:R-:W-:-:S13]  /*29770*/  LOP3.LUT P1, RZ, R2, 0x4, RZ, 0xc0, !PT ;  /* 0x0000000402ff7812 */ /* 0x004fda000782c0ff */
[----:B------:R-:W-:Y:S05]  /*29780*/  @!P1 BRA `(.L_x_3268) ;  /* 0x0000000000049947 */ /* 0x000fea0003800000 */
[----:B------:R-:W-:Y:S01]  /*29790*/  BPT.TRAP 0x1 ;  /* 0x000000040000795c */ /* 0x000fe20000300000 */
.L_x_3268:
[----:B0-----:R-:W-:-:S04]  /*297a0*/  SHF.L.U32 R3, R34, 0x1f, RZ ;  /* 0x0000001f22037819 */ /* 0x001fc800000006ff */
[----:B------:R-:W0:Y:S02]  /*297b0*/  SYNCS.PHASECHK.TRANS64.TRYWAIT P1, [R0+URZ+0x38860], R3 ;  /* 0x03886003000075a7 */ /* 0x000e24000802017f */
[----:B0-----:R-:W-:Y:S05]  /*297c0*/  @!P1 BRA `(.L_x_3269) ;  /* 0x0000009800e49947 */ /* 0x001fea0003800000 */
.L_x_3592:
[----:B------:R-:W2:Y:S04]  /*297d0*/  LDL R2, [R1+0x24] ;  /* 0x0000240001027983 */ /* 0x000ea80000100800 */
[----:B------:R-:W3:Y:S04]  /*297e0*/  LDL R4, [R1] ;  /* 0x0000000001047983 */ /* 0x000ee80000100800 */
[----:B------:R-:W4:Y:S01]  /*297f0*/  LDL R25, [R1+0x18] ;  /* 0x0000180001197983 */ /* 0x000f220000100800 */
[----:B------:R-:W-:Y:S01]  /*29800*/  IMAD.SHL.U32 R18, R30, 0x8000, RZ ;  /* 0x000080001e127824 */ /* 0x000fe200078e00ff */
[----:B------:R-:W-:Y:S05]  /*29810*/  WARPSYNC.ALL ;  /* 0x0000000000007948 */ /* 0x000fea0003800000 */
[----:B0-----:R-:W-:Y:S01]  /*29820*/  LOP3.LUT R3, R18, R28, RZ, 0xfc, !PT ;  /* 0x0000001c12037212 */ /* 0x001fe200078efcff */
[----:B------:R-:W5:Y:S04]  /*29830*/  LDL R31, [R1+0x1c] ;  /* 0x00001c00011f7983 */ /* 0x000f680000100800 */
[----:B------:R-:W-:-:S06]  /*29840*/  IMAD.IADD R9, R22, 0x1, R3 ;  /* 0x0000000116097824 */ /* 0x000fcc00078e0203 */
[----:B------:R-:W0:Y:S01]  /*29850*/  LDSM.16.MT88.4 R8, [R9+0x10400] ;  /* 0x010400000908783b */ /* 0x000e220000004200 */
[C---:B------:R-:W-:Y:S01]  /*29860*/  LOP3.LUT R3, R18.reuse, R29, RZ, 0xfc, !PT ;  /* 0x0000001d12037212 */ /* 0x040fe200078efcff */
[----:B------:R-:W-:-:S04]  /*29870*/  VIADD R20, R18, 0x2000 ;  /* 0x0000200012147836 */ /* 0x000fc80000000000 */
[----:B------:R-:W-:Y:S01]  /*29880*/  IMAD.IADD R3, R23, 0x1, R3 ;  /* 0x0000000117037824 */ /* 0x000fe200078e0203 */
[C-C-:B0-----:R-:W-:Y:S02]  /*29890*/  PRMT R12, R8.reuse, 0x6420, R9.reuse ;  /* 0x00006420080c7816 */ /* 0x141fe40000000009 */
[----:B------:R-:W-:Y:S02]  /*298a0*/  PRMT R13, R8, 0x7531, R9 ;  /* 0x00007531080d7816 */ /* 0x000fe40000000009 */
[C-C-:B------:R-:W-:Y:S02]  /*298b0*/  PRMT R14, R10.reuse, 0x6420, R11.reuse ;  /* 0x000064200a0e7816 */ /* 0x140fe4000000000b */
[----:B------:R-:W-:Y:S02]  /*298c0*/  PRMT R15, R10, 0x7531, R11 ;  /* 0x000075310a0f7816 */ /* 0x000fe4000000000b */
[----:B--2---:R-:W-:Y:S02]  /*298d0*/  IADD3 R2, R22, R2, R18 ;  /* 0x0000000216027210 */ /* 0x004fe40007ffe012 */
[----:B---3--:R-:W-:-:S03]  /*298e0*/  LOP3.LUT P1, RZ, R4, 0x4, RZ, 0xc0, !PT ;  /* 0x0000000404ff7812 */ /* 0x008fc6000782c0ff */
[----:B------:R-:W0:Y:S04]  /*298f0*/  LDSM.16.MT88.4 R4, [R2+0x10400] ;  /* 0x010400000204783b */ /* 0x000e280000004200 */
[----:B------:R1:W-:Y:S02]  /*29900*/  STSM.16.M88.4 [R3], R12 ;  /* 0x0000000c03007844 */ /* 0x0003e40000000200 */
[----:B-1----:R-:W-:Y:S01]  /*29910*/  VIADD R3, R18, 0x4000 ;  /* 0x0000400012037836 */ /* 0x002fe20000000000 */
[C-C-:B0-----:R-:W-:Y:S02]  /*29920*/  PRMT R8, R4.reuse, 0x6420, R5.reuse ;  /* 0x0000642004087816 */ /* 0x141fe40000000005 */
[----:B------:R-:W-:Y:S02]  /*29930*/  PRMT R9, R4, 0x7531, R5 ;  /* 0x0000753104097816 */ /* 0x000fe40000000005 */
[----:B------:R-:W-:-:S02]  /*29940*/  LOP3.LUT R4, R20, R29, RZ, 0xfc, !PT ;  /* 0x0000001d14047212 */ /* 0x000fc400078efcff */
[----:B------:R-:W-:Y:S02]  /*29950*/  LOP3.LUT R5, R3, R28, RZ, 0xfc, !PT ;  /* 0x0000001c03057212 */ /* 0x000fe400078efcff */
[C-C-:B------:R-:W-:Y:S01]  /*29960*/  PRMT R10, R6.reuse, 0x6420, R7.reuse ;  /* 0x00006420060a7816 */ /* 0x140fe20000000007 */
[----:B------:R-:W-:Y:S01]  /*29970*/  IMAD.IADD R17, R23, 0x1, R4 ;  /* 0x0000000117117824 */ /* 0x000fe200078e0204 */
[----:B------:R-:W-:Y:S02]  /*29980*/  PRMT R11, R6, 0x7531, R7 ;  /* 0x00007531060b7816 */ /* 0x000fe40000000007 */
[----:B------:R-:W-:-:S03]  /*29990*/  IADD3 R21, R22, R5, RZ ;  /* 0x0000000516157210 */ /* 0x000fc60007ffe0ff */
        /* <DEDUP_REMOVED lines=8> */
[----:B------:R-:W-:Y:S02]  /*29a20*/  IMAD.IADD R3, R23, 0x1, R3 ;  /* 0x0000000117037824 */ /* 0x000fe400078e0203 */
[----:B------:R-:W-:-:S03]  /*29a30*/  VIADD R21, R18, 0x6000 ;  /* 0x0000600012157836 */ /* 0x000fc60000000000 */
        /* <DEDUP_REMOVED lines=16> */
[----:B------:R-:W0:Y:S01]  /*29b40*/  LDSM.16.MT88.4 R4, [R2+0x11400] ;  /* 0x011400000204783b */ /* 0x000e220000004200 */
[----:B----4-:R-:W-:-:S05]  /*29b50*/  IMAD.IADD R3, R25, 0x1, R18 ;  /* 0x0000000119037824 */ /* 0x010fca00078e0212 */
        /* <DEDUP_REMOVED lines=16> */
[----:B------:R-:W0:Y:S04]  /*29c60*/  LDSM.16.MT88.4 R4, [R2+0x15400] ;  /* 0x015400000204783b */ /* 0x000e280000004200 */
[----:B------:R1:W-:Y:S04]  /*29c70*/  STSM.16.M88.4 [R17+0x4000], R12 ;  /* 0x0040000c11007844 */ /* 0x0003e80000000200 */
[----:B-1----:R-:W2:Y:S01]  /*29c80*/  LDL R17, [R1+0x14] ;  /* 0x0000140001117983 */ /* 0x002ea20000100800 */
[----:B0-----:R-:W-:-:S02]  /*29c90*/  PRMT R8, R4, 0x6420, R5 ;  /* 0x0000642004087816 */ /* 0x001fc40000000005 */
[----:B------:R-:W-:Y:S02]  /*29ca0*/  PRMT R9, R4, 0x7531, R5 ;  /* 0x0000753104097816 */ /* 0x000fe40000000005 */
[----:B------:R-:W-:Y:S02]  /*29cb0*/  LOP3.LUT R5, R20, R28, RZ, 0xfc, !PT ;  /* 0x0000001c14057212 */ /* 0x000fe400078efcff */
[C-C-:B------:R-:W-:Y:S02]  /*29cc0*/  PRMT R10, R6.reuse, 0x6420, R7.reuse ;  /* 0x00006420060a7816 */ /* 0x140fe40000000007 */
[----:B------:R-:W-:Y:S01]  /*29cd0*/  PRMT R11, R6, 0x7531, R7 ;  /* 0x00007531060b7816 */ /* 0x000fe20000000007 */
[----:B------:R-:W-:-:S04]  /*29ce0*/  IMAD.IADD R20, R22, 0x1, R5 ;  /* 0x0000000116147824 */ /* 0x000fc800078e0205 */
[----:B------:R-:W-:Y:S04]  /*29cf0*/  STSM.16.M88.4 [R3+0x4000], R8 ;  /* 0x0040000803007844 */ /* 0x000fe80000000200 */
[----:B------:R-:W0:Y:S01]  /*29d00*/  LDSM.16.MT88.4 R4, [R20+0x10400] ;  /* 0x010400001404783b */ /* 0x000e220000004200 */
[----:B------:R-:W-:Y:S02]  /*29d10*/  LOP3.LUT R21, R21, R28, RZ, 0xfc, !PT ;  /* 0x0000001c15157212 */ /* 0x000fe400078efcff */
[C-C-:B0-----:R-:W-:Y:S02]  /*29d20*/  PRMT R24, R4.reuse, 0x6420, R5.reuse ;  /* 0x0000642004187816 */ /* 0x141fe40000000005 */
[----:B------:R-:W-:Y:S02]  /*29d30*/  PRMT R25, R4, 0x7531, R5 ;  /* 0x0000753104197816 */ /* 0x000fe40000000005 */
[----:B------:R-:W-:-:S02]  /*29d40*/  PRMT R26, R6, 0x6420, R7 ;  /* 0x00006420061a7816 */ /* 0x000fc40000000007 */
[----:B------:R-:W-:Y:S02]  /*29d50*/  PRMT R27, R6, 0x7531, R7 ;  /* 0x00007531061b7816 */ /* 0x000fe40000000007 */
[----:B------:R-:W0:Y:S01]  /*29d60*/  LDSM.16.MT88.4 R4, [R2+0x12400] ;  /* 0x012400000204783b */ /* 0x000e220000004200 */
[----:B------:R-:W-:Y:S01]  /*29d70*/  IMAD.IADD R21, R22, 0x1, R21 ;  /* 0x0000000116157824 */ /* 0x000fe200078e0215 */
[C-C-:B0-----:R-:W-:Y:S02]  /*29d80*/  PRMT R8, R4.reuse, 0x6420, R5.reuse ;  /* 0x0000642004087816 */ /* 0x141fe40000000005 */
[----:B------:R-:W-:Y:S02]  /*29d90*/  PRMT R9, R4, 0x7531, R5 ;  /* 0x0000753104097816 */ /* 0x000fe40000000005 */
[C-C-:B------:R-:W-:Y:S02]  /*29da0*/  PRMT R10, R6.reuse, 0x6420, R7.reuse ;  /* 0x00006420060a7816 */ /* 0x140fe40000000007 */
[----:B------:R-:W-:Y:S01]  /*29db0*/  PRMT R11, R6, 0x7531, R7 ;  /* 0x00007531060b7816 */ /* 0x000fe20000000007 */
[----:B--2---:R-:W-:-:S05]  /*29dc0*/  IMAD.IADD R3, R17, 0x1, R18 ;  /* 0x0000000111037824 */ /* 0x004fca00078e0212 */
        /* <DEDUP_REMOVED lines=14> */
[----:B------:R-:W-:-:S04]  /*29eb0*/  PRMT R10, R6, 0x6420, R7 ;  /* 0x00006420060a7816 */ /* 0x000fc80000000007 */
[----:B------:R-:W-:Y:S02]  /*29ec0*/  LOP3.LUT R5, R5, R28, RZ, 0xfc, !PT ;  /* 0x0000001c05057212 */ /* 0x000fe400078efcff */
[----:B------:R-:W-:-:S03]  /*29ed0*/  PRMT R11, R6, 0x7531, R7 ;  /* 0x00007531060b7816 */ /* 0x000fc60000000007 */
[----:B------:R-:W-:Y:S02]  /*29ee0*/  IMAD.IADD R21, R22, 0x1, R5 ;  /* 0x0000000116157824 */ /* 0x000fe400078e0205 */
[----:B------:R-:W-:Y:S04]  /*29ef0*/  STSM.16.M88.4 [R3+0x4000], R8 ;  /* 0x0040000803007844 */ /* 0x000fe80000000200 */
[----:B------:R-:W0:Y:S02]  /*29f00*/  LDSM.16.MT88.4 R4, [R21+0x10400] ;  /* 0x010400001504783b */ /* 0x000e240000004200 */
[C-C-:B0-----:R-:W-:Y:S02]  /*29f10*/  PRMT R12, R4.reuse, 0x6420, R5.reuse ;  /* 0x00006420040c7816 */ /* 0x141fe40000000005 */
[----:B------:R-:W-:-:S02]  /*29f20*/  PRMT R13, R4, 0x7531, R5 ;  /* 0x00007531040d7816 */ /* 0x000fc40000000005 */
[C-C-:B------:R-:W-:Y:S02]  /*29f30*/  PRMT R14, R6.reuse, 0x6420, R7.reuse ;  /* 0x00006420060e7816 */ /* 0x140fe40000000007 */
[----:B------:R-:W-:Y:S02]  /*29f40*/  PRMT R15, R6, 0x7531, R7 ;  /* 0x00007531060f7816 */ /* 0x000fe40000000007 */
[----:B------:R-:W0:Y:S01]  /*29f50*/  LDSM.16.MT88.4 R4, [R2+0x13400] ;  /* 0x013400000204783b */ /* 0x000e220000004200 */
[----:B-----5:R-:W-:-:S05]  /*29f60*/  IMAD.IADD R20, R31, 0x1, R18 ;  /* 0x000000011f147824 */ /* 0x020fca00078e0212 */
        /* <DEDUP_REMOVED lines=31> */
.L_x_3270:
[----:B-1----:R1:W-:Y:S01]  /*2a160*/  SYNCS.ARRIVE.TRANS64.A1T0 RZ, [R0+URZ+0x38850], RZ ;  /* 0x038850ff00ff79a7 */ /* 0x0023e2000810003f */
[----:B------:R-:W-:Y:S06]  /*2a170*/  BAR.SYNC.DEFER_BLOCKING 0x2, 0x80 ;  /* 0x0082000000007b1d */ /* 0x000fec0000010000 */
[----:B------:R-:W-:Y:S05]  /*2a180*/  @!P0 BRA `(.L_x_3271) ;  /* 0x0000000000048947 */ /* 0x000fea0003800000 */
[----:B------:R-:W-:Y:S01]  /*2a190*/  BPT.TRAP 0x1 ;  /* 0x000000040000795c */ /* 0x000fe20000300000 */
.L_x_3271:
[----:B------:R-:W2:Y:S01]  /*2a1a0*/  LDL R2, [R1+0x10] ;  /* 0x0000100001027983 */ /* 0x000ea20000100800 */
[----:B-1----:R-:W-:Y:S02]  /*2a1b0*/  VIADD R0, R0, 0x38880 ;  /* 0x0003888000007836 */ /* 0x002fe40000000000 */
[----:B------:R-:W-:-:S05]  /*2a1c0*/  VIADD R30, R30, 0x1 ;  /* 0x000000011e1e7836 */ /* 0x000fca0000000000 */
[----:B------:R-:W-:-:S04]  /*2a1d0*/  ISETP.NE.AND P0, PT, R30, 0x2, PT ;  /* 0x000000021e00780c */ /* 0x000fc80003f05270 */
[----:B0-----:R-:W-:Y:S02]  /*2a1e0*/  SEL R3, RZ, 0x1, P0 ;  /* 0x00000001ff037807 */ /* 0x001fe40000000000 */
[----:B------:R-:W-:Y:S02]  /*2a1f0*/  SEL R30, R30, RZ, P0 ;  /* 0x000000ff1e1e7207 */ /* 0x000fe40000000000 */
[----:B------:R-:W-:Y:S02]  /*2a200*/  LOP3.LUT R34, R34, R3, RZ, 0x3c, !PT ;  /* 0x0000000322227212 */ /* 0x000fe400078e3cff */
[----:B--2---:R-:W-:-:S04]  /*2a210*/  PRMT R0, R2, 0x654, R0 ;  /* 0x0000065402007816 */ /* 0x004fc80000000000 */
[----:B------:R0:W-:Y:S03]  /*2a220*/  SYNCS.ARRIVE.TRANS64.RED.A1T0 RZ, [R0+URZ], RZ ;  /* 0x000000ff00ff79a7 */ /* 0x0001e6000810043f */
.L_x_3212:
[----:B0-----:R-:W3:Y:S02]  /*2a230*/  LDL R0, [R1] ;  /* 0x0000000001007983 */ /* 0x001ee40000100800 */
[----:B---3--:R-:W-:-:S13]  /*2a240*/  LOP3.LUT P0, RZ, R0, 0x80, RZ, 0xc0, !PT ;  /* 0x0000008000ff7812 */ /* 0x008fda000780c0ff */
[----:B------:R-:W-:Y:S05]  /*2a250*/  @!P0 BRA `(.L_x_3272) ;  /* 0x0000000000288947 */ /* 0x000fea0003800000 */
[----:B------:R-:W-:Y:S05]  /*2a260*/  WARPSYNC.ALL ;  /* 0x0000000000007948 */ /* 0x000fea0003800000 */
[----:B------:R-:W0:Y:S08]  /*2a270*/  S2UR UR4, SR_CgaCtaId ;  /* 0x00000000000479c3 */ /* 0x000e300000008800 */
[----:B------:R-:W-:Y:S01]  /*2a280*/  BAR.SYNC.DEFER_BLOCKING 0x5, 0x180 ;  /* 0x0146000000007b1d */ /* 0x000fe20000010000 */
[----:B--2---:R-:W-:Y:S01]  /*2a290*/  MOV R22, 0x400 ;  /* 0x0000040000167802 */ /* 0x004fe20000000f00 */
[----:B0-----:R-:W-:-:S05]  /*2a2a0*/  IMAD.U32 R0, RZ, RZ, UR4 ;  /* 0x00000004ff007e24 */ /* 0x001fca000f8e00ff */
[----:B------:R-:W-:Y:S01]  /*2a2b0*/  LEA R22, R0, R22, 0x18 ;  /* 0x0000001600167211 */ /* 0x000fe200078ec0ff */
[----:B------:R3:W-:Y:S04]  /*2a2c0*/  STL [R1+0x10], R0 ;  /* 0x0000100001007387 */ /* 0x0007e80000100800 */
[----:B------:R3:W4:Y:S01]  /*2a2d0*/  LDS.128 R16, [R22+0x388d0] ;  /* 0x0388d00016107984 */ /* 0x0007220000000c00 */
[----:B------:R-:W-:Y:S06]  /*2a2e0*/  BAR.ARV 0x4, 0x180 ;  /* 0x0106000000007b1d */ /* 0x000fec0000002000 */
[----:B------:R-:W-:Y:S05]  /*2a2f0*/  BRA `(.L_x_3273) ;  /* 0x0000000800d47947 */ /* 0x000fea0003800000 */
.L_x_3272:
[----:B------:R-:W0:Y:S01]  /*2a300*/  S2R R0, SR_TID.X ;  /* 0x0000000000007919 */ /* 0x000e220000002100 */
[----:B------:R-:W-:Y:S01]  /*2a310*/  UMOV UR4, 0xffffffff ;  /* 0xffffffff00047882 */ /* 0x000fe20000000000 */
[----:B0-----:R-:W-:-:S04]  /*2a320*/  LOP3.LUT R7, R0, 0x1f, RZ, 0xc0, !PT ;  /* 0x0000001f00077812 */ /* 0x001fc800078ec0ff */
[----:B------:R-:W-:Y:S01]  /*2a330*/  ISETP.NE.AND P0, PT, R7, 0x1f, PT ;  /* 0x0000001f0700780c */ /* 0x000fe20003f05270 */
[----:B------:R-:W-:-:S12]  /*2a340*/  BRA.DIV UR4, `(.L_x_3274) ;  /* 0x0000009204187947 */ /* 0x000fd8000b800000 */
[----:B--2---:R-:W-:Y:S01]  /*2a350*/  IMAD.IADD R5, R19, 0x1, R7 ;  /* 0x0000000113057824 */ /* 0x004fe200078e0207 */
        /* <DEDUP_REMOVED lines=11> */
[----:B0-----:R-:W-:Y:S02]  /*2a410*/  IMAD.MOV.U32 R2, RZ, RZ, RZ ;  /* 0x000000ffff027224 */ /* 0x001fe400078e00ff */
[----:B--2---:R-:W-:Y:S01]  /*2a420*/  @!P1 IMAD.MOV.U32 R2, RZ, RZ, R3 ;  /* 0x000000ffff029224 */ /* 0x004fe200078e0003 */
[----:B------:R-:W-:-:S04]  /*2a430*/  ISETP.NE.AND P1, PT, R7, RZ, PT ;  /* 0x000000ff0700720c */ /* 0x000fc80003f25270 */
        /* <DEDUP_REMOVED lines=15> */
[----:B------:R0:W2:Y:S02]  /*2a530*/  SHFL.IDX PT, R14, R3, 0x1f, 0x1f ;  /* 0x03e01f00030e7f89 */ /* 0x0000a400000e0000 */
.L_x_3602:
[----:B------:R-:W-:Y:S02]  /*2a540*/  ULDC UR4, c[0x0][0xc38] ;  /* 0x00030e0000047ab9 */ /* 0x000fe40000000800 */
[----:B------:R-:W-:-:S04]  /*2a550*/  IMAD.U32 R4, RZ, RZ, UR4 ;  /* 0x00000004ff047e24 */ /* 0x000fc8000f8e00ff */
[----:B--2---:R-:W-:-:S04]  /*2a560*/  IMAD R5, R14, R4, RZ ;  /* 0x000000040e057224 */ /* 0x004fc800078e02ff */
[----:B------:R-:W-:-:S05]  /*2a570*/  IMAD.IADD R16, R16, 0x1, R5 ;  /* 0x0000000110107824 */ /* 0x000fca00078e0205 */
[----:B------:R-:W-:-:S13]  /*2a580*/  ISETP.GT.AND P6, PT, R16, R0, PT ;  /* 0x000000001000720c */ /* 0x000fda0003fc4270 */
[----:B------:R-:W-:Y:S05]  /*2a590*/  @P6 BRA `(.L_x_3275) ;  /* 0x00000000009c6947 */ /* 0x000fea0003800000 */
.L_x_3280:
[----:B------:R-:W2:Y:S01]  /*2a5a0*/  LDC R4, c[0x0][0xc3c] ;  /* 0x00030f00ff047b82 */ /* 0x000ea20000000800 */
[----:B------:R-:W-:-:S05]  /*2a5b0*/  VIADD R19, R19, 0x1f ;  /* 0x0000001f13137836 */ /* 0x000fca0000000000 */
[----:B--2---:R-:W-:-:S13]  /*2a5c0*/  ISETP.GE.AND P6, PT, R19, R4, PT ;  /* 0x000000041300720c */ /* 0x004fda0003fc6270 */
[----:B------:R-:W-:Y:S05]  /*2a5d0*/  @P6 BRA `(.L_x_3276) ;  /* 0x0000000400d06947 */ /* 0x000fea0003800000 */
[----:B------:R-:W2:Y:S01]  /*2a5e0*/  S2R R2, SR_TID.X ;  /* 0x0000000000027919 */ /* 0x000ea20000002100 */
[----:B------:R-:W-:Y:S01]  /*2a5f0*/  BSSY B0, `(.L_x_3277) ;  /* 0x0000009000007945 */ /* 0x000fe20003800000 */
[----:B--2---:R-:W-:-:S05]  /*2a600*/  LOP3.LUT R2, R2, 0x1f, RZ, 0xc0, !PT ;  /* 0x0000001f02027812 */ /* 0x004fca00078ec0ff */
[----:B------:R-:W-:Y:S01]  /*2a610*/  IMAD.IADD R5, R19, 0x1, R2 ;  /* 0x0000000113057824 */ /* 0x000fe200078e0202 */
[----:B------:R-:W-:-:S04]  /*2a620*/  MOV R2, RZ ;  /* 0x000000ff00027202 */ /* 0x000fc80000000f00 */
[----:B------:R-:W-:-:S13]  /*2a630*/  ISETP.GE.OR P6, PT, R5, R4, !P0 ;  /* 0x000000040500720c */ /* 0x000fda00047c6670 */
[----:B------:R-:W-:Y:S05]  /*2a640*/  @P6 BRA `(.L_x_3278) ;  /* 0x00000000000c6947 */ /* 0x000fea0003800000 */
[----:B0-----:R-:W0:Y:S02]  /*2a650*/  LDC.64 R2, c[0x0][0xc80] ;  /* 0x00032000ff027b82 */ /* 0x001e240000000a00 */
[----:B0-----:R-:W-:-:S06]  /*2a660*/  IMAD.WIDE R2, R5, 0x4, R2 ;  /* 0x0000000405027825 */ /* 0x001fcc00078e0202 */
[----:B------:R2:W5:Y:S02]  /*2a670*/  LDG.E R2, desc[UR36][R2.64] ;  /* 0x0000002402027981 */ /* 0x000564000c1e1900 */
.L_x_3278:
[----:B------:R-:W-:Y:S05]  /*2a680*/  BSYNC B0 ;  /* 0x0000000000007941 */ /* 0x000fea0003800000 */
.L_x_3277:
[----:B------:R-:W-:-:S03]  /*2a690*/  UMOV UR4, 0xffffffff ;  /* 0xffffffff00047882 */ /* 0x000fc60000000000 */
[----:B------:R-:W-:Y:S05]  /*2a6a0*/  BRA.DIV UR4, `(.L_x_3279) ;  /* 0x0000009204647947 */ /* 0x000fea000b800000 */
[----:B-----5:R-:W3:Y:S02]  /*2a6b0*/  SHFL.UP PT, R14, R2, 0x1, RZ ;  /* 0x04200000020e7989 */ /* 0x020ee400000e00ff */
[----:B---3--:R-:W-:-:S05]  /*2a6c0*/  SEL R13, R14, RZ, P1 ;  /* 0x000000ff0e0d7207 */ /* 0x008fca0000800000 */
[----:B------:R-:W-:-:S05]  /*2a6d0*/  IMAD.IADD R13, R2, 0x1, R13 ;  /* 0x00000001020d7824 */ /* 0x000fca00078e020d */
[----:B------:R-:W3:Y:S02]  /*2a6e0*/  SHFL.UP PT, R14, R13, 0x2, RZ ;  /* 0x044000000d0e7989 */ /* 0x000ee400000e00ff */
[----:B---3--:R-:W-:-:S05]  /*2a6f0*/  SEL R14, R14, RZ, P2 ;  /* 0x000000ff0e0e7207 */ /* 0x008fca0001000000 */
[----:B0-2---:R-:W-:-:S05]  /*2a700*/  IMAD.IADD R3, R13, 0x1, R14 ;  /* 0x000000010d037824 */ /* 0x005fca00078e020e */
        /* <DEDUP_REMOVED lines=10> */
.L_x_3610:
[----:B------:R-:W-:Y:S02]  /*2a7b0*/  ULDC UR4, c[0x0][0xc38] ;  /* 0x00030e0000047ab9 */ /* 0x000fe40000000800 */
[----:B------:R-:W-:-:S04]  /*2a7c0*/  IMAD.U32 R4, RZ, RZ, UR4 ;  /* 0x00000004ff047e24 */ /* 0x000fc8000f8e00ff */
[----:B--2---:R-:W-:-:S04]  /*2a7d0*/  IMAD R5, R14, R4, RZ ;  /* 0x000000040e057224 */ /* 0x004fc800078e02ff */
[----:B------:R-:W-:-:S05]  /*2a7e0*/  IMAD.IADD R16, R5, 0x1, R16 ;  /* 0x0000000105107824 */ /* 0x000fca00078e0210 */
[----:B------:R-:W-:-:S13]  /*2a7f0*/  ISETP.GT.AND P6, PT, R16, R0, PT ;  /* 0x000000001000720c */ /* 0x000fda0003fc4270 */
[----:B------:R-:W-:Y:S05]  /*2a800*/  @!P6 BRA `(.L_x_3280) ;  /* 0xfffffffc0064e947 */ /* 0x000fea000383ffff */
.L_x_3275:
[----:B------:R-:W-:Y:S01]  /*2a810*/  IADD3 R16, -R5, R16, RZ ;  /* 0x0000001005107210 */ /* 0x000fe20007ffe1ff */
[----:B------:R-:W-:-:S04]  /*2a820*/  UMOV UR4, 0xffffffff ;  /* 0xffffffff00047882 */ /* 0x000fc80000000000 */
[----:B------:R-:W-:-:S05]  /*2a830*/  IMAD R5, R3, R4, R16 ;  /* 0x0000000403057224 */ /* 0x000fca00078e0210 */
[----:B------:R-:W-:Y:S01]  /*2a840*/  ISETP.GT.AND P6, PT, R5, R0, PT ;  /* 0x000000000500720c */ /* 0x000fe20003fc4270 */
[----:B------:R-:W-:-:S12]  /*2a850*/  BRA.DIV UR4, `(.L_x_3281) ;  /* 0x0000009204b47947 */ /* 0x000fd8000b800000 */
[----:B------:R-:W-:-:S04]  /*2a860*/  VOTE.ANY R6, PT, !P6 ;  /* 0x0000000000067806 */ /* 0x000fc800070e0100 */
[----:B------:R-:W2:Y:S02]  /*2a870*/  POPC R5, R6 ;  /* 0x0000000600057309 */ /* 0x000ea40000000000 */
[----:B--2---:R2:W3:Y:S02]  /*2a880*/  SHFL.IDX PT, R17, R2, R5, 0x1f ;  /* 0x00001f0502117589 */ /* 0x0044e400000e0000 */
.L_x_3614:
[----:B------:R-:W-:Y:S01]  /*2a890*/  ISETP.NE.AND P0, PT, R6, RZ, PT ;  /* 0x000000ff0600720c */ /* 0x000fe20003f05270 */
[----:B------:R-:W-:-:S12]  /*2a8a0*/  IMAD.MOV.U32 R6, RZ, RZ, RZ ;  /* 0x000000ffff067224 */ /* 0x000fd800078e00ff */
[----:B------:R-:W-:Y:S05]  /*2a8b0*/  @!P0 BRA `(.L_x_3282) ;  /* 0x0000000000108947 */ /* 0x000fea0003800000 */
[----:B------:R-:W-:Y:S01]  /*2a8c0*/  UMOV UR4, 0xffffffff ;  /* 0xffffffff00047882 */ /* 0x000fe20000000000 */
[----:B------:R-:W-:Y:S02]  /*2a8d0*/  VIADD R12, R5, 0xffffffff ;  /* 0xffffffff050c7836 */ /* 0x000fe40000000000 */
[----:B------:R-:W-:Y:S05]  /*2a8e0*/  BRA.DIV UR4, `(.L_x_3283) ;  /* 0x0000009204d87947 */ /* 0x000fea000b800000 */
[----:B------:R4:W0:Y:S02]  /*2a8f0*/  SHFL.IDX PT, R6, R3, R12, 0x1f ;  /* 0x00001f0c03067589 */ /* 0x00082400000e0000 */
.L_x_3282:
[----:B0-2-4-:R-:W0:Y:S01]  /*2a900*/  LDC.64 R2, c[0x0][0xc90] ;  /* 0x00032400ff027b82 */ /* 0x015e220000000a00 */
[----:B------:R-:W-:-:S04]  /*2a910*/  IMAD.IADD R19, R5, 0x1, R19 ;  /* 0x0000000105137824 */ /* 0x000fc800078e0213 */
[----:B0-----:R-:W-:-:S05]  /*2a920*/  IMAD.WIDE R2, R19, 0x4, R2 ;  /* 0x0000000413027825 */ /* 0x001fca00078e0202 */
[----:B------:R-:W3:Y:S01]  /*2a930*/  LDG.E R7, desc[UR36][R2.64] ;  /* 0x0000002402077981 */ /* 0x000ee2000c1e1900 */
[----:B------:R-:W-:-:S04]  /*2a940*/  IMAD R16, R6, R4, R16 ;  /* 0x0000000406107224 */ /* 0x000fc800078e0210 */
[----:B------:R-:W-:Y:S02]  /*2a950*/  IMAD.IADD R0, R0, 0x1, -R16 ;  /* 0x0000000100007824 */ /* 0x000fe400078e0a10 */
[----:B---3--:R-:W-:-:S05]  /*2a960*/  IMAD R5, R17, R7, RZ ;  /* 0x0000000711057224 */ /* 0x008fca00078e02ff */
[-C--:B------:R-:W-:Y:S02]  /*2a970*/  IABS R8, R5.reuse ;  /* 0x0000000500087213 */ /* 0x080fe40000000000 */
[----:B------:R-:W-:Y:S02]  /*2a980*/  IABS R6, R5 ;  /* 0x0000000500067213 */ /* 0x000fe40000000000 */
[----:B-1----:R-:W0:Y:S02]  /*2a990*/  I2F.RP R9, R8 ;  /* 0x0000000800097306 */ /* 0x002e240000209400 */
[----:B------:R-:W-:-:S06]  /*2a9a0*/  IADD3 R6, RZ, -R6, RZ ;  /* 0x80000006ff067210 */ /* 0x000fcc0007ffe0ff */
[----:B0-----:R-:W0:Y:S02]  /*2a9b0*/  MUFU.RCP R9, R9 ;  /* 0x0000000900097308 */ /* 0x001e240000001000 */
[----:B0-----:R-:W-:-:S06]  /*2a9c0*/  VIADD R10, R9, 0xffffffe ;  /* 0x0ffffffe090a7836 */ /* 0x001fcc0000000000 */
[----:B------:R-:W0:Y:S02]  /*2a9d0*/  F2I.FTZ.U32.TRUNC.NTZ R3, R10 ;  /* 0x0000000a00037305 */ /* 0x000e24000021f000 */
[----:B0-----:R-:W-:-:S04]  /*2a9e0*/  IMAD.MOV R2, RZ, RZ, -R3 ;  /* 0x000000ffff027224 */ /* 0x001fc800078e0a03 */
[----:B------:R-:W-:Y:S02]  /*2a9f0*/  IMAD R11, R2, R8, RZ ;  /* 0x00000008020b7224 */ /* 0x000fe400078e02ff */
[----:B------:R-:W-:-:S04]  /*2aa00*/  IMAD.MOV.U32 R2, RZ, RZ, RZ ;  /* 0x000000ffff027224 */ /* 0x000fc800078e00ff */
        /* <DEDUP_REMOVED lines=17> */
[----:B------:R-:W-:Y:S02]  /*2ab20*/  IMAD R5, R5, R2, R0 ;  /* 0x0000000205057224 */ /* 0x000fe400078e0200 */
[----:B------:R-:W-:Y:S01]  /*2ab30*/  IMAD.MOV.U32 R2, RZ, RZ, RZ ;  /* 0x000000ffff027224 */ /* 0x000fe200078e00ff */
[----:B------:R-:W-:Y:S01]  /*2ab40*/  VIADDMNMX R4, R3, R4, R7, PT ;  /* 0x0000000403047246 */ /* 0x000fe20003800107 */
[----:B------:R-:W-:-:S03]  /*2ab50*/  IMAD.IADD R6, R5, 0x1, R6 ;  /* 0x0000000105067824 */ /* 0x000fc600078e0206 */
[----:B------:R-:W-:-:S04]  /*2ab60*/  IABS R7, R4 ;  /* 0x0000000400077213 */ /* 0x000fc80000000000 */
[----:B------:R-:W0:Y:S08]  /*2ab70*/  I2F.RP R8, R7 ;  /* 0x0000000700087306 */ /* 0x000e300000209400 */
[----:B0-----:R-:W0:Y:S02]  /*2ab80*/  MUFU.RCP R8, R8 ;  /* 0x0000000800087308 */ /* 0x001e240000001000 */
[----:B0-----:R-:W-:-:S06]  /*2ab90*/  VIADD R9, R8, 0xffffffe ;  /* 0x0ffffffe08097836 */ /* 0x001fcc0000000000 */
[----:B------:R-:W0:Y:S02]  /*2aba0*/  F2I.FTZ.U32.TRUNC.NTZ R3, R9 ;  /* 0x0000000900037305 */ /* 0x000e24000021f000 */
[----:B0-----:R-:W-:-:S05]  /*2abb0*/  IADD3 R0, RZ, -R3, RZ ;  /* 0x80000003ff007210 */ /* 0x001fca0007ffe0ff */
[----:B------:R-:W-:Y:S01]  /*2abc0*/  IMAD R11, R0, R7, RZ ;  /* 0x00000007000b7224 */ /* 0x000fe200078e02ff */
[----:B------:R-:W-:-:S03]  /*2abd0*/  IABS R0, R5 ;  /* 0x0000000500007213 */ /* 0x000fc60000000000 */
[----:B------:R-:W-:Y:S01]  /*2abe0*/  IMAD.HI.U32 R3, R3, R11, R2 ;  /* 0x0000000b03037227 */ /* 0x000fe200078e0002 */
[----:B------:R-:W-:-:S05]  /*2abf0*/  IABS R2, R4 ;  /* 0x0000000400027213 */ /* 0x000fca0000000000 */
        /* <DEDUP_REMOVED lines=12> */
[----:B------:R-:W-:Y:S02]  /*2acc0*/  @!P1 LOP3.LUT R3, RZ, R4, RZ, 0x33, !PT ;  /* 0x00000004ff039212 */ /* 0x000fe400078e33ff */
[----:B------:R-:W-:Y:S02]  /*2acd0*/  IADD3 R4, -R4, RZ, RZ ;  /* 0x000000ff04047210 */ /* 0x000fe40007ffe1ff */
[----:B------:R-:W-:-:S03]  /*2ace0*/  LOP3.LUT R0, RZ, R3, RZ, 0x33, !PT ;  /* 0x00000003ff007212 */ /* 0x000fc600078e33ff */
[----:B------:R-:W-:Y:S02]  /*2acf0*/  IMAD R18, R3, R4, R6 ;  /* 0x0000000403127224 */ /* 0x000fe400078e0206 */
[----:B------:R-:W-:Y:S01]  /*2ad00*/  IMAD.IADD R17, R17, 0x1, R0 ;  /* 0x0000000111117824 */ /* 0x000fe200078e0200 */
[----:B------:R-:W-:Y:S06]  /*2ad10*/  BRA `(.L_x_3284) ;  /* 0x00000000001c7947 */ /* 0x000fec0003800000 */
.L_x_3276:
[----:B------:R-:W-:Y:S01]  /*2ad20*/  UMOV UR4, URZ ;  /* 0x0000003f00047c82 */ /* 0x000fe20008000000 */
[----:B------:R-:W-:Y:S01]  /*2ad30*/  UMOV UR5, URZ ;  /* 0x0000003f00057c82 */ /* 0x000fe20008000000 */
[----:B------:R-:W-:Y:S01]  /*2ad40*/  ULDC UR6, c[0x0][0xc3c] ;  /* 0x00030f0000067ab9 */ /* 0x000fe20000000800 */
[----:B------:R-:W-:Y:S02]  /*2ad50*/  IMAD.MOV.U32 R16, RZ, RZ, R0 ;  /* 0x000000ffff107224 */ /* 0x000fe400078e0000 */
[----:B------:R-:W-:Y:S02]  /*2ad60*/  IMAD.U32 R17, RZ, RZ, UR4 ;  /* 0x00000004ff117e24 */ /* 0x000fe4000f8e00ff */
[----:B------:R-:W-:Y:S02]  /*2ad70*/  IMAD.U32 R18, RZ, RZ, UR5 ;  /* 0x00000005ff127e24 */ /* 0x000fe4000f8e00ff */
[----:B------:R-:W-:-:S07]  /*2ad80*/  IMAD.U32 R19, RZ, RZ, UR6 ;  /* 0x00000006ff137e24 */ /* 0x000fce000f8e00ff */
.L_x_3284:
[----:B------:R2:W3:Y:S01]  /*2ad90*/  LDL R2, [R1+0x10] ;  /* 0x0000100001027983 */ /* 0x0004e20000100800 */
[----:B------:R-:W4:Y:S01]  /*2ada0*/  S2R R0, SR_TID.X ;  /* 0x0000000000007919 */ /* 0x000f220000002100 */
[----:B------:R-:W-:Y:S05]  /*2adb0*/  WARPSYNC.ALL ;  /* 0x0000000000007948 */ /* 0x000fea0003800000 */
[----:B----4-:R-:W-:Y:S01]  /*2adc0*/  LOP3.LUT R0, R0, 0x1f, RZ, 0xc0, !PT ;  /* 0x0000001f00007812 */ /* 0x010fe200078ec0ff */
[----:B------:R-:W-:Y:S03]  /*2add0*/  BAR.SYNC.DEFER_BLOCKING 0x4, 0x180 ;  /* 0x0106000000007b1d */ /* 0x000fe60000010000 */
[----:B------:R-:W-:-:S13]  /*2ade0*/  ISETP.NE.AND P0, PT, R0, RZ, PT ;  /* 0x000000ff0000720c */ /* 0x000fda0003f05270 */
[----:B------:R-:W-:Y:S01]  /*2adf0*/  @!P0 MOV R0, 0x400 ;  /* 0x0000040000008802 */ /* 0x000fe20000000f00 */
[----:B---3--:R-:W3:Y:S03]  /*2ae00*/  @!P0 S2R R2, SR_CgaCtaId ;  /* 0x0000000000028919 */ /* 0x008ee60000008800 */
[----:B---3--:R-:W-:Y:S01]  /*2ae10*/  @!P0 LEA R22, R2, R0, 0x18 ;  /* 0x0000000002168211 */ /* 0x008fe200078ec0ff */
[----:B------:R2:W-:Y:S04]  /*2ae20*/  @!P0 STL [R1+0x10], R2 ;  /* 0x0000100201008387 */ /* 0x0005e80000100800 */
[----:B------:R2:W-:Y:S01]  /*2ae30*/  @!P0 STS.128 [R22+0x388d0], R16 ;  /* 0x0388d01016008388 */ /* 0x0005e20000000c00 */
[----:B------:R-:W-:Y:S06]  /*2ae40*/  BAR.ARV 0x5, 0x180 ;  /* 0x0146000000007b1d */ /* 0x000fec0000002000 */
.L_x_3273:
[----:B------:R-:W-:Y:S02]  /*2ae50*/  ULDC UR4, c[0x0][0xc3c] ;  /* 0x00030f0000047ab9 */ /* 0x000fe40000000800 */
[----:B----4-:R-:W-:-:S13]  /*2ae60*/  ISETP.GE.AND P0, PT, R19, UR4, PT ;  /* 0x0000000413007c0c */ /* 0x010fda000bf06270 */
[----:B------:R-:W-:Y:S05]  /*2ae70*/  @!P0 BRA `(.L_x_3285) ;  /* 0xffffff8c00088947 */ /* 0x000fea000383ffff */
[----:B------:R-:W-:Y:S05]  /*2ae80*/  BSYNC B7 ;  /* 0x0000000000077941 */ /* 0x000fea0003800000 */
.L_x_3171:
[----:B--23--:R-:W2:Y:S01]  /*2ae90*/  LDL.LU R0, [R1+0x38] ;  /* 0x0000380001007983 */ /* 0x00cea20000300800 */
[----:B------:R-:W-:Y:S01]  /*2aea0*/  BSSY B0, `(.L_x_3286) ;  /* 0x000000b000007945 */ /* 0x000fe20003800000 */
[----:B------:R-:W3:Y:S01]  /*2aeb0*/  S2R R5, SR_CgaCtaId ;  /* 0x0000000000057919 */ /* 0x000ee20000008800 */
[----:B--2---:R-:W-:-:S05]  /*2aec0*/  VIADD R0, R0, 0x1 ;  /* 0x0000000100007836 */ /* 0x004fca0000000000 */
[----:B0-----:R-:W-:-:S04]  /*2aed0*/  LEA.HI R2, R0, R0, RZ, 0x1 ;  /* 0x0000000000027211 */ /* 0x001fc800078f08ff */
[----:B------:R-:W-:Y:S02]  /*2aee0*/  LOP3.LUT R3, R2, 0xfffffffe, RZ, 0xc0, !PT ;  /* 0xfffffffe02037812 */ /* 0x000fe400078ec0ff */
[----:B------:R-:W-:-:S03]  /*2aef0*/  MOV R2, 0x400 ;  /* 0x0000040000027802 */ /* 0x000fc60000000f00 */
[----:B------:R-:W-:Y:S01]  /*2af00*/  IMAD.IADD R0, R0, 0x1, -R3 ;  /* 0x0000000100007824 */ /* 0x000fe200078e0a03 */
[----:B---3--:R-:W-:-:S04]  /*2af10*/  LEA R7, R5, R2, 0x18 ;  /* 0x0000000205077211 */ /* 0x008fc800078ec0ff */
[----:B------:R-:W-:-:S04]  /*2af20*/  SHF.L.U32 R0, R0, 0x1f, RZ ;  /* 0x0000001f00007819 */ /* 0x000fc800000006ff */
[----:B------:R-:W0:Y:S02]  /*2af30*/  SYNCS.PHASECHK.TRANS64.TRYWAIT P0, [R7+URZ+0x38820], R0 ;  /* 0x03882000070075a7 */ /* 0x000e24000800017f */
[----:B0-----:R-:W-:Y:S05]  /*2af40*/  @!P0 BRA `(.L_x_3287) ;  /* 0x0000008c00688947 */ /* 0x001fea0003800000 */
.L_x_3617:
[----:B------:R-:W-:Y:S05]  /*2af50*/  BSYNC B0 ;  /* 0x0000000000007941 */ /* 0x000fea0003800000 */
.L_x_3286:
[----:B------:R-:W-:-:S03]  /*2af60*/  UMOV UR4, 0xffffffff ;  /* 0xffffffff00047882 */ /* 0x000fc60000000000 */
[----:B------:R-:W-:Y:S05]  /*2af70*/  BRA.DIV UR4, `(.L_x_3288) ;  /* 0x0000008e04707947 */ /* 0x000fea000b800000 */
[----:B0-----:R-:W0:Y:S02]  /*2af80*/  S2R R0, SR_TID.X ;  /* 0x0000000000007919 */ /* 0x001e240000002100 */
[----:B0-----:R-:W-:-:S04]  /*2af90*/  SHF.R.U32.HI R0, RZ, 0x5, R0 ;  /* 0x00000005ff007819 */ /* 0x001fc80000011600 */
[----:B------:R-:W-:-:S05]  /*2afa0*/  LOP3.LUT R0, R0, 0x3, RZ, 0xc0, !PT ;  /* 0x0000000300007812 */ /* 0x000fca00078ec0ff */
[----:B------:R0:W2:Y:S02]  /*2afb0*/  SHFL.IDX PT, R14, R0, RZ, 0x1f ;  /* 0x00001fff000e7589 */ /* 0x0000a400000e0000 */
.L_x_3620:
[----:B--2---:R-:W-:-:S13]  /*2afc0*/  ISETP.NE.AND P0, PT, R14, RZ, PT ;  /* 0x000000ff0e00720c */ /* 0x004fda0003f05270 */
[----:B------:R-:W-:Y:S05]  /*2afd0*/  @P0 BRA `(.L_x_2941) ;  /* 0x0000000000b00947 */ /* 0x000fea0003800000 */
[----:B------:R-:W-:-:S03]  /*2afe0*/  UMOV UR4, 0xffffffff ;  /* 0xffffffff00047882 */ /* 0x000fc60000000000 */
[----:B------:R-:W-:Y:S05]  /*2aff0*/  BRA.DIV UR4, `(.L_x_3289) ;  /* 0x0000008e04847947 */ /* 0x000fea000b800000 */
[----:B------:R-:W-:-:S13]  /*2b000*/  ELECT P6, URZ, PT ;  /* 0x00000000003f782f */ /* 0x000fda00038c0000 */
.L_x_3623:
        /* <DEDUP_REMOVED lines=8> */
.L_x_3290:
[----:B------:R-:W-:Y:S01]  /*2b090*/  IMAD R5, R30, 0x8, R7 ;  /* 0x000000081e057824 */ /* 0x000fe200078e0207 */
[----:B------:R-:W-:Y:S01]  /*2b0a0*/  SHF.L.U32 R0, R34, 0x1f, RZ ;  /* 0x0000001f22007819 */ /* 0x000fe200000006ff */
[----:B------:R-:W-:-:S03]  /*2b0b0*/  VIADD R30, R30, 0x1 ;  /* 0x000000011e1e7836 */ /* 0x000fc60000000000 */
[----:B------:R-:W0:Y:S02]  /*2b0c0*/  SYNCS.PHASECHK.TRANS64.TRYWAIT P1, [R5+URZ+0x38840], R0 ;  /* 0x03884000050075a7 */ /* 0x000e24000802017f */
[----:B------:R-:W-:-:S04]  /*2b0d0*/  ISETP.NE.AND P2, PT, R30, 0x2, PT ;  /* 0x000000021e00780c */ /* 0x000fc80003f45270 */
[----:B------:R-:W-:Y:S01]  /*2b0e0*/  SEL R3, RZ, 0x1, P2 ;  /* 0x00000001ff037807 */ /* 0x000fe20001000000 */
[----:B0-----:R-:W-:Y:S08]  /*2b0f0*/  @!P1 BRA `(.L_x_3291) ;  /* 0x0000008c00649947 */ /* 0x001ff00003800000 */
.L_x_3624:
[----:B------:R-:W-:Y:S02]  /*2b100*/  SEL R30, R30, RZ, P2 ;  /* 0x000000ff1e1e7207 */ /* 0x000fe40001000000 */
[----:B------:R-:W-:Y:S01]  /*2b110*/  LOP3.LUT R2, R34, R3, RZ, 0x3c, !PT ;  /* 0x0000000322027212 */ /* 0x000fe200078e3cff */
[----:B------:R-:W-:Y:S06]  /*2b120*/  @!P0 BRA `(.L_x_3292) ;  /* 0x0000000000048947 */ /* 0x000fec0003800000 */
[----:B------:R-:W-:Y:S01]  /*2b130*/  BPT.TRAP 0x1 ;  /* 0x000000040000795c */ /* 0x000fe20000300000 */
.L_x_3292:
[----:B------:R-:W-:Y:S01]  /*2b140*/  IMAD R3, R30, 0x8, R7 ;  /* 0x000000081e037824 */ /* 0x000fe200078e0207 */
[----:B------:R-:W-:-:S04]  /*2b150*/  SHF.L.U32 R2, R2, 0x1f, RZ ;  /* 0x0000001f02027819 */ /* 0x000fc800000006ff */
[----:B------:R-:W2:Y:S02]  /*2b160*/  SYNCS.PHASECHK.TRANS64.TRYWAIT P1, [R3+URZ+0x38840], R2 ;  /* 0x03884002030075a7 */ /* 0x000ea4000802017f */
[----:B--2---:R-:W-:Y:S05]  /*2b170*/  @!P1 BRA `(.L_x_3293) ;  /* 0x0000008c00589947 */ /* 0x004fea0003800000 */
.L_x_3625:
[----:B------:R-:W-:Y:S05]  /*2b180*/  @!P0 BRA `(.L_x_3294) ;  /* 0x0000000000048947 */ /* 0x000fea0003800000 */
[----:B------:R-:W-:Y:S01]  /*2b190*/  BPT.TRAP 0x1 ;  /* 0x000000040000795c */ /* 0x000fe20000300000 */
.L_x_3294:
[----:B------:R-:W3:Y:S02]  /*2b1a0*/  SYNCS.PHASECHK.TRANS64.TRYWAIT P1, [R5+URZ+0x38860], R0 ;  /* 0x03886000050075a7 */ /* 0x000ee4000802017f */
[----:B---3--:R-:W-:Y:S05]  /*2b1b0*/  @!P1 BRA `(.L_x_3295) ;  /* 0x0000008c005c9947 */ /* 0x008fea0003800000 */
.L_x_3626:
[----:B------:R-:W-:Y:S05]  /*2b1c0*/  @!P0 BRA `(.L_x_3296) ;  /* 0x0000000000048947 */ /* 0x000fea0003800000 */
[----:B------:R-:W-:Y:S01]  /*2b1d0*/  BPT.TRAP 0x1 ;  /* 0x000000040000795c */ /* 0x000fe20000300000 */
.L_x_3296:
[----:B------:R-:W4:Y:S02]  /*2b1e0*/  SYNCS.PHASECHK.TRANS64.TRYWAIT P1, [R3+URZ+0x38860], R2 ;  /* 0x03886002030075a7 */ /* 0x000f24000802017f */
[----:B----4-:R-:W-:Y:S05]  /*2b1f0*/  @!P1 BRA `(.L_x_3297) ;  /* 0x0000008c00609947 */ /* 0x010fea0003800000 */
.L_x_3627:
[----:B------:R-:W-:Y:S05]  /*2b200*/  @!P0 BRA `(.L_x_3298) ;  /* 0x0000000000048947 */ /* 0x000fea0003800000 */
[----:B------:R-:W-:Y:S01]  /*2b210*/  BPT.TRAP 0x1 ;  /* 0x000000040000795c */ /* 0x000fe20000300000 */
.L_x_3298:
[----:B------:R-:W5:Y:S02]  /*2b220*/  SYNCS.PHASECHK.TRANS64.TRYWAIT P1, [R5+URZ+0x38880], R0 ;  /* 0x03888000050075a7 */ /* 0x000f64000802017f */
[----:B-----5:R-:W-:Y:S05]  /*2b230*/  @!P1 BRA `(.L_x_3299) ;  /* 0x0000008c00649947 */ /* 0x020fea0003800000 */
.L_x_3628:
[----:B------:R-:W-:Y:S05]  /*2b240*/  @!P0 BRA `(.L_x_3300) ;  /* 0x0000000000048947 */ /* 0x000fea0003800000 */
[----:B------:R-:W-:Y:S01]  /*2b250*/  BPT.TRAP 0x1 ;  /* 0x000000040000795c */ /* 0x000fe20000300000 */
.L_x_3300:
[----:B------:R0:W0:Y:S02]  /*2b260*/  SYNCS.PHASECHK.TRANS64.TRYWAIT P0, [R3+URZ+0x38880], R2 ;  /* 0x03888002030075a7 */ /* 0x000024000800017f */
[----:B0-----:R-:W-:Y:S05]  /*2b270*/  @!P0 NANOSLEEP.SYNCS 0x989680 ;  /* 0x009896800000895d */ /* 0x001fea0003900000 */
[----:B------:R-:W0:Y:S02]  /*2b280*/  @!P0 SYNCS.PHASECHK.TRANS64 P0, [R3+URZ+0x38880], R2 ;  /* 0x03888002030085a7 */ /* 0x000e24000800007f */
[----:B0-----:R-:W-:Y:S05]  /*2b290*/  @!P0 BRA `(.L_x_3300) ;  /* 0xfffffffc00f08947 */ /* 0x001fea000383ffff */
.L_x_2941:
[----:B------:R-:W-:Y:S05]  /*2b2a0*/  BSYNC B8 ;  /* 0x0000000000087941 */ /* 0x000fea0003800000 */
.L_x_2938:
[----:B------:R-:W-:Y:S05]  /*2b2b0*/  EXIT ;  /* 0x000000000000794d */ /* 0x000fea0003800000 */
.L_x_2963:
[----:B0-----:R0:W1:Y:S02]  /*2b2c0*/  SYNCS.PHASECHK.TRANS64.TRYWAIT P6, [R80+URZ+0x38890], R110 ;  /* 0x0388906e500075a7 */ /* 0x00106400080c017f */
[----:B-1----:R-:W-:Y:S05]  /*2b2d0*/  @!P6 NANOSLEEP.SYNCS 0x989680 ;  /* 0x009896800000e95d */ /* 0x002fea0003900000 */
[----:B------:R-:W1:Y:S02]  /*2b2e0*/  @!P6 SYNCS.PHASECHK.TRANS64 P6, [R80+URZ+0x38890], R110 ;  /* 0x0388906e5000e5a7 */ /* 0x000e6400080c007f */
[----:B-1----:R-:W-:Y:S05]  /*2b2f0*/  @!P6 BRA `(.L_x_2963) ;  /* 0xfffffffc00f0e947 */ /* 0x002fea000383ffff */
[----:B------:R-:W-:Y:S05]  /*2b300*/  BRA `(.L_x_3301) ;  /* 0xfffffd7c00747947 */ /* 0x000fea000383ffff */
.L_x_2964:
[----:B------:R-:W-:Y:S01]  /*2b310*/  BSSY B1, `(.L_x_3302) ;  /* 0x0000008000017945 */ /* 0x000fe20003800000 */
[----:B--2---:R-:W-:Y:S02]  /*2b320*/  IMAD.MOV.U32 R13, RZ, RZ, R116 ;  /* 0x000000ffff0d7224 */ /* 0x004fe400078e0074 */
[----:B------:R-:W-:Y:S02]  /*2b330*/  IMAD.MOV.U32 R12, RZ, RZ, RZ ;  /* 0x000000ffff0c7224 */ /* 0x000fe400078e00ff */
[----:B------:R-:W-:Y:S02]  /*2b340*/  IMAD.MOV.U32 R11, RZ, RZ, 0x181f ;  /* 0x0000181fff0b7424 */ /* 0x000fe400078e00ff */
[----:B------:R-:W-:-:S07]  /*2b350*/  IMAD.MOV.U32 R15, RZ, RZ, -0x1 ;  /* 0xffffffffff0f7424 */ /* 0x000fce00078e00ff */
[----:B0-----:R-:W-:Y:S05]  /*2b360*/  WARPSYNC.COLLECTIVE R15, `(.L_x_3303) ;  /* 0x000000000f087348 */ /* 0x001fea0003c00000 */
[----:B------:R1:W2:Y:S02]  /*2b370*/  SHFL.IDX P6, R14, R13, R12, R11 ;  /* 0x0000000c0d0e7389 */ /* 0x0002a400000c000b */
[----:B012---:R-:W-:Y:S01]  /*2b380*/  ENDCOLLECTIVE ;  /* 0x000000000000791b */ /* 0x007fe20003800000 */
.L_x_3303:
[----:B------:R-:W-:Y:S05]  /*2b390*/  BSYNC B1 ;  /* 0x0000000000017941 */ /* 0x000fea0003800000 */
.L_x_3302:
[----:B------:R-:W-:Y:S01]  /*2b3a0*/  IMAD.MOV.U32 R13, RZ, RZ, R113 ;  /* 0x000000ffff0d7224 */ /* 0x000fe200078e0071 */
[----:B------:R-:W-:Y:S01]  /*2b3b0*/  MOV R79, R14 ;  /* 0x0000000e004f7202 */ /* 0x000fe20000000f00 */
[----:B------:R-:W-:Y:S02]  /*2b3c0*/  IMAD.MOV.U32 R12, RZ, RZ, RZ ;  /* 0x000000ffff0c7224 */ /* 0x000fe400078e00ff */
[----:B------:R-:W-:Y:S02]  /*2b3d0*/  IMAD.MOV.U32 R11, RZ, RZ, 0x181f ;  /* 0x0000181fff0b7424 */ /* 0x000fe400078e00ff */
[----:B------:R-:W-:-:S07]  /*2b3e0*/  IMAD.MOV.U32 R15, RZ, RZ, -0x1 ;  /* 0xffffffffff0f7424 */ /* 0x000fce00078e00ff */
[----:B------:R-:W-:Y:S05]  /*2b3f0*/  WARPSYNC.COLLECTIVE R15, `(.L_x_3304) ;  /* 0x000000000f087348 */ /* 0x000fea0003c00000 */
[----:B------:R0:W1:Y:S02]  /*2b400*/  SHFL.IDX P6, R14, R13, R12, R11 ;  /* 0x0000000c0d0e7389 */ /* 0x00006400000c000b */
[----:B01----:R-:W-:Y:S01]  /*2b410*/  ENDCOLLECTIVE ;  /* 0x000000000000791b */ /* 0x003fe20003800000 */
.L_x_3304:
[----:B------:R-:W-:Y:S01]  /*2b420*/  IMAD.MOV.U32 R115, RZ, RZ, R14 ;  /* 0x000000ffff737224 */ /* 0x000fe200078e000e */
[----:B------:R-:W-:Y:S06]  /*2b430*/  BRA `(.L_x_3305) ;  /* 0xfffffd7c003c7947 */ /* 0x000fec000383ffff */
.L_x_2973:
        /* <DEDUP_REMOVED lines=8> */
.L_x_3307:
[----:B------:R-:W-:Y:S05]  /*2b4c0*/  BSYNC B1 ;  /* 0x0000000000017941 */ /* 0x000fea0003800000 */
.L_x_3306:
        /* <DEDUP_REMOVED lines=8> */
.L_x_3308:
[----:B------:R-:W-:Y:S01]  /*2b550*/  IMAD.MOV.U32 R73, RZ, RZ, R14 ;  /* 0x000000ffff497224 */ /* 0x000fe200078e000e */
[----:B------:R-:W-:Y:S06]  /*2b560*/  BRA `(.L_x_3309) ;  /* 0xfffffd8800bc7947 */ /* 0x000fec000383ffff */
.L_x_2982:
        /* <DEDUP_REMOVED lines=8> */
.L_x_3311:
[----:B------:R-:W-:Y:S05]  /*2b5f0*/  BSYNC B1 ;  /* 0x0000000000017941 */ /* 0x000fea0003800000 */
.L_x_3310:
        /* <DEDUP_REMOVED lines=8> */
.L_x_3312:
[----:B------:R-:W-:Y:S01]  /*2b680*/  IMAD.MOV.U32 R65, RZ, RZ, R14 ;  /* 0x000000ffff417224 */ /* 0x000fe200078e000e */
[----:B------:R-:W-:Y:S06]  /*2b690*/  BRA `(.L_x_3313) ;  /* 0xfffffd98003c7947 */ /* 0x000fec000383ffff */
.L_x_2991:
[----:B------:R-:W-:Y:S01]  /*2b6a0*/  BSSY B1, `(.L_x_3314) ;  /* 0x0000008000017945 */ /* 0x000fe20003800000 */
[----:B0-2---:R-:W-:Y:S02]  /*2b6b0*/  IMAD.MOV.U32 R13, RZ, RZ, R116 ;  /* 0x000000ffff0d7224 */ /* 0x005fe400078e0074 */
[----:B------:R-:W-:Y:S02]  /*2b6c0*/  IMAD.MOV.U32 R12, RZ, RZ, 0x3 ;  /* 0x00000003ff0c7424 */ /* 0x000fe400078e00ff */
[----:B------:R-:W-:Y:S02]  /*2b6d0*/  IMAD.MOV.U32 R11, RZ, RZ, 0x181f ;  /* 0x0000181fff0b7424 */ /* 0x000fe400078e00ff */
[----:B------:R-:W-:-:S07]  /*2b6e0*/  IMAD.MOV.U32 R15, RZ, RZ, -0x1 ;  /* 0xffffffffff0f7424 */ /* 0x000fce00078e00ff */
[----:B-1-34-:R-:W-:Y:S05]  /*2b6f0*/  WARPSYNC.COLLECTIVE R15, `(.L_x_3315) ;  /* 0x000000000f087348 */ /* 0x01afea0003c00000 */
[----:B------:R0:W2:Y:S02]  /*2b700*/  SHFL.IDX P6, R14, R13, R12, R11 ;  /* 0x0000000c0d0e7389 */ /* 0x0000a400000c000b */
[----:B01234-:R-:W-:Y:S01]  /*2b710*/  ENDCOLLECTIVE ;  /* 0x000000000000791b */ /* 0x01ffe20003800000 */
.L_x_3315:
[----:B------:R-:W-:Y:S05]  /*2b720*/  BSYNC B1 ;  /* 0x0000000000017941 */ /* 0x000fea0003800000 */
.L_x_3314:
        /* <DEDUP_REMOVED lines=8> */
.L_x_3316:
[----:B------:R-:W-:Y:S01]  /*2b7b0*/  IMAD.MOV.U32 R113, RZ, RZ, R14 ;  /* 0x000000ffff717224 */ /* 0x000fe200078e000e */
[----:B------:R-:W-:Y:S06]  /*2b7c0*/  BRA `(.L_x_3317) ;  /* 0xfffffda400c87947 */ /* 0x000fec000383ffff */
.L_x_3001:
[----:B-1----:R1:W2:Y:S02]  /*2b7d0*/  SYNCS.PHASECHK.TRANS64.TRYWAIT P3, [R80+URZ+0x38890], R110 ;  /* 0x0388906e500075a7 */ /* 0x0022a4000806017f */
[----:B--2---:R-:W-:Y:S05]  /*2b7e0*/  @!P3 NANOSLEEP.SYNCS 0x989680 ;  /* 0x009896800000b95d */ /* 0x004fea0003900000 */
[----:B------:R-:W2:Y:S02]  /*2b7f0*/  @!P3 SYNCS.PHASECHK.TRANS64 P3, [R80+URZ+0x38890], R110 ;  /* 0x0388906e5000b5a7 */ /* 0x000ea4000806007f */
[----:B--2---:R-:W-:Y:S05]  /*2b800*/  @!P3 BRA `(.L_x_3001) ;  /* 0xfffffffc00f0b947 */ /* 0x004fea000383ffff */
[----:B------:R-:W-:Y:S05]  /*2b810*/  BRA `(.L_x_3318) ;  /* 0xfffffdbc000c7947 */ /* 0x000fea000383ffff */
.L_x_3002:
        /* <DEDUP_REMOVED lines=8> */
.L_x_3320:
[----:B------:R-:W-:Y:S05]  /*2b8a0*/  BSYNC B1 ;  /* 0x0000000000017941 */ /* 0x000fea0003800000 */
.L_x_3319:
        /* <DEDUP_REMOVED lines=8> */
.L_x_3321:
[----:B------:R-:W-:Y:S01]  /*2b930*/  IMAD.MOV.U32 R120, RZ, RZ, R14 ;  /* 0x000000ffff787224 */ /* 0x000fe200078e000e */
[----:B------:R-:W-:Y:S06]  /*2b940*/  BRA `(.L_x_3322) ;  /* 0xfffffdb800d87947 */ /* 0x000fec000383ffff */
.L_x_3007:
        /* <DEDUP_REMOVED lines=8> */
.L_x_3324:
[----:B------:R-:W-:Y:S05]  /*2b9d0*/  BSYNC B1 ;  /* 0x0000000000017941 */ /* 0x000fea0003800000 */
.L_x_3323:
        /* <DEDUP_REMOVED lines=8> */
.L_x_3325:
[----:B------:R-:W-:Y:S01]  /*2ba60*/  IMAD.MOV.U32 R50, RZ, RZ, R14 ;  /* 0x000000ffff327224 */ /* 0x000fe200078e000e */
[----:B------:R-:W-:Y:S06]  /*2ba70*/  BRA `(.L_x_3326) ;  /* 0xfffffdc8009c7947 */ /* 0x000fec000383ffff */
.L_x_3012:
        /* <DEDUP_REMOVED lines=8> */
.L_x_3328:
[----:B------:R-:W-:Y:S05]  /*2bb00*/  BSYNC B1 ;  /* 0x0000000000017941 */ /* 0x000fea0003800000 */
.L_x_3327:
        /* <DEDUP_REMOVED lines=8> */
.L_x_3329:
[----:B------:R-:W-:Y:S01]  /*2bb90*/  IMAD.MOV.U32 R52, RZ, RZ, R14 ;  /* 0x000000ffff347224 */ /* 0x000fe200078e000e */
[----:B------:R-:W-:Y:S06]  /*2bba0*/  BRA `(.L_x_3330) ;  /* 0xfffffdd800587947 */ /* 0x000fec000383ffff */
.L_x_3017:
        /* <DEDUP_REMOVED lines=8> */
.L_x_3332:
[----:B------:R-:W-:Y:S05]  /*2bc30*/  BSYNC B1 ;  /* 0x0000000000017941 */ /* 0x000fea0003800000 */
.L_x_3331:
        /* <DEDUP_REMOVED lines=8> */
.L_x_3333:
[----:B------:R-:W-:Y:S01]  /*2bcc0*/  IMAD.MOV.U32 R48, RZ, RZ, R14 ;  /* 0x000000ffff307224 */ /* 0x000fe200078e000e */
[----:B------:R-:W-:Y:S06]  /*2bcd0*/  BRA `(.L_x_3334) ;  /* 0xfffffde800107947 */ /* 0x000fec000383ffff */
.L_x_3022:
[----:B0-----:R0:W1:Y:S02]  /*2bce0*/  SYNCS.PHASECHK.TRANS64.TRYWAIT P2, [R80+URZ+0x38890], R110 ;  /* 0x0388906e500075a7 */ /* 0x001064000804017f */
[----:B-1----:R-:W-:Y:S05]  /*2bcf0*/  @!P2 NANOSLEEP.SYNCS 0x989680 ;  /* 0x009896800000a95d */ /* 0x002fea0003900000 */
[----:B------:R-:W1:Y:S02]  /*2bd00*/  @!P2 SYNCS.PHASECHK.TRANS64 P2, [R80+URZ+0x38890], R110 ;  /* 0x0388906e5000a5a7 */ /* 0x000e64000804007f */
[----:B-1----:R-:W-:Y:S05]  /*2bd10*/  @!P2 BRA `(.L_x_3022) ;  /* 0xfffffffc00f0a947 */ /* 0x002fea000383ffff */
[----:B------:R-:W-:Y:S05]  /*2bd20*/  BRA `(.L_x_3335) ;  /* 0xfffffdf800107947 */ /* 0x000fea000383ffff */
.L_x_3023:
        /* <DEDUP_REMOVED lines=8> */
.L_x_3337:
[----:B------:R-:W-:Y:S05]  /*2bdb0*/  BSYNC B1 ;  /* 0x0000000000017941 */ /* 0x000fea0003800000 */
.L_x_3336:
        /* <DEDUP_REMOVED lines=8> */
.L_x_3338:
[----:B------:R-:W-:Y:S05]  /*2be40*/  BRA `(.L_x_3339) ;  /* 0xfffffdf800347947 */ /* 0x000fea000383ffff */
.L_x_3026:
        /* <DEDUP_REMOVED lines=8> */
.L_x_3341:
[----:B------:R-:W-:Y:S05]  /*2bed0*/  BSYNC B1 ;  /* 0x0000000000017941 */ /* 0x000fea0003800000 */
.L_x_3340:
        /* <DEDUP_REMOVED lines=8> */
.L_x_3342:
[----:B------:R-:W-:Y:S05]  /*2bf60*/  BRA `(.L_x_3343) ;  /* 0xfffffdf800347947 */ /* 0x000fea000383ffff */
.L_x_3029:
        /* <DEDUP_REMOVED lines=8> */
.L_x_3345:
[----:B------:R-:W-:Y:S05]  /*2bff0*/  BSYNC B1 ;  /* 0x0000000000017941 */ /* 0x000fea0003800000 */
.L_x_3344:
        /* <DEDUP_REMOVED lines=8> */
.L_x_3346:
[----:B------:R-:W-:Y:S05]  /*2c080*/  BRA `(.L_x_3347) ;  /* 0xfffffdf800387947 */ /* 0x000fea000383ffff */
.L_x_3032:
        /* <DEDUP_REMOVED lines=8> */
.L_x_3349:
[----:B------:R-:W-:Y:S05]  /*2c110*/  BSYNC B1 ;  /* 0x0000000000017941 */ /* 0x000fea0003800000 */
.L_x_3348:
        /* <DEDUP_REMOVED lines=8> */
.L_x_3350:
[----:B------:R-:W-:Y:S05]  /*2c1a0*/  BRA `(.L_x_3351) ;  /* 0xfffffdf8003c7947 */ /* 0x000fea000383ffff */
.L_x_3036:
[----:B------:R0:W0:Y:S02]  /*2c1b0*/  SYNCS.PHASECHK.TRANS64.TRYWAIT P3, [R80+URZ+0x388b0], R110 ;  /* 0x0388b06e500075a7 */ /* 0x000024000806017f */
[----:B0-----:R-:W-:Y:S05]  /*2c1c0*/  @!P3 NANOSLEEP.SYNCS 0x989680 ;  /* 0x009896800000b95d */ /* 0x001fea0003900000 */
[----:B------:R-:W0:Y:S02]  /*2c1d0*/  @!P3 SYNCS.PHASECHK.TRANS64 P3, [R80+URZ+0x388b0], R110 ;  /* 0x0388b06e5000b5a7 */ /* 0x000e24000806007f */
[----:B0-----:R-:W-:Y:S05]  /*2c1e0*/  @!P3 BRA `(.L_x_3036) ;  /* 0xfffffffc00f0b947 */ /* 0x001fea000383ffff */
[----:B------:R-:W-:Y:S05]  /*2c1f0*/  BRA `(.L_x_3352) ;  /* 0xfffffdf800b47947 */ /* 0x000fea000383ffff */
.L_x_3048:
[----:B------:R-:W-:Y:S01]  /*2c200*/  BSSY B0, `(.L_x_3353) ;  /* 0x0000007000007945 */ /* 0x000fe20003800000 */
[----:B------:R-:W-:Y:S01]  /*2c210*/  MOV R12, RZ ;  /* 0x000000ff000c7202 */ /* 0x000fe20000000f00 */
[----:B------:R-:W-:Y:S02]  /*2c220*/  IMAD.MOV.U32 R11, RZ, RZ, 0x1f ;  /* 0x0000001fff0b7424 */ /* 0x000fe400078e00ff */
[----:B------:R-:W-:-:S07]  /*2c230*/  IMAD.MOV.U32 R15, RZ, RZ, -0x1 ;  /* 0xffffffffff0f7424 */ /* 0x000fce00078e00ff */
[----:B-----5:R-:W-:Y:S05]  /*2c240*/  WARPSYNC.COLLECTIVE R15, `(.L_x_3354) ;  /* 0x000000000f087348 */ /* 0x020fea0003c00000 */
[----:B------:R0:W1:Y:S02]  /*2c250*/  SHFL.IDX P6, R14, R13, R12, R11 ;  /* 0x0000000c0d0e7389 */ /* 0x00006400000c000b */
[----:B01---5:R-:W-:Y:S01]  /*2c260*/  ENDCOLLECTIVE ;  /* 0x000000000000791b */ /* 0x023fe20003800000 */
.L_x_3354:
[----:B------:R-:W-:Y:S05]  /*2c270*/  BSYNC B0 ;  /* 0x0000000000007941 */ /* 0x000fea0003800000 */
.L_x_3353:
[----:B------:R-:W-:Y:S05]  /*2c280*/  BRA `(.L_x_3355) ;  /* 0xfffffe0800587947 */ /* 0x000fea000383ffff */
.L_x_3058:
        /* <DEDUP_REMOVED lines=8> */
.L_x_3357:
[----:B------:R-:W-:Y:S05]  /*2c310*/  BSYNC B1 ;  /* 0x0000000000017941 */ /* 0x000fea0003800000 */
.L_x_3356:
        /* <DEDUP_REMOVED lines=8> */
.L_x_3358:
[----:B------:R-:W-:Y:S02]  /*2c3a0*/  IMAD.MOV.U32 R13, RZ, RZ, R8 ;  /* 0x000000ffff0d7224 */ /* 0x000fe400078e0008 */
[----:B------:R-:W-:-:S07]  /*2c3b0*/  IMAD.MOV.U32 R4, RZ, RZ, R14 ;  /* 0x000000ffff047224 */ /* 0x000fce00078e000e */
[----:B------:R-:W-:Y:S05]  /*2c3c0*/  WARPSYNC.COLLECTIVE R15, `(.L_x_3359) ;  /* 0x000000000f087348 */ /* 0x000fea0003c00000 */
[----:B------:R0:W1:Y:S02]  /*2c3d0*/  SHFL.IDX P6, R14, R13, R12, R11 ;  /* 0x0000000c0d0e7389 */ /* 0x00006400000c000b */
[----:B01----:R-:W-:Y:S01]  /*2c3e0*/  ENDCOLLECTIVE ;  /* 0x000000000000791b */ /* 0x003fe20003800000 */
.L_x_3359:
[----:B------:R-:W-:Y:S02]  /*2c3f0*/  IMAD.MOV.U32 R13, RZ, RZ, R7 ;  /* 0x000000ffff0d7224 */ /* 0x000fe400078e0007 */
[----:B------:R-:W-:-:S07]  /*2c400*/  IMAD.MOV.U32 R3, RZ, RZ, R14 ;  /* 0x000000ffff037224 */ /* 0x000fce00078e000e */
[----:B------:R-:W-:Y:S05]  /*2c410*/  WARPSYNC.COLLECTIVE R15, `(.L_x_3360) ;  /* 0x000000000f087348 */ /* 0x000fea0003c00000 */
[----:B------:R0:W1:Y:S02]  /*2c420*/  SHFL.IDX P6, R14, R13, R12, R11 ;  /* 0x0000000c0d0e7389 */ /* 0x00006400000c000b */
[----:B01----:R-:W-:Y:S01]  /*2c430*/  ENDCOLLECTIVE ;  /* 0x000000000000791b */ /* 0x003fe20003800000 */
.L_x_3360:
[----:B------:R-:W-:Y:S05]  /*2c440*/  BRA `(.L_x_3361) ;  /* 0xfffffe0c00e07947 */ /* 0x000fea000383ffff */
.L_x_3061:
[----:B------:R-:W-:Y:S01]  /*2c450*/  BSSY B1, `(.L_x_3362) ;  /* 0x0000008000017945 */ /* 0x000fe20003800000 */
[----:B------:R-:W-:Y:S01]  /*2c460*/  MOV R13, R6 ;  /* 0x00000006000d7202 */ /* 0x000fe20000000f00 */
[----:B------:R-:W-:Y:S02]  /*2c470*/  IMAD.MOV.U32 R12, RZ, RZ, 0x1 ;  /* 0x00000001ff0c7424 */ /* 0x000fe400078e00ff */
[----:B------:R-:W-:Y:S02]  /*2c480*/  IMAD.MOV.U32 R11, RZ, RZ, 0x181f ;  /* 0x0000181fff0b7424 */ /* 0x000fe400078e00ff */
[----:B------:R-:W-:-:S07]  /*2c490*/  IMAD.MOV.U32 R15, RZ, RZ, -0x1 ;  /* 0xffffffffff0f7424 */ /* 0x000fce00078e00ff */
[----:B0-2345:R-:W-:Y:S05]  /*2c4a0*/  WARPSYNC.COLLECTIVE R15, `(.L_x_3363) ;  /* 0x000000000f087348 */ /* 0x03dfea0003c00000 */
[----:B----4-:R1:W4:Y:S02]  /*2c4b0*/  SHFL.IDX P6, R14, R13, R12, R11 ;  /* 0x0000000c0d0e7389 */ /* 0x01032400000c000b */
[----:B012345:R-:W-:Y:S01]  /*2c4c0*/  ENDCOLLECTIVE ;  /* 0x000000000000791b */ /* 0x03ffe20003800000 */
.L_x_3363:
[----:B------:R-:W-:Y:S05]  /*2c4d0*/  BSYNC B1 ;  /* 0x0000000000017941 */ /* 0x000fea0003800000 */
.L_x_3362:
        /* <DEDUP_REMOVED lines=8> */
.L_x_3364:
[----:B------:R-:W-:Y:S02]  /*2c560*/  IMAD.MOV.U32 R13, RZ, RZ, R8 ;  /* 0x000000ffff0d7224 */ /* 0x000fe400078e0008 */
[----:B------:R-:W-:-:S07]  /*2c570*/  IMAD.MOV.U32 R4, RZ, RZ, R14 ;  /* 0x000000ffff047224 */ /* 0x000fce00078e000e */
[----:B------:R-:W-:Y:S05]  /*2c580*/  WARPSYNC.COLLECTIVE R15, `(.L_x_3365) ;  /* 0x000000000f087348 */ /* 0x000fea0003c00000 */
[----:B------:R0:W1:Y:S02]  /*2c590*/  SHFL.IDX P6, R14, R13, R12, R11 ;  /* 0x0000000c0d0e7389 */ /* 0x00006400000c000b */
[----:B01----:R-:W-:Y:S01]  /*2c5a0*/  ENDCOLLECTIVE ;  /* 0x000000000000791b */ /* 0x003fe20003800000 */
.L_x_3365:
[----:B------:R-:W-:Y:S02]  /*2c5b0*/  IMAD.MOV.U32 R13, RZ, RZ, R7 ;  /* 0x000000ffff0d7224 */ /* 0x000fe400078e0007 */
[----:B------:R-:W-:-:S07]  /*2c5c0*/  IMAD.MOV.U32 R3, RZ, RZ, R14 ;  /* 0x000000ffff037224 */ /* 0x000fce00078e000e */
[----:B------:R-:W-:Y:S05]  /*2c5d0*/  WARPSYNC.COLLECTIVE R15, `(.L_x_3366) ;  /* 0x000000000f087348 */ /* 0x000fea0003c00000 */
[----:B------:R0:W1:Y:S02]  /*2c5e0*/  SHFL.IDX P6, R14, R13, R12, R11 ;  /* 0x0000000c0d0e7389 */ /* 0x00006400000c000b */
[----:B01----:R-:W-:Y:S01]  /*2c5f0*/  ENDCOLLECTIVE ;  /* 0x000000000000791b */ /* 0x003fe20003800000 */
.L_x_3366:
[----:B------:R-:W-:Y:S05]  /*2c600*/  BRA `(.L_x_3367) ;  /* 0xfffffe0c00fc7947 */ /* 0x000fea000383ffff */
.L_x_3064:
[----:B------:R-:W-:Y:S01]  /*2c610*/  BSSY B1, `(.L_x_3368) ;  /* 0x0000008000017945 */ /* 0x000fe20003800000 */
[----:B0-----:R-:W-:Y:S01]  /*2c620*/  IMAD.MOV.U32 R13, RZ, RZ, R6 ;  /* 0x000000ffff0d7224 */ /* 0x001fe200078e0006 */
[----:B------:R-:W-:Y:S01]  /*2c630*/  MOV R15, 0xffffffff ;  /* 0xffffffff000f7802 */ /* 0x000fe20000000f00 */
[----:B------:R-:W-:Y:S02]  /*2c640*/  IMAD.MOV.U32 R12, RZ, RZ, 0x2 ;  /* 0x00000002ff0c7424 */ /* 0x000fe400078e00ff */
[----:B------:R-:W-:-:S07]  /*2c650*/  IMAD.MOV.U32 R11, RZ, RZ, 0x181f ;  /* 0x0000181fff0b7424 */ /* 0x000fce00078e00ff */
[----:B-12345:R-:W-:Y:S05]  /*2c660*/  WARPSYNC.COLLECTIVE R15, `(.L_x_3369) ;  /* 0x000000000f087348 */ /* 0x03efea0003c00000 */
[----:B----4-:R0:W4:Y:S02]  /*2c670*/  SHFL.IDX P6, R14, R13, R12, R11 ;  /* 0x0000000c0d0e7389 */ /* 0x01012400000c000b */
[----:B012345:R-:W-:Y:S01]  /*2c680*/  ENDCOLLECTIVE ;  /* 0x000000000000791b */ /* 0x03ffe20003800000 */
.L_x_3369:
[----:B------:R-:W-:Y:S05]  /*2c690*/  BSYNC B1 ;  /* 0x0000000000017941 */ /* 0x000fea0003800000 */
.L_x_3368:
        /* <DEDUP_REMOVED lines=8> */
.L_x_3370:
[----:B------:R-:W-:Y:S02]  /*2c720*/  IMAD.MOV.U32 R13, RZ, RZ, R8 ;  /* 0x000000ffff0d7224 */ /* 0x000fe400078e0008 */
[----:B------:R-:W-:-:S07]  /*2c730*/  IMAD.MOV.U32 R4, RZ, RZ, R14 ;  /* 0x000000ffff047224 */ /* 0x000fce00078e000e */
[----:B------:R-:W-:Y:S05]  /*2c740*/  WARPSYNC.COLLECTIVE R15, `(.L_x_3371) ;  /* 0x000000000f087348 */ /* 0x000fea0003c00000 */
[----:B------:R0:W1:Y:S02]  /*2c750*/  SHFL.IDX P6, R14, R13, R12, R11 ;  /* 0x0000000c0d0e7389 */ /* 0x00006400000c000b */
[----:B01----:R-:W-:Y:S01]  /*2c760*/  ENDCOLLECTIVE ;  /* 0x000000000000791b */ /* 0x003fe20003800000 */
.L_x_3371:
[----:B------:R-:W-:Y:S01]  /*2c770*/  IMAD.MOV.U32 R13, RZ, RZ, R7 ;  /* 0x000000ffff0d7224 */ /* 0x000fe200078e0007 */
[----:B------:R-:W-:-:S07]  /*2c780*/  MOV R3, R14 ;  /* 0x0000000e00037202 */ /* 0x000fce0000000f00 */
[----:B------:R-:W-:Y:S05]  /*2c790*/  WARPSYNC.COLLECTIVE R15, `(.L_x_3372) ;  /* 0x000000000f087348 */ /* 0x000fea0003c00000 */
[----:B------:R0:W1:Y:S02]  /*2c7a0*/  SHFL.IDX P6, R14, R13, R12, R11 ;  /* 0x0000000c0d0e7389 */ /* 0x00006400000c000b */
[----:B01----:R-:W-:Y:S01]  /*2c7b0*/  ENDCOLLECTIVE ;  /* 0x000000000000791b */ /* 0x003fe20003800000 */
.L_x_3372:
[----:B------:R-:W-:Y:S05]  /*2c7c0*/  BRA `(.L_x_3373) ;  /* 0xfffffe1000107947 */ /* 0x000fea000383ffff */
.L_x_3067:
        /* <DEDUP_REMOVED lines=8> */
.L_x_3375:
[----:B------:R-:W-:Y:S05]  /*2c850*/  BSYNC B1 ;  /* 0x0000000000017941 */ /* 0x000fea0003800000 */
.L_x_3374:
        /* <DEDUP_REMOVED lines=8> */
.L_x_3376:
[----:B------:R-:W-:Y:S02]  /*2c8e0*/  IMAD.MOV.U32 R13, RZ, RZ, R8 ;  /* 0x000000ffff0d7224 */ /* 0x000fe400078e0008 */
[----:B------:R-:W-:-:S07]  /*2c8f0*/  IMAD.MOV.U32 R4, RZ, RZ, R14 ;  /* 0x000000ffff047224 */ /* 0x000fce00078e000e */
[----:B------:R-:W-:Y:S05]  /*2c900*/  WARPSYNC.COLLECTIVE R15, `(.L_x_3377) ;  /* 0x000000000f087348 */ /* 0x000fea0003c00000 */
[----:B------:R0:W1:Y:S02]  /*2c910*/  SHFL.IDX P6, R14, R13, R12, R11 ;  /* 0x0000000c0d0e7389 */ /* 0x00006400000c000b */
[----:B01----:R-:W-:Y:S01]  /*2c920*/  ENDCOLLECTIVE ;  /* 0x000000000000791b */ /* 0x003fe20003800000 */
.L_x_3377:
[----:B------:R-:W-:Y:S02]  /*2c930*/  IMAD.MOV.U32 R13, RZ, RZ, R7 ;  /* 0x000000ffff0d7224 */ /* 0x000fe400078e0007 */
[----:B------:R-:W-:-:S07]  /*2c940*/  IMAD.MOV.U32 R3, RZ, RZ, R14 ;  /* 0x000000ffff037224 */ /* 0x000fce00078e000e */
[----:B------:R-:W-:Y:S05]  /*2c950*/  WARPSYNC.COLLECTIVE R15, `(.L_x_3378) ;  /* 0x000000000f087348 */ /* 0x000fea0003c00000 */
[----:B------:R0:W1:Y:S02]  /*2c960*/  SHFL.IDX P6, R14, R13, R12, R11 ;  /* 0x0000000c0d0e7389 */ /* 0x00006400000c000b */
[----:B01----:R-:W-:Y:S01]  /*2c970*/  ENDCOLLECTIVE ;  /* 0x000000000000791b */ /* 0x003fe20003800000 */
.L_x_3378:
[----:B------:R-:W-:Y:S05]  /*2c980*/  BRA `(.L_x_3379) ;  /* 0xfffffe10002c7947 */ /* 0x000fea000383ffff */
.L_x_3071:
[----:B-1----:R1:W2:Y:S02]  /*2c990*/  SYNCS.PHASECHK.TRANS64.TRYWAIT P0, [R22+URZ+0x38800], R53 ;  /* 0x03880035160075a7 */ /* 0x0022a4000800017f */
[----:B--2---:R-:W-:Y:S05]  /*2c9a0*/  @!P0 NANOSLEEP.SYNCS 0x989680 ;  /* 0x009896800000895d */ /* 0x004fea0003900000 */
[----:B------:R-:W2:Y:S02]  /*2c9b0*/  @!P0 SYNCS.PHASECHK.TRANS64 P0, [R22+URZ+0x38800], R53 ;  /* 0x03880035160085a7 */ /* 0x000ea4000800007f */
[----:B--2---:R-:W-:Y:S05]  /*2c9c0*/  @!P0 BRA `(.L_x_3071) ;  /* 0xfffffffc00f08947 */ /* 0x004fea000383ffff */
[----:B------:R-:W-:Y:S05]  /*2c9d0*/  BRA `(.L_x_3380) ;  /* 0xfffffe1000ac7947 */ /* 0x000fea000383ffff */
.L_x_3087:
[----:B------:R-:W1:Y:S01]  /*2c9e0*/  LDC R61, c[0x0][0x3f4] ;  /* 0x0000fd00ff3d7b82 */ /* 0x000e620000000800 */
[----:B------:R-:W-:Y:S01]  /*2c9f0*/  BSSY B1, `(.L_x_3381) ;  /* 0x0000008000017945 */ /* 0x000fe20003800000 */
[----:B0-----:R-:W-:Y:S01]  /*2ca00*/  IMAD.MOV.U32 R13, RZ, RZ, R10 ;  /* 0x000000ffff0d7224 */ /* 0x001fe200078e000a */
[----:B------:R-:W-:Y:S01]  /*2ca10*/  MOV R12, RZ ;  /* 0x000000ff000c7202 */ /* 0x000fe20000000f00 */
[----:B------:R-:W-:Y:S02]  /*2ca20*/  IMAD.MOV.U32 R11, RZ, RZ, 0x181f ;  /* 0x0000181fff0b7424 */ /* 0x000fe400078e00ff */
[----:B------:R-:W-:-:S07]  /*2ca30*/  IMAD.MOV.U32 R15, RZ, RZ, -0x1 ;  /* 0xffffffffff0f7424 */ /* 0x000fce00078e00ff */
[----:B-1----:R-:W-:Y:S05]  /*2ca40*/  WARPSYNC.COLLECTIVE R15, `(.L_x_3382) ;  /* 0x000000000f087348 */ /* 0x002fea0003c00000 */
[----:B------:R0:W2:Y:S02]  /*2ca50*/  SHFL.IDX P6, R14, R13, R12, R11 ;  /* 0x0000000c0d0e7389 */ /* 0x0000a400000c000b */
[----:B012---:R-:W-:Y:S01]  /*2ca60*/  ENDCOLLECTIVE ;  /* 0x000000000000791b */ /* 0x007fe20003800000 */
.L_x_3382:
[----:B------:R-:W-:Y:S05]  /*2ca70*/  BSYNC B1 ;  /* 0x0000000000017941 */ /* 0x000fea0003800000 */
.L_x_3381:
[----:B------:R-:W-:Y:S01]  /*2ca80*/  IMAD.MOV.U32 R13, RZ, RZ, R43 ;  /* 0x000000ffff0d7224 */ /* 0x000fe200078e002b */
[----:B------:R-:W-:Y:S01]  /*2ca90*/  ISETP.GE.AND P0, PT, R16, R61, PT ;  /* 0x0000003d1000720c */ /* 0x000fe20003f06270 */
[----:B------:R-:W-:Y:S02]  /*2caa0*/  IMAD.MOV.U32 R12, RZ, RZ, RZ ;  /* 0x000000ffff0c7224 */ /* 0x000fe400078e00ff */
[----:B------:R-:W-:Y:S02]  /*2cab0*/  IMAD.MOV.U32 R11, RZ, RZ, 0x181f ;  /* 0x0000181fff0b7424 */ /* 0x000fe400078e00ff */
[----:B------:R-:W-:Y:S02]  /*2cac0*/  IMAD.MOV.U32 R15, RZ, RZ, -0x1 ;  /* 0xffffffffff0f7424 */ /* 0x000fe400078e00ff */
[----:B------:R-:W-:Y:S02]  /*2cad0*/  IMAD.MOV.U32 R3, RZ, RZ, R14 ;  /* 0x000000ffff037224 */ /* 0x000fe400078e000e */
[----:B------:R-:W-:-:S07]  /*2cae0*/  IMAD R52, R216, R9, RZ ;  /* 0x00000009d8347224 */ /* 0x000fce00078e02ff */
[----:B------:R-:W-:Y:S05]  /*2caf0*/  WARPSYNC.COLLECTIVE R15, `(.L_x_3383) ;  /* 0x000000000f087348 */ /* 0x000fea0003c00000 */
[----:B------:R0:W1:Y:S02]  /*2cb00*/  SHFL.IDX P6, R14, R13, R12, R11 ;  /* 0x0000000c0d0e7389 */ /* 0x00006400000c000b */
[----:B01----:R-:W-:Y:S01]  /*2cb10*/  ENDCOLLECTIVE ;  /* 0x000000000000791b */ /* 0x003fe20003800000 */
.L_x_3383:
[----:B------:R-:W-:Y:S01]  /*2cb20*/  ISETP.GE.OR P1, PT, R59, R52, P0 ;  /* 0x000000343b00720c */ /* 0x000fe20000726670 */
[----:B------:R-:W-:Y:S01]  /*2cb30*/  IMAD.MOV.U32 R13, RZ, RZ, R53 ;  /* 0x000000ffff0d7224 */ /* 0x000fe200078e0035 */
[----:B------:R-:W-:-:S11]  /*2cb40*/  MOV R5, R14 ;  /* 0x0000000e00057202 */ /* 0x000fd60000000f00 */
[----:B------:R-:W-:Y:S05]  /*2cb50*/  WARPSYNC.COLLECTIVE R15, `(.L_x_3384) ;  /* 0x000000000f087348 */ /* 0x000fea0003c00000 */
[----:B------:R0:W1:Y:S02]  /*2cb60*/  SHFL.IDX P6, R14, R13, R12, R11 ;  /* 0x0000000c0d0e7389 */ /* 0x00006400000c000b */
[----:B01----:R-:W-:Y:S01]  /*2cb70*/  ENDCOLLECTIVE ;  /* 0x000000000000791b */ /* 0x003fe20003800000 */
.L_x_3384:
        /* <DEDUP_REMOVED lines=8> */
.L_x_3385:
[----:B------:R-:W-:-:S05]  /*2cc00*/  @!P1 IADD3 R14, P3, R16, R14, RZ ;  /* 0x0000000e100e9210 */ /* 0x000fca0007f7e0ff */
[----:B------:R-:W-:Y:S02]  /*2cc10*/  @!P1 IMAD.X R3, R7, 0x1, R17, P3 ;  /* 0x0000000107039824 */ /* 0x000fe400018e0611 */
[----:B------:R-:W-:Y:S01]  /*2cc20*/  @!P1 IMAD.MOV.U32 R26, RZ, RZ, R14 ;  /* 0x000000ffff1a9224 */ /* 0x000fe200078e000e */
[----:B------:R-:W5:Y:S02]  /*2cc30*/  @!P1 LD.E.128 R4, desc[UR36][R4.64] ;  /* 0x0000002404049980 */ /* 0x000f64000c101d00 */
[----:B------:R-:W-:-:S05]  /*2cc40*/  @!P1 MOV R27, R3 ;  /* 0x00000003001b9202 */ /* 0x000fca0000000f00 */
[----:B------:R0:W5:Y:S01]  /*2cc50*/  @!P1 LD.E.128 R36, desc[UR36][R26.64] ;  /* 0x000000241a249980 */ /* 0x000162000c101d00 */
[----:B------:R-:W-:Y:S01]  /*2cc60*/  IMAD.MOV.U32 R13, RZ, RZ, R10 ;  /* 0x000000ffff0d7224 */ /* 0x000fe200078e000a */
[----:B------:R-:W-:Y:S01]  /*2cc70*/  CS2R R32, SRZ ;  /* 0x0000000000207805 */ /* 0x000fe2000001ff00 */
[----:B------:R-:W-:Y:S01]  /*2cc80*/  IMAD.MOV.U32 R12, RZ, RZ, 0x1 ;  /* 0x00000001ff0c7424 */ /* 0x000fe200078e00ff */
[----:B------:R-:W-:Y:S02]  /*2cc90*/  CS2R R28, SRZ ;  /* 0x00000000001c7805 */ /* 0x000fe4000001ff00 */
[----:B------:R-:W-:Y:S02]  /*2cca0*/  CS2R R30, SRZ ;  /* 0x00000000001e7805 */ /* 0x000fe4000001ff00 */
[----:B------:R-:W-:-:S07]  /*2ccb0*/  CS2R R20, SRZ ;  /* 0x0000000000147805 */ /* 0x000fce000001ff00 */
[----:B0----5:R-:W-:Y:S05]  /*2ccc0*/  WARPSYNC.COLLECTIVE R15, `(.L_x_3386) ;  /* 0x000000000f087348 */ /* 0x021fea0003c00000 */
[----:B------:R1:W2:Y:S02]  /*2ccd0*/  SHFL.IDX P6, R14, R13, R12, R11 ;  /* 0x0000000c0d0e7389 */ /* 0x0002a400000c000b */
[----:B012--5:R-:W-:Y:S01]  /*2cce0*/  ENDCOLLECTIVE ;  /* 0x000000000000791b */ /* 0x027fe20003800000 */
.L_x_3386:
[----:B------:R-:W-:Y:S02]  /*2ccf0*/  IMAD.MOV.U32 R13, RZ, RZ, R43 ;  /* 0x000000ffff0d7224 */ /* 0x000fe400078e002b */
[----:B------:R-:W-:-:S07]  /*2cd00*/  IMAD.MOV.U32 R3, RZ, RZ, R14 ;  /* 0x000000ffff037224 */ /* 0x000fce00078e000e */
[----:B------:R-:W-:Y:S05]  /*2cd10*/  WARPSYNC.COLLECTIVE R15, `(.L_x_3387) ;  /* 0x000000000f087348 */ /* 0x000fea0003c00000 */
[----:B------:R0:W1:Y:S02]  /*2cd20*/  SHFL.IDX P6, R14, R13, R12, R11 ;  /* 0x0000000c0d0e7389 */ /* 0x00006400000c000b */
[----:B01----:R-:W-:Y:S01]  /*2cd30*/  ENDCOLLECTIVE ;  /* 0x000000000000791b */ /* 0x003fe20003800000 */
.L_x_3387:
[----:B------:R-:W-:Y:S02]  /*2cd40*/  IMAD.MOV.U32 R13, RZ, RZ, R53 ;  /* 0x000000ffff0d7224 */ /* 0x000fe400078e0035 */
[----:B------:R-:W-:-:S07]  /*2cd50*/  IMAD.MOV.U32 R9, RZ, RZ, R14 ;  /* 0x000000ffff097224 */ /* 0x000fce00078e000e */
[----:B------:R-:W-:Y:S05]  /*2cd60*/  WARPSYNC.COLLECTIVE R15, `(.L_x_3388) ;  /* 0x000000000f087348 */ /* 0x000fea0003c00000 */
[----:B------:R0:W1:Y:S02]  /*2cd70*/  SHFL.IDX P6, R14, R13, R12, R11 ;  /* 0x0000000c0d0e7389 */ /* 0x00006400000c000b */
[----:B01----:R-:W-:Y:S01]  /*2cd80*/  ENDCOLLECTIVE ;  /* 0x000000000000791b */ /* 0x003fe20003800000 */
.L_x_3388:
[----:B------:R-:W-:Y:S01]  /*2cd90*/  MOV R13, R42 ;  /* 0x0000002a000d7202 */ /* 0x000fe20000000f00 */
[----:B------:R-:W-:-:S07]  /*2cda0*/  IMAD.MOV.U32 R25, RZ, RZ, R14 ;  /* 0x000000ffff197224 */ /* 0x000fce00078e000e */
[----:B------:R-:W-:Y:S05]  /*2cdb0*/  WARPSYNC.COLLECTIVE R15, `(.L_x_3389) ;  /* 0x000000000f087348 */ /* 0x000fea0003c00000 */
[----:B------:R0:W1:Y:S02]  /*2cdc0*/  SHFL.IDX P6, R14, R13, R12, R11 ;  /* 0x0000000c0d0e7389 */ /* 0x00006400000c000b */
[----:B01----:R-:W-:Y:S01]  /*2cdd0*/  ENDCOLLECTIVE ;  /* 0x000000000000791b */ /* 0x003fe20003800000 */
.L_x_3389:
[----:B------:R-:W-:Y:S02]  /*2cde0*/  @!P1 IMAD.MOV.U32 R32, RZ, RZ, R4 ;  /* 0x000000ffff209224 */ /* 0x000fe400078e0004 */
[----:B------:R-:W-:Y:S01]  /*2cdf0*/  @!P1 IMAD.MOV.U32 R33, RZ, RZ, R5 ;  /* 0x000000ffff219224 */ /* 0x000fe200078e0005 */
[----:B------:R-:W-:Y:S01]  /*2ce00*/  CS2R R4, SRZ ;  /* 0x0000000000047805 */ /* 0x000fe2000001ff00 */
[----:B------:R-:W-:Y:S02]  /*2ce10*/  @!P1 IMAD.MOV.U32 R28, RZ, RZ, R6 ;  /* 0x000000ffff1c9224 */ /* 0x000fe400078e0006 */
[----:B------:R-:W-:Y:S01]  /*2ce20*/  @!P1 IMAD.MOV.U32 R29, RZ, RZ, R7 ;  /* 0x000000ffff1d9224 */ /* 0x000fe200078e0007 */
[----:B------:R-:W-:Y:S01]  /*2ce30*/  @!P1 MOV R21, R39 ;  /* 0x0000002700159202 */ /* 0x000fe20000000f00 */
[----:B------:R-:W-:Y:S02]  /*2ce40*/  @!P1 IMAD.MOV.U32 R30, RZ, RZ, R36 ;  /* 0x000000ffff1e9224 */ /* 0x000fe400078e0024 */
[----:B------:R-:W-:-:S02]  /*2ce50*/  @!P1 IMAD.MOV.U32 R31, RZ, RZ, R37 ;  /* 0x000000ffff1f9224 */ /* 0x000fc400078e0025 */
[----:B------:R-:W-:Y:S01]  /*2ce60*/  @!P1 IMAD.MOV.U32 R20, RZ, RZ, R38 ;  /* 0x000000ffff149224 */ /* 0x000fe200078e0026 */
[----:B------:R-:W-:Y:S06]  /*2ce70*/  BRA `(.L_x_3390) ;  /* 0xfffffe50002c7947 */ /* 0x000fec000383ffff */
.L_x_3090:
[----:B------:R-:W-:Y:S01]  /*2ce80*/  BSSY B1, `(.L_x_3391) ;  /* 0x0000008000017945 */ /* 0x000fe20003800000 */
[----:B------:R-:W-:Y:S02]  /*2ce90*/  IMAD.MOV.U32 R13, RZ, RZ, R10 ;  /* 0x000000ffff0d7224 */ /* 0x000fe400078e000a */
[----:B------:R-:W-:Y:S02]  /*2cea0*/  IMAD.MOV.U32 R12, RZ, RZ, 0x2 ;  /* 0x00000002ff0c7424 */ /* 0x000fe400078e00ff */
[----:B------:R-:W-:Y:S02]  /*2ceb0*/  IMAD.MOV.U32 R11, RZ, RZ, 0x181f ;  /* 0x0000181fff0b7424 */ /* 0x000fe400078e00ff */
[----:B------:R-:W-:-:S07]  /*2cec0*/  IMAD.MOV.U32 R15, RZ, RZ, -0x1 ;  /* 0xffffffffff0f7424 */ /* 0x000fce00078e00ff */
[----:B-----5:R-:W-:Y:S05]  /*2ced0*/  WARPSYNC.COLLECTIVE R15, `(.L_x_3392) ;  /* 0x000000000f087348 */ /* 0x020fea0003c00000 */
[----:B------:R0:W1:Y:S02]  /*2cee0*/  SHFL.IDX P6, R14, R13, R12, R11 ;  /* 0x0000000c0d0e7389 */ /* 0x00006400000c000b */
[----:B01---5:R-:W-:Y:S01]  /*2cef0*/  ENDCOLLECTIVE ;  /* 0x000000000000791b */ /* 0x023fe20003800000 */
.L_x_3392:
[----:B------:R-:W-:Y:S05]  /*2cf00*/  BSYNC B1 ;  /* 0x0000000000017941 */ /* 0x000fea0003800000 */
.L_x_3391:
[----:B------:R-:W-:Y:S01]  /*2cf10*/  IMAD.MOV.U32 R13, RZ, RZ, R43 ;  /* 0x000000ffff0d7224 */ /* 0x000fe200078e002b */
[----:B------:R-:W-:Y:S01]  /*2cf20*/  MOV R11, 0x181f ;  /* 0x0000181f000b7802 */ /* 0x000fe20000000f00 */
[----:B------:R-:W-:Y:S02]  /*2cf30*/  IMAD.MOV.U32 R12, RZ, RZ, 0x2 ;  /* 0x00000002ff0c7424 */ /* 0x000fe400078e00ff */
[----:B------:R-:W-:Y:S02]  /*2cf40*/  IMAD.MOV.U32 R15, RZ, RZ, -0x1 ;  /* 0xffffffffff0f7424 */ /* 0x000fe400078e00ff */
[----:B------:R-:W-:Y:S02]  /*2cf50*/  IMAD.MOV.U32 R3, RZ, RZ, R14 ;  /* 0x000000ffff037224 */ /* 0x000fe400078e000e */
[----:B------:R-:W-:-:S07]  /*2cf60*/  VIADD R27, R59, 0x40 ;  /* 0x000000403b1b7836 */ /* 0x000fce0000000000 */
[----:B------:R-:W-:Y:S05]  /*2cf70*/  WARPSYNC.COLLECTIVE R15, `(.L_x_3393) ;  /* 0x000000000f087348 */ /* 0x000fea0003c00000 */
[----:B------:R0:W1:Y:S02]  /*2cf80*/  SHFL.IDX P6, R14, R13, R12, R11 ;  /* 0x0000000c0d0e7389 */ /* 0x00006400000c000b */
[----:B01----:R-:W-:Y:S01]  /*2cf90*/  ENDCOLLECTIVE ;  /* 0x000000000000791b */ /* 0x003fe20003800000 */
.L_x_3393:
[----:B------:R-:W-:Y:S01]  /*2cfa0*/  ISETP.GE.OR P1, PT, R27, R52, P0 ;  /* 0x000000341b00720c */ /* 0x000fe20000726670 */
[----:B------:R-:W-:Y:S02]  /*2cfb0*/  IMAD.MOV.U32 R13, RZ, RZ, R53 ;  /* 0x000000ffff0d7224 */ /* 0x000fe400078e0035 */
[----:B------:R-:W-:-:S10]  /*2cfc0*/  IMAD.MOV.U32 R9, RZ, RZ, R14 ;  /* 0x000000ffff097224 */ /* 0x000fd400078e000e */
[----:B------:R-:W-:Y:S05]  /*2cfd0*/  WARPSYNC.COLLECTIVE R15, `(.L_x_3394) ;  /* 0x000000000f087348 */ /* 0x000fea0003c00000 */
[----:B------:R0:W1:Y:S02]  /*2cfe0*/  SHFL.IDX P6, R14, R13, R12, R11 ;  /* 0x0000000c0d0e7389 */ /* 0x00006400000c000b */
[----:B01----:R-:W-:Y:S01]  /*2cff0*/  ENDCOLLECTIVE ;  /* 0x000000000000791b */ /* 0x003fe20003800000 */
.L_x_3394:
        /* <DEDUP_REMOVED lines=8> */
.L_x_3395:
[----:B------:R-:W-:-:S04]  /*2d080*/  @!P1 IADD3 R14, P3, R16, R14, RZ ;  /* 0x0000000e100e9210 */ /* 0x000fc80007f7e0ff */
[----:B------:R-:W-:Y:S01]  /*2d090*/  @!P1 IADD3.X R3, R25, R17, RZ, P3, !PT ;  /* 0x0000001119039210 */ /* 0x000fe20001ffe4ff */
[----:B------:R-:W-:Y:S01]  /*2d0a0*/  @!P1 IMAD.MOV.U32 R48, RZ, RZ, R14 ;  /* 0x000000ffff309224 */ /* 0x000fe200078e000e */
[----:B------:R0:W5:Y:S03]  /*2d0b0*/  @!P1 LD.E.128 R24, desc[UR36][R8.64] ;  /* 0x0000002408189980 */ /* 0x000166000c101d00 */
        /* <DEDUP_REMOVED lines=12> */
.L_x_3396:
[----:B------:R-:W-:Y:S02]  /*2d180*/  IMAD.MOV.U32 R13, RZ, RZ, R43 ;  /* 0x000000ffff0d7224 */ /* 0x000fe400078e002b */
[----:B------:R-:W-:-:S07]  /*2d190*/  IMAD.MOV.U32 R3, RZ, RZ, R14 ;  /* 0x000000ffff037224 */ /* 0x000fce00078e000e */
[----:B------:R-:W-:Y:S05]  /*2d1a0*/  WARPSYNC.COLLECTIVE R15, `(.L_x_3397) ;  /* 0x000000000f087348 */ /* 0x000fea0003c00000 */
[----:B------:R0:W1:Y:S02]  /*2d1b0*/  SHFL.IDX P6, R14, R13, R12, R11 ;  /* 0x0000000c0d0e7389 */ /* 0x00006400000c000b */
[----:B01----:R-:W-:Y:S01]  /*2d1c0*/  ENDCOLLECTIVE ;  /* 0x000000000000791b */ /* 0x003fe20003800000 */
.L_x_3397:
[----:B------:R-:W-:Y:S01]  /*2d1d0*/  IMAD.MOV.U32 R13, RZ, RZ, R53 ;  /* 0x000000ffff0d7224 */ /* 0x000fe200078e0035 */
[----:B------:R-:W-:-:S07]  /*2d1e0*/  MOV R43, R14 ;  /* 0x0000000e002b7202 */ /* 0x000fce0000000f00 */
[----:B------:R-:W-:Y:S05]  /*2d1f0*/  WARPSYNC.COLLECTIVE R15, `(.L_x_3398) ;  /* 0x000000000f087348 */ /* 0x000fea0003c00000 */
[----:B------:R0:W1:Y:S02]  /*2d200*/  SHFL.IDX P6, R14, R13, R12, R11 ;  /* 0x0000000c0d0e7389 */ /* 0x00006400000c000b */
[----:B01----:R-:W-:Y:S01]  /*2d210*/  ENDCOLLECTIVE ;  /* 0x000000000000791b */ /* 0x003fe20003800000 */
.L_x_3398:
[----:B------:R-:W-:Y:S02]  /*2d220*/  IMAD.MOV.U32 R13, RZ, RZ, R42 ;  /* 0x000000ffff0d7224 */ /* 0x000fe400078e002a */
[----:B------:R-:W-:-:S07]  /*2d230*/  IMAD.MOV.U32 R53, RZ, RZ, R14 ;  /* 0x000000ffff357224 */ /* 0x000fce00078e000e */
[----:B------:R-:W-:Y:S05]  /*2d240*/  WARPSYNC.COLLECTIVE R15, `(.L_x_3399) ;  /* 0x000000000f087348 */ /* 0x000fea0003c00000 */
[----:B------:R0:W1:Y:S02]  /*2d250*/  SHFL.IDX P6, R14, R13, R12, R11 ;  /* 0x0000000c0d0e7389 */ /* 0x00006400000c000b */
[----:B01----:R-:W-:Y:S01]  /*2d260*/  ENDCOLLECTIVE ;  /* 0x000000000000791b */ /* 0x003fe20003800000 */
.L_x_3399:
[----:B------:R-:W-:Y:S02]  /*2d270*/  @!P1 IMAD.MOV.U32 R34, RZ, RZ, R24 ;  /* 0x000000ffff229224 */ /* 0x000fe400078e0018 */
[----:B------:R-:W-:Y:S02]  /*2d280*/  @!P1 IMAD.MOV.U32 R35, RZ, RZ, R25 ;  /* 0x000000ffff239224 */ /* 0x000fe400078e0019 */
[----:B------:R-:W-:Y:S02]  /*2d290*/  @!P1 IMAD.MOV.U32 R36, RZ, RZ, R26 ;  /* 0x000000ffff249224 */ /* 0x000fe400078e001a */
[----:B------:R-:W-:Y:S01]  /*2d2a0*/  @!P1 IMAD.MOV.U32 R37, RZ, RZ, R27 ;  /* 0x000000ffff259224 */ /* 0x000fe200078e001b */
[----:B------:R-:W-:Y:S01]  /*2d2b0*/  @!P1 MOV R38, R48 ;  /* 0x0000003000269202 */ /* 0x000fe20000000f00 */
[----:B------:R-:W-:Y:S02]  /*2d2c0*/  @!P1 IMAD.MOV.U32 R39, RZ, RZ, R49 ;  /* 0x000000ffff279224 */ /* 0x000fe400078e0031 */
[----:B------:R-:W-:-:S02]  /*2d2d0*/  @!P1 IMAD.MOV.U32 R40, RZ, RZ, R50 ;  /* 0x000000ffff289224 */ /* 0x000fc400078e0032 */
[----:B------:R-:W-:Y:S01]  /*2d2e0*/  @!P1 IMAD.MOV.U32 R41, RZ, RZ, R51 ;  /* 0x000000ffff299224 */ /* 0x000fe200078e0033 */
[----:B------:R-:W-:Y:S06]  /*2d2f0*/  BRA `(.L_x_3400) ;  /* 0xfffffe4c00dc7947 */ /* 0x000fec000383ffff */
.L_x_3094:
[----:B0-----:R0:W1:Y:S02]  /*2d300*/  SYNCS.PHASECHK.TRANS64.TRYWAIT P4, [R22+URZ+0x38800], R13 ;  /* 0x0388000d160075a7 */ /* 0x001064000808017f */
[----:B-1----:R-:W-:Y:S05]  /*2d310*/  @!P4 NANOSLEEP.SYNCS 0x989680 ;  /* 0x009896800000c95d */ /* 0x002fea0003900000 */
[----:B------:R-:W1:Y:S02]  /*2d320*/  @!P4 SYNCS.PHASECHK.TRANS64 P4, [R22+URZ+0x38800], R13 ;  /* 0x0388000d1600c5a7 */ /* 0x000e64000808007f */
[----:B-1----:R-:W-:Y:S05]  /*2d330*/  @!P4 BRA `(.L_x_3094) ;  /* 0xfffffffc00f0c947 */ /* 0x002fea000383ffff */
[----:B------:R-:W-:Y:S05]  /*2d340*/  BRA `(.L_x_3401) ;  /* 0xfffffe5000487947 */ /* 0x000fea000383ffff */
.L_x_3104:
[----:B--2---:R2:W3:Y:S02]  /*2d350*/  SYNCS.PHASECHK.TRANS64.TRYWAIT P1, [R6+URZ+0x38830], R9 ;  /* 0x03883009060075a7 */ /* 0x0044e4000802017f */
[----:B---3--:R-:W-:Y:S05]  /*2d360*/  @!P1 NANOSLEEP.SYNCS 0x989680 ;  /* 0x009896800000995d */ /* 0x008fea0003900000 */
[----:B------:R-:W3:Y:S02]  /*2d370*/  @!P1 SYNCS.PHASECHK.TRANS64 P1, [R6+URZ+0x38830], R9 ;  /* 0x03883009060095a7 */ /* 0x000ee4000802007f */
[----:B---3--:R-:W-:Y:S05]  /*2d380*/  @!P1 BRA `(.L_x_3104) ;  /* 0xfffffffc00f09947 */ /* 0x008fea000383ffff */
[----:B------:R-:W-:Y:S05]  /*2d390*/  BRA `(.L_x_3103) ;  /* 0xfffffe9400247947 */ /* 0x000fea000383ffff */
.L_x_3110:
[----:B-1----:R1:W2:Y:S02]  /*2d3a0*/  SYNCS.PHASECHK.TRANS64.TRYWAIT P1, [R6+URZ+0x38850], R9 ;  /* 0x03885009060075a7 */ /* 0x0022a4000802017f */
[----:B--2---:R-:W-:Y:S05]  /*2d3b0*/  @!P1 NANOSLEEP.SYNCS 0x989680 ;  /* 0x009896800000995d */ /* 0x004fea0003900000 */
[----:B------:R-:W2:Y:S02]  /*2d3c0*/  @!P1 SYNCS.PHASECHK.TRANS64 P1, [R6+URZ+0x38850], R9 ;  /* 0x03885009060095a7 */ /* 0x000ea4000802007f */
[----:B--2---:R-:W-:Y:S05]  /*2d3d0*/  @!P1 BRA `(.L_x_3110) ;  /* 0xfffffffc00f09947 */ /* 0x004fea000383ffff */
[----:B------:R-:W-:Y:S05]  /*2d3e0*/  BRA `(.L_x_3109) ;  /* 0xfffffeb400c47947 */ /* 0x000fea000383ffff */
.L_x_3116:
[----:B-1----:R1:W2:Y:S02]  /*2d3f0*/  SYNCS.PHASECHK.TRANS64.TRYWAIT P1, [R7+URZ+0x38830], R8 ;  /* 0x03883008070075a7 */ /* 0x0022a4000802017f */
[----:B--2---:R-:W-:Y:S05]  /*2d400*/  @!P1 NANOSLEEP.SYNCS 0x989680 ;  /* 0x009896800000995d */ /* 0x004fea0003900000 */
[----:B------:R-:W2:Y:S02]  /*2d410*/  @!P1 SYNCS.PHASECHK.TRANS64 P1, [R7+URZ+0x38830], R8 ;  /* 0x03883008070095a7 */ /* 0x000ea4000802007f */
[----:B--2---:R-:W-:Y:S05]  /*2d420*/  @!P1 BRA `(.L_x_3116) ;  /* 0xfffffffc00f09947 */ /* 0x004fea000383ffff */
[----:B------:R-:W-:Y:S05]  /*2d430*/  BRA `(.L_x_3115) ;  /* 0xfffffeb800f87947 */ /* 0x000fea000383ffff */
.L_x_3122:
[----:B-1----:R1:W3:Y:S02]  /*2d440*/  SYNCS.PHASECHK.TRANS64.TRYWAIT P1, [R7+URZ+0x38850], R8 ;  /* 0x03885008070075a7 */ /* 0x0022e4000802017f */
[----:B---3--:R-:W-:Y:S05]  /*2d450*/  @!P1 NANOSLEEP.SYNCS 0x989680 ;  /* 0x009896800000995d */ /* 0x008fea0003900000 */
[----:B------:R-:W3:Y:S02]  /*2d460*/  @!P1 SYNCS.PHASECHK.TRANS64 P1, [R7+URZ+0x38850], R8 ;  /* 0x03885008070095a7 */ /* 0x000ee4000802007f */
[----:B---3--:R-:W-:Y:S05]  /*2d470*/  @!P1 BRA `(.L_x_3122) ;  /* 0xfffffffc00f09947 */ /* 0x008fea000383ffff */
[----:B------:R-:W-:Y:S05]  /*2d480*/  BRA `(.L_x_3121) ;  /* 0xfffffee400847947 */ /* 0x000fea000383ffff */
.L_x_3129:
[----:B-1----:R1:W3:Y:S02]  /*2d490*/  SYNCS.PHASECHK.TRANS64.TRYWAIT P1, [R7+URZ+0x38830], R8 ;  /* 0x03883008070075a7 */ /* 0x0022e4000802017f */
[----:B---3--:R-:W-:Y:S05]  /*2d4a0*/  @!P1 NANOSLEEP.SYNCS 0x989680 ;  /* 0x009896800000995d */ /* 0x008fea0003900000 */
[----:B------:R-:W3:Y:S02]  /*2d4b0*/  @!P1 SYNCS.PHASECHK.TRANS64 P1, [R7+URZ+0x38830], R8 ;  /* 0x03883008070095a7 */ /* 0x000ee4000802007f */
[----:B---3--:R-:W-:Y:S05]  /*2d4c0*/  @!P1 BRA `(.L_x_3129) ;  /* 0xfffffffc00f09947 */ /* 0x008fea000383ffff */
[----:B------:R-:W-:Y:S05]  /*2d4d0*/  BRA `(.L_x_3128) ;  /* 0xfffffee8008c7947 */ /* 0x000fea000383ffff */
.L_x_3135:
[----:B----4-:R4:W0:Y:S02]  /*2d4e0*/  SYNCS.PHASECHK.TRANS64.TRYWAIT P1, [R7+URZ+0x38850], R8 ;  /* 0x03885008070075a7 */ /* 0x010824000802017f */
[----:B0-----:R-:W-:Y:S05]  /*2d4f0*/  @!P1 NANOSLEEP.SYNCS 0x989680 ;  /* 0x009896800000995d */ /* 0x001fea0003900000 */
[----:B------:R-:W0:Y:S02]  /*2d500*/  @!P1 SYNCS.PHASECHK.TRANS64 P1, [R7+URZ+0x38850], R8 ;  /* 0x03885008070095a7 */ /* 0x000e24000802007f */
[----:B0-----:R-:W-:Y:S05]  /*2d510*/  @!P1 BRA `(.L_x_3135) ;  /* 0xfffffffc00f09947 */ /* 0x001fea000383ffff */
[----:B------:R-:W-:Y:S05]  /*2d520*/  BRA `(.L_x_3134) ;  /* 0xffffff08009c7947 */ /* 0x000fea000383ffff */
.L_x_3140:
[----:B------:R-:W-:Y:S01]  /*2d530*/  SEL R31, R56, R57, P0 ;  /* 0x00000039381f7207 */ /* 0x000fe20000000000 */
[----:B------:R-:W-:Y:S01]  /*2d540*/  IMAD.MOV.U32 R15, RZ, RZ, -0x1 ;  /* 0xffffffffff0f7424 */ /* 0x000fe200078e00ff */
[----:B------:R-:W-:Y:S02]  /*2d550*/  SEL R28, R57, R56, P0 ;  /* 0x00000038391c7207 */ /* 0x000fe40000000000 */
[----:B------:R-:W-:Y:S02]  /*2d560*/  SEL R55, R30, R63, P0 ;  /* 0x0000003f1e377207 */ /* 0x000fe40000000000 */
[----:B------:R-:W-:Y:S02]  /*2d570*/  SEL R78, R63, R30, P0 ;  /* 0x0000001e3f4e7207 */ /* 0x000fe40000000000 */
        /* <DEDUP_REMOVED lines=11> */
.L_x_3402:
        /* <DEDUP_REMOVED lines=18> */
.L_x_3403:
        /* <DEDUP_REMOVED lines=19> */
.L_x_3404:
        /* <DEDUP_REMOVED lines=19> */
.L_x_3405:
        /* <DEDUP_REMOVED lines=18> */
.L_x_3406:
[----:B------:R-:W-:Y:S02]  /*2dad0*/  SEL R118, R139, R118, P0 ;  /* 0x000000768b767207 */ /* 0x000fe40000000000 */
[----:B------:R-:W-:Y:S02]  /*2dae0*/  SEL R75, R2, R147, P0 ;  /* 0x00000093024b7207 */ /* 0x000fe40000000000 */
[----:B------:R-:W-:Y:S02]  /*2daf0*/  SEL R2, R147, R2, P0 ;  /* 0x0000000293027207 */ /* 0x000fe40000000000 */
[----:B------:R-:W-:Y:S01]  /*2db00*/  SEL R4, R7, R8, P0 ;  /* 0x0000000807047207 */ /* 0x000fe20000000000 */
[----:B------:R-:W-:Y:S01]  /*2db10*/  IMAD.MOV.U32 R13, RZ, RZ, R6 ;  /* 0x000000ffff0d7224 */ /* 0x000fe200078e0006 */
[----:B------:R-:W-:Y:S01]  /*2db20*/  SEL R6, R8, R7, P0 ;  /* 0x0000000708067207 */ /* 0x000fe20000000000 */
[----:B------:R-:W-:Y:S01]  /*2db30*/  IMAD.MOV.U32 R12, RZ, RZ, R9 ;  /* 0x000000ffff0c7224 */ /* 0x000fe200078e0009 */
[----:B------:R-:W-:-:S02]  /*2db40*/  SEL R8, R10, R5, P0 ;  /* 0x000000050a087207 */ /* 0x000fc40000000000 */
[----:B------:R-:W-:Y:S01]  /*2db50*/  SEL R10, R5, R10, P0 ;  /* 0x0000000a050a7207 */ /* 0x000fe20000000000 */
[----:B------:R-:W-:-:S07]  /*2db60*/  IMAD.MOV.U32 R26, RZ, RZ, R14 ;  /* 0x000000ffff1a7224 */ /* 0x000fce00078e000e */
[----:B------:R-:W-:Y:S05]  /*2db70*/  WARPSYNC.COLLECTIVE R15, `(.L_x_3407) ;  /* 0x000000000f087348 */ /* 0x000fea0003c00000 */
[----:B------:R0:W1:Y:S02]  /*2db80*/  SHFL.IDX P6, R14, R13, R12, R11 ;  /* 0x0000000c0d0e7389 */ /* 0x00006400000c000b */
[----:B01----:R-:W-:Y:S01]  /*2db90*/  ENDCOLLECTIVE ;  /* 0x000000000000791b */ /* 0x003fe20003800000 */
.L_x_3407:
[----:B------:R-:W-:Y:S01]  /*2dba0*/  IMAD.MOV.U32 R13, RZ, RZ, R29 ;  /* 0x000000ffff0d7224 */ /* 0x000fe200078e001d */
[----:B------:R-:W-:Y:S01]  /*2dbb0*/  MOV R12, R0 ;  /* 0x00000000000c7202 */ /* 0x000fe20000000f00 */
[----:B------:R-:W-:-:S07]  /*2dbc0*/  IMAD.MOV.U32 R25, RZ, RZ, R14 ;  /* 0x000000ffff197224 */ /* 0x000fce00078e000e */
[----:B------:R-:W-:Y:S05]  /*2dbd0*/  WARPSYNC.COLLECTIVE R15, `(.L_x_3408) ;  /* 0x000000000f087348 */ /* 0x000fea0003c00000 */
[----:B------:R0:W1:Y:S02]  /*2dbe0*/  SHFL.IDX P6, R14, R13, R12, R11 ;  /* 0x0000000c0d0e7389 */ /* 0x00006400000c000b */
[----:B01----:R-:W-:Y:S01]  /*2dbf0*/  ENDCOLLECTIVE ;  /* 0x000000000000791b */ /* 0x003fe20003800000 */
.L_x_3408:
[----:B------:R-:W-:Y:S01]  /*2dc00*/  IMAD.MOV.U32 R13, RZ, RZ, R24 ;  /* 0x000000ffff0d7224 */ /* 0x000fe200078e0018 */
[----:B------:R-:W-:Y:S01]  /*2dc10*/  SEL R24, R26, R25, P0 ;  /* 0x000000191a187207 */ /* 0x000fe20000000000 */
[----:B------:R-:W-:Y:S01]  /*2dc20*/  IMAD.MOV.U32 R12, RZ, RZ, R9 ;  /* 0x000000ffff0c7224 */ /* 0x000fe200078e0009 */
[----:B------:R-:W-:Y:S01]  /*2dc30*/  SEL R26, R25, R26, P0 ;  /* 0x0000001a191a7207 */ /* 0x000fe20000000000 */
[----:B------:R-:W-:-:S07]  /*2dc40*/  IMAD.MOV.U32 R30, RZ, RZ, R14 ;  /* 0x000000ffff1e7224 */ /* 0x000fce00078e000e */
[----:B------:R-:W-:Y:S05]  /*2dc50*/  WARPSYNC.COLLECTIVE R15, `(.L_x_3409) ;  /* 0x000000000f087348 */ /* 0x000fea0003c00000 */
[----:B------:R0:W1:Y:S02]  /*2dc60*/  SHFL.IDX P6, R14, R13, R12, R11 ;  /* 0x0000000c0d0e7389 */ /* 0x00006400000c000b */
[----:B01----:R-:W-:Y:S01]  /*2dc70*/  ENDCOLLECTIVE ;  /* 0x000000000000791b */ /* 0x003fe20003800000 */
.L_x_3409:
[----:B------:R-:W-:Y:S02]  /*2dc80*/  IMAD.MOV.U32 R13, RZ, RZ, R31 ;  /* 0x000000ffff0d7224 */ /* 0x000fe400078e001f */
[----:B------:R-:W-:Y:S02]  /*2dc90*/  IMAD.MOV.U32 R12, RZ, RZ, R0 ;  /* 0x000000ffff0c7224 */ /* 0x000fe400078e0000 */
[----:B------:R-:W-:-:S07]  /*2dca0*/  IMAD.MOV.U32 R27, RZ, RZ, R14 ;  /* 0x000000ffff1b7224 */ /* 0x000fce00078e000e */
[----:B------:R-:W-:Y:S05]  /*2dcb0*/  WARPSYNC.COLLECTIVE R15, `(.L_x_3410) ;  /* 0x000000000f087348 */ /* 0x000fea0003c00000 */
[----:B------:R0:W1:Y:S02]  /*2dcc0*/  SHFL.IDX P6, R14, R13, R12, R11 ;  /* 0x0000000c0d0e7389 */ /* 0x00006400000c000b */
[----:B01----:R-:W-:Y:S01]  /*2dcd0*/  ENDCOLLECTIVE ;  /* 0x000000000000791b */ /* 0x003fe20003800000 */
.L_x_3410:
[----:B------:R-:W-:Y:S01]  /*2dce0*/  MOV R13, R28 ;  /* 0x0000001c000d7202 */ /* 0x000fe20000000f00 */
[----:B------:R-:W-:Y:S01]  /*2dcf0*/  IMAD.MOV.U32 R12, RZ, RZ, R9 ;  /* 0x000000ffff0c7224 */ /* 0x000fe200078e0009 */
[----:B------:R-:W-:Y:S02]  /*2dd00*/  SEL R28, R30, R27, P0 ;  /* 0x0000001b1e1c7207 */ /* 0x000fe40000000000 */
[----:B------:R-:W-:Y:S01]  /*2dd10*/  SEL R30, R27, R30, P0 ;  /* 0x0000001e1b1e7207 */ /* 0x000fe20000000000 */
[----:B------:R-:W-:-:S07]  /*2dd20*/  IMAD.MOV.U32 R34, RZ, RZ, R14 ;  /* 0x000000ffff227224 */ /* 0x000fce00078e000e */
[----:B------:R-:W-:Y:S05]  /*2dd30*/  WARPSYNC.COLLECTIVE R15, `(.L_x_3411) ;  /* 0x000000000f087348 */ /* 0x000fea0003c00000 */
[----:B------:R0:W1:Y:S02]  /*2dd40*/  SHFL.IDX P6, R14, R13, R12, R11 ;  /* 0x0000000c0d0e7389 */ /* 0x00006400000c000b */
[----:B01----:R-:W-:Y:S01]  /*2dd50*/  ENDCOLLECTIVE ;  /* 0x000000000000791b */ /* 0x003fe20003800000 */
.L_x_3411:
[----:B------:R-:W-:Y:S02]  /*2dd60*/  IMAD.MOV.U32 R13, RZ, RZ, R33 ;  /* 0x000000ffff0d7224 */ /* 0x000fe400078e0021 */
[----:B------:R-:W-:Y:S02]  /*2dd70*/  IMAD.MOV.U32 R12, RZ, RZ, R0 ;  /* 0x000000ffff0c7224 */ /* 0x000fe400078e0000 */
[----:B------:R-:W-:-:S07]  /*2dd80*/  IMAD.MOV.U32 R29, RZ, RZ, R14 ;  /* 0x000000ffff1d7224 */ /* 0x000fce00078e000e */
[----:B------:R-:W-:Y:S05]  /*2dd90*/  WARPSYNC.COLLECTIVE R15, `(.L_x_3412) ;  /* 0x000000000f087348 */ /* 0x000fea0003c00000 */
[----:B------:R0:W1:Y:S02]  /*2dda0*/  SHFL.IDX P6, R14, R13, R12, R11 ;  /* 0x0000000c0d0e7389 */ /* 0x00006400000c000b */
[----:B01----:R-:W-:Y:S01]  /*2ddb0*/  ENDCOLLECTIVE ;  /* 0x000000000000791b */ /* 0x003fe20003800000 */
.L_x_3412:
        /* <DEDUP_REMOVED lines=8> */
.L_x_3413:
[----:B------:R-:W-:Y:S02]  /*2de40*/  IMAD.MOV.U32 R13, RZ, RZ, R35 ;  /* 0x000000ffff0d7224 */ /* 0x000fe400078e0023 */
[----:B------:R-:W-:Y:S01]  /*2de50*/  IMAD.MOV.U32 R12, RZ, RZ, R0 ;  /* 0x000000ffff0c7224 */ /* 0x000fe200078e0000 */
[----:B------:R-:W-:-:S07]  /*2de60*/  MOV R31, R14 ;  /* 0x0000000e001f7202 */ /* 0x000fce0000000f00 */
[----:B------:R-:W-:Y:S05]  /*2de70*/  WARPSYNC.COLLECTIVE R15, `(.L_x_3414) ;  /* 0x000000000f087348 */ /* 0x000fea0003c00000 */
[----:B------:R0:W1:Y:S02]  /*2de80*/  SHFL.IDX P6, R14, R13, R12, R11 ;  /* 0x0000000c0d0e7389 */ /* 0x00006400000c000b */
[----:B01----:R-:W-:Y:S01]  /*2de90*/  ENDCOLLECTIVE ;  /* 0x000000000000791b */ /* 0x003fe20003800000 */
.L_x_3414:
        /* <DEDUP_REMOVED lines=8> */
.L_x_3415:
[----:B------:R-:W-:Y:S01]  /*2df20*/  IMAD.MOV.U32 R13, RZ, RZ, R37 ;  /* 0x000000ffff0d7224 */ /* 0x000fe200078e0025 */
[----:B------:R-:W-:Y:S01]  /*2df30*/  MOV R12, R0 ;  /* 0x00000000000c7202 */ /* 0x000fe20000000f00 */
[----:B------:R-:W-:-:S07]  /*2df40*/  IMAD.MOV.U32 R40, RZ, RZ, R14 ;  /* 0x000000ffff287224 */ /* 0x000fce00078e000e */
[----:B------:R-:W-:Y:S05]  /*2df50*/  WARPSYNC.COLLECTIVE R15, `(.L_x_3416) ;  /* 0x000000000f087348 */ /* 0x000fea0003c00000 */
[----:B------:R0:W1:Y:S02]  /*2df60*/  SHFL.IDX P6, R14, R13, R12, R11 ;  /* 0x0000000c0d0e7389 */ /* 0x00006400000c000b */
[----:B01----:R-:W-:Y:S01]  /*2df70*/  ENDCOLLECTIVE ;  /* 0x000000000000791b */ /* 0x003fe20003800000 */
.L_x_3416:
[----:B------:R-:W-:Y:S02]  /*2df80*/  IMAD.MOV.U32 R13, RZ, RZ, R42 ;  /* 0x000000ffff0d7224 */ /* 0x000fe400078e002a */
[----:B------:R-:W-:Y:S02]  /*2df90*/  IMAD.MOV.U32 R12, RZ, RZ, R9 ;  /* 0x000000ffff0c7224 */ /* 0x000fe400078e0009 */
[----:B------:R-:W-:-:S07]  /*2dfa0*/  IMAD.MOV.U32 R37, RZ, RZ, R14 ;  /* 0x000000ffff257224 */ /* 0x000fce00078e000e */
[----:B------:R-:W-:Y:S05]  /*2dfb0*/  WARPSYNC.COLLECTIVE R15, `(.L_x_3417) ;  /* 0x000000000f087348 */ /* 0x000fea0003c00000 */
[----:B------:R0:W1:Y:S02]  /*2dfc0*/  SHFL.IDX P6, R14, R13, R12, R11 ;  /* 0x0000000c0d0e7389 */ /* 0x00006400000c000b */
[----:B01----:R-:W-:Y:S01]  /*2dfd0*/  ENDCOLLECTIVE ;  /* 0x000000000000791b */ /* 0x003fe20003800000 */
.L_x_3417:
[----:B------:R-:W-:Y:S02]  /*2dfe0*/  IMAD.MOV.U32 R13, RZ, RZ, R39 ;  /* 0x000000ffff0d7224 */ /* 0x000fe400078e0027 */
[----:B------:R-:W-:Y:S02]  /*2dff0*/  IMAD.MOV.U32 R12, RZ, RZ, R0 ;  /* 0x000000ffff0c7224 */ /* 0x000fe400078e0000 */
[----:B------:R-:W-:-:S07]  /*2e000*/  IMAD.MOV.U32 R42, RZ, RZ, R14 ;  /* 0x000000ffff2a7224 */ /* 0x000fce00078e000e */
[----:B------:R-:W-:Y:S05]  /*2e010*/  WARPSYNC.COLLECTIVE R15, `(.L_x_3418) ;  /* 0x000000000f087348 */ /* 0x000fea0003c00000 */
[----:B------:R0:W1:Y:S02]  /*2e020*/  SHFL.IDX P6, R14, R13, R12, R11 ;  /* 0x0000000c0d0e7389 */ /* 0x00006400000c000b */
[----:B01----:R-:W-:Y:S01]  /*2e030*/  ENDCOLLECTIVE ;  /* 0x000000000000791b */ /* 0x003fe20003800000 */
.L_x_3418:
[----:B------:R-:W-:Y:S01]  /*2e040*/  MOV R13, R44 ;  /* 0x0000002c000d7202 */ /* 0x000fe20000000f00 */
[----:B------:R-:W-:Y:S02]  /*2e050*/  IMAD.MOV.U32 R12, RZ, RZ, R9 ;  /* 0x000000ffff0c7224 */ /* 0x000fe400078e0009 */
[----:B------:R-:W-:-:S07]  /*2e060*/  IMAD.MOV.U32 R46, RZ, RZ, R14 ;  /* 0x000000ffff2e7224 */ /* 0x000fce00078e000e */
[----:B------:R-:W-:Y:S05]  /*2e070*/  WARPSYNC.COLLECTIVE R15, `(.L_x_3419) ;  /* 0x000000000f087348 */ /* 0x000fea0003c00000 */
[----:B------:R0:W1:Y:S02]  /*2e080*/  SHFL.IDX P6, R14, R13, R12, R11 ;  /* 0x0000000c0d0e7389 */ /* 0x00006400000c000b */
[----:B01----:R-:W-:Y:S01]  /*2e090*/  ENDCOLLECTIVE ;  /* 0x000000000000791b */ /* 0x003fe20003800000 */
.L_x_3419:
[----:B------:R-:W-:Y:S02]  /*2e0a0*/  IMAD.MOV.U32 R13, RZ, RZ, R41 ;  /* 0x000000ffff0d7224 */ /* 0x000fe400078e0029 */
[----:B------:R-:W-:Y:S02]  /*2e0b0*/  IMAD.MOV.U32 R12, RZ, RZ, R0 ;  /* 0x000000ffff0c7224 */ /* 0x000fe400078e0000 */
[----:B------:R-:W-:-:S07]  /*2e0c0*/  IMAD.MOV.U32 R33, RZ, RZ, R14 ;  /* 0x000000ffff217224 */ /* 0x000fce00078e000e */
[----:B------:R-:W-:Y:S05]  /*2e0d0*/  WARPSYNC.COLLECTIVE R15, `(.L_x_3420) ;  /* 0x000000000f087348 */ /* 0x000fea0003c00000 */
[----:B------:R0:W1:Y:S02]  /*2e0e0*/  SHFL.IDX P6, R14, R13, R12, R11 ;  /* 0x0000000c0d0e7389 */ /* 0x00006400000c000b */
[----:B01----:R-:W-:Y:S01]  /*2e0f0*/  ENDCOLLECTIVE ;  /* 0x000000000000791b */ /* 0x003fe20003800000 */
.L_x_3420:
        /* <DEDUP_REMOVED lines=8> */
.L_x_3421:
[----:B------:R-:W-:Y:S02]  /*2e180*/  IMAD.MOV.U32 R13, RZ, RZ, R43 ;  /* 0x000000ffff0d7224 */ /* 0x000fe400078e002b */
[----:B------:R-:W-:Y:S01]  /*2e190*/  IMAD.MOV.U32 R12, RZ, RZ, R0 ;  /* 0x000000ffff0c7224 */ /* 0x000fe200078e0000 */
[----:B------:R-:W-:-:S07]  /*2e1a0*/  MOV R39, R14 ;  /* 0x0000000e00277202 */ /* 0x000fce0000000f00 */
[----:B------:R-:W-:Y:S05]  /*2e1b0*/  WARPSYNC.COLLECTIVE R15, `(.L_x_3422) ;  /* 0x000000000f087348 */ /* 0x000fea0003c00000 */
[----:B------:R0:W1:Y:S02]  /*2e1c0*/  SHFL.IDX P6, R14, R13, R12, R11 ;  /* 0x0000000c0d0e7389 */ /* 0x00006400000c000b */
[----:B01----:R-:W-:Y:S01]  /*2e1d0*/  ENDCOLLECTIVE ;  /* 0x000000000000791b */ /* 0x003fe20003800000 */
.L_x_3422:
        /* <DEDUP_REMOVED lines=8> */
.L_x_3423:
[----:B------:R-:W-:Y:S01]  /*2e260*/  MOV R13, R45 ;  /* 0x0000002d000d7202 */ /* 0x000fe20000000f00 */
[----:B------:R-:W-:Y:S02]  /*2e270*/  IMAD.MOV.U32 R12, RZ, RZ, R0 ;  /* 0x000000ffff0c7224 */ /* 0x000fe400078e0000 */
[----:B------:R-:W-:-:S07]  /*2e280*/  IMAD.MOV.U32 R41, RZ, RZ, R14 ;  /* 0x000000ffff297224 */ /* 0x000fce00078e000e */
[----:B------:R-:W-:Y:S05]  /*2e290*/  WARPSYNC.COLLECTIVE R15, `(.L_x_3424) ;  /* 0x000000000f087348 */ /* 0x000fea0003c00000 */
[----:B------:R0:W1:Y:S02]  /*2e2a0*/  SHFL.IDX P6, R14, R13, R12, R11 ;  /* 0x0000000c0d0e7389 */ /* 0x00006400000c000b */
[----:B01----:R-:W-:Y:S01]  /*2e2b0*/  ENDCOLLECTIVE ;  /* 0x000000000000791b */ /* 0x003fe20003800000 */
.L_x_3424:
        /* <DEDUP_REMOVED lines=8> */
.L_x_3425:
[----:B------:R-:W-:Y:S01]  /*2e340*/  IMAD.MOV.U32 R13, RZ, RZ, R47 ;  /* 0x000000ffff0d7224 */ /* 0x000fe200078e002f */
[----:B------:R-:W-:Y:S01]  /*2e350*/  MOV R12, R0 ;  /* 0x00000000000c7202 */ /* 0x000fe20000000f00 */
[----:B------:R-:W-:-:S07]  /*2e360*/  IMAD.MOV.U32 R3, RZ, RZ, R14 ;  /* 0x000000ffff037224 */ /* 0x000fce00078e000e */
[----:B------:R-:W-:Y:S05]  /*2e370*/  WARPSYNC.COLLECTIVE R15, `(.L_x_3426) ;  /* 0x000000000f087348 */ /* 0x000fea0003c00000 */
[----:B------:R0:W1:Y:S02]  /*2e380*/  SHFL.IDX P6, R14, R13, R12, R11 ;  /* 0x0000000c0d0e7389 */ /* 0x00006400000c000b */
[----:B01----:R-:W-:Y:S01]  /*2e390*/  ENDCOLLECTIVE ;  /* 0x000000000000791b */ /* 0x003fe20003800000 */
.L_x_3426:
        /* <DEDUP_REMOVED lines=8> */
.L_x_3427:
[----:B------:R-:W-:Y:S02]  /*2e420*/  IMAD.MOV.U32 R13, RZ, RZ, R49 ;  /* 0x000000ffff0d7224 */ /* 0x000fe400078e0031 */
[----:B------:R-:W-:Y:S02]  /*2e430*/  IMAD.MOV.U32 R12, RZ, RZ, R0 ;  /* 0x000000ffff0c7224 */ /* 0x000fe400078e0000 */
[----:B------:R-:W-:-:S07]  /*2e440*/  IMAD.MOV.U32 R43, RZ, RZ, R14 ;  /* 0x000000ffff2b7224 */ /* 0x000fce00078e000e */
[----:B------:R-:W-:Y:S05]  /*2e450*/  WARPSYNC.COLLECTIVE R15, `(.L_x_3428) ;  /* 0x000000000f087348 */ /* 0x000fea0003c00000 */
[----:B------:R0:W1:Y:S02]  /*2e460*/  SHFL.IDX P6, R14, R13, R12, R11 ;  /* 0x0000000c0d0e7389 */ /* 0x00006400000c000b */
[----:B01----:R-:W-:Y:S01]  /*2e470*/  ENDCOLLECTIVE ;  /* 0x000000000000791b */ /* 0x003fe20003800000 */
.L_x_3428:
        /* <DEDUP_REMOVED lines=8> */
.L_x_3429:
[----:B------:R-:W-:Y:S02]  /*2e500*/  IMAD.MOV.U32 R13, RZ, RZ, R51 ;  /* 0x000000ffff0d7224 */ /* 0x000fe400078e0033 */
[----:B------:R-:W-:Y:S02]  /*2e510*/  IMAD.MOV.U32 R12, RZ, RZ, R0 ;  /* 0x000000ffff0c7224 */ /* 0x000fe400078e0000 */
[----:B------:R-:W-:-:S07]  /*2e520*/  IMAD.MOV.U32 R45, RZ, RZ, R14 ;  /* 0x000000ffff2d7224 */ /* 0x000fce00078e000e */
[----:B------:R-:W-:Y:S05]  /*2e530*/  WARPSYNC.COLLECTIVE R15, `(.L_x_3430) ;  /* 0x000000000f087348 */ /* 0x000fea0003c00000 */
[----:B------:R0:W1:Y:S02]  /*2e540*/  SHFL.IDX P6, R14, R13, R12, R11 ;  /* 0x0000000c0d0e7389 */ /* 0x00006400000c000b */
[----:B01----:R-:W-:Y:S01]  /*2e550*/  ENDCOLLECTIVE ;  /* 0x000000000000791b */ /* 0x003fe20003800000 */
.L_x_3430:
        /* <DEDUP_REMOVED lines=8> */
.L_x_3431:
[----:B------:R-:W-:Y:S02]  /*2e5e0*/  IMAD.MOV.U32 R13, RZ, RZ, R53 ;  /* 0x000000ffff0d7224 */ /* 0x000fe400078e0035 */
[----:B------:R-:W-:Y:S02]  /*2e5f0*/  IMAD.MOV.U32 R12, RZ, RZ, R0 ;  /* 0x000000ffff0c7224 */ /* 0x000fe400078e0000 */
[----:B------:R-:W-:-:S07]  /*2e600*/  IMAD.MOV.U32 R47, RZ, RZ, R14 ;  /* 0x000000ffff2f7224 */ /* 0x000fce00078e000e */
[----:B------:R-:W-:Y:S05]  /*2e610*/  WARPSYNC.COLLECTIVE R15, `(.L_x_3432) ;  /* 0x000000000f087348 */ /* 0x000fea0003c00000 */
[----:B------:R0:W1:Y:S02]  /*2e620*/  SHFL.IDX P6, R14, R13, R12, R11 ;  /* 0x0000000c0d0e7389 */ /* 0x00006400000c000b */
[----:B01----:R-:W-:Y:S01]  /*2e630*/  ENDCOLLECTIVE ;  /* 0x000000000000791b */ /* 0x003fe20003800000 */
.L_x_3432:
        /* <DEDUP_REMOVED lines=8> */
.L_x_3433:
[----:B------:R-:W-:Y:S02]  /*2e6c0*/  IMAD.MOV.U32 R13, RZ, RZ, R55 ;  /* 0x000000ffff0d7224 */ /* 0x000fe400078e0037 */
[----:B------:R-:W-:Y:S02]  /*2e6d0*/  IMAD.MOV.U32 R12, RZ, RZ, R0 ;  /* 0x000000ffff0c7224 */ /* 0x000fe400078e0000 */
[----:B------:R-:W-:-:S07]  /*2e6e0*/  IMAD.MOV.U32 R49, RZ, RZ, R14 ;  /* 0x000000ffff317224 */ /* 0x000fce00078e000e */
[----:B------:R-:W-:Y:S05]  /*2e6f0*/  WARPSYNC.COLLECTIVE R15, `(.L_x_3434) ;  /* 0x000000000f087348 */ /* 0x000fea0003c00000 */
[----:B------:R0:W1:Y:S02]  /*2e700*/  SHFL.IDX P6, R14, R13, R12, R11 ;  /* 0x0000000c0d0e7389 */ /* 0x00006400000c000b */
[----:B01----:R-:W-:Y:S01]  /*2e710*/  ENDCOLLECTIVE ;  /* 0x000000000000791b */ /* 0x003fe20003800000 */
.L_x_3434:
        /* <DEDUP_REMOVED lines=8> */
.L_x_3435:
[----:B------:R-:W-:Y:S02]  /*2e7a0*/  IMAD.MOV.U32 R13, RZ, RZ, R57 ;  /* 0x000000ffff0d7224 */ /* 0x000fe400078e0039 */
[----:B------:R-:W-:Y:S01]  /*2e7b0*/  IMAD.MOV.U32 R12, RZ, RZ, R0 ;  /* 0x000000ffff0c7224 */ /* 0x000fe200078e0000 */
[----:B------:R-:W-:-:S07]  /*2e7c0*/  MOV R78, R14 ;  /* 0x0000000e004e7202 */ /* 0x000fce0000000f00 */
[----:B------:R-:W-:Y:S05]  /*2e7d0*/  WARPSYNC.COLLECTIVE R15, `(.L_x_3436) ;  /* 0x000000000f087348 */ /* 0x000fea0003c00000 */
[----:B------:R0:W1:Y:S02]  /*2e7e0*/  SHFL.IDX P6, R14, R13, R12, R11 ;  /* 0x0000000c0d0e7389 */ /* 0x00006400000c000b */
[----:B01----:R-:W-:Y:S01]  /*2e7f0*/  ENDCOLLECTIVE ;  /* 0x000000000000791b */ /* 0x003fe20003800000 */
.L_x_3436:
        /* <DEDUP_REMOVED lines=8> */
.L_x_3437:
[----:B------:R-:W-:Y:S01]  /*2e880*/  MOV R13, R59 ;  /* 0x0000003b000d7202 */ /* 0x000fe20000000f00 */
[----:B------:R-:W-:Y:S02]  /*2e890*/  IMAD.MOV.U32 R12, RZ, RZ, R0 ;  /* 0x000000ffff0c7224 */ /* 0x000fe400078e0000 */
[----:B------:R-:W-:-:S07]  /*2e8a0*/  IMAD.MOV.U32 R80, RZ, RZ, R14 ;  /* 0x000000ffff507224 */ /* 0x000fce00078e000e */
[----:B------:R-:W-:Y:S05]  /*2e8b0*/  WARPSYNC.COLLECTIVE R15, `(.L_x_3438) ;  /* 0x000000000f087348 */ /* 0x000fea0003c00000 */
[----:B------:R0:W1:Y:S02]  /*2e8c0*/  SHFL.IDX P6, R14, R13, R12, R11 ;  /* 0x0000000c0d0e7389 */ /* 0x00006400000c000b */
[----:B01----:R-:W-:Y:S01]  /*2e8d0*/  ENDCOLLECTIVE ;  /* 0x000000000000791b */ /* 0x003fe20003800000 */
.L_x_3438:
[----:B------:R-:W-:Y:S02]  /*2e8e0*/  IMAD.MOV.U32 R13, RZ, RZ, R82 ;  /* 0x000000ffff0d7224 */ /* 0x000fe400078e0052 */
[----:B------:R-:W-:Y:S02]  /*2e8f0*/  IMAD.MOV.U32 R12, RZ, RZ, R9 ;  /* 0x000000ffff0c7224 */ /* 0x000fe400078e0009 */
[----:B------:R-:W-:-:S07]  /*2e900*/  IMAD.MOV.U32 R59, RZ, RZ, R14 ;  /* 0x000000ffff3b7224 */ /* 0x000fce00078e000e */
[----:B------:R-:W-:Y:S05]  /*2e910*/  WARPSYNC.COLLECTIVE R15, `(.L_x_3439) ;  /* 0x000000000f087348 */ /* 0x000fea0003c00000 */
[----:B------:R0:W1:Y:S02]  /*2e920*/  SHFL.IDX P6, R14, R13, R12, R11 ;  /* 0x0000000c0d0e7389 */ /* 0x00006400000c000b */
[----:B01----:R-:W-:Y:S01]  /*2e930*/  ENDCOLLECTIVE ;  /* 0x000000000000791b */ /* 0x003fe20003800000 */
.L_x_3439:
[----:B------:R-:W-:Y:S01]  /*2e940*/  IMAD.MOV.U32 R13, RZ, RZ, R61 ;  /* 0x000000ffff0d7224 */ /* 0x000fe200078e003d */
[----:B------:R-:W-:Y:S01]  /*2e950*/  MOV R12, R0 ;  /* 0x00000000000c7202 */ /* 0x000fe20000000f00 */
[----:B------:R-:W-:-:S07]  /*2e960*/  IMAD.MOV.U32 R82, RZ, RZ, R14 ;  /* 0x000000ffff527224 */ /* 0x000fce00078e000e */
[----:B------:R-:W-:Y:S05]  /*2e970*/  WARPSYNC.COLLECTIVE R15, `(.L_x_3440) ;  /* 0x000000000f087348 */ /* 0x000fea0003c00000 */
[----:B------:R0:W1:Y:S02]  /*2e980*/  SHFL.IDX P6, R14, R13, R12, R11 ;  /* 0x0000000c0d0e7389 */ /* 0x00006400000c000b */
[----:B01----:R-:W-:Y:S01]  /*2e990*/  ENDCOLLECTIVE ;  /* 0x000000000000791b */ /* 0x003fe20003800000 */
.L_x_3440:
        /* <DEDUP_REMOVED lines=8> */
.L_x_3441:
[----:B------:R-:W-:Y:S02]  /*2ea20*/  IMAD.MOV.U32 R13, RZ, RZ, R63 ;  /* 0x000000ffff0d7224 */ /* 0x000fe400078e003f */
[----:B------:R-:W-:Y:S02]  /*2ea30*/  IMAD.MOV.U32 R12, RZ, RZ, R0 ;  /* 0x000000ffff0c7224 */ /* 0x000fe400078e0000 */
[----:B------:R-:W-:-:S07]  /*2ea40*/  IMAD.MOV.U32 R84, RZ, RZ, R14 ;  /* 0x000000ffff547224 */ /* 0x000fce00078e000e */
[----:B------:R-:W-:Y:S05]  /*2ea50*/  WARPSYNC.COLLECTIVE R15, `(.L_x_3442) ;  /* 0x000000000f087348 */ /* 0x000fea0003c00000 */
[----:B------:R0:W1:Y:S02]  /*2ea60*/  SHFL.IDX P6, R14, R13, R12, R11 ;  /* 0x0000000c0d0e7389 */ /* 0x00006400000c000b */
[----:B01----:R-:W-:Y:S01]  /*2ea70*/  ENDCOLLECTIVE ;  /* 0x000000000000791b */ /* 0x003fe20003800000 */
.L_x_3442:
        /* <DEDUP_REMOVED lines=8> */
.L_x_3443:
[----:B------:R-:W-:Y:S02]  /*2eb00*/  IMAD.MOV.U32 R13, RZ, RZ, R65 ;  /* 0x000000ffff0d7224 */ /* 0x000fe400078e0041 */
[----:B------:R-:W-:Y:S02]  /*2eb10*/  IMAD.MOV.U32 R12, RZ, RZ, R0 ;  /* 0x000000ffff0c7224 */ /* 0x000fe400078e0000 */
[----:B------:R-:W-:-:S07]  /*2eb20*/  IMAD.MOV.U32 R86, RZ, RZ, R14 ;  /* 0x000000ffff567224 */ /* 0x000fce00078e000e */
[----:B------:R-:W-:Y:S05]  /*2eb30*/  WARPSYNC.COLLECTIVE R15, `(.L_x_3444) ;  /* 0x000000000f087348 */ /* 0x000fea0003c00000 */
[----:B------:R0:W1:Y:S02]  /*2eb40*/  SHFL.IDX P6, R14, R13, R12, R11 ;  /* 0x0000000c0d0e7389 */ /* 0x00006400000c000b */
[----:B01----:R-:W-:Y:S01]  /*2eb50*/  ENDCOLLECTIVE ;  /* 0x000000000000791b */ /* 0x003fe20003800000 */
.L_x_3444:
[----:B------:R-:W-:Y:S02]  /*2eb60*/  SEL R33, R63, R86, P0 ;  /* 0x000000563f217207 */ /* 0x000fe40000000000 */
[----:B------:R-:W-:Y:S01]  /*2eb70*/  MOV R13, R88 ;  /* 0x00000058000d7202 */ /* 0x000fe20000000f00 */
[----:B------:R-:W-:Y:S02]  /*2eb80*/  IMAD.MOV.U32 R12, RZ, RZ, R9 ;  /* 0x000000ffff0c7224 */ /* 0x000fe400078e0009 */
[----:B------:R-:W-:-:S07]  /*2eb90*/  IMAD.MOV.U32 R65, RZ, RZ, R14 ;  /* 0x000000ffff417224 */ /* 0x000fce00078e000e */
[----:B------:R-:W-:Y:S05]  /*2eba0*/  WARPSYNC.COLLECTIVE R15, `(.L_x_3445) ;  /* 0x000000000f087348 */ /* 0x000fea0003c00000 */
[----:B------:R0:W1:Y:S02]  /*2ebb0*/  SHFL.IDX P6, R14, R13, R12, R11 ;  /* 0x0000000c0d0e7389 */ /* 0x00006400000c000b */
[----:B01----:R-:W-:Y:S01]  /*2ebc0*/  ENDCOLLECTIVE ;  /* 0x000000000000791b */ /* 0x003fe20003800000 */
.L_x_3445:
[----:B------:R-:W-:Y:S02]  /*2ebd0*/  IMAD.MOV.U32 R13, RZ, RZ, R69 ;  /* 0x000000ffff0d7224 */ /* 0x000fe400078e0045 */
[----:B------:R-:W-:Y:S02]  /*2ebe0*/  IMAD.MOV.U32 R12, RZ, RZ, R0 ;  /* 0x000000ffff0c7224 */ /* 0x000fe400078e0000 */
[----:B------:R-:W-:-:S07]  /*2ebf0*/  IMAD.MOV.U32 R88, RZ, RZ, R14 ;  /* 0x000000ffff587224 */ /* 0x000fce00078e000e */
[----:B------:R-:W-:Y:S05]  /*2ec00*/  WARPSYNC.COLLECTIVE R15, `(.L_x_3446) ;  /* 0x000000000f087348 */ /* 0x000fea0003c00000 */
[----:B------:R0:W1:Y:S02]  /*2ec10*/  SHFL.IDX P6, R14, R13, R12, R11 ;  /* 0x0000000c0d0e7389 */ /* 0x00006400000c000b */
[----:B01----:R-:W-:Y:S01]  /*2ec20*/  ENDCOLLECTIVE ;  /* 0x000000000000791b */ /* 0x003fe20003800000 */
.L_x_3446:
[----:B------:R-:W-:Y:S01]  /*2ec30*/  SEL R39, R88, R65, P0 ;  /* 0x0000004158277207 */ /* 0x000fe20000000000 */
[----:B------:R-:W-:Y:S01]  /*2ec40*/  IMAD.MOV.U32 R13, RZ, RZ, R102 ;  /* 0x000000ffff0d7224 */ /* 0x000fe200078e0066 */
[----:B------:R-:W-:Y:S01]  /*2ec50*/  MOV R12, R9 ;  /* 0x00000009000c7202 */ /* 0x000fe20000000f00 */
[----:B------:R-:W-:-:S07]  /*2ec60*/  IMAD.MOV.U32 R69, RZ, RZ, R14 ;  /* 0x000000ffff457224 */ /* 0x000fce00078e000e */
[----:B------:R-:W-:Y:S05]  /*2ec70*/  WARPSYNC.COLLECTIVE R15, `(.L_x_3447) ;  /* 0x000000000f087348 */ /* 0x000fea0003c00000 */
[----:B------:R0:W1:Y:S02]  /*2ec80*/  SHFL.IDX P6, R14, R13, R12, R11 ;  /* 0x0000000c0d0e7389 */ /* 0x00006400000c000b */
[----:B01----:R-:W-:Y:S01]  /*2ec90*/  ENDCOLLECTIVE ;  /* 0x000000000000791b */ /* 0x003fe20003800000 */
.L_x_3447:
[----:B------:R-:W-:Y:S02]  /*2eca0*/  IMAD.MOV.U32 R13, RZ, RZ, R101 ;  /* 0x000000ffff0d7224 */ /* 0x000fe400078e0065 */
[----:B------:R-:W-:Y:S02]  /*2ecb0*/  IMAD.MOV.U32 R12, RZ, RZ, R0 ;  /* 0x000000ffff0c7224 */ /* 0x000fe400078e0000 */
[----:B------:R-:W-:-:S07]  /*2ecc0*/  IMAD.MOV.U32 R102, RZ, RZ, R14 ;  /* 0x000000ffff667224 */ /* 0x000fce00078e000e */
[----:B------:R-:W-:Y:S05]  /*2ecd0*/  WARPSYNC.COLLECTIVE R15, `(.L_x_3448) ;  /* 0x000000000f087348 */ /* 0x000fea0003c00000 */
[----:B------:R0:W1:Y:S02]  /*2ece0*/  SHFL.IDX P6, R14, R13, R12, R11 ;  /* 0x0000000c0d0e7389 */ /* 0x00006400000c000b */
[----:B01----:R-:W-:Y:S01]  /*2ecf0*/  ENDCOLLECTIVE ;  /* 0x000000000000791b */ /* 0x003fe20003800000 */
.L_x_3448:
[----:B------:R-:W-:Y:S02]  /*2ed00*/  IMAD.MOV.U32 R13, RZ, RZ, R104 ;  /* 0x000000ffff0d7224 */ /* 0x000fe400078e0068 */
[----:B------:R-:W-:Y:S02]  /*2ed10*/  IMAD.MOV.U32 R12, RZ, RZ, R9 ;  /* 0x000000ffff0c7224 */ /* 0x000fe400078e0009 */
[----:B------:R-:W-:-:S07]  /*2ed20*/  IMAD.MOV.U32 R101, RZ, RZ, R14 ;  /* 0x000000ffff657224 */ /* 0x000fce00078e000e */
[----:B------:R-:W-:Y:S05]  /*2ed30*/  WARPSYNC.COLLECTIVE R15, `(.L_x_3449) ;  /* 0x000000000f087348 */ /* 0x000fea0003c00000 */
[----:B------:R0:W1:Y:S02]  /*2ed40*/  SHFL.IDX P6, R14, R13, R12, R11 ;  /* 0x0000000c0d0e7389 */ /* 0x00006400000c000b */
[----:B01----:R-:W-:Y:S01]  /*2ed50*/  ENDCOLLECTIVE ;  /* 0x000000000000791b */ /* 0x003fe20003800000 */
.L_x_3449:
[----:B------:R-:W-:Y:S02]  /*2ed60*/  IMAD.MOV.U32 R13, RZ, RZ, R103 ;  /* 0x000000ffff0d7224 */ /* 0x000fe400078e0067 */
[----:B------:R-:W-:Y:S01]  /*2ed70*/  IMAD.MOV.U32 R12, RZ, RZ, R0 ;  /* 0x000000ffff0c7224 */ /* 0x000fe200078e0000 */
[----:B------:R-:W-:-:S07]  /*2ed80*/  MOV R104, R14 ;  /* 0x0000000e00687202 */ /* 0x000fce0000000f00 */
[----:B------:R-:W-:Y:S05]  /*2ed90*/  WARPSYNC.COLLECTIVE R15, `(.L_x_3450) ;  /* 0x000000000f087348 */ /* 0x000fea0003c00000 */
[----:B------:R0:W1:Y:S02]  /*2eda0*/  SHFL.IDX P6, R14, R13, R12, R11 ;  /* 0x0000000c0d0e7389 */ /* 0x00006400000c000b */
[----:B01----:R-:W-:Y:S01]  /*2edb0*/  ENDCOLLECTIVE ;  /* 0x000000000000791b */ /* 0x003fe20003800000 */
.L_x_3450:
        /* <DEDUP_REMOVED lines=8> */
.L_x_3451:
[----:B------:R-:W-:Y:S01]  /*2ee40*/  MOV R13, R105 ;  /* 0x00000069000d7202 */ /* 0x000fe20000000f00 */
[----:B------:R-:W-:Y:S02]  /*2ee50*/  IMAD.MOV.U32 R12, RZ, RZ, R0 ;  /* 0x000000ffff0c7224 */ /* 0x000fe400078e0000 */
[----:B------:R-:W-:-:S07]  /*2ee60*/  IMAD.MOV.U32 R106, RZ, RZ, R14 ;  /* 0x000000ffff6a7224 */ /* 0x000fce00078e000e */
[----:B------:R-:W-:Y:S05]  /*2ee70*/  WARPSYNC.COLLECTIVE R15, `(.L_x_3452) ;  /* 0x000000000f087348 */ /* 0x000fea0003c00000 */
[----:B------:R0:W1:Y:S02]  /*2ee80*/  SHFL.IDX P6, R14, R13, R12, R11 ;  /* 0x0000000c0d0e7389 */ /* 0x00006400000c000b */
[----:B01----:R-:W-:Y:S01]  /*2ee90*/  ENDCOLLECTIVE ;  /* 0x000000000000791b */ /* 0x003fe20003800000 */
.L_x_3452:
        /* <DEDUP_REMOVED lines=8> */
.L_x_3453:
[----:B------:R-:W-:Y:S01]  /*2ef20*/  IMAD.MOV.U32 R13, RZ, RZ, R107 ;  /* 0x000000ffff0d7224 */ /* 0x000fe200078e006b */
[----:B------:R-:W-:Y:S01]  /*2ef30*/  MOV R12, R0 ;  /* 0x00000000000c7202 */ /* 0x000fe20000000f00 */
[----:B------:R-:W-:-:S07]  /*2ef40*/  IMAD.MOV.U32 R108, RZ, RZ, R14 ;  /* 0x000000ffff6c7224 */ /* 0x000fce00078e000e */
[----:B------:R-:W-:Y:S05]  /*2ef50*/  WARPSYNC.COLLECTIVE R15, `(.L_x_3454) ;  /* 0x000000000f087348 */ /* 0x000fea0003c00000 */
[----:B------:R0:W1:Y:S02]  /*2ef60*/  SHFL.IDX P6, R14, R13, R12, R11 ;  /* 0x0000000c0d0e7389 */ /* 0x00006400000c000b */
[----:B01----:R-:W-:Y:S01]  /*2ef70*/  ENDCOLLECTIVE ;  /* 0x000000000000791b */ /* 0x003fe20003800000 */
.L_x_3454:
        /* <DEDUP_REMOVED lines=8> */
.L_x_3455:
[----:B------:R-:W-:Y:S02]  /*2f000*/  IMAD.MOV.U32 R13, RZ, RZ, R109 ;  /* 0x000000ffff0d7224 */ /* 0x000fe400078e006d */
[----:B------:R-:W-:Y:S02]  /*2f010*/  IMAD.MOV.U32 R12, RZ, RZ, R0 ;  /* 0x000000ffff0c7224 */ /* 0x000fe400078e0000 */
[----:B------:R-:W-:-:S07]  /*2f020*/  IMAD.MOV.U32 R110, RZ, RZ, R14 ;  /* 0x000000ffff6e7224 */ /* 0x000fce00078e000e */
[----:B------:R-:W-:Y:S05]  /*2f030*/  WARPSYNC.COLLECTIVE R15, `(.L_x_3456) ;  /* 0x000000000f087348 */ /* 0x000fea0003c00000 */
[----:B------:R0:W1:Y:S02]  /*2f040*/  SHFL.IDX P6, R14, R13, R12, R11 ;  /* 0x0000000c0d0e7389 */ /* 0x00006400000c000b */
[----:B01----:R-:W-:Y:S01]  /*2f050*/  ENDCOLLECTIVE ;  /* 0x000000000000791b */ /* 0x003fe20003800000 */
.L_x_3456:
        /* <DEDUP_REMOVED lines=8> */
.L_x_3457:
[----:B------:R-:W-:Y:S02]  /*2f0e0*/  IMAD.MOV.U32 R13, RZ, RZ, R111 ;  /* 0x000000ffff0d7224 */ /* 0x000fe400078e006f */
[----:B------:R-:W-:Y:S02]  /*2f0f0*/  IMAD.MOV.U32 R12, RZ, RZ, R0 ;  /* 0x000000ffff0c7224 */ /* 0x000fe400078e0000 */
[----:B------:R-:W-:-:S07]  /*2f100*/  IMAD.MOV.U32 R112, RZ, RZ, R14 ;  /* 0x000000ffff707224 */ /* 0x000fce00078e000e */
[----:B------:R-:W-:Y:S05]  /*2f110*/  WARPSYNC.COLLECTIVE R15, `(.L_x_3458) ;  /* 0x000000000f087348 */ /* 0x000fea0003c00000 */
[----:B------:R0:W1:Y:S02]  /*2f120*/  SHFL.IDX P6, R14, R13, R12, R11 ;  /* 0x0000000c0d0e7389 */ /* 0x00006400000c000b */
[----:B01----:R-:W-:Y:S01]  /*2f130*/  ENDCOLLECTIVE ;  /* 0x000000000000791b */ /* 0x003fe20003800000 */
.L_x_3458:
[----:B------:R-:W-:Y:S02]  /*2f140*/  SEL R59, R112, R109, P0 ;  /* 0x0000006d703b7207 */ /* 0x000fe40000000000 */
[----:B------:R-:W-:Y:S01]  /*2f150*/  MOV R13, R114 ;  /* 0x00000072000d7202 */ /* 0x000fe20000000f00 */
[----:B------:R-:W-:Y:S02]  /*2f160*/  IMAD.MOV.U32 R12, RZ, RZ, R9 ;  /* 0x000000ffff0c7224 */ /* 0x000fe400078e0009 */
[----:B------:R-:W-:-:S07]  /*2f170*/  IMAD.MOV.U32 R111, RZ, RZ, R14 ;  /* 0x000000ffff6f7224 */ /* 0x000fce00078e000e */
[----:B------:R-:W-:Y:S05]  /*2f180*/  WARPSYNC.COLLECTIVE R15, `(.L_x_3459) ;  /* 0x000000000f087348 */ /* 0x000fea0003c00000 */
[----:B------:R0:W1:Y:S02]  /*2f190*/  SHFL.IDX P6, R14, R13, R12, R11 ;  /* 0x0000000c0d0e7389 */ /* 0x00006400000c000b */
[----:B01----:R-:W-:Y:S01]  /*2f1a0*/  ENDCOLLECTIVE ;  /* 0x000000000000791b */ /* 0x003fe20003800000 */
.L_x_3459:
[----:B------:R-:W-:Y:S02]  /*2f1b0*/  IMAD.MOV.U32 R13, RZ, RZ, R67 ;  /* 0x000000ffff0d7224 */ /* 0x000fe400078e0043 */
[----:B------:R-:W-:Y:S02]  /*2f1c0*/  IMAD.MOV.U32 R12, RZ, RZ, R0 ;  /* 0x000000ffff0c7224 */ /* 0x000fe400078e0000 */
[----:B------:R-:W-:-:S07]  /*2f1d0*/  IMAD.MOV.U32 R114, RZ, RZ, R14 ;  /* 0x000000ffff727224 */ /* 0x000fce00078e000e */
[----:B------:R-:W-:Y:S05]  /*2f1e0*/  WARPSYNC.COLLECTIVE R15, `(.L_x_3460) ;  /* 0x000000000f087348 */ /* 0x000fea0003c00000 */
[----:B------:R0:W1:Y:S02]  /*2f1f0*/  SHFL.IDX P6, R14, R13, R12, R11 ;  /* 0x0000000c0d0e7389 */ /* 0x00006400000c000b */
[----:B01----:R-:W-:Y:S01]  /*2f200*/  ENDCOLLECTIVE ;  /* 0x000000000000791b */ /* 0x003fe20003800000 */
.L_x_3460:
[----:B------:R-:W-:Y:S01]  /*2f210*/  SEL R61, R111, R114, P0 ;  /* 0x000000726f3d7207 */ /* 0x000fe20000000000 */
[----:B------:R-:W-:Y:S01]  /*2f220*/  IMAD.MOV.U32 R13, RZ, RZ, R116 ;  /* 0x000000ffff0d7224 */ /* 0x000fe200078e0074 */
[----:B------:R-:W-:Y:S01]  /*2f230*/  MOV R12, R9 ;  /* 0x00000009000c7202 */ /* 0x000fe20000000f00 */
[----:B------:R-:W-:-:S07]  /*2f240*/  IMAD.MOV.U32 R67, RZ, RZ, R14 ;  /* 0x000000ffff437224 */ /* 0x000fce00078e000e */
[----:B------:R-:W-:Y:S05]  /*2f250*/  WARPSYNC.COLLECTIVE R15, `(.L_x_3461) ;  /* 0x000000000f087348 */ /* 0x000fea0003c00000 */
[----:B------:R0:W1:Y:S02]  /*2f260*/  SHFL.IDX P6, R14, R13, R12, R11 ;  /* 0x0000000c0d0e7389 */ /* 0x00006400000c000b */
[----:B01----:R-:W-:Y:S01]  /*2f270*/  ENDCOLLECTIVE ;  /* 0x000000000000791b */ /* 0x003fe20003800000 */
.L_x_3461:
[----:B------:R-:W-:Y:S02]  /*2f280*/  IMAD.MOV.U32 R13, RZ, RZ, R71 ;  /* 0x000000ffff0d7224 */ /* 0x000fe400078e0047 */
[----:B------:R-:W-:Y:S02]  /*2f290*/  IMAD.MOV.U32 R12, RZ, RZ, R0 ;  /* 0x000000ffff0c7224 */ /* 0x000fe400078e0000 */
[----:B------:R-:W-:-:S07]  /*2f2a0*/  IMAD.MOV.U32 R116, RZ, RZ, R14 ;  /* 0x000000ffff747224 */ /* 0x000fce00078e000e */
[----:B------:R-:W-:Y:S05]  /*2f2b0*/  WARPSYNC.COLLECTIVE R15, `(.L_x_3462) ;  /* 0x000000000f087348 */ /* 0x000fea0003c00000 */
[----:B------:R0:W1:Y:S02]  /*2f2c0*/  SHFL.IDX P6, R14, R13, R12, R11 ;  /* 0x0000000c0d0e7389 */ /* 0x00006400000c000b */
[----:B01----:R-:W-:Y:S01]  /*2f2d0*/  ENDCOLLECTIVE ;  /* 0x000000000000791b */ /* 0x003fe20003800000 */
.L_x_3462:
[----:B------:R-:W-:Y:S02]  /*2f2e0*/  IMAD.MOV.U32 R13, RZ, RZ, R118 ;  /* 0x000000ffff0d7224 */ /* 0x000fe400078e0076 */
[----:B------:R-:W-:Y:S02]  /*2f2f0*/  IMAD.MOV.U32 R12, RZ, RZ, R9 ;  /* 0x000000ffff0c7224 */ /* 0x000fe400078e0009 */
[----:B------:R-:W-:-:S07]  /*2f300*/  IMAD.MOV.U32 R71, RZ, RZ, R14 ;  /* 0x000000ffff477224 */ /* 0x000fce00078e000e */
[----:B------:R-:W-:Y:S05]  /*2f310*/  WARPSYNC.COLLECTIVE R15, `(.L_x_3463) ;  /* 0x000000000f087348 */ /* 0x000fea0003c00000 */
[----:B------:R0:W1:Y:S02]  /*2f320*/  SHFL.IDX P6, R14, R13, R12, R11 ;  /* 0x0000000c0d0e7389 */ /* 0x00006400000c000b */
[----:B01----:R-:W-:Y:S01]  /*2f330*/  ENDCOLLECTIVE ;  /* 0x000000000000791b */ /* 0x003fe20003800000 */
.L_x_3463:
[----:B------:R-:W-:Y:S02]  /*2f340*/  IMAD.MOV.U32 R13, RZ, RZ, R75 ;  /* 0x000000ffff0d7224 */ /* 0x000fe400078e004b */
[----:B------:R-:W-:Y:S01]  /*2f350*/  IMAD.MOV.U32 R12, RZ, RZ, R0 ;  /* 0x000000ffff0c7224 */ /* 0x000fe200078e0000 */
[----:B------:R-:W-:Y:S02]  /*2f360*/  MOV R0, RZ ;  /* 0x000000ff00007202 */ /* 0x000fe40000000f00 */
[----:B------:R-:W-:-:S07]  /*2f370*/  MOV R118, R14 ;  /* 0x0000000e00767202 */ /* 0x000fce0000000f00 */
[----:B------:R-:W-:Y:S05]  /*2f380*/  WARPSYNC.COLLECTIVE R15, `(.L_x_3464) ;  /* 0x000000000f087348 */ /* 0x000fea0003c00000 */
[----:B------:R0:W1:Y:S02]  /*2f390*/  SHFL.IDX P6, R14, R13, R12, R11 ;  /* 0x0000000c0d0e7389 */ /* 0x00006400000c000b */
[----:B01----:R-:W-:Y:S01]  /*2f3a0*/  ENDCOLLECTIVE ;  /* 0x000000000000791b */ /* 0x003fe20003800000 */
.L_x_3464:
[----:B------:R-:W-:Y:S02]  /*2f3b0*/  IMAD.MOV.U32 R13, RZ, RZ, R2 ;  /* 0x000000ffff0d7224 */ /* 0x000fe400078e0002 */
[----:B------:R-:W-:Y:S01]  /*2f3c0*/  IMAD.MOV.U32 R12, RZ, RZ, R9 ;  /* 0x000000ffff0c7224 */ /* 0x000fe200078e0009 */
[----:B------:R-:W-:Y:S01]  /*2f3d0*/  SEL R9, R57, R80, P0 ;  /* 0x0000005039097207 */ /* 0x000fe20000000000 */
[----:B------:R-:W-:-:S07]  /*2f3e0*/  IMAD.MOV.U32 R75, RZ, RZ, R14 ;  /* 0x000000ffff4b7224 */ /* 0x000fce00078e000e */
[----:B------:R-:W-:Y:S05]  /*2f3f0*/  WARPSYNC.COLLECTIVE R15, `(.L_x_3465) ;  /* 0x000000000f087348 */ /* 0x000fea0003c00000 */
[----:B------:R0:W1:Y:S02]  /*2f400*/  SHFL.IDX P6, R14, R13, R12, R11 ;  /* 0x0000000c0d0e7389 */ /* 0x00006400000c000b */
[----:B01----:R-:W-:Y:S01]  /*2f410*/  ENDCOLLECTIVE ;  /* 0x000000000000791b */ /* 0x003fe20003800000 */
.L_x_3465:
        /* <DEDUP_REMOVED lines=16> */
[----:B------:R-:W-:Y:S06]  /*2f520*/  BRA `(.L_x_3466) ;  /* 0xffffff1000447947 */ /* 0x000fec000383ffff */
.L_x_3152:
[----:B------:R-:W-:Y:S02]  /*2f530*/  IMAD.MOV.U32 R13, RZ, RZ, R3 ;  /* 0x000000ffff0d7224 */ /* 0x000fe400078e0003 */
[----:B------:R-:W-:Y:S02]  /*2f540*/  IMAD.MOV.U32 R12, RZ, RZ, RZ ;  /* 0x000000ffff0c7224 */ /* 0x000fe400078e00ff */
[----:B------:R-:W-:Y:S02]  /*2f550*/  IMAD.MOV.U32 R11, RZ, RZ, 0x181f ;  /* 0x0000181fff0b7424 */ /* 0x000fe400078e00ff */
[----:B------:R-:W-:-:S07]  /*2f560*/  IMAD.MOV.U32 R15, RZ, RZ, -0x1 ;  /* 0xffffffffff0f7424 */ /* 0x000fce00078e00ff */
[----:B01----:R-:W-:Y:S05]  /*2f570*/  WARPSYNC.COLLECTIVE R15, `(.L_x_3467) ;  /* 0x000000000f087348 */ /* 0x003fea0003c00000 */
[----:B------:R2:W3:Y:S02]  /*2f580*/  SHFL.IDX P6, R14, R13, R12, R11 ;  /* 0x0000000c0d0e7389 */ /* 0x0004e400000c000b */
[----:B0123--:R-:W-:Y:S01]  /*2f590*/  ENDCOLLECTIVE ;  /* 0x000000000000791b */ /* 0x00ffe20003800000 */
.L_x_3467:
[----:B------:R-:W-:Y:S02]  /*2f5a0*/  IMAD.MOV.U32 R13, RZ, RZ, R2 ;  /* 0x000000ffff0d7224 */ /* 0x000fe400078e0002 */
[----:B------:R-:W-:-:S07]  /*2f5b0*/  IMAD.MOV.U32 R0, RZ, RZ, R14 ;  /* 0x000000ffff007224 */ /* 0x000fce00078e000e */
[----:B------:R-:W-:Y:S05]  /*2f5c0*/  WARPSYNC.COLLECTIVE R15, `(.L_x_3468) ;  /* 0x000000000f087348 */ /* 0x000fea0003c00000 */
[----:B------:R0:W1:Y:S02]  /*2f5d0*/  SHFL.IDX P6, R14, R13, R12, R11 ;  /* 0x0000000c0d0e7389 */ /* 0x00006400000c000b */
[----:B01----:R-:W-:Y:S01]  /*2f5e0*/  ENDCOLLECTIVE ;  /* 0x000000000000791b */ /* 0x003fe20003800000 */
.L_x_3468:
[----:B------:R-:W-:Y:S05]  /*2f5f0*/  BRA `(.L_x_3469) ;  /* 0xffffff2c00c47947 */ /* 0x000fea000383ffff */
.L_x_3155:
[----:B------:R-:W-:Y:S01]  /*2f600*/  BSSY B1, `(.L_x_3470) ;  /* 0x0000008000017945 */ /* 0x000fe20003800000 */
[----:B---3--:R-:W-:Y:S01]  /*2f610*/  MOV R13, R3 ;  /* 0x00000003000d7202 */ /* 0x008fe20000000f00 */
[----:B------:R-:W-:Y:S02]  /*2f620*/  IMAD.MOV.U32 R12, RZ, RZ, 0x1 ;  /* 0x00000001ff0c7424 */ /* 0x000fe400078e00ff */
[----:B------:R-:W-:Y:S02]  /*2f630*/  IMAD.MOV.U32 R11, RZ, RZ, 0x181f ;  /* 0x0000181fff0b7424 */ /* 0x000fe400078e00ff */
[----:B------:R-:W-:-:S07]  /*2f640*/  IMAD.MOV.U32 R15, RZ, RZ, -0x1 ;  /* 0xffffffffff0f7424 */ /* 0x000fce00078e00ff */
[----:B012-4-:R-:W-:Y:S05]  /*2f650*/  WARPSYNC.COLLECTIVE R15, `(.L_x_3471) ;  /* 0x000000000f087348 */ /* 0x017fea0003c00000 */
[----:B----4-:R3:W4:Y:S02]  /*2f660*/  SHFL.IDX P6, R14, R13, R12, R11 ;  /* 0x0000000c0d0e7389 */ /* 0x01072400000c000b */
[----:B01234-:R-:W-:Y:S01]  /*2f670*/  ENDCOLLECTIVE ;  /* 0x000000000000791b */ /* 0x01ffe20003800000 */
.L_x_3471:
[----:B------:R-:W-:Y:S05]  /*2f680*/  BSYNC B1 ;  /* 0x0000000000017941 */ /* 0x000fea0003800000 */
.L_x_3470:
        /* <DEDUP_REMOVED lines=8> */
.L_x_3472:
[----:B------:R-:W-:Y:S05]  /*2f710*/  BRA `(.L_x_3473) ;  /* 0xffffff2c00e47947 */ /* 0x000fea000383ffff */
.L_x_3158:
[----:B------:R-:W-:Y:S01]  /*2f720*/  BSSY B1, `(.L_x_3474) ;  /* 0x0000008000017945 */ /* 0x000fe20003800000 */
[----:B0-----:R-:W-:Y:S02]  /*2f730*/  IMAD.MOV.U32 R13, RZ, RZ, R3 ;  /* 0x000000ffff0d7224 */ /* 0x001fe400078e0003 */
[----:B------:R-:W-:Y:S02]  /*2f740*/  IMAD.MOV.U32 R12, RZ, RZ, 0x2 ;  /* 0x00000002ff0c7424 */ /* 0x000fe400078e00ff */
[----:B------:R-:W-:Y:S02]  /*2f750*/  IMAD.MOV.U32 R11, RZ, RZ, 0x181f ;  /* 0x0000181fff0b7424 */ /* 0x000fe400078e00ff */
[----:B------:R-:W-:-:S07]  /*2f760*/  IMAD.MOV.U32 R15, RZ, RZ, -0x1 ;  /* 0xffffffffff0f7424 */ /* 0x000fce00078e00ff */
[----:B-1234-:R-:W-:Y:S05]  /*2f770*/  WARPSYNC.COLLECTIVE R15, `(.L_x_3475) ;  /* 0x000000000f087348 */ /* 0x01efea0003c00000 */
[----:B----4-:R0:W4:Y:S02]  /*2f780*/  SHFL.IDX P6, R14, R13, R12, R11 ;  /* 0x0000000c0d0e7389 */ /* 0x01012400000c000b */
[----:B01234-:R-:W-:Y:S01]  /*2f790*/  ENDCOLLECTIVE ;  /* 0x000000000000791b */ /* 0x01ffe20003800000 */
.L_x_3475:
[----:B------:R-:W-:Y:S05]  /*2f7a0*/  BSYNC B1 ;  /* 0x0000000000017941 */ /* 0x000fea0003800000 */
.L_x_3474:
        /* <DEDUP_REMOVED lines=8> */
.L_x_3476:
[----:B------:R-:W-:Y:S05]  /*2f830*/  BRA `(.L_x_3477) ;  /* 0xffffff3000047947 */ /* 0x000fea000383ffff */
.L_x_3161:
[----:B------:R-:W-:Y:S01]  /*2f840*/  BSSY B1, `(.L_x_3478) ;  /* 0x0000008000017945 */ /* 0x000fe20003800000 */
[----:B0-----:R-:W-:Y:S01]  /*2f850*/  IMAD.MOV.U32 R13, RZ, RZ, R3 ;  /* 0x000000ffff0d7224 */ /* 0x001fe200078e0003 */
[----:B------:R-:W-:Y:S01]  /*2f860*/  MOV R15, 0xffffffff ;  /* 0xffffffff000f7802 */ /* 0x000fe20000000f00 */
[----:B------:R-:W-:Y:S02]  /*2f870*/  IMAD.MOV.U32 R12, RZ, RZ, 0x3 ;  /* 0x00000003ff0c7424 */ /* 0x000fe400078e00ff */
[----:B------:R-:W-:-:S07]  /*2f880*/  IMAD.MOV.U32 R11, RZ, RZ, 0x181f ;  /* 0x0000181fff0b7424 */ /* 0x000fce00078e00ff */
[----:B-1234-:R-:W-:Y:S05]  /*2f890*/  WARPSYNC.COLLECTIVE R15, `(.L_x_3479) ;  /* 0x000000000f087348 */ /* 0x01efea0003c00000 */
[----:B------:R0:W0:Y:S02]  /*2f8a0*/  SHFL.IDX P6, R14, R13, R12, R11 ;  /* 0x0000000c0d0e7389 */ /* 0x00002400000c000b */
[----:B01234-:R-:W-:Y:S01]  /*2f8b0*/  ENDCOLLECTIVE ;  /* 0x000000000000791b */ /* 0x01ffe20003800000 */
.L_x_3479:
[----:B------:R-:W-:Y:S05]  /*2f8c0*/  BSYNC B1 ;  /* 0x0000000000017941 */ /* 0x000fea0003800000 */
.L_x_3478:
        /* <DEDUP_REMOVED lines=8> */
.L_x_3480:
[----:B------:R-:W-:Y:S05]  /*2f950*/  BRA `(.L_x_3481) ;  /* 0xffffff3000247947 */ /* 0x000fea000383ffff */
.L_x_3177:
[----:B0-----:R-:W0:Y:S01]  /*2f960*/  S2R R8, SR_TID.X ;  /* 0x0000000000087919 */ /* 0x001e220000002100 */
[----:B------:R-:W-:Y:S01]  /*2f970*/  BSSY B1, `(.L_x_3482) ;  /* 0x000000a000017945 */ /* 0x000fe20003800000 */
[----:B------:R-:W-:Y:S01]  /*2f980*/  MOV R12, RZ ;  /* 0x000000ff000c7202 */ /* 0x000fe20000000f00 */
[----:B------:R-:W-:Y:S02]  /*2f990*/  IMAD.MOV.U32 R11, RZ, RZ, 0x1f ;  /* 0x0000001fff0b7424 */ /* 0x000fe400078e00ff */
[----:B------:R-:W-:Y:S01]  /*2f9a0*/  IMAD.MOV.U32 R15, RZ, RZ, -0x1 ;  /* 0xffffffffff0f7424 */ /* 0x000fe200078e00ff */
[----:B0-----:R-:W-:-:S04]  /*2f9b0*/  SHF.R.U32.HI R8, RZ, 0x5, R8 ;  /* 0x00000005ff087819 */ /* 0x001fc80000011608 */
[----:B------:R-:W-:-:S05]  /*2f9c0*/  LOP3.LUT R8, R8, 0x3, RZ, 0xc0, !PT ;  /* 0x0000000308087812 */ /* 0x000fca00078ec0ff */
[----:B------:R-:W-:-:S07]  /*2f9d0*/  IMAD.MOV.U32 R13, RZ, RZ, R8 ;  /* 0x000000ffff0d7224 */ /* 0x000fce00078e0008 */
[----:B-1----:R-:W-:Y:S05]  /*2f9e0*/  WARPSYNC.COLLECTIVE R15, `(.L_x_3483) ;  /* 0x000000000f087348 */ /* 0x002fea0003c00000 */
[----:B------:R0:W2:Y:S02]  /*2f9f0*/  SHFL.IDX P6, R14, R13, R12, R11 ;  /* 0x0000000c0d0e7389 */ /* 0x0000a400000c000b */
[----:B012---:R-:W-:Y:S01]  /*2fa00*/  ENDCOLLECTIVE ;  /* 0x000000000000791b */ /* 0x007fe20003800000 */
.L_x_3483:
[----:B------:R-:W-:Y:S05]  /*2fa10*/  BSYNC B1 ;  /* 0x0000000000017941 */ /* 0x000fea0003800000 */
.L_x_3482:
[----:B------:R-:W-:Y:S05]  /*2fa20*/  BRA `(.L_x_3484) ;  /* 0xffffff4400f87947 */ /* 0x000fea000383ffff */
.L_x_3179:
[----:B------:R-:W-:Y:S01]  /*2fa30*/  BSSY B1, `(.L_x_3485) ;  /* 0x0000006000017945 */ /* 0x000fe20003800000 */
[----:B------:R-:W-:-:S07]  /*2fa40*/  IMAD.MOV.U32 R15, RZ, RZ, -0x1 ;  /* 0xffffffffff0f7424 */ /* 0x000fce00078e00ff */
[----:B012---:R-:W-:Y:S05]  /*2fa50*/  WARPSYNC.COLLECTIVE R15, `(.L_x_3486) ;  /* 0x000000000f0c7348 */ /* 0x007fea0003c00000 */
[----:B------:R-:W-:Y:S02]  /*2fa60*/  ELECT P6, UR62, PT ;  /* 0x00000000003e782f */ /* 0x000fe400038c0000 */
[----:B------:R-:W-:Y:S01]  /*2fa70*/  MOV R14, UR62 ;  /* 0x0000003e000e7c02 */ /* 0x000fe20008000f00 */
[----:B012---:R-:W-:Y:S10]  /*2fa80*/  ENDCOLLECTIVE ;  /* 0x000000000000791b */ /* 0x007ff40003800000 */
.L_x_3486:
[----:B------:R-:W-:Y:S05]  /*2fa90*/  BSYNC B1 ;  /* 0x0000000000017941 */ /* 0x000fea0003800000 */
.L_x_3485:
[----:B------:R-:W-:Y:S05]  /*2faa0*/  BRA `(.L_x_3178) ;  /* 0xffffff4400f07947 */ /* 0x000fea000383ffff */
.L_x_3181:
[----:B--2---:R2:W3:Y:S02]  /*2fab0*/  SYNCS.PHASECHK.TRANS64.TRYWAIT P0, [R22+URZ+0x38820], R5 ;  /* 0x03882005160075a7 */ /* 0x0044e4000800017f */
[----:B---3--:R-:W-:Y:S05]  /*2fac0*/  @!P0 NANOSLEEP.SYNCS 0x989680 ;  /* 0x009896800000895d */ /* 0x008fea0003900000 */
[----:B------:R-:W3:Y:S02]  /*2fad0*/  @!P0 SYNCS.PHASECHK.TRANS64 P0, [R22+URZ+0x38820], R5 ;  /* 0x03882005160085a7 */ /* 0x000ee4000800007f */
[----:B---3--:R-:W-:Y:S05]  /*2fae0*/  @!P0 BRA `(.L_x_3181) ;  /* 0xfffffffc00f08947 */ /* 0x008fea000383ffff */
[----:B------:R-:W-:Y:S05]  /*2faf0*/  BRA `(.L_x_3487) ;  /* 0xffffff4800007947 */ /* 0x000fea000383ffff */
.L_x_3185:
[----:B0-----:R0:W3:Y:S02]  /*2fb00*/  SYNCS.PHASECHK.TRANS64.TRYWAIT P0, [R8+URZ+0x388a0], R10 ;  /* 0x0388a00a080075a7 */ /* 0x0010e4000800017f */
[----:B---3--:R-:W-:Y:S05]  /*2fb10*/  @!P0 NANOSLEEP.SYNCS 0x989680 ;  /* 0x009896800000895d */ /* 0x008fea0003900000 */
[----:B------:R-:W3:Y:S02]  /*2fb20*/  @!P0 SYNCS.PHASECHK.TRANS64 P0, [R8+URZ+0x388a0], R10 ;  /* 0x0388a00a080085a7 */ /* 0x000ee4000800007f */
[----:B---3--:R-:W-:Y:S05]  /*2fb30*/  @!P0 BRA `(.L_x_3185) ;  /* 0xfffffffc00f08947 */ /* 0x008fea000383ffff */
[----:B------:R-:W-:Y:S05]  /*2fb40*/  BRA `(.L_x_3488) ;  /* 0xffffff4800187947 */ /* 0x000fea000383ffff */
.L_x_3191:
[----:B-1----:R1:W2:Y:S02]  /*2fb50*/  SYNCS.PHASECHK.TRANS64.TRYWAIT P0, [R8+URZ+0x388c0], R10 ;  /* 0x0388c00a080075a7 */ /* 0x0022a4000800017f */
[----:B--2---:R-:W-:Y:S05]  /*2fb60*/  @!P0 NANOSLEEP.SYNCS 0x989680 ;  /* 0x009896800000895d */ /* 0x004fea0003900000 */
[----:B------:R-:W2:Y:S02]  /*2fb70*/  @!P0 SYNCS.PHASECHK.TRANS64 P0, [R8+URZ+0x388c0], R10 ;  /* 0x0388c00a080085a7 */ /* 0x000ea4000800007f */
[----:B--2---:R-:W-:Y:S05]  /*2fb80*/  @!P0 BRA `(.L_x_3191) ;  /* 0xfffffffc00f08947 */ /* 0x004fea000383ffff */
[----:B------:R-:W-:Y:S05]  /*2fb90*/  BRA `(.L_x_3489) ;  /* 0xffffff4800d47947 */ /* 0x000fea000383ffff */
.L_x_3199:
[----:B0-----:R0:W1:Y:S02]  /*2fba0*/  SYNCS.PHASECHK.TRANS64.TRYWAIT P1, [R8+URZ+0x388a0], R7 ;  /* 0x0388a007080075a7 */ /* 0x001064000802017f */
[----:B-1----:R-:W-:Y:S05]  /*2fbb0*/  @!P1 NANOSLEEP.SYNCS 0x989680 ;  /* 0x009896800000995d */ /* 0x002fea0003900000 */
[----:B------:R-:W1:Y:S02]  /*2fbc0*/  @!P1 SYNCS.PHASECHK.TRANS64 P1, [R8+URZ+0x388a0], R7 ;  /* 0x0388a007080095a7 */ /* 0x000e64000802007f */
[----:B-1----:R-:W-:Y:S05]  /*2fbd0*/  @!P1 BRA `(.L_x_3199) ;  /* 0xfffffffc00f09947 */ /* 0x002fea000383ffff */
[----:B------:R-:W-:Y:S05]  /*2fbe0*/  BRA `(.L_x_3490) ;  /* 0xffffff4c00cc7947 */ /* 0x000fea000383ffff */
.L_x_3205:
[----:B-1----:R1:W2:Y:S02]  /*2fbf0*/  SYNCS.PHASECHK.TRANS64.TRYWAIT P1, [R8+URZ+0x388c0], R7 ;  /* 0x0388c007080075a7 */ /* 0x0022a4000802017f */
[----:B--2---:R-:W-:Y:S05]  /*2fc00*/  @!P1 NANOSLEEP.SYNCS 0x989680 ;  /* 0x009896800000995d */ /* 0x004fea0003900000 */
[----:B------:R-:W2:Y:S02]  /*2fc10*/  @!P1 SYNCS.PHASECHK.TRANS64 P1, [R8+URZ+0x388c0], R7 ;  /* 0x0388c007080095a7 */ /* 0x000ea4000802007f */
[----:B--2---:R-:W-:Y:S05]  /*2fc20*/  @!P1 BRA `(.L_x_3205) ;  /* 0xfffffffc00f09947 */ /* 0x004fea000383ffff */
[----:B------:R-:W-:Y:S05]  /*2fc30*/  BRA `(.L_x_3491) ;  /* 0xffffff5000847947 */ /* 0x000fea000383ffff */
.L_x_3221:
[----:B0-----:R-:W0:Y:S01]  /*2fc40*/  S2R R20, SR_TID.X ;  /* 0x0000000000147919 */ /* 0x001e220000002100 */
        /* <DEDUP_REMOVED lines=10> */
.L_x_3493:
[----:B------:R-:W-:Y:S05]  /*2fcf0*/  BSYNC B0 ;  /* 0x0000000000007941 */ /* 0x000fea0003800000 */
.L_x_3492:
[----:B------:R-:W-:Y:S05]  /*2fd00*/  BRA `(.L_x_3494) ;  /* 0xffffff5c00f87947 */ /* 0x000fea000383ffff */
.L_x_3224:
[----:B0-----:R0:W1:Y:S02]  /*2fd10*/  SYNCS.PHASECHK.TRANS64.TRYWAIT P0, [R6+URZ+0x38880], R25 ;  /* 0x03888019060075a7 */ /* 0x001064000800017f */
[----:B-1----:R-:W-:Y:S05]  /*2fd20*/  @!P0 NANOSLEEP.SYNCS 0x989680 ;  /* 0x009896800000895d */ /* 0x002fea0003900000 */
[----:B------:R-:W1:Y:S02]  /*2fd30*/  @!P0 SYNCS.PHASECHK.TRANS64 P0, [R6+URZ+0x38880], R25 ;  /* 0x03888019060085a7 */ /* 0x000e64000800007f */
[----:B-1----:R-:W-:Y:S05]  /*2fd40*/  @!P0 BRA `(.L_x_3224) ;  /* 0xfffffffc00f08947 */ /* 0x002fea000383ffff */
[----:B------:R-:W-:Y:S05]  /*2fd50*/  BRA `(.L_x_3495) ;  /* 0xffffff60001c7947 */ /* 0x000fea000383ffff */
.L_x_3225:
        /* <DEDUP_REMOVED lines=8> */
.L_x_3497:
[----:B------:R-:W-:Y:S05]  /*2fde0*/  BSYNC B0 ;  /* 0x0000000000007941 */ /* 0x000fea0003800000 */
.L_x_3496:
[----:B------:R-:W-:Y:S01]  /*2fdf0*/  IMAD.MOV.U32 R13, RZ, RZ, R0 ;  /* 0x000000ffff0d7224 */ /* 0x000fe200078e0000 */
[----:B------:R-:W-:Y:S01]  /*2fe00*/  MOV R12, RZ ;  /* 0x000000ff000c7202 */ /* 0x000fe20000000f00 */
[----:B------:R-:W-:Y:S01]  /*2fe10*/  IMAD.MOV.U32 R11, RZ, RZ, 0x181f ;  /* 0x0000181fff0b7424 */ /* 0x000fe200078e00ff */
[----:B------:R-:W0:Y:S01]  /*2fe20*/  LDC R27, c[0x0][0x2f4] ;  /* 0x0000bd00ff1b7b82 */ /* 0x000e220000000800 */
[----:B------:R-:W-:Y:S01]  /*2fe30*/  IMAD.MOV.U32 R15, RZ, RZ, -0x1 ;  /* 0xffffffffff0f7424 */ /* 0x000fe200078e00ff */
[----:B------:R-:W-:Y:S01]  /*2fe40*/  LOP3.LUT R26, R33, 0x80, RZ, 0xfc, !PT ;  /* 0x00000080211a7812 */ /* 0x000fe200078efcff */
[----:B------:R-:W-:-:S07]  /*2fe50*/  IMAD.MOV.U32 R5, RZ, RZ, R14 ;  /* 0x000000ffff057224 */ /* 0x000fce00078e000e */
[----:B0-----:R-:W-:Y:S05]  /*2fe60*/  WARPSYNC.COLLECTIVE R15, `(.L_x_3498) ;  /* 0x000000000f087348 */ /* 0x001fea0003c00000 */
[----:B------:R1:W2:Y:S02]  /*2fe70*/  SHFL.IDX P6, R14, R13, R12, R11 ;  /* 0x0000000c0d0e7389 */ /* 0x0002a400000c000b */
[----:B012---:R-:W-:Y:S01]  /*2fe80*/  ENDCOLLECTIVE ;  /* 0x000000000000791b */ /* 0x007fe20003800000 */
.L_x_3498:
[----:B------:R-:W-:Y:S01]  /*2fe90*/  IMAD.MOV.U32 R13, RZ, RZ, R2 ;  /* 0x000000ffff0d7224 */ /* 0x000fe200078e0002 */
[----:B------:R-:W-:Y:S02]  /*2fea0*/  MOV R12, 0x1 ;  /* 0x00000001000c7802 */ /* 0x000fe40000000f00 */
[----:B------:R-:W-:Y:S01]  /*2feb0*/  ISETP.GE.AND P1, PT, R33, R27, PT ;  /* 0x0000001b2100720c */ /* 0x000fe20003f26270 */
[----:B------:R-:W-:-:S03]  /*2fec0*/  IMAD.MOV.U32 R8, RZ, RZ, R14 ;  /* 0x000000ffff087224 */ /* 0x000fc600078e000e */
[----:B------:R-:W-:-:S13]  /*2fed0*/  ISETP.LT.OR P2, PT, R7, 0x1, P1 ;  /* 0x000000010700780c */ /* 0x000fda0000f41670 */
[----:B------:R-:W-:Y:S05]  /*2fee0*/  WARPSYNC.COLLECTIVE R15, `(.L_x_3499) ;  /* 0x000000000f087348 */ /* 0x000fea0003c00000 */
[----:B------:R0:W1:Y:S02]  /*2fef0*/  SHFL.IDX P6, R14, R13, R12, R11 ;  /* 0x0000000c0d0e7389 */ /* 0x00006400000c000b */
[----:B01----:R-:W-:Y:S01]  /*2ff00*/  ENDCOLLECTIVE ;  /* 0x000000000000791b */ /* 0x003fe20003800000 */
.L_x_3499:
[----:B------:R-:W-:-:S05]  /*2ff10*/  IADD3 R8, P0, R33, R8, RZ ;  /* 0x0000000821087210 */ /* 0x000fca0007f1e0ff */
[----:B------:R-:W-:Y:S01]  /*2ff20*/  IMAD.X R9, RZ, RZ, R5, P0 ;  /* 0x000000ffff097224 */ /* 0x000fe200000e0605 */
[----:B------:R-:W-:Y:S01]  /*2ff30*/  ISETP.GE.AND P0, PT, R26, R27, PT ;  /* 0x0000001b1a00720c */ /* 0x000fe20003f06270 */
[----:B------:R-:W-:Y:S01]  /*2ff40*/  IMAD.IADD R5, R22, 0x1, R10 ;  /* 0x0000000116057824 */ /* 0x000fe200078e020a */
[----:B------:R-:W5:Y:S01]  /*2ff50*/  LDL.LU R26, [R1] ;  /* 0x00000000011a7983 */ /* 0x000f620000300800 */
[C---:B------:R-:W-:Y:S01]  /*2ff60*/  ISETP.GE.AND P3, PT, R7.reuse, 0x11, PT ;  /* 0x000000110700780c */ /* 0x040fe20003f66270 */
[----:B------:R-:W-:Y:S02]  /*2ff70*/  IMAD.MOV.U32 R13, RZ, RZ, R0 ;  /* 0x000000ffff0d7224 */ /* 0x000fe400078e0000 */
[----:B------:R-:W-:Y:S01]  /*2ff80*/  @!PT LDS RZ, [RZ] ;  /* 0x00000000fffff984 */ /* 0x000fe20000000800 */
[----:B------:R-:W-:Y:S01]  /*2ff90*/  @!PT LDS RZ, [RZ] ;  /* 0x00000000fffff984 */ /* 0x000fe20000000800 */
[----:B------:R-:W-:Y:S01]  /*2ffa0*/  @!PT LDS RZ, [RZ] ;  /* 0x00000000fffff984 */ /* 0x000fe20000000800 */
[----:B------:R-:W-:Y:S01]  /*2ffb0*/  LDGSTS.E.BYPASS.LTC128B.128 [R5+0x10400], desc[UR36][R8.64], !P2 ;  /* 0x1040000008057fae */ /* 0x000fe2000d101d64 */
[C---:B------:R-:W-:Y:S02]  /*2ffc0*/  ISETP.LT.OR P2, PT, R7.reuse, 0x1, P0 ;  /* 0x000000010700780c */ /* 0x040fe40000741670 */
[----:B------:R-:W-:-:S02]  /*2ffd0*/  ISETP.GE.AND P5, PT, R7, 0x31, PT ;  /* 0x000000310700780c */ /* 0x000fc40003fa6270 */
[----:B------:R-:W-:-:S09]  /*2ffe0*/  ISETP.GE.AND P4, PT, R7, 0x41, PT ;  /* 0x000000410700780c */ /* 0x000fd20003f86270 */
[----:B------:R0:W-:Y:S02]  /*2fff0*/  LDGSTS.E.BYPASS.LTC128B.128 [R5+0x14400], desc[UR36][R8.64+0x80], !P2 ;  /* 0x1440008008057fae */ /* 0x0001e4000d101d64 */
[----:B0-----:R-:W-:-:S07]  /*30000*/  IMAD.MOV.U32 R9, RZ, RZ, R14 ;  /* 0x000000ffff097224 */ /* 0x001fce00078e000e */
[----:B-----5:R-:W-:Y:S05]  /*30010*/  WARPSYNC.COLLECTIVE R15, `(.L_x_3500) ;  /* 0x000000000f087348 */ /* 0x020fea0003c00000 */
[----:B------:R0:W1:Y:S02]  /*30020*/  SHFL.IDX P6, R14, R13, R12, R11 ;  /* 0x0000000c0d0e7389 */ /* 0x00006400000c000b */
[----:B01---5:R-:W-:Y:S01]  /*30030*/  ENDCOLLECTIVE ;  /* 0x000000000000791b */ /* 0x023fe20003800000 */
.L_x_3500:
[----:B------:R-:W-:Y:S02]  /*30040*/  IMAD.MOV.U32 R13, RZ, RZ, R2 ;  /* 0x000000ffff0d7224 */ /* 0x000fe400078e0002 */
[----:B------:R-:W-:Y:S02]  /*30050*/  IMAD.MOV.U32 R12, RZ, RZ, 0x2 ;  /* 0x00000002ff0c7424 */ /* 0x000fe400078e00ff */
[----:B------:R-:W-:-:S07]  /*30060*/  IMAD.MOV.U32 R8, RZ, RZ, R14 ;  /* 0x000000ffff087224 */ /* 0x000fce00078e000e */
[----:B------:R-:W-:Y:S05]  /*30070*/  WARPSYNC.COLLECTIVE R15, `(.L_x_3501) ;  /* 0x000000000f087348 */ /* 0x000fea0003c00000 */
[----:B------:R0:W1:Y:S02]  /*30080*/  SHFL.IDX P6, R14, R13, R12, R11 ;  /* 0x0000000c0d0e7389 */ /* 0x00006400000c000b */
[----:B01----:R-:W-:Y:S01]  /*30090*/  ENDCOLLECTIVE ;  /* 0x000000000000791b */ /* 0x003fe20003800000 */
.L_x_3501:
        /* <DEDUP_REMOVED lines=14> */
.L_x_3502:
[----:B------:R-:W-:Y:S02]  /*30180*/  IMAD.MOV.U32 R13, RZ, RZ, R2 ;  /* 0x000000ffff0d7224 */ /* 0x000fe400078e0002 */
[----:B------:R-:W-:Y:S02]  /*30190*/  IMAD.MOV.U32 R12, RZ, RZ, 0x3 ;  /* 0x00000003ff0c7424 */ /* 0x000fe400078e00ff */
[----:B------:R-:W-:-:S07]  /*301a0*/  IMAD.MOV.U32 R8, RZ, RZ, R14 ;  /* 0x000000ffff087224 */ /* 0x000fce00078e000e */
[----:B------:R-:W-:Y:S05]  /*301b0*/  WARPSYNC.COLLECTIVE R15, `(.L_x_3503) ;  /* 0x000000000f087348 */ /* 0x000fea0003c00000 */
[----:B------:R0:W1:Y:S02]  /*301c0*/  SHFL.IDX P6, R14, R13, R12, R11 ;  /* 0x0000000c0d0e7389 */ /* 0x00006400000c000b */
[----:B01----:R-:W-:Y:S01]  /*301d0*/  ENDCOLLECTIVE ;  /* 0x000000000000791b */ /* 0x003fe20003800000 */
.L_x_3503:
[----:B------:R-:W-:-:S05]  /*301e0*/  IADD3 R8, P2, R33, R8, RZ ;  /* 0x0000000821087210 */ /* 0x000fca0007f5e0ff */
[----:B------:R-:W-:Y:S01]  /*301f0*/  IMAD.X R9, RZ, RZ, R9, P2 ;  /* 0x000000ffff097224 */ /* 0x000fe200010e0609 */
[----:B------:R-:W-:Y:S02]  /*30200*/  ISETP.LT.OR P2, PT, R7, 0x21, P1 ;  /* 0x000000210700780c */ /* 0x000fe40000f41670 */
[----:B------:R-:W-:-:S11]  /*30210*/  MOV R13, R0 ;  /* 0x00000000000d7202 */ /* 0x000fd60000000f00 */
        /* <DEDUP_REMOVED lines=10> */
.L_x_3504:
[----:B------:R-:W-:Y:S02]  /*302c0*/  IMAD.MOV.U32 R13, RZ, RZ, R2 ;  /* 0x000000ffff0d7224 */ /* 0x000fe400078e0002 */
[----:B------:R-:W-:Y:S02]  /*302d0*/  IMAD.MOV.U32 R12, RZ, RZ, 0x4 ;  /* 0x00000004ff0c7424 */ /* 0x000fe400078e00ff */
[----:B------:R-:W-:-:S07]  /*302e0*/  IMAD.MOV.U32 R8, RZ, RZ, R14 ;  /* 0x000000ffff087224 */ /* 0x000fce00078e000e */
[----:B------:R-:W-:Y:S05]  /*302f0*/  WARPSYNC.COLLECTIVE R15, `(.L_x_3505) ;  /* 0x000000000f087348 */ /* 0x000fea0003c00000 */
[----:B------:R0:W1:Y:S02]  /*30300*/  SHFL.IDX P6, R14, R13, R12, R11 ;  /* 0x0000000c0d0e7389 */ /* 0x00006400000c000b */
[----:B01----:R-:W-:Y:S01]  /*30310*/  ENDCOLLECTIVE ;  /* 0x000000000000791b */ /* 0x003fe20003800000 */
.L_x_3505:
        /* <DEDUP_REMOVED lines=14> */
.L_x_3506:
[----:B------:R-:W-:Y:S02]  /*30400*/  IMAD.MOV.U32 R13, RZ, RZ, R2 ;  /* 0x000000ffff0d7224 */ /* 0x000fe400078e0002 */
[----:B------:R-:W-:Y:S01]  /*30410*/  IMAD.MOV.U32 R12, RZ, RZ, 0x5 ;  /* 0x00000005ff0c7424 */ /* 0x000fe200078e00ff */
[----:B------:R-:W-:-:S07]  /*30420*/  MOV R8, R14 ;  /* 0x0000000e00087202 */ /* 0x000fce0000000f00 */
[----:B------:R-:W-:Y:S05]  /*30430*/  WARPSYNC.COLLECTIVE R15, `(.L_x_3507) ;  /* 0x000000000f087348 */ /* 0x000fea0003c00000 */
[----:B------:R0:W1:Y:S02]  /*30440*/  SHFL.IDX P6, R14, R13, R12, R11 ;  /* 0x0000000c0d0e7389 */ /* 0x00006400000c000b */
[----:B01----:R-:W-:Y:S01]  /*30450*/  ENDCOLLECTIVE ;  /* 0x000000000000791b */ /* 0x003fe20003800000 */
.L_x_3507:
[----:B------:R-:W-:-:S05]  /*30460*/  IADD3 R8, P2, R33, R8, RZ ;  /* 0x0000000821087210 */ /* 0x000fca0007f5e0ff */
[----:B------:R-:W-:Y:S01]  /*30470*/  IMAD.X R9, RZ, RZ, R9, P2 ;  /* 0x000000ffff097224 */ /* 0x000fe200010e0609 */
[----:B------:R-:W-:Y:S01]  /*30480*/  ISETP.LT.OR P2, PT, R7, 0x41, P1 ;  /* 0x000000410700780c */ /* 0x000fe20000f41670 */
[----:B------:R-:W-:Y:S01]  /*30490*/  IMAD.MOV.U32 R13, RZ, RZ, R0 ;  /* 0x000000ffff0d7224 */ /* 0x000fe200078e0000 */
[----:B------:R-:W-:-:S04]  /*304a0*/  LOP3.LUT R26, R26, 0xffffffef, RZ, 0xc0, !PT ;  /* 0xffffffef1a1a7812 */ /* 0x000fc800078ec0ff */
[----:B------:R-:W-:-:S07]  /*304b0*/  @P3 LOP3.LUT R26, R26, 0x10, RZ, 0xfc, !PT ;  /* 0x000000101a1a3812 */ /* 0x000fce00078efcff */
[----:B------:R-:W-:Y:S01]  /*304c0*/  @!PT LDS RZ, [RZ] ;  /* 0x00000000fffff984 */ /* 0x000fe20000000800 */
[----:B------:R-:W-:Y:S01]  /*304d0*/  @!PT LDS RZ, [RZ] ;  /* 0x00000000fffff984 */ /* 0x000fe20000000800 */
[----:B------:R-:W-:Y:S01]  /*304e0*/  @!PT LDS RZ, [RZ] ;  /* 0x00000000fffff984 */ /* 0x000fe20000000800 */
[----:B------:R-:W-:Y:S01]  /*304f0*/  LDGSTS.E.BYPASS.LTC128B.128 [R5+0x12400], desc[UR36][R8.64], !P2 ;  /* 0x1240000008057fae */ /* 0x000fe2000d101d64 */
[C---:B------:R-:W-:Y:S02]  /*30500*/  ISETP.LT.OR P2, PT, R7.reuse, 0x41, P0 ;  /* 0x000000410700780c */ /* 0x040fe40000741670 */
[----:B------:R-:W-:Y:S02]  /*30510*/  LOP3.LUT R26, R26, 0xfffffff7, RZ, 0xc0, !PT ;  /* 0xfffffff71a1a7812 */ /* 0x000fe400078ec0ff */
[----:B------:R-:W-:-:S09]  /*30520*/  ISETP.GE.AND P3, PT, R7, 0x51, PT ;  /* 0x000000510700780c */ /* 0x000fd20003f66270 */
[----:B------:R0:W-:Y:S02]  /*30530*/  LDGSTS.E.BYPASS.LTC128B.128 [R5+0x16400], desc[UR36][R8.64+0x80], !P2 ;  /* 0x1640008008057fae */ /* 0x0001e4000d101d64 */
[----:B0-----:R-:W-:-:S07]  /*30540*/  IMAD.MOV.U32 R9, RZ, RZ, R14 ;  /* 0x000000ffff097224 */ /* 0x001fce00078e000e */
[----:B------:R-:W-:Y:S05]  /*30550*/  WARPSYNC.COLLECTIVE R15, `(.L_x_3508) ;  /* 0x000000000f087348 */ /* 0x000fea0003c00000 */
[----:B------:R0:W1:Y:S02]  /*30560*/  SHFL.IDX P6, R14, R13, R12, R11 ;  /* 0x0000000c0d0e7389 */ /* 0x00006400000c000b */
[----:B01----:R-:W-:Y:S01]  /*30570*/  ENDCOLLECTIVE ;  /* 0x000000000000791b */ /* 0x003fe20003800000 */
.L_x_3508:
[----:B------:R-:W-:Y:S02]  /*30580*/  IMAD.MOV.U32 R13, RZ, RZ, R2 ;  /* 0x000000ffff0d7224 */ /* 0x000fe400078e0002 */
[----:B------:R-:W-:Y:S02]  /*30590*/  IMAD.MOV.U32 R12, RZ, RZ, 0x6 ;  /* 0x00000006ff0c7424 */ /* 0x000fe400078e00ff */
[----:B------:R-:W-:-:S07]  /*305a0*/  IMAD.MOV.U32 R8, RZ, RZ, R14 ;  /* 0x000000ffff087224 */ /* 0x000fce00078e000e */
[----:B------:R-:W-:Y:S05]  /*305b0*/  WARPSYNC.COLLECTIVE R15, `(.L_x_3509) ;  /* 0x000000000f087348 */ /* 0x000fea0003c00000 */
[----:B------:R0:W1:Y:S02]  /*305c0*/  SHFL.IDX P6, R14, R13, R12, R11 ;  /* 0x0000000c0d0e7389 */ /* 0x00006400000c000b */
[----:B01----:R-:W-:Y:S01]  /*305d0*/  ENDCOLLECTIVE ;  /* 0x000000000000791b */ /* 0x003fe20003800000 */
.L_x_3509:
[----:B------:R-:W-:-:S04]  /*305e0*/  IADD3 R8, P2, R33, R8, RZ ;  /* 0x0000000821087210 */ /* 0x000fc80007f5e0ff */
[----:B------:R-:W-:Y:S02]  /*305f0*/  IADD3.X R9, RZ, R9, RZ, P2, !PT ;  /* 0x00000009ff097210 */ /* 0x000fe400017fe4ff */
        /* <DEDUP_REMOVED lines=12> */
.L_x_3510:
[----:B------:R-:W-:Y:S01]  /*306c0*/  MOV R13, R2 ;  /* 0x00000002000d7202 */ /* 0x000fe20000000f00 */
[----:B------:R-:W-:Y:S02]  /*306d0*/  IMAD.MOV.U32 R12, RZ, RZ, 0x7 ;  /* 0x00000007ff0c7424 */ /* 0x000fe400078e00ff */
[----:B------:R-:W-:-:S07]  /*306e0*/  IMAD.MOV.U32 R8, RZ, RZ, R14 ;  /* 0x000000ffff087224 */ /* 0x000fce00078e000e */
[----:B------:R-:W-:Y:S05]  /*306f0*/  WARPSYNC.COLLECTIVE R15, `(.L_x_3511) ;  /* 0x000000000f087348 */ /* 0x000fea0003c00000 */
[----:B------:R0:W1:Y:S02]  /*30700*/  SHFL.IDX P6, R14, R13, R12, R11 ;  /* 0x0000000c0d0e7389 */ /* 0x00006400000c000b */
[----:B01----:R-:W-:Y:S01]  /*30710*/  ENDCOLLECTIVE ;  /* 0x000000000000791b */ /* 0x003fe20003800000 */
.L_x_3511:
        /* <DEDUP_REMOVED lines=13> */
.L_x_3512:
[----:B------:R-:W-:Y:S01]  /*307f0*/  @!PT LDS RZ, [RZ] ;  /* 0x00000000fffff984 */ /* 0x000fe20000000800 */
[----:B------:R-:W-:Y:S01]  /*30800*/  @!PT LDS RZ, [RZ] ;  /* 0x00000000fffff984 */ /* 0x000fe20000000800 */
[----:B------:R-:W-:Y:S01]  /*30810*/  @!PT LDS RZ, [RZ] ;  /* 0x00000000fffff984 */ /* 0x000fe20000000800 */
[----:B------:R2:W-:Y:S01]  /*30820*/  LDGSTS.E.BYPASS.LTC128B.128 [R5+0x17400], desc[UR36][R8.64+0x80], !P2 ;  /* 0x1740008008057fae */ /* 0x0005e2000d101d64 */
[C---:B------:R-:W-:Y:S02]  /*30830*/  ISETP.GE.AND P2, PT, R7.reuse, 0x21, PT ;  /* 0x000000210700780c */ /* 0x040fe40003f46270 */
[----:B------:R-:W-:Y:S01]  /*30840*/  ISETP.GE.AND P6, PT, R7, 0x71, PT ;  /* 0x000000710700780c */ /* 0x000fe20003fc6270 */
[----:B------:R-:W-:-:S10]  /*30850*/  IMAD.MOV.U32 R0, RZ, RZ, R14 ;  /* 0x000000ffff007224 */ /* 0x000fd400078e000e */
[----:B------:R-:W-:Y:S02]  /*30860*/  @P2 LOP3.LUT R26, R26, 0x8, RZ, 0xfc, !PT ;  /* 0x000000081a1a2812 */ /* 0x000fe400078efcff */
[----:B------:R-:W-:Y:S02]  /*30870*/  ISETP.GE.AND P2, PT, R7, 0x61, PT ;  /* 0x000000610700780c */ /* 0x000fe40003f46270 */
[----:B------:R-:W-:-:S04]  /*30880*/  LOP3.LUT R26, R26, 0xffffffbf, RZ, 0xc0, !PT ;  /* 0xffffffbf1a1a7812 */ /* 0x000fc800078ec0ff */
[----:B------:R-:W-:-:S05]  /*30890*/  @P6 LOP3.LUT R26, R26, 0x40, RZ, 0xfc, !PT ;  /* 0x000000401a1a6812 */ /* 0x000fca00078efcff */
[----:B------:R2:W-:Y:S01]  /*308a0*/  STL [R1], R26 ;  /* 0x0000001a01007387 */ /* 0x0005e20000100800 */
[----:B------:R-:W-:Y:S05]  /*308b0*/  BRA `(.L_x_3513) ;  /* 0xffffff5800f47947 */ /* 0x000fea000383ffff */
.L_x_3230:
[----:B---3--:R3:W4:Y:S02]  /*308c0*/  SYNCS.PHASECHK.TRANS64.TRYWAIT P0, [R6+URZ+0x38840], R25 ;  /* 0x03884019060075a7 */ /* 0x008724000800017f */
[----:B----4-:R-:W-:Y:S05]  /*308d0*/  @!P0 NANOSLEEP.SYNCS 0x989680 ;  /* 0x009896800000895d */ /* 0x010fea0003900000 */
[----:B------:R-:W4:Y:S02]  /*308e0*/  @!P0 SYNCS.PHASECHK.TRANS64 P0, [R6+URZ+0x38840], R25 ;  /* 0x03884019060085a7 */ /* 0x000f24000800007f */
[----:B----4-:R-:W-:Y:S05]  /*308f0*/  @!P0 BRA `(.L_x_3230) ;  /* 0xfffffffc00f08947 */ /* 0x010fea000383ffff */
[----:B------:R-:W-:Y:S05]  /*30900*/  BRA `(.L_x_3514) ;  /* 0xffffff5c00507947 */ /* 0x000fea000383ffff */
.L_x_3231:
[----:B------:R-:W-:Y:S01]  /*30910*/  BSSY B0, `(.L_x_3515) ;  /* 0x0000008000007945 */ /* 0x000fe20003800000 */
[----:B------:R-:W-:Y:S01]  /*30920*/  IMAD.MOV.U32 R13, RZ, RZ, R0 ;  /* 0x000000ffff0d7224 */ /* 0x000fe200078e0000 */
[----:B------:R-:W-:Y:S01]  /*30930*/  MOV R11, 0x181f ;  /* 0x0000181f000b7802 */ /* 0x000fe20000000f00 */
[----:B------:R-:W-:Y:S02]  /*30940*/  IMAD.MOV.U32 R12, RZ, RZ, RZ ;  /* 0x000000ffff0c7224 */ /* 0x000fe400078e00ff */
[----:B------:R-:W-:-:S07]  /*30950*/  IMAD.MOV.U32 R15, RZ, RZ, -0x1 ;  /* 0xffffffffff0f7424 */ /* 0x000fce00078e00ff */
[----:B--23-5:R-:W-:Y:S05]  /*30960*/  WARPSYNC.COLLECTIVE R15, `(.L_x_3516) ;  /* 0x000000000f087348 */ /* 0x02cfea0003c00000 */
[----:B------:R0:W1:Y:S02]  /*30970*/  SHFL.IDX P6, R14, R13, R12, R11 ;  /* 0x0000000c0d0e7389 */ /* 0x00006400000c000b */
[----:B0123-5:R-:W-:Y:S01]  /*30980*/  ENDCOLLECTIVE ;  /* 0x000000000000791b */ /* 0x02ffe20003800000 */
.L_x_3516:
[----:B------:R-:W-:Y:S05]  /*30990*/  BSYNC B0 ;  /* 0x0000000000007941 */ /* 0x000fea0003800000 */
.L_x_3515:
        /* <DEDUP_REMOVED lines=8> */
.L_x_3517:
        /* <DEDUP_REMOVED lines=18> */
.L_x_3518:
[----:B------:R-:W-:Y:S02]  /*30b40*/  IMAD.MOV.U32 R13, RZ, RZ, R4 ;  /* 0x000000ffff0d7224 */ /* 0x000fe400078e0004 */
[----:B------:R-:W-:-:S07]  /*30b50*/  IMAD.MOV.U32 R2, RZ, RZ, R14 ;  /* 0x000000ffff027224 */ /* 0x000fce00078e000e */
[----:B------:R-:W-:Y:S05]  /*30b60*/  WARPSYNC.COLLECTIVE R15, `(.L_x_3519) ;  /* 0x000000000f087348 */ /* 0x000fea0003c00000 */
[----:B------:R0:W1:Y:S02]  /*30b70*/  SHFL.IDX P6, R14, R13, R12, R11 ;  /* 0x0000000c0d0e7389 */ /* 0x00006400000c000b */
[----:B01----:R-:W-:Y:S01]  /*30b80*/  ENDCOLLECTIVE ;  /* 0x000000000000791b */ /* 0x003fe20003800000 */
.L_x_3519:
[----:B------:R-:W-:Y:S02]  /*30b90*/  IMAD.MOV.U32 R13, RZ, RZ, R0 ;  /* 0x000000ffff0d7224 */ /* 0x000fe400078e0000 */
[----:B------:R-:W-:Y:S01]  /*30ba0*/  IMAD.MOV.U32 R12, RZ, RZ, 0x2 ;  /* 0x00000002ff0c7424 */ /* 0x000fe200078e00ff */
[----:B------:R-:W-:Y:S01]  /*30bb0*/  LOP3.LUT P6, RZ, R10, 0x10, RZ, 0xc0, !PT ;  /* 0x000000100aff7812 */ /* 0x000fe200078cc0ff */
[----:B------:R-:W-:-:S12]  /*30bc0*/  IMAD.MOV.U32 R3, RZ, RZ, R14 ;  /* 0x000000ffff037224 */ /* 0x000fd800078e000e */
[----:B------:R-:W-:-:S04]  /*30bd0*/  @P6 IADD3 R3, P0, R33, R3, RZ ;  /* 0x0000000321036210 */ /* 0x000fc80007f1e0ff */
[----:B------:R-:W-:Y:S02]  /*30be0*/  @P6 IADD3.X R2, RZ, R2, RZ, P0, !PT ;  /* 0x00000002ff026210 */ /* 0x000fe400007fe4ff */
[----:B------:R-:W-:Y:S02]  /*30bf0*/  ISETP.GE.AND P0, PT, R33, R7, PT ;  /* 0x000000072100720c */ /* 0x000fe40003f06270 */
        /* <DEDUP_REMOVED lines=11> */
.L_x_3520:
[----:B------:R-:W-:Y:S02]  /*30cb0*/  IMAD.MOV.U32 R13, RZ, RZ, R4 ;  /* 0x000000ffff0d7224 */ /* 0x000fe400078e0004 */
[----:B------:R-:W-:-:S07]  /*30cc0*/  IMAD.MOV.U32 R2, RZ, RZ, R14 ;  /* 0x000000ffff027224 */ /* 0x000fce00078e000e */
[----:B------:R-:W-:Y:S05]  /*30cd0*/  WARPSYNC.COLLECTIVE R15, `(.L_x_3521) ;  /* 0x000000000f087348 */ /* 0x000fea0003c00000 */
[----:B------:R0:W1:Y:S02]  /*30ce0*/  SHFL.IDX P6, R14, R13, R12, R11 ;  /* 0x0000000c0d0e7389 */ /* 0x00006400000c000b */
[----:B01----:R-:W-:Y:S01]  /*30cf0*/  ENDCOLLECTIVE ;  /* 0x000000000000791b */ /* 0x003fe20003800000 */
.L_x_3521:
        /* <DEDUP_REMOVED lines=18> */
.L_x_3522:
[----:B------:R-:W-:Y:S02]  /*30e20*/  IMAD.MOV.U32 R13, RZ, RZ, R4 ;  /* 0x000000ffff0d7224 */ /* 0x000fe400078e0004 */
[----:B------:R-:W-:-:S07]  /*30e30*/  IMAD.MOV.U32 R2, RZ, RZ, R14 ;  /* 0x000000ffff027224 */ /* 0x000fce00078e000e */
[----:B------:R-:W-:Y:S05]  /*30e40*/  WARPSYNC.COLLECTIVE R15, `(.L_x_3523) ;  /* 0x000000000f087348 */ /* 0x000fea0003c00000 */
[----:B------:R0:W1:Y:S02]  /*30e50*/  SHFL.IDX P6, R14, R13, R12, R11 ;  /* 0x0000000c0d0e7389 */ /* 0x00006400000c000b */
[----:B01----:R-:W-:Y:S01]  /*30e60*/  ENDCOLLECTIVE ;  /* 0x000000000000791b */ /* 0x003fe20003800000 */
.L_x_3523:
[----:B------:R-:W-:Y:S01]  /*30e70*/  IMAD.MOV.U32 R13, RZ, RZ, R0 ;  /* 0x000000ffff0d7224 */ /* 0x000fe200078e0000 */
[----:B------:R-:W-:Y:S01]  /*30e80*/  MOV R12, 0x4 ;  /* 0x00000004000c7802 */ /* 0x000fe20000000f00 */
        /* <DEDUP_REMOVED lines=14> */
.L_x_3524:
        /* <DEDUP_REMOVED lines=10> */
.L_x_3525:
[----:B------:R-:W-:Y:S02]  /*31010*/  IMAD.MOV.U32 R13, RZ, RZ, R0 ;  /* 0x000000ffff0d7224 */ /* 0x000fe400078e0000 */
[----:B------:R-:W-:Y:S02]  /*31020*/  IMAD.MOV.U32 R12, RZ, RZ, 0x5 ;  /* 0x00000005ff0c7424 */ /* 0x000fe400078e00ff */
[----:B------:R-:W-:-:S07]  /*31030*/  IMAD.MOV.U32 R3, RZ, RZ, R14 ;  /* 0x000000ffff037224 */ /* 0x000fce00078e000e */
[----:B------:R-:W-:Y:S05]  /*31040*/  WARPSYNC.COLLECTIVE R15, `(.L_x_3526) ;  /* 0x000000000f087348 */ /* 0x000fea0003c00000 */
[----:B------:R0:W1:Y:S02]  /*31050*/  SHFL.IDX P6, R14, R13, R12, R11 ;  /* 0x0000000c0d0e7389 */ /* 0x00006400000c000b */
[----:B01----:R-:W-:Y:S01]  /*31060*/  ENDCOLLECTIVE ;  /* 0x000000000000791b */ /* 0x003fe20003800000 */
.L_x_3526:
        /* <DEDUP_REMOVED lines=15> */
.L_x_3527:
[----:B------:R-:W-:Y:S02]  /*31160*/  IMAD.MOV.U32 R13, RZ, RZ, R0 ;  /* 0x000000ffff0d7224 */ /* 0x000fe400078e0000 */
[----:B------:R-:W-:Y:S02]  /*31170*/  IMAD.MOV.U32 R12, RZ, RZ, 0x6 ;  /* 0x00000006ff0c7424 */ /* 0x000fe400078e00ff */
[----:B------:R-:W-:-:S07]  /*31180*/  IMAD.MOV.U32 R3, RZ, RZ, R14 ;  /* 0x000000ffff037224 */ /* 0x000fce00078e000e */
[----:B------:R-:W-:Y:S05]  /*31190*/  WARPSYNC.COLLECTIVE R15, `(.L_x_3528) ;  /* 0x000000000f087348 */ /* 0x000fea0003c00000 */
[----:B------:R0:W1:Y:S02]  /*311a0*/  SHFL.IDX P6, R14, R13, R12, R11 ;  /* 0x0000000c0d0e7389 */ /* 0x00006400000c000b */
[----:B01----:R-:W-:Y:S01]  /*311b0*/  ENDCOLLECTIVE ;  /* 0x000000000000791b */ /* 0x003fe20003800000 */
.L_x_3528:
[----:B------:R-:W-:-:S05]  /*311c0*/  @P3 IADD3 R3, P0, R33, R3, RZ ;  /* 0x0000000321033210 */ /* 0x000fca0007f1e0ff */
[----:B------:R-:W-:-:S05]  /*311d0*/  @P3 IMAD.X R2, RZ, RZ, R2, P0 ;  /* 0x000000ffff023224 */ /* 0x000fca00000e0602 */
[----:B------:R-:W-:Y:S02]  /*311e0*/  @P3 LOP3.LUT R3, R3, R2, RZ, 0x3c, !PT ;  /* 0x0000000203033212 */ /* 0x000fe400078e3cff */
[----:B------:R-:W-:Y:S02]  /*311f0*/  MOV R13, R4 ;  /* 0x00000004000d7202 */ /* 0x000fe40000000f00 */
        /* <DEDUP_REMOVED lines=11> */
.L_x_3529:
[----:B------:R-:W-:Y:S02]  /*312b0*/  IMAD.MOV.U32 R13, RZ, RZ, R0 ;  /* 0x000000ffff0d7224 */ /* 0x000fe400078e0000 */
[----:B------:R-:W-:Y:S02]  /*312c0*/  IMAD.MOV.U32 R12, RZ, RZ, 0x7 ;  /* 0x00000007ff0c7424 */ /* 0x000fe400078e00ff */
[----:B------:R-:W-:-:S07]  /*312d0*/  IMAD.MOV.U32 R3, RZ, RZ, R14 ;  /* 0x000000ffff037224 */ /* 0x000fce00078e000e */
[----:B------:R-:W-:Y:S05]  /*312e0*/  WARPSYNC.COLLECTIVE R15, `(.L_x_3530) ;  /* 0x000000000f087348 */ /* 0x000fea0003c00000 */
[----:B------:R0:W1:Y:S02]  /*312f0*/  SHFL.IDX P6, R14, R13, R12, R11 ;  /* 0x0000000c0d0e7389 */ /* 0x00006400000c000b */
[----:B01----:R-:W-:Y:S01]  /*31300*/  ENDCOLLECTIVE ;  /* 0x000000000000791b */ /* 0x003fe20003800000 */
.L_x_3530:
        /* <DEDUP_REMOVED lines=10> */
.L_x_3531:
[----:B------:R-:W-:Y:S01]  /*313b0*/  @!PT LDS RZ, [RZ] ;  /* 0x00000000fffff984 */ /* 0x000fe20000000800 */
[----:B------:R-:W-:Y:S01]  /*313c0*/  @!PT LDS RZ, [RZ] ;  /* 0x00000000fffff984 */ /* 0x000fe20000000800 */
[----:B------:R-:W-:Y:S01]  /*313d0*/  @!PT LDS RZ, [RZ] ;  /* 0x00000000fffff984 */ /* 0x000fe20000000800 */
[----:B------:R0:W-:Y:S04]  /*313e0*/  @P2 LDGSTS.E.BYPASS.LTC128B.128 [R5+0x2b400], desc[UR36][R2.64], !P5 ;  /* 0x2b40000002052fae */ /* 0x0001e8000e901d64 */
[----:B------:R0:W-:Y:S01]  /*313f0*/  @P2 LDGSTS.E.BYPASS.LTC128B.128 [R5+0x2f400], desc[UR36][R2.64+0x80], !P1 ;  /* 0x2f40008002052fae */ /* 0x0001e2000c901d64 */
[----:B------:R-:W-:Y:S01]  /*31400*/  MOV R4, R14 ;  /* 0x0000000e00047202 */ /* 0x000fe20000000f00 */
[----:B------:R-:W-:Y:S06]  /*31410*/  BRA `(.L_x_3532) ;  /* 0xffffff5800347947 */ /* 0x000fec000383ffff */
.L_x_3236:
[----:B------:R-:W-:Y:S02]  /*31420*/  IMAD.MOV.U32 R13, RZ, RZ, R4 ;  /* 0x000000ffff0d7224 */ /* 0x000fe400078e0004 */
[----:B------:R-:W-:Y:S02]  /*31430*/  IMAD.MOV.U32 R12, RZ, RZ, RZ ;  /* 0x000000ffff0c7224 */ /* 0x000fe400078e00ff */
[----:B------:R-:W-:Y:S02]  /*31440*/  IMAD.MOV.U32 R11, RZ, RZ, 0x181f ;  /* 0x0000181fff0b7424 */ /* 0x000fe400078e00ff */
[----:B------:R-:W-:Y:S02]  /*31450*/  IMAD.MOV.U32 R15, RZ, RZ, -0x1 ;  /* 0xffffffffff0f7424 */ /* 0x000fe400078e00ff */
[----:B-----5:R-:W-:Y:S02]  /*31460*/  IMAD R5, R10, R7, RZ ;  /* 0x000000070a057224 */ /* 0x020fe400078e02ff */
[----:B------:R-:W-:-:S07]  /*31470*/  IMAD R17, R17, 0x80, R9 ;  /* 0x0000008011117824 */ /* 0x000fce00078e0209 */
[----:B------:R-:W-:Y:S05]  /*31480*/  WARPSYNC.COLLECTIVE R15, `(.L_x_3533) ;  /* 0x000000000f087348 */ /* 0x000fea0003c00000 */
[----:B------:R0:W1:Y:S02]  /*31490*/  SHFL.IDX P6, R14, R13, R12, R11 ;  /* 0x0000000c0d0e7389 */ /* 0x00006400000c000b */
[----:B01----:R-:W-:Y:S01]  /*314a0*/  ENDCOLLECTIVE ;  /* 0x000000000000791b */ /* 0x003fe20003800000 */
.L_x_3533:
[C---:B------:R-:W-:Y:S01]  /*314b0*/  VIADD R6, R17.reuse, 0x60 ;  /* 0x0000006011067836 */ /* 0x040fe20000000000 */
[----:B------:R-:W-:Y:S01]  /*314c0*/  ISETP.GE.AND P3, PT, R17, R5, PT ;  /* 0x000000051100720c */ /* 0x000fe20003f66270 */
[----:B------:R-:W-:Y:S02]  /*314d0*/  IMAD.MOV.U32 R13, RZ, RZ, R0 ;  /* 0x000000ffff0d7224 */ /* 0x000fe400078e0000 */
[----:B------:R-:W-:-:S10]  /*314e0*/  IMAD.MOV.U32 R2, RZ, RZ, R14 ;  /* 0x000000ffff027224 */ /* 0x000fd400078e000e */
[----:B------:R-:W-:Y:S05]  /*314f0*/  WARPSYNC.COLLECTIVE R15, `(.L_x_3534) ;  /* 0x000000000f087348 */ /* 0x000fea0003c00000 */
[----:B------:R0:W1:Y:S02]  /*31500*/  SHFL.IDX P6, R14, R13, R12, R11 ;  /* 0x0000000c0d0e7389 */ /* 0x00006400000c000b */
[----:B01----:R-:W-:Y:S01]  /*31510*/  ENDCOLLECTIVE ;  /* 0x000000000000791b */ /* 0x003fe20003800000 */
.L_x_3534:
[----:B------:R-:W-:Y:S02]  /*31520*/  IMAD.MOV.U32 R13, RZ, RZ, R4 ;  /* 0x000000ffff0d7224 */ /* 0x000fe400078e0004 */
[----:B------:R-:W-:Y:S01]  /*31530*/  IMAD.MOV.U32 R12, RZ, RZ, 0x1 ;  /* 0x00000001ff0c7424 */ /* 0x000fe200078e00ff */
[----:B------:R-:W-:-:S07]  /*31540*/  MOV R3, R14 ;  /* 0x0000000e00037202 */ /* 0x000fce0000000f00 */
[----:B------:R-:W-:Y:S05]  /*31550*/  WARPSYNC.COLLECTIVE R15, `(.L_x_3535) ;  /* 0x000000000f087348 */ /* 0x000fea0003c00000 */
[----:B------:R0:W1:Y:S02]  /*31560*/  SHFL.IDX P6, R14, R13, R12, R11 ;  /* 0x0000000c0d0e7389 */ /* 0x00006400000c000b */
[----:B01----:R-:W-:Y:S01]  /*31570*/  ENDCOLLECTIVE ;  /* 0x000000000000791b */ /* 0x003fe20003800000 */
.L_x_3535:
        /* <DEDUP_REMOVED lines=17> */
.L_x_3536:
[----:B------:R-:W-:Y:S02]  /*31690*/  IMAD.MOV.U32 R13, RZ, RZ, R4 ;  /* 0x000000ffff0d7224 */ /* 0x000fe400078e0004 */
[----:B------:R-:W-:Y:S02]  /*316a0*/  IMAD.MOV.U32 R12, RZ, RZ, 0x2 ;  /* 0x00000002ff0c7424 */ /* 0x000fe400078e00ff */
[----:B------:R-:W-:-:S07]  /*316b0*/  IMAD.MOV.U32 R3, RZ, RZ, R14 ;  /* 0x000000ffff037224 */ /* 0x000fce00078e000e */
[----:B------:R-:W-:Y:S05]  /*316c0*/  WARPSYNC.COLLECTIVE R15, `(.L_x_3537) ;  /* 0x000000000f087348 */ /* 0x000fea0003c00000 */
[----:B------:R0:W1:Y:S02]  /*316d0*/  SHFL.IDX P6, R14, R13, R12, R11 ;  /* 0x0000000c0d0e7389 */ /* 0x00006400000c000b */
[----:B01----:R-:W-:Y:S01]  /*316e0*/  ENDCOLLECTIVE ;  /* 0x000000000000791b */ /* 0x003fe20003800000 */
.L_x_3537:
        /* <DEDUP_REMOVED lines=17> */
.L_x_3538:
[----:B------:R-:W-:Y:S02]  /*31800*/  IMAD.MOV.U32 R13, RZ, RZ, R4 ;  /* 0x000000ffff0d7224 */ /* 0x000fe400078e0004 */
[----:B------:R-:W-:Y:S02]  /*31810*/  IMAD.MOV.U32 R12, RZ, RZ, 0x3 ;  /* 0x00000003ff0c7424 */ /* 0x000fe400078e00ff */
[----:B------:R-:W-:-:S07]  /*31820*/  IMAD.MOV.U32 R3, RZ, RZ, R14 ;  /* 0x000000ffff037224 */ /* 0x000fce00078e000e */
[----:B------:R-:W-:Y:S05]  /*31830*/  WARPSYNC.COLLECTIVE R15, `(.L_x_3539) ;  /* 0x000000000f087348 */ /* 0x000fea0003c00000 */
[----:B------:R0:W1:Y:S02]  /*31840*/  SHFL.IDX P6, R14, R13, R12, R11 ;  /* 0x0000000c0d0e7389 */ /* 0x00006400000c000b */
[----:B01----:R-:W-:Y:S01]  /*31850*/  ENDCOLLECTIVE ;  /* 0x000000000000791b */ /* 0x003fe20003800000 */
.L_x_3539:
        /* <DEDUP_REMOVED lines=17> */
.L_x_3540:
[----:B------:R-:W-:Y:S02]  /*31970*/  IMAD.MOV.U32 R13, RZ, RZ, R4 ;  /* 0x000000ffff0d7224 */ /* 0x000fe400078e0004 */
[----:B------:R-:W-:Y:S02]  /*31980*/  IMAD.MOV.U32 R12, RZ, RZ, 0x4 ;  /* 0x00000004ff0c7424 */ /* 0x000fe400078e00ff */
[----:B------:R-:W-:-:S07]  /*31990*/  IMAD.MOV.U32 R3, RZ, RZ, R14 ;  /* 0x000000ffff037224 */ /* 0x000fce00078e000e */
[----:B------:R-:W-:Y:S05]  /*319a0*/  WARPSYNC.COLLECTIVE R15, `(.L_x_3541) ;  /* 0x000000000f087348 */ /* 0x000fea0003c00000 */
[----:B------:R0:W1:Y:S02]  /*319b0*/  SHFL.IDX P6, R14, R13, R12, R11 ;  /* 0x0000000c0d0e7389 */ /* 0x00006400000c000b */
[----:B01----:R-:W-:Y:S01]  /*319c0*/  ENDCOLLECTIVE ;  /* 0x000000000000791b */ /* 0x003fe20003800000 */
.L_x_3541:
        /* <DEDUP_REMOVED lines=17> */
.L_x_3542:
[----:B------:R-:W-:Y:S02]  /*31ae0*/  IMAD.MOV.U32 R13, RZ, RZ, R4 ;  /* 0x000000ffff0d7224 */ /* 0x000fe400078e0004 */
[----:B------:R-:W-:Y:S02]  /*31af0*/  IMAD.MOV.U32 R12, RZ, RZ, 0x5 ;  /* 0x00000005ff0c7424 */ /* 0x000fe400078e00ff */
[----:B------:R-:W-:-:S07]  /*31b00*/  IMAD.MOV.U32 R3, RZ, RZ, R14 ;  /* 0x000000ffff037224 */ /* 0x000fce00078e000e */
[----:B------:R-:W-:Y:S05]  /*31b10*/  WARPSYNC.COLLECTIVE R15, `(.L_x_3543) ;  /* 0x000000000f087348 */ /* 0x000fea0003c00000 */
[----:B------:R0:W1:Y:S02]  /*31b20*/  SHFL.IDX P6, R14, R13, R12, R11 ;  /* 0x0000000c0d0e7389 */ /* 0x00006400000c000b */
[----:B01----:R-:W-:Y:S01]  /*31b30*/  ENDCOLLECTIVE ;  /* 0x000000000000791b */ /* 0x003fe20003800000 */
.L_x_3543:
        /* <DEDUP_REMOVED lines=17> */
.L_x_3544:
[----:B------:R-:W-:Y:S02]  /*31c50*/  IMAD.MOV.U32 R13, RZ, RZ, R4 ;  /* 0x000000ffff0d7224 */ /* 0x000fe400078e0004 */
[----:B------:R-:W-:Y:S02]  /*31c60*/  IMAD.MOV.U32 R12, RZ, RZ, 0x6 ;  /* 0x00000006ff0c7424 */ /* 0x000fe400078e00ff */
[----:B------:R-:W-:-:S07]  /*31c70*/  IMAD.MOV.U32 R3, RZ, RZ, R14 ;  /* 0x000000ffff037224 */ /* 0x000fce00078e000e */
[----:B------:R-:W-:Y:S05]  /*31c80*/  WARPSYNC.COLLECTIVE R15, `(.L_x_3545) ;  /* 0x000000000f087348 */ /* 0x000fea0003c00000 */
[----:B------:R0:W1:Y:S02]  /*31c90*/  SHFL.IDX P6, R14, R13, R12, R11 ;  /* 0x0000000c0d0e7389 */ /* 0x00006400000c000b */
[----:B01----:R-:W-:Y:S01]  /*31ca0*/  ENDCOLLECTIVE ;  /* 0x000000000000791b */ /* 0x003fe20003800000 */
.L_x_3545:
        /* <DEDUP_REMOVED lines=16> */
.L_x_3546:
[----:B------:R-:W-:Y:S02]  /*31db0*/  IMAD.MOV.U32 R13, RZ, RZ, R4 ;  /* 0x000000ffff0d7224 */ /* 0x000fe400078e0004 */
[----:B------:R-:W-:Y:S01]  /*31dc0*/  IMAD.MOV.U32 R12, RZ, RZ, 0x7 ;  /* 0x00000007ff0c7424 */ /* 0x000fe200078e00ff */
[----:B------:R-:W-:-:S07]  /*31dd0*/  MOV R3, R14 ;  /* 0x0000000e00037202 */ /* 0x000fce0000000f00 */
[----:B------:R-:W-:Y:S05]  /*31de0*/  WARPSYNC.COLLECTIVE R15, `(.L_x_3547) ;  /* 0x000000000f087348 */ /* 0x000fea0003c00000 */
[----:B------:R0:W1:Y:S02]  /*31df0*/  SHFL.IDX P6, R14, R13, R12, R11 ;  /* 0x0000000c0d0e7389 */ /* 0x00006400000c000b */
[----:B01----:R-:W-:Y:S01]  /*31e00*/  ENDCOLLECTIVE ;  /* 0x000000000000791b */ /* 0x003fe20003800000 */
.L_x_3547:
[----:B------:R-:W-:-:S05]  /*31e10*/  @!P3 IADD3 R3, P2, R33, R3, RZ ;  /* 0x000000032103b210 */ /* 0x000fca0007f5e0ff */
[----:B------:R-:W-:-:S05]  /*31e20*/  @!P3 IMAD.X R2, RZ, RZ, R2, P2 ;  /* 0x000000ffff02b224 */ /* 0x000fca00010e0602 */
[----:B------:R-:W-:Y:S01]  /*31e30*/  @!P3 LOP3.LUT R3, R3, R2, RZ, 0x3c, !PT ;  /* 0x000000020303b212 */ /* 0x000fe200078e3cff */
[----:B------:R-:W-:-:S03]  /*31e40*/  IMAD.MOV.U32 R13, RZ, RZ, R0 ;  /* 0x000000ffff0d7224 */ /* 0x000fc600078e0000 */
[----:B------:R-:W-:-:S04]  /*31e50*/  @!P3 LOP3.LUT R2, R3, R2, RZ, 0x3c, !PT ;  /* 0x000000020302b212 */ /* 0x000fc800078e3cff */
[----:B------:R-:W-:Y:S01]  /*31e60*/  @!P3 LOP3.LUT R3, R3, R2, RZ, 0x3c, !PT ;  /* 0x000000020303b212 */ /* 0x000fe200078e3cff */
[----:B------:R-:W-:-:S04]  /*31e70*/  IMAD.MOV.U32 R4, RZ, RZ, R14 ;  /* 0x000000ffff047224 */ /* 0x000fc800078e000e */
[----:B------:R-:W-:Y:S01]  /*31e80*/  @!PT LDS RZ, [RZ] ;  /* 0x00000000fffff984 */ /* 0x000fe20000000800 */
[----:B------:R-:W-:Y:S01]  /*31e90*/  @!PT LDS RZ, [RZ] ;  /* 0x00000000fffff984 */ /* 0x000fe20000000800 */
[----:B------:R-:W-:Y:S01]  /*31ea0*/  @!PT LDS RZ, [RZ] ;  /* 0x00000000fffff984 */ /* 0x000fe20000000800 */
[----:B------:R0:W-:Y:S03]  /*31eb0*/  @!P3 LDGSTS.E.BYPASS.LTC128B.128 [R8+0x23400], desc[UR36][R2.64], !P0 ;  /* 0x234000000208bfae */ /* 0x0001e6000c101d64 */
[----:B0-----:R-:W-:Y:S05]  /*31ec0*/  WARPSYNC.COLLECTIVE R15, `(.L_x_3548) ;  /* 0x000000000f087348 */ /* 0x001fea0003c00000 */
[----:B------:R1:W2:Y:S02]  /*31ed0*/  SHFL.IDX P6, R14, R13, R12, R11 ;  /* 0x0000000c0d0e7389 */ /* 0x0002a400000c000b */
[----:B012---:R-:W-:Y:S01]  /*31ee0*/  ENDCOLLECTIVE ;  /* 0x000000000000791b */ /* 0x007fe20003800000 */
.L_x_3548:
[----:B------:R-:W-:Y:S01]  /*31ef0*/  @!PT LDS RZ, [RZ] ;  /* 0x00000000fffff984 */ /* 0x000fe20000000800 */
[----:B------:R-:W-:Y:S01]  /*31f00*/  @!PT LDS RZ, [RZ] ;  /* 0x00000000fffff984 */ /* 0x000fe20000000800 */
[----:B------:R-:W-:Y:S01]  /*31f10*/  @!PT LDS RZ, [RZ] ;  /* 0x00000000fffff984 */ /* 0x000fe20000000800 */
[----:B------:R0:W-:Y:S01]  /*31f20*/  @!P3 LDGSTS.E.BYPASS.LTC128B.128 [R8+0x27400], desc[UR36][R2.64+0x80], !P1 ;  /* 0x274000800208bfae */ /* 0x0001e2000c901d64 */
[----:B------:R-:W-:Y:S01]  /*31f30*/  MOV R0, R14 ;  /* 0x0000000e00007202 */ /* 0x000fe20000000f00 */
[----:B------:R-:W-:Y:S06]  /*31f40*/  BRA `(.L_x_3549) ;  /* 0xffffff58006c7947 */ /* 0x000fec000383ffff */
.L_x_3241:
[----:B0-----:R0:W1:Y:S02]  /*31f50*/  SYNCS.PHASECHK.TRANS64.TRYWAIT P0, [R22+URZ+0x38820], R3 ;  /* 0x03882003160075a7 */ /* 0x001064000800017f */
[----:B-1----:R-:W-:Y:S05]  /*31f60*/  @!P0 NANOSLEEP.SYNCS 0x989680 ;  /* 0x009896800000895d */ /* 0x002fea0003900000 */
[----:B------:R-:W1:Y:S02]  /*31f70*/  @!P0 SYNCS.PHASECHK.TRANS64 P0, [R22+URZ+0x38820], R3 ;  /* 0x03882003160085a7 */ /* 0x000e64000800007f */
[----:B-1----:R-:W-:Y:S05]  /*31f80*/  @!P0 BRA `(.L_x_3241) ;  /* 0xfffffffc00f08947 */ /* 0x002fea000383ffff */
[----:B------:R-:W-:Y:S05]  /*31f90*/  BRA `(.L_x_3550) ;  /* 0xffffff5800e07947 */ /* 0x000fea000383ffff */
.L_x_3245:
[----:B0-----:R0:W1:Y:S02]  /*31fa0*/  SYNCS.PHASECHK.TRANS64.TRYWAIT P0, [R0+URZ+0x38880], R21 ;  /* 0x03888015000075a7 */ /* 0x001064000800017f */
[----:B-1----:R-:W-:Y:S05]  /*31fb0*/  @!P0 NANOSLEEP.SYNCS 0x989680 ;  /* 0x009896800000895d */ /* 0x002fea0003900000 */
[----:B------:R-:W1:Y:S02]  /*31fc0*/  @!P0 SYNCS.PHASECHK.TRANS64 P0, [R0+URZ+0x38880], R21 ;  /* 0x03888015000085a7 */ /* 0x000e64000800007f */
[----:B-1----:R-:W-:Y:S05]  /*31fd0*/  @!P0 BRA `(.L_x_3245) ;  /* 0xfffffffc00f08947 */ /* 0x002fea000383ffff */
[----:B------:R-:W-:Y:S05]  /*31fe0*/  BRA `(.L_x_3551) ;  /* 0xffffff5c00987947 */ /* 0x000fea000383ffff */
.L_x_3246:
        /* <DEDUP_REMOVED lines=8> */
.L_x_3553:
[----:B------:R-:W-:Y:S05]  /*32070*/  BSYNC B0 ;  /* 0x0000000000007941 */ /* 0x000fea0003800000 */
.L_x_3552:
[----:B------:R-:W-:Y:S01]  /*32080*/  IMAD.MOV.U32 R13, RZ, RZ, R8 ;  /* 0x000000ffff0d7224 */ /* 0x000fe200078e0008 */
[----:B------:R-:W-:Y:S01]  /*32090*/  MOV R12, RZ ;  /* 0x000000ff000c7202 */ /* 0x000fe20000000f00 */
[----:B------:R-:W-:Y:S02]  /*320a0*/  IMAD.MOV.U32 R11, RZ, RZ, 0x181f ;  /* 0x0000181fff0b7424 */ /* 0x000fe400078e00ff */
[----:B------:R-:W-:Y:S02]  /*320b0*/  IMAD.MOV.U32 R15, RZ, RZ, -0x1 ;  /* 0xffffffffff0f7424 */ /* 0x000fe400078e00ff */
[----:B------:R-:W-:Y:S02]  /*320c0*/  IMAD.MOV.U32 R3, RZ, RZ, R14 ;  /* 0x000000ffff037224 */ /* 0x000fe400078e000e */
[----:B------:R-:W-:-:S07]  /*320d0*/  IMAD.IADD R4, R22, 0x1, R4 ;  /* 0x0000000116047824 */ /* 0x000fce00078e0204 */
[----:B------:R-:W-:Y:S05]  /*320e0*/  WARPSYNC.COLLECTIVE R15, `(.L_x_3554) ;  /* 0x000000000f087348 */ /* 0x000fea0003c00000 */
[----:B------:R0:W1:Y:S02]  /*320f0*/  SHFL.IDX P6, R14, R13, R12, R11 ;  /* 0x0000000c0d0e7389 */ /* 0x00006400000c000b */
[----:B01----:R-:W-:Y:S01]  /*32100*/  ENDCOLLECTIVE ;  /* 0x000000000000791b */ /* 0x003fe20003800000 */
.L_x_3554:
[----:B------:R-:W-:Y:S01]  /*32110*/  IMAD.MOV.U32 R13, RZ, RZ, R7 ;  /* 0x000000ffff0d7224 */ /* 0x000fe200078e0007 */
[----:B------:R-:W-:Y:S01]  /*32120*/  MOV R12, 0x1 ;  /* 0x00000001000c7802 */ /* 0x000fe20000000f00 */
[----:B------:R-:W-:-:S07]  /*32130*/  IMAD.MOV.U32 R2, RZ, RZ, R14 ;  /* 0x000000ffff027224 */ /* 0x000fce00078e000e */
[----:B------:R-:W-:Y:S05]  /*32140*/  WARPSYNC.COLLECTIVE R15, `(.L_x_3555) ;  /* 0x000000000f087348 */ /* 0x000fea0003c00000 */
[----:B------:R0:W1:Y:S02]  /*32150*/  SHFL.IDX P6, R14, R13, R12, R11 ;  /* 0x0000000c0d0e7389 */ /* 0x00006400000c000b */
[----:B01----:R-:W-:Y:S01]  /*32160*/  ENDCOLLECTIVE ;  /* 0x000000000000791b */ /* 0x003fe20003800000 */
.L_x_3555:
        /* <DEDUP_REMOVED lines=12> */
.L_x_3556:
[----:B------:R-:W-:Y:S02]  /*32230*/  IMAD.MOV.U32 R13, RZ, RZ, R7 ;  /* 0x000000ffff0d7224 */ /* 0x000fe400078e0007 */
[----:B------:R-:W-:Y:S02]  /*32240*/  IMAD.MOV.U32 R12, RZ, RZ, 0x2 ;  /* 0x00000002ff0c7424 */ /* 0x000fe400078e00ff */
[----:B------:R-:W-:-:S07]  /*32250*/  IMAD.MOV.U32 R2, RZ, RZ, R14 ;  /* 0x000000ffff027224 */ /* 0x000fce00078e000e */
[----:B------:R-:W-:Y:S05]  /*32260*/  WARPSYNC.COLLECTIVE R15, `(.L_x_3557) ;  /* 0x000000000f087348 */ /* 0x000fea0003c00000 */
[----:B------:R0:W1:Y:S02]  /*32270*/  SHFL.IDX P6, R14, R13, R12, R11 ;  /* 0x0000000c0d0e7389 */ /* 0x00006400000c000b */
[----:B01----:R-:W-:Y:S01]  /*32280*/  ENDCOLLECTIVE ;  /* 0x000000000000791b */ /* 0x003fe20003800000 */
.L_x_3557:
        /* <DEDUP_REMOVED lines=8> */
[----:B0-----:R-:W-:-:S07]  /*32310*/  MOV R3, R14 ;  /* 0x0000000e00037202 */ /* 0x001fce0000000f00 */
[----:B------:R-:W-:Y:S05]  /*32320*/  WARPSYNC.COLLECTIVE R15, `(.L_x_3558) ;  /* 0x000000000f087348 */ /* 0x000fea0003c00000 */
[----:B------:R0:W1:Y:S02]  /*32330*/  SHFL.IDX P6, R14, R13, R12, R11 ;  /* 0x0000000c0d0e7389 */ /* 0x00006400000c000b */
[----:B01----:R-:W-:Y:S01]  /*32340*/  ENDCOLLECTIVE ;  /* 0x000000000000791b */ /* 0x003fe20003800000 */
.L_x_3558:
[----:B------:R-:W-:Y:S02]  /*32350*/  IMAD.MOV.U32 R13, RZ, RZ, R7 ;  /* 0x000000ffff0d7224 */ /* 0x000fe400078e0007 */
[----:B------:R-:W-:Y:S02]  /*32360*/  IMAD.MOV.U32 R12, RZ, RZ, 0x3 ;  /* 0x00000003ff0c7424 */ /* 0x000fe400078e00ff */
[----:B------:R-:W-:-:S07]  /*32370*/  IMAD.MOV.U32 R2, RZ, RZ, R14 ;  /* 0x000000ffff027224 */ /* 0x000fce00078e000e */
[----:B------:R-:W-:Y:S05]  /*32380*/  WARPSYNC.COLLECTIVE R15, `(.L_x_3559) ;  /* 0x000000000f087348 */ /* 0x000fea0003c00000 */
[----:B------:R0:W1:Y:S02]  /*32390*/  SHFL.IDX P6, R14, R13, R12, R11 ;  /* 0x0000000c0d0e7389 */ /* 0x00006400000c000b */
[----:B01----:R-:W-:Y:S01]  /*323a0*/  ENDCOLLECTIVE ;  /* 0x000000000000791b */ /* 0x003fe20003800000 */
.L_x_3559:
        /* <DEDUP_REMOVED lines=12> */
.L_x_3560:
[----:B------:R-:W-:Y:S02]  /*32470*/  IMAD.MOV.U32 R13, RZ, RZ, R7 ;  /* 0x000000ffff0d7224 */ /* 0x000fe400078e0007 */
[----:B------:R-:W-:Y:S02]  /*32480*/  IMAD.MOV.U32 R12, RZ, RZ, 0x4 ;  /* 0x00000004ff0c7424 */ /* 0x000fe400078e00ff */
[----:B------:R-:W-:-:S07]  /*32490*/  IMAD.MOV.U32 R2, RZ, RZ, R14 ;  /* 0x000000ffff027224 */ /* 0x000fce00078e000e */
[----:B------:R-:W-:Y:S05]  /*324a0*/  WARPSYNC.COLLECTIVE R15, `(.L_x_3561) ;  /* 0x000000000f087348 */ /* 0x000fea0003c00000 */
[----:B------:R0:W1:Y:S02]  /*324b0*/  SHFL.IDX P6, R14, R13, R12, R11 ;  /* 0x0000000c0d0e7389 */ /* 0x00006400000c000b */
[----:B01----:R-:W-:Y:S01]  /*324c0*/  ENDCOLLECTIVE ;  /* 0x000000000000791b */ /* 0x003fe20003800000 */
.L_x_3561:
        /* <DEDUP_REMOVED lines=12> */
.L_x_3562:
[----:B------:R-:W-:Y:S02]  /*32590*/  IMAD.MOV.U32 R13, RZ, RZ, R7 ;  /* 0x000000ffff0d7224 */ /* 0x000fe400078e0007 */
[----:B------:R-:W-:Y:S01]  /*325a0*/  IMAD.MOV.U32 R12, RZ, RZ, 0x5 ;  /* 0x00000005ff0c7424 */ /* 0x000fe200078e00ff */
[----:B------:R-:W-:-:S07]  /*325b0*/  MOV R2, R14 ;  /* 0x0000000e00027202 */ /* 0x000fce0000000f00 */
[----:B------:R-:W-:Y:S05]  /*325c0*/  WARPSYNC.COLLECTIVE R15, `(.L_x_3563) ;  /* 0x000000000f087348 */ /* 0x000fea0003c00000 */
[----:B------:R0:W1:Y:S02]  /*325d0*/  SHFL.IDX P6, R14, R13, R12, R11 ;  /* 0x0000000c0d0e7389 */ /* 0x00006400000c000b */
[----:B01----:R-:W-:Y:S01]  /*325e0*/  ENDCOLLECTIVE ;  /* 0x000000000000791b */ /* 0x003fe20003800000 */
.L_x_3563:
        /* <DEDUP_REMOVED lines=12> */
.L_x_3564:
[----:B------:R-:W-:Y:S02]  /*326b0*/  IMAD.MOV.U32 R13, RZ, RZ, R7 ;  /* 0x000000ffff0d7224 */ /* 0x000fe400078e0007 */
[----:B------:R-:W-:Y:S02]  /*326c0*/  IMAD.MOV.U32 R12, RZ, RZ, 0x6 ;  /* 0x00000006ff0c7424 */ /* 0x000fe400078e00ff */
[----:B------:R-:W-:-:S07]  /*326d0*/  IMAD.MOV.U32 R2, RZ, RZ, R14 ;  /* 0x000000ffff027224 */ /* 0x000fce00078e000e */
[----:B------:R-:W-:Y:S05]  /*326e0*/  WARPSYNC.COLLECTIVE R15, `(.L_x_3565) ;  /* 0x000000000f087348 */ /* 0x000fea0003c00000 */
[----:B------:R0:W1:Y:S02]  /*326f0*/  SHFL.IDX P6, R14, R13, R12, R11 ;  /* 0x0000000c0d0e7389 */ /* 0x00006400000c000b */
[----:B01----:R-:W-:Y:S01]  /*32700*/  ENDCOLLECTIVE ;  /* 0x000000000000791b */ /* 0x003fe20003800000 */
.L_x_3565:
        /* <DEDUP_REMOVED lines=12> */
.L_x_3566:
[----:B------:R-:W-:Y:S01]  /*327d0*/  MOV R13, R7 ;  /* 0x00000007000d7202 */ /* 0x000fe20000000f00 */
[----:B------:R-:W-:Y:S02]  /*327e0*/  IMAD.MOV.U32 R12, RZ, RZ, 0x7 ;  /* 0x00000007ff0c7424 */ /* 0x000fe400078e00ff */
[----:B------:R-:W-:-:S07]  /*327f0*/  IMAD.MOV.U32 R2, RZ, RZ, R14 ;  /* 0x000000ffff027224 */ /* 0x000fce00078e000e */
[----:B------:R-:W-:Y:S05]  /*32800*/  WARPSYNC.COLLECTIVE R15, `(.L_x_3567) ;  /* 0x000000000f087348 */ /* 0x000fea0003c00000 */
[----:B------:R0:W1:Y:S02]  /*32810*/  SHFL.IDX P6, R14, R13, R12, R11 ;  /* 0x0000000c0d0e7389 */ /* 0x00006400000c000b */
[----:B01----:R-:W-:Y:S01]  /*32820*/  ENDCOLLECTIVE ;  /* 0x000000000000791b */ /* 0x003fe20003800000 */
.L_x_3567:
        /* <DEDUP_REMOVED lines=12> */
.L_x_3568:
[----:B------:R-:W-:Y:S01]  /*328f0*/  IMAD.MOV.U32 R2, RZ, RZ, R14 ;  /* 0x000000ffff027224 */ /* 0x000fe200078e000e */
[----:B------:R-:W-:Y:S06]  /*32900*/  BRA `(.L_x_3569) ;  /* 0xffffff5800747947 */ /* 0x000fec000383ffff */
.L_x_3251:
[----:B---3--:R3:W4:Y:S02]  /*32910*/  SYNCS.PHASECHK.TRANS64.TRYWAIT P0, [R0+URZ+0x38840], R21 ;  /* 0x03884015000075a7 */ /* 0x008724000800017f */
[----:B----4-:R-:W-:Y:S05]  /*32920*/  @!P0 NANOSLEEP.SYNCS 0x989680 ;  /* 0x009896800000895d */ /* 0x010fea0003900000 */
[----:B------:R-:W4:Y:S02]  /*32930*/  @!P0 SYNCS.PHASECHK.TRANS64 P0, [R0+URZ+0x38840], R21 ;  /* 0x03884015000085a7 */ /* 0x000f24000800007f */
[----:B----4-:R-:W-:Y:S05]  /*32940*/  @!P0 BRA `(.L_x_3251) ;  /* 0xfffffffc00f08947 */ /* 0x010fea000383ffff */
[----:B------:R-:W-:Y:S05]  /*32950*/  BRA `(.L_x_3570) ;  /* 0xffffff5800c87947 */ /* 0x000fea000383ffff */
.L_x_3252:
[----:B------:R-:W-:Y:S01]  /*32960*/  BSSY B0, `(.L_x_3571) ;  /* 0x0000008000007945 */ /* 0x000fe20003800000 */
[----:B------:R-:W-:Y:S01]  /*32970*/  IMAD.MOV.U32 R13, RZ, RZ, R5 ;  /* 0x000000ffff0d7224 */ /* 0x000fe200078e0005 */
[----:B------:R-:W-:Y:S01]  /*32980*/  MOV R11, 0x181f ;  /* 0x0000181f000b7802 */ /* 0x000fe20000000f00 */
[----:B------:R-:W-:Y:S02]  /*32990*/  IMAD.MOV.U32 R12, RZ, RZ, RZ ;  /* 0x000000ffff0c7224 */ /* 0x000fe400078e00ff */
[----:B------:R-:W-:-:S07]  /*329a0*/  IMAD.MOV.U32 R15, RZ, RZ, -0x1 ;  /* 0xffffffffff0f7424 */ /* 0x000fce00078e00ff */
[----:B0-23--:R-:W-:Y:S05]  /*329b0*/  WARPSYNC.COLLECTIVE R15, `(.L_x_3572) ;  /* 0x000000000f087348 */ /* 0x00dfea0003c00000 */
[----:B------:R1:W4:Y:S02]  /*329c0*/  SHFL.IDX P6, R14, R13, R12, R11 ;  /* 0x0000000c0d0e7389 */ /* 0x00032400000c000b */
[----:B01234-:R-:W-:Y:S01]  /*329d0*/  ENDCOLLECTIVE ;  /* 0x000000000000791b */ /* 0x01ffe20003800000 */
.L_x_3572:
[----:B------:R-:W-:Y:S05]  /*329e0*/  BSYNC B0 ;  /* 0x0000000000007941 */ /* 0x000fea0003800000 */
.L_x_3571:
        /* <DEDUP_REMOVED lines=8> */
.L_x_3573:
[----:B------:R-:W-:Y:S02]  /*32a70*/  IMAD.MOV.U32 R13, RZ, RZ, R5 ;  /* 0x000000ffff0d7224 */ /* 0x000fe400078e0005 */
[----:B------:R-:W-:Y:S01]  /*32a80*/  IMAD.MOV.U32 R12, RZ, RZ, 0x1 ;  /* 0x00000001ff0c7424 */ /* 0x000fe200078e00ff */
[----:B------:R-:W-:-:S07]  /*32a90*/  MOV R2, R14 ;  /* 0x0000000e00027202 */ /* 0x000fce0000000f00 */
[----:B------:R-:W-:Y:S05]  /*32aa0*/  WARPSYNC.COLLECTIVE R15, `(.L_x_3574) ;  /* 0x000000000f087348 */ /* 0x000fea0003c00000 */
[----:B------:R0:W1:Y:S02]  /*32ab0*/  SHFL.IDX P6, R14, R13, R12, R11 ;  /* 0x0000000c0d0e7389 */ /* 0x00006400000c000b */
[----:B01----:R-:W-:Y:S01]  /*32ac0*/  ENDCOLLECTIVE ;  /* 0x000000000000791b */ /* 0x003fe20003800000 */
.L_x_3574:
        /* <DEDUP_REMOVED lines=12> */
.L_x_3575:
[----:B------:R-:W-:Y:S02]  /*32b90*/  IMAD.MOV.U32 R13, RZ, RZ, R5 ;  /* 0x000000ffff0d7224 */ /* 0x000fe400078e0005 */
[----:B------:R-:W-:Y:S02]  /*32ba0*/  IMAD.MOV.U32 R12, RZ, RZ, 0x2 ;  /* 0x00000002ff0c7424 */ /* 0x000fe400078e00ff */
[----:B------:R-:W-:-:S07]  /*32bb0*/  IMAD.MOV.U32 R2, RZ, RZ, R14 ;  /* 0x000000ffff027224 */ /* 0x000fce00078e000e */
[----:B------:R-:W-:Y:S05]  /*32bc0*/  WARPSYNC.COLLECTIVE R15, `(.L_x_3576) ;  /* 0x000000000f087348 */ /* 0x000fea0003c00000 */
[----:B------:R0:W1:Y:S02]  /*32bd0*/  SHFL.IDX P6, R14, R13, R12, R11 ;  /* 0x0000000c0d0e7389 */ /* 0x00006400000c000b */
[----:B01----:R-:W-:Y:S01]  /*32be0*/  ENDCOLLECTIVE ;  /* 0x000000000000791b */ /* 0x003fe20003800000 */
.L_x_3576:
        /* <DEDUP_REMOVED lines=12> */
.L_x_3577:
[----:B------:R-:W-:Y:S01]  /*32cb0*/  MOV R13, R5 ;  /* 0x00000005000d7202 */ /* 0x000fe20000000f00 */
[----:B------:R-:W-:Y:S02]  /*32cc0*/  IMAD.MOV.U32 R12, RZ, RZ, 0x3 ;  /* 0x00000003ff0c7424 */ /* 0x000fe400078e00ff */
[----:B------:R-:W-:-:S07]  /*32cd0*/  IMAD.MOV.U32 R2, RZ, RZ, R14 ;  /* 0x000000ffff027224 */ /* 0x000fce00078e000e */
[----:B------:R-:W-:Y:S05]  /*32ce0*/  WARPSYNC.COLLECTIVE R15, `(.L_x_3578) ;  /* 0x000000000f087348 */ /* 0x000fea0003c00000 */
[----:B------:R0:W1:Y:S02]  /*32cf0*/  SHFL.IDX P6, R14, R13, R12, R11 ;  /* 0x0000000c0d0e7389 */ /* 0x00006400000c000b */
[----:B01----:R-:W-:Y:S01]  /*32d00*/  ENDCOLLECTIVE ;  /* 0x000000000000791b */ /* 0x003fe20003800000 */
.L_x_3578:
        /* <DEDUP_REMOVED lines=12> */
.L_x_3579:
[----:B------:R-:W-:Y:S01]  /*32dd0*/  IMAD.MOV.U32 R13, RZ, RZ, R5 ;  /* 0x000000ffff0d7224 */ /* 0x000fe200078e0005 */
[----:B------:R-:W-:Y:S01]  /*32de0*/  MOV R12, 0x4 ;  /* 0x00000004000c7802 */ /* 0x000fe20000000f00 */
[----:B------:R-:W-:-:S07]  /*32df0*/  IMAD.MOV.U32 R2, RZ, RZ, R14 ;  /* 0x000000ffff027224 */ /* 0x000fce00078e000e */
[----:B------:R-:W-:Y:S05]  /*32e00*/  WARPSYNC.COLLECTIVE R15, `(.L_x_3580) ;  /* 0x000000000f087348 */ /* 0x000fea0003c00000 */
[----:B------:R0:W1:Y:S02]  /*32e10*/  SHFL.IDX P6, R14, R13, R12, R11 ;  /* 0x0000000c0d0e7389 */ /* 0x00006400000c000b */
[----:B01----:R-:W-:Y:S01]  /*32e20*/  ENDCOLLECTIVE ;  /* 0x000000000000791b */ /* 0x003fe20003800000 */
.L_x_3580:
        /* <DEDUP_REMOVED lines=12> */
.L_x_3581:
[----:B------:R-:W-:Y:S02]  /*32ef0*/  IMAD.MOV.U32 R13, RZ, RZ, R5 ;  /* 0x000000ffff0d7224 */ /* 0x000fe400078e0005 */
[----:B------:R-:W-:Y:S02]  /*32f00*/  IMAD.MOV.U32 R12, RZ, RZ, 0x5 ;  /* 0x00000005ff0c7424 */ /* 0x000fe400078e00ff */
[----:B------:R-:W-:-:S07]  /*32f10*/  IMAD.MOV.U32 R2, RZ, RZ, R14 ;  /* 0x000000ffff027224 */ /* 0x000fce00078e000e */
[----:B------:R-:W-:Y:S05]  /*32f20*/  WARPSYNC.COLLECTIVE R15, `(.L_x_3582) ;  /* 0x000000000f087348 */ /* 0x000fea0003c00000 */
[----:B------:R0:W1:Y:S02]  /*32f30*/  SHFL.IDX P6, R14, R13, R12, R11 ;  /* 0x0000000c0d0e7389 */ /* 0x00006400000c000b */
[----:B01----:R-:W-:Y:S01]  /*32f40*/  ENDCOLLECTIVE ;  /* 0x000000000000791b */ /* 0x003fe20003800000 */
.L_x_3582:
        /* <DEDUP_REMOVED lines=12> */
.L_x_3583:
[----:B------:R-:W-:Y:S02]  /*33010*/  IMAD.MOV.U32 R13, RZ, RZ, R5 ;  /* 0x000000ffff0d7224 */ /* 0x000fe400078e0005 */
[----:B------:R-:W-:Y:S02]  /*33020*/  IMAD.MOV.U32 R12, RZ, RZ, 0x6 ;  /* 0x00000006ff0c7424 */ /* 0x000fe400078e00ff */
[----:B------:R-:W-:-:S07]  /*33030*/  IMAD.MOV.U32 R2, RZ, RZ, R14 ;  /* 0x000000ffff027224 */ /* 0x000fce00078e000e */
[----:B------:R-:W-:Y:S05]  /*33040*/  WARPSYNC.COLLECTIVE R15, `(.L_x_3584) ;  /* 0x000000000f087348 */ /* 0x000fea0003c00000 */
[----:B------:R0:W1:Y:S02]  /*33050*/  SHFL.IDX P6, R14, R13, R12, R11 ;  /* 0x0000000c0d0e7389 */ /* 0x00006400000c000b */
[----:B01----:R-:W-:Y:S01]  /*33060*/  ENDCOLLECTIVE ;  /* 0x000000000000791b */ /* 0x003fe20003800000 */
.L_x_3584:
        /* <DEDUP_REMOVED lines=12> */
.L_x_3585:
[----:B------:R-:W-:Y:S02]  /*33130*/  IMAD.MOV.U32 R13, RZ, RZ, R5 ;  /* 0x000000ffff0d7224 */ /* 0x000fe400078e0005 */
[----:B------:R-:W-:Y:S02]  /*33140*/  IMAD.MOV.U32 R12, RZ, RZ, 0x7 ;  /* 0x00000007ff0c7424 */ /* 0x000fe400078e00ff */
[----:B------:R-:W-:-:S07]  /*33150*/  IMAD.MOV.U32 R2, RZ, RZ, R14 ;  /* 0x000000ffff027224 */ /* 0x000fce00078e000e */
[----:B------:R-:W-:Y:S05]  /*33160*/  WARPSYNC.COLLECTIVE R15, `(.L_x_3586) ;  /* 0x000000000f087348 */ /* 0x000fea0003c00000 */
[----:B------:R0:W1:Y:S02]  /*33170*/  SHFL.IDX P6, R14, R13, R12, R11 ;  /* 0x0000000c0d0e7389 */ /* 0x00006400000c000b */
[----:B01----:R-:W-:Y:S01]  /*33180*/  ENDCOLLECTIVE ;  /* 0x000000000000791b */ /* 0x003fe20003800000 */
.L_x_3586:
        /* <DEDUP_REMOVED lines=12> */
.L_x_3587:
[----:B------:R-:W-:Y:S01]  /*33250*/  MOV R2, R14 ;  /* 0x0000000e00027202 */ /* 0x000fe20000000f00 */
[----:B------:R-:W-:Y:S06]  /*33260*/  BRA `(.L_x_3588) ;  /* 0xffffff54009c7947 */ /* 0x000fec000383ffff */
.L_x_3257:
[----:B0-----:R0:W2:Y:S02]  /*33270*/  SYNCS.PHASECHK.TRANS64.TRYWAIT P2, [R2+URZ+0x38870], R0 ;  /* 0x03887000020075a7 */ /* 0x0010a4000804017f */
[----:B--2---:R-:W-:Y:S05]  /*33280*/  @!P2 NANOSLEEP.SYNCS 0x989680 ;  /* 0x009896800000a95d */ /* 0x004fea0003900000 */
[----:B------:R-:W2:Y:S02]  /*33290*/  @!P2 SYNCS.PHASECHK.TRANS64 P2, [R2+URZ+0x38870], R0 ;  /* 0x038870000200a5a7 */ /* 0x000ea4000804007f */
[----:B--2---:R-:W-:Y:S05]  /*332a0*/  @!P2 BRA `(.L_x_3257) ;  /* 0xfffffffc00f0a947 */ /* 0x004fea000383ffff */
[----:B------:R-:W-:Y:S05]  /*332b0*/  BRA `(.L_x_3589) ;  /* 0xffffff5800047947 */ /* 0x000fea000383ffff */
.L_x_3259:
[----:B0-----:R0:W2:Y:S02]  /*332c0*/  SYNCS.PHASECHK.TRANS64.TRYWAIT P2, [R2+URZ+0x38860], R3 ;  /* 0x03886003020075a7 */ /* 0x0010a4000804017f */
[----:B--2---:R-:W-:Y:S05]  /*332d0*/  @!P2 NANOSLEEP.SYNCS 0x989680 ;  /* 0x009896800000a95d */ /* 0x004fea0003900000 */
[----:B------:R-:W2:Y:S02]  /*332e0*/  @!P2 SYNCS.PHASECHK.TRANS64 P2, [R2+URZ+0x38860], R3 ;  /* 0x038860030200a5a7 */ /* 0x000ea4000804007f */
[----:B--2---:R-:W-:Y:S05]  /*332f0*/  @!P2 BRA `(.L_x_3259) ;  /* 0xfffffffc00f0a947 */ /* 0x004fea000383ffff */
[----:B------:R-:W-:Y:S05]  /*33300*/  BRA `(.L_x_3590) ;  /* 0xffffff5800147947 */ /* 0x000fea000383ffff */
.L_x_3267:
[----:B0-----:R0:W1:Y:S02]  /*33310*/  SYNCS.PHASECHK.TRANS64.TRYWAIT P1, [R0+URZ+0x38870], R3 ;  /* 0x03887003000075a7 */ /* 0x001064000802017f */
[----:B-1----:R-:W-:Y:S05]  /*33320*/  @!P1 NANOSLEEP.SYNCS 0x989680 ;  /* 0x009896800000995d */ /* 0x002fea0003900000 */
[----:B------:R-:W1:Y:S02]  /*33330*/  @!P1 SYNCS.PHASECHK.TRANS64 P1, [R0+URZ+0x38870], R3 ;  /* 0x03887003000095a7 */ /* 0x000e64000802007f */
[----:B-1----:R-:W-:Y:S05]  /*33340*/  @!P1 BRA `(.L_x_3267) ;  /* 0xfffffffc00f09947 */ /* 0x002fea000383ffff */
[----:B------:R-:W-:Y:S05]  /*33350*/  BRA `(.L_x_3591) ;  /* 0xffffff6000fc7947 */ /* 0x000fea000383ffff */
.L_x_3269:
[----:B0-----:R0:W1:Y:S02]  /*33360*/  SYNCS.PHASECHK.TRANS64.TRYWAIT P1, [R0+URZ+0x38860], R3 ;  /* 0x03886003000075a7 */ /* 0x001064000802017f */
[----:B-1----:R-:W-:Y:S05]  /*33370*/  @!P1 NANOSLEEP.SYNCS 0x989680 ;  /* 0x009896800000995d */ /* 0x002fea0003900000 */
[----:B------:R-:W1:Y:S02]  /*33380*/  @!P1 SYNCS.PHASECHK.TRANS64 P1, [R0+URZ+0x38860], R3 ;  /* 0x03886003000095a7 */ /* 0x000e64000802007f */
[----:B-1----:R-:W-:Y:S05]  /*33390*/  @!P1 BRA `(.L_x_3269) ;  /* 0xfffffffc00f09947 */ /* 0x002fea000383ffff */
[----:B------:R-:W-:Y:S05]  /*333a0*/  BRA `(.L_x_3592) ;  /* 0xffffff6400087947 */ /* 0x000fea000383ffff */
.L_x_3274:
        /* <DEDUP_REMOVED lines=8> */
.L_x_3594:
[----:B------:R-:W-:Y:S05]  /*33430*/  BSYNC B0 ;  /* 0x0000000000007941 */ /* 0x000fea0003800000 */
.L_x_3593:
[----:B------:R-:W-:Y:S01]  /*33440*/  IMAD.MOV.U32 R13, RZ, RZ, R16 ;  /* 0x000000ffff0d7224 */ /* 0x000fe200078e0010 */
[----:B------:R-:W-:Y:S01]  /*33450*/  MOV R12, 0x1 ;  /* 0x00000001000c7802 */ /* 0x000fe20000000f00 */
[----:B------:R-:W-:Y:S02]  /*33460*/  IMAD.MOV.U32 R11, RZ, RZ, 0x1f ;  /* 0x0000001fff0b7424 */ /* 0x000fe400078e00ff */
[----:B------:R-:W-:Y:S02]  /*33470*/  IMAD.MOV.U32 R15, RZ, RZ, -0x1 ;  /* 0xffffffffff0f7424 */ /* 0x000fe400078e00ff */
[----:B------:R-:W-:Y:S02]  /*33480*/  IMAD.IADD R5, R19, 0x1, R7 ;  /* 0x0000000113057824 */ /* 0x000fe400078e0207 */
[----:B------:R-:W-:-:S07]  /*33490*/  IMAD.MOV.U32 R0, RZ, RZ, R14 ;  /* 0x000000ffff007224 */ /* 0x000fce00078e000e */
[----:B------:R-:W-:Y:S05]  /*334a0*/  WARPSYNC.COLLECTIVE R15, `(.L_x_3595) ;  /* 0x000000000f087348 */ /* 0x000fea0003c00000 */
[----:B------:R0:W1:Y:S02]  /*334b0*/  SHFL.IDX P6, R14, R13, R12, R11 ;  /* 0x0000000c0d0e7389 */ /* 0x00006400000c000b */
[----:B01----:R-:W-:Y:S01]  /*334c0*/  ENDCOLLECTIVE ;  /* 0x000000000000791b */ /* 0x003fe20003800000 */
.L_x_3595:
        /* <DEDUP_REMOVED lines=11> */
[----:B0-----:R-:W-:Y:S02]  /*33580*/  IMAD.MOV.U32 R2, RZ, RZ, RZ ;  /* 0x000000ffff027224 */ /* 0x001fe400078e00ff */
[----:B--2---:R-:W-:Y:S01]  /*33590*/  @!P1 IMAD.MOV.U32 R2, RZ, RZ, R3 ;  /* 0x000000ffff029224 */ /* 0x004fe200078e0003 */
[----:B------:R-:W-:-:S04]  /*335a0*/  ISETP.NE.AND P1, PT, R7, RZ, PT ;  /* 0x000000ff0700720c */ /* 0x000fc80003f25270 */
[----:B------:R-:W-:-:S09]  /*335b0*/  MOV R13, R2 ;  /* 0x00000002000d7202 */ /* 0x000fd20000000f00 */
[----:B------:R-:W-:Y:S05]  /*335c0*/  WARPSYNC.COLLECTIVE R15, `(.L_x_3596) ;  /* 0x000000000f087348 */ /* 0x000fea0003c00000 */
[----:B------:R0:W1:Y:S02]  /*335d0*/  SHFL.UP P6, R14, R13, R12, R11 ;  /* 0x0400000c0d0e7389 */ /* 0x00006400000c000b */
[----:B01----:R-:W-:Y:S01]  /*335e0*/  ENDCOLLECTIVE ;  /* 0x000000000000791b */ /* 0x003fe20003800000 */
.L_x_3596:
[----:B------:R-:W-:Y:S01]  /*335f0*/  IMAD.MOV.U32 R12, RZ, RZ, 0x2 ;  /* 0x00000002ff0c7424 */ /* 0x000fe200078e00ff */
[----:B------:R-:W-:-:S05]  /*33600*/  SEL R5, R14, RZ, P1 ;  /* 0x000000ff0e057207 */ /* 0x000fca0000800000 */
[----:B------:R-:W-:-:S04]  /*33610*/  IMAD.IADD R4, R2, 0x1, R5 ;  /* 0x0000000102047824 */ /* 0x000fc800078e0205 */
[----:B------:R-:W-:-:S07]  /*33620*/  IMAD.MOV.U32 R13, RZ, RZ, R4 ;  /* 0x000000ffff0d7224 */ /* 0x000fce00078e0004 */
[----:B------:R-:W-:Y:S05]  /*33630*/  WARPSYNC.COLLECTIVE R15, `(.L_x_3597) ;  /* 0x000000000f087348 */ /* 0x000fea0003c00000 */
[----:B------:R0:W1:Y:S02]  /*33640*/  SHFL.UP P6, R14, R13, R12, R11 ;  /* 0x0400000c0d0e7389 */ /* 0x00006400000c000b */
[----:B01----:R-:W-:Y:S01]  /*33650*/  ENDCOLLECTIVE ;  /* 0x000000000000791b */ /* 0x003fe20003800000 */
.L_x_3597:
[----:B------:R-:W-:Y:S02]  /*33660*/  MOV R12, 0x4 ;  /* 0x00000004000c7802 */ /* 0x000fe40000000f00 */
[----:B------:R-:W-:-:S05]  /*33670*/  SEL R5, R14, RZ, P2 ;  /* 0x000000ff0e057207 */ /* 0x000fca0001000000 */
[----:B------:R-:W-:-:S04]  /*33680*/  IMAD.IADD R5, R4, 0x1, R5 ;  /* 0x0000000104057824 */ /* 0x000fc800078e0205 */
[----:B------:R-:W-:-:S07]  /*33690*/  IMAD.MOV.U32 R13, RZ, RZ, R5 ;  /* 0x000000ffff0d7224 */ /* 0x000fce00078e0005 */
[----:B------:R-:W-:Y:S05]  /*336a0*/  WARPSYNC.COLLECTIVE R15, `(.L_x_3598) ;  /* 0x000000000f087348 */ /* 0x000fea0003c00000 */
[----:B------:R0:W1:Y:S02]  /*336b0*/  SHFL.UP P6, R14, R13, R12, R11 ;  /* 0x0400000c0d0e7389 */ /* 0x00006400000c000b */
[----:B01----:R-:W-:Y:S01]  /*336c0*/  ENDCOLLECTIVE ;  /* 0x000000000000791b */ /* 0x003fe20003800000 */
.L_x_3598:
[----:B------:R-:W-:Y:S01]  /*336d0*/  IMAD.MOV.U32 R12, RZ, RZ, 0x8 ;  /* 0x00000008ff0c7424 */ /* 0x000fe200078e00ff */
[----:B------:R-:W-:-:S05]  /*336e0*/  SEL R6, R14, RZ, P3 ;  /* 0x000000ff0e067207 */ /* 0x000fca0001800000 */
[----:B------:R-:W-:-:S04]  /*336f0*/  IMAD.IADD R6, R5, 0x1, R6 ;  /* 0x0000000105067824 */ /* 0x000fc800078e0206 */
[----:B------:R-:W-:-:S07]  /*33700*/  IMAD.MOV.U32 R13, RZ, RZ, R6 ;  /* 0x000000ffff0d7224 */ /* 0x000fce00078e0006 */
[----:B------:R-:W-:Y:S05]  /*33710*/  WARPSYNC.COLLECTIVE R15, `(.L_x_3599) ;  /* 0x000000000f087348 */ /* 0x000fea0003c00000 */
[----:B------:R0:W1:Y:S02]  /*33720*/  SHFL.UP P6, R14, R13, R12, R11 ;  /* 0x0400000c0d0e7389 */ /* 0x00006400000c000b */
[----:B01----:R-:W-:Y:S01]  /*33730*/  ENDCOLLECTIVE ;  /* 0x000000000000791b */ /* 0x003fe20003800000 */
.L_x_3599:
[----:B------:R-:W-:Y:S01]  /*33740*/  IMAD.MOV.U32 R12, RZ, RZ, 0x10 ;  /* 0x00000010ff0c7424 */ /* 0x000fe200078e00ff */
[----:B------:R-:W-:-:S05]  /*33750*/  SEL R3, R14, RZ, P4 ;  /* 0x000000ff0e037207 */ /* 0x000fca0002000000 */
[----:B------:R-:W-:-:S04]  /*33760*/  IMAD.IADD R4, R6, 0x1, R3 ;  /* 0x0000000106047824 */ /* 0x000fc800078e0203 */
[----:B------:R-:W-:-:S07]  /*33770*/  IMAD.MOV.U32 R13, RZ, RZ, R4 ;  /* 0x000000ffff0d7224 */ /* 0x000fce00078e0004 */
[----:B------:R-:W-:Y:S05]  /*33780*/  WARPSYNC.COLLECTIVE R15, `(.L_x_3600) ;  /* 0x000000000f087348 */ /* 0x000fea0003c00000 */
[----:B------:R0:W1:Y:S02]  /*33790*/  SHFL.UP P6, R14, R13, R12, R11 ;  /* 0x0400000c0d0e7389 */ /* 0x00006400000c000b */
[----:B01----:R-:W-:Y:S01]  /*337a0*/  ENDCOLLECTIVE ;  /* 0x000000000000791b */ /* 0x003fe20003800000 */
.L_x_3600:
        /* <DEDUP_REMOVED lines=8> */
.L_x_3601:
[----:B------:R-:W-:Y:S05]  /*33830*/  BRA `(.L_x_3602) ;  /* 0xffffff6c00407947 */ /* 0x000fea000383ffff */
.L_x_3279:
[----:B------:R-:W-:Y:S01]  /*33840*/  BSSY B0, `(.L_x_3603) ;  /* 0x0000008000007945 */ /* 0x000fe20003800000 */
[----:B-----5:R-:W-:Y:S01]  /*33850*/  IMAD.MOV.U32 R13, RZ, RZ, R2 ;  /* 0x000000ffff0d7224 */ /* 0x020fe200078e0002 */
[----:B------:R-:W-:Y:S01]  /*33860*/  MOV R15, 0xffffffff ;  /* 0xffffffff000f7802 */ /* 0x000fe20000000f00 */
[----:B------:R-:W-:Y:S02]  /*33870*/  IMAD.MOV.U32 R12, RZ, RZ, 0x1 ;  /* 0x00000001ff0c7424 */ /* 0x000fe400078e00ff */
[----:B------:R-:W-:-:S07]  /*33880*/  IMAD.MOV.U32 R11, RZ, RZ, RZ ;  /* 0x000000ffff0b7224 */ /* 0x000fce00078e00ff */
[----:B012---:R-:W-:Y:S05]  /*33890*/  WARPSYNC.COLLECTIVE R15, `(.L_x_3604) ;  /* 0x000000000f087348 */ /* 0x007fea0003c00000 */
[----:B------:R3:W4:Y:S02]  /*338a0*/  SHFL.UP P6, R14, R13, R12, R11 ;  /* 0x0400000c0d0e7389 */ /* 0x00072400000c000b */
[----:B01234-:R-:W-:Y:S01]  /*338b0*/  ENDCOLLECTIVE ;  /* 0x000000000000791b */ /* 0x01ffe20003800000 */
.L_x_3604:
[----:B------:R-:W-:Y:S05]  /*338c0*/  BSYNC B0 ;  /* 0x0000000000007941 */ /* 0x000fea0003800000 */
.L_x_3603:
[----:B------:R-:W-:Y:S01]  /*338d0*/  SEL R13, R14, RZ, P1 ;  /* 0x000000ff0e0d7207 */ /* 0x000fe20000800000 */
[----:B------:R-:W-:Y:S02]  /*338e0*/  IMAD.MOV.U32 R12, RZ, RZ, 0x2 ;  /* 0x00000002ff0c7424 */ /* 0x000fe400078e00ff */
[----:B------:R-:W-:Y:S02]  /*338f0*/  IMAD.MOV.U32 R11, RZ, RZ, RZ ;  /* 0x000000ffff0b7224 */ /* 0x000fe400078e00ff */
[----:B------:R-:W-:Y:S02]  /*33900*/  IMAD.IADD R13, R2, 0x1, R13 ;  /* 0x00000001020d7824 */ /* 0x000fe400078e020d */
[----:B------:R-:W-:-:S07]  /*33910*/  IMAD.MOV.U32 R15, RZ, RZ, -0x1 ;  /* 0xffffffffff0f7424 */ /* 0x000fce00078e00ff */
[----:B------:R-:W-:Y:S05]  /*33920*/  WARPSYNC.COLLECTIVE R15, `(.L_x_3605) ;  /* 0x000000000f087348 */ /* 0x000fea0003c00000 */
[----:B------:R0:W1:Y:S02]  /*33930*/  SHFL.UP P6, R14, R13, R12, R11 ;  /* 0x0400000c0d0e7389 */ /* 0x00006400000c000b */
[----:B01----:R-:W-:Y:S01]  /*33940*/  ENDCOLLECTIVE ;  /* 0x000000000000791b */ /* 0x003fe20003800000 */
.L_x_3605:
[----:B------:R-:W-:Y:S02]  /*33950*/  MOV R12, 0x4 ;  /* 0x00000004000c7802 */ /* 0x000fe40000000f00 */
[----:B------:R-:W-:-:S05]  /*33960*/  SEL R14, R14, RZ, P2 ;  /* 0x000000ff0e0e7207 */ /* 0x000fca0001000000 */
[----:B------:R-:W-:-:S04]  /*33970*/  IMAD.IADD R3, R13, 0x1, R14 ;  /* 0x000000010d037824 */ /* 0x000fc800078e020e */
[----:B------:R-:W-:-:S07]  /*33980*/  IMAD.MOV.U32 R13, RZ, RZ, R3 ;  /* 0x000000ffff0d7224 */ /* 0x000fce00078e0003 */
[----:B------:R-:W-:Y:S05]  /*33990*/  WARPSYNC.COLLECTIVE R15, `(.L_x_3606) ;  /* 0x000000000f087348 */ /* 0x000fea0003c00000 */
[----:B------:R0:W1:Y:S02]  /*339a0*/  SHFL.UP P6, R14, R13, R12, R11 ;  /* 0x0400000c0d0e7389 */ /* 0x00006400000c000b */
[----:B01----:R-:W-:Y:S01]  /*339b0*/  ENDCOLLECTIVE ;  /* 0x000000000000791b */ /* 0x003fe20003800000 */
.L_x_3606:
[----:B------:R-:W-:Y:S01]  /*339c0*/  IMAD.MOV.U32 R12, RZ, RZ, 0x8 ;  /* 0x00000008ff0c7424 */ /* 0x000fe200078e00ff */
[----:B------:R-:W-:-:S05]  /*339d0*/  SEL R4, R14, RZ, P3 ;  /* 0x000000ff0e047207 */ /* 0x000fca0001800000 */
[----:B------:R-:W-:-:S04]  /*339e0*/  IMAD.IADD R4, R3, 0x1, R4 ;  /* 0x0000000103047824 */ /* 0x000fc800078e0204 */
[----:B------:R-:W-:-:S07]  /*339f0*/  IMAD.MOV.U32 R13, RZ, RZ, R4 ;  /* 0x000000ffff0d7224 */ /* 0x000fce00078e0004 */
[----:B------:R-:W-:Y:S05]  /*33a00*/  WARPSYNC.COLLECTIVE R15, `(.L_x_3607) ;  /* 0x000000000f087348 */ /* 0x000fea0003c00000 */
[----:B------:R0:W1:Y:S02]  /*33a10*/  SHFL.UP P6, R14, R13, R12, R11 ;  /* 0x0400000c0d0e7389 */ /* 0x00006400000c000b */
[----:B01----:R-:W-:Y:S01]  /*33a20*/  ENDCOLLECTIVE ;  /* 0x000000000000791b */ /* 0x003fe20003800000 */
.L_x_3607:
[----:B------:R-:W-:Y:S01]  /*33a30*/  IMAD.MOV.U32 R12, RZ, RZ, 0x10 ;  /* 0x00000010ff0c7424 */ /* 0x000fe200078e00ff */
[----:B------:R-:W-:-:S05]  /*33a40*/  SEL R5, R14, RZ, P4 ;  /* 0x000000ff0e057207 */ /* 0x000fca0002000000 */
[----:B------:R-:W-:-:S04]  /*33a50*/  IMAD.IADD R5, R4, 0x1, R5 ;  /* 0x0000000104057824 */ /* 0x000fc800078e0205 */
[----:B------:R-:W-:-:S07]  /*33a60*/  IMAD.MOV.U32 R13, RZ, RZ, R5 ;  /* 0x000000ffff0d7224 */ /* 0x000fce00078e0005 */
[----:B------:R-:W-:Y:S05]  /*33a70*/  WARPSYNC.COLLECTIVE R15, `(.L_x_3608) ;  /* 0x000000000f087348 */ /* 0x000fea0003c00000 */
[----:B------:R0:W1:Y:S02]  /*33a80*/  SHFL.UP P6, R14, R13, R12, R11 ;  /* 0x0400000c0d0e7389 */ /* 0x00006400000c000b */
[----:B01----:R-:W-:Y:S01]  /*33a90*/  ENDCOLLECTIVE ;  /* 0x000000000000791b */ /* 0x003fe20003800000 */
.L_x_3608:
        /* <DEDUP_REMOVED lines=8> */
.L_x_3609:
[----:B------:R-:W-:Y:S05]  /*33b20*/  BRA `(.L_x_3610) ;  /* 0xffffff6c00207947 */ /* 0x000fea000383ffff */
.L_x_3281:
[----:B------:R-:W-:Y:S01]  /*33b30*/  BSSY B0, `(.L_x_3611) ;  /* 0x0000006000007945 */ /* 0x000fe20003800000 */
[----:B------:R-:W-:Y:S01]  /*33b40*/  PLOP3.LUT P6, PT, P6, PT, PT, 0x8, 0x0 ;  /* 0x000000000000781c */ /* 0x000fe200037ce170 */
[----:B------:R-:W-:-:S12]  /*33b50*/  IMAD.MOV.U32 R15, RZ, RZ, -0x1 ;  /* 0xffffffffff0f7424 */ /* 0x000fd800078e00ff */
[----:B01----:R-:W-:Y:S05]  /*33b60*/  WARPSYNC.COLLECTIVE R15, `(.L_x_3612) ;  /* 0x000000000f087348 */ /* 0x003fea0003c00000 */
[----:B------:R-:W-:Y:S01]  /*33b70*/  VOTE.ANY R14, PT, P6 ;  /* 0x00000000000e7806 */ /* 0x000fe200030e0100 */
[----:B01----:R-:W-:Y:S06]  /*33b80*/  ENDCOLLECTIVE ;  /* 0x000000000000791b */ /* 0x003fec0003800000 */
.L_x_3612:
[----:B------:R-:W-:Y:S05]  /*33b90*/  BSYNC B0 ;  /* 0x0000000000007941 */ /* 0x000fea0003800000 */
.L_x_3611:
[----:B------:R-:W-:Y:S02]  /*33ba0*/  IMAD.MOV.U32 R6, RZ, RZ, R14 ;  /* 0x000000ffff067224 */ /* 0x000fe400078e000e */
[----:B------:R-:W-:Y:S02]  /*33bb0*/  IMAD.MOV.U32 R13, RZ, RZ, R2 ;  /* 0x000000ffff0d7224 */ /* 0x000fe400078e0002 */
[----:B------:R-:W0:Y:S01]  /*33bc0*/  POPC R5, R6 ;  /* 0x0000000600057309 */ /* 0x000e220000000000 */
[----:B------:R-:W-:Y:S02]  /*33bd0*/  IMAD.MOV.U32 R11, RZ, RZ, 0x1f ;  /* 0x0000001fff0b7424 */ /* 0x000fe400078e00ff */
[----:B------:R-:W-:Y:S01]  /*33be0*/  IMAD.MOV.U32 R15, RZ, RZ, -0x1 ;  /* 0xffffffffff0f7424 */ /* 0x000fe200078e00ff */
[----:B0-----:R-:W-:-:S07]  /*33bf0*/  MOV R12, R5 ;  /* 0x00000005000c7202 */ /* 0x001fce0000000f00 */
[----:B------:R-:W-:Y:S05]  /*33c00*/  WARPSYNC.COLLECTIVE R15, `(.L_x_3613) ;  /* 0x000000000f087348 */ /* 0x000fea0003c00000 */
[----:B------:R0:W1:Y:S02]  /*33c10*/  SHFL.IDX P6, R14, R13, R12, R11 ;  /* 0x0000000c0d0e7389 */ /* 0x00006400000c000b */
[----:B01----:R-:W-:Y:S01]  /*33c20*/  ENDCOLLECTIVE ;  /* 0x000000000000791b */ /* 0x003fe20003800000 */
.L_x_3613:
[----:B------:R-:W-:Y:S01]  /*33c30*/  IMAD.MOV.U32 R17, RZ, RZ, R14 ;  /* 0x000000ffff117224 */ /* 0x000fe200078e000e */
[----:B------:R-:W-:Y:S06]  /*33c40*/  BRA `(.L_x_3614) ;  /* 0xffffff6c00107947 */ /* 0x000fec000383ffff */
.L_x_3283:
[----:B------:R-:W-:Y:S01]  /*33c50*/  BSSY B0, `(.L_x_3615) ;  /* 0x0000007000007945 */ /* 0x000fe20003800000 */
[----:B------:R-:W-:Y:S02]  /*33c60*/  IMAD.MOV.U32 R13, RZ, RZ, R3 ;  /* 0x000000ffff0d7224 */ /* 0x000fe400078e0003 */
[----:B------:R-:W-:Y:S02]  /*33c70*/  IMAD.MOV.U32 R11, RZ, RZ, 0x1f ;  /* 0x0000001fff0b7424 */ /* 0x000fe400078e00ff */
[----:B------:R-:W-:-:S07]  /*33c80*/  IMAD.MOV.U32 R15, RZ, RZ, -0x1 ;  /* 0xffffffffff0f7424 */ /* 0x000fce00078e00ff */
[----:B0123--:R-:W-:Y:S05]  /*33c90*/  WARPSYNC.COLLECTIVE R15, `(.L_x_3616) ;  /* 0x000000000f087348 */ /* 0x00ffea0003c00000 */
[----:B------:R4:W0:Y:S02]  /*33ca0*/  SHFL.IDX P6, R14, R13, R12, R11 ;  /* 0x0000000c0d0e7389 */ /* 0x00082400000c000b */
[----:B01234-:R-:W-:Y:S01]  /*33cb0*/  ENDCOLLECTIVE ;  /* 0x000000000000791b */ /* 0x01ffe20003800000 */
.L_x_3616:
[----:B------:R-:W-:Y:S05]  /*33cc0*/  BSYNC B0 ;  /* 0x0000000000007941 */ /* 0x000fea0003800000 */
.L_x_3615:
[----:B------:R-:W-:Y:S01]  /*33cd0*/  MOV R6, R14 ;  /* 0x0000000e00067202 */ /* 0x000fe20000000f00 */
[----:B------:R-:W-:Y:S06]  /*33ce0*/  BRA `(.L_x_3282) ;  /* 0xffffff6c00047947 */ /* 0x000fec000383ffff */
.L_x_3287:
[----:B0-----:R0:W2:Y:S02]  /*33cf0*/  SYNCS.PHASECHK.TRANS64.TRYWAIT P0, [R7+URZ+0x38820], R0 ;  /* 0x03882000070075a7 */ /* 0x0010a4000800017f */
[----:B--2---:R-:W-:Y:S05]  /*33d00*/  @!P0 NANOSLEEP.SYNCS 0x989680 ;  /* 0x009896800000895d */ /* 0x004fea0003900000 */
[----:B------:R-:W2:Y:S02]  /*33d10*/  @!P0 SYNCS.PHASECHK.TRANS64 P0, [R7+URZ+0x38820], R0 ;  /* 0x03882000070085a7 */ /* 0x000ea4000800007f */
[----:B--2---:R-:W-:Y:S05]  /*33d20*/  @!P0 BRA `(.L_x_3287) ;  /* 0xfffffffc00f08947 */ /* 0x004fea000383ffff */
[----:B------:R-:W-:Y:S05]  /*33d30*/  BRA `(.L_x_3617) ;  /* 0xffffff7000847947 */ /* 0x000fea000383ffff */
.L_x_3288:
[----:B------:R-:W2:Y:S01]  /*33d40*/  S2R R2, SR_TID.X ;  /* 0x0000000000027919 */ /* 0x000ea20000002100 */
[----:B------:R-:W-:Y:S01]  /*33d50*/  BSSY B0, `(.L_x_3618) ;  /* 0x000000a000007945 */ /* 0x000fe20003800000 */
[----:B------:R-:W-:Y:S02]  /*33d60*/  IMAD.MOV.U32 R12, RZ, RZ, RZ ;  /* 0x000000ffff0c7224 */ /* 0x000fe400078e00ff */
[----:B------:R-:W-:Y:S02]  /*33d70*/  IMAD.MOV.U32 R11, RZ, RZ, 0x1f ;  /* 0x0000001fff0b7424 */ /* 0x000fe400078e00ff */
[----:B------:R-:W-:Y:S01]  /*33d80*/  IMAD.MOV.U32 R15, RZ, RZ, -0x1 ;  /* 0xffffffffff0f7424 */ /* 0x000fe200078e00ff */
[----:B--2---:R-:W-:-:S04]  /*33d90*/  SHF.R.U32.HI R2, RZ, 0x5, R2 ;  /* 0x00000005ff027819 */ /* 0x004fc80000011602 */
[----:B------:R-:W-:-:S05]  /*33da0*/  LOP3.LUT R2, R2, 0x3, RZ, 0xc0, !PT ;  /* 0x0000000302027812 */ /* 0x000fca00078ec0ff */
[----:B------:R-:W-:-:S07]  /*33db0*/  IMAD.MOV.U32 R13, RZ, RZ, R2 ;  /* 0x000000ffff0d7224 */ /* 0x000fce00078e0002 */
[----:B01----:R-:W-:Y:S05]  /*33dc0*/  WARPSYNC.COLLECTIVE R15, `(.L_x_3619) ;  /* 0x000000000f087348 */ /* 0x003fea0003c00000 */
[----:B------:R2:W3:Y:S02]  /*33dd0*/  SHFL.IDX P6, R14, R13, R12, R11 ;  /* 0x0000000c0d0e7389 */ /* 0x0004e400000c000b */
[----:B0123--:R-:W-:Y:S01]  /*33de0*/  ENDCOLLECTIVE ;  /* 0x000000000000791b */ /* 0x00ffe20003800000 */
.L_x_3619:
[----:B------:R-:W-:Y:S05]  /*33df0*/  BSYNC B0 ;  /* 0x0000000000007941 */ /* 0x000fea0003800000 */
.L_x_3618:
[----:B------:R-:W-:Y:S05]  /*33e00*/  BRA `(.L_x_3620) ;  /* 0xffffff70006c7947 */ /* 0x000fea000383ffff */
.L_x_3289:
[----:B------:R-:W-:Y:S01]  /*33e10*/  BSSY B0, `(.L_x_3621) ;  /* 0x0000006000007945 */ /* 0x000fe20003800000 */
[----:B------:R-:W-:-:S07]  /*33e20*/  IMAD.MOV.U32 R15, RZ, RZ, -0x1 ;  /* 0xffffffffff0f7424 */ /* 0x000fce00078e00ff */
[----:B01----:R-:W-:Y:S05]  /*33e30*/  WARPSYNC.COLLECTIVE R15, `(.L_x_3622) ;  /* 0x000000000f0c7348 */ /* 0x003fea0003c00000 */
[----:B------:R-:W-:Y:S02]  /*33e40*/  ELECT P6, UR62, PT ;  /* 0x00000000003e782f */ /* 0x000fe400038c0000 */
[----:B------:R-:W-:Y:S01]  /*33e50*/  MOV R14, UR62 ;  /* 0x0000003e000e7c02 */ /* 0x000fe20008000f00 */
[----:B01----:R-:W-:Y:S10]  /*33e60*/  ENDCOLLECTIVE ;  /* 0x000000000000791b */ /* 0x003ff40003800000 */
.L_x_3622:
[----:B------:R-:W-:Y:S05]  /*33e70*/  BSYNC B0 ;  /* 0x0000000000007941 */ /* 0x000fea0003800000 */
.L_x_3621:
[----:B------:R-:W-:Y:S05]  /*33e80*/  BRA `(.L_x_3623) ;  /* 0xffffff7000607947 */ /* 0x000fea000383ffff */
.L_x_3291:
[----:B0-----:R0:W2:Y:S02]  /*33e90*/  SYNCS.PHASECHK.TRANS64.TRYWAIT P1, [R5+URZ+0x38840], R0 ;  /* 0x03884000050075a7 */ /* 0x0010a4000802017f */
[----:B--2---:R-:W-:Y:S05]  /*33ea0*/  @!P1 NANOSLEEP.SYNCS 0x989680 ;  /* 0x009896800000995d */ /* 0x004fea0003900000 */
[----:B------:R-:W2:Y:S02]  /*33eb0*/  @!P1 SYNCS.PHASECHK.TRANS64 P1, [R5+URZ+0x38840], R0 ;  /* 0x03884000050095a7 */ /* 0x000ea4000802007f */
[----:B--2---:R-:W-:Y:S05]  /*33ec0*/  @!P1 BRA `(.L_x_3291) ;  /* 0xfffffffc00f09947 */ /* 0x004fea000383ffff */
[----:B------:R-:W-:Y:S05]  /*33ed0*/  BRA `(.L_x_3624) ;  /* 0xffffff7000887947 */ /* 0x000fea000383ffff */
.L_x_3293:
[----:B--2---:R2:W3:Y:S02]  /*33ee0*/  SYNCS.PHASECHK.TRANS64.TRYWAIT P1, [R3+URZ+0x38840], R2 ;  /* 0x03884002030075a7 */ /* 0x0044e4000802017f */
[----:B---3--:R-:W-:Y:S05]  /*33ef0*/  @!P1 NANOSLEEP.SYNCS 0x989680 ;  /* 0x009896800000995d */ /* 0x008fea0003900000 */
[----:B------:R-:W3:Y:S02]  /*33f00*/  @!P1 SYNCS.PHASECHK.TRANS64 P1, [R3+URZ+0x38840], R2 ;  /* 0x03884002030095a7 */ /* 0x000ee4000802007f */
[----:B---3--:R-:W-:Y:S05]  /*33f10*/  @!P1 BRA `(.L_x_3293) ;  /* 0xfffffffc00f09947 */ /* 0x008fea000383ffff */
[----:B------:R-:W-:Y:S05]  /*33f20*/  BRA `(.L_x_3625) ;  /* 0xffffff7000947947 */ /* 0x000fea000383ffff */
.L_x_3295:
[----:B---3--:R3:W4:Y:S02]  /*33f30*/  SYNCS.PHASECHK.TRANS64.TRYWAIT P1, [R5+URZ+0x38860], R0 ;  /* 0x03886000050075a7 */ /* 0x008724000802017f */
[----:B----4-:R-:W-:Y:S05]  /*33f40*/  @!P1 NANOSLEEP.SYNCS 0x989680 ;  /* 0x009896800000995d */ /* 0x010fea0003900000 */
[----:B------:R-:W4:Y:S02]  /*33f50*/  @!P1 SYNCS.PHASECHK.TRANS64 P1, [R5+URZ+0x38860], R0 ;  /* 0x03886000050095a7 */ /* 0x000f24000802007f */
[----:B----4-:R-:W-:Y:S05]  /*33f60*/  @!P1 BRA `(.L_x_3295) ;  /* 0xfffffffc00f09947 */ /* 0x010fea000383ffff */
[----:B------:R-:W-:Y:S05]  /*33f70*/  BRA `(.L_x_3626) ;  /* 0xffffff7000907947 */ /* 0x000fea000383ffff */
.L_x_3297:
[----:B----4-:R4:W0:Y:S02]  /*33f80*/  SYNCS.PHASECHK.TRANS64.TRYWAIT P1, [R3+URZ+0x38860], R2 ;  /* 0x03886002030075a7 */ /* 0x010824000802017f */
[----:B0-----:R-:W-:Y:S05]  /*33f90*/  @!P1 NANOSLEEP.SYNCS 0x989680 ;  /* 0x009896800000995d */ /* 0x001fea0003900000 */
[----:B------:R-:W0:Y:S02]  /*33fa0*/  @!P1 SYNCS.PHASECHK.TRANS64 P1, [R3+URZ+0x38860], R2 ;  /* 0x03886002030095a7 */ /* 0x000e24000802007f */
[----:B0-----:R-:W-:Y:S05]  /*33fb0*/  @!P1 BRA `(.L_x_3297) ;  /* 0xfffffffc00f09947 */ /* 0x001fea000383ffff */
[----:B------:R-:W-:Y:S05]  /*33fc0*/  BRA `(.L_x_3627) ;  /* 0xffffff70008c7947 */ /* 0x000fea000383ffff */
.L_x_3299:
[----:B------:R0:W0:Y:S02]  /*33fd0*/  SYNCS.PHASECHK.TRANS64.TRYWAIT P1, [R5+URZ+0x38880], R0 ;  /* 0x03888000050075a7 */ /* 0x000024000802017f */
[----:B0-----:R-:W-:Y:S05]  /*33fe0*/  @!P1 NANOSLEEP.SYNCS 0x989680 ;  /* 0x009896800000995d */ /* 0x001fea0003900000 */
[----:B------:R-:W0:Y:S02]  /*33ff0*/  @!P1 SYNCS.PHASECHK.TRANS64 P1, [R5+URZ+0x38880], R0 ;  /* 0x03888000050095a7 */ /* 0x000e24000802007f */
[----:B0-----:R-:W-:Y:S05]  /*34000*/  @!P1 BRA `(.L_x_3299) ;  /* 0xfffffffc00f09947 */ /* 0x001fea000383ffff */
[----:B------:R-:W-:Y:S05]  /*34010*/  BRA `(.L_x_3628) ;  /* 0xffffff7000887947 */ /* 0x000fea000383ffff */
.L_x_3629:
        /* <DEDUP_REMOVED lines=14> */
.L_x_15833:


//--------------------- .text._ZN7cutlass13device_kernelIN5flash11enable_sm90INS1_16FlashAttnFwdSm90INS1_25CollectiveMainloopFwdSm90ILi2EN4cute5tupleIJNS5_1CILi1EEES8_S8_EEENS6_IJNS7_ILi128EEENS7_ILi160EEENS7_ILi192EEEEEELi192ENS_12float_e4m3_tEfNS_4arch4Sm90ELb0ELb0ELb0ELb0ELb1ELb0ELb0ELb1ELb1ELb1ELb0ELb0EEENS1_21CollectiveEpilogueFwdINS6_IJSA_SC_SB_EEES9_NS_10bfloat16_tESG_Li256ELb0ELb1ELb0ELb1EEENS1_29StaticPersistentTileSchedulerILb0EEEEEEEEEvNT_6ParamsE --------------------------
	.section	.text._ZN7cutlass13device_kernelIN5flash11enable_sm90INS1_16FlashAttnFwdSm90INS1_25CollectiveMainloopFwdSm90ILi2EN4cute5tupleIJNS5_1CILi1EEES8_S8_EEENS6_IJNS7_ILi128EEENS7_ILi160EEENS7_ILi192EEEEEELi192ENS_12float_e4m3_tEfNS_4arch4Sm90ELb0ELb0ELb0ELb0ELb1ELb0ELb0ELb1ELb1ELb1ELb0ELb0EEENS1_21CollectiveEpilogueFwdINS6_IJSA_SC_SB_EEES9_NS_10bfloat16_tESG_Li256ELb0ELb1ELb0ELb1EEENS1_29StaticPersistentTileSchedulerILb0EEEEEEEEEvNT_6ParamsE,"ax",@progbits
	.align	128
.text._ZN7cutlass13device_kernelIN5flash11enable_sm90INS1_16FlashAttnFwdSm90INS1_25CollectiveMainloopFwdSm90ILi2EN4cute5tupleIJNS5_1CILi1EEES8_S8_EEENS6_IJNS7_ILi128EEENS7_ILi160EEENS7_ILi192EEEEEELi192ENS_12float_e4m3_tEfNS_4arch4Sm90ELb0ELb0ELb0ELb0ELb1ELb0ELb0ELb1ELb1ELb1ELb0ELb0EEENS1_21CollectiveEpilogueFwdINS6_IJSA_SC_SB_EEES9_NS_10bfloat16_tESG_Li256ELb0ELb1ELb0ELb1EEENS1_29StaticPersistentTileSchedulerILb0EEEEEEEEEvNT_6ParamsE:
        .type           _ZN7cutlass13device_kernelIN5flash11enable_sm90INS1_16FlashAttnFwdSm90INS1_25CollectiveMainloopFwdSm90ILi2EN4cute5tupleIJNS5_1CILi1EEES8_S8_EEENS6_IJNS7_ILi128EEENS7_ILi160EEENS7_ILi192EEEEEELi192ENS_12float_e4m3_tEfNS_4arch4Sm90ELb0ELb0ELb0ELb0ELb1ELb0ELb0ELb1ELb1ELb1ELb0ELb0EEENS1_21CollectiveEpilogueFwdINS6_IJSA_SC_SB_EEES9_NS_10bfloat16_tESG_Li256ELb0ELb1ELb0ELb1EEENS1_29StaticPersistentTileSchedulerILb0EEEEEEEEEvNT_6ParamsE,@function
        .size           _ZN7cutlass13device_kernelIN5flash11enable_sm90INS1_16FlashAttnFwdSm90INS1_25CollectiveMainloopFwdSm90ILi2EN4cute5tupleIJNS5_1CILi1EEES8_S8_EEENS6_IJNS7_ILi128EEENS7_ILi160EEENS7_ILi192EEEEEELi192ENS_12float_e4m3_tEfNS_4arch4Sm90ELb0ELb0ELb0ELb0ELb1ELb0ELb0ELb1ELb1ELb1ELb0ELb0EEENS1_21CollectiveEpilogueFwdINS6_IJSA_SC_SB_EEES9_NS_10bfloat16_tESG_Li256ELb0ELb1ELb0ELb1EEENS1_29StaticPersistentTileSchedulerILb0EEEEEEEEEvNT_6ParamsE,(.L_x_15834 - _ZN7cutlass13device_kernelIN5flash11enable_sm90INS1_16FlashAttnFwdSm90INS1_25CollectiveMainloopFwdSm90ILi2EN4cute5tupleIJNS5_1CILi1EEES8_S8_EEENS6_IJNS7_ILi128EEENS7_ILi160EEENS7_ILi192EEEEEELi192ENS_12float_e4m3_tEfNS_4arch4Sm90ELb0ELb0ELb0ELb0ELb1ELb0ELb0ELb1ELb1ELb1ELb0ELb0EEENS1_21CollectiveEpilogueFwdINS6_IJSA_SC_SB_EEES9_NS_10bfloat16_tESG_Li256ELb0ELb1ELb0ELb1EEENS1_29StaticPersistentTileSchedulerILb0EEEEEEEEEvNT_6ParamsE)
        .other          _ZN7cutlass13device_kernelIN5flash11enable_sm90INS1_16FlashAttnFwdSm90INS1_25CollectiveMainloopFwdSm90ILi2EN4cute5tupleIJNS5_1CILi1EEES8_S8_EEENS6_IJNS7_ILi128EEENS7_ILi160EEENS7_ILi192EEEEEELi192ENS_12float_e4m3_tEfNS_4arch4Sm90ELb0ELb0ELb0ELb0ELb1ELb0ELb0ELb1ELb1ELb1ELb0ELb0EEENS1_21CollectiveEpilogueFwdINS6_IJSA_SC_SB_EEES9_NS_10bfloat16_tESG_Li256ELb0ELb1ELb0ELb1EEENS1_29StaticPersistentTileSchedulerILb0EEEEEEEEEvNT_6ParamsE,@"STO_CUDA_ENTRY STV_DEFAULT"
_ZN7cutlass13device_kernelIN5flash11enable_sm90INS1_16FlashAttnFwdSm90INS1_25CollectiveMainloopFwdSm90ILi2EN4cute5tupleIJNS5_1CILi1EEES8_S8_EEENS6_IJNS7_ILi128EEENS7_ILi160EEENS7_ILi192EEEEEELi192ENS_12float_e4m3_tEfNS_4arch4Sm90ELb0ELb0ELb0ELb0ELb1ELb0ELb0ELb1ELb1ELb1ELb0ELb0EEENS1_21CollectiveEpilogueFwdINS6_IJSA_SC_SB_EEES9_NS_10bfloat16_tESG_Li256ELb0ELb1ELb0ELb1EEENS1_29StaticPersistentTileSchedulerILb0EEEEEEEEEvNT_6ParamsE:
        /* <DEDUP_REMOVED lines=45> */
.L_x_3630:
        /* <DEDUP_REMOVED lines=22> */
.L_x_3631:
        /* <DEDUP_REMOVED lines=18> */
.L_x_3632:
        /* <DEDUP_REMOVED lines=22> */
.L_x_3633:
[----:B------:R-:W5:Y:S01]  /*06b0*/  SHFL.IDX PT, R2, R0, RZ, 0x1f ;  /* 0x00001fff00027589 */ /* 0x000f6200000e0000 */
[----:B------:R-:W0:Y:S01]  /*06c0*/  S2UR UR45, SR_CgaCtaId ;  /* 0x00000000002d79c3 */ /* 0x000e220000008800 */
[----:B------:R-:W-:Y:S01]  /*06d0*/  R2UR UR9, R3 ;  /* 0x00000000030972ca */ /* 0x000fe200000e0000 */
[----:B------:R-:W-:Y:S01]  /*06e0*/  NOP ;  /* 0x0000000000007918 */ /* 0x000fe20000000000 */
        /* <DEDUP_REMOVED lines=20> */
.L_x_3634:
        /* <DEDUP_REMOVED lines=8> */
.L_x_3636:
[----:B------:R-:W-:-:S08]  /*08b0*/  NOP ;  /* 0x0000000000007918 */ /* 0x000fd00000000000 */
[----:B------:R-:W0:Y:S02]  /*08c0*/  USETMAXREG.TRY_ALLOC.CTAPOOL UP0, 0xe8 ;  /* 0x000000e8000079c8 */ /* 0x000e240008000600 */
[----:B0-----:R-:W-:-:S13]  /*08d0*/  PLOP3.LUT P0, PT, PT, PT, UP0, 0x80, 0x0 ;  /* 0x000000000000781c */ /* 0x001fda0003f0f008 */
[----:B------:R-:W-:Y:S05]  /*08e0*/  @!P0 BRA `(.L_x_3636) ;  /* 0xfffffffc00f08947 */ /* 0x000fea000383ffff */
[----:B------:R-:W0:Y:S01]  /*08f0*/  S2R R2, SR_TID.X ;  /* 0x0000000000027919 */ /* 0x000e220000002100 */
[----:B------:R-:W1:Y:S08]  /*0900*/  S2UR UR41, SR_CTAID.X ;  /* 0x00000000002979c3 */ /* 0x000e700000002500 */
[----:B------:R-:W-:Y:S06]  /*0910*/  BAR.ARV 0x8, 0x180 ;  /* 0x0206000000007b1d */ /* 0x000fec0000002000 */
[----:B0-----:R-:W-:-:S04]  /*0920*/  LOP3.LUT R0, R2, 0xffffff80, RZ, 0xc0, !PT ;  /* 0xffffff8002007812 */ /* 0x001fc800078ec0ff */
[----:B------:R-:W-:Y:S02]  /*0930*/  ISETP.NE.AND P0, PT, R0, 0x80, PT ;  /* 0x000000800000780c */ /* 0x000fe40003f05270 */
[----:B------:R-:W1:Y:S11]  /*0940*/  LDC R0, c[0x0][0xc34] ;  /* 0x00030d00ff007b82 */ /* 0x000e760000000800 */
[----:B------:R-:W-:Y:S06]  /*0950*/  @!P0 BAR.ARV 0x9, 0x100 ;  /* 0x0244000000008b1d */ /* 0x000fec0000002000 */
[----:B-1----:R-:W-:-:S13]  /*0960*/  ISETP.LE.AND P0, PT, R0, UR41, PT ;  /* 0x0000002900007c0c */ /* 0x002fda000bf03270 */
[----:B------:R-:W-:Y:S05]  /*0970*/  @P0 EXIT ;  /* 0x000000000000094d */ /* 0x000fea0003800000 */
[----:B------:R-:W-:Y:S01]  /*0980*/  VIADD R18, R2, 0xffffff80 ;  /* 0xffffff8002127836 */ /* 0x000fe20000000000 */
[----:B------:R-:W-:Y:S01]  /*0990*/  ULOP3.LUT UR47, UR36, 0x1, URZ, 0xfc, !UPT ;  /* 0x00000001242f7892 */ /* 0x000fe2000f8efc3f */
[----:B------:R-:W-:Y:S01]  /*09a0*/  IMAD.MOV.U32 R224, RZ, RZ, -0x2 ;  /* 0xfffffffeffe07424 */ /* 0x000fe200078e00ff */
[----:B------:R-:W-:Y:S01]  /*09b0*/  UMOV UR46, URZ ;  /* 0x0000003f002e7c82 */ /* 0x000fe20008000000 */
[----:B------:R-:W-:Y:S01]  /*09c0*/  UMOV UR45, URZ ;  /* 0x0000003f002d7c82 */ /* 0x000fe20008000000 */
[----:B------:R-:W-:Y:S01]  /*09d0*/  SHF.R.S32.HI R3, RZ, 0x1f, R18 ;  /* 0x0000001fff037819 */ /* 0x000fe20000011412 */
[----:B------:R-:W-:-:S03]  /*09e0*/  UMOV UR44, URZ ;  /* 0x0000003f002c7c82 */ /* 0x000fc60008000000 */
[CC--:B------:R-:W-:Y:S02]  /*09f0*/  LEA.HI R5, R3.reuse, R18.reuse, RZ, 0x7 ;  /* 0x0000001203057211 */ /* 0x0c0fe400078f38ff */
[-C--:B------:R-:W-:Y:S02]  /*0a00*/  LEA.HI R0, R3, R18.reuse, RZ, 0x5 ;  /* 0x0000001203007211 */ /* 0x080fe400078f28ff */
[----:B------:R-:W-:Y:S02]  /*0a10*/  LOP3.LUT R7, R5, 0xffffff80, RZ, 0xc0, !PT ;  /* 0xffffff8005077812 */ /* 0x000fe400078ec0ff */
[CC--:B------:R-:W-:Y:S01]  /*0a20*/  LEA.HI R2, R3.reuse, R18.reuse, RZ, 0x4 ;  /* 0x0000001203027211 */ /* 0x0c0fe200078f20ff */
[----:B------:R-:W-:Y:S01]  /*0a30*/  IMAD.SHL.U32 R4, R0, 0x20, RZ ;  /* 0x0000002000047824 */ /* 0x000fe200078e00ff */
[----:B------:R-:W-:Y:S01]  /*0a40*/  LEA.HI R6, R3, R18, RZ, 0x2 ;  /* 0x0000001203067211 */ /* 0x000fe200078f10ff */
[----:B------:R-:W-:Y:S01]  /*0a50*/  IMAD.IADD R22, R18, 0x1, -R7 ;  /* 0x0000000112167824 */ /* 0x000fe200078e0a07 */
[----:B------:R-:W-:-:S02]  /*0a60*/  SHF.R.S32.HI R9, RZ, 0x4, R2 ;  /* 0x00000004ff097819 */ /* 0x000fc40000011402 */
[----:B------:R-:W-:Y:S02]  /*0a70*/  LOP3.LUT R13, R6, 0xfffffffc, RZ, 0xc0, !PT ;  /* 0xfffffffc060d7812 */ /* 0x000fe400078ec0ff */
[----:B------:R-:W-:Y:S02]  /*0a80*/  SHF.R.S32.HI R7, RZ, 0x1f, R22 ;  /* 0x0000001fff077819 */ /* 0x000fe40000011416 */
[----:B------:R-:W-:Y:S01]  /*0a90*/  LEA.HI R19, R3, R18, RZ, 0x3 ;  /* 0x0000001203137211 */ /* 0x000fe200078f18ff */
[----:B------:R-:W-:Y:S01]  /*0aa0*/  IMAD.IADD R13, R18, 0x1, -R13 ;  /* 0x00000001120d7824 */ /* 0x000fe200078e0a0d */
[----:B------:R-:W-:Y:S02]  /*0ab0*/  LEA.HI R0, R7, R22, RZ, 0x2 ;  /* 0x0000001607007211 */ /* 0x000fe400078f10ff */
[----:B------:R-:W-:Y:S02]  /*0ac0*/  LOP3.LUT R3, R2, 0x3fffff0, RZ, 0xc0, !PT ;  /* 0x03fffff002037812 */ /* 0x000fe400078ec0ff */
[----:B------:R-:W-:-:S02]  /*0ad0*/  SHF.R.S32.HI R6, RZ, 0x2, R0 ;  /* 0x00000002ff067819 */ /* 0x000fc40000011400 */
[----:B------:R-:W-:Y:S01]  /*0ae0*/  SHF.R.S32.HI R11, RZ, 0x1f, R0 ;  /* 0x0000001fff0b7819 */ /* 0x000fe20000011400 */
[----:B------:R-:W-:Y:S01]  /*0af0*/  IMAD.IADD R3, R18, 0x1, -R3 ;  /* 0x0000000112037824 */ /* 0x000fe200078e0a03 */
[----:B------:R-:W-:Y:S02]  /*0b00*/  LEA.HI R2, R2, R9, RZ, 0x1 ;  /* 0x0000000902027211 */ /* 0x000fe400078f08ff */
[----:B------:R-:W-:Y:S02]  /*0b10*/  LEA.HI R11, R11, R6, RZ, 0x3 ;  /* 0x000000060b0b7211 */ /* 0x000fe400078f18ff */
[----:B------:R-:W-:Y:S02]  /*0b20*/  SHF.R.S32.HI R220, RZ, 0x7, R5 ;  /* 0x00000007ffdc7819 */ /* 0x000fe40000011405 */
[----:B------:R-:W-:Y:S02]  /*0b30*/  LOP3.LUT R4, R4, 0xfffffc00, RZ, 0xc0, !PT ;  /* 0xfffffc0004047812 */ /* 0x000fe400078ec0ff */
[----:B------:R-:W-:-:S02]  /*0b40*/  LOP3.LUT R2, R2, 0x1ffffffe, RZ, 0xc0, !PT ;  /* 0x1ffffffe02027812 */ /* 0x000fc400078ec0ff */
[----:B------:R-:W-:Y:S01]  /*0b50*/  LOP3.LUT R15, R19, 0xfffffff8, RZ, 0xc0, !PT ;  /* 0xfffffff8130f7812 */ /* 0x000fe200078ec0ff */
[----:B------:R-:W-:Y:S01]  /*0b60*/  IMAD R223, R3, 0x40, R4 ;  /* 0x0000004003df7824 */ /* 0x000fe200078e0204 */
[----:B------:R-:W-:Y:S01]  /*0b70*/  LOP3.LUT R11, R11, 0xfffffff8, RZ, 0xc0, !PT ;  /* 0xfffffff80b0b7812 */ /* 0x000fe200078ec0ff */
[----:B------:R-:W-:Y:S01]  /*0b80*/  IMAD.IADD R2, R9, 0x1, -R2 ;  /* 0x0000000109027824 */ /* 0x000fe200078e0a02 */
[----:B------:R-:W-:Y:S01]  /*0b90*/  LEA.HI R5, R5, R220, RZ, 0x1 ;  /* 0x000000dc05057211 */ /* 0x000fe200078f08ff */
[----:B------:R-:W-:Y:S01]  /*0ba0*/  IMAD.IADD R18, R18, 0x1, -R15 ;  /* 0x0000000112127824 */ /* 0x000fe200078e0a0f */
[----:B------:R-:W-:Y:S01]  /*0bb0*/  LEA.HI R7, R7, R22, RZ, 0x5 ;  /* 0x0000001607077211 */ /* 0x000fe200078f28ff */
[----:B------:R-:W-:Y:S01]  /*0bc0*/  IMAD.IADD R6, R6, 0x1, -R11 ;  /* 0x0000000106067824 */ /* 0x000fe200078e0a0b */
[----:B------:R-:W-:Y:S01]  /*0bd0*/  LEA.HI R4, R13, R13, RZ, 0x1 ;  /* 0x0000000d0d047211 */ /* 0x000fe200078f08ff */
[----:B------:R-:W-:Y:S01]  /*0be0*/  IMAD R223, R2, 0x8, R223 ;  /* 0x0000000802df7824 */ /* 0x000fe200078e02df */
[----:B------:R-:W-:Y:S01]  /*0bf0*/  LOP3.LUT R5, R5, 0x3fffffe, RZ, 0xc0, !PT ;  /* 0x03fffffe05057812 */ /* 0x000fe200078ec0ff */
[----:B------:R-:W-:Y:S01]  /*0c00*/  IMAD.SHL.U32 R2, R18, 0x8, RZ ;  /* 0x0000000812027824 */ /* 0x000fe200078e00ff */
[----:B------:R-:W-:-:S02]  /*0c10*/  SHF.R.S32.HI R7, RZ, 0x5, R7 ;  /* 0x00000005ff077819 */ /* 0x000fc40000011407 */
[----:B------:R-:W-:Y:S01]  /*0c20*/  LOP3.LUT R3, R0, 0x7ffffffc, RZ, 0xc0, !PT ;  /* 0x7ffffffc00037812 */ /* 0x000fe200078ec0ff */
[----:B------:R-:W-:Y:S01]  /*0c30*/  IMAD.IADD R5, R220, 0x1, -R5 ;  /* 0x00000001dc057824 */ /* 0x000fe200078e0a05 */
[----:B------:R-:W-:Y:S01]  /*0c40*/  LOP3.LUT R4, R4, 0x1ffffffe, RZ, 0xc0, !PT ;  /* 0x1ffffffe04047812 */ /* 0x000fe200078ec0ff */
[----:B------:R-:W-:Y:S01]  /*0c50*/  IMAD R6, R7, 0x10, R6 ;  /* 0x0000001007067824 */ /* 0x000fe200078e0206 */
[----:B------:R-:W-:Y:S01]  /*0c60*/  SHF.R.S32.HI R19, RZ, 0x3, R19 ;  /* 0x00000003ff137819 */ /* 0x000fe20000011413 */
[C---:B------:R-:W-:Y:S02]  /*0c70*/  VIADD R17, R2.reuse, 0x40 ;  /* 0x0000004002117836 */ /* 0x040fe40000000000 */
[----:B------:R-:W-:Y:S02]  /*0c80*/  VIADD R16, R2, 0x80 ;  /* 0x0000008002107836 */ /* 0x000fe40000000000 */
[----:B------:R-:W-:Y:S01]  /*0c90*/  IMAD.IADD R3, R22, 0x1, -R3 ;  /* 0x0000000116037824 */ /* 0x000fe200078e0a03 */
[----:B------:R-:W-:Y:S01]  /*0ca0*/  SHF.R.S32.HI R226, RZ, 0x1f, R17 ;  /* 0x0000001fffe27819 */ /* 0x000fe20000011411 */
[----:B------:R-:W-:Y:S01]  /*0cb0*/  IMAD.IADD R4, R13, 0x1, -R4 ;  /* 0x000000010d047824 */ /* 0x000fe200078e0a04 */
[----:B------:R-:W-:Y:S01]  /*0cc0*/  SHF.R.S32.HI R225, RZ, 0x1f, R16 ;  /* 0x0000001fffe17819 */ /* 0x000fe20000011410 */
[----:B------:R-:W-:-:S02]  /*0cd0*/  IMAD R221, R5, 0x40, R6 ;  /* 0x0000004005dd7824 */ /* 0x000fc400078e0206 */
[----:B------:R-:W-:Y:S02]  /*0ce0*/  IMAD R224, R3, R224, 0xa0 ;  /* 0x000000a003e07424 */ /* 0x000fe400078e02e0 */
[----:B------:R-:W-:-:S07]  /*0cf0*/  IMAD R222, R4, 0x8, R221 ;  /* 0x0000000804de7824 */ /* 0x000fce00078e02dd */
.L_x_3669:
[----:B------:R-:W-:Y:S01]  /*0d00*/  ULDC UR4, c[0x0][0xc38] ;  /* 0x00030e0000047ab9 */ /* 0x000fe20000000800 */
[----:B------:R-:W-:Y:S01]  /*0d10*/  ULDC UR15, c[0x0][0xc44] ;  /* 0x00031100000f7ab9 */ /* 0x000fe20000000800 */
[----:B------:R-:W-:Y:S01]  /*0d20*/  UISETP.NE.AND UP3, UPT, UR4, 0x1, UPT ;  /* 0x000000010400788c */ /* 0x000fe2000bf65270 */
[----:B------:R-:W-:Y:S01]  /*0d30*/  IMAD.MOV.U32 R3, RZ, RZ, 0x3f800000 ;  /* 0x3f800000ff037424 */ /* 0x000fe200078e00ff */
        /* <DEDUP_REMOVED lines=20> */
[----:B01-3--:R-:W0:Y:S01]  /*0e80*/  SHFL.IDX PT, R8, R220, RZ, 0x1f ;  /* 0x00001fffdc087589 */ /* 0x00be2200000e0000 */
        /* <DEDUP_REMOVED lines=33> */
[----:B------:R-:W1:Y:S01]  /*10a0*/  S2UR UR37, SR_CgaCtaId ;  /* 0x00000000002579c3 */ /* 0x000e620000008800 */
[----:B------:R-:W-:Y:S01]  /*10b0*/  IMAD.U32 R5, RZ, RZ, UR7 ;  /* 0x00000007ff057e24 */ /* 0x000fe2000f8e00ff */
[----:B0-----:R-:W-:Y:S01]  /*10c0*/  R2UR UR38, R8 ;  /* 0x00000000082672ca */ /* 0x001fe200000e0000 */
[----:B------:R-:W-:Y:S01]  /*10d0*/  IMAD.U32 R7, RZ, RZ, UR5 ;  /* 0x00000005ff077e24 */ /* 0x000fe2000f8e00ff */
[----:B------:R-:W-:Y:S01]  /*10e0*/  ULDC.64 UR4, c[0x0][0x418] ;  /* 0x0001060000047ab9 */ /* 0x000fe20000000a00 */
[----:B------:R-:W-:Y:S01]  /*10f0*/  UMOV UR39, 0x400 ;  /* 0x0000040000277882 */ /* 0x000fe20000000000 */
[----:B------:R-:W2:Y:S01]  /*1100*/  @P0 LDG.E R3, desc[UR50][R4.64] ;  /* 0x0000003204030981 */ /* 0x000ea2000c1e1900 */
[----:B------:R-:W-:Y:S01]  /*1110*/  ULDC UR52, c[0x0][0x424] ;  /* 0x0001090000347ab9 */ /* 0x000fe20000000800 */
[----:B------:R-:W-:Y:S02]  /*1120*/  ULDC UR8, c[0x0][0x988] ;  /* 0x0002620000087ab9 */ /* 0x000fe40000000800 */
[----:B------:R-:W2:Y:S01]  /*1130*/  @P1 LDG.E R0, desc[UR50][R6.64] ;  /* 0x0000003206001981 */ /* 0x000ea2000c1e1900 */
[----:B------:R-:W-:-:S04]  /*1140*/  UISETP.NE.U32.AND UP0, UPT, UR4, URZ, UPT ;  /* 0x0000003f0400728c */ /* 0x000fc8000bf05070 */
[----:B------:R-:W-:Y:S02]  /*1150*/  UISETP.NE.AND.EX UP0, UPT, UR5, URZ, UPT, UP0 ;  /* 0x0000003f0500728c */ /* 0x000fe4000bf05300 */
[----:B------:R-:W-:Y:S02]  /*1160*/  ULEA.HI UR4, UR38, UR38, URZ, 0x1 ;  /* 0x0000002626047291 */ /* 0x000fe4000f8f083f */
[----:B------:R-:W-:Y:S01]  /*1170*/  USEL UR52, UR52, 0x1, UP0 ;  /* 0x0000000134347887 */ /* 0x000fe20008000000 */
[----:B------:R-:W-:Y:S01]  /*1180*/  ULDC UR5, c[0x0][0x2f0] ;  /* 0x0000bc0000057ab9 */ /* 0x000fe20000000800 */
[----:B------:R-:W-:Y:S02]  /*1190*/  ULOP3.LUT UR4, UR4, 0x3e, URZ, 0xc0, !UPT ;  /* 0x0000003e04047892 */ /* 0x000fe4000f8ec03f */
[----:B-1----:R-:W-:Y:S02]  /*11a0*/  ULEA UR39, UR37, UR39, 0x18 ;  /* 0x0000002725277291 */ /* 0x002fe4000f8ec03f */
[----:B------:R-:W-:-:S02]  /*11b0*/  UIMAD UR52, UR52, UR5, URZ ;  /* 0x00000005343472a4 */ /* 0x000fc4000f8e023f */
[----:B------:R-:W-:Y:S02]  /*11c0*/  UIADD3 UR7, UR39, 0x1e200, URZ ;  /* 0x0001e20027077890 */ /* 0x000fe4000fffe03f */
[----:B------:R-:W-:Y:S02]  /*11d0*/  UIADD3 UR4, UR38, -UR4, URZ ;  /* 0x8000000426047290 */ /* 0x000fe4000fffe03f */
[----:B------:R-:W-:Y:S02]  /*11e0*/  ULOP3.LUT UP0, URZ, UR7, 0x9f, URZ, 0xc0, !UPT ;  /* 0x0000009f073f7892 */ /* 0x000fe4000f80c03f */
[----:B------:R-:W-:Y:S02]  /*11f0*/  UIADD3 UR5, UR52, 0x9f, URZ ;  /* 0x0000009f34057890 */ /* 0x000fe4000fffe03f */
[----:B------:R-:W-:Y:S02]  /*1200*/  ULEA UR6, UR4, UR7, 0xc ;  /* 0x0000000704067291 */ /* 0x000fe4000f8e603f */
[----:B------:R-:W-:Y:S01]  /*1210*/  PLOP3.LUT P0, PT, PT, PT, UP0, 0x80, 0x0 ;  /* 0x000000000000781c */ /* 0x000fe20003f0f008 */
[----:B------:R-:W-:-:S02]  /*1220*/  UIMAD.WIDE UR4, UR5, 0x66666667, URZ ;  /* 0x66666667050478a5 */ /* 0x000fc4000f8e023f */
[----:B------:R-:W-:Y:S02]  /*1230*/  USHF.R.U32.HI UR6, URZ, 0x4, UR6 ;  /* 0x000000043f067899 */ /* 0x000fe40008011606 */
[----:B------:R-:W-:Y:S02]  /*1240*/  USHF.R.U32.HI UR49, URZ, 0x1f, UR5 ;  /* 0x0000001f3f317899 */ /* 0x000fe40008011605 */
[----:B------:R-:W-:Y:S02]  /*1250*/  ULOP3.LUT UR48, UR6, 0x3fff, URZ, 0xc0, !UPT ;  /* 0x00003fff06307892 */ /* 0x000fe4000f8ec03f */
[----:B------:R-:W-:Y:S01]  /*1260*/  ULEA.HI.SX32 UR49, UR5, UR49, 0x1a ;  /* 0x0000003105317291 */ /* 0x000fe2000f8fd23f */
[----:B--2---:R-:W-:-:S04]  /*1270*/  FMUL.FTZ R0, R3, R0 ;  /* 0x0000000003007220 */ /* 0x004fc80000410000 */
[----:B------:R-:W-:-:S05]  /*1280*/  FMUL.FTZ R0, R0, UR8 ;  /* 0x0000000800007c20 */ /* 0x000fca0008410000 */
[----:B------:R-:W-:Y:S01]  /*1290*/  R2UR UR40, R0 ;  /* 0x00000000002872ca */ /* 0x000fe200000e0000 */
[----:B----45:R-:W-:-:S14]  /*12a0*/  @!P0 BRA `(.L_x_3637) ;  /* 0x0000000000408947 */ /* 0x030fdc0003800000 */
        /* <DEDUP_REMOVED lines=16> */
.L_x_3637:
[----:B------:R-:W-:Y:S01]  /*13b0*/  ULOP3.LUT UR4, UR46, 0x1, URZ, 0xc0, !UPT ;  /* 0x000000012e047892 */ /* 0x000fe2000f8ec03f */
[----:B------:R-:W-:-:S05]  /*13c0*/  IMAD.U32 R3, RZ, RZ, UR47 ;  /* 0x0000002fff037e24 */ /* 0x000fca000f8e00ff */
[----:B------:R-:W-:Y:S01]  /*13d0*/  IMAD.U32 R0, RZ, RZ, UR4 ;  /* 0x00000004ff007e24 */ /* 0x000fe2000f8e00ff */
[----:B------:R-:W-:-:S04]  /*13e0*/  ISETP.NE.AND P0, PT, R3, 0x3, PT ;  /* 0x000000030300780c */ /* 0x000fc80003f05270 */
[----:B------:R-:W-:-:S04]  /*13f0*/  SHF.L.U32 R0, R0, 0x1f, RZ ;  /* 0x0000001f00007819 */ /* 0x000fc800000006ff */
[----:B------:R-:W0:Y:S02]  /*1400*/  SYNCS.PHASECHK.TRANS64.TRYWAIT P1, [UR39+0x33400], R0 ;  /* 0x03340000ff0075a7 */ /* 0x000e240008020167 */
[----:B0-----:R-:W-:Y:S05]  /*1410*/  @!P1 BRA `(.L_x_3638) ;  /* 0x000000ec00009947 */ /* 0x001fea0003800000 */
.L_x_3737:
[----:B------:R-:W-:Y:S05]  /*1420*/  @!P0 BRA `(.L_x_3639) ;  /* 0x0000000000048947 */ /* 0x000fea0003800000 */
[----:B------:R-:W-:Y:S01]  /*1430*/  BPT.TRAP 0x1 ;  /* 0x000000040000795c */ /* 0x000fe20000300000 */
.L_x_3639:
[----:B0-----:R-:W-:Y:S02]  /*1440*/  IMAD.U32 R3, RZ, RZ, UR44 ;  /* 0x0000002cff037e24 */ /* 0x001fe4000f8e00ff */
[----:B------:R-:W-:-:S03]  /*1450*/  IMAD.U32 R0, RZ, RZ, UR45 ;  /* 0x0000002dff007e24 */ /* 0x000fc6000f8e00ff */
[----:B------:R-:W-:Y:S02]  /*1460*/  LEA R3, R3, UR39, 0x3 ;  /* 0x0000002703037c11 */ /* 0x000fe4000f8e18ff */
[----:B------:R-:W-:-:S04]  /*1470*/  SHF.L.U32 R0, R0, 0x1f, RZ ;  /* 0x0000001f00007819 */ /* 0x000fc800000006ff */
[----:B------:R0:W1:Y:S01]  /*1480*/  SYNCS.PHASECHK.TRANS64.TRYWAIT P1, [R3+URZ+0x33430], R0 ;  /* 0x03343000030075a7 */ /* 0x000062000802017f */
[----:B------:R-:W-:Y:S05]  /*1490*/  @!P0 BRA `(.L_x_3640) ;  /* 0x0000000000048947 */ /* 0x000fea0003800000 */
[----:B------:R-:W-:Y:S01]  /*14a0*/  BPT.TRAP 0x1 ;  /* 0x000000040000795c */ /* 0x000fe20000300000 */
.L_x_3640:
[----:B------:R-:W-:Y:S01]  /*14b0*/  IMAD.MOV.U32 R119, RZ, RZ, RZ ;  /* 0x000000ffff777224 */ /* 0x000fe200078e00ff */
[----:B-1----:R-:W-:Y:S06]  /*14c0*/  @P1 BRA `(.L_x_3641) ;  /* 0x0000000000081947 */ /* 0x002fec0003800000 */
[----:B------:R-:W1:Y:S02]  /*14d0*/  SYNCS.PHASECHK.TRANS64.TRYWAIT P1, [R3+URZ+0x33430], R0 ;  /* 0x03343000030075a7 */ /* 0x000e64000802017f */
[----:B-1----:R-:W-:Y:S05]  /*14e0*/  @!P1 BRA `(.L_x_3642) ;  /* 0x000000e800e49947 */ /* 0x002fea0003800000 */
.L_x_3641:
[----:B------:R-:W-:Y:S05]  /*14f0*/  WARPSYNC.ALL ;  /* 0x0000000000007948 */ /* 0x000fea0003800000 */
[----:B------:R-:W-:Y:S01]  /*1500*/  UIADD3 UR4, UR39, 0x24200, URZ ;  /* 0x0002420027047890 */ /* 0x000fe2000fffe03f */
[----:B------:R-:W-:Y:S01]  /*1510*/  WARPGROUP.ARRIVE ;  /* 0x00000000000079c5 */ /* 0x000fe20000000000 */
[----:B------:R-:W-:Y:S02]  /*1520*/  ULOP3.LUT UR28, UR48, 0x10000, URZ, 0xfc, !UPT ;  /* 0x00010000301c7892 */ /* 0x000fe4000f8efc3f */
[----:B------:R-:W-:Y:S01]  /*1530*/  USHF.R.U32.HI UR4, URZ, 0x4, UR4 ;  /* 0x000000043f047899 */ /* 0x000fe20008011604 */
[----:B------:R-:W-:Y:S01]  /*1540*/  UMOV UR25, 0x80000020 ;  /* 0x8000002000197882 */ /* 0x000fe20000000000 */
[----:B------:R-:W-:-:S02]  /*1550*/  UMOV UR27, 0x80000020 ;  /* 0x80000020001b7882 */ /* 0x000fc40000000000 */
[----:B------:R-:W-:Y:S01]  /*1560*/  ULOP3.LUT UR4, UR4, 0x3fff, URZ, 0xc0, !UPT ;  /* 0x00003fff04047892 */ /* 0x000fe2000f8ec03f */
[----:B------:R-:W-:Y:S01]  /*1570*/  UMOV UR24, UR28 ;  /* 0x0000001c00187c82 */ /* 0x000fe20008000000 */
[----:B------:R-:W-:Y:S02]  /*1580*/  UMOV UR5, UR25 ;  /* 0x0000001900057c82 */ /* 0x000fe40008000000 */
[----:B------:R-:W-:Y:S01]  /*1590*/  ULOP3.LUT UR48, UR4, 0x10000, URZ, 0xfc, !UPT ;  /* 0x0001000004307892 */ /* 0x000fe2000f8efc3f */
[----:B------:R-:W-:Y:S02]  /*15a0*/  UMOV UR7, 0x80000020 ;  /* 0x8000002000077882 */ /* 0x000fe40000000000 */
[----:B------:R-:W-:Y:S01]  /*15b0*/  UMOV UR4, UR24 ;  /* 0x0000001800047c82 */ /* 0x000fe20008000000 */
[----:B------:R-:W-:Y:S01]  /*15c0*/  UIMAD UR30, UR44, 0x780, UR48 ;  /* 0x000007802c1e78a4 */ /* 0x000fe2000f8e0230 */
[----:B------:R-:W-:Y:S01]  /*15d0*/  UMOV UR11, 0x80000020 ;  /* 0x80000020000b7882 */ /* 0x000fe20000000000 */
[----:B------:R-:W-:-:S02]  /*15e0*/  UMOV UR15, 0x80000020 ;  /* 0x80000020000f7882 */ /* 0x000fc40000000000 */
[----:B------:R-:W-:Y:S02]  /*15f0*/  UIADD3 UR6, UR30, 0x80, URZ ;  /* 0x000000801e067890 */ /* 0x000fe4000fffe03f */
[----:B------:R-:W-:Y:S02]  /*1600*/  UIADD3 UR8, UR30, 0x100, URZ ;  /* 0x000001001e087890 */ /* 0x000fe4000fffe03f */
[----:B------:R-:W-:Y:S01]  /*1610*/  UMOV UR26, UR30 ;  /* 0x0000001e001a7c82 */ /* 0x000fe20008000000 */
[----:B------:R-:W-:Y:S01]  /*1620*/  UIADD3 UR9, UR30, 0x180, URZ ;  /* 0x000001801e097890 */ /* 0x000fe2000fffe03f */
[----:B------:R-:W-:Y:S01]  /*1630*/  QGMMA.64x32x32.F32.E4M3.E4M3 R88, gdesc[UR24], RZ, !UPT, gsb0 ;  /* 0x00600000185879f3 */ /* 0x000fe2000c0008ff */
[----:B------:R-:W-:Y:S01]  /*1640*/  UMOV UR26, UR6 ;  /* 0x00000006001a7c82 */ /* 0x000fe20008000000 */
[----:B------:R-:W-:Y:S01]  /*1650*/  UMOV UR27, 0x80000020 ;  /* 0x80000020001b7882 */ /* 0x000fe20000000000 */
[----:B------:R-:W-:Y:S01]  /*1660*/  UMOV UR6, UR8 ;  /* 0x0000000800067c82 */ /* 0x000fe20008000000 */
[----:B------:R-:W-:-:S02]  /*1670*/  UIADD3 UR10, UR30, 0x200, URZ ;  /* 0x000002001e0a7890 */ /* 0x000fc4000fffe03f */
[----:B------:R-:W-:Y:S02]  /*1680*/  UIADD3 UR12, UR30, 0x102, URZ ;  /* 0x000001021e0c7890 */ /* 0x000fe4000fffe03f */
[----:B------:R-:W-:Y:S02]  /*1690*/  UIADD3 UR13, UR30, 0x182, URZ ;  /* 0x000001821e0d7890 */ /* 0x000fe4000fffe03f */
[----:B------:R-:W-:Y:S02]  /*16a0*/  UIADD3 UR14, UR30, 0x202, URZ ;  /* 0x000002021e0e7890 */ /* 0x000fe4000fffe03f */
[----:B------:R-:W-:Y:S01]  /*16b0*/  UIADD3 UR18, UR30, 0x382, URZ ;  /* 0x000003821e127890 */ /* 0x000fe2000fffe03f */
[----:B------:R-:W-:Y:S01]  /*16c0*/  UMOV UR19, 0x80000020 ;  /* 0x8000002000137882 */ /* 0x000fe20000000000 */
[----:B------:R-:W-:Y:S01]  /*16d0*/  UIADD3 UR22, UR30, 0x600, URZ ;  /* 0x000006001e167890 */ /* 0x000fe2000fffe03f */
[----:B------:R-:W-:Y:S01]  /*16e0*/  UMOV UR23, 0x80000020 ;  /* 0x8000002000177882 */ /* 0x000fe20000000000 */
[----:B------:R-:W-:Y:S01]  /*16f0*/  UMOV UR31, 0x80000020 ;  /* 0x80000020001f7882 */ /* 0x000fe20000000000 */
[----:B------:R-:W-:-:S02]  /*1700*/  WARPGROUP.DEPBAR.LE gsb0, 0x0 ;  /* 0x00008000000079c5 */ /* 0x000fc40000010000 */
[----:B------:R-:W-:-:S06]  /*1710*/  WARPGROUP.ARRIVE ;  /* 0x00000000000079c5 */ /* 0x000fcc0000000000 */
[----:B------:R-:W-:Y:S01]  /*1720*/  QGMMA.64x32x32.F32.E4M3.E4M3 R72, gdesc[UR24], RZ, !UPT, gsb0 ;  /* 0x00600000184879f3 */ /* 0x000fe2000c0008ff */
[----:B------:R-:W-:Y:S01]  /*1730*/  UMOV UR26, UR9 ;  /* 0x00000009001a7c82 */ /* 0x000fe20008000000 */
[----:B------:R-:W-:Y:S01]  /*1740*/  UMOV UR27, 0x80000020 ;  /* 0x80000020001b7882 */ /* 0x000fe20000000000 */
[----:B------:R-:W-:Y:S02]  /*1750*/  WARPGROUP.DEPBAR.LE gsb0, 0x0 ;  /* 0x00008000000079c5 */ /* 0x000fe40000010000 */
[----:B------:R-:W-:-:S06]  /*1760*/  WARPGROUP.ARRIVE ;  /* 0x00000000000079c5 */ /* 0x000fcc0000000000 */
[----:B------:R-:W-:Y:S01]  /*1770*/  QGMMA.64x32x32.F32.E4M3.E4M3 R56, gdesc[UR4], RZ, !UPT, gsb0 ;  /* 0x00600000043879f3 */ /* 0x000fe2000c0008ff */
[----:B------:R-:W-:Y:S02]  /*1780*/  UIADD3 UR4, UR28, 0x2, URZ ;  /* 0x000000021c047890 */ /* 0x000fe4000fffe03f */
[----:B------:R-:W-:Y:S01]  /*1790*/  UIADD3 UR6, UR30, 0x2, URZ ;  /* 0x000000021e067890 */ /* 0x000fe2000fffe03f */
[----:B------:R-:W-:Y:S01]  /*17a0*/  UMOV UR5, 0x80000020 ;  /* 0x8000002000057882 */ /* 0x000fe20000000000 */
[----:B------:R-:W-:Y:S01]  /*17b0*/  UMOV UR7, 0x80000020 ;  /* 0x8000002000077882 */ /* 0x000fe20000000000 */
[----:B------:R-:W-:Y:S02]  /*17c0*/  UMOV UR9, UR5 ;  /* 0x0000000500097c82 */ /* 0x000fe40008000000 */
[----:B------:R-:W-:Y:S01]  /*17d0*/  UMOV UR8, UR4 ;  /* 0x0000000400087c82 */ /* 0x000fe20008000000 */
[----:B------:R-:W-:Y:S02]  /*17e0*/  WARPGROUP.DEPBAR.LE gsb0, 0x0 ;  /* 0x00008000000079c5 */ /* 0x000fe40000010000 */
[----:B------:R-:W-:-:S06]  /*17f0*/  WARPGROUP.ARRIVE ;  /* 0x00000000000079c5 */ /* 0x000fcc0000000000 */
[----:B------:R-:W-:Y:S01]  /*1800*/  QGMMA.64x32x32.F32.E4M3.E4M3 R40, gdesc[UR24], RZ, !UPT, gsb0 ;  /* 0x00600000182879f3 */ /* 0x000fe2000c0008ff */
[----:B------:R-:W-:Y:S01]  /*1810*/  UMOV UR26, UR10 ;  /* 0x0000000a001a7c82 */ /* 0x000fe20008000000 */
[----:B------:R-:W-:Y:S01]  /*1820*/  UMOV UR27, 0x80000020 ;  /* 0x80000020001b7882 */ /* 0x000fe20000000000 */
[----:B------:R-:W-:Y:S01]  /*1830*/  UIADD3 UR10, UR30, 0x82, URZ ;  /* 0x000000821e0a7890 */ /* 0x000fe2000fffe03f */
[----:B------:R-:W-:Y:S02]  /*1840*/  WARPGROUP.DEPBAR.LE gsb0, 0x0 ;  /* 0x00008000000079c5 */ /* 0x000fe40000010000 */
[----:B------:R-:W-:-:S06]  /*1850*/  WARPGROUP.ARRIVE ;  /* 0x00000000000079c5 */ /* 0x000fcc0000000000 */
[----:B------:R-:W-:Y:S03]  /*1860*/  QGMMA.64x32x32.F32.E4M3.E4M3 R24, gdesc[UR24], RZ, !UPT, gsb0 ;  /* 0x00600000181879f3 */ /* 0x000fe6000c0008ff */
[----:B------:R-:W-:Y:S02]  /*1870*/  WARPGROUP.DEPBAR.LE gsb0, 0x0 ;  /* 0x00008000000079c5 */ /* 0x000fe40000010000 */
[----:B------:R-:W-:-:S06]  /*1880*/  WARPGROUP.ARRIVE ;  /* 0x00000000000079c5 */ /* 0x000fcc0000000000 */
[----:B------:R-:W-:Y:S01]  /*1890*/  QGMMA.64x32x32.F32.E4M3.E4M3 R88, gdesc[UR4], R88, gsb0 ;  /* 0x00600000045879f3 */ /* 0x000fe20008000858 */
[----:B------:R-:W-:Y:S01]  /*18a0*/  UMOV UR6, UR10 ;  /* 0x0000000a00067c82 */ /* 0x000fe20008000000 */
[----:B------:R-:W-:Y:S01]  /*18b0*/  UMOV UR7, 0x80000020 ;  /* 0x8000002000077882 */ /* 0x000fe20000000000 */
[----:B------:R-:W-:Y:S01]  /*18c0*/  UMOV UR10, UR12 ;  /* 0x0000000c000a7c82 */ /* 0x000fe20008000000 */
[----:B------:R-:W-:Y:S02]  /*18d0*/  WARPGROUP.DEPBAR.LE gsb0, 0x0 ;  /* 0x00008000000079c5 */ /* 0x000fe40000010000 */
[----:B------:R-:W-:-:S06]  /*18e0*/  WARPGROUP.ARRIVE ;  /* 0x00000000000079c5 */ /* 0x000fcc0000000000 */
[----:B------:R-:W-:Y:S01]  /*18f0*/  QGMMA.64x32x32.F32.E4M3.E4M3 R72, gdesc[UR4], R72, gsb0 ;  /* 0x00600000044879f3 */ /* 0x000fe20008000848 */
[----:B------:R-:W-:Y:S01]  /*1900*/  UMOV UR6, UR13 ;  /* 0x0000000d00067c82 */ /* 0x000fe20008000000 */
[----:B------:R-:W-:Y:S01]  /*1910*/  UMOV UR7, 0x80000020 ;  /* 0x8000002000077882 */ /* 0x000fe20000000000 */
[----:B------:R-:W-:Y:S02]  /*1920*/  WARPGROUP.DEPBAR.LE gsb0, 0x0 ;  /* 0x00008000000079c5 */ /* 0x000fe40000010000 */
[----:B------:R-:W-:-:S06]  /*1930*/  WARPGROUP.ARRIVE ;  /* 0x00000000000079c5 */ /* 0x000fcc0000000000 */
[----:B------:R-:W-:Y:S01]  /*1940*/  QGMMA.64x32x32.F32.E4M3.E4M3 R56, gdesc[UR8], R56, gsb0 ;  /* 0x00600000083879f3 */ /* 0x000fe20008000838 */
        /* <DEDUP_REMOVED lines=8> */
[----:B------:R-:W-:Y:S01]  /*19d0*/  QGMMA.64x32x32.F32.E4M3.E4M3 R40, gdesc[UR4], R40, gsb0 ;  /* 0x00600000042879f3 */ /* 0x000fe20008000828 */
[----:B------:R-:W-:Y:S01]  /*19e0*/  UMOV UR6, UR14 ;  /* 0x0000000e00067c82 */ /* 0x000fe20008000000 */
[----:B------:R-:W-:Y:S01]  /*19f0*/  UMOV UR7, 0x80000020 ;  /* 0x8000002000077882 */ /* 0x000fe20000000000 */
[----:B------:R-:W-:Y:S01]  /*1a00*/  UIADD3 UR14, UR30, 0x380, URZ ;  /* 0x000003801e0e7890 */ /* 0x000fe2000fffe03f */
[----:B------:R-:W-:Y:S02]  /*1a10*/  WARPGROUP.DEPBAR.LE gsb0, 0x0 ;  /* 0x00008000000079c5 */ /* 0x000fe40000010000 */
[----:B------:R-:W-:-:S06]  /*1a20*/  WARPGROUP.ARRIVE ;  /* 0x00000000000079c5 */ /* 0x000fcc0000000000 */
[----:B------:R-:W-:Y:S01]  /*1a30*/  QGMMA.64x32x32.F32.E4M3.E4M3 R24, gdesc[UR4], R24, gsb0 ;  /* 0x00600000041879f3 */ /* 0x000fe20008000818 */
[----:B------:R-:W-:Y:S02]  /*1a40*/  UIADD3 UR6, UR30, 0x300, URZ ;  /* 0x000003001e067890 */ /* 0x000fe4000fffe03f */
[----:B------:R-:W-:Y:S01]  /*1a50*/  UIADD3 UR7, UR30, 0x400, URZ ;  /* 0x000004001e077890 */ /* 0x000fe2000fffe03f */
        /* <DEDUP_REMOVED lines=60> */
[----:B------:R-:W-:Y:S03]  /*1e20*/  QGMMA.64x32x32.F32.E4M3.E4M3 R24, gdesc[UR12], R24, gsb0 ;  /* 0x006000000c1879f3 */ /* 0x000fe60008000818 */
        /* <DEDUP_REMOVED lines=35> */
[----:B------:R-:W-:-:S03]  /*2060*/  UIADD3 UR6, UR30, 0x702, URZ ;  /* 0x000007021e067890 */ /* 0x000fc6000fffe03f */
        /* <DEDUP_REMOVED lines=18> */
[----:B------:R-:W-:Y:S05]  /*2190*/  @!P0 BRA `(.L_x_3643) ;  /* 0x0000000000048947 */ /* 0x000fea0003800000 */
[----:B------:R-:W-:Y:S01]  /*21a0*/  BPT.TRAP 0x1 ;  /* 0x000000040000795c */ /* 0x000fe20000300000 */
.L_x_3643:
[----:B01----:R-:W-:Y:S01]  /*21b0*/  VIADD R0, R224, UR52 ;  /* 0x00000034e0007c36 */ /* 0x003fe20008000000 */
[----:B------:R-:W-:Y:S01]  /*21c0*/  P2R R104, PR, RZ, 0x1 ;  /* 0x00000001ff687803 */ /* 0x000fe20000000000 */
[----:B------:R-:W-:Y:S01]  /*21d0*/  IMAD.U32 R5, RZ, RZ, UR49 ;  /* 0x00000031ff057e24 */ /* 0x000fe2000f8e00ff */
[----:B------:R-:W-:Y:S01]  /*21e0*/  R2UR UR6, R3 ;  /* 0x00000000030672ca */ /* 0x000fe200000e0000 */
[----:B------:R-:W-:Y:S01]  /*21f0*/  UISETP.GE.AND UP0, UPT, UR52, 0xa1, UPT ;  /* 0x000000a13400788c */ /* 0x000fe2000bf06270 */
[--C-:B------:R-:W-:Y:S02]  /*2200*/  IMAD.MOV.U32 R118, RZ, RZ, R119.reuse ;  /* 0x000000ffff767224 */ /* 0x100fe400078e0077 */
[----:B------:R-:W-:Y:S02]  /*2210*/  IMAD R4, R5, -0xa0, R0 ;  /* 0xffffff6005047824 */ /* 0x000fe400078e0200 */
[--C-:B------:R-:W-:Y:S02]  /*2220*/  IMAD.MOV.U32 R117, RZ, RZ, R119.reuse ;  /* 0x000000ffff757224 */ /* 0x100fe400078e0077 */
[--C-:B------:R-:W-:Y:S01]  /*2230*/  IMAD.MOV.U32 R116, RZ, RZ, R119.reuse ;  /* 0x000000ffff747224 */ /* 0x100fe200078e0077 */
[C---:B------:R-:W-:Y:S01]  /*2240*/  ISETP.GT.AND P6, PT, R4.reuse, RZ, PT ;  /* 0x000000ff0400720c */ /* 0x040fe20003fc4270 */
[--C-:B------:R-:W-:Y:S01]  /*2250*/  IMAD.MOV.U32 R115, RZ, RZ, R119.reuse ;  /* 0x000000ffff737224 */ /* 0x100fe200078e0077 */
[C---:B------:R-:W-:Y:S01]  /*2260*/  ISETP.GT.AND P5, PT, R4.reuse, 0x1, PT ;  /* 0x000000010400780c */ /* 0x040fe20003fa4270 */
[--C-:B------:R-:W-:Y:S01]  /*2270*/  IMAD.MOV.U32 R114, RZ, RZ, R119.reuse ;  /* 0x000000ffff727224 */ /* 0x100fe200078e0077 */
[----:B------:R-:W-:Y:S01]  /*2280*/  ISETP.GT.AND P4, PT, R4, 0x8, PT ;  /* 0x000000080400780c */ /* 0x000fe20003f84270 */
[----:B------:R-:W-:Y:S01]  /*2290*/  UIADD3 UR6, UR6, 0x33440, URZ ;  /* 0x0003344006067890 */ /* 0x000fe2000fffe03f */
[----:B------:R-:W-:Y:S01]  /*22a0*/  FSEL R7, R88, -INF , P6 ;  /* 0xff80000058077808 */ /* 0x000fe20003000000 */
[--C-:B------:R-:W-:Y:S01]  /*22b0*/  IMAD.MOV.U32 R112, RZ, RZ, R119.reuse ;  /* 0x000000ffff707224 */ /* 0x100fe200078e0077 */
[----:B------:R-:W-:Y:S01]  /*22c0*/  FSEL R9, R89, -INF , P5 ;  /* 0xff80000059097808 */ /* 0x000fe20002800000 */
[----:B------:R-:W-:Y:S01]  /*22d0*/  UPRMT UR6, UR37, 0x654, UR6 ;  /* 0x0000065425067896 */ /* 0x000fe20008000006 */
[----:B------:R-:W-:Y:S01]  /*22e0*/  ISETP.GT.AND P3, PT, R4, 0x9, PT ;  /* 0x000000090400780c */ /* 0x000fe20003f64270 */
[--C-:B------:R-:W-:Y:S01]  /*22f0*/  IMAD.MOV.U32 R110, RZ, RZ, R119.reuse ;  /* 0x000000ffff6e7224 */ /* 0x100fe200078e0077 */
[----:B------:R-:W-:Y:S01]  /*2300*/  FSEL R11, R92, -INF , P4 ;  /* 0xff8000005c0b7808 */ /* 0x000fe20002000000 */
[--C-:B------:R-:W-:Y:S01]  /*2310*/  IMAD.MOV.U32 R108, RZ, RZ, R119.reuse ;  /* 0x000000ffff6c7224 */ /* 0x100fe200078e0077 */
[----:B------:R-:W-:Y:S01]  /*2320*/  FMNMX.FTZ R0, R7, R9, !PT ;  /* 0x0000000907007209 */ /* 0x000fe20007810000 */
[--C-:B------:R-:W-:Y:S01]  /*2330*/  IMAD.MOV.U32 R106, RZ, RZ, R119.reuse ;  /* 0x000000ffff6a7224 */ /* 0x100fe200078e0077 */
[----:B------:R-:W-:Y:S01]  /*2340*/  ISETP.GT.AND P1, PT, R4, 0x10, PT ;  /* 0x000000100400780c */ /* 0x000fe20003f24270 */
[----:B------:R-:W-:Y:S01]  /*2350*/  IMAD.MOV.U32 R92, RZ, RZ, R119 ;  /* 0x000000ffff5c7224 */ /* 0x000fe200078e0077 */
[----:B------:R-:W-:Y:S01]  /*2360*/  FSEL R93, R93, -INF , P3 ;  /* 0xff8000005d5d7808 */ /* 0x000fe20001800000 */
[----:B------:R-:W-:Y:S01]  /*2370*/  SYNCS.ARRIVE.TRANS64.RED.A1T0 RZ, [UR6], RZ ;  /* 0x000000ffffff79a7 */ /* 0x000fe20008100406 */
[----:B------:R-:W-:-:S02]  /*2380*/  FMNMX.FTZ R0, R11, R0, !PT ;  /* 0x000000000b007209 */ /* 0x000fc40007810000 */
[----:B------:R-:W-:Y:S02]  /*2390*/  ISETP.GT.AND P2, PT, R4, 0x11, PT ;  /* 0x000000110400780c */ /* 0x000fe40003f44270 */
[----:B------:R-:W-:Y:S01]  /*23a0*/  FSEL R13, R96, -INF , P1 ;  /* 0xff800000600d7808 */ /* 0x000fe20000800000 */
[----:B------:R-:W-:Y:S01]  /*23b0*/  IMAD.MOV.U32 R96, RZ, RZ, R119 ;  /* 0x000000ffff607224 */ /* 0x000fe200078e0077 */
[----:B------:R-:W-:Y:S02]  /*23c0*/  FMNMX.FTZ R0, R93, R0, !PT ;  /* 0x000000005d007209 */ /* 0x000fe40007810000 */
[----:B------:R-:W-:Y:S02]  /*23d0*/  FSEL R90, R90, -INF , P6 ;  /* 0xff8000005a5a7808 */ /* 0x000fe40003000000 */
[----:B------:R-:W-:Y:S02]  /*23e0*/  ISETP.GT.AND P6, PT, R4, 0x18, PT ;  /* 0x000000180400780c */ /* 0x000fe40003fc4270 */
[----:B------:R-:W-:-:S02]  /*23f0*/  FSEL R97, R97, -INF , P2 ;  /* 0xff80000061617808 */ /* 0x000fc40001000000 */
[----:B------:R-:W-:Y:S02]  /*2400*/  FMNMX.FTZ R0, R13, R0, !PT ;  /* 0x000000000d007209 */ /* 0x000fe40007810000 */
[----:B------:R-:W-:Y:S02]  /*2410*/  FSEL R91, R91, -INF , P5 ;  /* 0xff8000005b5b7808 */ /* 0x000fe40002800000 */
[----:B------:R-:W-:Y:S02]  /*2420*/  ISETP.GT.AND P5, PT, R4, 0x19, PT ;  /* 0x000000190400780c */ /* 0x000fe40003fa4270 */
[----:B------:R-:W-:Y:S01]  /*2430*/  FSEL R15, R100, -INF , P6 ;  /* 0xff800000640f7808 */ /* 0x000fe20003000000 */
[----:B------:R-:W-:Y:S01]  /*2440*/  IMAD.MOV.U32 R100, RZ, RZ, R119 ;  /* 0x000000ffff647224 */ /* 0x000fe200078e0077 */
[----:B------:R-:W-:Y:S02]  /*2450*/  FMNMX.FTZ R0, R97, R0, !PT ;  /* 0x0000000061007209 */ /* 0x000fe40007810000 */
[----:B------:R-:W-:-:S02]  /*2460*/  FSEL R94, R94, -INF , P4 ;  /* 0xff8000005e5e7808 */ /* 0x000fc40002000000 */
[C---:B------:R-:W-:Y:S02]  /*2470*/  ISETP.GT.AND P4, PT, R4.reuse, 0x20, PT ;  /* 0x000000200400780c */ /* 0x040fe40003f84270 */
        /* <DEDUP_REMOVED lines=48> */
[----:B------:R-:W-:Y:S01]  /*2780*/  FSEL R5, R61, -INF , P5 ;  /* 0xff8000003d057808 */ /* 0x000fe20002800000 */
[----:B------:R-:W-:Y:S01]  /*2790*/  IMAD.U32 R61, RZ, RZ, UR40 ;  /* 0x00000028ff3d7e24 */ /* 0x000fe2000f8e00ff */
        /* <DEDUP_REMOVED lines=41> */
[----:B------:R-:W-:Y:S02]  /*2a30*/  ISETP.GT.AND P0, PT, R4, 0x79, PT ;  /* 0x000000790400780c */ /* 0x000fe40003f04270 */
[----:B------:R-:W-:Y:S02]  /*2a40*/  FSEL R52, R52, -INF , P6 ;  /* 0xff80000034347808 */ /* 0x000fe40003000000 */
[----:B------:R-:W-:Y:S02]  /*2a50*/  FMNMX.FTZ R57, R49, R0, !PT ;  /* 0x0000000031397209 */ /* 0x000fe40007810000 */
[----:B------:R-:W-:Y:S02]  /*2a60*/  FSEL R43, R43, -INF , P5 ;  /* 0xff8000002b2b7808 */ /* 0x000fe40002800000 */
[----:B------:R-:W-:-:S02]  /*2a70*/  ISETP.GT.AND P5, PT, R4, 0x80, PT ;  /* 0x000000800400780c */ /* 0x000fc40003fa4270 */
[----:B------:R-:W-:Y:S02]  /*2a80*/  FSEL R53, R53, -INF , P0 ;  /* 0xff80000035357808 */ /* 0x000fe40000000000 */
[----:B------:R-:W-:Y:S02]  /*2a90*/  FMNMX.FTZ R0, R52, R57, !PT ;  /* 0x0000003934007209 */ /* 0x000fe40007810000 */
        /* <DEDUP_REMOVED lines=12> */
[----:B------:R-:W-:Y:S02]  /*2b60*/  FSEL R29, R29, -INF , P2 ;  /* 0xff8000001d1d7808 */ /* 0x000fe40001000000 */
[----:B------:R-:W-:Y:S02]  /*2b70*/  FMNMX.FTZ R0, R28, R57, !PT ;  /* 0x000000391c007209 */ /* 0x000fe40007810000 */
[----:B------:R-:W-:Y:S02]  /*2b80*/  ISETP.GT.AND P3, PT, R4, 0x90, PT ;  /* 0x000000900400780c */ /* 0x000fe40003f64270 */
[----:B------:R-:W-:-:S02]  /*2b90*/  FSEL R46, R46, -INF , P4 ;  /* 0xff8000002e2e7808 */ /* 0x000fc40002000000 */
[----:B------:R-:W-:Y:S02]  /*2ba0*/  FSEL R32, R32, -INF , P3 ;  /* 0xff80000020207808 */ /* 0x000fe40001800000 */
[----:B------:R-:W-:Y:S02]  /*2bb0*/  FMNMX.FTZ R57, R29, R0, !PT ;  /* 0x000000001d397209 */ /* 0x000fe40007810000 */
[----:B------:R-:W-:Y:S02]  /*2bc0*/  ISETP.GT.AND P4, PT, R4, 0x91, PT ;  /* 0x000000910400780c */ /* 0x000fe40003f84270 */
[----:B------:R-:W-:Y:S02]  /*2bd0*/  FMNMX.FTZ R0, R32, R57, !PT ;  /* 0x0000003920007209 */ /* 0x000fe40007810000 */
[----:B------:R-:W-:Y:S02]  /*2be0*/  FSEL R33, R33, -INF , P4 ;  /* 0xff80000021217808 */ /* 0x000fe40002000000 */
[----:B------:R-:W-:-:S02]  /*2bf0*/  ISETP.GT.AND P5, PT, R4, 0x98, PT ;  /* 0x000000980400780c */ /* 0x000fc40003fa4270 */
[----:B------:R-:W-:Y:S02]  /*2c00*/  FMNMX.FTZ R57, R33, R0, !PT ;  /* 0x0000000021397209 */ /* 0x000fe40007810000 */
[----:B------:R-:W-:Y:S02]  /*2c10*/  FSEL R36, R36, -INF , P5 ;  /* 0xff80000024247808 */ /* 0x000fe40002800000 */
[----:B------:R-:W-:Y:S02]  /*2c20*/  ISETP.GT.AND P6, PT, R4, 0x99, PT ;  /* 0x000000990400780c */ /* 0x000fe40003fc4270 */
[----:B------:R-:W-:Y:S02]  /*2c30*/  FMNMX.FTZ R0, R36, R57, !PT ;  /* 0x0000003924007209 */ /* 0x000fe40007810000 */
[----:B------:R-:W-:Y:S02]  /*2c40*/  FSEL R37, R37, -INF , P6 ;  /* 0xff80000025257808 */ /* 0x000fe40003000000 */
[----:B------:R-:W-:-:S02]  /*2c50*/  P2R R8, PR, RZ, 0x8 ;  /* 0x00000008ff087803 */ /* 0x000fc40000000000 */
[----:B------:R-:W-:Y:S02]  /*2c60*/  FMNMX.FTZ R6, R37, R0, !PT ;  /* 0x0000000025067209 */ /* 0x000fe40007810000 */
[----:B------:R-:W-:Y:S02]  /*2c70*/  P2R R14, PR, RZ, 0x2 ;  /* 0x00000002ff0e7803 */ /* 0x000fe40000000000 */
[C---:B------:R-:W-:Y:S01]  /*2c80*/  ISETP.GT.AND P1, PT, R4.reuse, 0x79, PT ;  /* 0x000000790400780c */ /* 0x040fe20003f24270 */
[----:B------:R-:W0:Y:S01]  /*2c90*/  SHFL.BFLY PT, R57, R6, 0x2, 0x1f ;  /* 0x0c401f0006397f89 */ /* 0x000e2200000e0000 */
[----:B------:R-:W-:Y:S02]  /*2ca0*/  P2R R12, PR, RZ, 0x4 ;  /* 0x00000004ff0c7803 */ /* 0x000fe40000000000 */
[----:B------:R-:W-:Y:S02]  /*2cb0*/  ISETP.GT.AND P2, PT, R4, 0x78, PT ;  /* 0x000000780400780c */ /* 0x000fe40003f44270 */
[----:B------:R-:W-:-:S02]  /*2cc0*/  FSEL R55, R55, -INF , P1 ;  /* 0xff80000037377808 */ /* 0x000fc40000800000 */
[----:B------:R-:W-:Y:S02]  /*2cd0*/  ISETP.NE.AND P1, PT, R14, RZ, PT ;  /* 0x000000ff0e00720c */ /* 0x000fe40003f25270 */
[----:B------:R-:W-:Y:S02]  /*2ce0*/  P2R R20, PR, RZ, 0x1 ;  /* 0x00000001ff147803 */ /* 0x000fe40000000000 */
[----:B------:R-:W-:Y:S02]  /*2cf0*/  FSEL R54, R54, -INF , P2 ;  /* 0xff80000036367808 */ /* 0x000fe40001000000 */
[----:B------:R-:W-:Y:S02]  /*2d00*/  ISETP.GT.AND P0, PT, R4, 0x80, PT ;  /* 0x000000800400780c */ /* 0x000fe40003f04270 */
[----:B------:R-:W-:Y:S02]  /*2d10*/  ISETP.NE.AND P2, PT, R12, RZ, PT ;  /* 0x000000ff0c00720c */ /* 0x000fe40003f45270 */
[----:B------:R-:W-:-:S02]  /*2d20*/  FSEL R26, R26, -INF , P0 ;  /* 0xff8000001a1a7808 */ /* 0x000fc40000000000 */
[----:B------:R-:W-:Y:S02]  /*2d30*/  ISETP.NE.AND P0, PT, R20, RZ, PT ;  /* 0x000000ff1400720c */ /* 0x000fe40003f05270 */
[----:B------:R-:W-:Y:S02]  /*2d40*/  FSEL R88, R39, -INF , P6 ;  /* 0xff80000027587808 */ /* 0x000fe40003000000 */
[----:B------:R-:W-:Y:S02]  /*2d50*/  FSEL R27, R27, -INF , P0 ;  /* 0xff8000001b1b7808 */ /* 0x000fe40000000000 */
[----:B0-----:R-:W-:Y:S02]  /*2d60*/  FMNMX.FTZ R57, R6, R57, !PT ;  /* 0x0000003906397209 */ /* 0x001fe40007810000 */
[----:B------:R-:W-:Y:S01]  /*2d70*/  ISETP.NE.AND P0, PT, R104, RZ, PT ;  /* 0x000000ff6800720c */ /* 0x000fe20003f05270 */
[----:B------:R-:W-:Y:S02]  /*2d80*/  IMAD.MOV.U32 R104, RZ, RZ, R119 ;  /* 0x000000ffff687224 */ /* 0x000fe400078e0077 */
[----:B------:R-:W0:Y:S02]  /*2d90*/  SHFL.BFLY PT, R0, R57, 0x1, 0x1f ;  /* 0x0c201f0039007f89 */ /* 0x000e2400000e0000 */
[----:B0-----:R-:W-:-:S04]  /*2da0*/  FMNMX.FTZ R0, R57, R0, !PT ;  /* 0x0000000039007209 */ /* 0x001fc80007810000 */
[C---:B------:R-:W-:Y:S01]  /*2db0*/  FSETP.NEU.FTZ.AND P3, PT, R0.reuse, -INF , PT ;  /* 0xff8000000000780b */ /* 0x040fe20003f7d000 */
[----:B------:R-:W-:-:S05]  /*2dc0*/  FFMA.FTZ R10, R0, R61, -8 ;  /* 0xc1000000000a7423 */ /* 0x000fca000001003d */
[----:B------:R-:W-:Y:S02]  /*2dd0*/  FSEL R10, R10, RZ, P3 ;  /* 0x000000ff0a0a7208 */ /* 0x000fe40001800000 */
[----:B------:R-:W-:-:S03]  /*2de0*/  ISETP.NE.AND P3, PT, R8, RZ, PT ;  /* 0x000000ff0800720c */ /* 0x000fc60003f65270 */
        /* <DEDUP_REMOVED lines=40> */
[----:B------:R-:W-:Y:S01]  /*3070*/  IMAD.MOV.U32 R107, RZ, RZ, R119 ;  /* 0x000000ffff6b7224 */ /* 0x000fe200078e0077 */
[----:B------:R-:W-:Y:S01]  /*3080*/  FMNMX.FTZ R57, R79, R56, !PT ;  /* 0x000000384f397209 */ /* 0x000fe20007810000 */
[----:B------:R-:W-:-:S01]  /*3090*/  FFMA.FTZ R56, R111, UR40, -R10 ;  /* 0x000000286f387c23 */ /* 0x000fc2000801080a */
[----:B------:R-:W-:-:S02]  /*30a0*/  IMAD.MOV.U32 R111, RZ, RZ, R119 ;  /* 0x000000ffff6f7224 */ /* 0x000fc400078e0077 */
[----:B------:R-:W-:Y:S01]  /*30b0*/  FMNMX.FTZ R60, R82, R57, !PT ;  /* 0x00000039523c7209 */ /* 0x000fe20007810000 */
[--C-:B------:R-:W-:Y:S01]  /*30c0*/  IMAD.MOV.U32 R97, RZ, RZ, R119.reuse ;  /* 0x000000ffff617224 */ /* 0x100fe200078e0077 */
[----:B------:R-:W-:Y:S01]  /*30d0*/  MUFU.EX2 R7, R7 ;  /* 0x0000000700077308 */ /* 0x000fe20000000800 */
[----:B------:R-:W-:Y:S01]  /*30e0*/  IMAD.MOV.U32 R93, RZ, RZ, R119 ;  /* 0x000000ffff5d7224 */ /* 0x000fe200078e0077 */
[----:B------:R-:W-:-:S04]  /*30f0*/  FMNMX.FTZ R57, R83, R60, !PT ;  /* 0x0000003c53397209 */ /* 0x000fc80007810000 */
[----:B------:R-:W-:Y:S02]  /*3100*/  FMNMX.FTZ R60, R86, R57, !PT ;  /* 0x00000039563c7209 */ /* 0x000fe40007810000 */
[----:B------:R-:W-:Y:S02]  /*3110*/  MUFU.EX2 R6, R6 ;  /* 0x0000000600067308 */ /* 0x000fe40000000800 */
[----:B------:R-:W-:Y:S01]  /*3120*/  FMNMX.FTZ R61, R87, R60, !PT ;  /* 0x0000003c573d7209 */ /* 0x000fe20007810000 */
[----:B------:R-:W-:-:S03]  /*3130*/  FFMA.FTZ R60, R89, UR40, -R10 ;  /* 0x00000028593c7c23 */ /* 0x000fc6000801080a */
[----:B------:R-:W-:Y:S02]  /*3140*/  FMNMX.FTZ R72, R58, R61, !PT ;  /* 0x0000003d3a487209 */ /* 0x000fe40007810000 */
[----:B------:R-:W0:Y:S02]  /*3150*/  MUFU.EX2 R9, R9 ;  /* 0x0000000900097308 */ /* 0x000e240000000800 */
[----:B------:R-:W-:-:S04]  /*3160*/  FMNMX.FTZ R61, R59, R72, !PT ;  /* 0x000000483b3d7209 */ /* 0x000fc80007810000 */
[----:B------:R-:W-:Y:S02]  /*3170*/  FMNMX.FTZ R72, R62, R61, !PT ;  /* 0x0000003d3e487209 */ /* 0x000fe40007810000 */
[----:B------:R-:W-:Y:S02]  /*3180*/  MUFU.EX2 R8, R8 ;  /* 0x0000000800087308 */ /* 0x000fe40000000800 */
[----:B------:R-:W-:-:S04]  /*3190*/  FMNMX.FTZ R61, R63, R72, !PT ;  /* 0x000000483f3d7209 */ /* 0x000fc80007810000 */
[----:B------:R-:W-:Y:S02]  /*31a0*/  FMNMX.FTZ R72, R66, R61, !PT ;  /* 0x0000003d42487209 */ /* 0x000fe40007810000 */
[----:B------:R1:W-:Y:S01]  /*31b0*/  MUFU.EX2 R61, R84 ;  /* 0x00000054003d7308 */ /* 0x0003e20000000800 */
[----:B0-----:R-:W-:Y:S02]  /*31c0*/  F2FP.SATFINITE.E4M3.F32.PACK_AB_MERGE_C R200, R9, R6, RZ ;  /* 0x0000000609c8723e */ /* 0x001fe400048070ff */
[----:B------:R-:W-:Y:S01]  /*31d0*/  FMNMX.FTZ R85, R67, R72, !PT ;  /* 0x0000004843557209 */ /* 0x000fe20007810000 */
[----:B------:R-:W-:-:S01]  /*31e0*/  FFMA.FTZ R72, R81, UR40, -R10 ;  /* 0x0000002851487c23 */ /* 0x000fc2000801080a */
[----:B------:R-:W-:Y:S02]  /*31f0*/  F2FP.SATFINITE.E4M3.F32.PACK_AB_MERGE_C R200, R7, R4, R200 ;  /* 0x0000000407c8723e */ /* 0x000fe400048070c8 */
[----:B------:R-:W-:Y:S01]  /*3200*/  FMNMX.FTZ R76, R70, R85, !PT ;  /* 0x00000055464c7209 */ /* 0x000fe20007810000 */
[--C-:B------:R-:W-:Y:S01]  /*3210*/  FFMA.FTZ R85, R68, UR40, -R10.reuse ;  /* 0x0000002844557c23 */ /* 0x100fe2000801080a */
[----:B------:R-:W-:Y:S01]  /*3220*/  FSEL R68, R30, -INF , P1 ;  /* 0xff8000001e447808 */ /* 0x000fe20000800000 */
[----:B------:R-:W-:Y:S01]  /*3230*/  MUFU.EX2 R11, R11 ;  /* 0x0000000b000b7308 */ /* 0x000fe20000000800 */
[----:B------:R-:W-:Y:S01]  /*3240*/  FMNMX.FTZ R81, R71, R76, !PT ;  /* 0x0000004c47517209 */ /* 0x000fe20007810000 */
[--C-:B------:R-:W-:Y:S01]  /*3250*/  FFMA.FTZ R76, R77, UR40, -R10.reuse ;  /* 0x000000284d4c7c23 */ /* 0x100fe2000801080a */
[----:B-1----:R-:W-:Y:S01]  /*3260*/  FSEL R84, R35, -INF , P4 ;  /* 0xff80000023547808 */ /* 0x002fe20002000000 */
[--C-:B------:R-:W-:Y:S01]  /*3270*/  FFMA.FTZ R35, R44, UR40, -R10.reuse ;  /* 0x000000282c237c23 */ /* 0x100fe2000801080a */
[----:B------:R-:W-:Y:S01]  /*3280*/  FMNMX.FTZ R80, R42, R81, !PT ;  /* 0x000000512a507209 */ /* 0x000fe20007810000 */
[----:B------:R-:W-:-:S02]  /*3290*/  FFMA.FTZ R81, R5, UR40, -R10 ;  /* 0x0000002805517c23 */ /* 0x000fc4000801080a */
[----:B------:R0:W-:Y:S01]  /*32a0*/  MUFU.EX2 R30, R85 ;  /* 0x00000055001e7308 */ /* 0x0001e20000000800 */
[----:B------:R-:W-:-:S04]  /*32b0*/  FMNMX.FTZ R77, R43, R80, !PT ;  /* 0x000000502b4d7209 */ /* 0x000fc80007810000 */
[----:B------:R-:W-:-:S03]  /*32c0*/  FMNMX.FTZ R80, R46, R77, !PT ;  /* 0x0000004d2e507209 */ /* 0x000fc60007810000 */
[----:B------:R1:W-:Y:S01]  /*32d0*/  MUFU.EX2 R77, R81 ;  /* 0x00000051004d7308 */ /* 0x0003e20000000800 */
[----:B------:R-:W-:Y:S02]  /*32e0*/  FMNMX.FTZ R5, R47, R80, !PT ;  /* 0x000000502f057209 */ /* 0x000fe40007810000 */
[----:B0-----:R-:W-:Y:S01]  /*32f0*/  FSEL R85, R38, -INF , P5 ;  /* 0xff80000026557808 */ /* 0x001fe20002800000 */
[----:B------:R-:W-:-:S01]  /*3300*/  FFMA.FTZ R38, R48, UR40, -R10 ;  /* 0x0000002830267c23 */ /* 0x000fc2000801080a */
[----:B------:R-:W-:-:S03]  /*3310*/  FMNMX.FTZ R80, R50, R5, !PT ;  /* 0x0000000532507209 */ /* 0x000fc60007810000 */
[----:B------:R-:W-:Y:S01]  /*3320*/  MUFU.EX2 R12, R12 ;  /* 0x0000000c000c7308 */ /* 0x000fe20000000800 */
[----:B------:R-:W-:Y:S02]  /*3330*/  FMNMX.FTZ R5, R51, R80, !PT ;  /* 0x0000005033057209 */ /* 0x000fe40007810000 */
[----:B-1----:R-:W-:Y:S02]  /*3340*/  FSEL R81, R34, -INF , P3 ;  /* 0xff80000022517808 */ /* 0x002fe40001800000 */
[----:B------:R-:W-:-:S03]  /*3350*/  FMNMX.FTZ R80, R54, R5, !PT ;  /* 0x0000000536507209 */ /* 0x000fc60007810000 */
[----:B------:R0:W1:Y:S01]  /*3360*/  MUFU.EX2 R13, R101 ;  /* 0x00000065000d7308 */ /* 0x0000620000000800 */
[----:B------:R-:W-:-:S04]  /*3370*/  FMNMX.FTZ R5, R55, R80, !PT ;  /* 0x0000005037057209 */ /* 0x000fc80007810000 */
[----:B------:R-:W-:-:S03]  /*3380*/  FMNMX.FTZ R80, R26, R5, !PT ;  /* 0x000000051a507209 */ /* 0x000fc60007810000 */
[----:B------:R-:W-:Y:S01]  /*3390*/  MUFU.EX2 R14, R14 ;  /* 0x0000000e000e7308 */ /* 0x000fe20000000800 */
[----:B------:R-:W-:Y:S01]  /*33a0*/  FMNMX.FTZ R5, R27, R80, !PT ;  /* 0x000000501b057209 */ /* 0x000fe20007810000 */
[----:B0-----:R-:W-:Y:S01]  /*33b0*/  IMAD.MOV.U32 R101, RZ, RZ, R119 ;  /* 0x000000ffff657224 */ /* 0x001fe200078e0077 */
[----:B------:R-:W-:Y:S01]  /*33c0*/  FSEL R80, R31, -INF , P2 ;  /* 0xff8000001f507808 */ /* 0x000fe20001000000 */
[--C-:B------:R-:W-:Y:S01]  /*33d0*/  FFMA.FTZ R31, R40, UR40, -R10.reuse ;  /* 0x00000028281f7c23 */ /* 0x100fe2000801080a */
[----:B------:R-:W-:Y:S01]  /*33e0*/  FMNMX.FTZ R5, R68, R5, !PT ;  /* 0x0000000544057209 */ /* 0x000fe20007810000 */
[----:B------:R-:W-:Y:S02]  /*33f0*/  FFMA.FTZ R40, R45, UR40, -R10 ;  /* 0x000000282d287c23 */ /* 0x000fe4000801080a */
[----:B------:R0:W-:Y:S01]  /*3400*/  MUFU.EX2 R15, R105 ;  /* 0x00000069000f7308 */ /* 0x0001e20000000800 */
[----:B------:R-:W-:Y:S02]  /*3410*/  FMNMX.FTZ R34, R80, R5, !PT ;  /* 0x0000000550227209 */ /* 0x000fe40007810000 */
[----:B-1----:R-:W-:-:S02]  /*3420*/  F2FP.SATFINITE.E4M3.F32.PACK_AB_MERGE_C R202, R13, R12, RZ ;  /* 0x0000000c0dca723e */ /* 0x002fc400048070ff */
[----:B------:R-:W-:Y:S02]  /*3430*/  FMNMX.FTZ R5, R81, R34, !PT ;  /* 0x0000002251057209 */ /* 0x000fe40007810000 */
[----:B------:R-:W-:Y:S01]  /*3440*/  F2FP.SATFINITE.E4M3.F32.PACK_AB_MERGE_C R202, R11, R8, R202 ;  /* 0x000000080bca723e */ /* 0x000fe200048070ca */
[----:B------:R-:W-:Y:S01]  /*3450*/  MUFU.EX2 R20, R20 ;  /* 0x0000001400147308 */ /* 0x000fe20000000800 */
[----:B------:R-:W-:Y:S01]  /*3460*/  FMNMX.FTZ R34, R84, R5, !PT ;  /* 0x0000000554227209 */ /* 0x000fe20007810000 */
[----:B0-----:R-:W-:-:S03]  /*3470*/  IMAD.MOV.U32 R105, RZ, RZ, R119 ;  /* 0x000000ffff697224 */ /* 0x001fc600078e0077 */
[----:B------:R-:W-:-:S03]  /*3480*/  FMNMX.FTZ R5, R85, R34, !PT ;  /* 0x0000002255057209 */ /* 0x000fc60007810000 */
[----:B------:R0:W-:Y:S01]  /*3490*/  MUFU.EX2 R34, R41 ;  /* 0x0000002900227308 */ /* 0x0001e20000000800 */
[----:B------:R-:W-:-:S05]  /*34a0*/  FMNMX.FTZ R5, R88, R5, !PT ;  /* 0x0000000558057209 */ /* 0x000fca0007810000 */
[----:B------:R-:W1:Y:S02]  /*34b0*/  SHFL.BFLY PT, R44, R5, 0x2, 0x1f ;  /* 0x0c401f00052c7f89 */ /* 0x000e6400000e0000 */
[----:B------:R2:W3:Y:S01]  /*34c0*/  MUFU.EX2 R21, R109 ;  /* 0x0000006d00157308 */ /* 0x0004e20000000800 */
[----:B0-----:R-:W-:-:S07]  /*34d0*/  FFMA.FTZ R41, R52, UR40, -R10 ;  /* 0x0000002834297c23 */ /* 0x001fce000801080a */
[----:B------:R-:W-:Y:S01]  /*34e0*/  MUFU.EX2 R56, R56 ;  /* 0x0000003800387308 */ /* 0x000fe20000000800 */
[----:B--2---:R-:W-:-:S07]  /*34f0*/  IMAD.MOV.U32 R109, RZ, RZ, R119 ;  /* 0x000000ffff6d7224 */ /* 0x004fce00078e0077 */
[----:B------:R0:W-:Y:S01]  /*3500*/  MUFU.EX2 R57, R113 ;  /* 0x0000007100397308 */ /* 0x0001e20000000800 */
[----:B---3--:R-:W-:-:S04]  /*3510*/  F2FP.SATFINITE.E4M3.F32.PACK_AB_MERGE_C R204, R21, R20, RZ ;  /* 0x0000001415cc723e */ /* 0x008fc800048070ff */
[----:B------:R-:W-:Y:S02]  /*3520*/  F2FP.SATFINITE.E4M3.F32.PACK_AB_MERGE_C R204, R15, R14, R204 ;  /* 0x0000000e0fcc723e */ /* 0x000fe400048070cc */
[----:B-1----:R-:W-:Y:S01]  /*3530*/  FMNMX.FTZ R45, R5, R44, !PT ;  /* 0x0000002c052d7209 */ /* 0x002fe20007810000 */
[----:B------:R-:W-:Y:S01]  /*3540*/  MUFU.EX2 R60, R60 ;  /* 0x0000003c003c7308 */ /* 0x000fe20000000800 */
[----:B0-----:R-:W-:-:S03]  /*3550*/  IMAD.MOV.U32 R113, RZ, RZ, R119 ;  /* 0x000000ffff717224 */ /* 0x001fc600078e0077 */
[----:B------:R-:W0:Y:S04]  /*3560*/  SHFL.BFLY PT, R48, R45, 0x1, 0x1f ;  /* 0x0c201f002d307f89 */ /* 0x000e2800000e0000 */
[----:B------:R-:W-:Y:S08]  /*3570*/  MUFU.EX2 R44, R53 ;  /* 0x00000035002c7308 */ /* 0x000ff00000000800 */
[----:B------:R-:W1:Y:S08]  /*3580*/  MUFU.EX2 R73, R73 ;  /* 0x0000004900497308 */ /* 0x000e700000000800 */
[----:B------:R-:W-:Y:S01]  /*3590*/  MUFU.EX2 R72, R72 ;  /* 0x0000004800487308 */ /* 0x000fe20000000800 */
[----:B0-----:R-:W-:Y:S01]  /*35a0*/  FMNMX.FTZ R5, R45, R48, !PT ;  /* 0x000000302d057209 */ /* 0x001fe20007810000 */
[----:B------:R-:W-:-:S03]  /*35b0*/  IMAD.U32 R48, RZ, RZ, UR40 ;  /* 0x00000028ff307e24 */ /* 0x000fc6000f8e00ff */
[C---:B------:R-:W-:Y:S01]  /*35c0*/  FSETP.NEU.FTZ.AND P1, PT, R5.reuse, -INF , PT ;  /* 0xff8000000500780b */ /* 0x040fe20003f3d000 */
[----:B------:R-:W-:-:S02]  /*35d0*/  FFMA.FTZ R45, R5, R48, -8 ;  /* 0xc1000000052d7423 */ /* 0x000fc40000010030 */
[----:B------:R-:W-:Y:S01]  /*35e0*/  MUFU.EX2 R76, R76 ;  /* 0x0000004c004c7308 */ /* 0x000fe20000000800 */
[----:B-1----:R-:W-:Y:S02]  /*35f0*/  F2FP.SATFINITE.E4M3.F32.PACK_AB_MERGE_C R206, R73, R60, RZ ;  /* 0x0000003c49ce723e */ /* 0x002fe400048070ff */
[----:B------:R-:W-:Y:S02]  /*3600*/  FSEL R89, R45, RZ, P1 ;  /* 0x000000ff2d597208 */ /* 0x000fe40000800000 */
[----:B------:R-:W-:-:S03]  /*3610*/  PLOP3.LUT P1, PT, PT, PT, UP0, 0x80, 0x0 ;  /* 0x000000000000781c */ /* 0x000fc60003f2f008 */
        /* <DEDUP_REMOVED lines=14> */
[----:B------:R-:W-:Y:S01]  /*3700*/  FADD.FTZ R67, R4, R7 ;  /* 0x0000000704437221 */ /* 0x000fe20000010000 */
[----:B------:R-:W-:-:S01]  /*3710*/  FFMA.FTZ R74, R82, UR40, -R89 ;  /* 0x00000028524a7c23 */ /* 0x000fc20008010859 */
[----:B------:R-:W0:Y:S01]  /*3720*/  MUFU.EX2 R45, R45 ;  /* 0x0000002d002d7308 */ /* 0x000e220000000800 */
[----:B------:R-:W-:-:S01]  /*3730*/  FFMA.FTZ R103, R103, UR40, -R89 ;  /* 0x0000002867677c23 */ /* 0x000fc20008010859 */
[--C-:B------:R-:W-:Y:S01]  /*3740*/  FFMA.FTZ R82, R62, UR40, -R89.reuse ;  /* 0x000000283e527c23 */ /* 0x100fe20008010859 */
[----:B------:R-:W-:-:S01]  /*3750*/  FFMA.FTZ R62, R66, UR40, -R89 ;  /* 0x00000028423e7c23 */ /* 0x000fc20008010859 */
[----:B------:R-:W-:Y:S01]  /*3760*/  FADD.FTZ R66, R6, R67 ;  /* 0x0000004306427221 */ /* 0x000fe20000010000 */
[----:B------:R-:W-:-:S01]  /*3770*/  FFMA.FTZ R78, R78, UR40, -R89 ;  /* 0x000000284e4e7c23 */ /* 0x000fc20008010859 */
[--C-:B------:R-:W-:Y:S01]  /*3780*/  FFMA.FTZ R79, R79, UR40, -R89.reuse ;  /* 0x000000284f4f7c23 */ /* 0x100fe20008010859 */
[----:B------:R-:W-:-:S01]  /*3790*/  FFMA.FTZ R86, R86, UR40, -R89 ;  /* 0x0000002856567c23 */ /* 0x000fc20008010859 */
[----:B------:R-:W1:Y:S01]  /*37a0*/  MUFU.EX2 R94, R94 ;  /* 0x0000005e005e7308 */ /* 0x000e620000000800 */
[----:B------:R-:W-:-:S01]  /*37b0*/  FADD.FTZ R67, R9, R66 ;  /* 0x0000004209437221 */ /* 0x000fc20000010000 */
[--C-:B------:R-:W-:Y:S01]  /*37c0*/  FFMA.FTZ R87, R87, UR40, -R89.reuse ;  /* 0x0000002857577c23 */ /* 0x100fe20008010859 */
[----:B------:R-:W-:-:S01]  /*37d0*/  FFMA.FTZ R58, R58, UR40, -R89 ;  /* 0x000000283a3a7c23 */ /* 0x000fc20008010859 */
[----:B------:R-:W-:Y:S01]  /*37e0*/  FFMA.FTZ R59, R59, UR40, -R89 ;  /* 0x000000283b3b7c23 */ /* 0x000fe20008010859 */
[----:B------:R-:W-:-:S01]  /*37f0*/  FADD.FTZ R66, R8, R67 ;  /* 0x0000004308427221 */ /* 0x000fc20000010000 */
[--C-:B------:R-:W-:Y:S01]  /*3800*/  FFMA.FTZ R70, R70, UR40, -R89.reuse ;  /* 0x0000002846467c23 */ /* 0x100fe20008010859 */
[----:B------:R-:W-:-:S01]  /*3810*/  FFMA.FTZ R71, R71, UR40, -R89 ;  /* 0x0000002847477c23 */ /* 0x000fc20008010859 */
[----:B------:R-:W2:Y:S01]  /*3820*/  MUFU.EX2 R95, R95 ;  /* 0x0000005f005f7308 */ /* 0x000ea20000000800 */
[----:B0-----:R-:W-:-:S01]  /*3830*/  FADD.FTZ R91, R10, R45 ;  /* 0x0000002d0a5b7221 */ /* 0x001fc20000010000 */
[----:B------:R-:W-:Y:S01]  /*3840*/  FADD.FTZ R67, R11, R66 ;  /* 0x000000420b437221 */ /* 0x000fe20000010000 */
[----:B------:R-:W-:-:S01]  /*3850*/  FFMA.FTZ R42, R42, UR40, -R89 ;  /* 0x000000282a2a7c23 */ /* 0x000fc20008010859 */
[----:B------:R-:W-:Y:S01]  /*3860*/  F2FP.SATFINITE.E4M3.F32.PACK_AB_MERGE_C R208, R77, R76, RZ ;  /* 0x0000004c4dd0723e */ /* 0x000fe200048070ff */
[----:B------:R-:W-:-:S01]  /*3870*/  FFMA.FTZ R43, R43, UR40, -R89 ;  /* 0x000000282b2b7c23 */ /* 0x000fc20008010859 */
[----:B------:R-:W-:Y:S01]  /*3880*/  FADD.FTZ R66, R12, R67 ;  /* 0x000000430c427221 */ /* 0x000fe20000010000 */
[----:B------:R-:W-:-:S01]  /*3890*/  FFMA.FTZ R46, R46, UR40, -R89 ;  /* 0x000000282e2e7c23 */ /* 0x000fc20008010859 */
[----:B------:R-:W0:Y:S01]  /*38a0*/  MUFU.EX2 R48, R48 ;  /* 0x0000003000307308 */ /* 0x000e220000000800 */
        /* <DEDUP_REMOVED lines=16> */
[----:B0-----:R-:W-:-:S01]  /*39b0*/  FADD.FTZ R90, R48, R91 ;  /* 0x0000005b305a7221 */ /* 0x001fc20000010000 */
[----:B------:R-:W-:Y:S01]  /*39c0*/  FFMA.FTZ R88, R88, UR40, -R89 ;  /* 0x0000002858587c23 */ /* 0x000fe20008010859 */
[----:B------:R-:W-:Y:S01]  /*39d0*/  F2FP.SATFINITE.E4M3.F32.PACK_AB_MERGE_C R94, R95, R94, RZ ;  /* 0x0000005e5f5e723e */ /* 0x000fe200048070ff */
[--C-:B------:R-:W-:Y:S01]  /*39e0*/  IMAD.MOV.U32 R99, RZ, RZ, R119.reuse ;  /* 0x000000ffff637224 */ /* 0x100fe200078e0077 */
[----:B------:R-:W-:Y:S01]  /*39f0*/  F2FP.SATFINITE.E4M3.F32.PACK_AB_MERGE_C R206, R57, R56, R206 ;  /* 0x0000003839ce723e */ /* 0x000fe200048070ce */
[----:B------:R-:W-:Y:S01]  /*3a00*/  IMAD.MOV.U32 R98, RZ, RZ, R119 ;  /* 0x000000ffff627224 */ /* 0x000fe200078e0077 */
[----:B------:R-:W-:Y:S01]  /*3a10*/  F2FP.SATFINITE.E4M3.F32.PACK_AB_MERGE_C R208, R72, R61, R208 ;  /* 0x0000003d48d0723e */ /* 0x000fe200048070d0 */
[----:B------:R-:W0:Y:S01]  /*3a20*/  MUFU.EX2 R103, R103 ;  /* 0x0000006700677308 */ /* 0x000e220000000800 */
[----:B-1----:R-:W-:-:S01]  /*3a30*/  FADD.FTZ R3, R49, R90 ;  /* 0x0000005a31037221 */ /* 0x002fc20000010000 */
[----:B------:R-:W-:Y:S01]  /*3a40*/  F2FP.SATFINITE.E4M3.F32.PACK_AB_MERGE_C R201, R45, R10, R94 ;  /* 0x0000000a2dc9723e */ /* 0x000fe2000480705e */
[----:B------:R-:W-:-:S02]  /*3a50*/  IMAD.MOV.U32 R95, RZ, RZ, R119 ;  /* 0x000000ffff5f7224 */ /* 0x000fc400078e0077 */
[--C-:B------:R-:W-:Y:S02]  /*3a60*/  IMAD.MOV.U32 R94, RZ, RZ, R119.reuse ;  /* 0x000000ffff5e7224 */ /* 0x100fe400078e0077 */
[----:B------:R-:W-:Y:S01]  /*3a70*/  IMAD.MOV.U32 R91, RZ, RZ, R119 ;  /* 0x000000ffff5b7224 */ /* 0x000fe200078e0077 */
[----:B------:R-:W1:Y:S01]  /*3a80*/  MUFU.EX2 R52, R52 ;  /* 0x0000003400347308 */ /* 0x000e620000000800 */
[----:B--2---:R-:W-:-:S01]  /*3a90*/  FADD.FTZ R90, R102, R3 ;  /* 0x00000003665a7221 */ /* 0x004fc20000010000 */
[----:B------:R-:W-:Y:S01]  /*3aa0*/  FADD.FTZ R3, R13, R66 ;  /* 0x000000420d037221 */ /* 0x000fe20000010000 */
[--C-:B------:R-:W-:Y:S02]  /*3ab0*/  IMAD.MOV.U32 R89, RZ, RZ, R119.reuse ;  /* 0x000000ffff597224 */ /* 0x100fe400078e0077 */
[----:B------:R-:W-:Y:S02]  /*3ac0*/  IMAD.MOV.U32 R45, RZ, RZ, R119 ;  /* 0x000000ffff2d7224 */ /* 0x000fe400078e0077 */
[----:B------:R-:W-:-:S01]  /*3ad0*/  FADD.FTZ R66, R14, R3 ;  /* 0x000000030e427221 */ /* 0x000fc20000010000 */
[----:B------:R-:W2:Y:S01]  /*3ae0*/  MUFU.EX2 R53, R53 ;  /* 0x0000003500357308 */ /* 0x000ea20000000800 */
[----:B0-----:R-:W-:-:S02]  /*3af0*/  FADD.FTZ R67, R103, R90 ;  /* 0x0000005a67437221 */ /* 0x001fc40000010000 */
[----:B------:R-:W-:Y:S01]  /*3b00*/  FADD.FTZ R3, R15, R66 ;  /* 0x000000420f037221 */ /* 0x000fe20000010000 */
[----:B------:R-:W-:Y:S01]  /*3b10*/  F2FP.SATFINITE.E4M3.F32.PACK_AB_MERGE_C R102, R103, R102, RZ ;  /* 0x000000666766723e */ /* 0x000fe200048070ff */
[----:B------:R-:W-:Y:S02]  /*3b20*/  IMAD.MOV.U32 R103, RZ, RZ, R119 ;  /* 0x000000ffff677224 */ /* 0x000fe400078e0077 */
[----:B------:R-:W-:-:S01]  /*3b30*/  FADD.FTZ R66, R20, R3 ;  /* 0x0000000314427221 */ /* 0x000fc20000010000 */
[----:B------:R-:W-:Y:S01]  /*3b40*/  F2FP.SATFINITE.E4M3.F32.PACK_AB_MERGE_C R203, R49, R48, R102 ;  /* 0x0000003031cb723e */ /* 0x000fe20004807066 */
[----:B------:R-:W0:Y:S01]  /*3b50*/  MUFU.EX2 R78, R78 ;  /* 0x0000004e004e7308 */ /* 0x000e220000000800 */
[----:B-1----:R-:W-:-:S01]  /*3b60*/  FADD.FTZ R90, R52, R67 ;  /* 0x00000043345a7221 */ /* 0x002fc20000010000 */
[----:B------:R-:W-:Y:S01]  /*3b70*/  FADD.FTZ R3, R21, R66 ;  /* 0x0000004215037221 */ /* 0x000fe20000010000 */
[--C-:B------:R-:W-:Y:S02]  /*3b80*/  IMAD.MOV.U32 R102, RZ, RZ, R119.reuse ;  /* 0x000000ffff667224 */ /* 0x100fe400078e0077 */
[----:B------:R-:W-:-:S02]  /*3b90*/  IMAD.MOV.U32 R49, RZ, RZ, R119 ;  /* 0x000000ffff317224 */ /* 0x000fc400078e0077 */
[----:B------:R-:W-:-:S01]  /*3ba0*/  FADD.FTZ R66, R56, R3 ;  /* 0x0000000338427221 */ /* 0x000fc20000010000 */
[----:B------:R-:W-:Y:S01]  /*3bb0*/  IMAD.MOV.U32 R56, RZ, RZ, R119 ;  /* 0x000000ffff387224 */ /* 0x000fe200078e0077 */
[----:B------:R-:W1:Y:S01]  /*3bc0*/  MUFU.EX2 R79, R79 ;  /* 0x0000004f004f7308 */ /* 0x000e620000000800 */
[----:B--2---:R-:W-:-:S01]  /*3bd0*/  FADD.FTZ R67, R53, R90 ;  /* 0x0000005a35437221 */ /* 0x004fc20000010000 */
[----:B------:R-:W-:Y:S01]  /*3be0*/  FADD.FTZ R3, R57, R66 ;  /* 0x0000004239037221 */ /* 0x000fe20000010000 */
[--C-:B------:R-:W-:Y:S02]  /*3bf0*/  IMAD.MOV.U32 R57, RZ, RZ, R119.reuse ;  /* 0x000000ffff397224 */ /* 0x100fe400078e0077 */
[----:B------:R-:W-:Y:S02]  /*3c00*/  IMAD.MOV.U32 R48, RZ, RZ, R119 ;  /* 0x000000ffff307224 */ /* 0x000fe400078e0077 */
[----:B------:R-:W-:-:S01]  /*3c10*/  FADD.FTZ R66, R60, R3 ;  /* 0x000000033c427221 */ /* 0x000fc20000010000 */
[----:B------:R-:W-:Y:S01]  /*3c20*/  IMAD.MOV.U32 R60, RZ, RZ, R119 ;  /* 0x000000ffff3c7224 */ /* 0x000fe200078e0077 */
[----:B------:R-:W2:Y:S01]  /*3c30*/  MUFU.EX2 R74, R74 ;  /* 0x0000004a004a7308 */ /* 0x000ea20000000800 */
[----:B0-----:R-:W-:-:S01]  /*3c40*/  FADD.FTZ R90, R78, R67 ;  /* 0x000000434e5a7221 */ /* 0x001fc20000010000 */
[----:B------:R-:W-:Y:S01]  /*3c50*/  FADD.FTZ R66, R73, R66 ;  /* 0x0000004249427221 */ /* 0x000fe20000010000 */
[----:B------:R-:W-:-:S03]  /*3c60*/  IMAD.MOV.U32 R73, RZ, RZ, R119 ;  /* 0x000000ffff497224 */ /* 0x000fc600078e0077 */
[----:B------:R-:W-:Y:S01]  /*3c70*/  FADD.FTZ R9, R61, R66 ;  /* 0x000000423d097221 */ /* 0x000fe20000010000 */
[----:B------:R-:W-:Y:S01]  /*3c80*/  IMAD.MOV.U32 R66, RZ, RZ, R119 ;  /* 0x000000ffff427224 */ /* 0x000fe200078e0077 */
[----:B------:R-:W0:Y:S01]  /*3c90*/  MUFU.EX2 R75, R75 ;  /* 0x0000004b004b7308 */ /* 0x000e220000000800 */
[----:B-1----:R-:W-:-:S01]  /*3ca0*/  FADD.FTZ R67, R79, R90 ;  /* 0x0000005a4f437221 */ /* 0x002fc20000010000 */
[----:B------:R-:W-:Y:S01]  /*3cb0*/  FADD.FTZ R9, R72, R9 ;  /* 0x0000000948097221 */ /* 0x000fe20000010000 */
[----:B------:R-:W-:Y:S01]  /*3cc0*/  F2FP.SATFINITE.E4M3.F32.PACK_AB_MERGE_C R78, R79, R78, RZ ;  /* 0x0000004e4f4e723e */ /* 0x000fe200048070ff */
[--C-:B------:R-:W-:Y:S02]  /*3cd0*/  IMAD.MOV.U32 R79, RZ, RZ, R119.reuse ;  /* 0x000000ffff4f7224 */ /* 0x100fe400078e0077 */
[----:B------:R-:W-:Y:S01]  /*3ce0*/  IMAD.MOV.U32 R72, RZ, RZ, R119 ;  /* 0x000000ffff487224 */ /* 0x000fe200078e0077 */
[----:B------:R-:W-:Y:S01]  /*3cf0*/  F2FP.SATFINITE.E4M3.F32.PACK_AB_MERGE_C R205, R53, R52, R78 ;  /* 0x0000003435cd723e */ /* 0x000fe2000480704e */
[----:B------:R-:W1:Y:S01]  /*3d00*/  MUFU.EX2 R86, R86 ;  /* 0x0000005600567308 */ /* 0x000e620000000800 */
[----:B--2---:R-:W-:-:S01]  /*3d10*/  FADD.FTZ R90, R74, R67 ;  /* 0x000000434a5a7221 */ /* 0x004fc20000010000 */
[----:B------:R-:W-:-:S02]  /*3d20*/  IMAD.MOV.U32 R78, RZ, RZ, R119 ;  /* 0x000000ffff4e7224 */ /* 0x000fc400078e0077 */
[--C-:B------:R-:W-:Y:S02]  /*3d30*/  IMAD.MOV.U32 R61, RZ, RZ, R119.reuse ;  /* 0x000000ffff3d7224 */ /* 0x100fe400078e0077 */
[----:B------:R-:W-:Y:S02]  /*3d40*/  IMAD.MOV.U32 R53, RZ, RZ, R119 ;  /* 0x000000ffff357224 */ /* 0x000fe400078e0077 */
[----:B------:R-:W2:Y:S01]  /*3d50*/  MUFU.EX2 R87, R87 ;  /* 0x0000005700577308 */ /* 0x000ea20000000800 */
[----:B0-----:R-:W-:-:S01]  /*3d60*/  FADD.FTZ R67, R75, R90 ;  /* 0x0000005a4b437221 */ /* 0x001fc20000010000 */
[----:B------:R-:W-:-:S06]  /*3d70*/  IMAD.MOV.U32 R52, RZ, RZ, R119 ;  /* 0x000000ffff347224 */ /* 0x000fcc00078e0077 */
[----:B------:R-:W0:Y:S01]  /*3d80*/  MUFU.EX2 R58, R58 ;  /* 0x0000003a003a7308 */ /* 0x000e220000000800 */
[----:B-1----:R-:W-:-:S01]  /*3d90*/  FADD.FTZ R90, R86, R67 ;  /* 0x00000043565a7221 */ /* 0x002fc20000010000 */
[----:B------:R-:W-:-:S06]  /*3da0*/  IMAD.MOV.U32 R67, RZ, RZ, R119 ;  /* 0x000000ffff437224 */ /* 0x000fcc00078e0077 */
[----:B------:R-:W1:Y:S01]  /*3db0*/  MUFU.EX2 R59, R59 ;  /* 0x0000003b003b7308 */ /* 0x000e620000000800 */
[----:B--2---:R-:W-:-:S01]  /*3dc0*/  FADD.FTZ R3, R87, R90 ;  /* 0x0000005a57037221 */ /* 0x004fc20000010000 */
[----:B------:R-:W-:Y:S01]  /*3dd0*/  F2FP.SATFINITE.E4M3.F32.PACK_AB_MERGE_C R86, R87, R86, RZ ;  /* 0x000000565756723e */ /* 0x000fe200048070ff */
[--C-:B------:R-:W-:Y:S02]  /*3de0*/  IMAD.MOV.U32 R90, RZ, RZ, R119.reuse ;  /* 0x000000ffff5a7224 */ /* 0x100fe400078e0077 */
[--C-:B------:R-:W-:Y:S01]  /*3df0*/  IMAD.MOV.U32 R87, RZ, RZ, R119.reuse ;  /* 0x000000ffff577224 */ /* 0x100fe200078e0077 */
[----:B------:R-:W-:Y:S01]  /*3e00*/  F2FP.SATFINITE.E4M3.F32.PACK_AB_MERGE_C R207, R75, R74, R86 ;  /* 0x0000004a4bcf723e */ /* 0x000fe20004807056 */
[----:B------:R-:W-:Y:S01]  /*3e10*/  IMAD.MOV.U32 R86, RZ, RZ, R119 ;  /* 0x000000ffff567224 */ /* 0x000fe200078e0077 */
[----:B------:R-:W2:Y:S01]  /*3e20*/  MUFU.EX2 R82, R82 ;  /* 0x0000005200527308 */ /* 0x000ea20000000800 */
[----:B0-----:R-:W-:-:S01]  /*3e30*/  FADD.FTZ R6, R58, R3 ;  /* 0x000000033a067221 */ /* 0x001fc20000010000 */
[----:B------:R-:W-:-:S02]  /*3e40*/  IMAD.MOV.U32 R75, RZ, RZ, R119 ;  /* 0x000000ffff4b7224 */ /* 0x000fc400078e0077 */
[----:B------:R-:W-:-:S04]  /*3e50*/  IMAD.MOV.U32 R74, RZ, RZ, R119 ;  /* 0x000000ffff4a7224 */ /* 0x000fc800078e0077 */
[----:B------:R-:W0:Y:S01]  /*3e60*/  MUFU.EX2 R83, R83 ;  /* 0x0000005300537308 */ /* 0x000e220000000800 */
[----:B-1----:R-:W-:-:S01]  /*3e70*/  FADD.FTZ R3, R59, R6 ;  /* 0x000000063b037221 */ /* 0x002fc20000010000 */
[----:B------:R-:W-:Y:S01]  /*3e80*/  FADD.FTZ R6, R76, R9 ;  /* 0x000000094c067221 */ /* 0x000fe20000010000 */
[----:B------:R-:W-:-:S03]  /*3e90*/  IMAD.MOV.U32 R76, RZ, RZ, R119 ;  /* 0x000000ffff4c7224 */ /* 0x000fc600078e0077 */
[----:B------:R-:W-:Y:S02]  /*3ea0*/  FADD.FTZ R77, R77, R6 ;  /* 0x000000064d4d7221 */ /* 0x000fe40000010000 */
[----:B------:R-:W1:Y:S01]  /*3eb0*/  MUFU.EX2 R62, R62 ;  /* 0x0000003e003e7308 */ /* 0x000e620000000800 */
[----:B--2---:R-:W-:-:S01]  /*3ec0*/  FADD.FTZ R12, R82, R3 ;  /* 0x00000003520c7221 */ /* 0x004fc20000010000 */
[----:B------:R-:W-:Y:S01]  /*3ed0*/  FADD.FTZ R6, R64, R77 ;  /* 0x0000004d40067221 */ /* 0x000fe20000010000 */
[----:B------:R-:W-:-:S05]  /*3ee0*/  IMAD.MOV.U32 R77, RZ, RZ, R119 ;  /* 0x000000ffff4d7224 */ /* 0x000fca00078e0077 */
[----:B------:R-:W2:Y:S01]  /*3ef0*/  MUFU.EX2 R65, R65 ;  /* 0x0000004100417308 */ /* 0x000ea20000000800 */
[----:B0-----:R-:W-:-:S01]  /*3f00*/  FADD.FTZ R3, R83, R12 ;  /* 0x0000000c53037221 */ /* 0x001fc20000010000 */
[----:B------:R-:W-:Y:S01]  /*3f10*/  F2FP.SATFINITE.E4M3.F32.PACK_AB_MERGE_C R82, R83, R82, RZ ;  /* 0x000000525352723e */ /* 0x000fe200048070ff */
[----:B------:R-:W-:-:S03]  /*3f20*/  IMAD.MOV.U32 R83, RZ, RZ, R119 ;  /* 0x000000ffff537224 */ /* 0x000fc600078e0077 */
[----:B------:R-:W-:Y:S01]  /*3f30*/  F2FP.SATFINITE.E4M3.F32.PACK_AB_MERGE_C R209, R59, R58, R82 ;  /* 0x0000003a3bd1723e */ /* 0x000fe20004807052 */
[----:B------:R-:W-:Y:S01]  /*3f40*/  IMAD.MOV.U32 R82, RZ, RZ, R119 ;  /* 0x000000ffff527224 */ /* 0x000fe200078e0077 */
[----:B------:R-:W0:Y:S01]  /*3f50*/  MUFU.EX2 R63, R63 ;  /* 0x0000003f003f7308 */ /* 0x000e220000000800 */
[----:B-1----:R-:W-:-:S01]  /*3f60*/  FADD.FTZ R12, R62, R3 ;  /* 0x000000033e0c7221 */ /* 0x002fc20000010000 */
[--C-:B------:R-:W-:Y:S02]  /*3f70*/  IMAD.MOV.U32 R59, RZ, RZ, R119.reuse ;  /* 0x000000ffff3b7224 */ /* 0x100fe400078e0077 */
[----:B------:R-:W-:-:S04]  /*3f80*/  IMAD.MOV.U32 R58, RZ, RZ, R119 ;  /* 0x000000ffff3a7224 */ /* 0x000fc800078e0077 */
[----:B------:R-:W1:Y:S01]  /*3f90*/  MUFU.EX2 R70, R70 ;  /* 0x0000004600467308 */ /* 0x000e620000000800 */
[----:B--2---:R-:W-:-:S04]  /*3fa0*/  FADD.FTZ R3, R65, R6 ;  /* 0x0000000641037221 */ /* 0x004fc80000010000 */
[----:B------:R-:W-:-:S03]  /*3fb0*/  FADD.FTZ R6, R30, R3 ;  /* 0x000000031e067221 */ /* 0x000fc60000010000 */
[----:B------:R-:W2:Y:S01]  /*3fc0*/  MUFU.EX2 R69, R69 ;  /* 0x0000004500457308 */ /* 0x000ea20000000800 */
[----:B0-----:R-:W-:-:S07]  /*3fd0*/  FADD.FTZ R9, R63, R12 ;  /* 0x0000000c3f097221 */ /* 0x001fce0000010000 */
[----:B------:R-:W0:Y:S01]  /*3fe0*/  MUFU.EX2 R71, R71 ;  /* 0x0000004700477308 */ /* 0x000e220000000800 */
[----:B-1----:R-:W-:-:S07]  /*3ff0*/  FADD.FTZ R4, R70, R9 ;  /* 0x0000000946047221 */ /* 0x002fce0000010000 */
[----:B------:R-:W1:Y:S01]  /*4000*/  MUFU.EX2 R31, R31 ;  /* 0x0000001f001f7308 */ /* 0x000e620000000800 */
[----:B--2---:R-:W-:-:S01]  /*4010*/  FADD.FTZ R6, R69, R6 ;  /* 0x0000000645067221 */ /* 0x004fc20000010000 */
[----:B------:R-:W-:Y:S01]  /*4020*/  F2FP.SATFINITE.E4M3.F32.PACK_AB_MERGE_C R30, R69, R30, RZ ;  /* 0x0000001e451e723e */ /* 0x000fe200048070ff */
[----:B------:R-:W-:-:S03]  /*4030*/  IMAD.MOV.U32 R69, RZ, RZ, R119 ;  /* 0x000000ffff457224 */ /* 0x000fc600078e0077 */
[----:B------:R-:W-:Y:S01]  /*4040*/  F2FP.SATFINITE.E4M3.F32.PACK_AB_MERGE_C R210, R65, R64, R30 ;  /* 0x0000004041d2723e */ /* 0x000fe2000480701e */
[--C-:B------:R-:W-:Y:S01]  /*4050*/  IMAD.MOV.U32 R65, RZ, RZ, R119.reuse ;  /* 0x000000ffff417224 */ /* 0x100fe200078e0077 */
[----:B------:R-:W2:Y:S01]  /*4060*/  MUFU.EX2 R42, R42 ;  /* 0x0000002a002a7308 */ /* 0x000ea20000000800 */
[C---:B0-----:R-:W-:Y:S01]  /*4070*/  F2FP.SATFINITE.E4M3.F32.PACK_AB_MERGE_C R70, R71.reuse, R70, RZ ;  /* 0x000000464746723e */ /* 0x041fe200048070ff */
[----:B------:R-:W-:Y:S01]  /*4080*/  FADD.FTZ R71, R71, R4 ;  /* 0x0000000447477221 */ /* 0x000fe20000010000 */
[--C-:B------:R-:W-:Y:S02]  /*4090*/  IMAD.MOV.U32 R64, RZ, RZ, R119.reuse ;  /* 0x000000ffff407224 */ /* 0x100fe400078e0077 */
[----:B------:R-:W-:Y:S01]  /*40a0*/  F2FP.SATFINITE.E4M3.F32.PACK_AB_MERGE_C R211, R63, R62, R70 ;  /* 0x0000003e3fd3723e */ /* 0x000fe20004807046 */
[----:B------:R-:W-:Y:S02]  /*40b0*/  IMAD.MOV.U32 R70, RZ, RZ, R119 ;  /* 0x000000ffff467224 */ /* 0x000fe400078e0077 */
[----:B------:R-:W0:Y:S01]  /*40c0*/  MUFU.EX2 R43, R43 ;  /* 0x0000002b002b7308 */ /* 0x000e220000000800 */
[----:B-1----:R-:W-:-:S01]  /*40d0*/  FADD.FTZ R3, R31, R6 ;  /* 0x000000061f037221 */ /* 0x002fc20000010000 */
[----:B------:R-:W-:-:S02]  /*40e0*/  IMAD.MOV.U32 R63, RZ, RZ, R119 ;  /* 0x000000ffff3f7224 */ /* 0x000fc400078e0077 */
[----:B------:R-:W-:Y:S02]  /*40f0*/  IMAD.MOV.U32 R62, RZ, RZ, R119 ;  /* 0x000000ffff3e7224 */ /* 0x000fe400078e0077 */
[----:B------:R-:W-:Y:S01]  /*4100*/  FADD.FTZ R6, R34, R3 ;  /* 0x0000000322067221 */ /* 0x000fe20000010000 */
[----:B------:R-:W-:Y:S01]  /*4110*/  IMAD.MOV.U32 R30, RZ, RZ, R119 ;  /* 0x000000ffff1e7224 */ /* 0x000fe200078e0077 */
[----:B------:R-:W1:Y:S01]  /*4120*/  MUFU.EX2 R35, R35 ;  /* 0x0000002300237308 */ /* 0x000e620000000800 */
[----:B--2---:R-:W-:-:S01]  /*4130*/  FADD.FTZ R4, R42, R71 ;  /* 0x000000472a047221 */ /* 0x004fc20000010000 */
[----:B------:R-:W-:-:S06]  /*4140*/  IMAD.MOV.U32 R71, RZ, RZ, R119 ;  /* 0x000000ffff477224 */ /* 0x000fcc00078e0077 */
        /* <DEDUP_REMOVED lines=8> */
[----:B------:R-:W-:Y:S01]  /*41d0*/  F2FP.SATFINITE.E4M3.F32.PACK_AB_MERGE_C R35, R40, R35, RZ ;  /* 0x000000232823723e */ /* 0x000fe200048070ff */
[----:B------:R-:W-:-:S03]  /*41e0*/  IMAD.MOV.U32 R40, RZ, RZ, R119 ;  /* 0x000000ffff287224 */ /* 0x000fc600078e0077 */
[----:B------:R-:W-:Y:S01]  /*41f0*/  F2FP.SATFINITE.E4M3.F32.PACK_AB_MERGE_C R212, R34, R31, R35 ;  /* 0x0000001f22d4723e */ /* 0x000fe20004807023 */
[--C-:B------:R-:W-:Y:S01]  /*4200*/  IMAD.MOV.U32 R35, RZ, RZ, R119.reuse ;  /* 0x000000ffff237224 */ /* 0x100fe200078e0077 */
[----:B------:R-:W0:Y:S01]  /*4210*/  MUFU.EX2 R50, R50 ;  /* 0x0000003200327308 */ /* 0x000e220000000800 */
[C---:B-1----:R-:W-:Y:S01]  /*4220*/  F2FP.SATFINITE.E4M3.F32.PACK_AB_MERGE_C R46, R47.reuse, R46, RZ ;  /* 0x0000002e2f2e723e */ /* 0x042fe200048070ff */
[----:B------:R-:W-:Y:S01]  /*4230*/  FADD.FTZ R47, R47, R4 ;  /* 0x000000042f2f7221 */ /* 0x000fe20000010000 */
[--C-:B------:R-:W-:Y:S02]  /*4240*/  IMAD.MOV.U32 R34, RZ, RZ, R119.reuse ;  /* 0x000000ffff227224 */ /* 0x100fe400078e0077 */
[----:B------:R-:W-:Y:S01]  /*4250*/  F2FP.SATFINITE.E4M3.F32.PACK_AB_MERGE_C R213, R43, R42, R46 ;  /* 0x0000002a2bd5723e */ /* 0x000fe2000480702e */
[----:B------:R-:W-:Y:S02]  /*4260*/  IMAD.MOV.U32 R46, RZ, RZ, R119 ;  /* 0x000000ffff2e7224 */ /* 0x000fe400078e0077 */
        /* <DEDUP_REMOVED lines=9> */
[----:B-1----:R-:W-:-:S07]  /*4300*/  FADD.FTZ R4, R39, R4 ;  /* 0x0000000427047221 */ /* 0x002fce0000010000 */
[----:B------:R-:W1:Y:S01]  /*4310*/  MUFU.EX2 R54, R54 ;  /* 0x0000003600367308 */ /* 0x000e620000000800 */
[----:B--2---:R-:W-:-:S07]  /*4320*/  FADD.FTZ R7, R51, R6 ;  /* 0x0000000633077221 */ /* 0x004fce0000010000 */
[----:B------:R-:W2:Y:S01]  /*4330*/  MUFU.EX2 R55, R55 ;  /* 0x0000003700377308 */ /* 0x000ea20000000800 */
[----:B0-----:R-:W-:Y:S01]  /*4340*/  F2FP.SATFINITE.E4M3.F32.PACK_AB_MERGE_C R8, R44, R41, RZ ;  /* 0x000000292c08723e */ /* 0x001fe200048070ff */
[----:B------:R-:W-:-:S03]  /*4350*/  FADD.FTZ R41, R41, R4 ;  /* 0x0000000429297221 */ /* 0x000fc60000010000 */
[----:B------:R-:W-:Y:S01]  /*4360*/  F2FP.SATFINITE.E4M3.F32.PACK_AB_MERGE_C R214, R39, R38, R8 ;  /* 0x0000002627d6723e */ /* 0x000fe20004807008 */
[----:B------:R-:W-:-:S01]  /*4370*/  FADD.FTZ R41, R44, R41 ;  /* 0x000000292c297221 */ /* 0x000fc20000010000 */
[----:B------:R-:W-:Y:S01]  /*4380*/  IMAD.MOV.U32 R44, RZ, RZ, R119 ;  /* 0x000000ffff2c7224 */ /* 0x000fe200078e0077 */
[----:B------:R-:W-:Y:S01]  /*4390*/  MUFU.EX2 R28, R28 ;  /* 0x0000001c001c7308 */ /* 0x000fe20000000800 */
[----:B-1----:R-:W-:-:S01]  /*43a0*/  FADD.FTZ R4, R54, R7 ;  /* 0x0000000736047221 */ /* 0x002fc20000010000 */
[--C-:B------:R-:W-:Y:S02]  /*43b0*/  IMAD.MOV.U32 R39, RZ, RZ, R119.reuse ;  /* 0x000000ffff277224 */ /* 0x100fe400078e0077 */
[----:B------:R-:W-:-:S04]  /*43c0*/  IMAD.MOV.U32 R38, RZ, RZ, R119 ;  /* 0x000000ffff267224 */ /* 0x000fc800078e0077 */
[----:B------:R-:W0:Y:S01]  /*43d0*/  MUFU.EX2 R29, R29 ;  /* 0x0000001d001d7308 */ /* 0x000e220000000800 */
[C---:B--2---:R-:W-:Y:S01]  /*43e0*/  F2FP.SATFINITE.E4M3.F32.PACK_AB_MERGE_C R54, R55.reuse, R54, RZ ;  /* 0x000000363736723e */ /* 0x044fe200048070ff */
[----:B------:R-:W-:-:S03]  /*43f0*/  FADD.FTZ R55, R55, R4 ;  /* 0x0000000437377221 */ /* 0x000fc60000010000 */
[----:B------:R-:W-:Y:S01]  /*4400*/  F2FP.SATFINITE.E4M3.F32.PACK_AB_MERGE_C R215, R51, R50, R54 ;  /* 0x0000003233d7723e */ /* 0x000fe20004807036 */
[--C-:B------:R-:W-:Y:S02]  /*4410*/  IMAD.MOV.U32 R54, RZ, RZ, R119.reuse ;  /* 0x000000ffff367224 */ /* 0x100fe400078e0077 */
[----:B------:R-:W1:Y:S01]  /*4420*/  MUFU.EX2 R24, R24 ;  /* 0x0000001800187308 */ /* 0x000e620000000800 */
[--C-:B------:R-:W-:Y:S02]  /*4430*/  IMAD.MOV.U32 R51, RZ, RZ, R119.reuse ;  /* 0x000000ffff337224 */ /* 0x100fe400078e0077 */
[----:B------:R-:W-:-:S05]  /*4440*/  IMAD.MOV.U32 R50, RZ, RZ, R119 ;  /* 0x000000ffff327224 */ /* 0x000fca00078e0077 */
[----:B------:R-:W2:Y:S01]  /*4450*/  MUFU.EX2 R26, R26 ;  /* 0x0000001a001a7308 */ /* 0x000ea20000000800 */
[----:B0-----:R-:W-:-:S07]  /*4460*/  F2FP.SATFINITE.E4M3.F32.PACK_AB_MERGE_C R7, R29, R28, RZ ;  /* 0x0000001c1d07723e */ /* 0x001fce00048070ff */
[----:B------:R-:W0:Y:S01]  /*4470*/  MUFU.EX2 R25, R25 ;  /* 0x0000001900197308 */ /* 0x000e220000000800 */
[----:B-1----:R-:W-:-:S01]  /*4480*/  FADD.FTZ R4, R24, R41 ;  /* 0x0000002918047221 */ /* 0x002fc20000010000 */
[----:B------:R-:W-:-:S06]  /*4490*/  IMAD.MOV.U32 R41, RZ, RZ, R119 ;  /* 0x000000ffff297224 */ /* 0x000fcc00078e0077 */
[----:B------:R-:W1:Y:S01]  /*44a0*/  MUFU.EX2 R27, R27 ;  /* 0x0000001b001b7308 */ /* 0x000e620000000800 */
[----:B--2---:R-:W-:-:S01]  /*44b0*/  FADD.FTZ R6, R26, R55 ;  /* 0x000000371a067221 */ /* 0x004fc20000010000 */
[----:B------:R-:W-:-:S06]  /*44c0*/  IMAD.MOV.U32 R55, RZ, RZ, R119 ;  /* 0x000000ffff377224 */ /* 0x000fcc00078e0077 */
[----:B------:R-:W2:Y:S01]  /*44d0*/  MUFU.EX2 R68, R68 ;  /* 0x0000004400447308 */ /* 0x000ea20000000800 */
[C---:B0-----:R-:W-:Y:S01]  /*44e0*/  F2FP.SATFINITE.E4M3.F32.PACK_AB_MERGE_C R216, R25.reuse, R24, R7 ;  /* 0x0000001819d8723e */ /* 0x041fe20004807007 */
[----:B------:R-:W-:Y:S01]  /*44f0*/  FADD.FTZ R25, R25, R4 ;  /* 0x0000000419197221 */ /* 0x000fe20000010000 */
[----:B------:R-:W-:-:S03]  /*4500*/  IMAD.MOV.U32 R24, RZ, RZ, R119 ;  /* 0x000000ffff187224 */ /* 0x000fc600078e0077 */
[----:B------:R-:W-:Y:S01]  /*4510*/  FADD.FTZ R28, R28, R25 ;  /* 0x000000191c1c7221 */ /* 0x000fe20000010000 */
[----:B------:R-:W-:Y:S01]  /*4520*/  IMAD.MOV.U32 R25, RZ, RZ, R119 ;  /* 0x000000ffff197224 */ /* 0x000fe200078e0077 */
[----:B------:R0:W3:Y:S01]  /*4530*/  MUFU.EX2 R3, R80 ;  /* 0x0000005000037308 */ /* 0x0000e20000000800 */
[----:B-1----:R-:W-:-:S01]  /*4540*/  FADD.FTZ R7, R27, R6 ;  /* 0x000000061b077221 */ /* 0x002fc20000010000 */
[----:B------:R-:W-:Y:S01]  /*4550*/  FADD.FTZ R29, R29, R28 ;  /* 0x0000001c1d1d7221 */ /* 0x000fe20000010000 */
[----:B------:R-:W-:-:S05]  /*4560*/  IMAD.MOV.U32 R28, RZ, RZ, R119 ;  /* 0x000000ffff1c7224 */ /* 0x000fca00078e0077 */
[----:B------:R-:W-:Y:S01]  /*4570*/  MUFU.EX2 R36, R36 ;  /* 0x0000002400247308 */ /* 0x000fe20000000800 */
[----:B--2---:R-:W-:-:S01]  /*4580*/  FADD.FTZ R4, R68, R7 ;  /* 0x0000000744047221 */ /* 0x004fc20000010000 */
[----:B0-----:R-:W-:-:S06]  /*4590*/  IMAD.MOV.U32 R80, RZ, RZ, R119 ;  /* 0x000000ffff507224 */ /* 0x001fcc00078e0077 */
[----:B------:R-:W0:Y:S01]  /*45a0*/  MUFU.EX2 R37, R37 ;  /* 0x0000002500257308 */ /* 0x000e220000000800 */
[----:B---3--:R-:W-:-:S01]  /*45b0*/  FADD.FTZ R4, R3, R4 ;  /* 0x0000000403047221 */ /* 0x008fc20000010000 */
[----:B------:R-:W-:-:S04]  /*45c0*/  F2FP.SATFINITE.E4M3.F32.PACK_AB_MERGE_C R68, R3, R68, RZ ;  /* 0x000000440344723e */ /* 0x000fc800048070ff */
[----:B------:R-:W-:Y:S01]  /*45d0*/  F2FP.SATFINITE.E4M3.F32.PACK_AB_MERGE_C R217, R27, R26, R68 ;  /* 0x0000001a1bd9723e */ /* 0x000fe20004807044 */
[--C-:B------:R-:W-:Y:S01]  /*45e0*/  IMAD.MOV.U32 R68, RZ, RZ, R119.reuse ;  /* 0x000000ffff447224 */ /* 0x100fe200078e0077 */
        /* <DEDUP_REMOVED lines=9> */
[----:B--2---:R-:W-:-:S07]  /*4680*/  FADD.FTZ R3, R81, R4 ;  /* 0x0000000451037221 */ /* 0x004fce0000010000 */
[----:B------:R-:W2:Y:S01]  /*4690*/  MUFU.EX2 R85, R85 ;  /* 0x0000005500557308 */ /* 0x000ea20000000800 */
[C---:B0-----:R-:W-:Y:S01]  /*46a0*/  F2FP.SATFINITE.E4M3.F32.PACK_AB_MERGE_C R218, R33.reuse, R32, R7 ;  /* 0x0000002021da723e */ /* 0x041fe20004807007 */
[----:B------:R-:W-:Y:S01]  /*46b0*/  FADD.FTZ R33, R33, R6 ;  /* 0x0000000621217221 */ /* 0x000fe20000010000 */
[----:B------:R-:W-:-:S03]  /*46c0*/  IMAD.MOV.U32 R32, RZ, RZ, R119 ;  /* 0x000000ffff207224 */ /* 0x000fc600078e0077 */
[----:B------:R-:W-:Y:S01]  /*46d0*/  FADD.FTZ R36, R36, R33 ;  /* 0x0000002124247221 */ /* 0x000fe20000010000 */
[----:B------:R-:W-:Y:S01]  /*46e0*/  IMAD.MOV.U32 R33, RZ, RZ, R119 ;  /* 0x000000ffff217224 */ /* 0x000fe200078e0077 */
[----:B------:R-:W0:Y:S01]  /*46f0*/  MUFU.EX2 R88, R88 ;  /* 0x0000005800587308 */ /* 0x000e220000000800 */
[----:B-1----:R-:W-:-:S04]  /*4700*/  FADD.FTZ R4, R84, R3 ;  /* 0x0000000354047221 */ /* 0x002fc80000010000 */
[----:B--2---:R-:W-:Y:S01]  /*4710*/  FADD.FTZ R3, R85, R4 ;  /* 0x0000000455037221 */ /* 0x004fe20000010000 */
[----:B------:R-:W-:-:S01]  /*4720*/  FADD.FTZ R4, R37, R36 ;  /* 0x0000002425047221 */ /* 0x000fc20000010000 */
[--C-:B------:R-:W-:Y:S02]  /*4730*/  IMAD.MOV.U32 R37, RZ, RZ, R119.reuse ;  /* 0x000000ffff257224 */ /* 0x100fe400078e0077 */
[----:B------:R-:W-:Y:S01]  /*4740*/  IMAD.MOV.U32 R36, RZ, RZ, R119 ;  /* 0x000000ffff247224 */ /* 0x000fe200078e0077 */
[C---:B0-----:R-:W-:Y:S01]  /*4750*/  F2FP.SATFINITE.E4M3.F32.PACK_AB_MERGE_C R6, R88.reuse, R85, RZ ;  /* 0x000000555806723e */ /* 0x041fe200048070ff */
[----:B------:R-:W-:-:S01]  /*4760*/  FADD.FTZ R3, R88, R3 ;  /* 0x0000000358037221 */ /* 0x000fc20000010000 */
[--C-:B------:R-:W-:Y:S02]  /*4770*/  IMAD.MOV.U32 R88, RZ, RZ, R119.reuse ;  /* 0x000000ffff587224 */ /* 0x100fe400078e0077 */
[----:B------:R-:W-:Y:S01]  /*4780*/  F2FP.SATFINITE.E4M3.F32.PACK_AB_MERGE_C R219, R84, R81, R6 ;  /* 0x0000005154db723e */ /* 0x000fe20004807006 */
[----:B------:R-:W-:-:S02]  /*4790*/  IMAD.MOV.U32 R85, RZ, RZ, R119 ;  /* 0x000000ffff557224 */ /* 0x000fc400078e0077 */
[--C-:B------:R-:W-:Y:S02]  /*47a0*/  IMAD.MOV.U32 R84, RZ, RZ, R119.reuse ;  /* 0x000000ffff547224 */ /* 0x100fe400078e0077 */
[----:B------:R-:W-:Y:S01]  /*47b0*/  IMAD.MOV.U32 R81, RZ, RZ, R119 ;  /* 0x000000ffff517224 */ /* 0x000fe200078e0077 */
[----:B------:R-:W-:Y:S06]  /*47c0*/  @!P1 BRA `(.L_x_3644) ;  /* 0x0000003000709947 */ /* 0x000fec0003800000 */
[----:B------:R-:W-:Y:S01]  /*47d0*/  IMAD.MOV.U32 R6, RZ, RZ, R5 ;  /* 0x000000ffff067224 */ /* 0x000fe200078e0005 */
[----:B------:R-:W-:Y:S01]  /*47e0*/  CS2R R118, SRZ ;  /* 0x0000000000767805 */ /* 0x000fe2000001ff00 */
[----:B------:R-:W-:Y:S01]  /*47f0*/  IMAD.MOV.U32 R7, RZ, RZ, R0 ;  /* 0x000000ffff077224 */ /* 0x000fe200078e0000 */
        /* <DEDUP_REMOVED lines=47> */
[----:B------:R-:W-:Y:S01]  /*4af0*/  UIADD3 UR52, UR49, -0x2, URZ ;  /* 0xfffffffe31347890 */ /* 0x000fe2000fffe03f */
[----:B------:R-:W-:-:S02]  /*4b00*/  UMOV UR53, UR45 ;  /* 0x0000002d00357c82 */ /* 0x000fc40008000000 */
[----:B------:R-:W-:-:S09]  /*4b10*/  UMOV UR49, UR44 ;  /* 0x0000002c00317c82 */ /* 0x000fd20008000000 */
.L_x_3655:
[----:B------:R-:W-:Y:S01]  /*4b20*/  ISETP.NE.AND P2, PT, RZ, UR38, PT ;  /* 0x00000026ff007c0c */ /* 0x000fe2000bf45270 */
[----:B------:R-:W-:-:S04]  /*4b30*/  UISETP.NE.AND UP0, UPT, UR49, 0x1, UPT ;  /* 0x000000013100788c */ /* 0x000fc8000bf05270 */
[----:B------:R-:W-:-:S04]  /*4b40*/  USEL UR45, URZ, 0x1, UP0 ;  /* 0x000000013f2d7887 */ /* 0x000fc80008000000 */
[----:B------:R-:W-:-:S04]  /*4b50*/  ULOP3.LUT UR45, UR53, UR45, URZ, 0x3c, !UPT ;  /* 0x0000002d352d7292 */ /* 0x000fc8000f8e3c3f */
[----:B------:R-:W-:Y:S08]  /*4b60*/  @P2 BRA `(.L_x_3645) ;  /* 0x0000000000382947 */ /* 0x000ff00003800000 */
[----:B------:R-:W-:Y:S05]  /*4b70*/  @!P0 BRA `(.L_x_3646) ;  /* 0x0000000000048947 */ /* 0x000fea0003800000 */
[----:B------:R-:W-:Y:S01]  /*4b80*/  BPT.TRAP 0x1 ;  /* 0x000000040000795c */ /* 0x000fe20000300000 */
.L_x_3646:
[----:B------:R-:W-:Y:S01]  /*4b90*/  UIADD3 UR6, UR49, 0x1, URZ ;  /* 0x0000000131067890 */ /* 0x000fe2000fffe03f */
[----:B------:R-:W-:-:S03]  /*4ba0*/  IMAD.U32 R0, RZ, RZ, UR45 ;  /* 0x0000002dff007e24 */ /* 0x000fc6000f8e00ff */
[----:B------:R-:W-:Y:S02]  /*4bb0*/  UISETP.NE.AND UP0, UPT, UR6, 0x2, UPT ;  /* 0x000000020600788c */ /* 0x000fe4000bf05270 */
[----:B------:R-:W-:Y:S02]  /*4bc0*/  SHF.L.U32 R0, R0, 0x1f, RZ ;  /* 0x0000001f00007819 */ /* 0x000fe400000006ff */
[----:B------:R-:W-:-:S04]  /*4bd0*/  USEL UR6, UR6, URZ, UP0 ;  /* 0x0000003f06067287 */ /* 0x000fc80008000000 */
[----:B------:R-:W-:-:S09]  /*4be0*/  ULEA UR6, UR6, UR39, 0x3 ;  /* 0x0000002706067291 */ /* 0x000fd2000f8e183f */
[----:B------:R0:W1:Y:S01]  /*4bf0*/  SYNCS.PHASECHK.TRANS64.TRYWAIT P1, [UR6+0x33430], R0 ;  /* 0x03343000ff0075a7 */ /* 0x0000620008020146 */
[----:B------:R-:W-:Y:S05]  /*4c00*/  @!P0 BRA `(.L_x_3647) ;  /* 0x0000000000048947 */ /* 0x000fea0003800000 */
[----:B------:R-:W-:Y:S01]  /*4c10*/  BPT.TRAP 0x1 ;  /* 0x000000040000795c */ /* 0x000fe20000300000 */
.L_x_3647:
[----:B-1----:R-:W-:Y:S05]  /*4c20*/  @P1 BRA `(.L_x_3645) ;  /* 0x0000000000081947 */ /* 0x002fea0003800000 */
[----:B------:R-:W1:Y:S02]  /*4c30*/  SYNCS.PHASECHK.TRANS64.TRYWAIT P1, [UR6+0x33430], R0 ;  /* 0x03343000ff0075a7 */ /* 0x000e640008020146 */
[----:B-1----:R-:W-:Y:S05]  /*4c40*/  @!P1 BRA `(.L_x_3648) ;  /* 0x000000b400209947 */ /* 0x002fea0003800000 */
.L_x_3645:
[----:B01----:R-:W-:Y:S01]  /*4c50*/  VIADD R0, R23, 0x8 ;  /* 0x0000000817007836 */ /* 0x003fe20000000000 */
[----:B------:R-:W-:Y:S01]  /*4c60*/  UIADD3 UR44, UR49, 0x1, URZ ;  /* 0x00000001312c7890 */ /* 0x000fe2000fffe03f */
[----:B------:R-:W-:Y:S01]  /*4c70*/  UMOV UR27, 0x80000020 ;  /* 0x80000020001b7882 */ /* 0x000fe20000000000 */
[----:B------:R-:W-:Y:S02]  /*4c80*/  UMOV UR28, UR24 ;  /* 0x00000018001c7c82 */ /* 0x000fe40008000000 */
[----:B------:R0:W-:Y:S01]  /*4c90*/  BAR.SYNC.DEFER_BLOCKING R0, 0x100 ;  /* 0x000400000000751d */ /* 0x0001e20000010000 */
[----:B------:R-:W-:-:S04]  /*4ca0*/  UISETP.NE.AND UP0, UPT, UR44, 0x2, UPT ;  /* 0x000000022c00788c */ /* 0x000fc8000bf05270 */
[----:B------:R-:W-:Y:S01]  /*4cb0*/  USEL UR44, UR44, URZ, UP0 ;  /* 0x0000003f2c2c7287 */ /* 0x000fe20008000000 */
[----:B------:R-:W-:Y:S01]  /*4cc0*/  UMOV UR29, UR25 ;  /* 0x00000019001d7c82 */ /* 0x000fe20008000000 */
[----:B------:R-:W-:Y:S02]  /*4cd0*/  UMOV UR31, 0x80000020 ;  /* 0x80000020001f7882 */ /* 0x000fe40000000000 */
[----:B------:R-:W-:Y:S01]  /*4ce0*/  UIMAD UR54, UR44, 0x780, UR48 ;  /* 0x000007802c3678a4 */ /* 0x000fe2000f8e0230 */
[----:B------:R-:W-:Y:S01]  /*4cf0*/  UMOV UR32, UR24 ;  /* 0x0000001800207c82 */ /* 0x000fe20008000000 */
[----:B------:R-:W-:Y:S02]  /*4d00*/  UMOV UR33, UR25 ;  /* 0x0000001900217c82 */ /* 0x000fe40008000000 */
[----:B------:R-:W-:Y:S02]  /*4d10*/  UIADD3 UR30, UR54, 0x80, URZ ;  /* 0x00000080361e7890 */ /* 0x000fe4000fffe03f */
[----:B------:R-:W-:-:S02]  /*4d20*/  UIADD3 UR34, UR54, 0x100, URZ ;  /* 0x0000010036227890 */ /* 0x000fc4000fffe03f */
[----:B------:R-:W-:Y:S01]  /*4d30*/  UMOV UR26, UR54 ;  /* 0x00000036001a7c82 */ /* 0x000fe20008000000 */
[----:B------:R-:W-:Y:S01]  /*4d40*/  UMOV UR35, 0x80000020 ;  /* 0x8000002000237882 */ /* 0x000fe20000000000 */
[----:B------:R-:W-:Y:S01]  /*4d50*/  UIADD3 UR6, UR54, 0x200, URZ ;  /* 0x0000020036067890 */ /* 0x000fe2000fffe03f */
[----:B------:R-:W-:Y:S01]  /*4d60*/  UMOV UR7, 0x80000020 ;  /* 0x8000002000077882 */ /* 0x000fe20000000000 */
[----:B------:R-:W-:Y:S01]  /*4d70*/  UIADD3 UR10, UR54, 0x202, URZ ;  /* 0x00000202360a7890 */ /* 0x000fe2000fffe03f */
[----:B------:R-:W-:Y:S01]  /*4d80*/  WARPGROUP.ARRIVE ;  /* 0x00000000000079c5 */ /* 0x000fe20000000000 */
[----:B------:R-:W-:Y:S01]  /*4d90*/  UMOV UR11, 0x80000020 ;  /* 0x80000020000b7882 */ /* 0x000fe20000000000 */
[----:B------:R-:W-:Y:S01]  /*4da0*/  UIADD3 UR14, UR54, 0x282, URZ ;  /* 0x00000282360e7890 */ /* 0x000fe2000fffe03f */
[----:B------:R-:W-:Y:S01]  /*4db0*/  UMOV UR15, 0x80000020 ;  /* 0x80000020000f7882 */ /* 0x000fe20000000000 */
[----:B------:R-:W-:Y:S02]  /*4dc0*/  UIADD3 UR18, UR54, 0x500, URZ ;  /* 0x0000050036127890 */ /* 0x000fe4000fffe03f */
[----:B------:R-:W-:Y:S01]  /*4dd0*/  QGMMA.64x32x32.F32.E4M3.E4M3 R184, gdesc[UR24], RZ, !UPT, gsb0 ;  /* 0x0060000018b879f3 */ /* 0x000fe2000c0008ff */
[----:B------:R-:W-:Y:S01]  /*4de0*/  UIADD3 UR26, UR54, 0x180, URZ ;  /* 0x00000180361a7890 */ /* 0x000fe2000fffe03f */
[----:B------:R-:W-:Y:S01]  /*4df0*/  UMOV UR27, 0x80000020 ;  /* 0x80000020001b7882 */ /* 0x000fe20000000000 */
[----:B------:R-:W-:Y:S01]  /*4e00*/  UMOV UR19, 0x80000020 ;  /* 0x8000002000137882 */ /* 0x000fe20000000000 */
[----:B------:R-:W-:Y:S01]  /*4e10*/  UIADD3 UR22, UR54, 0x502, URZ ;  /* 0x0000050236167890 */ /* 0x000fe2000fffe03f */
[----:B------:R-:W-:Y:S01]  /*4e20*/  UMOV UR23, 0x80000020 ;  /* 0x8000002000177882 */ /* 0x000fe20000000000 */
[----:B------:R-:W-:-:S02]  /*4e30*/  WARPGROUP.DEPBAR.LE gsb0, 0x0 ;  /* 0x00008000000079c5 */ /* 0x000fc40000010000 */
[----:B------:R-:W-:-:S06]  /*4e40*/  WARPGROUP.ARRIVE ;  /* 0x00000000000079c5 */ /* 0x000fcc0000000000 */
[----:B------:R-:W-:Y:S01]  /*4e50*/  QGMMA.64x32x32.F32.E4M3.E4M3 R168, gdesc[UR28], RZ, !UPT, gsb0 ;  /* 0x006000001ca879f3 */ /* 0x000fe2000c0008ff */
[----:B------:R-:W-:Y:S01]  /*4e60*/  UIADD3 UR30, UR54, 0x82, URZ ;  /* 0x00000082361e7890 */ /* 0x000fe2000fffe03f */
[----:B------:R-:W-:Y:S01]  /*4e70*/  UMOV UR28, UR4 ;  /* 0x00000004001c7c82 */ /* 0x000fe20008000000 */
[----:B------:R-:W-:Y:S01]  /*4e80*/  UMOV UR29, UR5 ;  /* 0x00000005001d7c82 */ /* 0x000fe20008000000 */
[----:B------:R-:W-:Y:S01]  /*4e90*/  UMOV UR31, 0x80000020 ;  /* 0x80000020001f7882 */ /* 0x000fe20000000000 */
[----:B------:R-:W-:Y:S02]  /*4ea0*/  WARPGROUP.DEPBAR.LE gsb0, 0x0 ;  /* 0x00008000000079c5 */ /* 0x000fe40000010000 */
        /* <DEDUP_REMOVED lines=18> */
[----:B------:R-:W-:Y:S01]  /*4fd0*/  UIADD3 UR6, UR54, 0x182, URZ ;  /* 0x0000018236067890 */ /* 0x000fe2000fffe03f */
[----:B------:R-:W-:Y:S01]  /*4fe0*/  UMOV UR7, 0x80000020 ;  /* 0x8000002000077882 */ /* 0x000fe20000000000 */
[----:B------:R-:W-:Y:S02]  /*4ff0*/  WARPGROUP.DEPBAR.LE gsb0, 0x0 ;  /* 0x00008000000079c5 */ /* 0x000fe40000010000 */
[----:B------:R-:W-:-:S06]  /*5000*/  WARPGROUP.ARRIVE ;  /* 0x00000000000079c5 */ /* 0x000fcc0000000000 */
[----:B------:R-:W-:Y:S01]  /*5010*/  QGMMA.64x32x32.F32.E4M3.E4M3 R168, gdesc[UR28], R168, gsb0 ;  /* 0x006000001ca879f3 */ /* 0x000fe200080008a8 */
[----:B------:R-:W-:Y:S01]  /*5020*/  UIADD3 UR30, UR54, 0x300, URZ ;  /* 0x00000300361e7890 */ /* 0x000fe2000fffe03f */
[----:B------:R-:W-:Y:S01]  /*5030*/  UMOV UR28, UR8 ;  /* 0x00000008001c7c82 */ /* 0x000fe20008000000 */
[----:B------:R-:W-:Y:S01]  /*5040*/  UMOV UR29, UR9 ;  /* 0x00000009001d7c82 */ /* 0x000fe20008000000 */
        /* <DEDUP_REMOVED lines=106> */
[----:B------:R-:W-:Y:S01]  /*56f0*/  UIADD3 UR54, UR54, 0x702, URZ ;  /* 0x0000070236367890 */ /* 0x000fe2000fffe03f */
[----:B------:R-:W-:Y:S02]  /*5700*/  WARPGROUP.DEPBAR.LE gsb0, 0x0 ;  /* 0x00008000000079c5 */ /* 0x000fe40000010000 */
[----:B------:R-:W-:-:S06]  /*5710*/  WARPGROUP.ARRIVE ;  /* 0x00000000000079c5 */ /* 0x000fcc0000000000 */
[----:B------:R-:W-:Y:S03]  /*5720*/  QGMMA.64x32x32.F32.E4M3.E4M3 R168, gdesc[UR28], R168, gsb0 ;  /* 0x006000001ca879f3 */ /* 0x000fe600080008a8 */
        /* <DEDUP_REMOVED lines=12> */
[----:B0-----:R-:W-:Y:S05]  /*57f0*/  @P2 BRA `(.L_x_3649) ;  /* 0x00000000002c2947 */ /* 0x001fea0003800000 */
[----:B------:R-:W-:Y:S05]  /*5800*/  @!P0 BRA `(.L_x_3650) ;  /* 0x0000000000048947 */ /* 0x000fea0003800000 */
[----:B------:R-:W-:Y:S01]  /*5810*/  BPT.TRAP 0x1 ;  /* 0x000000040000795c */ /* 0x000fe20000300000 */
.L_x_3650:
[----:B------:R-:W-:Y:S01]  /*5820*/  ULEA UR6, UR49, UR39, 0x3 ;  /* 0x0000002731067291 */ /* 0x000fe2000f8e183f */
[----:B------:R-:W-:-:S05]  /*5830*/  IMAD.U32 R0, RZ, RZ, UR53 ;  /* 0x00000035ff007e24 */ /* 0x000fca000f8e00ff */
[----:B------:R-:W-:-:S04]  /*5840*/  SHF.L.U32 R0, R0, 0x1f, RZ ;  /* 0x0000001f00007819 */ /* 0x000fc800000006ff */
[----:B------:R0:W1:Y:S01]  /*5850*/  SYNCS.PHASECHK.TRANS64.TRYWAIT P1, [UR6+0x33450], R0 ;  /* 0x03345000ff0075a7 */ /* 0x0000620008020146 */
[----:B------:R-:W-:Y:S05]  /*5860*/  @!P0 BRA `(.L_x_3651) ;  /* 0x0000000000048947 */ /* 0x000fea0003800000 */
[----:B------:R-:W-:Y:S01]  /*5870*/  BPT.TRAP 0x1 ;  /* 0x000000040000795c */ /* 0x000fe20000300000 */
.L_x_3651:
[----:B-1----:R-:W-:Y:S05]  /*5880*/  @P1 BRA `(.L_x_3649) ;  /* 0x0000000000081947 */ /* 0x002fea0003800000 */
[----:B------:R-:W1:Y:S02]  /*5890*/  SYNCS.PHASECHK.TRANS64.TRYWAIT P1, [UR6+0x33450], R0 ;  /* 0x03345000ff0075a7 */ /* 0x000e640008020146 */
[----:B-1----:R-:W-:Y:S05]  /*58a0*/  @!P1 BRA `(.L_x_3652) ;  /* 0x000000a800209947 */ /* 0x002fea0003800000 */
.L_x_3649:
[----:B------:R-:W-:Y:S01]  /*58b0*/  UIADD3 UR6, UR39, 0x200, URZ ;  /* 0x0000020027067890 */ /* 0x000fe2000fffe03f */
[----:B------:R-:W-:Y:S01]  /*58c0*/  WARPGROUP.ARRIVE ;  /* 0x00000000000079c5 */ /* 0x000fe20000000000 */
[----:B------:R-:W-:Y:S01]  /*58d0*/  UMOV UR7, 0xc0000010 ;  /* 0xc000001000077882 */ /* 0x000fe20000000000 */
[----:B01----:R-:W-:Y:S01]  /*58e0*/  IADD3 R0, -R23, 0xb, RZ ;  /* 0x0000000b17007810 */ /* 0x003fe20007ffe1ff */
[----:B------:R-:W-:-:S04]  /*58f0*/  USHF.R.U32.HI UR6, URZ, 0x4, UR6 ;  /* 0x000000043f067899 */ /* 0x000fc80008011606 */
[----:B------:R-:W-:-:S04]  /*5900*/  ULOP3.LUT UR6, UR6, 0x3fff, URZ, 0xc0, !UPT ;  /* 0x00003fff06067892 */ /* 0x000fc8000f8ec03f */
[----:B------:R-:W-:-:S04]  /*5910*/  ULOP3.LUT UR6, UR6, 0x10000, URZ, 0xfc, !UPT ;  /* 0x0001000006067892 */ /* 0x000fc8000f8efc3f */
[----:B------:R-:W-:-:S07]  /*5920*/  UIMAD UR10, UR49, 0x780, UR6 ;  /* 0x00000780310a78a4 */ /* 0x000fce000f8e0206 */
[----:B------:R-:W-:Y:S02]  /*5930*/  UMOV UR6, UR10 ;  /* 0x0000000a00067c82 */ /* 0x000fe40008000000 */
[----:B------:R-:W-:Y:S01]  /*5940*/  QGMMA.64x192x32.F32.E4M3.E4M3 R24, R200, gdesc[UR4], R24, gsb0 ;  /* 0x02e00004c8187df3 */ /* 0x000fe20008000818 */
[----:B------:R-:W-:Y:S01]  /*5950*/  UIADD3 UR6, UR10, 0x180, URZ ;  /* 0x000001800a067890 */ /* 0x000fe2000fffe03f */
[----:B------:R-:W-:Y:S01]  /*5960*/  UMOV UR7, 0xc0000010 ;  /* 0xc000001000077882 */ /* 0x000fe20000000000 */
[----:B------:R-:W-:Y:S02]  /*5970*/  WARPGROUP.DEPBAR.LE gsb0, 0x0 ;  /* 0x00008000000079c5 */ /* 0x000fe40000010000 */
[----:B------:R-:W-:-:S15]  /*5980*/  WARPGROUP.ARRIVE ;  /* 0x00000000000079c5 */ /* 0x000fde0000000000 */
        /* <DEDUP_REMOVED lines=15> */
[----:B------:R-:W-:Y:S03]  /*5a80*/  QGMMA.64x192x32.F32.E4M3.E4M3 R24, R216, gdesc[UR4], R24, gsb0 ;  /* 0x02e00004d8187df3 */ /* 0x000fe60008000818 */
[----:B------:R-:W-:Y:S02]  /*5a90*/  WARPGROUP.DEPBAR.LE gsb0, 0x0 ;  /* 0x00008000000079c5 */ /* 0x000fe40000010000 */
[----:B------:R0:W-:Y:S06]  /*5aa0*/  BAR.ARV R0, 0x100 ;  /* 0x000400000000751d */ /* 0x0001ec0000002000 */
[----:B------:R-:W-:Y:S05]  /*5ab0*/  @!P0 BRA `(.L_x_3653) ;  /* 0x0000000000048947 */ /* 0x000fea0003800000 */
[----:B------:R-:W-:Y:S01]  /*5ac0*/  BPT.TRAP 0x1 ;  /* 0x000000040000795c */ /* 0x000fe20000300000 */
.L_x_3653:
[----:B0-----:R-:W-:Y:S01]  /*5ad0*/  FMNMX.FTZ R0, R184, R7, !PT ;  /* 0x00000007b8007209 */ /* 0x001fe20007810000 */
[----:B------:R-:W-:Y:S01]  /*5ae0*/  IMAD.U32 R13, RZ, RZ, UR40 ;  /* 0x00000028ff0d7e24 */ /* 0x000fe2000f8e00ff */
[----:B------:R-:W-:Y:S01]  /*5af0*/  FMNMX.FTZ R8, R186, R6, !PT ;  /* 0x00000006ba087209 */ /* 0x000fe20007810000 */
[----:B------:R-:W-:Y:S01]  /*5b00*/  ULEA UR6, UR44, UR39, 0x3 ;  /* 0x000000272c067291 */ /* 0x000fe2000f8e183f */
[----:B------:R-:W-:Y:S02]  /*5b10*/  FMNMX.FTZ R5, R185, R0, !PT ;  /* 0x00000000b9057209 */ /* 0x000fe40007810000 */
[----:B------:R-:W-:Y:S01]  /*5b20*/  FMNMX.FTZ R9, R187, R8, !PT ;  /* 0x00000008bb097209 */ /* 0x000fe20007810000 */
[----:B------:R-:W-:Y:S01]  /*5b30*/  UIADD3 UR6, UR6, 0x33440, URZ ;  /* 0x0003344006067890 */ /* 0x000fe2000fffe03f */
[----:B------:R-:W-:Y:S02]  /*5b40*/  FMNMX.FTZ R0, R188, R5, !PT ;  /* 0x00000005bc007209 */ /* 0x000fe40007810000 */
[----:B------:R-:W-:Y:S01]  /*5b50*/  FMNMX.FTZ R8, R190, R9, !PT ;  /* 0x00000009be087209 */ /* 0x000fe20007810000 */
[----:B------:R-:W-:Y:S01]  /*5b60*/  UPRMT UR6, UR37, 0x654, UR6 ;  /* 0x0000065425067896 */ /* 0x000fe20008000006 */
[----:B------:R-:W-:-:S02]  /*5b70*/  FMNMX.FTZ R5, R189, R0, !PT ;  /* 0x00000000bd057209 */ /* 0x000fc40007810000 */
[----:B------:R-:W-:Y:S02]  /*5b80*/  FMNMX.FTZ R9, R191, R8, !PT ;  /* 0x00000008bf097209 */ /* 0x000fe40007810000 */
[----:B------:R-:W-:Y:S02]  /*5b90*/  FMNMX.FTZ R0, R192, R5, !PT ;  /* 0x00000005c0007209 */ /* 0x000fe40007810000 */
[----:B------:R-:W-:Y:S02]  /*5ba0*/  FMNMX.FTZ R8, R194, R9, !PT ;  /* 0x00000009c2087209 */ /* 0x000fe40007810000 */
[----:B------:R-:W-:Y:S01]  /*5bb0*/  FMNMX.FTZ R5, R193, R0, !PT ;  /* 0x00000000c1057209 */ /* 0x000fe20007810000 */
[----:B------:R-:W-:Y:S01]  /*5bc0*/  SYNCS.ARRIVE.TRANS64.RED.A1T0 RZ, [UR6], RZ ;  /* 0x000000ffffff79a7 */ /* 0x000fe20008100406 */
        /* <DEDUP_REMOVED lines=68> */
[----:B------:R-:W-:-:S03]  /*6010*/  FMNMX.FTZ R8, R135, R8, !PT ;  /* 0x0000000887087209 */ /* 0x000fc60007810000 */
[----:B------:R-:W0:Y:S04]  /*6020*/  SHFL.BFLY PT, R0, R9, 0x2, 0x1f ;  /* 0x0c401f0009007f89 */ /* 0x000e2800000e0000 */
[----:B------:R-:W1:Y:S01]  /*6030*/  SHFL.BFLY PT, R5, R8, 0x2, 0x1f ;  /* 0x0c401f0008057f89 */ /* 0x000e6200000e0000 */
[----:B0-----:R-:W-:Y:S02]  /*6040*/  FMNMX.FTZ R10, R9, R0, !PT ;  /* 0x00000000090a7209 */ /* 0x001fe40007810000 */
[----:B-1----:R-:W-:-:S03]  /*6050*/  FMNMX.FTZ R11, R8, R5, !PT ;  /* 0x00000005080b7209 */ /* 0x002fc60007810000 */
[----:B------:R-:W0:Y:S04]  /*6060*/  SHFL.BFLY PT, R5, R10, 0x1, 0x1f ;  /* 0x0c201f000a057f89 */ /* 0x000e2800000e0000 */
[----:B------:R-:W1:Y:S01]  /*6070*/  SHFL.BFLY PT, R12, R11, 0x1, 0x1f ;  /* 0x0c201f000b0c7f89 */ /* 0x000e6200000e0000 */
[----:B0-----:R-:W-:Y:S02]  /*6080*/  FMNMX.FTZ R0, R10, R5, !PT ;  /* 0x000000050a007209 */ /* 0x001fe40007810000 */
[----:B-1----:R-:W-:-:S03]  /*6090*/  FMNMX.FTZ R5, R11, R12, !PT ;  /* 0x0000000c0b057209 */ /* 0x002fc60007810000 */
[C---:B------:R-:W-:Y:S01]  /*60a0*/  FFMA.FTZ R8, R0.reuse, R13, -8 ;  /* 0xc100000000087423 */ /* 0x040fe2000001000d */
[----:B------:R-:W-:-:S03]  /*60b0*/  FADD.FTZ R7, -R0, R7 ;  /* 0x0000000700077221 */ /* 0x000fc60000010100 */
[--C-:B------:R-:W-:Y:S01]  /*60c0*/  FFMA.FTZ R21, R168, UR40, -R8.reuse ;  /* 0x00000028a8157c23 */ /* 0x100fe20008010808 */
[----:B------:R-:W-:-:S01]  /*60d0*/  FFMA.FTZ R168, R169, UR40, -R8 ;  /* 0x00000028a9a87c23 */ /* 0x000fc20008010808 */
[--C-:B------:R-:W-:Y:S01]  /*60e0*/  FFMA.FTZ R169, R172, UR40, -R8.reuse ;  /* 0x00000028aca97c23 */ /* 0x100fe20008010808 */
[----:B------:R-:W-:-:S01]  /*60f0*/  FFMA.FTZ R10, R184, UR40, -R8 ;  /* 0x00000028b80a7c23 */ /* 0x000fc20008010808 */
[--C-:B------:R-:W-:Y:S01]  /*6100*/  FFMA.FTZ R172, R173, UR40, -R8.reuse ;  /* 0x00000028adac7c23 */ /* 0x100fe20008010808 */
[----:B------:R-:W-:-:S01]  /*6110*/  FFMA.FTZ R173, R176, UR40, -R8 ;  /* 0x00000028b0ad7c23 */ /* 0x000fc20008010808 */
[----:B------:R-:W-:Y:S02]  /*6120*/  IMAD.U32 R184, RZ, RZ, UR40 ;  /* 0x00000028ffb87e24 */ /* 0x000fe4000f8e00ff */
[----:B------:R-:W-:-:S01]  /*6130*/  FFMA.FTZ R176, R177, UR40, -R8 ;  /* 0x00000028b1b07c23 */ /* 0x000fc20008010808 */
[--C-:B------:R-:W-:Y:S01]  /*6140*/  FFMA.FTZ R177, R180, UR40, -R8.reuse ;  /* 0x00000028b4b17c23 */ /* 0x100fe20008010808 */
        /* <DEDUP_REMOVED lines=31> */
[----:B------:R-:W-:Y:S01]  /*6340*/  FFMA.FTZ R133, R133, UR40, -R8 ;  /* 0x0000002885857c23 */ /* 0x000fe20008010808 */
[----:B------:R-:W-:-:S01]  /*6350*/  FADD.FTZ R6, -R5, R6 ;  /* 0x0000000605067221 */ /* 0x000fc20000010100 */
[----:B------:R-:W-:Y:S01]  /*6360*/  FFMA.FTZ R8, R5, R184, -8 ;  /* 0xc100000005087423 */ /* 0x000fe200000100b8 */
[----:B------:R-:W-:Y:S01]  /*6370*/  FMUL.FTZ R7, R7, UR40 ;  /* 0x0000002807077c20 */ /* 0x000fe20008410000 */
[----:B------:R-:W-:Y:S01]  /*6380*/  MUFU.EX2 R10, R10 ;  /* 0x0000000a000a7308 */ /* 0x000fe20000000800 */
[----:B------:R-:W-:Y:S01]  /*6390*/  FMUL.FTZ R6, R6, UR40 ;  /* 0x0000002806067c20 */ /* 0x000fe20008410000 */
[--C-:B------:R-:W-:Y:S01]  /*63a0*/  FFMA.FTZ R181, R186, UR40, -R8.reuse ;  /* 0x00000028bab57c23 */ /* 0x100fe20008010808 */
[----:B------:R-:W-:-:S01]  /*63b0*/  FFMA.FTZ R184, R187, UR40, -R8 ;  /* 0x00000028bbb87c23 */ /* 0x000fc20008010808 */
[--C-:B------:R-:W-:Y:S01]  /*63c0*/  FFMA.FTZ R185, R190, UR40, -R8.reuse ;  /* 0x00000028beb97c23 */ /* 0x100fe20008010808 */
[----:B------:R-:W-:-:S01]  /*63d0*/  FFMA.FTZ R186, R191, UR40, -R8 ;  /* 0x00000028bfba7c23 */ /* 0x000fc20008010808 */
[--C-:B------:R-:W-:Y:S01]  /*63e0*/  FFMA.FTZ R187, R194, UR40, -R8.reuse ;  /* 0x00000028c2bb7c23 */ /* 0x100fe20008010808 */
[----:B------:R-:W-:-:S01]  /*63f0*/  FFMA.FTZ R188, R195, UR40, -R8 ;  /* 0x00000028c3bc7c23 */ /* 0x000fc20008010808 */
[----:B------:R-:W0:Y:S01]  /*6400*/  MUFU.EX2 R7, R7 ;  /* 0x0000000700077308 */ /* 0x000e220000000800 */
        /* <DEDUP_REMOVED lines=32> */
[----:B-1----:R-:W-:-:S01]  /*6610*/  FFMA.FTZ R3, R6, R3, R181 ;  /* 0x0000000306037223 */ /* 0x002fc200000100b5 */
[--C-:B------:R-:W-:Y:S01]  /*6620*/  FFMA.FTZ R123, R123, UR40, -R8.reuse ;  /* 0x000000287b7b7c23 */ /* 0x100fe20008010808 */
[----:B------:R-:W-:-:S01]  /*6630*/  FFMA.FTZ R126, R126, UR40, -R8 ;  /* 0x000000287e7e7c23 */ /* 0x000fc20008010808 */
[--C-:B------:R-:W-:Y:S01]  /*6640*/  FFMA.FTZ R127, R127, UR40, -R8.reuse ;  /* 0x000000287f7f7c23 */ /* 0x100fe20008010808 */
[----:B------:R-:W-:-:S01]  /*6650*/  FFMA.FTZ R130, R130, UR40, -R8 ;  /* 0x0000002882827c23 */ /* 0x000fc20008010808 */
[--C-:B------:R-:W-:Y:S01]  /*6660*/  FFMA.FTZ R131, R131, UR40, -R8.reuse ;  /* 0x0000002883837c23 */ /* 0x100fe20008010808 */
[----:B------:R-:W-:-:S01]  /*6670*/  FFMA.FTZ R134, R134, UR40, -R8 ;  /* 0x0000002886867c23 */ /* 0x000fc20008010808 */
[----:B------:R-:W1:Y:S01]  /*6680*/  MUFU.EX2 R11, R11 ;  /* 0x0000000b000b7308 */ /* 0x000e620000000800 */
[----:B0-----:R-:W-:-:S01]  /*6690*/  FADD.FTZ R4, R9, R4 ;  /* 0x0000000409047221 */ /* 0x001fc20000010000 */
[----:B------:R-:W-:-:S06]  /*66a0*/  FFMA.FTZ R8, R135, UR40, -R8 ;  /* 0x0000002887087c23 */ /* 0x000fcc0008010808 */
        /* <DEDUP_REMOVED lines=150> */
[----:B--2---:R-:W-:-:S03]  /*7010*/  FADD.FTZ R4, R133, R4 ;  /* 0x0000000485047221 */ /* 0x004fc60000010000 */
[----:B-1----:R-:W-:Y:S01]  /*7020*/  FADD.FTZ R3, R8, R135 ;  /* 0x0000008708037221 */ /* 0x002fe20000010000 */
[----:B------:R-:W-:Y:S06]  /*7030*/  @!P0 BRA `(.L_x_3654) ;  /* 0x0000000000048947 */ /* 0x000fec0003800000 */
[----:B------:R-:W-:Y:S01]  /*7040*/  BPT.TRAP 0x1 ;  /* 0x000000040000795c */ /* 0x000fe20000300000 */
.L_x_3654:
[----:B------:R-:W-:Y:S01]  /*7050*/  ULEA UR6, UR49, UR39, 0x3 ;  /* 0x0000002731067291 */ /* 0x000fe2000f8e183f */
[----:B------:R-:W-:Y:S01]  /*7060*/  ISETP.LT.AND P1, PT, RZ, UR52, PT ;  /* 0x00000034ff007c0c */ /* 0x000fe2000bf21270 */
[----:B------:R-:W-:Y:S01]  /*7070*/  UIADD3 UR7, UR52, -0x1, URZ ;  /* 0xffffffff34077890 */ /* 0x000fe2000fffe03f */
[----:B------:R-:W-:Y:S01]  /*7080*/  F2FP.SATFINITE.E4M3.F32.PACK_AB_MERGE_C R11, R12, R11, RZ ;  /* 0x0000000b0c0b723e */ /* 0x000fe200048070ff */
[----:B------:R-:W-:Y:S01]  /*7090*/  UIADD3 UR6, UR6, 0x33460, URZ ;  /* 0x0003346006067890 */ /* 0x000fe2000fffe03f */
[----:B------:R-:W-:Y:S01]  /*70a0*/  F2FP.SATFINITE.E4M3.F32.PACK_AB_MERGE_C R185, R186, R185, RZ ;  /* 0x000000b9bab9723e */ /* 0x000fe200048070ff */
[----:B------:R-:W-:Y:S01]  /*70b0*/  UMOV UR53, UR45 ;  /* 0x0000002d00357c82 */ /* 0x000fe20008000000 */
[----:B------:R-:W-:Y:S01]  /*70c0*/  F2FP.SATFINITE.E4M3.F32.PACK_AB_MERGE_C R15, R20, R15, RZ ;  /* 0x0000000f140f723e */ /* 0x000fe200048070ff */
[----:B------:R-:W-:Y:S01]  /*70d0*/  UPRMT UR6, UR37, 0x654, UR6 ;  /* 0x0000065425067896 */ /* 0x000fe20008000006 */
[----:B------:R-:W-:Y:S01]  /*70e0*/  F2FP.SATFINITE.E4M3.F32.PACK_AB_MERGE_C R189, R190, R189, RZ ;  /* 0x000000bdbebd723e */ /* 0x000fe200048070ff */
[----:B------:R-:W-:Y:S01]  /*70f0*/  UMOV UR52, UR7 ;  /* 0x0000000700347c82 */ /* 0x000fe20008000000 */
[----:B------:R-:W-:Y:S01]  /*7100*/  F2FP.SATFINITE.E4M3.F32.PACK_AB_MERGE_C R169, R172, R169, RZ ;  /* 0x000000a9aca9723e */ /* 0x000fe200048070ff */
[----:B------:R-:W-:Y:S01]  /*7110*/  UMOV UR49, UR44 ;  /* 0x0000002c00317c82 */ /* 0x000fe20008000000 */
[----:B------:R-:W-:Y:S01]  /*7120*/  F2FP.SATFINITE.E4M3.F32.PACK_AB_MERGE_C R174, R175, R174, RZ ;  /* 0x000000aeafae723e */ /* 0x000fe200048070ff */
[----:B------:R-:W-:Y:S01]  /*7130*/  FMUL.FTZ R24, R24, R7 ;  /* 0x0000000718187220 */ /* 0x000fe20000410000 */
[----:B------:R-:W-:Y:S01]  /*7140*/  F2FP.SATFINITE.E4M3.F32.PACK_AB_MERGE_C R177, R180, R177, RZ ;  /* 0x000000b1b4b1723e */ /* 0x000fe200048070ff */
[-C--:B------:R-:W-:Y:S01]  /*7150*/  FMUL.FTZ R25, R25, R7.reuse ;  /* 0x0000000719197220 */ /* 0x080fe20000410000 */
[----:B------:R-:W-:Y:S01]  /*7160*/  F2FP.SATFINITE.E4M3.F32.PACK_AB_MERGE_C R182, R183, R182, RZ ;  /* 0x000000b6b7b6723e */ /* 0x000fe200048070ff */
[----:B------:R-:W-:Y:S01]  /*7170*/  SYNCS.ARRIVE.TRANS64.RED.A1T0 RZ, [UR6], RZ ;  /* 0x000000ffffff79a7 */ /* 0x000fe20008100406 */
[----:B------:R-:W-:Y:S01]  /*7180*/  F2FP.SATFINITE.E4M3.F32.PACK_AB_MERGE_C R156, R157, R156, RZ ;  /* 0x0000009c9d9c723e */ /* 0x000fe200048070ff */
[-C--:B------:R-:W-:Y:S01]  /*7190*/  FMUL.FTZ R28, R28, R7.reuse ;  /* 0x000000071c1c7220 */ /* 0x080fe20000410000 */
        /* <DEDUP_REMOVED lines=104> */
[----:B------:R-:W-:Y:S01]  /*7820*/  F2FP.SATFINITE.E4M3.F32.PACK_AB_MERGE_C R200, R9, R10, R11 ;  /* 0x0000000a09c8723e */ /* 0x000fe2000480700b */
[----:B------:R-:W-:Y:S01]  /*7830*/  IMAD.MOV.U32 R6, RZ, RZ, R5 ;  /* 0x000000ffff067224 */ /* 0x000fe200078e0005 */
[----:B------:R-:W-:Y:S01]  /*7840*/  F2FP.SATFINITE.E4M3.F32.PACK_AB_MERGE_C R201, R184, R181, R185 ;  /* 0x000000b5b8c9723e */ /* 0x000fe200048070b9 */
[----:B------:R-:W-:Y:S01]  /*7850*/  IMAD.MOV.U32 R7, RZ, RZ, R0 ;  /* 0x000000ffff077224 */ /* 0x000fe200078e0000 */
[----:B------:R-:W-:-:S02]  /*7860*/  F2FP.SATFINITE.E4M3.F32.PACK_AB_MERGE_C R202, R14, R13, R15 ;  /* 0x0000000d0eca723e */ /* 0x000fc4000480700f */
[----:B------:R-:W-:Y:S02]  /*7870*/  F2FP.SATFINITE.E4M3.F32.PACK_AB_MERGE_C R203, R188, R187, R189 ;  /* 0x000000bbbccb723e */ /* 0x000fe400048070bd */
[----:B------:R-:W-:Y:S02]  /*7880*/  F2FP.SATFINITE.E4M3.F32.PACK_AB_MERGE_C R204, R168, R21, R169 ;  /* 0x00000015a8cc723e */ /* 0x000fe400048070a9 */
[----:B------:R-:W-:Y:S02]  /*7890*/  F2FP.SATFINITE.E4M3.F32.PACK_AB_MERGE_C R205, R171, R170, R174 ;  /* 0x000000aaabcd723e */ /* 0x000fe400048070ae */
[----:B------:R-:W-:Y:S02]  /*78a0*/  F2FP.SATFINITE.E4M3.F32.PACK_AB_MERGE_C R206, R176, R173, R177 ;  /* 0x000000adb0ce723e */ /* 0x000fe400048070b1 */
[----:B------:R-:W-:Y:S02]  /*78b0*/  F2FP.SATFINITE.E4M3.F32.PACK_AB_MERGE_C R207, R179, R178, R182 ;  /* 0x000000b2b3cf723e */ /* 0x000fe400048070b6 */
        /* <DEDUP_REMOVED lines=11> */
[----:B------:R-:W-:Y:S01]  /*7970*/  F2FP.SATFINITE.E4M3.F32.PACK_AB_MERGE_C R219, R131, R130, R134 ;  /* 0x0000008283db723e */ /* 0x000fe20004807086 */
[----:B------:R-:W-:Y:S06]  /*7980*/  @P1 BRA `(.L_x_3655) ;  /* 0xffffffd000641947 */ /* 0x000fec000383ffff */
.L_x_3644:
[----:B------:R-:W-:Y:S06]  /*7990*/  BAR.ARV 0x8, 0x180 ;  /* 0x0206000000007b1d */ /* 0x000fec0000002000 */
[----:B------:R-:W-:Y:S05]  /*79a0*/  @!P0 BRA `(.L_x_3656) ;  /* 0x0000000000048947 */ /* 0x000fea0003800000 */
[----:B------:R-:W-:Y:S01]  /*79b0*/  BPT.TRAP 0x1 ;  /* 0x000000040000795c */ /* 0x000fe20000300000 */
.L_x_3656:
[----:B------:R-:W-:Y:S01]  /*79c0*/  ULEA UR4, UR44, UR39, 0x3 ;  /* 0x000000272c047291 */ /* 0x000fe2000f8e183f */
[----:B------:R-:W-:-:S05]  /*79d0*/  IMAD.U32 R6, RZ, RZ, UR45 ;  /* 0x0000002dff067e24 */ /* 0x000fca000f8e00ff */
[----:B------:R-:W-:-:S04]  /*79e0*/  SHF.L.U32 R6, R6, 0x1f, RZ ;  /* 0x0000001f06067819 */ /* 0x000fc800000006ff */
[----:B------:R0:W1:Y:S01]  /*79f0*/  SYNCS.PHASECHK.TRANS64.TRYWAIT P1, [UR4+0x33450], R6 ;  /* 0x03345006ff0075a7 */ /* 0x0000620008020144 */
[----:B------:R-:W-:Y:S05]  /*7a00*/  @!P0 BRA `(.L_x_3657) ;  /* 0x0000000000048947 */ /* 0x000fea0003800000 */
[----:B------:R-:W-:Y:S01]  /*7a10*/  BPT.TRAP 0x1 ;  /* 0x000000040000795c */ /* 0x000fe20000300000 */
.L_x_3657:
[----:B-1----:R-:W-:Y:S05]  /*7a20*/  @P1 BRA `(.L_x_3658) ;  /* 0x0000000000081947 */ /* 0x002fea0003800000 */
[----:B------:R-:W1:Y:S02]  /*7a30*/  SYNCS.PHASECHK.TRANS64.TRYWAIT P1, [UR4+0x33450], R6 ;  /* 0x03345006ff0075a7 */ /* 0x000e640008020144 */
[----:B-1----:R-:W-:Y:S05]  /*7a40*/  @!P1 BRA `(.L_x_3659) ;  /* 0x0000008400d09947 */ /* 0x002fea0003800000 */
.L_x_3658:
[----:B------:R-:W-:Y:S01]  /*7a50*/  UIADD3 UR5, UR39, 0x200, URZ ;  /* 0x0000020027057890 */ /* 0x000fe2000fffe03f */
[----:B------:R-:W-:Y:S01]  /*7a60*/  WARPGROUP.ARRIVE ;  /* 0x00000000000079c5 */ /* 0x000fe20000000000 */
[----:B------:R-:W-:Y:S01]  /*7a70*/  UMOV UR7, 0xc0000010 ;  /* 0xc000001000077882 */ /* 0x000fe20000000000 */
[----:B------:R-:W-:Y:S01]  /*7a80*/  IMAD.MOV.U32 R8, RZ, RZ, 0x3f800000 ;  /* 0x3f800000ff087424 */ /* 0x000fe200078e00ff */
        /* <DEDUP_REMOVED lines=16> */
[----:B------:R-:W-:Y:S02]  /*7b90*/  ULDC.64 UR6, c[0x0][0x9a0] ;  /* 0x0002680000067ab9 */ /* 0x000fe40000000a00 */
[----:B------:R-:W-:-:S04]  /*7ba0*/  UISETP.NE.U32.AND UP0, UPT, UR6, URZ, UPT ;  /* 0x0000003f0600728c */ /* 0x000fc8000bf05070 */
[----:B------:R-:W-:-:S06]  /*7bb0*/  UISETP.NE.AND.EX UP0, UPT, UR7, URZ, UPT, UP0 ;  /* 0x0000003f0700728c */ /* 0x000fcc000bf05300 */
[----:B------:R-:W-:-:S05]  /*7bc0*/  PLOP3.LUT P1, PT, PT, PT, UP0, 0x80, 0x0 ;  /* 0x000000000000781c */ /* 0x000fca0003f2f008 */
[----:B------:R-:W-:Y:S02]  /*7bd0*/  @UP0 USHF.R.S32.HI UR10, URZ, 0x1f, UR42 ;  /* 0x0000001f3f0a0899 */ /* 0x000fe4000801142a */
[----:B------:R-:W-:Y:S01]  /*7be0*/  @UP0 UIADD3 UR8, -UR42, URZ, URZ ;  /* 0x0000003f2a080290 */ /* 0x000fe2000fffe13f */
[----:B------:R-:W-:Y:S01]  /*7bf0*/  @UP0 ULDC.64 UR12, c[0x0][0x9c8] ;  /* 0x00027200000c0ab9 */ /* 0x000fe20000000a00 */
[----:B------:R-:W-:Y:S01]  /*7c00*/  @UP0 ULDC UR9, c[0x0][0xc44] ;  /* 0x0003110000090ab9 */ /* 0x000fe20000000800 */
[----:B------:R-:W-:Y:S02]  /*7c10*/  @UP0 UIMAD UR10, UR10, UR12, URZ ;  /* 0x0000000c0a0a02a4 */ /* 0x000fe4000f8e023f */
[----:B------:R-:W-:Y:S02]  /*7c20*/  @UP0 UIMAD UR11, UR9, UR8, UR43 ;  /* 0x00000008090b02a4 */ /* 0x000fe4000f8e022b */
[----:B------:R-:W-:Y:S02]  /*7c30*/  @UP0 UIMAD.WIDE.U32 UR8, UR42, UR12, URZ ;  /* 0x0000000c2a0802a5 */ /* 0x000fe4000f8e003f */
[----:B------:R-:W-:-:S02]  /*7c40*/  @UP0 UIMAD UR10, UR42, UR13, UR10 ;  /* 0x0000000d2a0a02a4 */ /* 0x000fc4000f8e020a */
[----:B------:R-:W-:Y:S01]  /*7c50*/  @UP0 USHF.R.S32.HI UR14, URZ, 0x1f, UR11 ;  /* 0x0000001f3f0e0899 */ /* 0x000fe2000801140b */
[----:B------:R-:W-:Y:S01]  /*7c60*/  @UP0 ULDC.64 UR12, c[0x0][0x9d0] ;  /* 0x00027400000c0ab9 */ /* 0x000fe20000000a00 */
[----:B------:R-:W-:Y:S02]  /*7c70*/  @UP0 UIADD3 UR9, UR9, UR10, URZ ;  /* 0x0000000a09090290 */ /* 0x000fe4000fffe03f */
[----:B------:R-:W-:Y:S02]  /*7c80*/  @UP0 UIMAD UR10, UR14, UR12, URZ ;  /* 0x0000000c0e0a02a4 */ /* 0x000fe4000f8e023f */
[----:B------:R-:W-:Y:S02]  /*7c90*/  @UP0 UIMAD.WIDE.U32 UR8, UR11, UR12, UR8 ;  /* 0x0000000c0b0802a5 */ /* 0x000fe4000f8e0008 */
[----:B------:R-:W-:Y:S02]  /*7ca0*/  @UP0 UIMAD UR10, UR11, UR13, UR10 ;  /* 0x0000000d0b0a02a4 */ /* 0x000fe4000f8e020a */
[----:B------:R-:W-:-:S02]  /*7cb0*/  @UP0 ULEA UR6, UP1, UR8, UR6, 0x2 ;  /* 0x0000000608060291 */ /* 0x000fc4000f82103f */
[----:B------:R-:W-:-:S04]  /*7cc0*/  @UP0 UIADD3 UR9, UR9, UR10, URZ ;  /* 0x0000000a09090290 */ /* 0x000fc8000fffe03f */
[----:B------:R-:W-:Y:S01]  /*7cd0*/  @UP0 ULEA.HI.X UR7, UR8, UR7, UR9, 0x2, UP1 ;  /* 0x0000000708070291 */ /* 0x000fe200088f1409 */
[----:B01----:R-:W-:-:S05]  /*7ce0*/  IMAD.U32 R6, RZ, RZ, UR6 ;  /* 0x00000006ff067e24 */ /* 0x003fca000f8e00ff */
[----:B------:R-:W-:-:S05]  /*7cf0*/  IMAD.U32 R7, RZ, RZ, UR7 ;  /* 0x00000007ff077e24 */ /* 0x000fca000f8e00ff */
[----:B------:R0:W2:Y:S01]  /*7d00*/  @P1 LDG.E R8, desc[UR50][R6.64] ;  /* 0x0000003206081981 */ /* 0x0000a2000c1e1900 */
[----:B------:R-:W-:Y:S01]  /*7d10*/  UIADD3 UR6, UR5, 0x480, URZ ;  /* 0x0000048005067890 */ /* 0x000fe2000fffe03f */
[----:B------:R-:W-:Y:S01]  /*7d20*/  UMOV UR7, 0xc0000010 ;  /* 0xc000001000077882 */ /* 0x000fe20000000000 */
[----:B------:R-:W-:Y:S02]  /*7d30*/  WARPGROUP.DEPBAR.LE gsb0, 0x0 ;  /* 0x00008000000079c5 */ /* 0x000fe40000010000 */
[----:B------:R-:W-:-:S06]  /*7d40*/  WARPGROUP.ARRIVE ;  /* 0x00000000000079c5 */ /* 0x000fcc0000000000 */
[----:B------:R-:W-:Y:S01]  /*7d50*/  QGMMA.64x192x32.F32.E4M3.E4M3 R24, R212, gdesc[UR4], R24, gsb0 ;  /* 0x02e00004d4187df3 */ /* 0x000fe20008000818 */
[----:B------:R-:W-:Y:S01]  /*7d60*/  UIADD3 UR6, UR5, 0x600, URZ ;  /* 0x0000060005067890 */ /* 0x000fe2000fffe03f */
[----:B------:R-:W-:Y:S01]  /*7d70*/  UMOV UR7, 0xc0000010 ;  /* 0xc000001000077882 */ /* 0x000fe20000000000 */
[----:B------:R-:W1:Y:S04]  /*7d80*/  SHFL.BFLY PT, R9, R4, 0x2, 0x1f ;  /* 0x0c401f0004097f89 */ /* 0x000e6800000e0000 */
[----:B------:R-:W3:Y:S01]  /*7d90*/  SHFL.BFLY PT, R12, R3, 0x2, 0x1f ;  /* 0x0c401f00030c7f89 */ /* 0x000ee200000e0000 */
[----:B-1----:R-:W-:-:S01]  /*7da0*/  FADD.FTZ R9, R9, R4 ;  /* 0x0000000409097221 */ /* 0x002fc20000010000 */
[----:B---3--:R-:W-:-:S04]  /*7db0*/  FADD.FTZ R12, R12, R3 ;  /* 0x000000030c0c7221 */ /* 0x008fc80000010000 */
[----:B------:R-:W1:Y:S04]  /*7dc0*/  SHFL.BFLY PT, R10, R9, 0x1, 0x1f ;  /* 0x0c201f00090a7f89 */ /* 0x000e6800000e0000 */
[----:B0-----:R-:W0:Y:S01]  /*7dd0*/  SHFL.BFLY PT, R7, R12, 0x1, 0x1f ;  /* 0x0c201f000c077f89 */ /* 0x001e2200000e0000 */
[----:B-1----:R-:W-:-:S01]  /*7de0*/  FADD.FTZ R13, R9, R10 ;  /* 0x0000000a090d7221 */ /* 0x002fc20000010000 */
[----:B0-----:R-:W-:-:S04]  /*7df0*/  FADD.FTZ R14, R12, R7 ;  /* 0x000000070c0e7221 */ /* 0x001fc80000010000 */
[C---:B------:R-:W-:Y:S01]  /*7e00*/  FSETP.NE.FTZ.AND P1, PT, R13.reuse, RZ, PT ;  /* 0x000000ff0d00720b */ /* 0x040fe20003f35000 */
[----:B------:R-:W-:Y:S01]  /*7e10*/  FMUL.FTZ R6, R13, 0.00390625 ;  /* 0x3b8000000d067820 */ /* 0x000fe20000410000 */
[----:B------:R-:W-:Y:S01]  /*7e20*/  FMUL.FTZ R15, R14, 0.00390625 ;  /* 0x3b8000000e0f7820 */ /* 0x000fe20000410000 */
[----:B------:R-:W-:-:S03]  /*7e30*/  IMAD.MOV.U32 R7, RZ, RZ, RZ ;  /* 0x000000ffff077224 */ /* 0x000fc600078e00ff */
[----:B------:R-:W-:Y:S02]  /*7e40*/  FSETP.NE.FTZ.AND P2, PT, R6, RZ, PT ;  /* 0x000000ff0600720b */ /* 0x000fe40003f55000 */
[----:B------:R-:W-:-:S05]  /*7e50*/  FSETP.NE.FTZ.AND P3, PT, R15, RZ, PT ;  /* 0x000000ff0f00720b */ /* 0x000fca0003f75000 */
[----:B------:R-:W-:Y:S01]  /*7e60*/  @P1 MUFU.RCP R7, R13 ;  /* 0x0000000d00071308 */ /* 0x000fe20000001000 */
[----:B------:R-:W-:Y:S01]  /*7e70*/  FSETP.NE.FTZ.AND P1, PT, R14, RZ, PT ;  /* 0x000000ff0e00720b */ /* 0x000fe20003f35000 */
[----:B------:R-:W-:-:S06]  /*7e80*/  IMAD.MOV.U32 R11, RZ, RZ, RZ ;  /* 0x000000ffff0b7224 */ /* 0x000fcc00078e00ff */
[----:B------:R-:W0:Y:S01]  /*7e90*/  @P2 MUFU.LG2 R6, R6 ;  /* 0x0000000600062308 */ /* 0x000e220000000c00 */
[----:B------:R-:W-:Y:S02]  /*7ea0*/  WARPGROUP.DEPBAR.LE gsb0, 0x0 ;  /* 0x00008000000079c5 */ /* 0x000fe40000010000 */
[----:B------:R-:W-:-:S06]  /*7eb0*/  WARPGROUP.ARRIVE ;  /* 0x00000000000079c5 */ /* 0x000fcc0000000000 */
[----:B------:R-:W-:Y:S01]  /*7ec0*/  QGMMA.64x192x32.F32.E4M3.E4M3 R24, R216, gdesc[UR4], R24, gsb0 ;  /* 0x02e00004d8187df3 */ /* 0x000fe20008000818 */
[----:B------:R-:W1:Y:S08]  /*7ed0*/  @P3 MUFU.LG2 R10, R15 ;  /* 0x0000000f000a3308 */ /* 0x000e700000000c00 */
[----:B------:R-:W3:Y:S01]  /*7ee0*/  @P1 MUFU.RCP R11, R14 ;  /* 0x0000000e000b1308 */ /* 0x000ee20000001000 */
[----:B------:R-:W-:-:S02]  /*7ef0*/  IMAD.U32 R9, RZ, RZ, UR40 ;  /* 0x00000028ff097e24 */ /* 0x000fc4000f8e00ff */
[----:B------:R-:W-:Y:S02]  /*7f00*/  IMAD.U32 R12, RZ, RZ, UR40 ;  /* 0x00000028ff0c7e24 */ /* 0x000fe4000f8e00ff */
[----:B0-----:R-:W-:Y:S01]  /*7f10*/  @P2 FMUL.FTZ R6, R6, 0.69314718246459960938 ;  /* 0x3f31721806062820 */ /* 0x001fe20000410000 */
[----:B------:R-:W-:Y:S01]  /*7f20*/  @P2 FMUL.FTZ R9, R9, 0.69314718246459960938 ;  /* 0x3f31721809092820 */ /* 0x000fe20000410000 */
[----:B------:R-:W-:Y:S01]  /*7f30*/  @P3 FMUL.FTZ R13, R12, 0.69314718246459960938 ;  /* 0x3f3172180c0d3820 */ /* 0x000fe20000410000 */
[----:B-1----:R-:W-:Y:S01]  /*7f40*/  @P3 FMUL.FTZ R10, R10, 0.69314718246459960938 ;  /* 0x3f3172180a0a3820 */ /* 0x002fe20000410000 */
[----:B------:R-:W-:Y:S02]  /*7f50*/  IMAD.MOV.U32 R4, RZ, RZ, -0x800000 ;  /* 0xff800000ff047424 */ /* 0x000fe400078e00ff */
[----:B------:R-:W-:Y:S01]  /*7f60*/  @P2 FFMA.FTZ R4, R9, R0, R6 ;  /* 0x0000000009042223 */ /* 0x000fe20000010006 */
[----:B------:R-:W-:Y:S02]  /*7f70*/  IMAD.MOV.U32 R3, RZ, RZ, -0x800000 ;  /* 0xff800000ff037424 */ /* 0x000fe400078e00ff */
[----:B------:R-:W-:Y:S01]  /*7f80*/  @P3 FFMA.FTZ R3, R13, R5, R10 ;  /* 0x000000050d033223 */ /* 0x000fe2000001000a */
[-C--:B--2---:R-:W-:Y:S01]  /*7f90*/  FMUL.FTZ R9, R7, R8.reuse ;  /* 0x0000000807097220 */ /* 0x084fe20000410000 */
[----:B---3--:R-:W-:Y:S01]  /*7fa0*/  FMUL.FTZ R120, R11, R8 ;  /* 0x000000080b787220 */ /* 0x008fe20000410000 */
[----:B------:R-:W-:-:S02]  /*7fb0*/  WARPGROUP.DEPBAR.LE gsb0, 0x0 ;  /* 0x00008000000079c5 */ /* 0x000fc40000010000 */
[----:B------:R-:W-:Y:S05]  /*7fc0*/  @!P0 BRA `(.L_x_3660) ;  /* 0x0000000000048947 */ /* 0x000fea0003800000 */
[----:B------:R-:W-:Y:S01]  /*7fd0*/  BPT.TRAP 0x1 ;  /* 0x000000040000795c */ /* 0x000fe20000300000 */
.L_x_3660:
[----:B------:R-:W0:Y:S01]  /*7fe0*/  S2R R121, SR_TID.X ;  /* 0x0000000000797919 */ /* 0x000e220000002100 */
[----:B------:R-:W-:Y:S01]  /*7ff0*/  ULDC.64 UR6, c[0x4][0xd8] ;  /* 0x0100360000067ab9 */ /* 0x000fe20000000a00 */
[----:B------:R-:W1:Y:S01]  /*8000*/  S2UR UR5, SR_SWINHI ;  /* 0x00000000000579c3 */ /* 0x000e620000002f00 */
        /* <DEDUP_REMOVED lines=29> */
[----:B0-----:R-:W-:-:S02]  /*81e0*/  IMAD.SHL.U32 R0, R121, 0x4, RZ ;  /* 0x0000000479007824 */ /* 0x001fc400078e00ff */
[-C--:B------:R-:W-:Y:S01]  /*81f0*/  FMUL.FTZ R81, R88, R9.reuse ;  /* 0x0000000958517220 */ /* 0x080fe20000410000 */
[-C--:B------:R-:W-:Y:S01]  /*8200*/  FMUL.FTZ R84, R93, R9.reuse ;  /* 0x000000095d547220 */ /* 0x080fe20000410000 */
[-C--:B------:R-:W-:Y:S01]  /*8210*/  FMUL.FTZ R85, R89, R9.reuse ;  /* 0x0000000959557220 */ /* 0x080fe20000410000 */
[-C--:B------:R-:W-:Y:S01]  /*8220*/  FMUL.FTZ R8, R24, R9.reuse ;  /* 0x0000000918087220 */ /* 0x080fe20000410000 */
[----:B------:R-:W-:Y:S01]  /*8230*/  LOP3.LUT R0, R0, 0xc, RZ, 0xc0, !PT ;  /* 0x0000000c00007812 */ /* 0x000fe200078ec0ff */
[-C--:B------:R-:W-:Y:S01]  /*8240*/  FMUL.FTZ R45, R60, R9.reuse ;  /* 0x000000093c2d7220 */ /* 0x080fe20000410000 */
[-C--:B------:R-:W-:Y:S01]  /*8250*/  FMUL.FTZ R88, R100, R9.reuse ;  /* 0x0000000964587220 */ /* 0x080fe20000410000 */
[-C--:B------:R-:W-:Y:S01]  /*8260*/  FMUL.FTZ R89, R96, R9.reuse ;  /* 0x0000000960597220 */ /* 0x080fe20000410000 */
[----:B------:R-:W-:Y:S01]  /*8270*/  IADD3 R6, P0, R0, UR6, RZ ;  /* 0x0000000600067c10 */ /* 0x000fe2000ff1e0ff */
[-C--:B------:R-:W-:Y:S01]  /*8280*/  FMUL.FTZ R92, R101, R9.reuse ;  /* 0x00000009655c7220 */ /* 0x080fe20000410000 */
[----:B------:R-:W-:Y:S01]  /*8290*/  FMUL.FTZ R93, R97, R9 ;  /* 0x00000009615d7220 */ /* 0x000fe20000410000 */
[-C--:B------:R-:W-:Y:S01]  /*82a0*/  FMUL.FTZ R10, R26, R120.reuse ;  /* 0x000000781a0a7220 */ /* 0x080fe20000410000 */
[----:B------:R-:W-:Y:S01]  /*82b0*/  FMUL.FTZ R14, R27, R120 ;  /* 0x000000781b0e7220 */ /* 0x000fe20000410000 */
[----:B------:R-:W-:-:S02]  /*82c0*/  IMAD.X R7, RZ, RZ, UR7, P0 ;  /* 0x00000007ff077e24 */ /* 0x000fc400080e06ff */
[-C--:B------:R-:W-:Y:S01]  /*82d0*/  FMUL.FTZ R21, R38, R120.reuse ;  /* 0x0000007826157220 */ /* 0x080fe20000410000 */
[-C--:B------:R-:W-:Y:S01]  /*82e0*/  FMUL.FTZ R60, R65, R9.reuse ;  /* 0x00000009413c7220 */ /* 0x080fe20000410000 */
[-C--:B------:R-:W-:Y:S01]  /*82f0*/  FMUL.FTZ R96, R108, R9.reuse ;  /* 0x000000096c607220 */ /* 0x080fe20000410000 */
[-C--:B------:R-:W-:Y:S01]  /*8300*/  FMUL.FTZ R97, R104, R9.reuse ;  /* 0x0000000968617220 */ /* 0x080fe20000410000 */
[----:B------:R0:W2:Y:S01]  /*8310*/  LDG.E.CONSTANT R0, desc[UR50][R6.64] ;  /* 0x0000003206007981 */ /* 0x0000a2000c1e9900 */
        /* <DEDUP_REMOVED lines=15> */
[----:B------:R-:W-:Y:S01]  /*8410*/  F2FP.BF16.F32.PACK_AB R15, R15, R20 ;  /* 0x000000140f0f723e */ /* 0x000fe200000010ff */
[-C--:B------:R-:W-:Y:S01]  /*8420*/  FMUL.FTZ R9, R30, R120.reuse ;  /* 0x000000781e097220 */ /* 0x080fe20000410000 */
[-C--:B------:R-:W-:Y:S01]  /*8430*/  FMUL.FTZ R13, R31, R120.reuse ;  /* 0x000000781f0d7220 */ /* 0x080fe20000410000 */
[-C--:B------:R-:W-:Y:S01]  /*8440*/  FMUL.FTZ R67, R82, R120.reuse ;  /* 0x0000007852437220 */ /* 0x080fe20000410000 */
[----:B------:R-:W-:Y:S01]  /*8450*/  LOP3.LUT P0, R20, R121, 0x3, RZ, 0xc0, !PT ;  /* 0x0000000379147812 */ /* 0x000fe2000780c0ff */
[-C--:B------:R-:W-:Y:S01]  /*8460*/  FMUL.FTZ R30, R46, R120.reuse ;  /* 0x000000782e1e7220 */ /* 0x080fe20000410000 */
[-C--:B------:R-:W-:Y:S01]  /*8470*/  FMUL.FTZ R31, R42, R120.reuse ;  /* 0x000000782a1f7220 */ /* 0x080fe20000410000 */
[-C--:B------:R-:W-:Y:S01]  /*8480*/  FMUL.FTZ R82, R102, R120.reuse ;  /* 0x0000007866527220 */ /* 0x080fe20000410000 */
[-C--:B------:R-:W-:Y:S01]  /*8490*/  FMUL.FTZ R102, R119, R120.reuse ;  /* 0x0000007877667220 */ /* 0x080fe20000410000 */
[-C--:B------:R-:W-:Y:S01]  /*84a0*/  FMUL.FTZ R115, R115, R120.reuse ;  /* 0x0000007873737220 */ /* 0x080fe20000410000 */
[----:B------:R-:W-:Y:S01]  /*84b0*/  F2FP.BF16.F32.PACK_AB R34, R34, R35 ;  /* 0x000000232222723e */ /* 0x000fe200000010ff */
[-C--:B0-----:R-:W-:Y:S01]  /*84c0*/  FMUL.FTZ R6, R47, R120.reuse ;  /* 0x000000782f067220 */ /* 0x081fe20000410000 */
[----:B------:R-:W-:Y:S01]  /*84d0*/  F2FP.BF16.F32.PACK_AB R39, R38, R39 ;  /* 0x000000272627723e */ /* 0x000fe200000010ff */
[-C--:B------:R-:W-:Y:S01]  /*84e0*/  FMUL.FTZ R7, R43, R120.reuse ;  /* 0x000000782b077220 */ /* 0x080fe20000410000 */
[----:B------:R-:W-:Y:S01]  /*84f0*/  ISETP.EQ.OR P0, PT, R20, 0x3, !P0 ;  /* 0x000000031400780c */ /* 0x000fe20004702670 */
[-C--:B------:R-:W-:Y:S01]  /*8500*/  FMUL.FTZ R43, R58, R120.reuse ;  /* 0x000000783a2b7220 */ /* 0x080fe20000410000 */
[-C--:B------:R-:W-:Y:S01]  /*8510*/  FMUL.FTZ R47, R59, R120.reuse ;  /* 0x000000783b2f7220 */ /* 0x080fe20000410000 */
[----:B------:R-:W-:Y:S01]  /*8520*/  F2FP.BF16.F32.PACK_AB R30, R30, R31 ;  /* 0x0000001f1e1e723e */ /* 0x000fe200000010ff */
[-C--:B------:R-:W-:Y:S01]  /*8530*/  FMUL.FTZ R58, R78, R120.reuse ;  /* 0x000000784e3a7220 */ /* 0x080fe20000410000 */
[----:B------:R-:W-:Y:S01]  /*8540*/  FMUL.FTZ R59, R74, R120 ;  /* 0x000000784a3b7220 */ /* 0x000fe20000410000 */
[----:B------:R-:W-:Y:S01]  /*8550*/  F2FP.BF16.F32.PACK_AB R76, R73, R76 ;  /* 0x0000004c494c723e */ /* 0x000fe200000010ff */
[----:B------:R-:W-:Y:S01]  /*8560*/  UMOV UR6, UR39 ;  /* 0x0000002700067c82 */ /* 0x000fe20008000000 */
[----:B-1----:R-:W-:Y:S01]  /*8570*/  UMOV UR7, UR5 ;  /* 0x0000000500077c82 */ /* 0x002fe20008000000 */
[----:B------:R-:W-:Y:S01]  /*8580*/  F2FP.BF16.F32.PACK_AB R31, R102, R115 ;  /* 0x00000073661f723e */ /* 0x000fe200000010ff */
[----:B------:R-:W-:Y:S01]  /*8590*/  IMAD.U32 R35, RZ, RZ, UR7 ;  /* 0x00000007ff237e24 */ /* 0x000fe2000f8e00ff */
[----:B------:R-:W-:Y:S01]  /*85a0*/  SEL R115, R34, R39, P0 ;  /* 0x0000002722737207 */ /* 0x000fe20000000000 */
[----:B------:R-:W-:Y:S01]  /*85b0*/  ULDC.64 UR8, c[0x0][0xb90] ;  /* 0x0002e40000087ab9 */ /* 0x000fe20000000a00 */
[----:B------:R-:W-:Y:S01]  /*85c0*/  SEL R73, R39, R34, P0 ;  /* 0x0000002227497207 */ /* 0x000fe20000000000 */
[----:B------:R-:W-:-:S02]  /*85d0*/  IMAD.U32 R34, RZ, RZ, UR6 ;  /* 0x00000006ff227e24 */ /* 0x000fc4000f8e00ff */
[-C--:B------:R-:W-:Y:S01]  /*85e0*/  FMUL.FTZ R54, R71, R120.reuse ;  /* 0x0000007847367220 */ /* 0x080fe20000410000 */
[----:B------:R-:W-:Y:S01]  /*85f0*/  F2FP.BF16.F32.PACK_AB R77, R58, R59 ;  /* 0x0000003b3a4d723e */ /* 0x000fe200000010ff */
[-C--:B------:R-:W-:Y:S01]  /*8600*/  FMUL.FTZ R51, R66, R120.reuse ;  /* 0x0000007842337220 */ /* 0x080fe20000410000 */
[----:B------:R-:W-:Y:S01]  /*8610*/  FMUL.FTZ R71, R83, R120 ;  /* 0x0000007853477220 */ /* 0x000fe20000410000 */
[----:B------:R-:W-:Y:S01]  /*8620*/  F2FP.BF16.F32.PACK_AB R45, R45, R48 ;  /* 0x000000302d2d723e */ /* 0x000fe200000010ff */
[----:B------:R-:W-:Y:S01]  /*8630*/  IMAD.WIDE R58, R223, 0x2, R34 ;  /* 0x00000002df3a7825 */ /* 0x000fe200078e0222 */
[----:B------:R-:W-:-:S03]  /*8640*/  F2FP.BF16.F32.PACK_AB R52, R49, R52 ;  /* 0x000000343134723e */ /* 0x000fc600000010ff */
        /* <DEDUP_REMOVED lines=8> */
[----:B------:R-:W-:Y:S02]  /*86d0*/  F2FP.BF16.F32.PACK_AB R5, R5, R8 ;  /* 0x000000080505723e */ /* 0x000fe400000010ff */
[----:B------:R-:W-:-:S02]  /*86e0*/  F2FP.BF16.F32.PACK_AB R12, R11, R12 ;  /* 0x0000000c0b0c723e */ /* 0x000fc400000010ff */
[----:B------:R-:W-:Y:S01]  /*86f0*/  F2FP.BF16.F32.PACK_AB R14, R13, R14 ;  /* 0x0000000e0d0e723e */ /* 0x000fe200000010ff */
[----:B------:R-:W-:Y:S01]  /*8700*/  FMUL.FTZ R50, R70, R120 ;  /* 0x0000007846327220 */ /* 0x000fe20000410000 */
[----:B------:R-:W-:Y:S02]  /*8710*/  F2FP.BF16.F32.PACK_AB R61, R61, R64 ;  /* 0x000000403d3d723e */ /* 0x000fe400000010ff */
[----:B------:R-:W-:Y:S02]  /*8720*/  F2FP.BF16.F32.PACK_AB R37, R37, R40 ;  /* 0x000000282525723e */ /* 0x000fe400000010ff */
[----:B------:R-:W-:Y:S01]  /*8730*/  F2FP.BF16.F32.PACK_AB R44, R41, R44 ;  /* 0x0000002c292c723e */ /* 0x000fe200000010ff */
[-C--:B------:R-:W-:Y:S01]  /*8740*/  FMUL.FTZ R74, R94, R120.reuse ;  /* 0x000000785e4a7220 */ /* 0x080fe20000410000 */
[----:B------:R-:W-:Y:S01]  /*8750*/  F2FP.BF16.F32.PACK_AB R13, R92, R93 ;  /* 0x0000005d5c0d723e */ /* 0x000fe200000010ff */
[----:B------:R-:W-:Y:S01]  /*8760*/  FMUL.FTZ R70, R87, R120 ;  /* 0x0000007857467220 */ /* 0x000fe20000410000 */
[----:B------:R-:W-:-:S02]  /*8770*/  SEL R93, R45, R52, P0 ;  /* 0x000000342d5d7207 */ /* 0x000fc40000000000 */
[----:B------:R-:W-:Y:S02]  /*8780*/  F2FP.BF16.F32.PACK_AB R53, R53, R56 ;  /* 0x000000383535723e */ /* 0x000fe400000010ff */
[----:B------:R-:W-:Y:S02]  /*8790*/  F2FP.BF16.F32.PACK_AB R7, R6, R7 ;  /* 0x000000070607723e */ /* 0x000fe400000010ff */
[----:B------:R-:W-:Y:S01]  /*87a0*/  F2FP.BF16.F32.PACK_AB R80, R80, R81 ;  /* 0x000000515050723e */ /* 0x000fe200000010ff */
[-C--:B------:R-:W-:Y:S01]  /*87b0*/  FMUL.FTZ R78, R95, R120.reuse ;  /* 0x000000785f4e7220 */ /* 0x080fe20000410000 */
[----:B------:R-:W-:Y:S01]  /*87c0*/  SEL R64, R52, R45, P0 ;  /* 0x0000002d34407207 */ /* 0x000fe20000000000 */
[-C--:B------:R-:W-:Y:S01]  /*87d0*/  FMUL.FTZ R75, R90, R120.reuse ;  /* 0x000000785a4b7220 */ /* 0x080fe20000410000 */
[----:B------:R-:W-:Y:S01]  /*87e0*/  F2FP.BF16.F32.PACK_AB R11, R84, R85 ;  /* 0x00000055540b723e */ /* 0x000fe200000010ff */
[----:B------:R-:W-:Y:S01]  /*87f0*/  FMUL.FTZ R87, R98, R120 ;  /* 0x0000007862577220 */ /* 0x000fe20000410000 */
[----:B------:R-:W-:-:S02]  /*8800*/  IADD3 R45, P4, R58, 0x8060, RZ ;  /* 0x000080603a2d7810 */ /* 0x000fc40007f9e0ff */
        /* <DEDUP_REMOVED lines=12> */
[----:B------:R-:W-:Y:S01]  /*88d0*/  F2FP.BF16.F32.PACK_AB R88, R88, R89 ;  /* 0x000000595858723e */ /* 0x000fe200000010ff */
[----:B------:R-:W-:Y:S01]  /*88e0*/  UIADD3 UR4, UR4, 0x33460, URZ ;  /* 0x0003346004047890 */ /* 0x000fe2000fffe03f */
[----:B------:R-:W-:Y:S01]  /*88f0*/  SEL R85, R5, R12, P0 ;  /* 0x0000000c05557207 */ /* 0x000fe20000000000 */
[----:B------:R-:W-:Y:S01]  /*8900*/  UIADD3 UR5, -UR42, URZ, URZ ;  /* 0x0000003f2a057290 */ /* 0x000fe2000fffe13f */
[----:B------:R-:W-:Y:S01]  /*8910*/  SEL R56, R12, R5, P0 ;  /* 0x000000050c387207 */ /* 0x000fe20000000000 */
[----:B------:R-:W-:Y:S01]  /*8920*/  IMAD R5, R19, 0x40, R2 ;  /* 0x0000004013057824 */ /* 0x000fe200078e0202 */
[----:B------:R-:W-:Y:S01]  /*8930*/  F2FP.BF16.F32.PACK_AB R6, R62, R63 ;  /* 0x0000003f3e06723e */ /* 0x000fe200000010ff */
[----:B------:R-:W-:Y:S01]  /*8940*/  ULDC UR6, c[0x0][0xc44] ;  /* 0x0003110000067ab9 */ /* 0x000fe20000000800 */
[----:B------:R-:W-:Y:S02]  /*8950*/  F2FP.BF16.F32.PACK_AB R81, R86, R91 ;  /* 0x0000005b5651723e */ /* 0x000fe400000010ff */
[----:B------:R-:W-:-:S02]  /*8960*/  SEL R91, R37, R44, P0 ;  /* 0x0000002c255b7207 */ /* 0x000fc40000000000 */
[----:B------:R-:W-:Y:S01]  /*8970*/  SEL R63, R44, R37, P0 ;  /* 0x000000252c3f7207 */ /* 0x000fe20000000000 */
[-C--:B------:R-:W-:Y:S01]  /*8980*/  FMUL.FTZ R94, R111, R120.reuse ;  /* 0x000000786f5e7220 */ /* 0x080fe20000410000 */
[----:B------:R-:W-:Y:S01]  /*8990*/  LOP3.LUT R44, R45, 0x380, RZ, 0xc0, !PT ;  /* 0x000003802d2c7812 */ /* 0x000fe200078ec0ff */
[-C--:B------:R-:W-:Y:S01]  /*89a0*/  FMUL.FTZ R99, R107, R120.reuse ;  /* 0x000000786b637220 */ /* 0x080fe20000410000 */
[-C--:B------:R-:W-:Y:S01]  /*89b0*/  FMUL.FTZ R90, R110, R120.reuse ;  /* 0x000000786e5a7220 */ /* 0x080fe20000410000 */
[----:B------:R-:W-:Y:S01]  /*89c0*/  FMUL.FTZ R95, R106, R120 ;  /* 0x000000786a5f7220 */ /* 0x000fe20000410000 */
[----:B------:R-:W-:Y:S01]  /*89d0*/  F2FP.BF16.F32.PACK_AB R10, R74, R75 ;  /* 0x0000004b4a0a723e */ /* 0x000fe200000010ff */
[----:B------:R-:W-:Y:S01]  /*89e0*/  IMAD.WIDE R34, R5, 0x2, R34 ;  /* 0x0000000205227825 */ /* 0x000fe200078e0222 */
[----:B------:R-:W-:Y:S02]  /*89f0*/  F2FP.BF16.F32.PACK_AB R82, R82, R87 ;  /* 0x000000575252723e */ /* 0x000fe400000010ff */
[----:B------:R-:W-:-:S02]  /*8a00*/  SEL R87, R15, R28, P0 ;  /* 0x0000001c0f577207 */ /* 0x000fc40000000000 */
[----:B------:R-:W-:Y:S02]  /*8a10*/  SEL R57, R28, R15, P0 ;  /* 0x0000000f1c397207 */ /* 0x000fe40000000000 */
[----:B------:R-:W-:Y:S02]  /*8a20*/  SEL R111, R21, R26, P0 ;  /* 0x0000001a156f7207 */ /* 0x000fe40000000000 */
[----:B------:R-:W-:Y:S02]  /*8a30*/  SEL R74, R26, R21, P0 ;  /* 0x000000151a4a7207 */ /* 0x000fe40000000000 */
[----:B------:R-:W-:Y:S02]  /*8a40*/  LOP3.LUT R5, R58, 0x380, RZ, 0xc0, !PT ;  /* 0x000003803a057812 */ /* 0x000fe400078ec0ff */
[----:B------:R-:W-:Y:S02]  /*8a50*/  F2FP.BF16.F32.PACK_AB R42, R42, R43 ;  /* 0x0000002b2a2a723e */ /* 0x000fe400000010ff */
[----:B------:R-:W-:-:S02]  /*8a60*/  F2FP.BF16.F32.PACK_AB R47, R46, R47 ;  /* 0x0000002f2e2f723e */ /* 0x000fc400000010ff */
[----:B------:R-:W-:Y:S02]  /*8a70*/  F2FP.BF16.F32.PACK_AB R50, R50, R51 ;  /* 0x000000333232723e */ /* 0x000fe400000010ff */
[----:B------:R-:W-:Y:S02]  /*8a80*/  F2FP.BF16.F32.PACK_AB R55, R54, R55 ;  /* 0x000000373637723e */ /* 0x000fe400000010ff */
[----:B------:R-:W-:Y:S02]  /*8a90*/  F2FP.BF16.F32.PACK_AB R79, R66, R67 ;  /* 0x00000043424f723e */ /* 0x000fe400000010ff */
[----:B------:R-:W-:Y:S02]  /*8aa0*/  F2FP.BF16.F32.PACK_AB R8, R70, R71 ;  /* 0x000000474608723e */ /* 0x000fe400000010ff */
[----:B------:R-:W-:Y:S02]  /*8ab0*/  SHF.R.U64 R44, R44, 0x3, RZ ;  /* 0x000000032c2c7819 */ /* 0x000fe400000012ff */
[----:B------:R-:W-:-:S02]  /*8ac0*/  IADD3 R28, P3, R58, 0x8040, RZ ;  /* 0x000080403a1c7810 */ /* 0x000fc40007f7e0ff */
[C---:B------:R-:W-:Y:S02]  /*8ad0*/  IADD3 R26, P6, R58.reuse, 0x8020, RZ ;  /* 0x000080203a1a7810 */ /* 0x040fe40007fde0ff */
[C---:B------:R-:W-:Y:S02]  /*8ae0*/  IADD3 R24, P5, R58.reuse, 0x8000, RZ ;  /* 0x000080003a187810 */ /* 0x040fe40007fbe0ff */
[----:B------:R-:W-:Y:S02]  /*8af0*/  IADD3 R20, P2, R58, 0x4060, RZ ;  /* 0x000040603a147810 */ /* 0x000fe40007f5e0ff */
        /* <DEDUP_REMOVED lines=8> */
[----:B------:R-:W-:Y:S01]  /*8b80*/  SHF.R.U64 R5, R5, 0x3, RZ ;  /* 0x0000000305057819 */ /* 0x000fe200000012ff */
        /* <DEDUP_REMOVED lines=9> */
[----:B------:R-:W-:Y:S01]  /*8c20*/  SEL R75, R47, R42, P0 ;  /* 0x0000002a2f4b7207 */ /* 0x000fe20000000000 */
[--C-:B------:R-:W-:Y:S01]  /*8c30*/  IMAD.X R47, RZ, RZ, R59.reuse, P3 ;  /* 0x000000ffff2f7224 */ /* 0x100fe200018e063b */
[----:B------:R-:W-:Y:S02]  /*8c40*/  SEL R119, R50, R55, P0 ;  /* 0x0000003732777207 */ /* 0x000fe40000000000 */
[----:B------:R-:W-:Y:S01]  /*8c50*/  SEL R76, R55, R50, P0 ;  /* 0x00000032374c7207 */ /* 0x000fe20000000000 */
[--C-:B------:R-:W-:Y:S01]  /*8c60*/  IMAD.X R55, RZ, RZ, R59.reuse, P6 ;  /* 0x000000ffff377224 */ /* 0x100fe200030e063b */
[----:B------:R-:W-:Y:S02]  /*8c70*/  SEL R121, R77, R6, P0 ;  /* 0x000000064d797207 */ /* 0x000fe40000000000 */
[----:B------:R-:W-:Y:S02]  /*8c80*/  SEL R123, R79, R8, P0 ;  /* 0x000000084f7b7207 */ /* 0x000fe40000000000 */
[----:B------:R-:W-:Y:S01]  /*8c90*/  LOP3.LUT R44, R44, R45, RZ, 0x3c, !PT ;  /* 0x0000002d2c2c7212 */ /* 0x000fe200078e3cff */
[----:B------:R-:W-:Y:S01]  /*8ca0*/  IMAD.X R45, RZ, RZ, R59, P4 ;  /* 0x000000ffff2d7224 */ /* 0x000fe200020e063b */
        /* <DEDUP_REMOVED lines=8> */
[C---:B------:R-:W-:Y:S02]  /*8d30*/  IADD3 R6, P1, R58.reuse, 0x20, RZ ;  /* 0x000000203a067810 */ /* 0x040fe40007f3e0ff */
[C---:B------:R-:W-:Y:S02]  /*8d40*/  IADD3 R14, P4, R58.reuse, 0x4040, RZ ;  /* 0x000040403a0e7810 */ /* 0x040fe40007f9e0ff */
[C---:B------:R-:W-:Y:S02]  /*8d50*/  IADD3 R12, P3, R58.reuse, 0x4020, RZ ;  /* 0x000040203a0c7810 */ /* 0x040fe40007f7e0ff */
[C---:B------:R-:W-:Y:S02]  /*8d60*/  IADD3 R10, P6, R58.reuse, 0x4000, RZ ;  /* 0x000040003a0a7810 */ /* 0x040fe40007fde0ff */
[----:B------:R-:W-:-:S02]  /*8d70*/  IADD3 R7, P5, R58, 0x60, RZ ;  /* 0x000000603a077810 */ /* 0x000fc40007fbe0ff */
[----:B------:R-:W-:Y:S02]  /*8d80*/  IADD3 R8, P2, R58, 0x40, RZ ;  /* 0x000000403a087810 */ /* 0x000fe40007f5e0ff */
[----:B------:R-:W-:Y:S02]  /*8d90*/  LOP3.LUT R58, R5, R58, RZ, 0x3c, !PT ;  /* 0x0000003a053a7212 */ /* 0x000fe400078e3cff */
[----:B------:R-:W-:-:S04]  /*8da0*/  LOP3.LUT R5, R20, 0x380, RZ, 0xc0, !PT ;  /* 0x0000038014057812 */ /* 0x000fc800078ec0ff */
[----:B------:R-:W-:-:S04]  /*8db0*/  SHF.R.U64 R5, R5, 0x3, RZ ;  /* 0x0000000305057819 */ /* 0x000fc800000012ff */
[----:B------:R-:W-:Y:S02]  /*8dc0*/  LOP3.LUT R52, R5, R20, RZ, 0x3c, !PT ;  /* 0x0000001405347212 */ /* 0x000fe400078e3cff */
[----:B------:R-:W-:Y:S01]  /*8dd0*/  LOP3.LUT R5, R6, 0x380, RZ, 0xc0, !PT ;  /* 0x0000038006057812 */ /* 0x000fe200078ec0ff */
[-C--:B------:R-:W-:Y:S01]  /*8de0*/  FMUL.FTZ R98, R118, R120.reuse ;  /* 0x0000007876627220 */ /* 0x080fe20000410000 */
[----:B------:R-:W-:Y:S02]  /*8df0*/  FMUL.FTZ R103, R114, R120 ;  /* 0x0000007872677220 */ /* 0x000fe40000410000 */
[----:B------:R-:W-:-:S04]  /*8e00*/  SHF.R.U64 R5, R5, 0x3, RZ ;  /* 0x0000000305057819 */ /* 0x000fc800000012ff */
[----:B------:R-:W-:Y:S02]  /*8e10*/  LOP3.LUT R50, R5, R6, RZ, 0x3c, !PT ;  /* 0x0000000605327212 */ /* 0x000fe400078e3cff */
[----:B------:R-:W-:Y:S02]  /*8e20*/  LOP3.LUT R5, R8, 0x380, RZ, 0xc0, !PT ;  /* 0x0000038008057812 */ /* 0x000fe400078ec0ff */
[----:B------:R-:W-:Y:S02]  /*8e30*/  F2FP.BF16.F32.PACK_AB R98, R98, R103 ;  /* 0x000000676262723e */ /* 0x000fe400000010ff */
[----:B------:R-:W-:Y:S01]  /*8e40*/  LOP3.LUT R9, R24, 0x380, RZ, 0xc0, !PT ;  /* 0x0000038018097812 */ /* 0x000fe200078ec0ff */
[----:B------:R-:W-:Y:S01]  /*8e50*/  IMAD.X R43, RZ, RZ, R59, P3 ;  /* 0x000000ffff2b7224 */ /* 0x000fe200018e063b */
[----:B------:R-:W-:Y:S02]  /*8e60*/  SHF.R.U64 R5, R5, 0x3, RZ ;  /* 0x0000000305057819 */ /* 0x000fe400000012ff */
[----:B------:R-:W-:-:S02]  /*8e70*/  SEL R131, R98, R31, P0 ;  /* 0x0000001f62837207 */ /* 0x000fc40000000000 */
[----:B------:R-:W-:Y:S02]  /*8e80*/  SEL R83, R31, R98, P0 ;  /* 0x000000621f537207 */ /* 0x000fe40000000000 */
[----:B------:R-:W-:Y:S02]  /*8e90*/  SHF.R.U64 R9, R9, 0x3, RZ ;  /* 0x0000000309097819 */ /* 0x000fe400000012ff */
[----:B------:R-:W-:Y:S02]  /*8ea0*/  IADD3 R31, P3, R34, 0x2000, RZ ;  /* 0x00002000221f7810 */ /* 0x000fe40007f7e0ff */
[----:B------:R-:W-:Y:S02]  /*8eb0*/  SEL R89, R29, R36, P0 ;  /* 0x000000241d597207 */ /* 0x000fe40000000000 */
[----:B------:R-:W-:Y:S02]  /*8ec0*/  SEL R62, R36, R29, P0 ;  /* 0x0000001d243e7207 */ /* 0x000fe40000000000 */
[----:B------:R-:W-:-:S02]  /*8ed0*/  LOP3.LUT R36, R5, R8, RZ, 0x3c, !PT ;  /* 0x0000000805247212 */ /* 0x000fc400078e3cff */
[----:B------:R-:W-:Y:S01]  /*8ee0*/  LOP3.LUT R60, R9, R24, RZ, 0x3c, !PT ;  /* 0x00000018093c7212 */ /* 0x000fe200078e3cff */
[----:B------:R-:W0:Y:S01]  /*8ef0*/  LDC R5, c[0x0][0xbe8] ;  /* 0x0002fa00ff057b82 */ /* 0x000e220000000800 */
[----:B------:R-:W-:Y:S02]  /*8f00*/  LOP3.LUT R30, R31, 0x380, RZ, 0xc0, !PT ;  /* 0x000003801f1e7812 */ /* 0x000fe400078ec0ff */
[----:B------:R-:W-:Y:S02]  /*8f10*/  LOP3.LUT R9, R10, 0x380, RZ, 0xc0, !PT ;  /* 0x000003800a097812 */ /* 0x000fe400078ec0ff */
[----:B------:R-:W-:Y:S02]  /*8f20*/  SHF.R.U64 R30, R30, 0x3, RZ ;  /* 0x000000031e1e7819 */ /* 0x000fe400000012ff */
[----:B------:R-:W-:Y:S02]  /*8f30*/  SHF.R.U64 R9, R9, 0x3, RZ ;  /* 0x0000000309097819 */ /* 0x000fe400000012ff */
[----:B------:R-:W-:Y:S01]  /*8f40*/  LOP3.LUT R30, R30, R31, RZ, 0x3c, !PT ;  /* 0x0000001f1e1e7212 */ /* 0x000fe200078e3cff */
[----:B------:R-:W-:Y:S01]  /*8f50*/  IMAD.X R31, RZ, RZ, R35, P3 ;  /* 0x000000ffff1f7224 */ /* 0x000fe200018e0623 */
[----:B------:R-:W-:-:S02]  /*8f60*/  LOP3.LUT R40, R9, R10, RZ, 0x3c, !PT ;  /* 0x0000000a09287212 */ /* 0x000fc400078e3cff */
[----:B------:R-:W-:-:S04]  /*8f70*/  IADD3 R9, P3, R34, 0x8000, RZ ;  /* 0x0000800022097810 */ /* 0x000fc80007f7e0ff */
[----:B------:R-:W-:-:S04]  /*8f80*/  LOP3.LUT R8, R9, 0x380, RZ, 0xc0, !PT ;  /* 0x0000038009087812 */ /* 0x000fc800078ec0ff */
[----:B------:R-:W-:Y:S02]  /*8f90*/  SHF.R.U64 R8, R8, 0x3, RZ ;  /* 0x0000000308087819 */ /* 0x000fe400000012ff */
[----:B------:R-:W-:Y:S02]  /*8fa0*/  LOP3.LUT R11, R26, 0x380, RZ, 0xc0, !PT ;  /* 0x000003801a0b7812 */ /* 0x000fe400078ec0ff */
[----:B------:R-:W-:Y:S01]  /*8fb0*/  LOP3.LUT R8, R8, R9, RZ, 0x3c, !PT ;  /* 0x0000000908087212 */ /* 0x000fe200078e3cff */
[----:B------:R-:W-:Y:S01]  /*8fc0*/  IMAD.X R9, RZ, RZ, R35, P3 ;  /* 0x000000ffff097224 */ /* 0x000fe200018e0623 */
[----:B0-----:R-:W-:Y:S01]  /*8fd0*/  ISETP.NE.AND P3, PT, R5, 0x1, PT ;  /* 0x000000010500780c */ /* 0x001fe20003f65270 */
[--C-:B------:R-:W-:Y:S01]  /*8fe0*/  IMAD.X R51, RZ, RZ, R59.reuse, P1 ;  /* 0x000000ffff337224 */ /* 0x100fe200008e063b */
[----:B------:R-:W-:Y:S01]  /*8ff0*/  SHF.R.U64 R11, R11, 0x3, RZ ;  /* 0x000000030b0b7819 */ /* 0x000fe200000012ff */
[--C-:B------:R-:W-:Y:S01]  /*9000*/  IMAD.X R49, RZ, RZ, R59.reuse, P4 ;  /* 0x000000ffff317224 */ /* 0x100fe200020e063b */
[----:B------:R-:W-:Y:S01]  /*9010*/  MOV R114, R58 ;  /* 0x0000003a00727202 */ /* 0x000fe20000000f00 */
[----:B------:R-:W-:-:S02]  /*9020*/  IMAD.X R41, RZ, RZ, R59, P6 ;  /* 0x000000ffff297224 */ /* 0x000fc400030e063b */
[--C-:B------:R-:W-:Y:S02]  /*9030*/  IMAD.X R39, RZ, RZ, R59.reuse, P5 ;  /* 0x000000ffff277224 */ /* 0x100fe400028e063b */
[----:B------:R-:W-:Y:S02]  /*9040*/  IMAD.X R37, RZ, RZ, R59, P2 ;  /* 0x000000ffff257224 */ /* 0x000fe400010e063b */
[----:B------:R-:W0:Y:S01]  /*9050*/  LDC R59, c[0x0][0xc38] ;  /* 0x00030e00ff3b7b82 */ /* 0x000e220000000800 */
[----:B------:R-:W-:Y:S02]  /*9060*/  LOP3.LUT R54, R11, R26, RZ, 0x3c, !PT ;  /* 0x0000001a0b367212 */ /* 0x000fe400078e3cff */
[----:B------:R-:W-:Y:S02]  /*9070*/  LOP3.LUT R11, R12, 0x380, RZ, 0xc0, !PT ;  /* 0x000003800c0b7812 */ /* 0x000fe400078ec0ff */
[----:B------:R-:W-:Y:S02]  /*9080*/  MOV R110, R36 ;  /* 0x00000024006e7202 */ /* 0x000fe40000000f00 */
[----:B------:R-:W-:Y:S01]  /*9090*/  SHF.R.U64 R11, R11, 0x3, RZ ;  /* 0x000000030b0b7819 */ /* 0x000fe200000012ff */
[----:B------:R-:W1:Y:S01]  /*90a0*/  @P3 LDC R36, c[0x0][0xbec] ;  /* 0x0002fb00ff243b82 */ /* 0x000e620000000800 */
[----:B------:R-:W-:Y:S01]  /*90b0*/  MOV R106, R40 ;  /* 0x00000028006a7202 */ /* 0x000fe20000000f00 */
[----:B------:R-:W-:Y:S01]  /*90c0*/  UPRMT UR4, UR37, 0x654, UR4 ;  /* 0x0000065425047896 */ /* 0x000fe20008000004 */
[----:B------:R-:W-:-:S02]  /*90d0*/  LOP3.LUT R42, R11, R12, RZ, 0x3c, !PT ;  /* 0x0000000c0b2a7212 */ /* 0x000fc400078e3cff */
[----:B--2---:R-:W-:-:S03]  /*90e0*/  LOP3.LUT R41, R0, 0x2, RZ, 0x3c, !PT ;  /* 0x0000000200297812 */ /* 0x004fc600078e3cff */
[----:B------:R-:W2:Y:S01]  /*90f0*/  @P3 LDC R37, c[0x0][0xbf0] ;  /* 0x0002fc00ff253b82 */ /* 0x000ea20000000800 */
[----:B------:R-:W-:Y:S01]  /*9100*/  MOV R104, R42 ;  /* 0x0000002a00687202 */ /* 0x000fe20000000f00 */
[----:B------:R-:W-:Y:S01]  /*9110*/  SHFL.IDX PT, R85, R85, R0, 0x1c1f ;  /* 0x001c1f0055557589 */ /* 0x000fe200000e0000 */
[----:B------:R-:W-:Y:S02]  /*9120*/  SEL R103, R88, R13, P0 ;  /* 0x0000000d58677207 */ /* 0x000fe40000000000 */
[----:B------:R-:W-:Y:S01]  /*9130*/  SEL R70, R13, R88, P0 ;  /* 0x000000580d467207 */ /* 0x000fe20000000000 */
[----:B------:R-:W-:Y:S01]  /*9140*/  SHFL.IDX PT, R87, R87, R0, 0x1c1f ;  /* 0x001c1f0057577589 */ /* 0x000fe200000e0000 */
[----:B------:R-:W-:Y:S01]  /*9150*/  LOP3.LUT R13, R28, 0x380, RZ, 0xc0, !PT ;  /* 0x000003801c0d7812 */ /* 0x000fe200078ec0ff */
[----:B------:R-:W-:Y:S01]  /*9160*/  UIMAD UR11, UR6, UR5, UR43 ;  /* 0x00000005060b72a4 */ /* 0x000fe2000f8e022b */
[----:B------:R-:W-:Y:S01]  /*9170*/  MOV R45, R44 ;  /* 0x0000002c002d7202 */ /* 0x000fe20000000f00 */
[----:B------:R-:W-:Y:S01]  /*9180*/  SHFL.IDX PT, R109, R109, R0, 0x1c1f ;  /* 0x001c1f006d6d7589 */ /* 0x000fe200000e0000 */
[----:B------:R-:W-:Y:S01]  /*9190*/  IMAD R44, RZ, RZ, -UR43 ;  /* 0x8000002bff2c7e24 */ /* 0x000fe2000f8e02ff */
[----:B------:R-:W-:Y:S02]  /*91a0*/  SYNCS.ARRIVE.TRANS64.RED.A1T0 RZ, [UR4], RZ ;  /* 0x000000ffffff79a7 */ /* 0x000fe40008100404 */
[----:B------:R-:W3:Y:S04]  /*91b0*/  SHFL.IDX PT, R56, R56, R41, 0x1c1f ;  /* 0x001c1f2938387589 */ /* 0x000ee800000e0000 */
[----:B------:R-:W-:Y:S04]  /*91c0*/  SHFL.IDX PT, R42, R57, R41, 0x1c1f ;  /* 0x001c1f29392a7589 */ /* 0x000fe800000e0000 */
[----:B------:R-:W4:Y:S04]  /*91d0*/  SHFL.IDX PT, R78, R78, R41, 0x1c1f ;  /* 0x001c1f294e4e7589 */ /* 0x000f2800000e0000 */
[----:B------:R-:W-:Y:S04]  /*91e0*/  SHFL.IDX PT, R111, R111, R0, 0x1c1f ;  /* 0x001c1f006f6f7589 */ /* 0x000fe800000e0000 */
[----:B------:R-:W4:Y:S01]  /*91f0*/  SHFL.IDX PT, R74, R74, R41, 0x1c1f ;  /* 0x001c1f294a4a7589 */ /* 0x000f2200000e0000 */
[----:B------:R-:W-:-:S03]  /*9200*/  SHF.R.U64 R13, R13, 0x3, RZ ;  /* 0x000000030d0d7819 */ /* 0x000fc600000012ff */
[----:B------:R-:W-:Y:S04]  /*9210*/  SHFL.IDX PT, R89, R89, R0, 0x1c1f ;  /* 0x001c1f0059597589 */ /* 0x000fe800000e0000 */
[----:B------:R-:W-:Y:S04]  /*9220*/  SHFL.IDX PT, R113, R113, R0, 0x1c1f ;  /* 0x001c1f0071717589 */ /* 0x000fe800000e0000 */
[----:B------:R-:W4:Y:S04]  /*9230*/  SHFL.IDX PT, R62, R62, R41, 0x1c1f ;  /* 0x001c1f293e3e7589 */ /* 0x000f2800000e0000 */
[----:B------:R-:W4:Y:S01]  /*9240*/  SHFL.IDX PT, R72, R72, R41, 0x1c1f ;  /* 0x001c1f2948487589 */ /* 0x000f2200000e0000 */
[----:B0-----:R-:W-:Y:S01]  /*9250*/  IMAD R44, R59, R44, UR41 ;  /* 0x000000293b2c7e24 */ /* 0x001fe2000f8e022c */
[----:B------:R-:W-:Y:S01]  /*9260*/  USHF.R.S32.HI UR10, URZ, 0x1f, UR11 ;  /* 0x0000001f3f0a7899 */ /* 0x000fe2000801140b */
[----:B------:R-:W-:-:S02]  /*9270*/  MOV R60, R60 ;  /* 0x0000003c003c7202 */ /* 0x000fc40000000f00 */
[----:B------:R-:W-:Y:S02]  /*9280*/  LOP3.LUT R46, R13, R28, RZ, 0x3c, !PT ;  /* 0x0000001c0d2e7212 */ /* 0x000fe400078e3cff */
[----:B------:R-:W-:Y:S01]  /*9290*/  MOV R61, R52 ;  /* 0x00000034003d7202 */ /* 0x000fe20000000f00 */
[----:B------:R-:W-:Y:S01]  /*92a0*/  IMAD R53, R44, 0x80, R222 ;  /* 0x000000802c357824 */ /* 0x000fe200078e02de */
[----:B------:R-:W-:Y:S01]  /*92b0*/  LOP3.LUT R6, R7, 0x380, RZ, 0xc0, !PT ;  /* 0x0000038007067812 */ /* 0x000fe200078ec0ff */
[----:B------:R-:W-:Y:S01]  /*92c0*/  UIMAD UR5, UR10, UR8, URZ ;  /* 0x000000080a0572a4 */ /* 0x000fe2000f8e023f */
[----:B------:R-:W-:Y:S01]  /*92d0*/  LOP3.LUT R13, R14, 0x380, RZ, 0xc0, !PT ;  /* 0x000003800e0d7812 */ /* 0x000fe200078ec0ff */
[----:B-1----:R-:W-:Y:S01]  /*92e0*/  @P3 IMAD.HI.U32 R36, R53, R36, RZ ;  /* 0x0000002435243227 */ /* 0x002fe200078e00ff */
[----:B------:R-:W-:Y:S01]  /*92f0*/  MOV R46, R46 ;  /* 0x0000002e002e7202 */ /* 0x000fe20000000f00 */
[----:B------:R-:W-:Y:S01]  /*9300*/  USHF.R.S32.HI UR12, URZ, 0x1f, UR42 ;  /* 0x0000001f3f0c7899 */ /* 0x000fe2000801142a */
[----:B------:R-:W-:Y:S01]  /*9310*/  SEL R105, R96, R25, P0 ;  /* 0x0000001960697207 */ /* 0x000fe20000000000 */
[----:B------:R-:W-:Y:S01]  /*9320*/  SHFL.IDX PT, R91, R91, R0, 0x1c1f ;  /* 0x001c1f005b5b7589 */ /* 0x000fe200000e0000 */
[----:B------:R-:W-:Y:S01]  /*9330*/  SEL R127, R82, R81, P0 ;  /* 0x00000051527f7207 */ /* 0x000fe20000000000 */
[----:B------:R-:W-:Y:S01]  /*9340*/  UIMAD.WIDE.U32 UR6, UR11, UR8, URZ ;  /* 0x000000080b0672a5 */ /* 0x000fe2000f8e003f */
[----:B------:R-:W-:Y:S01]  /*9350*/  SEL R129, R90, R27, P0 ;  /* 0x0000001b5a817207 */ /* 0x000fe20000000000 */
[----:B------:R-:W-:Y:S01]  /*9360*/  UIMAD UR5, UR11, UR9, UR5 ;  /* 0x000000090b0572a4 */ /* 0x000fe2000f8e0205 */
[----:B------:R-:W-:Y:S01]  /*9370*/  MOV R47, R54 ;  /* 0x00000036002f7202 */ /* 0x000fe20000000f00 */
[----:B------:R-:W-:Y:S01]  /*9380*/  SHFL.IDX PT, R115, R115, R0, 0x1c1f ;  /* 0x001c1f0073737589 */ /* 0x000fe200000e0000 */
[----:B------:R-:W-:Y:S01]  /*9390*/  SEL R81, R81, R82, P0 ;  /* 0x0000005251517207 */ /* 0x000fe20000000000 */
[----:B------:R-:W-:Y:S01]  /*93a0*/  ULDC.64 UR8, c[0x0][0xb98] ;  /* 0x0002e60000087ab9 */ /* 0x000fe20000000a00 */
[----:B------:R-:W-:Y:S01]  /*93b0*/  SHF.R.U64 R6, R6, 0x3, RZ ;  /* 0x0000000306067819 */ /* 0x000fe200000012ff */
[----:B------:R0:W1:Y:S01]  /*93c0*/  SHFL.IDX PT, R54, R63, R41, 0x1c1f ;  /* 0x001c1f293f367589 */ /* 0x00006200000e0000 */
[----:B------:R-:W-:Y:S01]  /*93d0*/  SEL R82, R27, R90, P0 ;  /* 0x0000005a1b527207 */ /* 0x000fe20000000000 */
[----:B------:R-:W-:Y:S01]  /*93e0*/  IMAD.MOV.U32 R59, RZ, RZ, R53 ;  /* 0x000000ffff3b7224 */ /* 0x000fe200078e0035 */
[----:B------:R-:W-:Y:S01]  /*93f0*/  SHF.R.U64 R13, R13, 0x3, RZ ;  /* 0x000000030d0d7819 */ /* 0x000fe200000012ff */
[----:B------:R-:W1:Y:S01]  /*9400*/  SHFL.IDX PT, R88, R73, R41, 0x1c1f ;  /* 0x001c1f2949587589 */ /* 0x000e6200000e0000 */
[----:B------:R-:W-:Y:S01]  /*9410*/  UIMAD UR4, UR12, UR8, URZ ;  /* 0x000000080c0472a4 */ /* 0x000fe2000f8e023f */
[----:B------:R-:W-:-:S02]  /*9420*/  SEL R69, R25, R96, P0 ;  /* 0x0000006019457207 */ /* 0x000fc40000000000 */
[----:B------:R-:W-:Y:S01]  /*9430*/  SHFL.IDX PT, R93, R93, R0, 0x1c1f ;  /* 0x001c1f005d5d7589 */ /* 0x000fe200000e0000 */
[----:B------:R-:W-:-:S03]  /*9440*/  LOP3.LUT R38, R6, R7, RZ, 0x3c, !PT ;  /* 0x0000000706267212 */ /* 0x000fc600078e3cff */
[----:B------:R-:W-:Y:S01]  /*9450*/  SHFL.IDX PT, R117, R117, R0, 0x1c1f ;  /* 0x001c1f0075757589 */ /* 0x000fe200000e0000 */
[----:B------:R-:W-:-:S03]  /*9460*/  IADD3 R21, P1, R34, 0x6000, RZ ;  /* 0x0000600022157810 */ /* 0x000fc60007f3e0ff */
[----:B------:R-:W1:Y:S01]  /*9470*/  SHFL.IDX PT, R64, R64, R41, 0x1c1f ;  /* 0x001c1f2940407589 */ /* 0x000e6200000e0000 */
[----:B--2---:R-:W-:-:S03]  /*9480*/  @P3 SHF.R.U32.HI R59, RZ, R37, R36 ;  /* 0x00000025ff3b3219 */ /* 0x004fc60000011624 */
[----:B------:R-:W2:Y:S01]  /*9490*/  SHFL.IDX PT, R90, R75, R41, 0x1c1f ;  /* 0x001c1f294b5a7589 */ /* 0x000ea200000e0000 */
[----:B------:R-:W-:-:S03]  /*94a0*/  IADD3 R33, P4, R34, 0x1000, RZ ;  /* 0x0000100022217810 */ /* 0x000fc60007f9e0ff */
[----:B------:R-:W-:Y:S01]  /*94b0*/  SHFL.IDX PT, R95, R95, R0, 0x1c1f ;  /* 0x001c1f005f5f7589 */ /* 0x000fe200000e0000 */
[----:B------:R-:W-:-:S03]  /*94c0*/  LOP3.LUT R48, R13, R14, RZ, 0x3c, !PT ;  /* 0x0000000e0d307212 */ /* 0x000fc600078e3cff */
[----:B------:R-:W-:Y:S04]  /*94d0*/  SHFL.IDX PT, R119, R119, R0, 0x1c1f ;  /* 0x001c1f0077777589 */ /* 0x000fe800000e0000 */
[----:B------:R-:W2:Y:S04]  /*94e0*/  SHFL.IDX PT, R66, R66, R41, 0x1c1f ;  /* 0x001c1f2942427589 */ /* 0x000ea800000e0000 */
[----:B------:R-:W2:Y:S01]  /*94f0*/  SHFL.IDX PT, R76, R76, R41, 0x1c1f ;  /* 0x001c1f294c4c7589 */ /* 0x000ea200000e0000 */
[----:B------:R-:W-:-:S03]  /*9500*/  LOP3.LUT R20, R21, 0x380, RZ, 0xc0, !PT ;  /* 0x0000038015147812 */ /* 0x000fc600078ec0ff */
[----:B------:R-:W-:Y:S01]  /*9510*/  SHFL.IDX PT, R97, R97, R0, 0x1c1f ;  /* 0x001c1f0061617589 */ /* 0x000fe200000e0000 */
[----:B------:R-:W-:-:S03]  /*9520*/  MOV R108, R38 ;  /* 0x00000026006c7202 */ /* 0x000fc60000000f00 */
[----:B------:R-:W-:Y:S01]  /*9530*/  SHFL.IDX PT, R99, R99, R0, 0x1c1f ;  /* 0x001c1f0063637589 */ /* 0x000fe200000e0000 */
[----:B------:R-:W-:-:S03]  /*9540*/  UIADD3 UR5, UR7, UR5, URZ ;  /* 0x0000000507057290 */ /* 0x000fc6000fffe03f */
        /* <DEDUP_REMOVED lines=9> */
[----:B------:R-:W-:Y:S01]  /*95e0*/  SHFL.IDX PT, R131, R131, R0, 0x1c1f ;  /* 0x001c1f0083837589 */ /* 0x000fe200000e0000 */
[----:B------:R-:W-:-:S03]  /*95f0*/  LOP3.LUT R32, R33, 0x380, RZ, 0xc0, !PT ;  /* 0x0000038021207812 */ /* 0x000fc600078ec0ff */
[----:B------:R-:W2:Y:S01]  /*9600*/  SHFL.IDX PT, R0, R65, R41, 0x1c1f ;  /* 0x001c1f2941007589 */ /* 0x000ea200000e0000 */
[----:B---3--:R-:W-:Y:S01]  /*9610*/  SEL R36, R85, R56, P0 ;  /* 0x0000003855247207 */ /* 0x008fe20000000000 */
[----:B------:R-:W-:Y:S01]  /*9620*/  IMAD.MOV R52, RZ, RZ, -R59 ;  /* 0x000000ffff347224 */ /* 0x000fe200078e0a3b */
[----:B------:R-:W-:Y:S01]  /*9630*/  SEL R38, R56, R85, P0 ;  /* 0x0000005538267207 */ /* 0x000fe20000000000 */
[----:B------:R-:W3:Y:S01]  /*9640*/  SHFL.IDX PT, R92, R77, R41, 0x1c1f ;  /* 0x001c1f294d5c7589 */ /* 0x000ee200000e0000 */
[----:B----4-:R-:W-:Y:S01]  /*9650*/  SEL R37, R109, R78, P0 ;  /* 0x0000004e6d257207 */ /* 0x010fe20000000000 */
[----:B------:R-:W-:Y:S01]  /*9660*/  UIMAD UR7, UR42, UR9, UR4 ;  /* 0x000000092a0772a4 */ /* 0x000fe2000f8e0204 */
[----:B------:R-:W-:Y:S01]  /*9670*/  SEL R39, R78, R109, P0 ;  /* 0x0000006d4e277207 */ /* 0x000fe20000000000 */
[----:B------:R-:W-:Y:S01]  /*9680*/  BAR.SYNC.DEFER_BLOCKING 0x1, 0x100 ;  /* 0x0044000000007b1d */ /* 0x000fe20000010000 */
[----:B------:R-:W-:Y:S02]  /*9690*/  SEL R40, R87, R42, P0 ;  /* 0x0000002a57287207 */ /* 0x000fe40000000000 */
[----:B------:R-:W-:-:S02]  /*96a0*/  MOV R112, R50 ;  /* 0x0000003200707202 */ /* 0x000fc40000000f00 */
[----:B------:R-:W-:Y:S01]  /*96b0*/  MOV R102, R48 ;  /* 0x0000003000667202 */ /* 0x000fe20000000f00 */
[----:B------:R-:W-:Y:S01]  /*96c0*/  UMOV UR4, UR6 ;  /* 0x0000000600047c82 */ /* 0x000fe20008000000 */
[----:B------:R-:W-:Y:S01]  /*96d0*/  SEL R42, R42, R87, P0 ;  /* 0x000000572a2a7207 */ /* 0x000fe20000000000 */
[----:B------:R-:W4:Y:S01]  /*96e0*/  SHFL.IDX PT, R58, R67, R41, 0x1c1f ;  /* 0x001c1f29433a7589 */ /* 0x000f2200000e0000 */
[----:B------:R-:W-:-:S03]  /*96f0*/  SEL R43, R74, R111, P0 ;  /* 0x0000006f4a2b7207 */ /* 0x000fc60000000000 */
[----:B------:R-:W-:Y:S01]  /*9700*/  SHFL.IDX PT, R68, R68, R41, 0x1c1f ;  /* 0x001c1f2944447589 */ /* 0x000fe200000e0000 */
[----:B------:R-:W-:-:S03]  /*9710*/  SEL R48, R89, R62, P0 ;  /* 0x0000003e59307207 */ /* 0x000fc60000000000 */
[----:B------:R-:W-:Y:S01]  /*9720*/  SHFL.IDX PT, R70, R70, R41, 0x1c1f ;  /* 0x001c1f2946467589 */ /* 0x000fe200000e0000 */
[----:B------:R-:W-:-:S03]  /*9730*/  SEL R50, R62, R89, P0 ;  /* 0x000000593e327207 */ /* 0x000fc60000000000 */
[----:B------:R-:W-:Y:S01]  /*9740*/  SHFL.IDX PT, R84, R69, R41, 0x1c1f ;  /* 0x001c1f2945547589 */ /* 0x000fe200000e0000 */
[----:B------:R-:W-:-:S03]  /*9750*/  SEL R49, R113, R72, P0 ;  /* 0x0000004871317207 */ /* 0x000fc60000000000 */
[----:B------:R-:W-:Y:S01]  /*9760*/  SHFL.IDX PT, R86, R71, R41, 0x1c1f ;  /* 0x001c1f2947567589 */ /* 0x000fe200000e0000 */
[----:B------:R-:W-:-:S03]  /*9770*/  SEL R51, R72, R113, P0 ;  /* 0x0000007148337207 */ /* 0x000fc60000000000 */
[----:B------:R-:W4:Y:S01]  /*9780*/  SHFL.IDX PT, R94, R79, R41, 0x1c1f ;  /* 0x001c1f294f5e7589 */ /* 0x000f2200000e0000 */
[----:B------:R-:W-:-:S03]  /*9790*/  SHF.R.U64 R20, R20, 0x3, RZ ;  /* 0x0000000314147819 */ /* 0x000fc600000012ff */
[----:B------:R-:W4:Y:S01]  /*97a0*/  SHFL.IDX PT, R80, R80, R41, 0x1c1f ;  /* 0x001c1f2950507589 */ /* 0x000f2200000e0000 */
[----:B------:R-:W-:-:S03]  /*97b0*/  UIMAD.WIDE.U32 UR4, UR42, UR8, UR4 ;  /* 0x000000082a0472a5 */ /* 0x000fc6000f8e0004 */
[----:B------:R-:W4:Y:S04]  /*97c0*/  SHFL.IDX PT, R96, R81, R41, 0x1c1f ;  /* 0x001c1f2951607589 */ /* 0x000f2800000e0000 */
[----:B------:R-:W4:Y:S04]  /*97d0*/  SHFL.IDX PT, R98, R82, R41, 0x1c1f ;  /* 0x001c1f2952627589 */ /* 0x000f2800000e0000 */
[----:B------:R1:W4:Y:S01]  /*97e0*/  SHFL.IDX PT, R100, R83, R41, 0x1c1f ;  /* 0x001c1f2953647589 */ /* 0x00032200000e0000 */
[----:B------:R-:W-:Y:S01]  /*97f0*/  SHF.R.U64 R32, R32, 0x3, RZ ;  /* 0x0000000320207819 */ /* 0x000fe200000012ff */
[----:B0-----:R-:W-:-:S02]  /*9800*/  IMAD R63, R5, R52, R53 ;  /* 0x00000034053f7224 */ /* 0x001fc400078e0235 */
[----:B------:R-:W-:Y:S01]  /*9810*/  STSM.16.M88.4 [R114], R36 ;  /* 0x0000002472007844 */ /* 0x000fe20000000200 */
[----:B------:R-:W-:Y:S01]  /*9820*/  IADD3 R27, P2, R34, 0x5000, RZ ;  /* 0x00005000221b7810 */ /* 0x000fe20007f5e0ff */
[----:B------:R-:W-:Y:S01]  /*9830*/  ULDC.64 UR8, c[0x0][0xae8] ;  /* 0x0002ba0000087ab9 */ /* 0x000fe20000000a00 */
[----:B-1----:R-:W-:Y:S02]  /*9840*/  SEL R41, R111, R74, P0 ;  /* 0x0000004a6f297207 */ /* 0x002fe40000000000 */
[----:B------:R-:W-:Y:S01]  /*9850*/  LOP3.LUT R20, R20, R21, RZ, 0x3c, !PT ;  /* 0x0000001514147212 */ /* 0x000fe200078e3cff */
[--C-:B------:R-:W-:Y:S02]  /*9860*/  IMAD.X R21, RZ, RZ, R35.reuse, P1 ;  /* 0x000000ffff157224 */ /* 0x100fe400008e0623 */
[----:B------:R-:W-:Y:S01]  /*9870*/  STSM.16.M88.4 [R112], R40 ;  /* 0x0000002870007844 */ /* 0x000fe20000000200 */
[----:B------:R-:W-:Y:S01]  /*9880*/  LOP3.LUT R32, R32, R33, RZ, 0x3c, !PT ;  /* 0x0000002120207212 */ /* 0x000fe200078e3cff */
[----:B------:R-:W-:-:S02]  /*9890*/  IMAD.X R33, RZ, RZ, R35, P4 ;  /* 0x000000ffff217224 */ /* 0x000fc400020e0623 */
[----:B------:R0:W-:Y:S01]  /*98a0*/  STSM.16.M88.4 [R110], R48 ;  /* 0x000000306e007844 */ /* 0x0001e20000000200 */
[----:B------:R-:W-:Y:S02]  /*98b0*/  IADD3 R56, P1, R59, UR4, RZ ;  /* 0x000000043b387c10 */ /* 0x000fe4000ff3e0ff */
[C---:B------:R-:W-:Y:S02]  /*98c0*/  IADD3 R29, P6, R34.reuse, 0x3000, RZ ;  /* 0x00003000221d7810 */ /* 0x040fe40007fde0ff */
[C---:B------:R-:W-:Y:S02]  /*98d0*/  IADD3 R25, P5, R34.reuse, 0x4000, RZ ;  /* 0x0000400022197810 */ /* 0x040fe40007fbe0ff */
[----:B------:R-:W-:Y:S02]  /*98e0*/  IADD3 R15, P4, R34, 0x7000, RZ ;  /* 0x00007000220f7810 */ /* 0x000fe40007f9e0ff */
[----:B------:R-:W-:Y:S01]  /*98f0*/  LOP3.LUT R26, R27, 0x380, RZ, 0xc0, !PT ;  /* 0x000003801b1a7812 */ /* 0x000fe200078ec0ff */
[----:B0-----:R-:W-:Y:S01]  /*9900*/  IMAD.U32 R50, RZ, RZ, UR7 ;  /* 0x00000007ff327e24 */ /* 0x001fe2000f8e00ff */
[----:B------:R-:W-:Y:S01]  /*9910*/  SHF.R.S32.HI R49, RZ, 0x1f, R59 ;  /* 0x0000001fff317819 */ /* 0x000fe2000001143b */
[----:B------:R-:W-:Y:S01]  /*9920*/  ULDC.64 UR6, c[0x0][0xb88] ;  /* 0x0002e20000067ab9 */ /* 0x000fe20000000a00 */
[----:B------:R-:W-:-:S02]  /*9930*/  SHF.R.S32.HI R48, RZ, 0x1f, R63 ;  /* 0x0000001fff307819 */ /* 0x000fc4000001143f */
[----:B------:R-:W-:Y:S01]  /*9940*/  IADD3.X R57, R49, UR5, R50, P1, !PT ;  /* 0x0000000531397c10 */ /* 0x000fe20008ffe432 */
[----:B------:R-:W-:Y:S01]  /*9950*/  ULDC.64 UR4, c[0x0][0xb50] ;  /* 0x0002d40000047ab9 */ /* 0x000fe20000000a00 */
[----:B------:R-:W-:Y:S01]  /*9960*/  LOP3.LUT R28, R29, 0x380, RZ, 0xc0, !PT ;  /* 0x000003801d1c7812 */ /* 0x000fe200078ec0ff */
[----:B------:R-:W-:Y:S01]  /*9970*/  IMAD R48, R48, UR6, RZ ;  /* 0x0000000630307c24 */ /* 0x000fe2000f8e02ff */
[----:B------:R-:W-:Y:S02]  /*9980*/  LOP3.LUT R24, R25, 0x380, RZ, 0xc0, !PT ;  /* 0x0000038019187812 */ /* 0x000fe400078ec0ff */
[----:B------:R-:W-:Y:S02]  /*9990*/  LOP3.LUT R14, R15, 0x380, RZ, 0xc0, !PT ;  /* 0x000003800f0e7812 */ /* 0x000fe400078ec0ff */
[----:B------:R-:W-:Y:S02]  /*99a0*/  SHF.R.U64 R26, R26, 0x3, RZ ;  /* 0x000000031a1a7819 */ /* 0x000fe400000012ff */
[----:B------:R-:W-:-:S02]  /*99b0*/  SEL R52, R91, R54, P0 ;  /* 0x000000365b347207 */ /* 0x000fc40000000000 */
[----:B------:R-:W-:Y:S02]  /*99c0*/  SEL R54, R54, R91, P0 ;  /* 0x0000005b36367207 */ /* 0x000fe40000000000 */
[----:B------:R-:W-:Y:S02]  /*99d0*/  SEL R53, R115, R88, P0 ;  /* 0x0000005873357207 */ /* 0x000fe40000000000 */
[----:B------:R-:W-:Y:S01]  /*99e0*/  SEL R55, R88, R115, P0 ;  /* 0x0000007358377207 */ /* 0x000fe20000000000 */
[C---:B------:R-:W-:Y:S01]  /*99f0*/  IMAD R59, R63.reuse, UR7, R48 ;  /* 0x000000073f3b7c24 */ /* 0x040fe2000f8e0230 */
[----:B------:R-:W-:Y:S01]  /*9a00*/  LOP3.LUT R7, R34, 0x380, RZ, 0xc0, !PT ;  /* 0x0000038022077812 */ /* 0x000fe200078ec0ff */
[----:B------:R-:W-:Y:S01]  /*9a10*/  IMAD.WIDE.U32 R56, R63, UR6, R56 ;  /* 0x000000063f387c25 */ /* 0x000fe2000f8e0038 */
[----:B------:R-:W-:Y:S01]  /*9a20*/  SEL R36, R93, R64, P0 ;  /* 0x000000405d247207 */ /* 0x000fe20000000000 */
[----:B------:R-:W-:Y:S01]  /*9a30*/  ULDC UR6, c[0x0][0xa88] ;  /* 0x0002a20000067ab9 */ /* 0x000fe20000000800 */
[----:B------:R-:W-:-:S02]  /*9a40*/  SEL R38, R64, R93, P0 ;  /* 0x0000005d40267207 */ /* 0x000fc40000000000 */
[----:B--2---:R-:W-:Y:S02]  /*9a50*/  SEL R37, R117, R90, P0 ;  /* 0x0000005a75257207 */ /* 0x004fe40000000000 */
[----:B------:R-:W-:Y:S01]  /*9a60*/  SEL R39, R90, R117, P0 ;  /* 0x000000755a277207 */ /* 0x000fe20000000000 */
[----:B------:R-:W-:Y:S01]  /*9a70*/  IMAD R63, R44, 0x80, R221 ;  /* 0x000000802c3f7824 */ /* 0x000fe200078e02dd */
[----:B------:R-:W-:Y:S02]  /*9a80*/  SHF.R.U64 R28, R28, 0x3, RZ ;  /* 0x000000031c1c7819 */ /* 0x000fe400000012ff */
[----:B------:R-:W-:Y:S02]  /*9a90*/  SHF.R.U64 R24, R24, 0x3, RZ ;  /* 0x0000000318187819 */ /* 0x000fe400000012ff */
[----:B------:R-:W-:Y:S02]  /*9aa0*/  SHF.R.U64 R14, R14, 0x3, RZ ;  /* 0x000000030e0e7819 */ /* 0x000fe400000012ff */
[----:B------:R-:W-:-:S02]  /*9ab0*/  SEL R40, R95, R66, P0 ;  /* 0x000000425f287207 */ /* 0x000fc40000000000 */
[----:B------:R-:W-:Y:S02]  /*9ac0*/  SEL R42, R66, R95, P0 ;  /* 0x0000005f422a7207 */ /* 0x000fe40000000000 */
[----:B------:R-:W-:Y:S02]  /*9ad0*/  SEL R41, R119, R76, P0 ;  /* 0x0000004c77297207 */ /* 0x000fe40000000000 */
[----:B------:R-:W-:Y:S02]  /*9ae0*/  SEL R43, R76, R119, P0 ;  /* 0x000000774c2b7207 */ /* 0x000fe40000000000 */
[----:B------:R-:W-:Y:S01]  /*9af0*/  LOP3.LUT R26, R26, R27, RZ, 0x3c, !PT ;  /* 0x0000001b1a1a7212 */ /* 0x000fe200078e3cff */
[----:B------:R-:W-:Y:S01]  /*9b00*/  IMAD.X R27, RZ, RZ, R35, P2 ;  /* 0x000000ffff1b7224 */ /* 0x000fe200010e0623 */
[----:B------:R-:W-:Y:S01]  /*9b10*/  IADD3 R133, P2, R34, 0xb000, RZ ;  /* 0x0000b00022857810 */ /* 0x000fe20007f5e0ff */
[----:B------:R-:W-:Y:S01]  /*9b20*/  STSM.16.M88.4 [R108], R52 ;  /* 0x000000346c007844 */ /* 0x000fe20000000200 */
[----:B------:R-:W-:-:S02]  /*9b30*/  SHF.R.U64 R7, R7, 0x3, RZ ;  /* 0x0000000307077819 */ /* 0x000fc400000012ff */
[----:B------:R-:W-:Y:S01]  /*9b40*/  SEL R48, R97, R0, P0 ;  /* 0x0000000061307207 */ /* 0x000fe20000000000 */
[----:B------:R0:W-:Y:S01]  /*9b50*/  STSM.16.M88.4 [R106], R36 ;  /* 0x000000246a007844 */ /* 0x0001e20000000200 */
[----:B------:R-:W-:Y:S01]  /*9b60*/  SEL R50, R0, R97, P0 ;  /* 0x0000006100327207 */ /* 0x000fe20000000000 */
[----:B------:R-:W-:Y:S01]  /*9b70*/  IMAD R0, R5, UR6, RZ ;  /* 0x0000000605007c24 */ /* 0x000fe2000f8e02ff */
[----:B------:R-:W-:Y:S01]  /*9b80*/  LOP3.LUT R28, R28, R29, RZ, 0x3c, !PT ;  /* 0x0000001d1c1c7212 */ /* 0x000fe200078e3cff */
[--C-:B------:R-:W-:Y:S01]  /*9b90*/  IMAD.X R29, RZ, RZ, R35.reuse, P6 ;  /* 0x000000ffff1d7224 */ /* 0x100fe200030e0623 */
[----:B------:R-:W-:Y:S01]  /*9ba0*/  LOP3.LUT R24, R24, R25, RZ, 0x3c, !PT ;  /* 0x0000001918187212 */ /* 0x000fe200078e3cff */
[--C-:B------:R-:W-:Y:S01]  /*9bb0*/  IMAD.X R25, RZ, RZ, R35.reuse, P5 ;  /* 0x000000ffff197224 */ /* 0x100fe200028e0623 */
[----:B------:R-:W-:Y:S01]  /*9bc0*/  LOP3.LUT R14, R14, R15, RZ, 0x3c, !PT ;  /* 0x0000000f0e0e7212 */ /* 0x000fe200078e3cff */
[----:B------:R-:W-:Y:S01]  /*9bd0*/  IMAD.X R15, RZ, RZ, R35, P4 ;  /* 0x000000ffff0f7224 */ /* 0x000fe200020e0623 */
[----:B------:R1:W-:Y:S01]  /*9be0*/  STSM.16.M88.4 [R104], R40 ;  /* 0x0000002868007844 */ /* 0x0003e20000000200 */
[----:B---3--:R-:W-:-:S02]  /*9bf0*/  SEL R49, R121, R92, P0 ;  /* 0x0000005c79317207 */ /* 0x008fc40000000000 */
[----:B------:R-:W-:Y:S02]  /*9c00*/  SEL R51, R92, R121, P0 ;  /* 0x000000795c337207 */ /* 0x000fe40000000000 */
[----:B------:R-:W-:Y:S01]  /*9c10*/  LOP3.LUT P1, RZ, R22, 0x3, RZ, 0xc0, !PT ;  /* 0x0000000316ff7812 */ /* 0x000fe2000782c0ff */
[----:B0-----:R-:W-:Y:S01]  /*9c20*/  VIADD R37, R63, 0x8 ;  /* 0x000000083f257836 */ /* 0x001fe20000000000 */
[C---:B------:R-:W-:Y:S01]  /*9c30*/  IADD3 R11, P6, R34.reuse, 0x9000, RZ ;  /* 0x00009000220b7810 */ /* 0x040fe20007fde0ff */
[----:B------:R-:W-:Y:S01]  /*9c40*/  IMAD.IADD R39, R57, 0x1, R59 ;  /* 0x0000000139277824 */ /* 0x000fe200078e023b */
[----:B------:R-:W-:Y:S02]  /*9c50*/  IADD3 R13, P5, R34, 0xa000, RZ ;  /* 0x0000a000220d7810 */ /* 0x000fe40007fbe0ff */
[----:B------:R-:W-:Y:S01]  /*9c60*/  LOP3.LUT R34, R7, R34, RZ, 0x3c, !PT ;  /* 0x0000002207227212 */ /* 0x000fe200078e3cff */
[----:B------:R-:W-:Y:S01]  /*9c70*/  IMAD.X R7, RZ, RZ, R35, P2 ;  /* 0x000000ffff077224 */ /* 0x000fe200010e0623 */
[----:B-1----:R-:W-:Y:S01]  /*9c80*/  LEA R40, P4, R56, UR4, 0x2 ;  /* 0x0000000438287c11 */ /* 0x002fe2000f8810ff */
[----:B------:R0:W-:Y:S01]  /*9c90*/  STSM.16.M88.4 [R102], R48 ;  /* 0x0000003066007844 */ /* 0x0001e20000000200 */
[----:B------:R-:W-:-:S02]  /*9ca0*/  ISETP.GE.OR P2, PT, R63, R0, P1 ;  /* 0x000000003f00720c */ /* 0x000fc40000f46670 */
[----:B------:R-:W-:Y:S02]  /*9cb0*/  ISETP.GE.OR P1, PT, R37, R0, P1 ;  /* 0x000000002500720c */ /* 0x000fe40000f26670 */
[----:B------:R-:W-:Y:S02]  /*9cc0*/  LEA.HI.X R56, R56, UR5, R39, 0x2, P4 ;  /* 0x0000000538387c11 */ /* 0x000fe4000a0f1427 */
[----:B----4-:R-:W-:Y:S02]  /*9cd0*/  SEL R36, R99, R58, P0 ;  /* 0x0000003a63247207 */ /* 0x010fe40000000000 */
[----:B------:R-:W-:Y:S02]  /*9ce0*/  SEL R38, R58, R99, P0 ;  /* 0x000000633a267207 */ /* 0x000fe40000000000 */
[----:B------:R-:W-:Y:S02]  /*9cf0*/  SEL R37, R123, R94, P0 ;  /* 0x0000005e7b257207 */ /* 0x000fe40000000000 */
[----:B------:R-:W-:-:S02]  /*9d00*/  SEL R39, R94, R123, P0 ;  /* 0x0000007b5e277207 */ /* 0x000fc40000000000 */
[----:B0-----:R-:W-:Y:S02]  /*9d10*/  SEL R48, R101, R68, P0 ;  /* 0x0000004465307207 */ /* 0x001fe40000000000 */
        /* <DEDUP_REMOVED lines=8> */
[----:B------:R-:W-:Y:S02]  /*9da0*/  SEL R71, R96, R127, P0 ;  /* 0x0000007f60477207 */ /* 0x000fe40000000000 */
[----:B------:R-:W-:Y:S02]  /*9db0*/  SEL R80, R105, R84, P0 ;  /* 0x0000005469507207 */ /* 0x000fe40000000000 */
        /* <DEDUP_REMOVED lines=14> */
[----:B------:R-:W1:Y:S04]  /*9ea0*/  SHFL.IDX PT, R73, R56, 0x1, 0x1c1f ;  /* 0x003c1f0038497f89 */ /* 0x000e6800000e0000 */
[----:B0-----:R0:W-:Y:S04]  /*9eb0*/  @!P2 ST.E desc[UR50][R62.64], R4 ;  /* 0x000000043e00a985 */ /* 0x0011e8000c101932 */
[----:B-1----:R1:W-:Y:S01]  /*9ec0*/  @!P1 ST.E desc[UR50][R72.64], R3 ;  /* 0x0000000348009985 */ /* 0x0023e2000c101932 */
[----:B0-----:R-:W0:Y:S03]  /*9ed0*/  @P3 LDC R4, c[0x0][0xbec] ;  /* 0x0002fb00ff043b82 */ /* 0x001e260000000800 */
[----:B------:R2:W5:Y:S01]  /*9ee0*/  LD.E.128 R52, desc[UR50][R30.64] ;  /* 0x000000321e347980 */ /* 0x000562000c101d00 */
[----:B------:R-:W-:-:S03]  /*9ef0*/  UIMAD UR6, UR10, UR8, URZ ;  /* 0x000000080a0672a4 */ /* 0x000fc6000f8e023f */
[----:B------:R3:W5:Y:S01]  /*9f00*/  LD.E.128 R84, desc[UR50][R8.64] ;  /* 0x0000003208547980 */ /* 0x000762000c101d00 */
[----:B-1----:R-:W-:Y:S01]  /*9f10*/  IMAD R3, R18, 0x20, R19 ;  /* 0x0000002012037824 */ /* 0x002fe200078e0213 */
[----:B------:R-:W-:Y:S01]  /*9f20*/  UIMAD.WIDE.U32 UR4, UR11, UR8, URZ ;  /* 0x000000080b0472a5 */ /* 0x000fe2000f8e003f */
[----:B------:R-:W-:Y:S01]  /*9f30*/  LOP3.LUT R6, R133, 0x380, RZ, 0xc0, !PT ;  /* 0x0000038085067812 */ /* 0x000fe200078ec0ff */
[----:B--2---:R-:W1:Y:S01]  /*9f40*/  @P3 LDC R31, c[0x0][0xbf0] ;  /* 0x0002fc00ff1f3b82 */ /* 0x004e620000000800 */
[----:B------:R-:W-:Y:S01]  /*9f50*/  UIMAD UR6, UR11, UR9, UR6 ;  /* 0x000000090b0672a4 */ /* 0x000fe2000f8e0206 */
[----:B------:R-:W-:Y:S01]  /*9f60*/  LOP3.LUT R10, R11, 0x380, RZ, 0xc0, !PT ;  /* 0x000003800b0a7812 */ /* 0x000fe200078ec0ff */
[----:B------:R-:W5:Y:S01]  /*9f70*/  LD.E.128 R64, desc[UR50][R34.64] ;  /* 0x0000003222407980 */ /* 0x000f62000c101d00 */
[----:B---3--:R-:W-:Y:S01]  /*9f80*/  IMAD R9, R44, 0x80, R3 ;  /* 0x000000802c097824 */ /* 0x008fe200078e0203 */
[----:B------:R-:W-:Y:S01]  /*9f90*/  ULDC.64 UR8, c[0x0][0xaf0] ;  /* 0x0002bc0000087ab9 */ /* 0x000fe20000000a00 */
[----:B------:R-:W-:Y:S01]  /*9fa0*/  UIADD3 UR5, UR5, UR6, URZ ;  /* 0x0000000605057290 */ /* 0x000fe2000fffe03f */
[----:B------:R-:W-:Y:S01]  /*9fb0*/  LOP3.LUT R12, R13, 0x380, RZ, 0xc0, !PT ;  /* 0x000003800d0c7812 */ /* 0x000fe200078ec0ff */
[----:B------:R-:W-:Y:S01]  /*9fc0*/  UIMAD UR7, UR12, UR8, URZ ;  /* 0x000000080c0772a4 */ /* 0x000fe2000f8e023f */
[----:B------:R-:W-:Y:S01]  /*9fd0*/  SHF.R.U64 R6, R6, 0x3, RZ ;  /* 0x0000000306067819 */ /* 0x000fe200000012ff */
[----:B------:R-:W5:Y:S01]  /*9fe0*/  LD.E.128 R56, desc[UR50][R32.64] ;  /* 0x0000003220387980 */ /* 0x000f62000c101d00 */
[----:B0-----:R-:W-:Y:S01]  /*9ff0*/  @P3 IMAD.HI.U32 R4, R9, R4, RZ ;  /* 0x0000000409043227 */ /* 0x001fe200078e00ff */
[----:B------:R-:W-:-:S02]  /*a000*/  UIMAD UR7, UR42, UR9, UR7 ;  /* 0x000000092a0772a4 */ /* 0x000fc4000f8e0207 */
[----:B------:R-:W5:Y:S01]  /*a010*/  LD.E.128 R36, desc[UR50][R28.64] ;  /* 0x000000321c247980 */ /* 0x000f62000c101d00 */
[----:B------:R-:W-:Y:S01]  /*a020*/  UIMAD.WIDE.U32 UR42, UR42, UR8, UR4 ;  /* 0x000000082a2a72a5 */ /* 0x000fe2000f8e0004 */
[----:B------:R-:W-:Y:S01]  /*a030*/  IMAD.MOV.U32 R3, RZ, RZ, R9 ;  /* 0x000000ffff037224 */ /* 0x000fe200078e0009 */
[----:B------:R-:W-:Y:S01]  /*a040*/  SHF.R.U64 R10, R10, 0x3, RZ ;  /* 0x000000030a0a7819 */ /* 0x000fe200000012ff */
[----:B------:R-:W5:Y:S01]  /*a050*/  LD.E.128 R76, desc[UR50][R24.64] ;  /* 0x00000032184c7980 */ /* 0x000f62000c101d00 */
[----:B------:R-:W-:-:S03]  /*a060*/  SHF.R.U64 R12, R12, 0x3, RZ ;  /* 0x000000030c0c7819 */ /* 0x000fc600000012ff */
[----:B------:R-:W5:Y:S01]  /*a070*/  LD.E.128 R68, desc[UR50][R26.64] ;  /* 0x000000321a447980 */ /* 0x000f62000c101d00 */
[----:B-1----:R-:W-:Y:S01]  /*a080*/  @P3 SHF.R.U32.HI R3, RZ, R31, R4 ;  /* 0x0000001fff033219 */ /* 0x002fe20000011604 */
[----:B------:R-:W-:Y:S01]  /*a090*/  UIADD3 UR4, UR43, UR7, URZ ;  /* 0x000000072b047290 */ /* 0x000fe2000fffe03f */
[----:B------:R-:W-:Y:S01]  /*a0a0*/  LOP3.LUT R6, R6, R133, RZ, 0x3c, !PT ;  /* 0x0000008506067212 */ /* 0x000fe200078e3cff */
[----:B------:R-:W5:Y:S01]  /*a0b0*/  LD.E.128 R48, desc[UR50][R20.64] ;  /* 0x0000003214307980 */ /* 0x000f62000c101d00 */
[--C-:B------:R-:W-:Y:S01]  /*a0c0*/  SHF.R.S32.HI R4, RZ, 0x1f, R3.reuse ;  /* 0x0000001fff047819 */ /* 0x100fe20000011403 */
[----:B------:R-:W-:Y:S01]  /*a0d0*/  IMAD.MOV R8, RZ, RZ, -R3 ;  /* 0x000000ffff087224 */ /* 0x000fe200078e0a03 */
[----:B------:R-:W-:Y:S01]  /*a0e0*/  LOP3.LUT R10, R10, R11, RZ, 0x3c, !PT ;  /* 0x0000000b0a0a7212 */ /* 0x000fe200078e3cff */
[--C-:B------:R-:W-:Y:S01]  /*a0f0*/  IMAD.X R11, RZ, RZ, R35.reuse, P6 ;  /* 0x000000ffff0b7224 */ /* 0x100fe200030e0623 */
[----:B------:R-:W-:Y:S01]  /*a100*/  LOP3.LUT R12, R12, R13, RZ, 0x3c, !PT ;  /* 0x0000000d0c0c7212 */ /* 0x000fe200078e3cff */
[----:B------:R-:W-:Y:S01]  /*a110*/  ULDC.64 UR6, c[0x0][0xae0] ;  /* 0x0002b80000067ab9 */ /* 0x000fe20000000a00 */
[----:B------:R-:W-:Y:S01]  /*a120*/  IMAD.X R13, RZ, RZ, R35, P5 ;  /* 0x000000ffff0d7224 */ /* 0x000fe200028e0623 */
[----:B------:R0:W5:Y:S01]  /*a130*/  LD.E.128 R60, desc[UR50][R6.64] ;  /* 0x00000032063c7980 */ /* 0x000162000c101d00 */
[----:B------:R-:W-:-:S02]  /*a140*/  IMAD R4, R4, UR6, RZ ;  /* 0x0000000604047c24 */ /* 0x000fc4000f8e02ff */
[----:B------:R-:W-:Y:S01]  /*a150*/  IMAD R9, R5, R8, R9 ;  /* 0x0000000805097224 */ /* 0x000fe200078e0209 */
[----:B------:R1:W5:Y:S04]  /*a160*/  LD.E.128 R80, desc[UR50][R10.64] ;  /* 0x000000320a507980 */ /* 0x000368000c101d00 */
[----:B------:R2:W5:Y:S01]  /*a170*/  LD.E.128 R40, desc[UR50][R14.64] ;  /* 0x000000320e287980 */ /* 0x000562000c101d00 */
[----:B0-----:R-:W-:Y:S02]  /*a180*/  IMAD.U32 R7, RZ, RZ, UR43 ;  /* 0x0000002bff077e24 */ /* 0x001fe4000f8e00ff */
[----:B------:R-:W-:Y:S01]  /*a190*/  IMAD.U32 R6, RZ, RZ, UR42 ;  /* 0x0000002aff067e24 */ /* 0x000fe2000f8e00ff */
[----:B------:R0:W5:Y:S01]  /*a1a0*/  LD.E.128 R72, desc[UR50][R12.64] ;  /* 0x000000320c487980 */ /* 0x000162000c101d00 */
[----:B------:R-:W-:-:S02]  /*a1b0*/  IMAD.U32 R7, RZ, RZ, UR4 ;  /* 0x00000004ff077e24 */ /* 0x000fc4000f8e00ff */
[C---:B-1----:R-:W-:Y:S01]  /*a1c0*/  IMAD R11, R3.reuse, UR7, R4 ;  /* 0x00000007030b7c24 */ /* 0x042fe2000f8e0204 */
[----:B------:R-:W-:Y:S01]  /*a1d0*/  @!PT LDS RZ, [RZ] ;  /* 0x00000000fffff984 */ /* 0x000fe20000000800 */
[----:B------:R-:W-:Y:S01]  /*a1e0*/  @!PT LDS RZ, [RZ] ;  /* 0x00000000fffff984 */ /* 0x000fe20000000800 */
[----:B------:R-:W-:Y:S01]  /*a1f0*/  @!PT LDS RZ, [RZ] ;  /* 0x00000000fffff984 */ /* 0x000fe20000000800 */
[----:B------:R-:W-:Y:S01]  /*a200*/  @!PT LDS RZ, [RZ] ;  /* 0x00000000fffff984 */ /* 0x000fe20000000800 */
[----:B------:R1:W-:Y:S06]  /*a210*/  MEMBAR.ALL.CTA ;  /* 0x0000000000007992 */ /* 0x0003ec0000008000 */
[----:B-1----:R-:W1:Y:S01]  /*a220*/  FENCE.VIEW.ASYNC.S ;  /* 0x00000000000073c6 */ /* 0x002e620000000000 */
[----:B------:R-:W-:Y:S01]  /*a230*/  IMAD.WIDE.U32 R4, R3, UR6, R6 ;  /* 0x0000000603047c25 */ /* 0x000fe2000f8e0006 */
[----:B------:R-:W-:Y:S01]  /*a240*/  SHF.R.S32.HI R3, RZ, 0x1f, R9 ;  /* 0x0000001fff037819 */ /* 0x000fe20000011409 */
[----:B------:R-:W-:-:S02]  /*a250*/  ULDC.64 UR6, c[0x0][0xad8] ;  /* 0x0002b60000067ab9 */ /* 0x000fc40000000a00 */
[----:B------:R-:W-:Y:S02]  /*a260*/  IMAD.IADD R5, R5, 0x1, R11 ;  /* 0x0000000105057824 */ /* 0x000fe400078e020b */
[----:B------:R-:W-:Y:S02]  /*a270*/  IMAD R6, R3, UR6, RZ ;  /* 0x0000000603067c24 */ /* 0x000fe4000f8e02ff */
[----:B--2---:R-:W-:Y:S01]  /*a280*/  IMAD R15, R44, 0x80, R19 ;  /* 0x000000802c0f7824 */ /* 0x004fe200078e0213 */
[----:B------:R-:W-:Y:S01]  /*a290*/  UIADD3 UR39, UR39, 0x33420, URZ ;  /* 0x0003342027277890 */ /* 0x000fe2000fffe03f */
[C---:B------:R-:W-:Y:S02]  /*a2a0*/  IMAD R7, R9.reuse, UR7, R6 ;  /* 0x0000000709077c24 */ /* 0x040fe4000f8e0206 */
[----:B------:R-:W-:Y:S01]  /*a2b0*/  IMAD.WIDE.U32 R4, R9, UR6, R4 ;  /* 0x0000000609047c25 */ /* 0x000fe2000f8e0004 */
[----:B------:R-:W-:Y:S01]  /*a2c0*/  UIADD3 UR44, UR44, 0x1, URZ ;  /* 0x000000012c2c7890 */ /* 0x000fe2000fffe03f */
[----:B------:R-:W-:Y:S01]  /*a2d0*/  ISETP.GE.AND P2, PT, R15, R0, PT ;  /* 0x000000000f00720c */ /* 0x000fe20003f46270 */
[----:B------:R-:W-:Y:S01]  /*a2e0*/  ULDC.64 UR6, c[0x0][0xa80] ;  /* 0x0002a00000067ab9 */ /* 0x000fe20000000a00 */
[----:B------:R-:W-:Y:S01]  /*a2f0*/  IMAD.IADD R5, R5, 0x1, R7 ;  /* 0x0000000105057824 */ /* 0x000fe200078e0207 */
[----:B------:R-:W-:Y:S01]  /*a300*/  UPRMT UR39, URZ, 0x654, UR39 ;  /* 0x000006543f277896 */ /* 0x000fe20008000027 */
[----:B0-----:R-:W-:Y:S01]  /*a310*/  LEA R12, P3, R4, UR6, 0x1 ;  /* 0x00000006040c7c11 */ /* 0x001fe2000f8608ff */
[----:B------:R-:W-:Y:S01]  /*a320*/  VIADD R3, R15, 0x20 ;  /* 0x000000200f037836 */ /* 0x000fe20000000000 */
[----:B------:R-:W-:-:S02]  /*a330*/  UISETP.NE.AND UP0, UPT, UR44, 0x2, UPT ;  /* 0x000000022c00788c */ /* 0x000fc4000bf05270 */
[----:B------:R-:W-:Y:S02]  /*a340*/  LEA.HI.X R13, R4, UR7, R5, 0x1, P3 ;  /* 0x00000007040d7c11 */ /* 0x000fe400098f0c05 */
        /* <DEDUP_REMOVED lines=16> */
[----:B------:R-:W-:-:S09]  /*a450*/  ISETP.GE.AND P2, PT, R2, UR4, PT ;  /* 0x0000000402007c0c */ /* 0x000fd2000bf46270 */
[CC--:B-1----:R-:W-:Y:S02]  /*a460*/  @!P3 LEA R8, P5, R17.reuse, R6.reuse, 0x1 ;  /* 0x000000061108b211 */ /* 0x0c2fe400078a08ff */
[----:B------:R-:W-:Y:S02]  /*a470*/  @!P4 LEA R10, P6, R16, R6, 0x1 ;  /* 0x00000006100ac211 */ /* 0x000fe400078c08ff */
[----:B--2---:R-:W-:Y:S01]  /*a480*/  @!P2 IMAD.WIDE R4, R2, 0x2, R6 ;  /* 0x000000020204a825 */ /* 0x004fe200078e0206 */
[-C--:B------:R-:W-:Y:S02]  /*a490*/  @!P3 LEA.HI.X R9, R17, R7.reuse, R226, 0x1, P5 ;  /* 0x000000071109b211 */ /* 0x080fe400028f0ce2 */
[----:B------:R-:W-:Y:S02]  /*a4a0*/  @!P4 LEA.HI.X R11, R16, R7, R225, 0x1, P6 ;  /* 0x00000007100bc211 */ /* 0x000fe400030f0ce1 */
[----:B-----5:R3:W-:Y:S04]  /*a4b0*/  @!P2 ST.E.128 desc[UR50][R4.64], R64 ;  /* 0x000000400400a985 */ /* 0x0207e8000c101d32 */
[----:B------:R3:W-:Y:S04]  /*a4c0*/  @!P3 ST.E.128 desc[UR50][R8.64], R76 ;  /* 0x0000004c0800b985 */ /* 0x0007e8000c101d32 */
[----:B------:R3:W-:Y:S02]  /*a4d0*/  @!P4 ST.E.128 desc[UR50][R10.64], R84 ;  /* 0x000000540a00c985 */ /* 0x0007e4000c101d32 */
.L_x_3662:
[----:B------:R-:W-:Y:S05]  /*a4e0*/  BSYNC B0 ;  /* 0x0000000000007941 */ /* 0x000fea0003800000 */
.L_x_3661:
[----:B--2---:R2:W4:Y:S01]  /*a4f0*/  SHFL.IDX PT, R7, R13, 0x1, 0x181f ;  /* 0x00381f000d077f89 */ /* 0x00452200000e0000 */
[----:B------:R-:W-:Y:S03]  /*a500*/  BSSY B0, `(.L_x_3663) ;  /* 0x000000f000007945 */ /* 0x000fe60003800000 */
[----:B-1----:R2:W1:Y:S01]  /*a510*/  SHFL.IDX PT, R6, R12, 0x1, 0x181f ;  /* 0x00381f000c067f89 */ /* 0x00246200000e0000 */
[----:B------:R-:W-:Y:S05]  /*a520*/  @P0 BRA `(.L_x_3664) ;  /* 0x0000000000300947 */ /* 0x000fea0003800000 */
[----:B------:R-:W-:Y:S02]  /*a530*/  ULDC UR4, c[0x0][0xac8] ;  /* 0x0002b20000047ab9 */ /* 0x000fe40000000800 */
[----:B------:R-:W-:Y:S02]  /*a540*/  ISETP.GE.AND P4, PT, R17, UR4, PT ;  /* 0x0000000411007c0c */ /* 0x000fe4000bf86270 */
[----:B------:R-:W-:Y:S02]  /*a550*/  ISETP.GE.AND P5, PT, R16, UR4, PT ;  /* 0x0000000410007c0c */ /* 0x000fe4000bfa6270 */
[----:B------:R-:W-:-:S09]  /*a560*/  ISETP.GE.AND P3, PT, R2, UR4, PT ;  /* 0x0000000402007c0c */ /* 0x000fd2000bf66270 */
[CC--:B-1-3--:R-:W-:Y:S02]  /*a570*/  @!P4 LEA R8, P0, R17.reuse, R6.reuse, 0x1 ;  /* 0x000000061108c211 */ /* 0x0cafe400078008ff */
[----:B------:R-:W-:Y:S02]  /*a580*/  @!P5 LEA R10, P2, R16, R6, 0x1 ;  /* 0x00000006100ad211 */ /* 0x000fe400078408ff */
[----:B----4-:R-:W-:Y:S01]  /*a590*/  @!P3 IMAD.WIDE R4, R2, 0x2, R6 ;  /* 0x000000020204b825 */ /* 0x010fe200078e0206 */
[-C--:B------:R-:W-:Y:S02]  /*a5a0*/  @!P4 LEA.HI.X R9, R17, R7.reuse, R226, 0x1, P0 ;  /* 0x000000071109c211 */ /* 0x080fe400000f0ce2 */
[----:B------:R-:W-:Y:S02]  /*a5b0*/  @!P5 LEA.HI.X R11, R16, R7, R225, 0x1, P2 ;  /* 0x00000007100bd211 */ /* 0x000fe400010f0ce1 */
[----:B-----5:R1:W-:Y:S04]  /*a5c0*/  @!P3 ST.E.128 desc[UR50][R4.64], R56 ;  /* 0x000000380400b985 */ /* 0x0203e8000c101d32 */
[----:B------:R1:W-:Y:S04]  /*a5d0*/  @!P4 ST.E.128 desc[UR50][R8.64], R68 ;  /* 0x000000440800c985 */ /* 0x0003e8000c101d32 */
[----:B------:R1:W-:Y:S02]  /*a5e0*/  @!P5 ST.E.128 desc[UR50][R10.64], R80 ;  /* 0x000000500a00d985 */ /* 0x0003e4000c101d32 */
.L_x_3664:
[----:B------:R-:W-:Y:S05]  /*a5f0*/  BSYNC B0 ;  /* 0x0000000000007941 */ /* 0x000fea0003800000 */
.L_x_3663:
[----:B----4-:R4:W0:Y:S01]  /*a600*/  SHFL.IDX PT, R7, R13, 0x2, 0x181f ;  /* 0x00581f000d077f89 */ /* 0x01082200000e0000 */
        /* <DEDUP_REMOVED lines=9> */
[----:B0-----:R-:W-:Y:S01]  /*a6a0*/  @!P2 IMAD.WIDE R4, R2, 0x2, R6 ;  /* 0x000000020204a825 */ /* 0x001fe200078e0206 */
[-C--:B------:R-:W-:Y:S02]  /*a6b0*/  @!P3 LEA.HI.X R9, R17, R7.reuse, R226, 0x1, P0 ;  /* 0x000000071109b211 */ /* 0x080fe400000f0ce2 */
[----:B------:R-:W-:Y:S02]  /*a6c0*/  @!P4 LEA.HI.X R11, R16, R7, R225, 0x1, P1 ;  /* 0x00000007100bc211 */ /* 0x000fe400008f0ce1 */
[----:B-----5:R0:W-:Y:S04]  /*a6d0*/  @!P2 ST.E.128 desc[UR50][R4.64], R52 ;  /* 0x000000340400a985 */ /* 0x0201e8000c101d32 */
[----:B------:R0:W-:Y:S04]  /*a6e0*/  @!P3 ST.E.128 desc[UR50][R8.64], R48 ;  /* 0x000000300800b985 */ /* 0x0001e8000c101d32 */
[----:B------:R0:W-:Y:S02]  /*a6f0*/  @!P4 ST.E.128 desc[UR50][R10.64], R72 ;  /* 0x000000480a00c985 */ /* 0x0001e4000c101d32 */
.L_x_3666:
[----:B------:R-:W-:Y:S05]  /*a700*/  BSYNC B0 ;  /* 0x0000000000007941 */ /* 0x000fea0003800000 */
.L_x_3665:
[----:B------:R-:W-:Y:S01]  /*a710*/  VIADD R3, R15, 0x60 ;  /* 0x000000600f037836 */ /* 0x000fe20000000000 */
[----:B0-----:R0:W0:Y:S01]  /*a720*/  SHFL.IDX PT, R7, R13, 0x3, 0x181f ;  /* 0x00781f000d077f89 */ /* 0x00102200000e0000 */
[----:B------:R-:W-:Y:S01]  /*a730*/  UIADD3 UR46, UR46, 0x1, URZ ;  /* 0x000000012e2e7890 */ /* 0x000fe2000fffe03f */
[----:B------:R-:W-:Y:S02]  /*a740*/  BSSY B0, `(.L_x_3667) ;  /* 0x0000010000007945 */ /* 0x000fe40003800000 */
[----:B------:R-:W-:Y:S01]  /*a750*/  ISETP.GE.AND P0, PT, R3, R0, PT ;  /* 0x000000000300720c */ /* 0x000fe20003f06270 */
[----:B-1----:R1:W0:-:S12]  /*a760*/  SHFL.IDX PT, R6, R12, 0x3, 0x181f ;  /* 0x00781f000c067f89 */ /* 0x00221800000e0000 */
[----:B-1----:R-:W-:Y:S05]  /*a770*/  @P0 BRA `(.L_x_3668) ;  /* 0x0000000000300947 */ /* 0x002fea0003800000 */
[----:B------:R-:W-:Y:S02]  /*a780*/  ULDC UR4, c[0x0][0xac8] ;  /* 0x0002b20000047ab9 */ /* 0x000fe40000000800 */
[----:B------:R-:W-:Y:S02]  /*a790*/  ISETP.GE.AND P3, PT, R17, UR4, PT ;  /* 0x0000000411007c0c */ /* 0x000fe4000bf66270 */
[----:B------:R-:W-:Y:S02]  /*a7a0*/  ISETP.GE.AND P4, PT, R16, UR4, PT ;  /* 0x0000000410007c0c */ /* 0x000fe4000bf86270 */
[----:B------:R-:W-:-:S09]  /*a7b0*/  ISETP.GE.AND P2, PT, R2, UR4, PT ;  /* 0x0000000402007c0c */ /* 0x000fd2000bf46270 */
[CC--:B0--3--:R-:W-:Y:S02]  /*a7c0*/  @!P3 LEA R8, P0, R17.reuse, R6.reuse, 0x1 ;  /* 0x000000061108b211 */ /* 0x0c9fe400078008ff */
[----:B------:R-:W-:Y:S02]  /*a7d0*/  @!P4 LEA R10, P1, R16, R6, 0x1 ;  /* 0x00000006100ac211 */ /* 0x000fe400078208ff */
[----:B------:R-:W-:Y:S01]  /*a7e0*/  @!P2 IMAD.WIDE R4, R2, 0x2, R6 ;  /* 0x000000020204a825 */ /* 0x000fe200078e0206 */
[-C--:B------:R-:W-:Y:S02]  /*a7f0*/  @!P3 LEA.HI.X R9, R17, R7.reuse, R226, 0x1, P0 ;  /* 0x000000071109b211 */ /* 0x080fe400000f0ce2 */
[----:B------:R-:W-:Y:S02]  /*a800*/  @!P4 LEA.HI.X R11, R16, R7, R225, 0x1, P1 ;  /* 0x00000007100bc211 */ /* 0x000fe400008f0ce1 */
[----:B-----5:R1:W-:Y:S04]  /*a810*/  @!P2 ST.E.128 desc[UR50][R4.64], R36 ;  /* 0x000000240400a985 */ /* 0x0203e8000c101d32 */
[----:B------:R1:W-:Y:S04]  /*a820*/  @!P3 ST.E.128 desc[UR50][R8.64], R40 ;  /* 0x000000280800b985 */ /* 0x0003e8000c101d32 */
[----:B------:R1:W-:Y:S02]  /*a830*/  @!P4 ST.E.128 desc[UR50][R10.64], R60 ;  /* 0x0000003c0a00c985 */ /* 0x0003e4000c101d32 */
.L_x_3668:
[----:B------:R-:W-:Y:S05]  /*a840*/  BSYNC B0 ;  /* 0x0000000000007941 */ /* 0x000fea0003800000 */
.L_x_3667:
[----:B------:R-:W2:Y:S02]  /*a850*/  LDC R0, c[0x0][0xc34] ;  /* 0x00030d00ff007b82 */ /* 0x000ea40000000800 */
[----:B--2---:R-:W-:-:S13]  /*a860*/  ISETP.LE.AND P0, PT, R0, UR41, PT ;  /* 0x0000002900007c0c */ /* 0x004fda000bf03270 */
[----:B------:R-:W-:Y:S05]  /*a870*/  @!P0 BRA `(.L_x_3669) ;  /* 0xffffff6400208947 */ /* 0x000fea000383ffff */
[----:B------:R-:W-:Y:S05]  /*a880*/  EXIT ;  /* 0x000000000000794d */ /* 0x000fea0003800000 */
.L_x_3635:
        /* <DEDUP_REMOVED lines=9> */
[----:B------:R-:W0:Y:S01]  /*a920*/  S2R R6, SR_TID.X ;  /* 0x0000000000067919 */ /* 0x000e220000002100 */
[----:B------:R-:W-:Y:S01]  /*a930*/  ULDC.64 UR4, c[0x0][0x418] ;  /* 0x0001060000047ab9 */ /* 0x000fe20000000a00 */
[----:B------:R-:W-:Y:S01]  /*a940*/  ULDC.64 UR8, c[0x0][0x2f0] ;  /* 0x0000bc0000087ab9 */ /* 0x000fe20000000a00 */
[----:B------:R-:W-:Y:S01]  /*a950*/  UISETP.NE.U32.AND UP0, UPT, UR4, URZ, UPT ;  /* 0x0000003f0400728c */ /* 0x000fe2000bf05070 */
[----:B------:R-:W-:Y:S01]  /*a960*/  LOP3.LUT R18, R18, 0xfeffffff, RZ, 0xc0, !PT ;  /* 0xfeffffff12127812 */ /* 0x000fe200078ec0ff */
[----:B------:R-:W-:Y:S01]  /*a970*/  UMOV UR41, 0x400 ;  /* 0x0000040000297882 */ /* 0x000fe20000000000 */
[----:B------:R-:W-:Y:S01]  /*a980*/  ULDC UR4, c[0x0][0x424] ;  /* 0x0001090000047ab9 */ /* 0x000fe20000000800 */
[----:B------:R-:W-:Y:S01]  /*a990*/  UISETP.NE.AND.EX UP0, UPT, UR5, URZ, UPT, UP0 ;  /* 0x0000003f0500728c */ /* 0x000fe2000bf05300 */
[----:B------:R-:W-:Y:S01]  /*a9a0*/  IMAD.MOV.U32 R33, RZ, RZ, 0x1 ;  /* 0x00000001ff217424 */ /* 0x000fe200078e00ff */
[----:B------:R-:W-:Y:S01]  /*a9b0*/  ULEA UR41, UR45, UR41, 0x18 ;  /* 0x000000292d297291 */ /* 0x000fe2000f8ec03f */
[----:B------:R-:W-:Y:S01]  /*a9c0*/  IMAD.MOV.U32 R30, RZ, RZ, RZ ;  /* 0x000000ffff1e7224 */ /* 0x000fe200078e00ff */
[----:B------:R-:W-:Y:S01]  /*a9d0*/  USEL UR4, UR4, 0x1, UP0 ;  /* 0x0000000104047887 */ /* 0x000fe20008000000 */
[----:B------:R-:W-:Y:S01]  /*a9e0*/  UMOV UR6, 0xa0 ;  /* 0x000000a000067882 */ /* 0x000fe20000000000 */
[----:B------:R-:W-:-:S02]  /*a9f0*/  ULDC UR40, c[0x0][0x448] ;  /* 0x0001120000287ab9 */ /* 0x000fc40000000800 */
[----:B------:R-:W-:Y:S01]  /*aa00*/  UIMAD UR39, UR4, UR8, URZ ;  /* 0x00000008042772a4 */ /* 0x000fe2000f8e023f */
[----:B------:R-:W-:Y:S02]  /*aa10*/  ULDC UR7, c[0x0][0x288] ;  /* 0x0000a20000077ab9 */ /* 0x000fe40000000800 */
[----:B------:R-:W-:Y:S01]  /*aa20*/  ULDC UR8, c[0x0][0x2b8] ;  /* 0x0000ae0000087ab9 */ /* 0x000fe20000000800 */
[----:B------:R-:W-:Y:S02]  /*aa30*/  UIADD3 UR4, UR39, 0x9f, URZ ;  /* 0x0000009f27047890 */ /* 0x000fe4000fffe03f */
[----:B------:R-:W-:Y:S02]  /*aa40*/  ULOP3.LUT UR46, UR36, 0x2, URZ, 0xfc, !UPT ;  /* 0x00000002242e7892 */ /* 0x000fe4000f8efc3f */
[----:B------:R-:W-:Y:S02]  /*aa50*/  UIMAD.WIDE UR4, UR4, 0x66666667, URZ ;  /* 0x66666667040478a5 */ /* 0x000fe4000f8e023f */
[----:B------:R-:W-:-:S02]  /*aa60*/  ULOP3.LUT UR47, UR36, 0x1, URZ, 0xfc, !UPT ;  /* 0x00000001242f7892 */ /* 0x000fc4000f8efc3f */
[----:B------:R-:W-:Y:S01]  /*aa70*/  USHF.R.U32.HI UR4, URZ, 0x1f, UR5 ;  /* 0x0000001f3f047899 */ /* 0x000fe20008011605 */
[----:B------:R-:W-:Y:S01]  /*aa80*/  ULDC UR48, c[0x0][0xc] ;  /* 0x0000030000307ab9 */ /* 0x000fe20000000800 */
[----:B------:R-:W-:Y:S02]  /*aa90*/  UMOV UR37, URZ ;  /* 0x0000003f00257c82 */ /* 0x000fe40008000000 */
[----:B------:R-:W-:Y:S01]  /*aaa0*/  ULEA.HI.SX32 UR42, UR5, UR4, 0x1a ;  /* 0x00000004052a7291 */ /* 0x000fe2000f8fd23f */
[C---:B0-----:R-:W-:Y:S01]  /*aab0*/  IMAD.SHL.U32 R36, R6.reuse, 0x10, RZ ;  /* 0x0000001006247824 */ /* 0x041fe200078e00ff */
[----:B------:R-:W-:Y:S01]  /*aac0*/  SHF.R.U32.HI R0, RZ, 0x1, R6 ;  /* 0x00000001ff007819 */ /* 0x000fe20000011606 */
[C---:B------:R-:W-:Y:S01]  /*aad0*/  IMAD.SHL.U32 R5, R6.reuse, 0x2, RZ ;  /* 0x0000000206057824 */ /* 0x040fe200078e00ff */
[----:B------:R-:W-:Y:S01]  /*aae0*/  UIADD3 UR4, UR42, -0x1, URZ ;  /* 0xffffffff2a047890 */ /* 0x000fe2000fffe03f */
[----:B------:R-:W-:Y:S01]  /*aaf0*/  IMAD.SHL.U32 R2, R6, 0x20, RZ ;  /* 0x0000002006027824 */ /* 0x000fe200078e00ff */
[----:B------:R-:W-:Y:S01]  /*ab00*/  LOP3.LUT R4, R36, 0x1b0, RZ, 0xc0, !PT ;  /* 0x000001b024047812 */ /* 0x000fe200078ec0ff */
[----:B------:R-:W-:Y:S01]  /*ab10*/  IMAD.SHL.U32 R16, R6, 0x40, RZ ;  /* 0x0000004006107824 */ /* 0x000fe200078e00ff */
[----:B------:R-:W-:-:S02]  /*ab20*/  UIMAD UR5, UR4, -0xa0, UR39 ;  /* 0xffffff60040578a4 */ /* 0x000fc4000f8e0227 */
[----:B------:R-:W-:Y:S01]  /*ab30*/  LOP3.LUT R7, R4, 0x30, R5, 0x78, !PT ;  /* 0x0000003004077812 */ /* 0x000fe200078e7805 */
[----:B------:R-:W-:Y:S01]  /*ab40*/  IMAD.SHL.U32 R5, R6, 0x4, RZ ;  /* 0x0000000406057824 */ /* 0x000fe200078e00ff */
[----:B------:R-:W-:Y:S01]  /*ab50*/  LOP3.LUT R4, R2, 0x80, RZ, 0xc0, !PT ;  /* 0x0000008002047812 */ /* 0x000fe200078ec0ff */
[----:B------:R-:W-:Y:S01]  /*ab60*/  UIMAD UR4, UR42, UR6, -0xa0 ;  /* 0xffffff602a0474a4 */ /* 0x000fe2000f8e0206 */
[----:B------:R-:W-:Y:S01]  /*ab70*/  LOP3.LUT R3, R16, 0x180, RZ, 0xc0, !PT ;  /* 0x0000018010037812 */ /* 0x000fe200078ec0ff */
[----:B------:R-:W-:Y:S01]  /*ab80*/  UIMAD UR40, UR40, UR7, URZ ;  /* 0x00000007282872a4 */ /* 0x000fe2000f8e023f */
[----:B------:R-:W-:Y:S01]  /*ab90*/  LOP3.LUT R4, R4, 0x10, R6, 0xf8, !PT ;  /* 0x0000001004047812 */ /* 0x000fe200078ef806 */
[----:B------:R-:W-:Y:S01]  /*aba0*/  UIADD3 UR42, UR42, -0x2, URZ ;  /* 0xfffffffe2a2a7890 */ /* 0x000fe2000fffe03f */
[----:B------:R-:W-:Y:S01]  /*abb0*/  LOP3.LUT R0, R3, 0x30, R0, 0xf8, !PT ;  /* 0x0000003003007812 */ /* 0x000fe200078ef800 */
[----:B------:R-:W-:Y:S01]  /*abc0*/  IMAD.SHL.U32 R3, R6, 0x8, RZ ;  /* 0x0000000806037824 */ /* 0x000fe200078e00ff */
[----:B------:R-:W-:-:S02]  /*abd0*/  LOP3.LUT R4, R4, 0x10, R5, 0x78, !PT ;  /* 0x0000001004047812 */ /* 0x000fc400078e7805 */
[----:B------:R-:W-:Y:S02]  /*abe0*/  LOP3.LUT R5, R36, 0x600, RZ, 0xc0, !PT ;  /* 0x0000060024057812 */ /* 0x000fe400078ec0ff */
[----:B------:R-:W-:Y:S02]  /*abf0*/  LOP3.LUT R3, R0, 0x30, R3, 0x78, !PT ;  /* 0x0000003000037812 */ /* 0x000fe400078e7803 */
[----:B------:R-:W-:Y:S02]  /*ac00*/  LOP3.LUT R5, R5, 0x60, R2, 0xf8, !PT ;  /* 0x0000006005057812 */ /* 0x000fe400078ef802 */
[----:B------:R-:W-:Y:S02]  /*ac10*/  SHF.R.U32.HI R0, RZ, 0x2, R6 ;  /* 0x00000002ff007819 */ /* 0x000fe40000011606 */
[----:B------:R-:W-:Y:S02]  /*ac20*/  LOP3.LUT R5, R5, 0x100, R2, 0xf8, !PT ;  /* 0x0000010005057812 */ /* 0x000fe400078ef802 */
[----:B------:R-:W-:-:S02]  /*ac30*/  LOP3.LUT R16, R3, 0x640, R16, 0xf8, !PT ;  /* 0x0000064003107812 */ /* 0x000fc400078ef810 */
[----:B------:R-:W-:Y:S02]  /*ac40*/  LOP3.LUT R17, R5, R4, RZ, 0xfc, !PT ;  /* 0x0000000405117212 */ /* 0x000fe400078efcff */
[----:B------:R-:W-:Y:S02]  /*ac50*/  LOP3.LUT R3, R0, 0x1f, RZ, 0xc0, !PT ;  /* 0x0000001f00037812 */ /* 0x000fe400078ec0ff */
[----:B------:R-:W-:Y:S02]  /*ac60*/  LOP3.LUT R4, R7, 0x640, R36, 0xf8, !PT ;  /* 0x0000064007047812 */ /* 0x000fe400078ef824 */
[----:B------:R-:W-:Y:S02]  /*ac70*/  LOP3.LUT R36, R36, 0x30, RZ, 0xc0, !PT ;  /* 0x0000003024247812 */ /* 0x000fe400078ec0ff */
[----:B------:R-:W-:Y:S01]  /*ac80*/  LOP3.LUT R5, R3, 0x60, R2, 0xf8, !PT ;  /* 0x0000006003057812 */ /* 0x000fe200078ef802 */
[----:B------:R0:W-:Y:S01]  /*ac90*/  STL [R1+0x8], R4 ;  /* 0x0000080401007387 */ /* 0x0001e20000100800 */
[----:B------:R-:W-:-:S02]  /*aca0*/  ISETP.GE.AND P1, PT, R36, UR9, PT ;  /* 0x0000000924007c0c */ /* 0x000fc4000bf26270 */
[----:B------:R-:W-:Y:S02]  /*acb0*/  IADD3 R3, -R3, UR5, RZ ;  /* 0x0000000503037c10 */ /* 0x000fe4000fffe1ff */
[----:B------:R-:W-:Y:S02]  /*acc0*/  LOP3.LUT R0, R36, 0x40, RZ, 0xfc, !PT ;  /* 0x0000004024007812 */ /* 0x000fe400078efcff */
[C---:B------:R-:W-:Y:S02]  /*acd0*/  ISETP.LT.OR P4, PT, R3.reuse, 0x1, P1 ;  /* 0x000000010300780c */ /* 0x040fe40000f81670 */
[C---:B------:R-:W-:Y:S01]  /*ace0*/  ISETP.LT.OR P3, PT, R3.reuse, 0x21, P1 ;  /* 0x000000210300780c */ /* 0x040fe20000f61670 */
[----:B0-----:R-:W-:Y:S01]  /*acf0*/  VIADD R4, R4, UR41 ;  /* 0x0000002904047c36 */ /* 0x001fe20008000000 */
[----:B------:R-:W-:Y:S02]  /*ad00*/  ISETP.LT.OR P2, PT, R3, 0x41, P1 ;  /* 0x000000410300780c */ /* 0x000fe40000f41670 */
[----:B------:R-:W-:-:S02]  /*ad10*/  ISETP.GE.AND P0, PT, R0, UR9, PT ;  /* 0x0000000900007c0c */ /* 0x000fc4000bf06270 */
[----:B------:R-:W-:Y:S01]  /*ad20*/  LOP3.LUT R2, R36, 0x80, RZ, 0xfc, !PT ;  /* 0x0000008024027812 */ /* 0x000fe200078efcff */
[----:B------:R0:W-:Y:S01]  /*ad30*/  STL [R1+0x18], R4 ;  /* 0x0000180401007387 */ /* 0x0001e20000100800 */
[C---:B------:R-:W-:Y:S01]  /*ad40*/  LOP3.LUT R37, R5.reuse, 0x80, RZ, 0xfc, !PT ;  /* 0x0000008005257812 */ /* 0x040fe200078efcff */
[----:B------:R-:W-:Y:S02]  /*ad50*/  VIADD R5, R5, UR4 ;  /* 0x0000000405057c36 */ /* 0x000fe40008000000 */
[----:B------:R-:W-:Y:S01]  /*ad60*/  @P4 LOP3.LUT R18, R18, 0x1000000, RZ, 0xfc, !PT ;  /* 0x0100000012124812 */ /* 0x000fe200078efcff */
[----:B------:R1:W-:Y:S01]  /*ad70*/  STL [R1+0xc], R3 ;  /* 0x00000c0301007387 */ /* 0x0003e20000100800 */
[----:B------:R-:W-:Y:S02]  /*ad80*/  ISETP.LT.OR P4, PT, R3, 0x61, P1 ;  /* 0x000000610300780c */ /* 0x000fe40000f81670 */
[----:B------:R-:W-:Y:S01]  /*ad90*/  LOP3.LUT R18, R18, 0xffdfffff, RZ, 0xc0, !PT ;  /* 0xffdfffff12127812 */ /* 0x000fe200078ec0ff */
[----:B------:R1:W-:Y:S01]  /*ada0*/  STL [R1+0x10], R5 ;  /* 0x0000100501007387 */ /* 0x0003e20000100800 */
[----:B0-----:R-:W-:-:S02]  /*adb0*/  VIADD R4, R37, UR4 ;  /* 0x0000000425047c36 */ /* 0x001fc40008000000 */
[----:B------:R-:W-:Y:S02]  /*adc0*/  @P3 LOP3.LUT R18, R18, 0x200000, RZ, 0xfc, !PT ;  /* 0x0020000012123812 */ /* 0x000fe400078efcff */
[C---:B------:R-:W-:Y:S01]  /*add0*/  ISETP.LT.OR P3, PT, R3.reuse, 0x81, P1 ;  /* 0x000000810300780c */ /* 0x040fe20000f61670 */
[----:B------:R1:W-:Y:S01]  /*ade0*/  STL [R1+0x14], R4 ;  /* 0x0000140401007387 */ /* 0x0003e20000100800 */
[----:B------:R-:W-:Y:S02]  /*adf0*/  LOP3.LUT R18, R18, 0xfffbffff, RZ, 0xc0, !PT ;  /* 0xfffbffff12127812 */ /* 0x000fe400078ec0ff */
[C---:B------:R-:W-:Y:S02]  /*ae00*/  ISETP.LT.OR P1, PT, R3.reuse, 0x21, P0 ;  /* 0x000000210300780c */ /* 0x040fe40000721670 */
[----:B------:R-:W-:Y:S02]  /*ae10*/  @P2 LOP3.LUT R18, R18, 0x40000, RZ, 0xfc, !PT ;  /* 0x0004000012122812 */ /* 0x000fe400078efcff */
[----:B------:R-:W-:-:S02]  /*ae20*/  ISETP.LT.OR P2, PT, R3, 0x1, P0 ;  /* 0x000000010300780c */ /* 0x000fc40000741670 */
[----:B------:R-:W-:-:S04]  /*ae30*/  LOP3.LUT R18, R18, 0xffff7fff, RZ, 0xc0, !PT ;  /* 0xffff7fff12127812 */ /* 0x000fc800078ec0ff */
[----:B------:R-:W-:-:S04]  /*ae40*/  @P4 LOP3.LUT R18, R18, 0x8000, RZ, 0xfc, !PT ;  /* 0x0000800012124812 */ /* 0x000fc800078efcff */
        /* <DEDUP_REMOVED lines=8> */
[C---:B------:R-:W-:Y:S02]  /*aed0*/  ISETP.LT.OR P1, PT, R3.reuse, 0x81, P0 ;  /* 0x000000810300780c */ /* 0x040fe40000721670 */
[----:B------:R-:W-:Y:S02]  /*aee0*/  LOP3.LUT R18, R18, 0xfffdffff, RZ, 0xc0, !PT ;  /* 0xfffdffff12127812 */ /* 0x000fe400078ec0ff */
[----:B------:R-:W-:Y:S02]  /*aef0*/  ISETP.GE.AND P0, PT, R2, UR9, PT ;  /* 0x0000000902007c0c */ /* 0x000fe4000bf06270 */
[----:B------:R-:W-:Y:S02]  /*af00*/  @P3 LOP3.LUT R18, R18, 0x20000, RZ, 0xfc, !PT ;  /* 0x0002000012123812 */ /* 0x000fe400078efcff */
[----:B------:R-:W-:-:S02]  /*af10*/  ISETP.LT.OR P3, PT, R3, 0x41, P0 ;  /* 0x000000410300780c */ /* 0x000fc40000761670 */
        /* <DEDUP_REMOVED lines=14> */
[----:B------:R-:W-:Y:S02]  /*b000*/  @P3 LOP3.LUT R18, R18, 0x10000, RZ, 0xfc, !PT ;  /* 0x0001000012123812 */ /* 0x000fe400078efcff */
[----:B------:R-:W-:-:S02]  /*b010*/  ISETP.LT.U32.AND P0, PT, R37, 0xa0, !P0 ;  /* 0x000000a02500780c */ /* 0x000fc40004701070 */
[----:B------:R-:W-:-:S04]  /*b020*/  LOP3.LUT R18, R18, 0xffffdfff, RZ, 0xc0, !PT ;  /* 0xffffdfff12127812 */ /* 0x000fc800078ec0ff */
[----:B------:R-:W-:Y:S02]  /*b030*/  @P2 LOP3.LUT R18, R18, 0x2000, RZ, 0xfc, !PT ;  /* 0x0000200012122812 */ /* 0x000fe400078efcff */
[----:B------:R-:W-:Y:S02]  /*b040*/  ISETP.GE.AND P2, PT, R0, UR9, PT ;  /* 0x0000000900007c0c */ /* 0x000fe4000bf46270 */
        /* <DEDUP_REMOVED lines=35> */
[----:B-1----:R-:W-:-:S07]  /*b280*/  @P0 LOP3.LUT R18, R18, 0x1000, RZ, 0xfc, !PT ;  /* 0x0000100012120812 */ /* 0x002fce00078efcff */
.L_x_3722:
[----:B------:R-:W-:Y:S01]  /*b290*/  ULDC UR4, c[0x0][0xc38] ;  /* 0x00030e0000047ab9 */ /* 0x000fe20000000800 */
[----:B------:R-:W-:Y:S01]  /*b2a0*/  ULDC.64 UR8, c[0x0][0xa28] ;  /* 0x00028a0000087ab9 */ /* 0x000fe20000000a00 */
[----:B------:R-:W-:Y:S01]  /*b2b0*/  UISETP.NE.AND UP0, UPT, UR4, 0x1, UPT ;  /* 0x000000010400788c */ /* 0x000fe2000bf05270 */
[----:B------:R0:W-:Y:S01]  /*b2c0*/  STL [R1+0x4], RZ ;  /* 0x000004ff01007387 */ /* 0x0001e20000100800 */
[----:B------:R-:W-:Y:S01]  /*b2d0*/  ISETP.NE.U32.AND P0, PT, RZ, UR8, PT ;  /* 0x00000008ff007c0c */ /* 0x000fe2000bf05070 */
[----:B------:R-:W-:Y:S01]  /*b2e0*/  ULDC UR4, c[0x0][0xc44] ;  /* 0x0003110000047ab9 */ /* 0x000fe20000000800 */
[----:B------:R-:W-:Y:S01]  /*b2f0*/  UMOV UR43, UR38 ;  /* 0x00000026002b7c82 */ /* 0x000fe20008000000 */
[----:B------:R-:W-:Y:S01]  /*b300*/  UISETP.NE.AND UP1, UPT, UR4, 0x1, UPT ;  /* 0x000000010400788c */ /* 0x000fe2000bf25270 */
[----:B------:R-:W-:Y:S01]  /*b310*/  ISETP.NE.AND.EX P0, PT, RZ, UR9, PT, P0 ;  /* 0x00000009ff007c0c */ /* 0x000fe2000bf05300 */
[----:B------:R-:W-:-:S04]  /*b320*/  UIADD3 UR11, UR41, 0x24200, URZ ;  /* 0x00024200290b7890 */ /* 0x000fc8000fffe03f */
[----:B------:R-:W-:Y:S01]  /*b330*/  @UP0 ULDC UR4, c[0x0][0xc3c] ;  /* 0x00030f0000040ab9 */ /* 0x000fe20000000800 */
[----:B------:R-:W-:Y:S01]  /*b340*/  @UP0 ULDC UR10, c[0x0][0xc40] ;  /* 0x00031000000a0ab9 */ /* 0x000fe20000000800 */
[----:B------:R-:W-:-:S03]  /*b350*/  UIMAD.WIDE.U32 UR4, UR38, UR4, URZ ;  /* 0x00000004260472a5 */ /* 0x000fc6000f8e003f */
[----:B------:R-:W-:Y:S01]  /*b360*/  @UP1 ULDC.64 UR6, c[0x0][0xc48] ;  /* 0x0003120000061ab9 */ /* 0x000fe20000000a00 */
[----:B------:R-:W-:Y:S02]  /*b370*/  @UP0 USHF.R.U32.HI UR43, URZ, UR10, UR5 ;  /* 0x0000000a3f2b0299 */ /* 0x000fe40008011605 */
        /* <DEDUP_REMOVED lines=9> */
[----:B------:R-:W2:Y:S04]  /*b410*/  LDG.E R0, desc[UR50][R2.64] ;  /* 0x0000003202007981 */ /* 0x000ea8000c1e1900 */
[----:B--2---:R0:W-:Y:S02]  /*b420*/  STL [R1+0x4], R0 ;  /* 0x0000040001007387 */ /* 0x0041e40000100800 */
.L_x_3671:
[----:B------:R-:W-:-:S13]  /*b430*/  PLOP3.LUT P0, PT, PT, PT, UP0, 0x80, 0x0 ;  /* 0x000000000000781c */ /* 0x000fda0003f0f008 */
[----:B------:R-:W-:Y:S05]  /*b440*/  @!P0 BRA `(.L_x_3672) ;  /* 0x0000000000408947 */ /* 0x000fea0003800000 */
[----:B------:R-:W-:Y:S01]  /*b450*/  MOV R2, 0x0 ;  /* 0x0000000000027802 */ /* 0x000fe20000000f00 */
[----:B------:R-:W-:Y:S01]  /*b460*/  ULDC.64 UR4, c[0x4][0x1b0] ;  /* 0x01006c0000047ab9 */ /* 0x000fe20000000a00 */
[----:B------:R-:W-:Y:S01]  /*b470*/  ULDC.64 UR6, c[0x4][0x1b8] ;  /* 0x01006e0000067ab9 */ /* 0x000fe20000000a00 */
[----:B------:R-:W-:Y:S02]  /*b480*/  IMAD.U32 R4, RZ, RZ, UR4 ;  /* 0x00000004ff047e24 */ /* 0x000fe4000f8e00ff */
[----:B------:R-:W-:Y:S01]  /*b490*/  IMAD.U32 R5, RZ, RZ, UR5 ;  /* 0x00000005ff057e24 */ /* 0x000fe2000f8e00ff */
[----:B------:R-:W1:Y:S01]  /*b4a0*/  LDC.64 R2, c[0x4][R2] ;  /* 0x0100000002027b82 */ /* 0x000e620000000a00 */
[----:B------:R-:W-:Y:S01]  /*b4b0*/  ULDC.64 UR4, c[0x4][0xb0] ;  /* 0x01002c0000047ab9 */ /* 0x000fe20000000a00 */
        /* <DEDUP_REMOVED lines=8> */
[----:B01----:R-:W-:Y:S05]  /*b540*/  CALL.ABS.NOINC R2 ;  /* 0x0000000002007343 */ /* 0x003fea0003c00000 */
.L_x_3672:
[----:B------:R-:W-:Y:S01]  /*b550*/  UIADD3 UR4, UR41, 0xf200, URZ ;  /* 0x0000f20029047890 */ /* 0x000fe2000fffe03f */
[----:B------:R-:W-:-:S05]  /*b560*/  LOP3.LUT R18, R18, 0xfffffff7, RZ, 0xc0, !PT ;  /* 0xfffffff712127812 */ /* 0x000fca00078ec0ff */
[----:B------:R-:W-:-:S05]  /*b570*/  IMAD.U32 R22, RZ, RZ, UR4 ;  /* 0x00000004ff167e24 */ /* 0x000fca000f8e00ff */
[----:B------:R-:W-:-:S13]  /*b580*/  LOP3.LUT P0, RZ, R22, 0x1bf, RZ, 0xc0, !PT ;  /* 0x000001bf16ff7812 */ /* 0x000fda000780c0ff */
[----:B------:R-:W-:Y:S01]  /*b590*/  @P0 LOP3.LUT R18, R18, 0x8, RZ, 0xfc, !PT ;  /* 0x0000000812120812 */ /* 0x000fe200078efcff */
[----:B------:R-:W-:Y:S06]  /*b5a0*/  @!P0 BRA `(.L_x_3673) ;  /* 0x0000000000408947 */ /* 0x000fec0003800000 */
        /* <DEDUP_REMOVED lines=16> */
.L_x_3673:
[----:B------:R-:W-:-:S04]  /*b6b0*/  IMAD.U32 R29, RZ, RZ, UR41 ;  /* 0x00000029ff1d7e24 */ /* 0x000fc8000f8e00ff */
[----:B------:R-:W-:-:S05]  /*b6c0*/  VIADD R19, R29, 0x200 ;  /* 0x000002001d137836 */ /* 0x000fca0000000000 */
[----:B------:R-:W-:-:S13]  /*b6d0*/  LOP3.LUT P0, RZ, R19, 0x9f, RZ, 0xc0, !PT ;  /* 0x0000009f13ff7812 */ /* 0x000fda000780c0ff */
[----:B------:R-:W-:Y:S05]  /*b6e0*/  @!P0 BRA `(.L_x_3674) ;  /* 0x0000000000408947 */ /* 0x000fea0003800000 */
[----:B------:R-:W-:Y:S01]  /*b6f0*/  MOV R2, 0x0 ;  /* 0x0000000000027802 */ /* 0x000fe20000000f00 */
[----:B------:R-:W-:Y:S01]  /*b700*/  ULDC.64 UR6, c[0x4][0x1b0] ;  /* 0x01006c0000067ab9 */ /* 0x000fe20000000a00 */
[----:B------:R-:W-:Y:S01]  /*b710*/  ULDC.64 UR8, c[0x4][0x1b8] ;  /* 0x01006e0000087ab9 */ /* 0x000fe20000000a00 */
[----:B------:R-:W-:Y:S01]  /*b720*/  ULDC.64 UR4, c[0x4][0xc0] ;  /* 0x0100300000047ab9 */ /* 0x000fe20000000a00 */
[----:B------:R-:W-:Y:S02]  /*b730*/  IMAD.U32 R4, RZ, RZ, UR6 ;  /* 0x00000006ff047e24 */ /* 0x000fe4000f8e00ff */
[----:B------:R-:W1:Y:S01]  /*b740*/  LDC.64 R2, c[0x4][R2] ;  /* 0x0100000002027b82 */ /* 0x000e620000000a00 */
        /* <DEDUP_REMOVED lines=10> */
.L_x_3674:
        /* <DEDUP_REMOVED lines=18> */
.L_x_3675:
        /* <DEDUP_REMOVED lines=8> */
[----:B------:R-:W-:Y:S02]  /*b990*/  IMAD.U32 R2, RZ, RZ, UR4 ;  /* 0x00000004ff027e24 */ /* 0x000fe4000f8e00ff */
[----:B------:R-:W-:-:S05]  /*b9a0*/  IMAD.U32 R3, RZ, RZ, UR5 ;  /* 0x00000005ff037e24 */ /* 0x000fca000f8e00ff */
[----:B------:R2:W5:Y:S01]  /*b9b0*/  @P0 LDG.E R32, desc[UR50][R2.64] ;  /* 0x0000003202200981 */ /* 0x000562000c1e1900 */
[----:B------:R-:W-:-:S03]  /*b9c0*/  UMOV UR4, 0xffffffff ;  /* 0xffffffff00047882 */ /* 0x000fc60000000000 */
[----:B------:R-:W-:Y:S05]  /*b9d0*/  BRA.DIV UR4, `(.L_x_3676) ;  /* 0x0000004a04047947 */ /* 0x000fea000b800000 */
.L_x_3739:
[----:B--2---:R-:W2:Y:S04]  /*b9e0*/  LDL R2, [R1+0x10] ;  /* 0x0000100001027983 */ /* 0x004ea80000100800 */
[----:B0-----:R-:W3:Y:S04]  /*b9f0*/  LDL R0, [R1+0x4] ;  /* 0x0000040001007983 */ /* 0x001ee80000100800 */
[----:B------:R-:W4:Y:S01]  /*ba00*/  LDL R8, [R1+0x14] ;  /* 0x0000140001087983 */ /* 0x000f220000100800 */
[----:B-1----:R-:W-:-:S13]  /*ba10*/  ISETP.NE.AND P3, PT, R20, 0x1, PT ;  /* 0x000000011400780c */ /* 0x002fda0003f65270 */
[----:B------:R-:W0:Y:S08]  /*ba20*/  @P3 LDC R3, c[0x0][0x434] ;  /* 0x00010d00ff033b82 */ /* 0x000e300000000800 */
[----:B------:R-:W1:Y:S01]  /*ba30*/  @P3 LDC R7, c[0x0][0x438] ;  /* 0x00010e00ff073b82 */ /* 0x000e620000000800 */
[----:B-----5:R-:W-:Y:S02]  /*ba40*/  SHF.R.S32.HI R13, RZ, 0x1f, R32 ;  /* 0x0000001fff0d7819 */ /* 0x020fe40000011420 */
[----:B------:R-:W-:-:S03]  /*ba50*/  LOP3.LUT P2, RZ, R18, 0x200, RZ, 0xc0, !PT ;  /* 0x0000020012ff7812 */ /* 0x000fc6000784c0ff */
[----:B------:R4:W-:Y:S01]  /*ba60*/  STL [R1], R13 ;  /* 0x0000000d01007387 */ /* 0x0009e20000100800 */
[----:B------:R-:W-:Y:S01]  /*ba70*/  LOP3.LUT R18, R18, 0xffffffef, RZ, 0xc0, !PT ;  /* 0xffffffef12127812 */ /* 0x000fe200078ec0ff */
[----:B------:R-:W-:-:S03]  /*ba80*/  IMAD R22, RZ, RZ, -UR44 ;  /* 0x8000002cff167e24 */ /* 0x000fc6000f8e02ff */
[----:B------:R-:W-:-:S04]  /*ba90*/  @P3 LOP3.LUT R18, R18, 0x10, RZ, 0xfc, !PT ;  /* 0x0000001012123812 */ /* 0x000fc800078efcff */
[----:B------:R-:W-:Y:S02]  /*baa0*/  LOP3.LUT R18, R18, 0xfffffff7, RZ, 0xc0, !PT ;  /* 0xfffffff712127812 */ /* 0x000fe400078ec0ff */
[----:B--2---:R-:W-:Y:S01]  /*bab0*/  ISETP.GE.AND P0, PT, R2, UR39, PT ;  /* 0x0000002702007c0c */ /* 0x004fe2000bf06270 */
[----:B---3--:R-:W-:-:S04]  /*bac0*/  IMAD.MOV.U32 R9, RZ, RZ, R0 ;  /* 0x000000ffff097224 */ /* 0x008fc800078e0000 */
[----:B------:R-:W-:-:S08]  /*bad0*/  IMAD.IADD R0, R2, 0x1, R9 ;  /* 0x0000000102007824 */ /* 0x000fd000078e0209 */
[----:B------:R-:W2:Y:S01]  /*bae0*/  @!P0 LDC.64 R4, c[0x0][0x428] ;  /* 0x00010a00ff048b82 */ /* 0x000ea20000000a00 */
[----:B0-----:R-:W-:-:S04]  /*baf0*/  @P3 IMAD.HI.U32 R2, R0, R3, RZ ;  /* 0x0000000300023227 */ /* 0x001fc800078e00ff */
[----:B------:R-:W-:Y:S01]  /*bb00*/  IMAD.MOV.U32 R10, RZ, RZ, R0 ;  /* 0x000000ffff0a7224 */ /* 0x000fe200078e0000 */
[----:B-1----:R-:W-:Y:S02]  /*bb10*/  @P3 SHF.R.U32.HI R10, RZ, R7, R2 ;  /* 0x00000007ff0a3219 */ /* 0x002fe40000011602 */
[----:B------:R-:W0:Y:S02]  /*bb20*/  @!P0 LDC.64 R6, c[0x0][0x418] ;  /* 0x00010600ff068b82 */ /* 0x000e240000000a00 */
[----:B------:R-:W-:Y:S01]  /*bb30*/  @!P0 SHF.R.S32.HI R3, RZ, 0x1f, R10 ;  /* 0x0000001fff038819 */ /* 0x000fe2000001140a */
[----:B--2---:R-:W-:-:S04]  /*bb40*/  @!P0 IMAD R2, R13, R4, RZ ;  /* 0x000000040d028224 */ /* 0x004fc800078e02ff */
[----:B------:R-:W-:Y:S02]  /*bb50*/  @!P0 IMAD R5, R32, R5, R2 ;  /* 0x0000000520058224 */ /* 0x000fe400078e0202 */
[----:B------:R-:W-:-:S04]  /*bb60*/  @!P0 IMAD.MOV.U32 R2, RZ, RZ, R10 ;  /* 0x000000ffff028224 */ /* 0x000fc800078e000a */
[----:B------:R-:W-:-:S04]  /*bb70*/  @!P0 IMAD.WIDE.U32 R2, R32, R4, R2 ;  /* 0x0000000420028225 */ /* 0x000fc800078e0002 */
[----:B------:R-:W-:Y:S01]  /*bb80*/  @!P0 IMAD.IADD R3, R3, 0x1, R5 ;  /* 0x0000000103038824 */ /* 0x000fe200078e0205 */
[C---:B0-----:R-:W-:Y:S01]  /*bb90*/  @!P0 LEA R6, P1, R2.reuse, R6, 0x2 ;  /* 0x0000000602068211 */ /* 0x041fe200078210ff */
[----:B------:R-:W0:Y:S03]  /*bba0*/  @P2 LDC.64 R4, c[0x0][0x428] ;  /* 0x00010a00ff042b82 */ /* 0x000e260000000a00 */
[----:B------:R-:W-:-:S05]  /*bbb0*/  @!P0 LEA.HI.X R7, R2, R7, R3, 0x2, P1 ;  /* 0x0000000702078211 */ /* 0x000fca00008f1403 */
[----:B------:R-:W1:Y:S08]  /*bbc0*/  @P3 LDC R2, c[0x0][0x434] ;  /* 0x00010d00ff023b82 */ /* 0x000e700000000800 */
[----:B------:R-:W2:Y:S01]  /*bbd0*/  @P3 LDC R3, c[0x0][0x438] ;  /* 0x00010e00ff033b82 */ /* 0x000ea20000000800 */
[----:B----4-:R-:W-:-:S07]  /*bbe0*/  IMAD.IADD R11, R8, 0x1, R9 ;  /* 0x00000001080b7824 */ /* 0x010fce00078e0209 */
[----:B------:R-:W3:Y:S01]  /*bbf0*/  @P2 LDC.64 R8, c[0x0][0x418] ;  /* 0x00010600ff082b82 */ /* 0x000ee20000000a00 */
[----:B------:R-:W-:Y:S02]  /*bc00*/  IMAD.MOV.U32 R12, RZ, RZ, R11 ;  /* 0x000000ffff0c7224 */ /* 0x000fe400078e000b */
[----:B-1----:R-:W-:-:S05]  /*bc10*/  @P3 IMAD.HI.U32 R2, R11, R2, RZ ;  /* 0x000000020b023227 */ /* 0x002fca00078e00ff */
[----:B--2---:R-:W-:Y:S01]  /*bc20*/  @P3 SHF.R.U32.HI R12, RZ, R3, R2 ;  /* 0x00000003ff0c3219 */ /* 0x004fe20000011602 */
[----:B0-----:R-:W-:Y:S02]  /*bc30*/  @P2 IMAD R2, R13, R4, RZ ;  /* 0x000000040d022224 */ /* 0x001fe400078e02ff */
[----:B------:R-:W0:Y:S01]  /*bc40*/  LDC R13, c[0x0][0xc44] ;  /* 0x00031100ff0d7b82 */ /* 0x000e220000000800 */
[----:B------:R-:W-:Y:S01]  /*bc50*/  @P2 SHF.R.S32.HI R3, RZ, 0x1f, R12 ;  /* 0x0000001fff032819 */ /* 0x000fe2000001140c */
[----:B------:R-:W-:Y:S02]  /*bc60*/  @P2 IMAD R5, R32, R5, R2 ;  /* 0x0000000520052224 */ /* 0x000fe400078e0202 */
[----:B------:R-:W-:-:S04]  /*bc70*/  @P2 IMAD.MOV.U32 R2, RZ, RZ, R12 ;  /* 0x000000ffff022224 */ /* 0x000fc800078e000c */
[----:B------:R-:W-:-:S04]  /*bc80*/  @P2 IMAD.WIDE.U32 R2, R32, R4, R2 ;  /* 0x0000000420022225 */ /* 0x000fc800078e0002 */
[----:B------:R-:W-:Y:S01]  /*bc90*/  @P2 IMAD.IADD R3, R5, 0x1, R3 ;  /* 0x0000000105032824 */ /* 0x000fe200078e0203 */
[----:B---3--:R-:W-:Y:S01]  /*bca0*/  @P2 LEA R8, P1, R2, R8, 0x2 ;  /* 0x0000000802082211 */ /* 0x008fe200078210ff */
[----:B------:R-:W-:-:S03]  /*bcb0*/  IMAD.MOV.U32 R5, RZ, RZ, RZ ;  /* 0x000000ffff057224 */ /* 0x000fc600078e00ff */
[----:B------:R-:W-:Y:S01]  /*bcc0*/  @P2 LEA.HI.X R9, R2, R9, R3, 0x2, P1 ;  /* 0x0000000902092211 */ /* 0x000fe200008f1403 */
[----:B------:R-:W-:Y:S02]  /*bcd0*/  IMAD.MOV R3, RZ, RZ, -R10 ;  /* 0x000000ffff037224 */ /* 0x000fe400078e0a0a */
[----:B------:R1:W5:Y:S02]  /*bce0*/  @!P0 LDG.E R5, desc[UR50][R6.64] ;  /* 0x0000003206058981 */ /* 0x000364000c1e1900 */
[----:B-1----:R-:W-:Y:S02]  /*bcf0*/  IMAD R7, R20, R3, R0 ;  /* 0x0000000314077224 */ /* 0x002fe400078e0200 */
[----:B------:R-:W-:-:S05]  /*bd00*/  IMAD.U32 R0, RZ, RZ, UR46 ;  /* 0x0000002eff007e24 */ /* 0x000fca000f8e00ff */
[----:B------:R-:W-:Y:S01]  /*bd10*/  ISETP.NE.AND P0, PT, R0, 0x3, PT ;  /* 0x000000030000780c */ /* 0x000fe20003f05270 */
[----:B------:R-:W-:Y:S02]  /*bd20*/  IMAD.MOV.U32 R6, RZ, RZ, RZ ;  /* 0x000000ffff067224 */ /* 0x000fe400078e00ff */
[----:B0-----:R-:W-:Y:S02]  /*bd30*/  IMAD R22, R13, R22, UR43 ;  /* 0x0000002b0d167e24 */ /* 0x001fe4000f8e0216 */
[----:B------:R-:W-:Y:S02]  /*bd40*/  IMAD.MOV R2, RZ, RZ, -R12 ;  /* 0x000000ffff027224 */ /* 0x000fe400078e0a0c */
[----:B------:R0:W5:Y:S01]  /*bd50*/  @P2 LDG.E R6, desc[UR50][R8.64] ;  /* 0x0000003208062981 */ /* 0x000162000c1e1900 */
[----:B------:R-:W-:-:S05]  /*bd60*/  SHF.R.S32.HI R34, RZ, 0x1f, R22 ;  /* 0x0000001fff227819 */ /* 0x000fca0000011416 */
[----:B------:R-:W-:Y:S01]  /*bd70*/  @P0 LOP3.LUT R18, R18, 0x8, RZ, 0xfc, !PT ;  /* 0x0000000812120812 */ /* 0x000fe200078efcff */
[----:B0-----:R-:W-:Y:S01]  /*bd80*/  IMAD R8, R20, R2, R11 ;  /* 0x0000000214087224 */ /* 0x001fe200078e020b */
[----:B------:R-:W-:Y:S06]  /*bd90*/  @!P0 BRA `(.L_x_3677) ;  /* 0x0000000000048947 */ /* 0x000fec0003800000 */
[----:B------:R-:W-:Y:S01]  /*bda0*/  BPT.TRAP 0x1 ;  /* 0x000000040000795c */ /* 0x000fe20000300000 */
.L_x_3677:
[----:B------:R-:W-:Y:S01]  /*bdb0*/  LEA R4, R30, UR41, 0x3 ;  /* 0x000000291e047c11 */ /* 0x000fe2000f8e18ff */
[----:B------:R-:W-:Y:S01]  /*bdc0*/  BSSY B0, `(.L_x_3678) ;  /* 0x0000005000007945 */ /* 0x000fe20003800000 */
[----:B------:R-:W-:Y:S02]  /*bdd0*/  SHF.L.U32 R28, R33, 0x1f, RZ ;  /* 0x0000001f211c7819 */ /* 0x000fe400000006ff */
[----:B------:R-:W-:Y:S02]  /*bde0*/  SHF.R.S32.HI R23, RZ, 0x1f, R7 ;  /* 0x0000001fff177819 */ /* 0x000fe40000011407 */
[----:B------:R-:W0:Y:S02]  /*bdf0*/  SYNCS.PHASECHK.TRANS64.TRYWAIT P0, [R4+URZ+0x33480], R28 ;  /* 0x0334801c040075a7 */ /* 0x000e24000800017f */
[----:B0-----:R-:W-:Y:S05]  /*be00*/  @!P0 BRA `(.L_x_3679) ;  /* 0x0000004400248947 */ /* 0x001fea0003800000 */
.L_x_3740:
[----:B------:R-:W-:Y:S05]  /*be10*/  BSYNC B0 ;  /* 0x0000000000007941 */ /* 0x000fea0003800000 */
.L_x_3678:
[----:B------:R-:W2:Y:S01]  /*be20*/  LDL R11, [R1+0x8] ;  /* 0x00000800010b7983 */ /* 0x000ea20000100800 */
[----:B------:R-:W-:Y:S01]  /*be30*/  ULDC.64 UR4, c[0x0][0x328] ;  /* 0x0000ca0000047ab9 */ /* 0x000fe20000000a00 */
[----:B-----5:R-:W-:Y:S01]  /*be40*/  SHF.R.S32.HI R26, RZ, 0x1f, R5 ;  /* 0x0000001fff1a7819 */ /* 0x020fe20000011405 */
[----:B------:R-:W-:Y:S01]  /*be50*/  IMAD R0, R23, UR4, RZ ;  /* 0x0000000417007c24 */ /* 0x000fe2000f8e02ff */
[----:B------:R-:W-:Y:S01]  /*be60*/  ULDC.64 UR6, c[0x0][0x338] ;  /* 0x0000ce0000067ab9 */ /* 0x000fe20000000a00 */
[C---:B------:R-:W-:Y:S01]  /*be70*/  IMAD.WIDE.U32 R2, R7.reuse, UR4, RZ ;  /* 0x0000000407027c25 */ /* 0x040fe2000f8e00ff */
[----:B------:R-:W-:Y:S01]  /*be80*/  ULDC.64 UR8, c[0x0][0x330] ;  /* 0x0000cc0000087ab9 */ /* 0x000fe20000000a00 */
[----:B------:R-:W-:Y:S01]  /*be90*/  ULDC.64 UR10, c[0x0][0x318] ;  /* 0x0000c600000a7ab9 */ /* 0x000fe20000000a00 */
[----:B------:R-:W-:Y:S01]  /*bea0*/  SHF.R.S32.HI R25, RZ, 0x1f, R8 ;  /* 0x0000001fff197819 */ /* 0x000fe20000011408 */
[----:B------:R-:W-:Y:S01]  /*beb0*/  IMAD R9, R7, UR5, R0 ;  /* 0x0000000507097c24 */ /* 0x000fe2000f8e0200 */
[----:B------:R-:W-:Y:S01]  /*bec0*/  SHF.R.S32.HI R27, RZ, 0x1f, R6 ;  /* 0x0000001fff1b7819 */ /* 0x000fe20000011406 */
[----:B------:R-:W-:-:S02]  /*bed0*/  IMAD R0, R26, UR6, RZ ;  /* 0x000000061a007c24 */ /* 0x000fc4000f8e02ff */
[----:B------:R-:W-:Y:S02]  /*bee0*/  IMAD.IADD R3, R3, 0x1, R9 ;  /* 0x0000000103037824 */ /* 0x000fe400078e0209 */
[C---:B------:R-:W-:Y:S02]  /*bef0*/  IMAD R9, R5.reuse, UR7, R0 ;  /* 0x0000000705097c24 */ /* 0x040fe4000f8e0200 */
[----:B------:R-:W-:-:S04]  /*bf00*/  IMAD.WIDE.U32 R2, R5, UR6, R2 ;  /* 0x0000000605027c25 */ /* 0x000fc8000f8e0002 */
[----:B------:R-:W-:Y:S02]  /*bf10*/  IMAD.IADD R3, R3, 0x1, R9 ;  /* 0x0000000103037824 */ /* 0x000fe400078e0209 */
[----:B------:R-:W-:Y:S02]  /*bf20*/  IMAD R9, R34, UR8, RZ ;  /* 0x0000000822097c24 */ /* 0x000fe4000f8e02ff */
[----:B------:R-:W-:-:S04]  /*bf30*/  IMAD.WIDE.U32 R2, R22, UR8, R2 ;  /* 0x0000000816027c25 */ /* 0x000fc8000f8e0002 */
[----:B------:R-:W-:Y:S01]  /*bf40*/  IMAD R20, R22, UR9, R9 ;  /* 0x0000000916147c24 */ /* 0x000fe2000f8e0209 */
[----:B------:R-:W-:-:S04]  /*bf50*/  IADD3 R10, P0, R2, UR10, RZ ;  /* 0x0000000a020a7c10 */ /* 0x000fc8000ff1e0ff */
[----:B------:R-:W-:Y:S01]  /*bf60*/  IADD3.X R9, R3, UR11, R20, P0, !PT ;  /* 0x0000000b03097c10 */ /* 0x000fe200087fe414 */
[----:B------:R-:W-:-:S04]  /*bf70*/  IMAD R3, R25, UR4, RZ ;  /* 0x0000000419037c24 */ /* 0x000fc8000f8e02ff */
[C---:B------:R-:W-:Y:S02]  /*bf80*/  IMAD R0, R8.reuse, UR5, R3 ;  /* 0x0000000508007c24 */ /* 0x040fe4000f8e0203 */
[----:B------:R-:W-:Y:S01]  /*bf90*/  IMAD.WIDE.U32 R2, R8, UR4, RZ ;  /* 0x0000000408027c25 */ /* 0x000fe2000f8e00ff */
[----:B------:R-:W-:-:S03]  /*bfa0*/  UMOV UR4, 0xffffffff ;  /* 0xffffffff00047882 */ /* 0x000fc60000000000 */
[----:B------:R-:W-:Y:S02]  /*bfb0*/  IMAD.IADD R3, R3, 0x1, R0 ;  /* 0x0000000103037824 */ /* 0x000fe400078e0200 */
[----:B------:R-:W-:Y:S02]  /*bfc0*/  IMAD R0, R27, UR6, RZ ;  /* 0x000000061b007c24 */ /* 0x000fe4000f8e02ff */
[----:B------:R-:W-:-:S04]  /*bfd0*/  IMAD.WIDE.U32 R2, R6, UR6, R2 ;  /* 0x0000000606027c25 */ /* 0x000fc8000f8e0002 */
[----:B------:R-:W-:-:S04]  /*bfe0*/  IMAD R0, R6, UR7, R0 ;  /* 0x0000000706007c24 */ /* 0x000fc8000f8e0200 */
[----:B------:R-:W-:Y:S02]  /*bff0*/  IMAD.IADD R3, R3, 0x1, R0 ;  /* 0x0000000103037824 */ /* 0x000fe400078e0200 */
[----:B------:R-:W-:-:S03]  /*c000*/  IMAD.WIDE.U32 R2, R22, UR8, R2 ;  /* 0x0000000816027c25 */ /* 0x000fc6000f8e0002 */
[----:B------:R-:W-:-:S04]  /*c010*/  IADD3 R21, P0, R2, UR10, RZ ;  /* 0x0000000a02157c10 */ /* 0x000fc8000ff1e0ff */
[----:B------:R-:W-:Y:S01]  /*c020*/  IADD3.X R20, R20, UR11, R3, P0, !PT ;  /* 0x0000000b14147c10 */ /* 0x000fe200087fe403 */
[----:B--2---:R-:W-:Y:S01]  /*c030*/  IMAD R24, R30, 0x7800, R11 ;  /* 0x000078001e187824 */ /* 0x004fe200078e020b */
[----:B------:R-:W-:Y:S07]  /*c040*/  BRA.DIV UR4, `(.L_x_3680) ;  /* 0x0000004204a87947 */ /* 0x000fee000b800000 */
[C---:B------:R-:W-:Y:S01]  /*c050*/  LOP3.LUT P6, RZ, R18.reuse, 0x40000, RZ, 0xc0, !PT ;  /* 0x0004000012ff7812 */ /* 0x040fe200078cc0ff */
[----:B------:R-:W1:Y:S01]  /*c060*/  SHFL.IDX PT, R2, R10, RZ, 0x1c1f ;  /* 0x001c1fff0a027589 */ /* 0x000e6200000e0000 */
[----:B------:R-:W-:Y:S02]  /*c070*/  LOP3.LUT R18, R18, 0xdfffffff, RZ, 0xc0, !PT ;  /* 0xdfffffff12127812 */ /* 0x000fe400078ec0ff */
[----:B------:R-:W-:Y:S01]  /*c080*/  LOP3.LUT R11, R11, 0xfffffffe, RZ, 0xc0, !PT ;  /* 0xfffffffe0b0b7812 */ /* 0x000fe200078ec0ff */
[----:B------:R-:W2:Y:S04]  /*c090*/  SHFL.IDX PT, R0, R9, RZ, 0x1c1f ;  /* 0x001c1fff09007589 */ /* 0x000ea800000e0000 */
[----:B------:R-:W-:Y:S04]  /*c0a0*/  SHFL.IDX PT, R20, R20, RZ, 0x1c1f ;  /* 0x001c1fff14147589 */ /* 0x000fe800000e0000 */
[----:B------:R-:W-:Y:S01]  /*c0b0*/  @P6 LOP3.LUT R18, R18, 0x20000000, RZ, 0xfc, !PT ;  /* 0x2000000012126812 */ /* 0x000fe200078efcff */
[----:B------:R-:W-:Y:S03]  /*c0c0*/  SHFL.IDX PT, R14, R21, RZ, 0x1c1f ;  /* 0x001c1fff150e7589 */ /* 0x000fe600000e0000 */
[----:B------:R-:W-:-:S02]  /*c0d0*/  LOP3.LUT P6, RZ, R18, 0x100000, RZ, 0xc0, !PT ;  /* 0x0010000012ff7812 */ /* 0x000fc400078cc0ff */
[----:B------:R-:W-:Y:S02]  /*c0e0*/  LOP3.LUT R18, R18, 0xbfffffff, RZ, 0xc0, !PT ;  /* 0xbfffffff12127812 */ /* 0x000fe400078ec0ff */
[----:B-1----:R-:W-:-:S09]  /*c0f0*/  IADD3 R2, P0, R36, R2, RZ ;  /* 0x0000000224027210 */ /* 0x002fd20007f1e0ff */
[----:B------:R-:W-:Y:S01]  /*c100*/  @P6 LOP3.LUT R18, R18, 0x40000000, RZ, 0xfc, !PT ;  /* 0x4000000012126812 */ /* 0x000fe200078efcff */
[----:B--2---:R-:W-:Y:S02]  /*c110*/  IMAD.X R3, RZ, RZ, R0, P0 ;  /* 0x000000ffff037224 */ /* 0x004fe400000e0600 */
[----:B------:R-:W-:Y:S01]  /*c120*/  VIADD R0, R24, UR41 ;  /* 0x0000002918007c36 */ /* 0x000fe20008000000 */
[C---:B------:R-:W-:Y:S01]  /*c130*/  LOP3.LUT P6, RZ, R18.reuse, 0x200000, RZ, 0xc0, !PT ;  /* 0x0020000012ff7812 */ /* 0x040fe200078cc0ff */
[----:B------:R-:W-:Y:S01]  /*c140*/  SHFL.IDX PT, R24, R9, 0x2, 0x1c1f ;  /* 0x005c1f0009187f89 */ /* 0x000fe200000e0000 */
[----:B------:R-:W-:-:S11]  /*c150*/  LOP3.LUT R18, R18, 0x7fffffff, RZ, 0xc0, !PT ;  /* 0x7fffffff12127812 */ /* 0x000fd600078ec0ff */
[----:B------:R-:W-:-:S04]  /*c160*/  @P6 LOP3.LUT R18, R18, 0x80000000, RZ, 0xfc, !PT ;  /* 0x8000000012126812 */ /* 0x000fc800078efcff */
[C---:B------:R-:W-:Y:S02]  /*c170*/  LOP3.LUT P6, RZ, R18.reuse, 0x800000, RZ, 0xc0, !PT ;  /* 0x0080000012ff7812 */ /* 0x040fe400078cc0ff */
[C---:B------:R-:W-:Y:S02]  /*c180*/  LOP3.LUT P0, RZ, R18.reuse, 0x400000, RZ, 0xc0, !PT ;  /* 0x0040000012ff7812 */ /* 0x040fe4000780c0ff */
[C---:B------:R-:W-:Y:S02]  /*c190*/  LOP3.LUT P5, RZ, R18.reuse, 0x20000, RZ, 0xc0, !PT ;  /* 0x0002000012ff7812 */ /* 0x040fe400078ac0ff */
[C---:B------:R-:W-:Y:S02]  /*c1a0*/  LOP3.LUT P4, RZ, R18.reuse, 0x10000, RZ, 0xc0, !PT ;  /* 0x0001000012ff7812 */ /* 0x040fe4000788c0ff */
[C---:B------:R-:W-:Y:S02]  /*c1b0*/  LOP3.LUT P3, RZ, R18.reuse, 0x8000, RZ, 0xc0, !PT ;  /* 0x0000800012ff7812 */ /* 0x040fe4000786c0ff */
[----:B------:R-:W-:-:S02]  /*c1c0*/  LOP3.LUT P2, RZ, R18, 0x4000, RZ, 0xc0, !PT ;  /* 0x0000400012ff7812 */ /* 0x000fc4000784c0ff */
[C---:B------:R-:W-:Y:S02]  /*c1d0*/  LOP3.LUT P1, RZ, R18.reuse, 0x2000, RZ, 0xc0, !PT ;  /* 0x0000200012ff7812 */ /* 0x040fe4000782c0ff */
[----:B------:R-:W-:Y:S02]  /*c1e0*/  @P6 LOP3.LUT R11, R11, 0x1, RZ, 0xfc, !PT ;  /* 0x000000010b0b6812 */ /* 0x000fe400078efcff */
[----:B------:R-:W-:-:S13]  /*c1f0*/  LOP3.LUT P6, RZ, R18, 0x1000000, RZ, 0xc0, !PT ;  /* 0x0100000012ff7812 */ /* 0x000fda00078cc0ff */
[----:B------:R-:W-:Y:S01]  /*c200*/  LDGSTS.E.BYPASS.LTC128B.128 [R0+0xf200], desc[UR50][R2.64], !P6 ;  /* 0x0f20000002007fae */ /* 0x000fe2000f101d72 */
[----:B------:R-:W-:-:S13]  /*c210*/  LOP3.LUT P6, RZ, R11, 0x1, RZ, 0xc0, !PT ;  /* 0x000000010bff7812 */ /* 0x000fda00078cc0ff */
[----:B------:R-:W-:Y:S01]  /*c220*/  LDGSTS.E.BYPASS.LTC128B.128 [R0+0x11a00], desc[UR50][R2.64+0x40], !P6 ;  /* 0x11a0004002007fae */ /* 0x000fe2000f101d72 */
[----:B------:R-:W-:-:S03]  /*c230*/  LOP3.LUT P6, RZ, R18, 0x80000000, RZ, 0xc0, !PT ;  /* 0x8000000012ff7812 */ /* 0x000fc600078cc0ff */
[----:B------:R1:W-:Y:S04]  /*c240*/  LDGSTS.E.BYPASS.LTC128B.128 [R0+0x14200], desc[UR50][R2.64+0x80], !P0 ;  /* 0x1420008002007fae */ /* 0x0003e8000c101d72 */
[----:B-1----:R-:W1:Y:S04]  /*c250*/  SHFL.IDX PT, R2, R10, 0x1, 0x1c1f ;  /* 0x003c1f000a027f89 */ /* 0x002e6800000e0000 */
[----:B------:R-:W2:Y:S01]  /*c260*/  SHFL.IDX PT, R3, R9, 0x1, 0x1c1f ;  /* 0x003c1f0009037f89 */ /* 0x000ea200000e0000 */
[----:B-1----:R-:W-:-:S05]  /*c270*/  IADD3 R2, P0, R36, R2, RZ ;  /* 0x0000000224027210 */ /* 0x002fca0007f1e0ff */
[----:B--2---:R-:W-:Y:S01]  /*c280*/  IMAD.X R3, RZ, RZ, R3, P0 ;  /* 0x000000ffff037224 */ /* 0x004fe200000e0603 */
[----:B------:R-:W-:-:S04]  /*c290*/  LOP3.LUT P0, RZ, R18, 0x80000, RZ, 0xc0, !PT ;  /* 0x0008000012ff7812 */ /* 0x000fc8000780c0ff */
[----:B------:R-:W-:Y:S01]  /*c2a0*/  LDGSTS.E.BYPASS.LTC128B.128 [R0+0xfa00], desc[UR50][R2.64], !P6 ;  /* 0x0fa0000002007fae */ /* 0x000fe2000f101d72 */
[----:B------:R-:W-:-:S13]  /*c2b0*/  LOP3.LUT P6, RZ, R18, 0x40000000, RZ, 0xc0, !PT ;  /* 0x4000000012ff7812 */ /* 0x000fda00078cc0ff */
[----:B------:R-:W-:Y:S01]  /*c2c0*/  LDGSTS.E.BYPASS.LTC128B.128 [R0+0x12200], desc[UR50][R2.64+0x40], !P6 ;  /* 0x1220004002007fae */ /* 0x000fe2000f101d72 */
[----:B------:R-:W-:-:S03]  /*c2d0*/  LOP3.LUT P6, RZ, R18, 0x20000000, RZ, 0xc0, !PT ;  /* 0x2000000012ff7812 */ /* 0x000fc600078cc0ff */
[----:B------:R1:W-:Y:S04]  /*c2e0*/  LDGSTS.E.BYPASS.LTC128B.128 [R0+0x14a00], desc[UR50][R2.64+0x80], !P0 ;  /* 0x14a0008002007fae */ /* 0x0003e8000c101d72 */
[----:B-1----:R-:W1:Y:S02]  /*c2f0*/  SHFL.IDX PT, R2, R10, 0x2, 0x1c1f ;  /* 0x005c1f000a027f89 */ /* 0x002e6400000e0000 */
[----:B-1----:R-:W-:-:S05]  /*c300*/  IADD3 R2, P0, R36, R2, RZ ;  /* 0x0000000224027210 */ /* 0x002fca0007f1e0ff */
[----:B------:R-:W-:Y:S02]  /*c310*/  IMAD.X R3, RZ, RZ, R24, P0 ;  /* 0x000000ffff037224 */ /* 0x000fe400000e0618 */
[----:B------:R-:W-:Y:S04]  /*c320*/  SHFL.IDX PT, R24, R9, 0x3, 0x1c1f ;  /* 0x007c1f0009187f89 */ /* 0x000fe800000e0000 */
[----:B------:R-:W-:Y:S04]  /*c330*/  LDGSTS.E.BYPASS.LTC128B.128 [R0+0x10200], desc[UR50][R2.64], !P6 ;  /* 0x1020000002007fae */ /* 0x000fe8000f101d72 */
[----:B------:R-:W-:Y:S04]  /*c340*/  LDGSTS.E.BYPASS.LTC128B.128 [R0+0x12a00], desc[UR50][R2.64+0x40], !P5 ;  /* 0x12a0004002007fae */ /* 0x000fe8000e901d72 */
[----:B------:R1:W-:Y:S04]  /*c350*/  LDGSTS.E.BYPASS.LTC128B.128 [R0+0x15200], desc[UR50][R2.64+0x80], !P4 ;  /* 0x1520008002007fae */ /* 0x0003e8000e101d72 */
[----:B-1----:R-:W1:Y:S02]  /*c360*/  SHFL.IDX PT, R2, R10, 0x3, 0x1c1f ;  /* 0x007c1f000a027f89 */ /* 0x002e6400000e0000 */
[----:B-1----:R-:W-:-:S05]  /*c370*/  IADD3 R2, P0, R36, R2, RZ ;  /* 0x0000000224027210 */ /* 0x002fca0007f1e0ff */
[----:B------:R-:W-:-:S05]  /*c380*/  IMAD.X R3, RZ, RZ, R24, P0 ;  /* 0x000000ffff037224 */ /* 0x000fca00000e0618 */
[----:B------:R1:W-:Y:S04]  /*c390*/  LDGSTS.E.BYPASS.LTC128B.128 [R0+0x10a00], desc[UR50][R2.64], !P3 ;  /* 0x10a0000002007fae */ /* 0x0003e8000d901d72 */
[----:B------:R1:W-:Y:S04]  /*c3a0*/  LDGSTS.E.BYPASS.LTC128B.128 [R0+0x13200], desc[UR50][R2.64+0x40], !P2 ;  /* 0x1320004002007fae */ /* 0x0003e8000d101d72 */
[----:B------:R1:W-:Y:S02]  /*c3b0*/  LDGSTS.E.BYPASS.LTC128B.128 [R0+0x15a00], desc[UR50][R2.64+0x80], !P1 ;  /* 0x15a0008002007fae */ /* 0x0003e4000c901d72 */
.L_x_3752:
[C---:B------:R-:W-:Y:S02]  /*c3c0*/  LOP3.LUT P3, RZ, R18.reuse, 0x10000000, RZ, 0xc0, !PT ;  /* 0x1000000012ff7812 */ /* 0x040fe4000786c0ff */
        /* <DEDUP_REMOVED lines=9> */
[----:B------:R1:W-:Y:S04]  /*c460*/  LDGSTS.E.BYPASS.LTC128B.128 [R0+0x13a00], desc[UR50][R2.64+0x40], !P2 ;  /* 0x13a0004002007fae */ /* 0x0003e8000d101d72 */
[----:B------:R1:W-:Y:S01]  /*c470*/  LDGSTS.E.BYPASS.LTC128B.128 [R0+0x16200], desc[UR50][R2.64+0x80], !P1 ;  /* 0x1620008002007fae */ /* 0x0003e2000c901d72 */
[----:B------:R-:W-:Y:S01]  /*c480*/  NOP ;  /* 0x0000000000007918 */ /* 0x000fe20000000000 */
.L_x_3681:
        /* <DEDUP_REMOVED lines=11> */
.L_x_3682:
[----:B------:R1:W-:Y:S01]  /*c540*/  SYNCS.ARRIVE.TRANS64.A1T0 RZ, [R4+URZ+0x33470], RZ ;  /* 0x033470ff04ff79a7 */ /* 0x0003e2000810003f */
[----:B------:R-:W-:Y:S05]  /*c550*/  @!P2 BRA `(.L_x_3683) ;  /* 0x000000000004a947 */ /* 0x000fea0003800000 */
[----:B------:R-:W-:Y:S01]  /*c560*/  BPT.TRAP 0x1 ;  /* 0x000000040000795c */ /* 0x000fe20000300000 */
.L_x_3683:
[----:B------:R-:W2:Y:S01]  /*c570*/  SYNCS.PHASECHK.TRANS64.TRYWAIT P0, [R4+URZ+0x33440], R28 ;  /* 0x0334401c040075a7 */ /* 0x000ea2000800017f */
[----:B------:R-:W-:Y:S04]  /*c580*/  BSSY B0, `(.L_x_3684) ;  /* 0x0000002000007945 */ /* 0x000fe80003800000 */
[----:B--2---:R-:W-:Y:S05]  /*c590*/  @!P0 BRA `(.L_x_3685) ;  /* 0x0000004400008947 */ /* 0x004fea0003800000 */
.L_x_3753:
[----:B------:R-:W-:Y:S05]  /*c5a0*/  BSYNC B0 ;  /* 0x0000000000007941 */ /* 0x000fea0003800000 */
.L_x_3684:
[----:B------:R3:W5:Y:S01]  /*c5b0*/  LDL R20, [R1+0xc] ;  /* 0x00000c0001147983 */ /* 0x0007620000100800 */
[----:B------:R-:W-:Y:S01]  /*c5c0*/  ULDC.64 UR4, c[0x0][0x300] ;  /* 0x0000c00000047ab9 */ /* 0x000fe20000000a00 */
[----:B------:R-:W-:Y:S01]  /*c5d0*/  ULDC.64 UR6, c[0x0][0x310] ;  /* 0x0000c40000067ab9 */ /* 0x000fe20000000a00 */
[----:B------:R-:W-:Y:S01]  /*c5e0*/  IMAD R2, R23, UR4, RZ ;  /* 0x0000000417027c24 */ /* 0x000fe2000f8e02ff */
[----:B------:R-:W-:Y:S01]  /*c5f0*/  ULDC.64 UR8, c[0x0][0x308] ;  /* 0x0000c20000087ab9 */ /* 0x000fe20000000a00 */
[----:B------:R-:W-:Y:S01]  /*c600*/  IMAD R26, R26, UR6, RZ ;  /* 0x000000061a1a7c24 */ /* 0x000fe2000f8e02ff */
[----:B------:R-:W-:Y:S01]  /*c610*/  ULDC.64 UR10, c[0x0][0x2e8] ;  /* 0x0000ba00000a7ab9 */ /* 0x000fe20000000a00 */
[C---:B------:R-:W-:Y:S02]  /*c620*/  IMAD R9, R7.reuse, UR5, R2 ;  /* 0x0000000507097c24 */ /* 0x040fe4000f8e0202 */
[----:B------:R-:W-:-:S04]  /*c630*/  IMAD.WIDE.U32 R2, R7, UR4, RZ ;  /* 0x0000000407027c25 */ /* 0x000fc8000f8e00ff */
[----:B------:R-:W-:Y:S02]  /*c640*/  IMAD.IADD R3, R3, 0x1, R9 ;  /* 0x0000000103037824 */ /* 0x000fe400078e0209 */
[C---:B------:R-:W-:Y:S02]  /*c650*/  IMAD R7, R5.reuse, UR7, R26 ;  /* 0x0000000705077c24 */ /* 0x040fe4000f8e021a */
[----:B------:R-:W-:-:S04]  /*c660*/  IMAD.WIDE.U32 R2, R5, UR6, R2 ;  /* 0x0000000605027c25 */ /* 0x000fc8000f8e0002 */
[----:B------:R-:W-:Y:S02]  /*c670*/  IMAD.IADD R3, R3, 0x1, R7 ;  /* 0x0000000103037824 */ /* 0x000fe400078e0207 */
[----:B------:R-:W-:Y:S02]  /*c680*/  IMAD R9, R34, UR8, RZ ;  /* 0x0000000822097c24 */ /* 0x000fe4000f8e02ff */
[----:B------:R-:W-:-:S04]  /*c690*/  IMAD.WIDE.U32 R2, R22, UR8, R2 ;  /* 0x0000000816027c25 */ /* 0x000fc8000f8e0002 */
[----:B------:R-:W-:Y:S01]  /*c6a0*/  IMAD R9, R22, UR9, R9 ;  /* 0x0000000916097c24 */ /* 0x000fe2000f8e0209 */
[----:B------:R-:W-:Y:S01]  /*c6b0*/  IADD3 R5, P0, R2, UR10, RZ ;  /* 0x0000000a02057c10 */ /* 0x000fe2000ff1e0ff */
[----:B------:R-:W-:Y:S02]  /*c6c0*/  IMAD R25, R25, UR4, RZ ;  /* 0x0000000419197c24 */ /* 0x000fe4000f8e02ff */
[----:B------:R-:W-:Y:S01]  /*c6d0*/  IMAD R27, R27, UR6, RZ ;  /* 0x000000061b1b7c24 */ /* 0x000fe2000f8e02ff */
[----:B------:R-:W-:Y:S01]  /*c6e0*/  IADD3.X R7, R3, UR11, R9, P0, !PT ;  /* 0x0000000b03077c10 */ /* 0x000fe200087fe409 */
[C---:B------:R-:W-:Y:S02]  /*c6f0*/  IMAD R25, R8.reuse, UR5, R25 ;  /* 0x0000000508197c24 */ /* 0x040fe4000f8e0219 */
[----:B------:R-:W-:Y:S01]  /*c700*/  IMAD.WIDE.U32 R2, R8, UR4, RZ ;  /* 0x0000000408027c25 */ /* 0x000fe2000f8e00ff */
[----:B------:R-:W-:-:S03]  /*c710*/  UMOV UR4, 0xffffffff ;  /* 0xffffffff00047882 */ /* 0x000fc60000000000 */
[----:B------:R-:W-:Y:S02]  /*c720*/  IMAD.IADD R3, R3, 0x1, R25 ;  /* 0x0000000103037824 */ /* 0x000fe400078e0219 */
[C---:B------:R-:W-:Y:S02]  /*c730*/  IMAD R27, R6.reuse, UR7, R27 ;  /* 0x00000007061b7c24 */ /* 0x040fe4000f8e021b */
[----:B------:R-:W-:-:S04]  /*c740*/  IMAD.WIDE.U32 R2, R6, UR6, R2 ;  /* 0x0000000606027c25 */ /* 0x000fc8000f8e0002 */
[----:B------:R-:W-:Y:S02]  /*c750*/  IMAD.IADD R3, R3, 0x1, R27 ;  /* 0x0000000103037824 */ /* 0x000fe400078e021b */
[----:B------:R-:W-:-:S03]  /*c760*/  IMAD.WIDE.U32 R2, R22, UR8, R2 ;  /* 0x0000000816027c25 */ /* 0x000fc6000f8e0002 */
[----:B------:R-:W-:-:S04]  /*c770*/  IADD3 R6, P0, R2, UR10, RZ ;  /* 0x0000000a02067c10 */ /* 0x000fc8000ff1e0ff */
[----:B------:R-:W-:Y:S01]  /*c780*/  IADD3.X R9, R9, UR11, R3, P0, !PT ;  /* 0x0000000b09097c10 */ /* 0x000fe200087fe403 */
[----:B---3--:R-:W-:Y:S08]  /*c790*/  BRA.DIV UR4, `(.L_x_3686) ;  /* 0x0000004204947947 */ /* 0x008ff0000b800000 */
[----:B------:R-:W3:Y:S01]  /*c7a0*/  SHFL.IDX PT, R14, R5, RZ, 0x1c1f ;  /* 0x001c1fff050e7589 */ /* 0x000ee200000e0000 */
[C---:B-----5:R-:W-:Y:S02]  /*c7b0*/  ISETP.GE.AND P2, PT, R20.reuse, 0x1, PT ;  /* 0x000000011400780c */ /* 0x060fe40003f46270 */
[C---:B------:R-:W-:Y:S01]  /*c7c0*/  ISETP.GE.AND P6, PT, R20.reuse, 0x21, PT ;  /* 0x000000211400780c */ /* 0x040fe20003fc6270 */
[----:B------:R-:W4:Y:S01]  /*c7d0*/  SHFL.IDX PT, R3, R7, RZ, 0x1c1f ;  /* 0x001c1fff07037589 */ /* 0x000f2200000e0000 */
[----:B------:R-:W-:Y:S02]  /*c7e0*/  ISETP.GE.AND P5, PT, R20, 0x41, PT ;  /* 0x000000411400780c */ /* 0x000fe40003fa6270 */
[C---:B------:R-:W-:Y:S01]  /*c7f0*/  LOP3.LUT P4, RZ, R18.reuse, 0x4, RZ, 0xc0, !PT ;  /* 0x0000000412ff7812 */ /* 0x040fe2000788c0ff */
[----:B------:R-:W-:Y:S01]  /*c800*/  SHFL.IDX PT, R8, R7, 0x1, 0x1c1f ;  /* 0x003c1f0007087f89 */ /* 0x000fe200000e0000 */
[C---:B------:R-:W-:Y:S02]  /*c810*/  LOP3.LUT P3, RZ, R18.reuse, 0x2, RZ, 0xc0, !PT ;  /* 0x0000000212ff7812 */ /* 0x040fe4000786c0ff */
[----:B------:R-:W-:Y:S01]  /*c820*/  LOP3.LUT P1, RZ, R18, 0x1, RZ, 0xc0, !PT ;  /* 0x0000000112ff7812 */ /* 0x000fe2000782c0ff */
[----:B------:R-:W-:Y:S02]  /*c830*/  SHFL.IDX PT, R9, R9, RZ, 0x1c1f ;  /* 0x001c1fff09097589 */ /* 0x000fe400000e0000 */
[----:B---3--:R-:W-:-:S02]  /*c840*/  @P2 IADD3 R2, P0, R36, R14, RZ ;  /* 0x0000000e24022210 */ /* 0x008fc40007f1e0ff */
[----:B------:R-:W3:Y:S03]  /*c850*/  SHFL.IDX PT, R14, R5, 0x1, 0x1c1f ;  /* 0x003c1f00050e7f89 */ /* 0x000ee600000e0000 */
[----:B----4-:R-:W-:Y:S01]  /*c860*/  @P2 IMAD.X R3, RZ, RZ, R3, P0 ;  /* 0x000000ffff032224 */ /* 0x010fe200000e0603 */
[----:B------:R-:W-:Y:S02]  /*c870*/  ISETP.GE.AND P2, PT, R20, 0x61, PT ;  /* 0x000000611400780c */ /* 0x000fe40003f46270 */
[----:B---3--:R-:W-:Y:S02]  /*c880*/  @P6 IADD3 R11, P0, R36, R14, RZ ;  /* 0x0000000e240b6210 */ /* 0x008fe40007f1e0ff */
[----:B------:R-:W3:Y:S03]  /*c890*/  SHFL.IDX PT, R14, R5, 0x2, 0x1c1f ;  /* 0x005c1f00050e7f89 */ /* 0x000ee600000e0000 */
[----:B------:R-:W-:-:S02]  /*c8a0*/  @P6 IMAD.X R12, RZ, RZ, R8, P0 ;  /* 0x000000ffff0c6224 */ /* 0x000fc400000e0608 */
[----:B------:R-:W4:Y:S04]  /*c8b0*/  SHFL.IDX PT, R8, R7, 0x2, 0x1c1f ;  /* 0x005c1f0007087f89 */ /* 0x000f2800000e0000 */
[----:B------:R-:W-:Y:S01]  /*c8c0*/  SHFL.IDX PT, R7, R7, 0x3, 0x1c1f ;  /* 0x007c1f0007077f89 */ /* 0x000fe200000e0000 */
[----:B---3--:R-:W-:-:S03]  /*c8d0*/  @P5 IADD3 R10, P0, R36, R14, RZ ;  /* 0x0000000e240a5210 */ /* 0x008fc60007f1e0ff */
[----:B------:R-:W3:Y:S02]  /*c8e0*/  SHFL.IDX PT, R14, R5, 0x3, 0x1c1f ;  /* 0x007c1f00050e7f89 */ /* 0x000ee400000e0000 */
[----:B----4-:R-:W-:Y:S01]  /*c8f0*/  @P5 IMAD.X R8, RZ, RZ, R8, P0 ;  /* 0x000000ffff085224 */ /* 0x010fe200000e0608 */
[----:B---3--:R-:W-:Y:S02]  /*c900*/  @P2 IADD3 R5, P0, R36, R14, RZ ;  /* 0x0000000e24052210 */ /* 0x008fe40007f1e0ff */
[----:B------:R3:W4:Y:S03]  /*c910*/  SHFL.IDX PT, R14, R6, RZ, 0x1c1f ;  /* 0x001c1fff060e7589 */ /* 0x00072600000e0000 */
[----:B------:R-:W-:Y:S01]  /*c920*/  @P2 IMAD.X R7, RZ, RZ, R7, P0 ;  /* 0x000000ffff072224 */ /* 0x000fe200000e0607 */
[----:B------:R-:W-:-:S13]  /*c930*/  ISETP.GE.AND P0, PT, R20, 0x1, PT ;  /* 0x000000011400780c */ /* 0x000fda0003f06270 */
[----:B------:R-:W-:Y:S04]  /*c940*/  @P0 LDGSTS.E.BYPASS.LTC128B.128 [R0+0x24200], desc[UR50][R2.64], !P4 ;  /* 0x2420000002000fae */ /* 0x000fe8000e101d72 */
[----:B------:R-:W-:Y:S04]  /*c950*/  @P0 LDGSTS.E.BYPASS.LTC128B.128 [R0+0x26a00], desc[UR50][R2.64+0x40], !P3 ;  /* 0x26a0004002000fae */ /* 0x000fe8000d901d72 */
[----:B------:R0:W-:Y:S02]  /*c960*/  @P0 LDGSTS.E.BYPASS.LTC128B.128 [R0+0x29200], desc[UR50][R2.64+0x80], !P1 ;  /* 0x2920008002000fae */ /* 0x0001e4000c901d72 */
[----:B0-----:R-:W-:-:S02]  /*c970*/  @P6 IMAD.MOV.U32 R2, RZ, RZ, R11 ;  /* 0x000000ffff026224 */ /* 0x001fc400078e000b */
[----:B------:R-:W-:-:S05]  /*c980*/  @P6 IMAD.MOV.U32 R3, RZ, RZ, R12 ;  /* 0x000000ffff036224 */ /* 0x000fca00078e000c */
        /* <DEDUP_REMOVED lines=10> */
[----:B------:R3:W-:Y:S04]  /*ca30*/  @P2 LDGSTS.E.BYPASS.LTC128B.128 [R0+0x25a00], desc[UR50][R2.64], !P4 ;  /* 0x25a0000002002fae */ /* 0x0007e8000e101d72 */
[----:B------:R3:W-:Y:S04]  /*ca40*/  @P2 LDGSTS.E.BYPASS.LTC128B.128 [R0+0x28200], desc[UR50][R2.64+0x40], !P3 ;  /* 0x2820004002002fae */ /* 0x0007e8000d901d72 */
[----:B----4-:R3:W-:Y:S02]  /*ca50*/  @P2 LDGSTS.E.BYPASS.LTC128B.128 [R0+0x2aa00], desc[UR50][R2.64+0x80], !P1 ;  /* 0x2aa0008002002fae */ /* 0x0107e4000c901d72 */
.L_x_3765:
[----:B------:R-:W-:Y:S01]  /*ca60*/  ISETP.GE.AND P0, PT, R20, 0x81, PT ;  /* 0x000000811400780c */ /* 0x000fe20003f06270 */
[----:B------:R-:W-:-:S12]  /*ca70*/  BSSY B0, `(.L_x_3687) ;  /* 0x000000d000007945 */ /* 0x000fd80003800000 */
[----:B------:R-:W-:Y:S05]  /*ca80*/  @!P0 BRA `(.L_x_3688) ;  /* 0x00000000002c8947 */ /* 0x000fea0003800000 */
[C---:B------:R-:W-:Y:S02]  /*ca90*/  LOP3.LUT P3, RZ, R18.reuse, 0x4, RZ, 0xc0, !PT ;  /* 0x0000000412ff7812 */ /* 0x040fe4000786c0ff */
[C---:B------:R-:W-:Y:S02]  /*caa0*/  LOP3.LUT P2, RZ, R18.reuse, 0x2, RZ, 0xc0, !PT ;  /* 0x0000000212ff7812 */ /* 0x040fe4000784c0ff */
[----:B------:R-:W-:Y:S02]  /*cab0*/  LOP3.LUT P1, RZ, R18, 0x1, RZ, 0xc0, !PT ;  /* 0x0000000112ff7812 */ /* 0x000fe4000782c0ff */
[----:B---3--:R-:W-:-:S05]  /*cac0*/  IADD3 R2, P0, R36, R14, RZ ;  /* 0x0000000e24027210 */ /* 0x008fca0007f1e0ff */
[----:B------:R-:W-:-:S05]  /*cad0*/  IMAD.X R3, RZ, RZ, R9, P0 ;  /* 0x000000ffff037224 */ /* 0x000fca00000e0609 */
[----:B------:R-:W-:Y:S01]  /*cae0*/  @!PT LDS RZ, [RZ] ;  /* 0x00000000fffff984 */ /* 0x000fe20000000800 */
[----:B------:R-:W-:Y:S01]  /*caf0*/  @!PT LDS RZ, [RZ] ;  /* 0x00000000fffff984 */ /* 0x000fe20000000800 */
[----:B------:R-:W-:Y:S01]  /*cb00*/  @!PT LDS RZ, [RZ] ;  /* 0x00000000fffff984 */ /* 0x000fe20000000800 */
[----:B------:R0:W-:Y:S04]  /*cb10*/  LDGSTS.E.BYPASS.LTC128B.128 [R0+0x26200], desc[UR50][R2.64], !P3 ;  /* 0x2620000002007fae */ /* 0x0001e8000d901d72 */
[----:B------:R0:W-:Y:S04]  /*cb20*/  LDGSTS.E.BYPASS.LTC128B.128 [R0+0x28a00], desc[UR50][R2.64+0x40], !P2 ;  /* 0x28a0004002007fae */ /* 0x0001e8000d101d72 */
[----:B------:R0:W-:Y:S02]  /*cb30*/  LDGSTS.E.BYPASS.LTC128B.128 [R0+0x2b200], desc[UR50][R2.64+0x80], !P1 ;  /* 0x2b20008002007fae */ /* 0x0001e4000c901d72 */
.L_x_3688:
[----:B------:R-:W-:Y:S05]  /*cb40*/  BSYNC B0 ;  /* 0x0000000000007941 */ /* 0x000fea0003800000 */
.L_x_3687:
[----:B------:R-:W-:Y:S01]  /*cb50*/  NOP ;  /* 0x0000000000007918 */ /* 0x000fe20000000000 */
[----:B------:R-:W-:-:S13]  /*cb60*/  PLOP3.LUT P0, PT, PT, PT, PT, 0x80, 0x0 ;  /* 0x000000000000781c */ /* 0x000fda0003f0f070 */
.L_x_3689:
[----:B------:R-:W-:Y:S02]  /*cb70*/  PLOP3.LUT P1, PT, P1, P0, PT, 0xa2, 0x0 ;  /* 0x000000000000781c */ /* 0x000fe40000f21472 */
[----:B------:R-:W-:-:S08]  /*cb80*/  @P0 R2UR P1, UR4, R4 ;  /* 0x00000000040402ca */ /* 0x000fd00000020000 */
[----:B------:R-:W-:-:S05]  /*cb90*/  @P0 PLOP3.LUT P0, PT, P1, PT, PT, 0x80, 0x0 ;  /* 0x000000000000081c */ /* 0x000fca0000f0f070 */
[----:B------:R-:W-:Y:S01]  /*cba0*/  @!P1 SYNCS.ARRIVE.TRANS64.RED.A0T1 RZ, [UR4+0x33430], RZ ;  /* 0x033430ffffff99a7 */ /* 0x000fe20008200404 */
[----:B------:R-:W-:Y:S07]  /*cbb0*/  @!P1 ARRIVES.LDGSTSBAR.64.TRANSCNT [UR4+0x33430] ;  /* 0x03343000ff0099b0 */ /* 0x000fee0008000a84 */
[----:B------:R-:W-:Y:S05]  /*cbc0*/  @P0 BRA.U.ANY `(.L_x_3689) ;  /* 0xfffffffd00e80947 */ /* 0x000fea000393ffff */
[----:B------:R-:W-:Y:S01]  /*cbd0*/  NOP ;  /* 0x0000000000007918 */ /* 0x000fe20000000000 */
[----:B0--3--:R-:W-:-:S05]  /*cbe0*/  IMAD.U32 R0, RZ, RZ, UR46 ;  /* 0x0000002eff007e24 */ /* 0x009fca000f8e00ff */
[----:B------:R-:W-:-:S13]  /*cbf0*/  ISETP.NE.AND P2, PT, R0, 0x3, PT ;  /* 0x000000030000780c */ /* 0x000fda0003f45270 */
[----:B------:R-:W-:Y:S05]  /*cc00*/  @!P2 BRA `(.L_x_3690) ;  /* 0x000000000004a947 */ /* 0x000fea0003800000 */
[----:B------:R-:W-:Y:S01]  /*cc10*/  BPT.TRAP 0x1 ;  /* 0x000000040000795c */ /* 0x000fe20000300000 */
.L_x_3690:
[----:B------:R0:W-:Y:S02]  /*cc20*/  SYNCS.ARRIVE.TRANS64.A1T0 RZ, [R4+URZ+0x33430], RZ ;  /* 0x033430ff04ff79a7 */ /* 0x0001e4000810003f */
[----:B------:R-:W-:Y:S05]  /*cc30*/  WARPSYNC.ALL ;  /* 0x0000000000007948 */ /* 0x000fea0003800000 */
[----:B------:R-:W-:-:S04]  /*cc40*/  UIADD3 UR4, UR41, 0x1e200, URZ ;  /* 0x0001e20029047890 */ /* 0x000fc8000fffe03f */
[----:B------:R-:W-:Y:S01]  /*cc50*/  ULOP3.LUT UP0, URZ, UR4, 0x1bf, URZ, 0xc0, !UPT ;  /* 0x000001bf043f7892 */ /* 0x000fe2000f80c03f */
[----:B------:R-:W-:Y:S05]  /*cc60*/  BAR.SYNC.DEFER_BLOCKING 0x8, 0x180 ;  /* 0x0206000000007b1d */ /* 0x000fea0000010000 */
[----:B------:R-:W-:-:S13]  /*cc70*/  PLOP3.LUT P0, PT, PT, PT, UP0, 0x80, 0x0 ;  /* 0x000000000000781c */ /* 0x000fda0003f0f008 */
[----:B------:R-:W-:Y:S05]  /*cc80*/  @!P0 BRA `(.L_x_3691) ;  /* 0x0000000000408947 */ /* 0x000fea0003800000 */
[----:B------:R-:W-:Y:S01]  /*cc90*/  MOV R2, 0x0 ;  /* 0x0000000000027802 */ /* 0x000fe20000000f00 */
[----:B------:R-:W-:Y:S01]  /*cca0*/  ULDC.64 UR6, c[0x4][0x1b0] ;  /* 0x01006c0000067ab9 */ /* 0x000fe20000000a00 */
[----:B------:R-:W-:Y:S01]  /*ccb0*/  ULDC.64 UR8, c[0x4][0x1b8] ;  /* 0x01006e0000087ab9 */ /* 0x000fe20000000a00 */
[----:B------:R-:W-:Y:S01]  /*ccc0*/  ULDC.64 UR4, c[0x4][0xd0] ;  /* 0x0100340000047ab9 */ /* 0x000fe20000000a00 */
[----:B012---:R-:W-:Y:S02]  /*ccd0*/  IMAD.U32 R4, RZ, RZ, UR6 ;  /* 0x00000006ff047e24 */ /* 0x007fe4000f8e00ff */
        /* <DEDUP_REMOVED lines=11> */
.L_x_3691:
[----:B------:R3:W5:Y:S01]  /*cd90*/  LDL R8, [R1+0x18] ;  /* 0x0000180001087983 */ /* 0x0007620000100800 */
[----:B------:R-:W4:Y:S01]  /*cda0*/  LDC R6, c[0x0][0x448] ;  /* 0x00011200ff067b82 */ /* 0x000f220000000800 */
[----:B------:R-:W-:Y:S01]  /*cdb0*/  IMAD R5, RZ, RZ, -UR43 ;  /* 0x8000002bff057e24 */ /* 0x000fe2000f8e02ff */
[C---:B------:R-:W-:Y:S01]  /*cdc0*/  LOP3.LUT P3, RZ, R18.reuse, 0x1000, RZ, 0xc0, !PT ;  /* 0x0000100012ff7812 */ /* 0x040fe2000786c0ff */
[----:B------:R-:W0:Y:S01]  /*cdd0*/  S2R R20, SR_TID.X ;  /* 0x0000000000147919 */ /* 0x000e220000002100 */
[C---:B------:R-:W-:Y:S01]  /*cde0*/  LOP3.LUT P4, RZ, R18.reuse, 0x800, RZ, 0xc0, !PT ;  /* 0x0000080012ff7812 */ /* 0x040fe2000788c0ff */
[----:B------:R-:W-:Y:S01]  /*cdf0*/  ULDC.64 UR8, c[0x0][0x2d8] ;  /* 0x0000b60000087ab9 */ /* 0x000fe20000000a00 */
[----:B------:R-:W-:Y:S02]  /*ce00*/  LOP3.LUT P5, RZ, R18, 0x400, RZ, 0xc0, !PT ;  /* 0x0000040012ff7812 */ /* 0x000fe400078ac0ff */
[----:B------:R-:W1:Y:S01]  /*ce10*/  LDC R2, c[0x0][0xc38] ;  /* 0x00030e00ff027b82 */ /* 0x000e620000000800 */
[----:B----4-:R-:W-:-:S02]  /*ce20*/  ISETP.NE.AND P0, PT, R6, 0x1, PT ;  /* 0x000000010600780c */ /* 0x010fc40003f05270 */
[----:B------:R-:W-:Y:S02]  /*ce30*/  R2UR UR6, R34 ;  /* 0x00000000220672ca */ /* 0x000fe400000e0000 */
[C---:B------:R-:W-:Y:S02]  /*ce40*/  R2UR UR7, R22.reuse ;  /* 0x00000000160772ca */ /* 0x040fe400000e0000 */
[----:B------:R-:W-:Y:S01]  /*ce50*/  R2UR UR4, R22 ;  /* 0x00000000160472ca */ /* 0x000fe200000e0000 */
[----:B-1----:R-:W-:Y:S01]  /*ce60*/  IMAD R5, R2, R5, UR38 ;  /* 0x0000002602057e24 */ /* 0x002fe2000f8e0205 */
[----:B0-----:R-:W-:Y:S01]  /*ce70*/  SHF.R.U32.HI R21, RZ, 0x2, R20 ;  /* 0x00000002ff157819 */ /* 0x001fe20000011614 */
[----:B------:R-:W-:-:S04]  /*ce80*/  IMAD.SHL.U32 R20, R20, 0x20, RZ ;  /* 0x0000002014147824 */ /* 0x000fc800078e00ff */
[----:B------:R-:W0:Y:S01]  /*ce90*/  @P0 LDC R0, c[0x0][0x44c] ;  /* 0x00011300ff000b82 */ /* 0x000e220000000800 */
[----:B------:R-:W-:Y:S01]  /*cea0*/  IMAD.SHL.U32 R5, R5, 0x80, RZ ;  /* 0x0000008005057824 */ /* 0x000fe200078e00ff */
[----:B------:R-:W-:-:S04]  /*ceb0*/  LOP3.LUT R21, R21, 0x1f, RZ, 0xc0, !PT ;  /* 0x0000001f15157812 */ /* 0x000fc800078ec0ff */
[----:B------:R-:W-:Y:S02]  /*cec0*/  LOP3.LUT R20, R21, 0x60, R20, 0xf8, !PT ;  /* 0x0000006015147812 */ /* 0x000fe400078ef814 */
[----:B------:R-:W1:Y:S01]  /*ced0*/  @P0 LDC R3, c[0x0][0x450] ;  /* 0x00011400ff030b82 */ /* 0x000e620000000800 */
[----:B------:R-:W-:Y:S01]  /*cee0*/  UIMAD UR6, UR6, UR8, URZ ;  /* 0x00000008060672a4 */ /* 0x000fe2000f8e023f */
[----:B--2---:R-:W-:Y:S01]  /*cef0*/  LOP3.LUT R4, R20, R5, RZ, 0xfc, !PT ;  /* 0x0000000514047212 */ /* 0x004fe200078efcff */
[----:B------:R-:W-:Y:S02]  /*cf00*/  UIMAD.WIDE.U32 UR4, UR4, UR8, URZ ;  /* 0x00000008040472a5 */ /* 0x000fe4000f8e003f */
[----:B------:R-:W-:Y:S02]  /*cf10*/  UIMAD UR7, UR7, UR9, UR6 ;  /* 0x00000009070772a4 */ /* 0x000fe4000f8e0206 */
[----:B------:R-:W-:Y:S01]  /*cf20*/  USHF.R.S32.HI UR6, URZ, 0x1f, UR44 ;  /* 0x0000001f3f067899 */ /* 0x000fe2000801142c */
[----:B------:R-:W2:Y:S01]  /*cf30*/  S2R R20, SR_TID.X ;  /* 0x0000000000147919 */ /* 0x000ea20000002100 */
[----:B------:R-:W-:Y:S01]  /*cf40*/  ULDC.64 UR8, c[0x0][0x2e0] ;  /* 0x0000b80000087ab9 */ /* 0x000fe20000000a00 */
[----:B------:R-:W-:Y:S01]  /*cf50*/  IMAD.MOV.U32 R2, RZ, RZ, R4 ;  /* 0x000000ffff027224 */ /* 0x000fe200078e0004 */
[----:B------:R-:W-:Y:S01]  /*cf60*/  UIADD3 UR5, UR5, UR7, URZ ;  /* 0x0000000705057290 */ /* 0x000fe2000fffe03f */
[----:B0-----:R-:W-:Y:S01]  /*cf70*/  @P0 IMAD.HI.U32 R0, R4, R0, RZ ;  /* 0x0000000004000227 */ /* 0x001fe200078e00ff */
[----:B------:R-:W-:-:S02]  /*cf80*/  UIMAD UR6, UR6, UR8, URZ ;  /* 0x00000008060672a4 */ /* 0x000fc4000f8e023f */
[----:B------:R-:W-:Y:S02]  /*cf90*/  UIMAD.WIDE.U32 UR4, UR44, UR8, UR4 ;  /* 0x000000082c0472a5 */ /* 0x000fe4000f8e0004 */
[----:B-1----:R-:W-:Y:S01]  /*cfa0*/  @P0 SHF.R.U32.HI R2, RZ, R3, R0 ;  /* 0x00000003ff020219 */ /* 0x002fe20000011600 */
[----:B------:R-:W-:-:S03]  /*cfb0*/  UIMAD UR6, UR44, UR9, UR6 ;  /* 0x000000092c0672a4 */ /* 0x000fc6000f8e0206 */
[--C-:B------:R-:W-:Y:S01]  /*cfc0*/  SHF.R.S32.HI R0, RZ, 0x1f, R2.reuse ;  /* 0x0000001fff007819 */ /* 0x100fe20000011402 */
[----:B------:R-:W-:Y:S01]  /*cfd0*/  IMAD.MOV R7, RZ, RZ, -R2 ;  /* 0x000000ffff077224 */ /* 0x000fe200078e0a02 */
[----:B------:R-:W-:Y:S01]  /*cfe0*/  ULDC.64 UR8, c[0x0][0x2d0] ;  /* 0x0000b40000087ab9 */ /* 0x000fe20000000a00 */
[----:B------:R-:W-:Y:S01]  /*cff0*/  UIADD3 UR5, UR5, UR6, URZ ;  /* 0x0000000605057290 */ /* 0x000fe2000fffe03f */
[----:B------:R-:W-:Y:S02]  /*d000*/  IMAD.U32 R11, RZ, RZ, UR8 ;  /* 0x00000008ff0b7e24 */ /* 0x000fe4000f8e00ff */
[----:B------:R-:W-:Y:S02]  /*d010*/  IMAD R3, R0, UR8, RZ ;  /* 0x0000000800037c24 */ /* 0x000fe4000f8e02ff */
        /* <DEDUP_REMOVED lines=11> */
[----:B------:R-:W-:Y:S01]  /*d0d0*/  UMOV UR4, 0xffffffff ;  /* 0xffffffff00047882 */ /* 0x000fe20000000000 */
[----:B--2---:R-:W-:Y:S02]  /*d0e0*/  SHF.R.U32.HI R10, RZ, 0x2, R20 ;  /* 0x00000002ff0a7819 */ /* 0x004fe40000011614 */
[----:B------:R-:W-:Y:S02]  /*d0f0*/  IADD3.X R4, R3, UR5, R7, P0, !PT ;  /* 0x0000000503047c10 */ /* 0x000fe400087fe407 */
[----:B------:R-:W-:Y:S01]  /*d100*/  LOP3.LUT R10, R10, 0x1f, RZ, 0xc0, !PT ;  /* 0x0000001f0a0a7812 */ /* 0x000fe200078ec0ff */
[----:B---3--:R-:W-:Y:S06]  /*d110*/  BRA.DIV UR4, `(.L_x_3692) ;  /* 0x0000003e04e07947 */ /* 0x008fec000b800000 */
        /* <DEDUP_REMOVED lines=10> */
[----:B-----5:R-:W-:Y:S04]  /*d1c0*/  @!P1 LDGSTS.E.BYPASS.LTC128B.128 [R8+0x1e200], desc[UR50][R2.64], !P3 ;  /* 0x1e20000002089fae */ /* 0x020fe8000d901d72 */
[----:B------:R-:W-:Y:S04]  /*d1d0*/  @!P1 LDGSTS.E.BYPASS.LTC128B.128 [R8+0x20200], desc[UR50][R2.64+0x40], !P4 ;  /* 0x2020004002089fae */ /* 0x000fe8000e101d72 */
[----:B------:R1:W-:Y:S01]  /*d1e0*/  @!P1 LDGSTS.E.BYPASS.LTC128B.128 [R8+0x22200], desc[UR50][R2.64+0x80], !P5 ;  /* 0x2220008002089fae */ /* 0x0003e2000e901d72 */
[----:B------:R-:W-:-:S13]  /*d1f0*/  ISETP.GE.AND P1, PT, R7, UR40, PT ;  /* 0x0000002807007c0c */ /* 0x000fda000bf26270 */
[----:B0-----:R-:W-:-:S05]  /*d200*/  @!P1 IADD3 R14, P0, R36, R14, RZ ;  /* 0x0000000e240e9210 */ /* 0x001fca0007f1e0ff */
[----:B------:R-:W-:Y:S02]  /*d210*/  @!P1 IMAD.X R7, RZ, RZ, R6, P0 ;  /* 0x000000ffff079224 */ /* 0x000fe400000e0606 */
[----:B-1----:R-:W-:Y:S01]  /*d220*/  @!P1 IMAD.MOV.U32 R2, RZ, RZ, R14 ;  /* 0x000000ffff029224 */ /* 0x002fe200078e000e */
[----:B------:R-:W-:Y:S01]  /*d230*/  SHFL.IDX PT, R6, R4, 0x2, 0x1c1f ;  /* 0x005c1f0004067f89 */ /* 0x000fe200000e0000 */
[----:B------:R-:W-:Y:S02]  /*d240*/  @!P1 IMAD.MOV.U32 R3, RZ, RZ, R7 ;  /* 0x000000ffff039224 */ /* 0x000fe400078e0007 */
[----:B------:R-:W-:Y:S01]  /*d250*/  VIADD R7, R5, 0x40 ;  /* 0x0000004005077836 */ /* 0x000fe20000000000 */
[----:B------:R-:W0:Y:S04]  /*d260*/  SHFL.IDX PT, R14, R0, 0x2, 0x1c1f ;  /* 0x005c1f00000e7f89 */ /* 0x000e2800000e0000 */
[----:B------:R-:W-:Y:S04]  /*d270*/  @!P1 LDGSTS.E.BYPASS.LTC128B.128 [R8+0x1ea00], desc[UR50][R2.64], !P3 ;  /* 0x1ea0000002089fae */ /* 0x000fe8000d901d72 */
[----:B------:R-:W-:Y:S04]  /*d280*/  @!P1 LDGSTS.E.BYPASS.LTC128B.128 [R8+0x20a00], desc[UR50][R2.64+0x40], !P4 ;  /* 0x20a0004002089fae */ /* 0x000fe8000e101d72 */
[----:B------:R1:W-:Y:S01]  /*d290*/  @!P1 LDGSTS.E.BYPASS.LTC128B.128 [R8+0x22a00], desc[UR50][R2.64+0x80], !P5 ;  /* 0x22a0008002089fae */ /* 0x0003e2000e901d72 */
[----:B------:R-:W-:-:S13]  /*d2a0*/  ISETP.GE.AND P1, PT, R7, UR40, PT ;  /* 0x0000002807007c0c */ /* 0x000fda000bf26270 */
[----:B0-----:R-:W-:-:S05]  /*d2b0*/  @!P1 IADD3 R14, P0, R36, R14, RZ ;  /* 0x0000000e240e9210 */ /* 0x001fca0007f1e0ff */
[----:B------:R-:W-:Y:S02]  /*d2c0*/  @!P1 IMAD.X R7, RZ, RZ, R6, P0 ;  /* 0x000000ffff079224 */ /* 0x000fe400000e0606 */
[----:B-1----:R-:W-:Y:S01]  /*d2d0*/  @!P1 IMAD.MOV.U32 R2, RZ, RZ, R14 ;  /* 0x000000ffff029224 */ /* 0x002fe200078e000e */
[----:B------:R0:W1:Y:S01]  /*d2e0*/  SHFL.IDX PT, R6, R4, 0x3, 0x1c1f ;  /* 0x007c1f0004067f89 */ /* 0x00006200000e0000 */
[----:B------:R-:W-:-:S03]  /*d2f0*/  @!P1 IMAD.MOV.U32 R3, RZ, RZ, R7 ;  /* 0x000000ffff039224 */ /* 0x000fc600078e0007 */
[----:B------:R0:W2:Y:S04]  /*d300*/  SHFL.IDX PT, R14, R0, 0x3, 0x1c1f ;  /* 0x007c1f00000e7f89 */ /* 0x0000a800000e0000 */
[----:B------:R0:W-:Y:S04]  /*d310*/  @!P1 LDGSTS.E.BYPASS.LTC128B.128 [R8+0x1f200], desc[UR50][R2.64], !P3 ;  /* 0x1f20000002089fae */ /* 0x0001e8000d901d72 */
[----:B------:R0:W-:Y:S04]  /*d320*/  @!P1 LDGSTS.E.BYPASS.LTC128B.128 [R8+0x21200], desc[UR50][R2.64+0x40], !P4 ;  /* 0x2120004002089fae */ /* 0x0001e8000e101d72 */
[----:B------:R0:W-:Y:S02]  /*d330*/  @!P1 LDGSTS.E.BYPASS.LTC128B.128 [R8+0x23200], desc[UR50][R2.64+0x80], !P5 ;  /* 0x2320008002089fae */ /* 0x0001e4000e901d72 */
.L_x_3774:
        /* <DEDUP_REMOVED lines=20> */
.L_x_3775:
[----:B0-----:R-:W-:-:S05]  /*d480*/  IMAD.U32 R0, RZ, RZ, UR39 ;  /* 0x00000027ff007e24 */ /* 0x001fca000f8e00ff */
[----:B------:R-:W-:-:S13]  /*d490*/  ISETP.GE.AND P0, PT, R0, 0xa1, PT ;  /* 0x000000a10000780c */ /* 0x000fda0003f06270 */
[----:B------:R-:W-:Y:S05]  /*d4a0*/  @!P0 BRA `(.L_x_3694) ;  /* 0x0000001800e48947 */ /* 0x000fea0003800000 */
[----:B------:R-:W-:Y:S02]  /*d4b0*/  IMAD.MOV.U32 R24, RZ, RZ, R33 ;  /* 0x000000ffff187224 */ /* 0x000fe400078e0021 */
[----:B------:R-:W-:Y:S02]  /*d4c0*/  IMAD.MOV.U32 R23, RZ, RZ, R30 ;  /* 0x000000ffff177224 */ /* 0x000fe400078e001e */
[----:B------:R-:W-:-:S07]  /*d4d0*/  IMAD.U32 R31, RZ, RZ, UR42 ;  /* 0x0000002aff1f7e24 */ /* 0x000fce000f8e00ff */
.L_x_3714:
[----:B------:R-:W2:Y:S01]  /*d4e0*/  LDL R5, [R1+0x4] ;  /* 0x0000040001057983 */ /* 0x000ea20000100800 */
[----:B0-----:R-:W0:Y:S01]  /*d4f0*/  LDC R3, c[0x0][0x430] ;  /* 0x00010c00ff037b82 */ /* 0x001e220000000800 */
[----:B------:R-:W-:Y:S01]  /*d500*/  ULDC.64 UR4, c[0x0][0x428] ;  /* 0x00010a0000047ab9 */ /* 0x000fe20000000a00 */
[----:B------:R-:W-:Y:S01]  /*d510*/  ULDC.64 UR6, c[0x0][0x418] ;  /* 0x0001060000067ab9 */ /* 0x000fe20000000a00 */
[----:B------:R-:W3:Y:S01]  /*d520*/  LDL R4, [R1] ;  /* 0x0000000001047983 */ /* 0x000ee20000100800 */
[----:B-1----:R-:W1:Y:S01]  /*d530*/  S2R R0, SR_TID.X ;  /* 0x0000000000007919 */ /* 0x002e620000002100 */
[----:B0-----:R-:W-:-:S13]  /*d540*/  ISETP.NE.AND P1, PT, R3, 0x1, PT ;  /* 0x000000010300780c */ /* 0x001fda0003f25270 */
[----:B------:R-:W0:Y:S01]  /*d550*/  @P1 LDC R3, c[0x0][0x438] ;  /* 0x00010e00ff031b82 */ /* 0x000e220000000800 */
[----:B-1----:R-:W-:Y:S01]  /*d560*/  SHF.R.U32.HI R2, RZ, 0x2, R0 ;  /* 0x00000002ff027819 */ /* 0x002fe20000011600 */
[----:B------:R-:W-:-:S03]  /*d570*/  IMAD.SHL.U32 R0, R0, 0x20, RZ ;  /* 0x0000002000007824 */ /* 0x000fc600078e00ff */
[----:B------:R-:W-:-:S04]  /*d580*/  LOP3.LUT R2, R2, 0x1f, RZ, 0xc0, !PT ;  /* 0x0000001f02027812 */ /* 0x000fc800078ec0ff */
[----:B------:R-:W-:Y:S02]  /*d590*/  LOP3.LUT R0, R2, 0x60, R0, 0xf8, !PT ;  /* 0x0000006002007812 */ /* 0x000fe400078ef800 */
[----:B------:R-:W1:Y:S01]  /*d5a0*/  @P1 LDC R2, c[0x0][0x434] ;  /* 0x00010d00ff021b82 */ /* 0x000e620000000800 */
[----:B--2---:R-:W-:-:S04]  /*d5b0*/  IMAD R10, R31, 0xa0, R5 ;  /* 0x000000a01f0a7824 */ /* 0x004fc800078e0205 */
[----:B------:R-:W-:-:S04]  /*d5c0*/  IMAD.IADD R7, R0, 0x1, R10 ;  /* 0x0000000100077824 */ /* 0x000fc800078e020a */
[----:B-1----:R-:W-:-:S04]  /*d5d0*/  @P1 IMAD.HI.U32 R2, R7, R2, RZ ;  /* 0x0000000207021227 */ /* 0x002fc800078e00ff */
[----:B------:R-:W-:Y:S01]  /*d5e0*/  IMAD.MOV.U32 R0, RZ, RZ, R7 ;  /* 0x000000ffff007224 */ /* 0x000fe200078e0007 */
[----:B0-----:R-:W-:Y:S01]  /*d5f0*/  @P1 SHF.R.U32.HI R0, RZ, R3, R2 ;  /* 0x00000003ff001219 */ /* 0x001fe20000011602 */
[----:B---3--:R-:W-:-:S03]  /*d600*/  IMAD R5, R4, UR4, RZ ;  /* 0x0000000404057c24 */ /* 0x008fc6000f8e02ff */
[--C-:B------:R-:W-:Y:S01]  /*d610*/  SHF.R.S32.HI R3, RZ, 0x1f, R0.reuse ;  /* 0x0000001fff037819 */ /* 0x100fe20000011400 */
[----:B------:R-:W-:Y:S02]  /*d620*/  IMAD.MOV.U32 R2, RZ, RZ, R0 ;  /* 0x000000ffff027224 */ /* 0x000fe400078e0000 */
[C---:B------:R-:W-:Y:S02]  /*d630*/  IMAD R4, R32.reuse, UR5, R5 ;  /* 0x0000000520047c24 */ /* 0x040fe4000f8e0205 */
[----:B------:R-:W-:Y:S01]  /*d640*/  IMAD.WIDE.U32 R2, R32, UR4, R2 ;  /* 0x0000000420027c25 */ /* 0x000fe2000f8e0002 */
[----:B------:R-:W0:Y:S03]  /*d650*/  @P1 LDC R5, c[0x0][0x438] ;  /* 0x00010e00ff051b82 */ /* 0x000e260000000800 */
[----:B------:R-:W-:Y:S01]  /*d660*/  IMAD.IADD R3, R4, 0x1, R3 ;  /* 0x0000000104037824 */ /* 0x000fe200078e0203 */
[----:B------:R-:W-:-:S04]  /*d670*/  LEA R8, P0, R2, UR6, 0x2 ;  /* 0x0000000602087c11 */ /* 0x000fc8000f8010ff */
[----:B------:R-:W-:Y:S02]  /*d680*/  LEA.HI.X R9, R2, UR7, R3, 0x2, P0 ;  /* 0x0000000702097c11 */ /* 0x000fe400080f1403 */
[----:B------:R-:W1:Y:S03]  /*d690*/  @P1 LDC R3, c[0x0][0x434] ;  /* 0x00010d00ff031b82 */ /* 0x000e660000000800 */
[----:B------:R-:W2:Y:S01]  /*d6a0*/  LDG.E R8, desc[UR50][R8.64] ;  /* 0x0000003208087981 */ /* 0x000ea2000c1e1900 */
[C---:B------:R-:W-:Y:S01]  /*d6b0*/  IMAD.IADD R10, R37.reuse, 0x1, R10 ;  /* 0x00000001250a7824 */ /* 0x040fe200078e020a */
[----:B------:R-:W-:-:S03]  /*d6c0*/  ISETP.GT.U32.AND P0, PT, R37, 0x9f, PT ;  /* 0x0000009f2500780c */ /* 0x000fc60003f04070 */
[----:B------:R-:W-:Y:S02]  /*d6d0*/  IMAD.MOV.U32 R11, RZ, RZ, R10 ;  /* 0x000000ffff0b7224 */ /* 0x000fe400078e000a */
[----:B-1----:R-:W-:-:S05]  /*d6e0*/  @P1 IMAD.HI.U32 R2, R10, R3, RZ ;  /* 0x000000030a021227 */ /* 0x002fca00078e00ff */
[----:B0-----:R-:W-:-:S04]  /*d6f0*/  @P1 SHF.R.U32.HI R11, RZ, R5, R2 ;  /* 0x00000005ff0b1219 */ /* 0x001fc80000011602 */
[--C-:B------:R-:W-:Y:S01]  /*d700*/  @!P0 SHF.R.S32.HI R3, RZ, 0x1f, R11.reuse ;  /* 0x0000001fff038819 */ /* 0x100fe2000001140b */
[----:B------:R-:W-:-:S04]  /*d710*/  @!P0 IMAD.MOV.U32 R2, RZ, RZ, R11 ;  /* 0x000000ffff028224 */ /* 0x000fc800078e000b */
[----:B------:R-:W-:Y:S01]  /*d720*/  @!P0 IMAD.WIDE.U32 R2, R32, UR4, R2 ;  /* 0x0000000420028c25 */ /* 0x000fe2000f8e0002 */
[----:B------:R-:W-:-:S03]  /*d730*/  ULDC UR4, c[0x0][0x430] ;  /* 0x00010c0000047ab9 */ /* 0x000fc60000000800 */
[----:B------:R-:W-:Y:S02]  /*d740*/  IMAD.U32 R12, RZ, RZ, UR46 ;  /* 0x0000002eff0c7e24 */ /* 0x000fe4000f8e00ff */
[----:B------:R-:W-:Y:S01]  /*d750*/  @!P0 IMAD.IADD R3, R4, 0x1, R3 ;  /* 0x0000000104038824 */ /* 0x000fe200078e0203 */
[----:B------:R-:W-:Y:S01]  /*d760*/  @!P0 LEA R4, P1, R2, UR6, 0x2 ;  /* 0x0000000602048c11 */ /* 0x000fe2000f8210ff */
[----:B------:R-:W-:Y:S01]  /*d770*/  IMAD.MOV.U32 R6, RZ, RZ, RZ ;  /* 0x000000ffff067224 */ /* 0x000fe200078e00ff */
[----:B------:R-:W-:Y:S01]  /*d780*/  ISETP.NE.AND P3, PT, R12, 0x3, PT ;  /* 0x000000030c00780c */ /* 0x000fe20003f65270 */
[----:B------:R-:W-:Y:S01]  /*d790*/  VIADD R30, R23, 0x1 ;  /* 0x00000001171e7836 */ /* 0x000fe20000000000 */
[----:B------:R-:W-:Y:S01]  /*d7a0*/  @!P0 LEA.HI.X R5, R2, UR7, R3, 0x2, P1 ;  /* 0x0000000702058c11 */ /* 0x000fe200088f1403 */
[----:B------:R-:W-:Y:S02]  /*d7b0*/  IMAD.MOV R0, RZ, RZ, -R0 ;  /* 0x000000ffff007224 */ /* 0x000fe400078e0a00 */
[----:B------:R-:W-:-:S02]  /*d7c0*/  IMAD.MOV R3, RZ, RZ, -R11 ;  /* 0x000000ffff037224 */ /* 0x000fc400078e0a0b */
[----:B------:R0:W5:Y:S01]  /*d7d0*/  @!P0 LDG.E R6, desc[UR50][R4.64] ;  /* 0x0000003204068981 */ /* 0x000162000c1e1900 */
[----:B------:R-:W-:Y:S01]  /*d7e0*/  ISETP.NE.AND P0, PT, R30, 0x2, PT ;  /* 0x000000021e00780c */ /* 0x000fe20003f05270 */
[----:B------:R-:W-:Y:S02]  /*d7f0*/  IMAD R7, R0, UR4, R7 ;  /* 0x0000000400077c24 */ /* 0x000fe4000f8e0207 */
[----:B------:R-:W-:Y:S01]  /*d800*/  IMAD.MOV.U32 R0, RZ, RZ, R31 ;  /* 0x000000ffff007224 */ /* 0x000fe200078e001f */
[----:B------:R-:W-:Y:S01]  /*d810*/  SEL R33, RZ, 0x1, P0 ;  /* 0x00000001ff217807 */ /* 0x000fe20000000000 */
[----:B------:R-:W-:Y:S01]  /*d820*/  VIADD R31, R31, 0xffffffff ;  /* 0xffffffff1f1f7836 */ /* 0x000fe20000000000 */
[----:B------:R-:W-:Y:S01]  /*d830*/  SEL R30, R30, RZ, P0 ;  /* 0x000000ff1e1e7207 */ /* 0x000fe20000000000 */
[----:B0-----:R-:W-:Y:S01]  /*d840*/  IMAD R5, R3, UR4, R10 ;  /* 0x0000000403057c24 */ /* 0x001fe2000f8e020a */
[----:B------:R-:W-:Y:S02]  /*d850*/  LOP3.LUT R33, R24, R33, RZ, 0x3c, !PT ;  /* 0x0000002118217212 */ /* 0x000fe400078e3cff */
[----:B------:R-:W-:-:S02]  /*d860*/  ISETP.GT.AND P2, PT, R0, RZ, PT ;  /* 0x000000ff0000720c */ /* 0x000fc40003f44270 */
[----:B--2---:R-:W-:Y:S01]  /*d870*/  SHF.R.S32.HI R26, RZ, 0x1f, R8 ;  /* 0x0000001fff1a7819 */ /* 0x004fe20000011408 */
[----:B------:R-:W-:Y:S10]  /*d880*/  @!P3 BRA `(.L_x_3695) ;  /* 0x000000000004b947 */ /* 0x000ff40003800000 */
[----:B------:R-:W-:Y:S01]  /*d890*/  BPT.TRAP 0x1 ;  /* 0x000000040000795c */ /* 0x000fe20000300000 */
.L_x_3695:
[----:B------:R-:W-:Y:S01]  /*d8a0*/  LEA R4, R30, UR41, 0x3 ;  /* 0x000000291e047c11 */ /* 0x000fe2000f8e18ff */
[----:B------:R-:W-:Y:S01]  /*d8b0*/  BSSY B0, `(.L_x_3696) ;  /* 0x0000005000007945 */ /* 0x000fe20003800000 */
[----:B------:R-:W-:Y:S02]  /*d8c0*/  SHF.L.U32 R28, R33, 0x1f, RZ ;  /* 0x0000001f211c7819 */ /* 0x000fe400000006ff */
[----:B------:R-:W-:Y:S02]  /*d8d0*/  SHF.R.S32.HI R27, RZ, 0x1f, R7 ;  /* 0x0000001fff1b7819 */ /* 0x000fe40000011407 */
[----:B------:R-:W0:Y:S02]  /*d8e0*/  SYNCS.PHASECHK.TRANS64.TRYWAIT P0, [R4+URZ+0x33480], R28 ;  /* 0x0334801c040075a7 */ /* 0x000e24000800017f */
[----:B0-----:R-:W-:Y:S05]  /*d8f0*/  @!P0 BRA `(.L_x_3697) ;  /* 0x0000003c00348947 */ /* 0x001fea0003800000 */
.L_x_3776:
[----:B------:R-:W-:Y:S05]  /*d900*/  BSYNC B0 ;  /* 0x0000000000007941 */ /* 0x000fea0003800000 */
.L_x_3696:
[----:B------:R-:W2:Y:S01]  /*d910*/  LDL R11, [R1+0x8] ;  /* 0x00000800010b7983 */ /* 0x000ea20000100800 */
[----:B------:R-:W-:Y:S01]  /*d920*/  ULDC.64 UR4, c[0x0][0x328] ;  /* 0x0000ca0000047ab9 */ /* 0x000fe20000000a00 */
[----:B------:R-:W-:Y:S01]  /*d930*/  ULDC.64 UR6, c[0x0][0x338] ;  /* 0x0000ce0000067ab9 */ /* 0x000fe20000000a00 */
[----:B------:R-:W-:Y:S01]  /*d940*/  IMAD R0, R27, UR4, RZ ;  /* 0x000000041b007c24 */ /* 0x000fe2000f8e02ff */
[----:B------:R-:W-:Y:S01]  /*d950*/  ULDC.64 UR8, c[0x0][0x330] ;  /* 0x0000cc0000087ab9 */ /* 0x000fe20000000a00 */
[C---:B------:R-:W-:Y:S01]  /*d960*/  IMAD.WIDE.U32 R2, R7.reuse, UR4, RZ ;  /* 0x0000000407027c25 */ /* 0x040fe2000f8e00ff */
[----:B------:R-:W-:Y:S01]  /*d970*/  SHF.R.S32.HI R29, RZ, 0x1f, R5 ;  /* 0x0000001fff1d7819 */ /* 0x000fe20000011405 */
[----:B------:R-:W-:Y:S01]  /*d980*/  ULDC.64 UR10, c[0x0][0x318] ;  /* 0x0000c600000a7ab9 */ /* 0x000fe20000000a00 */
[----:B-----5:R-:W-:Y:S01]  /*d990*/  SHF.R.S32.HI R25, RZ, 0x1f, R6 ;  /* 0x0000001fff197819 */ /* 0x020fe20000011406 */
[----:B------:R-:W-:Y:S01]  /*d9a0*/  IMAD R9, R7, UR5, R0 ;  /* 0x0000000507097c24 */ /* 0x000fe2000f8e0200 */
[----:B------:R-:W-:-:S02]  /*d9b0*/  LOP3.LUT P4, RZ, R18, 0x4, RZ, 0xc0, !PT ;  /* 0x0000000412ff7812 */ /* 0x000fc4000788c0ff */
[C---:B------:R-:W-:Y:S01]  /*d9c0*/  LOP3.LUT P3, RZ, R18.reuse, 0x2, RZ, 0xc0, !PT ;  /* 0x0000000212ff7812 */ /* 0x040fe2000786c0ff */
[----:B------:R-:W-:Y:S01]  /*d9d0*/  IMAD.IADD R3, R3, 0x1, R9 ;  /* 0x0000000103037824 */ /* 0x000fe200078e0209 */
[----:B------:R-:W-:Y:S01]  /*d9e0*/  LOP3.LUT P1, RZ, R18, 0x1, RZ, 0xc0, !PT ;  /* 0x0000000112ff7812 */ /* 0x000fe2000782c0ff */
[----:B------:R-:W-:Y:S02]  /*d9f0*/  IMAD R9, R26, UR6, RZ ;  /* 0x000000061a097c24 */ /* 0x000fe4000f8e02ff */
[----:B------:R-:W-:-:S04]  /*da00*/  IMAD.WIDE.U32 R2, R8, UR6, R2 ;  /* 0x0000000608027c25 */ /* 0x000fc8000f8e0002 */
[----:B------:R-:W-:Y:S02]  /*da10*/  IMAD R0, R8, UR7, R9 ;  /* 0x0000000708007c24 */ /* 0x000fe4000f8e0209 */
[----:B------:R-:W-:Y:S02]  /*da20*/  IMAD R9, R34, UR8, RZ ;  /* 0x0000000822097c24 */ /* 0x000fe4000f8e02ff */
[----:B------:R-:W-:Y:S02]  /*da30*/  IMAD.IADD R3, R3, 0x1, R0 ;  /* 0x0000000103037824 */ /* 0x000fe400078e0200 */
[C---:B------:R-:W-:Y:S02]  /*da40*/  IMAD R20, R22.reuse, UR9, R9 ;  /* 0x0000000916147c24 */ /* 0x040fe4000f8e0209 */
[----:B------:R-:W-:-:S04]  /*da50*/  IMAD.WIDE.U32 R2, R22, UR8, R2 ;  /* 0x0000000816027c25 */ /* 0x000fc8000f8e0002 */
[----:B------:R-:W-:Y:S01]  /*da60*/  IMAD R0, R29, UR4, RZ ;  /* 0x000000041d007c24 */ /* 0x000fe2000f8e02ff */
[----:B------:R-:W-:-:S03]  /*da70*/  IADD3 R9, P0, R2, UR10, RZ ;  /* 0x0000000a02097c10 */ /* 0x000fc6000ff1e0ff */
[C---:B------:R-:W-:Y:S01]  /*da80*/  IMAD R0, R5.reuse, UR5, R0 ;  /* 0x0000000505007c24 */ /* 0x040fe2000f8e0200 */
[----:B------:R-:W-:Y:S01]  /*da90*/  IADD3.X R10, R20, UR11, R3, P0, !PT ;  /* 0x0000000b140a7c10 */ /* 0x000fe200087fe403 */
        /* <DEDUP_REMOVED lines=12> */
[----:B------:R-:W1:Y:S04]  /*db60*/  SHFL.IDX PT, R2, R9, RZ, 0x1c1f ;  /* 0x001c1fff09027589 */ /* 0x000e6800000e0000 */
[----:B------:R-:W2:Y:S04]  /*db70*/  SHFL.IDX PT, R0, R10, RZ, 0x1c1f ;  /* 0x001c1fff0a007589 */ /* 0x000ea800000e0000 */
[----:B------:R-:W-:Y:S01]  /*db80*/  SHFL.IDX PT, R20, R20, RZ, 0x1c1f ;  /* 0x001c1fff14147589 */ /* 0x000fe200000e0000 */
[----:B-1----:R-:W-:-:S05]  /*db90*/  IADD3 R2, P0, R36, R2, RZ ;  /* 0x0000000224027210 */ /* 0x002fca0007f1e0ff */
[----:B--2---:R-:W-:Y:S02]  /*dba0*/  IMAD.X R3, RZ, RZ, R0, P0 ;  /* 0x000000ffff037224 */ /* 0x004fe400000e0600 */
[----:B------:R-:W-:Y:S02]  /*dbb0*/  VIADD R0, R35, UR41 ;  /* 0x0000002923007c36 */ /* 0x000fe40008000000 */
[----:B------:R-:W-:Y:S04]  /*dbc0*/  SHFL.IDX PT, R35, R10, 0x2, 0x1c1f ;  /* 0x005c1f000a237f89 */ /* 0x000fe800000e0000 */
[----:B------:R-:W-:Y:S04]  /*dbd0*/  LDGSTS.E.BYPASS.LTC128B.128 [R0+0xf200], desc[UR50][R2.64], !P4 ;  /* 0x0f20000002007fae */ /* 0x000fe8000e101d72 */
[----:B------:R-:W-:Y:S04]  /*dbe0*/  LDGSTS.E.BYPASS.LTC128B.128 [R0+0x11a00], desc[UR50][R2.64+0x40], !P3 ;  /* 0x11a0004002007fae */ /* 0x000fe8000d901d72 */
[----:B------:R1:W-:Y:S04]  /*dbf0*/  LDGSTS.E.BYPASS.LTC128B.128 [R0+0x14200], desc[UR50][R2.64+0x80], !P1 ;  /* 0x1420008002007fae */ /* 0x0003e8000c901d72 */
[----:B-1----:R-:W1:Y:S04]  /*dc00*/  SHFL.IDX PT, R2, R9, 0x1, 0x1c1f ;  /* 0x003c1f0009027f89 */ /* 0x002e6800000e0000 */
[----:B------:R-:W2:Y:S01]  /*dc10*/  SHFL.IDX PT, R3, R10, 0x1, 0x1c1f ;  /* 0x003c1f000a037f89 */ /* 0x000ea200000e0000 */
[----:B-1----:R-:W-:-:S05]  /*dc20*/  IADD3 R2, P0, R36, R2, RZ ;  /* 0x0000000224027210 */ /* 0x002fca0007f1e0ff */
[----:B--2---:R-:W-:-:S05]  /*dc30*/  IMAD.X R3, RZ, RZ, R3, P0 ;  /* 0x000000ffff037224 */ /* 0x004fca00000e0603 */
[----:B------:R-:W-:Y:S04]  /*dc40*/  LDGSTS.E.BYPASS.LTC128B.128 [R0+0xfa00], desc[UR50][R2.64], !P4 ;  /* 0x0fa0000002007fae */ /* 0x000fe8000e101d72 */
[----:B------:R-:W-:Y:S04]  /*dc50*/  LDGSTS.E.BYPASS.LTC128B.128 [R0+0x12200], desc[UR50][R2.64+0x40], !P3 ;  /* 0x1220004002007fae */ /* 0x000fe8000d901d72 */
        /* <DEDUP_REMOVED lines=11> */
[----:B------:R-:W-:Y:S04]  /*dd10*/  LDGSTS.E.BYPASS.LTC128B.128 [R0+0x10a00], desc[UR50][R2.64], !P4 ;  /* 0x10a0000002007fae */ /* 0x000fe8000e101d72 */
[----:B------:R-:W-:Y:S04]  /*dd20*/  LDGSTS.E.BYPASS.LTC128B.128 [R0+0x13200], desc[UR50][R2.64+0x40], !P3 ;  /* 0x1320004002007fae */ /* 0x000fe8000d901d72 */
[----:B------:R1:W-:Y:S04]  /*dd30*/  LDGSTS.E.BYPASS.LTC128B.128 [R0+0x15a00], desc[UR50][R2.64+0x80], !P1 ;  /* 0x15a0008002007fae */ /* 0x0003e8000c901d72 */
[----:B-1----:R1:W2:Y:S02]  /*dd40*/  SHFL.IDX PT, R2, R21, RZ, 0x1c1f ;  /* 0x001c1fff15027589 */ /* 0x0022a400000e0000 */
.L_x_3788:
[----:B--2---:R-:W-:-:S05]  /*dd50*/  IADD3 R2, P0, R36, R2, RZ ;  /* 0x0000000224027210 */ /* 0x004fca0007f1e0ff */
        /* <DEDUP_REMOVED lines=9> */
.L_x_3699:
        /* <DEDUP_REMOVED lines=11> */
.L_x_3700:
[----:B------:R2:W-:Y:S01]  /*dea0*/  SYNCS.ARRIVE.TRANS64.A1T0 RZ, [R4+URZ+0x33470], RZ ;  /* 0x033470ff04ff79a7 */ /* 0x0005e2000810003f */
[----:B------:R-:W-:Y:S05]  /*deb0*/  @!P3 BRA `(.L_x_3701) ;  /* 0x000000000004b947 */ /* 0x000fea0003800000 */
[----:B------:R-:W-:Y:S01]  /*dec0*/  BPT.TRAP 0x1 ;  /* 0x000000040000795c */ /* 0x000fe20000300000 */
.L_x_3701:
[----:B------:R-:W3:Y:S01]  /*ded0*/  SYNCS.PHASECHK.TRANS64.TRYWAIT P0, [R4+URZ+0x33440], R28 ;  /* 0x0334401c040075a7 */ /* 0x000ee2000800017f */
[----:B------:R-:W-:Y:S04]  /*dee0*/  BSSY B0, `(.L_x_3702) ;  /* 0x0000002000007945 */ /* 0x000fe80003800000 */
[----:B---3--:R-:W-:Y:S05]  /*def0*/  @!P0 BRA `(.L_x_3703) ;  /* 0x0000003c00488947 */ /* 0x008fea0003800000 */
.L_x_3789:
[----:B------:R-:W-:Y:S05]  /*df00*/  BSYNC B0 ;  /* 0x0000000000007941 */ /* 0x000fea0003800000 */
.L_x_3702:
[----:B------:R-:W-:Y:S01]  /*df10*/  ULDC.64 UR4, c[0x0][0x310] ;  /* 0x0000c40000047ab9 */ /* 0x000fe20000000a00 */
[----:B------:R-:W-:Y:S01]  /*df20*/  ULDC.64 UR6, c[0x0][0x300] ;  /* 0x0000c00000067ab9 */ /* 0x000fe20000000a00 */
[----:B------:R-:W-:Y:S01]  /*df30*/  IMAD R9, R26, UR4, RZ ;  /* 0x000000041a097c24 */ /* 0x000fe2000f8e02ff */
[----:B------:R-:W-:Y:S01]  /*df40*/  ULDC.64 UR8, c[0x0][0x308] ;  /* 0x0000c20000087ab9 */ /* 0x000fe20000000a00 */
[----:B------:R-:W-:Y:S01]  /*df50*/  IMAD.WIDE.U32 R2, R8, UR4, RZ ;  /* 0x0000000408027c25 */ /* 0x000fe2000f8e00ff */
[----:B------:R-:W-:Y:S01]  /*df60*/  ULDC.64 UR10, c[0x0][0x2e8] ;  /* 0x0000ba00000a7ab9 */ /* 0x000fe20000000a00 */
[----:B------:R-:W-:Y:S02]  /*df70*/  LOP3.LUT P4, RZ, R18, 0x4, RZ, 0xc0, !PT ;  /* 0x0000000412ff7812 */ /* 0x000fe4000788c0ff */
[----:B------:R-:W-:Y:S01]  /*df80*/  IMAD R9, R8, UR5, R9 ;  /* 0x0000000508097c24 */ /* 0x000fe2000f8e0209 */
[C---:B------:R-:W-:Y:S01]  /*df90*/  LOP3.LUT P3, RZ, R18.reuse, 0x2, RZ, 0xc0, !PT ;  /* 0x0000000212ff7812 */ /* 0x040fe2000786c0ff */
[----:B------:R-:W-:Y:S01]  /*dfa0*/  IMAD R27, R27, UR6, RZ ;  /* 0x000000061b1b7c24 */ /* 0x000fe2000f8e02ff */
[----:B------:R-:W-:Y:S01]  /*dfb0*/  LOP3.LUT P1, RZ, R18, 0x1, RZ, 0xc0, !PT ;  /* 0x0000000112ff7812 */ /* 0x000fe2000782c0ff */
[----:B------:R-:W-:-:S02]  /*dfc0*/  IMAD.IADD R3, R3, 0x1, R9 ;  /* 0x0000000103037824 */ /* 0x000fc400078e0209 */
[C---:B------:R-:W-:Y:S02]  /*dfd0*/  IMAD R27, R7.reuse, UR7, R27 ;  /* 0x00000007071b7c24 */ /* 0x040fe4000f8e021b */
[----:B------:R-:W-:-:S04]  /*dfe0*/  IMAD.WIDE.U32 R2, R7, UR6, R2 ;  /* 0x0000000607027c25 */ /* 0x000fc8000f8e0002 */
[----:B------:R-:W-:Y:S02]  /*dff0*/  IMAD.IADD R3, R3, 0x1, R27 ;  /* 0x0000000103037824 */ /* 0x000fe400078e021b */
[----:B------:R-:W-:Y:S02]  /*e000*/  IMAD R7, R34, UR8, RZ ;  /* 0x0000000822077c24 */ /* 0x000fe4000f8e02ff */
[----:B------:R-:W-:-:S04]  /*e010*/  IMAD.WIDE.U32 R2, R22, UR8, R2 ;  /* 0x0000000816027c25 */ /* 0x000fc8000f8e0002 */
[----:B------:R-:W-:Y:S01]  /*e020*/  IMAD R7, R22, UR9, R7 ;  /* 0x0000000916077c24 */ /* 0x000fe2000f8e0207 */
[----:B------:R-:W-:Y:S01]  /*e030*/  IADD3 R20, P0, R2, UR10, RZ ;  /* 0x0000000a02147c10 */ /* 0x000fe2000ff1e0ff */
[----:B------:R-:W-:-:S03]  /*e040*/  IMAD R25, R25, UR4, RZ ;  /* 0x0000000419197c24 */ /* 0x000fc6000f8e02ff */
[----:B-1----:R-:W-:Y:S01]  /*e050*/  IADD3.X R21, R7, UR11, R3, P0, !PT ;  /* 0x0000000b07157c10 */ /* 0x002fe200087fe403 */
        /* <DEDUP_REMOVED lines=11> */
[----:B------:R-:W-:Y:S08]  /*e110*/  BRA.DIV UR4, `(.L_x_3704) ;  /* 0x0000003a04d47947 */ /* 0x000ff0000b800000 */
[----:B------:R-:W1:Y:S04]  /*e120*/  SHFL.IDX PT, R14, R20, RZ, 0x1c1f ;  /* 0x001c1fff140e7589 */ /* 0x000e6800000e0000 */
[----:B------:R-:W4:Y:S04]  /*e130*/  SHFL.IDX PT, R3, R21, RZ, 0x1c1f ;  /* 0x001c1fff15037589 */ /* 0x000f2800000e0000 */
[----:B------:R-:W-:Y:S04]  /*e140*/  SHFL.IDX PT, R2, R20, 0x2, 0x1c1f ;  /* 0x005c1f0014027f89 */ /* 0x000fe800000e0000 */
[----:B------:R-:W-:Y:S01]  /*e150*/  SHFL.IDX PT, R25, R25, RZ, 0x1c1f ;  /* 0x001c1fff19197589 */ /* 0x000fe200000e0000 */
[----:B-1----:R-:W-:-:S03]  /*e160*/  IADD3 R10, P0, R36, R14, RZ ;  /* 0x0000000e240a7210 */ /* 0x002fc60007f1e0ff */
[----:B------:R-:W1:Y:S02]  /*e170*/  SHFL.IDX PT, R14, R20, 0x1, 0x1c1f ;  /* 0x003c1f00140e7f89 */ /* 0x000e6400000e0000 */
[----:B----4-:R-:W-:Y:S02]  /*e180*/  IMAD.X R11, RZ, RZ, R3, P0 ;  /* 0x000000ffff0b7224 */ /* 0x010fe400000e0603 */
[----:B------:R-:W4:Y:S04]  /*e190*/  SHFL.IDX PT, R3, R21, 0x1, 0x1c1f ;  /* 0x003c1f0015037f89 */ /* 0x000f2800000e0000 */
[----:B------:R0:W-:Y:S04]  /*e1a0*/  LDGSTS.E.BYPASS.LTC128B.128 [R0+0x24200], desc[UR50][R10.64], !P4 ;  /* 0x242000000a007fae */ /* 0x0001e8000e101d72 */
[----:B------:R0:W-:Y:S04]  /*e1b0*/  LDGSTS.E.BYPASS.LTC128B.128 [R0+0x26a00], desc[UR50][R10.64+0x40], !P3 ;  /* 0x26a000400a007fae */ /* 0x0001e8000d901d72 */
[----:B------:R0:W-:Y:S01]  /*e1c0*/  LDGSTS.E.BYPASS.LTC128B.128 [R0+0x29200], desc[UR50][R10.64+0x80], !P1 ;  /* 0x292000800a007fae */ /* 0x0001e2000c901d72 */
[----:B-1----:R-:W-:-:S03]  /*e1d0*/  IADD3 R8, P0, R36, R14, RZ ;  /* 0x0000000e24087210 */ /* 0x002fc60007f1e0ff */
[----:B------:R-:W-:Y:S02]  /*e1e0*/  SHFL.IDX PT, R14, R5, RZ, 0x1c1f ;  /* 0x001c1fff050e7589 */ /* 0x000fe400000e0000 */
[----:B----4-:R-:W-:Y:S01]  /*e1f0*/  IMAD.X R9, RZ, RZ, R3, P0 ;  /* 0x000000ffff097224 */ /* 0x010fe200000e0603 */
[C---:B------:R-:W-:Y:S01]  /*e200*/  IADD3 R6, P0, R36.reuse, R2, RZ ;  /* 0x0000000224067210 */ /* 0x040fe20007f1e0ff */
[----:B------:R-:W1:Y:S04]  /*e210*/  SHFL.IDX PT, R3, R21, 0x2, 0x1c1f ;  /* 0x005c1f0015037f89 */ /* 0x000e6800000e0000 */
[----:B------:R-:W4:Y:S04]  /*e220*/  SHFL.IDX PT, R2, R20, 0x3, 0x1c1f ;  /* 0x007c1f0014027f89 */ /* 0x000f2800000e0000 */
[----:B------:R-:W5:Y:S04]  /*e230*/  SHFL.IDX PT, R21, R21, 0x3, 0x1c1f ;  /* 0x007c1f0015157f89 */ /* 0x000f6800000e0000 */
[----:B------:R0:W-:Y:S04]  /*e240*/  LDGSTS.E.BYPASS.LTC128B.128 [R0+0x24a00], desc[UR50][R8.64], !P4 ;  /* 0x24a0000008007fae */ /* 0x0001e8000e101d72 */
[----:B------:R0:W-:Y:S04]  /*e250*/  LDGSTS.E.BYPASS.LTC128B.128 [R0+0x27200], desc[UR50][R8.64+0x40], !P3 ;  /* 0x2720004008007fae */ /* 0x0001e8000d901d72 */
[----:B------:R0:W-:Y:S01]  /*e260*/  LDGSTS.E.BYPASS.LTC128B.128 [R0+0x29a00], desc[UR50][R8.64+0x80], !P1 ;  /* 0x29a0008008007fae */ /* 0x0001e2000c901d72 */
[----:B-1----:R-:W-:Y:S01]  /*e270*/  IMAD.X R7, RZ, RZ, R3, P0 ;  /* 0x000000ffff077224 */ /* 0x002fe200000e0603 */
[----:B----4-:R-:W-:-:S04]  /*e280*/  IADD3 R2, P0, R36, R2, RZ ;  /* 0x0000000224027210 */ /* 0x010fc80007f1e0ff */
[----:B------:R0:W-:Y:S01]  /*e290*/  LDGSTS.E.BYPASS.LTC128B.128 [R0+0x25200], desc[UR50][R6.64], !P4 ;  /* 0x2520000006007fae */ /* 0x0001e2000e101d72 */
[----:B-----5:R-:W-:-:S03]  /*e2a0*/  IMAD.X R3, RZ, RZ, R21, P0 ;  /* 0x000000ffff037224 */ /* 0x020fc600000e0615 */
[----:B------:R0:W-:Y:S04]  /*e2b0*/  LDGSTS.E.BYPASS.LTC128B.128 [R0+0x27a00], desc[UR50][R6.64+0x40], !P3 ;  /* 0x27a0004006007fae */ /* 0x0001e8000d901d72 */
[----:B------:R0:W-:Y:S04]  /*e2c0*/  LDGSTS.E.BYPASS.LTC128B.128 [R0+0x2a200], desc[UR50][R6.64+0x80], !P1 ;  /* 0x2a20008006007fae */ /* 0x0001e8000c901d72 */
[----:B------:R0:W-:Y:S04]  /*e2d0*/  LDGSTS.E.BYPASS.LTC128B.128 [R0+0x25a00], desc[UR50][R2.64], !P4 ;  /* 0x25a0000002007fae */ /* 0x0001e8000e101d72 */
[----:B------:R0:W-:Y:S04]  /*e2e0*/  LDGSTS.E.BYPASS.LTC128B.128 [R0+0x28200], desc[UR50][R2.64+0x40], !P3 ;  /* 0x2820004002007fae */ /* 0x0001e8000d901d72 */
[----:B------:R0:W-:Y:S02]  /*e2f0*/  LDGSTS.E.BYPASS.LTC128B.128 [R0+0x2aa00], desc[UR50][R2.64+0x80], !P1 ;  /* 0x2aa0008002007fae */ /* 0x0001e4000c901d72 */
.L_x_3801:
[----:B0-----:R-:W-:-:S05]  /*e300*/  IADD3 R2, P0, R36, R14, RZ ;  /* 0x0000000e24027210 */ /* 0x001fca0007f1e0ff */
        /* <DEDUP_REMOVED lines=9> */
.L_x_3705:
        /* <DEDUP_REMOVED lines=11> */
.L_x_3706:
[----:B------:R-:W-:Y:S01]  /*e450*/  IMAD.U32 R0, RZ, RZ, UR47 ;  /* 0x0000002fff007e24 */ /* 0x000fe2000f8e00ff */
[----:B------:R0:W-:Y:S04]  /*e460*/  SYNCS.ARRIVE.TRANS64.A1T0 RZ, [R4+URZ+0x33430], RZ ;  /* 0x033430ff04ff79a7 */ /* 0x0001e8000810003f */
[----:B------:R-:W-:-:S13]  /*e470*/  ISETP.NE.AND P0, PT, R0, 0x3, PT ;  /* 0x000000030000780c */ /* 0x000fda0003f05270 */
[----:B0-----:R-:W-:Y:S05]  /*e480*/  @!P0 BRA `(.L_x_3707) ;  /* 0x0000000000048947 */ /* 0x001fea0003800000 */
[----:B------:R-:W-:Y:S01]  /*e490*/  BPT.TRAP 0x1 ;  /* 0x000000040000795c */ /* 0x000fe20000300000 */
.L_x_3707:
[----:B------:R-:W-:Y:S01]  /*e4a0*/  LOP3.LUT R3, R24, 0x1, RZ, 0x3c, !PT ;  /* 0x0000000118037812 */ /* 0x000fe200078e3cff */
[----:B------:R-:W-:Y:S01]  /*e4b0*/  BSSY B0, `(.L_x_3708) ;  /* 0x0000005000007945 */ /* 0x000fe20003800000 */
[----:B------:R-:W-:Y:S02]  /*e4c0*/  LEA R2, R23, UR41, 0x3 ;  /* 0x0000002917027c11 */ /* 0x000fe4000f8e18ff */
[----:B------:R-:W-:-:S04]  /*e4d0*/  SHF.L.U32 R3, R3, 0x1f, RZ ;  /* 0x0000001f03037819 */ /* 0x000fc800000006ff */
[----:B------:R-:W0:Y:S02]  /*e4e0*/  SYNCS.PHASECHK.TRANS64.TRYWAIT P1, [R2+URZ+0x33470], R3 ;  /* 0x03347003020075a7 */ /* 0x000e24000802017f */
[----:B0-----:R-:W-:Y:S05]  /*e4f0*/  @!P1 BRA `(.L_x_3709) ;  /* 0x0000003c004c9947 */ /* 0x001fea0003800000 */
.L_x_3802:
[----:B------:R-:W-:Y:S05]  /*e500*/  BSYNC B0 ;  /* 0x0000000000007941 */ /* 0x000fea0003800000 */
.L_x_3708:
[----:B------:R-:W-:-:S05]  /*e510*/  IMAD.U32 R0, RZ, RZ, UR46 ;  /* 0x0000002eff007e24 */ /* 0x000fca000f8e00ff */
[----:B------:R-:W-:-:S13]  /*e520*/  ISETP.NE.AND P1, PT, R0, 0x3, PT ;  /* 0x000000030000780c */ /* 0x000fda0003f25270 */
[----:B------:R-:W-:Y:S05]  /*e530*/  @!P1 BRA `(.L_x_3710) ;  /* 0x0000000000049947 */ /* 0x000fea0003800000 */
[----:B------:R-:W-:Y:S01]  /*e540*/  BPT.TRAP 0x1 ;  /* 0x000000040000795c */ /* 0x000fe20000300000 */
.L_x_3710:
[----:B0-----:R-:W-:Y:S01]  /*e550*/  SHF.L.U32 R3, R24, 0x1f, RZ ;  /* 0x0000001f18037819 */ /* 0x001fe200000006ff */
[----:B------:R-:W-:-:S03]  /*e560*/  IMAD R0, R23, 0x7800, RZ ;  /* 0x0000780017007824 */ /* 0x000fc600078e02ff */
[----:B------:R-:W0:Y:S02]  /*e570*/  SYNCS.PHASECHK.TRANS64.TRYWAIT P1, [R2+URZ+0x33460], R3 ;  /* 0x03346003020075a7 */ /* 0x000e24000802017f */
[----:B0-----:R-:W-:Y:S05]  /*e580*/  @!P1 BRA `(.L_x_3711) ;  /* 0x0000003c003c9947 */ /* 0x001fea0003800000 */
.L_x_3803:
[C---:B------:R-:W-:Y:S01]  /*e590*/  LOP3.LUT R12, R0.reuse, R16, RZ, 0xfc, !PT ;  /* 0x00000010000c7212 */ /* 0x040fe200078efcff */
[----:B------:R-:W-:Y:S05]  /*e5a0*/  WARPSYNC.ALL ;  /* 0x0000000000007948 */ /* 0x000fea0003800000 */
[----:B--23--:R1:W2:Y:S01]  /*e5b0*/  LDSM.16.MT88.4 R4, [R12+UR41+0xf200] ;  /* 0x00f200290c04783b */ /* 0x00c2a20008004200 */
[C---:B0-----:R-:W-:Y:S02]  /*e5c0*/  VIADD R3, R0.reuse, 0x2800 ;  /* 0x0000280000037836 */ /* 0x041fe40000000000 */
[C---:B------:R-:W-:Y:S02]  /*e5d0*/  VIADD R13, R0.reuse, 0x800 ;  /* 0x00000800000d7836 */ /* 0x040fe40000000000 */
[----:B------:R-:W-:-:S02]  /*e5e0*/  VIADD R20, R0, 0x5000 ;  /* 0x0000500000147836 */ /* 0x000fc40000000000 */
[----:B------:R-:W-:Y:S02]  /*e5f0*/  IMAD.U32 R26, RZ, RZ, UR46 ;  /* 0x0000002eff1a7e24 */ /* 0x000fe4000f8e00ff */
[----:B-1----:R-:W-:-:S03]  /*e600*/  VIADD R12, R0, 0x1000 ;  /* 0x00001000000c7836 */ /* 0x002fc60000000000 */
[----:B------:R-:W-:Y:S02]  /*e610*/  ISETP.NE.AND P1, PT, R26, 0x3, PT ;  /* 0x000000031a00780c */ /* 0x000fe40003f25270 */
[C-C-:B--2---:R-:W-:Y:S02]  /*e620*/  PRMT R8, R4.reuse, 0x6420, R5.reuse ;  /* 0x0000642004087816 */ /* 0x144fe40000000005 */
[----:B------:R-:W-:Y:S02]  /*e630*/  PRMT R9, R4, 0x7531, R5 ;  /* 0x0000753104097816 */ /* 0x000fe40000000005 */
[----:B------:R-:W-:Y:S02]  /*e640*/  LOP3.LUT R4, R0, R17, RZ, 0xfc, !PT ;  /* 0x0000001100047212 */ /* 0x000fe400078efcff */
[C-C-:B------:R-:W-:Y:S02]  /*e650*/  PRMT R10, R6.reuse, 0x6420, R7.reuse ;  /* 0x00006420060a7816 */ /* 0x140fe40000000007 */
[----:B------:R-:W-:Y:S01]  /*e660*/  PRMT R11, R6, 0x7531, R7 ;  /* 0x00007531060b7816 */ /* 0x000fe20000000007 */
[----:B------:R-:W-:Y:S01]  /*e670*/  IMAD.IADD R14, R19, 0x1, R4 ;  /* 0x00000001130e7824 */ /* 0x000fe200078e0204 */
[----:B------:R-:W-:-:S02]  /*e680*/  LOP3.LUT R4, R3, R16, RZ, 0xfc, !PT ;  /* 0x0000001003047212 */ /* 0x000fc400078efcff */
[-C--:B------:R-:W-:Y:S02]  /*e690*/  LOP3.LUT R3, R3, R17.reuse, RZ, 0xfc, !PT ;  /* 0x0000001103037212 */ /* 0x080fe400078efcff */
[----:B------:R0:W-:Y:S03]  /*e6a0*/  STSM.16.M88.4 [R14], R8 ;  /* 0x000000080e007844 */ /* 0x0001e60000000200 */
[----:B------:R-:W-:Y:S01]  /*e6b0*/  IMAD.IADD R25, R19, 0x1, R3 ;  /* 0x0000000113197824 */ /* 0x000fe200078e0203 */
[----:B------:R-:W1:Y:S01]  /*e6c0*/  LDSM.16.MT88.4 R4, [R4+UR41+0xf200] ;  /* 0x00f200290404783b */ /* 0x000e620008004200 */
[----:B------:R-:W-:Y:S01]  /*e6d0*/  VIADD R3, R0, 0x3800 ;  /* 0x0000380000037836 */ /* 0x000fe20000000000 */
[C---:B0-----:R-:W-:Y:S02]  /*e6e0*/  LOP3.LUT R14, R20.reuse, R16, RZ, 0xfc, !PT ;  /* 0x00000010140e7212 */ /* 0x041fe400078efcff */
[----:B------:R-:W-:-:S05]  /*e6f0*/  LOP3.LUT R20, R20, R17, RZ, 0xfc, !PT ;  /* 0x0000001114147212 */ /* 0x000fca00078efcff */
[----:B------:R-:W-:Y:S01]  /*e700*/  IMAD.IADD R20, R19, 0x1, R20 ;  /* 0x0000000113147824 */ /* 0x000fe200078e0214 */
[C-C-:B-1----:R-:W-:Y:S02]  /*e710*/  PRMT R10, R6.reuse, 0x6420, R7.reuse ;  /* 0x00006420060a7816 */ /* 0x142fe40000000007 */
[----:B------:R-:W-:Y:S02]  /*e720*/  PRMT R11, R6, 0x7531, R7 ;  /* 0x00007531060b7816 */ /* 0x000fe40000000007 */
[----:B------:R-:W-:Y:S02]  /*e730*/  LOP3.LUT R6, R13, R17, RZ, 0xfc, !PT ;  /* 0x000000110d067212 */ /* 0x000fe400078efcff */
[C-C-:B------:R-:W-:Y:S02]  /*e740*/  PRMT R8, R4.reuse, 0x6420, R5.reuse ;  /* 0x0000642004087816 */ /* 0x140fe40000000005 */
[----:B------:R-:W-:Y:S01]  /*e750*/  PRMT R9, R4, 0x7531, R5 ;  /* 0x0000753104097816 */ /* 0x000fe20000000005 */
[----:B------:R-:W-:-:S05]  /*e760*/  IMAD.IADD R15, R19, 0x1, R6 ;  /* 0x00000001130f7824 */ /* 0x000fca00078e0206 */
[----:B------:R0:W-:Y:S04]  /*e770*/  STSM.16.M88.4 [R15], R8 ;  /* 0x000000080f007844 */ /* 0x0001e80000000200 */
[----:B------:R-:W1:Y:S01]  /*e780*/  LDSM.16.MT88.4 R4, [R14+UR41+0xf200] ;  /* 0x00f200290e04783b */ /* 0x000e620008004200 */
[----:B0-----:R-:W-:Y:S01]  /*e790*/  VIADD R15, R0, 0x2000 ;  /* 0x00002000000f7836 */ /* 0x001fe20000000000 */
[C-C-:B-1----:R-:W-:Y:S02]  /*e7a0*/  PRMT R8, R4.reuse, 0x6420, R5.reuse ;  /* 0x0000642004087816 */ /* 0x142fe40000000005 */
[----:B------:R-:W-:Y:S02]  /*e7b0*/  PRMT R9, R4, 0x7531, R5 ;  /* 0x0000753104097816 */ /* 0x000fe40000000005 */
[----:B------:R-:W-:-:S02]  /*e7c0*/  LOP3.LUT R4, R12, R17, RZ, 0xfc, !PT ;  /* 0x000000110c047212 */ /* 0x000fc400078efcff */
[C-C-:B------:R-:W-:Y:S02]  /*e7d0*/  PRMT R10, R6.reuse, 0x6420, R7.reuse ;  /* 0x00006420060a7816 */ /* 0x140fe40000000007 */
[----:B------:R-:W-:Y:S01]  /*e7e0*/  PRMT R11, R6, 0x7531, R7 ;  /* 0x00007531060b7816 */ /* 0x000fe20000000007 */
[----:B------:R-:W-:Y:S01]  /*e7f0*/  IMAD.IADD R21, R19, 0x1, R4 ;  /* 0x0000000113157824 */ /* 0x000fe200078e0204 */
[-C--:B------:R-:W-:Y:S01]  /*e800*/  LOP3.LUT R4, R13, R16.reuse, RZ, 0xfc, !PT ;  /* 0x000000100d047212 */ /* 0x080fe200078efcff */
[----:B------:R-:W-:Y:S01]  /*e810*/  VIADD R13, R0, 0x1800 ;  /* 0x00001800000d7836 */ /* 0x000fe20000000000 */
[----:B------:R-:W-:Y:S02]  /*e820*/  LOP3.LUT R12, R12, R16, RZ, 0xfc, !PT ;  /* 0x000000100c0c7212 */ /* 0x000fe400078efcff */
[----:B------:R0:W-:Y:S04]  /*e830*/  STSM.16.M88.4 [R21], R8 ;  /* 0x0000000815007844 */ /* 0x0001e80000000200 */
[----:B------:R-:W1:Y:S01]  /*e840*/  LDSM.16.MT88.4 R4, [R4+UR41+0xf200] ;  /* 0x00f200290404783b */ /* 0x000e620008004200 */
[----:B0-----:R-:W-:Y:S01]  /*e850*/  VIADD R21, R0, 0x3000 ;  /* 0x0000300000157836 */ /* 0x001fe20000000000 */
[----:B-1----:R-:W-:-:S02]  /*e860*/  PRMT R10, R6, 0x6420, R7 ;  /* 0x00006420060a7816 */ /* 0x002fc40000000007 */
[----:B------:R-:W-:Y:S02]  /*e870*/  PRMT R11, R6, 0x7531, R7 ;  /* 0x00007531060b7816 */ /* 0x000fe40000000007 */
[----:B------:R-:W-:Y:S02]  /*e880*/  LOP3.LUT R6, R13, R17, RZ, 0xfc, !PT ;  /* 0x000000110d067212 */ /* 0x000fe400078efcff */
[C-C-:B------:R-:W-:Y:S02]  /*e890*/  PRMT R8, R4.reuse, 0x6420, R5.reuse ;  /* 0x0000642004087816 */ /* 0x140fe40000000005 */
[----:B------:R-:W-:Y:S01]  /*e8a0*/  PRMT R9, R4, 0x7531, R5 ;  /* 0x0000753104097816 */ /* 0x000fe20000000005 */
[----:B------:R-:W-:Y:S01]  /*e8b0*/  IMAD.IADD R14, R19, 0x1, R6 ;  /* 0x00000001130e7824 */ /* 0x000fe200078e0206 */
[-C--:B------:R-:W-:Y:S02]  /*e8c0*/  LOP3.LUT R5, R21, R16.reuse, RZ, 0xfc, !PT ;  /* 0x0000001015057212 */ /* 0x080fe400078efcff */
[----:B------:R-:W-:-:S02]  /*e8d0*/  LOP3.LUT R13, R13, R16, RZ, 0xfc, !PT ;  /* 0x000000100d0d7212 */ /* 0x000fc400078efcff */
[----:B------:R0:W-:Y:S04]  /*e8e0*/  STSM.16.M88.4 [R14], R8 ;  /* 0x000000080e007844 */ /* 0x0001e80000000200 */
[----:B------:R-:W1:Y:S01]  /*e8f0*/  LDSM.16.MT88.4 R4, [R5+UR41+0xf200] ;  /* 0x00f200290504783b */ /* 0x000e620008004200 */
[----:B0-----:R-:W-:-:S05]  /*e900*/  VIADD R14, R0, 0x5800 ;  /* 0x00005800000e7836 */ /* 0x001fca0000000000 */
[C---:B------:R-:W-:Y:S02]  /*e910*/  LOP3.LUT R24, R14.reuse, R16, RZ, 0xfc, !PT ;  /* 0x000000100e187212 */ /* 0x040fe400078efcff */
[----:B------:R-:W-:-:S05]  /*e920*/  LOP3.LUT R14, R14, R17, RZ, 0xfc, !PT ;  /* 0x000000110e0e7212 */ /* 0x000fca00078efcff */
[----:B------:R-:W-:Y:S01]  /*e930*/  IMAD.IADD R14, R19, 0x1, R14 ;  /* 0x00000001130e7824 */ /* 0x000fe200078e020e */
[C-C-:B-1----:R-:W-:Y:S02]  /*e940*/  PRMT R8, R4.reuse, 0x6420, R5.reuse ;  /* 0x0000642004087816 */ /* 0x142fe40000000005 */
[----:B------:R-:W-:Y:S02]  /*e950*/  PRMT R9, R4, 0x7531, R5 ;  /* 0x0000753104097816 */ /* 0x000fe40000000005 */
[----:B------:R-:W-:Y:S02]  /*e960*/  LOP3.LUT R4, R15, R17, RZ, 0xfc, !PT ;  /* 0x000000110f047212 */ /* 0x000fe400078efcff */
[C-C-:B------:R-:W-:Y:S02]  /*e970*/  PRMT R10, R6.reuse, 0x6420, R7.reuse ;  /* 0x00006420060a7816 */ /* 0x140fe40000000007 */
[----:B------:R-:W-:Y:S01]  /*e980*/  PRMT R11, R6, 0x7531, R7 ;  /* 0x00007531060b7816 */ /* 0x000fe20000000007 */
[----:B------:R-:W-:Y:S01]  /*e990*/  IMAD.IADD R23, R19, 0x1, R4 ;  /* 0x0000000113177824 */ /* 0x000fe200078e0204 */
[----:B------:R-:W-:-:S04]  /*e9a0*/  LOP3.LUT R15, R15, R16, RZ, 0xfc, !PT ;  /* 0x000000100f0f7212 */ /* 0x000fc800078efcff */
[----:B------:R0:W-:Y:S04]  /*e9b0*/  STSM.16.M88.4 [R23], R8 ;  /* 0x0000000817007844 */ /* 0x0001e80000000200 */
[----:B------:R-:W1:Y:S01]  /*e9c0*/  LDSM.16.MT88.4 R4, [R24+UR41+0xf200] ;  /* 0x00f200291804783b */ /* 0x000e620008004200 */
[----:B0-----:R-:W-:Y:S02]  /*e9d0*/  LOP3.LUT R23, R3, R16, RZ, 0xfc, !PT ;  /* 0x0000001003177212 */ /* 0x001fe400078efcff */
[C-C-:B-1----:R-:W-:Y:S02]  /*e9e0*/  PRMT R8, R4.reuse, 0x6420, R5.reuse ;  /* 0x0000642004087816 */ /* 0x142fe40000000005 */
[----:B------:R-:W-:Y:S02]  /*e9f0*/  PRMT R9, R4, 0x7531, R5 ;  /* 0x0000753104097816 */ /* 0x000fe40000000005 */
[----:B------:R-:W-:-:S02]  /*ea00*/  PRMT R10, R6, 0x6420, R7 ;  /* 0x00006420060a7816 */ /* 0x000fc40000000007 */
[----:B------:R-:W-:-:S05]  /*ea10*/  PRMT R11, R6, 0x7531, R7 ;  /* 0x00007531060b7816 */ /* 0x000fca0000000007 */
[----:B------:R-:W-:Y:S04]  /*ea20*/  STSM.16.M88.4 [R25], R8 ;  /* 0x0000000819007844 */ /* 0x000fe80000000200 */
[----:B------:R-:W0:Y:S02]  /*ea30*/  LDSM.16.MT88.4 R4, [R12+UR41+0xf200] ;  /* 0x00f200290c04783b */ /* 0x000e240008004200 */
[C-C-:B0-----:R-:W-:Y:S02]  /*ea40*/  PRMT R8, R4.reuse, 0x6420, R5.reuse ;  /* 0x0000642004087816 */ /* 0x141fe40000000005 */
[----:B------:R-:W-:Y:S02]  /*ea50*/  PRMT R9, R4, 0x7531, R5 ;  /* 0x0000753104097816 */ /* 0x000fe40000000005 */
[----:B------:R-:W-:-:S02]  /*ea60*/  LOP3.LUT R4, R21, R17, RZ, 0xfc, !PT ;  /* 0x0000001115047212 */ /* 0x000fc400078efcff */
        /* <DEDUP_REMOVED lines=8> */
[----:B------:R-:W-:Y:S01]  /*eaf0*/  LOP3.LUT R4, R3, R17, RZ, 0xfc, !PT ;  /* 0x0000001103047212 */ /* 0x000fe200078efcff */
[----:B------:R-:W-:Y:S01]  /*eb00*/  VIADD R3, R0, 0x6000 ;  /* 0x0000600000037836 */ /* 0x000fe20000000000 */
[----:B------:R-:W-:-:S02]  /*eb10*/  PRMT R10, R6, 0x6420, R7 ;  /* 0x00006420060a7816 */ /* 0x000fc40000000007 */
[----:B------:R-:W-:Y:S01]  /*eb20*/  PRMT R11, R6, 0x7531, R7 ;  /* 0x00007531060b7816 */ /* 0x000fe20000000007 */
[----:B------:R-:W-:Y:S01]  /*eb30*/  IMAD.IADD R12, R19, 0x1, R4 ;  /* 0x00000001130c7824 */ /* 0x000fe200078e0204 */
[----:B------:R-:W-:-:S04]  /*eb40*/  LOP3.LUT R24, R3, R16, RZ, 0xfc, !PT ;  /* 0x0000001003187212 */ /* 0x000fc800078efcff */
        /* <DEDUP_REMOVED lines=9> */
[----:B------:R-:W-:-:S04]  /*ebe0*/  LOP3.LUT R21, R21, R16, RZ, 0xfc, !PT ;  /* 0x0000001015157212 */ /* 0x000fc800078efcff */
[----:B------:R-:W-:Y:S04]  /*ebf0*/  STSM.16.M88.4 [R23], R8 ;  /* 0x0000000817007844 */ /* 0x000fe80000000200 */
[----:B------:R0:W1:Y:S02]  /*ec00*/  LDSM.16.MT88.4 R4, [R13+UR41+0xf200] ;  /* 0x00f200290d04783b */ /* 0x0000640008004200 */
[C---:B0-----:R-:W-:Y:S02]  /*ec10*/  VIADD R13, R0.reuse, 0x6800 ;  /* 0x00006800000d7836 */ /* 0x041fe40000000000 */
[----:B------:R-:W-:-:S03]  /*ec20*/  VIADD R0, R0, 0x7000 ;  /* 0x0000700000007836 */ /* 0x000fc60000000000 */
[-C--:B------:R-:W-:Y:S02]  /*ec30*/  LOP3.LUT R23, R13, R16.reuse, RZ, 0xfc, !PT ;  /* 0x000000100d177212 */ /* 0x080fe400078efcff */
[C-C-:B-1----:R-:W-:Y:S02]  /*ec40*/  PRMT R8, R4.reuse, 0x6420, R5.reuse ;  /* 0x0000642004087816 */ /* 0x142fe40000000005 */
[----:B------:R-:W-:Y:S02]  /*ec50*/  PRMT R9, R4, 0x7531, R5 ;  /* 0x0000753104097816 */ /* 0x000fe40000000005 */
[----:B------:R-:W-:Y:S02]  /*ec60*/  LOP3.LUT R4, R12, R17, RZ, 0xfc, !PT ;  /* 0x000000110c047212 */ /* 0x000fe400078efcff */
[C-C-:B------:R-:W-:Y:S02]  /*ec70*/  PRMT R10, R6.reuse, 0x6420, R7.reuse ;  /* 0x00006420060a7816 */ /* 0x140fe40000000007 */
[----:B------:R-:W-:Y:S01]  /*ec80*/  PRMT R11, R6, 0x7531, R7 ;  /* 0x00007531060b7816 */ /* 0x000fe20000000007 */
[----:B------:R-:W-:Y:S01]  /*ec90*/  IMAD.IADD R24, R19, 0x1, R4 ;  /* 0x0000000113187824 */ /* 0x000fe200078e0204 */
[----:B------:R-:W-:-:S04]  /*eca0*/  LOP3.LUT R12, R12, R16, RZ, 0xfc, !PT ;  /* 0x000000100c0c7212 */ /* 0x000fc800078efcff */
[----:B------:R-:W-:Y:S04]  /*ecb0*/  STSM.16.M88.4 [R24], R8 ;  /* 0x0000000818007844 */ /* 0x000fe80000000200 */
[----:B------:R-:W0:Y:S02]  /*ecc0*/  LDSM.16.MT88.4 R4, [R21+UR41+0xf200] ;  /* 0x00f200291504783b */ /* 0x000e240008004200 */
[C-C-:B0-----:R-:W-:Y:S02]  /*ecd0*/  PRMT R8, R4.reuse, 0x6420, R5.reuse ;  /* 0x0000642004087816 */ /* 0x141fe40000000005 */
[----:B------:R-:W-:Y:S02]  /*ece0*/  PRMT R9, R4, 0x7531, R5 ;  /* 0x0000753104097816 */ /* 0x000fe40000000005 */
[----:B------:R-:W-:-:S02]  /*ecf0*/  PRMT R10, R6, 0x6420, R7 ;  /* 0x00006420060a7816 */ /* 0x000fc40000000007 */
[----:B------:R-:W-:-:S05]  /*ed00*/  PRMT R11, R6, 0x7531, R7 ;  /* 0x00007531060b7816 */ /* 0x000fca0000000007 */
        /* <DEDUP_REMOVED lines=14> */
[----:B------:R-:W-:Y:S04]  /*edf0*/  STSM.16.M88.4 [R3], R8 ;  /* 0x0000000803007844 */ /* 0x000fe80000000200 */
[----:B------:R-:W0:Y:S02]  /*ee00*/  LDSM.16.MT88.4 R4, [R12+UR41+0xf200] ;  /* 0x00f200290c04783b */ /* 0x000e240008004200 */
[C-C-:B0-----:R-:W-:Y:S02]  /*ee10*/  PRMT R8, R4.reuse, 0x6420, R5.reuse ;  /* 0x0000642004087816 */ /* 0x141fe40000000005 */
[----:B------:R-:W-:Y:S02]  /*ee20*/  PRMT R9, R4, 0x7531, R5 ;  /* 0x0000753104097816 */ /* 0x000fe40000000005 */
[----:B------:R-:W-:-:S02]  /*ee30*/  LOP3.LUT R4, R13, R17, RZ, 0xfc, !PT ;  /* 0x000000110d047212 */ /* 0x000fc400078efcff */
[C-C-:B------:R-:W-:Y:S02]  /*ee40*/  PRMT R10, R6.reuse, 0x6420, R7.reuse ;  /* 0x00006420060a7816 */ /* 0x140fe40000000007 */
[----:B------:R-:W-:Y:S01]  /*ee50*/  PRMT R11, R6, 0x7531, R7 ;  /* 0x00007531060b7816 */ /* 0x000fe20000000007 */
[C---:B------:R-:W-:Y:S01]  /*ee60*/  IMAD.IADD R13, R19.reuse, 0x1, R4 ;  /* 0x00000001130d7824 */ /* 0x040fe200078e0204 */
[C---:B------:R-:W-:Y:S02]  /*ee70*/  LOP3.LUT R4, R0.reuse, R16, RZ, 0xfc, !PT ;  /* 0x0000001000047212 */ /* 0x040fe400078efcff */
[----:B------:R-:W-:Y:S02]  /*ee80*/  LOP3.LUT R0, R0, R17, RZ, 0xfc, !PT ;  /* 0x0000001100007212 */ /* 0x000fe400078efcff */
[----:B------:R-:W-:Y:S03]  /*ee90*/  STSM.16.M88.4 [R13], R8 ;  /* 0x000000080d007844 */ /* 0x000fe60000000200 */
[----:B------:R-:W-:Y:S01]  /*eea0*/  IMAD.IADD R0, R19, 0x1, R0 ;  /* 0x0000000113007824 */ /* 0x000fe200078e0200 */
[----:B------:R-:W0:Y:S02]  /*eeb0*/  LDSM.16.MT88.4 R4, [R4+UR41+0xf200] ;  /* 0x00f200290404783b */ /* 0x000e240008004200 */
[----:B0-----:R-:W-:-:S02]  /*eec0*/  PRMT R8, R4, 0x6420, R5 ;  /* 0x0000642004087816 */ /* 0x001fc40000000005 */
[----:B------:R-:W-:Y:S02]  /*eed0*/  PRMT R9, R4, 0x7531, R5 ;  /* 0x0000753104097816 */ /* 0x000fe40000000005 */
[C-C-:B------:R-:W-:Y:S02]  /*eee0*/  PRMT R10, R6.reuse, 0x6420, R7.reuse ;  /* 0x00006420060a7816 */ /* 0x140fe40000000007 */
[----:B------:R-:W-:-:S05]  /*eef0*/  PRMT R11, R6, 0x7531, R7 ;  /* 0x00007531060b7816 */ /* 0x000fca0000000007 */
[----:B------:R0:W-:Y:S01]  /*ef00*/  STSM.16.M88.4 [R0], R8 ;  /* 0x0000000800007844 */ /* 0x0001e20000000200 */
        /* <DEDUP_REMOVED lines=8> */
.L_x_3712:
[----:B-1----:R1:W-:Y:S01]  /*ef90*/  SYNCS.ARRIVE.TRANS64.A1T0 RZ, [R2+URZ+0x33450], RZ ;  /* 0x033450ff02ff79a7 */ /* 0x0023e2000810003f */
[----:B------:R-:W-:Y:S06]  /*efa0*/  BAR.SYNC.DEFER_BLOCKING 0x2, 0x80 ;  /* 0x0082000000007b1d */ /* 0x000fec0000010000 */
[----:B------:R-:W-:Y:S05]  /*efb0*/  @!P0 BRA `(.L_x_3713) ;  /* 0x0000000000048947 */ /* 0x000fea0003800000 */
[----:B------:R-:W-:Y:S01]  /*efc0*/  BPT.TRAP 0x1 ;  /* 0x000000040000795c */ /* 0x000fe20000300000 */
.L_x_3713:
[----:B-1----:R-:W-:Y:S02]  /*efd0*/  VIADD R2, R2, 0x33480 ;  /* 0x0003348002027836 */ /* 0x002fe40000000000 */
[----:B------:R-:W-:Y:S02]  /*efe0*/  IMAD.U32 R3, RZ, RZ, UR45 ;  /* 0x0000002dff037e24 */ /* 0x000fe4000f8e00ff */
[----:B------:R-:W-:Y:S02]  /*eff0*/  IMAD.MOV.U32 R24, RZ, RZ, R33 ;  /* 0x000000ffff187224 */ /* 0x000fe400078e0021 */
[----:B------:R-:W-:Y:S01]  /*f000*/  IMAD.MOV.U32 R23, RZ, RZ, R30 ;  /* 0x000000ffff177224 */ /* 0x000fe200078e001e */
[----:B------:R-:W-:-:S04]  /*f010*/  PRMT R2, R3, 0x654, R2 ;  /* 0x0000065403027816 */ /* 0x000fc80000000002 */
[----:B------:R1:W-:Y:S01]  /*f020*/  SYNCS.ARRIVE.TRANS64.RED.A1T0 RZ, [R2+URZ], RZ ;  /* 0x000000ff02ff79a7 */ /* 0x0003e2000810043f */
[----:B------:R-:W-:Y:S05]  /*f030*/  @P2 BRA `(.L_x_3714) ;  /* 0xffffffe400282947 */ /* 0x000fea000383ffff */
.L_x_3694:
[----:B0-----:R-:W-:-:S05]  /*f040*/  IMAD.U32 R0, RZ, RZ, UR47 ;  /* 0x0000002fff007e24 */ /* 0x001fca000f8e00ff */
[----:B------:R-:W-:-:S13]  /*f050*/  ISETP.NE.AND P0, PT, R0, 0x3, PT ;  /* 0x000000030000780c */ /* 0x000fda0003f05270 */
[----:B------:R-:W-:Y:S05]  /*f060*/  @!P0 BRA `(.L_x_3715) ;  /* 0x0000000000048947 */ /* 0x000fea0003800000 */
[----:B------:R-:W-:Y:S01]  /*f070*/  BPT.TRAP 0x1 ;  /* 0x000000040000795c */ /* 0x000fe20000300000 */
.L_x_3715:
[----:B------:R-:W-:Y:S01]  /*f080*/  LOP3.LUT R3, R33, 0x1, RZ, 0x3c, !PT ;  /* 0x0000000121037812 */ /* 0x000fe200078e3cff */
[----:B------:R-:W-:Y:S01]  /*f090*/  BSSY B0, `(.L_x_3716) ;  /* 0x0000005000007945 */ /* 0x000fe20003800000 */
[----:B-1----:R-:W-:Y:S02]  /*f0a0*/  LEA R2, R30, UR41, 0x3 ;  /* 0x000000291e027c11 */ /* 0x002fe4000f8e18ff */
[----:B------:R-:W-:-:S04]  /*f0b0*/  SHF.L.U32 R3, R3, 0x1f, RZ ;  /* 0x0000001f03037819 */ /* 0x000fc800000006ff */
[----:B------:R-:W0:Y:S02]  /*f0c0*/  SYNCS.PHASECHK.TRANS64.TRYWAIT P1, [R2+URZ+0x33470], R3 ;  /* 0x03347003020075a7 */ /* 0x000e24000802017f */
[----:B0-----:R-:W-:Y:S05]  /*f0d0*/  @!P1 BRA `(.L_x_3717) ;  /* 0x00000030007c9947 */ /* 0x001fea0003800000 */
.L_x_3804:
[----:B------:R-:W-:Y:S05]  /*f0e0*/  BSYNC B0 ;  /* 0x0000000000007941 */ /* 0x000fea0003800000 */
.L_x_3716:
[----:B------:R-:W-:-:S05]  /*f0f0*/  IMAD.U32 R0, RZ, RZ, UR46 ;  /* 0x0000002eff007e24 */ /* 0x000fca000f8e00ff */
[----:B------:R-:W-:-:S13]  /*f100*/  ISETP.NE.AND P1, PT, R0, 0x3, PT ;  /* 0x000000030000780c */ /* 0x000fda0003f25270 */
[----:B------:R-:W-:Y:S05]  /*f110*/  @!P1 BRA `(.L_x_3718) ;  /* 0x0000000000049947 */ /* 0x000fea0003800000 */
[----:B------:R-:W-:Y:S01]  /*f120*/  BPT.TRAP 0x1 ;  /* 0x000000040000795c */ /* 0x000fe20000300000 */
.L_x_3718:
[----:B------:R-:W-:Y:S01]  /*f130*/  SHF.L.U32 R5, R33, 0x1f, RZ ;  /* 0x0000001f21057819 */ /* 0x000fe200000006ff */
[----:B------:R-:W-:-:S03]  /*f140*/  IMAD R0, R30, 0x7800, RZ ;  /* 0x000078001e007824 */ /* 0x000fc600078e02ff */
[----:B------:R-:W1:Y:S02]  /*f150*/  SYNCS.PHASECHK.TRANS64.TRYWAIT P1, [R2+URZ+0x33460], R5 ;  /* 0x03346005020075a7 */ /* 0x000e64000802017f */
[----:B0-----:R-:W-:Y:S01]  /*f160*/  LOP3.LUT R3, R0, R16, RZ, 0xfc, !PT ;  /* 0x0000001000037212 */ /* 0x001fe200078efcff */
[----:B-1----:R-:W-:Y:S06]  /*f170*/  @!P1 BRA `(.L_x_3719) ;  /* 0x0000003000689947 */ /* 0x002fec0003800000 */
.L_x_3805:
[----:B------:R-:W-:Y:S05]  /*f180*/  WARPSYNC.ALL ;  /* 0x0000000000007948 */ /* 0x000fea0003800000 */
[----:B0-----:R0:W1:Y:S01]  /*f190*/  LDSM.16.MT88.4 R4, [R3+UR41+0xf200] ;  /* 0x00f200290304783b */ /* 0x0010620008004200 */
[C---:B------:R-:W-:Y:S02]  /*f1a0*/  VIADD R13, R0.reuse, 0x2800 ;  /* 0x00002800000d7836 */ /* 0x040fe40000000000 */
[C---:B------:R-:W-:Y:S02]  /*f1b0*/  VIADD R12, R0.reuse, 0x800 ;  /* 0x00000800000c7836 */ /* 0x040fe40000000000 */
[----:B------:R-:W-:-:S02]  /*f1c0*/  VIADD R21, R0, 0x5000 ;  /* 0x0000500000157836 */ /* 0x000fc40000000000 */
[----:B------:R-:W-:Y:S02]  /*f1d0*/  IMAD.U32 R24, RZ, RZ, UR46 ;  /* 0x0000002eff187e24 */ /* 0x000fe4000f8e00ff */
[----:B0-----:R-:W-:-:S03]  /*f1e0*/  VIADD R3, R0, 0x1000 ;  /* 0x0000100000037836 */ /* 0x001fc60000000000 */
[----:B------:R-:W-:Y:S02]  /*f1f0*/  ISETP.NE.AND P1, PT, R24, 0x3, PT ;  /* 0x000000031800780c */ /* 0x000fe40003f25270 */
        /* <DEDUP_REMOVED lines=12> */
[----:B------:R-:W-:-:S02]  /*f2c0*/  LOP3.LUT R6, R12, R17, RZ, 0xfc, !PT ;  /* 0x000000110c067212 */ /* 0x000fc400078efcff */
[C-C-:B------:R-:W-:Y:S02]  /*f2d0*/  PRMT R8, R4.reuse, 0x6420, R5.reuse ;  /* 0x0000642004087816 */ /* 0x140fe40000000005 */
[----:B------:R-:W-:Y:S01]  /*f2e0*/  PRMT R9, R4, 0x7531, R5 ;  /* 0x0000753104097816 */ /* 0x000fe20000000005 */
[----:B------:R-:W-:-:S05]  /*f2f0*/  IMAD.IADD R15, R19, 0x1, R6 ;  /* 0x00000001130f7824 */ /* 0x000fca00078e0206 */
[----:B------:R-:W-:Y:S04]  /*f300*/  STSM.16.M88.4 [R15], R8 ;  /* 0x000000080f007844 */ /* 0x000fe80000000200 */
[----:B------:R0:W1:Y:S02]  /*f310*/  LDSM.16.MT88.4 R4, [R14+UR41+0xf200] ;  /* 0x00f200290e04783b */ /* 0x0000640008004200 */
        /* <DEDUP_REMOVED lines=8> */
[C---:B------:R-:W-:Y:S01]  /*f3a0*/  VIADD R12, R0.reuse, 0x3000 ;  /* 0x00003000000c7836 */ /* 0x040fe20000000000 */
[----:B------:R-:W-:Y:S02]  /*f3b0*/  LOP3.LUT R3, R3, R16, RZ, 0xfc, !PT ;  /* 0x0000001003037212 */ /* 0x000fe400078efcff */
[----:B------:R0:W-:Y:S04]  /*f3c0*/  STSM.16.M88.4 [R20], R8 ;  /* 0x0000000814007844 */ /* 0x0001e80000000200 */
[----:B------:R-:W1:Y:S01]  /*f3d0*/  LDSM.16.MT88.4 R4, [R4+UR41+0xf200] ;  /* 0x00f200290404783b */ /* 0x000e620008004200 */
[----:B0-----:R-:W-:Y:S01]  /*f3e0*/  VIADD R20, R0, 0x2000 ;  /* 0x0000200000147836 */ /* 0x001fe20000000000 */
[----:B-1----:R-:W-:-:S02]  /*f3f0*/  PRMT R10, R6, 0x6420, R7 ;  /* 0x00006420060a7816 */ /* 0x002fc40000000007 */
[----:B------:R-:W-:Y:S02]  /*f400*/  PRMT R11, R6, 0x7531, R7 ;  /* 0x00007531060b7816 */ /* 0x000fe40000000007 */
[-C--:B------:R-:W-:Y:S02]  /*f410*/  LOP3.LUT R6, R14, R17.reuse, RZ, 0xfc, !PT ;  /* 0x000000110e067212 */ /* 0x080fe400078efcff */
[C-C-:B------:R-:W-:Y:S02]  /*f420*/  PRMT R8, R4.reuse, 0x6420, R5.reuse ;  /* 0x0000642004087816 */ /* 0x140fe40000000005 */
[----:B------:R-:W-:Y:S01]  /*f430*/  PRMT R9, R4, 0x7531, R5 ;  /* 0x0000753104097816 */ /* 0x000fe20000000005 */
[----:B------:R-:W-:Y:S01]  /*f440*/  IMAD.IADD R15, R19, 0x1, R6 ;  /* 0x00000001130f7824 */ /* 0x000fe200078e0206 */
[C---:B------:R-:W-:Y:S02]  /*f450*/  LOP3.LUT R5, R12.reuse, R16, RZ, 0xfc, !PT ;  /* 0x000000100c057212 */ /* 0x040fe400078efcff */
[----:B------:R-:W-:-:S02]  /*f460*/  LOP3.LUT R12, R12, R17, RZ, 0xfc, !PT ;  /* 0x000000110c0c7212 */ /* 0x000fc400078efcff */
[----:B------:R0:W-:Y:S01]  /*f470*/  STSM.16.M88.4 [R15], R8 ;  /* 0x000000080f007844 */ /* 0x0001e20000000200 */
[----:B------:R-:W-:Y:S02]  /*f480*/  LOP3.LUT R14, R14, R16, RZ, 0xfc, !PT ;  /* 0x000000100e0e7212 */ /* 0x000fe400078efcff */
[----:B------:R-:W-:Y:S01]  /*f490*/  IMAD.IADD R12, R19, 0x1, R12 ;  /* 0x00000001130c7824 */ /* 0x000fe200078e020c */
[----:B------:R-:W1:Y:S01]  /*f4a0*/  LDSM.16.MT88.4 R4, [R5+UR41+0xf200] ;  /* 0x00f200290504783b */ /* 0x000e620008004200 */
[----:B0-----:R-:W-:-:S05]  /*f4b0*/  VIADD R15, R0, 0x5800 ;  /* 0x00005800000f7836 */ /* 0x001fca0000000000 */
        /* <DEDUP_REMOVED lines=9> */
[----:B------:R1:W2:Y:S01]  /*f550*/  LDSM.16.MT88.4 R4, [R23+UR41+0xf200] ;  /* 0x00f200291704783b */ /* 0x0002a20008004200 */
[----:B0-----:R-:W-:-:S05]  /*f560*/  VIADD R22, R0, 0x3800 ;  /* 0x0000380000167836 */ /* 0x001fca0000000000 */
[C---:B-1----:R-:W-:Y:S02]  /*f570*/  LOP3.LUT R23, R22.reuse, R16, RZ, 0xfc, !PT ;  /* 0x0000001016177212 */ /* 0x042fe400078efcff */
[----:B------:R-:W-:-:S05]  /*f580*/  LOP3.LUT R22, R22, R17, RZ, 0xfc, !PT ;  /* 0x0000001116167212 */ /* 0x000fca00078efcff */
[----:B------:R-:W-:Y:S01]  /*f590*/  IMAD.IADD R22, R19, 0x1, R22 ;  /* 0x0000000113167824 */ /* 0x000fe200078e0216 */
[C-C-:B--2---:R-:W-:Y:S02]  /*f5a0*/  PRMT R8, R4.reuse, 0x6420, R5.reuse ;  /* 0x0000642004087816 */ /* 0x144fe40000000005 */
[----:B------:R-:W-:Y:S02]  /*f5b0*/  PRMT R9, R4, 0x7531, R5 ;  /* 0x0000753104097816 */ /* 0x000fe40000000005 */
[----:B------:R-:W-:Y:S02]  /*f5c0*/  LOP3.LUT R4, R13, R17, RZ, 0xfc, !PT ;  /* 0x000000110d047212 */ /* 0x000fe400078efcff */
[C-C-:B------:R-:W-:Y:S02]  /*f5d0*/  PRMT R10, R6.reuse, 0x6420, R7.reuse ;  /* 0x00006420060a7816 */ /* 0x140fe40000000007 */
[----:B------:R-:W-:Y:S01]  /*f5e0*/  PRMT R11, R6, 0x7531, R7 ;  /* 0x00007531060b7816 */ /* 0x000fe20000000007 */
[----:B------:R-:W-:-:S05]  /*f5f0*/  IMAD.IADD R13, R19, 0x1, R4 ;  /* 0x00000001130d7824 */ /* 0x000fca00078e0204 */
[----:B------:R0:W-:Y:S04]  /*f600*/  STSM.16.M88.4 [R13], R8 ;  /* 0x000000080d007844 */ /* 0x0001e80000000200 */
[----:B------:R1:W2:Y:S01]  /*f610*/  LDSM.16.MT88.4 R4, [R3+UR41+0xf200] ;  /* 0x00f200290304783b */ /* 0x0002a20008004200 */
[----:B0-----:R-:W-:-:S05]  /*f620*/  VIADD R13, R0, 0x6000 ;  /* 0x00006000000d7836 */ /* 0x001fca0000000000 */
[----:B-1----:R-:W-:Y:S02]  /*f630*/  LOP3.LUT R3, R13, R16, RZ, 0xfc, !PT ;  /* 0x000000100d037212 */ /* 0x002fe400078efcff */
[C-C-:B--2---:R-:W-:Y:S02]  /*f640*/  PRMT R8, R4.reuse, 0x6420, R5.reuse ;  /* 0x0000642004087816 */ /* 0x144fe40000000005 */
[----:B------:R-:W-:Y:S02]  /*f650*/  PRMT R9, R4, 0x7531, R5 ;  /* 0x0000753104097816 */ /* 0x000fe40000000005 */
[C-C-:B------:R-:W-:Y:S02]  /*f660*/  PRMT R10, R6.reuse, 0x6420, R7.reuse ;  /* 0x00006420060a7816 */ /* 0x140fe40000000007 */
[----:B------:R-:W-:-:S05]  /*f670*/  PRMT R11, R6, 0x7531, R7 ;  /* 0x00007531060b7816 */ /* 0x000fca0000000007 */
[----:B------:R0:W-:Y:S04]  /*f680*/  STSM.16.M88.4 [R12], R8 ;  /* 0x000000080c007844 */ /* 0x0001e80000000200 */
[----:B------:R-:W1:Y:S01]  /*f690*/  LDSM.16.MT88.4 R4, [R23+UR41+0xf200] ;  /* 0x00f200291704783b */ /* 0x000e620008004200 */
[----:B0-----:R-:W-:Y:S01]  /*f6a0*/  VIADD R12, R0, 0x4000 ;  /* 0x00004000000c7836 */ /* 0x001fe20000000000 */
[C-C-:B-1----:R-:W-:Y:S02]  /*f6b0*/  PRMT R8, R4.reuse, 0x6420, R5.reuse ;  /* 0x0000642004087816 */ /* 0x142fe40000000005 */
[----:B------:R-:W-:Y:S02]  /*f6c0*/  PRMT R9, R4, 0x7531, R5 ;  /* 0x0000753104097816 */ /* 0x000fe40000000005 */
[----:B------:R-:W-:-:S02]  /*f6d0*/  PRMT R10, R6, 0x6420, R7 ;  /* 0x00006420060a7816 */ /* 0x000fc40000000007 */
[----:B------:R-:W-:-:S05]  /*f6e0*/  PRMT R11, R6, 0x7531, R7 ;  /* 0x00007531060b7816 */ /* 0x000fca0000000007 */
        /* <DEDUP_REMOVED lines=8> */
[----:B------:R-:W-:-:S05]  /*f770*/  IMAD.IADD R23, R19, 0x1, R4 ;  /* 0x0000000113177824 */ /* 0x000fca00078e0204 */
[----:B------:R0:W-:Y:S04]  /*f780*/  STSM.16.M88.4 [R23], R8 ;  /* 0x0000000817007844 */ /* 0x0001e80000000200 */
[----:B------:R-:W1:Y:S01]  /*f790*/  LDSM.16.MT88.4 R4, [R14+UR41+0xf200] ;  /* 0x00f200290e04783b */ /* 0x000e620008004200 */
[----:B0-----:R-:W-:Y:S01]  /*f7a0*/  LOP3.LUT R23, R12, R16, RZ, 0xfc, !PT ;  /* 0x000000100c177212 */ /* 0x001fe200078efcff */
[C---:B------:R-:W-:Y:S02]  /*f7b0*/  VIADD R12, R0.reuse, 0x6800 ;  /* 0x00006800000c7836 */ /* 0x040fe40000000000 */
[----:B------:R-:W-:Y:S01]  /*f7c0*/  VIADD R0, R0, 0x7000 ;  /* 0x0000700000007836 */ /* 0x000fe20000000000 */
[C-C-:B-1----:R-:W-:Y:S02]  /*f7d0*/  PRMT R8, R4.reuse, 0x6420, R5.reuse ;  /* 0x0000642004087816 */ /* 0x142fe40000000005 */
[----:B------:R-:W-:-:S02]  /*f7e0*/  PRMT R9, R4, 0x7531, R5 ;  /* 0x0000753104097816 */ /* 0x000fc40000000005 */
        /* <DEDUP_REMOVED lines=20> */
[----:B------:R-:W-:Y:S02]  /*f930*/  LOP3.LUT R4, R15, R17, RZ, 0xfc, !PT ;  /* 0x000000110f047212 */ /* 0x000fe400078efcff */
        /* <DEDUP_REMOVED lines=15> */
[----:B------:R-:W-:-:S02]  /*fa30*/  PRMT R10, R6, 0x6420, R7 ;  /* 0x00006420060a7816 */ /* 0x000fc40000000007 */
[----:B------:R-:W-:Y:S02]  /*fa40*/  PRMT R11, R6, 0x7531, R7 ;  /* 0x00007531060b7816 */ /* 0x000fe40000000007 */
[C---:B------:R-:W-:Y:S02]  /*fa50*/  LOP3.LUT R4, R0.reuse, R16, RZ, 0xfc, !PT ;  /* 0x0000001000047212 */ /* 0x040fe400078efcff */
[----:B------:R-:W-:Y:S01]  /*fa60*/  LOP3.LUT R0, R0, R17, RZ, 0xfc, !PT ;  /* 0x0000001100007212 */ /* 0x000fe200078efcff */
[----:B------:R-:W-:Y:S04]  /*fa70*/  STSM.16.M88.4 [R12], R8 ;  /* 0x000000080c007844 */ /* 0x000fe80000000200 */
[----:B------:R-:W0:Y:S01]  /*fa80*/  LDSM.16.MT88.4 R4, [R4+UR41+0xf200] ;  /* 0x00f200290404783b */ /* 0x000e220008004200 */
[----:B------:R-:W-:Y:S01]  /*fa90*/  IMAD.IADD R0, R19, 0x1, R0 ;  /* 0x0000000113007824 */ /* 0x000fe200078e0200 */
        /* <DEDUP_REMOVED lines=13> */
.L_x_3720:
[----:B-1----:R1:W-:Y:S01]  /*fb70*/  SYNCS.ARRIVE.TRANS64.A1T0 RZ, [R2+URZ+0x33450], RZ ;  /* 0x033450ff02ff79a7 */ /* 0x0023e2000810003f */
[----:B------:R-:W-:Y:S06]  /*fb80*/  BAR.SYNC.DEFER_BLOCKING 0x2, 0x80 ;  /* 0x0082000000007b1d */ /* 0x000fec0000010000 */
[----:B------:R-:W-:Y:S05]  /*fb90*/  @!P0 BRA `(.L_x_3721) ;  /* 0x0000000000048947 */ /* 0x000fea0003800000 */
[----:B------:R-:W-:Y:S01]  /*fba0*/  BPT.TRAP 0x1 ;  /* 0x000000040000795c */ /* 0x000fe20000300000 */
.L_x_3721:
        /* <DEDUP_REMOVED lines=8> */
[----:B0-----:R-:W-:Y:S02]  /*fc30*/  SEL R0, RZ, 0x1, P0 ;  /* 0x00000001ff007807 */ /* 0x001fe40000000000 */
[----:B------:R-:W-:Y:S02]  /*fc40*/  PRMT R2, R3, 0x654, R2 ;  /* 0x0000065403027816 */ /* 0x000fe40000000002 */
[----:B------:R-:W-:Y:S02]  /*fc50*/  LOP3.LUT R33, R33, R0, RZ, 0x3c, !PT ;  /* 0x0000000021217212 */ /* 0x000fe400078e3cff */
[----:B------:R0:W-:Y:S01]  /*fc60*/  SYNCS.ARRIVE.TRANS64.RED.A1T0 RZ, [R2+URZ], RZ ;  /* 0x000000ff02ff79a7 */ /* 0x0001e2000810043f */
[----:B--2---:R-:W-:-:S13]  /*fc70*/  ISETP.LE.AND P0, PT, R4, UR38, PT ;  /* 0x0000002604007c0c */ /* 0x004fda000bf03270 */
[----:B0-----:R-:W-:Y:S05]  /*fc80*/  @!P0 BRA `(.L_x_3722) ;  /* 0xffffffb400808947 */ /* 0x001fea000383ffff */
[----:B------:R-:W-:-:S12]  /*fc90*/  ULOP3.LUT UR37, UR37, 0x1, URZ, 0xc, !UPT ;  /* 0x0000000125257892 */ /* 0x000fd8000f8e0c3f */
.L_x_3670:
[----:B------:R-:W0:Y:S01]  /*fca0*/  S2R R3, SR_CgaCtaId ;  /* 0x0000000000037919 */ /* 0x000e220000008800 */
[----:B------:R-:W-:Y:S01]  /*fcb0*/  MOV R0, 0x400 ;  /* 0x0000040000007802 */ /* 0x000fe20000000f00 */
[----:B------:R-:W-:-:S03]  /*fcc0*/  IMAD.U32 R2, RZ, RZ, UR37 ;  /* 0x00000025ff027e24 */ /* 0x000fc6000f8e00ff */
[----:B0-----:R-:W-:Y:S02]  /*fcd0*/  LEA R5, R3, R0, 0x18 ;  /* 0x0000000003057211 */ /* 0x001fe400078ec0ff */
[----:B------:R-:W-:-:S04]  /*fce0*/  SHF.L.U32 R0, R2, 0x1f, RZ ;  /* 0x0000001f02007819 */ /* 0x000fc800000006ff */
[----:B------:R-:W0:Y:S02]  /*fcf0*/  SYNCS.PHASECHK.TRANS64.TRYWAIT P0, [R5+URZ+0x33420], R0 ;  /* 0x03342000050075a7 */ /* 0x000e24000800017f */
[----:B0-----:R-:W-:Y:S05]  /*fd00*/  @!P0 BRA `(.L_x_3723) ;  /* 0x0000002400988947 */ /* 0x001fea0003800000 */
.L_x_3806:
        /* <DEDUP_REMOVED lines=14> */
.L_x_3726:
[C---:B------:R-:W-:Y:S01]  /*fdf0*/  IMAD R3, R30.reuse, 0x8, R5 ;  /* 0x000000081e037824 */ /* 0x040fe200078e0205 */
[----:B------:R-:W-:Y:S01]  /*fe00*/  SHF.L.U32 R2, R33, 0x1f, RZ ;  /* 0x0000001f21027819 */ /* 0x000fe200000006ff */
[----:B------:R-:W-:-:S03]  /*fe10*/  VIADD R30, R30, 0x1 ;  /* 0x000000011e1e7836 */ /* 0x000fc60000000000 */
[----:B------:R-:W0:Y:S02]  /*fe20*/  SYNCS.PHASECHK.TRANS64.TRYWAIT P1, [R3+URZ+0x33440], R2 ;  /* 0x03344002030075a7 */ /* 0x000e24000802017f */
[----:B------:R-:W-:-:S04]  /*fe30*/  ISETP.NE.AND P2, PT, R30, 0x2, PT ;  /* 0x000000021e00780c */ /* 0x000fc80003f45270 */
[----:B------:R-:W-:Y:S01]  /*fe40*/  SEL R0, RZ, 0x1, P2 ;  /* 0x00000001ff007807 */ /* 0x000fe20001000000 */
[----:B0-----:R-:W-:Y:S08]  /*fe50*/  @!P1 BRA `(.L_x_3727) ;  /* 0x0000002400589947 */ /* 0x001ff00003800000 */
.L_x_3807:
[----:B------:R-:W-:Y:S02]  /*fe60*/  SEL R30, R30, RZ, P2 ;  /* 0x000000ff1e1e7207 */ /* 0x000fe40001000000 */
[----:B------:R-:W-:Y:S01]  /*fe70*/  LOP3.LUT R0, R33, R0, RZ, 0x3c, !PT ;  /* 0x0000000021007212 */ /* 0x000fe200078e3cff */
[----:B------:R-:W-:Y:S06]  /*fe80*/  @!P0 BRA `(.L_x_3728) ;  /* 0x0000000000048947 */ /* 0x000fec0003800000 */
[----:B------:R-:W-:Y:S01]  /*fe90*/  BPT.TRAP 0x1 ;  /* 0x000000040000795c */ /* 0x000fe20000300000 */
.L_x_3728:
[----:B------:R-:W-:Y:S01]  /*fea0*/  IMAD R5, R30, 0x8, R5 ;  /* 0x000000081e057824 */ /* 0x000fe200078e0205 */
[----:B------:R-:W-:-:S04]  /*feb0*/  SHF.L.U32 R0, R0, 0x1f, RZ ;  /* 0x0000001f00007819 */ /* 0x000fc800000006ff */
[----:B------:R-:W1:Y:S02]  /*fec0*/  SYNCS.PHASECHK.TRANS64.TRYWAIT P1, [R5+URZ+0x33440], R0 ;  /* 0x03344000050075a7 */ /* 0x000e64000802017f */
[----:B-1----:R-:W-:Y:S05]  /*fed0*/  @!P1 BRA `(.L_x_3729) ;  /* 0x00000024004c9947 */ /* 0x002fea0003800000 */
.L_x_3808:
[----:B------:R-:W-:Y:S05]  /*fee0*/  @!P0 BRA `(.L_x_3730) ;  /* 0x0000000000048947 */ /* 0x000fea0003800000 */
[----:B------:R-:W-:Y:S01]  /*fef0*/  BPT.TRAP 0x1 ;  /* 0x000000040000795c */ /* 0x000fe20000300000 */
.L_x_3730:
[----:B------:R-:W2:Y:S02]  /*ff00*/  SYNCS.PHASECHK.TRANS64.TRYWAIT P1, [R3+URZ+0x33460], R2 ;  /* 0x03346002030075a7 */ /* 0x000ea4000802017f */
[----:B--2---:R-:W-:Y:S05]  /*ff10*/  @!P1 BRA `(.L_x_3731) ;  /* 0x0000002400509947 */ /* 0x004fea0003800000 */
.L_x_3809:
[----:B------:R-:W-:Y:S05]  /*ff20*/  @!P0 BRA `(.L_x_3732) ;  /* 0x0000000000048947 */ /* 0x000fea0003800000 */
[----:B------:R-:W-:Y:S01]  /*ff30*/  BPT.TRAP 0x1 ;  /* 0x000000040000795c */ /* 0x000fe20000300000 */
.L_x_3732:
[----:B------:R-:W3:Y:S02]  /*ff40*/  SYNCS.PHASECHK.TRANS64.TRYWAIT P1, [R5+URZ+0x33460], R0 ;  /* 0x03346000050075a7 */ /* 0x000ee4000802017f */
[----:B---3--:R-:W-:Y:S05]  /*ff50*/  @!P1 BRA `(.L_x_3733) ;  /* 0x0000002400549947 */ /* 0x008fea0003800000 */
.L_x_3810:
[----:B------:R-:W-:Y:S05]  /*ff60*/  @!P0 BRA `(.L_x_3734) ;  /* 0x0000000000048947 */ /* 0x000fea0003800000 */
[----:B------:R-:W-:Y:S01]  /*ff70*/  BPT.TRAP 0x1 ;  /* 0x000000040000795c */ /* 0x000fe20000300000 */
.L_x_3734:
[----:B------:R-:W4:Y:S02]  /*ff80*/  SYNCS.PHASECHK.TRANS64.TRYWAIT P1, [R3+URZ+0x33480], R2 ;  /* 0x03348002030075a7 */ /* 0x000f24000802017f */
[----:B----4-:R-:W-:Y:S05]  /*ff90*/  @!P1 BRA `(.L_x_3735) ;  /* 0x0000002400589947 */ /* 0x010fea0003800000 */
.L_x_3811:
[----:B------:R-:W-:Y:S05]  /*ffa0*/  @!P0 BRA `(.L_x_3736) ;  /* 0x0000000000048947 */ /* 0x000fea0003800000 */
[----:B------:R-:W-:Y:S01]  /*ffb0*/  BPT.TRAP 0x1 ;  /* 0x000000040000795c */ /* 0x000fe20000300000 */
.L_x_3736:
[----:B------:R0:W0:Y:S02]  /*ffc0*/  SYNCS.PHASECHK.TRANS64.TRYWAIT P0, [R5+URZ+0x33480], R0 ;  /* 0x03348000050075a7 */ /* 0x000024000800017f */
[----:B0-----:R-:W-:Y:S05]  /*ffd0*/  @!P0 NANOSLEEP.SYNCS 0x989680 ;  /* 0x009896800000895d */ /* 0x001fea0003900000 */
[----:B------:R-:W0:Y:S02]  /*ffe0*/  @!P0 SYNCS.PHASECHK.TRANS64 P0, [R5+URZ+0x33480], R0 ;  /* 0x03348000050085a7 */ /* 0x000e24000800007f */
[----:B0-----:R-:W-:Y:S05]  /*fff0*/  @!P0 BRA `(.L_x_3736) ;  /* 0xfffffffc00f08947 */ /* 0x001fea000383ffff */
.L_x_3725:
[----:B------:R-:W-:Y:S05]  /*10000*/  BSYNC B0 ;  /* 0x0000000000007941 */ /* 0x000fea0003800000 */
.L_x_3724:
[----:B------:R-:W-:Y:S05]  /*10010*/  EXIT ;  /* 0x000000000000794d */ /* 0x000fea0003800000 */
.L_x_3638:
[----:B0-----:R-:W-:-:S04]  /*10020*/  IMAD.U32 R3, RZ, RZ, UR39 ;  /* 0x00000027ff037e24 */ /* 0x001fc8000f8e00ff */
[----:B------:R0:W1:Y:S03]  /*10030*/  SYNCS.PHASECHK.TRANS64.TRYWAIT P1, [R3+URZ+0x33400], R0 ;  /* 0x03340000030075a7 */ /* 0x000066000802017f */
[----:B-1----:R-:W-:Y:S05]  /*10040*/  @!P1 NANOSLEEP.SYNCS 0x989680 ;  /* 0x009896800000995d */ /* 0x002fea0003900000 */
[----:B------:R-:W1:Y:S02]  /*10050*/  @!P1 SYNCS.PHASECHK.TRANS64 P1, [R3+URZ+0x33400], R0 ;  /* 0x03340000030095a7 */ /* 0x000e64000802007f */
[----:B-1----:R-:W-:Y:S05]  /*10060*/  @!P1 BRA `(.L_x_3638) ;  /* 0xfffffffc00ec9947 */ /* 0x002fea000383ffff */
[----:B------:R-:W-:Y:S05]  /*10070*/  BRA `(.L_x_3737) ;  /* 0xffffff1000e87947 */ /* 0x000fea000383ffff */
.L_x_3642:
[----:B-1----:R1:W2:Y:S02]  /*10080*/  SYNCS.PHASECHK.TRANS64.TRYWAIT P1, [R3+URZ+0x33430], R0 ;  /* 0x03343000030075a7 */ /* 0x0022a4000802017f */
[----:B--2---:R-:W-:Y:S05]  /*10090*/  @!P1 NANOSLEEP.SYNCS 0x989680 ;  /* 0x009896800000995d */ /* 0x004fea0003900000 */
[----:B------:R-:W2:Y:S02]  /*100a0*/  @!P1 SYNCS.PHASECHK.TRANS64 P1, [R3+URZ+0x33430], R0 ;  /* 0x03343000030095a7 */ /* 0x000ea4000802007f */
[----:B--2---:R-:W-:Y:S05]  /*100b0*/  @!P1 BRA `(.L_x_3642) ;  /* 0xfffffffc00f09947 */ /* 0x004fea000383ffff */
[----:B------:R-:W-:Y:S05]  /*100c0*/  BRA `(.L_x_3641) ;  /* 0xffffff1400087947 */ /* 0x000fea000383ffff */
.L_x_3648:
[----:B-1----:R-:W-:-:S04]  /*100d0*/  IMAD.U32 R5, RZ, RZ, UR6 ;  /* 0x00000006ff057e24 */ /* 0x002fc8000f8e00ff */
[----:B------:R1:W2:Y:S03]  /*100e0*/  SYNCS.PHASECHK.TRANS64.TRYWAIT P1, [R5+URZ+0x33430], R0 ;  /* 0x03343000050075a7 */ /* 0x0002a6000802017f */
[----:B--2---:R-:W-:Y:S05]  /*100f0*/  @!P1 NANOSLEEP.SYNCS 0x989680 ;  /* 0x009896800000995d */ /* 0x004fea0003900000 */
[----:B------:R-:W2:Y:S02]  /*10100*/  @!P1 SYNCS.PHASECHK.TRANS64 P1, [R5+URZ+0x33430], R0 ;  /* 0x03343000050095a7 */ /* 0x000ea4000802007f */
[----:B--2---:R-:W-:Y:S05]  /*10110*/  @!P1 BRA `(.L_x_3648) ;  /* 0xfffffffc00ec9947 */ /* 0x004fea000383ffff */
[----:B------:R-:W-:Y:S05]  /*10120*/  BRA `(.L_x_3645) ;  /* 0xffffff4800c87947 */ /* 0x000fea000383ffff */
.L_x_3652:
[----:B-1----:R-:W-:-:S04]  /*10130*/  IMAD.U32 R5, RZ, RZ, UR6 ;  /* 0x00000006ff057e24 */ /* 0x002fc8000f8e00ff */
[----:B------:R1:W2:Y:S03]  /*10140*/  SYNCS.PHASECHK.TRANS64.TRYWAIT P1, [R5+URZ+0x33450], R0 ;  /* 0x03345000050075a7 */ /* 0x0002a6000802017f */
[----:B--2---:R-:W-:Y:S05]  /*10150*/  @!P1 NANOSLEEP.SYNCS 0x989680 ;  /* 0x009896800000995d */ /* 0x004fea0003900000 */
[----:B------:R-:W2:Y:S02]  /*10160*/  @!P1 SYNCS.PHASECHK.TRANS64 P1, [R5+URZ+0x33450], R0 ;  /* 0x03345000050095a7 */ /* 0x000ea4000802007f */
[----:B--2---:R-:W-:Y:S05]  /*10170*/  @!P1 BRA `(.L_x_3652) ;  /* 0xfffffffc00ec9947 */ /* 0x004fea000383ffff */
[----:B------:R-:W-:Y:S05]  /*10180*/  BRA `(.L_x_3649) ;  /* 0xffffff5400c87947 */ /* 0x000fea000383ffff */
.L_x_3659:
[----:B-1----:R-:W-:-:S04]  /*10190*/  IMAD.U32 R7, RZ, RZ, UR4 ;  /* 0x00000004ff077e24 */ /* 0x002fc8000f8e00ff */
[----:B------:R1:W2:Y:S03]  /*101a0*/  SYNCS.PHASECHK.TRANS64.TRYWAIT P1, [R7+URZ+0x33450], R6 ;  /* 0x03345006070075a7 */ /* 0x0002a6000802017f */
[----:B--2---:R-:W-:Y:S05]  /*101b0*/  @!P1 NANOSLEEP.SYNCS 0x989680 ;  /* 0x009896800000995d */ /* 0x004fea0003900000 */
[----:B------:R-:W2:Y:S02]  /*101c0*/  @!P1 SYNCS.PHASECHK.TRANS64 P1, [R7+URZ+0x33450], R6 ;  /* 0x03345006070095a7 */ /* 0x000ea4000802007f */
[----:B--2---:R-:W-:Y:S05]  /*101d0*/  @!P1 BRA `(.L_x_3659) ;  /* 0xfffffffc00ec9947 */ /* 0x004fea000383ffff */
[----:B------:R-:W-:Y:S05]  /*101e0*/  BRA `(.L_x_3658) ;  /* 0xffffff7800187947 */ /* 0x000fea000383ffff */
.L_x_3676:
[----:B------:R-:W3:Y:S01]  /*101f0*/  S2R R21, SR_TID.X ;  /* 0x0000000000157919 */ /* 0x000ee20000002100 */
[----:B------:R-:W-:Y:S02]  /*10200*/  IMAD.MOV.U32 R12, RZ, RZ, RZ ;  /* 0x000000ffff0c7224 */ /* 0x000fe400078e00ff */
[----:B------:R-:W-:Y:S02]  /*10210*/  IMAD.MOV.U32 R11, RZ, RZ, 0x1f ;  /* 0x0000001fff0b7424 */ /* 0x000fe400078e00ff */
[----:B------:R-:W-:Y:S01]  /*10220*/  IMAD.MOV.U32 R15, RZ, RZ, -0x1 ;  /* 0xffffffffff0f7424 */ /* 0x000fe200078e00ff */
[----:B---3--:R-:W-:-:S04]  /*10230*/  SHF.R.U32.HI R21, RZ, 0x5, R21 ;  /* 0x00000005ff157819 */ /* 0x008fc80000011615 */
[----:B------:R-:W-:-:S05]  /*10240*/  LOP3.LUT R21, R21, 0x3, RZ, 0xc0, !PT ;  /* 0x0000000315157812 */ /* 0x000fca00078ec0ff */
[----:B------:R-:W-:-:S07]  /*10250*/  IMAD.MOV.U32 R13, RZ, RZ, R21 ;  /* 0x000000ffff0d7224 */ /* 0x000fce00078e0015 */
[----:B012--5:R-:W-:Y:S05]  /*10260*/  WARPSYNC.COLLECTIVE R15, `(.L_x_3738) ;  /* 0x000000000f087348 */ /* 0x027fea0003c00000 */
[----:B------:R3:W4:Y:S02]  /*10270*/  SHFL.IDX P6, R14, R13, R12, R11 ;  /* 0x0000000c0d0e7389 */ /* 0x00072400000c000b */
[----:B012345:R-:W-:Y:S01]  /*10280*/  ENDCOLLECTIVE ;  /* 0x000000000000791b */ /* 0x03ffe20003800000 */
.L_x_3738:
[----:B------:R-:W-:Y:S05]  /*10290*/  BRA `(.L_x_3739) ;  /* 0xffffffb400d07947 */ /* 0x000fea000383ffff */
.L_x_3679:
[----:B0-----:R0:W1:Y:S02]  /*102a0*/  SYNCS.PHASECHK.TRANS64.TRYWAIT P0, [R4+URZ+0x33480], R28 ;  /* 0x0334801c040075a7 */ /* 0x001064000800017f */
[----:B-1----:R-:W-:Y:S05]  /*102b0*/  @!P0 NANOSLEEP.SYNCS 0x989680 ;  /* 0x009896800000895d */ /* 0x002fea0003900000 */
[----:B------:R-:W1:Y:S02]  /*102c0*/  @!P0 SYNCS.PHASECHK.TRANS64 P0, [R4+URZ+0x33480], R28 ;  /* 0x0334801c040085a7 */ /* 0x000e64000800007f */
[----:B-1----:R-:W-:Y:S05]  /*102d0*/  @!P0 BRA `(.L_x_3679) ;  /* 0xfffffffc00f08947 */ /* 0x002fea000383ffff */
[----:B------:R-:W-:Y:S05]  /*102e0*/  BRA `(.L_x_3740) ;  /* 0xffffffb800c87947 */ /* 0x000fea000383ffff */
.L_x_3680:
        /* <DEDUP_REMOVED lines=8> */
.L_x_3742:
[----:B------:R-:W-:Y:S05]  /*10370*/  BSYNC B0 ;  /* 0x0000000000007941 */ /* 0x000fea0003800000 */
.L_x_3741:
[----:B------:R-:W-:Y:S01]  /*10380*/  IMAD.MOV.U32 R13, RZ, RZ, R10 ;  /* 0x000000ffff0d7224 */ /* 0x000fe200078e000a */
[C---:B------:R-:W-:Y:S01]  /*10390*/  LOP3.LUT P1, RZ, R18.reuse, 0x1000000, RZ, 0xc0, !PT ;  /* 0x0100000012ff7812 */ /* 0x040fe2000782c0ff */
[----:B------:R-:W-:Y:S01]  /*103a0*/  IMAD.MOV.U32 R12, RZ, RZ, RZ ;  /* 0x000000ffff0c7224 */ /* 0x000fe200078e00ff */
[C---:B------:R-:W-:Y:S01]  /*103b0*/  LOP3.LUT P2, RZ, R18.reuse, 0x800000, RZ, 0xc0, !PT ;  /* 0x0080000012ff7812 */ /* 0x040fe2000784c0ff */
[----:B------:R-:W-:Y:S01]  /*103c0*/  IMAD.MOV.U32 R11, RZ, RZ, 0x1c1f ;  /* 0x00001c1fff0b7424 */ /* 0x000fe200078e00ff */
[C---:B------:R-:W-:Y:S01]  /*103d0*/  LOP3.LUT P4, RZ, R18.reuse, 0x400000, RZ, 0xc0, !PT ;  /* 0x0040000012ff7812 */ /* 0x040fe2000788c0ff */
[----:B------:R-:W-:Y:S01]  /*103e0*/  IMAD.MOV.U32 R15, RZ, RZ, -0x1 ;  /* 0xffffffffff0f7424 */ /* 0x000fe200078e00ff */
[C---:B------:R-:W-:Y:S01]  /*103f0*/  LOP3.LUT P3, RZ, R18.reuse, 0x100000, RZ, 0xc0, !PT ;  /* 0x0010000012ff7812 */ /* 0x040fe2000786c0ff */
[----:B------:R-:W-:Y:S01]  /*10400*/  IMAD.MOV.U32 R0, RZ, RZ, R14 ;  /* 0x000000ffff007224 */ /* 0x000fe200078e000e */
[----:B------:R-:W-:-:S13]  /*10410*/  LOP3.LUT P5, RZ, R18, 0x20000, RZ, 0xc0, !PT ;  /* 0x0002000012ff7812 */ /* 0x000fda00078ac0ff */
[----:B------:R-:W-:Y:S05]  /*10420*/  WARPSYNC.COLLECTIVE R15, `(.L_x_3743) ;  /* 0x000000000f087348 */ /* 0x000fea0003c00000 */
[----:B------:R0:W1:Y:S02]  /*10430*/  SHFL.IDX P6, R14, R13, R12, R11 ;  /* 0x0000000c0d0e7389 */ /* 0x00006400000c000b */
[----:B01----:R-:W-:Y:S01]  /*10440*/  ENDCOLLECTIVE ;  /* 0x000000000000791b */ /* 0x003fe20003800000 */
.L_x_3743:
[----:B------:R-:W-:Y:S02]  /*10450*/  IMAD.MOV.U32 R13, RZ, RZ, R9 ;  /* 0x000000ffff0d7224 */ /* 0x000fe400078e0009 */
[----:B------:R-:W-:Y:S02]  /*10460*/  IMAD.MOV.U32 R12, RZ, RZ, 0x1 ;  /* 0x00000001ff0c7424 */ /* 0x000fe400078e00ff */
[----:B------:R-:W-:-:S07]  /*10470*/  IMAD.MOV.U32 R2, RZ, RZ, R14 ;  /* 0x000000ffff027224 */ /* 0x000fce00078e000e */
[----:B------:R-:W-:Y:S05]  /*10480*/  WARPSYNC.COLLECTIVE R15, `(.L_x_3744) ;  /* 0x000000000f087348 */ /* 0x000fea0003c00000 */
[----:B------:R0:W1:Y:S02]  /*10490*/  SHFL.IDX P6, R14, R13, R12, R11 ;  /* 0x0000000c0d0e7389 */ /* 0x00006400000c000b */
[----:B01----:R-:W-:Y:S01]  /*104a0*/  ENDCOLLECTIVE ;  /* 0x000000000000791b */ /* 0x003fe20003800000 */
.L_x_3744:
[----:B------:R-:W-:-:S05]  /*104b0*/  IADD3 R2, P0, R36, R2, RZ ;  /* 0x0000000224027210 */ /* 0x000fca0007f1e0ff */
[----:B------:R-:W-:Y:S02]  /*104c0*/  IMAD.X R3, RZ, RZ, R0, P0 ;  /* 0x000000ffff037224 */ /* 0x000fe400000e0600 */
[----:B------:R-:W-:Y:S02]  /*104d0*/  VIADD R0, R24, UR41 ;  /* 0x0000002918007c36 */ /* 0x000fe40008000000 */
[----:B------:R-:W-:-:S03]  /*104e0*/  IMAD.MOV.U32 R13, RZ, RZ, R10 ;  /* 0x000000ffff0d7224 */ /* 0x000fc600078e000a */
[----:B------:R-:W-:Y:S01]  /*104f0*/  @!PT LDS RZ, [RZ] ;  /* 0x00000000fffff984 */ /* 0x000fe20000000800 */
[----:B------:R-:W-:Y:S01]  /*10500*/  @!PT LDS RZ, [RZ] ;  /* 0x00000000fffff984 */ /* 0x000fe20000000800 */
[----:B------:R-:W-:Y:S01]  /*10510*/  @!PT LDS RZ, [RZ] ;  /* 0x00000000fffff984 */ /* 0x000fe20000000800 */
[----:B------:R-:W-:Y:S01]  /*10520*/  LDGSTS.E.BYPASS.LTC128B.128 [R0+0xf200], desc[UR50][R2.64], !P1 ;  /* 0x0f20000002007fae */ /* 0x000fe2000c901d72 */
[----:B------:R-:W-:-:S03]  /*10530*/  LOP3.LUT P1, RZ, R18, 0x200000, RZ, 0xc0, !PT ;  /* 0x0020000012ff7812 */ /* 0x000fc6000782c0ff */
[----:B------:R-:W-:Y:S01]  /*10540*/  LDGSTS.E.BYPASS.LTC128B.128 [R0+0x11a00], desc[UR50][R2.64+0x40], !P2 ;  /* 0x11a0004002007fae */ /* 0x000fe2000d101d72 */
[----:B------:R-:W-:-:S03]  /*10550*/  LOP3.LUT P2, RZ, R18, 0x80000, RZ, 0xc0, !PT ;  /* 0x0008000012ff7812 */ /* 0x000fc6000784c0ff */
[----:B------:R0:W-:Y:S01]  /*10560*/  LDGSTS.E.BYPASS.LTC128B.128 [R0+0x14200], desc[UR50][R2.64+0x80], !P4 ;  /* 0x1420008002007fae */ /* 0x0001e2000e101d72 */
[----:B------:R-:W-:Y:S01]  /*10570*/  LOP3.LUT P4, RZ, R18, 0x10000, RZ, 0xc0, !PT ;  /* 0x0001000012ff7812 */ /* 0x000fe2000788c0ff */
[----:B0-----:R-:W-:-:S12]  /*10580*/  IMAD.MOV.U32 R3, RZ, RZ, R14 ;  /* 0x000000ffff037224 */ /* 0x001fd800078e000e */
[----:B------:R-:W-:Y:S05]  /*10590*/  WARPSYNC.COLLECTIVE R15, `(.L_x_3745) ;  /* 0x000000000f087348 */ /* 0x000fea0003c00000 */
[----:B------:R0:W1:Y:S02]  /*105a0*/  SHFL.IDX P6, R14, R13, R12, R11 ;  /* 0x0000000c0d0e7389 */ /* 0x00006400000c000b */
[----:B01----:R-:W-:Y:S01]  /*105b0*/  ENDCOLLECTIVE ;  /* 0x000000000000791b */ /* 0x003fe20003800000 */
.L_x_3745:
[----:B------:R-:W-:Y:S02]  /*105c0*/  IMAD.MOV.U32 R13, RZ, RZ, R9 ;  /* 0x000000ffff0d7224 */ /* 0x000fe400078e0009 */
[----:B------:R-:W-:Y:S02]  /*105d0*/  IMAD.MOV.U32 R12, RZ, RZ, 0x2 ;  /* 0x00000002ff0c7424 */ /* 0x000fe400078e00ff */
[----:B------:R-:W-:-:S07]  /*105e0*/  IMAD.MOV.U32 R2, RZ, RZ, R14 ;  /* 0x000000ffff027224 */ /* 0x000fce00078e000e */
[----:B------:R-:W-:Y:S05]  /*105f0*/  WARPSYNC.COLLECTIVE R15, `(.L_x_3746) ;  /* 0x000000000f087348 */ /* 0x000fea0003c00000 */
[----:B------:R0:W1:Y:S02]  /*10600*/  SHFL.IDX P6, R14, R13, R12, R11 ;  /* 0x0000000c0d0e7389 */ /* 0x00006400000c000b */
[----:B01----:R-:W-:Y:S01]  /*10610*/  ENDCOLLECTIVE ;  /* 0x000000000000791b */ /* 0x003fe20003800000 */
.L_x_3746:
[----:B------:R-:W-:-:S05]  /*10620*/  IADD3 R2, P0, R36, R2, RZ ;  /* 0x0000000224027210 */ /* 0x000fca0007f1e0ff */
[----:B------:R-:W-:-:S05]  /*10630*/  IMAD.X R3, RZ, RZ, R3, P0 ;  /* 0x000000ffff037224 */ /* 0x000fca00000e0603 */
[----:B------:R-:W-:Y:S01]  /*10640*/  @!PT LDS RZ, [RZ] ;  /* 0x00000000fffff984 */ /* 0x000fe20000000800 */
[----:B------:R-:W-:Y:S01]  /*10650*/  @!PT LDS RZ, [RZ] ;  /* 0x00000000fffff984 */ /* 0x000fe20000000800 */
[----:B------:R-:W-:Y:S01]  /*10660*/  @!PT LDS RZ, [RZ] ;  /* 0x00000000fffff984 */ /* 0x000fe20000000800 */
[----:B------:R0:W-:Y:S01]  /*10670*/  LDGSTS.E.BYPASS.LTC128B.128 [R0+0xfa00], desc[UR50][R2.64], !P1 ;  /* 0x0fa0000002007fae */ /* 0x0001e2000c901d72 */
[----:B------:R-:W-:Y:S01]  /*10680*/  IMAD.MOV.U32 R13, RZ, RZ, R10 ;  /* 0x000000ffff0d7224 */ /* 0x000fe200078e000a */
[C---:B------:R-:W-:Y:S02]  /*10690*/  LOP3.LUT P1, RZ, R18.reuse, 0x40000, RZ, 0xc0, !PT ;  /* 0x0004000012ff7812 */ /* 0x040fe4000782c0ff */
[----:B------:R0:W-:Y:S01]  /*106a0*/  LDGSTS.E.BYPASS.LTC128B.128 [R0+0x12200], desc[UR50][R2.64+0x40], !P3 ;  /* 0x1220004002007fae */ /* 0x0001e2000d901d72 */
[----:B------:R-:W-:-:S03]  /*106b0*/  LOP3.LUT P3, RZ, R18, 0x8000, RZ, 0xc0, !PT ;  /* 0x0000800012ff7812 */ /* 0x000fc6000786c0ff */
[----:B------:R0:W-:Y:S01]  /*106c0*/  LDGSTS.E.BYPASS.LTC128B.128 [R0+0x14a00], desc[UR50][R2.64+0x80], !P2 ;  /* 0x14a0008002007fae */ /* 0x0001e2000d101d72 */
[----:B------:R-:W-:Y:S01]  /*106d0*/  LOP3.LUT P2, RZ, R18, 0x4000, RZ, 0xc0, !PT ;  /* 0x0000400012ff7812 */ /* 0x000fe2000784c0ff */
[----:B------:R-:W-:-:S12]  /*106e0*/  IMAD.MOV.U32 R24, RZ, RZ, R14 ;  /* 0x000000ffff187224 */ /* 0x000fd800078e000e */
[----:B0-----:R-:W-:Y:S05]  /*106f0*/  WARPSYNC.COLLECTIVE R15, `(.L_x_3747) ;  /* 0x000000000f087348 */ /* 0x001fea0003c00000 */
[----:B------:R1:W2:Y:S02]  /*10700*/  SHFL.IDX P6, R14, R13, R12, R11 ;  /* 0x0000000c0d0e7389 */ /* 0x0002a400000c000b */
[----:B012---:R-:W-:Y:S01]  /*10710*/  ENDCOLLECTIVE ;  /* 0x000000000000791b */ /* 0x007fe20003800000 */
.L_x_3747:
[----:B------:R-:W-:Y:S02]  /*10720*/  IMAD.MOV.U32 R13, RZ, RZ, R9 ;  /* 0x000000ffff0d7224 */ /* 0x000fe400078e0009 */
[----:B------:R-:W-:Y:S02]  /*10730*/  IMAD.MOV.U32 R12, RZ, RZ, 0x3 ;  /* 0x00000003ff0c7424 */ /* 0x000fe400078e00ff */
[----:B------:R-:W-:-:S07]  /*10740*/  IMAD.MOV.U32 R2, RZ, RZ, R14 ;  /* 0x000000ffff027224 */ /* 0x000fce00078e000e */
[----:B------:R-:W-:Y:S05]  /*10750*/  WARPSYNC.COLLECTIVE R15, `(.L_x_3748) ;  /* 0x000000000f087348 */ /* 0x000fea0003c00000 */
[----:B------:R0:W1:Y:S02]  /*10760*/  SHFL.IDX P6, R14, R13, R12, R11 ;  /* 0x0000000c0d0e7389 */ /* 0x00006400000c000b */
[----:B01----:R-:W-:Y:S01]  /*10770*/  ENDCOLLECTIVE ;  /* 0x000000000000791b */ /* 0x003fe20003800000 */
.L_x_3748:
[----:B------:R-:W-:-:S05]  /*10780*/  IADD3 R2, P0, R36, R2, RZ ;  /* 0x0000000224027210 */ /* 0x000fca0007f1e0ff */
[----:B------:R-:W-:-:S05]  /*10790*/  IMAD.X R3, RZ, RZ, R24, P0 ;  /* 0x000000ffff037224 */ /* 0x000fca00000e0618 */
[----:B------:R-:W-:Y:S01]  /*107a0*/  @!PT LDS RZ, [RZ] ;  /* 0x00000000fffff984 */ /* 0x000fe20000000800 */
[----:B------:R-:W-:Y:S01]  /*107b0*/  @!PT LDS RZ, [RZ] ;  /* 0x00000000fffff984 */ /* 0x000fe20000000800 */
[----:B------:R-:W-:Y:S01]  /*107c0*/  @!PT LDS RZ, [RZ] ;  /* 0x00000000fffff984 */ /* 0x000fe20000000800 */
[----:B------:R0:W-:Y:S01]  /*107d0*/  LDGSTS.E.BYPASS.LTC128B.128 [R0+0x10200], desc[UR50][R2.64], !P1 ;  /* 0x1020000002007fae */ /* 0x0001e2000c901d72 */
[----:B------:R-:W-:Y:S01]  /*107e0*/  IMAD.MOV.U32 R13, RZ, RZ, R10 ;  /* 0x000000ffff0d7224 */ /* 0x000fe200078e000a */
[----:B------:R-:W-:Y:S02]  /*107f0*/  LOP3.LUT P1, RZ, R18, 0x2000, RZ, 0xc0, !PT ;  /* 0x0000200012ff7812 */ /* 0x000fe4000782c0ff */
[----:B------:R0:W-:Y:S04]  /*10800*/  LDGSTS.E.BYPASS.LTC128B.128 [R0+0x12a00], desc[UR50][R2.64+0x40], !P5 ;  /* 0x12a0004002007fae */ /* 0x0001e8000e901d72 */
[----:B------:R0:W-:Y:S01]  /*10810*/  LDGSTS.E.BYPASS.LTC128B.128 [R0+0x15200], desc[UR50][R2.64+0x80], !P4 ;  /* 0x1520008002007fae */ /* 0x0001e2000e101d72 */
[----:B------:R-:W-:-:S07]  /*10820*/  IMAD.MOV.U32 R24, RZ, RZ, R14 ;  /* 0x000000ffff187224 */ /* 0x000fce00078e000e */
[----:B0-----:R-:W-:Y:S05]  /*10830*/  WARPSYNC.COLLECTIVE R15, `(.L_x_3749) ;  /* 0x000000000f087348 */ /* 0x001fea0003c00000 */
[----:B------:R1:W2:Y:S02]  /*10840*/  SHFL.IDX P6, R14, R13, R12, R11 ;  /* 0x0000000c0d0e7389 */ /* 0x0002a400000c000b */
[----:B012---:R-:W-:Y:S01]  /*10850*/  ENDCOLLECTIVE ;  /* 0x000000000000791b */ /* 0x007fe20003800000 */
.L_x_3749:
[----:B------:R-:W-:Y:S02]  /*10860*/  IMAD.MOV.U32 R13, RZ, RZ, R20 ;  /* 0x000000ffff0d7224 */ /* 0x000fe400078e0014 */
[----:B------:R-:W-:Y:S02]  /*10870*/  IMAD.MOV.U32 R12, RZ, RZ, RZ ;  /* 0x000000ffff0c7224 */ /* 0x000fe400078e00ff */
[----:B------:R-:W-:-:S07]  /*10880*/  IMAD.MOV.U32 R2, RZ, RZ, R14 ;  /* 0x000000ffff027224 */ /* 0x000fce00078e000e */
[----:B------:R-:W-:Y:S05]  /*10890*/  WARPSYNC.COLLECTIVE R15, `(.L_x_3750) ;  /* 0x000000000f087348 */ /* 0x000fea0003c00000 */
[----:B------:R0:W1:Y:S02]  /*108a0*/  SHFL.IDX P6, R14, R13, R12, R11 ;  /* 0x0000000c0d0e7389 */ /* 0x00006400000c000b */
[----:B01----:R-:W-:Y:S01]  /*108b0*/  ENDCOLLECTIVE ;  /* 0x000000000000791b */ /* 0x003fe20003800000 */
.L_x_3750:
[----:B------:R-:W-:-:S05]  /*108c0*/  IADD3 R2, P0, R36, R2, RZ ;  /* 0x0000000224027210 */ /* 0x000fca0007f1e0ff */
[----:B------:R-:W-:-:S05]  /*108d0*/  IMAD.X R3, RZ, RZ, R24, P0 ;  /* 0x000000ffff037224 */ /* 0x000fca00000e0618 */
[----:B------:R-:W-:Y:S01]  /*108e0*/  @!PT LDS RZ, [RZ] ;  /* 0x00000000fffff984 */ /* 0x000fe20000000800 */
[----:B------:R-:W-:Y:S01]  /*108f0*/  @!PT LDS RZ, [RZ] ;  /* 0x00000000fffff984 */ /* 0x000fe20000000800 */
[----:B------:R-:W-:Y:S01]  /*10900*/  @!PT LDS RZ, [RZ] ;  /* 0x00000000fffff984 */ /* 0x000fe20000000800 */
[----:B------:R0:W-:Y:S01]  /*10910*/  LDGSTS.E.BYPASS.LTC128B.128 [R0+0x10a00], desc[UR50][R2.64], !P3 ;  /* 0x10a0000002007fae */ /* 0x0001e2000d901d72 */
[----:B------:R-:W-:-:S03]  /*10920*/  IMAD.MOV.U32 R13, RZ, RZ, R21 ;  /* 0x000000ffff0d7224 */ /* 0x000fc600078e0015 */
[----:B------:R0:W-:Y:S04]  /*10930*/  LDGSTS.E.BYPASS.LTC128B.128 [R0+0x13200], desc[UR50][R2.64+0x40], !P2 ;  /* 0x1320004002007fae */ /* 0x0001e8000d101d72 */
[----:B------:R0:W-:Y:S01]  /*10940*/  LDGSTS.E.BYPASS.LTC128B.128 [R0+0x15a00], desc[UR50][R2.64+0x80], !P1 ;  /* 0x15a0008002007fae */ /* 0x0001e2000c901d72 */
[----:B------:R-:W-:-:S07]  /*10950*/  IMAD.MOV.U32 R20, RZ, RZ, R14 ;  /* 0x000000ffff147224 */ /* 0x000fce00078e000e */
[----:B0-----:R-:W-:Y:S05]  /*10960*/  WARPSYNC.COLLECTIVE R15, `(.L_x_3751) ;  /* 0x000000000f087348 */ /* 0x001fea0003c00000 */
[----:B------:R1:W2:Y:S02]  /*10970*/  SHFL.IDX P6, R14, R13, R12, R11 ;  /* 0x0000000c0d0e7389 */ /* 0x0002a400000c000b */
[----:B012---:R-:W-:Y:S01]  /*10980*/  ENDCOLLECTIVE ;  /* 0x000000000000791b */ /* 0x007fe20003800000 */
.L_x_3751:
[----:B------:R-:W-:Y:S05]  /*10990*/  BRA `(.L_x_3752) ;  /* 0xffffffb800887947 */ /* 0x000fea000383ffff */
.L_x_3685:
[----:B--2---:R2:W3:Y:S02]  /*109a0*/  SYNCS.PHASECHK.TRANS64.TRYWAIT P0, [R4+URZ+0x33440], R28 ;  /* 0x0334401c040075a7 */ /* 0x0044e4000800017f */
[----:B---3--:R-:W-:Y:S05]  /*109b0*/  @!P0 NANOSLEEP.SYNCS 0x989680 ;  /* 0x009896800000895d */ /* 0x008fea0003900000 */
[----:B------:R-:W3:Y:S02]  /*109c0*/  @!P0 SYNCS.PHASECHK.TRANS64 P0, [R4+URZ+0x33440], R28 ;  /* 0x0334401c040085a7 */ /* 0x000ee4000800007f */
[----:B---3--:R-:W-:Y:S05]  /*109d0*/  @!P0 BRA `(.L_x_3685) ;  /* 0xfffffffc00f08947 */ /* 0x008fea000383ffff */
[----:B------:R-:W-:Y:S05]  /*109e0*/  BRA `(.L_x_3753) ;  /* 0xffffffb800ec7947 */ /* 0x000fea000383ffff */
.L_x_3686:
        /* <DEDUP_REMOVED lines=8> */
.L_x_3755:
[----:B------:R-:W-:Y:S05]  /*10a70*/  BSYNC B0 ;  /* 0x0000000000007941 */ /* 0x000fea0003800000 */
.L_x_3754:
[----:B------:R-:W-:Y:S01]  /*10a80*/  IMAD.MOV.U32 R13, RZ, RZ, R5 ;  /* 0x000000ffff0d7224 */ /* 0x000fe200078e0005 */
[----:B------:R-:W-:Y:S01]  /*10a90*/  ISETP.GE.AND P2, PT, R20, 0x1, PT ;  /* 0x000000011400780c */ /* 0x000fe20003f46270 */
[----:B------:R-:W-:Y:S01]  /*10aa0*/  IMAD.MOV.U32 R12, RZ, RZ, RZ ;  /* 0x000000ffff0c7224 */ /* 0x000fe200078e00ff */
[C---:B------:R-:W-:Y:S01]  /*10ab0*/  LOP3.LUT P4, RZ, R18.reuse, 0x4, RZ, 0xc0, !PT ;  /* 0x0000000412ff7812 */ /* 0x040fe2000788c0ff */
[----:B------:R-:W-:Y:S01]  /*10ac0*/  IMAD.MOV.U32 R11, RZ, RZ, 0x1c1f ;  /* 0x00001c1fff0b7424 */ /* 0x000fe200078e00ff */
[C---:B------:R-:W-:Y:S01]  /*10ad0*/  LOP3.LUT P3, RZ, R18.reuse, 0x2, RZ, 0xc0, !PT ;  /* 0x0000000212ff7812 */ /* 0x040fe2000786c0ff */
[----:B------:R-:W-:Y:S01]  /*10ae0*/  IMAD.MOV.U32 R15, RZ, RZ, -0x1 ;  /* 0xffffffffff0f7424 */ /* 0x000fe200078e00ff */
[----:B------:R-:W-:Y:S01]  /*10af0*/  LOP3.LUT P1, RZ, R18, 0x1, RZ, 0xc0, !PT ;  /* 0x0000000112ff7812 */ /* 0x000fe2000782c0ff */
[----:B------:R-:W-:-:S12]  /*10b00*/  IMAD.MOV.U32 R3, RZ, RZ, R14 ;  /* 0x000000ffff037224 */ /* 0x000fd800078e000e */
[----:B------:R-:W-:Y:S05]  /*10b10*/  WARPSYNC.COLLECTIVE R15, `(.L_x_3756) ;  /* 0x000000000f087348 */ /* 0x000fea0003c00000 */
[----:B------:R0:W1:Y:S02]  /*10b20*/  SHFL.IDX P6, R14, R13, R12, R11 ;  /* 0x0000000c0d0e7389 */ /* 0x00006400000c000b */
[----:B01----:R-:W-:Y:S01]  /*10b30*/  ENDCOLLECTIVE ;  /* 0x000000000000791b */ /* 0x003fe20003800000 */
.L_x_3756:
[----:B------:R-:W-:Y:S02]  /*10b40*/  IMAD.MOV.U32 R13, RZ, RZ, R7 ;  /* 0x000000ffff0d7224 */ /* 0x000fe400078e0007 */
[----:B------:R-:W-:Y:S01]  /*10b50*/  IMAD.MOV.U32 R12, RZ, RZ, 0x1 ;  /* 0x00000001ff0c7424 */ /* 0x000fe200078e00ff */
[----:B------:R-:W-:-:S13]  /*10b60*/  @P2 IADD3 R2, P0, R36, R14, RZ ;  /* 0x0000000e24022210 */ /* 0x000fda0007f1e0ff */
[----:B------:R-:W-:Y:S05]  /*10b70*/  WARPSYNC.COLLECTIVE R15, `(.L_x_3757) ;  /* 0x000000000f087348 */ /* 0x000fea0003c00000 */
[----:B------:R0:W1:Y:S02]  /*10b80*/  SHFL.IDX P6, R14, R13, R12, R11 ;  /* 0x0000000c0d0e7389 */ /* 0x00006400000c000b */
[----:B01----:R-:W-:Y:S01]  /*10b90*/  ENDCOLLECTIVE ;  /* 0x000000000000791b */ /* 0x003fe20003800000 */
.L_x_3757:
[----:B------:R-:W-:-:S05]  /*10ba0*/  @P2 IMAD.X R3, RZ, RZ, R3, P0 ;  /* 0x000000ffff032224 */ /* 0x000fca00000e0603 */
[----:B------:R-:W-:Y:S01]  /*10bb0*/  @!PT LDS RZ, [RZ] ;  /* 0x00000000fffff984 */ /* 0x000fe20000000800 */
[----:B------:R-:W-:Y:S01]  /*10bc0*/  @!PT LDS RZ, [RZ] ;  /* 0x00000000fffff984 */ /* 0x000fe20000000800 */
[----:B------:R-:W-:Y:S01]  /*10bd0*/  @!PT LDS RZ, [RZ] ;  /* 0x00000000fffff984 */ /* 0x000fe20000000800 */
[----:B------:R0:W-:Y:S04]  /*10be0*/  @P2 LDGSTS.E.BYPASS.LTC128B.128 [R0+0x24200], desc[UR50][R2.64], !P4 ;  /* 0x2420000002002fae */ /* 0x0001e8000e101d72 */
[----:B------:R0:W-:Y:S01]  /*10bf0*/  @P2 LDGSTS.E.BYPASS.LTC128B.128 [R0+0x26a00], desc[UR50][R2.64+0x40], !P3 ;  /* 0x26a0004002002fae */ /* 0x0001e2000d901d72 */
[----:B------:R-:W-:-:S03]  /*10c00*/  IMAD.MOV.U32 R13, RZ, RZ, R5 ;  /* 0x000000ffff0d7224 */ /* 0x000fc600078e0005 */
[----:B------:R0:W-:Y:S01]  /*10c10*/  @P2 LDGSTS.E.BYPASS.LTC128B.128 [R0+0x29200], desc[UR50][R2.64+0x80], !P1 ;  /* 0x2920008002002fae */ /* 0x0001e2000c901d72 */
[----:B------:R-:W-:Y:S01]  /*10c20*/  ISETP.GE.AND P2, PT, R20, 0x21, PT ;  /* 0x000000211400780c */ /* 0x000fe20003f46270 */
[----:B------:R-:W-:-:S12]  /*10c30*/  IMAD.MOV.U32 R8, RZ, RZ, R14 ;  /* 0x000000ffff087224 */ /* 0x000fd800078e000e */
[----:B0-----:R-:W-:Y:S05]  /*10c40*/  WARPSYNC.COLLECTIVE R15, `(.L_x_3758) ;  /* 0x000000000f087348 */ /* 0x001fea0003c00000 */
[----:B------:R1:W2:Y:S02]  /*10c50*/  SHFL.IDX P6, R14, R13, R12, R11 ;  /* 0x0000000c0d0e7389 */ /* 0x0002a400000c000b */
[----:B012---:R-:W-:Y:S01]  /*10c60*/  ENDCOLLECTIVE ;  /* 0x000000000000791b */ /* 0x007fe20003800000 */
.L_x_3758:
        /* <DEDUP_REMOVED lines=14> */
.L_x_3759:
        /* <DEDUP_REMOVED lines=11> */
.L_x_3760:
[----:B------:R-:W-:Y:S02]  /*10e00*/  IMAD.MOV.U32 R13, RZ, RZ, R7 ;  /* 0x000000ffff0d7224 */ /* 0x000fe400078e0007 */
[----:B------:R-:W-:Y:S01]  /*10e10*/  IMAD.MOV.U32 R12, RZ, RZ, 0x3 ;  /* 0x00000003ff0c7424 */ /* 0x000fe200078e00ff */
[----:B------:R-:W-:-:S13]  /*10e20*/  @P2 IADD3 R10, P0, R36, R14, RZ ;  /* 0x0000000e240a2210 */ /* 0x000fda0007f1e0ff */
[----:B------:R-:W-:Y:S05]  /*10e30*/  WARPSYNC.COLLECTIVE R15, `(.L_x_3761) ;  /* 0x000000000f087348 */ /* 0x000fea0003c00000 */
[----:B------:R0:W1:Y:S02]  /*10e40*/  SHFL.IDX P6, R14, R13, R12, R11 ;  /* 0x0000000c0d0e7389 */ /* 0x00006400000c000b */
[----:B01----:R-:W-:Y:S01]  /*10e50*/  ENDCOLLECTIVE ;  /* 0x000000000000791b */ /* 0x003fe20003800000 */
.L_x_3761:
[----:B------:R-:W-:Y:S02]  /*10e60*/  @P2 IMAD.X R8, RZ, RZ, R8, P0 ;  /* 0x000000ffff082224 */ /* 0x000fe400000e0608 */
[----:B------:R-:W-:Y:S02]  /*10e70*/  @P2 IMAD.MOV.U32 R2, RZ, RZ, R10 ;  /* 0x000000ffff022224 */ /* 0x000fe400078e000a */
[----:B------:R-:W-:-:S05]  /*10e80*/  @P2 IMAD.MOV.U32 R3, RZ, RZ, R8 ;  /* 0x000000ffff032224 */ /* 0x000fca00078e0008 */
[----:B------:R-:W-:Y:S01]  /*10e90*/  @!PT LDS RZ, [RZ] ;  /* 0x00000000fffff984 */ /* 0x000fe20000000800 */
[----:B------:R-:W-:Y:S01]  /*10ea0*/  @!PT LDS RZ, [RZ] ;  /* 0x00000000fffff984 */ /* 0x000fe20000000800 */
[----:B------:R-:W-:Y:S01]  /*10eb0*/  @!PT LDS RZ, [RZ] ;  /* 0x00000000fffff984 */ /* 0x000fe20000000800 */
[----:B------:R0:W-:Y:S01]  /*10ec0*/  @P2 LDGSTS.E.BYPASS.LTC128B.128 [R0+0x25200], desc[UR50][R2.64], !P4 ;  /* 0x2520000002002fae */ /* 0x0001e2000e101d72 */
[----:B------:R-:W-:-:S03]  /*10ed0*/  IMAD.MOV.U32 R13, RZ, RZ, R5 ;  /* 0x000000ffff0d7224 */ /* 0x000fc600078e0005 */
[----:B------:R0:W-:Y:S04]  /*10ee0*/  @P2 LDGSTS.E.BYPASS.LTC128B.128 [R0+0x27a00], desc[UR50][R2.64+0x40], !P3 ;  /* 0x27a0004002002fae */ /* 0x0001e8000d901d72 */
[----:B------:R0:W-:Y:S01]  /*10ef0*/  @P2 LDGSTS.E.BYPASS.LTC128B.128 [R0+0x2a200], desc[UR50][R2.64+0x80], !P1 ;  /* 0x2a20008002002fae */ /* 0x0001e2000c901d72 */
[----:B------:R-:W-:Y:S01]  /*10f00*/  ISETP.GE.AND P2, PT, R20, 0x61, PT ;  /* 0x000000611400780c */ /* 0x000fe20003f46270 */
[----:B------:R-:W-:-:S12]  /*10f10*/  IMAD.MOV.U32 R7, RZ, RZ, R14 ;  /* 0x000000ffff077224 */ /* 0x000fd800078e000e */
[----:B0-----:R-:W-:Y:S05]  /*10f20*/  WARPSYNC.COLLECTIVE R15, `(.L_x_3762) ;  /* 0x000000000f087348 */ /* 0x001fea0003c00000 */
[----:B------:R1:W2:Y:S02]  /*10f30*/  SHFL.IDX P6, R14, R13, R12, R11 ;  /* 0x0000000c0d0e7389 */ /* 0x0002a400000c000b */
[----:B012---:R-:W-:Y:S01]  /*10f40*/  ENDCOLLECTIVE ;  /* 0x000000000000791b */ /* 0x007fe20003800000 */
.L_x_3762:
[----:B------:R-:W-:Y:S02]  /*10f50*/  IMAD.MOV.U32 R13, RZ, RZ, R9 ;  /* 0x000000ffff0d7224 */ /* 0x000fe400078e0009 */
[----:B------:R-:W-:Y:S01]  /*10f60*/  IMAD.MOV.U32 R12, RZ, RZ, RZ ;  /* 0x000000ffff0c7224 */ /* 0x000fe200078e00ff */
[----:B------:R-:W-:-:S13]  /*10f70*/  @P2 IADD3 R5, P0, R36, R14, RZ ;  /* 0x0000000e24052210 */ /* 0x000fda0007f1e0ff */
[----:B------:R-:W-:Y:S05]  /*10f80*/  WARPSYNC.COLLECTIVE R15, `(.L_x_3763) ;  /* 0x000000000f087348 */ /* 0x000fea0003c00000 */
[----:B------:R0:W1:Y:S02]  /*10f90*/  SHFL.IDX P6, R14, R13, R12, R11 ;  /* 0x0000000c0d0e7389 */ /* 0x00006400000c000b */
[----:B01----:R-:W-:Y:S01]  /*10fa0*/  ENDCOLLECTIVE ;  /* 0x000000000000791b */ /* 0x003fe20003800000 */
.L_x_3763:
        /* <DEDUP_REMOVED lines=10> */
[----:B------:R-:W-:-:S07]  /*11050*/  IMAD.MOV.U32 R9, RZ, RZ, R14 ;  /* 0x000000ffff097224 */ /* 0x000fce00078e000e */
[----:B0-----:R-:W-:Y:S05]  /*11060*/  WARPSYNC.COLLECTIVE R15, `(.L_x_3764) ;  /* 0x000000000f087348 */ /* 0x001fea0003c00000 */
[----:B------:R1:W2:Y:S02]  /*11070*/  SHFL.IDX P6, R14, R13, R12, R11 ;  /* 0x0000000c0d0e7389 */ /* 0x0002a400000c000b */
[----:B012---:R-:W-:Y:S01]  /*11080*/  ENDCOLLECTIVE ;  /* 0x000000000000791b */ /* 0x007fe20003800000 */
.L_x_3764:
[----:B------:R-:W-:Y:S05]  /*11090*/  BRA `(.L_x_3765) ;  /* 0xffffffb800707947 */ /* 0x000fea000383ffff */
.L_x_3692:
[----:B------:R-:W-:Y:S02]  /*110a0*/  IMAD.MOV.U32 R13, RZ, RZ, R4 ;  /* 0x000000ffff0d7224 */ /* 0x000fe400078e0004 */
[----:B------:R-:W-:Y:S02]  /*110b0*/  IMAD.MOV.U32 R12, RZ, RZ, RZ ;  /* 0x000000ffff0c7224 */ /* 0x000fe400078e00ff */
[----:B------:R-:W-:Y:S02]  /*110c0*/  IMAD.MOV.U32 R11, RZ, RZ, 0x1c1f ;  /* 0x00001c1fff0b7424 */ /* 0x000fe400078e00ff */
[----:B------:R-:W-:Y:S02]  /*110d0*/  IMAD.MOV.U32 R15, RZ, RZ, -0x1 ;  /* 0xffffffffff0f7424 */ /* 0x000fe400078e00ff */
[----:B------:R-:W-:-:S07]  /*110e0*/  IMAD.IADD R5, R10, 0x1, R5 ;  /* 0x000000010a057824 */ /* 0x000fce00078e0205 */
[----:B-----5:R-:W-:Y:S05]  /*110f0*/  WARPSYNC.COLLECTIVE R15, `(.L_x_3766) ;  /* 0x000000000f087348 */ /* 0x020fea0003c00000 */
[----:B------:R0:W1:Y:S02]  /*11100*/  SHFL.IDX P6, R14, R13, R12, R11 ;  /* 0x0000000c0d0e7389 */ /* 0x00006400000c000b */
[----:B01---5:R-:W-:Y:S01]  /*11110*/  ENDCOLLECTIVE ;  /* 0x000000000000791b */ /* 0x023fe20003800000 */
.L_x_3766:
[C---:B------:R-:W-:Y:S01]  /*11120*/  VIADD R6, R5.reuse, 0x20 ;  /* 0x0000002005067836 */ /* 0x040fe20000000000 */
[----:B------:R-:W-:Y:S01]  /*11130*/  ISETP.GE.AND P1, PT, R5, UR40, PT ;  /* 0x0000002805007c0c */ /* 0x000fe2000bf26270 */
[----:B------:R-:W-:Y:S02]  /*11140*/  IMAD.MOV.U32 R13, RZ, RZ, R0 ;  /* 0x000000ffff0d7224 */ /* 0x000fe400078e0000 */
[----:B------:R-:W-:-:S10]  /*11150*/  IMAD.MOV.U32 R2, RZ, RZ, R14 ;  /* 0x000000ffff027224 */ /* 0x000fd400078e000e */
[----:B------:R-:W-:Y:S05]  /*11160*/  WARPSYNC.COLLECTIVE R15, `(.L_x_3767) ;  /* 0x000000000f087348 */ /* 0x000fea0003c00000 */
[----:B------:R0:W1:Y:S02]  /*11170*/  SHFL.IDX P6, R14, R13, R12, R11 ;  /* 0x0000000c0d0e7389 */ /* 0x00006400000c000b */
[----:B01----:R-:W-:Y:S01]  /*11180*/  ENDCOLLECTIVE ;  /* 0x000000000000791b */ /* 0x003fe20003800000 */
.L_x_3767:
        /* <DEDUP_REMOVED lines=8> */
.L_x_3768:
[----:B------:R-:W-:Y:S01]  /*11210*/  @!PT LDS RZ, [RZ] ;  /* 0x00000000fffff984 */ /* 0x000fe20000000800 */
[----:B------:R-:W-:Y:S01]  /*11220*/  @!PT LDS RZ, [RZ] ;  /* 0x00000000fffff984 */ /* 0x000fe20000000800 */
[----:B------:R-:W-:Y:S01]  /*11230*/  @!PT LDS RZ, [RZ] ;  /* 0x00000000fffff984 */ /* 0x000fe20000000800 */
[----:B------:R0:W-:Y:S04]  /*11240*/  @!P1 LDGSTS.E.BYPASS.LTC128B.128 [R8+0x1e200], desc[UR50][R2.64], !P3 ;  /* 0x1e20000002089fae */ /* 0x0001e8000d901d72 */
[----:B------:R0:W-:Y:S04]  /*11250*/  @!P1 LDGSTS.E.BYPASS.LTC128B.128 [R8+0x20200], desc[UR50][R2.64+0x40], !P4 ;  /* 0x2020004002089fae */ /* 0x0001e8000e101d72 */
[----:B------:R0:W-:Y:S01]  /*11260*/  @!P1 LDGSTS.E.BYPASS.LTC128B.128 [R8+0x22200], desc[UR50][R2.64+0x80], !P5 ;  /* 0x2220008002089fae */ /* 0x0001e2000e901d72 */
[----:B------:R-:W-:Y:S01]  /*11270*/  ISETP.GE.AND P1, PT, R6, UR40, PT ;  /* 0x0000002806007c0c */ /* 0x000fe2000bf26270 */
[----:B------:R-:W-:-:S02]  /*11280*/  IMAD.MOV.U32 R13, RZ, RZ, R0 ;  /* 0x000000ffff0d7224 */ /* 0x000fc400078e0000 */
[----:B------:R-:W-:-:S10]  /*11290*/  IMAD.MOV.U32 R6, RZ, RZ, R14 ;  /* 0x000000ffff067224 */ /* 0x000fd400078e000e */
[----:B0-----:R-:W-:Y:S05]  /*112a0*/  WARPSYNC.COLLECTIVE R15, `(.L_x_3769) ;  /* 0x000000000f087348 */ /* 0x001fea0003c00000 */
[----:B------:R1:W2:Y:S02]  /*112b0*/  SHFL.IDX P6, R14, R13, R12, R11 ;  /* 0x0000000c0d0e7389 */ /* 0x0002a400000c000b */
[----:B012---:R-:W-:Y:S01]  /*112c0*/  ENDCOLLECTIVE ;  /* 0x000000000000791b */ /* 0x007fe20003800000 */
.L_x_3769:
[----:B------:R-:W-:Y:S02]  /*112d0*/  IMAD.MOV.U32 R13, RZ, RZ, R4 ;  /* 0x000000ffff0d7224 */ /* 0x000fe400078e0004 */
[----:B------:R-:W-:Y:S01]  /*112e0*/  IMAD.MOV.U32 R12, RZ, RZ, 0x2 ;  /* 0x00000002ff0c7424 */ /* 0x000fe200078e00ff */
[----:B------:R-:W-:-:S05]  /*112f0*/  @!P1 IADD3 R14, P0, R36, R14, RZ ;  /* 0x0000000e240e9210 */ /* 0x000fca0007f1e0ff */
[----:B------:R-:W-:-:S08]  /*11300*/  @!P1 IMAD.MOV.U32 R2, RZ, RZ, R14 ;  /* 0x000000ffff029224 */ /* 0x000fd000078e000e */
[----:B------:R-:W-:Y:S05]  /*11310*/  WARPSYNC.COLLECTIVE R15, `(.L_x_3770) ;  /* 0x000000000f087348 */ /* 0x000fea0003c00000 */
[----:B------:R0:W1:Y:S02]  /*11320*/  SHFL.IDX P6, R14, R13, R12, R11 ;  /* 0x0000000c0d0e7389 */ /* 0x00006400000c000b */
[----:B01----:R-:W-:Y:S01]  /*11330*/  ENDCOLLECTIVE ;  /* 0x000000000000791b */ /* 0x003fe20003800000 */
.L_x_3770:
        /* <DEDUP_REMOVED lines=8> */
[----:B------:R0:W-:Y:S04]  /*113c0*/  @!P1 LDGSTS.E.BYPASS.LTC128B.128 [R8+0x20a00], desc[UR50][R2.64+0x40], !P4 ;  /* 0x20a0004002089fae */ /* 0x0001e8000e101d72 */
[----:B------:R0:W-:Y:S01]  /*113d0*/  @!P1 LDGSTS.E.BYPASS.LTC128B.128 [R8+0x22a00], desc[UR50][R2.64+0x80], !P5 ;  /* 0x22a0008002089fae */ /* 0x0001e2000e901d72 */
[----:B------:R-:W-:Y:S01]  /*113e0*/  ISETP.GE.AND P1, PT, R6, UR40, PT ;  /* 0x0000002806007c0c */ /* 0x000fe2000bf26270 */
[----:B------:R-:W-:-:S12]  /*113f0*/  IMAD.MOV.U32 R6, RZ, RZ, R14 ;  /* 0x000000ffff067224 */ /* 0x000fd800078e000e */
[----:B0-----:R-:W-:Y:S05]  /*11400*/  WARPSYNC.COLLECTIVE R15, `(.L_x_3771) ;  /* 0x000000000f087348 */ /* 0x001fea0003c00000 */
[----:B------:R1:W2:Y:S02]  /*11410*/  SHFL.IDX P6, R14, R13, R12, R11 ;  /* 0x0000000c0d0e7389 */ /* 0x0002a400000c000b */
[----:B012---:R-:W-:Y:S01]  /*11420*/  ENDCOLLECTIVE ;  /* 0x000000000000791b */ /* 0x007fe20003800000 */
.L_x_3771:
[----:B------:R-:W-:Y:S02]  /*11430*/  IMAD.MOV.U32 R13, RZ, RZ, R4 ;  /* 0x000000ffff0d7224 */ /* 0x000fe400078e0004 */
[----:B------:R-:W-:Y:S01]  /*11440*/  IMAD.MOV.U32 R12, RZ, RZ, 0x3 ;  /* 0x00000003ff0c7424 */ /* 0x000fe200078e00ff */
[----:B------:R-:W-:-:S05]  /*11450*/  @!P1 IADD3 R14, P0, R36, R14, RZ ;  /* 0x0000000e240e9210 */ /* 0x000fca0007f1e0ff */
[----:B------:R-:W-:-:S08]  /*11460*/  @!P1 IMAD.MOV.U32 R2, RZ, RZ, R14 ;  /* 0x000000ffff029224 */ /* 0x000fd000078e000e */
[----:B------:R-:W-:Y:S05]  /*11470*/  WARPSYNC.COLLECTIVE R15, `(.L_x_3772) ;  /* 0x000000000f087348 */ /* 0x000fea0003c00000 */
[----:B------:R0:W1:Y:S02]  /*11480*/  SHFL.IDX P6, R14, R13, R12, R11 ;  /* 0x0000000c0d0e7389 */ /* 0x00006400000c000b */
[----:B01----:R-:W-:Y:S01]  /*11490*/  ENDCOLLECTIVE ;  /* 0x000000000000791b */ /* 0x003fe20003800000 */
.L_x_3772:
[----:B------:R-:W-:-:S04]  /*114a0*/  @!P1 IMAD.X R7, RZ, RZ, R6, P0 ;  /* 0x000000ffff079224 */ /* 0x000fc800000e0606 */
        /* <DEDUP_REMOVED lines=8> */
[----:B------:R-:W-:-:S07]  /*11530*/  IMAD.MOV.U32 R6, RZ, RZ, R14 ;  /* 0x000000ffff067224 */ /* 0x000fce00078e000e */
[----:B0-----:R-:W-:Y:S05]  /*11540*/  WARPSYNC.COLLECTIVE R15, `(.L_x_3773) ;  /* 0x000000000f087348 */ /* 0x001fea0003c00000 */
[----:B------:R1:W2:Y:S02]  /*11550*/  SHFL.IDX P6, R14, R13, R12, R11 ;  /* 0x0000000c0d0e7389 */ /* 0x0002a400000c000b */
[----:B012---:R-:W-:Y:S01]  /*11560*/  ENDCOLLECTIVE ;  /* 0x000000000000791b */ /* 0x007fe20003800000 */
.L_x_3773:
[----:B------:R-:W-:Y:S05]  /*11570*/  BRA `(.L_x_3774) ;  /* 0xffffffbc00707947 */ /* 0x000fea000383ffff */
.L_x_3693:
[----:B0-----:R0:W1:Y:S02]  /*11580*/  SYNCS.PHASECHK.TRANS64.TRYWAIT P0, [R29+URZ+0x33420], R0 ;  /* 0x033420001d0075a7 */ /* 0x001064000800017f */
[----:B-1----:R-:W-:Y:S05]  /*11590*/  @!P0 NANOSLEEP.SYNCS 0x989680 ;  /* 0x009896800000895d */ /* 0x002fea0003900000 */
[----:B------:R-:W1:Y:S02]  /*115a0*/  @!P0 SYNCS.PHASECHK.TRANS64 P0, [R29+URZ+0x33420], R0 ;  /* 0x033420001d0085a7 */ /* 0x000e64000800007f */
[----:B-1----:R-:W-:Y:S05]  /*115b0*/  @!P0 BRA `(.L_x_3693) ;  /* 0xfffffffc00f08947 */ /* 0x002fea000383ffff */
[----:B------:R-:W-:Y:S05]  /*115c0*/  BRA `(.L_x_3775) ;  /* 0xffffffbc00ac7947 */ /* 0x000fea000383ffff */
.L_x_3697:
[----:B0-----:R0:W1:Y:S02]  /*115d0*/  SYNCS.PHASECHK.TRANS64.TRYWAIT P0, [R4+URZ+0x33480], R28 ;  /* 0x0334801c040075a7 */ /* 0x001064000800017f */
[----:B-1----:R-:W-:Y:S05]  /*115e0*/  @!P0 NANOSLEEP.SYNCS 0x989680 ;  /* 0x009896800000895d */ /* 0x002fea0003900000 */
[----:B------:R-:W1:Y:S02]  /*115f0*/  @!P0 SYNCS.PHASECHK.TRANS64 P0, [R4+URZ+0x33480], R28 ;  /* 0x0334801c040085a7 */ /* 0x000e64000800007f */
[----:B-1----:R-:W-:Y:S05]  /*11600*/  @!P0 BRA `(.L_x_3697) ;  /* 0xfffffffc00f08947 */ /* 0x002fea000383ffff */
[----:B------:R-:W-:Y:S05]  /*11610*/  BRA `(.L_x_3776) ;  /* 0xffffffc000b87947 */ /* 0x000fea000383ffff */
.L_x_3698:
        /* <DEDUP_REMOVED lines=8> */
.L_x_3778:
[----:B------:R-:W-:Y:S05]  /*116a0*/  BSYNC B0 ;  /* 0x0000000000007941 */ /* 0x000fea0003800000 */
.L_x_3777:
        /* <DEDUP_REMOVED lines=8> */
.L_x_3779:
[----:B------:R-:W-:Y:S02]  /*11730*/  IMAD.MOV.U32 R13, RZ, RZ, R10 ;  /* 0x000000ffff0d7224 */ /* 0x000fe400078e000a */
[----:B------:R-:W-:Y:S02]  /*11740*/  IMAD.MOV.U32 R12, RZ, RZ, 0x1 ;  /* 0x00000001ff0c7424 */ /* 0x000fe400078e00ff */
[----:B------:R-:W-:-:S07]  /*11750*/  IMAD.MOV.U32 R2, RZ, RZ, R14 ;  /* 0x000000ffff027224 */ /* 0x000fce00078e000e */
[----:B------:R-:W-:Y:S05]  /*11760*/  WARPSYNC.COLLECTIVE R15, `(.L_x_3780) ;  /* 0x000000000f087348 */ /* 0x000fea0003c00000 */
[----:B------:R0:W1:Y:S02]  /*11770*/  SHFL.IDX P6, R14, R13, R12, R11 ;  /* 0x0000000c0d0e7389 */ /* 0x00006400000c000b */
[----:B01----:R-:W-:Y:S01]  /*11780*/  ENDCOLLECTIVE ;  /* 0x000000000000791b */ /* 0x003fe20003800000 */
.L_x_3780:
[----:B------:R-:W-:-:S05]  /*11790*/  IADD3 R2, P0, R36, R2, RZ ;  /* 0x0000000224027210 */ /* 0x000fca0007f1e0ff */
[----:B------:R-:W-:Y:S02]  /*117a0*/  IMAD.X R3, RZ, RZ, R0, P0 ;  /* 0x000000ffff037224 */ /* 0x000fe400000e0600 */
[----:B------:R-:W-:Y:S02]  /*117b0*/  VIADD R0, R35, UR41 ;  /* 0x0000002923007c36 */ /* 0x000fe40008000000 */
[----:B------:R-:W-:-:S03]  /*117c0*/  IMAD.MOV.U32 R13, RZ, RZ, R9 ;  /* 0x000000ffff0d7224 */ /* 0x000fc600078e0009 */
[----:B------:R-:W-:Y:S01]  /*117d0*/  @!PT LDS RZ, [RZ] ;  /* 0x00000000fffff984 */ /* 0x000fe20000000800 */
[----:B------:R-:W-:Y:S01]  /*117e0*/  @!PT LDS RZ, [RZ] ;  /* 0x00000000fffff984 */ /* 0x000fe20000000800 */
[----:B------:R-:W-:Y:S01]  /*117f0*/  @!PT LDS RZ, [RZ] ;  /* 0x00000000fffff984 */ /* 0x000fe20000000800 */
[----:B------:R-:W-:Y:S04]  /*11800*/  LDGSTS.E.BYPASS.LTC128B.128 [R0+0xf200], desc[UR50][R2.64], !P4 ;  /* 0x0f20000002007fae */ /* 0x000fe8000e101d72 */
[----:B------:R-:W-:Y:S04]  /*11810*/  LDGSTS.E.BYPASS.LTC128B.128 [R0+0x11a00], desc[UR50][R2.64+0x40], !P3 ;  /* 0x11a0004002007fae */ /* 0x000fe8000d901d72 */
[----:B------:R0:W-:Y:S02]  /*11820*/  LDGSTS.E.BYPASS.LTC128B.128 [R0+0x14200], desc[UR50][R2.64+0x80], !P1 ;  /* 0x1420008002007fae */ /* 0x0001e4000c901d72 */
[----:B0-----:R-:W-:-:S07]  /*11830*/  IMAD.MOV.U32 R3, RZ, RZ, R14 ;  /* 0x000000ffff037224 */ /* 0x001fce00078e000e */
[----:B------:R-:W-:Y:S05]  /*11840*/  WARPSYNC.COLLECTIVE R15, `(.L_x_3781) ;  /* 0x000000000f087348 */ /* 0x000fea0003c00000 */
[----:B------:R0:W1:Y:S02]  /*11850*/  SHFL.IDX P6, R14, R13, R12, R11 ;  /* 0x0000000c0d0e7389 */ /* 0x00006400000c000b */
[----:B01----:R-:W-:Y:S01]  /*11860*/  ENDCOLLECTIVE ;  /* 0x000000000000791b */ /* 0x003fe20003800000 */
.L_x_3781:
[----:B------:R-:W-:Y:S02]  /*11870*/  IMAD.MOV.U32 R13, RZ, RZ, R10 ;  /* 0x000000ffff0d7224 */ /* 0x000fe400078e000a */
[----:B------:R-:W-:Y:S02]  /*11880*/  IMAD.MOV.U32 R12, RZ, RZ, 0x2 ;  /* 0x00000002ff0c7424 */ /* 0x000fe400078e00ff */
[----:B------:R-:W-:-:S07]  /*11890*/  IMAD.MOV.U32 R2, RZ, RZ, R14 ;  /* 0x000000ffff027224 */ /* 0x000fce00078e000e */
[----:B------:R-:W-:Y:S05]  /*118a0*/  WARPSYNC.COLLECTIVE R15, `(.L_x_3782) ;  /* 0x000000000f087348 */ /* 0x000fea0003c00000 */
[----:B------:R0:W1:Y:S02]  /*118b0*/  SHFL.IDX P6, R14, R13, R12, R11 ;  /* 0x0000000c0d0e7389 */ /* 0x00006400000c000b */
[----:B01----:R-:W-:Y:S01]  /*118c0*/  ENDCOLLECTIVE ;  /* 0x000000000000791b */ /* 0x003fe20003800000 */
.L_x_3782:
        /* <DEDUP_REMOVED lines=13> */
.L_x_3783:
[----:B------:R-:W-:Y:S02]  /*119a0*/  IMAD.MOV.U32 R13, RZ, RZ, R10 ;  /* 0x000000ffff0d7224 */ /* 0x000fe400078e000a */
[----:B------:R-:W-:Y:S02]  /*119b0*/  IMAD.MOV.U32 R12, RZ, RZ, 0x3 ;  /* 0x00000003ff0c7424 */ /* 0x000fe400078e00ff */
[----:B------:R-:W-:-:S07]  /*119c0*/  IMAD.MOV.U32 R2, RZ, RZ, R14 ;  /* 0x000000ffff027224 */ /* 0x000fce00078e000e */
[----:B------:R-:W-:Y:S05]  /*119d0*/  WARPSYNC.COLLECTIVE R15, `(.L_x_3784) ;  /* 0x000000000f087348 */ /* 0x000fea0003c00000 */
[----:B------:R0:W1:Y:S02]  /*119e0*/  SHFL.IDX P6, R14, R13, R12, R11 ;  /* 0x0000000c0d0e7389 */ /* 0x00006400000c000b */
[----:B01----:R-:W-:Y:S01]  /*119f0*/  ENDCOLLECTIVE ;  /* 0x000000000000791b */ /* 0x003fe20003800000 */
.L_x_3784:
        /* <DEDUP_REMOVED lines=13> */
.L_x_3785:
[----:B------:R-:W-:Y:S02]  /*11ad0*/  IMAD.MOV.U32 R13, RZ, RZ, R20 ;  /* 0x000000ffff0d7224 */ /* 0x000fe400078e0014 */
[----:B------:R-:W-:Y:S02]  /*11ae0*/  IMAD.MOV.U32 R12, RZ, RZ, RZ ;  /* 0x000000ffff0c7224 */ /* 0x000fe400078e00ff */
[----:B------:R-:W-:-:S07]  /*11af0*/  IMAD.MOV.U32 R2, RZ, RZ, R14 ;  /* 0x000000ffff027224 */ /* 0x000fce00078e000e */
[----:B------:R-:W-:Y:S05]  /*11b00*/  WARPSYNC.COLLECTIVE R15, `(.L_x_3786) ;  /* 0x000000000f087348 */ /* 0x000fea0003c00000 */
[----:B------:R0:W1:Y:S02]  /*11b10*/  SHFL.IDX P6, R14, R13, R12, R11 ;  /* 0x0000000c0d0e7389 */ /* 0x00006400000c000b */
[----:B01----:R-:W-:Y:S01]  /*11b20*/  ENDCOLLECTIVE ;  /* 0x000000000000791b */ /* 0x003fe20003800000 */
.L_x_3786:
        /* <DEDUP_REMOVED lines=13> */
.L_x_3787:
[----:B------:R-:W-:Y:S01]  /*11c00*/  IMAD.MOV.U32 R2, RZ, RZ, R14 ;  /* 0x000000ffff027224 */ /* 0x000fe200078e000e */
[----:B------:R-:W-:Y:S06]  /*11c10*/  BRA `(.L_x_3788) ;  /* 0xffffffc0004c7947 */ /* 0x000fec000383ffff */
.L_x_3703:
[----:B---3--:R3:W4:Y:S02]  /*11c20*/  SYNCS.PHASECHK.TRANS64.TRYWAIT P0, [R4+URZ+0x33440], R28 ;  /* 0x0334401c040075a7 */ /* 0x008724000800017f */
[----:B----4-:R-:W-:Y:S05]  /*11c30*/  @!P0 NANOSLEEP.SYNCS 0x989680 ;  /* 0x009896800000895d */ /* 0x010fea0003900000 */
[----:B------:R-:W4:Y:S02]  /*11c40*/  @!P0 SYNCS.PHASECHK.TRANS64 P0, [R4+URZ+0x33440], R28 ;  /* 0x0334401c040085a7 */ /* 0x000f24000800007f */
[----:B----4-:R-:W-:Y:S05]  /*11c50*/  @!P0 BRA `(.L_x_3703) ;  /* 0xfffffffc00f08947 */ /* 0x010fea000383ffff */
[----:B------:R-:W-:Y:S05]  /*11c60*/  BRA `(.L_x_3789) ;  /* 0xffffffc000a47947 */ /* 0x000fea000383ffff */
.L_x_3704:
        /* <DEDUP_REMOVED lines=8> */
.L_x_3791:
[----:B------:R-:W-:Y:S05]  /*11cf0*/  BSYNC B0 ;  /* 0x0000000000007941 */ /* 0x000fea0003800000 */
.L_x_3790:
        /* <DEDUP_REMOVED lines=8> */
.L_x_3792:
[----:B------:R-:W-:Y:S02]  /*11d80*/  IMAD.MOV.U32 R13, RZ, RZ, R21 ;  /* 0x000000ffff0d7224 */ /* 0x000fe400078e0015 */
[----:B------:R-:W-:Y:S01]  /*11d90*/  IMAD.MOV.U32 R12, RZ, RZ, 0x1 ;  /* 0x00000001ff0c7424 */ /* 0x000fe200078e00ff */
[----:B------:R-:W-:-:S13]  /*11da0*/  IADD3 R2, P0, R36, R14, RZ ;  /* 0x0000000e24027210 */ /* 0x000fda0007f1e0ff */
[----:B------:R-:W-:Y:S05]  /*11db0*/  WARPSYNC.COLLECTIVE R15, `(.L_x_3793) ;  /* 0x000000000f087348 */ /* 0x000fea0003c00000 */
[----:B------:R0:W1:Y:S02]  /*11dc0*/  SHFL.IDX P6, R14, R13, R12, R11 ;  /* 0x0000000c0d0e7389 */ /* 0x00006400000c000b */
[----:B01----:R-:W-:Y:S01]  /*11dd0*/  ENDCOLLECTIVE ;  /* 0x000000000000791b */ /* 0x003fe20003800000 */
.L_x_3793:
[----:B------:R-:W-:-:S05]  /*11de0*/  IMAD.X R3, RZ, RZ, R3, P0 ;  /* 0x000000ffff037224 */ /* 0x000fca00000e0603 */
[----:B------:R-:W-:Y:S01]  /*11df0*/  @!PT LDS RZ, [RZ] ;  /* 0x00000000fffff984 */ /* 0x000fe20000000800 */
[----:B------:R-:W-:Y:S01]  /*11e00*/  @!PT LDS RZ, [RZ] ;  /* 0x00000000fffff984 */ /* 0x000fe20000000800 */
[----:B------:R-:W-:Y:S01]  /*11e10*/  @!PT LDS RZ, [RZ] ;  /* 0x00000000fffff984 */ /* 0x000fe20000000800 */
[----:B------:R-:W-:Y:S04]  /*11e20*/  LDGSTS.E.BYPASS.LTC128B.128 [R0+0x24200], desc[UR50][R2.64], !P4 ;  /* 0x2420000002007fae */ /* 0x000fe8000e101d72 */
[----:B------:R-:W-:Y:S01]  /*11e30*/  LDGSTS.E.BYPASS.LTC128B.128 [R0+0x26a00], desc[UR50][R2.64+0x40], !P3 ;  /* 0x26a0004002007fae */ /* 0x000fe2000d901d72 */
[----:B------:R-:W-:-:S03]  /*11e40*/  IMAD.MOV.U32 R13, RZ, RZ, R20 ;  /* 0x000000ffff0d7224 */ /* 0x000fc600078e0014 */
[----:B------:R0:W-:Y:S02]  /*11e50*/  LDGSTS.E.BYPASS.LTC128B.128 [R0+0x29200], desc[UR50][R2.64+0x80], !P1 ;  /* 0x2920008002007fae */ /* 0x0001e4000c901d72 */
[----:B0-----:R-:W-:-:S07]  /*11e60*/  IMAD.MOV.U32 R3, RZ, RZ, R14 ;  /* 0x000000ffff037224 */ /* 0x001fce00078e000e */
[----:B------:R-:W-:Y:S05]  /*11e70*/  WARPSYNC.COLLECTIVE R15, `(.L_x_3794) ;  /* 0x000000000f087348 */ /* 0x000fea0003c00000 */
[----:B------:R0:W1:Y:S02]  /*11e80*/  SHFL.IDX P6, R14, R13, R12, R11 ;  /* 0x0000000c0d0e7389 */ /* 0x00006400000c000b */
[----:B01----:R-:W-:Y:S01]  /*11e90*/  ENDCOLLECTIVE ;  /* 0x000000000000791b */ /* 0x003fe20003800000 */
.L_x_3794:
[----:B------:R-:W-:Y:S02]  /*11ea0*/  IMAD.MOV.U32 R13, RZ, RZ, R21 ;  /* 0x000000ffff0d7224 */ /* 0x000fe400078e0015 */
[----:B------:R-:W-:Y:S01]  /*11eb0*/  IMAD.MOV.U32 R12, RZ, RZ, 0x2 ;  /* 0x00000002ff0c7424 */ /* 0x000fe200078e00ff */
[----:B------:R-:W-:-:S13]  /*11ec0*/  IADD3 R2, P0, R36, R14, RZ ;  /* 0x0000000e24027210 */ /* 0x000fda0007f1e0ff */
[----:B------:R-:W-:Y:S05]  /*11ed0*/  WARPSYNC.COLLECTIVE R15, `(.L_x_3795) ;  /* 0x000000000f087348 */ /* 0x000fea0003c00000 */
[----:B------:R0:W1:Y:S02]  /*11ee0*/  SHFL.IDX P6, R14, R13, R12, R11 ;  /* 0x0000000c0d0e7389 */ /* 0x00006400000c000b */
[----:B01----:R-:W-:Y:S01]  /*11ef0*/  ENDCOLLECTIVE ;  /* 0x000000000000791b */ /* 0x003fe20003800000 */
.L_x_3795:
        /* <DEDUP_REMOVED lines=12> */
.L_x_3796:
[----:B------:R-:W-:Y:S02]  /*11fc0*/  IMAD.MOV.U32 R13, RZ, RZ, R21 ;  /* 0x000000ffff0d7224 */ /* 0x000fe400078e0015 */
[----:B------:R-:W-:Y:S02]  /*11fd0*/  IMAD.MOV.U32 R12, RZ, RZ, 0x3 ;  /* 0x00000003ff0c7424 */ /* 0x000fe400078e00ff */
[----:B------:R-:W-:-:S07]  /*11fe0*/  IMAD.MOV.U32 R2, RZ, RZ, R14 ;  /* 0x000000ffff027224 */ /* 0x000fce00078e000e */
[----:B------:R-:W-:Y:S05]  /*11ff0*/  WARPSYNC.COLLECTIVE R15, `(.L_x_3797) ;  /* 0x000000000f087348 */ /* 0x000fea0003c00000 */
[----:B------:R0:W1:Y:S02]  /*12000*/  SHFL.IDX P6, R14, R13, R12, R11 ;  /* 0x0000000c0d0e7389 */ /* 0x00006400000c000b */
[----:B01----:R-:W-:Y:S01]  /*12010*/  ENDCOLLECTIVE ;  /* 0x000000000000791b */ /* 0x003fe20003800000 */
.L_x_3797:
        /* <DEDUP_REMOVED lines=13> */
.L_x_3798:
[----:B------:R-:W-:Y:S02]  /*120f0*/  IMAD.MOV.U32 R13, RZ, RZ, R25 ;  /* 0x000000ffff0d7224 */ /* 0x000fe400078e0019 */
[----:B------:R-:W-:Y:S02]  /*12100*/  IMAD.MOV.U32 R12, RZ, RZ, RZ ;  /* 0x000000ffff0c7224 */ /* 0x000fe400078e00ff */
[----:B------:R-:W-:-:S07]  /*12110*/  IMAD.MOV.U32 R2, RZ, RZ, R14 ;  /* 0x000000ffff027224 */ /* 0x000fce00078e000e */
[----:B------:R-:W-:Y:S05]  /*12120*/  WARPSYNC.COLLECTIVE R15, `(.L_x_3799) ;  /* 0x000000000f087348 */ /* 0x000fea0003c00000 */
[----:B------:R0:W1:Y:S02]  /*12130*/  SHFL.IDX P6, R14, R13, R12, R11 ;  /* 0x0000000c0d0e7389 */ /* 0x00006400000c000b */
[----:B01----:R-:W-:Y:S01]  /*12140*/  ENDCOLLECTIVE ;  /* 0x000000000000791b */ /* 0x003fe20003800000 */
.L_x_3799:
        /* <DEDUP_REMOVED lines=13> */
.L_x_3800:
[----:B------:R-:W-:Y:S05]  /*12220*/  BRA `(.L_x_3801) ;  /* 0xffffffc000347947 */ /* 0x000fea000383ffff */
.L_x_3709:
[----:B0-----:R0:W1:Y:S02]  /*12230*/  SYNCS.PHASECHK.TRANS64.TRYWAIT P1, [R2+URZ+0x33470], R3 ;  /* 0x03347003020075a7 */ /* 0x001064000802017f */
[----:B-1----:R-:W-:Y:S05]  /*12240*/  @!P1 NANOSLEEP.SYNCS 0x989680 ;  /* 0x009896800000995d */ /* 0x002fea0003900000 */
[----:B------:R-:W1:Y:S02]  /*12250*/  @!P1 SYNCS.PHASECHK.TRANS64 P1, [R2+URZ+0x33470], R3 ;  /* 0x03347003020095a7 */ /* 0x000e64000802007f */
[----:B-1----:R-:W-:Y:S05]  /*12260*/  @!P1 BRA `(.L_x_3709) ;  /* 0xfffffffc00f09947 */ /* 0x002fea000383ffff */
[----:B------:R-:W-:Y:S05]  /*12270*/  BRA `(.L_x_3802) ;  /* 0xffffffc000a07947 */ /* 0x000fea000383ffff */
.L_x_3711:
[----:B0-----:R0:W1:Y:S02]  /*12280*/  SYNCS.PHASECHK.TRANS64.TRYWAIT P1, [R2+URZ+0x33460], R3 ;  /* 0x03346003020075a7 */ /* 0x001064000802017f */
[----:B-1----:R-:W-:Y:S05]  /*12290*/  @!P1 NANOSLEEP.SYNCS 0x989680 ;  /* 0x009896800000995d */ /* 0x002fea0003900000 */
[----:B------:R-:W1:Y:S02]  /*122a0*/  @!P1 SYNCS.PHASECHK.TRANS64 P1, [R2+URZ+0x33460], R3 ;  /* 0x03346003020095a7 */ /* 0x000e64000802007f */
[----:B-1----:R-:W-:Y:S05]  /*122b0*/  @!P1 BRA `(.L_x_3711) ;  /* 0xfffffffc00f09947 */ /* 0x002fea000383ffff */
[----:B------:R-:W-:Y:S05]  /*122c0*/  BRA `(.L_x_3803) ;  /* 0xffffffc000b07947 */ /* 0x000fea000383ffff */
.L_x_3717:
[----:B0-----:R0:W1:Y:S02]  /*122d0*/  SYNCS.PHASECHK.TRANS64.TRYWAIT P1, [R2+URZ+0x33470], R3 ;  /* 0x03347003020075a7 */ /* 0x001064000802017f */
[----:B-1----:R-:W-:Y:S05]  /*122e0*/  @!P1 NANOSLEEP.SYNCS 0x989680 ;  /* 0x009896800000995d */ /* 0x002fea0003900000 */
[----:B------:R-:W1:Y:S02]  /*122f0*/  @!P1 SYNCS.PHASECHK.TRANS64 P1, [R2+URZ+0x33470], R3 ;  /* 0x03347003020095a7 */ /* 0x000e64000802007f */
[----:B-1----:R-:W-:Y:S05]  /*12300*/  @!P1 BRA `(.L_x_3717) ;  /* 0xfffffffc00f09947 */ /* 0x002fea000383ffff */
[----:B------:R-:W-:Y:S05]  /*12310*/  BRA `(.L_x_3804) ;  /* 0xffffffcc00707947 */ /* 0x000fea000383ffff */
.L_x_3719:
[----:B0-----:R0:W1:Y:S02]  /*12320*/  SYNCS.PHASECHK.TRANS64.TRYWAIT P1, [R2+URZ+0x33460], R5 ;  /* 0x03346005020075a7 */ /* 0x001064000802017f */
[----:B-1----:R-:W-:Y:S05]  /*12330*/  @!P1 NANOSLEEP.SYNCS 0x989680 ;  /* 0x009896800000995d */ /* 0x002fea0003900000 */
[----:B------:R-:W1:Y:S02]  /*12340*/  @!P1 SYNCS.PHASECHK.TRANS64 P1, [R2+URZ+0x33460], R5 ;  /* 0x03346005020095a7 */ /* 0x000e64000802007f */
[----:B-1----:R-:W-:Y:S05]  /*12350*/  @!P1 BRA `(.L_x_3719) ;  /* 0xfffffffc00f09947 */ /* 0x002fea000383ffff */
[----:B------:R-:W-:Y:S05]  /*12360*/  BRA `(.L_x_3805) ;  /* 0xffffffcc00847947 */ /* 0x000fea000383ffff */
.L_x_3723:
[----:B0-----:R0:W1:Y:S02]  /*12370*/  SYNCS.PHASECHK.TRANS64.TRYWAIT P0, [R5+URZ+0x33420], R0 ;  /* 0x03342000050075a7 */ /* 0x001064000800017f */
[----:B-1----:R-:W-:Y:S05]  /*12380*/  @!P0 NANOSLEEP.SYNCS 0x989680 ;  /* 0x009896800000895d */ /* 0x002fea0003900000 */
[----:B------:R-:W1:Y:S02]  /*12390*/  @!P0 SYNCS.PHASECHK.TRANS64 P0, [R5+URZ+0x33420], R0 ;  /* 0x03342000050085a7 */ /* 0x000e64000800007f */
[----:B-1----:R-:W-:Y:S05]  /*123a0*/  @!P0 BRA `(.L_x_3723) ;  /* 0xfffffffc00f08947 */ /* 0x002fea000383ffff */
[----:B------:R-:W-:Y:S05]  /*123b0*/  BRA `(.L_x_3806) ;  /* 0xffffffd800547947 */ /* 0x000fea000383ffff */
.L_x_3727:
[----:B0-----:R0:W1:Y:S02]  /*123c0*/  SYNCS.PHASECHK.TRANS64.TRYWAIT P1, [R3+URZ+0x33440], R2 ;  /* 0x03344002030075a7 */ /* 0x001064000802017f */
[----:B-1----:R-:W-:Y:S05]  /*123d0*/  @!P1 NANOSLEEP.SYNCS 0x989680 ;  /* 0x009896800000995d */ /* 0x002fea0003900000 */
[----:B------:R-:W1:Y:S02]  /*123e0*/  @!P1 SYNCS.PHASECHK.TRANS64 P1, [R3+URZ+0x33440], R2 ;  /* 0x03344002030095a7 */ /* 0x000e64000802007f */
[----:B-1----:R-:W-:Y:S05]  /*123f0*/  @!P1 BRA `(.L_x_3727) ;  /* 0xfffffffc00f09947 */ /* 0x002fea000383ffff */
[----:B------:R-:W-:Y:S05]  /*12400*/  BRA `(.L_x_3807) ;  /* 0xffffffd800947947 */ /* 0x000fea000383ffff */
.L_x_3729:
[----:B-1----:R1:W2:Y:S02]  /*12410*/  SYNCS.PHASECHK.TRANS64.TRYWAIT P1, [R5+URZ+0x33440], R0 ;  /* 0x03344000050075a7 */ /* 0x0022a4000802017f */
[----:B--2---:R-:W-:Y:S05]  /*12420*/  @!P1 NANOSLEEP.SYNCS 0x989680 ;  /* 0x009896800000995d */ /* 0x004fea0003900000 */
[----:B------:R-:W2:Y:S02]  /*12430*/  @!P1 SYNCS.PHASECHK.TRANS64 P1, [R5+URZ+0x33440], R0 ;  /* 0x03344000050095a7 */ /* 0x000ea4000802007f */
[----:B--2---:R-:W-:Y:S05]  /*12440*/  @!P1 BRA `(.L_x_3729) ;  /* 0xfffffffc00f09947 */ /* 0x004fea000383ffff */
[----:B------:R-:W-:Y:S05]  /*12450*/  BRA `(.L_x_3808) ;  /* 0xffffffd800a07947 */ /* 0x000fea000383ffff */
.L_x_3731:
[----:B--2---:R2:W3:Y:S02]  /*12460*/  SYNCS.PHASECHK.TRANS64.TRYWAIT P1, [R3+URZ+0x33460], R2 ;  /* 0x03346002030075a7 */ /* 0x0044e4000802017f */
[----:B---3--:R-:W-:Y:S05]  /*12470*/  @!P1 NANOSLEEP.SYNCS 0x989680 ;  /* 0x009896800000995d */ /* 0x008fea0003900000 */
[----:B------:R-:W3:Y:S02]  /*12480*/  @!P1 SYNCS.PHASECHK.TRANS64 P1, [R3+URZ+0x33460], R2 ;  /* 0x03346002030095a7 */ /* 0x000ee4000802007f */
[----:B---3--:R-:W-:Y:S05]  /*12490*/  @!P1 BRA `(.L_x_3731) ;  /* 0xfffffffc00f09947 */ /* 0x008fea000383ffff */
[----:B------:R-:W-:Y:S05]  /*124a0*/  BRA `(.L_x_3809) ;  /* 0xffffffd8009c7947 */ /* 0x000fea000383ffff */
.L_x_3733:
[----:B---3--:R3:W4:Y:S02]  /*124b0*/  SYNCS.PHASECHK.TRANS64.TRYWAIT P1, [R5+URZ+0x33460], R0 ;  /* 0x03346000050075a7 */ /* 0x008724000802017f */
[----:B----4-:R-:W-:Y:S05]  /*124c0*/  @!P1 NANOSLEEP.SYNCS 0x989680 ;  /* 0x009896800000995d */ /* 0x010fea0003900000 */
[----:B------:R-:W4:Y:S02]  /*124d0*/  @!P1 SYNCS.PHASECHK.TRANS64 P1, [R5+URZ+0x33460], R0 ;  /* 0x03346000050095a7 */ /* 0x000f24000802007f */
[----:B----4-:R-:W-:Y:S05]  /*124e0*/  @!P1 BRA `(.L_x_3733) ;  /* 0xfffffffc00f09947 */ /* 0x010fea000383ffff */
[----:B------:R-:W-:Y:S05]  /*124f0*/  BRA `(.L_x_3810) ;  /* 0xffffffd800987947 */ /* 0x000fea000383ffff */
.L_x_3735:
[----:B----4-:R4:W0:Y:S02]  /*12500*/  SYNCS.PHASECHK.TRANS64.TRYWAIT P1, [R3+URZ+0x33480], R2 ;  /* 0x03348002030075a7 */ /* 0x010824000802017f */
[----:B0-----:R-:W-:Y:S05]  /*12510*/  @!P1 NANOSLEEP.SYNCS 0x989680 ;  /* 0x009896800000995d */ /* 0x001fea0003900000 */
[----:B------:R-:W0:Y:S02]  /*12520*/  @!P1 SYNCS.PHASECHK.TRANS64 P1, [R3+URZ+0x33480], R2 ;  /* 0x03348002030095a7 */ /* 0x000e24000802007f */
[----:B0-----:R-:W-:Y:S05]  /*12530*/  @!P1 BRA `(.L_x_3735) ;  /* 0xfffffffc00f09947 */ /* 0x001fea000383ffff */
[----:B------:R-:W-:Y:S05]  /*12540*/  BRA `(.L_x_3811) ;  /* 0xffffffd800947947 */ /* 0x000fea000383ffff */
.L_x_3812:
        /* <DEDUP_REMOVED lines=11> */
.L_x_15834:


//--------------------- .text._ZN7cutlass13device_kernelIN5flash11enable_sm90INS1_16FlashAttnFwdSm90INS1_25CollectiveMainloopFwdSm90ILi2EN4cute5tupleIJNS5_1CILi1EEES8_S8_EEENS6_IJNS7_ILi128EEENS7_ILi160EEENS7_ILi192EEEEEELi192ENS_12float_e4m3_tEfNS_4arch4Sm90ELb0ELb0ELb0ELb1ELb1ELb0ELb0ELb1ELb1ELb1ELb0ELb0EEENS1_21CollectiveEpilogueFwdINS6_IJSA_SC_SB_EEES9_NS_10bfloat16_tESG_Li256ELb1ELb1ELb0ELb1EEENS1_36VarlenDynamicPersistentTileSchedulerILi128ELi160ELi256ELi128ELb0ELb1ELb1ELb0ELb1ELb1EEEEEEEEEvNT_6ParamsE --------------------------
	.section	.text._ZN7cutlass13device_kernelIN5flash11enable_sm90INS1_16FlashAttnFwdSm90INS1_25CollectiveMainloopFwdSm90ILi2EN4cute5tupleIJNS5_1CILi1EEES8_S8_EEENS6_IJNS7_ILi128EEENS7_ILi160EEENS7_ILi192EEEEEELi192ENS_12float_e4m3_tEfNS_4arch4Sm90ELb0ELb0ELb0ELb1ELb1ELb0ELb0ELb1ELb1ELb1ELb0ELb0EEENS1_21CollectiveEpilogueFwdINS6_IJSA_SC_SB_EEES9_NS_10bfloat16_tESG_Li256ELb1ELb1ELb0ELb1EEENS1_36VarlenDynamicPersistentTileSchedulerILi128ELi160ELi256ELi128ELb0ELb1ELb1ELb0ELb1ELb1EEEEEEEEEvNT_6ParamsE,"ax",@progbits
	.align	128
.text._ZN7cutlass13device_kernelIN5flash11enable_sm90INS1_16FlashAttnFwdSm90INS1_25CollectiveMainloopFwdSm90ILi2EN4cute5tupleIJNS5_1CILi1EEES8_S8_EEENS6_IJNS7_ILi128EEENS7_ILi160EEENS7_ILi192EEEEEELi192ENS_12float_e4m3_tEfNS_4arch4Sm90ELb0ELb0ELb0ELb1ELb1ELb0ELb0ELb1ELb1ELb1ELb0ELb0EEENS1_21CollectiveEpilogueFwdINS6_IJSA_SC_SB_EEES9_NS_10bfloat16_tESG_Li256ELb1ELb1ELb0ELb1EEENS1_36VarlenDynamicPersistentTileSchedulerILi128ELi160ELi256ELi128ELb0ELb1ELb1ELb0ELb1ELb1EEEEEEEEEvNT_6ParamsE:
        .type           _ZN7cutlass13device_kernelIN5flash11enable_sm90INS1_16FlashAttnFwdSm90INS1_25CollectiveMainloopFwdSm90ILi2EN4cute5tupleIJNS5_1CILi1EEES8_S8_EEENS6_IJNS7_ILi128EEENS7_ILi160EEENS7_ILi192EEEEEELi192ENS_12float_e4m3_tEfNS_4arch4Sm90ELb0ELb0ELb0ELb1ELb1ELb0ELb0ELb1ELb1ELb1ELb0ELb0EEENS1_21CollectiveEpilogueFwdINS6_IJSA_SC_SB_EEES9_NS_10bfloat16_tESG_Li256ELb1ELb1ELb0ELb1EEENS1_36VarlenDynamicPersistentTileSchedulerILi128ELi160ELi256ELi128ELb0ELb1ELb1ELb0ELb1ELb1EEEEEEEEEvNT_6ParamsE,@function
        .size           _ZN7cutlass13device_kernelIN5flash11enable_sm90INS1_16FlashAttnFwdSm90INS1_25CollectiveMainloopFwdSm90ILi2EN4cute5tupleIJNS5_1CILi1EEES8_S8_EEENS6_IJNS7_ILi128EEENS7_ILi160EEENS7_ILi192EEEEEELi192ENS_12float_e4m3_tEfNS_4arch4Sm90ELb0ELb0ELb0ELb1ELb1ELb0ELb0ELb1ELb1ELb1ELb0ELb0EEENS1_21CollectiveEpilogueFwdINS6_IJSA_SC_SB_EEES9_NS_10bfloat16_tESG_Li256ELb1ELb1ELb0ELb1EEENS1_36VarlenDynamicPersistentTileSchedulerILi128ELi160ELi256ELi128ELb0ELb1ELb1ELb0ELb1ELb1EEEEEEEEEvNT_6ParamsE,(.L_x_15835 - _ZN7cutlass13device_kernelIN5flash11enable_sm90INS1_16FlashAttnFwdSm90INS1_25CollectiveMainloopFwdSm90ILi2EN4cute5tupleIJNS5_1CILi1EEES8_S8_EEENS6_IJNS7_ILi128EEENS7_ILi160EEENS7_ILi192EEEEEELi192ENS_12float_e4m3_tEfNS_4arch4Sm90ELb0ELb0ELb0ELb1ELb1ELb0ELb0ELb1ELb1ELb1ELb0ELb0EEENS1_21CollectiveEpilogueFwdINS6_IJSA_SC_SB_EEES9_NS_10bfloat16_tESG_Li256ELb1ELb1ELb0ELb1EEENS1_36VarlenDynamicPersistentTileSchedulerILi128ELi160ELi256ELi128ELb0ELb1ELb1ELb0ELb1ELb1EEEEEEEEEvNT_6ParamsE)
        .other          _ZN7cutlass13device_kernelIN5flash11enable_sm90INS1_16FlashAttnFwdSm90INS1_25CollectiveMainloopFwdSm90ILi2EN4cute5tupleIJNS5_1CILi1EEES8_S8_EEENS6_IJNS7_ILi128EEENS7_ILi160EEENS7_ILi192EEEEEELi192ENS_12float_e4m3_tEfNS_4arch4Sm90ELb0ELb0ELb0ELb1ELb1ELb0ELb0ELb1ELb1ELb1ELb0ELb0EEENS1_21CollectiveEpilogueFwdINS6_IJSA_SC_SB_EEES9_NS_10bfloat16_tESG_Li256ELb1ELb1ELb0ELb1EEENS1_36VarlenDynamicPersistentTileSchedulerILi128ELi160ELi256ELi128ELb0ELb1ELb1ELb0ELb1ELb1EEEEEEEEEvNT_6ParamsE,@"STO_CUDA_ENTRY STV_DEFAULT"
_ZN7cutlass13device_kernelIN5flash11enable_sm90INS1_16FlashAttnFwdSm90INS1_25CollectiveMainloopFwdSm90ILi2EN4cute5tupleIJNS5_1CILi1EEES8_S8_EEENS6_IJNS7_ILi128EEENS7_ILi160EEENS7_ILi192EEEEEELi192ENS_12float_e4m3_tEfNS_4arch4Sm90ELb0ELb0ELb0ELb1ELb1ELb0ELb0ELb1ELb1ELb1ELb0ELb0EEENS1_21CollectiveEpilogueFwdINS6_IJSA_SC_SB_EEES9_NS_10bfloat16_tESG_Li256ELb1ELb1ELb0ELb1EEENS1_36VarlenDynamicPersistentTileSchedulerILi128ELi160ELi256ELi128ELb0ELb1ELb1ELb0ELb1ELb1EEEEEEEEEvNT_6ParamsE:
        /* <DEDUP_REMOVED lines=45> */
.L_x_3813:
        /* <DEDUP_REMOVED lines=22> */
.L_x_3814:
        /* <DEDUP_REMOVED lines=18> */
.L_x_3815:
        /* <DEDUP_REMOVED lines=22> */
.L_x_3816:
        /* <DEDUP_REMOVED lines=24> */
.L_x_3817:
        /* <DEDUP_REMOVED lines=8> */
.L_x_3819:
        /* <DEDUP_REMOVED lines=9> */
[----:B0-----:R-:W-:-:S04]  /*0940*/  LOP3.LUT R0, R2, 0xffffff80, RZ, 0xc0, !PT ;  /* 0xffffff8002007812 */ /* 0x001fc800078ec0ff */
        /* <DEDUP_REMOVED lines=8> */
[----:B------:R-:W-:Y:S01]  /*09d0*/  VIADD R228, R2, 0xffffff80 ;  /* 0xffffff8002e47836 */ /* 0x000fe20000000000 */
[----:B------:R-:W-:Y:S01]  /*09e0*/  R2UR UR5, R61 ;  /* 0x000000003d0572ca */ /* 0x000fe200000e0000 */
[----:B------:R-:W-:Y:S01]  /*09f0*/  IMAD.MOV.U32 R222, RZ, RZ, -0x2 ;  /* 0xfffffffeffde7424 */ /* 0x000fe200078e00ff */
[----:B------:R-:W-:Y:S01]  /*0a00*/  R2UR UR47, R62 ;  /* 0x000000003e2f72ca */ /* 0x000fe200000e0000 */
[----:B------:R-:W-:Y:S01]  /*0a10*/  ULOP3.LUT UR46, UR36, 0x1, URZ, 0xfc, !UPT ;  /* 0x00000001242e7892 */ /* 0x000fe2000f8efc3f */
[----:B------:R-:W-:Y:S01]  /*0a20*/  SHF.R.S32.HI R3, RZ, 0x1f, R228 ;  /* 0x0000001fff037819 */ /* 0x000fe200000114e4 */
[----:B------:R-:W-:Y:S01]  /*0a30*/  UMOV UR45, URZ ;  /* 0x0000003f002d7c82 */ /* 0x000fe20008000000 */
[----:B------:R-:W-:Y:S01]  /*0a40*/  UMOV UR44, URZ ;  /* 0x0000003f002c7c82 */ /* 0x000fe20008000000 */
[----:B------:R-:W-:Y:S01]  /*0a50*/  UMOV UR43, URZ ;  /* 0x0000003f002b7c82 */ /* 0x000fe20008000000 */
[CC--:B------:R-:W-:Y:S02]  /*0a60*/  LEA.HI R5, R3.reuse, R228.reuse, RZ, 0x7 ;  /* 0x000000e403057211 */ /* 0x0c0fe400078f38ff */
[----:B------:R-:W-:-:S02]  /*0a70*/  LEA.HI R0, R3, R228, RZ, 0x4 ;  /* 0x000000e403007211 */ /* 0x000fc400078f20ff */
[----:B------:R-:W-:Y:S02]  /*0a80*/  LOP3.LUT R7, R5, 0xffffff80, RZ, 0xc0, !PT ;  /* 0xffffff8005077812 */ /* 0x000fe400078ec0ff */
[----:B------:R-:W-:Y:S02]  /*0a90*/  LEA.HI R2, R3, R228, RZ, 0x5 ;  /* 0x000000e403027211 */ /* 0x000fe400078f28ff */
[----:B------:R-:W-:Y:S01]  /*0aa0*/  SHF.R.S32.HI R9, RZ, 0x4, R0 ;  /* 0x00000004ff097819 */ /* 0x000fe20000011400 */
[----:B------:R-:W-:Y:S01]  /*0ab0*/  IMAD.IADD R22, R228, 0x1, -R7 ;  /* 0x00000001e4167824 */ /* 0x000fe200078e0a07 */
[----:B------:R-:W-:Y:S01]  /*0ac0*/  LOP3.LUT R7, R0, 0x3fffff0, RZ, 0xc0, !PT ;  /* 0x03fffff000077812 */ /* 0x000fe200078ec0ff */
[----:B------:R-:W-:Y:S01]  /*0ad0*/  IMAD.SHL.U32 R2, R2, 0x20, RZ ;  /* 0x0000002002027824 */ /* 0x000fe200078e00ff */
[----:B------:R-:W-:Y:S02]  /*0ae0*/  LEA.HI R0, R0, R9, RZ, 0x1 ;  /* 0x0000000900007211 */ /* 0x000fe400078f08ff */
[----:B------:R-:W-:Y:S01]  /*0af0*/  SHF.R.S32.HI R11, RZ, 0x1f, R22 ;  /* 0x0000001fff0b7819 */ /* 0x000fe20000011416 */
[----:B------:R-:W-:Y:S01]  /*0b00*/  IMAD.IADD R7, R228, 0x1, -R7 ;  /* 0x00000001e4077824 */ /* 0x000fe200078e0a07 */
[----:B------:R-:W-:-:S02]  /*0b10*/  LOP3.LUT R2, R2, 0xfffffc00, RZ, 0xc0, !PT ;  /* 0xfffffc0002027812 */ /* 0x000fc400078ec0ff */
[----:B------:R-:W-:Y:S02]  /*0b20*/  LOP3.LUT R0, R0, 0x1ffffffe, RZ, 0xc0, !PT ;  /* 0x1ffffffe00007812 */ /* 0x000fe400078ec0ff */
[----:B------:R-:W-:Y:S01]  /*0b30*/  LEA.HI R4, R11, R22, RZ, 0x2 ;  /* 0x000000160b047211 */ /* 0x000fe200078f10ff */
[----:B------:R-:W-:Y:S01]  /*0b40*/  IMAD R7, R7, 0x40, R2 ;  /* 0x0000004007077824 */ /* 0x000fe200078e0202 */
[----:B------:R-:W-:Y:S01]  /*0b50*/  LEA.HI R2, R3, R228, RZ, 0x2 ;  /* 0x000000e403027211 */ /* 0x000fe200078f10ff */
[----:B------:R-:W-:Y:S01]  /*0b60*/  IMAD.IADD R0, R9, 0x1, -R0 ;  /* 0x0000000109007824 */ /* 0x000fe200078e0a00 */
[--C-:B------:R-:W-:Y:S02]  /*0b70*/  SHF.R.S32.HI R6, RZ, 0x2, R4.reuse ;  /* 0x00000002ff067819 */ /* 0x100fe40000011404 */
[----:B------:R-:W-:Y:S01]  /*0b80*/  SHF.R.S32.HI R13, RZ, 0x1f, R4 ;  /* 0x0000001fff0d7819 */ /* 0x000fe20000011404 */
[----:B------:R-:W-:Y:S01]  /*0b90*/  IMAD R224, R0, 0x8, R7 ;  /* 0x0000000800e07824 */ /* 0x000fe200078e0207 */
[----:B------:R-:W-:-:S02]  /*0ba0*/  LOP3.LUT R7, R2, 0xfffffffc, RZ, 0xc0, !PT ;  /* 0xfffffffc02077812 */ /* 0x000fc400078ec0ff */
[----:B------:R-:W-:Y:S02]  /*0bb0*/  LEA.HI R3, R3, R228, RZ, 0x3 ;  /* 0x000000e403037211 */ /* 0x000fe400078f18ff */
[----:B------:R-:W-:Y:S01]  /*0bc0*/  LEA.HI R13, R13, R6, RZ, 0x3 ;  /* 0x000000060d0d7211 */ /* 0x000fe200078f18ff */
[C---:B------:R-:W-:Y:S01]  /*0bd0*/  IMAD.IADD R0, R228.reuse, 0x1, -R7 ;  /* 0x00000001e4007824 */ /* 0x040fe200078e0a07 */
[----:B------:R-:W-:Y:S02]  /*0be0*/  SHF.R.S32.HI R220, RZ, 0x7, R5 ;  /* 0x00000007ffdc7819 */ /* 0x000fe40000011405 */
[----:B------:R-:W-:Y:S02]  /*0bf0*/  LOP3.LUT R7, R3, 0xfffffff8, RZ, 0xc0, !PT ;  /* 0xfffffff803077812 */ /* 0x000fe400078ec0ff */
[----:B------:R-:W-:Y:S02]  /*0c00*/  LOP3.LUT R13, R13, 0xfffffff8, RZ, 0xc0, !PT ;  /* 0xfffffff80d0d7812 */ /* 0x000fe400078ec0ff */
[----:B------:R-:W-:Y:S01]  /*0c10*/  LEA.HI R11, R11, R22, RZ, 0x5 ;  /* 0x000000160b0b7211 */ /* 0x000fe200078f28ff */
[----:B------:R-:W-:Y:S01]  /*0c20*/  IMAD.IADD R18, R228, 0x1, -R7 ;  /* 0x00000001e4127824 */ /* 0x000fe200078e0a07 */
[----:B------:R-:W-:Y:S01]  /*0c30*/  LEA.HI R5, R5, R220, RZ, 0x1 ;  /* 0x000000dc05057211 */ /* 0x000fe200078f08ff */
[----:B------:R-:W-:Y:S01]  /*0c40*/  IMAD.IADD R6, R6, 0x1, -R13 ;  /* 0x0000000106067824 */ /* 0x000fe200078e0a0d */
[----:B------:R-:W-:-:S02]  /*0c50*/  LEA.HI R2, R0, R0, RZ, 0x1 ;  /* 0x0000000000027211 */ /* 0x000fc400078f08ff */
[----:B------:R-:W-:Y:S02]  /*0c60*/  SHF.R.S32.HI R11, RZ, 0x5, R11 ;  /* 0x00000005ff0b7819 */ /* 0x000fe4000001140b */
[----:B------:R-:W-:Y:S02]  /*0c70*/  LOP3.LUT R5, R5, 0x3fffffe, RZ, 0xc0, !PT ;  /* 0x03fffffe05057812 */ /* 0x000fe400078ec0ff */
[----:B------:R-:W-:Y:S01]  /*0c80*/  LOP3.LUT R9, R2, 0x1ffffffe, RZ, 0xc0, !PT ;  /* 0x1ffffffe02097812 */ /* 0x000fe200078ec0ff */
[----:B------:R-:W-:Y:S01]  /*0c90*/  IMAD.SHL.U32 R2, R18, 0x8, RZ ;  /* 0x0000000812027824 */ /* 0x000fe200078e00ff */
[----:B------:R-:W-:Y:S01]  /*0ca0*/  LOP3.LUT R13, R4, 0x7ffffffc, RZ, 0xc0, !PT ;  /* 0x7ffffffc040d7812 */ /* 0x000fe200078ec0ff */
[----:B------:R-:W-:Y:S01]  /*0cb0*/  IMAD R6, R11, 0x10, R6 ;  /* 0x000000100b067824 */ /* 0x000fe200078e0206 */
[----:B------:R-:W-:Y:S01]  /*0cc0*/  SHF.R.S32.HI R19, RZ, 0x3, R3 ;  /* 0x00000003ff137819 */ /* 0x000fe20000011403 */
[----:B------:R-:W-:Y:S01]  /*0cd0*/  IMAD.IADD R5, R220, 0x1, -R5 ;  /* 0x00000001dc057824 */ /* 0x000fe200078e0a05 */
[----:B------:R-:W-:Y:S01]  /*0ce0*/  SHF.R.S32.HI R227, RZ, 0x1f, R2 ;  /* 0x0000001fffe37819 */ /* 0x000fe20000011402 */
[----:B------:R-:W-:-:S02]  /*0cf0*/  VIADD R16, R2, 0x40 ;  /* 0x0000004002107836 */ /* 0x000fc40000000000 */
[----:B------:R-:W-:Y:S02]  /*0d00*/  VIADD R17, R2, 0x80 ;  /* 0x0000008002117836 */ /* 0x000fe40000000000 */
[----:B------:R-:W-:Y:S01]  /*0d10*/  IMAD.IADD R13, R22, 0x1, -R13 ;  /* 0x00000001160d7824 */ /* 0x000fe200078e0a0d */
[----:B------:R-:W-:Y:S01]  /*0d20*/  SHF.R.S32.HI R226, RZ, 0x1f, R16 ;  /* 0x0000001fffe27819 */ /* 0x000fe20000011410 */
[----:B------:R-:W-:Y:S01]  /*0d30*/  IMAD.IADD R0, R0, 0x1, -R9 ;  /* 0x0000000100007824 */ /* 0x000fe200078e0a09 */
[----:B------:R-:W-:Y:S01]  /*0d40*/  SHF.R.S32.HI R225, RZ, 0x1f, R17 ;  /* 0x0000001fffe17819 */ /* 0x000fe20000011411 */
[----:B------:R-:W-:Y:S02]  /*0d50*/  IMAD R221, R5, 0x40, R6 ;  /* 0x0000004005dd7824 */ /* 0x000fe400078e0206 */
[----:B------:R-:W-:Y:S02]  /*0d60*/  IMAD R222, R13, R222, 0xa0 ;  /* 0x000000a00dde7424 */ /* 0x000fe400078e02de */
[----:B------:R-:W-:-:S07]  /*0d70*/  IMAD R223, R0, 0x8, R221 ;  /* 0x0000000800df7824 */ /* 0x000fce00078e02dd */
.L_x_3865:
[----:B0-2---:R-:W0:Y:S01]  /*0d80*/  LDC.64 R4, c[0x0][0xc88] ;  /* 0x00032200ff047b82 */ /* 0x005e220000000a00 */
        /* <DEDUP_REMOVED lines=65> */
[----:B----4-:R-:W4:Y:S01]  /*11a0*/  @P1 LDG.E R6, desc[UR50][R6.64] ;  /* 0x0000003206061981 */ /* 0x010f22000c1e1900 */
[----:B------:R-:W-:Y:S01]  /*11b0*/  UISETP.NE.U32.AND UP0, UPT, UR6, URZ, UPT ;  /* 0x0000003f0600728c */ /* 0x000fe2000bf05070 */
[----:B------:R-:W-:Y:S01]  /*11c0*/  IMAD.MOV.U32 R119, RZ, RZ, RZ ;  /* 0x000000ffff777224 */ /* 0x000fe200078e00ff */
[----:B------:R-:W-:Y:S01]  /*11d0*/  UMOV UR53, URZ ;  /* 0x0000003f00357c82 */ /* 0x000fe20008000000 */
[----:B------:R-:W-:Y:S01]  /*11e0*/  ULDC UR6, c[0x0][0x2f0] ;  /* 0x0000bc0000067ab9 */ /* 0x000fe20000000800 */
[----:B------:R-:W-:Y:S01]  /*11f0*/  UISETP.NE.AND.EX UP0, UPT, UR7, URZ, UPT, UP0 ;  /* 0x0000003f0700728c */ /* 0x000fe2000bf05300 */
[----:B0-----:R-:W-:Y:S01]  /*1200*/  CS2R R10, SRZ ;  /* 0x00000000000a7805 */ /* 0x001fe2000001ff00 */
        /* <DEDUP_REMOVED lines=41> */
[----:B------:R-:W-:-:S02]  /*14a0*/  IMAD.MOV.U32 R92, RZ, RZ, RZ ;  /* 0x000000ffff5c7224 */ /* 0x000fc400078e00ff */
[----:B--2---:R-:W-:Y:S01]  /*14b0*/  FMUL.FTZ R0, R3, R0 ;  /* 0x0000000003007220 */ /* 0x004fe20000410000 */
[----:B------:R-:W-:-:S03]  /*14c0*/  IMAD.MOV.U32 R3, RZ, RZ, RZ ;  /* 0x000000ffff037224 */ /* 0x000fc600078e00ff */
[----:B------:R-:W-:Y:S01]  /*14d0*/  FMUL.FTZ R0, R0, UR7 ;  /* 0x0000000700007c20 */ /* 0x000fe20008410000 */
[----:B---3--:R-:W-:Y:S02]  /*14e0*/  @P0 R2UR UR53, R4 ;  /* 0x00000000043502ca */ /* 0x008fe400000e0000 */
[----:B------:R-:W-:Y:S02]  /*14f0*/  CS2R R4, SRZ ;  /* 0x0000000000047805 */ /* 0x000fe4000001ff00 */
[----:B------:R-:W-:Y:S02]  /*1500*/  R2UR UR39, R0 ;  /* 0x00000000002772ca */ /* 0x000fe400000e0000 */
        /* <DEDUP_REMOVED lines=16> */
.L_x_3820:
[----:B------:R-:W-:Y:S01]  /*1610*/  UIADD3 UR53, -UR53, UR4, URZ ;  /* 0x0000000435357290 */ /* 0x000fe2000fffe13f */
[----:B------:R-:W-:Y:S01]  /*1620*/  CS2R R134, SRZ ;  /* 0x0000000000867805 */ /* 0x000fe2000001ff00 */
[----:B------:R-:W-:Y:S01]  /*1630*/  UMOV UR41, UR47 ;  /* 0x0000002f00297c82 */ /* 0x000fe20008000000 */
[----:B------:R-:W-:Y:S01]  /*1640*/  IMAD.MOV.U32 R93, RZ, RZ, RZ ;  /* 0x000000ffff5d7224 */ /* 0x000fe200078e00ff */
[----:B------:R-:W-:Y:S01]  /*1650*/  UISETP.GE.AND UP0, UPT, UR53, 0x1, UPT ;  /* 0x000000013500788c */ /* 0x000fe2000bf06270 */
[----:B------:R-:W-:Y:S01]  /*1660*/  CS2R R96, SRZ ;  /* 0x0000000000607805 */ /* 0x000fe2000001ff00 */
[----:B------:R-:W-:Y:S01]  /*1670*/  UIADD3 UR4, UR53, 0x9f, URZ ;  /* 0x0000009f35047890 */ /* 0x000fe2000fffe03f */
[----:B------:R-:W-:Y:S02]  /*1680*/  CS2R R136, SRZ ;  /* 0x0000000000887805 */ /* 0x000fe4000001ff00 */
[----:B------:R-:W-:Y:S02]  /*1690*/  CS2R R100, SRZ ;  /* 0x0000000000647805 */ /* 0x000fe4000001ff00 */
[----:B------:R-:W-:-:S02]  /*16a0*/  CS2R R138, SRZ ;  /* 0x00000000008a7805 */ /* 0x000fc4000001ff00 */
[----:B------:R-:W-:Y:S01]  /*16b0*/  PLOP3.LUT P1, PT, PT, PT, UP0, 0x80, 0x0 ;  /* 0x000000000000781c */ /* 0x000fe20003f2f008 */
[----:B------:R-:W-:Y:S01]  /*16c0*/  UIMAD.WIDE UR4, UR4, 0x66666667, URZ ;  /* 0x66666667040478a5 */ /* 0x000fe2000f8e023f */
[----:B------:R-:W-:Y:S02]  /*16d0*/  CS2R R104, SRZ ;  /* 0x0000000000687805 */ /* 0x000fe4000001ff00 */
[----:B------:R-:W-:Y:S01]  /*16e0*/  CS2R R140, SRZ ;  /* 0x00000000008c7805 */ /* 0x000fe2000001ff00 */
[----:B------:R-:W-:Y:S01]  /*16f0*/  IMAD.MOV.U32 R108, RZ, RZ, RZ ;  /* 0x000000ffff6c7224 */ /* 0x000fe200078e00ff */
[----:B------:R-:W-:Y:S01]  /*1700*/  USHF.R.U32.HI UR52, URZ, 0x1f, UR5 ;  /* 0x0000001f3f347899 */ /* 0x000fe20008011605 */
[----:B------:R-:W-:-:S03]  /*1710*/  IMAD.MOV.U32 R142, RZ, RZ, RZ ;  /* 0x000000ffff8e7224 */ /* 0x000fc600078e00ff */
[----:B------:R-:W-:-:S03]  /*1720*/  ULEA.HI.SX32 UR52, UR5, UR52, 0x1a ;  /* 0x0000003405347291 */ /* 0x000fc6000f8fd23f */
[----:B------:R-:W-:Y:S09]  /*1730*/  @!P1 BRA `(.L_x_3821) ;  /* 0x0000007400689947 */ /* 0x000ff20003800000 */
        /* <DEDUP_REMOVED lines=31> */
.L_x_3822:
[----:B------:R-:W-:Y:S01]  /*1930*/  ULEA.HI UR4, UR45, UR45, URZ, 0x1 ;  /* 0x0000002d2d047291 */ /* 0x000fe2000f8f083f */
[----:B------:R-:W-:-:S03]  /*1940*/  IMAD.U32 R3, RZ, RZ, UR46 ;  /* 0x0000002eff037e24 */ /* 0x000fc6000f8e00ff */
[----:B------:R-:W-:Y:S02]  /*1950*/  ULOP3.LUT UR4, UR4, 0xfffffffe, URZ, 0xc0, !UPT ;  /* 0xfffffffe04047892 */ /* 0x000fe4000f8ec03f */
[----:B------:R-:W-:Y:S02]  /*1960*/  ISETP.NE.AND P0, PT, R3, 0x3, PT ;  /* 0x000000030300780c */ /* 0x000fe40003f05270 */
[----:B------:R-:W-:-:S06]  /*1970*/  UIADD3 UR4, UR45, -UR4, URZ ;  /* 0x800000042d047290 */ /* 0x000fcc000fffe03f */
[----:B------:R-:W-:-:S05]  /*1980*/  IMAD.U32 R0, RZ, RZ, UR4 ;  /* 0x00000004ff007e24 */ /* 0x000fca000f8e00ff */
[----:B------:R-:W-:-:S04]  /*1990*/  SHF.L.U32 R0, R0, 0x1f, RZ ;  /* 0x0000001f00007819 */ /* 0x000fc800000006ff */
[----:B------:R-:W0:Y:S02]  /*19a0*/  SYNCS.PHASECHK.TRANS64.TRYWAIT P1, [UR48+0x33400], R0 ;  /* 0x03340000ff0075a7 */ /* 0x000e240008020170 */
[----:B0-----:R-:W-:Y:S05]  /*19b0*/  @!P1 BRA `(.L_x_3823) ;  /* 0x0000011400989947 */ /* 0x001fea0003800000 */
.L_x_3969:
[----:B------:R-:W-:Y:S05]  /*19c0*/  @!P0 BRA `(.L_x_3824) ;  /* 0x0000000000048947 */ /* 0x000fea0003800000 */
[----:B------:R-:W-:Y:S01]  /*19d0*/  BPT.TRAP 0x1 ;  /* 0x000000040000795c */ /* 0x000fe20000300000 */
.L_x_3824:
[----:B0-----:R-:W-:Y:S02]  /*19e0*/  IMAD.U32 R3, RZ, RZ, UR43 ;  /* 0x0000002bff037e24 */ /* 0x001fe4000f8e00ff */
[----:B------:R-:W-:-:S03]  /*19f0*/  IMAD.U32 R0, RZ, RZ, UR44 ;  /* 0x0000002cff007e24 */ /* 0x000fc6000f8e00ff */
[----:B------:R-:W-:Y:S02]  /*1a00*/  LEA R3, R3, UR48, 0x3 ;  /* 0x0000003003037c11 */ /* 0x000fe4000f8e18ff */
[----:B------:R-:W-:-:S04]  /*1a10*/  SHF.L.U32 R0, R0, 0x1f, RZ ;  /* 0x0000001f00007819 */ /* 0x000fc800000006ff */
[----:B------:R0:W1:Y:S01]  /*1a20*/  SYNCS.PHASECHK.TRANS64.TRYWAIT P1, [R3+URZ+0x33430], R0 ;  /* 0x03343000030075a7 */ /* 0x000062000802017f */
[----:B------:R-:W-:Y:S05]  /*1a30*/  @!P0 BRA `(.L_x_3825) ;  /* 0x0000000000048947 */ /* 0x000fea0003800000 */
[----:B------:R-:W-:Y:S01]  /*1a40*/  BPT.TRAP 0x1 ;  /* 0x000000040000795c */ /* 0x000fe20000300000 */
.L_x_3825:
[----:B------:R-:W-:Y:S01]  /*1a50*/  IMAD.MOV.U32 R119, RZ, RZ, RZ ;  /* 0x000000ffff777224 */ /* 0x000fe200078e00ff */
[----:B-1----:R-:W-:Y:S06]  /*1a60*/  @P1 BRA `(.L_x_3826) ;  /* 0x0000000000081947 */ /* 0x002fec0003800000 */
[----:B------:R-:W1:Y:S02]  /*1a70*/  SYNCS.PHASECHK.TRANS64.TRYWAIT P1, [R3+URZ+0x33430], R0 ;  /* 0x03343000030075a7 */ /* 0x000e64000802017f */
[----:B-1----:R-:W-:Y:S05]  /*1a80*/  @!P1 BRA `(.L_x_3827) ;  /* 0x00000114007c9947 */ /* 0x002fea0003800000 */
.L_x_3826:
        /* <DEDUP_REMOVED lines=11> */
[----:B------:R-:W-:Y:S01]  /*1b40*/  UMOV UR4, UR24 ;  /* 0x0000001800047c82 */ /* 0x000fe20008000000 */
[----:B------:R-:W-:Y:S02]  /*1b50*/  UMOV UR7, 0x80000020 ;  /* 0x8000002000077882 */ /* 0x000fe40000000000 */
        /* <DEDUP_REMOVED lines=191> */
.L_x_3828:
[----:B01----:R-:W-:Y:S01]  /*2750*/  VIADD R0, R222, UR53 ;  /* 0x00000035de007c36 */ /* 0x003fe20008000000 */
[----:B------:R-:W-:Y:S01]  /*2760*/  P2R R104, PR, RZ, 0x1 ;  /* 0x00000001ff687803 */ /* 0x000fe20000000000 */
[----:B------:R-:W-:Y:S01]  /*2770*/  IMAD.U32 R5, RZ, RZ, UR52 ;  /* 0x00000034ff057e24 */ /* 0x000fe2000f8e00ff */
[----:B------:R-:W-:Y:S01]  /*2780*/  R2UR UR6, R3 ;  /* 0x00000000030672ca */ /* 0x000fe200000e0000 */
[----:B------:R-:W-:Y:S01]  /*2790*/  IMAD.U32 R111, RZ, RZ, UR39 ;  /* 0x00000027ff6f7e24 */ /* 0x000fe2000f8e00ff */
[----:B------:R-:W-:Y:S01]  /*27a0*/  UISETP.GE.AND UP0, UPT, UR53, 0xa1, UPT ;  /* 0x000000a13500788c */ /* 0x000fe2000bf06270 */
        /* <DEDUP_REMOVED lines=19> */
[C---:B------:R-:W-:Y:S01]  /*28e0*/  ISETP.GT.AND P1, PT, R4.reuse, 0x10, PT ;  /* 0x000000100400780c */ /* 0x040fe20003f24270 */
[--C-:B------:R-:W-:Y:S01]  /*28f0*/  IMAD.MOV.U32 R108, RZ, RZ, R119.reuse ;  /* 0x000000ffff6c7224 */ /* 0x100fe200078e0077 */
[----:B------:R-:W-:Y:S01]  /*2900*/  FSEL R93, R93, -INF , P3 ;  /* 0xff8000005d5d7808 */ /* 0x000fe20001800000 */
[----:B------:R-:W-:Y:S01]  /*2910*/  SYNCS.ARRIVE.TRANS64.RED.A1T0 RZ, [UR6], RZ ;  /* 0x000000ffffff79a7 */ /* 0x000fe20008100406 */
[----:B------:R-:W-:Y:S01]  /*2920*/  FMNMX.FTZ R0, R11, R0, !PT ;  /* 0x000000000b007209 */ /* 0x000fe20007810000 */
[--C-:B------:R-:W-:Y:S01]  /*2930*/  IMAD.MOV.U32 R106, RZ, RZ, R119.reuse ;  /* 0x000000ffff6a7224 */ /* 0x100fe200078e0077 */
[----:B------:R-:W-:Y:S01]  /*2940*/  ISETP.GT.AND P2, PT, R4, 0x11, PT ;  /* 0x000000110400780c */ /* 0x000fe20003f44270 */
[--C-:B------:R-:W-:Y:S01]  /*2950*/  IMAD.MOV.U32 R92, RZ, RZ, R119.reuse ;  /* 0x000000ffff5c7224 */ /* 0x100fe200078e0077 */
[----:B------:R-:W-:Y:S01]  /*2960*/  FSEL R13, R96, -INF , P1 ;  /* 0xff800000600d7808 */ /* 0x000fe20000800000 */
[----:B------:R-:W-:Y:S01]  /*2970*/  IMAD.MOV.U32 R96, RZ, RZ, R119 ;  /* 0x000000ffff607224 */ /* 0x000fe200078e0077 */
[----:B------:R-:W-:-:S02]  /*2980*/  FMNMX.FTZ R0, R93, R0, !PT ;  /* 0x000000005d007209 */ /* 0x000fc40007810000 */
[----:B------:R-:W-:Y:S02]  /*2990*/  FSEL R90, R90, -INF , P6 ;  /* 0xff8000005a5a7808 */ /* 0x000fe40003000000 */
[C---:B------:R-:W-:Y:S02]  /*29a0*/  ISETP.GT.AND P6, PT, R4.reuse, 0x18, PT ;  /* 0x000000180400780c */ /* 0x040fe40003fc4270 */
[----:B------:R-:W-:Y:S02]  /*29b0*/  FSEL R97, R97, -INF , P2 ;  /* 0xff80000061617808 */ /* 0x000fe40001000000 */
[----:B------:R-:W-:Y:S02]  /*29c0*/  FMNMX.FTZ R0, R13, R0, !PT ;  /* 0x000000000d007209 */ /* 0x000fe40007810000 */
[----:B------:R-:W-:Y:S02]  /*29d0*/  FSEL R91, R91, -INF , P5 ;  /* 0xff8000005b5b7808 */ /* 0x000fe40002800000 */
[----:B------:R-:W-:-:S02]  /*29e0*/  ISETP.GT.AND P5, PT, R4, 0x19, PT ;  /* 0x000000190400780c */ /* 0x000fc40003fa4270 */
[----:B------:R-:W-:Y:S01]  /*29f0*/  FSEL R15, R100, -INF , P6 ;  /* 0xff800000640f7808 */ /* 0x000fe20003000000 */
[----:B------:R-:W-:Y:S01]  /*2a00*/  IMAD.MOV.U32 R100, RZ, RZ, R119 ;  /* 0x000000ffff647224 */ /* 0x000fe200078e0077 */
        /* <DEDUP_REMOVED lines=18> */
[C---:B------:R-:W-:Y:S02]  /*2b30*/  ISETP.GT.AND P6, PT, R4.reuse, 0x30, PT ;  /* 0x000000300400780c */ /* 0x040fe40003fc4270 */
        /* <DEDUP_REMOVED lines=112> */
[----:B------:R-:W0:Y:S01]  /*3240*/  SHFL.BFLY PT, R57, R6, 0x2, 0x1f ;  /* 0x0c401f0006397f89 */ /* 0x000e2200000e0000 */
[----:B------:R-:W-:-:S02]  /*3250*/  P2R R12, PR, RZ, 0x4 ;  /* 0x00000004ff0c7803 */ /* 0x000fc40000000000 */
[----:B------:R-:W-:Y:S02]  /*3260*/  ISETP.GT.AND P2, PT, R4, 0x78, PT ;  /* 0x000000780400780c */ /* 0x000fe40003f44270 */
[----:B------:R-:W-:Y:S02]  /*3270*/  FSEL R55, R55, -INF , P1 ;  /* 0xff80000037377808 */ /* 0x000fe40000800000 */
[----:B------:R-:W-:Y:S02]  /*3280*/  ISETP.NE.AND P1, PT, R14, RZ, PT ;  /* 0x000000ff0e00720c */ /* 0x000fe40003f25270 */
[----:B------:R-:W-:Y:S02]  /*3290*/  P2R R20, PR, RZ, 0x1 ;  /* 0x00000001ff147803 */ /* 0x000fe40000000000 */
[----:B------:R-:W-:Y:S02]  /*32a0*/  FSEL R54, R54, -INF , P2 ;  /* 0xff80000036367808 */ /* 0x000fe40001000000 */
[----:B------:R-:W-:-:S02]  /*32b0*/  ISETP.GT.AND P0, PT, R4, 0x80, PT ;  /* 0x000000800400780c */ /* 0x000fc40003f04270 */
[----:B------:R-:W-:Y:S02]  /*32c0*/  ISETP.NE.AND P2, PT, R12, RZ, PT ;  /* 0x000000ff0c00720c */ /* 0x000fe40003f45270 */
[----:B------:R-:W-:Y:S02]  /*32d0*/  FSEL R26, R26, -INF , P0 ;  /* 0xff8000001a1a7808 */ /* 0x000fe40000000000 */
[----:B------:R-:W-:Y:S02]  /*32e0*/  ISETP.NE.AND P0, PT, R20, RZ, PT ;  /* 0x000000ff1400720c */ /* 0x000fe40003f05270 */
[----:B------:R-:W-:Y:S02]  /*32f0*/  FSEL R84, R35, -INF , P4 ;  /* 0xff80000023547808 */ /* 0x000fe40002000000 */
[----:B------:R-:W-:Y:S02]  /*3300*/  FSEL R27, R27, -INF , P0 ;  /* 0xff8000001b1b7808 */ /* 0x000fe40000000000 */
[----:B0-----:R-:W-:-:S02]  /*3310*/  FMNMX.FTZ R57, R6, R57, !PT ;  /* 0x0000003906397209 */ /* 0x001fc40007810000 */
[----:B------:R-:W-:Y:S02]  /*3320*/  FSEL R88, R39, -INF , P6 ;  /* 0xff80000027587808 */ /* 0x000fe40003000000 */
[----:B------:R-:W-:Y:S01]  /*3330*/  ISETP.NE.AND P0, PT, R104, RZ, PT ;  /* 0x000000ff6800720c */ /* 0x000fe20003f05270 */
[----:B------:R-:W0:Y:S01]  /*3340*/  SHFL.BFLY PT, R0, R57, 0x1, 0x1f ;  /* 0x0c201f0039007f89 */ /* 0x000e2200000e0000 */
[----:B------:R-:W-:Y:S01]  /*3350*/  IMAD.MOV.U32 R104, RZ, RZ, R119 ;  /* 0x000000ffff687224 */ /* 0x000fe200078e0077 */
[----:B0-----:R-:W-:-:S04]  /*3360*/  FMNMX.FTZ R0, R57, R0, !PT ;  /* 0x0000000039007209 */ /* 0x001fc80007810000 */
[C---:B------:R-:W-:Y:S01]  /*3370*/  FSETP.NEU.FTZ.AND P3, PT, R0.reuse, -INF , PT ;  /* 0xff8000000000780b */ /* 0x040fe20003f7d000 */
[----:B------:R-:W-:-:S01]  /*3380*/  FFMA.FTZ R10, R0, R111, -8 ;  /* 0xc1000000000a7423 */ /* 0x000fc2000001006f */
[----:B------:R-:W-:-:S04]  /*3390*/  IMAD.MOV.U32 R111, RZ, RZ, R119 ;  /* 0x000000ffff6f7224 */ /* 0x000fc800078e0077 */
        /* <DEDUP_REMOVED lines=41> */
[----:B------:R-:W-:-:S02]  /*3630*/  IMAD.MOV.U32 R107, RZ, RZ, R119 ;  /* 0x000000ffff6b7224 */ /* 0x000fc400078e0077 */
[----:B------:R-:W-:Y:S01]  /*3640*/  FMNMX.FTZ R57, R79, R56, !PT ;  /* 0x000000384f397209 */ /* 0x000fe20007810000 */
[----:B------:R-:W-:-:S01]  /*3650*/  FFMA.FTZ R56, R89, UR39, -R10 ;  /* 0x0000002759387c23 */ /* 0x000fc2000801080a */
[--C-:B------:R-:W-:Y:S02]  /*3660*/  IMAD.MOV.U32 R97, RZ, RZ, R119.reuse ;  /* 0x000000ffff617224 */ /* 0x100fe400078e0077 */
[----:B------:R-:W-:Y:S01]  /*3670*/  FMNMX.FTZ R72, R82, R57, !PT ;  /* 0x0000003952487209 */ /* 0x000fe20007810000 */
[----:B------:R-:W-:Y:S01]  /*3680*/  MUFU.EX2 R7, R7 ;  /* 0x0000000700077308 */ /* 0x000fe20000000800 */
[----:B------:R-:W-:Y:S02]  /*3690*/  IMAD.MOV.U32 R93, RZ, RZ, R119 ;  /* 0x000000ffff5d7224 */ /* 0x000fe400078e0077 */
[----:B------:R-:W-:-:S04]  /*36a0*/  FMNMX.FTZ R57, R83, R72, !PT ;  /* 0x0000004853397209 */ /* 0x000fc80007810000 */
[----:B------:R-:W-:Y:S01]  /*36b0*/  FMNMX.FTZ R72, R86, R57, !PT ;  /* 0x0000003956487209 */ /* 0x000fe20007810000 */
[----:B------:R-:W-:Y:S03]  /*36c0*/  MUFU.EX2 R6, R6 ;  /* 0x0000000600067308 */ /* 0x000fe60000000800 */
[----:B------:R-:W-:Y:S01]  /*36d0*/  FMNMX.FTZ R81, R87, R72, !PT ;  /* 0x0000004857517209 */ /* 0x000fe20007810000 */
[----:B------:R-:W-:-:S03]  /*36e0*/  FFMA.FTZ R72, R77, UR39, -R10 ;  /* 0x000000274d487c23 */ /* 0x000fc6000801080a */
[----:B------:R-:W-:Y:S01]  /*36f0*/  FMNMX.FTZ R76, R58, R81, !PT ;  /* 0x000000513a4c7209 */ /* 0x000fe20007810000 */
[----:B------:R0:W-:Y:S03]  /*3700*/  MUFU.EX2 R57, R80 ;  /* 0x0000005000397308 */ /* 0x0001e60000000800 */
[----:B------:R-:W-:-:S04]  /*3710*/  FMNMX.FTZ R77, R59, R76, !PT ;  /* 0x0000004c3b4d7209 */ /* 0x000fc80007810000 */
[----:B------:R-:W-:Y:S01]  /*3720*/  FMNMX.FTZ R76, R62, R77, !PT ;  /* 0x0000004d3e4c7209 */ /* 0x000fe20007810000 */
[----:B------:R-:W1:Y:S03]  /*3730*/  MUFU.EX2 R9, R9 ;  /* 0x0000000900097308 */ /* 0x000e660000000800 */
[----:B------:R-:W-:-:S04]  /*3740*/  FMNMX.FTZ R81, R63, R76, !PT ;  /* 0x0000004c3f517209 */ /* 0x000fc80007810000 */
[----:B------:R-:W-:Y:S01]  /*3750*/  FMNMX.FTZ R76, R66, R81, !PT ;  /* 0x00000051424c7209 */ /* 0x000fe20007810000 */
[----:B------:R2:W-:Y:S03]  /*3760*/  MUFU.EX2 R77, R85 ;  /* 0x00000055004d7308 */ /* 0x0005e60000000800 */
[----:B------:R-:W-:Y:S01]  /*3770*/  FMNMX.FTZ R81, R67, R76, !PT ;  /* 0x0000004c43517209 */ /* 0x000fe20007810000 */
[----:B------:R-:W-:-:S03]  /*3780*/  FFMA.FTZ R76, R5, UR39, -R10 ;  /* 0x00000027054c7c23 */ /* 0x000fc6000801080a */
[----:B0-----:R-:W-:Y:S01]  /*3790*/  FMNMX.FTZ R80, R70, R81, !PT ;  /* 0x0000005146507209 */ /* 0x001fe20007810000 */
[----:B------:R-:W-:-:S01]  /*37a0*/  FFMA.FTZ R81, R61, UR39, -R10 ;  /* 0x000000273d517c23 */ /* 0x000fc2000801080a */
[--C-:B------:R-:W-:Y:S01]  /*37b0*/  FFMA.FTZ R61, R64, UR39, -R10.reuse ;  /* 0x00000027403d7c23 */ /* 0x100fe2000801080a */
[----:B--2---:R-:W-:-:S01]  /*37c0*/  FFMA.FTZ R85, R68, UR39, -R10 ;  /* 0x0000002744557c23 */ /* 0x004fc2000801080a */
[----:B------:R-:W-:Y:S01]  /*37d0*/  FMNMX.FTZ R5, R71, R80, !PT ;  /* 0x0000005047057209 */ /* 0x000fe20007810000 */
[----:B------:R-:W-:Y:S01]  /*37e0*/  MUFU.EX2 R8, R8 ;  /* 0x0000000800087308 */ /* 0x000fe20000000800 */
[----:B------:R-:W-:Y:S02]  /*37f0*/  FSEL R68, R30, -INF , P1 ;  /* 0xff8000001e447808 */ /* 0x000fe40000800000 */
[----:B------:R-:W-:Y:S02]  /*3800*/  FMNMX.FTZ R80, R42, R5, !PT ;  /* 0x000000052a507209 */ /* 0x000fe40007810000 */
[----:B-1----:R-:W-:-:S02]  /*3810*/  F2FP.SATFINITE.E4M3.F32.PACK_AB_MERGE_C R200, R9, R6, RZ ;  /* 0x0000000609c8723e */ /* 0x002fc400048070ff */
[----:B------:R-:W-:Y:S01]  /*3820*/  FMNMX.FTZ R5, R43, R80, !PT ;  /* 0x000000502b057209 */ /* 0x000fe20007810000 */
[----:B------:R0:W-:Y:S01]  /*3830*/  MUFU.EX2 R30, R85 ;  /* 0x00000055001e7308 */ /* 0x0001e20000000800 */
[----:B------:R-:W-:Y:S02]  /*3840*/  F2FP.SATFINITE.E4M3.F32.PACK_AB_MERGE_C R200, R7, R4, R200 ;  /* 0x0000000407c8723e */ /* 0x000fe400048070c8 */
[----:B------:R-:W-:-:S04]  /*3850*/  FMNMX.FTZ R80, R46, R5, !PT ;  /* 0x000000052e507209 */ /* 0x000fc80007810000 */
[----:B------:R-:W-:Y:S01]  /*3860*/  FMNMX.FTZ R5, R47, R80, !PT ;  /* 0x000000502f057209 */ /* 0x000fe20007810000 */
[----:B------:R-:W-:Y:S01]  /*3870*/  MUFU.EX2 R11, R11 ;  /* 0x0000000b000b7308 */ /* 0x000fe20000000800 */
[----:B0-----:R-:W-:Y:S01]  /*3880*/  FSEL R85, R38, -INF , P5 ;  /* 0xff80000026557808 */ /* 0x001fe20002800000 */
[----:B------:R-:W-:Y:S01]  /*3890*/  FFMA.FTZ R38, R48, UR39, -R10 ;  /* 0x0000002730267c23 */ /* 0x000fe2000801080a */
[----:B------:R-:W-:-:S04]  /*38a0*/  FMNMX.FTZ R64, R50, R5, !PT ;  /* 0x0000000532407209 */ /* 0x000fc80007810000 */
[----:B------:R-:W-:Y:S01]  /*38b0*/  FMNMX.FTZ R5, R51, R64, !PT ;  /* 0x0000004033057209 */ /* 0x000fe20007810000 */
[----:B------:R-:W-:-:S01]  /*38c0*/  FFMA.FTZ R64, R65, UR39, -R10 ;  /* 0x0000002741407c23 */ /* 0x000fc2000801080a */
[----:B------:R-:W-:Y:S01]  /*38d0*/  FFMA.FTZ R65, R69, UR39, -R10 ;  /* 0x0000002745417c23 */ /* 0x000fe2000801080a */
[----:B------:R-:W-:Y:S01]  /*38e0*/  FSEL R69, R34, -INF , P3 ;  /* 0xff80000022457808 */ /* 0x000fe20001800000 */
[----:B------:R-:W-:Y:S01]  /*38f0*/  MUFU.EX2 R12, R12 ;  /* 0x0000000c000c7308 */ /* 0x000fe20000000800 */
[----:B------:R-:W-:-:S04]  /*3900*/  FMNMX.FTZ R80, R54, R5, !PT ;  /* 0x0000000536507209 */ /* 0x000fc80007810000 */
[----:B------:R-:W-:-:S03]  /*3910*/  FMNMX.FTZ R5, R55, R80, !PT ;  /* 0x0000005037057209 */ /* 0x000fc60007810000 */
[----:B------:R0:W1:Y:S01]  /*3920*/  MUFU.EX2 R13, R101 ;  /* 0x00000065000d7308 */ /* 0x0000620000000800 */
[----:B------:R-:W-:-:S04]  /*3930*/  FMNMX.FTZ R80, R26, R5, !PT ;  /* 0x000000051a507209 */ /* 0x000fc80007810000 */
[----:B------:R-:W-:Y:S02]  /*3940*/  FMNMX.FTZ R5, R27, R80, !PT ;  /* 0x000000501b057209 */ /* 0x000fe40007810000 */
[----:B------:R-:W-:Y:S01]  /*3950*/  FSEL R80, R31, -INF , P2 ;  /* 0xff8000001f507808 */ /* 0x000fe20001000000 */
[--C-:B------:R-:W-:Y:S01]  /*3960*/  FFMA.FTZ R31, R40, UR39, -R10.reuse ;  /* 0x00000027281f7c23 */ /* 0x100fe2000801080a */
[----:B------:R-:W-:Y:S01]  /*3970*/  FMNMX.FTZ R5, R68, R5, !PT ;  /* 0x0000000544057209 */ /* 0x000fe20007810000 */
[----:B------:R-:W-:Y:S01]  /*3980*/  FFMA.FTZ R40, R45, UR39, -R10 ;  /* 0x000000272d287c23 */ /* 0x000fe2000801080a */
[----:B------:R-:W-:Y:S01]  /*3990*/  MUFU.EX2 R14, R14 ;  /* 0x0000000e000e7308 */ /* 0x000fe20000000800 */
[----:B0-----:R-:W-:Y:S01]  /*39a0*/  IMAD.MOV.U32 R101, RZ, RZ, R119 ;  /* 0x000000ffff657224 */ /* 0x001fe200078e0077 */
[----:B------:R-:W-:-:S04]  /*39b0*/  FMNMX.FTZ R34, R80, R5, !PT ;  /* 0x0000000550227209 */ /* 0x000fc80007810000 */
[----:B------:R-:W-:Y:S02]  /*39c0*/  FMNMX.FTZ R5, R69, R34, !PT ;  /* 0x0000002245057209 */ /* 0x000fe40007810000 */
[----:B------:R0:W-:Y:S01]  /*39d0*/  MUFU.EX2 R15, R105 ;  /* 0x00000069000f7308 */ /* 0x0001e20000000800 */
[----:B-1----:R-:W-:Y:S02]  /*39e0*/  F2FP.SATFINITE.E4M3.F32.PACK_AB_MERGE_C R202, R13, R12, RZ ;  /* 0x0000000c0dca723e */ /* 0x002fe400048070ff */
[----:B------:R-:W-:Y:S02]  /*39f0*/  FMNMX.FTZ R34, R84, R5, !PT ;  /* 0x0000000554227209 */ /* 0x000fe40007810000 */
[----:B------:R-:W-:Y:S02]  /*3a00*/  F2FP.SATFINITE.E4M3.F32.PACK_AB_MERGE_C R202, R11, R8, R202 ;  /* 0x000000080bca723e */ /* 0x000fe400048070ca */
[----:B------:R-:W-:Y:S01]  /*3a10*/  FMNMX.FTZ R5, R85, R34, !PT ;  /* 0x0000002255057209 */ /* 0x000fe20007810000 */
[----:B------:R-:W-:Y:S01]  /*3a20*/  MUFU.EX2 R20, R20 ;  /* 0x0000001400147308 */ /* 0x000fe20000000800 */
[----:B0-----:R-:W-:-:S02]  /*3a30*/  IMAD.MOV.U32 R105, RZ, RZ, R119 ;  /* 0x000000ffff697224 */ /* 0x001fc400078e0077 */
[----:B------:R-:W-:-:S05]  /*3a40*/  FMNMX.FTZ R5, R88, R5, !PT ;  /* 0x0000000558057209 */ /* 0x000fca0007810000 */
[----:B------:R-:W0:Y:S01]  /*3a50*/  SHFL.BFLY PT, R44, R5, 0x2, 0x1f ;  /* 0x0c401f00052c7f89 */ /* 0x000e2200000e0000 */
[----:B------:R1:W-:Y:S08]  /*3a60*/  MUFU.EX2 R34, R41 ;  /* 0x0000002900227308 */ /* 0x0003f00000000800 */
[----:B------:R2:W3:Y:S01]  /*3a70*/  MUFU.EX2 R21, R109 ;  /* 0x0000006d00157308 */ /* 0x0004e20000000800 */
[----:B-1----:R-:W-:-:S07]  /*3a80*/  FFMA.FTZ R41, R52, UR39, -R10 ;  /* 0x0000002734297c23 */ /* 0x002fce000801080a */
[----:B------:R-:W-:Y:S01]  /*3a90*/  MUFU.EX2 R56, R56 ;  /* 0x0000003800387308 */ /* 0x000fe20000000800 */
[----:B--2---:R-:W-:Y:S01]  /*3aa0*/  IMAD.MOV.U32 R109, RZ, RZ, R119 ;  /* 0x000000ffff6d7224 */ /* 0x004fe200078e0077 */
[----:B0-----:R-:W-:-:S06]  /*3ab0*/  FMNMX.FTZ R45, R5, R44, !PT ;  /* 0x0000002c052d7209 */ /* 0x001fcc0007810000 */
[----:B------:R-:W0:Y:S01]  /*3ac0*/  MUFU.EX2 R72, R72 ;  /* 0x0000004800487308 */ /* 0x000e220000000800 */
[----:B---3--:R-:W-:Y:S01]  /*3ad0*/  F2FP.SATFINITE.E4M3.F32.PACK_AB_MERGE_C R204, R21, R20, RZ ;  /* 0x0000001415cc723e */ /* 0x008fe200048070ff */
[----:B------:R-:W1:Y:S03]  /*3ae0*/  SHFL.BFLY PT, R48, R45, 0x1, 0x1f ;  /* 0x0c201f002d307f89 */ /* 0x000e6600000e0000 */
[----:B------:R-:W-:-:S03]  /*3af0*/  F2FP.SATFINITE.E4M3.F32.PACK_AB_MERGE_C R204, R15, R14, R204 ;  /* 0x0000000e0fcc723e */ /* 0x000fc600048070cc */
[----:B------:R2:W-:Y:S08]  /*3b00*/  MUFU.EX2 R44, R53 ;  /* 0x00000035002c7308 */ /* 0x0005f00000000800 */
[----:B------:R-:W-:Y:S01]  /*3b10*/  MUFU.EX2 R73, R73 ;  /* 0x0000004900497308 */ /* 0x000fe20000000800 */
[----:B0-----:R-:W-:-:S04]  /*3b20*/  F2FP.SATFINITE.E4M3.F32.PACK_AB_MERGE_C R206, R77, R72, RZ ;  /* 0x000000484dce723e */ /* 0x001fc800048070ff */
[----:B------:R-:W-:-:S03]  /*3b30*/  F2FP.SATFINITE.E4M3.F32.PACK_AB_MERGE_C R206, R57, R56, R206 ;  /* 0x0000003839ce723e */ /* 0x000fc600048070ce */
[----:B------:R-:W-:Y:S01]  /*3b40*/  MUFU.EX2 R76, R76 ;  /* 0x0000004c004c7308 */ /* 0x000fe20000000800 */
[----:B-1----:R-:W-:Y:S01]  /*3b50*/  FMNMX.FTZ R5, R45, R48, !PT ;  /* 0x000000302d057209 */ /* 0x002fe20007810000 */
[----:B------:R-:W-:-:S03]  /*3b60*/  IMAD.U32 R48, RZ, RZ, UR39 ;  /* 0x00000027ff307e24 */ /* 0x000fc6000f8e00ff */
[C---:B------:R-:W-:Y:S01]  /*3b70*/  FSETP.NEU.FTZ.AND P1, PT, R5.reuse, -INF , PT ;  /* 0xff8000000500780b */ /* 0x040fe20003f3d000 */
[----:B------:R-:W-:-:S02]  /*3b80*/  FFMA.FTZ R45, R5, R48, -8 ;  /* 0xc1000000052d7423 */ /* 0x000fc40000010030 */
[----:B------:R-:W-:Y:S03]  /*3b90*/  MUFU.EX2 R60, R60 ;  /* 0x0000003c003c7308 */ /* 0x000fe60000000800 */
        /* <DEDUP_REMOVED lines=9> */
[----:B--2---:R-:W-:-:S01]  /*3c30*/  FFMA.FTZ R53, R75, UR39, -R89 ;  /* 0x000000274b357c23 */ /* 0x004fc20008010859 */
        /* <DEDUP_REMOVED lines=50> */
[----:B------:R-:W-:Y:S01]  /*3f60*/  F2FP.SATFINITE.E4M3.F32.PACK_AB_MERGE_C R94, R95, R94, RZ ;  /* 0x0000005e5f5e723e */ /* 0x000fe200048070ff */
[--C-:B------:R-:W-:Y:S01]  /*3f70*/  IMAD.MOV.U32 R99, RZ, RZ, R119.reuse ;  /* 0x000000ffff637224 */ /* 0x100fe200078e0077 */
[----:B------:R-:W-:Y:S01]  /*3f80*/  F2FP.SATFINITE.E4M3.F32.PACK_AB_MERGE_C R208, R81, R60, RZ ;  /* 0x0000003c51d0723e */ /* 0x000fe200048070ff */
[--C-:B------:R-:W-:Y:S01]  /*3f90*/  IMAD.MOV.U32 R98, RZ, RZ, R119.reuse ;  /* 0x000000ffff627224 */ /* 0x100fe200078e0077 */
[----:B------:R-:W-:Y:S01]  /*3fa0*/  F2FP.SATFINITE.E4M3.F32.PACK_AB_MERGE_C R201, R45, R10, R94 ;  /* 0x0000000a2dc9723e */ /* 0x000fe2000480705e */
[----:B------:R-:W-:Y:S01]  /*3fb0*/  IMAD.MOV.U32 R95, RZ, RZ, R119 ;  /* 0x000000ffff5f7224 */ /* 0x000fe200078e0077 */
        /* <DEDUP_REMOVED lines=9> */
[----:B------:R-:W-:-:S03]  /*4050*/  IMAD.MOV.U32 R45, RZ, RZ, R119 ;  /* 0x000000ffff2d7224 */ /* 0x000fc600078e0077 */
[----:B------:R-:W-:Y:S02]  /*4060*/  FADD.FTZ R66, R14, R3 ;  /* 0x000000030e427221 */ /* 0x000fe40000010000 */
[----:B------:R-:W2:Y:S01]  /*4070*/  MUFU.EX2 R53, R53 ;  /* 0x0000003500357308 */ /* 0x000ea20000000800 */
[----:B0-----:R-:W-:-:S01]  /*4080*/  FADD.FTZ R67, R103, R90 ;  /* 0x0000005a67437221 */ /* 0x001fc20000010000 */
        /* <DEDUP_REMOVED lines=8> */
[----:B------:R-:W-:-:S02]  /*4110*/  IMAD.MOV.U32 R102, RZ, RZ, R119 ;  /* 0x000000ffff667224 */ /* 0x000fc400078e0077 */
[----:B------:R-:W-:Y:S02]  /*4120*/  IMAD.MOV.U32 R49, RZ, RZ, R119 ;  /* 0x000000ffff317224 */ /* 0x000fe400078e0077 */
        /* <DEDUP_REMOVED lines=48> */
[----:B------:R-:W-:Y:S01]  /*4430*/  FADD.FTZ R6, R81, R6 ;  /* 0x0000000651067221 */ /* 0x000fe20000010000 */
[----:B------:R-:W-:Y:S01]  /*4440*/  IMAD.MOV.U32 R81, RZ, RZ, R119 ;  /* 0x000000ffff517224 */ /* 0x000fe200078e0077 */
[----:B------:R-:W1:Y:S01]  /*4450*/  MUFU.EX2 R61, R61 ;  /* 0x0000003d003d7308 */ /* 0x000e620000000800 */
[----:B--2---:R-:W-:-:S07]  /*4460*/  FADD.FTZ R12, R82, R3 ;  /* 0x00000003520c7221 */ /* 0x004fce0000010000 */
        /* <DEDUP_REMOVED lines=11> */
[----:B--2---:R-:W-:-:S07]  /*4520*/  FADD.FTZ R6, R62, R3 ;  /* 0x000000033e067221 */ /* 0x004fce0000010000 */
[----:B------:R-:W2:Y:S01]  /*4530*/  MUFU.EX2 R70, R70 ;  /* 0x0000004600467308 */ /* 0x000ea20000000800 */
[----:B0-----:R-:W-:-:S07]  /*4540*/  FADD.FTZ R9, R64, R9 ;  /* 0x0000000940097221 */ /* 0x001fce0000010000 */
[----:B------:R-:W0:Y:S01]  /*4550*/  MUFU.EX2 R65, R65 ;  /* 0x0000004100417308 */ /* 0x000e220000000800 */
[----:B-1----:R-:W-:-:S01]  /*4560*/  FADD.FTZ R3, R63, R6 ;  /* 0x000000063f037221 */ /* 0x002fc20000010000 */
[----:B------:R-:W-:-:S06]  /*4570*/  FADD.FTZ R6, R30, R9 ;  /* 0x000000091e067221 */ /* 0x000fcc0000010000 */
        /* <DEDUP_REMOVED lines=17> */
[----:B------:R-:W-:Y:S02]  /*4690*/  IMAD.MOV.U32 R62, RZ, RZ, R119 ;  /* 0x000000ffff3e7224 */ /* 0x000fe400078e0077 */
[----:B------:R-:W-:Y:S01]  /*46a0*/  FADD.FTZ R6, R34, R3 ;  /* 0x0000000322067221 */ /* 0x000fe20000010000 */
[----:B------:R-:W-:Y:S01]  /*46b0*/  IMAD.MOV.U32 R30, RZ, RZ, R119 ;  /* 0x000000ffff1e7224 */ /* 0x000fe200078e0077 */
        /* <DEDUP_REMOVED lines=11> */
[----:B------:R-:W-:Y:S01]  /*4770*/  F2FP.SATFINITE.E4M3.F32.PACK_AB_MERGE_C R35, R40, R35, RZ ;  /* 0x000000232823723e */ /* 0x000fe200048070ff */
[----:B------:R-:W-:-:S03]  /*4780*/  IMAD.MOV.U32 R40, RZ, RZ, R119 ;  /* 0x000000ffff287224 */ /* 0x000fc600078e0077 */
[----:B------:R-:W-:Y:S01]  /*4790*/  F2FP.SATFINITE.E4M3.F32.PACK_AB_MERGE_C R212, R34, R31, R35 ;  /* 0x0000001f22d4723e */ /* 0x000fe20004807023 */
[--C-:B------:R-:W-:Y:S01]  /*47a0*/  IMAD.MOV.U32 R35, RZ, RZ, R119.reuse ;  /* 0x000000ffff237224 */ /* 0x100fe200078e0077 */
[----:B------:R-:W1:Y:S01]  /*47b0*/  MUFU.EX2 R50, R50 ;  /* 0x0000003200327308 */ /* 0x000e620000000800 */
[C---:B--2---:R-:W-:Y:S01]  /*47c0*/  F2FP.SATFINITE.E4M3.F32.PACK_AB_MERGE_C R46, R47.reuse, R46, RZ ;  /* 0x0000002e2f2e723e */ /* 0x044fe200048070ff */
[----:B------:R-:W-:Y:S01]  /*47d0*/  FADD.FTZ R47, R47, R4 ;  /* 0x000000042f2f7221 */ /* 0x000fe20000010000 */
[--C-:B------:R-:W-:Y:S02]  /*47e0*/  IMAD.MOV.U32 R34, RZ, RZ, R119.reuse ;  /* 0x000000ffff227224 */ /* 0x100fe400078e0077 */
[----:B------:R-:W-:Y:S01]  /*47f0*/  F2FP.SATFINITE.E4M3.F32.PACK_AB_MERGE_C R213, R43, R42, R46 ;  /* 0x0000002a2bd5723e */ /* 0x000fe2000480702e */
[----:B------:R-:W-:Y:S02]  /*4800*/  IMAD.MOV.U32 R46, RZ, RZ, R119 ;  /* 0x000000ffff2e7224 */ /* 0x000fe400078e0077 */
[----:B------:R-:W2:Y:S01]  /*4810*/  MUFU.EX2 R39, R39 ;  /* 0x0000002700277308 */ /* 0x000ea20000000800 */
[----:B0-----:R-:W-:-:S01]  /*4820*/  FADD.FTZ R4, R38, R9 ;  /* 0x0000000926047221 */ /* 0x001fc20000010000 */
[----:B------:R-:W-:-:S02]  /*4830*/  IMAD.MOV.U32 R43, RZ, RZ, R119 ;  /* 0x000000ffff2b7224 */ /* 0x000fc400078e0077 */
[--C-:B------:R-:W-:Y:S02]  /*4840*/  IMAD.MOV.U32 R42, RZ, RZ, R119.reuse ;  /* 0x000000ffff2a7224 */ /* 0x100fe400078e0077 */
[----:B------:R-:W-:Y:S02]  /*4850*/  IMAD.MOV.U32 R31, RZ, RZ, R119 ;  /* 0x000000ffff1f7224 */ /* 0x000fe400078e0077 */
[----:B------:R-:W0:Y:S01]  /*4860*/  MUFU.EX2 R51, R51 ;  /* 0x0000003300337308 */ /* 0x000e220000000800 */
[----:B-1----:R-:W-:-:S01]  /*4870*/  FADD.FTZ R6, R50, R47 ;  /* 0x0000002f32067221 */ /* 0x002fc20000010000 */
[----:B------:R-:W-:-:S06]  /*4880*/  IMAD.MOV.U32 R47, RZ, RZ, R119 ;  /* 0x000000ffff2f7224 */ /* 0x000fcc00078e0077 */
[----:B------:R-:W1:Y:S01]  /*4890*/  MUFU.EX2 R41, R41 ;  /* 0x0000002900297308 */ /* 0x000e620000000800 */
[----:B--2---:R-:W-:-:S07]  /*48a0*/  FADD.FTZ R4, R39, R4 ;  /* 0x0000000427047221 */ /* 0x004fce0000010000 */
[----:B------:R-:W2:Y:S01]  /*48b0*/  MUFU.EX2 R54, R54 ;  /* 0x0000003600367308 */ /* 0x000ea20000000800 */
[----:B0-----:R-:W-:-:S07]  /*48c0*/  FADD.FTZ R7, R51, R6 ;  /* 0x0000000633077221 */ /* 0x001fce0000010000 */
[----:B------:R-:W0:Y:S01]  /*48d0*/  MUFU.EX2 R55, R55 ;  /* 0x0000003700377308 */ /* 0x000e220000000800 */
[----:B-1----:R-:W-:Y:S01]  /*48e0*/  F2FP.SATFINITE.E4M3.F32.PACK_AB_MERGE_C R8, R44, R41, RZ ;  /* 0x000000292c08723e */ /* 0x002fe200048070ff */
[----:B------:R-:W-:-:S03]  /*48f0*/  FADD.FTZ R41, R41, R4 ;  /* 0x0000000429297221 */ /* 0x000fc60000010000 */
[----:B------:R-:W-:Y:S01]  /*4900*/  F2FP.SATFINITE.E4M3.F32.PACK_AB_MERGE_C R214, R39, R38, R8 ;  /* 0x0000002627d6723e */ /* 0x000fe20004807008 */
[----:B------:R-:W-:-:S01]  /*4910*/  FADD.FTZ R41, R44, R41 ;  /* 0x000000292c297221 */ /* 0x000fc20000010000 */
[----:B------:R-:W-:Y:S01]  /*4920*/  IMAD.MOV.U32 R44, RZ, RZ, R119 ;  /* 0x000000ffff2c7224 */ /* 0x000fe200078e0077 */
[----:B------:R-:W-:Y:S01]  /*4930*/  MUFU.EX2 R28, R28 ;  /* 0x0000001c001c7308 */ /* 0x000fe20000000800 */
[----:B--2---:R-:W-:-:S01]  /*4940*/  FADD.FTZ R4, R54, R7 ;  /* 0x0000000736047221 */ /* 0x004fc20000010000 */
[--C-:B------:R-:W-:Y:S02]  /*4950*/  IMAD.MOV.U32 R39, RZ, RZ, R119.reuse ;  /* 0x000000ffff277224 */ /* 0x100fe400078e0077 */
[----:B------:R-:W-:-:S04]  /*4960*/  IMAD.MOV.U32 R38, RZ, RZ, R119 ;  /* 0x000000ffff267224 */ /* 0x000fc800078e0077 */
[----:B------:R-:W1:Y:S01]  /*4970*/  MUFU.EX2 R29, R29 ;  /* 0x0000001d001d7308 */ /* 0x000e620000000800 */
[C---:B0-----:R-:W-:Y:S01]  /*4980*/  F2FP.SATFINITE.E4M3.F32.PACK_AB_MERGE_C R54, R55.reuse, R54, RZ ;  /* 0x000000363736723e */ /* 0x041fe200048070ff */
[----:B------:R-:W-:-:S03]  /*4990*/  FADD.FTZ R55, R55, R4 ;  /* 0x0000000437377221 */ /* 0x000fc60000010000 */
[----:B------:R-:W-:Y:S01]  /*49a0*/  F2FP.SATFINITE.E4M3.F32.PACK_AB_MERGE_C R215, R51, R50, R54 ;  /* 0x0000003233d7723e */ /* 0x000fe20004807036 */
[--C-:B------:R-:W-:Y:S02]  /*49b0*/  IMAD.MOV.U32 R54, RZ, RZ, R119.reuse ;  /* 0x000000ffff367224 */ /* 0x100fe400078e0077 */
[----:B------:R-:W0:Y:S01]  /*49c0*/  MUFU.EX2 R24, R24 ;  /* 0x0000001800187308 */ /* 0x000e220000000800 */
[--C-:B------:R-:W-:Y:S02]  /*49d0*/  IMAD.MOV.U32 R51, RZ, RZ, R119.reuse ;  /* 0x000000ffff337224 */ /* 0x100fe400078e0077 */
[----:B------:R-:W-:-:S05]  /*49e0*/  IMAD.MOV.U32 R50, RZ, RZ, R119 ;  /* 0x000000ffff327224 */ /* 0x000fca00078e0077 */
[----:B------:R-:W2:Y:S01]  /*49f0*/  MUFU.EX2 R26, R26 ;  /* 0x0000001a001a7308 */ /* 0x000ea20000000800 */
[----:B-1----:R-:W-:-:S07]  /*4a00*/  F2FP.SATFINITE.E4M3.F32.PACK_AB_MERGE_C R7, R29, R28, RZ ;  /* 0x0000001c1d07723e */ /* 0x002fce00048070ff */
[----:B------:R-:W1:Y:S01]  /*4a10*/  MUFU.EX2 R25, R25 ;  /* 0x0000001900197308 */ /* 0x000e620000000800 */
[----:B0-----:R-:W-:-:S01]  /*4a20*/  FADD.FTZ R4, R24, R41 ;  /* 0x0000002918047221 */ /* 0x001fc20000010000 */
[----:B------:R-:W-:-:S06]  /*4a30*/  IMAD.MOV.U32 R41, RZ, RZ, R119 ;  /* 0x000000ffff297224 */ /* 0x000fcc00078e0077 */
[----:B------:R-:W0:Y:S01]  /*4a40*/  MUFU.EX2 R27, R27 ;  /* 0x0000001b001b7308 */ /* 0x000e220000000800 */
[----:B--2---:R-:W-:-:S01]  /*4a50*/  FADD.FTZ R6, R26, R55 ;  /* 0x000000371a067221 */ /* 0x004fc20000010000 */
[----:B------:R-:W-:-:S06]  /*4a60*/  IMAD.MOV.U32 R55, RZ, RZ, R119 ;  /* 0x000000ffff377224 */ /* 0x000fcc00078e0077 */
[----:B------:R-:W2:Y:S01]  /*4a70*/  MUFU.EX2 R68, R68 ;  /* 0x0000004400447308 */ /* 0x000ea20000000800 */
[C---:B-1----:R-:W-:Y:S01]  /*4a80*/  F2FP.SATFINITE.E4M3.F32.PACK_AB_MERGE_C R216, R25.reuse, R24, R7 ;  /* 0x0000001819d8723e */ /* 0x042fe20004807007 */
[----:B------:R-:W-:Y:S01]  /*4a90*/  FADD.FTZ R25, R25, R4 ;  /* 0x0000000419197221 */ /* 0x000fe20000010000 */
[----:B------:R-:W-:-:S03]  /*4aa0*/  IMAD.MOV.U32 R24, RZ, RZ, R119 ;  /* 0x000000ffff187224 */ /* 0x000fc600078e0077 */
[----:B------:R-:W-:Y:S01]  /*4ab0*/  FADD.FTZ R28, R28, R25 ;  /* 0x000000191c1c7221 */ /* 0x000fe20000010000 */
[----:B------:R-:W-:Y:S01]  /*4ac0*/  IMAD.MOV.U32 R25, RZ, RZ, R119 ;  /* 0x000000ffff197224 */ /* 0x000fe200078e0077 */
[----:B------:R1:W3:Y:S01]  /*4ad0*/  MUFU.EX2 R3, R80 ;  /* 0x0000005000037308 */ /* 0x0002e20000000800 */
[----:B0-----:R-:W-:-:S01]  /*4ae0*/  FADD.FTZ R7, R27, R6 ;  /* 0x000000061b077221 */ /* 0x001fc20000010000 */
[----:B------:R-:W-:Y:S01]  /*4af0*/  FADD.FTZ R29, R29, R28 ;  /* 0x0000001c1d1d7221 */ /* 0x000fe20000010000 */
[----:B------:R-:W-:-:S05]  /*4b00*/  IMAD.MOV.U32 R28, RZ, RZ, R119 ;  /* 0x000000ffff1c7224 */ /* 0x000fca00078e0077 */
[----:B------:R-:W-:Y:S01]  /*4b10*/  MUFU.EX2 R36, R36 ;  /* 0x0000002400247308 */ /* 0x000fe20000000800 */
[----:B--2---:R-:W-:-:S01]  /*4b20*/  FADD.FTZ R4, R68, R7 ;  /* 0x0000000744047221 */ /* 0x004fc20000010000 */
[----:B-1----:R-:W-:-:S06]  /*4b30*/  IMAD.MOV.U32 R80, RZ, RZ, R119 ;  /* 0x000000ffff507224 */ /* 0x002fcc00078e0077 */
        /* <DEDUP_REMOVED lines=86> */
[----:B------:R-:W-:Y:S01]  /*50a0*/  UMOV UR53, UR44 ;  /* 0x0000002c00357c82 */ /* 0x000fe20008000000 */
[----:B------:R-:W-:-:S10]  /*50b0*/  UMOV UR49, UR43 ;  /* 0x0000002b00317c82 */ /* 0x000fd40008000000 */
.L_x_3840:
[----:B------:R-:W-:Y:S01]  /*50c0*/  ISETP.NE.AND P2, PT, RZ, UR42, PT ;  /* 0x0000002aff007c0c */ /* 0x000fe2000bf45270 */
[----:B------:R-:W-:-:S04]  /*50d0*/  UISETP.NE.AND UP0, UPT, UR49, 0x1, UPT ;  /* 0x000000013100788c */ /* 0x000fc8000bf05270 */
[----:B------:R-:W-:-:S04]  /*50e0*/  USEL UR44, URZ, 0x1, UP0 ;  /* 0x000000013f2c7887 */ /* 0x000fc80008000000 */
[----:B------:R-:W-:-:S04]  /*50f0*/  ULOP3.LUT UR44, UR53, UR44, URZ, 0x3c, !UPT ;  /* 0x0000002c352c7292 */ /* 0x000fc8000f8e3c3f */
[----:B------:R-:W-:Y:S08]  /*5100*/  @P2 BRA `(.L_x_3830) ;  /* 0x0000000000442947 */ /* 0x000ff00003800000 */
[----:B------:R-:W-:Y:S05]  /*5110*/  @!P0 BRA `(.L_x_3831) ;  /* 0x0000000000048947 */ /* 0x000fea0003800000 */
[----:B------:R-:W-:Y:S01]  /*5120*/  BPT.TRAP 0x1 ;  /* 0x000000040000795c */ /* 0x000fe20000300000 */
.L_x_3831:
[----:B------:R-:W0:Y:S01]  /*5130*/  S2UR UR10, SR_CgaCtaId ;  /* 0x00000000000a79c3 */ /* 0x000e220000008800 */
[----:B------:R-:W-:Y:S01]  /*5140*/  UIADD3 UR6, UR49, 0x1, URZ ;  /* 0x0000000131067890 */ /* 0x000fe2000fffe03f */
[----:B------:R-:W-:Y:S01]  /*5150*/  IMAD.U32 R0, RZ, RZ, UR44 ;  /* 0x0000002cff007e24 */ /* 0x000fe2000f8e00ff */
[----:B------:R-:W-:Y:S02]  /*5160*/  UMOV UR7, 0x400 ;  /* 0x0000040000077882 */ /* 0x000fe40000000000 */
[----:B------:R-:W-:Y:S02]  /*5170*/  UISETP.NE.AND UP0, UPT, UR6, 0x2, UPT ;  /* 0x000000020600788c */ /* 0x000fe4000bf05270 */
[----:B------:R-:W-:Y:S02]  /*5180*/  SHF.L.U32 R0, R0, 0x1f, RZ ;  /* 0x0000001f00007819 */ /* 0x000fe400000006ff */
[----:B------:R-:W-:Y:S02]  /*5190*/  USEL UR6, UR6, URZ, UP0 ;  /* 0x0000003f06067287 */ /* 0x000fe40008000000 */
[----:B0-----:R-:W-:-:S04]  /*51a0*/  ULEA UR7, UR10, UR7, 0x18 ;  /* 0x000000070a077291 */ /* 0x001fc8000f8ec03f */
[----:B------:R-:W-:-:S09]  /*51b0*/  ULEA UR6, UR6, UR7, 0x3 ;  /* 0x0000000706067291 */ /* 0x000fd2000f8e183f */
[----:B------:R0:W1:Y:S01]  /*51c0*/  SYNCS.PHASECHK.TRANS64.TRYWAIT P1, [UR6+0x33430], R0 ;  /* 0x03343000ff0075a7 */ /* 0x0000620008020146 */
[----:B------:R-:W-:Y:S05]  /*51d0*/  @!P0 BRA `(.L_x_3832) ;  /* 0x0000000000048947 */ /* 0x000fea0003800000 */
[----:B------:R-:W-:Y:S01]  /*51e0*/  BPT.TRAP 0x1 ;  /* 0x000000040000795c */ /* 0x000fe20000300000 */
.L_x_3832:
[----:B-1----:R-:W-:Y:S05]  /*51f0*/  @P1 BRA `(.L_x_3830) ;  /* 0x0000000000081947 */ /* 0x002fea0003800000 */
[----:B------:R-:W1:Y:S02]  /*5200*/  SYNCS.PHASECHK.TRANS64.TRYWAIT P1, [UR6+0x33430], R0 ;  /* 0x03343000ff0075a7 */ /* 0x000e640008020146 */
[----:B-1----:R-:W-:Y:S05]  /*5210*/  @!P1 BRA `(.L_x_3833) ;  /* 0x000000dc00ac9947 */ /* 0x002fea0003800000 */
.L_x_3830:
        /* <DEDUP_REMOVED lines=189> */
.L_x_3835:
        /* <DEDUP_REMOVED lines=9> */
.L_x_3836:
[----:B-1----:R-:W-:Y:S05]  /*5e80*/  @P1 BRA `(.L_x_3834) ;  /* 0x0000000000081947 */ /* 0x002fea0003800000 */
[----:B------:R-:W1:Y:S02]  /*5e90*/  SYNCS.PHASECHK.TRANS64.TRYWAIT P1, [UR6+0x33450], R0 ;  /* 0x03345000ff0075a7 */ /* 0x000e640008020146 */
[----:B-1----:R-:W-:Y:S05]  /*5ea0*/  @!P1 BRA `(.L_x_3837) ;  /* 0x000000d000a09947 */ /* 0x002fea0003800000 */
.L_x_3834:
[----:B------:R-:W2:Y:S01]  /*5eb0*/  S2UR UR11, SR_CgaCtaId ;  /* 0x00000000000b79c3 */ /* 0x000ea20000008800 */
[----:B------:R-:W-:Y:S01]  /*5ec0*/  UMOV UR6, 0x400 ;  /* 0x0000040000067882 */ /* 0x000fe20000000000 */
[----:B------:R-:W-:Y:S01]  /*5ed0*/  WARPGROUP.ARRIVE ;  /* 0x00000000000079c5 */ /* 0x000fe20000000000 */
[----:B------:R-:W-:Y:S01]  /*5ee0*/  UMOV UR7, 0xc0000010 ;  /* 0xc000001000077882 */ /* 0x000fe20000000000 */
[----:B01----:R-:W-:Y:S01]  /*5ef0*/  IADD3 R0, -R23, 0xb, RZ ;  /* 0x0000000b17007810 */ /* 0x003fe20007ffe1ff */
[----:B--2---:R-:W-:-:S04]  /*5f00*/  ULEA UR14, UR11, UR6, 0x18 ;  /* 0x000000060b0e7291 */ /* 0x004fc8000f8ec03f */
[----:B------:R-:W-:-:S04]  /*5f10*/  UIADD3 UR6, UR14, 0x200, URZ ;  /* 0x000002000e067890 */ /* 0x000fc8000fffe03f */
        /* <DEDUP_REMOVED lines=30> */
.L_x_3838:
        /* <DEDUP_REMOVED lines=344> */
.L_x_3839:
        /* <DEDUP_REMOVED lines=148> */
.L_x_3829:
[----:B------:R-:W-:Y:S06]  /*7fc0*/  BAR.ARV 0x8, 0x180 ;  /* 0x0206000000007b1d */ /* 0x000fec0000002000 */
[----:B------:R-:W-:Y:S05]  /*7fd0*/  @!P0 BRA `(.L_x_3841) ;  /* 0x0000000000048947 */ /* 0x000fea0003800000 */
[----:B------:R-:W-:Y:S01]  /*7fe0*/  BPT.TRAP 0x1 ;  /* 0x000000040000795c */ /* 0x000fe20000300000 */
.L_x_3841:
        /* <DEDUP_REMOVED lines=9> */
.L_x_3842:
[----:B-1----:R-:W-:Y:S05]  /*8080*/  @P1 BRA `(.L_x_3843) ;  /* 0x0000000000081947 */ /* 0x002fea0003800000 */
[----:B------:R-:W1:Y:S02]  /*8090*/  SYNCS.PHASECHK.TRANS64.TRYWAIT P1, [UR9+0x33450], R6 ;  /* 0x03345006ff0075a7 */ /* 0x000e640008020149 */
[----:B-1----:R-:W-:Y:S05]  /*80a0*/  @!P1 BRA `(.L_x_3844) ;  /* 0x000000b000389947 */ /* 0x002fea0003800000 */
.L_x_3843:
[----:B------:R-:W-:Y:S01]  /*80b0*/  UIADD3 UR4, UR4, 0x200, URZ ;  /* 0x0000020004047890 */ /* 0x000fe2000fffe03f */
[----:B------:R-:W-:Y:S01]  /*80c0*/  WARPGROUP.ARRIVE ;  /* 0x00000000000079c5 */ /* 0x000fe20000000000 */
[----:B------:R-:W-:Y:S01]  /*80d0*/  UMOV UR7, 0xc0000010 ;  /* 0xc000001000077882 */ /* 0x000fe20000000000 */
[----:B------:R-:W-:Y:S01]  /*80e0*/  ULDC.64 UR10, c[0x0][0x9a0] ;  /* 0x00026800000a7ab9 */ /* 0x000fe20000000a00 */
[----:B------:R-:W-:Y:S01]  /*80f0*/  USHF.R.U32.HI UR4, URZ, 0x4, UR4 ;  /* 0x000000043f047899 */ /* 0x000fe20008011604 */
[----:B------:R-:W-:Y:S01]  /*8100*/  IMAD.MOV.U32 R8, RZ, RZ, 0x3f800000 ;  /* 0x3f800000ff087424 */ /* 0x000fe200078e00ff */
[----:B------:R-:W-:Y:S02]  /*8110*/  UISETP.NE.U32.AND UP0, UPT, UR10, URZ, UPT ;  /* 0x0000003f0a00728c */ /* 0x000fe4000bf05070 */
[----:B------:R-:W-:Y:S02]  /*8120*/  ULOP3.LUT UR4, UR4, 0x3fff, URZ, 0xc0, !UPT ;  /* 0x00003fff04047892 */ /* 0x000fe4000f8ec03f */
[----:B------:R-:W-:-:S02]  /*8130*/  UISETP.NE.AND.EX UP0, UPT, UR11, URZ, UPT, UP0 ;  /* 0x0000003f0b00728c */ /* 0x000fc4000bf05300 */
[----:B------:R-:W-:-:S04]  /*8140*/  ULOP3.LUT UR4, UR4, 0x10000, URZ, 0xfc, !UPT ;  /* 0x0001000004047892 */ /* 0x000fc8000f8efc3f */
[----:B------:R-:W-:Y:S01]  /*8150*/  UIMAD UR8, UR43, 0x780, UR4 ;  /* 0x000007802b0878a4 */ /* 0x000fe2000f8e0204 */
[----:B------:R-:W-:-:S03]  /*8160*/  PLOP3.LUT P1, PT, PT, PT, UP0, 0x80, 0x0 ;  /* 0x000000000000781c */ /* 0x000fc60003f2f008 */
[----:B------:R-:W-:Y:S01]  /*8170*/  UIADD3 UR4, UR8, 0x180, URZ ;  /* 0x0000018008047890 */ /* 0x000fe2000fffe03f */
[----:B------:R-:W-:Y:S02]  /*8180*/  @UP0 ULDC.64 UR12, c[0x0][0x9c8] ;  /* 0x00027200000c0ab9 */ /* 0x000fe40000000a00 */
[----:B------:R-:W-:-:S06]  /*8190*/  UMOV UR6, UR8 ;  /* 0x0000000800067c82 */ /* 0x000fcc0008000000 */
[----:B------:R-:W-:Y:S01]  /*81a0*/  QGMMA.64x192x32.F32.E4M3.E4M3 R24, R200, gdesc[UR4], R24, gsb0 ;  /* 0x02e00004c8187df3 */ /* 0x000fe20008000818 */
[----:B------:R-:W-:Y:S01]  /*81b0*/  UMOV UR7, 0xc0000010 ;  /* 0xc000001000077882 */ /* 0x000fe20000000000 */
[----:B------:R-:W-:Y:S01]  /*81c0*/  UMOV UR6, UR4 ;  /* 0x0000000400067c82 */ /* 0x000fe20008000000 */
[----:B------:R-:W-:Y:S01]  /*81d0*/  UIADD3 UR4, UR8, 0x300, URZ ;  /* 0x0000030008047890 */ /* 0x000fe2000fffe03f */
[----:B------:R-:W-:Y:S02]  /*81e0*/  WARPGROUP.DEPBAR.LE gsb0, 0x0 ;  /* 0x00008000000079c5 */ /* 0x000fe40000010000 */
[----:B------:R-:W-:-:S14]  /*81f0*/  WARPGROUP.ARRIVE ;  /* 0x00000000000079c5 */ /* 0x000fdc0000000000 */
[----:B------:R-:W-:Y:S01]  /*8200*/  QGMMA.64x192x32.F32.E4M3.E4M3 R24, R204, gdesc[UR4], R24, gsb0 ;  /* 0x02e00004cc187df3 */ /* 0x000fe20008000818 */
[----:B------:R-:W-:Y:S01]  /*8210*/  UMOV UR6, UR4 ;  /* 0x0000000400067c82 */ /* 0x000fe20008000000 */
[----:B------:R-:W-:Y:S01]  /*8220*/  UMOV UR7, 0xc0000010 ;  /* 0xc000001000077882 */ /* 0x000fe20000000000 */
[----:B------:R-:W-:Y:S01]  /*8230*/  @UP0 UIMAD.WIDE.U32 UR4, UR37, UR12, URZ ;  /* 0x0000000c250402a5 */ /* 0x000fe2000f8e003f */
[----:B------:R-:W-:Y:S02]  /*8240*/  WARPGROUP.DEPBAR.LE gsb0, 0x0 ;  /* 0x00008000000079c5 */ /* 0x000fe40000010000 */
[----:B------:R-:W-:-:S14]  /*8250*/  WARPGROUP.ARRIVE ;  /* 0x00000000000079c5 */ /* 0x000fdc0000000000 */
[----:B------:R-:W-:Y:S01]  /*8260*/  QGMMA.64x192x32.F32.E4M3.E4M3 R24, R208, gdesc[UR4], R24, gsb0 ;  /* 0x02e00004d0187df3 */ /* 0x000fe20008000818 */
[----:B------:R-:W-:Y:S02]  /*8270*/  @UP0 UIMAD UR6, UR38, UR12, URZ ;  /* 0x0000000c260602a4 */ /* 0x000fe4000f8e023f */
[----:B------:R-:W-:Y:S02]  /*8280*/  @UP0 USHF.R.S32.HI UR7, URZ, 0x1f, UR47 ;  /* 0x0000001f3f070899 */ /* 0x000fe4000801142f */
        /* <DEDUP_REMOVED lines=9> */
[----:B01----:R-:W-:-:S04]  /*8320*/  IMAD.U32 R6, RZ, RZ, UR6 ;  /* 0x00000006ff067e24 */ /* 0x003fc8000f8e00ff */
[----:B------:R-:W-:-:S05]  /*8330*/  IMAD.U32 R7, RZ, RZ, UR7 ;  /* 0x00000007ff077e24 */ /* 0x000fca000f8e00ff */
[----:B------:R0:W2:Y:S01]  /*8340*/  @P1 LDG.E R8, desc[UR50][R6.64] ;  /* 0x0000003206081981 */ /* 0x0000a2000c1e1900 */
[----:B------:R-:W-:Y:S01]  /*8350*/  UIADD3 UR4, UR8, 0x480, URZ ;  /* 0x0000048008047890 */ /* 0x000fe2000fffe03f */
[----:B------:R-:W-:-:S06]  /*8360*/  UMOV UR7, 0xc0000010 ;  /* 0xc000001000077882 */ /* 0x000fcc0000000000 */
[----:B------:R-:W-:Y:S01]  /*8370*/  UMOV UR6, UR4 ;  /* 0x0000000400067c82 */ /* 0x000fe20008000000 */
[----:B------:R-:W-:Y:S01]  /*8380*/  UIADD3 UR8, UR8, 0x600, URZ ;  /* 0x0000060008087890 */ /* 0x000fe2000fffe03f */
[----:B------:R-:W-:Y:S02]  /*8390*/  WARPGROUP.DEPBAR.LE gsb0, 0x0 ;  /* 0x00008000000079c5 */ /* 0x000fe40000010000 */
[----:B------:R-:W-:-:S06]  /*83a0*/  WARPGROUP.ARRIVE ;  /* 0x00000000000079c5 */ /* 0x000fcc0000000000 */
[----:B------:R-:W-:Y:S01]  /*83b0*/  QGMMA.64x192x32.F32.E4M3.E4M3 R24, R212, gdesc[UR4], R24, gsb0 ;  /* 0x02e00004d4187df3 */ /* 0x000fe20008000818 */
[----:B------:R-:W-:Y:S01]  /*83c0*/  UMOV UR6, UR8 ;  /* 0x0000000800067c82 */ /* 0x000fe20008000000 */
        /* <DEDUP_REMOVED lines=39> */
.L_x_3845:
[----:B------:R-:W-:Y:S01]  /*8640*/  UIADD3 UR4, UR9, 0x33460, URZ ;  /* 0x0003346009047890 */ /* 0x000fe2000fffe03f */
[-C--:B------:R-:W-:Y:S01]  /*8650*/  FMUL.FTZ R140, R25, R7.reuse ;  /* 0x00000007198c7220 */ /* 0x080fe20000410000 */
[----:B------:R-:W-:Y:S01]  /*8660*/  UIADD3 UR43, UR43, 0x1, URZ ;  /* 0x000000012b2b7890 */ /* 0x000fe2000fffe03f */
[-C--:B------:R-:W-:Y:S01]  /*8670*/  FMUL.FTZ R141, R28, R7.reuse ;  /* 0x000000071c8d7220 */ /* 0x080fe20000410000 */
[----:B------:R-:W-:Y:S01]  /*8680*/  UPRMT UR4, UR14, 0x654, UR4 ;  /* 0x000006540e047896 */ /* 0x000fe20008000004 */
[-C--:B------:R-:W-:Y:S01]  /*8690*/  FMUL.FTZ R139, R29, R7.reuse ;  /* 0x000000071d8b7220 */ /* 0x080fe20000410000 */
[----:B------:R-:W-:Y:S01]  /*86a0*/  UISETP.NE.AND UP0, UPT, UR43, 0x2, UPT ;  /* 0x000000022b00788c */ /* 0x000fe2000bf05270 */
        /* <DEDUP_REMOVED lines=36> */
[----:B------:R-:W-:Y:S01]  /*88f0*/  SYNCS.ARRIVE.TRANS64.RED.A1T0 RZ, [UR4], RZ ;  /* 0x000000ffffff79a7 */ /* 0x000fe20008100404 */
        /* <DEDUP_REMOVED lines=22> */
[----:B------:R-:W-:Y:S01]  /*8a60*/  USEL UR4, URZ, 0x1, UP0 ;  /* 0x000000013f047887 */ /* 0x000fe20008000000 */
        /* <DEDUP_REMOVED lines=30> */
[----:B------:R-:W-:Y:S01]  /*8c50*/  PLOP3.LUT P0, PT, PT, PT, PT, 0x8, 0x0 ;  /* 0x000000000000781c */ /* 0x000fe20003f0e170 */
[-C--:B------:R-:W-:Y:S01]  /*8c60*/  FMUL.FTZ R13, R111, R0.reuse ;  /* 0x000000006f0d7220 */ /* 0x080fe20000410000 */
[-C--:B------:R-:W-:Y:S01]  /*8c70*/  FMUL.FTZ R14, R114, R0.reuse ;  /* 0x00000000720e7220 */ /* 0x080fe20000410000 */
[-C--:B------:R-:W-:Y:S01]  /*8c80*/  FMUL.FTZ R10, R115, R0.reuse ;  /* 0x00000000730a7220 */ /* 0x080fe20000410000 */
[-C--:B------:R-:W-:Y:S01]  /*8c90*/  FMUL.FTZ R9, R118, R0.reuse ;  /* 0x0000000076097220 */ /* 0x080fe20000410000 */
[----:B------:R-:W-:Y:S01]  /*8ca0*/  FMUL.FTZ R119, R119, R0 ;  /* 0x0000000077777220 */ /* 0x000fe20000410000 */
[----:B------:R-:W-:-:S02]  /*8cb0*/  UIADD3 UR45, UR45, 0x1, URZ ;  /* 0x000000012d2d7890 */ /* 0x000fc4000fffe03f */
[----:B------:R-:W-:Y:S02]  /*8cc0*/  USEL UR43, UR43, URZ, UP0 ;  /* 0x0000003f2b2b7287 */ /* 0x000fe40008000000 */
[----:B------:R-:W-:-:S12]  /*8cd0*/  ULOP3.LUT UR44, UR44, UR4, URZ, 0x3c, !UPT ;  /* 0x000000042c2c7292 */ /* 0x000fd8000f8e3c3f */
.L_x_3821:
        /* <DEDUP_REMOVED lines=17> */
[----:B------:R-:W-:-:S03]  /*8df0*/  ULDC.64 UR6, c[0x0][0xc00] ;  /* 0x0003000000067ab9 */ /* 0x000fc60000000a00 */
[----:B------:R0:W2:Y:S01]  /*8e00*/  LDG.E.CONSTANT R6, desc[UR50][R6.64] ;  /* 0x0000003206067981 */ /* 0x0000a2000c1e9900 */
[----:B------:R-:W-:Y:S01]  /*8e10*/  F2FP.BF16.F32.PACK_AB R73, R73, R76 ;  /* 0x0000004c4949723e */ /* 0x000fe200000010ff */
[----:B------:R-:W-:Y:S01]  /*8e20*/  UISETP.NE.U32.AND UP0, UPT, UR6, URZ, UPT ;  /* 0x0000003f0600728c */ /* 0x000fe2000bf05070 */
[----:B------:R-:W-:Y:S01]  /*8e30*/  F2FP.BF16.F32.PACK_AB R72, R69, R72 ;  /* 0x000000484548723e */ /* 0x000fe200000010ff */
[----:B------:R-:W1:Y:S01]  /*8e40*/  S2R R13, SR_SWINHI ;  /* 0x00000000000d7919 */ /* 0x000e620000002f00 */
[----:B------:R-:W-:Y:S01]  /*8e50*/  F2FP.BF16.F32.PACK_AB R67, R67, R68 ;  /* 0x000000444343723e */ /* 0x000fe200000010ff */
[----:B------:R-:W-:Y:S01]  /*8e60*/  UISETP.NE.AND.EX UP0, UPT, UR7, URZ, UPT, UP0 ;  /* 0x0000003f0700728c */ /* 0x000fe2000bf05300 */
[----:B------:R-:W-:Y:S02]  /*8e70*/  F2FP.BF16.F32.PACK_AB R66, R59, R66 ;  /* 0x000000423b42723e */ /* 0x000fe400000010ff */
[----:B------:R-:W-:Y:S01]  /*8e80*/  F2FP.BF16.F32.PACK_AB R25, R25, R28 ;  /* 0x0000001c1919723e */ /* 0x000fe200000010ff */
[----:B------:R-:W-:Y:S01]  /*8e90*/  ULDC.64 UR6, c[0x0][0xc00] ;  /* 0x0003000000067ab9 */ /* 0x000fe20000000a00 */
[----:B0-----:R-:W-:Y:S01]  /*8ea0*/  LOP3.LUT P0, R7, R70, 0x3, RZ, 0xc0, !PT ;  /* 0x0000000346077812 */ /* 0x001fe2000780c0ff */
[----:B------:R-:W-:Y:S01]  /*8eb0*/  UIMAD.WIDE UR6, UR37, 0x4, UR6 ;  /* 0x00000004250678a5 */ /* 0x000fe2000f8e0206 */
[----:B------:R-:W-:-:S02]  /*8ec0*/  F2FP.BF16.F32.PACK_AB R8, R15, R8 ;  /* 0x000000080f08723e */ /* 0x000fc400000010ff */
[----:B------:R-:W-:Y:S02]  /*8ed0*/  ISETP.EQ.OR P0, PT, R7, 0x3, !P0 ;  /* 0x000000030700780c */ /* 0x000fe40004702670 */
[----:B------:R-:W-:Y:S02]  /*8ee0*/  F2FP.BF16.F32.PACK_AB R55, R55, R58 ;  /* 0x0000003a3737723e */ /* 0x000fe400000010ff */
[----:B------:R-:W-:Y:S02]  /*8ef0*/  F2FP.BF16.F32.PACK_AB R54, R51, R54 ;  /* 0x000000363336723e */ /* 0x000fe400000010ff */
[----:B------:R-:W-:Y:S02]  /*8f00*/  SEL R79, R73, R72, P0 ;  /* 0x00000048494f7207 */ /* 0x000fe40000000000 */
[----:B------:R-:W-:Y:S02]  /*8f10*/  SEL R72, R72, R73, P0 ;  /* 0x0000004948487207 */ /* 0x000fe40000000000 */
[----:B------:R-:W-:-:S02]  /*8f20*/  F2FP.BF16.F32.PACK_AB R47, R47, R50 ;  /* 0x000000322f2f723e */ /* 0x000fc400000010ff */
[----:B------:R-:W-:Y:S02]  /*8f30*/  F2FP.BF16.F32.PACK_AB R46, R43, R46 ;  /* 0x0000002e2b2e723e */ /* 0x000fe400000010ff */
[----:B------:R-:W-:Y:S02]  /*8f40*/  F2FP.BF16.F32.PACK_AB R41, R41, R44 ;  /* 0x0000002c2929723e */ /* 0x000fe400000010ff */
[----:B------:R-:W-:Y:S02]  /*8f50*/  SEL R73, R67, R66, P0 ;  /* 0x0000004243497207 */ /* 0x000fe40000000000 */
[----:B------:R-:W-:Y:S02]  /*8f60*/  F2FP.BF16.F32.PACK_AB R14, R9, R14 ;  /* 0x0000000e090e723e */ /* 0x000fe400000010ff */
[----:B------:R-:W-:Y:S02]  /*8f70*/  SEL R61, R25, R8, P0 ;  /* 0x00000008193d7207 */ /* 0x000fe40000000000 */
[----:B------:R-:W-:-:S02]  /*8f80*/  SEL R44, R8, R25, P0 ;  /* 0x00000019082c7207 */ /* 0x000fc40000000000 */
[----:B------:R-:W-:Y:S02]  /*8f90*/  SEL R66, R66, R67, P0 ;  /* 0x0000004342427207 */ /* 0x000fe40000000000 */
[----:B------:R-:W-:Y:S02]  /*8fa0*/  F2FP.BF16.F32.PACK_AB R39, R39, R42 ;  /* 0x0000002a2727723e */ /* 0x000fe400000010ff */
[----:B------:R-:W-:Y:S02]  /*8fb0*/  F2FP.BF16.F32.PACK_AB R38, R35, R38 ;  /* 0x000000262326723e */ /* 0x000fe400000010ff */
[----:B------:R-:W-:Y:S02]  /*8fc0*/  SEL R67, R55, R54, P0 ;  /* 0x0000003637437207 */ /* 0x000fe40000000000 */
[----:B------:R-:W-:Y:S02]  /*8fd0*/  MOV R8, R0 ;  /* 0x0000000000087202 */ /* 0x000fe40000000f00 */
[----:B-1----:R-:W-:-:S02]  /*8fe0*/  MOV R9, R13 ;  /* 0x0000000d00097202 */ /* 0x002fc40000000f00 */
[----:B------:R-:W-:Y:S02]  /*8ff0*/  SEL R54, R54, R55, P0 ;  /* 0x0000003736367207 */ /* 0x000fe40000000000 */
[----:B------:R-:W-:Y:S02]  /*9000*/  SEL R55, R47, R46, P0 ;  /* 0x0000002e2f377207 */ /* 0x000fe40000000000 */
[----:B------:R-:W-:Y:S02]  /*9010*/  F2FP.BF16.F32.PACK_AB R49, R49, R52 ;  /* 0x000000343131723e */ /* 0x000fe400000010ff */
[----:B------:R-:W-:Y:S02]  /*9020*/  SEL R46, R46, R47, P0 ;  /* 0x0000002f2e2e7207 */ /* 0x000fe40000000000 */
[----:B------:R-:W-:Y:S02]  /*9030*/  F2FP.BF16.F32.PACK_AB R89, R89, R92 ;  /* 0x0000005c5959723e */ /* 0x000fe400000010ff */
[----:B------:R-:W-:-:S02]  /*9040*/  F2FP.BF16.F32.PACK_AB R88, R85, R88 ;  /* 0x000000585558723e */ /* 0x000fc400000010ff */
[----:B------:R-:W-:Y:S02]  /*9050*/  SEL R47, R39, R38, P0 ;  /* 0x00000026272f7207 */ /* 0x000fe40000000000 */
[----:B------:R-:W-:Y:S01]  /*9060*/  SEL R52, R38, R39, P0 ;  /* 0x0000002726347207 */ /* 0x000fe20000000000 */
[----:B------:R-:W-:Y:S01]  /*9070*/  IMAD.WIDE R38, R224, 0x2, R8 ;  /* 0x00000002e0267825 */ /* 0x000fe200078e0208 */
[----:B------:R-:W-:Y:S02]  /*9080*/  SEL R75, R89, R88, P0 ;  /* 0x00000058594b7207 */ /* 0x000fe40000000000 */
[----:B------:R-:W-:Y:S02]  /*9090*/  F2FP.BF16.F32.PACK_AB R11, R11, R20 ;  /* 0x000000140b0b723e */ /* 0x000fe400000010ff */
[----:B------:R-:W-:Y:S02]  /*90a0*/  F2FP.BF16.F32.PACK_AB R12, R12, R5 ;  /* 0x000000050c0c723e */ /* 0x000fe400000010ff */
[----:B------:R-:W-:-:S02]  /*90b0*/  SEL R88, R88, R89, P0 ;  /* 0x0000005958587207 */ /* 0x000fc40000000000 */
[----:B------:R-:W-:Y:S02]  /*90c0*/  IADD3 R89, P5, R38, 0x40, RZ ;  /* 0x0000004026597810 */ /* 0x000fe40007fbe0ff */
[----:B------:R-:W-:Y:S02]  /*90d0*/  F2FP.BF16.F32.PACK_AB R120, R65, R120 ;  /* 0x000000784178723e */ /* 0x000fe400000010ff */
[----:B------:R-:W-:Y:S01]  /*90e0*/  SEL R65, R11, R12, P0 ;  /* 0x0000000c0b417207 */ /* 0x000fe20000000000 */
[----:B------:R-:W-:Y:S01]  /*90f0*/  IMAD.X R35, RZ, RZ, R39, P5 ;  /* 0x000000ffff237224 */ /* 0x000fe200028e0627 */
[----:B------:R-:W-:Y:S02]  /*9100*/  SEL R50, R12, R11, P0 ;  /* 0x0000000b0c327207 */ /* 0x000fe40000000000 */
[----:B------:R-:W-:Y:S02]  /*9110*/  LOP3.LUT R12, R89, 0x380, RZ, 0xc0, !PT ;  /* 0x00000380590c7812 */ /* 0x000fe400078ec0ff */
[----:B------:R-:W-:-:S02]  /*9120*/  F2FP.BF16.F32.PACK_AB R57, R57, R64 ;  /* 0x000000403939723e */ /* 0x000fc400000010ff */
[----:B------:R-:W-:Y:S02]  /*9130*/  F2FP.BF16.F32.PACK_AB R56, R53, R56 ;  /* 0x000000383538723e */ /* 0x000fe400000010ff */
[----:B------:R-:W-:Y:S02]  /*9140*/  F2FP.BF16.F32.PACK_AB R119, R119, R10 ;  /* 0x0000000a7777723e */ /* 0x000fe400000010ff */
[C---:B------:R-:W-:Y:S02]  /*9150*/  IADD3 R87, P4, R38.reuse, 0x20, RZ ;  /* 0x0000002026577810 */ /* 0x040fe40007f9e0ff */
[----:B------:R-:W-:Y:S02]  /*9160*/  F2FP.BF16.F32.PACK_AB R48, R45, R48 ;  /* 0x000000302d30723e */ /* 0x000fe400000010ff */
[----:B------:R-:W-:Y:S02]  /*9170*/  IADD3 R91, P6, R38, 0x60, RZ ;  /* 0x00000060265b7810 */ /* 0x000fe40007fde0ff */
[----:B------:R-:W-:-:S02]  /*9180*/  SHF.R.U64 R12, R12, 0x3, RZ ;  /* 0x000000030c0c7819 */ /* 0x000fc400000012ff */
[----:B------:R-:W-:Y:S02]  /*9190*/  IADD3 R95, P2, R38, 0x4020, RZ ;  /* 0x00004020265f7810 */ /* 0x000fe40007f5e0ff */
[----:B------:R-:W-:Y:S01]  /*91a0*/  F2FP.BF16.F32.PACK_AB R40, R37, R40 ;  /* 0x000000282528723e */ /* 0x000fe200000010ff */
[----:B------:R-:W-:Y:S01]  /*91b0*/  IMAD.X R37, RZ, RZ, R39, P4 ;  /* 0x000000ffff257224 */ /* 0x000fe200020e0627 */
[----:B------:R-:W-:Y:S02]  /*91c0*/  SEL R59, R57, R56, P0 ;  /* 0x00000038393b7207 */ /* 0x000fe40000000000 */
[----:B------:R-:W-:Y:S02]  /*91d0*/  F2FP.BF16.F32.PACK_AB R97, R97, R100 ;  /* 0x000000646161723e */ /* 0x000fe400000010ff */
[----:B------:R-:W-:Y:S02]  /*91e0*/  F2FP.BF16.F32.PACK_AB R96, R93, R96 ;  /* 0x000000605d60723e */ /* 0x000fe400000010ff */
[----:B------:R-:W-:-:S02]  /*91f0*/  F2FP.BF16.F32.PACK_AB R31, R31, R34 ;  /* 0x000000221f1f723e */ /* 0x000fc400000010ff */
[----:B------:R-:W-:Y:S02]  /*9200*/  SEL R56, R56, R57, P0 ;  /* 0x0000003938387207 */ /* 0x000fe40000000000 */
[----:B------:R-:W-:Y:S02]  /*9210*/  SEL R85, R14, R119, P0 ;  /* 0x000000770e557207 */ /* 0x000fe40000000000 */
[----:B------:R-:W-:Y:S02]  /*9220*/  SEL R68, R119, R14, P0 ;  /* 0x0000000e77447207 */ /* 0x000fe40000000000 */
[----:B------:R-:W-:Y:S02]  /*9230*/  LOP3.LUT R10, R87, 0x380, RZ, 0xc0, !PT ;  /* 0x00000380570a7812 */ /* 0x000fe400078ec0ff */
[----:B------:R-:W-:Y:S02]  /*9240*/  F2FP.BF16.F32.PACK_AB R33, R33, R36 ;  /* 0x000000242121723e */ /* 0x000fe400000010ff */
[----:B------:R-:W-:-:S02]  /*9250*/  F2FP.BF16.F32.PACK_AB R32, R29, R32 ;  /* 0x000000201d20723e */ /* 0x000fc400000010ff */
[----:B------:R-:W-:Y:S02]  /*9260*/  SEL R57, R49, R48, P0 ;  /* 0x0000003031397207 */ /* 0x000fe40000000000 */
[----:B------:R-:W-:Y:S02]  /*9270*/  LOP3.LUT R14, R91, 0x380, RZ, 0xc0, !PT ;  /* 0x000003805b0e7812 */ /* 0x000fe400078ec0ff */
[----:B------:R-:W-:Y:S02]  /*9280*/  LOP3.LUT R34, R12, R89, RZ, 0x3c, !PT ;  /* 0x000000590c227212 */ /* 0x000fe400078e3cff */
[----:B------:R-:W-:Y:S02]  /*9290*/  SEL R48, R48, R49, P0 ;  /* 0x0000003130307207 */ /* 0x000fe40000000000 */
[----:B------:R-:W-:Y:S02]  /*92a0*/  LOP3.LUT R12, R95, 0x380, RZ, 0xc0, !PT ;  /* 0x000003805f0c7812 */ /* 0x000fe400078ec0ff */
        /* <DEDUP_REMOVED lines=8> */
[----:B------:R-:W-:Y:S02]  /*9330*/  IADD3 R93, P1, R38, 0x4000, RZ ;  /* 0x00004000265d7810 */ /* 0x000fe40007f3e0ff */
[----:B------:R-:W-:Y:S02]  /*9340*/  SHF.R.U64 R14, R14, 0x3, RZ ;  /* 0x000000030e0e7819 */ /* 0x000fe400000012ff */
[----:B------:R-:W-:Y:S02]  /*9350*/  IADD3 R97, P3, R38, 0x4040, RZ ;  /* 0x0000404026617810 */ /* 0x000fe40007f7e0ff */
[----:B------:R-:W-:Y:S02]  /*9360*/  SHF.R.U64 R12, R12, 0x3, RZ ;  /* 0x000000030c0c7819 */ /* 0x000fe400000012ff */
[----:B------:R-:W-:Y:S01]  /*9370*/  F2FP.BF16.F32.PACK_AB R81, R81, R84 ;  /* 0x000000545151723e */ /* 0x000fe200000010ff */
[----:B------:R-:W-:Y:S01]  /*9380*/  IMAD.X R29, RZ, RZ, R39, P3 ;  /* 0x000000ffff1d7224 */ /* 0x000fe200018e0627 */
[----:B------:R-:W-:-:S02]  /*9390*/  F2FP.BF16.F32.PACK_AB R80, R77, R80 ;  /* 0x000000504d50723e */ /* 0x000fc400000010ff */
[----:B------:R-:W-:Y:S02]  /*93a0*/  IADD3 R103, P6, R38, 0x8020, RZ ;  /* 0x0000802026677810 */ /* 0x000fe40007fde0ff */
[----:B------:R-:W-:Y:S02]  /*93b0*/  LOP3.LUT R36, R10, R87, RZ, 0x3c, !PT ;  /* 0x000000570a247212 */ /* 0x000fe400078e3cff */
[----:B------:R-:W-:Y:S01]  /*93c0*/  F2FP.BF16.F32.PACK_AB R105, R105, R108 ;  /* 0x0000006c6969723e */ /* 0x000fe200000010ff */
[--C-:B------:R-:W-:Y:S01]  /*93d0*/  IMAD.X R15, RZ, RZ, R39.reuse, P6 ;  /* 0x000000ffff0f7224 */ /* 0x100fe200030e0627 */
[----:B------:R-:W-:Y:S02]  /*93e0*/  F2FP.BF16.F32.PACK_AB R104, R101, R104 ;  /* 0x000000686568723e */ /* 0x000fe400000010ff */
[----:B------:R-:W-:Y:S01]  /*93f0*/  F2FP.BF16.F32.PACK_AB R30, R27, R30 ;  /* 0x0000001e1b1e723e */ /* 0x000fe200000010ff */
[----:B------:R-:W-:Y:S01]  /*9400*/  IMAD.X R27, RZ, RZ, R39, P2 ;  /* 0x000000ffff1b7224 */ /* 0x000fe200010e0627 */
[----:B------:R-:W-:-:S02]  /*9410*/  F2FP.BF16.F32.PACK_AB R21, R21, R26 ;  /* 0x0000001a1515723e */ /* 0x000fc400000010ff */
[----:B------:R-:W-:Y:S02]  /*9420*/  LOP3.LUT R32, R14, R91, RZ, 0x3c, !PT ;  /* 0x0000005b0e207212 */ /* 0x000fe400078e3cff */
[----:B------:R-:W-:Y:S02]  /*9430*/  LOP3.LUT R10, R93, 0x380, RZ, 0xc0, !PT ;  /* 0x000003805d0a7812 */ /* 0x000fe400078ec0ff */
[----:B------:R-:W-:Y:S02]  /*9440*/  LOP3.LUT R14, R97, 0x380, RZ, 0xc0, !PT ;  /* 0x00000380610e7812 */ /* 0x000fe400078ec0ff */
[----:B------:R-:W-:Y:S02]  /*9450*/  LOP3.LUT R26, R12, R95, RZ, 0x3c, !PT ;  /* 0x0000005f0c1a7212 */ /* 0x000fe400078e3cff */
[----:B------:R-:W-:Y:S02]  /*9460*/  SEL R77, R81, R80, P0 ;  /* 0x00000050514d7207 */ /* 0x000fe40000000000 */
[----:B------:R-:W-:-:S02]  /*9470*/  LOP3.LUT R12, R103, 0x380, RZ, 0xc0, !PT ;  /* 0x00000380670c7812 */ /* 0x000fc400078ec0ff */
[----:B------:R-:W-:Y:S02]  /*9480*/  SEL R80, R80, R81, P0 ;  /* 0x0000005150507207 */ /* 0x000fe40000000000 */
[----:B------:R-:W-:Y:S02]  /*9490*/  SEL R69, R105, R104, P0 ;  /* 0x0000006869457207 */ /* 0x000fe40000000000 */
[----:B------:R-:W-:Y:S02]  /*94a0*/  SEL R81, R31, R30, P0 ;  /* 0x0000001e1f517207 */ /* 0x000fe40000000000 */
[----:B------:R-:W-:Y:S01]  /*94b0*/  SEL R58, R30, R31, P0 ;  /* 0x0000001f1e3a7207 */ /* 0x000fe20000000000 */
[----:B------:R-:W-:Y:S01]  /*94c0*/  IMAD.X R31, RZ, RZ, R39, P1 ;  /* 0x000000ffff1f7224 */ /* 0x000fe200008e0627 */
[----:B------:R-:W-:Y:S02]  /*94d0*/  IADD3 R99, P4, R38, 0x4060, RZ ;  /* 0x0000406026637810 */ /* 0x000fe40007f9e0ff */
[----:B------:R-:W-:-:S02]  /*94e0*/  SHF.R.U64 R10, R10, 0x3, RZ ;  /* 0x000000030a0a7819 */ /* 0x000fc400000012ff */
[----:B------:R-:W-:Y:S01]  /*94f0*/  SEL R104, R104, R105, P0 ;  /* 0x0000006968687207 */ /* 0x000fe20000000000 */
[--C-:B------:R-:W-:Y:S01]  /*9500*/  IMAD.X R25, RZ, RZ, R39.reuse, P4 ;  /* 0x000000ffff197224 */ /* 0x100fe200020e0627 */
[----:B------:R-:W-:Y:S02]  /*9510*/  IADD3 R101, P5, R38, 0x8000, RZ ;  /* 0x0000800026657810 */ /* 0x000fe40007fbe0ff */
[----:B------:R-:W-:Y:S02]  /*9520*/  SHF.R.U64 R14, R14, 0x3, RZ ;  /* 0x000000030e0e7819 */ /* 0x000fe400000012ff */
[----:B------:R-:W-:Y:S02]  /*9530*/  IADD3 R105, P1, R38, 0x8040, RZ ;  /* 0x0000804026697810 */ /* 0x000fe40007f3e0ff */
[----:B------:R-:W-:Y:S02]  /*9540*/  SHF.R.U64 R12, R12, 0x3, RZ ;  /* 0x000000030c0c7819 */ /* 0x000fe400000012ff */
[----:B------:R-:W-:Y:S01]  /*9550*/  F2FP.BF16.F32.PACK_AB R141, R141, R142 ;  /* 0x0000008e8d8d723e */ /* 0x000fe200000010ff */
[----:B------:R-:W-:Y:S01]  /*9560*/  IMAD.X R11, RZ, RZ, R39, P1 ;  /* 0x000000ffff0b7224 */ /* 0x000fe200008e0627 */
[----:B------:R-:W-:-:S02]  /*9570*/  F2FP.BF16.F32.PACK_AB R140, R139, R140 ;  /* 0x0000008c8b8c723e */ /* 0x000fc400000010ff */
[----:B------:R-:W-:Y:S02]  /*9580*/  LOP3.LUT R20, R99, 0x380, RZ, 0xc0, !PT ;  /* 0x0000038063147812 */ /* 0x000fe400078ec0ff */
[----:B------:R-:W-:Y:S02]  /*9590*/  LOP3.LUT R30, R10, R93, RZ, 0x3c, !PT ;  /* 0x0000005d0a1e7212 */ /* 0x000fe400078e3cff */
[----:B------:R-:W-:Y:S02]  /*95a0*/  LOP3.LUT R28, R14, R97, RZ, 0x3c, !PT ;  /* 0x000000610e1c7212 */ /* 0x000fe400078e3cff */
[----:B------:R-:W-:Y:S02]  /*95b0*/  LOP3.LUT R10, R101, 0x380, RZ, 0xc0, !PT ;  /* 0x00000380650a7812 */ /* 0x000fe400078ec0ff */
[----:B------:R-:W-:Y:S02]  /*95c0*/  LOP3.LUT R60, R105, 0x380, RZ, 0xc0, !PT ;  /* 0x00000380693c7812 */ /* 0x000fe400078ec0ff */
[----:B------:R-:W-:-:S02]  /*95d0*/  LOP3.LUT R14, R12, R103, RZ, 0x3c, !PT ;  /* 0x000000670c0e7212 */ /* 0x000fc400078e3cff */
[----:B------:R-:W-:Y:S02]  /*95e0*/  SEL R5, R141, R140, P0 ;  /* 0x0000008c8d057207 */ /* 0x000fe40000000000 */
[----:B------:R-:W-:Y:S02]  /*95f0*/  F2FP.BF16.F32.PACK_AB R137, R137, R138 ;  /* 0x0000008a8989723e */ /* 0x000fe400000010ff */
[----:B------:R-:W-:Y:S02]  /*9600*/  F2FP.BF16.F32.PACK_AB R136, R135, R136 ;  /* 0x000000888788723e */ /* 0x000fe400000010ff */
[----:B------:R-:W-:Y:S02]  /*9610*/  SHF.R.U64 R20, R20, 0x3, RZ ;  /* 0x0000000314147819 */ /* 0x000fe400000012ff */
[----:B------:R-:W-:Y:S02]  /*9620*/  SHF.R.U64 R10, R10, 0x3, RZ ;  /* 0x000000030a0a7819 */ /* 0x000fe400000012ff */
[----:B------:R-:W-:-:S02]  /*9630*/  F2FP.BF16.F32.PACK_AB R133, R133, R134 ;  /* 0x000000868585723e */ /* 0x000fc400000010ff */
[----:B------:R-:W-:Y:S02]  /*9640*/  F2FP.BF16.F32.PACK_AB R132, R131, R132 ;  /* 0x000000848384723e */ /* 0x000fe400000010ff */
[----:B------:R-:W-:Y:S02]  /*9650*/  SHF.R.U64 R60, R60, 0x3, RZ ;  /* 0x000000033c3c7819 */ /* 0x000fe400000012ff */
[----:B------:R-:W-:Y:S02]  /*9660*/  F2FP.BF16.F32.PACK_AB R129, R129, R130 ;  /* 0x000000828181723e */ /* 0x000fe400000010ff */
[----:B------:R-:W-:Y:S02]  /*9670*/  F2FP.BF16.F32.PACK_AB R128, R127, R128 ;  /* 0x000000807f80723e */ /* 0x000fe400000010ff */
[----:B------:R-:W-:Y:S02]  /*9680*/  SEL R83, R21, R24, P0 ;  /* 0x0000001815537207 */ /* 0x000fe40000000000 */
[----:B------:R-:W-:Y:S01]  /*9690*/  SEL R62, R24, R21, P0 ;  /* 0x00000015183e7207 */ /* 0x000fe20000000000 */
[----:B------:R-:W-:Y:S01]  /*96a0*/  IMAD.X R21, RZ, RZ, R39, P5 ;  /* 0x000000ffff157224 */ /* 0x000fe200028e0627 */
[----:B------:R-:W-:-:S02]  /*96b0*/  MOV R78, R14 ;  /* 0x0000000e004e7202 */ /* 0x000fc40000000f00 */
[----:B------:R-:W-:Y:S02]  /*96c0*/  F2FP.BF16.F32.PACK_AB R125, R125, R126 ;  /* 0x0000007e7d7d723e */ /* 0x000fe400000010ff */
[----:B------:R-:W-:Y:S02]  /*96d0*/  F2FP.BF16.F32.PACK_AB R124, R123, R124 ;  /* 0x0000007c7b7c723e */ /* 0x000fe400000010ff */
[----:B------:R-:W-:Y:S02]  /*96e0*/  SEL R7, R137, R136, P0 ;  /* 0x0000008889077207 */ /* 0x000fe40000000000 */
[----:B------:R-:W-:Y:S02]  /*96f0*/  LOP3.LUT R24, R20, R99, RZ, 0x3c, !PT ;  /* 0x0000006314187212 */ /* 0x000fe400078e3cff */
[----:B------:R-:W-:Y:S02]  /*9700*/  F2FP.BF16.F32.PACK_AB R121, R121, R122 ;  /* 0x0000007a7979723e */ /* 0x000fe400000010ff */
[----:B------:R-:W-:-:S02]  /*9710*/  SEL R140, R140, R141, P0 ;  /* 0x0000008d8c8c7207 */ /* 0x000fc40000000000 */
[----:B------:R-:W-:Y:S02]  /*9720*/  LOP3.LUT R20, R10, R101, RZ, 0x3c, !PT ;  /* 0x000000650a147212 */ /* 0x000fe400078e3cff */
[----:B------:R-:W-:Y:S02]  /*9730*/  SEL R136, R136, R137, P0 ;  /* 0x0000008988887207 */ /* 0x000fe40000000000 */
[----:B------:R-:W-:Y:S02]  /*9740*/  SEL R43, R133, R132, P0 ;  /* 0x00000084852b7207 */ /* 0x000fe40000000000 */
[----:B------:R-:W-:Y:S02]  /*9750*/  IADD3 R107, P2, R38, 0x8060, RZ ;  /* 0x00008060266b7810 */ /* 0x000fe40007f5e0ff */
[----:B------:R-:W-:Y:S02]  /*9760*/  LOP3.LUT R10, R60, R105, RZ, 0x3c, !PT ;  /* 0x000000693c0a7212 */ /* 0x000fe400078e3cff */
[----:B------:R-:W-:-:S02]  /*9770*/  SEL R132, R132, R133, P0 ;  /* 0x0000008584847207 */ /* 0x000fc40000000000 */
[----:B------:R-:W-:Y:S02]  /*9780*/  SEL R45, R129, R128, P0 ;  /* 0x00000080812d7207 */ /* 0x000fe40000000000 */
[----:B------:R-:W-:Y:S02]  /*9790*/  SEL R128, R128, R129, P0 ;  /* 0x0000008180807207 */ /* 0x000fe40000000000 */
[----:B------:R-:W-:Y:S02]  /*97a0*/  SEL R51, R125, R124, P0 ;  /* 0x0000007c7d337207 */ /* 0x000fe40000000000 */
[----:B------:R-:W-:Y:S02]  /*97b0*/  MOV R87, R26 ;  /* 0x0000001a00577202 */ /* 0x000fe40000000f00 */
[----:B------:R-:W-:Y:S02]  /*97c0*/  SEL R124, R124, R125, P0 ;  /* 0x0000007d7c7c7207 */ /* 0x000fe40000000000 */
[----:B------:R-:W-:-:S02]  /*97d0*/  SEL R53, R121, R120, P0 ;  /* 0x0000007879357207 */ /* 0x000fc40000000000 */
[----:B------:R-:W-:Y:S02]  /*97e0*/  SEL R120, R120, R121, P0 ;  /* 0x0000007978787207 */ /* 0x000fe40000000000 */
[----:B------:R-:W-:Y:S02]  /*97f0*/  LOP3.LUT R64, R107, 0x380, RZ, 0xc0, !PT ;  /* 0x000003806b407812 */ /* 0x000fe400078ec0ff */
[----:B------:R-:W-:Y:S02]  /*9800*/  MOV R76, R10 ;  /* 0x0000000a004c7202 */ /* 0x000fe40000000f00 */
[----:B------:R-:W-:Y:S02]  /*9810*/  SHF.R.U64 R64, R64, 0x3, RZ ;  /* 0x0000000340407819 */ /* 0x000fe400000012ff */
[----:B------:R-:W-:Y:S02]  /*9820*/  LOP3.LUT R13, R38, 0x380, RZ, 0xc0, !PT ;  /* 0x00000380260d7812 */ /* 0x000fe400078ec0ff */
[----:B------:R-:W-:-:S02]  /*9830*/  LOP3.LUT R12, R64, R107, RZ, 0x3c, !PT ;  /* 0x0000006b400c7212 */ /* 0x000fc400078e3cff */
[----:B------:R-:W-:Y:S02]  /*9840*/  MOV R82, R20 ;  /* 0x0000001400527202 */ /* 0x000fe40000000f00 */
[----:B------:R-:W-:Y:S02]  /*9850*/  SHF.R.U64 R13, R13, 0x3, RZ ;  /* 0x000000030d0d7819 */ /* 0x000fe400000012ff */
[----:B------:R-:W-:Y:S02]  /*9860*/  MOV R84, R24 ;  /* 0x0000001800547202 */ /* 0x000fe40000000f00 */
[----:B------:R-:W-:Y:S01]  /*9870*/  LOP3.LUT R38, R13, R38, RZ, 0x3c, !PT ;  /* 0x000000260d267212 */ /* 0x000fe200078e3cff */
[----:B--2---:R0:W-:Y:S01]  /*9880*/  SHFL.IDX PT, R14, R5, R6, 0x1c1f ;  /* 0x001c1f06050e7589 */ /* 0x0041e200000e0000 */
[----:B------:R-:W-:Y:S01]  /*9890*/  IMAD.X R13, RZ, RZ, R39, P2 ;  /* 0x000000ffff0d7224 */ /* 0x000fe200010e0627 */
[----:B------:R-:W-:Y:S02]  /*98a0*/  MOV R92, R36 ;  /* 0x00000024005c7202 */ /* 0x000fe40000000f00 */
[----:B------:R-:W-:Y:S01]  /*98b0*/  SHFL.IDX PT, R26, R7, R6, 0x1c1f ;  /* 0x001c1f06071a7589 */ /* 0x000fe200000e0000 */
[----:B------:R-:W-:-:S02]  /*98c0*/  MOV R93, R38 ;  /* 0x00000026005d7202 */ /* 0x000fc40000000f00 */
[----:B------:R-:W-:Y:S01]  /*98d0*/  MOV R74, R12 ;  /* 0x0000000c004a7202 */ /* 0x000fe20000000f00 */
[----:B------:R-:W-:Y:S01]  /*98e0*/  SHFL.IDX PT, R69, R69, R6, 0x1c1f ;  /* 0x001c1f0645457589 */ /* 0x000fe200000e0000 */
[----:B------:R-:W-:Y:S02]  /*98f0*/  MOV R89, R30 ;  /* 0x0000001e00597202 */ /* 0x000fe40000000f00 */
[----:B0-----:R-:W-:Y:S01]  /*9900*/  LOP3.LUT R5, R6, 0x2, RZ, 0x3c, !PT ;  /* 0x0000000206057812 */ /* 0x001fe200078e3cff */
[----:B------:R-:W-:Y:S01]  /*9910*/  SHFL.IDX PT, R71, R71, R6, 0x1c1f ;  /* 0x001c1f0647477589 */ /* 0x000fe200000e0000 */
[----:B------:R-:W-:Y:S02]  /*9920*/  MOV R86, R28 ;  /* 0x0000001c00567202 */ /* 0x000fe40000000f00 */
[----:B------:R-:W-:Y:S01]  /*9930*/  MOV R91, R34 ;  /* 0x00000022005b7202 */ /* 0x000fe20000000f00 */
[----:B------:R-:W0:Y:S01]  /*9940*/  SHFL.IDX PT, R7, R140, R5, 0x1c1f ;  /* 0x001c1f058c077589 */ /* 0x000e2200000e0000 */
[----:B------:R-:W-:-:S02]  /*9950*/  MOV R90, R32 ;  /* 0x00000020005a7202 */ /* 0x000fc40000000f00 */
[----:B------:R-:W-:Y:S01]  /*9960*/  PLOP3.LUT P2, PT, PT, PT, UP0, 0x80, 0x0 ;  /* 0x000000000000781c */ /* 0x000fe20003f4f008 */
[----:B------:R-:W1:Y:S04]  /*9970*/  SHFL.IDX PT, R11, R136, R5, 0x1c1f ;  /* 0x001c1f05880b7589 */ /* 0x000e6800000e0000 */
[----:B------:R-:W2:Y:S04]  /*9980*/  SHFL.IDX PT, R104, R104, R5, 0x1c1f ;  /* 0x001c1f0568687589 */ /* 0x000ea800000e0000 */
[----:B------:R-:W3:Y:S04]  /*9990*/  SHFL.IDX PT, R96, R96, R5, 0x1c1f ;  /* 0x001c1f0560607589 */ /* 0x000ee800000e0000 */
[----:B------:R-:W-:Y:S04]  /*99a0*/  SHFL.IDX PT, R43, R43, R6, 0x1c1f ;  /* 0x001c1f062b2b7589 */ /* 0x000fe800000e0000 */
[----:B------:R-:W-:Y:S04]  /*99b0*/  SHFL.IDX PT, R75, R75, R6, 0x1c1f ;  /* 0x001c1f064b4b7589 */ /* 0x000fe800000e0000 */
[----:B------:R-:W4:Y:S01]  /*99c0*/  SHFL.IDX PT, R132, R132, R5, 0x1c1f ;  /* 0x001c1f0584847589 */ /* 0x000f2200000e0000 */
[----:B0-----:R-:W-:-:S02]  /*99d0*/  SEL R12, R14, R7, P0 ;  /* 0x000000070e0c7207 */ /* 0x001fc40000000000 */
[----:B------:R-:W-:Y:S01]  /*99e0*/  SEL R14, R7, R14, P0 ;  /* 0x0000000e070e7207 */ /* 0x000fe20000000000 */
[----:B------:R-:W0:Y:S01]  /*99f0*/  SHFL.IDX PT, R88, R88, R5, 0x1c1f ;  /* 0x001c1f0558587589 */ /* 0x000e2200000e0000 */
[----:B-1----:R-:W-:Y:S01]  /*9a00*/  SEL R24, R26, R11, P0 ;  /* 0x0000000b1a187207 */ /* 0x002fe20000000000 */
[----:B------:R-:W-:Y:S01]  /*9a10*/  IMAD.U32 R7, RZ, RZ, UR7 ;  /* 0x00000007ff077e24 */ /* 0x000fe2000f8e00ff */
[----:B------:R-:W-:Y:S01]  /*9a20*/  SEL R26, R11, R26, P0 ;  /* 0x0000001a0b1a7207 */ /* 0x000fe20000000000 */
[----:B------:R-:W-:Y:S01]  /*9a30*/  SHFL.IDX PT, R45, R45, R6, 0x1c1f ;  /* 0x001c1f062d2d7589 */ /* 0x000fe200000e0000 */
[----:B--2---:R-:W-:Y:S02]  /*9a40*/  SEL R13, R69, R104, P0 ;  /* 0x00000068450d7207 */ /* 0x004fe40000000000 */
[----:B------:R-:W-:Y:S01]  /*9a50*/  SEL R15, R104, R69, P0 ;  /* 0x00000045680f7207 */ /* 0x000fe20000000000 */
[----:B------:R-:W-:Y:S01]  /*9a60*/  SHFL.IDX PT, R77, R77, R6, 0x1c1f ;  /* 0x001c1f064d4d7589 */ /* 0x000fe200000e0000 */
[----:B---3--:R-:W-:-:S02]  /*9a70*/  SEL R25, R71, R96, P0 ;  /* 0x0000006047197207 */ /* 0x008fc40000000000 */
[----:B------:R-:W-:Y:S01]  /*9a80*/  SEL R27, R96, R71, P0 ;  /* 0x00000047601b7207 */ /* 0x000fe20000000000 */
[----:B------:R-:W1:Y:S04]  /*9a90*/  SHFL.IDX PT, R128, R128, R5, 0x1c1f ;  /* 0x001c1f0580807589 */ /* 0x000e6800000e0000 */
[----:B------:R-:W2:Y:S04]  /*9aa0*/  SHFL.IDX PT, R80, R80, R5, 0x1c1f ;  /* 0x001c1f0550507589 */ /* 0x000ea800000e0000 */
[----:B------:R-:W-:Y:S01]  /*9ab0*/  SHFL.IDX PT, R51, R51, R6, 0x1c1f ;  /* 0x001c1f0633337589 */ /* 0x000fe200000e0000 */
[----:B----4-:R-:W-:-:S02]  /*9ac0*/  SEL R28, R43, R132, P0 ;  /* 0x000000842b1c7207 */ /* 0x010fc40000000000 */
[----:B------:R-:W-:Y:S01]  /*9ad0*/  SEL R30, R132, R43, P0 ;  /* 0x0000002b841e7207 */ /* 0x000fe20000000000 */
[----:B------:R-:W-:Y:S01]  /*9ae0*/  SHFL.IDX PT, R79, R79, R6, 0x1c1f ;  /* 0x001c1f064f4f7589 */ /* 0x000fe200000e0000 */
[----:B0-----:R-:W-:Y:S02]  /*9af0*/  SEL R29, R75, R88, P0 ;  /* 0x000000584b1d7207 */ /* 0x001fe40000000000 */
[----:B------:R-:W-:Y:S01]  /*9b00*/  SEL R31, R88, R75, P0 ;  /* 0x0000004b581f7207 */ /* 0x000fe20000000000 */
[----:B------:R-:W0:Y:S04]  /*9b10*/  SHFL.IDX PT, R124, R124, R5, 0x1c1f ;  /* 0x001c1f057c7c7589 */ /* 0x000e2800000e0000 */
[----:B------:R-:W3:Y:S04]  /*9b20*/  SHFL.IDX PT, R72, R72, R5, 0x1c1f ;  /* 0x001c1f0548487589 */ /* 0x000ee800000e0000 */
[----:B------:R-:W-:Y:S01]  /*9b30*/  SHFL.IDX PT, R53, R53, R6, 0x1c1f ;  /* 0x001c1f0635357589 */ /* 0x000fe200000e0000 */
[----:B-1----:R-:W-:-:S02]  /*9b40*/  SEL R32, R45, R128, P0 ;  /* 0x000000802d207207 */ /* 0x002fc40000000000 */
[----:B------:R-:W-:Y:S01]  /*9b50*/  SEL R34, R128, R45, P0 ;  /* 0x0000002d80227207 */ /* 0x000fe20000000000 */
[----:B------:R-:W-:Y:S01]  /*9b60*/  SHFL.IDX PT, R73, R73, R6, 0x1c1f ;  /* 0x001c1f0649497589 */ /* 0x000fe200000e0000 */
[----:B--2---:R-:W-:Y:S02]  /*9b70*/  SEL R33, R77, R80, P0 ;  /* 0x000000504d217207 */ /* 0x004fe40000000000 */
[----:B------:R-:W-:Y:S01]  /*9b80*/  SEL R35, R80, R77, P0 ;  /* 0x0000004d50237207 */ /* 0x000fe20000000000 */
[----:B------:R-:W-:Y:S04]  /*9b90*/  SHFL.IDX PT, R120, R120, R5, 0x1c1f ;  /* 0x001c1f0578787589 */ /* 0x000fe800000e0000 */
[----:B------:R-:W1:Y:S01]  /*9ba0*/  SHFL.IDX PT, R66, R66, R5, 0x1c1f ;  /* 0x001c1f0542427589 */ /* 0x000e6200000e0000 */
[----:B------:R-:W-:Y:S01]  /*9bb0*/  BAR.SYNC.DEFER_BLOCKING 0x1, 0x100 ;  /* 0x0044000000007b1d */ /* 0x000fe20000010000 */
[----:B0-----:R-:W-:-:S02]  /*9bc0*/  SEL R36, R51, R124, P0 ;  /* 0x0000007c33247207 */ /* 0x001fc40000000000 */
[----:B------:R-:W-:Y:S02]  /*9bd0*/  SEL R38, R124, R51, P0 ;  /* 0x000000337c267207 */ /* 0x000fe40000000000 */
[----:B---3--:R-:W-:Y:S02]  /*9be0*/  SEL R37, R79, R72, P0 ;  /* 0x000000484f257207 */ /* 0x008fe40000000000 */
[----:B------:R-:W-:Y:S01]  /*9bf0*/  SEL R39, R72, R79, P0 ;  /* 0x0000004f48277207 */ /* 0x000fe20000000000 */
[----:B------:R-:W-:Y:S04]  /*9c00*/  SHFL.IDX PT, R59, R59, R6, 0x1c1f ;  /* 0x001c1f063b3b7589 */ /* 0x000fe800000e0000 */
[----:B------:R-:W-:Y:S04]  /*9c10*/  SHFL.IDX PT, R67, R67, R6, 0x1c1f ;  /* 0x001c1f0643437589 */ /* 0x000fe800000e0000 */
[----:B------:R-:W0:Y:S04]  /*9c20*/  SHFL.IDX PT, R56, R56, R5, 0x1c1f ;  /* 0x001c1f0538387589 */ /* 0x000e2800000e0000 */
[----:B------:R-:W2:Y:S01]  /*9c30*/  SHFL.IDX PT, R54, R54, R5, 0x1c1f ;  /* 0x001c1f0536367589 */ /* 0x000ea200000e0000 */
[----:B-1----:R-:W-:-:S03]  /*9c40*/  SEL R43, R66, R73, P0 ;  /* 0x00000049422b7207 */ /* 0x002fc60000000000 */
[----:B------:R-:W-:Y:S04]  /*9c50*/  SHFL.IDX PT, R57, R57, R6, 0x1c1f ;  /* 0x001c1f0639397589 */ /* 0x000fe800000e0000 */
[----:B------:R-:W-:Y:S04]  /*9c60*/  SHFL.IDX PT, R49, R49, R6, 0x1c1f ;  /* 0x001c1f0631317589 */ /* 0x000fe800000e0000 */
[----:B------:R1:W-:Y:S04]  /*9c70*/  SHFL.IDX PT, R10, R41, R6, 0x1c1f ;  /* 0x001c1f06290a7589 */ /* 0x0003e800000e0000 */
[----:B------:R-:W-:Y:S04]  /*9c80*/  SHFL.IDX PT, R61, R61, R6, 0x1c1f ;  /* 0x001c1f063d3d7589 */ /* 0x000fe800000e0000 */
[----:B------:R-:W-:Y:S01]  /*9c90*/  SHFL.IDX PT, R65, R65, R6, 0x1c1f ;  /* 0x001c1f0641417589 */ /* 0x000fe200000e0000 */
[----:B-1----:R-:W-:-:S03]  /*9ca0*/  SEL R41, R73, R66, P0 ;  /* 0x0000004249297207 */ /* 0x002fc60000000000 */
[----:B------:R-:W-:Y:S04]  /*9cb0*/  SHFL.IDX PT, R55, R55, R6, 0x1c1f ;  /* 0x001c1f0637377589 */ /* 0x000fe800000e0000 */
[----:B------:R-:W-:Y:S04]  /*9cc0*/  SHFL.IDX PT, R20, R47, R6, 0x1c1f ;  /* 0x001c1f062f147589 */ /* 0x000fe800000e0000 */
[----:B------:R-:W-:Y:S04]  /*9cd0*/  SHFL.IDX PT, R60, R81, R6, 0x1c1f ;  /* 0x001c1f06513c7589 */ /* 0x000fe800000e0000 */
[----:B------:R-:W-:Y:S04]  /*9ce0*/  SHFL.IDX PT, R64, R83, R6, 0x1c1f ;  /* 0x001c1f0653407589 */ /* 0x000fe800000e0000 */
[----:B------:R-:W-:Y:S04]  /*9cf0*/  SHFL.IDX PT, R70, R85, R6, 0x1c1f ;  /* 0x001c1f0655467589 */ /* 0x000fe800000e0000 */
[----:B------:R-:W1:Y:S04]  /*9d00*/  SHFL.IDX PT, R48, R48, R5, 0x1c1f ;  /* 0x001c1f0530307589 */ /* 0x000e6800000e0000 */
[----:B------:R-:W3:Y:S04]  /*9d10*/  SHFL.IDX PT, R46, R46, R5, 0x1c1f ;  /* 0x001c1f052e2e7589 */ /* 0x000ee800000e0000 */
[----:B------:R4:W3:Y:S04]  /*9d20*/  SHFL.IDX PT, R6, R40, R5, 0x1c1f ;  /* 0x001c1f0528067589 */ /* 0x0008e800000e0000 */
[----:B------:R-:W3:Y:S04]  /*9d30*/  SHFL.IDX PT, R81, R52, R5, 0x1c1f ;  /* 0x001c1f0534517589 */ /* 0x000ee800000e0000 */
[----:B------:R0:W3:Y:S01]  /*9d40*/  SHFL.IDX PT, R21, R42, R5, 0x1c1f ;  /* 0x001c1f052a157589 */ /* 0x0000e200000e0000 */
[----:B----4-:R-:W-:-:S03]  /*9d50*/  SEL R40, R53, R120, P0 ;  /* 0x0000007835287207 */ /* 0x010fc60000000000 */
[----:B------:R-:W4:Y:S04]  /*9d60*/  SHFL.IDX PT, R83, R58, R5, 0x1c1f ;  /* 0x001c1f053a537589 */ /* 0x000f2800000e0000 */
[----:B------:R-:W-:Y:S01]  /*9d70*/  SHFL.IDX PT, R44, R44, R5, 0x1c1f ;  /* 0x001c1f052c2c7589 */ /* 0x000fe200000e0000 */
[----:B0-----:R-:W-:-:S03]  /*9d80*/  SEL R42, R120, R53, P0 ;  /* 0x00000035782a7207 */ /* 0x001fc60000000000 */
[----:B------:R0:W-:Y:S04]  /*9d90*/  SHFL.IDX PT, R85, R62, R5, 0x1c1f ;  /* 0x001c1f053e557589 */ /* 0x0001e800000e0000 */
[----:B------:R-:W4:Y:S04]  /*9da0*/  SHFL.IDX PT, R47, R68, R5, 0x1c1f ;  /* 0x001c1f05442f7589 */ /* 0x000f2800000e0000 */
[----:B------:R-:W4:Y:S01]  /*9db0*/  SHFL.IDX PT, R50, R50, R5, 0x1c1f ;  /* 0x001c1f0532327589 */ /* 0x000f2200000e0000 */
[----:B------:R-:W-:Y:S01]  /*9dc0*/  UMOV UR4, URZ ;  /* 0x0000003f00047c82 */ /* 0x000fe20008000000 */
[----:B------:R-:W-:Y:S01]  /*9dd0*/  ULDC UR8, c[0x0][0xa88] ;  /* 0x0002a20000087ab9 */ /* 0x000fe20000000800 */
[----:B0-----:R-:W0:Y:S01]  /*9de0*/  LDC R62, c[0x0][0xbe8] ;  /* 0x0002fa00ff3e7b82 */ /* 0x001e220000000800 */
[----:B------:R2:W-:Y:S04]  /*9df0*/  STSM.16.M88.4 [R93], R12 ;  /* 0x0000000c5d007844 */ /* 0x0005e80000000200 */
[----:B------:R1:W-:Y:S04]  /*9e00*/  STSM.16.M88.4 [R92], R24 ;  /* 0x000000185c007844 */ /* 0x0003e80000000200 */
[----:B------:R4:W-:Y:S04]  /*9e10*/  STSM.16.M88.4 [R91], R28 ;  /* 0x0000001c5b007844 */ /* 0x0009e80000000200 */
[----:B------:R4:W-:Y:S01]  /*9e20*/  STSM.16.M88.4 [R90], R32 ;  /* 0x000000205a007844 */ /* 0x0009e20000000200 */
[----:B--2---:R-:W-:-:S03]  /*9e30*/  SEL R12, R59, R56, P0 ;  /* 0x000000383b0c7207 */ /* 0x004fc60000000000 */
[----:B------:R-:W-:Y:S01]  /*9e40*/  STSM.16.M88.4 [R89], R36 ;  /* 0x0000002459007844 */ /* 0x000fe20000000200 */
[----:B------:R-:W-:Y:S02]  /*9e50*/  SEL R14, R56, R59, P0 ;  /* 0x0000003b380e7207 */ /* 0x000fe40000000000 */
[----:B------:R-:W-:Y:S01]  /*9e60*/  SEL R13, R67, R54, P0 ;  /* 0x00000036430d7207 */ /* 0x000fe20000000000 */
[----:B------:R-:W-:Y:S01]  /*9e70*/  STSM.16.M88.4 [R87], R40 ;  /* 0x0000002857007844 */ /* 0x000fe20000000200 */
[----:B------:R-:W-:Y:S02]  /*9e80*/  SEL R15, R54, R67, P0 ;  /* 0x00000043360f7207 */ /* 0x000fe40000000000 */
[----:B-1----:R-:W-:Y:S02]  /*9e90*/  SEL R24, R57, R48, P0 ;  /* 0x0000003039187207 */ /* 0x002fe40000000000 */
[----:B------:R-:W-:Y:S01]  /*9ea0*/  SEL R26, R48, R57, P0 ;  /* 0x00000039301a7207 */ /* 0x000fe20000000000 */
[----:B------:R1:W-:Y:S01]  /*9eb0*/  STSM.16.M88.4 [R86], R12 ;  /* 0x0000000c56007844 */ /* 0x0003e20000000200 */
[----:B---3--:R-:W-:-:S02]  /*9ec0*/  SEL R25, R55, R46, P0 ;  /* 0x0000002e37197207 */ /* 0x008fc40000000000 */
[----:B------:R-:W-:Y:S02]  /*9ed0*/  SEL R27, R46, R55, P0 ;  /* 0x000000372e1b7207 */ /* 0x000fe40000000000 */
[----:B----4-:R-:W-:Y:S02]  /*9ee0*/  SEL R28, R49, R6, P0 ;  /* 0x00000006311c7207 */ /* 0x010fe40000000000 */
[----:B------:R-:W-:Y:S01]  /*9ef0*/  SEL R30, R6, R49, P0 ;  /* 0x00000031061e7207 */ /* 0x000fe20000000000 */
[----:B------:R-:W-:Y:S01]  /*9f00*/  STSM.16.M88.4 [R84], R24 ;  /* 0x0000001854007844 */ /* 0x000fe20000000200 */
[----:B------:R-:W-:Y:S01]  /*9f10*/  SEL R29, R20, R81, P0 ;  /* 0x00000051141d7207 */ /* 0x000fe20000000000 */
[----:B------:R-:W-:Y:S01]  /*9f20*/  IMAD.U32 R6, RZ, RZ, UR6 ;  /* 0x00000006ff067e24 */ /* 0x000fe2000f8e00ff */
[----:B------:R-:W-:Y:S01]  /*9f30*/  SEL R31, R81, R20, P0 ;  /* 0x00000014511f7207 */ /* 0x000fe20000000000 */
[----:B------:R-:W-:Y:S01]  /*9f40*/  ULDC.64 UR6, c[0x0][0xc08] ;  /* 0x0003020000067ab9 */ /* 0x000fe20000000a00 */
[----:B------:R-:W-:-:S02]  /*9f50*/  SEL R32, R10, R21, P0 ;  /* 0x000000150a207207 */ /* 0x000fc40000000000 */
[----:B------:R-:W-:Y:S01]  /*9f60*/  SEL R34, R21, R10, P0 ;  /* 0x0000000a15227207 */ /* 0x000fe20000000000 */
[----:B------:R-:W-:Y:S01]  /*9f70*/  STSM.16.M88.4 [R82], R28 ;  /* 0x0000001c52007844 */ /* 0x000fe20000000200 */
[----:B------:R-:W-:Y:S02]  /*9f80*/  SEL R33, R60, R83, P0 ;  /* 0x000000533c217207 */ /* 0x000fe40000000000 */
[----:B------:R-:W-:Y:S02]  /*9f90*/  SEL R35, R83, R60, P0 ;  /* 0x0000003c53237207 */ /* 0x000fe40000000000 */
[----:B------:R-:W-:Y:S02]  /*9fa0*/  SEL R45, R70, R47, P0 ;  /* 0x0000002f462d7207 */ /* 0x000fe40000000000 */
[----:B-1----:R-:W-:Y:S01]  /*9fb0*/  SEL R12, R61, R44, P0 ;  /* 0x0000002c3d0c7207 */ /* 0x002fe20000000000 */
[----:B------:R-:W-:Y:S01]  /*9fc0*/  STSM.16.M88.4 [R78], R32 ;  /* 0x000000204e007844 */ /* 0x000fe20000000200 */
[----:B------:R-:W-:-:S02]  /*9fd0*/  SEL R14, R44, R61, P0 ;  /* 0x0000003d2c0e7207 */ /* 0x000fc40000000000 */
[----:B------:R-:W-:Y:S02]  /*9fe0*/  SEL R13, R64, R85, P0 ;  /* 0x00000055400d7207 */ /* 0x000fe40000000000 */
[----:B------:R-:W-:Y:S02]  /*9ff0*/  SEL R15, R85, R64, P0 ;  /* 0x00000040550f7207 */ /* 0x000fe40000000000 */
[----:B------:R-:W-:Y:S02]  /*a000*/  SEL R47, R47, R70, P0 ;  /* 0x000000462f2f7207 */ /* 0x000fe40000000000 */
[----:B------:R-:W-:Y:S01]  /*a010*/  SEL R44, R65, R50, P0 ;  /* 0x00000032412c7207 */ /* 0x000fe20000000000 */
[----:B------:R1:W-:Y:S01]  /*a020*/  STSM.16.M88.4 [R76], R12 ;  /* 0x0000000c4c007844 */ /* 0x0003e20000000200 */
[----:B------:R-:W-:-:S05]  /*a030*/  SEL R46, R50, R65, P0 ;  /* 0x00000041322e7207 */ /* 0x000fca0000000000 */
[----:B------:R2:W-:Y:S01]  /*a040*/  STSM.16.M88.4 [R74], R44 ;  /* 0x0000002c4a007844 */ /* 0x0005e20000000200 */
[----:B------:R-:W-:Y:S06]  /*a050*/  BAR.SYNC.DEFER_BLOCKING 0x1, 0x100 ;  /* 0x0044000000007b1d */ /* 0x000fec0000010000 */
[----:B------:R-:W3:Y:S01]  /*a060*/  @P2 LDG.E R5, desc[UR50][R6.64] ;  /* 0x0000003206052981 */ /* 0x000ee2000c1e1900 */
[----:B------:R-:W-:Y:S01]  /*a070*/  UISETP.NE.U32.AND UP1, UPT, UR6, URZ, UPT ;  /* 0x0000003f0600728c */ /* 0x000fe2000bf25070 */
[----:B0-----:R-:W-:Y:S01]  /*a080*/  ISETP.NE.AND P1, PT, R62, 0x1, PT ;  /* 0x000000013e00780c */ /* 0x001fe20003f25270 */
[----:B-1----:R-:W-:-:S02]  /*a090*/  IMAD.U32 R14, RZ, RZ, UR40 ;  /* 0x00000028ff0e7e24 */ /* 0x002fc4000f8e00ff */
[----:B------:R-:W-:-:S06]  /*a0a0*/  UISETP.NE.AND.EX UP1, UPT, UR7, URZ, UPT, UP1 ;  /* 0x0000003f0700728c */ /* 0x000fcc000bf25310 */
[----:B------:R-:W-:-:S04]  /*a0b0*/  PLOP3.LUT P0, PT, PT, PT, UP1, 0x80, 0x0 ;  /* 0x000000000000781c */ /* 0x000fc80003f0f018 */
[----:B------:R-:W0:Y:S01]  /*a0c0*/  @P1 LDC R10, c[0x0][0xbec] ;  /* 0x0002fb00ff0a1b82 */ /* 0x000e220000000800 */
[----:B------:R-:W-:-:S04]  /*a0d0*/  @UP1 ULEA UR6, UP2, UR37, UR6, 0x2 ;  /* 0x0000000625061291 */ /* 0x000fc8000f84103f */
[----:B------:R-:W-:Y:S02]  /*a0e0*/  @UP1 ULEA.HI.X UR7, UR37, UR7, UR38, 0x2, UP2 ;  /* 0x0000000725071291 */ /* 0x000fe400090f1426 */
[----:B------:R-:W-:Y:S01]  /*a0f0*/  IMAD.U32 R12, RZ, RZ, UR6 ;  /* 0x00000006ff0c7e24 */ /* 0x000fe2000f8e00ff */
[----:B------:R-:W1:Y:S03]  /*a100*/  @P1 LDC R20, c[0x0][0xbf0] ;  /* 0x0002fc00ff141b82 */ /* 0x000e660000000800 */
[----:B------:R-:W-:Y:S01]  /*a110*/  IMAD.U32 R13, RZ, RZ, UR7 ;  /* 0x00000007ff0d7e24 */ /* 0x000fe2000f8e00ff */
[----:B---3--:R-:W-:Y:S01]  /*a120*/  @P2 R2UR UR4, R5 ;  /* 0x00000000050422ca */ /* 0x008fe200000e0000 */
[----:B------:R-:W-:-:S06]  /*a130*/  IMAD.U32 R5, RZ, RZ, UR8 ;  /* 0x00000008ff057e24 */ /* 0x000fcc000f8e00ff */
[----:B------:R2:W5:Y:S01]  /*a140*/  @P0 LDG.E R5, desc[UR50][R12.64] ;  /* 0x000000320c050981 */ /* 0x000562000c1e1900 */
[----:B01----:R-:W-:Y:S07]  /*a150*/  @P0 BRA `(.L_x_3848) ;  /* 0x0000000000100947 */ /* 0x003fee0003800000 */
[----:B------:R-:W-:Y:S05]  /*a160*/  @!P2 BRA `(.L_x_3848) ;  /* 0x00000000000ca947 */ /* 0x000fea0003800000 */
[----:B--2---:R-:W2:Y:S04]  /*a170*/  LDG.E R12, desc[UR50][R6.64] ;  /* 0x00000032060c7981 */ /* 0x004ea8000c1e1900 */
[----:B-----5:R-:W2:Y:S02]  /*a180*/  LDG.E R5, desc[UR50][R6.64+0x4] ;  /* 0x0000043206057981 */ /* 0x020ea4000c1e1900 */
[----:B--2---:R-:W-:-:S07]  /*a190*/  IMAD.IADD R5, R5, 0x1, -R12 ;  /* 0x0000000105057824 */ /* 0x004fce00078e0a0c */
.L_x_3848:
[----:B------:R-:W-:Y:S01]  /*a1a0*/  USHF.R.S32.HI UR14, URZ, 0x1f, UR41 ;  /* 0x0000001f3f0e7899 */ /* 0x000fe20008011429 */
[----:B--2---:R-:W-:Y:S01]  /*a1b0*/  IMAD R13, R14, 0x80, R223 ;  /* 0x000000800e0d7824 */ /* 0x004fe200078e02df */
[----:B------:R-:W-:Y:S01]  /*a1c0*/  ULDC.64 UR12, c[0x0][0xb90] ;  /* 0x0002e400000c7ab9 */ /* 0x000fe20000000a00 */
[----:B------:R-:W-:Y:S01]  /*a1d0*/  USHF.R.S32.HI UR9, URZ, 0x1f, UR4 ;  /* 0x0000001f3f097899 */ /* 0x000fe20008011404 */
[----:B-----5:R-:W-:Y:S01]  /*a1e0*/  IMAD R66, R5, R62, RZ ;  /* 0x0000003e05427224 */ /* 0x020fe200078e02ff */
        /* <DEDUP_REMOVED lines=21> */
[----:B------:R-:W-:Y:S01]  /*a340*/  ULDC.64 UR10, c[0x0][0xaa0] ;  /* 0x0002a800000a7ab9 */ /* 0x000fe20000000a00 */
[----:B------:R-:W-:-:S02]  /*a350*/  IADD3 R6, P0, R6, UR6, RZ ;  /* 0x0000000606067c10 */ /* 0x000fc4000ff1e0ff */
[----:B------:R-:W-:Y:S01]  /*a360*/  IMAD.U32 R10, RZ, RZ, UR8 ;  /* 0x00000008ff0a7e24 */ /* 0x000fe2000f8e00ff */
[----:B------:R-:W-:Y:S02]  /*a370*/  LOP3.LUT R12, R15, 0x380, RZ, 0xc0, !PT ;  /* 0x000003800f0c7812 */ /* 0x000fe400078ec0ff */
[----:B------:R-:W-:Y:S02]  /*a380*/  IADD3 R25, P2, R8, 0x1000, RZ ;  /* 0x0000100008197810 */ /* 0x000fe40007f5e0ff */
[----:B------:R-:W-:Y:S01]  /*a390*/  IADD3.X R7, R7, UR7, R10, P0, !PT ;  /* 0x0000000707077c10 */ /* 0x000fe200087fe40a */
[----:B------:R-:W-:Y:S01]  /*a3a0*/  ULDC.64 UR6, c[0x0][0xb88] ;  /* 0x0002e20000067ab9 */ /* 0x000fe20000000a00 */
[----:B------:R-:W-:Y:S02]  /*a3b0*/  SHF.R.S32.HI R10, RZ, 0x1f, R11 ;  /* 0x0000001fff0a7819 */ /* 0x000fe4000001140b */
[----:B------:R-:W-:Y:S01]  /*a3c0*/  SHF.R.U64 R12, R12, 0x3, RZ ;  /* 0x000000030c0c7819 */ /* 0x000fe200000012ff */
[----:B------:R-:W-:Y:S01]  /*a3d0*/  IMAD.WIDE.U32 R6, R11, UR6, R6 ;  /* 0x000000060b067c25 */ /* 0x000fe2000f8e0006 */
[----:B------:R-:W-:-:S02]  /*a3e0*/  LOP3.LUT R24, R25, 0x380, RZ, 0xc0, !PT ;  /* 0x0000038019187812 */ /* 0x000fc400078ec0ff */
[----:B------:R-:W-:Y:S01]  /*a3f0*/  LOP3.LUT R12, R12, R15, RZ, 0x3c, !PT ;  /* 0x0000000f0c0c7212 */ /* 0x000fe200078e3cff */
[----:B------:R-:W-:Y:S01]  /*a400*/  IMAD R14, R10, UR6, RZ ;  /* 0x000000060a0e7c24 */ /* 0x000fe2000f8e02ff */
[----:B------:R-:W-:Y:S02]  /*a410*/  SHF.R.U64 R24, R24, 0x3, RZ ;  /* 0x0000000318187819 */ /* 0x000fe400000012ff */
[----:B------:R-:W-:Y:S01]  /*a420*/  IADD3 R41, P0, R8, 0x5000, RZ ;  /* 0x0000500008297810 */ /* 0x000fe20007f1e0ff */
[----:B------:R-:W-:Y:S01]  /*a430*/  IMAD R15, R11, UR7, R14 ;  /* 0x000000070b0f7c24 */ /* 0x000fe2000f8e020e */
[----:B------:R-:W-:Y:S01]  /*a440*/  ULDC.64 UR6, c[0x0][0xb50] ;  /* 0x0002d40000067ab9 */ /* 0x000fe20000000a00 */
[----:B------:R-:W-:Y:S01]  /*a450*/  LOP3.LUT R24, R24, R25, RZ, 0x3c, !PT ;  /* 0x0000001918187212 */ /* 0x000fe200078e3cff */
[----:B------:R-:W-:Y:S01]  /*a460*/  IMAD.X R25, RZ, RZ, R9, P2 ;  /* 0x000000ffff197224 */ /* 0x000fe200010e0609 */
[----:B------:R-:W-:Y:S01]  /*a470*/  LOP3.LUT R40, R41, 0x380, RZ, 0xc0, !PT ;  /* 0x0000038029287812 */ /* 0x000fe200078ec0ff */
[----:B------:R-:W-:Y:S01]  /*a480*/  IMAD.IADD R7, R7, 0x1, R15 ;  /* 0x0000000107077824 */ /* 0x000fe200078e020f */
[----:B------:R-:W-:-:S02]  /*a490*/  LEA R15, P3, R6, UR6, 0x2 ;  /* 0x00000006060f7c11 */ /* 0x000fc4000f8610ff */
[----:B------:R-:W-:Y:S02]  /*a4a0*/  IADD3 R29, P2, R8, 0x7000, RZ ;  /* 0x00007000081d7810 */ /* 0x000fe40007f5e0ff */
[----:B------:R-:W-:Y:S01]  /*a4b0*/  LEA.HI.X R7, R6, UR7, R7, 0x2, P3 ;  /* 0x0000000706077c11 */ /* 0x000fe200098f1407 */
[----:B------:R-:W-:Y:S01]  /*a4c0*/  SHFL.IDX PT, R20, R15, RZ, 0x1c1f ;  /* 0x001c1fff0f147589 */ /* 0x000fe200000e0000 */
[----:B------:R-:W-:Y:S01]  /*a4d0*/  SHF.R.U64 R40, R40, 0x3, RZ ;  /* 0x0000000328287819 */ /* 0x000fe200000012ff */
[----:B------:R-:W-:Y:S01]  /*a4e0*/  IMAD.U32 R6, RZ, RZ, UR40 ;  /* 0x00000028ff067e24 */ /* 0x000fe2000f8e00ff */
[----:B------:R-:W-:Y:S01]  /*a4f0*/  LOP3.LUT R28, R29, 0x380, RZ, 0xc0, !PT ;  /* 0x000003801d1c7812 */ /* 0x000fe200078ec0ff */
[----:B------:R-:W1:Y:S01]  /*a500*/  SHFL.IDX PT, R21, R7, RZ, 0x1c1f ;  /* 0x001c1fff07157589 */ /* 0x000e6200000e0000 */
[----:B------:R-:W-:Y:S01]  /*a510*/  LOP3.LUT R40, R40, R41, RZ, 0x3c, !PT ;  /* 0x0000002928287212 */ /* 0x000fe200078e3cff */
[----:B------:R-:W-:Y:S01]  /*a520*/  IMAD R27, R6, 0x80, R221 ;  /* 0x00000080061b7824 */ /* 0x000fe200078e02dd */
[----:B------:R-:W-:Y:S01]  /*a530*/  SHF.R.U64 R28, R28, 0x3, RZ ;  /* 0x000000031c1c7819 */ /* 0x000fe200000012ff */
[--C-:B------:R-:W-:Y:S01]  /*a540*/  IMAD.X R41, RZ, RZ, R9.reuse, P0 ;  /* 0x000000ffff297224 */ /* 0x100fe200000e0609 */
[----:B------:R-:W-:Y:S01]  /*a550*/  LOP3.LUT P0, RZ, R22, 0x3, RZ, 0xc0, !PT ;  /* 0x0000000316ff7812 */ /* 0x000fe2000780c0ff */
[----:B------:R-:W-:Y:S01]  /*a560*/  UIMAD UR8, UR9, UR10, URZ ;  /* 0x0000000a090872a4 */ /* 0x000fe2000f8e023f */
[----:B------:R-:W-:Y:S01]  /*a570*/  LOP3.LUT R28, R28, R29, RZ, 0x3c, !PT ;  /* 0x0000001d1c1c7212 */ /* 0x000fe200078e3cff */
[----:B------:R-:W-:Y:S01]  /*a580*/  IMAD.X R29, RZ, RZ, R9, P2 ;  /* 0x000000ffff1d7224 */ /* 0x000fe200010e0609 */
[----:B------:R-:W-:Y:S01]  /*a590*/  ISETP.GE.OR P2, PT, R27, R66, P0 ;  /* 0x000000421b00720c */ /* 0x000fe20000746670 */
[----:B------:R-:W-:Y:S01]  /*a5a0*/  SHFL.IDX PT, R50, R15, 0x1, 0x1c1f ;  /* 0x003c1f000f327f89 */ /* 0x000fe200000e0000 */
[----:B------:R-:W-:-:S02]  /*a5b0*/  IADD3 R13, P5, R8, 0x3000, RZ ;  /* 0x00003000080d7810 */ /* 0x000fc40007fbe0ff */
[C---:B------:R-:W-:Y:S02]  /*a5c0*/  IADD3 R45, P4, R8.reuse, 0x4000, RZ ;  /* 0x00004000082d7810 */ /* 0x040fe40007f9e0ff */
[----:B------:R-:W-:Y:S01]  /*a5d0*/  IADD3 R37, P3, R8, 0x6000, RZ ;  /* 0x0000600008257810 */ /* 0x000fe20007f7e0ff */
[----:B------:R-:W-:Y:S01]  /*a5e0*/  UIMAD.WIDE.U32 UR6, UR4, UR10, URZ ;  /* 0x0000000a040672a5 */ /* 0x000fe2000f8e003f */
[----:B------:R-:W-:Y:S01]  /*a5f0*/  LOP3.LUT R10, R13, 0x380, RZ, 0xc0, !PT ;  /* 0x000003800d0a7812 */ /* 0x000fe200078ec0ff */
[----:B------:R-:W-:Y:S01]  /*a600*/  UIMAD UR8, UR4, UR11, UR8 ;  /* 0x0000000b040872a4 */ /* 0x000fe2000f8e0208 */
[----:B------:R-:W-:Y:S01]  /*a610*/  LOP3.LUT R44, R45, 0x380, RZ, 0xc0, !PT ;  /* 0x000003802d2c7812 */ /* 0x000fe200078ec0ff */
[----:B------:R-:W2:Y:S01]  /*a620*/  SHFL.IDX PT, R51, R7, 0x1, 0x1c1f ;  /* 0x003c1f0007337f89 */ /* 0x000ea200000e0000 */
[----:B------:R-:W-:Y:S01]  /*a630*/  LOP3.LUT R36, R37, 0x380, RZ, 0xc0, !PT ;  /* 0x0000038025247812 */ /* 0x000fe200078ec0ff */
[----:B------:R-:W-:Y:S01]  /*a640*/  ULDC.64 UR10, c[0x0][0xae8] ;  /* 0x0002ba00000a7ab9 */ /* 0x000fe20000000a00 */
[----:B------:R-:W-:Y:S01]  /*a650*/  SHF.R.U64 R10, R10, 0x3, RZ ;  /* 0x000000030a0a7819 */ /* 0x000fe200000012ff */
[----:B-1----:R1:W-:Y:S01]  /*a660*/  @!P2 ST.E desc[UR50][R20.64], R3 ;  /* 0x000000031400a985 */ /* 0x0023e2000c101932 */
[----:B------:R-:W-:Y:S01]  /*a670*/  SHF.R.U64 R44, R44, 0x3, RZ ;  /* 0x000000032c2c7819 */ /* 0x000fe200000012ff */
[----:B------:R-:W-:Y:S01]  /*a680*/  UIADD3 UR7, UR7, UR8, URZ ;  /* 0x0000000807077290 */ /* 0x000fe2000fffe03f */
[----:B------:R-:W-:Y:S01]  /*a690*/  SHF.R.U64 R36, R36, 0x3, RZ ;  /* 0x0000000324247819 */ /* 0x000fe200000012ff */
[----:B------:R-:W-:Y:S01]  /*a6a0*/  UIMAD UR4, UR14, UR10, URZ ;  /* 0x0000000a0e0472a4 */ /* 0x000fe2000f8e023f */
[----:B------:R-:W-:Y:S01]  /*a6b0*/  IMAD.U32 R64, RZ, RZ, UR40 ;  /* 0x00000028ff407e24 */ /* 0x000fe2000f8e00ff */
[----:B------:R-:W-:Y:S01]  /*a6c0*/  LOP3.LUT R10, R10, R13, RZ, 0x3c, !PT ;  /* 0x0000000d0a0a7212 */ /* 0x000fe200078e3cff */
[----:B------:R-:W-:Y:S01]  /*a6d0*/  IMAD.X R11, RZ, RZ, R9, P5 ;  /* 0x000000ffff0b7224 */ /* 0x000fe200028e0609 */
[----:B------:R-:W-:Y:S01]  /*a6e0*/  LOP3.LUT R44, R44, R45, RZ, 0x3c, !PT ;  /* 0x0000002d2c2c7212 */ /* 0x000fe200078e3cff */
[----:B------:R-:W-:Y:S01]  /*a6f0*/  VIADD R6, R27, 0x8 ;  /* 0x000000081b067836 */ /* 0x000fe20000000000 */
[----:B------:R-:W-:Y:S01]  /*a700*/  LOP3.LUT R33, R8, 0x380, RZ, 0xc0, !PT ;  /* 0x0000038008217812 */ /* 0x000fe200078ec0ff */
[----:B-1----:R-:W1:Y:S01]  /*a710*/  @P1 LDC R21, c[0x0][0xbec] ;  /* 0x0002fb00ff151b82 */ /* 0x002e620000000800 */
[----:B------:R-:W-:Y:S01]  /*a720*/  IMAD R3, R18, 0x20, R19 ;  /* 0x0000002012037824 */ /* 0x000fe200078e0213 */
[----:B------:R-:W-:Y:S01]  /*a730*/  UIMAD UR4, UR41, UR11, UR4 ;  /* 0x0000000b290472a4 */ /* 0x000fe2000f8e0204 */
[--C-:B------:R-:W-:Y:S01]  /*a740*/  IMAD.X R13, RZ, RZ, R9.reuse, P6 ;  /* 0x000000ffff0d7224 */ /* 0x100fe200030e0609 */
[----:B------:R-:W-:Y:S01]  /*a750*/  UIMAD.WIDE.U32 UR6, UR41, UR10, UR6 ;  /* 0x0000000a290672a5 */ /* 0x000fe2000f8e0006 */
[----:B------:R-:W-:Y:S01]  /*a760*/  LOP3.LUT R36, R36, R37, RZ, 0x3c, !PT ;  /* 0x0000002524247212 */ /* 0x000fe200078e3cff */
[----:B------:R-:W-:Y:S01]  /*a770*/  IMAD.X R45, RZ, RZ, R9, P4 ;  /* 0x000000ffff2d7224 */ /* 0x000fe200020e0609 */
[----:B------:R-:W-:Y:S01]  /*a780*/  IADD3 R57, P6, R8, 0x8000, RZ ;  /* 0x0000800008397810 */ /* 0x000fe20007fde0ff */
[----:B------:R-:W-:Y:S01]  /*a790*/  IMAD R64, R64, 0x80, R3 ;  /* 0x0000008040407824 */ /* 0x000fe200078e0203 */
[C---:B------:R-:W-:Y:S01]  /*a7a0*/  IADD3 R53, P5, R8.reuse, 0x9000, RZ ;  /* 0x0000900008357810 */ /* 0x040fe20007fbe0ff */
[----:B------:R-:W-:Y:S01]  /*a7b0*/  IMAD.X R37, RZ, RZ, R9, P3 ;  /* 0x000000ffff257224 */ /* 0x000fe200018e0609 */
[C---:B------:R-:W-:Y:S01]  /*a7c0*/  IADD3 R49, P4, R8.reuse, 0xa000, RZ ;  /* 0x0000a00008317810 */ /* 0x040fe20007f9e0ff */
[----:B------:R-:W-:Y:S01]  /*a7d0*/  ULDC.64 UR8, c[0x0][0xaf0] ;  /* 0x0002bc0000087ab9 */ /* 0x000fe20000000a00 */
[----:B------:R-:W-:Y:S01]  /*a7e0*/  IADD3 R14, P3, R8, 0xb000, RZ ;  /* 0x0000b000080e7810 */ /* 0x000fe20007f7e0ff */
[----:B------:R-:W-:Y:S01]  /*a7f0*/  UIADD3 UR7, UR7, UR4, URZ ;  /* 0x0000000407077290 */ /* 0x000fe2000fffe03f */
[----:B------:R-:W-:Y:S01]  /*a800*/  LOP3.LUT R56, R57, 0x380, RZ, 0xc0, !PT ;  /* 0x0000038039387812 */ /* 0x000fe200078ec0ff */
[----:B------:R-:W-:Y:S01]  /*a810*/  UIMAD UR4, UR38, UR8, URZ ;  /* 0x00000008260472a4 */ /* 0x000fe2000f8e023f */
[----:B------:R-:W-:-:S02]  /*a820*/  LOP3.LUT R52, R53, 0x380, RZ, 0xc0, !PT ;  /* 0x0000038035347812 */ /* 0x000fc400078ec0ff */
[----:B------:R-:W-:Y:S01]  /*a830*/  ISETP.GE.OR P0, PT, R6, R66, P0 ;  /* 0x000000420600720c */ /* 0x000fe20000706670 */
[----:B------:R-:W-:Y:S01]  /*a840*/  IMAD.MOV.U32 R3, RZ, RZ, R64 ;  /* 0x000000ffff037224 */ /* 0x000fe200078e0040 */
[----:B------:R-:W-:Y:S01]  /*a850*/  LOP3.LUT R48, R49, 0x380, RZ, 0xc0, !PT ;  /* 0x0000038031307812 */ /* 0x000fe200078ec0ff */
[----:B------:R-:W-:Y:S01]  /*a860*/  IMAD.X R7, RZ, RZ, R9, P3 ;  /* 0x000000ffff077224 */ /* 0x000fe200018e0609 */
[----:B------:R-:W-:Y:S01]  /*a870*/  LOP3.LUT R5, R14, 0x380, RZ, 0xc0, !PT ;  /* 0x000003800e057812 */ /* 0x000fe200078ec0ff */
[----:B-1----:R-:W-:Y:S01]  /*a880*/  @P1 IMAD.HI.U32 R20, R64, R21, RZ ;  /* 0x0000001540141227 */ /* 0x002fe200078e00ff */
[----:B------:R-:W-:Y:S01]  /*a890*/  UIMAD UR4, UR37, UR9, UR4 ;  /* 0x00000009250472a4 */ /* 0x000fe2000f8e0204 */
[----:B------:R-:W-:Y:S01]  /*a8a0*/  SHF.R.U64 R56, R56, 0x3, RZ ;  /* 0x0000000338387819 */ /* 0x000fe200000012ff */
[----:B------:R-:W-:Y:S01]  /*a8b0*/  UIMAD.WIDE.U32 UR6, UR37, UR8, UR6 ;  /* 0x00000008250672a5 */ /* 0x000fe2000f8e0006 */
[----:B------:R-:W-:Y:S02]  /*a8c0*/  SHF.R.U64 R52, R52, 0x3, RZ ;  /* 0x0000000334347819 */ /* 0x000fe400000012ff */
[----:B------:R-:W-:-:S02]  /*a8d0*/  SHF.R.U64 R48, R48, 0x3, RZ ;  /* 0x0000000330307819 */ /* 0x000fc400000012ff */
[----:B------:R-:W-:Y:S01]  /*a8e0*/  SHF.R.U64 R33, R33, 0x3, RZ ;  /* 0x0000000321217819 */ /* 0x000fe200000012ff */
[----:B--2---:R1:W-:Y:S01]  /*a8f0*/  @!P0 ST.E desc[UR50][R50.64], R4 ;  /* 0x0000000432008985 */ /* 0x0043e2000c101932 */
[----:B0-----:R-:W-:Y:S02]  /*a900*/  @P1 SHF.R.U32.HI R3, RZ, R61, R20 ;  /* 0x0000003dff031219 */ /* 0x001fe40000011614 */
[----:B------:R-:W-:Y:S01]  /*a910*/  SHF.R.U64 R5, R5, 0x3, RZ ;  /* 0x0000000305057819 */ /* 0x000fe200000012ff */
[----:B------:R-:W-:Y:S01]  /*a920*/  UIADD3 UR4, UR7, UR4, URZ ;  /* 0x0000000407047290 */ /* 0x000fe2000fffe03f */
        /* <DEDUP_REMOVED lines=8> */
[--C-:B------:R-:W-:Y:S01]  /*a9b0*/  SHF.R.S32.HI R60, RZ, 0x1f, R3.reuse ;  /* 0x0000001fff3c7819 */ /* 0x100fe20000011403 */
[----:B------:R-:W-:Y:S01]  /*a9c0*/  IMAD.MOV R61, RZ, RZ, -R3 ;  /* 0x000000ffff3d7224 */ /* 0x000fe200078e0a03 */
[----:B------:R-:W-:Y:S01]  /*a9d0*/  LOP3.LUT R6, R5, R14, RZ, 0x3c, !PT ;  /* 0x0000000e05067212 */ /* 0x000fe200078e3cff */
[----:B------:R-:W-:Y:S01]  /*a9e0*/  IMAD.U32 R20, RZ, RZ, UR6 ;  /* 0x00000006ff147e24 */ /* 0x000fe2000f8e00ff */
[----:B------:R-:W5:Y:S01]  /*a9f0*/  LD.E.128 R24, desc[UR50][R24.64] ;  /* 0x0000003218187980 */ /* 0x000f62000c101d00 */
[----:B------:R-:W-:Y:S01]  /*aa00*/  IMAD.U32 R21, RZ, RZ, UR7 ;  /* 0x00000007ff157e24 */ /* 0x000fe2000f8e00ff */
[----:B------:R-:W-:Y:S01]  /*aa10*/  ULDC.64 UR6, c[0x0][0xae0] ;  /* 0x0002b80000067ab9 */ /* 0x000fe20000000a00 */
[----:B------:R-:W-:Y:S01]  /*aa20*/  IMAD.U32 R21, RZ, RZ, UR4 ;  /* 0x00000004ff157e24 */ /* 0x000fe2000f8e00ff */
[----:B------:R-:W5:Y:S01]  /*aa30*/  LD.E.128 R32, desc[UR50][R32.64] ;  /* 0x0000003220207980 */ /* 0x000f62000c101d00 */
[----:B------:R-:W-:-:S02]  /*aa40*/  IMAD R60, R60, UR6, RZ ;  /* 0x000000063c3c7c24 */ /* 0x000fc4000f8e02ff */
[----:B------:R-:W-:Y:S01]  /*aa50*/  IMAD R61, R62, R61, R64 ;  /* 0x0000003d3e3d7224 */ /* 0x000fe200078e0240 */
[----:B------:R-:W5:Y:S01]  /*aa60*/  LD.E.128 R12, desc[UR50][R12.64] ;  /* 0x000000320c0c7980 */ /* 0x000f62000c101d00 */
[----:B------:R-:W-:-:S03]  /*aa70*/  IMAD.U32 R62, RZ, RZ, UR40 ;  /* 0x00000028ff3e7e24 */ /* 0x000fc6000f8e00ff */
[----:B------:R-:W5:Y:S01]  /*aa80*/  LD.E.128 R8, desc[UR50][R10.64] ;  /* 0x000000320a087980 */ /* 0x000f62000c101d00 */
[----:B------:R-:W-:-:S03]  /*aa90*/  IMAD R65, R3, UR7, R60 ;  /* 0x0000000703417c24 */ /* 0x000fc6000f8e023c */
[----:B------:R-:W5:Y:S01]  /*aaa0*/  LD.E.128 R44, desc[UR50][R44.64] ;  /* 0x000000322c2c7980 */ /* 0x000f62000c101d00 */
[----:B------:R-:W-:-:S03]  /*aab0*/  IMAD.WIDE.U32 R20, R3, UR6, R20 ;  /* 0x0000000603147c25 */ /* 0x000fc6000f8e0014 */
[----:B------:R-:W5:Y:S01]  /*aac0*/  LD.E.128 R40, desc[UR50][R40.64] ;  /* 0x0000003228287980 */ /* 0x000f62000c101d00 */
[----:B------:R-:W-:-:S03]  /*aad0*/  SHF.R.S32.HI R3, RZ, 0x1f, R61 ;  /* 0x0000001fff037819 */ /* 0x000fc6000001143d */
[----:B------:R-:W5:Y:S04]  /*aae0*/  LD.E.128 R36, desc[UR50][R36.64] ;  /* 0x0000003224247980 */ /* 0x000f68000c101d00 */
[----:B------:R-:W5:Y:S04]  /*aaf0*/  LD.E.128 R28, desc[UR50][R28.64] ;  /* 0x000000321c1c7980 */ /* 0x000f68000c101d00 */
[----:B------:R-:W5:Y:S04]  /*ab00*/  LD.E.128 R56, desc[UR50][R56.64] ;  /* 0x0000003238387980 */ /* 0x000f68000c101d00 */
[----:B------:R-:W5:Y:S04]  /*ab10*/  LD.E.128 R52, desc[UR50][R52.64] ;  /* 0x0000003234347980 */ /* 0x000f68000c101d00 */
[----:B-1----:R-:W5:Y:S04]  /*ab20*/  LD.E.128 R48, desc[UR50][R48.64] ;  /* 0x0000003230307980 */ /* 0x002f68000c101d00 */
[----:B------:R-:W5:Y:S01]  /*ab30*/  LD.E.128 R4, desc[UR50][R6.64] ;  /* 0x0000003206047980 */ /* 0x000f62000c101d00 */
[----:B------:R-:W-:Y:S01]  /*ab40*/  IMAD R67, R62, 0x80, R19 ;  /* 0x000000803e437824 */ /* 0x000fe200078e0213 */
        /* <DEDUP_REMOVED lines=9> */
[----:B------:R-:W-:Y:S02]  /*abe0*/  VIADD R3, R67, 0x20 ;  /* 0x0000002043037836 */ /* 0x000fe40000000000 */
[C---:B------:R-:W-:Y:S02]  /*abf0*/  IMAD R65, R61.reuse, UR7, R60 ;  /* 0x000000073d417c24 */ /* 0x040fe4000f8e023c */
[----:B------:R-:W-:Y:S01]  /*ac00*/  IMAD.WIDE.U32 R20, R61, UR6, R20 ;  /* 0x000000063d147c25 */ /* 0x000fe2000f8e0014 */
[-C--:B------:R-:W-:Y:S01]  /*ac10*/  ISETP.GE.AND P1, PT, R3, R66.reuse, PT ;  /* 0x000000420300720c */ /* 0x080fe20003f26270 */
[----:B------:R-:W-:Y:S01]  /*ac20*/  ULDC.64 UR6, c[0x0][0xa80] ;  /* 0x0002a00000067ab9 */ /* 0x000fe20000000a00 */
[----:B------:R-:W-:Y:S01]  /*ac30*/  ISETP.GE.AND P2, PT, R67, R66, PT ;  /* 0x000000424300720c */ /* 0x000fe20003f46270 */
[----:B------:R-:W-:-:S02]  /*ac40*/  VIADD R0, R0, 0x33420 ;  /* 0x0003342000007836 */ /* 0x000fc40000000000 */
[----:B------:R-:W-:Y:S01]  /*ac50*/  VIADD R3, R67, 0x40 ;  /* 0x0000004043037836 */ /* 0x000fe20000000000 */
[C---:B------:R-:W-:Y:S01]  /*ac60*/  LEA R62, P3, R20.reuse, UR6, 0x1 ;  /* 0x00000006143e7c11 */ /* 0x040fe2000f8608ff */
[----:B------:R-:W-:Y:S01]  /*ac70*/  IMAD.IADD R21, R21, 0x1, R65 ;  /* 0x0000000115157824 */ /* 0x000fe200078e0241 */
[----:B------:R-:W-:Y:S02]  /*ac80*/  PRMT R0, RZ, 0x654, R0 ;  /* 0x00000654ff007816 */ /* 0x000fe40000000000 */
[----:B------:R-:W-:Y:S02]  /*ac90*/  ISETP.GE.AND P0, PT, R3, R66, PT ;  /* 0x000000420300720c */ /* 0x000fe40003f06270 */
[----:B------:R-:W-:Y:S01]  /*aca0*/  LEA.HI.X R3, R20, UR7, R21, 0x1, P3 ;  /* 0x0000000714037c11 */ /* 0x000fe200098f0c15 */
[----:B0-----:R0:W1:Y:S01]  /*acb0*/  SHFL.IDX PT, R65, R62, RZ, 0x181f ;  /* 0x00181fff3e417589 */ /* 0x00106200000e0000 */
[----:B------:R2:W-:Y:S01]  /*acc0*/  SYNCS.ARRIVE.TRANS64.RED.A1T0 RZ, [R0+URZ], RZ ;  /* 0x000000ff00ff79a7 */ /* 0x0005e2000810043f */
[----:B------:R-:W-:Y:S02]  /*acd0*/  BSSY B1, `(.L_x_3849) ;  /* 0x0000010000017945 */ /* 0x000fe40003800000 */
[----:B--2---:R0:W2:Y:S02]  /*ace0*/  SHFL.IDX PT, R0, R3, RZ, 0x181f ;  /* 0x00181fff03007589 */ /* 0x0040a400000e0000 */
[----:B------:R-:W-:Y:S05]  /*acf0*/  @P2 BRA `(.L_x_3850) ;  /* 0x0000000000342947 */ /* 0x000fea0003800000 */
[----:B------:R-:W-:Y:S02]  /*ad00*/  ULDC UR4, c[0x0][0xac8] ;  /* 0x0002b20000047ab9 */ /* 0x000fe40000000800 */
[----:B------:R-:W-:Y:S02]  /*ad10*/  ISETP.GE.AND P4, PT, R2, UR4, PT ;  /* 0x0000000402007c0c */ /* 0x000fe4000bf86270 */
[----:B------:R-:W-:Y:S02]  /*ad20*/  ISETP.GE.AND P3, PT, R16, UR4, PT ;  /* 0x0000000410007c0c */ /* 0x000fe4000bf66270 */
[----:B------:R-:W-:-:S09]  /*ad30*/  ISETP.GE.AND P2, PT, R17, UR4, PT ;  /* 0x0000000411007c0c */ /* 0x000fd2000bf46270 */
[-C--:B-1----:R-:W-:Y:S02]  /*ad40*/  @!P4 LEA R20, P6, R2, R65.reuse, 0x1 ;  /* 0x000000410214c211 */ /* 0x082fe400078c08ff */
[-C--:B------:R-:W-:Y:S02]  /*ad50*/  @!P3 LEA R60, P5, R16, R65.reuse, 0x1 ;  /* 0x00000041103cb211 */ /* 0x080fe400078a08ff */
[-C--:B--2---:R-:W-:Y:S02]  /*ad60*/  @!P4 LEA.HI.X R21, R2, R0.reuse, R227, 0x1, P6 ;  /* 0x000000000215c211 */ /* 0x084fe400030f0ce3 */
[C---:B------:R-:W-:Y:S02]  /*ad70*/  @!P2 LEA R64, P6, R17.reuse, R65, 0x1 ;  /* 0x000000411140a211 */ /* 0x040fe400078c08ff */
[-C--:B------:R-:W-:Y:S01]  /*ad80*/  @!P3 LEA.HI.X R61, R16, R0.reuse, R226, 0x1, P5 ;  /* 0x00000000103db211 */ /* 0x080fe200028f0ce2 */
[----:B-----5:R3:W-:Y:S01]  /*ad90*/  @!P4 ST.E.128 desc[UR50][R20.64], R32 ;  /* 0x000000201400c985 */ /* 0x0207e2000c101d32 */
[----:B------:R-:W-:-:S03]  /*ada0*/  @!P2 LEA.HI.X R65, R17, R0, R225, 0x1, P6 ;  /* 0x000000001141a211 */ /* 0x000fc600030f0ce1 */
[----:B------:R3:W-:Y:S04]  /*adb0*/  @!P3 ST.E.128 desc[UR50][R60.64], R44 ;  /* 0x0000002c3c00b985 */ /* 0x0007e8000c101d32 */
[----:B------:R3:W-:Y:S02]  /*adc0*/  @!P2 ST.E.128 desc[UR50][R64.64], R56 ;  /* 0x000000384000a985 */ /* 0x0007e4000c101d32 */
.L_x_3850:
[----:B------:R-:W-:Y:S05]  /*add0*/  BSYNC B1 ;  /* 0x0000000000017941 */ /* 0x000fea0003800000 */
.L_x_3849:
[----:B--2---:R2:W4:Y:S01]  /*ade0*/  SHFL.IDX PT, R0, R3, 0x1, 0x181f ;  /* 0x00381f0003007f89 */ /* 0x00452200000e0000 */
[----:B------:R-:W-:Y:S03]  /*adf0*/  BSSY B1, `(.L_x_3851) ;  /* 0x0000010000017945 */ /* 0x000fe60003800000 */
[----:B---3-5:R2:W3:Y:S01]  /*ae00*/  SHFL.IDX PT, R35, R62, 0x1, 0x181f ;  /* 0x00381f003e237f89 */ /* 0x0284e200000e0000 */
[----:B------:R-:W-:Y:S05]  /*ae10*/  @P1 BRA `(.L_x_3852) ;  /* 0x0000000000341947 */ /* 0x000fea0003800000 */
[----:B------:R-:W-:Y:S02]  /*ae20*/  ULDC UR4, c[0x0][0xac8] ;  /* 0x0002b20000047ab9 */ /* 0x000fe40000000800 */
[----:B------:R-:W-:Y:S02]  /*ae30*/  ISETP.GE.AND P4, PT, R2, UR4, PT ;  /* 0x0000000402007c0c */ /* 0x000fe4000bf86270 */
[----:B------:R-:W-:Y:S02]  /*ae40*/  ISETP.GE.AND P5, PT, R16, UR4, PT ;  /* 0x0000000410007c0c */ /* 0x000fe4000bfa6270 */
[----:B------:R-:W-:-:S09]  /*ae50*/  ISETP.GE.AND P6, PT, R17, UR4, PT ;  /* 0x0000000411007c0c */ /* 0x000fd2000bfc6270 */
[-C--:B---3--:R-:W-:Y:S02]  /*ae60*/  @!P4 LEA R20, P1, R2, R35.reuse, 0x1 ;  /* 0x000000230214c211 */ /* 0x088fe400078208ff */
[-C--:B------:R-:W-:Y:S02]  /*ae70*/  @!P5 LEA R32, P2, R16, R35.reuse, 0x1 ;  /* 0x000000231020d211 */ /* 0x080fe400078408ff */
[C---:B------:R-:W-:Y:S02]  /*ae80*/  @!P6 LEA R34, P3, R17.reuse, R35, 0x1 ;  /* 0x000000231122e211 */ /* 0x040fe400078608ff */
[-C--:B----4-:R-:W-:Y:S02]  /*ae90*/  @!P4 LEA.HI.X R21, R2, R0.reuse, R227, 0x1, P1 ;  /* 0x000000000215c211 */ /* 0x090fe400008f0ce3 */
[-C--:B------:R-:W-:Y:S02]  /*aea0*/  @!P5 LEA.HI.X R33, R16, R0.reuse, R226, 0x1, P2 ;  /* 0x000000001021d211 */ /* 0x080fe400010f0ce2 */
[----:B------:R-:W-:Y:S01]  /*aeb0*/  @!P6 LEA.HI.X R35, R17, R0, R225, 0x1, P3 ;  /* 0x000000001123e211 */ /* 0x000fe200018f0ce1 */
[----:B------:R3:W-:Y:S04]  /*aec0*/  @!P4 ST.E.128 desc[UR50][R20.64], R24 ;  /* 0x000000181400c985 */ /* 0x0007e8000c101d32 */
[----:B------:R3:W-:Y:S04]  /*aed0*/  @!P5 ST.E.128 desc[UR50][R32.64], R40 ;  /* 0x000000282000d985 */ /* 0x0007e8000c101d32 */
[----:B------:R3:W-:Y:S02]  /*aee0*/  @!P6 ST.E.128 desc[UR50][R34.64], R52 ;  /* 0x000000342200e985 */ /* 0x0007e4000c101d32 */
.L_x_3852:
[----:B------:R-:W-:Y:S05]  /*aef0*/  BSYNC B1 ;  /* 0x0000000000017941 */ /* 0x000fea0003800000 */
.L_x_3851:
[----:B----4-:R4:W0:Y:S01]  /*af00*/  SHFL.IDX PT, R0, R3, 0x2, 0x181f ;  /* 0x00581f0003007f89 */ /* 0x01082200000e0000 */
[----:B------:R-:W-:Y:S03]  /*af10*/  BSSY B1, `(.L_x_3853) ;  /* 0x0000010000017945 */ /* 0x000fe60003800000 */
[----:B---3--:R4:W3:Y:S01]  /*af20*/  SHFL.IDX PT, R27, R62, 0x2, 0x181f ;  /* 0x00581f003e1b7f89 */ /* 0x0088e200000e0000 */
        /* <DEDUP_REMOVED lines=8> */
[-C--:B0-----:R-:W-:Y:S02]  /*afb0*/  @!P3 LEA.HI.X R21, R2, R0.reuse, R227, 0x1, P0 ;  /* 0x000000000215b211 */ /* 0x081fe400000f0ce3 */
[-C--:B------:R-:W-:Y:S02]  /*afc0*/  @!P4 LEA.HI.X R25, R16, R0.reuse, R226, 0x1, P1 ;  /* 0x000000001019c211 */ /* 0x080fe400008f0ce2 */
[----:B------:R-:W-:Y:S01]  /*afd0*/  @!P5 LEA.HI.X R27, R17, R0, R225, 0x1, P2 ;  /* 0x00000000111bd211 */ /* 0x000fe200010f0ce1 */
[----:B------:R0:W-:Y:S04]  /*afe0*/  @!P3 ST.E.128 desc[UR50][R20.64], R12 ;  /* 0x0000000c1400b985 */ /* 0x0001e8000c101d32 */
[----:B------:R0:W-:Y:S04]  /*aff0*/  @!P4 ST.E.128 desc[UR50][R24.64], R36 ;  /* 0x000000241800c985 */ /* 0x0001e8000c101d32 */
[----:B------:R0:W-:Y:S02]  /*b000*/  @!P5 ST.E.128 desc[UR50][R26.64], R48 ;  /* 0x000000301a00d985 */ /* 0x0001e4000c101d32 */
.L_x_3854:
[----:B------:R-:W-:Y:S05]  /*b010*/  BSYNC B1 ;  /* 0x0000000000017941 */ /* 0x000fea0003800000 */
.L_x_3853:
[----:B0-----:R-:W-:Y:S01]  /*b020*/  VIADD R0, R67, 0x60 ;  /* 0x0000006043007836 */ /* 0x001fe20000000000 */
[----:B--2-4-:R-:W0:Y:S04]  /*b030*/  SHFL.IDX PT, R3, R3, 0x3, 0x181f ;  /* 0x00781f0003037f89 */ /* 0x014e2800000e0000 */
[----:B------:R-:W-:Y:S01]  /*b040*/  ISETP.GE.AND P0, PT, R0, R66, PT ;  /* 0x000000420000720c */ /* 0x000fe20003f06270 */
[----:B------:R2:W4:-:S12]  /*b050*/  SHFL.IDX PT, R21, R62, 0x3, 0x181f ;  /* 0x00781f003e157f89 */ /* 0x00051800000e0000 */
[----:B--2---:R-:W-:Y:S05]  /*b060*/  @P0 BRA `(.L_x_3855) ;  /* 0x0000000c006c0947 */ /* 0x004fea0003800000 */
[----:B------:R-:W-:Y:S02]  /*b070*/  ULDC UR4, c[0x0][0xac8] ;  /* 0x0002b20000047ab9 */ /* 0x000fe40000000800 */
[----:B------:R-:W-:Y:S02]  /*b080*/  ISETP.GE.AND P2, PT, R2, UR4, PT ;  /* 0x0000000402007c0c */ /* 0x000fe4000bf46270 */
[----:B------:R-:W-:-:S11]  /*b090*/  ISETP.GE.AND P3, PT, R16, UR4, PT ;  /* 0x0000000410007c0c */ /* 0x000fd6000bf66270 */
[-C--:B----4-:R-:W-:Y:S02]  /*b0a0*/  @!P2 LEA R12, P0, R2, R21.reuse, 0x1 ;  /* 0x00000015020ca211 */ /* 0x090fe400078008ff */
[----:B------:R-:W-:Y:S02]  /*b0b0*/  @!P3 LEA R14, P1, R16, R21, 0x1 ;  /* 0x00000015100eb211 */ /* 0x000fe400078208ff */
[-C--:B0-----:R-:W-:Y:S02]  /*b0c0*/  @!P2 LEA.HI.X R13, R2, R3.reuse, R227, 0x1, P0 ;  /* 0x00000003020da211 */ /* 0x081fe400000f0ce3 */
[----:B------:R-:W-:Y:S02]  /*b0d0*/  @!P3 LEA.HI.X R15, R16, R3, R226, 0x1, P1 ;  /* 0x00000003100fb211 */ /* 0x000fe400008f0ce2 */
[----:B------:R-:W-:Y:S01]  /*b0e0*/  ISETP.GE.AND P0, PT, R17, UR4, PT ;  /* 0x0000000411007c0c */ /* 0x000fe2000bf06270 */
[----:B------:R2:W-:Y:S04]  /*b0f0*/  @!P2 ST.E.128 desc[UR50][R12.64], R8 ;  /* 0x000000080c00a985 */ /* 0x0005e8000c101d32 */
[----:B------:R2:W-:Y:S08]  /*b100*/  @!P3 ST.E.128 desc[UR50][R14.64], R28 ;  /* 0x0000001c0e00b985 */ /* 0x0005f0000c101d32 */
[----:B------:R-:W-:Y:S05]  /*b110*/  @P0 BRA `(.L_x_3855) ;  /* 0x0000000c00400947 */ /* 0x000fea0003800000 */
[----:B--2---:R-:W-:-:S04]  /*b120*/  LEA R8, P0, R17, R21, 0x1 ;  /* 0x0000001511087211 */ /* 0x004fc800078008ff */
[----:B------:R-:W-:-:S05]  /*b130*/  LEA.HI.X R9, R17, R3, R225, 0x1, P0 ;  /* 0x0000000311097211 */ /* 0x000fca00000f0ce1 */
[----:B------:R0:W-:Y:S01]  /*b140*/  ST.E.128 desc[UR50][R8.64], R4 ;  /* 0x0000000408007985 */ /* 0x0001e2000c101d32 */
[----:B------:R-:W-:Y:S05]  /*b150*/  BRA `(.L_x_3855) ;  /* 0x0000000c00307947 */ /* 0x000fea0003800000 */
.L_x_3847:
[----:B------:R-:W-:Y:S01]  /*b160*/  ULDC.64 UR8, c[0x0][0xc00] ;  /* 0x0003000000087ab9 */ /* 0x000fe20000000a00 */
[----:B------:R-:W-:Y:S01]  /*b170*/  USHF.L.U32 UR7, UR37, 0x2, URZ ;  /* 0x0000000225077899 */ /* 0x000fe2000800063f */
[----:B------:R-:W0:Y:S01]  /*b180*/  LDC R11, c[0x0][0xbe8] ;  /* 0x0002fa00ff0b7b82 */ /* 0x000e220000000800 */
[----:B------:R-:W-:Y:S02]  /*b190*/  UISETP.NE.U32.AND UP0, UPT, UR8, URZ, UPT ;  /* 0x0000003f0800728c */ /* 0x000fe4000bf05070 */
[----:B------:R-:W-:Y:S02]  /*b1a0*/  USHF.L.U64.HI UR10, UR37, 0x2, UR38 ;  /* 0x00000002250a7899 */ /* 0x000fe40008010226 */
[----:B------:R-:W-:Y:S02]  /*b1b0*/  UISETP.NE.AND.EX UP0, UPT, UR9, URZ, UPT, UP0 ;  /* 0x0000003f0900728c */ /* 0x000fe4000bf05300 */
[----:B------:R-:W-:-:S04]  /*b1c0*/  UIADD3 UR4, UP1, UR7, UR8, URZ ;  /* 0x0000000807047290 */ /* 0x000fc8000ff3e03f */
[----:B------:R-:W-:Y:S01]  /*b1d0*/  PLOP3.LUT P2, PT, PT, PT, UP0, 0x80, 0x0 ;  /* 0x000000000000781c */ /* 0x000fe20003f4f008 */
[----:B------:R-:W-:Y:S01]  /*b1e0*/  UIADD3.X UR6, UR10, UR9, URZ, UP1, !UPT ;  /* 0x000000090a067290 */ /* 0x000fe20008ffe43f */
[----:B------:R-:W-:Y:S02]  /*b1f0*/  IMAD.U32 R4, RZ, RZ, UR4 ;  /* 0x00000004ff047e24 */ /* 0x000fe4000f8e00ff */
[----:B------:R-:W-:Y:S02]  /*b200*/  ULDC.64 UR8, c[0x0][0xc08] ;  /* 0x0003020000087ab9 */ /* 0x000fe40000000a00 */
[----:B------:R-:W-:Y:S01]  /*b210*/  UISETP.NE.U32.AND UP1, UPT, UR8, URZ, UPT ;  /* 0x0000003f0800728c */ /* 0x000fe2000bf25070 */
[----:B------:R-:W-:-:S03]  /*b220*/  IMAD.U32 R5, RZ, RZ, UR6 ;  /* 0x00000006ff057e24 */ /* 0x000fc6000f8e00ff */
[----:B------:R-:W-:-:S03]  /*b230*/  UISETP.NE.AND.EX UP1, UPT, UR9, URZ, UPT, UP1 ;  /* 0x0000003f0900728c */ /* 0x000fc6000bf25310 */
[----:B------:R-:W2:Y:S01]  /*b240*/  @P2 LDG.E R3, desc[UR50][R4.64] ;  /* 0x0000003204032981 */ /* 0x000ea2000c1e1900 */
[----:B------:R-:W-:Y:S02]  /*b250*/  ULDC UR4, c[0x0][0xa88] ;  /* 0x0002a20000047ab9 */ /* 0x000fe40000000800 */
[----:B------:R-:W-:Y:S01]  /*b260*/  PLOP3.LUT P3, PT, PT, PT, UP1, 0x80, 0x0 ;  /* 0x000000000000781c */ /* 0x000fe20003f6f018 */
[----:B------:R-:W-:-:S04]  /*b270*/  IMAD.U32 R0, RZ, RZ, UR4 ;  /* 0x00000004ff007e24 */ /* 0x000fc8000f8e00ff */
[----:B------:R-:W-:-:S04]  /*b280*/  @UP1 UIADD3 UR6, UP2, UR7, UR8, URZ ;  /* 0x0000000807061290 */ /* 0x000fc8000ff5e03f */
[----:B------:R-:W-:Y:S02]  /*b290*/  @UP1 UIADD3.X UR7, UR10, UR9, URZ, UP2, !UPT ;  /* 0x000000090a071290 */ /* 0x000fe400097fe43f */
[----:B------:R-:W-:-:S04]  /*b2a0*/  IMAD.U32 R6, RZ, RZ, UR6 ;  /* 0x00000006ff067e24 */ /* 0x000fc8000f8e00ff */
        /* <DEDUP_REMOVED lines=14> */
.L_x_3856:
        /* <DEDUP_REMOVED lines=46> */
.L_x_3858:
[----:B------:R-:W-:Y:S05]  /*b670*/  BSYNC B1 ;  /* 0x0000000000017941 */ /* 0x000fea0003800000 */
.L_x_3857:
[----:B------:R-:W1:Y:S01]  /*b680*/  @P0 LDC R5, c[0x0][0xbf0] ;  /* 0x0002fc00ff050b82 */ /* 0x000e620000000800 */
[----:B------:R-:W-:Y:S01]  /*b690*/  ULDC.64 UR12, c[0x0][0xaa0] ;  /* 0x0002a800000c7ab9 */ /* 0x000fe20000000a00 */
[----:B0-----:R-:W-:Y:S01]  /*b6a0*/  IMAD R3, R18, 0x20, R19 ;  /* 0x0000002012037824 */ /* 0x001fe200078e0213 */
[----:B------:R-:W-:Y:S01]  /*b6b0*/  UIMAD UR8, UR9, UR12, URZ ;  /* 0x0000000c090872a4 */ /* 0x000fe2000f8e023f */
[----:B------:R-:W-:Y:S01]  /*b6c0*/  IMAD.U32 R8, RZ, RZ, UR40 ;  /* 0x00000028ff087e24 */ /* 0x000fe2000f8e00ff */
[----:B------:R-:W-:Y:S01]  /*b6d0*/  UIMAD.WIDE.U32 UR6, UR4, UR12, URZ ;  /* 0x0000000c040672a5 */ /* 0x000fe2000f8e003f */
[----:B------:R-:W-:Y:S01]  /*b6e0*/  BSSY B1, `(.L_x_3859) ;  /* 0x000003d000017945 */ /* 0x000fe20003800000 */
[----:B------:R-:W-:Y:S01]  /*b6f0*/  UIMAD UR8, UR4, UR13, UR8 ;  /* 0x0000000d040872a4 */ /* 0x000fe2000f8e0208 */
[----:B------:R-:W-:Y:S02]  /*b700*/  IMAD R8, R8, 0x80, R3 ;  /* 0x0000008008087824 */ /* 0x000fe400078e0203 */
        /* <DEDUP_REMOVED lines=26> */
[----:B------:R-:W-:Y:S02]  /*b8b0*/  IMAD.U32 R8, RZ, RZ, UR40 ;  /* 0x00000028ff087e24 */ /* 0x000fe4000f8e00ff */
[----:B------:R-:W-:Y:S02]  /*b8c0*/  IMAD.IADD R5, R5, 0x1, R9 ;  /* 0x0000000105057824 */ /* 0x000fe400078e0209 */
[----:B------:R-:W-:Y:S02]  /*b8d0*/  IMAD R6, R3, UR6, RZ ;  /* 0x0000000603067c24 */ /* 0x000fe4000f8e02ff */
[----:B------:R-:W-:Y:S02]  /*b8e0*/  IMAD R8, R8, 0x80, R19 ;  /* 0x0000008008087824 */ /* 0x000fe400078e0213 */
[----:B-----5:R-:W-:Y:S02]  /*b8f0*/  IMAD R11, R0, R11, RZ ;  /* 0x0000000b000b7224 */ /* 0x020fe400078e02ff */
[----:B------:R-:W-:-:S02]  /*b900*/  IMAD R3, R7, UR7, R6 ;  /* 0x0000000707037c24 */ /* 0x000fc4000f8e0206 */
[----:B------:R-:W-:Y:S01]  /*b910*/  IMAD.WIDE.U32 R4, R7, UR6, R4 ;  /* 0x0000000607047c25 */ /* 0x000fe2000f8e0004 */
[C---:B------:R-:W-:Y:S01]  /*b920*/  ISETP.GE.AND P2, PT, R8.reuse, R11, PT ;  /* 0x0000000b0800720c */ /* 0x040fe20003f46270 */
[----:B------:R-:W-:Y:S02]  /*b930*/  ULDC.64 UR6, c[0x0][0xa80] ;  /* 0x0002a00000067ab9 */ /* 0x000fe40000000a00 */
[----:B------:R-:W-:Y:S01]  /*b940*/  VIADD R0, R8, 0x20 ;  /* 0x0000002008007836 */ /* 0x000fe20000000000 */
[----:B------:R-:W-:Y:S01]  /*b950*/  LEA R6, P3, R4, UR6, 0x1 ;  /* 0x0000000604067c11 */ /* 0x000fe2000f8608ff */
[----:B------:R-:W-:-:S03]  /*b960*/  IMAD.IADD R3, R5, 0x1, R3 ;  /* 0x0000000105037824 */ /* 0x000fc600078e0203 */
[-C--:B------:R-:W-:Y:S01]  /*b970*/  ISETP.GE.AND P1, PT, R0, R11.reuse, PT ;  /* 0x0000000b0000720c */ /* 0x080fe20003f26270 */
[----:B------:R-:W-:Y:S01]  /*b980*/  VIADD R0, R8, 0x40 ;  /* 0x0000004008007836 */ /* 0x000fe20000000000 */
[----:B------:R-:W-:Y:S01]  /*b990*/  LEA.HI.X R3, R4, UR7, R3, 0x1, P3 ;  /* 0x0000000704037c11 */ /* 0x000fe200098f0c03 */
[----:B------:R0:W1:Y:S03]  /*b9a0*/  SHFL.IDX PT, R5, R6, RZ, 0x181f ;  /* 0x00181fff06057589 */ /* 0x00006600000e0000 */
[----:B------:R-:W-:Y:S02]  /*b9b0*/  ISETP.GE.AND P0, PT, R0, R11, PT ;  /* 0x0000000b0000720c */ /* 0x000fe40003f06270 */
[----:B------:R0:W2:Y:S01]  /*b9c0*/  SHFL.IDX PT, R0, R3, RZ, 0x181f ;  /* 0x00181fff03007589 */ /* 0x0000a200000e0000 */
[----:B------:R-:W-:Y:S10]  /*b9d0*/  @P2 BRA `(.L_x_3860) ;  /* 0x0000000000342947 */ /* 0x000ff40003800000 */
        /* <DEDUP_REMOVED lines=9> */
[----:B------:R3:W-:Y:S01]  /*ba70*/  @!P4 ST.E.128 desc[UR50][R12.64], RZ ;  /* 0x000000ff0c00c985 */ /* 0x0007e2000c101d32 */
[----:B------:R-:W-:-:S03]  /*ba80*/  @!P2 LEA.HI.X R5, R17, R0, R225, 0x1, P6 ;  /* 0x000000001105a211 */ /* 0x000fc600030f0ce1 */
[----:B------:R3:W-:Y:S04]  /*ba90*/  @!P3 ST.E.128 desc[UR50][R14.64], RZ ;  /* 0x000000ff0e00b985 */ /* 0x0007e8000c101d32 */
[----:B------:R3:W-:Y:S02]  /*baa0*/  @!P2 ST.E.128 desc[UR50][R4.64], RZ ;  /* 0x000000ff0400a985 */ /* 0x0007e4000c101d32 */
.L_x_3860:
[----:B------:R-:W-:Y:S05]  /*bab0*/  BSYNC B1 ;  /* 0x0000000000017941 */ /* 0x000fea0003800000 */
.L_x_3859:
[----:B--2---:R2:W4:Y:S01]  /*bac0*/  SHFL.IDX PT, R0, R3, 0x1, 0x181f ;  /* 0x00381f0003007f89 */ /* 0x00452200000e0000 */
[----:B------:R-:W-:Y:S03]  /*bad0*/  BSSY B1, `(.L_x_3861) ;  /* 0x0000010000017945 */ /* 0x000fe60003800000 */
[----:B-1-3--:R2:W1:Y:S01]  /*bae0*/  SHFL.IDX PT, R5, R6, 0x1, 0x181f ;  /* 0x00381f0006057f89 */ /* 0x00a46200000e0000 */
        /* <DEDUP_REMOVED lines=8> */
[-C--:B----4-:R-:W-:Y:S02]  /*bb70*/  @!P4 LEA.HI.X R13, R2, R0.reuse, R227, 0x1, P1 ;  /* 0x00000000020dc211 */ /* 0x090fe400008f0ce3 */
[-C--:B------:R-:W-:Y:S02]  /*bb80*/  @!P5 LEA.HI.X R15, R16, R0.reuse, R226, 0x1, P2 ;  /* 0x00000000100fd211 */ /* 0x080fe400010f0ce2 */
[----:B------:R-:W-:Y:S01]  /*bb90*/  @!P6 LEA.HI.X R5, R17, R0, R225, 0x1, P3 ;  /* 0x000000001105e211 */ /* 0x000fe200018f0ce1 */
[----:B------:R3:W-:Y:S04]  /*bba0*/  @!P4 ST.E.128 desc[UR50][R12.64], RZ ;  /* 0x000000ff0c00c985 */ /* 0x0007e8000c101d32 */
[----:B------:R3:W-:Y:S04]  /*bbb0*/  @!P5 ST.E.128 desc[UR50][R14.64], RZ ;  /* 0x000000ff0e00d985 */ /* 0x0007e8000c101d32 */
[----:B------:R3:W-:Y:S02]  /*bbc0*/  @!P6 ST.E.128 desc[UR50][R4.64], RZ ;  /* 0x000000ff0400e985 */ /* 0x0007e4000c101d32 */
.L_x_3862:
[----:B------:R-:W-:Y:S05]  /*bbd0*/  BSYNC B1 ;  /* 0x0000000000017941 */ /* 0x000fea0003800000 */
.L_x_3861:
[----:B----4-:R4:W0:Y:S01]  /*bbe0*/  SHFL.IDX PT, R0, R3, 0x2, 0x181f ;  /* 0x00581f0003007f89 */ /* 0x01082200000e0000 */
        /* <DEDUP_REMOVED lines=13> */
[----:B------:R3:W-:Y:S04]  /*bcc0*/  @!P3 ST.E.128 desc[UR50][R12.64], RZ ;  /* 0x000000ff0c00b985 */ /* 0x0007e8000c101d32 */
[----:B------:R3:W-:Y:S04]  /*bcd0*/  @!P4 ST.E.128 desc[UR50][R14.64], RZ ;  /* 0x000000ff0e00c985 */ /* 0x0007e8000c101d32 */
[----:B------:R3:W-:Y:S02]  /*bce0*/  @!P5 ST.E.128 desc[UR50][R4.64], RZ ;  /* 0x000000ff0400d985 */ /* 0x0007e4000c101d32 */
.L_x_3864:
[----:B------:R-:W-:Y:S05]  /*bcf0*/  BSYNC B1 ;  /* 0x0000000000017941 */ /* 0x000fea0003800000 */
.L_x_3863:
        /* <DEDUP_REMOVED lines=8> */
[----:B------:R-:W-:-:S09]  /*bd80*/  ISETP.GE.AND P5, PT, R17, UR4, PT ;  /* 0x0000000411007c0c */ /* 0x000fd2000bfa6270 */
[-C--:B--2---:R-:W-:Y:S02]  /*bd90*/  @!P3 LEA R6, P0, R2, R5.reuse, 0x1 ;  /* 0x000000050206b211 */ /* 0x084fe400078008ff */
        /* <DEDUP_REMOVED lines=8> */
.L_x_3855:
[----:B------:R-:W-:Y:S05]  /*be20*/  BSYNC B0 ;  /* 0x0000000000007941 */ /* 0x000fea0003800000 */
.L_x_3846:
[----:B------:R-:W-:Y:S02]  /*be30*/  ULDC UR4, c[0x0][0xc3c] ;  /* 0x00030f0000047ab9 */ /* 0x000fe40000000800 */
[----:B------:R-:W-:-:S13]  /*be40*/  ISETP.GE.AND P0, PT, R63, UR4, PT ;  /* 0x000000043f007c0c */ /* 0x000fda000bf06270 */
[----:B------:R-:W-:Y:S05]  /*be50*/  @!P0 BRA `(.L_x_3865) ;  /* 0xffffff4c00c88947 */ /* 0x000fea000383ffff */
[----:B------:R-:W-:Y:S05]  /*be60*/  EXIT ;  /* 0x000000000000794d */ /* 0x000fea0003800000 */
.L_x_3818:
        /* <DEDUP_REMOVED lines=55> */
.L_x_3871:
        /* <DEDUP_REMOVED lines=12> */
.L_x_3870:
[----:B------:R-:W-:Y:S05]  /*c2a0*/  BSYNC B0 ;  /* 0x0000000000007941 */ /* 0x000fea0003800000 */
.L_x_3869:
        /* <DEDUP_REMOVED lines=21> */
.L_x_3867:
        /* <DEDUP_REMOVED lines=17> */
.L_x_3872:
        /* <DEDUP_REMOVED lines=28> */
.L_x_3868:
[----:B------:R-:W-:Y:S01]  /*c6d0*/  IMAD.MOV.U32 R24, RZ, RZ, R7 ;  /* 0x000000ffff187224 */ /* 0x000fe200078e0007 */
[----:B------:R-:W-:Y:S01]  /*c6e0*/  ULDC UR40, c[0x0][0xc3c] ;  /* 0x00030f0000287ab9 */ /* 0x000fe20000000800 */
[----:B------:R-:W-:Y:S02]  /*c6f0*/  IMAD.MOV.U32 R25, RZ, RZ, RZ ;  /* 0x000000ffff197224 */ /* 0x000fe400078e00ff */
[----:B------:R-:W-:-:S07]  /*c700*/  IMAD.MOV.U32 R26, RZ, RZ, RZ ;  /* 0x000000ffff1a7224 */ /* 0x000fce00078e00ff */
.L_x_3873:
[----:B------:R-:W-:Y:S01]  /*c710*/  ISETP.NE.AND P0, PT, R5, RZ, PT ;  /* 0x000000ff0500720c */ /* 0x000fe20003f05270 */
[----:B------:R-:W-:-:S12]  /*c720*/  IMAD.U32 R27, RZ, RZ, UR40 ;  /* 0x00000028ff1b7e24 */ /* 0x000fd8000f8e00ff */
[----:B------:R-:W0:Y:S01]  /*c730*/  @!P0 S2R R3, SR_CgaCtaId ;  /* 0x0000000000038919 */ /* 0x000e220000008800 */
[----:B------:R-:W-:-:S04]  /*c740*/  @!P0 MOV R0, 0x400 ;  /* 0x0000040000008802 */ /* 0x000fc80000000f00 */
[----:B0-----:R-:W-:-:S05]  /*c750*/  @!P0 LEA R0, R3, R0, 0x18 ;  /* 0x0000000003008211 */ /* 0x001fca00078ec0ff */
[----:B------:R0:W-:Y:S01]  /*c760*/  @!P0 STS.128 [R0+0x334d0], R24 ;  /* 0x0334d01800008388 */ /* 0x0001e20000000c00 */
[----:B------:R-:W-:Y:S06]  /*c770*/  BAR.ARV 0x5, 0x180 ;  /* 0x0146000000007b1d */ /* 0x000fec0000002000 */
.L_x_3866:
        /* <DEDUP_REMOVED lines=9> */
[----:B------:R-:W-:Y:S01]  /*c810*/  MOV R18, 0x400 ;  /* 0x0000040000127802 */ /* 0x000fe20000000f00 */
[----:B------:R-:W-:Y:S01]  /*c820*/  IMAD.MOV.U32 R34, RZ, RZ, 0x1 ;  /* 0x00000001ff227424 */ /* 0x000fe200078e00ff */
[----:B------:R-:W-:Y:S01]  /*c830*/  STL [R1+0x18], RZ ;  /* 0x000018ff01007387 */ /* 0x000fe20000100800 */
[----:B------:R-:W-:Y:S01]  /*c840*/  IMAD.MOV.U32 R31, RZ, RZ, RZ ;  /* 0x000000ffff1f7224 */ /* 0x000fe200078e00ff */
[----:B------:R-:W-:Y:S02]  /*c850*/  ULOP3.LUT UR46, UR36, 0x2, URZ, 0xfc, !UPT ;  /* 0x00000002242e7892 */ /* 0x000fe4000f8efc3f */
[----:B------:R-:W-:Y:S01]  /*c860*/  ULOP3.LUT UR47, UR36, 0x1, URZ, 0xfc, !UPT ;  /* 0x00000001242f7892 */ /* 0x000fe2000f8efc3f */
[----:B------:R-:W-:Y:S01]  /*c870*/  ULDC UR48, c[0x0][0xc] ;  /* 0x0000030000307ab9 */ /* 0x000fe20000000800 */
[C---:B-1----:R-:W-:Y:S01]  /*c880*/  IMAD.SHL.U32 R16, R8.reuse, 0x40, RZ ;  /* 0x0000004008107824 */ /* 0x042fe200078e00ff */
[----:B0-----:R-:W-:Y:S01]  /*c890*/  SHF.R.U32.HI R0, RZ, 0x1, R8 ;  /* 0x00000001ff007819 */ /* 0x001fe20000011608 */
[----:B------:R-:W-:-:S02]  /*c8a0*/  IMAD.SHL.U32 R37, R8, 0x10, RZ ;  /* 0x0000001008257824 */ /* 0x000fc400078e00ff */
[----:B------:R-:W-:Y:S01]  /*c8b0*/  IMAD.SHL.U32 R7, R8, 0x2, RZ ;  /* 0x0000000208077824 */ /* 0x000fe200078e00ff */
[----:B------:R-:W-:Y:S01]  /*c8c0*/  LOP3.LUT R3, R16, 0x180, RZ, 0xc0, !PT ;  /* 0x0000018010037812 */ /* 0x000fe200078ec0ff */
[C---:B------:R-:W-:Y:S01]  /*c8d0*/  IMAD.SHL.U32 R2, R8.reuse, 0x20, RZ ;  /* 0x0000002008027824 */ /* 0x040fe200078e00ff */
[----:B--2---:R-:W-:Y:S01]  /*c8e0*/  LOP3.LUT R6, R37, 0x1b0, RZ, 0xc0, !PT ;  /* 0x000001b025067812 */ /* 0x004fe200078ec0ff */
[C---:B------:R-:W-:Y:S01]  /*c8f0*/  IMAD.SHL.U32 R9, R8.reuse, 0x4, RZ ;  /* 0x0000000408097824 */ /* 0x040fe200078e00ff */
[----:B------:R-:W-:Y:S01]  /*c900*/  LOP3.LUT R0, R3, 0x30, R0, 0xf8, !PT ;  /* 0x0000003003007812 */ /* 0x000fe200078ef800 */
[----:B------:R-:W-:Y:S01]  /*c910*/  IMAD.SHL.U32 R3, R8, 0x8, RZ ;  /* 0x0000000808037824 */ /* 0x000fe200078e00ff */
[----:B------:R-:W-:Y:S02]  /*c920*/  LOP3.LUT R6, R6, 0x30, R7, 0x78, !PT ;  /* 0x0000003006067812 */ /* 0x000fe400078e7807 */
[----:B------:R-:W-:Y:S02]  /*c930*/  LOP3.LUT R4, R2, 0x80, RZ, 0xc0, !PT ;  /* 0x0000008002047812 */ /* 0x000fe400078ec0ff */
[----:B------:R-:W-:-:S02]  /*c940*/  LOP3.LUT R3, R0, 0x30, R3, 0x78, !PT ;  /* 0x0000003000037812 */ /* 0x000fc400078e7803 */
[----:B------:R-:W-:Y:S02]  /*c950*/  LOP3.LUT R0, R6, 0x640, R37, 0xf8, !PT ;  /* 0x0000064006007812 */ /* 0x000fe400078ef825 */
[----:B------:R-:W-:Y:S01]  /*c960*/  LOP3.LUT R16, R3, 0x640, R16, 0xf8, !PT ;  /* 0x0000064003107812 */ /* 0x000fe200078ef810 */
[----:B---3--:R-:W-:Y:S01]  /*c970*/  IMAD.U32 R3, RZ, RZ, UR4 ;  /* 0x00000004ff037e24 */ /* 0x008fe2000f8e00ff */
[----:B------:R-:W-:Y:S02]  /*c980*/  LOP3.LUT R5, R37, 0x600, RZ, 0xc0, !PT ;  /* 0x0000060025057812 */ /* 0x000fe400078ec0ff */
[----:B------:R-:W-:Y:S02]  /*c990*/  LOP3.LUT R4, R4, 0x10, R8, 0xf8, !PT ;  /* 0x0000001004047812 */ /* 0x000fe400078ef808 */
[----:B------:R-:W-:Y:S01]  /*c9a0*/  LEA R18, R3, R18, 0x18 ;  /* 0x0000001203127211 */ /* 0x000fe200078ec0ff */
[----:B------:R-:W-:Y:S01]  /*c9b0*/  STL [R1+0x8], R3 ;  /* 0x0000080301007387 */ /* 0x000fe20000100800 */
[----:B------:R-:W-:-:S02]  /*c9c0*/  LOP3.LUT R5, R5, 0x60, R2, 0xf8, !PT ;  /* 0x0000006005057812 */ /* 0x000fc400078ef802 */
[----:B------:R-:W-:Y:S01]  /*c9d0*/  LOP3.LUT R4, R4, 0x10, R9, 0x78, !PT ;  /* 0x0000001004047812 */ /* 0x000fe200078e7809 */
[----:B------:R0:W-:Y:S01]  /*c9e0*/  STL [R1+0xc], R0 ;  /* 0x00000c0001007387 */ /* 0x0001e20000100800 */
[----:B------:R-:W-:Y:S02]  /*c9f0*/  LOP3.LUT R5, R5, 0x100, R2, 0xf8, !PT ;  /* 0x0000010005057812 */ /* 0x000fe400078ef802 */
[----:B------:R-:W-:Y:S02]  /*ca00*/  LOP3.LUT R8, R8, 0x7f, RZ, 0xc0, !PT ;  /* 0x0000007f08087812 */ /* 0x000fe400078ec0ff */
[----:B------:R-:W-:Y:S02]  /*ca10*/  LOP3.LUT R17, R5, R4, RZ, 0xfc, !PT ;  /* 0x0000000405117212 */ /* 0x000fe400078efcff */
[----:B------:R-:W-:Y:S02]  /*ca20*/  SHF.R.U32.HI R4, RZ, 0x2, R8 ;  /* 0x00000002ff047819 */ /* 0x000fe40000011608 */
[----:B------:R-:W-:Y:S01]  /*ca30*/  LOP3.LUT R37, R37, 0x30, RZ, 0xc0, !PT ;  /* 0x0000003025257812 */ /* 0x000fe200078ec0ff */
[----:B0-----:R-:W-:Y:S01]  /*ca40*/  IMAD.IADD R0, R18, 0x1, R0 ;  /* 0x0000000112007824 */ /* 0x001fe200078e0200 */
[----:B------:R-:W-:-:S02]  /*ca50*/  LOP3.LUT R2, R4, 0x60, R2, 0xf8, !PT ;  /* 0x0000006004027812 */ /* 0x000fc400078ef802 */
[C---:B------:R-:W-:Y:S02]  /*ca60*/  LOP3.LUT R4, R37.reuse, 0x40, RZ, 0xfc, !PT ;  /* 0x0000004025047812 */ /* 0x040fe400078efcff */
[----:B------:R0:W-:Y:S01]  /*ca70*/  STL [R1+0x10], R0 ;  /* 0x0000100001007387 */ /* 0x0001e20000100800 */
[----:B------:R-:W-:Y:S02]  /*ca80*/  LOP3.LUT R3, R37, 0x80, RZ, 0xfc, !PT ;  /* 0x0000008025037812 */ /* 0x000fe400078efcff */
[----:B------:R-:W-:-:S07]  /*ca90*/  LOP3.LUT R2, R2, 0x80, RZ, 0xfc, !PT ;  /* 0x0000008002027812 */ /* 0x000fce00078efcff */
.L_x_3951:
[----:B------:R-:W-:Y:S01]  /*caa0*/  ULDC.64 UR4, c[0x0][0xc88] ;  /* 0x0003220000047ab9 */ /* 0x000fe20000000a00 */
[----:B------:R-:W-:Y:S01]  /*cab0*/  ULDC.64 UR6, c[0x0][0xa00] ;  /* 0x0002800000067ab9 */ /* 0x000fe20000000a00 */
[----:B------:R-:W-:Y:S01]  /*cac0*/  UIMAD.WIDE UR4, UR40, 0x4, UR4 ;  /* 0x00000004280478a5 */ /* 0x000fe2000f8e0204 */
[----:B------:R-:W-:-:S05]  /*cad0*/  ULDC.64 UR8, c[0x0][0xa18] ;  /* 0x0002860000087ab9 */ /* 0x000fca0000000a00 */
[----:B--2---:R-:W-:Y:S02]  /*cae0*/  IMAD.U32 R2, RZ, RZ, UR4 ;  /* 0x00000004ff027e24 */ /* 0x004fe4000f8e00ff */
[----:B------:R-:W-:Y:S01]  /*caf0*/  IMAD.U32 R3, RZ, RZ, UR5 ;  /* 0x00000005ff037e24 */ /* 0x000fe2000f8e00ff */
[----:B------:R-:W-:-:S04]  /*cb00*/  ULDC.64 UR4, c[0x0][0xa28] ;  /* 0x00028a0000047ab9 */ /* 0x000fc80000000a00 */
[----:B------:R-:W2:Y:S01]  /*cb10*/  LDG.E R2, desc[UR50][R2.64] ;  /* 0x0000003202027981 */ /* 0x000ea2000c1e1900 */
[----:B------:R-:W-:-:S04]  /*cb20*/  UISETP.NE.U32.AND UP0, UPT, UR4, URZ, UPT ;  /* 0x0000003f0400728c */ /* 0x000fc8000bf05070 */
[----:B------:R-:W-:Y:S02]  /*cb30*/  UISETP.NE.AND.EX UP1, UPT, UR5, URZ, UPT, UP0 ;  /* 0x0000003f0500728c */ /* 0x000fe4000bf25300 */
[----:B------:R-:W-:-:S04]  /*cb40*/  UISETP.NE.U32.AND UP0, UPT, UR6, URZ, UPT ;  /* 0x0000003f0600728c */ /* 0x000fc8000bf05070 */
[----:B------:R-:W-:Y:S01]  /*cb50*/  UISETP.NE.AND.EX UP3, UPT, UR7, URZ, UPT, UP0 ;  /* 0x0000003f0700728c */ /* 0x000fe2000bf65300 */
[----:B------:R-:W-:Y:S01]  /*cb60*/  PLOP3.LUT P0, PT, PT, PT, UP1, 0x80, 0x0 ;  /* 0x000000000000781c */ /* 0x000fe20003f0f018 */
[----:B------:R-:W-:Y:S02]  /*cb70*/  IMAD.MOV.U32 R29, RZ, RZ, RZ ;  /* 0x000000ffff1d7224 */ /* 0x000fe400078e00ff */
[----:B------:R-:W-:Y:S02]  /*cb80*/  UP2UR UR45, UPR, URZ, 0x8 ;  /* 0x000000083f2d7883 */ /* 0x000fe40008000000 */
[----:B------:R-:W-:Y:S02]  /*cb90*/  PLOP3.LUT P1, PT, PT, PT, UP3, 0x80, 0x0 ;  /* 0x000000000000781c */ /* 0x000fe40003f2f038 */
[----:B--2---:R-:W-:-:S13]  /*cba0*/  R2UR UR44, R2 ;  /* 0x00000000022c72ca */ /* 0x004fda00000e0000 */
[----:B------:R-:W-:Y:S02]  /*cbb0*/  USHF.R.S32.HI UR43, URZ, 0x1f, UR44 ;  /* 0x0000001f3f2b7899 */ /* 0x000fe4000801142c */
[----:B------:R-:W-:Y:S02]  /*cbc0*/  USHF.L.U32 UR38, UR44, 0x2, URZ ;  /* 0x000000022c267899 */ /* 0x000fe4000800063f */
[----:B------:R-:W-:Y:S02]  /*cbd0*/  @UP1 ULEA UR4, UP2, UR44, UR4, 0x2 ;  /* 0x000000042c041291 */ /* 0x000fe4000f84103f */
[----:B------:R-:W-:Y:S02]  /*cbe0*/  USHF.L.U64.HI UR39, UR44, 0x2, UR43 ;  /* 0x000000022c277899 */ /* 0x000fe4000801022b */
[----:B------:R-:W-:Y:S02]  /*cbf0*/  UIADD3 UR6, UP0, UR38, UR6, URZ ;  /* 0x0000000626067290 */ /* 0x000fe4000ff1e03f */
[----:B------:R-:W-:Y:S01]  /*cc00*/  IMAD.U32 R2, RZ, RZ, UR4 ;  /* 0x00000004ff027e24 */ /* 0x000fe2000f8e00ff */
[----:B------:R-:W-:-:S02]  /*cc10*/  @UP1 ULEA.HI.X UR5, UR44, UR5, UR43, 0x2, UP2 ;  /* 0x000000052c051291 */ /* 0x000fc400090f142b */
[----:B------:R-:W-:Y:S02]  /*cc20*/  UIADD3.X UR4, UR39, UR7, URZ, UP0, !UPT ;  /* 0x0000000727047290 */ /* 0x000fe400087fe43f */
[----:B------:R-:W-:Y:S02]  /*cc30*/  UISETP.NE.U32.AND UP0, UPT, UR8, URZ, UPT ;  /* 0x0000003f0800728c */ /* 0x000fe4000bf05070 */
[----:B------:R-:W-:Y:S02]  /*cc40*/  IMAD.U32 R3, RZ, RZ, UR5 ;  /* 0x00000005ff037e24 */ /* 0x000fe4000f8e00ff */
[----:B------:R-:W-:-:S03]  /*cc50*/  UISETP.NE.AND.EX UP0, UPT, UR9, URZ, UPT, UP0 ;  /* 0x0000003f0900728c */ /* 0x000fc6000bf05300 */
[----:B0-----:R0:W5:Y:S02]  /*cc60*/  @P0 LDG.E R0, desc[UR50][R2.64] ;  /* 0x0000003202000981 */ /* 0x001164000c1e1900 */
[----:B0-----:R-:W-:Y:S02]  /*cc70*/  IMAD.U32 R2, RZ, RZ, UR6 ;  /* 0x00000006ff027e24 */ /* 0x001fe4000f8e00ff */
[----:B------:R-:W-:-:S04]  /*cc80*/  IMAD.U32 R3, RZ, RZ, UR4 ;  /* 0x00000004ff037e24 */ /* 0x000fc8000f8e00ff */
[----:B------:R-:W-:Y:S01]  /*cc90*/  @UP0 UIADD3 UR4, UP1, UR38, UR8, URZ ;  /* 0x0000000826040290 */ /* 0x000fe2000ff3e03f */
[----:B------:R0:W5:Y:S01]  /*cca0*/  @P1 LDG.E R29, desc[UR50][R2.64] ;  /* 0x00000032021d1981 */ /* 0x000162000c1e1900 */
[----:B------:R-:W-:Y:S02]  /*ccb0*/  PLOP3.LUT P1, PT, PT, PT, UP0, 0x80, 0x0 ;  /* 0x000000000000781c */ /* 0x000fe40003f2f008 */
[----:B------:R-:W-:Y:S02]  /*ccc0*/  @UP0 UIADD3.X UR5, UR39, UR9, URZ, UP1, !UPT ;  /* 0x0000000927050290 */ /* 0x000fe40008ffe43f */
[----:B------:R-:W-:-:S04]  /*ccd0*/  IMAD.U32 R4, RZ, RZ, UR4 ;  /* 0x00000004ff047e24 */ /* 0x000fc8000f8e00ff */
[----:B------:R-:W-:-:S05]  /*cce0*/  IMAD.U32 R5, RZ, RZ, UR5 ;  /* 0x00000005ff057e24 */ /* 0x000fca000f8e00ff */
[----:B-1----:R0:W5:Y:S01]  /*ccf0*/  @P1 LDG.E R35, desc[UR50][R4.64] ;  /* 0x0000003204231981 */ /* 0x002162000c1e1900 */
[----:B------:R-:W-:Y:S05]  /*cd00*/  @P1 BRA `(.L_x_3875) ;  /* 0x00000000001c1947 */ /* 0x000fea0003800000 */
[----:B------:R-:W-:Y:S01]  /*cd10*/  UISETP.NE.AND UP0, UPT, UR45, URZ, UPT ;  /* 0x0000003f2d00728c */ /* 0x000fe2000bf05270 */
[----:B-----5:R-:W1:Y:S05]  /*cd20*/  LDC R35, c[0x0][0x288] ;  /* 0x0000a200ff237b82 */ /* 0x020e6a0000000800 */
[----:B------:R-:W-:-:S13]  /*cd30*/  PLOP3.LUT P1, PT, PT, PT, UP0, 0x40, 0x0 ;  /* 0x000000000000781c */ /* 0x000fda0003f2e808 */
[----:B------:R-:W-:Y:S05]  /*cd40*/  @P1 BRA `(.L_x_3875) ;  /* 0x00000000000c1947 */ /* 0x000fea0003800000 */
[----:B0-----:R-:W2:Y:S04]  /*cd50*/  LDG.E R4, desc[UR50][R2.64] ;  /* 0x0000003202047981 */ /* 0x001ea8000c1e1900 */
[----:B-1----:R-:W2:Y:S02]  /*cd60*/  LDG.E R35, desc[UR50][R2.64+0x4] ;  /* 0x0000043202237981 */ /* 0x002ea4000c1e1900 */
[----:B--2---:R-:W-:-:S07]  /*cd70*/  IMAD.IADD R35, R35, 0x1, -R4 ;  /* 0x0000000123237824 */ /* 0x004fce00078e0a04 */
.L_x_3875:
        /* <DEDUP_REMOVED lines=16> */
[----:B0-----:R-:W-:-:S04]  /*ce80*/  IMAD.U32 R2, RZ, RZ, UR4 ;  /* 0x00000004ff027e24 */ /* 0x001fc8000f8e00ff */
[----:B------:R-:W-:-:S05]  /*ce90*/  IMAD.U32 R3, RZ, RZ, UR5 ;  /* 0x00000005ff037e24 */ /* 0x000fca000f8e00ff */
[----:B------:R-:W2:Y:S02]  /*cea0*/  LDG.E R2, desc[UR50][R2.64] ;  /* 0x0000003202027981 */ /* 0x000ea4000c1e1900 */
[----:B--2---:R-:W-:Y:S01]  /*ceb0*/  R2UR UR41, R2 ;  /* 0x00000000022972ca */ /* 0x004fe200000e0000 */
[----:B------:R-:W-:-:S14]  /*cec0*/  BRA `(.L_x_3877) ;  /* 0x00000000002c7947 */ /* 0x000fdc0003800000 */
.L_x_3876:
[----:B------:R-:W-:Y:S02]  /*ced0*/  ULDC.64 UR4, c[0x0][0xa08] ;  /* 0x0002820000047ab9 */ /* 0x000fe40000000a00 */
[----:B------:R-:W-:-:S04]  /*cee0*/  ISETP.NE.U32.AND P0, PT, RZ, UR4, PT ;  /* 0x00000004ff007c0c */ /* 0x000fc8000bf05070 */
[----:B------:R-:W-:-:S13]  /*cef0*/  ISETP.NE.AND.EX P0, PT, RZ, UR5, PT, P0 ;  /* 0x00000005ff007c0c */ /* 0x000fda000bf05300 */
[----:B------:R-:W-:Y:S05]  /*cf00*/  @!P0 BRA `(.L_x_3877) ;  /* 0x00000000001c8947 */ /* 0x000fea0003800000 */
[----:B0-----:R-:W0:Y:S02]  /*cf10*/  LDC.64 R2, c[0x0][0xa08] ;  /* 0x00028200ff027b82 */ /* 0x001e240000000a00 */
[----:B0-----:R-:W-:-:S05]  /*cf20*/  IMAD.WIDE R2, R33, 0x4, R2 ;  /* 0x0000000421027825 */ /* 0x001fca00078e0202 */
[----:B------:R-:W2:Y:S04]  /*cf30*/  LDG.E R4, desc[UR50][R2.64] ;  /* 0x0000003202047981 */ /* 0x000ea8000c1e1900 */
[----:B------:R-:W3:Y:S01]  /*cf40*/  LDG.E R0, desc[UR50][R2.64+0x4] ;  /* 0x0000043202007981 */ /* 0x000ee2000c1e1900 */
[----:B--2---:R-:W-:Y:S02]  /*cf50*/  R2UR UR41, R4 ;  /* 0x00000000042972ca */ /* 0x004fe400000e0000 */
[----:B---3--:R-:W-:-:S13]  /*cf60*/  R2UR UR4, R0 ;  /* 0x00000000000472ca */ /* 0x008fda00000e0000 */
[----:B------:R-:W-:-:S12]  /*cf70*/  UIADD3 UR41, -UR41, UR4, URZ ;  /* 0x0000000429297290 */ /* 0x000fd8000fffe13f */
.L_x_3877:
[----:B------:R-:W-:Y:S01]  /*cf80*/  UIADD3 UR41, -UR37, UR41, URZ ;  /* 0x0000002925297290 */ /* 0x000fe2000fffe13f */
[----:B------:R-:W-:Y:S03]  /*cf90*/  BSSY B7, `(.L_x_3878) ;  /* 0x000052e000077945 */ /* 0x000fe60003800000 */
[----:B------:R-:W-:Y:S02]  /*cfa0*/  UIADD3 UR4, UR41, 0x9f, URZ ;  /* 0x0000009f29047890 */ /* 0x000fe4000fffe03f */
[----:B------:R-:W-:Y:S02]  /*cfb0*/  ISETP.LT.AND P0, PT, RZ, UR41, PT ;  /* 0x00000029ff007c0c */ /* 0x000fe4000bf01270 */
[----:B------:R-:W-:-:S04]  /*cfc0*/  UIMAD.WIDE UR4, UR4, 0x66666667, URZ ;  /* 0x66666667040478a5 */ /* 0x000fc8000f8e023f */
[----:B------:R-:W-:-:S04]  /*cfd0*/  USHF.R.U32.HI UR42, URZ, 0x1f, UR5 ;  /* 0x0000001f3f2a7899 */ /* 0x000fc80008011605 */
[----:B------:R-:W-:-:S03]  /*cfe0*/  ULEA.HI.SX32 UR42, UR5, UR42, 0x1a ;  /* 0x0000002a052a7291 */ /* 0x000fc6000f8fd23f */
[----:B------:R-:W-:Y:S09]  /*cff0*/  @P0 BRA `(.L_x_3879) ;  /* 0x0000000000440947 */ /* 0x000ff20003800000 */
[----:B------:R-:W2:Y:S02]  /*d000*/  S2R R0, SR_TID.X ;  /* 0x0000000000007919 */ /* 0x000ea40000002100 */
[----:B--2---:R-:W-:-:S04]  /*d010*/  LOP3.LUT R0, R0, 0x7f, RZ, 0xc0, !PT ;  /* 0x0000007f00007812 */ /* 0x004fc800078ec0ff */
[----:B------:R-:W-:-:S13]  /*d020*/  ISETP.NE.AND P0, PT, R0, RZ, PT ;  /* 0x000000ff0000720c */ /* 0x000fda0003f05270 */
[----:B------:R-:W-:Y:S05]  /*d030*/  @P0 BRA `(.L_x_3880) ;  /* 0x00000050008c0947 */ /* 0x000fea0003800000 */
[----:B0-----:R-:W0:Y:S01]  /*d040*/  S2R R5, SR_LANEID ;  /* 0x0000000000057919 */ /* 0x001e220000000000 */
[----:B------:R-:W-:Y:S01]  /*d050*/  VOTEU.ANY UR4, UPT, PT ;  /* 0x0000000000047886 */ /* 0x000fe200038e0100 */
[----:B------:R-:W2:Y:S01]  /*d060*/  LDC.64 R2, c[0x0][0xc60] ;  /* 0x00031800ff027b82 */ /* 0x000ea20000000a00 */
[----:B------:R-:W0:Y:S02]  /*d070*/  FLO.U32 R0, UR4 ;  /* 0x0000000400007d00 */ /* 0x000e2400080e0000 */
[----:B0-----:R-:W-:-:S06]  /*d080*/  ISETP.EQ.U32.AND P0, PT, R0, R5, PT ;  /* 0x000000050000720c */ /* 0x001fcc0003f02070 */
[----:B------:R-:W2:Y:S07]  /*d090*/  POPC R5, UR4 ;  /* 0x0000000400057d09 */ /* 0x000eae0008000000 */
[----:B--2---:R-:W2:Y:S01]  /*d0a0*/  @P0 ATOMG.E.ADD.STRONG.GPU PT, R3, desc[UR50][R2.64], R5 ;  /* 0x00000005020309a8 */ /* 0x004ea200081ee1f2 */
[----:B------:R-:W0:Y:S02]  /*d0b0*/  S2R R4, SR_LTMASK ;  /* 0x0000000000047919 */ /* 0x000e240000003900 */
[----:B0-----:R-:W-:-:S04]  /*d0c0*/  LOP3.LUT R4, R4, UR4, RZ, 0xc0, !PT ;  /* 0x0000000404047c12 */ /* 0x001fc8000f8ec0ff */
[----:B------:R-:W0:Y:S01]  /*d0d0*/  POPC R7, R4 ;  /* 0x0000000400077309 */ /* 0x000e220000000000 */
[----:B--2---:R-:W0:Y:S02]  /*d0e0*/  SHFL.IDX PT, R0, R3, R0, 0x1f ;  /* 0x00001f0003007589 */ /* 0x004e2400000e0000 */
[----:B0-----:R-:W-:Y:S01]  /*d0f0*/  IADD3 R24, R0, UR48, R7 ;  /* 0x0000003000187c10 */ /* 0x001fe2000fffe007 */
[----:B------:R-:W-:Y:S06]  /*d100*/  BRA `(.L_x_3880) ;  /* 0x0000005000587947 */ /* 0x000fec0003800000 */
.L_x_3879:
[----:B------:R-:W-:Y:S01]  /*d110*/  VIADD R0, R18, 0x24200 ;  /* 0x0002420012007836 */ /* 0x000fe20000000000 */
[----:B------:R-:W-:Y:S04]  /*d120*/  BSSY B6, `(.L_x_3881) ;  /* 0x0000013000067945 */ /* 0x000fe80003800000 */
        /* <DEDUP_REMOVED lines=18> */
.L_x_3882:
[----:B------:R-:W-:Y:S05]  /*d250*/  BSYNC B6 ;  /* 0x0000000000067941 */ /* 0x000fea0003800000 */
.L_x_3881:
[----:B------:R-:W-:Y:S01]  /*d260*/  VIADD R0, R18, 0xf200 ;  /* 0x0000f20012007836 */ /* 0x000fe20000000000 */
[----:B------:R-:W-:Y:S01]  /*d270*/  LOP3.LUT R36, R36, 0xfffffffe, RZ, 0xc0, !PT ;  /* 0xfffffffe24247812 */ /* 0x000fe200078ec0ff */
[----:B------:R-:W-:Y:S03]  /*d280*/  BSSY B6, `(.L_x_3883) ;  /* 0x0000014000067945 */ /* 0x000fe60003800000 */
        /* <DEDUP_REMOVED lines=19> */
.L_x_3884:
[----:B------:R-:W-:Y:S05]  /*d3c0*/  BSYNC B6 ;  /* 0x0000000000067941 */ /* 0x000fea0003800000 */
.L_x_3883:
        /* <DEDUP_REMOVED lines=20> */
.L_x_3886:
[----:B------:R-:W-:Y:S05]  /*d510*/  BSYNC B6 ;  /* 0x0000000000067941 */ /* 0x000fea0003800000 */
.L_x_3885:
[----:B------:R-:W-:Y:S01]  /*d520*/  LOP3.LUT P6, RZ, R36, 0x1, RZ, 0xc0, !PT ;  /* 0x0000000124ff7812 */ /* 0x000fe200078cc0ff */
[----:B------:R-:W-:-:S12]  /*d530*/  BSSY B6, `(.L_x_3887) ;  /* 0x0000012000067945 */ /* 0x000fd80003800000 */
        /* <DEDUP_REMOVED lines=17> */
.L_x_3888:
[----:B------:R-:W-:Y:S05]  /*d650*/  BSYNC B6 ;  /* 0x0000000000067941 */ /* 0x000fea0003800000 */
.L_x_3887:
[----:B------:R-:W-:Y:S01]  /*d660*/  ULDC.64 UR4, c[0x0][0x9f8] ;  /* 0x00027e0000047ab9 */ /* 0x000fe20000000a00 */
[----:B------:R-:W2:Y:S01]  /*d670*/  LDC R20, c[0x0][0x430] ;  /* 0x00010c00ff147b82 */ /* 0x000ea20000000800 */
[----:B------:R-:W-:-:S04]  /*d680*/  UISETP.NE.U32.AND UP0, UPT, UR4, URZ, UPT ;  /* 0x0000003f0400728c */ /* 0x000fc8000bf05070 */
[----:B------:R-:W-:-:S06]  /*d690*/  UISETP.NE.AND.EX UP0, UPT, UR5, URZ, UPT, UP0 ;  /* 0x0000003f0500728c */ /* 0x000fcc000bf05300 */
[----:B------:R-:W-:-:S05]  /*d6a0*/  PLOP3.LUT P0, PT, PT, PT, UP0, 0x80, 0x0 ;  /* 0x000000000000781c */ /* 0x000fca0003f0f008 */
[----:B------:R-:W-:-:S04]  /*d6b0*/  @UP0 UIADD3 UR4, UP1, UR38, UR4, URZ ;  /* 0x0000000426040290 */ /* 0x000fc8000ff3e03f */
[----:B------:R-:W-:Y:S02]  /*d6c0*/  @UP0 UIADD3.X UR5, UR39, UR5, URZ, UP1, !UPT ;  /* 0x0000000527050290 */ /* 0x000fe40008ffe43f */
[----:B0-----:R-:W-:-:S04]  /*d6d0*/  IMAD.U32 R2, RZ, RZ, UR4 ;  /* 0x00000004ff027e24 */ /* 0x001fc8000f8e00ff */
[----:B------:R-:W-:-:S05]  /*d6e0*/  IMAD.U32 R3, RZ, RZ, UR5 ;  /* 0x00000005ff037e24 */ /* 0x000fca000f8e00ff */
[----:B------:R0:W5:Y:S01]  /*d6f0*/  @P0 LDG.E R33, desc[UR50][R2.64] ;  /* 0x0000003202210981 */ /* 0x000162000c1e1900 */
[----:B--2---:R-:W-:Y:S01]  /*d700*/  ISETP.NE.AND P1, PT, R20, 0x1, PT ;  /* 0x000000011400780c */ /* 0x004fe20003f25270 */
[----:B------:R-:W-:Y:S01]  /*d710*/  UMOV UR4, 0xffffffff ;  /* 0xffffffff00047882 */ /* 0x000fe20000000000 */
[----:B------:R-:W-:-:S11]  /*d720*/  LOP3.LUT R36, R36, 0xffffffbf, RZ, 0xc0, !PT ;  /* 0xffffffbf24247812 */ /* 0x000fd600078ec0ff */
[----:B------:R-:W-:Y:S01]  /*d730*/  @P1 LOP3.LUT R36, R36, 0x40, RZ, 0xfc, !PT ;  /* 0x0000004024241812 */ /* 0x000fe200078efcff */
[----:B0-----:R-:W-:Y:S06]  /*d740*/  BRA.DIV UR4, `(.L_x_3889) ;  /* 0x0000005a04a87947 */ /* 0x001fec000b800000 */
.L_x_3971:
[----:B------:R-:W0:Y:S01]  /*d750*/  S2R R0, SR_TID.X ;  /* 0x0000000000007919 */ /* 0x000e220000002100 */
[----:B------:R-:W-:Y:S01]  /*d760*/  UMOV UR4, 0xa0 ;  /* 0x000000a000047882 */ /* 0x000fe20000000000 */
[----:B------:R-:W2:Y:S01]  /*d770*/  @P1 LDC R7, c[0x0][0x438] ;  /* 0x00010e00ff071b82 */ /* 0x000ea20000000800 */
[----:B------:R-:W-:Y:S01]  /*d780*/  UIMAD UR4, UR42, UR4, -0xa0 ;  /* 0xffffff602a0474a4 */ /* 0x000fe2000f8e0204 */
[----:B------:R-:W3:Y:S01]  /*d790*/  S2R R2, SR_TID.X ;  /* 0x0000000000027919 */ /* 0x000ee20000002100 */
[----:B-----5:R-:W-:-:S05]  /*d7a0*/  SHF.R.S32.HI R13, RZ, 0x1f, R33 ;  /* 0x0000001fff0d7819 */ /* 0x020fca0000011421 */
[----:B------:R-:W4:Y:S01]  /*d7b0*/  @P1 LDC R5, c[0x0][0x434] ;  /* 0x00010d00ff051b82 */ /* 0x000f220000000800 */
[----:B------:R-:W-:Y:S01]  /*d7c0*/  LOP3.LUT R36, R36, 0xfffffff7, RZ, 0xc0, !PT ;  /* 0xfffffff724247812 */ /* 0x000fe200078ec0ff */
[----:B------:R1:W-:Y:S01]  /*d7d0*/  STL [R1+0x4], R13 ;  /* 0x0000040d01007387 */ /* 0x0003e20000100800 */
[----:B0-----:R-:W-:Y:S01]  /*d7e0*/  LOP3.LUT R0, R0, 0x7f, RZ, 0xc0, !PT ;  /* 0x0000007f00007812 */ /* 0x001fe200078ec0ff */
[----:B---3--:R-:W-:-:S03]  /*d7f0*/  IMAD.SHL.U32 R14, R2, 0x20, RZ ;  /* 0x00000020020e7824 */ /* 0x008fc600078e00ff */
[----:B------:R-:W-:Y:S01]  /*d800*/  SHF.R.U32.HI R3, RZ, 0x2, R0 ;  /* 0x00000002ff037819 */ /* 0x000fe20000011600 */
[----:B------:R-:W-:Y:S01]  /*d810*/  IMAD.SHL.U32 R2, R2, 0x20, RZ ;  /* 0x0000002002027824 */ /* 0x000fe200078e00ff */
[----:B------:R-:W0:Y:S02]  /*d820*/  @P1 LDC R0, c[0x0][0x434] ;  /* 0x00010d00ff001b82 */ /* 0x000e240000000800 */
[C---:B------:R-:W-:Y:S02]  /*d830*/  LOP3.LUT R14, R3.reuse, 0x60, R14, 0xf8, !PT ;  /* 0x00000060030e7812 */ /* 0x040fe400078ef80e */
[----:B------:R-:W-:Y:S02]  /*d840*/  LOP3.LUT R2, R3, 0x60, R2, 0xf8, !PT ;  /* 0x0000006003027812 */ /* 0x000fe400078ef802 */
[----:B------:R-:W-:-:S03]  /*d850*/  LOP3.LUT R14, R14, 0x80, RZ, 0xfc, !PT ;  /* 0x000000800e0e7812 */ /* 0x000fc600078efcff */
[----:B------:R-:W-:Y:S02]  /*d860*/  VIADD R8, R2, UR4 ;  /* 0x0000000402087c36 */ /* 0x000fe40008000000 */
[----:B------:R-:W-:Y:S01]  /*d870*/  VIADD R4, R14, UR4 ;  /* 0x000000040e047c36 */ /* 0x000fe20008000000 */
[----:B------:R-:W3:Y:S01]  /*d880*/  @P1 LDC R2, c[0x0][0x438] ;  /* 0x00010e00ff021b82 */ /* 0x000ee20000000800 */
[----:B------:R-:W-:-:S03]  /*d890*/  VIADD R3, R8, UR37 ;  /* 0x0000002508037c36 */ /* 0x000fc60008000000 */
[----:B------:R-:W-:Y:S01]  /*d8a0*/  ISETP.GE.AND P0, PT, R4, UR41, PT ;  /* 0x0000002904007c0c */ /* 0x000fe2000bf06270 */
[----:B------:R-:W-:-:S03]  /*d8b0*/  IMAD.MOV.U32 R12, RZ, RZ, R3 ;  /* 0x000000ffff0c7224 */ /* 0x000fc600078e0003 */
[----:B------:R-:W-:Y:S01]  /*d8c0*/  ISETP.GT.U32.OR P0, PT, R14, 0x9f, P0 ;  /* 0x0000009f0e00780c */ /* 0x000fe20000704470 */
[----:B0-----:R-:W-:-:S05]  /*d8d0*/  @P1 IMAD.HI.U32 R0, R3, R0, RZ ;  /* 0x0000000003001227 */ /* 0x001fca00078e00ff */
[----:B--2---:R-:W-:Y:S01]  /*d8e0*/  @P1 SHF.R.U32.HI R12, RZ, R7, R0 ;  /* 0x00000007ff0c1219 */ /* 0x004fe20000011600 */
[----:B------:R-:W-:-:S06]  /*d8f0*/  VIADD R0, R4, UR37 ;  /* 0x0000002504007c36 */ /* 0x000fcc0008000000 */
[----:B------:R-:W0:Y:S01]  /*d900*/  @!P0 LDC.64 R6, c[0x0][0x428] ;  /* 0x00010a00ff068b82 */ /* 0x000e220000000a00 */
[----:B----4-:R-:W-:-:S04]  /*d910*/  @P1 IMAD.HI.U32 R5, R0, R5, RZ ;  /* 0x0000000500051227 */ /* 0x010fc800078e00ff */
[----:B------:R-:W-:Y:S01]  /*d920*/  IMAD.MOV.U32 R4, RZ, RZ, R0 ;  /* 0x000000ffff047224 */ /* 0x000fe200078e0000 */
[----:B---3--:R-:W-:Y:S01]  /*d930*/  @P1 SHF.R.U32.HI R4, RZ, R2, R5 ;  /* 0x00000002ff041219 */ /* 0x008fe20000011605 */
[----:B------:R-:W-:Y:S01]  /*d940*/  IMAD.MOV R2, RZ, RZ, -R12 ;  /* 0x000000ffff027224 */ /* 0x000fe200078e0a0c */
[----:B------:R-:W-:-:S03]  /*d950*/  ISETP.GE.AND P1, PT, R8, UR41, PT ;  /* 0x0000002908007c0c */ /* 0x000fc6000bf26270 */
[----:B------:R-:W-:Y:S01]  /*d960*/  IMAD R5, R20, R2, R3 ;  /* 0x0000000214057224 */ /* 0x000fe200078e0203 */
[--C-:B------:R-:W-:Y:S01]  /*d970*/  @!P0 SHF.R.S32.HI R3, RZ, 0x1f, R4.reuse ;  /* 0x0000001fff038819 */ /* 0x100fe20000011404 */
[----:B------:R-:W-:Y:S02]  /*d980*/  @!P0 IMAD.MOV.U32 R2, RZ, RZ, R4 ;  /* 0x000000ffff028224 */ /* 0x000fe400078e0004 */
[-C--:B0-----:R-:W-:Y:S02]  /*d990*/  @!P0 IMAD R8, R13, R6.reuse, RZ ;  /* 0x000000060d088224 */ /* 0x081fe400078e02ff */
[----:B------:R-:W-:-:S04]  /*d9a0*/  @!P0 IMAD.WIDE.U32 R2, R33, R6, R2 ;  /* 0x0000000621028225 */ /* 0x000fc800078e0002 */
[----:B------:R-:W-:Y:S02]  /*d9b0*/  @!P0 IMAD R8, R33, R7, R8 ;  /* 0x0000000721088224 */ /* 0x000fe400078e0208 */
[----:B------:R-:W0:Y:S02]  /*d9c0*/  @!P0 LDC.64 R6, c[0x0][0x418] ;  /* 0x00010600ff068b82 */ /* 0x000e240000000a00 */
[----:B------:R-:W-:Y:S01]  /*d9d0*/  @!P0 IMAD.IADD R8, R8, 0x1, R3 ;  /* 0x0000000108088824 */ /* 0x000fe200078e0203 */
[----:B0-----:R-:W-:Y:S01]  /*d9e0*/  @!P0 LEA R10, P2, R2, R6, 0x2 ;  /* 0x00000006020a8211 */ /* 0x001fe200078410ff */
[----:B------:R-:W-:-:S03]  /*d9f0*/  IMAD.MOV.U32 R6, RZ, RZ, RZ ;  /* 0x000000ffff067224 */ /* 0x000fc600078e00ff */
[----:B------:R-:W-:Y:S02]  /*da00*/  @!P0 LEA.HI.X R11, R2, R7, R8, 0x2, P2 ;  /* 0x00000007020b8211 */ /* 0x000fe400010f1408 */
[----:B------:R-:W0:Y:S01]  /*da10*/  @!P1 LDC.64 R8, c[0x0][0x428] ;  /* 0x00010a00ff089b82 */ /* 0x000e220000000a00 */
[--C-:B------:R-:W-:Y:S01]  /*da20*/  @!P1 SHF.R.S32.HI R3, RZ, 0x1f, R12.reuse ;  /* 0x0000001fff039819 */ /* 0x100fe2000001140c */
[----:B------:R-:W-:Y:S01]  /*da30*/  @!P1 IMAD.MOV.U32 R2, RZ, RZ, R12 ;  /* 0x000000ffff029224 */ /* 0x000fe200078e000c */
[----:B------:R2:W5:Y:S01]  /*da40*/  @!P0 LDG.E R6, desc[UR50][R10.64] ;  /* 0x000000320a068981 */ /* 0x000562000c1e1900 */
[-C--:B0-----:R-:W-:Y:S02]  /*da50*/  @!P1 IMAD R7, R13, R8.reuse, RZ ;  /* 0x000000080d079224 */ /* 0x081fe400078e02ff */
[----:B------:R-:W-:-:S04]  /*da60*/  @!P1 IMAD.WIDE.U32 R2, R33, R8, R2 ;  /* 0x0000000821029225 */ /* 0x000fc800078e0002 */
[----:B------:R-:W-:Y:S02]  /*da70*/  @!P1 IMAD R7, R33, R9, R7 ;  /* 0x0000000921079224 */ /* 0x000fe400078e0207 */
[----:B------:R-:W0:Y:S02]  /*da80*/  @!P1 LDC.64 R8, c[0x0][0x418] ;  /* 0x00010600ff089b82 */ /* 0x000e240000000a00 */
[----:B------:R-:W-:Y:S01]  /*da90*/  @!P1 IMAD.IADD R7, R3, 0x1, R7 ;  /* 0x0000000103079824 */ /* 0x000fe200078e0207 */
[----:B------:R-:W-:Y:S02]  /*daa0*/  ISETP.GT.U32.AND P2, PT, R14, 0x9f, PT ;  /* 0x0000009f0e00780c */ /* 0x000fe40003f44070 */
[----:B0-----:R-:W-:-:S04]  /*dab0*/  @!P1 LEA R8, P0, R2, R8, 0x2 ;  /* 0x0000000802089211 */ /* 0x001fc800078010ff */
[----:B------:R-:W-:Y:S01]  /*dac0*/  @!P1 LEA.HI.X R9, R2, R9, R7, 0x2, P0 ;  /* 0x0000000902099211 */ /* 0x000fe200000f1407 */
[----:B------:R-:W-:Y:S01]  /*dad0*/  IMAD.MOV.U32 R7, RZ, RZ, RZ ;  /* 0x000000ffff077224 */ /* 0x000fe200078e00ff */
[----:B------:R-:W0:Y:S01]  /*dae0*/  LDC R2, c[0x0][0x2f4] ;  /* 0x0000bd00ff027b82 */ /* 0x000e220000000800 */
[----:B------:R-:W-:Y:S02]  /*daf0*/  IMAD.MOV R3, RZ, RZ, -R4 ;  /* 0x000000ffff037224 */ /* 0x000fe400078e0a04 */
[----:B------:R-:W-:Y:S02]  /*db00*/  IMAD.U32 R4, RZ, RZ, UR46 ;  /* 0x0000002eff047e24 */ /* 0x000fe4000f8e00ff */
[----:B------:R3:W5:Y:S01]  /*db10*/  @!P1 LDG.E R7, desc[UR50][R8.64] ;  /* 0x0000003208079981 */ /* 0x000762000c1e1900 */
[----:B------:R-:W-:Y:S01]  /*db20*/  @P2 LOP3.LUT R36, R36, 0x8, RZ, 0xfc, !PT ;  /* 0x0000000824242812 */ /* 0x000fe200078efcff */
[----:B--2---:R-:W-:Y:S01]  /*db30*/  IMAD.U32 R11, RZ, RZ, UR42 ;  /* 0x0000002aff0b7e24 */ /* 0x004fe2000f8e00ff */
[----:B------:R-:W-:-:S02]  /*db40*/  ISETP.NE.AND P3, PT, R4, 0x3, PT ;  /* 0x000000030400780c */ /* 0x000fc40003f65270 */
[----:B------:R-:W-:Y:S01]  /*db50*/  LOP3.LUT R36, R36, 0xffffffef, RZ, 0xc0, !PT ;  /* 0xffffffef24247812 */ /* 0x000fe200078ec0ff */
[----:B------:R-:W-:Y:S01]  /*db60*/  VIADD R11, R11, 0xffffffff ;  /* 0xffffffff0b0b7836 */ /* 0x000fe20000000000 */
[----:B-1----:R-:W-:Y:S02]  /*db70*/  LOP3.LUT R13, R37, 0x40, RZ, 0xfc, !PT ;  /* 0x00000040250d7812 */ /* 0x002fe400078efcff */
[----:B------:R-:W-:Y:S01]  /*db80*/  LOP3.LUT R36, R36, 0xfffffffb, RZ, 0xc0, !PT ;  /* 0xfffffffb24247812 */ /* 0x000fe200078ec0ff */
[----:B---3--:R-:W-:Y:S01]  /*db90*/  IMAD R8, R20, R3, R0 ;  /* 0x0000000314087224 */ /* 0x008fe200078e0200 */
[----:B------:R-:W-:-:S05]  /*dba0*/  SHF.R.S32.HI R0, RZ, 0x1f, R26 ;  /* 0x0000001fff007819 */ /* 0x000fca000001141a */
[----:B------:R1:W-:Y:S01]  /*dbb0*/  STL [R1], R0 ;  /* 0x0000000001007387 */ /* 0x0003e20000100800 */
[-C--:B0-----:R-:W-:Y:S02]  /*dbc0*/  ISETP.GE.AND P1, PT, R37, R2.reuse, PT ;  /* 0x000000022500720c */ /* 0x081fe40003f26270 */
[----:B------:R-:W-:Y:S02]  /*dbd0*/  ISETP.GE.AND P0, PT, R13, R2, PT ;  /* 0x000000020d00720c */ /* 0x000fe40003f06270 */
[----:B------:R-:W-:-:S09]  /*dbe0*/  LOP3.LUT R13, R37, 0x80, RZ, 0xfc, !PT ;  /* 0x00000080250d7812 */ /* 0x000fd200078efcff */
[----:B------:R-:W-:-:S04]  /*dbf0*/  @P1 LOP3.LUT R36, R36, 0x4, RZ, 0xfc, !PT ;  /* 0x0000000424241812 */ /* 0x000fc800078efcff */
[----:B------:R-:W-:-:S04]  /*dc00*/  @P3 LOP3.LUT R36, R36, 0x10, RZ, 0xfc, !PT ;  /* 0x0000001024243812 */ /* 0x000fc800078efcff */
[----:B------:R-:W-:-:S04]  /*dc10*/  LOP3.LUT R36, R36, 0xfffffffd, RZ, 0xc0, !PT ;  /* 0xfffffffd24247812 */ /* 0x000fc800078ec0ff */
[----:B------:R-:W-:Y:S02]  /*dc20*/  @P0 LOP3.LUT R36, R36, 0x2, RZ, 0xfc, !PT ;  /* 0x0000000224240812 */ /* 0x000fe400078efcff */
[----:B------:R-:W-:Y:S02]  /*dc30*/  ISETP.GE.AND P0, PT, R13, R2, PT ;  /* 0x000000020d00720c */ /* 0x000fe40003f06270 */
[----:B------:R-:W-:-:S11]  /*dc40*/  LOP3.LUT R36, R36, 0xfffffffe, RZ, 0xc0, !PT ;  /* 0xfffffffe24247812 */ /* 0x000fd600078ec0ff */
[----:B------:R-:W-:Y:S01]  /*dc50*/  @P0 LOP3.LUT R36, R36, 0x1, RZ, 0xfc, !PT ;  /* 0x0000000124240812 */ /* 0x000fe200078efcff */
[----:B-1----:R-:W-:Y:S06]  /*dc60*/  @!P3 BRA `(.L_x_3890) ;  /* 0x000000000004b947 */ /* 0x002fec0003800000 */
[----:B------:R-:W-:Y:S01]  /*dc70*/  BPT.TRAP 0x1 ;  /* 0x000000040000795c */ /* 0x000fe20000300000 */
.L_x_3890:
[----:B------:R-:W-:Y:S01]  /*dc80*/  IMAD R4, R31, 0x8, R18 ;  /* 0x000000081f047824 */ /* 0x000fe200078e0212 */
[----:B------:R-:W-:Y:S01]  /*dc90*/  SHF.L.U32 R0, R34, 0x1f, RZ ;  /* 0x0000001f22007819 */ /* 0x000fe200000006ff */
[----:B------:R-:W-:Y:S01]  /*dca0*/  BSSY B0, `(.L_x_3891) ;  /* 0x0000005000007945 */ /* 0x000fe20003800000 */
[----:B------:R-:W-:Y:S02]  /*dcb0*/  SHF.R.S32.HI R30, RZ, 0x1f, R5 ;  /* 0x0000001fff1e7819 */ /* 0x000fe40000011405 */
[----:B------:R-:W0:Y:S01]  /*dcc0*/  SYNCS.PHASECHK.TRANS64.TRYWAIT P0, [R4+URZ+0x33480], R0 ;  /* 0x03348000040075a7 */ /* 0x000e22000800017f */
[----:B------:R1:W-:Y:S02]  /*dcd0*/  STL [R1+0x14], R0 ;  /* 0x0000140001007387 */ /* 0x0003e40000100800 */
[----:B01----:R-:W-:Y:S05]  /*dce0*/  @!P0 BRA `(.L_x_3892) ;  /* 0x00000054006c8947 */ /* 0x003fea0003800000 */
.L_x_3972:
[----:B------:R-:W-:Y:S05]  /*dcf0*/  BSYNC B0 ;  /* 0x0000000000007941 */ /* 0x000fea0003800000 */
.L_x_3891:
[----:B------:R-:W2:Y:S01]  /*dd00*/  LDL R9, [R1] ;  /* 0x0000000001097983 */ /* 0x000ea20000100800 */
[----:B------:R-:W-:-:S03]  /*dd10*/  ULDC.64 UR4, c[0x0][0x328] ;  /* 0x0000ca0000047ab9 */ /* 0x000fc60000000a00 */
[----:B------:R-:W3:Y:S01]  /*dd20*/  LDL R12, [R1+0xc] ;  /* 0x00000c00010c7983 */ /* 0x000ee20000100800 */
[----:B0-----:R-:W-:Y:S01]  /*dd30*/  IMAD R0, R30, UR4, RZ ;  /* 0x000000041e007c24 */ /* 0x001fe2000f8e02ff */
[----:B-----5:R-:W-:Y:S01]  /*dd40*/  SHF.R.S32.HI R32, RZ, 0x1f, R7 ;  /* 0x0000001fff207819 */ /* 0x020fe20000011407 */
[C---:B------:R-:W-:Y:S01]  /*dd50*/  IMAD.WIDE.U32 R2, R5.reuse, UR4, RZ ;  /* 0x0000000405027c25 */ /* 0x040fe2000f8e00ff */
[----:B------:R-:W-:Y:S01]  /*dd60*/  ULDC.64 UR6, c[0x0][0x338] ;  /* 0x0000ce0000067ab9 */ /* 0x000fe20000000a00 */
[----:B------:R-:W0:Y:S01]  /*dd70*/  S2R R13, SR_TID.X ;  /* 0x00000000000d7919 */ /* 0x000e220000002100 */
[----:B------:R-:W-:Y:S01]  /*dd80*/  ULDC.64 UR8, c[0x0][0x330] ;  /* 0x0000cc0000087ab9 */ /* 0x000fe20000000a00 */
[----:B------:R-:W-:Y:S01]  /*dd90*/  IMAD R0, R5, UR5, R0 ;  /* 0x0000000505007c24 */ /* 0x000fe2000f8e0200 */
[----:B------:R-:W-:Y:S01]  /*dda0*/  SHF.R.S32.HI R27, RZ, 0x1f, R8 ;  /* 0x0000001fff1b7819 */ /* 0x000fe20000011408 */
[----:B------:R-:W-:Y:S01]  /*ddb0*/  ULDC.64 UR10, c[0x0][0x318] ;  /* 0x0000c600000a7ab9 */ /* 0x000fe20000000a00 */
[----:B------:R-:W-:Y:S01]  /*ddc0*/  SHF.R.S32.HI R28, RZ, 0x1f, R6 ;  /* 0x0000001fff1c7819 */ /* 0x000fe20000011406 */
[----:B------:R-:W-:Y:S01]  /*ddd0*/  IMAD.IADD R3, R3, 0x1, R0 ;  /* 0x0000000103037824 */ /* 0x000fe200078e0200 */
[----:B------:R-:W-:Y:S01]  /*dde0*/  LOP3.LUT R36, R36, 0xffffffdf, RZ, 0xc0, !PT ;  /* 0xffffffdf24247812 */ /* 0x000fe200078ec0ff */
[----:B------:R-:W-:-:S02]  /*ddf0*/  IMAD R0, R32, UR6, RZ ;  /* 0x0000000620007c24 */ /* 0x000fc4000f8e02ff */
[----:B------:R-:W-:-:S04]  /*de00*/  IMAD.WIDE.U32 R2, R7, UR6, R2 ;  /* 0x0000000607027c25 */ /* 0x000fc8000f8e0002 */
[----:B------:R-:W-:-:S04]  /*de10*/  IMAD R0, R7, UR7, R0 ;  /* 0x0000000707007c24 */ /* 0x000fc8000f8e0200 */
[----:B------:R-:W-:Y:S02]  /*de20*/  IMAD.IADD R3, R3, 0x1, R0 ;  /* 0x0000000103037824 */ /* 0x000fe400078e0200 */
[----:B------:R-:W-:-:S03]  /*de30*/  IMAD.WIDE.U32 R2, R26, UR8, R2 ;  /* 0x000000081a027c25 */ /* 0x000fc6000f8e0002 */
[----:B------:R-:W-:Y:S02]  /*de40*/  IADD3 R20, P0, R2, UR10, RZ ;  /* 0x0000000a02147c10 */ /* 0x000fe4000ff1e0ff */
[----:B0-----:R-:W-:-:S04]  /*de50*/  LOP3.LUT R13, R13, 0x7f, RZ, 0xc0, !PT ;  /* 0x0000007f0d0d7812 */ /* 0x001fc800078ec0ff */
[----:B------:R-:W-:Y:S01]  /*de60*/  SHF.R.U32.HI R13, RZ, 0x2, R13 ;  /* 0x00000002ff0d7819 */ /* 0x000fe2000001160d */
[----:B--2---:R-:W-:Y:S02]  /*de70*/  IMAD R0, R9, UR8, RZ ;  /* 0x0000000809007c24 */ /* 0x004fe4000f8e02ff */
[----:B------:R-:W-:Y:S02]  /*de80*/  IMAD R9, R27, UR4, RZ ;  /* 0x000000041b097c24 */ /* 0x000fe4000f8e02ff */
[----:B------:R-:W-:Y:S02]  /*de90*/  IMAD R0, R26, UR9, R0 ;  /* 0x000000091a007c24 */ /* 0x000fe4000f8e0200 */
[C---:B------:R-:W-:Y:S02]  /*dea0*/  IMAD R9, R8.reuse, UR5, R9 ;  /* 0x0000000508097c24 */ /* 0x040fe4000f8e0209 */
[----:B---3--:R-:W-:Y:S01]  /*deb0*/  IMAD R21, R31, 0x7800, R12 ;  /* 0x000078001f157824 */ /* 0x008fe200078e020c */
        /* <DEDUP_REMOVED lines=8> */
[----:B------:R-:W-:Y:S02]  /*df40*/  IMAD.MOV.U32 R9, RZ, RZ, -0xa0 ;  /* 0xffffff60ff097424 */ /* 0x000fe400078e00ff */
[----:B------:R-:W-:-:S04]  /*df50*/  IMAD.WIDE.U32 R2, R26, UR8, R2 ;  /* 0x000000081a027c25 */ /* 0x000fc8000f8e0002 */
[----:B------:R-:W-:Y:S01]  /*df60*/  IMAD R9, R11, R9, UR41 ;  /* 0x000000290b097e24 */ /* 0x000fe2000f8e0209 */
[----:B------:R-:W-:-:S03]  /*df70*/  IADD3 R23, P0, R2, UR10, RZ ;  /* 0x0000000a02177c10 */ /* 0x000fc6000ff1e0ff */
[----:B------:R-:W-:Y:S01]  /*df80*/  IMAD.IADD R9, R9, 0x1, -R13 ;  /* 0x0000000109097824 */ /* 0x000fe200078e0a0d */
[----:B------:R-:W-:-:S04]  /*df90*/  IADD3.X R22, R0, UR11, R3, P0, !PT ;  /* 0x0000000b00167c10 */ /* 0x000fc800087fe403 */
[----:B------:R-:W-:-:S13]  /*dfa0*/  ISETP.GE.AND P0, PT, R9, 0x1, PT ;  /* 0x000000010900780c */ /* 0x000fda0003f06270 */
[----:B------:R-:W-:Y:S01]  /*dfb0*/  @P0 LOP3.LUT R36, R36, 0x20, RZ, 0xfc, !PT ;  /* 0x0000002024240812 */ /* 0x000fe200078efcff */
[----:B------:R-:W-:Y:S06]  /*dfc0*/  BRA.DIV UR4, `(.L_x_3893) ;  /* 0x0000005204cc7947 */ /* 0x000fec000b800000 */
[----:B------:R-:W0:Y:S01]  /*dfd0*/  SHFL.IDX PT, R2, R20, RZ, 0x1c1f ;  /* 0x001c1fff14027589 */ /* 0x000e2200000e0000 */
[----:B------:R-:W1:Y:S01]  /*dfe0*/  LDC R12, c[0x0][0x2f4] ;  /* 0x0000bd00ff0c7b82 */ /* 0x000e620000000800 */
[C---:B------:R-:W-:Y:S02]  /*dff0*/  LOP3.LUT R13, R37.reuse, 0x40, RZ, 0xfc, !PT ;  /* 0x00000040250d7812 */ /* 0x040fe400078efcff */
[----:B------:R-:W2:Y:S01]  /*e000*/  SHFL.IDX PT, R0, R10, RZ, 0x1c1f ;  /* 0x001c1fff0a007589 */ /* 0x000ea200000e0000 */
[----:B------:R-:W-:Y:S02]  /*e010*/  LOP3.LUT R11, R37, 0x80, RZ, 0xfc, !PT ;  /* 0x00000080250b7812 */ /* 0x000fe400078efcff */
[C---:B------:R-:W-:Y:S01]  /*e020*/  ISETP.GE.AND P6, PT, R9.reuse, 0x81, PT ;  /* 0x000000810900780c */ /* 0x040fe20003fc6270 */
[----:B------:R-:W-:Y:S01]  /*e030*/  SHFL.IDX PT, R22, R22, RZ, 0x1c1f ;  /* 0x001c1fff16167589 */ /* 0x000fe200000e0000 */
[----:B------:R-:W-:Y:S02]  /*e040*/  LOP3.LUT R36, R36, 0xffffff7f, RZ, 0xc0, !PT ;  /* 0xffffff7f24247812 */ /* 0x000fe400078ec0ff */
[----:B------:R-:W-:-:S02]  /*e050*/  ISETP.GE.AND P5, PT, R9, 0x21, PT ;  /* 0x000000210900780c */ /* 0x000fc40003fa6270 */
[----:B------:R-:W-:-:S07]  /*e060*/  ISETP.GE.AND P4, PT, R9, 0x41, PT ;  /* 0x000000410900780c */ /* 0x000fce0003f86270 */
[----:B------:R-:W-:Y:S02]  /*e070*/  @P6 LOP3.LUT R36, R36, 0x80, RZ, 0xfc, !PT ;  /* 0x0000008024246812 */ /* 0x000fe400078efcff */
[C---:B0-----:R-:W-:Y:S02]  /*e080*/  IADD3 R2, P0, R37.reuse, R2, RZ ;  /* 0x0000000225027210 */ /* 0x041fe40007f1e0ff */
[-C--:B-1----:R-:W-:Y:S02]  /*e090*/  ISETP.GE.AND P2, PT, R37, R12.reuse, PT ;  /* 0x0000000c2500720c */ /* 0x082fe40003f46270 */
[----:B------:R-:W-:Y:S01]  /*e0a0*/  ISETP.GE.AND P1, PT, R13, R12, PT ;  /* 0x0000000c0d00720c */ /* 0x000fe20003f26270 */
[----:B--2---:R-:W-:Y:S01]  /*e0b0*/  IMAD.X R3, RZ, RZ, R0, P0 ;  /* 0x000000ffff037224 */ /* 0x004fe200000e0600 */
[C---:B------:R-:W-:Y:S01]  /*e0c0*/  ISETP.LT.OR P0, PT, R9.reuse, 0x1, P2 ;  /* 0x000000010900780c */ /* 0x040fe20001701670 */
[----:B------:R-:W-:Y:S01]  /*e0d0*/  IMAD.IADD R0, R18, 0x1, R21 ;  /* 0x0000000112007824 */ /* 0x000fe200078e0215 */
[----:B------:R-:W-:-:S11]  /*e0e0*/  ISETP.LT.OR P3, PT, R9, 0x1, P1 ;  /* 0x000000010900780c */ /* 0x000fd60000f61670 */
[----:B------:R-:W-:Y:S01]  /*e0f0*/  LDGSTS.E.BYPASS.LTC128B.128 [R0+0xf200], desc[UR50][R2.64], !P0 ;  /* 0x0f20000002007fae */ /* 0x000fe2000c101d72 */
[----:B------:R-:W-:-:S03]  /*e100*/  ISETP.GE.AND P0, PT, R11, R12, PT ;  /* 0x0000000c0b00720c */ /* 0x000fc60003f06270 */
        /* <DEDUP_REMOVED lines=10> */
[----:B------:R-:W-:Y:S01]  /*e1b0*/  LDGSTS.E.BYPASS.LTC128B.128 [R0+0x12200], desc[UR50][R2.64+0x40], !P3 ;  /* 0x1220004002007fae */ /* 0x000fe2000d901d72 */
[----:B------:R-:W-:-:S13]  /*e1c0*/  ISETP.LT.OR P3, PT, R9, 0x21, P0 ;  /* 0x000000210900780c */ /* 0x000fda0000761670 */
[----:B------:R0:W-:Y:S04]  /*e1d0*/  LDGSTS.E.BYPASS.LTC128B.128 [R0+0x14a00], desc[UR50][R2.64+0x80], !P3 ;  /* 0x14a0008002007fae */ /* 0x0001e8000d901d72 */
[----:B0-----:R-:W0:Y:S04]  /*e1e0*/  SHFL.IDX PT, R2, R20, 0x2, 0x1c1f ;  /* 0x005c1f0014027f89 */ /* 0x001e2800000e0000 */
[----:B------:R-:W1:Y:S04]  /*e1f0*/  SHFL.IDX PT, R3, R10, 0x2, 0x1c1f ;  /* 0x005c1f000a037f89 */ /* 0x000e6800000e0000 */
[----:B------:R-:W-:Y:S01]  /*e200*/  SHFL.IDX PT, R10, R10, 0x3, 0x1c1f ;  /* 0x007c1f000a0a7f89 */ /* 0x000fe200000e0000 */
        /* <DEDUP_REMOVED lines=8> */
[----:B0-----:R-:W0:Y:S02]  /*e290*/  SHFL.IDX PT, R2, R20, 0x3, 0x1c1f ;  /* 0x007c1f0014027f89 */ /* 0x001e2400000e0000 */
[----:B0-----:R-:W-:-:S05]  /*e2a0*/  IADD3 R2, P3, R37, R2, RZ ;  /* 0x0000000225027210 */ /* 0x001fca0007f7e0ff */
[----:B------:R-:W-:Y:S01]  /*e2b0*/  IMAD.X R3, RZ, RZ, R10, P3 ;  /* 0x000000ffff037224 */ /* 0x000fe200018e060a */
[----:B------:R-:W-:-:S13]  /*e2c0*/  ISETP.LT.OR P3, PT, R9, 0x61, P2 ;  /* 0x000000610900780c */ /* 0x000fda0001761670 */
[----:B------:R-:W-:Y:S01]  /*e2d0*/  LDGSTS.E.BYPASS.LTC128B.128 [R0+0x10a00], desc[UR50][R2.64], !P3 ;  /* 0x10a0000002007fae */ /* 0x000fe2000d901d72 */
[----:B------:R-:W-:-:S13]  /*e2e0*/  ISETP.LT.OR P3, PT, R9, 0x61, P1 ;  /* 0x000000610900780c */ /* 0x000fda0000f61670 */
[----:B------:R-:W-:Y:S01]  /*e2f0*/  LDGSTS.E.BYPASS.LTC128B.128 [R0+0x13200], desc[UR50][R2.64+0x40], !P3 ;  /* 0x1320004002007fae */ /* 0x000fe2000d901d72 */
[----:B------:R-:W-:-:S13]  /*e300*/  ISETP.LT.OR P3, PT, R9, 0x61, P0 ;  /* 0x000000610900780c */ /* 0x000fda0000761670 */
[----:B------:R0:W-:Y:S01]  /*e310*/  LDGSTS.E.BYPASS.LTC128B.128 [R0+0x15a00], desc[UR50][R2.64+0x80], !P3 ;  /* 0x15a0008002007fae */ /* 0x0001e2000d901d72 */
[----:B------:R-:W-:-:S03]  /*e320*/  ISETP.GE.AND P3, PT, R9, 0x61, PT ;  /* 0x000000610900780c */ /* 0x000fc60003f66270 */
[----:B0-----:R0:W1:Y:S10]  /*e330*/  SHFL.IDX PT, R2, R23, RZ, 0x1c1f ;  /* 0x001c1fff17027589 */ /* 0x00107400000e0000 */
.L_x_3984:
[C---:B------:R-:W-:Y:S02]  /*e340*/  ISETP.LT.OR P2, PT, R9.reuse, 0x81, P2 ;  /* 0x000000810900780c */ /* 0x040fe40001741670 */
        /* <DEDUP_REMOVED lines=8> */
[----:B------:R1:W-:Y:S04]  /*e3d0*/  LDGSTS.E.BYPASS.LTC128B.128 [R0+0x13a00], desc[UR50][R2.64+0x40], !P1 ;  /* 0x13a0004002007fae */ /* 0x0003e8000c901d72 */
[----:B------:R1:W-:Y:S01]  /*e3e0*/  LDGSTS.E.BYPASS.LTC128B.128 [R0+0x16200], desc[UR50][R2.64+0x80], !P0 ;  /* 0x1620008002007fae */ /* 0x0003e2000c101d72 */
[----:B------:R-:W-:Y:S01]  /*e3f0*/  PLOP3.LUT P0, PT, PT, PT, PT, 0x80, 0x0 ;  /* 0x000000000000781c */ /* 0x000fe20003f0f070 */
[----:B------:R-:W-:-:S12]  /*e400*/  NOP ;  /* 0x0000000000007918 */ /* 0x000fd80000000000 */
.L_x_3894:
        /* <DEDUP_REMOVED lines=11> */
.L_x_3895:
[----:B------:R1:W-:Y:S01]  /*e4c0*/  SYNCS.ARRIVE.TRANS64.A1T0 RZ, [R4+URZ+0x33470], RZ ;  /* 0x033470ff04ff79a7 */ /* 0x0003e2000810003f */
[----:B------:R-:W-:Y:S05]  /*e4d0*/  @!P2 BRA `(.L_x_3896) ;  /* 0x000000000004a947 */ /* 0x000fea0003800000 */
[----:B------:R-:W-:Y:S01]  /*e4e0*/  BPT.TRAP 0x1 ;  /* 0x000000040000795c */ /* 0x000fe20000300000 */
.L_x_3896:
[----:B------:R-:W2:Y:S01]  /*e4f0*/  LDL R2, [R1+0x14] ;  /* 0x0000140001027983 */ /* 0x000ea20000100800 */
[----:B------:R-:W-:Y:S01]  /*e500*/  BSSY B0, `(.L_x_3897) ;  /* 0x0000003000007945 */ /* 0x000fe20003800000 */
[----:B--2---:R-:W2:Y:S03]  /*e510*/  SYNCS.PHASECHK.TRANS64.TRYWAIT P0, [R4+URZ+0x33440], R2 ;  /* 0x03344002040075a7 */ /* 0x004ea6000800017f */
[----:B--2---:R-:W-:Y:S05]  /*e520*/  @!P0 BRA `(.L_x_3898) ;  /* 0x0000005400808947 */ /* 0x004fea0003800000 */
.L_x_3985:
[----:B------:R-:W-:Y:S05]  /*e530*/  BSYNC B0 ;  /* 0x0000000000007941 */ /* 0x000fea0003800000 */
.L_x_3897:
[----:B------:R-:W3:Y:S01]  /*e540*/  LDL R12, [R1] ;  /* 0x00000000010c7983 */ /* 0x000ee20000100800 */
[----:B------:R-:W-:Y:S01]  /*e550*/  ULDC.64 UR4, c[0x0][0x300] ;  /* 0x0000c00000047ab9 */ /* 0x000fe20000000a00 */
[----:B------:R-:W-:Y:S01]  /*e560*/  ULDC.64 UR6, c[0x0][0x310] ;  /* 0x0000c40000067ab9 */ /* 0x000fe20000000a00 */
[----:B------:R-:W-:Y:S02]  /*e570*/  IMAD R9, R30, UR4, RZ ;  /* 0x000000041e097c24 */ /* 0x000fe4000f8e02ff */
[----:B--2---:R-:W-:-:S04]  /*e580*/  IMAD.WIDE.U32 R2, R5, UR4, RZ ;  /* 0x0000000405027c25 */ /* 0x004fc8000f8e00ff */
[----:B------:R-:W-:Y:S02]  /*e590*/  IMAD R9, R5, UR5, R9 ;  /* 0x0000000505097c24 */ /* 0x000fe4000f8e0209 */
[----:B------:R-:W-:Y:S02]  /*e5a0*/  IMAD R32, R32, UR6, RZ ;  /* 0x0000000620207c24 */ /* 0x000fe4000f8e02ff */
[----:B------:R-:W-:Y:S02]  /*e5b0*/  IMAD.IADD R3, R3, 0x1, R9 ;  /* 0x0000000103037824 */ /* 0x000fe400078e0209 */
[C---:B------:R-:W-:Y:S02]  /*e5c0*/  IMAD R32, R7.reuse, UR7, R32 ;  /* 0x0000000707207c24 */ /* 0x040fe4000f8e0220 */
[----:B------:R-:W-:-:S04]  /*e5d0*/  IMAD.WIDE.U32 R2, R7, UR6, R2 ;  /* 0x0000000607027c25 */ /* 0x000fc8000f8e0002 */
[----:B------:R-:W-:Y:S02]  /*e5e0*/  IMAD R5, R27, UR4, RZ ;  /* 0x000000041b057c24 */ /* 0x000fe4000f8e02ff */
[----:B------:R-:W-:Y:S02]  /*e5f0*/  IMAD.IADD R11, R3, 0x1, R32 ;  /* 0x00000001030b7824 */ /* 0x000fe400078e0220 */
[----:B------:R-:W-:Y:S02]  /*e600*/  IMAD.MOV.U32 R10, RZ, RZ, R2 ;  /* 0x000000ffff0a7224 */ /* 0x000fe400078e0002 */
        /* <DEDUP_REMOVED lines=8> */
[----:B------:R-:W-:-:S04]  /*e690*/  IMAD.WIDE.U32 R10, R26, UR4, R10 ;  /* 0x000000041a0a7c25 */ /* 0x000fc8000f8e000a */
[----:B------:R-:W-:Y:S01]  /*e6a0*/  IMAD.IADD R3, R3, 0x1, R7 ;  /* 0x0000000103037824 */ /* 0x000fe200078e0207 */
[----:B------:R-:W-:Y:S01]  /*e6b0*/  IADD3 R5, P0, R10, UR6, RZ ;  /* 0x000000060a057c10 */ /* 0x000fe2000ff1e0ff */
[----:B------:R-:W-:-:S04]  /*e6c0*/  IMAD.WIDE.U32 R2, R26, UR4, R2 ;  /* 0x000000041a027c25 */ /* 0x000fc8000f8e0002 */
[----:B---3--:R-:W-:Y:S01]  /*e6d0*/  IMAD R8, R12, UR4, RZ ;  /* 0x000000040c087c24 */ /* 0x008fe2000f8e02ff */
[----:B------:R-:W-:-:S03]  /*e6e0*/  UMOV UR4, 0xffffffff ;  /* 0xffffffff00047882 */ /* 0x000fc60000000000 */
[----:B------:R-:W-:-:S05]  /*e6f0*/  IMAD R8, R26, UR5, R8 ;  /* 0x000000051a087c24 */ /* 0x000fca000f8e0208 */
[----:B------:R-:W-:Y:S02]  /*e700*/  IADD3.X R10, R11, UR7, R8, P0, !PT ;  /* 0x000000070b0a7c10 */ /* 0x000fe400087fe408 */
[----:B------:R-:W-:-:S04]  /*e710*/  IADD3 R6, P0, R2, UR6, RZ ;  /* 0x0000000602067c10 */ /* 0x000fc8000ff1e0ff */
[----:B------:R-:W-:Y:S01]  /*e720*/  IADD3.X R7, R8, UR7, R3, P0, !PT ;  /* 0x0000000708077c10 */ /* 0x000fe200087fe403 */
[----:B------:R-:W-:Y:S08]  /*e730*/  BRA.DIV UR4, `(.L_x_3899) ;  /* 0x0000005604147947 */ /* 0x000ff0000b800000 */
[----:B------:R-:W2:Y:S01]  /*e740*/  SHFL.IDX PT, R3, R5, RZ, 0x1c1f ;  /* 0x001c1fff05037589 */ /* 0x000ea200000e0000 */
[----:B------:R-:W-:Y:S01]  /*e750*/  LOP3.LUT R36, R36, 0xfffffdff, RZ, 0xc0, !PT ;  /* 0xfffffdff24247812 */ /* 0x000fe200078ec0ff */
[----:B------:R-:W3:Y:S01]  /*e760*/  LDC R9, c[0x0][0x2f4] ;  /* 0x0000bd00ff097b82 */ /* 0x000ee20000000800 */
[C---:B------:R-:W-:Y:S01]  /*e770*/  LOP3.LUT R11, R37.reuse, 0x40, RZ, 0xfc, !PT ;  /* 0x00000040250b7812 */ /* 0x040fe200078efcff */
[----:B------:R-:W4:Y:S01]  /*e780*/  SHFL.IDX PT, R2, R10, RZ, 0x1c1f ;  /* 0x001c1fff0a027589 */ /* 0x000f2200000e0000 */
[----:B------:R-:W-:Y:S02]  /*e790*/  @P3 LOP3.LUT R36, R36, 0x200, RZ, 0xfc, !PT ;  /* 0x0000020024243812 */ /* 0x000fe400078efcff */
[----:B------:R-:W-:Y:S01]  /*e7a0*/  LOP3.LUT R8, R37, 0x80, RZ, 0xfc, !PT ;  /* 0x0000008025087812 */ /* 0x000fe200078efcff */
[----:B------:R-:W-:Y:S01]  /*e7b0*/  SHFL.IDX PT, R7, R7, RZ, 0x1c1f ;  /* 0x001c1fff07077589 */ /* 0x000fe200000e0000 */
[----:B------:R-:W-:-:S03]  /*e7c0*/  LOP3.LUT P3, RZ, R36, 0x20, RZ, 0xc0, !PT ;  /* 0x0000002024ff7812 */ /* 0x000fc6000786c0ff */
[----:B------:R-:W-:Y:S10]  /*e7d0*/  SHFL.IDX PT, R14, R6, RZ, 0x1c1f ;  /* 0x001c1fff060e7589 */ /* 0x000ff400000e0000 */
[----:B--2---:R-:W-:-:S02]  /*e7e0*/  @P3 IADD3 R3, P0, R37, R3, RZ ;  /* 0x0000000325033210 */ /* 0x004fc40007f1e0ff */
[-C--:B---3--:R-:W-:Y:S02]  /*e7f0*/  ISETP.GE.AND P6, PT, R37, R9.reuse, PT ;  /* 0x000000092500720c */ /* 0x088fe40003fc6270 */
[-C--:B------:R-:W-:Y:S01]  /*e800*/  ISETP.GE.AND P2, PT, R11, R9.reuse, PT ;  /* 0x000000090b00720c */ /* 0x080fe20003f46270 */
[----:B----4-:R-:W-:Y:S01]  /*e810*/  @P3 IMAD.X R2, RZ, RZ, R2, P0 ;  /* 0x000000ffff023224 */ /* 0x010fe200000e0602 */
[----:B------:R-:W-:-:S04]  /*e820*/  ISETP.GE.AND P1, PT, R8, R9, PT ;  /* 0x000000090800720c */ /* 0x000fc80003f26270 */
[----:B------:R-:W-:-:S04]  /*e830*/  @P3 LOP3.LUT R3, R3, R2, RZ, 0x3c, !PT ;  /* 0x0000000203033212 */ /* 0x000fc800078e3cff */
[----:B------:R-:W-:-:S04]  /*e840*/  @P3 LOP3.LUT R2, R3, R2, RZ, 0x3c, !PT ;  /* 0x0000000203023212 */ /* 0x000fc800078e3cff */
[----:B------:R-:W-:-:S05]  /*e850*/  @P3 LOP3.LUT R3, R3, R2, RZ, 0x3c, !PT ;  /* 0x0000000203033212 */ /* 0x000fca00078e3cff */
[----:B------:R-:W-:Y:S04]  /*e860*/  @P3 LDGSTS.E.BYPASS.LTC128B.128 [R0+0x24200], desc[UR50][R2.64], !P6 ;  /* 0x2420000002003fae */ /* 0x000fe8000f101d72 */
[----:B------:R-:W-:Y:S04]  /*e870*/  @P3 LDGSTS.E.BYPASS.LTC128B.128 [R0+0x26a00], desc[UR50][R2.64+0x40], !P2 ;  /* 0x26a0004002003fae */ /* 0x000fe8000d101d72 */
[----:B------:R2:W-:Y:S01]  /*e880*/  @P3 LDGSTS.E.BYPASS.LTC128B.128 [R0+0x29200], desc[UR50][R2.64+0x80], !P1 ;  /* 0x2920008002003fae */ /* 0x0005e2000c901d72 */
[----:B------:R-:W-:-:S03]  /*e890*/  LOP3.LUT P3, RZ, R36, 0x200, RZ, 0xc0, !PT ;  /* 0x0000020024ff7812 */ /* 0x000fc6000786c0ff */
[----:B--2---:R-:W2:Y:S04]  /*e8a0*/  SHFL.IDX PT, R3, R5, 0x1, 0x1c1f ;  /* 0x003c1f0005037f89 */ /* 0x004ea800000e0000 */
[----:B------:R-:W3:Y:S01]  /*e8b0*/  SHFL.IDX PT, R2, R10, 0x1, 0x1c1f ;  /* 0x003c1f000a027f89 */ /* 0x000ee200000e0000 */
[----:B--2---:R-:W-:-:S05]  /*e8c0*/  @P5 IADD3 R3, P0, R37, R3, RZ ;  /* 0x0000000325035210 */ /* 0x004fca0007f1e0ff */
[----:B---3--:R-:W-:-:S05]  /*e8d0*/  @P5 IMAD.X R2, RZ, RZ, R2, P0 ;  /* 0x000000ffff025224 */ /* 0x008fca00000e0602 */
[----:B------:R-:W-:-:S04]  /*e8e0*/  @P5 LOP3.LUT R3, R3, R2, RZ, 0x3c, !PT ;  /* 0x0000000203035212 */ /* 0x000fc800078e3cff */
[----:B------:R-:W-:-:S04]  /*e8f0*/  @P5 LOP3.LUT R2, R3, R2, RZ, 0x3c, !PT ;  /* 0x0000000203025212 */ /* 0x000fc800078e3cff */
[----:B------:R-:W-:-:S05]  /*e900*/  @P5 LOP3.LUT R3, R3, R2, RZ, 0x3c, !PT ;  /* 0x0000000203035212 */ /* 0x000fca00078e3cff */
[----:B------:R-:W-:Y:S04]  /*e910*/  @P5 LDGSTS.E.BYPASS.LTC128B.128 [R0+0x24a00], desc[UR50][R2.64], !P6 ;  /* 0x24a0000002005fae */ /* 0x000fe8000f101d72 */
[----:B------:R-:W-:Y:S04]  /*e920*/  @P5 LDGSTS.E.BYPASS.LTC128B.128 [R0+0x27200], desc[UR50][R2.64+0x40], !P2 ;  /* 0x2720004002005fae */ /* 0x000fe8000d101d72 */
[----:B------:R2:W-:Y:S04]  /*e930*/  @P5 LDGSTS.E.BYPASS.LTC128B.128 [R0+0x29a00], desc[UR50][R2.64+0x80], !P1 ;  /* 0x29a0008002005fae */ /* 0x0005e8000c901d72 */
[----:B--2---:R-:W2:Y:S04]  /*e940*/  SHFL.IDX PT, R3, R5, 0x2, 0x1c1f ;  /* 0x005c1f0005037f89 */ /* 0x004ea800000e0000 */
[----:B------:R-:W3:Y:S04]  /*e950*/  SHFL.IDX PT, R2, R10, 0x2, 0x1c1f ;  /* 0x005c1f000a027f89 */ /* 0x000ee800000e0000 */
[----:B------:R-:W4:Y:S04]  /*e960*/  SHFL.IDX PT, R5, R5, 0x3, 0x1c1f ;  /* 0x007c1f0005057f89 */ /* 0x000f2800000e0000 */
[----:B------:R-:W5:Y:S01]  /*e970*/  SHFL.IDX PT, R10, R10, 0x3, 0x1c1f ;  /* 0x007c1f000a0a7f89 */ /* 0x000f6200000e0000 */
[----:B--2---:R-:W-:-:S05]  /*e980*/  @P4 IADD3 R3, P0, R37, R3, RZ ;  /* 0x0000000325034210 */ /* 0x004fca0007f1e0ff */
[----:B---3--:R-:W-:Y:S01]  /*e990*/  @P4 IMAD.X R2, RZ, RZ, R2, P0 ;  /* 0x000000ffff024224 */ /* 0x008fe200000e0602 */
[----:B----4-:R-:W-:-:S04]  /*e9a0*/  @P3 IADD3 R8, P0, R37, R5, RZ ;  /* 0x0000000525083210 */ /* 0x010fc80007f1e0ff */
[----:B------:R-:W-:Y:S01]  /*e9b0*/  @P4 LOP3.LUT R3, R3, R2, RZ, 0x3c, !PT ;  /* 0x0000000203034212 */ /* 0x000fe200078e3cff */
[----:B-----5:R-:W-:-:S03]  /*e9c0*/  @P3 IMAD.X R9, RZ, RZ, R10, P0 ;  /* 0x000000ffff093224 */ /* 0x020fc600000e060a */
[----:B------:R-:W-:-:S04]  /*e9d0*/  @P4 LOP3.LUT R2, R3, R2, RZ, 0x3c, !PT ;  /* 0x0000000203024212 */ /* 0x000fc800078e3cff */
[----:B------:R-:W-:-:S05]  /*e9e0*/  @P4 LOP3.LUT R3, R3, R2, RZ, 0x3c, !PT ;  /* 0x0000000203034212 */ /* 0x000fca00078e3cff */
[----:B------:R-:W-:Y:S04]  /*e9f0*/  @P4 LDGSTS.E.BYPASS.LTC128B.128 [R0+0x25200], desc[UR50][R2.64], !P6 ;  /* 0x2520000002004fae */ /* 0x000fe8000f101d72 */
[----:B------:R-:W-:Y:S04]  /*ea00*/  @P4 LDGSTS.E.BYPASS.LTC128B.128 [R0+0x27a00], desc[UR50][R2.64+0x40], !P2 ;  /* 0x27a0004002004fae */ /* 0x000fe8000d101d72 */
[----:B------:R2:W-:Y:S02]  /*ea10*/  @P4 LDGSTS.E.BYPASS.LTC128B.128 [R0+0x2a200], desc[UR50][R2.64+0x80], !P1 ;  /* 0x2a20008002004fae */ /* 0x0005e4000c901d72 */
[----:B--2---:R-:W-:-:S02]  /*ea20*/  @P3 IMAD.MOV.U32 R2, RZ, RZ, R8 ;  /* 0x000000ffff023224 */ /* 0x004fc400078e0008 */
[----:B------:R-:W-:-:S05]  /*ea30*/  @P3 IMAD.MOV.U32 R3, RZ, RZ, R9 ;  /* 0x000000ffff033224 */ /* 0x000fca00078e0009 */
[----:B------:R2:W-:Y:S04]  /*ea40*/  @P3 LDGSTS.E.BYPASS.LTC128B.128 [R0+0x25a00], desc[UR50][R2.64], !P6 ;  /* 0x25a0000002003fae */ /* 0x0005e8000f101d72 */
[----:B------:R2:W-:Y:S04]  /*ea50*/  @P3 LDGSTS.E.BYPASS.LTC128B.128 [R0+0x28200], desc[UR50][R2.64+0x40], !P2 ;  /* 0x2820004002003fae */ /* 0x0005e8000d101d72 */
[----:B------:R2:W-:Y:S02]  /*ea60*/  @P3 LDGSTS.E.BYPASS.LTC128B.128 [R0+0x2aa00], desc[UR50][R2.64+0x80], !P1 ;  /* 0x2aa0008002003fae */ /* 0x0005e4000c901d72 */
.L_x_3997:
[----:B------:R-:W-:Y:S01]  /*ea70*/  LOP3.LUT P0, RZ, R36, 0x80, RZ, 0xc0, !PT ;  /* 0x0000008024ff7812 */ /* 0x000fe2000780c0ff */
[----:B------:R-:W-:-:S12]  /*ea80*/  BSSY B0, `(.L_x_3900) ;  /* 0x0000010000007945 */ /* 0x000fd80003800000 */
[----:B------:R-:W-:Y:S05]  /*ea90*/  @!P0 BRA `(.L_x_3901) ;  /* 0x0000000000388947 */ /* 0x000fea0003800000 */
[----:B------:R-:W3:Y:S01]  /*eaa0*/  LDC R6, c[0x0][0x2f4] ;  /* 0x0000bd00ff067b82 */ /* 0x000ee20000000800 */
[C---:B------:R-:W-:Y:S02]  /*eab0*/  LOP3.LUT R8, R37.reuse, 0x40, RZ, 0xfc, !PT ;  /* 0x0000004025087812 */ /* 0x040fe400078efcff */
[C---:B------:R-:W-:Y:S02]  /*eac0*/  LOP3.LUT R5, R37.reuse, 0x80, RZ, 0xfc, !PT ;  /* 0x0000008025057812 */ /* 0x040fe400078efcff */
[----:B--2---:R-:W-:-:S05]  /*ead0*/  IADD3 R2, P0, R37, R14, RZ ;  /* 0x0000000e25027210 */ /* 0x004fca0007f1e0ff */
[----:B------:R-:W-:Y:S01]  /*eae0*/  IMAD.X R3, RZ, RZ, R7, P0 ;  /* 0x000000ffff037224 */ /* 0x000fe200000e0607 */
[-C--:B---3--:R-:W-:Y:S02]  /*eaf0*/  ISETP.GE.AND P3, PT, R37, R6.reuse, PT ;  /* 0x000000062500720c */ /* 0x088fe40003f66270 */
[-C--:B------:R-:W-:Y:S02]  /*eb00*/  ISETP.GE.AND P2, PT, R8, R6.reuse, PT ;  /* 0x000000060800720c */ /* 0x080fe40003f46270 */
[----:B------:R-:W-:-:S09]  /*eb10*/  ISETP.GE.AND P1, PT, R5, R6, PT ;  /* 0x000000060500720c */ /* 0x000fd20003f26270 */
[----:B------:R-:W-:Y:S01]  /*eb20*/  @!PT LDS RZ, [RZ] ;  /* 0x00000000fffff984 */ /* 0x000fe20000000800 */
[----:B------:R-:W-:Y:S01]  /*eb30*/  @!PT LDS RZ, [RZ] ;  /* 0x00000000fffff984 */ /* 0x000fe20000000800 */
[----:B------:R-:W-:Y:S01]  /*eb40*/  @!PT LDS RZ, [RZ] ;  /* 0x00000000fffff984 */ /* 0x000fe20000000800 */
[----:B------:R3:W-:Y:S04]  /*eb50*/  LDGSTS.E.BYPASS.LTC128B.128 [R0+0x26200], desc[UR50][R2.64], !P3 ;  /* 0x2620000002007fae */ /* 0x0007e8000d901d72 */
[----:B------:R3:W-:Y:S04]  /*eb60*/  LDGSTS.E.BYPASS.LTC128B.128 [R0+0x28a00], desc[UR50][R2.64+0x40], !P2 ;  /* 0x28a0004002007fae */ /* 0x0007e8000d101d72 */
[----:B------:R3:W-:Y:S02]  /*eb70*/  LDGSTS.E.BYPASS.LTC128B.128 [R0+0x2b200], desc[UR50][R2.64+0x80], !P1 ;  /* 0x2b20008002007fae */ /* 0x0007e4000c901d72 */
.L_x_3901:
[----:B------:R-:W-:Y:S05]  /*eb80*/  BSYNC B0 ;  /* 0x0000000000007941 */ /* 0x000fea0003800000 */
.L_x_3900:
[----:B------:R-:W-:Y:S01]  /*eb90*/  NOP ;  /* 0x0000000000007918 */ /* 0x000fe20000000000 */
[----:B------:R-:W-:-:S13]  /*eba0*/  PLOP3.LUT P0, PT, PT, PT, PT, 0x80, 0x0 ;  /* 0x000000000000781c */ /* 0x000fda0003f0f070 */
.L_x_3902:
[----:B------:R-:W-:Y:S02]  /*ebb0*/  PLOP3.LUT P1, PT, P1, P0, PT, 0xa2, 0x0 ;  /* 0x000000000000781c */ /* 0x000fe40000f21472 */
[----:B------:R-:W-:-:S08]  /*ebc0*/  @P0 R2UR P1, UR4, R4 ;  /* 0x00000000040402ca */ /* 0x000fd00000020000 */
[----:B------:R-:W-:-:S05]  /*ebd0*/  @P0 PLOP3.LUT P0, PT, P1, PT, PT, 0x80, 0x0 ;  /* 0x000000000000081c */ /* 0x000fca0000f0f070 */
[----:B------:R-:W-:Y:S01]  /*ebe0*/  @!P1 SYNCS.ARRIVE.TRANS64.RED.A0T1 RZ, [UR4+0x33430], RZ ;  /* 0x033430ffffff99a7 */ /* 0x000fe20008200404 */
[----:B------:R-:W-:Y:S07]  /*ebf0*/  @!P1 ARRIVES.LDGSTSBAR.64.TRANSCNT [UR4+0x33430] ;  /* 0x03343000ff0099b0 */ /* 0x000fee0008000a84 */
[----:B------:R-:W-:Y:S05]  /*ec00*/  @P0 BRA.U.ANY `(.L_x_3902) ;  /* 0xfffffffd00e80947 */ /* 0x000fea000393ffff */
[----:B------:R-:W-:Y:S01]  /*ec10*/  NOP ;  /* 0x0000000000007918 */ /* 0x000fe20000000000 */
[----:B--23--:R-:W-:-:S05]  /*ec20*/  IMAD.U32 R0, RZ, RZ, UR46 ;  /* 0x0000002eff007e24 */ /* 0x00cfca000f8e00ff */
[----:B------:R-:W-:-:S13]  /*ec30*/  ISETP.NE.AND P2, PT, R0, 0x3, PT ;  /* 0x000000030000780c */ /* 0x000fda0003f45270 */
[----:B------:R-:W-:Y:S05]  /*ec40*/  @!P2 BRA `(.L_x_3903) ;  /* 0x000000000004a947 */ /* 0x000fea0003800000 */
[----:B------:R-:W-:Y:S01]  /*ec50*/  BPT.TRAP 0x1 ;  /* 0x000000040000795c */ /* 0x000fe20000300000 */
.L_x_3903:
[----:B------:R2:W-:Y:S02]  /*ec60*/  SYNCS.ARRIVE.TRANS64.A1T0 RZ, [R4+URZ+0x33430], RZ ;  /* 0x033430ff04ff79a7 */ /* 0x0005e4000810003f */
[----:B------:R-:W-:Y:S05]  /*ec70*/  WARPSYNC.ALL ;  /* 0x0000000000007948 */ /* 0x000fea0003800000 */
[C---:B------:R-:W-:Y:S01]  /*ec80*/  R2UR UR5, R29.reuse ;  /* 0x000000001d0572ca */ /* 0x040fe200000e0000 */
        /* <DEDUP_REMOVED lines=15> */
[----:B------:R-:W-:Y:S01]  /*ed80*/  MOV R2, 0x0 ;  /* 0x0000000000027802 */ /* 0x000fe20000000f00 */
[----:B------:R-:W-:Y:S01]  /*ed90*/  ULDC.64 UR6, c[0x4][0x1b0] ;  /* 0x01006c0000067ab9 */ /* 0x000fe20000000a00 */
[----:B------:R-:W-:Y:S01]  /*eda0*/  ULDC.64 UR8, c[0x4][0x1b8] ;  /* 0x01006e0000087ab9 */ /* 0x000fe20000000a00 */
[----:B------:R-:W-:Y:S01]  /*edb0*/  ULDC.64 UR4, c[0x4][0xd0] ;  /* 0x0100340000047ab9 */ /* 0x000fe20000000a00 */
[----:B-12---:R-:W-:Y:S02]  /*edc0*/  IMAD.U32 R4, RZ, RZ, UR6 ;  /* 0x00000006ff047e24 */ /* 0x006fe4000f8e00ff */
        /* <DEDUP_REMOVED lines=11> */
.L_x_3905:
[----:B------:R-:W-:Y:S05]  /*ee80*/  BSYNC B6 ;  /* 0x0000000000067941 */ /* 0x000fea0003800000 */
.L_x_3904:
[----:B------:R-:W3:Y:S01]  /*ee90*/  LDL R20, [R1] ;  /* 0x0000000001147983 */ /* 0x000ee20000100800 */
[----:B------:R-:W4:Y:S03]  /*eea0*/  LDC R5, c[0x0][0x448] ;  /* 0x00011200ff057b82 */ /* 0x000f260000000800 */
[----:B------:R0:W5:Y:S01]  /*eeb0*/  LDL R8, [R1+0x10] ;  /* 0x0000100001087983 */ /* 0x0001620000100800 */
[----:B------:R-:W1:Y:S01]  /*eec0*/  S2R R2, SR_TID.X ;  /* 0x0000000000027919 */ /* 0x000e620000002100 */
[C---:B------:R-:W-:Y:S01]  /*eed0*/  R2UR UR7, R26.reuse ;  /* 0x000000001a0772ca */ /* 0x040fe200000e0000 */
[----:B------:R-:W-:Y:S01]  /*eee0*/  IMAD.SHL.U32 R25, R25, 0x80, RZ ;  /* 0x0000008019197824 */ /* 0x000fe200078e00ff */
[----:B------:R-:W-:Y:S01]  /*eef0*/  R2UR UR10, R26 ;  /* 0x000000001a0a72ca */ /* 0x000fe200000e0000 */
[----:B------:R-:W-:Y:S01]  /*ef00*/  ULDC.64 UR8, c[0x0][0x2d8] ;  /* 0x0000b60000087ab9 */ /* 0x000fe20000000a00 */
[----:B----4-:R-:W-:-:S13]  /*ef10*/  ISETP.NE.AND P0, PT, R5, 0x1, PT ;  /* 0x000000010500780c */ /* 0x010fda0003f05270 */
[----:B------:R-:W4:Y:S01]  /*ef20*/  @P0 LDC R3, c[0x0][0x44c] ;  /* 0x00011300ff030b82 */ /* 0x000f220000000800 */
[C---:B-1----:R-:W-:Y:S01]  /*ef30*/  LOP3.LUT R21, R2.reuse, 0x7f, RZ, 0xc0, !PT ;  /* 0x0000007f02157812 */ /* 0x042fe200078ec0ff */
[----:B------:R-:W-:-:S06]  /*ef40*/  IMAD.SHL.U32 R2, R2, 0x20, RZ ;  /* 0x0000002002027824 */ /* 0x000fcc00078e00ff */
[----:B--2---:R-:W1:Y:S01]  /*ef50*/  @P0 LDC R4, c[0x0][0x450] ;  /* 0x00011400ff040b82 */ /* 0x004e620000000800 */
[----:B------:R-:W-:-:S04]  /*ef60*/  SHF.R.U32.HI R21, RZ, 0x2, R21 ;  /* 0x00000002ff157819 */ /* 0x000fc80000011615 */
[----:B------:R-:W-:Y:S01]  /*ef70*/  LOP3.LUT R2, R21, 0x60, R2, 0xf8, !PT ;  /* 0x0000006015027812 */ /* 0x000fe200078ef802 */
[----:B------:R-:W-:-:S03]  /*ef80*/  UMOV UR4, UR38 ;  /* 0x0000002600047c82 */ /* 0x000fc60008000000 */
[----:B------:R-:W-:Y:S01]  /*ef90*/  LOP3.LUT R0, R2, R25, RZ, 0xfc, !PT ;  /* 0x0000001902007212 */ /* 0x000fe200078efcff */
[----:B------:R-:W-:Y:S02]  /*efa0*/  UMOV UR5, UR45 ;  /* 0x0000002d00057c82 */ /* 0x000fe40008000000 */
[----:B------:R-:W-:Y:S02]  /*efb0*/  UIMAD.WIDE.U32 UR4, UR7, UR8, UR4 ;  /* 0x00000008070472a5 */ /* 0x000fe4000f8e0004 */
[----:B----4-:R-:W-:-:S04]  /*efc0*/  @P0 IMAD.HI.U32 R3, R0, R3, RZ ;  /* 0x0000000300030227 */ /* 0x010fc800078e00ff */
[----:B------:R-:W-:Y:S01]  /*efd0*/  IMAD.MOV.U32 R2, RZ, RZ, R0 ;  /* 0x000000ffff027224 */ /* 0x000fe200078e0000 */
[----:B-1----:R-:W-:-:S04]  /*efe0*/  @P0 SHF.R.U32.HI R2, RZ, R4, R3 ;  /* 0x00000004ff020219 */ /* 0x002fc80000011603 */
[--C-:B------:R-:W-:Y:S01]  /*eff0*/  SHF.R.S32.HI R3, RZ, 0x1f, R2.reuse ;  /* 0x0000001fff037819 */ /* 0x100fe20000011402 */
[----:B------:R-:W-:-:S04]  /*f000*/  IMAD.MOV R4, RZ, RZ, -R2 ;  /* 0x000000ffff047224 */ /* 0x000fc800078e0a02 */
[----:B------:R-:W-:-:S05]  /*f010*/  IMAD R0, R5, R4, R0 ;  /* 0x0000000405007224 */ /* 0x000fca00078e0200 */
[----:B------:R-:W-:Y:S02]  /*f020*/  SHF.R.S32.HI R4, RZ, 0x1f, R0 ;  /* 0x0000001fff047819 */ /* 0x000fe40000011400 */
[C---:B------:R-:W-:Y:S02]  /*f030*/  LOP3.LUT R10, R37.reuse, 0x40, RZ, 0xfc, !PT ;  /* 0x00000040250a7812 */ /* 0x040fe400078efcff */
[----:B------:R-:W-:Y:S02]  /*f040*/  LOP3.LUT R6, R37, 0x80, RZ, 0xfc, !PT ;  /* 0x0000008025067812 */ /* 0x000fe400078efcff */
[----:B---3--:R-:W-:Y:S02]  /*f050*/  R2UR UR6, R20 ;  /* 0x00000000140672ca */ /* 0x008fe400000e0000 */
[----:B------:R-:W1:Y:S11]  /*f060*/  S2R R20, SR_TID.X ;  /* 0x0000000000147919 */ /* 0x000e760000002100 */
[----:B------:R-:W-:-:S04]  /*f070*/  UIMAD UR6, UR6, UR8, URZ ;  /* 0x00000008060672a4 */ /* 0x000fc8000f8e023f */
[----:B------:R-:W-:-:S03]  /*f080*/  UIMAD UR6, UR10, UR9, UR6 ;  /* 0x000000090a0672a4 */ /* 0x000fc6000f8e0206 */
        /* <DEDUP_REMOVED lines=11> */
[----:B------:R-:W-:-:S03]  /*f140*/  ULDC.64 UR4, c[0x0][0x2c8] ;  /* 0x0000b20000047ab9 */ /* 0x000fc60000000a00 */
[----:B------:R-:W-:Y:S02]  /*f150*/  IMAD.IADD R3, R3, 0x1, R7 ;  /* 0x0000000103037824 */ /* 0x000fe400078e0207 */
[----:B------:R-:W-:Y:S02]  /*f160*/  IMAD R7, R4, UR4, RZ ;  /* 0x0000000404077c24 */ /* 0x000fe4000f8e02ff */
[----:B------:R-:W-:-:S04]  /*f170*/  IMAD.WIDE.U32 R2, R0, UR4, R2 ;  /* 0x0000000400027c25 */ /* 0x000fc8000f8e0002 */
[----:B------:R-:W-:Y:S01]  /*f180*/  IMAD R7, R0, UR5, R7 ;  /* 0x0000000500077c24 */ /* 0x000fe2000f8e0207 */
[----:B------:R-:W-:Y:S02]  /*f190*/  ULDC.64 UR4, c[0x0][0x280] ;  /* 0x0000a00000047ab9 */ /* 0x000fe40000000a00 */
[----:B------:R-:W-:Y:S01]  /*f1a0*/  IADD3 R0, P0, R2, UR4, RZ ;  /* 0x0000000402007c10 */ /* 0x000fe2000ff1e0ff */
[----:B------:R-:W-:Y:S01]  /*f1b0*/  ULDC UR4, c[0x0][0x2b8] ;  /* 0x0000ae0000047ab9 */ /* 0x000fe20000000800 */
[----:B-1----:R-:W-:Y:S02]  /*f1c0*/  LOP3.LUT R20, R20, 0x7f, RZ, 0xc0, !PT ;  /* 0x0000007f14147812 */ /* 0x002fe400078ec0ff */
[----:B------:R-:W-:Y:S01]  /*f1d0*/  IADD3.X R4, R3, UR5, R7, P0, !PT ;  /* 0x0000000503047c10 */ /* 0x000fe200087fe407 */
[----:B------:R-:W-:Y:S01]  /*f1e0*/  UMOV UR5, 0xffffffff ;  /* 0xffffffff00057882 */ /* 0x000fe20000000000 */
[----:B------:R-:W-:Y:S02]  /*f1f0*/  ISETP.GE.AND P3, PT, R37, UR4, PT ;  /* 0x0000000425007c0c */ /* 0x000fe4000bf66270 */
[----:B------:R-:W-:-:S02]  /*f200*/  ISETP.GE.AND P2, PT, R10, UR4, PT ;  /* 0x000000040a007c0c */ /* 0x000fc4000bf46270 */
[----:B------:R-:W-:Y:S02]  /*f210*/  ISETP.GE.AND P1, PT, R6, UR4, PT ;  /* 0x0000000406007c0c */ /* 0x000fe4000bf26270 */
[----:B------:R-:W-:Y:S01]  /*f220*/  SHF.R.U32.HI R10, RZ, 0x2, R20 ;  /* 0x00000002ff0a7819 */ /* 0x000fe20000011614 */
[----:B0-----:R-:W-:Y:S10]  /*f230*/  BRA.DIV UR5, `(.L_x_3906) ;  /* 0x0000005205287947 */ /* 0x001ff4000b800000 */
[----:B------:R-:W0:Y:S01]  /*f240*/  SHFL.IDX PT, R14, R0, RZ, 0x1c1f ;  /* 0x001c1fff000e7589 */ /* 0x000e2200000e0000 */
[----:B------:R-:W-:Y:S02]  /*f250*/  IMAD R35, R35, R5, RZ ;  /* 0x0000000523237224 */ /* 0x000fe400078e02ff */
[----:B------:R-:W-:Y:S01]  /*f260*/  IMAD.IADD R25, R10, 0x1, R25 ;  /* 0x000000010a197824 */ /* 0x000fe200078e0219 */
        /* <DEDUP_REMOVED lines=30> */
[----:B------:R1:W-:Y:S04]  /*f450*/  @!P0 LDGSTS.E.BYPASS.LTC128B.128 [R8+0x21200], desc[UR50][R2.64+0x40], !P2 ;  /* 0x2120004002088fae */ /* 0x0003e8000d101d72 */
[----:B0-----:R1:W-:Y:S02]  /*f460*/  @!P0 LDGSTS.E.BYPASS.LTC128B.128 [R8+0x23200], desc[UR50][R2.64+0x80], !P1 ;  /* 0x2320008002088fae */ /* 0x0013e4000c901d72 */
.L_x_4006:
[----:B-1----:R-:W-:Y:S01]  /*f470*/  VIADD R0, R25, 0x60 ;  /* 0x0000006019007836 */ /* 0x002fe20000000000 */
[----:B------:R-:W-:Y:S04]  /*f480*/  BSSY B0, `(.L_x_3907) ;  /* 0x000000b000007945 */ /* 0x000fe80003800000 */
[----:B------:R-:W-:-:S13]  /*f490*/  ISETP.GE.AND P0, PT, R0, R35, PT ;  /* 0x000000230000720c */ /* 0x000fda0003f06270 */
[----:B------:R-:W-:Y:S05]  /*f4a0*/  @P0 BRA `(.L_x_3908) ;  /* 0x0000000000200947 */ /* 0x000fea0003800000 */
[----:B--2---:R-:W-:-:S05]  /*f4b0*/  IADD3 R2, P0, R37, R14, RZ ;  /* 0x0000000e25027210 */ /* 0x004fca0007f1e0ff */
[----:B------:R-:W-:-:S05]  /*f4c0*/  IMAD.X R3, RZ, RZ, R4, P0 ;  /* 0x000000ffff037224 */ /* 0x000fca00000e0604 */
[----:B------:R-:W-:Y:S01]  /*f4d0*/  @!PT LDS RZ, [RZ] ;  /* 0x00000000fffff984 */ /* 0x000fe20000000800 */
[----:B------:R-:W-:Y:S01]  /*f4e0*/  @!PT LDS RZ, [RZ] ;  /* 0x00000000fffff984 */ /* 0x000fe20000000800 */
[----:B------:R-:W-:Y:S01]  /*f4f0*/  @!PT LDS RZ, [RZ] ;  /* 0x00000000fffff984 */ /* 0x000fe20000000800 */
[----:B------:R0:W-:Y:S04]  /*f500*/  LDGSTS.E.BYPASS.LTC128B.128 [R8+0x1fa00], desc[UR50][R2.64], !P3 ;  /* 0x1fa0000002087fae */ /* 0x0001e8000d901d72 */
[----:B------:R0:W-:Y:S04]  /*f510*/  LDGSTS.E.BYPASS.LTC128B.128 [R8+0x21a00], desc[UR50][R2.64+0x40], !P2 ;  /* 0x21a0004002087fae */ /* 0x0001e8000d101d72 */
[----:B------:R0:W-:Y:S02]  /*f520*/  LDGSTS.E.BYPASS.LTC128B.128 [R8+0x23a00], desc[UR50][R2.64+0x80], !P1 ;  /* 0x23a0008002087fae */ /* 0x0001e4000c901d72 */
.L_x_3908:
[----:B------:R-:W-:Y:S05]  /*f530*/  BSYNC B0 ;  /* 0x0000000000007941 */ /* 0x000fea0003800000 */
.L_x_3907:
[----:B------:R-:W-:Y:S01]  /*f540*/  NOP ;  /* 0x0000000000007918 */ /* 0x000fe20000000000 */
[----:B------:R-:W-:-:S13]  /*f550*/  PLOP3.LUT P0, PT, PT, PT, PT, 0x80, 0x0 ;  /* 0x000000000000781c */ /* 0x000fda0003f0f070 */
.L_x_3909:
[----:B------:R-:W-:Y:S02]  /*f560*/  PLOP3.LUT P1, PT, P1, P0, PT, 0xa2, 0x0 ;  /* 0x000000000000781c */ /* 0x000fe40000f21472 */
[----:B------:R-:W-:-:S08]  /*f570*/  @P0 R2UR P1, UR4, R18 ;  /* 0x00000000120402ca */ /* 0x000fd00000020000 */
[----:B------:R-:W-:-:S05]  /*f580*/  @P0 PLOP3.LUT P0, PT, P1, PT, PT, 0x80, 0x0 ;  /* 0x000000000000081c */ /* 0x000fca0000f0f070 */
[----:B------:R-:W-:Y:S01]  /*f590*/  @!P1 SYNCS.ARRIVE.TRANS64.RED.A0T1 RZ, [UR4+0x33400], RZ ;  /* 0x033400ffffff99a7 */ /* 0x000fe20008200404 */
[----:B------:R-:W-:Y:S07]  /*f5a0*/  @!P1 ARRIVES.LDGSTSBAR.64.TRANSCNT [UR4+0x33400] ;  /* 0x03340000ff0099b0 */ /* 0x000fee0008000a84 */
[----:B------:R-:W-:Y:S05]  /*f5b0*/  @P0 BRA.U.ANY `(.L_x_3909) ;  /* 0xfffffffd00e80947 */ /* 0x000fea000393ffff */
[----:B0-----:R-:W3:Y:S02]  /*f5c0*/  LDL.LU R2, [R1+0x18] ;  /* 0x0000180001027983 */ /* 0x001ee40000300800 */
        /* <DEDUP_REMOVED lines=11> */
.L_x_4007:
[----:B------:R-:W-:Y:S05]  /*f680*/  BSYNC B0 ;  /* 0x0000000000007941 */ /* 0x000fea0003800000 */
.L_x_3910:
[----:B------:R-:W-:-:S06]  /*f690*/  UISETP.GE.AND UP0, UPT, UR41, 0xa1, UPT ;  /* 0x000000a12900788c */ /* 0x000fcc000bf06270 */
[----:B------:R-:W-:-:S13]  /*f6a0*/  PLOP3.LUT P0, PT, PT, PT, UP0, 0x40, 0x0 ;  /* 0x000000000000781c */ /* 0x000fda0003f0e808 */
[----:B------:R-:W-:Y:S05]  /*f6b0*/  @P0 BRA `(.L_x_3912) ;  /* 0x0000001c00680947 */ /* 0x000fea0003800000 */
[----:B------:R-:W-:Y:S01]  /*f6c0*/  UIADD3 UR4, UR42, -0x2, URZ ;  /* 0xfffffffe2a047890 */ /* 0x000fe2000fffe03f */
[----:B------:R-:W-:Y:S02]  /*f6d0*/  IMAD.MOV.U32 R21, RZ, RZ, R34 ;  /* 0x000000ffff157224 */ /* 0x000fe400078e0022 */
[----:B------:R-:W-:-:S03]  /*f6e0*/  IMAD.MOV.U32 R20, RZ, RZ, R31 ;  /* 0x000000ffff147224 */ /* 0x000fc600078e001f */
[----:B------:R-:W-:-:S07]  /*f6f0*/  IMAD.U32 R32, RZ, RZ, UR4 ;  /* 0x00000004ff207e24 */ /* 0x000fce000f8e00ff */
.L_x_3932:
[----:B---3--:R-:W3:Y:S01]  /*f700*/  LDL R4, [R1+0x4] ;  /* 0x0000040001047983 */ /* 0x008ee20000100800 */
[----:B0-----:R-:W0:Y:S01]  /*f710*/  LDC R3, c[0x0][0x430] ;  /* 0x00010c00ff037b82 */ /* 0x001e220000000800 */
[----:B-1----:R-:W1:Y:S01]  /*f720*/  S2R R0, SR_TID.X ;  /* 0x0000000000007919 */ /* 0x002e620000002100 */
[----:B0-----:R-:W-:Y:S01]  /*f730*/  ISETP.NE.AND P2, PT, R3, 0x1, PT ;  /* 0x000000010300780c */ /* 0x001fe20003f45270 */
[----:B------:R-:W0:Y:S01]  /*f740*/  S2R R6, SR_TID.X ;  /* 0x0000000000067919 */ /* 0x000e220000002100 */
[----:B------:R-:W-:Y:S01]  /*f750*/  IMAD.MOV.U32 R7, RZ, RZ, 0xa0 ;  /* 0x000000a0ff077424 */ /* 0x000fe200078e00ff */
[----:B-1----:R-:W-:-:S10]  /*f760*/  LOP3.LUT R2, R0, 0x7f, RZ, 0xc0, !PT ;  /* 0x0000007f00027812 */ /* 0x002fd400078ec0ff */
[----:B------:R-:W1:Y:S01]  /*f770*/  @P2 LDC R3, c[0x0][0x434] ;  /* 0x00010d00ff032b82 */ /* 0x000e620000000800 */
[----:B------:R-:W-:Y:S01]  /*f780*/  IMAD.SHL.U32 R0, R0, 0x20, RZ ;  /* 0x0000002000007824 */ /* 0x000fe200078e00ff */
[----:B------:R-:W-:-:S06]  /*f790*/  SHF.R.U32.HI R2, RZ, 0x2, R2 ;  /* 0x00000002ff027819 */ /* 0x000fcc0000011602 */
[----:B------:R-:W4:Y:S01]  /*f7a0*/  @P2 LDC R5, c[0x0][0x438] ;  /* 0x00010e00ff052b82 */ /* 0x000f220000000800 */
[----:B------:R-:W-:Y:S01]  /*f7b0*/  LOP3.LUT R0, R2, 0x60, R0, 0xf8, !PT ;  /* 0x0000006002007812 */ /* 0x000fe200078ef800 */
[----:B------:R-:W-:-:S04]  /*f7c0*/  IMAD R10, R32, R7, UR37 ;  /* 0x00000025200a7e24 */ /* 0x000fc8000f8e0207 */
[----:B------:R-:W-:Y:S01]  /*f7d0*/  IMAD.IADD R0, R0, 0x1, R10 ;  /* 0x0000000100007824 */ /* 0x000fe200078e020a */
[----:B------:R-:W-:Y:S05]  /*f7e0*/  YIELD ;  /* 0x0000000000007946 */ /* 0x000fea0003800000 */
[----:B------:R-:W-:Y:S01]  /*f7f0*/  IMAD.MOV.U32 R9, RZ, RZ, R0 ;  /* 0x000000ffff097224 */ /* 0x000fe200078e0000 */
[----:B------:R-:W-:Y:S01]  /*f800*/  ULDC.64 UR4, c[0x0][0x428] ;  /* 0x00010a0000047ab9 */ /* 0x000fe20000000a00 */
[----:B0-----:R-:W-:Y:S01]  /*f810*/  LOP3.LUT R6, R6, 0x7f, RZ, 0xc0, !PT ;  /* 0x0000007f06067812 */ /* 0x001fe200078ec0ff */
[----:B------:R-:W-:Y:S01]  /*f820*/  ULDC.64 UR6, c[0x0][0x418] ;  /* 0x0001060000067ab9 */ /* 0x000fe20000000a00 */
[----:B-1----:R-:W-:-:S05]  /*f830*/  @P2 IMAD.HI.U32 R2, R0, R3, RZ ;  /* 0x0000000300022227 */ /* 0x002fca00078e00ff */
[----:B----4-:R-:W-:-:S04]  /*f840*/  @P2 SHF.R.U32.HI R9, RZ, R5, R2 ;  /* 0x00000005ff092219 */ /* 0x010fc80000011602 */
[--C-:B------:R-:W-:Y:S01]  /*f850*/  SHF.R.S32.HI R3, RZ, 0x1f, R9.reuse ;  /* 0x0000001fff037819 */ /* 0x100fe20000011409 */
[----:B------:R-:W-:-:S04]  /*f860*/  IMAD.MOV.U32 R2, RZ, RZ, R9 ;  /* 0x000000ffff027224 */ /* 0x000fc800078e0009 */
[----:B------:R-:W-:Y:S01]  /*f870*/  IMAD.WIDE.U32 R2, R33, UR4, R2 ;  /* 0x0000000421027c25 */ /* 0x000fe2000f8e0002 */
[----:B------:R-:W-:Y:S02]  /*f880*/  SHF.R.U32.HI R11, RZ, 0x2, R6 ;  /* 0x00000002ff0b7819 */ /* 0x000fe40000011606 */
[----:B------:R-:W-:Y:S01]  /*f890*/  LEA R6, P0, R2, UR6, 0x2 ;  /* 0x0000000602067c11 */ /* 0x000fe2000f8010ff */
[----:B---3--:R-:W-:-:S04]  /*f8a0*/  IMAD R4, R4, UR4, RZ ;  /* 0x0000000404047c24 */ /* 0x008fc8000f8e02ff */
[----:B------:R-:W-:-:S04]  /*f8b0*/  IMAD R4, R33, UR5, R4 ;  /* 0x0000000521047c24 */ /* 0x000fc8000f8e0204 */
[----:B------:R-:W-:-:S05]  /*f8c0*/  IMAD.IADD R3, R4, 0x1, R3 ;  /* 0x0000000104037824 */ /* 0x000fca00078e0203 */
[----:B------:R-:W-:Y:S01]  /*f8d0*/  LEA.HI.X R7, R2, UR7, R3, 0x2, P0 ;  /* 0x0000000702077c11 */ /* 0x000fe200080f1403 */
[----:B------:R-:W0:Y:S01]  /*f8e0*/  S2R R8, SR_TID.X ;  /* 0x0000000000087919 */ /* 0x000e220000002100 */
[----:B------:R-:W1:Y:S04]  /*f8f0*/  @P2 LDC R3, c[0x0][0x434] ;  /* 0x00010d00ff032b82 */ /* 0x000e680000000800 */
[----:B------:R3:W4:Y:S04]  /*f900*/  LDG.E R7, desc[UR50][R6.64] ;  /* 0x0000003206077981 */ /* 0x000728000c1e1900 */
[----:B------:R-:W2:Y:S01]  /*f910*/  @P2 LDC R2, c[0x0][0x438] ;  /* 0x00010e00ff022b82 */ /* 0x000ea20000000800 */
[----:B0-----:R-:W-:-:S05]  /*f920*/  IMAD.SHL.U32 R8, R8, 0x20, RZ ;  /* 0x0000002008087824 */ /* 0x001fca00078e00ff */
[----:B------:R-:W-:-:S04]  /*f930*/  LOP3.LUT R8, R11, 0x60, R8, 0xf8, !PT ;  /* 0x000000600b087812 */ /* 0x000fc800078ef808 */
[----:B------:R-:W-:-:S04]  /*f940*/  LOP3.LUT R8, R8, 0x80, RZ, 0xfc, !PT ;  /* 0x0000008008087812 */ /* 0x000fc800078efcff */
[C---:B------:R-:W-:Y:S01]  /*f950*/  ISETP.GT.U32.AND P1, PT, R8.reuse, 0x9f, PT ;  /* 0x0000009f0800780c */ /* 0x040fe20003f24070 */
[----:B------:R-:W-:-:S04]  /*f960*/  IMAD.IADD R10, R8, 0x1, R10 ;  /* 0x00000001080a7824 */ /* 0x000fc800078e020a */
[----:B-1----:R-:W-:-:S04]  /*f970*/  @P2 IMAD.HI.U32 R3, R10, R3, RZ ;  /* 0x000000030a032227 */ /* 0x002fc800078e00ff */
[----:B------:R-:W-:Y:S01]  /*f980*/  IMAD.MOV.U32 R11, RZ, RZ, R10 ;  /* 0x000000ffff0b7224 */ /* 0x000fe200078e000a */
[----:B--2---:R-:W-:-:S04]  /*f990*/  @P2 SHF.R.U32.HI R11, RZ, R2, R3 ;  /* 0x00000002ff0b2219 */ /* 0x004fc80000011603 */
[--C-:B------:R-:W-:Y:S01]  /*f9a0*/  @!P1 SHF.R.S32.HI R3, RZ, 0x1f, R11.reuse ;  /* 0x0000001fff039819 */ /* 0x100fe2000001140b */
[----:B------:R-:W-:-:S04]  /*f9b0*/  @!P1 IMAD.MOV.U32 R2, RZ, RZ, R11 ;  /* 0x000000ffff029224 */ /* 0x000fc800078e000b */
[----:B------:R-:W-:Y:S01]  /*f9c0*/  @!P1 IMAD.WIDE.U32 R2, R33, UR4, R2 ;  /* 0x0000000421029c25 */ /* 0x000fe2000f8e0002 */
[----:B------:R-:W-:-:S03]  /*f9d0*/  ULDC UR4, c[0x0][0x430] ;  /* 0x00010c0000047ab9 */ /* 0x000fc60000000800 */
[----:B------:R-:W-:Y:S01]  /*f9e0*/  @!P1 IMAD.IADD R3, R4, 0x1, R3 ;  /* 0x0000000104039824 */ /* 0x000fe200078e0203 */
[C---:B------:R-:W-:Y:S01]  /*f9f0*/  @!P1 LEA R4, P0, R2.reuse, UR6, 0x2 ;  /* 0x0000000602049c11 */ /* 0x040fe2000f8010ff */
[----:B------:R-:W-:Y:S02]  /*fa00*/  IMAD.MOV.U32 R8, RZ, RZ, RZ ;  /* 0x000000ffff087224 */ /* 0x000fe400078e00ff */
[----:B------:R-:W-:Y:S01]  /*fa10*/  IMAD.U32 R12, RZ, RZ, UR46 ;  /* 0x0000002eff0c7e24 */ /* 0x000fe2000f8e00ff */
[----:B------:R-:W-:Y:S01]  /*fa20*/  @!P1 LEA.HI.X R5, R2, UR7, R3, 0x2, P0 ;  /* 0x0000000702059c11 */ /* 0x000fe200080f1403 */
[----:B------:R-:W-:-:S04]  /*fa30*/  VIADD R31, R20, 0x1 ;  /* 0x00000001141f7836 */ /* 0x000fc80000000000 */
[----:B------:R0:W5:Y:S01]  /*fa40*/  @!P1 LDG.E R8, desc[UR50][R4.64] ;  /* 0x0000003204089981 */ /* 0x000162000c1e1900 */
[----:B------:R-:W-:Y:S01]  /*fa50*/  ISETP.NE.AND P1, PT, R12, 0x3, PT ;  /* 0x000000030c00780c */ /* 0x000fe20003f25270 */
[----:B---3--:R-:W-:Y:S01]  /*fa60*/  IMAD.MOV R6, RZ, RZ, -R9 ;  /* 0x000000ffff067224 */ /* 0x008fe200078e0a09 */
[----:B------:R-:W-:-:S03]  /*fa70*/  ISETP.NE.AND P0, PT, R31, 0x2, PT ;  /* 0x000000021f00780c */ /* 0x000fc60003f05270 */
[----:B------:R-:W-:Y:S01]  /*fa80*/  IMAD R6, R6, UR4, R0 ;  /* 0x0000000406067c24 */ /* 0x000fe2000f8e0200 */
[----:B------:R-:W-:Y:S01]  /*fa90*/  SEL R34, RZ, 0x1, P0 ;  /* 0x00000001ff227807 */ /* 0x000fe20000000000 */
[----:B------:R-:W-:Y:S02]  /*faa0*/  IMAD.MOV.U32 R0, RZ, RZ, R32 ;  /* 0x000000ffff007224 */ /* 0x000fe400078e0020 */
[----:B0-----:R-:W-:Y:S01]  /*fab0*/  IMAD.MOV R5, RZ, RZ, -R11 ;  /* 0x000000ffff057224 */ /* 0x001fe200078e0a0b */
[----:B------:R-:W-:-:S03]  /*fac0*/  SEL R31, R31, RZ, P0 ;  /* 0x000000ff1f1f7207 */ /* 0x000fc60000000000 */
[----:B------:R-:W-:Y:S01]  /*fad0*/  IMAD R5, R5, UR4, R10 ;  /* 0x0000000405057c24 */ /* 0x000fe2000f8e020a */
[----:B------:R-:W-:Y:S01]  /*fae0*/  LOP3.LUT R34, R21, R34, RZ, 0x3c, !PT ;  /* 0x0000002215227212 */ /* 0x000fe200078e3cff */
[----:B------:R-:W-:Y:S01]  /*faf0*/  VIADD R32, R32, 0xffffffff ;  /* 0xffffffff20207836 */ /* 0x000fe20000000000 */
[----:B------:R-:W-:Y:S02]  /*fb00*/  ISETP.GT.AND P2, PT, R0, RZ, PT ;  /* 0x000000ff0000720c */ /* 0x000fe40003f44270 */
[----:B----4-:R-:W-:Y:S01]  /*fb10*/  SHF.R.S32.HI R27, RZ, 0x1f, R7 ;  /* 0x0000001fff1b7819 */ /* 0x010fe20000011407 */
[----:B------:R-:W-:Y:S10]  /*fb20*/  @!P1 BRA `(.L_x_3913) ;  /* 0x0000000000049947 */ /* 0x000ff40003800000 */
[----:B------:R-:W-:Y:S01]  /*fb30*/  BPT.TRAP 0x1 ;  /* 0x000000040000795c */ /* 0x000fe20000300000 */
.L_x_3913:
[----:B------:R-:W-:Y:S01]  /*fb40*/  IMAD R4, R31, 0x8, R18 ;  /* 0x000000081f047824 */ /* 0x000fe200078e0212 */
[----:B------:R-:W-:Y:S01]  /*fb50*/  SHF.L.U32 R30, R34, 0x1f, RZ ;  /* 0x0000001f221e7819 */ /* 0x000fe200000006ff */
[----:B------:R-:W-:Y:S01]  /*fb60*/  BSSY B0, `(.L_x_3914) ;  /* 0x0000004000007945 */ /* 0x000fe20003800000 */
[----:B------:R-:W-:Y:S02]  /*fb70*/  SHF.R.S32.HI R29, RZ, 0x1f, R6 ;  /* 0x0000001fff1d7819 */ /* 0x000fe40000011406 */
[----:B------:R-:W0:Y:S02]  /*fb80*/  SYNCS.PHASECHK.TRANS64.TRYWAIT P0, [R4+URZ+0x33480], R30 ;  /* 0x0334801e040075a7 */ /* 0x000e24000800017f */
[----:B0-----:R-:W-:Y:S05]  /*fb90*/  @!P0 BRA `(.L_x_3915) ;  /* 0x0000004c00208947 */ /* 0x001fea0003800000 */
.L_x_4008:
[----:B------:R-:W-:Y:S05]  /*fba0*/  BSYNC B0 ;  /* 0x0000000000007941 */ /* 0x000fea0003800000 */
.L_x_3914:
[----:B------:R-:W2:Y:S01]  /*fbb0*/  LDL R9, [R1] ;  /* 0x0000000001097983 */ /* 0x000ea20000100800 */
[----:B------:R-:W-:Y:S01]  /*fbc0*/  ULDC.64 UR4, c[0x0][0x328] ;  /* 0x0000ca0000047ab9 */ /* 0x000fe20000000a00 */
[----:B------:R-:W-:Y:S02]  /*fbd0*/  ULDC.64 UR6, c[0x0][0x338] ;  /* 0x0000ce0000067ab9 */ /* 0x000fe40000000a00 */
[----:B------:R-:W3:Y:S01]  /*fbe0*/  LDL R14, [R1+0xc] ;  /* 0x00000c00010e7983 */ /* 0x000ee20000100800 */
[----:B------:R-:W-:Y:S01]  /*fbf0*/  IMAD R0, R29, UR4, RZ ;  /* 0x000000041d007c24 */ /* 0x000fe2000f8e02ff */
[----:B------:R-:W-:Y:S01]  /*fc00*/  ULDC.64 UR8, c[0x0][0x330] ;  /* 0x0000cc0000087ab9 */ /* 0x000fe20000000a00 */
[C---:B------:R-:W-:Y:S01]  /*fc10*/  IMAD.WIDE.U32 R2, R6.reuse, UR4, RZ ;  /* 0x0000000406027c25 */ /* 0x040fe2000f8e00ff */
[----:B------:R-:W-:Y:S01]  /*fc20*/  SHF.R.S32.HI R28, RZ, 0x1f, R5 ;  /* 0x0000001fff1c7819 */ /* 0x000fe20000011405 */
[----:B------:R-:W-:Y:S01]  /*fc30*/  ULDC.64 UR10, c[0x0][0x318] ;  /* 0x0000c600000a7ab9 */ /* 0x000fe20000000a00 */
[----:B-----5:R-:W-:Y:S01]  /*fc40*/  SHF.R.S32.HI R25, RZ, 0x1f, R8 ;  /* 0x0000001fff197819 */ /* 0x020fe20000011408 */
[----:B------:R-:W-:Y:S01]  /*fc50*/  IMAD R0, R6, UR5, R0 ;  /* 0x0000000506007c24 */ /* 0x000fe2000f8e0200 */
[----:B------:R-:W1:Y:S01]  /*fc60*/  LDC R11, c[0x0][0x2f4] ;  /* 0x0000bd00ff0b7b82 */ /* 0x000e620000000800 */
[----:B------:R-:W-:-:S02]  /*fc70*/  LOP3.LUT R13, R37, 0x80, RZ, 0xfc, !PT ;  /* 0x00000080250d7812 */ /* 0x000fc400078efcff */
[----:B------:R-:W-:Y:S01]  /*fc80*/  IMAD.IADD R3, R3, 0x1, R0 ;  /* 0x0000000103037824 */ /* 0x000fe200078e0200 */
[----:B------:R-:W-:Y:S01]  /*fc90*/  LOP3.LUT R12, R37, 0x40, RZ, 0xfc, !PT ;  /* 0x00000040250c7812 */ /* 0x000fe200078efcff */
[----:B------:R-:W-:Y:S02]  /*fca0*/  IMAD R0, R27, UR6, RZ ;  /* 0x000000061b007c24 */ /* 0x000fe4000f8e02ff */
[----:B------:R-:W-:-:S04]  /*fcb0*/  IMAD.WIDE.U32 R2, R7, UR6, R2 ;  /* 0x0000000607027c25 */ /* 0x000fc8000f8e0002 */
[----:B------:R-:W-:-:S04]  /*fcc0*/  IMAD R0, R7, UR7, R0 ;  /* 0x0000000707007c24 */ /* 0x000fc8000f8e0200 */
[----:B------:R-:W-:Y:S02]  /*fcd0*/  IMAD.IADD R3, R3, 0x1, R0 ;  /* 0x0000000103037824 */ /* 0x000fe400078e0200 */
[----:B------:R-:W-:Y:S02]  /*fce0*/  IMAD R0, R28, UR4, RZ ;  /* 0x000000041c007c24 */ /* 0x000fe4000f8e02ff */
[----:B------:R-:W-:-:S04]  /*fcf0*/  IMAD.WIDE.U32 R2, R26, UR8, R2 ;  /* 0x000000081a027c25 */ /* 0x000fc8000f8e0002 */
[----:B------:R-:W-:Y:S01]  /*fd00*/  IMAD R0, R5, UR5, R0 ;  /* 0x0000000505007c24 */ /* 0x000fe2000f8e0200 */
[-C--:B-1----:R-:W-:Y:S02]  /*fd10*/  ISETP.GE.AND P1, PT, R13, R11.reuse, PT ;  /* 0x0000000b0d00720c */ /* 0x082fe40003f26270 */
[-C--:B------:R-:W-:Y:S02]  /*fd20*/  ISETP.GE.AND P3, PT, R12, R11.reuse, PT ;  /* 0x0000000b0c00720c */ /* 0x080fe40003f66270 */
[----:B------:R-:W-:Y:S01]  /*fd30*/  ISETP.GE.AND P4, PT, R37, R11, PT ;  /* 0x0000000b2500720c */ /* 0x000fe20003f86270 */
[----:B--2---:R-:W-:Y:S01]  /*fd40*/  IMAD R22, R9, UR8, RZ ;  /* 0x0000000809167c24 */ /* 0x004fe2000f8e02ff */
[----:B------:R-:W-:-:S03]  /*fd50*/  IADD3 R9, P0, R2, UR10, RZ ;  /* 0x0000000a02097c10 */ /* 0x000fc6000ff1e0ff */
[----:B------:R-:W-:Y:S02]  /*fd60*/  IMAD R22, R26, UR9, R22 ;  /* 0x000000091a167c24 */ /* 0x000fe4000f8e0216 */
[----:B---3--:R-:W-:-:S03]  /*fd70*/  IMAD R35, R31, 0x7800, R14 ;  /* 0x000078001f237824 */ /* 0x008fc600078e020e */
        /* <DEDUP_REMOVED lines=13> */
[----:B------:R-:W2:Y:S04]  /*fe50*/  SHFL.IDX PT, R0, R10, RZ, 0x1c1f ;  /* 0x001c1fff0a007589 */ /* 0x000ea800000e0000 */
[----:B------:R-:W-:Y:S01]  /*fe60*/  SHFL.IDX PT, R22, R22, RZ, 0x1c1f ;  /* 0x001c1fff16167589 */ /* 0x000fe200000e0000 */
[----:B-1----:R-:W-:-:S05]  /*fe70*/  IADD3 R2, P0, R37, R2, RZ ;  /* 0x0000000225027210 */ /* 0x002fca0007f1e0ff */
[----:B--2---:R-:W-:Y:S02]  /*fe80*/  IMAD.X R3, RZ, RZ, R0, P0 ;  /* 0x000000ffff037224 */ /* 0x004fe400000e0600 */
[----:B------:R-:W-:Y:S02]  /*fe90*/  IMAD.IADD R0, R18, 0x1, R35 ;  /* 0x0000000112007824 */ /* 0x000fe400078e0223 */
        /* <DEDUP_REMOVED lines=25> */
.L_x_4020:
        /* <DEDUP_REMOVED lines=10> */
.L_x_3917:
        /* <DEDUP_REMOVED lines=11> */
.L_x_3918:
[----:B------:R2:W-:Y:S01]  /*10180*/  SYNCS.ARRIVE.TRANS64.A1T0 RZ, [R4+URZ+0x33470], RZ ;  /* 0x033470ff04ff79a7 */ /* 0x0005e2000810003f */
[----:B------:R-:W-:Y:S05]  /*10190*/  @!P3 BRA `(.L_x_3919) ;  /* 0x000000000004b947 */ /* 0x000fea0003800000 */
[----:B------:R-:W-:Y:S01]  /*101a0*/  BPT.TRAP 0x1 ;  /* 0x000000040000795c */ /* 0x000fe20000300000 */
.L_x_3919:
[----:B------:R-:W3:Y:S01]  /*101b0*/  SYNCS.PHASECHK.TRANS64.TRYWAIT P0, [R4+URZ+0x33440], R30 ;  /* 0x0334401e040075a7 */ /* 0x000ee2000800017f */
[----:B------:R-:W-:Y:S04]  /*101c0*/  BSSY B0, `(.L_x_3920) ;  /* 0x0000002000007945 */ /* 0x000fe80003800000 */
[----:B---3--:R-:W-:Y:S05]  /*101d0*/  @!P0 BRA `(.L_x_3921) ;  /* 0x0000004c00248947 */ /* 0x008fea0003800000 */
.L_x_4021:
[----:B------:R-:W-:Y:S05]  /*101e0*/  BSYNC B0 ;  /* 0x0000000000007941 */ /* 0x000fea0003800000 */
.L_x_3920:
[----:B------:R-:W4:Y:S01]  /*101f0*/  LDL R10, [R1] ;  /* 0x00000000010a7983 */ /* 0x000f220000100800 */
[----:B------:R-:W-:Y:S01]  /*10200*/  ULDC.64 UR4, c[0x0][0x310] ;  /* 0x0000c40000047ab9 */ /* 0x000fe20000000a00 */
[----:B------:R-:W-:Y:S01]  /*10210*/  ULDC.64 UR6, c[0x0][0x300] ;  /* 0x0000c00000067ab9 */ /* 0x000fe20000000a00 */
[----:B------:R-:W-:Y:S01]  /*10220*/  IMAD R9, R27, UR4, RZ ;  /* 0x000000041b097c24 */ /* 0x000fe2000f8e02ff */
[----:B------:R-:W-:Y:S01]  /*10230*/  LOP3.LUT R12, R37, 0x80, RZ, 0xfc, !PT ;  /* 0x00000080250c7812 */ /* 0x000fe200078efcff */
[----:B------:R-:W-:Y:S01]  /*10240*/  IMAD.WIDE.U32 R2, R7, UR4, RZ ;  /* 0x0000000407027c25 */ /* 0x000fe2000f8e00ff */
[----:B------:R-:W-:-:S03]  /*10250*/  LOP3.LUT R11, R37, 0x40, RZ, 0xfc, !PT ;  /* 0x00000040250b7812 */ /* 0x000fc600078efcff */
[----:B------:R-:W-:Y:S02]  /*10260*/  IMAD R9, R7, UR5, R9 ;  /* 0x0000000507097c24 */ /* 0x000fe4000f8e0209 */
[----:B------:R-:W-:Y:S02]  /*10270*/  IMAD R29, R29, UR6, RZ ;  /* 0x000000061d1d7c24 */ /* 0x000fe4000f8e02ff */
[----:B------:R-:W-:Y:S02]  /*10280*/  IMAD.IADD R3, R3, 0x1, R9 ;  /* 0x0000000103037824 */ /* 0x000fe400078e0209 */
[----:B------:R-:W-:Y:S02]  /*10290*/  IMAD R9, R25, UR4, RZ ;  /* 0x0000000419097c24 */ /* 0x000fe4000f8e02ff */
[----:B------:R-:W-:-:S04]  /*102a0*/  IMAD.WIDE.U32 R2, R6, UR6, R2 ;  /* 0x0000000606027c25 */ /* 0x000fc8000f8e0002 */
[----:B------:R-:W-:Y:S02]  /*102b0*/  IMAD R6, R6, UR7, R29 ;  /* 0x0000000706067c24 */ /* 0x000fe4000f8e021d */
[C---:B------:R-:W-:Y:S02]  /*102c0*/  IMAD R9, R8.reuse, UR5, R9 ;  /* 0x0000000508097c24 */ /* 0x040fe4000f8e0209 */
[----:B------:R-:W-:Y:S02]  /*102d0*/  IMAD.IADD R7, R3, 0x1, R6 ;  /* 0x0000000103077824 */ /* 0x000fe400078e0206 */
[----:B------:R-:W-:Y:S02]  /*102e0*/  IMAD.MOV.U32 R6, RZ, RZ, R2 ;  /* 0x000000ffff067224 */ /* 0x000fe400078e0002 */
        /* <DEDUP_REMOVED lines=11> */
[----:B----4-:R-:W-:Y:S01]  /*103a0*/  IMAD R9, R10, UR4, RZ ;  /* 0x000000040a097c24 */ /* 0x010fe2000f8e02ff */
[----:B------:R-:W-:Y:S01]  /*103b0*/  UMOV UR4, 0xffffffff ;  /* 0xffffffff00047882 */ /* 0x000fe20000000000 */
[----:B------:R-:W4:Y:S02]  /*103c0*/  LDC R10, c[0x0][0x2f4] ;  /* 0x0000bd00ff0a7b82 */ /* 0x000f240000000800 */
[----:B------:R-:W-:-:S05]  /*103d0*/  IMAD R9, R26, UR5, R9 ;  /* 0x000000051a097c24 */ /* 0x000fca000f8e0209 */
[----:B------:R-:W-:Y:S02]  /*103e0*/  IADD3.X R6, R9, UR7, R7, P0, !PT ;  /* 0x0000000709067c10 */ /* 0x000fe400087fe407 */
[----:B------:R-:W-:-:S04]  /*103f0*/  IADD3 R7, P0, R2, UR6, RZ ;  /* 0x0000000602077c10 */ /* 0x000fc8000ff1e0ff */
[----:B------:R-:W-:Y:S02]  /*10400*/  IADD3.X R8, R9, UR7, R3, P0, !PT ;  /* 0x0000000709087c10 */ /* 0x000fe400087fe403 */
[-C--:B----4-:R-:W-:Y:S02]  /*10410*/  ISETP.GE.AND P1, PT, R12, R10.reuse, PT ;  /* 0x0000000a0c00720c */ /* 0x090fe40003f26270 */
[-C--:B------:R-:W-:Y:S02]  /*10420*/  ISETP.GE.AND P3, PT, R11, R10.reuse, PT ;  /* 0x0000000a0b00720c */ /* 0x080fe40003f66270 */
[----:B------:R-:W-:Y:S01]  /*10430*/  ISETP.GE.AND P4, PT, R37, R10, PT ;  /* 0x0000000a2500720c */ /* 0x000fe20003f86270 */
[----:B------:R-:W-:-:S12]  /*10440*/  BRA.DIV UR4, `(.L_x_3922) ;  /* 0x0000004a049c7947 */ /* 0x000fd8000b800000 */
[----:B------:R-:W4:Y:S04]  /*10450*/  SHFL.IDX PT, R2, R5, RZ, 0x1c1f ;  /* 0x001c1fff05027589 */ /* 0x000f2800000e0000 */
[----:B------:R-:W5:Y:S04]  /*10460*/  SHFL.IDX PT, R3, R6, RZ, 0x1c1f ;  /* 0x001c1fff06037589 */ /* 0x000f6800000e0000 */
[----:B------:R-:W-:Y:S04]  /*10470*/  SHFL.IDX PT, R9, R6, 0x2, 0x1c1f ;  /* 0x005c1f0006097f89 */ /* 0x000fe800000e0000 */
[----:B------:R-:W-:Y:S04]  /*10480*/  SHFL.IDX PT, R8, R8, RZ, 0x1c1f ;  /* 0x001c1fff08087589 */ /* 0x000fe800000e0000 */
[----:B------:R-:W-:Y:S01]  /*10490*/  SHFL.IDX PT, R14, R7, RZ, 0x1c1f ;  /* 0x001c1fff070e7589 */ /* 0x000fe200000e0000 */
[----:B----4-:R-:W-:-:S05]  /*104a0*/  IADD3 R2, P0, R37, R2, RZ ;  /* 0x0000000225027210 */ /* 0x010fca0007f1e0ff */
[----:B-----5:R-:W-:-:S05]  /*104b0*/  IMAD.X R3, RZ, RZ, R3, P0 ;  /* 0x000000ffff037224 */ /* 0x020fca00000e0603 */
[----:B------:R-:W-:Y:S04]  /*104c0*/  LDGSTS.E.BYPASS.LTC128B.128 [R0+0x24200], desc[UR50][R2.64], !P4 ;  /* 0x2420000002007fae */ /* 0x000fe8000e101d72 */
[----:B------:R-:W-:Y:S04]  /*104d0*/  LDGSTS.E.BYPASS.LTC128B.128 [R0+0x26a00], desc[UR50][R2.64+0x40], !P3 ;  /* 0x26a0004002007fae */ /* 0x000fe8000d901d72 */
[----:B------:R4:W-:Y:S04]  /*104e0*/  LDGSTS.E.BYPASS.LTC128B.128 [R0+0x29200], desc[UR50][R2.64+0x80], !P1 ;  /* 0x2920008002007fae */ /* 0x0009e8000c901d72 */
[----:B----4-:R-:W4:Y:S04]  /*104f0*/  SHFL.IDX PT, R2, R5, 0x1, 0x1c1f ;  /* 0x003c1f0005027f89 */ /* 0x010f2800000e0000 */
[----:B------:R-:W5:Y:S01]  /*10500*/  SHFL.IDX PT, R3, R6, 0x1, 0x1c1f ;  /* 0x003c1f0006037f89 */ /* 0x000f6200000e0000 */
[----:B----4-:R-:W-:-:S05]  /*10510*/  IADD3 R2, P0, R37, R2, RZ ;  /* 0x0000000225027210 */ /* 0x010fca0007f1e0ff */
[----:B-----5:R-:W-:-:S05]  /*10520*/  IMAD.X R3, RZ, RZ, R3, P0 ;  /* 0x000000ffff037224 */ /* 0x020fca00000e0603 */
[----:B------:R-:W-:Y:S04]  /*10530*/  LDGSTS.E.BYPASS.LTC128B.128 [R0+0x24a00], desc[UR50][R2.64], !P4 ;  /* 0x24a0000002007fae */ /* 0x000fe8000e101d72 */
[----:B------:R-:W-:Y:S04]  /*10540*/  LDGSTS.E.BYPASS.LTC128B.128 [R0+0x27200], desc[UR50][R2.64+0x40], !P3 ;  /* 0x2720004002007fae */ /* 0x000fe8000d901d72 */
[----:B------:R4:W-:Y:S04]  /*10550*/  LDGSTS.E.BYPASS.LTC128B.128 [R0+0x29a00], desc[UR50][R2.64+0x80], !P1 ;  /* 0x29a0008002007fae */ /* 0x0009e8000c901d72 */
[----:B----4-:R-:W4:Y:S02]  /*10560*/  SHFL.IDX PT, R2, R5, 0x2, 0x1c1f ;  /* 0x005c1f0005027f89 */ /* 0x010f2400000e0000 */
[----:B----4-:R-:W-:-:S05]  /*10570*/  IADD3 R2, P0, R37, R2, RZ ;  /* 0x0000000225027210 */ /* 0x010fca0007f1e0ff */
[----:B------:R-:W-:Y:S02]  /*10580*/  IMAD.X R3, RZ, RZ, R9, P0 ;  /* 0x000000ffff037224 */ /* 0x000fe400000e0609 */
[----:B------:R-:W-:Y:S04]  /*10590*/  SHFL.IDX PT, R9, R6, 0x3, 0x1c1f ;  /* 0x007c1f0006097f89 */ /* 0x000fe800000e0000 */
[----:B------:R-:W-:Y:S04]  /*105a0*/  LDGSTS.E.BYPASS.LTC128B.128 [R0+0x25200], desc[UR50][R2.64], !P4 ;  /* 0x2520000002007fae */ /* 0x000fe8000e101d72 */
[----:B------:R-:W-:Y:S04]  /*105b0*/  LDGSTS.E.BYPASS.LTC128B.128 [R0+0x27a00], desc[UR50][R2.64+0x40], !P3 ;  /* 0x27a0004002007fae */ /* 0x000fe8000d901d72 */
[----:B------:R4:W-:Y:S04]  /*105c0*/  LDGSTS.E.BYPASS.LTC128B.128 [R0+0x2a200], desc[UR50][R2.64+0x80], !P1 ;  /* 0x2a20008002007fae */ /* 0x0009e8000c901d72 */
[----:B----4-:R-:W4:Y:S02]  /*105d0*/  SHFL.IDX PT, R2, R5, 0x3, 0x1c1f ;  /* 0x007c1f0005027f89 */ /* 0x010f2400000e0000 */
[----:B----4-:R-:W-:-:S05]  /*105e0*/  IADD3 R2, P0, R37, R2, RZ ;  /* 0x0000000225027210 */ /* 0x010fca0007f1e0ff */
[----:B------:R-:W-:-:S05]  /*105f0*/  IMAD.X R3, RZ, RZ, R9, P0 ;  /* 0x000000ffff037224 */ /* 0x000fca00000e0609 */
[----:B------:R4:W-:Y:S04]  /*10600*/  LDGSTS.E.BYPASS.LTC128B.128 [R0+0x25a00], desc[UR50][R2.64], !P4 ;  /* 0x25a0000002007fae */ /* 0x0009e8000e101d72 */
[----:B------:R4:W-:Y:S04]  /*10610*/  LDGSTS.E.BYPASS.LTC128B.128 [R0+0x28200], desc[UR50][R2.64+0x40], !P3 ;  /* 0x2820004002007fae */ /* 0x0009e8000d901d72 */
[----:B------:R4:W-:Y:S02]  /*10620*/  LDGSTS.E.BYPASS.LTC128B.128 [R0+0x2aa00], desc[UR50][R2.64+0x80], !P1 ;  /* 0x2aa0008002007fae */ /* 0x0009e4000c901d72 */
.L_x_4033:
[----:B----4-:R-:W-:-:S05]  /*10630*/  IADD3 R2, P0, R37, R14, RZ ;  /* 0x0000000e25027210 */ /* 0x010fca0007f1e0ff */
        /* <DEDUP_REMOVED lines=9> */
.L_x_3923:
[----:B------:R-:W-:Y:S02]  /*106d0*/  PLOP3.LUT P1, PT, P1, P0, PT, 0xa2, 0x0 ;  /* 0x000000000000781c */ /* 0x000fe40000f21472 */
[----:B------:R-:W-:-:S08]  /*106e0*/  @P0 R2UR P1, UR4, R4 ;  /* 0x00000000040402ca */ /* 0x000fd00000020000 */
[----:B------:R-:W-:-:S05]  /*106f0*/  @P0 PLOP3.LUT P0, PT, P1, PT, PT, 0x80, 0x0 ;  /* 0x000000000000081c */ /* 0x000fca0000f0f070 */
[----:B------:R-:W-:Y:S01]  /*10700*/  @!P1 SYNCS.ARRIVE.TRANS64.RED.A0T1 RZ, [UR4+0x33430], RZ ;  /* 0x033430ffffff99a7 */ /* 0x000fe20008200404 */
[----:B------:R-:W-:Y:S07]  /*10710*/  @!P1 ARRIVES.LDGSTSBAR.64.TRANSCNT [UR4+0x33430] ;  /* 0x03343000ff0099b0 */ /* 0x000fee0008000a84 */
[----:B------:R-:W-:Y:S05]  /*10720*/  @P0 BRA.U.ANY `(.L_x_3923) ;  /* 0xfffffffd00e80947 */ /* 0x000fea000393ffff */
[----:B------:R-:W-:Y:S01]  /*10730*/  NOP ;  /* 0x0000000000007918 */ /* 0x000fe20000000000 */
[----:B----4-:R-:W-:-:S05]  /*10740*/  IMAD.U32 R0, RZ, RZ, UR46 ;  /* 0x0000002eff007e24 */ /* 0x010fca000f8e00ff */
[----:B------:R-:W-:-:S13]  /*10750*/  ISETP.NE.AND P3, PT, R0, 0x3, PT ;  /* 0x000000030000780c */ /* 0x000fda0003f65270 */
[----:B------:R-:W-:Y:S05]  /*10760*/  @!P3 BRA `(.L_x_3924) ;  /* 0x000000000004b947 */ /* 0x000fea0003800000 */
[----:B------:R-:W-:Y:S01]  /*10770*/  BPT.TRAP 0x1 ;  /* 0x000000040000795c */ /* 0x000fe20000300000 */
.L_x_3924:
[----:B------:R-:W-:Y:S01]  /*10780*/  IMAD.U32 R0, RZ, RZ, UR47 ;  /* 0x0000002fff007e24 */ /* 0x000fe2000f8e00ff */
[----:B------:R4:W-:Y:S04]  /*10790*/  SYNCS.ARRIVE.TRANS64.A1T0 RZ, [R4+URZ+0x33430], RZ ;  /* 0x033430ff04ff79a7 */ /* 0x0009e8000810003f */
[----:B------:R-:W-:-:S13]  /*107a0*/  ISETP.NE.AND P0, PT, R0, 0x3, PT ;  /* 0x000000030000780c */ /* 0x000fda0003f05270 */
[----:B----4-:R-:W-:Y:S05]  /*107b0*/  @!P0 BRA `(.L_x_3925) ;  /* 0x0000000000048947 */ /* 0x010fea0003800000 */
[----:B------:R-:W-:Y:S01]  /*107c0*/  BPT.TRAP 0x1 ;  /* 0x000000040000795c */ /* 0x000fe20000300000 */
.L_x_3925:
[----:B------:R-:W-:Y:S01]  /*107d0*/  LOP3.LUT R3, R21, 0x1, RZ, 0x3c, !PT ;  /* 0x0000000115037812 */ /* 0x000fe200078e3cff */
[----:B------:R-:W-:Y:S01]  /*107e0*/  IMAD R2, R20, 0x8, R18 ;  /* 0x0000000814027824 */ /* 0x000fe200078e0212 */
[----:B------:R-:W-:Y:S02]  /*107f0*/  BSSY B0, `(.L_x_3926) ;  /* 0x0000004000007945 */ /* 0x000fe40003800000 */
[----:B------:R-:W-:-:S04]  /*10800*/  SHF.L.U32 R3, R3, 0x1f, RZ ;  /* 0x0000001f03037819 */ /* 0x000fc800000006ff */
[----:B------:R-:W4:Y:S02]  /*10810*/  SYNCS.PHASECHK.TRANS64.TRYWAIT P1, [R2+URZ+0x33470], R3 ;  /* 0x03347003020075a7 */ /* 0x000f24000802017f */
[----:B----4-:R-:W-:Y:S05]  /*10820*/  @!P1 BRA `(.L_x_3927) ;  /* 0x0000004c001c9947 */ /* 0x010fea0003800000 */
.L_x_4034:
[----:B------:R-:W-:Y:S05]  /*10830*/  BSYNC B0 ;  /* 0x0000000000007941 */ /* 0x000fea0003800000 */
.L_x_3926:
[----:B------:R-:W-:-:S05]  /*10840*/  IMAD.U32 R0, RZ, RZ, UR46 ;  /* 0x0000002eff007e24 */ /* 0x000fca000f8e00ff */
[----:B------:R-:W-:-:S13]  /*10850*/  ISETP.NE.AND P1, PT, R0, 0x3, PT ;  /* 0x000000030000780c */ /* 0x000fda0003f25270 */
[----:B------:R-:W-:Y:S05]  /*10860*/  @!P1 BRA `(.L_x_3928) ;  /* 0x0000000000049947 */ /* 0x000fea0003800000 */
[----:B------:R-:W-:Y:S01]  /*10870*/  BPT.TRAP 0x1 ;  /* 0x000000040000795c */ /* 0x000fe20000300000 */
.L_x_3928:
[----:B----4-:R-:W-:Y:S01]  /*10880*/  SHF.L.U32 R3, R21, 0x1f, RZ ;  /* 0x0000001f15037819 */ /* 0x010fe200000006ff */
[----:B------:R-:W-:-:S03]  /*10890*/  IMAD R0, R20, 0x7800, RZ ;  /* 0x0000780014007824 */ /* 0x000fc600078e02ff */
[----:B------:R-:W4:Y:S02]  /*108a0*/  SYNCS.PHASECHK.TRANS64.TRYWAIT P1, [R2+URZ+0x33460], R3 ;  /* 0x03346003020075a7 */ /* 0x000f24000802017f */
[----:B----4-:R-:W-:Y:S05]  /*108b0*/  @!P1 BRA `(.L_x_3929) ;  /* 0x0000004c000c9947 */ /* 0x010fea0003800000 */
.L_x_4035:
[----:B----4-:R-:W-:Y:S01]  /*108c0*/  LOP3.LUT R3, R0, R16, RZ, 0xfc, !PT ;  /* 0x0000001000037212 */ /* 0x010fe200078efcff */
[----:B------:R-:W-:Y:S05]  /*108d0*/  WARPSYNC.ALL ;  /* 0x0000000000007948 */ /* 0x000fea0003800000 */
[----:B------:R-:W-:Y:S02]  /*108e0*/  IMAD.IADD R5, R18, 0x1, R3 ;  /* 0x0000000112057824 */ /* 0x000fe400078e0203 */
[C---:B------:R-:W-:Y:S02]  /*108f0*/  VIADD R12, R0.reuse, 0x2800 ;  /* 0x00002800000c7836 */ /* 0x040fe40000000000 */
[----:B------:R-:W-:-:S02]  /*10900*/  VIADD R13, R0, 0x800 ;  /* 0x00000800000d7836 */ /* 0x000fc40000000000 */
[----:B0-23--:R-:W0:Y:S01]  /*10910*/  LDSM.16.MT88.4 R4, [R5+0xf200] ;  /* 0x00f200000504783b */ /* 0x00de220000004200 */
[----:B------:R-:W-:Y:S01]  /*10920*/  LOP3.LUT R3, R12, R16, RZ, 0xfc, !PT ;  /* 0x000000100c037212 */ /* 0x000fe200078efcff */
[----:B------:R-:W-:Y:S01]  /*10930*/  VIADD R20, R0, 0x5000 ;  /* 0x0000500000147836 */ /* 0x000fe20000000000 */
[----:B------:R-:W-:Y:S01]  /*10940*/  LOP3.LUT R12, R12, R17, RZ, 0xfc, !PT ;  /* 0x000000110c0c7212 */ /* 0x000fe200078efcff */
[C---:B------:R-:W-:Y:S02]  /*10950*/  VIADD R21, R0.reuse, 0x3000 ;  /* 0x0000300000157836 */ /* 0x040fe40000000000 */
[----:B------:R-:W-:Y:S02]  /*10960*/  VIADD R15, R0, 0x2000 ;  /* 0x00002000000f7836 */ /* 0x000fe40000000000 */
[----:B------:R-:W-:Y:S02]  /*10970*/  IMAD.IADD R12, R19, 0x1, R12 ;  /* 0x00000001130c7824 */ /* 0x000fe400078e020c */
[----:B------:R-:W-:-:S05]  /*10980*/  IMAD.U32 R22, RZ, RZ, UR46 ;  /* 0x0000002eff167e24 */ /* 0x000fca000f8e00ff */
[----:B------:R-:W-:Y:S02]  /*10990*/  ISETP.NE.AND P1, PT, R22, 0x3, PT ;  /* 0x000000031600780c */ /* 0x000fe40003f25270 */
[C-C-:B0-----:R-:W-:Y:S02]  /*109a0*/  PRMT R8, R4.reuse, 0x6420, R5.reuse ;  /* 0x0000642004087816 */ /* 0x141fe40000000005 */
[----:B------:R-:W-:Y:S02]  /*109b0*/  PRMT R9, R4, 0x7531, R5 ;  /* 0x0000753104097816 */ /* 0x000fe40000000005 */
[----:B------:R-:W-:Y:S02]  /*109c0*/  LOP3.LUT R4, R0, R17, RZ, 0xfc, !PT ;  /* 0x0000001100047212 */ /* 0x000fe400078efcff */
[C-C-:B------:R-:W-:Y:S02]  /*109d0*/  PRMT R10, R6.reuse, 0x6420, R7.reuse ;  /* 0x00006420060a7816 */ /* 0x140fe40000000007 */
[----:B------:R-:W-:Y:S01]  /*109e0*/  PRMT R11, R6, 0x7531, R7 ;  /* 0x00007531060b7816 */ /* 0x000fe20000000007 */
[----:B------:R-:W-:-:S02]  /*109f0*/  IMAD.IADD R14, R19, 0x1, R4 ;  /* 0x00000001130e7824 */ /* 0x000fc400078e0204 */
[----:B------:R-:W-:Y:S01]  /*10a00*/  IMAD.IADD R4, R18, 0x1, R3 ;  /* 0x0000000112047824 */ /* 0x000fe200078e0203 */
[C---:B------:R-:W-:Y:S02]  /*10a10*/  LOP3.LUT R3, R13.reuse, R17, RZ, 0xfc, !PT ;  /* 0x000000110d037212 */ /* 0x040fe400078efcff */
[----:B------:R0:W-:Y:S01]  /*10a20*/  STSM.16.M88.4 [R14], R8 ;  /* 0x000000080e007844 */ /* 0x0001e20000000200 */
[----:B------:R-:W-:Y:S02]  /*10a30*/  LOP3.LUT R13, R13, R16, RZ, 0xfc, !PT ;  /* 0x000000100d0d7212 */ /* 0x000fe400078efcff */
[----:B------:R-:W-:Y:S01]  /*10a40*/  IMAD.IADD R3, R19, 0x1, R3 ;  /* 0x0000000113037824 */ /* 0x000fe200078e0203 */
[----:B------:R-:W2:Y:S01]  /*10a50*/  LDSM.16.MT88.4 R4, [R4+0xf200] ;  /* 0x00f200000404783b */ /* 0x000ea20000004200 */
[----:B0-----:R-:W-:Y:S01]  /*10a60*/  VIADD R14, R0, 0x5800 ;  /* 0x00005800000e7836 */ /* 0x001fe20000000000 */
[C-C-:B--2---:R-:W-:Y:S02]  /*10a70*/  PRMT R8, R4.reuse, 0x6420, R5.reuse ;  /* 0x0000642004087816 */ /* 0x144fe40000000005 */
[----:B------:R-:W-:-:S02]  /*10a80*/  PRMT R9, R4, 0x7531, R5 ;  /* 0x0000753104097816 */ /* 0x000fc40000000005 */
[----:B------:R-:W-:Y:S02]  /*10a90*/  LOP3.LUT R5, R20, R16, RZ, 0xfc, !PT ;  /* 0x0000001014057212 */ /* 0x000fe400078efcff */
[C-C-:B------:R-:W-:Y:S02]  /*10aa0*/  PRMT R10, R6.reuse, 0x6420, R7.reuse ;  /* 0x00006420060a7816 */ /* 0x140fe40000000007 */
[----:B------:R-:W-:Y:S01]  /*10ab0*/  PRMT R11, R6, 0x7531, R7 ;  /* 0x00007531060b7816 */ /* 0x000fe20000000007 */
[----:B------:R-:W-:Y:S01]  /*10ac0*/  IMAD.IADD R5, R18, 0x1, R5 ;  /* 0x0000000112057824 */ /* 0x000fe200078e0205 */
[----:B------:R-:W-:-:S03]  /*10ad0*/  LOP3.LUT R20, R20, R17, RZ, 0xfc, !PT ;  /* 0x0000001114147212 */ /* 0x000fc600078efcff */
[----:B------:R0:W-:Y:S02]  /*10ae0*/  STSM.16.M88.4 [R3], R8 ;  /* 0x0000000803007844 */ /* 0x0001e40000000200 */
[----:B------:R-:W-:Y:S02]  /*10af0*/  IMAD.IADD R20, R19, 0x1, R20 ;  /* 0x0000000113147824 */ /* 0x000fe400078e0214 */
[----:B------:R-:W2:Y:S01]  /*10b00*/  LDSM.16.MT88.4 R4, [R5+0xf200] ;  /* 0x00f200000504783b */ /* 0x000ea20000004200 */
[----:B0-----:R-:W-:Y:S01]  /*10b10*/  VIADD R3, R0, 0x1000 ;  /* 0x0000100000037836 */ /* 0x001fe20000000000 */
[C-C-:B--2---:R-:W-:Y:S02]  /*10b20*/  PRMT R8, R4.reuse, 0x6420, R5.reuse ;  /* 0x0000642004087816 */ /* 0x144fe40000000005 */
[----:B------:R-:W-:Y:S02]  /*10b30*/  PRMT R9, R4, 0x7531, R5 ;  /* 0x0000753104097816 */ /* 0x000fe40000000005 */
[----:B------:R-:W-:-:S02]  /*10b40*/  LOP3.LUT R4, R3, R17, RZ, 0xfc, !PT ;  /* 0x0000001103047212 */ /* 0x000fc400078efcff */
[C-C-:B------:R-:W-:Y:S02]  /*10b50*/  PRMT R10, R6.reuse, 0x6420, R7.reuse ;  /* 0x00006420060a7816 */ /* 0x140fe40000000007 */
[----:B------:R-:W-:Y:S01]  /*10b60*/  PRMT R11, R6, 0x7531, R7 ;  /* 0x00007531060b7816 */ /* 0x000fe20000000007 */
[----:B------:R-:W-:Y:S01]  /*10b70*/  IMAD.IADD R4, R19, 0x1, R4 ;  /* 0x0000000113047824 */ /* 0x000fe200078e0204 */
[----:B------:R-:W-:Y:S01]  /*10b80*/  LOP3.LUT R3, R3, R16, RZ, 0xfc, !PT ;  /* 0x0000001003037212 */ /* 0x000fe200078efcff */
[----:B------:R-:W-:Y:S02]  /*10b90*/  IMAD.IADD R6, R18, 0x1, R13 ;  /* 0x0000000112067824 */ /* 0x000fe400078e020d */
[----:B------:R-:W-:Y:S01]  /*10ba0*/  VIADD R13, R0, 0x1800 ;  /* 0x00001800000d7836 */ /* 0x000fe20000000000 */
[----:B------:R-:W-:Y:S04]  /*10bb0*/  STSM.16.M88.4 [R4], R8 ;  /* 0x0000000804007844 */ /* 0x000fe80000000200 */
[----:B------:R-:W0:Y:S02]  /*10bc0*/  LDSM.16.MT88.4 R4, [R6+0xf200] ;  /* 0x00f200000604783b */ /* 0x000e240000004200 */
[----:B0-----:R-:W-:-:S02]  /*10bd0*/  PRMT R8, R4, 0x6420, R5 ;  /* 0x0000642004087816 */ /* 0x001fc40000000005 */
[----:B------:R-:W-:Y:S02]  /*10be0*/  PRMT R9, R4, 0x7531, R5 ;  /* 0x0000753104097816 */ /* 0x000fe40000000005 */
[-C--:B------:R-:W-:Y:S02]  /*10bf0*/  LOP3.LUT R4, R13, R17.reuse, RZ, 0xfc, !PT ;  /* 0x000000110d047212 */ /* 0x080fe400078efcff */
[----:B------:R-:W-:Y:S02]  /*10c00*/  LOP3.LUT R5, R21, R16, RZ, 0xfc, !PT ;  /* 0x0000001015057212 */ /* 0x000fe400078efcff */
[C-C-:B------:R-:W-:Y:S01]  /*10c10*/  PRMT R10, R6.reuse, 0x6420, R7.reuse ;  /* 0x00006420060a7816 */ /* 0x140fe20000000007 */
[----:B------:R-:W-:Y:S01]  /*10c20*/  IMAD.IADD R4, R19, 0x1, R4 ;  /* 0x0000000113047824 */ /* 0x000fe200078e0204 */
[----:B------:R-:W-:Y:S01]  /*10c30*/  PRMT R11, R6, 0x7531, R7 ;  /* 0x00007531060b7816 */ /* 0x000fe20000000007 */
[----:B------:R-:W-:Y:S01]  /*10c40*/  IMAD.IADD R5, R18, 0x1, R5 ;  /* 0x0000000112057824 */ /* 0x000fe200078e0205 */
[----:B------:R-:W-:-:S02]  /*10c50*/  LOP3.LUT R21, R21, R17, RZ, 0xfc, !PT ;  /* 0x0000001115157212 */ /* 0x000fc400078efcff */
[----:B------:R-:W-:Y:S01]  /*10c60*/  LOP3.LUT R13, R13, R16, RZ, 0xfc, !PT ;  /* 0x000000100d0d7212 */ /* 0x000fe200078efcff */
[----:B------:R-:W-:Y:S02]  /*10c70*/  STSM.16.M88.4 [R4], R8 ;  /* 0x0000000804007844 */ /* 0x000fe40000000200 */
[----:B------:R-:W-:Y:S02]  /*10c80*/  IMAD.IADD R21, R19, 0x1, R21 ;  /* 0x0000000113157824 */ /* 0x000fe400078e0215 */
[----:B------:R-:W0:Y:S02]  /*10c90*/  LDSM.16.MT88.4 R4, [R5+0xf200] ;  /* 0x00f200000504783b */ /* 0x000e240000004200 */
[C-C-:B0-----:R-:W-:Y:S02]  /*10ca0*/  PRMT R8, R4.reuse, 0x6420, R5.reuse ;  /* 0x0000642004087816 */ /* 0x141fe40000000005 */
[----:B------:R-:W-:Y:S02]  /*10cb0*/  PRMT R9, R4, 0x7531, R5 ;  /* 0x0000753104097816 */ /* 0x000fe40000000005 */
[----:B------:R-:W-:-:S02]  /*10cc0*/  LOP3.LUT R4, R15, R17, RZ, 0xfc, !PT ;  /* 0x000000110f047212 */ /* 0x000fc400078efcff */
[C-C-:B------:R-:W-:Y:S02]  /*10cd0*/  PRMT R10, R6.reuse, 0x6420, R7.reuse ;  /* 0x00006420060a7816 */ /* 0x140fe40000000007 */
[----:B------:R-:W-:Y:S01]  /*10ce0*/  PRMT R11, R6, 0x7531, R7 ;  /* 0x00007531060b7816 */ /* 0x000fe20000000007 */
[----:B------:R-:W-:Y:S01]  /*10cf0*/  IMAD.IADD R4, R19, 0x1, R4 ;  /* 0x0000000113047824 */ /* 0x000fe200078e0204 */
[----:B------:R-:W-:-:S04]  /*10d00*/  LOP3.LUT R15, R15, R16, RZ, 0xfc, !PT ;  /* 0x000000100f0f7212 */ /* 0x000fc800078efcff */
[----:B------:R0:W-:Y:S01]  /*10d10*/  STSM.16.M88.4 [R4], R8 ;  /* 0x0000000804007844 */ /* 0x0001e20000000200 */
[----:B------:R-:W-:Y:S01]  /*10d20*/  IMAD.IADD R15, R18, 0x1, R15 ;  /* 0x00000001120f7824 */ /* 0x000fe200078e020f */
[C---:B0-----:R-:W-:Y:S02]  /*10d30*/  LOP3.LUT R4, R14.reuse, R16, RZ, 0xfc, !PT ;  /* 0x000000100e047212 */ /* 0x041fe400078efcff */
[----:B------:R-:W-:-:S03]  /*10d40*/  LOP3.LUT R14, R14, R17, RZ, 0xfc, !PT ;  /* 0x000000110e0e7212 */ /* 0x000fc600078efcff */
[----:B------:R-:W-:Y:S02]  /*10d50*/  IMAD.IADD R4, R18, 0x1, R4 ;  /* 0x0000000112047824 */ /* 0x000fe400078e0204 */
[----:B------:R-:W-:-:S04]  /*10d60*/  IMAD.IADD R14, R19, 0x1, R14 ;  /* 0x00000001130e7824 */ /* 0x000fc800078e020e */
[----:B------:R-:W0:Y:S02]  /*10d70*/  LDSM.16.MT88.4 R4, [R4+0xf200] ;  /* 0x00f200000404783b */ /* 0x000e240000004200 */
[C-C-:B0-----:R-:W-:Y:S02]  /*10d80*/  PRMT R10, R6.reuse, 0x6420, R7.reuse ;  /* 0x00006420060a7816 */ /* 0x141fe40000000007 */
[----:B------:R-:W-:Y:S01]  /*10d90*/  PRMT R11, R6, 0x7531, R7 ;  /* 0x00007531060b7816 */ /* 0x000fe20000000007 */
[----:B------:R-:W-:Y:S01]  /*10da0*/  IMAD.IADD R6, R18, 0x1, R3 ;  /* 0x0000000112067824 */ /* 0x000fe200078e0203 */
[--C-:B------:R-:W-:Y:S01]  /*10db0*/  PRMT R8, R4, 0x6420, R5.reuse ;  /* 0x0000642004087816 */ /* 0x100fe20000000005 */
[----:B------:R-:W-:Y:S01]  /*10dc0*/  VIADD R3, R0, 0x3800 ;  /* 0x0000380000037836 */ /* 0x000fe20000000000 */
[----:B------:R-:W-:-:S05]  /*10dd0*/  PRMT R9, R4, 0x7531, R5 ;  /* 0x0000753104097816 */ /* 0x000fca0000000005 */
[----:B------:R0:W-:Y:S04]  /*10de0*/  STSM.16.M88.4 [R12], R8 ;  /* 0x000000080c007844 */ /* 0x0001e80000000200 */
        /* <DEDUP_REMOVED lines=23> */
[C---:B0-----:R-:W-:Y:S02]  /*10f60*/  LOP3.LUT R3, R21.reuse, R17, RZ, 0xfc, !PT ;  /* 0x0000001115037212 */ /* 0x041fe400078efcff */
[----:B------:R-:W-:-:S03]  /*10f70*/  LOP3.LUT R21, R21, R16, RZ, 0xfc, !PT ;  /* 0x0000001015157212 */ /* 0x000fc600078efcff */
[----:B------:R-:W-:Y:S01]  /*10f80*/  IMAD.IADD R3, R19, 0x1, R3 ;  /* 0x0000000113037824 */ /* 0x000fe200078e0203 */
[C-C-:B--2---:R-:W-:Y:S02]  /*10f90*/  PRMT R10, R6.reuse, 0x6420, R7.reuse ;  /* 0x00006420060a7816 */ /* 0x144fe40000000007 */
[----:B------:R-:W-:Y:S01]  /*10fa0*/  PRMT R11, R6, 0x7531, R7 ;  /* 0x00007531060b7816 */ /* 0x000fe20000000007 */
[----:B------:R-:W-:Y:S01]  /*10fb0*/  IMAD.IADD R6, R18, 0x1, R13 ;  /* 0x0000000112067824 */ /* 0x000fe200078e020d */
[--C-:B------:R-:W-:Y:S01]  /*10fc0*/  PRMT R8, R4, 0x6420, R5.reuse ;  /* 0x0000642004087816 */ /* 0x100fe20000000005 */
[----:B------:R-:W-:Y:S01]  /*10fd0*/  VIADD R13, R0, 0x6800 ;  /* 0x00006800000d7836 */ /* 0x000fe20000000000 */
[----:B------:R-:W-:-:S05]  /*10fe0*/  PRMT R9, R4, 0x7531, R5 ;  /* 0x0000753104097816 */ /* 0x000fca0000000005 */
[----:B------:R0:W-:Y:S04]  /*10ff0*/  STSM.16.M88.4 [R3], R8 ;  /* 0x0000000803007844 */ /* 0x0001e80000000200 */
[----:B------:R-:W2:Y:S01]  /*11000*/  LDSM.16.MT88.4 R4, [R6+0xf200] ;  /* 0x00f200000604783b */ /* 0x000ea20000004200 */
[C---:B0-----:R-:W-:Y:S02]  /*11010*/  VIADD R3, R0.reuse, 0x4800 ;  /* 0x0000480000037836 */ /* 0x041fe40000000000 */
[----:B------:R-:W-:Y:S01]  /*11020*/  VIADD R0, R0, 0x7000 ;  /* 0x0000700000007836 */ /* 0x000fe20000000000 */
[C-C-:B--2---:R-:W-:Y:S02]  /*11030*/  PRMT R8, R4.reuse, 0x6420, R5.reuse ;  /* 0x0000642004087816 */ /* 0x144fe40000000005 */
[----:B------:R-:W-:-:S02]  /*11040*/  PRMT R9, R4, 0x7531, R5 ;  /* 0x0000753104097816 */ /* 0x000fc40000000005 */
[----:B------:R-:W-:Y:S02]  /*11050*/  LOP3.LUT R4, R3, R17, RZ, 0xfc, !PT ;  /* 0x0000001103047212 */ /* 0x000fe400078efcff */
[C-C-:B------:R-:W-:Y:S02]  /*11060*/  PRMT R10, R6.reuse, 0x6420, R7.reuse ;  /* 0x00006420060a7816 */ /* 0x140fe40000000007 */
[----:B------:R-:W-:Y:S01]  /*11070*/  PRMT R11, R6, 0x7531, R7 ;  /* 0x00007531060b7816 */ /* 0x000fe20000000007 */
[----:B------:R-:W-:Y:S01]  /*11080*/  IMAD.IADD R4, R19, 0x1, R4 ;  /* 0x0000000113047824 */ /* 0x000fe200078e0204 */
[----:B------:R-:W-:Y:S01]  /*11090*/  LOP3.LUT R3, R3, R16, RZ, 0xfc, !PT ;  /* 0x0000001003037212 */ /* 0x000fe200078efcff */
[----:B------:R-:W-:-:S03]  /*110a0*/  IMAD.IADD R7, R18, 0x1, R21 ;  /* 0x0000000112077824 */ /* 0x000fc600078e0215 */
[----:B------:R-:W-:Y:S04]  /*110b0*/  STSM.16.M88.4 [R4], R8 ;  /* 0x0000000804007844 */ /* 0x000fe80000000200 */
[----:B------:R-:W0:Y:S02]  /*110c0*/  LDSM.16.MT88.4 R4, [R7+0xf200] ;  /* 0x00f200000704783b */ /* 0x000e240000004200 */
[C-C-:B0-----:R-:W-:Y:S02]  /*110d0*/  PRMT R8, R4.reuse, 0x6420, R5.reuse ;  /* 0x0000642004087816 */ /* 0x141fe40000000005 */
[----:B------:R-:W-:Y:S02]  /*110e0*/  PRMT R9, R4, 0x7531, R5 ;  /* 0x0000753104097816 */ /* 0x000fe40000000005 */
[----:B------:R-:W-:-:S02]  /*110f0*/  LOP3.LUT R5, R13, R16, RZ, 0xfc, !PT ;  /* 0x000000100d057212 */ /* 0x000fc400078efcff */
[C-C-:B------:R-:W-:Y:S02]  /*11100*/  PRMT R10, R6.reuse, 0x6420, R7.reuse ;  /* 0x00006420060a7816 */ /* 0x140fe40000000007 */
[----:B------:R-:W-:Y:S01]  /*11110*/  PRMT R11, R6, 0x7531, R7 ;  /* 0x00007531060b7816 */ /* 0x000fe20000000007 */
[----:B------:R-:W-:Y:S01]  /*11120*/  IMAD.IADD R21, R18, 0x1, R5 ;  /* 0x0000000112157824 */ /* 0x000fe200078e0205 */
[----:B------:R-:W-:-:S03]  /*11130*/  LOP3.LUT R13, R13, R17, RZ, 0xfc, !PT ;  /* 0x000000110d0d7212 */ /* 0x000fc600078efcff */
[----:B------:R-:W-:Y:S02]  /*11140*/  STSM.16.M88.4 [R20], R8 ;  /* 0x0000000814007844 */ /* 0x000fe40000000200 */
[----:B------:R-:W-:Y:S02]  /*11150*/  IMAD.IADD R13, R19, 0x1, R13 ;  /* 0x00000001130d7824 */ /* 0x000fe400078e020d */
[----:B------:R-:W0:Y:S02]  /*11160*/  LDSM.16.MT88.4 R4, [R21+0xf200] ;  /* 0x00f200001504783b */ /* 0x000e240000004200 */
[C-C-:B0-----:R-:W-:Y:S02]  /*11170*/  PRMT R8, R4.reuse, 0x6420, R5.reuse ;  /* 0x0000642004087816 */ /* 0x141fe40000000005 */
[----:B------:R-:W-:Y:S02]  /*11180*/  PRMT R9, R4, 0x7531, R5 ;  /* 0x0000753104097816 */ /* 0x000fe40000000005 */
[----:B------:R-:W-:-:S02]  /*11190*/  PRMT R10, R6, 0x6420, R7 ;  /* 0x00006420060a7816 */ /* 0x000fc40000000007 */
[----:B------:R-:W-:-:S05]  /*111a0*/  PRMT R11, R6, 0x7531, R7 ;  /* 0x00007531060b7816 */ /* 0x000fca0000000007 */
[----:B------:R-:W-:Y:S04]  /*111b0*/  STSM.16.M88.4 [R14], R8 ;  /* 0x000000080e007844 */ /* 0x000fe80000000200 */
[----:B------:R-:W0:Y:S02]  /*111c0*/  LDSM.16.MT88.4 R4, [R15+0xf200] ;  /* 0x00f200000f04783b */ /* 0x000e240000004200 */
[C-C-:B0-----:R-:W-:Y:S02]  /*111d0*/  PRMT R8, R4.reuse, 0x6420, R5.reuse ;  /* 0x0000642004087816 */ /* 0x141fe40000000005 */
[----:B------:R-:W-:Y:S01]  /*111e0*/  PRMT R9, R4, 0x7531, R5 ;  /* 0x0000753104097816 */ /* 0x000fe20000000005 */
[----:B------:R-:W-:Y:S01]  /*111f0*/  IMAD.IADD R4, R18, 0x1, R3 ;  /* 0x0000000112047824 */ /* 0x000fe200078e0203 */
[----:B------:R-:W-:-:S02]  /*11200*/  PRMT R10, R6, 0x6420, R7 ;  /* 0x00006420060a7816 */ /* 0x000fc40000000007 */
[----:B------:R-:W-:Y:S02]  /*11210*/  PRMT R11, R6, 0x7531, R7 ;  /* 0x00007531060b7816 */ /* 0x000fe40000000007 */
[C---:B------:R-:W-:Y:S02]  /*11220*/  LOP3.LUT R3, R0.reuse, R16, RZ, 0xfc, !PT ;  /* 0x0000001000037212 */ /* 0x040fe400078efcff */
[----:B------:R-:W-:Y:S01]  /*11230*/  LOP3.LUT R0, R0, R17, RZ, 0xfc, !PT ;  /* 0x0000001100007212 */ /* 0x000fe200078efcff */
[----:B------:R-:W-:Y:S02]  /*11240*/  STSM.16.M88.4 [R12], R8 ;  /* 0x000000080c007844 */ /* 0x000fe40000000200 */
[----:B------:R-:W-:Y:S02]  /*11250*/  IMAD.IADD R3, R18, 0x1, R3 ;  /* 0x0000000112037824 */ /* 0x000fe400078e0203 */
[----:B------:R-:W0:Y:S01]  /*11260*/  LDSM.16.MT88.4 R4, [R4+0xf200] ;  /* 0x00f200000404783b */ /* 0x000e220000004200 */
[----:B------:R-:W-:Y:S01]  /*11270*/  IMAD.IADD R0, R19, 0x1, R0 ;  /* 0x0000000113007824 */ /* 0x000fe200078e0200 */
        /* <DEDUP_REMOVED lines=9> */
[----:B------:R-:W-:-:S05]  /*11310*/  PRMT R11, R6, 0x7531, R7 ;  /* 0x00007531060b7816 */ /* 0x000fca0000000007 */
[----:B------:R0:W-:Y:S01]  /*11320*/  STSM.16.M88.4 [R0], R8 ;  /* 0x0000000800007844 */ /* 0x0001e20000000200 */
[----:B------:R-:W-:Y:S01]  /*11330*/  @!PT LDS RZ, [RZ] ;  /* 0x00000000fffff984 */ /* 0x000fe20000000800 */
[----:B------:R-:W-:Y:S01]  /*11340*/  @!PT LDS RZ, [RZ] ;  /* 0x00000000fffff984 */ /* 0x000fe20000000800 */
[----:B------:R-:W-:Y:S01]  /*11350*/  @!PT LDS RZ, [RZ] ;  /* 0x00000000fffff984 */ /* 0x000fe20000000800 */
[----:B------:R-:W-:Y:S01]  /*11360*/  @!PT LDS RZ, [RZ] ;  /* 0x00000000fffff984 */ /* 0x000fe20000000800 */
[----:B------:R2:W-:Y:S06]  /*11370*/  MEMBAR.ALL.CTA ;  /* 0x0000000000007992 */ /* 0x0005ec0000008000 */
[----:B--2---:R-:W2:Y:S01]  /*11380*/  FENCE.VIEW.ASYNC.S ;  /* 0x00000000000073c6 */ /* 0x004ea20000000000 */
[----:B------:R-:W-:Y:S05]  /*11390*/  @!P1 BRA `(.L_x_3930) ;  /* 0x0000000000049947 */ /* 0x000fea0003800000 */
[----:B------:R-:W-:Y:S01]  /*113a0*/  BPT.TRAP 0x1 ;  /* 0x000000040000795c */ /* 0x000fe20000300000 */
.L_x_3930:
[----:B--2---:R2:W-:Y:S01]  /*113b0*/  SYNCS.ARRIVE.TRANS64.A1T0 RZ, [R2+URZ+0x33450], RZ ;  /* 0x033450ff02ff79a7 */ /* 0x0045e2000810003f */
[----:B------:R-:W-:Y:S06]  /*113c0*/  BAR.SYNC.DEFER_BLOCKING 0x2, 0x80 ;  /* 0x0082000000007b1d */ /* 0x000fec0000010000 */
[----:B------:R-:W-:Y:S05]  /*113d0*/  @!P0 BRA `(.L_x_3931) ;  /* 0x0000000000048947 */ /* 0x000fea0003800000 */
[----:B------:R-:W-:Y:S01]  /*113e0*/  BPT.TRAP 0x1 ;  /* 0x000000040000795c */ /* 0x000fe20000300000 */
.L_x_3931:
[----:B0-----:R-:W3:Y:S01]  /*113f0*/  LDL R0, [R1+0x8] ;  /* 0x0000080001007983 */ /* 0x001ee20000100800 */
[----:B--2---:R-:W-:Y:S02]  /*11400*/  VIADD R2, R2, 0x33480 ;  /* 0x0003348002027836 */ /* 0x004fe40000000000 */
[----:B------:R-:W-:Y:S02]  /*11410*/  IMAD.MOV.U32 R21, RZ, RZ, R34 ;  /* 0x000000ffff157224 */ /* 0x000fe400078e0022 */
[----:B------:R-:W-:Y:S01]  /*11420*/  IMAD.MOV.U32 R20, RZ, RZ, R31 ;  /* 0x000000ffff147224 */ /* 0x000fe200078e001f */
[----:B---3--:R-:W-:-:S04]  /*11430*/  PRMT R2, R0, 0x654, R2 ;  /* 0x0000065400027816 */ /* 0x008fc80000000002 */
[----:B------:R3:W-:Y:S01]  /*11440*/  SYNCS.ARRIVE.TRANS64.RED.A1T0 RZ, [R2+URZ], RZ ;  /* 0x000000ff02ff79a7 */ /* 0x0007e2000810043f */
[----:B------:R-:W-:Y:S05]  /*11450*/  @P2 BRA `(.L_x_3932) ;  /* 0xffffffe000a82947 */ /* 0x000fea000383ffff */
.L_x_3912:
[----:B------:R-:W3:Y:S01]  /*11460*/  S2R R0, SR_TID.X ;  /* 0x0000000000007919 */ /* 0x000ee20000002100 */
[----:B------:R-:W-:Y:S01]  /*11470*/  BSSY B0, `(.L_x_3933) ;  /* 0x0000012000007945 */ /* 0x000fe20003800000 */
[----:B---3--:R-:W-:Y:S01]  /*11480*/  LOP3.LUT R2, R0, 0x7f, RZ, 0xc0, !PT ;  /* 0x0000007f00027812 */ /* 0x008fe200078ec0ff */
[----:B------:R-:W-:-:S03]  /*11490*/  IMAD.U32 R0, RZ, RZ, UR47 ;  /* 0x0000002fff007e24 */ /* 0x000fc6000f8e00ff */
[----:B------:R-:W-:Y:S02]  /*114a0*/  ISETP.NE.AND P1, PT, R2, RZ, PT ;  /* 0x000000ff0200720c */ /* 0x000fe40003f25270 */
[----:B------:R-:W-:-:S11]  /*114b0*/  ISETP.NE.AND P0, PT, R0, 0x3, PT ;  /* 0x000000030000780c */ /* 0x000fd60003f05270 */
[----:B------:R-:W-:Y:S05]  /*114c0*/  @P1 BRA `(.L_x_3934) ;  /* 0x0000000000301947 */ /* 0x000fea0003800000 */
[----:B------:R-:W3:Y:S01]  /*114d0*/  S2R R5, SR_LANEID ;  /* 0x0000000000057919 */ /* 0x000ee20000000000 */
[----:B------:R-:W-:Y:S01]  /*114e0*/  VOTEU.ANY UR4, UPT, PT ;  /* 0x0000000000047886 */ /* 0x000fe200038e0100 */
[----:B0-----:R-:W0:Y:S01]  /*114f0*/  LDC.64 R2, c[0x0][0xc60] ;  /* 0x00031800ff027b82 */ /* 0x001e220000000a00 */
[----:B------:R-:W3:Y:S02]  /*11500*/  FLO.U32 R0, UR4 ;  /* 0x0000000400007d00 */ /* 0x000ee400080e0000 */
[----:B---3--:R-:W-:-:S06]  /*11510*/  ISETP.EQ.U32.AND P1, PT, R0, R5, PT ;  /* 0x000000050000720c */ /* 0x008fcc0003f22070 */
[----:B------:R-:W0:Y:S07]  /*11520*/  POPC R5, UR4 ;  /* 0x0000000400057d09 */ /* 0x000e2e0008000000 */
[----:B0-----:R-:W3:Y:S01]  /*11530*/  @P1 ATOMG.E.ADD.STRONG.GPU PT, R3, desc[UR50][R2.64], R5 ;  /* 0x00000005020319a8 */ /* 0x001ee200081ee1f2 */
[----:B------:R-:W0:Y:S02]  /*11540*/  S2R R4, SR_LTMASK ;  /* 0x0000000000047919 */ /* 0x000e240000003900 */
[----:B0-----:R-:W-:-:S04]  /*11550*/  LOP3.LUT R4, R4, UR4, RZ, 0xc0, !PT ;  /* 0x0000000404047c12 */ /* 0x001fc8000f8ec0ff */
[----:B------:R-:W0:Y:S01]  /*11560*/  POPC R7, R4 ;  /* 0x0000000400077309 */ /* 0x000e220000000000 */
[----:B---3--:R-:W0:Y:S02]  /*11570*/  SHFL.IDX PT, R0, R3, R0, 0x1f ;  /* 0x00001f0003007589 */ /* 0x008e2400000e0000 */
[----:B0-----:R-:W-:-:S07]  /*11580*/  IADD3 R24, R0, UR48, R7 ;  /* 0x0000003000187c10 */ /* 0x001fce000fffe007 */
.L_x_3934:
[----:B------:R-:W-:Y:S05]  /*11590*/  BSYNC B0 ;  /* 0x0000000000007941 */ /* 0x000fea0003800000 */
.L_x_3933:
[----:B------:R-:W-:Y:S05]  /*115a0*/  @!P0 BRA `(.L_x_3935) ;  /* 0x0000000000048947 */ /* 0x000fea0003800000 */
[----:B------:R-:W-:Y:S01]  /*115b0*/  BPT.TRAP 0x1 ;  /* 0x000000040000795c */ /* 0x000fe20000300000 */
.L_x_3935:
[----:B0-----:R-:W-:Y:S01]  /*115c0*/  LOP3.LUT R3, R34, 0x1, RZ, 0x3c, !PT ;  /* 0x0000000122037812 */ /* 0x001fe200078e3cff */
[----:B------:R-:W-:Y:S01]  /*115d0*/  IMAD R0, R31, 0x8, R18 ;  /* 0x000000081f007824 */ /* 0x000fe200078e0212 */
[----:B------:R-:W-:Y:S02]  /*115e0*/  BSSY B0, `(.L_x_3936) ;  /* 0x0000004000007945 */ /* 0x000fe40003800000 */
[----:B------:R-:W-:-:S04]  /*115f0*/  SHF.L.U32 R3, R3, 0x1f, RZ ;  /* 0x0000001f03037819 */ /* 0x000fc800000006ff */
[----:B------:R-:W0:Y:S02]  /*11600*/  SYNCS.PHASECHK.TRANS64.TRYWAIT P1, [R0+URZ+0x33470], R3 ;  /* 0x03347003000075a7 */ /* 0x000e24000802017f */
[----:B0-----:R-:W-:Y:S05]  /*11610*/  @!P1 BRA `(.L_x_3937) ;  /* 0x0000003c00c89947 */ /* 0x001fea0003800000 */
.L_x_4036:
[----:B------:R-:W-:Y:S05]  /*11620*/  BSYNC B0 ;  /* 0x0000000000007941 */ /* 0x000fea0003800000 */
.L_x_3936:
[----:B------:R-:W-:-:S05]  /*11630*/  IMAD.U32 R2, RZ, RZ, UR46 ;  /* 0x0000002eff027e24 */ /* 0x000fca000f8e00ff */
[----:B------:R-:W-:-:S13]  /*11640*/  ISETP.NE.AND P1, PT, R2, 0x3, PT ;  /* 0x000000030200780c */ /* 0x000fda0003f25270 */
[----:B------:R-:W-:Y:S05]  /*11650*/  @!P1 BRA `(.L_x_3938) ;  /* 0x0000000000049947 */ /* 0x000fea0003800000 */
[----:B------:R-:W-:Y:S01]  /*11660*/  BPT.TRAP 0x1 ;  /* 0x000000040000795c */ /* 0x000fe20000300000 */
.L_x_3938:
[----:B0-----:R-:W-:-:S04]  /*11670*/  SHF.L.U32 R3, R34, 0x1f, RZ ;  /* 0x0000001f22037819 */ /* 0x001fc800000006ff */
[----:B------:R-:W0:Y:S02]  /*11680*/  SYNCS.PHASECHK.TRANS64.TRYWAIT P1, [R0+URZ+0x33460], R3 ;  /* 0x03346003000075a7 */ /* 0x000e24000802017f */
[----:B0-----:R-:W-:Y:S05]  /*11690*/  @!P1 BRA `(.L_x_3939) ;  /* 0x0000003c00bc9947 */ /* 0x001fea0003800000 */
.L_x_4037:
[----:B------:R-:W-:Y:S01]  /*116a0*/  IMAD R2, R31, 0x7800, RZ ;  /* 0x000078001f027824 */ /* 0x000fe200078e02ff */
[----:B------:R-:W-:Y:S05]  /*116b0*/  WARPSYNC.ALL ;  /* 0x0000000000007948 */ /* 0x000fea0003800000 */
[CC--:B0-----:R-:W-:Y:S01]  /*116c0*/  LOP3.LUT R3, R2.reuse, R16.reuse, RZ, 0xfc, !PT ;  /* 0x0000001002037212 */ /* 0x0c1fe200078efcff */
[C---:B------:R-:W-:Y:S02]  /*116d0*/  VIADD R13, R2.reuse, 0x2800 ;  /* 0x00002800020d7836 */ /* 0x040fe40000000000 */
[----:B------:R-:W-:Y:S02]  /*116e0*/  VIADD R21, R2, 0x5000 ;  /* 0x0000500002157836 */ /* 0x000fe40000000000 */
[----:B------:R-:W-:Y:S01]  /*116f0*/  IMAD.IADD R5, R18, 0x1, R3 ;  /* 0x0000000112057824 */ /* 0x000fe200078e0203 */
[----:B------:R-:W-:Y:S01]  /*11700*/  LOP3.LUT R3, R13, R16, RZ, 0xfc, !PT ;  /* 0x000000100d037212 */ /* 0x000fe200078efcff */
[----:B------:R-:W-:-:S02]  /*11710*/  VIADD R20, R2, 0x2000 ;  /* 0x0000200002147836 */ /* 0x000fc40000000000 */
[----:B------:R-:W-:Y:S02]  /*11720*/  IMAD.U32 R25, RZ, RZ, UR46 ;  /* 0x0000002eff197e24 */ /* 0x000fe4000f8e00ff */
[----:B------:R-:W0:Y:S03]  /*11730*/  LDSM.16.MT88.4 R4, [R5+0xf200] ;  /* 0x00f200000504783b */ /* 0x000e260000004200 */
[----:B------:R-:W-:Y:S02]  /*11740*/  ISETP.NE.AND P1, PT, R25, 0x3, PT ;  /* 0x000000031900780c */ /* 0x000fe40003f25270 */
[C-C-:B0-----:R-:W-:Y:S02]  /*11750*/  PRMT R8, R4.reuse, 0x6420, R5.reuse ;  /* 0x0000642004087816 */ /* 0x141fe40000000005 */
[----:B------:R-:W-:Y:S02]  /*11760*/  PRMT R9, R4, 0x7531, R5 ;  /* 0x0000753104097816 */ /* 0x000fe40000000005 */
[----:B------:R-:W-:-:S02]  /*11770*/  LOP3.LUT R4, R2, R17, RZ, 0xfc, !PT ;  /* 0x0000001102047212 */ /* 0x000fc400078efcff */
[C-C-:B------:R-:W-:Y:S02]  /*11780*/  PRMT R10, R6.reuse, 0x6420, R7.reuse ;  /* 0x00006420060a7816 */ /* 0x140fe40000000007 */
[----:B------:R-:W-:Y:S01]  /*11790*/  PRMT R11, R6, 0x7531, R7 ;  /* 0x00007531060b7816 */ /* 0x000fe20000000007 */
[----:B------:R-:W-:Y:S02]  /*117a0*/  IMAD.IADD R12, R19, 0x1, R4 ;  /* 0x00000001130c7824 */ /* 0x000fe400078e0204 */
[----:B------:R-:W-:Y:S02]  /*117b0*/  IMAD.IADD R6, R18, 0x1, R3 ;  /* 0x0000000112067824 */ /* 0x000fe400078e0203 */
[C---:B------:R-:W-:Y:S01]  /*117c0*/  VIADD R3, R2.reuse, 0x800 ;  /* 0x0000080002037836 */ /* 0x040fe20000000000 */
[----:B------:R0:W-:Y:S04]  /*117d0*/  STSM.16.M88.4 [R12], R8 ;  /* 0x000000080c007844 */ /* 0x0001e80000000200 */
[----:B------:R-:W3:Y:S01]  /*117e0*/  LDSM.16.MT88.4 R4, [R6+0xf200] ;  /* 0x00f200000604783b */ /* 0x000ee20000004200 */
[----:B0-----:R-:W-:Y:S01]  /*117f0*/  VIADD R12, R2, 0x1000 ;  /* 0x00001000020c7836 */ /* 0x001fe20000000000 */
[----:B---3--:R-:W-:-:S02]  /*11800*/  PRMT R8, R4, 0x6420, R5 ;  /* 0x0000642004087816 */ /* 0x008fc40000000005 */
[----:B------:R-:W-:Y:S02]  /*11810*/  PRMT R9, R4, 0x7531, R5 ;  /* 0x0000753104097816 */ /* 0x000fe40000000005 */
[----:B------:R-:W-:Y:S02]  /*11820*/  LOP3.LUT R4, R3, R17, RZ, 0xfc, !PT ;  /* 0x0000001103047212 */ /* 0x000fe400078efcff */
[-C--:B------:R-:W-:Y:S02]  /*11830*/  LOP3.LUT R5, R21, R16.reuse, RZ, 0xfc, !PT ;  /* 0x0000001015057212 */ /* 0x080fe400078efcff */
[C-C-:B------:R-:W-:Y:S01]  /*11840*/  PRMT R10, R6.reuse, 0x6420, R7.reuse ;  /* 0x00006420060a7816 */ /* 0x140fe20000000007 */
[----:B--2---:R-:W-:Y:S01]  /*11850*/  IMAD.IADD R14, R19, 0x1, R4 ;  /* 0x00000001130e7824 */ /* 0x004fe200078e0204 */
[----:B------:R-:W-:Y:S01]  /*11860*/  PRMT R11, R6, 0x7531, R7 ;  /* 0x00007531060b7816 */ /* 0x000fe20000000007 */
[----:B------:R-:W-:Y:S01]  /*11870*/  IMAD.IADD R5, R18, 0x1, R5 ;  /* 0x0000000112057824 */ /* 0x000fe200078e0205 */
[----:B------:R-:W-:-:S03]  /*11880*/  LOP3.LUT R3, R3, R16, RZ, 0xfc, !PT ;  /* 0x0000001003037212 */ /* 0x000fc600078efcff */
        /* <DEDUP_REMOVED lines=12> */
[----:B------:R-:W2:Y:S01]  /*11950*/  LDSM.16.MT88.4 R4, [R6+0xf200] ;  /* 0x00f200000604783b */ /* 0x000ea20000004200 */
[----:B0-----:R-:W-:Y:S01]  /*11960*/  VIADD R15, R2, 0x5800 ;  /* 0x00005800020f7836 */ /* 0x001fe20000000000 */
[----:B--2---:R-:W-:-:S02]  /*11970*/  PRMT R8, R4, 0x6420, R5 ;  /* 0x0000642004087816 */ /* 0x004fc40000000005 */
[----:B------:R-:W-:Y:S02]  /*11980*/  PRMT R9, R4, 0x7531, R5 ;  /* 0x0000753104097816 */ /* 0x000fe40000000005 */
[----:B------:R-:W-:Y:S02]  /*11990*/  LOP3.LUT R4, R14, R17, RZ, 0xfc, !PT ;  /* 0x000000110e047212 */ /* 0x000fe400078efcff */
[----:B------:R-:W-:Y:S02]  /*119a0*/  LOP3.LUT R5, R3, R16, RZ, 0xfc, !PT ;  /* 0x0000001003057212 */ /* 0x000fe400078efcff */
[C-C-:B------:R-:W-:Y:S01]  /*119b0*/  PRMT R10, R6.reuse, 0x6420, R7.reuse ;  /* 0x00006420060a7816 */ /* 0x140fe20000000007 */
[----:B------:R-:W-:Y:S01]  /*119c0*/  IMAD.IADD R22, R19, 0x1, R4 ;  /* 0x0000000113167824 */ /* 0x000fe200078e0204 */
[----:B------:R-:W-:Y:S01]  /*119d0*/  PRMT R11, R6, 0x7531, R7 ;  /* 0x00007531060b7816 */ /* 0x000fe20000000007 */
[----:B------:R-:W-:-:S04]  /*119e0*/  IMAD.IADD R6, R18, 0x1, R5 ;  /* 0x0000000112067824 */ /* 0x000fc800078e0205 */
[----:B------:R-:W-:Y:S04]  /*119f0*/  STSM.16.M88.4 [R22], R8 ;  /* 0x0000000816007844 */ /* 0x000fe80000000200 */
[----:B------:R-:W0:Y:S02]  /*11a00*/  LDSM.16.MT88.4 R4, [R6+0xf200] ;  /* 0x00f200000604783b */ /* 0x000e240000004200 */
[C-C-:B0-----:R-:W-:Y:S02]  /*11a10*/  PRMT R8, R4.reuse, 0x6420, R5.reuse ;  /* 0x0000642004087816 */ /* 0x141fe40000000005 */
[----:B------:R-:W-:Y:S02]  /*11a20*/  PRMT R9, R4, 0x7531, R5 ;  /* 0x0000753104097816 */ /* 0x000fe40000000005 */
[----:B------:R-:W-:-:S02]  /*11a30*/  LOP3.LUT R4, R20, R17, RZ, 0xfc, !PT ;  /* 0x0000001114047212 */ /* 0x000fc400078efcff */
[----:B------:R-:W-:Y:S02]  /*11a40*/  LOP3.LUT R5, R15, R16, RZ, 0xfc, !PT ;  /* 0x000000100f057212 */ /* 0x000fe400078efcff */
[C-C-:B------:R-:W-:Y:S01]  /*11a50*/  PRMT R10, R6.reuse, 0x6420, R7.reuse ;  /* 0x00006420060a7816 */ /* 0x140fe20000000007 */
[----:B------:R-:W-:Y:S01]  /*11a60*/  IMAD.IADD R22, R19, 0x1, R4 ;  /* 0x0000000113167824 */ /* 0x000fe200078e0204 */
[----:B------:R-:W-:Y:S01]  /*11a70*/  PRMT R11, R6, 0x7531, R7 ;  /* 0x00007531060b7816 */ /* 0x000fe20000000007 */
[----:B-1----:R-:W-:-:S04]  /*11a80*/  IMAD.IADD R23, R18, 0x1, R5 ;  /* 0x0000000112177824 */ /* 0x002fc800078e0205 */
[----:B------:R-:W-:Y:S04]  /*11a90*/  STSM.16.M88.4 [R22], R8 ;  /* 0x0000000816007844 */ /* 0x000fe80000000200 */
[----:B------:R-:W0:Y:S02]  /*11aa0*/  LDSM.16.MT88.4 R4, [R23+0xf200] ;  /* 0x00f200001704783b */ /* 0x000e240000004200 */
[C-C-:B0-----:R-:W-:Y:S02]  /*11ab0*/  PRMT R8, R4.reuse, 0x6420, R5.reuse ;  /* 0x0000642004087816 */ /* 0x141fe40000000005 */
[----:B------:R-:W-:Y:S02]  /*11ac0*/  PRMT R9, R4, 0x7531, R5 ;  /* 0x0000753104097816 */ /* 0x000fe40000000005 */
[----:B------:R-:W-:-:S02]  /*11ad0*/  LOP3.LUT R4, R13, R17, RZ, 0xfc, !PT ;  /* 0x000000110d047212 */ /* 0x000fc400078efcff */
[----:B------:R-:W-:Y:S01]  /*11ae0*/  LOP3.LUT R5, R12, R16, RZ, 0xfc, !PT ;  /* 0x000000100c057212 */ /* 0x000fe200078efcff */
[----:B------:R-:W-:Y:S01]  /*11af0*/  VIADD R12, R2, 0x3800 ;  /* 0x00003800020c7836 */ /* 0x000fe20000000000 */
[C-C-:B------:R-:W-:Y:S01]  /*11b00*/  PRMT R10, R6.reuse, 0x6420, R7.reuse ;  /* 0x00006420060a7816 */ /* 0x140fe20000000007 */
[----:B------:R-:W-:Y:S01]  /*11b10*/  IMAD.IADD R13, R19, 0x1, R4 ;  /* 0x00000001130d7824 */ /* 0x000fe200078e0204 */
[----:B------:R-:W-:Y:S01]  /*11b20*/  PRMT R11, R6, 0x7531, R7 ;  /* 0x00007531060b7816 */ /* 0x000fe20000000007 */
[----:B------:R-:W-:-:S04]  /*11b30*/  IMAD.IADD R6, R18, 0x1, R5 ;  /* 0x0000000112067824 */ /* 0x000fc800078e0205 */
[----:B------:R0:W-:Y:S04]  /*11b40*/  STSM.16.M88.4 [R13], R8 ;  /* 0x000000080d007844 */ /* 0x0001e80000000200 */
[----:B------:R-:W1:Y:S01]  /*11b50*/  LDSM.16.MT88.4 R4, [R6+0xf200] ;  /* 0x00f200000604783b */ /* 0x000e620000004200 */
[----:B0-----:R-:W-:Y:S01]  /*11b60*/  VIADD R13, R2, 0x6000 ;  /* 0x00006000020d7836 */ /* 0x001fe20000000000 */
[C-C-:B-1----:R-:W-:Y:S02]  /*11b70*/  PRMT R8, R4.reuse, 0x6420, R5.reuse ;  /* 0x0000642004087816 */ /* 0x142fe40000000005 */
[----:B------:R-:W-:Y:S02]  /*11b80*/  PRMT R9, R4, 0x7531, R5 ;  /* 0x0000753104097816 */ /* 0x000fe40000000005 */
[----:B------:R-:W-:-:S02]  /*11b90*/  LOP3.LUT R4, R3, R17, RZ, 0xfc, !PT ;  /* 0x0000001103047212 */ /* 0x000fc400078efcff */
[----:B------:R-:W-:Y:S02]  /*11ba0*/  LOP3.LUT R5, R12, R16, RZ, 0xfc, !PT ;  /* 0x000000100c057212 */ /* 0x000fe400078efcff */
[C-C-:B------:R-:W-:Y:S01]  /*11bb0*/  PRMT R10, R6.reuse, 0x6420, R7.reuse ;  /* 0x00006420060a7816 */ /* 0x140fe20000000007 */
[----:B------:R-:W-:Y:S01]  /*11bc0*/  IMAD.IADD R3, R19, 0x1, R4 ;  /* 0x0000000113037824 */ /* 0x000fe200078e0204 */
[----:B------:R-:W-:Y:S01]  /*11bd0*/  PRMT R11, R6, 0x7531, R7 ;  /* 0x00007531060b7816 */ /* 0x000fe20000000007 */
[----:B------:R-:W-:Y:S01]  /*11be0*/  IMAD.IADD R5, R18, 0x1, R5 ;  /* 0x0000000112057824 */ /* 0x000fe200078e0205 */
[----:B------:R-:W-:-:S03]  /*11bf0*/  LOP3.LUT R12, R12, R17, RZ, 0xfc, !PT ;  /* 0x000000110c0c7212 */ /* 0x000fc600078efcff */
[----:B------:R0:W-:Y:S02]  /*11c00*/  STSM.16.M88.4 [R3], R8 ;  /* 0x0000000803007844 */ /* 0x0001e40000000200 */
[----:B------:R-:W-:Y:S02]  /*11c10*/  IMAD.IADD R12, R19, 0x1, R12 ;  /* 0x00000001130c7824 */ /* 0x000fe400078e020c */
[----:B------:R-:W1:Y:S01]  /*11c20*/  LDSM.16.MT88.4 R4, [R5+0xf200] ;  /* 0x00f200000504783b */ /* 0x000e620000004200 */
[----:B0-----:R-:W-:Y:S02]  /*11c30*/  LOP3.LUT R3, R13, R16, RZ, 0xfc, !PT ;  /* 0x000000100d037212 */ /* 0x001fe400078efcff */
[C-C-:B-1----:R-:W-:Y:S02]  /*11c40*/  PRMT R10, R6.reuse, 0x6420, R7.reuse ;  /* 0x00006420060a7816 */ /* 0x142fe40000000007 */
[----:B------:R-:W-:Y:S01]  /*11c50*/  PRMT R11, R6, 0x7531, R7 ;  /* 0x00007531060b7816 */ /* 0x000fe20000000007 */
[----:B------:R-:W-:Y:S01]  /*11c60*/  IMAD.IADD R6, R18, 0x1, R3 ;  /* 0x0000000112067824 */ /* 0x000fe200078e0203 */
[--C-:B------:R-:W-:Y:S01]  /*11c70*/  PRMT R8, R4, 0x6420, R5.reuse ;  /* 0x0000642004087816 */ /* 0x100fe20000000005 */
[----:B------:R-:W-:Y:S01]  /*11c80*/  VIADD R3, R2, 0x4000 ;  /* 0x0000400002037836 */ /* 0x000fe20000000000 */
[----:B------:R-:W-:-:S05]  /*11c90*/  PRMT R9, R4, 0x7531, R5 ;  /* 0x0000753104097816 */ /* 0x000fca0000000005 */
[----:B------:R0:W-:Y:S04]  /*11ca0*/  STSM.16.M88.4 [R12], R8 ;  /* 0x000000080c007844 */ /* 0x0001e80000000200 */
[----:B------:R-:W1:Y:S01]  /*11cb0*/  LDSM.16.MT88.4 R4, [R6+0xf200] ;  /* 0x00f200000604783b */ /* 0x000e620000004200 */
[----:B0-----:R-:W-:Y:S01]  /*11cc0*/  VIADD R12, R2, 0x4800 ;  /* 0x00004800020c7836 */ /* 0x001fe20000000000 */
[C-C-:B-1----:R-:W-:Y:S02]  /*11cd0*/  PRMT R8, R4.reuse, 0x6420, R5.reuse ;  /* 0x0000642004087816 */ /* 0x142fe40000000005 */
[----:B------:R-:W-:Y:S02]  /*11ce0*/  PRMT R9, R4, 0x7531, R5 ;  /* 0x0000753104097816 */ /* 0x000fe40000000005 */
[----:B------:R-:W-:-:S02]  /*11cf0*/  LOP3.LUT R4, R3, R17, RZ, 0xfc, !PT ;  /* 0x0000001103047212 */ /* 0x000fc400078efcff */
[-C--:B------:R-:W-:Y:S02]  /*11d00*/  LOP3.LUT R5, R14, R16.reuse, RZ, 0xfc, !PT ;  /* 0x000000100e057212 */ /* 0x080fe400078efcff */
[C-C-:B------:R-:W-:Y:S01]  /*11d10*/  PRMT R10, R6.reuse, 0x6420, R7.reuse ;  /* 0x00006420060a7816 */ /* 0x140fe20000000007 */
[----:B------:R-:W-:Y:S01]  /*11d20*/  IMAD.IADD R22, R19, 0x1, R4 ;  /* 0x0000000113167824 */ /* 0x000fe200078e0204 */
[----:B------:R-:W-:Y:S01]  /*11d30*/  PRMT R11, R6, 0x7531, R7 ;  /* 0x00007531060b7816 */ /* 0x000fe20000000007 */
[----:B------:R-:W-:Y:S01]  /*11d40*/  IMAD.IADD R5, R18, 0x1, R5 ;  /* 0x0000000112057824 */ /* 0x000fe200078e0205 */
[----:B------:R-:W-:-:S03]  /*11d50*/  LOP3.LUT R3, R3, R16, RZ, 0xfc, !PT ;  /* 0x0000001003037212 */ /* 0x000fc600078efcff */
[----:B------:R-:W-:Y:S04]  /*11d60*/  STSM.16.M88.4 [R22], R8 ;  /* 0x0000000816007844 */ /* 0x000fe80000000200 */
[----:B------:R-:W0:Y:S02]  /*11d70*/  LDSM.16.MT88.4 R4, [R5+0xf200] ;  /* 0x00f200000504783b */ /* 0x000e240000004200 */
        /* <DEDUP_REMOVED lines=8> */
[----:B------:R-:W-:Y:S01]  /*11e00*/  STSM.16.M88.4 [R14], R8 ;  /* 0x000000080e007844 */ /* 0x000fe20000000200 */
[----:B------:R-:W-:-:S03]  /*11e10*/  VIADD R2, R2, 0x7000 ;  /* 0x0000700002027836 */ /* 0x000fc60000000000 */
[----:B------:R-:W0:Y:S02]  /*11e20*/  LDSM.16.MT88.4 R4, [R6+0xf200] ;  /* 0x00f200000604783b */ /* 0x000e240000004200 */
[C-C-:B0-----:R-:W-:Y:S02]  /*11e30*/  PRMT R8, R4.reuse, 0x6420, R5.reuse ;  /* 0x0000642004087816 */ /* 0x141fe40000000005 */
        /* <DEDUP_REMOVED lines=54> */
.L_x_3940:
[----:B-1----:R1:W-:Y:S01]  /*121a0*/  SYNCS.ARRIVE.TRANS64.A1T0 RZ, [R0+URZ+0x33450], RZ ;  /* 0x033450ff00ff79a7 */ /* 0x0023e2000810003f */
[----:B------:R-:W-:Y:S06]  /*121b0*/  BAR.SYNC.DEFER_BLOCKING 0x2, 0x80 ;  /* 0x0082000000007b1d */ /* 0x000fec0000010000 */
[----:B------:R-:W-:Y:S05]  /*121c0*/  @!P0 BRA `(.L_x_3941) ;  /* 0x0000000000048947 */ /* 0x000fea0003800000 */
[----:B------:R-:W-:Y:S01]  /*121d0*/  BPT.TRAP 0x1 ;  /* 0x000000040000795c */ /* 0x000fe20000300000 */
.L_x_3941:
[----:B0-----:R-:W2:Y:S01]  /*121e0*/  LDL R2, [R1+0x8] ;  /* 0x0000080001027983 */ /* 0x001ea20000100800 */
[----:B-1----:R-:W-:Y:S02]  /*121f0*/  VIADD R0, R0, 0x33480 ;  /* 0x0003348000007836 */ /* 0x002fe40000000000 */
[----:B------:R-:W-:-:S05]  /*12200*/  VIADD R31, R31, 0x1 ;  /* 0x000000011f1f7836 */ /* 0x000fca0000000000 */
[----:B------:R-:W-:-:S04]  /*12210*/  ISETP.NE.AND P0, PT, R31, 0x2, PT ;  /* 0x000000021f00780c */ /* 0x000fc80003f05270 */
[----:B------:R-:W-:Y:S02]  /*12220*/  SEL R3, RZ, 0x1, P0 ;  /* 0x00000001ff037807 */ /* 0x000fe40000000000 */
[----:B------:R-:W-:Y:S02]  /*12230*/  SEL R31, R31, RZ, P0 ;  /* 0x000000ff1f1f7207 */ /* 0x000fe40000000000 */
[----:B------:R-:W-:Y:S02]  /*12240*/  LOP3.LUT R34, R34, R3, RZ, 0x3c, !PT ;  /* 0x0000000322227212 */ /* 0x000fe400078e3cff */
[----:B--2---:R-:W-:-:S04]  /*12250*/  PRMT R0, R2, 0x654, R0 ;  /* 0x0000065402007816 */ /* 0x004fc80000000000 */
[----:B------:R0:W-:Y:S03]  /*12260*/  SYNCS.ARRIVE.TRANS64.RED.A1T0 RZ, [R0+URZ], RZ ;  /* 0x000000ff00ff79a7 */ /* 0x0001e6000810043f */
.L_x_3880:
[----:B------:R-:W-:Y:S05]  /*12270*/  BSYNC B7 ;  /* 0x0000000000077941 */ /* 0x000fea0003800000 */
.L_x_3878:
[----:B------:R-:W-:-:S13]  /*12280*/  LOP3.LUT P0, RZ, R36, 0x100, RZ, 0xc0, !PT ;  /* 0x0000010024ff7812 */ /* 0x000fda000780c0ff */
[----:B------:R-:W-:Y:S05]  /*12290*/  @!P0 BRA `(.L_x_3942) ;  /* 0x0000000000288947 */ /* 0x000fea0003800000 */
[----:B------:R-:W0:Y:S08]  /*122a0*/  S2UR UR4, SR_CgaCtaId ;  /* 0x00000000000479c3 */ /* 0x000e300000008800 */
[----:B------:R-:W-:Y:S01]  /*122b0*/  BAR.SYNC.DEFER_BLOCKING 0x5, 0x180 ;  /* 0x0146000000007b1d */ /* 0x000fe20000010000 */
[----:B------:R-:W-:Y:S01]  /*122c0*/  MOV R18, 0x400 ;  /* 0x0000040000127802 */ /* 0x000fe20000000f00 */
[----:B0-----:R-:W-:-:S05]  /*122d0*/  IMAD.U32 R0, RZ, RZ, UR4 ;  /* 0x00000004ff007e24 */ /* 0x001fca000f8e00ff */
[----:B------:R-:W-:Y:S01]  /*122e0*/  LEA R18, R0, R18, 0x18 ;  /* 0x0000001200127211 */ /* 0x000fe200078ec0ff */
[----:B------:R-:W-:Y:S04]  /*122f0*/  STL [R1+0x8], R0 ;  /* 0x0000080001007387 */ /* 0x000fe80000100800 */
[----:B------:R-:W0:Y:S02]  /*12300*/  LDS.128 R24, [R18+0x334d0] ;  /* 0x0334d00012187984 */ /* 0x000e240000000c00 */
[----:B0-----:R-:W-:Y:S01]  /*12310*/  R2UR UR40, R27 ;  /* 0x000000001b2872ca */ /* 0x001fe200000e0000 */
[----:B------:R-:W-:Y:S06]  /*12320*/  BAR.ARV 0x4, 0x180 ;  /* 0x0106000000007b1d */ /* 0x000fec0000002000 */
[----:B------:R-:W-:Y:S08]  /*12330*/  BRA `(.L_x_3943) ;  /* 0x0000000800207947 */ /* 0x000ff00003800000 */
.L_x_3942:
[----:B0-----:R-:W0:Y:S01]  /*12340*/  S2R R0, SR_TID.X ;  /* 0x0000000000007919 */ /* 0x001e220000002100 */
[----:B------:R-:W-:Y:S01]  /*12350*/  ULDC UR4, c[0x0][0xc3c] ;  /* 0x00030f0000047ab9 */ /* 0x000fe20000000800 */
[----:B0-----:R-:W-:Y:S01]  /*12360*/  LOP3.LUT R8, R0, 0x1f, RZ, 0xc0, !PT ;  /* 0x0000001f00087812 */ /* 0x001fe200078ec0ff */
[----:B------:R-:W-:-:S03]  /*12370*/  IMAD.MOV.U32 R0, RZ, RZ, RZ ;  /* 0x000000ffff007224 */ /* 0x000fc600078e00ff */
[C---:B------:R-:W-:Y:S01]  /*12380*/  ISETP.NE.AND P0, PT, R8.reuse, 0x1f, PT ;  /* 0x0000001f0800780c */ /* 0x040fe20003f05270 */
[----:B------:R-:W-:-:S05]  /*12390*/  VIADD R5, R8, UR40 ;  /* 0x0000002808057c36 */ /* 0x000fca0008000000 */
[----:B------:R-:W-:Y:S01]  /*123a0*/  ISETP.GE.OR P1, PT, R5, UR4, !P0 ;  /* 0x0000000405007c0c */ /* 0x000fe2000c726670 */
[----:B------:R-:W-:-:S12]  /*123b0*/  ULDC UR4, c[0x0][0xc3c] ;  /* 0x00030f0000047ab9 */ /* 0x000fd80000000800 */
[----:B------:R-:W0:Y:S02]  /*123c0*/  @!P1 LDC.64 R2, c[0x0][0xc80] ;  /* 0x00032000ff029b82 */ /* 0x000e240000000a00 */
        /* <DEDUP_REMOVED lines=30> */
.L_x_3948:
        /* <DEDUP_REMOVED lines=14> */
.L_x_3947:
[----:B------:R-:W-:Y:S05]  /*12690*/  BSYNC B0 ;  /* 0x0000000000007941 */ /* 0x000fea0003800000 */
.L_x_3946:
        /* <DEDUP_REMOVED lines=21> */
.L_x_3944:
        /* <DEDUP_REMOVED lines=13> */
[----:B------:R0:W2:Y:S01]  /*128c0*/  F2I.FTZ.U32.TRUNC.NTZ R9, R8 ;  /* 0x0000000800097305 */ /* 0x0000a2000021f000 */
[----:B------:R-:W-:Y:S05]  /*128d0*/  @!P0 BRA `(.L_x_3949) ;  /* 0x00000000000c8947 */ /* 0x000fea0003800000 */
[----:B------:R-:W-:-:S06]  /*128e0*/  UIADD3 UR5, UR4, -0x1, URZ ;  /* 0xffffffff04057890 */ /* 0x000fcc000fffe03f */
[----:B------:R-:W-:-:S05]  /*128f0*/  IMAD.U32 R6, RZ, RZ, UR5 ;  /* 0x00000005ff067e24 */ /* 0x000fca000f8e00ff */
[----:B------:R3:W4:Y:S02]  /*12900*/  SHFL.IDX PT, R7, R3, R6, 0x1f ;  /* 0x00001f0603077589 */ /* 0x00072400000e0000 */
.L_x_3949:
[--C-:B--23--:R-:W-:Y:S01]  /*12910*/  IMAD.MOV R3, RZ, RZ, -R9.reuse ;  /* 0x000000ffff037224 */ /* 0x10cfe200078e0a09 */
[----:B------:R-:W-:Y:S01]  /*12920*/  UIADD3 UR40, UR4, UR40, URZ ;  /* 0x0000002804287290 */ /* 0x000fe2000fffe03f */
[----:B----4-:R-:W-:Y:S02]  /*12930*/  IMAD R24, R7, R2, R24 ;  /* 0x0000000207187224 */ /* 0x010fe400078e0218 */
        /* <DEDUP_REMOVED lines=24> */
.L_x_3945:
[----:B------:R-:W-:Y:S01]  /*12ac0*/  IMAD.MOV.U32 R24, RZ, RZ, R5 ;  /* 0x000000ffff187224 */ /* 0x000fe200078e0005 */
[----:B------:R-:W-:Y:S01]  /*12ad0*/  ULDC UR40, c[0x0][0xc3c] ;  /* 0x00030f0000287ab9 */ /* 0x000fe20000000800 */
[----:B------:R-:W-:Y:S02]  /*12ae0*/  IMAD.MOV.U32 R25, RZ, RZ, RZ ;  /* 0x000000ffff197224 */ /* 0x000fe400078e00ff */
[----:B------:R-:W-:-:S07]  /*12af0*/  IMAD.MOV.U32 R26, RZ, RZ, RZ ;  /* 0x000000ffff1a7224 */ /* 0x000fce00078e00ff */
.L_x_3950:
[----:B------:R2:W3:Y:S01]  /*12b00*/  LDL R2, [R1+0x8] ;  /* 0x0000080001027983 */ /* 0x0004e20000100800 */
[----:B------:R-:W4:Y:S02]  /*12b10*/  S2R R0, SR_TID.X ;  /* 0x0000000000007919 */ /* 0x000f240000002100 */
[----:B----4-:R-:W-:Y:S01]  /*12b20*/  LOP3.LUT R0, R0, 0x1f, RZ, 0xc0, !PT ;  /* 0x0000001f00007812 */ /* 0x010fe200078ec0ff */
[----:B------:R-:W-:Y:S03]  /*12b30*/  BAR.SYNC.DEFER_BLOCKING 0x4, 0x180 ;  /* 0x0106000000007b1d */ /* 0x000fe60000010000 */
[----:B------:R-:W-:Y:S01]  /*12b40*/  ISETP.NE.AND P0, PT, R0, RZ, PT ;  /* 0x000000ff0000720c */ /* 0x000fe20003f05270 */
[----:B------:R-:W-:-:S12]  /*12b50*/  IMAD.U32 R27, RZ, RZ, UR40 ;  /* 0x00000028ff1b7e24 */ /* 0x000fd8000f8e00ff */
[----:B------:R-:W-:Y:S01]  /*12b60*/  @!P0 MOV R0, 0x400 ;  /* 0x0000040000008802 */ /* 0x000fe20000000f00 */
[----:B---3--:R-:W3:Y:S03]  /*12b70*/  @!P0 S2R R2, SR_CgaCtaId ;  /* 0x0000000000028919 */ /* 0x008ee60000008800 */
[----:B---3--:R-:W-:Y:S01]  /*12b80*/  @!P0 LEA R18, R2, R0, 0x18 ;  /* 0x0000000002128211 */ /* 0x008fe200078ec0ff */
[----:B------:R2:W-:Y:S04]  /*12b90*/  @!P0 STL [R1+0x8], R2 ;  /* 0x0000080201008387 */ /* 0x0005e80000100800 */
[----:B------:R2:W-:Y:S01]  /*12ba0*/  @!P0 STS.128 [R18+0x334d0], R24 ;  /* 0x0334d01812008388 */ /* 0x0005e20000000c00 */
[----:B------:R-:W-:Y:S06]  /*12bb0*/  BAR.ARV 0x5, 0x180 ;  /* 0x0146000000007b1d */ /* 0x000fec0000002000 */
.L_x_3943:
[----:B------:R-:W-:Y:S02]  /*12bc0*/  ULDC UR4, c[0x0][0xc3c] ;  /* 0x00030f0000047ab9 */ /* 0x000fe40000000800 */
[----:B------:R-:W-:-:S06]  /*12bd0*/  UISETP.GE.AND UP0, UPT, UR40, UR4, UPT ;  /* 0x000000042800728c */ /* 0x000fcc000bf06270 */
[----:B------:R-:W-:-:S13]  /*12be0*/  PLOP3.LUT P0, PT, PT, PT, UP0, 0x80, 0x0 ;  /* 0x000000000000781c */ /* 0x000fda0003f0f008 */
[----:B------:R-:W-:Y:S05]  /*12bf0*/  @!P0 BRA `(.L_x_3951) ;  /* 0xffffff9c00a88947 */ /* 0x000fea000383ffff */
.L_x_3874:
[----:B0-----:R-:W3:Y:S01]  /*12c00*/  LDL.LU R0, [R1+0x18] ;  /* 0x0000180001007983 */ /* 0x001ee20000300800 */
        /* <DEDUP_REMOVED lines=11> */
.L_x_4038:
[----:B------:R-:W-:Y:S05]  /*12cc0*/  BSYNC B0 ;  /* 0x0000000000007941 */ /* 0x000fea0003800000 */
.L_x_3952:
[----:B------:R-:W-:-:S03]  /*12cd0*/  UMOV UR4, 0xffffffff ;  /* 0xffffffff00047882 */ /* 0x000fc60000000000 */
[----:B------:R-:W-:Y:S05]  /*12ce0*/  BRA.DIV UR4, `(.L_x_3954) ;  /* 0x0000002a04507947 */ /* 0x000fea000b800000 */
[----:B0-----:R-:W0:Y:S02]  /*12cf0*/  S2R R0, SR_TID.X ;  /* 0x0000000000007919 */ /* 0x001e240000002100 */
[----:B0-----:R-:W-:-:S04]  /*12d00*/  SHF.R.U32.HI R0, RZ, 0x5, R0 ;  /* 0x00000005ff007819 */ /* 0x001fc80000011600 */
[----:B------:R-:W-:-:S05]  /*12d10*/  LOP3.LUT R0, R0, 0x3, RZ, 0xc0, !PT ;  /* 0x0000000300007812 */ /* 0x000fca00078ec0ff */
[----:B------:R0:W2:Y:S02]  /*12d20*/  SHFL.IDX PT, R14, R0, RZ, 0x1f ;  /* 0x00001fff000e7589 */ /* 0x0000a400000e0000 */
.L_x_4041:
[----:B--2---:R-:W-:Y:S01]  /*12d30*/  ISETP.NE.AND P0, PT, R14, RZ, PT ;  /* 0x000000ff0e00720c */ /* 0x004fe20003f05270 */
[----:B------:R-:W-:-:S12]  /*12d40*/  BSSY B0, `(.L_x_3955) ;  /* 0x000002c000007945 */ /* 0x000fd80003800000 */
[----:B------:R-:W-:Y:S05]  /*12d50*/  @P0 BRA `(.L_x_3956) ;  /* 0x0000000000a80947 */ /* 0x000fea0003800000 */
[----:B------:R-:W-:-:S03]  /*12d60*/  UMOV UR4, 0xffffffff ;  /* 0xffffffff00047882 */ /* 0x000fc60000000000 */
[----:B------:R-:W-:Y:S05]  /*12d70*/  BRA.DIV UR4, `(.L_x_3957) ;  /* 0x0000002a04607947 */ /* 0x000fea000b800000 */
[----:B------:R-:W-:-:S13]  /*12d80*/  ELECT P6, URZ, PT ;  /* 0x00000000003f782f */ /* 0x000fda00038c0000 */
.L_x_4044:
[----:B------:R-:W-:Y:S05]  /*12d90*/  @!P6 BRA `(.L_x_3956) ;  /* 0x000000000098e947 */ /* 0x000fea0003800000 */
[----:B------:R-:W-:-:S06]  /*12da0*/  ULOP3.LUT UR4, UR36, 0x2, URZ, 0xfc, !UPT ;  /* 0x0000000224047892 */ /* 0x000fcc000f8efc3f */
[----:B0-----:R-:W-:-:S05]  /*12db0*/  IMAD.U32 R0, RZ, RZ, UR4 ;  /* 0x00000004ff007e24 */ /* 0x001fca000f8e00ff */
[----:B------:R-:W-:-:S13]  /*12dc0*/  ISETP.NE.AND P0, PT, R0, 0x3, PT ;  /* 0x000000030000780c */ /* 0x000fda0003f05270 */
[----:B------:R-:W-:Y:S05]  /*12dd0*/  @!P0 BRA `(.L_x_3958) ;  /* 0x0000000000048947 */ /* 0x000fea0003800000 */
[----:B------:R-:W-:Y:S01]  /*12de0*/  BPT.TRAP 0x1 ;  /* 0x000000040000795c */ /* 0x000fe20000300000 */
.L_x_3958:
[C---:B------:R-:W-:Y:S01]  /*12df0*/  IMAD R5, R31.reuse, 0x8, R4 ;  /* 0x000000081f057824 */ /* 0x040fe200078e0204 */
[----:B------:R-:W-:Y:S01]  /*12e00*/  SHF.L.U32 R0, R34, 0x1f, RZ ;  /* 0x0000001f22007819 */ /* 0x000fe200000006ff */
[----:B------:R-:W-:-:S03]  /*12e10*/  VIADD R31, R31, 0x1 ;  /* 0x000000011f1f7836 */ /* 0x000fc60000000000 */
[----:B------:R-:W0:Y:S02]  /*12e20*/  SYNCS.PHASECHK.TRANS64.TRYWAIT P1, [R5+URZ+0x33440], R0 ;  /* 0x03344000050075a7 */ /* 0x000e24000802017f */
[----:B------:R-:W-:-:S04]  /*12e30*/  ISETP.NE.AND P2, PT, R31, 0x2, PT ;  /* 0x000000021f00780c */ /* 0x000fc80003f45270 */
[----:B------:R-:W-:Y:S01]  /*12e40*/  SEL R3, RZ, 0x1, P2 ;  /* 0x00000001ff037807 */ /* 0x000fe20001000000 */
[----:B0-----:R-:W-:Y:S08]  /*12e50*/  @!P1 BRA `(.L_x_3959) ;  /* 0x0000002800489947 */ /* 0x001ff00003800000 */
.L_x_4045:
[----:B------:R-:W-:Y:S02]  /*12e60*/  SEL R31, R31, RZ, P2 ;  /* 0x000000ff1f1f7207 */ /* 0x000fe40001000000 */
[----:B------:R-:W-:Y:S01]  /*12e70*/  LOP3.LUT R2, R34, R3, RZ, 0x3c, !PT ;  /* 0x0000000322027212 */ /* 0x000fe200078e3cff */
[----:B------:R-:W-:Y:S06]  /*12e80*/  @!P0 BRA `(.L_x_3960) ;  /* 0x0000000000048947 */ /* 0x000fec0003800000 */
[----:B------:R-:W-:Y:S01]  /*12e90*/  BPT.TRAP 0x1 ;  /* 0x000000040000795c */ /* 0x000fe20000300000 */
.L_x_3960:
[----:B------:R-:W-:Y:S01]  /*12ea0*/  IMAD R31, R31, 0x8, R4 ;  /* 0x000000081f1f7824 */ /* 0x000fe200078e0204 */
[----:B------:R-:W-:-:S04]  /*12eb0*/  SHF.L.U32 R2, R2, 0x1f, RZ ;  /* 0x0000001f02027819 */ /* 0x000fc800000006ff */
[----:B------:R-:W2:Y:S02]  /*12ec0*/  SYNCS.PHASECHK.TRANS64.TRYWAIT P1, [R31+URZ+0x33440], R2 ;  /* 0x033440021f0075a7 */ /* 0x000ea4000802017f */
[----:B--2---:R-:W-:Y:S05]  /*12ed0*/  @!P1 BRA `(.L_x_3961) ;  /* 0x00000028003c9947 */ /* 0x004fea0003800000 */
.L_x_4046:
[----:B------:R-:W-:Y:S05]  /*12ee0*/  @!P0 BRA `(.L_x_3962) ;  /* 0x0000000000048947 */ /* 0x000fea0003800000 */
[----:B------:R-:W-:Y:S01]  /*12ef0*/  BPT.TRAP 0x1 ;  /* 0x000000040000795c */ /* 0x000fe20000300000 */
.L_x_3962:
[----:B------:R-:W3:Y:S02]  /*12f00*/  SYNCS.PHASECHK.TRANS64.TRYWAIT P1, [R5+URZ+0x33460], R0 ;  /* 0x03346000050075a7 */ /* 0x000ee4000802017f */
[----:B---3--:R-:W-:Y:S05]  /*12f10*/  @!P1 BRA `(.L_x_3963) ;  /* 0x0000002800409947 */ /* 0x008fea0003800000 */
.L_x_4047:
[----:B------:R-:W-:Y:S05]  /*12f20*/  @!P0 BRA `(.L_x_3964) ;  /* 0x0000000000048947 */ /* 0x000fea0003800000 */
[----:B------:R-:W-:Y:S01]  /*12f30*/  BPT.TRAP 0x1 ;  /* 0x000000040000795c */ /* 0x000fe20000300000 */
.L_x_3964:
[----:B------:R-:W4:Y:S02]  /*12f40*/  SYNCS.PHASECHK.TRANS64.TRYWAIT P1, [R31+URZ+0x33460], R2 ;  /* 0x033460021f0075a7 */ /* 0x000f24000802017f */
[----:B----4-:R-:W-:Y:S05]  /*12f50*/  @!P1 BRA `(.L_x_3965) ;  /* 0x0000002800449947 */ /* 0x010fea0003800000 */
.L_x_4048:
[----:B------:R-:W-:Y:S05]  /*12f60*/  @!P0 BRA `(.L_x_3966) ;  /* 0x0000000000048947 */ /* 0x000fea0003800000 */
[----:B------:R-:W-:Y:S01]  /*12f70*/  BPT.TRAP 0x1 ;  /* 0x000000040000795c */ /* 0x000fe20000300000 */
.L_x_3966:
[----:B------:R-:W5:Y:S02]  /*12f80*/  SYNCS.PHASECHK.TRANS64.TRYWAIT P1, [R5+URZ+0x33480], R0 ;  /* 0x03348000050075a7 */ /* 0x000f64000802017f */
[----:B-----5:R-:W-:Y:S05]  /*12f90*/  @!P1 BRA `(.L_x_3967) ;  /* 0x0000002800489947 */ /* 0x020fea0003800000 */
.L_x_4049:
[----:B------:R-:W-:Y:S05]  /*12fa0*/  @!P0 BRA `(.L_x_3968) ;  /* 0x0000000000048947 */ /* 0x000fea0003800000 */
[----:B------:R-:W-:Y:S01]  /*12fb0*/  BPT.TRAP 0x1 ;  /* 0x000000040000795c */ /* 0x000fe20000300000 */
.L_x_3968:
[----:B------:R0:W0:Y:S02]  /*12fc0*/  SYNCS.PHASECHK.TRANS64.TRYWAIT P0, [R31+URZ+0x33480], R2 ;  /* 0x033480021f0075a7 */ /* 0x000024000800017f */
[----:B0-----:R-:W-:Y:S05]  /*12fd0*/  @!P0 NANOSLEEP.SYNCS 0x989680 ;  /* 0x009896800000895d */ /* 0x001fea0003900000 */
[----:B------:R-:W0:Y:S02]  /*12fe0*/  @!P0 SYNCS.PHASECHK.TRANS64 P0, [R31+URZ+0x33480], R2 ;  /* 0x033480021f0085a7 */ /* 0x000e24000800007f */
[----:B0-----:R-:W-:Y:S05]  /*12ff0*/  @!P0 BRA `(.L_x_3968) ;  /* 0xfffffffc00f08947 */ /* 0x001fea000383ffff */
.L_x_3956:
[----:B------:R-:W-:Y:S05]  /*13000*/  BSYNC B0 ;  /* 0x0000000000007941 */ /* 0x000fea0003800000 */
.L_x_3955:
[----:B------:R-:W-:Y:S05]  /*13010*/  EXIT ;  /* 0x000000000000794d */ /* 0x000fea0003800000 */
.L_x_3823:
[----:B0-----:R-:W-:-:S04]  /*13020*/  IMAD.U32 R3, RZ, RZ, UR48 ;  /* 0x00000030ff037e24 */ /* 0x001fc8000f8e00ff */
[----:B------:R0:W1:Y:S03]  /*13030*/  SYNCS.PHASECHK.TRANS64.TRYWAIT P1, [R3+URZ+0x33400], R0 ;  /* 0x03340000030075a7 */ /* 0x000066000802017f */
[----:B-1----:R-:W-:Y:S05]  /*13040*/  @!P1 NANOSLEEP.SYNCS 0x989680 ;  /* 0x009896800000995d */ /* 0x002fea0003900000 */
[----:B------:R-:W1:Y:S02]  /*13050*/  @!P1 SYNCS.PHASECHK.TRANS64 P1, [R3+URZ+0x33400], R0 ;  /* 0x03340000030095a7 */ /* 0x000e64000802007f */
[----:B-1----:R-:W-:Y:S05]  /*13060*/  @!P1 BRA `(.L_x_3823) ;  /* 0xfffffffc00ec9947 */ /* 0x002fea000383ffff */
[----:B------:R-:W-:Y:S05]  /*13070*/  BRA `(.L_x_3969) ;  /* 0xfffffee800507947 */ /* 0x000fea000383ffff */
.L_x_3827:
[----:B-1----:R1:W2:Y:S02]  /*13080*/  SYNCS.PHASECHK.TRANS64.TRYWAIT P1, [R3+URZ+0x33430], R0 ;  /* 0x03343000030075a7 */ /* 0x0022a4000802017f */
[----:B--2---:R-:W-:Y:S05]  /*13090*/  @!P1 NANOSLEEP.SYNCS 0x989680 ;  /* 0x009896800000995d */ /* 0x004fea0003900000 */
[----:B------:R-:W2:Y:S02]  /*130a0*/  @!P1 SYNCS.PHASECHK.TRANS64 P1, [R3+URZ+0x33430], R0 ;  /* 0x03343000030095a7 */ /* 0x000ea4000802007f */
[----:B--2---:R-:W-:Y:S05]  /*130b0*/  @!P1 BRA `(.L_x_3827) ;  /* 0xfffffffc00f09947 */ /* 0x004fea000383ffff */
[----:B------:R-:W-:Y:S05]  /*130c0*/  BRA `(.L_x_3826) ;  /* 0xfffffee800707947 */ /* 0x000fea000383ffff */
.L_x_3833:
[----:B-1----:R-:W-:-:S04]  /*130d0*/  IMAD.U32 R5, RZ, RZ, UR6 ;  /* 0x00000006ff057e24 */ /* 0x002fc8000f8e00ff */
[----:B------:R1:W2:Y:S03]  /*130e0*/  SYNCS.PHASECHK.TRANS64.TRYWAIT P1, [R5+URZ+0x33430], R0 ;  /* 0x03343000050075a7 */ /* 0x0002a6000802017f */
[----:B--2---:R-:W-:Y:S05]  /*130f0*/  @!P1 NANOSLEEP.SYNCS 0x989680 ;  /* 0x009896800000995d */ /* 0x004fea0003900000 */
[----:B------:R-:W2:Y:S02]  /*13100*/  @!P1 SYNCS.PHASECHK.TRANS64 P1, [R5+URZ+0x33430], R0 ;  /* 0x03343000050095a7 */ /* 0x000ea4000802007f */
[----:B--2---:R-:W-:Y:S05]  /*13110*/  @!P1 BRA `(.L_x_3833) ;  /* 0xfffffffc00ec9947 */ /* 0x004fea000383ffff */
[----:B------:R-:W-:Y:S05]  /*13120*/  BRA `(.L_x_3830) ;  /* 0xffffff20003c7947 */ /* 0x000fea000383ffff */
.L_x_3837:
[----:B-1----:R-:W-:-:S04]  /*13130*/  IMAD.U32 R5, RZ, RZ, UR6 ;  /* 0x00000006ff057e24 */ /* 0x002fc8000f8e00ff */
[----:B------:R1:W2:Y:S03]  /*13140*/  SYNCS.PHASECHK.TRANS64.TRYWAIT P1, [R5+URZ+0x33450], R0 ;  /* 0x03345000050075a7 */ /* 0x0002a6000802017f */
[----:B--2---:R-:W-:Y:S05]  /*13150*/  @!P1 NANOSLEEP.SYNCS 0x989680 ;  /* 0x009896800000995d */ /* 0x004fea0003900000 */
[----:B------:R-:W2:Y:S02]  /*13160*/  @!P1 SYNCS.PHASECHK.TRANS64 P1, [R5+URZ+0x33450], R0 ;  /* 0x03345000050095a7 */ /* 0x000ea4000802007f */
[----:B--2---:R-:W-:Y:S05]  /*13170*/  @!P1 BRA `(.L_x_3837) ;  /* 0xfffffffc00ec9947 */ /* 0x004fea000383ffff */
[----:B------:R-:W-:Y:S05]  /*13180*/  BRA `(.L_x_3834) ;  /* 0xffffff2c00487947 */ /* 0x000fea000383ffff */
.L_x_3844:
[----:B-1----:R-:W-:-:S04]  /*13190*/  IMAD.U32 R7, RZ, RZ, UR9 ;  /* 0x00000009ff077e24 */ /* 0x002fc8000f8e00ff */
[----:B------:R1:W2:Y:S03]  /*131a0*/  SYNCS.PHASECHK.TRANS64.TRYWAIT P1, [R7+URZ+0x33450], R6 ;  /* 0x03345006070075a7 */ /* 0x0002a6000802017f */
[----:B--2---:R-:W-:Y:S05]  /*131b0*/  @!P1 NANOSLEEP.SYNCS 0x989680 ;  /* 0x009896800000995d */ /* 0x004fea0003900000 */
[----:B------:R-:W2:Y:S02]  /*131c0*/  @!P1 SYNCS.PHASECHK.TRANS64 P1, [R7+URZ+0x33450], R6 ;  /* 0x03345006070095a7 */ /* 0x000ea4000802007f */
[----:B--2---:R-:W-:Y:S05]  /*131d0*/  @!P1 BRA `(.L_x_3844) ;  /* 0xfffffffc00ec9947 */ /* 0x004fea000383ffff */
[----:B------:R-:W-:Y:S05]  /*131e0*/  BRA `(.L_x_3843) ;  /* 0xffffff4c00b07947 */ /* 0x000fea000383ffff */
.L_x_3889:
[----:B------:R-:W0:Y:S01]  /*131f0*/  S2R R21, SR_TID.X ;  /* 0x0000000000157919 */ /* 0x000e220000002100 */
[----:B------:R-:W-:Y:S02]  /*13200*/  IMAD.MOV.U32 R12, RZ, RZ, RZ ;  /* 0x000000ffff0c7224 */ /* 0x000fe400078e00ff */
[----:B------:R-:W-:Y:S02]  /*13210*/  IMAD.MOV.U32 R11, RZ, RZ, 0x1f ;  /* 0x0000001fff0b7424 */ /* 0x000fe400078e00ff */
[----:B------:R-:W-:Y:S01]  /*13220*/  IMAD.MOV.U32 R15, RZ, RZ, -0x1 ;  /* 0xffffffffff0f7424 */ /* 0x000fe200078e00ff */
[----:B0-----:R-:W-:-:S04]  /*13230*/  SHF.R.U32.HI R21, RZ, 0x5, R21 ;  /* 0x00000005ff157819 */ /* 0x001fc80000011615 */
[----:B------:R-:W-:-:S05]  /*13240*/  LOP3.LUT R21, R21, 0x3, RZ, 0xc0, !PT ;  /* 0x0000000315157812 */ /* 0x000fca00078ec0ff */
[----:B------:R-:W-:-:S07]  /*13250*/  IMAD.MOV.U32 R13, RZ, RZ, R21 ;  /* 0x000000ffff0d7224 */ /* 0x000fce00078e0015 */
[----:B-1---5:R-:W-:Y:S05]  /*13260*/  WARPSYNC.COLLECTIVE R15, `(.L_x_3970) ;  /* 0x000000000f087348 */ /* 0x022fea0003c00000 */
[----:B------:R0:W2:Y:S02]  /*13270*/  SHFL.IDX P6, R14, R13, R12, R11 ;  /* 0x0000000c0d0e7389 */ /* 0x0000a400000c000b */
[----:B012--5:R-:W-:Y:S01]  /*13280*/  ENDCOLLECTIVE ;  /* 0x000000000000791b */ /* 0x027fe20003800000 */
.L_x_3970:
[----:B------:R-:W-:Y:S05]  /*13290*/  BRA `(.L_x_3971) ;  /* 0xffffffa4002c7947 */ /* 0x000fea000383ffff */
.L_x_3892:
[----:B0-----:R-:W2:Y:S02]  /*132a0*/  LDL R0, [R1+0x14] ;  /* 0x0000140001007983 */ /* 0x001ea40000100800 */
[----:B--2---:R0:W1:Y:S02]  /*132b0*/  SYNCS.PHASECHK.TRANS64.TRYWAIT P0, [R4+URZ+0x33480], R0 ;  /* 0x03348000040075a7 */ /* 0x004064000800017f */
[----:B-1----:R-:W-:Y:S05]  /*132c0*/  @!P0 NANOSLEEP.SYNCS 0x989680 ;  /* 0x009896800000895d */ /* 0x002fea0003900000 */
[----:B------:R-:W1:Y:S02]  /*132d0*/  @!P0 SYNCS.PHASECHK.TRANS64 P0, [R4+URZ+0x33480], R0 ;  /* 0x03348000040085a7 */ /* 0x000e64000800007f */
[----:B-1----:R-:W-:Y:S05]  /*132e0*/  @!P0 BRA `(.L_x_3892) ;  /* 0xfffffffc00ec8947 */ /* 0x002fea000383ffff */
[----:B------:R-:W-:Y:S05]  /*132f0*/  BRA `(.L_x_3972) ;  /* 0xffffffa8007c7947 */ /* 0x000fea000383ffff */
.L_x_3893:
        /* <DEDUP_REMOVED lines=8> */
.L_x_3974:
[----:B------:R-:W-:Y:S05]  /*13380*/  BSYNC B0 ;  /* 0x0000000000007941 */ /* 0x000fea0003800000 */
.L_x_3973:
[----:B------:R-:W-:Y:S01]  /*13390*/  IMAD.MOV.U32 R13, RZ, RZ, R20 ;  /* 0x000000ffff0d7224 */ /* 0x000fe200078e0014 */
[----:B------:R-:W-:Y:S01]  /*133a0*/  LOP3.LUT R36, R36, 0xffffff7f, RZ, 0xc0, !PT ;  /* 0xffffff7f24247812 */ /* 0x000fe200078ec0ff */
[----:B------:R-:W-:Y:S01]  /*133b0*/  IMAD.MOV.U32 R12, RZ, RZ, RZ ;  /* 0x000000ffff0c7224 */ /* 0x000fe200078e00ff */
[C---:B------:R-:W-:Y:S01]  /*133c0*/  ISETP.GE.AND P5, PT, R9.reuse, 0x21, PT ;  /* 0x000000210900780c */ /* 0x040fe20003fa6270 */
[----:B------:R-:W-:Y:S01]  /*133d0*/  IMAD.MOV.U32 R11, RZ, RZ, 0x1c1f ;  /* 0x00001c1fff0b7424 */ /* 0x000fe200078e00ff */
[----:B------:R-:W-:Y:S01]  /*133e0*/  ISETP.GE.AND P4, PT, R9, 0x41, PT ;  /* 0x000000410900780c */ /* 0x000fe20003f86270 */
[----:B------:R-:W-:Y:S02]  /*133f0*/  IMAD.MOV.U32 R15, RZ, RZ, -0x1 ;  /* 0xffffffffff0f7424 */ /* 0x000fe400078e00ff */
[----:B------:R-:W-:-:S10]  /*13400*/  IMAD.MOV.U32 R0, RZ, RZ, R14 ;  /* 0x000000ffff007224 */ /* 0x000fd400078e000e */
[----:B------:R-:W-:Y:S05]  /*13410*/  WARPSYNC.COLLECTIVE R15, `(.L_x_3975) ;  /* 0x000000000f087348 */ /* 0x000fea0003c00000 */
[----:B------:R0:W1:Y:S02]  /*13420*/  SHFL.IDX P6, R14, R13, R12, R11 ;  /* 0x0000000c0d0e7389 */ /* 0x00006400000c000b */
[----:B01----:R-:W-:Y:S01]  /*13430*/  ENDCOLLECTIVE ;  /* 0x000000000000791b */ /* 0x003fe20003800000 */
.L_x_3975:
[----:B------:R-:W0:Y:S01]  /*13440*/  LDC R11, c[0x0][0x2f4] ;  /* 0x0000bd00ff0b7b82 */ /* 0x000e220000000800 */
[C---:B------:R-:W-:Y:S01]  /*13450*/  LOP3.LUT R12, R37.reuse, 0x40, RZ, 0xfc, !PT ;  /* 0x00000040250c7812 */ /* 0x040fe200078efcff */
[----:B------:R-:W-:Y:S01]  /*13460*/  IMAD.MOV.U32 R13, RZ, RZ, R10 ;  /* 0x000000ffff0d7224 */ /* 0x000fe200078e000a */
[----:B------:R-:W-:Y:S01]  /*13470*/  LOP3.LUT R15, R37, 0x80, RZ, 0xfc, !PT ;  /* 0x00000080250f7812 */ /* 0x000fe200078efcff */
[----:B------:R-:W-:-:S05]  /*13480*/  IMAD.MOV.U32 R2, RZ, RZ, R14 ;  /* 0x000000ffff027224 */ /* 0x000fca00078e000e */
[----:B------:R-:W-:-:S05]  /*13490*/  IADD3 R2, P0, R37, R2, RZ ;  /* 0x0000000225027210 */ /* 0x000fca0007f1e0ff */
[----:B------:R-:W-:Y:S02]  /*134a0*/  IMAD.X R3, RZ, RZ, R0, P0 ;  /* 0x000000ffff037224 */ /* 0x000fe400000e0600 */
[----:B------:R-:W-:Y:S01]  /*134b0*/  IMAD.IADD R0, R18, 0x1, R21 ;  /* 0x0000000112007824 */ /* 0x000fe200078e0215 */
[-C--:B0-----:R-:W-:Y:S02]  /*134c0*/  ISETP.GE.AND P2, PT, R37, R11.reuse, PT ;  /* 0x0000000b2500720c */ /* 0x081fe40003f46270 */
[----:B------:R-:W-:Y:S01]  /*134d0*/  ISETP.GE.AND P1, PT, R12, R11, PT ;  /* 0x0000000b0c00720c */ /* 0x000fe20003f26270 */
[----:B------:R-:W-:Y:S01]  /*134e0*/  IMAD.MOV.U32 R12, RZ, RZ, 0x1 ;  /* 0x00000001ff0c7424 */ /* 0x000fe200078e00ff */
[C---:B------:R-:W-:Y:S02]  /*134f0*/  ISETP.LT.OR P0, PT, R9.reuse, 0x1, P2 ;  /* 0x000000010900780c */ /* 0x040fe40001701670 */
[----:B------:R-:W-:-:S11]  /*13500*/  ISETP.LT.OR P3, PT, R9, 0x1, P1 ;  /* 0x000000010900780c */ /* 0x000fd60000f61670 */
[----:B------:R-:W-:Y:S01]  /*13510*/  @!PT LDS RZ, [RZ] ;  /* 0x00000000fffff984 */ /* 0x000fe20000000800 */
[----:B------:R-:W-:Y:S01]  /*13520*/  @!PT LDS RZ, [RZ] ;  /* 0x00000000fffff984 */ /* 0x000fe20000000800 */
[----:B------:R-:W-:Y:S01]  /*13530*/  @!PT LDS RZ, [RZ] ;  /* 0x00000000fffff984 */ /* 0x000fe20000000800 */
[----:B------:R0:W-:Y:S01]  /*13540*/  LDGSTS.E.BYPASS.LTC128B.128 [R0+0xf200], desc[UR50][R2.64], !P0 ;  /* 0x0f20000002007fae */ /* 0x0001e2000c101d72 */
[----:B------:R-:W-:Y:S01]  /*13550*/  ISETP.GE.AND P0, PT, R15, R11, PT ;  /* 0x0000000b0f00720c */ /* 0x000fe20003f06270 */
[----:B------:R-:W-:Y:S02]  /*13560*/  IMAD.MOV.U32 R11, RZ, RZ, 0x1c1f ;  /* 0x00001c1fff0b7424 */ /* 0x000fe400078e00ff */
[----:B------:R-:W-:Y:S01]  /*13570*/  IMAD.MOV.U32 R15, RZ, RZ, -0x1 ;  /* 0xffffffffff0f7424 */ /* 0x000fe200078e00ff */
[----:B------:R0:W-:Y:S01]  /*13580*/  LDGSTS.E.BYPASS.LTC128B.128 [R0+0x11a00], desc[UR50][R2.64+0x40], !P3 ;  /* 0x11a0004002007fae */ /* 0x0001e2000d901d72 */
[----:B------:R-:W-:-:S13]  /*13590*/  ISETP.LT.OR P3, PT, R9, 0x1, P0 ;  /* 0x000000010900780c */ /* 0x000fda0000761670 */
[----:B0-----:R-:W-:Y:S05]  /*135a0*/  WARPSYNC.COLLECTIVE R15, `(.L_x_3976) ;  /* 0x000000000f087348 */ /* 0x001fea0003c00000 */
[----:B------:R1:W2:Y:S02]  /*135b0*/  SHFL.IDX P6, R14, R13, R12, R11 ;  /* 0x0000000c0d0e7389 */ /* 0x0002a400000c000b */
[----:B012---:R-:W-:Y:S01]  /*135c0*/  ENDCOLLECTIVE ;  /* 0x000000000000791b */ /* 0x007fe20003800000 */
.L_x_3976:
[----:B------:R-:W-:Y:S01]  /*135d0*/  @!PT LDS RZ, [RZ] ;  /* 0x00000000fffff984 */ /* 0x000fe20000000800 */
[----:B------:R-:W-:Y:S01]  /*135e0*/  @!PT LDS RZ, [RZ] ;  /* 0x00000000fffff984 */ /* 0x000fe20000000800 */
[----:B------:R-:W-:Y:S01]  /*135f0*/  @!PT LDS RZ, [RZ] ;  /* 0x00000000fffff984 */ /* 0x000fe20000000800 */
[----:B------:R0:W-:Y:S01]  /*13600*/  LDGSTS.E.BYPASS.LTC128B.128 [R0+0x14200], desc[UR50][R2.64+0x80], !P3 ;  /* 0x1420008002007fae */ /* 0x0001e2000d901d72 */
[----:B------:R-:W-:Y:S02]  /*13610*/  IMAD.MOV.U32 R13, RZ, RZ, R20 ;  /* 0x000000ffff0d7224 */ /* 0x000fe400078e0014 */
[----:B0-----:R-:W-:-:S07]  /*13620*/  IMAD.MOV.U32 R3, RZ, RZ, R14 ;  /* 0x000000ffff037224 */ /* 0x001fce00078e000e */
[----:B------:R-:W-:Y:S05]  /*13630*/  WARPSYNC.COLLECTIVE R15, `(.L_x_3977) ;  /* 0x000000000f087348 */ /* 0x000fea0003c00000 */
[----:B------:R0:W1:Y:S02]  /*13640*/  SHFL.IDX P6, R14, R13, R12, R11 ;  /* 0x0000000c0d0e7389 */ /* 0x00006400000c000b */
[----:B01----:R-:W-:Y:S01]  /*13650*/  ENDCOLLECTIVE ;  /* 0x000000000000791b */ /* 0x003fe20003800000 */
.L_x_3977:
[----:B------:R-:W-:Y:S02]  /*13660*/  IMAD.MOV.U32 R13, RZ, RZ, R10 ;  /* 0x000000ffff0d7224 */ /* 0x000fe400078e000a */
[----:B------:R-:W-:Y:S02]  /*13670*/  IMAD.MOV.U32 R12, RZ, RZ, 0x2 ;  /* 0x00000002ff0c7424 */ /* 0x000fe400078e00ff */
[----:B------:R-:W-:-:S07]  /*13680*/  IMAD.MOV.U32 R2, RZ, RZ, R14 ;  /* 0x000000ffff027224 */ /* 0x000fce00078e000e */
[----:B------:R-:W-:Y:S05]  /*13690*/  WARPSYNC.COLLECTIVE R15, `(.L_x_3978) ;  /* 0x000000000f087348 */ /* 0x000fea0003c00000 */
[----:B------:R0:W1:Y:S02]  /*136a0*/  SHFL.IDX P6, R14, R13, R12, R11 ;  /* 0x0000000c0d0e7389 */ /* 0x00006400000c000b */
[----:B01----:R-:W-:Y:S01]  /*136b0*/  ENDCOLLECTIVE ;  /* 0x000000000000791b */ /* 0x003fe20003800000 */
.L_x_3978:
        /* <DEDUP_REMOVED lines=9> */
[----:B------:R-:W-:Y:S01]  /*13750*/  LDGSTS.E.BYPASS.LTC128B.128 [R0+0x12200], desc[UR50][R2.64+0x40], !P3 ;  /* 0x1220004002007fae */ /* 0x000fe2000d901d72 */
[----:B------:R-:W-:-:S13]  /*13760*/  ISETP.LT.OR P3, PT, R9, 0x21, P0 ;  /* 0x000000210900780c */ /* 0x000fda0000761670 */
[----:B------:R0:W-:Y:S02]  /*13770*/  LDGSTS.E.BYPASS.LTC128B.128 [R0+0x14a00], desc[UR50][R2.64+0x80], !P3 ;  /* 0x14a0008002007fae */ /* 0x0001e4000d901d72 */
[----:B0-----:R-:W-:-:S07]  /*13780*/  IMAD.MOV.U32 R3, RZ, RZ, R14 ;  /* 0x000000ffff037224 */ /* 0x001fce00078e000e */
[----:B------:R-:W-:Y:S05]  /*13790*/  WARPSYNC.COLLECTIVE R15, `(.L_x_3979) ;  /* 0x000000000f087348 */ /* 0x000fea0003c00000 */
[----:B------:R0:W1:Y:S02]  /*137a0*/  SHFL.IDX P6, R14, R13, R12, R11 ;  /* 0x0000000c0d0e7389 */ /* 0x00006400000c000b */
[----:B01----:R-:W-:Y:S01]  /*137b0*/  ENDCOLLECTIVE ;  /* 0x000000000000791b */ /* 0x003fe20003800000 */
.L_x_3979:
[----:B------:R-:W-:Y:S02]  /*137c0*/  IMAD.MOV.U32 R13, RZ, RZ, R10 ;  /* 0x000000ffff0d7224 */ /* 0x000fe400078e000a */
[----:B------:R-:W-:Y:S02]  /*137d0*/  IMAD.MOV.U32 R12, RZ, RZ, 0x3 ;  /* 0x00000003ff0c7424 */ /* 0x000fe400078e00ff */
[----:B------:R-:W-:-:S07]  /*137e0*/  IMAD.MOV.U32 R2, RZ, RZ, R14 ;  /* 0x000000ffff027224 */ /* 0x000fce00078e000e */
[----:B------:R-:W-:Y:S05]  /*137f0*/  WARPSYNC.COLLECTIVE R15, `(.L_x_3980) ;  /* 0x000000000f087348 */ /* 0x000fea0003c00000 */
[----:B------:R0:W1:Y:S02]  /*13800*/  SHFL.IDX P6, R14, R13, R12, R11 ;  /* 0x0000000c0d0e7389 */ /* 0x00006400000c000b */
[----:B01----:R-:W-:Y:S01]  /*13810*/  ENDCOLLECTIVE ;  /* 0x000000000000791b */ /* 0x003fe20003800000 */
.L_x_3980:
        /* <DEDUP_REMOVED lines=13> */
.L_x_3981:
[----:B------:R-:W-:Y:S01]  /*138f0*/  @!PT LDS RZ, [RZ] ;  /* 0x00000000fffff984 */ /* 0x000fe20000000800 */
[----:B------:R-:W-:Y:S01]  /*13900*/  @!PT LDS RZ, [RZ] ;  /* 0x00000000fffff984 */ /* 0x000fe20000000800 */
[----:B------:R-:W-:Y:S01]  /*13910*/  @!PT LDS RZ, [RZ] ;  /* 0x00000000fffff984 */ /* 0x000fe20000000800 */
[----:B------:R-:W-:Y:S01]  /*13920*/  LDGSTS.E.BYPASS.LTC128B.128 [R0+0x12a00], desc[UR50][R2.64+0x40], !P3 ;  /* 0x12a0004002007fae */ /* 0x000fe2000d901d72 */
[----:B------:R-:W-:Y:S01]  /*13930*/  ISETP.LT.OR P3, PT, R9, 0x41, P0 ;  /* 0x000000410900780c */ /* 0x000fe20000761670 */
[----:B------:R-:W-:Y:S02]  /*13940*/  IMAD.MOV.U32 R13, RZ, RZ, R22 ;  /* 0x000000ffff0d7224 */ /* 0x000fe400078e0016 */
[----:B------:R-:W-:-:S10]  /*13950*/  IMAD.MOV.U32 R12, RZ, RZ, RZ ;  /* 0x000000ffff0c7224 */ /* 0x000fd400078e00ff */
[----:B------:R0:W-:Y:S02]  /*13960*/  LDGSTS.E.BYPASS.LTC128B.128 [R0+0x15200], desc[UR50][R2.64+0x80], !P3 ;  /* 0x1520008002007fae */ /* 0x0001e4000d901d72 */
[----:B0-----:R-:W-:-:S07]  /*13970*/  IMAD.MOV.U32 R2, RZ, RZ, R14 ;  /* 0x000000ffff027224 */ /* 0x001fce00078e000e */
[----:B------:R-:W-:Y:S05]  /*13980*/  WARPSYNC.COLLECTIVE R15, `(.L_x_3982) ;  /* 0x000000000f087348 */ /* 0x000fea0003c00000 */
[----:B------:R0:W1:Y:S02]  /*13990*/  SHFL.IDX P6, R14, R13, R12, R11 ;  /* 0x0000000c0d0e7389 */ /* 0x00006400000c000b */
[----:B01----:R-:W-:Y:S01]  /*139a0*/  ENDCOLLECTIVE ;  /* 0x000000000000791b */ /* 0x003fe20003800000 */
.L_x_3982:
        /* <DEDUP_REMOVED lines=13> */
.L_x_3983:
[----:B------:R-:W-:Y:S01]  /*13a80*/  @!PT LDS RZ, [RZ] ;  /* 0x00000000fffff984 */ /* 0x000fe20000000800 */
[----:B------:R-:W-:Y:S01]  /*13a90*/  @!PT LDS RZ, [RZ] ;  /* 0x00000000fffff984 */ /* 0x000fe20000000800 */
[----:B------:R-:W-:Y:S01]  /*13aa0*/  @!PT LDS RZ, [RZ] ;  /* 0x00000000fffff984 */ /* 0x000fe20000000800 */
[----:B------:R-:W-:Y:S01]  /*13ab0*/  LDGSTS.E.BYPASS.LTC128B.128 [R0+0x13200], desc[UR50][R2.64+0x40], !P3 ;  /* 0x1320004002007fae */ /* 0x000fe2000d901d72 */
[C---:B------:R-:W-:Y:S02]  /*13ac0*/  ISETP.LT.OR P3, PT, R9.reuse, 0x61, P0 ;  /* 0x000000610900780c */ /* 0x040fe40000761670 */
[----:B------:R-:W-:-:S11]  /*13ad0*/  ISETP.GE.AND P6, PT, R9, 0x81, PT ;  /* 0x000000810900780c */ /* 0x000fd60003fc6270 */
[----:B------:R0:W-:Y:S01]  /*13ae0*/  LDGSTS.E.BYPASS.LTC128B.128 [R0+0x15a00], desc[UR50][R2.64+0x80], !P3 ;  /* 0x15a0008002007fae */ /* 0x0001e2000d901d72 */
[----:B------:R-:W-:Y:S01]  /*13af0*/  ISETP.GE.AND P3, PT, R9, 0x61, PT ;  /* 0x000000610900780c */ /* 0x000fe20003f66270 */
[----:B0-----:R-:W-:Y:S01]  /*13b00*/  IMAD.MOV.U32 R2, RZ, RZ, R14 ;  /* 0x000000ffff027224 */ /* 0x001fe200078e000e */
[----:B------:R-:W-:Y:S01]  /*13b10*/  @P6 LOP3.LUT R36, R36, 0x80, RZ, 0xfc, !PT ;  /* 0x0000008024246812 */ /* 0x000fe200078efcff */
[----:B------:R-:W-:Y:S10]  /*13b20*/  BRA `(.L_x_3984) ;  /* 0xffffffa800047947 */ /* 0x000ff4000383ffff */
.L_x_3898:
[----:B--2---:R-:W2:Y:S02]  /*13b30*/  LDL R2, [R1+0x14] ;  /* 0x0000140001027983 */ /* 0x004ea40000100800 */
[----:B--2---:R2:W3:Y:S02]  /*13b40*/  SYNCS.PHASECHK.TRANS64.TRYWAIT P0, [R4+URZ+0x33440], R2 ;  /* 0x03344002040075a7 */ /* 0x0044e4000800017f */
[----:B---3--:R-:W-:Y:S05]  /*13b50*/  @!P0 NANOSLEEP.SYNCS 0x989680 ;  /* 0x009896800000895d */ /* 0x008fea0003900000 */
[----:B------:R-:W3:Y:S02]  /*13b60*/  @!P0 SYNCS.PHASECHK.TRANS64 P0, [R4+URZ+0x33440], R2 ;  /* 0x03344002040085a7 */ /* 0x000ee4000800007f */
[----:B---3--:R-:W-:Y:S05]  /*13b70*/  @!P0 BRA `(.L_x_3898) ;  /* 0xfffffffc00ec8947 */ /* 0x008fea000383ffff */
[----:B------:R-:W-:Y:S05]  /*13b80*/  BRA `(.L_x_3985) ;  /* 0xffffffa800687947 */ /* 0x000fea000383ffff */
.L_x_3899:
        /* <DEDUP_REMOVED lines=8> */
.L_x_3987:
[----:B------:R-:W-:Y:S05]  /*13c10*/  BSYNC B0 ;  /* 0x0000000000007941 */ /* 0x000fea0003800000 */
.L_x_3986:
[----:B------:R-:W-:Y:S01]  /*13c20*/  IMAD.MOV.U32 R13, RZ, RZ, R5 ;  /* 0x000000ffff0d7224 */ /* 0x000fe200078e0005 */
[----:B------:R-:W0:Y:S01]  /*13c30*/  LDC R9, c[0x0][0x2f4] ;  /* 0x0000bd00ff097b82 */ /* 0x000e220000000800 */
[----:B------:R-:W-:Y:S01]  /*13c40*/  IMAD.MOV.U32 R12, RZ, RZ, RZ ;  /* 0x000000ffff0c7224 */ /* 0x000fe200078e00ff */
[C---:B------:R-:W-:Y:S01]  /*13c50*/  LOP3.LUT R21, R37.reuse, 0x40, RZ, 0xfc, !PT ;  /* 0x0000004025157812 */ /* 0x040fe200078efcff */
[----:B------:R-:W-:Y:S01]  /*13c60*/  IMAD.MOV.U32 R11, RZ, RZ, 0x1c1f ;  /* 0x00001c1fff0b7424 */ /* 0x000fe200078e00ff */
[----:B------:R-:W-:Y:S01]  /*13c70*/  LOP3.LUT R20, R37, 0x80, RZ, 0xfc, !PT ;  /* 0x0000008025147812 */ /* 0x000fe200078efcff */
[----:B------:R-:W-:Y:S02]  /*13c80*/  IMAD.MOV.U32 R15, RZ, RZ, -0x1 ;  /* 0xffffffffff0f7424 */ /* 0x000fe400078e00ff */
[----:B------:R-:W-:-:S07]  /*13c90*/  IMAD.MOV.U32 R2, RZ, RZ, R14 ;  /* 0x000000ffff027224 */ /* 0x000fce00078e000e */
[----:B0-----:R-:W-:Y:S05]  /*13ca0*/  WARPSYNC.COLLECTIVE R15, `(.L_x_3988) ;  /* 0x000000000f087348 */ /* 0x001fea0003c00000 */
[----:B------:R1:W2:Y:S02]  /*13cb0*/  SHFL.IDX P6, R14, R13, R12, R11 ;  /* 0x0000000c0d0e7389 */ /* 0x0002a400000c000b */
[----:B012---:R-:W-:Y:S01]  /*13cc0*/  ENDCOLLECTIVE ;  /* 0x000000000000791b */ /* 0x007fe20003800000 */
.L_x_3988:
[-C--:B------:R-:W-:Y:S01]  /*13cd0*/  ISETP.GE.AND P2, PT, R21, R9.reuse, PT ;  /* 0x000000091500720c */ /* 0x080fe20003f46270 */
[----:B------:R-:W-:Y:S01]  /*13ce0*/  IMAD.MOV.U32 R13, RZ, RZ, R10 ;  /* 0x000000ffff0d7224 */ /* 0x000fe200078e000a */
[----:B------:R-:W-:Y:S01]  /*13cf0*/  ISETP.GE.AND P1, PT, R20, R9, PT ;  /* 0x000000091400720c */ /* 0x000fe20003f26270 */
        /* <DEDUP_REMOVED lines=13> */
[----:B------:R0:W-:Y:S04]  /*13dd0*/  @P6 LDGSTS.E.BYPASS.LTC128B.128 [R0+0x26a00], desc[UR50][R2.64+0x40], !P2 ;  /* 0x26a0004002006fae */ /* 0x0001e8000d101d72 */
[----:B------:R0:W-:Y:S02]  /*13de0*/  @P6 LDGSTS.E.BYPASS.LTC128B.128 [R0+0x29200], desc[UR50][R2.64+0x80], !P1 ;  /* 0x2920008002006fae */ /* 0x0001e4000c901d72 */
[----:B0-----:R-:W-:Y:S05]  /*13df0*/  WARPSYNC.COLLECTIVE R15, `(.L_x_3989) ;  /* 0x000000000f087348 */ /* 0x001fea0003c00000 */
[----:B------:R1:W2:Y:S02]  /*13e00*/  SHFL.IDX P6, R14, R13, R12, R11 ;  /* 0x0000000c0d0e7389 */ /* 0x0002a400000c000b */
[----:B012---:R-:W-:Y:S01]  /*13e10*/  ENDCOLLECTIVE ;  /* 0x000000000000791b */ /* 0x007fe20003800000 */
.L_x_3989:
[----:B------:R-:W-:Y:S02]  /*13e20*/  IMAD.MOV.U32 R13, RZ, RZ, R5 ;  /* 0x000000ffff0d7224 */ /* 0x000fe400078e0005 */
[----:B------:R-:W-:-:S07]  /*13e30*/  IMAD.MOV.U32 R2, RZ, RZ, R14 ;  /* 0x000000ffff027224 */ /* 0x000fce00078e000e */
[----:B------:R-:W-:Y:S05]  /*13e40*/  WARPSYNC.COLLECTIVE R15, `(.L_x_3990) ;  /* 0x000000000f087348 */ /* 0x000fea0003c00000 */
[----:B------:R0:W1:Y:S02]  /*13e50*/  SHFL.IDX P6, R14, R13, R12, R11 ;  /* 0x0000000c0d0e7389 */ /* 0x00006400000c000b */
[----:B01----:R-:W-:Y:S01]  /*13e60*/  ENDCOLLECTIVE ;  /* 0x000000000000791b */ /* 0x003fe20003800000 */
.L_x_3990:
        /* <DEDUP_REMOVED lines=16> */
.L_x_3991:
[----:B------:R-:W-:Y:S01]  /*13f70*/  @!PT LDS RZ, [RZ] ;  /* 0x00000000fffff984 */ /* 0x000fe20000000800 */
[----:B------:R-:W-:Y:S01]  /*13f80*/  @!PT LDS RZ, [RZ] ;  /* 0x00000000fffff984 */ /* 0x000fe20000000800 */
[----:B------:R-:W-:Y:S01]  /*13f90*/  @!PT LDS RZ, [RZ] ;  /* 0x00000000fffff984 */ /* 0x000fe20000000800 */
[----:B------:R-:W-:Y:S04]  /*13fa0*/  @P5 LDGSTS.E.BYPASS.LTC128B.128 [R0+0x27200], desc[UR50][R2.64+0x40], !P2 ;  /* 0x2720004002005fae */ /* 0x000fe8000d101d72 */
[----:B------:R0:W-:Y:S01]  /*13fb0*/  @P5 LDGSTS.E.BYPASS.LTC128B.128 [R0+0x29a00], desc[UR50][R2.64+0x80], !P1 ;  /* 0x29a0008002005fae */ /* 0x0001e2000c901d72 */
[----:B------:R-:W-:Y:S01]  /*13fc0*/  ISETP.GE.AND P5, PT, R37, R9, PT ;  /* 0x000000092500720c */ /* 0x000fe20003fa6270 */
[----:B------:R-:W-:Y:S02]  /*13fd0*/  IMAD.MOV.U32 R13, RZ, RZ, R5 ;  /* 0x000000ffff0d7224 */ /* 0x000fe400078e0005 */
[----:B0-----:R-:W-:-:S10]  /*13fe0*/  IMAD.MOV.U32 R2, RZ, RZ, R14 ;  /* 0x000000ffff027224 */ /* 0x001fd400078e000e */
[----:B------:R-:W-:Y:S05]  /*13ff0*/  WARPSYNC.COLLECTIVE R15, `(.L_x_3992) ;  /* 0x000000000f087348 */ /* 0x000fea0003c00000 */
[----:B------:R0:W1:Y:S02]  /*14000*/  SHFL.IDX P6, R14, R13, R12, R11 ;  /* 0x0000000c0d0e7389 */ /* 0x00006400000c000b */
[----:B01----:R-:W-:Y:S01]  /*14010*/  ENDCOLLECTIVE ;  /* 0x000000000000791b */ /* 0x003fe20003800000 */
.L_x_3992:
[----:B------:R-:W-:Y:S02]  /*14020*/  IMAD.MOV.U32 R13, RZ, RZ, R10 ;  /* 0x000000ffff0d7224 */ /* 0x000fe400078e000a */
[----:B------:R-:W-:Y:S02]  /*14030*/  IMAD.MOV.U32 R12, RZ, RZ, 0x3 ;  /* 0x00000003ff0c7424 */ /* 0x000fe400078e00ff */
[----:B------:R-:W-:-:S07]  /*14040*/  IMAD.MOV.U32 R3, RZ, RZ, R14 ;  /* 0x000000ffff037224 */ /* 0x000fce00078e000e */
[----:B------:R-:W-:Y:S05]  /*14050*/  WARPSYNC.COLLECTIVE R15, `(.L_x_3993) ;  /* 0x000000000f087348 */ /* 0x000fea0003c00000 */
[----:B------:R0:W1:Y:S02]  /*14060*/  SHFL.IDX P6, R14, R13, R12, R11 ;  /* 0x0000000c0d0e7389 */ /* 0x00006400000c000b */
[----:B01----:R-:W-:Y:S01]  /*14070*/  ENDCOLLECTIVE ;  /* 0x000000000000791b */ /* 0x003fe20003800000 */
.L_x_3993:
        /* <DEDUP_REMOVED lines=10> */
.L_x_3994:
[----:B------:R-:W-:Y:S01]  /*14120*/  @!PT LDS RZ, [RZ] ;  /* 0x00000000fffff984 */ /* 0x000fe20000000800 */
[----:B------:R-:W-:Y:S01]  /*14130*/  @!PT LDS RZ, [RZ] ;  /* 0x00000000fffff984 */ /* 0x000fe20000000800 */
[----:B------:R-:W-:Y:S01]  /*14140*/  @!PT LDS RZ, [RZ] ;  /* 0x00000000fffff984 */ /* 0x000fe20000000800 */
[----:B------:R0:W-:Y:S04]  /*14150*/  @P4 LDGSTS.E.BYPASS.LTC128B.128 [R0+0x25200], desc[UR50][R2.64], !P5 ;  /* 0x2520000002004fae */ /* 0x0001e8000e901d72 */
[----:B------:R0:W-:Y:S04]  /*14160*/  @P4 LDGSTS.E.BYPASS.LTC128B.128 [R0+0x27a00], desc[UR50][R2.64+0x40], !P2 ;  /* 0x27a0004002004fae */ /* 0x0001e8000d101d72 */
[----:B------:R0:W-:Y:S01]  /*14170*/  @P4 LDGSTS.E.BYPASS.LTC128B.128 [R0+0x2a200], desc[UR50][R2.64+0x80], !P1 ;  /* 0x2a20008002004fae */ /* 0x0001e2000c901d72 */
[----:B------:R-:W-:Y:S02]  /*14180*/  IMAD.MOV.U32 R13, RZ, RZ, R7 ;  /* 0x000000ffff0d7224 */ /* 0x000fe400078e0007 */
[----:B------:R-:W-:-:S02]  /*14190*/  IMAD.MOV.U32 R12, RZ, RZ, RZ ;  /* 0x000000ffff0c7224 */ /* 0x000fc400078e00ff */
[----:B------:R-:W-:-:S07]  /*141a0*/  IMAD.MOV.U32 R5, RZ, RZ, R14 ;  /* 0x000000ffff057224 */ /* 0x000fce00078e000e */
[----:B0-----:R-:W-:Y:S05]  /*141b0*/  WARPSYNC.COLLECTIVE R15, `(.L_x_3995) ;  /* 0x000000000f087348 */ /* 0x001fea0003c00000 */
[----:B------:R1:W2:Y:S02]  /*141c0*/  SHFL.IDX P6, R14, R13, R12, R11 ;  /* 0x0000000c0d0e7389 */ /* 0x0002a400000c000b */
[----:B012---:R-:W-:Y:S01]  /*141d0*/  ENDCOLLECTIVE ;  /* 0x000000000000791b */ /* 0x007fe20003800000 */
.L_x_3995:
        /* <DEDUP_REMOVED lines=10> */
[----:B------:R-:W-:-:S03]  /*14280*/  IMAD.MOV.U32 R7, RZ, RZ, R14 ;  /* 0x000000ffff077224 */ /* 0x000fc600078e000e */
[----:B------:R0:W-:Y:S04]  /*14290*/  @P3 LDGSTS.E.BYPASS.LTC128B.128 [R0+0x2aa00], desc[UR50][R2.64+0x80], !P1 ;  /* 0x2aa0008002003fae */ /* 0x0001e8000c901d72 */
[----:B0-----:R-:W-:Y:S05]  /*142a0*/  WARPSYNC.COLLECTIVE R15, `(.L_x_3996) ;  /* 0x000000000f087348 */ /* 0x001fea0003c00000 */
[----:B------:R1:W2:Y:S02]  /*142b0*/  SHFL.IDX P6, R14, R13, R12, R11 ;  /* 0x0000000c0d0e7389 */ /* 0x0002a400000c000b */
[----:B012---:R-:W-:Y:S01]  /*142c0*/  ENDCOLLECTIVE ;  /* 0x000000000000791b */ /* 0x007fe20003800000 */
.L_x_3996:
[----:B------:R-:W-:Y:S05]  /*142d0*/  BRA `(.L_x_3997) ;  /* 0xffffffa400e47947 */ /* 0x000fea000383ffff */
.L_x_3906:
[----:B------:R-:W-:Y:S02]  /*142e0*/  IMAD.MOV.U32 R13, RZ, RZ, R4 ;  /* 0x000000ffff0d7224 */ /* 0x000fe400078e0004 */
[----:B------:R-:W-:Y:S02]  /*142f0*/  IMAD.MOV.U32 R12, RZ, RZ, RZ ;  /* 0x000000ffff0c7224 */ /* 0x000fe400078e00ff */
[----:B------:R-:W-:Y:S02]  /*14300*/  IMAD.MOV.U32 R11, RZ, RZ, 0x1c1f ;  /* 0x00001c1fff0b7424 */ /* 0x000fe400078e00ff */
[----:B------:R-:W-:Y:S02]  /*14310*/  IMAD.MOV.U32 R15, RZ, RZ, -0x1 ;  /* 0xffffffffff0f7424 */ /* 0x000fe400078e00ff */
[----:B------:R-:W-:Y:S02]  /*14320*/  IMAD R35, R35, R5, RZ ;  /* 0x0000000523237224 */ /* 0x000fe400078e02ff */
[----:B------:R-:W-:-:S07]  /*14330*/  IMAD.IADD R25, R10, 0x1, R25 ;  /* 0x000000010a197824 */ /* 0x000fce00078e0219 */
[----:B-----5:R-:W-:Y:S05]  /*14340*/  WARPSYNC.COLLECTIVE R15, `(.L_x_3998) ;  /* 0x000000000f087348 */ /* 0x020fea0003c00000 */
[----:B------:R0:W1:Y:S02]  /*14350*/  SHFL.IDX P6, R14, R13, R12, R11 ;  /* 0x0000000c0d0e7389 */ /* 0x00006400000c000b */
[----:B01---5:R-:W-:Y:S01]  /*14360*/  ENDCOLLECTIVE ;  /* 0x000000000000791b */ /* 0x023fe20003800000 */
.L_x_3998:
[C---:B------:R-:W-:Y:S01]  /*14370*/  VIADD R6, R25.reuse, 0x20 ;  /* 0x0000002019067836 */ /* 0x040fe20000000000 */
[----:B------:R-:W-:Y:S01]  /*14380*/  ISETP.GE.AND P0, PT, R25, R35, PT ;  /* 0x000000231900720c */ /* 0x000fe20003f06270 */
[----:B------:R-:W-:Y:S02]  /*14390*/  IMAD.MOV.U32 R13, RZ, RZ, R0 ;  /* 0x000000ffff0d7224 */ /* 0x000fe400078e0000 */
[----:B------:R-:W-:-:S10]  /*143a0*/  IMAD.MOV.U32 R2, RZ, RZ, R14 ;  /* 0x000000ffff027224 */ /* 0x000fd400078e000e */
[----:B------:R-:W-:Y:S05]  /*143b0*/  WARPSYNC.COLLECTIVE R15, `(.L_x_3999) ;  /* 0x000000000f087348 */ /* 0x000fea0003c00000 */
[----:B------:R0:W1:Y:S02]  /*143c0*/  SHFL.IDX P6, R14, R13, R12, R11 ;  /* 0x0000000c0d0e7389 */ /* 0x00006400000c000b */
[----:B01----:R-:W-:Y:S01]  /*143d0*/  ENDCOLLECTIVE ;  /* 0x000000000000791b */ /* 0x003fe20003800000 */
.L_x_3999:
        /* <DEDUP_REMOVED lines=8> */
.L_x_4000:
[----:B------:R-:W-:Y:S01]  /*14460*/  @!PT LDS RZ, [RZ] ;  /* 0x00000000fffff984 */ /* 0x000fe20000000800 */
[----:B------:R-:W-:Y:S01]  /*14470*/  @!PT LDS RZ, [RZ] ;  /* 0x00000000fffff984 */ /* 0x000fe20000000800 */
[----:B------:R-:W-:Y:S01]  /*14480*/  @!PT LDS RZ, [RZ] ;  /* 0x00000000fffff984 */ /* 0x000fe20000000800 */
[----:B------:R-:W-:Y:S04]  /*14490*/  @!P0 LDGSTS.E.BYPASS.LTC128B.128 [R8+0x1e200], desc[UR50][R2.64], !P3 ;  /* 0x1e20000002088fae */ /* 0x000fe8000d901d72 */
[----:B------:R-:W-:Y:S04]  /*144a0*/  @!P0 LDGSTS.E.BYPASS.LTC128B.128 [R8+0x20200], desc[UR50][R2.64+0x40], !P2 ;  /* 0x2020004002088fae */ /* 0x000fe8000d101d72 */
[----:B------:R0:W-:Y:S01]  /*144b0*/  @!P0 LDGSTS.E.BYPASS.LTC128B.128 [R8+0x22200], desc[UR50][R2.64+0x80], !P1 ;  /* 0x2220008002088fae */ /* 0x0001e2000c901d72 */
[----:B------:R-:W-:Y:S01]  /*144c0*/  ISETP.GE.AND P0, PT, R6, R35, PT ;  /* 0x000000230600720c */ /* 0x000fe20003f06270 */
[----:B------:R-:W-:-:S02]  /*144d0*/  IMAD.MOV.U32 R13, RZ, RZ, R0 ;  /* 0x000000ffff0d7224 */ /* 0x000fc400078e0000 */
[----:B------:R-:W-:Y:S02]  /*144e0*/  VIADD R6, R25, 0x40 ;  /* 0x0000004019067836 */ /* 0x000fe40000000000 */
[----:B0-----:R-:W-:-:S08]  /*144f0*/  IMAD.MOV.U32 R2, RZ, RZ, R14 ;  /* 0x000000ffff027224 */ /* 0x001fd000078e000e */
[----:B------:R-:W-:Y:S05]  /*14500*/  WARPSYNC.COLLECTIVE R15, `(.L_x_4001) ;  /* 0x000000000f087348 */ /* 0x000fea0003c00000 */
[----:B------:R0:W1:Y:S02]  /*14510*/  SHFL.IDX P6, R14, R13, R12, R11 ;  /* 0x0000000c0d0e7389 */ /* 0x00006400000c000b */
[----:B01----:R-:W-:Y:S01]  /*14520*/  ENDCOLLECTIVE ;  /* 0x000000000000791b */ /* 0x003fe20003800000 */
.L_x_4001:
        /* <DEDUP_REMOVED lines=8> */
.L_x_4002:
[----:B------:R-:W-:-:S05]  /*145b0*/  @!P0 IMAD.MOV.U32 R3, RZ, RZ, R5 ;  /* 0x000000ffff038224 */ /* 0x000fca00078e0005 */
[----:B------:R-:W-:Y:S01]  /*145c0*/  @!PT LDS RZ, [RZ] ;  /* 0x00000000fffff984 */ /* 0x000fe20000000800 */
[----:B------:R-:W-:Y:S01]  /*145d0*/  @!PT LDS RZ, [RZ] ;  /* 0x00000000fffff984 */ /* 0x000fe20000000800 */
[----:B------:R-:W-:Y:S01]  /*145e0*/  @!PT LDS RZ, [RZ] ;  /* 0x00000000fffff984 */ /* 0x000fe20000000800 */
[----:B------:R-:W-:Y:S04]  /*145f0*/  @!P0 LDGSTS.E.BYPASS.LTC128B.128 [R8+0x1ea00], desc[UR50][R2.64], !P3 ;  /* 0x1ea0000002088fae */ /* 0x000fe8000d901d72 */
[----:B------:R-:W-:Y:S01]  /*14600*/  @!P0 LDGSTS.E.BYPASS.LTC128B.128 [R8+0x20a00], desc[UR50][R2.64+0x40], !P2 ;  /* 0x20a0004002088fae */ /* 0x000fe2000d101d72 */
[----:B------:R-:W-:-:S03]  /*14610*/  IMAD.MOV.U32 R13, RZ, RZ, R0 ;  /* 0x000000ffff0d7224 */ /* 0x000fc600078e0000 */
[----:B------:R0:W-:Y:S01]  /*14620*/  @!P0 LDGSTS.E.BYPASS.LTC128B.128 [R8+0x22a00], desc[UR50][R2.64+0x80], !P1 ;  /* 0x22a0008002088fae */ /* 0x0001e2000c901d72 */
[----:B------:R-:W-:Y:S01]  /*14630*/  ISETP.GE.AND P0, PT, R6, R35, PT ;  /* 0x000000230600720c */ /* 0x000fe20003f06270 */
[----:B0-----:R-:W-:-:S12]  /*14640*/  IMAD.MOV.U32 R2, RZ, RZ, R14 ;  /* 0x000000ffff027224 */ /* 0x001fd800078e000e */
[----:B------:R-:W-:Y:S05]  /*14650*/  WARPSYNC.COLLECTIVE R15, `(.L_x_4003) ;  /* 0x000000000f087348 */ /* 0x000fea0003c00000 */
[----:B------:R0:W1:Y:S02]  /*14660*/  SHFL.IDX P6, R14, R13, R12, R11 ;  /* 0x0000000c0d0e7389 */ /* 0x00006400000c000b */
[----:B01----:R-:W-:Y:S01]  /*14670*/  ENDCOLLECTIVE ;  /* 0x000000000000791b */ /* 0x003fe20003800000 */
.L_x_4003:
        /* <DEDUP_REMOVED lines=8> */
.L_x_4004:
[----:B------:R-:W-:-:S05]  /*14700*/  @!P0 IMAD.MOV.U32 R3, RZ, RZ, R5 ;  /* 0x000000ffff038224 */ /* 0x000fca00078e0005 */
[----:B------:R-:W-:Y:S01]  /*14710*/  @!PT LDS RZ, [RZ] ;  /* 0x00000000fffff984 */ /* 0x000fe20000000800 */
[----:B------:R-:W-:Y:S01]  /*14720*/  @!PT LDS RZ, [RZ] ;  /* 0x00000000fffff984 */ /* 0x000fe20000000800 */
[----:B------:R-:W-:Y:S01]  /*14730*/  @!PT LDS RZ, [RZ] ;  /* 0x00000000fffff984 */ /* 0x000fe20000000800 */
[----:B------:R0:W-:Y:S04]  /*14740*/  @!P0 LDGSTS.E.BYPASS.LTC128B.128 [R8+0x1f200], desc[UR50][R2.64], !P3 ;  /* 0x1f20000002088fae */ /* 0x0001e8000d901d72 */
[----:B------:R0:W-:Y:S01]  /*14750*/  @!P0 LDGSTS.E.BYPASS.LTC128B.128 [R8+0x21200], desc[UR50][R2.64+0x40], !P2 ;  /* 0x2120004002088fae */ /* 0x0001e2000d101d72 */
[----:B------:R-:W-:-:S03]  /*14760*/  IMAD.MOV.U32 R13, RZ, RZ, R0 ;  /* 0x000000ffff0d7224 */ /* 0x000fc600078e0000 */
[----:B------:R0:W-:Y:S01]  /*14770*/  @!P0 LDGSTS.E.BYPASS.LTC128B.128 [R8+0x23200], desc[UR50][R2.64+0x80], !P1 ;  /* 0x2320008002088fae */ /* 0x0001e2000c901d72 */
[----:B------:R-:W-:-:S07]  /*14780*/  IMAD.MOV.U32 R4, RZ, RZ, R14 ;  /* 0x000000ffff047224 */ /* 0x000fce00078e000e */
[----:B0-----:R-:W-:Y:S05]  /*14790*/  WARPSYNC.COLLECTIVE R15, `(.L_x_4005) ;  /* 0x000000000f087348 */ /* 0x001fea0003c00000 */
[----:B------:R1:W2:Y:S02]  /*147a0*/  SHFL.IDX P6, R14, R13, R12, R11 ;  /* 0x0000000c0d0e7389 */ /* 0x0002a400000c000b */
[----:B012---:R-:W-:Y:S01]  /*147b0*/  ENDCOLLECTIVE ;  /* 0x000000000000791b */ /* 0x007fe20003800000 */
.L_x_4005:
[----:B------:R-:W-:Y:S05]  /*147c0*/  BRA `(.L_x_4006) ;  /* 0xffffffac00287947 */ /* 0x000fea000383ffff */
.L_x_3911:
[----:B0-----:R0:W1:Y:S02]  /*147d0*/  SYNCS.PHASECHK.TRANS64.TRYWAIT P0, [R18+URZ+0x33420], R3 ;  /* 0x03342003120075a7 */ /* 0x001064000800017f */
[----:B-1----:R-:W-:Y:S05]  /*147e0*/  @!P0 NANOSLEEP.SYNCS 0x989680 ;  /* 0x009896800000895d */ /* 0x002fea0003900000 */
[----:B------:R-:W1:Y:S02]  /*147f0*/  @!P0 SYNCS.PHASECHK.TRANS64 P0, [R18+URZ+0x33420], R3 ;  /* 0x03342003120085a7 */ /* 0x000e64000800007f */
[----:B-1----:R-:W-:Y:S05]  /*14800*/  @!P0 BRA `(.L_x_3911) ;  /* 0xfffffffc00f08947 */ /* 0x002fea000383ffff */
[----:B------:R-:W-:Y:S05]  /*14810*/  BRA `(.L_x_4007) ;  /* 0xffffffac00987947 */ /* 0x000fea000383ffff */
.L_x_3915:
[----:B0-----:R0:W1:Y:S02]  /*14820*/  SYNCS.PHASECHK.TRANS64.TRYWAIT P0, [R4+URZ+0x33480], R30 ;  /* 0x0334801e040075a7 */ /* 0x001064000800017f */
[----:B-1----:R-:W-:Y:S05]  /*14830*/  @!P0 NANOSLEEP.SYNCS 0x989680 ;  /* 0x009896800000895d */ /* 0x002fea0003900000 */
[----:B------:R-:W1:Y:S02]  /*14840*/  @!P0 SYNCS.PHASECHK.TRANS64 P0, [R4+URZ+0x33480], R30 ;  /* 0x0334801e040085a7 */ /* 0x000e64000800007f */
[----:B-1----:R-:W-:Y:S05]  /*14850*/  @!P0 BRA `(.L_x_3915) ;  /* 0xfffffffc00f08947 */ /* 0x002fea000383ffff */
[----:B------:R-:W-:Y:S05]  /*14860*/  BRA `(.L_x_4008) ;  /* 0xffffffb000cc7947 */ /* 0x000fea000383ffff */
.L_x_3916:
        /* <DEDUP_REMOVED lines=8> */
.L_x_4010:
[----:B------:R-:W-:Y:S05]  /*148f0*/  BSYNC B0 ;  /* 0x0000000000007941 */ /* 0x000fea0003800000 */
.L_x_4009:
        /* <DEDUP_REMOVED lines=8> */
.L_x_4011:
[----:B------:R-:W-:Y:S02]  /*14980*/  IMAD.MOV.U32 R13, RZ, RZ, R10 ;  /* 0x000000ffff0d7224 */ /* 0x000fe400078e000a */
[----:B------:R-:W-:Y:S02]  /*14990*/  IMAD.MOV.U32 R12, RZ, RZ, 0x1 ;  /* 0x00000001ff0c7424 */ /* 0x000fe400078e00ff */
[----:B------:R-:W-:-:S07]  /*149a0*/  IMAD.MOV.U32 R2, RZ, RZ, R14 ;  /* 0x000000ffff027224 */ /* 0x000fce00078e000e */
[----:B------:R-:W-:Y:S05]  /*149b0*/  WARPSYNC.COLLECTIVE R15, `(.L_x_4012) ;  /* 0x000000000f087348 */ /* 0x000fea0003c00000 */
[----:B------:R0:W1:Y:S02]  /*149c0*/  SHFL.IDX P6, R14, R13, R12, R11 ;  /* 0x0000000c0d0e7389 */ /* 0x00006400000c000b */
[----:B01----:R-:W-:Y:S01]  /*149d0*/  ENDCOLLECTIVE ;  /* 0x000000000000791b */ /* 0x003fe20003800000 */
.L_x_4012:
[----:B------:R-:W-:-:S05]  /*149e0*/  IADD3 R2, P0, R37, R2, RZ ;  /* 0x0000000225027210 */ /* 0x000fca0007f1e0ff */
[----:B------:R-:W-:Y:S02]  /*149f0*/  IMAD.X R3, RZ, RZ, R0, P0 ;  /* 0x000000ffff037224 */ /* 0x000fe400000e0600 */
[----:B------:R-:W-:Y:S02]  /*14a00*/  IMAD.IADD R0, R18, 0x1, R35 ;  /* 0x0000000112007824 */ /* 0x000fe400078e0223 */
        /* <DEDUP_REMOVED lines=11> */
.L_x_4013:
[----:B------:R-:W-:Y:S02]  /*14ac0*/  IMAD.MOV.U32 R13, RZ, RZ, R10 ;  /* 0x000000ffff0d7224 */ /* 0x000fe400078e000a */
[----:B------:R-:W-:Y:S02]  /*14ad0*/  IMAD.MOV.U32 R12, RZ, RZ, 0x2 ;  /* 0x00000002ff0c7424 */ /* 0x000fe400078e00ff */
[----:B------:R-:W-:-:S07]  /*14ae0*/  IMAD.MOV.U32 R2, RZ, RZ, R14 ;  /* 0x000000ffff027224 */ /* 0x000fce00078e000e */
[----:B------:R-:W-:Y:S05]  /*14af0*/  WARPSYNC.COLLECTIVE R15, `(.L_x_4014) ;  /* 0x000000000f087348 */ /* 0x000fea0003c00000 */
[----:B------:R0:W1:Y:S02]  /*14b00*/  SHFL.IDX P6, R14, R13, R12, R11 ;  /* 0x0000000c0d0e7389 */ /* 0x00006400000c000b */
[----:B01----:R-:W-:Y:S01]  /*14b10*/  ENDCOLLECTIVE ;  /* 0x000000000000791b */ /* 0x003fe20003800000 */
.L_x_4014:
        /* <DEDUP_REMOVED lines=13> */
.L_x_4015:
[----:B------:R-:W-:Y:S02]  /*14bf0*/  IMAD.MOV.U32 R13, RZ, RZ, R10 ;  /* 0x000000ffff0d7224 */ /* 0x000fe400078e000a */
[----:B------:R-:W-:Y:S02]  /*14c00*/  IMAD.MOV.U32 R12, RZ, RZ, 0x3 ;  /* 0x00000003ff0c7424 */ /* 0x000fe400078e00ff */
[----:B------:R-:W-:-:S07]  /*14c10*/  IMAD.MOV.U32 R2, RZ, RZ, R14 ;  /* 0x000000ffff027224 */ /* 0x000fce00078e000e */
[----:B------:R-:W-:Y:S05]  /*14c20*/  WARPSYNC.COLLECTIVE R15, `(.L_x_4016) ;  /* 0x000000000f087348 */ /* 0x000fea0003c00000 */
[----:B------:R0:W1:Y:S02]  /*14c30*/  SHFL.IDX P6, R14, R13, R12, R11 ;  /* 0x0000000c0d0e7389 */ /* 0x00006400000c000b */
[----:B01----:R-:W-:Y:S01]  /*14c40*/  ENDCOLLECTIVE ;  /* 0x000000000000791b */ /* 0x003fe20003800000 */
.L_x_4016:
        /* <DEDUP_REMOVED lines=13> */
.L_x_4017:
[----:B------:R-:W-:Y:S02]  /*14d20*/  IMAD.MOV.U32 R13, RZ, RZ, R22 ;  /* 0x000000ffff0d7224 */ /* 0x000fe400078e0016 */
[----:B------:R-:W-:Y:S02]  /*14d30*/  IMAD.MOV.U32 R12, RZ, RZ, RZ ;  /* 0x000000ffff0c7224 */ /* 0x000fe400078e00ff */
[----:B------:R-:W-:-:S07]  /*14d40*/  IMAD.MOV.U32 R2, RZ, RZ, R14 ;  /* 0x000000ffff027224 */ /* 0x000fce00078e000e */
[----:B------:R-:W-:Y:S05]  /*14d50*/  WARPSYNC.COLLECTIVE R15, `(.L_x_4018) ;  /* 0x000000000f087348 */ /* 0x000fea0003c00000 */
[----:B------:R0:W1:Y:S02]  /*14d60*/  SHFL.IDX P6, R14, R13, R12, R11 ;  /* 0x0000000c0d0e7389 */ /* 0x00006400000c000b */
[----:B01----:R-:W-:Y:S01]  /*14d70*/  ENDCOLLECTIVE ;  /* 0x000000000000791b */ /* 0x003fe20003800000 */
.L_x_4018:
        /* <DEDUP_REMOVED lines=13> */
.L_x_4019:
[----:B------:R-:W-:Y:S01]  /*14e50*/  IMAD.MOV.U32 R2, RZ, RZ, R14 ;  /* 0x000000ffff027224 */ /* 0x000fe200078e000e */
[----:B------:R-:W-:Y:S06]  /*14e60*/  BRA `(.L_x_4020) ;  /* 0xffffffb000707947 */ /* 0x000fec000383ffff */
.L_x_3921:
[----:B---3--:R3:W4:Y:S02]  /*14e70*/  SYNCS.PHASECHK.TRANS64.TRYWAIT P0, [R4+URZ+0x33440], R30 ;  /* 0x0334401e040075a7 */ /* 0x008724000800017f */
[----:B----4-:R-:W-:Y:S05]  /*14e80*/  @!P0 NANOSLEEP.SYNCS 0x989680 ;  /* 0x009896800000895d */ /* 0x010fea0003900000 */
[----:B------:R-:W4:Y:S02]  /*14e90*/  @!P0 SYNCS.PHASECHK.TRANS64 P0, [R4+URZ+0x33440], R30 ;  /* 0x0334401e040085a7 */ /* 0x000f24000800007f */
[----:B----4-:R-:W-:Y:S05]  /*14ea0*/  @!P0 BRA `(.L_x_3921) ;  /* 0xfffffffc00f08947 */ /* 0x010fea000383ffff */
[----:B------:R-:W-:Y:S05]  /*14eb0*/  BRA `(.L_x_4021) ;  /* 0xffffffb000c87947 */ /* 0x000fea000383ffff */
.L_x_3922:
        /* <DEDUP_REMOVED lines=8> */
.L_x_4023:
[----:B------:R-:W-:Y:S05]  /*14f40*/  BSYNC B0 ;  /* 0x0000000000007941 */ /* 0x000fea0003800000 */
.L_x_4022:
        /* <DEDUP_REMOVED lines=8> */
.L_x_4024:
[----:B------:R-:W-:Y:S02]  /*14fd0*/  IMAD.MOV.U32 R13, RZ, RZ, R6 ;  /* 0x000000ffff0d7224 */ /* 0x000fe400078e0006 */
[----:B------:R-:W-:Y:S02]  /*14fe0*/  IMAD.MOV.U32 R12, RZ, RZ, 0x1 ;  /* 0x00000001ff0c7424 */ /* 0x000fe400078e00ff */
[----:B------:R-:W-:-:S07]  /*14ff0*/  IMAD.MOV.U32 R2, RZ, RZ, R14 ;  /* 0x000000ffff027224 */ /* 0x000fce00078e000e */
[----:B------:R-:W-:Y:S05]  /*15000*/  WARPSYNC.COLLECTIVE R15, `(.L_x_4025) ;  /* 0x000000000f087348 */ /* 0x000fea0003c00000 */
[----:B------:R0:W1:Y:S02]  /*15010*/  SHFL.IDX P6, R14, R13, R12, R11 ;  /* 0x0000000c0d0e7389 */ /* 0x00006400000c000b */
[----:B01----:R-:W-:Y:S01]  /*15020*/  ENDCOLLECTIVE ;  /* 0x000000000000791b */ /* 0x003fe20003800000 */
.L_x_4025:
[----:B------:R-:W-:-:S05]  /*15030*/  IADD3 R2, P0, R37, R2, RZ ;  /* 0x0000000225027210 */ /* 0x000fca0007f1e0ff */
[----:B------:R-:W-:-:S05]  /*15040*/  IMAD.X R3, RZ, RZ, R3, P0 ;  /* 0x000000ffff037224 */ /* 0x000fca00000e0603 */
[----:B------:R-:W-:Y:S01]  /*15050*/  @!PT LDS RZ, [RZ] ;  /* 0x00000000fffff984 */ /* 0x000fe20000000800 */
[----:B------:R-:W-:Y:S01]  /*15060*/  @!PT LDS RZ, [RZ] ;  /* 0x00000000fffff984 */ /* 0x000fe20000000800 */
[----:B------:R-:W-:Y:S01]  /*15070*/  @!PT LDS RZ, [RZ] ;  /* 0x00000000fffff984 */ /* 0x000fe20000000800 */
[----:B------:R-:W-:Y:S01]  /*15080*/  LDGSTS.E.BYPASS.LTC128B.128 [R0+0x24200], desc[UR50][R2.64], !P4 ;  /* 0x2420000002007fae */ /* 0x000fe2000e101d72 */
[----:B------:R-:W-:-:S03]  /*15090*/  IMAD.MOV.U32 R13, RZ, RZ, R5 ;  /* 0x000000ffff0d7224 */ /* 0x000fc600078e0005 */
[----:B------:R-:W-:Y:S04]  /*150a0*/  LDGSTS.E.BYPASS.LTC128B.128 [R0+0x26a00], desc[UR50][R2.64+0x40], !P3 ;  /* 0x26a0004002007fae */ /* 0x000fe8000d901d72 */
[----:B------:R0:W-:Y:S02]  /*150b0*/  LDGSTS.E.BYPASS.LTC128B.128 [R0+0x29200], desc[UR50][R2.64+0x80], !P1 ;  /* 0x2920008002007fae */ /* 0x0001e4000c901d72 */
[----:B0-----:R-:W-:-:S07]  /*150c0*/  IMAD.MOV.U32 R3, RZ, RZ, R14 ;  /* 0x000000ffff037224 */ /* 0x001fce00078e000e */
[----:B------:R-:W-:Y:S05]  /*150d0*/  WARPSYNC.COLLECTIVE R15, `(.L_x_4026) ;  /* 0x000000000f087348 */ /* 0x000fea0003c00000 */
[----:B------:R0:W1:Y:S02]  /*150e0*/  SHFL.IDX P6, R14, R13, R12, R11 ;  /* 0x0000000c0d0e7389 */ /* 0x00006400000c000b */
[----:B01----:R-:W-:Y:S01]  /*150f0*/  ENDCOLLECTIVE ;  /* 0x000000000000791b */ /* 0x003fe20003800000 */
.L_x_4026:
[----:B------:R-:W-:Y:S02]  /*15100*/  IMAD.MOV.U32 R13, RZ, RZ, R6 ;  /* 0x000000ffff0d7224 */ /* 0x000fe400078e0006 */
[----:B------:R-:W-:Y:S02]  /*15110*/  IMAD.MOV.U32 R12, RZ, RZ, 0x2 ;  /* 0x00000002ff0c7424 */ /* 0x000fe400078e00ff */
[----:B------:R-:W-:-:S07]  /*15120*/  IMAD.MOV.U32 R2, RZ, RZ, R14 ;  /* 0x000000ffff027224 */ /* 0x000fce00078e000e */
[----:B------:R-:W-:Y:S05]  /*15130*/  WARPSYNC.COLLECTIVE R15, `(.L_x_4027) ;  /* 0x000000000f087348 */ /* 0x000fea0003c00000 */
[----:B------:R0:W1:Y:S02]  /*15140*/  SHFL.IDX P6, R14, R13, R12, R11 ;  /* 0x0000000c0d0e7389 */ /* 0x00006400000c000b */
[----:B01----:R-:W-:Y:S01]  /*15150*/  ENDCOLLECTIVE ;  /* 0x000000000000791b */ /* 0x003fe20003800000 */
.L_x_4027:
        /* <DEDUP_REMOVED lines=13> */
.L_x_4028:
[----:B------:R-:W-:Y:S02]  /*15230*/  IMAD.MOV.U32 R13, RZ, RZ, R6 ;  /* 0x000000ffff0d7224 */ /* 0x000fe400078e0006 */
[----:B------:R-:W-:Y:S02]  /*15240*/  IMAD.MOV.U32 R12, RZ, RZ, 0x3 ;  /* 0x00000003ff0c7424 */ /* 0x000fe400078e00ff */
[----:B------:R-:W-:-:S07]  /*15250*/  IMAD.MOV.U32 R2, RZ, RZ, R14 ;  /* 0x000000ffff027224 */ /* 0x000fce00078e000e */
[----:B------:R-:W-:Y:S05]  /*15260*/  WARPSYNC.COLLECTIVE R15, `(.L_x_4029) ;  /* 0x000000000f087348 */ /* 0x000fea0003c00000 */
[----:B------:R0:W1:Y:S02]  /*15270*/  SHFL.IDX P6, R14, R13, R12, R11 ;  /* 0x0000000c0d0e7389 */ /* 0x00006400000c000b */
[----:B01----:R-:W-:Y:S01]  /*15280*/  ENDCOLLECTIVE ;  /* 0x000000000000791b */ /* 0x003fe20003800000 */
.L_x_4029:
        /* <DEDUP_REMOVED lines=13> */
.L_x_4030:
[----:B------:R-:W-:Y:S02]  /*15360*/  IMAD.MOV.U32 R13, RZ, RZ, R8 ;  /* 0x000000ffff0d7224 */ /* 0x000fe400078e0008 */
[----:B------:R-:W-:Y:S02]  /*15370*/  IMAD.MOV.U32 R12, RZ, RZ, RZ ;  /* 0x000000ffff0c7224 */ /* 0x000fe400078e00ff */
[----:B------:R-:W-:-:S07]  /*15380*/  IMAD.MOV.U32 R2, RZ, RZ, R14 ;  /* 0x000000ffff027224 */ /* 0x000fce00078e000e */
[----:B------:R-:W-:Y:S05]  /*15390*/  WARPSYNC.COLLECTIVE R15, `(.L_x_4031) ;  /* 0x000000000f087348 */ /* 0x000fea0003c00000 */
[----:B------:R0:W1:Y:S02]  /*153a0*/  SHFL.IDX P6, R14, R13, R12, R11 ;  /* 0x0000000c0d0e7389 */ /* 0x00006400000c000b */
[----:B01----:R-:W-:Y:S01]  /*153b0*/  ENDCOLLECTIVE ;  /* 0x000000000000791b */ /* 0x003fe20003800000 */
.L_x_4031:
        /* <DEDUP_REMOVED lines=13> */
.L_x_4032:
[----:B------:R-:W-:Y:S05]  /*15490*/  BRA `(.L_x_4033) ;  /* 0xffffffb000647947 */ /* 0x000fea000383ffff */
.L_x_3927:
[----:B----4-:R4:W0:Y:S02]  /*154a0*/  SYNCS.PHASECHK.TRANS64.TRYWAIT P1, [R2+URZ+0x33470], R3 ;  /* 0x03347003020075a7 */ /* 0x010824000802017f */
[----:B0-----:R-:W-:Y:S05]  /*154b0*/  @!P1 NANOSLEEP.SYNCS 0x989680 ;  /* 0x009896800000995d */ /* 0x001fea0003900000 */
[----:B------:R-:W0:Y:S02]  /*154c0*/  @!P1 SYNCS.PHASECHK.TRANS64 P1, [R2+URZ+0x33470], R3 ;  /* 0x03347003020095a7 */ /* 0x000e24000802007f */
[----:B0-----:R-:W-:Y:S05]  /*154d0*/  @!P1 BRA `(.L_x_3927) ;  /* 0xfffffffc00f09947 */ /* 0x001fea000383ffff */
[----:B------:R-:W-:Y:S05]  /*154e0*/  BRA `(.L_x_4034) ;  /* 0xffffffb000d07947 */ /* 0x000fea000383ffff */
.L_x_3929:
[----:B----4-:R4:W0:Y:S02]  /*154f0*/  SYNCS.PHASECHK.TRANS64.TRYWAIT P1, [R2+URZ+0x33460], R3 ;  /* 0x03346003020075a7 */ /* 0x010824000802017f */
[----:B0-----:R-:W-:Y:S05]  /*15500*/  @!P1 NANOSLEEP.SYNCS 0x989680 ;  /* 0x009896800000995d */ /* 0x001fea0003900000 */
[----:B------:R-:W0:Y:S02]  /*15510*/  @!P1 SYNCS.PHASECHK.TRANS64 P1, [R2+URZ+0x33460], R3 ;  /* 0x03346003020095a7 */ /* 0x000e24000802007f */
[----:B0-----:R-:W-:Y:S05]  /*15520*/  @!P1 BRA `(.L_x_3929) ;  /* 0xfffffffc00f09947 */ /* 0x001fea000383ffff */
[----:B------:R-:W-:Y:S05]  /*15530*/  BRA `(.L_x_4035) ;  /* 0xffffffb000e07947 */ /* 0x000fea000383ffff */
.L_x_3937:
[----:B0-----:R0:W3:Y:S02]  /*15540*/  SYNCS.PHASECHK.TRANS64.TRYWAIT P1, [R0+URZ+0x33470], R3 ;  /* 0x03347003000075a7 */ /* 0x0010e4000802017f */
[----:B---3--:R-:W-:Y:S05]  /*15550*/  @!P1 NANOSLEEP.SYNCS 0x989680 ;  /* 0x009896800000995d */ /* 0x008fea0003900000 */
[----:B------:R-:W3:Y:S02]  /*15560*/  @!P1 SYNCS.PHASECHK.TRANS64 P1, [R0+URZ+0x33470], R3 ;  /* 0x03347003000095a7 */ /* 0x000ee4000802007f */
[----:B---3--:R-:W-:Y:S05]  /*15570*/  @!P1 BRA `(.L_x_3937) ;  /* 0xfffffffc00f09947 */ /* 0x008fea000383ffff */
[----:B------:R-:W-:Y:S05]  /*15580*/  BRA `(.L_x_4036) ;  /* 0xffffffc000247947 */ /* 0x000fea000383ffff */
.L_x_3939:
[----:B0-----:R0:W3:Y:S02]  /*15590*/  SYNCS.PHASECHK.TRANS64.TRYWAIT P1, [R0+URZ+0x33460], R3 ;  /* 0x03346003000075a7 */ /* 0x0010e4000802017f */
[----:B---3--:R-:W-:Y:S05]  /*155a0*/  @!P1 NANOSLEEP.SYNCS 0x989680 ;  /* 0x009896800000995d */ /* 0x008fea0003900000 */
[----:B------:R-:W3:Y:S02]  /*155b0*/  @!P1 SYNCS.PHASECHK.TRANS64 P1, [R0+URZ+0x33460], R3 ;  /* 0x03346003000095a7 */ /* 0x000ee4000802007f */
[----:B---3--:R-:W-:Y:S05]  /*155c0*/  @!P1 BRA `(.L_x_3939) ;  /* 0xfffffffc00f09947 */ /* 0x008fea000383ffff */
[----:B------:R-:W-:Y:S05]  /*155d0*/  BRA `(.L_x_4037) ;  /* 0xffffffc000307947 */ /* 0x000fea000383ffff */
.L_x_3953:
[----:B0-----:R0:W2:Y:S02]  /*155e0*/  SYNCS.PHASECHK.TRANS64.TRYWAIT P0, [R4+URZ+0x33420], R0 ;  /* 0x03342000040075a7 */ /* 0x0010a4000800017f */
[----:B--2---:R-:W-:Y:S05]  /*155f0*/  @!P0 NANOSLEEP.SYNCS 0x989680 ;  /* 0x009896800000895d */ /* 0x004fea0003900000 */
[----:B------:R-:W2:Y:S02]  /*15600*/  @!P0 SYNCS.PHASECHK.TRANS64 P0, [R4+URZ+0x33420], R0 ;  /* 0x03342000040085a7 */ /* 0x000ea4000800007f */
[----:B--2---:R-:W-:Y:S05]  /*15610*/  @!P0 BRA `(.L_x_3953) ;  /* 0xfffffffc00f08947 */ /* 0x004fea000383ffff */
[----:B------:R-:W-:Y:S05]  /*15620*/  BRA `(.L_x_4038) ;  /* 0xffffffd400a47947 */ /* 0x000fea000383ffff */
.L_x_3954:
        /* <DEDUP_REMOVED lines=11> */
.L_x_4040:
[----:B------:R-:W-:Y:S05]  /*156e0*/  BSYNC B0 ;  /* 0x0000000000007941 */ /* 0x000fea0003800000 */
.L_x_4039:
[----:B------:R-:W-:Y:S05]  /*156f0*/  BRA `(.L_x_4041) ;  /* 0xffffffd4008c7947 */ /* 0x000fea000383ffff */
.L_x_3957:
[----:B------:R-:W-:Y:S01]  /*15700*/  BSSY B1, `(.L_x_4042) ;  /* 0x0000006000017945 */ /* 0x000fe20003800000 */
[----:B------:R-:W-:-:S07]  /*15710*/  IMAD.MOV.U32 R15, RZ, RZ, -0x1 ;  /* 0xffffffffff0f7424 */ /* 0x000fce00078e00ff */
[----:B01----:R-:W-:Y:S05]  /*15720*/  WARPSYNC.COLLECTIVE R15, `(.L_x_4043) ;  /* 0x000000000f0c7348 */ /* 0x003fea0003c00000 */
[----:B------:R-:W-:Y:S02]  /*15730*/  ELECT P6, UR62, PT ;  /* 0x00000000003e782f */ /* 0x000fe400038c0000 */
[----:B------:R-:W-:Y:S01]  /*15740*/  MOV R14, UR62 ;  /* 0x0000003e000e7c02 */ /* 0x000fe20008000f00 */
[----:B01----:R-:W-:Y:S10]  /*15750*/  ENDCOLLECTIVE ;  /* 0x000000000000791b */ /* 0x003ff40003800000 */
.L_x_4043:
[----:B------:R-:W-:Y:S05]  /*15760*/  BSYNC B1 ;  /* 0x0000000000017941 */ /* 0x000fea0003800000 */
.L_x_4042:
[----:B------:R-:W-:Y:S05]  /*15770*/  BRA `(.L_x_4044) ;  /* 0xffffffd400847947 */ /* 0x000fea000383ffff */
.L_x_3959:
[----:B0-----:R0:W2:Y:S02]  /*15780*/  SYNCS.PHASECHK.TRANS64.TRYWAIT P1, [R5+URZ+0x33440], R0 ;  /* 0x03344000050075a7 */ /* 0x0010a4000802017f */
[----:B--2---:R-:W-:Y:S05]  /*15790*/  @!P1 NANOSLEEP.SYNCS 0x989680 ;  /* 0x009896800000995d */ /* 0x004fea0003900000 */
[----:B------:R-:W2:Y:S02]  /*157a0*/  @!P1 SYNCS.PHASECHK.TRANS64 P1, [R5+URZ+0x33440], R0 ;  /* 0x03344000050095a7 */ /* 0x000ea4000802007f */
[----:B--2---:R-:W-:Y:S05]  /*157b0*/  @!P1 BRA `(.L_x_3959) ;  /* 0xfffffffc00f09947 */ /* 0x004fea000383ffff */
[----:B------:R-:W-:Y:S05]  /*157c0*/  BRA `(.L_x_4045) ;  /* 0xffffffd400a47947 */ /* 0x000fea000383ffff */
.L_x_3961:
[----:B--2---:R2:W3:Y:S02]  /*157d0*/  SYNCS.PHASECHK.TRANS64.TRYWAIT P1, [R31+URZ+0x33440], R2 ;  /* 0x033440021f0075a7 */ /* 0x0044e4000802017f */
[----:B---3--:R-:W-:Y:S05]  /*157e0*/  @!P1 NANOSLEEP.SYNCS 0x989680 ;  /* 0x009896800000995d */ /* 0x008fea0003900000 */
[----:B------:R-:W3:Y:S02]  /*157f0*/  @!P1 SYNCS.PHASECHK.TRANS64 P1, [R31+URZ+0x33440], R2 ;  /* 0x033440021f0095a7 */ /* 0x000ee4000802007f */
[----:B---3--:R-:W-:Y:S05]  /*15800*/  @!P1 BRA `(.L_x_3961) ;  /* 0xfffffffc00f09947 */ /* 0x008fea000383ffff */
[----:B------:R-:W-:Y:S05]  /*15810*/  BRA `(.L_x_4046) ;  /* 0xffffffd400b07947 */ /* 0x000fea000383ffff */
.L_x_3963:
[----:B---3--:R3:W4:Y:S02]  /*15820*/  SYNCS.PHASECHK.TRANS64.TRYWAIT P1, [R5+URZ+0x33460], R0 ;  /* 0x03346000050075a7 */ /* 0x008724000802017f */
[----:B----4-:R-:W-:Y:S05]  /*15830*/  @!P1 NANOSLEEP.SYNCS 0x989680 ;  /* 0x009896800000995d */ /* 0x010fea0003900000 */
[----:B------:R-:W4:Y:S02]  /*15840*/  @!P1 SYNCS.PHASECHK.TRANS64 P1, [R5+URZ+0x33460], R0 ;  /* 0x03346000050095a7 */ /* 0x000f24000802007f */
[----:B----4-:R-:W-:Y:S05]  /*15850*/  @!P1 BRA `(.L_x_3963) ;  /* 0xfffffffc00f09947 */ /* 0x010fea000383ffff */
[----:B------:R-:W-:Y:S05]  /*15860*/  BRA `(.L_x_4047) ;  /* 0xffffffd400ac7947 */ /* 0x000fea000383ffff */
.L_x_3965:
[----:B----4-:R4:W0:Y:S02]  /*15870*/  SYNCS.PHASECHK.TRANS64.TRYWAIT P1, [R31+URZ+0x33460], R2 ;  /* 0x033460021f0075a7 */ /* 0x010824000802017f */
[----:B0-----:R-:W-:Y:S05]  /*15880*/  @!P1 NANOSLEEP.SYNCS 0x989680 ;  /* 0x009896800000995d */ /* 0x001fea0003900000 */
[----:B------:R-:W0:Y:S02]  /*15890*/  @!P1 SYNCS.PHASECHK.TRANS64 P1, [R31+URZ+0x33460], R2 ;  /* 0x033460021f0095a7 */ /* 0x000e24000802007f */
[----:B0-----:R-:W-:Y:S05]  /*158a0*/  @!P1 BRA `(.L_x_3965) ;  /* 0xfffffffc00f09947 */ /* 0x001fea000383ffff */
[----:B------:R-:W-:Y:S05]  /*158b0*/  BRA `(.L_x_4048) ;  /* 0xffffffd400a87947 */ /* 0x000fea000383ffff */
.L_x_3967:
[----:B------:R0:W0:Y:S02]  /*158c0*/  SYNCS.PHASECHK.TRANS64.TRYWAIT P1, [R5+URZ+0x33480], R0 ;  /* 0x03348000050075a7 */ /* 0x000024000802017f */
[----:B0-----:R-:W-:Y:S05]  /*158d0*/  @!P1 NANOSLEEP.SYNCS 0x989680 ;  /* 0x009896800000995d */ /* 0x001fea0003900000 */
[----:B------:R-:W0:Y:S02]  /*158e0*/  @!P1 SYNCS.PHASECHK.TRANS64 P1, [R5+URZ+0x33480], R0 ;  /* 0x03348000050095a7 */ /* 0x000e24000802007f */
[----:B0-----:R-:W-:Y:S05]  /*158f0*/  @!P1 BRA `(.L_x_3967) ;  /* 0xfffffffc00f09947 */ /* 0x001fea000383ffff */
[----:B------:R-:W-:Y:S05]  /*15900*/  BRA `(.L_x_4049) ;  /* 0xffffffd400a47947 */ /* 0x000fea000383ffff */
.L_x_4050:
        /* <DEDUP_REMOVED lines=15> */
.L_x_15835:


//--------------------- .text._ZN7cutlass13device_kernelIN5flash11enable_sm90INS1_16FlashAttnFwdSm90INS1_25CollectiveMainloopFwdSm90ILi2EN4cute5tupleIJNS5_1CILi1EEES8_S8_EEENS6_IJNS7_ILi128EEENS7_ILi160EEENS7_ILi192EEEEEELi192ENS_12float_e4m3_tEfNS_4arch4Sm90ELb0ELb0ELb0ELb1ELb1ELb1ELb0ELb1ELb1ELb1ELb0ELb0EEENS1_21CollectiveEpilogueFwdINS6_IJSA_SC_SB_EEES9_NS_10bfloat16_tESG_Li256ELb1ELb1ELb0ELb1EEENS1_36VarlenDynamicPersistentTileSchedulerILi128ELi160ELi256ELi128ELb0ELb1ELb1ELb0ELb1ELb1EEEEEEEEEvNT_6ParamsE --------------------------
	.section	.text._ZN7cutlass13device_kernelIN5flash11enable_sm90INS1_16FlashAttnFwdSm90INS1_25CollectiveMainloopFwdSm90ILi2EN4cute5tupleIJNS5_1CILi1EEES8_S8_EEENS6_IJNS7_ILi128EEENS7_ILi160EEENS7_ILi192EEEEEELi192ENS_12float_e4m3_tEfNS_4arch4Sm90ELb0ELb0ELb0ELb1ELb1ELb1ELb0ELb1ELb1ELb1ELb0ELb0EEENS1_21CollectiveEpilogueFwdINS6_IJSA_SC_SB_EEES9_NS_10bfloat16_tESG_Li256ELb1ELb1ELb0ELb1EEENS1_36VarlenDynamicPersistentTileSchedulerILi128ELi160ELi256ELi128ELb0ELb1ELb1ELb0ELb1ELb1EEEEEEEEEvNT_6ParamsE,"ax",@progbits
	.align	128
.text._ZN7cutlass13device_kernelIN5flash11enable_sm90INS1_16FlashAttnFwdSm90INS1_25CollectiveMainloopFwdSm90ILi2EN4cute5tupleIJNS5_1CILi1EEES8_S8_EEENS6_IJNS7_ILi128EEENS7_ILi160EEENS7_ILi192EEEEEELi192ENS_12float_e4m3_tEfNS_4arch4Sm90ELb0ELb0ELb0ELb1ELb1ELb1ELb0ELb1ELb1ELb1ELb0ELb0EEENS1_21CollectiveEpilogueFwdINS6_IJSA_SC_SB_EEES9_NS_10bfloat16_tESG_Li256ELb1ELb1ELb0ELb1EEENS1_36VarlenDynamicPersistentTileSchedulerILi128ELi160ELi256ELi128ELb0ELb1ELb1ELb0ELb1ELb1EEEEEEEEEvNT_6ParamsE:
        .type           _ZN7cutlass13device_kernelIN5flash11enable_sm90INS1_16FlashAttnFwdSm90INS1_25CollectiveMainloopFwdSm90ILi2EN4cute5tupleIJNS5_1CILi1EEES8_S8_EEENS6_IJNS7_ILi128EEENS7_ILi160EEENS7_ILi192EEEEEELi192ENS_12float_e4m3_tEfNS_4arch4Sm90ELb0ELb0ELb0ELb1ELb1ELb1ELb0ELb1ELb1ELb1ELb0ELb0EEENS1_21CollectiveEpilogueFwdINS6_IJSA_SC_SB_EEES9_NS_10bfloat16_tESG_Li256ELb1ELb1ELb0ELb1EEENS1_36VarlenDynamicPersistentTileSchedulerILi128ELi160ELi256ELi128ELb0ELb1ELb1ELb0ELb1ELb1EEEEEEEEEvNT_6ParamsE,@function
        .size           _ZN7cutlass13device_kernelIN5flash11enable_sm90INS1_16FlashAttnFwdSm90INS1_25CollectiveMainloopFwdSm90ILi2EN4cute5tupleIJNS5_1CILi1EEES8_S8_EEENS6_IJNS7_ILi128EEENS7_ILi160EEENS7_ILi192EEEEEELi192ENS_12float_e4m3_tEfNS_4arch4Sm90ELb0ELb0ELb0ELb1ELb1ELb1ELb0ELb1ELb1ELb1ELb0ELb0EEENS1_21CollectiveEpilogueFwdINS6_IJSA_SC_SB_EEES9_NS_10bfloat16_tESG_Li256ELb1ELb1ELb0ELb1EEENS1_36VarlenDynamicPersistentTileSchedulerILi128ELi160ELi256ELi128ELb0ELb1ELb1ELb0ELb1ELb1EEEEEEEEEvNT_6ParamsE,(.L_x_15836 - _ZN7cutlass13device_kernelIN5flash11enable_sm90INS1_16FlashAttnFwdSm90INS1_25CollectiveMainloopFwdSm90ILi2EN4cute5tupleIJNS5_1CILi1EEES8_S8_EEENS6_IJNS7_ILi128EEENS7_ILi160EEENS7_ILi192EEEEEELi192ENS_12float_e4m3_tEfNS_4arch4Sm90ELb0ELb0ELb0ELb1ELb1ELb1ELb0ELb1ELb1ELb1ELb0ELb0EEENS1_21CollectiveEpilogueFwdINS6_IJSA_SC_SB_EEES9_NS_10bfloat16_tESG_Li256ELb1ELb1ELb0ELb1EEENS1_36VarlenDynamicPersistentTileSchedulerILi128ELi160ELi256ELi128ELb0ELb1ELb1ELb0ELb1ELb1EEEEEEEEEvNT_6ParamsE)
        .other          _ZN7cutlass13device_kernelIN5flash11enable_sm90INS1_16FlashAttnFwdSm90INS1_25CollectiveMainloopFwdSm90ILi2EN4cute5tupleIJNS5_1CILi1EEES8_S8_EEENS6_IJNS7_ILi128EEENS7_ILi160EEENS7_ILi192EEEEEELi192ENS_12float_e4m3_tEfNS_4arch4Sm90ELb0ELb0ELb0ELb1ELb1ELb1ELb0ELb1ELb1ELb1ELb0ELb0EEENS1_21CollectiveEpilogueFwdINS6_IJSA_SC_SB_EEES9_NS_10bfloat16_tESG_Li256ELb1ELb1ELb0ELb1EEENS1_36VarlenDynamicPersistentTileSchedulerILi128ELi160ELi256ELi128ELb0ELb1ELb1ELb0ELb1ELb1EEEEEEEEEvNT_6ParamsE,@"STO_CUDA_ENTRY STV_DEFAULT"
_ZN7cutlass13device_kernelIN5flash11enable_sm90INS1_16FlashAttnFwdSm90INS1_25CollectiveMainloopFwdSm90ILi2EN4cute5tupleIJNS5_1CILi1EEES8_S8_EEENS6_IJNS7_ILi128EEENS7_ILi160EEENS7_ILi192EEEEEELi192ENS_12float_e4m3_tEfNS_4arch4Sm90ELb0ELb0ELb0ELb1ELb1ELb1ELb0ELb1ELb1ELb1ELb0ELb0EEENS1_21CollectiveEpilogueFwdINS6_IJSA_SC_SB_EEES9_NS_10bfloat16_tESG_Li256ELb1ELb1ELb0ELb1EEENS1_36VarlenDynamicPersistentTileSchedulerILi128ELi160ELi256ELi128ELb0ELb1ELb1ELb0ELb1ELb1EEEEEEEEEvNT_6ParamsE:
        /* <DEDUP_REMOVED lines=18> */
.L_x_4052:
[----:B------:R-:W-:Y:S05]  /*0120*/  BSYNC B0 ;  /* 0x0000000000007941 */ /* 0x000fea0003800000 */
.L_x_4051:
        /* <DEDUP_REMOVED lines=41> */
.L_x_4053:
        /* <DEDUP_REMOVED lines=22> */
.L_x_4054:
        /* <DEDUP_REMOVED lines=18> */
.L_x_4055:
        /* <DEDUP_REMOVED lines=22> */
.L_x_4056:
        /* <DEDUP_REMOVED lines=23> */
.L_x_4057:
[----:B------:R-:W-:Y:S01]  /*0910*/  PLOP3.LUT P0, PT, PT, PT, UP0, 0x80, 0x0 ;  /* 0x000000000000781c */ /* 0x000fe20003f0f008 */
[----:B------:R-:W-:Y:S01]  /*0920*/  UMOV UR36, 0x1 ;  /* 0x0000000100247882 */ /* 0x000fe20000000000 */
[----:B------:R-:W-:Y:S01]  /*0930*/  NOP ;  /* 0x0000000000007918 */ /* 0x000fe20000000000 */
[----:B------:R-:W-:Y:S01]  /*0940*/  USEL UR36, UR36, 0x2, !UP0 ;  /* 0x0000000224247887 */ /* 0x000fe2000c000000 */
[----:B------:R-:W-:Y:S01]  /*0950*/  BSSY B8, `(.L_x_4058) ;  /* 0x0002b47000087945 */ /* 0x000fe20003800000 */
[----:B------:R-:W-:Y:S01]  /*0960*/  ULDC.64 UR50, c[0x0][0x208] ;  /* 0x0000820000327ab9 */ /* 0x000fe20000000a00 */
[----:B01234-:R-:W-:Y:S07]  /*0970*/  BAR.SYNC.DEFER_BLOCKING 0x0 ;  /* 0x0000000000007b1d */ /* 0x01ffee0000010000 */
[----:B------:R-:W-:Y:S05]  /*0980*/  @!P0 BRA `(.L_x_4059) ;  /* 0x0000022800508947 */ /* 0x000fea0003800000 */
.L_x_4060:
        /* <DEDUP_REMOVED lines=8> */
[----:B-1----:R-:W-:-:S06]  /*0a10*/  ULEA UR4, UR38, UR4, 0x18 ;  /* 0x0000000426047291 */ /* 0x002fcc000f8ec03f */
[----:B------:R-:W-:Y:S01]  /*0a20*/  IMAD.U32 R18, RZ, RZ, UR4 ;  /* 0x00000004ff127e24 */ /* 0x000fe2000f8e00ff */
[----:B0-----:R-:W-:Y:S01]  /*0a30*/  SHF.R.U32.HI R0, RZ, 0x7, R0 ;  /* 0x00000007ff007819 */ /* 0x001fe20000011600 */
[----:B------:R-:W-:-:S03]  /*0a40*/  ULDC UR4, c[0x0][0xc3c] ;  /* 0x00030f0000047ab9 */ /* 0x000fc60000000800 */
[----:B------:R-:W-:-:S13]  /*0a50*/  ISETP.NE.AND P0, PT, R0, 0x1, PT ;  /* 0x000000010000780c */ /* 0x000fda0003f05270 */
[----:B------:R-:W-:Y:S08]  /*0a60*/  @!P0 BAR.ARV 0x9, 0x100 ;  /* 0x0244000000008b1d */ /* 0x000ff00000002000 */
[----:B------:R-:W-:Y:S06]  /*0a70*/  BAR.SYNC.DEFER_BLOCKING 0x5, 0x180 ;  /* 0x0146000000007b1d */ /* 0x000fec0000010000 */
[----:B------:R-:W0:Y:S02]  /*0a80*/  LDS.128 R220, [R18+0x334d0] ;  /* 0x0334d00012dc7984 */ /* 0x000e240000000c00 */
[----:B------:R-:W-:Y:S06]  /*0a90*/  BAR.ARV 0x4, 0x180 ;  /* 0x0106000000007b1d */ /* 0x000fec0000002000 */
[----:B0-----:R-:W-:-:S13]  /*0aa0*/  ISETP.GE.AND P0, PT, R223, UR4, PT ;  /* 0x00000004df007c0c */ /* 0x001fda000bf06270 */
[----:B------:R-:W-:Y:S05]  /*0ab0*/  @P0 BRA `(.L_x_4061) ;  /* 0x000002b000c00947 */ /* 0x000fea0003800000 */
[----:B------:R-:W0:Y:S01]  /*0ac0*/  S2R R0, SR_TID.X ;  /* 0x0000000000007919 */ /* 0x000e220000002100 */
[----:B------:R-:W-:Y:S01]  /*0ad0*/  R2UR UR48, R18 ;  /* 0x00000000123072ca */ /* 0x000fe200000e0000 */
[----:B------:R-:W-:Y:S01]  /*0ae0*/  IMAD.MOV.U32 R19, RZ, RZ, RZ ;  /* 0x000000ffff137224 */ /* 0x000fe200078e00ff */
[----:B------:R-:W-:Y:S01]  /*0af0*/  ULOP3.LUT UR49, UR36, 0x1, URZ, 0xfc, !UPT ;  /* 0x0000000124317892 */ /* 0x000fe2000f8efc3f */
[----:B------:R-:W-:-:S10]  /*0b00*/  UMOV UR37, URZ ;  /* 0x0000003f00257c82 */ /* 0x000fd40008000000 */
[----:B------:R-:W-:Y:S01]  /*0b10*/  UIADD3 UR48, UR48, 0x1e200, URZ ;  /* 0x0001e20030307890 */ /* 0x000fe2000fffe03f */
[----:B0-----:R-:W-:-:S05]  /*0b20*/  VIADD R0, R0, 0xffffff80 ;  /* 0xffffff8000007836 */ /* 0x001fca0000000000 */
[----:B------:R-:W-:Y:S02]  /*0b30*/  SHF.R.S32.HI R3, RZ, 0x1f, R0 ;  /* 0x0000001fff037819 */ /* 0x000fe40000011400 */
[-C--:B------:R-:W-:Y:S02]  /*0b40*/  LEA.HI R6, R0, R0.reuse, RZ, 0x1 ;  /* 0x0000000000067211 */ /* 0x080fe400078f08ff */
[CC--:B------:R-:W-:Y:S02]  /*0b50*/  LEA.HI R4, R3.reuse, R0.reuse, RZ, 0x4 ;  /* 0x0000000003047211 */ /* 0x0c0fe400078f20ff */
[CC--:B------:R-:W-:Y:S02]  /*0b60*/  LEA.HI R2, R3.reuse, R0.reuse, RZ, 0x7 ;  /* 0x0000000003027211 */ /* 0x0c0fe400078f38ff */
[----:B------:R-:W-:Y:S02]  /*0b70*/  SHF.R.S32.HI R11, RZ, 0x1, R6 ;  /* 0x00000001ff0b7819 */ /* 0x000fe40000011406 */
[----:B------:R-:W-:-:S02]  /*0b80*/  LEA.HI R5, R3, R0, RZ, 0x5 ;  /* 0x0000000003057211 */ /* 0x000fc400078f28ff */
[----:B------:R-:W-:Y:S02]  /*0b90*/  LEA.HI R8, R3, R0, RZ, 0x2 ;  /* 0x0000000003087211 */ /* 0x000fe400078f10ff */
[----:B------:R-:W-:Y:S02]  /*0ba0*/  LOP3.LUT R7, R6, 0xfffffffe, RZ, 0xc0, !PT ;  /* 0xfffffffe06077812 */ /* 0x000fe400078ec0ff */
[----:B------:R-:W-:Y:S02]  /*0bb0*/  LOP3.LUT R3, R4, 0x3fffff0, RZ, 0xc0, !PT ;  /* 0x03fffff004037812 */ /* 0x000fe400078ec0ff */
[----:B------:R-:W-:Y:S01]  /*0bc0*/  LOP3.LUT R9, R2, 0xffffff80, RZ, 0xc0, !PT ;  /* 0xffffff8002097812 */ /* 0x000fe200078ec0ff */
[----:B------:R-:W-:Y:S01]  /*0bd0*/  IMAD.IADD R7, R0, 0x1, -R7 ;  /* 0x0000000100077824 */ /* 0x000fe200078e0a07 */
[----:B------:R-:W-:Y:S01]  /*0be0*/  LEA.HI R6, R6, R11, RZ, 0x1 ;  /* 0x0000000b06067211 */ /* 0x000fe200078f08ff */
[C---:B------:R-:W-:Y:S01]  /*0bf0*/  IMAD.IADD R3, R0.reuse, 0x1, -R3 ;  /* 0x0000000100037824 */ /* 0x040fe200078e0a03 */
[----:B------:R-:W-:Y:S01]  /*0c00*/  SHF.R.S32.HI R2, RZ, 0x2, R8 ;  /* 0x00000002ff027819 */ /* 0x000fe20000011408 */
[----:B------:R-:W-:Y:S01]  /*0c10*/  IMAD.IADD R10, R0, 0x1, -R9 ;  /* 0x00000001000a7824 */ /* 0x000fe200078e0a09 */
[----:B------:R-:W-:Y:S01]  /*0c20*/  SHF.L.U32 R0, R5, 0x5, RZ ;  /* 0x0000000505007819 */ /* 0x000fe200000006ff */
[C---:B------:R-:W-:Y:S01]  /*0c30*/  IMAD.SHL.U32 R228, R7.reuse, 0x8, RZ ;  /* 0x0000000807e47824 */ /* 0x040fe200078e00ff */
[----:B------:R-:W-:Y:S01]  /*0c40*/  LOP3.LUT R6, R6, 0x3fffffe, RZ, 0xc0, !PT ;  /* 0x03fffffe06067812 */ /* 0x000fe200078ec0ff */
[----:B------:R-:W-:Y:S01]  /*0c50*/  IMAD.SHL.U32 R16, R7, 0x10, RZ ;  /* 0x0000001007107824 */ /* 0x000fe200078e00ff */
[----:B------:R-:W-:Y:S01]  /*0c60*/  SHF.R.S32.HI R5, RZ, 0x4, R4 ;  /* 0x00000004ff057819 */ /* 0x000fe20000011404 */
[----:B------:R-:W-:Y:S01]  /*0c70*/  VIADD R7, R228, 0x10 ;  /* 0x00000010e4077836 */ /* 0x000fe20000000000 */
[----:B------:R-:W-:Y:S01]  /*0c80*/  SHF.R.S32.HI R9, RZ, 0x1f, R8 ;  /* 0x0000001fff097819 */ /* 0x000fe20000011408 */
[C---:B------:R-:W-:Y:S01]  /*0c90*/  IMAD.IADD R6, R11.reuse, 0x1, -R6 ;  /* 0x000000010b067824 */ /* 0x040fe200078e0a06 */
[----:B------:R-:W-:Y:S01]  /*0ca0*/  LOP3.LUT R0, R0, 0xfffffc00, RZ, 0xc0, !PT ;  /* 0xfffffc0000007812 */ /* 0x000fe200078ec0ff */
[----:B------:R-:W-:Y:S01]  /*0cb0*/  VIADD R11, R11, 0x80 ;  /* 0x000000800b0b7836 */ /* 0x000fe20000000000 */
[----:B------:R-:W-:Y:S01]  /*0cc0*/  LEA.HI R4, R4, R5, RZ, 0x1 ;  /* 0x0000000504047211 */ /* 0x000fe200078f08ff */
[----:B------:R-:W-:Y:S01]  /*0cd0*/  IMAD R8, R5, 0x8, R6 ;  /* 0x0000000805087824 */ /* 0x000fe200078e0206 */
[----:B------:R-:W-:Y:S01]  /*0ce0*/  LEA.HI R9, R9, R2, RZ, 0x2 ;  /* 0x0000000209097211 */ /* 0x000fe200078f10ff */
[----:B------:R-:W-:Y:S01]  /*0cf0*/  IMAD R3, R3, 0x40, R0 ;  /* 0x0000004003037824 */ /* 0x000fe200078e0200 */
[----:B------:R-:W-:Y:S01]  /*0d00*/  LOP3.LUT R4, R4, 0x1ffffffe, RZ, 0xc0, !PT ;  /* 0x1ffffffe04047812 */ /* 0x000fe200078ec0ff */
[C---:B------:R-:W-:Y:S01]  /*0d10*/  VIADD R23, R16.reuse, 0x60 ;  /* 0x0000006010177836 */ /* 0x040fe20000000000 */
[----:B------:R-:W-:Y:S01]  /*0d20*/  LOP3.LUT R9, R9, 0xfffffffc, RZ, 0xc0, !PT ;  /* 0xfffffffc09097812 */ /* 0x000fe200078ec0ff */
[----:B------:R-:W-:Y:S01]  /*0d30*/  VIADD R22, R16, 0x80 ;  /* 0x0000008010167836 */ /* 0x000fe20000000000 */
[----:B------:R-:W-:Y:S01]  /*0d40*/  SHF.R.S32.HI R0, RZ, 0x1f, R11 ;  /* 0x0000001fff007819 */ /* 0x000fe2000001140b */
[----:B------:R-:W-:Y:S01]  /*0d50*/  IMAD.IADD R4, R5, 0x1, -R4 ;  /* 0x0000000105047824 */ /* 0x000fe200078e0a04 */
[CC--:B------:R-:W-:Y:S01]  /*0d60*/  LEA.HI R6, R11.reuse, R11.reuse, RZ, 0x1 ;  /* 0x0000000b0b067211 */ /* 0x0c0fe200078f08ff */
[----:B------:R-:W-:Y:S01]  /*0d70*/  IMAD.IADD R9, R2, 0x1, -R9 ;  /* 0x0000000102097824 */ /* 0x000fe200078e0a09 */
[----:B------:R-:W-:Y:S01]  /*0d80*/  LEA.HI R2, R0, R11, RZ, 0x3 ;  /* 0x0000000b00027211 */ /* 0x000fe200078f18ff */
[----:B------:R-:W-:Y:S01]  /*0d90*/  VIADD R224, R16, 0xa0 ;  /* 0x000000a010e07836 */ /* 0x000fe20000000000 */
[----:B------:R-:W-:Y:S01]  /*0da0*/  LEA R3, R4, R3, 0x3 ;  /* 0x0000000304037211 */ /* 0x000fe200078e18ff */
[----:B------:R-:W-:Y:S01]  /*0db0*/  VIADD R4, R228, 0x40 ;  /* 0x00000040e4047836 */ /* 0x000fe20000000000 */
[----:B------:R-:W-:Y:S01]  /*0dc0*/  LOP3.LUT R0, R6, 0x3fffffe, RZ, 0xc0, !PT ;  /* 0x03fffffe06007812 */ /* 0x000fe200078ec0ff */
[----:B------:R-:W-:Y:S01]  /*0dd0*/  IMAD.SHL.U32 R2, R2, 0x40, RZ ;  /* 0x0000004002027824 */ /* 0x000fe200078e00ff */
[----:B------:R-:W-:Y:S01]  /*0de0*/  SHF.R.S32.HI R5, RZ, 0x1f, R10 ;  /* 0x0000001fff057819 */ /* 0x000fe2000001140a */
[----:B------:R0:W-:Y:S01]  /*0df0*/  STL [R1+0x68], R3 ;  /* 0x0000680301007387 */ /* 0x0001e20000100800 */
[C---:B------:R-:W-:Y:S01]  /*0e00*/  IMAD.IADD R226, R228.reuse, 0x1, R4 ;  /* 0x00000001e4e27824 */ /* 0x040fe200078e0204 */
[----:B------:R-:W-:Y:S01]  /*0e10*/  SHF.R.S32.HI R6, RZ, 0x1, R6 ;  /* 0x00000001ff067819 */ /* 0x000fe20000011406 */
[----:B------:R-:W-:Y:S01]  /*0e20*/  IMAD.IADD R0, R11, 0x1, -R0 ;  /* 0x000000010b007824 */ /* 0x000fe200078e0a00 */
[----:B------:R-:W-:Y:S01]  /*0e30*/  LEA.HI R5, R5, R10, RZ, 0x2 ;  /* 0x0000000a05057211 */ /* 0x000fe200078f10ff */
[C---:B------:R-:W-:Y:S01]  /*0e40*/  VIADD R11, R228.reuse, 0x20 ;  /* 0x00000020e40b7836 */ /* 0x040fe20000000000 */
[----:B------:R-:W-:Y:S01]  /*0e50*/  SHF.R.S32.HI R17, RZ, 0x1f, R16 ;  /* 0x0000001fff117819 */ /* 0x000fe20000011410 */
[----:B------:R-:W-:Y:S01]  /*0e60*/  IMAD.SHL.U32 R9, R9, 0x80, RZ ;  /* 0x0000008009097824 */ /* 0x000fe200078e00ff */
[----:B------:R-:W-:Y:S01]  /*0e70*/  LOP3.LUT R5, R5, 0x7ffffffc, RZ, 0xc0, !PT ;  /* 0x7ffffffc05057812 */ /* 0x000fe200078ec0ff */
[----:B------:R-:W-:Y:S01]  /*0e80*/  IMAD.IADD R225, R228, 0x1, R11 ;  /* 0x00000001e4e17824 */ /* 0x000fe200078e020b */
[----:B0-----:R-:W-:Y:S01]  /*0e90*/  LOP3.LUT R3, R2, 0xfffffe00, RZ, 0xc0, !PT ;  /* 0xfffffe0002037812 */ /* 0x001fe200078ec0ff */
[----:B------:R0:W-:Y:S01]  /*0ea0*/  STL [R1+0x20], R11 ;  /* 0x0000200b01007387 */ /* 0x0001e20000100800 */
[----:B------:R-:W-:Y:S01]  /*0eb0*/  LOP3.LUT R13, R9, 0x180, RZ, 0xc0, !PT ;  /* 0x00000180090d7812 */ /* 0x000fe200078ec0ff */
[----:B------:R-:W-:Y:S01]  /*0ec0*/  IMAD.IADD R5, R10, 0x1, -R5 ;  /* 0x000000010a057824 */ /* 0x000fe200078e0a05 */
[----:B------:R-:W-:Y:S01]  /*0ed0*/  LEA R0, R0, R3, 0x6 ;  /* 0x0000000300007211 */ /* 0x000fe200078e30ff */
[----:B------:R-:W-:Y:S01]  /*0ee0*/  IMAD.MOV.U32 R10, RZ, RZ, -0x2 ;  /* 0xfffffffeff0a7424 */ /* 0x000fe200078e00ff */
[----:B------:R-:W-:Y:S01]  /*0ef0*/  SHF.R.S32.HI R3, RZ, 0x1f, R226 ;  /* 0x0000001fff037819 */ /* 0x000fe200000114e2 */
[----:B------:R-:W-:Y:S01]  /*0f00*/  IMAD.SHL.U32 R6, R6, 0x80, RZ ;  /* 0x0000008006067824 */ /* 0x000fe200078e00ff */
[----:B------:R-:W-:Y:S01]  /*0f10*/  SHF.R.U32.HI R12, RZ, 0x3, R13 ;  /* 0x00000003ff0c7819 */ /* 0x000fe2000001160d */
[----:B------:R1:W-:Y:S01]  /*0f20*/  STL [R1+0x44], R0 ;  /* 0x0000440001007387 */ /* 0x0003e20000100800 */
[CC--:B------:R-:W-:Y:S01]  /*0f30*/  LEA.HI R2, R3.reuse, R226.reuse, RZ, 0x4 ;  /* 0x000000e203027211 */ /* 0x0c0fe200078f20ff */
[----:B0-----:R-:W-:Y:S01]  /*0f40*/  IMAD.SHL.U32 R11, R8, 0x40, RZ ;  /* 0x00000040080b7824 */ /* 0x001fe200078e00ff */
[----:B------:R-:W-:Y:S01]  /*0f50*/  LEA.HI R8, R3, R226, RZ, 0x6 ;  /* 0x000000e203087211 */ /* 0x000fe200078f30ff */
[----:B------:R0:W-:Y:S01]  /*0f60*/  STL [R1+0x1c], R4 ;  /* 0x00001c0401007387 */ /* 0x0001e20000100800 */
[----:B------:R-:W-:-:S02]  /*0f70*/  IMAD R10, R5, R10, 0xa0 ;  /* 0x000000a0050a7424 */ /* 0x000fc400078e020a */
[----:B------:R-:W-:Y:S01]  /*0f80*/  SHF.L.U32 R9, R8, 0x7, RZ ;  /* 0x0000000708097819 */ /* 0x000fe200000006ff */
[----:B------:R-:W-:Y:S01]  /*0f90*/  STL [R1+0x38], R11 ;  /* 0x0000380b01007387 */ /* 0x000fe20000100800 */
[----:B------:R-:W-:Y:S02]  /*0fa0*/  LOP3.LUT R8, R13, 0x30, R2, 0xf8, !PT ;  /* 0x000000300d087812 */ /* 0x000fe400078ef802 */
[----:B-1----:R-:W-:Y:S01]  /*0fb0*/  SHF.R.S32.HI R0, RZ, 0x1f, R225 ;  /* 0x0000001fff007819 */ /* 0x002fe200000114e1 */
[----:B------:R-:W-:Y:S01]  /*0fc0*/  STL [R1+0x30], R13 ;  /* 0x0000300d01007387 */ /* 0x000fe20000100800 */
[----:B------:R-:W-:Y:S02]  /*0fd0*/  LOP3.LUT R9, R9, 0xffffe000, RZ, 0xc0, !PT ;  /* 0xffffe00009097812 */ /* 0x000fe400078ec0ff */
[CC--:B0-----:R-:W-:Y:S01]  /*0fe0*/  LEA.HI R4, R0.reuse, R225.reuse, RZ, 0x6 ;  /* 0x000000e100047211 */ /* 0x0c1fe200078f30ff */
[----:B------:R-:W-:Y:S01]  /*0ff0*/  STL [R1+0x34], R12 ;  /* 0x0000340c01007387 */ /* 0x000fe20000100800 */
[----:B------:R-:W-:-:S02]  /*1000*/  LEA.HI R0, R0, R225, RZ, 0x4 ;  /* 0x000000e100007211 */ /* 0x000fc400078f20ff */
[-C--:B------:R-:W-:Y:S01]  /*1010*/  LOP3.LUT R8, R8, R12.reuse, RZ, 0x3c, !PT ;  /* 0x0000000c08087212 */ /* 0x080fe200078e3cff */
[----:B------:R-:W-:Y:S01]  /*1020*/  IMAD.SHL.U32 R4, R4, 0x80, RZ ;  /* 0x0000008004047824 */ /* 0x000fe200078e00ff */
[----:B------:R-:W-:Y:S01]  /*1030*/  LOP3.LUT R3, R13, 0x30, R0, 0xf8, !PT ;  /* 0x000000300d037812 */ /* 0x000fe200078ef800 */
[----:B------:R-:W-:Y:S01]  /*1040*/  STL [R1+0x64], R10 ;  /* 0x0000640a01007387 */ /* 0x000fe20000100800 */
[-C--:B------:R-:W-:Y:S02]  /*1050*/  IADD3 R9, R8, R11.reuse, R9 ;  /* 0x0000000b08097210 */ /* 0x080fe40007ffe009 */
[----:B------:R-:W-:Y:S01]  /*1060*/  LOP3.LUT R4, R4, 0xffffe000, RZ, 0xc0, !PT ;  /* 0xffffe00004047812 */ /* 0x000fe200078ec0ff */
[----:B------:R-:W-:Y:S01]  /*1070*/  STL [R1+0x14], RZ ;  /* 0x000014ff01007387 */ /* 0x000fe20000100800 */
[----:B------:R-:W-:Y:S02]  /*1080*/  LOP3.LUT R3, R3, R12, RZ, 0x3c, !PT ;  /* 0x0000000c03037212 */ /* 0x000fe400078e3cff */
[----:B------:R-:W-:Y:S01]  /*1090*/  SHF.R.S32.HI R8, RZ, 0x1f, R23 ;  /* 0x0000001fff087819 */ /* 0x000fe20000011417 */
[----:B------:R-:W-:Y:S01]  /*10a0*/  STL [R1+0x3c], RZ ;  /* 0x00003cff01007387 */ /* 0x000fe20000100800 */
[----:B------:R-:W-:Y:S01]  /*10b0*/  IADD3 R5, R3, R11, R4 ;  /* 0x0000000b03057210 */ /* 0x000fe20007ffe004 */
[C---:B------:R-:W-:Y:S01]  /*10c0*/  VIADD R4, R228.reuse, 0x50 ;  /* 0x00000050e4047836 */ /* 0x040fe20000000000 */
[----:B------:R-:W-:Y:S01]  /*10d0*/  IADD3 R3, R228, 0x30, RZ ;  /* 0x00000030e4037810 */ /* 0x000fe20007ffe0ff */
[----:B------:R-:W-:Y:S01]  /*10e0*/  STL [R1+0x2c], RZ ;  /* 0x00002cff01007387 */ /* 0x000fe20000100800 */
[----:B------:R-:W-:-:S02]  /*10f0*/  SHF.R.S32.HI R227, RZ, 0x4, R0 ;  /* 0x00000004ffe37819 */ /* 0x000fc40000011400 */
[----:B------:R-:W-:Y:S01]  /*1100*/  SHF.R.S32.HI R0, RZ, 0x4, R2 ;  /* 0x00000004ff007819 */ /* 0x000fe20000011402 */
[----:B------:R0:W-:Y:S01]  /*1110*/  STL [R1+0x18], R7 ;  /* 0x0000180701007387 */ /* 0x0001e20000100800 */
[----:B------:R-:W-:-:S03]  /*1120*/  IMAD.IADD R2, R18, 0x1, R5 ;  /* 0x0000000112027824 */ /* 0x000fc600078e0205 */
[----:B------:R1:W-:Y:S04]  /*1130*/  STL [R1+0x24], R3 ;  /* 0x0000240301007387 */ /* 0x0003e80000100800 */
[----:B------:R2:W-:Y:S01]  /*1140*/  STL [R1+0x28], R4 ;  /* 0x0000280401007387 */ /* 0x0005e20000100800 */
[----:B0-----:R-:W-:-:S03]  /*1150*/  SHF.R.S32.HI R7, RZ, 0x1f, R224 ;  /* 0x0000001fff077819 */ /* 0x001fc600000114e0 */
[----:B------:R-:W-:Y:S01]  /*1160*/  STL [R1+0xc], R8 ;  /* 0x00000c0801007387 */ /* 0x000fe20000100800 */
[----:B-1----:R-:W-:Y:S02]  /*1170*/  LOP3.LUT R3, R13, 0x30, R16, 0xf8, !PT ;  /* 0x000000300d037812 */ /* 0x002fe400078ef810 */
[----:B--2---:R-:W-:Y:S02]  /*1180*/  SHF.R.S32.HI R4, RZ, 0x1f, R22 ;  /* 0x0000001fff047819 */ /* 0x004fe40000011416 */
[----:B------:R-:W-:-:S03]  /*1190*/  LOP3.LUT R3, R3, R12, RZ, 0x3c, !PT ;  /* 0x0000000c03037212 */ /* 0x000fc600078e3cff */
[----:B------:R0:W-:Y:S01]  /*11a0*/  STL [R1+0x8], R4 ;  /* 0x0000080401007387 */ /* 0x0001e20000100800 */
[----:B------:R-:W-:-:S03]  /*11b0*/  IADD3 R3, R18, R11, R3 ;  /* 0x0000000b12037210 */ /* 0x000fc60007ffe003 */
[----:B------:R-:W-:Y:S01]  /*11c0*/  STL [R1+0x4], R7 ;  /* 0x0000040701007387 */ /* 0x000fe20000100800 */
[----:B0-----:R-:W-:-:S05]  /*11d0*/  LOP3.LUT R4, R6, 0x180, RZ, 0xc0, !PT ;  /* 0x0000018006047812 */ /* 0x001fca00078ec0ff */
[----:B------:R-:W-:Y:S04]  /*11e0*/  STL [R1+0x40], R4 ;  /* 0x0000400401007387 */ /* 0x000fe80000100800 */
[----:B------:R0:W-:Y:S04]  /*11f0*/  STL [R1], R0 ;  /* 0x0000000001007387 */ /* 0x0001e80000100800 */
[----:B------:R1:W-:Y:S04]  /*1200*/  STL [R1+0x60], R3 ;  /* 0x0000600301007387 */ /* 0x0003e80000100800 */
[----:B------:R1:W-:Y:S01]  /*1210*/  STL [R1+0x5c], R2 ;  /* 0x00005c0201007387 */ /* 0x0003e20000100800 */
[----:B0-----:R-:W-:-:S05]  /*1220*/  IMAD.IADD R0, R18, 0x1, R9 ;  /* 0x0000000112007824 */ /* 0x001fca00078e0209 */
[----:B------:R1:W-:Y:S02]  /*1230*/  STL [R1+0x58], R0 ;  /* 0x0000580001007387 */ /* 0x0003e40000100800 */
.L_x_4260:
[----:B01----:R-:W0:Y:S02]  /*1240*/  LDC.64 R2, c[0x0][0xc88] ;  /* 0x00032200ff027b82 */ /* 0x003e240000000a00 */
[----:B0-----:R-:W-:-:S05]  /*1250*/  IMAD.WIDE R2, R223, 0x4, R2 ;  /* 0x00000004df027825 */ /* 0x001fca00078e0202 */
[----:B--2---:R0:W2:Y:S01]  /*1260*/  LDG.E R0, desc[UR50][R2.64] ;  /* 0x0000003202007981 */ /* 0x0040a2000c1e1900 */
[----:B------:R-:W-:Y:S05]  /*1270*/  YIELD ;  /* 0x0000000000007946 */ /* 0x000fea0003800000 */
[----:B------:R-:W-:Y:S01]  /*1280*/  ULDC.64 UR4, c[0x0][0xa28] ;  /* 0x00028a0000047ab9 */ /* 0x000fe20000000a00 */
[----:B------:R-:W-:Y:S01]  /*1290*/  ULDC.64 UR8, c[0x0][0xa18] ;  /* 0x0002860000087ab9 */ /* 0x000fe20000000a00 */
[----:B------:R-:W-:Y:S01]  /*12a0*/  ISETP.NE.U32.AND P1, PT, RZ, UR4, PT ;  /* 0x00000004ff007c0c */ /* 0x000fe2000bf25070 */
[----:B------:R-:W-:Y:S01]  /*12b0*/  ULDC.64 UR6, c[0x0][0xa08] ;  /* 0x0002820000067ab9 */ /* 0x000fe20000000a00 */
[----:B0-----:R-:W-:Y:S01]  /*12c0*/  IMAD.MOV.U32 R3, RZ, RZ, RZ ;  /* 0x000000ffff037224 */ /* 0x001fe200078e00ff */
[----:B------:R-:W-:-:S02]  /*12d0*/  ISETP.NE.U32.AND P0, PT, RZ, UR6, PT ;  /* 0x00000006ff007c0c */ /* 0x000fc4000bf05070 */
[----:B------:R-:W-:Y:S02]  /*12e0*/  ISETP.NE.AND.EX P1, PT, RZ, UR5, PT, P1 ;  /* 0x00000005ff007c0c */ /* 0x000fe4000bf25310 */
[----:B------:R-:W-:Y:S02]  /*12f0*/  ISETP.NE.AND.EX P0, PT, RZ, UR7, PT, P0 ;  /* 0x00000007ff007c0c */ /* 0x000fe4000bf05300 */
[----:B------:R-:W-:Y:S02]  /*1300*/  MOV R123, RZ ;  /* 0x000000ff007b7202 */ /* 0x000fe40000000f00 */
[----:B--23--:R-:W-:Y:S01]  /*1310*/  SHF.R.S32.HI R6, RZ, 0x1f, R0 ;  /* 0x0000001fff067819 */ /* 0x00cfe20000011400 */
[----:B------:R-:W-:-:S06]  /*1320*/  IMAD.SHL.U32 R27, R0, 0x4, RZ ;  /* 0x00000004001b7824 */ /* 0x000fcc00078e00ff */
[C---:B------:R-:W-:Y:S01]  /*1330*/  @P1 LEA R4, P2, R0.reuse, UR4, 0x2 ;  /* 0x0000000400041c11 */ /* 0x040fe2000f8410ff */
[----:B------:R-:W-:Y:S01]  /*1340*/  STL [R1+0x48], R0 ;  /* 0x0000480001007387 */ /* 0x000fe20000100800 */
[C-C-:B------:R-:W-:Y:S02]  /*1350*/  SHF.L.U64.HI R28, R0.reuse, 0x2, R6.reuse ;  /* 0x00000002001c7819 */ /* 0x140fe40000010206 */
[----:B------:R-:W-:Y:S01]  /*1360*/  @P1 LEA.HI.X R5, R0, UR5, R6, 0x2, P2 ;  /* 0x0000000500051c11 */ /* 0x000fe200090f1406 */
[----:B------:R0:W-:Y:S01]  /*1370*/  STL [R1+0x50], R6 ;  /* 0x0000500601007387 */ /* 0x0001e20000100800 */
[----:B------:R-:W-:Y:S01]  /*1380*/  ISETP.NE.U32.AND P2, PT, RZ, UR8, PT ;  /* 0x00000008ff007c0c */ /* 0x000fe2000bf45070 */
[----:B------:R-:W-:Y:S01]  /*1390*/  ULDC UR4, c[0x0][0x288] ;  /* 0x0000a20000047ab9 */ /* 0x000fe20000000800 */
[----:B------:R-:W-:Y:S01]  /*13a0*/  IADD3 R8, P3, R27, UR6, RZ ;  /* 0x000000061b087c10 */ /* 0x000fe2000ff7e0ff */
[----:B------:R1:W5:Y:S01]  /*13b0*/  @P1 LDG.E R3, desc[UR50][R4.64] ;  /* 0x0000003204031981 */ /* 0x000362000c1e1900 */
[----:B------:R-:W-:Y:S01]  /*13c0*/  ISETP.NE.AND.EX P2, PT, RZ, UR9, PT, P2 ;  /* 0x00000009ff007c0c */ /* 0x000fe2000bf45320 */
[----:B------:R-:W-:Y:S01]  /*13d0*/  IMAD.U32 R135, RZ, RZ, UR4 ;  /* 0x00000004ff877e24 */ /* 0x000fe2000f8e00ff */
[----:B------:R-:W-:Y:S01]  /*13e0*/  IADD3.X R9, R28, UR7, RZ, P3, !PT ;  /* 0x000000071c097c10 */ /* 0x000fe20009ffe4ff */
[----:B------:R-:W-:-:S04]  /*13f0*/  ULDC.64 UR4, c[0x0][0x418] ;  /* 0x0001060000047ab9 */ /* 0x000fc80000000a00 */
[----:B------:R1:W5:Y:S06]  /*1400*/  @P0 LDG.E R123, desc[UR50][R8.64] ;  /* 0x00000032087b0981 */ /* 0x00036c000c1e1900 */
[----:B0-----:R-:W-:-:S04]  /*1410*/  @P2 IADD3 R6, P1, R27, UR8, RZ ;  /* 0x000000081b062c10 */ /* 0x001fc8000ff3e0ff */
[----:B------:R-:W-:-:S05]  /*1420*/  @P2 IADD3.X R7, R28, UR9, RZ, P1, !PT ;  /* 0x000000091c072c10 */ /* 0x000fca0008ffe4ff */
        /* <DEDUP_REMOVED lines=9> */
[----:B------:R-:W-:Y:S02]  /*14c0*/  IMAD.U32 R26, RZ, RZ, UR4 ;  /* 0x00000004ff1a7e24 */ /* 0x000fe4000f8e00ff */
[----:B------:R-:W-:Y:S01]  /*14d0*/  IMAD.MOV.U32 R24, RZ, RZ, R0 ;  /* 0x000000ffff187224 */ /* 0x000fe200078e0000 */
[----:B-1--4-:R-:W-:Y:S06]  /*14e0*/  @P2 BRA `(.L_x_4062) ;  /* 0x0000000000242947 */ /* 0x012fec0003800000 */
        /* <DEDUP_REMOVED lines=9> */
.L_x_4062:
        /* <DEDUP_REMOVED lines=10> */
.L_x_4063:
[----:B------:R-:W-:Y:S05]  /*1620*/  @!P0 BRA `(.L_x_4064) ;  /* 0x00000000000c8947 */ /* 0x000fea0003800000 */
[----:B------:R-:W2:Y:S04]  /*1630*/  LDG.E R5, desc[UR50][R8.64] ;  /* 0x0000003208057981 */ /* 0x000ea8000c1e1900 */
[----:B------:R-:W2:Y:S02]  /*1640*/  LDG.E R26, desc[UR50][R8.64+0x4] ;  /* 0x00000432081a7981 */ /* 0x000ea4000c1e1900 */
[----:B--2---:R-:W-:-:S07]  /*1650*/  IMAD.IADD R26, R26, 0x1, -R5 ;  /* 0x000000011a1a7824 */ /* 0x004fce00078e0a05 */
.L_x_4064:
        /* <DEDUP_REMOVED lines=10> */
[----:B------:R-:W-:Y:S02]  /*1700*/  ISETP.NE.U32.AND P1, PT, RZ, UR4, PT ;  /* 0x00000004ff007c0c */ /* 0x000fe4000bf25070 */
[----:B------:R-:W-:Y:S02]  /*1710*/  MOV R134, R26 ;  /* 0x0000001a00867202 */ /* 0x000fe40000000f00 */
[----:B------:R-:W-:-:S02]  /*1720*/  VIMNMX R118, RZ, R118, !PT ;  /* 0x00000076ff767248 */ /* 0x000fc40007fe0100 */
[----:B------:R-:W-:-:S13]  /*1730*/  ISETP.NE.AND.EX P1, PT, RZ, UR5, PT, P1 ;  /* 0x00000005ff007c0c */ /* 0x000fda000bf25310 */
[----:B------:R-:W-:-:S04]  /*1740*/  @P1 IADD3 R6, P2, R27, UR4, RZ ;  /* 0x000000041b061c10 */ /* 0x000fc8000ff5e0ff */
[----:B------:R-:W-:-:S05]  /*1750*/  @P1 IADD3.X R7, R28, UR5, RZ, P2, !PT ;  /* 0x000000051c071c10 */ /* 0x000fca00097fe4ff */
[----:B------:R0:W5:Y:S01]  /*1760*/  @P1 LDG.E R134, desc[UR50][R6.64] ;  /* 0x0000003206861981 */ /* 0x000162000c1e1900 */
[----:B--2---:R-:W-:-:S04]  /*1770*/  @P0 IMAD.IADD R2, R9, 0x1, -R0 ;  /* 0x0000000109020824 */ /* 0x004fc800078e0a00 */
[----:B------:R-:W-:-:S04]  /*1780*/  IMAD.IADD R141, R11, 0x1, R2 ;  /* 0x000000010b8d7824 */ /* 0x000fc800078e0202 */
[----:B------:R-:W-:-:S04]  /*1790*/  VIADD R0, R141, 0x9f ;  /* 0x0000009f8d007836 */ /* 0x000fc80000000000 */
[----:B------:R-:W-:-:S05]  /*17a0*/  IMAD.HI R0, R0, 0x66666667, RZ ;  /* 0x6666666700007827 */ /* 0x000fca00078e02ff */
[----:B------:R-:W-:-:S04]  /*17b0*/  SHF.R.U32.HI R3, RZ, 0x1f, R0 ;  /* 0x0000001fff037819 */ /* 0x000fc80000011600 */
[----:B------:R-:W-:-:S05]  /*17c0*/  LEA.HI.SX32 R148, R0, R3, 0x1a ;  /* 0x0000000300947211 */ /* 0x000fca00078fd2ff */
[----:B------:R-:W-:-:S05]  /*17d0*/  IMAD R3, R148, 0xa0, -R11 ;  /* 0x000000a094037824 */ /* 0x000fca00078e0a0b */
[----:B------:R-:W-:-:S04]  /*17e0*/  VIMNMX R3, R3, R2, PT ;  /* 0x0000000203037248 */ /* 0x000fc80003fe0100 */
[----:B------:R-:W-:Y:S01]  /*17f0*/  ISETP.GT.AND P0, PT, R3, R118, PT ;  /* 0x000000760300720c */ /* 0x000fe20003f04270 */
[----:B------:R-:W-:-:S05]  /*1800*/  IMAD.WIDE.U32 R118, R118, -0x33333333, RZ ;  /* 0xcccccccd76767825 */ /* 0x000fca00078e00ff */
[----:B------:R-:W-:-:S04]  /*1810*/  SHF.R.U32.HI R118, RZ, 0x7, R119 ;  /* 0x00000007ff767819 */ /* 0x000fc80000011677 */
[----:B------:R-:W-:-:S03]  /*1820*/  MOV R25, R118 ;  /* 0x0000007600197202 */ /* 0x000fc60000000f00 */
[----:B------:R-:W-:-:S04]  /*1830*/  @P0 VIADD R0, R3, 0x9f ;  /* 0x0000009f03000836 */ /* 0x000fc80000000000 */
[----:B------:R-:W-:-:S05]  /*1840*/  @P0 IMAD.HI R0, R0, 0x66666667, RZ ;  /* 0x6666666700000827 */ /* 0x000fca00078e02ff */
[----:B------:R-:W-:-:S04]  /*1850*/  @P0 SHF.R.U32.HI R3, RZ, 0x1f, R0 ;  /* 0x0000001fff030819 */ /* 0x000fc80000011600 */
[----:B------:R-:W-:Y:S02]  /*1860*/  @P0 LEA.HI.SX32 R25, R0, R3, 0x1a ;  /* 0x0000000300190211 */ /* 0x000fe400078fd2ff */
[----:B------:R-:W-:Y:S02]  /*1870*/  PLOP3.LUT P0, PT, PT, PT, PT, 0x80, 0x0 ;  /* 0x000000000000781c */ /* 0x000fe40003f0f070 */
[----:B------:R-:W-:-:S13]  /*1880*/  ISETP.GT.AND P1, PT, R25, R118, PT ;  /* 0x000000761900720c */ /* 0x000fda0003f24270 */
[----:B0-----:R-:W-:Y:S05]  /*1890*/  @!P1 BRA `(.L_x_4065) ;  /* 0x000000f000349947 */ /* 0x001fea0003800000 */
        /* <DEDUP_REMOVED lines=20> */
.L_x_4067:
[----:B------:R-:W-:Y:S05]  /*19e0*/  BSYNC B6 ;  /* 0x0000000000067941 */ /* 0x000fea0003800000 */
.L_x_4066:
        /* <DEDUP_REMOVED lines=20> */
.L_x_4069:
[----:B------:R-:W-:Y:S05]  /*1b30*/  BSYNC B6 ;  /* 0x0000000000067941 */ /* 0x000fea0003800000 */
.L_x_4068:
[----:B------:R-:W2:Y:S01]  /*1b40*/  LDL R31, [R1+0x30] ;  /* 0x00003000011f7983 */ /* 0x000ea20000100800 */
[----:B------:R-:W-:Y:S01]  /*1b50*/  ULDC.64 UR4, c[0x0][0x9f8] ;  /* 0x00027e0000047ab9 */ /* 0x000fe20000000a00 */
[----:B------:R-:W0:Y:S01]  /*1b60*/  LDC.64 R96, c[0x0][0x408] ;  /* 0x00010200ff607b82 */ /* 0x000e220000000a00 */
[----:B------:R-:W-:Y:S01]  /*1b70*/  ISETP.NE.U32.AND P0, PT, RZ, UR4, PT ;  /* 0x00000004ff007c0c */ /* 0x000fe2000bf05070 */
[----:B------:R-:W3:Y:S03]  /*1b80*/  LDL R12, [R1+0x34] ;  /* 0x00003400010c7983 */ /* 0x000ee60000100800 */
[----:B------:R-:W-:Y:S01]  /*1b90*/  ISETP.NE.AND.EX P0, PT, RZ, UR5, PT, P0 ;  /* 0x00000005ff007c0c */ /* 0x000fe2000bf05300 */
[----:B------:R-:W4:Y:S02]  /*1ba0*/  LDL R14, [R1+0x38] ;  /* 0x00003800010e7983 */ /* 0x000f240000100800 */
[----:B------:R-:W1:Y:S02]  /*1bb0*/  LDC R117, c[0x0][0x3f4] ;  /* 0x0000fd00ff757b82 */ /* 0x000e640000000800 */
[----:B------:R-:W4:Y:S04]  /*1bc0*/  LDL R13, [R1+0x44] ;  /* 0x00004400010d7983 */ /* 0x000f280000100800 */
[----:B------:R-:W4:Y:S02]  /*1bd0*/  LDL R15, [R1+0x40] ;  /* 0x00004000010f7983 */ /* 0x000f240000100800 */
[----:B------:R-:W1:Y:S02]  /*1be0*/  LDC.64 R102, c[0x0][0x3f8] ;  /* 0x0000fe00ff667b82 */ /* 0x000e640000000a00 */
[----:B------:R-:W-:Y:S01]  /*1bf0*/  @P0 IADD3 R4, P1, R27, UR4, RZ ;  /* 0x000000041b040c10 */ /* 0x000fe2000ff3e0ff */
[----:B------:R-:W0:Y:S03]  /*1c00*/  S2R R20, SR_TID.X ;  /* 0x0000000000147919 */ /* 0x000e260000002100 */
[----:B------:R-:W-:-:S05]  /*1c10*/  @P0 IADD3.X R5, R28, UR5, RZ, P1, !PT ;  /* 0x000000051c050c10 */ /* 0x000fca0008ffe4ff */
[----:B------:R1:W4:Y:S01]  /*1c20*/  @P0 LDG.E R24, desc[UR50][R4.64] ;  /* 0x0000003204180981 */ /* 0x000322000c1e1900 */
[----:B------:R-:W-:Y:S01]  /*1c30*/  IMAD.IADD R123, R123, 0x1, R26 ;  /* 0x000000017b7b7824 */ /* 0x000fe200078e021a */
[----:B0-----:R-:W-:Y:S01]  /*1c40*/  SHF.R.U32.HI R30, RZ, 0x7, R20 ;  /* 0x00000007ff1e7819 */ /* 0x001fe20000011614 */
[C---:B------:R-:W-:Y:S01]  /*1c50*/  VIADD R29, R20.reuse, 0xffffff80 ;  /* 0xffffff80141d7836 */ /* 0x040fe20000000000 */
[C---:B------:R-:W-:Y:S01]  /*1c60*/  IADD3 R0, R20.reuse, -0x80, RZ ;  /* 0xffffff8014007810 */ /* 0x040fe20007ffe0ff */
[----:B------:R-:W-:Y:S01]  /*1c70*/  VIADD R20, R20, 0xffffff80 ;  /* 0xffffff8014147836 */ /* 0x000fe20000000000 */
[----:B------:R-:W-:Y:S02]  /*1c80*/  ISETP.NE.AND P6, PT, R30, 0x1, PT ;  /* 0x000000011e00780c */ /* 0x000fe40003fc5270 */
[----:B------:R-:W-:Y:S02]  /*1c90*/  LEA.HI R6, R0, R0, RZ, 0x1 ;  /* 0x0000000000067211 */ /* 0x000fe400078f08ff */
[----:B------:R-:W-:-:S02]  /*1ca0*/  SHF.R.S32.HI R3, RZ, 0x1f, R0 ;  /* 0x0000001fff037819 */ /* 0x000fc40000011400 */
[----:B------:R-:W-:Y:S02]  /*1cb0*/  LOP3.LUT R7, R6, 0xfffffffe, RZ, 0xc0, !PT ;  /* 0xfffffffe06077812 */ /* 0x000fe400078ec0ff */
[----:B------:R-:W-:-:S03]  /*1cc0*/  LEA.HI R3, R3, R0, RZ, 0x2 ;  /* 0x0000000003037211 */ /* 0x000fc600078f10ff */
[----:B------:R-:W-:Y:S01]  /*1cd0*/  IMAD.IADD R110, R0, 0x1, -R7 ;  /* 0x00000001006e7824 */ /* 0x000fe200078e0a07 */
[--C-:B------:R-:W-:Y:S01]  /*1ce0*/  SHF.R.S32.HI R121, RZ, 0x2, R3.reuse ;  /* 0x00000002ff797819 */ /* 0x100fe20000011403 */
[----:B------:R-:W-:Y:S05]  /*1cf0*/  @!P6 WARPSYNC.ALL ;  /* 0x000000000000e948 */ /* 0x000fea0003800000 */
[----:B------:R-:W-:Y:S01]  /*1d00*/  ULDC UR4, c[0x0][0x2f4] ;  /* 0x0000bd0000047ab9 */ /* 0x000fe20000000800 */
[----:B------:R-:W-:Y:S02]  /*1d10*/  SHF.R.S32.HI R6, RZ, 0x1f, R3 ;  /* 0x0000001fff067819 */ /* 0x000fe40000011403 */
[----:B------:R-:W-:-:S02]  /*1d20*/  ISETP.GE.AND P1, PT, R225, UR4, PT ;  /* 0x00000004e1007c0c */ /* 0x000fc4000bf26270 */
[----:B------:R-:W-:Y:S02]  /*1d30*/  ISETP.GE.AND P0, PT, R16, UR4, PT ;  /* 0x0000000410007c0c */ /* 0x000fe4000bf06270 */
[----:B------:R-:W-:Y:S02]  /*1d40*/  SEL R0, RZ, 0xffffffff, P1 ;  /* 0xffffffffff007807 */ /* 0x000fe40000800000 */
[----:B------:R-:W-:Y:S02]  /*1d50*/  SEL R3, RZ, 0x1, P0 ;  /* 0x00000001ff037807 */ /* 0x000fe40000000000 */
[----:B------:R-:W-:Y:S01]  /*1d60*/  LEA.HI R20, R20, R29, RZ, 0x1 ;  /* 0x0000001d14147211 */ /* 0x000fe200078f08ff */
[----:B------:R-:W-:Y:S01]  /*1d70*/  IMAD.SHL.U32 R0, R0, 0x2, RZ ;  /* 0x0000000200007824 */ /* 0x000fe200078e00ff */
[----:B------:R-:W-:Y:S02]  /*1d80*/  ISETP.GE.AND P0, PT, R226, UR4, PT ;  /* 0x00000004e2007c0c */ /* 0x000fe4000bf06270 */
[----:B------:R-:W-:-:S02]  /*1d90*/  ISETP.GE.AND P1, PT, R23, UR4, PT ;  /* 0x0000000417007c0c */ /* 0x000fc4000bf26270 */
[----:B------:R-:W-:Y:S02]  /*1da0*/  LOP3.LUT R3, R0, 0x2, R3, 0xe2, !PT ;  /* 0x0000000200037812 */ /* 0x000fe400078ee203 */
[----:B------:R-:W-:Y:S02]  /*1db0*/  LEA.HI R6, R6, R121, RZ, 0x2 ;  /* 0x0000007906067211 */ /* 0x000fe400078f10ff */
[----:B------:R-:W-:Y:S02]  /*1dc0*/  SEL R0, RZ, 0x4, P0 ;  /* 0x00000004ff007807 */ /* 0x000fe40000000000 */
[----:B-1----:R-:W-:Y:S02]  /*1dd0*/  SEL R4, RZ, 0x8, P1 ;  /* 0x00000008ff047807 */ /* 0x002fe40000800000 */
[----:B------:R-:W-:Y:S02]  /*1de0*/  SHF.R.S32.HI R20, RZ, 0x1, R20 ;  /* 0x00000001ff147819 */ /* 0x000fe40000011414 */
[----:B------:R-:W-:-:S02]  /*1df0*/  ISETP.GE.AND P0, PT, R22, UR4, PT ;  /* 0x0000000416007c0c */ /* 0x000fc4000bf06270 */
[----:B------:R-:W-:Y:S02]  /*1e00*/  LOP3.LUT R6, R6, 0xfffffffc, RZ, 0xc0, !PT ;  /* 0xfffffffc06067812 */ /* 0x000fe400078ec0ff */
[----:B------:R-:W-:Y:S02]  /*1e10*/  LOP3.LUT R0, R4, R3, R0, 0xfe, !PT ;  /* 0x0000000304007212 */ /* 0x000fe400078efe00 */
[----:B------:R-:W-:Y:S02]  /*1e20*/  SHF.R.S32.HI R5, RZ, 0x1f, R20 ;  /* 0x0000001fff057819 */ /* 0x000fe40000011414 */
[----:B------:R-:W-:Y:S01]  /*1e30*/  SEL R3, RZ, 0x10, P0 ;  /* 0x00000010ff037807 */ /* 0x000fe20000000000 */
[----:B------:R-:W-:Y:S01]  /*1e40*/  IMAD.IADD R121, R121, 0x1, -R6 ;  /* 0x0000000179797824 */ /* 0x000fe200078e0a06 */
[--C-:B------:R-:W-:Y:S02]  /*1e50*/  SHF.R.S32.HI R229, RZ, 0x1f, R228.reuse ;  /* 0x0000001fffe57819 */ /* 0x100fe400000114e4 */
[----:B------:R-:W-:Y:S01]  /*1e60*/  LOP3.LUT R28, R0, R3, RZ, 0xfc, !PT ;  /* 0x00000003001c7212 */ /* 0x000fe200078efcff */
[----:B------:R-:W-:Y:S01]  /*1e70*/  IMAD R0, R5, R96, RZ ;  /* 0x0000006005007224 */ /* 0x000fe200078e02ff */
[-C--:B------:R-:W-:Y:S01]  /*1e80*/  ISETP.GE.AND P1, PT, R225, R117.reuse, PT ;  /* 0x00000075e100720c */ /* 0x080fe20003f26270 */
[----:B------:R-:W-:Y:S01]  /*1e90*/  IMAD R6, R5, R102, RZ ;  /* 0x0000006605067224 */ /* 0x000fe200078e02ff */
[----:B------:R-:W-:Y:S01]  /*1ea0*/  LOP3.LUT P0, RZ, R121, 0x2, RZ, 0xc0, !PT ;  /* 0x0000000279ff7812 */ /* 0x000fe2000780c0ff */
[----:B------:R-:W-:Y:S01]  /*1eb0*/  IMAD.WIDE.U32 R100, R20, R96, R228 ;  /* 0x0000006014647225 */ /* 0x000fe200078e00e4 */
[----:B------:R-:W-:-:S02]  /*1ec0*/  ISETP.GE.AND P0, PT, R16, R117, PT ;  /* 0x000000751000720c */ /* 0x000fc40003f06270 */
[----:B------:R-:W-:Y:S01]  /*1ed0*/  ISETP.GE.AND P2, PT, R226, R117, PT ;  /* 0x00000075e200720c */ /* 0x000fe20003f46270 */
[C---:B------:R-:W-:Y:S01]  /*1ee0*/  IMAD R5, R20.reuse, R97, R0 ;  /* 0x0000006114057224 */ /* 0x040fe200078e0200 */
[C---:B------:R-:W-:Y:S01]  /*1ef0*/  SEL R0, R117.reuse, RZ, P1 ;  /* 0x000000ff75007207 */ /* 0x040fe20000800000 */
[----:B------:R-:W-:Y:S01]  /*1f00*/  IMAD.WIDE.U32 R98, R20, R96, R16 ;  /* 0x0000006014627225 */ /* 0x000fe200078e0010 */
[----:B------:R-:W-:-:S03]  /*1f10*/  SEL R3, R117, RZ, P0 ;  /* 0x000000ff75037207 */ /* 0x000fc60000000000 */
[----:B------:R-:W-:Y:S02]  /*1f20*/  IMAD.IADD R101, R101, 0x1, R5 ;  /* 0x0000000165657824 */ /* 0x000fe400078e0205 */
[----:B------:R-:W-:Y:S01]  /*1f30*/  IMAD.IADD R99, R5, 0x1, R99 ;  /* 0x0000000105637824 */ /* 0x000fe200078e0263 */
[----:B------:R-:W-:Y:S01]  /*1f40*/  SEL R5, R117, RZ, P2 ;  /* 0x000000ff75057207 */ /* 0x000fe20001000000 */
[----:B------:R-:W-:Y:S02]  /*1f50*/  IMAD.IADD R4, R225, 0x1, R0 ;  /* 0x00000001e1047824 */ /* 0x000fe400078e0200 */
[----:B------:R-:W-:Y:S02]  /*1f60*/  IMAD.IADD R3, R16, 0x1, R3 ;  /* 0x0000000110037824 */ /* 0x000fe400078e0203 */
[----:B------:R-:W-:Y:S01]  /*1f70*/  IMAD.IADD R9, R226, 0x1, R5 ;  /* 0x00000001e2097824 */ /* 0x000fe200078e0205 */
[----:B------:R-:W-:Y:S02]  /*1f80*/  SHF.R.S32.HI R5, RZ, 0x1f, R4 ;  /* 0x0000001fff057819 */ /* 0x000fe40000011404 */
[----:B------:R-:W-:-:S02]  /*1f90*/  SHF.R.S32.HI R0, RZ, 0x1f, R3 ;  /* 0x0000001fff007819 */ /* 0x000fc40000011403 */
[CC--:B------:R-:W-:Y:S02]  /*1fa0*/  LEA.HI R26, R5.reuse, R4.reuse, RZ, 0x4 ;  /* 0x00000004051a7211 */ /* 0x0c0fe400078f20ff */
[----:B------:R-:W-:Y:S01]  /*1fb0*/  LEA.HI R5, R5, R4, RZ, 0x6 ;  /* 0x0000000405057211 */ /* 0x000fe200078f30ff */
[----:B------:R-:W-:Y:S01]  /*1fc0*/  IMAD R7, R20, R103, R6 ;  /* 0x0000006714077224 */ /* 0x000fe200078e0206 */
[CC--:B------:R-:W-:Y:S02]  /*1fd0*/  LEA.HI R21, R0.reuse, R3.reuse, RZ, 0x4 ;  /* 0x0000000300157211 */ /* 0x0c0fe400078f20ff */
[----:B------:R-:W-:Y:S02]  /*1fe0*/  LEA.HI R3, R0, R3, RZ, 0x6 ;  /* 0x0000000300037211 */ /* 0x000fe400078f30ff */
[----:B------:R-:W-:Y:S02]  /*1ff0*/  SHF.R.S32.HI R6, RZ, 0x6, R5 ;  /* 0x00000006ff067819 */ /* 0x000fe40000011405 */
[----:B------:R-:W-:-:S02]  /*2000*/  SHF.R.S32.HI R4, RZ, 0x6, R3 ;  /* 0x00000006ff047819 */ /* 0x000fc40000011403 */
[----:B------:R-:W-:Y:S02]  /*2010*/  SHF.R.S32.HI R10, RZ, 0x1f, R9 ;  /* 0x0000001fff0a7819 */ /* 0x000fe40000011409 */
[----:B-----5:R-:W-:Y:S01]  /*2020*/  SHF.R.S32.HI R11, RZ, 0x1f, R134 ;  /* 0x0000001fff0b7819 */ /* 0x020fe20000011486 */
[-C--:B------:R-:W-:Y:S01]  /*2030*/  IMAD.WIDE.U32 R106, R20, R102.reuse, R228 ;  /* 0x00000066146a7225 */ /* 0x080fe200078e00e4 */
[CC--:B------:R-:W-:Y:S02]  /*2040*/  LEA.HI R27, R10.reuse, R9.reuse, RZ, 0x4 ;  /* 0x000000090a1b7211 */ /* 0x0c0fe400078f20ff */
[----:B------:R-:W-:Y:S01]  /*2050*/  LEA.HI R9, R10, R9, RZ, 0x6 ;  /* 0x000000090a097211 */ /* 0x000fe200078f30ff */
[----:B------:R-:W-:Y:S01]  /*2060*/  IMAD.WIDE.U32 R104, R20, R102, R16 ;  /* 0x0000006614687225 */ /* 0x000fe200078e0010 */
[----:B------:R-:W-:Y:S02]  /*2070*/  IADD3 R107, R107, R7, RZ ;  /* 0x000000076b6b7210 */ /* 0x000fe40007ffe0ff */
[----:B------:R-:W-:Y:S01]  /*2080*/  SHF.R.S32.HI R9, RZ, 0x6, R9 ;  /* 0x00000006ff097819 */ /* 0x000fe20000011409 */
[----:B------:R-:W-:Y:S01]  /*2090*/  IMAD.IADD R105, R7, 0x1, R105 ;  /* 0x0000000107697824 */ /* 0x000fe200078e0269 */
[----:B------:R-:W-:Y:S01]  /*20a0*/  P2R R114, PR, RZ, 0x4 ;  /* 0x00000004ff727803 */ /* 0x000fe20000000000 */
[----:B------:R-:W-:Y:S01]  /*20b0*/  IMAD.WIDE.U32 R100, R134, R96, R100 ;  /* 0x0000006086647225 */ /* 0x000fe200078e0064 */
[----:B------:R-:W-:-:S03]  /*20c0*/  ISETP.GE.AND P2, PT, R224, UR4, PT ;  /* 0x00000004e0007c0c */ /* 0x000fc6000bf46270 */
[----:B------:R-:W-:-:S04]  /*20d0*/  IMAD.WIDE.U32 R98, R134, R96, R98 ;  /* 0x0000006086627225 */ /* 0x000fc800078e0062 */
[----:B------:R-:W-:Y:S01]  /*20e0*/  IMAD R110, R110, 0x80, R20 ;  /* 0x000000806e6e7824 */ /* 0x000fe200078e0214 */
[----:B------:R-:W-:Y:S01]  /*20f0*/  SHF.R.S32.HI R113, RZ, 0x4, R21 ;  /* 0x00000004ff717819 */ /* 0x000fe20000011415 */
[CC--:B------:R-:W-:Y:S01]  /*2100*/  IMAD.WIDE.U32 R106, R134.reuse, R102.reuse, R106 ;  /* 0x00000066866a7225 */ /* 0x0c0fe200078e006a */
[----:B------:R-:W-:Y:S02]  /*2110*/  SHF.R.S32.HI R112, RZ, 0x4, R26 ;  /* 0x00000004ff707819 */ /* 0x000fe4000001141a */
[----:B------:R-:W-:Y:S01]  /*2120*/  SHF.R.S32.HI R111, RZ, 0x4, R27 ;  /* 0x00000004ff6f7819 */ /* 0x000fe2000001141b */
[----:B------:R-:W-:-:S04]  /*2130*/  IMAD.WIDE.U32 R104, R134, R102, R104 ;  /* 0x0000006686687225 */ /* 0x000fc800078e0068 */
[----:B------:R-:W-:Y:S02]  /*2140*/  IMAD R125, R97, 0xa0, RZ ;  /* 0x000000a0617d7824 */ /* 0x000fe400078e02ff */
[----:B------:R-:W-:Y:S02]  /*2150*/  VIADD R142, R30, 0x8 ;  /* 0x000000081e8e7836 */ /* 0x000fe40000000000 */
[----:B------:R-:W-:Y:S01]  /*2160*/  IMAD.SHL.U32 R117, R117, 0x2, RZ ;  /* 0x0000000275757824 */ /* 0x000fe200078e00ff */
[C---:B--2---:R-:W-:Y:S02]  /*2170*/  LOP3.LUT R5, R31.reuse, 0x30, R26, 0xf8, !PT ;  /* 0x000000301f057812 */ /* 0x044fe400078ef81a */
[----:B------:R-:W-:Y:S02]  /*2180*/  LOP3.LUT R3, R31, 0x30, R21, 0xf8, !PT ;  /* 0x000000301f037812 */ /* 0x000fe400078ef815 */
[----:B---3--:R-:W-:Y:S01]  /*2190*/  LOP3.LUT R5, R5, R12, RZ, 0x3c, !PT ;  /* 0x0000000c05057212 */ /* 0x008fe200078e3cff */
[----:B----4-:R-:W-:-:S02]  /*21a0*/  IMAD R132, R6, 0x2800, R14 ;  /* 0x0000280006847824 */ /* 0x010fc400078e020e */
[C---:B------:R-:W-:Y:S02]  /*21b0*/  IMAD R133, R4.reuse, 0x2800, R14 ;  /* 0x0000280004857824 */ /* 0x040fe400078e020e */
[----:B------:R-:W-:Y:S01]  /*21c0*/  IMAD R131, R4, 0x2800, R13 ;  /* 0x0000280004837824 */ /* 0x000fe200078e020d */
[----:B------:R-:W-:Y:S01]  /*21d0*/  LOP3.LUT R4, R3, R12, RZ, 0x3c, !PT ;  /* 0x0000000c03047212 */ /* 0x000fe200078e3cff */
[----:B------:R-:W-:Y:S01]  /*21e0*/  IMAD.IADD R132, R132, 0x1, R5 ;  /* 0x0000000184847824 */ /* 0x000fe200078e0205 */
[----:B------:R-:W-:Y:S02]  /*21f0*/  SHF.R.U32.HI R0, RZ, 0x3, R15 ;  /* 0x00000003ff007819 */ /* 0x000fe4000001160f */
[----:B------:R-:W-:Y:S02]  /*2200*/  LOP3.LUT R5, R15, 0x30, R26, 0xf8, !PT ;  /* 0x000000300f057812 */ /* 0x000fe400078ef81a */
[----:B------:R-:W-:Y:S01]  /*2210*/  IADD3 R133, R133, R4, RZ ;  /* 0x0000000485857210 */ /* 0x000fe20007ffe0ff */
[----:B------:R-:W-:Y:S01]  /*2220*/  IMAD R129, R6, 0x2800, R13 ;  /* 0x0000280006817824 */ /* 0x000fe200078e020d */
[----:B------:R-:W-:-:S02]  /*2230*/  LOP3.LUT R4, R5, R0, RZ, 0x3c, !PT ;  /* 0x0000000005047212 */ /* 0x000fc400078e3cff */
[----:B------:R-:W-:-:S03]  /*2240*/  LOP3.LUT R3, R31, 0x30, R27, 0xf8, !PT ;  /* 0x000000301f037812 */ /* 0x000fc600078ef81b */
[----:B------:R-:W-:Y:S02]  /*2250*/  IMAD.IADD R129, R129, 0x1, R4 ;  /* 0x0000000181817824 */ /* 0x000fe400078e0204 */
[C---:B------:R-:W-:Y:S02]  /*2260*/  IMAD R4, R11.reuse, R102, RZ ;  /* 0x000000660b047224 */ /* 0x040fe400078e02ff */
[----:B------:R-:W-:Y:S01]  /*2270*/  IMAD R11, R11, R96, RZ ;  /* 0x000000600b0b7224 */ /* 0x000fe200078e02ff */
[----:B------:R-:W-:Y:S01]  /*2280*/  LOP3.LUT R7, R15, 0x30, R21, 0xf8, !PT ;  /* 0x000000300f077812 */ /* 0x000fe200078ef815 */
[----:B------:R-:W-:Y:S01]  /*2290*/  IMAD R130, R9, 0x2800, R14 ;  /* 0x0000280009827824 */ /* 0x000fe200078e020e */
[----:B------:R-:W-:Y:S01]  /*22a0*/  LOP3.LUT R3, R3, R12, RZ, 0x3c, !PT ;  /* 0x0000000c03037212 */ /* 0x000fe200078e3cff */
[----:B------:R-:W-:Y:S01]  /*22b0*/  IMAD R11, R134, R97, R11 ;  /* 0x00000061860b7224 */ /* 0x000fe200078e020b */
[----:B------:R-:W-:Y:S02]  /*22c0*/  LOP3.LUT R8, R7, R0, RZ, 0x3c, !PT ;  /* 0x0000000007087212 */ /* 0x000fe400078e3cff */
[----:B------:R-:W-:Y:S01]  /*22d0*/  LOP3.LUT R7, R15, 0x30, R27, 0xf8, !PT ;  /* 0x000000300f077812 */ /* 0x000fe200078ef81b */
[----:B------:R-:W-:-:S02]  /*22e0*/  IMAD.IADD R10, R101, 0x1, R11 ;  /* 0x00000001650a7824 */ /* 0x000fc400078e020b */
[----:B------:R-:W-:Y:S01]  /*22f0*/  IMAD.IADD R20, R11, 0x1, R99 ;  /* 0x000000010b147824 */ /* 0x000fe200078e0263 */
[----:B------:R-:W-:Y:S01]  /*2300*/  SEL R11, RZ, 0x20, P2 ;  /* 0x00000020ff0b7807 */ /* 0x000fe20001000000 */
[----:B------:R-:W-:Y:S01]  /*2310*/  IMAD R128, R9, 0x2800, R13 ;  /* 0x0000280009807824 */ /* 0x000fe200078e020d */
[----:B------:R-:W-:Y:S01]  /*2320*/  LOP3.LUT R7, R7, R0, RZ, 0x3c, !PT ;  /* 0x0000000007077212 */ /* 0x000fe200078e3cff */
[----:B------:R-:W-:Y:S01]  /*2330*/  IMAD.IADD R130, R130, 0x1, R3 ;  /* 0x0000000182827824 */ /* 0x000fe200078e0203 */
[----:B------:R-:W-:Y:S01]  /*2340*/  SHF.L.U64.HI R3, R102, 0x7, R103 ;  /* 0x0000000766037819 */ /* 0x000fe20000010267 */
[----:B------:R-:W-:Y:S01]  /*2350*/  IMAD R13, R134, R103, R4 ;  /* 0x00000067860d7224 */ /* 0x000fe200078e0204 */
[C---:B------:R-:W-:Y:S01]  /*2360*/  SHF.L.U64.HI R5, R96.reuse, 0x7, R97 ;  /* 0x0000000760057819 */ /* 0x040fe20000010261 */
[----:B------:R-:W-:Y:S01]  /*2370*/  IMAD R9, R103, 0xa0, RZ ;  /* 0x000000a067097824 */ /* 0x000fe200078e02ff */
[----:B------:R-:W-:Y:S01]  /*2380*/  SHF.L.U32 R6, R96, 0x7, RZ ;  /* 0x0000000760067819 */ /* 0x000fe200000006ff */
[C---:B------:R-:W-:Y:S01]  /*2390*/  IMAD.SHL.U32 R4, R102.reuse, 0x80, RZ ;  /* 0x0000008066047824 */ /* 0x040fe200078e00ff */
[----:B------:R-:W-:Y:S01]  /*23a0*/  LOP3.LUT R21, R21, 0xfffffff0, RZ, 0xc0, !PT ;  /* 0xfffffff015157812 */ /* 0x000fe200078ec0ff */
[----:B------:R-:W-:Y:S01]  /*23b0*/  IMAD.WIDE.U32 R102, R102, 0xa0, RZ ;  /* 0x000000a066667825 */ /* 0x000fe200078e00ff */
[----:B------:R-:W-:-:S02]  /*23c0*/  LOP3.LUT R26, R26, 0xfffffff0, RZ, 0xc0, !PT ;  /* 0xfffffff01a1a7812 */ /* 0x000fc400078ec0ff */
[----:B------:R-:W-:Y:S01]  /*23d0*/  LOP3.LUT R27, R27, 0xfffffff0, RZ, 0xc0, !PT ;  /* 0xfffffff01b1b7812 */ /* 0x000fe200078ec0ff */
[----:B------:R-:W-:Y:S01]  /*23e0*/  IMAD.WIDE.U32 R96, R96, 0xa0, RZ ;  /* 0x000000a060607825 */ /* 0x000fe200078e00ff */
[----:B------:R-:W-:Y:S02]  /*23f0*/  LOP3.LUT R11, R28, R11, RZ, 0xfc, !PT ;  /* 0x0000000b1c0b7212 */ /* 0x000fe400078efcff */
[----:B------:R-:W-:Y:S01]  /*2400*/  SHF.R.S32.HI R122, RZ, 0x1f, R24 ;  /* 0x0000001fff7a7819 */ /* 0x000fe20000011418 */
[----:B------:R-:W-:Y:S01]  /*2410*/  IMAD.IADD R131, R131, 0x1, R8 ;  /* 0x0000000183837824 */ /* 0x000fe200078e0208 */
[----:B------:R-:W-:Y:S01]  /*2420*/  SHF.R.S32.HI R109, RZ, 0x1f, R21 ;  /* 0x0000001fff6d7819 */ /* 0x000fe20000011415 */
[----:B------:R-:W-:Y:S01]  /*2430*/  IMAD.IADD R128, R128, 0x1, R7 ;  /* 0x0000000180807824 */ /* 0x000fe200078e0207 */
[----:B------:R-:W-:Y:S01]  /*2440*/  SHF.R.S32.HI R7, RZ, 0x1f, R222 ;  /* 0x0000001fff077819 */ /* 0x000fe200000114de */
[----:B------:R-:W-:Y:S01]  /*2450*/  IMAD.IADD R124, R103, 0x1, R9 ;  /* 0x00000001677c7824 */ /* 0x000fe200078e0209 */
[----:B------:R-:W-:Y:S01]  /*2460*/  IADD3 R9, R13, R105, RZ ;  /* 0x000000690d097210 */ /* 0x000fe20007ffe0ff */
[----:B------:R-:W-:Y:S01]  /*2470*/  IMAD.IADD R125, R97, 0x1, R125 ;  /* 0x00000001617d7824 */ /* 0x000fe200078e027d */
[----:B------:R-:W-:Y:S01]  /*2480*/  SHF.R.S32.HI R108, RZ, 0x1f, R26 ;  /* 0x0000001fff6c7819 */ /* 0x000fe2000001141a */
[----:B------:R-:W-:Y:S01]  /*2490*/  IMAD.IADD R8, R107, 0x1, R13 ;  /* 0x000000016b087824 */ /* 0x000fe200078e020d */
[----:B------:R-:W-:-:S02]  /*24a0*/  SHF.R.S32.HI R95, RZ, 0x1f, R27 ;  /* 0x0000001fff5f7819 */ /* 0x000fc4000001141b */
[----:B------:R-:W-:Y:S02]  /*24b0*/  LOP3.LUT R28, R28, 0x1, RZ, 0xc0, !PT ;  /* 0x000000011c1c7812 */ /* 0x000fe400078ec0ff */
[C---:B------:R-:W-:Y:S02]  /*24c0*/  LOP3.LUT R29, R11.reuse, 0x2, RZ, 0xc0, !PT ;  /* 0x000000020b1d7812 */ /* 0x040fe400078ec0ff */
[C---:B------:R-:W-:Y:S02]  /*24d0*/  LOP3.LUT R30, R11.reuse, 0x4, RZ, 0xc0, !PT ;  /* 0x000000040b1e7812 */ /* 0x040fe400078ec0ff */
[C---:B------:R-:W-:Y:S02]  /*24e0*/  LOP3.LUT R31, R11.reuse, 0x8, RZ, 0xc0, !PT ;  /* 0x000000080b1f7812 */ /* 0x040fe400078ec0ff */
[C---:B------:R-:W-:Y:S02]  /*24f0*/  LOP3.LUT R32, R11.reuse, 0x10, RZ, 0xc0, !PT ;  /* 0x000000100b207812 */ /* 0x040fe400078ec0ff */
[----:B------:R-:W-:Y:S01]  /*2500*/  LOP3.LUT R33, R11, 0x20, RZ, 0xc0, !PT ;  /* 0x000000200b217812 */ /* 0x000fe200078ec0ff */
[----:B------:R-:W-:Y:S06]  /*2510*/  @!P6 BAR.SYNC.DEFER_BLOCKING 0x9, 0x100 ;  /* 0x024400000000eb1d */ /* 0x000fec0000010000 */
.L_x_4175:
[----:B----4-:R-:W2:Y:S01]  /*2520*/  LDL R41, [R1+0x30] ;  /* 0x0000300001297983 */ /* 0x010ea20000100800 */
[----:B0-----:R-:W0:Y:S03]  /*2530*/  LDC R35, c[0x0][0x430] ;  /* 0x00010c00ff237b82 */ /* 0x001e260000000800 */
[----:B------:R-:W3:Y:S04]  /*2540*/  LDL R40, [R1+0x34] ;  /* 0x0000340001287983 */ /* 0x000ee80000100800 */
[----:B------:R-:W4:Y:S01]  /*2550*/  LDL R36, [R1+0x38] ;  /* 0x0000380001247983 */ /* 0x000f220000100800 */
[----:B------:R-:W-:Y:S01]  /*2560*/  VIADD R25, R25, 0xffffffff ;  /* 0xffffffff19197836 */ /* 0x000fe20000000000 */
[----:B-1----:R-:W1:Y:S01]  /*2570*/  LDC R116, c[0x0][0x3f4] ;  /* 0x0000fd00ff747b82 */ /* 0x002e620000000800 */
[----:B------:R-:W-:-:S02]  /*2580*/  IMAD.MOV.U32 R34, RZ, RZ, RZ ;  /* 0x000000ffff227224 */ /* 0x000fc400078e00ff */
[----:B------:R-:W-:-:S04]  /*2590*/  IMAD R11, R25, 0xa0, R110 ;  /* 0x000000a0190b7824 */ /* 0x000fc800078e026e */
[----:B------:R-:W-:Y:S01]  /*25a0*/  IMAD.IADD R37, R123, 0x1, R11 ;  /* 0x000000017b257824 */ /* 0x000fe200078e020b */
[----:B------:R-:W-:-:S03]  /*25b0*/  ISETP.GE.AND P2, PT, R11, R2, PT ;  /* 0x000000020b00720c */ /* 0x000fc60003f46270 */
[----:B------:R-:W-:Y:S01]  /*25c0*/  IMAD.MOV.U32 R11, RZ, RZ, R37 ;  /* 0x000000ffff0b7224 */ /* 0x000fe200078e0025 */
[----:B------:R-:W-:Y:S02]  /*25d0*/  ISETP.GT.OR P2, PT, R110, 0x9f, P2 ;  /* 0x0000009f6e00780c */ /* 0x000fe40001744670 */
[----:B0-----:R-:W-:-:S11]  /*25e0*/  ISETP.NE.AND P3, PT, R35, 0x1, PT ;  /* 0x000000012300780c */ /* 0x001fd60003f65270 */
[----:B------:R-:W0:Y:S08]  /*25f0*/  @!P2 LDC.64 R14, c[0x0][0x428] ;  /* 0x00010a00ff0eab82 */ /* 0x000e300000000a00 */
[----:B------:R-:W1:Y:S08]  /*2600*/  @P3 LDC R12, c[0x0][0x434] ;  /* 0x00010d00ff0c3b82 */ /* 0x000e700000000800 */
[----:B------:R-:W0:Y:S08]  /*2610*/  @P3 LDC R13, c[0x0][0x438] ;  /* 0x00010e00ff0d3b82 */ /* 0x000e300000000800 */
[----:B------:R-:W0:Y:S01]  /*2620*/  @!P2 LDC.64 R38, c[0x0][0x418] ;  /* 0x00010600ff26ab82 */ /* 0x000e220000000a00 */
[----:B-1----:R-:W-:-:S05]  /*2630*/  @P3 IMAD.HI.U32 R12, R37, R12, RZ ;  /* 0x0000000c250c3227 */ /* 0x002fca00078e00ff */
[----:B0-----:R-:W-:Y:S01]  /*2640*/  @P3 SHF.R.U32.HI R11, RZ, R13, R12 ;  /* 0x0000000dff0b3219 */ /* 0x001fe2000001160c */
[----:B------:R-:W-:-:S03]  /*2650*/  @!P2 IMAD R12, R122, R14, RZ ;  /* 0x0000000e7a0ca224 */ /* 0x000fc600078e02ff */
[--C-:B------:R-:W-:Y:S01]  /*2660*/  @!P2 SHF.R.S32.HI R13, RZ, 0x1f, R11.reuse ;  /* 0x0000001fff0da819 */ /* 0x100fe2000001140b */
[----:B------:R-:W-:Y:S02]  /*2670*/  @!P2 IMAD R15, R24, R15, R12 ;  /* 0x0000000f180fa224 */ /* 0x000fe400078e020c */
[----:B------:R-:W-:-:S04]  /*2680*/  @!P2 IMAD.MOV.U32 R12, RZ, RZ, R11 ;  /* 0x000000ffff0ca224 */ /* 0x000fc800078e000b */
[----:B------:R-:W-:-:S05]  /*2690*/  @!P2 IMAD.WIDE.U32 R12, R24, R14, R12 ;  /* 0x0000000e180ca225 */ /* 0x000fca00078e000c */
[----:B------:R-:W-:Y:S02]  /*26a0*/  @!P2 IADD3 R13, R13, R15, RZ ;  /* 0x0000000f0d0da210 */ /* 0x000fe40007ffe0ff */
[----:B------:R-:W-:-:S04]  /*26b0*/  @!P2 LEA R14, P3, R12, R38, 0x2 ;  /* 0x000000260c0ea211 */ /* 0x000fc800078610ff */
[----:B------:R-:W-:Y:S02]  /*26c0*/  @!P2 LEA.HI.X R15, R12, R39, R13, 0x2, P3 ;  /* 0x000000270c0fa211 */ /* 0x000fe400018f140d */
[----:B------:R-:W-:-:S03]  /*26d0*/  LOP3.LUT P4, RZ, R121, 0x2, RZ, 0xc0, !PT ;  /* 0x0000000279ff7812 */ /* 0x000fc6000788c0ff */
[----:B-----5:R0:W5:Y:S01]  /*26e0*/  @!P2 LDG.E R34, desc[UR50][R14.64] ;  /* 0x000000320e22a981 */ /* 0x020162000c1e1900 */
[----:B------:R-:W-:Y:S01]  /*26f0*/  ISETP.GT.AND P2, PT, R25, R118, PT ;  /* 0x000000761900720c */ /* 0x000fe20003f44270 */
[----:B------:R-:W-:Y:S05]  /*2700*/  YIELD ;  /* 0x0000000000007946 */ /* 0x000fea0003800000 */
[----:B------:R-:W-:Y:S01]  /*2710*/  P2R R115, PR, RZ, 0x4 ;  /* 0x00000004ff737803 */ /* 0x000fe20000000000 */
[----:B------:R-:W-:Y:S01]  /*2720*/  BSSY B0, `(.L_x_4070) ;  /* 0x0000d8f000007945 */ /* 0x000fe20003800000 */
[----:B------:R-:W-:Y:S02]  /*2730*/  ISETP.GE.AND P2, PT, R116, 0x1, PT ;  /* 0x000000017400780c */ /* 0x000fe40003f46270 */
[----:B--2---:R-:W-:-:S04]  /*2740*/  LOP3.LUT R12, R41, 0x10, R16, 0xf8, !PT ;  /* 0x00000010290c7812 */ /* 0x004fc800078ef810 */
[----:B---3--:R-:W-:-:S05]  /*2750*/  LOP3.LUT R12, R12, R40, RZ, 0x3c, !PT ;  /* 0x000000280c0c7212 */ /* 0x008fca00078e3cff */
[----:B----4-:R-:W-:-:S04]  /*2760*/  IMAD.IADD R12, R36, 0x1, R12 ;  /* 0x00000001240c7824 */ /* 0x010fc800078e020c */
[----:B------:R-:W-:Y:S02]  /*2770*/  IMAD R13, R19, 0x7800, R12 ;  /* 0x00007800130d7824 */ /* 0x000fe400078e020c */
[----:B------:R-:W-:Y:S02]  /*2780*/  IMAD.MOV R12, RZ, RZ, -R11 ;  /* 0x000000ffff0c7224 */ /* 0x000fe400078e0a0b */
[C---:B------:R-:W-:Y:S02]  /*2790*/  VIADD R89, R13.reuse, 0x20 ;  /* 0x000000200d597836 */ /* 0x040fe40000000000 */
[----:B------:R-:W-:Y:S02]  /*27a0*/  @P4 VIADD R89, R13, 0xffffffe0 ;  /* 0xffffffe00d594836 */ /* 0x000fe40000000000 */
[----:B------:R-:W-:Y:S02]  /*27b0*/  IMAD R35, R35, R12, R37 ;  /* 0x0000000c23237224 */ /* 0x000fe400078e0225 */
[C---:B------:R-:W-:Y:S01]  /*27c0*/  IMAD.IADD R88, R18.reuse, 0x1, R13 ;  /* 0x0000000112587824 */ /* 0x040fe200078e020d */
[----:B------:R-:W-:Y:S01]  /*27d0*/  IADD3 R89, R18, R89, RZ ;  /* 0x0000005912597210 */ /* 0x000fe20007ffe0ff */
[----:B0-----:R-:W-:Y:S06]  /*27e0*/  @!P2 BRA `(.L_x_4071) ;  /* 0x000000d00010a947 */ /* 0x001fec0003800000 */
[----:B------:R-:W-:Y:S01]  /*27f0*/  SHF.R.S32.HI R90, RZ, 0x1f, R35 ;  /* 0x0000001fff5a7819 */ /* 0x000fe20000011423 */
[----:B------:R-:W-:Y:S01]  /*2800*/  ULDC.64 UR4, c[0x0][0x300] ;  /* 0x0000c00000047ab9 */ /* 0x000fe20000000a00 */
[----:B-----5:R-:W-:Y:S01]  /*2810*/  SHF.R.S32.HI R91, RZ, 0x1f, R34 ;  /* 0x0000001fff5b7819 */ /* 0x020fe20000011422 */
[----:B------:R-:W-:-:S04]  /*2820*/  IMAD.WIDE.U32 R12, R35, UR4, RZ ;  /* 0x00000004230c7c25 */ /* 0x000fc8000f8e00ff */
[----:B------:R-:W-:Y:S02]  /*2830*/  IMAD R14, R90, UR4, RZ ;  /* 0x000000045a0e7c24 */ /* 0x000fe4000f8e02ff */
[-C--:B------:R-:W-:Y:S02]  /*2840*/  IMAD R36, R125, R25.reuse, RZ ;  /* 0x000000197d247224 */ /* 0x080fe400078e02ff */
[----:B------:R-:W-:Y:S01]  /*2850*/  IMAD R11, R35, UR5, R14 ;  /* 0x00000005230b7c24 */ /* 0x000fe2000f8e020e */
[----:B------:R-:W-:Y:S01]  /*2860*/  ULDC.64 UR4, c[0x0][0x310] ;  /* 0x0000c40000047ab9 */ /* 0x000fe20000000a00 */
[----:B------:R-:W-:Y:S02]  /*2870*/  IMAD R14, R124, R25, RZ ;  /* 0x000000197c0e7224 */ /* 0x000fe400078e02ff */
[----:B------:R-:W-:Y:S02]  /*2880*/  IMAD R15, R91, UR4, RZ ;  /* 0x000000045b0f7c24 */ /* 0x000fe4000f8e02ff */
[----:B------:R-:W-:Y:S01]  /*2890*/  IMAD.IADD R13, R13, 0x1, R11 ;  /* 0x000000010d0d7824 */ /* 0x000fe200078e020b */
[----:B------:R-:W-:Y:S01]  /*28a0*/  SHF.R.S32.HI R11, RZ, 0x1f, R25 ;  /* 0x0000001fff0b7819 */ /* 0x000fe20000011419 */
[----:B------:R-:W-:-:S02]  /*28b0*/  IMAD R15, R34, UR5, R15 ;  /* 0x00000005220f7c24 */ /* 0x000fc4000f8e020f */
[----:B------:R-:W-:Y:S01]  /*28c0*/  IMAD.WIDE.U32 R12, R34, UR4, R12 ;  /* 0x00000004220c7c25 */ /* 0x000fe2000f8e000c */
[----:B------:R-:W-:-:S03]  /*28d0*/  ULDC.64 UR4, c[0x0][0x308] ;  /* 0x0000c20000047ab9 */ /* 0x000fc60000000a00 */
[----:B------:R-:W-:Y:S02]  /*28e0*/  IMAD.IADD R13, R13, 0x1, R15 ;  /* 0x000000010d0d7824 */ /* 0x000fe400078e020f */
[----:B------:R-:W-:Y:S02]  /*28f0*/  IMAD R15, R7, UR4, RZ ;  /* 0x00000004070f7c24 */ /* 0x000fe4000f8e02ff */
[----:B------:R-:W-:-:S04]  /*2900*/  IMAD.WIDE.U32 R12, R222, UR4, R12 ;  /* 0x00000004de0c7c25 */ /* 0x000fc8000f8e000c */
[----:B------:R-:W-:Y:S01]  /*2910*/  IMAD R15, R222, UR5, R15 ;  /* 0x00000005de0f7c24 */ /* 0x000fe2000f8e020f */
[----:B------:R-:W-:Y:S01]  /*2920*/  ULDC.64 UR4, c[0x0][0x2e8] ;  /* 0x0000ba0000047ab9 */ /* 0x000fe20000000a00 */
[----:B------:R-:W-:Y:S01]  /*2930*/  IMAD R37, R11, R102, R14 ;  /* 0x000000660b257224 */ /* 0x000fe200078e020e */
[----:B------:R-:W-:Y:S01]  /*2940*/  IADD3 R120, P2, R12, UR4, RZ ;  /* 0x000000040c787c10 */ /* 0x000fe2000ff5e0ff */
[----:B------:R-:W-:Y:S01]  /*2950*/  ULDC.U8 UR4, c[0x0][0x410] ;  /* 0x0001040000047ab9 */ /* 0x000fe20000000000 */
[----:B------:R-:W-:Y:S02]  /*2960*/  IMAD R92, R25, -0xa0, R2 ;  /* 0xffffff60195c7824 */ /* 0x000fe400078e0202 */
[----:B------:R-:W-:Y:S01]  /*2970*/  IADD3.X R119, R13, UR5, R15, P2, !PT ;  /* 0x000000050d777c10 */ /* 0x000fe200097fe40f */
[----:B------:R-:W-:Y:S01]  /*2980*/  IMAD R11, R11, R96, R36 ;  /* 0x000000600b0b7224 */ /* 0x000fe200078e0224 */
[----:B------:R-:W-:Y:S01]  /*2990*/  ISETP.NE.AND P2, PT, RZ, UR4, PT ;  /* 0x00000004ff007c0c */ /* 0x000fe2000bf45270 */
[----:B------:R-:W-:Y:S01]  /*29a0*/  IMAD.WIDE.U32 R14, R102, R25, RZ ;  /* 0x00000019660e7225 */ /* 0x000fe200078e00ff */
[----:B------:R-:W-:-:S03]  /*29b0*/  VIMNMX R92, R92, 0xa0, PT ;  /* 0x000000a05c5c7848 */ /* 0x000fc60003fe0100 */
[----:B------:R-:W-:-:S04]  /*29c0*/  IMAD.WIDE.U32 R12, R96, R25, RZ ;  /* 0x00000019600c7225 */ /* 0x000fc800078e00ff */
[----:B------:R-:W-:Y:S02]  /*29d0*/  IMAD.IADD R94, R15, 0x1, R37 ;  /* 0x000000010f5e7824 */ /* 0x000fe400078e0225 */
[----:B------:R-:W-:Y:S02]  /*29e0*/  IMAD.IADD R11, R13, 0x1, R11 ;  /* 0x000000010d0b7824 */ /* 0x000fe400078e020b */
[----:B------:R-:W-:Y:S05]  /*29f0*/  @!P2 BRA `(.L_x_4072) ;  /* 0x00000064006ca947 */ /* 0x000fea0003800000 */
[----:B------:R0:W5:Y:S04]  /*2a00*/  LDL R137, [R1+0x18] ;  /* 0x0000180001897983 */ /* 0x0001680000100800 */
[----:B------:R0:W5:Y:S04]  /*2a10*/  LDL R136, [R1+0x20] ;  /* 0x0000200001887983 */ /* 0x0001680000100800 */
[----:B------:R0:W5:Y:S04]  /*2a20*/  LDL R127, [R1+0x24] ;  /* 0x00002400017f7983 */ /* 0x0001680000100800 */
[----:B------:R0:W5:Y:S04]  /*2a30*/  LDL R126, [R1+0x1c] ;  /* 0x00001c00017e7983 */ /* 0x0001680000100800 */
[----:B------:R0:W5:Y:S01]  /*2a40*/  LDL R93, [R1+0x28] ;  /* 0x00002800015d7983 */ /* 0x0001620000100800 */
[----:B------:R-:W1:Y:S01]  /*2a50*/  S2R R38, SR_TID.X ;  /* 0x0000000000267919 */ /* 0x000e620000002100 */
[----:B------:R-:W-:Y:S01]  /*2a60*/  BSSY B1, `(.L_x_4073) ;  /* 0x0000043000017945 */ /* 0x000fe20003800000 */
[----:B------:R-:W-:-:S02]  /*2a70*/  CS2R R36, SRZ ;  /* 0x0000000000247805 */ /* 0x000fc4000001ff00 */
[----:B------:R-:W-:Y:S01]  /*2a80*/  CS2R R60, SRZ ;  /* 0x00000000003c7805 */ /* 0x000fe2000001ff00 */
[C---:B-1----:R-:W-:Y:S02]  /*2a90*/  VIADD R39, R38.reuse, 0xffffff80 ;  /* 0xffffff8026277836 */ /* 0x042fe40000000000 */
[----:B------:R-:W-:-:S05]  /*2aa0*/  VIADD R38, R38, 0xffffff80 ;  /* 0xffffff8026267836 */ /* 0x000fca0000000000 */
[----:B------:R-:W-:-:S04]  /*2ab0*/  LEA.HI R38, R38, R39, RZ, 0x1 ;  /* 0x0000002726267211 */ /* 0x000fc800078f08ff */
[----:B------:R-:W-:-:S04]  /*2ac0*/  SHF.R.S32.HI R38, RZ, 0x1, R38 ;  /* 0x00000001ff267819 */ /* 0x000fc80000011426 */
[----:B------:R-:W-:Y:S02]  /*2ad0*/  ISETP.GE.AND P3, PT, R38, R92, PT ;  /* 0x0000005c2600720c */ /* 0x000fe40003f66270 */
        /* <DEDUP_REMOVED lines=22> */
[----:B0-----:R-:W-:Y:S06]  /*2c40*/  @P3 BRA `(.L_x_4074) ;  /* 0x0000000000903947 */ /* 0x001fec0003800000 */
        /* <DEDUP_REMOVED lines=12> */
[----:B------:R0:W5:Y:S02]  /*2d10*/  @!P2 LDG.E.64 R82, desc[UR50][R86.64] ;  /* 0x000000325652a981 */ /* 0x000164000c1e1b00 */
[----:B-----5:R-:W-:Y:S02]  /*2d20*/  ISETP.GE.AND P2, PT, R137, R116, PT ;  /* 0x000000748900720c */ /* 0x020fe40003f46270 */
[----:B------:R-:W-:Y:S02]  /*2d30*/  CS2R R72, SRZ ;  /* 0x0000000000487805 */ /* 0x000fe4000001ff00 */
[----:B------:R-:W-:-:S09]  /*2d40*/  CS2R R74, SRZ ;  /* 0x00000000004a7805 */ /* 0x000fd2000001ff00 */
[----:B------:R0:W5:Y:S04]  /*2d50*/  @!P2 LDG.E.64 R76, desc[UR50][R84.64+0x10] ;  /* 0x00001032544ca981 */ /* 0x000168000c1e1b00 */
[----:B------:R0:W5:Y:S01]  /*2d60*/  @!P2 LDG.E.64 R78, desc[UR50][R86.64+0x10] ;  /* 0x00001032564ea981 */ /* 0x000162000c1e1b00 */
[----:B------:R-:W-:Y:S02]  /*2d70*/  ISETP.GE.AND P2, PT, R136, R116, PT ;  /* 0x000000748800720c */ /* 0x000fe40003f46270 */
        /* <DEDUP_REMOVED lines=17> */
.L_x_4074:
[----:B------:R-:W-:Y:S05]  /*2e90*/  BSYNC B1 ;  /* 0x0000000000017941 */ /* 0x000fea0003800000 */
.L_x_4073:
[----:B0-----:R-:W0:Y:S01]  /*2ea0*/  S2R R84, SR_TID.X ;  /* 0x0000000000547919 */ /* 0x001e220000002100 */
[----:B------:R-:W-:Y:S01]  /*2eb0*/  BSSY B1, `(.L_x_4075) ;  /* 0x0000032000017945 */ /* 0x000fe20003800000 */
[----:B-----5:R-:W-:Y:S02]  /*2ec0*/  IMAD.MOV.U32 R146, RZ, RZ, R60 ;  /* 0x000000ffff927224 */ /* 0x020fe400078e003c */
[----:B------:R-:W-:Y:S01]  /*2ed0*/  IMAD.MOV.U32 R150, RZ, RZ, R64 ;  /* 0x000000ffff967224 */ /* 0x000fe200078e0040 */
[C---:B0-----:R-:W-:Y:S01]  /*2ee0*/  IADD3 R85, R84.reuse, -0x80, RZ ;  /* 0xffffff8054557810 */ /* 0x041fe20007ffe0ff */
[----:B------:R-:W-:-:S05]  /*2ef0*/  VIADD R84, R84, 0xffffff80 ;  /* 0xffffff8054547836 */ /* 0x000fca0000000000 */
[----:B------:R-:W-:-:S04]  /*2f00*/  LEA.HI R84, R84, R85, RZ, 0x1 ;  /* 0x0000005554547211 */ /* 0x000fc800078f08ff */
[----:B------:R-:W-:-:S05]  /*2f10*/  SHF.R.S32.HI R84, RZ, 0x1, R84 ;  /* 0x00000001ff547819 */ /* 0x000fca0000011454 */
[----:B------:R-:W-:-:S05]  /*2f20*/  VIADD R84, R84, 0x80 ;  /* 0x0000008054547836 */ /* 0x000fca0000000000 */
[----:B------:R-:W-:-:S13]  /*2f30*/  ISETP.GE.AND P4, PT, R84, R92, PT ;  /* 0x0000005c5400720c */ /* 0x000fda0003f86270 */
        /* <DEDUP_REMOVED lines=41> */
.L_x_4076:
[----:B------:R-:W-:Y:S05]  /*31d0*/  BSYNC B1 ;  /* 0x0000000000017941 */ /* 0x000fea0003800000 */
.L_x_4075:
[----:B------:R-:W-:Y:S01]  /*31e0*/  UISETP.NE.AND UP0, UPT, UR49, 0x3, UPT ;  /* 0x000000033100788c */ /* 0x000fe2000bf05270 */
[----:B------:R-:W-:Y:S01]  /*31f0*/  IMAD.MOV.U32 R153, RZ, RZ, R68 ;  /* 0x000000ffff997224 */ /* 0x000fe200078e0044 */
[----:B------:R-:W-:Y:S01]  /*3200*/  MOV R157, R76 ;  /* 0x0000004c009d7202 */ /* 0x000fe20000000f00 */
[----:B------:R-:W-:Y:S01]  /*3210*/  IMAD.MOV.U32 R155, RZ, RZ, R72 ;  /* 0x000000ffff9b7224 */ /* 0x000fe200078e0048 */
[----:B------:R-:W-:Y:S01]  /*3220*/  MOV R160, R82 ;  /* 0x0000005200a07202 */ /* 0x000fe20000000f00 */
[----:B------:R-:W-:Y:S01]  /*3230*/  IMAD.MOV.U32 R159, RZ, RZ, R80 ;  /* 0x000000ffff9f7224 */ /* 0x000fe200078e0050 */
[----:B------:R-:W-:Y:S01]  /*3240*/  PLOP3.LUT P2, PT, PT, PT, UP0, 0x80, 0x0 ;  /* 0x000000000000781c */ /* 0x000fe20003f4f008 */
[----:B------:R-:W-:Y:S01]  /*3250*/  IMAD.MOV.U32 R151, RZ, RZ, R62 ;  /* 0x000000ffff977224 */ /* 0x000fe200078e003e */
[----:B-----5:R-:W-:Y:S01]  /*3260*/  MOV R87, R38 ;  /* 0x0000002600577202 */ /* 0x020fe20000000f00 */
[----:B------:R-:W-:Y:S02]  /*3270*/  IMAD.MOV.U32 R152, RZ, RZ, R66 ;  /* 0x000000ffff987224 */ /* 0x000fe400078e0042 */
        /* <DEDUP_REMOVED lines=13> */
[----:B------:R-:W-:Y:S01]  /*3350*/  IMAD.MOV.U32 R149, RZ, RZ, R58 ;  /* 0x000000ffff957224 */ /* 0x000fe200078e003a */
[----:B------:R-:W-:Y:S06]  /*3360*/  @!P2 BRA `(.L_x_4077) ;  /* 0x000000000004a947 */ /* 0x000fec0003800000 */
[----:B------:R-:W-:Y:S01]  /*3370*/  BPT.TRAP 0x1 ;  /* 0x000000040000795c */ /* 0x000fe20000300000 */
.L_x_4077:
[----:B------:R-:W2:Y:S01]  /*3380*/  LDL R11, [R1+0x14] ;  /* 0x00001400010b7983 */ /* 0x000ea20000100800 */
[----:B------:R-:W-:Y:S01]  /*3390*/  IMAD R93, R19, 0x8, R18 ;  /* 0x00000008135d7824 */ /* 0x000fe200078e0212 */
[----:B------:R-:W-:Y:S01]  /*33a0*/  BSSY B1, `(.L_x_4078) ;  /* 0x0000004000017945 */ /* 0x000fe20003800000 */
[----:B--2---:R-:W-:-:S04]  /*33b0*/  SHF.L.U32 R94, R11, 0x1f, RZ ;  /* 0x0000001f0b5e7819 */ /* 0x004fc800000006ff */
[----:B------:R-:W1:Y:S02]  /*33c0*/  SYNCS.PHASECHK.TRANS64.TRYWAIT P5, [R93+URZ+0x33490], R94 ;  /* 0x0334905e5d0075a7 */ /* 0x000e6400080a017f */
[----:B-1----:R-:W-:Y:S05]  /*33d0*/  @!P5 BRA `(.L_x_4079) ;  /* 0x000002880080d947 */ /* 0x002fea0003800000 */
.L_x_4405:
[----:B------:R-:W-:Y:S05]  /*33e0*/  BSYNC B1 ;  /* 0x0000000000017941 */ /* 0x000fea0003800000 */
.L_x_4078:
[----:B------:R-:W-:-:S03]  /*33f0*/  UMOV UR4, 0xffffffff ;  /* 0xffffffff00047882 */ /* 0x000fc60000000000 */
[----:B------:R-:W-:Y:S05]  /*3400*/  BRA.DIV UR4, `(.L_x_4080) ;  /* 0x0000028a04887947 */ /* 0x000fea000b800000 */
[----:B------:R2:W3:Y:S04]  /*3410*/  SHFL.IDX PT, R143, R119, RZ, 0x1e1f ;  /* 0x001e1fff778f7589 */ /* 0x0004e800000e0000 */
[----:B------:R2:W4:Y:S02]  /*3420*/  SHFL.IDX PT, R145, R120, RZ, 0x1e1f ;  /* 0x001e1fff78917589 */ /* 0x00052400000e0000 */
.L_x_4409:
[----:B------:R-:W-:Y:S04]  /*3430*/  BSSY B1, `(.L_x_4081) ;  /* 0x00002d9000017945 */ /* 0x000fe80003800000 */
[----:B------:R-:W-:Y:S05]  /*3440*/  @P3 BRA `(.L_x_4082) ;  /* 0x0000002c005c3947 */ /* 0x000fea0003800000 */
[----:B------:R-:W-:Y:S01]  /*3450*/  ISETP.NE.AND P3, PT, R28, RZ, PT ;  /* 0x000000ff1c00720c */ /* 0x000fe20003f65270 */
[----:B------:R-:W-:-:S12]  /*3460*/  BSSY B2, `(.L_x_4083) ;  /* 0x0000076000027945 */ /* 0x000fd80003800000 */
[----:B------:R-:W-:Y:S05]  /*3470*/  @!P3 BRA `(.L_x_4084) ;  /* 0x0000000400d0b947 */ /* 0x000fea0003800000 */
[----:B0-----:R0:W0:Y:S01]  /*3480*/  LDS.128 R12, [R88+0x24200] ;  /* 0x02420000580c7984 */ /* 0x0010220000000c00 */
[----:B----4-:R-:W-:Y:S01]  /*3490*/  IADD3 R84, P3, R16, R145, RZ ;  /* 0x0000009110547210 */ /* 0x010fe20007f7e0ff */
[----:B------:R-:W-:Y:S03]  /*34a0*/  BSSY B3, `(.L_x_4085) ;  /* 0x0000070000037945 */ /* 0x000fe60003800000 */
[----:B---3--:R-:W-:Y:S02]  /*34b0*/  IADD3.X R85, R143, R17, RZ, P3, !PT ;  /* 0x000000118f557210 */ /* 0x008fe40001ffe4ff */
[----:B------:R-:W-:-:S13]  /*34c0*/  ISETP.GE.AND P3, PT, R228, R116, PT ;  /* 0x00000074e400720c */ /* 0x000fda0003f66270 */
[----:B------:R-:W-:Y:S05]  /*34d0*/  @P3 BRA `(.L_x_4086) ;  /* 0x0000000400b03947 */ /* 0x000fea0003800000 */
[----:B------:R-:W-:Y:S02]  /*34e0*/  SHF.R.U32.HI R82, RZ, 0x8, R83 ;  /* 0x00000008ff527819 */ /* 0x000fe40000011653 */
[----:B------:R-:W-:Y:S02]  /*34f0*/  SHF.R.U32.HI R163, RZ, 0x8, R81 ;  /* 0x00000008ffa37819 */ /* 0x000fe40000011651 */
[----:B------:R-:W-:Y:S01]  /*3500*/  LOP3.LUT R80, R83, 0xff, RZ, 0xc0, !PT ;  /* 0x000000ff53507812 */ /* 0x000fe200078ec0ff */
[----:B------:R-:W-:Y:S01]  /*3510*/  IMAD.SHL.U32 R82, R82, 0x100, RZ ;  /* 0x0000010052527824 */ /* 0x000fe200078e00ff */
[----:B------:R-:W-:Y:S02]  /*3520*/  SHF.R.U32.HI R161, RZ, 0x18, R83 ;  /* 0x00000018ffa17819 */ /* 0x000fe40000011653 */
[----:B------:R-:W-:Y:S02]  /*3530*/  LOP3.LUT R11, R81, 0xff, RZ, 0xc0, !PT ;  /* 0x000000ff510b7812 */ /* 0x000fe400078ec0ff */
[----:B------:R-:W-:-:S02]  /*3540*/  SHF.R.U32.HI R164, RZ, 0x18, R81 ;  /* 0x00000018ffa47819 */ /* 0x000fc40000011651 */
[----:B------:R-:W-:Y:S01]  /*3550*/  SHF.R.U32.HI R165, RZ, 0x10, R81 ;  /* 0x00000010ffa57819 */ /* 0x000fe20000011651 */
[----:B0-----:R-:W-:Y:S01]  /*3560*/  IMAD.MOV.U32 R81, RZ, RZ, R12 ;  /* 0x000000ffff517224 */ /* 0x001fe200078e000c */
[----:B------:R-:W-:Y:S02]  /*3570*/  SHF.R.U32.HI R162, RZ, 0x10, R83 ;  /* 0x00000010ffa27819 */ /* 0x000fe40000011653 */
[----:B------:R-:W-:Y:S01]  /*3580*/  PRMT R161, R161, 0x654, R80 ;  /* 0x00000654a1a17816 */ /* 0x000fe20000000050 */
[----:B------:R-:W-:Y:S01]  /*3590*/  IMAD.SHL.U32 R80, R163, 0x100, RZ ;  /* 0x00000100a3507824 */ /* 0x000fe200078e00ff */
[----:B------:R-:W-:Y:S01]  /*35a0*/  PRMT R83, R164, 0x654, R11 ;  /* 0x00000654a4537816 */ /* 0x000fe2000000000b */
[----:B------:R-:W-:Y:S01]  /*35b0*/  IMAD.MOV.U32 R11, RZ, RZ, R13 ;  /* 0x000000ffff0b7224 */ /* 0x000fe200078e000d */
[----:B------:R-:W-:Y:S01]  /*35c0*/  LOP3.LUT R161, R161, 0xff00, R82, 0xf8, !PT ;  /* 0x0000ff00a1a17812 */ /* 0x000fe200078ef852 */
[----:B------:R-:W-:Y:S01]  /*35d0*/  IMAD.U32 R13, R165, 0x10000, RZ ;  /* 0x00010000a50d7824 */ /* 0x000fe200078e00ff */
[----:B------:R-:W-:Y:S01]  /*35e0*/  LOP3.LUT R80, R83, 0xff00, R80, 0xf8, !PT ;  /* 0x0000ff0053507812 */ /* 0x000fe200078ef850 */
[----:B------:R-:W-:Y:S01]  /*35f0*/  IMAD.U32 R82, R162, 0x10000, RZ ;  /* 0x00010000a2527824 */ /* 0x000fe200078e00ff */
[----:B------:R-:W-:-:S02]  /*3600*/  F2FP.F16.E4M3.UNPACK_B R83, R160.H1 ;  /* 0x000000a0ff53723e */ /* 0x000fc400030006ff */
[----:B------:R-:W-:Y:S02]  /*3610*/  F2FP.F16.E4M3.UNPACK_B R12, R11 ;  /* 0x0000000bff0c723e */ /* 0x000fe400020006ff */
[----:B------:R-:W-:Y:S01]  /*3620*/  LOP3.LUT R13, R80, 0xff0000, R13, 0xf8, !PT ;  /* 0x00ff0000500d7812 */ /* 0x000fe200078ef80d */
[--C-:B------:R-:W-:Y:S01]  /*3630*/  HADD2.F32 R165, -RZ, R83.reuse.H0_H0 ;  /* 0x20000053ffa57230 */ /* 0x100fe20000004100 */
[----:B------:R-:W-:Y:S01]  /*3640*/  LOP3.LUT R80, R161, 0xff0000, R82, 0xf8, !PT ;  /* 0x00ff0000a1507812 */ /* 0x000fe200078ef852 */
[--C-:B------:R-:W-:Y:S01]  /*3650*/  HADD2.F32 R82, -RZ, R12.reuse.H1_H1 ;  /* 0x3000000cff527230 */ /* 0x100fe20000004100 */
[----:B------:R-:W-:Y:S01]  /*3660*/  F2FP.F16.E4M3.UNPACK_B R162, R159.H1 ;  /* 0x0000009fffa2723e */ /* 0x000fe200030006ff */
[----:B------:R-:W-:Y:S01]  /*3670*/  HADD2.F32 R12, -RZ, R12.H0_H0 ;  /* 0x2000000cff0c7230 */ /* 0x000fe20000004100 */
[----:B------:R-:W-:Y:S01]  /*3680*/  F2FP.F16.E4M3.UNPACK_B R11, R11.H1 ;  /* 0x0000000bff0b723e */ /* 0x000fe200030006ff */
[----:B------:R-:W-:Y:S02]  /*3690*/  HADD2.F32 R164, -RZ, R83.H1_H1 ;  /* 0x30000053ffa47230 */ /* 0x000fe40000004100 */
[----:B------:R-:W-:Y:S01]  /*36a0*/  FMUL.FTZ R167, R82, R165 ;  /* 0x000000a552a77220 */ /* 0x000fe20000410000 */
[----:B------:R-:W-:-:S02]  /*36b0*/  HADD2.F32 R163, -RZ, R162.H0_H0 ;  /* 0x200000a2ffa37230 */ /* 0x000fc40000004100 */
        /* <DEDUP_REMOVED lines=9> */
[-C--:B------:R-:W-:Y:S01]  /*3750*/  F2FP.F16.E4M3.UNPACK_B R82, R81.reuse.H1 ;  /* 0x00000051ff52723e */ /* 0x080fe200030006ff */
[-C--:B------:R-:W-:Y:S01]  /*3760*/  FFMA.FTZ R166, R83, R162.reuse, -R166 ;  /* 0x000000a253a67223 */ /* 0x080fe200000108a6 */
[----:B------:R-:W-:Y:S01]  /*3770*/  F2FP.F16.E4M3.UNPACK_B R81, R81 ;  /* 0x00000051ff51723e */ /* 0x000fe200020006ff */
[----:B------:R-:W-:Y:S01]  /*3780*/  FFMA.FTZ R167, R161, R162, R164 ;  /* 0x000000a2a1a77223 */ /* 0x000fe200000100a4 */
[--C-:B------:R-:W-:Y:S01]  /*3790*/  HADD2.F32 R163, -RZ, R160.reuse.H1_H1 ;  /* 0x300000a0ffa37230 */ /* 0x100fe20000004100 */
[----:B------:R-:W-:Y:S01]  /*37a0*/  F2FP.F16.E4M3.UNPACK_B R161, R159 ;  /* 0x0000009fffa1723e */ /* 0x000fe200020006ff */
[----:B------:R-:W-:Y:S01]  /*37b0*/  HADD2.F32 R162, -RZ, R160.H0_H0 ;  /* 0x200000a0ffa27230 */ /* 0x000fe20000004100 */
[----:B------:R-:W-:Y:S01]  /*37c0*/  F2FP.F16.E4M3.UNPACK_B R168, R80.H1 ;  /* 0x00000050ffa8723e */ /* 0x000fe200030006ff */
[----:B------:R-:W-:-:S02]  /*37d0*/  HADD2.F32 R159, -RZ, R82.H0_H0 ;  /* 0x20000052ff9f7230 */ /* 0x000fc40000004100 */
[----:B------:R-:W-:Y:S02]  /*37e0*/  HADD2.F32 R160, -RZ, R82.H1_H1 ;  /* 0x30000052ffa07230 */ /* 0x000fe40000004100 */
[--C-:B------:R-:W-:Y:S02]  /*37f0*/  HADD2.F32 R83, -RZ, R81.reuse.H1_H1 ;  /* 0x30000051ff537230 */ /* 0x100fe40000004100 */
[-C--:B------:R-:W-:Y:S01]  /*3800*/  FMUL.FTZ R165, R159, R163.reuse ;  /* 0x000000a39fa57220 */ /* 0x080fe20000410000 */
[----:B------:R-:W-:Y:S02]  /*3810*/  HADD2.F32 R82, -RZ, R81.H0_H0 ;  /* 0x20000051ff527230 */ /* 0x000fe40000004100 */
[----:B------:R-:W-:Y:S01]  /*3820*/  FMUL.FTZ R164, R160, R163 ;  /* 0x000000a3a0a47220 */ /* 0x000fe20000410000 */
[--C-:B------:R-:W-:Y:S02]  /*3830*/  HADD2.F32 R81, -RZ, R161.reuse.H1_H1 ;  /* 0x300000a1ff517230 */ /* 0x100fe40000004100 */
[----:B------:R-:W-:Y:S01]  /*3840*/  FMUL.FTZ R163, R83, R162 ;  /* 0x000000a253a37220 */ /* 0x000fe20000410000 */
[----:B------:R-:W-:-:S02]  /*3850*/  HADD2.F32 R161, -RZ, R161.H0_H0 ;  /* 0x200000a1ffa17230 */ /* 0x000fc40000004100 */
[----:B------:R-:W-:Y:S01]  /*3860*/  FMUL.FTZ R162, R82, R162 ;  /* 0x000000a252a27220 */ /* 0x000fe20000410000 */
[-C--:B------:R-:W-:Y:S01]  /*3870*/  FFMA.FTZ R159, R159, R81.reuse, -R164 ;  /* 0x000000519f9f7223 */ /* 0x080fe200000108a4 */
[----:B------:R-:W-:Y:S01]  /*3880*/  FFMA.FTZ R160, R160, R81, R165 ;  /* 0x00000051a0a07223 */ /* 0x000fe200000100a5 */
[-C--:B------:R-:W-:Y:S01]  /*3890*/  FFMA.FTZ R81, R82, R161.reuse, -R163 ;  /* 0x000000a152517223 */ /* 0x080fe200000108a3 */
[----:B------:R-:W-:Y:S01]  /*38a0*/  FFMA.FTZ R82, R83, R161, R162 ;  /* 0x000000a153527223 */ /* 0x000fe200000100a2 */
[----:B------:R-:W-:Y:S01]  /*38b0*/  F2FP.F16.E4M3.UNPACK_B R161, R15.H1 ;  /* 0x0000000fffa1723e */ /* 0x000fe200030006ff */
[----:B------:R-:W-:Y:S01]  /*38c0*/  HADD2.F32 R165, -RZ, R168.H1_H1 ;  /* 0x300000a8ffa57230 */ /* 0x000fe20000004100 */
[----:B------:R-:W-:Y:S02]  /*38d0*/  F2FP.SATFINITE.E4M3.F32.PACK_AB_MERGE_C R83, R167, R166, RZ ;  /* 0x000000a6a753723e */ /* 0x000fe400048070ff */
[----:B------:R-:W-:Y:S01]  /*38e0*/  F2FP.SATFINITE.E4M3.F32.PACK_AB_MERGE_C R159, R160, R159, RZ ;  /* 0x0000009fa09f723e */ /* 0x000fe200048070ff */
[--C-:B------:R-:W-:Y:S01]  /*38f0*/  HADD2.F32 R162, -RZ, R161.reuse.H0_H0 ;  /* 0x200000a1ffa27230 */ /* 0x100fe20000004100 */
[----:B------:R-:W-:Y:S01]  /*3900*/  F2FP.F16.E4M3.UNPACK_B R160, R14.H1 ;  /* 0x0000000effa0723e */ /* 0x000fe200030006ff */
[----:B------:R-:W-:Y:S01]  /*3910*/  HADD2.F32 R161, -RZ, R161.H1_H1 ;  /* 0x300000a1ffa17230 */ /* 0x000fe20000004100 */
[----:B------:R-:W-:-:S02]  /*3920*/  F2FP.F16.E4M3.UNPACK_B R167, R80 ;  /* 0x00000050ffa7723e */ /* 0x000fc400020006ff */
[-C--:B------:R-:W-:Y:S01]  /*3930*/  F2FP.F16.E4M3.UNPACK_B R164, R13.reuse.H1 ;  /* 0x0000000dffa4723e */ /* 0x080fe200030006ff */
[--C-:B------:R-:W-:Y:S01]  /*3940*/  HADD2.F32 R80, -RZ, R160.reuse.H1_H1 ;  /* 0x300000a0ff507230 */ /* 0x100fe20000004100 */
[----:B------:R-:W-:Y:S01]  /*3950*/  F2FP.F16.E4M3.UNPACK_B R163, R13 ;  /* 0x0000000dffa3723e */ /* 0x000fe200020006ff */
[----:B------:R-:W-:Y:S02]  /*3960*/  HADD2.F32 R169, -RZ, R167.H1_H1 ;  /* 0x300000a7ffa97230 */ /* 0x000fe40000004100 */
[CC--:B------:R-:W-:Y:S01]  /*3970*/  FMUL.FTZ R13, R161.reuse, R165.reuse ;  /* 0x000000a5a10d7220 */ /* 0x0c0fe20000410000 */
[----:B------:R-:W-:Y:S02]  /*3980*/  HADD2.F32 R160, -RZ, R160.H0_H0 ;  /* 0x200000a0ffa07230 */ /* 0x000fe40000004100 */
[----:B------:R-:W-:Y:S01]  /*3990*/  FMUL.FTZ R170, R162, R165 ;  /* 0x000000a5a2aa7220 */ /* 0x000fe20000410000 */
[----:B------:R-:W-:Y:S02]  /*39a0*/  HADD2.F32 R166, -RZ, R164.H1_H1 ;  /* 0x300000a4ffa67230 */ /* 0x000fe40000004100 */
[----:B------:R-:W-:Y:S01]  /*39b0*/  FMUL.FTZ R171, R80, R169 ;  /* 0x000000a950ab7220 */ /* 0x000fe20000410000 */
[----:B------:R-:W-:Y:S01]  /*39c0*/  HADD2.F32 R165, -RZ, R163.H1_H1 ;  /* 0x300000a3ffa57230 */ /* 0x000fe20000004100 */
[----:B------:R-:W-:Y:S01]  /*39d0*/  F2FP.F16.E4M3.UNPACK_B R15, R15 ;  /* 0x0000000fff0f723e */ /* 0x000fe200020006ff */
[----:B------:R-:W-:Y:S01]  /*39e0*/  FMUL.FTZ R169, R160, R169 ;  /* 0x000000a9a0a97220 */ /* 0x000fe20000410000 */
[----:B------:R-:W-:Y:S01]  /*39f0*/  F2FP.F16.E4M3.UNPACK_B R14, R14 ;  /* 0x0000000eff0e723e */ /* 0x000fe200020006ff */
[-C--:B------:R-:W-:Y:S01]  /*3a00*/  FFMA.FTZ R13, R162, R166.reuse, -R13 ;  /* 0x000000a6a20d7223 */ /* 0x080fe2000001080d */
        /* <DEDUP_REMOVED lines=8> */
[----:B------:R-:W-:Y:S01]  /*3a90*/  HADD2.F32 R165, -RZ, R168.H0_H0 ;  /* 0x200000a8ffa57230 */ /* 0x000fe20000004100 */
[----:B------:R-:W-:Y:S01]  /*3aa0*/  F2FP.SATFINITE.E4M3.F32.PACK_AB_MERGE_C R13, R12, R11, R83 ;  /* 0x0000000b0c0d723e */ /* 0x000fe20004807053 */
[----:B------:R-:W-:Y:S01]  /*3ab0*/  HADD2.F32 R14, -RZ, R14.H1_H1 ;  /* 0x3000000eff0e7230 */ /* 0x000fe20000004100 */
[----:B------:R-:W-:Y:S01]  /*3ac0*/  F2FP.SATFINITE.E4M3.F32.PACK_AB_MERGE_C R12, R82, R81, R159 ;  /* 0x00000051520c723e */ /* 0x000fe2000480709f */
[----:B------:R-:W-:Y:S02]  /*3ad0*/  HADD2.F32 R167, -RZ, R167.H0_H0 ;  /* 0x200000a7ffa77230 */ /* 0x000fe40000004100 */
[----:B------:R-:W-:Y:S01]  /*3ae0*/  FMUL.FTZ R169, R160, R165 ;  /* 0x000000a5a0a97220 */ /* 0x000fe20000410000 */
[----:B------:R-:W-:-:S02]  /*3af0*/  HADD2.F32 R161, -RZ, R164.H0_H0 ;  /* 0x200000a4ffa17230 */ /* 0x000fc40000004100 */
[----:B------:R-:W-:Y:S01]  /*3b00*/  FMUL.FTZ R165, R80, R165 ;  /* 0x000000a550a57220 */ /* 0x000fe20000410000 */
[----:B------:R-:W-:Y:S02]  /*3b10*/  HADD2.F32 R163, -RZ, R163.H0_H0 ;  /* 0x200000a3ffa37230 */ /* 0x000fe40000004100 */
[-C--:B------:R-:W-:Y:S01]  /*3b20*/  FMUL.FTZ R162, R14, R167.reuse ;  /* 0x000000a70ea27220 */ /* 0x080fe20000410000 */
[C---:B------:R-:W-:Y:S01]  /*3b30*/  FMUL.FTZ R167, R15.reuse, R167 ;  /* 0x000000a70fa77220 */ /* 0x040fe20000410000 */
[-C--:B------:R-:W-:Y:S01]  /*3b40*/  FFMA.FTZ R169, R80, R161.reuse, -R169 ;  /* 0x000000a150a97223 */ /* 0x080fe200000108a9 */
[----:B------:R-:W-:Y:S01]  /*3b50*/  FFMA.FTZ R160, R160, R161, R165 ;  /* 0x000000a1a0a07223 */ /* 0x000fe200000100a5 */
[-C--:B------:R-:W-:Y:S01]  /*3b60*/  FFMA.FTZ R162, R15, R163.reuse, -R162 ;  /* 0x000000a30fa27223 */ /* 0x080fe200000108a2 */
[----:B------:R-:W-:-:S03]  /*3b70*/  FFMA.FTZ R167, R14, R163, R167 ;  /* 0x000000a30ea77223 */ /* 0x000fc600000100a7 */
[----:B------:R-:W-:Y:S02]  /*3b80*/  F2FP.SATFINITE.E4M3.F32.PACK_AB_MERGE_C R15, R160, R169, R170 ;  /* 0x000000a9a00f723e */ /* 0x000fe400048070aa */
[----:B------:R-:W-:-:S07]  /*3b90*/  F2FP.SATFINITE.E4M3.F32.PACK_AB_MERGE_C R14, R167, R162, R166 ;  /* 0x000000a2a70e723e */ /* 0x000fce00048070a6 */
.L_x_4086:
[----:B------:R-:W-:Y:S05]  /*3ba0*/  BSYNC B3 ;  /* 0x0000000000037941 */ /* 0x000fea0003800000 */
.L_x_4085:
[----:B0-----:R0:W-:Y:S02]  /*3bb0*/  ST.E.128 desc[UR50][R84.64], R12 ;  /* 0x0000000c54007985 */ /* 0x0011e4000c101d32 */
.L_x_4084:
[----:B------:R-:W-:Y:S05]  /*3bc0*/  BSYNC B2 ;  /* 0x0000000000027941 */ /* 0x000fea0003800000 */
.L_x_4083:
[----:B------:R-:W-:Y:S01]  /*3bd0*/  ISETP.NE.AND P3, PT, R29, RZ, PT ;  /* 0x000000ff1d00720c */ /* 0x000fe20003f65270 */
[----:B------:R-:W-:-:S12]  /*3be0*/  BSSY B2, `(.L_x_4087) ;  /* 0x0000078000027945 */ /* 0x000fd80003800000 */
[----:B------:R-:W-:Y:S05]  /*3bf0*/  @!P3 BRA `(.L_x_4088) ;  /* 0x0000000400d8b947 */ /* 0x000fea0003800000 */
[----:B------:R-:W5:Y:S01]  /*3c00*/  LDL R11, [R1+0x18] ;  /* 0x00001800010b7983 */ /* 0x000f620000100800 */
[----:B0-----:R-:W-:Y:S01]  /*3c10*/  SHF.L.U32 R12, R227, 0x4, RZ ;  /* 0x00000004e30c7819 */ /* 0x001fe200000006ff */
[----:B------:R-:W-:Y:S03]  /*3c20*/  BSSY B3, `(.L_x_4089) ;  /* 0x0000072000037945 */ /* 0x000fe60003800000 */
[----:B----4-:R-:W-:-:S04]  /*3c30*/  IADD3 R80, P3, R145, R12, RZ ;  /* 0x0000000c91507210 */ /* 0x010fc80007f7e0ff */
[----:B---3--:R-:W-:Y:S02]  /*3c40*/  LEA.HI.X.SX32 R81, R12, R143, 0x1, P3 ;  /* 0x0000008f0c517211 */ /* 0x008fe400018f0eff */
[----:B------:R0:W3:Y:S01]  /*3c50*/  LDS.128 R12, [R89+0x24200] ;  /* 0x02420000590c7984 */ /* 0x0000e20000000c00 */
[----:B-----5:R-:W-:-:S13]  /*3c60*/  ISETP.GE.AND P3, PT, R11, R116, PT ;  /* 0x000000740b00720c */ /* 0x020fda0003f66270 */
[----:B0--3--:R-:W-:Y:S05]  /*3c70*/  @P3 BRA `(.L_x_4090) ;  /* 0x0000000400b03947 */ /* 0x009fea0003800000 */
[----:B------:R-:W-:Y:S02]  /*3c80*/  SHF.R.U32.HI R85, RZ, 0x8, R77 ;  /* 0x00000008ff557819 */ /* 0x000fe4000001164d */
[----:B------:R-:W-:Y:S02]  /*3c90*/  SHF.R.U32.HI R83, RZ, 0x8, R79 ;  /* 0x00000008ff537819 */ /* 0x000fe4000001164f */
[--C-:B------:R-:W-:Y:S02]  /*3ca0*/  SHF.R.U32.HI R76, RZ, 0x18, R77.reuse ;  /* 0x00000018ff4c7819 */ /* 0x100fe4000001164d */
[----:B------:R-:W-:Y:S01]  /*3cb0*/  LOP3.LUT R11, R77, 0xff, RZ, 0xc0, !PT ;  /* 0x000000ff4d0b7812 */ /* 0x000fe200078ec0ff */
[----:B------:R-:W-:Y:S01]  /*3cc0*/  IMAD.SHL.U32 R83, R83, 0x100, RZ ;  /* 0x0000010053537824 */ /* 0x000fe200078e00ff */
[----:B------:R-:W-:Y:S02]  /*3cd0*/  SHF.R.U32.HI R84, RZ, 0x10, R77 ;  /* 0x00000010ff547819 */ /* 0x000fe4000001164d */
[----:B------:R-:W-:-:S02]  /*3ce0*/  SHF.R.U32.HI R78, RZ, 0x18, R79 ;  /* 0x00000018ff4e7819 */ /* 0x000fc4000001164f */
[----:B------:R-:W-:Y:S02]  /*3cf0*/  LOP3.LUT R77, R79, 0xff, RZ, 0xc0, !PT ;  /* 0x000000ff4f4d7812 */ /* 0x000fe400078ec0ff */
[----:B------:R-:W-:Y:S01]  /*3d00*/  SHF.R.U32.HI R82, RZ, 0x10, R79 ;  /* 0x00000010ff527819 */ /* 0x000fe2000001164f */
[----:B------:R-:W-:Y:S01]  /*3d10*/  IMAD.SHL.U32 R79, R85, 0x100, RZ ;  /* 0x00000100554f7824 */ /* 0x000fe200078e00ff */
[----:B------:R-:W-:Y:S01]  /*3d20*/  PRMT R76, R76, 0x654, R11 ;  /* 0x000006544c4c7816 */ /* 0x000fe2000000000b */
[----:B------:R-:W-:Y:S01]  /*3d30*/  IMAD.MOV.U32 R11, RZ, RZ, R13 ;  /* 0x000000ffff0b7224 */ /* 0x000fe200078e000d */
        /* <DEDUP_REMOVED lines=24> */
[----:B------:R-:W-:Y:S01]  /*3ec0*/  FFMA.FTZ R12, R78, R85, R159 ;  /* 0x000000554e0c7223 */ /* 0x000fe2000001009f */
[CC--:B------:R-:W-:Y:S01]  /*3ed0*/  FMUL.FTZ R160, R82.reuse, R84.reuse ;  /* 0x0000005452a07220 */ /* 0x0c0fe20000410000 */
[C---:B------:R-:W-:Y:S01]  /*3ee0*/  FMUL.FTZ R161, R79.reuse, R84 ;  /* 0x000000544fa17220 */ /* 0x040fe20000410000 */
[-C--:B------:R-:W-:Y:S01]  /*3ef0*/  F2FP.F16.E4M3.UNPACK_B R78, R77.reuse.H1 ;  /* 0x0000004dff4e723e */ /* 0x080fe200030006ff */
[----:B------:R-:W-:Y:S01]  /*3f00*/  HADD2.F32 R84, -RZ, R158.H1_H1 ;  /* 0x3000009eff547230 */ /* 0x000fe20000004100 */
[----:B------:R-:W-:Y:S01]  /*3f10*/  F2FP.F16.E4M3.UNPACK_B R77, R77 ;  /* 0x0000004dff4d723e */ /* 0x000fe200020006ff */
[-C--:B------:R-:W-:Y:S01]  /*3f20*/  FFMA.FTZ R160, R79, R83.reuse, -R160 ;  /* 0x000000534fa07223 */ /* 0x080fe200000108a0 */
[----:B------:R-:W-:Y:S01]  /*3f30*/  FFMA.FTZ R161, R82, R83, R161 ;  /* 0x0000005352a17223 */ /* 0x000fe200000100a1 */
[----:B------:R-:W-:Y:S01]  /*3f40*/  F2FP.F16.E4M3.UNPACK_B R157, R157 ;  /* 0x0000009dff9d723e */ /* 0x000fe200020006ff */
[----:B------:R-:W-:-:S02]  /*3f50*/  HADD2.F32 R83, -RZ, R78.H1_H1 ;  /* 0x3000004eff537230 */ /* 0x000fc40000004100 */
[----:B------:R-:W-:Y:S02]  /*3f60*/  HADD2.F32 R82, -RZ, R78.H0_H0 ;  /* 0x2000004eff527230 */ /* 0x000fe40000004100 */
[----:B------:R-:W-:Y:S02]  /*3f70*/  HADD2.F32 R158, -RZ, R158.H0_H0 ;  /* 0x2000009eff9e7230 */ /* 0x000fe40000004100 */
[-C--:B------:R-:W-:Y:S01]  /*3f80*/  FMUL.FTZ R159, R83, R84.reuse ;  /* 0x00000054539f7220 */ /* 0x080fe20000410000 */
[--C-:B------:R-:W-:Y:S02]  /*3f90*/  HADD2.F32 R79, -RZ, R77.reuse.H1_H1 ;  /* 0x3000004dff4f7230 */ /* 0x100fe40000004100 */
[----:B------:R-:W-:Y:S01]  /*3fa0*/  FMUL.FTZ R84, R82, R84 ;  /* 0x0000005452547220 */ /* 0x000fe20000410000 */
[----:B------:R-:W-:Y:S02]  /*3fb0*/  HADD2.F32 R78, -RZ, R77.H0_H0 ;  /* 0x2000004dff4e7230 */ /* 0x000fe40000004100 */
[----:B------:R-:W-:-:S02]  /*3fc0*/  HADD2.F32 R77, -RZ, R157.H1_H1 ;  /* 0x3000009dff4d7230 */ /* 0x000fc40000004100 */
[-C--:B------:R-:W-:Y:S01]  /*3fd0*/  FMUL.FTZ R85, R79, R158.reuse ;  /* 0x0000009e4f557220 */ /* 0x080fe20000410000 */
[----:B------:R-:W-:Y:S02]  /*3fe0*/  HADD2.F32 R157, -RZ, R157.H0_H0 ;  /* 0x2000009dff9d7230 */ /* 0x000fe40000004100 */
[----:B------:R-:W-:Y:S01]  /*3ff0*/  FMUL.FTZ R158, R78, R158 ;  /* 0x0000009e4e9e7220 */ /* 0x000fe20000410000 */
[-C--:B------:R-:W-:Y:S01]  /*4000*/  FFMA.FTZ R82, R82, R77.reuse, -R159 ;  /* 0x0000004d52527223 */ /* 0x080fe2000001089f */
[----:B------:R-:W-:Y:S01]  /*4010*/  FFMA.FTZ R83, R83, R77, R84 ;  /* 0x0000004d53537223 */ /* 0x000fe20000010054 */
[-C--:B------:R-:W-:Y:S01]  /*4020*/  FFMA.FTZ R77, R78, R157.reuse, -R85 ;  /* 0x0000009d4e4d7223 */ /* 0x080fe20000010855 */
[----:B------:R-:W-:Y:S01]  /*4030*/  FFMA.FTZ R78, R79, R157, R158 ;  /* 0x0000009d4f4e7223 */ /* 0x000fe2000001009e */
[----:B------:R-:W-:Y:S02]  /*4040*/  F2FP.F16.E4M3.UNPACK_B R84, R15.H1 ;  /* 0x0000000fff54723e */ /* 0x000fe400030006ff */
[----:B------:R-:W-:-:S02]  /*4050*/  F2FP.SATFINITE.E4M3.F32.PACK_AB_MERGE_C R79, R161, R160, RZ ;  /* 0x000000a0a14f723e */ /* 0x000fc400048070ff */
[----:B------:R-:W-:Y:S01]  /*4060*/  F2FP.F16.E4M3.UNPACK_B R161, R76.H1 ;  /* 0x0000004cffa1723e */ /* 0x000fe200030006ff */
[--C-:B------:R-:W-:Y:S01]  /*4070*/  HADD2.F32 R85, -RZ, R84.reuse.H0_H0 ;  /* 0x20000054ff557230 */ /* 0x100fe20000004100 */
[----:B------:R-:W-:Y:S01]  /*4080*/  F2FP.SATFINITE.E4M3.F32.PACK_AB_MERGE_C R82, R83, R82, RZ ;  /* 0x000000525352723e */ /* 0x000fe200048070ff */
[----:B------:R-:W-:Y:S01]  /*4090*/  HADD2.F32 R84, -RZ, R84.H1_H1 ;  /* 0x30000054ff547230 */ /* 0x000fe20000004100 */
[----:B------:R-:W-:Y:S01]  /*40a0*/  F2FP.F16.E4M3.UNPACK_B R83, R14.H1 ;  /* 0x0000000eff53723e */ /* 0x000fe200030006ff */
[--C-:B------:R-:W-:Y:S01]  /*40b0*/  HADD2.F32 R163, -RZ, R161.reuse.H1_H1 ;  /* 0x300000a1ffa37230 */ /* 0x100fe20000004100 */
[-C--:B------:R-:W-:Y:S01]  /*40c0*/  F2FP.F16.E4M3.UNPACK_B R158, R13.reuse.H1 ;  /* 0x0000000dff9e723e */ /* 0x080fe200030006ff */
        /* <DEDUP_REMOVED lines=23> */
[----:B------:R-:W-:Y:S02]  /*4240*/  HADD2.F32 R14, -RZ, R14.H1_H1 ;  /* 0x3000000eff0e7230 */ /* 0x000fe40000004100 */
[----:B------:R-:W-:Y:S01]  /*4250*/  FMUL.FTZ R83, R13, R160 ;  /* 0x000000a00d537220 */ /* 0x000fe20000410000 */
[----:B------:R-:W-:-:S02]  /*4260*/  HADD2.F32 R158, -RZ, R158.H0_H0 ;  /* 0x2000009eff9e7230 */ /* 0x000fc40000004100 */
[----:B------:R-:W-:Y:S01]  /*4270*/  FMUL.FTZ R159, R15, R161 ;  /* 0x000000a10f9f7220 */ /* 0x000fe20000410000 */
[----:B------:R-:W-:Y:S02]  /*4280*/  HADD2.F32 R157, -RZ, R157.H0_H0 ;  /* 0x2000009dff9d7230 */ /* 0x000fe40000004100 */
[----:B------:R-:W-:Y:S01]  /*4290*/  FMUL.FTZ R84, R14, R160 ;  /* 0x000000a00e547220 */ /* 0x000fe20000410000 */
[----:B------:R-:W-:Y:S01]  /*42a0*/  F2FP.SATFINITE.E4M3.F32.PACK_AB_MERGE_C R85, R85, R164, RZ ;  /* 0x000000a45555723e */ /* 0x000fe200048070ff */
        /* <DEDUP_REMOVED lines=8> */
[----:B------:R-:W-:-:S07]  /*4330*/  F2FP.SATFINITE.E4M3.F32.PACK_AB_MERGE_C R15, R162, R159, R163 ;  /* 0x0000009fa20f723e */ /* 0x000fce00048070a3 */
.L_x_4090:
[----:B------:R-:W-:Y:S05]  /*4340*/  BSYNC B3 ;  /* 0x0000000000037941 */ /* 0x000fea0003800000 */
.L_x_4089:
[----:B------:R0:W-:Y:S02]  /*4350*/  ST.E.128 desc[UR50][R80.64], R12 ;  /* 0x0000000c50007985 */ /* 0x0001e4000c101d32 */
.L_x_4088:
[----:B------:R-:W-:Y:S05]  /*4360*/  BSYNC B2 ;  /* 0x0000000000027941 */ /* 0x000fea0003800000 */
.L_x_4087:
[----:B------:R-:W-:Y:S01]  /*4370*/  ISETP.NE.AND P3, PT, R30, RZ, PT ;  /* 0x000000ff1e00720c */ /* 0x000fe20003f65270 */
[----:B------:R-:W-:-:S12]  /*4380*/  BSSY B2, `(.L_x_4091) ;  /* 0x0000079000027945 */ /* 0x000fd80003800000 */
[----:B------:R-:W-:Y:S05]  /*4390*/  @!P3 BRA `(.L_x_4092) ;  /* 0x0000000400dcb947 */ /* 0x000fea0003800000 */
[----:B0-----:R-:W5:Y:S04]  /*43a0*/  LDL R12, [R1] ;  /* 0x00000000010c7983 */ /* 0x001f680000100800 */
[----:B------:R-:W2:Y:S01]  /*43b0*/  LDL R11, [R1+0x20] ;  /* 0x00002000010b7983 */ /* 0x000ea20000100800 */
[----:B------:R-:W-:Y:S01]  /*43c0*/  BSSY B3, `(.L_x_4093) ;  /* 0x0000073000037945 */ /* 0x000fe20003800000 */
[----:B-----5:R-:W-:-:S04]  /*43d0*/  SHF.L.U32 R12, R12, 0x4, RZ ;  /* 0x000000040c0c7819 */ /* 0x020fc800000006ff */
[----:B----4-:R-:W-:-:S04]  /*43e0*/  IADD3 R76, P3, R145, R12, RZ ;  /* 0x0000000c914c7210 */ /* 0x010fc80007f7e0ff */
[----:B---3--:R-:W-:Y:S02]  /*43f0*/  LEA.HI.X.SX32 R77, R12, R143, 0x1, P3 ;  /* 0x0000008f0c4d7211 */ /* 0x008fe400018f0eff */
[----:B------:R0:W3:Y:S01]  /*4400*/  LDS.128 R12, [R88+0x26a00] ;  /* 0x026a0000580c7984 */ /* 0x0000e20000000c00 */
[----:B--2---:R-:W-:-:S13]  /*4410*/  ISETP.GE.AND P3, PT, R11, R116, PT ;  /* 0x000000740b00720c */ /* 0x004fda0003f66270 */
[----:B0-----:R-:W-:Y:S05]  /*4420*/  @P3 BRA `(.L_x_4094) ;  /* 0x0000000400b03947 */ /* 0x001fea0003800000 */
[----:B------:R-:W-:Y:S02]  /*4430*/  SHF.R.U32.HI R81, RZ, 0x8, R73 ;  /* 0x00000008ff517819 */ /* 0x000fe40000011649 */
[--C-:B------:R-:W-:Y:S02]  /*4440*/  SHF.R.U32.HI R74, RZ, 0x8, R75.reuse ;  /* 0x00000008ff4a7819 */ /* 0x100fe4000001164b */
[----:B------:R-:W-:Y:S02]  /*4450*/  LOP3.LUT R72, R75, 0xff, RZ, 0xc0, !PT ;  /* 0x000000ff4b487812 */ /* 0x000fe400078ec0ff */
[----:B------:R-:W-:Y:S01]  /*4460*/  SHF.R.U32.HI R79, RZ, 0x18, R75 ;  /* 0x00000018ff4f7819 */ /* 0x000fe2000001164b */
[----:B------:R-:W-:Y:S01]  /*4470*/  IMAD.SHL.U32 R74, R74, 0x100, RZ ;  /* 0x000001004a4a7824 */ /* 0x000fe200078e00ff */
[----:B------:R-:W-:Y:S02]  /*4480*/  LOP3.LUT R11, R73, 0xff, RZ, 0xc0, !PT ;  /* 0x000000ff490b7812 */ /* 0x000fe400078ec0ff */
[----:B------:R-:W-:-:S02]  /*4490*/  SHF.R.U32.HI R80, RZ, 0x18, R73 ;  /* 0x00000018ff507819 */ /* 0x000fc40000011649 */
[----:B------:R-:W-:Y:S01]  /*44a0*/  SHF.R.U32.HI R82, RZ, 0x10, R73 ;  /* 0x00000010ff527819 */ /* 0x000fe20000011649 */
[----:B---3--:R-:W-:Y:S01]  /*44b0*/  IMAD.MOV.U32 R73, RZ, RZ, R12 ;  /* 0x000000ffff497224 */ /* 0x008fe200078e000c */
[----:B------:R-:W-:Y:S01]  /*44c0*/  PRMT R79, R79, 0x654, R72 ;  /* 0x000006544f4f7816 */ /* 0x000fe20000000048 */
[----:B------:R-:W-:Y:S01]  /*44d0*/  IMAD.SHL.U32 R72, R81, 0x100, RZ ;  /* 0x0000010051487824 */ /* 0x000fe200078e00ff */
[----:B------:R-:W-:Y:S02]  /*44e0*/  SHF.R.U32.HI R78, RZ, 0x10, R75 ;  /* 0x00000010ff4e7819 */ /* 0x000fe4000001164b */
[----:B------:R-:W-:Y:S01]  /*44f0*/  PRMT R75, R80, 0x654, R11 ;  /* 0x00000654504b7816 */ /* 0x000fe2000000000b */
[----:B------:R-:W-:Y:S01]  /*4500*/  IMAD.MOV.U32 R11, RZ, RZ, R13 ;  /* 0x000000ffff0b7224 */ /* 0x000fe200078e000d */
[----:B------:R-:W-:Y:S01]  /*4510*/  LOP3.LUT R79, R79, 0xff00, R74, 0xf8, !PT ;  /* 0x0000ff004f4f7812 */ /* 0x000fe200078ef84a */
[----:B------:R-:W-:Y:S01]  /*4520*/  IMAD.U32 R13, R82, 0x10000, RZ ;  /* 0x00010000520d7824 */ /* 0x000fe200078e00ff */
[----:B------:R-:W-:-:S02]  /*4530*/  LOP3.LUT R72, R75, 0xff00, R72, 0xf8, !PT ;  /* 0x0000ff004b487812 */ /* 0x000fc400078ef848 */
[----:B------:R-:W-:Y:S02]  /*4540*/  SHF.L.U32 R74, R78, 0x10, RZ ;  /* 0x000000104e4a7819 */ /* 0x000fe400000006ff */
[----:B------:R-:W-:Y:S02]  /*4550*/  F2FP.F16.E4M3.UNPACK_B R75, R156.H1 ;  /* 0x0000009cff4b723e */ /* 0x000fe400030006ff */
        /* <DEDUP_REMOVED lines=26> */
[--C-:B------:R-:W-:Y:S01]  /*4700*/  HADD2.F32 R79, -RZ, R74.reuse.H1_H1 ;  /* 0x3000004aff4f7230 */ /* 0x100fe20000004100 */
[----:B------:R-:W-:Y:S01]  /*4710*/  F2FP.F16.E4M3.UNPACK_B R84, R72.H1 ;  /* 0x00000048ff54723e */ /* 0x000fe200030006ff */
[----:B------:R-:W-:Y:S01]  /*4720*/  HADD2.F32 R78, -RZ, R74.H0_H0 ;  /* 0x2000004aff4e7230 */ /* 0x000fe20000004100 */
[----:B------:R-:W-:Y:S01]  /*4730*/  F2FP.SATFINITE.E4M3.F32.PACK_AB_MERGE_C R158, R85, R82, RZ ;  /* 0x00000052559e723e */ /* 0x000fe200048070ff */
[----:B------:R-:W-:-:S02]  /*4740*/  HADD2.F32 R74, -RZ, R73.H0_H0 ;  /* 0x20000049ff4a7230 */ /* 0x000fc40000004100 */
[CC--:B------:R-:W-:Y:S01]  /*4750*/  FMUL.FTZ R83, R79.reuse, R80.reuse ;  /* 0x000000504f537220 */ /* 0x0c0fe20000410000 */
[----:B------:R-:W-:Y:S02]  /*4760*/  HADD2.F32 R75, -RZ, R73.H1_H1 ;  /* 0x30000049ff4b7230 */ /* 0x000fe40000004100 */
[C---:B------:R-:W-:Y:S01]  /*4770*/  FMUL.FTZ R80, R78.reuse, R80 ;  /* 0x000000504e507220 */ /* 0x040fe20000410000 */
[--C-:B------:R-:W-:Y:S02]  /*4780*/  HADD2.F32 R73, -RZ, R155.reuse.H1_H1 ;  /* 0x3000009bff497230 */ /* 0x100fe40000004100 */
[----:B------:R-:W-:Y:S02]  /*4790*/  HADD2.F32 R156, -RZ, R156.H0_H0 ;  /* 0x2000009cff9c7230 */ /* 0x000fe40000004100 */
[----:B------:R-:W-:Y:S02]  /*47a0*/  HADD2.F32 R155, -RZ, R155.H0_H0 ;  /* 0x2000009bff9b7230 */ /* 0x000fe40000004100 */
[-C--:B------:R-:W-:Y:S01]  /*47b0*/  FFMA.FTZ R83, R78, R73.reuse, -R83 ;  /* 0x000000494e537223 */ /* 0x080fe20000010853 */
[----:B------:R-:W-:Y:S01]  /*47c0*/  FFMA.FTZ R80, R79, R73, R80 ;  /* 0x000000494f507223 */ /* 0x000fe20000010050 */
[CC--:B------:R-:W-:Y:S01]  /*47d0*/  FMUL.FTZ R81, R75.reuse, R156.reuse ;  /* 0x0000009c4b517220 */ /* 0x0c0fe20000410000 */
[-C--:B------:R-:W-:Y:S01]  /*47e0*/  F2FP.F16.E4M3.UNPACK_B R78, R15.reuse.H1 ;  /* 0x0000000fff4e723e */ /* 0x080fe200030006ff */
[C---:B------:R-:W-:Y:S01]  /*47f0*/  FMUL.FTZ R156, R74.reuse, R156 ;  /* 0x0000009c4a9c7220 */ /* 0x040fe20000410000 */
[----:B------:R-:W-:Y:S01]  /*4800*/  F2FP.F16.E4M3.UNPACK_B R15, R15 ;  /* 0x0000000fff0f723e */ /* 0x000fe200020006ff */
[----:B------:R-:W-:Y:S01]  /*4810*/  FFMA.FTZ R73, R74, R155, -R81 ;  /* 0x0000009b4a497223 */ /* 0x000fe20000010851 */
[----:B------:R-:W-:Y:S01]  /*4820*/  F2FP.SATFINITE.E4M3.F32.PACK_AB_MERGE_C R157, R80, R83, RZ ;  /* 0x00000053509d723e */ /* 0x000fe200048070ff */
[----:B------:R-:W-:Y:S01]  /*4830*/  FFMA.FTZ R74, R75, R155, R156 ;  /* 0x0000009b4b4a7223 */ /* 0x000fe2000001009c */
[--C-:B------:R-:W-:Y:S01]  /*4840*/  HADD2.F32 R79, -RZ, R78.reuse.H0_H0 ;  /* 0x2000004eff4f7230 */ /* 0x100fe20000004100 */
[-C--:B------:R-:W-:Y:S01]  /*4850*/  F2FP.F16.E4M3.UNPACK_B R81, R13.reuse.H1 ;  /* 0x0000000dff51723e */ /* 0x080fe200030006ff */
[----:B------:R-:W-:Y:S01]  /*4860*/  HADD2.F32 R78, -RZ, R78.H1_H1 ;  /* 0x3000004eff4e7230 */ /* 0x000fe20000004100 */
[----:B------:R-:W-:Y:S01]  /*4870*/  F2FP.F16.E4M3.UNPACK_B R75, R14.H1 ;  /* 0x0000000eff4b723e */ /* 0x000fe200030006ff */
[----:B------:R-:W-:Y:S01]  /*4880*/  HADD2.F32 R155, -RZ, R84.H1_H1 ;  /* 0x30000054ff9b7230 */ /* 0x000fe20000004100 */
        /* <DEDUP_REMOVED lines=12> */
[----:B------:R-:W-:Y:S01]  /*4950*/  FMUL.FTZ R85, R75, R85 ;  /* 0x000000554b557220 */ /* 0x000fe20000410000 */
[----:B------:R-:W-:-:S02]  /*4960*/  HADD2.F32 R84, -RZ, R84.H0_H0 ;  /* 0x20000054ff547230 */ /* 0x000fc40000004100 */
[-C--:B------:R-:W-:Y:S01]  /*4970*/  FFMA.FTZ R156, R75, R13.reuse, -R156 ;  /* 0x0000000d4b9c7223 */ /* 0x080fe2000001089c */
[----:B------:R-:W-:Y:S02]  /*4980*/  HADD2.F32 R83, -RZ, R83.H0_H0 ;  /* 0x20000053ff537230 */ /* 0x000fe40000004100 */
        /* <DEDUP_REMOVED lines=11> */
[-C--:B------:R-:W-:Y:S01]  /*4a40*/  FMUL.FTZ R78, R14, R83.reuse ;  /* 0x000000530e4e7220 */ /* 0x080fe20000410000 */
[C---:B------:R-:W-:Y:S01]  /*4a50*/  FMUL.FTZ R84, R72.reuse, R84 ;  /* 0x0000005448547220 */ /* 0x040fe20000410000 */
[C---:B------:R-:W-:Y:S01]  /*4a60*/  FMUL.FTZ R83, R13.reuse, R83 ;  /* 0x000000530d537220 */ /* 0x040fe20000410000 */
[-C--:B------:R-:W-:Y:S01]  /*4a70*/  FFMA.FTZ R75, R72, R81.reuse, -R75 ;  /* 0x00000051484b7223 */ /* 0x080fe2000001084b */
[-C--:B------:R-:W-:Y:S01]  /*4a80*/  FFMA.FTZ R78, R13, R80.reuse, -R78 ;  /* 0x000000500d4e7223 */ /* 0x080fe2000001084e */
[----:B------:R-:W-:Y:S01]  /*4a90*/  FFMA.FTZ R84, R15, R81, R84 ;  /* 0x000000510f547223 */ /* 0x000fe20000010054 */
[----:B------:R-:W-:Y:S01]  /*4aa0*/  FFMA.FTZ R83, R14, R80, R83 ;  /* 0x000000500e537223 */ /* 0x000fe20000010053 */
[----:B------:R-:W-:-:S02]  /*4ab0*/  F2FP.SATFINITE.E4M3.F32.PACK_AB_MERGE_C R13, R12, R11, R158 ;  /* 0x0000000b0c0d723e */ /* 0x000fc4000480709e */
[----:B------:R-:W-:Y:S02]  /*4ac0*/  F2FP.SATFINITE.E4M3.F32.PACK_AB_MERGE_C R12, R74, R73, R157 ;  /* 0x000000494a0c723e */ /* 0x000fe4000480709d */
[----:B------:R-:W-:Y:S02]  /*4ad0*/  F2FP.SATFINITE.E4M3.F32.PACK_AB_MERGE_C R14, R83, R78, R85 ;  /* 0x0000004e530e723e */ /* 0x000fe40004807055 */
[----:B------:R-:W-:-:S07]  /*4ae0*/  F2FP.SATFINITE.E4M3.F32.PACK_AB_MERGE_C R15, R84, R75, R79 ;  /* 0x0000004b540f723e */ /* 0x000fce000480704f */
.L_x_4094:
[----:B------:R-:W-:Y:S05]  /*4af0*/  BSYNC B3 ;  /* 0x0000000000037941 */ /* 0x000fea0003800000 */
.L_x_4093:
[----:B---3--:R0:W-:Y:S02]  /*4b00*/  ST.E.128 desc[UR50][R76.64], R12 ;  /* 0x0000000c4c007985 */ /* 0x0081e4000c101d32 */
.L_x_4092:
[----:B------:R-:W-:Y:S05]  /*4b10*/  BSYNC B2 ;  /* 0x0000000000027941 */ /* 0x000fea0003800000 */
.L_x_4091:
[----:B------:R-:W-:Y:S01]  /*4b20*/  ISETP.NE.AND P3, PT, R31, RZ, PT ;  /* 0x000000ff1f00720c */ /* 0x000fe20003f65270 */
[----:B------:R-:W-:-:S12]  /*4b30*/  BSSY B2, `(.L_x_4095) ;  /* 0x0000078000027945 */ /* 0x000fd80003800000 */
[----:B------:R-:W-:Y:S05]  /*4b40*/  @!P3 BRA `(.L_x_4096) ;  /* 0x0000000400d8b947 */ /* 0x000fea0003800000 */
[----:B0-----:R-:W3:Y:S04]  /*4b50*/  LDL R12, [R1+0xc] ;  /* 0x00000c00010c7983 */ /* 0x001ee80000100800 */
[----:B------:R-:W5:Y:S01]  /*4b60*/  LDL R11, [R1+0x24] ;  /* 0x00002400010b7983 */ /* 0x000f620000100800 */
[----:B----4-:R-:W-:Y:S01]  /*4b70*/  IADD3 R72, P3, R23, R145, RZ ;  /* 0x0000009117487210 */ /* 0x010fe20007f7e0ff */
[----:B------:R-:W-:Y:S04]  /*4b80*/  BSSY B3, `(.L_x_4097) ;  /* 0x0000071000037945 */ /* 0x000fe80003800000 */
[----:B---3--:R-:W-:-:S02]  /*4b90*/  IMAD.X R73, R143, 0x1, R12, P3 ;  /* 0x000000018f497824 */ /* 0x008fc400018e060c */
[----:B------:R0:W3:Y:S01]  /*4ba0*/  LDS.128 R12, [R89+0x26a00] ;  /* 0x026a0000590c7984 */ /* 0x0000e20000000c00 */
[----:B-----5:R-:W-:-:S13]  /*4bb0*/  ISETP.GE.AND P3, PT, R11, R116, PT ;  /* 0x000000740b00720c */ /* 0x020fda0003f66270 */
[----:B0-----:R-:W-:Y:S05]  /*4bc0*/  @P3 BRA `(.L_x_4098) ;  /* 0x0000000400b03947 */ /* 0x001fea0003800000 */
[--C-:B------:R-:W-:Y:S02]  /*4bd0*/  SHF.R.U32.HI R70, RZ, 0x8, R69.reuse ;  /* 0x00000008ff467819 */ /* 0x100fe40000011645 */
[----:B------:R-:W-:Y:S02]  /*4be0*/  SHF.R.U32.HI R78, RZ, 0x18, R69 ;  /* 0x00000018ff4e7819 */ /* 0x000fe40000011645 */
[----:B------:R-:W-:Y:S01]  /*4bf0*/  LOP3.LUT R11, R69, 0xff, RZ, 0xc0, !PT ;  /* 0x000000ff450b7812 */ /* 0x000fe200078ec0ff */
[----:B------:R-:W-:Y:S01]  /*4c00*/  IMAD.SHL.U32 R70, R70, 0x100, RZ ;  /* 0x0000010046467824 */ /* 0x000fe200078e00ff */
[--C-:B------:R-:W-:Y:S02]  /*4c10*/  SHF.R.U32.HI R74, RZ, 0x8, R71.reuse ;  /* 0x00000008ff4a7819 */ /* 0x100fe40000011647 */
[----:B------:R-:W-:Y:S02]  /*4c20*/  SHF.R.U32.HI R77, RZ, 0x18, R71 ;  /* 0x00000018ff4d7819 */ /* 0x000fe40000011647 */
[----:B------:R-:W-:Y:S01]  /*4c30*/  LOP3.LUT R68, R71, 0xff, RZ, 0xc0, !PT ;  /* 0x000000ff47447812 */ /* 0x000fe200078ec0ff */
[----:B------:R-:W-:Y:S01]  /*4c40*/  IMAD.SHL.U32 R74, R74, 0x100, RZ ;  /* 0x000001004a4a7824 */ /* 0x000fe200078e00ff */
[----:B------:R-:W-:-:S02]  /*4c50*/  SHF.R.U32.HI R76, RZ, 0x10, R69 ;  /* 0x00000010ff4c7819 */ /* 0x000fc40000011645 */
[----:B------:R-:W-:Y:S02]  /*4c60*/  SHF.R.U32.HI R75, RZ, 0x10, R71 ;  /* 0x00000010ff4b7819 */ /* 0x000fe40000011647 */
[----:B------:R-:W-:Y:S01]  /*4c70*/  PRMT R69, R78, 0x654, R11 ;  /* 0x000006544e457816 */ /* 0x000fe2000000000b */
[----:B---3--:R-:W-:Y:S01]  /*4c80*/  IMAD.MOV.U32 R11, RZ, RZ, R13 ;  /* 0x000000ffff0b7224 */ /* 0x008fe200078e000d */
[----:B------:R-:W-:Y:S01]  /*4c90*/  PRMT R71, R77, 0x654, R68 ;  /* 0x000006544d477816 */ /* 0x000fe20000000044 */
[----:B------:R-:W-:Y:S01]  /*4ca0*/  IMAD.MOV.U32 R68, RZ, RZ, R12 ;  /* 0x000000ffff447224 */ /* 0x000fe200078e000c */
[----:B------:R-:W-:Y:S01]  /*4cb0*/  LOP3.LUT R13, R69, 0xff00, R70, 0xf8, !PT ;  /* 0x0000ff00450d7812 */ /* 0x000fe200078ef846 */
[----:B------:R-:W-:Y:S01]  /*4cc0*/  IMAD.U32 R69, R75, 0x10000, RZ ;  /* 0x000100004b457824 */ /* 0x000fe200078e00ff */
[----:B------:R-:W-:Y:S02]  /*4cd0*/  LOP3.LUT R74, R71, 0xff00, R74, 0xf8, !PT ;  /* 0x0000ff00474a7812 */ /* 0x000fe400078ef84a */
[----:B------:R-:W-:-:S02]  /*4ce0*/  F2FP.F16.E4M3.UNPACK_B R71, R154.H1 ;  /* 0x0000009aff47723e */ /* 0x000fc400030006ff */
[----:B------:R-:W-:Y:S02]  /*4cf0*/  F2FP.F16.E4M3.UNPACK_B R12, R11 ;  /* 0x0000000bff0c723e */ /* 0x000fe400020006ff */
[----:B------:R-:W-:Y:S01]  /*4d00*/  LOP3.LUT R78, R74, 0xff0000, R69, 0xf8, !PT ;  /* 0x00ff00004a4e7812 */ /* 0x000fe200078ef845 */
[--C-:B------:R-:W-:Y:S01]  /*4d10*/  HADD2.F32 R77, -RZ, R71.reuse.H1_H1 ;  /* 0x30000047ff4d7230 */ /* 0x100fe20000004100 */
[----:B------:R-:W-:Y:S01]  /*4d20*/  SHF.L.U32 R70, R76, 0x10, RZ ;  /* 0x000000104c467819 */ /* 0x000fe200000006ff */
[----:B------:R-:W-:Y:S01]  /*4d30*/  HADD2.F32 R76, -RZ, R71.H0_H0 ;  /* 0x20000047ff4c7230 */ /* 0x000fe20000004100 */
[----:B------:R-:W-:Y:S01]  /*4d40*/  F2FP.F16.E4M3.UNPACK_B R74, R153.H1 ;  /* 0x00000099ff4a723e */ /* 0x000fe200030006ff */
[--C-:B------:R-:W-:Y:S01]  /*4d50*/  HADD2.F32 R69, -RZ, R12.reuse.H1_H1 ;  /* 0x3000000cff457230 */ /* 0x100fe20000004100 */
[----:B------:R-:W-:Y:S01]  /*4d60*/  F2FP.F16.E4M3.UNPACK_B R11, R11.H1 ;  /* 0x0000000bff0b723e */ /* 0x000fe200030006ff */
[----:B------:R-:W-:Y:S01]  /*4d70*/  HADD2.F32 R12, -RZ, R12.H0_H0 ;  /* 0x2000000cff0c7230 */ /* 0x000fe20000004100 */
[----:B------:R-:W-:Y:S01]  /*4d80*/  LOP3.LUT R13, R13, 0xff0000, R70, 0xf8, !PT ;  /* 0x00ff00000d0d7812 */ /* 0x000fe200078ef846 */
[----:B------:R-:W-:-:S02]  /*4d90*/  HADD2.F32 R75, -RZ, R74.H0_H0 ;  /* 0x2000004aff4b7230 */ /* 0x000fc40000004100 */
[CC--:B------:R-:W-:Y:S01]  /*4da0*/  FMUL.FTZ R79, R69.reuse, R76.reuse ;  /* 0x0000004c454f7220 */ /* 0x0c0fe20000410000 */
[--C-:B------:R-:W-:Y:S02]  /*4db0*/  HADD2.F32 R71, -RZ, R11.reuse.H1_H1 ;  /* 0x3000000bff477230 */ /* 0x100fe40000004100 */
[C---:B------:R-:W-:Y:S01]  /*4dc0*/  FMUL.FTZ R76, R12.reuse, R76 ;  /* 0x0000004c0c4c7220 */ /* 0x040fe20000410000 */
[----:B------:R-:W-:Y:S02]  /*4dd0*/  HADD2.F32 R70, -RZ, R11.H0_H0 ;  /* 0x2000000bff467230 */ /* 0x000fe40000004100 */
[-C--:B------:R-:W-:Y:S01]  /*4de0*/  FFMA.FTZ R11, R12, R75.reuse, -R79 ;  /* 0x0000004b0c0b7223 */ /* 0x080fe2000001084f */
[----:B------:R-:W-:Y:S02]  /*4df0*/  HADD2.F32 R74, -RZ, R74.H1_H1 ;  /* 0x3000004aff4a7230 */ /* 0x000fe40000004100 */
[----:B------:R-:W-:Y:S01]  /*4e00*/  FFMA.FTZ R12, R69, R75, R76 ;  /* 0x0000004b450c7223 */ /* 0x000fe2000001004c */
[-C--:B------:R-:W-:Y:S01]  /*4e10*/  FMUL.FTZ R79, R71, R77.reuse ;  /* 0x0000004d474f7220 */ /* 0x080fe20000410000 */
[----:B------:R-:W-:Y:S01]  /*4e20*/  FMUL.FTZ R80, R70, R77 ;  /* 0x0000004d46507220 */ /* 0x000fe20000410000 */
[----:B------:R-:W-:-:S02]  /*4e30*/  F2FP.F16.E4M3.UNPACK_B R154, R154 ;  /* 0x0000009aff9a723e */ /* 0x000fc400020006ff */
[----:B------:R-:W-:Y:S01]  /*4e40*/  F2FP.F16.E4M3.UNPACK_B R69, R68.H1 ;  /* 0x00000044ff45723e */ /* 0x000fe200030006ff */
[-C--:B------:R-:W-:Y:S01]  /*4e50*/  FFMA.FTZ R79, R70, R74.reuse, -R79 ;  /* 0x0000004a464f7223 */ /* 0x080fe2000001084f */
[----:B------:R-:W-:Y:S01]  /*4e60*/  FFMA.FTZ R84, R71, R74, R80 ;  /* 0x0000004a47547223 */ /* 0x000fe20000010050 */
[----:B------:R-:W-:Y:S01]  /*4e70*/  F2FP.F16.E4M3.UNPACK_B R68, R68 ;  /* 0x00000044ff44723e */ /* 0x000fe200020006ff */
[----:B------:R-:W-:Y:S01]  /*4e80*/  HADD2.F32 R75, -RZ, R154.H1_H1 ;  /* 0x3000009aff4b7230 */ /* 0x000fe20000004100 */
[----:B------:R-:W-:Y:S01]  /*4e90*/  F2FP.F16.E4M3.UNPACK_B R153, R153 ;  /* 0x00000099ff99723e */ /* 0x000fe200020006ff */
[--C-:B------:R-:W-:Y:S02]  /*4ea0*/  HADD2.F32 R70, -RZ, R69.reuse.H0_H0 ;  /* 0x20000045ff467230 */ /* 0x100fe40000004100 */
[----:B------:R-:W-:Y:S02]  /*4eb0*/  HADD2.F32 R71, -RZ, R69.H1_H1 ;  /* 0x30000045ff477230 */ /* 0x000fe40000004100 */
[----:B------:R-:W-:-:S02]  /*4ec0*/  HADD2.F32 R69, -RZ, R68.H0_H0 ;  /* 0x20000044ff457230 */ /* 0x000fc40000004100 */
[CC--:B------:R-:W-:Y:S01]  /*4ed0*/  FMUL.FTZ R80, R70.reuse, R75.reuse ;  /* 0x0000004b46507220 */ /* 0x0c0fe20000410000 */
[--C-:B------:R-:W-:Y:S02]  /*4ee0*/  HADD2.F32 R74, -RZ, R153.reuse.H1_H1 ;  /* 0x30000099ff4a7230 */ /* 0x100fe40000004100 */
[C---:B------:R-:W-:Y:S01]  /*4ef0*/  FMUL.FTZ R77, R71.reuse, R75 ;  /* 0x0000004b474d7220 */ /* 0x040fe20000410000 */
[----:B------:R-:W-:Y:S02]  /*4f00*/  HADD2.F32 R154, -RZ, R154.H0_H0 ;  /* 0x2000009aff9a7230 */ /* 0x000fe40000004100 */
[----:B------:R-:W-:Y:S02]  /*4f10*/  HADD2.F32 R68, -RZ, R68.H1_H1 ;  /* 0x30000044ff447230 */ /* 0x000fe40000004100 */
[-C--:B------:R-:W-:Y:S01]  /*4f20*/  FFMA.FTZ R77, R70, R74.reuse, -R77 ;  /* 0x0000004a464d7223 */ /* 0x080fe2000001084d */
[----:B------:R-:W-:Y:S02]  /*4f30*/  HADD2.F32 R153, -RZ, R153.H0_H0 ;  /* 0x20000099ff997230 */ /* 0x000fe40000004100 */
[----:B------:R-:W-:Y:S01]  /*4f40*/  FFMA.FTZ R80, R71, R74, R80 ;  /* 0x0000004a47507223 */ /* 0x000fe20000010050 */
[-C--:B------:R-:W-:Y:S01]  /*4f50*/  FMUL.FTZ R75, R69, R154.reuse ;  /* 0x0000009a454b7220 */ /* 0x080fe20000410000 */
[----:B------:R-:W-:Y:S01]  /*4f60*/  FMUL.FTZ R76, R68, R154 ;  /* 0x0000009a444c7220 */ /* 0x000fe20000410000 */
[----:B------:R-:W-:-:S02]  /*4f70*/  F2FP.F16.E4M3.UNPACK_B R74, R13 ;  /* 0x0000000dff4a723e */ /* 0x000fc400020006ff */
[----:B------:R-:W-:Y:S01]  /*4f80*/  F2FP.SATFINITE.E4M3.F32.PACK_AB_MERGE_C R85, R80, R77, RZ ;  /* 0x0000004d5055723e */ /* 0x000fe200048070ff */
[----:B------:R-:W-:Y:S01]  /*4f90*/  FFMA.FTZ R81, R69, R153, -R76 ;  /* 0x0000009945517223 */ /* 0x000fe2000001084c */
[----:B------:R-:W-:Y:S01]  /*4fa0*/  F2FP.F16.E4M3.UNPACK_B R69, R15.H1 ;  /* 0x0000000fff45723e */ /* 0x000fe200030006ff */
[----:B------:R-:W-:Y:S01]  /*4fb0*/  FFMA.FTZ R82, R68, R153, R75 ;  /* 0x0000009944527223 */ /* 0x000fe2000001004b */
[----:B------:R-:W-:Y:S02]  /*4fc0*/  F2FP.F16.E4M3.UNPACK_B R77, R78.H1 ;  /* 0x0000004eff4d723e */ /* 0x000fe400030006ff */
[----:B------:R-:W-:Y:S01]  /*4fd0*/  F2FP.F16.E4M3.UNPACK_B R75, R13.H1 ;  /* 0x0000000dff4b723e */ /* 0x000fe200030006ff */
[----:B------:R-:W-:Y:S01]  /*4fe0*/  HADD2.F32 R71, -RZ, R69.H1_H1 ;  /* 0x30000045ff477230 */ /* 0x000fe20000004100 */
[----:B------:R-:W-:Y:S01]  /*4ff0*/  F2FP.F16.E4M3.UNPACK_B R68, R14.H1 ;  /* 0x0000000eff44723e */ /* 0x000fe200030006ff */
[----:B------:R-:W-:Y:S01]  /*5000*/  HADD2.F32 R80, -RZ, R77.H1_H1 ;  /* 0x3000004dff507230 */ /* 0x000fe20000004100 */
[----:B------:R-:W-:Y:S01]  /*5010*/  F2FP.F16.E4M3.UNPACK_B R78, R78 ;  /* 0x0000004eff4e723e */ /* 0x000fe200020006ff */
[----:B------:R-:W-:Y:S01]  /*5020*/  HADD2.F32 R70, -RZ, R69.H0_H0 ;  /* 0x20000045ff467230 */ /* 0x000fe20000004100 */
[----:B------:R-:W-:Y:S01]  /*5030*/  F2FP.SATFINITE.E4M3.F32.PACK_AB_MERGE_C R153, R84, R79, RZ ;  /* 0x0000004f5499723e */ /* 0x000fe200048070ff */
[----:B------:R-:W-:-:S02]  /*5040*/  HADD2.F32 R76, -RZ, R75.H1_H1 ;  /* 0x3000004bff4c7230 */ /* 0x000fc40000004100 */
[-C--:B------:R-:W-:Y:S01]  /*5050*/  FMUL.FTZ R13, R71, R80.reuse ;  /* 0x00000050470d7220 */ /* 0x080fe20000410000 */
[----:B------:R-:W-:Y:S02]  /*5060*/  HADD2.F32 R69, -RZ, R68.H1_H1 ;  /* 0x30000044ff457230 */ /* 0x000fe40000004100 */
        /* <DEDUP_REMOVED lines=8> */
[C---:B------:R-:W-:Y:S01]  /*50f0*/  FMUL.FTZ R70, R68.reuse, R79 ;  /* 0x0000004f44467220 */ /* 0x040fe20000410000 */
[----:B------:R-:W-:Y:S01]  /*5100*/  FFMA.FTZ R79, R71, R76, R80 ;  /* 0x0000004c474f7223 */ /* 0x000fe20000010050 */
[----:B------:R-:W-:Y:S01]  /*5110*/  FFMA.FTZ R83, R68, R13, -R83 ;  /* 0x0000000d44537223 */ /* 0x000fe20000010853 */
[----:B------:R-:W-:-:S02]  /*5120*/  HADD2.F32 R68, -RZ, R15.H0_H0 ;  /* 0x2000000fff447230 */ /* 0x000fc40000004100 */
[----:B------:R-:W-:Y:S01]  /*5130*/  FFMA.FTZ R76, R69, R13, R70 ;  /* 0x0000000d454c7223 */ /* 0x000fe20000010046 */
[--C-:B------:R-:W-:Y:S01]  /*5140*/  HADD2.F32 R13, -RZ, R14.reuse.H0_H0 ;  /* 0x2000000eff0d7230 */ /* 0x100fe20000004100 */
[----:B------:R-:W-:Y:S01]  /*5150*/  F2FP.SATFINITE.E4M3.F32.PACK_AB_MERGE_C R79, R79, R84, RZ ;  /* 0x000000544f4f723e */ /* 0x000fe200048070ff */
[----:B------:R-:W-:Y:S02]  /*5160*/  HADD2.F32 R15, -RZ, R15.H1_H1 ;  /* 0x3000000fff0f7230 */ /* 0x000fe40000004100 */
[----:B------:R-:W-:Y:S01]  /*5170*/  HADD2.F32 R77, -RZ, R77.H0_H0 ;  /* 0x2000004dff4d7230 */ /* 0x000fe20000004100 */
[----:B------:R-:W-:Y:S01]  /*5180*/  F2FP.SATFINITE.E4M3.F32.PACK_AB_MERGE_C R76, R76, R83, RZ ;  /* 0x000000534c4c723e */ /* 0x000fe200048070ff */
[----:B------:R-:W-:Y:S02]  /*5190*/  HADD2.F32 R14, -RZ, R14.H1_H1 ;  /* 0x3000000eff0e7230 */ /* 0x000fe40000004100 */
[----:B------:R-:W-:Y:S02]  /*51a0*/  HADD2.F32 R78, -RZ, R78.H0_H0 ;  /* 0x2000004eff4e7230 */ /* 0x000fe40000004100 */
[----:B------:R-:W-:Y:S01]  /*51b0*/  FMUL.FTZ R71, R15, R77 ;  /* 0x0000004d0f477220 */ /* 0x000fe20000410000 */
[----:B------:R-:W-:-:S02]  /*51c0*/  HADD2.F32 R75, -RZ, R75.H0_H0 ;  /* 0x2000004bff4b7230 */ /* 0x000fc40000004100 */
        /* <DEDUP_REMOVED lines=10> */
[----:B------:R-:W-:Y:S02]  /*5270*/  F2FP.SATFINITE.E4M3.F32.PACK_AB_MERGE_C R14, R69, R70, R76 ;  /* 0x00000046450e723e */ /* 0x000fe4000480704c */
[----:B------:R-:W-:-:S07]  /*5280*/  F2FP.SATFINITE.E4M3.F32.PACK_AB_MERGE_C R15, R80, R71, R79 ;  /* 0x00000047500f723e */ /* 0x000fce000480704f */
.L_x_4098:
[----:B------:R-:W-:Y:S05]  /*5290*/  BSYNC B3 ;  /* 0x0000000000037941 */ /* 0x000fea0003800000 */
.L_x_4097:
[----:B---3--:R0:W-:Y:S02]  /*52a0*/  ST.E.128 desc[UR50][R72.64], R12 ;  /* 0x0000000c48007985 */ /* 0x0081e4000c101d32 */
.L_x_4096:
[----:B------:R-:W-:Y:S05]  /*52b0*/  BSYNC B2 ;  /* 0x0000000000027941 */ /* 0x000fea0003800000 */
.L_x_4095:
        /* <DEDUP_REMOVED lines=23> */
[----:B---3--:R-:W-:Y:S01]  /*5430*/  IMAD.MOV.U32 R64, RZ, RZ, R12 ;  /* 0x000000ffff407224 */ /* 0x008fe200078e000c */
        /* <DEDUP_REMOVED lines=49> */
[----:B------:R-:W-:Y:S01]  /*5750*/  F2FP.SATFINITE.E4M3.F32.PACK_AB_MERGE_C R80, R75, R74, RZ ;  /* 0x0000004a4b50723e */ /* 0x000fe200048070ff */
[----:B------:R-:W-:Y:S01]  /*5760*/  HADD2.F32 R66, -RZ, R64.H1_H1 ;  /* 0x30000040ff427230 */ /* 0x000fe20000004100 */
        /* <DEDUP_REMOVED lines=43> */
.L_x_4102:
[----:B------:R-:W-:Y:S05]  /*5a20*/  BSYNC B3 ;  /* 0x0000000000037941 */ /* 0x000fea0003800000 */
.L_x_4101:
[----:B---3--:R0:W-:Y:S02]  /*5a30*/  ST.E.128 desc[UR50][R68.64], R12 ;  /* 0x0000000c44007985 */ /* 0x0081e4000c101d32 */
.L_x_4100:
[----:B------:R-:W-:Y:S05]  /*5a40*/  BSYNC B2 ;  /* 0x0000000000027941 */ /* 0x000fea0003800000 */
.L_x_4099:
[----:B------:R-:W-:-:S13]  /*5a50*/  ISETP.NE.AND P3, PT, R33, RZ, PT ;  /* 0x000000ff2100720c */ /* 0x000fda0003f65270 */
        /* <DEDUP_REMOVED lines=9> */
[----:B------:R-:W-:Y:S02]  /*5af0*/  SHF.R.U32.HI R66, RZ, 0x8, R63 ;  /* 0x00000008ff427819 */ /* 0x000fe4000001163f */
[--C-:B------:R-:W-:Y:S02]  /*5b00*/  SHF.R.U32.HI R70, RZ, 0x18, R61.reuse ;  /* 0x00000018ff467819 */ /* 0x100fe4000001163d */
        /* <DEDUP_REMOVED lines=8> */
[----:B------:R-:W-:Y:S01]  /*5b90*/  PRMT R61, R61, 0x654, R60 ;  /* 0x000006543d3d7816 */ /* 0x000fe2000000003c */
[----:B---3--:R-:W-:Y:S01]  /*5ba0*/  IMAD.MOV.U32 R60, RZ, RZ, R12 ;  /* 0x000000ffff3c7224 */ /* 0x008fe200078e000c */
[----:B------:R-:W-:Y:S01]  /*5bb0*/  PRMT R11, R70, 0x654, R11 ;  /* 0x00000654460b7816 */ /* 0x000fe2000000000b */
[----:B------:R-:W-:Y:S01]  /*5bc0*/  IMAD.U32 R67, R67, 0x10000, RZ ;  /* 0x0001000043437824 */ /* 0x000fe200078e00ff */
[----:B------:R-:W-:Y:S02]  /*5bd0*/  LOP3.LUT R12, R61, 0xff00, R66, 0xf8, !PT ;  /* 0x0000ff003d0c7812 */ /* 0x000fe400078ef842 */
[----:B------:R-:W-:Y:S02]  /*5be0*/  LOP3.LUT R62, R11, 0xff00, R62, 0xf8, !PT ;  /* 0x0000ff000b3e7812 */ /* 0x000fe400078ef83e */
[----:B------:R-:W-:-:S02]  /*5bf0*/  SHF.L.U32 R61, R68, 0x10, RZ ;  /* 0x00000010443d7819 */ /* 0x000fc400000006ff */
        /* <DEDUP_REMOVED lines=32> */
[----:B------:R-:W-:Y:S02]  /*5e00*/  HADD2.F32 R60, -RZ, R60.H1_H1 ;  /* 0x3000003cff3c7230 */ /* 0x000fe40000004100 */
[-C--:B------:R-:W-:Y:S01]  /*5e10*/  FMUL.FTZ R70, R62, R67.reuse ;  /* 0x000000433e467220 */ /* 0x080fe20000410000 */
[--C-:B------:R-:W-:Y:S02]  /*5e20*/  HADD2.F32 R63, -RZ, R146.reuse.H1_H1 ;  /* 0x30000092ff3f7230 */ /* 0x100fe40000004100 */
        /* <DEDUP_REMOVED lines=55> */
.L_x_4104:
[----:B------:R-:W-:Y:S05]  /*61a0*/  BSYNC B2 ;  /* 0x0000000000027941 */ /* 0x000fea0003800000 */
.L_x_4103:
[----:B---3--:R0:W-:Y:S02]  /*61b0*/  ST.E.128 desc[UR50][R64.64], R12 ;  /* 0x0000000c40007985 */ /* 0x0081e4000c101d32 */
.L_x_4082:
[----:B------:R-:W-:Y:S05]  /*61c0*/  BSYNC B1 ;  /* 0x0000000000017941 */ /* 0x000fea0003800000 */
.L_x_4081:
[----:B------:R-:W-:-:S03]  /*61d0*/  UMOV UR4, 0xffffffff ;  /* 0xffffffff00047882 */ /* 0x000fc60000000000 */
[----:B------:R-:W-:Y:S05]  /*61e0*/  BRA.DIV UR4, `(.L_x_4105) ;  /* 0x0000025e045c7947 */ /* 0x000fea000b800000 */
[----:B--2---:R-:W2:Y:S04]  /*61f0*/  SHFL.IDX PT, R119, R119, 0x1, 0x1e1f ;  /* 0x003e1f0077777f89 */ /* 0x004ea800000e0000 */
[----:B------:R0:W0:Y:S02]  /*6200*/  SHFL.IDX PT, R63, R120, 0x1, 0x1e1f ;  /* 0x003e1f00783f7f89 */ /* 0x00002400000e0000 */
.L_x_4413:
[----:B------:R-:W-:Y:S05]  /*6210*/  @P4 BRA `(.L_x_4106) ;  /* 0x0000009c007c4947 */ /* 0x000fea0003800000 */
[----:B------:R-:W-:Y:S01]  /*6220*/  ISETP.NE.AND P3, PT, R28, RZ, PT ;  /* 0x000000ff1c00720c */ /* 0x000fe20003f65270 */
[----:B------:R-:W-:-:S12]  /*6230*/  BSSY B1, `(.L_x_4107) ;  /* 0x0000074000017945 */ /* 0x000fd80003800000 */
[----:B------:R-:W-:Y:S05]  /*6240*/  @!P3 BRA `(.L_x_4108) ;  /* 0x0000000400c8b947 */ /* 0x000fea0003800000 */
[----:B0-----:R0:W0:Y:S01]  /*6250*/  LDS.128 R12, [R88+0x26200] ;  /* 0x02620000580c7984 */ /* 0x0010220000000c00 */
[----:B------:R-:W-:Y:S01]  /*6260*/  IADD3 R60, P3, R16, R63, RZ ;  /* 0x0000003f103c7210 */ /* 0x000fe20007f7e0ff */
[----:B------:R-:W-:Y:S04]  /*6270*/  BSSY B2, `(.L_x_4109) ;  /* 0x000006e000027945 */ /* 0x000fe80003800000 */
[----:B--2---:R-:W-:Y:S01]  /*6280*/  IMAD.X R61, R119, 0x1, R17, P3 ;  /* 0x00000001773d7824 */ /* 0x004fe200018e0611 */
[----:B------:R-:W-:-:S13]  /*6290*/  ISETP.GE.AND P3, PT, R228, R116, PT ;  /* 0x00000074e400720c */ /* 0x000fda0003f66270 */
[----:B------:R-:W-:Y:S05]  /*62a0*/  @P3 BRA `(.L_x_4110) ;  /* 0x0000000400a83947 */ /* 0x000fea0003800000 */
[--C-:B------:R-:W-:Y:S02]  /*62b0*/  SHF.R.U32.HI R66, RZ, 0x18, R57.reuse ;  /* 0x00000018ff427819 */ /* 0x100fe40000011639 */
[----:B------:R-:W-:Y:S02]  /*62c0*/  LOP3.LUT R11, R57, 0xff, RZ, 0xc0, !PT ;  /* 0x000000ff390b7812 */ /* 0x000fe400078ec0ff */
[--C-:B------:R-:W-:Y:S02]  /*62d0*/  SHF.R.U32.HI R64, RZ, 0x8, R57.reuse ;  /* 0x00000008ff407819 */ /* 0x100fe40000011639 */
[----:B------:R-:W-:Y:S02]  /*62e0*/  SHF.R.U32.HI R62, RZ, 0x10, R57 ;  /* 0x00000010ff3e7819 */ /* 0x000fe40000011639 */
[--C-:B------:R-:W-:Y:S02]  /*62f0*/  SHF.R.U32.HI R58, RZ, 0x8, R59.reuse ;  /* 0x00000008ff3a7819 */ /* 0x100fe4000001163b */
[----:B------:R-:W-:-:S02]  /*6300*/  SHF.R.U32.HI R57, RZ, 0x18, R59 ;  /* 0x00000018ff397819 */ /* 0x000fc4000001163b */
[----:B------:R-:W-:Y:S01]  /*6310*/  LOP3.LUT R56, R59, 0xff, RZ, 0xc0, !PT ;  /* 0x000000ff3b387812 */ /* 0x000fe200078ec0ff */
[----:B------:R-:W-:Y:S01]  /*6320*/  IMAD.SHL.U32 R58, R58, 0x100, RZ ;  /* 0x000001003a3a7824 */ /* 0x000fe200078e00ff */
[----:B------:R-:W-:Y:S02]  /*6330*/  PRMT R11, R66, 0x654, R11 ;  /* 0x00000654420b7816 */ /* 0x000fe4000000000b */
[----:B------:R-:W-:Y:S01]  /*6340*/  PRMT R57, R57, 0x654, R56 ;  /* 0x0000065439397816 */ /* 0x000fe20000000038 */
[----:B------:R-:W-:Y:S01]  /*6350*/  IMAD.SHL.U32 R56, R64, 0x100, RZ ;  /* 0x0000010040387824 */ /* 0x000fe200078e00ff */
[----:B------:R-:W-:Y:S02]  /*6360*/  SHF.R.U32.HI R65, RZ, 0x10, R59 ;  /* 0x00000010ff417819 */ /* 0x000fe4000001163b */
[----:B------:R-:W-:Y:S01]  /*6370*/  LOP3.LUT R58, R57, 0xff00, R58, 0xf8, !PT ;  /* 0x0000ff00393a7812 */ /* 0x000fe200078ef83a */
[----:B------:R-:W-:Y:S01]  /*6380*/  IMAD.U32 R57, R62, 0x10000, RZ ;  /* 0x000100003e397824 */ /* 0x000fe200078e00ff */
[----:B------:R-:W-:-:S02]  /*6390*/  LOP3.LUT R56, R11, 0xff00, R56, 0xf8, !PT ;  /* 0x0000ff000b387812 */ /* 0x000fc400078ef838 */
[----:B------:R-:W-:Y:S02]  /*63a0*/  SHF.L.U32 R65, R65, 0x10, RZ ;  /* 0x0000001041417819 */ /* 0x000fe400000006ff */
[----:B0-----:R-:W-:Y:S02]  /*63b0*/  F2FP.F16.E4M3.UNPACK_B R11, R13 ;  /* 0x0000000dff0b723e */ /* 0x001fe400020006ff */
[----:B------:R-:W-:Y:S02]  /*63c0*/  F2FP.F16.E4M3.UNPACK_B R59, R149.H1 ;  /* 0x00000095ff3b723e */ /* 0x000fe400030006ff */
[----:B------:R-:W-:Y:S02]  /*63d0*/  F2FP.F16.E4M3.UNPACK_B R13, R13.H1 ;  /* 0x0000000dff0d723e */ /* 0x000fe400030006ff */
[----:B------:R-:W-:Y:S01]  /*63e0*/  LOP3.LUT R62, R56, 0xff0000, R57, 0xf8, !PT ;  /* 0x00ff0000383e7812 */ /* 0x000fe200078ef839 */
[----:B------:R-:W-:Y:S01]  /*63f0*/  HADD2.F32 R56, -RZ, R11.H1_H1 ;  /* 0x3000000bff387230 */ /* 0x000fe20000004100 */
[----:B------:R-:W-:Y:S01]  /*6400*/  LOP3.LUT R65, R58, 0xff0000, R65, 0xf8, !PT ;  /* 0x00ff00003a417812 */ /* 0x000fe200078ef841 */
[----:B------:R-:W-:Y:S01]  /*6410*/  HADD2.F32 R64, -RZ, R59.H0_H0 ;  /* 0x2000003bff407230 */ /* 0x000fe20000004100 */
[----:B------:R-:W-:Y:S01]  /*6420*/  F2FP.F16.E4M3.UNPACK_B R58, R147.H1 ;  /* 0x00000093ff3a723e */ /* 0x000fe200030006ff */
[----:B------:R-:W-:Y:S01]  /*6430*/  HADD2.F32 R11, -RZ, R11.H0_H0 ;  /* 0x2000000bff0b7230 */ /* 0x000fe20000004100 */
[----:B------:R-:W-:Y:S01]  /*6440*/  F2FP.F16.E4M3.UNPACK_B R149, R149 ;  /* 0x00000095ff95723e */ /* 0x000fe200020006ff */
[----:B------:R-:W-:-:S02]  /*6450*/  HADD2.F32 R66, -RZ, R59.H1_H1 ;  /* 0x3000003bff427230 */ /* 0x000fc40000004100 */
[CC--:B------:R-:W-:Y:S01]  /*6460*/  FMUL.FTZ R68, R56.reuse, R64.reuse ;  /* 0x0000004038447220 */ /* 0x0c0fe20000410000 */
[--C-:B------:R-:W-:Y:S02]  /*6470*/  HADD2.F32 R57, -RZ, R13.reuse.H1_H1 ;  /* 0x3000000dff397230 */ /* 0x100fe40000004100 */
[----:B------:R-:W-:Y:S01]  /*6480*/  FMUL.FTZ R67, R11, R64 ;  /* 0x000000400b437220 */ /* 0x000fe20000410000 */
[--C-:B------:R-:W-:Y:S01]  /*6490*/  HADD2.F32 R59, -RZ, R58.reuse.H0_H0 ;  /* 0x2000003aff3b7230 */ /* 0x100fe20000004100 */
[----:B------:R-:W-:Y:S01]  /*64a0*/  F2FP.F16.E4M3.UNPACK_B R147, R147 ;  /* 0x00000093ff93723e */ /* 0x000fe200020006ff */
[----:B------:R-:W-:Y:S02]  /*64b0*/  HADD2.F32 R13, -RZ, R13.H0_H0 ;  /* 0x2000000dff0d7230 */ /* 0x000fe40000004100 */
[-C--:B------:R-:W-:Y:S01]  /*64c0*/  FMUL.FTZ R64, R57, R66.reuse ;  /* 0x0000004239407220 */ /* 0x080fe20000410000 */
[----:B------:R-:W-:Y:S02]  /*64d0*/  HADD2.F32 R58, -RZ, R58.H1_H1 ;  /* 0x3000003aff3a7230 */ /* 0x000fe40000004100 */
[-C--:B------:R-:W-:Y:S01]  /*64e0*/  FFMA.FTZ R70, R56, R59.reuse, R67 ;  /* 0x0000003b38467223 */ /* 0x080fe20000010043 */
[----:B------:R-:W-:Y:S01]  /*64f0*/  FFMA.FTZ R11, R11, R59, -R68 ;  /* 0x0000003b0b0b7223 */ /* 0x000fe20000010844 */
[----:B------:R-:W-:Y:S01]  /*6500*/  FMUL.FTZ R66, R13, R66 ;  /* 0x000000420d427220 */ /* 0x000fe20000410000 */
[----:B------:R-:W-:-:S02]  /*6510*/  HADD2.F32 R59, -RZ, R149.H1_H1 ;  /* 0x30000095ff3b7230 */ /* 0x000fc40000004100 */
[----:B------:R-:W-:Y:S01]  /*6520*/  FFMA.FTZ R69, R13, R58, -R64 ;  /* 0x0000003a0d457223 */ /* 0x000fe20000010840 */
[----:B------:R-:W-:Y:S01]  /*6530*/  F2FP.F16.E4M3.UNPACK_B R13, R12.H1 ;  /* 0x0000000cff0d723e */ /* 0x000fe200030006ff */
[----:B------:R-:W-:Y:S01]  /*6540*/  FFMA.FTZ R72, R57, R58, R66 ;  /* 0x0000003a39487223 */ /* 0x000fe20000010042 */
[----:B------:R-:W-:Y:S01]  /*6550*/  F2FP.F16.E4M3.UNPACK_B R12, R12 ;  /* 0x0000000cff0c723e */ /* 0x000fe200020006ff */
[----:B------:R-:W-:Y:S02]  /*6560*/  HADD2.F32 R149, -RZ, R149.H0_H0 ;  /* 0x20000095ff957230 */ /* 0x000fe40000004100 */
[--C-:B------:R-:W-:Y:S01]  /*6570*/  HADD2.F32 R56, -RZ, R13.reuse.H0_H0 ;  /* 0x2000000dff387230 */ /* 0x100fe20000004100 */
[----:B------:R-:W-:Y:S01]  /*6580*/  F2FP.SATFINITE.E4M3.F32.PACK_AB_MERGE_C R73, R72, R69, RZ ;  /* 0x000000454849723e */ /* 0x000fe200048070ff */
[----:B------:R-:W-:Y:S02]  /*6590*/  HADD2.F32 R57, -RZ, R13.H1_H1 ;  /* 0x3000000dff397230 */ /* 0x000fe40000004100 */
[----:B------:R-:W-:-:S02]  /*65a0*/  HADD2.F32 R13, -RZ, R12.H0_H0 ;  /* 0x2000000cff0d7230 */ /* 0x000fc40000004100 */
[-C--:B------:R-:W-:Y:S01]  /*65b0*/  FMUL.FTZ R66, R56, R59.reuse ;  /* 0x0000003b38427220 */ /* 0x080fe20000410000 */
[----:B------:R-:W-:Y:S02]  /*65c0*/  HADD2.F32 R12, -RZ, R12.H1_H1 ;  /* 0x3000000cff0c7230 */ /* 0x000fe40000004100 */
[----:B------:R-:W-:Y:S01]  /*65d0*/  FMUL.FTZ R67, R57, R59 ;  /* 0x0000003b39437220 */ /* 0x000fe20000410000 */
[--C-:B------:R-:W-:Y:S02]  /*65e0*/  HADD2.F32 R58, -RZ, R147.reuse.H1_H1 ;  /* 0x30000093ff3a7230 */ /* 0x100fe40000004100 */
[----:B------:R-:W-:Y:S02]  /*65f0*/  HADD2.F32 R147, -RZ, R147.H0_H0 ;  /* 0x20000093ff937230 */ /* 0x000fe40000004100 */
[-C--:B------:R-:W-:Y:S01]  /*6600*/  FMUL.FTZ R64, R12, R149.reuse ;  /* 0x000000950c407220 */ /* 0x080fe20000410000 */
[----:B------:R-:W-:Y:S01]  /*6610*/  FMUL.FTZ R149, R13, R149 ;  /* 0x000000950d957220 */ /* 0x000fe20000410000 */
[-C--:B------:R-:W-:Y:S01]  /*6620*/  FFMA.FTZ R67, R56, R58.reuse, -R67 ;  /* 0x0000003a38437223 */ /* 0x080fe20000010843 */
[----:B------:R-:W-:Y:S01]  /*6630*/  FFMA.FTZ R66, R57, R58, R66 ;  /* 0x0000003a39427223 */ /* 0x000fe20000010042 */
[----:B------:R-:W-:Y:S01]  /*6640*/  FFMA.FTZ R68, R13, R147, -R64 ;  /* 0x000000930d447223 */ /* 0x000fe20000010840 */
[----:B------:R-:W-:Y:S01]  /*6650*/  F2FP.F16.E4M3.UNPACK_B R13, R15.H1 ;  /* 0x0000000fff0d723e */ /* 0x000fe200030006ff */
[----:B------:R-:W-:Y:S01]  /*6660*/  FFMA.FTZ R149, R12, R147, R149 ;  /* 0x000000930c957223 */ /* 0x000fe20000010095 */
        /* <DEDUP_REMOVED lines=46> */
.L_x_4110:
[----:B------:R-:W-:Y:S05]  /*6950*/  BSYNC B2 ;  /* 0x0000000000027941 */ /* 0x000fea0003800000 */
.L_x_4109:
[----:B0-----:R0:W-:Y:S02]  /*6960*/  ST.E.128 desc[UR50][R60.64], R12 ;  /* 0x0000000c3c007985 */ /* 0x0011e4000c101d32 */
.L_x_4108:
[----:B------:R-:W-:Y:S05]  /*6970*/  BSYNC B1 ;  /* 0x0000000000017941 */ /* 0x000fea0003800000 */
.L_x_4107:
[----:B------:R-:W-:Y:S01]  /*6980*/  ISETP.NE.AND P3, PT, R29, RZ, PT ;  /* 0x000000ff1d00720c */ /* 0x000fe20003f65270 */
[----:B------:R-:W-:-:S12]  /*6990*/  BSSY B1, `(.L_x_4111) ;  /* 0x0000077000017945 */ /* 0x000fd80003800000 */
[----:B------:R-:W-:Y:S05]  /*69a0*/  @!P3 BRA `(.L_x_4112) ;  /* 0x0000000400d4b947 */ /* 0x000fea0003800000 */
[----:B------:R-:W5:Y:S01]  /*69b0*/  LDL R11, [R1+0x18] ;  /* 0x00001800010b7983 */ /* 0x000f620000100800 */
[----:B0-----:R-:W-:Y:S01]  /*69c0*/  IMAD.SHL.U32 R12, R227, 0x10, RZ ;  /* 0x00000010e30c7824 */ /* 0x001fe200078e00ff */
[----:B------:R-:W-:Y:S04]  /*69d0*/  BSSY B2, `(.L_x_4113) ;  /* 0x0000071000027945 */ /* 0x000fe80003800000 */
[----:B------:R-:W-:-:S04]  /*69e0*/  IADD3 R56, P3, R12, R63, RZ ;  /* 0x0000003f0c387210 */ /* 0x000fc80007f7e0ff */
[----:B--2---:R-:W-:Y:S02]  /*69f0*/  LEA.HI.X.SX32 R57, R12, R119, 0x1, P3 ;  /* 0x000000770c397211 */ /* 0x004fe400018f0eff */
[----:B------:R0:W2:Y:S01]  /*6a00*/  LDS.128 R12, [R89+0x26200] ;  /* 0x02620000590c7984 */ /* 0x0000a20000000c00 */
[----:B-----5:R-:W-:-:S13]  /*6a10*/  ISETP.GE.AND P3, PT, R11, R116, PT ;  /* 0x000000740b00720c */ /* 0x020fda0003f66270 */
[----:B0-2---:R-:W-:Y:S05]  /*6a20*/  @P3 BRA `(.L_x_4114) ;  /* 0x0000000400ac3947 */ /* 0x005fea0003800000 */
[--C-:B------:R-:W-:Y:S02]  /*6a30*/  SHF.R.U32.HI R61, RZ, 0x10, R53.reuse ;  /* 0x00000010ff3d7819 */ /* 0x100fe40000011635 */
[--C-:B------:R-:W-:Y:S02]  /*6a40*/  SHF.R.U32.HI R59, RZ, 0x8, R53.reuse ;  /* 0x00000008ff3b7819 */ /* 0x100fe40000011635 */
[----:B------:R-:W-:Y:S02]  /*6a50*/  LOP3.LUT R11, R53, 0xff, RZ, 0xc0, !PT ;  /* 0x000000ff350b7812 */ /* 0x000fe400078ec0ff */
        /* <DEDUP_REMOVED lines=8> */
[----:B------:R-:W-:-:S03]  /*6ae0*/  IMAD.SHL.U32 R11, R59, 0x100, RZ ;  /* 0x000001003b0b7824 */ /* 0x000fc600078e00ff */
[----:B------:R-:W-:Y:S01]  /*6af0*/  LOP3.LUT R59, R55, 0xff00, R54, 0xf8, !PT ;  /* 0x0000ff00373b7812 */ /* 0x000fe200078ef836 */
[----:B------:R-:W-:Y:S01]  /*6b00*/  IMAD.U32 R54, R60, 0x10000, RZ ;  /* 0x000100003c367824 */ /* 0x000fe200078e00ff */
[----:B------:R-:W-:Y:S01]  /*6b10*/  LOP3.LUT R53, R52, 0xff00, R11, 0xf8, !PT ;  /* 0x0000ff0034357812 */ /* 0x000fe200078ef80b */
[----:B------:R-:W-:Y:S01]  /*6b20*/  IMAD.U32 R52, R61, 0x10000, RZ ;  /* 0x000100003d347824 */ /* 0x000fe200078e00ff */
        /* <DEDUP_REMOVED lines=42> */
[----:B------:R-:W-:Y:S01]  /*6dd0*/  F2FP.F16.E4M3.UNPACK_B R53, R58.H1 ;  /* 0x0000003aff35723e */ /* 0x000fe200030006ff */
[-C--:B------:R-:W-:Y:S01]  /*6de0*/  FFMA.FTZ R65, R12, R144.reuse, R55 ;  /* 0x000000900c417223 */ /* 0x080fe20000010037 */
[----:B------:R-:W-:Y:S01]  /*6df0*/  F2FP.F16.E4M3.UNPACK_B R12, R15.H1 ;  /* 0x0000000fff0c723e */ /* 0x000fe200030006ff */
[----:B------:R-:W-:Y:S01]  /*6e00*/  FFMA.FTZ R62, R11, R144, -R54 ;  /* 0x000000900b3e7223 */ /* 0x000fe20000010836 */
[-C--:B------:R-:W-:Y:S01]  /*6e10*/  F2FP.F16.E4M3.UNPACK_B R55, R61.reuse.H1 ;  /* 0x0000003dff37723e */ /* 0x080fe200030006ff */
[----:B------:R-:W-:Y:S01]  /*6e20*/  HADD2.F32 R54, -RZ, R53.H1_H1 ;  /* 0x30000035ff367230 */ /* 0x000fe20000004100 */
[----:B------:R-:W-:Y:S01]  /*6e30*/  F2FP.SATFINITE.E4M3.F32.PACK_AB_MERGE_C R68, R59, R60, RZ ;  /* 0x0000003c3b44723e */ /* 0x000fe200048070ff */
        /* <DEDUP_REMOVED lines=41> */
[----:B------:R-:W-:-:S07]  /*70d0*/  MOV R13, R67 ;  /* 0x00000043000d7202 */ /* 0x000fce0000000f00 */
.L_x_4114:
[----:B------:R-:W-:Y:S05]  /*70e0*/  BSYNC B2 ;  /* 0x0000000000027941 */ /* 0x000fea0003800000 */
.L_x_4113:
[----:B------:R0:W-:Y:S02]  /*70f0*/  ST.E.128 desc[UR50][R56.64], R12 ;  /* 0x0000000c38007985 */ /* 0x0001e4000c101d32 */
.L_x_4112:
[----:B------:R-:W-:Y:S05]  /*7100*/  BSYNC B1 ;  /* 0x0000000000017941 */ /* 0x000fea0003800000 */
.L_x_4111:
[----:B------:R-:W-:Y:S01]  /*7110*/  ISETP.NE.AND P3, PT, R30, RZ, PT ;  /* 0x000000ff1e00720c */ /* 0x000fe20003f65270 */
[----:B------:R-:W-:-:S12]  /*7120*/  BSSY B1, `(.L_x_4115) ;  /* 0x000007a000017945 */ /* 0x000fd80003800000 */
[----:B------:R-:W-:Y:S05]  /*7130*/  @!P3 BRA `(.L_x_4116) ;  /* 0x0000000400e0b947 */ /* 0x000fea0003800000 */
[----:B0-----:R-:W5:Y:S04]  /*7140*/  LDL R12, [R1] ;  /* 0x00000000010c7983 */ /* 0x001f680000100800 */
[----:B------:R-:W3:Y:S01]  /*7150*/  LDL R11, [R1+0x20] ;  /* 0x00002000010b7983 */ /* 0x000ee20000100800 */
[----:B------:R-:W-:Y:S01]  /*7160*/  BSSY B2, `(.L_x_4117) ;  /* 0x0000074000027945 */ /* 0x000fe20003800000 */
[----:B-----5:R-:W-:-:S05]  /*7170*/  IMAD.SHL.U32 R12, R12, 0x10, RZ ;  /* 0x000000100c0c7824 */ /* 0x020fca00078e00ff */
[----:B------:R-:W-:-:S04]  /*7180*/  IADD3 R52, P3, R12, R63, RZ ;  /* 0x0000003f0c347210 */ /* 0x000fc80007f7e0ff */
[----:B--2---:R-:W-:Y:S02]  /*7190*/  LEA.HI.X.SX32 R53, R12, R119, 0x1, P3 ;  /* 0x000000770c357211 */ /* 0x004fe400018f0eff */
[----:B------:R0:W2:Y:S01]  /*71a0*/  LDS.128 R12, [R88+0x28a00] ;  /* 0x028a0000580c7984 */ /* 0x0000a20000000c00 */
[----:B---3--:R-:W-:-:S13]  /*71b0*/  ISETP.GE.AND P3, PT, R11, R116, PT ;  /* 0x000000740b00720c */ /* 0x008fda0003f66270 */
[----:B0-----:R-:W-:Y:S05]  /*71c0*/  @P3 BRA `(.L_x_4118) ;  /* 0x0000000400b43947 */ /* 0x001fea0003800000 */
[----:B------:R-:W-:Y:S01]  /*71d0*/  SHF.R.U32.HI R58, RZ, 0x8, R49 ;  /* 0x00000008ff3a7819 */ /* 0x000fe20000011631 */
[----:B--2---:R-:W-:Y:S01]  /*71e0*/  IMAD.MOV.U32 R48, RZ, RZ, R14 ;  /* 0x000000ffff307224 */ /* 0x004fe200078e000e */
[----:B------:R-:W-:Y:S02]  /*71f0*/  SHF.R.U32.HI R54, RZ, 0x8, R51 ;  /* 0x00000008ff367819 */ /* 0x000fe40000011633 */
[----:B------:R-:W-:Y:S01]  /*7200*/  SHF.R.U32.HI R60, RZ, 0x18, R49 ;  /* 0x00000018ff3c7819 */ /* 0x000fe20000011631 */
[----:B------:R-:W-:Y:S01]  /*7210*/  IMAD.SHL.U32 R14, R58, 0x100, RZ ;  /* 0x000001003a0e7824 */ /* 0x000fe200078e00ff */
[----:B------:R-:W-:Y:S02]  /*7220*/  LOP3.LUT R11, R49, 0xff, RZ, 0xc0, !PT ;  /* 0x000000ff310b7812 */ /* 0x000fe400078ec0ff */
[----:B------:R-:W-:Y:S02]  /*7230*/  SHF.R.U32.HI R57, RZ, 0x18, R51 ;  /* 0x00000018ff397819 */ /* 0x000fe40000011633 */
[----:B------:R-:W-:-:S02]  /*7240*/  LOP3.LUT R50, R51, 0xff, RZ, 0xc0, !PT ;  /* 0x000000ff33327812 */ /* 0x000fc400078ec0ff */
[----:B------:R-:W-:Y:S01]  /*7250*/  SHF.R.U32.HI R56, RZ, 0x10, R49 ;  /* 0x00000010ff387819 */ /* 0x000fe20000011631 */
[----:B------:R-:W-:Y:S01]  /*7260*/  IMAD.MOV.U32 R49, RZ, RZ, R15 ;  /* 0x000000ffff317224 */ /* 0x000fe200078e000f */
[----:B------:R-:W-:Y:S01]  /*7270*/  SHF.R.U32.HI R55, RZ, 0x10, R51 ;  /* 0x00000010ff377819 */ /* 0x000fe20000011633 */
[----:B------:R-:W-:Y:S01]  /*7280*/  IMAD.SHL.U32 R15, R54, 0x100, RZ ;  /* 0x00000100360f7824 */ /* 0x000fe200078e00ff */
[----:B------:R-:W-:Y:S02]  /*7290*/  PRMT R11, R60, 0x654, R11 ;  /* 0x000006543c0b7816 */ /* 0x000fe4000000000b */
[----:B------:R-:W-:Y:S01]  /*72a0*/  PRMT R50, R57, 0x654, R50 ;  /* 0x0000065439327816 */ /* 0x000fe20000000032 */
[----:B------:R-:W-:Y:S01]  /*72b0*/  IMAD.U32 R55, R55, 0x10000, RZ ;  /* 0x0001000037377824 */ /* 0x000fe200078e00ff */
[----:B------:R-:W-:Y:S02]  /*72c0*/  LOP3.LUT R14, R11, 0xff00, R14, 0xf8, !PT ;  /* 0x0000ff000b0e7812 */ /* 0x000fe400078ef80e */
        /* <DEDUP_REMOVED lines=93> */
.L_x_4118:
[----:B------:R-:W-:Y:S05]  /*78a0*/  BSYNC B2 ;  /* 0x0000000000027941 */ /* 0x000fea0003800000 */
.L_x_4117:
[----:B--2---:R0:W-:Y:S02]  /*78b0*/  ST.E.128 desc[UR50][R52.64], R12 ;  /* 0x0000000c34007985 */ /* 0x0041e4000c101d32 */
.L_x_4116:
[----:B------:R-:W-:Y:S05]  /*78c0*/  BSYNC B1 ;  /* 0x0000000000017941 */ /* 0x000fea0003800000 */
.L_x_4115:
[----:B------:R-:W-:Y:S01]  /*78d0*/  ISETP.NE.AND P3, PT, R31, RZ, PT ;  /* 0x000000ff1f00720c */ /* 0x000fe20003f65270 */
[----:B------:R-:W-:-:S12]  /*78e0*/  BSSY B1, `(.L_x_4119) ;  /* 0x0000079000017945 */ /* 0x000fd80003800000 */
[----:B------:R-:W-:Y:S05]  /*78f0*/  @!P3 BRA `(.L_x_4120) ;  /* 0x0000000400dcb947 */ /* 0x000fea0003800000 */
[----:B0-----:R-:W2:Y:S04]  /*7900*/  LDL R12, [R1+0xc] ;  /* 0x00000c00010c7983 */ /* 0x001ea80000100800 */
[----:B------:R-:W5:Y:S01]  /*7910*/  LDL R11, [R1+0x24] ;  /* 0x00002400010b7983 */ /* 0x000f620000100800 */
[----:B------:R-:W-:Y:S01]  /*7920*/  IADD3 R48, P3, R23, R63, RZ ;  /* 0x0000003f17307210 */ /* 0x000fe20007f7e0ff */
[----:B------:R-:W-:Y:S04]  /*7930*/  BSSY B2, `(.L_x_4121) ;  /* 0x0000072000027945 */ /* 0x000fe80003800000 */
[----:B--2---:R-:W-:-:S02]  /*7940*/  IMAD.X R49, R119, 0x1, R12, P3 ;  /* 0x0000000177317824 */ /* 0x004fc400018e060c */
[----:B------:R0:W2:Y:S01]  /*7950*/  LDS.128 R12, [R89+0x28a00] ;  /* 0x028a0000590c7984 */ /* 0x0000a20000000c00 */
[----:B-----5:R-:W-:-:S13]  /*7960*/  ISETP.GE.AND P3, PT, R11, R116, PT ;  /* 0x000000740b00720c */ /* 0x020fda0003f66270 */
[----:B0-----:R-:W-:Y:S05]  /*7970*/  @P3 BRA `(.L_x_4122) ;  /* 0x0000000400b43947 */ /* 0x001fea0003800000 */
[--C-:B------:R-:W-:Y:S01]  /*7980*/  SHF.R.U32.HI R52, RZ, 0x10, R47.reuse ;  /* 0x00000010ff347819 */ /* 0x100fe2000001162f */
[----:B--2---:R-:W-:Y:S01]  /*7990*/  IMAD.MOV.U32 R44, RZ, RZ, R14 ;  /* 0x000000ffff2c7224 */ /* 0x004fe200078e000e */
[--C-:B------:R-:W-:Y:S02]  /*79a0*/  SHF.R.U32.HI R50, RZ, 0x8, R47.reuse ;  /* 0x00000008ff327819 */ /* 0x100fe4000001162f */
[----:B------:R-:W-:Y:S02]  /*79b0*/  LOP3.LUT R46, R47, 0xff, RZ, 0xc0, !PT ;  /* 0x000000ff2f2e7812 */ /* 0x000fe400078ec0ff */
[----:B------:R-:W-:Y:S02]  /*79c0*/  SHF.R.U32.HI R47, RZ, 0x18, R47 ;  /* 0x00000018ff2f7819 */ /* 0x000fe4000001162f */
[----:B------:R-:W-:Y:S02]  /*79d0*/  LOP3.LUT R11, R45, 0xff, RZ, 0xc0, !PT ;  /* 0x000000ff2d0b7812 */ /* 0x000fe400078ec0ff */
[----:B------:R-:W-:-:S02]  /*79e0*/  SHF.R.U32.HI R54, RZ, 0x18, R45 ;  /* 0x00000018ff367819 */ /* 0x000fc4000001162d */
[----:B------:R-:W-:Y:S02]  /*79f0*/  SHF.R.U32.HI R51, RZ, 0x8, R45 ;  /* 0x00000008ff337819 */ /* 0x000fe4000001162d */
[----:B------:R-:W-:Y:S01]  /*7a00*/  PRMT R47, R47, 0x654, R46 ;  /* 0x000006542f2f7816 */ /* 0x000fe2000000002e */
[----:B------:R-:W-:Y:S01]  /*7a10*/  IMAD.SHL.U32 R46, R50, 0x100, RZ ;  /* 0x00000100322e7824 */ /* 0x000fe200078e00ff */
[----:B------:R-:W-:Y:S02]  /*7a20*/  PRMT R14, R54, 0x654, R11 ;  /* 0x00000654360e7816 */ /* 0x000fe4000000000b */
[----:B------:R-:W-:Y:S01]  /*7a30*/  SHF.R.U32.HI R53, RZ, 0x10, R45 ;  /* 0x00000010ff357819 */ /* 0x000fe2000001162d */
[----:B------:R-:W-:Y:S01]  /*7a40*/  IMAD.MOV.U32 R45, RZ, RZ, R15 ;  /* 0x000000ffff2d7224 */ /* 0x000fe200078e000f */
[----:B------:R-:W-:Y:S02]  /*7a50*/  SHF.L.U32 R11, R51, 0x8, RZ ;  /* 0x00000008330b7819 */ /* 0x000fe400000006ff */
        /* <DEDUP_REMOVED lines=95> */
.L_x_4122:
[----:B------:R-:W-:Y:S05]  /*8050*/  BSYNC B2 ;  /* 0x0000000000027941 */ /* 0x000fea0003800000 */
.L_x_4121:
[----:B--2---:R0:W-:Y:S02]  /*8060*/  ST.E.128 desc[UR50][R48.64], R12 ;  /* 0x0000000c30007985 */ /* 0x0041e4000c101d32 */
.L_x_4120:
[----:B------:R-:W-:Y:S05]  /*8070*/  BSYNC B1 ;  /* 0x0000000000017941 */ /* 0x000fea0003800000 */
.L_x_4119:
        /* <DEDUP_REMOVED lines=19> */
[----:B------:R-:W-:Y:S02]  /*81b0*/  SHF.R.U32.HI R48, RZ, 0x10, R41 ;  /* 0x00000010ff307819 */ /* 0x000fe40000011629 */
[----:B------:R-:W-:Y:S01]  /*81c0*/  MOV R41, R15 ;  /* 0x0000000f00297202 */ /* 0x000fe20000000f00 */
[----:B------:R-:W-:Y:S01]  /*81d0*/  IMAD.SHL.U32 R15, R46, 0x100, RZ ;  /* 0x000001002e0f7824 */ /* 0x000fe200078e00ff */
[----:B------:R-:W-:Y:S02]  /*81e0*/  SHF.R.U32.HI R47, RZ, 0x10, R43 ;  /* 0x00000010ff2f7819 */ /* 0x000fe4000001162b */
[----:B------:R-:W-:Y:S02]  /*81f0*/  PRMT R42, R49, 0x654, R42 ;  /* 0x00000654312a7816 */ /* 0x000fe4000000002a */
[----:B------:R-:W-:Y:S01]  /*8200*/  PRMT R11, R52, 0x654, R11 ;  /* 0x00000654340b7816 */ /* 0x000fe2000000000b */
[----:B------:R-:W-:Y:S01]  /*8210*/  IMAD.U32 R47, R47, 0x10000, RZ ;  /* 0x000100002f2f7824 */ /* 0x000fe200078e00ff */
[----:B------:R-:W-:Y:S01]  /*8220*/  LOP3.LUT R42, R42, 0xff00, R15, 0xf8, !PT ;  /* 0x0000ff002a2a7812 */ /* 0x000fe200078ef80f */
[----:B------:R-:W-:Y:S01]  /*8230*/  IMAD.U32 R15, R48, 0x10000, RZ ;  /* 0x00010000300f7824 */ /* 0x000fe200078e00ff */
[----:B------:R-:W-:-:S02]  /*8240*/  LOP3.LUT R14, R11, 0xff00, R14, 0xf8, !PT ;  /* 0x0000ff000b0e7812 */ /* 0x000fc400078ef80e */
        /* <DEDUP_REMOVED lines=91> */
.L_x_4126:
[----:B------:R-:W-:Y:S05]  /*8800*/  BSYNC B2 ;  /* 0x0000000000027941 */ /* 0x000fea0003800000 */
.L_x_4125:
[----:B--2---:R0:W-:Y:S02]  /*8810*/  ST.E.128 desc[UR50][R44.64], R12 ;  /* 0x0000000c2c007985 */ /* 0x0041e4000c101d32 */
.L_x_4124:
[----:B------:R-:W-:Y:S05]  /*8820*/  BSYNC B1 ;  /* 0x0000000000017941 */ /* 0x000fea0003800000 */
.L_x_4123:
[----:B------:R-:W-:-:S13]  /*8830*/  ISETP.NE.AND P3, PT, R33, RZ, PT ;  /* 0x000000ff2100720c */ /* 0x000fda0003f65270 */
        /* <DEDUP_REMOVED lines=17> */
[----:B------:R-:W-:Y:S01]  /*8950*/  PRMT R14, R44, 0x654, R11 ;  /* 0x000006542c0e7816 */ /* 0x000fe2000000000b */
[----:B------:R-:W-:Y:S01]  /*8960*/  IMAD.SHL.U32 R11, R43, 0x100, RZ ;  /* 0x000001002b0b7824 */ /* 0x000fe200078e00ff */
[----:B------:R-:W-:Y:S01]  /*8970*/  SHF.R.U32.HI R45, RZ, 0x10, R37 ;  /* 0x00000010ff2d7819 */ /* 0x000fe20000011625 */
[----:B------:R-:W-:Y:S01]  /*8980*/  IMAD.MOV.U32 R37, RZ, RZ, R15 ;  /* 0x000000ffff257224 */ /* 0x000fe200078e000f */
[----:B------:R-:W-:Y:S01]  /*8990*/  LOP3.LUT R43, R39, 0xff00, R38, 0xf8, !PT ;  /* 0x0000ff00272b7812 */ /* 0x000fe200078ef826 */
[----:B------:R-:W-:Y:S01]  /*89a0*/  IMAD.U32 R38, R42, 0x10000, RZ ;  /* 0x000100002a267824 */ /* 0x000fe200078e00ff */
[----:B------:R-:W-:Y:S02]  /*89b0*/  LOP3.LUT R15, R14, 0xff00, R11, 0xf8, !PT ;  /* 0x0000ff000e0f7812 */ /* 0x000fe400078ef80b */
[----:B------:R-:W-:Y:S02]  /*89c0*/  SHF.L.U32 R14, R45, 0x10, RZ ;  /* 0x000000102d0e7819 */ /* 0x000fe400000006ff */
        /* <DEDUP_REMOVED lines=91> */
.L_x_4128:
[----:B------:R-:W-:Y:S05]  /*8f80*/  BSYNC B1 ;  /* 0x0000000000017941 */ /* 0x000fea0003800000 */
.L_x_4127:
[----:B--2---:R0:W-:Y:S01]  /*8f90*/  ST.E.128 desc[UR50][R40.64], R12 ;  /* 0x0000000c28007985 */ /* 0x0041e2000c101d32 */
[----:B------:R-:W-:Y:S05]  /*8fa0*/  BRA `(.L_x_4106) ;  /* 0x0000007000187947 */ /* 0x000fea0003800000 */
.L_x_4072:
[----:B------:R-:W0:Y:S01]  /*8fb0*/  S2R R36, SR_TID.X ;  /* 0x0000000000247919 */ /* 0x000e220000002100 */
[----:B------:R-:W-:Y:S01]  /*8fc0*/  BSSY B1, `(.L_x_4129) ;  /* 0x000003a000017945 */ /* 0x000fe20003800000 */
        /* <DEDUP_REMOVED lines=23> */
[----:B0-----:R-:W-:-:S02]  /*9140*/  VIADD R37, R36, 0xffffff80 ;  /* 0xffffff8024257836 */ /* 0x001fc40000000000 */
[----:B------:R-:W-:-:S05]  /*9150*/  VIADD R36, R36, 0xffffff80 ;  /* 0xffffff8024247836 */ /* 0x000fca0000000000 */
[----:B------:R-:W-:-:S04]  /*9160*/  LEA.HI R36, R36, R37, RZ, 0x1 ;  /* 0x0000002524247211 */ /* 0x000fc800078f08ff */
[----:B------:R-:W-:-:S04]  /*9170*/  SHF.R.S32.HI R36, RZ, 0x1, R36 ;  /* 0x00000001ff247819 */ /* 0x000fc80000011424 */
[----:B------:R-:W-:Y:S02]  /*9180*/  ISETP.GE.AND P3, PT, R36, R92, PT ;  /* 0x0000005c2400720c */ /* 0x000fe40003f66270 */
[----:B------:R-:W-:-:S11]  /*9190*/  CS2R R36, SRZ ;  /* 0x0000000000247805 */ /* 0x000fd6000001ff00 */
[----:B------:R-:W-:Y:S05]  /*91a0*/  @P3 BRA `(.L_x_4130) ;  /* 0x00000000006c3947 */ /* 0x000fea0003800000 */
[----:B------:R-:W-:Y:S01]  /*91b0*/  ULDC.64 UR4, c[0x0][0x3e8] ;  /* 0x0000fa0000047ab9 */ /* 0x000fe20000000a00 */
[----:B------:R-:W-:Y:S02]  /*91c0*/  CS2R R46, SRZ ;  /* 0x00000000002e7805 */ /* 0x000fe4000001ff00 */
[----:B------:R-:W-:Y:S02]  /*91d0*/  IADD3 R84, P2, P4, R104, UR4, R14 ;  /* 0x0000000468547c10 */ /* 0x000fe4000fc5e00e */
[----:B------:R-:W-:Y:S02]  /*91e0*/  CS2R R44, SRZ ;  /* 0x00000000002c7805 */ /* 0x000fe4000001ff00 */
[----:B------:R-:W-:Y:S02]  /*91f0*/  CS2R R82, SRZ ;  /* 0x0000000000527805 */ /* 0x000fe4000001ff00 */
[----:B------:R-:W-:Y:S02]  /*9200*/  CS2R R80, SRZ ;  /* 0x0000000000507805 */ /* 0x000fe4000001ff00 */
[----:B------:R-:W-:Y:S01]  /*9210*/  IADD3.X R85, R9, UR5, R94, P2, P4 ;  /* 0x0000000509557c10 */ /* 0x000fe200097e845e */
[----:B------:R-:W-:-:S02]  /*9220*/  ULDC.64 UR4, c[0x0][0x400] ;  /* 0x0001000000047ab9 */ /* 0x000fc40000000a00 */
[----:B------:R-:W-:-:S04]  /*9230*/  IADD3 R86, P2, P4, R98, UR4, R12 ;  /* 0x0000000462567c10 */ /* 0x000fc8000fc5e00c */
[----:B------:R-:W-:Y:S02]  /*9240*/  IADD3.X R87, R20, UR5, R11, P2, P4 ;  /* 0x0000000514577c10 */ /* 0x000fe400097e840b */
[----:B------:R-:W-:Y:S02]  /*9250*/  ISETP.GE.AND P2, PT, R16, R116, PT ;  /* 0x000000741000720c */ /* 0x000fe40003f46270 */
[----:B------:R-:W-:Y:S02]  /*9260*/  CS2R R42, SRZ ;  /* 0x00000000002a7805 */ /* 0x000fe4000001ff00 */
[----:B------:R-:W-:Y:S02]  /*9270*/  CS2R R40, SRZ ;  /* 0x0000000000287805 */ /* 0x000fe4000001ff00 */
[----:B------:R-:W-:Y:S02]  /*9280*/  CS2R R54, SRZ ;  /* 0x0000000000367805 */ /* 0x000fe4000001ff00 */
[----:B------:R-:W-:-:S05]  /*9290*/  CS2R R52, SRZ ;  /* 0x0000000000347805 */ /* 0x000fca000001ff00 */
[----:B------:R0:W5:Y:S04]  /*92a0*/  @!P2 LDG.E.128 R44, desc[UR50][R84.64] ;  /* 0x00000032542ca981 */ /* 0x000168000c1e1d00 */
[----:B------:R0:W5:Y:S01]  /*92b0*/  @!P2 LDG.E.128 R80, desc[UR50][R86.64] ;  /* 0x000000325650a981 */ /* 0x000162000c1e1d00 */
[----:B------:R-:W-:Y:S02]  /*92c0*/  ISETP.GE.AND P2, PT, R225, R116, PT ;  /* 0x00000074e100720c */ /* 0x000fe40003f46270 */
[----:B------:R-:W-:Y:S02]  /*92d0*/  CS2R R38, SRZ ;  /* 0x0000000000267805 */ /* 0x000fe4000001ff00 */
[----:B------:R-:W-:Y:S02]  /*92e0*/  CS2R R36, SRZ ;  /* 0x0000000000247805 */ /* 0x000fe4000001ff00 */
[----:B------:R-:W-:-:S02]  /*92f0*/  CS2R R50, SRZ ;  /* 0x0000000000327805 */ /* 0x000fc4000001ff00 */
[----:B------:R-:W-:-:S05]  /*9300*/  CS2R R48, SRZ ;  /* 0x0000000000307805 */ /* 0x000fca000001ff00 */
[----:B------:R0:W5:Y:S04]  /*9310*/  @!P2 LDG.E.128 R40, desc[UR50][R84.64+0x20] ;  /* 0x000020325428a981 */ /* 0x000168000c1e1d00 */
[----:B------:R0:W5:Y:S01]  /*9320*/  @!P2 LDG.E.128 R52, desc[UR50][R86.64+0x20] ;  /* 0x000020325634a981 */ /* 0x000162000c1e1d00 */
[----:B------:R-:W-:-:S13]  /*9330*/  ISETP.GE.AND P2, PT, R226, R116, PT ;  /* 0x00000074e200720c */ /* 0x000fda0003f46270 */
[----:B------:R0:W5:Y:S04]  /*9340*/  @!P2 LDG.E.128 R36, desc[UR50][R84.64+0x40] ;  /* 0x000040325424a981 */ /* 0x000168000c1e1d00 */
[----:B------:R0:W5:Y:S02]  /*9350*/  @!P2 LDG.E.128 R48, desc[UR50][R86.64+0x40] ;  /* 0x000040325630a981 */ /* 0x000164000c1e1d00 */
.L_x_4130:
[----:B------:R-:W-:Y:S05]  /*9360*/  BSYNC B1 ;  /* 0x0000000000017941 */ /* 0x000fea0003800000 */
.L_x_4129:
[----:B0-----:R-:W0:Y:S01]  /*9370*/  S2R R84, SR_TID.X ;  /* 0x0000000000547919 */ /* 0x001e220000002100 */
[----:B------:R-:W-:Y:S01]  /*9380*/  BSSY B1, `(.L_x_4131) ;  /* 0x0000029000017945 */ /* 0x000fe20003800000 */
[----:B-----5:R-:W-:Y:S02]  /*9390*/  IMAD.MOV.U32 R155, RZ, RZ, R38 ;  /* 0x000000ffff9b7224 */ /* 0x020fe400078e0026 */
[----:B------:R-:W-:Y:S02]  /*93a0*/  IMAD.MOV.U32 R153, RZ, RZ, R36 ;  /* 0x000000ffff997224 */ /* 0x000fe400078e0024 */
[C---:B0-----:R-:W-:Y:S01]  /*93b0*/  VIADD R85, R84.reuse, 0xffffff80 ;  /* 0xffffff8054557836 */ /* 0x041fe20000000000 */
[----:B------:R-:W-:-:S04]  /*93c0*/  IADD3 R84, R84, -0x80, RZ ;  /* 0xffffff8054547810 */ /* 0x000fc80007ffe0ff */
        /* <DEDUP_REMOVED lines=10> */
[----:B------:R-:W-:Y:S02]  /*9470*/  CS2R R78, SRZ ;  /* 0x00000000004e7805 */ /* 0x000fe4000001ff00 */
[----:B------:R-:W-:-:S02]  /*9480*/  IADD3 R14, P2, P5, R98, R12, R6 ;  /* 0x0000000c620e7210 */ /* 0x000fc40007d5e006 */
[----:B------:R-:W-:Y:S02]  /*9490*/  CS2R R76, SRZ ;  /* 0x00000000004c7805 */ /* 0x000fe4000001ff00 */
        /* <DEDUP_REMOVED lines=23> */
.L_x_4132:
[----:B------:R-:W-:Y:S05]  /*9610*/  BSYNC B1 ;  /* 0x0000000000017941 */ /* 0x000fea0003800000 */
.L_x_4131:
        /* <DEDUP_REMOVED lines=9> */
[----:B------:R-:W-:Y:S01]  /*96b0*/  IMAD.MOV.U32 R157, RZ, RZ, R48 ;  /* 0x000000ffff9d7224 */ /* 0x000fe200078e0030 */
[----:B------:R-:W-:Y:S01]  /*96c0*/  MOV R151, R78 ;  /* 0x0000004e00977202 */ /* 0x000fe20000000f00 */
        /* <DEDUP_REMOVED lines=12> */
[----:B------:R-:W-:Y:S01]  /*9790*/  IMAD.MOV.U32 R152, RZ, RZ, R76 ;  /* 0x000000ffff987224 */ /* 0x000fe200078e004c */
[----:B------:R-:W-:Y:S06]  /*97a0*/  @!P2 BRA `(.L_x_4133) ;  /* 0x000000000004a947 */ /* 0x000fec0003800000 */
[----:B------:R-:W-:Y:S01]  /*97b0*/  BPT.TRAP 0x1 ;  /* 0x000000040000795c */ /* 0x000fe20000300000 */
.L_x_4133:
[----:B------:R-:W2:Y:S01]  /*97c0*/  LDL R11, [R1+0x14] ;  /* 0x00001400010b7983 */ /* 0x000ea20000100800 */
[----:B------:R-:W-:Y:S01]  /*97d0*/  IMAD R93, R19, 0x8, R18 ;  /* 0x00000008135d7824 */ /* 0x000fe200078e0212 */
[----:B------:R-:W1:Y:S01]  /*97e0*/  LDC R136, c[0x0][0x2f4] ;  /* 0x0000bd00ff887b82 */ /* 0x000e620000000800 */
[----:B------:R-:W-:Y:S01]  /*97f0*/  BSSY B1, `(.L_x_4134) ;  /* 0x0000004000017945 */ /* 0x000fe20003800000 */
[----:B--2---:R-:W-:-:S04]  /*9800*/  SHF.L.U32 R94, R11, 0x1f, RZ ;  /* 0x0000001f0b5e7819 */ /* 0x004fc800000006ff */
[----:B------:R-:W2:Y:S02]  /*9810*/  SYNCS.PHASECHK.TRANS64.TRYWAIT P5, [R93+URZ+0x33490], R94 ;  /* 0x0334905e5d0075a7 */ /* 0x000ea400080a017f */
[----:B-12---:R-:W-:Y:S05]  /*9820*/  @!P5 BRA `(.L_x_4135) ;  /* 0x000002280018d947 */ /* 0x006fea0003800000 */
.L_x_4414:
[----:B------:R-:W-:Y:S05]  /*9830*/  BSYNC B1 ;  /* 0x0000000000017941 */ /* 0x000fea0003800000 */
.L_x_4134:
[----:B------:R-:W-:Y:S01]  /*9840*/  UMOV UR4, 0xffffffff ;  /* 0xffffffff00047882 */ /* 0x000fe20000000000 */
[----:B------:R-:W-:Y:S02]  /*9850*/  IMAD.IADD R143, R136, 0x1, -R117 ;  /* 0x00000001888f7824 */ /* 0x000fe400078e0a75 */
[----:B------:R-:W-:Y:S05]  /*9860*/  BRA.DIV UR4, `(.L_x_4136) ;  /* 0x0000022a041c7947 */ /* 0x000fea000b800000 */
[----:B------:R2:W3:Y:S04]  /*9870*/  SHFL.IDX PT, R154, R119, RZ, 0x1e1f ;  /* 0x001e1fff779a7589 */ /* 0x0004e800000e0000 */
[----:B------:R2:W4:Y:S02]  /*9880*/  SHFL.IDX PT, R156, R120, RZ, 0x1e1f ;  /* 0x001e1fff789c7589 */ /* 0x00052400000e0000 */
.L_x_4418:
[----:B------:R-:W-:Y:S04]  /*9890*/  BSSY B1, `(.L_x_4137) ;  /* 0x00002f9000017945 */ /* 0x000fe80003800000 */
[----:B------:R-:W-:Y:S05]  /*98a0*/  @P3 BRA `(.L_x_4138) ;  /* 0x0000002c00dc3947 */ /* 0x000fea0003800000 */
[----:B------:R-:W-:Y:S01]  /*98b0*/  ISETP.NE.AND P3, PT, R28, RZ, PT ;  /* 0x000000ff1c00720c */ /* 0x000fe20003f65270 */
[----:B------:R-:W-:-:S12]  /*98c0*/  BSSY B2, `(.L_x_4139) ;  /* 0x00000fa000027945 */ /* 0x000fd80003800000 */
[----:B------:R-:W-:Y:S05]  /*98d0*/  @!P3 BRA `(.L_x_4140) ;  /* 0x0000000c00e0b947 */ /* 0x000fea0003800000 */
[----:B------:R-:W5:Y:S04]  /*98e0*/  LDL R84, [R1+0x30] ;  /* 0x0000300001547983 */ /* 0x000f680000100800 */
[----:B0-----:R-:W2:Y:S04]  /*98f0*/  LDL R15, [R1+0x38] ;  /* 0x00003800010f7983 */ /* 0x001ea80000100800 */
[----:B------:R-:W2:Y:S01]  /*9900*/  LDL R14, [R1+0x34] ;  /* 0x00003400010e7983 */ /* 0x000ea20000100800 */
[----:B------:R-:W-:Y:S01]  /*9910*/  SEL R11, R117, R143, !P0 ;  /* 0x0000008f750b7207 */ /* 0x000fe20004000000 */
[----:B------:R-:W-:Y:S01]  /*9920*/  BSSY B3, `(.L_x_4141) ;  /* 0x00000ee000037945 */ /* 0x000fe20003800000 */
[----:B----4-:R-:W-:-:S02]  /*9930*/  IADD3 R126, P3, R21, R156, RZ ;  /* 0x0000009c157e7210 */ /* 0x010fc40007f7e0ff */
[----:B------:R-:W-:-:S03]  /*9940*/  SHF.R.S32.HI R12, RZ, 0x1f, R11 ;  /* 0x0000001fff0c7819 */ /* 0x000fc6000001140b */
[----:B---3--:R-:W-:Y:S01]  /*9950*/  IMAD.X R127, R154, 0x1, R109, P3 ;  /* 0x000000019a7f7824 */ /* 0x008fe200018e066d */
[----:B------:R-:W-:Y:S02]  /*9960*/  LEA.HI R12, R12, R11, RZ, 0x5 ;  /* 0x0000000b0c0c7211 */ /* 0x000fe400078f28ff */
[----:B------:R-:W-:Y:S02]  /*9970*/  ISETP.GE.AND P3, PT, R16, R116, PT ;  /* 0x000000741000720c */ /* 0x000fe40003f66270 */
[----:B------:R-:W-:-:S04]  /*9980*/  LEA.HI.SX32 R12, R12, R113, 0x1b ;  /* 0x000000710c0c7211 */ /* 0x000fc800078fdaff */
[----:B------:R-:W-:-:S04]  /*9990*/  SHF.R.S32.HI R11, RZ, 0x1f, R12 ;  /* 0x0000001fff0b7819 */ /* 0x000fc8000001140c */
[----:B------:R-:W-:Y:S01]  /*99a0*/  LEA.HI R13, R11, R12, RZ, 0x2 ;  /* 0x0000000c0b0d7211 */ /* 0x000fe200078f10ff */
[----:B------:R-:W-:-:S03]  /*99b0*/  IMAD.SHL.U32 R11, R12, 0x10, RZ ;  /* 0x000000100c0b7824 */ /* 0x000fc600078e00ff */
[----:B------:R-:W-:Y:S02]  /*99c0*/  SHF.R.S32.HI R13, RZ, 0x2, R13 ;  /* 0x00000002ff0d7819 */ /* 0x000fe4000001140d */
[----:B-----5:R-:W-:-:S03]  /*99d0*/  LOP3.LUT R12, R84, 0x30, R11, 0xf8, !PT ;  /* 0x00000030540c7812 */ /* 0x020fc600078ef80b */
[----:B--2---:R-:W-:Y:S01]  /*99e0*/  IMAD R13, R13, 0x2800, R15 ;  /* 0x000028000d0d7824 */ /* 0x004fe200078e020f */
[----:B------:R-:W-:-:S04]  /*99f0*/  LOP3.LUT R12, R12, R14, RZ, 0x3c, !PT ;  /* 0x0000000e0c0c7212 */ /* 0x000fc800078e3cff */
[----:B------:R-:W-:Y:S01]  /*9a00*/  IADD3 R12, R13, R12, RZ ;  /* 0x0000000c0d0c7210 */ /* 0x000fe20007ffe0ff */
[----:B------:R-:W-:-:S04]  /*9a10*/  IMAD R13, R19, 0x7800, R133 ;  /* 0x00007800130d7824 */ /* 0x000fc800078e0285 */
[----:B------:R-:W-:Y:S02]  /*9a20*/  IMAD R15, R19, 0x7800, R12 ;  /* 0x00007800130f7824 */ /* 0x000fe400078e020c */
[C---:B------:R-:W-:Y:S02]  /*9a30*/  IMAD.IADD R13, R18.reuse, 0x1, R13 ;  /* 0x00000001120d7824 */ /* 0x040fe400078e020d */
[----:B------:R-:W-:-:S04]  /*9a40*/  IMAD.IADD R84, R18, 0x1, R15 ;  /* 0x0000000112547824 */ /* 0x000fc800078e020f */
[----:B------:R-:W0:Y:S04]  /*9a50*/  LDS.128 R12, [R13+0x24200] ;  /* 0x024200000d0c7984 */ /* 0x000e280000000c00 */
[----:B------:R-:W2:Y:S01]  /*9a60*/  LDS.128 R84, [R84+0x24200] ;  /* 0x0242000054547984 */ /* 0x000ea20000000c00 */
[----:B------:R-:W-:Y:S05]  /*9a70*/  @P3 BRA `(.L_x_4142) ;  /* 0x0000000c00603947 */ /* 0x000fea0003800000 */
[--C-:B------:R-:W-:Y:S01]  /*9a80*/  SHF.R.U32.HI R177, RZ, 0x8, R45.reuse ;  /* 0x00000008ffb17819 */ /* 0x100fe2000001162d */
[----:B0-----:R-:W-:Y:S01]  /*9a90*/  IMAD.MOV.U32 R46, RZ, RZ, R14 ;  /* 0x000000ffff2e7224 */ /* 0x001fe200078e000e */
[--C-:B------:R-:W-:Y:S02]  /*9aa0*/  SHF.R.U32.HI R44, RZ, 0x10, R45.reuse ;  /* 0x00000010ff2c7819 */ /* 0x100fe4000001162d */
[----:B------:R-:W-:Y:S02]  /*9ab0*/  LOP3.LUT R169, R45, 0xff, RZ, 0xc0, !PT ;  /* 0x000000ff2da97812 */ /* 0x000fe400078ec0ff */
[----:B------:R-:W-:Y:S01]  /*9ac0*/  SHF.R.U32.HI R176, RZ, 0x18, R45 ;  /* 0x00000018ffb07819 */ /* 0x000fe2000001162d */
[----:B------:R-:W-:Y:S01]  /*9ad0*/  IMAD.U32 R44, R44, 0x10000, RZ ;  /* 0x000100002c2c7824 */ /* 0x000fe200078e00ff */
[--C-:B------:R-:W-:Y:S02]  /*9ae0*/  SHF.R.U32.HI R45, RZ, 0x10, R81.reuse ;  /* 0x00000010ff2d7819 */ /* 0x100fe40000011651 */
[----:B------:R-:W-:-:S02]  /*9af0*/  SHF.R.U32.HI R167, RZ, 0x8, R81 ;  /* 0x00000008ffa77819 */ /* 0x000fc40000011651 */
[----:B------:R-:W-:Y:S01]  /*9b00*/  LOP3.LUT R171, R81, 0xff, RZ, 0xc0, !PT ;  /* 0x000000ff51ab7812 */ /* 0x000fe200078ec0ff */
[----:B------:R-:W-:Y:S01]  /*9b10*/  IMAD.U32 R45, R45, 0x10000, RZ ;  /* 0x000100002d2d7824 */ /* 0x000fe200078e00ff */
[----:B------:R-:W-:Y:S01]  /*9b20*/  SHF.R.U32.HI R174, RZ, 0x18, R81 ;  /* 0x00000018ffae7819 */ /* 0x000fe20000011651 */
[----:B------:R-:W-:Y:S01]  /*9b30*/  IMAD.MOV.U32 R81, RZ, RZ, R12 ;  /* 0x000000ffff517224 */ /* 0x000fe200078e000c */
[----:B------:R-:W-:Y:S01]  /*9b40*/  PRMT R169, R176, 0x654, R169 ;  /* 0x00000654b0a97816 */ /* 0x000fe200000000a9 */
[----:B------:R-:W-:Y:S01]  /*9b50*/  IMAD.SHL.U32 R12, R177, 0x100, RZ ;  /* 0x00000100b10c7824 */ /* 0x000fe200078e00ff */
[--C-:B------:R-:W-:Y:S02]  /*9b60*/  SHF.R.U32.HI R82, RZ, 0x8, R47.reuse ;  /* 0x00000008ff527819 */ /* 0x100fe4000001162f */
[----:B------:R-:W-:Y:S02]  /*9b70*/  LOP3.LUT R170, R47, 0xff, RZ, 0xc0, !PT ;  /* 0x000000ff2faa7812 */ /* 0x000fe400078ec0ff */
[----:B------:R-:W-:-:S02]  /*9b80*/  SHF.R.U32.HI R175, RZ, 0x18, R47 ;  /* 0x00000018ffaf7819 */ /* 0x000fc4000001162f */
[----:B------:R-:W-:Y:S01]  /*9b90*/  LOP3.LUT R169, R169, 0xff00, R12, 0xf8, !PT ;  /* 0x0000ff00a9a97812 */ /* 0x000fe200078ef80c */
[----:B------:R-:W-:Y:S01]  /*9ba0*/  IMAD.SHL.U32 R12, R167, 0x100, RZ ;  /* 0x00000100a70c7824 */ /* 0x000fe200078e00ff */
[----:B------:R-:W-:Y:S02]  /*9bb0*/  SHF.R.U32.HI R80, RZ, 0x10, R47 ;  /* 0x00000010ff507819 */ /* 0x000fe4000001162f */
[--C-:B------:R-:W-:Y:S02]  /*9bc0*/  SHF.R.U32.HI R168, RZ, 0x8, R83.reuse ;  /* 0x00000008ffa87819 */ /* 0x100fe40000011653 */
[----:B------:R-:W-:Y:S02]  /*9bd0*/  LOP3.LUT R172, R83, 0xff, RZ, 0xc0, !PT ;  /* 0x000000ff53ac7812 */ /* 0x000fe400078ec0ff */
[--C-:B------:R-:W-:Y:S01]  /*9be0*/  SHF.R.U32.HI R173, RZ, 0x18, R83.reuse ;  /* 0x00000018ffad7819 */ /* 0x100fe20000011653 */
[----:B------:R-:W-:Y:S01]  /*9bf0*/  IMAD.SHL.U32 R168, R168, 0x100, RZ ;  /* 0x00000100a8a87824 */ /* 0x000fe200078e00ff */
[----:B------:R-:W-:-:S02]  /*9c00*/  SHF.R.U32.HI R47, RZ, 0x10, R83 ;  /* 0x00000010ff2f7819 */ /* 0x000fc40000011653 */
[----:B------:R-:W-:Y:S02]  /*9c10*/  PRMT R171, R174, 0x654, R171 ;  /* 0x00000654aeab7816 */ /* 0x000fe400000000ab */
[----:B------:R-:W-:Y:S02]  /*9c20*/  PRMT R83, R175, 0x654, R170 ;  /* 0x00000654af537816 */ /* 0x000fe400000000aa */
[----:B------:R-:W-:Y:S02]  /*9c30*/  SHF.L.U32 R82, R82, 0x8, RZ ;  /* 0x0000000852527819 */ /* 0x000fe400000006ff */
[----:B------:R-:W-:Y:S02]  /*9c40*/  PRMT R173, R173, 0x654, R172 ;  /* 0x00000654adad7816 */ /* 0x000fe400000000ac */
[----:B------:R-:W-:Y:S01]  /*9c50*/  LOP3.LUT R172, R171, 0xff00, R12, 0xf8, !PT ;  /* 0x0000ff00abac7812 */ /* 0x000fe200078ef80c */
[----:B------:R-:W-:Y:S01]  /*9c60*/  IMAD.U32 R12, R80, 0x10000, RZ ;  /* 0x00010000500c7824 */ /* 0x000fe200078e00ff */
[----:B------:R-:W-:-:S02]  /*9c70*/  LOP3.LUT R167, R83, 0xff00, R82, 0xf8, !PT ;  /* 0x0000ff0053a77812 */ /* 0x000fc400078ef852 */
[----:B------:R-:W-:Y:S02]  /*9c80*/  F2FP.F16.E4M3.UNPACK_B R170, R165.H1 ;  /* 0x000000a5ffaa723e */ /* 0x000fe400030006ff */
[----:B--2---:R-:W-:Y:S02]  /*9c90*/  F2FP.F16.E4M3.UNPACK_B R83, R84.H1 ;  /* 0x00000054ff53723e */ /* 0x004fe400030006ff */
[----:B------:R-:W-:Y:S01]  /*9ca0*/  F2FP.F16.E4M3.UNPACK_B R82, R81.H1 ;  /* 0x00000051ff52723e */ /* 0x000fe200030006ff */
[----:B------:R-:W-:Y:S01]  /*9cb0*/  HADD2.F32 R14, -RZ, R170.H0_H0 ;  /* 0x200000aaff0e7230 */ /* 0x000fe20000004100 */
[----:B------:R-:W-:Y:S02]  /*9cc0*/  LOP3.LUT R174, R173, 0xff00, R168, 0xf8, !PT ;  /* 0x0000ff00adae7812 */ /* 0x000fe400078ef8a8 */
[----:B------:R-:W-:Y:S01]  /*9cd0*/  LOP3.LUT R12, R167, 0xff0000, R12, 0xf8, !PT ;  /* 0x00ff0000a70c7812 */ /* 0x000fe200078ef80c */
[----:B------:R-:W-:Y:S01]  /*9ce0*/  HADD2.F32 R167, -RZ, R83.H0_H0 ;  /* 0x20000053ffa77230 */ /* 0x000fe20000004100 */
[----:B------:R-:W-:Y:S01]  /*9cf0*/  F2FP.F16.E4M3.UNPACK_B R168, R166.H1 ;  /* 0x000000a6ffa8723e */ /* 0x000fe200030006ff */
[--C-:B------:R-:W-:Y:S01]  /*9d00*/  HADD2.F32 R80, -RZ, R82.reuse.H0_H0 ;  /* 0x20000052ff507230 */ /* 0x100fe20000004100 */
[----:B------:R-:W-:Y:S01]  /*9d10*/  LOP3.LUT R44, R169, 0xff0000, R44, 0xf8, !PT ;  /* 0x00ff0000a92c7812 */ /* 0x000fe200078ef82c */
[----:B------:R-:W-:Y:S01]  /*9d20*/  HADD2.F32 R82, -RZ, R82.H1_H1 ;  /* 0x30000052ff527230 */ /* 0x000fe20000004100 */
[----:B------:R-:W-:Y:S01]  /*9d30*/  SHF.L.U32 R47, R47, 0x10, RZ ;  /* 0x000000102f2f7819 */ /* 0x000fe200000006ff */
[----:B------:R-:W-:-:S02]  /*9d40*/  HADD2.F32 R169, -RZ, R168.H0_H0 ;  /* 0x200000a8ffa97230 */ /* 0x000fc40000004100 */
[CC--:B------:R-:W-:Y:S01]  /*9d50*/  FMUL.FTZ R171, R167.reuse, R14.reuse ;  /* 0x0000000ea7ab7220 */ /* 0x0c0fe20000410000 */
[----:B------:R-:W-:Y:S01]  /*9d60*/  FMUL.FTZ R176, R80, R14 ;  /* 0x0000000e50b07220 */ /* 0x000fe20000410000 */
[----:B------:R-:W-:Y:S01]  /*9d70*/  LOP3.LUT R14, R174, 0xff0000, R47, 0xf8, !PT ;  /* 0x00ff0000ae0e7812 */ /* 0x000fe200078ef82f */
[----:B------:R-:W-:Y:S01]  /*9d80*/  HADD2.F32 R168, -RZ, R168.H1_H1 ;  /* 0x300000a8ffa87230 */ /* 0x000fe20000004100 */
[----:B------:R-:W-:Y:S01]  /*9d90*/  LOP3.LUT R45, R172, 0xff0000, R45, 0xf8, !PT ;  /* 0x00ff0000ac2d7812 */ /* 0x000fe200078ef82d */
[-C--:B------:R-:W-:Y:S01]  /*9da0*/  FFMA.FTZ R47, R80, R169.reuse, -R171 ;  /* 0x000000a9502f7223 */ /* 0x080fe200000108ab */
[----:B------:R-:W-:Y:S01]  /*9db0*/  FFMA.FTZ R80, R167, R169, R176 ;  /* 0x000000a9a7507223 */ /* 0x000fe200000100b0 */
[----:B------:R-:W-:Y:S01]  /*9dc0*/  HADD2.F32 R172, -RZ, R170.H1_H1 ;  /* 0x300000aaffac7230 */ /* 0x000fe20000004100 */
[----:B------:R-:W-:Y:S01]  /*9dd0*/  F2FP.F16.E4M3.UNPACK_B R170, R165 ;  /* 0x000000a5ffaa723e */ /* 0x000fe200020006ff */
[----:B------:R-:W-:Y:S01]  /*9de0*/  HADD2.F32 R167, -RZ, R83.H1_H1 ;  /* 0x30000053ffa77230 */ /* 0x000fe20000004100 */
[----:B------:R-:W-:-:S02]  /*9df0*/  F2FP.F16.E4M3.UNPACK_B R84, R84 ;  /* 0x00000054ff54723e */ /* 0x000fc400020006ff */
[----:B------:R-:W-:Y:S01]  /*9e00*/  F2FP.F16.E4M3.UNPACK_B R165, R81 ;  /* 0x00000051ffa5723e */ /* 0x000fe200020006ff */
[----:B------:R-:W-:Y:S01]  /*9e10*/  HADD2.F32 R171, -RZ, R170.H0_H0 ;  /* 0x200000aaffab7230 */ /* 0x000fe20000004100 */
[----:B------:R-:W-:Y:S01]  /*9e20*/  F2FP.F16.E4M3.UNPACK_B R169, R166 ;  /* 0x000000a6ffa9723e */ /* 0x000fe200020006ff */
[CC--:B------:R-:W-:Y:S01]  /*9e30*/  FMUL.FTZ R81, R167.reuse, R172.reuse ;  /* 0x000000aca7517220 */ /* 0x0c0fe20000410000 */
[C---:B------:R-:W-:Y:S01]  /*9e40*/  FMUL.FTZ R172, R82.reuse, R172 ;  /* 0x000000ac52ac7220 */ /* 0x040fe20000410000 */
[----:B------:R-:W-:Y:S02]  /*9e50*/  HADD2.F32 R166, -RZ, R84.H0_H0 ;  /* 0x20000054ffa67230 */ /* 0x000fe40000004100 */
[----:B------:R-:W-:Y:S02]  /*9e60*/  HADD2.F32 R83, -RZ, R165.H0_H0 ;  /* 0x200000a5ff537230 */ /* 0x000fe40000004100 */
[-C--:B------:R-:W-:Y:S01]  /*9e70*/  FFMA.FTZ R82, R82, R168.reuse, -R81 ;  /* 0x000000a852527223 */ /* 0x080fe20000010851 */
[----:B------:R-:W-:Y:S01]  /*9e80*/  FFMA.FTZ R81, R167, R168, R172 ;  /* 0x000000a8a7517223 */ /* 0x000fe200000100ac */
[----:B------:R-:W-:-:S02]  /*9e90*/  HADD2.F32 R167, -RZ, R169.H0_H0 ;  /* 0x200000a9ffa77230 */ /* 0x000fc40000004100 */
[-C--:B------:R-:W-:Y:S01]  /*9ea0*/  FMUL.FTZ R172, R166, R171.reuse ;  /* 0x000000aba6ac7220 */ /* 0x080fe20000410000 */
[C---:B------:R-:W-:Y:S01]  /*9eb0*/  FMUL.FTZ R173, R83.reuse, R171 ;  /* 0x000000ab53ad7220 */ /* 0x040fe20000410000 */
[----:B------:R-:W-:Y:S01]  /*9ec0*/  HADD2.F32 R171, -RZ, R170.H1_H1 ;  /* 0x300000aaffab7230 */ /* 0x000fe20000004100 */
[----:B------:R-:W-:Y:S01]  /*9ed0*/  F2FP.SATFINITE.E4M3.F32.PACK_AB_MERGE_C R47, R82, R47, RZ ;  /* 0x0000002f522f723e */ /* 0x000fe200048070ff */
[----:B------:R-:W-:Y:S02]  /*9ee0*/  HADD2.F32 R168, -RZ, R84.H1_H1 ;  /* 0x30000054ffa87230 */ /* 0x000fe40000004100 */
[-C--:B------:R-:W-:Y:S01]  /*9ef0*/  FFMA.FTZ R84, R166, R167.reuse, R173 ;  /* 0x000000a7a6547223 */ /* 0x080fe200000100ad */
[----:B------:R-:W-:Y:S02]  /*9f00*/  HADD2.F32 R165, -RZ, R165.H1_H1 ;  /* 0x300000a5ffa57230 */ /* 0x000fe40000004100 */
[----:B------:R-:W-:Y:S01]  /*9f10*/  FFMA.FTZ R83, R83, R167, -R172 ;  /* 0x000000a753537223 */ /* 0x000fe200000108ac */
[----:B------:R-:W-:-:S02]  /*9f20*/  HADD2.F32 R170, -RZ, R169.H1_H1 ;  /* 0x300000a9ffaa7230 */ /* 0x000fc40000004100 */
[C---:B------:R-:W-:Y:S01]  /*9f30*/  FMUL.FTZ R166, R168.reuse, R171 ;  /* 0x000000aba8a67220 */ /* 0x040fe20000410000 */
        /* <DEDUP_REMOVED lines=24> */
[----:B------:R-:W-:Y:S01]  /*a0c0*/  FFMA.FTZ R163, R169, R172, R176 ;  /* 0x000000aca9a37223 */ /* 0x000fe200000100b0 */
[----:B------:R-:W-:Y:S01]  /*a0d0*/  F2FP.F16.E4M3.UNPACK_B R169, R86 ;  /* 0x00000056ffa9723e */ /* 0x000fe200020006ff */
[----:B------:R-:W-:Y:S01]  /*a0e0*/  FFMA.FTZ R170, R170, R172, -R177 ;  /* 0x000000acaaaa7223 */ /* 0x000fe200000108b1 */
[--C-:B------:R-:W-:Y:S01]  /*a0f0*/  HADD2.F32 R86, -RZ, R46.reuse.H0_H0 ;  /* 0x2000002eff567230 */ /* 0x100fe20000004100 */
[----:B------:R-:W-:Y:S01]  /*a100*/  F2FP.SATFINITE.E4M3.F32.PACK_AB_MERGE_C R47, R166, R83, R47 ;  /* 0x00000053a62f723e */ /* 0x000fe2000480702f */
[--C-:B------:R-:W-:Y:S01]  /*a110*/  HADD2.F32 R175, -RZ, R171.reuse.H0_H0 ;  /* 0x200000abffaf7230 */ /* 0x100fe20000004100 */
[----:B------:R-:W-:Y:S01]  /*a120*/  F2FP.F16.E4M3.UNPACK_B R82, R85 ;  /* 0x00000055ff52723e */ /* 0x000fe200020006ff */
[----:B------:R-:W-:Y:S01]  /*a130*/  HADD2.F32 R172, -RZ, R171.H1_H1 ;  /* 0x300000abffac7230 */ /* 0x000fe20000004100 */
[----:B------:R-:W-:Y:S01]  /*a140*/  F2FP.F16.E4M3.UNPACK_B R171, R164 ;  /* 0x000000a4ffab723e */ /* 0x000fe200020006ff */
[--C-:B------:R-:W-:Y:S01]  /*a150*/  HADD2.F32 R164, -RZ, R169.reuse.H0_H0 ;  /* 0x200000a9ffa47230 */ /* 0x100fe20000004100 */
[----:B------:R-:W-:Y:S01]  /*a160*/  F2FP.F16.E4M3.UNPACK_B R166, R45 ;  /* 0x0000002dffa6723e */ /* 0x000fe200020006ff */
[----:B------:R-:W-:Y:S01]  /*a170*/  HADD2.F32 R169, -RZ, R169.H1_H1 ;  /* 0x300000a9ffa97230 */ /* 0x000fe20000004100 */
[----:B------:R-:W-:Y:S01]  /*a180*/  F2FP.F16.E4M3.UNPACK_B R81, R13 ;  /* 0x0000000dff51723e */ /* 0x000fe200020006ff */
[----:B------:R-:W-:-:S02]  /*a190*/  HADD2.F32 R46, -RZ, R46.H1_H1 ;  /* 0x3000002eff2e7230 */ /* 0x000fc40000004100 */
[-C--:B------:R-:W-:Y:S01]  /*a1a0*/  FMUL.FTZ R177, R164, R175.reuse ;  /* 0x000000afa4b17220 */ /* 0x080fe20000410000 */
[--C-:B------:R-:W-:Y:S02]  /*a1b0*/  HADD2.F32 R173, -RZ, R171.reuse.H0_H0 ;  /* 0x200000abffad7230 */ /* 0x100fe40000004100 */
[----:B------:R-:W-:Y:S01]  /*a1c0*/  FMUL.FTZ R175, R86, R175 ;  /* 0x000000af56af7220 */ /* 0x000fe20000410000 */
[----:B------:R-:W-:Y:S02]  /*a1d0*/  HADD2.F32 R171, -RZ, R171.H1_H1 ;  /* 0x300000abffab7230 */ /* 0x000fe40000004100 */
[CC--:B------:R-:W-:Y:S01]  /*a1e0*/  FMUL.FTZ R179, R169.reuse, R172.reuse ;  /* 0x000000aca9b37220 */ /* 0x0c0fe20000410000 */
[----:B------:R-:W-:Y:S01]  /*a1f0*/  FMUL.FTZ R172, R46, R172 ;  /* 0x000000ac2eac7220 */ /* 0x000fe20000410000 */
[-C--:B------:R-:W-:Y:S01]  /*a200*/  FFMA.FTZ R177, R86, R173.reuse, -R177 ;  /* 0x000000ad56b17223 */ /* 0x080fe200000108b1 */
[----:B------:R-:W-:Y:S01]  /*a210*/  FFMA.FTZ R86, R164, R173, R175 ;  /* 0x000000ada4567223 */ /* 0x000fe200000100af */
[----:B------:R-:W-:Y:S01]  /*a220*/  F2FP.SATFINITE.E4M3.F32.PACK_AB_MERGE_C R170, R170, R167, RZ ;  /* 0x000000a7aaaa723e */ /* 0x000fe200048070ff */
[----:B------:R-:W-:Y:S01]  /*a230*/  FFMA.FTZ R169, R169, R171, R172 ;  /* 0x000000aba9a97223 */ /* 0x000fe200000100ac */
[----:B------:R-:W-:Y:S01]  /*a240*/  F2FP.SATFINITE.E4M3.F32.PACK_AB_MERGE_C R84, R165, R84, R80 ;  /* 0x00000054a554723e */ /* 0x000fe20004807050 */
[----:B------:R-:W-:Y:S01]  /*a250*/  HADD2.F32 R83, -RZ, R82.H0_H0 ;  /* 0x20000052ff537230 */ /* 0x000fe20000004100 */
[----:B------:R-:W-:Y:S01]  /*a260*/  F2FP.F16.E4M3.UNPACK_B R164, R44 ;  /* 0x0000002cffa4723e */ /* 0x000fe200020006ff */
[----:B------:R-:W-:Y:S01]  /*a270*/  HADD2.F32 R167, -RZ, R166.H0_H0 ;  /* 0x200000a6ffa77230 */ /* 0x000fe20000004100 */
[----:B------:R-:W-:Y:S01]  /*a280*/  F2FP.SATFINITE.E4M3.F32.PACK_AB_MERGE_C R163, R163, R168, RZ ;  /* 0x000000a8a3a3723e */ /* 0x000fe200048070ff */
[----:B------:R-:W-:Y:S01]  /*a290*/  HADD2.F32 R80, -RZ, R81.H0_H0 ;  /* 0x20000051ff507230 */ /* 0x000fe20000004100 */
[----:B------:R-:W-:Y:S01]  /*a2a0*/  F2FP.F16.E4M3.UNPACK_B R85, R85.H1 ;  /* 0x00000055ff55723e */ /* 0x000fe200030006ff */
[----:B------:R-:W-:Y:S01]  /*a2b0*/  HADD2.F32 R165, -RZ, R164.H0_H0 ;  /* 0x200000a4ffa57230 */ /* 0x000fe20000004100 */
[----:B------:R-:W-:Y:S01]  /*a2c0*/  F2FP.SATFINITE.E4M3.F32.PACK_AB_MERGE_C R86, R169, R86, R163 ;  /* 0x00000056a956723e */ /* 0x000fe200048070a3 */
        /* <DEDUP_REMOVED lines=8> */
[CC--:B------:R-:W-:Y:S01]  /*a350*/  FMUL.FTZ R165, R163.reuse, R166.reuse ;  /* 0x000000a6a3a57220 */ /* 0x0c0fe20000410000 */
[----:B------:R-:W-:Y:S01]  /*a360*/  F2FP.F16.E4M3.UNPACK_B R83, R13.H1 ;  /* 0x0000000dff53723e */ /* 0x000fe200030006ff */
[----:B------:R-:W-:Y:S01]  /*a370*/  FMUL.FTZ R166, R82, R166 ;  /* 0x000000a652a67220 */ /* 0x000fe20000410000 */
[----:B------:R-:W-:Y:S01]  /*a380*/  FFMA.FTZ R46, R46, R171, -R179 ;  /* 0x000000ab2e2e7223 */ /* 0x000fe200000108b3 */
[-C--:B------:R-:W-:Y:S01]  /*a390*/  FFMA.FTZ R13, R82, R164.reuse, -R165 ;  /* 0x000000a4520d7223 */ /* 0x080fe200000108a5 */
[----:B------:R-:W-:Y:S01]  /*a3a0*/  F2FP.F16.E4M3.UNPACK_B R165, R45.H1 ;  /* 0x0000002dffa5723e */ /* 0x000fe200030006ff */
[----:B------:R-:W-:Y:S01]  /*a3b0*/  FFMA.FTZ R82, R163, R164, R166 ;  /* 0x000000a4a3527223 */ /* 0x000fe200000100a6 */
[----:B------:R-:W-:Y:S01]  /*a3c0*/  F2FP.F16.E4M3.UNPACK_B R44, R44.H1 ;  /* 0x0000002cff2c723e */ /* 0x000fe200030006ff */
[----:B------:R-:W-:Y:S01]  /*a3d0*/  HADD2.F32 R163, -RZ, R85.H0_H0 ;  /* 0x20000055ffa37230 */ /* 0x000fe20000004100 */
[----:B------:R-:W-:Y:S01]  /*a3e0*/  F2FP.SATFINITE.E4M3.F32.PACK_AB_MERGE_C R46, R46, R177, R170 ;  /* 0x000000b12e2e723e */ /* 0x000fe200048070aa */
[----:B------:R-:W-:Y:S01]  /*a3f0*/  HADD2.F32 R168, -RZ, R165.H0_H0 ;  /* 0x200000a5ffa87230 */ /* 0x000fe20000004100 */
[----:B------:R-:W-:Y:S01]  /*a400*/  F2FP.F16.E4M3.UNPACK_B R173, R14.H1 ;  /* 0x0000000effad723e */ /* 0x000fe200030006ff */
[----:B------:R-:W-:Y:S01]  /*a410*/  HADD2.F32 R45, -RZ, R83.H0_H0 ;  /* 0x20000053ff2d7230 */ /* 0x000fe20000004100 */
[----:B------:R-:W-:Y:S01]  /*a420*/  F2FP.F16.E4M3.UNPACK_B R169, R12 ;  /* 0x0000000cffa9723e */ /* 0x000fe200020006ff */
[----:B------:R-:W-:-:S02]  /*a430*/  HADD2.F32 R164, -RZ, R85.H1_H1 ;  /* 0x30000055ffa47230 */ /* 0x000fc40000004100 */
[-C--:B------:R-:W-:Y:S01]  /*a440*/  FMUL.FTZ R170, R163, R168.reuse ;  /* 0x000000a8a3aa7220 */ /* 0x080fe20000410000 */
[----:B------:R-:W-:Y:S02]  /*a450*/  HADD2.F32 R165, -RZ, R165.H1_H1 ;  /* 0x300000a5ffa57230 */ /* 0x000fe40000004100 */
[C---:B------:R-:W-:Y:S01]  /*a460*/  FMUL.FTZ R168, R45.reuse, R168 ;  /* 0x000000a82da87220 */ /* 0x040fe20000410000 */
[--C-:B------:R-:W-:Y:S01]  /*a470*/  HADD2.F32 R166, -RZ, R44.reuse.H0_H0 ;  /* 0x2000002cffa67230 */ /* 0x100fe20000004100 */
[----:B------:R-:W-:Y:S01]  /*a480*/  F2FP.F16.E4M3.UNPACK_B R85, R15 ;  /* 0x0000000fff55723e */ /* 0x000fe200020006ff */
[----:B------:R-:W-:Y:S02]  /*a490*/  HADD2.F32 R83, -RZ, R83.H1_H1 ;  /* 0x30000053ff537230 */ /* 0x000fe40000004100 */
[CC--:B------:R-:W-:Y:S01]  /*a4a0*/  FMUL.FTZ R172, R164.reuse, R165.reuse ;  /* 0x000000a5a4ac7220 */ /* 0x0c0fe20000410000 */
        /* <DEDUP_REMOVED lines=8> */
[----:B------:R-:W-:Y:S01]  /*a530*/  F2FP.F16.E4M3.UNPACK_B R15, R15.H1 ;  /* 0x0000000fff0f723e */ /* 0x000fe200030006ff */
[----:B------:R-:W-:Y:S01]  /*a540*/  HADD2.F32 R167, -RZ, R165.H0_H0 ;  /* 0x200000a5ffa77230 */ /* 0x000fe20000004100 */
[----:B------:R-:W-:Y:S01]  /*a550*/  F2FP.F16.E4M3.UNPACK_B R166, R87.H1 ;  /* 0x00000057ffa6723e */ /* 0x000fe200030006ff */
[----:B------:R-:W-:Y:S01]  /*a560*/  HADD2.F32 R87, -RZ, R85.H0_H0 ;  /* 0x20000055ff577230 */ /* 0x000fe20000004100 */
[----:B------:R-:W-:Y:S01]  /*a570*/  F2FP.F16.E4M3.UNPACK_B R170, R12.H1 ;  /* 0x0000000cffaa723e */ /* 0x000fe200030006ff */
[----:B------:R-:W-:Y:S01]  /*a580*/  HADD2.F32 R12, -RZ, R172.H0_H0 ;  /* 0x200000acff0c7230 */ /* 0x000fe20000004100 */
[----:B------:R-:W-:Y:S01]  /*a590*/  F2FP.SATFINITE.E4M3.F32.PACK_AB_MERGE_C R44, R83, R44, RZ ;  /* 0x0000002c532c723e */ /* 0x000fe200048070ff */
[----:B------:R-:W-:Y:S01]  /*a5a0*/  HADD2.F32 R163, -RZ, R15.H0_H0 ;  /* 0x2000000fffa37230 */ /* 0x000fe20000004100 */
[----:B------:R-:W-:Y:S01]  /*a5b0*/  F2FP.SATFINITE.E4M3.F32.PACK_AB_MERGE_C R45, R164, R45, RZ ;  /* 0x0000002da42d723e */ /* 0x000fe200048070ff */
[----:B------:R-:W-:-:S02]  /*a5c0*/  HADD2.F32 R168, -RZ, R166.H0_H0 ;  /* 0x200000a6ffa87230 */ /* 0x000fc40000004100 */
[-C--:B------:R-:W-:Y:S01]  /*a5d0*/  FMUL.FTZ R176, R167, R12.reuse ;  /* 0x0000000ca7b07220 */ /* 0x080fe20000410000 */
[----:B------:R-:W-:Y:S02]  /*a5e0*/  HADD2.F32 R174, -RZ, R173.H0_H0 ;  /* 0x200000adffae7230 */ /* 0x000fe40000004100 */
[----:B------:R-:W-:Y:S01]  /*a5f0*/  FMUL.FTZ R178, R87, R12 ;  /* 0x0000000c57b27220 */ /* 0x000fe20000410000 */
[----:B------:R-:W-:Y:S01]  /*a600*/  HADD2.F32 R14, -RZ, R169.H0_H0 ;  /* 0x200000a9ff0e7230 */ /* 0x000fe20000004100 */
[----:B------:R-:W-:Y:S01]  /*a610*/  F2FP.SATFINITE.E4M3.F32.PACK_AB_MERGE_C R13, R13, R80, R44 ;  /* 0x000000500d0d723e */ /* 0x000fe2000480702c */
[----:B------:R-:W-:Y:S02]  /*a620*/  HADD2.F32 R166, -RZ, R166.H1_H1 ;  /* 0x300000a6ffa67230 */ /* 0x000fe40000004100 */
[----:B------:R-:W-:Y:S01]  /*a630*/  FMUL.FTZ R175, R163, R174 ;  /* 0x000000aea3af7220 */ /* 0x000fe20000410000 */
[----:B------:R-:W-:Y:S02]  /*a640*/  HADD2.F32 R173, -RZ, R173.H1_H1 ;  /* 0x300000adffad7230 */ /* 0x000fe40000004100 */
[----:B------:R-:W-:Y:S01]  /*a650*/  FFMA.FTZ R12, R87, R14, -R176 ;  /* 0x0000000e570c7223 */ /* 0x000fe200000108b0 */
[----:B------:R-:W-:-:S02]  /*a660*/  HADD2.F32 R15, -RZ, R15.H1_H1 ;  /* 0x3000000fff0f7230 */ /* 0x000fc40000004100 */
[----:B------:R-:W-:Y:S01]  /*a670*/  FMUL.FTZ R180, R168, R174 ;  /* 0x000000aea8b47220 */ /* 0x000fe20000410000 */
        /* <DEDUP_REMOVED lines=9> */
[-C--:B------:R-:W-:Y:S01]  /*a710*/  FMUL.FTZ R174, R165, R172.reuse ;  /* 0x000000aca5ae7220 */ /* 0x080fe20000410000 */
[----:B------:R-:W-:Y:S02]  /*a720*/  HADD2.F32 R168, -RZ, R169.H1_H1 ;  /* 0x300000a9ffa87230 */ /* 0x000fe40000004100 */
[----:B------:R-:W-:Y:S01]  /*a730*/  FMUL.FTZ R172, R85, R172 ;  /* 0x000000ac55ac7220 */ /* 0x000fe20000410000 */
[----:B------:R-:W-:Y:S01]  /*a740*/  FFMA.FTZ R14, R167, R14, R178 ;  /* 0x0000000ea70e7223 */ /* 0x000fe200000100b2 */
[-C--:B------:R-:W-:Y:S01]  /*a750*/  FFMA.FTZ R15, R15, R170.reuse, -R176 ;  /* 0x000000aa0f0f7223 */ /* 0x080fe200000108b0 */
[----:B------:R-:W-:Y:S01]  /*a760*/  FFMA.FTZ R166, R166, R170, R173 ;  /* 0x000000aaa6a67223 */ /* 0x000fe200000100ad */
[-C--:B------:R-:W-:Y:S01]  /*a770*/  FFMA.FTZ R85, R85, R168.reuse, -R174 ;  /* 0x000000a855557223 */ /* 0x080fe200000108ae */
[----:B------:R-:W-:-:S02]  /*a780*/  FFMA.FTZ R165, R165, R168, R172 ;  /* 0x000000a8a5a57223 */ /* 0x000fc400000100ac */
[----:B------:R-:W-:Y:S02]  /*a790*/  F2FP.SATFINITE.E4M3.F32.PACK_AB_MERGE_C R15, R15, R180, RZ ;  /* 0x000000b40f0f723e */ /* 0x000fe400048070ff */
[----:B------:R-:W-:Y:S02]  /*a7a0*/  F2FP.SATFINITE.E4M3.F32.PACK_AB_MERGE_C R166, R166, R175, RZ ;  /* 0x000000afa6a6723e */ /* 0x000fe400048070ff */
[----:B------:R-:W-:Y:S01]  /*a7b0*/  F2FP.SATFINITE.E4M3.F32.PACK_AB_MERGE_C R15, R85, R12, R15 ;  /* 0x0000000c550f723e */ /* 0x000fe2000480700f */
[----:B------:R-:W-:Y:S01]  /*a7c0*/  IMAD.MOV.U32 R12, RZ, RZ, R47 ;  /* 0x000000ffff0c7224 */ /* 0x000fe200078e002f */
[----:B------:R-:W-:Y:S01]  /*a7d0*/  F2FP.SATFINITE.E4M3.F32.PACK_AB_MERGE_C R87, R165, R14, R166 ;  /* 0x0000000ea557723e */ /* 0x000fe200048070a6 */
[----:B------:R-:W-:Y:S01]  /*a7e0*/  IMAD.MOV.U32 R14, RZ, RZ, R46 ;  /* 0x000000ffff0e7224 */ /* 0x000fe200078e002e */
[----:B------:R-:W-:-:S07]  /*a7f0*/  F2FP.SATFINITE.E4M3.F32.PACK_AB_MERGE_C R85, R82, R81, R45 ;  /* 0x000000515255723e */ /* 0x000fce000480702d */
.L_x_4142:
[----:B------:R-:W-:Y:S05]  /*a800*/  BSYNC B3 ;  /* 0x0000000000037941 */ /* 0x000fea0003800000 */
.L_x_4141:
[----:B------:R-:W-:Y:S01]  /*a810*/  ISETP.GE.AND P3, PT, R11, R136, PT ;  /* 0x000000880b00720c */ /* 0x000fe20003f66270 */
[----:B0-----:R0:W-:-:S12]  /*a820*/  ST.E.128 desc[UR50][R126.64], R12 ;  /* 0x0000000c7e007985 */ /* 0x0011d8000c101d32 */
[----:B------:R-:W-:-:S04]  /*a830*/  @!P3 IADD3 R44, P5, R156, R11, RZ ;  /* 0x0000000b9c2cb210 */ /* 0x000fc80007fbe0ff */
[----:B------:R-:W-:-:S05]  /*a840*/  @!P3 LEA.HI.X.SX32 R45, R11, R154, 0x1, P5 ;  /* 0x0000009a0b2db211 */ /* 0x000fca00028f0eff */
[----:B--2---:R0:W-:Y:S04]  /*a850*/  @!P3 ST.E.128 desc[UR50][R44.64], R84 ;  /* 0x000000542c00b985 */ /* 0x0041e8000c101d32 */
.L_x_4140:
[----:B------:R-:W-:Y:S05]  /*a860*/  BSYNC B2 ;  /* 0x0000000000027941 */ /* 0x000fea0003800000 */
.L_x_4139:
[----:B------:R-:W-:Y:S01]  /*a870*/  ISETP.NE.AND P3, PT, R29, RZ, PT ;  /* 0x000000ff1d00720c */ /* 0x000fe20003f65270 */
[----:B------:R-:W-:-:S12]  /*a880*/  BSSY B2, `(.L_x_4143) ;  /* 0x00000fc000027945 */ /* 0x000fd80003800000 */
[----:B------:R-:W-:Y:S05]  /*a890*/  @!P3 BRA `(.L_x_4144) ;  /* 0x0000000c00e8b947 */ /* 0x000fea0003800000 */
[----:B0-----:R-:W5:Y:S04]  /*a8a0*/  LDL R44, [R1+0x30] ;  /* 0x00003000012c7983 */ /* 0x001f680000100800 */
[----:B------:R-:W2:Y:S04]  /*a8b0*/  LDL R14, [R1+0x34] ;  /* 0x00003400010e7983 */ /* 0x000ea80000100800 */
[----:B------:R-:W2:Y:S01]  /*a8c0*/  LDL R15, [R1+0x38] ;  /* 0x00003800010f7983 */ /* 0x000ea20000100800 */
[----:B------:R-:W-:-:S04]  /*a8d0*/  SEL R11, R117, R143, !P1 ;  /* 0x0000008f750b7207 */ /* 0x000fc80004800000 */
[----:B------:R-:W-:-:S04]  /*a8e0*/  SHF.R.S32.HI R12, RZ, 0x1f, R11 ;  /* 0x0000001fff0c7819 */ /* 0x000fc8000001140b */
[----:B------:R-:W-:-:S04]  /*a8f0*/  LEA.HI R11, R12, R11, RZ, 0x5 ;  /* 0x0000000b0c0b7211 */ /* 0x000fc800078f28ff */
[----:B------:R-:W-:-:S04]  /*a900*/  LEA.HI.SX32 R11, R11, R112, 0x1b ;  /* 0x000000700b0b7211 */ /* 0x000fc800078fdaff */
[----:B------:R-:W-:-:S04]  /*a910*/  SHF.R.S32.HI R12, RZ, 0x1f, R11 ;  /* 0x0000001fff0c7819 */ /* 0x000fc8000001140b */
[----:B------:R-:W-:Y:S01]  /*a920*/  LEA.HI R12, R12, R11, RZ, 0x2 ;  /* 0x0000000b0c0c7211 */ /* 0x000fe200078f10ff */
[----:B------:R-:W-:-:S03]  /*a930*/  IMAD.SHL.U32 R11, R11, 0x10, RZ ;  /* 0x000000100b0b7824 */ /* 0x000fc600078e00ff */
[----:B------:R-:W-:Y:S02]  /*a940*/  SHF.R.S32.HI R13, RZ, 0x2, R12 ;  /* 0x00000002ff0d7819 */ /* 0x000fe4000001140c */
[----:B----4-:R-:W-:-:S05]  /*a950*/  IADD3 R80, P3, R26, R156, RZ ;  /* 0x0000009c1a507210 */ /* 0x010fca0007f7e0ff */
[----:B---3--:R-:W-:Y:S01]  /*a960*/  IMAD.X R81, R154, 0x1, R108, P3 ;  /* 0x000000019a517824 */ /* 0x008fe200018e066c */
[----:B------:R-:W-:Y:S01]  /*a970*/  ISETP.GE.AND P3, PT, R225, R116, PT ;  /* 0x00000074e100720c */ /* 0x000fe20003f66270 */
[----:B------:R-:W-:Y:S01]  /*a980*/  BSSY B3, `(.L_x_4145) ;  /* 0x00000e6000037945 */ /* 0x000fe20003800000 */
[----:B-----5:R-:W-:-:S04]  /*a990*/  LOP3.LUT R12, R44, 0x30, R11, 0xf8, !PT ;  /* 0x000000302c0c7812 */ /* 0x020fc800078ef80b */
[----:B--2---:R-:W-:Y:S01]  /*a9a0*/  LOP3.LUT R12, R12, R14, RZ, 0x3c, !PT ;  /* 0x0000000e0c0c7212 */ /* 0x004fe200078e3cff */
[----:B------:R-:W-:-:S04]  /*a9b0*/  IMAD R13, R13, 0x2800, R15 ;  /* 0x000028000d0d7824 */ /* 0x000fc800078e020f */
[----:B------:R-:W-:Y:S02]  /*a9c0*/  IMAD.IADD R12, R13, 0x1, R12 ;  /* 0x000000010d0c7824 */ /* 0x000fe400078e020c */
[C---:B------:R-:W-:Y:S02]  /*a9d0*/  IMAD R13, R19.reuse, 0x7800, R132 ;  /* 0x00007800130d7824 */ /* 0x040fe400078e0284 */
[----:B------:R-:W-:-:S03]  /*a9e0*/  IMAD R15, R19, 0x7800, R12 ;  /* 0x00007800130f7824 */ /* 0x000fc600078e020c */
[C---:B------:R-:W-:Y:S01]  /*a9f0*/  IADD3 R13, R18.reuse, R13, RZ ;  /* 0x0000000d120d7210 */ /* 0x040fe20007ffe0ff */
[----:B------:R-:W-:-:S05]  /*aa00*/  IMAD.IADD R44, R18, 0x1, R15 ;  /* 0x00000001122c7824 */ /* 0x000fca00078e020f */
[----:B------:R-:W0:Y:S04]  /*aa10*/  LDS.128 R12, [R13+0x24200] ;  /* 0x024200000d0c7984 */ /* 0x000e280000000c00 */
[----:B------:R-:W2:Y:S01]  /*aa20*/  LDS.128 R44, [R44+0x24200] ;  /* 0x024200002c2c7984 */ /* 0x000ea20000000c00 */
[----:B------:R-:W-:Y:S05]  /*aa30*/  @P3 BRA `(.L_x_4146) ;  /* 0x0000000c00683947 */ /* 0x000fea0003800000 */
[----:B------:R-:W-:Y:S01]  /*aa40*/  SHF.R.U32.HI R167, RZ, 0x18, R41 ;  /* 0x00000018ffa77819 */ /* 0x000fe20000011629 */
[----:B0-----:R-:W-:Y:S01]  /*aa50*/  IMAD.MOV.U32 R40, RZ, RZ, R13 ;  /* 0x000000ffff287224 */ /* 0x001fe200078e000d */
[----:B------:R-:W-:Y:S01]  /*aa60*/  LOP3.LUT R54, R41, 0xff, RZ, 0xc0, !PT ;  /* 0x000000ff29367812 */ /* 0x000fe200078ec0ff */
[----:B------:R-:W-:Y:S01]  /*aa70*/  IMAD.MOV.U32 R42, RZ, RZ, R14 ;  /* 0x000000ffff2a7224 */ /* 0x000fe200078e000e */
[--C-:B------:R-:W-:Y:S01]  /*aa80*/  SHF.R.U32.HI R166, RZ, 0x8, R41.reuse ;  /* 0x00000008ffa67819 */ /* 0x100fe20000011629 */
[----:B------:R-:W-:Y:S01]  /*aa90*/  IMAD.MOV.U32 R52, RZ, RZ, R12 ;  /* 0x000000ffff347224 */ /* 0x000fe200078e000c */
[----:B------:R-:W-:Y:S02]  /*aaa0*/  SHF.R.U32.HI R164, RZ, 0x10, R41 ;  /* 0x00000010ffa47819 */ /* 0x000fe40000011629 */
[----:B------:R-:W-:Y:S02]  /*aab0*/  SHF.R.U32.HI R163, RZ, 0x8, R43 ;  /* 0x00000008ffa37819 */ /* 0x000fe4000001162b */
[----:B------:R-:W-:Y:S01]  /*aac0*/  SHF.R.U32.HI R85, RZ, 0x8, R55 ;  /* 0x00000008ff557819 */ /* 0x000fe20000011637 */
[----:B------:R-:W-:Y:S01]  /*aad0*/  IMAD.U32 R14, R164, 0x10000, RZ ;  /* 0x00010000a40e7824 */ /* 0x000fe200078e00ff */
[----:B------:R-:W-:-:S02]  /*aae0*/  PRMT R54, R167, 0x654, R54 ;  /* 0x00000654a7367816 */ /* 0x000fc40000000036 */
[----:B------:R-:W-:Y:S01]  /*aaf0*/  SHF.L.U32 R13, R166, 0x8, RZ ;  /* 0x00000008a60d7819 */ /* 0x000fe200000006ff */
[----:B------:R-:W-:Y:S01]  /*ab00*/  IMAD.SHL.U32 R85, R85, 0x100, RZ ;  /* 0x0000010055557824 */ /* 0x000fe200078e00ff */
[----:B------:R-:W-:Y:S02]  /*ab10*/  SHF.R.U32.HI R165, RZ, 0x18, R43 ;  /* 0x00000018ffa57819 */ /* 0x000fe4000001162b */
[----:B------:R-:W-:Y:S02]  /*ab20*/  LOP3.LUT R82, R43, 0xff, RZ, 0xc0, !PT ;  /* 0x000000ff2b527812 */ /* 0x000fe400078ec0ff */
[----:B------:R-:W-:Y:S02]  /*ab30*/  SHF.R.U32.HI R87, RZ, 0x18, R55 ;  /* 0x00000018ff577819 */ /* 0x000fe40000011637 */
[----:B------:R-:W-:Y:S02]  /*ab40*/  LOP3.LUT R84, R55, 0xff, RZ, 0xc0, !PT ;  /* 0x000000ff37547812 */ /* 0x000fe400078ec0ff */
[----:B------:R-:W-:-:S02]  /*ab50*/  SHF.R.U32.HI R127, RZ, 0x10, R43 ;  /* 0x00000010ff7f7819 */ /* 0x000fc4000001162b */
[----:B------:R-:W-:Y:S02]  /*ab60*/  SHF.R.U32.HI R86, RZ, 0x8, R53 ;  /* 0x00000008ff567819 */ /* 0x000fe40000011635 */
[----:B------:R-:W-:Y:S01]  /*ab70*/  SHF.R.U32.HI R43, RZ, 0x10, R55 ;  /* 0x00000010ff2b7819 */ /* 0x000fe20000011637 */
[----:B------:R-:W-:Y:S01]  /*ab80*/  IMAD.SHL.U32 R55, R163, 0x100, RZ ;  /* 0x00000100a3377824 */ /* 0x000fe200078e00ff */
[--C-:B------:R-:W-:Y:S02]  /*ab90*/  SHF.R.U32.HI R126, RZ, 0x18, R53.reuse ;  /* 0x00000018ff7e7819 */ /* 0x100fe40000011635 */
[----:B------:R-:W-:Y:S02]  /*aba0*/  LOP3.LUT R83, R53, 0xff, RZ, 0xc0, !PT ;  /* 0x000000ff35537812 */ /* 0x000fe400078ec0ff */
[----:B------:R-:W-:Y:S01]  /*abb0*/  SHF.R.U32.HI R41, RZ, 0x10, R53 ;  /* 0x00000010ff297819 */ /* 0x000fe20000011635 */
[----:B--2---:R-:W-:Y:S01]  /*abc0*/  IMAD.MOV.U32 R53, RZ, RZ, R44 ;  /* 0x000000ffff357224 */ /* 0x004fe200078e002c */
[----:B------:R-:W-:Y:S01]  /*abd0*/  LOP3.LUT R13, R54, 0xff00, R13, 0xf8, !PT ;  /* 0x0000ff00360d7812 */ /* 0x000fe200078ef80d */
[----:B------:R-:W-:Y:S01]  /*abe0*/  IMAD.SHL.U32 R44, R86, 0x100, RZ ;  /* 0x00000100562c7824 */ /* 0x000fe200078e00ff */
[----:B------:R-:W-:-:S02]  /*abf0*/  PRMT R82, R165, 0x654, R82 ;  /* 0x00000654a5527816 */ /* 0x000fc40000000052 */
[----:B------:R-:W-:Y:S02]  /*ac00*/  PRMT R84, R87, 0x654, R84 ;  /* 0x0000065457547816 */ /* 0x000fe40000000054 */
[----:B------:R-:W-:Y:S01]  /*ac10*/  LOP3.LUT R14, R13, 0xff0000, R14, 0xf8, !PT ;  /* 0x00ff00000d0e7812 */ /* 0x000fe200078ef80e */
[----:B------:R-:W-:Y:S01]  /*ac20*/  IMAD.U32 R13, R127, 0x10000, RZ ;  /* 0x000100007f0d7824 */ /* 0x000fe200078e00ff */
[----:B------:R-:W-:Y:S01]  /*ac30*/  PRMT R83, R126, 0x654, R83 ;  /* 0x000006547e537816 */ /* 0x000fe20000000053 */
[----:B------:R-:W-:Y:S01]  /*ac40*/  IMAD.U32 R126, R43, 0x10000, RZ ;  /* 0x000100002b7e7824 */ /* 0x000fe200078e00ff */
[----:B------:R-:W-:Y:S02]  /*ac50*/  LOP3.LUT R12, R82, 0xff00, R55, 0xf8, !PT ;  /* 0x0000ff00520c7812 */ /* 0x000fe400078ef837 */
[----:B------:R-:W-:Y:S02]  /*ac60*/  LOP3.LUT R87, R84, 0xff00, R85, 0xf8, !PT ;  /* 0x0000ff0054577812 */ /* 0x000fe400078ef855 */
[----:B------:R-:W-:-:S02]  /*ac70*/  F2FP.F16.E4M3.UNPACK_B R85, R162.H1 ;  /* 0x000000a2ff55723e */ /* 0x000fc400030006ff */
[----:B------:R-:W-:Y:S02]  /*ac80*/  F2FP.F16.E4M3.UNPACK_B R82, R53.H1 ;  /* 0x00000035ff52723e */ /* 0x000fe400030006ff */
[----:B------:R-:W-:Y:S02]  /*ac90*/  F2FP.F16.E4M3.UNPACK_B R54, R52.H1 ;  /* 0x00000034ff36723e */ /* 0x000fe400030006ff */
[----:B------:R-:W-:Y:S01]  /*aca0*/  LOP3.LUT R86, R83, 0xff00, R44, 0xf8, !PT ;  /* 0x0000ff0053567812 */ /* 0x000fe200078ef82c */
[----:B------:R-:W-:Y:S01]  /*acb0*/  HADD2.F32 R55, -RZ, R82.H0_H0 ;  /* 0x20000052ff377230 */ /* 0x000fe20000004100 */
[----:B------:R-:W-:Y:S01]  /*acc0*/  LOP3.LUT R12, R12, 0xff0000, R13, 0xf8, !PT ;  /* 0x00ff00000c0c7812 */ /* 0x000fe200078ef80d */
[----:B------:R-:W-:Y:S01]  /*acd0*/  HADD2.F32 R13, -RZ, R85.H0_H0 ;  /* 0x20000055ff0d7230 */ /* 0x000fe20000004100 */
[----:B------:R-:W-:Y:S01]  /*ace0*/  F2FP.F16.E4M3.UNPACK_B R83, R160.H1 ;  /* 0x000000a0ff53723e */ /* 0x000fe200030006ff */
[----:B------:R-:W-:Y:S01]  /*acf0*/  HADD2.F32 R44, -RZ, R54.H0_H0 ;  /* 0x20000036ff2c7230 */ /* 0x000fe20000004100 */
[----:B------:R-:W-:-:S02]  /*ad00*/  SHF.L.U32 R41, R41, 0x10, RZ ;  /* 0x0000001029297819 */ /* 0x000fc400000006ff */
        /* <DEDUP_REMOVED lines=11> */
[----:B------:R-:W-:Y:S01]  /*adc0*/  LOP3.LUT R13, R87, 0xff0000, R126, 0xf8, !PT ;  /* 0x00ff0000570d7812 */ /* 0x000fe200078ef87e */
        /* <DEDUP_REMOVED lines=9> */
[----:B------:R-:W-:Y:S02]  /*ae60*/  HADD2.F32 R55, -RZ, R160.H0_H0 ;  /* 0x200000a0ff377230 */ /* 0x000fe40000004100 */
[-C--:B------:R-:W-:Y:S01]  /*ae70*/  FMUL.FTZ R127, R84, R87.reuse ;  /* 0x00000057547f7220 */ /* 0x080fe20000410000 */
[----:B------:R-:W-:Y:S01]  /*ae80*/  FFMA.FTZ R53, R85, R86, R126 ;  /* 0x0000005655357223 */ /* 0x000fe2000001007e */
[C---:B------:R-:W-:Y:S01]  /*ae90*/  FMUL.FTZ R87, R54.reuse, R87 ;  /* 0x0000005736577220 */ /* 0x040fe20000410000 */
[----:B------:R-:W-:Y:S02]  /*aea0*/  HADD2.F32 R162, -RZ, R162.H1_H1 ;  /* 0x300000a2ffa27230 */ /* 0x000fe40000004100 */
[----:B------:R-:W-:Y:S01]  /*aeb0*/  FFMA.FTZ R54, R54, R55, -R127 ;  /* 0x0000003736367223 */ /* 0x000fe2000001087f */
[----:B------:R-:W-:Y:S01]  /*aec0*/  HADD2.F32 R85, -RZ, R83.H1_H1 ;  /* 0x30000053ff557230 */ /* 0x000fe20000004100 */
[----:B------:R-:W-:Y:S01]  /*aed0*/  F2FP.F16.E4M3.UNPACK_B R127, R161.H1 ;  /* 0x000000a1ff7f723e */ /* 0x000fe200030006ff */
[----:B------:R-:W-:Y:S01]  /*aee0*/  HADD2.F32 R82, -RZ, R82.H1_H1 ;  /* 0x30000052ff527230 */ /* 0x000fe20000004100 */
[----:B------:R-:W-:Y:S01]  /*aef0*/  F2FP.F16.E4M3.UNPACK_B R86, R46.H1 ;  /* 0x0000002eff56723e */ /* 0x000fe200030006ff */
[----:B------:R-:W-:-:S02]  /*af00*/  HADD2.F32 R160, -RZ, R160.H1_H1 ;  /* 0x300000a0ffa07230 */ /* 0x000fc40000004100 */
[----:B------:R-:W-:Y:S01]  /*af10*/  FFMA.FTZ R55, R84, R55, R87 ;  /* 0x0000003754377223 */ /* 0x000fe20000010057 */
[CC--:B------:R-:W-:Y:S01]  /*af20*/  FMUL.FTZ R83, R85.reuse, R162.reuse ;  /* 0x000000a255537220 */ /* 0x0c0fe20000410000 */
[C---:B------:R-:W-:Y:S01]  /*af30*/  FMUL.FTZ R164, R82.reuse, R162 ;  /* 0x000000a252a47220 */ /* 0x040fe20000410000 */
[----:B------:R-:W-:Y:S01]  /*af40*/  F2FP.F16.E4M3.UNPACK_B R126, R159.H1 ;  /* 0x0000009fff7e723e */ /* 0x000fe200030006ff */
[----:B------:R-:W-:Y:S01]  /*af50*/  HADD2.F32 R162, -RZ, R127.H0_H0 ;  /* 0x2000007fffa27230 */ /* 0x000fe20000004100 */
[----:B------:R-:W-:Y:S01]  /*af60*/  F2FP.F16.E4M3.UNPACK_B R84, R42.H1 ;  /* 0x0000002aff54723e */ /* 0x000fe200030006ff */
[----:B------:R-:W-:Y:S02]  /*af70*/  HADD2.F32 R87, -RZ, R86.H0_H0 ;  /* 0x20000056ff577230 */ /* 0x000fe40000004100 */
[-C--:B------:R-:W-:Y:S01]  /*af80*/  FFMA.FTZ R83, R82, R160.reuse, -R83 ;  /* 0x000000a052537223 */ /* 0x080fe20000010853 */
[----:B------:R-:W-:Y:S01]  /*af90*/  FFMA.FTZ R82, R85, R160, R164 ;  /* 0x000000a055527223 */ /* 0x000fe200000100a4 */
[----:B------:R-:W-:Y:S01]  /*afa0*/  HADD2.F32 R160, -RZ, R126.H0_H0 ;  /* 0x2000007effa07230 */ /* 0x000fe20000004100 */
[----:B------:R-:W-:Y:S01]  /*afb0*/  F2FP.F16.E4M3.UNPACK_B R161, R161 ;  /* 0x000000a1ffa1723e */ /* 0x000fe200020006ff */
[----:B------:R-:W-:-:S02]  /*afc0*/  HADD2.F32 R85, -RZ, R84.H0_H0 ;  /* 0x20000054ff557230 */ /* 0x000fc40000004100 */
[----:B------:R-:W-:Y:S01]  /*afd0*/  FMUL.FTZ R164, R87, R162 ;  /* 0x000000a257a47220 */ /* 0x000fe20000410000 */
[----:B------:R-:W-:Y:S01]  /*afe0*/  HADD2.F32 R127, -RZ, R127.H1_H1 ;  /* 0x3000007fff7f7230 */ /* 0x000fe20000004100 */
[----:B------:R-:W-:Y:S01]  /*aff0*/  F2FP.F16.E4M3.UNPACK_B R42, R42 ;  /* 0x0000002aff2a723e */ /* 0x000fe200020006ff */
[----:B------:R-:W-:Y:S02]  /*b000*/  HADD2.F32 R86, -RZ, R86.H1_H1 ;  /* 0x30000056ff567230 */ /* 0x000fe40000004100 */
[C---:B------:R-:W-:Y:S01]  /*b010*/  FMUL.FTZ R162, R85.reuse, R162 ;  /* 0x000000a255a27220 */ /* 0x040fe20000410000 */
[-C--:B------:R-:W-:Y:S01]  /*b020*/  FFMA.FTZ R164, R85, R160.reuse, -R164 ;  /* 0x000000a055a47223 */ /* 0x080fe200000108a4 */
[----:B------:R-:W-:Y:S01]  /*b030*/  HADD2.F32 R84, -RZ, R84.H1_H1 ;  /* 0x30000054ff547230 */ /* 0x000fe20000004100 */
[----:B------:R-:W-:Y:S01]  /*b040*/  F2FP.F16.E4M3.UNPACK_B R159, R159 ;  /* 0x0000009fff9f723e */ /* 0x000fe200020006ff */
[----:B------:R-:W-:Y:S02]  /*b050*/  HADD2.F32 R85, -RZ, R126.H1_H1 ;  /* 0x3000007eff557230 */ /* 0x000fe40000004100 */
[-C--:B------:R-:W-:Y:S01]  /*b060*/  FMUL.FTZ R163, R86, R127.reuse ;  /* 0x0000007f56a37220 */ /* 0x080fe20000410000 */
[----:B------:R-:W-:Y:S01]  /*b070*/  FFMA.FTZ R162, R87, R160, R162 ;  /* 0x000000a057a27223 */ /* 0x000fe200000100a2 */
[----:B------:R-:W-:Y:S01]  /*b080*/  FMUL.FTZ R127, R84, R127 ;  /* 0x0000007f547f7220 */ /* 0x000fe20000410000 */
[----:B------:R-:W-:-:S02]  /*b090*/  HADD2.F32 R87, -RZ, R161.H0_H0 ;  /* 0x200000a1ff577230 */ /* 0x000fc40000004100 */
[-C--:B------:R-:W-:Y:S01]  /*b0a0*/  FFMA.FTZ R163, R84, R85.reuse, -R163 ;  /* 0x0000005554a37223 */ /* 0x080fe200000108a3 */
[----:B------:R-:W-:Y:S01]  /*b0b0*/  F2FP.F16.E4M3.UNPACK_B R84, R46 ;  /* 0x0000002eff54723e */ /* 0x000fe200020006ff */
[----:B------:R-:W-:Y:S01]  /*b0c0*/  FFMA.FTZ R165, R86, R85, R127 ;  /* 0x0000005556a57223 */ /* 0x000fe2000001007f */
[----:B------:R-:W-:Y:S01]  /*b0d0*/  HADD2.F32 R46, -RZ, R42.H0_H0 ;  /* 0x2000002aff2e7230 */ /* 0x000fe20000004100 */
[----:B------:R-:W-:Y:S01]  /*b0e0*/  F2FP.SATFINITE.E4M3.F32.PACK_AB_MERGE_C R44, R53, R44, RZ ;  /* 0x0000002c352c723e */ /* 0x000fe200048070ff */
[----:B------:R-:W-:Y:S01]  /*b0f0*/  HADD2.F32 R161, -RZ, R161.H1_H1 ;  /* 0x300000a1ffa17230 */ /* 0x000fe20000004100 */
[----:B------:R-:W-:Y:S01]  /*b100*/  F2FP.SATFINITE.E4M3.F32.PACK_AB_MERGE_C R43, R52, R43, RZ ;  /* 0x0000002b342b723e */ /* 0x000fe200048070ff */
[--C-:B------:R-:W-:Y:S02]  /*b110*/  HADD2.F32 R85, -RZ, R84.reuse.H0_H0 ;  /* 0x20000054ff557230 */ /* 0x100fe40000004100 */
[----:B------:R-:W-:Y:S01]  /*b120*/  FMUL.FTZ R126, R46, R87 ;  /* 0x000000572e7e7220 */ /* 0x000fe20000410000 */
[----:B------:R-:W-:Y:S01]  /*b130*/  HADD2.F32 R84, -RZ, R84.H1_H1 ;  /* 0x30000054ff547230 */ /* 0x000fe20000004100 */
[----:B------:R-:W-:Y:S01]  /*b140*/  F2FP.F16.E4M3.UNPACK_B R53, R40 ;  /* 0x00000028ff35723e */ /* 0x000fe200020006ff */
[----:B------:R-:W-:-:S02]  /*b150*/  HADD2.F32 R42, -RZ, R42.H1_H1 ;  /* 0x3000002aff2a7230 */ /* 0x000fc40000004100 */
[----:B------:R-:W-:Y:S01]  /*b160*/  FMUL.FTZ R127, R85, R87 ;  /* 0x00000057557f7220 */ /* 0x000fe20000410000 */
[--C-:B------:R-:W-:Y:S02]  /*b170*/  HADD2.F32 R86, -RZ, R159.reuse.H0_H0 ;  /* 0x2000009fff567230 */ /* 0x100fe40000004100 */
[-C--:B------:R-:W-:Y:S01]  /*b180*/  FMUL.FTZ R87, R84, R161.reuse ;  /* 0x000000a154577220 */ /* 0x080fe20000410000 */
[----:B------:R-:W-:Y:S02]  /*b190*/  HADD2.F32 R159, -RZ, R159.H1_H1 ;  /* 0x3000009fff9f7230 */ /* 0x000fe40000004100 */
[----:B------:R-:W-:Y:S01]  /*b1a0*/  FMUL.FTZ R161, R42, R161 ;  /* 0x000000a12aa17220 */ /* 0x000fe20000410000 */
[----:B------:R-:W-:Y:S01]  /*b1b0*/  F2FP.SATFINITE.E4M3.F32.PACK_AB_MERGE_C R43, R83, R54, R43 ;  /* 0x00000036532b723e */ /* 0x000fe2000480702b */
[-C--:B------:R-:W-:Y:S01]  /*b1c0*/  FFMA.FTZ R127, R46, R86.reuse, -R127 ;  /* 0x000000562e7f7223 */ /* 0x080fe2000001087f */
[----:B------:R-:W-:Y:S01]  /*b1d0*/  FFMA.FTZ R46, R85, R86, R126 ;  /* 0x00000056552e7223 */ /* 0x000fe2000001007e */
[----:B------:R-:W-:Y:S01]  /*b1e0*/  FFMA.FTZ R161, R84, R159, R161 ;  /* 0x0000009f54a17223 */ /* 0x000fe200000100a1 */
[----:B------:R-:W-:Y:S01]  /*b1f0*/  F2FP.F16.E4M3.UNPACK_B R84, R45 ;  /* 0x0000002dff54723e */ /* 0x000fe200020006ff */
[----:B------:R-:W-:Y:S01]  /*b200*/  FFMA.FTZ R42, R42, R159, -R87 ;  /* 0x0000009f2a2a7223 */ /* 0x000fe20000010857 */
[----:B------:R-:W-:Y:S01]  /*b210*/  F2FP.F16.E4M3.UNPACK_B R85, R41 ;  /* 0x00000029ff55723e */ /* 0x000fe200020006ff */
[----:B------:R-:W-:Y:S01]  /*b220*/  HADD2.F32 R52, -RZ, R53.H0_H0 ;  /* 0x20000035ff347230 */ /* 0x000fe20000004100 */
[----:B------:R-:W-:Y:S01]  /*b230*/  F2FP.SATFINITE.E4M3.F32.PACK_AB_MERGE_C R44, R82, R55, R44 ;  /* 0x00000037522c723e */ /* 0x000fe2000480702c */
[--C-:B------:R-:W-:Y:S01]  /*b240*/  HADD2.F32 R54, -RZ, R84.reuse.H0_H0 ;  /* 0x20000054ff367230 */ /* 0x100fe20000004100 */
[----:B------:R-:W-:Y:S01]  /*b250*/  F2FP.SATFINITE.E4M3.F32.PACK_AB_MERGE_C R163, R163, R164, RZ ;  /* 0x000000a4a3a3723e */ /* 0x000fe200048070ff */
[--C-:B------:R-:W-:Y:S01]  /*b260*/  HADD2.F32 R55, -RZ, R85.reuse.H0_H0 ;  /* 0x20000055ff377230 */ /* 0x100fe20000004100 */
[----:B------:R-:W-:Y:S01]  /*b270*/  F2FP.F16.E4M3.UNPACK_B R82, R14 ;  /* 0x0000000eff52723e */ /* 0x000fe200020006ff */
        /* <DEDUP_REMOVED lines=8> */
[----:B------:R-:W-:Y:S01]  /*b300*/  F2FP.F16.E4M3.UNPACK_B R14, R14.H1 ;  /* 0x0000000eff0e723e */ /* 0x000fe200030006ff */
[-C--:B------:R-:W-:Y:S01]  /*b310*/  FFMA.FTZ R52, R52, R83.reuse, -R87 ;  /* 0x0000005334347223 */ /* 0x080fe20000010857 */
[----:B------:R-:W-:Y:S01]  /*b320*/  FFMA.FTZ R53, R54, R83, R127 ;  /* 0x0000005336357223 */ /* 0x000fe2000001007f */
[----:B------:R-:W-:-:S02]  /*b330*/  HADD2.F32 R83, -RZ, R82.H1_H1 ;  /* 0x30000052ff537230 */ /* 0x000fc40000004100 */
[C---:B------:R-:W-:Y:S01]  /*b340*/  FMUL.FTZ R87, R55.reuse, R85 ;  /* 0x0000005537577220 */ /* 0x040fe20000410000 */
[----:B------:R-:W-:Y:S02]  /*b350*/  F2FP.F16.E4M3.UNPACK_B R82, R45.H1 ;  /* 0x0000002dff52723e */ /* 0x000fe400030006ff */
[----:B------:R-:W-:Y:S01]  /*b360*/  F2FP.F16.E4M3.UNPACK_B R85, R41.H1 ;  /* 0x00000029ff55723e */ /* 0x000fe200030006ff */
[-C--:B------:R-:W-:Y:S01]  /*b370*/  FFMA.FTZ R45, R55, R83.reuse, -R86 ;  /* 0x00000053372d7223 */ /* 0x080fe20000010856 */
[----:B------:R-:W-:Y:S01]  /*b380*/  F2FP.F16.E4M3.UNPACK_B R54, R40.H1 ;  /* 0x00000028ff36723e */ /* 0x000fe200030006ff */
[----:B------:R-:W-:Y:S01]  /*b390*/  FFMA.FTZ R40, R84, R83, R87 ;  /* 0x0000005354287223 */ /* 0x000fe20000010057 */
[----:B------:R-:W-:Y:S01]  /*b3a0*/  HADD2.F32 R55, -RZ, R82.H0_H0 ;  /* 0x20000052ff377230 */ /* 0x000fe20000004100 */
[----:B------:R-:W-:Y:S01]  /*b3b0*/  F2FP.SATFINITE.E4M3.F32.PACK_AB_MERGE_C R162, R165, R162, RZ ;  /* 0x000000a2a5a2723e */ /* 0x000fe200048070ff */
[----:B------:R-:W-:Y:S01]  /*b3c0*/  HADD2.F32 R84, -RZ, R85.H0_H0 ;  /* 0x20000055ff547230 */ /* 0x000fe20000004100 */
[-C--:B------:R-:W-:Y:S01]  /*b3d0*/  F2FP.F16.E4M3.UNPACK_B R159, R13.reuse ;  /* 0x0000000dff9f723e */ /* 0x080fe200020006ff */
[----:B------:R-:W-:Y:S01]  /*b3e0*/  HADD2.F32 R41, -RZ, R54.H0_H0 ;  /* 0x20000036ff297230 */ /* 0x000fe20000004100 */
[----:B------:R-:W-:Y:S01]  /*b3f0*/  F2FP.F16.E4M3.UNPACK_B R160, R13.H1 ;  /* 0x0000000dffa0723e */ /* 0x000fe200030006ff */
[----:B------:R-:W-:-:S02]  /*b400*/  HADD2.F32 R83, -RZ, R82.H1_H1 ;  /* 0x30000052ff537230 */ /* 0x000fc40000004100 */
[-C--:B------:R-:W-:Y:S01]  /*b410*/  FMUL.FTZ R126, R55, R84.reuse ;  /* 0x00000054377e7220 */ /* 0x080fe20000410000 */
[----:B------:R-:W-:Y:S02]  /*b420*/  HADD2.F32 R82, -RZ, R14.H0_H0 ;  /* 0x2000000eff527230 */ /* 0x000fe40000004100 */
[----:B------:R-:W-:Y:S01]  /*b430*/  FMUL.FTZ R84, R41, R84 ;  /* 0x0000005429547220 */ /* 0x000fe20000410000 */
[----:B------:R-:W-:Y:S01]  /*b440*/  HADD2.F32 R86, -RZ, R85.H1_H1 ;  /* 0x30000055ff567230 */ /* 0x000fe20000004100 */
[----:B------:R-:W-:Y:S01]  /*b450*/  F2FP.SATFINITE.E4M3.F32.PACK_AB_MERGE_C R46, R161, R46, R162 ;  /* 0x0000002ea12e723e */ /* 0x000fe200048070a2 */
[----:B------:R-:W-:Y:S01]  /*b460*/  HADD2.F32 R54, -RZ, R54.H1_H1 ;  /* 0x30000036ff367230 */ /* 0x000fe20000004100 */
[----:B------:R-:W-:Y:S01]  /*b470*/  F2FP.F16.E4M3.UNPACK_B R13, R12 ;  /* 0x0000000cff0d723e */ /* 0x000fe200020006ff */
[----:B------:R-:W-:Y:S02]  /*b480*/  HADD2.F32 R85, -RZ, R14.H1_H1 ;  /* 0x3000000eff557230 */ /* 0x000fe40000004100 */
[----:B------:R-:W-:Y:S01]  /*b490*/  FFMA.FTZ R14, R41, R82, -R126 ;  /* 0x00000052290e7223 */ /* 0x000fe2000001087e */
[----:B------:R-:W-:Y:S01]  /*b4a0*/  FMUL.FTZ R87, R83, R86 ;  /* 0x0000005653577220 */ /* 0x000fe20000410000 */
[----:B------:R-:W-:Y:S01]  /*b4b0*/  FFMA.FTZ R41, R55, R82, R84 ;  /* 0x0000005237297223 */ /* 0x000fe20000010054 */
[C---:B------:R-:W-:Y:S01]  /*b4c0*/  FMUL.FTZ R86, R54.reuse, R86 ;  /* 0x0000005636567220 */ /* 0x040fe20000410000 */
[----:B------:R-:W-:Y:S01]  /*b4d0*/  F2FP.F16.E4M3.UNPACK_B R82, R15 ;  /* 0x0000000fff52723e */ /* 0x000fe200020006ff */
[----:B------:R-:W-:Y:S01]  /*b4e0*/  FFMA.FTZ R55, R54, R85, -R87 ;  /* 0x0000005536377223 */ /* 0x000fe20000010857 */
        /* <DEDUP_REMOVED lines=9> */
[----:B------:R-:W-:-:S02]  /*b580*/  HADD2.F32 R162, -RZ, R160.H0_H0 ;  /* 0x200000a0ffa27230 */ /* 0x000fc40000004100 */
[----:B------:R-:W-:Y:S01]  /*b590*/  FMUL.FTZ R164, R86, R161 ;  /* 0x000000a156a47220 */ /* 0x000fe20000410000 */
        /* <DEDUP_REMOVED lines=9> */
[----:B------:R-:W-:Y:S01]  /*b630*/  FFMA.FTZ R163, R12, R127, R163 ;  /* 0x0000007f0ca37223 */ /* 0x000fe200000100a3 */
[----:B------:R-:W-:Y:S02]  /*b640*/  HADD2.F32 R160, -RZ, R160.H1_H1 ;  /* 0x300000a0ffa07230 */ /* 0x000fe40000004100 */
[-C--:B------:R-:W-:Y:S01]  /*b650*/  FFMA.FTZ R161, R86, R126.reuse, R161 ;  /* 0x0000007e56a17223 */ /* 0x080fe200000100a1 */
        /* <DEDUP_REMOVED lines=10> */
[----:B------:R-:W-:Y:S02]  /*b700*/  HADD2.F32 R13, -RZ, R13.H1_H1 ;  /* 0x3000000dff0d7230 */ /* 0x000fe40000004100 */
[-C--:B------:R-:W-:Y:S01]  /*b710*/  FFMA.FTZ R15, R15, R12.reuse, -R86 ;  /* 0x0000000c0f0f7223 */ /* 0x080fe20000010856 */
[----:B------:R-:W-:Y:S01]  /*b720*/  FFMA.FTZ R160, R85, R12, R160 ;  /* 0x0000000c55a07223 */ /* 0x000fe200000100a0 */
[----:B------:R-:W-:Y:S01]  /*b730*/  FMUL.FTZ R159, R82, R159 ;  /* 0x0000009f529f7220 */ /* 0x000fe20000410000 */
[----:B------:R-:W-:-:S02]  /*b740*/  IMAD.MOV.U32 R12, RZ, RZ, R43 ;  /* 0x000000ffff0c7224 */ /* 0x000fc400078e002b */
[-C--:B------:R-:W-:Y:S01]  /*b750*/  FFMA.FTZ R47, R82, R13.reuse, -R47 ;  /* 0x0000000d522f7223 */ /* 0x080fe2000001082f */
[----:B------:R-:W-:Y:S01]  /*b760*/  F2FP.SATFINITE.E4M3.F32.PACK_AB_MERGE_C R15, R15, R166, RZ ;  /* 0x000000a60f0f723e */ /* 0x000fe200048070ff */
[----:B------:R-:W-:Y:S01]  /*b770*/  FFMA.FTZ R84, R84, R13, R159 ;  /* 0x0000000d54547223 */ /* 0x000fe2000001009f */
[----:B------:R-:W-:Y:S02]  /*b780*/  F2FP.SATFINITE.E4M3.F32.PACK_AB_MERGE_C R160, R160, R163, RZ ;  /* 0x000000a3a0a0723e */ /* 0x000fe400048070ff */
[----:B------:R-:W-:Y:S01]  /*b790*/  F2FP.SATFINITE.E4M3.F32.PACK_AB_MERGE_C R13, R45, R52, R14 ;  /* 0x000000342d0d723e */ /* 0x000fe2000480700e */
[----:B------:R-:W-:Y:S01]  /*b7a0*/  IMAD.MOV.U32 R14, RZ, RZ, R42 ;  /* 0x000000ffff0e7224 */ /* 0x000fe200078e002a */
[----:B------:R-:W-:Y:S02]  /*b7b0*/  F2FP.SATFINITE.E4M3.F32.PACK_AB_MERGE_C R15, R47, R164, R15 ;  /* 0x000000a42f0f723e */ /* 0x000fe4000480700f */
[----:B------:R-:W-:Y:S02]  /*b7c0*/  F2FP.SATFINITE.E4M3.F32.PACK_AB_MERGE_C R45, R40, R53, R41 ;  /* 0x00000035282d723e */ /* 0x000fe40004807029 */
[----:B------:R-:W-:-:S07]  /*b7d0*/  F2FP.SATFINITE.E4M3.F32.PACK_AB_MERGE_C R47, R84, R161, R160 ;  /* 0x000000a1542f723e */ /* 0x000fce00048070a0 */
.L_x_4146:
[----:B------:R-:W-:Y:S05]  /*b7e0*/  BSYNC B3 ;  /* 0x0000000000037941 */ /* 0x000fea0003800000 */
.L_x_4145:
[----:B------:R-:W-:Y:S01]  /*b7f0*/  ISETP.GE.AND P3, PT, R11, R136, PT ;  /* 0x000000880b00720c */ /* 0x000fe20003f66270 */
[----:B0-----:R0:W-:-:S12]  /*b800*/  ST.E.128 desc[UR50][R80.64], R12 ;  /* 0x0000000c50007985 */ /* 0x0011d8000c101d32 */
[----:B------:R-:W-:-:S04]  /*b810*/  @!P3 IADD3 R40, P5, R156, R11, RZ ;  /* 0x0000000b9c28b210 */ /* 0x000fc80007fbe0ff */
[----:B------:R-:W-:-:S05]  /*b820*/  @!P3 LEA.HI.X.SX32 R41, R11, R154, 0x1, P5 ;  /* 0x0000009a0b29b211 */ /* 0x000fca00028f0eff */
[----:B--2---:R0:W-:Y:S04]  /*b830*/  @!P3 ST.E.128 desc[UR50][R40.64], R44 ;  /* 0x0000002c2800b985 */ /* 0x0041e8000c101d32 */
.L_x_4144:
[----:B------:R-:W-:Y:S05]  /*b840*/  BSYNC B2 ;  /* 0x0000000000027941 */ /* 0x000fea0003800000 */
.L_x_4143:
[----:B------:R-:W-:-:S13]  /*b850*/  ISETP.NE.AND P3, PT, R30, RZ, PT ;  /* 0x000000ff1e00720c */ /* 0x000fda0003f65270 */
[----:B------:R-:W-:Y:S05]  /*b860*/  @!P3 BRA `(.L_x_4138) ;  /* 0x0000000c00ecb947 */ /* 0x000fea0003800000 */
[----:B0-----:R-:W5:Y:S04]  /*b870*/  LDL R40, [R1+0x30] ;  /* 0x0000300001287983 */ /* 0x001f680000100800 */
[----:B------:R-:W2:Y:S04]  /*b880*/  LDL R15, [R1+0x38] ;  /* 0x00003800010f7983 */ /* 0x000ea80000100800 */
[----:B------:R-:W2:Y:S01]  /*b890*/  LDL R14, [R1+0x34] ;  /* 0x00003400010e7983 */ /* 0x000ea20000100800 */
[----:B------:R-:W-:Y:S01]  /*b8a0*/  ISETP.NE.AND P5, PT, R114, RZ, PT ;  /* 0x000000ff7200720c */ /* 0x000fe20003fa5270 */
[----:B------:R-:W-:Y:S01]  /*b8b0*/  BSSY B2, `(.L_x_4147) ;  /* 0x00000f1000027945 */ /* 0x000fe20003800000 */
[----:B----4-:R-:W-:-:S02]  /*b8c0*/  IADD3 R44, P3, R27, R156, RZ ;  /* 0x0000009c1b2c7210 */ /* 0x010fc40007f7e0ff */
[----:B------:R-:W-:-:S03]  /*b8d0*/  SEL R11, R117, R143, !P5 ;  /* 0x0000008f750b7207 */ /* 0x000fc60006800000 */
[----:B---3--:R-:W-:Y:S01]  /*b8e0*/  IMAD.X R45, R154, 0x1, R95, P3 ;  /* 0x000000019a2d7824 */ /* 0x008fe200018e065f */
[----:B------:R-:W-:Y:S02]  /*b8f0*/  SHF.R.S32.HI R12, RZ, 0x1f, R11 ;  /* 0x0000001fff0c7819 */ /* 0x000fe4000001140b */
[----:B------:R-:W-:Y:S02]  /*b900*/  ISETP.GE.AND P3, PT, R226, R116, PT ;  /* 0x00000074e200720c */ /* 0x000fe40003f66270 */
[----:B------:R-:W-:-:S04]  /*b910*/  LEA.HI R12, R12, R11, RZ, 0x5 ;  /* 0x0000000b0c0c7211 */ /* 0x000fc800078f28ff */
        /* <DEDUP_REMOVED lines=21> */
[----:B------:R-:W-:Y:S01]  /*ba70*/  IMAD.SHL.U32 R12, R84, 0x100, RZ ;  /* 0x00000100540c7824 */ /* 0x000fe200078e00ff */
[----:B------:R-:W-:Y:S01]  /*ba80*/  SHF.R.U32.HI R86, RZ, 0x10, R37 ;  /* 0x00000010ff567819 */ /* 0x000fe20000011625 */
[----:B--2---:R-:W-:Y:S01]  /*ba90*/  IMAD.MOV.U32 R47, RZ, RZ, R40 ;  /* 0x000000ffff2f7224 */ /* 0x004fe200078e0028 */
[--C-:B------:R-:W-:Y:S02]  /*baa0*/  SHF.R.U32.HI R83, RZ, 0x10, R39.reuse ;  /* 0x00000010ff537819 */ /* 0x100fe40000011627 */
[----:B------:R-:W-:-:S02]  /*bab0*/  SHF.R.U32.HI R82, RZ, 0x8, R39 ;  /* 0x00000008ff527819 */ /* 0x000fc40000011627 */
[----:B------:R-:W-:Y:S02]  /*bac0*/  LOP3.LUT R37, R39, 0xff, RZ, 0xc0, !PT ;  /* 0x000000ff27257812 */ /* 0x000fe400078ec0ff */
[----:B------:R-:W-:Y:S02]  /*bad0*/  SHF.R.U32.HI R80, RZ, 0x18, R39 ;  /* 0x00000018ff507819 */ /* 0x000fe40000011627 */
[----:B------:R-:W-:Y:S02]  /*bae0*/  SHF.R.U32.HI R52, RZ, 0x8, R51 ;  /* 0x00000008ff347819 */ /* 0x000fe40000011633 */
[--C-:B------:R-:W-:Y:S02]  /*baf0*/  SHF.R.U32.HI R81, RZ, 0x10, R49.reuse ;  /* 0x00000010ff517819 */ /* 0x100fe40000011631 */
[----:B------:R-:W-:Y:S02]  /*bb00*/  SHF.R.U32.HI R55, RZ, 0x8, R49 ;  /* 0x00000008ff377819 */ /* 0x000fe40000011631 */
[----:B------:R-:W-:-:S02]  /*bb10*/  LOP3.LUT R39, R49, 0xff, RZ, 0xc0, !PT ;  /* 0x000000ff31277812 */ /* 0x000fc400078ec0ff */
[----:B------:R-:W-:Y:S02]  /*bb20*/  SHF.R.U32.HI R54, RZ, 0x18, R49 ;  /* 0x00000018ff367819 */ /* 0x000fe40000011631 */
[----:B------:R-:W-:Y:S02]  /*bb30*/  LOP3.LUT R49, R51, 0xff, RZ, 0xc0, !PT ;  /* 0x000000ff33317812 */ /* 0x000fe400078ec0ff */
[----:B------:R-:W-:Y:S02]  /*bb40*/  SHF.R.U32.HI R50, RZ, 0x18, R51 ;  /* 0x00000018ff327819 */ /* 0x000fe40000011633 */
[----:B------:R-:W-:Y:S01]  /*bb50*/  PRMT R13, R85, 0x654, R48 ;  /* 0x00000654550d7816 */ /* 0x000fe20000000030 */
[----:B------:R-:W-:Y:S01]  /*bb60*/  IMAD.SHL.U32 R48, R52, 0x100, RZ ;  /* 0x0000010034307824 */ /* 0x000fe200078e00ff */
[----:B------:R-:W-:Y:S02]  /*bb70*/  PRMT R49, R50, 0x654, R49 ;  /* 0x0000065432317816 */ /* 0x000fe40000000031 */
[----:B------:R-:W-:Y:S01]  /*bb80*/  LOP3.LUT R13, R13, 0xff00, R12, 0xf8, !PT ;  /* 0x0000ff000d0d7812 */ /* 0x000fe200078ef80c */
[----:B------:R-:W-:Y:S01]  /*bb90*/  IMAD.SHL.U32 R12, R82, 0x100, RZ ;  /* 0x00000100520c7824 */ /* 0x000fe200078e00ff */
[----:B------:R-:W-:-:S02]  /*bba0*/  PRMT R37, R80, 0x654, R37 ;  /* 0x0000065450257816 */ /* 0x000fc40000000025 */
[----:B------:R-:W-:Y:S01]  /*bbb0*/  MOV R38, R14 ;  /* 0x0000000e00267202 */ /* 0x000fe20000000f00 */
[----:B------:R-:W-:Y:S01]  /*bbc0*/  IMAD.U32 R14, R86, 0x10000, RZ ;  /* 0x00010000560e7824 */ /* 0x000fe200078e00ff */
[----:B------:R-:W-:Y:S01]  /*bbd0*/  PRMT R40, R54, 0x654, R39 ;  /* 0x0000065436287816 */ /* 0x000fe20000000027 */
[----:B------:R-:W-:Y:S01]  /*bbe0*/  IMAD.SHL.U32 R39, R55, 0x100, RZ ;  /* 0x0000010037277824 */ /* 0x000fe200078e00ff */
[----:B------:R-:W-:Y:S02]  /*bbf0*/  LOP3.LUT R80, R49, 0xff00, R48, 0xf8, !PT ;  /* 0x0000ff0031507812 */ /* 0x000fe400078ef830 */
[----:B------:R-:W-:Y:S02]  /*bc00*/  F2FP.F16.E4M3.UNPACK_B R52, R157.H1 ;  /* 0x0000009dff34723e */ /* 0x000fe400030006ff */
[----:B------:R-:W-:Y:S02]  /*bc10*/  F2FP.F16.E4M3.UNPACK_B R50, R47.H1 ;  /* 0x0000002fff32723e */ /* 0x000fe400030006ff */
[----:B------:R-:W-:-:S02]  /*bc20*/  F2FP.F16.E4M3.UNPACK_B R48, R46.H1 ;  /* 0x0000002eff30723e */ /* 0x000fc400030006ff */
[----:B------:R-:W-:Y:S02]  /*bc30*/  LOP3.LUT R37, R37, 0xff00, R12, 0xf8, !PT ;  /* 0x0000ff0025257812 */ /* 0x000fe400078ef80c */
[----:B------:R-:W-:Y:S02]  /*bc40*/  SHF.L.U32 R12, R83, 0x10, RZ ;  /* 0x00000010530c7819 */ /* 0x000fe400000006ff */
[----:B------:R-:W-:Y:S02]  /*bc50*/  SHF.R.U32.HI R53, RZ, 0x10, R51 ;  /* 0x00000010ff357819 */ /* 0x000fe40000011633 */
[----:B------:R-:W-:Y:S01]  /*bc60*/  LOP3.LUT R54, R40, 0xff00, R39, 0xf8, !PT ;  /* 0x0000ff0028367812 */ /* 0x000fe200078ef827 */
[----:B------:R-:W-:Y:S01]  /*bc70*/  HADD2.F32 R40, -RZ, R50.H0_H0 ;  /* 0x20000032ff287230 */ /* 0x000fe20000004100 */
[----:B------:R-:W-:Y:S01]  /*bc80*/  LOP3.LUT R14, R13, 0xff0000, R14, 0xf8, !PT ;  /* 0x00ff00000d0e7812 */ /* 0x000fe200078ef80e */
[----:B------:R-:W-:Y:S01]  /*bc90*/  HADD2.F32 R13, -RZ, R52.H0_H0 ;  /* 0x20000034ff0d7230 */ /* 0x000fe20000004100 */
[----:B------:R-:W-:Y:S01]  /*bca0*/  F2FP.F16.E4M3.UNPACK_B R49, R153.H1 ;  /* 0x00000099ff31723e */ /* 0x000fe200030006ff */
[----:B------:R-:W-:Y:S01]  /*bcb0*/  HADD2.F32 R39, -RZ, R48.H0_H0 ;  /* 0x20000030ff277230 */ /* 0x000fe20000004100 */
[----:B------:R-:W-:Y:S01]  /*bcc0*/  LOP3.LUT R12, R37, 0xff0000, R12, 0xf8, !PT ;  /* 0x00ff0000250c7812 */ /* 0x000fe200078ef80c */
[----:B------:R-:W-:-:S02]  /*bcd0*/  IMAD.U32 R37, R81, 0x10000, RZ ;  /* 0x0001000051257824 */ /* 0x000fc400078e00ff */
[-C--:B------:R-:W-:Y:S01]  /*bce0*/  FMUL.FTZ R82, R40, R13.reuse ;  /* 0x0000000d28527220 */ /* 0x080fe20000410000 */
[----:B------:R-:W-:Y:S02]  /*bcf0*/  IMAD.U32 R53, R53, 0x10000, RZ ;  /* 0x0001000035357824 */ /* 0x000fe400078e00ff */
[C---:B------:R-:W-:Y:S01]  /*bd00*/  FMUL.FTZ R55, R39.reuse, R13 ;  /* 0x0000000d27377220 */ /* 0x040fe20000410000 */
[--C-:B------:R-:W-:Y:S01]  /*bd10*/  HADD2.F32 R51, -RZ, R49.reuse.H0_H0 ;  /* 0x20000031ff337230 */ /* 0x100fe20000004100 */
[----:B------:R-:W-:Y:S01]  /*bd20*/  LOP3.LUT R37, R54, 0xff0000, R37, 0xf8, !PT ;  /* 0x00ff000036257812 */ /* 0x000fe200078ef825 */
[----:B------:R-:W-:Y:S01]  /*bd30*/  HADD2.F32 R54, -RZ, R49.H1_H1 ;  /* 0x30000031ff367230 */ /* 0x000fe20000004100 */
[----:B------:R-:W-:Y:S01]  /*bd40*/  LOP3.LUT R13, R80, 0xff0000, R53, 0xf8, !PT ;  /* 0x00ff0000500d7812 */ /* 0x000fe200078ef835 */
[----:B------:R-:W-:Y:S02]  /*bd50*/  HADD2.F32 R52, -RZ, R52.H1_H1 ;  /* 0x30000034ff347230 */ /* 0x000fe40000004100 */
[-C--:B------:R-:W-:Y:S01]  /*bd60*/  FFMA.FTZ R39, R39, R51.reuse, -R82 ;  /* 0x0000003327277223 */ /* 0x080fe20000010852 */
[----:B------:R-:W-:Y:S01]  /*bd70*/  FFMA.FTZ R40, R40, R51, R55 ;  /* 0x0000003328287223 */ /* 0x000fe20000010037 */
[----:B------:R-:W-:Y:S01]  /*bd80*/  HADD2.F32 R49, -RZ, R48.H1_H1 ;  /* 0x30000030ff317230 */ /* 0x000fe20000004100 */
[----:B------:R-:W-:Y:S01]  /*bd90*/  F2FP.F16.E4M3.UNPACK_B R157, R157 ;  /* 0x0000009dff9d723e */ /* 0x000fe200020006ff */
[----:B------:R-:W-:Y:S01]  /*bda0*/  HADD2.F32 R53, -RZ, R50.H1_H1 ;  /* 0x30000032ff357230 */ /* 0x000fe20000004100 */
[----:B------:R-:W-:-:S02]  /*bdb0*/  F2FP.F16.E4M3.UNPACK_B R51, R47 ;  /* 0x0000002fff33723e */ /* 0x000fc400020006ff */
[----:B------:R-:W-:Y:S01]  /*bdc0*/  F2FP.F16.E4M3.UNPACK_B R50, R46 ;  /* 0x0000002eff32723e */ /* 0x000fe200020006ff */
[-C--:B------:R-:W-:Y:S01]  /*bdd0*/  FMUL.FTZ R80, R49, R52.reuse ;  /* 0x0000003431507220 */ /* 0x080fe20000410000 */
[----:B------:R-:W-:Y:S01]  /*bde0*/  F2FP.F16.E4M3.UNPACK_B R153, R153 ;  /* 0x00000099ff99723e */ /* 0x000fe200020006ff */
[C---:B------:R-:W-:Y:S01]  /*bdf0*/  FMUL.FTZ R46, R53.reuse, R52 ;  /* 0x00000034352e7220 */ /* 0x040fe20000410000 */
[----:B------:R-:W-:Y:S02]  /*be00*/  HADD2.F32 R55, -RZ, R157.H0_H0 ;  /* 0x2000009dff377230 */ /* 0x000fe40000004100 */
[-C--:B------:R-:W-:Y:S01]  /*be10*/  FFMA.FTZ R47, R53, R54.reuse, R80 ;  /* 0x00000036352f7223 */ /* 0x080fe20000010050 */
[----:B------:R-:W-:Y:S02]  /*be20*/  HADD2.F32 R52, -RZ, R51.H0_H0 ;  /* 0x20000033ff347230 */ /* 0x000fe40000004100 */
[----:B------:R-:W-:Y:S01]  /*be30*/  FFMA.FTZ R46, R49, R54, -R46 ;  /* 0x00000036312e7223 */ /* 0x000fe2000001082e */
        /* <DEDUP_REMOVED lines=11> */
[CC--:B------:R-:W-:Y:S01]  /*bef0*/  FMUL.FTZ R53, R51.reuse, R157.reuse ;  /* 0x0000009d33357220 */ /* 0x0c0fe20000410000 */
[----:B------:R-:W-:Y:S01]  /*bf00*/  F2FP.F16.E4M3.UNPACK_B R55, R158.H1 ;  /* 0x0000009eff37723e */ /* 0x000fe200030006ff */
[C---:B------:R-:W-:Y:S01]  /*bf10*/  FMUL.FTZ R80, R50.reuse, R157 ;  /* 0x0000009d32507220 */ /* 0x040fe20000410000 */
[----:B------:R-:W-:Y:S01]  /*bf20*/  F2FP.F16.E4M3.UNPACK_B R52, R42.H1 ;  /* 0x0000002aff34723e */ /* 0x000fe200030006ff */
[-C--:B------:R-:W-:Y:S01]  /*bf30*/  FFMA.FTZ R81, R50, R153.reuse, -R53 ;  /* 0x0000009932517223 */ /* 0x080fe20000010835 */
[----:B------:R-:W-:Y:S01]  /*bf40*/  F2FP.F16.E4M3.UNPACK_B R50, R38.H1 ;  /* 0x00000026ff32723e */ /* 0x000fe200030006ff */
[----:B------:R-:W-:Y:S02]  /*bf50*/  HADD2.F32 R82, -RZ, R55.H0_H0 ;  /* 0x20000037ff527230 */ /* 0x000fe40000004100 */
[----:B------:R-:W-:Y:S01]  /*bf60*/  FFMA.FTZ R84, R51, R153, R80 ;  /* 0x0000009933547223 */ /* 0x000fe20000010050 */
[----:B------:R-:W-:Y:S01]  /*bf70*/  HADD2.F32 R53, -RZ, R52.H0_H0 ;  /* 0x20000034ff357230 */ /* 0x000fe20000004100 */
[----:B------:R-:W-:Y:S01]  /*bf80*/  F2FP.F16.E4M3.UNPACK_B R158, R158 ;  /* 0x0000009eff9e723e */ /* 0x000fe200020006ff */
[----:B------:R-:W-:Y:S01]  /*bf90*/  HADD2.F32 R51, -RZ, R50.H0_H0 ;  /* 0x20000032ff337230 */ /* 0x000fe20000004100 */
[----:B------:R-:W-:Y:S01]  /*bfa0*/  F2FP.F16.E4M3.UNPACK_B R38, R38 ;  /* 0x00000026ff26723e */ /* 0x000fe200020006ff */
        /* <DEDUP_REMOVED lines=10> */
[----:B------:R-:W-:Y:S02]  /*c050*/  HADD2.F32 R53, -RZ, R158.H0_H0 ;  /* 0x2000009eff357230 */ /* 0x000fe40000004100 */
[C---:B------:R-:W-:Y:S01]  /*c060*/  FMUL.FTZ R55, R50.reuse, R55 ;  /* 0x0000003732377220 */ /* 0x040fe20000410000 */
[----:B------:R-:W-:Y:S01]  /*c070*/  F2FP.F16.E4M3.UNPACK_B R155, R155 ;  /* 0x0000009bff9b723e */ /* 0x000fe200020006ff */
[-C--:B------:R-:W-:Y:S01]  /*c080*/  FFMA.FTZ R85, R50, R51.reuse, -R83 ;  /* 0x0000003332557223 */ /* 0x080fe20000010853 */
[----:B------:R-:W-:Y:S01]  /*c090*/  F2FP.F16.E4M3.UNPACK_B R50, R42 ;  /* 0x0000002aff32723e */ /* 0x000fe200020006ff */
[----:B------:R-:W-:Y:S01]  /*c0a0*/  FFMA.FTZ R87, R52, R51, R55 ;  /* 0x0000003334577223 */ /* 0x000fe20000010037 */
[----:B------:R-:W-:Y:S01]  /*c0b0*/  HADD2.F32 R42, -RZ, R38.H0_H0 ;  /* 0x20000026ff2a7230 */ /* 0x000fe20000004100 */
[----:B------:R-:W-:Y:S01]  /*c0c0*/  F2FP.SATFINITE.E4M3.F32.PACK_AB_MERGE_C R40, R47, R40, RZ ;  /* 0x000000282f28723e */ /* 0x000fe200048070ff */
[----:B------:R-:W-:Y:S01]  /*c0d0*/  HADD2.F32 R55, -RZ, R158.H1_H1 ;  /* 0x3000009eff377230 */ /* 0x000fe20000004100 */
[----:B------:R-:W-:Y:S01]  /*c0e0*/  F2FP.SATFINITE.E4M3.F32.PACK_AB_MERGE_C R39, R46, R39, RZ ;  /* 0x000000272e27723e */ /* 0x000fe200048070ff */
[----:B------:R-:W-:-:S02]  /*c0f0*/  HADD2.F32 R51, -RZ, R50.H0_H0 ;  /* 0x20000032ff337230 */ /* 0x000fc40000004100 */
[-C--:B------:R-:W-:Y:S01]  /*c100*/  FMUL.FTZ R54, R42, R53.reuse ;  /* 0x000000352a367220 */ /* 0x080fe20000410000 */
[----:B------:R-:W-:Y:S01]  /*c110*/  HADD2.F32 R50, -RZ, R50.H1_H1 ;  /* 0x30000032ff327230 */ /* 0x000fe20000004100 */
[----:B------:R-:W-:Y:S01]  /*c120*/  F2FP.F16.E4M3.UNPACK_B R47, R36 ;  /* 0x00000024ff2f723e */ /* 0x000fe200020006ff */
[----:B------:R-:W-:Y:S02]  /*c130*/  HADD2.F32 R38, -RZ, R38.H1_H1 ;  /* 0x30000026ff267230 */ /* 0x000fe40000004100 */
        /* <DEDUP_REMOVED lines=10> */
[--C-:B------:R-:W-:Y:S01]  /*c1e0*/  HADD2.F32 R46, -RZ, R47.reuse.H0_H0 ;  /* 0x2000002fff2e7230 */ /* 0x100fe20000004100 */
[----:B------:R-:W-:Y:S01]  /*c1f0*/  F2FP.F16.E4M3.UNPACK_B R54, R37 ;  /* 0x00000025ff36723e */ /* 0x000fe200020006ff */
[----:B------:R-:W-:Y:S01]  /*c200*/  FFMA.FTZ R38, R38, R155, -R53 ;  /* 0x0000009b26267223 */ /* 0x000fe20000010835 */
[----:B------:R-:W-:Y:S01]  /*c210*/  F2FP.SATFINITE.E4M3.F32.PACK_AB_MERGE_C R40, R84, R49, R40 ;  /* 0x000000315428723e */ /* 0x000fe20004807028 */
[----:B------:R-:W-:Y:S01]  /*c220*/  HADD2.F32 R48, -RZ, R50.H0_H0 ;  /* 0x20000032ff307230 */ /* 0x000fe20000004100 */
[----:B------:R-:W-:Y:S01]  /*c230*/  F2FP.F16.E4M3.UNPACK_B R52, R14 ;  /* 0x0000000eff34723e */ /* 0x000fe200020006ff */
[----:B------:R-:W-:Y:S01]  /*c240*/  HADD2.F32 R49, -RZ, R54.H0_H0 ;  /* 0x20000036ff317230 */ /* 0x000fe20000004100 */
[----:B------:R-:W-:Y:S01]  /*c250*/  F2FP.SATFINITE.E4M3.F32.PACK_AB_MERGE_C R82, R87, R82, RZ ;  /* 0x000000525752723e */ /* 0x000fe200048070ff */
[----:B------:R-:W-:Y:S01]  /*c260*/  HADD2.F32 R51, -RZ, R50.H1_H1 ;  /* 0x30000032ff337230 */ /* 0x000fe20000004100 */
[----:B------:R-:W-:Y:S01]  /*c270*/  F2FP.F16.E4M3.UNPACK_B R50, R41.H1 ;  /* 0x00000029ff32723e */ /* 0x000fe200030006ff */
[----:B------:R-:W-:Y:S01]  /*c280*/  HADD2.F32 R53, -RZ, R52.H0_H0 ;  /* 0x20000034ff357230 */ /* 0x000fe20000004100 */
[----:B------:R-:W-:Y:S01]  /*c290*/  F2FP.SATFINITE.E4M3.F32.PACK_AB_MERGE_C R42, R55, R42, R82 ;  /* 0x0000002a372a723e */ /* 0x000fe20004807052 */
[-C--:B------:R-:W-:Y:S01]  /*c2a0*/  FMUL.FTZ R55, R48, R49.reuse ;  /* 0x0000003130377220 */ /* 0x080fe20000410000 */
[----:B------:R-:W-:Y:S01]  /*c2b0*/  FMUL.FTZ R81, R46, R49 ;  /* 0x000000312e517220 */ /* 0x000fe20000410000 */
[----:B------:R-:W-:Y:S01]  /*c2c0*/  HADD2.F32 R54, -RZ, R54.H1_H1 ;  /* 0x30000036ff367230 */ /* 0x000fe20000004100 */
[----:B------:R-:W-:Y:S01]  /*c2d0*/  F2FP.F16.E4M3.UNPACK_B R14, R14.H1 ;  /* 0x0000000eff0e723e */ /* 0x000fe200030006ff */
[----:B------:R-:W-:-:S02]  /*c2e0*/  HADD2.F32 R49, -RZ, R47.H1_H1 ;  /* 0x3000002fff317230 */ /* 0x000fc40000004100 */
[-C--:B------:R-:W-:Y:S01]  /*c2f0*/  FFMA.FTZ R46, R46, R53.reuse, -R55 ;  /* 0x000000352e2e7223 */ /* 0x080fe20000010837 */
[----:B------:R-:W-:Y:S01]  /*c300*/  FFMA.FTZ R47, R48, R53, R81 ;  /* 0x00000035302f7223 */ /* 0x000fe20000010051 */
[----:B------:R-:W-:Y:S02]  /*c310*/  HADD2.F32 R52, -RZ, R52.H1_H1 ;  /* 0x30000034ff347230 */ /* 0x000fe40000004100 */
[----:B------:R-:W-:Y:S01]  /*c320*/  FMUL.FTZ R80, R51, R54 ;  /* 0x0000003633507220 */ /* 0x000fe20000410000 */
[----:B------:R-:W-:Y:S02]  /*c330*/  F2FP.F16.E4M3.UNPACK_B R53, R37.H1 ;  /* 0x00000025ff35723e */ /* 0x000fe400030006ff */
[----:B------:R-:W-:Y:S01]  /*c340*/  F2FP.F16.E4M3.UNPACK_B R48, R36.H1 ;  /* 0x00000024ff30723e */ /* 0x000fe200030006ff */
[C---:B------:R-:W-:Y:S01]  /*c350*/  FMUL.FTZ R36, R49.reuse, R54 ;  /* 0x0000003631247220 */ /* 0x040fe20000410000 */
[----:B------:R-:W-:Y:S01]  /*c360*/  FFMA.FTZ R41, R49, R52, -R80 ;  /* 0x0000003431297223 */ /* 0x000fe20000010850 */
[----:B------:R-:W-:Y:S01]  /*c370*/  HADD2.F32 R49, -RZ, R50.H0_H0 ;  /* 0x20000032ff317230 */ /* 0x000fe20000004100 */
[----:B------:R-:W-:Y:S01]  /*c380*/  F2FP.SATFINITE.E4M3.F32.PACK_AB_MERGE_C R85, R85, R86, RZ ;  /* 0x000000565555723e */ /* 0x000fe200048070ff */
[----:B------:R-:W-:-:S02]  /*c390*/  HADD2.F32 R54, -RZ, R53.H0_H0 ;  /* 0x20000035ff367230 */ /* 0x000fc40000004100 */
[----:B------:R-:W-:Y:S01]  /*c3a0*/  FFMA.FTZ R36, R51, R52, R36 ;  /* 0x0000003433247223 */ /* 0x000fe20000010024 */
[----:B------:R-:W-:Y:S01]  /*c3b0*/  HADD2.F32 R37, -RZ, R48.H0_H0 ;  /* 0x20000030ff257230 */ /* 0x000fe20000004100 */
[----:B------:R-:W-:Y:S01]  /*c3c0*/  F2FP.SATFINITE.E4M3.F32.PACK_AB_MERGE_C R38, R38, R83, R85 ;  /* 0x000000532626723e */ /* 0x000fe20004807055 */
[----:B------:R-:W-:Y:S02]  /*c3d0*/  HADD2.F32 R50, -RZ, R50.H1_H1 ;  /* 0x30000032ff327230 */ /* 0x000fe40000004100 */
[-C--:B------:R-:W-:Y:S01]  /*c3e0*/  FMUL.FTZ R80, R49, R54.reuse ;  /* 0x0000003631507220 */ /* 0x080fe20000410000 */
[----:B------:R-:W-:Y:S02]  /*c3f0*/  HADD2.F32 R53, -RZ, R53.H1_H1 ;  /* 0x30000035ff357230 */ /* 0x000fe40000004100 */
[----:B------:R-:W-:Y:S01]  /*c400*/  FMUL.FTZ R54, R37, R54 ;  /* 0x0000003625367220 */ /* 0x000fe20000410000 */
[----:B------:R-:W-:Y:S02]  /*c410*/  HADD2.F32 R52, -RZ, R14.H0_H0 ;  /* 0x2000000eff347230 */ /* 0x000fe40000004100 */
[----:B------:R-:W-:-:S02]  /*c420*/  HADD2.F32 R48, -RZ, R48.H1_H1 ;  /* 0x30000030ff307230 */ /* 0x000fc40000004100 */
[----:B------:R-:W-:Y:S01]  /*c430*/  FMUL.FTZ R55, R50, R53 ;  /* 0x0000003532377220 */ /* 0x000fe20000410000 */
[----:B------:R-:W-:Y:S02]  /*c440*/  HADD2.F32 R51, -RZ, R14.H1_H1 ;  /* 0x3000000eff337230 */ /* 0x000fe40000004100 */
[-C--:B------:R-:W-:Y:S01]  /*c450*/  FFMA.FTZ R83, R49, R52.reuse, R54 ;  /* 0x0000003431537223 */ /* 0x080fe20000010036 */
[----:B------:R-:W-:Y:S01]  /*c460*/  F2FP.F16.E4M3.UNPACK_B R14, R15 ;  /* 0x0000000fff0e723e */ /* 0x000fe200020006ff */
[C---:B------:R-:W-:Y:S01]  /*c470*/  FMUL.FTZ R53, R48.reuse, R53 ;  /* 0x0000003530357220 */ /* 0x040fe20000410000 */
[----:B------:R-:W-:Y:S01]  /*c480*/  F2FP.F16.E4M3.UNPACK_B R54, R13 ;  /* 0x0000000dff36723e */ /* 0x000fe200020006ff */
[----:B------:R-:W-:Y:S01]  /*c490*/  FFMA.FTZ R85, R48, R51, -R55 ;  /* 0x0000003330557223 */ /* 0x000fe20000010837 */
[-C--:B------:R-:W-:Y:S01]  /*c4a0*/  F2FP.F16.E4M3.UNPACK_B R48, R43.reuse ;  /* 0x0000002bff30723e */ /* 0x080fe200020006ff */
[----:B------:R-:W-:Y:S01]  /*c4b0*/  FFMA.FTZ R82, R37, R52, -R80 ;  /* 0x0000003425527223 */ /* 0x000fe20000010850 */
[----:B------:R-:W-:Y:S01]  /*c4c0*/  F2FP.F16.E4M3.UNPACK_B R49, R43.H1 ;  /* 0x0000002bff31723e */ /* 0x000fe200030006ff */
[----:B------:R-:W-:Y:S01]  /*c4d0*/  HADD2.F32 R37, -RZ, R14.H0_H0 ;  /* 0x2000000eff257230 */ /* 0x000fe20000004100 */
[----:B------:R-:W-:Y:S01]  /*c4e0*/  F2FP.F16.E4M3.UNPACK_B R55, R13.H1 ;  /* 0x0000000dff37723e */ /* 0x000fe200030006ff */
[----:B------:R-:W-:Y:S01]  /*c4f0*/  HADD2.F32 R80, -RZ, R54.H0_H0 ;  /* 0x20000036ff507230 */ /* 0x000fe20000004100 */
[----:B------:R-:W-:Y:S01]  /*c500*/  F2FP.F16.E4M3.UNPACK_B R15, R15.H1 ;  /* 0x0000000fff0f723e */ /* 0x000fe200030006ff */
[----:B------:R-:W-:Y:S01]  /*c510*/  FFMA.FTZ R84, R50, R51, R53 ;  /* 0x0000003332547223 */ /* 0x000fe20000010035 */
        /* <DEDUP_REMOVED lines=9> */
[----:B------:R-:W-:Y:S02]  /*c5b0*/  HADD2.F32 R52, -RZ, R13.H0_H0 ;  /* 0x2000000dff347230 */ /* 0x000fe40000004100 */
[-C--:B------:R-:W-:Y:S01]  /*c5c0*/  FMUL.FTZ R80, R12, R81.reuse ;  /* 0x000000510c507220 */ /* 0x080fe20000410000 */
[----:B------:R-:W-:Y:S02]  /*c5d0*/  HADD2.F32 R53, -RZ, R51.H0_H0 ;  /* 0x20000033ff357230 */ /* 0x000fe40000004100 */
[----:B------:R-:W-:Y:S01]  /*c5e0*/  FMUL.FTZ R81, R43, R81 ;  /* 0x000000512b517220 */ /* 0x000fe20000410000 */
[----:B------:R-:W-:-:S02]  /*c5f0*/  HADD2.F32 R49, -RZ, R49.H1_H1 ;  /* 0x30000031ff317230 */ /* 0x000fc40000004100 */
[-C--:B------:R-:W-:Y:S01]  /*c600*/  FFMA.FTZ R87, R50, R52.reuse, R87 ;  /* 0x0000003432577223 */ /* 0x080fe20000010057 */
[----:B------:R-:W-:Y:S02]  /*c610*/  HADD2.F32 R50, -RZ, R55.H1_H1 ;  /* 0x30000037ff327230 */ /* 0x000fe40000004100 */
[----:B------:R-:W-:Y:S01]  /*c620*/  FFMA.FTZ R86, R37, R52, -R86 ;  /* 0x0000003425567223 */ /* 0x000fe20000010856 */
        /* <DEDUP_REMOVED lines=14> */
[----:B------:R-:W-:Y:S01]  /*c710*/  F2FP.SATFINITE.E4M3.F32.PACK_AB_MERGE_C R83, R84, R83, RZ ;  /* 0x000000535453723e */ /* 0x000fe200048070ff */
[-C--:B------:R-:W-:Y:S01]  /*c720*/  FFMA.FTZ R43, R14, R13.reuse, -R43 ;  /* 0x0000000d0e2b7223 */ /* 0x080fe2000001082b */
[----:B------:R-:W-:Y:S01]  /*c730*/  F2FP.SATFINITE.E4M3.F32.PACK_AB_MERGE_C R15, R15, R80, RZ ;  /* 0x000000500f0f723e */ /* 0x000fe200048070ff */
[----:B------:R-:W-:Y:S01]  /*c740*/  FFMA.FTZ R48, R48, R13, R37 ;  /* 0x0000000d30307223 */ /* 0x000fe20000010025 */
[----:B------:R-:W-:Y:S01]  /*c750*/  F2FP.SATFINITE.E4M3.F32.PACK_AB_MERGE_C R50, R50, R81, RZ ;  /* 0x000000513232723e */ /* 0x000fe200048070ff */
[----:B------:R-:W-:Y:S01]  /*c760*/  IMAD.MOV.U32 R12, RZ, RZ, R39 ;  /* 0x000000ffff0c7224 */ /* 0x000fe200078e0027 */
[----:B------:R-:W-:Y:S01]  /*c770*/  F2FP.SATFINITE.E4M3.F32.PACK_AB_MERGE_C R13, R41, R46, R82 ;  /* 0x0000002e290d723e */ /* 0x000fe20004807052 */
[----:B------:R-:W-:Y:S01]  /*c780*/  IMAD.MOV.U32 R14, RZ, RZ, R38 ;  /* 0x000000ffff0e7224 */ /* 0x000fe200078e0026 */
[----:B------:R-:W-:-:S02]  /*c790*/  F2FP.SATFINITE.E4M3.F32.PACK_AB_MERGE_C R15, R43, R86, R15 ;  /* 0x000000562b0f723e */ /* 0x000fc4000480700f */
[----:B------:R-:W-:Y:S02]  /*c7a0*/  F2FP.SATFINITE.E4M3.F32.PACK_AB_MERGE_C R41, R36, R47, R83 ;  /* 0x0000002f2429723e */ /* 0x000fe40004807053 */
[----:B------:R-:W-:-:S07]  /*c7b0*/  F2FP.SATFINITE.E4M3.F32.PACK_AB_MERGE_C R43, R48, R87, R50 ;  /* 0x00000057302b723e */ /* 0x000fce0004807032 */
.L_x_4148:
[----:B------:R-:W-:Y:S05]  /*c7c0*/  BSYNC B2 ;  /* 0x0000000000027941 */ /* 0x000fea0003800000 */
.L_x_4147:
[----:B------:R-:W-:Y:S01]  /*c7d0*/  ISETP.GE.AND P3, PT, R11, R136, PT ;  /* 0x000000880b00720c */ /* 0x000fe20003f66270 */
[----:B0-----:R0:W-:-:S12]  /*c7e0*/  ST.E.128 desc[UR50][R44.64], R12 ;  /* 0x0000000c2c007985 */ /* 0x0011d8000c101d32 */
[----:B------:R-:W-:-:S04]  /*c7f0*/  @!P3 IADD3 R36, P5, R156, R11, RZ ;  /* 0x0000000b9c24b210 */ /* 0x000fc80007fbe0ff */
[----:B------:R-:W-:-:S05]  /*c800*/  @!P3 LEA.HI.X.SX32 R37, R11, R154, 0x1, P5 ;  /* 0x0000009a0b25b211 */ /* 0x000fca00028f0eff */
[----:B--2---:R0:W-:Y:S04]  /*c810*/  @!P3 ST.E.128 desc[UR50][R36.64], R40 ;  /* 0x000000282400b985 */ /* 0x0041e8000c101d32 */
.L_x_4138:
[----:B------:R-:W-:Y:S05]  /*c820*/  BSYNC B1 ;  /* 0x0000000000017941 */ /* 0x000fea0003800000 */
.L_x_4137:
[----:B------:R-:W-:-:S03]  /*c830*/  UMOV UR4, 0xffffffff ;  /* 0xffffffff00047882 */ /* 0x000fc60000000000 */
[----:B------:R-:W-:Y:S05]  /*c840*/  BRA.DIV UR4, `(.L_x_4149) ;  /* 0x000001fa04707947 */ /* 0x000fea000b800000 */
[----:B0-----:R0:W0:Y:S04]  /*c850*/  SHFL.IDX PT, R44, R119, 0x1, 0x1e1f ;  /* 0x003e1f00772c7f89 */ /* 0x00102800000e0000 */
[----:B--2---:R-:W2:Y:S02]  /*c860*/  SHFL.IDX PT, R120, R120, 0x1, 0x1e1f ;  /* 0x003e1f0078787f89 */ /* 0x004ea400000e0000 */
.L_x_4422:
[----:B------:R-:W-:Y:S05]  /*c870*/  @P4 BRA `(.L_x_4106) ;  /* 0x0000003400e44947 */ /* 0x000fea0003800000 */
[----:B------:R-:W-:Y:S01]  /*c880*/  ISETP.NE.AND P3, PT, R28, RZ, PT ;  /* 0x000000ff1c00720c */ /* 0x000fe20003f65270 */
[----:B------:R-:W-:-:S12]  /*c890*/  BSSY B1, `(.L_x_4150) ;  /* 0x00000fc000017945 */ /* 0x000fd80003800000 */
[----:B------:R-:W-:Y:S05]  /*c8a0*/  @!P3 BRA `(.L_x_4151) ;  /* 0x0000000c00e8b947 */ /* 0x000fea0003800000 */
[----:B------:R-:W5:Y:S04]  /*c8b0*/  LDL R15, [R1+0x40] ;  /* 0x00004000010f7983 */ /* 0x000f680000100800 */
[----:B------:R-:W3:Y:S01]  /*c8c0*/  LDL R14, [R1+0x44] ;  /* 0x00004400010e7983 */ /* 0x000ee20000100800 */
[----:B------:R-:W-:Y:S01]  /*c8d0*/  SEL R11, R117, R143, !P0 ;  /* 0x0000008f750b7207 */ /* 0x000fe20004000000 */
[----:B------:R-:W-:Y:S01]  /*c8e0*/  BSSY B2, `(.L_x_4152) ;  /* 0x00000f1000027945 */ /* 0x000fe20003800000 */
[----:B--2---:R-:W-:Y:S02]  /*c8f0*/  IADD3 R40, P3, R21, R120, RZ ;  /* 0x0000007815287210 */ /* 0x004fe40007f7e0ff */
[----:B------:R-:W-:-:S03]  /*c900*/  SHF.R.S32.HI R12, RZ, 0x1f, R11 ;  /* 0x0000001fff0c7819 */ /* 0x000fc6000001140b */
[----:B0-----:R-:W-:Y:S01]  /*c910*/  IMAD.X R41, R44, 0x1, R109, P3 ;  /* 0x000000012c297824 */ /* 0x001fe200018e066d */
[----:B------:R-:W-:Y:S02]  /*c920*/  LEA.HI R12, R12, R11, RZ, 0x5 ;  /* 0x0000000b0c0c7211 */ /* 0x000fe400078f28ff */
[----:B------:R-:W-:Y:S02]  /*c930*/  ISETP.GE.AND P3, PT, R16, R116, PT ;  /* 0x000000741000720c */ /* 0x000fe40003f66270 */
[----:B------:R-:W-:-:S04]  /*c940*/  LEA.HI.SX32 R12, R12, R113, 0x1b ;  /* 0x000000710c0c7211 */ /* 0x000fc800078fdaff */
[----:B------:R-:W-:-:S04]  /*c950*/  SHF.R.S32.HI R11, RZ, 0x1f, R12 ;  /* 0x0000001fff0b7819 */ /* 0x000fc8000001140c */
[----:B------:R-:W-:Y:S02]  /*c960*/  LEA.HI R13, R11, R12, RZ, 0x2 ;  /* 0x0000000c0b0d7211 */ /* 0x000fe400078f10ff */
[----:B------:R-:W-:Y:S02]  /*c970*/  SHF.L.U32 R11, R12, 0x4, RZ ;  /* 0x000000040c0b7819 */ /* 0x000fe400000006ff */
[----:B------:R-:W-:Y:S02]  /*c980*/  SHF.R.S32.HI R12, RZ, 0x2, R13 ;  /* 0x00000002ff0c7819 */ /* 0x000fe4000001140d */
[----:B-----5:R-:W-:-:S04]  /*c990*/  LOP3.LUT R13, R15, 0x30, R11, 0xf8, !PT ;  /* 0x000000300f0d7812 */ /* 0x020fc800078ef80b */
[----:B------:R-:W-:Y:S01]  /*c9a0*/  LOP3.LUT R13, R13, R0, RZ, 0x3c, !PT ;  /* 0x000000000d0d7212 */ /* 0x000fe200078e3cff */
[----:B---3--:R-:W-:-:S04]  /*c9b0*/  IMAD R12, R12, 0x2800, R14 ;  /* 0x000028000c0c7824 */ /* 0x008fc800078e020e */
[----:B------:R-:W-:Y:S02]  /*c9c0*/  IMAD.IADD R12, R12, 0x1, R13 ;  /* 0x000000010c0c7824 */ /* 0x000fe400078e020d */
[C---:B------:R-:W-:Y:S02]  /*c9d0*/  IMAD R13, R19.reuse, 0x7800, R131 ;  /* 0x00007800130d7824 */ /* 0x040fe400078e0283 */
        /* <DEDUP_REMOVED lines=15> */
[----:B------:R-:W-:Y:S01]  /*cad0*/  SHF.R.U32.HI R52, RZ, 0x18, R79 ;  /* 0x00000018ff347819 */ /* 0x000fe2000001164f */
[----:B------:R-:W-:Y:S01]  /*cae0*/  IMAD.SHL.U32 R51, R51, 0x100, RZ ;  /* 0x0000010033337824 */ /* 0x000fe200078e00ff */
[----:B------:R-:W-:-:S02]  /*caf0*/  LOP3.LUT R49, R79, 0xff, RZ, 0xc0, !PT ;  /* 0x000000ff4f317812 */ /* 0x000fc400078ec0ff */
[----:B------:R-:W-:Y:S02]  /*cb00*/  SHF.R.U32.HI R76, RZ, 0x10, R65 ;  /* 0x00000010ff4c7819 */ /* 0x000fe40000011641 */
[----:B------:R-:W-:Y:S02]  /*cb10*/  SHF.R.U32.HI R66, RZ, 0x8, R67 ;  /* 0x00000008ff427819 */ /* 0x000fe40000011643 */
[----:B------:R-:W-:Y:S02]  /*cb20*/  PRMT R45, R80, 0x654, R45 ;  /* 0x00000654502d7816 */ /* 0x000fe4000000002d */
[----:B------:R-:W-:Y:S02]  /*cb30*/  SHF.R.U32.HI R55, RZ, 0x18, R77 ;  /* 0x00000018ff377819 */ /* 0x000fe4000001164d */
[----:B------:R-:W-:Y:S02]  /*cb40*/  LOP3.LUT R48, R77, 0xff, RZ, 0xc0, !PT ;  /* 0x000000ff4d307812 */ /* 0x000fe400078ec0ff */
[----:B------:R-:W-:-:S02]  /*cb50*/  SHF.R.U32.HI R81, RZ, 0x18, R67 ;  /* 0x00000018ff517819 */ /* 0x000fc40000011643 */
[----:B------:R-:W-:Y:S02]  /*cb60*/  LOP3.LUT R46, R67, 0xff, RZ, 0xc0, !PT ;  /* 0x000000ff432e7812 */ /* 0x000fe400078ec0ff */
[----:B------:R-:W-:Y:S01]  /*cb70*/  PRMT R14, R52, 0x654, R49 ;  /* 0x00000654340e7816 */ /* 0x000fe20000000031 */
[----:B------:R-:W-:Y:S01]  /*cb80*/  IMAD.SHL.U32 R49, R54, 0x100, RZ ;  /* 0x0000010036317824 */ /* 0x000fe200078e00ff */
[----:B------:R-:W-:Y:S02]  /*cb90*/  SHF.R.U32.HI R65, RZ, 0x10, R67 ;  /* 0x00000010ff417819 */ /* 0x000fe40000011643 */
[----:B------:R-:W-:Y:S01]  /*cba0*/  LOP3.LUT R12, R45, 0xff00, R12, 0xf8, !PT ;  /* 0x0000ff002d0c7812 */ /* 0x000fe200078ef80c */
[----:B------:R-:W-:Y:S01]  /*cbb0*/  IMAD.SHL.U32 R45, R66, 0x100, RZ ;  /* 0x00000100422d7824 */ /* 0x000fe200078e00ff */
[----:B------:R-:W-:Y:S02]  /*cbc0*/  SHF.L.U32 R13, R76, 0x10, RZ ;  /* 0x000000104c0d7819 */ /* 0x000fe400000006ff */
[----:B------:R-:W-:-:S02]  /*cbd0*/  PRMT R48, R55, 0x654, R48 ;  /* 0x0000065437307816 */ /* 0x000fc40000000030 */
[----:B--2---:R-:W-:Y:S02]  /*cbe0*/  MOV R50, R36 ;  /* 0x0000002400327202 */ /* 0x004fe40000000f00 */
[----:B------:R-:W-:Y:S02]  /*cbf0*/  PRMT R46, R81, 0x654, R46 ;  /* 0x00000654512e7816 */ /* 0x000fe4000000002e */
[----:B------:R-:W-:Y:S02]  /*cc00*/  LOP3.LUT R55, R14, 0xff00, R51, 0xf8, !PT ;  /* 0x0000ff000e377812 */ /* 0x000fe400078ef833 */
[----:B------:R-:W-:Y:S01]  /*cc10*/  LOP3.LUT R14, R12, 0xff0000, R13, 0xf8, !PT ;  /* 0x00ff00000c0e7812 */ /* 0x000fe200078ef80d */
[----:B------:R-:W-:Y:S01]  /*cc20*/  IMAD.U32 R12, R65, 0x10000, RZ ;  /* 0x00010000410c7824 */ /* 0x000fe200078e00ff */
[----:B------:R-:W-:Y:S02]  /*cc30*/  LOP3.LUT R36, R48, 0xff00, R49, 0xf8, !PT ;  /* 0x0000ff0030247812 */ /* 0x000fe400078ef831 */
[----:B------:R-:W-:-:S02]  /*cc40*/  LOP3.LUT R45, R46, 0xff00, R45, 0xf8, !PT ;  /* 0x0000ff002e2d7812 */ /* 0x000fc400078ef82d */
[----:B------:R-:W-:Y:S02]  /*cc50*/  F2FP.F16.E4M3.UNPACK_B R54, R152.H1 ;  /* 0x00000098ff36723e */ /* 0x000fe400030006ff */
[----:B------:R-:W-:Y:S02]  /*cc60*/  F2FP.F16.E4M3.UNPACK_B R51, R50.H1 ;  /* 0x00000032ff33723e */ /* 0x000fe400030006ff */
[----:B------:R-:W-:Y:S01]  /*cc70*/  F2FP.F16.E4M3.UNPACK_B R48, R47.H1 ;  /* 0x0000002fff30723e */ /* 0x000fe200030006ff */
[----:B------:R-:W-:Y:S01]  /*cc80*/  HADD2.F32 R13, -RZ, R54.H0_H0 ;  /* 0x20000036ff0d7230 */ /* 0x000fe20000004100 */
[----:B------:R-:W-:Y:S01]  /*cc90*/  SHF.R.U32.HI R53, RZ, 0x10, R77 ;  /* 0x00000010ff357819 */ /* 0x000fe2000001164d */
[----:B------:R-:W-:Y:S01]  /*cca0*/  HADD2.F32 R46, -RZ, R51.H0_H0 ;  /* 0x20000033ff2e7230 */ /* 0x000fe20000004100 */
[----:B------:R-:W-:Y:S02]  /*ccb0*/  SHF.R.U32.HI R64, RZ, 0x10, R79 ;  /* 0x00000010ff407819 */ /* 0x000fe4000001164f */
[----:B------:R-:W-:Y:S01]  /*ccc0*/  LOP3.LUT R12, R45, 0xff0000, R12, 0xf8, !PT ;  /* 0x00ff00002d0c7812 */ /* 0x000fe200078ef80c */
[----:B------:R-:W-:Y:S01]  /*ccd0*/  HADD2.F32 R45, -RZ, R48.H0_H0 ;  /* 0x20000030ff2d7230 */ /* 0x000fe20000004100 */
[----:B------:R-:W-:Y:S01]  /*cce0*/  F2FP.F16.E4M3.UNPACK_B R49, R150.H1 ;  /* 0x00000096ff31723e */ /* 0x000fe200030006ff */
[----:B------:R-:W-:-:S02]  /*ccf0*/  IMAD.U32 R53, R53, 0x10000, RZ ;  /* 0x0001000035357824 */ /* 0x000fc400078e00ff */
[-C--:B------:R-:W-:Y:S01]  /*cd00*/  FMUL.FTZ R66, R46, R13.reuse ;  /* 0x0000000d2e427220 */ /* 0x080fe20000410000 */
[----:B------:R-:W-:Y:S02]  /*cd10*/  IMAD.U32 R64, R64, 0x10000, RZ ;  /* 0x0001000040407824 */ /* 0x000fe400078e00ff */
[----:B------:R-:W-:Y:S01]  /*cd20*/  FMUL.FTZ R65, R45, R13 ;  /* 0x0000000d2d417220 */ /* 0x000fe20000410000 */
        /* <DEDUP_REMOVED lines=12> */
[CC--:B------:R-:W-:Y:S01]  /*cdf0*/  FMUL.FTZ R64, R52.reuse, R55.reuse ;  /* 0x0000003734407220 */ /* 0x0c0fe20000410000 */
[----:B------:R-:W-:Y:S01]  /*ce00*/  F2FP.F16.E4M3.UNPACK_B R150, R150 ;  /* 0x00000096ff96723e */ /* 0x000fe200020006ff */
[----:B------:R-:W-:Y:S02]  /*ce10*/  HADD2.F32 R54, -RZ, R152.H0_H0 ;  /* 0x20000098ff367230 */ /* 0x000fe40000004100 */
[C---:B------:R-:W-:Y:S01]  /*ce20*/  FMUL.FTZ R55, R49.reuse, R55 ;  /* 0x0000003731377220 */ /* 0x040fe20000410000 */
[----:B------:R-:W-:Y:S02]  /*ce30*/  HADD2.F32 R51, -RZ, R50.H0_H0 ;  /* 0x20000032ff337230 */ /* 0x000fe40000004100 */
[-C--:B------:R-:W-:Y:S01]  /*ce40*/  FFMA.FTZ R76, R49, R53.reuse, -R64 ;  /* 0x00000035314c7223 */ /* 0x080fe20000010840 */
[----:B------:R-:W-:Y:S02]  /*ce50*/  HADD2.F32 R48, -RZ, R47.H0_H0 ;  /* 0x2000002fff307230 */ /* 0x000fe40000004100 */
[----:B------:R-:W-:Y:S01]  /*ce60*/  FFMA.FTZ R67, R52, R53, R55 ;  /* 0x0000003534437223 */ /* 0x000fe20000010037 */
        /* <DEDUP_REMOVED lines=15> */
[--C-:B------:R-:W-:Y:S01]  /*cf60*/  HADD2.F32 R53, -RZ, R48.reuse.H0_H0 ;  /* 0x20000030ff357230 */ /* 0x100fe20000004100 */
[----:B------:R-:W-:Y:S01]  /*cf70*/  F2FP.F16.E4M3.UNPACK_B R47, R43.H1 ;  /* 0x0000002bff2f723e */ /* 0x000fe200030006ff */
[----:B------:R-:W-:Y:S02]  /*cf80*/  HADD2.F32 R51, -RZ, R49.H0_H0 ;  /* 0x20000031ff337230 */ /* 0x000fe40000004100 */
[----:B------:R-:W-:Y:S01]  /*cf90*/  FFMA.FTZ R65, R50, R150, R65 ;  /* 0x0000009632417223 */ /* 0x000fe20000010041 */
[----:B------:R-:W-:Y:S01]  /*cfa0*/  HADD2.F32 R54, -RZ, R48.H1_H1 ;  /* 0x30000030ff367230 */ /* 0x000fe20000004100 */
[----:B------:R-:W-:Y:S01]  /*cfb0*/  F2FP.F16.E4M3.UNPACK_B R151, R151 ;  /* 0x00000097ff97723e */ /* 0x000fe200020006ff */
[----:B------:R-:W-:-:S02]  /*cfc0*/  HADD2.F32 R48, -RZ, R47.H0_H0 ;  /* 0x2000002fff307230 */ /* 0x000fc40000004100 */
[----:B------:R-:W-:Y:S01]  /*cfd0*/  FMUL.FTZ R77, R51, R53 ;  /* 0x00000035334d7220 */ /* 0x000fe20000410000 */
[--C-:B------:R-:W-:Y:S01]  /*cfe0*/  HADD2.F32 R50, -RZ, R52.reuse.H0_H0 ;  /* 0x20000034ff327230 */ /* 0x100fe20000004100 */
[----:B------:R-:W-:Y:S01]  /*cff0*/  F2FP.F16.E4M3.UNPACK_B R43, R43 ;  /* 0x0000002bff2b723e */ /* 0x000fe200020006ff */
[----:B------:R-:W-:Y:S02]  /*d000*/  HADD2.F32 R49, -RZ, R49.H1_H1 ;  /* 0x30000031ff317230 */ /* 0x000fe40000004100 */
[C---:B------:R-:W-:Y:S01]  /*d010*/  FMUL.FTZ R78, R48.reuse, R53 ;  /* 0x00000035304e7220 */ /* 0x040fe20000410000 */
[----:B------:R-:W-:Y:S02]  /*d020*/  HADD2.F32 R47, -RZ, R47.H1_H1 ;  /* 0x3000002fff2f7230 */ /* 0x000fe40000004100 */
        /* <DEDUP_REMOVED lines=19> */
[----:B------:R-:W-:Y:S02]  /*d160*/  HADD2.F32 R49, -RZ, R149.H0_H0 ;  /* 0x20000095ff317230 */ /* 0x000fe40000004100 */
        /* <DEDUP_REMOVED lines=12> */
[--C-:B------:R-:W-:Y:S01]  /*d230*/  HADD2.F32 R50, -RZ, R49.reuse.H0_H0 ;  /* 0x20000031ff327230 */ /* 0x100fe20000004100 */
[----:B------:R-:W-:Y:S01]  /*d240*/  F2FP.SATFINITE.E4M3.F32.PACK_AB_MERGE_C R43, R80, R77, RZ ;  /* 0x0000004d502b723e */ /* 0x000fe200048070ff */
[----:B------:R-:W-:Y:S01]  /*d250*/  HADD2.F32 R55, -RZ, R54.H0_H0 ;  /* 0x20000036ff377230 */ /* 0x000fe20000004100 */
[----:B------:R-:W-:Y:S01]  /*d260*/  F2FP.F16.E4M3.UNPACK_B R52, R14 ;  /* 0x0000000eff34723e */ /* 0x000fe200020006ff */
[----:B------:R-:W-:Y:S01]  /*d270*/  HADD2.F32 R47, -RZ, R48.H0_H0 ;  /* 0x20000030ff2f7230 */ /* 0x000fe20000004100 */
[----:B------:R-:W-:Y:S01]  /*d280*/  F2FP.SATFINITE.E4M3.F32.PACK_AB_MERGE_C R45, R65, R64, R67 ;  /* 0x00000040412d723e */ /* 0x000fe20004807043 */
[----:B------:R-:W-:Y:S01]  /*d290*/  HADD2.F32 R54, -RZ, R54.H1_H1 ;  /* 0x30000036ff367230 */ /* 0x000fe20000004100 */
[----:B------:R-:W-:Y:S01]  /*d2a0*/  F2FP.SATFINITE.E4M3.F32.PACK_AB_MERGE_C R43, R78, R53, R43 ;  /* 0x000000354e2b723e */ /* 0x000fe2000480702b */
[----:B------:R-:W-:Y:S01]  /*d2b0*/  HADD2.F32 R53, -RZ, R52.H0_H0 ;  /* 0x20000034ff357230 */ /* 0x000fe20000004100 */
[----:B------:R-:W-:Y:S01]  /*d2c0*/  F2FP.SATFINITE.E4M3.F32.PACK_AB_MERGE_C R38, R51, R38, R79 ;  /* 0x000000263326723e */ /* 0x000fe2000480704f */
[----:B------:R-:W-:Y:S01]  /*d2d0*/  FMUL.FTZ R64, R50, R55 ;  /* 0x0000003732407220 */ /* 0x000fe20000410000 */
[----:B------:R-:W-:-:S02]  /*d2e0*/  HADD2.F32 R51, -RZ, R49.H1_H1 ;  /* 0x30000031ff337230 */ /* 0x000fc40000004100 */
[----:B------:R-:W-:Y:S01]  /*d2f0*/  FMUL.FTZ R55, R47, R55 ;  /* 0x000000372f377220 */ /* 0x000fe20000410000 */
[----:B------:R-:W-:Y:S01]  /*d300*/  HADD2.F32 R49, -RZ, R48.H1_H1 ;  /* 0x30000030ff317230 */ /* 0x000fe20000004100 */
[----:B------:R-:W-:Y:S01]  /*d310*/  F2FP.F16.E4M3.UNPACK_B R42, R42.H1 ;  /* 0x0000002aff2a723e */ /* 0x000fe200030006ff */
[----:B------:R-:W-:Y:S02]  /*d320*/  HADD2.F32 R52, -RZ, R52.H1_H1 ;  /* 0x30000034ff347230 */ /* 0x000fe40000004100 */
[----:B------:R-:W-:Y:S01]  /*d330*/  FFMA.FTZ R48, R50, R53, R55 ;  /* 0x0000003532307223 */ /* 0x000fe20000010037 */
[-C--:B------:R-:W-:Y:S01]  /*d340*/  FMUL.FTZ R50, R51, R54.reuse ;  /* 0x0000003633327220 */ /* 0x080fe20000410000 */
[----:B------:R-:W-:Y:S01]  /*d350*/  FMUL.FTZ R54, R49, R54 ;  /* 0x0000003631367220 */ /* 0x000fe20000410000 */
[----:B------:R-:W-:Y:S01]  /*d360*/  F2FP.F16.E4M3.UNPACK_B R37, R37.H1 ;  /* 0x00000025ff25723e */ /* 0x000fe200030006ff */
[----:B------:R-:W-:Y:S01]  /*d370*/  FFMA.FTZ R47, R47, R53, -R64 ;  /* 0x000000352f2f7223 */ /* 0x000fe20000010840 */
        /* <DEDUP_REMOVED lines=10> */
[----:B------:R-:W-:Y:S01]  /*d420*/  FMUL.FTZ R54, R36, R51 ;  /* 0x0000003324367220 */ /* 0x000fe20000410000 */
[----:B------:R-:W-:Y:S02]  /*d430*/  HADD2.F32 R42, -RZ, R42.H1_H1 ;  /* 0x3000002aff2a7230 */ /* 0x000fe40000004100 */
[----:B------:R-:W-:-:S02]  /*d440*/  HADD2.F32 R50, -RZ, R14.H0_H0 ;  /* 0x2000000eff327230 */ /* 0x000fc40000004100 */
[-C--:B------:R-:W-:Y:S01]  /*d450*/  FMUL.FTZ R55, R37, R52.reuse ;  /* 0x0000003425377220 */ /* 0x080fe20000410000 */
[----:B------:R-:W-:Y:S02]  /*d460*/  HADD2.F32 R51, -RZ, R14.H1_H1 ;  /* 0x3000000eff337230 */ /* 0x000fe40000004100 */
[----:B------:R-:W-:Y:S01]  /*d470*/  FMUL.FTZ R52, R42, R52 ;  /* 0x000000342a347220 */ /* 0x000fe20000410000 */
[----:B------:R-:W-:Y:S01]  /*d480*/  F2FP.F16.E4M3.UNPACK_B R14, R15 ;  /* 0x0000000fff0e723e */ /* 0x000fe200020006ff */
[-C--:B------:R-:W-:Y:S01]  /*d490*/  FFMA.FTZ R67, R36, R50.reuse, -R53 ;  /* 0x0000003224437223 */ /* 0x080fe20000010835 */
[----:B------:R-:W-:Y:S01]  /*d4a0*/  FFMA.FTZ R76, R49, R50, R54 ;  /* 0x00000032314c7223 */ /* 0x000fe20000010036 */
[----:B------:R-:W-:Y:S01]  /*d4b0*/  FFMA.FTZ R78, R42, R51, -R55 ;  /* 0x000000332a4e7223 */ /* 0x000fe20000010837 */
[----:B------:R-:W-:Y:S01]  /*d4c0*/  F2FP.F16.E4M3.UNPACK_B R42, R39 ;  /* 0x00000027ff2a723e */ /* 0x000fe200020006ff */
[----:B------:R-:W-:Y:S01]  /*d4d0*/  FFMA.FTZ R77, R37, R51, R52 ;  /* 0x00000033254d7223 */ /* 0x000fe20000010034 */
[----:B------:R-:W-:Y:S01]  /*d4e0*/  F2FP.F16.E4M3.UNPACK_B R53, R13 ;  /* 0x0000000dff35723e */ /* 0x000fe200020006ff */
[----:B------:R-:W-:Y:S01]  /*d4f0*/  HADD2.F32 R36, -RZ, R14.H0_H0 ;  /* 0x2000000eff247230 */ /* 0x000fe20000004100 */
[----:B------:R-:W-:Y:S01]  /*d500*/  F2FP.F16.E4M3.UNPACK_B R15, R15.H1 ;  /* 0x0000000fff0f723e */ /* 0x000fe200030006ff */
[----:B------:R-:W-:Y:S01]  /*d510*/  HADD2.F32 R49, -RZ, R42.H0_H0 ;  /* 0x2000002aff317230 */ /* 0x000fe20000004100 */
[----:B------:R-:W-:Y:S01]  /*d520*/  F2FP.F16.E4M3.UNPACK_B R54, R13.H1 ;  /* 0x0000000dff36723e */ /* 0x000fe200030006ff */
[----:B------:R-:W-:Y:S01]  /*d530*/  HADD2.F32 R55, -RZ, R53.H0_H0 ;  /* 0x20000035ff377230 */ /* 0x000fe20000004100 */
[----:B------:R-:W-:Y:S01]  /*d540*/  F2FP.F16.E4M3.UNPACK_B R39, R39.H1 ;  /* 0x00000027ff27723e */ /* 0x000fe200030006ff */
[----:B------:R-:W-:Y:S01]  /*d550*/  HADD2.F32 R37, -RZ, R15.H0_H0 ;  /* 0x2000000fff257230 */ /* 0x000fe20000004100 */
[-C--:B------:R-:W-:Y:S01]  /*d560*/  F2FP.F16.E4M3.UNPACK_B R50, R12.reuse.H1 ;  /* 0x0000000cff32723e */ /* 0x080fe200030006ff */
[----:B------:R-:W-:Y:S01]  /*d570*/  HADD2.F32 R64, -RZ, R54.H0_H0 ;  /* 0x20000036ff407230 */ /* 0x000fe20000004100 */
[----:B------:R-:W-:Y:S01]  /*d580*/  F2FP.F16.E4M3.UNPACK_B R13, R12 ;  /* 0x0000000cff0d723e */ /* 0x000fe200020006ff */
[----:B------:R-:W-:-:S02]  /*d590*/  HADD2.F32 R12, -RZ, R39.H0_H0 ;  /* 0x20000027ff0c7230 */ /* 0x000fc40000004100 */
[-C--:B------:R-:W-:Y:S01]  /*d5a0*/  FMUL.FTZ R79, R49, R55.reuse ;  /* 0x00000037314f7220 */ /* 0x080fe20000410000 */
[----:B------:R-:W-:Y:S02]  /*d5b0*/  HADD2.F32 R52, -RZ, R50.H0_H0 ;  /* 0x20000032ff347230 */ /* 0x000fe40000004100 */
[----:B------:R-:W-:Y:S01]  /*d5c0*/  FMUL.FTZ R80, R36, R55 ;  /* 0x0000003724507220 */ /* 0x000fe20000410000 */
[-C--:B------:R-:W-:Y:S01]  /*d5d0*/  FMUL.FTZ R55, R37, R64.reuse ;  /* 0x0000004025377220 */ /* 0x080fe20000410000 */
[----:B------:R-:W-:Y:S02]  /*d5e0*/  HADD2.F32 R39, -RZ, R39.H1_H1 ;  /* 0x30000027ff277230 */ /* 0x000fe40000004100 */
[C---:B------:R-:W-:Y:S01]  /*d5f0*/  FMUL.FTZ R82, R12.reuse, R64 ;  /* 0x000000400c527220 */ /* 0x040fe20000410000 */
        /* <DEDUP_REMOVED lines=8> */
[----:B------:R-:W-:Y:S01]  /*d680*/  HADD2.F32 R50, -RZ, R50.H1_H1 ;  /* 0x30000032ff327230 */ /* 0x000fe20000004100 */
[----:B------:R-:W-:Y:S01]  /*d690*/  F2FP.SATFINITE.E4M3.F32.PACK_AB_MERGE_C R67, R78, R67, RZ ;  /* 0x000000434e43723e */ /* 0x000fe200048070ff */
[----:B------:R-:W-:Y:S02]  /*d6a0*/  HADD2.F32 R14, -RZ, R14.H1_H1 ;  /* 0x3000000eff0e7230 */ /* 0x000fe40000004100 */
[----:B------:R-:W-:Y:S01]  /*d6b0*/  FMUL.FTZ R37, R42, R53 ;  /* 0x000000352a257220 */ /* 0x000fe20000410000 */
[----:B------:R-:W-:-:S02]  /*d6c0*/  HADD2.F32 R51, -RZ, R13.H0_H0 ;  /* 0x2000000dff337230 */ /* 0x000fc40000004100 */
[-C--:B------:R-:W-:Y:S01]  /*d6d0*/  FFMA.FTZ R15, R15, R50.reuse, -R12 ;  /* 0x000000320f0f7223 */ /* 0x080fe2000001080c */
[----:B------:R-:W-:Y:S02]  /*d6e0*/  HADD2.F32 R13, -RZ, R13.H1_H1 ;  /* 0x3000000dff0d7230 */ /* 0x000fe40000004100 */
[----:B------:R-:W-:Y:S01]  /*d6f0*/  FMUL.FTZ R53, R14, R53 ;  /* 0x000000350e357220 */ /* 0x000fe20000410000 */
[----:B------:R-:W-:Y:S01]  /*d700*/  FFMA.FTZ R54, R39, R50, R54 ;  /* 0x0000003227367223 */ /* 0x000fe20000010036 */
        /* <DEDUP_REMOVED lines=10> */
[----:B------:R-:W-:Y:S02]  /*d7b0*/  F2FP.SATFINITE.E4M3.F32.PACK_AB_MERGE_C R13, R66, R47, R67 ;  /* 0x0000002f420d723e */ /* 0x000fe40004807043 */
[----:B------:R-:W-:Y:S02]  /*d7c0*/  F2FP.SATFINITE.E4M3.F32.PACK_AB_MERGE_C R37, R65, R48, R76 ;  /* 0x000000304125723e */ /* 0x000fe4000480704c */
[----:B------:R-:W-:Y:S02]  /*d7d0*/  F2FP.SATFINITE.E4M3.F32.PACK_AB_MERGE_C R39, R53, R80, R54 ;  /* 0x000000503527723e */ /* 0x000fe40004807036 */
[----:B------:R-:W-:-:S07]  /*d7e0*/  MOV R14, R43 ;  /* 0x0000002b000e7202 */ /* 0x000fce0000000f00 */
.L_x_4153:
[----:B------:R-:W-:Y:S05]  /*d7f0*/  BSYNC B2 ;  /* 0x0000000000027941 */ /* 0x000fea0003800000 */
.L_x_4152:
[----:B------:R-:W-:Y:S01]  /*d800*/  ISETP.GE.AND P3, PT, R11, R136, PT ;  /* 0x000000880b00720c */ /* 0x000fe20003f66270 */
[----:B0-----:R0:W-:-:S12]  /*d810*/  ST.E.128 desc[UR50][R40.64], R12 ;  /* 0x0000000c28007985 */ /* 0x0011d8000c101d32 */
[----:B------:R-:W-:-:S04]  /*d820*/  @!P3 IADD3 R42, P4, R11, R120, RZ ;  /* 0x000000780b2ab210 */ /* 0x000fc80007f9e0ff */
[----:B------:R-:W-:-:S05]  /*d830*/  @!P3 LEA.HI.X.SX32 R43, R11, R44, 0x1, P4 ;  /* 0x0000002c0b2bb211 */ /* 0x000fca00020f0eff */
[----:B--2---:R0:W-:Y:S04]  /*d840*/  @!P3 ST.E.128 desc[UR50][R42.64], R36 ;  /* 0x000000242a00b985 */ /* 0x0041e8000c101d32 */
.L_x_4151:
[----:B------:R-:W-:Y:S05]  /*d850*/  BSYNC B1 ;  /* 0x0000000000017941 */ /* 0x000fea0003800000 */
.L_x_4150:
[----:B------:R-:W-:Y:S01]  /*d860*/  ISETP.NE.AND P3, PT, R29, RZ, PT ;  /* 0x000000ff1d00720c */ /* 0x000fe20003f65270 */
[----:B------:R-:W-:-:S12]  /*d870*/  BSSY B1, `(.L_x_4154) ;  /* 0x00000fd000017945 */ /* 0x000fd80003800000 */
[----:B------:R-:W-:Y:S05]  /*d880*/  @!P3 BRA `(.L_x_4155) ;  /* 0x0000000c00ecb947 */ /* 0x000fea0003800000 */
[----:B0-----:R-:W5:Y:S04]  /*d890*/  LDL R13, [R1+0x40] ;  /* 0x00004000010d7983 */ /* 0x001f680000100800 */
[----:B------:R-:W3:Y:S01]  /*d8a0*/  LDL R14, [R1+0x44] ;  /* 0x00004400010e7983 */ /* 0x000ee20000100800 */
[----:B------:R-:W-:Y:S01]  /*d8b0*/  SEL R11, R117, R143, !P1 ;  /* 0x0000008f750b7207 */ /* 0x000fe20004800000 */
[----:B------:R-:W-:Y:S01]  /*d8c0*/  BSSY B2, `(.L_x_4156) ;  /* 0x00000f2000027945 */ /* 0x000fe20003800000 */
[----:B--2---:R-:W-:Y:S02]  /*d8d0*/  IADD3 R40, P3, R26, R120, RZ ;  /* 0x000000781a287210 */ /* 0x004fe40007f7e0ff */
[----:B------:R-:W-:-:S03]  /*d8e0*/  SHF.R.S32.HI R12, RZ, 0x1f, R11 ;  /* 0x0000001fff0c7819 */ /* 0x000fc6000001140b */
[----:B------:R-:W-:Y:S01]  /*d8f0*/  IMAD.X R41, R44, 0x1, R108, P3 ;  /* 0x000000012c297824 */ /* 0x000fe200018e066c */
[----:B------:R-:W-:Y:S02]  /*d900*/  LEA.HI R11, R12, R11, RZ, 0x5 ;  /* 0x0000000b0c0b7211 */ /* 0x000fe400078f28ff */
[----:B------:R-:W-:Y:S02]  /*d910*/  ISETP.GE.AND P3, PT, R225, R116, PT ;  /* 0x00000074e100720c */ /* 0x000fe40003f66270 */
[----:B------:R-:W-:-:S04]  /*d920*/  LEA.HI.SX32 R11, R11, R112, 0x1b ;  /* 0x000000700b0b7211 */ /* 0x000fc800078fdaff */
[----:B------:R-:W-:-:S04]  /*d930*/  SHF.R.S32.HI R12, RZ, 0x1f, R11 ;  /* 0x0000001fff0c7819 */ /* 0x000fc8000001140b */
[----:B------:R-:W-:Y:S01]  /*d940*/  LEA.HI R12, R12, R11, RZ, 0x2 ;  /* 0x0000000b0c0c7211 */ /* 0x000fe200078f10ff */
[----:B------:R-:W-:-:S03]  /*d950*/  IMAD.SHL.U32 R11, R11, 0x10, RZ ;  /* 0x000000100b0b7824 */ /* 0x000fc600078e00ff */
        /* <DEDUP_REMOVED lines=14> */
[----:B------:R-:W-:Y:S01]  /*da40*/  LOP3.LUT R46, R61, 0xff, RZ, 0xc0, !PT ;  /* 0x000000ff3d2e7812 */ /* 0x000fe200078ec0ff */
[----:B--2---:R-:W-:Y:S01]  /*da50*/  IMAD.MOV.U32 R48, RZ, RZ, R36 ;  /* 0x000000ffff307224 */ /* 0x004fe200078e0024 */
[----:B------:R-:W-:Y:S01]  /*da60*/  SHF.R.U32.HI R47, RZ, 0x18, R61 ;  /* 0x00000018ff2f7819 */ /* 0x000fe2000001163d */
[----:B------:R-:W-:Y:S01]  /*da70*/  IMAD.MOV.U32 R43, RZ, RZ, R38 ;  /* 0x000000ffff2b7224 */ /* 0x000fe200078e0026 */
[----:B------:R-:W-:Y:S01]  /*da80*/  MOV R45, R12 ;  /* 0x0000000c002d7202 */ /* 0x000fe20000000f00 */
[----:B------:R-:W-:Y:S01]  /*da90*/  IMAD.SHL.U32 R12, R67, 0x100, RZ ;  /* 0x00000100430c7824 */ /* 0x000fe200078e00ff */
[----:B------:R-:W-:Y:S02]  /*daa0*/  SHF.R.U32.HI R65, RZ, 0x8, R63 ;  /* 0x00000008ff417819 */ /* 0x000fe4000001163f */
[----:B------:R-:W-:-:S02]  /*dab0*/  PRMT R47, R47, 0x654, R46 ;  /* 0x000006542f2f7816 */ /* 0x000fc4000000002e */
[----:B------:R-:W-:Y:S02]  /*dac0*/  LOP3.LUT R49, R63, 0xff, RZ, 0xc0, !PT ;  /* 0x000000ff3f317812 */ /* 0x000fe400078ec0ff */
[----:B------:R-:W-:Y:S02]  /*dad0*/  SHF.R.U32.HI R64, RZ, 0x18, R63 ;  /* 0x00000018ff407819 */ /* 0x000fe4000001163f */
[--C-:B------:R-:W-:Y:S02]  /*dae0*/  SHF.R.U32.HI R55, RZ, 0x8, R73.reuse ;  /* 0x00000008ff377819 */ /* 0x100fe40000011649 */
[----:B------:R-:W-:Y:S02]  /*daf0*/  LOP3.LUT R50, R73, 0xff, RZ, 0xc0, !PT ;  /* 0x000000ff49327812 */ /* 0x000fe400078ec0ff */
[----:B------:R-:W-:Y:S02]  /*db00*/  SHF.R.U32.HI R53, RZ, 0x18, R73 ;  /* 0x00000018ff357819 */ /* 0x000fe40000011649 */
[----:B------:R-:W-:Y:S01]  /*db10*/  LOP3.LUT R47, R47, 0xff00, R12, 0xf8, !PT ;  /* 0x0000ff002f2f7812 */ /* 0x000fe200078ef80c */
[----:B------:R-:W-:Y:S01]  /*db20*/  IMAD.SHL.U32 R12, R65, 0x100, RZ ;  /* 0x00000100410c7824 */ /* 0x000fe200078e00ff */
[----:B------:R-:W-:-:S02]  /*db30*/  LOP3.LUT R51, R75, 0xff, RZ, 0xc0, !PT ;  /* 0x000000ff4b337812 */ /* 0x000fc400078ec0ff */
[----:B------:R-:W-:Y:S02]  /*db40*/  SHF.R.U32.HI R52, RZ, 0x18, R75 ;  /* 0x00000018ff347819 */ /* 0x000fe4000001164b */
[----:B------:R-:W-:Y:S02]  /*db50*/  SHF.R.U32.HI R66, RZ, 0x10, R63 ;  /* 0x00000010ff427819 */ /* 0x000fe4000001163f */
[----:B------:R-:W-:Y:S02]  /*db60*/  PRMT R49, R64, 0x654, R49 ;  /* 0x0000065440317816 */ /* 0x000fe40000000031 */
[----:B------:R-:W-:Y:S02]  /*db70*/  SHF.R.U32.HI R72, RZ, 0x10, R61 ;  /* 0x00000010ff487819 */ /* 0x000fe4000001163d */
[----:B------:R-:W-:Y:S02]  /*db80*/  PRMT R53, R53, 0x654, R50 ;  /* 0x0000065435357816 */ /* 0x000fe40000000032 */
[----:B------:R-:W-:Y:S01]  /*db90*/  SHF.L.U32 R14, R55, 0x8, RZ ;  /* 0x00000008370e7819 */ /* 0x000fe200000006ff */
[----:B------:R-:W-:Y:S01]  /*dba0*/  IMAD.U32 R36, R72, 0x10000, RZ ;  /* 0x0001000048247824 */ /* 0x000fe200078e00ff */
[----:B------:R-:W-:-:S02]  /*dbb0*/  PRMT R61, R52, 0x654, R51 ;  /* 0x00000654343d7816 */ /* 0x000fc40000000033 */
[----:B------:R-:W-:Y:S01]  /*dbc0*/  LOP3.LUT R51, R49, 0xff00, R12, 0xf8, !PT ;  /* 0x0000ff0031337812 */ /* 0x000fe200078ef80c */
[----:B------:R-:W-:Y:S01]  /*dbd0*/  IMAD.U32 R12, R66, 0x10000, RZ ;  /* 0x00010000420c7824 */ /* 0x000fe200078e00ff */
[----:B------:R-:W-:Y:S02]  /*dbe0*/  SHF.R.U32.HI R54, RZ, 0x8, R75 ;  /* 0x00000008ff367819 */ /* 0x000fe4000001164b */
[----:B------:R-:W-:Y:S02]  /*dbf0*/  LOP3.LUT R55, R53, 0xff00, R14, 0xf8, !PT ;  /* 0x0000ff0035377812 */ /* 0x000fe400078ef80e */
[----:B------:R-:W-:Y:S01]  /*dc00*/  F2FP.F16.E4M3.UNPACK_B R53, R147.H1 ;  /* 0x00000093ff35723e */ /* 0x000fe200030006ff */
[----:B------:R-:W-:Y:S01]  /*dc10*/  IMAD.SHL.U32 R38, R54, 0x100, RZ ;  /* 0x0000010036267824 */ /* 0x000fe200078e00ff */
[----:B------:R-:W-:Y:S02]  /*dc20*/  F2FP.F16.E4M3.UNPACK_B R46, R45.H1 ;  /* 0x0000002dff2e723e */ /* 0x000fe400030006ff */
[----:B------:R-:W-:Y:S01]  /*dc30*/  F2FP.F16.E4M3.UNPACK_B R49, R48.H1 ;  /* 0x00000030ff31723e */ /* 0x000fe200030006ff */
[--C-:B------:R-:W-:Y:S01]  /*dc40*/  HADD2.F32 R14, -RZ, R53.reuse.H0_H0 ;  /* 0x20000035ff0e7230 */ /* 0x100fe20000004100 */
[----:B------:R-:W-:Y:S01]  /*dc50*/  LOP3.LUT R12, R51, 0xff0000, R12, 0xf8, !PT ;  /* 0x00ff0000330c7812 */ /* 0x000fe200078ef80c */
[----:B------:R-:W-:Y:S01]  /*dc60*/  HADD2.F32 R53, -RZ, R53.H1_H1 ;  /* 0x30000035ff357230 */ /* 0x000fe20000004100 */
[----:B------:R-:W-:Y:S01]  /*dc70*/  SHF.R.U32.HI R62, RZ, 0x10, R73 ;  /* 0x00000010ff3e7819 */ /* 0x000fe20000011649 */
[----:B------:R-:W-:Y:S01]  /*dc80*/  HADD2.F32 R50, -RZ, R49.H0_H0 ;  /* 0x20000031ff327230 */ /* 0x000fe20000004100 */
[----:B------:R-:W-:Y:S01]  /*dc90*/  LOP3.LUT R36, R47, 0xff0000, R36, 0xf8, !PT ;  /* 0x00ff00002f247812 */ /* 0x000fe200078ef824 */
[----:B------:R-:W-:Y:S01]  /*dca0*/  HADD2.F32 R47, -RZ, R46.H0_H0 ;  /* 0x2000002eff2f7230 */ /* 0x000fe20000004100 */
[----:B------:R-:W-:-:S02]  /*dcb0*/  F2FP.F16.E4M3.UNPACK_B R51, R145.H1 ;  /* 0x00000091ff33723e */ /* 0x000fc400030006ff */
[----:B------:R-:W-:Y:S02]  /*dcc0*/  SHF.R.U32.HI R60, RZ, 0x10, R75 ;  /* 0x00000010ff3c7819 */ /* 0x000fe4000001164b */
[----:B------:R-:W-:Y:S01]  /*dcd0*/  LOP3.LUT R61, R61, 0xff00, R38, 0xf8, !PT ;  /* 0x0000ff003d3d7812 */ /* 0x000fe200078ef826 */
[----:B------:R-:W-:Y:S02]  /*dce0*/  IMAD.U32 R38, R62, 0x10000, RZ ;  /* 0x000100003e267824 */ /* 0x000fe400078e00ff */
[-C--:B------:R-:W-:Y:S01]  /*dcf0*/  FMUL.FTZ R63, R47, R14.reuse ;  /* 0x0000000e2f3f7220 */ /* 0x080fe20000410000 */
[----:B------:R-:W-:Y:S01]  /*dd00*/  HADD2.F32 R52, -RZ, R51.H0_H0 ;  /* 0x20000033ff347230 */ /* 0x000fe20000004100 */
[----:B------:R-:W-:Y:S01]  /*dd10*/  F2FP.F16.E4M3.UNPACK_B R147, R147 ;  /* 0x00000093ff93723e */ /* 0x000fe200020006ff */
[----:B------:R-:W-:Y:S02]  /*dd20*/  IMAD.U32 R54, R60, 0x10000, RZ ;  /* 0x000100003c367824 */ /* 0x000fe400078e00ff */
[C---:B------:R-:W-:Y:S01]  /*dd30*/  FMUL.FTZ R60, R50.reuse, R14 ;  /* 0x0000000e323c7220 */ /* 0x040fe20000410000 */
[----:B------:R-:W-:Y:S01]  /*dd40*/  LOP3.LUT R38, R55, 0xff0000, R38, 0xf8, !PT ;  /* 0x00ff000037267812 */ /* 0x000fe200078ef826 */
[----:B------:R-:W-:Y:S01]  /*dd50*/  FFMA.FTZ R63, R50, R52, R63 ;  /* 0x00000034323f7223 */ /* 0x000fe2000001003f */
[----:B------:R-:W-:-:S02]  /*dd60*/  HADD2.F32 R50, -RZ, R49.H1_H1 ;  /* 0x30000031ff327230 */ /* 0x000fc40000004100 */
[----:B------:R-:W-:Y:S01]  /*dd70*/  FFMA.FTZ R55, R47, R52, -R60 ;  /* 0x000000342f377223 */ /* 0x000fe2000001083c */
[----:B------:R-:W-:Y:S01]  /*dd80*/  HADD2.F32 R47, -RZ, R46.H1_H1 ;  /* 0x3000002eff2f7230 */ /* 0x000fe20000004100 */
[----:B------:R-:W-:Y:S01]  /*dd90*/  F2FP.F16.E4M3.UNPACK_B R48, R48 ;  /* 0x00000030ff30723e */ /* 0x000fe200020006ff */
[----:B------:R-:W-:Y:S01]  /*dda0*/  HADD2.F32 R51, -RZ, R51.H1_H1 ;  /* 0x30000033ff337230 */ /* 0x000fe20000004100 */
[----:B------:R-:W-:Y:S01]  /*ddb0*/  F2FP.F16.E4M3.UNPACK_B R45, R45 ;  /* 0x0000002dff2d723e */ /* 0x000fe200020006ff */
[----:B------:R-:W-:Y:S01]  /*ddc0*/  HADD2.F32 R52, -RZ, R147.H0_H0 ;  /* 0x20000093ff347230 */ /* 0x000fe20000004100 */
[----:B------:R-:W-:Y:S01]  /*ddd0*/  LOP3.LUT R14, R61, 0xff0000, R54, 0xf8, !PT ;  /* 0x00ff00003d0e7812 */ /* 0x000fe200078ef836 */
[----:B------:R-:W-:Y:S01]  /*dde0*/  FMUL.FTZ R54, R50, R53 ;  /* 0x0000003532367220 */ /* 0x000fe20000410000 */
[----:B------:R-:W-:Y:S01]  /*ddf0*/  F2FP.F16.E4M3.UNPACK_B R145, R145 ;  /* 0x00000091ff91723e */ /* 0x000fe200020006ff */
[----:B------:R-:W-:Y:S01]  /*de00*/  FMUL.FTZ R53, R47, R53 ;  /* 0x000000352f357220 */ /* 0x000fe20000410000 */
[----:B------:R-:W-:-:S02]  /*de10*/  HADD2.F32 R49, -RZ, R48.H0_H0 ;  /* 0x20000030ff317230 */ /* 0x000fc40000004100 */
[-C--:B------:R-:W-:Y:S01]  /*de20*/  FFMA.FTZ R62, R47, R51.reuse, -R54 ;  /* 0x000000332f3e7223 */ /* 0x080fe20000010836 */
[----:B------:R-:W-:Y:S02]  /*de30*/  HADD2.F32 R46, -RZ, R45.H0_H0 ;  /* 0x2000002dff2e7230 */ /* 0x000fe40000004100 */
[----:B------:R-:W-:Y:S01]  /*de40*/  FFMA.FTZ R64, R50, R51, R53 ;  /* 0x0000003332407223 */ /* 0x000fe20000010035 */
        /* <DEDUP_REMOVED lines=34> */
[-C--:B------:R-:W-:Y:S01]  /*e070*/  FFMA.FTZ R52, R45, R50.reuse, -R46 ;  /* 0x000000322d347223 */ /* 0x080fe2000001082e */
[----:B------:R-:W-:Y:S01]  /*e080*/  F2FP.F16.E4M3.UNPACK_B R45, R43 ;  /* 0x0000002bff2d723e */ /* 0x000fe200020006ff */
[----:B------:R-:W-:Y:S02]  /*e090*/  HADD2.F32 R48, -RZ, R146.H0_H0 ;  /* 0x20000092ff307230 */ /* 0x000fe40000004100 */
[----:B------:R-:W-:Y:S01]  /*e0a0*/  FFMA.FTZ R67, R47, R50, R72 ;  /* 0x000000322f437223 */ /* 0x000fe20000010048 */
[----:B------:R-:W-:Y:S01]  /*e0b0*/  HADD2.F32 R43, -RZ, R42.H0_H0 ;  /* 0x2000002aff2b7230 */ /* 0x000fe20000004100 */
[----:B------:R-:W-:Y:S01]  /*e0c0*/  F2FP.SATFINITE.E4M3.F32.PACK_AB_MERGE_C R65, R52, R65, RZ ;  /* 0x000000413441723e */ /* 0x000fe200048070ff */
[----:B------:R-:W-:Y:S01]  /*e0d0*/  HADD2.F32 R46, -RZ, R45.H0_H0 ;  /* 0x2000002dff2e7230 */ /* 0x000fe20000004100 */
[----:B------:R-:W-:Y:S01]  /*e0e0*/  F2FP.F16.E4M3.UNPACK_B R52, R38 ;  /* 0x00000026ff34723e */ /* 0x000fe200020006ff */
[----:B------:R-:W-:-:S02]  /*e0f0*/  HADD2.F32 R146, -RZ, R146.H1_H1 ;  /* 0x30000092ff927230 */ /* 0x000fc40000004100 */
[-C--:B------:R-:W-:Y:S01]  /*e100*/  FMUL.FTZ R49, R43, R48.reuse ;  /* 0x000000302b317220 */ /* 0x080fe20000410000 */
[----:B------:R-:W-:Y:S02]  /*e110*/  HADD2.F32 R45, -RZ, R45.H1_H1 ;  /* 0x3000002dff2d7230 */ /* 0x000fe40000004100 */
[C---:B------:R-:W-:Y:S01]  /*e120*/  FMUL.FTZ R50, R46.reuse, R48 ;  /* 0x000000302e327220 */ /* 0x040fe20000410000 */
[----:B------:R-:W-:Y:S01]  /*e130*/  HADD2.F32 R47, -RZ, R144.H0_H0 ;  /* 0x20000090ff2f7230 */ /* 0x000fe20000004100 */
[----:B------:R-:W-:Y:S01]  /*e140*/  F2FP.SATFINITE.E4M3.F32.PACK_AB_MERGE_C R66, R67, R66, RZ ;  /* 0x000000424342723e */ /* 0x000fe200048070ff */
[----:B------:R-:W-:Y:S02]  /*e150*/  HADD2.F32 R42, -RZ, R42.H1_H1 ;  /* 0x3000002aff2a7230 */ /* 0x000fe40000004100 */
[-C--:B------:R-:W-:Y:S01]  /*e160*/  FMUL.FTZ R51, R45, R146.reuse ;  /* 0x000000922d337220 */ /* 0x080fe20000410000 */
[----:B------:R-:W-:Y:S02]  /*e170*/  HADD2.F32 R144, -RZ, R144.H1_H1 ;  /* 0x30000090ff907230 */ /* 0x000fe40000004100 */
[-C--:B------:R-:W-:Y:S01]  /*e180*/  FFMA.FTZ R61, R46, R47.reuse, R49 ;  /* 0x0000002f2e3d7223 */ /* 0x080fe20000010031 */
[----:B------:R-:W-:Y:S01]  /*e190*/  FFMA.FTZ R43, R43, R47, -R50 ;  /* 0x0000002f2b2b7223 */ /* 0x000fe20000010832 */
        /* <DEDUP_REMOVED lines=9> */
[----:B------:R-:W-:Y:S01]  /*e230*/  F2FP.SATFINITE.E4M3.F32.PACK_AB_MERGE_C R43, R42, R43, R65 ;  /* 0x0000002b2a2b723e */ /* 0x000fe20004807041 */
[----:B------:R-:W-:Y:S01]  /*e240*/  HADD2.F32 R48, -RZ, R47.H0_H0 ;  /* 0x2000002fff307230 */ /* 0x000fe20000004100 */
[----:B------:R-:W-:Y:S01]  /*e250*/  F2FP.SATFINITE.E4M3.F32.PACK_AB_MERGE_C R46, R60, R53, R46 ;  /* 0x000000353c2e723e */ /* 0x000fe2000480702e */
[----:B------:R-:W-:Y:S01]  /*e260*/  HADD2.F32 R53, -RZ, R51.H0_H0 ;  /* 0x20000033ff357230 */ /* 0x000fe20000004100 */
[----:B------:R-:W-:Y:S01]  /*e270*/  F2FP.SATFINITE.E4M3.F32.PACK_AB_MERGE_C R42, R146, R61, R66 ;  /* 0x0000003d922a723e */ /* 0x000fe20004807042 */
[-C--:B------:R-:W-:Y:S01]  /*e280*/  FMUL.FTZ R61, R50, R55.reuse ;  /* 0x00000037323d7220 */ /* 0x080fe20000410000 */
[----:B------:R-:W-:Y:S01]  /*e290*/  FMUL.FTZ R55, R48, R55 ;  /* 0x0000003730377220 */ /* 0x000fe20000410000 */
[----:B------:R-:W-:Y:S01]  /*e2a0*/  F2FP.SATFINITE.E4M3.F32.PACK_AB_MERGE_C R45, R64, R63, RZ ;  /* 0x0000003f402d723e */ /* 0x000fe200048070ff */
[----:B------:R-:W-:-:S02]  /*e2b0*/  HADD2.F32 R49, -RZ, R49.H1_H1 ;  /* 0x30000031ff317230 */ /* 0x000fc40000004100 */
[-C--:B------:R-:W-:Y:S01]  /*e2c0*/  FFMA.FTZ R61, R48, R53.reuse, -R61 ;  /* 0x00000035303d7223 */ /* 0x080fe2000001083d */
[----:B------:R-:W-:Y:S02]  /*e2d0*/  HADD2.F32 R52, -RZ, R52.H1_H1 ;  /* 0x30000034ff347230 */ /* 0x000fe40000004100 */
[----:B------:R-:W-:Y:S01]  /*e2e0*/  FFMA.FTZ R55, R50, R53, R55 ;  /* 0x0000003532377223 */ /* 0x000fe20000010037 */
[----:B------:R-:W-:Y:S01]  /*e2f0*/  F2FP.SATFINITE.E4M3.F32.PACK_AB_MERGE_C R45, R147, R54, R45 ;  /* 0x00000036932d723e */ /* 0x000fe2000480702d */
[----:B------:R-:W-:Y:S01]  /*e300*/  HADD2.F32 R47, -RZ, R47.H1_H1 ;  /* 0x3000002fff2f7230 */ /* 0x000fe20000004100 */
[----:B------:R-:W-:Y:S01]  /*e310*/  F2FP.F16.E4M3.UNPACK_B R48, R37.H1 ;  /* 0x00000025ff30723e */ /* 0x000fe200030006ff */
        /* <DEDUP_REMOVED lines=9> */
[----:B------:R-:W-:Y:S01]  /*e3b0*/  F2FP.F16.E4M3.UNPACK_B R51, R14 ;  /* 0x0000000eff33723e */ /* 0x000fe200020006ff */
        /* <DEDUP_REMOVED lines=66> */
.L_x_4157:
[----:B------:R-:W-:Y:S05]  /*e7e0*/  BSYNC B2 ;  /* 0x0000000000027941 */ /* 0x000fea0003800000 */
.L_x_4156:
[----:B------:R-:W-:Y:S01]  /*e7f0*/  ISETP.GE.AND P3, PT, R11, R136, PT ;  /* 0x000000880b00720c */ /* 0x000fe20003f66270 */
[----:B0-----:R0:W-:-:S12]  /*e800*/  ST.E.128 desc[UR50][R40.64], R12 ;  /* 0x0000000c28007985 */ /* 0x0011d8000c101d32 */
[----:B------:R-:W-:-:S04]  /*e810*/  @!P3 IADD3 R42, P4, R11, R120, RZ ;  /* 0x000000780b2ab210 */ /* 0x000fc80007f9e0ff */
[----:B------:R-:W-:-:S05]  /*e820*/  @!P3 LEA.HI.X.SX32 R43, R11, R44, 0x1, P4 ;  /* 0x0000002c0b2bb211 */ /* 0x000fca00020f0eff */
[----:B--2---:R0:W-:Y:S04]  /*e830*/  @!P3 ST.E.128 desc[UR50][R42.64], R36 ;  /* 0x000000242a00b985 */ /* 0x0041e8000c101d32 */
.L_x_4155:
[----:B------:R-:W-:Y:S05]  /*e840*/  BSYNC B1 ;  /* 0x0000000000017941 */ /* 0x000fea0003800000 */
.L_x_4154:
[----:B------:R-:W-:-:S13]  /*e850*/  ISETP.NE.AND P3, PT, R30, RZ, PT ;  /* 0x000000ff1e00720c */ /* 0x000fda0003f65270 */
[----:B------:R-:W-:Y:S05]  /*e860*/  @!P3 BRA `(.L_x_4106) ;  /* 0x0000001400e8b947 */ /* 0x000fea0003800000 */
[----:B0-----:R-:W5:Y:S04]  /*e870*/  LDL R15, [R1+0x40] ;  /* 0x00004000010f7983 */ /* 0x001f680000100800 */
[----:B------:R-:W3:Y:S01]  /*e880*/  LDL R14, [R1+0x44] ;  /* 0x00004400010e7983 */ /* 0x000ee20000100800 */
[----:B------:R-:W-:Y:S01]  /*e890*/  ISETP.NE.AND P4, PT, R114, RZ, PT ;  /* 0x000000ff7200720c */ /* 0x000fe20003f85270 */
[----:B------:R-:W-:Y:S01]  /*e8a0*/  BSSY B1, `(.L_x_4158) ;  /* 0x00000f1000017945 */ /* 0x000fe20003800000 */
[----:B--2---:R-:W-:Y:S02]  /*e8b0*/  IADD3 R40, P3, R27, R120, RZ ;  /* 0x000000781b287210 */ /* 0x004fe40007f7e0ff */
[----:B------:R-:W-:-:S03]  /*e8c0*/  SEL R143, R117, R143, !P4 ;  /* 0x0000008f758f7207 */ /* 0x000fc60006000000 */
[----:B------:R-:W-:Y:S01]  /*e8d0*/  IMAD.X R41, R44, 0x1, R95, P3 ;  /* 0x000000012c297824 */ /* 0x000fe200018e065f */
        /* <DEDUP_REMOVED lines=9> */
[----:B---3--:R-:W-:Y:S01]  /*e970*/  IMAD R12, R12, 0x2800, R14 ;  /* 0x000028000c0c7824 */ /* 0x008fe200078e020e */
        /* <DEDUP_REMOVED lines=15> */
[----:B------:R-:W-:Y:S02]  /*ea70*/  SHF.R.U32.HI R52, RZ, 0x8, R71 ;  /* 0x00000008ff347819 */ /* 0x000fe40000011647 */
[----:B------:R-:W-:Y:S02]  /*ea80*/  SHF.R.U32.HI R60, RZ, 0x10, R57 ;  /* 0x00000010ff3c7819 */ /* 0x000fe40000011639 */
[----:B------:R-:W-:Y:S01]  /*ea90*/  SHF.R.U32.HI R54, RZ, 0x8, R59 ;  /* 0x00000008ff367819 */ /* 0x000fe2000001163b */
[----:B------:R-:W-:Y:S01]  /*eaa0*/  IMAD.SHL.U32 R36, R52, 0x100, RZ ;  /* 0x0000010034247824 */ /* 0x000fe200078e00ff */
[----:B------:R-:W-:-:S02]  /*eab0*/  PRMT R43, R62, 0x654, R43 ;  /* 0x000006543e2b7816 */ /* 0x000fc4000000002b */
[----:B------:R-:W-:Y:S01]  /*eac0*/  SHF.L.U32 R12, R50, 0x8, RZ ;  /* 0x00000008320c7819 */ /* 0x000fe200000006ff */
[----:B------:R-:W-:Y:S01]  /*ead0*/  IMAD.SHL.U32 R14, R54, 0x100, RZ ;  /* 0x00000100360e7824 */ /* 0x000fe200078e00ff */
[----:B------:R-:W-:Y:S01]  /*eae0*/  SHF.R.U32.HI R49, RZ, 0x8, R69 ;  /* 0x00000008ff317819 */ /* 0x000fe20000011645 */
[----:B------:R-:W-:Y:S01]  /*eaf0*/  IMAD.MOV.U32 R50, RZ, RZ, R38 ;  /* 0x000000ffff327224 */ /* 0x000fe200078e0026 */
[----:B------:R-:W-:Y:S02]  /*eb00*/  SHF.R.U32.HI R58, RZ, 0x18, R59 ;  /* 0x00000018ff3a7819 */ /* 0x000fe4000001163b */
[----:B------:R-:W-:Y:S01]  /*eb10*/  LOP3.LUT R45, R59, 0xff, RZ, 0xc0, !PT ;  /* 0x000000ff3b2d7812 */ /* 0x000fe200078ec0ff */
[----:B------:R-:W-:Y:S01]  /*eb20*/  IMAD.SHL.U32 R49, R49, 0x100, RZ ;  /* 0x0000010031317824 */ /* 0x000fe200078e00ff */
[----:B------:R-:W-:Y:S02]  /*eb30*/  SHF.R.U32.HI R53, RZ, 0x18, R69 ;  /* 0x00000018ff357819 */ /* 0x000fe40000011645 */
[----:B------:R-:W-:-:S02]  /*eb40*/  LOP3.LUT R48, R69, 0xff, RZ, 0xc0, !PT ;  /* 0x000000ff45307812 */ /* 0x000fc400078ec0ff */
[----:B------:R-:W-:Y:S01]  /*eb50*/  LOP3.LUT R12, R43, 0xff00, R12, 0xf8, !PT ;  /* 0x0000ff002b0c7812 */ /* 0x000fe200078ef80c */
[----:B------:R-:W-:Y:S01]  /*eb60*/  IMAD.U32 R43, R60, 0x10000, RZ ;  /* 0x000100003c2b7824 */ /* 0x000fe200078e00ff */
[----:B------:R-:W-:Y:S02]  /*eb70*/  LOP3.LUT R51, R71, 0xff0000ff, RZ, 0xc0, !PT ;  /* 0xff0000ff47337812 */ /* 0x000fe400078ec0ff */
[----:B------:R-:W-:Y:S02]  /*eb80*/  PRMT R45, R58, 0x654, R45 ;  /* 0x000006543a2d7816 */ /* 0x000fe4000000002d */
[----:B------:R-:W-:Y:S02]  /*eb90*/  SHF.R.U32.HI R56, RZ, 0x10, R59 ;  /* 0x00000010ff387819 */ /* 0x000fe4000001163b */
[----:B------:R-:W-:Y:S02]  /*eba0*/  PRMT R48, R53, 0x654, R48 ;  /* 0x0000065435307816 */ /* 0x000fe40000000030 */
[----:B------:R-:W-:-:S02]  /*ebb0*/  LOP3.LUT R54, R51, 0xff00, R36, 0xf8, !PT ;  /* 0x0000ff0033367812 */ /* 0x000fc400078ef824 */
[----:B------:R-:W-:Y:S02]  /*ebc0*/  LOP3.LUT R14, R45, 0xff00, R14, 0xf8, !PT ;  /* 0x0000ff002d0e7812 */ /* 0x000fe400078ef80e */
[----:B------:R-:W-:Y:S02]  /*ebd0*/  LOP3.LUT R36, R12, 0xff0000, R43, 0xf8, !PT ;  /* 0x00ff00000c247812 */ /* 0x000fe400078ef82b */
[----:B------:R-:W-:Y:S02]  /*ebe0*/  LOP3.LUT R38, R48, 0xff00, R49, 0xf8, !PT ;  /* 0x0000ff0030267812 */ /* 0x000fe400078ef831 */
[----:B------:R-:W-:Y:S02]  /*ebf0*/  SHF.L.U32 R45, R56, 0x10, RZ ;  /* 0x00000010382d7819 */ /* 0x000fe400000006ff */
[----:B------:R-:W-:Y:S02]  /*ec00*/  F2FP.F16.E4M3.UNPACK_B R53, R137.H1 ;  /* 0x00000089ff35723e */ /* 0x000fe400030006ff */
[----:B------:R-:W-:-:S02]  /*ec10*/  F2FP.F16.E4M3.UNPACK_B R43, R42.H1 ;  /* 0x0000002aff2b723e */ /* 0x000fc400030006ff */
[----:B------:R-:W-:Y:S02]  /*ec20*/  F2FP.F16.E4M3.UNPACK_B R48, R47.H1 ;  /* 0x0000002fff30723e */ /* 0x000fe400030006ff */
[----:B------:R-:W-:Y:S02]  /*ec30*/  SHF.R.U32.HI R55, RZ, 0x10, R69 ;  /* 0x00000010ff377819 */ /* 0x000fe40000011645 */
[----:B------:R-:W-:Y:S01]  /*ec40*/  SHF.R.U32.HI R57, RZ, 0x10, R71 ;  /* 0x00000010ff397819 */ /* 0x000fe20000011647 */
[----:B------:R-:W-:Y:S01]  /*ec50*/  HADD2.F32 R49, -RZ, R48.H0_H0 ;  /* 0x20000030ff317230 */ /* 0x000fe20000004100 */
[----:B------:R-:W-:Y:S01]  /*ec60*/  LOP3.LUT R12, R14, 0xff0000, R45, 0xf8, !PT ;  /* 0x00ff00000e0c7812 */ /* 0x000fe200078ef82d */
[----:B------:R-:W-:Y:S01]  /*ec70*/  HADD2.F32 R14, -RZ, R53.H0_H0 ;  /* 0x20000035ff0e7230 */ /* 0x000fe20000004100 */
[----:B------:R-:W-:Y:S01]  /*ec80*/  F2FP.F16.E4M3.UNPACK_B R51, R139.H1 ;  /* 0x0000008bff33723e */ /* 0x000fe200030006ff */
[----:B------:R-:W-:Y:S01]  /*ec90*/  HADD2.F32 R45, -RZ, R43.H0_H0 ;  /* 0x2000002bff2d7230 */ /* 0x000fe20000004100 */
[----:B------:R-:W-:Y:S01]  /*eca0*/  F2FP.F16.E4M3.UNPACK_B R137, R137 ;  /* 0x00000089ff89723e */ /* 0x000fe200020006ff */
[----:B------:R-:W-:-:S02]  /*ecb0*/  IMAD.U32 R55, R55, 0x10000, RZ ;  /* 0x0001000037377824 */ /* 0x000fc400078e00ff */
[-C--:B------:R-:W-:Y:S01]  /*ecc0*/  FMUL.FTZ R56, R49, R14.reuse ;  /* 0x0000000e31387220 */ /* 0x080fe20000410000 */
[----:B------:R-:W-:Y:S02]  /*ecd0*/  IMAD.U32 R57, R57, 0x10000, RZ ;  /* 0x0001000039397824 */ /* 0x000fe400078e00ff */
[----:B------:R-:W-:Y:S01]  /*ece0*/  FMUL.FTZ R58, R45, R14 ;  /* 0x0000000e2d3a7220 */ /* 0x000fe20000410000 */
[----:B------:R-:W-:Y:S01]  /*ecf0*/  HADD2.F32 R52, -RZ, R51.H0_H0 ;  /* 0x20000033ff347230 */ /* 0x000fe20000004100 */
[----:B------:R-:W-:Y:S02]  /*ed00*/  LOP3.LUT R38, R38, 0xff0000, R55, 0xf8, !PT ;  /* 0x00ff000026267812 */ /* 0x000fe400078ef837 */
[----:B------:R-:W-:Y:S01]  /*ed10*/  LOP3.LUT R14, R54, 0xff0000, R57, 0xf8, !PT ;  /* 0x00ff0000360e7812 */ /* 0x000fe200078ef839 */
[----:B------:R-:W-:Y:S02]  /*ed20*/  HADD2.F32 R54, -RZ, R53.H1_H1 ;  /* 0x30000035ff367230 */ /* 0x000fe40000004100 */
[-C--:B------:R-:W-:Y:S01]  /*ed30*/  FFMA.FTZ R58, R49, R52.reuse, R58 ;  /* 0x00000034313a7223 */ /* 0x080fe2000001003a */
[----:B------:R-:W-:Y:S01]  /*ed40*/  FFMA.FTZ R55, R45, R52, -R56 ;  /* 0x000000342d377223 */ /* 0x000fe20000010838 */
[----:B------:R-:W-:Y:S01]  /*ed50*/  HADD2.F32 R49, -RZ, R48.H1_H1 ;  /* 0x30000030ff317230 */ /* 0x000fe20000004100 */
[----:B------:R-:W-:Y:S01]  /*ed60*/  F2FP.F16.E4M3.UNPACK_B R47, R47 ;  /* 0x0000002fff2f723e */ /* 0x000fe200020006ff */
[----:B------:R-:W-:Y:S01]  /*ed70*/  HADD2.F32 R45, -RZ, R43.H1_H1 ;  /* 0x3000002bff2d7230 */ /* 0x000fe20000004100 */
[----:B------:R-:W-:Y:S01]  /*ed80*/  F2FP.F16.E4M3.UNPACK_B R42, R42 ;  /* 0x0000002aff2a723e */ /* 0x000fe200020006ff */
[----:B------:R-:W-:-:S02]  /*ed90*/  HADD2.F32 R52, -RZ, R51.H1_H1 ;  /* 0x30000033ff347230 */ /* 0x000fc40000004100 */
[-C--:B------:R-:W-:Y:S01]  /*eda0*/  FMUL.FTZ R56, R49, R54.reuse ;  /* 0x0000003631387220 */ /* 0x080fe20000410000 */
        /* <DEDUP_REMOVED lines=37> */
[C---:B------:R-:W-:Y:S01]  /*f000*/  FMUL.FTZ R43, R45.reuse, R52 ;  /* 0x000000342d2b7220 */ /* 0x040fe20000410000 */
[----:B------:R-:W-:Y:S01]  /*f010*/  F2FP.F16.E4M3.UNPACK_B R46, R46 ;  /* 0x0000002eff2e723e */ /* 0x000fe200020006ff */
[----:B------:R-:W-:Y:S01]  /*f020*/  FMUL.FTZ R52, R42, R52 ;  /* 0x000000342a347220 */ /* 0x000fe20000410000 */
[----:B------:R-:W-:Y:S01]  /*f030*/  FFMA.FTZ R61, R48, R47, R51 ;  /* 0x0000002f303d7223 */ /* 0x000fe20000010033 */
[-C--:B------:R-:W-:Y:S01]  /*f040*/  FFMA.FTZ R63, R42, R49.reuse, -R43 ;  /* 0x000000312a3f7223 */ /* 0x080fe2000001082b */
[----:B------:R-:W-:Y:S01]  /*f050*/  F2FP.F16.E4M3.UNPACK_B R140, R140 ;  /* 0x0000008cff8c723e */ /* 0x000fe200020006ff */
[----:B------:R-:W-:Y:S01]  /*f060*/  FFMA.FTZ R64, R45, R49, R52 ;  /* 0x000000312d407223 */ /* 0x000fe20000010034 */
[----:B------:R-:W-:Y:S01]  /*f070*/  HADD2.F32 R43, -RZ, R50.H0_H0 ;  /* 0x20000032ff2b7230 */ /* 0x000fe20000004100 */
[----:B------:R-:W-:Y:S01]  /*f080*/  F2FP.SATFINITE.E4M3.F32.PACK_AB_MERGE_C R55, R60, R55, RZ ;  /* 0x000000373c37723e */ /* 0x000fe200048070ff */
[--C-:B------:R-:W-:Y:S01]  /*f090*/  HADD2.F32 R48, -RZ, R138.reuse.H0_H0 ;  /* 0x2000008aff307230 */ /* 0x100fe20000004100 */
[----:B------:R-:W-:Y:S01]  /*f0a0*/  F2FP.SATFINITE.E4M3.F32.PACK_AB_MERGE_C R63, R63, R62, RZ ;  /* 0x0000003e3f3f723e */ /* 0x000fe200048070ff */
[----:B------:R-:W-:Y:S01]  /*f0b0*/  HADD2.F32 R49, -RZ, R138.H1_H1 ;  /* 0x3000008aff317230 */ /* 0x000fe20000004100 */
[----:B------:R-:W-:Y:S01]  /*f0c0*/  F2FP.SATFINITE.E4M3.F32.PACK_AB_MERGE_C R61, R64, R61, RZ ;  /* 0x0000003d403d723e */ /* 0x000fe200048070ff */
[----:B------:R-:W-:-:S02]  /*f0d0*/  HADD2.F32 R42, -RZ, R46.H0_H0 ;  /* 0x2000002eff2a7230 */ /* 0x000fc40000004100 */
[-C--:B------:R-:W-:Y:S01]  /*f0e0*/  FMUL.FTZ R51, R43, R48.reuse ;  /* 0x000000302b337220 */ /* 0x080fe20000410000 */
[----:B------:R-:W-:Y:S01]  /*f0f0*/  HADD2.F32 R50, -RZ, R50.H1_H1 ;  /* 0x30000032ff327230 */ /* 0x000fe20000004100 */
[----:B------:R-:W-:Y:S01]  /*f100*/  F2FP.SATFINITE.E4M3.F32.PACK_AB_MERGE_C R62, R56, R53, R55 ;  /* 0x00000035383e723e */ /* 0x000fe20004807037 */
[----:B------:R-:W-:Y:S02]  /*f110*/  HADD2.F32 R46, -RZ, R46.H1_H1 ;  /* 0x3000002eff2e7230 */ /* 0x000fe40000004100 */
[----:B------:R-:W-:Y:S01]  /*f120*/  FMUL.FTZ R48, R42, R48 ;  /* 0x000000302a307220 */ /* 0x000fe20000410000 */
[--C-:B------:R-:W-:Y:S02]  /*f130*/  HADD2.F32 R47, -RZ, R140.reuse.H1_H1 ;  /* 0x3000008cff2f7230 */ /* 0x100fe40000004100 */
[-C--:B------:R-:W-:Y:S01]  /*f140*/  FMUL.FTZ R59, R50, R49.reuse ;  /* 0x00000031323b7220 */ /* 0x080fe20000410000 */
[----:B------:R-:W-:Y:S02]  /*f150*/  HADD2.F32 R45, -RZ, R140.H0_H0 ;  /* 0x2000008cff2d7230 */ /* 0x000fe40000004100 */
[C---:B------:R-:W-:Y:S01]  /*f160*/  FMUL.FTZ R49, R46.reuse, R49 ;  /* 0x000000312e317220 */ /* 0x040fe20000410000 */
[----:B------:R-:W-:Y:S01]  /*f170*/  F2FP.SATFINITE.E4M3.F32.PACK_AB_MERGE_C R57, R57, R58, RZ ;  /* 0x0000003a3939723e */ /* 0x000fe200048070ff */
[----:B------:R-:W-:Y:S01]  /*f180*/  FFMA.FTZ R52, R46, R47, -R59 ;  /* 0x0000002f2e347223 */ /* 0x000fe2000001083b */
[-C--:B------:R-:W-:Y:S01]  /*f190*/  FFMA.FTZ R51, R42, R45.reuse, -R51 ;  /* 0x0000002d2a337223 */ /* 0x080fe20000010833 */
[----:B------:R-:W-:Y:S01]  /*f1a0*/  FFMA.FTZ R48, R43, R45, R48 ;  /* 0x0000002d2b307223 */ /* 0x000fe20000010030 */
[----:B------:R-:W-:Y:S01]  /*f1b0*/  FFMA.FTZ R59, R50, R47, R49 ;  /* 0x0000002f323b7223 */ /* 0x000fe20000010031 */
[----:B------:R-:W-:-:S02]  /*f1c0*/  F2FP.F16.E4M3.UNPACK_B R45, R37 ;  /* 0x00000025ff2d723e */ /* 0x000fc400020006ff */
[----:B------:R-:W-:Y:S02]  /*f1d0*/  F2FP.F16.E4M3.UNPACK_B R49, R38 ;  /* 0x00000026ff31723e */ /* 0x000fe400020006ff */
[----:B------:R-:W-:Y:S01]  /*f1e0*/  F2FP.F16.E4M3.UNPACK_B R42, R13 ;  /* 0x0000000dff2a723e */ /* 0x000fe200020006ff */
[----:B------:R-:W-:Y:S01]  /*f1f0*/  HADD2.F32 R46, -RZ, R45.H0_H0 ;  /* 0x2000002dff2e7230 */ /* 0x000fe20000004100 */
[----:B------:R-:W-:Y:S01]  /*f200*/  F2FP.F16.E4M3.UNPACK_B R47, R36 ;  /* 0x00000024ff2f723e */ /* 0x000fe200020006ff */
[----:B------:R-:W-:Y:S01]  /*f210*/  HADD2.F32 R50, -RZ, R49.H0_H0 ;  /* 0x20000031ff327230 */ /* 0x000fe20000004100 */
[----:B------:R-:W-:Y:S01]  /*f220*/  F2FP.SATFINITE.E4M3.F32.PACK_AB_MERGE_C R64, R59, R48, R61 ;  /* 0x000000303b40723e */ /* 0x000fe2000480703d */
[----:B------:R-:W-:Y:S01]  /*f230*/  HADD2.F32 R43, -RZ, R42.H0_H0 ;  /* 0x2000002aff2b7230 */ /* 0x000fe20000004100 */
[----:B------:R-:W-:Y:S01]  /*f240*/  F2FP.SATFINITE.E4M3.F32.PACK_AB_MERGE_C R63, R52, R51, R63 ;  /* 0x00000033343f723e */ /* 0x000fe2000480703f */
[----:B------:R-:W-:Y:S02]  /*f250*/  HADD2.F32 R45, -RZ, R45.H1_H1 ;  /* 0x3000002dff2d7230 */ /* 0x000fe40000004100 */
[----:B------:R-:W-:Y:S01]  /*f260*/  FMUL.FTZ R52, R46, R50 ;  /* 0x000000322e347220 */ /* 0x000fe20000410000 */
[----:B------:R-:W-:-:S02]  /*f270*/  HADD2.F32 R49, -RZ, R49.H1_H1 ;  /* 0x30000031ff317230 */ /* 0x000fc40000004100 */
[----:B------:R-:W-:Y:S01]  /*f280*/  FMUL.FTZ R51, R43, R50 ;  /* 0x000000322b337220 */ /* 0x000fe20000410000 */
[--C-:B------:R-:W-:Y:S01]  /*f290*/  HADD2.F32 R48, -RZ, R47.reuse.H0_H0 ;  /* 0x2000002fff307230 */ /* 0x100fe20000004100 */
[----:B------:R-:W-:Y:S01]  /*f2a0*/  F2FP.F16.E4M3.UNPACK_B R13, R13.H1 ;  /* 0x0000000dff0d723e */ /* 0x000fe200030006ff */
[----:B------:R-:W-:Y:S02]  /*f2b0*/  HADD2.F32 R42, -RZ, R42.H1_H1 ;  /* 0x3000002aff2a7230 */ /* 0x000fe40000004100 */
[-C--:B------:R-:W-:Y:S01]  /*f2c0*/  FMUL.FTZ R53, R45, R49.reuse ;  /* 0x000000312d357220 */ /* 0x080fe20000410000 */
[----:B------:R-:W-:Y:S02]  /*f2d0*/  HADD2.F32 R47, -RZ, R47.H1_H1 ;  /* 0x3000002fff2f7230 */ /* 0x000fe40000004100 */
[-C--:B------:R-:W-:Y:S01]  /*f2e0*/  FFMA.FTZ R51, R46, R48.reuse, R51 ;  /* 0x000000302e337223 */ /* 0x080fe20000010033 */
[----:B------:R-:W-:Y:S01]  /*f2f0*/  FFMA.FTZ R52, R43, R48, -R52 ;  /* 0x000000302b347223 */ /* 0x000fe20000010834 */
[C---:B------:R-:W-:Y:S01]  /*f300*/  FMUL.FTZ R46, R42.reuse, R49 ;  /* 0x000000312a2e7220 */ /* 0x040fe20000410000 */
[----:B------:R-:W-:Y:S01]  /*f310*/  F2FP.F16.E4M3.UNPACK_B R43, R37.H1 ;  /* 0x00000025ff2b723e */ /* 0x000fe200030006ff */
[-C--:B------:R-:W-:Y:S01]  /*f320*/  FFMA.FTZ R53, R42, R47.reuse, -R53 ;  /* 0x0000002f2a357223 */ /* 0x080fe20000010835 */
[----:B------:R-:W-:Y:S01]  /*f330*/  F2FP.F16.E4M3.UNPACK_B R42, R38.H1 ;  /* 0x00000026ff2a723e */ /* 0x000fe200030006ff */
[----:B------:R-:W-:Y:S01]  /*f340*/  HADD2.F32 R37, -RZ, R13.H0_H0 ;  /* 0x2000000dff257230 */ /* 0x000fe20000004100 */
[----:B------:R-:W-:Y:S01]  /*f350*/  F2FP.SATFINITE.E4M3.F32.PACK_AB_MERGE_C R139, R139, R54, R57 ;  /* 0x000000368b8b723e */ /* 0x000fe20004807039 */
[----:B------:R-:W-:Y:S01]  /*f360*/  FFMA.FTZ R54, R45, R47, R46 ;  /* 0x0000002f2d367223 */ /* 0x000fe2000001002e */
[----:B------:R-:W-:Y:S01]  /*f370*/  F2FP.F16.E4M3.UNPACK_B R36, R36.H1 ;  /* 0x00000024ff24723e */ /* 0x000fe200030006ff */
[----:B------:R-:W-:Y:S01]  /*f380*/  HADD2.F32 R38, -RZ, R43.H0_H0 ;  /* 0x2000002bff267230 */ /* 0x000fe20000004100 */
[----:B------:R-:W-:Y:S01]  /*f390*/  F2FP.F16.E4M3.UNPACK_B R47, R14 ;  /* 0x0000000eff2f723e */ /* 0x000fe200020006ff */
[----:B------:R-:W-:-:S02]  /*f3a0*/  HADD2.F32 R45, -RZ, R42.H0_H0 ;  /* 0x2000002aff2d7230 */ /* 0x000fc40000004100 */
[----:B------:R-:W-:Y:S02]  /*f3b0*/  HADD2.F32 R43, -RZ, R43.H1_H1 ;  /* 0x3000002bff2b7230 */ /* 0x000fe40000004100 */
[----:B------:R-:W-:Y:S02]  /*f3c0*/  HADD2.F32 R46, -RZ, R42.H1_H1 ;  /* 0x3000002aff2e7230 */ /* 0x000fe40000004100 */
[-C--:B------:R-:W-:Y:S01]  /*f3d0*/  FMUL.FTZ R48, R38, R45.reuse ;  /* 0x0000002d26307220 */ /* 0x080fe20000410000 */
[--C-:B------:R-:W-:Y:S02]  /*f3e0*/  HADD2.F32 R42, -RZ, R36.reuse.H0_H0 ;  /* 0x20000024ff2a7230 */ /* 0x100fe40000004100 */
        /* <DEDUP_REMOVED lines=9> */
[-C--:B------:R-:W-:Y:S01]  /*f480*/  F2FP.F16.E4M3.UNPACK_B R13, R15.reuse ;  /* 0x0000000fff0d723e */ /* 0x080fe200020006ff */
[----:B------:R-:W-:Y:S01]  /*f490*/  FFMA.FTZ R57, R43, R36, R46 ;  /* 0x000000242b397223 */ /* 0x000fe2000001002e */
[----:B------:R-:W-:Y:S01]  /*f4a0*/  F2FP.F16.E4M3.UNPACK_B R15, R15.H1 ;  /* 0x0000000fff0f723e */ /* 0x000fe200030006ff */
[----:B------:R-:W-:Y:S01]  /*f4b0*/  HADD2.F32 R42, -RZ, R38.H0_H0 ;  /* 0x20000026ff2a7230 */ /* 0x000fe20000004100 */
        /* <DEDUP_REMOVED lines=47> */
.L_x_4159:
[----:B------:R-:W-:Y:S05]  /*f7b0*/  BSYNC B1 ;  /* 0x0000000000017941 */ /* 0x000fea0003800000 */
.L_x_4158:
[----:B0-----:R0:W-:Y:S01]  /*f7c0*/  ST.E.128 desc[UR50][R40.64], R12 ;  /* 0x0000000c28007985 */ /* 0x0011e2000c101d32 */
[----:B------:R-:W-:-:S13]  /*f7d0*/  ISETP.GE.AND P3, PT, R11, R136, PT ;  /* 0x000000880b00720c */ /* 0x000fda0003f66270 */
[----:B------:R-:W-:Y:S05]  /*f7e0*/  @P3 BRA `(.L_x_4106) ;  /* 0x0000000800083947 */ /* 0x000fea0003800000 */
[----:B0-----:R-:W-:-:S04]  /*f7f0*/  IADD3 R12, P3, R11, R120, RZ ;  /* 0x000000780b0c7210 */ /* 0x001fc80007f7e0ff */
[----:B------:R-:W-:-:S05]  /*f800*/  LEA.HI.X.SX32 R13, R11, R44, 0x1, P3 ;  /* 0x0000002c0b0d7211 */ /* 0x000fca00018f0eff */
[----:B--2---:R0:W-:Y:S01]  /*f810*/  ST.E.128 desc[UR50][R12.64], R36 ;  /* 0x000000240c007985 */ /* 0x0041e2000c101d32 */
[----:B------:R-:W-:Y:S05]  /*f820*/  BRA `(.L_x_4106) ;  /* 0x0000000400f87947 */ /* 0x000fea0003800000 */
.L_x_4071:
[----:B------:R-:W-:-:S06]  /*f830*/  UISETP.NE.AND UP0, UPT, UR49, 0x3, UPT ;  /* 0x000000033100788c */ /* 0x000fcc000bf05270 */
[----:B------:R-:W-:-:S13]  /*f840*/  PLOP3.LUT P2, PT, PT, PT, UP0, 0x80, 0x0 ;  /* 0x000000000000781c */ /* 0x000fda0003f4f008 */
[----:B------:R-:W-:Y:S05]  /*f850*/  @!P2 BRA `(.L_x_4160) ;  /* 0x000000000004a947 */ /* 0x000fea0003800000 */
[----:B------:R-:W-:Y:S01]  /*f860*/  BPT.TRAP 0x1 ;  /* 0x000000040000795c */ /* 0x000fe20000300000 */
.L_x_4160:
[----:B------:R-:W2:Y:S01]  /*f870*/  LDL R11, [R1+0x14] ;  /* 0x00001400010b7983 */ /* 0x000ea20000100800 */
[----:B------:R-:W-:Y:S01]  /*f880*/  IMAD R93, R19, 0x8, R18 ;  /* 0x00000008135d7824 */ /* 0x000fe200078e0212 */
[----:B------:R-:W-:Y:S01]  /*f890*/  BSSY B1, `(.L_x_4161) ;  /* 0x0000005000017945 */ /* 0x000fe20003800000 */
[----:B------:R-:W-:Y:S02]  /*f8a0*/  SHF.R.S32.HI R90, RZ, 0x1f, R35 ;  /* 0x0000001fff5a7819 */ /* 0x000fe40000011423 */
[----:B--2---:R-:W-:-:S04]  /*f8b0*/  SHF.L.U32 R94, R11, 0x1f, RZ ;  /* 0x0000001f0b5e7819 */ /* 0x004fc800000006ff */
[----:B------:R-:W0:Y:S02]  /*f8c0*/  SYNCS.PHASECHK.TRANS64.TRYWAIT P3, [R93+URZ+0x33490], R94 ;  /* 0x0334905e5d0075a7 */ /* 0x000e24000806017f */
[----:B0-----:R-:W-:Y:S05]  /*f8d0*/  @!P3 BRA `(.L_x_4162) ;  /* 0x000001c80098b947 */ /* 0x001fea0003800000 */
.L_x_4423:
[----:B------:R-:W-:Y:S05]  /*f8e0*/  BSYNC B1 ;  /* 0x0000000000017941 */ /* 0x000fea0003800000 */
.L_x_4161:
[----:B------:R-:W1:Y:S01]  /*f8f0*/  S2R R36, SR_TID.X ;  /* 0x0000000000247919 */ /* 0x000e620000002100 */
        /* <DEDUP_REMOVED lines=20> */
[C---:B-1----:R-:W-:Y:S02]  /*fa40*/  VIADD R37, R36.reuse, 0xffffff80 ;  /* 0xffffff8024257836 */ /* 0x042fe40000000000 */
[----:B------:R-:W-:Y:S01]  /*fa50*/  VIADD R36, R36, 0xffffff80 ;  /* 0xffffff8024247836 */ /* 0x000fe20000000000 */
[----:B------:R-:W-:-:S04]  /*fa60*/  IADD3.X R50, R13, UR7, R11, P3, !PT ;  /* 0x000000070d327c10 */ /* 0x000fc80009ffe40b */
[----:B------:R-:W-:-:S04]  /*fa70*/  LEA.HI R36, R36, R37, RZ, 0x1 ;  /* 0x0000002524247211 */ /* 0x000fc800078f08ff */
[----:B------:R-:W-:-:S04]  /*fa80*/  SHF.R.S32.HI R36, RZ, 0x1, R36 ;  /* 0x00000001ff247819 */ /* 0x000fc80000011424 */
[----:B------:R-:W-:-:S04]  /*fa90*/  IADD3 R51, -R36, R92, RZ ;  /* 0x0000005c24337210 */ /* 0x000fc80007ffe1ff */
[----:B------:R-:W-:Y:S01]  /*faa0*/  ISETP.GE.AND P3, PT, R51, 0x1, PT ;  /* 0x000000013300780c */ /* 0x000fe20003f66270 */
[----:B------:R-:W-:-:S12]  /*fab0*/  BRA.DIV UR4, `(.L_x_4163) ;  /* 0x000001ca04347947 */ /* 0x000fd8000b800000 */
[----:B------:R1:W2:Y:S04]  /*fac0*/  SHFL.IDX PT, R41, R50, RZ, 0x1e1f ;  /* 0x001e1fff32297589 */ /* 0x0002a800000e0000 */
[----:B------:R1:W3:Y:S02]  /*fad0*/  SHFL.IDX PT, R43, R42, RZ, 0x1e1f ;  /* 0x001e1fff2a2b7589 */ /* 0x0002e400000e0000 */
.L_x_4427:
[----:B------:R-:W-:Y:S04]  /*fae0*/  BSSY B1, `(.L_x_4164) ;  /* 0x0000027000017945 */ /* 0x000fe80003800000 */
[----:B------:R-:W-:Y:S05]  /*faf0*/  @!P3 BRA `(.L_x_4165) ;  /* 0x000000000094b947 */ /* 0x000fea0003800000 */
[----:B------:R-:W4:Y:S01]  /*fb00*/  LDL R13, [R1+0xc] ;  /* 0x00000c00010d7983 */ /* 0x000f220000100800 */
[----:B------:R-:W-:-:S03]  /*fb10*/  ULDC UR4, c[0x0][0x2f4] ;  /* 0x0000bd0000047ab9 */ /* 0x000fc60000000800 */
[----:B------:R-:W5:Y:S04]  /*fb20*/  LDL R12, [R1+0x8] ;  /* 0x00000800010c7983 */ /* 0x000f680000100800 */
[----:B------:R-:W5:Y:S01]  /*fb30*/  LDL R48, [R1] ;  /* 0x0000000001307983 */ /* 0x000f620000100800 */
[----:B------:R-:W-:-:S03]  /*fb40*/  ISETP.GE.AND P5, PT, R16, UR4, PT ;  /* 0x0000000410007c0c */ /* 0x000fc6000bfa6270 */
[----:B------:R-:W5:Y:S10]  /*fb50*/  LDL R11, [R1+0x4] ;  /* 0x00000400010b7983 */ /* 0x000f740000100800 */
[----:B---3--:R-:W-:-:S05]  /*fb60*/  @!P5 IADD3 R44, P3, R16, R43, RZ ;  /* 0x0000002b102cd210 */ /* 0x008fca0007f7e0ff */
[----:B--2---:R-:W-:Y:S01]  /*fb70*/  @!P5 IMAD.X R45, R41, 0x1, R17, P3 ;  /* 0x00000001292dd824 */ /* 0x004fe200018e0611 */
[----:B------:R-:W-:-:S13]  /*fb80*/  ISETP.GE.AND P3, PT, R23, UR4, PT ;  /* 0x0000000417007c0c */ /* 0x000fda000bf66270 */
[----:B------:R-:W-:-:S05]  /*fb90*/  @!P3 IADD3 R38, P4, R23, R43, RZ ;  /* 0x0000002b1726b210 */ /* 0x000fca0007f9e0ff */
[----:B----4-:R-:W-:Y:S01]  /*fba0*/  @!P3 IMAD.X R39, R41, 0x1, R13, P4 ;  /* 0x000000012927b824 */ /* 0x010fe200020e060d */
[----:B------:R-:W-:-:S13]  /*fbb0*/  ISETP.GE.AND P4, PT, R22, UR4, PT ;  /* 0x0000000416007c0c */ /* 0x000fda000bf86270 */
[----:B------:R-:W-:-:S05]  /*fbc0*/  @!P4 IADD3 R36, P6, R22, R43, RZ ;  /* 0x0000002b1624c210 */ /* 0x000fca0007fde0ff */
[----:B-----5:R-:W-:Y:S02]  /*fbd0*/  @!P4 IMAD.X R37, R41, 0x1, R12, P6 ;  /* 0x000000012925c824 */ /* 0x020fe400030e060c */
[----:B------:R-:W2:Y:S04]  /*fbe0*/  @!P5 LDS.128 R12, [R88+0x24200] ;  /* 0x02420000580cd984 */ /* 0x000ea80000000c00 */
[----:B--2---:R-:W-:Y:S01]  /*fbf0*/  @!P5 ST.E.128 desc[UR50][R44.64], R12 ;  /* 0x0000000c2c00d985 */ /* 0x004fe2000c101d32 */
[----:B------:R-:W-:-:S13]  /*fc00*/  ISETP.GE.AND P5, PT, R225, UR4, PT ;  /* 0x00000004e1007c0c */ /* 0x000fda000bfa6270 */
[----:B------:R-:W2:Y:S01]  /*fc10*/  @!P5 LDS.128 R12, [R89+0x24200] ;  /* 0x02420000590cd984 */ /* 0x000ea20000000c00 */
[----:B------:R-:W-:-:S05]  /*fc20*/  @!P5 IMAD.SHL.U32 R40, R227, 0x10, RZ ;  /* 0x00000010e328d824 */ /* 0x000fca00078e00ff */
[----:B------:R-:W-:-:S04]  /*fc30*/  @!P5 IADD3 R46, P6, R40, R43, RZ ;  /* 0x0000002b282ed210 */ /* 0x000fc80007fde0ff */
[----:B------:R-:W-:-:S05]  /*fc40*/  @!P5 LEA.HI.X.SX32 R47, R40, R41, 0x1, P6 ;  /* 0x00000029282fd211 */ /* 0x000fca00030f0eff */
[----:B--2---:R-:W-:Y:S01]  /*fc50*/  @!P5 ST.E.128 desc[UR50][R46.64], R12 ;  /* 0x0000000c2e00d985 */ /* 0x004fe2000c101d32 */
[----:B------:R-:W-:-:S13]  /*fc60*/  ISETP.GE.AND P5, PT, R226, UR4, PT ;  /* 0x00000004e2007c0c */ /* 0x000fda000bfa6270 */
[----:B------:R-:W2:Y:S01]  /*fc70*/  @!P5 LDS.128 R12, [R88+0x26a00] ;  /* 0x026a0000580cd984 */ /* 0x000ea20000000c00 */
[----:B------:R-:W-:-:S05]  /*fc80*/  @!P5 IMAD.SHL.U32 R40, R48, 0x10, RZ ;  /* 0x000000103028d824 */ /* 0x000fca00078e00ff */
[----:B------:R-:W-:-:S04]  /*fc90*/  @!P5 IADD3 R48, P6, R40, R43, RZ ;  /* 0x0000002b2830d210 */ /* 0x000fc80007fde0ff */
[----:B------:R-:W-:-:S05]  /*fca0*/  @!P5 LEA.HI.X.SX32 R49, R40, R41, 0x1, P6 ;  /* 0x000000292831d211 */ /* 0x000fca00030f0eff */
[----:B--2---:R-:W-:Y:S01]  /*fcb0*/  @!P5 ST.E.128 desc[UR50][R48.64], R12 ;  /* 0x0000000c3000d985 */ /* 0x004fe2000c101d32 */
[----:B------:R-:W-:-:S03]  /*fcc0*/  ISETP.GE.AND P5, PT, R224, UR4, PT ;  /* 0x00000004e0007c0c */ /* 0x000fc6000bfa6270 */
[----:B------:R-:W2:Y:S10]  /*fcd0*/  @!P3 LDS.128 R12, [R89+0x26a00] ;  /* 0x026a0000590cb984 */ /* 0x000eb40000000c00 */
[----:B------:R-:W-:-:S04]  /*fce0*/  @!P5 IADD3 R40, P6, R224, R43, RZ ;  /* 0x0000002be028d210 */ /* 0x000fc80007fde0ff */
[----:B------:R-:W-:Y:S01]  /*fcf0*/  @!P5 IADD3.X R41, R41, R11, RZ, P6, !PT ;  /* 0x0000000b2929d210 */ /* 0x000fe200037fe4ff */
[----:B--2---:R-:W-:Y:S04]  /*fd00*/  @!P3 ST.E.128 desc[UR50][R38.64], R12 ;  /* 0x0000000c2600b985 */ /* 0x004fe8000c101d32 */
[----:B------:R-:W2:Y:S04]  /*fd10*/  @!P4 LDS.128 R12, [R88+0x29200] ;  /* 0x02920000580cc984 */ /* 0x000ea80000000c00 */
[----:B--2---:R-:W-:Y:S04]  /*fd20*/  @!P4 ST.E.128 desc[UR50][R36.64], R12 ;  /* 0x0000000c2400c985 */ /* 0x004fe8000c101d32 */
[----:B------:R-:W2:Y:S04]  /*fd30*/  @!P5 LDS.128 R12, [R89+0x29200] ;  /* 0x02920000590cd984 */ /* 0x000ea80000000c00 */
[----:B--2---:R4:W-:Y:S02]  /*fd40*/  @!P5 ST.E.128 desc[UR50][R40.64], R12 ;  /* 0x0000000c2800d985 */ /* 0x0049e4000c101d32 */
.L_x_4165:
[----:B------:R-:W-:Y:S05]  /*fd50*/  BSYNC B1 ;  /* 0x0000000000017941 */ /* 0x000fea0003800000 */
.L_x_4164:
[----:B------:R-:W-:-:S03]  /*fd60*/  UMOV UR4, 0xffffffff ;  /* 0xffffffff00047882 */ /* 0x000fc60000000000 */
[----:B------:R-:W-:Y:S05]  /*fd70*/  BRA.DIV UR4, `(.L_x_4166) ;  /* 0x000001c604d07947 */ /* 0x000fea000b800000 */
[----:B--2-4-:R2:W4:Y:S04]  /*fd80*/  SHFL.IDX PT, R41, R50, 0x1, 0x1e1f ;  /* 0x003e1f0032297f89 */ /* 0x01452800000e0000 */
[----:B---3--:R2:W3:Y:S02]  /*fd90*/  SHFL.IDX PT, R43, R42, 0x1, 0x1e1f ;  /* 0x003e1f002a2b7f89 */ /* 0x0084e400000e0000 */
.L_x_4431:
[----:B------:R-:W-:-:S13]  /*fda0*/  ISETP.GE.AND P3, PT, R51, 0x81, PT ;  /* 0x000000813300780c */ /* 0x000fda0003f66270 */
[----:B------:R-:W-:Y:S05]  /*fdb0*/  @!P3 BRA `(.L_x_4106) ;  /* 0x000000000094b947 */ /* 0x000fea0003800000 */
[----:B------:R-:W5:Y:S01]  /*fdc0*/  LDL R13, [R1+0xc] ;  /* 0x00000c00010d7983 */ /* 0x000f620000100800 */
[----:B------:R-:W-:-:S03]  /*fdd0*/  ULDC UR4, c[0x0][0x2f4] ;  /* 0x0000bd0000047ab9 */ /* 0x000fc60000000800 */
[----:B------:R-:W5:Y:S04]  /*fde0*/  LDL R12, [R1+0x8] ;  /* 0x00000800010c7983 */ /* 0x000f680000100800 */
[----:B-12---:R-:W2:Y:S01]  /*fdf0*/  LDL R42, [R1] ;  /* 0x00000000012a7983 */ /* 0x006ea20000100800 */
[----:B------:R-:W-:-:S03]  /*fe00*/  ISETP.GE.AND P5, PT, R16, UR4, PT ;  /* 0x0000000410007c0c */ /* 0x000fc6000bfa6270 */
[----:B------:R-:W2:Y:S10]  /*fe10*/  LDL R11, [R1+0x4] ;  /* 0x00000400010b7983 */ /* 0x000eb40000100800 */
[----:B---3--:R-:W-:-:S05]  /*fe20*/  @!P5 IADD3 R44, P3, R16, R43, RZ ;  /* 0x0000002b102cd210 */ /* 0x008fca0007f7e0ff */
[----:B----4-:R-:W-:Y:S01]  /*fe30*/  @!P5 IMAD.X R45, R41, 0x1, R17, P3 ;  /* 0x00000001292dd824 */ /* 0x010fe200018e0611 */
[----:B------:R-:W-:-:S13]  /*fe40*/  ISETP.GE.AND P3, PT, R23, UR4, PT ;  /* 0x0000000417007c0c */ /* 0x000fda000bf66270 */
[----:B------:R-:W-:-:S05]  /*fe50*/  @!P3 IADD3 R38, P4, R23, R43, RZ ;  /* 0x0000002b1726b210 */ /* 0x000fca0007f9e0ff */
[----:B-----5:R-:W-:Y:S01]  /*fe60*/  @!P3 IMAD.X R39, R41, 0x1, R13, P4 ;  /* 0x000000012927b824 */ /* 0x020fe200020e060d */
[----:B------:R-:W-:-:S13]  /*fe70*/  ISETP.GE.AND P4, PT, R22, UR4, PT ;  /* 0x0000000416007c0c */ /* 0x000fda000bf86270 */
[----:B------:R-:W-:-:S05]  /*fe80*/  @!P4 IADD3 R36, P6, R22, R43, RZ ;  /* 0x0000002b1624c210 */ /* 0x000fca0007fde0ff */
[----:B------:R-:W-:Y:S02]  /*fe90*/  @!P4 IMAD.X R37, R41, 0x1, R12, P6 ;  /* 0x000000012925c824 */ /* 0x000fe400030e060c */
[----:B------:R-:W1:Y:S04]  /*fea0*/  @!P5 LDS.128 R12, [R88+0x26200] ;  /* 0x02620000580cd984 */ /* 0x000e680000000c00 */
[----:B-1----:R-:W-:Y:S01]  /*feb0*/  @!P5 ST.E.128 desc[UR50][R44.64], R12 ;  /* 0x0000000c2c00d985 */ /* 0x002fe2000c101d32 */
[----:B------:R-:W-:-:S13]  /*fec0*/  ISETP.GE.AND P5, PT, R225, UR4, PT ;  /* 0x00000004e1007c0c */ /* 0x000fda000bfa6270 */
[----:B------:R-:W1:Y:S01]  /*fed0*/  @!P5 LDS.128 R12, [R89+0x26200] ;  /* 0x02620000590cd984 */ /* 0x000e620000000c00 */
[----:B------:R-:W-:-:S05]  /*fee0*/  @!P5 IMAD.SHL.U32 R40, R227, 0x10, RZ ;  /* 0x00000010e328d824 */ /* 0x000fca00078e00ff */
[----:B------:R-:W-:-:S04]  /*fef0*/  @!P5 IADD3 R46, P6, R40, R43, RZ ;  /* 0x0000002b282ed210 */ /* 0x000fc80007fde0ff */
[----:B------:R-:W-:-:S05]  /*ff00*/  @!P5 LEA.HI.X.SX32 R47, R40, R41, 0x1, P6 ;  /* 0x00000029282fd211 */ /* 0x000fca00030f0eff */
[----:B-1----:R-:W-:Y:S01]  /*ff10*/  @!P5 ST.E.128 desc[UR50][R46.64], R12 ;  /* 0x0000000c2e00d985 */ /* 0x002fe2000c101d32 */
[----:B------:R-:W-:-:S13]  /*ff20*/  ISETP.GE.AND P5, PT, R226, UR4, PT ;  /* 0x00000004e2007c0c */ /* 0x000fda000bfa6270 */
[----:B------:R-:W1:Y:S01]  /*ff30*/  @!P5 LDS.128 R12, [R88+0x28a00] ;  /* 0x028a0000580cd984 */ /* 0x000e620000000c00 */
[----:B--2---:R-:W-:-:S05]  /*ff40*/  @!P5 IMAD.SHL.U32 R40, R42, 0x10, RZ ;  /* 0x000000102a28d824 */ /* 0x004fca00078e00ff */
[----:B------:R-:W-:-:S04]  /*ff50*/  @!P5 IADD3 R48, P6, R40, R43, RZ ;  /* 0x0000002b2830d210 */ /* 0x000fc80007fde0ff */
[----:B------:R-:W-:-:S05]  /*ff60*/  @!P5 LEA.HI.X.SX32 R49, R40, R41, 0x1, P6 ;  /* 0x000000292831d211 */ /* 0x000fca00030f0eff */
[----:B-1----:R-:W-:Y:S01]  /*ff70*/  @!P5 ST.E.128 desc[UR50][R48.64], R12 ;  /* 0x0000000c3000d985 */ /* 0x002fe2000c101d32 */
[----:B------:R-:W-:-:S03]  /*ff80*/  ISETP.GE.AND P5, PT, R224, UR4, PT ;  /* 0x00000004e0007c0c */ /* 0x000fc6000bfa6270 */
[----:B------:R-:W1:Y:S10]  /*ff90*/  @!P3 LDS.128 R12, [R89+0x28a00] ;  /* 0x028a0000590cb984 */ /* 0x000e740000000c00 */
[----:B------:R-:W-:-:S04]  /*ffa0*/  @!P5 IADD3 R40, P6, R224, R43, RZ ;  /* 0x0000002be028d210 */ /* 0x000fc80007fde0ff */
[----:B------:R-:W-:Y:S01]  /*ffb0*/  @!P5 IADD3.X R41, R41, R11, RZ, P6, !PT ;  /* 0x0000000b2929d210 */ /* 0x000fe200037fe4ff */
[----:B-1----:R-:W-:Y:S04]  /*ffc0*/  @!P3 ST.E.128 desc[UR50][R38.64], R12 ;  /* 0x0000000c2600b985 */ /* 0x002fe8000c101d32 */
[----:B------:R-:W1:Y:S04]  /*ffd0*/  @!P4 LDS.128 R12, [R88+0x2b200] ;  /* 0x02b20000580cc984 */ /* 0x000e680000000c00 */
[----:B-1----:R-:W-:Y:S04]  /*ffe0*/  @!P4 ST.E.128 desc[UR50][R36.64], R12 ;  /* 0x0000000c2400c985 */ /* 0x002fe8000c101d32 */
[----:B------:R-:W1:Y:S04]  /*fff0*/  @!P5 LDS.128 R12, [R89+0x2b200] ;  /* 0x02b20000590cd984 */ /* 0x000e680000000c00 */
[----:B-1----:R1:W-:Y:S02]  /*10000*/  @!P5 ST.E.128 desc[UR50][R40.64], R12 ;  /* 0x0000000c2800d985 */ /* 0x0023e4000c101d32 */
.L_x_4106:
[----:B------:R-:W-:Y:S05]  /*10010*/  BSYNC B0 ;  /* 0x0000000000007941 */ /* 0x000fea0003800000 */
.L_x_4070:
[----:B------:R-:W5:Y:S01]  /*10020*/  S2R R11, SR_TID.X ;  /* 0x00000000000b7919 */ /* 0x000f620000002100 */
[----:B------:R-:W-:Y:S01]  /*10030*/  @!PT LDS RZ, [RZ] ;  /* 0x00000000fffff984 */ /* 0x000fe20000000800 */
[----:B------:R-:W-:Y:S01]  /*10040*/  @!PT LDS RZ, [RZ] ;  /* 0x00000000fffff984 */ /* 0x000fe20000000800 */
[----:B------:R-:W-:Y:S01]  /*10050*/  @!PT LDS RZ, [RZ] ;  /* 0x00000000fffff984 */ /* 0x000fe20000000800 */
[----:B------:R-:W-:Y:S01]  /*10060*/  @!PT LDS RZ, [RZ] ;  /* 0x00000000fffff984 */ /* 0x000fe20000000800 */
[----:B------:R3:W-:Y:S06]  /*10070*/  MEMBAR.ALL.CTA ;  /* 0x0000000000007992 */ /* 0x0007ec0000008000 */
[----:B---3--:R-:W3:Y:S01]  /*10080*/  FENCE.VIEW.ASYNC.S ;  /* 0x00000000000073c6 */ /* 0x008ee20000000000 */
[----:B------:R-:W-:Y:S05]  /*10090*/  WARPSYNC.ALL ;  /* 0x0000000000007948 */ /* 0x000fea0003800000 */
[----:B------:R-:W-:Y:S01]  /*100a0*/  BSSY B0, `(.L_x_4167) ;  /* 0x0000008000007945 */ /* 0x000fe20003800000 */
[----:B---3--:R3:W-:Y:S01]  /*100b0*/  BAR.SYNC.DEFER_BLOCKING R142, 0x80 ;  /* 0x0002008e0000751d */ /* 0x0087e20000010000 */
[----:B-----5:R-:W-:-:S13]  /*100c0*/  LOP3.LUT P3, RZ, R11, 0x7f, RZ, 0xc0, !PT ;  /* 0x0000007f0bff7812 */ /* 0x020fda000786c0ff */
[----:B------:R-:W-:-:S05]  /*100d0*/  @!P3 VIADD R11, R93, 0x334a0 ;  /* 0x000334a05d0bb836 */ /* 0x000fca0000000000 */
[----:B------:R-:W-:-:S04]  /*100e0*/  @!P3 PRMT R11, RZ, 0x654, R11 ;  /* 0x00000654ff0bb816 */ /* 0x000fc8000000000b */
[----:B------:R3:W-:Y:S01]  /*100f0*/  @!P3 SYNCS.ARRIVE.TRANS64.RED.A1T0 RZ, [R11+URZ], RZ ;  /* 0x000000ff0bffb9a7 */ /* 0x0007e2000810043f */
[----:B------:R-:W-:Y:S05]  /*10100*/  @!P2 BRA `(.L_x_4168) ;  /* 0x000000000004a947 */ /* 0x000fea0003800000 */
[----:B------:R-:W-:Y:S01]  /*10110*/  BPT.TRAP 0x1 ;  /* 0x000000040000795c */ /* 0x000fe20000300000 */
.L_x_4168:
[----:B------:R-:W-:Y:S05]  /*10120*/  BSYNC B0 ;  /* 0x0000000000007941 */ /* 0x000fea0003800000 */
.L_x_4167:
[----:B------:R-:W5:Y:S01]  /*10130*/  SYNCS.PHASECHK.TRANS64.TRYWAIT P2, [R93+URZ+0x334b0], R94 ;  /* 0x0334b05e5d0075a7 */ /* 0x000f62000804017f */
[----:B------:R-:W-:Y:S01]  /*10140*/  ULDC UR39, c[0x0][0x2f4] ;  /* 0x0000bd0000277ab9 */ /* 0x000fe20000000800 */
[----:B------:R-:W-:Y:S04]  /*10150*/  BSSY B0, `(.L_x_4169) ;  /* 0x0000002000007945 */ /* 0x000fe80003800000 */
[----:B-----5:R-:W-:Y:S05]  /*10160*/  @!P2 BRA `(.L_x_4170) ;  /* 0x000001c40020a947 */ /* 0x020fea0003800000 */
.L_x_4432:
[----:B------:R-:W-:Y:S05]  /*10170*/  BSYNC B0 ;  /* 0x0000000000007941 */ /* 0x000fea0003800000 */
.L_x_4169:
[----:B------:R0:W5:Y:S01]  /*10180*/  LDL R51, [R1+0xc] ;  /* 0x00000c0001337983 */ /* 0x0001620000100800 */
[----:B------:R-:W-:Y:S01]  /*10190*/  ULDC.64 UR4, c[0x0][0x328] ;  /* 0x0000ca0000047ab9 */ /* 0x000fe20000000a00 */
[----:B------:R-:W-:Y:S02]  /*101a0*/  ULDC.64 UR6, c[0x0][0x318] ;  /* 0x0000c60000067ab9 */ /* 0x000fe40000000a00 */
[----:B-12---:R1:W5:Y:S04]  /*101b0*/  LDL R50, [R1+0x8] ;  /* 0x0000080001327983 */ /* 0x0063680000100800 */
[----:B0-----:R1:W5:Y:S01]  /*101c0*/  LDL R49, [R1] ;  /* 0x0000000001317983 */ /* 0x0013620000100800 */
[----:B------:R-:W-:Y:S02]  /*101d0*/  IMAD R90, R90, UR4, RZ ;  /* 0x000000045a5a7c24 */ /* 0x000fe4000f8e02ff */
[C---:B------:R-:W-:Y:S01]  /*101e0*/  IMAD.WIDE.U32 R12, R35.reuse, UR4, RZ ;  /* 0x00000004230c7c25 */ /* 0x040fe2000f8e00ff */
[----:B------:R1:W5:Y:S03]  /*101f0*/  LDL R48, [R1+0x4] ;  /* 0x0000040001307983 */ /* 0x0003660000100800 */
[----:B------:R-:W-:Y:S01]  /*10200*/  IMAD R35, R35, UR5, R90 ;  /* 0x0000000523237c24 */ /* 0x000fe2000f8e025a */
[----:B------:R-:W0:Y:S01]  /*10210*/  S2R R14, SR_TID.X ;  /* 0x00000000000e7919 */ /* 0x000e220000002100 */
[----:B------:R-:W-:-:S02]  /*10220*/  ULDC.64 UR4, c[0x0][0x338] ;  /* 0x0000ce0000047ab9 */ /* 0x000fc40000000a00 */
[----:B------:R-:W-:Y:S02]  /*10230*/  IMAD R91, R91, UR4, RZ ;  /* 0x000000045b5b7c24 */ /* 0x000fe4000f8e02ff */
[----:B------:R-:W-:Y:S02]  /*10240*/  IMAD.IADD R13, R13, 0x1, R35 ;  /* 0x000000010d0d7824 */ /* 0x000fe400078e0223 */
[C---:B------:R-:W-:Y:S02]  /*10250*/  IMAD R91, R34.reuse, UR5, R91 ;  /* 0x00000005225b7c24 */ /* 0x040fe4000f8e025b */
[----:B------:R-:W-:Y:S01]  /*10260*/  IMAD.WIDE.U32 R34, R34, UR4, R12 ;  /* 0x0000000422227c25 */ /* 0x000fe2000f8e000c */
[----:B------:R-:W-:-:S03]  /*10270*/  ULDC.64 UR4, c[0x0][0x330] ;  /* 0x0000cc0000047ab9 */ /* 0x000fc60000000a00 */
[----:B------:R-:W-:Y:S02]  /*10280*/  IMAD.IADD R35, R35, 0x1, R91 ;  /* 0x0000000123237824 */ /* 0x000fe400078e025b */
[----:B---3--:R-:W-:Y:S02]  /*10290*/  IMAD R11, R7, UR4, RZ ;  /* 0x00000004070b7c24 */ /* 0x008fe4000f8e02ff */
[----:B------:R-:W-:-:S04]  /*102a0*/  IMAD.WIDE.U32 R12, R222, UR4, R34 ;  /* 0x00000004de0c7c25 */ /* 0x000fc8000f8e0022 */
[----:B------:R-:W-:Y:S01]  /*102b0*/  IMAD R11, R222, UR5, R11 ;  /* 0x00000005de0b7c24 */ /* 0x000fe2000f8e020b */
[----:B------:R-:W-:-:S04]  /*102c0*/  IADD3 R44, P2, R12, UR6, RZ ;  /* 0x000000060c2c7c10 */ /* 0x000fc8000ff5e0ff */
[----:B------:R-:W-:Y:S01]  /*102d0*/  IADD3.X R11, R13, UR7, R11, P2, !PT ;  /* 0x000000070d0b7c10 */ /* 0x000fe200097fe40b */
[C---:B0-----:R-:W-:Y:S02]  /*102e0*/  VIADD R15, R14.reuse, 0xffffff80 ;  /* 0xffffff800e0f7836 */ /* 0x041fe40000000000 */
[----:B------:R-:W-:-:S05]  /*102f0*/  VIADD R14, R14, 0xffffff80 ;  /* 0xffffff800e0e7836 */ /* 0x000fca0000000000 */
[----:B------:R-:W-:-:S04]  /*10300*/  LEA.HI R14, R14, R15, RZ, 0x1 ;  /* 0x0000000f0e0e7211 */ /* 0x000fc800078f08ff */
[----:B------:R-:W-:-:S04]  /*10310*/  SHF.R.S32.HI R14, RZ, 0x1, R14 ;  /* 0x00000001ff0e7819 */ /* 0x000fc8000001140e */
[----:B------:R-:W-:-:S04]  /*10320*/  IADD3 R92, -R14, R92, RZ ;  /* 0x0000005c0e5c7210 */ /* 0x000fc80007ffe1ff */
[----:B------:R-:W-:Y:S01]  /*10330*/  ISETP.GE.AND P2, PT, R92, 0x1, PT ;  /* 0x000000015c00780c */ /* 0x000fe20003f46270 */
[----:B------:R1:W0:Y:S01]  /*10340*/  SHFL.IDX PT, R47, R44, RZ, 0x1e1f ;  /* 0x001e1fff2c2f7589 */ /* 0x00022200000e0000 */
[----:B------:R-:W-:Y:S03]  /*10350*/  BSSY B0, `(.L_x_4171) ;  /* 0x0000023000007945 */ /* 0x000fe60003800000 */
[----:B------:R1:W2:Y:S08]  /*10360*/  SHFL.IDX PT, R45, R11, RZ, 0x1e1f ;  /* 0x001e1fff0b2d7589 */ /* 0x0002b000000e0000 */
[----:B-1----:R-:W-:Y:S05]  /*10370*/  @!P2 BRA `(.L_x_4172) ;  /* 0x000000000080a947 */ /* 0x002fea0003800000 */
[----:B------:R-:W-:-:S13]  /*10380*/  ISETP.GE.AND P5, PT, R16, UR39, PT ;  /* 0x0000002710007c0c */ /* 0x000fda000bfa6270 */
[----:B------:R-:W1:Y:S01]  /*10390*/  @!P5 LDS.128 R12, [R88+0xf200] ;  /* 0x00f20000580cd984 */ /* 0x000e620000000c00 */
[----:B0-----:R-:W-:-:S05]  /*103a0*/  @!P5 IADD3 R38, P2, R16, R47, RZ ;  /* 0x0000002f1026d210 */ /* 0x001fca0007f5e0ff */
[----:B--2---:R-:W-:Y:S01]  /*103b0*/  @!P5 IMAD.X R39, R45, 0x1, R17, P2 ;  /* 0x000000012d27d824 */ /* 0x004fe200010e0611 */
[----:B------:R-:W-:-:S13]  /*103c0*/  ISETP.GE.AND P2, PT, R23, UR39, PT ;  /* 0x0000002717007c0c */ /* 0x000fda000bf46270 */
[----:B------:R-:W-:-:S05]  /*103d0*/  @!P2 IADD3 R36, P4, R23, R47, RZ ;  /* 0x0000002f1724a210 */ /* 0x000fca0007f9e0ff */
[----:B-----5:R-:W-:Y:S01]  /*103e0*/  @!P2 IMAD.X R37, R45, 0x1, R51, P4 ;  /* 0x000000012d25a824 */ /* 0x020fe200020e0633 */
[----:B------:R-:W-:-:S13]  /*103f0*/  ISETP.GE.AND P4, PT, R22, UR39, PT ;  /* 0x0000002716007c0c */ /* 0x000fda000bf86270 */
[----:B------:R-:W-:Y:S01]  /*10400*/  @!P4 IADD3 R34, P6, R22, R47, RZ ;  /* 0x0000002f1622c210 */ /* 0x000fe20007fde0ff */
[----:B-1----:R-:W-:Y:S01]  /*10410*/  @!P5 ST.E.128 desc[UR50][R38.64], R12 ;  /* 0x0000000c2600d985 */ /* 0x002fe2000c101d32 */
[----:B------:R-:W-:-:S03]  /*10420*/  ISETP.GE.AND P5, PT, R225, UR39, PT ;  /* 0x00000027e1007c0c */ /* 0x000fc6000bfa6270 */
[----:B------:R-:W-:-:S10]  /*10430*/  @!P4 IMAD.X R35, R45, 0x1, R50, P6 ;  /* 0x000000012d23c824 */ /* 0x000fd400030e0632 */
[----:B------:R-:W0:Y:S01]  /*10440*/  @!P5 LDS.128 R12, [R89+0xf200] ;  /* 0x00f20000590cd984 */ /* 0x000e220000000c00 */
[----:B------:R-:W-:-:S05]  /*10450*/  @!P5 IMAD.SHL.U32 R42, R227, 0x10, RZ ;  /* 0x00000010e32ad824 */ /* 0x000fca00078e00ff */
[----:B------:R-:W-:-:S04]  /*10460*/  @!P5 IADD3 R40, P6, R42, R47, RZ ;  /* 0x0000002f2a28d210 */ /* 0x000fc80007fde0ff */
[----:B----4-:R-:W-:-:S05]  /*10470*/  @!P5 LEA.HI.X.SX32 R41, R42, R45, 0x1, P6 ;  /* 0x0000002d2a29d211 */ /* 0x010fca00030f0eff */
[----:B0-----:R-:W-:Y:S01]  /*10480*/  @!P5 ST.E.128 desc[UR50][R40.64], R12 ;  /* 0x0000000c2800d985 */ /* 0x001fe2000c101d32 */
[----:B------:R-:W-:-:S13]  /*10490*/  ISETP.GE.AND P5, PT, R226, UR39, PT ;  /* 0x00000027e2007c0c */ /* 0x000fda000bfa6270 */
[----:B------:R-:W0:Y:S01]  /*104a0*/  @!P5 LDS.128 R12, [R88+0x11a00] ;  /* 0x011a0000580cd984 */ /* 0x000e220000000c00 */
[----:B------:R-:W-:-:S05]  /*104b0*/  @!P5 IMAD.SHL.U32 R46, R49, 0x10, RZ ;  /* 0x00000010312ed824 */ /* 0x000fca00078e00ff */
[----:B------:R-:W-:-:S04]  /*104c0*/  @!P5 IADD3 R42, P6, R46, R47, RZ ;  /* 0x0000002f2e2ad210 */ /* 0x000fc80007fde0ff */
[----:B------:R-:W-:-:S05]  /*104d0*/  @!P5 LEA.HI.X.SX32 R43, R46, R45, 0x1, P6 ;  /* 0x0000002d2e2bd211 */ /* 0x000fca00030f0eff */
[----:B0-----:R-:W-:Y:S01]  /*104e0*/  @!P5 ST.E.128 desc[UR50][R42.64], R12 ;  /* 0x0000000c2a00d985 */ /* 0x001fe2000c101d32 */
[----:B------:R-:W-:-:S03]  /*104f0*/  ISETP.GE.AND P5, PT, R224, UR39, PT ;  /* 0x00000027e0007c0c */ /* 0x000fc6000bfa6270 */
[----:B------:R-:W0:Y:S10]  /*10500*/  @!P2 LDS.128 R12, [R89+0x11a00] ;  /* 0x011a0000590ca984 */ /* 0x000e340000000c00 */
[----:B------:R-:W-:-:S04]  /*10510*/  @!P5 IADD3 R38, P6, R224, R47, RZ ;  /* 0x0000002fe026d210 */ /* 0x000fc80007fde0ff */
[----:B------:R-:W-:Y:S01]  /*10520*/  @!P5 IADD3.X R39, R45, R48, RZ, P6, !PT ;  /* 0x000000302d27d210 */ /* 0x000fe200037fe4ff */
[----:B0-----:R-:W-:Y:S04]  /*10530*/  @!P2 ST.E.128 desc[UR50][R36.64], R12 ;  /* 0x0000000c2400a985 */ /* 0x001fe8000c101d32 */
[----:B------:R-:W0:Y:S04]  /*10540*/  @!P4 LDS.128 R12, [R88+0x14200] ;  /* 0x01420000580cc984 */ /* 0x000e280000000c00 */
[----:B0-----:R-:W-:Y:S04]  /*10550*/  @!P4 ST.E.128 desc[UR50][R34.64], R12 ;  /* 0x0000000c2200c985 */ /* 0x001fe8000c101d32 */
[----:B------:R-:W0:Y:S04]  /*10560*/  @!P5 LDS.128 R12, [R89+0x14200] ;  /* 0x01420000590cd984 */ /* 0x000e280000000c00 */
[----:B0-----:R1:W-:Y:S02]  /*10570*/  @!P5 ST.E.128 desc[UR50][R38.64], R12 ;  /* 0x0000000c2600d985 */ /* 0x0013e4000c101d32 */
.L_x_4172:
[----:B------:R-:W-:Y:S05]  /*10580*/  BSYNC B0 ;  /* 0x0000000000007941 */ /* 0x000fea0003800000 */
.L_x_4171:
[----:B------:R-:W-:Y:S01]  /*10590*/  ISETP.GE.AND P2, PT, R92, 0x81, PT ;  /* 0x000000815c00780c */ /* 0x000fe20003f46270 */
[----:B------:R-:W3:Y:S01]  /*105a0*/  SHFL.IDX PT, R11, R11, 0x1, 0x1e1f ;  /* 0x003e1f000b0b7f89 */ /* 0x000ee200000e0000 */
[----:B------:R-:W-:Y:S03]  /*105b0*/  BSSY B0, `(.L_x_4173) ;  /* 0x0000023000007945 */ /* 0x000fe60003800000 */
[----:B--2---:R2:W0:Y:S08]  /*105c0*/  SHFL.IDX PT, R45, R44, 0x1, 0x1e1f ;  /* 0x003e1f002c2d7f89 */ /* 0x00443000000e0000 */
[----:B--2---:R-:W-:Y:S05]  /*105d0*/  @!P2 BRA `(.L_x_4174) ;  /* 0x000000000080a947 */ /* 0x004fea0003800000 */
[----:B------:R-:W-:-:S13]  /*105e0*/  ISETP.GE.AND P5, PT, R16, UR39, PT ;  /* 0x0000002710007c0c */ /* 0x000fda000bfa6270 */
[----:B-1----:R-:W1:Y:S01]  /*105f0*/  @!P5 LDS.128 R12, [R88+0x11200] ;  /* 0x01120000580cd984 */ /* 0x002e620000000c00 */
[----:B0-----:R-:W-:-:S05]  /*10600*/  @!P5 IADD3 R38, P2, R16, R45, RZ ;  /* 0x0000002d1026d210 */ /* 0x001fca0007f5e0ff */
[----:B---3--:R-:W-:Y:S01]  /*10610*/  @!P5 IMAD.X R39, R11, 0x1, R17, P2 ;  /* 0x000000010b27d824 */ /* 0x008fe200010e0611 */
        /* <DEDUP_REMOVED lines=28> */
.L_x_4174:
[----:B------:R-:W-:Y:S05]  /*107e0*/  BSYNC B0 ;  /* 0x0000000000007941 */ /* 0x000fea0003800000 */
.L_x_4173:
[----:B-12---:R-:W2:Y:S01]  /*107f0*/  LDL.LU R12, [R1+0x14] ;  /* 0x00001400010c7983 */ /* 0x006ea20000300800 */
[----:B------:R-:W-:Y:S01]  /*10800*/  VIADD R19, R19, 0x1 ;  /* 0x0000000113137836 */ /* 0x000fe20000000000 */
[----:B------:R-:W-:Y:S01]  /*10810*/  ISETP.NE.AND P4, PT, R115, RZ, PT ;  /* 0x000000ff7300720c */ /* 0x000fe20003f85270 */
[----:B------:R-:W-:Y:S01]  /*10820*/  @!P3 VIADD R93, R93, 0x334c0 ;  /* 0x000334c05d5db836 */ /* 0x000fe20000000000 */
[----:B------:R-:W-:Y:S01]  /*10830*/  @!PT LDS RZ, [RZ] ;  /* 0x00000000fffff984 */ /* 0x000fe20000000800 */
[----:B------:R-:W-:Y:S01]  /*10840*/  @!PT LDS RZ, [RZ] ;  /* 0x00000000fffff984 */ /* 0x000fe20000000800 */
[----:B------:R-:W-:Y:S01]  /*10850*/  @!PT LDS RZ, [RZ] ;  /* 0x00000000fffff984 */ /* 0x000fe20000000800 */
[----:B------:R-:W-:Y:S01]  /*10860*/  @!PT LDS RZ, [RZ] ;  /* 0x00000000fffff984 */ /* 0x000fe20000000800 */
[----:B------:R1:W-:Y:S06]  /*10870*/  MEMBAR.ALL.CTA ;  /* 0x0000000000007992 */ /* 0x0003ec0000008000 */
[----:B-1----:R-:W1:Y:S02]  /*10880*/  FENCE.VIEW.ASYNC.S ;  /* 0x00000000000073c6 */ /* 0x002e640000000000 */
[----:B-1----:R1:W-:Y:S01]  /*10890*/  BAR.SYNC.DEFER_BLOCKING R142, 0x80 ;  /* 0x0002008e0000751d */ /* 0x0023e20000010000 */
[----:B------:R-:W-:-:S02]  /*108a0*/  ISETP.NE.AND P2, PT, R19, 0x2, PT ;  /* 0x000000021300780c */ /* 0x000fc40003f45270 */
[----:B------:R-:W-:Y:S02]  /*108b0*/  @!P3 PRMT R93, RZ, 0x654, R93 ;  /* 0x00000654ff5db816 */ /* 0x000fe4000000005d */
[----:B---3--:R-:W-:Y:S02]  /*108c0*/  SEL R11, RZ, 0x1, P2 ;  /* 0x00000001ff0b7807 */ /* 0x008fe40001000000 */
[----:B------:R-:W-:Y:S01]  /*108d0*/  SEL R19, R19, RZ, P2 ;  /* 0x000000ff13137207 */ /* 0x000fe20001000000 */
[----:B------:R1:W-:Y:S01]  /*108e0*/  @!P3 SYNCS.ARRIVE.TRANS64.RED.A1T0 RZ, [R93+URZ], RZ ;  /* 0x000000ff5dffb9a7 */ /* 0x0003e2000810043f */
[----:B--2---:R-:W-:-:S05]  /*108f0*/  LOP3.LUT R12, R12, R11, RZ, 0x3c, !PT ;  /* 0x0000000b0c0c7212 */ /* 0x004fca00078e3cff */
[----:B------:R1:W-:Y:S01]  /*10900*/  STL [R1+0x14], R12 ;  /* 0x0000140c01007387 */ /* 0x0003e20000100800 */
[----:B------:R-:W-:Y:S05]  /*10910*/  @P4 BRA `(.L_x_4175) ;  /* 0xffffff1c00004947 */ /* 0x000fea000383ffff */
[----:B-1----:R-:W1:Y:S01]  /*10920*/  S2R R12, SR_TID.X ;  /* 0x00000000000c7919 */ /* 0x002e620000002100 */
[----:B------:R-:W-:Y:S02]  /*10930*/  PLOP3.LUT P0, PT, PT, PT, PT, 0x8, 0x0 ;  /* 0x000000000000781c */ /* 0x000fe40003f0e170 */
[----:B-1----:R-:W-:-:S04]  /*10940*/  SHF.R.U32.HI R12, RZ, 0x7, R12 ;  /* 0x00000007ff0c7819 */ /* 0x002fc8000001160c */
[----:B------:R-:W-:-:S13]  /*10950*/  ISETP.NE.AND P4, PT, R12, 0x1, PT ;  /* 0x000000010c00780c */ /* 0x000fda0003f85270 */
[----:B------:R-:W-:Y:S06]  /*10960*/  @!P4 BAR.ARV 0x9, 0x100 ;  /* 0x024400000000cb1d */ /* 0x000fec0000002000 */
.L_x_4065:
[----:B------:R-:W-:Y:S05]  /*10970*/  @P0 BRA `(.L_x_4176) ;  /* 0x00000000000c0947 */ /* 0x000fea0003800000 */
[----:B------:R-:W1:Y:S01]  /*10980*/  FENCE.VIEW.ASYNC.G ;  /* 0x00000000000073c6 */ /* 0x000e620000000100 */
[----:B------:R-:W-:Y:S05]  /*10990*/  WARPSYNC.ALL ;  /* 0x0000000000007948 */ /* 0x000fea0003800000 */
[----:B-1----:R-:W-:Y:S06]  /*109a0*/  BAR.ARV 0xc, 0x180 ;  /* 0x0306000000007b1d */ /* 0x002fec0000002000 */
.L_x_4176:
        /* <DEDUP_REMOVED lines=10> */
[----:B------:R-:W1:Y:S08]  /*10a50*/  @P0 LDC.64 R6, c[0x0][0x9a8] ;  /* 0x00026a00ff060b82 */ /* 0x000e700000000a00 */
[----:B------:R-:W0:Y:S08]  /*10a60*/  @P1 LDC.64 R10, c[0x0][0x9c0] ;  /* 0x00027000ff0a1b82 */ /* 0x000e300000000a00 */
[----:B------:R-:W4:Y:S01]  /*10a70*/  @P0 LDC.64 R12, c[0x0][0x9b0] ;  /* 0x00026c00ff0c0b82 */ /* 0x000f220000000a00 */
[----:B--2---:R-:W-:-:S02]  /*10a80*/  @P1 IMAD R2, R0, R8, RZ ;  /* 0x0000000800021224 */ /* 0x004fc400078e02ff */
[----:B-1----:R-:W-:Y:S02]  /*10a90*/  @P0 IMAD R0, R0, R6, RZ ;  /* 0x0000000600000224 */ /* 0x002fe400078e02ff */
[C---:B---3--:R-:W-:Y:S02]  /*10aa0*/  @P1 IMAD R9, R3.reuse, R9, R2 ;  /* 0x0000000903091224 */ /* 0x048fe400078e0202 */
[----:B------:R-:W-:-:S04]  /*10ab0*/  @P1 IMAD.WIDE.U32 R4, R3, R8, RZ ;  /* 0x0000000803041225 */ /* 0x000fc800078e00ff */
[----:B------:R-:W-:Y:S01]  /*10ac0*/  @P1 IMAD.IADD R5, R5, 0x1, R9 ;  /* 0x0000000105051824 */ /* 0x000fe200078e0209 */
[----:B------:R-:W-:Y:S01]  /*10ad0*/  @P0 SHF.R.S32.HI R9, RZ, 0x1f, R222 ;  /* 0x0000001fff090819 */ /* 0x000fe200000114de */
[C---:B------:R-:W-:Y:S02]  /*10ae0*/  @P0 IMAD R7, R3.reuse, R7, R0 ;  /* 0x0000000703070224 */ /* 0x040fe400078e0200 */
[----:B------:R-:W-:-:S04]  /*10af0*/  @P0 IMAD.WIDE.U32 R2, R3, R6, RZ ;  /* 0x0000000603020225 */ /* 0x000fc800078e00ff */
[----:B0-----:R-:W-:Y:S02]  /*10b00*/  @P1 IMAD R6, R15, R10, RZ ;  /* 0x0000000a0f061224 */ /* 0x001fe400078e02ff */
[----:B------:R-:W-:Y:S02]  /*10b10*/  @P0 IMAD.IADD R3, R3, 0x1, R7 ;  /* 0x0000000103030824 */ /* 0x000fe400078e0207 */
[----:B----4-:R-:W-:Y:S02]  /*10b20*/  @P0 IMAD R0, R9, R12, RZ ;  /* 0x0000000c09000224 */ /* 0x010fe400078e02ff */
[C---:B------:R-:W-:Y:S02]  /*10b30*/  @P1 IMAD R11, R222.reuse, R11, R6 ;  /* 0x0000000bde0b1224 */ /* 0x040fe400078e0206 */
[----:B------:R-:W-:-:S04]  /*10b40*/  @P1 IMAD.WIDE.U32 R6, R222, R10, R4 ;  /* 0x0000000ade061225 */ /* 0x000fc800078e0004 */
[----:B------:R-:W-:Y:S01]  /*10b50*/  @P0 IMAD R9, R222, R13, R0 ;  /* 0x0000000dde090224 */ /* 0x000fe200078e0200 */
[----:B------:R-:W-:Y:S01]  /*10b60*/  @P1 LEA R8, P3, R6, UR6, 0x2 ;  /* 0x0000000606081c11 */ /* 0x000fe2000f8610ff */
[----:B------:R-:W-:-:S04]  /*10b70*/  @P0 IMAD.WIDE.U32 R2, R222, R12, R2 ;  /* 0x0000000cde020225 */ /* 0x000fc800078e0002 */
[----:B------:R-:W-:Y:S01]  /*10b80*/  @P1 IMAD.IADD R5, R7, 0x1, R11 ;  /* 0x0000000107051824 */ /* 0x000fe200078e020b */
[----:B------:R-:W-:Y:S01]  /*10b90*/  @P0 IADD3 R3, R3, R9, RZ ;  /* 0x0000000903030210 */ /* 0x000fe20007ffe0ff */
[----:B------:R-:W-:Y:S01]  /*10ba0*/  IMAD.MOV.U32 R0, RZ, RZ, 0x3f800000 ;  /* 0x3f800000ff007424 */ /* 0x000fe200078e00ff */
[----:B------:R-:W-:Y:S01]  /*10bb0*/  @P0 LEA R4, P2, R2, UR4, 0x2 ;  /* 0x0000000402040c11 */ /* 0x000fe2000f8410ff */
[----:B------:R-:W-:Y:S01]  /*10bc0*/  ULDC UR4, c[0x0][0x988] ;  /* 0x0002620000047ab9 */ /* 0x000fe20000000800 */
[----:B------:R-:W-:Y:S02]  /*10bd0*/  @P1 LEA.HI.X R9, R6, UR7, R5, 0x2, P3 ;  /* 0x0000000706091c11 */ /* 0x000fe400098f1405 */
[----:B------:R-:W-:Y:S01]  /*10be0*/  @P0 LEA.HI.X R5, R2, UR5, R3, 0x2, P2 ;  /* 0x0000000502050c11 */ /* 0x000fe200090f1403 */
[----:B------:R-:W-:Y:S02]  /*10bf0*/  IMAD.MOV.U32 R3, RZ, RZ, 0x3f800000 ;  /* 0x3f800000ff037424 */ /* 0x000fe400078e00ff */
[----:B------:R0:W2:Y:S04]  /*10c00*/  @P1 LDG.E R0, desc[UR50][R8.64] ;  /* 0x0000003208001981 */ /* 0x0000a8000c1e1900 */
[----:B------:R1:W2:Y:S01]  /*10c10*/  @P0 LDG.E R3, desc[UR50][R4.64] ;  /* 0x0000003204030981 */ /* 0x0002a2000c1e1900 */
[----:B------:R-:W-:-:S02]  /*10c20*/  ISETP.GE.AND P1, PT, R141, 0x1, PT ;  /* 0x000000018d00780c */ /* 0x000fc40003f26270 */
[----:B------:R-:W-:Y:S02]  /*10c30*/  CS2R R120, SRZ ;  /* 0x0000000000787805 */ /* 0x000fe4000001ff00 */
[----:B------:R-:W-:Y:S01]  /*10c40*/  PLOP3.LUT P0, PT, PT, PT, PT, 0x80, 0x0 ;  /* 0x000000000000781c */ /* 0x000fe20003f0f070 */
[----:B------:R-:W-:Y:S01]  /*10c50*/  IMAD.MOV.U32 R119, RZ, RZ, RZ ;  /* 0x000000ffff777224 */ /* 0x000fe200078e00ff */
        /* <DEDUP_REMOVED lines=14> */
[----:B-----5:R-:W-:Y:S02]  /*10d40*/  CS2R R50, SRZ ;  /* 0x0000000000327805 */ /* 0x020fe4000001ff00 */
        /* <DEDUP_REMOVED lines=30> */
[----:B------:R-:W-:Y:S01]  /*10f30*/  MOV R126, RZ ;  /* 0x000000ff007e7202 */ /* 0x000fe20000000f00 */
[----:B------:R-:W-:Y:S01]  /*10f40*/  IMAD.MOV.U32 R128, RZ, RZ, RZ ;  /* 0x000000ffff807224 */ /* 0x000fe200078e00ff */
[----:B------:R-:W-:Y:S02]  /*10f50*/  CS2R R28, SRZ ;  /* 0x00000000001c7805 */ /* 0x000fe4000001ff00 */
[----:B-1----:R-:W-:Y:S01]  /*10f60*/  CS2R R4, SRZ ;  /* 0x0000000000047805 */ /* 0x002fe2000001ff00 */
[----:B------:R-:W-:-:S02]  /*10f70*/  IMAD.MOV.U32 R130, RZ, RZ, RZ ;  /* 0x000000ffff827224 */ /* 0x000fc400078e00ff */
[----:B--2---:R-:W-:-:S04]  /*10f80*/  FMUL.FTZ R0, R3, R0 ;  /* 0x0000000003007220 */ /* 0x004fc80000410000 */
        /* <DEDUP_REMOVED lines=10> */
.L_x_4435:
[----:B-1----:R-:W-:Y:S01]  /*11030*/  LEA.HI R0, R220, R220, RZ, 0x1 ;  /* 0x000000dcdc007211 */ /* 0x002fe200078f08ff */
[----:B------:R-:W-:-:S03]  /*11040*/  ULOP3.LUT UP0, URZ, UR48, 0x9f, URZ, 0xc0, !UPT ;  /* 0x0000009f303f7892 */ /* 0x000fc6000f80c03f */
[----:B------:R-:W-:-:S03]  /*11050*/  LOP3.LUT R3, R0, 0x3e, RZ, 0xc0, !PT ;  /* 0x0000003e00037812 */ /* 0x000fc600078ec0ff */
[----:B------:R-:W-:Y:S02]  /*11060*/  PLOP3.LUT P0, PT, PT, PT, UP0, 0x80, 0x0 ;  /* 0x000000000000781c */ /* 0x000fe40003f0f008 */
[----:B------:R-:W-:-:S05]  /*11070*/  IMAD.IADD R3, R220, 0x1, -R3 ;  /* 0x00000001dc037824 */ /* 0x000fca00078e0a03 */
[----:B------:R-:W-:-:S04]  /*11080*/  LEA R3, R3, UR48, 0xc ;  /* 0x0000003003037c11 */ /* 0x000fc8000f8e60ff */
[----:B------:R-:W-:-:S04]  /*11090*/  SHF.R.U32.HI R3, RZ, 0x4, R3 ;  /* 0x00000004ff037819 */ /* 0x000fc80000011603 */
[----:B------:R-:W-:Y:S01]  /*110a0*/  LOP3.LUT R44, R3, 0x3fff, RZ, 0xc0, !PT ;  /* 0x00003fff032c7812 */ /* 0x000fe200078ec0ff */
[----:B------:R-:W-:Y:S06]  /*110b0*/  @!P0 BRA `(.L_x_4179) ;  /* 0x0000000000408947 */ /* 0x000fec0003800000 */
[----:B------:R-:W-:Y:S01]  /*110c0*/  MOV R0, 0x0 ;  /* 0x0000000000007802 */ /* 0x000fe20000000f00 */
[----:B------:R-:W-:Y:S01]  /*110d0*/  ULDC.64 UR4, c[0x4][0x1b0] ;  /* 0x01006c0000047ab9 */ /* 0x000fe20000000a00 */
[----:B------:R-:W-:Y:S01]  /*110e0*/  ULDC.64 UR6, c[0x4][0x1b8] ;  /* 0x01006e0000067ab9 */ /* 0x000fe20000000a00 */
[----:B------:R-:W-:Y:S01]  /*110f0*/  IMAD.U32 R4, RZ, RZ, UR4 ;  /* 0x00000004ff047e24 */ /* 0x000fe2000f8e00ff */
[----:B------:R1:W2:Y:S01]  /*11100*/  LDC.64 R14, c[0x4][R0] ;  /* 0x01000000000e7b82 */ /* 0x0002a20000000a00 */
[----:B------:R-:W-:Y:S01]  /*11110*/  MOV R5, UR5 ;  /* 0x0000000500057c02 */ /* 0x000fe20008000f00 */
[----:B------:R-:W-:Y:S01]  /*11120*/  ULDC.64 UR4, c[0x4][0xa0] ;  /* 0x0100280000047ab9 */ /* 0x000fe20000000a00 */
[----:B------:R-:W-:Y:S01]  /*11130*/  IMAD.U32 R6, RZ, RZ, UR6 ;  /* 0x00000006ff067e24 */ /* 0x000fe2000f8e00ff */
[----:B------:R-:W-:Y:S01]  /*11140*/  MOV R12, 0x1 ;  /* 0x00000001000c7802 */ /* 0x000fe20000000f00 */
[----:B------:R-:W-:Y:S02]  /*11150*/  IMAD.U32 R7, RZ, RZ, UR7 ;  /* 0x00000007ff077e24 */ /* 0x000fe4000f8e00ff */
[----:B------:R-:W-:-:S02]  /*11160*/  IMAD.U32 R10, RZ, RZ, UR4 ;  /* 0x00000004ff0a7e24 */ /* 0x000fc4000f8e00ff */
[----:B------:R-:W-:Y:S02]  /*11170*/  IMAD.U32 R11, RZ, RZ, UR5 ;  /* 0x00000005ff0b7e24 */ /* 0x000fe4000f8e00ff */
[----:B------:R-:W-:Y:S02]  /*11180*/  IMAD.MOV.U32 R8, RZ, RZ, 0x70 ;  /* 0x00000070ff087424 */ /* 0x000fe400078e00ff */
[----:B01----:R-:W-:-:S07]  /*11190*/  IMAD.MOV.U32 R13, RZ, RZ, RZ ;  /* 0x000000ffff0d7224 */ /* 0x003fce00078e00ff */
[----:B------:R-:W-:-:S07]  /*111a0*/  LEPC R20, `(.L_x_4179) ;  /* 0x000000001014794e */ /* 0x000fce0000000000 */
[----:B--2---:R-:W-:Y:S05]  /*111b0*/  CALL.ABS.NOINC R14 ;  /* 0x000000000e007343 */ /* 0x004fea0003c00000 */
.L_x_4179:
[----:B------:R-:W-:Y:S02]  /*111c0*/  ULDC UR4, c[0x0][0x3f4] ;  /* 0x0000fd0000047ab9 */ /* 0x000fe40000000800 */
[----:B------:R-:W-:-:S13]  /*111d0*/  ISETP.LT.AND P0, PT, RZ, UR4, PT ;  /* 0x00000004ff007c0c */ /* 0x000fda000bf01270 */
[----:B------:R-:W-:Y:S05]  /*111e0*/  @P0 BRA `(.L_x_4180) ;  /* 0x0000000000400947 */ /* 0x000fea0003800000 */
[----:B------:R-:W-:-:S04]  /*111f0*/  ULEA.HI UR4, UR37, UR37, URZ, 0x1 ;  /* 0x0000002525047291 */ /* 0x000fc8000f8f083f */
[----:B------:R-:W-:-:S04]  /*11200*/  ULOP3.LUT UR4, UR4, 0xfffffffe, URZ, 0xc0, !UPT ;  /* 0xfffffffe04047892 */ /* 0x000fc8000f8ec03f */
[----:B------:R-:W-:-:S06]  /*11210*/  UIADD3 UR4, UR37, -UR4, URZ ;  /* 0x8000000425047290 */ /* 0x000fcc000fffe03f */
[----:B------:R-:W-:-:S05]  /*11220*/  IMAD.U32 R3, RZ, RZ, UR4 ;  /* 0x00000004ff037e24 */ /* 0x000fca000f8e00ff */
[----:B------:R-:W-:-:S04]  /*11230*/  SHF.L.U32 R3, R3, 0x1f, RZ ;  /* 0x0000001f03037819 */ /* 0x000fc800000006ff */
[----:B------:R1:W2:Y:S03]  /*11240*/  SYNCS.PHASECHK.TRANS64.TRYWAIT P0, [R18+URZ+0x33400], R3 ;  /* 0x03340003120075a7 */ /* 0x0002a6000800017f */
[----:B--2---:R-:W-:Y:S05]  /*11250*/  @!P0 NANOSLEEP.SYNCS 0x989680 ;  /* 0x009896800000895d */ /* 0x004fea0003900000 */
[----:B------:R-:W2:Y:S01]  /*11260*/  @!P0 SYNCS.PHASECHK.TRANS64 P0, [R18+URZ+0x33400], R3 ;  /* 0x03340003120085a7 */ /* 0x000ea2000800007f */
[----:B------:R-:W-:Y:S04]  /*11270*/  BSSY B0, `(.L_x_4181) ;  /* 0x0000006000007945 */ /* 0x000fe80003800000 */
[----:B--2---:R-:W-:Y:S05]  /*11280*/  @P0 BRA `(.L_x_4182) ;  /* 0x0000000000100947 */ /* 0x004fea0003800000 */
.L_x_4183:
[----:B--2---:R2:W3:Y:S02]  /*11290*/  SYNCS.PHASECHK.TRANS64.TRYWAIT P0, [R18+URZ+0x33400], R3 ;  /* 0x03340003120075a7 */ /* 0x0044e4000800017f */
[----:B---3--:R-:W-:Y:S05]  /*112a0*/  @!P0 NANOSLEEP.SYNCS 0x989680 ;  /* 0x009896800000895d */ /* 0x008fea0003900000 */
[----:B------:R-:W3:Y:S02]  /*112b0*/  @!P0 SYNCS.PHASECHK.TRANS64 P0, [R18+URZ+0x33400], R3 ;  /* 0x03340003120085a7 */ /* 0x000ee4000800007f */
[----:B---3--:R-:W-:Y:S05]  /*112c0*/  @!P0 BRA `(.L_x_4183) ;  /* 0xfffffffc00f08947 */ /* 0x008fea000383ffff */
.L_x_4182:
[----:B------:R-:W-:Y:S05]  /*112d0*/  BSYNC B0 ;  /* 0x0000000000007941 */ /* 0x000fea0003800000 */
.L_x_4181:
[----:B------:R-:W-:Y:S05]  /*112e0*/  BRA `(.L_x_4184) ;  /* 0x0000006c009c7947 */ /* 0x000fea0003800000 */
.L_x_4180:
[----:B------:R-:W1:Y:S01]  /*112f0*/  LDC.64 R24, c[0x0][0x3e8] ;  /* 0x0000fa00ff187b82 */ /* 0x000e620000000a00 */
[----:B------:R-:W-:Y:S01]  /*11300*/  ULOP3.LUT UP0, URZ, UR48, 0x1bf, URZ, 0xc0, !UPT ;  /* 0x000001bf303f7892 */ /* 0x000fe2000f80c03f */
[----:B------:R-:W-:Y:S01]  /*11310*/  SHF.R.S32.HI R0, RZ, 0x1f, R134 ;  /* 0x0000001fff007819 */ /* 0x000fe20000011486 */
[----:B------:R-:W-:Y:S01]  /*11320*/  ULDC.64 UR4, c[0x0][0x3f8] ;  /* 0x0000fe0000047ab9 */ /* 0x000fe20000000a00 */
[----:B------:R-:W-:-:S03]  /*11330*/  ULDC.64 UR6, c[0x0][0x408] ;  /* 0x0001020000067ab9 */ /* 0x000fc60000000a00 */
[----:B------:R-:W-:Y:S01]  /*11340*/  PLOP3.LUT P0, PT, PT, PT, UP0, 0x80, 0x0 ;  /* 0x000000000000781c */ /* 0x000fe20003f0f008 */
[----:B------:R-:W2:Y:S01]  /*11350*/  LDC.64 R28, c[0x0][0x400] ;  /* 0x00010000ff1c7b82 */ /* 0x000ea20000000a00 */
[C---:B------:R-:W-:Y:S02]  /*11360*/  IMAD R3, R0.reuse, UR4, RZ ;  /* 0x0000000400037c24 */ /* 0x040fe4000f8e02ff */
[----:B------:R-:W-:Y:S02]  /*11370*/  IMAD R5, R0, UR6, RZ ;  /* 0x0000000600057c24 */ /* 0x000fe4000f8e02ff */
[C---:B------:R-:W-:Y:S02]  /*11380*/  IMAD R3, R134.reuse, UR5, R3 ;  /* 0x0000000586037c24 */ /* 0x040fe4000f8e0203 */
[C---:B------:R-:W-:Y:S02]  /*11390*/  IMAD R5, R134.reuse, UR7, R5 ;  /* 0x0000000786057c24 */ /* 0x040fe4000f8e0205 */
[----:B-1----:R-:W-:-:S04]  /*113a0*/  IMAD.WIDE.U32 R24, R134, UR4, R24 ;  /* 0x0000000486187c25 */ /* 0x002fc8000f8e0018 */
[----:B------:R-:W-:Y:S02]  /*113b0*/  IMAD.IADD R26, R3, 0x1, R25 ;  /* 0x00000001031a7824 */ /* 0x000fe400078e0219 */
[----:B--2---:R-:W-:-:S04]  /*113c0*/  IMAD.WIDE.U32 R28, R134, UR6, R28 ;  /* 0x00000006861c7c25 */ /* 0x004fc8000f8e001c */
[----:B------:R-:W-:Y:S01]  /*113d0*/  IMAD.IADD R27, R5, 0x1, R29 ;  /* 0x00000001051b7824 */ /* 0x000fe200078e021d */
        /* <DEDUP_REMOVED lines=17> */
.L_x_4185:
[----:B------:R-:W1:Y:S01]  /*114f0*/  S2R R20, SR_TID.X ;  /* 0x0000000000147919 */ /* 0x000e620000002100 */
[----:B------:R-:W-:Y:S01]  /*11500*/  ULDC.U8 UR4, c[0x0][0x410] ;  /* 0x0001040000047ab9 */ /* 0x000fe20000000000 */
[----:B------:R-:W-:Y:S01]  /*11510*/  BSSY B0, `(.L_x_4186) ;  /* 0x00006bc000007945 */ /* 0x000fe20003800000 */
[----:B------:R-:W-:Y:S01]  /*11520*/  ISETP.NE.AND P0, PT, RZ, UR4, PT ;  /* 0x00000004ff007c0c */ /* 0x000fe2000bf05270 */
[C---:B-1----:R-:W-:Y:S02]  /*11530*/  VIADD R58, R20.reuse, 0xffffff80 ;  /* 0xffffff80143a7836 */ /* 0x042fe40000000000 */
[----:B------:R-:W-:-:S05]  /*11540*/  VIADD R57, R20, 0xffffff80 ;  /* 0xffffff8014397836 */ /* 0x000fca0000000000 */
[----:B------:R-:W-:-:S04]  /*11550*/  LEA.HI R57, R57, R58, RZ, 0x1 ;  /* 0x0000003a39397211 */ /* 0x000fc800078f08ff */
[----:B------:R-:W-:-:S05]  /*11560*/  SHF.R.S32.HI R57, RZ, 0x1, R57 ;  /* 0x00000001ff397819 */ /* 0x000fca0000011439 */
[----:B------:R-:W-:Y:S01]  /*11570*/  IMAD R6, R221, 0x80, R57 ;  /* 0x00000080dd067824 */ /* 0x000fe200078e0239 */
[----:B------:R-:W-:Y:S06]  /*11580*/  @!P0 BRA `(.L_x_4187) ;  /* 0x0000003400908947 */ /* 0x000fec0003800000 */
[----:B------:R-:W-:-:S03]  /*11590*/  UMOV UR4, 0xffffffff ;  /* 0xffffffff00047882 */ /* 0x000fc60000000000 */
[----:B------:R-:W-:Y:S05]  /*115a0*/  BRA.DIV UR4, `(.L_x_4188) ;  /* 0x000001b2044c7947 */ /* 0x000fea000b800000 */
[----:B------:R1:W2:Y:S04]  /*115b0*/  SHFL.IDX PT, R3, R24, RZ, 0x1e1f ;  /* 0x001e1fff18037589 */ /* 0x0002a800000e0000 */
[----:B------:R1:W3:Y:S04]  /*115c0*/  SHFL.IDX PT, R14, R28, RZ, 0x1e1f ;  /* 0x001e1fff1c0e7589 */ /* 0x0002e800000e0000 */
[----:B------:R1:W4:Y:S04]  /*115d0*/  SHFL.IDX PT, R0, R26, RZ, 0x1e1f ;  /* 0x001e1fff1a007589 */ /* 0x00032800000e0000 */
[----:B------:R1:W0:Y:S02]  /*115e0*/  SHFL.IDX PT, R4, R27, RZ, 0x1e1f ;  /* 0x001e1fff1b047589 */ /* 0x00022400000e0000 */
.L_x_4441:
[----:B------:R-:W-:Y:S01]  /*115f0*/  ULDC UR4, c[0x0][0x448] ;  /* 0x0001120000047ab9 */ /* 0x000fe20000000800 */
[----:B------:R-:W-:Y:S01]  /*11600*/  BSSY B1, `(.L_x_4189) ;  /* 0x0000052000017945 */ /* 0x000fe20003800000 */
[----:B------:R-:W-:Y:S01]  /*11610*/  IMAD R135, R135, UR4, RZ ;  /* 0x0000000487877c24 */ /* 0x000fe2000f8e02ff */
[----:B------:R-:W-:Y:S02]  /*11620*/  CS2R R8, SRZ ;  /* 0x0000000000087805 */ /* 0x000fe4000001ff00 */
[----:B------:R-:W-:Y:S02]  /*11630*/  CS2R R10, SRZ ;  /* 0x00000000000a7805 */ /* 0x000fe4000001ff00 */
[----:B-1----:R-:W-:Y:S02]  /*11640*/  CS2R R24, SRZ ;  /* 0x0000000000187805 */ /* 0x002fe4000001ff00 */
[----:B------:R-:W-:Y:S02]  /*11650*/  CS2R R28, SRZ ;  /* 0x00000000001c7805 */ /* 0x000fe4000001ff00 */
[----:B------:R-:W-:-:S02]  /*11660*/  ISETP.GE.AND P0, PT, R6, R135, PT ;  /* 0x000000870600720c */ /* 0x000fc40003f06270 */
[----:B------:R-:W-:Y:S02]  /*11670*/  CS2R R32, SRZ ;  /* 0x0000000000207805 */ /* 0x000fe4000001ff00 */
[----:B------:R-:W-:Y:S02]  /*11680*/  CS2R R36, SRZ ;  /* 0x0000000000247805 */ /* 0x000fe4000001ff00 */
[----:B0-----:R-:W-:Y:S02]  /*11690*/  CS2R R12, SRZ ;  /* 0x00000000000c7805 */ /* 0x001fe4000001ff00 */
[----:B------:R-:W-:Y:S02]  /*116a0*/  CS2R R20, SRZ ;  /* 0x0000000000147805 */ /* 0x000fe4000001ff00 */
[----:B------:R-:W-:Y:S02]  /*116b0*/  CS2R R26, SRZ ;  /* 0x00000000001a7805 */ /* 0x000fe4000001ff00 */
[----:B------:R-:W-:-:S02]  /*116c0*/  CS2R R30, SRZ ;  /* 0x00000000001e7805 */ /* 0x000fc4000001ff00 */
[----:B------:R-:W-:Y:S02]  /*116d0*/  CS2R R34, SRZ ;  /* 0x0000000000227805 */ /* 0x000fe4000001ff00 */
[----:B------:R-:W-:Y:S01]  /*116e0*/  CS2R R38, SRZ ;  /* 0x0000000000267805 */ /* 0x000fe2000001ff00 */
[----:B------:R-:W-:Y:S06]  /*116f0*/  @P0 BRA `(.L_x_4190) ;  /* 0x0000000400080947 */ /* 0x000fec0003800000 */
[----:B------:R-:W2:Y:S01]  /*11700*/  LDL R42, [R1+0x18] ;  /* 0x00001800012a7983 */ /* 0x000ea20000100800 */
[----:B------:R-:W-:-:S03]  /*11710*/  ULDC UR4, c[0x0][0x3f4] ;  /* 0x0000fd0000047ab9 */ /* 0x000fc60000000800 */
[----:B------:R-:W3:Y:S04]  /*11720*/  LDL R15, [R1+0x20] ;  /* 0x00002000010f7983 */ /* 0x000ee80000100800 */
[----:B------:R-:W4:Y:S04]  /*11730*/  LDL R41, [R1+0x24] ;  /* 0x0000240001297983 */ /* 0x000f280000100800 */
[----:B------:R-:W4:Y:S04]  /*11740*/  LDL R40, [R1+0x1c] ;  /* 0x00001c0001287983 */ /* 0x000f280000100800 */
[----:B------:R-:W4:Y:S01]  /*11750*/  LDL R58, [R1+0x28] ;  /* 0x00002800013a7983 */ /* 0x000f220000100800 */
        /* <DEDUP_REMOVED lines=9> */
[----:B--2---:R-:W-:Y:S02]  /*117f0*/  ISETP.GE.AND P4, PT, R42, UR4, PT ;  /* 0x000000042a007c0c */ /* 0x004fe4000bf86270 */
[----:B------:R-:W-:Y:S02]  /*11800*/  SHF.R.S32.HI R5, RZ, 0x1f, R42 ;  /* 0x0000001fff057819 */ /* 0x000fe4000001142a */
[----:B---3--:R-:W-:Y:S02]  /*11810*/  ISETP.GE.AND P3, PT, R15, UR4, PT ;  /* 0x000000040f007c0c */ /* 0x008fe4000bf66270 */
[----:B----4-:R-:W-:-:S07]  /*11820*/  ISETP.GE.AND P2, PT, R41, UR4, PT ;  /* 0x0000000429007c0c */ /* 0x010fce000bf46270 */
[C---:B------:R-:W-:Y:S02]  /*11830*/  @!P4 IADD3 R6, P0, R42.reuse, R3, RZ ;  /* 0x000000032a06c210 */ /* 0x040fe40007f1e0ff */
[----:B------:R-:W-:-:S03]  /*11840*/  @!P4 IADD3 R8, P1, R42, R14, RZ ;  /* 0x0000000e2a08c210 */ /* 0x000fc60007f3e0ff */
[----:B------:R-:W-:Y:S01]  /*11850*/  @!P4 IMAD.X R7, R0, 0x1, R5, P0 ;  /* 0x000000010007c824 */ /* 0x000fe200000e0605 */
[----:B------:R-:W-:Y:S02]  /*11860*/  @!P4 IADD3.X R9, R4, R5, RZ, P1, !PT ;  /* 0x000000050409c210 */ /* 0x000fe40000ffe4ff */
[----:B------:R-:W-:Y:S02]  /*11870*/  ISETP.GE.AND P1, PT, R40, UR4, PT ;  /* 0x0000000428007c0c */ /* 0x000fe4000bf26270 */
[----:B------:R-:W5:Y:S01]  /*11880*/  @!P4 LD.E.64 R32, desc[UR50][R6.64] ;  /* 0x000000320620c980 */ /* 0x000f62000c101b00 */
[----:B------:R-:W-:-:S03]  /*11890*/  SHF.R.S32.HI R5, RZ, 0x1f, R15 ;  /* 0x0000001fff057819 */ /* 0x000fc6000001140f */
[----:B------:R0:W5:Y:S01]  /*118a0*/  @!P4 LD.E.64 R34, desc[UR50][R8.64] ;  /* 0x000000320822c980 */ /* 0x000162000c101b00 */
[CC--:B------:R-:W-:Y:S02]  /*118b0*/  @!P3 IADD3 R12, P4, R15.reuse, R3.reuse, RZ ;  /* 0x000000030f0cb210 */ /* 0x0c0fe40007f9e0ff */
[-C--:B------:R-:W-:Y:S02]  /*118c0*/  @!P3 IADD3 R42, P5, R15, R14.reuse, RZ ;  /* 0x0000000e0f2ab210 */ /* 0x080fe40007fbe0ff */
[----:B------:R-:W-:Y:S01]  /*118d0*/  SHF.R.S32.HI R11, RZ, 0x1f, R41 ;  /* 0x0000001fff0b7819 */ /* 0x000fe20000011429 */
[--C-:B------:R-:W-:Y:S01]  /*118e0*/  @!P3 IMAD.X R13, R0, 0x1, R5.reuse, P4 ;  /* 0x00000001000db824 */ /* 0x100fe200020e0605 */
[----:B------:R-:W-:Y:S01]  /*118f0*/  ISETP.GE.AND P0, PT, R228, UR4, PT ;  /* 0x00000004e4007c0c */ /* 0x000fe2000bf06270 */
[----:B------:R-:W-:Y:S01]  /*11900*/  @!P3 IMAD.X R43, R4, 0x1, R5, P5 ;  /* 0x00000001042bb824 */ /* 0x000fe200028e0605 */
[CC--:B------:R-:W-:Y:S02]  /*11910*/  @!P2 IADD3 R46, P4, R41.reuse, R3.reuse, RZ ;  /* 0x00000003292ea210 */ /* 0x0c0fe40007f9e0ff */
[-C--:B------:R-:W-:Y:S01]  /*11920*/  @!P2 IADD3 R48, P5, R41, R14.reuse, RZ ;  /* 0x0000000e2930a210 */ /* 0x080fe20007fbe0ff */
[----:B------:R1:W5:Y:S01]  /*11930*/  @!P3 LD.E.64 R28, desc[UR50][R12.64] ;  /* 0x000000320c1cb980 */ /* 0x000362000c101b00 */
[----:B------:R-:W-:Y:S01]  /*11940*/  SHF.R.S32.HI R15, RZ, 0x1f, R40 ;  /* 0x0000001fff0f7819 */ /* 0x000fe20000011428 */
[--C-:B------:R-:W-:Y:S01]  /*11950*/  @!P2 IMAD.X R47, R0, 0x1, R11.reuse, P4 ;  /* 0x00000001002fa824 */ /* 0x100fe200020e060b */
[----:B------:R-:W-:Y:S01]  /*11960*/  @!P1 IADD3 R50, P4, R40, R3, RZ ;  /* 0x0000000328329210 */ /* 0x000fe20007f9e0ff */
[----:B------:R-:W-:Y:S01]  /*11970*/  @!P2 IMAD.X R49, R4, 0x1, R11, P5 ;  /* 0x000000010431a824 */ /* 0x000fe200028e060b */
[----:B------:R-:W-:Y:S01]  /*11980*/  @!P1 IADD3 R52, P5, R40, R14, RZ ;  /* 0x0000000e28349210 */ /* 0x000fe20007fbe0ff */
[----:B------:R2:W5:Y:S01]  /*11990*/  @!P3 LD.E.64 R30, desc[UR50][R42.64] ;  /* 0x000000322a1eb980 */ /* 0x000562000c101b00 */
[----:B0-----:R-:W-:Y:S01]  /*119a0*/  SHF.R.S32.HI R9, RZ, 0x1f, R58 ;  /* 0x0000001fff097819 */ /* 0x001fe2000001143a */
[----:B------:R-:W-:Y:S01]  /*119b0*/  @!P1 IMAD.X R51, R0, 0x1, R15, P4 ;  /* 0x0000000100339824 */ /* 0x000fe200020e060f */
[----:B------:R-:W-:-:S02]  /*119c0*/  ISETP.GE.AND P4, PT, R58, UR4, PT ;  /* 0x000000043a007c0c */ /* 0x000fc4000bf86270 */
[----:B------:R-:W-:Y:S02]  /*119d0*/  @!P0 SHF.R.S32.HI R5, RZ, 0x1f, R228 ;  /* 0x0000001fff058819 */ /* 0x000fe400000114e4 */
[----:B------:R-:W-:Y:S02]  /*119e0*/  CS2R R10, SRZ ;  /* 0x00000000000a7805 */ /* 0x000fe4000001ff00 */
[----:B------:R-:W-:Y:S02]  /*119f0*/  @!P1 IADD3.X R53, R4, R15, RZ, P5, !PT ;  /* 0x0000000f04359210 */ /* 0x000fe40002ffe4ff */
[----:B-1----:R-:W-:Y:S02]  /*11a00*/  CS2R R12, SRZ ;  /* 0x00000000000c7805 */ /* 0x002fe4000001ff00 */
[-C--:B------:R-:W-:Y:S01]  /*11a10*/  @!P0 IADD3 R6, P5, R228, R3.reuse, RZ ;  /* 0x00000003e4068210 */ /* 0x080fe20007fbe0ff */
[----:B------:R2:W5:Y:S04]  /*11a20*/  @!P2 LD.E.64 R24, desc[UR50][R46.64] ;  /* 0x000000322e18a980 */ /* 0x000568000c101b00 */
[--C-:B------:R-:W-:Y:S01]  /*11a30*/  @!P0 IMAD.X R7, R0, 0x1, R5.reuse, P5 ;  /* 0x0000000100078824 */ /* 0x100fe200028e0605 */
[-C--:B------:R-:W-:Y:S01]  /*11a40*/  @!P0 IADD3 R40, P5, R228, R14.reuse, RZ ;  /* 0x0000000ee4288210 */ /* 0x080fe20007fbe0ff */
[----:B------:R2:W5:Y:S04]  /*11a50*/  @!P2 LD.E.64 R26, desc[UR50][R48.64] ;  /* 0x00000032301aa980 */ /* 0x000568000c101b00 */
[----:B------:R-:W-:Y:S01]  /*11a60*/  @!P0 IMAD.X R41, R4, 0x1, R5, P5 ;  /* 0x0000000104298824 */ /* 0x000fe200028e0605 */
[----:B------:R-:W-:Y:S01]  /*11a70*/  @!P4 IADD3 R54, P5, R58, R3, RZ ;  /* 0x000000033a36c210 */ /* 0x000fe20007fbe0ff */
[----:B------:R2:W5:Y:S04]  /*11a80*/  @!P1 LD.E.64 R10, desc[UR50][R50.64] ;  /* 0x00000032320a9980 */ /* 0x000568000c101b00 */
[--C-:B------:R-:W-:Y:S01]  /*11a90*/  @!P4 IMAD.X R55, R0, 0x1, R9.reuse, P5 ;  /* 0x000000010037c824 */ /* 0x100fe200028e0609 */
[----:B------:R-:W-:Y:S01]  /*11aa0*/  @!P4 IADD3 R14, P5, R58, R14, RZ ;  /* 0x0000000e3a0ec210 */ /* 0x000fe20007fbe0ff */
[----:B------:R2:W5:Y:S04]  /*11ab0*/  @!P1 LD.E.64 R20, desc[UR50][R52.64] ;  /* 0x0000003234149980 */ /* 0x000568000c101b00 */
[----:B------:R-:W-:Y:S01]  /*11ac0*/  @!P4 IMAD.X R15, R4, 0x1, R9, P5 ;  /* 0x00000001040fc824 */ /* 0x000fe200028e0609 */
[----:B------:R-:W-:Y:S01]  /*11ad0*/  CS2R R8, SRZ ;  /* 0x0000000000087805 */ /* 0x000fe2000001ff00 */
[----:B------:R2:W5:Y:S04]  /*11ae0*/  @!P0 LD.E.64 R36, desc[UR50][R6.64] ;  /* 0x0000003206248980 */ /* 0x000568000c101b00 */
[----:B------:R2:W5:Y:S04]  /*11af0*/  @!P0 LD.E.64 R38, desc[UR50][R40.64] ;  /* 0x0000003228268980 */ /* 0x000568000c101b00 */
[----:B------:R2:W5:Y:S04]  /*11b00*/  @!P4 LD.E.64 R8, desc[UR50][R54.64] ;  /* 0x000000323608c980 */ /* 0x000568000c101b00 */
[----:B------:R2:W5:Y:S02]  /*11b10*/  @!P4 LD.E.64 R12, desc[UR50][R14.64] ;  /* 0x000000320e0cc980 */ /* 0x000564000c101b00 */
.L_x_4190:
[----:B------:R-:W-:Y:S05]  /*11b20*/  BSYNC B1 ;  /* 0x0000000000017941 */ /* 0x000fea0003800000 */
.L_x_4189:
[----:B------:R-:W-:Y:S01]  /*11b30*/  ULEA.HI UR4, UR37, UR37, URZ, 0x1 ;  /* 0x0000002525047291 */ /* 0x000fe2000f8f083f */
[----:B----4-:R-:W-:Y:S01]  /*11b40*/  IMAD R0, R221, -0x80, R135 ;  /* 0xffffff80dd007824 */ /* 0x010fe200078e0287 */
[----:B------:R-:W-:Y:S02]  /*11b50*/  BSSY B1, `(.L_x_4191) ;  /* 0x0000009000017945 */ /* 0x000fe40003800000 */
[----:B------:R-:W-:Y:S02]  /*11b60*/  ULOP3.LUT UR4, UR4, 0xfffffffe, URZ, 0xc0, !UPT ;  /* 0xfffffffe04047892 */ /* 0x000fe4000f8ec03f */
[----:B------:R-:W-:Y:S02]  /*11b70*/  VIMNMX R0, R0, 0x80, PT ;  /* 0x0000008000007848 */ /* 0x000fe40003fe0100 */
[----:B------:R-:W-:Y:S02]  /*11b80*/  UIADD3 UR4, UR37, -UR4, URZ ;  /* 0x8000000425047290 */ /* 0x000fe4000fffe03f */
[----:B------:R-:W-:-:S04]  /*11b90*/  ISETP.GE.AND P1, PT, R57, R0, PT ;  /* 0x000000003900720c */ /* 0x000fc80003f26270 */
[----:B--2---:R-:W-:-:S05]  /*11ba0*/  IMAD.U32 R3, RZ, RZ, UR4 ;  /* 0x00000004ff037e24 */ /* 0x004fca000f8e00ff */
[----:B------:R-:W-:-:S04]  /*11bb0*/  SHF.L.U32 R3, R3, 0x1f, RZ ;  /* 0x0000001f03037819 */ /* 0x000fc800000006ff */
[----:B------:R-:W0:Y:S02]  /*11bc0*/  SYNCS.PHASECHK.TRANS64.TRYWAIT P0, [R18+URZ+0x33400], R3 ;  /* 0x03340003120075a7 */ /* 0x000e24000800017f */
[----:B0-----:R-:W-:Y:S05]  /*11bd0*/  @!P0 BRA `(.L_x_4192) ;  /* 0x000001ac00308947 */ /* 0x001fea0003800000 */
.L_x_4442:
[----:B------:R-:W-:Y:S05]  /*11be0*/  BSYNC B1 ;  /* 0x0000000000017941 */ /* 0x000fea0003800000 */
.L_x_4191:
[----:B------:R-:W-:Y:S05]  /*11bf0*/  @P1 BRA `(.L_x_4193) ;  /* 0x0000006400341947 */ /* 0x000fea0003800000 */
[----:B------:R-:W2:Y:S01]  /*11c00*/  LDL R43, [R1+0x30] ;  /* 0x00003000012b7983 */ /* 0x000ea20000100800 */
[----:B------:R-:W1:Y:S03]  /*11c10*/  LDC R5, c[0x0][0x3f4] ;  /* 0x0000fd00ff057b82 */ /* 0x000e660000000800 */
[----:B------:R-:W4:Y:S04]  /*11c20*/  LDL R42, [R1+0x34] ;  /* 0x00003400012a7983 */ /* 0x000f280000100800 */
[----:B------:R-:W4:Y:S04]  /*11c30*/  LDL R41, [R1+0x38] ;  /* 0x0000380001297983 */ /* 0x000f280000100800 */
[----:B------:R-:W4:Y:S04]  /*11c40*/  LDL R40, [R1+0x18] ;  /* 0x0000180001287983 */ /* 0x000f280000100800 */
[----:B------:R-:W4:Y:S04]  /*11c50*/  LDL R15, [R1+0x20] ;  /* 0x00002000010f7983 */ /* 0x000f280000100800 */
[----:B---3--:R-:W3:Y:S04]  /*11c60*/  LDL R14, [R1+0x24] ;  /* 0x00002400010e7983 */ /* 0x008ee80000100800 */
[----:B------:R-:W3:Y:S04]  /*11c70*/  LDL R7, [R1+0x1c] ;  /* 0x00001c0001077983 */ /* 0x000ee80000100800 */
[----:B------:R-:W3:Y:S01]  /*11c80*/  LDL R6, [R1+0x28] ;  /* 0x0000280001067983 */ /* 0x000ee20000100800 */
[----:B------:R-:W-:Y:S01]  /*11c90*/  LEA.HI R45, R56, R45, RZ, 0x2 ;  /* 0x0000002d382d7211 */ /* 0x000fe200078f10ff */
[----:B------:R-:W-:Y:S01]  /*11ca0*/  BSSY B1, `(.L_x_4194) ;  /* 0x0000089000017945 */ /* 0x000fe20003800000 */
[----:B-1----:R-:W-:-:S02]  /*11cb0*/  ISETP.GE.AND P6, PT, R228, R5, PT ;  /* 0x00000005e400720c */ /* 0x002fc40003fc6270 */
[--C-:B0-----:R-:W-:Y:S02]  /*11cc0*/  SHF.R.S32.HI R3, RZ, 0x2, R45.reuse ;  /* 0x00000002ff037819 */ /* 0x101fe4000001142d */
[----:B------:R-:W-:-:S04]  /*11cd0*/  SHF.R.S32.HI R0, RZ, 0x1f, R45 ;  /* 0x0000001fff007819 */ /* 0x000fc8000001142d */
[----:B------:R-:W-:-:S04]  /*11ce0*/  LEA.HI R4, R0, R3, RZ, 0x2 ;  /* 0x0000000300047211 */ /* 0x000fc800078f10ff */
[----:B------:R-:W-:-:S04]  /*11cf0*/  LOP3.LUT R4, R4, 0xfffffffc, RZ, 0xc0, !PT ;  /* 0xfffffffc04047812 */ /* 0x000fc800078ec0ff */
[----:B------:R-:W-:-:S04]  /*11d00*/  IADD3 R4, R3, -R4, RZ ;  /* 0x8000000403047210 */ /* 0x000fc80007ffe0ff */
[----:B------:R-:W-:Y:S02]  /*11d10*/  LOP3.LUT P0, RZ, R4, 0x2, RZ, 0xc0, !PT ;  /* 0x0000000204ff7812 */ /* 0x000fe4000780c0ff */
[----:B--2---:R-:W-:-:S04]  /*11d20*/  LOP3.LUT R0, R43, 0x10, R16, 0xf8, !PT ;  /* 0x000000102b007812 */ /* 0x004fc800078ef810 */
[----:B----4-:R-:W-:-:S05]  /*11d30*/  LOP3.LUT R0, R0, R42, RZ, 0x3c, !PT ;  /* 0x0000002a00007212 */ /* 0x010fca00078e3cff */
[----:B------:R-:W-:Y:S01]  /*11d40*/  IMAD.IADD R3, R41, 0x1, R0 ;  /* 0x0000000129037824 */ /* 0x000fe200078e0200 */
[----:B------:R-:W-:-:S03]  /*11d50*/  ISETP.GE.AND P1, PT, R40, R5, PT ;  /* 0x000000052800720c */ /* 0x000fc60003f26270 */
[----:B------:R-:W-:Y:S01]  /*11d60*/  IMAD.IADD R3, R18, 0x1, R3 ;  /* 0x0000000112037824 */ /* 0x000fe200078e0203 */
[----:B------:R-:W-:-:S03]  /*11d70*/  ISETP.GE.AND P2, PT, R15, R5, PT ;  /* 0x000000050f00720c */ /* 0x000fc60003f46270 */
[----:B------:R-:W-:Y:S01]  /*11d80*/  VIADD R0, R3, 0x20 ;  /* 0x0000002003007836 */ /* 0x000fe20000000000 */
[-C--:B---3--:R-:W-:Y:S02]  /*11d90*/  ISETP.GE.AND P3, PT, R14, R5.reuse, PT ;  /* 0x000000050e00720c */ /* 0x088fe40003f66270 */
[-C--:B------:R-:W-:Y:S02]  /*11da0*/  ISETP.GE.AND P4, PT, R7, R5.reuse, PT ;  /* 0x000000050700720c */ /* 0x080fe40003f86270 */
[----:B------:R-:W-:Y:S01]  /*11db0*/  ISETP.GE.AND P5, PT, R6, R5, PT ;  /* 0x000000050600720c */ /* 0x000fe20003fa6270 */
[----:B------:R-:W-:-:S12]  /*11dc0*/  @P6 BRA `(.L_x_4195) ;  /* 0x0000000400d86947 */ /* 0x000fd80003800000 */
[----:B------:R-:W0:Y:S01]  /*11dd0*/  LDS.128 R4, [R3+0x1e200] ;  /* 0x01e2000003047984 */ /* 0x000e220000000c00 */
[----:B-----5:R-:W-:Y:S02]  /*11de0*/  SHF.R.U32.HI R41, RZ, 0x8, R37 ;  /* 0x00000008ff297819 */ /* 0x020fe40000011625 */
[----:B------:R-:W-:Y:S02]  /*11df0*/  LOP3.LUT R40, R37, 0xff, RZ, 0xc0, !PT ;  /* 0x000000ff25287812 */ /* 0x000fe400078ec0ff */
[----:B------:R-:W-:Y:S02]  /*11e00*/  LOP3.LUT R41, R41, 0xff, RZ, 0xc0, !PT ;  /* 0x000000ff29297812 */ /* 0x000fe400078ec0ff */
[----:B------:R-:W-:Y:S02]  /*11e10*/  SHF.R.U32.HI R45, RZ, 0x8, R39 ;  /* 0x00000008ff2d7819 */ /* 0x000fe40000011627 */
[----:B------:R-:W-:Y:S02]  /*11e20*/  PRMT R40, R41, 0x7604, R40 ;  /* 0x0000760429287816 */ /* 0x000fe40000000028 */
[----:B------:R-:W-:-:S02]  /*11e30*/  SHF.R.U32.HI R47, RZ, 0x10, R37 ;  /* 0x00000010ff2f7819 */ /* 0x000fc40000011625 */
[----:B------:R-:W-:Y:S02]  /*11e40*/  SHF.R.U32.HI R41, RZ, 0x8, R38 ;  /* 0x00000008ff297819 */ /* 0x000fe40000011626 */
[----:B------:R-:W-:Y:S02]  /*11e50*/  LOP3.LUT R42, R39, 0xff, RZ, 0xc0, !PT ;  /* 0x000000ff272a7812 */ /* 0x000fe400078ec0ff */
[----:B------:R-:W-:Y:S02]  /*11e60*/  LOP3.LUT R45, R45, 0xff, RZ, 0xc0, !PT ;  /* 0x000000ff2d2d7812 */ /* 0x000fe400078ec0ff */
[----:B------:R-:W-:Y:S02]  /*11e70*/  SHF.R.U32.HI R46, RZ, 0x10, R39 ;  /* 0x00000010ff2e7819 */ /* 0x000fe40000011627 */
[----:B------:R-:W-:Y:S02]  /*11e80*/  SHF.R.U32.HI R15, RZ, 0x8, R36 ;  /* 0x00000008ff0f7819 */ /* 0x000fe40000011624 */
[----:B------:R-:W-:Y:S01]  /*11e90*/  LOP3.LUT R43, R41, 0xff, RZ, 0xc0, !PT ;  /* 0x000000ff292b7812 */ /* 0x000fe200078ec0ff */
[----:B------:R-:W-:Y:S01]  /*11ea0*/  IMAD.U32 R41, R47, 0x10000, RZ ;  /* 0x000100002f297824 */ /* 0x000fe200078e00ff */
[----:B------:R-:W-:Y:S01]  /*11eb0*/  PRMT R42, R45, 0x7604, R42 ;  /* 0x000076042d2a7816 */ /* 0x000fe2000000002a */
[----:B------:R-:W-:Y:S01]  /*11ec0*/  IMAD.U32 R45, R46, 0x10000, RZ ;  /* 0x000100002e2d7824 */ /* 0x000fe200078e00ff */
[----:B------:R-:W-:-:S02]  /*11ed0*/  LOP3.LUT R14, R36, 0xff, RZ, 0xc0, !PT ;  /* 0x000000ff240e7812 */ /* 0x000fc400078ec0ff */
[----:B------:R-:W-:Y:S02]  /*11ee0*/  LOP3.LUT R15, R15, 0xff, RZ, 0xc0, !PT ;  /* 0x000000ff0f0f7812 */ /* 0x000fe400078ec0ff */
[----:B------:R-:W-:Y:S02]  /*11ef0*/  LOP3.LUT R41, R40, 0xff0000, R41, 0xf8, !PT ;  /* 0x00ff000028297812 */ /* 0x000fe400078ef829 */
[----:B------:R-:W-:Y:S02]  /*11f00*/  LOP3.LUT R45, R42, 0xff0000, R45, 0xf8, !PT ;  /* 0x00ff00002a2d7812 */ /* 0x000fe400078ef82d */
[----:B------:R-:W-:Y:S02]  /*11f10*/  PRMT R15, R15, 0x7604, R14 ;  /* 0x000076040f0f7816 */ /* 0x000fe4000000000e */
[----:B------:R-:W-:Y:S02]  /*11f20*/  LOP3.LUT R14, R38, 0xff, RZ, 0xc0, !PT ;  /* 0x000000ff260e7812 */ /* 0x000fe400078ec0ff */
[----:B------:R-:W-:-:S02]  /*11f30*/  LOP3.LUT R45, R45, 0xff000000, R39, 0xf8, !PT ;  /* 0xff0000002d2d7812 */ /* 0x000fc400078ef827 */
[----:B------:R-:W-:Y:S02]  /*11f40*/  LOP3.LUT R41, R41, 0xff000000, R37, 0xf8, !PT ;  /* 0xff00000029297812 */ /* 0x000fe400078ef825 */
[----:B------:R-:W-:Y:S02]  /*11f50*/  PRMT R43, R43, 0x7604, R14 ;  /* 0x000076042b2b7816 */ /* 0x000fe4000000000e */
[-C--:B0-----:R-:W-:Y:S02]  /*11f60*/  F2FP.F16.E4M3.UNPACK_B R14, R6.reuse.H1 ;  /* 0x00000006ff0e723e */ /* 0x081fe400030006ff */
[----:B------:R-:W-:Y:S02]  /*11f70*/  F2FP.F16.E4M3.UNPACK_B R46, R45 ;  /* 0x0000002dff2e723e */ /* 0x000fe400020006ff */
[----:B------:R-:W-:Y:S01]  /*11f80*/  F2FP.F16.E4M3.UNPACK_B R39, R41 ;  /* 0x00000029ff27723e */ /* 0x000fe200020006ff */
[--C-:B------:R-:W-:Y:S01]  /*11f90*/  HADD2.F32 R37, -RZ, R14.reuse.H0_H0 ;  /* 0x2000000eff257230 */ /* 0x100fe20000004100 */
[----:B------:R-:W-:Y:S01]  /*11fa0*/  LOP3.LUT R15, R15, 0xff0000, R36, 0xf8, !PT ;  /* 0x00ff00000f0f7812 */ /* 0x000fe200078ef824 */
[----:B------:R-:W-:Y:S01]  /*11fb0*/  HADD2.F32 R14, -RZ, R14.H1_H1 ;  /* 0x3000000eff0e7230 */ /* 0x000fe20000004100 */
[----:B------:R-:W-:Y:S01]  /*11fc0*/  LOP3.LUT R43, R43, 0xff0000, R38, 0xf8, !PT ;  /* 0x00ff00002b2b7812 */ /* 0x000fe200078ef826 */
[--C-:B------:R-:W-:Y:S01]  /*11fd0*/  HADD2.F32 R47, -RZ, R46.reuse.H1_H1 ;  /* 0x3000002eff2f7230 */ /* 0x100fe20000004100 */
[----:B------:R-:W-:Y:S01]  /*11fe0*/  LOP3.LUT R40, R15, 0xff000000, R36, 0xf8, !PT ;  /* 0xff0000000f287812 */ /* 0x000fe200078ef824 */
[----:B------:R-:W-:Y:S01]  /*11ff0*/  HADD2.F32 R42, -RZ, R39.H1_H1 ;  /* 0x30000027ff2a7230 */ /* 0x000fe20000004100 */
[----:B------:R-:W-:Y:S01]  /*12000*/  F2FP.F16.E4M3.UNPACK_B R36, R6 ;  /* 0x00000006ff24723e */ /* 0x000fe200020006ff */
[----:B------:R-:W-:-:S02]  /*12010*/  HADD2.F32 R46, -RZ, R46.H0_H0 ;  /* 0x2000002eff2e7230 */ /* 0x000fc40000004100 */
[C---:B------:R-:W-:Y:S01]  /*12020*/  FMUL.FTZ R48, R14.reuse, R47 ;  /* 0x0000002f0e307220 */ /* 0x040fe20000410000 */
[-C--:B------:R-:W-:Y:S01]  /*12030*/  F2FP.F16.E4M3.UNPACK_B R15, R5.reuse.H1 ;  /* 0x00000005ff0f723e */ /* 0x080fe200030006ff */
[-C--:B------:R-:W-:Y:S01]  /*12040*/  FMUL.FTZ R52, R14, R42.reuse ;  /* 0x0000002a0e347220 */ /* 0x080fe20000410000 */
[----:B------:R-:W-:Y:S01]  /*12050*/  F2FP.F16.E4M3.UNPACK_B R14, R5 ;  /* 0x00000005ff0e723e */ /* 0x000fe200020006ff */
[--C-:B------:R-:W-:Y:S01]  /*12060*/  HADD2.F32 R5, -RZ, R36.reuse.H1_H1 ;  /* 0x30000024ff057230 */ /* 0x100fe20000004100 */
[----:B------:R-:W-:Y:S01]  /*12070*/  LOP3.LUT R43, R43, 0xff000000, R38, 0xf8, !PT ;  /* 0xff0000002b2b7812 */ /* 0x000fe200078ef826 */
[C---:B------:R-:W-:Y:S01]  /*12080*/  FFMA.FTZ R50, R37.reuse, R42, -R48 ;  /* 0x0000002a25327223 */ /* 0x040fe20000010830 */
[----:B------:R-:W-:Y:S01]  /*12090*/  FFMA.FTZ R51, R37, R47, R52 ;  /* 0x0000002f25337223 */ /* 0x000fe20000010034 */
[----:B------:R-:W-:Y:S01]  /*120a0*/  HADD2.F32 R39, -RZ, R39.H0_H0 ;  /* 0x20000027ff277230 */ /* 0x000fe20000004100 */
[----:B------:R-:W-:Y:S01]  /*120b0*/  F2FP.F16.E4M3.UNPACK_B R38, R7 ;  /* 0x00000007ff26723e */ /* 0x000fe200020006ff */
[----:B------:R-:W-:Y:S01]  /*120c0*/  HADD2.F32 R36, -RZ, R36.H0_H0 ;  /* 0x20000024ff247230 */ /* 0x000fe20000004100 */
[----:B------:R-:W-:Y:S01]  /*120d0*/  F2FP.F16.E4M3.UNPACK_B R45, R45.H1 ;  /* 0x0000002dff2d723e */ /* 0x000fe200030006ff */
[C---:B------:R-:W-:Y:S01]  /*120e0*/  FMUL.FTZ R37, R5.reuse, R46 ;  /* 0x0000002e05257220 */ /* 0x040fe20000410000 */
[----:B------:R-:W-:Y:S01]  /*120f0*/  F2FP.F16.E4M3.UNPACK_B R41, R41.H1 ;  /* 0x00000029ff29723e */ /* 0x000fe200030006ff */
[----:B------:R-:W-:Y:S01]  /*12100*/  FMUL.FTZ R49, R5, R39 ;  /* 0x0000002705317220 */ /* 0x000fe20000410000 */
[----:B------:R-:W-:Y:S01]  /*12110*/  F2FP.F16.E4M3.UNPACK_B R7, R7.H1 ;  /* 0x00000007ff07723e */ /* 0x000fe200030006ff */
[----:B------:R-:W-:Y:S01]  /*12120*/  FFMA.FTZ R47, R36, R39, -R37 ;  /* 0x00000027242f7223 */ /* 0x000fe20000010825 */
[----:B------:R-:W-:-:S02]  /*12130*/  HADD2.F32 R5, -RZ, R38.H1_H1 ;  /* 0x30000026ff057230 */ /* 0x000fc40000004100 */
[----:B------:R-:W-:Y:S01]  /*12140*/  FFMA.FTZ R48, R36, R46, R49 ;  /* 0x0000002e24307223 */ /* 0x000fe20000010031 */
[----:B------:R-:W-:Y:S01]  /*12150*/  HADD2.F32 R42, -RZ, R45.H0_H0 ;  /* 0x2000002dff2a7230 */ /* 0x000fe20000004100 */
[-C--:B------:R-:W-:Y:S01]  /*12160*/  F2FP.F16.E4M3.UNPACK_B R6, R4.reuse ;  /* 0x00000004ff06723e */ /* 0x080fe200020006ff */
[----:B------:R-:W-:Y:S01]  /*12170*/  HADD2.F32 R37, -RZ, R41.H0_H0 ;  /* 0x20000029ff257230 */ /* 0x000fe20000004100 */
[----:B------:R-:W-:Y:S01]  /*12180*/  F2FP.F16.E4M3.UNPACK_B R4, R4.H1 ;  /* 0x00000004ff04723e */ /* 0x000fe200030006ff */
        /* <DEDUP_REMOVED lines=11> */
[-C--:B------:R-:W-:Y:S01]  /*12240*/  FMUL.FTZ R38, R36, R41.reuse ;  /* 0x0000002924267220 */ /* 0x080fe20000410000 */
[----:B------:R-:W-:Y:S01]  /*12250*/  F2FP.F16.E4M3.UNPACK_B R36, R40 ;  /* 0x00000028ff24723e */ /* 0x000fe200020006ff */
[----:B------:R-:W-:Y:S01]  /*12260*/  FFMA.FTZ R53, R5, R41, -R46 ;  /* 0x0000002905357223 */ /* 0x000fe2000001082e */
[----:B------:R-:W-:-:S02]  /*12270*/  HADD2.F32 R7, -RZ, R4.H1_H1 ;  /* 0x30000004ff077230 */ /* 0x000fc40000004100 */
[----:B------:R-:W-:Y:S01]  /*12280*/  FFMA.FTZ R54, R5, R45, R38 ;  /* 0x0000002d05367223 */ /* 0x000fe20000010026 */
[--C-:B------:R-:W-:Y:S01]  /*12290*/  HADD2.F32 R42, -RZ, R37.reuse.H1_H1 ;  /* 0x30000025ff2a7230 */ /* 0x100fe20000004100 */
[----:B------:R-:W-:Y:S01]  /*122a0*/  F2FP.F16.E4M3.UNPACK_B R40, R40.H1 ;  /* 0x00000028ff28723e */ /* 0x000fe200030006ff */
[----:B------:R-:W-:Y:S01]  /*122b0*/  HADD2.F32 R38, -RZ, R36.H1_H1 ;  /* 0x30000024ff267230 */ /* 0x000fe20000004100 */
[----:B------:R-:W-:Y:S01]  /*122c0*/  F2FP.F16.E4M3.UNPACK_B R43, R43.H1 ;  /* 0x0000002bff2b723e */ /* 0x000fe200030006ff */
[----:B------:R-:W-:Y:S02]  /*122d0*/  HADD2.F32 R5, -RZ, R4.H0_H0 ;  /* 0x20000004ff057230 */ /* 0x000fe40000004100 */
[----:B------:R-:W-:Y:S01]  /*122e0*/  FMUL.FTZ R46, R7, R42 ;  /* 0x0000002a072e7220 */ /* 0x000fe20000410000 */
[----:B------:R-:W-:Y:S02]  /*122f0*/  HADD2.F32 R39, -RZ, R37.H0_H0 ;  /* 0x20000025ff277230 */ /* 0x000fe40000004100 */
[----:B------:R-:W-:-:S02]  /*12300*/  HADD2.F32 R4, -RZ, R6.H1_H1 ;  /* 0x30000006ff047230 */ /* 0x000fc40000004100 */
[-C--:B------:R-:W-:Y:S01]  /*12310*/  FFMA.FTZ R46, R5, R38.reuse, -R46 ;  /* 0x00000026052e7223 */ /* 0x080fe2000001082e */
[----:B------:R-:W-:Y:S02]  /*12320*/  HADD2.F32 R37, -RZ, R36.H0_H0 ;  /* 0x20000024ff257230 */ /* 0x000fe40000004100 */
[----:B------:R-:W-:Y:S01]  /*12330*/  FMUL.FTZ R36, R7, R38 ;  /* 0x0000002607247220 */ /* 0x000fe20000410000 */
[----:B------:R-:W-:Y:S02]  /*12340*/  HADD2.F32 R6, -RZ, R6.H0_H0 ;  /* 0x20000006ff067230 */ /* 0x000fe40000004100 */
[C---:B------:R-:W-:Y:S01]  /*12350*/  FMUL.FTZ R7, R4.reuse, R39 ;  /* 0x0000002704077220 */ /* 0x040fe20000410000 */
[-C--:B------:R-:W-:Y:S01]  /*12360*/  FMUL.FTZ R4, R4, R37.reuse ;  /* 0x0000002504047220 */ /* 0x080fe20000410000 */
[----:B------:R-:W-:Y:S02]  /*12370*/  FFMA.FTZ R41, R5, R42, R36 ;  /* 0x0000002a05297223 */ /* 0x000fe40000010024 */
[----:B------:R-:W-:Y:S01]  /*12380*/  FFMA.FTZ R37, R6, R37, -R7 ;  /* 0x0000002506257223 */ /* 0x000fe20000010807 */
[----:B------:R-:W-:-:S02]  /*12390*/  HADD2.F32 R5, -RZ, R15.H1_H1 ;  /* 0x3000000fff057230 */ /* 0x000fc40000004100 */
[----:B------:R-:W-:Y:S01]  /*123a0*/  FFMA.FTZ R38, R6, R39, R4 ;  /* 0x0000002706267223 */ /* 0x000fe20000010004 */
[----:B------:R-:W-:Y:S02]  /*123b0*/  HADD2.F32 R6, -RZ, R40.H1_H1 ;  /* 0x30000028ff067230 */ /* 0x000fe40000004100 */
[--C-:B------:R-:W-:Y:S02]  /*123c0*/  HADD2.F32 R36, -RZ, R43.reuse.H1_H1 ;  /* 0x3000002bff247230 */ /* 0x100fe40000004100 */
[----:B------:R-:W-:Y:S02]  /*123d0*/  HADD2.F32 R43, -RZ, R43.H0_H0 ;  /* 0x2000002bff2b7230 */ /* 0x000fe40000004100 */
[----:B------:R-:W-:Y:S01]  /*123e0*/  FMUL.FTZ R39, R5, R6 ;  /* 0x0000000605277220 */ /* 0x000fe20000410000 */
[----:B------:R-:W-:Y:S02]  /*123f0*/  HADD2.F32 R4, -RZ, R14.H1_H1 ;  /* 0x3000000eff047230 */ /* 0x000fe40000004100 */
[----:B------:R-:W-:-:S02]  /*12400*/  HADD2.F32 R7, -RZ, R40.H0_H0 ;  /* 0x20000028ff077230 */ /* 0x000fc40000004100 */
        /* <DEDUP_REMOVED lines=18> */
.L_x_4195:
[----:B------:R-:W-:Y:S05]  /*12530*/  BSYNC B1 ;  /* 0x0000000000017941 */ /* 0x000fea0003800000 */
.L_x_4194:
[----:B------:R-:W-:Y:S01]  /*12540*/  BSSY B1, `(.L_x_4196) ;  /* 0x000007d000017945 */ /* 0x000fe20003800000 */
[----:B------:R-:W-:-:S03]  /*12550*/  @P0 IADD3 R0, R3, -0x20, RZ ;  /* 0xffffffe003000810 */ /* 0x000fc60007ffe0ff */
[----:B------:R-:W-:Y:S05]  /*12560*/  @P1 BRA `(.L_x_4197) ;  /* 0x0000000400e81947 */ /* 0x000fea0003800000 */
[----:B0-----:R-:W0:Y:S01]  /*12570*/  LDS.128 R4, [R0+0x1e200] ;  /* 0x01e2000000047984 */ /* 0x001e220000000c00 */
[----:B-----5:R-:W-:Y:S02]  /*12580*/  SHF.R.U32.HI R36, RZ, 0x8, R33 ;  /* 0x00000008ff247819 */ /* 0x020fe40000011621 */
[----:B------:R-:W-:Y:S02]  /*12590*/  SHF.R.U32.HI R40, RZ, 0x8, R35 ;  /* 0x00000008ff287819 */ /* 0x000fe40000011623 */
[----:B------:R-:W-:Y:S02]  /*125a0*/  LOP3.LUT R37, R33, 0xff, RZ, 0xc0, !PT ;  /* 0x000000ff21257812 */ /* 0x000fe400078ec0ff */
[----:B------:R-:W-:Y:S02]  /*125b0*/  LOP3.LUT R41, R35, 0xff, RZ, 0xc0, !PT ;  /* 0x000000ff23297812 */ /* 0x000fe400078ec0ff */
[----:B------:R-:W-:Y:S02]  /*125c0*/  LOP3.LUT R36, R36, 0xff, RZ, 0xc0, !PT ;  /* 0x000000ff24247812 */ /* 0x000fe400078ec0ff */
[----:B------:R-:W-:-:S02]  /*125d0*/  LOP3.LUT R40, R40, 0xff, RZ, 0xc0, !PT ;  /* 0x000000ff28287812 */ /* 0x000fc400078ec0ff */
[----:B------:R-:W-:Y:S02]  /*125e0*/  SHF.R.U32.HI R14, RZ, 0x8, R32 ;  /* 0x00000008ff0e7819 */ /* 0x000fe40000011620 */
[----:B------:R-:W-:Y:S02]  /*125f0*/  PRMT R37, R36, 0x7604, R37 ;  /* 0x0000760424257816 */ /* 0x000fe40000000025 */
[----:B------:R-:W-:Y:S02]  /*12600*/  PRMT R41, R40, 0x7604, R41 ;  /* 0x0000760428297816 */ /* 0x000fe40000000029 */
[----:B------:R-:W-:Y:S02]  /*12610*/  SHF.R.U32.HI R36, RZ, 0x10, R33 ;  /* 0x00000010ff247819 */ /* 0x000fe40000011621 */
[----:B------:R-:W-:Y:S02]  /*12620*/  SHF.R.U32.HI R40, RZ, 0x10, R35 ;  /* 0x00000010ff287819 */ /* 0x000fe40000011623 */
[----:B------:R-:W-:-:S02]  /*12630*/  LOP3.LUT R15, R32, 0xff, RZ, 0xc0, !PT ;  /* 0x000000ff200f7812 */ /* 0x000fc400078ec0ff */
[----:B------:R-:W-:Y:S02]  /*12640*/  LOP3.LUT R14, R14, 0xff, RZ, 0xc0, !PT ;  /* 0x000000ff0e0e7812 */ /* 0x000fe400078ec0ff */
[----:B------:R-:W-:Y:S02]  /*12650*/  SHF.R.U32.HI R38, RZ, 0x8, R34 ;  /* 0x00000008ff267819 */ /* 0x000fe40000011622 */
[----:B------:R-:W-:Y:S02]  /*12660*/  LOP3.LUT R36, R36, 0xff, RZ, 0xc0, !PT ;  /* 0x000000ff24247812 */ /* 0x000fe400078ec0ff */
[----:B------:R-:W-:Y:S02]  /*12670*/  LOP3.LUT R40, R40, 0xff, RZ, 0xc0, !PT ;  /* 0x000000ff28287812 */ /* 0x000fe400078ec0ff */
[----:B------:R-:W-:Y:S02]  /*12680*/  PRMT R15, R14, 0x7604, R15 ;  /* 0x000076040e0f7816 */ /* 0x000fe4000000000f */
[----:B------:R-:W-:-:S02]  /*12690*/  SHF.R.U32.HI R14, RZ, 0x10, R32 ;  /* 0x00000010ff0e7819 */ /* 0x000fc40000011620 */
[----:B------:R-:W-:Y:S02]  /*126a0*/  LOP3.LUT R39, R34, 0xff, RZ, 0xc0, !PT ;  /* 0x000000ff22277812 */ /* 0x000fe400078ec0ff */
[----:B------:R-:W-:Y:S02]  /*126b0*/  LOP3.LUT R38, R38, 0xff, RZ, 0xc0, !PT ;  /* 0x000000ff26267812 */ /* 0x000fe400078ec0ff */
[----:B------:R-:W-:Y:S02]  /*126c0*/  PRMT R37, R36, 0x7054, R37 ;  /* 0x0000705424257816 */ /* 0x000fe40000000025 */
[----:B------:R-:W-:Y:S02]  /*126d0*/  PRMT R41, R40, 0x7054, R41 ;  /* 0x0000705428297816 */ /* 0x000fe40000000029 */
[----:B------:R-:W-:Y:S02]  /*126e0*/  LOP3.LUT R14, R14, 0xff, RZ, 0xc0, !PT ;  /* 0x000000ff0e0e7812 */ /* 0x000fe400078ec0ff */
[----:B------:R-:W-:-:S02]  /*126f0*/  PRMT R39, R38, 0x7604, R39 ;  /* 0x0000760426277816 */ /* 0x000fc40000000027 */
[----:B------:R-:W-:Y:S02]  /*12700*/  SHF.R.U32.HI R38, RZ, 0x10, R34 ;  /* 0x00000010ff267819 */ /* 0x000fe40000011622 */
[----:B------:R-:W-:Y:S02]  /*12710*/  LOP3.LUT R41, R41, 0xff000000, R35, 0xf8, !PT ;  /* 0xff00000029297812 */ /* 0x000fe400078ef823 */
[----:B------:R-:W-:Y:S02]  /*12720*/  LOP3.LUT R37, R37, 0xff000000, R33, 0xf8, !PT ;  /* 0xff00000025257812 */ /* 0x000fe400078ef821 */
[----:B------:R-:W-:Y:S02]  /*12730*/  PRMT R15, R14, 0x7054, R15 ;  /* 0x000070540e0f7816 */ /* 0x000fe4000000000f */
[----:B0-----:R-:W-:Y:S02]  /*12740*/  F2FP.F16.E4M3.UNPACK_B R14, R6.H1 ;  /* 0x00000006ff0e723e */ /* 0x001fe400030006ff */
[----:B------:R-:W-:-:S02]  /*12750*/  LOP3.LUT R38, R38, 0xff, RZ, 0xc0, !PT ;  /* 0x000000ff26267812 */ /* 0x000fc400078ec0ff */
[----:B------:R-:W-:Y:S01]  /*12760*/  F2FP.F16.E4M3.UNPACK_B R40, R41 ;  /* 0x00000029ff28723e */ /* 0x000fe200020006ff */
[--C-:B------:R-:W-:Y:S01]  /*12770*/  HADD2.F32 R33, -RZ, R14.reuse.H0_H0 ;  /* 0x2000000eff217230 */ /* 0x100fe20000004100 */
[----:B------:R-:W-:Y:S01]  /*12780*/  F2FP.F16.E4M3.UNPACK_B R35, R37 ;  /* 0x00000025ff23723e */ /* 0x000fe200020006ff */
[----:B------:R-:W-:Y:S01]  /*12790*/  HADD2.F32 R14, -RZ, R14.H1_H1 ;  /* 0x3000000eff0e7230 */ /* 0x000fe20000004100 */
[----:B------:R-:W-:Y:S01]  /*127a0*/  PRMT R39, R38, 0x7054, R39 ;  /* 0x0000705426277816 */ /* 0x000fe20000000027 */
[--C-:B------:R-:W-:Y:S01]  /*127b0*/  HADD2.F32 R42, -RZ, R40.reuse.H1_H1 ;  /* 0x30000028ff2a7230 */ /* 0x100fe20000004100 */
[----:B------:R-:W-:Y:S01]  /*127c0*/  LOP3.LUT R36, R15, 0xff000000, R32, 0xf8, !PT ;  /* 0xff0000000f247812 */ /* 0x000fe200078ef820 */
[--C-:B------:R-:W-:Y:S01]  /*127d0*/  HADD2.F32 R38, -RZ, R35.reuse.H1_H1 ;  /* 0x30000023ff267230 */ /* 0x100fe20000004100 */
[----:B------:R-:W-:Y:S01]  /*127e0*/  F2FP.F16.E4M3.UNPACK_B R32, R6 ;  /* 0x00000006ff20723e */ /* 0x000fe200020006ff */
[----:B------:R-:W-:Y:S02]  /*127f0*/  HADD2.F32 R40, -RZ, R40.H0_H0 ;  /* 0x20000028ff287230 */ /* 0x000fe40000004100 */
        /* <DEDUP_REMOVED lines=81> */
.L_x_4197:
[----:B------:R-:W-:Y:S05]  /*12d10*/  BSYNC B1 ;  /* 0x0000000000017941 */ /* 0x000fea0003800000 */
.L_x_4196:
[----:B------:R-:W-:Y:S04]  /*12d20*/  BSSY B1, `(.L_x_4198) ;  /* 0x0000078000017945 */ /* 0x000fe80003800000 */
[----:B------:R-:W-:Y:S05]  /*12d30*/  @P2 BRA `(.L_x_4199) ;  /* 0x0000000400d82947 */ /* 0x000fea0003800000 */
[----:B01----:R-:W0:Y:S01]  /*12d40*/  LDS.128 R4, [R3+0x20200] ;  /* 0x0202000003047984 */ /* 0x003e220000000c00 */
        /* <DEDUP_REMOVED lines=117> */
.L_x_4199:
[----:B------:R-:W-:Y:S05]  /*134a0*/  BSYNC B1 ;  /* 0x0000000000017941 */ /* 0x000fea0003800000 */
.L_x_4198:
[----:B------:R-:W-:Y:S04]  /*134b0*/  BSSY B1, `(.L_x_4200) ;  /* 0x000007c000017945 */ /* 0x000fe80003800000 */
[----:B------:R-:W-:Y:S05]  /*134c0*/  @P3 BRA `(.L_x_4201) ;  /* 0x0000000400e83947 */ /* 0x000fea0003800000 */
[----:B012---:R-:W0:Y:S01]  /*134d0*/  LDS.128 R4, [R0+0x20200] ;  /* 0x0202000000047984 */ /* 0x007e220000000c00 */
        /* <DEDUP_REMOVED lines=121> */
.L_x_4201:
[----:B------:R-:W-:Y:S05]  /*13c70*/  BSYNC B1 ;  /* 0x0000000000017941 */ /* 0x000fea0003800000 */
.L_x_4200:
[----:B------:R-:W-:Y:S04]  /*13c80*/  BSSY B1, `(.L_x_4202) ;  /* 0x0000078000017945 */ /* 0x000fe80003800000 */
[----:B------:R-:W-:Y:S05]  /*13c90*/  @P4 BRA `(.L_x_4203) ;  /* 0x0000000400d84947 */ /* 0x000fea0003800000 */
[----:B0123--:R-:W0:Y:S01]  /*13ca0*/  LDS.128 R4, [R3+0x22200] ;  /* 0x0222000003047984 */ /* 0x00fe220000000c00 */
        /* <DEDUP_REMOVED lines=24> */
[----:B------:R-:W-:Y:S02]  /*13e30*/  LOP3.LUT R15, R15, 0xff0000, R10, 0xf8, !PT ;  /* 0x00ff00000f0f7812 */ /* 0x000fe400078ef80a */
[----:B0-----:R-:W-:Y:S02]  /*13e40*/  F2FP.F16.E4M3.UNPACK_B R14, R6.H1 ;  /* 0x00000006ff0e723e */ /* 0x001fe400030006ff */
[----:B------:R-:W-:Y:S02]  /*13e50*/  F2FP.F16.E4M3.UNPACK_B R28, R29 ;  /* 0x0000001dff1c723e */ /* 0x000fe400020006ff */
[----:B------:R-:W-:-:S02]  /*13e60*/  F2FP.F16.E4M3.UNPACK_B R21, R25 ;  /* 0x00000019ff15723e */ /* 0x000fc400020006ff */
[----:B------:R-:W-:Y:S01]  /*13e70*/  LOP3.LUT R24, R15, 0xff000000, R10, 0xf8, !PT ;  /* 0xff0000000f187812 */ /* 0x000fe200078ef80a */
[----:B------:R-:W-:Y:S01]  /*13e80*/  HADD2.F32 R10, -RZ, R14.H1_H1 ;  /* 0x3000000eff0a7230 */ /* 0x000fe20000004100 */
[----:B------:R-:W-:Y:S01]  /*13e90*/  F2FP.F16.E4M3.UNPACK_B R11, R5.H1 ;  /* 0x00000005ff0b723e */ /* 0x000fe200030006ff */
[----:B------:R-:W-:Y:S01]  /*13ea0*/  HADD2.F32 R30, -RZ, R28.H1_H1 ;  /* 0x3000001cff1e7230 */ /* 0x000fe20000004100 */
[--C-:B------:R-:W-:Y:S01]  /*13eb0*/  LOP3.LUT R27, R27, 0xff0000, R20.reuse, 0xf8, !PT ;  /* 0x00ff00001b1b7812 */ /* 0x100fe200078ef814 */
[----:B------:R-:W-:Y:S01]  /*13ec0*/  HADD2.F32 R26, -RZ, R21.H1_H1 ;  /* 0x30000015ff1a7230 */ /* 0x000fe20000004100 */
[----:B------:R-:W-:Y:S01]  /*13ed0*/  F2FP.F16.E4M3.UNPACK_B R29, R29.H1 ;  /* 0x0000001dff1d723e */ /* 0x000fe200030006ff */
[----:B------:R-:W-:Y:S01]  /*13ee0*/  HADD2.F32 R15, -RZ, R14.H0_H0 ;  /* 0x2000000eff0f7230 */ /* 0x000fe20000004100 */
[----:B------:R-:W-:Y:S01]  /*13ef0*/  F2FP.F16.E4M3.UNPACK_B R14, R6 ;  /* 0x00000006ff0e723e */ /* 0x000fe200020006ff */
[C---:B------:R-:W-:Y:S01]  /*13f00*/  FMUL.FTZ R32, R10.reuse, R30 ;  /* 0x0000001e0a207220 */ /* 0x040fe20000410000 */
[----:B------:R-:W-:Y:S01]  /*13f10*/  FMUL.FTZ R31, R10, R26 ;  /* 0x0000001a0a1f7220 */ /* 0x000fe20000410000 */
[----:B------:R-:W-:Y:S01]  /*13f20*/  F2FP.F16.E4M3.UNPACK_B R10, R5 ;  /* 0x00000005ff0a723e */ /* 0x000fe200020006ff */
[----:B------:R-:W-:Y:S01]  /*13f30*/  HADD2.F32 R28, -RZ, R28.H0_H0 ;  /* 0x2000001cff1c7230 */ /* 0x000fe20000004100 */
[----:B------:R-:W-:Y:S01]  /*13f40*/  LOP3.LUT R27, R27, 0xff000000, R20, 0xf8, !PT ;  /* 0xff0000001b1b7812 */ /* 0x000fe200078ef814 */
[----:B------:R-:W-:-:S02]  /*13f50*/  HADD2.F32 R5, -RZ, R14.H1_H1 ;  /* 0x3000000eff057230 */ /* 0x000fc40000004100 */
[C---:B------:R-:W-:Y:S01]  /*13f60*/  FFMA.FTZ R32, R15.reuse, R26, -R32 ;  /* 0x0000001a0f207223 */ /* 0x040fe20000010820 */
[----:B------:R-:W-:Y:S01]  /*13f70*/  FFMA.FTZ R33, R15, R30, R31 ;  /* 0x0000001e0f217223 */ /* 0x000fe2000001001f */
[----:B------:R-:W-:Y:S01]  /*13f80*/  HADD2.F32 R21, -RZ, R21.H0_H0 ;  /* 0x20000015ff157230 */ /* 0x000fe20000004100 */
[----:B------:R-:W-:Y:S01]  /*13f90*/  F2FP.F16.E4M3.UNPACK_B R20, R7 ;  /* 0x00000007ff14723e */ /* 0x000fe200020006ff */
[----:B------:R-:W-:Y:S01]  /*13fa0*/  HADD2.F32 R14, -RZ, R14.H0_H0 ;  /* 0x2000000eff0e7230 */ /* 0x000fe20000004100 */
[----:B------:R-:W-:Y:S01]  /*13fb0*/  F2FP.F16.E4M3.UNPACK_B R25, R25.H1 ;  /* 0x00000019ff19723e */ /* 0x000fe200030006ff */
[C---:B------:R-:W-:Y:S01]  /*13fc0*/  FMUL.FTZ R15, R5.reuse, R28 ;  /* 0x0000001c050f7220 */ /* 0x040fe20000410000 */
[----:B------:R-:W-:Y:S01]  /*13fd0*/  FMUL.FTZ R31, R5, R21 ;  /* 0x00000015051f7220 */ /* 0x000fe20000410000 */
[----:B------:R-:W-:Y:S01]  /*13fe0*/  F2FP.F16.E4M3.UNPACK_B R7, R7.H1 ;  /* 0x00000007ff07723e */ /* 0x000fe200030006ff */
        /* <DEDUP_REMOVED lines=16> */
[----:B------:R-:W-:Y:S01]  /*140f0*/  F2FP.F16.E4M3.UNPACK_B R4, R4.H1 ;  /* 0x00000004ff04723e */ /* 0x000fe200030006ff */
[----:B------:R-:W-:Y:S01]  /*14100*/  FMUL.FTZ R20, R14, R25 ;  /* 0x000000190e147220 */ /* 0x000fe20000410000 */
[----:B------:R-:W-:Y:S01]  /*14110*/  F2FP.F16.E4M3.UNPACK_B R15, R27 ;  /* 0x0000001bff0f723e */ /* 0x000fe200020006ff */
[C---:B------:R-:W-:Y:S01]  /*14120*/  FFMA.FTZ R36, R5.reuse, R25, -R28 ;  /* 0x0000001905247223 */ /* 0x040fe2000001081c */
[-C--:B------:R-:W-:Y:S01]  /*14130*/  F2FP.F16.E4M3.UNPACK_B R14, R24.reuse ;  /* 0x00000018ff0e723e */ /* 0x080fe200020006ff */
[----:B------:R-:W-:Y:S01]  /*14140*/  FFMA.FTZ R29, R5, R29, R20 ;  /* 0x0000001d051d7223 */ /* 0x000fe20000010014 */
[----:B------:R-:W-:Y:S01]  /*14150*/  HADD2.F32 R7, -RZ, R4.H1_H1 ;  /* 0x30000004ff077230 */ /* 0x000fe20000004100 */
[----:B------:R-:W-:Y:S01]  /*14160*/  F2FP.F16.E4M3.UNPACK_B R24, R24.H1 ;  /* 0x00000018ff18723e */ /* 0x000fe200030006ff */
[----:B------:R-:W-:Y:S01]  /*14170*/  HADD2.F32 R26, -RZ, R15.H1_H1 ;  /* 0x3000000fff1a7230 */ /* 0x000fe20000004100 */
[----:B------:R-:W-:Y:S01]  /*14180*/  F2FP.F16.E4M3.UNPACK_B R27, R27.H1 ;  /* 0x0000001bff1b723e */ /* 0x000fe200030006ff */
[----:B------:R-:W-:-:S02]  /*14190*/  HADD2.F32 R20, -RZ, R14.H1_H1 ;  /* 0x3000000eff147230 */ /* 0x000fc40000004100 */
[----:B------:R-:W-:Y:S02]  /*141a0*/  HADD2.F32 R5, -RZ, R4.H0_H0 ;  /* 0x20000004ff057230 */ /* 0x000fe40000004100 */
[----:B------:R-:W-:Y:S01]  /*141b0*/  FMUL.FTZ R28, R7, R26 ;  /* 0x0000001a071c7220 */ /* 0x000fe20000410000 */
[----:B------:R-:W-:Y:S02]  /*141c0*/  HADD2.F32 R21, -RZ, R15.H0_H0 ;  /* 0x2000000fff157230 */ /* 0x000fe40000004100 */
[----:B------:R-:W-:Y:S02]  /*141d0*/  HADD2.F32 R4, -RZ, R6.H1_H1 ;  /* 0x30000006ff047230 */ /* 0x000fe40000004100 */
[-C--:B------:R-:W-:Y:S01]  /*141e0*/  FFMA.FTZ R28, R5, R20.reuse, -R28 ;  /* 0x00000014051c7223 */ /* 0x080fe2000001081c */
[----:B------:R-:W-:Y:S02]  /*141f0*/  HADD2.F32 R15, -RZ, R14.H0_H0 ;  /* 0x2000000eff0f7230 */ /* 0x000fe40000004100 */
[----:B------:R-:W-:Y:S01]  /*14200*/  FMUL.FTZ R14, R7, R20 ;  /* 0x00000014070e7220 */ /* 0x000fe20000410000 */
[----:B------:R-:W-:-:S02]  /*14210*/  HADD2.F32 R6, -RZ, R6.H0_H0 ;  /* 0x20000006ff067230 */ /* 0x000fc40000004100 */
[C---:B------:R-:W-:Y:S01]  /*14220*/  FMUL.FTZ R7, R4.reuse, R21 ;  /* 0x0000001504077220 */ /* 0x040fe20000410000 */
[-C--:B------:R-:W-:Y:S01]  /*14230*/  FMUL.FTZ R4, R4, R15.reuse ;  /* 0x0000000f04047220 */ /* 0x080fe20000410000 */
[----:B------:R-:W-:Y:S02]  /*14240*/  FFMA.FTZ R25, R5, R26, R14 ;  /* 0x0000001a05197223 */ /* 0x000fe4000001000e */
[C---:B------:R-:W-:Y:S01]  /*14250*/  FFMA.FTZ R15, R6.reuse, R15, -R7 ;  /* 0x0000000f060f7223 */ /* 0x040fe20000010807 */
[----:B------:R-:W-:Y:S02]  /*14260*/  HADD2.F32 R5, -RZ, R11.H1_H1 ;  /* 0x3000000bff057230 */ /* 0x000fe40000004100 */
[----:B------:R-:W-:Y:S01]  /*14270*/  FFMA.FTZ R20, R6, R21, R4 ;  /* 0x0000001506147223 */ /* 0x000fe20000010004 */
[----:B------:R-:W-:Y:S02]  /*14280*/  HADD2.F32 R6, -RZ, R24.H1_H1 ;  /* 0x30000018ff067230 */ /* 0x000fe40000004100 */
[----:B------:R-:W-:-:S02]  /*14290*/  HADD2.F32 R14, -RZ, R27.H1_H1 ;  /* 0x3000001bff0e7230 */ /* 0x000fc40000004100 */
[----:B------:R-:W-:Y:S02]  /*142a0*/  HADD2.F32 R27, -RZ, R27.H0_H0 ;  /* 0x2000001bff1b7230 */ /* 0x000fe40000004100 */
[C---:B------:R-:W-:Y:S01]  /*142b0*/  FMUL.FTZ R21, R5.reuse, R6 ;  /* 0x0000000605157220 */ /* 0x040fe20000410000 */
[----:B------:R-:W-:Y:S02]  /*142c0*/  HADD2.F32 R4, -RZ, R10.H1_H1 ;  /* 0x3000000aff047230 */ /* 0x000fe40000004100 */
        /* <DEDUP_REMOVED lines=10> */
[----:B------:R-:W-:Y:S02]  /*14370*/  F2FP.SATFINITE.E4M3.F32.PACK_AB_MERGE_C R6, R33, R32, RZ ;  /* 0x000000202106723e */ /* 0x000fe400048070ff */
        /* <DEDUP_REMOVED lines=8> */
.L_x_4203:
[----:B------:R-:W-:Y:S05]  /*14400*/  BSYNC B1 ;  /* 0x0000000000017941 */ /* 0x000fea0003800000 */
.L_x_4202:
[----:B------:R-:W-:Y:S05]  /*14410*/  @P5 BRA `(.L_x_4193) ;  /* 0x0000003c002c5947 */ /* 0x000fea0003800000 */
[----:B01234-:R-:W0:Y:S01]  /*14420*/  LDS.128 R4, [R0+0x22200] ;  /* 0x0222000000047984 */ /* 0x01fe220000000c00 */
        /* <DEDUP_REMOVED lines=34> */
[--C-:B------:R-:W-:Y:S01]  /*14650*/  HADD2.F32 R9, -RZ, R3.reuse.H0_H0 ;  /* 0x20000003ff097230 */ /* 0x100fe20000004100 */
[----:B------:R-:W-:Y:S01]  /*14660*/  LOP3.LUT R14, R11, 0xff000000, R8, 0xf8, !PT ;  /* 0xff0000000b0e7812 */ /* 0x000fe200078ef808 */
        /* <DEDUP_REMOVED lines=11> */
[----:B------:R-:W-:Y:S02]  /*14720*/  HADD2.F32 R5, -RZ, R6.H1_H1 ;  /* 0x30000006ff057230 */ /* 0x000fe40000004100 */
[C---:B------:R-:W-:Y:S01]  /*14730*/  FFMA.FTZ R28, R9.reuse, R13, -R26 ;  /* 0x0000000d091c7223 */ /* 0x040fe2000001081a */
[----:B------:R-:W-:Y:S02]  /*14740*/  HADD2.F32 R12, -RZ, R12.H0_H0 ;  /* 0x2000000cff0c7230 */ /* 0x000fe40000004100 */
[----:B------:R-:W-:Y:S01]  /*14750*/  FFMA.FTZ R29, R9, R24, R27 ;  /* 0x00000018091d7223 */ /* 0x000fe2000001001b */
[----:B------:R-:W-:Y:S01]  /*14760*/  HADD2.F32 R6, -RZ, R6.H0_H0 ;  /* 0x20000006ff067230 */ /* 0x000fe20000004100 */
[----:B------:R-:W-:Y:S01]  /*14770*/  F2FP.F16.E4M3.UNPACK_B R25, R25.H1 ;  /* 0x00000019ff19723e */ /* 0x000fe200030006ff */
[C---:B------:R-:W-:Y:S01]  /*14780*/  FMUL.FTZ R9, R5.reuse, R20 ;  /* 0x0000001405097220 */ /* 0x040fe20000410000 */
[----:B------:R-:W-:Y:S01]  /*14790*/  F2FP.F16.E4M3.UNPACK_B R15, R15.H1 ;  /* 0x0000000fff0f723e */ /* 0x000fe200030006ff */
[----:B------:R-:W-:Y:S01]  /*147a0*/  FMUL.FTZ R27, R5, R12 ;  /* 0x0000000c051b7220 */ /* 0x000fe20000410000 */
[----:B------:R-:W-:-:S02]  /*147b0*/  HADD2.F32 R5, -RZ, R10.H1_H1 ;  /* 0x3000000aff057230 */ /* 0x000fc40000004100 */
        /* <DEDUP_REMOVED lines=65> */
.L_x_4187:
[----:B------:R-:W-:-:S03]  /*14bd0*/  UMOV UR4, 0xffffffff ;  /* 0xffffffff00047882 */ /* 0x000fc60000000000 */
[----:B------:R-:W-:Y:S05]  /*14be0*/  BRA.DIV UR4, `(.L_x_4204) ;  /* 0x0000017e04407947 */ /* 0x000fea000b800000 */
[----:B------:R1:W2:Y:S04]  /*14bf0*/  SHFL.IDX PT, R5, R24, RZ, 0x1e1f ;  /* 0x001e1fff18057589 */ /* 0x0002a800000e0000 */
[----:B------:R1:W3:Y:S04]  /*14c00*/  SHFL.IDX PT, R14, R28, RZ, 0x1e1f ;  /* 0x001e1fff1c0e7589 */ /* 0x0002e800000e0000 */
[----:B------:R1:W4:Y:S04]  /*14c10*/  SHFL.IDX PT, R3, R26, RZ, 0x1e1f ;  /* 0x001e1fff1a037589 */ /* 0x00032800000e0000 */
[----:B------:R1:W0:Y:S02]  /*14c20*/  SHFL.IDX PT, R7, R27, RZ, 0x1e1f ;  /* 0x001e1fff1b077589 */ /* 0x00022400000e0000 */
.L_x_4448:
[----:B------:R-:W-:Y:S01]  /*14c30*/  ULDC UR4, c[0x0][0x448] ;  /* 0x0001120000047ab9 */ /* 0x000fe20000000800 */
[----:B------:R-:W-:Y:S01]  /*14c40*/  BSSY B1, `(.L_x_4205) ;  /* 0x0000037000017945 */ /* 0x000fe20003800000 */
[----:B------:R-:W-:Y:S01]  /*14c50*/  IMAD R0, R135, UR4, RZ ;  /* 0x0000000487007c24 */ /* 0x000fe2000f8e02ff */
[----:B------:R-:W-:Y:S02]  /*14c60*/  CS2R R36, SRZ ;  /* 0x0000000000247805 */ /* 0x000fe4000001ff00 */
[----:B------:R-:W-:Y:S02]  /*14c70*/  CS2R R38, SRZ ;  /* 0x0000000000267805 */ /* 0x000fe4000001ff00 */
[----:B------:R-:W-:Y:S02]  /*14c80*/  CS2R R8, SRZ ;  /* 0x0000000000087805 */ /* 0x000fe4000001ff00 */
[----:B------:R-:W-:Y:S02]  /*14c90*/  CS2R R10, SRZ ;  /* 0x00000000000a7805 */ /* 0x000fe4000001ff00 */
[----:B------:R-:W-:-:S02]  /*14ca0*/  ISETP.GE.AND P0, PT, R6, R0, PT ;  /* 0x000000000600720c */ /* 0x000fc40003f06270 */
[----:B-1----:R-:W-:Y:S02]  /*14cb0*/  CS2R R24, SRZ ;  /* 0x0000000000187805 */ /* 0x002fe4000001ff00 */
[----:B------:R-:W-:Y:S02]  /*14cc0*/  CS2R R26, SRZ ;  /* 0x00000000001a7805 */ /* 0x000fe4000001ff00 */
[----:B------:R-:W-:Y:S02]  /*14cd0*/  CS2R R40, SRZ ;  /* 0x0000000000287805 */ /* 0x000fe4000001ff00 */
[----:B------:R-:W-:Y:S02]  /*14ce0*/  CS2R R42, SRZ ;  /* 0x00000000002a7805 */ /* 0x000fe4000001ff00 */
[----:B------:R-:W-:Y:S02]  /*14cf0*/  CS2R R28, SRZ ;  /* 0x00000000001c7805 */ /* 0x000fe4000001ff00 */
[----:B------:R-:W-:-:S02]  /*14d00*/  CS2R R30, SRZ ;  /* 0x00000000001e7805 */ /* 0x000fc4000001ff00 */
[----:B------:R-:W-:Y:S02]  /*14d10*/  CS2R R32, SRZ ;  /* 0x0000000000207805 */ /* 0x000fe4000001ff00 */
[----:B------:R-:W-:Y:S01]  /*14d20*/  CS2R R34, SRZ ;  /* 0x0000000000227805 */ /* 0x000fe2000001ff00 */
[----:B------:R-:W-:Y:S06]  /*14d30*/  @P0 BRA `(.L_x_4206) ;  /* 0x00000000009c0947 */ /* 0x000fec0003800000 */
[----:B------:R-:W3:Y:S01]  /*14d40*/  LDL R4, [R1] ;  /* 0x0000000001047983 */ /* 0x000ee20000100800 */
[----:B------:R-:W-:Y:S01]  /*14d50*/  ULDC UR4, c[0x0][0x3f4] ;  /* 0x0000fd0000047ab9 */ /* 0x000fe20000000800 */
[----:B------:R-:W-:Y:S02]  /*14d60*/  CS2R R40, SRZ ;  /* 0x0000000000287805 */ /* 0x000fe4000001ff00 */
[----:B------:R-:W-:Y:S02]  /*14d70*/  ISETP.GE.AND P1, PT, R225, UR4, PT ;  /* 0x00000004e1007c0c */ /* 0x000fe4000bf26270 */
[----:B------:R-:W-:Y:S02]  /*14d80*/  CS2R R42, SRZ ;  /* 0x00000000002a7805 */ /* 0x000fe4000001ff00 */
[----:B------:R-:W-:Y:S02]  /*14d90*/  ISETP.GE.AND P2, PT, R16, UR4, PT ;  /* 0x0000000410007c0c */ /* 0x000fe4000bf46270 */
[----:B------:R-:W-:-:S02]  /*14da0*/  CS2R R36, SRZ ;  /* 0x0000000000247805 */ /* 0x000fc4000001ff00 */
[----:B------:R-:W-:Y:S02]  /*14db0*/  ISETP.GE.AND P0, PT, R226, UR4, PT ;  /* 0x00000004e2007c0c */ /* 0x000fe4000bf06270 */
[----:B------:R-:W-:Y:S02]  /*14dc0*/  CS2R R38, SRZ ;  /* 0x0000000000267805 */ /* 0x000fe4000001ff00 */
[----:B------:R-:W-:Y:S02]  /*14dd0*/  CS2R R28, SRZ ;  /* 0x00000000001c7805 */ /* 0x000fe4000001ff00 */
[----:B------:R-:W-:Y:S01]  /*14de0*/  CS2R R30, SRZ ;  /* 0x00000000001e7805 */ /* 0x000fe2000001ff00 */
[----:B------:R-:W-:Y:S02]  /*14df0*/  @!P1 IMAD.SHL.U32 R20, R227, 0x10, RZ ;  /* 0x00000010e3149824 */ /* 0x000fe400078e00ff */
[----:B--2---:R-:W-:-:S03]  /*14e00*/  @!P2 IADD3 R12, P3, R16, R5, RZ ;  /* 0x00000005100ca210 */ /* 0x004fc60007f7e0ff */
[----:B------:R-:W-:Y:S02]  /*14e10*/  @!P1 SHF.R.S32.HI R6, RZ, 0x1f, R20 ;  /* 0x0000001fff069819 */ /* 0x000fe40000011414 */
[----:B0---4-:R-:W-:Y:S01]  /*14e20*/  @!P2 IMAD.X R13, R3, 0x1, R17, P3 ;  /* 0x00000001030da824 */ /* 0x011fe200018e0611 */
[----:B------:R-:W-:Y:S02]  /*14e30*/  CS2R R10, SRZ ;  /* 0x00000000000a7805 */ /* 0x000fe4000001ff00 */
[----:B------:R-:W-:Y:S02]  /*14e40*/  CS2R R32, SRZ ;  /* 0x0000000000207805 */ /* 0x000fe4000001ff00 */
[----:B------:R-:W-:Y:S02]  /*14e50*/  CS2R R34, SRZ ;  /* 0x0000000000227805 */ /* 0x000fe4000001ff00 */
[----:B------:R-:W-:Y:S02]  /*14e60*/  CS2R R24, SRZ ;  /* 0x0000000000187805 */ /* 0x000fe4000001ff00 */
[----:B------:R-:W-:Y:S01]  /*14e70*/  CS2R R26, SRZ ;  /* 0x00000000001a7805 */ /* 0x000fe2000001ff00 */
[----:B------:R1:W5:Y:S01]  /*14e80*/  @!P2 LD.E.128 R40, desc[UR50][R12.64] ;  /* 0x000000320c28a980 */ /* 0x000362000c101d00 */
[----:B---3--:R-:W-:-:S02]  /*14e90*/  @!P0 SHF.L.U32 R48, R4, 0x4, RZ ;  /* 0x0000000404308819 */ /* 0x008fc400000006ff */
[CC--:B------:R-:W-:Y:S02]  /*14ea0*/  @!P1 IADD3 R4, P5, R20.reuse, R5.reuse, RZ ;  /* 0x0000000514049210 */ /* 0x0c0fe40007fbe0ff */
[-C--:B------:R-:W-:Y:S02]  /*14eb0*/  @!P1 IADD3 R20, P4, R20, R14.reuse, RZ ;  /* 0x0000000e14149210 */ /* 0x080fe40007f9e0ff */
[C---:B------:R-:W-:Y:S01]  /*14ec0*/  @!P0 IADD3 R46, P3, R48.reuse, R5, RZ ;  /* 0x00000005302e8210 */ /* 0x040fe20007f7e0ff */
[----:B------:R-:W-:Y:S01]  /*14ed0*/  @!P1 IMAD.X R5, R3, 0x1, R6, P5 ;  /* 0x0000000103059824 */ /* 0x000fe200028e0606 */
[----:B------:R-:W-:Y:S01]  /*14ee0*/  @!P0 SHF.R.S32.HI R8, RZ, 0x1f, R48 ;  /* 0x0000001fff088819 */ /* 0x000fe20000011430 */
[----:B------:R-:W-:Y:S01]  /*14ef0*/  @!P1 IMAD.X R21, R7, 0x1, R6, P4 ;  /* 0x0000000107159824 */ /* 0x000fe200020e0606 */
[-C--:B------:R-:W-:Y:S02]  /*14f00*/  @!P0 IADD3 R48, P5, R48, R14.reuse, RZ ;  /* 0x0000000e30308210 */ /* 0x080fe40007fbe0ff */
[----:B------:R-:W-:Y:S01]  /*14f10*/  @!P2 IADD3 R14, P4, R16, R14, RZ ;  /* 0x0000000e100ea210 */ /* 0x000fe20007f9e0ff */
[--C-:B------:R-:W-:Y:S01]  /*14f20*/  @!P0 IMAD.X R47, R3, 0x1, R8.reuse, P3 ;  /* 0x00000001032f8824 */ /* 0x100fe200018e0608 */
[----:B------:R1:W5:Y:S01]  /*14f30*/  @!P1 LD.E.128 R28, desc[UR50][R4.64] ;  /* 0x00000032041c9980 */ /* 0x000362000c101d00 */
[----:B------:R-:W-:Y:S01]  /*14f40*/  @!P0 IMAD.X R49, R7, 0x1, R8, P5 ;  /* 0x0000000107318824 */ /* 0x000fe200028e0608 */
[----:B------:R-:W-:-:S02]  /*14f50*/  CS2R R8, SRZ ;  /* 0x0000000000087805 */ /* 0x000fc4000001ff00 */
[----:B------:R-:W-:Y:S01]  /*14f60*/  @!P2 IADD3.X R15, R7, R17, RZ, P4, !PT ;  /* 0x00000011070fa210 */ /* 0x000fe200027fe4ff */
[----:B------:R1:W5:Y:S04]  /*14f70*/  @!P0 LD.E.128 R32, desc[UR50][R46.64] ;  /* 0x000000322e208980 */ /* 0x000368000c101d00 */
[----:B------:R1:W5:Y:S04]  /*14f80*/  @!P2 LD.E.128 R36, desc[UR50][R14.64] ;  /* 0x000000320e24a980 */ /* 0x000368000c101d00 */
[----:B------:R1:W5:Y:S04]  /*14f90*/  @!P1 LD.E.128 R8, desc[UR50][R20.64] ;  /* 0x0000003214089980 */ /* 0x000368000c101d00 */
[----:B------:R1:W5:Y:S02]  /*14fa0*/  @!P0 LD.E.128 R24, desc[UR50][R48.64] ;  /* 0x0000003230188980 */ /* 0x000364000c101d00 */
.L_x_4206:
[----:B------:R-:W-:Y:S05]  /*14fb0*/  BSYNC B1 ;  /* 0x0000000000017941 */ /* 0x000fea0003800000 */
.L_x_4205:
[----:B------:R-:W-:Y:S01]  /*14fc0*/  ULEA.HI UR4, UR37, UR37, URZ, 0x1 ;  /* 0x0000002525047291 */ /* 0x000fe2000f8f083f */
[----:B-1----:R-:W2:Y:S01]  /*14fd0*/  S2R R4, SR_TID.X ;  /* 0x0000000000047919 */ /* 0x002ea20000002100 */
[----:B------:R-:W-:Y:S01]  /*14fe0*/  IMAD R0, R221, -0x80, R0 ;  /* 0xffffff80dd007824 */ /* 0x000fe200078e0200 */
[----:B------:R-:W-:Y:S01]  /*14ff0*/  BSSY B1, `(.L_x_4207) ;  /* 0x000000d000017945 */ /* 0x000fe20003800000 */
[----:B------:R-:W-:-:S03]  /*15000*/  ULOP3.LUT UR4, UR4, 0xfffffffe, URZ, 0xc0, !UPT ;  /* 0xfffffffe04047892 */ /* 0x000fc6000f8ec03f */
[----:B------:R-:W-:Y:S01]  /*15010*/  VIMNMX R0, R0, 0x80, PT ;  /* 0x0000008000007848 */ /* 0x000fe20003fe0100 */
[----:B------:R-:W-:-:S06]  /*15020*/  UIADD3 UR4, UR37, -UR4, URZ ;  /* 0x8000000425047290 */ /* 0x000fcc000fffe03f */
[----:B----4-:R-:W-:-:S05]  /*15030*/  IMAD.U32 R3, RZ, RZ, UR4 ;  /* 0x00000004ff037e24 */ /* 0x010fca000f8e00ff */
[----:B------:R-:W-:-:S04]  /*15040*/  SHF.L.U32 R3, R3, 0x1f, RZ ;  /* 0x0000001f03037819 */ /* 0x000fc800000006ff */
[----:B------:R-:W1:Y:S01]  /*15050*/  SYNCS.PHASECHK.TRANS64.TRYWAIT P0, [R18+URZ+0x33400], R3 ;  /* 0x03340003120075a7 */ /* 0x000e62000800017f */
[C---:B--2---:R-:W-:Y:S02]  /*15060*/  VIADD R5, R4.reuse, 0xffffff80 ;  /* 0xffffff8004057836 */ /* 0x044fe40000000000 */
[----:B------:R-:W-:-:S05]  /*15070*/  VIADD R4, R4, 0xffffff80 ;  /* 0xffffff8004047836 */ /* 0x000fca0000000000 */
[----:B------:R-:W-:-:S04]  /*15080*/  LEA.HI R4, R4, R5, RZ, 0x1 ;  /* 0x0000000504047211 */ /* 0x000fc800078f08ff */
[----:B------:R-:W-:-:S04]  /*15090*/  SHF.R.S32.HI R4, RZ, 0x1, R4 ;  /* 0x00000001ff047819 */ /* 0x000fc80000011404 */
[----:B------:R-:W-:Y:S01]  /*150a0*/  ISETP.GE.AND P1, PT, R4, R0, PT ;  /* 0x000000000400720c */ /* 0x000fe20003f26270 */
[----:B-1----:R-:W-:-:S12]  /*150b0*/  @!P0 BRA `(.L_x_4208) ;  /* 0x00000178007c8947 */ /* 0x002fd80003800000 */
.L_x_4449:
[----:B------:R-:W-:Y:S05]  /*150c0*/  BSYNC B1 ;  /* 0x0000000000017941 */ /* 0x000fea0003800000 */
.L_x_4207:
[----:B------:R-:W-:Y:S05]  /*150d0*/  @P1 BRA `(.L_x_4193) ;  /* 0x0000002c00fc1947 */ /* 0x000fea0003800000 */
[----:B------:R2:W5:Y:S01]  /*150e0*/  LDL R69, [R1+0x30] ;  /* 0x0000300001457983 */ /* 0x0005620000100800 */
[----:B------:R-:W4:Y:S03]  /*150f0*/  LDC R0, c[0x0][0x3f4] ;  /* 0x0000fd00ff007b82 */ /* 0x000f260000000800 */
[----:B------:R2:W5:Y:S04]  /*15100*/  LDL R68, [R1+0x34] ;  /* 0x0000340001447983 */ /* 0x0005680000100800 */
[----:B------:R2:W5:Y:S01]  /*15110*/  LDL R67, [R1+0x38] ;  /* 0x0000380001437983 */ /* 0x0005620000100800 */
[----:B------:R-:W-:Y:S01]  /*15120*/  BSSY B1, `(.L_x_4209) ;  /* 0x00000ff000017945 */ /* 0x000fe20003800000 */
[----:B----4-:R-:W-:-:S02]  /*15130*/  ISETP.GE.AND P0, PT, R16, R0, PT ;  /* 0x000000001000720c */ /* 0x010fc40003f06270 */
[-C--:B------:R-:W-:Y:S02]  /*15140*/  ISETP.GE.AND P1, PT, R225, R0.reuse, PT ;  /* 0x00000000e100720c */ /* 0x080fe40003f26270 */
[----:B------:R-:W-:-:S09]  /*15150*/  ISETP.GE.AND P2, PT, R226, R0, PT ;  /* 0x00000000e200720c */ /* 0x000fd20003f46270 */
[----:B--2---:R-:W-:Y:S05]  /*15160*/  @P0 BRA `(.L_x_4210) ;  /* 0x0000000c00e80947 */ /* 0x004fea0003800000 */
[----:B------:R-:W2:Y:S01]  /*15170*/  LDL R70, [R1+0x60] ;  /* 0x0000600001467983 */ /* 0x000ea20000100800 */
[----:B-1----:R-:W-:Y:S02]  /*15180*/  LEA.HI R3, R45, R45, RZ, 0x1 ;  /* 0x0000002d2d037211 */ /* 0x002fe400078f08ff */
[----:B-----5:R-:W-:Y:S02]  /*15190*/  LOP3.LUT R4, R40, 0xff, RZ, 0xc0, !PT ;  /* 0x000000ff28047812 */ /* 0x020fe400078ec0ff */
[----:B------:R-:W-:Y:S02]  /*151a0*/  LOP3.LUT R6, R3, 0xfffffffe, RZ, 0xc0, !PT ;  /* 0xfffffffe03067812 */ /* 0x000fe400078ec0ff */
[----:B------:R-:W-:Y:S02]  /*151b0*/  SHF.R.U32.HI R3, RZ, 0x8, R40 ;  /* 0x00000008ff037819 */ /* 0x000fe40000011628 */
[----:B0-----:R-:W-:Y:S01]  /*151c0*/  SHF.R.U32.HI R13, RZ, 0x8, R42 ;  /* 0x00000008ff0d7819 */ /* 0x001fe2000001162a */
[----:B------:R-:W-:Y:S01]  /*151d0*/  IMAD.IADD R45, R45, 0x1, -R6 ;  /* 0x000000012d2d7824 */ /* 0x000fe200078e0a06 */
[----:B------:R-:W-:-:S02]  /*151e0*/  LOP3.LUT R5, R3, 0xff, RZ, 0xc0, !PT ;  /* 0x000000ff03057812 */ /* 0x000fc400078ec0ff */
[----:B------:R-:W-:Y:S02]  /*151f0*/  LOP3.LUT R12, R42, 0xff, RZ, 0xc0, !PT ;  /* 0x000000ff2a0c7812 */ /* 0x000fe400078ec0ff */
[----:B------:R-:W-:Y:S02]  /*15200*/  LEA.HI R3, R0, R45, RZ, 0x1c ;  /* 0x0000002d00037211 */ /* 0x000fe400078fe0ff */
[----:B------:R-:W-:Y:S02]  /*15210*/  PRMT R21, R5, 0x7604, R4 ;  /* 0x0000760405157816 */ /* 0x000fe40000000004 */
[----:B------:R-:W-:Y:S02]  /*15220*/  SHF.R.S32.HI R4, RZ, 0x1f, R3 ;  /* 0x0000001fff047819 */ /* 0x000fe40000011403 */
[----:B------:R-:W-:Y:S02]  /*15230*/  LOP3.LUT R13, R13, 0xff, RZ, 0xc0, !PT ;  /* 0x000000ff0d0d7812 */ /* 0x000fe400078ec0ff */
[----:B------:R-:W-:Y:S01]  /*15240*/  LEA.HI R4, R4, R3, RZ, 0x2 ;  /* 0x0000000304047211 */ /* 0x000fe200078f10ff */
[----:B------:R-:W-:Y:S01]  /*15250*/  IMAD.SHL.U32 R3, R3, 0x10, RZ ;  /* 0x0000001003037824 */ /* 0x000fe200078e00ff */
[----:B------:R-:W-:-:S02]  /*15260*/  PRMT R47, R13, 0x7604, R12 ;  /* 0x000076040d2f7816 */ /* 0x000fc4000000000c */
[----:B------:R-:W-:Y:S02]  /*15270*/  SHF.R.U32.HI R12, RZ, 0x8, R36 ;  /* 0x00000008ff0c7819 */ /* 0x000fe40000011624 */
[----:B------:R-:W-:Y:S02]  /*15280*/  LOP3.LUT R3, R69, 0x30, R3, 0xf8, !PT ;  /* 0x0000003045037812 */ /* 0x000fe400078ef803 */
[----:B------:R-:W-:Y:S02]  /*15290*/  SHF.L.U32 R4, R4, 0xb, RZ ;  /* 0x0000000b04047819 */ /* 0x000fe400000006ff */
[----:B---3--:R-:W-:Y:S02]  /*152a0*/  LOP3.LUT R14, R12, 0xff, RZ, 0xc0, !PT ;  /* 0x000000ff0c0e7812 */ /* 0x008fe400078ec0ff */
[----:B------:R-:W-:Y:S02]  /*152b0*/  SHF.R.U32.HI R7, RZ, 0x8, R41 ;  /* 0x00000008ff077819 */ /* 0x000fe40000011629 */
[----:B------:R-:W-:-:S02]  /*152c0*/  LOP3.LUT R12, R3, R68, RZ, 0x3c, !PT ;  /* 0x00000044030c7212 */ /* 0x000fc400078e3cff */
[----:B------:R-:W-:Y:S02]  /*152d0*/  LOP3.LUT R3, R4, 0xffffe000, RZ, 0xc0, !PT ;  /* 0xffffe00004037812 */ /* 0x000fe400078ec0ff */
[----:B------:R-:W-:Y:S02]  /*152e0*/  LOP3.LUT R6, R41, 0xff, RZ, 0xc0, !PT ;  /* 0x000000ff29067812 */ /* 0x000fe400078ec0ff */
[----:B------:R-:W-:Y:S02]  /*152f0*/  LOP3.LUT R7, R7, 0xff, RZ, 0xc0, !PT ;  /* 0x000000ff07077812 */ /* 0x000fe400078ec0ff */
[----:B------:R-:W-:Y:S02]  /*15300*/  IADD3 R3, R12, R67, R3 ;  /* 0x000000430c037210 */ /* 0x000fe40007ffe003 */
[----:B------:R-:W-:Y:S02]  /*15310*/  PRMT R20, R7, 0x7604, R6 ;  /* 0x0000760407147816 */ /* 0x000fe40000000006 */
[----:B------:R-:W-:Y:S01]  /*15320*/  SHF.R.U32.HI R6, RZ, 0x8, R43 ;  /* 0x00000008ff067819 */ /* 0x000fe2000001162b */
[----:B------:R-:W-:Y:S01]  /*15330*/  IMAD.IADD R3, R18, 0x1, R3 ;  /* 0x0000000112037824 */ /* 0x000fe200078e0203 */
[----:B------:R-:W-:-:S02]  /*15340*/  LOP3.LUT R7, R36, 0xff, RZ, 0xc0, !PT ;  /* 0x000000ff24077812 */ /* 0x000fc400078ec0ff */
[----:B------:R-:W-:Y:S02]  /*15350*/  LOP3.LUT R5, R43, 0xff, RZ, 0xc0, !PT ;  /* 0x000000ff2b057812 */ /* 0x000fe400078ec0ff */
[----:B------:R-:W-:Y:S02]  /*15360*/  LOP3.LUT R6, R6, 0xff, RZ, 0xc0, !PT ;  /* 0x000000ff06067812 */ /* 0x000fe400078ec0ff */
[----:B------:R-:W-:Y:S02]  /*15370*/  PRMT R53, R14, 0x7604, R7 ;  /* 0x000076040e357816 */ /* 0x000fe40000000007 */
[----:B------:R-:W0:Y:S01]  /*15380*/  LDS.128 R12, [R3+0x1e200] ;  /* 0x01e20000030c7984 */ /* 0x000e220000000c00 */
[----:B------:R-:W-:Y:S02]  /*15390*/  PRMT R46, R6, 0x7604, R5 ;  /* 0x00007604062e7816 */ /* 0x000fe40000000005 */
[----:B------:R-:W-:Y:S02]  /*153a0*/  SHF.R.U32.HI R48, RZ, 0x8, R37 ;  /* 0x00000008ff307819 */ /* 0x000fe40000011625 */
[----:B------:R-:W-:-:S02]  /*153b0*/  SHF.R.U32.HI R50, RZ, 0x8, R38 ;  /* 0x00000008ff327819 */ /* 0x000fc40000011626 */
[----:B------:R-:W-:Y:S02]  /*153c0*/  LOP3.LUT R45, R37, 0xff, RZ, 0xc0, !PT ;  /* 0x000000ff252d7812 */ /* 0x000fe400078ec0ff */
[----:B------:R-:W-:Y:S02]  /*153d0*/  LOP3.LUT R48, R48, 0xff, RZ, 0xc0, !PT ;  /* 0x000000ff30307812 */ /* 0x000fe400078ec0ff */
[----:B------:R-:W-:Y:S02]  /*153e0*/  LOP3.LUT R49, R38, 0xff, RZ, 0xc0, !PT ;  /* 0x000000ff26317812 */ /* 0x000fe400078ec0ff */
[----:B------:R-:W-:Y:S02]  /*153f0*/  LOP3.LUT R50, R50, 0xff, RZ, 0xc0, !PT ;  /* 0x000000ff32327812 */ /* 0x000fe400078ec0ff */
[----:B------:R-:W-:Y:S02]  /*15400*/  PRMT R48, R48, 0x7604, R45 ;  /* 0x0000760430307816 */ /* 0x000fe4000000002d */
[----:B------:R-:W-:-:S02]  /*15410*/  SHF.R.U32.HI R55, RZ, 0x10, R37 ;  /* 0x00000010ff377819 */ /* 0x000fc40000011625 */
[----:B------:R-:W-:Y:S02]  /*15420*/  SHF.R.U32.HI R45, RZ, 0x10, R41 ;  /* 0x00000010ff2d7819 */ /* 0x000fe40000011629 */
[----:B------:R-:W-:Y:S01]  /*15430*/  PRMT R57, R50, 0x7604, R49 ;  /* 0x0000760432397816 */ /* 0x000fe20000000031 */
[----:B------:R-:W-:Y:S01]  /*15440*/  IMAD.U32 R55, R55, 0x10000, RZ ;  /* 0x0001000037377824 */ /* 0x000fe200078e00ff */
[----:B------:R-:W-:Y:S01]  /*15450*/  SHF.R.U32.HI R49, RZ, 0x10, R43 ;  /* 0x00000010ff317819 */ /* 0x000fe2000001162b */
[----:B------:R-:W-:Y:S01]  /*15460*/  IMAD.U32 R45, R45, 0x10000, RZ ;  /* 0x000100002d2d7824 */ /* 0x000fe200078e00ff */
[----:B------:R-:W-:Y:S02]  /*15470*/  SHF.R.U32.HI R52, RZ, 0x8, R39 ;  /* 0x00000008ff347819 */ /* 0x000fe40000011627 */
[----:B------:R-:W-:Y:S01]  /*15480*/  LOP3.LUT R51, R39, 0xff, RZ, 0xc0, !PT ;  /* 0x000000ff27337812 */ /* 0x000fe200078ec0ff */
[----:B------:R-:W-:Y:S01]  /*15490*/  IMAD.U32 R49, R49, 0x10000, RZ ;  /* 0x0001000031317824 */ /* 0x000fe200078e00ff */
[----:B------:R-:W-:-:S02]  /*154a0*/  LOP3.LUT R52, R52, 0xff, RZ, 0xc0, !PT ;  /* 0x000000ff34347812 */ /* 0x000fc400078ec0ff */
[----:B------:R-:W-:Y:S02]  /*154b0*/  SHF.R.U32.HI R59, RZ, 0x10, R39 ;  /* 0x00000010ff3b7819 */ /* 0x000fe40000011627 */
[----:B------:R-:W-:Y:S02]  /*154c0*/  LOP3.LUT R55, R48, 0xff0000, R55, 0xf8, !PT ;  /* 0x00ff000030377812 */ /* 0x000fe400078ef837 */
[----:B------:R-:W-:Y:S01]  /*154d0*/  LOP3.LUT R45, R20, 0xff0000, R45, 0xf8, !PT ;  /* 0x00ff0000142d7812 */ /* 0x000fe200078ef82d */
[----:B------:R-:W-:Y:S01]  /*154e0*/  IMAD.U32 R59, R59, 0x10000, RZ ;  /* 0x000100003b3b7824 */ /* 0x000fe200078e00ff */
[----:B------:R-:W-:Y:S02]  /*154f0*/  PRMT R52, R52, 0x7604, R51 ;  /* 0x0000760434347816 */ /* 0x000fe40000000033 */
[----:B------:R-:W-:Y:S02]  /*15500*/  LOP3.LUT R51, R46, 0xff0000, R49, 0xf8, !PT ;  /* 0x00ff00002e337812 */ /* 0x000fe400078ef831 */
[----:B------:R-:W-:-:S02]  /*15510*/  LOP3.LUT R55, R55, 0xff000000, R37, 0xf8, !PT ;  /* 0xff00000037377812 */ /* 0x000fc400078ef825 */
[----:B------:R-:W-:Y:S02]  /*15520*/  LOP3.LUT R49, R45, 0xff000000, R41, 0xf8, !PT ;  /* 0xff0000002d317812 */ /* 0x000fe400078ef829 */
[----:B------:R-:W-:Y:S02]  /*15530*/  LOP3.LUT R53, R53, 0xff0000, R36, 0xf8, !PT ;  /* 0x00ff000035357812 */ /* 0x000fe400078ef824 */
[----:B------:R-:W-:Y:S02]  /*15540*/  F2FP.F16.E4M3.UNPACK_B R54, R55 ;  /* 0x00000037ff36723e */ /* 0x000fe400020006ff */
[----:B0-----:R-:W-:Y:S02]  /*15550*/  F2FP.F16.E4M3.UNPACK_B R41, R13 ;  /* 0x0000000dff29723e */ /* 0x001fe400020006ff */
[----:B------:R-:W-:Y:S01]  /*15560*/  LOP3.LUT R21, R21, 0xff0000, R40, 0xf8, !PT ;  /* 0x00ff000015157812 */ /* 0x000fe200078ef828 */
[--C-:B------:R-:W-:Y:S01]  /*15570*/  HADD2.F32 R56, -RZ, R54.reuse.H0_H0 ;  /* 0x20000036ff387230 */ /* 0x100fe20000004100 */
[----:B------:R-:W-:Y:S01]  /*15580*/  LOP3.LUT R59, R52, 0xff0000, R59, 0xf8, !PT ;  /* 0x00ff0000343b7812 */ /* 0x000fe200078ef83b */
[----:B------:R-:W-:Y:S01]  /*15590*/  HADD2.F32 R54, -RZ, R54.H1_H1 ;  /* 0x30000036ff367230 */ /* 0x000fe20000004100 */
[----:B------:R-:W-:-:S02]  /*155a0*/  F2FP.F16.E4M3.UNPACK_B R50, R49 ;  /* 0x00000031ff32723e */ /* 0x000fc400020006ff */
[----:B------:R-:W-:Y:S02]  /*155b0*/  LOP3.LUT R57, R57, 0xff0000, R38, 0xf8, !PT ;  /* 0x00ff000039397812 */ /* 0x000fe400078ef826 */
[----:B------:R-:W-:Y:S02]  /*155c0*/  LOP3.LUT R53, R53, 0xff000000, R36, 0xf8, !PT ;  /* 0xff00000035357812 */ /* 0x000fe400078ef824 */
[----:B------:R-:W-:Y:S02]  /*155d0*/  LOP3.LUT R47, R47, 0xff0000, R42, 0xf8, !PT ;  /* 0x00ff00002f2f7812 */ /* 0x000fe400078ef82a */
[----:B------:R-:W-:Y:S02]  /*155e0*/  LOP3.LUT R48, R21, 0xff000000, R40, 0xf8, !PT ;  /* 0xff00000015307812 */ /* 0x000fe400078ef828 */
[----:B------:R-:W-:Y:S01]  /*155f0*/  LOP3.LUT R52, R51, 0xff000000, R43, 0xf8, !PT ;  /* 0xff00000033347812 */ /* 0x000fe200078ef82b */
[--C-:B------:R-:W-:Y:S01]  /*15600*/  HADD2.F32 R51, -RZ, R50.reuse.H0_H0 ;  /* 0x20000032ff337230 */ /* 0x100fe20000004100 */
[----:B------:R-:W-:Y:S01]  /*15610*/  LOP3.LUT R59, R59, 0xff000000, R39, 0xf8, !PT ;  /* 0xff0000003b3b7812 */ /* 0x000fe200078ef827 */
[----:B------:R-:W-:Y:S01]  /*15620*/  HADD2.F32 R50, -RZ, R50.H1_H1 ;  /* 0x30000032ff327230 */ /* 0x000fe20000004100 */
[----:B------:R-:W-:-:S02]  /*15630*/  LOP3.LUT R58, R57, 0xff000000, R38, 0xf8, !PT ;  /* 0xff000000393a7812 */ /* 0x000fc400078ef826 */
[----:B------:R-:W-:Y:S02]  /*15640*/  LOP3.LUT R20, R47, 0xff000000, R42, 0xf8, !PT ;  /* 0xff0000002f147812 */ /* 0x000fe400078ef82a */
[----:B------:R-:W-:Y:S02]  /*15650*/  F2FP.F16.E4M3.UNPACK_B R42, R13.H1 ;  /* 0x0000000dff2a723e */ /* 0x000fe400030006ff */
[----:B------:R-:W-:Y:S02]  /*15660*/  F2FP.F16.E4M3.UNPACK_B R55, R55.H1 ;  /* 0x00000037ff37723e */ /* 0x000fe400030006ff */
[----:B------:R-:W-:Y:S02]  /*15670*/  F2FP.F16.E4M3.UNPACK_B R49, R49.H1 ;  /* 0x00000031ff31723e */ /* 0x000fe400030006ff */
[-C--:B------:R-:W-:Y:S02]  /*15680*/  F2FP.F16.E4M3.UNPACK_B R43, R14.reuse ;  /* 0x0000000eff2b723e */ /* 0x080fe400020006ff */
[----:B------:R-:W-:Y:S01]  /*15690*/  F2FP.F16.E4M3.UNPACK_B R45, R14.H1 ;  /* 0x0000000eff2d723e */ /* 0x000fe200030006ff */
[--C-:B------:R-:W-:Y:S01]  /*156a0*/  HADD2.F32 R14, -RZ, R42.reuse.H0_H0 ;  /* 0x2000002aff0e7230 */ /* 0x100fe20000004100 */
[-C--:B------:R-:W-:Y:S01]  /*156b0*/  F2FP.F16.E4M3.UNPACK_B R46, R15.reuse ;  /* 0x0000000fff2e723e */ /* 0x080fe200020006ff */
[----:B------:R-:W-:Y:S01]  /*156c0*/  HADD2.F32 R42, -RZ, R42.H1_H1 ;  /* 0x3000002aff2a7230 */ /* 0x000fe20000004100 */
[----:B------:R-:W-:-:S02]  /*156d0*/  F2FP.F16.E4M3.UNPACK_B R47, R15.H1 ;  /* 0x0000000fff2f723e */ /* 0x000fc400030006ff */
[-C--:B------:R-:W-:Y:S02]  /*156e0*/  F2FP.F16.E4M3.UNPACK_B R15, R12.reuse ;  /* 0x0000000cff0f723e */ /* 0x080fe400020006ff */
[----:B------:R-:W-:Y:S01]  /*156f0*/  F2FP.F16.E4M3.UNPACK_B R12, R12.H1 ;  /* 0x0000000cff0c723e */ /* 0x000fe200030006ff */
[----:B--2---:R-:W0:Y:S02]  /*15700*/  LDS.128 R4, [R70+0x1e200] ;  /* 0x01e2000046047984 */ /* 0x004e240000000c00 */
[-C--:B0-----:R-:W-:Y:S02]  /*15710*/  F2FP.F16.E4M3.UNPACK_B R36, R5.reuse ;  /* 0x00000005ff24723e */ /* 0x081fe400020006ff */
[----:B------:R-:W-:Y:S01]  /*15720*/  F2FP.F16.E4M3.UNPACK_B R37, R5.H1 ;  /* 0x00000005ff25723e */ /* 0x000fe200030006ff */
[--C-:B------:R-:W-:Y:S01]  /*15730*/  HADD2.F32 R5, -RZ, R41.reuse.H0_H0 ;  /* 0x20000029ff057230 */ /* 0x100fe20000004100 */
[-C--:B------:R-:W-:Y:S01]  /*15740*/  F2FP.F16.E4M3.UNPACK_B R39, R7.reuse ;  /* 0x00000007ff27723e */ /* 0x080fe200020006ff */
[----:B------:R-:W-:Y:S01]  /*15750*/  HADD2.F32 R41, -RZ, R41.H1_H1 ;  /* 0x30000029ff297230 */ /* 0x000fe20000004100 */
[----:B------:R-:W-:-:S02]  /*15760*/  F2FP.F16.E4M3.UNPACK_B R40, R7.H1 ;  /* 0x00000007ff28723e */ /* 0x000fc400030006ff */
[----:B------:R-:W-:Y:S01]  /*15770*/  F2FP.F16.E4M3.UNPACK_B R7, R4 ;  /* 0x00000004ff07723e */ /* 0x000fe200020006ff */
[C---:B------:R-:W-:Y:S01]  /*15780*/  FMUL.FTZ R13, R5.reuse, R56 ;  /* 0x00000038050d7220 */ /* 0x040fe20000410000 */
[----:B------:R-:W-:Y:S01]  /*15790*/  F2FP.F16.E4M3.UNPACK_B R21, R4.H1 ;  /* 0x00000004ff15723e */ /* 0x000fe200030006ff */
[----:B------:R-:W-:Y:S01]  /*157a0*/  FMUL.FTZ R57, R5, R51 ;  /* 0x0000003305397220 */ /* 0x000fe20000410000 */
[----:B------:R-:W-:Y:S01]  /*157b0*/  F2FP.F16.E4M3.UNPACK_B R4, R6 ;  /* 0x00000006ff04723e */ /* 0x000fe200020006ff */
[C---:B------:R-:W-:Y:S01]  /*157c0*/  FMUL.FTZ R61, R41.reuse, R54 ;  /* 0x00000036293d7220 */ /* 0x040fe20000410000 */
[----:B------:R-:W-:Y:S01]  /*157d0*/  F2FP.F16.E4M3.UNPACK_B R38, R6.H1 ;  /* 0x00000006ff26723e */ /* 0x000fe200030006ff */
[--C-:B------:R-:W-:Y:S02]  /*157e0*/  HADD2.F32 R6, -RZ, R36.reuse.H0_H0 ;  /* 0x20000024ff067230 */ /* 0x100fe40000004100 */
[----:B------:R-:W-:Y:S01]  /*157f0*/  FMUL.FTZ R41, R41, R50 ;  /* 0x0000003229297220 */ /* 0x000fe20000410000 */
[----:B------:R-:W-:-:S02]  /*15800*/  HADD2.F32 R36, -RZ, R36.H1_H1 ;  /* 0x30000024ff247230 */ /* 0x000fc40000004100 */
[C---:B------:R-:W-:Y:S01]  /*15810*/  FFMA.FTZ R5, R6.reuse, R51, -R13 ;  /* 0x0000003306057223 */ /* 0x040fe2000001080d */
[----:B------:R-:W-:Y:S01]  /*15820*/  FFMA.FTZ R13, R6, R56, R57 ;  /* 0x00000038060d7223 */ /* 0x000fe20000010039 */
[----:B------:R-:W-:Y:S02]  /*15830*/  HADD2.F32 R57, -RZ, R55.H0_H0 ;  /* 0x20000037ff397230 */ /* 0x000fe40000004100 */
[C---:B------:R-:W-:Y:S01]  /*15840*/  FFMA.FTZ R56, R36.reuse, R50, -R61 ;  /* 0x0000003224387223 */ /* 0x040fe2000001083d */
[----:B------:R-:W-:Y:S02]  /*15850*/  HADD2.F32 R51, -RZ, R49.H0_H0 ;  /* 0x20000031ff337230 */ /* 0x000fe40000004100 */
        /* <DEDUP_REMOVED lines=9> */
[----:B------:R-:W-:Y:S01]  /*158f0*/  HADD2.F32 R49, -RZ, R49.H1_H1 ;  /* 0x30000031ff317230 */ /* 0x000fe20000004100 */
[----:B------:R-:W-:Y:S01]  /*15900*/  F2FP.F16.E4M3.UNPACK_B R59, R59.H1 ;  /* 0x0000003bff3b723e */ /* 0x000fe200030006ff */
[----:B------:R-:W-:Y:S02]  /*15910*/  HADD2.F32 R51, -RZ, R50.H0_H0 ;  /* 0x20000032ff337230 */ /* 0x000fe40000004100 */
[C---:B------:R-:W-:Y:S01]  /*15920*/  FMUL.FTZ R60, R42.reuse, R55 ;  /* 0x000000372a3c7220 */ /* 0x040fe20000410000 */
[----:B------:R-:W-:Y:S02]  /*15930*/  HADD2.F32 R14, -RZ, R46.H0_H0 ;  /* 0x2000002eff0e7230 */ /* 0x000fe40000004100 */
[----:B------:R-:W-:Y:S01]  /*15940*/  FMUL.FTZ R42, R42, R49 ;  /* 0x000000312a2a7220 */ /* 0x000fe20000410000 */
[----:B------:R-:W-:Y:S01]  /*15950*/  HADD2.F32 R41, -RZ, R36.H0_H0 ;  /* 0x20000024ff297230 */ /* 0x000fe20000004100 */
[----:B------:R-:W-:Y:S01]  /*15960*/  F2FP.F16.E4M3.UNPACK_B R52, R52.H1 ;  /* 0x00000034ff34723e */ /* 0x000fe200030006ff */
[----:B------:R-:W-:-:S02]  /*15970*/  HADD2.F32 R37, -RZ, R37.H1_H1 ;  /* 0x30000025ff257230 */ /* 0x000fc40000004100 */
[C---:B------:R-:W-:Y:S01]  /*15980*/  FMUL.FTZ R61, R14.reuse, R51 ;  /* 0x000000330e3d7220 */ /* 0x040fe20000410000 */
[----:B------:R-:W-:Y:S02]  /*15990*/  HADD2.F32 R6, -RZ, R39.H0_H0 ;  /* 0x20000027ff067230 */ /* 0x000fe40000004100 */
[----:B------:R-:W-:Y:S01]  /*159a0*/  FMUL.FTZ R14, R14, R41 ;  /* 0x000000290e0e7220 */ /* 0x000fe20000410000 */
[----:B------:R-:W-:Y:S02]  /*159b0*/  HADD2.F32 R36, -RZ, R36.H1_H1 ;  /* 0x30000024ff247230 */ /* 0x000fe40000004100 */
[----:B------:R-:W-:Y:S01]  /*159c0*/  FFMA.FTZ R62, R37, R55, R42 ;  /* 0x00000037253e7223 */ /* 0x000fe2000001002a */
[----:B------:R-:W-:Y:S02]  /*159d0*/  HADD2.F32 R50, -RZ, R50.H1_H1 ;  /* 0x30000032ff327230 */ /* 0x000fe40000004100 */
[----:B------:R-:W-:Y:S01]  /*159e0*/  FFMA.FTZ R61, R6, R41, -R61 ;  /* 0x00000029063d7223 */ /* 0x000fe2000001083d */
[----:B------:R-:W-:-:S02]  /*159f0*/  HADD2.F32 R46, -RZ, R46.H1_H1 ;  /* 0x3000002eff2e7230 */ /* 0x000fc40000004100 */
[----:B------:R-:W-:Y:S01]  /*15a00*/  FFMA.FTZ R55, R6, R51, R14 ;  /* 0x0000003306377223 */ /* 0x000fe2000001000e */
[----:B------:R-:W-:Y:S01]  /*15a10*/  FFMA.FTZ R60, R37, R49, -R60 ;  /* 0x00000031253c7223 */ /* 0x000fe2000001083c */
[----:B------:R-:W-:Y:S01]  /*15a20*/  HADD2.F32 R39, -RZ, R39.H1_H1 ;  /* 0x30000027ff277230 */ /* 0x000fe20000004100 */
[----:B------:R-:W-:Y:S01]  /*15a30*/  F2FP.SATFINITE.E4M3.F32.PACK_AB_MERGE_C R57, R62, R57, RZ ;  /* 0x000000393e39723e */ /* 0x000fe200048070ff */
[----:B------:R-:W-:Y:S02]  /*15a40*/  HADD2.F32 R41, -RZ, R59.H0_H0 ;  /* 0x2000003bff297230 */ /* 0x000fe40000004100 */
[C---:B------:R-:W-:Y:S01]  /*15a50*/  FMUL.FTZ R42, R46.reuse, R50 ;  /* 0x000000322e2a7220 */ /* 0x040fe20000410000 */
[----:B------:R-:W-:Y:S02]  /*15a60*/  HADD2.F32 R14, -RZ, R47.H0_H0 ;  /* 0x2000002fff0e7230 */ /* 0x000fe40000004100 */
[----:B------:R-:W-:Y:S01]  /*15a70*/  FMUL.FTZ R49, R46, R36 ;  /* 0x000000242e317220 */ /* 0x000fe20000410000 */
[----:B------:R-:W-:-:S02]  /*15a80*/  HADD2.F32 R37, -RZ, R52.H0_H0 ;  /* 0x20000034ff257230 */ /* 0x000fc40000004100 */
[C---:B------:R-:W-:Y:S01]  /*15a90*/  FFMA.FTZ R64, R39.reuse, R36, -R42 ;  /* 0x0000002427407223 */ /* 0x040fe2000001082a */
[----:B------:R-:W-:Y:S02]  /*15aa0*/  HADD2.F32 R6, -RZ, R40.H0_H0 ;  /* 0x20000028ff067230 */ /* 0x000fe40000004100 */
[C---:B------:R-:W-:Y:S01]  /*15ab0*/  FMUL.FTZ R51, R14.reuse, R41 ;  /* 0x000000290e337220 */ /* 0x040fe20000410000 */
[----:B------:R-:W-:Y:S01]  /*15ac0*/  FFMA.FTZ R50, R39, R50, R49 ;  /* 0x0000003227327223 */ /* 0x000fe20000010031 */
[----:B------:R-:W-:Y:S01]  /*15ad0*/  FMUL.FTZ R14, R14, R37 ;  /* 0x000000250e0e7220 */ /* 0x000fe20000410000 */
[----:B------:R-:W-:Y:S01]  /*15ae0*/  F2FP.F16.E4M3.UNPACK_B R39, R53.H1 ;  /* 0x00000035ff27723e */ /* 0x000fe200030006ff */
[----:B------:R-:W-:Y:S01]  /*15af0*/  HADD2.F32 R52, -RZ, R52.H1_H1 ;  /* 0x30000034ff347230 */ /* 0x000fe20000004100 */
[----:B------:R-:W-:Y:S01]  /*15b00*/  F2FP.F16.E4M3.UNPACK_B R36, R48.H1 ;  /* 0x00000030ff24723e */ /* 0x000fe200030006ff */
        /* <DEDUP_REMOVED lines=11> */
[----:B------:R-:W-:-:S02]  /*15bc0*/  HADD2.F32 R40, -RZ, R40.H1_H1 ;  /* 0x30000028ff287230 */ /* 0x000fc40000004100 */
[C---:B------:R-:W-:Y:S01]  /*15bd0*/  FMUL.FTZ R47, R14.reuse, R41 ;  /* 0x000000290e2f7220 */ /* 0x040fe20000410000 */
[----:B------:R-:W-:Y:S02]  /*15be0*/  HADD2.F32 R6, -RZ, R21.H0_H0 ;  /* 0x20000015ff067230 */ /* 0x000fe40000004100 */
[----:B------:R-:W-:Y:S01]  /*15bf0*/  FMUL.FTZ R14, R14, R37 ;  /* 0x000000250e0e7220 */ /* 0x000fe20000410000 */
[----:B------:R-:W-:Y:S02]  /*15c00*/  HADD2.F32 R39, -RZ, R39.H1_H1 ;  /* 0x30000027ff277230 */ /* 0x000fe40000004100 */
[C---:B------:R-:W-:Y:S01]  /*15c10*/  FFMA.FTZ R52, R40.reuse, R52, -R49 ;  /* 0x0000003428347223 */ /* 0x040fe20000010831 */
[----:B------:R-:W-:Y:S02]  /*15c20*/  HADD2.F32 R12, -RZ, R12.H1_H1 ;  /* 0x3000000cff0c7230 */ /* 0x000fe40000004100 */
[----:B------:R-:W-:Y:S01]  /*15c30*/  FFMA.FTZ R59, R40, R59, R42 ;  /* 0x0000003b283b7223 */ /* 0x000fe2000001002a */
[----:B------:R-:W-:-:S02]  /*15c40*/  HADD2.F32 R36, -RZ, R36.H1_H1 ;  /* 0x30000024ff247230 */ /* 0x000fc40000004100 */
[C---:B------:R-:W-:Y:S01]  /*15c50*/  FFMA.FTZ R47, R6.reuse, R37, -R47 ;  /* 0x00000025062f7223 */ /* 0x040fe2000001082f */
[----:B------:R-:W-:Y:S01]  /*15c60*/  FFMA.FTZ R40, R6, R41, R14 ;  /* 0x0000002906287223 */ /* 0x000fe2000001000e */
[----:B------:R-:W-:Y:S02]  /*15c70*/  HADD2.F32 R21, -RZ, R21.H1_H1 ;  /* 0x30000015ff157230 */ /* 0x000fe40000004100 */
[C---:B------:R-:W-:Y:S01]  /*15c80*/  FMUL.FTZ R6, R12.reuse, R39 ;  /* 0x000000270c067220 */ /* 0x040fe20000410000 */
[-C--:B------:R-:W-:Y:S01]  /*15c90*/  FMUL.FTZ R14, R12, R36.reuse ;  /* 0x000000240c0e7220 */ /* 0x080fe20000410000 */
[----:B------:R-:W-:Y:S01]  /*15ca0*/  HADD2.F32 R37, -RZ, R53.H0_H0 ;  /* 0x20000035ff257230 */ /* 0x000fe20000004100 */
[----:B------:R-:W-:Y:S01]  /*15cb0*/  F2FP.SATFINITE.E4M3.F32.PACK_AB_MERGE_C R60, R60, R63, RZ ;  /* 0x0000003f3c3c723e */ /* 0x000fe200048070ff */
[----:B------:R-:W-:Y:S02]  /*15cc0*/  HADD2.F32 R12, -RZ, R15.H0_H0 ;  /* 0x2000000fff0c7230 */ /* 0x000fe40000004100 */
[C---:B------:R-:W-:Y:S01]  /*15cd0*/  FFMA.FTZ R42, R21.reuse, R36, -R6 ;  /* 0x00000024152a7223 */ /* 0x040fe20000010806 */
[----:B------:R-:W-:Y:S01]  /*15ce0*/  FFMA.FTZ R49, R21, R39, R14 ;  /* 0x0000002715317223 */ /* 0x000fe2000001000e */
[----:B------:R-:W-:Y:S01]  /*15cf0*/  HADD2.F32 R21, -RZ, R48.H0_H0 ;  /* 0x20000030ff157230 */ /* 0x000fe20000004100 */
[----:B------:R-:W-:Y:S01]  /*15d00*/  F2FP.SATFINITE.E4M3.F32.PACK_AB_MERGE_C R5, R56, R5, R60 ;  /* 0x000000053805723e */ /* 0x000fe2000480703c */
        /* <DEDUP_REMOVED lines=18> */
[--C-:B------:R-:W-:Y:S01]  /*15e30*/  HADD2.F32 R7, -RZ, R6.reuse.H0_H0 ;  /* 0x20000006ff077230 */ /* 0x100fe20000004100 */
[----:B------:R-:W-:Y:S01]  /*15e40*/  F2FP.F16.E4M3.UNPACK_B R20, R20 ;  /* 0x00000014ff14723e */ /* 0x000fe200020006ff */
[----:B------:R-:W-:Y:S02]  /*15e50*/  HADD2.F32 R14, -RZ, R6.H1_H1 ;  /* 0x30000006ff0e7230 */ /* 0x000fe40000004100 */
[C---:B------:R-:W-:Y:S01]  /*15e60*/  FMUL.FTZ R37, R12.reuse, R15 ;  /* 0x0000000f0c257220 */ /* 0x040fe20000410000 */
[----:B------:R-:W-:Y:S02]  /*15e70*/  HADD2.F32 R6, -RZ, R38.H0_H0 ;  /* 0x20000026ff067230 */ /* 0x000fe40000004100 */
[----:B------:R-:W-:Y:S01]  /*15e80*/  FMUL.FTZ R51, R12, R7 ;  /* 0x000000070c337220 */ /* 0x000fe20000410000 */
[----:B------:R-:W-:Y:S01]  /*15e90*/  HADD2.F32 R21, -RZ, R21.H1_H1 ;  /* 0x30000015ff157230 */ /* 0x000fe20000004100 */
[----:B------:R-:W-:Y:S01]  /*15ea0*/  F2FP.SATFINITE.E4M3.F32.PACK_AB_MERGE_C R13, R54, R13, R57 ;  /* 0x0000000d360d723e */ /* 0x000fe20004807039 */
[----:B------:R-:W-:-:S02]  /*15eb0*/  HADD2.F32 R45, -RZ, R45.H1_H1 ;  /* 0x3000002dff2d7230 */ /* 0x000fc40000004100 */
[C---:B------:R-:W-:Y:S01]  /*15ec0*/  FFMA.FTZ R46, R6.reuse, R7, -R37 ;  /* 0x00000007062e7223 */ /* 0x040fe20000010825 */
[----:B------:R-:W-:Y:S02]  /*15ed0*/  HADD2.F32 R38, -RZ, R38.H1_H1 ;  /* 0x30000026ff267230 */ /* 0x000fe40000004100 */
[----:B------:R-:W-:Y:S01]  /*15ee0*/  FFMA.FTZ R51, R6, R15, R51 ;  /* 0x0000000f06337223 */ /* 0x000fe20000010033 */
[--C-:B------:R-:W-:Y:S02]  /*15ef0*/  HADD2.F32 R6, -RZ, R4.reuse.H0_H0 ;  /* 0x20000004ff067230 */ /* 0x100fe40000004100 */
[CC--:B------:R-:W-:Y:S01]  /*15f00*/  FMUL.FTZ R7, R45.reuse, R21.reuse ;  /* 0x000000152d077220 */ /* 0x0c0fe20000410000 */
[-C--:B------:R-:W-:Y:S01]  /*15f10*/  FMUL.FTZ R12, R45, R14.reuse ;  /* 0x0000000e2d0c7220 */ /* 0x080fe20000410000 */
[----:B------:R-:W-:Y:S02]  /*15f20*/  HADD2.F32 R4, -RZ, R4.H1_H1 ;  /* 0x30000004ff047230 */ /* 0x000fe40000004100 */
[C---:B------:R-:W-:Y:S01]  /*15f30*/  FFMA.FTZ R45, R38.reuse, R14, -R7 ;  /* 0x0000000e262d7223 */ /* 0x040fe20000010807 */
[----:B------:R-:W-:Y:S01]  /*15f40*/  FFMA.FTZ R38, R38, R21, R12 ;  /* 0x0000001526267223 */ /* 0x000fe2000001000c */
[----:B------:R-:W-:-:S02]  /*15f50*/  HADD2.F32 R14, -RZ, R58.H0_H0 ;  /* 0x2000003aff0e7230 */ /* 0x000fc40000004100 */
[--C-:B------:R-:W-:Y:S01]  /*15f60*/  HADD2.F32 R7, -RZ, R43.reuse.H0_H0 ;  /* 0x2000002bff077230 */ /* 0x100fe20000004100 */
[----:B------:R-:W-:Y:S01]  /*15f70*/  F2FP.SATFINITE.E4M3.F32.PACK_AB_MERGE_C R45, R45, R46, RZ ;  /* 0x0000002e2d2d723e */ /* 0x000fe200048070ff */
[----:B------:R-:W-:Y:S01]  /*15f80*/  HADD2.F32 R12, -RZ, R20.H0_H0 ;  /* 0x20000014ff0c7230 */ /* 0x000fe20000004100 */
[----:B------:R-:W-:Y:S01]  /*15f90*/  F2FP.SATFINITE.E4M3.F32.PACK_AB_MERGE_C R38, R38, R51, RZ ;  /* 0x000000332626723e */ /* 0x000fe200048070ff */
[----:B------:R-:W-:Y:S02]  /*15fa0*/  HADD2.F32 R58, -RZ, R58.H1_H1 ;  /* 0x3000003aff3a7230 */ /* 0x000fe40000004100 */
[C---:B------:R-:W-:Y:S01]  /*15fb0*/  FMUL.FTZ R15, R7.reuse, R14 ;  /* 0x0000000e070f7220 */ /* 0x040fe20000410000 */
[----:B------:R-:W-:Y:S02]  /*15fc0*/  HADD2.F32 R43, -RZ, R43.H1_H1 ;  /* 0x3000002bff2b7230 */ /* 0x000fe40000004100 */
[----:B------:R-:W-:Y:S01]  /*15fd0*/  FMUL.FTZ R7, R7, R12 ;  /* 0x0000000c07077220 */ /* 0x000fe20000410000 */
[----:B------:R-:W-:-:S02]  /*15fe0*/  HADD2.F32 R20, -RZ, R20.H1_H1 ;  /* 0x30000014ff147230 */ /* 0x000fc40000004100 */
[C---:B------:R-:W-:Y:S01]  /*15ff0*/  FFMA.FTZ R21, R6.reuse, R12, -R15 ;  /* 0x0000000c06157223 */ /* 0x040fe2000001080f */
[----:B------:R-:W-:Y:S01]  /*16000*/  F2FP.SATFINITE.E4M3.F32.PACK_AB_MERGE_C R15, R59, R66, RZ ;  /* 0x000000423b0f723e */ /* 0x000fe200048070ff */
[C---:B------:R-:W-:Y:S01]  /*16010*/  FMUL.FTZ R37, R43.reuse, R58 ;  /* 0x0000003a2b257220 */ /* 0x040fe20000410000 */
[----:B------:R-:W-:Y:S01]  /*16020*/  FFMA.FTZ R14, R6, R14, R7 ;  /* 0x0000000e060e7223 */ /* 0x000fe20000010007 */
[-C--:B------:R-:W-:Y:S01]  /*16030*/  FMUL.FTZ R43, R43, R20.reuse ;  /* 0x000000142b2b7220 */ /* 0x080fe20000410000 */
[----:B------:R-:W-:Y:S01]  /*16040*/  F2FP.SATFINITE.E4M3.F32.PACK_AB_MERGE_C R7, R52, R65, RZ ;  /* 0x000000413407723e */ /* 0x000fe200048070ff */
[C---:B------:R-:W-:Y:S01]  /*16050*/  FFMA.FTZ R6, R4.reuse, R20, -R37 ;  /* 0x0000001404067223 */ /* 0x040fe20000010825 */
[----:B------:R-:W-:Y:S01]  /*16060*/  F2FP.SATFINITE.E4M3.F32.PACK_AB_MERGE_C R12, R49, R40, RZ ;  /* 0x00000028310c723e */ /* 0x000fe200048070ff */
[----:B------:R-:W-:Y:S01]  /*16070*/  FFMA.FTZ R43, R4, R58, R43 ;  /* 0x0000003a042b7223 */ /* 0x000fe2000001002b */
[----:B------:R-:W-:Y:S02]  /*16080*/  F2FP.SATFINITE.E4M3.F32.PACK_AB_MERGE_C R4, R42, R47, RZ ;  /* 0x0000002f2a04723e */ /* 0x000fe400048070ff */
[----:B------:R-:W-:-:S02]  /*16090*/  F2FP.SATFINITE.E4M3.F32.PACK_AB_MERGE_C R7, R64, R61, R7 ;  /* 0x0000003d4007723e */ /* 0x000fc40004807007 */
[----:B------:R-:W-:Y:S02]  /*160a0*/  F2FP.SATFINITE.E4M3.F32.PACK_AB_MERGE_C R4, R48, R39, R4 ;  /* 0x000000273004723e */ /* 0x000fe40004807004 */
[----:B------:R-:W-:Y:S02]  /*160b0*/  F2FP.SATFINITE.E4M3.F32.PACK_AB_MERGE_C R6, R6, R21, R45 ;  /* 0x000000150606723e */ /* 0x000fe4000480702d */
[----:B------:R-:W-:Y:S02]  /*160c0*/  F2FP.SATFINITE.E4M3.F32.PACK_AB_MERGE_C R15, R50, R55, R15 ;  /* 0x00000037320f723e */ /* 0x000fe4000480700f */
[----:B------:R-:W-:Y:S01]  /*160d0*/  F2FP.SATFINITE.E4M3.F32.PACK_AB_MERGE_C R12, R36, R41, R12 ;  /* 0x00000029240c723e */ /* 0x000fe2000480700c */
[----:B------:R2:W-:Y:S01]  /*160e0*/  STS.128 [R70+0x1e200], R4 ;  /* 0x01e2000446007388 */ /* 0x0005e20000000c00 */
[----:B------:R-:W-:-:S05]  /*160f0*/  F2FP.SATFINITE.E4M3.F32.PACK_AB_MERGE_C R14, R43, R14, R38 ;  /* 0x0000000e2b0e723e */ /* 0x000fca0004807026 */
[----:B------:R2:W-:Y:S02]  /*16100*/  STS.128 [R3+0x1e200], R12 ;  /* 0x01e2000c03007388 */ /* 0x0005e40000000c00 */
.L_x_4210:
[----:B------:R-:W-:Y:S05]  /*16110*/  BSYNC B1 ;  /* 0x0000000000017941 */ /* 0x000fea0003800000 */
.L_x_4209:
[----:B------:R-:W-:Y:S04]  /*16120*/  BSSY B1, `(.L_x_4211) ;  /* 0x0000101000017945 */ /* 0x000fe80003800000 */
[----:B------:R-:W-:Y:S05]  /*16130*/  @P1 BRA `(.L_x_4212) ;  /* 0x0000000c00fc1947 */ /* 0x000fea0003800000 */
[----:B------:R-:W4:Y:S01]  /*16140*/  LDL R62, [R1+0x5c] ;  /* 0x00005c00013e7983 */ /* 0x000f220000100800 */
[----:B-12--5:R-:W-:Y:S02]  /*16150*/  SHF.R.U32.HI R3, RZ, 0x8, R28 ;  /* 0x00000008ff037819 */ /* 0x026fe4000001161c */
[----:B------:R-:W-:Y:S02]  /*16160*/  LOP3.LUT R5, R28, 0xff, RZ, 0xc0, !PT ;  /* 0x000000ff1c057812 */ /* 0x000fe400078ec0ff */
[----:B------:R-:W-:Y:S02]  /*16170*/  LOP3.LUT R4, R3, 0xff, RZ, 0xc0, !PT ;  /* 0x000000ff03047812 */ /* 0x000fe400078ec0ff */
[----:B------:R-:W-:Y:S02]  /*16180*/  LEA.HI R3, R0, R227, RZ, 0x1c ;  /* 0x000000e300037211 */ /* 0x000fe400078fe0ff */
[----:B------:R-:W-:Y:S02]  /*16190*/  PRMT R21, R4, 0x7604, R5 ;  /* 0x0000760404157816 */ /* 0x000fe40000000005 */
[----:B------:R-:W-:-:S02]  /*161a0*/  SHF.R.U32.HI R6, RZ, 0x8, R29 ;  /* 0x00000008ff067819 */ /* 0x000fc4000001161d */
[----:B------:R-:W-:Y:S02]  /*161b0*/  SHF.R.S32.HI R4, RZ, 0x1f, R3 ;  /* 0x0000001fff047819 */ /* 0x000fe40000011403 */
[----:B0-----:R-:W-:Y:S02]  /*161c0*/  LOP3.LUT R7, R29, 0xff, RZ, 0xc0, !PT ;  /* 0x000000ff1d077812 */ /* 0x001fe400078ec0ff */
[----:B------:R-:W-:Y:S02]  /*161d0*/  LOP3.LUT R6, R6, 0xff, RZ, 0xc0, !PT ;  /* 0x000000ff06067812 */ /* 0x000fe400078ec0ff */
[----:B------:R-:W-:Y:S02]  /*161e0*/  LEA.HI R4, R4, R3, RZ, 0x2 ;  /* 0x0000000304047211 */ /* 0x000fe400078f10ff */
[----:B------:R-:W-:Y:S02]  /*161f0*/  SHF.L.U32 R3, R3, 0x4, RZ ;  /* 0x0000000403037819 */ /* 0x000fe400000006ff */
[----:B------:R-:W-:Y:S01]  /*16200*/  PRMT R37, R6, 0x7604, R7 ;  /* 0x0000760406257816 */ /* 0x000fe20000000007 */
[----:B------:R-:W-:Y:S01]  /*16210*/  IMAD.SHL.U32 R4, R4, 0x800, RZ ;  /* 0x0000080004047824 */ /* 0x000fe200078e00ff */
[----:B------:R-:W-:-:S02]  /*16220*/  SHF.R.U32.HI R7, RZ, 0x8, R31 ;  /* 0x00000008ff077819 */ /* 0x000fc4000001161f */
[----:B------:R-:W-:Y:S02]  /*16230*/  SHF.R.U32.HI R13, RZ, 0x8, R8 ;  /* 0x00000008ff0d7819 */ /* 0x000fe40000011608 */
[----:B------:R-:W-:Y:S02]  /*16240*/  LOP3.LUT R3, R69, 0x30, R3, 0xf8, !PT ;  /* 0x0000003045037812 */ /* 0x000fe400078ef803 */
[----:B------:R-:W-:Y:S02]  /*16250*/  LOP3.LUT R12, R31, 0xff, RZ, 0xc0, !PT ;  /* 0x000000ff1f0c7812 */ /* 0x000fe400078ec0ff */
[----:B---3--:R-:W-:Y:S02]  /*16260*/  LOP3.LUT R14, R8, 0xff, RZ, 0xc0, !PT ;  /* 0x000000ff080e7812 */ /* 0x008fe400078ec0ff */
[----:B------:R-:W-:Y:S02]  /*16270*/  LOP3.LUT R7, R7, 0xff, RZ, 0xc0, !PT ;  /* 0x000000ff07077812 */ /* 0x000fe400078ec0ff */
[----:B------:R-:W-:-:S02]  /*16280*/  LOP3.LUT R13, R13, 0xff, RZ, 0xc0, !PT ;  /* 0x000000ff0d0d7812 */ /* 0x000fc400078ec0ff */
[----:B------:R-:W-:Y:S02]  /*16290*/  LOP3.LUT R3, R3, R68, RZ, 0x3c, !PT ;  /* 0x0000004403037212 */ /* 0x000fe400078e3cff */
[----:B------:R-:W-:Y:S02]  /*162a0*/  LOP3.LUT R4, R4, 0xffffe000, RZ, 0xc0, !PT ;  /* 0xffffe00004047812 */ /* 0x000fe400078ec0ff */
[----:B------:R-:W-:Y:S02]  /*162b0*/  SHF.R.U32.HI R5, RZ, 0x8, R30 ;  /* 0x00000008ff057819 */ /* 0x000fe4000001161e */
[----:B------:R-:W-:Y:S02]  /*162c0*/  PRMT R43, R7, 0x7604, R12 ;  /* 0x00007604072b7816 */ /* 0x000fe4000000000c */
[----:B------:R-:W-:Y:S02]  /*162d0*/  PRMT R47, R13, 0x7604, R14 ;  /* 0x000076040d2f7816 */ /* 0x000fe4000000000e */
[----:B------:R-:W-:-:S02]  /*162e0*/  IADD3 R3, R3, R67, R4 ;  /* 0x0000004303037210 */ /* 0x000fc40007ffe004 */
[----:B------:R-:W-:Y:S02]  /*162f0*/  SHF.R.U32.HI R12, RZ, 0x8, R9 ;  /* 0x00000008ff0c7819 */ /* 0x000fe40000011609 */
[----:B------:R-:W-:Y:S01]  /*16300*/  SHF.R.U32.HI R14, RZ, 0x8, R10 ;  /* 0x00000008ff0e7819 */ /* 0x000fe2000001160a */
[----:B------:R-:W-:Y:S01]  /*16310*/  IMAD.IADD R3, R18, 0x1, R3 ;  /* 0x0000000112037824 */ /* 0x000fe200078e0203 */
[----:B------:R-:W-:Y:S02]  /*16320*/  LOP3.LUT R6, R30, 0xff, RZ, 0xc0, !PT ;  /* 0x000000ff1e067812 */ /* 0x000fe400078ec0ff */
[----:B------:R-:W-:Y:S02]  /*16330*/  LOP3.LUT R5, R5, 0xff, RZ, 0xc0, !PT ;  /* 0x000000ff05057812 */ /* 0x000fe400078ec0ff */
[----:B------:R-:W-:Y:S02]  /*16340*/  LOP3.LUT R13, R9, 0xff, RZ, 0xc0, !PT ;  /* 0x000000ff090d7812 */ /* 0x000fe400078ec0ff */
[----:B------:R-:W-:-:S02]  /*16350*/  LOP3.LUT R15, R10, 0xff, RZ, 0xc0, !PT ;  /* 0x000000ff0a0f7812 */ /* 0x000fc400078ec0ff */
[----:B------:R-:W-:Y:S02]  /*16360*/  LOP3.LUT R12, R12, 0xff, RZ, 0xc0, !PT ;  /* 0x000000ff0c0c7812 */ /* 0x000fe400078ec0ff */
[----:B------:R-:W-:Y:S02]  /*16370*/  LOP3.LUT R14, R14, 0xff, RZ, 0xc0, !PT ;  /* 0x000000ff0e0e7812 */ /* 0x000fe400078ec0ff */
[----:B------:R-:W-:Y:S02]  /*16380*/  PRMT R39, R5, 0x7604, R6 ;  /* 0x0000760405277816 */ /* 0x000fe40000000006 */
[----:B------:R-:W-:Y:S02]  /*16390*/  PRMT R49, R12, 0x7604, R13 ;  /* 0x000076040c317816 */ /* 0x000fe4000000000d */
[----:B------:R-:W-:Y:S02]  /*163a0*/  PRMT R51, R14, 0x7604, R15 ;  /* 0x000076040e337816 */ /* 0x000fe4000000000f */
[----:B------:R-:W0:Y:S01]  /*163b0*/  LDS.128 R12, [R3+0x1e200] ;  /* 0x01e20000030c7984 */ /* 0x000e220000000c00 */
[----:B------:R-:W-:-:S02]  /*163c0*/  SHF.R.U32.HI R20, RZ, 0x8, R11 ;  /* 0x00000008ff147819 */ /* 0x000fc4000001160b */
[----:B------:R-:W-:Y:S02]  /*163d0*/  SHF.R.U32.HI R36, RZ, 0x10, R29 ;  /* 0x00000010ff247819 */ /* 0x000fe4000001161d */
[----:B------:R-:W-:Y:S02]  /*163e0*/  LOP3.LUT R41, R11, 0xff, RZ, 0xc0, !PT ;  /* 0x000000ff0b297812 */ /* 0x000fe400078ec0ff */
[----:B------:R-:W-:Y:S02]  /*163f0*/  LOP3.LUT R20, R20, 0xff, RZ, 0xc0, !PT ;  /* 0x000000ff14147812 */ /* 0x000fe400078ec0ff */
[----:B------:R-:W-:Y:S02]  /*16400*/  SHF.R.U32.HI R38, RZ, 0x10, R30 ;  /* 0x00000010ff267819 */ /* 0x000fe4000001161e */
[----:B------:R-:W-:Y:S02]  /*16410*/  LOP3.LUT R36, R36, 0xff, RZ, 0xc0, !PT ;  /* 0x000000ff24247812 */ /* 0x000fe400078ec0ff */
[----:B------:R-:W-:-:S02]  /*16420*/  PRMT R42, R20, 0x7604, R41 ;  /* 0x00007604142a7816 */ /* 0x000fc40000000029 */
[----:B------:R-:W-:Y:S02]  /*16430*/  SHF.R.U32.HI R20, RZ, 0x10, R28 ;  /* 0x00000010ff147819 */ /* 0x000fe4000001161c */
[----:B------:R-:W-:Y:S02]  /*16440*/  LOP3.LUT R38, R38, 0xff, RZ, 0xc0, !PT ;  /* 0x000000ff26267812 */ /* 0x000fe400078ec0ff */
[----:B------:R-:W-:Y:S02]  /*16450*/  PRMT R37, R36, 0x7054, R37 ;  /* 0x0000705424257816 */ /* 0x000fe40000000025 */
        /* <DEDUP_REMOVED lines=8> */
[----:B------:R-:W-:-:S02]  /*164e0*/  SHF.R.U32.HI R38, RZ, 0x10, R10 ;  /* 0x00000010ff267819 */ /* 0x000fc4000001160a */
[----:B------:R-:W-:Y:S02]  /*164f0*/  SHF.R.U32.HI R40, RZ, 0x10, R31 ;  /* 0x00000010ff287819 */ /* 0x000fe4000001161f */
[----:B------:R-:W-:Y:S02]  /*16500*/  PRMT R49, R36, 0x7054, R49 ;  /* 0x0000705424317816 */ /* 0x000fe40000000031 */
[----:B------:R-:W-:Y:S02]  /*16510*/  LOP3.LUT R20, R20, 0xff, RZ, 0xc0, !PT ;  /* 0x000000ff14147812 */ /* 0x000fe400078ec0ff */
[----:B------:R-:W-:Y:S02]  /*16520*/  PRMT R53, R39, 0x7054, R42 ;  /* 0x0000705427357816 */ /* 0x000fe4000000002a */
[----:B------:R-:W-:Y:S02]  /*16530*/  LOP3.LUT R38, R38, 0xff, RZ, 0xc0, !PT ;  /* 0x000000ff26267812 */ /* 0x000fe400078ec0ff */
[----:B------:R-:W-:-:S02]  /*16540*/  LOP3.LUT R40, R40, 0xff, RZ, 0xc0, !PT ;  /* 0x000000ff28287812 */ /* 0x000fc400078ec0ff */
[----:B------:R-:W-:Y:S02]  /*16550*/  LOP3.LUT R49, R49, 0xff000000, R9, 0xf8, !PT ;  /* 0xff00000031317812 */ /* 0x000fe400078ef809 */
[----:B------:R-:W-:Y:S02]  /*16560*/  LOP3.LUT R39, R37, 0xff000000, R29, 0xf8, !PT ;  /* 0xff00000025277812 */ /* 0x000fe400078ef81d */
[----:B------:R-:W-:Y:S02]  /*16570*/  PRMT R47, R20, 0x7054, R47 ;  /* 0x00007054142f7816 */ /* 0x000fe4000000002f */
[----:B------:R-:W-:Y:S02]  /*16580*/  LOP3.LUT R53, R53, 0xff000000, R11, 0xf8, !PT ;  /* 0xff00000035357812 */ /* 0x000fe400078ef80b */
[----:B------:R-:W-:Y:S02]  /*16590*/  PRMT R51, R38, 0x7054, R51 ;  /* 0x0000705426337816 */ /* 0x000fe40000000033 */
[----:B------:R-:W-:-:S02]  /*165a0*/  PRMT R45, R40, 0x7054, R43 ;  /* 0x00007054282d7816 */ /* 0x000fc4000000002b */
[----:B------:R-:W-:Y:S02]  /*165b0*/  F2FP.F16.E4M3.UNPACK_B R46, R49 ;  /* 0x00000031ff2e723e */ /* 0x000fe400020006ff */
[----:B------:R-:W-:Y:S02]  /*165c0*/  F2FP.F16.E4M3.UNPACK_B R40, R39 ;  /* 0x00000027ff28723e */ /* 0x000fe400020006ff */
[----:B------:R-:W-:Y:S01]  /*165d0*/  LOP3.LUT R47, R47, 0xff000000, R8, 0xf8, !PT ;  /* 0xff0000002f2f7812 */ /* 0x000fe200078ef808 */
[----:B------:R-:W-:Y:S01]  /*165e0*/  HADD2.F32 R48, -RZ, R46.H0_H0 ;  /* 0x2000002eff307230 */ /* 0x000fe20000004100 */
[----:B------:R-:W-:Y:S01]  /*165f0*/  LOP3.LUT R50, R51, 0xff000000, R10, 0xf8, !PT ;  /* 0xff00000033327812 */ /* 0x000fe200078ef80a */
[----:B------:R-:W-:Y:S01]  /*16600*/  HADD2.F32 R42, -RZ, R40.H0_H0 ;  /* 0x20000028ff2a7230 */ /* 0x000fe20000004100 */
[-C--:B0-----:R-:W-:Y:S01]  /*16610*/  F2FP.F16.E4M3.UNPACK_B R36, R15.reuse ;  /* 0x0000000fff24723e */ /* 0x081fe200020006ff */
[----:B------:R-:W-:Y:S01]  /*16620*/  HADD2.F32 R51, -RZ, R46.H1_H1 ;  /* 0x3000002eff337230 */ /* 0x000fe20000004100 */
[----:B------:R-:W-:-:S02]  /*16630*/  F2FP.F16.E4M3.UNPACK_B R37, R15.H1 ;  /* 0x0000000fff25723e */ /* 0x000fc400030006ff */
[----:B------:R-:W-:Y:S02]  /*16640*/  F2FP.F16.E4M3.UNPACK_B R29, R13.H1 ;  /* 0x0000000dff1d723e */ /* 0x000fe400030006ff */
[----:B------:R-:W-:Y:S02]  /*16650*/  F2FP.F16.E4M3.UNPACK_B R49, R49.H1 ;  /* 0x00000031ff31723e */ /* 0x000fe400030006ff */
[----:B------:R-:W-:Y:S01]  /*16660*/  LOP3.LUT R43, R41, 0xff000000, R30, 0xf8, !PT ;  /* 0xff000000292b7812 */ /* 0x000fe200078ef81e */
[----:B------:R-:W-:Y:S01]  /*16670*/  HADD2.F32 R41, -RZ, R40.H1_H1 ;  /* 0x30000028ff297230 */ /* 0x000fe20000004100 */
[----:B------:R-:W-:Y:S02]  /*16680*/  LOP3.LUT R45, R45, 0xff000000, R31, 0xf8, !PT ;  /* 0xff0000002d2d7812 */ /* 0x000fe400078ef81f */
[-C--:B------:R-:W-:Y:S02]  /*16690*/  F2FP.F16.E4M3.UNPACK_B R30, R14.reuse ;  /* 0x0000000eff1e723e */ /* 0x080fe400020006ff */
[----:B------:R-:W-:-:S02]  /*166a0*/  F2FP.F16.E4M3.UNPACK_B R31, R14.H1 ;  /* 0x0000000eff1f723e */ /* 0x000fc400030006ff */
[----:B------:R-:W-:Y:S02]  /*166b0*/  F2FP.F16.E4M3.UNPACK_B R39, R39.H1 ;  /* 0x00000027ff27723e */ /* 0x000fe400030006ff */
[----:B------:R-:W-:-:S03]  /*166c0*/  LOP3.LUT R38, R21, 0xff000000, R28, 0xf8, !PT ;  /* 0xff00000015267812 */ /* 0x000fc600078ef81c */
[--C-:B------:R-:W-:Y:S02]  /*166d0*/  HADD2.F32 R40, -RZ, R39.reuse.H0_H0 ;  /* 0x20000027ff287230 */ /* 0x100fe40000004100 */
[----:B------:R-:W-:Y:S01]  /*166e0*/  HADD2.F32 R39, -RZ, R39.H1_H1 ;  /* 0x30000027ff277230 */ /* 0x000fe20000004100 */
[----:B----4-:R-:W0:Y:S02]  /*166f0*/  LDS.128 R4, [R62+0x1e200] ;  /* 0x01e200003e047984 */ /* 0x010e240000000c00 */
[-C--:B0-----:R-:W-:Y:S02]  /*16700*/  F2FP.F16.E4M3.UNPACK_B R11, R6.reuse ;  /* 0x00000006ff0b723e */ /* 0x081fe400020006ff */
[----:B------:R-:W-:Y:S02]  /*16710*/  F2FP.F16.E4M3.UNPACK_B R20, R6.H1 ;  /* 0x00000006ff14723e */ /* 0x000fe400030006ff */
[----:B------:R-:W-:Y:S02]  /*16720*/  F2FP.F16.E4M3.UNPACK_B R6, R13 ;  /* 0x0000000dff06723e */ /* 0x000fe400020006ff */
[----:B------:R-:W-:-:S02]  /*16730*/  F2FP.F16.E4M3.UNPACK_B R8, R5 ;  /* 0x00000005ff08723e */ /* 0x000fc400020006ff */
[----:B------:R-:W-:Y:S01]  /*16740*/  F2FP.F16.E4M3.UNPACK_B R10, R5.H1 ;  /* 0x00000005ff0a723e */ /* 0x000fe200030006ff */
[----:B------:R-:W-:Y:S01]  /*16750*/  HADD2.F32 R5, -RZ, R6.H0_H0 ;  /* 0x20000006ff057230 */ /* 0x000fe20000004100 */
[-C--:B------:R-:W-:Y:S01]  /*16760*/  F2FP.F16.E4M3.UNPACK_B R21, R7.reuse ;  /* 0x00000007ff15723e */ /* 0x080fe200020006ff */
[----:B------:R-:W-:Y:S01]  /*16770*/  HADD2.F32 R9, -RZ, R8.H0_H0 ;  /* 0x20000008ff097230 */ /* 0x000fe20000004100 */
[----:B------:R-:W-:Y:S01]  /*16780*/  F2FP.F16.E4M3.UNPACK_B R28, R7.H1 ;  /* 0x00000007ff1c723e */ /* 0x000fe200030006ff */
[----:B------:R-:W-:Y:S02]  /*16790*/  HADD2.F32 R14, -RZ, R6.H1_H1 ;  /* 0x30000006ff0e7230 */ /* 0x000fe40000004100 */
[C---:B------:R-:W-:Y:S01]  /*167a0*/  FMUL.FTZ R52, R5.reuse, R48 ;  /* 0x0000003005347220 */ /* 0x040fe20000410000 */
[----:B------:R-:W-:Y:S01]  /*167b0*/  FMUL.FTZ R15, R5, R42 ;  /* 0x0000002a050f7220 */ /* 0x000fe20000410000 */
[----:B------:R-:W-:Y:S01]  /*167c0*/  HADD2.F32 R6, -RZ, R10.H0_H0 ;  /* 0x2000000aff067230 */ /* 0x000fe20000004100 */
[----:B------:R-:W-:Y:S01]  /*167d0*/  F2FP.F16.E4M3.UNPACK_B R13, R12 ;  /* 0x0000000cff0d723e */ /* 0x000fe200020006ff */
[C---:B------:R-:W-:Y:S01]  /*167e0*/  FFMA.FTZ R5, R9.reuse, R42, -R52 ;  /* 0x0000002a09057223 */ /* 0x040fe20000010834 */
[----:B------:R-:W-:Y:S01]  /*167f0*/  FFMA.FTZ R9, R9, R48, R15 ;  /* 0x0000003009097223 */ /* 0x000fe2000001000f */
[----:B------:R-:W-:-:S02]  /*16800*/  HADD2.F32 R42, -RZ, R49.H0_H0 ;  /* 0x20000031ff2a7230 */ /* 0x000fc40000004100 */
[C---:B------:R-:W-:Y:S01]  /*16810*/  FMUL.FTZ R55, R14.reuse, R51 ;  /* 0x000000330e377220 */ /* 0x040fe20000410000 */
[----:B------:R-:W-:Y:S02]  /*16820*/  HADD2.F32 R15, -RZ, R29.H0_H0 ;  /* 0x2000001dff0f7230 */ /* 0x000fe40000004100 */
[----:B------:R-:W-:Y:S01]  /*16830*/  FMUL.FTZ R14, R14, R41 ;  /* 0x000000290e0e7220 */ /* 0x000fe20000410000 */
[----:B------:R-:W-:Y:S01]  /*16840*/  HADD2.F32 R8, -RZ, R8.H1_H1 ;  /* 0x30000008ff087230 */ /* 0x000fe20000004100 */
[----:B------:R-:W-:Y:S01]  /*16850*/  F2FP.F16.E4M3.UNPACK_B R12, R12.H1 ;  /* 0x0000000cff0c723e */ /* 0x000fe200030006ff */
[----:B------:R-:W-:Y:S02]  /*16860*/  HADD2.F32 R49, -RZ, R49.H1_H1 ;  /* 0x30000031ff317230 */ /* 0x000fe40000004100 */
[C---:B------:R-:W-:Y:S01]  /*16870*/  FMUL.FTZ R57, R15.reuse, R42 ;  /* 0x0000002a0f397220 */ /* 0x040fe20000410000 */
[-C--:B------:R-:W-:Y:S01]  /*16880*/  FMUL.FTZ R15, R15, R40.reuse ;  /* 0x000000280f0f7220 */ /* 0x080fe20000410000 */
[----:B------:R-:W-:Y:S01]  /*16890*/  FFMA.FTZ R48, R8, R51, R14 ;  /* 0x0000003308307223 */ /* 0x000fe2000001000e */
[----:B------:R-:W-:Y:S01]  /*168a0*/  F2FP.F16.E4M3.UNPACK_B R14, R45 ;  /* 0x0000002dff0e723e */ /* 0x000fe200020006ff */
[----:B------:R-:W-:Y:S01]  /*168b0*/  FFMA.FTZ R57, R6, R40, -R57 ;  /* 0x0000002806397223 */ /* 0x000fe20000010839 */
[----:B------:R-:W-:Y:S01]  /*168c0*/  F2FP.F16.E4M3.UNPACK_B R40, R53 ;  /* 0x00000035ff28723e */ /* 0x000fe200020006ff */
[----:B------:R-:W-:Y:S01]  /*168d0*/  FFMA.FTZ R46, R8, R41, -R55 ;  /* 0x00000029082e7223 */ /* 0x000fe20000010837 */
[----:B------:R-:W-:-:S02]  /*168e0*/  HADD2.F32 R29, -RZ, R29.H1_H1 ;  /* 0x3000001dff1d7230 */ /* 0x000fc40000004100 */
[----:B------:R-:W-:Y:S01]  /*168f0*/  FFMA.FTZ R42, R6, R42, R15 ;  /* 0x0000002a062a7223 */ /* 0x000fe2000001000f */
[----:B------:R-:W-:Y:S01]  /*16900*/  HADD2.F32 R8, -RZ, R36.H0_H0 ;  /* 0x20000024ff087230 */ /* 0x000fe20000004100 */
[----:B------:R-:W-:Y:S01]  /*16910*/  F2FP.F16.E4M3.UNPACK_B R53, R53.H1 ;  /* 0x00000035ff35723e */ /* 0x000fe200030006ff */
[----:B------:R-:W-:Y:S02]  /*16920*/  HADD2.F32 R41, -RZ, R40.H0_H0 ;  /* 0x20000028ff297230 */ /* 0x000fe40000004100 */
[C---:B------:R-:W-:Y:S01]  /*16930*/  FMUL.FTZ R51, R29.reuse, R49 ;  /* 0x000000311d337220 */ /* 0x040fe20000410000 */
[----:B------:R-:W-:Y:S02]  /*16940*/  HADD2.F32 R15, -RZ, R14.H0_H0 ;  /* 0x2000000eff0f7230 */ /* 0x000fe40000004100 */
[----:B------:R-:W-:Y:S01]  /*16950*/  FMUL.FTZ R54, R29, R39 ;  /* 0x000000271d367220 */ /* 0x000fe20000410000 */
[----:B------:R-:W-:Y:S02]  /*16960*/  HADD2.F32 R10, -RZ, R10.H1_H1 ;  /* 0x3000000aff0a7230 */ /* 0x000fe40000004100 */
[----:B------:R-:W-:Y:S01]  /*16970*/  FMUL.FTZ R29, R8, R41 ;  /* 0x00000029081d7220 */ /* 0x000fe20000410000 */
[----:B------:R-:W-:-:S02]  /*16980*/  HADD2.F32 R6, -RZ, R21.H0_H0 ;  /* 0x20000015ff067230 */ /* 0x000fc40000004100 */
[----:B------:R-:W-:Y:S01]  /*16990*/  FMUL.FTZ R8, R8, R15 ;  /* 0x0000000f08087220 */ /* 0x000fe20000410000 */
[----:B------:R-:W-:Y:S01]  /*169a0*/  HADD2.F32 R40, -RZ, R40.H1_H1 ;  /* 0x30000028ff287230 */ /* 0x000fe20000004100 */
[----:B------:R-:W-:Y:S01]  /*169b0*/  F2FP.F16.E4M3.UNPACK_B R45, R45.H1 ;  /* 0x0000002dff2d723e */ /* 0x000fe200030006ff */
[----:B------:R-:W-:Y:S02]  /*169c0*/  HADD2.F32 R36, -RZ, R36.H1_H1 ;  /* 0x30000024ff247230 */ /* 0x000fe40000004100 */
[C---:B------:R-:W-:Y:S01]  /*169d0*/  FFMA.FTZ R52, R10.reuse, R39, -R51 ;  /* 0x000000270a347223 */ /* 0x040fe20000010833 */
[----:B------:R-:W-:Y:S01]  /*169e0*/  FFMA.FTZ R49, R10, R49, R54 ;  /* 0x000000310a317223 */ /* 0x000fe20000010036 */
[C---:B------:R-:W-:Y:S01]  /*169f0*/  FFMA.FTZ R51, R6.reuse, R15, -R29 ;  /* 0x0000000f06337223 */ /* 0x040fe2000001081d */
[----:B------:R-:W-:Y:S01]  /*16a00*/  FFMA.FTZ R54, R6, R41, R8 ;  /* 0x0000002906367223 */ /* 0x000fe20000010008 */
[----:B------:R-:W-:Y:S02]  /*16a10*/  HADD2.F32 R14, -RZ, R14.H1_H1 ;  /* 0x3000000eff0e7230 */ /* 0x000fe40000004100 */
[----:B------:R-:W-:Y:S01]  /*16a20*/  FMUL.FTZ R10, R36, R40 ;  /* 0x00000028240a7220 */ /* 0x000fe20000410000 */
[----:B------:R-:W-:Y:S01]  /*16a30*/  HADD2.F32 R21, -RZ, R21.H1_H1 ;  /* 0x30000015ff157230 */ /* 0x000fe20000004100 */
[----:B------:R-:W-:Y:S01]  /*16a40*/  F2FP.F16.E4M3.UNPACK_B R7, R4 ;  /* 0x00000004ff07723e */ /* 0x000fe200020006ff */
[----:B------:R-:W-:-:S02]  /*16a50*/  HADD2.F32 R29, -RZ, R53.H0_H0 ;  /* 0x20000035ff1d7230 */ /* 0x000fc40000004100 */
[-C--:B------:R-:W-:Y:S01]  /*16a60*/  FMUL.FTZ R39, R36, R14.reuse ;  /* 0x0000000e24277220 */ /* 0x080fe20000410000 */
[----:B------:R-:W-:Y:S02]  /*16a70*/  HADD2.F32 R8, -RZ, R37.H0_H0 ;  /* 0x20000025ff087230 */ /* 0x000fe40000004100 */
[C---:B------:R-:W-:Y:S01]  /*16a80*/  FFMA.FTZ R56, R21.reuse, R14, -R10 ;  /* 0x0000000e15387223 */ /* 0x040fe2000001080a */
[--C-:B------:R-:W-:Y:S01]  /*16a90*/  HADD2.F32 R15, -RZ, R45.reuse.H0_H0 ;  /* 0x2000002dff0f7230 */ /* 0x100fe20000004100 */
[----:B------:R-:W-:Y:S01]  /*16aa0*/  F2FP.F16.E4M3.UNPACK_B R14, R47.H1 ;  /* 0x0000002fff0e723e */ /* 0x000fe200030006ff */
[----:B------:R-:W-:Y:S02]  /*16ab0*/  HADD2.F32 R6, -RZ, R28.H0_H0 ;  /* 0x2000001cff067230 */ /* 0x000fe40000004100 */
[C---:B------:R-:W-:Y:S01]  /*16ac0*/  FMUL.FTZ R41, R8.reuse, R29 ;  /* 0x0000001d08297220 */ /* 0x040fe20000410000 */
[----:B------:R-:W-:Y:S01]  /*16ad0*/  F2FP.F16.E4M3.UNPACK_B R4, R4.H1 ;  /* 0x00000004ff04723e */ /* 0x000fe200030006ff */
[----:B------:R-:W-:Y:S01]  /*16ae0*/  FMUL.FTZ R8, R8, R15 ;  /* 0x0000000f08087220 */ /* 0x000fe20000410000 */
[----:B------:R-:W-:Y:S01]  /*16af0*/  FFMA.FTZ R55, R21, R40, R39 ;  /* 0x0000002815377223 */ /* 0x000fe20000010027 */
        /* <DEDUP_REMOVED lines=18> */
[----:B------:R-:W-:Y:S02]  /*16c20*/  HADD2.F32 R12, -RZ, R12.H1_H1 ;  /* 0x3000000cff0c7230 */ /* 0x000fe40000004100 */
[-C--:B------:R-:W-:Y:S01]  /*16c30*/  FMUL.FTZ R8, R8, R15.reuse ;  /* 0x0000000f08087220 */ /* 0x080fe20000410000 */
[----:B------:R-:W-:Y:S01]  /*16c40*/  FFMA.FTZ R28, R6, R15, -R29 ;  /* 0x0000000f061c7223 */ /* 0x000fe2000001081d */
[----:B------:R-:W-:Y:S01]  /*16c50*/  HADD2.F32 R29, -RZ, R14.H1_H1 ;  /* 0x3000000eff1d7230 */ /* 0x000fe20000004100 */
[----:B------:R-:W-:Y:S01]  /*16c60*/  F2FP.SATFINITE.E4M3.F32.PACK_AB_MERGE_C R52, R52, R57, RZ ;  /* 0x000000393434723e */ /* 0x000fe200048070ff */
[----:B------:R-:W-:-:S02]  /*16c70*/  HADD2.F32 R15, -RZ, R10.H1_H1 ;  /* 0x3000000aff0f7230 */ /* 0x000fc40000004100 */
[----:B------:R-:W-:Y:S01]  /*16c80*/  FFMA.FTZ R36, R6, R21, R8 ;  /* 0x0000001506247223 */ /* 0x000fe20000010008 */
[----:B------:R-:W-:Y:S02]  /*16c90*/  HADD2.F32 R4, -RZ, R4.H1_H1 ;  /* 0x30000004ff047230 */ /* 0x000fe40000004100 */
[C---:B------:R-:W-:Y:S01]  /*16ca0*/  FMUL.FTZ R37, R12.reuse, R29 ;  /* 0x0000001d0c257220 */ /* 0x040fe20000410000 */
[----:B------:R-:W-:Y:S02]  /*16cb0*/  HADD2.F32 R21, -RZ, R47.H0_H0 ;  /* 0x2000002fff157230 */ /* 0x000fe40000004100 */
[-C--:B------:R-:W-:Y:S01]  /*16cc0*/  FMUL.FTZ R12, R12, R15.reuse ;  /* 0x0000000f0c0c7220 */ /* 0x080fe20000410000 */
[----:B------:R-:W-:Y:S02]  /*16cd0*/  HADD2.F32 R6, -RZ, R13.H0_H0 ;  /* 0x2000000dff067230 */ /* 0x000fe40000004100 */
[----:B------:R-:W-:Y:S01]  /*16ce0*/  FFMA.FTZ R39, R4, R15, -R37 ;  /* 0x0000000f04277223 */ /* 0x000fe20000010825 */
[----:B------:R-:W-:-:S02]  /*16cf0*/  HADD2.F32 R15, -RZ, R38.H0_H0 ;  /* 0x20000026ff0f7230 */ /* 0x000fc40000004100 */
[----:B------:R-:W-:Y:S01]  /*16d00*/  FFMA.FTZ R41, R4, R29, R12 ;  /* 0x0000001d04297223 */ /* 0x000fe2000001000c */
[----:B------:R-:W-:Y:S02]  /*16d10*/  HADD2.F32 R8, -RZ, R47.H1_H1 ;  /* 0x3000002fff087230 */ /* 0x000fe40000004100 */
[C---:B------:R-:W-:Y:S01]  /*16d20*/  FMUL.FTZ R29, R6.reuse, R21 ;  /* 0x00000015061d7220 */ /* 0x040fe20000410000 */
[----:B------:R-:W-:Y:S02]  /*16d30*/  HADD2.F32 R13, -RZ, R13.H1_H1 ;  /* 0x3000000dff0d7230 */ /* 0x000fe40000004100 */
[----:B------:R-:W-:Y:S01]  /*16d40*/  FMUL.FTZ R37, R6, R15 ;  /* 0x0000000f06257220 */ /* 0x000fe20000410000 */
[--C-:B------:R-:W-:Y:S01]  /*16d50*/  HADD2.F32 R4, -RZ, R7.reuse.H0_H0 ;  /* 0x20000007ff047230 */ /* 0x100fe20000004100 */
[----:B------:R-:W-:Y:S01]  /*16d60*/  F2FP.F16.E4M3.UNPACK_B R10, R50.H1 ;  /* 0x00000032ff0a723e */ /* 0x000fe200030006ff */
[----:B------:R-:W-:Y:S02]  /*16d70*/  HADD2.F32 R38, -RZ, R38.H1_H1 ;  /* 0x30000026ff267230 */ /* 0x000fe40000004100 */
[----:B------:R-:W-:Y:S01]  /*16d80*/  FMUL.FTZ R6, R13, R8 ;  /* 0x000000080d067220 */ /* 0x000fe20000410000 */
[----:B------:R-:W-:-:S02]  /*16d90*/  HADD2.F32 R7, -RZ, R7.H1_H1 ;  /* 0x30000007ff077230 */ /* 0x000fc40000004100 */
[C---:B------:R-:W-:Y:S01]  /*16da0*/  FFMA.FTZ R29, R4.reuse, R15, -R29 ;  /* 0x0000000f041d7223 */ /* 0x040fe2000001081d */
[----:B------:R-:W-:Y:S01]  /*16db0*/  FFMA.FTZ R37, R4, R21, R37 ;  /* 0x0000001504257223 */ /* 0x000fe20000010025 */
[-C--:B------:R-:W-:Y:S01]  /*16dc0*/  F2FP.F16.E4M3.UNPACK_B R4, R43.reuse.H1 ;  /* 0x0000002bff04723e */ /* 0x080fe200030006ff */
[-C--:B------:R-:W-:Y:S01]  /*16dd0*/  FMUL.FTZ R15, R13, R38.reuse ;  /* 0x000000260d0f7220 */ /* 0x080fe20000410000 */
[C---:B------:R-:W-:Y:S01]  /*16de0*/  FFMA.FTZ R38, R7.reuse, R38, -R6 ;  /* 0x0000002607267223 */ /* 0x040fe20000010806 */
[----:B------:R-:W-:Y:S01]  /*16df0*/  HADD2.F32 R13, -RZ, R10.H0_H0 ;  /* 0x2000000aff0d7230 */ /* 0x000fe20000004100 */
[----:B------:R-:W-:Y:S01]  /*16e00*/  F2FP.F16.E4M3.UNPACK_B R50, R50 ;  /* 0x00000032ff32723e */ /* 0x000fe200020006ff */
[----:B------:R-:W-:Y:S02]  /*16e10*/  HADD2.F32 R6, -RZ, R31.H0_H0 ;  /* 0x2000001fff067230 */ /* 0x000fe40000004100 */
[----:B------:R-:W-:Y:S01]  /*16e20*/  FFMA.FTZ R12, R7, R8, R15 ;  /* 0x00000008070c7223 */ /* 0x000fe2000001000f */
[--C-:B------:R-:W-:Y:S01]  /*16e30*/  HADD2.F32 R7, -RZ, R4.reuse.H0_H0 ;  /* 0x20000004ff077230 */ /* 0x100fe20000004100 */
[----:B------:R-:W-:Y:S01]  /*16e40*/  F2FP.F16.E4M3.UNPACK_B R43, R43 ;  /* 0x0000002bff2b723e */ /* 0x000fe200020006ff */
[----:B------:R-:W-:-:S02]  /*16e50*/  HADD2.F32 R8, -RZ, R4.H1_H1 ;  /* 0x30000004ff087230 */ /* 0x000fc40000004100 */
[C---:B------:R-:W-:Y:S01]  /*16e60*/  FMUL.FTZ R15, R6.reuse, R13 ;  /* 0x0000000d060f7220 */ /* 0x040fe20000410000 */
[----:B------:R-:W-:Y:S02]  /*16e70*/  HADD2.F32 R4, -RZ, R20.H0_H0 ;  /* 0x20000014ff047230 */ /* 0x000fe40000004100 */
[-C--:B------:R-:W-:Y:S01]  /*16e80*/  FMUL.FTZ R21, R6, R7.reuse ;  /* 0x0000000706157220 */ /* 0x080fe20000410000 */
[----:B------:R-:W-:Y:S01]  /*16e90*/  HADD2.F32 R10, -RZ, R10.H1_H1 ;  /* 0x3000000aff0a7230 */ /* 0x000fe20000004100 */
[----:B------:R-:W-:Y:S01]  /*16ea0*/  F2FP.SATFINITE.E4M3.F32.PACK_AB_MERGE_C R42, R49, R42, RZ ;  /* 0x0000002a312a723e */ /* 0x000fe200048070ff */
[----:B------:R-:W-:Y:S02]  /*16eb0*/  HADD2.F32 R31, -RZ, R31.H1_H1 ;  /* 0x3000001fff1f7230 */ /* 0x000fe40000004100 */
[----:B------:R-:W-:Y:S01]  /*16ec0*/  FFMA.FTZ R40, R4, R7, -R15 ;  /* 0x0000000704287223 */ /* 0x000fe2000001080f */
[----:B------:R-:W-:Y:S01]  /*16ed0*/  HADD2.F32 R20, -RZ, R20.H1_H1 ;  /* 0x30000014ff147230 */ /* 0x000fe20000004100 */
[----:B------:R-:W-:Y:S01]  /*16ee0*/  F2FP.SATFINITE.E4M3.F32.PACK_AB_MERGE_C R5, R46, R5, R52 ;  /* 0x000000052e05723e */ /* 0x000fe20004807034 */
[----:B------:R-:W-:-:S02]  /*16ef0*/  HADD2.F32 R6, -RZ, R30.H0_H0 ;  /* 0x2000001eff067230 */ /* 0x000fc40000004100 */
[C---:B------:R-:W-:Y:S01]  /*16f00*/  FMUL.FTZ R7, R31.reuse, R10 ;  /* 0x0000000a1f077220 */ /* 0x040fe20000410000 */
[-C--:B------:R-:W-:Y:S01]  /*16f10*/  FMUL.FTZ R15, R31, R8.reuse ;  /* 0x000000081f0f7220 */ /* 0x080fe20000410000 */
[----:B------:R-:W-:Y:S01]  /*16f20*/  FFMA.FTZ R31, R4, R13, R21 ;  /* 0x0000000d041f7223 */ /* 0x000fe20000010015 */
[--C-:B------:R-:W-:Y:S02]  /*16f30*/  HADD2.F32 R13, -RZ, R50.reuse.H0_H0 ;  /* 0x20000032ff0d7230 */ /* 0x100fe40000004100 */
[C---:B------:R-:W-:Y:S01]  /*16f40*/  FFMA.FTZ R45, R20.reuse, R8, -R7 ;  /* 0x00000008142d7223 */ /* 0x040fe20000010807 */
[----:B------:R-:W-:Y:S02]  /*16f50*/  HADD2.F32 R7, -RZ, R43.H0_H0 ;  /* 0x2000002bff077230 */ /* 0x000fe40000004100 */
[----:B------:R-:W-:Y:S01]  /*16f60*/  FFMA.FTZ R20, R20, R10, R15 ;  /* 0x0000000a14147223 */ /* 0x000fe2000001000f */
[----:B------:R-:W-:Y:S02]  /*16f70*/  HADD2.F32 R50, -RZ, R50.H1_H1 ;  /* 0x30000032ff327230 */ /* 0x000fe40000004100 */
[----:B------:R-:W-:Y:S01]  /*16f80*/  FMUL.FTZ R15, R6, R13 ;  /* 0x0000000d060f7220 */ /* 0x000fe20000410000 */
[----:B------:R-:W-:-:S02]  /*16f90*/  HADD2.F32 R30, -RZ, R30.H1_H1 ;  /* 0x3000001eff1e7230 */ /* 0x000fc40000004100 */
[----:B------:R-:W-:Y:S01]  /*16fa0*/  FMUL.FTZ R8, R6, R7 ;  /* 0x0000000706087220 */ /* 0x000fe20000410000 */
[----:B------:R-:W-:Y:S01]  /*16fb0*/  HADD2.F32 R43, -RZ, R43.H1_H1 ;  /* 0x3000002bff2b7230 */ /* 0x000fe20000004100 */
[----:B------:R-:W-:Y:S01]  /*16fc0*/  F2FP.SATFINITE.E4M3.F32.PACK_AB_MERGE_C R40, R45, R40, RZ ;  /* 0x000000282d28723e */ /* 0x000fe200048070ff */
[--C-:B------:R-:W-:Y:S02]  /*16fd0*/  HADD2.F32 R4, -RZ, R11.reuse.H0_H0 ;  /* 0x2000000bff047230 */ /* 0x100fe40000004100 */
[CC--:B------:R-:W-:Y:S01]  /*16fe0*/  FMUL.FTZ R14, R30.reuse, R50.reuse ;  /* 0x000000321e0e7220 */ /* 0x0c0fe20000410000 */
        /* <DEDUP_REMOVED lines=17> */
[----:B------:R-:W-:Y:S02]  /*17100*/  F2FP.SATFINITE.E4M3.F32.PACK_AB_MERGE_C R8, R12, R37, R8 ;  /* 0x000000250c08723e */ /* 0x000fe40004807008 */
[----:B------:R-:W-:-:S05]  /*17110*/  F2FP.SATFINITE.E4M3.F32.PACK_AB_MERGE_C R10, R21, R10, R20 ;  /* 0x0000000a150a723e */ /* 0x000fca0004807014 */
[----:B------:R4:W-:Y:S02]  /*17120*/  STS.128 [R3+0x1e200], R8 ;  /* 0x01e2000803007388 */ /* 0x0009e40000000c00 */
.L_x_4212:
[----:B------:R-:W-:Y:S05]  /*17130*/  BSYNC B1 ;  /* 0x0000000000017941 */ /* 0x000fea0003800000 */
.L_x_4211:
[----:B------:R-:W-:Y:S05]  /*17140*/  @P2 BRA `(.L_x_4193) ;  /* 0x0000000c00e02947 */ /* 0x000fea0003800000 */
[----:B-12-4-:R-:W2:Y:S04]  /*17150*/  LDL R3, [R1] ;  /* 0x0000000001037983 */ /* 0x016ea80000100800 */
[----:B------:R-:W4:Y:S01]  /*17160*/  LDL R53, [R1+0x58] ;  /* 0x0000580001357983 */ /* 0x000f220000100800 */
[----:B-----5:R-:W-:Y:S02]  /*17170*/  SHF.R.U32.HI R4, RZ, 0x8, R32 ;  /* 0x00000008ff047819 */ /* 0x020fe40000011620 */
[----:B------:R-:W-:Y:S02]  /*17180*/  SHF.R.U32.HI R6, RZ, 0x8, R33 ;  /* 0x00000008ff067819 */ /* 0x000fe40000011621 */
[----:B------:R-:W-:Y:S02]  /*17190*/  LOP3.LUT R4, R4, 0xff, RZ, 0xc0, !PT ;  /* 0x000000ff04047812 */ /* 0x000fe400078ec0ff */
[----:B------:R-:W-:-:S02]  /*171a0*/  SHF.R.U32.HI R8, RZ, 0x8, R34 ;  /* 0x00000008ff087819 */ /* 0x000fc40000011622 */
[----:B------:R-:W-:Y:S02]  /*171b0*/  LOP3.LUT R5, R33, 0xff, RZ, 0xc0, !PT ;  /* 0x000000ff21057812 */ /* 0x000fe400078ec0ff */
[----:B0-----:R-:W-:Y:S02]  /*171c0*/  LOP3.LUT R7, R34, 0xff, RZ, 0xc0, !PT ;  /* 0x000000ff22077812 */ /* 0x001fe400078ec0ff */
[----:B------:R-:W-:Y:S02]  /*171d0*/  LOP3.LUT R6, R6, 0xff, RZ, 0xc0, !PT ;  /* 0x000000ff06067812 */ /* 0x000fe400078ec0ff */
[----:B------:R-:W-:Y:S02]  /*171e0*/  LOP3.LUT R8, R8, 0xff, RZ, 0xc0, !PT ;  /* 0x000000ff08087812 */ /* 0x000fe400078ec0ff */
[----:B------:R-:W-:Y:S02]  /*171f0*/  PRMT R12, R6, 0x7604, R5 ;  /* 0x00007604060c7816 */ /* 0x000fe40000000005 */
[----:B------:R-:W-:-:S02]  /*17200*/  PRMT R15, R8, 0x7604, R7 ;  /* 0x00007604080f7816 */ /* 0x000fc40000000007 */
[----:B------:R-:W-:Y:S02]  /*17210*/  SHF.R.U32.HI R5, RZ, 0x8, R35 ;  /* 0x00000008ff057819 */ /* 0x000fe40000011623 */
[----:B------:R-:W-:Y:S02]  /*17220*/  SHF.R.U32.HI R7, RZ, 0x8, R24 ;  /* 0x00000008ff077819 */ /* 0x000fe40000011618 */
[----:B------:R-:W-:Y:S02]  /*17230*/  SHF.R.U32.HI R8, RZ, 0x8, R25 ;  /* 0x00000008ff087819 */ /* 0x000fe40000011619 */
[----:B------:R-:W-:Y:S02]  /*17240*/  LOP3.LUT R6, R24, 0xff, RZ, 0xc0, !PT ;  /* 0x000000ff18067812 */ /* 0x000fe400078ec0ff */
[----:B------:R-:W-:Y:S02]  /*17250*/  LOP3.LUT R5, R5, 0xff, RZ, 0xc0, !PT ;  /* 0x000000ff05057812 */ /* 0x000fe400078ec0ff */
[----:B------:R-:W-:-:S02]  /*17260*/  LOP3.LUT R7, R7, 0xff, RZ, 0xc0, !PT ;  /* 0x000000ff07077812 */ /* 0x000fc400078ec0ff */
[----:B------:R-:W-:Y:S02]  /*17270*/  SHF.R.U32.HI R31, RZ, 0x8, R27 ;  /* 0x00000008ff1f7819 */ /* 0x000fe4000001161b */
[----:B------:R-:W-:Y:S02]  /*17280*/  PRMT R29, R7, 0x7604, R6 ;  /* 0x00007604071d7816 */ /* 0x000fe40000000006 */
[----:B------:R-:W-:Y:S02]  /*17290*/  LOP3.LUT R20, R25, 0xff, RZ, 0xc0, !PT ;  /* 0x000000ff19147812 */ /* 0x000fe400078ec0ff */
[----:B------:R-:W-:Y:S02]  /*172a0*/  LOP3.LUT R30, R27, 0xff, RZ, 0xc0, !PT ;  /* 0x000000ff1b1e7812 */ /* 0x000fe400078ec0ff */
[----:B------:R-:W-:Y:S02]  /*172b0*/  LOP3.LUT R31, R31, 0xff, RZ, 0xc0, !PT ;  /* 0x000000ff1f1f7812 */ /* 0x000fe400078ec0ff */
[----:B------:R-:W-:-:S02]  /*172c0*/  SHF.R.U32.HI R28, RZ, 0x8, R26 ;  /* 0x00000008ff1c7819 */ /* 0x000fc4000001161a */
[----:B------:R-:W-:Y:S02]  /*172d0*/  PRMT R30, R31, 0x7604, R30 ;  /* 0x000076041f1e7816 */ /* 0x000fe4000000001e */
[----:B------:R-:W-:Y:S02]  /*172e0*/  SHF.R.U32.HI R31, RZ, 0x10, R25 ;  /* 0x00000010ff1f7819 */ /* 0x000fe40000011619 */
[----:B------:R-:W-:Y:S02]  /*172f0*/  SHF.R.U32.HI R41, RZ, 0x10, R27 ;  /* 0x00000010ff297819 */ /* 0x000fe4000001161b */
[----:B------:R-:W-:Y:S01]  /*17300*/  LOP3.LUT R21, R26, 0xff, RZ, 0xc0, !PT ;  /* 0x000000ff1a157812 */ /* 0x000fe200078ec0ff */
[----:B------:R-:W-:Y:S01]  /*17310*/  IMAD.U32 R31, R31, 0x10000, RZ ;  /* 0x000100001f1f7824 */ /* 0x000fe200078e00ff */
[----:B------:R-:W-:Y:S01]  /*17320*/  LOP3.LUT R28, R28, 0xff, RZ, 0xc0, !PT ;  /* 0x000000ff1c1c7812 */ /* 0x000fe200078ec0ff */
[----:B------:R-:W-:Y:S01]  /*17330*/  IMAD.U32 R41, R41, 0x10000, RZ ;  /* 0x0001000029297824 */ /* 0x000fe200078e00ff */
[----:B------:R-:W-:-:S02]  /*17340*/  LOP3.LUT R29, R29, 0xff0000, R24, 0xf8, !PT ;  /* 0x00ff00001d1d7812 */ /* 0x000fc400078ef818 */
[----:B------:R-:W-:Y:S02]  /*17350*/  PRMT R39, R28, 0x7604, R21 ;  /* 0x000076041c277816 */ /* 0x000fe40000000015 */
[----:B------:R-:W-:Y:S02]  /*17360*/  SHF.R.U32.HI R21, RZ, 0x10, R35 ;  /* 0x00000010ff157819 */ /* 0x000fe40000011623 */
[----:B------:R-:W-:Y:S02]  /*17370*/  LOP3.LUT R41, R30, 0xff0000, R41, 0xf8, !PT ;  /* 0x00ff00001e297812 */ /* 0x000fe400078ef829 */
[--C-:B------:R-:W-:Y:S01]  /*17380*/  LOP3.LUT R15, R15, 0xff0000, R34.reuse, 0xf8, !PT ;  /* 0x00ff00000f0f7812 */ /* 0x100fe200078ef822 */
[----:B------:R-:W-:Y:S01]  /*17390*/  IMAD.U32 R21, R21, 0x10000, RZ ;  /* 0x0001000015157824 */ /* 0x000fe200078e00ff */
[----:B------:R-:W-:Y:S02]  /*173a0*/  LOP3.LUT R41, R41, 0xff000000, R27, 0xf8, !PT ;  /* 0xff00000029297812 */ /* 0x000fe400078ef81b */
[----:B------:R-:W-:-:S02]  /*173b0*/  LOP3.LUT R30, R15, 0xff000000, R34, 0xf8, !PT ;  /* 0xff0000000f1e7812 */ /* 0x000fc400078ef822 */
[----:B------:R-:W-:-:S04]  /*173c0*/  LOP3.LUT R39, R39, 0xff0000, R26, 0xf8, !PT ;  /* 0x00ff000027277812 */ /* 0x000fc800078ef81a */
[----:B------:R-:W-:Y:S02]  /*173d0*/  LOP3.LUT R39, R39, 0xff000000, R26, 0xf8, !PT ;  /* 0xff00000027277812 */ /* 0x000fe400078ef81a */
[----:B--2---:R-:W-:Y:S02]  /*173e0*/  LEA.HI R0, R0, R3, RZ, 0x1c ;  /* 0x0000000300007211 */ /* 0x004fe400078fe0ff */
[----:B------:R-:W-:-:S04]  /*173f0*/  LOP3.LUT R3, R32, 0xff, RZ, 0xc0, !PT ;  /* 0x000000ff20037812 */ /* 0x000fc800078ec0ff */
[----:B------:R-:W-:Y:S02]  /*17400*/  PRMT R13, R4, 0x7604, R3 ;  /* 0x00007604040d7816 */ /* 0x000fe40000000003 */
[----:B------:R-:W-:Y:S02]  /*17410*/  SHF.R.S32.HI R3, RZ, 0x1f, R0 ;  /* 0x0000001fff037819 */ /* 0x000fe40000011400 */
[----:B------:R-:W-:Y:S02]  /*17420*/  LOP3.LUT R4, R35, 0xff, RZ, 0xc0, !PT ;  /* 0x000000ff23047812 */ /* 0x000fe400078ec0ff */
[----:B------:R-:W-:Y:S01]  /*17430*/  LEA.HI R3, R3, R0, RZ, 0x2 ;  /* 0x0000000003037211 */ /* 0x000fe200078f10ff */
[----:B------:R-:W-:Y:S01]  /*17440*/  IMAD.SHL.U32 R0, R0, 0x10, RZ ;  /* 0x0000001000007824 */ /* 0x000fe200078e00ff */
[----:B---3--:R-:W-:Y:S02]  /*17450*/  PRMT R14, R5, 0x7604, R4 ;  /* 0x00007604050e7816 */ /* 0x008fe40000000004 */
[----:B----4-:R-:W0:Y:S01]  /*17460*/  LDS.128 R4, [R53+0x1e200] ;  /* 0x01e2000035047984 */ /* 0x010e220000000c00 */
[----:B------:R-:W-:Y:S01]  /*17470*/  IMAD.SHL.U32 R3, R3, 0x800, RZ ;  /* 0x0000080003037824 */ /* 0x000fe200078e00ff */
[----:B------:R-:W-:-:S02]  /*17480*/  LOP3.LUT R0, R69, 0x30, R0, 0xf8, !PT ;  /* 0x0000003045007812 */ /* 0x000fc400078ef800 */
[--C-:B------:R-:W-:Y:S02]  /*17490*/  LOP3.LUT R13, R13, 0xff0000, R32.reuse, 0xf8, !PT ;  /* 0x00ff00000d0d7812 */ /* 0x100fe400078ef820 */
[----:B------:R-:W-:Y:S02]  /*174a0*/  LOP3.LUT R0, R0, R68, RZ, 0x3c, !PT ;  /* 0x0000004400007212 */ /* 0x000fe400078e3cff */
[----:B------:R-:W-:Y:S02]  /*174b0*/  LOP3.LUT R3, R3, 0xffffe000, RZ, 0xc0, !PT ;  /* 0xffffe00003037812 */ /* 0x000fe400078ec0ff */
[----:B------:R-:W-:Y:S02]  /*174c0*/  LOP3.LUT R28, R13, 0xff000000, R32, 0xf8, !PT ;  /* 0xff0000000d1c7812 */ /* 0x000fe400078ef820 */
[----:B------:R-:W-:Y:S02]  /*174d0*/  IADD3 R3, R0, R67, R3 ;  /* 0x0000004300037210 */ /* 0x000fe40007ffe003 */
[----:B------:R-:W-:-:S03]  /*174e0*/  LOP3.LUT R21, R14, 0xff0000, R21, 0xf8, !PT ;  /* 0x00ff00000e157812 */ /* 0x000fc600078ef815 */
[----:B------:R-:W-:Y:S01]  /*174f0*/  IMAD.IADD R0, R18, 0x1, R3 ;  /* 0x0000000112007824 */ /* 0x000fe200078e0203 */
[----:B------:R-:W-:Y:S02]  /*17500*/  LOP3.LUT R3, R8, 0xff, RZ, 0xc0, !PT ;  /* 0x000000ff08037812 */ /* 0x000fe400078ec0ff */
[----:B------:R-:W-:Y:S02]  /*17510*/  LOP3.LUT R34, R21, 0xff000000, R35, 0xf8, !PT ;  /* 0xff00000015227812 */ /* 0x000fe400078ef823 */
[----:B------:R-:W1:Y:S01]  /*17520*/  LDS.128 R8, [R0+0x1e200] ;  /* 0x01e2000000087984 */ /* 0x000e620000000c00 */
[----:B------:R-:W-:Y:S02]  /*17530*/  PRMT R20, R3, 0x7604, R20 ;  /* 0x0000760403147816 */ /* 0x000fe40000000014 */
[----:B------:R-:W-:Y:S02]  /*17540*/  SHF.R.U32.HI R3, RZ, 0x10, R33 ;  /* 0x00000010ff037819 */ /* 0x000fe40000011621 */
[----:B------:R-:W-:-:S02]  /*17550*/  LOP3.LUT R37, R20, 0xff0000, R31, 0xf8, !PT ;  /* 0x00ff000014257812 */ /* 0x000fc400078ef81f */
[----:B------:R-:W-:Y:S02]  /*17560*/  SHF.L.U32 R3, R3, 0x10, RZ ;  /* 0x0000001003037819 */ /* 0x000fe400000006ff */
[----:B------:R-:W-:Y:S02]  /*17570*/  LOP3.LUT R37, R37, 0xff000000, R25, 0xf8, !PT ;  /* 0xff00000025257812 */ /* 0x000fe400078ef819 */
[----:B------:R-:W-:Y:S02]  /*17580*/  LOP3.LUT R3, R12, 0xff0000, R3, 0xf8, !PT ;  /* 0x00ff00000c037812 */ /* 0x000fe400078ef803 */
[----:B------:R-:W-:Y:S02]  /*17590*/  LOP3.LUT R31, R29, 0xff000000, R24, 0xf8, !PT ;  /* 0xff0000001d1f7812 */ /* 0x000fe400078ef818 */
[----:B------:R-:W-:Y:S02]  /*175a0*/  LOP3.LUT R32, R3, 0xff000000, R33, 0xf8, !PT ;  /* 0xff00000003207812 */ /* 0x000fe400078ef821 */
[----:B------:R-:W-:-:S02]  /*175b0*/  F2FP.F16.E4M3.UNPACK_B R33, R37 ;  /* 0x00000025ff21723e */ /* 0x000fc400020006ff */
[----:B------:R-:W-:Y:S02]  /*175c0*/  F2FP.F16.E4M3.UNPACK_B R27, R32 ;  /* 0x00000020ff1b723e */ /* 0x000fe400020006ff */
[----:B0-----:R-:W-:Y:S01]  /*175d0*/  F2FP.F16.E4M3.UNPACK_B R12, R5 ;  /* 0x00000005ff0c723e */ /* 0x001fe200020006ff */
[----:B------:R-:W-:Y:S01]  /*175e0*/  HADD2.F32 R35, -RZ, R33.H0_H0 ;  /* 0x20000021ff237230 */ /* 0x000fe20000004100 */
[-C--:B------:R-:W-:Y:S01]  /*175f0*/  F2FP.F16.E4M3.UNPACK_B R14, R7.reuse ;  /* 0x00000007ff0e723e */ /* 0x080fe200020006ff */
[----:B------:R-:W-:Y:S01]  /*17600*/  HADD2.F32 R29, -RZ, R27.H0_H0 ;  /* 0x2000001bff1d7230 */ /* 0x000fe20000004100 */
[----:B------:R-:W-:Y:S01]  /*17610*/  F2FP.F16.E4M3.UNPACK_B R15, R7.H1 ;  /* 0x00000007ff0f723e */ /* 0x000fe200030006ff */
[----:B------:R-:W-:Y:S01]  /*17620*/  HADD2.F32 R33, -RZ, R33.H1_H1 ;  /* 0x30000021ff217230 */ /* 0x000fe20000004100 */
[-C--:B------:R-:W-:Y:S01]  /*17630*/  F2FP.F16.E4M3.UNPACK_B R7, R6.reuse ;  /* 0x00000006ff07723e */ /* 0x080fe200020006ff */
[----:B------:R-:W-:Y:S01]  /*17640*/  HADD2.F32 R27, -RZ, R27.H1_H1 ;  /* 0x3000001bff1b7230 */ /* 0x000fe20000004100 */
[----:B------:R-:W-:Y:S01]  /*17650*/  F2FP.F16.E4M3.UNPACK_B R13, R6.H1 ;  /* 0x00000006ff0d723e */ /* 0x000fe200030006ff */
[--C-:B------:R-:W-:Y:S01]  /*17660*/  HADD2.F32 R6, -RZ, R12.reuse.H0_H0 ;  /* 0x2000000cff067230 */ /* 0x100fe20000004100 */
[----:B------:R-:W-:Y:S01]  /*17670*/  F2FP.F16.E4M3.UNPACK_B R37, R37.H1 ;  /* 0x00000025ff25723e */ /* 0x000fe200030006ff */
[----:B------:R-:W-:Y:S01]  /*17680*/  HADD2.F32 R12, -RZ, R12.H1_H1 ;  /* 0x3000000cff0c7230 */ /* 0x000fe20000004100 */
[----:B------:R-:W-:-:S02]  /*17690*/  F2FP.F16.E4M3.UNPACK_B R5, R5.H1 ;  /* 0x00000005ff05723e */ /* 0x000fc400030006ff */
[----:B------:R-:W-:Y:S02]  /*176a0*/  F2FP.F16.E4M3.UNPACK_B R32, R32.H1 ;  /* 0x00000020ff20723e */ /* 0x000fe400030006ff */
[-C--:B------:R-:W-:Y:S02]  /*176b0*/  F2FP.F16.E4M3.UNPACK_B R3, R4.reuse ;  /* 0x00000004ff03723e */ /* 0x080fe400020006ff */
[----:B------:R-:W-:Y:S02]  /*176c0*/  F2FP.F16.E4M3.UNPACK_B R4, R4.H1 ;  /* 0x00000004ff04723e */ /* 0x000fe400030006ff */
[-C--:B-1----:R-:W-:Y:S02]  /*176d0*/  F2FP.F16.E4M3.UNPACK_B R20, R9.reuse ;  /* 0x00000009ff14723e */ /* 0x082fe400020006ff */
[----:B------:R-:W-:Y:S02]  /*176e0*/  F2FP.F16.E4M3.UNPACK_B R21, R9.H1 ;  /* 0x00000009ff15723e */ /* 0x000fe400030006ff */
[-C--:B------:R-:W-:Y:S01]  /*176f0*/  F2FP.F16.E4M3.UNPACK_B R25, R11.reuse ;  /* 0x0000000bff19723e */ /* 0x080fe200020006ff */
[--C-:B------:R-:W-:Y:S01]  /*17700*/  HADD2.F32 R24, -RZ, R20.reuse.H0_H0 ;  /* 0x20000014ff187230 */ /* 0x100fe20000004100 */
[----:B------:R-:W-:Y:S01]  /*17710*/  F2FP.F16.E4M3.UNPACK_B R26, R11.H1 ;  /* 0x0000000bff1a723e */ /* 0x000fe200030006ff */
[----:B------:R-:W-:Y:S01]  /*17720*/  HADD2.F32 R20, -RZ, R20.H1_H1 ;  /* 0x30000014ff147230 */ /* 0x000fe20000004100 */
[----:B------:R-:W-:-:S02]  /*17730*/  F2FP.F16.E4M3.UNPACK_B R11, R10 ;  /* 0x0000000aff0b723e */ /* 0x000fc400020006ff */
[C---:B------:R-:W-:Y:S01]  /*17740*/  FMUL.FTZ R36, R24.reuse, R29 ;  /* 0x0000001d18247220 */ /* 0x040fe20000410000 */
[-C--:B------:R-:W-:Y:S01]  /*17750*/  FMUL.FTZ R43, R24, R35.reuse ;  /* 0x00000023182b7220 */ /* 0x080fe20000410000 */
[----:B------:R-:W-:Y:S01]  /*17760*/  F2FP.F16.E4M3.UNPACK_B R24, R10.H1 ;  /* 0x0000000aff18723e */ /* 0x000fe200030006ff */
[----:B------:R-:W-:Y:S02]  /*17770*/  HADD2.F32 R10, -RZ, R21.H0_H0 ;  /* 0x20000015ff0a7230 */ /* 0x000fe40000004100 */
[C---:B------:R-:W-:Y:S01]  /*17780*/  FFMA.FTZ R36, R6.reuse, R35, R36 ;  /* 0x0000002306247223 */ /* 0x040fe20000010024 */
[----:B------:R-:W-:Y:S02]  /*17790*/  HADD2.F32 R35, -RZ, R37.H0_H0 ;  /* 0x20000025ff237230 */ /* 0x000fe40000004100 */
[----:B------:R-:W-:Y:S01]  /*177a0*/  FFMA.FTZ R43, R6, R29, -R43 ;  /* 0x0000001d062b7223 */ /* 0x000fe2000001082b */
[----:B------:R-:W-:Y:S02]  /*177b0*/  HADD2.F32 R29, -RZ, R32.H0_H0 ;  /* 0x20000020ff1d7230 */ /* 0x000fe40000004100 */
[----:B------:R-:W-:Y:S01]  /*177c0*/  FMUL.FTZ R45, R20, R33 ;  /* 0x00000021142d7220 */ /* 0x000fe20000410000 */
[----:B------:R-:W-:-:S02]  /*177d0*/  HADD2.F32 R6, -RZ, R5.H0_H0 ;  /* 0x20000005ff067230 */ /* 0x000fc40000004100 */
[----:B------:R-:W-:Y:S01]  /*177e0*/  FMUL.FTZ R47, R10, R35 ;  /* 0x000000230a2f7220 */ /* 0x000fe20000410000 */
[----:B------:R-:W-:Y:S01]  /*177f0*/  FMUL.FTZ R20, R20, R27 ;  /* 0x0000001b14147220 */ /* 0x000fe20000410000 */
[----:B------:R-:W-:Y:S01]  /*17800*/  FMUL.FTZ R10, R10, R29 ;  /* 0x0000001d0a0a7220 */ /* 0x000fe20000410000 */
[----:B------:R-:W-:Y:S01]  /*17810*/  FFMA.FTZ R38, R12, R27, -R45 ;  /* 0x0000001b0c267223 */ /* 0x000fe2000001082d */
[----:B------:R-:W-:Y:S01]  /*17820*/  FFMA.FTZ R47, R6, R29, -R47 ;  /* 0x0000001d062f7223 */ /* 0x000fe2000001082f */
[----:B------:R-:W-:Y:S01]  /*17830*/  FFMA.FTZ R45, R12, R33, R20 ;  /* 0x000000210c2d7223 */ /* 0x000fe20000010014 */
[----:B------:R-:W-:Y:S01]  /*17840*/  F2FP.F16.E4M3.UNPACK_B R29, R41 ;  /* 0x00000029ff1d723e */ /* 0x000fe200020006ff */
[----:B------:R-:W-:Y:S01]  /*17850*/  FFMA.FTZ R35, R6, R35, R10 ;  /* 0x0000002306237223 */ /* 0x000fe2000001000a */
[-C--:B------:R-:W-:Y:S01]  /*17860*/  F2FP.F16.E4M3.UNPACK_B R12, R34.reuse ;  /* 0x00000022ff0c723e */ /* 0x080fe200020006ff */
[----:B------:R-:W-:Y:S01]  /*17870*/  HADD2.F32 R20, -RZ, R37.H1_H1 ;  /* 0x30000025ff147230 */ /* 0x000fe20000004100 */
[----:B------:R-:W-:Y:S01]  /*17880*/  F2FP.F16.E4M3.UNPACK_B R41, R41.H1 ;  /* 0x00000029ff29723e */ /* 0x000fe200030006ff */
[----:B------:R-:W-:Y:S01]  /*17890*/  HADD2.F32 R21, -RZ, R21.H1_H1 ;  /* 0x30000015ff157230 */ /* 0x000fe20000004100 */
[----:B------:R-:W-:Y:S01]  /*178a0*/  F2FP.F16.E4M3.UNPACK_B R34, R34.H1 ;  /* 0x00000022ff22723e */ /* 0x000fe200030006ff */
[----:B------:R-:W-:Y:S01]  /*178b0*/  HADD2.F32 R33, -RZ, R29.H0_H0 ;  /* 0x2000001dff217230 */ /* 0x000fe20000004100 */
[----:B------:R-:W-:Y:S01]  /*178c0*/  F2FP.F16.E4M3.UNPACK_B R9, R8 ;  /* 0x00000008ff09723e */ /* 0x000fe200020006ff */
[----:B------:R-:W-:-:S02]  /*178d0*/  HADD2.F32 R10, -RZ, R25.H0_H0 ;  /* 0x20000019ff0a7230 */ /* 0x000fc40000004100 */
[C---:B------:R-:W-:Y:S01]  /*178e0*/  FMUL.FTZ R40, R21.reuse, R20 ;  /* 0x0000001415287220 */ /* 0x040fe20000410000 */
[----:B------:R-:W-:Y:S01]  /*178f0*/  HADD2.F32 R32, -RZ, R32.H1_H1 ;  /* 0x30000020ff207230 */ /* 0x000fe20000004100 */
[----:B------:R-:W-:Y:S01]  /*17900*/  F2FP.F16.E4M3.UNPACK_B R8, R8.H1 ;  /* 0x00000008ff08723e */ /* 0x000fe200030006ff */
[----:B------:R-:W-:Y:S02]  /*17910*/  HADD2.F32 R27, -RZ, R12.H0_H0 ;  /* 0x2000000cff1b7230 */ /* 0x000fe40000004100 */
[C---:B------:R-:W-:Y:S01]  /*17920*/  FMUL.FTZ R37, R10.reuse, R33 ;  /* 0x000000210a257220 */ /* 0x040fe20000410000 */
[----:B------:R-:W-:Y:S02]  /*17930*/  HADD2.F32 R5, -RZ, R5.H1_H1 ;  /* 0x30000005ff057230 */ /* 0x000fe40000004100 */
[----:B------:R-:W-:Y:S01]  /*17940*/  FMUL.FTZ R21, R21, R32 ;  /* 0x0000002015157220 */ /* 0x000fe20000410000 */
[----:B------:R-:W-:Y:S02]  /*17950*/  HADD2.F32 R6, -RZ, R14.H0_H0 ;  /* 0x2000000eff067230 */ /* 0x000fe40000004100 */
[----:B------:R-:W-:Y:S01]  /*17960*/  FMUL.FTZ R10, R10, R27 ;  /* 0x0000001b0a0a7220 */ /* 0x000fe20000410000 */
[----:B------:R-:W-:-:S02]  /*17970*/  HADD2.F32 R12, -RZ, R12.H1_H1 ;  /* 0x3000000cff0c7230 */ /* 0x000fc40000004100 */
[C---:B------:R-:W-:Y:S01]  /*17980*/  FFMA.FTZ R40, R5.reuse, R32, -R40 ;  /* 0x0000002005287223 */ /* 0x040fe20000010828 */
[----:B------:R-:W-:Y:S01]  /*17990*/  FFMA.FTZ R32, R5, R20, R21 ;  /* 0x0000001405207223 */ /* 0x000fe20000010015 */
[C---:B------:R-:W-:Y:S01]  /*179a0*/  FFMA.FTZ R37, R6.reuse, R27, -R37 ;  /* 0x0000001b06257223 */ /* 0x040fe20000010825 */
[----:B------:R-:W-:Y:S01]  /*179b0*/  FFMA.FTZ R33, R6, R33, R10 ;  /* 0x0000002106217223 */ /* 0x000fe2000001000a */
[----:B------:R-:W-:Y:S02]  /*179c0*/  HADD2.F32 R20, -RZ, R41.H0_H0 ;  /* 0x20000029ff147230 */ /* 0x000fe40000004100 */
[----:B------:R-:W-:Y:S02]  /*179d0*/  HADD2.F32 R6, -RZ, R26.H0_H0 ;  /* 0x2000001aff067230 */ /* 0x000fe40000004100 */
[----:B------:R-:W-:Y:S02]  /*179e0*/  HADD2.F32 R29, -RZ, R29.H1_H1 ;  /* 0x3000001dff1d7230 */ /* 0x000fe40000004100 */
[----:B------:R-:W-:-:S02]  /*179f0*/  HADD2.F32 R25, -RZ, R25.H1_H1 ;  /* 0x30000019ff197230 */ /* 0x000fc40000004100 */
[C---:B------:R-:W-:Y:S01]  /*17a00*/  FMUL.FTZ R48, R6.reuse, R20 ;  /* 0x0000001406307220 */ /* 0x040fe20000410000 */
[----:B------:R-:W-:Y:S02]  /*17a10*/  HADD2.F32 R10, -RZ, R34.H0_H0 ;  /* 0x20000022ff0a7230 */ /* 0x000fe40000004100 */
[----:B------:R-:W-:Y:S02]  /*17a20*/  HADD2.F32 R5, -RZ, R15.H0_H0 ;  /* 0x2000000fff057230 */ /* 0x000fe40000004100 */
[CC--:B------:R-:W-:Y:S01]  /*17a30*/  FMUL.FTZ R21, R25.reuse, R29.reuse ;  /* 0x0000001d19157220 */ /* 0x0c0fe20000410000 */
[----:B------:R-:W-:Y:S02]  /*17a40*/  HADD2.F32 R14, -RZ, R14.H1_H1 ;  /* 0x3000000eff0e7230 */ /* 0x000fe40000004100 */
[----:B------:R-:W-:Y:S01]  /*17a50*/  FMUL.FTZ R46, R25, R12 ;  /* 0x0000000c192e7220 */ /* 0x000fe20000410000 */
[-C--:B------:R-:W-:Y:S01]  /*17a60*/  FMUL.FTZ R25, R6, R10.reuse ;  /* 0x0000000a06197220 */ /* 0x080fe20000410000 */
[----:B------:R-:W-:Y:S01]  /*17a70*/  FFMA.FTZ R48, R5, R10, -R48 ;  /* 0x0000000a05307223 */ /* 0x000fe20000010830 */
[----:B------:R-:W-:Y:S01]  /*17a80*/  F2FP.F16.E4M3.UNPACK_B R10, R28.H1 ;  /* 0x0000001cff0a723e */ /* 0x000fe200030006ff */
[C---:B------:R-:W-:Y:S01]  /*17a90*/  FFMA.FTZ R42, R14.reuse, R12, -R21 ;  /* 0x0000000c0e2a7223 */ /* 0x040fe20000010815 */
[----:B------:R-:W-:Y:S01]  /*17aa0*/  FFMA.FTZ R46, R14, R29, R46 ;  /* 0x0000001d0e2e7223 */ /* 0x000fe2000001002e */
[----:B------:R-:W-:Y:S01]  /*17ab0*/  HADD2.F32 R34, -RZ, R34.H1_H1 ;  /* 0x30000022ff227230 */ /* 0x000fe20000004100 */
[----:B------:R-:W-:Y:S01]  /*17ac0*/  F2FP.F16.E4M3.UNPACK_B R14, R31.H1 ;  /* 0x0000001fff0e723e */ /* 0x000fe200030006ff */
[----:B------:R-:W-:-:S02]  /*17ad0*/  HADD2.F32 R41, -RZ, R41.H1_H1 ;  /* 0x30000029ff297230 */ /* 0x000fc40000004100 */
[----:B------:R-:W-:Y:S01]  /*17ae0*/  FFMA.FTZ R49, R5, R20, R25 ;  /* 0x0000001405317223 */ /* 0x000fe20000010019 */
        /* <DEDUP_REMOVED lines=13> */
[----:B------:R-:W-:Y:S02]  /*17bc0*/  HADD2.F32 R8, -RZ, R8.H1_H1 ;  /* 0x30000008ff087230 */ /* 0x000fe40000004100 */
[-C--:B------:R-:W-:Y:S01]  /*17bd0*/  FMUL.FTZ R26, R6, R20.reuse ;  /* 0x00000014061a7220 */ /* 0x080fe20000410000 */
[----:B------:R-:W-:Y:S02]  /*17be0*/  HADD2.F32 R15, -RZ, R10.H1_H1 ;  /* 0x3000000aff0f7230 */ /* 0x000fe40000004100 */
[----:B------:R-:W-:Y:S01]  /*17bf0*/  FFMA.FTZ R20, R5, R20, R21 ;  /* 0x0000001405147223 */ /* 0x000fe20000010015 */
[----:B------:R-:W-:-:S02]  /*17c00*/  HADD2.F32 R21, -RZ, R14.H1_H1 ;  /* 0x3000000eff157230 */ /* 0x000fc40000004100 */
[----:B------:R-:W-:Y:S01]  /*17c10*/  FFMA.FTZ R26, R5, R12, -R26 ;  /* 0x0000000c051a7223 */ /* 0x000fe2000001081a */
[----:B------:R-:W-:Y:S02]  /*17c20*/  HADD2.F32 R4, -RZ, R4.H1_H1 ;  /* 0x30000004ff047230 */ /* 0x000fe40000004100 */
[C---:B------:R-:W-:Y:S01]  /*17c30*/  FMUL.FTZ R6, R8.reuse, R15 ;  /* 0x0000000f08067220 */ /* 0x040fe20000410000 */
[----:B------:R-:W-:Y:S02]  /*17c40*/  HADD2.F32 R5, -RZ, R9.H0_H0 ;  /* 0x20000009ff057230 */ /* 0x000fe40000004100 */
[-C--:B------:R-:W-:Y:S01]  /*17c50*/  FMUL.FTZ R25, R8, R21.reuse ;  /* 0x0000001508197220 */ /* 0x080fe20000410000 */
[----:B------:R-:W-:Y:S02]  /*17c60*/  HADD2.F32 R8, -RZ, R31.H0_H0 ;  /* 0x2000001fff087230 */ /* 0x000fe40000004100 */
[----:B------:R-:W-:Y:S01]  /*17c70*/  FFMA.FTZ R27, R4, R21, R6 ;  /* 0x00000015041b7223 */ /* 0x000fe20000010006 */
[----:B------:R-:W-:-:S02]  /*17c80*/  HADD2.F32 R6, -RZ, R28.H0_H0 ;  /* 0x2000001cff067230 */ /* 0x000fc40000004100 */
[----:B------:R-:W-:Y:S01]  /*17c90*/  FFMA.FTZ R25, R4, R15, -R25 ;  /* 0x0000000f04197223 */ /* 0x000fe20000010819 */
[----:B------:R-:W-:Y:S02]  /*17ca0*/  HADD2.F32 R4, -RZ, R3.H0_H0 ;  /* 0x20000003ff047230 */ /* 0x000fe40000004100 */
[C---:B------:R-:W-:Y:S01]  /*17cb0*/  FMUL.FTZ R15, R5.reuse, R8 ;  /* 0x00000008050f7220 */ /* 0x040fe20000410000 */
[----:B------:R-:W-:Y:S02]  /*17cc0*/  HADD2.F32 R10, -RZ, R31.H1_H1 ;  /* 0x3000001fff0a7230 */ /* 0x000fe40000004100 */
[-C--:B------:R-:W-:Y:S01]  /*17cd0*/  FMUL.FTZ R5, R5, R6.reuse ;  /* 0x0000000605057220 */ /* 0x080fe20000410000 */
[----:B------:R-:W-:Y:S01]  /*17ce0*/  HADD2.F32 R9, -RZ, R9.H1_H1 ;  /* 0x30000009ff097230 */ /* 0x000fe20000004100 */
[----:B------:R-:W-:Y:S01]  /*17cf0*/  F2FP.F16.E4M3.UNPACK_B R12, R39.H1 ;  /* 0x00000027ff0c723e */ /* 0x000fe200030006ff */
[----:B------:R-:W-:Y:S02]  /*17d00*/  HADD2.F32 R28, -RZ, R28.H1_H1 ;  /* 0x3000001cff1c7230 */ /* 0x000fe40000004100 */
[----:B------:R-:W-:Y:S01]  /*17d10*/  FFMA.FTZ R15, R4, R6, -R15 ;  /* 0x00000006040f7223 */ /* 0x000fe2000001080f */
[----:B------:R-:W-:-:S02]  /*17d20*/  HADD2.F32 R3, -RZ, R3.H1_H1 ;  /* 0x30000003ff037230 */ /* 0x000fc40000004100 */
[C---:B------:R-:W-:Y:S01]  /*17d30*/  FMUL.FTZ R6, R9.reuse, R10 ;  /* 0x0000000a09067220 */ /* 0x040fe20000410000 */
[----:B------:R-:W-:Y:S01]  /*17d40*/  FFMA.FTZ R14, R4, R8, R5 ;  /* 0x00000008040e7223 */ /* 0x000fe20000010005 */
[----:B------:R-:W-:Y:S01]  /*17d50*/  F2FP.F16.E4M3.UNPACK_B R5, R30.H1 ;  /* 0x0000001eff05723e */ /* 0x000fe200030006ff */
        /* <DEDUP_REMOVED lines=13> */
[----:B------:R-:W-:Y:S01]  /*17e30*/  HADD2.F32 R5, -RZ, R5.H1_H1 ;  /* 0x30000005ff057230 */ /* 0x000fe20000004100 */
[----:B------:R-:W-:Y:S01]  /*17e40*/  F2FP.F16.E4M3.UNPACK_B R39, R39 ;  /* 0x00000027ff27723e */ /* 0x000fe200020006ff */
[----:B------:R-:W-:Y:S02]  /*17e50*/  HADD2.F32 R13, -RZ, R13.H1_H1 ;  /* 0x3000000dff0d7230 */ /* 0x000fe40000004100 */
[C---:B------:R-:W-:Y:S01]  /*17e60*/  FMUL.FTZ R6, R24.reuse, R12 ;  /* 0x0000000c18067220 */ /* 0x040fe20000410000 */
[----:B------:R-:W-:Y:S01]  /*17e70*/  FMUL.FTZ R9, R24, R5 ;  /* 0x0000000518097220 */ /* 0x000fe20000410000 */
[----:B------:R-:W-:-:S02]  /*17e80*/  FFMA.FTZ R24, R3, R8, R4 ;  /* 0x0000000803187223 */ /* 0x000fc40000010004 */
[C---:B------:R-:W-:Y:S01]  /*17e90*/  FFMA.FTZ R34, R13.reuse, R5, -R6 ;  /* 0x000000050d227223 */ /* 0x040fe20000010806 */
[----:B------:R-:W-:Y:S02]  /*17ea0*/  HADD2.F32 R5, -RZ, R30.H0_H0 ;  /* 0x2000001eff057230 */ /* 0x000fe40000004100 */
[----:B------:R-:W-:Y:S01]  /*17eb0*/  FFMA.FTZ R31, R13, R12, R9 ;  /* 0x0000000c0d1f7223 */ /* 0x000fe20000010009 */
[----:B------:R-:W-:Y:S02]  /*17ec0*/  HADD2.F32 R6, -RZ, R39.H0_H0 ;  /* 0x20000027ff067230 */ /* 0x000fe40000004100 */
[----:B------:R-:W-:Y:S02]  /*17ed0*/  HADD2.F32 R4, -RZ, R11.H0_H0 ;  /* 0x2000000bff047230 */ /* 0x000fe40000004100 */
[----:B------:R-:W-:Y:S01]  /*17ee0*/  HADD2.F32 R8, -RZ, R39.H1_H1 ;  /* 0x30000027ff087230 */ /* 0x000fe20000004100 */
[----:B------:R-:W-:Y:S01]  /*17ef0*/  F2FP.SATFINITE.E4M3.F32.PACK_AB_MERGE_C R24, R31, R24, RZ ;  /* 0x000000181f18723e */ /* 0x000fe200048070ff */
[----:B------:R-:W-:-:S02]  /*17f00*/  HADD2.F32 R11, -RZ, R11.H1_H1 ;  /* 0x3000000bff0b7230 */ /* 0x000fc40000004100 */
[C---:B------:R-:W-:Y:S01]  /*17f10*/  FMUL.FTZ R10, R4.reuse, R6 ;  /* 0x00000006040a7220 */ /* 0x040fe20000410000 */
[----:B------:R-:W-:Y:S02]  /*17f20*/  HADD2.F32 R30, -RZ, R30.H1_H1 ;  /* 0x3000001eff1e7230 */ /* 0x000fe40000004100 */
[-C--:B------:R-:W-:Y:S01]  /*17f30*/  FMUL.FTZ R9, R4, R5.reuse ;  /* 0x0000000504097220 */ /* 0x080fe20000410000 */
[--C-:B------:R-:W-:Y:S02]  /*17f40*/  HADD2.F32 R3, -RZ, R7.reuse.H0_H0 ;  /* 0x20000007ff037230 */ /* 0x100fe40000004100 */
[C---:B------:R-:W-:Y:S01]  /*17f50*/  FMUL.FTZ R4, R11.reuse, R8 ;  /* 0x000000080b047220 */ /* 0x040fe20000410000 */
[----:B------:R-:W-:Y:S02]  /*17f60*/  HADD2.F32 R7, -RZ, R7.H1_H1 ;  /* 0x30000007ff077230 */ /* 0x000fe40000004100 */
        /* <DEDUP_REMOVED lines=22> */
.L_x_4193:
[----:B------:R-:W-:Y:S05]  /*180d0*/  BSYNC B0 ;  /* 0x0000000000007941 */ /* 0x000fea0003800000 */
.L_x_4186:
        /* <DEDUP_REMOVED lines=8> */
.L_x_4184:
[----:B0--3--:R-:W-:-:S05]  /*18160*/  IMAD.U32 R0, RZ, RZ, UR49 ;  /* 0x00000031ff007e24 */ /* 0x009fca000f8e00ff */
[----:B------:R-:W-:-:S13]  /*18170*/  ISETP.NE.AND P0, PT, R0, 0x3, PT ;  /* 0x000000030000780c */ /* 0x000fda0003f05270 */
[----:B------:R-:W-:Y:S05]  /*18180*/  @!P0 BRA `(.L_x_4213) ;  /* 0x0000000000048947 */ /* 0x000fea0003800000 */
[----:B------:R-:W-:Y:S01]  /*18190*/  BPT.TRAP 0x1 ;  /* 0x000000040000795c */ /* 0x000fe20000300000 */
.L_x_4213:
[----:B------:R-:W3:Y:S04]  /*181a0*/  LDL R0, [R1+0x2c] ;  /* 0x00002c0001007983 */ /* 0x000ee80000100800 */
[----:B-12-4-:R-:W2:Y:S01]  /*181b0*/  LDL R3, [R1+0x3c] ;  /* 0x00003c0001037983 */ /* 0x016ea20000100800 */
[----:B---3--:R-:W-:Y:S01]  /*181c0*/  IMAD R0, R0, 0x8, R18 ;  /* 0x0000000800007824 */ /* 0x008fe200078e0212 */
[----:B--2---:R-:W-:-:S04]  /*181d0*/  SHF.L.U32 R3, R3, 0x1f, RZ ;  /* 0x0000001f03037819 */ /* 0x004fc800000006ff */
[----:B------:R0:W1:Y:S01]  /*181e0*/  SYNCS.PHASECHK.TRANS64.TRYWAIT P1, [R0+URZ+0x33430], R3 ;  /* 0x03343003000075a7 */ /* 0x000062000802017f */
[----:B------:R-:W-:Y:S05]  /*181f0*/  @!P0 BRA `(.L_x_4214) ;  /* 0x0000000000048947 */ /* 0x000fea0003800000 */
[----:B------:R-:W-:Y:S01]  /*18200*/  BPT.TRAP 0x1 ;  /* 0x000000040000795c */ /* 0x000fe20000300000 */
.L_x_4214:
[----:B------:R-:W-:Y:S01]  /*18210*/  MOV R119, RZ ;  /* 0x000000ff00777202 */ /* 0x000fe20000000f00 */
[----:B-1----:R-:W-:Y:S06]  /*18220*/  @P1 BRA `(.L_x_4215) ;  /* 0x0000000000081947 */ /* 0x002fec0003800000 */
[----:B------:R-:W1:Y:S02]  /*18230*/  SYNCS.PHASECHK.TRANS64.TRYWAIT P1, [R0+URZ+0x33430], R3 ;  /* 0x03343003000075a7 */ /* 0x000e64000802017f */
[----:B-1----:R-:W-:Y:S05]  /*18240*/  @!P1 BRA `(.L_x_4216) ;  /* 0x00000148002c9947 */ /* 0x002fea0003800000 */
.L_x_4215:
[----:B------:R-:W-:Y:S05]  /*18250*/  WARPSYNC.ALL ;  /* 0x0000000000007948 */ /* 0x000fea0003800000 */
[----:B------:R-:W2:Y:S01]  /*18260*/  LDL R120, [R1+0x2c] ;  /* 0x00002c0001787983 */ /* 0x000ea20000100800 */
[----:B01----:R-:W-:Y:S01]  /*18270*/  VIADD R3, R18, 0x24200 ;  /* 0x0002420012037836 */ /* 0x003fe20000000000 */
[----:B------:R-:W-:Y:S01]  /*18280*/  R2UR UR28, R44 ;  /* 0x000000002c1c72ca */ /* 0x000fe200000e0000 */
[----:B------:R-:W-:Y:S01]  /*18290*/  IMAD.MOV.U32 R5, RZ, RZ, -0x7fffffe0 ;  /* 0x80000020ff057424 */ /* 0x000fe200078e00ff */
[----:B------:R-:W-:Y:S01]  /*182a0*/  WARPGROUP.ARRIVE ;  /* 0x00000000000079c5 */ /* 0x000fe20000000000 */
[----:B------:R-:W-:Y:S01]  /*182b0*/  UMOV UR29, 0x80000020 ;  /* 0x80000020001d7882 */ /* 0x000fe20000000000 */
[----:B------:R-:W-:Y:S01]  /*182c0*/  SHF.R.U32.HI R3, RZ, 0x4, R3 ;  /* 0x00000004ff037819 */ /* 0x000fe20000011603 */
[----:B------:R-:W-:Y:S01]  /*182d0*/  IMAD.MOV.U32 R7, RZ, RZ, -0x7fffffe0 ;  /* 0x80000020ff077424 */ /* 0x000fe200078e00ff */
[----:B------:R-:W-:Y:S01]  /*182e0*/  R2UR UR31, R5 ;  /* 0x00000000051f72ca */ /* 0x000fe200000e0000 */
[----:B------:R-:W-:Y:S01]  /*182f0*/  UMOV UR5, UR29 ;  /* 0x0000001d00057c82 */ /* 0x000fe20008000000 */
[----:B------:R-:W-:Y:S01]  /*18300*/  LOP3.LUT R3, R3, 0x3fff, RZ, 0xc0, !PT ;  /* 0x00003fff03037812 */ /* 0x000fe200078ec0ff */
[----:B-----5:R-:W-:Y:S01]  /*18310*/  IMAD.MOV.U32 R9, RZ, RZ, -0x7fffffe0 ;  /* 0x80000020ff097424 */ /* 0x020fe200078e00ff */
[----:B------:R-:W-:Y:S01]  /*18320*/  R2UR UR7, R7 ;  /* 0x00000000070772ca */ /* 0x000fe200000e0000 */
[----:B------:R-:W-:Y:S01]  /*18330*/  UMOV UR9, UR29 ;  /* 0x0000001d00097c82 */ /* 0x000fe20008000000 */
[----:B------:R-:W-:Y:S01]  /*18340*/  LOP3.LUT R13, R3, 0x10000, RZ, 0xfc, !PT ;  /* 0x00010000030d7812 */ /* 0x000fe200078efcff */
[----:B------:R-:W-:Y:S01]  /*18350*/  ULOP3.LUT UR28, UR28, 0x10000, URZ, 0xfc, !UPT ;  /* 0x000100001c1c7892 */ /* 0x000fe2000f8efc3f */
[----:B------:R-:W-:Y:S01]  /*18360*/  R2UR UR11, R9 ;  /* 0x00000000090b72ca */ /* 0x000fe200000e0000 */
[----:B------:R-:W-:Y:S01]  /*18370*/  UMOV UR13, UR29 ;  /* 0x0000001d000d7c82 */ /* 0x000fe20008000000 */
[----:B------:R-:W-:Y:S01]  /*18380*/  R2UR UR15, R7 ;  /* 0x00000000070f72ca */ /* 0x000fe200000e0000 */
[----:B------:R-:W-:Y:S01]  /*18390*/  UMOV UR17, UR29 ;  /* 0x0000001d00117c82 */ /* 0x000fe20008000000 */
[----:B------:R-:W-:Y:S01]  /*183a0*/  R2UR UR19, R9 ;  /* 0x00000000091372ca */ /* 0x000fe200000e0000 */
[----:B------:R-:W-:Y:S01]  /*183b0*/  UIADD3 UR44, UR28, 0x2, URZ ;  /* 0x000000021c2c7890 */ /* 0x000fe2000fffe03f */
[----:B------:R-:W-:Y:S01]  /*183c0*/  MOV R7, 0x80000020 ;  /* 0x8000002000077802 */ /* 0x000fe20000000f00 */
[----:B------:R-:W-:Y:S01]  /*183d0*/  UMOV UR4, UR28 ;  /* 0x0000001c00047c82 */ /* 0x000fe20008000000 */
[----:B------:R-:W-:Y:S01]  /*183e0*/  UMOV UR8, UR28 ;  /* 0x0000001c00087c82 */ /* 0x000fe20008000000 */
[----:B------:R-:W-:Y:S01]  /*183f0*/  UMOV UR12, UR28 ;  /* 0x0000001c000c7c82 */ /* 0x000fe20008000000 */
[----:B------:R-:W-:Y:S01]  /*18400*/  UMOV UR16, UR28 ;  /* 0x0000001c00107c82 */ /* 0x000fe20008000000 */
[----:B------:R-:W-:Y:S01]  /*18410*/  R2UR UR47, R7 ;  /* 0x00000000072f72ca */ /* 0x000fe200000e0000 */
[----:B------:R-:W-:Y:S01]  /*18420*/  UMOV UR45, 0x80000020 ;  /* 0x80000020002d7882 */ /* 0x000fe20000000000 */
[----:B------:R-:W-:-:S02]  /*18430*/  IMAD.MOV.U32 R9, RZ, RZ, -0x7fffffe0 ;  /* 0x80000020ff097424 */ /* 0x000fc400078e00ff */
[----:B------:R-:W-:Y:S02]  /*18440*/  IMAD.MOV.U32 R11, RZ, RZ, -0x7fffffe0 ;  /* 0x80000020ff0b7424 */ /* 0x000fe400078e00ff */
[----:B------:R-:W-:Y:S02]  /*18450*/  IMAD.MOV.U32 R7, RZ, RZ, -0x7fffffe0 ;  /* 0x80000020ff077424 */ /* 0x000fe400078e00ff */
[----:B------:R-:W-:-:S05]  /*18460*/  IMAD.MOV.U32 R5, RZ, RZ, -0x7fffffe0 ;  /* 0x80000020ff057424 */ /* 0x000fca00078e00ff */
[----:B------:R-:W-:Y:S01]  /*18470*/  R2UR UR43, R5 ;  /* 0x00000000052b72ca */ /* 0x000fe200000e0000 */
[----:B--2---:R-:W-:-:S04]  /*18480*/  IMAD R4, R120, 0x780, R13 ;  /* 0x0000078078047824 */ /* 0x004fc800078e020d */
[C---:B------:R-:W-:Y:S01]  /*18490*/  VIADD R6, R4.reuse, 0x80 ;  /* 0x0000008004067836 */ /* 0x040fe20000000000 */
[C---:B------:R-:W-:Y:S01]  /*184a0*/  R2UR UR30, R4.reuse ;  /* 0x00000000041e72ca */ /* 0x040fe200000e0000 */
[C---:B------:R-:W-:Y:S02]  /*184b0*/  VIADD R8, R4.reuse, 0x100 ;  /* 0x0000010004087836 */ /* 0x040fe40000000000 */
[----:B------:R-:W-:Y:S01]  /*184c0*/  VIADD R10, R4, 0x102 ;  /* 0x00000102040a7836 */ /* 0x000fe20000000000 */
[----:B------:R-:W-:Y:S02]  /*184d0*/  R2UR UR6, R6 ;  /* 0x00000000060672ca */ /* 0x000fe400000e0000 */
[----:B------:R-:W-:Y:S01]  /*184e0*/  R2UR UR10, R8 ;  /* 0x00000000080a72ca */ /* 0x000fe200000e0000 */
[C---:B------:R-:W-:Y:S01]  /*184f0*/  VIADD R8, R4.reuse, 0x200 ;  /* 0x0000020004087836 */ /* 0x040fe20000000000 */
[----:B------:R-:W-:-:S04]  /*18500*/  IADD3 R6, R4, 0x180, RZ ;  /* 0x0000018004067810 */ /* 0x000fc80007ffe0ff */
[----:B------:R-:W-:Y:S01]  /*18510*/  R2UR UR14, R6 ;  /* 0x00000000060e72ca */ /* 0x000fe200000e0000 */
[----:B------:R-:W-:Y:S01]  /*18520*/  QGMMA.64x32x32.F32.E4M3.E4M3 R88, gdesc[UR28], RZ, !UPT, gsb0 ;  /* 0x006000001c5879f3 */ /* 0x000fe2000c0008ff */
[----:B------:R-:W-:Y:S01]  /*18530*/  R2UR UR18, R8 ;  /* 0x00000000081272ca */ /* 0x000fe200000e0000 */
[C---:B------:R-:W-:Y:S02]  /*18540*/  VIADD R6, R4.reuse, 0x2 ;  /* 0x0000000204067836 */ /* 0x040fe40000000000 */
[----:B------:R-:W-:-:S03]  /*18550*/  VIADD R8, R4, 0x82 ;  /* 0x0000008204087836 */ /* 0x000fc60000000000 */
[----:B------:R-:W-:Y:S01]  /*18560*/  R2UR UR46, R6 ;  /* 0x00000000062e72ca */ /* 0x000fe200000e0000 */
[----:B------:R-:W-:Y:S01]  /*18570*/  VIADD R6, R4, 0x182 ;  /* 0x0000018204067836 */ /* 0x000fe20000000000 */
[----:B------:R-:W-:Y:S02]  /*18580*/  WARPGROUP.DEPBAR.LE gsb0, 0x0 ;  /* 0x00008000000079c5 */ /* 0x000fe40000010000 */
[----:B------:R-:W-:-:S06]  /*18590*/  WARPGROUP.ARRIVE ;  /* 0x00000000000079c5 */ /* 0x000fcc0000000000 */
[----:B------:R-:W-:Y:S01]  /*185a0*/  QGMMA.64x32x32.F32.E4M3.E4M3 R72, gdesc[UR4], RZ, !UPT, gsb0 ;  /* 0x00600000044879f3 */ /* 0x000fe2000c0008ff */
[----:B------:R-:W-:Y:S01]  /*185b0*/  R2UR UR6, R8 ;  /* 0x00000000080672ca */ /* 0x000fe200000e0000 */
[----:B------:R-:W-:Y:S01]  /*185c0*/  UMOV UR4, UR44 ;  /* 0x0000002c00047c82 */ /* 0x000fe20008000000 */
[----:B------:R-:W-:Y:S01]  /*185d0*/  R2UR UR7, R9 ;  /* 0x00000000090772ca */ /* 0x000fe200000e0000 */
[----:B------:R-:W-:Y:S01]  /*185e0*/  UMOV UR5, UR45 ;  /* 0x0000002d00057c82 */ /* 0x000fe20008000000 */
[----:B------:R-:W-:Y:S01]  /*185f0*/  VIADD R8, R4, 0x202 ;  /* 0x0000020204087836 */ /* 0x000fe20000000000 */
[----:B------:R-:W-:Y:S01]  /*18600*/  MOV R9, 0x80000020 ;  /* 0x8000002000097802 */ /* 0x000fe20000000f00 */
[----:B------:R-:W-:Y:S02]  /*18610*/  WARPGROUP.DEPBAR.LE gsb0, 0x0 ;  /* 0x00008000000079c5 */ /* 0x000fe40000010000 */
[----:B------:R-:W-:-:S06]  /*18620*/  WARPGROUP.ARRIVE ;  /* 0x00000000000079c5 */ /* 0x000fcc0000000000 */
[----:B------:R-:W-:Y:S01]  /*18630*/  QGMMA.64x32x32.F32.E4M3.E4M3 R56, gdesc[UR8], RZ, !UPT, gsb0 ;  /* 0x00600000083879f3 */ /* 0x000fe2000c0008ff */
[----:B------:R-:W-:Y:S01]  /*18640*/  R2UR UR10, R10 ;  /* 0x000000000a0a72ca */ /* 0x000fe200000e0000 */
[----:B------:R-:W-:Y:S01]  /*18650*/  UMOV UR8, UR44 ;  /* 0x0000002c00087c82 */ /* 0x000fe20008000000 */
[----:B------:R-:W-:Y:S01]  /*18660*/  R2UR UR11, R11 ;  /* 0x000000000b0b72ca */ /* 0x000fe200000e0000 */
[----:B------:R-:W-:Y:S01]  /*18670*/  UMOV UR9, UR45 ;  /* 0x0000002d00097c82 */ /* 0x000fe20008000000 */
[----:B------:R-:W-:Y:S02]  /*18680*/  VIADD R10, R4, 0x380 ;  /* 0x00000380040a7836 */ /* 0x000fe40000000000 */
[----:B------:R-:W-:Y:S01]  /*18690*/  IMAD.MOV.U32 R11, RZ, RZ, -0x7fffffe0 ;  /* 0x80000020ff0b7424 */ /* 0x000fe200078e00ff */
        /* <DEDUP_REMOVED lines=20> */
[----:B------:R-:W-:Y:S03]  /*187e0*/  QGMMA.64x32x32.F32.E4M3.E4M3 R88, gdesc[UR44], R88, gsb0 ;  /* 0x006000002c5879f3 */ /* 0x000fe60008000858 */
[----:B------:R-:W-:Y:S02]  /*187f0*/  WARPGROUP.DEPBAR.LE gsb0, 0x0 ;  /* 0x00008000000079c5 */ /* 0x000fe40000010000 */
[----:B------:R-:W-:-:S06]  /*18800*/  WARPGROUP.ARRIVE ;  /* 0x00000000000079c5 */ /* 0x000fcc0000000000 */
[----:B------:R-:W-:Y:S01]  /*18810*/  QGMMA.64x32x32.F32.E4M3.E4M3 R72, gdesc[UR4], R72, gsb0 ;  /* 0x00600000044879f3 */ /* 0x000fe20008000848 */
[----:B------:R-:W-:Y:S01]  /*18820*/  R2UR UR6, R6 ;  /* 0x00000000060672ca */ /* 0x000fe200000e0000 */
[----:B------:R-:W-:Y:S01]  /*18830*/  UIADD3 UR4, UR28, 0x200, URZ ;  /* 0x000002001c047890 */ /* 0x000fe2000fffe03f */
[----:B------:R-:W-:Y:S01]  /*18840*/  R2UR UR7, R7 ;  /* 0x00000000070772ca */ /* 0x000fe200000e0000 */
[----:B------:R-:W-:Y:S01]  /*18850*/  UMOV UR5, 0x80000020 ;  /* 0x8000002000057882 */ /* 0x000fe20000000000 */
[----:B------:R-:W-:Y:S01]  /*18860*/  IMAD.MOV.U32 R7, RZ, RZ, -0x7fffffe0 ;  /* 0x80000020ff077424 */ /* 0x000fe200078e00ff */
[----:B------:R-:W-:Y:S01]  /*18870*/  IADD3 R6, R4, 0x400, RZ ;  /* 0x0000040004067810 */ /* 0x000fe20007ffe0ff */
[----:B------:R-:W-:Y:S02]  /*18880*/  UMOV UR21, UR5 ;  /* 0x0000000500157c82 */ /* 0x000fe40008000000 */
[----:B------:R-:W-:Y:S01]  /*18890*/  UMOV UR20, UR4 ;  /* 0x0000000400147c82 */ /* 0x000fe20008000000 */
[----:B------:R-:W-:-:S02]  /*188a0*/  WARPGROUP.DEPBAR.LE gsb0, 0x0 ;  /* 0x00008000000079c5 */ /* 0x000fc40000010000 */
[----:B------:R-:W-:-:S06]  /*188b0*/  WARPGROUP.ARRIVE ;  /* 0x00000000000079c5 */ /* 0x000fcc0000000000 */
[----:B------:R-:W-:Y:S01]  /*188c0*/  QGMMA.64x32x32.F32.E4M3.E4M3 R56, gdesc[UR8], R56, gsb0 ;  /* 0x00600000083879f3 */ /* 0x000fe20008000838 */
[----:B------:R-:W-:Y:S01]  /*188d0*/  R2UR UR10, R8 ;  /* 0x00000000080a72ca */ /* 0x000fe200000e0000 */
[----:B------:R-:W-:Y:S01]  /*188e0*/  UMOV UR8, UR4 ;  /* 0x0000000400087c82 */ /* 0x000fe20008000000 */
[----:B------:R-:W-:Y:S01]  /*188f0*/  R2UR UR11, R9 ;  /* 0x00000000090b72ca */ /* 0x000fe200000e0000 */
[----:B------:R-:W-:Y:S01]  /*18900*/  UMOV UR9, UR5 ;  /* 0x0000000500097c82 */ /* 0x000fe20008000000 */
[----:B------:R-:W-:Y:S02]  /*18910*/  VIADD R8, R4, 0x480 ;  /* 0x0000048004087836 */ /* 0x000fe40000000000 */
[----:B------:R-:W-:-:S03]  /*18920*/  IMAD.MOV.U32 R9, RZ, RZ, -0x7fffffe0 ;  /* 0x80000020ff097424 */ /* 0x000fc600078e00ff */
[----:B------:R-:W-:Y:S02]  /*18930*/  R2UR UR22, R8 ;  /* 0x00000000081672ca */ /* 0x000fe400000e0000 */
[----:B------:R-:W-:Y:S01]  /*18940*/  R2UR UR23, R9 ;  /* 0x00000000091772ca */ /* 0x000fe200000e0000 */
[----:B------:R-:W-:Y:S01]  /*18950*/  IMAD.MOV.U32 R9, RZ, RZ, -0x7fffffe0 ;  /* 0x80000020ff097424 */ /* 0x000fe200078e00ff */
[----:B------:R-:W-:Y:S01]  /*18960*/  IADD3 R8, R4, 0x302, RZ ;  /* 0x0000030204087810 */ /* 0x000fe20007ffe0ff */
[----:B------:R-:W-:Y:S02]  /*18970*/  WARPGROUP.DEPBAR.LE gsb0, 0x0 ;  /* 0x00008000000079c5 */ /* 0x000fe40000010000 */
[----:B------:R-:W-:-:S06]  /*18980*/  WARPGROUP.ARRIVE ;  /* 0x00000000000079c5 */ /* 0x000fcc0000000000 */
[----:B------:R-:W-:Y:S01]  /*18990*/  QGMMA.64x32x32.F32.E4M3.E4M3 R40, gdesc[UR12], R40, gsb0 ;  /* 0x006000000c2879f3 */ /* 0x000fe20008000828 */
        /* <DEDUP_REMOVED lines=25> */
[----:B------:R-:W-:Y:S01]  /*18b30*/  VIADD R6, R4, 0x402 ;  /* 0x0000040204067836 */ /* 0x000fe20000000000 */
[----:B------:R-:W-:Y:S01]  /*18b40*/  UMOV UR25, UR9 ;  /* 0x0000000900197c82 */ /* 0x000fe20008000000 */
[----:B------:R-:W-:Y:S02]  /*18b50*/  IMAD.MOV.U32 R7, RZ, RZ, -0x7fffffe0 ;  /* 0x80000020ff077424 */ /* 0x000fe400078e00ff */
        /* <DEDUP_REMOVED lines=8> */
[----:B------:R-:W-:Y:S01]  /*18be0*/  IMAD.MOV.U32 R9, RZ, RZ, -0x7fffffe0 ;  /* 0x80000020ff097424 */ /* 0x000fe200078e00ff */
[----:B------:R-:W-:-:S04]  /*18bf0*/  IADD3 R8, R4, 0x482, RZ ;  /* 0x0000048204087810 */ /* 0x000fc80007ffe0ff */
[----:B------:R-:W-:Y:S01]  /*18c00*/  R2UR UR26, R8 ;  /* 0x00000000081a72ca */ /* 0x000fe200000e0000 */
[----:B------:R-:W-:Y:S01]  /*18c10*/  VIADD R8, R4, 0x580 ;  /* 0x0000058004087836 */ /* 0x000fe20000000000 */
[----:B------:R-:W-:Y:S01]  /*18c20*/  R2UR UR27, R9 ;  /* 0x00000000091b72ca */ /* 0x000fe200000e0000 */
        /* <DEDUP_REMOVED lines=40> */
[----:B------:R-:W-:Y:S01]  /*18eb0*/  VIADD R8, R4, 0x700 ;  /* 0x0000070004087836 */ /* 0x000fe20000000000 */
[----:B------:R-:W-:-:S04]  /*18ec0*/  MOV R9, 0x80000020 ;  /* 0x8000002000097802 */ /* 0x000fc80000000f00 */
        /* <DEDUP_REMOVED lines=33> */
[C---:B------:R-:W-:Y:S01]  /*190e0*/  IADD3 R6, R4.reuse, 0x682, RZ ;  /* 0x0000068204067810 */ /* 0x040fe20007ffe0ff */
[----:B------:R-:W-:Y:S01]  /*190f0*/  VIADD R4, R4, 0x702 ;  /* 0x0000070204047836 */ /* 0x000fe20000000000 */
[----:B------:R-:W-:Y:S01]  /*19100*/  UMOV UR41, UR17 ;  /* 0x0000001100297c82 */ /* 0x000fe20008000000 */
[----:B------:R-:W-:-:S03]  /*19110*/  UMOV UR40, UR16 ;  /* 0x0000001000287c82 */ /* 0x000fc60008000000 */
[----:B------:R-:W-:Y:S01]  /*19120*/  R2UR UR42, R4 ;  /* 0x00000000042a72ca */ /* 0x000fe200000e0000 */
[----:B------:R-:W-:Y:S02]  /*19130*/  WARPGROUP.DEPBAR.LE gsb0, 0x0 ;  /* 0x00008000000079c5 */ /* 0x000fe40000010000 */
[----:B------:R-:W-:-:S06]  /*19140*/  WARPGROUP.ARRIVE ;  /* 0x00000000000079c5 */ /* 0x000fcc0000000000 */
[----:B------:R-:W-:Y:S01]  /*19150*/  QGMMA.64x32x32.F32.E4M3.E4M3 R56, gdesc[UR20], R56, gsb0 ;  /* 0x00600000143879f3 */ /* 0x000fe20008000838 */
[----:B------:R-:W-:Y:S01]  /*19160*/  R2UR UR22, R8 ;  /* 0x00000000081672ca */ /* 0x000fe200000e0000 */
[----:B------:R-:W-:Y:S01]  /*19170*/  UMOV UR20, UR16 ;  /* 0x0000001000147c82 */ /* 0x000fe20008000000 */
[----:B------:R-:W-:Y:S01]  /*19180*/  R2UR UR23, R9 ;  /* 0x00000000091772ca */ /* 0x000fe200000e0000 */
[----:B------:R-:W-:Y:S01]  /*19190*/  UMOV UR21, UR17 ;  /* 0x0000001100157c82 */ /* 0x000fe20008000000 */
        /* <DEDUP_REMOVED lines=30> */
[----:B------:R-:W-:Y:S05]  /*19380*/  @!P0 BRA `(.L_x_4217) ;  /* 0x0000000000048947 */ /* 0x000fea0003800000 */
[----:B------:R-:W-:Y:S01]  /*19390*/  BPT.TRAP 0x1 ;  /* 0x000000040000795c */ /* 0x000fe20000300000 */
.L_x_4217:
[----:B------:R-:W2:Y:S01]  /*193a0*/  LDL R3, [R1+0x64] ;  /* 0x0000640001037983 */ /* 0x000ea20000100800 */
[----:B------:R-:W-:Y:S01]  /*193b0*/  P2R R10, PR, RZ, 0x1 ;  /* 0x00000001ff0a7803 */ /* 0x000fe20000000000 */
[--C-:B------:R-:W-:Y:S01]  /*193c0*/  IMAD.MOV.U32 R118, RZ, RZ, R119.reuse ;  /* 0x000000ffff767224 */ /* 0x100fe200078e0077 */
[-C--:B------:R-:W-:Y:S01]  /*193d0*/  MOV R114, R119.reuse ;  /* 0x0000007700727202 */ /* 0x080fe20000000f00 */
[--C-:B------:R-:W-:Y:S01]  /*193e0*/  IMAD.MOV.U32 R116, RZ, RZ, R119.reuse ;  /* 0x000000ffff747224 */ /* 0x100fe200078e0077 */
[----:B------:R-:W-:Y:S01]  /*193f0*/  MOV R108, R119 ;  /* 0x00000077006c7202 */ /* 0x000fe20000000f00 */
[--C-:B------:R-:W-:Y:S02]  /*19400*/  IMAD.MOV.U32 R112, RZ, RZ, R119.reuse ;  /* 0x000000ffff707224 */ /* 0x100fe400078e0077 */
[--C-:B------:R-:W-:Y:S02]  /*19410*/  IMAD.MOV.U32 R110, RZ, RZ, R119.reuse ;  /* 0x000000ffff6e7224 */ /* 0x100fe400078e0077 */
[----:B------:R-:W-:-:S02]  /*19420*/  IMAD.MOV.U32 R106, RZ, RZ, R119 ;  /* 0x000000ffff6a7224 */ /* 0x000fc400078e0077 */
[----:B------:R-:W-:Y:S02]  /*19430*/  IMAD.MOV.U32 R104, RZ, RZ, R119 ;  /* 0x000000ffff687224 */ /* 0x000fe400078e0077 */
[----:B--2---:R-:W-:-:S04]  /*19440*/  IMAD.IADD R3, R3, 0x1, R141 ;  /* 0x0000000103037824 */ /* 0x004fc800078e028d */
[----:B------:R-:W-:-:S05]  /*19450*/  IMAD R8, R148, -0xa0, R3 ;  /* 0xffffff6094087824 */ /* 0x000fca00078e0203 */
[C---:B------:R-:W-:Y:S02]  /*19460*/  ISETP.GT.AND P2, PT, R8.reuse, RZ, PT ;  /* 0x000000ff0800720c */ /* 0x040fe40003f44270 */
[C---:B------:R-:W-:Y:S02]  /*19470*/  ISETP.GT.AND P5, PT, R8.reuse, 0x1, PT ;  /* 0x000000010800780c */ /* 0x040fe40003fa4270 */
[----:B------:R-:W-:Y:S02]  /*19480*/  ISETP.GT.AND P4, PT, R8, 0x8, PT ;  /* 0x000000080800780c */ /* 0x000fe40003f84270 */
[----:B------:R-:W-:Y:S01]  /*19490*/  FSEL R5, R88, -INF , P2 ;  /* 0xff80000058057808 */ /* 0x000fe20001000000 */
[----:B------:R-:W-:Y:S01]  /*194a0*/  IMAD.MOV.U32 R88, RZ, RZ, R119 ;  /* 0x000000ffff587224 */ /* 0x000fe200078e0077 */
[----:B------:R-:W-:Y:S02]  /*194b0*/  FSEL R6, R89, -INF , P5 ;  /* 0xff80000059067808 */ /* 0x000fe40002800000 */
[----:B------:R-:W-:-:S02]  /*194c0*/  ISETP.GT.AND P3, PT, R8, 0x9, PT ;  /* 0x000000090800780c */ /* 0x000fc40003f64270 */
[----:B------:R-:W-:Y:S01]  /*194d0*/  FSEL R89, R92, -INF , P4 ;  /* 0xff8000005c597808 */ /* 0x000fe20002000000 */
[----:B------:R-:W-:Y:S01]  /*194e0*/  IMAD.MOV.U32 R92, RZ, RZ, R119 ;  /* 0x000000ffff5c7224 */ /* 0x000fe200078e0077 */
        /* <DEDUP_REMOVED lines=12> */
[----:B------:R-:W-:Y:S01]  /*195b0*/  FSEL R7, R94, -INF , P4 ;  /* 0xff8000005e077808 */ /* 0x000fe20002000000 */
[--C-:B------:R-:W-:Y:S01]  /*195c0*/  IMAD.MOV.U32 R94, RZ, RZ, R119.reuse ;  /* 0x000000ffff5e7224 */ /* 0x100fe200078e0077 */
[----:B------:R-:W-:Y:S02]  /*195d0*/  ISETP.GT.AND P4, PT, R8, 0x19, PT ;  /* 0x000000190800780c */ /* 0x000fe40003f84270 */
[----:B------:R-:W-:Y:S01]  /*195e0*/  FSEL R107, R100, -INF , P5 ;  /* 0xff800000646b7808 */ /* 0x000fe20002800000 */
[----:B------:R-:W-:Y:S01]  /*195f0*/  IMAD.MOV.U32 R100, RZ, RZ, R119 ;  /* 0x000000ffff647224 */ /* 0x000fe200078e0077 */
[----:B------:R-:W-:Y:S02]  /*19600*/  FMNMX.FTZ R4, R97, R4, !PT ;  /* 0x0000000461047209 */ /* 0x000fe40007810000 */
[----:B------:R-:W-:-:S02]  /*19610*/  FSEL R95, R95, -INF , P3 ;  /* 0xff8000005f5f7808 */ /* 0x000fc40001800000 */
[----:B------:R-:W-:Y:S02]  /*19620*/  ISETP.GT.AND P3, PT, R8, 0x20, PT ;  /* 0x000000200800780c */ /* 0x000fe40003f64270 */
[----:B------:R-:W-:Y:S02]  /*19630*/  FSEL R101, R101, -INF , P4 ;  /* 0xff80000065657808 */ /* 0x000fe40002000000 */
[----:B------:R-:W-:Y:S02]  /*19640*/  FMNMX.FTZ R4, R107, R4, !PT ;  /* 0x000000046b047209 */ /* 0x000fe40007810000 */
[----:B------:R-:W-:Y:S01]  /*19650*/  FSEL R9, R98, -INF , P1 ;  /* 0xff80000062097808 */ /* 0x000fe20000800000 */
[----:B------:R-:W-:Y:S01]  /*19660*/  IMAD.MOV.U32 R98, RZ, RZ, R119 ;  /* 0x000000ffff627224 */ /* 0x000fe200078e0077 */
        /* <DEDUP_REMOVED lines=31> */
[----:B------:R-:W-:Y:S01]  /*19860*/  FSEL R73, R82, -INF , P4 ;  /* 0xff80000052497808 */ /* 0x000fe20002000000 */
[----:B------:R-:W-:Y:S01]  /*19870*/  IMAD.U32 R82, RZ, RZ, UR38 ;  /* 0x00000026ff527e24 */ /* 0x000fe2000f8e00ff */
[----:B------:R-:W-:-:S02]  /*19880*/  ISETP.GT.AND P4, PT, R8, 0x41, PT ;  /* 0x000000410800780c */ /* 0x000fc40003f84270 */
[----:B------:R-:W-:Y:S02]  /*19890*/  FSEL R115, R56, -INF , P5 ;  /* 0xff80000038737808 */ /* 0x000fe40002800000 */
[----:B------:R-:W-:Y:S02]  /*198a0*/  FMNMX.FTZ R4, R129, R4, !PT ;  /* 0x0000000481047209 */ /* 0x000fe40007810000 */
[----:B------:R-:W-:Y:S02]  /*198b0*/  FSEL R83, R83, -INF , P3 ;  /* 0xff80000053537808 */ /* 0x000fe40001800000 */
[----:B------:R-:W-:Y:S02]  /*198c0*/  ISETP.GT.AND P3, PT, R8, 0x48, PT ;  /* 0x000000480800780c */ /* 0x000fe40003f64270 */
[----:B------:R-:W-:Y:S02]  /*198d0*/  FSEL R113, R57, -INF , P4 ;  /* 0xff80000039717808 */ /* 0x000fe40002000000 */
[----:B------:R-:W-:-:S02]  /*198e0*/  FMNMX.FTZ R4, R115, R4, !PT ;  /* 0x0000000473047209 */ /* 0x000fc40007810000 */
[----:B------:R-:W-:Y:S01]  /*198f0*/  FSEL R57, R86, -INF , P1 ;  /* 0xff80000056397808 */ /* 0x000fe20000800000 */
[----:B------:R-:W-:Y:S01]  /*19900*/  IMAD.MOV.U32 R86, RZ, RZ, R119 ;  /* 0x000000ffff567224 */ /* 0x000fe200078e0077 */
        /* <DEDUP_REMOVED lines=65> */
[----:B------:R-:W-:Y:S02]  /*19d20*/  FSEL R161, R29, -INF , P2 ;  /* 0xff8000001da17808 */ /* 0x000fe40001000000 */
[----:B------:R-:W-:Y:S02]  /*19d30*/  FMNMX.FTZ R4, R159, R4, !PT ;  /* 0x000000049f047209 */ /* 0x000fe40007810000 */
[----:B------:R-:W-:Y:S02]  /*19d40*/  ISETP.GT.AND P3, PT, R8, 0x90, PT ;  /* 0x000000900800780c */ /* 0x000fe40003f64270 */
[----:B------:R-:W-:Y:S02]  /*19d50*/  FSEL R47, R47, -INF , P4 ;  /* 0xff8000002f2f7808 */ /* 0x000fe40002000000 */
[----:B------:R-:W-:Y:S02]  /*19d60*/  FSEL R163, R32, -INF , P3 ;  /* 0xff80000020a37808 */ /* 0x000fe40001800000 */
[----:B------:R-:W-:-:S02]  /*19d70*/  FMNMX.FTZ R4, R161, R4, !PT ;  /* 0x00000004a1047209 */ /* 0x000fc40007810000 */
[----:B------:R-:W-:Y:S02]  /*19d80*/  ISETP.GT.AND P4, PT, R8, 0x91, PT ;  /* 0x000000910800780c */ /* 0x000fe40003f84270 */
[----:B------:R-:W-:Y:S02]  /*19d90*/  FSEL R49, R46, -INF , P5 ;  /* 0xff8000002e317808 */ /* 0x000fe40002800000 */
[----:B------:R-:W-:Y:S02]  /*19da0*/  FSEL R167, R33, -INF , P4 ;  /* 0xff80000021a77808 */ /* 0x000fe40002000000 */
[----:B------:R-:W-:Y:S02]  /*19db0*/  FMNMX.FTZ R4, R163, R4, !PT ;  /* 0x00000004a3047209 */ /* 0x000fe40007810000 */
[----:B------:R-:W-:Y:S02]  /*19dc0*/  ISETP.GT.AND P5, PT, R8, 0x98, PT ;  /* 0x000000980800780c */ /* 0x000fe40003fa4270 */
[----:B------:R-:W-:-:S02]  /*19dd0*/  FMNMX.FTZ R4, R167, R4, !PT ;  /* 0x00000004a7047209 */ /* 0x000fc40007810000 */
[----:B------:R-:W-:Y:S02]  /*19de0*/  FSEL R165, R36, -INF , P5 ;  /* 0xff80000024a57808 */ /* 0x000fe40002800000 */
[----:B------:R-:W-:Y:S02]  /*19df0*/  ISETP.GT.AND P6, PT, R8, 0x99, PT ;  /* 0x000000990800780c */ /* 0x000fe40003fc4270 */
[----:B------:R-:W-:Y:S02]  /*19e00*/  FMNMX.FTZ R4, R165, R4, !PT ;  /* 0x00000004a5047209 */ /* 0x000fe40007810000 */
[----:B------:R-:W-:Y:S02]  /*19e10*/  FSEL R169, R37, -INF , P6 ;  /* 0xff80000025a97808 */ /* 0x000fe40003000000 */
[----:B------:R-:W-:Y:S02]  /*19e20*/  P2R R20, PR, RZ, 0x4 ;  /* 0x00000004ff147803 */ /* 0x000fe40000000000 */
[----:B------:R-:W-:-:S02]  /*19e30*/  FMNMX.FTZ R12, R169, R4, !PT ;  /* 0x00000004a90c7209 */ /* 0x000fc40007810000 */
[----:B------:R-:W-:Y:S02]  /*19e40*/  P2R R24, PR, RZ, 0x2 ;  /* 0x00000002ff187803 */ /* 0x000fe40000000000 */
[----:B------:R-:W-:Y:S01]  /*19e50*/  ISETP.GT.AND P1, PT, R8, 0x79, PT ;  /* 0x000000790800780c */ /* 0x000fe20003f24270 */
[----:B------:R-:W0:Y:S01]  /*19e60*/  SHFL.BFLY PT, R29, R12, 0x2, 0x1f ;  /* 0x0c401f000c1d7f89 */ /* 0x000e2200000e0000 */
[----:B------:R-:W-:Y:S02]  /*19e70*/  P2R R40, PR, RZ, 0x1 ;  /* 0x00000001ff287803 */ /* 0x000fe40000000000 */
[----:B------:R-:W-:Y:S02]  /*19e80*/  FSEL R55, R55, -INF , P1 ;  /* 0xff80000037377808 */ /* 0x000fe40000800000 */
[----:B------:R-:W-:Y:S02]  /*19e90*/  ISETP.NE.AND P1, PT, R24, RZ, PT ;  /* 0x000000ff1800720c */ /* 0x000fe40003f25270 */
[----:B------:R-:W-:-:S02]  /*19ea0*/  ISETP.GT.AND P0, PT, R8, 0x80, PT ;  /* 0x000000800800780c */ /* 0x000fc40003f04270 */
[----:B------:R-:W-:Y:S02]  /*19eb0*/  FSEL R33, R30, -INF , P1 ;  /* 0xff8000001e217808 */ /* 0x000fe40000800000 */
[----:B------:R-:W-:Y:S02]  /*19ec0*/  FSEL R35, R35, -INF , P4 ;  /* 0xff80000023237808 */ /* 0x000fe40002000000 */
[-C--:B------:R-:W-:Y:S02]  /*19ed0*/  MOV R102, R119.reuse ;  /* 0x0000007700667202 */ /* 0x080fe40000000f00 */
[-C--:B------:R-:W-:Y:S02]  /*19ee0*/  MOV R96, R119.reuse ;  /* 0x0000007700607202 */ /* 0x080fe40000000f00 */
[----:B------:R-:W-:Y:S02]  /*19ef0*/  MOV R90, R119 ;  /* 0x00000077005a7202 */ /* 0x000fe40000000f00 */
[----:B0-----:R-:W-:-:S05]  /*19f00*/  FMNMX.FTZ R14, R12, R29, !PT ;  /* 0x0000001d0c0e7209 */ /* 0x001fca0007810000 */
[----:B------:R-:W0:Y:S02]  /*19f10*/  SHFL.BFLY PT, R29, R14, 0x1, 0x1f ;  /* 0x0c201f000e1d7f89 */ /* 0x000e2400000e0000 */
[----:B0-----:R-:W-:Y:S02]  /*19f20*/  FMNMX.FTZ R4, R14, R29, !PT ;  /* 0x0000001d0e047209 */ /* 0x001fe40007810000 */
[----:B------:R-:W-:Y:S02]  /*19f30*/  FMNMX.FTZ R14, R3, R91, !PT ;  /* 0x0000005b030e7209 */ /* 0x000fe40007810000 */
[----:B------:R-:W-:Y:S01]  /*19f40*/  FSETP.NEU.FTZ.AND P2, PT, R4, -INF , PT ;  /* 0xff8000000400780b */ /* 0x000fe20003f5d000 */
[----:B------:R-:W-:-:S01]  /*19f50*/  FFMA.FTZ R171, R2, R4, -8 ;  /* 0xc100000002ab7423 */ /* 0x000fc20000010004 */
[----:B------:R-:W-:Y:S02]  /*19f60*/  FMNMX.FTZ R14, R7, R14, !PT ;  /* 0x0000000e070e7209 */ /* 0x000fe40007810000 */
[----:B------:R-:W-:-:S02]  /*19f70*/  FSEL R29, R26, -INF , P0 ;  /* 0xff8000001a1d7808 */ /* 0x000fc40000000000 */
[----:B------:R-:W-:Y:S02]  /*19f80*/  FSEL R171, R171, RZ, P2 ;  /* 0x000000ffabab7208 */ /* 0x000fe40001000000 */
[----:B------:R-:W-:Y:S02]  /*19f90*/  ISETP.NE.AND P2, PT, R20, RZ, PT ;  /* 0x000000ff1400720c */ /* 0x000fe40003f45270 */
[----:B------:R-:W-:Y:S01]  /*19fa0*/  FMNMX.FTZ R20, R95, R14, !PT ;  /* 0x0000000e5f147209 */ /* 0x000fe20007810000 */
[----:B------:R-:W-:-:S01]  /*19fb0*/  FFMA.FTZ R109, R2, R109, -R171 ;  /* 0x0000006d026d7223 */ /* 0x000fc200000108ab */
[----:B------:R-:W-:Y:S01]  /*19fc0*/  ISETP.NE.AND P0, PT, R40, RZ, PT ;  /* 0x000000ff2800720c */ /* 0x000fe20003f05270 */
        /* <DEDUP_REMOVED lines=14> */
[----:B------:R-:W-:Y:S01]  /*1a0b0*/  MUFU.EX2 R8, R8 ;  /* 0x0000000800087308 */ /* 0x000fe20000000800 */
[----:B------:R-:W-:-:S01]  /*1a0c0*/  FFMA.FTZ R89, R2, R93, -R171 ;  /* 0x0000005d02597223 */ /* 0x000fc200000108ab */
[----:B------:R-:W-:Y:S01]  /*1a0d0*/  ISETP.NE.AND P0, PT, R10, RZ, PT ;  /* 0x000000ff0a00720c */ /* 0x000fe20003f05270 */
[----:B------:R-:W-:-:S01]  /*1a0e0*/  FFMA.FTZ R10, R2, R105, -R171 ;  /* 0x00000069020a7223 */ /* 0x000fc200000108ab */
[----:B------:R-:W-:Y:S01]  /*1a0f0*/  FMNMX.FTZ R24, R15, R24, !PT ;  /* 0x000000180f187209 */ /* 0x000fe20007810000 */
[----:B------:R-:W-:-:S01]  /*1a100*/  FFMA.FTZ R93, R2, R97, -R171 ;  /* 0x00000061025d7223 */ /* 0x000fc200000108ab */
[C-C-:B------:R-:W-:Y:S01]  /*1a110*/  FFMA.FTZ R97, R2.reuse, R101, -R171.reuse ;  /* 0x0000006502617223 */ /* 0x140fe200000108ab */
[----:B------:R-:W-:-:S01]  /*1a120*/  FFMA.FTZ R125, R2, R125, -R171 ;  /* 0x0000007d027d7223 */ /* 0x000fc200000108ab */
[----:B------:R-:W-:Y:S01]  /*1a130*/  FMNMX.FTZ R24, R75, R24, !PT ;  /* 0x000000184b187209 */ /* 0x000fe20007810000 */
[----:B------:R0:W-:Y:S01]  /*1a140*/  MUFU.EX2 R20, R109 ;  /* 0x0000006d00147308 */ /* 0x0001e20000000800 */
        /* <DEDUP_REMOVED lines=8> */
[----:B0-----:R-:W-:-:S01]  /*1a1d0*/  FFMA.FTZ R109, R2, R113, -R171 ;  /* 0x00000071026d7223 */ /* 0x001fc200000108ab */
        /* <DEDUP_REMOVED lines=17> */
[----:B------:R-:W-:Y:S01]  /*1a2f0*/  FFMA.FTZ R131, R2, R167, -R171 ;  /* 0x000000a702837223 */ /* 0x000fe200000108ab */
[----:B------:R-:W-:-:S04]  /*1a300*/  FMNMX.FTZ R28, R61, R28, !PT ;  /* 0x0000001c3d1c7209 */ /* 0x000fc80007810000 */
[----:B------:R-:W-:Y:S01]  /*1a310*/  FMNMX.FTZ R28, R59, R28, !PT ;  /* 0x0000001c3b1c7209 */ /* 0x000fe20007810000 */
[----:B------:R1:W-:Y:S03]  /*1a320*/  MUFU.EX2 R26, R5 ;  /* 0x00000005001a7308 */ /* 0x0003e60000000800 */
[----:B------:R-:W-:-:S04]  /*1a330*/  FMNMX.FTZ R28, R65, R28, !PT ;  /* 0x0000001c411c7209 */ /* 0x000fc80007810000 */
[----:B------:R-:W-:Y:S01]  /*1a340*/  FMNMX.FTZ R30, R63, R28, !PT ;  /* 0x0000001c3f1e7209 */ /* 0x000fe20007810000 */
[----:B------:R-:W-:Y:S01]  /*1a350*/  MUFU.EX2 R10, R10 ;  /* 0x0000000a000a7308 */ /* 0x000fe20000000800 */
[----:B-1----:R-:W-:-:S01]  /*1a360*/  FFMA.FTZ R5, R2, R77, -R171 ;  /* 0x0000004d02057223 */ /* 0x002fc200000108ab */
[C-C-:B------:R-:W-:Y:S01]  /*1a370*/  FFMA.FTZ R77, R2.reuse, R127, -R171.reuse ;  /* 0x0000007f024d7223 */ /* 0x140fe200000108ab */
[----:B------:R-:W-:Y:S01]  /*1a380*/  FMNMX.FTZ R30, R69, R30, !PT ;  /* 0x0000001e451e7209 */ /* 0x000fe20007810000 */
[----:B------:R-:W-:Y:S01]  /*1a390*/  FFMA.FTZ R127, R2, R157, -R171 ;  /* 0x0000009d027f7223 */ /* 0x000fe200000108ab */
[----:B0-----:R-:W-:Y:S02]  /*1a3a0*/  F2FP.SATFINITE.E4M3.F32.PACK_AB_MERGE_C R216, R89, R6, RZ ;  /* 0x0000000659d8723e */ /* 0x001fe400048070ff */
[----:B------:R-:W-:Y:S01]  /*1a3b0*/  FMNMX.FTZ R30, R67, R30, !PT ;  /* 0x0000001e431e7209 */ /* 0x000fe20007810000 */
[----:B------:R0:W-:Y:S01]  /*1a3c0*/  MUFU.EX2 R28, R115 ;  /* 0x00000073001c7308 */ /* 0x0001e20000000800 */
[----:B------:R-:W-:-:S02]  /*1a3d0*/  F2FP.SATFINITE.E4M3.F32.PACK_AB_MERGE_C R216, R37, R8, R216 ;  /* 0x0000000825d8723e */ /* 0x000fc400048070d8 */
[----:B------:R-:W-:-:S04]  /*1a3e0*/  FMNMX.FTZ R30, R41, R30, !PT ;  /* 0x0000001e291e7209 */ /* 0x000fc80007810000 */
[----:B------:R-:W-:Y:S01]  /*1a3f0*/  FMNMX.FTZ R32, R71, R30, !PT ;  /* 0x0000001e47207209 */ /* 0x000fe20007810000 */
[----:B------:R-:W-:Y:S01]  /*1a400*/  MUFU.EX2 R93, R93 ;  /* 0x0000005d005d7308 */ /* 0x000fe20000000800 */
[----:B0-----:R-:W-:Y:S01]  /*1a410*/  FSEL R115, R38, -INF , P5 ;  /* 0xff80000026737808 */ /* 0x001fe20002800000 */
[----:B------:R-:W-:Y:S01]  /*1a420*/  FFMA.FTZ R38, R2, R143, -R171 ;  /* 0x0000008f02267223 */ /* 0x000fe200000108ab */
        /* <DEDUP_REMOVED lines=8> */
[----:B------:R-:W0:Y:S03]  /*1a4b0*/  MUFU.EX2 R97, R97 ;  /* 0x0000006100617308 */ /* 0x000e260000000800 */
[----:B------:R-:W-:-:S04]  /*1a4c0*/  FMNMX.FTZ R36, R25, R36, !PT ;  /* 0x0000002419247209 */ /* 0x000fc80007810000 */
[----:B------:R-:W-:Y:S01]  /*1a4d0*/  FMNMX.FTZ R40, R55, R36, !PT ;  /* 0x0000002437287209 */ /* 0x000fe20007810000 */
[----:B------:R1:W-:Y:S03]  /*1a4e0*/  MUFU.EX2 R14, R125 ;  /* 0x0000007d000e7308 */ /* 0x0003e60000000800 */
[----:B------:R-:W-:-:S04]  /*1a4f0*/  FMNMX.FTZ R40, R29, R40, !PT ;  /* 0x000000281d287209 */ /* 0x000fc80007810000 */
[----:B------:R-:W-:Y:S01]  /*1a500*/  FMNMX.FTZ R40, R27, R40, !PT ;  /* 0x000000281b287209 */ /* 0x000fe20007810000 */
[----:B------:R-:W-:Y:S01]  /*1a510*/  MUFU.EX2 R101, R101 ;  /* 0x0000006500657308 */ /* 0x000fe20000000800 */
[----:B0-----:R-:W-:Y:S01]  /*1a520*/  F2FP.SATFINITE.E4M3.F32.PACK_AB_MERGE_C R218, R97, R12, RZ ;  /* 0x0000000c61da723e */ /* 0x001fe200048070ff */
[----:B-1----:R-:W-:Y:S01]  /*1a530*/  FFMA.FTZ R125, R2, R153, -R171 ;  /* 0x00000099027d7223 */ /* 0x002fe200000108ab */
[----:B------:R-:W-:Y:S02]  /*1a540*/  FMNMX.FTZ R40, R33, R40, !PT ;  /* 0x0000002821287209 */ /* 0x000fe40007810000 */
[----:B------:R-:W-:Y:S02]  /*1a550*/  F2FP.SATFINITE.E4M3.F32.PACK_AB_MERGE_C R218, R93, R10, R218 ;  /* 0x0000000a5dda723e */ /* 0x000fe400048070da */
        /* <DEDUP_REMOVED lines=9> */
[C-C-:B-1----:R-:W-:Y:S01]  /*1a5f0*/  FFMA.FTZ R121, R2.reuse, R145, -R171.reuse ;  /* 0x0000009102797223 */ /* 0x142fe200000108ab */
[----:B------:R-:W-:-:S01]  /*1a600*/  FFMA.FTZ R40, R2, R147, -R171 ;  /* 0x0000009302287223 */ /* 0x000fc200000108ab */
[----:B------:R-:W0:Y:S01]  /*1a610*/  SHFL.BFLY PT, R44, R5, 0x2, 0x1f ;  /* 0x0c401f00052c7f89 */ /* 0x000e2200000e0000 */
[----:B------:R-:W-:-:S03]  /*1a620*/  F2FP.SATFINITE.E4M3.F32.PACK_AB_MERGE_C R212, R101, R14, R212 ;  /* 0x0000000e65d4723e */ /* 0x000fc600048070d4 */
[----:B------:R-:W1:Y:S08]  /*1a630*/  MUFU.EX2 R81, R81 ;  /* 0x0000005100517308 */ /* 0x000e700000000800 */
[----:B------:R-:W-:Y:S08]  /*1a640*/  MUFU.EX2 R109, R109 ;  /* 0x0000006d006d7308 */ /* 0x000ff00000000800 */
[----:B------:R-:W2:Y:S01]  /*1a650*/  MUFU.EX2 R77, R77 ;  /* 0x0000004d004d7308 */ /* 0x000ea20000000800 */
[----:B-1----:R-:W-:-:S02]  /*1a660*/  F2FP.SATFINITE.E4M3.F32.PACK_AB_MERGE_C R214, R81, R26, RZ ;  /* 0x0000001a51d6723e */ /* 0x002fc400048070ff */
[----:B0-----:R-:W-:Y:S01]  /*1a670*/  FMNMX.FTZ R50, R5, R44, !PT ;  /* 0x0000002c05327209 */ /* 0x001fe20007810000 */
[----:B------:R-:W-:-:S01]  /*1a680*/  FFMA.FTZ R44, R2, R155, -R171 ;  /* 0x0000009b022c7223 */ /* 0x000fc200000108ab */
[----:B------:R-:W-:-:S03]  /*1a690*/  F2FP.SATFINITE.E4M3.F32.PACK_AB_MERGE_C R214, R107, R24, R214 ;  /* 0x000000186bd6723e */ /* 0x000fc600048070d6 */
[----:B------:R-:W-:Y:S01]  /*1a6a0*/  MUFU.EX2 R32, R111 ;  /* 0x0000006f00207308 */ /* 0x000fe20000000800 */
[----:B------:R-:W0:Y:S07]  /*1a6b0*/  SHFL.BFLY PT, R5, R50, 0x1, 0x1f ;  /* 0x0c201f0032057f89 */ /* 0x000e2e00000e0000 */
[----:B------:R-:W-:Y:S01]  /*1a6c0*/  MUFU.EX2 R85, R85 ;  /* 0x0000005500557308 */ /* 0x000fe20000000800 */
[----:B--2---:R-:W-:-:S04]  /*1a6d0*/  F2FP.SATFINITE.E4M3.F32.PACK_AB_MERGE_C R200, R77, R30, RZ ;  /* 0x0000001e4dc8723e */ /* 0x004fc800048070ff */
[----:B------:R-:W-:-:S03]  /*1a6e0*/  F2FP.SATFINITE.E4M3.F32.PACK_AB_MERGE_C R200, R109, R28, R200 ;  /* 0x0000001c6dc8723e */ /* 0x000fc600048070c8 */
[----:B------:R1:W-:Y:S08]  /*1a6f0*/  MUFU.EX2 R36, R133 ;  /* 0x0000008500247308 */ /* 0x0003f00000000800 */
[----:B------:R-:W-:Y:S01]  /*1a700*/  MUFU.EX2 R111, R135 ;  /* 0x00000087006f7308 */ /* 0x000fe20000000800 */
[----:B0-----:R-:W-:Y:S01]  /*1a710*/  FMNMX.FTZ R5, R50, R5, !PT ;  /* 0x0000000532057209 */ /* 0x001fe20007810000 */
[C-C-:B------:R-:W-:Y:S01]  /*1a720*/  FFMA.FTZ R50, R2.reuse, R165, -R171.reuse ;  /* 0x000000a502327223 */ /* 0x140fe200000108ab */
[----:B-1----:R-:W-:-:S02]  /*1a730*/  FFMA.FTZ R133, R2, R169, -R171 ;  /* 0x000000a902857223 */ /* 0x002fc400000108ab */
[----:B------:R-:W-:Y:S01]  /*1a740*/  FSETP.NEU.FTZ.AND P1, PT, R5, -INF , PT ;  /* 0xff8000000500780b */ /* 0x000fe20003f3d000 */
[----:B------:R-:W-:-:S02]  /*1a750*/  FFMA.FTZ R56, R2, R5, -8 ;  /* 0xc100000002387423 */ /* 0x000fc40000010005 */
[----:B------:R-:W-:Y:S03]  /*1a760*/  MUFU.EX2 R34, R34 ;  /* 0x0000002200227308 */ /* 0x000fe60000000800 */
[----:B------:R-:W-:Y:S02]  /*1a770*/  FSEL R56, R56, RZ, P1 ;  /* 0x000000ff38387208 */ /* 0x000fe40000800000 */
[----:B------:R-:W-:-:S03]  /*1a780*/  ISETP.GE.AND P1, PT, R141, 0xa1, PT ;  /* 0x000000a18d00780c */ /* 0x000fc60003f26270 */
        /* <DEDUP_REMOVED lines=12> */
[----:B------:R-:W-:Y:S01]  /*1a850*/  FADD.FTZ R41, R8, R37 ;  /* 0x0000002508297221 */ /* 0x000fe20000010000 */
[----:B------:R-:W-:-:S01]  /*1a860*/  FFMA.FTZ R95, R2, R103, -R56 ;  /* 0x00000067025f7223 */ /* 0x000fc20000010838 */
[----:B------:R-:W0:Y:S01]  /*1a870*/  MUFU.EX2 R52, R52 ;  /* 0x0000003400347308 */ /* 0x000e220000000800 */
[----:B------:R-:W-:-:S01]  /*1a880*/  FFMA.FTZ R58, R2, R75, -R56 ;  /* 0x0000004b023a7223 */ /* 0x000fc20000010838 */
[----:B------:R-:W-:Y:S01]  /*1a890*/  FADD.FTZ R78, R6, R41 ;  /* 0x00000029064e7221 */ /* 0x000fe20000010000 */
[----:B------:R-:W-:Y:S01]  /*1a8a0*/  IADD3 R41, R0, 0x33440, RZ ;  /* 0x0003344000297810 */ /* 0x000fe20007ffe0ff */
[C-C-:B------:R-:W-:Y:S01]  /*1a8b0*/  FFMA.FTZ R0, R2.reuse, R45, -R56.reuse ;  /* 0x0000002d02007223 */ /* 0x140fe20000010838 */
[----:B------:R-:W-:-:S01]  /*1a8c0*/  FFMA.FTZ R70, R2, R21, -R56 ;  /* 0x0000001502467223 */ /* 0x000fc20000010838 */
[----:B------:R-:W-:Y:S01]  /*1a8d0*/  FADD.FTZ R45, R89, R78 ;  /* 0x0000004e592d7221 */ /* 0x000fe20000010000 */
[----:B------:R-:W-:-:S01]  /*1a8e0*/  FFMA.FTZ R75, R2, R79, -R56 ;  /* 0x0000004f024b7223 */ /* 0x000fc20000010838 */
[----:B------:R-:W1:Y:S01]  /*1a8f0*/  MUFU.EX2 R60, R60 ;  /* 0x0000003c003c7308 */ /* 0x000e620000000800 */
[----:B------:R-:W-:-:S01]  /*1a900*/  FFMA.FTZ R11, R2, R73, -R56 ;  /* 0x00000049020b7223 */ /* 0x000fc20000010838 */
[----:B------:R-:W-:Y:S01]  /*1a910*/  FADD.FTZ R78, R10, R45 ;  /* 0x0000002d0a4e7221 */ /* 0x000fe20000010000 */
[----:B------:R-:W-:Y:S01]  /*1a920*/  PRMT R41, R82, 0x654, R41 ;  /* 0x0000065452297816 */ /* 0x000fe20000000029 */
[C-C-:B------:R-:W-:Y:S01]  /*1a930*/  FFMA.FTZ R62, R2.reuse, R83, -R56.reuse ;  /* 0x00000053023e7223 */ /* 0x140fe20000010838 */
[----:B------:R-:W-:-:S01]  /*1a940*/  FFMA.FTZ R43, R2, R43, -R56 ;  /* 0x0000002b022b7223 */ /* 0x000fc20000010838 */
[----:B------:R-:W-:Y:S01]  /*1a950*/  FFMA.FTZ R57, R2, R57, -R56 ;  /* 0x0000003902397223 */ /* 0x000fe20000010838 */
[----:B------:R2:W-:Y:S01]  /*1a960*/  SYNCS.ARRIVE.TRANS64.RED.A1T0 RZ, [R41+URZ], RZ ;  /* 0x000000ff29ff79a7 */ /* 0x0005e2000810043f */
[----:B------:R-:W3:Y:S01]  /*1a970*/  MUFU.EX2 R91, R91 ;  /* 0x0000005b005b7308 */ /* 0x000ee20000000800 */
[----:B0-----:R-:W-:-:S01]  /*1a980*/  FADD.FTZ R61, R3, R52 ;  /* 0x00000034033d7221 */ /* 0x001fc20000010000 */
        /* <DEDUP_REMOVED lines=8> */
[----:B------:R-:W-:Y:S01]  /*1aa10*/  FADD.FTZ R61, R93, R78 ;  /* 0x0000004e5d3d7221 */ /* 0x000fe20000010000 */
[----:B------:R-:W-:-:S01]  /*1aa20*/  FFMA.FTZ R71, R2, R71, -R56 ;  /* 0x0000004702477223 */ /* 0x000fc20000010838 */
[--C-:B------:R-:W-:Y:S01]  /*1aa30*/  FFMA.FTZ R49, R2, R49, -R56.reuse ;  /* 0x0000003102317223 */ /* 0x100fe20000010838 */
[----:B------:R-:W-:Y:S01]  /*1aa40*/  F2FP.SATFINITE.E4M3.F32.PACK_AB_MERGE_C R202, R111, R36, RZ ;  /* 0x000000246fca723e */ /* 0x000fe200048070ff */
[----:B------:R-:W-:Y:S01]  /*1aa50*/  FADD.FTZ R78, R12, R61 ;  /* 0x0000003d0c4e7221 */ /* 0x000fe20000010000 */
[----:B------:R-:W-:-:S01]  /*1aa60*/  FFMA.FTZ R53, R2, R53, -R56 ;  /* 0x0000003502357223 */ /* 0x000fc20000010838 */
[----:B------:R-:W1:Y:S01]  /*1aa70*/  MUFU.EX2 R54, R54 ;  /* 0x0000003600367308 */ /* 0x000e620000000800 */
[----:B---3--:R-:W-:-:S01]  /*1aa80*/  FADD.FTZ R80, R91, R80 ;  /* 0x000000505b507221 */ /* 0x008fc20000010000 */
[C-C-:B------:R-:W-:Y:S01]  /*1aa90*/  FFMA.FTZ R27, R2.reuse, R27, -R56.reuse ;  /* 0x0000001b021b7223 */ /* 0x140fe20000010838 */
[----:B------:R-:W-:-:S01]  /*1aaa0*/  FFMA.FTZ R51, R2, R51, -R56 ;  /* 0x0000003302337223 */ /* 0x000fc20000010838 */
[C-C-:B------:R-:W-:Y:S01]  /*1aab0*/  FFMA.FTZ R55, R2.reuse, R55, -R56.reuse ;  /* 0x0000003702377223 */ /* 0x140fe20000010838 */
[----:B------:R-:W-:-:S01]  /*1aac0*/  FFMA.FTZ R29, R2, R29, -R56 ;  /* 0x0000001d021d7223 */ /* 0x000fc20000010838 */
[C-C-:B------:R-:W-:Y:S01]  /*1aad0*/  FFMA.FTZ R31, R2.reuse, R31, -R56.reuse ;  /* 0x0000001f021f7223 */ /* 0x140fe20000010838 */
[----:B------:R-:W-:-:S01]  /*1aae0*/  FFMA.FTZ R33, R2, R33, -R56 ;  /* 0x0000002102217223 */ /* 0x000fc20000010838 */
[----:B------:R-:W3:Y:S01]  /*1aaf0*/  MUFU.EX2 R64, R64 ;  /* 0x0000004000407308 */ /* 0x000ee20000000800 */
[----:B0-----:R-:W-:-:S01]  /*1ab00*/  FADD.FTZ R45, R7, R80 ;  /* 0x00000050072d7221 */ /* 0x001fc20000010000 */
[C-C-:B------:R-:W-:Y:S01]  /*1ab10*/  FFMA.FTZ R113, R2.reuse, R113, -R56.reuse ;  /* 0x0000007102717223 */ /* 0x140fe20000010838 */
[----:B------:R-:W-:Y:S01]  /*1ab20*/  F2FP.SATFINITE.E4M3.F32.PACK_AB_MERGE_C R217, R91, R60, RZ ;  /* 0x0000003c5bd9723e */ /* 0x000fe200048070ff */
[C-C-:B------:R-:W-:Y:S01]  /*1ab30*/  FFMA.FTZ R35, R2.reuse, R35, -R56.reuse ;  /* 0x0000002302237223 */ /* 0x140fe20000010838 */
[----:B------:R-:W-:-:S01]  /*1ab40*/  FFMA.FTZ R115, R2, R115, -R56 ;  /* 0x0000007302737223 */ /* 0x000fc20000010838 */
[----:B------:R-:W-:Y:S01]  /*1ab50*/  F2FP.SATFINITE.E4M3.F32.PACK_AB_MERGE_C R202, R85, R32, R202 ;  /* 0x0000002055ca723e */ /* 0x000fe200048070ca */
[----:B------:R-:W-:Y:S01]  /*1ab60*/  IMAD.MOV.U32 R103, RZ, RZ, R119 ;  /* 0x000000ffff677224 */ /* 0x000fe200078e0077 */
[----:B------:R-:W0:Y:S01]  /*1ab70*/  MUFU.EX2 R95, R95 ;  /* 0x0000005f005f7308 */ /* 0x000e220000000800 */
[----:B-1----:R-:W-:-:S01]  /*1ab80*/  FADD.FTZ R45, R54, R45 ;  /* 0x0000002d362d7221 */ /* 0x002fc20000010000 */
[----:B------:R-:W-:Y:S01]  /*1ab90*/  F2FP.SATFINITE.E4M3.F32.PACK_AB_MERGE_C R217, R52, R3, R217 ;  /* 0x0000000334d9723e */ /* 0x000fe200048070d9 */
[--C-:B------:R-:W-:Y:S01]  /*1aba0*/  IMAD.MOV.U32 R99, RZ, RZ, R119.reuse ;  /* 0x000000ffff637224 */ /* 0x100fe200078e0077 */
[----:B------:R-:W-:Y:S01]  /*1abb0*/  MOV R60, R119 ;  /* 0x00000077003c7202 */ /* 0x000fe20000000f00 */
[----:B------:R-:W-:-:S02]  /*1abc0*/  IMAD.MOV.U32 R93, RZ, RZ, R119 ;  /* 0x000000ffff5d7224 */ /* 0x000fc400078e0077 */
[----:B------:R-:W-:Y:S01]  /*1abd0*/  IMAD.MOV.U32 R91, RZ, RZ, R119 ;  /* 0x000000ffff5b7224 */ /* 0x000fe200078e0077 */
[----:B------:R-:W1:Y:S01]  /*1abe0*/  MUFU.EX2 R9, R9 ;  /* 0x0000000900097308 */ /* 0x000e620000000800 */
[----:B---3--:R-:W-:-:S01]  /*1abf0*/  FADD.FTZ R80, R64, R45 ;  /* 0x0000002d40507221 */ /* 0x008fc20000010000 */
[----:B------:R-:W-:Y:S01]  /*1ac00*/  FADD.FTZ R45, R97, R78 ;  /* 0x0000004e612d7221 */ /* 0x000fe20000010000 */
[--C-:B------:R-:W-:Y:S02]  /*1ac10*/  IMAD.MOV.U32 R97, RZ, RZ, R119.reuse ;  /* 0x000000ffff617224 */ /* 0x100fe400078e0077 */
[----:B------:R-:W-:Y:S02]  /*1ac20*/  IMAD.MOV.U32 R89, RZ, RZ, R119 ;  /* 0x000000ffff597224 */ /* 0x000fe400078e0077 */
[----:B------:R-:W-:-:S01]  /*1ac30*/  FADD.FTZ R78, R14, R45 ;  /* 0x0000002d0e4e7221 */ /* 0x000fc20000010000 */
[----:B------:R-:W-:Y:S01]  /*1ac40*/  IMAD.MOV.U32 R83, RZ, RZ, R119 ;  /* 0x000000ffff537224 */ /* 0x000fe200078e0077 */
[----:B------:R-:W3:Y:S01]  /*1ac50*/  MUFU.EX2 R58, R58 ;  /* 0x0000003a003a7308 */ /* 0x000ee20000000800 */
[----:B0-----:R-:W-:-:S01]  /*1ac60*/  FADD.FTZ R80, R95, R80 ;  /* 0x000000505f507221 */ /* 0x001fc20000010000 */
[----:B------:R-:W-:Y:S01]  /*1ac70*/  F2FP.SATFINITE.E4M3.F32.PACK_AB_MERGE_C R219, R95, R64, RZ ;  /* 0x000000405fdb723e */ /* 0x000fe200048070ff */
[----:B------:R-:W-:-:S02]  /*1ac80*/  IMAD.MOV.U32 R95, RZ, RZ, R119 ;  /* 0x000000ffff5f7224 */ /* 0x000fc400078e0077 */
[----:B------:R-:W-:Y:S01]  /*1ac90*/  IMAD.MOV.U32 R79, RZ, RZ, R119 ;  /* 0x000000ffff4f7224 */ /* 0x000fe200078e0077 */
[----:B------:R-:W-:Y:S01]  /*1aca0*/  F2FP.SATFINITE.E4M3.F32.PACK_AB_MERGE_C R219, R54, R7, R219 ;  /* 0x0000000736db723e */ /* 0x000fe200048070db */
[----:B------:R-:W-:Y:S01]  /*1acb0*/  IMAD.MOV.U32 R73, RZ, RZ, R119 ;  /* 0x000000ffff497224 */ /* 0x000fe200078e0077 */
[----:B------:R-:W0:Y:S01]  /*1acc0*/  MUFU.EX2 R70, R70 ;  /* 0x0000004600467308 */ /* 0x000e220000000800 */
[----:B-1----:R-:W-:-:S01]  /*1acd0*/  FADD.FTZ R45, R9, R80 ;  /* 0x00000050092d7221 */ /* 0x002fc20000010000 */
[--C-:B------:R-:W-:Y:S01]  /*1ace0*/  IMAD.MOV.U32 R69, RZ, RZ, R119.reuse ;  /* 0x000000ffff457224 */ /* 0x100fe200078e0077 */
[----:B------:R-:W-:Y:S01]  /*1acf0*/  MOV R54, R119 ;  /* 0x0000007700367202 */ /* 0x000fe20000000f00 */
[--C-:B------:R-:W-:Y:S02]  /*1ad00*/  IMAD.MOV.U32 R67, RZ, RZ, R119.reuse ;  /* 0x000000ffff437224 */ /* 0x100fe400078e0077 */
[----:B------:R-:W-:Y:S02]  /*1ad10*/  IMAD.MOV.U32 R64, RZ, RZ, R119 ;  /* 0x000000ffff407224 */ /* 0x000fe400078e0077 */
[----:B------:R-:W1:Y:S01]  /*1ad20*/  MUFU.EX2 R75, R75 ;  /* 0x0000004b004b7308 */ /* 0x000e620000000800 */
[----:B---3--:R-:W-:-:S01]  /*1ad30*/  FADD.FTZ R45, R58, R45 ;  /* 0x0000002d3a2d7221 */ /* 0x008fc20000010000 */
[----:B------:R-:W-:-:S02]  /*1ad40*/  IMAD.MOV.U32 R61, RZ, RZ, R119 ;  /* 0x000000ffff3d7224 */ /* 0x000fc400078e0077 */
[----:B------:R-:W-:-:S04]  /*1ad50*/  IMAD.MOV.U32 R52, RZ, RZ, R119 ;  /* 0x000000ffff347224 */ /* 0x000fc800078e0077 */
[----:B------:R-:W3:Y:S01]  /*1ad60*/  MUFU.EX2 R11, R11 ;  /* 0x0000000b000b7308 */ /* 0x000ee20000000800 */
[----:B0-----:R-:W-:-:S07]  /*1ad70*/  FADD.FTZ R82, R70, R45 ;  /* 0x0000002d46527221 */ /* 0x001fce0000010000 */
[----:B--2---:R0:W-:Y:S01]  /*1ad80*/  MUFU.EX2 R41, R43 ;  /* 0x0000002b00297308 */ /* 0x0041e20000000800 */
[----:B-1----:R-:W-:-:S01]  /*1ad90*/  FADD.FTZ R82, R75, R82 ;  /* 0x000000524b527221 */ /* 0x002fc20000010000 */
[----:B------:R-:W-:Y:S01]  /*1ada0*/  F2FP.SATFINITE.E4M3.F32.PACK_AB_MERGE_C R70, R75, R70, RZ ;  /* 0x000000464b46723e */ /* 0x000fe200048070ff */
[----:B------:R-:W-:-:S03]  /*1adb0*/  IMAD.MOV.U32 R75, RZ, RZ, R119 ;  /* 0x000000ffff4b7224 */ /* 0x000fc600078e0077 */
[----:B------:R-:W-:Y:S01]  /*1adc0*/  F2FP.SATFINITE.E4M3.F32.PACK_AB_MERGE_C R213, R58, R9, R70 ;  /* 0x000000093ad5723e */ /* 0x000fe20004807046 */
[----:B------:R-:W-:Y:S01]  /*1add0*/  IMAD.MOV.U32 R70, RZ, RZ, R119 ;  /* 0x000000ffff467224 */ /* 0x000fe200078e0077 */
[----:B------:R-:W1:Y:S01]  /*1ade0*/  MUFU.EX2 R62, R62 ;  /* 0x0000003e003e7308 */ /* 0x000e620000000800 */
[----:B0-----:R-:W-:-:S01]  /*1adf0*/  FFMA.FTZ R43, R2, R25, -R56 ;  /* 0x00000019022b7223 */ /* 0x001fc20000010838 */
[----:B------:R-:W-:Y:S01]  /*1ae00*/  FADD.FTZ R25, R101, R78 ;  /* 0x0000004e65197221 */ /* 0x000fe20000010000 */
[----:B------:R-:W-:-:S01]  /*1ae10*/  FFMA.FTZ R56, R2, R117, -R56 ;  /* 0x0000007502387223 */ /* 0x000fc20000010838 */
[----:B------:R-:W-:Y:S02]  /*1ae20*/  IMAD.MOV.U32 R117, RZ, RZ, R119 ;  /* 0x000000ffff757224 */ /* 0x000fe400078e0077 */
[----:B------:R-:W-:-:S01]  /*1ae30*/  FADD.FTZ R80, R20, R25 ;  /* 0x0000001914507221 */ /* 0x000fc20000010000 */
[--C-:B------:R-:W-:Y:S01]  /*1ae40*/  IMAD.MOV.U32 R101, RZ, RZ, R119.reuse ;  /* 0x000000ffff657224 */ /* 0x100fe200078e0077 */
[----:B------:R-:W0:Y:S01]  /*1ae50*/  MUFU.EX2 R57, R57 ;  /* 0x0000003900397308 */ /* 0x000e220000000800 */
[----:B------:R-:W-:-:S02]  /*1ae60*/  IMAD.MOV.U32 R58, RZ, RZ, R119 ;  /* 0x000000ffff3a7224 */ /* 0x000fc400078e0077 */
[----:B------:R-:W-:Y:S01]  /*1ae70*/  FADD.FTZ R45, R105, R80 ;  /* 0x00000050692d7221 */ /* 0x000fe20000010000 */
[----:B------:R-:W-:-:S03]  /*1ae80*/  IMAD.MOV.U32 R105, RZ, RZ, R119 ;  /* 0x000000ffff697224 */ /* 0x000fc600078e0077 */
[----:B------:R-:W-:Y:S01]  /*1ae90*/  FADD.FTZ R80, R24, R45 ;  /* 0x0000002d18507221 */ /* 0x000fe20000010000 */
[----:B---3--:R-:W-:-:S01]  /*1aea0*/  FADD.FTZ R45, R11, R82 ;  /* 0x000000520b2d7221 */ /* 0x008fc20000010000 */
[----:B------:R2:W3:Y:S01]  /*1aeb0*/  MUFU.EX2 R72, R87 ;  /* 0x0000005700487308 */ /* 0x0004e20000000800 */
[----:B------:R-:W-:Y:S02]  /*1aec0*/  MOV R24, R119 ;  /* 0x0000007700187202 */ /* 0x000fe40000000f00 */
[----:B-1----:R-:W-:-:S05]  /*1aed0*/  FADD.FTZ R82, R62, R45 ;  /* 0x0000002d3e527221 */ /* 0x002fca0000010000 */
[----:B------:R-:W1:Y:S01]  /*1aee0*/  MUFU.EX2 R15, R15 ;  /* 0x0000000f000f7308 */ /* 0x000e620000000800 */
[----:B0-----:R-:W-:-:S01]  /*1aef0*/  FADD.FTZ R45, R57, R82 ;  /* 0x00000052392d7221 */ /* 0x001fc20000010000 */
[----:B--2---:R-:W-:-:S06]  /*1af00*/  IMAD.MOV.U32 R87, RZ, RZ, R119 ;  /* 0x000000ffff577224 */ /* 0x004fcc00078e0077 */
[----:B------:R0:W-:Y:S01]  /*1af10*/  MUFU.EX2 R78, R47 ;  /* 0x0000002f004e7308 */ /* 0x0001e20000000800 */
[----:B---3--:R-:W-:-:S01]  /*1af20*/  FADD.FTZ R6, R72, R45 ;  /* 0x0000002d48067221 */ /* 0x008fc20000010000 */
[----:B------:R-:W-:Y:S02]  /*1af30*/  F2FP.SATFINITE.E4M3.F32.PACK_AB_MERGE_C R57, R72, R57, RZ ;  /* 0x000000394839723e */ /* 0x000fe400048070ff */
[----:B------:R-:W-:Y:S02]  /*1af40*/  MOV R72, R119 ;  /* 0x0000007700487202 */ /* 0x000fe40000000f00 */
[----:B------:R-:W-:Y:S01]  /*1af50*/  F2FP.SATFINITE.E4M3.F32.PACK_AB_MERGE_C R215, R62, R11, R57 ;  /* 0x0000000b3ed7723e */ /* 0x000fe20004807039 */
[----:B------:R-:W-:Y:S01]  /*1af60*/  IMAD.MOV.U32 R62, RZ, RZ, R119 ;  /* 0x000000ffff3e7224 */ /* 0x000fe200078e0077 */
[----:B------:R-:W2:Y:S01]  /*1af70*/  MUFU.EX2 R66, R66 ;  /* 0x0000004200427308 */ /* 0x000ea20000000800 */
[----:B0-----:R-:W-:-:S01]  /*1af80*/  FADD.FTZ R47, R107, R80 ;  /* 0x000000506b2f7221 */ /* 0x001fc20000010000 */
[----:B-1----:R-:W-:Y:S01]  /*1af90*/  FADD.FTZ R45, R15, R6 ;  /* 0x000000060f2d7221 */ /* 0x002fe20000010000 */
[----:B------:R-:W-:-:S02]  /*1afa0*/  IMAD.MOV.U32 R107, RZ, RZ, R119 ;  /* 0x000000ffff6b7224 */ /* 0x000fc400078e0077 */
[----:B------:R-:W-:Y:S01]  /*1afb0*/  FADD.FTZ R84, R26, R47 ;  /* 0x0000002f1a547221 */ /* 0x000fe20000010000 */
[----:B------:R-:W-:Y:S02]  /*1afc0*/  IMAD.MOV.U32 R57, RZ, RZ, R119 ;  /* 0x000000ffff397224 */ /* 0x000fe400078e0077 */
[----:B------:R-:W0:Y:S01]  /*1afd0*/  MUFU.EX2 R65, R65 ;  /* 0x0000004100417308 */ /* 0x000e220000000800 */
[----:B------:R-:W-:-:S01]  /*1afe0*/  FADD.FTZ R47, R81, R84 ;  /* 0x00000054512f7221 */ /* 0x000fc20000010000 */
[----:B------:R-:W-:Y:S01]  /*1aff0*/  MOV R84, R119 ;  /* 0x0000007700547202 */ /* 0x000fe20000000f00 */
[----:B------:R-:W-:Y:S02]  /*1b000*/  IMAD.MOV.U32 R81, RZ, RZ, R119 ;  /* 0x000000ffff517224 */ /* 0x000fe400078e0077 */
[----:B------:R-:W-:Y:S01]  /*1b010*/  FADD.FTZ R82, R28, R47 ;  /* 0x0000002f1c527221 */ /* 0x000fe20000010000 */
[----:B------:R-:W-:Y:S02]  /*1b020*/  IMAD.MOV.U32 R28, RZ, RZ, R119 ;  /* 0x000000ffff1c7224 */ /* 0x000fe400078e0077 */
[----:B------:R1:W3:Y:S01]  /*1b030*/  MUFU.EX2 R74, R63 ;  /* 0x0000003f004a7308 */ /* 0x0002e20000000800 */
[----:B------:R-:W-:-:S01]  /*1b040*/  FADD.FTZ R47, R109, R82 ;  /* 0x000000526d2f7221 */ /* 0x000fc20000010000 */
[----:B--2---:R-:W-:Y:S01]  /*1b050*/  FADD.FTZ R12, R66, R45 ;  /* 0x0000002d420c7221 */ /* 0x004fe20000010000 */
[----:B------:R-:W-:-:S02]  /*1b060*/  IMAD.MOV.U32 R109, RZ, RZ, R119 ;  /* 0x000000ffff6d7224 */ /* 0x000fc400078e0077 */
[----:B------:R-:W-:Y:S01]  /*1b070*/  FADD.FTZ R20, R30, R47 ;  /* 0x0000002f1e147221 */ /* 0x000fe20000010000 */
[----:B------:R-:W-:Y:S01]  /*1b080*/  IMAD.MOV.U32 R82, RZ, RZ, R119 ;  /* 0x000000ffff527224 */ /* 0x000fe200078e0077 */
[----:B------:R-:W-:Y:S01]  /*1b090*/  MOV R30, R119 ;  /* 0x00000077001e7202 */ /* 0x000fe20000000f00 */
[----:B------:R-:W2:Y:S01]  /*1b0a0*/  MUFU.EX2 R21, R21 ;  /* 0x0000001500157308 */ /* 0x000ea20000000800 */
[----:B0-----:R-:W-:-:S01]  /*1b0b0*/  FADD.FTZ R45, R65, R12 ;  /* 0x0000000c412d7221 */ /* 0x001fc20000010000 */
[----:B------:R-:W-:Y:S01]  /*1b0c0*/  FADD.FTZ R77, R77, R20 ;  /* 0x000000144d4d7221 */ /* 0x000fe20000010000 */
[----:B-1----:R-:W-:-:S03]  /*1b0d0*/  IMAD.MOV.U32 R63, RZ, RZ, R119 ;  /* 0x000000ffff3f7224 */ /* 0x002fc600078e0077 */
[----:B------:R-:W-:Y:S01]  /*1b0e0*/  FADD.FTZ R20, R32, R77 ;  /* 0x0000004d20147221 */ /* 0x000fe20000010000 */
[----:B------:R-:W-:Y:S01]  /*1b0f0*/  IMAD.MOV.U32 R77, RZ, RZ, R119 ;  /* 0x000000ffff4d7224 */ /* 0x000fe200078e0077 */
[----:B------:R-:W0:Y:S01]  /*1b100*/  MUFU.EX2 R68, R68 ;  /* 0x0000004400447308 */ /* 0x000e220000000800 */
[----:B---3--:R-:W-:-:S01]  /*1b110*/  FADD.FTZ R12, R74, R45 ;  /* 0x0000002d4a0c7221 */ /* 0x008fc20000010000 */
[----:B------:R-:W-:Y:S01]  /*1b120*/  FADD.FTZ R47, R85, R20 ;  /* 0x00000014552f7221 */ /* 0x000fe20000010000 */
[----:B------:R-:W-:Y:S01]  /*1b130*/  F2FP.SATFINITE.E4M3.F32.PACK_AB_MERGE_C R65, R74, R65, RZ ;  /* 0x000000414a41723e */ /* 0x000fe200048070ff */
[----:B------:R-:W-:Y:S02]  /*1b140*/  IMAD.MOV.U32 R85, RZ, RZ, R119 ;  /* 0x000000ffff557224 */ /* 0x000fe400078e0077 */
[----:B------:R-:W-:-:S01]  /*1b150*/  FADD.FTZ R26, R36, R47 ;  /* 0x0000002f241a7221 */ /* 0x000fc20000010000 */
[----:B------:R-:W-:Y:S01]  /*1b160*/  F2FP.SATFINITE.E4M3.F32.PACK_AB_MERGE_C R201, R66, R15, R65 ;  /* 0x0000000f42c9723e */ /* 0x000fe20004807041 */
[----:B------:R-:W1:Y:S01]  /*1b170*/  MUFU.EX2 R59, R59 ;  /* 0x0000003b003b7308 */ /* 0x000e620000000800 */
[----:B--2---:R-:W-:-:S01]  /*1b180*/  FADD.FTZ R45, R21, R12 ;  /* 0x0000000c152d7221 */ /* 0x004fc20000010000 */
[----:B------:R-:W-:Y:S01]  /*1b190*/  FADD.FTZ R111, R111, R26 ;  /* 0x0000001a6f6f7221 */ /* 0x000fe20000010000 */
[--C-:B------:R-:W-:Y:S01]  /*1b1a0*/  IMAD.MOV.U32 R74, RZ, RZ, R119.reuse ;  /* 0x000000ffff4a7224 */ /* 0x100fe200078e0077 */
[----:B------:R-:W-:Y:S01]  /*1b1b0*/  MOV R66, R119 ;  /* 0x0000007700427202 */ /* 0x000fe20000000f00 */
[----:B------:R-:W-:-:S02]  /*1b1c0*/  IMAD.MOV.U32 R65, RZ, RZ, R119 ;  /* 0x000000ffff417224 */ /* 0x000fc400078e0077 */
[----:B------:R-:W-:Y:S01]  /*1b1d0*/  FADD.FTZ R8, R34, R111 ;  /* 0x0000006f22087221 */ /* 0x000fe20000010000 */
[----:B------:R-:W-:Y:S01]  /*1b1e0*/  IMAD.MOV.U32 R111, RZ, RZ, R119 ;  /* 0x000000ffff6f7224 */ /* 0x000fe200078e0077 */
[----:B------:R2:W3:Y:S01]  /*1b1f0*/  MUFU.EX2 R76, R71 ;  /* 0x00000047004c7308 */ /* 0x0004e20000000800 */
[----:B0-----:R-:W-:-:S01]  /*1b200*/  FADD.FTZ R20, R68, R45 ;  /* 0x0000002d44147221 */ /* 0x001fc20000010000 */
[--C-:B------:R-:W-:Y:S01]  /*1b210*/  IMAD.MOV.U32 R47, RZ, RZ, R119.reuse ;  /* 0x000000ffff2f7224 */ /* 0x100fe200078e0077 */
[----:B------:R-:W-:Y:S01]  /*1b220*/  MOV R36, R119 ;  /* 0x0000007700247202 */ /* 0x000fe20000000f00 */
[--C-:B------:R-:W-:Y:S02]  /*1b230*/  IMAD.MOV.U32 R45, RZ, RZ, R119.reuse ;  /* 0x000000ffff2d7224 */ /* 0x100fe400078e0077 */
[----:B------:R-:W-:Y:S02]  /*1b240*/  IMAD.MOV.U32 R32, RZ, RZ, R119 ;  /* 0x000000ffff207224 */ /* 0x000fe400078e0077 */
[----:B------:R-:W0:Y:S01]  /*1b250*/  MUFU.EX2 R0, R0 ;  /* 0x0000000000007308 */ /* 0x000e220000000800 */
[----:B-1----:R-:W-:-:S01]  /*1b260*/  FADD.FTZ R37, R59, R20 ;  /* 0x000000143b257221 */ /* 0x002fc20000010000 */
[----:B--2---:R-:W-:-:S02]  /*1b270*/  IMAD.MOV.U32 R71, RZ, RZ, R119 ;  /* 0x000000ffff477224 */ /* 0x004fc400078e0077 */
[----:B------:R-:W-:-:S04]  /*1b280*/  IMAD.MOV.U32 R26, RZ, RZ, R119 ;  /* 0x000000ffff1a7224 */ /* 0x000fc800078e0077 */
[----:B------:R-:W-:Y:S01]  /*1b290*/  MUFU.EX2 R39, R139 ;  /* 0x0000008b00277308 */ /* 0x000fe20000000800 */
[----:B---3--:R-:W-:-:S01]  /*1b2a0*/  FADD.FTZ R37, R76, R37 ;  /* 0x000000254c257221 */ /* 0x008fc20000010000 */
[----:B------:R-:W-:Y:S01]  /*1b2b0*/  F2FP.SATFINITE.E4M3.F32.PACK_AB_MERGE_C R59, R76, R59, RZ ;  /* 0x0000003b4c3b723e */ /* 0x000fe200048070ff */
[----:B------:R-:W-:-:S03]  /*1b2c0*/  IMAD.MOV.U32 R76, RZ, RZ, R119 ;  /* 0x000000ffff4c7224 */ /* 0x000fc600078e0077 */
[----:B------:R-:W-:Y:S01]  /*1b2d0*/  F2FP.SATFINITE.E4M3.F32.PACK_AB_MERGE_C R203, R68, R21, R59 ;  /* 0x0000001544cb723e */ /* 0x000fe2000480703b */
[----:B------:R-:W-:Y:S01]  /*1b2e0*/  IMAD.MOV.U32 R68, RZ, RZ, R119 ;  /* 0x000000ffff447224 */ /* 0x000fe200078e0077 */
[----:B------:R-:W-:Y:S01]  /*1b2f0*/  MUFU.EX2 R38, R38 ;  /* 0x0000002600267308 */ /* 0x000fe20000000800 */
[----:B0-----:R-:W-:-:S01]  /*1b300*/  FADD.FTZ R10, R0, R37 ;  /* 0x00000025000a7221 */ /* 0x001fc20000010000 */
[--C-:B------:R-:W-:Y:S02]  /*1b310*/  IMAD.MOV.U32 R59, RZ, RZ, R119.reuse ;  /* 0x000000ffff3b7224 */ /* 0x100fe400078e0077 */
[----:B------:R-:W-:Y:S02]  /*1b320*/  IMAD.MOV.U32 R37, RZ, RZ, R119 ;  /* 0x000000ffff257224 */ /* 0x000fe400078e0077 */
[----:B------:R-:W-:Y:S02]  /*1b330*/  FADD.FTZ R10, R41, R10 ;  /* 0x0000000a290a7221 */ /* 0x000fe40000010000 */
[----:B------:R-:W-:Y:S08]  /*1b340*/  MUFU.EX2 R49, R49 ;  /* 0x0000003100317308 */ /* 0x000ff00000000800 */
[----:B------:R-:W0:Y:S08]  /*1b350*/  MUFU.EX2 R121, R121 ;  /* 0x0000007900797308 */ /* 0x000e300000000800 */
[----:B------:R-:W1:Y:S08]  /*1b360*/  MUFU.EX2 R40, R40 ;  /* 0x0000002800287308 */ /* 0x000e700000000800 */
[----:B------:R2:W3:Y:S01]  /*1b370*/  MUFU.EX2 R25, R53 ;  /* 0x0000003500197308 */ /* 0x0004e20000000800 */
[----:B0-----:R-:W-:-:S04]  /*1b380*/  F2FP.SATFINITE.E4M3.F32.PACK_AB_MERGE_C R204, R121, R38, RZ ;  /* 0x0000002679cc723e */ /* 0x001fc800048070ff */
[----:B------:R-:W-:Y:S01]  /*1b390*/  F2FP.SATFINITE.E4M3.F32.PACK_AB_MERGE_C R204, R39, R34, R204 ;  /* 0x0000002227cc723e */ /* 0x000fe200048070cc */
[--C-:B------:R-:W-:Y:S02]  /*1b3a0*/  IMAD.MOV.U32 R34, RZ, RZ, R119.reuse ;  /* 0x000000ffff227224 */ /* 0x100fe400078e0077 */
[----:B------:R0:W-:Y:S01]  /*1b3b0*/  MUFU.EX2 R12, R27 ;  /* 0x0000001b000c7308 */ /* 0x0001e20000000800 */
[----:B--2---:R-:W-:-:S07]  /*1b3c0*/  IMAD.MOV.U32 R53, RZ, RZ, R119 ;  /* 0x000000ffff357224 */ /* 0x004fce00078e0077 */
[----:B------:R-:W-:Y:S01]  /*1b3d0*/  MUFU.EX2 R123, R123 ;  /* 0x0000007b007b7308 */ /* 0x000fe20000000800 */
[----:B0-----:R-:W-:-:S01]  /*1b3e0*/  FADD.FTZ R27, R39, R8 ;  /* 0x00000008271b7221 */ /* 0x001fc20000010000 */
[----:B------:R-:W-:-:S03]  /*1b3f0*/  IMAD.MOV.U32 R39, RZ, RZ, R119 ;  /* 0x000000ffff277224 */ /* 0x000fc600078e0077 */
[----:B------:R-:W-:Y:S01]  /*1b400*/  FADD.FTZ R14, R38, R27 ;  /* 0x0000001b260e7221 */ /* 0x000fe20000010000 */
[----:B------:R-:W-:-:S01]  /*1b410*/  FADD.FTZ R27, R49, R10 ;  /* 0x0000000a311b7221 */ /* 0x000fc20000010000 */
[----:B------:R-:W-:Y:S01]  /*1b420*/  F2FP.SATFINITE.E4M3.F32.PACK_AB_MERGE_C R49, R78, R49, RZ ;  /* 0x000000314e31723e */ /* 0x000fe200048070ff */
[----:B------:R0:W2:Y:S01]  /*1b430*/  MUFU.EX2 R80, R51 ;  /* 0x0000003300507308 */ /* 0x0000a20000000800 */
[----:B------:R-:W-:-:S01]  /*1b440*/  FADD.FTZ R121, R121, R14 ;  /* 0x0000000e79797221 */ /* 0x000fc20000010000 */
[----:B------:R-:W-:Y:S01]  /*1b450*/  FADD.FTZ R78, R78, R27 ;  /* 0x0000001b4e4e7221 */ /* 0x000fe20000010000 */
[----:B------:R-:W-:Y:S01]  /*1b460*/  F2FP.SATFINITE.E4M3.F32.PACK_AB_MERGE_C R205, R41, R0, R49 ;  /* 0x0000000029cd723e */ /* 0x000fe20004807031 */
[----:B------:R-:W-:Y:S02]  /*1b470*/  IMAD.MOV.U32 R49, RZ, RZ, R119 ;  /* 0x000000ffff317224 */ /* 0x000fe400078e0077 */
[----:B-1----:R-:W-:-:S01]  /*1b480*/  FADD.FTZ R10, R40, R121 ;  /* 0x00000079280a7221 */ /* 0x002fc20000010000 */
[----:B---3--:R-:W-:Y:S01]  /*1b490*/  FADD.FTZ R27, R25, R78 ;  /* 0x0000004e191b7221 */ /* 0x008fe20000010000 */
[----:B------:R-:W-:Y:S01]  /*1b4a0*/  MOV R78, R119 ;  /* 0x00000077004e7202 */ /* 0x000fe20000000f00 */
[----:B------:R-:W-:Y:S01]  /*1b4b0*/  MUFU.EX2 R42, R42 ;  /* 0x0000002a002a7308 */ /* 0x000fe20000000800 */
[----:B0-----:R-:W-:-:S02]  /*1b4c0*/  IMAD.MOV.U32 R51, RZ, RZ, R119 ;  /* 0x000000ffff337224 */ /* 0x001fc400078e0077 */
[--C-:B------:R-:W-:Y:S02]  /*1b4d0*/  IMAD.MOV.U32 R41, RZ, RZ, R119.reuse ;  /* 0x000000ffff297224 */ /* 0x100fe400078e0077 */
[----:B------:R-:W-:-:S03]  /*1b4e0*/  IMAD.MOV.U32 R38, RZ, RZ, R119 ;  /* 0x000000ffff267224 */ /* 0x000fc600078e0077 */
[----:B------:R-:W0:Y:S01]  /*1b4f0*/  MUFU.EX2 R125, R125 ;  /* 0x0000007d007d7308 */ /* 0x000e220000000800 */
[----:B--2---:R-:W-:-:S07]  /*1b500*/  FADD.FTZ R14, R80, R27 ;  /* 0x0000001b500e7221 */ /* 0x004fce0000010000 */
[----:B------:R-:W1:Y:S08]  /*1b510*/  MUFU.EX2 R43, R43 ;  /* 0x0000002b002b7308 */ /* 0x000e700000000800 */
[----:B------:R2:W3:Y:S01]  /*1b520*/  MUFU.EX2 R6, R55 ;  /* 0x0000003700067308 */ /* 0x0004e20000000800 */
[----:B0-----:R-:W-:-:S04]  /*1b530*/  F2FP.SATFINITE.E4M3.F32.PACK_AB_MERGE_C R206, R125, R42, RZ ;  /* 0x0000002a7dce723e */ /* 0x001fc800048070ff */
[----:B------:R-:W-:Y:S01]  /*1b540*/  F2FP.SATFINITE.E4M3.F32.PACK_AB_MERGE_C R206, R123, R40, R206 ;  /* 0x000000287bce723e */ /* 0x000fe200048070ce */
[----:B------:R-:W-:Y:S02]  /*1b550*/  IMAD.MOV.U32 R40, RZ, RZ, R119 ;  /* 0x000000ffff287224 */ /* 0x000fe400078e0077 */
[----:B------:R-:W-:Y:S01]  /*1b560*/  MUFU.EX2 R46, R46 ;  /* 0x0000002e002e7308 */ /* 0x000fe20000000800 */
[----:B-1----:R-:W-:-:S01]  /*1b570*/  FADD.FTZ R27, R43, R14 ;  /* 0x0000000e2b1b7221 */ /* 0x002fc20000010000 */
[----:B--2---:R-:W-:-:S06]  /*1b580*/  IMAD.MOV.U32 R55, RZ, RZ, R119 ;  /* 0x000000ffff377224 */ /* 0x004fcc00078e0077 */
[----:B------:R-:W0:Y:S01]  /*1b590*/  MUFU.EX2 R129, R129 ;  /* 0x0000008100817308 */ /* 0x000e220000000800 */
[C---:B---3--:R-:W-:Y:S01]  /*1b5a0*/  F2FP.SATFINITE.E4M3.F32.PACK_AB_MERGE_C R43, R6.reuse, R43, RZ ;  /* 0x0000002b062b723e */ /* 0x048fe200048070ff */
[----:B------:R-:W-:Y:S01]  /*1b5b0*/  FADD.FTZ R6, R6, R27 ;  /* 0x0000001b06067221 */ /* 0x000fe20000010000 */
[----:B------:R-:W-:Y:S02]  /*1b5c0*/  IMAD.MOV.U32 R27, RZ, RZ, R119 ;  /* 0x000000ffff1b7224 */ /* 0x000fe400078e0077 */
[----:B------:R-:W-:Y:S01]  /*1b5d0*/  F2FP.SATFINITE.E4M3.F32.PACK_AB_MERGE_C R207, R80, R25, R43 ;  /* 0x0000001950cf723e */ /* 0x000fe2000480702b */
[--C-:B------:R-:W-:Y:S02]  /*1b5e0*/  IMAD.MOV.U32 R80, RZ, RZ, R119.reuse ;  /* 0x000000ffff507224 */ /* 0x100fe400078e0077 */
[----:B------:R-:W-:Y:S01]  /*1b5f0*/  MUFU.EX2 R44, R44 ;  /* 0x0000002c002c7308 */ /* 0x000fe20000000800 */
[--C-:B------:R-:W-:Y:S02]  /*1b600*/  IMAD.MOV.U32 R43, RZ, RZ, R119.reuse ;  /* 0x000000ffff2b7224 */ /* 0x100fe400078e0077 */
[----:B------:R-:W-:-:S05]  /*1b610*/  IMAD.MOV.U32 R25, RZ, RZ, R119 ;  /* 0x000000ffff197224 */ /* 0x000fca00078e0077 */
[----:B------:R-:W1:Y:S01]  /*1b620*/  MUFU.EX2 R29, R29 ;  /* 0x0000001d001d7308 */ /* 0x000e620000000800 */
[----:B0-----:R-:W-:-:S07]  /*1b630*/  F2FP.SATFINITE.E4M3.F32.PACK_AB_MERGE_C R20, R129, R46, RZ ;  /* 0x0000002e8114723e */ /* 0x001fce00048070ff */
[----:B------:R-:W0:Y:S08]  /*1b640*/  MUFU.EX2 R127, R127 ;  /* 0x0000007f007f7308 */ /* 0x000e300000000800 */
[----:B------:R2:W-:Y:S01]  /*1b650*/  MUFU.EX2 R8, R31 ;  /* 0x0000001f00087308 */ /* 0x0005e20000000800 */
[----:B-1----:R-:W-:-:S04]  /*1b660*/  FADD.FTZ R3, R29, R6 ;  /* 0x000000061d037221 */ /* 0x002fc80000010000 */
[----:B------:R-:W-:-:S03]  /*1b670*/  FADD.FTZ R6, R12, R3 ;  /* 0x000000030c067221 */ /* 0x000fc60000010000 */
[----:B------:R-:W1:Y:S01]  /*1b680*/  MUFU.EX2 R33, R33 ;  /* 0x0000002100217308 */ /* 0x000e620000000800 */
[----:B--2---:R-:W-:-:S01]  /*1b690*/  FADD.FTZ R31, R123, R10 ;  /* 0x0000000a7b1f7221 */ /* 0x004fc20000010000 */
[----:B0-----:R-:W-:-:S03]  /*1b6a0*/  F2FP.SATFINITE.E4M3.F32.PACK_AB_MERGE_C R208, R127, R44, R20 ;  /* 0x0000002c7fd0723e */ /* 0x001fc60004807014 */
[----:B------:R-:W-:Y:S01]  /*1b6b0*/  FADD.FTZ R42, R42, R31 ;  /* 0x0000001f2a2a7221 */ /* 0x000fe20000010000 */
[----:B------:R-:W-:Y:S02]  /*1b6c0*/  IMAD.MOV.U32 R31, RZ, RZ, R119 ;  /* 0x000000ffff1f7224 */ /* 0x000fe400078e0077 */
[----:B------:R-:W-:Y:S01]  /*1b6d0*/  MUFU.EX2 R50, R50 ;  /* 0x0000003200327308 */ /* 0x000fe20000000800 */
[----:B------:R-:W-:-:S01]  /*1b6e0*/  FADD.FTZ R125, R125, R42 ;  /* 0x0000002a7d7d7221 */ /* 0x000fc20000010000 */
[----:B------:R-:W-:-:S03]  /*1b6f0*/  MOV R42, R119 ;  /* 0x00000077002a7202 */ /* 0x000fc60000000f00 */
[----:B------:R-:W-:Y:S01]  /*1b700*/  FADD.FTZ R14, R44, R125 ;  /* 0x0000007d2c0e7221 */ /* 0x000fe20000010000 */
[----:B------:R-:W-:Y:S02]  /*1b710*/  IMAD.MOV.U32 R44, RZ, RZ, R119 ;  /* 0x000000ffff2c7224 */ /* 0x000fe400078e0077 */
[----:B------:R-:W0:Y:S01]  /*1b720*/  MUFU.EX2 R133, R133 ;  /* 0x0000008500857308 */ /* 0x000e220000000800 */
[----:B------:R-:W-:-:S01]  /*1b730*/  FADD.FTZ R127, R127, R14 ;  /* 0x0000000e7f7f7221 */ /* 0x000fc20000010000 */
[----:B-1----:R-:W-:Y:S01]  /*1b740*/  FADD.FTZ R3, R33, R6 ;  /* 0x0000000621037221 */ /* 0x002fe20000010000 */
[----:B------:R-:W-:Y:S02]  /*1b750*/  F2FP.SATFINITE.E4M3.F32.PACK_AB_MERGE_C R33, R8, R33, RZ ;  /* 0x000000210821723e */ /* 0x000fe400048070ff */
[----:B------:R-:W-:Y:S01]  /*1b760*/  FADD.FTZ R46, R46, R127 ;  /* 0x0000007f2e2e7221 */ /* 0x000fe20000010000 */
[----:B------:R-:W-:-:S01]  /*1b770*/  FADD.FTZ R8, R8, R3 ;  /* 0x0000000308087221 */ /* 0x000fc20000010000 */
[----:B------:R-:W-:Y:S01]  /*1b780*/  F2FP.SATFINITE.E4M3.F32.PACK_AB_MERGE_C R209, R12, R29, R33 ;  /* 0x0000001d0cd1723e */ /* 0x000fe20004807021 */
[----:B------:R-:W1:Y:S01]  /*1b790*/  MUFU.EX2 R48, R48 ;  /* 0x0000003000307308 */ /* 0x000e620000000800 */
[----:B------:R-:W-:-:S01]  /*1b7a0*/  FADD.FTZ R129, R129, R46 ;  /* 0x0000002e81817221 */ /* 0x000fc20000010000 */
[----:B------:R-:W-:-:S02]  /*1b7b0*/  IMAD.MOV.U32 R46, RZ, RZ, R119 ;  /* 0x000000ffff2e7224 */ /* 0x000fc400078e0077 */
[--C-:B------:R-:W-:Y:S02]  /*1b7c0*/  IMAD.MOV.U32 R33, RZ, RZ, R119.reuse ;  /* 0x000000ffff217224 */ /* 0x100fe400078e0077 */
[----:B------:R-:W-:Y:S02]  /*1b7d0*/  IMAD.MOV.U32 R29, RZ, RZ, R119 ;  /* 0x000000ffff1d7224 */ /* 0x000fe400078e0077 */
[----:B------:R-:W2:Y:S01]  /*1b7e0*/  MUFU.EX2 R113, R113 ;  /* 0x0000007100717308 */ /* 0x000ea20000000800 */
[----:B0-----:R-:W-:-:S07]  /*1b7f0*/  F2FP.SATFINITE.E4M3.F32.PACK_AB_MERGE_C R7, R133, R50, RZ ;  /* 0x000000328507723e */ /* 0x001fce00048070ff */
[----:B------:R-:W0:Y:S01]  /*1b800*/  MUFU.EX2 R131, R131 ;  /* 0x0000008300837308 */ /* 0x000e220000000800 */
[----:B-1----:R-:W-:-:S07]  /*1b810*/  FADD.FTZ R6, R48, R129 ;  /* 0x0000008130067221 */ /* 0x002fce0000010000 */
[----:B------:R1:W3:Y:S01]  /*1b820*/  MUFU.EX2 R10, R35 ;  /* 0x00000023000a7308 */ /* 0x0002e20000000800 */
[----:B--2---:R-:W-:-:S07]  /*1b830*/  FADD.FTZ R3, R113, R8 ;  /* 0x0000000871037221 */ /* 0x004fce0000010000 */
[----:B------:R-:W2:Y:S01]  /*1b840*/  MUFU.EX2 R115, R115 ;  /* 0x0000007300737308 */ /* 0x000ea20000000800 */
[C---:B0-----:R-:W-:Y:S01]  /*1b850*/  F2FP.SATFINITE.E4M3.F32.PACK_AB_MERGE_C R210, R131.reuse, R48, R7 ;  /* 0x0000003083d2723e */ /* 0x041fe20004807007 */
[----:B------:R-:W-:Y:S01]  /*1b860*/  FADD.FTZ R131, R131, R6 ;  /* 0x0000000683837221 */ /* 0x000fe20000010000 */
[----:B------:R-:W-:Y:S01]  /*1b870*/  MOV R48, R119 ;  /* 0x0000007700307202 */ /* 0x000fe20000000f00 */
[----:B-1----:R-:W-:Y:S02]  /*1b880*/  IMAD.MOV.U32 R35, RZ, RZ, R119 ;  /* 0x000000ffff237224 */ /* 0x002fe400078e0077 */
[----:B------:R-:W-:-:S02]  /*1b890*/  FADD.FTZ R50, R50, R131 ;  /* 0x0000008332327221 */ /* 0x000fc40000010000 */
[----:B------:R-:W0:Y:S01]  /*1b8a0*/  MUFU.EX2 R56, R56 ;  /* 0x0000003800387308 */ /* 0x000e220000000800 */
[----:B---3--:R-:W-:-:S01]  /*1b8b0*/  FADD.FTZ R0, R10, R3 ;  /* 0x000000030a007221 */ /* 0x008fc20000010000 */
[----:B------:R-:W-:Y:S01]  /*1b8c0*/  FADD.FTZ R12, R133, R50 ;  /* 0x00000032850c7221 */ /* 0x000fe20000010000 */
[----:B------:R-:W-:-:S02]  /*1b8d0*/  IMAD.MOV.U32 R50, RZ, RZ, R119 ;  /* 0x000000ffff327224 */ /* 0x000fc400078e0077 */
[----:B--2---:R-:W-:Y:S01]  /*1b8e0*/  FADD.FTZ R11, R115, R0 ;  /* 0x00000000730b7221 */ /* 0x004fe20000010000 */
[----:B0-----:R-:W-:-:S03]  /*1b8f0*/  F2FP.SATFINITE.E4M3.F32.PACK_AB_MERGE_C R3, R56, R115, RZ ;  /* 0x000000733803723e */ /* 0x001fc600048070ff */
[----:B------:R-:W-:Y:S01]  /*1b900*/  FADD.FTZ R11, R56, R11 ;  /* 0x0000000b380b7221 */ /* 0x000fe20000010000 */
[----:B------:R-:W-:Y:S01]  /*1b910*/  IMAD.MOV.U32 R115, RZ, RZ, R119 ;  /* 0x000000ffff737224 */ /* 0x000fe200078e0077 */
[----:B------:R-:W-:Y:S01]  /*1b920*/  F2FP.SATFINITE.E4M3.F32.PACK_AB_MERGE_C R211, R10, R113, R3 ;  /* 0x000000710ad3723e */ /* 0x000fe20004807003 */
[--C-:B------:R-:W-:Y:S02]  /*1b930*/  IMAD.MOV.U32 R113, RZ, RZ, R119.reuse ;  /* 0x000000ffff717224 */ /* 0x100fe400078e0077 */
[----:B------:R-:W-:Y:S01]  /*1b940*/  IMAD.MOV.U32 R56, RZ, RZ, R119 ;  /* 0x000000ffff387224 */ /* 0x000fe200078e0077 */
[----:B------:R-:W-:Y:S06]  /*1b950*/  @!P1 BRA `(.L_x_4218) ;  /* 0x0000003400e49947 */ /* 0x000fec0003800000 */
[----:B------:R0:W5:Y:S01]  /*1b960*/  LDL.LU R3, [R1+0x3c] ;  /* 0x00003c0001037983 */ /* 0x0001620000300800 */
[----:B------:R-:W-:Y:S01]  /*1b970*/  VIADD R10, R148, 0xfffffffe ;  /* 0xfffffffe940a7836 */ /* 0x000fe20000000000 */
[----:B------:R-:W-:Y:S01]  /*1b980*/  CS2R R118, SRZ ;  /* 0x0000000000767805 */ /* 0x000fe2000001ff00 */
[----:B------:R-:W-:Y:S01]  /*1b990*/  IMAD.MOV.U32 R9, RZ, RZ, R5 ;  /* 0x000000ffff097224 */ /* 0x000fe200078e0005 */
[----:B------:R-:W-:Y:S01]  /*1b9a0*/  CS2R R116, SRZ ;  /* 0x0000000000747805 */ /* 0x000fe2000001ff00 */
[----:B------:R-:W-:Y:S01]  /*1b9b0*/  IMAD.MOV.U32 R8, RZ, RZ, R4 ;  /* 0x000000ffff087224 */ /* 0x000fe200078e0004 */
[----:B------:R-:W-:Y:S01]  /*1b9c0*/  CS2R R114, SRZ ;  /* 0x0000000000727805 */ /* 0x000fe2000001ff00 */
[----:B------:R-:W-:Y:S01]  /*1b9d0*/  IMAD.MOV.U32 R0, RZ, RZ, R120 ;  /* 0x000000ffff007224 */ /* 0x000fe200078e0078 */
        /* <DEDUP_REMOVED lines=44> */
[----:B0-----:R-:W-:-:S07]  /*1bca0*/  CS2R R24, SRZ ;  /* 0x0000000000187805 */ /* 0x001fce000001ff00 */
.L_x_4230:
[----:B------:R-:W-:Y:S01]  /*1bcb0*/  ISETP.NE.AND P1, PT, R0, 0x1, PT ;  /* 0x000000010000780c */ /* 0x000fe20003f25270 */
[----:B------:R-:W-:Y:S05]  /*1bcc0*/  YIELD ;  /* 0x0000000000007946 */ /* 0x000fea0003800000 */
[----:B------:R-:W-:Y:S02]  /*1bcd0*/  SEL R4, RZ, 0x1, P1 ;  /* 0x00000001ff047807 */ /* 0x000fe40000800000 */
[----:B------:R-:W-:Y:S02]  /*1bce0*/  ISETP.NE.AND P1, PT, R220, RZ, PT ;  /* 0x000000ffdc00720c */ /* 0x000fe40003f25270 */
[----:B-----5:R-:W-:-:S05]  /*1bcf0*/  LOP3.LUT R6, R3, R4, RZ, 0x3c, !PT ;  /* 0x0000000403067212 */ /* 0x020fca00078e3cff */
[----:B------:R0:W-:Y:S06]  /*1bd00*/  STL [R1+0x3c], R6 ;  /* 0x00003c0601007387 */ /* 0x0001ec0000100800 */
[----:B------:R-:W-:Y:S05]  /*1bd10*/  @P1 BRA `(.L_x_4219) ;  /* 0x00000000003c1947 */ /* 0x000fea0003800000 */
[----:B------:R-:W-:Y:S05]  /*1bd20*/  @!P0 BRA `(.L_x_4220) ;  /* 0x0000000000048947 */ /* 0x000fea0003800000 */
[----:B------:R-:W-:Y:S01]  /*1bd30*/  BPT.TRAP 0x1 ;  /* 0x000000040000795c */ /* 0x000fe20000300000 */
.L_x_4220:
[----:B------:R-:W-:-:S05]  /*1bd40*/  VIADD R4, R0, 0x1 ;  /* 0x0000000100047836 */ /* 0x000fca0000000000 */
[----:B------:R-:W-:-:S04]  /*1bd50*/  ISETP.NE.AND P2, PT, R4, 0x2, PT ;  /* 0x000000020400780c */ /* 0x000fc80003f45270 */
[----:B------:R-:W-:Y:S02]  /*1bd60*/  SEL R5, R4, RZ, P2 ;  /* 0x000000ff04057207 */ /* 0x000fe40001000000 */
[----:B------:R-:W-:Y:S02]  /*1bd70*/  SHF.L.U32 R4, R6, 0x1f, RZ ;  /* 0x0000001f06047819 */ /* 0x000fe400000006ff */
[----:B------:R-:W-:-:S04]  /*1bd80*/  LEA R5, R5, R18, 0x3 ;  /* 0x0000001205057211 */ /* 0x000fc800078e18ff */
[----:B------:R1:W2:Y:S01]  /*1bd90*/  SYNCS.PHASECHK.TRANS64.TRYWAIT P2, [R5+URZ+0x33430], R4 ;  /* 0x03343004050075a7 */ /* 0x0002a2000804017f */
[----:B------:R-:W-:Y:S05]  /*1bda0*/  @!P0 BRA `(.L_x_4221) ;  /* 0x0000000000048947 */ /* 0x000fea0003800000 */
[----:B------:R-:W-:Y:S01]  /*1bdb0*/  BPT.TRAP 0x1 ;  /* 0x000000040000795c */ /* 0x000fe20000300000 */
.L_x_4221:
[----:B------:R-:W-:Y:S04]  /*1bdc0*/  BSSY B0, `(.L_x_4219) ;  /* 0x0000004000007945 */ /* 0x000fe80003800000 */
[----:B--2---:R-:W-:Y:S05]  /*1bdd0*/  @P2 BRA `(.L_x_4222) ;  /* 0x0000000000082947 */ /* 0x004fea0003800000 */
[----:B------:R-:W2:Y:S02]  /*1bde0*/  SYNCS.PHASECHK.TRANS64.TRYWAIT P2, [R5+URZ+0x33430], R4 ;  /* 0x03343004050075a7 */ /* 0x000ea4000804017f */
[----:B--2---:R-:W-:Y:S05]  /*1bdf0*/  @!P2 BRA `(.L_x_4223) ;  /* 0x0000010c0054a947 */ /* 0x004fea0003800000 */
.L_x_4222:
[----:B------:R-:W-:Y:S05]  /*1be00*/  BSYNC B0 ;  /* 0x0000000000007941 */ /* 0x000fea0003800000 */
.L_x_4219:
[----:B-12---:R-:W1:Y:S01]  /*1be10*/  S2R R4, SR_TID.X ;  /* 0x0000000000047919 */ /* 0x006e620000002100 */
[----:B------:R-:W-:Y:S05]  /*1be20*/  WARPSYNC.ALL ;  /* 0x0000000000007948 */ /* 0x000fea0003800000 */
[----:B------:R-:W-:Y:S01]  /*1be30*/  IMAD.MOV.U32 R5, RZ, RZ, -0x7fffffe0 ;  /* 0x80000020ff057424 */ /* 0x000fe200078e00ff */
[----:B------:R-:W-:Y:S01]  /*1be40*/  UMOV UR20, UR28 ;  /* 0x0000001c00147c82 */ /* 0x000fe20008000000 */
[----:B------:R-:W-:Y:S01]  /*1be50*/  UMOV UR21, UR29 ;  /* 0x0000001d00157c82 */ /* 0x000fe20008000000 */
[----:B------:R-:W-:Y:S01]  /*1be60*/  MOV R7, 0x80000020 ;  /* 0x8000002000077802 */ /* 0x000fe20000000f00 */
[----:B------:R-:W-:Y:S01]  /*1be70*/  UMOV UR24, UR28 ;  /* 0x0000001c00187c82 */ /* 0x000fe20008000000 */
[----:B------:R-:W-:Y:S01]  /*1be80*/  R2UR UR23, R5 ;  /* 0x00000000051772ca */ /* 0x000fe200000e0000 */
[----:B------:R-:W-:Y:S01]  /*1be90*/  UMOV UR25, UR29 ;  /* 0x0000001d00197c82 */ /* 0x000fe20008000000 */
[C---:B------:R-:W-:Y:S01]  /*1bea0*/  R2UR UR27, R7.reuse ;  /* 0x00000000071b72ca */ /* 0x040fe200000e0000 */
[----:B------:R-:W-:Y:S01]  /*1beb0*/  IMAD.MOV.U32 R15, RZ, RZ, -0x7fffffe0 ;  /* 0x80000020ff0f7424 */ /* 0x000fe200078e00ff */
[----:B------:R-:W-:Y:S01]  /*1bec0*/  R2UR UR35, R7 ;  /* 0x00000000072372ca */ /* 0x000fe200000e0000 */
[----:B------:R-:W-:Y:S01]  /*1bed0*/  UMOV UR32, UR28 ;  /* 0x0000001c00207c82 */ /* 0x000fe20008000000 */
[----:B------:R-:W-:Y:S01]  /*1bee0*/  UMOV UR33, UR29 ;  /* 0x0000001d00217c82 */ /* 0x000fe20008000000 */
[----:B------:R-:W-:Y:S01]  /*1bef0*/  IMAD.MOV.U32 R21, RZ, RZ, -0x7fffffe0 ;  /* 0x80000020ff157424 */ /* 0x000fe200078e00ff */
[C---:B------:R-:W-:Y:S01]  /*1bf00*/  R2UR UR31, R15.reuse ;  /* 0x000000000f1f72ca */ /* 0x040fe200000e0000 */
[----:B------:R-:W-:Y:S01]  /*1bf10*/  UMOV UR40, UR28 ;  /* 0x0000001c00287c82 */ /* 0x000fe20008000000 */
[----:B------:R-:W-:Y:S01]  /*1bf20*/  UMOV UR41, UR29 ;  /* 0x0000001d00297c82 */ /* 0x000fe20008000000 */
[----:B------:R-:W-:Y:S01]  /*1bf30*/  R2UR UR47, R15 ;  /* 0x000000000f2f72ca */ /* 0x000fe200000e0000 */
[----:B------:R-:W-:Y:S01]  /*1bf40*/  IMAD.MOV.U32 R15, RZ, RZ, -0x7fffffe0 ;  /* 0x80000020ff0f7424 */ /* 0x000fe200078e00ff */
[----:B------:R-:W-:Y:S01]  /*1bf50*/  R2UR UR43, R21 ;  /* 0x00000000152b72ca */ /* 0x000fe200000e0000 */
[----:B------:R-:W-:-:S02]  /*1bf60*/  IMAD.MOV.U32 R7, RZ, RZ, -0x7fffffe0 ;  /* 0x80000020ff077424 */ /* 0x000fc400078e00ff */
[----:B------:R-:W-:Y:S01]  /*1bf70*/  IMAD.MOV.U32 R5, RZ, RZ, -0x7fffffe0 ;  /* 0x80000020ff057424 */ /* 0x000fe200078e00ff */
[----:B-1----:R-:W-:Y:S01]  /*1bf80*/  SHF.R.U32.HI R14, RZ, 0x7, R4 ;  /* 0x00000007ff0e7819 */ /* 0x002fe20000011604 */
[----:B------:R-:W-:-:S04]  /*1bf90*/  VIADD R4, R0, 0x1 ;  /* 0x0000000100047836 */ /* 0x000fc80000000000 */
[----:B------:R-:W-:-:S05]  /*1bfa0*/  VIADD R120, R14, 0x8 ;  /* 0x000000080e787836 */ /* 0x000fca0000000000 */
[----:B------:R1:W-:Y:S01]  /*1bfb0*/  BAR.SYNC.DEFER_BLOCKING R120, 0x100 ;  /* 0x000400780000751d */ /* 0x0003e20000010000 */
[----:B------:R-:W-:-:S04]  /*1bfc0*/  ISETP.NE.AND P2, PT, R4, 0x2, PT ;  /* 0x000000020400780c */ /* 0x000fc80003f45270 */
[----:B0-----:R-:W-:-:S05]  /*1bfd0*/  SEL R6, R4, RZ, P2 ;  /* 0x000000ff04067207 */ /* 0x001fca0001000000 */
[----:B------:R-:W-:Y:S01]  /*1bfe0*/  IMAD R4, R6, 0x780, R13 ;  /* 0x0000078006047824 */ /* 0x000fe200078e020d */
[----:B------:R0:W-:Y:S03]  /*1bff0*/  STL [R1+0x2c], R6 ;  /* 0x00002c0601007387 */ /* 0x0001e60000100800 */
[C---:B------:R-:W-:Y:S01]  /*1c000*/  VIADD R14, R4.reuse, 0x100 ;  /* 0x00000100040e7836 */ /* 0x040fe20000000000 */
[C---:B------:R-:W-:Y:S01]  /*1c010*/  R2UR UR22, R4.reuse ;  /* 0x00000000041672ca */ /* 0x040fe200000e0000 */
[----:B------:R-:W-:-:S03]  /*1c020*/  VIADD R20, R4, 0x200 ;  /* 0x0000020004147836 */ /* 0x000fc60000000000 */
[----:B------:R-:W-:Y:S01]  /*1c030*/  R2UR UR30, R14 ;  /* 0x000000000e1e72ca */ /* 0x000fe200000e0000 */
[----:B------:R-:W-:Y:S01]  /*1c040*/  VIADD R14, R4, 0x2 ;  /* 0x00000002040e7836 */ /* 0x000fe20000000000 */
[----:B------:R-:W-:Y:S01]  /*1c050*/  R2UR UR42, R20 ;  /* 0x00000000142a72ca */ /* 0x000fe200000e0000 */
[----:B0-----:R-:W-:Y:S01]  /*1c060*/  VIADD R6, R4, 0x80 ;  /* 0x0000008004067836 */ /* 0x001fe20000000000 */
[----:B------:R-:W-:Y:S02]  /*1c070*/  WARPGROUP.ARRIVE ;  /* 0x00000000000079c5 */ /* 0x000fe40000000000 */
[----:B------:R-:W-:Y:S02]  /*1c080*/  R2UR UR46, R14 ;  /* 0x000000000e2e72ca */ /* 0x000fe400000e0000 */
[----:B------:R-:W-:Y:S01]  /*1c090*/  R2UR UR26, R6 ;  /* 0x00000000061a72ca */ /* 0x000fe200000e0000 */
[C---:B------:R-:W-:Y:S01]  /*1c0a0*/  VIADD R6, R4.reuse, 0x180 ;  /* 0x0000018004067836 */ /* 0x040fe20000000000 */
[----:B------:R-:W-:Y:S01]  /*1c0b0*/  IADD3 R14, R4, 0x82, RZ ;  /* 0x00000082040e7810 */ /* 0x000fe20007ffe0ff */
[----:B------:R-:W-:Y:S01]  /*1c0c0*/  QGMMA.64x32x32.F32.E4M3.E4M3 R184, gdesc[UR20], RZ, !UPT, gsb0 ;  /* 0x0060000014b879f3 */ /* 0x000fe2000c0008ff */
[----:B------:R-:W-:Y:S01]  /*1c0d0*/  R2UR UR23, R15 ;  /* 0x000000000f1772ca */ /* 0x000fe200000e0000 */
[----:B------:R-:W-:Y:S01]  /*1c0e0*/  UMOV UR20, UR44 ;  /* 0x0000002c00147c82 */ /* 0x000fe20008000000 */
[----:B------:R-:W-:Y:S01]  /*1c0f0*/  R2UR UR34, R6 ;  /* 0x00000000062272ca */ /* 0x000fe200000e0000 */
[----:B------:R-:W-:Y:S01]  /*1c100*/  UMOV UR21, UR45 ;  /* 0x0000002d00157c82 */ /* 0x000fe20008000000 */
[----:B------:R-:W-:Y:S01]  /*1c110*/  R2UR UR22, R14 ;  /* 0x000000000e1672ca */ /* 0x000fe200000e0000 */
[----:B------:R-:W-:Y:S01]  /*1c120*/  VIADD R6, R4, 0x102 ;  /* 0x0000010204067836 */ /* 0x000fe20000000000 */
[----:B------:R-:W-:-:S02]  /*1c130*/  WARPGROUP.DEPBAR.LE gsb0, 0x0 ;  /* 0x00008000000079c5 */ /* 0x000fc40000010000 */
        /* <DEDUP_REMOVED lines=10> */
[----:B------:R-:W-:Y:S03]  /*1c1e0*/  QGMMA.64x32x32.F32.E4M3.E4M3 R152, gdesc[UR28], RZ, !UPT, gsb0 ;  /* 0x006000001c9879f3 */ /* 0x000fe6000c0008ff */
[----:B------:R-:W-:Y:S02]  /*1c1f0*/  WARPGROUP.DEPBAR.LE gsb0, 0x0 ;  /* 0x00008000000079c5 */ /* 0x000fe40000010000 */
[----:B------:R-:W-:-:S06]  /*1c200*/  WARPGROUP.ARRIVE ;  /* 0x00000000000079c5 */ /* 0x000fcc0000000000 */
[----:B------:R-:W-:Y:S01]  /*1c210*/  QGMMA.64x32x32.F32.E4M3.E4M3 R136, gdesc[UR32], RZ, !UPT, gsb0 ;  /* 0x00600000208879f3 */ /* 0x000fe2000c0008ff */
[----:B------:R-:W-:Y:S01]  /*1c220*/  R2UR UR34, R6 ;  /* 0x00000000062272ca */ /* 0x000fe200000e0000 */
[----:B------:R-:W-:Y:S01]  /*1c230*/  UMOV UR32, UR44 ;  /* 0x0000002c00207c82 */ /* 0x000fe20008000000 */
[----:B------:R-:W-:Y:S01]  /*1c240*/  R2UR UR35, R7 ;  /* 0x00000000072372ca */ /* 0x000fe200000e0000 */
[----:B------:R-:W-:Y:S01]  /*1c250*/  UMOV UR33, UR45 ;  /* 0x0000002d00217c82 */ /* 0x000fe20008000000 */
[----:B------:R-:W-:Y:S01]  /*1c260*/  IMAD.MOV.U32 R7, RZ, RZ, -0x7fffffe0 ;  /* 0x80000020ff077424 */ /* 0x000fe200078e00ff */
[----:B------:R-:W-:Y:S01]  /*1c270*/  IADD3 R6, R4, 0x202, RZ ;  /* 0x0000020204067810 */ /* 0x000fe20007ffe0ff */
[----:B------:R-:W-:Y:S02]  /*1c280*/  WARPGROUP.DEPBAR.LE gsb0, 0x0 ;  /* 0x00008000000079c5 */ /* 0x000fe40000010000 */
[----:B-1----:R-:W-:-:S06]  /*1c290*/  WARPGROUP.ARRIVE ;  /* 0x00000000000079c5 */ /* 0x002fcc0000000000 */
[----:B------:R-:W-:Y:S01]  /*1c2a0*/  QGMMA.64x32x32.F32.E4M3.E4M3 R120, gdesc[UR40], RZ, !UPT, gsb0 ;  /* 0x00600000287879f3 */ /* 0x000fe2000c0008ff */
[----:B------:R-:W-:Y:S01]  /*1c2b0*/  R2UR UR42, R6 ;  /* 0x00000000062a72ca */ /* 0x000fe200000e0000 */
[----:B------:R-:W-:Y:S01]  /*1c2c0*/  UMOV UR40, UR44 ;  /* 0x0000002c00287c82 */ /* 0x000fe20008000000 */
[----:B------:R-:W-:Y:S01]  /*1c2d0*/  R2UR UR43, R7 ;  /* 0x00000000072b72ca */ /* 0x000fe200000e0000 */
[----:B------:R-:W-:Y:S01]  /*1c2e0*/  UMOV UR41, UR45 ;  /* 0x0000002d00297c82 */ /* 0x000fe20008000000 */
[----:B------:R-:W-:Y:S02]  /*1c2f0*/  VIADD R6, R4, 0x280 ;  /* 0x0000028004067836 */ /* 0x000fe40000000000 */
[----:B------:R-:W-:-:S03]  /*1c300*/  IMAD.MOV.U32 R7, RZ, RZ, -0x7fffffe0 ;  /* 0x80000020ff077424 */ /* 0x000fc600078e00ff */
[----:B------:R-:W-:Y:S01]  /*1c310*/  R2UR UR6, R6 ;  /* 0x00000000060672ca */ /* 0x000fe200000e0000 */
[----:B------:R-:W-:Y:S01]  /*1c320*/  VIADD R6, R4, 0x300 ;  /* 0x0000030004067836 */ /* 0x000fe20000000000 */
[----:B------:R-:W-:Y:S01]  /*1c330*/  R2UR UR7, R7 ;  /* 0x00000000070772ca */ /* 0x000fe200000e0000 */
        /* <DEDUP_REMOVED lines=8> */
[----:B------:R-:W-:Y:S01]  /*1c3c0*/  UMOV UR20, UR4 ;  /* 0x0000000400147c82 */ /* 0x000fe20008000000 */
[----:B------:R-:W-:Y:S01]  /*1c3d0*/  R2UR UR23, R7 ;  /* 0x00000000071772ca */ /* 0x000fe200000e0000 */
[----:B------:R-:W-:Y:S01]  /*1c3e0*/  UMOV UR21, UR5 ;  /* 0x0000000500157c82 */ /* 0x000fe20008000000 */
        /* <DEDUP_REMOVED lines=138> */
[C---:B------:R-:W-:Y:S02]  /*1cc90*/  VIADD R6, R4.reuse, 0x682 ;  /* 0x0000068204067836 */ /* 0x040fe40000000000 */
[----:B------:R-:W-:Y:S02]  /*1cca0*/  IMAD.MOV.U32 R7, RZ, RZ, -0x7fffffe0 ;  /* 0x80000020ff077424 */ /* 0x000fe400078e00ff */
[----:B------:R-:W-:Y:S01]  /*1ccb0*/  VIADD R4, R4, 0x702 ;  /* 0x0000070204047836 */ /* 0x000fe20000000000 */
[----:B------:R-:W-:-:S02]  /*1ccc0*/  WARPGROUP.DEPBAR.LE gsb0, 0x0 ;  /* 0x00008000000079c5 */ /* 0x000fc40000010000 */
        /* <DEDUP_REMOVED lines=29> */
[----:B------:R-:W-:Y:S05]  /*1cea0*/  @P1 BRA `(.L_x_4224) ;  /* 0x0000000000281947 */ /* 0x000fea0003800000 */
[----:B------:R-:W-:Y:S05]  /*1ceb0*/  @!P0 BRA `(.L_x_4225) ;  /* 0x0000000000048947 */ /* 0x000fea0003800000 */
[----:B------:R-:W-:Y:S01]  /*1cec0*/  BPT.TRAP 0x1 ;  /* 0x000000040000795c */ /* 0x000fe20000300000 */
.L_x_4225:
[----:B------:R-:W-:Y:S02]  /*1ced0*/  SHF.L.U32 R3, R3, 0x1f, RZ ;  /* 0x0000001f03037819 */ /* 0x000fe400000006ff */
[----:B------:R-:W-:-:S04]  /*1cee0*/  LEA R4, R0, R18, 0x3 ;  /* 0x0000001200047211 */ /* 0x000fc800078e18ff */
[----:B------:R0:W1:Y:S01]  /*1cef0*/  SYNCS.PHASECHK.TRANS64.TRYWAIT P1, [R4+URZ+0x33450], R3 ;  /* 0x03345003040075a7 */ /* 0x000062000802017f */
[----:B------:R-:W-:Y:S05]  /*1cf00*/  @!P0 BRA `(.L_x_4226) ;  /* 0x0000000000048947 */ /* 0x000fea0003800000 */
[----:B------:R-:W-:Y:S01]  /*1cf10*/  BPT.TRAP 0x1 ;  /* 0x000000040000795c */ /* 0x000fe20000300000 */
.L_x_4226:
[----:B-1----:R-:W-:Y:S05]  /*1cf20*/  @P1 BRA `(.L_x_4224) ;  /* 0x0000000000081947 */ /* 0x002fea0003800000 */
[----:B------:R-:W1:Y:S02]  /*1cf30*/  SYNCS.PHASECHK.TRANS64.TRYWAIT P1, [R4+URZ+0x33450], R3 ;  /* 0x03345003040075a7 */ /* 0x000e64000802017f */
[----:B-1----:R-:W-:Y:S05]  /*1cf40*/  @!P1 BRA `(.L_x_4227) ;  /* 0x000000fc00149947 */ /* 0x002fea0003800000 */
.L_x_4224:
[----:B01----:R-:W-:Y:S01]  /*1cf50*/  VIADD R3, R18, 0x200 ;  /* 0x0000020012037836 */ /* 0x003fe20000000000 */
[----:B------:R-:W-:Y:S05]  /*1cf60*/  WARPSYNC.ALL ;  /* 0x0000000000007948 */ /* 0x000fea0003800000 */
[----:B------:R-:W-:Y:S01]  /*1cf70*/  SHF.R.U32.HI R3, RZ, 0x4, R3 ;  /* 0x00000004ff037819 */ /* 0x000fe20000011603 */
[----:B------:R-:W-:Y:S01]  /*1cf80*/  IMAD.MOV.U32 R5, RZ, RZ, -0x3ffffff0 ;  /* 0xc0000010ff057424 */ /* 0x000fe200078e00ff */
[----:B------:R-:W-:Y:S01]  /*1cf90*/  WARPGROUP.ARRIVE ;  /* 0x00000000000079c5 */ /* 0x000fe20000000000 */
[----:B------:R-:W-:Y:S01]  /*1cfa0*/  IMAD.MOV.U32 R7, RZ, RZ, -0x3ffffff0 ;  /* 0xc0000010ff077424 */ /* 0x000fe200078e00ff */
[----:B------:R-:W-:-:S04]  /*1cfb0*/  LOP3.LUT R3, R3, 0x3fff, RZ, 0xc0, !PT ;  /* 0x00003fff03037812 */ /* 0x000fc800078ec0ff */
[----:B------:R-:W0:Y:S01]  /*1cfc0*/  S2R R14, SR_TID.X ;  /* 0x00000000000e7919 */ /* 0x000e220000002100 */
[----:B------:R-:W-:Y:S01]  /*1cfd0*/  R2UR UR7, R5 ;  /* 0x00000000050772ca */ /* 0x000fe200000e0000 */
[----:B------:R-:W-:Y:S01]  /*1cfe0*/  IMAD.MOV.U32 R5, RZ, RZ, -0x3ffffff0 ;  /* 0xc0000010ff057424 */ /* 0x000fe200078e00ff */
[----:B------:R-:W-:-:S05]  /*1cff0*/  LOP3.LUT R3, R3, 0x10000, RZ, 0xfc, !PT ;  /* 0x0001000003037812 */ /* 0x000fca00078efcff */
[----:B------:R-:W-:-:S04]  /*1d000*/  IMAD R4, R0, 0x780, R3 ;  /* 0x0000078000047824 */ /* 0x000fc800078e0203 */
[C---:B------:R-:W-:Y:S01]  /*1d010*/  VIADD R6, R4.reuse, 0x180 ;  /* 0x0000018004067836 */ /* 0x040fe20000000000 */
[----:B------:R-:W-:-:S13]  /*1d020*/  R2UR UR6, R4 ;  /* 0x00000000040672ca */ /* 0x000fda00000e0000 */
[----:B------:R-:W-:Y:S01]  /*1d030*/  QGMMA.64x192x32.F32.E4M3.E4M3 R24, R216, gdesc[UR4], R24, gsb0 ;  /* 0x02e00004d8187df3 */ /* 0x000fe20008000818 */
[----:B------:R-:W-:Y:S01]  /*1d040*/  R2UR UR6, R6 ;  /* 0x00000000060672ca */ /* 0x000fe200000e0000 */
[----:B------:R-:W-:Y:S01]  /*1d050*/  VIADD R6, R4, 0x300 ;  /* 0x0000030004067836 */ /* 0x000fe20000000000 */
[----:B------:R-:W-:Y:S02]  /*1d060*/  R2UR UR7, R7 ;  /* 0x00000000070772ca */ /* 0x000fe400000e0000 */
[----:B------:R-:W-:Y:S02]  /*1d070*/  MOV R7, 0xc0000010 ;  /* 0xc000001000077802 */ /* 0x000fe40000000f00 */
[----:B0-----:R-:W-:-:S04]  /*1d080*/  SHF.R.U32.HI R14, RZ, 0x7, R14 ;  /* 0x00000007ff0e7819 */ /* 0x001fc8000001160e */
[----:B------:R-:W-:Y:S01]  /*1d090*/  IADD3 R3, -R14, 0xb, RZ ;  /* 0x0000000b0e037810 */ /* 0x000fe20007ffe1ff */
[----:B------:R-:W-:Y:S02]  /*1d0a0*/  WARPGROUP.DEPBAR.LE gsb0, 0x0 ;  /* 0x00008000000079c5 */ /* 0x000fe40000010000 */
[----:B------:R-:W-:-:S06]  /*1d0b0*/  WARPGROUP.ARRIVE ;  /* 0x00000000000079c5 */ /* 0x000fcc0000000000 */
[----:B------:R-:W-:Y:S01]  /*1d0c0*/  QGMMA.64x192x32.F32.E4M3.E4M3 R24, R212, gdesc[UR4], R24, gsb0 ;  /* 0x02e00004d4187df3 */ /* 0x000fe20008000818 */
[----:B------:R-:W-:Y:S01]  /*1d0d0*/  R2UR UR6, R6 ;  /* 0x00000000060672ca */ /* 0x000fe200000e0000 */
[C---:B------:R-:W-:Y:S01]  /*1d0e0*/  VIADD R6, R4.reuse, 0x480 ;  /* 0x0000048004067836 */ /* 0x040fe20000000000 */
[----:B------:R-:W-:Y:S01]  /*1d0f0*/  R2UR UR7, R7 ;  /* 0x00000000070772ca */ /* 0x000fe200000e0000 */
[----:B------:R-:W-:Y:S02]  /*1d100*/  IMAD.MOV.U32 R7, RZ, RZ, -0x3ffffff0 ;  /* 0xc0000010ff077424 */ /* 0x000fe400078e00ff */
[----:B------:R-:W-:Y:S01]  /*1d110*/  VIADD R4, R4, 0x600 ;  /* 0x0000060004047836 */ /* 0x000fe20000000000 */
[----:B------:R-:W-:Y:S02]  /*1d120*/  WARPGROUP.DEPBAR.LE gsb0, 0x0 ;  /* 0x00008000000079c5 */ /* 0x000fe40000010000 */
[----:B------:R-:W-:-:S11]  /*1d130*/  WARPGROUP.ARRIVE ;  /* 0x00000000000079c5 */ /* 0x000fd60000000000 */
[----:B------:R-:W-:Y:S01]  /*1d140*/  QGMMA.64x192x32.F32.E4M3.E4M3 R24, R200, gdesc[UR4], R24, gsb0 ;  /* 0x02e00004c8187df3 */ /* 0x000fe20008000818 */
[----:B------:R-:W-:Y:S02]  /*1d150*/  R2UR UR6, R6 ;  /* 0x00000000060672ca */ /* 0x000fe400000e0000 */
[----:B------:R-:W-:Y:S01]  /*1d160*/  R2UR UR7, R7 ;  /* 0x00000000070772ca */ /* 0x000fe200000e0000 */
[----:B------:R-:W-:Y:S02]  /*1d170*/  WARPGROUP.DEPBAR.LE gsb0, 0x0 ;  /* 0x00008000000079c5 */ /* 0x000fe40000010000 */
[----:B------:R-:W-:-:S14]  /*1d180*/  WARPGROUP.ARRIVE ;  /* 0x00000000000079c5 */ /* 0x000fdc0000000000 */
[----:B------:R-:W-:Y:S01]  /*1d190*/  QGMMA.64x192x32.F32.E4M3.E4M3 R24, R204, gdesc[UR4], R24, gsb0 ;  /* 0x02e00004cc187df3 */ /* 0x000fe20008000818 */
[----:B------:R-:W-:Y:S02]  /*1d1a0*/  R2UR UR6, R4 ;  /* 0x00000000040672ca */ /* 0x000fe400000e0000 */
[----:B------:R-:W-:Y:S01]  /*1d1b0*/  R2UR UR7, R5 ;  /* 0x00000000050772ca */ /* 0x000fe200000e0000 */
[----:B------:R-:W-:Y:S02]  /*1d1c0*/  WARPGROUP.DEPBAR.LE gsb0, 0x0 ;  /* 0x00008000000079c5 */ /* 0x000fe40000010000 */
[----:B------:R-:W-:-:S14]  /*1d1d0*/  WARPGROUP.ARRIVE ;  /* 0x00000000000079c5 */ /* 0x000fdc0000000000 */
[----:B------:R-:W-:Y:S03]  /*1d1e0*/  QGMMA.64x192x32.F32.E4M3.E4M3 R24, R208, gdesc[UR4], R24, gsb0 ;  /* 0x02e00004d0187df3 */ /* 0x000fe60008000818 */
[----:B------:R-:W-:Y:S02]  /*1d1f0*/  WARPGROUP.DEPBAR.LE gsb0, 0x0 ;  /* 0x00008000000079c5 */ /* 0x000fe40000010000 */
[----:B------:R0:W-:Y:S06]  /*1d200*/  BAR.ARV R3, 0x100 ;  /* 0x000400030000751d */ /* 0x0001ec0000002000 */
[----:B------:R-:W-:Y:S05]  /*1d210*/  @!P0 BRA `(.L_x_4228) ;  /* 0x0000000000048947 */ /* 0x000fea0003800000 */
[----:B------:R-:W-:Y:S01]  /*1d220*/  BPT.TRAP 0x1 ;  /* 0x000000040000795c */ /* 0x000fe20000300000 */
.L_x_4228:
[----:B------:R-:W0:Y:S01]  /*1d230*/  LDL R14, [R1+0x2c] ;  /* 0x00002c00010e7983 */ /* 0x000e220000100800 */
[----:B------:R-:W-:Y:S02]  /*1d240*/  IMAD.U32 R4, RZ, RZ, UR38 ;  /* 0x00000026ff047e24 */ /* 0x000fe4000f8e00ff */
[----:B0-----:R-:W-:-:S05]  /*1d250*/  IMAD R3, R14, 0x8, R18 ;  /* 0x000000080e037824 */ /* 0x001fca00078e0212 */
[----:B------:R-:W-:-:S04]  /*1d260*/  IADD3 R3, R3, 0x33440, RZ ;  /* 0x0003344003037810 */ /* 0x000fc80007ffe0ff */
[----:B------:R-:W-:Y:S02]  /*1d270*/  PRMT R3, R4, 0x654, R3 ;  /* 0x0000065404037816 */ /* 0x000fe40000000003 */
[----:B------:R-:W-:Y:S02]  /*1d280*/  FMNMX.FTZ R4, R184, R8, !PT ;  /* 0x00000008b8047209 */ /* 0x000fe40007810000 */
[----:B------:R0:W-:Y:S02]  /*1d290*/  SYNCS.ARRIVE.TRANS64.RED.A1T0 RZ, [R3+URZ], RZ ;  /* 0x000000ff03ff79a7 */ /* 0x0001e4000810043f */
[----:B0-----:R-:W-:-:S04]  /*1d2a0*/  FMNMX.FTZ R3, R185, R4, !PT ;  /* 0x00000004b9037209 */ /* 0x001fc80007810000 */
        /* <DEDUP_REMOVED lines=38> */
[----:B------:R-:W0:Y:S02]  /*1d510*/  SHFL.BFLY PT, R4, R3, 0x2, 0x1f ;  /* 0x0c401f0003047f89 */ /* 0x000e2400000e0000 */
[----:B0-----:R-:W-:-:S05]  /*1d520*/  FMNMX.FTZ R4, R3, R4, !PT ;  /* 0x0000000403047209 */ /* 0x001fca0007810000 */
[----:B------:R-:W0:Y:S02]  /*1d530*/  SHFL.BFLY PT, R3, R4, 0x1, 0x1f ;  /* 0x0c201f0004037f89 */ /* 0x000e2400000e0000 */
[----:B0-----:R-:W-:Y:S02]  /*1d540*/  FMNMX.FTZ R4, R4, R3, !PT ;  /* 0x0000000304047209 */ /* 0x001fe40007810000 */
[----:B------:R-:W-:-:S03]  /*1d550*/  FMNMX.FTZ R3, R186, R9, !PT ;  /* 0x00000009ba037209 */ /* 0x000fc60007810000 */
[----:B------:R-:W-:Y:S01]  /*1d560*/  FADD.FTZ R6, -R4, R8 ;  /* 0x0000000804067221 */ /* 0x000fe20000010100 */
[----:B------:R-:W-:-:S03]  /*1d570*/  FMNMX.FTZ R3, R187, R3, !PT ;  /* 0x00000003bb037209 */ /* 0x000fc60007810000 */
[----:B------:R-:W-:Y:S01]  /*1d580*/  FMUL.FTZ R6, R2, R6 ;  /* 0x0000000602067220 */ /* 0x000fe20000410000 */
[----:B------:R-:W-:-:S04]  /*1d590*/  FMNMX.FTZ R3, R190, R3, !PT ;  /* 0x00000003be037209 */ /* 0x000fc80007810000 */
[----:B------:R-:W-:Y:S01]  /*1d5a0*/  FMNMX.FTZ R3, R191, R3, !PT ;  /* 0x00000003bf037209 */ /* 0x000fe20007810000 */
[----:B------:R-:W-:Y:S03]  /*1d5b0*/  MUFU.EX2 R6, R6 ;  /* 0x0000000600067308 */ /* 0x000fe60000000800 */
        /* <DEDUP_REMOVED lines=39> */
[----:B0-----:R-:W-:Y:S01]  /*1d830*/  FMNMX.FTZ R5, R5, R3, !PT ;  /* 0x0000000305057209 */ /* 0x001fe20007810000 */
[----:B------:R-:W-:-:S04]  /*1d840*/  FFMA.FTZ R3, R2, R4, -8 ;  /* 0xc100000002037423 */ /* 0x000fc80000010004 */
[----:B------:R-:W-:Y:S01]  /*1d850*/  FADD.FTZ R7, -R5, R9 ;  /* 0x0000000905077221 */ /* 0x000fe20000010100 */
[----:B------:R-:W-:-:S01]  /*1d860*/  FFMA.FTZ R9, R2, R5, -8 ;  /* 0xc100000002097423 */ /* 0x000fc20000010005 */
[C-C-:B------:R-:W-:Y:S01]  /*1d870*/  FFMA.FTZ R184, R2.reuse, R184, -R3.reuse ;  /* 0x000000b802b87223 */ /* 0x140fe20000010803 */
[----:B------:R-:W-:-:S01]  /*1d880*/  FFMA.FTZ R185, R2, R185, -R3 ;  /* 0x000000b902b97223 */ /* 0x000fc20000010803 */
[C---:B------:R-:W-:Y:S01]  /*1d890*/  FMUL.FTZ R7, R2.reuse, R7 ;  /* 0x0000000702077220 */ /* 0x040fe20000410000 */
[----:B------:R-:W-:-:S01]  /*1d8a0*/  FFMA.FTZ R186, R2, R186, -R9 ;  /* 0x000000ba02ba7223 */ /* 0x000fc20000010809 */
[C---:B------:R-:W-:Y:S01]  /*1d8b0*/  FFMA.FTZ R187, R2.reuse, R187, -R9 ;  /* 0x000000bb02bb7223 */ /* 0x040fe20000010809 */
[----:B------:R-:W-:-:S01]  /*1d8c0*/  FFMA.FTZ R188, R2, R188, -R3 ;  /* 0x000000bc02bc7223 */ /* 0x000fc20000010803 */
[----:B------:R-:W0:Y:S01]  /*1d8d0*/  MUFU.EX2 R184, R184 ;  /* 0x000000b800b87308 */ /* 0x000e220000000800 */
        /* <DEDUP_REMOVED lines=15> */
[----:B------:R-:W1:Y:S01]  /*1d9d0*/  MUFU.EX2 R186, R186 ;  /* 0x000000ba00ba7308 */ /* 0x000e620000000800 */
[----:B0-----:R-:W-:-:S01]  /*1d9e0*/  FFMA.FTZ R12, R6, R12, R184 ;  /* 0x0000000c060c7223 */ /* 0x001fc200000100b8 */
[C---:B------:R-:W-:Y:S01]  /*1d9f0*/  FFMA.FTZ R171, R2.reuse, R171, -R9 ;  /* 0x000000ab02ab7223 */ /* 0x040fe20000010809 */
[----:B------:R-:W-:-:S01]  /*1da00*/  FFMA.FTZ R172, R2, R172, -R3 ;  /* 0x000000ac02ac7223 */ /* 0x000fc20000010803 */
[C---:B------:R-:W-:Y:S01]  /*1da10*/  FFMA.FTZ R174, R2.reuse, R174, -R9 ;  /* 0x000000ae02ae7223 */ /* 0x040fe20000010809 */
        /* <DEDUP_REMOVED lines=11> */
[----:B------:R-:W2:Y:S01]  /*1dad0*/  MUFU.EX2 R187, R187 ;  /* 0x000000bb00bb7308 */ /* 0x000ea20000000800 */
[----:B-1----:R-:W-:-:S01]  /*1dae0*/  FFMA.FTZ R11, R7, R11, R186 ;  /* 0x0000000b070b7223 */ /* 0x002fc200000100ba */
[C---:B------:R-:W-:Y:S01]  /*1daf0*/  FFMA.FTZ R152, R2.reuse, R152, -R3 ;  /* 0x0000009802987223 */ /* 0x040fe20000010803 */
[----:B------:R-:W-:-:S01]  /*1db00*/  FFMA.FTZ R154, R2, R154, -R9 ;  /* 0x0000009a029a7223 */ /* 0x000fc20000010809 */
[C---:B------:R-:W-:Y:S01]  /*1db10*/  FFMA.FTZ R153, R2.reuse, R153, -R3 ;  /* 0x0000009902997223 */ /* 0x040fe20000010803 */
[----:B------:R-:W-:-:S01]  /*1db20*/  FFMA.FTZ R155, R2, R155, -R9 ;  /* 0x0000009b029b7223 */ /* 0x000fc20000010809 */
[C---:B------:R-:W-:Y:S01]  /*1db30*/  FFMA.FTZ R156, R2.reuse, R156, -R3 ;  /* 0x0000009c029c7223 */ /* 0x040fe20000010803 */
[----:B------:R-:W-:-:S01]  /*1db40*/  FFMA.FTZ R158, R2, R158, -R9 ;  /* 0x0000009e029e7223 */ /* 0x000fc20000010809 */
[----:B------:R-:W1:Y:S01]  /*1db50*/  MUFU.EX2 R188, R188 ;  /* 0x000000bc00bc7308 */ /* 0x000e620000000800 */
        /* <DEDUP_REMOVED lines=8> */
[----:B--2---:R-:W-:-:S01]  /*1dbe0*/  FADD.FTZ R11, R187, R11 ;  /* 0x0000000bbb0b7221 */ /* 0x004fc20000010000 */
[C---:B------:R-:W-:Y:S01]  /*1dbf0*/  FFMA.FTZ R164, R2.reuse, R164, -R3 ;  /* 0x000000a402a47223 */ /* 0x040fe20000010803 */
[----:B------:R-:W-:-:S01]  /*1dc00*/  FFMA.FTZ R166, R2, R166, -R9 ;  /* 0x000000a602a67223 */ /* 0x000fc20000010809 */
[C---:B------:R-:W-:Y:S01]  /*1dc10*/  FFMA.FTZ R165, R2.reuse, R165, -R3 ;  /* 0x000000a502a57223 */ /* 0x040fe20000010803 */
[----:B------:R-:W-:-:S01]  /*1dc20*/  FFMA.FTZ R167, R2, R167, -R9 ;  /* 0x000000a702a77223 */ /* 0x000fc20000010809 */
[C---:B------:R-:W-:Y:S01]  /*1dc30*/  FFMA.FTZ R136, R2.reuse, R136, -R3 ;  /* 0x0000008802887223 */ /* 0x040fe20000010803 */
[----:B------:R-:W-:-:S01]  /*1dc40*/  FFMA.FTZ R138, R2, R138, -R9 ;  /* 0x0000008a028a7223 */ /* 0x000fc20000010809 */
[----:B------:R-:W2:Y:S01]  /*1dc50*/  MUFU.EX2 R189, R189 ;  /* 0x000000bd00bd7308 */ /* 0x000ea20000000800 */
[----:B-1----:R-:W-:-:S01]  /*1dc60*/  FADD.FTZ R8, R188, R8 ;  /* 0x00000008bc087221 */ /* 0x002fc20000010000 */
        /* <DEDUP_REMOVED lines=180> */
.L_x_4229:
[----:B------:R-:W-:Y:S01]  /*1e7b0*/  F2FP.SATFINITE.E4M3.F32.PACK_AB_MERGE_C R3, R3, R132, RZ ;  /* 0x000000840303723e */ /* 0x000fe200048070ff */
[----:B------:R-:W-:Y:S01]  /*1e7c0*/  IMAD R0, R0, 0x8, R18 ;  /* 0x0000000800007824 */ /* 0x000fe200078e0212 */
[----:B------:R-:W-:Y:S01]  /*1e7d0*/  ISETP.GT.AND P1, PT, R10, RZ, PT ;  /* 0x000000ff0a00720c */ /* 0x000fe20003f24270 */
[----:B------:R-:W-:Y:S01]  /*1e7e0*/  IMAD.U32 R8, RZ, RZ, UR38 ;  /* 0x00000026ff087e24 */ /* 0x000fe2000f8e00ff */
[----:B------:R-:W-:Y:S01]  /*1e7f0*/  F2FP.SATFINITE.E4M3.F32.PACK_AB_MERGE_C R210, R129, R128, R3 ;  /* 0x0000008081d2723e */ /* 0x000fe20004807003 */
[----:B------:R-:W-:Y:S01]  /*1e800*/  VIADD R0, R0, 0x33460 ;  /* 0x0003346000007836 */ /* 0x000fe20000000000 */
[----:B------:R0:W5:Y:S01]  /*1e810*/  LDL R3, [R1+0x3c] ;  /* 0x00003c0001037983 */ /* 0x0001620000100800 */
[----:B------:R-:W-:Y:S01]  /*1e820*/  F2FP.SATFINITE.E4M3.F32.PACK_AB_MERGE_C R9, R9, R134, RZ ;  /* 0x000000860909723e */ /* 0x000fe200048070ff */
[----:B------:R-:W-:Y:S01]  /*1e830*/  FMUL.FTZ R24, R24, R6 ;  /* 0x0000000618187220 */ /* 0x000fe20000410000 */
[----:B------:R-:W-:Y:S01]  /*1e840*/  F2FP.SATFINITE.E4M3.F32.PACK_AB_MERGE_C R188, R189, R188, RZ ;  /* 0x000000bcbdbc723e */ /* 0x000fe200048070ff */
[-C--:B------:R-:W-:Y:S01]  /*1e850*/  FMUL.FTZ R25, R25, R6.reuse ;  /* 0x0000000619197220 */ /* 0x080fe20000410000 */
[----:B------:R-:W-:Y:S01]  /*1e860*/  PRMT R0, R8, 0x654, R0 ;  /* 0x0000065408007816 */ /* 0x000fe20000000000 */
[----:B------:R-:W-:Y:S01]  /*1e870*/  FMUL.FTZ R28, R28, R6 ;  /* 0x000000061c1c7220 */ /* 0x000fe20000410000 */
[----:B------:R-:W-:Y:S01]  /*1e880*/  F2FP.SATFINITE.E4M3.F32.PACK_AB_MERGE_C R190, R191, R190, RZ ;  /* 0x000000bebfbe723e */ /* 0x000fe200048070ff */
[----:B------:R-:W-:Y:S01]  /*1e890*/  FMUL.FTZ R29, R29, R6 ;  /* 0x000000061d1d7220 */ /* 0x000fe20000410000 */
[----:B------:R-:W-:Y:S01]  /*1e8a0*/  F2FP.SATFINITE.E4M3.F32.PACK_AB_MERGE_C R196, R197, R196, RZ ;  /* 0x000000c4c5c4723e */ /* 0x000fe200048070ff */
[----:B------:R1:W-:Y:S01]  /*1e8b0*/  SYNCS.ARRIVE.TRANS64.RED.A1T0 RZ, [R0+URZ], RZ ;  /* 0x000000ff00ff79a7 */ /* 0x0003e2000810043f */
[----:B------:R-:W-:Y:S01]  /*1e8c0*/  F2FP.SATFINITE.E4M3.F32.PACK_AB_MERGE_C R198, R199, R198, RZ ;  /* 0x000000c6c7c6723e */ /* 0x000fe200048070ff */
[----:B------:R-:W-:Y:S01]  /*1e8d0*/  FMUL.FTZ R32, R32, R6 ;  /* 0x0000000620207220 */ /* 0x000fe20000410000 */
        /* <DEDUP_REMOVED lines=28> */
[----:B------:R-:W-:Y:S01]  /*1eaa0*/  F2FP.SATFINITE.E4M3.F32.PACK_AB_MERGE_C R211, R131, R130, R9 ;  /* 0x0000008283d3723e */ /* 0x000fe20004807009 */
        /* <DEDUP_REMOVED lines=95> */
[----:B------:R-:W-:Y:S01]  /*1f0a0*/  VIADD R10, R10, 0xffffffff ;  /* 0xffffffff0a0a7836 */ /* 0x000fe20000000000 */
[----:B------:R-:W-:Y:S01]  /*1f0b0*/  MOV R9, R5 ;  /* 0x0000000500097202 */ /* 0x000fe20000000f00 */
[----:B------:R-:W-:-:S02]  /*1f0c0*/  IMAD.MOV.U32 R8, RZ, RZ, R4 ;  /* 0x000000ffff087224 */ /* 0x000fc400078e0004 */
[----:B-1----:R-:W-:Y:S01]  /*1f0d0*/  IMAD.MOV.U32 R0, RZ, RZ, R14 ;  /* 0x000000ffff007224 */ /* 0x002fe200078e000e */
[----:B0-----:R-:W-:Y:S06]  /*1f0e0*/  @P1 BRA `(.L_x_4230) ;  /* 0xffffffc800f01947 */ /* 0x001fec000383ffff */
.L_x_4218:
[----:B------:R-:W-:Y:S05]  /*1f0f0*/  WARPSYNC.ALL ;  /* 0x0000000000007948 */ /* 0x000fea0003800000 */
[----:B------:R-:W-:Y:S06]  /*1f100*/  BAR.ARV 0x8, 0x180 ;  /* 0x0206000000007b1d */ /* 0x000fec0000002000 */
[----:B------:R-:W-:Y:S05]  /*1f110*/  @!P0 BRA `(.L_x_4231) ;  /* 0x0000000000048947 */ /* 0x000fea0003800000 */
[----:B------:R-:W-:Y:S01]  /*1f120*/  BPT.TRAP 0x1 ;  /* 0x000000040000795c */ /* 0x000fe20000300000 */
.L_x_4231:
[----:B------:R-:W2:Y:S04]  /*1f130*/  LDL R0, [R1+0x3c] ;  /* 0x00003c0001007983 */ /* 0x000ea80000100800 */
[----:B-----5:R-:W3:Y:S01]  /*1f140*/  LDL R3, [R1+0x2c] ;  /* 0x00002c0001037983 */ /* 0x020ee20000100800 */
[----:B--2---:R-:W-:Y:S01]  /*1f150*/  SHF.L.U32 R0, R0, 0x1f, RZ ;  /* 0x0000001f00007819 */ /* 0x004fe200000006ff */
[----:B---3--:R-:W-:-:S04]  /*1f160*/  IMAD R13, R3, 0x8, R18 ;  /* 0x00000008030d7824 */ /* 0x008fc800078e0212 */
[----:B------:R0:W1:Y:S01]  /*1f170*/  SYNCS.PHASECHK.TRANS64.TRYWAIT P1, [R13+URZ+0x33450], R0 ;  /* 0x033450000d0075a7 */ /* 0x000062000802017f */
[----:B------:R-:W-:Y:S05]  /*1f180*/  @!P0 BRA `(.L_x_4232) ;  /* 0x0000000000048947 */ /* 0x000fea0003800000 */
[----:B------:R-:W-:Y:S01]  /*1f190*/  BPT.TRAP 0x1 ;  /* 0x000000040000795c */ /* 0x000fe20000300000 */
.L_x_4232:
[----:B------:R-:W-:-:S05]  /*1f1a0*/  VIADD R18, R18, 0x200 ;  /* 0x0000020012127836 */ /* 0x000fca0000000000 */
[----:B------:R-:W-:-:S04]  /*1f1b0*/  SHF.R.U32.HI R18, RZ, 0x4, R18 ;  /* 0x00000004ff127819 */ /* 0x000fc80000011612 */
[----:B------:R-:W-:-:S04]  /*1f1c0*/  LOP3.LUT R18, R18, 0x3fff, RZ, 0xc0, !PT ;  /* 0x00003fff12127812 */ /* 0x000fc800078ec0ff */
[----:B------:R-:W-:Y:S01]  /*1f1d0*/  LOP3.LUT R18, R18, 0x10000, RZ, 0xfc, !PT ;  /* 0x0001000012127812 */ /* 0x000fe200078efcff */
[----:B-1----:R-:W-:Y:S06]  /*1f1e0*/  @P1 BRA `(.L_x_4233) ;  /* 0x0000000000081947 */ /* 0x002fec0003800000 */
[----:B------:R-:W1:Y:S02]  /*1f1f0*/  SYNCS.PHASECHK.TRANS64.TRYWAIT P1, [R13+URZ+0x33450], R0 ;  /* 0x033450000d0075a7 */ /* 0x000e64000802017f */
[----:B-1----:R-:W-:Y:S05]  /*1f200*/  @!P1 BRA `(.L_x_4234) ;  /* 0x000000d800789947 */ /* 0x002fea0003800000 */
.L_x_4233:
[----:B------:R-:W2:Y:S01]  /*1f210*/  LDL R127, [R1+0x2c] ;  /* 0x00002c00017f7983 */ /* 0x000ea20000100800 */
[----:B------:R-:W-:Y:S01]  /*1f220*/  IMAD.MOV.U32 R7, RZ, RZ, -0x3ffffff0 ;  /* 0xc0000010ff077424 */ /* 0x000fe200078e00ff */
[----:B------:R-:W-:Y:S05]  /*1f230*/  WARPSYNC.ALL ;  /* 0x0000000000007948 */ /* 0x000fea0003800000 */
[----:B------:R-:W-:Y:S01]  /*1f240*/  R2UR UR7, R7 ;  /* 0x00000000070772ca */ /* 0x000fe200000e0000 */
[----:B------:R-:W-:Y:S01]  /*1f250*/  WARPGROUP.ARRIVE ;  /* 0x00000000000079c5 */ /* 0x000fe20000000000 */
[----:B------:R-:W0:Y:S04]  /*1f260*/  LDL R3, [R1+0x50] ;  /* 0x0000500001037983 */ /* 0x000e280000100800 */
[----:B------:R-:W3:Y:S01]  /*1f270*/  LDL R10, [R1+0x48] ;  /* 0x00004800010a7983 */ /* 0x000ee20000100800 */
[----:B------:R-:W-:Y:S01]  /*1f280*/  IMAD.MOV.U32 R9, RZ, RZ, -0x3ffffff0 ;  /* 0xc0000010ff097424 */ /* 0x000fe200078e00ff */
[----:B------:R-:W-:Y:S01]  /*1f290*/  ULDC.64 UR4, c[0x0][0x9a0] ;  /* 0x0002680000047ab9 */ /* 0x000fe20000000a00 */
[----:B--2---:R-:W-:-:S05]  /*1f2a0*/  IMAD R6, R127, 0x780, R18 ;  /* 0x000007807f067824 */ /* 0x004fca00078e0212 */
[----:B------:R-:W-:-:S13]  /*1f2b0*/  R2UR UR6, R6 ;  /* 0x00000000060672ca */ /* 0x000fda00000e0000 */
[----:B------:R-:W-:Y:S01]  /*1f2c0*/  QGMMA.64x192x32.F32.E4M3.E4M3 R24, R216, gdesc[UR4], R24, gsb0 ;  /* 0x02e00004d8187df3 */ /* 0x000fe20008000818 */
[----:B------:R-:W-:Y:S02]  /*1f2d0*/  IADD3 R8, R6, 0x180, RZ ;  /* 0x0000018006087810 */ /* 0x000fe40007ffe0ff */
[----:B------:R-:W-:Y:S02]  /*1f2e0*/  R2UR UR7, R9 ;  /* 0x00000000090772ca */ /* 0x000fe400000e0000 */
[----:B------:R-:W-:Y:S01]  /*1f2f0*/  R2UR UR6, R8 ;  /* 0x00000000080672ca */ /* 0x000fe200000e0000 */
[----:B------:R-:W-:Y:S02]  /*1f300*/  VIADD R8, R6, 0x300 ;  /* 0x0000030006087836 */ /* 0x000fe40000000000 */
[----:B------:R-:W-:Y:S01]  /*1f310*/  IMAD.MOV.U32 R9, RZ, RZ, -0x3ffffff0 ;  /* 0xc0000010ff097424 */ /* 0x000fe200078e00ff */
[----:B------:R-:W-:-:S04]  /*1f320*/  ISETP.NE.U32.AND P1, PT, RZ, UR4, PT ;  /* 0x00000004ff007c0c */ /* 0x000fc8000bf25070 */
[----:B------:R-:W-:-:S13]  /*1f330*/  ISETP.NE.AND.EX P1, PT, RZ, UR5, PT, P1 ;  /* 0x00000005ff007c0c */ /* 0x000fda000bf25310 */
[----:B------:R-:W2:Y:S01]  /*1f340*/  @P1 LDC.64 R14, c[0x0][0x9d0] ;  /* 0x00027400ff0e1b82 */ /* 0x000ea20000000a00 */
[----:B------:R-:W-:Y:S02]  /*1f350*/  WARPGROUP.DEPBAR.LE gsb0, 0x0 ;  /* 0x00008000000079c5 */ /* 0x000fe40000010000 */
[----:B------:R-:W-:-:S06]  /*1f360*/  WARPGROUP.ARRIVE ;  /* 0x00000000000079c5 */ /* 0x000fcc0000000000 */
[----:B------:R-:W-:Y:S01]  /*1f370*/  QGMMA.64x192x32.F32.E4M3.E4M3 R24, R212, gdesc[UR4], R24, gsb0 ;  /* 0x02e00004d4187df3 */ /* 0x000fe20008000818 */
[----:B------:R-:W-:Y:S02]  /*1f380*/  R2UR UR6, R8 ;  /* 0x00000000080672ca */ /* 0x000fe400000e0000 */
[----:B------:R-:W-:Y:S02]  /*1f390*/  R2UR UR7, R9 ;  /* 0x00000000090772ca */ /* 0x000fe400000e0000 */
[----:B------:R-:W0:Y:S01]  /*1f3a0*/  @P1 LDC.64 R8, c[0x0][0x9c8] ;  /* 0x00027200ff081b82 */ /* 0x000e220000000a00 */
[----:B------:R-:W-:Y:S01]  /*1f3b0*/  @P1 SHF.R.S32.HI R7, RZ, 0x1f, R222 ;  /* 0x0000001fff071819 */ /* 0x000fe200000114de */
[----:B01----:R-:W-:-:S04]  /*1f3c0*/  @P1 IMAD R0, R3, R8, RZ ;  /* 0x0000000803001224 */ /* 0x003fc800078e02ff */
[C---:B---3--:R-:W-:Y:S02]  /*1f3d0*/  @P1 IMAD R3, R10.reuse, R9, R0 ;  /* 0x000000090a031224 */ /* 0x048fe400078e0200 */
[----:B------:R-:W-:-:S04]  /*1f3e0*/  @P1 IMAD.WIDE.U32 R8, R10, R8, RZ ;  /* 0x000000080a081225 */ /* 0x000fc800078e00ff */
[-C--:B--2---:R-:W-:Y:S02]  /*1f3f0*/  @P1 IMAD R0, R7, R14.reuse, RZ ;  /* 0x0000000e07001224 */ /* 0x084fe400078e02ff */
[----:B------:R-:W-:Y:S02]  /*1f400*/  @P1 IMAD.IADD R9, R9, 0x1, R3 ;  /* 0x0000000109091824 */ /* 0x000fe400078e0203 */
[C---:B------:R-:W-:Y:S02]  /*1f410*/  @P1 IMAD R3, R222.reuse, R15, R0 ;  /* 0x0000000fde031224 */ /* 0x040fe400078e0200 */
[----:B------:R-:W-:-:S04]  /*1f420*/  @P1 IMAD.WIDE.U32 R8, R222, R14, R8 ;  /* 0x0000000ede081225 */ /* 0x000fc800078e0008 */
[----:B------:R-:W-:Y:S01]  /*1f430*/  @P1 IMAD.IADD R3, R9, 0x1, R3 ;  /* 0x0000000109031824 */ /* 0x000fe200078e0203 */
[C---:B------:R-:W-:Y:S02]  /*1f440*/  @P1 LEA R14, P2, R8.reuse, UR4, 0x2 ;  /* 0x00000004080e1c11 */ /* 0x040fe4000f8410ff */
[----:B------:R-:W-:Y:S02]  /*1f450*/  MOV R0, 0x3f800000 ;  /* 0x3f80000000007802 */ /* 0x000fe40000000f00 */
[----:B------:R-:W-:-:S05]  /*1f460*/  @P1 LEA.HI.X R15, R8, UR5, R3, 0x2, P2 ;  /* 0x00000005080f1c11 */ /* 0x000fca00090f1403 */
[----:B------:R0:W2:Y:S01]  /*1f470*/  @P1 LDG.E R0, desc[UR50][R14.64] ;  /* 0x000000320e001981 */ /* 0x0000a2000c1e1900 */
[----:B------:R-:W-:Y:S02]  /*1f480*/  VIADD R8, R6, 0x480 ;  /* 0x0000048006087836 */ /* 0x000fe40000000000 */
[----:B------:R-:W-:Y:S01]  /*1f490*/  IMAD.MOV.U32 R9, RZ, RZ, -0x3ffffff0 ;  /* 0xc0000010ff097424 */ /* 0x000fe200078e00ff */
[----:B------:R-:W-:Y:S02]  /*1f4a0*/  WARPGROUP.DEPBAR.LE gsb0, 0x0 ;  /* 0x00008000000079c5 */ /* 0x000fe40000010000 */
[----:B------:R-:W-:-:S06]  /*1f4b0*/  WARPGROUP.ARRIVE ;  /* 0x00000000000079c5 */ /* 0x000fcc0000000000 */
[----:B------:R-:W-:Y:S01]  /*1f4c0*/  QGMMA.64x192x32.F32.E4M3.E4M3 R24, R200, gdesc[UR4], R24, gsb0 ;  /* 0x02e00004c8187df3 */ /* 0x000fe20008000818 */
[----:B------:R-:W-:Y:S02]  /*1f4d0*/  R2UR UR6, R8 ;  /* 0x00000000080672ca */ /* 0x000fe400000e0000 */
[----:B------:R-:W-:Y:S01]  /*1f4e0*/  R2UR UR7, R9 ;  /* 0x00000000090772ca */ /* 0x000fe200000e0000 */
[----:B------:R-:W-:Y:S02]  /*1f4f0*/  VIADD R6, R6, 0x600 ;  /* 0x0000060006067836 */ /* 0x000fe40000000000 */
[----:B------:R-:W-:Y:S01]  /*1f500*/  IMAD.MOV.U32 R7, RZ, RZ, -0x3ffffff0 ;  /* 0xc0000010ff077424 */ /* 0x000fe200078e00ff */
[----:B------:R-:W1:Y:S04]  /*1f510*/  SHFL.BFLY PT, R3, R12, 0x2, 0x1f ;  /* 0x0c401f000c037f89 */ /* 0x000e6800000e0000 */
[----:B------:R-:W3:Y:S01]  /*1f520*/  SHFL.BFLY PT, R8, R11, 0x2, 0x1f ;  /* 0x0c401f000b087f89 */ /* 0x000ee200000e0000 */
[----:B------:R-:W-:-:S02]  /*1f530*/  WARPGROUP.DEPBAR.LE gsb0, 0x0 ;  /* 0x00008000000079c5 */ /* 0x000fc40000010000 */
[----:B------:R-:W-:-:S06]  /*1f540*/  WARPGROUP.ARRIVE ;  /* 0x00000000000079c5 */ /* 0x000fcc0000000000 */
[----:B------:R-:W-:Y:S01]  /*1f550*/  QGMMA.64x192x32.F32.E4M3.E4M3 R24, R204, gdesc[UR4], R24, gsb0 ;  /* 0x02e00004cc187df3 */ /* 0x000fe20008000818 */
[----:B------:R-:W-:Y:S02]  /*1f560*/  R2UR UR6, R6 ;  /* 0x00000000060672ca */ /* 0x000fe400000e0000 */
[----:B------:R-:W-:Y:S01]  /*1f570*/  R2UR UR7, R7 ;  /* 0x00000000070772ca */ /* 0x000fe200000e0000 */
[----:B-1----:R-:W-:-:S01]  /*1f580*/  FADD.FTZ R3, R3, R12 ;  /* 0x0000000c03037221 */ /* 0x002fc20000010000 */
[----:B---3--:R-:W-:-:S04]  /*1f590*/  FADD.FTZ R8, R8, R11 ;  /* 0x0000000b08087221 */ /* 0x008fc80000010000 */
[----:B------:R-:W1:Y:S04]  /*1f5a0*/  SHFL.BFLY PT, R6, R3, 0x1, 0x1f ;  /* 0x0c201f0003067f89 */ /* 0x000e6800000e0000 */
[----:B------:R-:W0:Y:S01]  /*1f5b0*/  SHFL.BFLY PT, R7, R8, 0x1, 0x1f ;  /* 0x0c201f0008077f89 */ /* 0x000e2200000e0000 */
        /* <DEDUP_REMOVED lines=9> */
[----:B------:R-:W-:Y:S02]  /*1f650*/  FSETP.NE.FTZ.AND P1, PT, R14, RZ, PT ;  /* 0x000000ff0e00720b */ /* 0x000fe40003f35000 */
[----:B------:R-:W-:-:S05]  /*1f660*/  MOV R9, RZ ;  /* 0x000000ff00097202 */ /* 0x000fca0000000f00 */
[----:B------:R-:W0:Y:S08]  /*1f670*/  @P2 MUFU.LG2 R6, R15 ;  /* 0x0000000f00062308 */ /* 0x000e300000000c00 */
[----:B------:R-:W1:Y:S08]  /*1f680*/  @P3 MUFU.LG2 R8, R11 ;  /* 0x0000000b00083308 */ /* 0x000e700000000c00 */
[----:B------:R-:W3:Y:S01]  /*1f690*/  @P1 MUFU.RCP R9, R14 ;  /* 0x0000000e00091308 */ /* 0x000ee20000001000 */
[----:B------:R-:W-:-:S02]  /*1f6a0*/  WARPGROUP.DEPBAR.LE gsb0, 0x0 ;  /* 0x00008000000079c5 */ /* 0x000fc40000010000 */
[----:B------:R-:W-:-:S06]  /*1f6b0*/  WARPGROUP.ARRIVE ;  /* 0x00000000000079c5 */ /* 0x000fcc0000000000 */
[----:B------:R-:W-:Y:S01]  /*1f6c0*/  QGMMA.64x192x32.F32.E4M3.E4M3 R24, R208, gdesc[UR4], R24, gsb0 ;  /* 0x02e00004d0187df3 */ /* 0x000fe20008000818 */
[----:B------:R-:W-:Y:S01]  /*1f6d0*/  @P2 FMUL.FTZ R3, R2, 0.69314718246459960938 ;  /* 0x3f31721802032820 */ /* 0x000fe20000410000 */
[----:B0-----:R-:W-:Y:S01]  /*1f6e0*/  @P2 FMUL.FTZ R6, R6, 0.69314718246459960938 ;  /* 0x3f31721806062820 */ /* 0x001fe20000410000 */
[----:B------:R-:W-:Y:S01]  /*1f6f0*/  @P3 FMUL.FTZ R21, R2, 0.69314718246459960938 ;  /* 0x3f31721802153820 */ /* 0x000fe20000410000 */
[----:B-1----:R-:W-:Y:S01]  /*1f700*/  @P3 FMUL.FTZ R8, R8, 0.69314718246459960938 ;  /* 0x3f31721808083820 */ /* 0x002fe20000410000 */
[----:B------:R-:W-:Y:S02]  /*1f710*/  IMAD.MOV.U32 R120, RZ, RZ, -0x800000 ;  /* 0xff800000ff787424 */ /* 0x000fe400078e00ff */
[----:B------:R-:W-:Y:S01]  /*1f720*/  @P2 FFMA.FTZ R120, R3, R4, R6 ;  /* 0x0000000403782223 */ /* 0x000fe20000010006 */
[----:B------:R-:W-:Y:S02]  /*1f730*/  IMAD.MOV.U32 R121, RZ, RZ, -0x800000 ;  /* 0xff800000ff797424 */ /* 0x000fe400078e00ff */
[----:B--2---:R-:W-:Y:S01]  /*1f740*/  FMUL.FTZ R3, R7, R0 ;  /* 0x0000000007037220 */ /* 0x004fe20000410000 */
[----:B------:R-:W-:-:S01]  /*1f750*/  @P3 FFMA.FTZ R121, R21, R5, R8 ;  /* 0x0000000515793223 */ /* 0x000fc20000010008 */
[----:B---3--:R-:W-:Y:S01]  /*1f760*/  FMUL.FTZ R0, R9, R0 ;  /* 0x0000000009007220 */ /* 0x008fe20000410000 */
[----:B------:R-:W-:-:S02]  /*1f770*/  WARPGROUP.DEPBAR.LE gsb0, 0x0 ;  /* 0x00008000000079c5 */ /* 0x000fc40000010000 */
[----:B------:R-:W-:Y:S05]  /*1f780*/  @!P0 BRA `(.L_x_4235) ;  /* 0x0000000000048947 */ /* 0x000fea0003800000 */
[----:B------:R-:W-:Y:S01]  /*1f790*/  BPT.TRAP 0x1 ;  /* 0x000000040000795c */ /* 0x000fe20000300000 */
.L_x_4235:
[----:B------:R-:W2:Y:S01]  /*1f7a0*/  LDL.LU R18, [R1+0x3c] ;  /* 0x00003c0001127983 */ /* 0x000ea20000300800 */
[----:B------:R-:W-:Y:S02]  /*1f7b0*/  VIADD R2, R13, 0x33460 ;  /* 0x000334600d027836 */ /* 0x000fe40000000000 */
[-C--:B------:R-:W-:Y:S01]  /*1f7c0*/  FMUL.FTZ R123, R44, R3.reuse ;  /* 0x000000032c7b7220 */ /* 0x080fe20000410000 */
[----:B------:R-:W-:Y:S02]  /*1f7d0*/  IMAD.U32 R7, RZ, RZ, UR38 ;  /* 0x00000026ff077e24 */ /* 0x000fe4000f8e00ff */
[-C--:B------:R-:W-:Y:S01]  /*1f7e0*/  FMUL.FTZ R5, R24, R3.reuse ;  /* 0x0000000318057220 */ /* 0x080fe20000410000 */
[-C--:B------:R-:W-:Y:S01]  /*1f7f0*/  FMUL.FTZ R4, R25, R3.reuse ;  /* 0x0000000319047220 */ /* 0x080fe20000410000 */
[-C--:B------:R-:W-:Y:S01]  /*1f800*/  FMUL.FTZ R126, R36, R3.reuse ;  /* 0x00000003247e7220 */ /* 0x080fe20000410000 */
[-C--:B------:R-:W-:Y:S01]  /*1f810*/  FMUL.FTZ R44, R85, R3.reuse ;  /* 0x00000003552c7220 */ /* 0x080fe20000410000 */
[----:B------:R-:W-:Y:S01]  /*1f820*/  PRMT R2, R7, 0x654, R2 ;  /* 0x0000065407027816 */ /* 0x000fe20000000002 */
[-C--:B------:R-:W-:Y:S01]  /*1f830*/  FMUL.FTZ R25, R32, R3.reuse ;  /* 0x0000000320197220 */ /* 0x080fe20000410000 */
[-C--:B------:R-:W-:Y:S01]  /*1f840*/  FMUL.FTZ R11, R33, R3.reuse ;  /* 0x00000003210b7220 */ /* 0x080fe20000410000 */
[-C--:B------:R-:W-:Y:S01]  /*1f850*/  FMUL.FTZ R122, R37, R3.reuse ;  /* 0x00000003257a7220 */ /* 0x080fe20000410000 */
[----:B------:R0:W-:Y:S01]  /*1f860*/  SYNCS.ARRIVE.TRANS64.RED.A1T0 RZ, [R2+URZ], RZ ;  /* 0x000000ff02ff79a7 */ /* 0x0001e2000810043f */
[-C--:B------:R-:W-:Y:S01]  /*1f870*/  FMUL.FTZ R24, R40, R3.reuse ;  /* 0x0000000328187220 */ /* 0x080fe20000410000 */
[-C--:B------:R-:W-:Y:S01]  /*1f880*/  FMUL.FTZ R21, R48, R3.reuse ;  /* 0x0000000330157220 */ /* 0x080fe20000410000 */
[-C--:B------:R-:W-:Y:S01]  /*1f890*/  FMUL.FTZ R124, R52, R3.reuse ;  /* 0x00000003347c7220 */ /* 0x080fe20000410000 */
[-C--:B------:R-:W-:Y:S01]  /*1f8a0*/  FMUL.FTZ R36, R53, R3.reuse ;  /* 0x0000000335247220 */ /* 0x080fe20000410000 */
[-C--:B------:R-:W-:Y:S01]  /*1f8b0*/  FMUL.FTZ R8, R57, R3.reuse ;  /* 0x0000000339087220 */ /* 0x080fe20000410000 */
[-C--:B------:R-:W-:Y:S01]  /*1f8c0*/  FMUL.FTZ R85, R108, R3.reuse ;  /* 0x000000036c557220 */ /* 0x080fe20000410000 */
[----:B------:R-:W-:Y:S01]  /*1f8d0*/  FMUL.FTZ R10, R41, R3 ;  /* 0x00000003290a7220 */ /* 0x000fe20000410000 */
[----:B0-----:R-:W-:-:S02]  /*1f8e0*/  VIADD R2, R127, 0x1 ;  /* 0x000000017f027836 */ /* 0x001fc40000000000 */
[-C--:B------:R-:W-:Y:S01]  /*1f8f0*/  FMUL.FTZ R9, R49, R3.reuse ;  /* 0x0000000331097220 */ /* 0x080fe20000410000 */
[-C--:B------:R-:W-:Y:S01]  /*1f900*/  FMUL.FTZ R33, R61, R3.reuse ;  /* 0x000000033d217220 */ /* 0x080fe20000410000 */
[-C--:B------:R-:W-:Y:S01]  /*1f910*/  FMUL.FTZ R6, R65, R3.reuse ;  /* 0x0000000341067220 */ /* 0x080fe20000410000 */
[-C--:B------:R-:W-:Y:S01]  /*1f920*/  FMUL.FTZ R53, R68, R3.reuse ;  /* 0x0000000344357220 */ /* 0x080fe20000410000 */
[----:B------:R-:W-:Y:S01]  /*1f930*/  ISETP.NE.AND P1, PT, R2, 0x2, PT ;  /* 0x000000020200780c */ /* 0x000fe20003f25270 */
        /* <DEDUP_REMOVED lines=37> */
[----:B------:R-:W-:Y:S01]  /*1fb90*/  SEL R3, RZ, 0x1, P1 ;  /* 0x00000001ff037807 */ /* 0x000fe20000800000 */
        /* <DEDUP_REMOVED lines=40> */
[----:B------:R-:W-:Y:S01]  /*1fe20*/  SEL R0, R2, RZ, P1 ;  /* 0x000000ff02007207 */ /* 0x000fe20000800000 */
[----:B------:R-:W-:Y:S01]  /*1fe30*/  UIADD3 UR37, UR37, 0x1, URZ ;  /* 0x0000000125257890 */ /* 0x000fe2000fffe03f */
[----:B------:R-:W-:-:S03]  /*1fe40*/  PLOP3.LUT P0, PT, PT, PT, PT, 0x8, 0x0 ;  /* 0x000000000000781c */ /* 0x000fc60003f0e170 */
[----:B------:R0:W-:Y:S01]  /*1fe50*/  STL [R1+0x2c], R0 ;  /* 0x00002c0001007387 */ /* 0x0001e20000100800 */
[----:B--2---:R-:W-:-:S05]  /*1fe60*/  LOP3.LUT R18, R18, R3, RZ, 0x3c, !PT ;  /* 0x0000000312127212 */ /* 0x004fca00078e3cff */
[----:B------:R0:W-:Y:S04]  /*1fe70*/  STL [R1+0x3c], R18 ;  /* 0x00003c1201007387 */ /* 0x0001e80000100800 */
.L_x_4177:
[----:B------:R-:W-:Y:S05]  /*1fe80*/  WARPSYNC.ALL ;  /* 0x0000000000007948 */ /* 0x000fea0003800000 */
[----:B------:R-:W1:Y:S08]  /*1fe90*/  S2UR UR38, SR_CgaCtaId ;  /* 0x00000000002679c3 */ /* 0x000e700000008800 */
[----:B------:R-:W-:Y:S06]  /*1fea0*/  BAR.SYNC.DEFER_BLOCKING 0x5, 0x180 ;  /* 0x0146000000007b1d */ /* 0x000fec0000010000 */
[----:B------:R-:W-:Y:S01]  /*1feb0*/  UMOV UR4, 0x400 ;  /* 0x0000040000047882 */ /* 0x000fe20000000000 */
[----:B------:R-:W-:Y:S01]  /*1fec0*/  BSSY B0, `(.L_x_4236) ;  /* 0x000033c000007945 */ /* 0x000fe20003800000 */
[----:B-1----:R-:W-:-:S06]  /*1fed0*/  ULEA UR4, UR38, UR4, 0x18 ;  /* 0x0000000426047291 */ /* 0x002fcc000f8ec03f */
[----:B0-----:R-:W-:-:S05]  /*1fee0*/  MOV R18, UR4 ;  /* 0x0000000400127c02 */ /* 0x001fca0008000f00 */
[----:B------:R0:W1:Y:S01]  /*1fef0*/  LDS.128 R220, [R18+0x334d0] ;  /* 0x0334d00012dc7984 */ /* 0x0000620000000c00 */
[----:B------:R-:W-:Y:S06]  /*1ff00*/  BAR.ARV 0x4, 0x180 ;  /* 0x0106000000007b1d */ /* 0x000fec0000002000 */
[----:B------:R-:W-:Y:S05]  /*1ff10*/  @P0 BRA `(.L_x_4237) ;  /* 0x0000002400800947 */ /* 0x000fea0003800000 */
[----:B------:R-:W2:Y:S01]  /*1ff20*/  LDL R86, [R1+0x68] ;  /* 0x0000680001567983 */ /* 0x000ea20000100800 */
[----:B------:R-:W-:Y:S01]  /*1ff30*/  ULDC.64 UR4, c[0x4][0xd8] ;  /* 0x0100360000047ab9 */ /* 0x000fe20000000a00 */
[----:B------:R-:W3:Y:S02]  /*1ff40*/  S2R R98, SR_TID.X ;  /* 0x0000000000627919 */ /* 0x000ee40000002100 */
[----:B------:R-:W4:Y:S04]  /*1ff50*/  LDL R83, [R1+0x50] ;  /* 0x0000500001537983 */ /* 0x000f280000100800 */
[----:B------:R-:W5:Y:S01]  /*1ff60*/  LDL R82, [R1+0x48] ;  /* 0x0000480001527983 */ /* 0x000f620000100800 */
[----:B---3--:R-:W-:-:S05]  /*1ff70*/  IMAD.SHL.U32 R0, R98, 0x4, RZ ;  /* 0x0000000462007824 */ /* 0x008fca00078e00ff */
[----:B------:R-:W-:-:S04]  /*1ff80*/  LOP3.LUT R0, R0, 0xc, RZ, 0xc0, !PT ;  /* 0x0000000c00007812 */ /* 0x000fc800078ec0ff */
[----:B------:R-:W-:-:S05]  /*1ff90*/  IADD3 R2, P0, R0, UR4, RZ ;  /* 0x0000000400027c10 */ /* 0x000fca000ff1e0ff */
[----:B------:R-:W-:-:S05]  /*1ffa0*/  IMAD.X R3, RZ, RZ, UR5, P0 ;  /* 0x00000005ff037e24 */ /* 0x000fca00080e06ff */
[----:B------:R3:W5:Y:S02]  /*1ffb0*/  LDG.E.CONSTANT R0, desc[UR50][R2.64] ;  /* 0x0000003202007981 */ /* 0x000764000c1e9900 */
[----:B---3--:R-:W3:Y:S01]  /*1ffc0*/  S2R R3, SR_SWINHI ;  /* 0x0000000000037919 */ /* 0x008ee20000002f00 */
        /* <DEDUP_REMOVED lines=9> */
[----:B------:R-:W-:Y:S02]  /*20060*/  MOV R52, R18 ;  /* 0x0000001200347202 */ /* 0x000fe40000000f00 */
[----:B---3--:R-:W-:-:S02]  /*20070*/  MOV R53, R3 ;  /* 0x0000000300357202 */ /* 0x008fc40000000f00 */
        /* <DEDUP_REMOVED lines=10> */
[----:B------:R-:W-:Y:S02]  /*20120*/  LOP3.LUT P0, R2, R98, 0x3, RZ, 0xc0, !PT ;  /* 0x0000000362027812 */ /* 0x000fe4000780c0ff */
[----:B------:R-:W-:-:S02]  /*20130*/  F2FP.BF16.F32.PACK_AB R28, R28, R5 ;  /* 0x000000051c1c723e */ /* 0x000fc400000010ff */
[----:B------:R-:W-:Y:S02]  /*20140*/  F2FP.BF16.F32.PACK_AB R29, R29, R4 ;  /* 0x000000041d1d723e */ /* 0x000fe400000010ff */
[----:B------:R-:W-:Y:S02]  /*20150*/  ISETP.EQ.OR P0, PT, R2, 0x3, !P0 ;  /* 0x000000030200780c */ /* 0x000fe40004702670 */
[----:B------:R-:W-:Y:S02]  /*20160*/  F2FP.BF16.F32.PACK_AB R40, R40, R13 ;  /* 0x0000000d2828723e */ /* 0x000fe400000010ff */
[----:B------:R-:W-:Y:S02]  /*20170*/  SEL R13, R28, R29, P0 ;  /* 0x0000001d1c0d7207 */ /* 0x000fe40000000000 */
[----:B------:R-:W-:Y:S02]  /*20180*/  SEL R2, R29, R28, P0 ;  /* 0x0000001c1d027207 */ /* 0x000fe40000000000 */
[----:B------:R-:W-:-:S02]  /*20190*/  F2FP.BF16.F32.PACK_AB R48, R61, R48 ;  /* 0x000000303d30723e */ /* 0x000fc400000010ff */
[----:B------:R-:W-:Y:S02]  /*201a0*/  F2FP.BF16.F32.PACK_AB R61, R50, R71 ;  /* 0x00000047323d723e */ /* 0x000fe400000010ff */
[----:B------:R-:W-:Y:S01]  /*201b0*/  F2FP.BF16.F32.PACK_AB R50, R89, R84 ;  /* 0x000000545932723e */ /* 0x000fe200000010ff */
[----:B------:R-:W-:Y:S01]  /*201c0*/  UMOV UR4, 0xffffffff ;  /* 0xffffffff00047882 */ /* 0x000fe20000000000 */
        /* <DEDUP_REMOVED lines=23> */
[----:B--2---:R-:W-:-:S03]  /*20340*/  IMAD.WIDE R10, R86, 0x2, R52 ;  /* 0x00000002560a7825 */ /* 0x004fc600078e0234 */
[----:B------:R-:W-:-:S04]  /*20350*/  IADD3 R33, P3, R10, 0x8060, RZ ;  /* 0x000080600a217810 */ /* 0x000fc80007f7e0ff */
[----:B------:R-:W-:-:S04]  /*20360*/  LOP3.LUT R32, R33, 0x380, RZ, 0xc0, !PT ;  /* 0x0000038021207812 */ /* 0x000fc800078ec0ff */
[----:B------:R-:W-:Y:S02]  /*20370*/  SHF.R.U64 R32, R32, 0x3, RZ ;  /* 0x0000000320207819 */ /* 0x000fe400000012ff */
[----:B------:R-:W-:Y:S02]  /*20380*/  IADD3 R21, P4, R10, 0x4060, RZ ;  /* 0x000040600a157810 */ /* 0x000fe40007f9e0ff */
[----:B------:R-:W-:Y:S01]  /*20390*/  LOP3.LUT R32, R32, R33, RZ, 0x3c, !PT ;  /* 0x0000002120207212 */ /* 0x000fe200078e3cff */
[----:B------:R-:W-:Y:S01]  /*203a0*/  IMAD.X R33, RZ, RZ, R11, P3 ;  /* 0x000000ffff217224 */ /* 0x000fe200018e060b */
[C---:B------:R-:W-:Y:S02]  /*203b0*/  IADD3 R15, P3, R10.reuse, 0x4040, RZ ;  /* 0x000040400a0f7810 */ /* 0x040fe40007f7e0ff */
[C---:B------:R-:W-:Y:S02]  /*203c0*/  IADD3 R31, P2, R10.reuse, 0x8040, RZ ;  /* 0x000080400a1f7810 */ /* 0x040fe40007f5e0ff */
[----:B------:R-:W-:-:S02]  /*203d0*/  IADD3 R27, P5, R10, 0x8000, RZ ;  /* 0x000080000a1b7810 */ /* 0x000fc40007fbe0ff */
[----:B------:R-:W-:Y:S02]  /*203e0*/  LOP3.LUT R20, R21, 0x380, RZ, 0xc0, !PT ;  /* 0x0000038015147812 */ /* 0x000fe400078ec0ff */
[----:B------:R-:W-:Y:S02]  /*203f0*/  LOP3.LUT R14, R15, 0x380, RZ, 0xc0, !PT ;  /* 0x000003800f0e7812 */ /* 0x000fe400078ec0ff */
[----:B------:R-:W-:Y:S02]  /*20400*/  LOP3.LUT R30, R31, 0x380, RZ, 0xc0, !PT ;  /* 0x000003801f1e7812 */ /* 0x000fe400078ec0ff */
[----:B------:R-:W-:Y:S02]  /*20410*/  LOP3.LUT R26, R27, 0x380, RZ, 0xc0, !PT ;  /* 0x000003801b1a7812 */ /* 0x000fe400078ec0ff */
[----:B------:R-:W-:Y:S02]  /*20420*/  IADD3 R6, P1, R10, 0x8020, RZ ;  /* 0x000080200a067810 */ /* 0x000fe40007f3e0ff */
[----:B------:R-:W-:-:S02]  /*20430*/  SHF.R.U64 R20, R20, 0x3, RZ ;  /* 0x0000000314147819 */ /* 0x000fc400000012ff */
[----:B------:R-:W-:Y:S02]  /*20440*/  SHF.R.U64 R14, R14, 0x3, RZ ;  /* 0x000000030e0e7819 */ /* 0x000fe400000012ff */
[----:B------:R-:W-:Y:S02]  /*20450*/  SHF.R.U64 R30, R30, 0x3, RZ ;  /* 0x000000031e1e7819 */ /* 0x000fe400000012ff */
[----:B------:R-:W-:Y:S02]  /*20460*/  SHF.R.U64 R26, R26, 0x3, RZ ;  /* 0x000000031a1a7819 */ /* 0x000fe400000012ff */
[----:B------:R-:W-:Y:S02]  /*20470*/  LOP3.LUT R3, R6, 0x380, RZ, 0xc0, !PT ;  /* 0x0000038006037812 */ /* 0x000fe400078ec0ff */
[----:B------:R-:W-:Y:S01]  /*20480*/  LOP3.LUT R20, R20, R21, RZ, 0x3c, !PT ;  /* 0x0000001514147212 */ /* 0x000fe200078e3cff */
[--C-:B------:R-:W-:Y:S01]  /*20490*/  IMAD.X R21, RZ, RZ, R11.reuse, P4 ;  /* 0x000000ffff157224 */ /* 0x100fe200020e060b */
[----:B------:R-:W-:Y:S01]  /*204a0*/  LOP3.LUT R14, R14, R15, RZ, 0x3c, !PT ;  /* 0x0000000f0e0e7212 */ /* 0x000fe200078e3cff */
[----:B------:R-:W-:Y:S01]  /*204b0*/  IMAD.X R15, RZ, RZ, R11, P3 ;  /* 0x000000ffff0f7224 */ /* 0x000fe200018e060b */
[----:B------:R-:W-:Y:S01]  /*204c0*/  LOP3.LUT R30, R30, R31, RZ, 0x3c, !PT ;  /* 0x0000001f1e1e7212 */ /* 0x000fe200078e3cff */
[----:B----4-:R-:W-:Y:S01]  /*204d0*/  IMAD.MOV.U32 R90, RZ, RZ, R83 ;  /* 0x000000ffff5a7224 */ /* 0x010fe200078e0053 */
[----:B------:R-:W-:Y:S01]  /*204e0*/  LOP3.LUT R26, R26, R27, RZ, 0x3c, !PT ;  /* 0x0000001b1a1a7212 */ /* 0x000fe200078e3cff */
[--C-:B------:R-:W-:Y:S01]  /*204f0*/  IMAD.X R29, RZ, RZ, R11.reuse, P1 ;  /* 0x000000ffff1d7224 */ /* 0x100fe200008e060b */
[----:B------:R-:W-:Y:S01]  /*20500*/  SHF.R.U64 R3, R3, 0x3, RZ ;  /* 0x0000000303037819 */ /* 0x000fe200000012ff */
[----:B------:R-:W-:Y:S01]  /*20510*/  IMAD.X R27, RZ, RZ, R11, P5 ;  /* 0x000000ffff1b7224 */ /* 0x000fe200028e060b */
[----:B------:R-:W-:-:S02]  /*20520*/  IADD3.X R31, RZ, R11, RZ, P2, !PT ;  /* 0x0000000bff1f7210 */ /* 0x000fc400017fe4ff */
[C---:B------:R-:W-:Y:S02]  /*20530*/  IADD3 R85, P4, R10.reuse, 0x40, RZ ;  /* 0x000000400a557810 */ /* 0x040fe40007f9e0ff */
[C---:B------:R-:W-:Y:S02]  /*20540*/  IADD3 R87, P3, R10.reuse, 0x20, RZ ;  /* 0x000000200a577810 */ /* 0x040fe40007f7e0ff */
[C---:B------:R-:W-:Y:S02]  /*20550*/  IADD3 R9, P2, R10.reuse, 0x4020, RZ ;  /* 0x000040200a097810 */ /* 0x040fe40007f5e0ff */
[C---:B------:R-:W-:Y:S02]  /*20560*/  IADD3 R83, P1, R10.reuse, 0x4000, RZ ;  /* 0x000040000a537810 */ /* 0x040fe40007f3e0ff */
[----:B------:R-:W-:Y:S01]  /*20570*/  IADD3 R7, P5, R10, 0x60, RZ ;  /* 0x000000600a077810 */ /* 0x000fe20007fbe0ff */
[----:B-----5:R-:W-:Y:S01]  /*20580*/  IMAD.MOV.U32 R94, RZ, RZ, R82 ;  /* 0x000000ffff5e7224 */ /* 0x020fe200078e0052 */
[----:B------:R-:W-:-:S02]  /*20590*/  LOP3.LUT R28, R3, R6, RZ, 0x3c, !PT ;  /* 0x00000006031c7212 */ /* 0x000fc400078e3cff */
[----:B------:R-:W-:Y:S02]  /*205a0*/  LOP3.LUT R84, R85, 0x380, RZ, 0xc0, !PT ;  /* 0x0000038055547812 */ /* 0x000fe400078ec0ff */
        /* <DEDUP_REMOVED lines=10> */
[----:B------:R-:W-:-:S02]  /*20650*/  SHF.R.U64 R3, R3, 0x3, RZ ;  /* 0x0000000303037819 */ /* 0x000fc400000012ff */
[----:B------:R-:W-:Y:S01]  /*20660*/  LOP3.LUT R84, R84, R85, RZ, 0x3c, !PT ;  /* 0x0000005554547212 */ /* 0x000fe200078e3cff */
[--C-:B------:R-:W-:Y:S01]  /*20670*/  IMAD.X R85, RZ, RZ, R11.reuse, P4 ;  /* 0x000000ffff557224 */ /* 0x100fe200020e060b */
[----:B------:R-:W-:Y:S01]  /*20680*/  LOP3.LUT R86, R86, R87, RZ, 0x3c, !PT ;  /* 0x0000005756567212 */ /* 0x000fe200078e3cff */
[--C-:B------:R-:W-:Y:S01]  /*20690*/  IMAD.X R87, RZ, RZ, R11.reuse, P3 ;  /* 0x000000ffff577224 */ /* 0x100fe200018e060b */
[----:B------:R-:W-:Y:S01]  /*206a0*/  LOP3.LUT R8, R8, R9, RZ, 0x3c, !PT ;  /* 0x0000000908087212 */ /* 0x000fe200078e3cff */
[--C-:B------:R-:W-:Y:S01]  /*206b0*/  IMAD.X R9, RZ, RZ, R11.reuse, P2 ;  /* 0x000000ffff097224 */ /* 0x100fe200010e060b */
[----:B------:R-:W-:Y:S02]  /*206c0*/  LOP3.LUT R82, R82, R83, RZ, 0x3c, !PT ;  /* 0x0000005352527212 */ /* 0x000fe400078e3cff */
[----:B------:R-:W-:Y:S01]  /*206d0*/  LOP3.LUT R6, R6, R7, RZ, 0x3c, !PT ;  /* 0x0000000706067212 */ /* 0x000fe200078e3cff */
[----:B------:R-:W-:Y:S01]  /*206e0*/  IMAD.X R7, RZ, RZ, R11, P5 ;  /* 0x000000ffff077224 */ /* 0x000fe200028e060b */
[----:B------:R-:W-:-:S02]  /*206f0*/  IADD3.X R83, RZ, R11, RZ, P1, !PT ;  /* 0x0000000bff537210 */ /* 0x000fc40000ffe4ff */
[----:B------:R-:W-:Y:S02]  /*20700*/  LOP3.LUT R10, R3, R10, RZ, 0x3c, !PT ;  /* 0x0000000a030a7212 */ /* 0x000fe400078e3cff */
[----:B------:R-:W-:Y:S02]  /*20710*/  MOV R82, R82 ;  /* 0x0000005200527202 */ /* 0x000fe40000000f00 */
        /* <DEDUP_REMOVED lines=12> */
[----:B------:R-:W-:Y:S02]  /*207e0*/  SHF.L.U64.HI R87, R94, 0x2, R90 ;  /* 0x000000025e577819 */ /* 0x000fe4000001025a */
[----:B------:R-:W-:Y:S01]  /*207f0*/  LOP3.LUT R3, R0, 0x2, RZ, 0x3c, !PT ;  /* 0x0000000200037812 */ /* 0x000fe200078e3cff */
[----:B------:R-:W-:Y:S06]  /*20800*/  BRA.DIV UR4, `(.L_x_4238) ;  /* 0x000000c6040c7947 */ /* 0x000fec000b800000 */
[----:B------:R-:W-:Y:S01]  /*20810*/  SEL R31, R57, R44, P0 ;  /* 0x0000002c391f7207 */ /* 0x000fe20000000000 */
[----:B------:R-:W-:Y:S01]  /*20820*/  SHFL.IDX PT, R6, R13, R0, 0x1c1f ;  /* 0x001c1f000d067589 */ /* 0x000fe200000e0000 */
[----:B------:R-:W-:Y:S02]  /*20830*/  SEL R42, R44, R57, P0 ;  /* 0x000000392c2a7207 */ /* 0x000fe40000000000 */
        /* <DEDUP_REMOVED lines=29> */
[----:B------:R2:W-:Y:S01]  /*20a10*/  SHFL.IDX PT, R58, R48, R3, 0x1c1f ;  /* 0x001c1f03303a7589 */ /* 0x0005e200000e0000 */
        /* <DEDUP_REMOVED lines=20> */
[----:B------:R-:W4:Y:S01]  /*20b60*/  SHFL.IDX PT, R5, R2, R3, 0x1c1f ;  /* 0x001c1f0302057589 */ /* 0x000f2200000e0000 */
        /* <DEDUP_REMOVED lines=8> */
[----:B------:R-:W5:Y:S01]  /*20bf0*/  SHFL.IDX PT, R25, R28, R3, 0x1c1f ;  /* 0x001c1f031c197589 */ /* 0x000f6200000e0000 */
[----:B------:R-:W-:-:S02]  /*20c00*/  SEL R76, R65, R38, P0 ;  /* 0x00000026414c7207 */ /* 0x000fc40000000000 */
[----:B------:R-:W-:Y:S01]  /*20c10*/  SEL R78, R93, R78, P0 ;  /* 0x0000004e5d4e7207 */ /* 0x000fe20000000000 */
[----:B------:R-:W-:Y:S01]  /*20c20*/  SHFL.IDX PT, R38, R27, R0, 0x1c1f ;  /* 0x001c1f001b267589 */ /* 0x000fe200000e0000 */
[----:B------:R-:W-:Y:S02]  /*20c30*/  SEL R65, R80, R119, P0 ;  /* 0x0000007750417207 */ /* 0x000fe40000000000 */
[----:B------:R-:W-:Y:S01]  /*20c40*/  SEL R80, R119, R80, P0 ;  /* 0x0000005077507207 */ /* 0x000fe20000000000 */
[----:B------:R5:W0:Y:S01]  /*20c50*/  SHFL.IDX PT, R27, R32, R3, 0x1c1f ;  /* 0x001c1f03201b7589 */ /* 0x000a2200000e0000 */
[----:B--2---:R-:W-:Y:S02]  /*20c60*/  SEL R48, R33, R44, P0 ;  /* 0x0000002c21307207 */ /* 0x004fe40000000000 */
[----:B---3--:R-:W-:Y:S01]  /*20c70*/  SEL R50, R44, R33, P0 ;  /* 0x000000212c327207 */ /* 0x008fe20000000000 */
[----:B------:R-:W-:Y:S01]  /*20c80*/  SHFL.IDX PT, R41, R41, R0, 0x1c1f ;  /* 0x001c1f0029297589 */ /* 0x000fe200000e0000 */
[----:B----4-:R-:W-:-:S02]  /*20c90*/  SEL R4, R6, R5, P0 ;  /* 0x0000000506047207 */ /* 0x010fc40000000000 */
        /* <DEDUP_REMOVED lines=9> */
[----:B-----5:R-:W-:Y:S01]  /*20d30*/  SEL R32, R34, R25, P0 ;  /* 0x0000001922207207 */ /* 0x020fe20000000000 */
[----:B------:R-:W2:Y:S01]  /*20d40*/  SHFL.IDX PT, R54, R54, R3, 0x1c1f ;  /* 0x001c1f0336367589 */ /* 0x000ea200000e0000 */
[----:B------:R-:W-:Y:S02]  /*20d50*/  SEL R40, R31, R42, P0 ;  /* 0x0000002a1f287207 */ /* 0x000fe40000000000 */
[----:B------:R-:W-:Y:S01]  /*20d60*/  SEL R46, R46, R35, P0 ;  /* 0x000000232e2e7207 */ /* 0x000fe20000000000 */
[----:B------:R3:W4:Y:S01]  /*20d70*/  SHFL.IDX PT, R2, R56, R3, 0x1c1f ;  /* 0x001c1f0338027589 */ /* 0x00072200000e0000 */
[----:B0-----:R-:W-:Y:S02]  /*20d80*/  SEL R36, R38, R27, P0 ;  /* 0x0000001b26247207 */ /* 0x001fe40000000000 */
[----:B------:R-:W-:Y:S01]  /*20d90*/  SEL R34, R25, R34, P0 ;  /* 0x0000002219227207 */ /* 0x000fe20000000000 */
[----:B------:R-:W0:Y:S01]  /*20da0*/  SHFL.IDX PT, R66, R66, R3, 0x1c1f ;  /* 0x001c1f0342427589 */ /* 0x000e2200000e0000 */
[----:B------:R-:W-:-:S02]  /*20db0*/  SEL R38, R27, R38, P0 ;  /* 0x000000261b267207 */ /* 0x000fc40000000000 */
[----:B------:R-:W-:Y:S01]  /*20dc0*/  SEL R42, R42, R31, P0 ;  /* 0x0000001f2a2a7207 */ /* 0x000fe20000000000 */
[----:B------:R-:W5:Y:S01]  /*20dd0*/  SHFL.IDX PT, R68, R68, R3, 0x1c1f ;  /* 0x001c1f0344447589 */ /* 0x000f6200000e0000 */
[----:B---3--:R-:W-:-:S03]  /*20de0*/  SEL R56, R37, R58, P0 ;  /* 0x0000003a25387207 */ /* 0x008fc60000000000 */
[----:B------:R-:W-:Y:S01]  /*20df0*/  SHFL.IDX PT, R45, R45, R0, 0x1c1f ;  /* 0x001c1f002d2d7589 */ /* 0x000fe200000e0000 */
[----:B------:R-:W-:-:S03]  /*20e00*/  SEL R58, R58, R37, P0 ;  /* 0x000000253a3a7207 */ /* 0x000fc60000000000 */
[----:B------:R-:W-:Y:S04]  /*20e10*/  SHFL.IDX PT, R47, R47, R0, 0x1c1f ;  /* 0x001c1f002f2f7589 */ /* 0x000fe800000e0000 */
[----:B------:R-:W-:Y:S01]  /*20e20*/  SHFL.IDX PT, R57, R57, R0, 0x1c1f ;  /* 0x001c1f0039397589 */ /* 0x000fe200000e0000 */
[----:B--2---:R-:W-:Y:S02]  /*20e30*/  SEL R5, R41, R54, P0 ;  /* 0x0000003629057207 */ /* 0x004fe40000000000 */
[----:B------:R-:W-:Y:S01]  /*20e40*/  SEL R7, R54, R41, P0 ;  /* 0x0000002936077207 */ /* 0x000fe20000000000 */
[----:B------:R-:W-:Y:S01]  /*20e50*/  SHFL.IDX PT, R59, R59, R0, 0x1c1f ;  /* 0x001c1f003b3b7589 */ /* 0x000fe200000e0000 */
[----:B----4-:R-:W-:-:S03]  /*20e60*/  SEL R11, R2, R43, P0 ;  /* 0x0000002b020b7207 */ /* 0x010fc60000000000 */
[----:B------:R2:W3:Y:S01]  /*20e70*/  SHFL.IDX PT, R21, R24, R3, 0x1c1f ;  /* 0x001c1f0318157589 */ /* 0x0004e200000e0000 */
[----:B0-----:R-:W-:Y:S02]  /*20e80*/  SEL R33, R49, R66, P0 ;  /* 0x0000004231217207 */ /* 0x001fe40000000000 */
[----:B------:R-:W-:Y:S01]  /*20e90*/  SEL R35, R66, R49, P0 ;  /* 0x0000003142237207 */ /* 0x000fe20000000000 */
[----:B------:R0:W4:Y:S01]  /*20ea0*/  SHFL.IDX PT, R20, R60, R3, 0x1c1f ;  /* 0x001c1f033c147589 */ /* 0x00012200000e0000 */
[----:B-----5:R-:W-:-:S03]  /*20eb0*/  SEL R37, R51, R68, P0 ;  /* 0x0000004433257207 */ /* 0x020fc60000000000 */
[----:B------:R-:W5:Y:S01]  /*20ec0*/  SHFL.IDX PT, R64, R64, R3, 0x1c1f ;  /* 0x001c1f0340407589 */ /* 0x000f6200000e0000 */
[----:B--2---:R-:W-:-:S03]  /*20ed0*/  SEL R24, R26, R9, P0 ;  /* 0x000000091a187207 */ /* 0x004fc60000000000 */
[----:B------:R-:W2:Y:S01]  /*20ee0*/  SHFL.IDX PT, R72, R72, R3, 0x1c1f ;  /* 0x001c1f0348487589 */ /* 0x000ea200000e0000 */
[----:B------:R-:W-:Y:S02]  /*20ef0*/  SEL R26, R9, R26, P0 ;  /* 0x0000001a091a7207 */ /* 0x000fe40000000000 */
[----:B0-----:R-:W-:Y:S01]  /*20f00*/  SEL R60, R62, R39, P0 ;  /* 0x000000273e3c7207 */ /* 0x001fe20000000000 */
[----:B------:R-:W0:Y:S01]  /*20f10*/  SHFL.IDX PT, R74, R74, R3, 0x1c1f ;  /* 0x001c1f034a4a7589 */ /* 0x000e2200000e0000 */
[----:B------:R-:W-:Y:S02]  /*20f20*/  SEL R62, R39, R62, P0 ;  /* 0x0000003e273e7207 */ /* 0x000fe40000000000 */
[----:B------:R-:W-:Y:S01]  /*20f30*/  SEL R9, R43, R2, P0 ;  /* 0x000000022b097207 */ /* 0x000fe20000000000 */
[----:B------:R-:W-:Y:S01]  /*20f40*/  SHFL.IDX PT, R55, R55, R0, 0x1c1f ;  /* 0x001c1f0037377589 */ /* 0x000fe200000e0000 */
[----:B------:R-:W-:-:S03]  /*20f50*/  SEL R39, R68, R51, P0 ;  /* 0x0000003344277207 */ /* 0x000fc60000000000 */
[----:B------:R-:W-:Y:S01]  /*20f60*/  SHFL.IDX PT, R61, R61, R0, 0x1c1f ;  /* 0x001c1f003d3d7589 */ /* 0x000fe200000e0000 */
[----:B---3--:R-:W-:Y:S02]  /*20f70*/  SEL R28, R30, R21, P0 ;  /* 0x000000151e1c7207 */ /* 0x008fe40000000000 */
[----:B------:R-:W-:Y:S01]  /*20f80*/  SEL R30, R21, R30, P0 ;  /* 0x0000001e151e7207 */ /* 0x000fe20000000000 */
[----:B------:R-:W-:Y:S01]  /*20f90*/  SHFL.IDX PT, R63, R63, R0, 0x1c1f ;  /* 0x001c1f003f3f7589 */ /* 0x000fe200000e0000 */
[----:B----4-:R-:W-:Y:S02]  /*20fa0*/  SEL R25, R45, R20, P0 ;  /* 0x000000142d197207 */ /* 0x010fe40000000000 */
[----:B------:R-:W-:Y:S01]  /*20fb0*/  SEL R27, R20, R45, P0 ;  /* 0x0000002d141b7207 */ /* 0x000fe20000000000 */
[----:B------:R-:W3:Y:S01]  /*20fc0*/  SHFL.IDX PT, R70, R70, R3, 0x1c1f ;  /* 0x001c1f0346467589 */ /* 0x000ee200000e0000 */
[----:B-----5:R-:W-:Y:S02]  /*20fd0*/  SEL R29, R47, R64, P0 ;  /* 0x000000402f1d7207 */ /* 0x020fe40000000000 */
[----:B------:R-:W-:Y:S01]  /*20fe0*/  SEL R31, R64, R47, P0 ;  /* 0x0000002f401f7207 */ /* 0x000fe20000000000 */
[----:B------:R-:W4:Y:S01]  /*20ff0*/  SHFL.IDX PT, R76, R76, R3, 0x1c1f ;  /* 0x001c1f034c4c7589 */ /* 0x000f2200000e0000 */
[----:B--2---:R-:W-:-:S02]  /*21000*/  SEL R41, R57, R72, P0 ;  /* 0x0000004839297207 */ /* 0x004fc40000000000 */
[----:B------:R-:W-:Y:S01]  /*21010*/  SEL R43, R72, R57, P0 ;  /* 0x00000039482b7207 */ /* 0x000fe20000000000 */
[----:B------:R-:W2:Y:S01]  /*21020*/  SHFL.IDX PT, R78, R78, R3, 0x1c1f ;  /* 0x001c1f034e4e7589 */ /* 0x000ea200000e0000 */
[----:B0-----:R-:W-:Y:S02]  /*21030*/  SEL R49, R59, R74, P0 ;  /* 0x0000004a3b317207 */ /* 0x001fe40000000000 */
[----:B------:R-:W-:Y:S01]  /*21040*/  SEL R51, R74, R59, P0 ;  /* 0x0000003b4a337207 */ /* 0x000fe20000000000 */
[----:B------:R-:W0:Y:S04]  /*21050*/  SHFL.IDX PT, R80, R80, R3, 0x1c1f ;  /* 0x001c1f0350507589 */ /* 0x000e2800000e0000 */
[----:B------:R5:W0:Y:S01]  /*21060*/  SHFL.IDX PT, R65, R65, R0, 0x1c1f ;  /* 0x001c1f0041417589 */ /* 0x000a2200000e0000 */
[----:B---3--:R-:W-:-:S02]  /*21070*/  SEL R13, R55, R70, P0 ;  /* 0x00000046370d7207 */ /* 0x008fc40000000000 */
[----:B------:R-:W-:Y:S01]  /*21080*/  SEL R15, R70, R55, P0 ;  /* 0x00000037460f7207 */ /* 0x000fe20000000000 */
[----:B-----5:R-:W-:Y:S01]  /*21090*/  IMAD.MOV.U32 R0, RZ, RZ, RZ ;  /* 0x000000ffff007224 */ /* 0x020fe200078e00ff */
[----:B----4-:R-:W-:Y:S02]  /*210a0*/  SEL R45, R61, R76, P0 ;  /* 0x0000004c3d2d7207 */ /* 0x010fe40000000000 */
[----:B------:R-:W-:Y:S02]  /*210b0*/  SEL R47, R76, R61, P0 ;  /* 0x0000003d4c2f7207 */ /* 0x000fe40000000000 */
[----:B--2---:R-:W-:Y:S02]  /*210c0*/  SEL R57, R63, R78, P0 ;  /* 0x0000004e3f397207 */ /* 0x004fe40000000000 */
[----:B------:R-:W-:-:S07]  /*210d0*/  SEL R59, R78, R63, P0 ;  /* 0x0000003f4e3b7207 */ /* 0x000fce0000000000 */
.L_x_4498:
[----:B------:R-:W-:Y:S05]  /*210e0*/  WARPSYNC.ALL ;  /* 0x0000000000007948 */ /* 0x000fea0003800000 */
[----:B------:R-:W-:Y:S01]  /*210f0*/  BAR.SYNC.DEFER_BLOCKING 0x1, 0x100 ;  /* 0x0044000000007b1d */ /* 0x000fe20000010000 */
[----:B0-----:R-:W-:Y:S02]  /*21100*/  SEL R61, R65, R80, P0 ;  /* 0x00000050413d7207 */ /* 0x001fe40000000000 */
[----:B------:R-:W-:-:S03]  /*21110*/  SEL R63, R80, R65, P0 ;  /* 0x00000041503f7207 */ /* 0x000fc60000000000 */
[----:B------:R-:W-:Y:S02]  /*21120*/  ULDC.64 UR4, c[0x0][0xc00] ;  /* 0x0003000000047ab9 */ /* 0x000fe40000000a00 */
        /* <DEDUP_REMOVED lines=11> */
[----:B------:R-:W-:Y:S01]  /*211e0*/  STSM.16.M88.4 [R82], R32 ;  /* 0x0000002052007844 */ /* 0x000fe20000000200 */
[----:B---3--:R-:W-:-:S03]  /*211f0*/  IADD3 R8, R98, -0x80, RZ ;  /* 0xffffff8062087810 */ /* 0x008fc60007ffe0ff */
[----:B------:R-:W-:Y:S01]  /*21200*/  STSM.16.M88.4 [R75], R36 ;  /* 0x000000244b007844 */ /* 0x000fe20000000200 */
[----:B------:R-:W-:-:S03]  /*21210*/  SHF.R.S32.HI R9, RZ, 0x1f, R8 ;  /* 0x0000001fff097819 */ /* 0x000fc60000011408 */
[----:B------:R3:W-:Y:S01]  /*21220*/  STSM.16.M88.4 [R77], R12 ;  /* 0x0000000c4d007844 */ /* 0x0007e20000000200 */
[----:B------:R-:W-:-:S03]  /*21230*/  LEA.HI R4, R9, R8, RZ, 0x7 ;  /* 0x0000000809047211 */ /* 0x000fc600078f38ff */
[----:B------:R4:W-:Y:S01]  /*21240*/  STSM.16.M88.4 [R79], R40 ;  /* 0x000000284f007844 */ /* 0x0009e20000000200 */
[----:B------:R-:W-:-:S03]  /*21250*/  LOP3.LUT R5, R4, 0xffffff80, RZ, 0xc0, !PT ;  /* 0xffffff8004057812 */ /* 0x000fc600078ec0ff */
[----:B------:R4:W-:Y:S02]  /*21260*/  STSM.16.M88.4 [R67], R48 ;  /* 0x0000003043007844 */ /* 0x0009e40000000200 */
[----:B------:R-:W-:Y:S01]  /*21270*/  IMAD.IADD R10, R8, 0x1, -R5 ;  /* 0x00000001080a7824 */ /* 0x000fe200078e0a05 */
[----:B------:R-:W-:Y:S01]  /*21280*/  LEA.HI R11, R9, R8, RZ, 0x2 ;  /* 0x00000008090b7211 */ /* 0x000fe200078f10ff */
[----:B------:R4:W-:Y:S03]  /*21290*/  STSM.16.M88.4 [R69], R44 ;  /* 0x0000002c45007844 */ /* 0x0009e60000000200 */
[----:B------:R-:W-:Y:S01]  /*212a0*/  SHF.R.S32.HI R7, RZ, 0x1f, R10 ;  /* 0x0000001fff077819 */ /* 0x000fe2000001140a */
[----:B------:R4:W-:Y:S03]  /*212b0*/  STSM.16.M88.4 [R71], R56 ;  /* 0x0000003847007844 */ /* 0x0009e60000000200 */
[----:B------:R-:W-:Y:S01]  /*212c0*/  LEA.HI R5, R7, R10, RZ, 0x2 ;  /* 0x0000000a07057211 */ /* 0x000fe200078f10ff */
[----:B------:R4:W-:Y:S03]  /*212d0*/  STSM.16.M88.4 [R73], R60 ;  /* 0x0000003c49007844 */ /* 0x0009e60000000200 */
[--C-:B------:R-:W-:Y:S01]  /*212e0*/  SHF.R.S32.HI R6, RZ, 0x2, R5.reuse ;  /* 0x00000002ff067819 */ /* 0x100fe20000011405 */
[----:B------:R-:W-:Y:S01]  /*212f0*/  BAR.SYNC.DEFER_BLOCKING 0x1, 0x100 ;  /* 0x0044000000007b1d */ /* 0x000fe20000010000 */
[----:B------:R-:W-:-:S04]  /*21300*/  SHF.R.S32.HI R5, RZ, 0x1f, R5 ;  /* 0x0000001fff057819 */ /* 0x000fc80000011405 */
[----:B------:R-:W-:-:S04]  /*21310*/  LEA.HI R5, R5, R6, RZ, 0x3 ;  /* 0x0000000605057211 */ /* 0x000fc800078f18ff */
[----:B------:R-:W-:Y:S02]  /*21320*/  LOP3.LUT R5, R5, 0xfffffff8, RZ, 0xc0, !PT ;  /* 0xfffffff805057812 */ /* 0x000fe400078ec0ff */
[----:B------:R-:W-:Y:S02]  /*21330*/  ISETP.NE.U32.AND P0, PT, RZ, UR4, PT ;  /* 0x00000004ff007c0c */ /* 0x000fe4000bf05070 */
[----:B------:R-:W-:Y:S01]  /*21340*/  LOP3.LUT R11, R11, 0xfffffffc, RZ, 0xc0, !PT ;  /* 0xfffffffc0b0b7812 */ /* 0x000fe200078ec0ff */
[----:B---3--:R-:W-:Y:S01]  /*21350*/  IMAD.IADD R12, R6, 0x1, -R5 ;  /* 0x00000001060c7824 */ /* 0x008fe200078e0a05 */
[----:B------:R-:W-:Y:S02]  /*21360*/  SHF.R.S32.HI R5, RZ, 0x7, R4 ;  /* 0x00000007ff057819 */ /* 0x000fe40000011404 */
[----:B------:R-:W-:Y:S01]  /*21370*/  ISETP.NE.AND.EX P0, PT, RZ, UR5, PT, P0 ;  /* 0x00000005ff007c0c */ /* 0x000fe2000bf05300 */
[----:B------:R-:W-:Y:S01]  /*21380*/  IMAD.IADD R13, R8, 0x1, -R11 ;  /* 0x00000001080d7824 */ /* 0x000fe200078e0a0b */
[----:B------:R-:W-:-:S02]  /*21390*/  LEA.HI R4, R4, R5, RZ, 0x1 ;  /* 0x0000000504047211 */ /* 0x000fc400078f08ff */
[----:B------:R-:W-:Y:S02]  /*213a0*/  LEA.HI R7, R7, R10, RZ, 0x5 ;  /* 0x0000000a07077211 */ /* 0x000fe400078f28ff */
[----:B------:R-:W-:Y:S01]  /*213b0*/  LOP3.LUT R4, R4, 0x3fffffe, RZ, 0xc0, !PT ;  /* 0x03fffffe04047812 */ /* 0x000fe200078ec0ff */
[----:B------:R4:W5:Y:S01]  /*213c0*/  @P1 LDG.E R0, desc[UR50][R2.64] ;  /* 0x0000003202001981 */ /* 0x000962000c1e1900 */
[----:B------:R-:W-:Y:S02]  /*213d0*/  LEA.HI R14, R13, R13, RZ, 0x1 ;  /* 0x0000000d0d0e7211 */ /* 0x000fe400078f08ff */
[----:B------:R-:W-:Y:S01]  /*213e0*/  SHF.R.S32.HI R7, RZ, 0x5, R7 ;  /* 0x00000005ff077819 */ /* 0x000fe20000011407 */
[----:B------:R-:W-:Y:S01]  /*213f0*/  IMAD.IADD R5, R5, 0x1, -R4 ;  /* 0x0000000105057824 */ /* 0x000fe200078e0a04 */
[----:B------:R-:W-:Y:S02]  /*21400*/  LOP3.LUT R14, R14, 0x1ffffffe, RZ, 0xc0, !PT ;  /* 0x1ffffffe0e0e7812 */ /* 0x000fe400078ec0ff */
[----:B------:R-:W-:Y:S01]  /*21410*/  @P0 IADD3 R4, P3, R85, UR4, RZ ;  /* 0x0000000455040c10 */ /* 0x000fe2000ff7e0ff */
[----:B------:R-:W-:Y:S01]  /*21420*/  IMAD R12, R7, 0x10, R12 ;  /* 0x00000010070c7824 */ /* 0x000fe200078e020c */
[----:B------:R-:W-:Y:S01]  /*21430*/  ULDC UR4, c[0x0][0xa88] ;  /* 0x0002a20000047ab9 */ /* 0x000fe20000000800 */
[----:B------:R-:W-:Y:S01]  /*21440*/  IADD3 R13, R13, -R14, RZ ;  /* 0x8000000e0d0d7210 */ /* 0x000fe20007ffe0ff */
[----:B------:R-:W-:-:S02]  /*21450*/  IMAD.U32 R7, RZ, RZ, UR4 ;  /* 0x00000004ff077e24 */ /* 0x000fc4000f8e00ff */
[----:B------:R-:W-:Y:S01]  /*21460*/  IMAD R14, R5, 0x40, R12 ;  /* 0x00000040050e7824 */ /* 0x000fe200078e020c */
[----:B------:R-:W-:-:S05]  /*21470*/  @P0 IADD3.X R5, R87, UR5, RZ, P3, !PT ;  /* 0x0000000557050c10 */ /* 0x000fca0009ffe4ff */
[----:B------:R4:W5:Y:S01]  /*21480*/  @P0 LDG.E R7, desc[UR50][R4.64] ;  /* 0x0000003204070981 */ /* 0x000962000c1e1900 */
[----:B0-----:R-:W-:-:S13]  /*21490*/  ISETP.NE.AND P2, PT, R20, 0x1, PT ;  /* 0x000000011400780c */ /* 0x001fda0003f45270 */
[----:B------:R-:W0:Y:S08]  /*214a0*/  @P2 LDC R6, c[0x0][0xbec] ;  /* 0x0002fb00ff062b82 */ /* 0x000e300000000800 */
[----:B------:R-:W3:Y:S01]  /*214b0*/  @P2 LDC R11, c[0x0][0xbf0] ;  /* 0x0002fc00ff0b2b82 */ /* 0x000ee20000000800 */
[----:B------:R-:W-:Y:S01]  /*214c0*/  IMAD R13, R13, 0x8, R14 ;  /* 0x000000080d0d7824 */ /* 0x000fe200078e020e */
[----:B------:R-:W-:-:S03]  /*214d0*/  LEA.HI R21, R9, R8, RZ, 0x3 ;  /* 0x0000000809157211 */ /* 0x000fc600078f18ff */
[----:B--2---:R-:W-:Y:S01]  /*214e0*/  IMAD R25, R66, 0x80, R13 ;  /* 0x0000008042197824 */ /* 0x004fe200078e020d */
[----:B0--34-:R-:W-:Y:S06]  /*214f0*/  @P0 BRA `(.L_x_4239) ;  /* 0x0000000000100947 */ /* 0x019fec0003800000 */
[----:B------:R-:W-:Y:S05]  /*21500*/  @!P1 BRA `(.L_x_4239) ;  /* 0x00000000000c9947 */ /* 0x000fea0003800000 */
[----:B------:R-:W2:Y:S04]  /*21510*/  LDG.E R4, desc[UR50][R2.64] ;  /* 0x0000003202047981 */ /* 0x000ea8000c1e1900 */
[----:B-----5:R-:W2:Y:S02]  /*21520*/  LDG.E R7, desc[UR50][R2.64+0x4] ;  /* 0x0000043202077981 */ /* 0x020ea4000c1e1900 */
[----:B--2---:R-:W-:-:S07]  /*21530*/  IMAD.IADD R7, R7, 0x1, -R4 ;  /* 0x0000000107077824 */ /* 0x004fce00078e0a04 */
.L_x_4239:
[----:B------:R-:W2:Y:S01]  /*21540*/  LDL.LU R68, [R1+0x4c] ;  /* 0x00004c0001447983 */ /* 0x000ea20000300800 */
[----:B------:R-:W-:Y:S01]  /*21550*/  @P2 IMAD.HI.U32 R2, R25, R6, RZ ;  /* 0x0000000619022227 */ /* 0x000fe200078e00ff */
[----:B------:R-:W-:Y:S01]  /*21560*/  LOP3.LUT R5, R21, 0xfffffff8, RZ, 0xc0, !PT ;  /* 0xfffffff815057812 */ /* 0x000fe200078ec0ff */
[----:B------:R-:W-:Y:S01]  /*21570*/  ULDC.64 UR4, c[0x0][0xb90] ;  /* 0x0002e40000047ab9 */ /* 0x000fe20000000a00 */
[----:B------:R-:W-:Y:S01]  /*21580*/  MOV R9, R25 ;  /* 0x0000001900097202 */ /* 0x000fe20000000f00 */
[----:B------:R-:W0:Y:S01]  /*21590*/  @P2 LDC R69, c[0x0][0xbec] ;  /* 0x0002fb00ff452b82 */ /* 0x000e220000000800 */
[----:B-----5:R-:W-:Y:S01]  /*215a0*/  SHF.R.S32.HI R3, RZ, 0x1f, R0 ;  /* 0x0000001fff037819 */ /* 0x020fe20000011400 */
[----:B------:R-:W-:Y:S01]  /*215b0*/  IMAD.IADD R64, R8, 0x1, -R5 ;  /* 0x0000000108407824 */ /* 0x000fe200078e0a05 */
[----:B------:R-:W-:Y:S01]  /*215c0*/  @P2 SHF.R.U32.HI R9, RZ, R11, R2 ;  /* 0x0000000bff092219 */ /* 0x000fe20000011602 */
[----:B------:R-:W-:Y:S01]  /*215d0*/  IMAD.MOV.U32 R2, RZ, RZ, R0 ;  /* 0x000000ffff027224 */ /* 0x000fe200078e0000 */
[----:B------:R-:W-:Y:S01]  /*215e0*/  SHF.R.S32.HI R21, RZ, 0x3, R21 ;  /* 0x00000003ff157819 */ /* 0x000fe20000011415 */
[----:B------:R-:W-:Y:S01]  /*215f0*/  IMAD R67, R7, R20, RZ ;  /* 0x0000001407437224 */ /* 0x000fe200078e02ff */
[----:B------:R-:W-:Y:S01]  /*21600*/  SEL R65, R94, RZ, !P1 ;  /* 0x000000ff5e417207 */ /* 0x000fe20004800000 */
[----:B------:R-:W-:Y:S01]  /*21610*/  IMAD.MOV R15, RZ, RZ, -R9 ;  /* 0x000000ffff0f7224 */ /* 0x000fe200078e0a09 */
[----:B------:R-:W-:Y:S01]  /*21620*/  SEL R62, R90, RZ, !P1 ;  /* 0x000000ff5a3e7207 */ /* 0x000fe20004800000 */
[----:B------:R-:W3:Y:S01]  /*21630*/  @P2 LDC R71, c[0x0][0xbf0] ;  /* 0x0002fc00ff472b82 */ /* 0x000ee20000000800 */
[----:B------:R-:W-:Y:S01]  /*21640*/  BSSY B1, `(.L_x_4240) ;  /* 0x00000b5000017945 */ /* 0x000fe20003800000 */
[----:B--2---:R-:W-:-:S05]  /*21650*/  SHF.R.S32.HI R63, RZ, 0x1f, R68 ;  /* 0x0000001fff3f7819 */ /* 0x004fca0000011444 */
[----:B------:R-:W-:-:S04]  /*21660*/  IMAD R4, R63, UR4, RZ ;  /* 0x000000043f047c24 */ /* 0x000fc8000f8e02ff */
[C---:B------:R-:W-:Y:S02]  /*21670*/  IMAD R11, R68.reuse, UR5, R4 ;  /* 0x00000005440b7c24 */ /* 0x040fe4000f8e0204 */
[----:B------:R-:W-:Y:S01]  /*21680*/  IMAD.WIDE.U32 R4, R68, UR4, R2 ;  /* 0x0000000444047c25 */ /* 0x000fe2000f8e0002 */
[----:B------:R-:W-:-:S03]  /*21690*/  ULDC.64 UR4, c[0x0][0xb98] ;  /* 0x0002e60000047ab9 */ /* 0x000fc60000000a00 */
[----:B------:R-:W-:Y:S02]  /*216a0*/  IMAD.SHL.U32 R2, R64, 0x8, RZ ;  /* 0x0000000840027824 */ /* 0x000fe400078e00ff */
[----:B------:R-:W-:Y:S02]  /*216b0*/  IMAD.IADD R5, R5, 0x1, R11 ;  /* 0x0000000105057824 */ /* 0x000fe400078e020b */
[----:B------:R-:W-:Y:S01]  /*216c0*/  IMAD R11, R20, R15, R25 ;  /* 0x0000000f140b7224 */ /* 0x000fe200078e0219 */
[----:B------:R-:W-:Y:S01]  /*216d0*/  LEA R13, R21, R2, 0x6 ;  /* 0x00000002150d7211 */ /* 0x000fe200078e30ff */
[----:B------:R-:W-:Y:S02]  /*216e0*/  IMAD R6, R62, UR4, RZ ;  /* 0x000000043e067c24 */ /* 0x000fe4000f8e02ff */
[----:B------:R-:W-:-:S04]  /*216f0*/  IMAD.WIDE.U32 R4, R65, UR4, R4 ;  /* 0x0000000441047c25 */ /* 0x000fc8000f8e0004 */
[----:B------:R-:W-:Y:S01]  /*21700*/  IMAD.WIDE R52, R13, 0x2, R52 ;  /* 0x000000020d347825 */ /* 0x000fe200078e0234 */
[----:B------:R-:W-:Y:S02]  /*21710*/  SHF.R.S32.HI R13, RZ, 0x1f, R9 ;  /* 0x0000001fff0d7819 */ /* 0x000fe40000011409 */
[----:B------:R-:W-:Y:S01]  /*21720*/  IADD3 R4, P0, R9, R4, RZ ;  /* 0x0000000409047210 */ /* 0x000fe20007f1e0ff */
[----:B------:R-:W-:Y:S01]  /*21730*/  IMAD R8, R65, UR5, R6 ;  /* 0x0000000541087c24 */ /* 0x000fe2000f8e0206 */
[----:B------:R-:W-:Y:S01]  /*21740*/  SHF.R.S32.HI R6, RZ, 0x1f, R11 ;  /* 0x0000001fff067819 */ /* 0x000fe2000001140b */
[----:B------:R-:W-:Y:S01]  /*21750*/  ULDC.64 UR4, c[0x0][0xb88] ;  /* 0x0002e20000047ab9 */ /* 0x000fe20000000a00 */
[----:B------:R-:W-:Y:S02]  /*21760*/  IADD3 R9, P5, R52, 0x1000, RZ ;  /* 0x0000100034097810 */ /* 0x000fe40007fbe0ff */
[----:B------:R-:W-:Y:S01]  /*21770*/  IADD3.X R5, R13, R5, R8, P0, !PT ;  /* 0x000000050d057210 */ /* 0x000fe200007fe408 */
[----:B------:R-:W-:Y:S01]  /*21780*/  IMAD R6, R6, UR4, RZ ;  /* 0x0000000406067c24 */ /* 0x000fe2000f8e02ff */
[----:B------:R-:W-:-:S02]  /*21790*/  LOP3.LUT P0, RZ, R10, 0x3, RZ, 0xc0, !PT ;  /* 0x000000030aff7812 */ /* 0x000fc4000780c0ff */
[----:B------:R-:W-:Y:S01]  /*217a0*/  IADD3 R29, P3, R52, 0x4000, RZ ;  /* 0x00004000341d7810 */ /* 0x000fe20007f7e0ff */
[----:B------:R-:W-:Y:S01]  /*217b0*/  IMAD R13, R11, UR5, R6 ;  /* 0x000000050b0d7c24 */ /* 0x000fe2000f8e0206 */
[----:B------:R-:W-:Y:S01]  /*217c0*/  LOP3.LUT R8, R9, 0x380, RZ, 0xc0, !PT ;  /* 0x0000038009087812 */ /* 0x000fe200078ec0ff */
[----:B------:R-:W-:Y:S01]  /*217d0*/  IMAD.WIDE.U32 R4, R11, UR4, R4 ;  /* 0x000000040b047c25 */ /* 0x000fe2000f8e0004 */
[----:B------:R-:W-:Y:S01]  /*217e0*/  ULDC.64 UR4, c[0x0][0xb50] ;  /* 0x0002d40000047ab9 */ /* 0x000fe20000000a00 */
[----:B------:R-:W-:Y:S02]  /*217f0*/  LOP3.LUT R28, R29, 0x380, RZ, 0xc0, !PT ;  /* 0x000003801d1c7812 */ /* 0x000fe400078ec0ff */
[----:B------:R-:W-:Y:S01]  /*21800*/  IMAD.IADD R5, R5, 0x1, R13 ;  /* 0x0000000105057824 */ /* 0x000fe200078e020d */
[----:B------:R-:W-:Y:S02]  /*21810*/  LEA R6, P1, R4, UR4, 0x2 ;  /* 0x0000000404067c11 */ /* 0x000fe4000f8210ff */
[----:B------:R-:W-:-:S02]  /*21820*/  IADD3 R13, P4, R52, 0x2000, RZ ;  /* 0x00002000340d7810 */ /* 0x000fc40007f9e0ff */
[----:B------:R-:W-:Y:S01]  /*21830*/  LEA.HI.X R10, R4, UR5, R5, 0x2, P1 ;  /* 0x00000005040a7c11 */ /* 0x000fe200088f1405 */
[----:B------:R-:W-:Y:S01]  /*21840*/  ULDC.64 UR4, c[0x0][0xaa0] ;  /* 0x0002a80000047ab9 */ /* 0x000fe20000000a00 */
[----:B------:R-:W-:Y:S01]  /*21850*/  IADD3 R25, P1, R52, 0x3000, RZ ;  /* 0x0000300034197810 */ /* 0x000fe20007f3e0ff */
[----:B------:R-:W-:Y:S01]  /*21860*/  SHFL.IDX PT, R50, R6, RZ, 0x1c1f ;  /* 0x001c1fff06327589 */ /* 0x000fe200000e0000 */
[----:B------:R-:W-:Y:S01]  /*21870*/  LOP3.LUT R12, R13, 0x380, RZ, 0xc0, !PT ;  /* 0x000003800d0c7812 */ /* 0x000fe200078ec0ff */
[----:B------:R-:W-:Y:S01]  /*21880*/  IMAD R4, R66, 0x80, R14 ;  /* 0x0000008042047824 */ /* 0x000fe200078e020e */
[----:B------:R-:W-:Y:S01]  /*21890*/  LOP3.LUT R24, R25, 0x380, RZ, 0xc0, !PT ;  /* 0x0000038019187812 */ /* 0x000fe200078ec0ff */
[----:B------:R-:W-:Y:S01]  /*218a0*/  IMAD R3, R3, UR4, RZ ;  /* 0x0000000403037c24 */ /* 0x000fe2000f8e02ff */
[----:B------:R-:W-:Y:S01]  /*218b0*/  SHF.R.U64 R8, R8, 0x3, RZ ;  /* 0x0000000308087819 */ /* 0x000fe200000012ff */
[----:B------:R-:W2:Y:S01]  /*218c0*/  SHFL.IDX PT, R51, R10, RZ, 0x1c1f ;  /* 0x001c1fff0a337589 */ /* 0x000ea200000e0000 */
[----:B------:R-:W-:-:S02]  /*218d0*/  SHF.R.U64 R24, R24, 0x3, RZ ;  /* 0x0000000318187819 */ /* 0x000fc400000012ff */
[----:B------:R-:W-:Y:S02]  /*218e0*/  SHF.R.U64 R12, R12, 0x3, RZ ;  /* 0x000000030c0c7819 */ /* 0x000fe400000012ff */
[----:B------:R-:W-:Y:S01]  /*218f0*/  SHF.R.U64 R28, R28, 0x3, RZ ;  /* 0x000000031c1c7819 */ /* 0x000fe200000012ff */
[----:B------:R-:W-:Y:S01]  /*21900*/  IMAD R3, R0, UR5, R3 ;  /* 0x0000000500037c24 */ /* 0x000fe2000f8e0203 */
[----:B------:R-:W-:Y:S01]  /*21910*/  LOP3.LUT R24, R24, R25, RZ, 0x3c, !PT ;  /* 0x0000001918187212 */ /* 0x000fe200078e3cff */
[----:B------:R-:W-:Y:S01]  /*21920*/  IMAD.WIDE.U32 R60, R0, UR4, RZ ;  /* 0x00000004003c7c25 */ /* 0x000fe2000f8e00ff */
[----:B------:R-:W-:Y:S01]  /*21930*/  LOP3.LUT R8, R8, R9, RZ, 0x3c, !PT ;  /* 0x0000000908087212 */ /* 0x000fe200078e3cff */
[----:B------:R-:W-:Y:S01]  /*21940*/  ULDC.64 UR4, c[0x0][0xae8] ;  /* 0x0002ba0000047ab9 */ /* 0x000fe20000000a00 */
[----:B------:R-:W-:Y:S01]  /*21950*/  LOP3.LUT R12, R12, R13, RZ, 0x3c, !PT ;  /* 0x0000000d0c0c7212 */ /* 0x000fe200078e3cff */
[----:B------:R-:W-:Y:S01]  /*21960*/  IMAD.X R25, RZ, RZ, R53, P1 ;  /* 0x000000ffff197224 */ /* 0x000fe200008e0635 */
[----:B------:R-:W-:Y:S01]  /*21970*/  LOP3.LUT R28, R28, R29, RZ, 0x3c, !PT ;  /* 0x0000001d1c1c7212 */ /* 0x000fe200078e3cff */
[----:B------:R-:W-:Y:S01]  /*21980*/  IMAD R0, R64, 0x20, R21 ;  /* 0x0000002040007824 */ /* 0x000fe200078e0215 */
[C---:B------:R-:W-:Y:S01]  /*21990*/  IADD3 R41, P1, R52.reuse, 0x7000, RZ ;  /* 0x0000700034297810 */ /* 0x040fe20007f3e0ff */
[--C-:B------:R-:W-:Y:S01]  /*219a0*/  IMAD.X R9, RZ, RZ, R53.reuse, P5 ;  /* 0x000000ffff097224 */ /* 0x100fe200028e0635 */
[C---:B------:R-:W-:Y:S01]  /*219b0*/  IADD3 R33, P5, R52.reuse, 0x5000, RZ ;  /* 0x0000500034217810 */ /* 0x040fe20007fbe0ff */
[--C-:B------:R-:W-:Y:S01]  /*219c0*/  IMAD.X R13, RZ, RZ, R53.reuse, P4 ;  /* 0x000000ffff0d7224 */ /* 0x100fe200020e0635 */
[C---:B------:R-:W-:Y:S01]  /*219d0*/  IADD3 R37, P4, R52.reuse, 0x6000, RZ ;  /* 0x0000600034257810 */ /* 0x040fe20007f9e0ff */
[----:B------:R-:W-:Y:S01]  /*219e0*/  IMAD.X R29, RZ, RZ, R53, P3 ;  /* 0x000000ffff1d7224 */ /* 0x000fe200018e0635 */
[----:B------:R-:W-:Y:S01]  /*219f0*/  IADD3 R45, P3, R52, 0x8000, RZ ;  /* 0x00008000342d7810 */ /* 0x000fe20007f7e0ff */
[----:B------:R-:W-:Y:S01]  /*21a00*/  IMAD.IADD R61, R61, 0x1, R3 ;  /* 0x000000013d3d7824 */ /* 0x000fe200078e0203 */
[----:B------:R-:W-:Y:S01]  /*21a10*/  LOP3.LUT R40, R41, 0x380, RZ, 0xc0, !PT ;  /* 0x0000038029287812 */ /* 0x000fe200078ec0ff */
[----:B------:R-:W-:Y:S01]  /*21a20*/  IMAD R3, R63, UR4, RZ ;  /* 0x000000043f037c24 */ /* 0x000fe2000f8e02ff */
[----:B------:R-:W-:Y:S01]  /*21a30*/  LEA R64, R66, R0, 0x7 ;  /* 0x0000000042407211 */ /* 0x000fe200078e38ff */
[----:B------:R4:W-:Y:S01]  /*21a40*/  SHFL.IDX PT, R58, R6, 0x1, 0x1c1f ;  /* 0x003c1f00063a7f89 */ /* 0x0009e200000e0000 */
[----:B------:R-:W-:-:S02]  /*21a50*/  LOP3.LUT R32, R33, 0x380, RZ, 0xc0, !PT ;  /* 0x0000038021207812 */ /* 0x000fc400078ec0ff */
[----:B------:R-:W-:Y:S01]  /*21a60*/  LOP3.LUT R36, R37, 0x380, RZ, 0xc0, !PT ;  /* 0x0000038025247812 */ /* 0x000fe200078ec0ff */
[----:B------:R-:W1:Y:S01]  /*21a70*/  SHFL.IDX PT, R59, R10, 0x1, 0x1c1f ;  /* 0x003c1f000a3b7f89 */ /* 0x000e6200000e0000 */
[----:B------:R-:W-:Y:S01]  /*21a80*/  LOP3.LUT R44, R45, 0x380, RZ, 0xc0, !PT ;  /* 0x000003802d2c7812 */ /* 0x000fe200078ec0ff */
[----:B------:R-:W-:Y:S01]  /*21a90*/  IMAD R3, R68, UR5, R3 ;  /* 0x0000000544037c24 */ /* 0x000fe2000f8e0203 */
[----:B------:R-:W-:Y:S01]  /*21aa0*/  SHF.R.U64 R40, R40, 0x3, RZ ;  /* 0x0000000328287819 */ /* 0x000fe200000012ff */
[----:B------:R-:W-:Y:S01]  /*21ab0*/  IMAD.WIDE.U32 R60, R68, UR4, R60 ;  /* 0x00000004443c7c25 */ /* 0x000fe2000f8e003c */
[----:B------:R-:W-:Y:S01]  /*21ac0*/  SHF.R.U64 R32, R32, 0x3, RZ ;  /* 0x0000000320207819 */ /* 0x000fe200000012ff */
[----:B------:R-:W-:Y:S01]  /*21ad0*/  ULDC.64 UR4, c[0x0][0xaf0] ;  /* 0x0002bc0000047ab9 */ /* 0x000fe20000000a00 */
[----:B------:R-:W-:Y:S01]  /*21ae0*/  SHF.R.U64 R36, R36, 0x3, RZ ;  /* 0x0000000324247819 */ /* 0x000fe200000012ff */
[----:B0-----:R-:W-:Y:S01]  /*21af0*/  @P2 IMAD.HI.U32 R0, R64, R69, RZ ;  /* 0x0000004540002227 */ /* 0x001fe200078e00ff */
[----:B------:R-:W-:-:S02]  /*21b00*/  SHF.R.U64 R44, R44, 0x3, RZ ;  /* 0x000000032c2c7819 */ /* 0x000fc400000012ff */
[----:B------:R-:W-:Y:S01]  /*21b10*/  LOP3.LUT R40, R40, R41, RZ, 0x3c, !PT ;  /* 0x0000002928287212 */ /* 0x000fe200078e3cff */
[----:B------:R-:W-:Y:S01]  /*21b20*/  IMAD.IADD R61, R61, 0x1, R3 ;  /* 0x000000013d3d7824 */ /* 0x000fe200078e0203 */
[----:B------:R-:W-:Y:S01]  /*21b30*/  LOP3.LUT R32, R32, R33, RZ, 0x3c, !PT ;  /* 0x0000002120207212 */ /* 0x000fe200078e3cff */
[--C-:B------:R-:W-:Y:S01]  /*21b40*/  IMAD.X R41, RZ, RZ, R53.reuse, P1 ;  /* 0x000000ffff297224 */ /* 0x100fe200008e0635 */
[----:B------:R-:W-:Y:S01]  /*21b50*/  LOP3.LUT R36, R36, R37, RZ, 0x3c, !PT ;  /* 0x0000002524247212 */ /* 0x000fe200078e3cff */
[----:B------:R-:W-:Y:S01]  /*21b60*/  IMAD.MOV.U32 R3, RZ, RZ, R64 ;  /* 0x000000ffff037224 */ /* 0x000fe200078e0040 */
[----:B------:R-:W-:Y:S01]  /*21b70*/  IADD3.X R33, RZ, R53, RZ, P5, !PT ;  /* 0x00000035ff217210 */ /* 0x000fe20002ffe4ff */
[--C-:B------:R-:W-:Y:S01]  /*21b80*/  IMAD.X R37, RZ, RZ, R53.reuse, P4 ;  /* 0x000000ffff257224 */ /* 0x100fe200020e0635 */
[----:B------:R-:W-:Y:S01]  /*21b90*/  LOP3.LUT R44, R44, R45, RZ, 0x3c, !PT ;  /* 0x0000002d2c2c7212 */ /* 0x000fe200078e3cff */
[----:B------:R-:W-:Y:S01]  /*21ba0*/  IMAD R62, R62, UR4, RZ ;  /* 0x000000043e3e7c24 */ /* 0x000fe2000f8e02ff */
[C---:B------:R-:W-:Y:S01]  /*21bb0*/  ISETP.GE.OR P1, PT, R4.reuse, R67, P0 ;  /* 0x000000430400720c */ /* 0x040fe20000726670 */
[----:B------:R-:W-:Y:S01]  /*21bc0*/  IMAD.X R45, RZ, RZ, R53, P3 ;  /* 0x000000ffff2d7224 */ /* 0x000fe200018e0635 */
[----:B---3--:R-:W-:Y:S01]  /*21bd0*/  @P2 SHF.R.U32.HI R3, RZ, R71, R0 ;  /* 0x00000047ff032219 */ /* 0x008fe20000011600 */
[----:B------:R-:W-:Y:S01]  /*21be0*/  VIADD R4, R4, 0x8 ;  /* 0x0000000804047836 */ /* 0x000fe20000000000 */
[----:B------:R-:W-:-:S02]  /*21bf0*/  IADD3 R49, P5, R52, 0x9000, RZ ;  /* 0x0000900034317810 */ /* 0x000fc40007fbe0ff */
[C---:B------:R-:W-:Y:S02]  /*21c00*/  IADD3 R55, P4, R52.reuse, 0xa000, RZ ;  /* 0x0000a00034377810 */ /* 0x040fe40007f9e0ff */
[C---:B------:R-:W-:Y:S01]  /*21c10*/  IADD3 R7, P3, R52.reuse, 0xb000, RZ ;  /* 0x0000b00034077810 */ /* 0x040fe20007f7e0ff */
[C---:B------:R-:W-:Y:S01]  /*21c20*/  IMAD R63, R65.reuse, UR5, R62 ;  /* 0x00000005413f7c24 */ /* 0x040fe2000f8e023e */
[----:B------:R-:W-:Y:S01]  /*21c30*/  SHF.R.S32.HI R0, RZ, 0x1f, R3 ;  /* 0x0000001fff007819 */ /* 0x000fe20000011403 */
[----:B------:R-:W-:Y:S01]  /*21c40*/  IMAD.WIDE.U32 R60, R65, UR4, R60 ;  /* 0x00000004413c7c25 */ /* 0x000fe2000f8e003c */
[----:B------:R-:W-:Y:S01]  /*21c50*/  LOP3.LUT R48, R49, 0x380, RZ, 0xc0, !PT ;  /* 0x0000038031307812 */ /* 0x000fe200078ec0ff */
[----:B------:R-:W-:Y:S01]  /*21c60*/  ULDC.64 UR4, c[0x0][0xae0] ;  /* 0x0002b80000047ab9 */ /* 0x000fe20000000a00 */
[----:B------:R-:W-:Y:S01]  /*21c70*/  LOP3.LUT R5, R52, 0x380, RZ, 0xc0, !PT ;  /* 0x0000038034057812 */ /* 0x000fe200078ec0ff */
[----:B------:R-:W-:Y:S01]  /*21c80*/  IMAD.MOV R65, RZ, RZ, -R3 ;  /* 0x000000ffff417224 */ /* 0x000fe200078e0a03 */
[----:B------:R-:W-:Y:S01]  /*21c90*/  LOP3.LUT R54, R55, 0x380, RZ, 0xc0, !PT ;  /* 0x0000038037367812 */ /* 0x000fe200078ec0ff */
[----:B------:R-:W-:Y:S01]  /*21ca0*/  IMAD.X R57, RZ, RZ, R53, P3 ;  /* 0x000000ffff397224 */ /* 0x000fe200018e0635 */
[----:B------:R-:W-:Y:S01]  /*21cb0*/  ISETP.GE.OR P0, PT, R4, R67, P0 ;  /* 0x000000430400720c */ /* 0x000fe20000706670 */
[----:B--2---:R0:W-:Y:S01]  /*21cc0*/  @!P1 ST.E desc[UR50][R50.64], R120 ;  /* 0x0000007832009985 */ /* 0x0041e2000c101932 */
[----:B----4-:R-:W-:Y:S01]  /*21cd0*/  LOP3.LUT R6, R7, 0x380, RZ, 0xc0, !PT ;  /* 0x0000038007067812 */ /* 0x010fe200078ec0ff */
[----:B------:R-:W-:Y:S01]  /*21ce0*/  IMAD.IADD R61, R61, 0x1, R63 ;  /* 0x000000013d3d7824 */ /* 0x000fe200078e023f */
[----:B------:R-:W-:Y:S01]  /*21cf0*/  SHF.R.U64 R48, R48, 0x3, RZ ;  /* 0x0000000330307819 */ /* 0x000fe200000012ff */
[----:B------:R-:W-:Y:S01]  /*21d00*/  IMAD R0, R0, UR4, RZ ;  /* 0x0000000400007c24 */ /* 0x000fe2000f8e02ff */
[----:B------:R-:W-:Y:S01]  /*21d10*/  SHF.R.U64 R54, R54, 0x3, RZ ;  /* 0x0000000336367819 */ /* 0x000fe200000012ff */
[----:B------:R-:W-:Y:S01]  /*21d20*/  IMAD R63, R20, R65, R64 ;  /* 0x00000041143f7224 */ /* 0x000fe200078e0240 */
[----:B------:R-:W-:-:S02]  /*21d30*/  SHF.R.U64 R5, R5, 0x3, RZ ;  /* 0x0000000305057819 */ /* 0x000fc400000012ff */
[----:B------:R-:W-:Y:S01]  /*21d40*/  SHF.R.U64 R6, R6, 0x3, RZ ;  /* 0x0000000306067819 */ /* 0x000fe200000012ff */
[----:B------:R-:W-:Y:S01]  /*21d50*/  IMAD R65, R3, UR5, R0 ;  /* 0x0000000503417c24 */ /* 0x000fe2000f8e0200 */
[----:B------:R-:W-:Y:S01]  /*21d60*/  LOP3.LUT R48, R48, R49, RZ, 0x3c, !PT ;  /* 0x0000003130307212 */ /* 0x000fe200078e3cff */
[----:B-1----:R1:W-:Y:S01]  /*21d70*/  @!P0 ST.E desc[UR50][R58.64], R121 ;  /* 0x000000793a008985 */ /* 0x0023e2000c101932 */
[----:B------:R-:W-:Y:S01]  /*21d80*/  LOP3.LUT R54, R54, R55, RZ, 0x3c, !PT ;  /* 0x0000003736367212 */ /* 0x000fe200078e3cff */
[--C-:B------:R-:W-:Y:S01]  /*21d90*/  IMAD.X R55, RZ, RZ, R53.reuse, P4 ;  /* 0x000000ffff377224 */ /* 0x100fe200020e0635 */
[----:B------:R-:W-:Y:S01]  /*21da0*/  LOP3.LUT R4, R5, R52, RZ, 0x3c, !PT ;  /* 0x0000003405047212 */ /* 0x000fe200078e3cff */
[----:B------:R-:W-:Y:S01]  /*21db0*/  IMAD.MOV.U32 R5, RZ, RZ, R53 ;  /* 0x000000ffff057224 */ /* 0x000fe200078e0035 */
[----:B------:R-:W-:Y:S01]  /*21dc0*/  IADD3.X R49, RZ, R53, RZ, P5, !PT ;  /* 0x00000035ff317210 */ /* 0x000fe20002ffe4ff */
[----:B------:R-:W-:Y:S01]  /*21dd0*/  IMAD.WIDE.U32 R60, R3, UR4, R60 ;  /* 0x00000004033c7c25 */ /* 0x000fe2000f8e003c */
[----:B------:R-:W-:Y:S01]  /*21de0*/  LOP3.LUT R56, R6, R7, RZ, 0x3c, !PT ;  /* 0x0000000706387212 */ /* 0x000fe200078e3cff */
[----:B------:R-:W-:Y:S01]  /*21df0*/  ULDC.64 UR4, c[0x0][0xad8] ;  /* 0x0002b60000047ab9 */ /* 0x000fe20000000a00 */
[----:B------:R-:W-:Y:S01]  /*21e00*/  SHF.R.S32.HI R0, RZ, 0x1f, R63 ;  /* 0x0000001fff007819 */ /* 0x000fe2000001143f */
[----:B------:R-:W-:Y:S01]  /*21e10*/  IMAD.IADD R61, R61, 0x1, R65 ;  /* 0x000000013d3d7824 */ /* 0x000fe200078e0241 */
[----:B------:R-:W5:Y:S01]  /*21e20*/  LD.E.128 R4, desc[UR50][R4.64] ;  /* 0x0000003204047980 */ /* 0x000f62000c101d00 */
[----:B------:R-:W-:-:S02]  /*21e30*/  LEA R66, R66, R21, 0x7 ;  /* 0x0000001542427211 */ /* 0x000fc400078e38ff */
[----:B------:R-:W-:Y:S01]  /*21e40*/  IMAD R0, R0, UR4, RZ ;  /* 0x0000000400007c24 */ /* 0x000fe2000f8e02ff */
[----:B------:R-:W5:Y:S01]  /*21e50*/  LD.E.128 R8, desc[UR50][R8.64] ;  /* 0x0000003208087980 */ /* 0x000f62000c101d00 */
[----:B------:R-:W-:-:S03]  /*21e60*/  IMAD.WIDE.U32 R20, R63, UR4, R60 ;  /* 0x000000043f147c25 */ /* 0x000fc6000f8e003c */
[----:B------:R-:W5:Y:S01]  /*21e70*/  LD.E.128 R12, desc[UR50][R12.64] ;  /* 0x000000320c0c7980 */ /* 0x000f62000c101d00 */
[----:B------:R-:W-:Y:S01]  /*21e80*/  IMAD R65, R63, UR5, R0 ;  /* 0x000000053f417c24 */ /* 0x000fe2000f8e0200 */
[----:B------:R-:W-:Y:S02]  /*21e90*/  ULDC.64 UR4, c[0x0][0xa80] ;  /* 0x0002a00000047ab9 */ /* 0x000fe40000000a00 */
[----:B------:R-:W5:Y:S04]  /*21ea0*/  LD.E.128 R24, desc[UR50][R24.64] ;  /* 0x0000003218187980 */ /* 0x000f68000c101d00 */
[----:B------:R-:W5:Y:S04]  /*21eb0*/  LD.E.128 R28, desc[UR50][R28.64] ;  /* 0x000000321c1c7980 */ /* 0x000f68000c101d00 */
[----:B------:R-:W5:Y:S04]  /*21ec0*/  LD.E.128 R32, desc[UR50][R32.64] ;  /* 0x0000003220207980 */ /* 0x000f68000c101d00 */
[----:B------:R-:W5:Y:S04]  /*21ed0*/  LD.E.128 R36, desc[UR50][R36.64] ;  /* 0x0000003224247980 */ /* 0x000f68000c101d00 */
[----:B------:R-:W5:Y:S04]  /*21ee0*/  LD.E.128 R40, desc[UR50][R40.64] ;  /* 0x0000003228287980 */ /* 0x000f68000c101d00 */
[----:B------:R-:W5:Y:S04]  /*21ef0*/  LD.E.128 R44, desc[UR50][R44.64] ;  /* 0x000000322c2c7980 */ /* 0x000f68000c101d00 */
[----:B0-----:R-:W5:Y:S04]  /*21f00*/  LD.E.128 R48, desc[UR50][R48.64] ;  /* 0x0000003230307980 */ /* 0x001f68000c101d00 */
[----:B------:R-:W5:Y:S04]  /*21f10*/  LD.E.128 R52, desc[UR50][R54.64] ;  /* 0x0000003236347980 */ /* 0x000f68000c101d00 */
[----:B-1----:R-:W5:Y:S01]  /*21f20*/  LD.E.128 R56, desc[UR50][R56.64] ;  /* 0x0000003238387980 */ /* 0x002f62000c101d00 */
[----:B------:R-:W-:Y:S01]  /*21f30*/  VIADD R3, R66, 0x20 ;  /* 0x0000002042037836 */ /* 0x000fe20000000000 */
[----:B------:R-:W-:Y:S01]  /*21f40*/  LEA R64, P2, R20, UR4, 0x1 ;  /* 0x0000000414407c11 */ /* 0x000fe2000f8408ff */
[----:B------:R-:W-:Y:S01]  /*21f50*/  IMAD.IADD R21, R21, 0x1, R65 ;  /* 0x0000000115157824 */ /* 0x000fe200078e0241 */
[----:B------:R-:W-:Y:S01]  /*21f60*/  @!PT LDS RZ, [RZ] ;  /* 0x00000000fffff984 */ /* 0x000fe20000000800 */
[----:B------:R-:W-:Y:S01]  /*21f70*/  @!PT LDS RZ, [RZ] ;  /* 0x00000000fffff984 */ /* 0x000fe20000000800 */
[----:B------:R-:W-:Y:S01]  /*21f80*/  @!PT LDS RZ, [RZ] ;  /* 0x00000000fffff984 */ /* 0x000fe20000000800 */
[----:B------:R-:W-:Y:S01]  /*21f90*/  @!PT LDS RZ, [RZ] ;  /* 0x00000000fffff984 */ /* 0x000fe20000000800 */
[----:B------:R0:W-:Y:S06]  /*21fa0*/  MEMBAR.ALL.CTA ;  /* 0x0000000000007992 */ /* 0x0001ec0000008000 */
[----:B0-----:R-:W0:Y:S01]  /*21fb0*/  FENCE.VIEW.ASYNC.S ;  /* 0x00000000000073c6 */ /* 0x001e220000000000 */
[----:B------:R-:W-:Y:S01]  /*21fc0*/  VIADD R0, R18, 0x33420 ;  /* 0x0003342012007836 */ /* 0x000fe20000000000 */
[-C--:B------:R-:W-:Y:S01]  /*21fd0*/  ISETP.GE.AND P1, PT, R3, R67.reuse, PT ;  /* 0x000000430300720c */ /* 0x080fe20003f26270 */
[----:B------:R-:W-:Y:S01]  /*21fe0*/  VIADD R60, R66, 0x40 ;  /* 0x00000040423c7836 */ /* 0x000fe20000000000 */
[----:B------:R-:W-:Y:S01]  /*21ff0*/  LEA.HI.X R3, R20, UR5, R21, 0x1, P2 ;  /* 0x0000000514037c11 */ /* 0x000fe200090f0c15 */
[----:B------:R-:W-:Y:S01]  /*22000*/  VIADD R68, R2, 0x80 ;  /* 0x0000008002447836 */ /* 0x000fe20000000000 */
[----:B------:R-:W-:Y:S01]  /*22010*/  ISETP.GE.AND P2, PT, R66, R67, PT ;  /* 0x000000434200720c */ /* 0x000fe20003f46270 */
[----:B0-----:R0:W1:Y:S01]  /*22020*/  SHFL.IDX PT, R65, R64, RZ, 0x181f ;  /* 0x00181fff40417589 */ /* 0x00106200000e0000 */
[----:B------:R-:W-:-:S02]  /*22030*/  PRMT R0, RZ, 0x654, R0 ;  /* 0x00000654ff007816 */ /* 0x000fc40000000000 */
[----:B------:R-:W-:Y:S01]  /*22040*/  IADD3 R70, R2, 0x40, RZ ;  /* 0x0000004002467810 */ /* 0x000fe20007ffe0ff */
[----:B------:R0:W2:Y:S01]  /*22050*/  SHFL.IDX PT, R63, R3, RZ, 0x181f ;  /* 0x00181fff033f7589 */ /* 0x0000a200000e0000 */
[----:B------:R-:W-:Y:S02]  /*22060*/  ISETP.GE.AND P0, PT, R60, R67, PT ;  /* 0x000000433c00720c */ /* 0x000fe40003f06270 */
[----:B------:R-:W-:Y:S02]  /*22070*/  SHF.R.S32.HI R72, RZ, 0x1f, R2 ;  /* 0x0000001fff487819 */ /* 0x000fe40000011402 */
[----:B------:R-:W-:Y:S02]  /*22080*/  SHF.R.S32.HI R69, RZ, 0x1f, R70 ;  /* 0x0000001fff457819 */ /* 0x000fe40000011446 */
[----:B------:R-:W-:Y:S01]  /*22090*/  SHF.R.S32.HI R71, RZ, 0x1f, R68 ;  /* 0x0000001fff477819 */ /* 0x000fe20000011444 */
[----:B------:R0:W-:Y:S01]  /*220a0*/  SYNCS.ARRIVE.TRANS64.RED.A1T0 RZ, [R0+URZ], RZ ;  /* 0x000000ff00ff79a7 */ /* 0x0001e2000810043f */
[----:B------:R-:W-:Y:S05]  /*220b0*/  @P2 BRA `(.L_x_4241) ;  /* 0x0000000000342947 */ /* 0x000fea0003800000 */
[----:B------:R-:W-:Y:S02]  /*220c0*/  ULDC UR4, c[0x0][0xac8] ;  /* 0x0002b20000047ab9 */ /* 0x000fe40000000800 */
[----:B------:R-:W-:Y:S02]  /*220d0*/  ISETP.GE.AND P4, PT, R2, UR4, PT ;  /* 0x0000000402007c0c */ /* 0x000fe4000bf86270 */
[----:B------:R-:W-:Y:S02]  /*220e0*/  ISETP.GE.AND P3, PT, R70, UR4, PT ;  /* 0x0000000446007c0c */ /* 0x000fe4000bf66270 */
[----:B------:R-:W-:-:S09]  /*220f0*/  ISETP.GE.AND P2, PT, R68, UR4, PT ;  /* 0x0000000444007c0c */ /* 0x000fd2000bf46270 */
[----:B-1----:R-:W-:-:S04]  /*22100*/  @!P4 LEA R20, P5, R2, R65, 0x1 ;  /* 0x000000410214c211 */ /* 0x002fc800078a08ff */
[----:B--2---:R-:W-:Y:S02]  /*22110*/  @!P4 LEA.HI.X R21, R2, R63, R72, 0x1, P5 ;  /* 0x0000003f0215c211 */ /* 0x004fe400028f0c48 */
[----:B------:R-:W-:-:S03]  /*22120*/  @!P3 LEA R60, P5, R70, R65, 0x1 ;  /* 0x00000041463cb211 */ /* 0x000fc600078a08ff */
[----:B-----5:R3:W-:Y:S01]  /*22130*/  @!P4 ST.E.128 desc[UR50][R20.64], R4 ;  /* 0x000000041400c985 */ /* 0x0207e2000c101d32 */
[----:B------:R-:W-:Y:S02]  /*22140*/  @!P3 LEA.HI.X R61, R70, R63, R69, 0x1, P5 ;  /* 0x0000003f463db211 */ /* 0x000fe400028f0c45 */
[----:B------:R-:W-:-:S03]  /*22150*/  @!P2 LEA R62, P5, R68, R65, 0x1 ;  /* 0x00000041443ea211 */ /* 0x000fc600078a08ff */
[----:B------:R3:W-:Y:S01]  /*22160*/  @!P3 ST.E.128 desc[UR50][R60.64], R28 ;  /* 0x0000001c3c00b985 */ /* 0x0007e2000c101d32 */
[----:B------:R-:W-:-:S05]  /*22170*/  @!P2 LEA.HI.X R63, R68, R63, R71, 0x1, P5 ;  /* 0x0000003f443fa211 */ /* 0x000fca00028f0c47 */
[----:B------:R3:W-:Y:S04]  /*22180*/  @!P2 ST.E.128 desc[UR50][R62.64], R44 ;  /* 0x0000002c3e00a985 */ /* 0x0007e8000c101d32 */
.L_x_4241:
[----:B------:R-:W-:Y:S05]  /*22190*/  BSYNC B1 ;  /* 0x0000000000017941 */ /* 0x000fea0003800000 */
.L_x_4240:
[----:B---3--:R3:W4:Y:S01]  /*221a0*/  SHFL.IDX PT, R21, R3, 0x1, 0x181f ;  /* 0x00381f0003157f89 */ /* 0x00872200000e0000 */
[----:B------:R-:W-:Y:S03]  /*221b0*/  BSSY B1, `(.L_x_4242) ;  /* 0x0000010000017945 */ /* 0x000fe60003800000 */
[----:B-----5:R3:W0:Y:S01]  /*221c0*/  SHFL.IDX PT, R7, R64, 0x1, 0x181f ;  /* 0x00381f0040077f89 */ /* 0x02062200000e0000 */
[----:B------:R-:W-:Y:S05]  /*221d0*/  @P1 BRA `(.L_x_4243) ;  /* 0x0000000000341947 */ /* 0x000fea0003800000 */
[----:B------:R-:W-:Y:S02]  /*221e0*/  ULDC UR4, c[0x0][0xac8] ;  /* 0x0002b20000047ab9 */ /* 0x000fe40000000800 */
[----:B------:R-:W-:Y:S02]  /*221f0*/  ISETP.GE.AND P3, PT, R2, UR4, PT ;  /* 0x0000000402007c0c */ /* 0x000fe4000bf66270 */
[----:B------:R-:W-:Y:S02]  /*22200*/  ISETP.GE.AND P2, PT, R70, UR4, PT ;  /* 0x0000000446007c0c */ /* 0x000fe4000bf46270 */
[----:B------:R-:W-:-:S09]  /*22210*/  ISETP.GE.AND P1, PT, R68, UR4, PT ;  /* 0x0000000444007c0c */ /* 0x000fd2000bf26270 */
[-C--:B0-----:R-:W-:Y:S02]  /*22220*/  @!P3 LEA R4, P5, R2, R7.reuse, 0x1 ;  /* 0x000000070204b211 */ /* 0x081fe400078a08ff */
[----:B------:R-:W-:Y:S02]  /*22230*/  @!P2 LEA R6, P4, R70, R7, 0x1 ;  /* 0x000000074606a211 */ /* 0x000fe400078808ff */
[----:B----4-:R-:W-:Y:S02]  /*22240*/  @!P3 LEA.HI.X R5, R2, R21, R72, 0x1, P5 ;  /* 0x000000150205b211 */ /* 0x010fe400028f0c48 */
[----:B------:R-:W-:Y:S02]  /*22250*/  @!P1 LEA R20, P5, R68, R7, 0x1 ;  /* 0x0000000744149211 */ /* 0x000fe400078a08ff */
[-C--:B------:R-:W-:Y:S01]  /*22260*/  @!P2 LEA.HI.X R7, R70, R21.reuse, R69, 0x1, P4 ;  /* 0x000000154607a211 */ /* 0x080fe200020f0c45 */
[----:B------:R0:W-:Y:S01]  /*22270*/  @!P3 ST.E.128 desc[UR50][R4.64], R8 ;  /* 0x000000080400b985 */ /* 0x0001e2000c101d32 */
[----:B------:R-:W-:-:S03]  /*22280*/  @!P1 LEA.HI.X R21, R68, R21, R71, 0x1, P5 ;  /* 0x0000001544159211 */ /* 0x000fc600028f0c47 */
[----:B------:R0:W-:Y:S04]  /*22290*/  @!P2 ST.E.128 desc[UR50][R6.64], R32 ;  /* 0x000000200600a985 */ /* 0x0001e8000c101d32 */
[----:B------:R0:W-:Y:S02]  /*222a0*/  @!P1 ST.E.128 desc[UR50][R20.64], R48 ;  /* 0x0000003014009985 */ /* 0x0001e4000c101d32 */
.L_x_4243:
[----:B------:R-:W-:Y:S05]  /*222b0*/  BSYNC B1 ;  /* 0x0000000000017941 */ /* 0x000fea0003800000 */
.L_x_4242:
[----:B0-----:R0:W0:Y:S01]  /*222c0*/  SHFL.IDX PT, R9, R3, 0x2, 0x181f ;  /* 0x00581f0003097f89 */ /* 0x00102200000e0000 */
[----:B------:R-:W-:Y:S03]  /*222d0*/  BSSY B1, `(.L_x_4244) ;  /* 0x0000010000017945 */ /* 0x000fe60003800000 */
[----:B------:R0:W0:Y:S01]  /*222e0*/  SHFL.IDX PT, R5, R64, 0x2, 0x181f ;  /* 0x00581f0040057f89 */ /* 0x00002200000e0000 */
        /* <DEDUP_REMOVED lines=11> */
[----:B------:R0:W-:Y:S04]  /*223a0*/  @!P3 ST.E.128 desc[UR50][R4.64], R12 ;  /* 0x0000000c0400b985 */ /* 0x0001e8000c101d32 */
[----:B------:R0:W-:Y:S04]  /*223b0*/  @!P4 ST.E.128 desc[UR50][R6.64], R36 ;  /* 0x000000240600c985 */ /* 0x0001e8000c101d32 */
[----:B------:R0:W-:Y:S02]  /*223c0*/  @!P5 ST.E.128 desc[UR50][R8.64], R52 ;  /* 0x000000340800d985 */ /* 0x0001e4000c101d32 */
.L_x_4245:
[----:B------:R-:W-:Y:S05]  /*223d0*/  BSYNC B1 ;  /* 0x0000000000017941 */ /* 0x000fea0003800000 */
.L_x_4244:
[----:B------:R-:W-:Y:S01]  /*223e0*/  VIADD R0, R66, 0x60 ;  /* 0x0000006042007836 */ /* 0x000fe20000000000 */
[----:B0--3--:R-:W0:Y:S04]  /*223f0*/  SHFL.IDX PT, R3, R3, 0x3, 0x181f ;  /* 0x00781f0003037f89 */ /* 0x009e2800000e0000 */
[----:B------:R-:W-:Y:S01]  /*22400*/  ISETP.GE.AND P0, PT, R0, R67, PT ;  /* 0x000000430000720c */ /* 0x000fe20003f06270 */
[----:B------:R3:W0:-:S12]  /*22410*/  SHFL.IDX PT, R9, R64, 0x3, 0x181f ;  /* 0x00781f0040097f89 */ /* 0x00061800000e0000 */
[----:B---3--:R-:W-:Y:S05]  /*22420*/  @P0 BRA `(.L_x_4246) ;  /* 0x0000000c00940947 */ /* 0x008fea0003800000 */
[----:B------:R-:W-:Y:S02]  /*22430*/  ULDC UR4, c[0x0][0xac8] ;  /* 0x0002b20000047ab9 */ /* 0x000fe40000000800 */
[----:B------:R-:W-:Y:S02]  /*22440*/  ISETP.GE.AND P2, PT, R2, UR4, PT ;  /* 0x0000000402007c0c */ /* 0x000fe4000bf46270 */
[----:B------:R-:W-:-:S11]  /*22450*/  ISETP.GE.AND P3, PT, R70, UR4, PT ;  /* 0x0000000446007c0c */ /* 0x000fd6000bf66270 */
[-C--:B0-----:R-:W-:Y:S02]  /*22460*/  @!P2 LEA R4, P0, R2, R9.reuse, 0x1 ;  /* 0x000000090204a211 */ /* 0x081fe400078008ff */
[----:B------:R-:W-:Y:S02]  /*22470*/  @!P3 LEA R6, P1, R70, R9, 0x1 ;  /* 0x000000094606b211 */ /* 0x000fe400078208ff */
[-C--:B------:R-:W-:Y:S02]  /*22480*/  @!P2 LEA.HI.X R5, R2, R3.reuse, R72, 0x1, P0 ;  /* 0x000000030205a211 */ /* 0x080fe400000f0c48 */
[----:B------:R-:W-:Y:S02]  /*22490*/  @!P3 LEA.HI.X R7, R70, R3, R69, 0x1, P1 ;  /* 0x000000034607b211 */ /* 0x000fe400008f0c45 */
[----:B------:R-:W-:Y:S01]  /*224a0*/  ISETP.GE.AND P0, PT, R68, UR4, PT ;  /* 0x0000000444007c0c */ /* 0x000fe2000bf06270 */
[----:B------:R3:W-:Y:S04]  /*224b0*/  @!P2 ST.E.128 desc[UR50][R4.64], R24 ;  /* 0x000000180400a985 */ /* 0x0007e8000c101d32 */
[----:B------:R3:W-:Y:S08]  /*224c0*/  @!P3 ST.E.128 desc[UR50][R6.64], R40 ;  /* 0x000000280600b985 */ /* 0x0007f0000c101d32 */
[----:B------:R-:W-:Y:S05]  /*224d0*/  @P0 BRA `(.L_x_4246) ;  /* 0x0000000c00680947 */ /* 0x000fea0003800000 */
[----:B------:R-:W-:-:S04]  /*224e0*/  LEA R2, P0, R68, R9, 0x1 ;  /* 0x0000000944027211 */ /* 0x000fc800078008ff */
[----:B------:R-:W-:-:S05]  /*224f0*/  LEA.HI.X R3, R68, R3, R71, 0x1, P0 ;  /* 0x0000000344037211 */ /* 0x000fca00000f0c47 */
[----:B------:R0:W-:Y:S01]  /*22500*/  ST.E.128 desc[UR50][R2.64], R56 ;  /* 0x0000003802007985 */ /* 0x0001e2000c101d32 */
[----:B------:R-:W-:Y:S05]  /*22510*/  BRA `(.L_x_4246) ;  /* 0x0000000c00587947 */ /* 0x000fea0003800000 */
.L_x_4237:
        /* <DEDUP_REMOVED lines=14> */
[----:B------:R-:W-:-:S13]  /*22600*/  ISETP.NE.AND.EX P1, PT, RZ, UR5, PT, P1 ;  /* 0x00000005ff007c0c */ /* 0x000fda000bf25310 */
[----:B------:R-:W-:Y:S01]  /*22610*/  @P1 IADD3 R4, P2, R4, UR4, RZ ;  /* 0x0000000404041c10 */ /* 0x000fe2000ff5e0ff */
[----:B------:R-:W-:Y:S02]  /*22620*/  ULDC UR4, c[0x0][0xa88] ;  /* 0x0002a20000047ab9 */ /* 0x000fe40000000800 */
[----:B------:R-:W-:Y:S01]  /*22630*/  IMAD.U32 R6, RZ, RZ, UR4 ;  /* 0x00000004ff067e24 */ /* 0x000fe2000f8e00ff */
[----:B------:R-:W-:-:S05]  /*22640*/  @P1 IADD3.X R5, R5, UR5, RZ, P2, !PT ;  /* 0x0000000505051c10 */ /* 0x000fca00097fe4ff */
[----:B------:R2:W5:Y:S01]  /*22650*/  @P1 LDG.E R6, desc[UR50][R4.64] ;  /* 0x0000003204061981 */ /* 0x000562000c1e1900 */
[----:B----4-:R-:W-:Y:S01]  /*22660*/  ISETP.NE.AND P2, PT, R25, 0x1, PT ;  /* 0x000000011900780c */ /* 0x010fe20003f45270 */
[----:B------:R-:W3:-:S12]  /*22670*/  S2R R8, SR_TID.X ;  /* 0x0000000000087919 */ /* 0x000ed80000002100 */
[----:B------:R-:W4:Y:S01]  /*22680*/  @P2 LDC R27, c[0x0][0xbec] ;  /* 0x0002fb00ff1b2b82 */ /* 0x000f220000000800 */
[----:B---3--:R-:W-:-:S05]  /*22690*/  VIADD R14, R8, 0xffffff80 ;  /* 0xffffff80080e7836 */ /* 0x008fca0000000000 */
[----:B------:R-:W-:Y:S02]  /*226a0*/  ISETP.GE.AND P3, PT, R14, 0x80, PT ;  /* 0x000000800e00780c */ /* 0x000fe40003f66270 */
[----:B------:R-:W-:Y:S01]  /*226b0*/  SHF.R.S32.HI R7, RZ, 0x1f, R14 ;  /* 0x0000001fff077819 */ /* 0x000fe2000001140e */
[----:B--2---:R-:W-:Y:S10]  /*226c0*/  @P1 BRA `(.L_x_4247) ;  /* 0x0000000000101947 */ /* 0x004ff40003800000 */
[----:B------:R-:W-:Y:S05]  /*226d0*/  @!P0 BRA `(.L_x_4247) ;  /* 0x00000000000c8947 */ /* 0x000fea0003800000 */
[----:B------:R-:W2:Y:S04]  /*226e0*/  LDG.E R5, desc[UR50][R2.64] ;  /* 0x0000003202057981 */ /* 0x000ea8000c1e1900 */
[----:B-----5:R-:W2:Y:S02]  /*226f0*/  LDG.E R6, desc[UR50][R2.64+0x4] ;  /* 0x0000043202067981 */ /* 0x020ea4000c1e1900 */
[----:B--2---:R-:W-:-:S07]  /*22700*/  IADD3 R6, -R5, R6, RZ ;  /* 0x0000000605067210 */ /* 0x004fce0007ffe1ff */
.L_x_4247:
[----:B------:R-:W2:Y:S04]  /*22710*/  LDL R26, [R1+0x4c] ;  /* 0x00004c00011a7983 */ /* 0x000ea80000100800 */
[----:B------:R3:W5:Y:S01]  /*22720*/  LDL R24, [R1+0x54] ;  /* 0x0000540001187983 */ /* 0x0007620000100800 */
[----:B------:R-:W-:Y:S01]  /*22730*/  LEA.HI R20, R7, R14, RZ, 0x3 ;  /* 0x0000000e07147211 */ /* 0x000fe200078f18ff */
[----:B------:R-:W-:Y:S01]  /*22740*/  BSSY B1, `(.L_x_4248) ;  /* 0x000002e000017945 */ /* 0x000fe20003800000 */
[----:B------:R-:W-:Y:S02]  /*22750*/  SEL R13, R11, RZ, !P0 ;  /* 0x000000ff0b0d7207 */ /* 0x000fe40004000000 */
[----:B------:R-:W-:Y:S02]  /*22760*/  SEL R12, R9, RZ, !P0 ;  /* 0x000000ff090c7207 */ /* 0x000fe40004000000 */
[----:B------:R-:W-:-:S02]  /*22770*/  LOP3.LUT R29, R20, 0xfffffff8, RZ, 0xc0, !PT ;  /* 0xfffffff8141d7812 */ /* 0x000fc400078ec0ff */
[----:B-----5:R-:W-:Y:S02]  /*22780*/  SHF.R.S32.HI R11, RZ, 0x1f, R0 ;  /* 0x0000001fff0b7819 */ /* 0x020fe40000011400 */
[----:B--2---:R-:W-:Y:S01]  /*22790*/  SHF.R.S32.HI R10, RZ, 0x1f, R26 ;  /* 0x0000001fff0a7819 */ /* 0x004fe2000001141a */
[----:B---3--:R-:W-:Y:S06]  /*227a0*/  @P3 BRA `(.L_x_4249) ;  /* 0x00000000009c3947 */ /* 0x008fec0003800000 */
        /* <DEDUP_REMOVED lines=15> */
[----:B------:R-:W-:-:S04]  /*228a0*/  ULDC.64 UR4, c[0x0][0xb98] ;  /* 0x0002e60000047ab9 */ /* 0x000fc80000000a00 */
[----:B------:R-:W-:Y:S02]  /*228b0*/  IADD3 R3, R3, R7, RZ ;  /* 0x0000000703037210 */ /* 0x000fe40007ffe0ff */
[----:B------:R-:W3:Y:S01]  /*228c0*/  @P0 LDC R21, c[0x0][0xbf0] ;  /* 0x0002fc00ff150b82 */ /* 0x000ee20000000800 */
[----:B------:R-:W-:-:S04]  /*228d0*/  IMAD.WIDE.U32 R2, R13, UR4, R2 ;  /* 0x000000040d027c25 */ /* 0x000fc8000f8e0002 */
[----:B--2---:R-:W-:-:S05]  /*228e0*/  @P0 IMAD.HI.U32 R4, R8, R15, RZ ;  /* 0x0000000f08040227 */ /* 0x004fca00078e00ff */
[----:B---3--:R-:W-:Y:S01]  /*228f0*/  @P0 SHF.R.U32.HI R5, RZ, R21, R4 ;  /* 0x00000015ff050219 */ /* 0x008fe20000011604 */
        /* <DEDUP_REMOVED lines=18> */
.L_x_4249:
[----:B------:R-:W-:Y:S05]  /*22a20*/  BSYNC B1 ;  /* 0x0000000000017941 */ /* 0x000fea0003800000 */
.L_x_4248:
[----:B------:R-:W3:Y:S01]  /*22a30*/  @P2 LDC R9, c[0x0][0xbf0] ;  /* 0x0002fc00ff092b82 */ /* 0x000ee20000000800 */
[----:B------:R-:W-:Y:S01]  /*22a40*/  ULDC.64 UR4, c[0x0][0xaa0] ;  /* 0x0002a80000047ab9 */ /* 0x000fe20000000a00 */
[----:B------:R-:W-:Y:S01]  /*22a50*/  SHF.R.S32.HI R20, RZ, 0x3, R20 ;  /* 0x00000003ff147819 */ /* 0x000fe20000011414 */
[----:B--2---:R-:W-:Y:S02]  /*22a60*/  IMAD R3, R11, UR4, RZ ;  /* 0x000000040b037c24 */ /* 0x004fe4000f8e02ff */
[----:B------:R-:W-:Y:S02]  /*22a70*/  IMAD.IADD R29, R14, 0x1, -R29 ;  /* 0x000000010e1d7824 */ /* 0x000fe400078e0a1d */
[C---:B------:R-:W-:Y:S02]  /*22a80*/  IMAD R5, R0.reuse, UR5, R3 ;  /* 0x0000000500057c24 */ /* 0x040fe4000f8e0203 */
[----:B------:R-:W-:Y:S01]  /*22a90*/  IMAD.WIDE.U32 R2, R0, UR4, RZ ;  /* 0x0000000400027c25 */ /* 0x000fe2000f8e00ff */
[----:B------:R-:W-:-:S03]  /*22aa0*/  ULDC.64 UR4, c[0x0][0xae8] ;  /* 0x0002ba0000047ab9 */ /* 0x000fc60000000a00 */
[----:B------:R-:W-:Y:S01]  /*22ab0*/  IMAD R4, R29, 0x20, R20 ;  /* 0x000000201d047824 */ /* 0x000fe200078e0214 */
[----:B------:R-:W-:Y:S01]  /*22ac0*/  IADD3 R3, R3, R5, RZ ;  /* 0x0000000503037210 */ /* 0x000fe20007ffe0ff */
[----:B------:R-:W-:Y:S02]  /*22ad0*/  IMAD R0, R10, UR4, RZ ;  /* 0x000000040a007c24 */ /* 0x000fe4000f8e02ff */
[----:B------:R-:W-:Y:S02]  /*22ae0*/  IMAD R8, R24, 0x80, R4 ;  /* 0x0000008018087824 */ /* 0x000fe400078e0204 */
[----:B------:R-:W-:Y:S02]  /*22af0*/  IMAD R7, R26, UR5, R0 ;  /* 0x000000051a077c24 */ /* 0x000fe4000f8e0200 */
[----:B----4-:R-:W-:-:S04]  /*22b00*/  @P2 IMAD.HI.U32 R0, R8, R27, RZ ;  /* 0x0000001b08002227 */ /* 0x010fc800078e00ff */
[----:B------:R-:W-:Y:S01]  /*22b10*/  IMAD.WIDE.U32 R2, R26, UR4, R2 ;  /* 0x000000041a027c25 */ /* 0x000fe2000f8e0002 */
[----:B------:R-:W-:-:S03]  /*22b20*/  ULDC.64 UR4, c[0x0][0xaf0] ;  /* 0x0002bc0000047ab9 */ /* 0x000fc60000000a00 */
[----:B------:R-:W-:Y:S01]  /*22b30*/  IMAD.MOV.U32 R5, RZ, RZ, R8 ;  /* 0x000000ffff057224 */ /* 0x000fe200078e0008 */
[----:B---3--:R-:W-:Y:S01]  /*22b40*/  @P2 SHF.R.U32.HI R5, RZ, R9, R0 ;  /* 0x00000009ff052219 */ /* 0x008fe20000011600 */
        /* <DEDUP_REMOVED lines=15> */
[----:B------:R-:W-:Y:S01]  /*22c40*/  IADD3 R3, R3, R9, RZ ;  /* 0x0000000903037210 */ /* 0x000fe20007ffe0ff */
[----:B------:R-:W-:Y:S02]  /*22c50*/  IMAD.SHL.U32 R29, R29, 0x8, RZ ;  /* 0x000000081d1d7824 */ /* 0x000fe400078e00ff */
[C---:B------:R-:W-:Y:S02]  /*22c60*/  IMAD R9, R7.reuse, UR5, R0 ;  /* 0x0000000507097c24 */ /* 0x040fe4000f8e0200 */
[----:B------:R-:W-:Y:S01]  /*22c70*/  IMAD.WIDE.U32 R4, R7, UR4, R2 ;  /* 0x0000000407047c25 */ /* 0x000fe2000f8e0002 */
[----:B------:R-:W-:Y:S01]  /*22c80*/  ULDC.64 UR4, c[0x0][0xa80] ;  /* 0x0002a00000047ab9 */ /* 0x000fe20000000a00 */
[----:B------:R-:W-:Y:S02]  /*22c90*/  SHF.R.S32.HI R10, RZ, 0x1f, R29 ;  /* 0x0000001fff0a7819 */ /* 0x000fe4000001141d */
[----:B------:R-:W-:Y:S01]  /*22ca0*/  IMAD.IADD R3, R5, 0x1, R9 ;  /* 0x0000000105037824 */ /* 0x000fe200078e0209 */
[C---:B------:R-:W-:Y:S01]  /*22cb0*/  LEA R2, P0, R4.reuse, UR4, 0x1 ;  /* 0x0000000404027c11 */ /* 0x040fe2000f8008ff */
[C---:B------:R-:W-:Y:S01]  /*22cc0*/  VIADD R5, R29.reuse, 0x40 ;  /* 0x000000401d057836 */ /* 0x040fe20000000000 */
[----:B------:R-:W-:Y:S01]  /*22cd0*/  UMOV UR4, 0xffffffff ;  /* 0xffffffff00047882 */ /* 0x000fe20000000000 */
[----:B------:R-:W-:Y:S01]  /*22ce0*/  VIADD R9, R29, 0x80 ;  /* 0x000000801d097836 */ /* 0x000fe20000000000 */
[----:B------:R-:W-:-:S02]  /*22cf0*/  LEA.HI.X R3, R4, UR5, R3, 0x1, P0 ;  /* 0x0000000504037c11 */ /* 0x000fc400080f0c03 */
[----:B------:R-:W-:Y:S02]  /*22d00*/  SHF.R.S32.HI R7, RZ, 0x1f, R5 ;  /* 0x0000001fff077819 */ /* 0x000fe40000011405 */
[----:B------:R-:W-:Y:S01]  /*22d10*/  SHF.R.S32.HI R8, RZ, 0x1f, R9 ;  /* 0x0000001fff087819 */ /* 0x000fe20000011409 */
[----:B------:R-:W-:Y:S06]  /*22d20*/  BRA.DIV UR4, `(.L_x_4250) ;  /* 0x000000b604c07947 */ /* 0x000fec000b800000 */
[----:B------:R2:W3:Y:S04]  /*22d30*/  SHFL.IDX PT, R0, R3, RZ, 0x181f ;  /* 0x00181fff03007589 */ /* 0x0004e800000e0000 */
[----:B------:R2:W4:Y:S02]  /*22d40*/  SHFL.IDX PT, R14, R2, RZ, 0x181f ;  /* 0x00181fff020e7589 */ /* 0x00052400000e0000 */
.L_x_4501:
[----:B------:R-:W-:Y:S01]  /*22d50*/  IMAD R25, R6, R25, RZ ;  /* 0x0000001906197224 */ /* 0x000fe200078e02ff */
[----:B------:R-:W-:Y:S01]  /*22d60*/  BSSY B1, `(.L_x_4251) ;  /* 0x0000011000017945 */ /* 0x000fe20003800000 */
[----:B------:R-:W-:-:S05]  /*22d70*/  IMAD R6, R24, 0x80, R20 ;  /* 0x0000008018067824 */ /* 0x000fca00078e0214 */
[----:B------:R-:W-:-:S13]  /*22d80*/  ISETP.GE.AND P0, PT, R6, R25, PT ;  /* 0x000000190600720c */ /* 0x000fda0003f06270 */
[----:B------:R-:W-:Y:S05]  /*22d90*/  @P0 BRA `(.L_x_4252) ;  /* 0x0000000000340947 */ /* 0x000fea0003800000 */
[----:B------:R-:W-:Y:S02]  /*22da0*/  ULDC UR4, c[0x0][0xac8] ;  /* 0x0002b20000047ab9 */ /* 0x000fe40000000800 */
[----:B------:R-:W-:Y:S02]  /*22db0*/  ISETP.GE.AND P3, PT, R29, UR4, PT ;  /* 0x000000041d007c0c */ /* 0x000fe4000bf66270 */
[----:B------:R-:W-:Y:S02]  /*22dc0*/  ISETP.GE.AND P4, PT, R5, UR4, PT ;  /* 0x0000000405007c0c */ /* 0x000fe4000bf86270 */
[----:B------:R-:W-:-:S09]  /*22dd0*/  ISETP.GE.AND P5, PT, R9, UR4, PT ;  /* 0x0000000409007c0c */ /* 0x000fd2000bfa6270 */
[-C--:B----4-:R-:W-:Y:S02]  /*22de0*/  @!P3 LEA R12, P0, R29, R14.reuse, 0x1 ;  /* 0x0000000e1d0cb211 */ /* 0x090fe400078008ff */
[-C--:B------:R-:W-:Y:S02]  /*22df0*/  @!P4 LEA R20, P1, R5, R14.reuse, 0x1 ;  /* 0x0000000e0514c211 */ /* 0x080fe400078208ff */
[----:B------:R-:W-:Y:S02]  /*22e00*/  @!P5 LEA R14, P2, R9, R14, 0x1 ;  /* 0x0000000e090ed211 */ /* 0x000fe400078408ff */
[-C--:B---3--:R-:W-:Y:S02]  /*22e10*/  @!P3 LEA.HI.X R13, R29, R0.reuse, R10, 0x1, P0 ;  /* 0x000000001d0db211 */ /* 0x088fe400000f0c0a */
[-C--:B------:R-:W-:Y:S02]  /*22e20*/  @!P4 LEA.HI.X R21, R5, R0.reuse, R7, 0x1, P1 ;  /* 0x000000000515c211 */ /* 0x080fe400008f0c07 */
[----:B------:R-:W-:Y:S01]  /*22e30*/  @!P5 LEA.HI.X R15, R9, R0, R8, 0x1, P2 ;  /* 0x00000000090fd211 */ /* 0x000fe200010f0c08 */
[----:B------:R3:W-:Y:S04]  /*22e40*/  @!P3 ST.E.128 desc[UR50][R12.64], RZ ;  /* 0x000000ff0c00b985 */ /* 0x0007e8000c101d32 */
[----:B------:R3:W-:Y:S04]  /*22e50*/  @!P4 ST.E.128 desc[UR50][R20.64], RZ ;  /* 0x000000ff1400c985 */ /* 0x0007e8000c101d32 */
[----:B------:R3:W-:Y:S02]  /*22e60*/  @!P5 ST.E.128 desc[UR50][R14.64], RZ ;  /* 0x000000ff0e00d985 */ /* 0x0007e4000c101d32 */
.L_x_4252:
[----:B------:R-:W-:Y:S05]  /*22e70*/  BSYNC B1 ;  /* 0x0000000000017941 */ /* 0x000fea0003800000 */
.L_x_4251:
[----:B------:R-:W-:-:S03]  /*22e80*/  UMOV UR4, 0xffffffff ;  /* 0xffffffff00047882 */ /* 0x000fc60000000000 */
[----:B------:R-:W-:Y:S05]  /*22e90*/  BRA.DIV UR4, `(.L_x_4253) ;  /* 0x000000b604987947 */ /* 0x000fea000b800000 */
[----:B---3--:R3:W0:Y:S04]  /*22ea0*/  SHFL.IDX PT, R0, R3, 0x1, 0x181f ;  /* 0x00381f0003007f89 */ /* 0x00862800000e0000 */
[----:B----4-:R3:W4:Y:S02]  /*22eb0*/  SHFL.IDX PT, R14, R2, 0x1, 0x181f ;  /* 0x00381f00020e7f89 */ /* 0x01072400000e0000 */
.L_x_4505:
[----:B------:R-:W-:Y:S01]  /*22ec0*/  IADD3 R4, R6, 0x20, RZ ;  /* 0x0000002006047810 */ /* 0x000fe20007ffe0ff */
[----:B------:R-:W-:Y:S03]  /*22ed0*/  BSSY B1, `(.L_x_4254) ;  /* 0x0000010000017945 */ /* 0x000fe60003800000 */
        /* <DEDUP_REMOVED lines=9> */
[-C--:B0-----:R-:W-:Y:S02]  /*22f70*/  @!P3 LEA.HI.X R13, R29, R0.reuse, R10, 0x1, P0 ;  /* 0x000000001d0db211 */ /* 0x081fe400000f0c0a */
[-C--:B------:R-:W-:Y:S02]  /*22f80*/  @!P4 LEA.HI.X R21, R5, R0.reuse, R7, 0x1, P1 ;  /* 0x000000000515c211 */ /* 0x080fe400008f0c07 */
[----:B------:R-:W-:Y:S01]  /*22f90*/  @!P5 LEA.HI.X R15, R9, R0, R8, 0x1, P2 ;  /* 0x00000000090fd211 */ /* 0x000fe200010f0c08 */
[----:B------:R0:W-:Y:S04]  /*22fa0*/  @!P3 ST.E.128 desc[UR50][R12.64], RZ ;  /* 0x000000ff0c00b985 */ /* 0x0001e8000c101d32 */
[----:B------:R0:W-:Y:S04]  /*22fb0*/  @!P4 ST.E.128 desc[UR50][R20.64], RZ ;  /* 0x000000ff1400c985 */ /* 0x0001e8000c101d32 */
[----:B------:R0:W-:Y:S02]  /*22fc0*/  @!P5 ST.E.128 desc[UR50][R14.64], RZ ;  /* 0x000000ff0e00d985 */ /* 0x0001e4000c101d32 */
.L_x_4255:
[----:B------:R-:W-:Y:S05]  /*22fd0*/  BSYNC B1 ;  /* 0x0000000000017941 */ /* 0x000fea0003800000 */
.L_x_4254:
[----:B------:R-:W-:-:S03]  /*22fe0*/  UMOV UR4, 0xffffffff ;  /* 0xffffffff00047882 */ /* 0x000fc60000000000 */
[----:B------:R-:W-:Y:S05]  /*22ff0*/  BRA.DIV UR4, `(.L_x_4256) ;  /* 0x000000b604887947 */ /* 0x000fea000b800000 */
[----:B0-----:R0:W0:Y:S04]  /*23000*/  SHFL.IDX PT, R0, R3, 0x2, 0x181f ;  /* 0x00581f0003007f89 */ /* 0x00102800000e0000 */
[----:B----4-:R4:W0:Y:S02]  /*23010*/  SHFL.IDX PT, R14, R2, 0x2, 0x181f ;  /* 0x00581f00020e7f89 */ /* 0x01082400000e0000 */
.L_x_4509:
[----:B------:R-:W-:Y:S01]  /*23020*/  VIADD R4, R6, 0x40 ;  /* 0x0000004006047836 */ /* 0x000fe20000000000 */
[----:B------:R-:W-:Y:S04]  /*23030*/  BSSY B1, `(.L_x_4257) ;  /* 0x0000010000017945 */ /* 0x000fe80003800000 */
[----:B------:R-:W-:-:S13]  /*23040*/  ISETP.GE.AND P0, PT, R4, R25, PT ;  /* 0x000000190400720c */ /* 0x000fda0003f06270 */
        /* <DEDUP_REMOVED lines=11> */
[----:B------:R0:W-:Y:S04]  /*23100*/  @!P3 ST.E.128 desc[UR50][R12.64], RZ ;  /* 0x000000ff0c00b985 */ /* 0x0001e8000c101d32 */
[----:B------:R0:W-:Y:S04]  /*23110*/  @!P4 ST.E.128 desc[UR50][R20.64], RZ ;  /* 0x000000ff1400c985 */ /* 0x0001e8000c101d32 */
[----:B------:R0:W-:Y:S02]  /*23120*/  @!P5 ST.E.128 desc[UR50][R14.64], RZ ;  /* 0x000000ff0e00d985 */ /* 0x0001e4000c101d32 */
.L_x_4258:
[----:B------:R-:W-:Y:S05]  /*23130*/  BSYNC B1 ;  /* 0x0000000000017941 */ /* 0x000fea0003800000 */
.L_x_4257:
[----:B------:R-:W-:-:S03]  /*23140*/  UMOV UR4, 0xffffffff ;  /* 0xffffffff00047882 */ /* 0x000fc60000000000 */
[----:B------:R-:W-:Y:S05]  /*23150*/  BRA.DIV UR4, `(.L_x_4259) ;  /* 0x000000b604787947 */ /* 0x000fea000b800000 */
[----:B0-----:R0:W0:Y:S04]  /*23160*/  SHFL.IDX PT, R0, R3, 0x3, 0x181f ;  /* 0x00781f0003007f89 */ /* 0x00102800000e0000 */
[----:B------:R0:W0:Y:S02]  /*23170*/  SHFL.IDX PT, R14, R2, 0x3, 0x181f ;  /* 0x00781f00020e7f89 */ /* 0x00002400000e0000 */
.L_x_4513:
[----:B0-234-:R-:W-:-:S05]  /*23180*/  VIADD R2, R6, 0x60 ;  /* 0x0000006006027836 */ /* 0x01dfca0000000000 */
[----:B------:R-:W-:-:S13]  /*23190*/  ISETP.GE.AND P0, PT, R2, R25, PT ;  /* 0x000000190200720c */ /* 0x000fda0003f06270 */
[----:B------:R-:W-:Y:S05]  /*231a0*/  @P0 BRA `(.L_x_4246) ;  /* 0x0000000000340947 */ /* 0x000fea0003800000 */
[----:B------:R-:W-:Y:S02]  /*231b0*/  ULDC UR4, c[0x0][0xac8] ;  /* 0x0002b20000047ab9 */ /* 0x000fe40000000800 */
[----:B------:R-:W-:Y:S02]  /*231c0*/  ISETP.GE.AND P3, PT, R29, UR4, PT ;  /* 0x000000041d007c0c */ /* 0x000fe4000bf66270 */
[----:B------:R-:W-:Y:S02]  /*231d0*/  ISETP.GE.AND P4, PT, R5, UR4, PT ;  /* 0x0000000405007c0c */ /* 0x000fe4000bf86270 */
[----:B------:R-:W-:-:S09]  /*231e0*/  ISETP.GE.AND P5, PT, R9, UR4, PT ;  /* 0x0000000409007c0c */ /* 0x000fd2000bfa6270 */
[-C--:B------:R-:W-:Y:S02]  /*231f0*/  @!P3 LEA R2, P0, R29, R14.reuse, 0x1 ;  /* 0x0000000e1d02b211 */ /* 0x080fe400078008ff */
        /* <DEDUP_REMOVED lines=8> */
.L_x_4246:
[----:B------:R-:W-:Y:S05]  /*23280*/  BSYNC B0 ;  /* 0x0000000000007941 */ /* 0x000fea0003800000 */
.L_x_4236:
[----:B------:R-:W-:Y:S02]  /*23290*/  ULDC UR4, c[0x0][0xc3c] ;  /* 0x00030f0000047ab9 */ /* 0x000fe40000000800 */
[----:B-1----:R-:W-:-:S13]  /*232a0*/  ISETP.GE.AND P0, PT, R223, UR4, PT ;  /* 0x00000004df007c0c */ /* 0x002fda000bf06270 */
[----:B------:R-:W-:Y:S05]  /*232b0*/  @!P0 BRA `(.L_x_4260) ;  /* 0xfffffddc00e08947 */ /* 0x000fea000383ffff */
[----:B------:R-:W-:Y:S05]  /*232c0*/  BRA `(.L_x_4061) ;  /* 0x0000008800bc7947 */ /* 0x000fea0003800000 */
.L_x_4059:
[----:B------:R-:W-:-:S08]  /*232d0*/  NOP ;  /* 0x0000000000007918 */ /* 0x000fd00000000000 */
[----:B------:R-:W0:-:S00]  /*232e0*/  USETMAXREG.DEALLOC.CTAPOOL 0x28 ;  /* 0x00000028000079c8 */ /* 0x000e0000080e0500 */
[----:B0-----:R-:W2:Y:S01]  /*232f0*/  LDL.LU R3, [R1+0x4] ;  /* 0x0000040001037983 */ /* 0x001ea20000300800 */
[----:B------:R-:W-:-:S06]  /*23300*/  LOP3.LUT R0, R0, 0x3, RZ, 0xc0, !PT ;  /* 0x0000000300007812 */ /* 0x000fcc00078ec0ff */
[----:B------:R-:W0:Y:S02]  /*23310*/  SHFL.IDX PT, R0, R0, RZ, 0x1f ;  /* 0x00001fff00007589 */ /* 0x000e2400000e0000 */
[----:B0-----:R-:W-:-:S13]  /*23320*/  ISETP.NE.AND P0, PT, R0, RZ, PT ;  /* 0x000000ff0000720c */ /* 0x001fda0003f05270 */
[----:B------:R-:W-:Y:S01]  /*23330*/  @P0 BAR.SYNC.DEFER_BLOCKING 0x5, 0x180 ;  /* 0x0146000000000b1d */ /* 0x000fe20000010000 */
[----:B--2---:R-:W-:-:S04]  /*23340*/  LOP3.LUT R3, R3, 0xffffff7f, RZ, 0xc0, !PT ;  /* 0xffffff7f03037812 */ /* 0x004fc800078ec0ff */
[----:B------:R-:W-:-:S05]  /*23350*/  @P0 LOP3.LUT R3, R3, 0x80, RZ, 0xfc, !PT ;  /* 0x0000008003030812 */ /* 0x000fca00078efcff */
[----:B------:R0:W-:Y:S02]  /*23360*/  STL [R1+0x4], R3 ;  /* 0x0000040301007387 */ /* 0x0001e40000100800 */
        /* <DEDUP_REMOVED lines=48> */
.L_x_4266:
[----:B------:R-:W-:Y:S01]  /*23670*/  UIADD3 UR4, UR4, 0x1f, URZ ;  /* 0x0000001f04047890 */ /* 0x000fe2000fffe03f */
[----:B------:R-:W-:-:S05]  /*23680*/  MOV R19, UR7 ;  /* 0x0000000700137c02 */ /* 0x000fca0008000f00 */
        /* <DEDUP_REMOVED lines=10> */
.L_x_4265:
[----:B------:R-:W-:Y:S05]  /*23730*/  BSYNC B0 ;  /* 0x0000000000007941 */ /* 0x000fea0003800000 */
.L_x_4264:
        /* <DEDUP_REMOVED lines=20> */
[----:B------:R-:W-:-:S07]  /*23880*/  IMAD.MOV.U32 R7, RZ, RZ, R9 ;  /* 0x000000ffff077224 */ /* 0x000fce00078e0009 */
.L_x_4262:
        /* <DEDUP_REMOVED lines=13> */
[----:B------:R-:W-:-:S06]  /*23960*/  IADD3 R16, R19, -0x1, RZ ;  /* 0xffffffff13107810 */ /* 0x000fcc0007ffe0ff */
[----:B------:R2:W3:Y:S02]  /*23970*/  SHFL.IDX PT, R16, R7, R16, 0x1f ;  /* 0x00001f1007107589 */ /* 0x0004e400000e0000 */
.L_x_4267:
[----:B---3--:R-:W-:Y:S01]  /*23980*/  IMAD R16, R16, UR5, R8 ;  /* 0x0000000510107c24 */ /* 0x008fe2000f8e0208 */
[----:B0-----:R-:W-:Y:S01]  /*23990*/  IABS R2, R10 ;  /* 0x0000000a00027213 */ /* 0x001fe20000000000 */
[----:B-1----:R-:W-:Y:S02]  /*239a0*/  IMAD.MOV R0, RZ, RZ, -R3 ;  /* 0x000000ffff007224 */ /* 0x002fe400078e0a03 */
[----:B------:R-:W-:Y:S01]  /*239b0*/  VIADD R19, R19, UR4 ;  /* 0x0000000413137c36 */ /* 0x000fe20008000000 */
[----:B------:R-:W-:Y:S01]  /*239c0*/  IADD3 R11, -R16, UR6, RZ ;  /* 0x00000006100b7c10 */ /* 0x000fe2000fffe1ff */
[----:B------:R-:W-:Y:S02]  /*239d0*/  IMAD.MOV R4, RZ, RZ, -R2 ;  /* 0x000000ffff047224 */ /* 0x000fe400078e0a02 */
[----:B--2---:R-:W-:Y:S01]  /*239e0*/  IMAD R7, R0, R9, RZ ;  /* 0x0000000900077224 */ /* 0x004fe200078e02ff */
        /* <DEDUP_REMOVED lines=13> */
[----:B------:R-:W-:-:S07]  /*23ac0*/  ISETP.GE.AND P2, PT, R0, RZ, PT ;  /* 0x000000ff0000720c */ /* 0x000fce0003f46270 */
[----:B------:R-:W-:-:S06]  /*23ad0*/  @P0 VIADD R2, R2, 0x1 ;  /* 0x0000000102020836 */ /* 0x000fcc0000000000 */
[----:B------:R-:W-:Y:S01]  /*23ae0*/  @!P2 IMAD.MOV R2, RZ, RZ, -R2 ;  /* 0x000000ffff02a224 */ /* 0x000fe200078e0a02 */
[----:B------:R-:W-:-:S04]  /*23af0*/  @!P1 LOP3.LUT R2, RZ, R10, RZ, 0x33, !PT ;  /* 0x0000000aff029212 */ /* 0x000fc800078e33ff */
[----:B------:R-:W-:Y:S01]  /*23b00*/  MOV R18, R2 ;  /* 0x0000000200127202 */ /* 0x000fe20000000f00 */
[----:B------:R-:W-:-:S04]  /*23b10*/  IMAD.MOV R17, RZ, RZ, -R2 ;  /* 0x000000ffff117224 */ /* 0x000fc800078e0a02 */
[----:B------:R-:W-:Y:S01]  /*23b20*/  IMAD R17, R10, R17, R11 ;  /* 0x000000110a117224 */ /* 0x000fe200078e020b */
[----:B------:R-:W-:Y:S06]  /*23b30*/  BRA `(.L_x_4268) ;  /* 0x00000000000c7947 */ /* 0x000fec0003800000 */
.L_x_4263:
[----:B------:R-:W-:Y:S02]  /*23b40*/  IMAD.MOV.U32 R17, RZ, RZ, RZ ;  /* 0x000000ffff117224 */ /* 0x000fe400078e00ff */
[----:B------:R-:W-:Y:S02]  /*23b50*/  IMAD.U32 R16, RZ, RZ, UR6 ;  /* 0x00000006ff107e24 */ /* 0x000fe4000f8e00ff */
[----:B------:R-:W-:-:S07]  /*23b60*/  IMAD.MOV.U32 R18, RZ, RZ, RZ ;  /* 0x000000ffff127224 */ /* 0x000fce00078e00ff */
.L_x_4268:
[----:B------:R-:W-:-:S13]  /*23b70*/  ISETP.NE.AND P0, PT, R5, RZ, PT ;  /* 0x000000ff0500720c */ /* 0x000fda0003f05270 */
[----:B------:R-:W0:Y:S01]  /*23b80*/  @!P0 S2R R3, SR_CgaCtaId ;  /* 0x0000000000038919 */ /* 0x000e220000008800 */
[----:B------:R-:W-:-:S04]  /*23b90*/  @!P0 MOV R0, 0x400 ;  /* 0x0000040000008802 */ /* 0x000fc80000000f00 */
[----:B0-----:R-:W-:-:S05]  /*23ba0*/  @!P0 LEA R0, R3, R0, 0x18 ;  /* 0x0000000003008211 */ /* 0x001fca00078ec0ff */
[----:B------:R2:W-:Y:S01]  /*23bb0*/  @!P0 STS.128 [R0+0x334d0], R16 ;  /* 0x0334d01000008388 */ /* 0x0005e20000000c00 */
[----:B------:R-:W-:Y:S06]  /*23bc0*/  BAR.ARV 0x5, 0x180 ;  /* 0x0146000000007b1d */ /* 0x000fec0000002000 */
.L_x_4261:
[----:B------:R3:W-:Y:S01]  /*23bd0*/  STL [R1+0x40], RZ ;  /* 0x000040ff01007387 */ /* 0x0007e20000100800 */
[----:B------:R-:W-:Y:S01]  /*23be0*/  ULDC UR4, c[0x0][0xc3c] ;  /* 0x00030f0000047ab9 */ /* 0x000fe20000000800 */
[----:B------:R-:W-:Y:S01]  /*23bf0*/  IMAD.MOV.U32 R37, RZ, RZ, 0x1 ;  /* 0x00000001ff257424 */ /* 0x000fe200078e00ff */
[----:B-1----:R-:W-:Y:S01]  /*23c00*/  ISETP.GE.AND P0, PT, R19, UR4, PT ;  /* 0x0000000413007c0c */ /* 0x002fe2000bf06270 */
[----:B------:R-:W-:-:S12]  /*23c10*/  IMAD.MOV.U32 R32, RZ, RZ, RZ ;  /* 0x000000ffff207224 */ /* 0x000fd800078e00ff */
[----:B---3--:R-:W-:Y:S05]  /*23c20*/  @P0 BRA `(.L_x_4269) ;  /* 0x0000007c00680947 */ /* 0x008fea0003800000 */
[----:B------:R-:W1:Y:S01]  /*23c30*/  S2R R9, SR_TID.X ;  /* 0x0000000000097919 */ /* 0x000e620000002100 */
[----:B------:R-:W3:Y:S01]  /*23c40*/  S2UR UR4, SR_CgaCtaId ;  /* 0x00000000000479c3 */ /* 0x000ee20000008800 */
[----:B------:R-:W-:Y:S01]  /*23c50*/  MOV R23, 0x400 ;  /* 0x0000040000177802 */ /* 0x000fe20000000f00 */
[----:B------:R-:W-:Y:S01]  /*23c60*/  BSSY B7, `(.L_x_4269) ;  /* 0x00007d6000077945 */ /* 0x000fe20003800000 */
[----:B------:R-:W-:Y:S01]  /*23c70*/  IMAD.MOV.U32 R34, RZ, RZ, RZ ;  /* 0x000000ffff227224 */ /* 0x000fe200078e00ff */
[----:B------:R-:W-:Y:S01]  /*23c80*/  ULDC.64 UR40, c[0x0][0x198] ;  /* 0x0000660000287ab9 */ /* 0x000fe20000000a00 */
[----:B------:R-:W-:Y:S01]  /*23c90*/  IMAD.MOV.U32 R37, RZ, RZ, 0x1 ;  /* 0x00000001ff257424 */ /* 0x000fe200078e00ff */
[----:B------:R-:W-:Y:S01]  /*23ca0*/  ULOP3.LUT UR39, UR36, 0x2, URZ, 0xfc, !UPT ;  /* 0x0000000224277892 */ /* 0x000fe2000f8efc3f */
[----:B------:R-:W-:Y:S01]  /*23cb0*/  IMAD.MOV.U32 R32, RZ, RZ, RZ ;  /* 0x000000ffff207224 */ /* 0x000fe200078e00ff */
[----:B------:R-:W-:Y:S01]  /*23cc0*/  ULOP3.LUT UR37, UR36, 0x1, URZ, 0xfc, !UPT ;  /* 0x0000000124257892 */ /* 0x000fe2000f8efc3f */
[----:B------:R-:W-:Y:S01]  /*23cd0*/  ULDC UR38, c[0x0][0xc] ;  /* 0x0000030000267ab9 */ /* 0x000fe20000000800 */
[C---:B-1----:R-:W-:Y:S01]  /*23ce0*/  SHF.L.U32 R25, R9.reuse, 0x6, RZ ;  /* 0x0000000609197819 */ /* 0x042fe200000006ff */
[C---:B--2---:R-:W-:Y:S01]  /*23cf0*/  IMAD.SHL.U32 R0, R9.reuse, 0x10, RZ ;  /* 0x0000001009007824 */ /* 0x044fe200078e00ff */
[----:B0-----:R-:W-:Y:S01]  /*23d00*/  SHF.R.U32.HI R2, RZ, 0x1, R9 ;  /* 0x00000001ff027819 */ /* 0x001fe20000011609 */
[----:B------:R-:W-:Y:S01]  /*23d10*/  IMAD.SHL.U32 R6, R9, 0x2, RZ ;  /* 0x0000000209067824 */ /* 0x000fe200078e00ff */
[----:B------:R-:W-:-:S02]  /*23d20*/  LOP3.LUT R3, R25, 0x180, RZ, 0xc0, !PT ;  /* 0x0000018019037812 */ /* 0x000fc400078ec0ff */
[----:B------:R-:W-:Y:S02]  /*23d30*/  LOP3.LUT R11, R9, 0x7f, RZ, 0xc0, !PT ;  /* 0x0000007f090b7812 */ /* 0x000fe400078ec0ff */
[----:B------:R-:W-:Y:S01]  /*23d40*/  LOP3.LUT R3, R3, 0x30, R2, 0xf8, !PT ;  /* 0x0000003003037812 */ /* 0x000fe200078ef802 */
[----:B------:R-:W-:Y:S01]  /*23d50*/  IMAD.SHL.U32 R2, R9, 0x20, RZ ;  /* 0x0000002009027824 */ /* 0x000fe200078e00ff */
[----:B------:R-:W-:Y:S01]  /*23d60*/  LOP3.LUT R5, R0, 0x1b0, RZ, 0xc0, !PT ;  /* 0x000001b000057812 */ /* 0x000fe200078ec0ff */
[----:B------:R-:W-:Y:S01]  /*23d70*/  IMAD.SHL.U32 R4, R11, 0x10, RZ ;  /* 0x000000100b047824 */ /* 0x000fe200078e00ff */
[----:B------:R-:W-:Y:S02]  /*23d80*/  SHF.L.U32 R8, R9, 0x2, RZ ;  /* 0x0000000209087819 */ /* 0x000fe400000006ff */
[----:B------:R-:W-:Y:S02]  /*23d90*/  LOP3.LUT R6, R5, 0x30, R6, 0x78, !PT ;  /* 0x0000003005067812 */ /* 0x000fe400078e7806 */
[----:B------:R-:W-:-:S02]  /*23da0*/  LOP3.LUT R5, R2, 0x80, RZ, 0xc0, !PT ;  /* 0x0000008002057812 */ /* 0x000fc400078ec0ff */
[----:B------:R-:W-:Y:S01]  /*23db0*/  LOP3.LUT R7, R4, 0x600, RZ, 0xc0, !PT ;  /* 0x0000060004077812 */ /* 0x000fe200078ec0ff */
[----:B------:R-:W-:Y:S01]  /*23dc0*/  IMAD.SHL.U32 R4, R9, 0x8, RZ ;  /* 0x0000000809047824 */ /* 0x000fe200078e00ff */
[----:B------:R-:W-:Y:S02]  /*23dd0*/  LOP3.LUT R5, R5, 0x10, R9, 0xf8, !PT ;  /* 0x0000001005057812 */ /* 0x000fe400078ef809 */
[----:B------:R-:W-:Y:S02]  /*23de0*/  LOP3.LUT R9, R7, 0x40, R0, 0xf8, !PT ;  /* 0x0000004007097812 */ /* 0x000fe400078ef800 */
[----:B------:R-:W-:Y:S01]  /*23df0*/  LOP3.LUT R4, R3, 0x30, R4, 0x78, !PT ;  /* 0x0000003003047812 */ /* 0x000fe200078e7804 */
[----:B------:R-:W-:Y:S01]  /*23e00*/  IMAD.MOV.U32 R3, RZ, RZ, 0x1 ;  /* 0x00000001ff037424 */ /* 0x000fe200078e00ff */
[----:B------:R-:W-:Y:S02]  /*23e10*/  LOP3.LUT R10, R9, R6, RZ, 0xfc, !PT ;  /* 0x00000006090a7212 */ /* 0x000fe400078efcff */
[----:B------:R-:W-:-:S02]  /*23e20*/  LOP3.LUT R7, R7, 0x60, R2, 0xf8, !PT ;  /* 0x0000006007077812 */ /* 0x000fc400078ef802 */
[----:B------:R-:W-:Y:S01]  /*23e30*/  LOP3.LUT R25, R4, 0x640, R25, 0xf8, !PT ;  /* 0x0000064004197812 */ /* 0x000fe200078ef819 */
[----:B------:R-:W-:Y:S01]  /*23e40*/  STL [R1+0x1c], R10 ;  /* 0x00001c0a01007387 */ /* 0x000fe20000100800 */
[----:B------:R-:W-:Y:S02]  /*23e50*/  SHF.R.U32.HI R4, RZ, 0x2, R11 ;  /* 0x00000002ff047819 */ /* 0x000fe4000001160b */
[----:B------:R-:W-:Y:S01]  /*23e60*/  LOP3.LUT R0, R0, 0x30, RZ, 0xc0, !PT ;  /* 0x0000003000007812 */ /* 0x000fe200078ec0ff */
[----:B------:R-:W-:Y:S01]  /*23e70*/  STL [R1+0x40], RZ ;  /* 0x000040ff01007387 */ /* 0x000fe20000100800 */
[--C-:B------:R-:W-:Y:S02]  /*23e80*/  LOP3.LUT R22, R7, 0x100, R2.reuse, 0xf8, !PT ;  /* 0x0000010007167812 */ /* 0x100fe400078ef802 */
[----:B------:R-:W-:Y:S01]  /*23e90*/  LOP3.LUT R2, R4, 0x60, R2, 0xf8, !PT ;  /* 0x0000006004027812 */ /* 0x000fe200078ef802 */
[----:B------:R3:W-:Y:S01]  /*23ea0*/  STL [R1], R3 ;  /* 0x0000000301007387 */ /* 0x0007e20000100800 */
[----:B------:R-:W-:-:S02]  /*23eb0*/  LOP3.LUT R4, R0, 0x40, RZ, 0xfc, !PT ;  /* 0x0000004000047812 */ /* 0x000fc400078efcff */
[----:B------:R-:W-:Y:S02]  /*23ec0*/  LOP3.LUT R5, R5, 0x10, R8, 0x78, !PT ;  /* 0x0000001005057812 */ /* 0x000fe400078e7808 */
[----:B------:R-:W-:Y:S02]  /*23ed0*/  LOP3.LUT R2, R2, 0x80, RZ, 0xfc, !PT ;  /* 0x0000008002027812 */ /* 0x000fe400078efcff */
[----:B------:R-:W-:Y:S01]  /*23ee0*/  LOP3.LUT R22, R22, R5, RZ, 0xfc, !PT ;  /* 0x0000000516167212 */ /* 0x000fe200078efcff */
[----:B---3--:R-:W-:-:S05]  /*23ef0*/  IMAD.U32 R3, RZ, RZ, UR4 ;  /* 0x00000004ff037e24 */ /* 0x008fca000f8e00ff */
[----:B------:R-:W-:Y:S01]  /*23f00*/  LEA R23, R3, R23, 0x18 ;  /* 0x0000001703177211 */ /* 0x000fe200078ec0ff */
[----:B------:R0:W-:Y:S02]  /*23f10*/  STL [R1+0x18], R3 ;  /* 0x0000180301007387 */ /* 0x0001e40000100800 */
[----:B0-----:R-:W-:Y:S02]  /*23f20*/  LOP3.LUT R3, R0, 0x80, RZ, 0xfc, !PT ;  /* 0x0000008000037812 */ /* 0x001fe400078efcff */
[----:B------:R-:W-:-:S05]  /*23f30*/  IADD3 R0, R23, R10, RZ ;  /* 0x0000000a17007210 */ /* 0x000fca0007ffe0ff */
[----:B------:R0:W-:Y:S02]  /*23f40*/  STL [R1+0x20], R0 ;  /* 0x0000200001007387 */ /* 0x0001e40000100800 */
.L_x_4389:
        /* <DEDUP_REMOVED lines=14> */
[C---:B------:R-:W-:Y:S01]  /*24030*/  @P0 LEA R2, P1, R26.reuse, UR4, 0x2 ;  /* 0x000000041a020c11 */ /* 0x040fe2000f8210ff */
[C---:B------:R-:W-:Y:S01]  /*24040*/  IMAD.SHL.U32 R28, R26.reuse, 0x4, RZ ;  /* 0x000000041a1c7824 */ /* 0x040fe200078e00ff */
[C-C-:B------:R-:W-:Y:S01]  /*24050*/  SHF.L.U64.HI R29, R26.reuse, 0x2, R0.reuse ;  /* 0x000000021a1d7819 */ /* 0x140fe20000010200 */
[----:B------:R0:W-:Y:S01]  /*24060*/  STL [R1+0x38], R0 ;  /* 0x0000380001007387 */ /* 0x0001e20000100800 */
[----:B--2---:R-:W-:Y:S01]  /*24070*/  @P0 LEA.HI.X R3, R26, UR5, R0, 0x2, P1 ;  /* 0x000000051a030c11 */ /* 0x004fe200088f1400 */
        /* <DEDUP_REMOVED lines=26> */
[----:B0-----:R-:W-:Y:S01]  /*24220*/  MOV R6, UR5 ;  /* 0x0000000500067c02 */ /* 0x001fe20008000f00 */
        /* <DEDUP_REMOVED lines=9> */
.L_x_4270:
[----:B------:R-:W-:Y:S01]  /*242c0*/  ULDC.64 UR4, c[0x0][0xa20] ;  /* 0x0002880000047ab9 */ /* 0x000fe20000000a00 */
[----:B------:R-:W-:Y:S01]  /*242d0*/  IMAD.MOV.U32 R36, RZ, RZ, R26 ;  /* 0x000000ffff247224 */ /* 0x000fe200078e001a */
[----:B------:R-:W-:-:S04]  /*242e0*/  ISETP.NE.U32.AND P0, PT, RZ, UR4, PT ;  /* 0x00000004ff007c0c */ /* 0x000fc8000bf05070 */
[----:B------:R-:W-:-:S13]  /*242f0*/  ISETP.NE.AND.EX P0, PT, RZ, UR5, PT, P0 ;  /* 0x00000005ff007c0c */ /* 0x000fda000bf05300 */
[----:B------:R-:W-:Y:S05]  /*24300*/  @!P0 BRA `(.L_x_4271) ;  /* 0x0000000000108947 */ /* 0x000fea0003800000 */
[----:B-1----:R-:W-:-:S04]  /*24310*/  IADD3 R2, P0, R28, UR4, RZ ;  /* 0x000000041c027c10 */ /* 0x002fc8000ff1e0ff */
[----:B------:R-:W-:-:S05]  /*24320*/  IADD3.X R3, R29, UR5, RZ, P0, !PT ;  /* 0x000000051d037c10 */ /* 0x000fca00087fe4ff */
[----:B------:R2:W5:Y:S01]  /*24330*/  LDG.E R7, desc[UR50][R2.64] ;  /* 0x0000003202077981 */ /* 0x000562000c1e1900 */
[----:B------:R-:W-:Y:S05]  /*24340*/  BRA `(.L_x_4272) ;  /* 0x0000000000247947 */ /* 0x000fea0003800000 */
.L_x_4271:
[----:B------:R-:W-:Y:S02]  /*24350*/  ULDC.64 UR4, c[0x0][0xa08] ;  /* 0x0002820000047ab9 */ /* 0x000fe40000000a00 */
[----:B------:R-:W-:-:S04]  /*24360*/  ISETP.NE.U32.AND P0, PT, RZ, UR4, PT ;  /* 0x00000004ff007c0c */ /* 0x000fc8000bf05070 */
[----:B------:R-:W-:-:S13]  /*24370*/  ISETP.NE.AND.EX P0, PT, RZ, UR5, PT, P0 ;  /* 0x00000005ff007c0c */ /* 0x000fda000bf05300 */
[----:B------:R-:W-:Y:S05]  /*24380*/  @!P0 BRA `(.L_x_4272) ;  /* 0x0000000000148947 */ /* 0x000fea0003800000 */
[----:B-1----:R-:W1:Y:S02]  /*24390*/  LDC.64 R2, c[0x0][0xa08] ;  /* 0x00028200ff027b82 */ /* 0x002e640000000a00 */
[----:B-1----:R-:W-:-:S05]  /*243a0*/  IMAD.WIDE R2, R36, 0x4, R2 ;  /* 0x0000000424027825 */ /* 0x002fca00078e0202 */
[----:B------:R-:W2:Y:S04]  /*243b0*/  LDG.E R7, desc[UR50][R2.64] ;  /* 0x0000003202077981 */ /* 0x000ea8000c1e1900 */
[----:B------:R-:W2:Y:S02]  /*243c0*/  LDG.E R2, desc[UR50][R2.64+0x4] ;  /* 0x0000043202027981 */ /* 0x000ea4000c1e1900 */
[----:B--2---:R-:W-:-:S07]  /*243d0*/  IMAD.IADD R7, R2, 0x1, -R7 ;  /* 0x0000000102077824 */ /* 0x004fce00078e0a07 */
.L_x_4272:
[----:B-12---:R-:W2:Y:S04]  /*243e0*/  @P1 LDG.E R2, desc[UR50][R4.64] ;  /* 0x0000003204021981 */ /* 0x006ea8000c1e1900 */
[----:B------:R-:W2:Y:S01]  /*243f0*/  @P1 LDG.E R4, desc[UR50][R4.64+0x4] ;  /* 0x0000043204041981 */ /* 0x000ea2000c1e1900 */
[----:B-----5:R-:W-:Y:S01]  /*24400*/  IADD3 R7, -R9, R7, RZ ;  /* 0x0000000709077210 */ /* 0x020fe20007ffe1ff */
[----:B------:R-:W-:Y:S01]  /*24410*/  BSSY B0, `(.L_x_4273) ;  /* 0x000015c000007945 */ /* 0x000fe20003800000 */
[----:B--2---:R-:W-:-:S04]  /*24420*/  @P1 IMAD.IADD R6, R4, 0x1, -R2 ;  /* 0x0000000104061824 */ /* 0x004fc800078e0a02 */
[----:B------:R-:W-:-:S04]  /*24430*/  IMAD.IADD R27, R7, 0x1, R6 ;  /* 0x00000001071b7824 */ /* 0x000fc800078e0206 */
[----:B------:R-:W-:-:S04]  /*24440*/  VIADD R33, R27, 0x9f ;  /* 0x0000009f1b217836 */ /* 0x000fc80000000000 */
[----:B------:R-:W-:-:S05]  /*24450*/  IMAD.HI R33, R33, 0x66666667, RZ ;  /* 0x6666666721217827 */ /* 0x000fca00078e02ff */
[----:B------:R-:W-:-:S04]  /*24460*/  SHF.R.U32.HI R2, RZ, 0x1f, R33 ;  /* 0x0000001fff027819 */ /* 0x000fc80000011621 */
[----:B------:R-:W-:-:S05]  /*24470*/  LEA.HI.SX32 R33, R33, R2, 0x1a ;  /* 0x0000000221217211 */ /* 0x000fca00078fd2ff */
[--C-:B------:R-:W-:Y:S02]  /*24480*/  IMAD R2, R33, 0xa0, -R7.reuse ;  /* 0x000000a021027824 */ /* 0x100fe400078e0a07 */
[----:B------:R-:W-:-:S03]  /*24490*/  IMAD.MOV R7, RZ, RZ, -R7 ;  /* 0x000000ffff077224 */ /* 0x000fc600078e0a07 */
[----:B------:R-:W-:Y:S02]  /*244a0*/  VIMNMX R2, R2, R6, PT ;  /* 0x0000000602027248 */ /* 0x000fe40003fe0100 */
[----:B------:R-:W-:-:S04]  /*244b0*/  VIMNMX R7, RZ, R7, !PT ;  /* 0x00000007ff077248 */ /* 0x000fc80007fe0100 */
[----:B------:R-:W-:-:S13]  /*244c0*/  ISETP.GT.AND P0, PT, R2, R7, PT ;  /* 0x000000070200720c */ /* 0x000fda0003f04270 */
[----:B------:R-:W-:Y:S02]  /*244d0*/  @P0 VIADD R5, R2, 0x9f ;  /* 0x0000009f02050836 */ /* 0x000fe40000000000 */
[----:B------:R-:W-:-:S04]  /*244e0*/  IMAD.WIDE.U32 R2, R7, -0x33333333, RZ ;  /* 0xcccccccd07027825 */ /* 0x000fc800078e00ff */
[----:B------:R-:W-:Y:S01]  /*244f0*/  @P0 IMAD.HI R5, R5, 0x66666667, RZ ;  /* 0x6666666705050827 */ /* 0x000fe200078e02ff */
[----:B------:R-:W-:-:S04]  /*24500*/  SHF.R.U32.HI R4, RZ, 0x7, R3 ;  /* 0x00000007ff047819 */ /* 0x000fc80000011603 */
[----:B------:R-:W-:Y:S01]  /*24510*/  @P0 SHF.R.U32.HI R3, RZ, 0x1f, R5 ;  /* 0x0000001fff030819 */ /* 0x000fe20000011605 */
[----:B------:R-:W-:-:S03]  /*24520*/  IMAD.MOV.U32 R2, RZ, RZ, R4 ;  /* 0x000000ffff027224 */ /* 0x000fc600078e0004 */
[----:B------:R-:W-:Y:S02]  /*24530*/  @P0 LEA.HI.SX32 R2, R5, R3, 0x1a ;  /* 0x0000000305020211 */ /* 0x000fe400078fd2ff */
[----:B------:R-:W-:Y:S02]  /*24540*/  PLOP3.LUT P0, PT, PT, PT, PT, 0x80, 0x0 ;  /* 0x000000000000781c */ /* 0x000fe40003f0f070 */
[----:B------:R-:W-:-:S13]  /*24550*/  ISETP.GT.AND P2, PT, R2, R4, PT ;  /* 0x000000040200720c */ /* 0x000fda0003f44270 */
[----:B------:R-:W-:Y:S05]  /*24560*/  @!P2 BRA `(.L_x_4274) ;  /* 0x000000140018a947 */ /* 0x000fea0003800000 */
[----:B------:R-:W-:Y:S01]  /*24570*/  UMOV UR4, 0xffffffff ;  /* 0xffffffff00047882 */ /* 0x000fe20000000000 */
[----:B------:R-:W-:Y:S02]  /*24580*/  SEL R5, R36, RZ, !P1 ;  /* 0x000000ff24057207 */ /* 0x000fe40004800000 */
[----:B------:R-:W-:Y:S05]  /*24590*/  BRA.DIV UR4, `(.L_x_4275) ;  /* 0x000000a204b07947 */ /* 0x000fea000b800000 */
[----:B------:R-:W1:Y:S02]  /*245a0*/  S2R R3, SR_TID.X ;  /* 0x0000000000037919 */ /* 0x000e640000002100 */
[----:B-1----:R-:W-:-:S04]  /*245b0*/  SHF.R.U32.HI R3, RZ, 0x5, R3 ;  /* 0x00000005ff037819 */ /* 0x002fc80000011603 */
[----:B------:R-:W-:-:S05]  /*245c0*/  LOP3.LUT R3, R3, 0x3, RZ, 0xc0, !PT ;  /* 0x0000000303037812 */ /* 0x000fca00078ec0ff */
[----:B------:R1:W2:Y:S02]  /*245d0*/  SHFL.IDX PT, R14, R3, RZ, 0x1f ;  /* 0x00001fff030e7589 */ /* 0x0002a400000e0000 */
.L_x_4516:
[----:B--2---:R-:W-:Y:S02]  /*245e0*/  ISETP.NE.AND P0, PT, R14, RZ, PT ;  /* 0x000000ff0e00720c */ /* 0x004fe40003f05270 */
[----:B------:R-:W-:-:S11]  /*245f0*/  PLOP3.LUT P6, PT, PT, PT, PT, 0x8, 0x0 ;  /* 0x000000000000781c */ /* 0x000fd60003fce170 */
[----:B------:R-:W-:Y:S05]  /*24600*/  @P0 BRA `(.L_x_4276) ;  /* 0x00000000000c0947 */ /* 0x000fea0003800000 */
[----:B------:R-:W-:-:S03]  /*24610*/  UMOV UR4, 0xffffffff ;  /* 0xffffffff00047882 */ /* 0x000fc60000000000 */
[----:B------:R-:W-:Y:S05]  /*24620*/  BRA.DIV UR4, `(.L_x_4277) ;  /* 0x000000a204c07947 */ /* 0x000fea000b800000 */
[----:B------:R-:W-:-:S13]  /*24630*/  ELECT P6, URZ, PT ;  /* 0x00000000003f782f */ /* 0x000fda00038c0000 */
.L_x_4276:
[----:B-1----:R-:W2:Y:S01]  /*24640*/  LDL R3, [R1+0x40] ;  /* 0x0000400001037983 */ /* 0x002ea20000100800 */
[----:B------:R-:W-:Y:S01]  /*24650*/  BSSY B1, `(.L_x_4278) ;  /* 0x0000008000017945 */ /* 0x000fe20003800000 */
[----:B--2---:R-:W-:-:S04]  /*24660*/  IADD3 R3, R3, 0x1, RZ ;  /* 0x0000000103037810 */ /* 0x004fc80007ffe0ff */
[----:B------:R-:W-:-:S04]  /*24670*/  LEA.HI R6, R3, R3, RZ, 0x1 ;  /* 0x0000000303067211 */ /* 0x000fc800078f08ff */
[----:B------:R-:W-:-:S05]  /*24680*/  LOP3.LUT R6, R6, 0xfffffffe, RZ, 0xc0, !PT ;  /* 0xfffffffe06067812 */ /* 0x000fca00078ec0ff */
[----:B------:R-:W-:-:S05]  /*24690*/  IMAD.IADD R3, R3, 0x1, -R6 ;  /* 0x0000000103037824 */ /* 0x000fca00078e0a06 */
[----:B------:R-:W-:-:S04]  /*246a0*/  SHF.L.U32 R3, R3, 0x1f, RZ ;  /* 0x0000001f03037819 */ /* 0x000fc800000006ff */
[----:B------:R-:W1:Y:S02]  /*246b0*/  SYNCS.PHASECHK.TRANS64.TRYWAIT P0, [R23+URZ+0x33420], R3 ;  /* 0x03342003170075a7 */ /* 0x000e64000800017f */
[----:B-1----:R-:W-:Y:S05]  /*246c0*/  @!P0 BRA `(.L_x_4279) ;  /* 0x000000a000b88947 */ /* 0x002fea0003800000 */
.L_x_4519:
[----:B------:R-:W-:Y:S05]  /*246d0*/  BSYNC B1 ;  /* 0x0000000000017941 */ /* 0x000fea0003800000 */
.L_x_4278:
[----:B------:R-:W-:Y:S04]  /*246e0*/  BSSY B1, `(.L_x_4280) ;  /* 0x000008c000017945 */ /* 0x000fe80003800000 */
[----:B------:R-:W-:Y:S05]  /*246f0*/  @!P6 BRA `(.L_x_4281) ;  /* 0x000000080028e947 */ /* 0x000fea0003800000 */
[----:B------:R-:W2:Y:S01]  /*24700*/  LDL R7, [R1] ;  /* 0x0000000001077983 */ /* 0x000ea20000100800 */
[----:B0-----:R-:W-:Y:S01]  /*24710*/  IMAD R9, R34, 0x8, R23 ;  /* 0x0000000822097824 */ /* 0x001fe200078e0217 */
[----:B------:R-:W0:Y:S01]  /*24720*/  S2R R6, SR_TID.X ;  /* 0x0000000000067919 */ /* 0x000e220000002100 */
[----:B------:R-:W-:Y:S01]  /*24730*/  BSSY B2, `(.L_x_4282) ;  /* 0x0000006000027945 */ /* 0x000fe20003800000 */
[----:B0-----:R-:W-:-:S04]  /*24740*/  LOP3.LUT R6, R6, 0x7f, RZ, 0xc0, !PT ;  /* 0x0000007f06067812 */ /* 0x001fc800078ec0ff */
[----:B------:R-:W-:Y:S02]  /*24750*/  ISETP.NE.AND P1, PT, R6, RZ, PT ;  /* 0x000000ff0600720c */ /* 0x000fe40003f25270 */
[----:B--2---:R-:W-:-:S04]  /*24760*/  SHF.L.U32 R8, R7, 0x1f, RZ ;  /* 0x0000001f07087819 */ /* 0x004fc800000006ff */
[----:B------:R-:W0:Y:S02]  /*24770*/  SYNCS.PHASECHK.TRANS64.TRYWAIT P0, [R9+URZ+0x334a0], R8 ;  /* 0x0334a008090075a7 */ /* 0x000e24000800017f */
[----:B0-----:R-:W-:Y:S05]  /*24780*/  @!P0 BRA `(.L_x_4283) ;  /* 0x000000a0009c8947 */ /* 0x001fea0003800000 */
.L_x_4520:
[----:B------:R-:W-:Y:S05]  /*24790*/  BSYNC B2 ;  /* 0x0000000000027941 */ /* 0x000fea0003800000 */
.L_x_4282:
[----:B------:R-:W-:Y:S04]  /*247a0*/  BSSY B2, `(.L_x_4284) ;  /* 0x0000009000027945 */ /* 0x000fe80003800000 */
[----:B------:R-:W-:Y:S05]  /*247b0*/  @P1 BRA `(.L_x_4285) ;  /* 0x00000000001c1947 */ /* 0x000fea0003800000 */
[----:B-1----:R-:W1:Y:S02]  /*247c0*/  S2R R3, SR_TID.X ;  /* 0x0000000000037919 */ /* 0x002e640000002100 */
[----:B-1----:R-:W-:Y:S01]  /*247d0*/  LOP3.LUT R6, R3, 0x1f, RZ, 0xc0, !PT ;  /* 0x0000001f03067812 */ /* 0x002fe200078ec0ff */
[----:B------:R-:W-:-:S03]  /*247e0*/  IMAD.MOV.U32 R3, RZ, RZ, 0x7800 ;  /* 0x00007800ff037424 */ /* 0x000fc600078e00ff */
[----:B------:R-:W-:Y:S01]  /*247f0*/  ISETP.NE.AND P0, PT, R6, RZ, PT ;  /* 0x000000ff0600720c */ /* 0x000fe20003f05270 */
[----:B------:R2:W-:-:S12]  /*24800*/  SYNCS.ARRIVE.TRANS64 RZ, [R9+URZ+0x33490], R3 ;  /* 0x0334900309ff79a7 */ /* 0x0005d8000800003f */
[----:B--2---:R-:W-:Y:S05]  /*24810*/  @!P0 BRA `(.L_x_4285) ;  /* 0x0000000000048947 */ /* 0x004fea0003800000 */
[----:B------:R-:W-:Y:S01]  /*24820*/  BPT.TRAP 0x1 ;  /* 0x000000040000795c */ /* 0x000fe20000300000 */
.L_x_4285:
[----:B------:R-:W-:Y:S05]  /*24830*/  BSYNC B2 ;  /* 0x0000000000027941 */ /* 0x000fea0003800000 */
.L_x_4284:
[----:B------:R-:W-:Y:S01]  /*24840*/  IMAD.MOV.U32 R14, RZ, RZ, RZ ;  /* 0x000000ffff0e7224 */ /* 0x000fe200078e00ff */
[----:B------:R-:W-:Y:S01]  /*24850*/  UIADD3 UR4, UP0, UR40, 0x570, URZ ;  /* 0x0000057028047890 */ /* 0x000fe2000ff1e03f */
[----:B------:R-:W-:Y:S01]  /*24860*/  IMAD R6, R2, 0xa0, R0 ;  /* 0x000000a002067824 */ /* 0x000fe200078e0200 */
[----:B------:R-:W-:Y:S01]  /*24870*/  PLOP3.LUT P0, PT, PT, PT, PT, 0x80, 0x0 ;  /* 0x000000000000781c */ /* 0x000fe20003f0f070 */
[----:B------:R-:W-:Y:S01]  /*24880*/  IMAD R7, R34, 0x7800, R23 ;  /* 0x0000780022077824 */ /* 0x000fe200078e0217 */
[----:B------:R-:W-:Y:S01]  /*24890*/  R2UR UR10, R14 ;  /* 0x000000000e0a72ca */ /* 0x000fe200000e0000 */
[----:B------:R-:W-:Y:S01]  /*248a0*/  VIADD R6, R6, 0xffffff60 ;  /* 0xffffff6006067836 */ /* 0x000fe20000000000 */
[----:B-1----:R-:W-:Y:S01]  /*248b0*/  IADD3 R3, R9, 0x33490, RZ ;  /* 0x0003349009037810 */ /* 0x002fe20007ffe0ff */
[----:B------:R-:W-:Y:S01]  /*248c0*/  VIADD R10, R7, 0x24200 ;  /* 0x00024200070a7836 */ /* 0x000fe20000000000 */
[----:B------:R-:W-:Y:S01]  /*248d0*/  UIADD3.X UR5, URZ, UR41, URZ, UP0, !UPT ;  /* 0x000000293f057290 */ /* 0x000fe200087fe43f */
[----:B------:R-:W-:Y:S01]  /*248e0*/  UMOV UR6, 0x0 ;  /* 0x0000000000067882 */ /* 0x000fe20000000000 */
[----:B------:R-:W-:-:S10]  /*248f0*/  UMOV UR7, 0x12f00000 ;  /* 0x12f0000000077882 */ /* 0x000fd40000000000 */
.L_x_4286:
        /* <DEDUP_REMOVED lines=16> */
.L_x_4287:
        /* <DEDUP_REMOVED lines=16> */
.L_x_4288:
        /* <DEDUP_REMOVED lines=13> */
.L_x_4521:
[----:B------:R-:W-:Y:S05]  /*24bd0*/  BSYNC B2 ;  /* 0x0000000000027941 */ /* 0x000fea0003800000 */
.L_x_4289:
[----:B------:R-:W-:Y:S01]  /*24be0*/  BSSY B2, `(.L_x_4291) ;  /* 0x000000b000027945 */ /* 0x000fe20003800000 */
[----:B------:R-:W-:Y:S01]  /*24bf0*/  MOV R10, 0x0 ;  /* 0x00000000000a7802 */ /* 0x000fe20000000f00 */
[----:B------:R-:W-:Y:S02]  /*24c00*/  IMAD.MOV.U32 R11, RZ, RZ, 0x12f00000 ;  /* 0x12f00000ff0b7424 */ /* 0x000fe400078e00ff */
[----:B------:R-:W-:Y:S05]  /*24c10*/  @P1 BRA `(.L_x_4292) ;  /* 0x00000000001c1947 */ /* 0x000fea0003800000 */
[----:B------:R-:W2:Y:S02]  /*24c20*/  S2R R3, SR_TID.X ;  /* 0x0000000000037919 */ /* 0x000ea40000002100 */
[----:B--2---:R-:W-:Y:S01]  /*24c30*/  LOP3.LUT R15, R3, 0x1f, RZ, 0xc0, !PT ;  /* 0x0000001f030f7812 */ /* 0x004fe200078ec0ff */
[----:B------:R-:W-:-:S03]  /*24c40*/  IMAD.MOV.U32 R3, RZ, RZ, 0x7800 ;  /* 0x00007800ff037424 */ /* 0x000fc600078e00ff */
[----:B------:R-:W-:Y:S01]  /*24c50*/  ISETP.NE.AND P0, PT, R15, RZ, PT ;  /* 0x000000ff0f00720c */ /* 0x000fe20003f05270 */
[----:B------:R2:W-:-:S12]  /*24c60*/  SYNCS.ARRIVE.TRANS64 RZ, [R9+URZ+0x334b0], R3 ;  /* 0x0334b00309ff79a7 */ /* 0x0005d8000800003f */
[----:B--2---:R-:W-:Y:S05]  /*24c70*/  @!P0 BRA `(.L_x_4292) ;  /* 0x0000000000048947 */ /* 0x004fea0003800000 */
[----:B------:R-:W-:Y:S01]  /*24c80*/  BPT.TRAP 0x1 ;  /* 0x000000040000795c */ /* 0x000fe20000300000 */
.L_x_4292:
[----:B------:R-:W-:Y:S05]  /*24c90*/  BSYNC B2 ;  /* 0x0000000000027941 */ /* 0x000fea0003800000 */
.L_x_4291:
        /* <DEDUP_REMOVED lines=8> */
.L_x_4293:
        /* <DEDUP_REMOVED lines=15> */
.L_x_4294:
        /* <DEDUP_REMOVED lines=10> */
[----:B------:R-:W-:Y:S02]  /*24eb0*/  R2UR UR10, R12 ;  /* 0x000000000c0a72ca */ /* 0x000fe400000e0000 */
[----:B------:R-:W-:Y:S02]  /*24ec0*/  R2UR UR6, R10 ;  /* 0x000000000a0672ca */ /* 0x000fe400000e0000 */
[----:B------:R-:W-:Y:S02]  /*24ed0*/  R2UR UR7, R11 ;  /* 0x000000000b0772ca */ /* 0x000fe400000e0000 */
[----:B------:R-:W-:Y:S02]  /*24ee0*/  PLOP3.LUT P0, PT, PT, PT, PT, 0x80, 0x0 ;  /* 0x000000000000781c */ /* 0x000fe40003f0f070 */
[----:B------:R-:W-:-:S11]  /*24ef0*/  IADD3 R7, R7, 0x14200, RZ ;  /* 0x0001420007077810 */ /* 0x000fd60007ffe0ff */
.L_x_4295:
        /* <DEDUP_REMOVED lines=9> */
[----:B--2---:R-:W-:Y:S05]  /*24f90*/  @P0 BRA.U.ANY `(.L_x_4295) ;  /* 0xfffffffd00d80947 */ /* 0x004fea000393ffff */
.L_x_4281:
[----:B------:R-:W-:Y:S05]  /*24fa0*/  BSYNC B1 ;  /* 0x0000000000017941 */ /* 0x000fea0003800000 */
.L_x_4280:
[----:B-1----:R-:W2:Y:S01]  /*24fb0*/  LDL.LU R3, [R1] ;  /* 0x0000000001037983 */ /* 0x002ea20000300800 */
[----:B------:R-:W-:Y:S01]  /*24fc0*/  VIADD R34, R34, 0x1 ;  /* 0x0000000122227836 */ /* 0x000fe20000000000 */
[----:B------:R-:W-:Y:S01]  /*24fd0*/  PLOP3.LUT P0, PT, PT, PT, PT, 0x8, 0x0 ;  /* 0x000000000000781c */ /* 0x000fe20003f0e170 */
[----:B------:R-:W-:-:S03]  /*24fe0*/  VIADD R7, R2, 0xfffffffe ;  /* 0xfffffffe02077836 */ /* 0x000fc60000000000 */
[C---:B------:R-:W-:Y:S02]  /*24ff0*/  ISETP.NE.AND P1, PT, R34.reuse, 0x2, PT ;  /* 0x000000022200780c */ /* 0x040fe40003f25270 */
[----:B------:R-:W-:Y:S02]  /*25000*/  ISETP.GE.AND P2, PT, R7, R4, PT ;  /* 0x000000040700720c */ /* 0x000fe40003f46270 */
[----:B------:R-:W-:Y:S02]  /*25010*/  SEL R2, RZ, 0x1, P1 ;  /* 0x00000001ff027807 */ /* 0x000fe40000800000 */
[----:B------:R-:W-:Y:S02]  /*25020*/  SEL R34, R34, RZ, P1 ;  /* 0x000000ff22227207 */ /* 0x000fe40000800000 */
[----:B--2---:R-:W-:-:S05]  /*25030*/  LOP3.LUT R3, R3, R2, RZ, 0x3c, !PT ;  /* 0x0000000203037212 */ /* 0x004fca00078e3cff */
[----:B------:R1:W-:Y:S02]  /*25040*/  STL [R1], R3 ;  /* 0x0000000301007387 */ /* 0x0003e40000100800 */
[----:B------:R-:W-:Y:S05]  /*25050*/  @!P2 BRA `(.L_x_4274) ;  /* 0x00000008005ca947 */ /* 0x000fea0003800000 */
.L_x_4312:
[----:B------:R-:W-:Y:S05]  /*25060*/  YIELD ;  /* 0x0000000000007946 */ /* 0x000fea0003800000 */
[----:B------:R-:W-:Y:S04]  /*25070*/  BSSY B1, `(.L_x_4296) ;  /* 0x000008b000017945 */ /* 0x000fe80003800000 */
[----:B--2---:R-:W-:Y:S05]  /*25080*/  @!P6 BRA `(.L_x_4297) ;  /* 0x000000080024e947 */ /* 0x004fea0003800000 */
[----:B-1----:R-:W2:Y:S01]  /*25090*/  LDL R3, [R1] ;  /* 0x0000000001037983 */ /* 0x002ea20000100800 */
[----:B------:R-:W-:Y:S01]  /*250a0*/  IMAD R6, R34, 0x8, R23 ;  /* 0x0000000822067824 */ /* 0x000fe200078e0217 */
[----:B------:R-:W1:Y:S01]  /*250b0*/  S2R R2, SR_TID.X ;  /* 0x0000000000027919 */ /* 0x000e620000002100 */
[----:B------:R-:W-:Y:S01]  /*250c0*/  BSSY B2, `(.L_x_4298) ;  /* 0x0000006000027945 */ /* 0x000fe20003800000 */
[----:B-1----:R-:W-:-:S04]  /*250d0*/  LOP3.LUT R2, R2, 0x7f, RZ, 0xc0, !PT ;  /* 0x0000007f02027812 */ /* 0x002fc800078ec0ff */
[----:B------:R-:W-:Y:S02]  /*250e0*/  ISETP.NE.AND P2, PT, R2, RZ, PT ;  /* 0x000000ff0200720c */ /* 0x000fe40003f45270 */
[----:B--2---:R-:W-:-:S04]  /*250f0*/  SHF.L.U32 R3, R3, 0x1f, RZ ;  /* 0x0000001f03037819 */ /* 0x004fc800000006ff */
[----:B------:R-:W1:Y:S02]  /*25100*/  SYNCS.PHASECHK.TRANS64.TRYWAIT P1, [R6+URZ+0x334a0], R3 ;  /* 0x0334a003060075a7 */ /* 0x000e64000802017f */
[----:B-1----:R-:W-:Y:S05]  /*25110*/  @!P1 BRA `(.L_x_4299) ;  /* 0x0000009800609947 */ /* 0x002fea0003800000 */
.L_x_4522:
[----:B------:R-:W-:Y:S05]  /*25120*/  BSYNC B2 ;  /* 0x0000000000027941 */ /* 0x000fea0003800000 */
.L_x_4298:
        /* <DEDUP_REMOVED lines=9> */
.L_x_4301:
[----:B------:R-:W-:Y:S05]  /*251c0*/  BSYNC B2 ;  /* 0x0000000000027941 */ /* 0x000fea0003800000 */
.L_x_4300:
[----:B------:R-:W-:Y:S01]  /*251d0*/  IMAD.MOV.U32 R11, RZ, RZ, RZ ;  /* 0x000000ffff0b7224 */ /* 0x000fe200078e00ff */
[----:B------:R-:W-:Y:S01]  /*251e0*/  UIADD3 UR4, UP0, UR40, 0x570, URZ ;  /* 0x0000057028047890 */ /* 0x000fe2000ff1e03f */
[----:B0-----:R-:W-:Y:S01]  /*251f0*/  IMAD R8, R34, 0x7800, R23 ;  /* 0x0000780022087824 */ /* 0x001fe200078e0217 */
[----:B------:R-:W-:Y:S01]  /*25200*/  PLOP3.LUT P1, PT, PT, PT, PT, 0x80, 0x0 ;  /* 0x000000000000781c */ /* 0x000fe20003f2f070 */
[----:B------:R-:W-:Y:S01]  /*25210*/  IMAD R9, R7, 0xa0, R0 ;  /* 0x000000a007097824 */ /* 0x000fe200078e0200 */
[----:B------:R-:W-:Y:S01]  /*25220*/  R2UR UR10, R11 ;  /* 0x000000000b0a72ca */ /* 0x000fe200000e0000 */
[----:B------:R-:W-:Y:S01]  /*25230*/  VIADD R10, R8, 0x24200 ;  /* 0x00024200080a7836 */ /* 0x000fe20000000000 */
[----:B------:R-:W-:Y:S01]  /*25240*/  IADD3 R2, R6, 0x33490, RZ ;  /* 0x0003349006027810 */ /* 0x000fe20007ffe0ff */
[----:B------:R-:W-:Y:S01]  /*25250*/  UIADD3.X UR5, URZ, UR41, URZ, UP0, !UPT ;  /* 0x000000293f057290 */ /* 0x000fe200087fe43f */
[----:B------:R-:W-:Y:S01]  /*25260*/  UMOV UR6, 0x0 ;  /* 0x0000000000067882 */ /* 0x000fe20000000000 */
[----:B------:R-:W-:-:S10]  /*25270*/  UMOV UR7, 0x12f00000 ;  /* 0x12f0000000077882 */ /* 0x000fd40000000000 */
.L_x_4302:
        /* <DEDUP_REMOVED lines=16> */
.L_x_4303:
        /* <DEDUP_REMOVED lines=16> */
.L_x_4304:
        /* <DEDUP_REMOVED lines=13> */
.L_x_4523:
[----:B------:R-:W-:Y:S05]  /*25550*/  BSYNC B2 ;  /* 0x0000000000027941 */ /* 0x000fea0003800000 */
.L_x_4305:
[----:B------:R-:W-:Y:S01]  /*25560*/  BSSY B2, `(.L_x_4307) ;  /* 0x000000b000027945 */ /* 0x000fe20003800000 */
[----:B------:R-:W-:Y:S01]  /*25570*/  MOV R2, 0x0 ;  /* 0x0000000000027802 */ /* 0x000fe20000000f00 */
[----:B01----:R-:W-:Y:S02]  /*25580*/  IMAD.MOV.U32 R3, RZ, RZ, 0x12f00000 ;  /* 0x12f00000ff037424 */ /* 0x003fe400078e00ff */
[----:B------:R-:W-:Y:S05]  /*25590*/  @P2 BRA `(.L_x_4308) ;  /* 0x00000000001c2947 */ /* 0x000fea0003800000 */
[----:B------:R-:W0:Y:S02]  /*255a0*/  S2R R10, SR_TID.X ;  /* 0x00000000000a7919 */ /* 0x000e240000002100 */
[----:B0-----:R-:W-:Y:S01]  /*255b0*/  LOP3.LUT R14, R10, 0x1f, RZ, 0xc0, !PT ;  /* 0x0000001f0a0e7812 */ /* 0x001fe200078ec0ff */
[----:B------:R-:W-:-:S03]  /*255c0*/  IMAD.MOV.U32 R10, RZ, RZ, 0x7800 ;  /* 0x00007800ff0a7424 */ /* 0x000fc600078e00ff */
[----:B------:R-:W-:Y:S01]  /*255d0*/  ISETP.NE.AND P1, PT, R14, RZ, PT ;  /* 0x000000ff0e00720c */ /* 0x000fe20003f25270 */
[----:B------:R0:W-:-:S12]  /*255e0*/  SYNCS.ARRIVE.TRANS64 RZ, [R6+URZ+0x334b0], R10 ;  /* 0x0334b00a06ff79a7 */ /* 0x0001d8000800003f */
[----:B0-----:R-:W-:Y:S05]  /*255f0*/  @!P1 BRA `(.L_x_4308) ;  /* 0x0000000000049947 */ /* 0x001fea0003800000 */
[----:B------:R-:W-:Y:S01]  /*25600*/  BPT.TRAP 0x1 ;  /* 0x000000040000795c */ /* 0x000fe20000300000 */
.L_x_4308:
[----:B------:R-:W-:Y:S05]  /*25610*/  BSYNC B2 ;  /* 0x0000000000027941 */ /* 0x000fea0003800000 */
.L_x_4307:
[----:B------:R-:W-:Y:S01]  /*25620*/  R2UR UR10, R11 ;  /* 0x000000000b0a72ca */ /* 0x000fe200000e0000 */
[----:B------:R-:W-:Y:S01]  /*25630*/  UIADD3 UR4, UP0, UR40, 0x670, URZ ;  /* 0x0000067028047890 */ /* 0x000fe2000ff1e03f */
[----:B------:R-:W-:Y:S01]  /*25640*/  R2UR UR6, R2 ;  /* 0x00000000020672ca */ /* 0x000fe200000e0000 */
[----:B------:R-:W-:Y:S01]  /*25650*/  VIADD R6, R6, 0x334b0 ;  /* 0x000334b006067836 */ /* 0x000fe20000000000 */
[----:B------:R-:W-:Y:S01]  /*25660*/  R2UR UR7, R3 ;  /* 0x00000000030772ca */ /* 0x000fe200000e0000 */
[----:B------:R-:W-:Y:S01]  /*25670*/  VIADD R10, R8, 0xf200 ;  /* 0x0000f200080a7836 */ /* 0x000fe20000000000 */
[----:B------:R-:W-:Y:S01]  /*25680*/  PLOP3.LUT P1, PT, PT, PT, PT, 0x80, 0x0 ;  /* 0x000000000000781c */ /* 0x000fe20003f2f070 */
[----:B------:R-:W-:-:S12]  /*25690*/  UIADD3.X UR5, URZ, UR41, URZ, UP0, !UPT ;  /* 0x000000293f057290 */ /* 0x000fd800087fe43f */
.L_x_4309:
        /* <DEDUP_REMOVED lines=15> */
.L_x_4310:
        /* <DEDUP_REMOVED lines=15> */
.L_x_4311:
        /* <DEDUP_REMOVED lines=10> */
.L_x_4297:
[----:B------:R-:W-:Y:S05]  /*25920*/  BSYNC B1 ;  /* 0x0000000000017941 */ /* 0x000fea0003800000 */
.L_x_4296:
[----:B-1----:R-:W2:Y:S01]  /*25930*/  LDL.LU R3, [R1] ;  /* 0x0000000001037983 */ /* 0x002ea20000300800 */
[----:B------:R-:W-:Y:S01]  /*25940*/  VIADD R34, R34, 0x1 ;  /* 0x0000000122227836 */ /* 0x000fe20000000000 */
[C---:B------:R-:W-:Y:S01]  /*25950*/  ISETP.GT.AND P2, PT, R7.reuse, R4, PT ;  /* 0x000000040700720c */ /* 0x040fe20003f44270 */
[----:B------:R-:W-:-:S03]  /*25960*/  VIADD R7, R7, 0xffffffff ;  /* 0xffffffff07077836 */ /* 0x000fc60000000000 */
[----:B------:R-:W-:-:S04]  /*25970*/  ISETP.NE.AND P1, PT, R34, 0x2, PT ;  /* 0x000000022200780c */ /* 0x000fc80003f25270 */
[----:B------:R-:W-:Y:S02]  /*25980*/  SEL R2, RZ, 0x1, P1 ;  /* 0x00000001ff027807 */ /* 0x000fe40000800000 */
[----:B------:R-:W-:Y:S02]  /*25990*/  SEL R34, R34, RZ, P1 ;  /* 0x000000ff22227207 */ /* 0x000fe40000800000 */
[----:B--2---:R-:W-:-:S05]  /*259a0*/  LOP3.LUT R3, R3, R2, RZ, 0x3c, !PT ;  /* 0x0000000203037212 */ /* 0x004fca00078e3cff */
[----:B------:R2:W-:Y:S01]  /*259b0*/  STL [R1], R3 ;  /* 0x0000000301007387 */ /* 0x0005e20000100800 */
[----:B------:R-:W-:Y:S05]  /*259c0*/  @P2 BRA `(.L_x_4312) ;  /* 0xfffffff400a42947 */ /* 0x000fea000383ffff */
.L_x_4274:
[----:B------:R-:W-:Y:S05]  /*259d0*/  BSYNC B0 ;  /* 0x0000000000007941 */ /* 0x000fea0003800000 */
.L_x_4273:
[----:B------:R-:W-:Y:S05]  /*259e0*/  @!P0 WARPSYNC.ALL ;  /* 0x0000000000008948 */ /* 0x000fea0003800000 */
[----:B------:R-:W-:Y:S01]  /*259f0*/  @!P0 BAR.SYNC.DEFER_BLOCKING 0xc, 0x180 ;  /* 0x0306000000008b1d */ /* 0x000fe20000010000 */
[----:B------:R-:W-:-:S13]  /*25a00*/  ISETP.GT.AND P0, PT, R27, RZ, PT ;  /* 0x000000ff1b00720c */ /* 0x000fda0003f04270 */
[----:B------:R-:W-:Y:S05]  /*25a10*/  @P0 BRA `(.L_x_4313) ;  /* 0x0000000000440947 */ /* 0x000fea0003800000 */
[----:B------:R-:W3:Y:S02]  /*25a20*/  S2R R2, SR_TID.X ;  /* 0x0000000000027919 */ /* 0x000ee40000002100 */
[----:B---3--:R-:W-:-:S04]  /*25a30*/  LOP3.LUT R2, R2, 0x7f, RZ, 0xc0, !PT ;  /* 0x0000007f02027812 */ /* 0x008fc800078ec0ff */
[----:B------:R-:W-:-:S13]  /*25a40*/  ISETP.NE.AND P0, PT, R2, RZ, PT ;  /* 0x000000ff0200720c */ /* 0x000fda0003f05270 */
[----:B------:R-:W-:Y:S05]  /*25a50*/  @P0 BRA `(.L_x_4314) ;  /* 0x0000005400500947 */ /* 0x000fea0003800000 */
[----:B------:R-:W3:Y:S01]  /*25a60*/  S2R R5, SR_LANEID ;  /* 0x0000000000057919 */ /* 0x000ee20000000000 */
[----:B------:R-:W-:Y:S01]  /*25a70*/  VOTEU.ANY UR4, UPT, PT ;  /* 0x0000000000047886 */ /* 0x000fe200038e0100 */
[----:B-12---:R-:W1:Y:S01]  /*25a80*/  LDC.64 R2, c[0x0][0xc60] ;  /* 0x00031800ff027b82 */ /* 0x006e620000000a00 */
[----:B------:R-:W3:Y:S02]  /*25a90*/  FLO.U32 R0, UR4 ;  /* 0x0000000400007d00 */ /* 0x000ee400080e0000 */
[----:B---3--:R-:W-:-:S06]  /*25aa0*/  ISETP.EQ.U32.AND P0, PT, R0, R5, PT ;  /* 0x000000050000720c */ /* 0x008fcc0003f02070 */
[----:B------:R-:W1:Y:S07]  /*25ab0*/  POPC R5, UR4 ;  /* 0x0000000400057d09 */ /* 0x000e6e0008000000 */
[----:B-1----:R-:W2:Y:S01]  /*25ac0*/  @P0 ATOMG.E.ADD.STRONG.GPU PT, R3, desc[UR50][R2.64], R5 ;  /* 0x00000005020309a8 */ /* 0x002ea200081ee1f2 */
[----:B------:R-:W1:Y:S02]  /*25ad0*/  S2R R4, SR_LTMASK ;  /* 0x0000000000047919 */ /* 0x000e640000003900 */
[----:B-1----:R-:W-:-:S04]  /*25ae0*/  LOP3.LUT R4, R4, UR4, RZ, 0xc0, !PT ;  /* 0x0000000404047c12 */ /* 0x002fc8000f8ec0ff */
[----:B------:R-:W1:Y:S01]  /*25af0*/  POPC R7, R4 ;  /* 0x0000000400077309 */ /* 0x000e620000000000 */
[----:B--2---:R-:W1:Y:S02]  /*25b00*/  SHFL.IDX PT, R0, R3, R0, 0x1f ;  /* 0x00001f0003007589 */ /* 0x004e6400000e0000 */
[----:B-1----:R-:W-:Y:S01]  /*25b10*/  IADD3 R16, R0, UR38, R7 ;  /* 0x0000002600107c10 */ /* 0x002fe2000fffe007 */
[----:B------:R-:W-:Y:S06]  /*25b20*/  BRA `(.L_x_4314) ;  /* 0x00000054001c7947 */ /* 0x000fec0003800000 */
.L_x_4313:
        /* <DEDUP_REMOVED lines=9> */
[----:B------:R-:W-:Y:S01]  /*25bc0*/  MOV R6, UR8 ;  /* 0x0000000800067c02 */ /* 0x000fe20008000f00 */
[----:B-12---:R-:W1:Y:S01]  /*25bd0*/  LDC.64 R2, c[0x4][R2] ;  /* 0x0100000002027b82 */ /* 0x006e620000000a00 */
[----:B------:R-:W-:Y:S01]  /*25be0*/  IMAD.U32 R5, RZ, RZ, UR7 ;  /* 0x00000007ff057e24 */ /* 0x000fe2000f8e00ff */
[----:B------:R-:W-:Y:S01]  /*25bf0*/  MOV R13, RZ ;  /* 0x000000ff000d7202 */ /* 0x000fe20000000f00 */
[----:B------:R-:W-:Y:S02]  /*25c00*/  IMAD.U32 R7, RZ, RZ, UR9 ;  /* 0x00000009ff077e24 */ /* 0x000fe4000f8e00ff */
[----:B------:R-:W-:-:S02]  /*25c10*/  IMAD.U32 R10, RZ, RZ, UR4 ;  /* 0x00000004ff0a7e24 */ /* 0x000fc4000f8e00ff */
[----:B------:R-:W-:Y:S02]  /*25c20*/  IMAD.U32 R11, RZ, RZ, UR5 ;  /* 0x00000005ff0b7e24 */ /* 0x000fe4000f8e00ff */
[----:B0-----:R-:W-:Y:S02]  /*25c30*/  IMAD.MOV.U32 R8, RZ, RZ, 0x70 ;  /* 0x00000070ff087424 */ /* 0x001fe400078e00ff */
[----:B------:R-:W-:-:S07]  /*25c40*/  IMAD.MOV.U32 R12, RZ, RZ, 0x1 ;  /* 0x00000001ff0c7424 */ /* 0x000fce00078e00ff */
[----:B------:R-:W-:-:S07]  /*25c50*/  LEPC R20, `(.L_x_4316) ;  /* 0x000000001014794e */ /* 0x000fce0000000000 */
[----:B-1----:R-:W-:Y:S05]  /*25c60*/  CALL.ABS.NOINC R2 ;  /* 0x0000000002007343 */ /* 0x002fea0003c00000 */
.L_x_4316:
[----:B------:R-:W-:Y:S05]  /*25c70*/  BSYNC B6 ;  /* 0x0000000000067941 */ /* 0x000fea0003800000 */
.L_x_4315:
[----:B------:R-:W3:Y:S01]  /*25c80*/  LDL.LU R31, [R1+0x4] ;  /* 0x00000400011f7983 */ /* 0x000ee20000300800 */
[----:B------:R-:W-:Y:S01]  /*25c90*/  VIADD R0, R23, 0xf200 ;  /* 0x0000f20017007836 */ /* 0x000fe20000000000 */
[----:B------:R-:W-:Y:S04]  /*25ca0*/  BSSY B6, `(.L_x_4317) ;  /* 0x0000016000067945 */ /* 0x000fe80003800000 */
[----:B------:R-:W-:Y:S02]  /*25cb0*/  LOP3.LUT P0, RZ, R0, 0x1bf, RZ, 0xc0, !PT ;  /* 0x000001bf00ff7812 */ /* 0x000fe4000780c0ff */
[----:B---3--:R-:W-:-:S11]  /*25cc0*/  LOP3.LUT R31, R31, 0xfffffffe, RZ, 0xc0, !PT ;  /* 0xfffffffe1f1f7812 */ /* 0x008fd600078ec0ff */
[----:B------:R-:W-:-:S05]  /*25cd0*/  @P0 LOP3.LUT R31, R31, 0x1, RZ, 0xfc, !PT ;  /* 0x000000011f1f0812 */ /* 0x000fca00078efcff */
[----:B------:R3:W-:Y:S01]  /*25ce0*/  STL [R1+0x4], R31 ;  /* 0x0000041f01007387 */ /* 0x0007e20000100800 */
        /* <DEDUP_REMOVED lines=8> */
[----:B------:R-:W-:Y:S02]  /*25d70*/  IMAD.U32 R5, RZ, RZ, UR7 ;  /* 0x00000007ff057e24 */ /* 0x000fe4000f8e00ff */
[----:B------:R-:W-:Y:S02]  /*25d80*/  IMAD.U32 R6, RZ, RZ, UR8 ;  /* 0x00000008ff067e24 */ /* 0x000fe4000f8e00ff */
[----:B------:R-:W-:-:S02]  /*25d90*/  IMAD.U32 R7, RZ, RZ, UR9 ;  /* 0x00000009ff077e24 */ /* 0x000fc4000f8e00ff */
[----:B------:R-:W-:Y:S02]  /*25da0*/  IMAD.U32 R11, RZ, RZ, UR5 ;  /* 0x00000005ff0b7e24 */ /* 0x000fe4000f8e00ff */
[----:B0-----:R-:W-:Y:S02]  /*25db0*/  IMAD.MOV.U32 R8, RZ, RZ, 0x70 ;  /* 0x00000070ff087424 */ /* 0x001fe400078e00ff */
[----:B------:R-:W-:Y:S02]  /*25dc0*/  IMAD.MOV.U32 R12, RZ, RZ, 0x1 ;  /* 0x00000001ff0c7424 */ /* 0x000fe400078e00ff */
[----:B------:R-:W-:-:S07]  /*25dd0*/  IMAD.MOV.U32 R13, RZ, RZ, RZ ;  /* 0x000000ffff0d7224 */ /* 0x000fce00078e00ff */
[----:B------:R-:W-:-:S07]  /*25de0*/  LEPC R20, `(.L_x_4318) ;  /* 0x000000001014794e */ /* 0x000fce0000000000 */
[----:B-1-3--:R-:W-:Y:S05]  /*25df0*/  CALL.ABS.NOINC R2 ;  /* 0x0000000002007343 */ /* 0x00afea0003c00000 */
.L_x_4318:
[----:B------:R-:W-:Y:S05]  /*25e00*/  BSYNC B6 ;  /* 0x0000000000067941 */ /* 0x000fea0003800000 */
.L_x_4317:
        /* <DEDUP_REMOVED lines=9> */
[----:B------:R-:W-:Y:S01]  /*25ea0*/  IMAD.U32 R5, RZ, RZ, UR7 ;  /* 0x00000007ff057e24 */ /* 0x000fe2000f8e00ff */
[----:B-12---:R-:W1:Y:S01]  /*25eb0*/  LDC.64 R2, c[0x4][R2] ;  /* 0x0100000002027b82 */ /* 0x006e620000000a00 */
[----:B------:R-:W-:Y:S01]  /*25ec0*/  IMAD.U32 R6, RZ, RZ, UR8 ;  /* 0x00000008ff067e24 */ /* 0x000fe2000f8e00ff */
[----:B0-----:R-:W-:Y:S01]  /*25ed0*/  MOV R8, 0x70 ;  /* 0x0000007000087802 */ /* 0x001fe20000000f00 */
[----:B------:R-:W-:Y:S02]  /*25ee0*/  IMAD.U32 R7, RZ, RZ, UR9 ;  /* 0x00000009ff077e24 */ /* 0x000fe4000f8e00ff */
[----:B------:R-:W-:-:S02]  /*25ef0*/  IMAD.U32 R10, RZ, RZ, UR4 ;  /* 0x00000004ff0a7e24 */ /* 0x000fc4000f8e00ff */
[----:B------:R-:W-:Y:S02]  /*25f00*/  IMAD.U32 R11, RZ, RZ, UR5 ;  /* 0x00000005ff0b7e24 */ /* 0x000fe4000f8e00ff */
[----:B------:R-:W-:Y:S02]  /*25f10*/  IMAD.MOV.U32 R12, RZ, RZ, 0x1 ;  /* 0x00000001ff0c7424 */ /* 0x000fe400078e00ff */
[----:B------:R-:W-:-:S07]  /*25f20*/  IMAD.MOV.U32 R13, RZ, RZ, RZ ;  /* 0x000000ffff0d7224 */ /* 0x000fce00078e00ff */
[----:B------:R-:W-:-:S07]  /*25f30*/  LEPC R20, `(.L_x_4320) ;  /* 0x000000001014794e */ /* 0x000fce0000000000 */
[----:B-1-3--:R-:W-:Y:S05]  /*25f40*/  CALL.ABS.NOINC R2 ;  /* 0x0000000002007343 */ /* 0x00afea0003c00000 */
.L_x_4320:
[----:B------:R-:W-:Y:S05]  /*25f50*/  BSYNC B6 ;  /* 0x0000000000067941 */ /* 0x000fea0003800000 */
.L_x_4319:
[----:B------:R-:W-:Y:S01]  /*25f60*/  LOP3.LUT P6, RZ, R31, 0x1, RZ, 0xc0, !PT ;  /* 0x000000011fff7812 */ /* 0x000fe200078cc0ff */
[----:B------:R-:W-:-:S12]  /*25f70*/  BSSY B6, `(.L_x_4321) ;  /* 0x0000012000067945 */ /* 0x000fd80003800000 */
        /* <DEDUP_REMOVED lines=17> */
.L_x_4322:
[----:B------:R-:W-:Y:S05]  /*26090*/  BSYNC B6 ;  /* 0x0000000000067941 */ /* 0x000fea0003800000 */
.L_x_4321:
[----:B------:R-:W0:Y:S01]  /*260a0*/  LDL R21, [R1+0x10] ;  /* 0x0000100001157983 */ /* 0x000e220000100800 */
[----:B------:R-:W-:Y:S01]  /*260b0*/  ULDC.64 UR4, c[0x0][0x9f8] ;  /* 0x00027e0000047ab9 */ /* 0x000fe20000000a00 */
[----:B------:R-:W4:Y:S01]  /*260c0*/  LDC R11, c[0x0][0x430] ;  /* 0x00010c00ff0b7b82 */ /* 0x000f220000000800 */
[----:B------:R-:W-:Y:S01]  /*260d0*/  ISETP.NE.U32.AND P0, PT, RZ, UR4, PT ;  /* 0x00000004ff007c0c */ /* 0x000fe2000bf05070 */
[----:B------:R-:W1:Y:S03]  /*260e0*/  S2R R2, SR_TID.X ;  /* 0x0000000000027919 */ /* 0x000e660000002100 */
[----:B------:R-:W-:-:S13]  /*260f0*/  ISETP.NE.AND.EX P0, PT, RZ, UR5, PT, P0 ;  /* 0x00000005ff007c0c */ /* 0x000fda000bf05300 */
[----:B------:R-:W-:-:S04]  /*26100*/  @P0 IADD3 R28, P1, R28, UR4, RZ ;  /* 0x000000041c1c0c10 */ /* 0x000fc8000ff3e0ff */
[----:B------:R-:W-:-:S05]  /*26110*/  @P0 IADD3.X R29, R29, UR5, RZ, P1, !PT ;  /* 0x000000051d1d0c10 */ /* 0x000fca0008ffe4ff */
[----:B------:R-:W3:Y:S01]  /*26120*/  @P0 LDG.E R36, desc[UR50][R28.64] ;  /* 0x000000321c240981 */ /* 0x000ee2000c1e1900 */
[----:B----4-:R-:W-:Y:S02]  /*26130*/  ISETP.NE.AND P0, PT, R11, 0x1, PT ;  /* 0x000000010b00780c */ /* 0x010fe40003f05270 */
[----:B------:R-:W-:Y:S01]  /*26140*/  MOV R6, 0xa0 ;  /* 0x000000a000067802 */ /* 0x000fe20000000f00 */
[----:B------:R-:W4:Y:S01]  /*26150*/  S2R R20, SR_TID.X ;  /* 0x0000000000147919 */ /* 0x000f220000002100 */
[----:B-1----:R-:W-:Y:S01]  /*26160*/  LOP3.LUT R2, R2, 0x7f, RZ, 0xc0, !PT ;  /* 0x0000007f02027812 */ /* 0x002fe200078ec0ff */
[----:B------:R-:W1:Y:S02]  /*26170*/  S2R R35, SR_TID.X ;  /* 0x0000000000237919 */ /* 0x000e640000002100 */
[----:B------:R-:W-:Y:S01]  /*26180*/  IMAD R6, R33, R6, -0xa0 ;  /* 0xffffff6021067424 */ /* 0x000fe200078e0206 */
[----:B------:R-:W-:-:S05]  /*26190*/  SHF.R.U32.HI R2, RZ, 0x2, R2 ;  /* 0x00000002ff027819 */ /* 0x000fca0000011602 */
[----:B------:R-:W0:Y:S08]  /*261a0*/  @P0 LDC R5, c[0x0][0x434] ;  /* 0x00010d00ff050b82 */ /* 0x000e300000000800 */
[----:B--2---:R-:W2:Y:S08]  /*261b0*/  @P0 LDC R3, c[0x0][0x438] ;  /* 0x00010e00ff030b82 */ /* 0x004eb00000000800 */
[----:B------:R-:W2:Y:S01]  /*261c0*/  @P0 LDC R0, c[0x0][0x434] ;  /* 0x00010d00ff000b82 */ /* 0x000ea20000000800 */
[----:B----4-:R-:W-:-:S05]  /*261d0*/  IMAD.SHL.U32 R20, R20, 0x20, RZ ;  /* 0x0000002014147824 */ /* 0x010fca00078e00ff */
[----:B------:R-:W-:Y:S02]  /*261e0*/  LOP3.LUT R20, R2, 0x60, R20, 0xf8, !PT ;  /* 0x0000006002147812 */ /* 0x000fe400078ef814 */
[----:B------:R-:W4:Y:S03]  /*261f0*/  S2R R2, SR_TID.X ;  /* 0x0000000000027919 */ /* 0x000f260000002100 */
[----:B------:R-:W-:Y:S02]  /*26200*/  IMAD.IADD R4, R20, 0x1, R6 ;  /* 0x0000000114047824 */ /* 0x000fe400078e0206 */
[----:B-1----:R-:W-:-:S03]  /*26210*/  IMAD.SHL.U32 R20, R35, 0x20, RZ ;  /* 0x0000002023147824 */ /* 0x002fc600078e00ff */
[----:B------:R-:W-:Y:S02]  /*26220*/  ISETP.GE.AND P1, PT, R4, R27, PT ;  /* 0x0000001b0400720c */ /* 0x000fe40003f26270 */
[----:B----4-:R-:W-:-:S04]  /*26230*/  LOP3.LUT R2, R2, 0x7f, RZ, 0xc0, !PT ;  /* 0x0000007f02027812 */ /* 0x010fc800078ec0ff */
[----:B------:R-:W-:Y:S02]  /*26240*/  SHF.R.U32.HI R7, RZ, 0x2, R2 ;  /* 0x00000002ff077819 */ /* 0x000fe40000011602 */
[----:B------:R-:W1:Y:S02]  /*26250*/  @P0 LDC R2, c[0x0][0x438] ;  /* 0x00010e00ff020b82 */ /* 0x000e640000000800 */
[----:B------:R-:W-:-:S04]  /*26260*/  LOP3.LUT R20, R7, 0x60, R20, 0xf8, !PT ;  /* 0x0000006007147812 */ /* 0x000fc800078ef814 */
[----:B------:R-:W-:-:S04]  /*26270*/  LOP3.LUT R20, R20, 0x80, RZ, 0xfc, !PT ;  /* 0x0000008014147812 */ /* 0x000fc800078efcff */
[----:B------:R-:W-:Y:S02]  /*26280*/  IADD3 R6, R20, R6, RZ ;  /* 0x0000000614067210 */ /* 0x000fe40007ffe0ff */
[----:B---3--:R-:W-:Y:S01]  /*26290*/  LOP3.LUT R31, R31, 0xfffffff7, RZ, 0xc0, !PT ;  /* 0xfffffff71f1f7812 */ /* 0x008fe200078ec0ff */
[--C-:B0-----:R-:W-:Y:S02]  /*262a0*/  IMAD.IADD R9, R4, 0x1, R21.reuse ;  /* 0x0000000104097824 */ /* 0x101fe400078e0215 */
[----:B------:R-:W-:Y:S02]  /*262b0*/  IMAD.IADD R8, R6, 0x1, R21 ;  /* 0x0000000106087824 */ /* 0x000fe400078e0215 */
[----:B------:R-:W-:-:S04]  /*262c0*/  @P0 IMAD.HI.U32 R5, R9, R5, RZ ;  /* 0x0000000509050227 */ /* 0x000fc800078e00ff */
[----:B------:R-:W-:Y:S01]  /*262d0*/  IMAD.MOV.U32 R10, RZ, RZ, R9 ;  /* 0x000000ffff0a7224 */ /* 0x000fe200078e0009 */
[----:B--2---:R-:W-:Y:S01]  /*262e0*/  @P0 SHF.R.U32.HI R10, RZ, R3, R5 ;  /* 0x00000003ff0a0219 */ /* 0x004fe20000011605 */
[----:B------:R-:W-:Y:S01]  /*262f0*/  @P0 IMAD.HI.U32 R3, R8, R0, RZ ;  /* 0x0000000008030227 */ /* 0x000fe200078e00ff */
[----:B------:R-:W0:Y:S02]  /*26300*/  @!P1 LDC.64 R4, c[0x0][0x418] ;  /* 0x00010600ff049b82 */ /* 0x000e240000000a00 */
[----:B------:R-:W-:Y:S01]  /*26310*/  @!P1 SHF.R.S32.HI R7, RZ, 0x1f, R10 ;  /* 0x0000001fff079819 */ /* 0x000fe2000001140a */
[----:B------:R-:W-:Y:S01]  /*26320*/  IMAD.MOV.U32 R0, RZ, RZ, R8 ;  /* 0x000000ffff007224 */ /* 0x000fe200078e0008 */
[----:B-1----:R-:W-:Y:S02]  /*26330*/  @P0 SHF.R.U32.HI R0, RZ, R2, R3 ;  /* 0x00000002ff000219 */ /* 0x002fe40000011603 */
[----:B------:R-:W-:Y:S01]  /*26340*/  ISETP.GE.AND P0, PT, R6, R27, PT ;  /* 0x0000001b0600720c */ /* 0x000fe20003f06270 */
[----:B------:R-:W-:Y:S01]  /*26350*/  @!P1 IMAD.MOV.U32 R6, RZ, RZ, R10 ;  /* 0x000000ffff069224 */ /* 0x000fe200078e000a */
[----:B------:R-:W1:Y:S02]  /*26360*/  @!P1 LDC.64 R2, c[0x0][0x428] ;  /* 0x00010a00ff029b82 */ /* 0x000e640000000a00 */
[----:B------:R-:W-:-:S02]  /*26370*/  ISETP.GT.U32.OR P0, PT, R20, 0x9f, P0 ;  /* 0x0000009f1400780c */ /* 0x000fc40000704470 */
[----:B------:R-:W-:-:S05]  /*26380*/  SHF.R.S32.HI R14, RZ, 0x1f, R36 ;  /* 0x0000001fff0e7819 */ /* 0x000fca0000011424 */
[----:B------:R2:W-:Y:S01]  /*26390*/  STL [R1+0x14], R14 ;  /* 0x0000140e01007387 */ /* 0x0005e20000100800 */
[----:B-1----:R-:W-:-:S04]  /*263a0*/  @!P1 IMAD.WIDE.U32 R6, R36, R2, R6 ;  /* 0x0000000224069225 */ /* 0x002fc800078e0006 */
[----:B------:R-:W-:Y:S01]  /*263b0*/  @!P1 IMAD R2, R14, R2, RZ ;  /* 0x000000020e029224 */ /* 0x000fe200078e02ff */
[----:B0-----:R-:W-:-:S03]  /*263c0*/  @!P1 LEA R12, P2, R6, R4, 0x2 ;  /* 0x00000004060c9211 */ /* 0x001fc600078410ff */
[----:B------:R-:W-:-:S04]  /*263d0*/  @!P1 IMAD R3, R36, R3, R2 ;  /* 0x0000000324039224 */ /* 0x000fc800078e0202 */
[----:B------:R-:W-:Y:S01]  /*263e0*/  @!P1 IMAD.IADD R3, R7, 0x1, R3 ;  /* 0x0000000107039824 */ /* 0x000fe200078e0203 */
[----:B------:R-:W-:-:S04]  /*263f0*/  @!P0 SHF.R.S32.HI R7, RZ, 0x1f, R0 ;  /* 0x0000001fff078819 */ /* 0x000fc80000011400 */
[----:B------:R-:W-:Y:S01]  /*26400*/  @!P1 LEA.HI.X R13, R6, R5, R3, 0x2, P2 ;  /* 0x00000005060d9211 */ /* 0x000fe200010f1403 */
[----:B------:R-:W-:Y:S01]  /*26410*/  IMAD.MOV R5, RZ, RZ, -R10 ;  /* 0x000000ffff057224 */ /* 0x000fe200078e0a0a */
[----:B------:R-:W0:Y:S01]  /*26420*/  @!P0 LDC.64 R2, c[0x0][0x428] ;  /* 0x00010a00ff028b82 */ /* 0x000e220000000a00 */
[----:B------:R-:W-:Y:S02]  /*26430*/  @!P0 MOV R6, R0 ;  /* 0x0000000000068202 */ /* 0x000fe40000000f00 */
[----:B------:R-:W-:-:S05]  /*26440*/  IMAD R5, R11, R5, R9 ;  /* 0x000000050b057224 */ /* 0x000fca00078e0209 */
[----:B------:R-:W1:Y:S01]  /*26450*/  LDC R9, c[0x0][0x2f4] ;  /* 0x0000bd00ff097b82 */ /* 0x000e620000000800 */
[-C--:B0-----:R-:W-:Y:S02]  /*26460*/  @!P0 IMAD R4, R14, R2.reuse, RZ ;  /* 0x000000020e048224 */ /* 0x081fe400078e02ff */
[----:B------:R-:W-:-:S04]  /*26470*/  @!P0 IMAD.WIDE.U32 R6, R36, R2, R6 ;  /* 0x0000000224068225 */ /* 0x000fc800078e0006 */
[----:B------:R-:W-:Y:S02]  /*26480*/  @!P0 IMAD R4, R36, R3, R4 ;  /* 0x0000000324048224 */ /* 0x000fe400078e0204 */
[----:B------:R-:W0:Y:S02]  /*26490*/  @!P0 LDC.64 R2, c[0x0][0x418] ;  /* 0x00010600ff028b82 */ /* 0x000e240000000a00 */
[----:B------:R-:W-:Y:S02]  /*264a0*/  @!P0 IMAD.IADD R4, R4, 0x1, R7 ;  /* 0x0000000104048824 */ /* 0x000fe400078e0207 */
[----:B--2---:R-:W-:Y:S02]  /*264b0*/  IMAD.SHL.U32 R14, R35, 0x10, RZ ;  /* 0x00000010230e7824 */ /* 0x004fe400078e00ff */
[----:B------:R-:W-:-:S03]  /*264c0*/  IMAD.MOV R0, RZ, RZ, -R0 ;  /* 0x000000ffff007224 */ /* 0x000fc600078e0a00 */
[----:B------:R-:W-:Y:S02]  /*264d0*/  LOP3.LUT R14, R14, 0x30, RZ, 0xc0, !PT ;  /* 0x000000300e0e7812 */ /* 0x000fe400078ec0ff */
[----:B0-----:R-:W-:-:S04]  /*264e0*/  @!P0 LEA R2, P2, R6, R2, 0x2 ;  /* 0x0000000206028211 */ /* 0x001fc800078410ff */
[----:B------:R-:W-:Y:S02]  /*264f0*/  @!P0 LEA.HI.X R3, R6, R3, R4, 0x2, P2 ;  /* 0x0000000306038211 */ /* 0x000fe400010f1404 */
[----:B------:R-:W-:Y:S02]  /*26500*/  CS2R R6, SRZ ;  /* 0x0000000000067805 */ /* 0x000fe4000001ff00 */
[----:B------:R-:W-:Y:S01]  /*26510*/  ISETP.GT.U32.AND P2, PT, R20, 0x9f, PT ;  /* 0x0000009f1400780c */ /* 0x000fe20003f44070 */
[----:B------:R-:W-:Y:S02]  /*26520*/  IMAD R8, R11, R0, R8 ;  /* 0x000000000b087224 */ /* 0x000fe400078e0208 */
[----:B------:R-:W-:Y:S01]  /*26530*/  IMAD.SHL.U32 R21, R35, 0x10, RZ ;  /* 0x0000001023157824 */ /* 0x000fe200078e00ff */
[----:B------:R0:W5:Y:S01]  /*26540*/  @!P1 LDG.E R6, desc[UR50][R12.64] ;  /* 0x000000320c069981 */ /* 0x000162000c1e1900 */
[----:B------:R-:W-:Y:S01]  /*26550*/  IMAD.U32 R0, RZ, RZ, UR39 ;  /* 0x00000027ff007e24 */ /* 0x000fe2000f8e00ff */
[----:B-1----:R-:W-:-:S02]  /*26560*/  ISETP.GE.AND P1, PT, R14, R9, PT ;  /* 0x000000090e00720c */ /* 0x002fc40003f26270 */
[----:B------:R-:W-:Y:S01]  /*26570*/  LOP3.LUT R21, R21, 0x30, RZ, 0xc0, !PT ;  /* 0x0000003015157812 */ /* 0x000fe200078ec0ff */
[----:B------:R0:W5:Y:S01]  /*26580*/  @!P0 LDG.E R7, desc[UR50][R2.64] ;  /* 0x0000003202078981 */ /* 0x000162000c1e1900 */
[----:B------:R-:W-:Y:S01]  /*26590*/  ISETP.NE.AND P3, PT, R0, 0x3, PT ;  /* 0x000000030000780c */ /* 0x000fe20003f65270 */
[----:B------:R-:W-:Y:S02]  /*265a0*/  UMOV UR4, 0xffffffff ;  /* 0xffffffff00047882 */ /* 0x000fe40000000000 */
[----:B------:R-:W-:Y:S02]  /*265b0*/  @P2 LOP3.LUT R31, R31, 0x8, RZ, 0xfc, !PT ;  /* 0x000000081f1f2812 */ /* 0x000fe400078efcff */
[----:B------:R-:W-:Y:S02]  /*265c0*/  LOP3.LUT R15, R21, 0x40, RZ, 0xfc, !PT ;  /* 0x00000040150f7812 */ /* 0x000fe400078efcff */
[----:B------:R-:W-:Y:S02]  /*265d0*/  LOP3.LUT R31, R31, 0xffffffef, RZ, 0xc0, !PT ;  /* 0xffffffef1f1f7812 */ /* 0x000fe400078ec0ff */
[----:B------:R-:W-:-:S02]  /*265e0*/  ISETP.GE.AND P0, PT, R15, R9, PT ;  /* 0x000000090f00720c */ /* 0x000fc40003f06270 */
[----:B------:R-:W-:Y:S02]  /*265f0*/  LOP3.LUT R31, R31, 0xfffffffb, RZ, 0xc0, !PT ;  /* 0xfffffffb1f1f7812 */ /* 0x000fe400078ec0ff */
[----:B------:R-:W-:Y:S02]  /*26600*/  LOP3.LUT R14, R14, 0x80, RZ, 0xfc, !PT ;  /* 0x000000800e0e7812 */ /* 0x000fe400078efcff */
[----:B------:R-:W-:-:S04]  /*26610*/  @P1 LOP3.LUT R31, R31, 0x4, RZ, 0xfc, !PT ;  /* 0x000000041f1f1812 */ /* 0x000fc800078efcff */
[----:B------:R-:W-:-:S04]  /*26620*/  @P3 LOP3.LUT R31, R31, 0x10, RZ, 0xfc, !PT ;  /* 0x000000101f1f3812 */ /* 0x000fc800078efcff */
[----:B------:R-:W-:-:S04]  /*26630*/  LOP3.LUT R31, R31, 0xfffffffd, RZ, 0xc0, !PT ;  /* 0xfffffffd1f1f7812 */ /* 0x000fc800078ec0ff */
[----:B------:R-:W-:Y:S02]  /*26640*/  @P0 LOP3.LUT R31, R31, 0x2, RZ, 0xfc, !PT ;  /* 0x000000021f1f0812 */ /* 0x000fe400078efcff */
[----:B------:R-:W-:Y:S02]  /*26650*/  ISETP.GE.AND P0, PT, R14, R9, PT ;  /* 0x000000090e00720c */ /* 0x000fe40003f06270 */
[----:B------:R-:W-:-:S11]  /*26660*/  LOP3.LUT R31, R31, 0xfffffffe, RZ, 0xc0, !PT ;  /* 0xfffffffe1f1f7812 */ /* 0x000fd600078ec0ff */
[----:B------:R-:W-:-:S05]  /*26670*/  @P0 LOP3.LUT R31, R31, 0x1, RZ, 0xfc, !PT ;  /* 0x000000011f1f0812 */ /* 0x000fca00078efcff */
[----:B------:R0:W-:Y:S01]  /*26680*/  STL [R1+0x4], R31 ;  /* 0x0000041f01007387 */ /* 0x0001e20000100800 */
[----:B------:R-:W-:Y:S05]  /*26690*/  BRA.DIV UR4, `(.L_x_4323) ;  /* 0x0000008604287947 */ /* 0x000fea000b800000 */
.L_x_4526:
[----:B------:R-:W-:Y:S02]  /*266a0*/  SHF.R.S32.HI R0, RZ, 0x1f, R18 ;  /* 0x0000001fff007819 */ /* 0x000fe40000011412 */
[----:B0-----:R-:W-:-:S03]  /*266b0*/  IADD3 R12, R33, -0x1, RZ ;  /* 0xffffffff210c7810 */ /* 0x001fc60007ffe0ff */
[----:B------:R0:W-:Y:S01]  /*266c0*/  STL [R1+0xc], R0 ;  /* 0x00000c0001007387 */ /* 0x0001e20000100800 */
[----:B------:R-:W-:Y:S05]  /*266d0*/  @!P3 BRA `(.L_x_4324) ;  /* 0x000000000004b947 */ /* 0x000fea0003800000 */
[----:B------:R-:W-:Y:S01]  /*266e0*/  BPT.TRAP 0x1 ;  /* 0x000000040000795c */ /* 0x000fe20000300000 */
.L_x_4324:
[----:B------:R-:W-:Y:S01]  /*266f0*/  IMAD R4, R32, 0x8, R23 ;  /* 0x0000000820047824 */ /* 0x000fe200078e0217 */
[----:B0-----:R-:W-:Y:S01]  /*26700*/  SHF.L.U32 R0, R37, 0x1f, RZ ;  /* 0x0000001f25007819 */ /* 0x001fe200000006ff */
[----:B------:R-:W-:Y:S03]  /*26710*/  BSSY B0, `(.L_x_4325) ;  /* 0x0000006000007945 */ /* 0x000fe60003800000 */
[----:B------:R0:W1:Y:S01]  /*26720*/  SYNCS.PHASECHK.TRANS64.TRYWAIT P0, [R4+URZ+0x33480], R0 ;  /* 0x03348000040075a7 */ /* 0x000062000800017f */
[----:B------:R0:W-:Y:S02]  /*26730*/  STL [R1+0x34], R0 ;  /* 0x0000340001007387 */ /* 0x0001e40000100800 */
[----:B0-----:R-:W-:-:S05]  /*26740*/  SHF.R.S32.HI R0, RZ, 0x1f, R5 ;  /* 0x0000001fff007819 */ /* 0x001fca0000011405 */
[----:B------:R0:W-:Y:S02]  /*26750*/  STL [R1+0x30], R0 ;  /* 0x0000300001007387 */ /* 0x0001e40000100800 */
[----:B01----:R-:W-:Y:S05]  /*26760*/  @!P0 BRA `(.L_x_4326) ;  /* 0x0000008400288947 */ /* 0x003fea0003800000 */
.L_x_4527:
[----:B------:R-:W-:Y:S05]  /*26770*/  BSYNC B0 ;  /* 0x0000000000007941 */ /* 0x000fea0003800000 */
.L_x_4325:
[----:B0-----:R-:W2:Y:S01]  /*26780*/  LDL R0, [R1+0x30] ;  /* 0x0000300001007983 */ /* 0x001ea20000100800 */
[----:B------:R-:W-:-:S03]  /*26790*/  ULDC.64 UR4, c[0x0][0x328] ;  /* 0x0000ca0000047ab9 */ /* 0x000fc60000000a00 */
[----:B------:R-:W3:Y:S04]  /*267a0*/  LDL R9, [R1+0xc] ;  /* 0x00000c0001097983 */ /* 0x000ee80000100800 */
[----:B------:R-:W4:Y:S01]  /*267b0*/  LDL R14, [R1+0x1c] ;  /* 0x00001c00010e7983 */ /* 0x000f220000100800 */
[----:B-----5:R-:W-:Y:S01]  /*267c0*/  SHF.R.S32.HI R35, RZ, 0x1f, R6 ;  /* 0x0000001fff237819 */ /* 0x020fe20000011406 */
[----:B------:R-:W-:Y:S01]  /*267d0*/  ULDC.64 UR6, c[0x0][0x338] ;  /* 0x0000ce0000067ab9 */ /* 0x000fe20000000a00 */
[----:B------:R-:W-:Y:S01]  /*267e0*/  ULDC.64 UR8, c[0x0][0x330] ;  /* 0x0000cc0000087ab9 */ /* 0x000fe20000000a00 */
[----:B------:R-:W4:Y:S01]  /*267f0*/  LDL.LU R13, [R1+0x4] ;  /* 0x00000400010d7983 */ /* 0x000f220000300800 */
[----:B------:R-:W-:Y:S01]  /*26800*/  IMAD.WIDE.U32 R2, R5, UR4, RZ ;  /* 0x0000000405027c25 */ /* 0x000fe2000f8e00ff */
[----:B------:R-:W-:Y:S01]  /*26810*/  ULDC.64 UR10, c[0x0][0x318] ;  /* 0x0000c600000a7ab9 */ /* 0x000fe20000000a00 */
[----:B------:R-:W0:Y:S02]  /*26820*/  S2R R15, SR_TID.X ;  /* 0x00000000000f7919 */ /* 0x000e240000002100 */
[----:B------:R-:W-:Y:S01]  /*26830*/  IMAD.WIDE.U32 R10, R7, UR6, RZ ;  /* 0x00000006070a7c25 */ /* 0x000fe2000f8e00ff */
[----:B------:R-:W-:-:S02]  /*26840*/  SHF.R.S32.HI R20, RZ, 0x1f, R8 ;  /* 0x0000001fff147819 */ /* 0x000fc40000011408 */
[----:B0-----:R-:W-:-:S04]  /*26850*/  LOP3.LUT R15, R15, 0x7f, RZ, 0xc0, !PT ;  /* 0x0000007f0f0f7812 */ /* 0x001fc800078ec0ff */
[----:B------:R-:W-:Y:S01]  /*26860*/  SHF.R.U32.HI R15, RZ, 0x2, R15 ;  /* 0x00000002ff0f7819 */ /* 0x000fe2000001160f */
[----:B--2---:R-:W-:-:S04]  /*26870*/  IMAD R0, R0, UR4, RZ ;  /* 0x0000000400007c24 */ /* 0x004fc8000f8e02ff */
[----:B------:R-:W-:-:S04]  /*26880*/  IMAD R0, R5, UR5, R0 ;  /* 0x0000000505007c24 */ /* 0x000fc8000f8e0200 */
[----:B------:R-:W-:Y:S02]  /*26890*/  IMAD.IADD R3, R3, 0x1, R0 ;  /* 0x0000000103037824 */ /* 0x000fe400078e0200 */
[----:B------:R-:W-:Y:S02]  /*268a0*/  IMAD R0, R35, UR6, RZ ;  /* 0x0000000623007c24 */ /* 0x000fe4000f8e02ff */
[----:B------:R-:W-:-:S04]  /*268b0*/  IMAD.WIDE.U32 R2, R6, UR6, R2 ;  /* 0x0000000606027c25 */ /* 0x000fc8000f8e0002 */
[----:B------:R-:W-:-:S04]  /*268c0*/  IMAD R0, R6, UR7, R0 ;  /* 0x0000000706007c24 */ /* 0x000fc8000f8e0200 */
[----:B------:R-:W-:Y:S02]  /*268d0*/  IMAD.IADD R3, R3, 0x1, R0 ;  /* 0x0000000103037824 */ /* 0x000fe400078e0200 */
[----:B---3--:R-:W-:Y:S01]  /*268e0*/  IMAD R0, R9, UR8, RZ ;  /* 0x0000000809007c24 */ /* 0x008fe2000f8e02ff */
[----:B------:R-:W-:-:S05]  /*268f0*/  SHF.R.S32.HI R9, RZ, 0x1f, R7 ;  /* 0x0000001fff097819 */ /* 0x000fca0000011407 */
[----:B------:R0:W-:Y:S02]  /*26900*/  STL [R1+0x28], R9 ;  /* 0x0000280901007387 */ /* 0x0001e40000100800 */
[----:B0-----:R-:W-:-:S04]  /*26910*/  IMAD R9, R9, UR6, RZ ;  /* 0x0000000609097c24 */ /* 0x001fc8000f8e02ff */
[----:B------:R-:W-:-:S04]  /*26920*/  IMAD R9, R7, UR7, R9 ;  /* 0x0000000707097c24 */ /* 0x000fc8000f8e0209 */
[----:B------:R-:W-:Y:S02]  /*26930*/  IMAD.IADD R11, R11, 0x1, R9 ;  /* 0x000000010b0b7824 */ /* 0x000fe400078e0209 */
[----:B------:R-:W-:Y:S02]  /*26940*/  IMAD R9, R20, UR4, RZ ;  /* 0x0000000414097c24 */ /* 0x000fe4000f8e02ff */
[----:B------:R-:W-:-:S04]  /*26950*/  IMAD.WIDE.U32 R10, R8, UR4, R10 ;  /* 0x00000004080a7c25 */ /* 0x000fc8000f8e000a */
[----:B------:R-:W-:Y:S02]  /*26960*/  IMAD R9, R8, UR5, R9 ;  /* 0x0000000508097c24 */ /* 0x000fe4000f8e0209 */
[----:B------:R-:W-:-:S04]  /*26970*/  IMAD.WIDE.U32 R2, R18, UR8, R2 ;  /* 0x0000000812027c25 */ /* 0x000fc8000f8e0002 */
[----:B------:R-:W-:Y:S01]  /*26980*/  IMAD.IADD R11, R11, 0x1, R9 ;  /* 0x000000010b0b7824 */ /* 0x000fe200078e0209 */
[----:B------:R-:W-:Y:S01]  /*26990*/  IADD3 R2, P0, R2, UR10, RZ ;  /* 0x0000000a02027c10 */ /* 0x000fe2000ff1e0ff */
[C---:B------:R-:W-:Y:S02]  /*269a0*/  IMAD R0, R18.reuse, UR9, R0 ;  /* 0x0000000912007c24 */ /* 0x040fe4000f8e0200 */
[----:B------:R-:W-:-:S04]  /*269b0*/  IMAD.WIDE.U32 R10, R18, UR8, R10 ;  /* 0x00000008120a7c25 */ /* 0x000fc8000f8e000a */
[----:B------:R-:W-:Y:S01]  /*269c0*/  IMAD R9, R12, -0xa0, R27 ;  /* 0xffffff600c097824 */ /* 0x000fe200078e021b */
[----:B------:R-:W-:Y:S02]  /*269d0*/  IADD3.X R3, R3, UR11, R0, P0, !PT ;  /* 0x0000000b03037c10 */ /* 0x000fe400087fe400 */
[----:B------:R-:W-:Y:S02]  /*269e0*/  IADD3 R31, P0, R10, UR10, RZ ;  /* 0x0000000a0a1f7c10 */ /* 0x000fe4000ff1e0ff */
[----:B------:R-:W-:Y:S02]  /*269f0*/  IADD3 R9, -R15, R9, RZ ;  /* 0x000000090f097210 */ /* 0x000fe40007ffe1ff */
[----:B------:R-:W-:Y:S02]  /*26a00*/  IADD3.X R29, R0, UR11, R11, P0, !PT ;  /* 0x0000000b001d7c10 */ /* 0x000fe400087fe40b */
[----:B------:R-:W-:Y:S02]  /*26a10*/  ISETP.GE.AND P0, PT, R9, 0x1, PT ;  /* 0x000000010900780c */ /* 0x000fe40003f06270 */
[----:B----4-:R-:W-:Y:S01]  /*26a20*/  LOP3.LUT R13, R13, 0xffffffdf, RZ, 0xc0, !PT ;  /* 0xffffffdf0d0d7812 */ /* 0x010fe200078ec0ff */
[----:B------:R0:W-:Y:S10]  /*26a30*/  STL [R1+0x2c], R20 ;  /* 0x00002c1401007387 */ /* 0x0001f40000100800 */
[----:B------:R-:W-:-:S05]  /*26a40*/  @P0 LOP3.LUT R13, R13, 0x20, RZ, 0xfc, !PT ;  /* 0x000000200d0d0812 */ /* 0x000fca00078efcff */
[----:B------:R0:W-:Y:S01]  /*26a50*/  STL [R1+0x4], R13 ;  /* 0x0000040d01007387 */ /* 0x0001e20000100800 */
[----:B------:R-:W-:Y:S01]  /*26a60*/  UMOV UR4, 0xffffffff ;  /* 0xffffffff00047882 */ /* 0x000fe20000000000 */
[----:B------:R-:W-:Y:S02]  /*26a70*/  IMAD R28, R32, 0x7800, R14 ;  /* 0x00007800201c7824 */ /* 0x000fe400078e020e */
[----:B------:R-:W-:Y:S05]  /*26a80*/  BRA.DIV UR4, `(.L_x_4327) ;  /* 0x0000008204787947 */ /* 0x000fea000b800000 */
[----:B------:R-:W0:Y:S01]  /*26a90*/  S2R R12, SR_TID.X ;  /* 0x00000000000c7919 */ /* 0x000e220000002100 */
[----:B------:R-:W1:Y:S01]  /*26aa0*/  LDC R14, c[0x0][0x2f4] ;  /* 0x0000bd00ff0e7b82 */ /* 0x000e620000000800 */
[----:B------:R-:W2:Y:S04]  /*26ab0*/  SHFL.IDX PT, R10, R2, RZ, 0x1c1f ;  /* 0x001c1fff020a7589 */ /* 0x000ea800000e0000 */
[----:B------:R-:W3:Y:S01]  /*26ac0*/  SHFL.IDX PT, R0, R3, RZ, 0x1c1f ;  /* 0x001c1fff03007589 */ /* 0x000ee200000e0000 */
[C---:B0-----:R-:W-:Y:S02]  /*26ad0*/  IMAD.SHL.U32 R13, R12.reuse, 0x10, RZ ;  /* 0x000000100c0d7824 */ /* 0x041fe400078e00ff */
[----:B------:R-:W-:-:S03]  /*26ae0*/  IMAD.SHL.U32 R12, R12, 0x10, RZ ;  /* 0x000000100c0c7824 */ /* 0x000fc600078e00ff */
[----:B------:R-:W-:Y:S02]  /*26af0*/  LOP3.LUT R13, R13, 0x30, RZ, 0xc0, !PT ;  /* 0x000000300d0d7812 */ /* 0x000fe400078ec0ff */
[----:B------:R-:W-:Y:S02]  /*26b00*/  LOP3.LUT R12, R12, 0x30, RZ, 0xc0, !PT ;  /* 0x000000300c0c7812 */ /* 0x000fe400078ec0ff */
[C---:B--2---:R-:W-:Y:S02]  /*26b10*/  IADD3 R10, P0, R13.reuse, R10, RZ ;  /* 0x0000000a0d0a7210 */ /* 0x044fe40007f1e0ff */
[----:B-1----:R-:W-:Y:S02]  /*26b20*/  ISETP.GE.AND P3, PT, R13, R14, PT ;  /* 0x0000000e0d00720c */ /* 0x002fe40003f66270 */
[C---:B------:R-:W-:Y:S01]  /*26b30*/  LOP3.LUT R15, R12.reuse, 0x40, RZ, 0xfc, !PT ;  /* 0x000000400c0f7812 */ /* 0x040fe200078efcff */
[----:B---3--:R-:W-:Y:S01]  /*26b40*/  IMAD.X R11, RZ, RZ, R0, P0 ;  /* 0x000000ffff0b7224 */ /* 0x008fe200000e0600 */
[----:B------:R-:W-:Y:S01]  /*26b50*/  ISETP.LT.OR P0, PT, R9, 0x1, P3 ;  /* 0x000000010900780c */ /* 0x000fe20001f01670 */
[----:B------:R-:W-:Y:S01]  /*26b60*/  IMAD.IADD R0, R23, 0x1, R28 ;  /* 0x0000000117007824 */ /* 0x000fe200078e021c */
[----:B------:R-:W-:-:S02]  /*26b70*/  LOP3.LUT R12, R12, 0x80, RZ, 0xfc, !PT ;  /* 0x000000800c0c7812 */ /* 0x000fc400078efcff */
[----:B------:R-:W-:-:S09]  /*26b80*/  ISETP.GE.AND P2, PT, R15, R14, PT ;  /* 0x0000000e0f00720c */ /* 0x000fd20003f46270 */
[----:B------:R-:W-:Y:S01]  /*26b90*/  @!PT LDS RZ, [RZ] ;  /* 0x00000000fffff984 */ /* 0x000fe20000000800 */
[----:B------:R-:W-:Y:S01]  /*26ba0*/  LDGSTS.E.BYPASS.LTC128B.128 [R0+0xf200], desc[UR50][R10.64], !P0 ;  /* 0x0f2000000a007fae */ /* 0x000fe2000c101d72 */
[----:B------:R-:W-:-:S03]  /*26bb0*/  ISETP.GE.AND P0, PT, R12, R14, PT ;  /* 0x0000000e0c00720c */ /* 0x000fc60003f06270 */
[----:B------:R-:W2:Y:S01]  /*26bc0*/  LDL.LU R12, [R1+0x4] ;  /* 0x00000400010c7983 */ /* 0x000ea20000300800 */
[C---:B------:R-:W-:Y:S02]  /*26bd0*/  ISETP.LT.OR P1, PT, R9.reuse, 0x1, P2 ;  /* 0x000000010900780c */ /* 0x040fe40001721670 */
[C---:B------:R-:W-:Y:S01]  /*26be0*/  ISETP.GE.AND P6, PT, R9.reuse, 0x81, PT ;  /* 0x000000810900780c */ /* 0x040fe20003fc6270 */
[----:B------:R-:W-:Y:S01]  /*26bf0*/  SHFL.IDX PT, R21, R3, 0x1, 0x1c1f ;  /* 0x003c1f0003157f89 */ /* 0x000fe200000e0000 */
[C---:B------:R-:W-:Y:S02]  /*26c00*/  ISETP.GE.AND P5, PT, R9.reuse, 0x21, PT ;  /* 0x000000210900780c */ /* 0x040fe40003fa6270 */
[----:B------:R-:W-:-:S07]  /*26c10*/  ISETP.GE.AND P4, PT, R9, 0x41, PT ;  /* 0x000000410900780c */ /* 0x000fce0003f86270 */
[----:B------:R-:W-:Y:S01]  /*26c20*/  LDGSTS.E.BYPASS.LTC128B.128 [R0+0x11a00], desc[UR50][R10.64+0x40], !P1 ;  /* 0x11a000400a007fae */ /* 0x000fe2000c901d72 */
[----:B------:R-:W-:-:S13]  /*26c30*/  ISETP.LT.OR P1, PT, R9, 0x1, P0 ;  /* 0x000000010900780c */ /* 0x000fda0000721670 */
[----:B------:R0:W-:Y:S04]  /*26c40*/  LDGSTS.E.BYPASS.LTC128B.128 [R0+0x14200], desc[UR50][R10.64+0x80], !P1 ;  /* 0x142000800a007fae */ /* 0x0001e8000c901d72 */
[----:B0-----:R-:W0:Y:S02]  /*26c50*/  SHFL.IDX PT, R10, R2, 0x1, 0x1c1f ;  /* 0x003c1f00020a7f89 */ /* 0x001e2400000e0000 */
[----:B0-----:R-:W-:-:S05]  /*26c60*/  IADD3 R10, P1, R13, R10, RZ ;  /* 0x0000000a0d0a7210 */ /* 0x001fca0007f3e0ff */
[----:B------:R-:W-:Y:S01]  /*26c70*/  IMAD.X R11, RZ, RZ, R21, P1 ;  /* 0x000000ffff0b7224 */ /* 0x000fe200008e0615 */
[C---:B------:R-:W-:Y:S01]  /*26c80*/  ISETP.LT.OR P1, PT, R9.reuse, 0x21, P3 ;  /* 0x000000210900780c */ /* 0x040fe20001f21670 */
[----:B------:R-:W-:Y:S04]  /*26c90*/  SHFL.IDX PT, R21, R3, 0x2, 0x1c1f ;  /* 0x005c1f0003157f89 */ /* 0x000fe800000e0000 */
[----:B------:R-:W-:Y:S08]  /*26ca0*/  SHFL.IDX PT, R3, R3, 0x3, 0x1c1f ;  /* 0x007c1f0003037f89 */ /* 0x000ff000000e0000 */
[----:B------:R-:W-:Y:S01]  /*26cb0*/  LDGSTS.E.BYPASS.LTC128B.128 [R0+0xfa00], desc[UR50][R10.64], !P1 ;  /* 0x0fa000000a007fae */ /* 0x000fe2000c901d72 */
[----:B------:R-:W-:-:S13]  /*26cc0*/  ISETP.LT.OR P1, PT, R9, 0x21, P2 ;  /* 0x000000210900780c */ /* 0x000fda0001721670 */
[----:B------:R-:W-:Y:S01]  /*26cd0*/  LDGSTS.E.BYPASS.LTC128B.128 [R0+0x12200], desc[UR50][R10.64+0x40], !P1 ;  /* 0x122000400a007fae */ /* 0x000fe2000c901d72 */
[----:B------:R-:W-:-:S13]  /*26ce0*/  ISETP.LT.OR P1, PT, R9, 0x21, P0 ;  /* 0x000000210900780c */ /* 0x000fda0000721670 */
[----:B------:R0:W-:Y:S04]  /*26cf0*/  LDGSTS.E.BYPASS.LTC128B.128 [R0+0x14a00], desc[UR50][R10.64+0x80], !P1 ;  /* 0x14a000800a007fae */ /* 0x0001e8000c901d72 */
[----:B0-----:R-:W0:Y:S04]  /*26d00*/  SHFL.IDX PT, R10, R2, 0x2, 0x1c1f ;  /* 0x005c1f00020a7f89 */ /* 0x001e2800000e0000 */
[----:B------:R-:W1:Y:S01]  /*26d10*/  SHFL.IDX PT, R2, R2, 0x3, 0x1c1f ;  /* 0x007c1f0002027f89 */ /* 0x000e6200000e0000 */
[----:B0-----:R-:W-:-:S04]  /*26d20*/  IADD3 R10, P1, R13, R10, RZ ;  /* 0x0000000a0d0a7210 */ /* 0x001fc80007f3e0ff */
[----:B------:R-:W-:Y:S02]  /*26d30*/  IADD3.X R11, RZ, R21, RZ, P1, !PT ;  /* 0x00000015ff0b7210 */ /* 0x000fe40000ffe4ff */
[----:B------:R-:W-:-:S13]  /*26d40*/  ISETP.LT.OR P1, PT, R9, 0x41, P3 ;  /* 0x000000410900780c */ /* 0x000fda0001f21670 */
[----:B------:R-:W-:Y:S01]  /*26d50*/  LDGSTS.E.BYPASS.LTC128B.128 [R0+0x10200], desc[UR50][R10.64], !P1 ;  /* 0x102000000a007fae */ /* 0x000fe2000c901d72 */
[----:B------:R-:W-:-:S13]  /*26d60*/  ISETP.LT.OR P1, PT, R9, 0x41, P2 ;  /* 0x000000410900780c */ /* 0x000fda0001721670 */
[----:B------:R-:W-:Y:S01]  /*26d70*/  LDGSTS.E.BYPASS.LTC128B.128 [R0+0x12a00], desc[UR50][R10.64+0x40], !P1 ;  /* 0x12a000400a007fae */ /* 0x000fe2000c901d72 */
[----:B------:R-:W-:-:S13]  /*26d80*/  ISETP.LT.OR P1, PT, R9, 0x41, P0 ;  /* 0x000000410900780c */ /* 0x000fda0000721670 */
[----:B------:R-:W-:Y:S01]  /*26d90*/  LDGSTS.E.BYPASS.LTC128B.128 [R0+0x15200], desc[UR50][R10.64+0x80], !P1 ;  /* 0x152000800a007fae */ /* 0x000fe2000c901d72 */
[----:B-1----:R-:W-:-:S05]  /*26da0*/  IADD3 R2, P1, R13, R2, RZ ;  /* 0x000000020d027210 */ /* 0x002fca0007f3e0ff */
        /* <DEDUP_REMOVED lines=8> */
[----:B0-----:R0:W1:Y:S04]  /*26e30*/  SHFL.IDX PT, R3, R29, RZ, 0x1c1f ;  /* 0x001c1fff1d037589 */ /* 0x00106800000e0000 */
[----:B------:R0:W3:Y:S01]  /*26e40*/  SHFL.IDX PT, R2, R31, RZ, 0x1c1f ;  /* 0x001c1fff1f027589 */ /* 0x0000e200000e0000 */
[----:B--2---:R-:W-:-:S04]  /*26e50*/  LOP3.LUT R12, R12, 0xffffffbf, RZ, 0xc0, !PT ;  /* 0xffffffbf0c0c7812 */ /* 0x004fc800078ec0ff */
[----:B------:R-:W-:-:S05]  /*26e60*/  @P6 LOP3.LUT R12, R12, 0x40, RZ, 0xfc, !PT ;  /* 0x000000400c0c6812 */ /* 0x000fca00078efcff */
[----:B-1-3--:R0:W-:Y:S02]  /*26e70*/  STL [R1+0x4], R12 ;  /* 0x0000040c01007387 */ /* 0x00a1e40000100800 */
.L_x_4539:
[----:B------:R-:W2:Y:S01]  /*26e80*/  S2R R10, SR_TID.X ;  /* 0x00000000000a7919 */ /* 0x000ea20000002100 */
[C---:B------:R-:W-:Y:S02]  /*26e90*/  ISETP.LT.OR P3, PT, R9.reuse, 0x81, P3 ;  /* 0x000000810900780c */ /* 0x040fe40001f61670 */
[C---:B------:R-:W-:Y:S02]  /*26ea0*/  ISETP.LT.OR P2, PT, R9.reuse, 0x81, P2 ;  /* 0x000000810900780c */ /* 0x040fe40001741670 */
[----:B------:R-:W-:Y:S01]  /*26eb0*/  ISETP.LT.OR P0, PT, R9, 0x81, P0 ;  /* 0x000000810900780c */ /* 0x000fe20000701670 */
[----:B--2---:R-:W-:-:S05]  /*26ec0*/  IMAD.SHL.U32 R10, R10, 0x10, RZ ;  /* 0x000000100a0a7824 */ /* 0x004fca00078e00ff */
[----:B------:R-:W-:-:S04]  /*26ed0*/  LOP3.LUT R10, R10, 0x30, RZ, 0xc0, !PT ;  /* 0x000000300a0a7812 */ /* 0x000fc800078ec0ff */
[----:B------:R-:W-:-:S05]  /*26ee0*/  IADD3 R2, P6, R10, R2, RZ ;  /* 0x000000020a027210 */ /* 0x000fca0007fde0ff */
        /* <DEDUP_REMOVED lines=9> */
.L_x_4328:
        /* <DEDUP_REMOVED lines=11> */
.L_x_4329:
[----:B------:R2:W-:Y:S01]  /*27030*/  SYNCS.ARRIVE.TRANS64.A1T0 RZ, [R4+URZ+0x33470], RZ ;  /* 0x033470ff04ff79a7 */ /* 0x0005e2000810003f */
[----:B------:R-:W-:Y:S05]  /*27040*/  @!P3 BRA `(.L_x_4330) ;  /* 0x000000000004b947 */ /* 0x000fea0003800000 */
[----:B------:R-:W-:Y:S01]  /*27050*/  BPT.TRAP 0x1 ;  /* 0x000000040000795c */ /* 0x000fe20000300000 */
.L_x_4330:
[----:B------:R-:W3:Y:S01]  /*27060*/  LDL R2, [R1+0x34] ;  /* 0x0000340001027983 */ /* 0x000ee20000100800 */
[----:B------:R-:W-:Y:S01]  /*27070*/  BSSY B0, `(.L_x_4331) ;  /* 0x0000003000007945 */ /* 0x000fe20003800000 */
[----:B---3--:R-:W3:Y:S03]  /*27080*/  SYNCS.PHASECHK.TRANS64.TRYWAIT P0, [R4+URZ+0x33440], R2 ;  /* 0x03344002040075a7 */ /* 0x008ee6000800017f */
[----:B---3--:R-:W-:Y:S05]  /*27090*/  @!P0 BRA `(.L_x_4332) ;  /* 0x00000084002c8947 */ /* 0x008fea0003800000 */
.L_x_4540:
[----:B------:R-:W-:Y:S05]  /*270a0*/  BSYNC B0 ;  /* 0x0000000000007941 */ /* 0x000fea0003800000 */
.L_x_4331:
[----:B------:R-:W4:Y:S01]  /*270b0*/  LDL.LU R11, [R1+0x30] ;  /* 0x00003000010b7983 */ /* 0x000f220000300800 */
[----:B------:R-:W-:Y:S01]  /*270c0*/  ULDC.64 UR4, c[0x0][0x310] ;  /* 0x0000c40000047ab9 */ /* 0x000fe20000000a00 */
[----:B------:R-:W-:Y:S02]  /*270d0*/  ULDC.64 UR6, c[0x0][0x300] ;  /* 0x0000c00000067ab9 */ /* 0x000fe40000000a00 */
[----:B------:R-:W2:Y:S04]  /*270e0*/  LDL.LU R13, [R1+0x28] ;  /* 0x00002800010d7983 */ /* 0x000ea80000300800 */
[----:B------:R-:W2:Y:S04]  /*270f0*/  LDL.LU R9, [R1+0x2c] ;  /* 0x00002c0001097983 */ /* 0x000ea80000300800 */
[----:B0-----:R-:W2:Y:S01]  /*27100*/  LDL R12, [R1+0xc] ;  /* 0x00000c00010c7983 */ /* 0x001ea20000100800 */
[----:B------:R-:W-:-:S02]  /*27110*/  IMAD R35, R35, UR4, RZ ;  /* 0x0000000423237c24 */ /* 0x000fc4000f8e02ff */
[C---:B---3--:R-:W-:Y:S01]  /*27120*/  IMAD.WIDE.U32 R2, R6.reuse, UR4, RZ ;  /* 0x0000000406027c25 */ /* 0x048fe2000f8e00ff */
[----:B------:R0:W5:Y:S03]  /*27130*/  LDL R20, [R1+0x4] ;  /* 0x0000040001147983 */ /* 0x0001660000100800 */
[----:B------:R-:W-:-:S04]  /*27140*/  IMAD R35, R6, UR5, R35 ;  /* 0x0000000506237c24 */ /* 0x000fc8000f8e0223 */
[----:B------:R-:W-:Y:S02]  /*27150*/  IMAD.IADD R3, R3, 0x1, R35 ;  /* 0x0000000103037824 */ /* 0x000fe400078e0223 */
[----:B------:R-:W-:-:S04]  /*27160*/  IMAD.WIDE.U32 R2, R5, UR6, R2 ;  /* 0x0000000605027c25 */ /* 0x000fc8000f8e0002 */
[----:B------:R-:W-:Y:S02]  /*27170*/  IMAD.MOV.U32 R10, RZ, RZ, R2 ;  /* 0x000000ffff0a7224 */ /* 0x000fe400078e0002 */
[----:B----4-:R-:W-:-:S04]  /*27180*/  IMAD R6, R11, UR6, RZ ;  /* 0x000000060b067c24 */ /* 0x010fc8000f8e02ff */
[----:B------:R-:W-:Y:S02]  /*27190*/  IMAD R6, R5, UR7, R6 ;  /* 0x0000000705067c24 */ /* 0x000fe4000f8e0206 */
[----:B--2---:R-:W-:Y:S02]  /*271a0*/  IMAD R5, R13, UR4, RZ ;  /* 0x000000040d057c24 */ /* 0x004fe4000f8e02ff */
[----:B------:R-:W-:Y:S01]  /*271b0*/  IMAD R9, R9, UR6, RZ ;  /* 0x0000000609097c24 */ /* 0x000fe2000f8e02ff */
[----:B------:R-:W-:Y:S01]  /*271c0*/  IADD3 R11, R3, R6, RZ ;  /* 0x00000006030b7210 */ /* 0x000fe20007ffe0ff */
[C---:B------:R-:W-:Y:S02]  /*271d0*/  IMAD R5, R7.reuse, UR5, R5 ;  /* 0x0000000507057c24 */ /* 0x040fe4000f8e0205 */
[----:B------:R-:W-:Y:S01]  /*271e0*/  IMAD.WIDE.U32 R2, R7, UR4, RZ ;  /* 0x0000000407027c25 */ /* 0x000fe2000f8e00ff */
[----:B------:R-:W-:-:S03]  /*271f0*/  ULDC.64 UR4, c[0x0][0x308] ;  /* 0x0000c20000047ab9 */ /* 0x000fc60000000a00 */
[----:B------:R-:W-:Y:S02]  /*27200*/  IMAD.IADD R3, R3, 0x1, R5 ;  /* 0x0000000103037824 */ /* 0x000fe400078e0205 */
[C---:B------:R-:W-:Y:S02]  /*27210*/  IMAD R9, R8.reuse, UR7, R9 ;  /* 0x0000000708097c24 */ /* 0x040fe4000f8e0209 */
[----:B------:R-:W-:Y:S01]  /*27220*/  IMAD.WIDE.U32 R2, R8, UR6, R2 ;  /* 0x0000000608027c25 */ /* 0x000fe2000f8e0002 */
[----:B------:R-:W-:-:S03]  /*27230*/  ULDC.64 UR6, c[0x0][0x2e8] ;  /* 0x0000ba0000067ab9 */ /* 0x000fc60000000a00 */
[----:B------:R-:W-:-:S04]  /*27240*/  IMAD.WIDE.U32 R6, R18, UR4, R10 ;  /* 0x0000000412067c25 */ /* 0x000fc8000f8e000a */
[----:B------:R-:W-:Y:S02]  /*27250*/  IMAD R8, R12, UR4, RZ ;  /* 0x000000040c087c24 */ /* 0x000fe4000f8e02ff */
[----:B------:R-:W-:Y:S01]  /*27260*/  IMAD.IADD R3, R3, 0x1, R9 ;  /* 0x0000000103037824 */ /* 0x000fe200078e0209 */
[----:B------:R-:W-:Y:S01]  /*27270*/  IADD3 R5, P0, R6, UR6, RZ ;  /* 0x0000000606057c10 */ /* 0x000fe2000ff1e0ff */
[C---:B------:R-:W-:Y:S02]  /*27280*/  IMAD R8, R18.reuse, UR5, R8 ;  /* 0x0000000512087c24 */ /* 0x040fe4000f8e0208 */
[----:B------:R-:W-:-:S03]  /*27290*/  IMAD.WIDE.U32 R2, R18, UR4, R2 ;  /* 0x0000000412027c25 */ /* 0x000fc6000f8e0002 */
[----:B------:R-:W-:Y:S02]  /*272a0*/  IADD3.X R6, R7, UR7, R8, P0, !PT ;  /* 0x0000000707067c10 */ /* 0x000fe400087fe408 */
[----:B------:R-:W-:Y:S01]  /*272b0*/  IADD3 R7, P0, R2, UR6, RZ ;  /* 0x0000000602077c10 */ /* 0x000fe2000ff1e0ff */
[----:B------:R-:W-:-:S03]  /*272c0*/  UMOV UR4, 0xffffffff ;  /* 0xffffffff00047882 */ /* 0x000fc60000000000 */
[----:B------:R-:W-:Y:S01]  /*272d0*/  IADD3.X R8, R8, UR7, R3, P0, !PT ;  /* 0x0000000708087c10 */ /* 0x000fe200087fe403 */
[----:B0-----:R-:W-:Y:S08]  /*272e0*/  BRA.DIV UR4, `(.L_x_4333) ;  /* 0x0000008204b07947 */ /* 0x001ff0000b800000 */
[----:B------:R-:W0:Y:S01]  /*272f0*/  S2R R10, SR_TID.X ;  /* 0x00000000000a7919 */ /* 0x000e220000002100 */
[----:B-----5:R-:W-:Y:S01]  /*27300*/  LOP3.LUT R20, R20, 0xfffffeff, RZ, 0xc0, !PT ;  /* 0xfffffeff14147812 */ /* 0x020fe200078ec0ff */
[----:B------:R-:W2:Y:S01]  /*27310*/  LDC R11, c[0x0][0x2f4] ;  /* 0x0000bd00ff0b7b82 */ /* 0x000ea20000000800 */
[----:B------:R-:W3:Y:S02]  /*27320*/  SHFL.IDX PT, R3, R5, RZ, 0x1c1f ;  /* 0x001c1fff05037589 */ /* 0x000ee400000e0000 */
[----:B------:R-:W-:Y:S02]  /*27330*/  @P1 LOP3.LUT R20, R20, 0x100, RZ, 0xfc, !PT ;  /* 0x0000010014141812 */ /* 0x000fe400078efcff */
[----:B------:R-:W4:Y:S02]  /*27340*/  SHFL.IDX PT, R2, R6, RZ, 0x1c1f ;  /* 0x001c1fff06027589 */ /* 0x000f2400000e0000 */
[----:B------:R-:W-:Y:S02]  /*27350*/  LOP3.LUT P1, RZ, R20, 0x20, RZ, 0xc0, !PT ;  /* 0x0000002014ff7812 */ /* 0x000fe4000782c0ff */
[----:B------:R-:W-:Y:S04]  /*27360*/  STL [R1+0x4], R20 ;  /* 0x0000041401007387 */ /* 0x000fe80000100800 */
[----:B------:R-:W-:Y:S01]  /*27370*/  SHFL.IDX PT, R8, R8, RZ, 0x1c1f ;  /* 0x001c1fff08087589 */ /* 0x000fe200000e0000 */
[----:B0-----:R-:W-:-:S02]  /*27380*/  IMAD.SHL.U32 R9, R10, 0x10, RZ ;  /* 0x000000100a097824 */ /* 0x001fc400078e00ff */
[----:B------:R-:W-:-:S03]  /*27390*/  IMAD.SHL.U32 R10, R10, 0x10, RZ ;  /* 0x000000100a0a7824 */ /* 0x000fc600078e00ff */
[----:B------:R-:W-:Y:S02]  /*273a0*/  LOP3.LUT R9, R9, 0x30, RZ, 0xc0, !PT ;  /* 0x0000003009097812 */ /* 0x000fe400078ec0ff */
[----:B------:R-:W-:Y:S02]  /*273b0*/  LOP3.LUT R10, R10, 0x30, RZ, 0xc0, !PT ;  /* 0x000000300a0a7812 */ /* 0x000fe400078ec0ff */
[----:B---3--:R-:W-:Y:S02]  /*273c0*/  @P1 IADD3 R3, P0, R9, R3, RZ ;  /* 0x0000000309031210 */ /* 0x008fe40007f1e0ff */
[C---:B------:R-:W-:Y:S02]  /*273d0*/  LOP3.LUT R12, R10.reuse, 0x40, RZ, 0xfc, !PT ;  /* 0x000000400a0c7812 */ /* 0x040fe400078efcff */
[----:B----4-:R-:W-:Y:S02]  /*273e0*/  @P1 IADD3.X R2, RZ, R2, RZ, P0, !PT ;  /* 0x00000002ff021210 */ /* 0x010fe400007fe4ff */
[----:B------:R-:W-:-:S02]  /*273f0*/  LOP3.LUT R10, R10, 0x80, RZ, 0xfc, !PT ;  /* 0x000000800a0a7812 */ /* 0x000fc400078efcff */
[-C--:B--2---:R-:W-:Y:S02]  /*27400*/  ISETP.GE.AND P6, PT, R9, R11.reuse, PT ;  /* 0x0000000b0900720c */ /* 0x084fe40003fc6270 */
[-C--:B------:R-:W-:Y:S02]  /*27410*/  @P1 LOP3.LUT R3, R3, R2.reuse, RZ, 0x3c, !PT ;  /* 0x0000000203031212 */ /* 0x080fe400078e3cff */
[-C--:B------:R-:W-:Y:S02]  /*27420*/  ISETP.GE.AND P3, PT, R12, R11.reuse, PT ;  /* 0x0000000b0c00720c */ /* 0x080fe40003f66270 */
[----:B------:R-:W-:Y:S02]  /*27430*/  ISETP.GE.AND P2, PT, R10, R11, PT ;  /* 0x0000000b0a00720c */ /* 0x000fe40003f46270 */
[----:B------:R-:W-:-:S04]  /*27440*/  @P1 LOP3.LUT R2, R3, R2, RZ, 0x3c, !PT ;  /* 0x0000000203021212 */ /* 0x000fc800078e3cff */
[----:B------:R-:W-:-:S05]  /*27450*/  @P1 LOP3.LUT R3, R3, R2, RZ, 0x3c, !PT ;  /* 0x0000000203031212 */ /* 0x000fca00078e3cff */
[----:B------:R-:W-:Y:S04]  /*27460*/  @P1 LDGSTS.E.BYPASS.LTC128B.128 [R0+0x24200], desc[UR50][R2.64], !P6 ;  /* 0x2420000002001fae */ /* 0x000fe8000f101d72 */
[----:B------:R-:W-:Y:S04]  /*27470*/  @P1 LDGSTS.E.BYPASS.LTC128B.128 [R0+0x26a00], desc[UR50][R2.64+0x40], !P3 ;  /* 0x26a0004002001fae */ /* 0x000fe8000d901d72 */
[----:B------:R0:W-:Y:S01]  /*27480*/  @P1 LDGSTS.E.BYPASS.LTC128B.128 [R0+0x29200], desc[UR50][R2.64+0x80], !P2 ;  /* 0x2920008002001fae */ /* 0x0001e2000d101d72 */
[----:B------:R-:W-:-:S03]  /*27490*/  LOP3.LUT P1, RZ, R20, 0x100, RZ, 0xc0, !PT ;  /* 0x0000010014ff7812 */ /* 0x000fc6000782c0ff */
[----:B0-----:R-:W0:Y:S04]  /*274a0*/  SHFL.IDX PT, R3, R5, 0x1, 0x1c1f ;  /* 0x003c1f0005037f89 */ /* 0x001e2800000e0000 */
[----:B------:R-:W2:Y:S01]  /*274b0*/  SHFL.IDX PT, R2, R6, 0x1, 0x1c1f ;  /* 0x003c1f0006027f89 */ /* 0x000ea200000e0000 */
[----:B0-----:R-:W-:-:S05]  /*274c0*/  @P5 IADD3 R3, P0, R9, R3, RZ ;  /* 0x0000000309035210 */ /* 0x001fca0007f1e0ff */
[----:B--2---:R-:W-:-:S05]  /*274d0*/  @P5 IMAD.X R2, RZ, RZ, R2, P0 ;  /* 0x000000ffff025224 */ /* 0x004fca00000e0602 */
[----:B------:R-:W-:-:S04]  /*274e0*/  @P5 LOP3.LUT R3, R3, R2, RZ, 0x3c, !PT ;  /* 0x0000000203035212 */ /* 0x000fc800078e3cff */
[----:B------:R-:W-:-:S04]  /*274f0*/  @P5 LOP3.LUT R2, R3, R2, RZ, 0x3c, !PT ;  /* 0x0000000203025212 */ /* 0x000fc800078e3cff */
[----:B------:R-:W-:-:S05]  /*27500*/  @P5 LOP3.LUT R3, R3, R2, RZ, 0x3c, !PT ;  /* 0x0000000203035212 */ /* 0x000fca00078e3cff */
[----:B------:R-:W-:Y:S04]  /*27510*/  @P5 LDGSTS.E.BYPASS.LTC128B.128 [R0+0x24a00], desc[UR50][R2.64], !P6 ;  /* 0x24a0000002005fae */ /* 0x000fe8000f101d72 */
[----:B------:R-:W-:Y:S04]  /*27520*/  @P5 LDGSTS.E.BYPASS.LTC128B.128 [R0+0x27200], desc[UR50][R2.64+0x40], !P3 ;  /* 0x2720004002005fae */ /* 0x000fe8000d901d72 */
[----:B------:R0:W-:Y:S04]  /*27530*/  @P5 LDGSTS.E.BYPASS.LTC128B.128 [R0+0x29a00], desc[UR50][R2.64+0x80], !P2 ;  /* 0x29a0008002005fae */ /* 0x0001e8000d101d72 */
[----:B0-----:R-:W0:Y:S04]  /*27540*/  SHFL.IDX PT, R3, R5, 0x2, 0x1c1f ;  /* 0x005c1f0005037f89 */ /* 0x001e2800000e0000 */
[----:B------:R-:W2:Y:S04]  /*27550*/  SHFL.IDX PT, R2, R6, 0x2, 0x1c1f ;  /* 0x005c1f0006027f89 */ /* 0x000ea800000e0000 */
[----:B------:R-:W3:Y:S04]  /*27560*/  SHFL.IDX PT, R5, R5, 0x3, 0x1c1f ;  /* 0x007c1f0005057f89 */ /* 0x000ee800000e0000 */
[----:B------:R-:W4:Y:S01]  /*27570*/  SHFL.IDX PT, R6, R6, 0x3, 0x1c1f ;  /* 0x007c1f0006067f89 */ /* 0x000f2200000e0000 */
[----:B0-----:R-:W-:-:S05]  /*27580*/  @P4 IADD3 R3, P0, R9, R3, RZ ;  /* 0x0000000309034210 */ /* 0x001fca0007f1e0ff */
[----:B--2---:R-:W-:-:S05]  /*27590*/  @P4 IMAD.X R2, RZ, RZ, R2, P0 ;  /* 0x000000ffff024224 */ /* 0x004fca00000e0602 */
[----:B------:R-:W-:-:S04]  /*275a0*/  @P4 LOP3.LUT R3, R3, R2, RZ, 0x3c, !PT ;  /* 0x0000000203034212 */ /* 0x000fc800078e3cff */
[----:B------:R-:W-:-:S04]  /*275b0*/  @P4 LOP3.LUT R2, R3, R2, RZ, 0x3c, !PT ;  /* 0x0000000203024212 */ /* 0x000fc800078e3cff */
[----:B------:R-:W-:-:S05]  /*275c0*/  @P4 LOP3.LUT R3, R3, R2, RZ, 0x3c, !PT ;  /* 0x0000000203034212 */ /* 0x000fca00078e3cff */
[----:B------:R-:W-:Y:S04]  /*275d0*/  @P4 LDGSTS.E.BYPASS.LTC128B.128 [R0+0x25200], desc[UR50][R2.64], !P6 ;  /* 0x2520000002004fae */ /* 0x000fe8000f101d72 */
[----:B------:R-:W-:Y:S04]  /*275e0*/  @P4 LDGSTS.E.BYPASS.LTC128B.128 [R0+0x27a00], desc[UR50][R2.64+0x40], !P3 ;  /* 0x27a0004002004fae */ /* 0x000fe8000d901d72 */
[----:B------:R3:W-:Y:S02]  /*275f0*/  @P4 LDGSTS.E.BYPASS.LTC128B.128 [R0+0x2a200], desc[UR50][R2.64+0x80], !P2 ;  /* 0x2a20008002004fae */ /* 0x0007e4000d101d72 */
[----:B---3--:R-:W-:-:S05]  /*27600*/  @P1 IADD3 R2, P0, R9, R5, RZ ;  /* 0x0000000509021210 */ /* 0x008fca0007f1e0ff */
[----:B----4-:R-:W-:-:S05]  /*27610*/  @P1 IMAD.X R3, RZ, RZ, R6, P0 ;  /* 0x000000ffff031224 */ /* 0x010fca00000e0606 */
[----:B------:R-:W-:Y:S04]  /*27620*/  @P1 LDGSTS.E.BYPASS.LTC128B.128 [R0+0x25a00], desc[UR50][R2.64], !P6 ;  /* 0x25a0000002001fae */ /* 0x000fe8000f101d72 */
[----:B------:R-:W-:Y:S04]  /*27630*/  @P1 LDGSTS.E.BYPASS.LTC128B.128 [R0+0x28200], desc[UR50][R2.64+0x40], !P3 ;  /* 0x2820004002001fae */ /* 0x000fe8000d901d72 */
[----:B------:R0:W-:Y:S04]  /*27640*/  @P1 LDGSTS.E.BYPASS.LTC128B.128 [R0+0x2aa00], desc[UR50][R2.64+0x80], !P2 ;  /* 0x2aa0008002001fae */ /* 0x0001e8000d101d72 */
[----:B0-----:R0:W2:Y:S02]  /*27650*/  SHFL.IDX PT, R2, R7, RZ, 0x1c1f ;  /* 0x001c1fff07027589 */ /* 0x0010a400000e0000 */
.L_x_4552:
[----:B------:R-:W-:Y:S01]  /*27660*/  LOP3.LUT P0, RZ, R20, 0x40, RZ, 0xc0, !PT ;  /* 0x0000004014ff7812 */ /* 0x000fe2000780c0ff */
[----:B------:R-:W-:-:S12]  /*27670*/  BSSY B0, `(.L_x_4334) ;  /* 0x0000013000007945 */ /* 0x000fd80003800000 */
[----:B------:R-:W-:Y:S05]  /*27680*/  @!P0 BRA `(.L_x_4335) ;  /* 0x0000000000448947 */ /* 0x000fea0003800000 */
[----:B------:R-:W3:Y:S01]  /*27690*/  S2R R3, SR_TID.X ;  /* 0x0000000000037919 */ /* 0x000ee20000002100 */
[----:B------:R-:W4:Y:S01]  /*276a0*/  LDC R6, c[0x0][0x2f4] ;  /* 0x0000bd00ff067b82 */ /* 0x000f220000000800 */
[----:B---3--:R-:W-:-:S05]  /*276b0*/  IMAD.SHL.U32 R9, R3, 0x10, RZ ;  /* 0x0000001003097824 */ /* 0x008fca00078e00ff */
[----:B------:R-:W-:-:S04]  /*276c0*/  LOP3.LUT R9, R9, 0x30, RZ, 0xc0, !PT ;  /* 0x0000003009097812 */ /* 0x000fc800078ec0ff */
[C---:B0-----:R-:W-:Y:S02]  /*276d0*/  LOP3.LUT R7, R9.reuse, 0x40, RZ, 0xfc, !PT ;  /* 0x0000004009077812 */ /* 0x041fe400078efcff */
[C---:B------:R-:W-:Y:S02]  /*276e0*/  LOP3.LUT R5, R9.reuse, 0x80, RZ, 0xfc, !PT ;  /* 0x0000008009057812 */ /* 0x040fe400078efcff */
[-C--:B----4-:R-:W-:Y:S02]  /*276f0*/  ISETP.GE.AND P3, PT, R9, R6.reuse, PT ;  /* 0x000000060900720c */ /* 0x090fe40003f66270 */
[-C--:B------:R-:W-:Y:S02]  /*27700*/  ISETP.GE.AND P2, PT, R7, R6.reuse, PT ;  /* 0x000000060700720c */ /* 0x080fe40003f46270 */
[----:B------:R-:W-:Y:S02]  /*27710*/  ISETP.GE.AND P1, PT, R5, R6, PT ;  /* 0x000000060500720c */ /* 0x000fe40003f26270 */
        /* <DEDUP_REMOVED lines=8> */
.L_x_4335:
[----:B------:R-:W-:Y:S05]  /*277a0*/  BSYNC B0 ;  /* 0x0000000000007941 */ /* 0x000fea0003800000 */
.L_x_4334:
[----:B------:R-:W-:Y:S01]  /*277b0*/  NOP ;  /* 0x0000000000007918 */ /* 0x000fe20000000000 */
[----:B------:R-:W-:-:S13]  /*277c0*/  PLOP3.LUT P0, PT, PT, PT, PT, 0x80, 0x0 ;  /* 0x000000000000781c */ /* 0x000fda0003f0f070 */
.L_x_4336:
[----:B------:R-:W-:Y:S02]  /*277d0*/  PLOP3.LUT P1, PT, P1, P0, PT, 0xa2, 0x0 ;  /* 0x000000000000781c */ /* 0x000fe40000f21472 */
[----:B------:R-:W-:-:S08]  /*277e0*/  @P0 R2UR P1, UR4, R4 ;  /* 0x00000000040402ca */ /* 0x000fd00000020000 */
[----:B------:R-:W-:-:S05]  /*277f0*/  @P0 PLOP3.LUT P0, PT, P1, PT, PT, 0x80, 0x0 ;  /* 0x000000000000081c */ /* 0x000fca0000f0f070 */
[----:B------:R-:W-:Y:S01]  /*27800*/  @!P1 SYNCS.ARRIVE.TRANS64.RED.A0T1 RZ, [UR4+0x33430], RZ ;  /* 0x033430ffffff99a7 */ /* 0x000fe20008200404 */
[----:B------:R-:W-:Y:S07]  /*27810*/  @!P1 ARRIVES.LDGSTSBAR.64.TRANSCNT [UR4+0x33430] ;  /* 0x03343000ff0099b0 */ /* 0x000fee0008000a84 */
[----:B------:R-:W-:Y:S05]  /*27820*/  @P0 BRA.U.ANY `(.L_x_4336) ;  /* 0xfffffffd00e80947 */ /* 0x000fea000393ffff */
[----:B------:R-:W-:Y:S01]  /*27830*/  NOP ;  /* 0x0000000000007918 */ /* 0x000fe20000000000 */
[----:B---3--:R-:W-:-:S04]  /*27840*/  MOV R0, UR39 ;  /* 0x0000002700007c02 */ /* 0x008fc80008000f00 */
[----:B------:R-:W-:-:S13]  /*27850*/  ISETP.NE.AND P2, PT, R0, 0x3, PT ;  /* 0x000000030000780c */ /* 0x000fda0003f45270 */
[----:B------:R-:W-:Y:S05]  /*27860*/  @!P2 BRA `(.L_x_4337) ;  /* 0x000000000004a947 */ /* 0x000fea0003800000 */
[----:B------:R-:W-:Y:S01]  /*27870*/  BPT.TRAP 0x1 ;  /* 0x000000040000795c */ /* 0x000fe20000300000 */
.L_x_4337:
[----:B------:R3:W5:Y:S01]  /*27880*/  LDL.LU R3, [R1+0x38] ;  /* 0x0000380001037983 */ /* 0x0007620000300800 */
[----:B------:R3:W-:Y:S02]  /*27890*/  SYNCS.ARRIVE.TRANS64.A1T0 RZ, [R4+URZ+0x33430], RZ ;  /* 0x033430ff04ff79a7 */ /* 0x0007e4000810003f */
[----:B------:R-:W-:Y:S05]  /*278a0*/  WARPSYNC.ALL ;  /* 0x0000000000007948 */ /* 0x000fea0003800000 */
[----:B------:R-:W-:Y:S01]  /*278b0*/  ULDC.64 UR6, c[0x0][0xa00] ;  /* 0x0002800000067ab9 */ /* 0x000fe20000000a00 */
[----:B--2---:R-:W-:Y:S01]  /*278c0*/  VIADD R2, R23, 0x1e200 ;  /* 0x0001e20017027836 */ /* 0x004fe20000000000 */
[----:B------:R-:W-:Y:S01]  /*278d0*/  BAR.SYNC.DEFER_BLOCKING 0x8, 0x180 ;  /* 0x0206000000007b1d */ /* 0x000fe20000010000 */
[----:B------:R-:W-:Y:S02]  /*278e0*/  ISETP.NE.U32.AND P0, PT, RZ, UR6, PT ;  /* 0x00000006ff007c0c */ /* 0x000fe4000bf05070 */
[----:B------:R-:W-:-:S02]  /*278f0*/  SHF.R.S32.HI R0, RZ, 0x1f, R30 ;  /* 0x0000001fff007819 */ /* 0x000fc4000001141e */
[----:B------:R-:W-:Y:S01]  /*27900*/  ISETP.NE.AND.EX P0, PT, RZ, UR7, PT, P0 ;  /* 0x00000007ff007c0c */ /* 0x000fe2000bf05300 */
[----:B------:R-:W-:Y:S01]  /*27910*/  ULDC.64 UR4, c[0x0][0x298] ;  /* 0x0000a60000047ab9 */ /* 0x000fe20000000a00 */
[----:B------:R-:W-:Y:S01]  /*27920*/  BSSY B6, `(.L_x_4338) ;  /* 0x0000019000067945 */ /* 0x000fe20003800000 */
[----:B------:R-:W-:Y:S01]  /*27930*/  IMAD R0, R0, UR4, RZ ;  /* 0x0000000400007c24 */ /* 0x000fe2000f8e02ff */
[----:B------:R-:W-:-:S03]  /*27940*/  SEL R26, R26, RZ, !P0 ;  /* 0x000000ff1a1a7207 */ /* 0x000fc60004000000 */
[C---:B------:R-:W-:Y:S02]  /*27950*/  IMAD R0, R30.reuse, UR5, R0 ;  /* 0x000000051e007c24 */ /* 0x040fe4000f8e0200 */
[----:B------:R-:W-:-:S04]  /*27960*/  IMAD.WIDE.U32 R30, R30, UR4, RZ ;  /* 0x000000041e1e7c25 */ /* 0x000fc8000f8e00ff */
[----:B-1----:R-:W-:Y:S01]  /*27970*/  IMAD.IADD R28, R31, 0x1, R0 ;  /* 0x000000011f1c7824 */ /* 0x002fe200078e0200 */
[----:B-----5:R-:W-:Y:S02]  /*27980*/  SEL R29, R3, RZ, !P0 ;  /* 0x000000ff031d7207 */ /* 0x020fe40004000000 */
[----:B------:R-:W-:-:S13]  /*27990*/  LOP3.LUT P0, RZ, R2, 0x1bf, RZ, 0xc0, !PT ;  /* 0x000001bf02ff7812 */ /* 0x000fda000780c0ff */
[----:B------:R-:W-:Y:S05]  /*279a0*/  @!P0 BRA `(.L_x_4339) ;  /* 0x0000000000408947 */ /* 0x000fea0003800000 */
[----:B------:R-:W-:Y:S01]  /*279b0*/  MOV R2, 0x0 ;  /* 0x0000000000027802 */ /* 0x000fe20000000f00 */
[----:B------:R-:W-:Y:S01]  /*279c0*/  ULDC.64 UR4, c[0x4][0x1b0] ;  /* 0x01006c0000047ab9 */ /* 0x000fe20000000a00 */
[----:B------:R-:W-:Y:S01]  /*279d0*/  ULDC.64 UR6, c[0x4][0x1b8] ;  /* 0x01006e0000067ab9 */ /* 0x000fe20000000a00 */
[----:B------:R-:W-:Y:S01]  /*279e0*/  ULDC.64 UR8, c[0x4][0xd0] ;  /* 0x0100340000087ab9 */ /* 0x000fe20000000a00 */
[----:B---3--:R-:W-:Y:S01]  /*279f0*/  IMAD.U32 R4, RZ, RZ, UR4 ;  /* 0x00000004ff047e24 */ /* 0x008fe2000f8e00ff */
[----:B0-----:R-:W-:Y:S01]  /*27a00*/  MOV R7, UR7 ;  /* 0x0000000700077c02 */ /* 0x001fe20008000f00 */
        /* <DEDUP_REMOVED lines=10> */
.L_x_4339:
[----:B------:R-:W-:Y:S05]  /*27ab0*/  BSYNC B6 ;  /* 0x0000000000067941 */ /* 0x000fea0003800000 */
.L_x_4338:
[----:B------:R-:W2:Y:S01]  /*27ac0*/  LDL R20, [R1+0xc] ;  /* 0x00000c0001147983 */ /* 0x000ea20000100800 */
[----:B------:R-:W-:Y:S01]  /*27ad0*/  ULDC.64 UR4, c[0x0][0x2d8] ;  /* 0x0000b60000047ab9 */ /* 0x000fe20000000a00 */
[----:B------:R-:W-:Y:S01]  /*27ae0*/  IMAD.SHL.U32 R17, R17, 0x80, RZ ;  /* 0x0000008011117824 */ /* 0x000fe200078e00ff */
[----:B0-----:R-:W0:Y:S01]  /*27af0*/  LDC R7, c[0x0][0x448] ;  /* 0x00011200ff077b82 */ /* 0x001e220000000800 */
[----:B------:R1:W5:Y:S01]  /*27b00*/  LDL R8, [R1+0x20] ;  /* 0x0000200001087983 */ /* 0x0003620000100800 */
[----:B------:R-:W-:Y:S01]  /*27b10*/  MOV R2, R30 ;  /* 0x0000001e00027202 */ /* 0x000fe20000000f00 */
[----:B------:R-:W-:-:S04]  /*27b20*/  IMAD.MOV.U32 R3, RZ, RZ, R28 ;  /* 0x000000ffff037224 */ /* 0x000fc800078e001c */
[----:B------:R-:W-:Y:S01]  /*27b30*/  IMAD.WIDE.U32 R2, R18, UR4, R2 ;  /* 0x0000000412027c25 */ /* 0x000fe2000f8e0002 */
[----:B0-----:R-:W-:-:S13]  /*27b40*/  ISETP.NE.AND P0, PT, R7, 0x1, PT ;  /* 0x000000010700780c */ /* 0x001fda0003f05270 */
[----:B---3--:R-:W0:Y:S01]  /*27b50*/  @P0 LDC R4, c[0x0][0x44c] ;  /* 0x00011300ff040b82 */ /* 0x008e220000000800 */
[----:B--2---:R-:W-:Y:S02]  /*27b60*/  IMAD R0, R20, UR4, RZ ;  /* 0x0000000414007c24 */ /* 0x004fe4000f8e02ff */
[----:B------:R-:W2:Y:S02]  /*27b70*/  S2R R20, SR_TID.X ;  /* 0x0000000000147919 */ /* 0x000ea40000002100 */
        /* <DEDUP_REMOVED lines=12> */
[----:B------:R-:W-:-:S04]  /*27c40*/  LOP3.LUT R20, R21, 0x60, R20, 0xf8, !PT ;  /* 0x0000006015147812 */ /* 0x000fc800078ef814 */
[----:B------:R-:W-:Y:S02]  /*27c50*/  LOP3.LUT R5, R20, R17, RZ, 0xfc, !PT ;  /* 0x0000001114057212 */ /* 0x000fe400078efcff */
[----:B------:R1:W5:Y:S03]  /*27c60*/  LDL R20, [R1+0x3c] ;  /* 0x00003c0001147983 */ /* 0x0003660000100800 */
[----:B0-----:R-:W-:Y:S01]  /*27c70*/  @P0 IMAD.HI.U32 R6, R5, R4, RZ ;  /* 0x0000000405060227 */ /* 0x001fe200078e00ff */
[----:B------:R-:W0:Y:S01]  /*27c80*/  S2R R21, SR_TID.X ;  /* 0x0000000000157919 */ /* 0x000e220000002100 */
[----:B------:R-:W-:-:S03]  /*27c90*/  MOV R4, R5 ;  /* 0x0000000500047202 */ /* 0x000fc60000000f00 */
[----:B---3--:R-:W-:-:S05]  /*27ca0*/  @P0 SHF.R.U32.HI R4, RZ, R0, R6 ;  /* 0x00000000ff040219 */ /* 0x008fca0000011606 */
        /* <DEDUP_REMOVED lines=11> */
[C---:B0-----:R-:W-:Y:S02]  /*27d60*/  IMAD.SHL.U32 R35, R21.reuse, 0x10, RZ ;  /* 0x0000001015237824 */ /* 0x041fe400078e00ff */
[----:B------:R-:W-:Y:S01]  /*27d70*/  IMAD R4, R0, UR5, R4 ;  /* 0x0000000500047c24 */ /* 0x000fe2000f8e0204 */
[----:B------:R-:W-:Y:S01]  /*27d80*/  ULDC.64 UR4, c[0x0][0x280] ;  /* 0x0000a00000047ab9 */ /* 0x000fe20000000a00 */
[----:B------:R-:W-:Y:S01]  /*27d90*/  IMAD.SHL.U32 R9, R21, 0x10, RZ ;  /* 0x0000001015097824 */ /* 0x000fe200078e00ff */
[----:B------:R-:W-:Y:S02]  /*27da0*/  LOP3.LUT R35, R35, 0x30, RZ, 0xc0, !PT ;  /* 0x0000003023237812 */ /* 0x000fe400078ec0ff */
[----:B------:R-:W-:Y:S01]  /*27db0*/  IADD3 R0, P0, R2, UR4, RZ ;  /* 0x0000000402007c10 */ /* 0x000fe2000ff1e0ff */
[----:B------:R-:W-:Y:S01]  /*27dc0*/  ULDC UR4, c[0x0][0x2b8] ;  /* 0x0000ae0000047ab9 */ /* 0x000fe20000000800 */
[----:B------:R-:W-:Y:S02]  /*27dd0*/  LOP3.LUT R9, R9, 0x30, RZ, 0xc0, !PT ;  /* 0x0000003009097812 */ /* 0x000fe400078ec0ff */
[----:B------:R-:W-:-:S02]  /*27de0*/  LOP3.LUT R10, R35, 0x40, RZ, 0xfc, !PT ;  /* 0x00000040230a7812 */ /* 0x000fc400078efcff */
[----:B------:R-:W-:Y:S02]  /*27df0*/  LOP3.LUT R11, R35, 0x80, RZ, 0xfc, !PT ;  /* 0x00000080230b7812 */ /* 0x000fe400078efcff */
[----:B------:R-:W-:Y:S01]  /*27e00*/  IADD3.X R4, R3, UR5, R4, P0, !PT ;  /* 0x0000000503047c10 */ /* 0x000fe200087fe404 */
[----:B------:R-:W-:Y:S01]  /*27e10*/  UMOV UR5, 0xffffffff ;  /* 0xffffffff00057882 */ /* 0x000fe20000000000 */
[----:B------:R-:W-:Y:S02]  /*27e20*/  LOP3.LUT R21, R21, 0x7f, RZ, 0xc0, !PT ;  /* 0x0000007f15157812 */ /* 0x000fe400078ec0ff */
[----:B------:R-:W-:Y:S02]  /*27e30*/  ISETP.GE.AND P3, PT, R9, UR4, PT ;  /* 0x0000000409007c0c */ /* 0x000fe4000bf66270 */
[----:B------:R-:W-:Y:S02]  /*27e40*/  ISETP.GE.AND P2, PT, R10, UR4, PT ;  /* 0x000000040a007c0c */ /* 0x000fe4000bf46270 */
[----:B------:R-:W-:-:S02]  /*27e50*/  ISETP.GE.AND P0, PT, R11, UR4, PT ;  /* 0x000000040b007c0c */ /* 0x000fc4000bf06270 */
[----:B------:R-:W-:Y:S01]  /*27e60*/  SHF.R.U32.HI R10, RZ, 0x2, R21 ;  /* 0x00000002ff0a7819 */ /* 0x000fe20000011615 */
[----:B-1----:R-:W-:Y:S10]  /*27e70*/  BRA.DIV UR5, `(.L_x_4340) ;  /* 0x0000007e05bc7947 */ /* 0x002ff4000b800000 */
[----:B------:R-:W0:Y:S01]  /*27e80*/  SHFL.IDX PT, R3, R0, RZ, 0x1c1f ;  /* 0x001c1fff00037589 */ /* 0x000e2200000e0000 */
[----:B-----5:R-:W-:Y:S02]  /*27e90*/  IMAD R5, R20, R7, RZ ;  /* 0x0000000714057224 */ /* 0x020fe400078e02ff */
[----:B------:R-:W-:Y:S01]  /*27ea0*/  IMAD.IADD R17, R10, 0x1, R17 ;  /* 0x000000010a117824 */ /* 0x000fe200078e0211 */
[----:B------:R-:W1:Y:S04]  /*27eb0*/  SHFL.IDX PT, R2, R4, RZ, 0x1c1f ;  /* 0x001c1fff04027589 */ /* 0x000e6800000e0000 */
[----:B------:R-:W-:Y:S01]  /*27ec0*/  ISETP.GE.AND P1, PT, R17, R5, PT ;  /* 0x000000051100720c */ /* 0x000fe20003f26270 */
[----:B------:R-:W-:-:S12]  /*27ed0*/  SHFL.IDX PT, R14, R0, 0x3, 0x1c1f ;  /* 0x007c1f00000e7f89 */ /* 0x000fd800000e0000 */
[----:B0-----:R-:W-:-:S04]  /*27ee0*/  @!P1 IADD3 R3, P4, R9, R3, RZ ;  /* 0x0000000309039210 */ /* 0x001fc80007f9e0ff */
[----:B-1----:R-:W-:-:S04]  /*27ef0*/  @!P1 IADD3.X R2, RZ, R2, RZ, P4, !PT ;  /* 0x00000002ff029210 */ /* 0x002fc800027fe4ff */
[----:B------:R-:W-:-:S04]  /*27f00*/  @!P1 LOP3.LUT R3, R3, R2, RZ, 0x3c, !PT ;  /* 0x0000000203039212 */ /* 0x000fc800078e3cff */
[----:B------:R-:W-:-:S04]  /*27f10*/  @!P1 LOP3.LUT R2, R3, R2, RZ, 0x3c, !PT ;  /* 0x0000000203029212 */ /* 0x000fc800078e3cff */
[----:B------:R-:W-:-:S05]  /*27f20*/  @!P1 LOP3.LUT R3, R3, R2, RZ, 0x3c, !PT ;  /* 0x0000000203039212 */ /* 0x000fca00078e3cff */
[----:B------:R-:W-:Y:S04]  /*27f30*/  @!P1 LDGSTS.E.BYPASS.LTC128B.128 [R8+0x1e200], desc[UR50][R2.64], !P3 ;  /* 0x1e20000002089fae */ /* 0x000fe8000d901d72 */
[----:B------:R-:W-:Y:S04]  /*27f40*/  @!P1 LDGSTS.E.BYPASS.LTC128B.128 [R8+0x20200], desc[UR50][R2.64+0x40], !P2 ;  /* 0x2020004002089fae */ /* 0x000fe8000d101d72 */
[----:B------:R0:W-:Y:S02]  /*27f50*/  @!P1 LDGSTS.E.BYPASS.LTC128B.128 [R8+0x22200], desc[UR50][R2.64+0x80], !P0 ;  /* 0x2220008002089fae */ /* 0x0001e4000c101d72 */
[----:B0-----:R-:W-:-:S02]  /*27f60*/  VIADD R2, R17, 0x20 ;  /* 0x0000002011027836 */ /* 0x001fc40000000000 */
[----:B------:R-:W0:Y:S03]  /*27f70*/  SHFL.IDX PT, R3, R0, 0x1, 0x1c1f ;  /* 0x003c1f0000037f89 */ /* 0x000e2600000e0000 */
[----:B------:R-:W-:Y:S02]  /*27f80*/  ISETP.GE.AND P1, PT, R2, R5, PT ;  /* 0x000000050200720c */ /* 0x000fe40003f26270 */
[----:B------:R-:W1:Y:S11]  /*27f90*/  SHFL.IDX PT, R2, R4, 0x1, 0x1c1f ;  /* 0x003c1f0004027f89 */ /* 0x000e7600000e0000 */
[----:B0-----:R-:W-:-:S05]  /*27fa0*/  @!P1 IADD3 R3, P4, R9, R3, RZ ;  /* 0x0000000309039210 */ /* 0x001fca0007f9e0ff */
[----:B-1----:R-:W-:-:S05]  /*27fb0*/  @!P1 IMAD.X R2, RZ, RZ, R2, P4 ;  /* 0x000000ffff029224 */ /* 0x002fca00020e0602 */
        /* <DEDUP_REMOVED lines=9> */
[----:B------:R-:W1:Y:S04]  /*28050*/  SHFL.IDX PT, R2, R4, 0x2, 0x1c1f ;  /* 0x005c1f0004027f89 */ /* 0x000e6800000e0000 */
[----:B------:R-:W2:Y:S07]  /*28060*/  SHFL.IDX PT, R4, R4, 0x3, 0x1c1f ;  /* 0x007c1f0004047f89 */ /* 0x000eae00000e0000 */
[----:B0-----:R-:W-:-:S05]  /*28070*/  @!P1 IADD3 R3, P4, R9, R3, RZ ;  /* 0x0000000309039210 */ /* 0x001fca0007f9e0ff */
[----:B-1----:R-:W-:-:S05]  /*28080*/  @!P1 IMAD.X R2, RZ, RZ, R2, P4 ;  /* 0x000000ffff029224 */ /* 0x002fca00020e0602 */
[----:B------:R-:W-:-:S04]  /*28090*/  @!P1 LOP3.LUT R3, R3, R2, RZ, 0x3c, !PT ;  /* 0x0000000203039212 */ /* 0x000fc800078e3cff */
[----:B------:R-:W-:-:S04]  /*280a0*/  @!P1 LOP3.LUT R2, R3, R2, RZ, 0x3c, !PT ;  /* 0x0000000203029212 */ /* 0x000fc800078e3cff */
[----:B------:R-:W-:-:S05]  /*280b0*/  @!P1 LOP3.LUT R3, R3, R2, RZ, 0x3c, !PT ;  /* 0x0000000203039212 */ /* 0x000fca00078e3cff */
[----:B------:R0:W-:Y:S04]  /*280c0*/  @!P1 LDGSTS.E.BYPASS.LTC128B.128 [R8+0x1f200], desc[UR50][R2.64], !P3 ;  /* 0x1f20000002089fae */ /* 0x0001e8000d901d72 */
[----:B------:R0:W-:Y:S04]  /*280d0*/  @!P1 LDGSTS.E.BYPASS.LTC128B.128 [R8+0x21200], desc[UR50][R2.64+0x40], !P2 ;  /* 0x2120004002089fae */ /* 0x0001e8000d101d72 */
[----:B--2---:R0:W-:Y:S02]  /*280e0*/  @!P1 LDGSTS.E.BYPASS.LTC128B.128 [R8+0x23200], desc[UR50][R2.64+0x80], !P0 ;  /* 0x2320008002089fae */ /* 0x0041e4000c101d72 */
.L_x_4561:
[----:B------:R-:W-:Y:S01]  /*280f0*/  VIADD R0, R17, 0x60 ;  /* 0x0000006011007836 */ /* 0x000fe20000000000 */
[----:B------:R-:W-:Y:S04]  /*28100*/  BSSY B0, `(.L_x_4341) ;  /* 0x000000b000007945 */ /* 0x000fe80003800000 */
[----:B------:R-:W-:-:S13]  /*28110*/  ISETP.GE.AND P1, PT, R0, R5, PT ;  /* 0x000000050000720c */ /* 0x000fda0003f26270 */
[----:B------:R-:W-:Y:S05]  /*28120*/  @P1 BRA `(.L_x_4342) ;  /* 0x0000000000201947 */ /* 0x000fea0003800000 */
[----:B0-----:R-:W-:-:S04]  /*28130*/  IADD3 R2, P1, R9, R14, RZ ;  /* 0x0000000e09027210 */ /* 0x001fc80007f3e0ff */
[----:B------:R-:W-:-:S05]  /*28140*/  IADD3.X R3, RZ, R4, RZ, P1, !PT ;  /* 0x00000004ff037210 */ /* 0x000fca0000ffe4ff */
[----:B------:R-:W-:Y:S01]  /*28150*/  @!PT LDS RZ, [RZ] ;  /* 0x00000000fffff984 */ /* 0x000fe20000000800 */
[----:B------:R-:W-:Y:S01]  /*28160*/  @!PT LDS RZ, [RZ] ;  /* 0x00000000fffff984 */ /* 0x000fe20000000800 */
[----:B------:R-:W-:Y:S01]  /*28170*/  @!PT LDS RZ, [RZ] ;  /* 0x00000000fffff984 */ /* 0x000fe20000000800 */
[----:B------:R1:W-:Y:S04]  /*28180*/  LDGSTS.E.BYPASS.LTC128B.128 [R8+0x1fa00], desc[UR50][R2.64], !P3 ;  /* 0x1fa0000002087fae */ /* 0x0003e8000d901d72 */
[----:B------:R1:W-:Y:S04]  /*28190*/  LDGSTS.E.BYPASS.LTC128B.128 [R8+0x21a00], desc[UR50][R2.64+0x40], !P2 ;  /* 0x21a0004002087fae */ /* 0x0003e8000d101d72 */
[----:B------:R1:W-:Y:S02]  /*281a0*/  LDGSTS.E.BYPASS.LTC128B.128 [R8+0x23a00], desc[UR50][R2.64+0x80], !P0 ;  /* 0x23a0008002087fae */ /* 0x0003e4000c101d72 */
.L_x_4342:
[----:B------:R-:W-:Y:S05]  /*281b0*/  BSYNC B0 ;  /* 0x0000000000007941 */ /* 0x000fea0003800000 */
.L_x_4341:
[----:B------:R-:W-:Y:S01]  /*281c0*/  NOP ;  /* 0x0000000000007918 */ /* 0x000fe20000000000 */
[----:B------:R-:W-:-:S13]  /*281d0*/  PLOP3.LUT P0, PT, PT, PT, PT, 0x80, 0x0 ;  /* 0x000000000000781c */ /* 0x000fda0003f0f070 */
.L_x_4343:
[----:B------:R-:W-:Y:S02]  /*281e0*/  PLOP3.LUT P1, PT, P1, P0, PT, 0xa2, 0x0 ;  /* 0x000000000000781c */ /* 0x000fe40000f21472 */
[----:B------:R-:W-:-:S08]  /*281f0*/  @P0 R2UR P1, UR4, R23 ;  /* 0x00000000170402ca */ /* 0x000fd00000020000 */
[----:B------:R-:W-:-:S05]  /*28200*/  @P0 PLOP3.LUT P0, PT, P1, PT, PT, 0x80, 0x0 ;  /* 0x000000000000081c */ /* 0x000fca0000f0f070 */
[----:B------:R-:W-:Y:S01]  /*28210*/  @!P1 SYNCS.ARRIVE.TRANS64.RED.A0T1 RZ, [UR4+0x33400], RZ ;  /* 0x033400ffffff99a7 */ /* 0x000fe20008200404 */
[----:B------:R-:W-:Y:S07]  /*28220*/  @!P1 ARRIVES.LDGSTSBAR.64.TRANSCNT [UR4+0x33400] ;  /* 0x03340000ff0099b0 */ /* 0x000fee0008000a84 */
[----:B------:R-:W-:Y:S05]  /*28230*/  @P0 BRA.U.ANY `(.L_x_4343) ;  /* 0xfffffffd00e80947 */ /* 0x000fea000393ffff */
[----:B01----:R-:W2:Y:S02]  /*28240*/  LDL.LU R2, [R1+0x40] ;  /* 0x0000400001027983 */ /* 0x003ea40000300800 */
        /* <DEDUP_REMOVED lines=11> */
.L_x_4562:
[----:B------:R-:W-:Y:S05]  /*28300*/  BSYNC B0 ;  /* 0x0000000000007941 */ /* 0x000fea0003800000 */
.L_x_4344:
[----:B------:R-:W-:-:S13]  /*28310*/  ISETP.GE.AND P0, PT, R27, 0xa1, PT ;  /* 0x000000a11b00780c */ /* 0x000fda0003f06270 */
[----:B------:R-:W-:Y:S05]  /*28320*/  @!P0 BRA `(.L_x_4346) ;  /* 0x0000001c00988947 */ /* 0x000fea0003800000 */
[----:B------:R-:W-:Y:S02]  /*28330*/  VIADD R33, R33, 0xfffffffe ;  /* 0xfffffffe21217836 */ /* 0x000fe40000000000 */
[----:B------:R-:W-:Y:S02]  /*28340*/  IMAD.MOV.U32 R20, RZ, RZ, R37 ;  /* 0x000000ffff147224 */ /* 0x000fe400078e0025 */
[----:B------:R-:W-:-:S07]  /*28350*/  IMAD.MOV.U32 R17, RZ, RZ, R32 ;  /* 0x000000ffff117224 */ /* 0x000fce00078e0020 */
.L_x_4366:
[----:B0-2---:R-:W2:Y:S01]  /*28360*/  LDL R0, [R1+0x10] ;  /* 0x0000100001007983 */ /* 0x005ea20000100800 */
[----:B------:R-:W0:Y:S03]  /*28370*/  LDC R6, c[0x0][0x430] ;  /* 0x00010c00ff067b82 */ /* 0x000e260000000800 */
[----:B------:R-:W3:Y:S01]  /*28380*/  LDL R9, [R1+0x14] ;  /* 0x0000140001097983 */ /* 0x000ee20000100800 */
[----:B-1----:R-:W1:Y:S01]  /*28390*/  S2R R2, SR_TID.X ;  /* 0x0000000000027919 */ /* 0x002e620000002100 */
[----:B------:R-:W4:Y:S01]  /*283a0*/  S2R R8, SR_TID.X ;  /* 0x0000000000087919 */ /* 0x000f220000002100 */
[----:B0-----:R-:W-:-:S13]  /*283b0*/  ISETP.NE.AND P0, PT, R6, 0x1, PT ;  /* 0x000000010600780c */ /* 0x001fda0003f05270 */
[----:B------:R-:W0:Y:S01]  /*283c0*/  @P0 LDC R4, c[0x0][0x434] ;  /* 0x00010d00ff040b82 */ /* 0x000e220000000800 */
[C---:B-1----:R-:W-:Y:S02]  /*283d0*/  LOP3.LUT R3, R2.reuse, 0x7f, RZ, 0xc0, !PT ;  /* 0x0000007f02037812 */ /* 0x042fe400078ec0ff */
[----:B------:R-:W-:Y:S02]  /*283e0*/  SHF.L.U32 R5, R2, 0x5, RZ ;  /* 0x0000000502057819 */ /* 0x000fe400000006ff */
[----:B------:R-:W-:-:S04]  /*283f0*/  SHF.R.U32.HI R3, RZ, 0x2, R3 ;  /* 0x00000002ff037819 */ /* 0x000fc80000011603 */
[----:B------:R-:W-:Y:S02]  /*28400*/  LOP3.LUT R5, R3, 0x60, R5, 0xf8, !PT ;  /* 0x0000006003057812 */ /* 0x000fe400078ef805 */
[----:B------:R-:W1:Y:S01]  /*28410*/  @P0 LDC R3, c[0x0][0x438] ;  /* 0x00010e00ff030b82 */ /* 0x000e620000000800 */
[----:B------:R-:W-:Y:S01]  /*28420*/  LOP3.LUT R2, R2, 0x7f, RZ, 0xc0, !PT ;  /* 0x0000007f02027812 */ /* 0x000fe200078ec0ff */
[----:B----4-:R-:W-:-:S03]  /*28430*/  IMAD.SHL.U32 R8, R8, 0x20, RZ ;  /* 0x0000002008087824 */ /* 0x010fc600078e00ff */
[----:B------:R-:W-:-:S04]  /*28440*/  SHF.R.U32.HI R7, RZ, 0x2, R2 ;  /* 0x00000002ff077819 */ /* 0x000fc80000011602 */
[----:B------:R-:W-:Y:S02]  /*28450*/  LOP3.LUT R8, R7, 0x60, R8, 0xf8, !PT ;  /* 0x0000006007087812 */ /* 0x000fe400078ef808 */
[----:B------:R-:W4:Y:S02]  /*28460*/  @P0 LDC R7, c[0x0][0x434] ;  /* 0x00010d00ff070b82 */ /* 0x000f240000000800 */
[----:B------:R-:W-:Y:S01]  /*28470*/  LOP3.LUT R8, R8, 0x80, RZ, 0xfc, !PT ;  /* 0x0000008008087812 */ /* 0x000fe200078efcff */
[----:B------:R-:W-:Y:S05]  /*28480*/  YIELD ;  /* 0x0000000000007946 */ /* 0x000fea0003800000 */
[----:B------:R-:W-:Y:S01]  /*28490*/  ULDC.64 UR4, c[0x0][0x428] ;  /* 0x00010a0000047ab9 */ /* 0x000fe20000000a00 */
[----:B------:R-:W-:Y:S01]  /*284a0*/  ULDC.64 UR6, c[0x0][0x418] ;  /* 0x0001060000067ab9 */ /* 0x000fe20000000a00 */
[----:B------:R-:W-:Y:S01]  /*284b0*/  ISETP.GT.U32.AND P1, PT, R8, 0x9f, PT ;  /* 0x0000009f0800780c */ /* 0x000fe20003f24070 */
[----:B--2---:R-:W-:-:S04]  /*284c0*/  IMAD R0, R33, 0xa0, R0 ;  /* 0x000000a021007824 */ /* 0x004fc800078e0200 */
[----:B------:R-:W-:-:S04]  /*284d0*/  IMAD.IADD R5, R5, 0x1, R0 ;  /* 0x0000000105057824 */ /* 0x000fc800078e0200 */
[----:B0-----:R-:W-:-:S04]  /*284e0*/  @P0 IMAD.HI.U32 R4, R5, R4, RZ ;  /* 0x0000000405040227 */ /* 0x001fc800078e00ff */
[----:B------:R-:W-:Y:S01]  /*284f0*/  IMAD.MOV.U32 R2, RZ, RZ, R5 ;  /* 0x000000ffff027224 */ /* 0x000fe200078e0005 */
[----:B-1----:R-:W-:Y:S02]  /*28500*/  @P0 SHF.R.U32.HI R2, RZ, R3, R4 ;  /* 0x00000003ff020219 */ /* 0x002fe40000011604 */
[----:B------:R-:W0:Y:S01]  /*28510*/  @P0 LDC R3, c[0x0][0x438] ;  /* 0x00010e00ff030b82 */ /* 0x000e220000000800 */
[----:B------:R-:W-:-:S04]  /*28520*/  IMAD.IADD R0, R8, 0x1, R0 ;  /* 0x0000000108007824 */ /* 0x000fc800078e0200 */
[----:B----4-:R-:W-:-:S04]  /*28530*/  @P0 IMAD.HI.U32 R7, R0, R7, RZ ;  /* 0x0000000700070227 */ /* 0x010fc800078e00ff */
[----:B------:R-:W-:Y:S01]  /*28540*/  IMAD.MOV.U32 R4, RZ, RZ, R0 ;  /* 0x000000ffff047224 */ /* 0x000fe200078e0000 */
[----:B0-----:R-:W-:Y:S02]  /*28550*/  @P0 SHF.R.U32.HI R4, RZ, R3, R7 ;  /* 0x00000003ff040219 */ /* 0x001fe40000011607 */
[----:B------:R-:W-:-:S03]  /*28560*/  IADD3 R7, -R2, RZ, RZ ;  /* 0x000000ff02077210 */ /* 0x000fc60007ffe1ff */
[----:B------:R-:W-:Y:S02]  /*28570*/  IMAD.MOV R3, RZ, RZ, -R4 ;  /* 0x000000ffff037224 */ /* 0x000fe400078e0a04 */
[C---:B------:R-:W-:Y:S02]  /*28580*/  IMAD R5, R6.reuse, R7, R5 ;  /* 0x0000000706057224 */ /* 0x040fe400078e0205 */
[----:B------:R-:W-:Y:S01]  /*28590*/  IMAD R6, R6, R3, R0 ;  /* 0x0000000306067224 */ /* 0x000fe200078e0200 */
[----:B------:R-:W-:Y:S01]  /*285a0*/  SHF.R.S32.HI R3, RZ, 0x1f, R2 ;  /* 0x0000001fff037819 */ /* 0x000fe20000011402 */
[----:B---3--:R-:W-:-:S04]  /*285b0*/  IMAD R0, R9, UR4, RZ ;  /* 0x0000000409007c24 */ /* 0x008fc8000f8e02ff */
[C---:B------:R-:W-:Y:S02]  /*285c0*/  IMAD R0, R36.reuse, UR5, R0 ;  /* 0x0000000524007c24 */ /* 0x040fe4000f8e0200 */
[----:B------:R-:W-:-:S04]  /*285d0*/  IMAD.WIDE.U32 R2, R36, UR4, R2 ;  /* 0x0000000424027c25 */ /* 0x000fc8000f8e0002 */
[----:B------:R-:W-:Y:S01]  /*285e0*/  IMAD.IADD R3, R0, 0x1, R3 ;  /* 0x0000000100037824 */ /* 0x000fe200078e0203 */
[----:B------:R-:W-:-:S04]  /*285f0*/  LEA R8, P0, R2, UR6, 0x2 ;  /* 0x0000000602087c11 */ /* 0x000fc8000f8010ff */
[----:B------:R-:W-:-:S05]  /*28600*/  LEA.HI.X R9, R2, UR7, R3, 0x2, P0 ;  /* 0x0000000702097c11 */ /* 0x000fca00080f1403 */
[----:B------:R0:W2:Y:S01]  /*28610*/  LDG.E R7, desc[UR50][R8.64] ;  /* 0x0000003208077981 */ /* 0x0000a2000c1e1900 */
[--C-:B------:R-:W-:Y:S01]  /*28620*/  @!P1 SHF.R.S32.HI R3, RZ, 0x1f, R4.reuse ;  /* 0x0000001fff039819 */ /* 0x100fe20000011404 */
[----:B------:R-:W-:Y:S02]  /*28630*/  @!P1 IMAD.MOV.U32 R2, RZ, RZ, R4 ;  /* 0x000000ffff029224 */ /* 0x000fe400078e0004 */
[----:B------:R-:W-:Y:S02]  /*28640*/  IMAD.U32 R12, RZ, RZ, UR39 ;  /* 0x00000027ff0c7e24 */ /* 0x000fe4000f8e00ff */
[----:B------:R-:W-:-:S03]  /*28650*/  @!P1 IMAD.WIDE.U32 R2, R36, UR4, R2 ;  /* 0x0000000424029c25 */ /* 0x000fc6000f8e0002 */
[----:B------:R-:W-:Y:S01]  /*28660*/  ISETP.NE.AND P2, PT, R12, 0x3, PT ;  /* 0x000000030c00780c */ /* 0x000fe20003f45270 */
[----:B------:R-:W-:Y:S01]  /*28670*/  @!P1 IMAD.IADD R0, R0, 0x1, R3 ;  /* 0x0000000100009824 */ /* 0x000fe200078e0203 */
[C---:B------:R-:W-:Y:S02]  /*28680*/  @!P1 LEA R10, P0, R2.reuse, UR6, 0x2 ;  /* 0x00000006020a9c11 */ /* 0x040fe4000f8010ff */
[----:B------:R-:W-:Y:S02]  /*28690*/  IADD3 R32, R17, 0x1, RZ ;  /* 0x0000000111207810 */ /* 0x000fe40007ffe0ff */
[----:B------:R-:W-:Y:S01]  /*286a0*/  @!P1 LEA.HI.X R11, R2, UR7, R0, 0x2, P0 ;  /* 0x00000007020b9c11 */ /* 0x000fe200080f1400 */
[----:B0-----:R-:W-:Y:S01]  /*286b0*/  IMAD.MOV.U32 R8, RZ, RZ, RZ ;  /* 0x000000ffff087224 */ /* 0x001fe200078e00ff */
[----:B------:R-:W-:Y:S01]  /*286c0*/  ISETP.NE.AND P0, PT, R32, 0x2, PT ;  /* 0x000000022000780c */ /* 0x000fe20003f05270 */
[----:B------:R-:W-:-:S03]  /*286d0*/  IMAD.MOV.U32 R0, RZ, RZ, R33 ;  /* 0x000000ffff007224 */ /* 0x000fc600078e0021 */
[----:B------:R-:W-:Y:S01]  /*286e0*/  SEL R37, RZ, 0x1, P0 ;  /* 0x00000001ff257807 */ /* 0x000fe20000000000 */
[----:B------:R0:W5:Y:S01]  /*286f0*/  @!P1 LDG.E R8, desc[UR50][R10.64] ;  /* 0x000000320a089981 */ /* 0x000162000c1e1900 */
[----:B------:R-:W-:Y:S01]  /*28700*/  SEL R32, R32, RZ, P0 ;  /* 0x000000ff20207207 */ /* 0x000fe20000000000 */
[----:B------:R-:W-:Y:S01]  /*28710*/  VIADD R33, R33, 0xffffffff ;  /* 0xffffffff21217836 */ /* 0x000fe20000000000 */
[----:B------:R-:W-:Y:S02]  /*28720*/  ISETP.GT.AND P1, PT, R0, RZ, PT ;  /* 0x000000ff0000720c */ /* 0x000fe40003f24270 */
[----:B------:R-:W-:Y:S02]  /*28730*/  LOP3.LUT R37, R20, R37, RZ, 0x3c, !PT ;  /* 0x0000002514257212 */ /* 0x000fe400078e3cff */
[----:B--2---:R-:W-:Y:S01]  /*28740*/  SHF.R.S32.HI R29, RZ, 0x1f, R7 ;  /* 0x0000001fff1d7819 */ /* 0x004fe20000011407 */
[----:B0-----:R-:W-:Y:S08]  /*28750*/  @!P2 BRA `(.L_x_4347) ;  /* 0x000000000004a947 */ /* 0x001ff00003800000 */
[----:B------:R-:W-:Y:S01]  /*28760*/  BPT.TRAP 0x1 ;  /* 0x000000040000795c */ /* 0x000fe20000300000 */
.L_x_4347:
[----:B------:R-:W-:Y:S01]  /*28770*/  IMAD R4, R32, 0x8, R23 ;  /* 0x0000000820047824 */ /* 0x000fe200078e0217 */
[----:B------:R-:W-:Y:S01]  /*28780*/  SHF.L.U32 R31, R37, 0x1f, RZ ;  /* 0x0000001f251f7819 */ /* 0x000fe200000006ff */
[----:B------:R-:W-:Y:S01]  /*28790*/  BSSY B0, `(.L_x_4348) ;  /* 0x0000004000007945 */ /* 0x000fe20003800000 */
[----:B------:R-:W-:Y:S02]  /*287a0*/  SHF.R.S32.HI R30, RZ, 0x1f, R5 ;  /* 0x0000001fff1e7819 */ /* 0x000fe40000011405 */
[----:B------:R-:W0:Y:S02]  /*287b0*/  SYNCS.PHASECHK.TRANS64.TRYWAIT P0, [R4+URZ+0x33480], R31 ;  /* 0x0334801f040075a7 */ /* 0x000e24000800017f */
[----:B0-----:R-:W-:Y:S05]  /*287c0*/  @!P0 BRA `(.L_x_4349) ;  /* 0x0000007800d48947 */ /* 0x001fea0003800000 */
.L_x_4563:
[----:B------:R-:W-:Y:S05]  /*287d0*/  BSYNC B0 ;  /* 0x0000000000007941 */ /* 0x000fea0003800000 */
.L_x_4348:
[----:B------:R-:W2:Y:S01]  /*287e0*/  LDL R9, [R1+0xc] ;  /* 0x00000c0001097983 */ /* 0x000ea20000100800 */
[----:B------:R-:W-:Y:S01]  /*287f0*/  ULDC.64 UR4, c[0x0][0x328] ;  /* 0x0000ca0000047ab9 */ /* 0x000fe20000000a00 */
[----:B------:R-:W-:Y:S01]  /*28800*/  ULDC.64 UR6, c[0x0][0x338] ;  /* 0x0000ce0000067ab9 */ /* 0x000fe20000000a00 */
[----:B------:R-:W-:Y:S01]  /*28810*/  IMAD R0, R30, UR4, RZ ;  /* 0x000000041e007c24 */ /* 0x000fe2000f8e02ff */
[----:B------:R-:W3:Y:S01]  /*28820*/  LDL R14, [R1+0x1c] ;  /* 0x00001c00010e7983 */ /* 0x000ee20000100800 */
[C---:B------:R-:W-:Y:S01]  /*28830*/  IMAD.WIDE.U32 R2, R5.reuse, UR4, RZ ;  /* 0x0000000405027c25 */ /* 0x040fe2000f8e00ff */
[----:B------:R-:W-:Y:S01]  /*28840*/  ULDC.64 UR8, c[0x0][0x330] ;  /* 0x0000cc0000087ab9 */ /* 0x000fe20000000a00 */
[----:B-----5:R-:W-:Y:S01]  /*28850*/  SHF.R.S32.HI R27, RZ, 0x1f, R8 ;  /* 0x0000001fff1b7819 */ /* 0x020fe20000011408 */
[----:B------:R-:W1:Y:S01]  /*28860*/  S2R R13, SR_TID.X ;  /* 0x00000000000d7919 */ /* 0x000e620000002100 */
[----:B------:R-:W-:Y:S01]  /*28870*/  IMAD R0, R5, UR5, R0 ;  /* 0x0000000505007c24 */ /* 0x000fe2000f8e0200 */
[----:B------:R-:W-:Y:S01]  /*28880*/  ULDC.64 UR10, c[0x0][0x318] ;  /* 0x0000c600000a7ab9 */ /* 0x000fe20000000a00 */
[----:B------:R-:W-:Y:S01]  /*28890*/  SHF.R.S32.HI R28, RZ, 0x1f, R6 ;  /* 0x0000001fff1c7819 */ /* 0x000fe20000011406 */
[----:B------:R-:W4:Y:S01]  /*288a0*/  LDC R11, c[0x0][0x2f4] ;  /* 0x0000bd00ff0b7b82 */ /* 0x000f220000000800 */
[----:B------:R-:W-:-:S02]  /*288b0*/  IMAD.IADD R3, R3, 0x1, R0 ;  /* 0x0000000103037824 */ /* 0x000fc400078e0200 */
[----:B------:R-:W-:Y:S02]  /*288c0*/  IMAD R0, R29, UR6, RZ ;  /* 0x000000061d007c24 */ /* 0x000fe4000f8e02ff */
[----:B------:R-:W-:-:S04]  /*288d0*/  IMAD.WIDE.U32 R2, R7, UR6, R2 ;  /* 0x0000000607027c25 */ /* 0x000fc8000f8e0002 */
[----:B------:R-:W-:-:S05]  /*288e0*/  IMAD R0, R7, UR7, R0 ;  /* 0x0000000707007c24 */ /* 0x000fca000f8e0200 */
[----:B------:R-:W-:-:S03]  /*288f0*/  IADD3 R3, R3, R0, RZ ;  /* 0x0000000003037210 */ /* 0x000fc60007ffe0ff */
[----:B------:R-:W-:-:S04]  /*28900*/  IMAD.WIDE.U32 R2, R18, UR8, R2 ;  /* 0x0000000812027c25 */ /* 0x000fc8000f8e0002 */
[----:B------:R-:W-:-:S04]  /*28910*/  IMAD R0, R27, UR6, RZ ;  /* 0x000000061b007c24 */ /* 0x000fc8000f8e02ff */
[----:B------:R-:W-:Y:S02]  /*28920*/  IMAD R0, R8, UR7, R0 ;  /* 0x0000000708007c24 */ /* 0x000fe4000f8e0200 */
[----:B-1----:R-:W-:-:S05]  /*28930*/  IMAD.SHL.U32 R12, R13, 0x10, RZ ;  /* 0x000000100d0c7824 */ /* 0x002fca00078e00ff */
[----:B------:R-:W-:Y:S01]  /*28940*/  LOP3.LUT R12, R12, 0x30, RZ, 0xc0, !PT ;  /* 0x000000300c0c7812 */ /* 0x000fe200078ec0ff */
[----:B--2---:R-:W-:Y:S01]  /*28950*/  IMAD R21, R9, UR8, RZ ;  /* 0x0000000809157c24 */ /* 0x004fe2000f8e02ff */
[----:B------:R-:W-:-:S03]  /*28960*/  IADD3 R9, P0, R2, UR10, RZ ;  /* 0x0000000a02097c10 */ /* 0x000fc6000ff1e0ff */
[----:B------:R-:W-:-:S05]  /*28970*/  IMAD R21, R18, UR9, R21 ;  /* 0x0000000912157c24 */ /* 0x000fca000f8e0215 */
[----:B------:R-:W-:Y:S01]  /*28980*/  IADD3.X R10, R21, UR11, R3, P0, !PT ;  /* 0x0000000b150a7c10 */ /* 0x000fe200087fe403 */
[----:B------:R-:W-:-:S04]  /*28990*/  IMAD.WIDE.U32 R2, R8, UR6, RZ ;  /* 0x0000000608027c25 */ /* 0x000fc8000f8e00ff */
        /* <DEDUP_REMOVED lines=8> */
[----:B------:R-:W-:Y:S01]  /*28a20*/  IMAD.SHL.U32 R3, R13, 0x10, RZ ;  /* 0x000000100d037824 */ /* 0x000fe200078e00ff */
[C---:B------:R-:W-:Y:S01]  /*28a30*/  LOP3.LUT R13, R12.reuse, 0x80, RZ, 0xfc, !PT ;  /* 0x000000800c0d7812 */ /* 0x040fe200078efcff */
[----:B------:R-:W-:Y:S01]  /*28a40*/  UMOV UR4, 0xffffffff ;  /* 0xffffffff00047882 */ /* 0x000fe20000000000 */
[----:B------:R-:W-:Y:S02]  /*28a50*/  LOP3.LUT R12, R12, 0x40, RZ, 0xfc, !PT ;  /* 0x000000400c0c7812 */ /* 0x000fe400078efcff */
[----:B------:R-:W-:Y:S01]  /*28a60*/  LOP3.LUT R3, R3, 0x30, RZ, 0xc0, !PT ;  /* 0x0000003003037812 */ /* 0x000fe200078ec0ff */
[----:B---3--:R-:W-:Y:S01]  /*28a70*/  IMAD R35, R32, 0x7800, R14 ;  /* 0x0000780020237824 */ /* 0x008fe200078e020e */
[-C--:B----4-:R-:W-:Y:S02]  /*28a80*/  ISETP.GE.AND P2, PT, R13, R11.reuse, PT ;  /* 0x0000000b0d00720c */ /* 0x090fe40003f46270 */
[----:B------:R-:W-:-:S02]  /*28a90*/  ISETP.GE.AND P3, PT, R12, R11, PT ;  /* 0x0000000b0c00720c */ /* 0x000fc40003f66270 */
[----:B------:R-:W-:Y:S01]  /*28aa0*/  ISETP.GE.AND P4, PT, R3, R11, PT ;  /* 0x0000000b0300720c */ /* 0x000fe20003f86270 */
[----:B------:R-:W-:-:S12]  /*28ab0*/  BRA.DIV UR4, `(.L_x_4350) ;  /* 0x0000007a042c7947 */ /* 0x000fd8000b800000 */
[----:B------:R-:W1:Y:S01]  /*28ac0*/  S2R R3, SR_TID.X ;  /* 0x0000000000037919 */ /* 0x000e620000002100 */
[----:B------:R-:W2:Y:S04]  /*28ad0*/  SHFL.IDX PT, R2, R9, RZ, 0x1c1f ;  /* 0x001c1fff09027589 */ /* 0x000ea800000e0000 */
[----:B------:R-:W3:Y:S04]  /*28ae0*/  SHFL.IDX PT, R0, R10, RZ, 0x1c1f ;  /* 0x001c1fff0a007589 */ /* 0x000ee800000e0000 */
[----:B------:R-:W-:Y:S01]  /*28af0*/  SHFL.IDX PT, R21, R21, RZ, 0x1c1f ;  /* 0x001c1fff15157589 */ /* 0x000fe200000e0000 */
[----:B-1----:R-:W-:-:S05]  /*28b00*/  IMAD.SHL.U32 R11, R3, 0x10, RZ ;  /* 0x00000010030b7824 */ /* 0x002fca00078e00ff */
[----:B------:R-:W-:-:S04]  /*28b10*/  LOP3.LUT R11, R11, 0x30, RZ, 0xc0, !PT ;  /* 0x000000300b0b7812 */ /* 0x000fc800078ec0ff */
[----:B--2---:R-:W-:-:S04]  /*28b20*/  IADD3 R2, P0, R11, R2, RZ ;  /* 0x000000020b027210 */ /* 0x004fc80007f1e0ff */
[----:B---3--:R-:W-:Y:S01]  /*28b30*/  IADD3.X R3, RZ, R0, RZ, P0, !PT ;  /* 0x00000000ff037210 */ /* 0x008fe200007fe4ff */
        /* <DEDUP_REMOVED lines=26> */
.L_x_4575:
[----:B------:R-:W3:Y:S02]  /*28ce0*/  S2R R3, SR_TID.X ;  /* 0x0000000000037919 */ /* 0x000ee40000002100 */
[----:B---3--:R-:W-:-:S05]  /*28cf0*/  IMAD.SHL.U32 R3, R3, 0x10, RZ ;  /* 0x0000001003037824 */ /* 0x008fca00078e00ff */
[----:B------:R-:W-:-:S04]  /*28d00*/  LOP3.LUT R3, R3, 0x30, RZ, 0xc0, !PT ;  /* 0x0000003003037812 */ /* 0x000fc800078ec0ff */
[----:B--2---:R-:W-:-:S04]  /*28d10*/  IADD3 R2, P0, R3, R2, RZ ;  /* 0x0000000203027210 */ /* 0x004fc80007f1e0ff */
[----:B------:R-:W-:Y:S02]  /*28d20*/  IADD3.X R3, RZ, R21, RZ, P0, !PT ;  /* 0x00000015ff037210 */ /* 0x000fe400007fe4ff */
[----:B------:R-:W-:-:S03]  /*28d30*/  PLOP3.LUT P0, PT, PT, PT, PT, 0x80, 0x0 ;  /* 0x000000000000781c */ /* 0x000fc60003f0f070 */
[----:B------:R-:W-:Y:S01]  /*28d40*/  @!PT LDS RZ, [RZ] ;  /* 0x00000000fffff984 */ /* 0x000fe20000000800 */
[----:B------:R-:W-:Y:S01]  /*28d50*/  @!PT LDS RZ, [RZ] ;  /* 0x00000000fffff984 */ /* 0x000fe20000000800 */
[----:B------:R-:W-:Y:S01]  /*28d60*/  @!PT LDS RZ, [RZ] ;  /* 0x00000000fffff984 */ /* 0x000fe20000000800 */
[----:B------:R2:W-:Y:S04]  /*28d70*/  LDGSTS.E.BYPASS.LTC128B.128 [R0+0x11200], desc[UR50][R2.64], !P4 ;  /* 0x1120000002007fae */ /* 0x0005e8000e101d72 */
[----:B------:R2:W-:Y:S04]  /*28d80*/  LDGSTS.E.BYPASS.LTC128B.128 [R0+0x13a00], desc[UR50][R2.64+0x40], !P3 ;  /* 0x13a0004002007fae */ /* 0x0005e8000d901d72 */
[----:B------:R2:W-:Y:S01]  /*28d90*/  LDGSTS.E.BYPASS.LTC128B.128 [R0+0x16200], desc[UR50][R2.64+0x80], !P2 ;  /* 0x1620008002007fae */ /* 0x0005e2000d101d72 */
[----:B------:R-:W-:Y:S01]  /*28da0*/  NOP ;  /* 0x0000000000007918 */ /* 0x000fe20000000000 */
.L_x_4351:
        /* <DEDUP_REMOVED lines=11> */
.L_x_4352:
[----:B------:R2:W-:Y:S01]  /*28e60*/  SYNCS.ARRIVE.TRANS64.A1T0 RZ, [R4+URZ+0x33470], RZ ;  /* 0x033470ff04ff79a7 */ /* 0x0005e2000810003f */
[----:B------:R-:W-:Y:S05]  /*28e70*/  @!P3 BRA `(.L_x_4353) ;  /* 0x000000000004b947 */ /* 0x000fea0003800000 */
[----:B------:R-:W-:Y:S01]  /*28e80*/  BPT.TRAP 0x1 ;  /* 0x000000040000795c */ /* 0x000fe20000300000 */
.L_x_4353:
[----:B------:R-:W3:Y:S01]  /*28e90*/  SYNCS.PHASECHK.TRANS64.TRYWAIT P0, [R4+URZ+0x33440], R31 ;  /* 0x0334401f040075a7 */ /* 0x000ee2000800017f */
[----:B------:R-:W-:Y:S04]  /*28ea0*/  BSSY B0, `(.L_x_4354) ;  /* 0x0000002000007945 */ /* 0x000fe80003800000 */
[----:B---3--:R-:W-:Y:S05]  /*28eb0*/  @!P0 BRA `(.L_x_4355) ;  /* 0x0000007800d08947 */ /* 0x008fea0003800000 */
.L_x_4576:
[----:B------:R-:W-:Y:S05]  /*28ec0*/  BSYNC B0 ;  /* 0x0000000000007941 */ /* 0x000fea0003800000 */
.L_x_4354:
[----:B------:R-:W4:Y:S01]  /*28ed0*/  LDL R12, [R1+0xc] ;  /* 0x00000c00010c7983 */ /* 0x000f220000100800 */
[----:B------:R-:W-:Y:S01]  /*28ee0*/  ULDC.64 UR4, c[0x0][0x310] ;  /* 0x0000c40000047ab9 */ /* 0x000fe20000000a00 */
[----:B------:R-:W-:Y:S01]  /*28ef0*/  ULDC.64 UR6, c[0x0][0x300] ;  /* 0x0000c00000067ab9 */ /* 0x000fe20000000a00 */
[----:B------:R-:W-:Y:S01]  /*28f00*/  IMAD R9, R29, UR4, RZ ;  /* 0x000000041d097c24 */ /* 0x000fe2000f8e02ff */
[----:B------:R-:W5:Y:S01]  /*28f10*/  S2R R14, SR_TID.X ;  /* 0x00000000000e7919 */ /* 0x000f620000002100 */
[----:B------:R-:W-:-:S04]  /*28f20*/  IMAD.WIDE.U32 R2, R7, UR4, RZ ;  /* 0x0000000407027c25 */ /* 0x000fc8000f8e00ff */
        /* <DEDUP_REMOVED lines=16> */
[----:B------:R-:W-:-:S03]  /*29030*/  IMAD.WIDE.U32 R10, R18, UR4, R10 ;  /* 0x00000004120a7c25 */ /* 0x000fc6000f8e000a */
[----:B------:R-:W-:Y:S01]  /*29040*/  IADD3 R3, R3, R7, RZ ;  /* 0x0000000703037210 */ /* 0x000fe20007ffe0ff */
[----:B-----5:R-:W-:Y:S01]  /*29050*/  IMAD.SHL.U32 R13, R14, 0x10, RZ ;  /* 0x000000100e0d7824 */ /* 0x020fe200078e00ff */
[----:B------:R-:W-:Y:S01]  /*29060*/  IADD3 R5, P0, R10, UR6, RZ ;  /* 0x000000060a057c10 */ /* 0x000fe2000ff1e0ff */
[----:B------:R-:W-:Y:S02]  /*29070*/  IMAD.SHL.U32 R21, R14, 0x10, RZ ;  /* 0x000000100e157824 */ /* 0x000fe400078e00ff */
[----:B------:R-:W-:Y:S01]  /*29080*/  IMAD.WIDE.U32 R2, R18, UR4, R2 ;  /* 0x0000000412027c25 */ /* 0x000fe2000f8e0002 */
[----:B------:R-:W-:Y:S02]  /*29090*/  LOP3.LUT R13, R13, 0x30, RZ, 0xc0, !PT ;  /* 0x000000300d0d7812 */ /* 0x000fe400078ec0ff */
[----:B------:R-:W-:Y:S02]  /*290a0*/  LOP3.LUT R21, R21, 0x30, RZ, 0xc0, !PT ;  /* 0x0000003015157812 */ /* 0x000fe400078ec0ff */
[----:B------:R-:W-:-:S02]  /*290b0*/  LOP3.LUT R14, R13, 0x80, RZ, 0xfc, !PT ;  /* 0x000000800d0e7812 */ /* 0x000fc400078efcff */
[----:B------:R-:W-:Y:S01]  /*290c0*/  LOP3.LUT R13, R13, 0x40, RZ, 0xfc, !PT ;  /* 0x000000400d0d7812 */ /* 0x000fe200078efcff */
        /* <DEDUP_REMOVED lines=35> */
[----:B----4-:R-:W-:-:S04]  /*29300*/  IADD3 R2, P0, R21, R2, RZ ;  /* 0x0000000215027210 */ /* 0x010fc80007f1e0ff */
[----:B------:R-:W-:-:S05]  /*29310*/  IADD3.X R3, RZ, R8, RZ, P0, !PT ;  /* 0x00000008ff037210 */ /* 0x000fca00007fe4ff */
[----:B------:R-:W-:Y:S04]  /*29320*/  LDGSTS.E.BYPASS.LTC128B.128 [R0+0x25a00], desc[UR50][R2.64], !P4 ;  /* 0x25a0000002007fae */ /* 0x000fe8000e101d72 */
[----:B------:R-:W-:Y:S04]  /*29330*/  LDGSTS.E.BYPASS.LTC128B.128 [R0+0x28200], desc[UR50][R2.64+0x40], !P3 ;  /* 0x2820004002007fae */ /* 0x000fe8000d901d72 */
[----:B------:R4:W-:Y:S04]  /*29340*/  LDGSTS.E.BYPASS.LTC128B.128 [R0+0x2aa00], desc[UR50][R2.64+0x80], !P2 ;  /* 0x2aa0008002007fae */ /* 0x0009e8000d101d72 */
[----:B----4-:R4:W0:Y:S02]  /*29350*/  SHFL.IDX PT, R2, R6, RZ, 0x1c1f ;  /* 0x001c1fff06027589 */ /* 0x01082400000e0000 */
.L_x_4588:
        /* <DEDUP_REMOVED lines=10> */
.L_x_4357:
        /* <DEDUP_REMOVED lines=11> */
.L_x_4358:
[----:B------:R-:W-:Y:S01]  /*294b0*/  IMAD.U32 R0, RZ, RZ, UR37 ;  /* 0x00000025ff007e24 */ /* 0x000fe2000f8e00ff */
[----:B------:R0:W-:Y:S04]  /*294c0*/  SYNCS.ARRIVE.TRANS64.A1T0 RZ, [R4+URZ+0x33430], RZ ;  /* 0x033430ff04ff79a7 */ /* 0x0001e8000810003f */
[----:B------:R-:W-:-:S13]  /*294d0*/  ISETP.NE.AND P0, PT, R0, 0x3, PT ;  /* 0x000000030000780c */ /* 0x000fda0003f05270 */
[----:B0-----:R-:W-:Y:S05]  /*294e0*/  @!P0 BRA `(.L_x_4359) ;  /* 0x0000000000048947 */ /* 0x001fea0003800000 */
[----:B------:R-:W-:Y:S01]  /*294f0*/  BPT.TRAP 0x1 ;  /* 0x000000040000795c */ /* 0x000fe20000300000 */
.L_x_4359:
[----:B------:R-:W-:Y:S01]  /*29500*/  LOP3.LUT R3, R20, 0x1, RZ, 0x3c, !PT ;  /* 0x0000000114037812 */ /* 0x000fe200078e3cff */
[----:B------:R-:W-:Y:S01]  /*29510*/  IMAD R2, R17, 0x8, R23 ;  /* 0x0000000811027824 */ /* 0x000fe200078e0217 */
[----:B------:R-:W-:Y:S02]  /*29520*/  BSSY B0, `(.L_x_4360) ;  /* 0x0000004000007945 */ /* 0x000fe40003800000 */
[----:B------:R-:W-:-:S04]  /*29530*/  SHF.L.U32 R3, R3, 0x1f, RZ ;  /* 0x0000001f03037819 */ /* 0x000fc800000006ff */
[----:B------:R-:W0:Y:S02]  /*29540*/  SYNCS.PHASECHK.TRANS64.TRYWAIT P2, [R2+URZ+0x33470], R3 ;  /* 0x03347003020075a7 */ /* 0x000e24000804017f */
[----:B0-----:R-:W-:Y:S05]  /*29550*/  @!P2 BRA `(.L_x_4361) ;  /* 0x0000007800b8a947 */ /* 0x001fea0003800000 */
.L_x_4589:
[----:B------:R-:W-:Y:S05]  /*29560*/  BSYNC B0 ;  /* 0x0000000000007941 */ /* 0x000fea0003800000 */
.L_x_4360:
[----:B------:R-:W-:-:S05]  /*29570*/  IMAD.U32 R0, RZ, RZ, UR39 ;  /* 0x00000027ff007e24 */ /* 0x000fca000f8e00ff */
[----:B------:R-:W-:-:S13]  /*29580*/  ISETP.NE.AND P2, PT, R0, 0x3, PT ;  /* 0x000000030000780c */ /* 0x000fda0003f45270 */
[----:B------:R-:W-:Y:S05]  /*29590*/  @!P2 BRA `(.L_x_4362) ;  /* 0x000000000004a947 */ /* 0x000fea0003800000 */
[----:B------:R-:W-:Y:S01]  /*295a0*/  BPT.TRAP 0x1 ;  /* 0x000000040000795c */ /* 0x000fe20000300000 */
.L_x_4362:
[----:B------:R-:W-:Y:S01]  /*295b0*/  SHF.L.U32 R3, R20, 0x1f, RZ ;  /* 0x0000001f14037819 */ /* 0x000fe200000006ff */
[----:B------:R-:W-:-:S03]  /*295c0*/  IMAD R0, R17, 0x7800, RZ ;  /* 0x0000780011007824 */ /* 0x000fc600078e02ff */
[----:B------:R-:W0:Y:S02]  /*295d0*/  SYNCS.PHASECHK.TRANS64.TRYWAIT P2, [R2+URZ+0x33460], R3 ;  /* 0x03346003020075a7 */ /* 0x000e24000804017f */
[----:B0-----:R-:W-:Y:S05]  /*295e0*/  @!P2 BRA `(.L_x_4363) ;  /* 0x0000007800a8a947 */ /* 0x001fea0003800000 */
.L_x_4590:
[C---:B--23--:R-:W-:Y:S01]  /*295f0*/  LOP3.LUT R4, R0.reuse, R25, RZ, 0xfc, !PT ;  /* 0x0000001900047212 */ /* 0x04cfe200078efcff */
[----:B------:R-:W-:Y:S05]  /*29600*/  WARPSYNC.ALL ;  /* 0x0000000000007948 */ /* 0x000fea0003800000 */
[----:B------:R-:W-:Y:S01]  /*29610*/  IADD3 R5, R23, R4, RZ ;  /* 0x0000000417057210 */ /* 0x000fe20007ffe0ff */
[C---:B------:R-:W-:Y:S01]  /*29620*/  VIADD R12, R0.reuse, 0x2800 ;  /* 0x00002800000c7836 */ /* 0x040fe20000000000 */
[C---:B------:R-:W-:Y:S01]  /*29630*/  LOP3.LUT R3, R0.reuse, R22, RZ, 0xfc, !PT ;  /* 0x0000001600037212 */ /* 0x040fe200078efcff */
[C---:B------:R-:W-:Y:S01]  /*29640*/  VIADD R13, R0.reuse, 0x800 ;  /* 0x00000800000d7836 */ /* 0x040fe20000000000 */
[C---:B------:R-:W-:Y:S01]  /*29650*/  IADD3 R20, R0.reuse, 0x5000, RZ ;  /* 0x0000500000147810 */ /* 0x040fe20007ffe0ff */
[----:B------:R-:W-:Y:S01]  /*29660*/  VIADD R17, R0, 0x3000 ;  /* 0x0000300000117836 */ /* 0x000fe20000000000 */
[----:B----4-:R-:W0:Y:S01]  /*29670*/  LDSM.16.MT88.4 R4, [R5+0xf200] ;  /* 0x00f200000504783b */ /* 0x010e220000004200 */
[----:B------:R-:W-:-:S02]  /*29680*/  IMAD.IADD R3, R24, 0x1, R3 ;  /* 0x0000000118037824 */ /* 0x000fc400078e0203 */
[C---:B------:R-:W-:Y:S02]  /*29690*/  VIADD R15, R0.reuse, 0x2000 ;  /* 0x00002000000f7836 */ /* 0x040fe40000000000 */
[----:B------:R-:W-:Y:S02]  /*296a0*/  VIADD R14, R0, 0x5800 ;  /* 0x00005800000e7836 */ /* 0x000fe40000000000 */
[----:B------:R-:W-:-:S05]  /*296b0*/  IMAD.U32 R21, RZ, RZ, UR39 ;  /* 0x00000027ff157e24 */ /* 0x000fca000f8e00ff */
[----:B------:R-:W-:Y:S02]  /*296c0*/  ISETP.NE.AND P2, PT, R21, 0x3, PT ;  /* 0x000000031500780c */ /* 0x000fe40003f45270 */
[C-C-:B0-----:R-:W-:Y:S02]  /*296d0*/  PRMT R8, R4.reuse, 0x6420, R5.reuse ;  /* 0x0000642004087816 */ /* 0x141fe40000000005 */
[----:B------:R-:W-:Y:S02]  /*296e0*/  PRMT R9, R4, 0x7531, R5 ;  /* 0x0000753104097816 */ /* 0x000fe40000000005 */
        /* <DEDUP_REMOVED lines=12> */
[----:B------:R-:W-:Y:S02]  /*297b0*/  PRMT R9, R4, 0x7531, R5 ;  /* 0x0000753104097816 */ /* 0x000fe40000000005 */
[C-C-:B------:R-:W-:Y:S02]  /*297c0*/  PRMT R10, R6.reuse, 0x6420, R7.reuse ;  /* 0x00006420060a7816 */ /* 0x140fe40000000007 */
[----:B------:R-:W-:-:S05]  /*297d0*/  PRMT R11, R6, 0x7531, R7 ;  /* 0x00007531060b7816 */ /* 0x000fca0000000007 */
[----:B------:R0:W-:Y:S02]  /*297e0*/  STSM.16.M88.4 [R3], R8 ;  /* 0x0000000803007844 */ /* 0x0001e40000000200 */
[C---:B0-----:R-:W-:Y:S02]  /*297f0*/  LOP3.LUT R3, R20.reuse, R25, RZ, 0xfc, !PT ;  /* 0x0000001914037212 */ /* 0x041fe400078efcff */
[----:B------:R-:W-:-:S03]  /*29800*/  LOP3.LUT R20, R20, R22, RZ, 0xfc, !PT ;  /* 0x0000001614147212 */ /* 0x000fc600078efcff */
[----:B------:R-:W-:Y:S02]  /*29810*/  IMAD.IADD R3, R23, 0x1, R3 ;  /* 0x0000000117037824 */ /* 0x000fe400078e0203 */
[----:B------:R-:W-:-:S03]  /*29820*/  IMAD.IADD R20, R24, 0x1, R20 ;  /* 0x0000000118147824 */ /* 0x000fc600078e0214 */
[----:B------:R0:W2:Y:S02]  /*29830*/  LDSM.16.MT88.4 R4, [R3+0xf200] ;  /* 0x00f200000304783b */ /* 0x0000a40000004200 */
[----:B0-----:R-:W-:Y:S01]  /*29840*/  VIADD R3, R0, 0x1000 ;  /* 0x0000100000037836 */ /* 0x001fe20000000000 */
[C-C-:B--2---:R-:W-:Y:S02]  /*29850*/  PRMT R8, R4.reuse, 0x6420, R5.reuse ;  /* 0x0000642004087816 */ /* 0x144fe40000000005 */
[----:B------:R-:W-:Y:S02]  /*29860*/  PRMT R9, R4, 0x7531, R5 ;  /* 0x0000753104097816 */ /* 0x000fe40000000005 */
[C---:B------:R-:W-:Y:S02]  /*29870*/  LOP3.LUT R4, R3.reuse, R22, RZ, 0xfc, !PT ;  /* 0x0000001603047212 */ /* 0x040fe400078efcff */
[C-C-:B------:R-:W-:Y:S02]  /*29880*/  PRMT R10, R6.reuse, 0x6420, R7.reuse ;  /* 0x00006420060a7816 */ /* 0x140fe40000000007 */
[----:B------:R-:W-:Y:S01]  /*29890*/  PRMT R11, R6, 0x7531, R7 ;  /* 0x00007531060b7816 */ /* 0x000fe20000000007 */
[----:B------:R-:W-:Y:S01]  /*298a0*/  IMAD.IADD R4, R24, 0x1, R4 ;  /* 0x0000000118047824 */ /* 0x000fe200078e0204 */
[----:B------:R-:W-:-:S04]  /*298b0*/  LOP3.LUT R3, R3, R25, RZ, 0xfc, !PT ;  /* 0x0000001903037212 */ /* 0x000fc800078efcff */
[----:B------:R0:W-:Y:S01]  /*298c0*/  STSM.16.M88.4 [R4], R8 ;  /* 0x0000000804007844 */ /* 0x0001e20000000200 */
[C---:B------:R-:W-:Y:S02]  /*298d0*/  IMAD.IADD R3, R23.reuse, 0x1, R3 ;  /* 0x0000000117037824 */ /* 0x040fe400078e0203 */
[----:B0-----:R-:W-:Y:S02]  /*298e0*/  IMAD.IADD R4, R23, 0x1, R13 ;  /* 0x0000000117047824 */ /* 0x001fe400078e020d */
[----:B------:R-:W-:-:S04]  /*298f0*/  VIADD R13, R0, 0x1800 ;  /* 0x00001800000d7836 */ /* 0x000fc80000000000 */
[----:B------:R-:W0:Y:S02]  /*29900*/  LDSM.16.MT88.4 R4, [R4+0xf200] ;  /* 0x00f200000404783b */ /* 0x000e240000004200 */
[C-C-:B0-----:R-:W-:Y:S02]  /*29910*/  PRMT R8, R4.reuse, 0x6420, R5.reuse ;  /* 0x0000642004087816 */ /* 0x141fe40000000005 */
[----:B------:R-:W-:Y:S02]  /*29920*/  PRMT R9, R4, 0x7531, R5 ;  /* 0x0000753104097816 */ /* 0x000fe40000000005 */
[----:B------:R-:W-:Y:S02]  /*29930*/  LOP3.LUT R4, R13, R22, RZ, 0xfc, !PT ;  /* 0x000000160d047212 */ /* 0x000fe400078efcff */
[C-C-:B------:R-:W-:Y:S02]  /*29940*/  PRMT R10, R6.reuse, 0x6420, R7.reuse ;  /* 0x00006420060a7816 */ /* 0x140fe40000000007 */
[----:B------:R-:W-:-:S02]  /*29950*/  PRMT R11, R6, 0x7531, R7 ;  /* 0x00007531060b7816 */ /* 0x000fc40000000007 */
[----:B------:R-:W-:Y:S02]  /*29960*/  IADD3 R4, R24, R4, RZ ;  /* 0x0000000418047210 */ /* 0x000fe40007ffe0ff */
[----:B------:R-:W-:-:S03]  /*29970*/  LOP3.LUT R13, R13, R25, RZ, 0xfc, !PT ;  /* 0x000000190d0d7212 */ /* 0x000fc600078efcff */
[----:B------:R0:W-:Y:S02]  /*29980*/  STSM.16.M88.4 [R4], R8 ;  /* 0x0000000804007844 */ /* 0x0001e40000000200 */
[C---:B0-----:R-:W-:Y:S02]  /*29990*/  LOP3.LUT R4, R17.reuse, R25, RZ, 0xfc, !PT ;  /* 0x0000001911047212 */ /* 0x041fe400078efcff */
[----:B------:R-:W-:-:S03]  /*299a0*/  LOP3.LUT R17, R17, R22, RZ, 0xfc, !PT ;  /* 0x0000001611117212 */ /* 0x000fc600078efcff */
[----:B------:R-:W-:Y:S02]  /*299b0*/  IMAD.IADD R4, R23, 0x1, R4 ;  /* 0x0000000117047824 */ /* 0x000fe400078e0204 */
[----:B------:R-:W-:-:S04]  /*299c0*/  IMAD.IADD R17, R24, 0x1, R17 ;  /* 0x0000000118117824 */ /* 0x000fc800078e0211 */
[----:B------:R-:W0:Y:S02]  /*299d0*/  LDSM.16.MT88.4 R4, [R4+0xf200] ;  /* 0x00f200000404783b */ /* 0x000e240000004200 */
[C-C-:B0-----:R-:W-:Y:S02]  /*299e0*/  PRMT R8, R4.reuse, 0x6420, R5.reuse ;  /* 0x0000642004087816 */ /* 0x141fe40000000005 */
[----:B------:R-:W-:Y:S02]  /*299f0*/  PRMT R9, R4, 0x7531, R5 ;  /* 0x0000753104097816 */ /* 0x000fe40000000005 */
[C---:B------:R-:W-:Y:S02]  /*29a00*/  LOP3.LUT R4, R15.reuse, R22, RZ, 0xfc, !PT ;  /* 0x000000160f047212 */ /* 0x040fe400078efcff */
[C-C-:B------:R-:W-:Y:S02]  /*29a10*/  PRMT R10, R6.reuse, 0x6420, R7.reuse ;  /* 0x00006420060a7816 */ /* 0x140fe40000000007 */
[----:B------:R-:W-:Y:S01]  /*29a20*/  PRMT R11, R6, 0x7531, R7 ;  /* 0x00007531060b7816 */ /* 0x000fe20000000007 */
[----:B------:R-:W-:Y:S01]  /*29a30*/  IMAD.IADD R4, R24, 0x1, R4 ;  /* 0x0000000118047824 */ /* 0x000fe200078e0204 */
[----:B------:R-:W-:-:S04]  /*29a40*/  LOP3.LUT R15, R15, R25, RZ, 0xfc, !PT ;  /* 0x000000190f0f7212 */ /* 0x000fc800078efcff */
[----:B------:R0:W-:Y:S02]  /*29a50*/  STSM.16.M88.4 [R4], R8 ;  /* 0x0000000804007844 */ /* 0x0001e40000000200 */
[C---:B0-----:R-:W-:Y:S02]  /*29a60*/  LOP3.LUT R4, R14.reuse, R25, RZ, 0xfc, !PT ;  /* 0x000000190e047212 */ /* 0x041fe400078efcff */
[----:B------:R-:W-:Y:S02]  /*29a70*/  LOP3.LUT R14, R14, R22, RZ, 0xfc, !PT ;  /* 0x000000160e0e7212 */ /* 0x000fe400078efcff */
[----:B------:R-:W-:Y:S02]  /*29a80*/  IADD3 R4, R23, R4, RZ ;  /* 0x0000000417047210 */ /* 0x000fe40007ffe0ff */
[----:B------:R-:W-:-:S04]  /*29a90*/  IADD3 R14, R24, R14, RZ ;  /* 0x0000000e180e7210 */ /* 0x000fc80007ffe0ff */
[----:B------:R-:W0:Y:S02]  /*29aa0*/  LDSM.16.MT88.4 R4, [R4+0xf200] ;  /* 0x00f200000404783b */ /* 0x000e240000004200 */
[C-C-:B0-----:R-:W-:Y:S02]  /*29ab0*/  PRMT R8, R4.reuse, 0x6420, R5.reuse ;  /* 0x0000642004087816 */ /* 0x141fe40000000005 */
[----:B------:R-:W-:Y:S02]  /*29ac0*/  PRMT R9, R4, 0x7531, R5 ;  /* 0x0000753104097816 */ /* 0x000fe40000000005 */
[C-C-:B------:R-:W-:Y:S02]  /*29ad0*/  PRMT R10, R6.reuse, 0x6420, R7.reuse ;  /* 0x00006420060a7816 */ /* 0x140fe40000000007 */
[----:B------:R-:W-:-:S05]  /*29ae0*/  PRMT R11, R6, 0x7531, R7 ;  /* 0x00007531060b7816 */ /* 0x000fca0000000007 */
[----:B------:R-:W-:Y:S04]  /*29af0*/  STSM.16.M88.4 [R12], R8 ;  /* 0x000000080c007844 */ /* 0x000fe80000000200 */
[----:B------:R0:W2:Y:S02]  /*29b00*/  LDSM.16.MT88.4 R4, [R3+0xf200] ;  /* 0x00f200000304783b */ /* 0x0000a40000004200 */
        /* <DEDUP_REMOVED lines=8> */
[----:B------:R-:W-:-:S03]  /*29b90*/  LOP3.LUT R3, R3, R22, RZ, 0xfc, !PT ;  /* 0x0000001603037212 */ /* 0x000fc600078efcff */
[----:B------:R0:W-:Y:S01]  /*29ba0*/  STSM.16.M88.4 [R17], R8 ;  /* 0x0000000811007844 */ /* 0x0001e20000000200 */
[----:B------:R-:W-:-:S03]  /*29bb0*/  IADD3 R3, R24, R3, RZ ;  /* 0x0000000318037210 */ /* 0x000fc60007ffe0ff */
[----:B------:R-:W2:Y:S01]  /*29bc0*/  LDSM.16.MT88.4 R4, [R4+0xf200] ;  /* 0x00f200000404783b */ /* 0x000ea20000004200 */
[----:B0-----:R-:W-:Y:S01]  /*29bd0*/  VIADD R17, R0, 0x4000 ;  /* 0x0000400000117836 */ /* 0x001fe20000000000 */
        /* <DEDUP_REMOVED lines=21> */
[C---:B0-----:R-:W-:Y:S01]  /*29d30*/  IADD3 R3, R0.reuse, 0x4800, RZ ;  /* 0x0000480000037810 */ /* 0x041fe20007ffe0ff */
[----:B------:R-:W-:Y:S01]  /*29d40*/  VIADD R0, R0, 0x7000 ;  /* 0x0000700000007836 */ /* 0x000fe20000000000 */
[C-C-:B--2---:R-:W-:Y:S02]  /*29d50*/  PRMT R8, R4.reuse, 0x6420, R5.reuse ;  /* 0x0000642004087816 */ /* 0x144fe40000000005 */
[----:B------:R-:W-:Y:S02]  /*29d60*/  PRMT R9, R4, 0x7531, R5 ;  /* 0x0000753104097816 */ /* 0x000fe40000000005 */
[----:B------:R-:W-:-:S02]  /*29d70*/  LOP3.LUT R4, R3, R22, RZ, 0xfc, !PT ;  /* 0x0000001603047212 */ /* 0x000fc400078efcff */
[C-C-:B------:R-:W-:Y:S02]  /*29d80*/  PRMT R10, R6.reuse, 0x6420, R7.reuse ;  /* 0x00006420060a7816 */ /* 0x140fe40000000007 */
[----:B------:R-:W-:Y:S01]  /*29d90*/  PRMT R11, R6, 0x7531, R7 ;  /* 0x00007531060b7816 */ /* 0x000fe20000000007 */
[----:B------:R-:W-:-:S05]  /*29da0*/  IMAD.IADD R4, R24, 0x1, R4 ;  /* 0x0000000118047824 */ /* 0x000fca00078e0204 */
[----:B------:R0:W-:Y:S02]  /*29db0*/  STSM.16.M88.4 [R4], R8 ;  /* 0x0000000804007844 */ /* 0x0001e40000000200 */
[----:B0-----:R-:W-:-:S06]  /*29dc0*/  IMAD.IADD R4, R23, 0x1, R17 ;  /* 0x0000000117047824 */ /* 0x001fcc00078e0211 */
[----:B------:R-:W0:Y:S02]  /*29dd0*/  LDSM.16.MT88.4 R4, [R4+0xf200] ;  /* 0x00f200000404783b */ /* 0x000e240000004200 */
[C-C-:B0-----:R-:W-:Y:S02]  /*29de0*/  PRMT R8, R4.reuse, 0x6420, R5.reuse ;  /* 0x0000642004087816 */ /* 0x141fe40000000005 */
[----:B------:R-:W-:Y:S02]  /*29df0*/  PRMT R9, R4, 0x7531, R5 ;  /* 0x0000753104097816 */ /* 0x000fe40000000005 */
[----:B------:R-:W-:Y:S02]  /*29e00*/  LOP3.LUT R4, R13, R25, RZ, 0xfc, !PT ;  /* 0x000000190d047212 */ /* 0x000fe400078efcff */
        /* <DEDUP_REMOVED lines=8> */
[----:B------:R-:W-:Y:S01]  /*29e90*/  PRMT R9, R4, 0x7531, R5 ;  /* 0x0000753104097816 */ /* 0x000fe20000000005 */
[----:B------:R-:W-:Y:S01]  /*29ea0*/  IMAD.IADD R4, R23, 0x1, R15 ;  /* 0x0000000117047824 */ /* 0x000fe200078e020f */
[----:B------:R-:W-:-:S02]  /*29eb0*/  PRMT R10, R6, 0x6420, R7 ;  /* 0x00006420060a7816 */ /* 0x000fc40000000007 */
[----:B------:R-:W-:-:S05]  /*29ec0*/  PRMT R11, R6, 0x7531, R7 ;  /* 0x00007531060b7816 */ /* 0x000fca0000000007 */
[----:B------:R-:W-:Y:S04]  /*29ed0*/  STSM.16.M88.4 [R14], R8 ;  /* 0x000000080e007844 */ /* 0x000fe80000000200 */
[----:B------:R-:W0:Y:S02]  /*29ee0*/  LDSM.16.MT88.4 R4, [R4+0xf200] ;  /* 0x00f200000404783b */ /* 0x000e240000004200 */
[C-C-:B0-----:R-:W-:Y:S02]  /*29ef0*/  PRMT R10, R6.reuse, 0x6420, R7.reuse ;  /* 0x00006420060a7816 */ /* 0x141fe40000000007 */
[----:B------:R-:W-:Y:S02]  /*29f00*/  PRMT R11, R6, 0x7531, R7 ;  /* 0x00007531060b7816 */ /* 0x000fe40000000007 */
[----:B------:R-:W-:-:S02]  /*29f10*/  LOP3.LUT R6, R3, R25, RZ, 0xfc, !PT ;  /* 0x0000001903067212 */ /* 0x000fc400078efcff */
[C-C-:B------:R-:W-:Y:S02]  /*29f20*/  PRMT R8, R4.reuse, 0x6420, R5.reuse ;  /* 0x0000642004087816 */ /* 0x140fe40000000005 */
[----:B------:R-:W-:Y:S01]  /*29f30*/  PRMT R9, R4, 0x7531, R5 ;  /* 0x0000753104097816 */ /* 0x000fe20000000005 */
[----:B------:R-:W-:-:S04]  /*29f40*/  IMAD.IADD R6, R23, 0x1, R6 ;  /* 0x0000000117067824 */ /* 0x000fc800078e0206 */
[----:B------:R-:W-:Y:S04]  /*29f50*/  STSM.16.M88.4 [R12], R8 ;  /* 0x000000080c007844 */ /* 0x000fe80000000200 */
[----:B------:R-:W0:Y:S02]  /*29f60*/  LDSM.16.MT88.4 R4, [R6+0xf200] ;  /* 0x00f200000604783b */ /* 0x000e240000004200 */
[C-C-:B0-----:R-:W-:Y:S02]  /*29f70*/  PRMT R8, R4.reuse, 0x6420, R5.reuse ;  /* 0x0000642004087816 */ /* 0x141fe40000000005 */
[----:B------:R-:W-:Y:S02]  /*29f80*/  PRMT R9, R4, 0x7531, R5 ;  /* 0x0000753104097816 */ /* 0x000fe40000000005 */
[----:B------:R-:W-:-:S02]  /*29f90*/  LOP3.LUT R4, R0, R25, RZ, 0xfc, !PT ;  /* 0x0000001900047212 */ /* 0x000fc400078efcff */
[C-C-:B------:R-:W-:Y:S02]  /*29fa0*/  PRMT R10, R6.reuse, 0x6420, R7.reuse ;  /* 0x00006420060a7816 */ /* 0x140fe40000000007 */
[----:B------:R-:W-:Y:S02]  /*29fb0*/  PRMT R11, R6, 0x7531, R7 ;  /* 0x00007531060b7816 */ /* 0x000fe40000000007 */
[----:B------:R-:W-:Y:S02]  /*29fc0*/  IADD3 R4, R23, R4, RZ ;  /* 0x0000000417047210 */ /* 0x000fe40007ffe0ff */
[----:B------:R-:W-:Y:S01]  /*29fd0*/  LOP3.LUT R0, R0, R22, RZ, 0xfc, !PT ;  /* 0x0000001600007212 */ /* 0x000fe200078efcff */
[----:B------:R-:W-:Y:S04]  /*29fe0*/  STSM.16.M88.4 [R13], R8 ;  /* 0x000000080d007844 */ /* 0x000fe80000000200 */
[----:B------:R-:W0:Y:S01]  /*29ff0*/  LDSM.16.MT88.4 R4, [R4+0xf200] ;  /* 0x00f200000404783b */ /* 0x000e220000004200 */
        /* <DEDUP_REMOVED lines=14> */
.L_x_4364:
[----:B--2---:R2:W-:Y:S01]  /*2a0e0*/  SYNCS.ARRIVE.TRANS64.A1T0 RZ, [R2+URZ+0x33450], RZ ;  /* 0x033450ff02ff79a7 */ /* 0x0045e2000810003f */
[----:B------:R-:W-:Y:S06]  /*2a0f0*/  BAR.SYNC.DEFER_BLOCKING 0x2, 0x80 ;  /* 0x0082000000007b1d */ /* 0x000fec0000010000 */
[----:B------:R-:W-:Y:S05]  /*2a100*/  @!P0 BRA `(.L_x_4365) ;  /* 0x0000000000048947 */ /* 0x000fea0003800000 */
[----:B------:R-:W-:Y:S01]  /*2a110*/  BPT.TRAP 0x1 ;  /* 0x000000040000795c */ /* 0x000fe20000300000 */
.L_x_4365:
[----:B0-----:R-:W3:Y:S01]  /*2a120*/  LDL R0, [R1+0x18] ;  /* 0x0000180001007983 */ /* 0x001ee20000100800 */
[----:B--2---:R-:W-:Y:S02]  /*2a130*/  VIADD R2, R2, 0x33480 ;  /* 0x0003348002027836 */ /* 0x004fe40000000000 */
[----:B------:R-:W-:Y:S02]  /*2a140*/  IMAD.MOV.U32 R20, RZ, RZ, R37 ;  /* 0x000000ffff147224 */ /* 0x000fe400078e0025 */
[----:B------:R-:W-:Y:S01]  /*2a150*/  IMAD.MOV.U32 R17, RZ, RZ, R32 ;  /* 0x000000ffff117224 */ /* 0x000fe200078e0020 */
[----:B---3--:R-:W-:-:S04]  /*2a160*/  PRMT R2, R0, 0x654, R2 ;  /* 0x0000065400027816 */ /* 0x008fc80000000002 */
[----:B------:R2:W-:Y:S01]  /*2a170*/  SYNCS.ARRIVE.TRANS64.RED.A1T0 RZ, [R2+URZ], RZ ;  /* 0x000000ff02ff79a7 */ /* 0x0005e2000810043f */
[----:B------:R-:W-:Y:S05]  /*2a180*/  @P1 BRA `(.L_x_4366) ;  /* 0xffffffe000741947 */ /* 0x000fea000383ffff */
.L_x_4346:
[----:B0-----:R-:W2:Y:S01]  /*2a190*/  S2R R0, SR_TID.X ;  /* 0x0000000000007919 */ /* 0x001ea20000002100 */
[----:B------:R-:W-:Y:S01]  /*2a1a0*/  BSSY B0, `(.L_x_4367) ;  /* 0x0000012000007945 */ /* 0x000fe20003800000 */
[----:B--2---:R-:W-:Y:S02]  /*2a1b0*/  LOP3.LUT R2, R0, 0x7f, RZ, 0xc0, !PT ;  /* 0x0000007f00027812 */ /* 0x004fe400078ec0ff */
[----:B------:R-:W-:Y:S02]  /*2a1c0*/  MOV R0, UR37 ;  /* 0x0000002500007c02 */ /* 0x000fe40008000f00 */
[----:B------:R-:W-:Y:S02]  /*2a1d0*/  ISETP.NE.AND P1, PT, R2, RZ, PT ;  /* 0x000000ff0200720c */ /* 0x000fe40003f25270 */
[----:B------:R-:W-:-:S11]  /*2a1e0*/  ISETP.NE.AND P0, PT, R0, 0x3, PT ;  /* 0x000000030000780c */ /* 0x000fd60003f05270 */
[----:B------:R-:W-:Y:S05]  /*2a1f0*/  @P1 BRA `(.L_x_4368) ;  /* 0x0000000000301947 */ /* 0x000fea0003800000 */
[----:B------:R-:W0:Y:S01]  /*2a200*/  S2R R5, SR_LANEID ;  /* 0x0000000000057919 */ /* 0x000e220000000000 */
        /* <DEDUP_REMOVED lines=10> */
[----:B0-----:R-:W-:-:S07]  /*2a2b0*/  IADD3 R16, R0, UR38, R7 ;  /* 0x0000002600107c10 */ /* 0x001fce000fffe007 */
.L_x_4368:
[----:B------:R-:W-:Y:S05]  /*2a2c0*/  BSYNC B0 ;  /* 0x0000000000007941 */ /* 0x000fea0003800000 */
.L_x_4367:
[----:B------:R-:W-:Y:S05]  /*2a2d0*/  @!P0 BRA `(.L_x_4369) ;  /* 0x0000000000048947 */ /* 0x000fea0003800000 */
[----:B------:R-:W-:Y:S01]  /*2a2e0*/  BPT.TRAP 0x1 ;  /* 0x000000040000795c */ /* 0x000fe20000300000 */
.L_x_4369:
[----:B------:R-:W-:Y:S01]  /*2a2f0*/  LOP3.LUT R3, R37, 0x1, RZ, 0x3c, !PT ;  /* 0x0000000125037812 */ /* 0x000fe200078e3cff */
[----:B------:R-:W-:Y:S01]  /*2a300*/  IMAD R0, R32, 0x8, R23 ;  /* 0x0000000820007824 */ /* 0x000fe200078e0217 */
[----:B------:R-:W-:Y:S02]  /*2a310*/  BSSY B0, `(.L_x_4370) ;  /* 0x0000004000007945 */ /* 0x000fe40003800000 */
[----:B------:R-:W-:-:S04]  /*2a320*/  SHF.L.U32 R3, R3, 0x1f, RZ ;  /* 0x0000001f03037819 */ /* 0x000fc800000006ff */
[----:B------:R-:W0:Y:S02]  /*2a330*/  SYNCS.PHASECHK.TRANS64.TRYWAIT P1, [R0+URZ+0x33470], R3 ;  /* 0x03347003000075a7 */ /* 0x000e24000802017f */
[----:B0-----:R-:W-:Y:S05]  /*2a340*/  @!P1 BRA `(.L_x_4371) ;  /* 0x0000006c00649947 */ /* 0x001fea0003800000 */
.L_x_4591:
[----:B------:R-:W-:Y:S05]  /*2a350*/  BSYNC B0 ;  /* 0x0000000000007941 */ /* 0x000fea0003800000 */
.L_x_4370:
[----:B------:R-:W-:-:S05]  /*2a360*/  IMAD.U32 R2, RZ, RZ, UR39 ;  /* 0x00000027ff027e24 */ /* 0x000fca000f8e00ff */
[----:B------:R-:W-:-:S13]  /*2a370*/  ISETP.NE.AND P1, PT, R2, 0x3, PT ;  /* 0x000000030200780c */ /* 0x000fda0003f25270 */
[----:B------:R-:W-:Y:S05]  /*2a380*/  @!P1 BRA `(.L_x_4372) ;  /* 0x0000000000049947 */ /* 0x000fea0003800000 */
[----:B------:R-:W-:Y:S01]  /*2a390*/  BPT.TRAP 0x1 ;  /* 0x000000040000795c */ /* 0x000fe20000300000 */
.L_x_4372:
[----:B0-----:R-:W-:-:S04]  /*2a3a0*/  SHF.L.U32 R3, R37, 0x1f, RZ ;  /* 0x0000001f25037819 */ /* 0x001fc800000006ff */
[----:B------:R-:W0:Y:S02]  /*2a3b0*/  SYNCS.PHASECHK.TRANS64.TRYWAIT P1, [R0+URZ+0x33460], R3 ;  /* 0x03346003000075a7 */ /* 0x000e24000802017f */
[----:B0-----:R-:W-:Y:S05]  /*2a3c0*/  @!P1 BRA `(.L_x_4373) ;  /* 0x0000006c00589947 */ /* 0x001fea0003800000 */
.L_x_4592:
[----:B------:R-:W-:Y:S01]  /*2a3d0*/  IMAD R2, R32, 0x7800, RZ ;  /* 0x0000780020027824 */ /* 0x000fe200078e02ff */
[----:B------:R-:W-:Y:S05]  /*2a3e0*/  WARPSYNC.ALL ;  /* 0x0000000000007948 */ /* 0x000fea0003800000 */
[C---:B------:R-:W-:Y:S01]  /*2a3f0*/  LOP3.LUT R4, R2.reuse, R25, RZ, 0xfc, !PT ;  /* 0x0000001902047212 */ /* 0x040fe200078efcff */
[C---:B------:R-:W-:Y:S01]  /*2a400*/  VIADD R13, R2.reuse, 0x2800 ;  /* 0x00002800020d7836 */ /* 0x040fe20000000000 */
[C---:B0-----:R-:W-:Y:S01]  /*2a410*/  LOP3.LUT R3, R2.reuse, R22, RZ, 0xfc, !PT ;  /* 0x0000001602037212 */ /* 0x041fe200078efcff */
[C---:B------:R-:W-:Y:S01]  /*2a420*/  VIADD R18, R2.reuse, 0x5000 ;  /* 0x0000500002127836 */ /* 0x040fe20000000000 */
[----:B------:R-:W-:Y:S01]  /*2a430*/  IADD3 R17, R2, 0x2000, RZ ;  /* 0x0000200002117810 */ /* 0x000fe20007ffe0ff */
[----:B------:R-:W-:-:S02]  /*2a440*/  IMAD.IADD R5, R23, 0x1, R4 ;  /* 0x0000000117057824 */ /* 0x000fc400078e0204 */
[----:B------:R-:W-:Y:S02]  /*2a450*/  IMAD.IADD R12, R24, 0x1, R3 ;  /* 0x00000001180c7824 */ /* 0x000fe400078e0203 */
[----:B------:R-:W-:Y:S02]  /*2a460*/  VIADD R3, R2, 0x800 ;  /* 0x0000080002037836 */ /* 0x000fe40000000000 */
[----:B------:R-:W0:Y:S01]  /*2a470*/  LDSM.16.MT88.4 R4, [R5+0xf200] ;  /* 0x00f200000504783b */ /* 0x000e220000004200 */
[----:B------:R-:W-:-:S05]  /*2a480*/  IMAD.U32 R21, RZ, RZ, UR39 ;  /* 0x00000027ff157e24 */ /* 0x000fca000f8e00ff */
[----:B------:R-:W-:Y:S02]  /*2a490*/  ISETP.NE.AND P1, PT, R21, 0x3, PT ;  /* 0x000000031500780c */ /* 0x000fe40003f25270 */
[C-C-:B0-----:R-:W-:Y:S02]  /*2a4a0*/  PRMT R8, R4.reuse, 0x6420, R5.reuse ;  /* 0x0000642004087816 */ /* 0x141fe40000000005 */
[----:B------:R-:W-:Y:S02]  /*2a4b0*/  PRMT R9, R4, 0x7531, R5 ;  /* 0x0000753104097816 */ /* 0x000fe40000000005 */
[----:B------:R-:W-:Y:S02]  /*2a4c0*/  LOP3.LUT R4, R13, R25, RZ, 0xfc, !PT ;  /* 0x000000190d047212 */ /* 0x000fe400078efcff */
[C-C-:B------:R-:W-:Y:S02]  /*2a4d0*/  PRMT R10, R6.reuse, 0x6420, R7.reuse ;  /* 0x00006420060a7816 */ /* 0x140fe40000000007 */
[----:B------:R-:W-:-:S02]  /*2a4e0*/  PRMT R11, R6, 0x7531, R7 ;  /* 0x00007531060b7816 */ /* 0x000fc40000000007 */
[----:B------:R-:W-:Y:S02]  /*2a4f0*/  IADD3 R6, R23, R4, RZ ;  /* 0x0000000417067210 */ /* 0x000fe40007ffe0ff */
[----:B------:R-:W-:Y:S01]  /*2a500*/  LOP3.LUT R13, R13, R22, RZ, 0xfc, !PT ;  /* 0x000000160d0d7212 */ /* 0x000fe200078efcff */
[----:B------:R0:W-:Y:S04]  /*2a510*/  STSM.16.M88.4 [R12], R8 ;  /* 0x000000080c007844 */ /* 0x0001e80000000200 */
[----:B------:R-:W2:Y:S01]  /*2a520*/  LDSM.16.MT88.4 R4, [R6+0xf200] ;  /* 0x00f200000604783b */ /* 0x000ea20000004200 */
[----:B------:R-:W-:Y:S02]  /*2a530*/  IMAD.IADD R13, R24, 0x1, R13 ;  /* 0x00000001180d7824 */ /* 0x000fe400078e020d */
[----:B0-----:R-:W-:Y:S01]  /*2a540*/  VIADD R12, R2, 0x1000 ;  /* 0x00001000020c7836 */ /* 0x001fe20000000000 */
[----:B--2---:R-:W-:-:S02]  /*2a550*/  PRMT R8, R4, 0x6420, R5 ;  /* 0x0000642004087816 */ /* 0x004fc40000000005 */
[----:B------:R-:W-:Y:S02]  /*2a560*/  PRMT R9, R4, 0x7531, R5 ;  /* 0x0000753104097816 */ /* 0x000fe40000000005 */
[-C--:B------:R-:W-:Y:S02]  /*2a570*/  LOP3.LUT R5, R3, R22.reuse, RZ, 0xfc, !PT ;  /* 0x0000001603057212 */ /* 0x080fe400078efcff */
[----:B------:R-:W-:Y:S02]  /*2a580*/  LOP3.LUT R4, R18, R25, RZ, 0xfc, !PT ;  /* 0x0000001912047212 */ /* 0x000fe400078efcff */
[----:B------:R-:W-:Y:S01]  /*2a590*/  PRMT R10, R6, 0x6420, R7 ;  /* 0x00006420060a7816 */ /* 0x000fe20000000007 */
[----:B------:R-:W-:Y:S01]  /*2a5a0*/  IMAD.IADD R14, R24, 0x1, R5 ;  /* 0x00000001180e7824 */ /* 0x000fe200078e0205 */
        /* <DEDUP_REMOVED lines=9> */
[----:B------:R-:W-:Y:S02]  /*2a640*/  LOP3.LUT R5, R12, R22, RZ, 0xfc, !PT ;  /* 0x000000160c057212 */ /* 0x000fe400078efcff */
[----:B------:R-:W-:Y:S02]  /*2a650*/  LOP3.LUT R4, R3, R25, RZ, 0xfc, !PT ;  /* 0x0000001903047212 */ /* 0x000fe400078efcff */
[----:B------:R-:W-:-:S02]  /*2a660*/  IADD3 R15, R24, R5, RZ ;  /* 0x00000005180f7210 */ /* 0x000fc40007ffe0ff */
[C-C-:B------:R-:W-:Y:S01]  /*2a670*/  PRMT R10, R6.reuse, 0x6420, R7.reuse ;  /* 0x00006420060a7816 */ /* 0x140fe20000000007 */
[----:B------:R-:W-:Y:S01]  /*2a680*/  IMAD.IADD R5, R23, 0x1, R4 ;  /* 0x0000000117057824 */ /* 0x000fe200078e0204 */
[----:B------:R-:W-:Y:S02]  /*2a690*/  PRMT R11, R6, 0x7531, R7 ;  /* 0x00007531060b7816 */ /* 0x000fe40000000007 */
[----:B------:R-:W-:Y:S02]  /*2a6a0*/  LOP3.LUT R3, R14, R22, RZ, 0xfc, !PT ;  /* 0x000000160e037212 */ /* 0x000fe400078efcff */
[-C--:B------:R-:W-:Y:S01]  /*2a6b0*/  LOP3.LUT R12, R12, R25.reuse, RZ, 0xfc, !PT ;  /* 0x000000190c0c7212 */ /* 0x080fe200078efcff */
[----:B------:R0:W-:Y:S01]  /*2a6c0*/  STSM.16.M88.4 [R15], R8 ;  /* 0x000000080f007844 */ /* 0x0001e20000000200 */
[----:B------:R-:W-:Y:S01]  /*2a6d0*/  LOP3.LUT R14, R14, R25, RZ, 0xfc, !PT ;  /* 0x000000190e0e7212 */ /* 0x000fe200078efcff */
[----:B------:R-:W-:Y:S02]  /*2a6e0*/  IMAD.IADD R20, R24, 0x1, R3 ;  /* 0x0000000118147824 */ /* 0x000fe400078e0203 */
[----:B------:R-:W2:Y:S01]  /*2a6f0*/  LDSM.16.MT88.4 R4, [R5+0xf200] ;  /* 0x00f200000504783b */ /* 0x000ea20000004200 */
[----:B------:R-:W-:-:S02]  /*2a700*/  VIADD R3, R2, 0x3000 ;  /* 0x0000300002037836 */ /* 0x000fc40000000000 */
[----:B0-----:R-:W-:Y:S01]  /*2a710*/  VIADD R15, R2, 0x5800 ;  /* 0x00005800020f7836 */ /* 0x001fe20000000000 */
[C-C-:B--2---:R-:W-:Y:S02]  /*2a720*/  PRMT R8, R4.reuse, 0x6420, R5.reuse ;  /* 0x0000642004087816 */ /* 0x144fe40000000005 */
[----:B------:R-:W-:Y:S02]  /*2a730*/  PRMT R9, R4, 0x7531, R5 ;  /* 0x0000753104097816 */ /* 0x000fe40000000005 */
[----:B------:R-:W-:Y:S02]  /*2a740*/  LOP3.LUT R4, R3, R25, RZ, 0xfc, !PT ;  /* 0x0000001903047212 */ /* 0x000fe400078efcff */
[C-C-:B------:R-:W-:Y:S02]  /*2a750*/  PRMT R10, R6.reuse, 0x6420, R7.reuse ;  /* 0x00006420060a7816 */ /* 0x140fe40000000007 */
[----:B------:R-:W-:Y:S01]  /*2a760*/  PRMT R11, R6, 0x7531, R7 ;  /* 0x00007531060b7816 */ /* 0x000fe20000000007 */
[----:B------:R-:W-:Y:S01]  /*2a770*/  IMAD.IADD R5, R23, 0x1, R4 ;  /* 0x0000000117057824 */ /* 0x000fe200078e0204 */
[----:B------:R-:W-:-:S03]  /*2a780*/  LOP3.LUT R3, R3, R22, RZ, 0xfc, !PT ;  /* 0x0000001603037212 */ /* 0x000fc600078efcff */
[----:B------:R-:W-:Y:S04]  /*2a790*/  STSM.16.M88.4 [R20], R8 ;  /* 0x0000000814007844 */ /* 0x000fe80000000200 */
[----:B------:R-:W0:Y:S02]  /*2a7a0*/  LDSM.16.MT88.4 R4, [R5+0xf200] ;  /* 0x00f200000504783b */ /* 0x000e240000004200 */
[C-C-:B0-----:R-:W-:Y:S02]  /*2a7b0*/  PRMT R8, R4.reuse, 0x6420, R5.reuse ;  /* 0x0000642004087816 */ /* 0x141fe40000000005 */
[----:B------:R-:W-:Y:S02]  /*2a7c0*/  PRMT R9, R4, 0x7531, R5 ;  /* 0x0000753104097816 */ /* 0x000fe40000000005 */
[----:B------:R-:W-:-:S02]  /*2a7d0*/  PRMT R10, R6, 0x6420, R7 ;  /* 0x00006420060a7816 */ /* 0x000fc40000000007 */
[----:B------:R-:W-:Y:S02]  /*2a7e0*/  PRMT R11, R6, 0x7531, R7 ;  /* 0x00007531060b7816 */ /* 0x000fe40000000007 */
[-C--:B------:R-:W-:Y:S02]  /*2a7f0*/  LOP3.LUT R4, R17, R22.reuse, RZ, 0xfc, !PT ;  /* 0x0000001611047212 */ /* 0x080fe400078efcff */
[C---:B------:R-:W-:Y:S02]  /*2a800*/  LOP3.LUT R6, R15.reuse, R25, RZ, 0xfc, !PT ;  /* 0x000000190f067212 */ /* 0x040fe400078efcff */
[----:B------:R-:W-:Y:S01]  /*2a810*/  LOP3.LUT R15, R15, R22, RZ, 0xfc, !PT ;  /* 0x000000160f0f7212 */ /* 0x000fe200078efcff */
[C---:B------:R-:W-:Y:S02]  /*2a820*/  IMAD.IADD R4, R24.reuse, 0x1, R4 ;  /* 0x0000000118047824 */ /* 0x040fe400078e0204 */
[----:B------:R-:W-:Y:S02]  /*2a830*/  IMAD.IADD R20, R23, 0x1, R6 ;  /* 0x0000000117147824 */ /* 0x000fe400078e0206 */
[----:B------:R-:W-:Y:S01]  /*2a840*/  IMAD.IADD R15, R24, 0x1, R15 ;  /* 0x00000001180f7824 */ /* 0x000fe200078e020f */
[----:B------:R-:W-:Y:S04]  /*2a850*/  STSM.16.M88.4 [R4], R8 ;  /* 0x0000000804007844 */ /* 0x000fe80000000200 */
[----:B------:R-:W0:Y:S02]  /*2a860*/  LDSM.16.MT88.4 R4, [R20+0xf200] ;  /* 0x00f200001404783b */ /* 0x000e240000004200 */
[----:B0-----:R-:W-:-:S02]  /*2a870*/  PRMT R8, R4, 0x6420, R5 ;  /* 0x0000642004087816 */ /* 0x001fc40000000005 */
[----:B------:R-:W-:Y:S01]  /*2a880*/  PRMT R9, R4, 0x7531, R5 ;  /* 0x0000753104097816 */ /* 0x000fe20000000005 */
[----:B------:R-:W-:Y:S01]  /*2a890*/  IMAD.IADD R5, R23, 0x1, R12 ;  /* 0x0000000117057824 */ /* 0x000fe200078e020c */
[C-C-:B------:R-:W-:Y:S02]  /*2a8a0*/  PRMT R10, R6.reuse, 0x6420, R7.reuse ;  /* 0x00006420060a7816 */ /* 0x140fe40000000007 */
[----:B------:R-:W-:Y:S02]  /*2a8b0*/  PRMT R11, R6, 0x7531, R7 ;  /* 0x00007531060b7816 */ /* 0x000fe40000000007 */
[----:B------:R-:W-:Y:S01]  /*2a8c0*/  IADD3 R12, R24, R3, RZ ;  /* 0x00000003180c7210 */ /* 0x000fe20007ffe0ff */
[C---:B------:R-:W-:Y:S02]  /*2a8d0*/  VIADD R3, R2.reuse, 0x3800 ;  /* 0x0000380002037836 */ /* 0x040fe40000000000 */
[----:B------:R0:W-:Y:S04]  /*2a8e0*/  STSM.16.M88.4 [R13], R8 ;  /* 0x000000080d007844 */ /* 0x0001e80000000200 */
[----:B------:R-:W2:Y:S01]  /*2a8f0*/  LDSM.16.MT88.4 R4, [R5+0xf200] ;  /* 0x00f200000504783b */ /* 0x000ea20000004200 */
[----:B0-----:R-:W-:Y:S01]  /*2a900*/  VIADD R13, R2, 0x6000 ;  /* 0x00006000020d7836 */ /* 0x001fe20000000000 */
[----:B--2---:R-:W-:-:S02]  /*2a910*/  PRMT R8, R4, 0x6420, R5 ;  /* 0x0000642004087816 */ /* 0x004fc40000000005 */
[----:B------:R-:W-:Y:S02]  /*2a920*/  PRMT R9, R4, 0x7531, R5 ;  /* 0x0000753104097816 */ /* 0x000fe40000000005 */
[----:B------:R-:W-:Y:S02]  /*2a930*/  LOP3.LUT R4, R3, R25, RZ, 0xfc, !PT ;  /* 0x0000001903047212 */ /* 0x000fe400078efcff */
[C-C-:B------:R-:W-:Y:S02]  /*2a940*/  PRMT R10, R6.reuse, 0x6420, R7.reuse ;  /* 0x00006420060a7816 */ /* 0x140fe40000000007 */
[----:B------:R-:W-:Y:S01]  /*2a950*/  PRMT R11, R6, 0x7531, R7 ;  /* 0x00007531060b7816 */ /* 0x000fe20000000007 */
[----:B------:R-:W-:Y:S01]  /*2a960*/  IMAD.IADD R6, R23, 0x1, R4 ;  /* 0x0000000117067824 */ /* 0x000fe200078e0204 */
[----:B------:R-:W-:-:S03]  /*2a970*/  LOP3.LUT R3, R3, R22, RZ, 0xfc, !PT ;  /* 0x0000001603037212 */ /* 0x000fc600078efcff */
[----:B------:R0:W-:Y:S02]  /*2a980*/  STSM.16.M88.4 [R12], R8 ;  /* 0x000000080c007844 */ /* 0x0001e40000000200 */
[----:B------:R-:W-:Y:S01]  /*2a990*/  IMAD.IADD R20, R24, 0x1, R3 ;  /* 0x0000000118147824 */ /* 0x000fe200078e0203 */
[C---:B------:R-:W-:Y:S01]  /*2a9a0*/  IADD3 R3, R2.reuse, 0x4000, RZ ;  /* 0x0000400002037810 */ /* 0x040fe20007ffe0ff */
        /* <DEDUP_REMOVED lines=17> */
[----:B------:R-:W-:Y:S02]  /*2aac0*/  IMAD.IADD R4, R24, 0x1, R4 ;  /* 0x0000000118047824 */ /* 0x000fe400078e0204 */
[----:B------:R-:W-:-:S03]  /*2aad0*/  IMAD.IADD R7, R23, 0x1, R14 ;  /* 0x0000000117077824 */ /* 0x000fc600078e020e */
[----:B------:R-:W-:Y:S04]  /*2aae0*/  STSM.16.M88.4 [R4], R8 ;  /* 0x0000000804007844 */ /* 0x000fe80000000200 */
[----:B------:R-:W0:Y:S02]  /*2aaf0*/  LDSM.16.MT88.4 R4, [R7+0xf200] ;  /* 0x00f200000704783b */ /* 0x000e240000004200 */
[C-C-:B0-----:R-:W-:Y:S02]  /*2ab00*/  PRMT R8, R4.reuse, 0x6420, R5.reuse ;  /* 0x0000642004087816 */ /* 0x141fe40000000005 */
[----:B------:R-:W-:Y:S02]  /*2ab10*/  PRMT R9, R4, 0x7531, R5 ;  /* 0x0000753104097816 */ /* 0x000fe40000000005 */
[----:B------:R-:W-:-:S02]  /*2ab20*/  PRMT R10, R6, 0x6420, R7 ;  /* 0x00006420060a7816 */ /* 0x000fc40000000007 */
[----:B------:R-:W-:Y:S02]  /*2ab30*/  PRMT R11, R6, 0x7531, R7 ;  /* 0x00007531060b7816 */ /* 0x000fe40000000007 */
[----:B------:R-:W-:Y:S02]  /*2ab40*/  LOP3.LUT R4, R12, R22, RZ, 0xfc, !PT ;  /* 0x000000160c047212 */ /* 0x000fe400078efcff */
[-C--:B------:R-:W-:Y:S01]  /*2ab50*/  LOP3.LUT R6, R3, R25.reuse, RZ, 0xfc, !PT ;  /* 0x0000001903067212 */ /* 0x080fe200078efcff */
[----:B------:R-:W-:Y:S01]  /*2ab60*/  VIADD R3, R2, 0x6800 ;  /* 0x0000680002037836 */ /* 0x000fe20000000000 */
[----:B------:R-:W-:Y:S01]  /*2ab70*/  LOP3.LUT R12, R12, R25, RZ, 0xfc, !PT ;  /* 0x000000190c0c7212 */ /* 0x000fe200078efcff */
[----:B------:R-:W-:Y:S02]  /*2ab80*/  IMAD.IADD R4, R24, 0x1, R4 ;  /* 0x0000000118047824 */ /* 0x000fe400078e0204 */
[----:B------:R-:W-:Y:S02]  /*2ab90*/  IMAD.IADD R6, R23, 0x1, R6 ;  /* 0x0000000117067824 */ /* 0x000fe400078e0206 */
[----:B------:R-:W-:Y:S01]  /*2aba0*/  VIADD R2, R2, 0x7000 ;  /* 0x0000700002027836 */ /* 0x000fe20000000000 */
[----:B------:R-:W-:Y:S04]  /*2abb0*/  STSM.16.M88.4 [R4], R8 ;  /* 0x0000000804007844 */ /* 0x000fe80000000200 */
[----:B------:R-:W0:Y:S02]  /*2abc0*/  LDSM.16.MT88.4 R4, [R6+0xf200] ;  /* 0x00f200000604783b */ /* 0x000e240000004200 */
[----:B0-----:R-:W-:-:S02]  /*2abd0*/  PRMT R8, R4, 0x6420, R5 ;  /* 0x0000642004087816 */ /* 0x001fc40000000005 */
        /* <DEDUP_REMOVED lines=21> */
[----:B------:R-:W-:-:S03]  /*2ad30*/  IADD3 R5, R23, R12, RZ ;  /* 0x0000000c17057210 */ /* 0x000fc60007ffe0ff */
[----:B------:R0:W-:Y:S04]  /*2ad40*/  STSM.16.M88.4 [R13], R8 ;  /* 0x000000080d007844 */ /* 0x0001e80000000200 */
[----:B------:R-:W2:Y:S01]  /*2ad50*/  LDSM.16.MT88.4 R4, [R5+0xf200] ;  /* 0x00f200000504783b */ /* 0x000ea20000004200 */
[----:B0-----:R-:W-:-:S05]  /*2ad60*/  LOP3.LUT R13, R2, R22, RZ, 0xfc, !PT ;  /* 0x00000016020d7212 */ /* 0x001fca00078efcff */
[----:B------:R-:W-:Y:S01]  /*2ad70*/  IMAD.IADD R13, R24, 0x1, R13 ;  /* 0x00000001180d7824 */ /* 0x000fe200078e020d */
[C-C-:B--2---:R-:W-:Y:S02]  /*2ad80*/  PRMT R8, R4.reuse, 0x6420, R5.reuse ;  /* 0x0000642004087816 */ /* 0x144fe40000000005 */
        /* <DEDUP_REMOVED lines=20> */
.L_x_4374:
[----:B--2---:R2:W-:Y:S01]  /*2aed0*/  SYNCS.ARRIVE.TRANS64.A1T0 RZ, [R0+URZ+0x33450], RZ ;  /* 0x033450ff00ff79a7 */ /* 0x0045e2000810003f */
[----:B------:R-:W-:Y:S06]  /*2aee0*/  BAR.SYNC.DEFER_BLOCKING 0x2, 0x80 ;  /* 0x0082000000007b1d */ /* 0x000fec0000010000 */
[----:B------:R-:W-:Y:S05]  /*2aef0*/  @!P0 BRA `(.L_x_4375) ;  /* 0x0000000000048947 */ /* 0x000fea0003800000 */
[----:B------:R-:W-:Y:S01]  /*2af00*/  BPT.TRAP 0x1 ;  /* 0x000000040000795c */ /* 0x000fe20000300000 */
.L_x_4375:
[----:B------:R-:W3:Y:S01]  /*2af10*/  LDL R2, [R1+0x18] ;  /* 0x0000180001027983 */ /* 0x000ee20000100800 */
[----:B--2---:R-:W-:Y:S01]  /*2af20*/  IADD3 R0, R0, 0x33480, RZ ;  /* 0x0003348000007810 */ /* 0x004fe20007ffe0ff */
[----:B------:R-:W-:-:S05]  /*2af30*/  VIADD R32, R32, 0x1 ;  /* 0x0000000120207836 */ /* 0x000fca0000000000 */
[----:B------:R-:W-:-:S04]  /*2af40*/  ISETP.NE.AND P0, PT, R32, 0x2, PT ;  /* 0x000000022000780c */ /* 0x000fc80003f05270 */
[----:B------:R-:W-:Y:S02]  /*2af50*/  SEL R32, R32, RZ, P0 ;  /* 0x000000ff20207207 */ /* 0x000fe40000000000 */
[----:B---3--:R-:W-:-:S04]  /*2af60*/  PRMT R0, R2, 0x654, R0 ;  /* 0x0000065402007816 */ /* 0x008fc80000000000 */
[----:B------:R2:W-:Y:S02]  /*2af70*/  SYNCS.ARRIVE.TRANS64.RED.A1T0 RZ, [R0+URZ], RZ ;  /* 0x000000ff00ff79a7 */ /* 0x0005e4000810043f */
[----:B--2---:R-:W-:-:S04]  /*2af80*/  SEL R0, RZ, 0x1, P0 ;  /* 0x00000001ff007807 */ /* 0x004fc80000000000 */
[----:B------:R-:W-:-:S07]  /*2af90*/  LOP3.LUT R37, R37, R0, RZ, 0x3c, !PT ;  /* 0x0000000025257212 */ /* 0x000fce00078e3cff */
.L_x_4314:
[----:B------:R-:W3:Y:S02]  /*2afa0*/  LDL R0, [R1+0x4] ;  /* 0x0000040001007983 */ /* 0x000ee40000100800 */
[----:B---3--:R-:W-:-:S13]  /*2afb0*/  LOP3.LUT P0, RZ, R0, 0x80, RZ, 0xc0, !PT ;  /* 0x0000008000ff7812 */ /* 0x008fda000780c0ff */
[----:B------:R-:W-:Y:S05]  /*2afc0*/  @!P0 BRA `(.L_x_4376) ;  /* 0x0000000000288947 */ /* 0x000fea0003800000 */
[----:B------:R-:W-:Y:S05]  /*2afd0*/  WARPSYNC.ALL ;  /* 0x0000000000007948 */ /* 0x000fea0003800000 */
[----:B------:R-:W3:Y:S08]  /*2afe0*/  S2UR UR4, SR_CgaCtaId ;  /* 0x00000000000479c3 */ /* 0x000ef00000008800 */
[----:B------:R-:W-:Y:S01]  /*2aff0*/  BAR.SYNC.DEFER_BLOCKING 0x5, 0x180 ;  /* 0x0146000000007b1d */ /* 0x000fe20000010000 */
[----:B------:R-:W-:Y:S01]  /*2b000*/  MOV R23, 0x400 ;  /* 0x0000040000177802 */ /* 0x000fe20000000f00 */
[----:B---3--:R-:W-:-:S05]  /*2b010*/  IMAD.U32 R0, RZ, RZ, UR4 ;  /* 0x00000004ff007e24 */ /* 0x008fca000f8e00ff */
[----:B------:R-:W-:Y:S01]  /*2b020*/  LEA R23, R0, R23, 0x18 ;  /* 0x0000001700177211 */ /* 0x000fe200078ec0ff */
[----:B------:R3:W-:Y:S04]  /*2b030*/  STL [R1+0x18], R0 ;  /* 0x0000180001007387 */ /* 0x0007e80000100800 */
[----:B------:R3:W4:Y:S01]  /*2b040*/  LDS.128 R16, [R23+0x334d0] ;  /* 0x0334d00017107984 */ /* 0x0007220000000c00 */
[----:B------:R-:W-:Y:S06]  /*2b050*/  BAR.ARV 0x4, 0x180 ;  /* 0x0106000000007b1d */ /* 0x000fec0000002000 */
[----:B------:R-:W-:Y:S05]  /*2b060*/  BRA `(.L_x_4377) ;  /* 0x0000000800487947 */ /* 0x000fea0003800000 */
.L_x_4376:
        /* <DEDUP_REMOVED lines=8> */
[----:B-12---:R-:W0:Y:S02]  /*2b0f0*/  @!P1 LDC.64 R2, c[0x0][0xc80] ;  /* 0x00032000ff029b82 */ /* 0x006e240000000a00 */
        /* <DEDUP_REMOVED lines=8> */
[----:B------:R-:W-:Y:S01]  /*2b180*/  SHFL.IDX PT, R4, R16, 0x1, 0x1f ;  /* 0x00201f0010047f89 */ /* 0x000fe200000e0000 */
[----:B--2---:R-:W-:Y:S01]  /*2b190*/  @!P1 IMAD.MOV.U32 R5, RZ, RZ, R2 ;  /* 0x000000ffff059224 */ /* 0x004fe200078e0002 */
[----:B------:R-:W-:-:S04]  /*2b1a0*/  ISETP.NE.AND P1, PT, R8, RZ, PT ;  /* 0x000000ff0800720c */ /* 0x000fc80003f25270 */
        /* <DEDUP_REMOVED lines=16> */
.L_x_4602:
[----:B------:R-:W-:Y:S02]  /*2b2b0*/  ULDC UR4, c[0x0][0xc38] ;  /* 0x00030e0000047ab9 */ /* 0x000fe40000000800 */
[----:B------:R-:W-:-:S04]  /*2b2c0*/  IMAD.U32 R7, RZ, RZ, UR4 ;  /* 0x00000004ff077e24 */ /* 0x000fc8000f8e00ff */
[----:B-1----:R-:W-:-:S05]  /*2b2d0*/  IMAD R14, R14, R7, RZ ;  /* 0x000000070e0e7224 */ /* 0x002fca00078e02ff */
[----:B------:R-:W-:-:S04]  /*2b2e0*/  IADD3 R9, R4, R14, RZ ;  /* 0x0000000e04097210 */ /* 0x000fc80007ffe0ff */
[----:B------:R-:W-:-:S13]  /*2b2f0*/  ISETP.GT.AND P6, PT, R9, R0, PT ;  /* 0x000000000900720c */ /* 0x000fda0003fc4270 */
[----:B------:R-:W-:Y:S05]  /*2b300*/  @P6 BRA `(.L_x_4379) ;  /* 0x00000000009c6947 */ /* 0x000fea0003800000 */
.L_x_4384:
[----:B0-----:R-:W0:Y:S01]  /*2b310*/  LDC R2, c[0x0][0xc3c] ;  /* 0x00030f00ff027b82 */ /* 0x001e220000000800 */
[----:B------:R-:W-:-:S05]  /*2b320*/  VIADD R19, R19, 0x1f ;  /* 0x0000001f13137836 */ /* 0x000fca0000000000 */
[----:B0-----:R-:W-:-:S13]  /*2b330*/  ISETP.GE.AND P6, PT, R19, R2, PT ;  /* 0x000000021300720c */ /* 0x001fda0003fc6270 */
[----:B------:R-:W-:Y:S05]  /*2b340*/  @P6 BRA `(.L_x_4380) ;  /* 0x0000000400446947 */ /* 0x000fea0003800000 */
[----:B------:R-:W0:Y:S01]  /*2b350*/  S2R R3, SR_TID.X ;  /* 0x0000000000037919 */ /* 0x000e220000002100 */
        /* <DEDUP_REMOVED lines=9> */
.L_x_4382:
[----:B------:R-:W-:Y:S05]  /*2b3f0*/  BSYNC B0 ;  /* 0x0000000000007941 */ /* 0x000fea0003800000 */
.L_x_4381:
[----:B------:R-:W-:-:S03]  /*2b400*/  UMOV UR4, 0xffffffff ;  /* 0xffffffff00047882 */ /* 0x000fc60000000000 */
[----:B------:R-:W-:Y:S05]  /*2b410*/  BRA.DIV UR4, `(.L_x_4383) ;  /* 0x00000062047c7947 */ /* 0x000fea000b800000 */
[----:B-----5:R-:W1:Y:S02]  /*2b420*/  SHFL.UP PT, R14, R5, 0x1, RZ ;  /* 0x04200000050e7989 */ /* 0x020e6400000e00ff */
[----:B-1----:R-:W-:-:S05]  /*2b430*/  SEL R14, R14, RZ, P1 ;  /* 0x000000ff0e0e7207 */ /* 0x002fca0000800000 */
        /* <DEDUP_REMOVED lines=14> */
.L_x_4610:
[----:B------:R-:W-:Y:S02]  /*2b520*/  ULDC UR4, c[0x0][0xc38] ;  /* 0x00030e0000047ab9 */ /* 0x000fe40000000800 */
[----:B------:R-:W-:-:S04]  /*2b530*/  IMAD.U32 R7, RZ, RZ, UR4 ;  /* 0x00000004ff077e24 */ /* 0x000fc8000f8e00ff */
[----:B-1----:R-:W-:-:S04]  /*2b540*/  IMAD R14, R14, R7, RZ ;  /* 0x000000070e0e7224 */ /* 0x002fc800078e02ff */
[----:B------:R-:W-:-:S05]  /*2b550*/  IMAD.IADD R9, R14, 0x1, R9 ;  /* 0x000000010e097824 */ /* 0x000fca00078e0209 */
[----:B------:R-:W-:-:S13]  /*2b560*/  ISETP.GT.AND P6, PT, R9, R0, PT ;  /* 0x000000000900720c */ /* 0x000fda0003fc4270 */
[----:B------:R-:W-:Y:S05]  /*2b570*/  @!P6 BRA `(.L_x_4384) ;  /* 0xfffffffc0064e947 */ /* 0x000fea000383ffff */
.L_x_4379:
        /* <DEDUP_REMOVED lines=8> */
.L_x_4614:
[----:B------:R-:W-:Y:S02]  /*2b600*/  ISETP.NE.AND P0, PT, R3, RZ, PT ;  /* 0x000000ff0300720c */ /* 0x000fe40003f05270 */
[----:B------:R-:W-:-:S11]  /*2b610*/  MOV R14, RZ ;  /* 0x000000ff000e7202 */ /* 0x000fd60000000f00 */
[----:B------:R-:W-:Y:S05]  /*2b620*/  @!P0 BRA `(.L_x_4386) ;  /* 0x0000000000108947 */ /* 0x000fea0003800000 */
[----:B------:R-:W-:Y:S01]  /*2b630*/  UMOV UR4, 0xffffffff ;  /* 0xffffffff00047882 */ /* 0x000fe20000000000 */
[----:B------:R-:W-:Y:S02]  /*2b640*/  VIADD R12, R4, 0xffffffff ;  /* 0xffffffff040c7836 */ /* 0x000fe40000000000 */
[----:B------:R-:W-:Y:S05]  /*2b650*/  BRA.DIV UR4, `(.L_x_4387) ;  /* 0x0000006204f07947 */ /* 0x000fea000b800000 */
[----:B------:R3:W4:Y:S02]  /*2b660*/  SHFL.IDX PT, R14, R2, R12, 0x1f ;  /* 0x00001f0c020e7589 */ /* 0x00072400000e0000 */
.L_x_4386:
[----:B--2---:R-:W-:Y:S01]  /*2b670*/  IABS R6, R5 ;  /* 0x0000000500067213 */ /* 0x004fe20000000000 */
[----:B----4-:R-:W-:Y:S01]  /*2b680*/  IMAD R16, R14, R7, R16 ;  /* 0x000000070e107224 */ /* 0x010fe200078e0210 */
[----:B------:R-:W-:Y:S02]  /*2b690*/  IADD3 R19, R4, R19, RZ ;  /* 0x0000001304137210 */ /* 0x000fe40007ffe0ff */
[----:B------:R-:W2:Y:S01]  /*2b6a0*/  I2F.RP R8, R6 ;  /* 0x0000000600087306 */ /* 0x000ea20000209400 */
[----:B------:R-:W-:-:S07]  /*2b6b0*/  IMAD.IADD R0, R0, 0x1, -R16 ;  /* 0x0000000100007824 */ /* 0x000fce00078e0a10 */
[----:B--2---:R-:W0:Y:S02]  /*2b6c0*/  MUFU.RCP R8, R8 ;  /* 0x0000000800087308 */ /* 0x004e240000001000 */
[----:B0--3--:R-:W-:-:S06]  /*2b6d0*/  VIADD R2, R8, 0xffffffe ;  /* 0x0ffffffe08027836 */ /* 0x009fcc0000000000 */
[----:B------:R0:W2:Y:S02]  /*2b6e0*/  F2I.FTZ.U32.TRUNC.NTZ R3, R2 ;  /* 0x0000000200037305 */ /* 0x0000a4000021f000 */
[----:B0-----:R-:W-:Y:S02]  /*2b6f0*/  IMAD.MOV.U32 R2, RZ, RZ, RZ ;  /* 0x000000ffff027224 */ /* 0x001fe400078e00ff */
[----:B--2---:R-:W-:-:S04]  /*2b700*/  IMAD.MOV R7, RZ, RZ, -R3 ;  /* 0x000000ffff077224 */ /* 0x004fc800078e0a03 */
[----:B------:R-:W-:-:S04]  /*2b710*/  IMAD R7, R7, R6, RZ ;  /* 0x0000000607077224 */ /* 0x000fc800078e02ff */
[----:B------:R-:W-:Y:S01]  /*2b720*/  IMAD.HI.U32 R3, R3, R7, R2 ;  /* 0x0000000703037227 */ /* 0x000fe200078e0002 */
[----:B------:R-:W-:Y:S02]  /*2b730*/  IABS R7, R5 ;  /* 0x0000000500077213 */ /* 0x000fe40000000000 */
[----:B------:R-:W-:Y:S02]  /*2b740*/  IABS R2, R0 ;  /* 0x0000000000027213 */ /* 0x000fe40000000000 */
[----:B------:R-:W-:-:S03]  /*2b750*/  IADD3 R7, RZ, -R7, RZ ;  /* 0x80000007ff077210 */ /* 0x000fc60007ffe0ff */
        /* <DEDUP_REMOVED lines=16> */
.L_x_4380:
[----:B------:R-:W-:Y:S01]  /*2b860*/  UMOV UR4, URZ ;  /* 0x0000003f00047c82 */ /* 0x000fe20008000000 */
[----:B------:R-:W-:Y:S01]  /*2b870*/  UMOV UR5, URZ ;  /* 0x0000003f00057c82 */ /* 0x000fe20008000000 */
[----:B------:R-:W-:Y:S01]  /*2b880*/  ULDC UR6, c[0x0][0xc3c] ;  /* 0x00030f0000067ab9 */ /* 0x000fe20000000800 */
[----:B------:R-:W-:Y:S02]  /*2b890*/  IMAD.MOV.U32 R16, RZ, RZ, R0 ;  /* 0x000000ffff107224 */ /* 0x000fe400078e0000 */
[----:B------:R-:W-:Y:S02]  /*2b8a0*/  IMAD.U32 R17, RZ, RZ, UR4 ;  /* 0x00000004ff117e24 */ /* 0x000fe4000f8e00ff */
[----:B------:R-:W-:Y:S02]  /*2b8b0*/  IMAD.U32 R18, RZ, RZ, UR5 ;  /* 0x00000005ff127e24 */ /* 0x000fe4000f8e00ff */
[----:B------:R-:W-:-:S07]  /*2b8c0*/  IMAD.U32 R19, RZ, RZ, UR6 ;  /* 0x00000006ff137e24 */ /* 0x000fce000f8e00ff */
.L_x_4388:
        /* <DEDUP_REMOVED lines=12> */
.L_x_4377:
[----:B------:R-:W-:Y:S02]  /*2b990*/  ULDC UR4, c[0x0][0xc3c] ;  /* 0x00030f0000047ab9 */ /* 0x000fe40000000800 */
[----:B----4-:R-:W-:-:S13]  /*2b9a0*/  ISETP.GE.AND P0, PT, R19, UR4, PT ;  /* 0x0000000413007c0c */ /* 0x010fda000bf06270 */
[----:B------:R-:W-:Y:S05]  /*2b9b0*/  @!P0 BRA `(.L_x_4389) ;  /* 0xffffff8400648947 */ /* 0x000fea000383ffff */
[----:B------:R-:W-:Y:S05]  /*2b9c0*/  BSYNC B7 ;  /* 0x0000000000077941 */ /* 0x000fea0003800000 */
.L_x_4269:
[----:B--23--:R-:W2:Y:S01]  /*2b9d0*/  LDL.LU R0, [R1+0x40] ;  /* 0x0000400001007983 */ /* 0x00cea20000300800 */
[----:B------:R-:W-:Y:S01]  /*2b9e0*/  BSSY B0, `(.L_x_4390) ;  /* 0x000000b000007945 */ /* 0x000fe20003800000 */
[----:B------:R-:W3:Y:S01]  /*2b9f0*/  S2R R5, SR_CgaCtaId ;  /* 0x0000000000057919 */ /* 0x000ee20000008800 */
[----:B--2---:R-:W-:-:S04]  /*2ba00*/  IADD3 R0, R0, 0x1, RZ ;  /* 0x0000000100007810 */ /* 0x004fc80007ffe0ff */
[----:B0-----:R-:W-:-:S04]  /*2ba10*/  LEA.HI R2, R0, R0, RZ, 0x1 ;  /* 0x0000000000027211 */ /* 0x001fc800078f08ff */
[----:B-1----:R-:W-:Y:S02]  /*2ba20*/  LOP3.LUT R3, R2, 0xfffffffe, RZ, 0xc0, !PT ;  /* 0xfffffffe02037812 */ /* 0x002fe400078ec0ff */
[----:B------:R-:W-:-:S03]  /*2ba30*/  MOV R2, 0x400 ;  /* 0x0000040000027802 */ /* 0x000fc60000000f00 */
[----:B------:R-:W-:Y:S01]  /*2ba40*/  IMAD.IADD R0, R0, 0x1, -R3 ;  /* 0x0000000100007824 */ /* 0x000fe200078e0a03 */
[----:B---3--:R-:W-:-:S04]  /*2ba50*/  LEA R5, R5, R2, 0x18 ;  /* 0x0000000205057211 */ /* 0x008fc800078ec0ff */
[----:B------:R-:W-:-:S04]  /*2ba60*/  SHF.L.U32 R0, R0, 0x1f, RZ ;  /* 0x0000001f00007819 */ /* 0x000fc800000006ff */
[----:B------:R-:W0:Y:S02]  /*2ba70*/  SYNCS.PHASECHK.TRANS64.TRYWAIT P0, [R5+URZ+0x33420], R0 ;  /* 0x03342000050075a7 */ /* 0x000e24000800017f */
[----:B0-----:R-:W-:Y:S05]  /*2ba80*/  @!P0 BRA `(.L_x_4391) ;  /* 0x0000006000088947 */ /* 0x001fea0003800000 */
.L_x_4617:
[----:B------:R-:W-:Y:S05]  /*2ba90*/  BSYNC B0 ;  /* 0x0000000000007941 */ /* 0x000fea0003800000 */
.L_x_4390:
[----:B------:R-:W-:-:S03]  /*2baa0*/  UMOV UR4, 0xffffffff ;  /* 0xffffffff00047882 */ /* 0x000fc60000000000 */
[----:B------:R-:W-:Y:S05]  /*2bab0*/  BRA.DIV UR4, `(.L_x_4392) ;  /* 0x0000006204107947 */ /* 0x000fea000b800000 */
[----:B0-----:R-:W0:Y:S02]  /*2bac0*/  S2R R0, SR_TID.X ;  /* 0x0000000000007919 */ /* 0x001e240000002100 */
[----:B0-----:R-:W-:-:S04]  /*2bad0*/  SHF.R.U32.HI R0, RZ, 0x5, R0 ;  /* 0x00000005ff007819 */ /* 0x001fc80000011600 */
[----:B------:R-:W-:-:S05]  /*2bae0*/  LOP3.LUT R0, R0, 0x3, RZ, 0xc0, !PT ;  /* 0x0000000300007812 */ /* 0x000fca00078ec0ff */
[----:B------:R0:W1:Y:S02]  /*2baf0*/  SHFL.IDX PT, R14, R0, RZ, 0x1f ;  /* 0x00001fff000e7589 */ /* 0x00006400000e0000 */
.L_x_4620:
[----:B-1----:R-:W-:-:S13]  /*2bb00*/  ISETP.NE.AND P0, PT, R14, RZ, PT ;  /* 0x000000ff0e00720c */ /* 0x002fda0003f05270 */
[----:B------:R-:W-:Y:S05]  /*2bb10*/  @P0 BRA `(.L_x_4061) ;  /* 0x0000000000a80947 */ /* 0x000fea0003800000 */
[----:B------:R-:W-:-:S03]  /*2bb20*/  UMOV UR4, 0xffffffff ;  /* 0xffffffff00047882 */ /* 0x000fc60000000000 */
[----:B------:R-:W-:Y:S05]  /*2bb30*/  BRA.DIV UR4, `(.L_x_4393) ;  /* 0x0000006204247947 */ /* 0x000fea000b800000 */
[----:B------:R-:W-:-:S13]  /*2bb40*/  ELECT P6, URZ, PT ;  /* 0x00000000003f782f */ /* 0x000fda00038c0000 */
.L_x_4623:
[----:B------:R-:W-:Y:S05]  /*2bb50*/  @!P6 BRA `(.L_x_4061) ;  /* 0x000000000098e947 */ /* 0x000fea0003800000 */
[----:B------:R-:W-:-:S06]  /*2bb60*/  ULOP3.LUT UR4, UR36, 0x2, URZ, 0xfc, !UPT ;  /* 0x0000000224047892 */ /* 0x000fcc000f8efc3f */
[----:B0-----:R-:W-:-:S05]  /*2bb70*/  IMAD.U32 R0, RZ, RZ, UR4 ;  /* 0x00000004ff007e24 */ /* 0x001fca000f8e00ff */
[----:B------:R-:W-:-:S13]  /*2bb80*/  ISETP.NE.AND P0, PT, R0, 0x3, PT ;  /* 0x000000030000780c */ /* 0x000fda0003f05270 */
[----:B------:R-:W-:Y:S05]  /*2bb90*/  @!P0 BRA `(.L_x_4394) ;  /* 0x0000000000048947 */ /* 0x000fea0003800000 */
[----:B------:R-:W-:Y:S01]  /*2bba0*/  BPT.TRAP 0x1 ;  /* 0x000000040000795c */ /* 0x000fe20000300000 */
.L_x_4394:
[C---:B------:R-:W-:Y:S01]  /*2bbb0*/  IMAD R3, R32.reuse, 0x8, R5 ;  /* 0x0000000820037824 */ /* 0x040fe200078e0205 */
[----:B------:R-:W-:Y:S01]  /*2bbc0*/  SHF.L.U32 R2, R37, 0x1f, RZ ;  /* 0x0000001f25027819 */ /* 0x000fe200000006ff */
[----:B------:R-:W-:-:S03]  /*2bbd0*/  VIADD R32, R32, 0x1 ;  /* 0x0000000120207836 */ /* 0x000fc60000000000 */
[----:B------:R-:W0:Y:S02]  /*2bbe0*/  SYNCS.PHASECHK.TRANS64.TRYWAIT P1, [R3+URZ+0x33440], R2 ;  /* 0x03344002030075a7 */ /* 0x000e24000802017f */
[----:B------:R-:W-:-:S04]  /*2bbf0*/  ISETP.NE.AND P2, PT, R32, 0x2, PT ;  /* 0x000000022000780c */ /* 0x000fc80003f45270 */
[----:B------:R-:W-:Y:S01]  /*2bc00*/  SEL R0, RZ, 0x1, P2 ;  /* 0x00000001ff007807 */ /* 0x000fe20001000000 */
[----:B0-----:R-:W-:Y:S08]  /*2bc10*/  @!P1 BRA `(.L_x_4395) ;  /* 0x00000060000c9947 */ /* 0x001ff00003800000 */
.L_x_4624:
[----:B------:R-:W-:Y:S02]  /*2bc20*/  SEL R32, R32, RZ, P2 ;  /* 0x000000ff20207207 */ /* 0x000fe40001000000 */
[----:B------:R-:W-:Y:S01]  /*2bc30*/  LOP3.LUT R0, R37, R0, RZ, 0x3c, !PT ;  /* 0x0000000025007212 */ /* 0x000fe200078e3cff */
[----:B------:R-:W-:Y:S06]  /*2bc40*/  @!P0 BRA `(.L_x_4396) ;  /* 0x0000000000048947 */ /* 0x000fec0003800000 */
[----:B------:R-:W-:Y:S01]  /*2bc50*/  BPT.TRAP 0x1 ;  /* 0x000000040000795c */ /* 0x000fe20000300000 */
.L_x_4396:
[----:B------:R-:W-:Y:S01]  /*2bc60*/  IMAD R5, R32, 0x8, R5 ;  /* 0x0000000820057824 */ /* 0x000fe200078e0205 */
[----:B------:R-:W-:-:S04]  /*2bc70*/  SHF.L.U32 R0, R0, 0x1f, RZ ;  /* 0x0000001f00007819 */ /* 0x000fc800000006ff */
[----:B------:R-:W1:Y:S02]  /*2bc80*/  SYNCS.PHASECHK.TRANS64.TRYWAIT P1, [R5+URZ+0x33440], R0 ;  /* 0x03344000050075a7 */ /* 0x000e64000802017f */
[----:B-1----:R-:W-:Y:S05]  /*2bc90*/  @!P1 BRA `(.L_x_4397) ;  /* 0x0000006000009947 */ /* 0x002fea0003800000 */
.L_x_4625:
[----:B------:R-:W-:Y:S05]  /*2bca0*/  @!P0 BRA `(.L_x_4398) ;  /* 0x0000000000048947 */ /* 0x000fea0003800000 */
[----:B------:R-:W-:Y:S01]  /*2bcb0*/  BPT.TRAP 0x1 ;  /* 0x000000040000795c */ /* 0x000fe20000300000 */
.L_x_4398:
[----:B------:R-:W2:Y:S02]  /*2bcc0*/  SYNCS.PHASECHK.TRANS64.TRYWAIT P1, [R3+URZ+0x33460], R2 ;  /* 0x03346002030075a7 */ /* 0x000ea4000802017f */
[----:B--2---:R-:W-:Y:S05]  /*2bcd0*/  @!P1 BRA `(.L_x_4399) ;  /* 0x0000006000049947 */ /* 0x004fea0003800000 */
.L_x_4626:
[----:B------:R-:W-:Y:S05]  /*2bce0*/  @!P0 BRA `(.L_x_4400) ;  /* 0x0000000000048947 */ /* 0x000fea0003800000 */
[----:B------:R-:W-:Y:S01]  /*2bcf0*/  BPT.TRAP 0x1 ;  /* 0x000000040000795c */ /* 0x000fe20000300000 */
.L_x_4400:
[----:B------:R-:W3:Y:S02]  /*2bd00*/  SYNCS.PHASECHK.TRANS64.TRYWAIT P1, [R5+URZ+0x33460], R0 ;  /* 0x03346000050075a7 */ /* 0x000ee4000802017f */
[----:B---3--:R-:W-:Y:S05]  /*2bd10*/  @!P1 BRA `(.L_x_4401) ;  /* 0x0000006000089947 */ /* 0x008fea0003800000 */
.L_x_4627:
[----:B------:R-:W-:Y:S05]  /*2bd20*/  @!P0 BRA `(.L_x_4402) ;  /* 0x0000000000048947 */ /* 0x000fea0003800000 */
[----:B------:R-:W-:Y:S01]  /*2bd30*/  BPT.TRAP 0x1 ;  /* 0x000000040000795c */ /* 0x000fe20000300000 */
.L_x_4402:
[----:B------:R-:W4:Y:S02]  /*2bd40*/  SYNCS.PHASECHK.TRANS64.TRYWAIT P1, [R3+URZ+0x33480], R2 ;  /* 0x03348002030075a7 */ /* 0x000f24000802017f */
[----:B----4-:R-:W-:Y:S05]  /*2bd50*/  @!P1 BRA `(.L_x_4403) ;  /* 0x00000060000c9947 */ /* 0x010fea0003800000 */
.L_x_4628:
[----:B------:R-:W-:Y:S05]  /*2bd60*/  @!P0 BRA `(.L_x_4404) ;  /* 0x0000000000048947 */ /* 0x000fea0003800000 */
[----:B------:R-:W-:Y:S01]  /*2bd70*/  BPT.TRAP 0x1 ;  /* 0x000000040000795c */ /* 0x000fe20000300000 */
.L_x_4404:
[----:B------:R0:W0:Y:S02]  /*2bd80*/  SYNCS.PHASECHK.TRANS64.TRYWAIT P0, [R5+URZ+0x33480], R0 ;  /* 0x03348000050075a7 */ /* 0x000024000800017f */
[----:B0-----:R-:W-:Y:S05]  /*2bd90*/  @!P0 NANOSLEEP.SYNCS 0x989680 ;  /* 0x009896800000895d */ /* 0x001fea0003900000 */
[----:B------:R-:W0:Y:S02]  /*2bda0*/  @!P0 SYNCS.PHASECHK.TRANS64 P0, [R5+URZ+0x33480], R0 ;  /* 0x03348000050085a7 */ /* 0x000e24000800007f */
[----:B0-----:R-:W-:Y:S05]  /*2bdb0*/  @!P0 BRA `(.L_x_4404) ;  /* 0xfffffffc00f08947 */ /* 0x001fea000383ffff */
.L_x_4061:
[----:B------:R-:W-:Y:S05]  /*2bdc0*/  BSYNC B8 ;  /* 0x0000000000087941 */ /* 0x000fea0003800000 */
.L_x_4058:
[----:B------:R-:W-:Y:S05]  /*2bdd0*/  EXIT ;  /* 0x000000000000794d */ /* 0x000fea0003800000 */
.L_x_4079:
[----:B-1----:R1:W2:Y:S02]  /*2bde0*/  SYNCS.PHASECHK.TRANS64.TRYWAIT P5, [R93+URZ+0x33490], R94 ;  /* 0x0334905e5d0075a7 */ /* 0x0022a400080a017f */
[----:B--2---:R-:W-:Y:S05]  /*2bdf0*/  @!P5 NANOSLEEP.SYNCS 0x989680 ;  /* 0x009896800000d95d */ /* 0x004fea0003900000 */
[----:B------:R-:W2:Y:S02]  /*2be00*/  @!P5 SYNCS.PHASECHK.TRANS64 P5, [R93+URZ+0x33490], R94 ;  /* 0x0334905e5d00d5a7 */ /* 0x000ea400080a007f */
[----:B--2---:R-:W-:Y:S05]  /*2be10*/  @!P5 BRA `(.L_x_4079) ;  /* 0xfffffffc00f0d947 */ /* 0x004fea000383ffff */
[----:B------:R-:W-:Y:S05]  /*2be20*/  BRA `(.L_x_4405) ;  /* 0xfffffd74006c7947 */ /* 0x000fea000383ffff */
.L_x_4080:
[----:B------:R-:W-:Y:S01]  /*2be30*/  BSSY B1, `(.L_x_4406) ;  /* 0x0000008000017945 */ /* 0x000fe20003800000 */
[----:B0-----:R-:W-:Y:S01]  /*2be40*/  MOV R13, R119 ;  /* 0x00000077000d7202 */ /* 0x001fe20000000f00 */
[----:B------:R-:W-:Y:S02]  /*2be50*/  IMAD.MOV.U32 R12, RZ, RZ, RZ ;  /* 0x000000ffff0c7224 */ /* 0x000fe400078e00ff */
[----:B------:R-:W-:Y:S02]  /*2be60*/  IMAD.MOV.U32 R11, RZ, RZ, 0x1e1f ;  /* 0x00001e1fff0b7424 */ /* 0x000fe400078e00ff */
[----:B------:R-:W-:-:S07]  /*2be70*/  IMAD.MOV.U32 R15, RZ, RZ, -0x1 ;  /* 0xffffffffff0f7424 */ /* 0x000fce00078e00ff */
[----:B-1----:R-:W-:Y:S05]  /*2be80*/  WARPSYNC.COLLECTIVE R15, `(.L_x_4407) ;  /* 0x000000000f087348 */ /* 0x002fea0003c00000 */
[----:B------:R0:W2:Y:S02]  /*2be90*/  SHFL.IDX P6, R14, R13, R12, R11 ;  /* 0x0000000c0d0e7389 */ /* 0x0000a400000c000b */
[----:B012---:R-:W-:Y:S01]  /*2bea0*/  ENDCOLLECTIVE ;  /* 0x000000000000791b */ /* 0x007fe20003800000 */
.L_x_4407:
[----:B------:R-:W-:Y:S05]  /*2beb0*/  BSYNC B1 ;  /* 0x0000000000017941 */ /* 0x000fea0003800000 */
.L_x_4406:
        /* <DEDUP_REMOVED lines=8> */
.L_x_4408:
[----:B------:R-:W-:Y:S01]  /*2bf40*/  IMAD.MOV.U32 R145, RZ, RZ, R14 ;  /* 0x000000ffff917224 */ /* 0x000fe200078e000e */
[----:B------:R-:W-:Y:S06]  /*2bf50*/  BRA `(.L_x_4409) ;  /* 0xfffffd7400347947 */ /* 0x000fec000383ffff */
.L_x_4105:
        /* <DEDUP_REMOVED lines=8> */
.L_x_4411:
[----:B------:R-:W-:Y:S05]  /*2bfe0*/  BSYNC B1 ;  /* 0x0000000000017941 */ /* 0x000fea0003800000 */
.L_x_4410:
        /* <DEDUP_REMOVED lines=8> */
.L_x_4412:
[----:B------:R-:W-:Y:S01]  /*2c070*/  IMAD.MOV.U32 R63, RZ, RZ, R14 ;  /* 0x000000ffff3f7224 */ /* 0x000fe200078e000e */
[----:B------:R-:W-:Y:S06]  /*2c080*/  BRA `(.L_x_4413) ;  /* 0xfffffda000607947 */ /* 0x000fec000383ffff */
.L_x_4135:
[----:B-1----:R1:W2:Y:S02]  /*2c090*/  SYNCS.PHASECHK.TRANS64.TRYWAIT P5, [R93+URZ+0x33490], R94 ;  /* 0x0334905e5d0075a7 */ /* 0x0022a400080a017f */
[----:B--2---:R-:W-:Y:S05]  /*2c0a0*/  @!P5 NANOSLEEP.SYNCS 0x989680 ;  /* 0x009896800000d95d */ /* 0x004fea0003900000 */
[----:B------:R-:W2:Y:S02]  /*2c0b0*/  @!P5 SYNCS.PHASECHK.TRANS64 P5, [R93+URZ+0x33490], R94 ;  /* 0x0334905e5d00d5a7 */ /* 0x000ea400080a007f */
[----:B--2---:R-:W-:Y:S05]  /*2c0c0*/  @!P5 BRA `(.L_x_4135) ;  /* 0xfffffffc00f0d947 */ /* 0x004fea000383ffff */
[----:B------:R-:W-:Y:S05]  /*2c0d0*/  BRA `(.L_x_4414) ;  /* 0xfffffdd400d47947 */ /* 0x000fea000383ffff */
.L_x_4136:
[----:B------:R-:W-:Y:S01]  /*2c0e0*/  BSSY B1, `(.L_x_4415) ;  /* 0x0000008000017945 */ /* 0x000fe20003800000 */
[----:B0-----:R-:W-:Y:S02]  /*2c0f0*/  IMAD.MOV.U32 R13, RZ, RZ, R119 ;  /* 0x000000ffff0d7224 */ /* 0x001fe400078e0077 */
[----:B------:R-:W-:Y:S02]  /*2c100*/  IMAD.MOV.U32 R12, RZ, RZ, RZ ;  /* 0x000000ffff0c7224 */ /* 0x000fe400078e00ff */
[----:B------:R-:W-:Y:S02]  /*2c110*/  IMAD.MOV.U32 R11, RZ, RZ, 0x1e1f ;  /* 0x00001e1fff0b7424 */ /* 0x000fe400078e00ff */
[----:B------:R-:W-:-:S07]  /*2c120*/  IMAD.MOV.U32 R15, RZ, RZ, -0x1 ;  /* 0xffffffffff0f7424 */ /* 0x000fce00078e00ff */
[----:B-1----:R-:W-:Y:S05]  /*2c130*/  WARPSYNC.COLLECTIVE R15, `(.L_x_4416) ;  /* 0x000000000f087348 */ /* 0x002fea0003c00000 */
[----:B------:R0:W2:Y:S02]  /*2c140*/  SHFL.IDX P6, R14, R13, R12, R11 ;  /* 0x0000000c0d0e7389 */ /* 0x0000a400000c000b */
[----:B012---:R-:W-:Y:S01]  /*2c150*/  ENDCOLLECTIVE ;  /* 0x000000000000791b */ /* 0x007fe20003800000 */
.L_x_4416:
[----:B------:R-:W-:Y:S05]  /*2c160*/  BSYNC B1 ;  /* 0x0000000000017941 */ /* 0x000fea0003800000 */
.L_x_4415:
        /* <DEDUP_REMOVED lines=8> */
.L_x_4417:
[----:B------:R-:W-:Y:S01]  /*2c1f0*/  IMAD.MOV.U32 R156, RZ, RZ, R14 ;  /* 0x000000ffff9c7224 */ /* 0x000fe200078e000e */
[----:B------:R-:W-:Y:S06]  /*2c200*/  BRA `(.L_x_4418) ;  /* 0xfffffdd400a07947 */ /* 0x000fec000383ffff */
.L_x_4149:
        /* <DEDUP_REMOVED lines=8> */
.L_x_4420:
[----:B------:R-:W-:Y:S05]  /*2c290*/  BSYNC B1 ;  /* 0x0000000000017941 */ /* 0x000fea0003800000 */
.L_x_4419:
        /* <DEDUP_REMOVED lines=8> */
.L_x_4421:
[----:B------:R-:W-:Y:S01]  /*2c320*/  IMAD.MOV.U32 R120, RZ, RZ, R14 ;  /* 0x000000ffff787224 */ /* 0x000fe200078e000e */
[----:B------:R-:W-:Y:S06]  /*2c330*/  BRA `(.L_x_4422) ;  /* 0xfffffe04004c7947 */ /* 0x000fec000383ffff */
.L_x_4162:
[----:B0-----:R0:W1:Y:S02]  /*2c340*/  SYNCS.PHASECHK.TRANS64.TRYWAIT P3, [R93+URZ+0x33490], R94 ;  /* 0x0334905e5d0075a7 */ /* 0x001064000806017f */
[----:B-1----:R-:W-:Y:S05]  /*2c350*/  @!P3 NANOSLEEP.SYNCS 0x989680 ;  /* 0x009896800000b95d */ /* 0x002fea0003900000 */
[----:B------:R-:W1:Y:S02]  /*2c360*/  @!P3 SYNCS.PHASECHK.TRANS64 P3, [R93+URZ+0x33490], R94 ;  /* 0x0334905e5d00b5a7 */ /* 0x000e64000806007f */
[----:B-1----:R-:W-:Y:S05]  /*2c370*/  @!P3 BRA `(.L_x_4162) ;  /* 0xfffffffc00f0b947 */ /* 0x002fea000383ffff */
[----:B------:R-:W-:Y:S05]  /*2c380*/  BRA `(.L_x_4423) ;  /* 0xfffffe3400547947 */ /* 0x000fea000383ffff */
.L_x_4163:
[----:B------:R-:W-:Y:S01]  /*2c390*/  BSSY B1, `(.L_x_4424) ;  /* 0x0000008000017945 */ /* 0x000fe20003800000 */
[----:B------:R-:W-:Y:S01]  /*2c3a0*/  IMAD.MOV.U32 R13, RZ, RZ, R50 ;  /* 0x000000ffff0d7224 */ /* 0x000fe200078e0032 */
[----:B------:R-:W-:Y:S01]  /*2c3b0*/  MOV R11, 0x1e1f ;  /* 0x00001e1f000b7802 */ /* 0x000fe20000000f00 */
[----:B------:R-:W-:Y:S02]  /*2c3c0*/  IMAD.MOV.U32 R12, RZ, RZ, RZ ;  /* 0x000000ffff0c7224 */ /* 0x000fe400078e00ff */
[----:B------:R-:W-:-:S07]  /*2c3d0*/  IMAD.MOV.U32 R15, RZ, RZ, -0x1 ;  /* 0xffffffffff0f7424 */ /* 0x000fce00078e00ff */
[----:B0-----:R-:W-:Y:S05]  /*2c3e0*/  WARPSYNC.COLLECTIVE R15, `(.L_x_4425) ;  /* 0x000000000f087348 */ /* 0x001fea0003c00000 */
[----:B------:R1:W2:Y:S02]  /*2c3f0*/  SHFL.IDX P6, R14, R13, R12, R11 ;  /* 0x0000000c0d0e7389 */ /* 0x0002a400000c000b */
[----:B012---:R-:W-:Y:S01]  /*2c400*/  ENDCOLLECTIVE ;  /* 0x000000000000791b */ /* 0x007fe20003800000 */
.L_x_4425:
[----:B------:R-:W-:Y:S05]  /*2c410*/  BSYNC B1 ;  /* 0x0000000000017941 */ /* 0x000fea0003800000 */
.L_x_4424:
        /* <DEDUP_REMOVED lines=8> */
.L_x_4426:
[----:B------:R-:W-:Y:S01]  /*2c4a0*/  IMAD.MOV.U32 R43, RZ, RZ, R14 ;  /* 0x000000ffff2b7224 */ /* 0x000fe200078e000e */
[----:B------:R-:W-:Y:S06]  /*2c4b0*/  BRA `(.L_x_4427) ;  /* 0xfffffe3400887947 */ /* 0x000fec000383ffff */
.L_x_4166:
[----:B------:R-:W-:Y:S01]  /*2c4c0*/  BSSY B1, `(.L_x_4428) ;  /* 0x0000008000017945 */ /* 0x000fe20003800000 */
[----:B----4-:R-:W-:Y:S02]  /*2c4d0*/  IMAD.MOV.U32 R13, RZ, RZ, R50 ;  /* 0x000000ffff0d7224 */ /* 0x010fe400078e0032 */
[----:B------:R-:W-:Y:S02]  /*2c4e0*/  IMAD.MOV.U32 R12, RZ, RZ, 0x1 ;  /* 0x00000001ff0c7424 */ /* 0x000fe400078e00ff */
[----:B------:R-:W-:Y:S02]  /*2c4f0*/  IMAD.MOV.U32 R11, RZ, RZ, 0x1e1f ;  /* 0x00001e1fff0b7424 */ /* 0x000fe400078e00ff */
[----:B------:R-:W-:-:S07]  /*2c500*/  IMAD.MOV.U32 R15, RZ, RZ, -0x1 ;  /* 0xffffffffff0f7424 */ /* 0x000fce00078e00ff */
[----:B0123--:R-:W-:Y:S05]  /*2c510*/  WARPSYNC.COLLECTIVE R15, `(.L_x_4429) ;  /* 0x000000000f087348 */ /* 0x00ffea0003c00000 */
[----:B------:R4:W0:Y:S02]  /*2c520*/  SHFL.IDX P6, R14, R13, R12, R11 ;  /* 0x0000000c0d0e7389 */ /* 0x00082400000c000b */
[----:B01234-:R-:W-:Y:S01]  /*2c530*/  ENDCOLLECTIVE ;  /* 0x000000000000791b */ /* 0x01ffe20003800000 */
.L_x_4429:
[----:B------:R-:W-:Y:S05]  /*2c540*/  BSYNC B1 ;  /* 0x0000000000017941 */ /* 0x000fea0003800000 */
.L_x_4428:
[----:B------:R-:W-:Y:S01]  /*2c550*/  IMAD.MOV.U32 R13, RZ, RZ, R42 ;  /* 0x000000ffff0d7224 */ /* 0x000fe200078e002a */
[----:B------:R-:W-:Y:S01]  /*2c560*/  MOV R41, R14 ;  /* 0x0000000e00297202 */ /* 0x000fe20000000f00 */
[----:B------:R-:W-:Y:S02]  /*2c570*/  IMAD.MOV.U32 R12, RZ, RZ, 0x1 ;  /* 0x00000001ff0c7424 */ /* 0x000fe400078e00ff */
[----:B------:R-:W-:Y:S02]  /*2c580*/  IMAD.MOV.U32 R11, RZ, RZ, 0x1e1f ;  /* 0x00001e1fff0b7424 */ /* 0x000fe400078e00ff */
[----:B------:R-:W-:-:S07]  /*2c590*/  IMAD.MOV.U32 R15, RZ, RZ, -0x1 ;  /* 0xffffffffff0f7424 */ /* 0x000fce00078e00ff */
[----:B------:R-:W-:Y:S05]  /*2c5a0*/  WARPSYNC.COLLECTIVE R15, `(.L_x_4430) ;  /* 0x000000000f087348 */ /* 0x000fea0003c00000 */
[----:B------:R0:W1:Y:S02]  /*2c5b0*/  SHFL.IDX P6, R14, R13, R12, R11 ;  /* 0x0000000c0d0e7389 */ /* 0x00006400000c000b */
[----:B01----:R-:W-:Y:S01]  /*2c5c0*/  ENDCOLLECTIVE ;  /* 0x000000000000791b */ /* 0x003fe20003800000 */
.L_x_4430:
[----:B------:R-:W-:Y:S01]  /*2c5d0*/  IMAD.MOV.U32 R43, RZ, RZ, R14 ;  /* 0x000000ffff2b7224 */ /* 0x000fe200078e000e */
[----:B------:R-:W-:Y:S06]  /*2c5e0*/  BRA `(.L_x_4431) ;  /* 0xfffffe3400ec7947 */ /* 0x000fec000383ffff */
.L_x_4170:
[----:B------:R0:W0:Y:S02]  /*2c5f0*/  SYNCS.PHASECHK.TRANS64.TRYWAIT P2, [R93+URZ+0x334b0], R94 ;  /* 0x0334b05e5d0075a7 */ /* 0x000024000804017f */
[----:B0-----:R-:W-:Y:S05]  /*2c600*/  @!P2 NANOSLEEP.SYNCS 0x989680 ;  /* 0x009896800000a95d */ /* 0x001fea0003900000 */
[----:B------:R-:W0:Y:S02]  /*2c610*/  @!P2 SYNCS.PHASECHK.TRANS64 P2, [R93+URZ+0x334b0], R94 ;  /* 0x0334b05e5d00a5a7 */ /* 0x000e24000804007f */
[----:B0-----:R-:W-:Y:S05]  /*2c620*/  @!P2 BRA `(.L_x_4170) ;  /* 0xfffffffc00f0a947 */ /* 0x001fea000383ffff */
[----:B------:R-:W-:Y:S05]  /*2c630*/  BRA `(.L_x_4432) ;  /* 0xfffffe3800cc7947 */ /* 0x000fea000383ffff */
.L_x_4178:
[----:B------:R-:W-:Y:S01]  /*2c640*/  BSSY B0, `(.L_x_4433) ;  /* 0x0000007000007945 */ /* 0x000fe20003800000 */
[----:B------:R-:W-:Y:S01]  /*2c650*/  MOV R12, RZ ;  /* 0x000000ff000c7202 */ /* 0x000fe20000000f00 */
[----:B------:R-:W-:Y:S02]  /*2c660*/  IMAD.MOV.U32 R11, RZ, RZ, 0x1f ;  /* 0x0000001fff0b7424 */ /* 0x000fe400078e00ff */
[----:B------:R-:W-:-:S07]  /*2c670*/  IMAD.MOV.U32 R15, RZ, RZ, -0x1 ;  /* 0xffffffffff0f7424 */ /* 0x000fce00078e00ff */
[----:B------:R-:W-:Y:S05]  /*2c680*/  WARPSYNC.COLLECTIVE R15, `(.L_x_4434) ;  /* 0x000000000f087348 */ /* 0x000fea0003c00000 */
[----:B------:R0:W1:Y:S02]  /*2c690*/  SHFL.IDX P6, R14, R13, R12, R11 ;  /* 0x0000000c0d0e7389 */ /* 0x00006400000c000b */
[----:B01----:R-:W-:Y:S01]  /*2c6a0*/  ENDCOLLECTIVE ;  /* 0x000000000000791b */ /* 0x003fe20003800000 */
.L_x_4434:
[----:B------:R-:W-:Y:S05]  /*2c6b0*/  BSYNC B0 ;  /* 0x0000000000007941 */ /* 0x000fea0003800000 */
.L_x_4433:
[----:B------:R-:W-:Y:S01]  /*2c6c0*/  IMAD.MOV.U32 R220, RZ, RZ, R14 ;  /* 0x000000ffffdc7224 */ /* 0x000fe200078e000e */
[----:B------:R-:W-:Y:S06]  /*2c6d0*/  BRA `(.L_x_4435) ;  /* 0xfffffe4800547947 */ /* 0x000fec000383ffff */
.L_x_4188:
[----:B------:R-:W-:Y:S01]  /*2c6e0*/  BSSY B1, `(.L_x_4436) ;  /* 0x0000008000017945 */ /* 0x000fe20003800000 */
[----:B0-----:R-:W-:Y:S01]  /*2c6f0*/  IMAD.MOV.U32 R13, RZ, RZ, R26 ;  /* 0x000000ffff0d7224 */ /* 0x001fe200078e001a */
[----:B------:R-:W-:Y:S01]  /*2c700*/  MOV R11, 0x1e1f ;  /* 0x00001e1f000b7802 */ /* 0x000fe20000000f00 */
[----:B------:R-:W-:Y:S02]  /*2c710*/  IMAD.MOV.U32 R12, RZ, RZ, RZ ;  /* 0x000000ffff0c7224 */ /* 0x000fe400078e00ff */
[----:B------:R-:W-:-:S07]  /*2c720*/  IMAD.MOV.U32 R15, RZ, RZ, -0x1 ;  /* 0xffffffffff0f7424 */ /* 0x000fce00078e00ff */
[----:B------:R-:W-:Y:S05]  /*2c730*/  WARPSYNC.COLLECTIVE R15, `(.L_x_4437) ;  /* 0x000000000f087348 */ /* 0x000fea0003c00000 */
[----:B------:R0:W1:Y:S02]  /*2c740*/  SHFL.IDX P6, R14, R13, R12, R11 ;  /* 0x0000000c0d0e7389 */ /* 0x00006400000c000b */
[----:B01----:R-:W-:Y:S01]  /*2c750*/  ENDCOLLECTIVE ;  /* 0x000000000000791b */ /* 0x003fe20003800000 */
.L_x_4437:
[----:B------:R-:W-:Y:S05]  /*2c760*/  BSYNC B1 ;  /* 0x0000000000017941 */ /* 0x000fea0003800000 */
.L_x_4436:
        /* <DEDUP_REMOVED lines=8> */
.L_x_4438:
[----:B------:R-:W-:Y:S02]  /*2c7f0*/  IMAD.MOV.U32 R13, RZ, RZ, R27 ;  /* 0x000000ffff0d7224 */ /* 0x000fe400078e001b */
[----:B------:R-:W-:-:S07]  /*2c800*/  IMAD.MOV.U32 R3, RZ, RZ, R14 ;  /* 0x000000ffff037224 */ /* 0x000fce00078e000e */
[----:B------:R-:W-:Y:S05]  /*2c810*/  WARPSYNC.COLLECTIVE R15, `(.L_x_4439) ;  /* 0x000000000f087348 */ /* 0x000fea0003c00000 */
[----:B------:R0:W1:Y:S02]  /*2c820*/  SHFL.IDX P6, R14, R13, R12, R11 ;  /* 0x0000000c0d0e7389 */ /* 0x00006400000c000b */
[----:B01----:R-:W-:Y:S01]  /*2c830*/  ENDCOLLECTIVE ;  /* 0x000000000000791b */ /* 0x003fe20003800000 */
.L_x_4439:
[----:B------:R-:W-:Y:S02]  /*2c840*/  IMAD.MOV.U32 R13, RZ, RZ, R28 ;  /* 0x000000ffff0d7224 */ /* 0x000fe400078e001c */
[----:B------:R-:W-:-:S07]  /*2c850*/  IMAD.MOV.U32 R4, RZ, RZ, R14 ;  /* 0x000000ffff047224 */ /* 0x000fce00078e000e */
[----:B------:R-:W-:Y:S05]  /*2c860*/  WARPSYNC.COLLECTIVE R15, `(.L_x_4440) ;  /* 0x000000000f087348 */ /* 0x000fea0003c00000 */
[----:B------:R0:W1:Y:S02]  /*2c870*/  SHFL.IDX P6, R14, R13, R12, R11 ;  /* 0x0000000c0d0e7389 */ /* 0x00006400000c000b */
[----:B01----:R-:W-:Y:S01]  /*2c880*/  ENDCOLLECTIVE ;  /* 0x000000000000791b */ /* 0x003fe20003800000 */
.L_x_4440:
[----:B------:R-:W-:Y:S05]  /*2c890*/  BRA `(.L_x_4441) ;  /* 0xfffffe4c00547947 */ /* 0x000fea000383ffff */
.L_x_4192:
[----:B0-----:R0:W1:Y:S02]  /*2c8a0*/  SYNCS.PHASECHK.TRANS64.TRYWAIT P0, [R18+URZ+0x33400], R3 ;  /* 0x03340003120075a7 */ /* 0x001064000800017f */
[----:B-1----:R-:W-:Y:S05]  /*2c8b0*/  @!P0 NANOSLEEP.SYNCS 0x989680 ;  /* 0x009896800000895d */ /* 0x002fea0003900000 */
[----:B------:R-:W1:Y:S02]  /*2c8c0*/  @!P0 SYNCS.PHASECHK.TRANS64 P0, [R18+URZ+0x33400], R3 ;  /* 0x03340003120085a7 */ /* 0x000e64000800007f */
[----:B-1----:R-:W-:Y:S05]  /*2c8d0*/  @!P0 BRA `(.L_x_4192) ;  /* 0xfffffffc00f08947 */ /* 0x002fea000383ffff */
[----:B------:R-:W-:Y:S05]  /*2c8e0*/  BRA `(.L_x_4442) ;  /* 0xfffffe5000bc7947 */ /* 0x000fea000383ffff */
.L_x_4204:
        /* <DEDUP_REMOVED lines=8> */
.L_x_4444:
[----:B------:R-:W-:Y:S05]  /*2c970*/  BSYNC B1 ;  /* 0x0000000000017941 */ /* 0x000fea0003800000 */
.L_x_4443:
[----:B------:R-:W-:Y:S01]  /*2c980*/  IMAD.MOV.U32 R13, RZ, RZ, R24 ;  /* 0x000000ffff0d7224 */ /* 0x000fe200078e0018 */
[----:B------:R-:W-:Y:S01]  /*2c990*/  MOV R11, 0x1e1f ;  /* 0x00001e1f000b7802 */ /* 0x000fe20000000f00 */
[----:B------:R-:W-:Y:S02]  /*2c9a0*/  IMAD.MOV.U32 R12, RZ, RZ, RZ ;  /* 0x000000ffff0c7224 */ /* 0x000fe400078e00ff */
[----:B------:R-:W-:Y:S02]  /*2c9b0*/  IMAD.MOV.U32 R15, RZ, RZ, -0x1 ;  /* 0xffffffffff0f7424 */ /* 0x000fe400078e00ff */
[----:B------:R-:W-:-:S07]  /*2c9c0*/  IMAD.MOV.U32 R3, RZ, RZ, R14 ;  /* 0x000000ffff037224 */ /* 0x000fce00078e000e */
[----:B------:R-:W-:Y:S05]  /*2c9d0*/  WARPSYNC.COLLECTIVE R15, `(.L_x_4445) ;  /* 0x000000000f087348 */ /* 0x000fea0003c00000 */
[----:B------:R0:W1:Y:S02]  /*2c9e0*/  SHFL.IDX P6, R14, R13, R12, R11 ;  /* 0x0000000c0d0e7389 */ /* 0x00006400000c000b */
[----:B01----:R-:W-:Y:S01]  /*2c9f0*/  ENDCOLLECTIVE ;  /* 0x000000000000791b */ /* 0x003fe20003800000 */
.L_x_4445:
[----:B------:R-:W-:Y:S02]  /*2ca00*/  IMAD.MOV.U32 R13, RZ, RZ, R27 ;  /* 0x000000ffff0d7224 */ /* 0x000fe400078e001b */
[----:B------:R-:W-:-:S07]  /*2ca10*/  IMAD.MOV.U32 R5, RZ, RZ, R14 ;  /* 0x000000ffff057224 */ /* 0x000fce00078e000e */
[----:B------:R-:W-:Y:S05]  /*2ca20*/  WARPSYNC.COLLECTIVE R15, `(.L_x_4446) ;  /* 0x000000000f087348 */ /* 0x000fea0003c00000 */
[----:B------:R0:W1:Y:S02]  /*2ca30*/  SHFL.IDX P6, R14, R13, R12, R11 ;  /* 0x0000000c0d0e7389 */ /* 0x00006400000c000b */
[----:B01----:R-:W-:Y:S01]  /*2ca40*/  ENDCOLLECTIVE ;  /* 0x000000000000791b */ /* 0x003fe20003800000 */
.L_x_4446:
[----:B------:R-:W-:Y:S02]  /*2ca50*/  IMAD.MOV.U32 R13, RZ, RZ, R28 ;  /* 0x000000ffff0d7224 */ /* 0x000fe400078e001c */
[----:B------:R-:W-:-:S07]  /*2ca60*/  IMAD.MOV.U32 R7, RZ, RZ, R14 ;  /* 0x000000ffff077224 */ /* 0x000fce00078e000e */
[----:B------:R-:W-:Y:S05]  /*2ca70*/  WARPSYNC.COLLECTIVE R15, `(.L_x_4447) ;  /* 0x000000000f087348 */ /* 0x000fea0003c00000 */
[----:B------:R0:W1:Y:S02]  /*2ca80*/  SHFL.IDX P6, R14, R13, R12, R11 ;  /* 0x0000000c0d0e7389 */ /* 0x00006400000c000b */
[----:B01----:R-:W-:Y:S01]  /*2ca90*/  ENDCOLLECTIVE ;  /* 0x000000000000791b */ /* 0x003fe20003800000 */
.L_x_4447:
[----:B------:R-:W-:Y:S05]  /*2caa0*/  BRA `(.L_x_4448) ;  /* 0xfffffe8000607947 */ /* 0x000fea000383ffff */
.L_x_4208:
[----:B-1----:R1:W2:Y:S02]  /*2cab0*/  SYNCS.PHASECHK.TRANS64.TRYWAIT P0, [R18+URZ+0x33400], R3 ;  /* 0x03340003120075a7 */ /* 0x0022a4000800017f */
[----:B--2---:R-:W-:Y:S05]  /*2cac0*/  @!P0 NANOSLEEP.SYNCS 0x989680 ;  /* 0x009896800000895d */ /* 0x004fea0003900000 */
[----:B------:R-:W2:Y:S02]  /*2cad0*/  @!P0 SYNCS.PHASECHK.TRANS64 P0, [R18+URZ+0x33400], R3 ;  /* 0x03340003120085a7 */ /* 0x000ea4000800007f */
[----:B--2---:R-:W-:Y:S05]  /*2cae0*/  @!P0 BRA `(.L_x_4208) ;  /* 0xfffffffc00f08947 */ /* 0x004fea000383ffff */
[----:B------:R-:W-:Y:S05]  /*2caf0*/  BRA `(.L_x_4449) ;  /* 0xfffffe8400707947 */ /* 0x000fea000383ffff */
.L_x_4216:
[----:B-1----:R1:W2:Y:S02]  /*2cb00*/  SYNCS.PHASECHK.TRANS64.TRYWAIT P1, [R0+URZ+0x33430], R3 ;  /* 0x03343003000075a7 */ /* 0x0022a4000802017f */
[----:B--2---:R-:W-:Y:S05]  /*2cb10*/  @!P1 NANOSLEEP.SYNCS 0x989680 ;  /* 0x009896800000995d */ /* 0x004fea0003900000 */
[----:B------:R-:W2:Y:S02]  /*2cb20*/  @!P1 SYNCS.PHASECHK.TRANS64 P1, [R0+URZ+0x33430], R3 ;  /* 0x03343003000095a7 */ /* 0x000ea4000802007f */
[----:B--2---:R-:W-:Y:S05]  /*2cb30*/  @!P1 BRA `(.L_x_4216) ;  /* 0xfffffffc00f09947 */ /* 0x004fea000383ffff */
[----:B------:R-:W-:Y:S05]  /*2cb40*/  BRA `(.L_x_4215) ;  /* 0xfffffeb400c07947 */ /* 0x000fea000383ffff */
.L_x_4223:
[----:B--2---:R2:W3:Y:S02]  /*2cb50*/  SYNCS.PHASECHK.TRANS64.TRYWAIT P2, [R5+URZ+0x33430], R4 ;  /* 0x03343004050075a7 */ /* 0x0044e4000804017f */
[----:B---3--:R-:W-:Y:S05]  /*2cb60*/  @!P2 NANOSLEEP.SYNCS 0x989680 ;  /* 0x009896800000a95d */ /* 0x008fea0003900000 */
[----:B------:R-:W3:Y:S02]  /*2cb70*/  @!P2 SYNCS.PHASECHK.TRANS64 P2, [R5+URZ+0x33430], R4 ;  /* 0x033430040500a5a7 */ /* 0x000ee4000804007f */
[----:B---3--:R-:W-:Y:S05]  /*2cb80*/  @!P2 BRA `(.L_x_4223) ;  /* 0xfffffffc00f0a947 */ /* 0x008fea000383ffff */
[----:B------:R-:W-:Y:S05]  /*2cb90*/  BRA `(.L_x_4222) ;  /* 0xfffffef000987947 */ /* 0x000fea000383ffff */
.L_x_4227:
[----:B-1----:R1:W2:Y:S02]  /*2cba0*/  SYNCS.PHASECHK.TRANS64.TRYWAIT P1, [R4+URZ+0x33450], R3 ;  /* 0x03345003040075a7 */ /* 0x0022a4000802017f */
[----:B--2---:R-:W-:Y:S05]  /*2cbb0*/  @!P1 NANOSLEEP.SYNCS 0x989680 ;  /* 0x009896800000995d */ /* 0x004fea0003900000 */
[----:B------:R-:W2:Y:S02]  /*2cbc0*/  @!P1 SYNCS.PHASECHK.TRANS64 P1, [R4+URZ+0x33450], R3 ;  /* 0x03345003040095a7 */ /* 0x000ea4000802007f */
[----:B--2---:R-:W-:Y:S05]  /*2cbd0*/  @!P1 BRA `(.L_x_4227) ;  /* 0xfffffffc00f09947 */ /* 0x004fea000383ffff */
[----:B------:R-:W-:Y:S05]  /*2cbe0*/  BRA `(.L_x_4224) ;  /* 0xffffff0000d87947 */ /* 0x000fea000383ffff */
.L_x_4234:
[----:B-1----:R1:W2:Y:S02]  /*2cbf0*/  SYNCS.PHASECHK.TRANS64.TRYWAIT P1, [R13+URZ+0x33450], R0 ;  /* 0x033450000d0075a7 */ /* 0x0022a4000802017f */
[----:B--2---:R-:W-:Y:S05]  /*2cc00*/  @!P1 NANOSLEEP.SYNCS 0x989680 ;  /* 0x009896800000995d */ /* 0x004fea0003900000 */
[----:B------:R-:W2:Y:S02]  /*2cc10*/  @!P1 SYNCS.PHASECHK.TRANS64 P1, [R13+URZ+0x33450], R0 ;  /* 0x033450000d0095a7 */ /* 0x000ea4000802007f */
[----:B--2---:R-:W-:Y:S05]  /*2cc20*/  @!P1 BRA `(.L_x_4234) ;  /* 0xfffffffc00f09947 */ /* 0x004fea000383ffff */
[----:B------:R-:W-:Y:S05]  /*2cc30*/  BRA `(.L_x_4233) ;  /* 0xffffff2400747947 */ /* 0x000fea000383ffff */
.L_x_4238:
[----:B------:R-:W-:Y:S01]  /*2cc40*/  SEL R27, R12, R37, P0 ;  /* 0x000000250c1b7207 */ /* 0x000fe20000000000 */
[----:B------:R-:W-:Y:S01]  /*2cc50*/  IMAD.MOV.U32 R11, RZ, RZ, 0x1c1f ;  /* 0x00001c1fff0b7424 */ /* 0x000fe200078e00ff */
[----:B------:R-:W-:Y:S01]  /*2cc60*/  SEL R32, R37, R12, P0 ;  /* 0x0000000c25207207 */ /* 0x000fe20000000000 */
[----:B------:R-:W-:Y:S01]  /*2cc70*/  IMAD.MOV.U32 R15, RZ, RZ, -0x1 ;  /* 0xffffffffff0f7424 */ /* 0x000fe200078e00ff */
[----:B------:R-:W-:Y:S02]  /*2cc80*/  MOV R12, R0 ;  /* 0x00000000000c7202 */ /* 0x000fe40000000f00 */
[----:B------:R-:W-:Y:S02]  /*2cc90*/  SEL R7, R25, R122, P0 ;  /* 0x0000007a19077207 */ /* 0x000fe40000000000 */
[----:B------:R-:W-:-:S07]  /*2cca0*/  SEL R9, R24, R41, P0 ;  /* 0x0000002918097207 */ /* 0x000fce0000000000 */
[----:B01----:R-:W-:Y:S05]  /*2ccb0*/  WARPSYNC.COLLECTIVE R15, `(.L_x_4450) ;  /* 0x000000000f087348 */ /* 0x003fea0003c00000 */
[----:B------:R2:W3:Y:S02]  /*2ccc0*/  SHFL.IDX P6, R14, R13, R12, R11 ;  /* 0x0000000c0d0e7389 */ /* 0x0004e400000c000b */
[----:B0123--:R-:W-:Y:S01]  /*2ccd0*/  ENDCOLLECTIVE ;  /* 0x000000000000791b */ /* 0x00ffe20003800000 */
.L_x_4450:
        /* <DEDUP_REMOVED lines=19> */
.L_x_4451:
        /* <DEDUP_REMOVED lines=18> */
.L_x_4452:
        /* <DEDUP_REMOVED lines=19> */
.L_x_4453:
[----:B------:R-:W-:Y:S02]  /*2d060*/  SEL R63, R78, R93, P0 ;  /* 0x0000005d4e3f7207 */ /* 0x000fe40000000000 */
[----:B------:R-:W-:Y:S02]  /*2d070*/  SEL R78, R93, R78, P0 ;  /* 0x0000004e5d4e7207 */ /* 0x000fe40000000000 */
[----:B------:R-:W-:Y:S02]  /*2d080*/  SEL R65, R80, R119, P0 ;  /* 0x0000007750417207 */ /* 0x000fe40000000000 */
[----:B------:R-:W-:Y:S02]  /*2d090*/  SEL R80, R119, R80, P0 ;  /* 0x0000005077507207 */ /* 0x000fe40000000000 */
[----:B------:R-:W-:Y:S02]  /*2d0a0*/  SEL R4, R6, R5, P0 ;  /* 0x0000000506047207 */ /* 0x000fe40000000000 */
[----:B------:R-:W-:Y:S01]  /*2d0b0*/  SEL R6, R5, R6, P0 ;  /* 0x0000000605067207 */ /* 0x000fe20000000000 */
[----:B------:R-:W-:-:S02]  /*2d0c0*/  IMAD.MOV.U32 R13, RZ, RZ, R9 ;  /* 0x000000ffff0d7224 */ /* 0x000fc400078e0009 */
[----:B------:R-:W-:Y:S01]  /*2d0d0*/  IMAD.MOV.U32 R12, RZ, RZ, R0 ;  /* 0x000000ffff0c7224 */ /* 0x000fe200078e0000 */
[----:B------:R-:W-:-:S07]  /*2d0e0*/  MOV R7, R14 ;  /* 0x0000000e00077202 */ /* 0x000fce0000000f00 */
[----:B------:R-:W-:Y:S05]  /*2d0f0*/  WARPSYNC.COLLECTIVE R15, `(.L_x_4454) ;  /* 0x000000000f087348 */ /* 0x000fea0003c00000 */
[----:B------:R0:W1:Y:S02]  /*2d100*/  SHFL.IDX P6, R14, R13, R12, R11 ;  /* 0x0000000c0d0e7389 */ /* 0x00006400000c000b */
[----:B01----:R-:W-:Y:S01]  /*2d110*/  ENDCOLLECTIVE ;  /* 0x000000000000791b */ /* 0x003fe20003800000 */
.L_x_4454:
        /* <DEDUP_REMOVED lines=8> */
.L_x_4455:
[----:B------:R-:W-:Y:S02]  /*2d1a0*/  IMAD.MOV.U32 R13, RZ, RZ, R21 ;  /* 0x000000ffff0d7224 */ /* 0x000fe400078e0015 */
[----:B------:R-:W-:Y:S01]  /*2d1b0*/  IMAD.MOV.U32 R12, RZ, RZ, R0 ;  /* 0x000000ffff0c7224 */ /* 0x000fe200078e0000 */
[----:B------:R-:W-:-:S07]  /*2d1c0*/  MOV R9, R14 ;  /* 0x0000000e00097202 */ /* 0x000fce0000000f00 */
[----:B------:R-:W-:Y:S05]  /*2d1d0*/  WARPSYNC.COLLECTIVE R15, `(.L_x_4456) ;  /* 0x000000000f087348 */ /* 0x000fea0003c00000 */
[----:B------:R0:W1:Y:S02]  /*2d1e0*/  SHFL.IDX P6, R14, R13, R12, R11 ;  /* 0x0000000c0d0e7389 */ /* 0x00006400000c000b */
[----:B01----:R-:W-:Y:S01]  /*2d1f0*/  ENDCOLLECTIVE ;  /* 0x000000000000791b */ /* 0x003fe20003800000 */
.L_x_4456:
        /* <DEDUP_REMOVED lines=8> */
.L_x_4457:
[----:B------:R-:W-:Y:S02]  /*2d280*/  IMAD.MOV.U32 R13, RZ, RZ, R25 ;  /* 0x000000ffff0d7224 */ /* 0x000fe400078e0019 */
[----:B------:R-:W-:Y:S01]  /*2d290*/  IMAD.MOV.U32 R12, RZ, RZ, R0 ;  /* 0x000000ffff0c7224 */ /* 0x000fe200078e0000 */
[----:B------:R-:W-:-:S07]  /*2d2a0*/  MOV R21, R14 ;  /* 0x0000000e00157202 */ /* 0x000fce0000000f00 */
[----:B------:R-:W-:Y:S05]  /*2d2b0*/  WARPSYNC.COLLECTIVE R15, `(.L_x_4458) ;  /* 0x000000000f087348 */ /* 0x000fea0003c00000 */
[----:B------:R0:W1:Y:S02]  /*2d2c0*/  SHFL.IDX P6, R14, R13, R12, R11 ;  /* 0x0000000c0d0e7389 */ /* 0x00006400000c000b */
[----:B01----:R-:W-:Y:S01]  /*2d2d0*/  ENDCOLLECTIVE ;  /* 0x000000000000791b */ /* 0x003fe20003800000 */
.L_x_4458:
        /* <DEDUP_REMOVED lines=8> */
.L_x_4459:
[----:B------:R-:W-:Y:S02]  /*2d360*/  IMAD.MOV.U32 R13, RZ, RZ, R27 ;  /* 0x000000ffff0d7224 */ /* 0x000fe400078e001b */
[----:B------:R-:W-:Y:S01]  /*2d370*/  IMAD.MOV.U32 R12, RZ, RZ, R0 ;  /* 0x000000ffff0c7224 */ /* 0x000fe200078e0000 */
[----:B------:R-:W-:-:S07]  /*2d380*/  MOV R25, R14 ;  /* 0x0000000e00197202 */ /* 0x000fce0000000f00 */
[----:B------:R-:W-:Y:S05]  /*2d390*/  WARPSYNC.COLLECTIVE R15, `(.L_x_4460) ;  /* 0x000000000f087348 */ /* 0x000fea0003c00000 */
[----:B------:R0:W1:Y:S02]  /*2d3a0*/  SHFL.IDX P6, R14, R13, R12, R11 ;  /* 0x0000000c0d0e7389 */ /* 0x00006400000c000b */
[----:B01----:R-:W-:Y:S01]  /*2d3b0*/  ENDCOLLECTIVE ;  /* 0x000000000000791b */ /* 0x003fe20003800000 */
.L_x_4460:
        /* <DEDUP_REMOVED lines=8> */
.L_x_4461:
[----:B------:R-:W-:Y:S02]  /*2d440*/  IMAD.MOV.U32 R13, RZ, RZ, R29 ;  /* 0x000000ffff0d7224 */ /* 0x000fe400078e001d */
[----:B------:R-:W-:Y:S01]  /*2d450*/  IMAD.MOV.U32 R12, RZ, RZ, R0 ;  /* 0x000000ffff0c7224 */ /* 0x000fe200078e0000 */
[----:B------:R-:W-:-:S07]  /*2d460*/  MOV R27, R14 ;  /* 0x0000000e001b7202 */ /* 0x000fce0000000f00 */
[----:B------:R-:W-:Y:S05]  /*2d470*/  WARPSYNC.COLLECTIVE R15, `(.L_x_4462) ;  /* 0x000000000f087348 */ /* 0x000fea0003c00000 */
[----:B------:R0:W1:Y:S02]  /*2d480*/  SHFL.IDX P6, R14, R13, R12, R11 ;  /* 0x0000000c0d0e7389 */ /* 0x00006400000c000b */
[----:B01----:R-:W-:Y:S01]  /*2d490*/  ENDCOLLECTIVE ;  /* 0x000000000000791b */ /* 0x003fe20003800000 */
.L_x_4462:
        /* <DEDUP_REMOVED lines=8> */
.L_x_4463:
[----:B------:R-:W-:Y:S02]  /*2d520*/  IMAD.MOV.U32 R13, RZ, RZ, R31 ;  /* 0x000000ffff0d7224 */ /* 0x000fe400078e001f */
[----:B------:R-:W-:Y:S01]  /*2d530*/  IMAD.MOV.U32 R12, RZ, RZ, R0 ;  /* 0x000000ffff0c7224 */ /* 0x000fe200078e0000 */
[----:B------:R-:W-:-:S07]  /*2d540*/  MOV R40, R14 ;  /* 0x0000000e00287202 */ /* 0x000fce0000000f00 */
[----:B------:R-:W-:Y:S05]  /*2d550*/  WARPSYNC.COLLECTIVE R15, `(.L_x_4464) ;  /* 0x000000000f087348 */ /* 0x000fea0003c00000 */
[----:B------:R0:W1:Y:S02]  /*2d560*/  SHFL.IDX P6, R14, R13, R12, R11 ;  /* 0x0000000c0d0e7389 */ /* 0x00006400000c000b */
[----:B01----:R-:W-:Y:S01]  /*2d570*/  ENDCOLLECTIVE ;  /* 0x000000000000791b */ /* 0x003fe20003800000 */
.L_x_4464:
[----:B------:R-:W-:Y:S02]  /*2d580*/  IMAD.MOV.U32 R13, RZ, RZ, R42 ;  /* 0x000000ffff0d7224 */ /* 0x000fe400078e002a */
[----:B------:R-:W-:Y:S02]  /*2d590*/  IMAD.MOV.U32 R12, RZ, RZ, R3 ;  /* 0x000000ffff0c7224 */ /* 0x000fe400078e0003 */
[----:B------:R-:W-:-:S07]  /*2d5a0*/  IMAD.MOV.U32 R31, RZ, RZ, R14 ;  /* 0x000000ffff1f7224 */ /* 0x000fce00078e000e */
[----:B------:R-:W-:Y:S05]  /*2d5b0*/  WARPSYNC.COLLECTIVE R15, `(.L_x_4465) ;  /* 0x000000000f087348 */ /* 0x000fea0003c00000 */
[----:B------:R0:W1:Y:S02]  /*2d5c0*/  SHFL.IDX P6, R14, R13, R12, R11 ;  /* 0x0000000c0d0e7389 */ /* 0x00006400000c000b */
[----:B01----:R-:W-:Y:S01]  /*2d5d0*/  ENDCOLLECTIVE ;  /* 0x000000000000791b */ /* 0x003fe20003800000 */
.L_x_4465:
[----:B------:R-:W-:Y:S02]  /*2d5e0*/  IMAD.MOV.U32 R13, RZ, RZ, R33 ;  /* 0x000000ffff0d7224 */ /* 0x000fe400078e0021 */
[----:B------:R-:W-:Y:S01]  /*2d5f0*/  IMAD.MOV.U32 R12, RZ, RZ, R0 ;  /* 0x000000ffff0c7224 */ /* 0x000fe200078e0000 */
[----:B------:R-:W-:-:S07]  /*2d600*/  MOV R42, R14 ;  /* 0x0000000e002a7202 */ /* 0x000fce0000000f00 */
[----:B------:R-:W-:Y:S05]  /*2d610*/  WARPSYNC.COLLECTIVE R15, `(.L_x_4466) ;  /* 0x000000000f087348 */ /* 0x000fea0003c00000 */
[----:B------:R0:W1:Y:S02]  /*2d620*/  SHFL.IDX P6, R14, R13, R12, R11 ;  /* 0x0000000c0d0e7389 */ /* 0x00006400000c000b */
[----:B01----:R-:W-:Y:S01]  /*2d630*/  ENDCOLLECTIVE ;  /* 0x000000000000791b */ /* 0x003fe20003800000 */
.L_x_4466:
[----:B------:R-:W-:Y:S02]  /*2d640*/  IMAD.MOV.U32 R13, RZ, RZ, R44 ;  /* 0x000000ffff0d7224 */ /* 0x000fe400078e002c */
[----:B------:R-:W-:Y:S02]  /*2d650*/  IMAD.MOV.U32 R12, RZ, RZ, R3 ;  /* 0x000000ffff0c7224 */ /* 0x000fe400078e0003 */
[----:B------:R-:W-:-:S07]  /*2d660*/  IMAD.MOV.U32 R33, RZ, RZ, R14 ;  /* 0x000000ffff217224 */ /* 0x000fce00078e000e */
[----:B------:R-:W-:Y:S05]  /*2d670*/  WARPSYNC.COLLECTIVE R15, `(.L_x_4467) ;  /* 0x000000000f087348 */ /* 0x000fea0003c00000 */
[----:B------:R0:W1:Y:S02]  /*2d680*/  SHFL.IDX P6, R14, R13, R12, R11 ;  /* 0x0000000c0d0e7389 */ /* 0x00006400000c000b */
[----:B01----:R-:W-:Y:S01]  /*2d690*/  ENDCOLLECTIVE ;  /* 0x000000000000791b */ /* 0x003fe20003800000 */
.L_x_4467:
[----:B------:R-:W-:Y:S02]  /*2d6a0*/  IMAD.MOV.U32 R13, RZ, RZ, R35 ;  /* 0x000000ffff0d7224 */ /* 0x000fe400078e0023 */
[----:B------:R-:W-:Y:S01]  /*2d6b0*/  IMAD.MOV.U32 R12, RZ, RZ, R0 ;  /* 0x000000ffff0c7224 */ /* 0x000fe200078e0000 */
[----:B------:R-:W-:-:S07]  /*2d6c0*/  MOV R44, R14 ;  /* 0x0000000e002c7202 */ /* 0x000fce0000000f00 */
[----:B------:R-:W-:Y:S05]  /*2d6d0*/  WARPSYNC.COLLECTIVE R15, `(.L_x_4468) ;  /* 0x000000000f087348 */ /* 0x000fea0003c00000 */
[----:B------:R0:W1:Y:S02]  /*2d6e0*/  SHFL.IDX P6, R14, R13, R12, R11 ;  /* 0x0000000c0d0e7389 */ /* 0x00006400000c000b */
[----:B01----:R-:W-:Y:S01]  /*2d6f0*/  ENDCOLLECTIVE ;  /* 0x000000000000791b */ /* 0x003fe20003800000 */
.L_x_4468:
[----:B------:R-:W-:Y:S02]  /*2d700*/  IMAD.MOV.U32 R13, RZ, RZ, R46 ;  /* 0x000000ffff0d7224 */ /* 0x000fe400078e002e */
[----:B------:R-:W-:Y:S02]  /*2d710*/  IMAD.MOV.U32 R12, RZ, RZ, R3 ;  /* 0x000000ffff0c7224 */ /* 0x000fe400078e0003 */
[----:B------:R-:W-:-:S07]  /*2d720*/  IMAD.MOV.U32 R35, RZ, RZ, R14 ;  /* 0x000000ffff237224 */ /* 0x000fce00078e000e */
[----:B------:R-:W-:Y:S05]  /*2d730*/  WARPSYNC.COLLECTIVE R15, `(.L_x_4469) ;  /* 0x000000000f087348 */ /* 0x000fea0003c00000 */
[----:B------:R0:W1:Y:S02]  /*2d740*/  SHFL.IDX P6, R14, R13, R12, R11 ;  /* 0x0000000c0d0e7389 */ /* 0x00006400000c000b */
[----:B01----:R-:W-:Y:S01]  /*2d750*/  ENDCOLLECTIVE ;  /* 0x000000000000791b */ /* 0x003fe20003800000 */
.L_x_4469:
[----:B------:R-:W-:Y:S02]  /*2d760*/  IMAD.MOV.U32 R13, RZ, RZ, R37 ;  /* 0x000000ffff0d7224 */ /* 0x000fe400078e0025 */
[----:B------:R-:W-:Y:S01]  /*2d770*/  IMAD.MOV.U32 R12, RZ, RZ, R0 ;  /* 0x000000ffff0c7224 */ /* 0x000fe200078e0000 */
[----:B------:R-:W-:-:S07]  /*2d780*/  MOV R46, R14 ;  /* 0x0000000e002e7202 */ /* 0x000fce0000000f00 */
[----:B------:R-:W-:Y:S05]  /*2d790*/  WARPSYNC.COLLECTIVE R15, `(.L_x_4470) ;  /* 0x000000000f087348 */ /* 0x000fea0003c00000 */
[----:B------:R0:W1:Y:S02]  /*2d7a0*/  SHFL.IDX P6, R14, R13, R12, R11 ;  /* 0x0000000c0d0e7389 */ /* 0x00006400000c000b */
[----:B01----:R-:W-:Y:S01]  /*2d7b0*/  ENDCOLLECTIVE ;  /* 0x000000000000791b */ /* 0x003fe20003800000 */
.L_x_4470:
[----:B------:R-:W-:Y:S01]  /*2d7c0*/  IMAD.MOV.U32 R13, RZ, RZ, R48 ;  /* 0x000000ffff0d7224 */ /* 0x000fe200078e0030 */
[----:B------:R-:W-:Y:S01]  /*2d7d0*/  SEL R48, R33, R44, P0 ;  /* 0x0000002c21307207 */ /* 0x000fe20000000000 */
[----:B------:R-:W-:Y:S02]  /*2d7e0*/  IMAD.MOV.U32 R12, RZ, RZ, R3 ;  /* 0x000000ffff0c7224 */ /* 0x000fe400078e0003 */
[----:B------:R-:W-:-:S07]  /*2d7f0*/  IMAD.MOV.U32 R37, RZ, RZ, R14 ;  /* 0x000000ffff257224 */ /* 0x000fce00078e000e */
[----:B------:R-:W-:Y:S05]  /*2d800*/  WARPSYNC.COLLECTIVE R15, `(.L_x_4471) ;  /* 0x000000000f087348 */ /* 0x000fea0003c00000 */
[----:B------:R0:W1:Y:S02]  /*2d810*/  SHFL.IDX P6, R14, R13, R12, R11 ;  /* 0x0000000c0d0e7389 */ /* 0x00006400000c000b */
[----:B01----:R-:W-:Y:S01]  /*2d820*/  ENDCOLLECTIVE ;  /* 0x000000000000791b */ /* 0x003fe20003800000 */
.L_x_4471:
[----:B------:R-:W-:Y:S02]  /*2d830*/  IMAD.MOV.U32 R13, RZ, RZ, R39 ;  /* 0x000000ffff0d7224 */ /* 0x000fe400078e0027 */
[----:B------:R-:W-:Y:S01]  /*2d840*/  IMAD.MOV.U32 R12, RZ, RZ, R0 ;  /* 0x000000ffff0c7224 */ /* 0x000fe200078e0000 */
[----:B------:R-:W-:-:S07]  /*2d850*/  MOV R58, R14 ;  /* 0x0000000e003a7202 */ /* 0x000fce0000000f00 */
[----:B------:R-:W-:Y:S05]  /*2d860*/  WARPSYNC.COLLECTIVE R15, `(.L_x_4472) ;  /* 0x000000000f087348 */ /* 0x000fea0003c00000 */
[----:B------:R0:W1:Y:S02]  /*2d870*/  SHFL.IDX P6, R14, R13, R12, R11 ;  /* 0x0000000c0d0e7389 */ /* 0x00006400000c000b */
[----:B01----:R-:W-:Y:S01]  /*2d880*/  ENDCOLLECTIVE ;  /* 0x000000000000791b */ /* 0x003fe20003800000 */
.L_x_4472:
        /* <DEDUP_REMOVED lines=9> */
.L_x_4473:
[----:B------:R-:W-:Y:S02]  /*2d920*/  IMAD.MOV.U32 R13, RZ, RZ, R41 ;  /* 0x000000ffff0d7224 */ /* 0x000fe400078e0029 */
[----:B------:R-:W-:Y:S01]  /*2d930*/  IMAD.MOV.U32 R12, RZ, RZ, R0 ;  /* 0x000000ffff0c7224 */ /* 0x000fe200078e0000 */
[----:B------:R-:W-:-:S07]  /*2d940*/  MOV R39, R14 ;  /* 0x0000000e00277202 */ /* 0x000fce0000000f00 */
[----:B------:R-:W-:Y:S05]  /*2d950*/  WARPSYNC.COLLECTIVE R15, `(.L_x_4474) ;  /* 0x000000000f087348 */ /* 0x000fea0003c00000 */
[----:B------:R0:W1:Y:S02]  /*2d960*/  SHFL.IDX P6, R14, R13, R12, R11 ;  /* 0x0000000c0d0e7389 */ /* 0x00006400000c000b */
[----:B01----:R-:W-:Y:S01]  /*2d970*/  ENDCOLLECTIVE ;  /* 0x000000000000791b */ /* 0x003fe20003800000 */
.L_x_4474:
[----:B------:R-:W-:Y:S02]  /*2d980*/  IMAD.MOV.U32 R13, RZ, RZ, R54 ;  /* 0x000000ffff0d7224 */ /* 0x000fe400078e0036 */
[----:B------:R-:W-:Y:S02]  /*2d990*/  IMAD.MOV.U32 R12, RZ, RZ, R3 ;  /* 0x000000ffff0c7224 */ /* 0x000fe400078e0003 */
[----:B------:R-:W-:-:S07]  /*2d9a0*/  IMAD.MOV.U32 R41, RZ, RZ, R14 ;  /* 0x000000ffff297224 */ /* 0x000fce00078e000e */
[----:B------:R-:W-:Y:S05]  /*2d9b0*/  WARPSYNC.COLLECTIVE R15, `(.L_x_4475) ;  /* 0x000000000f087348 */ /* 0x000fea0003c00000 */
[----:B------:R0:W1:Y:S02]  /*2d9c0*/  SHFL.IDX P6, R14, R13, R12, R11 ;  /* 0x0000000c0d0e7389 */ /* 0x00006400000c000b */
[----:B01----:R-:W-:Y:S01]  /*2d9d0*/  ENDCOLLECTIVE ;  /* 0x000000000000791b */ /* 0x003fe20003800000 */
.L_x_4475:
[----:B------:R-:W-:Y:S02]  /*2d9e0*/  IMAD.MOV.U32 R13, RZ, RZ, R43 ;  /* 0x000000ffff0d7224 */ /* 0x000fe400078e002b */
[----:B------:R-:W-:Y:S01]  /*2d9f0*/  IMAD.MOV.U32 R12, RZ, RZ, R0 ;  /* 0x000000ffff0c7224 */ /* 0x000fe200078e0000 */
[----:B------:R-:W-:-:S07]  /*2da00*/  MOV R54, R14 ;  /* 0x0000000e00367202 */ /* 0x000fce0000000f00 */
[----:B------:R-:W-:Y:S05]  /*2da10*/  WARPSYNC.COLLECTIVE R15, `(.L_x_4476) ;  /* 0x000000000f087348 */ /* 0x000fea0003c00000 */
[----:B------:R0:W1:Y:S02]  /*2da20*/  SHFL.IDX P6, R14, R13, R12, R11 ;  /* 0x0000000c0d0e7389 */ /* 0x00006400000c000b */
[----:B01----:R-:W-:Y:S01]  /*2da30*/  ENDCOLLECTIVE ;  /* 0x000000000000791b */ /* 0x003fe20003800000 */
.L_x_4476:
[----:B------:R-:W-:Y:S02]  /*2da40*/  SEL R5, R41, R54, P0 ;  /* 0x0000003629057207 */ /* 0x000fe40000000000 */
[----:B------:R-:W-:Y:S01]  /*2da50*/  SEL R7, R54, R41, P0 ;  /* 0x0000002936077207 */ /* 0x000fe20000000000 */
        /* <DEDUP_REMOVED lines=8> */
.L_x_4477:
[----:B------:R-:W-:Y:S02]  /*2dae0*/  IMAD.MOV.U32 R13, RZ, RZ, R45 ;  /* 0x000000ffff0d7224 */ /* 0x000fe400078e002d */
[----:B------:R-:W-:Y:S01]  /*2daf0*/  IMAD.MOV.U32 R12, RZ, RZ, R0 ;  /* 0x000000ffff0c7224 */ /* 0x000fe200078e0000 */
[----:B------:R-:W-:-:S07]  /*2db00*/  MOV R2, R14 ;  /* 0x0000000e00027202 */ /* 0x000fce0000000f00 */
[----:B------:R-:W-:Y:S05]  /*2db10*/  WARPSYNC.COLLECTIVE R15, `(.L_x_4478) ;  /* 0x000000000f087348 */ /* 0x000fea0003c00000 */
[----:B------:R0:W1:Y:S02]  /*2db20*/  SHFL.IDX P6, R14, R13, R12, R11 ;  /* 0x0000000c0d0e7389 */ /* 0x00006400000c000b */
[----:B01----:R-:W-:Y:S01]  /*2db30*/  ENDCOLLECTIVE ;  /* 0x000000000000791b */ /* 0x003fe20003800000 */
.L_x_4478:
        /* <DEDUP_REMOVED lines=9> */
.L_x_4479:
[----:B------:R-:W-:Y:S02]  /*2dbd0*/  IMAD.MOV.U32 R13, RZ, RZ, R47 ;  /* 0x000000ffff0d7224 */ /* 0x000fe400078e002f */
[----:B------:R-:W-:Y:S01]  /*2dbe0*/  IMAD.MOV.U32 R12, RZ, RZ, R0 ;  /* 0x000000ffff0c7224 */ /* 0x000fe200078e0000 */
[----:B------:R-:W-:-:S07]  /*2dbf0*/  MOV R20, R14 ;  /* 0x0000000e00147202 */ /* 0x000fce0000000f00 */
[----:B------:R-:W-:Y:S05]  /*2dc00*/  WARPSYNC.COLLECTIVE R15, `(.L_x_4480) ;  /* 0x000000000f087348 */ /* 0x000fea0003c00000 */
[----:B------:R0:W1:Y:S02]  /*2dc10*/  SHFL.IDX P6, R14, R13, R12, R11 ;  /* 0x0000000c0d0e7389 */ /* 0x00006400000c000b */
[----:B01----:R-:W-:Y:S01]  /*2dc20*/  ENDCOLLECTIVE ;  /* 0x000000000000791b */ /* 0x003fe20003800000 */
.L_x_4480:
        /* <DEDUP_REMOVED lines=8> */
.L_x_4481:
[----:B------:R-:W-:Y:S02]  /*2dcb0*/  IMAD.MOV.U32 R13, RZ, RZ, R49 ;  /* 0x000000ffff0d7224 */ /* 0x000fe400078e0031 */
[----:B------:R-:W-:Y:S01]  /*2dcc0*/  IMAD.MOV.U32 R12, RZ, RZ, R0 ;  /* 0x000000ffff0c7224 */ /* 0x000fe200078e0000 */
[----:B------:R-:W-:-:S07]  /*2dcd0*/  MOV R64, R14 ;  /* 0x0000000e00407202 */ /* 0x000fce0000000f00 */
[----:B------:R-:W-:Y:S05]  /*2dce0*/  WARPSYNC.COLLECTIVE R15, `(.L_x_4482) ;  /* 0x000000000f087348 */ /* 0x000fea0003c00000 */
[----:B------:R0:W1:Y:S02]  /*2dcf0*/  SHFL.IDX P6, R14, R13, R12, R11 ;  /* 0x0000000c0d0e7389 */ /* 0x00006400000c000b */
[----:B01----:R-:W-:Y:S01]  /*2dd00*/  ENDCOLLECTIVE ;  /* 0x000000000000791b */ /* 0x003fe20003800000 */
.L_x_4482:
[----:B------:R-:W-:Y:S02]  /*2dd10*/  IMAD.MOV.U32 R13, RZ, RZ, R66 ;  /* 0x000000ffff0d7224 */ /* 0x000fe400078e0042 */
[----:B------:R-:W-:Y:S02]  /*2dd20*/  IMAD.MOV.U32 R12, RZ, RZ, R3 ;  /* 0x000000ffff0c7224 */ /* 0x000fe400078e0003 */
[----:B------:R-:W-:-:S07]  /*2dd30*/  IMAD.MOV.U32 R49, RZ, RZ, R14 ;  /* 0x000000ffff317224 */ /* 0x000fce00078e000e */
[----:B------:R-:W-:Y:S05]  /*2dd40*/  WARPSYNC.COLLECTIVE R15, `(.L_x_4483) ;  /* 0x000000000f087348 */ /* 0x000fea0003c00000 */
[----:B------:R0:W1:Y:S02]  /*2dd50*/  SHFL.IDX P6, R14, R13, R12, R11 ;  /* 0x0000000c0d0e7389 */ /* 0x00006400000c000b */
[----:B01----:R-:W-:Y:S01]  /*2dd60*/  ENDCOLLECTIVE ;  /* 0x000000000000791b */ /* 0x003fe20003800000 */
.L_x_4483:
[----:B------:R-:W-:Y:S02]  /*2dd70*/  IMAD.MOV.U32 R13, RZ, RZ, R51 ;  /* 0x000000ffff0d7224 */ /* 0x000fe400078e0033 */
[----:B------:R-:W-:Y:S01]  /*2dd80*/  IMAD.MOV.U32 R12, RZ, RZ, R0 ;  /* 0x000000ffff0c7224 */ /* 0x000fe200078e0000 */
[----:B------:R-:W-:-:S07]  /*2dd90*/  MOV R66, R14 ;  /* 0x0000000e00427202 */ /* 0x000fce0000000f00 */
[----:B------:R-:W-:Y:S05]  /*2dda0*/  WARPSYNC.COLLECTIVE R15, `(.L_x_4484) ;  /* 0x000000000f087348 */ /* 0x000fea0003c00000 */
[----:B------:R0:W1:Y:S02]  /*2ddb0*/  SHFL.IDX P6, R14, R13, R12, R11 ;  /* 0x0000000c0d0e7389 */ /* 0x00006400000c000b */
[----:B01----:R-:W-:Y:S01]  /*2ddc0*/  ENDCOLLECTIVE ;  /* 0x000000000000791b */ /* 0x003fe20003800000 */
.L_x_4484:
        /* <DEDUP_REMOVED lines=8> */
.L_x_4485:
[----:B------:R-:W-:Y:S02]  /*2de50*/  IMAD.MOV.U32 R13, RZ, RZ, R55 ;  /* 0x000000ffff0d7224 */ /* 0x000fe400078e0037 */
[----:B------:R-:W-:Y:S01]  /*2de60*/  IMAD.MOV.U32 R12, RZ, RZ, R0 ;  /* 0x000000ffff0c7224 */ /* 0x000fe200078e0000 */
[----:B------:R-:W-:-:S07]  /*2de70*/  MOV R68, R14 ;  /* 0x0000000e00447202 */ /* 0x000fce0000000f00 */
[----:B------:R-:W-:Y:S05]  /*2de80*/  WARPSYNC.COLLECTIVE R15, `(.L_x_4486) ;  /* 0x000000000f087348 */ /* 0x000fea0003c00000 */
[----:B------:R0:W1:Y:S02]  /*2de90*/  SHFL.IDX P6, R14, R13, R12, R11 ;  /* 0x0000000c0d0e7389 */ /* 0x00006400000c000b */
[----:B01----:R-:W-:Y:S01]  /*2dea0*/  ENDCOLLECTIVE ;  /* 0x000000000000791b */ /* 0x003fe20003800000 */
.L_x_4486:
        /* <DEDUP_REMOVED lines=8> */
.L_x_4487:
[----:B------:R-:W-:Y:S02]  /*2df30*/  IMAD.MOV.U32 R13, RZ, RZ, R57 ;  /* 0x000000ffff0d7224 */ /* 0x000fe400078e0039 */
[----:B------:R-:W-:Y:S01]  /*2df40*/  IMAD.MOV.U32 R12, RZ, RZ, R0 ;  /* 0x000000ffff0c7224 */ /* 0x000fe200078e0000 */
[----:B------:R-:W-:-:S07]  /*2df50*/  MOV R70, R14 ;  /* 0x0000000e00467202 */ /* 0x000fce0000000f00 */
[----:B------:R-:W-:Y:S05]  /*2df60*/  WARPSYNC.COLLECTIVE R15, `(.L_x_4488) ;  /* 0x000000000f087348 */ /* 0x000fea0003c00000 */
[----:B------:R0:W1:Y:S02]  /*2df70*/  SHFL.IDX P6, R14, R13, R12, R11 ;  /* 0x0000000c0d0e7389 */ /* 0x00006400000c000b */
[----:B01----:R-:W-:Y:S01]  /*2df80*/  ENDCOLLECTIVE ;  /* 0x000000000000791b */ /* 0x003fe20003800000 */
.L_x_4488:
[----:B------:R-:W-:Y:S02]  /*2df90*/  IMAD.MOV.U32 R13, RZ, RZ, R72 ;  /* 0x000000ffff0d7224 */ /* 0x000fe400078e0048 */
[----:B------:R-:W-:Y:S02]  /*2dfa0*/  IMAD.MOV.U32 R12, RZ, RZ, R3 ;  /* 0x000000ffff0c7224 */ /* 0x000fe400078e0003 */
[----:B------:R-:W-:-:S07]  /*2dfb0*/  IMAD.MOV.U32 R57, RZ, RZ, R14 ;  /* 0x000000ffff397224 */ /* 0x000fce00078e000e */
[----:B------:R-:W-:Y:S05]  /*2dfc0*/  WARPSYNC.COLLECTIVE R15, `(.L_x_4489) ;  /* 0x000000000f087348 */ /* 0x000fea0003c00000 */
[----:B------:R0:W1:Y:S02]  /*2dfd0*/  SHFL.IDX P6, R14, R13, R12, R11 ;  /* 0x0000000c0d0e7389 */ /* 0x00006400000c000b */
[----:B01----:R-:W-:Y:S01]  /*2dfe0*/  ENDCOLLECTIVE ;  /* 0x000000000000791b */ /* 0x003fe20003800000 */
.L_x_4489:
[----:B------:R-:W-:Y:S02]  /*2dff0*/  IMAD.MOV.U32 R13, RZ, RZ, R59 ;  /* 0x000000ffff0d7224 */ /* 0x000fe400078e003b */
[----:B------:R-:W-:Y:S01]  /*2e000*/  IMAD.MOV.U32 R12, RZ, RZ, R0 ;  /* 0x000000ffff0c7224 */ /* 0x000fe200078e0000 */
[----:B------:R-:W-:-:S07]  /*2e010*/  MOV R72, R14 ;  /* 0x0000000e00487202 */ /* 0x000fce0000000f00 */
[----:B------:R-:W-:Y:S05]  /*2e020*/  WARPSYNC.COLLECTIVE R15, `(.L_x_4490) ;  /* 0x000000000f087348 */ /* 0x000fea0003c00000 */
[----:B------:R0:W1:Y:S02]  /*2e030*/  SHFL.IDX P6, R14, R13, R12, R11 ;  /* 0x0000000c0d0e7389 */ /* 0x00006400000c000b */
[----:B01----:R-:W-:Y:S01]  /*2e040*/  ENDCOLLECTIVE ;  /* 0x000000000000791b */ /* 0x003fe20003800000 */
.L_x_4490:
[----:B------:R-:W-:Y:S01]  /*2e050*/  SEL R41, R57, R72, P0 ;  /* 0x0000004839297207 */ /* 0x000fe20000000000 */
[----:B------:R-:W-:Y:S02]  /*2e060*/  IMAD.MOV.U32 R13, RZ, RZ, R74 ;  /* 0x000000ffff0d7224 */ /* 0x000fe400078e004a */
[----:B------:R-:W-:Y:S02]  /*2e070*/  IMAD.MOV.U32 R12, RZ, RZ, R3 ;  /* 0x000000ffff0c7224 */ /* 0x000fe400078e0003 */
[----:B------:R-:W-:-:S07]  /*2e080*/  IMAD.MOV.U32 R59, RZ, RZ, R14 ;  /* 0x000000ffff3b7224 */ /* 0x000fce00078e000e */
[----:B------:R-:W-:Y:S05]  /*2e090*/  WARPSYNC.COLLECTIVE R15, `(.L_x_4491) ;  /* 0x000000000f087348 */ /* 0x000fea0003c00000 */
[----:B------:R0:W1:Y:S02]  /*2e0a0*/  SHFL.IDX P6, R14, R13, R12, R11 ;  /* 0x0000000c0d0e7389 */ /* 0x00006400000c000b */
[----:B01----:R-:W-:Y:S01]  /*2e0b0*/  ENDCOLLECTIVE ;  /* 0x000000000000791b */ /* 0x003fe20003800000 */
.L_x_4491:
[----:B------:R-:W-:Y:S02]  /*2e0c0*/  IMAD.MOV.U32 R13, RZ, RZ, R61 ;  /* 0x000000ffff0d7224 */ /* 0x000fe400078e003d */
[----:B------:R-:W-:Y:S01]  /*2e0d0*/  IMAD.MOV.U32 R12, RZ, RZ, R0 ;  /* 0x000000ffff0c7224 */ /* 0x000fe200078e0000 */
[----:B------:R-:W-:-:S07]  /*2e0e0*/  MOV R74, R14 ;  /* 0x0000000e004a7202 */ /* 0x000fce0000000f00 */
[----:B------:R-:W-:Y:S05]  /*2e0f0*/  WARPSYNC.COLLECTIVE R15, `(.L_x_4492) ;  /* 0x000000000f087348 */ /* 0x000fea0003c00000 */
[----:B------:R0:W1:Y:S02]  /*2e100*/  SHFL.IDX P6, R14, R13, R12, R11 ;  /* 0x0000000c0d0e7389 */ /* 0x00006400000c000b */
[----:B01----:R-:W-:Y:S01]  /*2e110*/  ENDCOLLECTIVE ;  /* 0x000000000000791b */ /* 0x003fe20003800000 */
.L_x_4492:
        /* <DEDUP_REMOVED lines=8> */
.L_x_4493:
[----:B------:R-:W-:Y:S02]  /*2e1a0*/  IMAD.MOV.U32 R13, RZ, RZ, R63 ;  /* 0x000000ffff0d7224 */ /* 0x000fe400078e003f */
[----:B------:R-:W-:Y:S01]  /*2e1b0*/  IMAD.MOV.U32 R12, RZ, RZ, R0 ;  /* 0x000000ffff0c7224 */ /* 0x000fe200078e0000 */
[----:B------:R-:W-:-:S07]  /*2e1c0*/  MOV R76, R14 ;  /* 0x0000000e004c7202 */ /* 0x000fce0000000f00 */
[----:B------:R-:W-:Y:S05]  /*2e1d0*/  WARPSYNC.COLLECTIVE R15, `(.L_x_4494) ;  /* 0x000000000f087348 */ /* 0x000fea0003c00000 */
[----:B------:R0:W1:Y:S02]  /*2e1e0*/  SHFL.IDX P6, R14, R13, R12, R11 ;  /* 0x0000000c0d0e7389 */ /* 0x00006400000c000b */
[----:B01----:R-:W-:Y:S01]  /*2e1f0*/  ENDCOLLECTIVE ;  /* 0x000000000000791b */ /* 0x003fe20003800000 */
.L_x_4494:
[----:B------:R-:W-:Y:S01]  /*2e200*/  SEL R45, R61, R76, P0 ;  /* 0x0000004c3d2d7207 */ /* 0x000fe20000000000 */
[----:B------:R-:W-:Y:S02]  /*2e210*/  IMAD.MOV.U32 R13, RZ, RZ, R78 ;  /* 0x000000ffff0d7224 */ /* 0x000fe400078e004e */
[----:B------:R-:W-:Y:S02]  /*2e220*/  IMAD.MOV.U32 R12, RZ, RZ, R3 ;  /* 0x000000ffff0c7224 */ /* 0x000fe400078e0003 */
[----:B------:R-:W-:-:S07]  /*2e230*/  IMAD.MOV.U32 R63, RZ, RZ, R14 ;  /* 0x000000ffff3f7224 */ /* 0x000fce00078e000e */
[----:B------:R-:W-:Y:S05]  /*2e240*/  WARPSYNC.COLLECTIVE R15, `(.L_x_4495) ;  /* 0x000000000f087348 */ /* 0x000fea0003c00000 */
[----:B------:R0:W1:Y:S02]  /*2e250*/  SHFL.IDX P6, R14, R13, R12, R11 ;  /* 0x0000000c0d0e7389 */ /* 0x00006400000c000b */
[----:B01----:R-:W-:Y:S01]  /*2e260*/  ENDCOLLECTIVE ;  /* 0x000000000000791b */ /* 0x003fe20003800000 */
.L_x_4495:
[----:B------:R-:W-:Y:S02]  /*2e270*/  IMAD.MOV.U32 R13, RZ, RZ, R65 ;  /* 0x000000ffff0d7224 */ /* 0x000fe400078e0041 */
[----:B------:R-:W-:Y:S02]  /*2e280*/  IMAD.MOV.U32 R12, RZ, RZ, R0 ;  /* 0x000000ffff0c7224 */ /* 0x000fe400078e0000 */
[----:B------:R-:W-:Y:S01]  /*2e290*/  IMAD.MOV.U32 R0, RZ, RZ, RZ ;  /* 0x000000ffff007224 */ /* 0x000fe200078e00ff */
[----:B------:R-:W-:-:S07]  /*2e2a0*/  MOV R78, R14 ;  /* 0x0000000e004e7202 */ /* 0x000fce0000000f00 */
[----:B------:R-:W-:Y:S05]  /*2e2b0*/  WARPSYNC.COLLECTIVE R15, `(.L_x_4496) ;  /* 0x000000000f087348 */ /* 0x000fea0003c00000 */
[----:B------:R0:W1:Y:S02]  /*2e2c0*/  SHFL.IDX P6, R14, R13, R12, R11 ;  /* 0x0000000c0d0e7389 */ /* 0x00006400000c000b */
[----:B01----:R-:W-:Y:S01]  /*2e2d0*/  ENDCOLLECTIVE ;  /* 0x000000000000791b */ /* 0x003fe20003800000 */
.L_x_4496:
[----:B------:R-:W-:Y:S01]  /*2e2e0*/  SEL R59, R78, R63, P0 ;  /* 0x0000003f4e3b7207 */ /* 0x000fe20000000000 */
[----:B------:R-:W-:Y:S02]  /*2e2f0*/  IMAD.MOV.U32 R13, RZ, RZ, R80 ;  /* 0x000000ffff0d7224 */ /* 0x000fe400078e0050 */
[----:B------:R-:W-:Y:S02]  /*2e300*/  IMAD.MOV.U32 R12, RZ, RZ, R3 ;  /* 0x000000ffff0c7224 */ /* 0x000fe400078e0003 */
[----:B------:R-:W-:-:S07]  /*2e310*/  IMAD.MOV.U32 R65, RZ, RZ, R14 ;  /* 0x000000ffff417224 */ /* 0x000fce00078e000e */
[----:B------:R-:W-:Y:S05]  /*2e320*/  WARPSYNC.COLLECTIVE R15, `(.L_x_4497) ;  /* 0x000000000f087348 */ /* 0x000fea0003c00000 */
[----:B------:R0:W1:Y:S02]  /*2e330*/  SHFL.IDX P6, R14, R13, R12, R11 ;  /* 0x0000000c0d0e7389 */ /* 0x00006400000c000b */
[----:B01----:R-:W-:Y:S01]  /*2e340*/  ENDCOLLECTIVE ;  /* 0x000000000000791b */ /* 0x003fe20003800000 */
.L_x_4497:
[----:B------:R-:W-:Y:S02]  /*2e350*/  SEL R12, R29, R40, P0 ;  /* 0x000000281d0c7207 */ /* 0x000fe40000000000 */
[----:B------:R-:W-:Y:S02]  /*2e360*/  SEL R11, R2, R43, P0 ;  /* 0x0000002b020b7207 */ /* 0x000fe40000000000 */
[----:B------:R-:W-:Y:S02]  /*2e370*/  SEL R43, R72, R57, P0 ;  /* 0x00000039482b7207 */ /* 0x000fe40000000000 */
[----:B------:R-:W-:Y:S02]  /*2e380*/  SEL R13, R55, R70, P0 ;  /* 0x00000046370d7207 */ /* 0x000fe40000000000 */
[----:B------:R-:W-:Y:S02]  /*2e390*/  SEL R15, R70, R55, P0 ;  /* 0x00000037460f7207 */ /* 0x000fe40000000000 */
[----:B------:R-:W-:-:S02]  /*2e3a0*/  MOV R80, R14 ;  /* 0x0000000e00507202 */ /* 0x000fc40000000f00 */
        /* <DEDUP_REMOVED lines=8> */
.L_x_4250:
[----:B------:R-:W-:Y:S02]  /*2e430*/  IMAD.MOV.U32 R13, RZ, RZ, R3 ;  /* 0x000000ffff0d7224 */ /* 0x000fe400078e0003 */
[----:B------:R-:W-:Y:S02]  /*2e440*/  IMAD.MOV.U32 R12, RZ, RZ, RZ ;  /* 0x000000ffff0c7224 */ /* 0x000fe400078e00ff */
[----:B------:R-:W-:Y:S02]  /*2e450*/  IMAD.MOV.U32 R11, RZ, RZ, 0x181f ;  /* 0x0000181fff0b7424 */ /* 0x000fe400078e00ff */
[----:B------:R-:W-:-:S07]  /*2e460*/  IMAD.MOV.U32 R15, RZ, RZ, -0x1 ;  /* 0xffffffffff0f7424 */ /* 0x000fce00078e00ff */
[----:B01----:R-:W-:Y:S05]  /*2e470*/  WARPSYNC.COLLECTIVE R15, `(.L_x_4499) ;  /* 0x000000000f087348 */ /* 0x003fea0003c00000 */
[----:B------:R2:W3:Y:S02]  /*2e480*/  SHFL.IDX P6, R14, R13, R12, R11 ;  /* 0x0000000c0d0e7389 */ /* 0x0004e400000c000b */
[----:B0123--:R-:W-:Y:S01]  /*2e490*/  ENDCOLLECTIVE ;  /* 0x000000000000791b */ /* 0x00ffe20003800000 */
.L_x_4499:
[----:B------:R-:W-:Y:S01]  /*2e4a0*/  IMAD.MOV.U32 R13, RZ, RZ, R2 ;  /* 0x000000ffff0d7224 */ /* 0x000fe200078e0002 */
[----:B------:R-:W-:-:S07]  /*2e4b0*/  MOV R0, R14 ;  /* 0x0000000e00007202 */ /* 0x000fce0000000f00 */
[----:B------:R-:W-:Y:S05]  /*2e4c0*/  WARPSYNC.COLLECTIVE R15, `(.L_x_4500) ;  /* 0x000000000f087348 */ /* 0x000fea0003c00000 */
[----:B------:R0:W1:Y:S02]  /*2e4d0*/  SHFL.IDX P6, R14, R13, R12, R11 ;  /* 0x0000000c0d0e7389 */ /* 0x00006400000c000b */
[----:B01----:R-:W-:Y:S01]  /*2e4e0*/  ENDCOLLECTIVE ;  /* 0x000000000000791b */ /* 0x003fe20003800000 */
.L_x_4500:
[----:B------:R-:W-:Y:S05]  /*2e4f0*/  BRA `(.L_x_4501) ;  /* 0xffffff4800147947 */ /* 0x000fea000383ffff */
.L_x_4253:
[----:B------:R-:W-:Y:S01]  /*2e500*/  BSSY B1, `(.L_x_4502) ;  /* 0x0000008000017945 */ /* 0x000fe20003800000 */
[----:B---3--:R-:W-:Y:S02]  /*2e510*/  IMAD.MOV.U32 R13, RZ, RZ, R3 ;  /* 0x000000ffff0d7224 */ /* 0x008fe400078e0003 */
[----:B------:R-:W-:Y:S02]  /*2e520*/  IMAD.MOV.U32 R12, RZ, RZ, 0x1 ;  /* 0x00000001ff0c7424 */ /* 0x000fe400078e00ff */
[----:B------:R-:W-:Y:S02]  /*2e530*/  IMAD.MOV.U32 R11, RZ, RZ, 0x181f ;  /* 0x0000181fff0b7424 */ /* 0x000fe400078e00ff */
[----:B------:R-:W-:-:S07]  /*2e540*/  IMAD.MOV.U32 R15, RZ, RZ, -0x1 ;  /* 0xffffffffff0f7424 */ /* 0x000fce00078e00ff */
[----:B012-4-:R-:W-:Y:S05]  /*2e550*/  WARPSYNC.COLLECTIVE R15, `(.L_x_4503) ;  /* 0x000000000f087348 */ /* 0x017fea0003c00000 */
[----:B----4-:R3:W4:Y:S02]  /*2e560*/  SHFL.IDX P6, R14, R13, R12, R11 ;  /* 0x0000000c0d0e7389 */ /* 0x01072400000c000b */
[----:B01234-:R-:W-:Y:S01]  /*2e570*/  ENDCOLLECTIVE ;  /* 0x000000000000791b */ /* 0x01ffe20003800000 */
.L_x_4503:
[----:B------:R-:W-:Y:S05]  /*2e580*/  BSYNC B1 ;  /* 0x0000000000017941 */ /* 0x000fea0003800000 */
.L_x_4502:
        /* <DEDUP_REMOVED lines=8> */
.L_x_4504:
[----:B------:R-:W-:Y:S05]  /*2e610*/  BRA `(.L_x_4505) ;  /* 0xffffff4800287947 */ /* 0x000fea000383ffff */
.L_x_4256:
        /* <DEDUP_REMOVED lines=8> */
.L_x_4507:
[----:B------:R-:W-:Y:S05]  /*2e6a0*/  BSYNC B1 ;  /* 0x0000000000017941 */ /* 0x000fea0003800000 */
.L_x_4506:
        /* <DEDUP_REMOVED lines=8> */
.L_x_4508:
[----:B------:R-:W-:Y:S05]  /*2e730*/  BRA `(.L_x_4509) ;  /* 0xffffff4800387947 */ /* 0x000fea000383ffff */
.L_x_4259:
        /* <DEDUP_REMOVED lines=8> */
.L_x_4511:
[----:B------:R-:W-:Y:S05]  /*2e7c0*/  BSYNC B1 ;  /* 0x0000000000017941 */ /* 0x000fea0003800000 */
.L_x_4510:
        /* <DEDUP_REMOVED lines=8> */
.L_x_4512:
[----:B------:R-:W-:Y:S05]  /*2e850*/  BRA `(.L_x_4513) ;  /* 0xffffff4800487947 */ /* 0x000fea000383ffff */
.L_x_4275:
        /* <DEDUP_REMOVED lines=11> */
.L_x_4515:
[----:B------:R-:W-:Y:S05]  /*2e910*/  BSYNC B1 ;  /* 0x0000000000017941 */ /* 0x000fea0003800000 */
.L_x_4514:
[----:B------:R-:W-:Y:S05]  /*2e920*/  BRA `(.L_x_4516) ;  /* 0xffffff5c002c7947 */ /* 0x000fea000383ffff */
.L_x_4277:
[----:B------:R-:W-:Y:S01]  /*2e930*/  BSSY B1, `(.L_x_4517) ;  /* 0x0000006000017945 */ /* 0x000fe20003800000 */
[----:B------:R-:W-:-:S07]  /*2e940*/  IMAD.MOV.U32 R15, RZ, RZ, -0x1 ;  /* 0xffffffffff0f7424 */ /* 0x000fce00078e00ff */
[----:B01----:R-:W-:Y:S05]  /*2e950*/  WARPSYNC.COLLECTIVE R15, `(.L_x_4518) ;  /* 0x000000000f0c7348 */ /* 0x003fea0003c00000 */
[----:B------:R-:W-:Y:S02]  /*2e960*/  ELECT P6, UR62, PT ;  /* 0x00000000003e782f */ /* 0x000fe400038c0000 */
[----:B------:R-:W-:Y:S01]  /*2e970*/  MOV R14, UR62 ;  /* 0x0000003e000e7c02 */ /* 0x000fe20008000f00 */
[----:B01----:R-:W-:Y:S10]  /*2e980*/  ENDCOLLECTIVE ;  /* 0x000000000000791b */ /* 0x003ff40003800000 */
.L_x_4518:
[----:B------:R-:W-:Y:S05]  /*2e990*/  BSYNC B1 ;  /* 0x0000000000017941 */ /* 0x000fea0003800000 */
.L_x_4517:
[----:B------:R-:W-:Y:S05]  /*2e9a0*/  BRA `(.L_x_4276) ;  /* 0xffffff5c00247947 */ /* 0x000fea000383ffff */
.L_x_4279:
[----:B-1----:R1:W2:Y:S02]  /*2e9b0*/  SYNCS.PHASECHK.TRANS64.TRYWAIT P0, [R23+URZ+0x33420], R3 ;  /* 0x03342003170075a7 */ /* 0x0022a4000800017f */
[----:B--2---:R-:W-:Y:S05]  /*2e9c0*/  @!P0 NANOSLEEP.SYNCS 0x989680 ;  /* 0x009896800000895d */ /* 0x004fea0003900000 */
[----:B------:R-:W2:Y:S02]  /*2e9d0*/  @!P0 SYNCS.PHASECHK.TRANS64 P0, [R23+URZ+0x33420], R3 ;  /* 0x03342003170085a7 */ /* 0x000ea4000800007f */
[----:B--2---:R-:W-:Y:S05]  /*2e9e0*/  @!P0 BRA `(.L_x_4279) ;  /* 0xfffffffc00f08947 */ /* 0x004fea000383ffff */
[----:B------:R-:W-:Y:S05]  /*2e9f0*/  BRA `(.L_x_4519) ;  /* 0xffffff5c00347947 */ /* 0x000fea000383ffff */
.L_x_4283:
[----:B0-----:R0:W2:Y:S02]  /*2ea00*/  SYNCS.PHASECHK.TRANS64.TRYWAIT P0, [R9+URZ+0x334a0], R8 ;  /* 0x0334a008090075a7 */ /* 0x0010a4000800017f */
[----:B--2---:R-:W-:Y:S05]  /*2ea10*/  @!P0 NANOSLEEP.SYNCS 0x989680 ;  /* 0x009896800000895d */ /* 0x004fea0003900000 */
[----:B------:R-:W2:Y:S02]  /*2ea20*/  @!P0 SYNCS.PHASECHK.TRANS64 P0, [R9+URZ+0x334a0], R8 ;  /* 0x0334a008090085a7 */ /* 0x000ea4000800007f */
[----:B--2---:R-:W-:Y:S05]  /*2ea30*/  @!P0 BRA `(.L_x_4283) ;  /* 0xfffffffc00f08947 */ /* 0x004fea000383ffff */
[----:B------:R-:W-:Y:S05]  /*2ea40*/  BRA `(.L_x_4520) ;  /* 0xffffff5c00507947 */ /* 0x000fea000383ffff */
.L_x_4290:
[----:B-1----:R1:W2:Y:S02]  /*2ea50*/  SYNCS.PHASECHK.TRANS64.TRYWAIT P0, [R9+URZ+0x334c0], R8 ;  /* 0x0334c008090075a7 */ /* 0x0022a4000800017f */
[----:B--2---:R-:W-:Y:S05]  /*2ea60*/  @!P0 NANOSLEEP.SYNCS 0x989680 ;  /* 0x009896800000895d */ /* 0x004fea0003900000 */
[----:B------:R-:W2:Y:S02]  /*2ea70*/  @!P0 SYNCS.PHASECHK.TRANS64 P0, [R9+URZ+0x334c0], R8 ;  /* 0x0334c008090085a7 */ /* 0x000ea4000800007f */
[----:B--2---:R-:W-:Y:S05]  /*2ea80*/  @!P0 BRA `(.L_x_4290) ;  /* 0xfffffffc00f08947 */ /* 0x004fea000383ffff */
[----:B------:R-:W-:Y:S05]  /*2ea90*/  BRA `(.L_x_4521) ;  /* 0xffffff60004c7947 */ /* 0x000fea000383ffff */
.L_x_4299:
[----:B-1----:R1:W2:Y:S02]  /*2eaa0*/  SYNCS.PHASECHK.TRANS64.TRYWAIT P1, [R6+URZ+0x334a0], R3 ;  /* 0x0334a003060075a7 */ /* 0x0022a4000802017f */
[----:B--2---:R-:W-:Y:S05]  /*2eab0*/  @!P1 NANOSLEEP.SYNCS 0x989680 ;  /* 0x009896800000995d */ /* 0x004fea0003900000 */
[----:B------:R-:W2:Y:S02]  /*2eac0*/  @!P1 SYNCS.PHASECHK.TRANS64 P1, [R6+URZ+0x334a0], R3 ;  /* 0x0334a003060095a7 */ /* 0x000ea4000802007f */
[----:B--2---:R-:W-:Y:S05]  /*2ead0*/  @!P1 BRA `(.L_x_4299) ;  /* 0xfffffffc00f09947 */ /* 0x004fea000383ffff */
[----:B------:R-:W-:Y:S05]  /*2eae0*/  BRA `(.L_x_4522) ;  /* 0xffffff64008c7947 */ /* 0x000fea000383ffff */
.L_x_4306:
[----:B0-----:R0:W2:Y:S02]  /*2eaf0*/  SYNCS.PHASECHK.TRANS64.TRYWAIT P1, [R6+URZ+0x334c0], R3 ;  /* 0x0334c003060075a7 */ /* 0x0010a4000802017f */
[----:B--2---:R-:W-:Y:S05]  /*2eb00*/  @!P1 NANOSLEEP.SYNCS 0x989680 ;  /* 0x009896800000995d */ /* 0x004fea0003900000 */
[----:B------:R-:W2:Y:S02]  /*2eb10*/  @!P1 SYNCS.PHASECHK.TRANS64 P1, [R6+URZ+0x334c0], R3 ;  /* 0x0334c003060095a7 */ /* 0x000ea4000802007f */
[----:B--2---:R-:W-:Y:S05]  /*2eb20*/  @!P1 BRA `(.L_x_4306) ;  /* 0xfffffffc00f09947 */ /* 0x004fea000383ffff */
[----:B------:R-:W-:Y:S05]  /*2eb30*/  BRA `(.L_x_4523) ;  /* 0xffffff6800847947 */ /* 0x000fea000383ffff */
.L_x_4323:
[----:B------:R-:W1:Y:S01]  /*2eb40*/  S2R R20, SR_TID.X ;  /* 0x0000000000147919 */ /* 0x000e620000002100 */
[----:B------:R-:W-:Y:S01]  /*2eb50*/  BSSY B0, `(.L_x_4524) ;  /* 0x000000a000007945 */ /* 0x000fe20003800000 */
[----:B0-----:R-:W-:Y:S01]  /*2eb60*/  IMAD.MOV.U32 R12, RZ, RZ, RZ ;  /* 0x000000ffff0c7224 */ /* 0x001fe200078e00ff */
[----:B------:R-:W-:Y:S01]  /*2eb70*/  MOV R11, 0x1f ;  /* 0x0000001f000b7802 */ /* 0x000fe20000000f00 */
[----:B------:R-:W-:Y:S01]  /*2eb80*/  IMAD.MOV.U32 R15, RZ, RZ, -0x1 ;  /* 0xffffffffff0f7424 */ /* 0x000fe200078e00ff */
[----:B-1----:R-:W-:-:S04]  /*2eb90*/  SHF.R.U32.HI R9, RZ, 0x5, R20 ;  /* 0x00000005ff097819 */ /* 0x002fc80000011614 */
[----:B------:R-:W-:-:S05]  /*2eba0*/  LOP3.LUT R9, R9, 0x3, RZ, 0xc0, !PT ;  /* 0x0000000309097812 */ /* 0x000fca00078ec0ff */
[----:B------:R-:W-:-:S07]  /*2ebb0*/  IMAD.MOV.U32 R13, RZ, RZ, R9 ;  /* 0x000000ffff0d7224 */ /* 0x000fce00078e0009 */
[----:B-----5:R-:W-:Y:S05]  /*2ebc0*/  WARPSYNC.COLLECTIVE R15, `(.L_x_4525) ;  /* 0x000000000f087348 */ /* 0x020fea0003c00000 */
[----:B------:R0:W1:Y:S02]  /*2ebd0*/  SHFL.IDX P6, R14, R13, R12, R11 ;  /* 0x0000000c0d0e7389 */ /* 0x00006400000c000b */
[----:B01---5:R-:W-:Y:S01]  /*2ebe0*/  ENDCOLLECTIVE ;  /* 0x000000000000791b */ /* 0x023fe20003800000 */
.L_x_4525:
[----:B------:R-:W-:Y:S05]  /*2ebf0*/  BSYNC B0 ;  /* 0x0000000000007941 */ /* 0x000fea0003800000 */
.L_x_4524:
[----:B------:R-:W-:Y:S05]  /*2ec00*/  BRA `(.L_x_4526) ;  /* 0xffffff7800a47947 */ /* 0x000fea000383ffff */
.L_x_4326:
[----:B0-----:R-:W2:Y:S02]  /*2ec10*/  LDL R0, [R1+0x34] ;  /* 0x0000340001007983 */ /* 0x001ea40000100800 */
[----:B--2---:R0:W1:Y:S02]  /*2ec20*/  SYNCS.PHASECHK.TRANS64.TRYWAIT P0, [R4+URZ+0x33480], R0 ;  /* 0x03348000040075a7 */ /* 0x004064000800017f */
[----:B-1----:R-:W-:Y:S05]  /*2ec30*/  @!P0 NANOSLEEP.SYNCS 0x989680 ;  /* 0x009896800000895d */ /* 0x002fea0003900000 */
[----:B------:R-:W1:Y:S02]  /*2ec40*/  @!P0 SYNCS.PHASECHK.TRANS64 P0, [R4+URZ+0x33480], R0 ;  /* 0x03348000040085a7 */ /* 0x000e64000800007f */
[----:B-1----:R-:W-:Y:S05]  /*2ec50*/  @!P0 BRA `(.L_x_4326) ;  /* 0xfffffffc00ec8947 */ /* 0x002fea000383ffff */
[----:B------:R-:W-:Y:S05]  /*2ec60*/  BRA `(.L_x_4527) ;  /* 0xffffff7800c07947 */ /* 0x000fea000383ffff */
.L_x_4327:
[----:B------:R-:W-:Y:S01]  /*2ec70*/  BSSY B0, `(.L_x_4528) ;  /* 0x0000008000007945 */ /* 0x000fe20003800000 */
[----:B0-----:R-:W-:Y:S02]  /*2ec80*/  IMAD.MOV.U32 R13, RZ, RZ, R3 ;  /* 0x000000ffff0d7224 */ /* 0x001fe400078e0003 */
[----:B------:R-:W-:Y:S02]  /*2ec90*/  IMAD.MOV.U32 R12, RZ, RZ, RZ ;  /* 0x000000ffff0c7224 */ /* 0x000fe400078e00ff */
[----:B------:R-:W-:Y:S02]  /*2eca0*/  IMAD.MOV.U32 R11, RZ, RZ, 0x1c1f ;  /* 0x00001c1fff0b7424 */ /* 0x000fe400078e00ff */
[----:B------:R-:W-:-:S07]  /*2ecb0*/  IMAD.MOV.U32 R15, RZ, RZ, -0x1 ;  /* 0xffffffffff0f7424 */ /* 0x000fce00078e00ff */
[----:B------:R-:W-:Y:S05]  /*2ecc0*/  WARPSYNC.COLLECTIVE R15, `(.L_x_4529) ;  /* 0x000000000f087348 */ /* 0x000fea0003c00000 */
[----:B------:R0:W1:Y:S02]  /*2ecd0*/  SHFL.IDX P6, R14, R13, R12, R11 ;  /* 0x0000000c0d0e7389 */ /* 0x00006400000c000b */
[----:B01----:R-:W-:Y:S01]  /*2ece0*/  ENDCOLLECTIVE ;  /* 0x000000000000791b */ /* 0x003fe20003800000 */
.L_x_4529:
[----:B------:R-:W-:Y:S05]  /*2ecf0*/  BSYNC B0 ;  /* 0x0000000000007941 */ /* 0x000fea0003800000 */
.L_x_4528:
[----:B------:R-:W0:Y:S01]  /*2ed00*/  S2R R20, SR_TID.X ;  /* 0x0000000000147919 */ /* 0x000e220000002100 */
[----:B------:R-:W-:Y:S01]  /*2ed10*/  IMAD.MOV.U32 R13, RZ, RZ, R2 ;  /* 0x000000ffff0d7224 */ /* 0x000fe200078e0002 */
[----:B------:R-:W-:Y:S01]  /*2ed20*/  MOV R0, R14 ;  /* 0x0000000e00007202 */ /* 0x000fe20000000f00 */
[----:B------:R-:W-:Y:S02]  /*2ed30*/  IMAD.MOV.U32 R12, RZ, RZ, RZ ;  /* 0x000000ffff0c7224 */ /* 0x000fe400078e00ff */
[----:B------:R-:W-:Y:S02]  /*2ed40*/  IMAD.MOV.U32 R11, RZ, RZ, 0x1c1f ;  /* 0x00001c1fff0b7424 */ /* 0x000fe400078e00ff */
[----:B------:R-:W-:-:S07]  /*2ed50*/  IMAD.MOV.U32 R15, RZ, RZ, -0x1 ;  /* 0xffffffffff0f7424 */ /* 0x000fce00078e00ff */
[----:B0-----:R-:W-:Y:S05]  /*2ed60*/  WARPSYNC.COLLECTIVE R15, `(.L_x_4530) ;  /* 0x000000000f087348 */ /* 0x001fea0003c00000 */
[----:B------:R1:W2:Y:S02]  /*2ed70*/  SHFL.IDX P6, R14, R13, R12, R11 ;  /* 0x0000000c0d0e7389 */ /* 0x0002a400000c000b */
[----:B012---:R-:W-:Y:S01]  /*2ed80*/  ENDCOLLECTIVE ;  /* 0x000000000000791b */ /* 0x007fe20003800000 */
.L_x_4530:
[----:B------:R-:W0:Y:S01]  /*2ed90*/  LDC R11, c[0x0][0x2f4] ;  /* 0x0000bd00ff0b7b82 */ /* 0x000e220000000800 */
[----:B------:R-:W-:Y:S01]  /*2eda0*/  IMAD.SHL.U32 R15, R20, 0x10, RZ ;  /* 0x00000010140f7824 */ /* 0x000fe200078e00ff */
[----:B------:R-:W-:-:S04]  /*2edb0*/  MOV R10, R14 ;  /* 0x0000000e000a7202 */ /* 0x000fc80000000f00 */
[----:B------:R-:W-:-:S04]  /*2edc0*/  LOP3.LUT R15, R15, 0x30, RZ, 0xc0, !PT ;  /* 0x000000300f0f7812 */ /* 0x000fc800078ec0ff */
[C---:B------:R-:W-:Y:S02]  /*2edd0*/  IADD3 R20, P0, R15.reuse, R10, RZ ;  /* 0x0000000a0f147210 */ /* 0x040fe40007f1e0ff */
[----:B------:R-:W-:-:S03]  /*2ede0*/  LOP3.LUT R12, R15, 0x40, RZ, 0xfc, !PT ;  /* 0x000000400f0c7812 */ /* 0x000fc600078efcff */
[----:B------:R-:W-:Y:S02]  /*2edf0*/  IMAD.X R21, RZ, RZ, R0, P0 ;  /* 0x000000ffff157224 */ /* 0x000fe400000e0600 */
[----:B------:R-:W-:Y:S01]  /*2ee00*/  IMAD.IADD R0, R23, 0x1, R28 ;  /* 0x0000000117007824 */ /* 0x000fe200078e021c */
[CC--:B0-----:R-:W-:Y:S01]  /*2ee10*/  ISETP.GE.AND P3, PT, R15.reuse, R11.reuse, PT ;  /* 0x0000000b0f00720c */ /* 0x0c1fe20003f66270 */
[----:B------:R0:W5:Y:S01]  /*2ee20*/  LDL.LU R28, [R1+0x4] ;  /* 0x00000400011c7983 */ /* 0x0001620000300800 */
[----:B------:R-:W-:Y:S02]  /*2ee30*/  LOP3.LUT R15, R15, 0x80, RZ, 0xfc, !PT ;  /* 0x000000800f0f7812 */ /* 0x000fe400078efcff */
[----:B------:R-:W-:Y:S02]  /*2ee40*/  ISETP.LT.OR P0, PT, R9, 0x1, P3 ;  /* 0x000000010900780c */ /* 0x000fe40001f01670 */
[----:B------:R-:W-:Y:S01]  /*2ee50*/  ISETP.GE.AND P2, PT, R12, R11, PT ;  /* 0x0000000b0c00720c */ /* 0x000fe20003f46270 */
[----:B------:R-:W-:-:S02]  /*2ee60*/  IMAD.MOV.U32 R13, RZ, RZ, R3 ;  /* 0x000000ffff0d7224 */ /* 0x000fc400078e0003 */
[----:B------:R-:W-:Y:S01]  /*2ee70*/  IMAD.MOV.U32 R12, RZ, RZ, 0x1 ;  /* 0x00000001ff0c7424 */ /* 0x000fe200078e00ff */
[----:B------:R-:W-:-:S07]  /*2ee80*/  ISETP.LT.OR P1, PT, R9, 0x1, P2 ;  /* 0x000000010900780c */ /* 0x000fce0001721670 */
[----:B------:R-:W-:Y:S01]  /*2ee90*/  @!PT LDS RZ, [RZ] ;  /* 0x00000000fffff984 */ /* 0x000fe20000000800 */
[----:B------:R-:W-:Y:S01]  /*2eea0*/  @!PT LDS RZ, [RZ] ;  /* 0x00000000fffff984 */ /* 0x000fe20000000800 */
[----:B------:R-:W-:Y:S01]  /*2eeb0*/  @!PT LDS RZ, [RZ] ;  /* 0x00000000fffff984 */ /* 0x000fe20000000800 */
[----:B------:R0:W-:Y:S01]  /*2eec0*/  LDGSTS.E.BYPASS.LTC128B.128 [R0+0xf200], desc[UR50][R20.64], !P0 ;  /* 0x0f20000014007fae */ /* 0x0001e2000c101d72 */
[----:B------:R-:W-:Y:S01]  /*2eed0*/  ISETP.GE.AND P0, PT, R15, R11, PT ;  /* 0x0000000b0f00720c */ /* 0x000fe20003f06270 */
[----:B------:R-:W-:Y:S01]  /*2eee0*/  IMAD.MOV.U32 R11, RZ, RZ, 0x1c1f ;  /* 0x00001c1fff0b7424 */ /* 0x000fe200078e00ff */
[----:B------:R-:W-:-:S03]  /*2eef0*/  MOV R15, 0xffffffff ;  /* 0xffffffff000f7802 */ /* 0x000fc60000000f00 */
[----:B------:R0:W-:Y:S08]  /*2ef00*/  LDGSTS.E.BYPASS.LTC128B.128 [R0+0x11a00], desc[UR50][R20.64+0x40], !P1 ;  /* 0x11a0004014007fae */ /* 0x0001f0000c901d72 */
[----:B0----5:R-:W-:Y:S05]  /*2ef10*/  WARPSYNC.COLLECTIVE R15, `(.L_x_4531) ;  /* 0x000000000f087348 */ /* 0x021fea0003c00000 */
[----:B------:R1:W2:Y:S02]  /*2ef20*/  SHFL.IDX P6, R14, R13, R12, R11 ;  /* 0x0000000c0d0e7389 */ /* 0x0002a400000c000b */
[----:B012--5:R-:W-:Y:S01]  /*2ef30*/  ENDCOLLECTIVE ;  /* 0x000000000000791b */ /* 0x027fe20003800000 */
.L_x_4531:
[----:B------:R-:W-:Y:S01]  /*2ef40*/  ISETP.LT.OR P1, PT, R9, 0x1, P0 ;  /* 0x000000010900780c */ /* 0x000fe20000721670 */
[----:B------:R-:W0:Y:S01]  /*2ef50*/  S2R R10, SR_TID.X ;  /* 0x00000000000a7919 */ /* 0x000e220000002100 */
[----:B------:R-:W-:-:S11]  /*2ef60*/  IMAD.MOV.U32 R13, RZ, RZ, R2 ;  /* 0x000000ffff0d7224 */ /* 0x000fd600078e0002 */
[----:B------:R-:W-:Y:S01]  /*2ef70*/  @!PT LDS RZ, [RZ] ;  /* 0x00000000fffff984 */ /* 0x000fe20000000800 */
[----:B------:R-:W-:Y:S01]  /*2ef80*/  @!PT LDS RZ, [RZ] ;  /* 0x00000000fffff984 */ /* 0x000fe20000000800 */
[----:B------:R-:W-:Y:S01]  /*2ef90*/  @!PT LDS RZ, [RZ] ;  /* 0x00000000fffff984 */ /* 0x000fe20000000800 */
[----:B------:R1:W-:Y:S02]  /*2efa0*/  LDGSTS.E.BYPASS.LTC128B.128 [R0+0x14200], desc[UR50][R20.64+0x80], !P1 ;  /* 0x1420008014007fae */ /* 0x0003e4000c901d72 */
[----:B-1----:R-:W-:-:S07]  /*2efb0*/  IMAD.MOV.U32 R21, RZ, RZ, R14 ;  /* 0x000000ffff157224 */ /* 0x002fce00078e000e */
[----:B0-----:R-:W-:Y:S05]  /*2efc0*/  WARPSYNC.COLLECTIVE R15, `(.L_x_4532) ;  /* 0x000000000f087348 */ /* 0x001fea0003c00000 */
[----:B------:R1:W2:Y:S02]  /*2efd0*/  SHFL.IDX P6, R14, R13, R12, R11 ;  /* 0x0000000c0d0e7389 */ /* 0x0002a400000c000b */
[----:B012---:R-:W-:Y:S01]  /*2efe0*/  ENDCOLLECTIVE ;  /* 0x000000000000791b */ /* 0x007fe20003800000 */
.L_x_4532:
[----:B------:R-:W-:-:S05]  /*2eff0*/  IMAD.SHL.U32 R20, R10, 0x10, RZ ;  /* 0x000000100a147824 */ /* 0x000fca00078e00ff */
[----:B------:R-:W-:Y:S01]  /*2f000*/  LOP3.LUT R20, R20, 0x30, RZ, 0xc0, !PT ;  /* 0x0000003014147812 */ /* 0x000fe200078ec0ff */
[----:B------:R-:W-:-:S05]  /*2f010*/  IMAD.MOV.U32 R10, RZ, RZ, R14 ;  /* 0x000000ffff0a7224 */ /* 0x000fca00078e000e */
[----:B------:R-:W-:-:S05]  /*2f020*/  IADD3 R20, P1, R20, R10, RZ ;  /* 0x0000000a14147210 */ /* 0x000fca0007f3e0ff */
[----:B------:R-:W-:Y:S01]  /*2f030*/  IMAD.X R21, RZ, RZ, R21, P1 ;  /* 0x000000ffff157224 */ /* 0x000fe200008e0615 */
[----:B------:R-:W-:Y:S01]  /*2f040*/  ISETP.LT.OR P1, PT, R9, 0x21, P3 ;  /* 0x000000210900780c */ /* 0x000fe20001f21670 */
[----:B------:R-:W-:Y:S01]  /*2f050*/  IMAD.MOV.U32 R12, RZ, RZ, 0x2 ;  /* 0x00000002ff0c7424 */ /* 0x000fe200078e00ff */
[----:B------:R-:W-:-:S11]  /*2f060*/  MOV R13, R3 ;  /* 0x00000003000d7202 */ /* 0x000fd60000000f00 */
[----:B------:R-:W-:Y:S05]  /*2f070*/  WARPSYNC.COLLECTIVE R15, `(.L_x_4533) ;  /* 0x000000000f087348 */ /* 0x000fea0003c00000 */
[----:B------:R0:W1:Y:S02]  /*2f080*/  SHFL.IDX P6, R14, R13, R12, R11 ;  /* 0x0000000c0d0e7389 */ /* 0x00006400000c000b */
[----:B01----:R-:W-:Y:S01]  /*2f090*/  ENDCOLLECTIVE ;  /* 0x000000000000791b */ /* 0x003fe20003800000 */
.L_x_4533:
[----:B------:R-:W-:Y:S01]  /*2f0a0*/  @!PT LDS RZ, [RZ] ;  /* 0x00000000fffff984 */ /* 0x000fe20000000800 */
[----:B------:R-:W-:Y:S01]  /*2f0b0*/  @!PT LDS RZ, [RZ] ;  /* 0x00000000fffff984 */ /* 0x000fe20000000800 */
[----:B------:R-:W-:Y:S01]  /*2f0c0*/  @!PT LDS RZ, [RZ] ;  /* 0x00000000fffff984 */ /* 0x000fe20000000800 */
[----:B------:R-:W-:Y:S01]  /*2f0d0*/  LDGSTS.E.BYPASS.LTC128B.128 [R0+0xfa00], desc[UR50][R20.64], !P1 ;  /* 0x0fa0000014007fae */ /* 0x000fe2000c901d72 */
[----:B------:R-:W-:Y:S01]  /*2f0e0*/  ISETP.LT.OR P1, PT, R9, 0x21, P2 ;  /* 0x000000210900780c */ /* 0x000fe20001721670 */
[----:B------:R-:W0:-:S12]  /*2f0f0*/  S2R R10, SR_TID.X ;  /* 0x00000000000a7919 */ /* 0x000e180000002100 */
[----:B------:R-:W-:Y:S01]  /*2f100*/  LDGSTS.E.BYPASS.LTC128B.128 [R0+0x12200], desc[UR50][R20.64+0x40], !P1 ;  /* 0x1220004014007fae */ /* 0x000fe2000c901d72 */
[----:B------:R-:W-:Y:S01]  /*2f110*/  ISETP.LT.OR P1, PT, R9, 0x21, P0 ;  /* 0x000000210900780c */ /* 0x000fe20000721670 */
[----:B------:R-:W-:-:S12]  /*2f120*/  IMAD.MOV.U32 R13, RZ, RZ, R2 ;  /* 0x000000ffff0d7224 */ /* 0x000fd800078e0002 */
[----:B------:R1:W-:Y:S02]  /*2f130*/  LDGSTS.E.BYPASS.LTC128B.128 [R0+0x14a00], desc[UR50][R20.64+0x80], !P1 ;  /* 0x14a0008014007fae */ /* 0x0003e4000c901d72 */
[----:B01----:R-:W-:-:S07]  /*2f140*/  IMAD.MOV.U32 R21, RZ, RZ, R14 ;  /* 0x000000ffff157224 */ /* 0x003fce00078e000e */
[----:B------:R-:W-:Y:S05]  /*2f150*/  WARPSYNC.COLLECTIVE R15, `(.L_x_4534) ;  /* 0x000000000f087348 */ /* 0x000fea0003c00000 */
[----:B------:R0:W1:Y:S02]  /*2f160*/  SHFL.IDX P6, R14, R13, R12, R11 ;  /* 0x0000000c0d0e7389 */ /* 0x00006400000c000b */
[----:B01----:R-:W-:Y:S01]  /*2f170*/  ENDCOLLECTIVE ;  /* 0x000000000000791b */ /* 0x003fe20003800000 */
.L_x_4534:
[----:B------:R-:W-:-:S05]  /*2f180*/  IMAD.SHL.U32 R20, R10, 0x10, RZ ;  /* 0x000000100a147824 */ /* 0x000fca00078e00ff */
[----:B------:R-:W-:Y:S01]  /*2f190*/  LOP3.LUT R20, R20, 0x30, RZ, 0xc0, !PT ;  /* 0x0000003014147812 */ /* 0x000fe200078ec0ff */
[----:B------:R-:W-:Y:S02]  /*2f1a0*/  IMAD.MOV.U32 R13, RZ, RZ, R3 ;  /* 0x000000ffff0d7224 */ /* 0x000fe400078e0003 */
[----:B------:R-:W-:Y:S02]  /*2f1b0*/  IMAD.MOV.U32 R12, RZ, RZ, 0x3 ;  /* 0x00000003ff0c7424 */ /* 0x000fe400078e00ff */
[----:B------:R-:W-:-:S07]  /*2f1c0*/  IMAD.MOV.U32 R10, RZ, RZ, R14 ;  /* 0x000000ffff0a7224 */ /* 0x000fce00078e000e */
[----:B------:R-:W-:Y:S05]  /*2f1d0*/  WARPSYNC.COLLECTIVE R15, `(.L_x_4535) ;  /* 0x000000000f087348 */ /* 0x000fea0003c00000 */
[----:B------:R0:W1:Y:S02]  /*2f1e0*/  SHFL.IDX P6, R14, R13, R12, R11 ;  /* 0x0000000c0d0e7389 */ /* 0x00006400000c000b */
[----:B01----:R-:W-:Y:S01]  /*2f1f0*/  ENDCOLLECTIVE ;  /* 0x000000000000791b */ /* 0x003fe20003800000 */
.L_x_4535:
[----:B------:R-:W-:Y:S02]  /*2f200*/  IADD3 R20, P1, R20, R10, RZ ;  /* 0x0000000a14147210 */ /* 0x000fe40007f3e0ff */
[----:B------:R-:W0:Y:S02]  /*2f210*/  S2R R10, SR_TID.X ;  /* 0x00000000000a7919 */ /* 0x000e240000002100 */
[----:B------:R-:W-:Y:S02]  /*2f220*/  IADD3.X R21, RZ, R21, RZ, P1, !PT ;  /* 0x00000015ff157210 */ /* 0x000fe40000ffe4ff */
        /* <DEDUP_REMOVED lines=8> */
[----:B01----:R-:W-:Y:S05]  /*2f2b0*/  WARPSYNC.COLLECTIVE R15, `(.L_x_4536) ;  /* 0x000000000f087348 */ /* 0x003fea0003c00000 */
[----:B------:R2:W3:Y:S02]  /*2f2c0*/  SHFL.IDX P6, R14, R13, R12, R11 ;  /* 0x0000000c0d0e7389 */ /* 0x0004e400000c000b */
[----:B0123--:R-:W-:Y:S01]  /*2f2d0*/  ENDCOLLECTIVE ;  /* 0x000000000000791b */ /* 0x00ffe20003800000 */
.L_x_4536:
[----:B------:R-:W-:Y:S01]  /*2f2e0*/  @!PT LDS RZ, [RZ] ;  /* 0x00000000fffff984 */ /* 0x000fe20000000800 */
[----:B------:R-:W-:Y:S01]  /*2f2f0*/  @!PT LDS RZ, [RZ] ;  /* 0x00000000fffff984 */ /* 0x000fe20000000800 */
[----:B------:R-:W-:Y:S01]  /*2f300*/  @!PT LDS RZ, [RZ] ;  /* 0x00000000fffff984 */ /* 0x000fe20000000800 */
[----:B------:R0:W-:Y:S01]  /*2f310*/  LDGSTS.E.BYPASS.LTC128B.128 [R0+0x12a00], desc[UR50][R20.64+0x40], !P1 ;  /* 0x12a0004014007fae */ /* 0x0001e2000c901d72 */
[----:B------:R-:W-:Y:S01]  /*2f320*/  ISETP.LT.OR P1, PT, R9, 0x41, P0 ;  /* 0x000000410900780c */ /* 0x000fe20000721670 */
[----:B------:R-:W-:-:S05]  /*2f330*/  IMAD.SHL.U32 R10, R10, 0x10, RZ ;  /* 0x000000100a0a7824 */ /* 0x000fca00078e00ff */
[----:B------:R-:W-:Y:S02]  /*2f340*/  LOP3.LUT R10, R10, 0x30, RZ, 0xc0, !PT ;  /* 0x000000300a0a7812 */ /* 0x000fe400078ec0ff */
[----:B------:R-:W-:-:S05]  /*2f350*/  MOV R2, R14 ;  /* 0x0000000e00027202 */ /* 0x000fca0000000f00 */
[----:B------:R0:W-:Y:S01]  /*2f360*/  LDGSTS.E.BYPASS.LTC128B.128 [R0+0x15200], desc[UR50][R20.64+0x80], !P1 ;  /* 0x1520008014007fae */ /* 0x0001e2000c901d72 */
[----:B------:R-:W-:-:S05]  /*2f370*/  IADD3 R2, P1, R10, R2, RZ ;  /* 0x000000020a027210 */ /* 0x000fca0007f3e0ff */
[----:B------:R-:W-:Y:S01]  /*2f380*/  IMAD.X R3, RZ, RZ, R3, P1 ;  /* 0x000000ffff037224 */ /* 0x000fe200008e0603 */
[----:B------:R-:W-:Y:S01]  /*2f390*/  ISETP.LT.OR P1, PT, R9, 0x61, P3 ;  /* 0x000000610900780c */ /* 0x000fe20001f21670 */
[----:B------:R-:W-:Y:S02]  /*2f3a0*/  IMAD.MOV.U32 R13, RZ, RZ, R29 ;  /* 0x000000ffff0d7224 */ /* 0x000fe400078e001d */
[----:B------:R-:W-:-:S10]  /*2f3b0*/  IMAD.MOV.U32 R12, RZ, RZ, RZ ;  /* 0x000000ffff0c7224 */ /* 0x000fd400078e00ff */
[----:B0-----:R-:W-:Y:S05]  /*2f3c0*/  WARPSYNC.COLLECTIVE R15, `(.L_x_4537) ;  /* 0x000000000f087348 */ /* 0x001fea0003c00000 */
[----:B------:R1:W2:Y:S02]  /*2f3d0*/  SHFL.IDX P6, R14, R13, R12, R11 ;  /* 0x0000000c0d0e7389 */ /* 0x0002a400000c000b */
[----:B012---:R-:W-:Y:S01]  /*2f3e0*/  ENDCOLLECTIVE ;  /* 0x000000000000791b */ /* 0x007fe20003800000 */
.L_x_4537:
[----:B------:R-:W-:Y:S01]  /*2f3f0*/  @!PT LDS RZ, [RZ] ;  /* 0x00000000fffff984 */ /* 0x000fe20000000800 */
[----:B------:R-:W-:Y:S01]  /*2f400*/  @!PT LDS RZ, [RZ] ;  /* 0x00000000fffff984 */ /* 0x000fe20000000800 */
[----:B------:R-:W-:Y:S01]  /*2f410*/  @!PT LDS RZ, [RZ] ;  /* 0x00000000fffff984 */ /* 0x000fe20000000800 */
[----:B------:R-:W-:Y:S01]  /*2f420*/  LDGSTS.E.BYPASS.LTC128B.128 [R0+0x10a00], desc[UR50][R2.64], !P1 ;  /* 0x10a0000002007fae */ /* 0x000fe2000c901d72 */
[----:B------:R-:W-:-:S13]  /*2f430*/  ISETP.LT.OR P1, PT, R9, 0x61, P2 ;  /* 0x000000610900780c */ /* 0x000fda0001721670 */
        /* <DEDUP_REMOVED lines=8> */
.L_x_4538:
[----:B------:R-:W-:Y:S02]  /*2f4c0*/  LOP3.LUT R28, R28, 0xffffffbf, RZ, 0xc0, !PT ;  /* 0xffffffbf1c1c7812 */ /* 0x000fe400078ec0ff */
[----:B------:R-:W-:-:S13]  /*2f4d0*/  ISETP.GE.AND P6, PT, R9, 0x81, PT ;  /* 0x000000810900780c */ /* 0x000fda0003fc6270 */
[----:B------:R-:W-:-:S05]  /*2f4e0*/  @P6 LOP3.LUT R28, R28, 0x40, RZ, 0xfc, !PT ;  /* 0x000000401c1c6812 */ /* 0x000fca00078efcff */
[----:B------:R1:W-:Y:S01]  /*2f4f0*/  STL [R1+0x4], R28 ;  /* 0x0000041c01007387 */ /* 0x0003e20000100800 */
[----:B------:R-:W-:Y:S02]  /*2f500*/  MOV R2, R14 ;  /* 0x0000000e00027202 */ /* 0x000fe40000000f00 */
[C---:B------:R-:W-:Y:S02]  /*2f510*/  ISETP.GE.AND P5, PT, R9.reuse, 0x21, PT ;  /* 0x000000210900780c */ /* 0x040fe40003fa6270 */
[C---:B------:R-:W-:Y:S02]  /*2f520*/  ISETP.GE.AND P4, PT, R9.reuse, 0x41, PT ;  /* 0x000000410900780c */ /* 0x040fe40003f86270 */
[----:B------:R-:W-:Y:S01]  /*2f530*/  ISETP.GE.AND P1, PT, R9, 0x61, PT ;  /* 0x000000610900780c */ /* 0x000fe20003f26270 */
[----:B------:R-:W-:-:S12]  /*2f540*/  BRA `(.L_x_4539) ;  /* 0xffffff78004c7947 */ /* 0x000fd8000383ffff */
.L_x_4332:
[----:B---3--:R-:W3:Y:S02]  /*2f550*/  LDL R2, [R1+0x34] ;  /* 0x0000340001027983 */ /* 0x008ee40000100800 */
[----:B---3--:R3:W4:Y:S02]  /*2f560*/  SYNCS.PHASECHK.TRANS64.TRYWAIT P0, [R4+URZ+0x33440], R2 ;  /* 0x03344002040075a7 */ /* 0x008724000800017f */
[----:B----4-:R-:W-:Y:S05]  /*2f570*/  @!P0 NANOSLEEP.SYNCS 0x989680 ;  /* 0x009896800000895d */ /* 0x010fea0003900000 */
[----:B------:R-:W4:Y:S02]  /*2f580*/  @!P0 SYNCS.PHASECHK.TRANS64 P0, [R4+URZ+0x33440], R2 ;  /* 0x03344002040085a7 */ /* 0x000f24000800007f */
[----:B----4-:R-:W-:Y:S05]  /*2f590*/  @!P0 BRA `(.L_x_4332) ;  /* 0xfffffffc00ec8947 */ /* 0x010fea000383ffff */
[----:B------:R-:W-:Y:S05]  /*2f5a0*/  BRA `(.L_x_4540) ;  /* 0xffffff7800bc7947 */ /* 0x000fea000383ffff */
.L_x_4333:
[----:B------:R-:W-:Y:S01]  /*2f5b0*/  BSSY B0, `(.L_x_4541) ;  /* 0x0000008000007945 */ /* 0x000fe20003800000 */
[----:B------:R-:W-:Y:S02]  /*2f5c0*/  IMAD.MOV.U32 R13, RZ, RZ, R6 ;  /* 0x000000ffff0d7224 */ /* 0x000fe400078e0006 */
[----:B------:R-:W-:Y:S02]  /*2f5d0*/  IMAD.MOV.U32 R12, RZ, RZ, RZ ;  /* 0x000000ffff0c7224 */ /* 0x000fe400078e00ff */
[----:B------:R-:W-:Y:S02]  /*2f5e0*/  IMAD.MOV.U32 R11, RZ, RZ, 0x1c1f ;  /* 0x00001c1fff0b7424 */ /* 0x000fe400078e00ff */
[----:B------:R-:W-:-:S07]  /*2f5f0*/  IMAD.MOV.U32 R15, RZ, RZ, -0x1 ;  /* 0xffffffffff0f7424 */ /* 0x000fce00078e00ff */
[----:B-1---5:R-:W-:Y:S05]  /*2f600*/  WARPSYNC.COLLECTIVE R15, `(.L_x_4542) ;  /* 0x000000000f087348 */ /* 0x022fea0003c00000 */
[----:B------:R0:W2:Y:S02]  /*2f610*/  SHFL.IDX P6, R14, R13, R12, R11 ;  /* 0x0000000c0d0e7389 */ /* 0x0000a400000c000b */
[----:B012--5:R-:W-:Y:S01]  /*2f620*/  ENDCOLLECTIVE ;  /* 0x000000000000791b */ /* 0x027fe20003800000 */
.L_x_4542:
[----:B------:R-:W-:Y:S05]  /*2f630*/  BSYNC B0 ;  /* 0x0000000000007941 */ /* 0x000fea0003800000 */
.L_x_4541:
[----:B------:R-:W-:Y:S01]  /*2f640*/  MOV R13, R5 ;  /* 0x00000005000d7202 */ /* 0x000fe20000000f00 */
[----:B------:R-:W-:Y:S01]  /*2f650*/  IMAD.MOV.U32 R12, RZ, RZ, RZ ;  /* 0x000000ffff0c7224 */ /* 0x000fe200078e00ff */
[----:B------:R-:W0:Y:S01]  /*2f660*/  S2R R28, SR_TID.X ;  /* 0x00000000001c7919 */ /* 0x000e220000002100 */
[----:B------:R-:W-:Y:S01]  /*2f670*/  IMAD.MOV.U32 R11, RZ, RZ, 0x1c1f ;  /* 0x00001c1fff0b7424 */ /* 0x000fe200078e00ff */
[----:B------:R-:W1:Y:S01]  /*2f680*/  LDC R10, c[0x0][0x2f4] ;  /* 0x0000bd00ff0a7b82 */ /* 0x000e620000000800 */
[----:B------:R-:W-:Y:S02]  /*2f690*/  IMAD.MOV.U32 R15, RZ, RZ, -0x1 ;  /* 0xffffffffff0f7424 */ /* 0x000fe400078e00ff */
[----:B------:R-:W-:-:S07]  /*2f6a0*/  IMAD.MOV.U32 R2, RZ, RZ, R14 ;  /* 0x000000ffff027224 */ /* 0x000fce00078e000e */
[----:B01----:R-:W-:Y:S05]  /*2f6b0*/  WARPSYNC.COLLECTIVE R15, `(.L_x_4543) ;  /* 0x000000000f087348 */ /* 0x003fea0003c00000 */
[----:B------:R2:W3:Y:S02]  /*2f6c0*/  SHFL.IDX P6, R14, R13, R12, R11 ;  /* 0x0000000c0d0e7389 */ /* 0x0004e400000c000b */
[----:B0123--:R-:W-:Y:S01]  /*2f6d0*/  ENDCOLLECTIVE ;  /* 0x000000000000791b */ /* 0x00ffe20003800000 */
.L_x_4543:
[----:B------:R-:W-:Y:S02]  /*2f6e0*/  IMAD.MOV.U32 R13, RZ, RZ, R6 ;  /* 0x000000ffff0d7224 */ /* 0x000fe400078e0006 */
[----:B------:R-:W-:Y:S01]  /*2f6f0*/  IMAD.MOV.U32 R12, RZ, RZ, 0x1 ;  /* 0x00000001ff0c7424 */ /* 0x000fe200078e00ff */
[----:B------:R-:W-:Y:S01]  /*2f700*/  LOP3.LUT P6, RZ, R20, 0x20, RZ, 0xc0, !PT ;  /* 0x0000002014ff7812 */ /* 0x000fe200078cc0ff */
[C---:B------:R-:W-:Y:S01]  /*2f710*/  IMAD.SHL.U32 R21, R28.reuse, 0x10, RZ ;  /* 0x000000101c157824 */ /* 0x040fe200078e00ff */
[----:B------:R-:W-:Y:S01]  /*2f720*/  MOV R3, R14 ;  /* 0x0000000e00037202 */ /* 0x000fe20000000f00 */
[----:B------:R-:W-:-:S03]  /*2f730*/  IMAD.SHL.U32 R28, R28, 0x10, RZ ;  /* 0x000000101c1c7824 */ /* 0x000fc600078e00ff */
[----:B------:R-:W-:Y:S02]  /*2f740*/  LOP3.LUT R21, R21, 0x30, RZ, 0xc0, !PT ;  /* 0x0000003015157812 */ /* 0x000fe400078ec0ff */
[----:B------:R-:W-:-:S04]  /*2f750*/  LOP3.LUT R28, R28, 0x30, RZ, 0xc0, !PT ;  /* 0x000000301c1c7812 */ /* 0x000fc800078ec0ff */
[C---:B------:R-:W-:Y:S02]  /*2f760*/  LOP3.LUT R29, R28.reuse, 0x40, RZ, 0xfc, !PT ;  /* 0x000000401c1d7812 */ /* 0x040fe400078efcff */
[----:B------:R-:W-:Y:S02]  /*2f770*/  @P6 IADD3 R3, P0, R21, R3, RZ ;  /* 0x0000000315036210 */ /* 0x000fe40007f1e0ff */
[----:B------:R-:W-:Y:S02]  /*2f780*/  LOP3.LUT R28, R28, 0x80, RZ, 0xfc, !PT ;  /* 0x000000801c1c7812 */ /* 0x000fe400078efcff */
[-C--:B------:R-:W-:Y:S01]  /*2f790*/  ISETP.GE.AND P3, PT, R29, R10.reuse, PT ;  /* 0x0000000a1d00720c */ /* 0x080fe20003f66270 */
[----:B------:R-:W-:Y:S01]  /*2f7a0*/  @P6 IMAD.X R2, RZ, RZ, R2, P0 ;  /* 0x000000ffff026224 */ /* 0x000fe200000e0602 */
[-C--:B------:R-:W-:Y:S02]  /*2f7b0*/  ISETP.GE.AND P0, PT, R21, R10.reuse, PT ;  /* 0x0000000a1500720c */ /* 0x080fe40003f06270 */
[----:B------:R-:W-:-:S02]  /*2f7c0*/  ISETP.GE.AND P2, PT, R28, R10, PT ;  /* 0x0000000a1c00720c */ /* 0x000fc40003f46270 */
        /* <DEDUP_REMOVED lines=12> */
.L_x_4544:
[----:B------:R-:W-:Y:S02]  /*2f890*/  IMAD.MOV.U32 R13, RZ, RZ, R5 ;  /* 0x000000ffff0d7224 */ /* 0x000fe400078e0005 */
[----:B------:R-:W-:-:S07]  /*2f8a0*/  IMAD.MOV.U32 R2, RZ, RZ, R14 ;  /* 0x000000ffff027224 */ /* 0x000fce00078e000e */
[----:B------:R-:W-:Y:S05]  /*2f8b0*/  WARPSYNC.COLLECTIVE R15, `(.L_x_4545) ;  /* 0x000000000f087348 */ /* 0x000fea0003c00000 */
[----:B------:R0:W1:Y:S02]  /*2f8c0*/  SHFL.IDX P6, R14, R13, R12, R11 ;  /* 0x0000000c0d0e7389 */ /* 0x00006400000c000b */
[----:B01----:R-:W-:Y:S01]  /*2f8d0*/  ENDCOLLECTIVE ;  /* 0x000000000000791b */ /* 0x003fe20003800000 */
.L_x_4545:
        /* <DEDUP_REMOVED lines=16> */
.L_x_4546:
        /* <DEDUP_REMOVED lines=11> */
.L_x_4547:
[----:B------:R-:W-:Y:S02]  /*2fa90*/  IMAD.MOV.U32 R13, RZ, RZ, R6 ;  /* 0x000000ffff0d7224 */ /* 0x000fe400078e0006 */
[----:B------:R-:W-:Y:S01]  /*2faa0*/  IMAD.MOV.U32 R12, RZ, RZ, 0x3 ;  /* 0x00000003ff0c7424 */ /* 0x000fe200078e00ff */
[----:B------:R-:W-:-:S07]  /*2fab0*/  MOV R3, R14 ;  /* 0x0000000e00037202 */ /* 0x000fce0000000f00 */
[----:B------:R-:W-:Y:S05]  /*2fac0*/  WARPSYNC.COLLECTIVE R15, `(.L_x_4548) ;  /* 0x000000000f087348 */ /* 0x000fea0003c00000 */
[----:B------:R0:W1:Y:S02]  /*2fad0*/  SHFL.IDX P6, R14, R13, R12, R11 ;  /* 0x0000000c0d0e7389 */ /* 0x00006400000c000b */
[----:B01----:R-:W-:Y:S01]  /*2fae0*/  ENDCOLLECTIVE ;  /* 0x000000000000791b */ /* 0x003fe20003800000 */
.L_x_4548:
        /* <DEDUP_REMOVED lines=10> */
[----:B------:R0:W-:Y:S03]  /*2fb90*/  @P4 LDGSTS.E.BYPASS.LTC128B.128 [R0+0x25200], desc[UR50][R2.64], !P5 ;  /* 0x2520000002004fae */ /* 0x0001e6000e901d72 */
[----:B0-----:R-:W-:Y:S05]  /*2fba0*/  WARPSYNC.COLLECTIVE R15, `(.L_x_4549) ;  /* 0x000000000f087348 */ /* 0x001fea0003c00000 */
[----:B------:R1:W2:Y:S02]  /*2fbb0*/  SHFL.IDX P6, R14, R13, R12, R11 ;  /* 0x0000000c0d0e7389 */ /* 0x0002a400000c000b */
[----:B012---:R-:W-:Y:S01]  /*2fbc0*/  ENDCOLLECTIVE ;  /* 0x000000000000791b */ /* 0x007fe20003800000 */
.L_x_4549:
[----:B------:R-:W-:Y:S01]  /*2fbd0*/  @!PT LDS RZ, [RZ] ;  /* 0x00000000fffff984 */ /* 0x000fe20000000800 */
[----:B------:R-:W-:Y:S01]  /*2fbe0*/  @!PT LDS RZ, [RZ] ;  /* 0x00000000fffff984 */ /* 0x000fe20000000800 */
[----:B------:R-:W-:Y:S01]  /*2fbf0*/  @!PT LDS RZ, [RZ] ;  /* 0x00000000fffff984 */ /* 0x000fe20000000800 */
[----:B------:R0:W-:Y:S04]  /*2fc00*/  @P4 LDGSTS.E.BYPASS.LTC128B.128 [R0+0x27a00], desc[UR50][R2.64+0x40], !P3 ;  /* 0x27a0004002004fae */ /* 0x0001e8000d901d72 */
[----:B------:R0:W-:Y:S01]  /*2fc10*/  @P4 LDGSTS.E.BYPASS.LTC128B.128 [R0+0x2a200], desc[UR50][R2.64+0x80], !P2 ;  /* 0x2a20008002004fae */ /* 0x0001e2000d101d72 */
[----:B------:R-:W-:Y:S02]  /*2fc20*/  IMAD.MOV.U32 R13, RZ, RZ, R8 ;  /* 0x000000ffff0d7224 */ /* 0x000fe400078e0008 */
[----:B------:R-:W-:Y:S01]  /*2fc30*/  IMAD.MOV.U32 R12, RZ, RZ, RZ ;  /* 0x000000ffff0c7224 */ /* 0x000fe200078e00ff */
[----:B------:R-:W-:-:S07]  /*2fc40*/  MOV R5, R14 ;  /* 0x0000000e00057202 */ /* 0x000fce0000000f00 */
[----:B0-----:R-:W-:Y:S05]  /*2fc50*/  WARPSYNC.COLLECTIVE R15, `(.L_x_4550) ;  /* 0x000000000f087348 */ /* 0x001fea0003c00000 */
[----:B------:R1:W2:Y:S02]  /*2fc60*/  SHFL.IDX P6, R14, R13, R12, R11 ;  /* 0x0000000c0d0e7389 */ /* 0x0002a400000c000b */
[----:B012---:R-:W-:Y:S01]  /*2fc70*/  ENDCOLLECTIVE ;  /* 0x000000000000791b */ /* 0x007fe20003800000 */
.L_x_4550:
[----:B------:R-:W-:-:S05]  /*2fc80*/  @P1 IADD3 R2, P0, R21, R5, RZ ;  /* 0x0000000515021210 */ /* 0x000fca0007f1e0ff */
[----:B------:R-:W-:-:S05]  /*2fc90*/  @P1 IMAD.X R3, RZ, RZ, R6, P0 ;  /* 0x000000ffff031224 */ /* 0x000fca00000e0606 */
        /* <DEDUP_REMOVED lines=11> */
.L_x_4551:
[----:B------:R-:W-:Y:S01]  /*2fd50*/  MOV R2, R14 ;  /* 0x0000000e00027202 */ /* 0x000fe20000000f00 */
[----:B------:R-:W-:Y:S06]  /*2fd60*/  BRA `(.L_x_4552) ;  /* 0xffffff78003c7947 */ /* 0x000fec000383ffff */
.L_x_4340:
[----:B------:R-:W-:Y:S02]  /*2fd70*/  IMAD.MOV.U32 R13, RZ, RZ, R4 ;  /* 0x000000ffff0d7224 */ /* 0x000fe400078e0004 */
[----:B------:R-:W-:Y:S02]  /*2fd80*/  IMAD.MOV.U32 R12, RZ, RZ, RZ ;  /* 0x000000ffff0c7224 */ /* 0x000fe400078e00ff */
[----:B------:R-:W-:Y:S02]  /*2fd90*/  IMAD.MOV.U32 R11, RZ, RZ, 0x1c1f ;  /* 0x00001c1fff0b7424 */ /* 0x000fe400078e00ff */
[----:B------:R-:W-:Y:S02]  /*2fda0*/  IMAD.MOV.U32 R15, RZ, RZ, -0x1 ;  /* 0xffffffffff0f7424 */ /* 0x000fe400078e00ff */
[----:B-----5:R-:W-:Y:S02]  /*2fdb0*/  IMAD R5, R20, R7, RZ ;  /* 0x0000000714057224 */ /* 0x020fe400078e02ff */
[----:B------:R-:W-:-:S07]  /*2fdc0*/  IMAD.IADD R17, R10, 0x1, R17 ;  /* 0x000000010a117824 */ /* 0x000fce00078e0211 */
[----:B------:R-:W-:Y:S05]  /*2fdd0*/  WARPSYNC.COLLECTIVE R15, `(.L_x_4553) ;  /* 0x000000000f087348 */ /* 0x000fea0003c00000 */
[----:B------:R0:W1:Y:S02]  /*2fde0*/  SHFL.IDX P6, R14, R13, R12, R11 ;  /* 0x0000000c0d0e7389 */ /* 0x00006400000c000b */
[----:B01----:R-:W-:Y:S01]  /*2fdf0*/  ENDCOLLECTIVE ;  /* 0x000000000000791b */ /* 0x003fe20003800000 */
.L_x_4553:
[C---:B------:R-:W-:Y:S01]  /*2fe00*/  VIADD R6, R17.reuse, 0x20 ;  /* 0x0000002011067836 */ /* 0x040fe20000000000 */
[----:B------:R-:W-:Y:S02]  /*2fe10*/  ISETP.GE.AND P1, PT, R17, R5, PT ;  /* 0x000000051100720c */ /* 0x000fe40003f26270 */
[----:B------:R-:W-:Y:S01]  /*2fe20*/  MOV R13, R0 ;  /* 0x00000000000d7202 */ /* 0x000fe20000000f00 */
[----:B------:R-:W-:-:S10]  /*2fe30*/  IMAD.MOV.U32 R2, RZ, RZ, R14 ;  /* 0x000000ffff027224 */ /* 0x000fd400078e000e */
[----:B------:R-:W-:Y:S05]  /*2fe40*/  WARPSYNC.COLLECTIVE R15, `(.L_x_4554) ;  /* 0x000000000f087348 */ /* 0x000fea0003c00000 */
[----:B------:R0:W1:Y:S02]  /*2fe50*/  SHFL.IDX P6, R14, R13, R12, R11 ;  /* 0x0000000c0d0e7389 */ /* 0x00006400000c000b */
[----:B01----:R-:W-:Y:S01]  /*2fe60*/  ENDCOLLECTIVE ;  /* 0x000000000000791b */ /* 0x003fe20003800000 */
.L_x_4554:
[----:B------:R-:W-:Y:S01]  /*2fe70*/  IMAD.MOV.U32 R13, RZ, RZ, R4 ;  /* 0x000000ffff0d7224 */ /* 0x000fe200078e0004 */
[----:B------:R-:W-:Y:S01]  /*2fe80*/  MOV R12, 0x1 ;  /* 0x00000001000c7802 */ /* 0x000fe20000000f00 */
[----:B------:R-:W-:-:S07]  /*2fe90*/  IMAD.MOV.U32 R3, RZ, RZ, R14 ;  /* 0x000000ffff037224 */ /* 0x000fce00078e000e */
[----:B------:R-:W-:Y:S05]  /*2fea0*/  WARPSYNC.COLLECTIVE R15, `(.L_x_4555) ;  /* 0x000000000f087348 */ /* 0x000fea0003c00000 */
[----:B------:R0:W1:Y:S02]  /*2feb0*/  SHFL.IDX P6, R14, R13, R12, R11 ;  /* 0x0000000c0d0e7389 */ /* 0x00006400000c000b */
[----:B01----:R-:W-:Y:S01]  /*2fec0*/  ENDCOLLECTIVE ;  /* 0x000000000000791b */ /* 0x003fe20003800000 */
.L_x_4555:
        /* <DEDUP_REMOVED lines=10> */
[----:B------:R-:W-:Y:S04]  /*2ff70*/  @!P1 LDGSTS.E.BYPASS.LTC128B.128 [R8+0x20200], desc[UR50][R2.64+0x40], !P2 ;  /* 0x2020004002089fae */ /* 0x000fe8000d101d72 */
[----:B------:R0:W-:Y:S01]  /*2ff80*/  @!P1 LDGSTS.E.BYPASS.LTC128B.128 [R8+0x22200], desc[UR50][R2.64+0x80], !P0 ;  /* 0x2220008002089fae */ /* 0x0001e2000c101d72 */
[----:B------:R-:W-:Y:S01]  /*2ff90*/  ISETP.GE.AND P1, PT, R6, R5, PT ;  /* 0x000000050600720c */ /* 0x000fe20003f26270 */
[----:B0-----:R-:W-:-:S12]  /*2ffa0*/  IMAD.MOV.U32 R2, RZ, RZ, R14 ;  /* 0x000000ffff027224 */ /* 0x001fd800078e000e */
[----:B------:R-:W-:Y:S05]  /*2ffb0*/  WARPSYNC.COLLECTIVE R15, `(.L_x_4556) ;  /* 0x000000000f087348 */ /* 0x000fea0003c00000 */
[----:B------:R0:W1:Y:S02]  /*2ffc0*/  SHFL.IDX P6, R14, R13, R12, R11 ;  /* 0x0000000c0d0e7389 */ /* 0x00006400000c000b */
[----:B01----:R-:W-:Y:S01]  /*2ffd0*/  ENDCOLLECTIVE ;  /* 0x000000000000791b */ /* 0x003fe20003800000 */
.L_x_4556:
[----:B------:R-:W-:Y:S01]  /*2ffe0*/  MOV R13, R4 ;  /* 0x00000004000d7202 */ /* 0x000fe20000000f00 */
[----:B------:R-:W-:Y:S02]  /*2fff0*/  IMAD.MOV.U32 R12, RZ, RZ, 0x2 ;  /* 0x00000002ff0c7424 */ /* 0x000fe400078e00ff */
[----:B------:R-:W-:-:S07]  /*30000*/  IMAD.MOV.U32 R3, RZ, RZ, R14 ;  /* 0x000000ffff037224 */ /* 0x000fce00078e000e */
[----:B------:R-:W-:Y:S05]  /*30010*/  WARPSYNC.COLLECTIVE R15, `(.L_x_4557) ;  /* 0x000000000f087348 */ /* 0x000fea0003c00000 */
[----:B------:R0:W1:Y:S02]  /*30020*/  SHFL.IDX P6, R14, R13, R12, R11 ;  /* 0x0000000c0d0e7389 */ /* 0x00006400000c000b */
[----:B01----:R-:W-:Y:S01]  /*30030*/  ENDCOLLECTIVE ;  /* 0x000000000000791b */ /* 0x003fe20003800000 */
.L_x_4557:
        /* <DEDUP_REMOVED lines=18> */
.L_x_4558:
[----:B------:R-:W-:Y:S01]  /*30160*/  MOV R13, R4 ;  /* 0x00000004000d7202 */ /* 0x000fe20000000f00 */
[----:B------:R-:W-:Y:S02]  /*30170*/  IMAD.MOV.U32 R12, RZ, RZ, 0x3 ;  /* 0x00000003ff0c7424 */ /* 0x000fe400078e00ff */
[----:B------:R-:W-:-:S07]  /*30180*/  IMAD.MOV.U32 R3, RZ, RZ, R14 ;  /* 0x000000ffff037224 */ /* 0x000fce00078e000e */
[----:B------:R-:W-:Y:S05]  /*30190*/  WARPSYNC.COLLECTIVE R15, `(.L_x_4559) ;  /* 0x000000000f087348 */ /* 0x000fea0003c00000 */
[----:B------:R0:W1:Y:S02]  /*301a0*/  SHFL.IDX P6, R14, R13, R12, R11 ;  /* 0x0000000c0d0e7389 */ /* 0x00006400000c000b */
[----:B01----:R-:W-:Y:S01]  /*301b0*/  ENDCOLLECTIVE ;  /* 0x000000000000791b */ /* 0x003fe20003800000 */
.L_x_4559:
        /* <DEDUP_REMOVED lines=10> */
[----:B------:R0:W-:Y:S04]  /*30260*/  @!P1 LDGSTS.E.BYPASS.LTC128B.128 [R8+0x1f200], desc[UR50][R2.64], !P3 ;  /* 0x1f20000002089fae */ /* 0x0001e8000d901d72 */
[----:B------:R0:W-:Y:S04]  /*30270*/  @!P1 LDGSTS.E.BYPASS.LTC128B.128 [R8+0x21200], desc[UR50][R2.64+0x40], !P2 ;  /* 0x2120004002089fae */ /* 0x0001e8000d101d72 */
[----:B------:R0:W-:Y:S02]  /*30280*/  @!P1 LDGSTS.E.BYPASS.LTC128B.128 [R8+0x23200], desc[UR50][R2.64+0x80], !P0 ;  /* 0x2320008002089fae */ /* 0x0001e4000c101d72 */
[----:B0-----:R-:W-:Y:S05]  /*30290*/  WARPSYNC.COLLECTIVE R15, `(.L_x_4560) ;  /* 0x000000000f087348 */ /* 0x001fea0003c00000 */
[----:B------:R1:W2:Y:S02]  /*302a0*/  SHFL.IDX P6, R14, R13, R12, R11 ;  /* 0x0000000c0d0e7389 */ /* 0x0002a400000c000b */
[----:B012---:R-:W-:Y:S01]  /*302b0*/  ENDCOLLECTIVE ;  /* 0x000000000000791b */ /* 0x007fe20003800000 */
.L_x_4560:
[----:B------:R-:W-:Y:S05]  /*302c0*/  BRA `(.L_x_4561) ;  /* 0xffffff7c00887947 */ /* 0x000fea000383ffff */
.L_x_4345:
[----:B0-----:R0:W1:Y:S02]  /*302d0*/  SYNCS.PHASECHK.TRANS64.TRYWAIT P0, [R23+URZ+0x33420], R0 ;  /* 0x03342000170075a7 */ /* 0x001064000800017f */
[----:B-1----:R-:W-:Y:S05]  /*302e0*/  @!P0 NANOSLEEP.SYNCS 0x989680 ;  /* 0x009896800000895d */ /* 0x002fea0003900000 */
[----:B------:R-:W1:Y:S02]  /*302f0*/  @!P0 SYNCS.PHASECHK.TRANS64 P0, [R23+URZ+0x33420], R0 ;  /* 0x03342000170085a7 */ /* 0x000e64000800007f */
[----:B-1----:R-:W-:Y:S05]  /*30300*/  @!P0 BRA `(.L_x_4345) ;  /* 0xfffffffc00f08947 */ /* 0x002fea000383ffff */
[----:B------:R-:W-:Y:S05]  /*30310*/  BRA `(.L_x_4562) ;  /* 0xffffff7c00f87947 */ /* 0x000fea000383ffff */
.L_x_4349:
[----:B0-----:R0:W1:Y:S02]  /*30320*/  SYNCS.PHASECHK.TRANS64.TRYWAIT P0, [R4+URZ+0x33480], R31 ;  /* 0x0334801f040075a7 */ /* 0x001064000800017f */
[----:B-1----:R-:W-:Y:S05]  /*30330*/  @!P0 NANOSLEEP.SYNCS 0x989680 ;  /* 0x009896800000895d */ /* 0x002fea0003900000 */
[----:B------:R-:W1:Y:S02]  /*30340*/  @!P0 SYNCS.PHASECHK.TRANS64 P0, [R4+URZ+0x33480], R31 ;  /* 0x0334801f040085a7 */ /* 0x000e64000800007f */
[----:B-1----:R-:W-:Y:S05]  /*30350*/  @!P0 BRA `(.L_x_4349) ;  /* 0xfffffffc00f08947 */ /* 0x002fea000383ffff */
[----:B------:R-:W-:Y:S05]  /*30360*/  BRA `(.L_x_4563) ;  /* 0xffffff8400187947 */ /* 0x000fea000383ffff */
.L_x_4350:
        /* <DEDUP_REMOVED lines=8> */
.L_x_4565:
[----:B------:R-:W-:Y:S05]  /*303f0*/  BSYNC B0 ;  /* 0x0000000000007941 */ /* 0x000fea0003800000 */
.L_x_4564:
        /* <DEDUP_REMOVED lines=8> */
.L_x_4566:
[----:B------:R-:W-:Y:S02]  /*30480*/  IMAD.MOV.U32 R13, RZ, RZ, R10 ;  /* 0x000000ffff0d7224 */ /* 0x000fe400078e000a */
[----:B------:R-:W-:Y:S02]  /*30490*/  IMAD.MOV.U32 R12, RZ, RZ, 0x1 ;  /* 0x00000001ff0c7424 */ /* 0x000fe400078e00ff */
[----:B------:R-:W-:-:S07]  /*304a0*/  IMAD.MOV.U32 R2, RZ, RZ, R14 ;  /* 0x000000ffff027224 */ /* 0x000fce00078e000e */
[----:B------:R-:W-:Y:S05]  /*304b0*/  WARPSYNC.COLLECTIVE R15, `(.L_x_4567) ;  /* 0x000000000f087348 */ /* 0x000fea0003c00000 */
[----:B------:R0:W1:Y:S02]  /*304c0*/  SHFL.IDX P6, R14, R13, R12, R11 ;  /* 0x0000000c0d0e7389 */ /* 0x00006400000c000b */
[----:B01----:R-:W-:Y:S01]  /*304d0*/  ENDCOLLECTIVE ;  /* 0x000000000000791b */ /* 0x003fe20003800000 */
.L_x_4567:
[----:B------:R-:W-:-:S05]  /*304e0*/  IADD3 R2, P0, R3, R2, RZ ;  /* 0x0000000203027210 */ /* 0x000fca0007f1e0ff */
[----:B------:R-:W-:Y:S02]  /*304f0*/  IMAD.X R3, RZ, RZ, R0, P0 ;  /* 0x000000ffff037224 */ /* 0x000fe400000e0600 */
[----:B------:R-:W-:Y:S02]  /*30500*/  IMAD.IADD R0, R23, 0x1, R35 ;  /* 0x0000000117007824 */ /* 0x000fe400078e0223 */
[----:B------:R-:W0:Y:S01]  /*30510*/  S2R R35, SR_TID.X ;  /* 0x0000000000237919 */ /* 0x000e220000002100 */
[----:B------:R-:W-:Y:S02]  /*30520*/  IMAD.MOV.U32 R13, RZ, RZ, R9 ;  /* 0x000000ffff0d7224 */ /* 0x000fe400078e0009 */
[----:B------:R-:W-:Y:S01]  /*30530*/  @!PT LDS RZ, [RZ] ;  /* 0x00000000fffff984 */ /* 0x000fe20000000800 */
[----:B------:R-:W-:Y:S01]  /*30540*/  @!PT LDS RZ, [RZ] ;  /* 0x00000000fffff984 */ /* 0x000fe20000000800 */
[----:B------:R-:W-:Y:S01]  /*30550*/  @!PT LDS RZ, [RZ] ;  /* 0x00000000fffff984 */ /* 0x000fe20000000800 */
[----:B------:R-:W-:Y:S04]  /*30560*/  LDGSTS.E.BYPASS.LTC128B.128 [R0+0xf200], desc[UR50][R2.64], !P4 ;  /* 0x0f20000002007fae */ /* 0x000fe8000e101d72 */
[----:B------:R-:W-:Y:S04]  /*30570*/  LDGSTS.E.BYPASS.LTC128B.128 [R0+0x11a00], desc[UR50][R2.64+0x40], !P3 ;  /* 0x11a0004002007fae */ /* 0x000fe8000d901d72 */
[----:B------:R1:W-:Y:S02]  /*30580*/  LDGSTS.E.BYPASS.LTC128B.128 [R0+0x14200], desc[UR50][R2.64+0x80], !P2 ;  /* 0x1420008002007fae */ /* 0x0003e4000d101d72 */
[----:B-1----:R-:W-:-:S07]  /*30590*/  MOV R3, R14 ;  /* 0x0000000e00037202 */ /* 0x002fce0000000f00 */
[----:B0-----:R-:W-:Y:S05]  /*305a0*/  WARPSYNC.COLLECTIVE R15, `(.L_x_4568) ;  /* 0x000000000f087348 */ /* 0x001fea0003c00000 */
[----:B------:R1:W2:Y:S02]  /*305b0*/  SHFL.IDX P6, R14, R13, R12, R11 ;  /* 0x0000000c0d0e7389 */ /* 0x0002a400000c000b */
[----:B012---:R-:W-:Y:S01]  /*305c0*/  ENDCOLLECTIVE ;  /* 0x000000000000791b */ /* 0x007fe20003800000 */
.L_x_4568:
[----:B------:R-:W-:-:S05]  /*305d0*/  IMAD.SHL.U32 R35, R35, 0x10, RZ ;  /* 0x0000001023237824 */ /* 0x000fca00078e00ff */
[----:B------:R-:W-:Y:S01]  /*305e0*/  LOP3.LUT R35, R35, 0x30, RZ, 0xc0, !PT ;  /* 0x0000003023237812 */ /* 0x000fe200078ec0ff */
[----:B------:R-:W-:Y:S01]  /*305f0*/  IMAD.MOV.U32 R13, RZ, RZ, R10 ;  /* 0x000000ffff0d7224 */ /* 0x000fe200078e000a */
[----:B------:R-:W-:Y:S01]  /*30600*/  MOV R12, 0x2 ;  /* 0x00000002000c7802 */ /* 0x000fe20000000f00 */
[----:B------:R-:W-:-:S07]  /*30610*/  IMAD.MOV.U32 R2, RZ, RZ, R14 ;  /* 0x000000ffff027224 */ /* 0x000fce00078e000e */
[----:B------:R-:W-:Y:S05]  /*30620*/  WARPSYNC.COLLECTIVE R15, `(.L_x_4569) ;  /* 0x000000000f087348 */ /* 0x000fea0003c00000 */
[----:B------:R0:W1:Y:S02]  /*30630*/  SHFL.IDX P6, R14, R13, R12, R11 ;  /* 0x0000000c0d0e7389 */ /* 0x00006400000c000b */
[----:B01----:R-:W-:Y:S01]  /*30640*/  ENDCOLLECTIVE ;  /* 0x000000000000791b */ /* 0x003fe20003800000 */
.L_x_4569:
        /* <DEDUP_REMOVED lines=13> */
.L_x_4570:
[----:B------:R-:W0:Y:S01]  /*30720*/  S2R R3, SR_TID.X ;  /* 0x0000000000037919 */ /* 0x000e220000002100 */
[----:B------:R-:W-:Y:S01]  /*30730*/  MOV R13, R10 ;  /* 0x0000000a000d7202 */ /* 0x000fe20000000f00 */
[----:B------:R-:W-:Y:S02]  /*30740*/  IMAD.MOV.U32 R12, RZ, RZ, 0x3 ;  /* 0x00000003ff0c7424 */ /* 0x000fe400078e00ff */
[----:B------:R-:W-:-:S07]  /*30750*/  IMAD.MOV.U32 R2, RZ, RZ, R14 ;  /* 0x000000ffff027224 */ /* 0x000fce00078e000e */
[----:B0-----:R-:W-:Y:S05]  /*30760*/  WARPSYNC.COLLECTIVE R15, `(.L_x_4571) ;  /* 0x000000000f087348 */ /* 0x001fea0003c00000 */
[----:B------:R1:W2:Y:S02]  /*30770*/  SHFL.IDX P6, R14, R13, R12, R11 ;  /* 0x0000000c0d0e7389 */ /* 0x0002a400000c000b */
[----:B012---:R-:W-:Y:S01]  /*30780*/  ENDCOLLECTIVE ;  /* 0x000000000000791b */ /* 0x007fe20003800000 */
.L_x_4571:
[----:B------:R-:W-:Y:S02]  /*30790*/  IMAD.SHL.U32 R3, R3, 0x10, RZ ;  /* 0x0000001003037824 */ /* 0x000fe400078e00ff */
[----:B------:R-:W-:-:S03]  /*307a0*/  IMAD.MOV.U32 R13, RZ, RZ, R9 ;  /* 0x000000ffff0d7224 */ /* 0x000fc600078e0009 */
[----:B------:R-:W-:-:S04]  /*307b0*/  LOP3.LUT R3, R3, 0x30, RZ, 0xc0, !PT ;  /* 0x0000003003037812 */ /* 0x000fc800078ec0ff */
[----:B------:R-:W-:-:S05]  /*307c0*/  IADD3 R2, P0, R3, R2, RZ ;  /* 0x0000000203027210 */ /* 0x000fca0007f1e0ff */
[----:B------:R-:W-:Y:S02]  /*307d0*/  IMAD.X R3, RZ, RZ, R35, P0 ;  /* 0x000000ffff037224 */ /* 0x000fe400000e0623 */
[----:B------:R-:W-:-:S07]  /*307e0*/  IMAD.MOV.U32 R35, RZ, RZ, R14 ;  /* 0x000000ffff237224 */ /* 0x000fce00078e000e */
[----:B------:R-:W-:Y:S05]  /*307f0*/  WARPSYNC.COLLECTIVE R15, `(.L_x_4572) ;  /* 0x000000000f087348 */ /* 0x000fea0003c00000 */
[----:B------:R0:W1:Y:S02]  /*30800*/  SHFL.IDX P6, R14, R13, R12, R11 ;  /* 0x0000000c0d0e7389 */ /* 0x00006400000c000b */
[----:B01----:R-:W-:Y:S01]  /*30810*/  ENDCOLLECTIVE ;  /* 0x000000000000791b */ /* 0x003fe20003800000 */
.L_x_4572:
[----:B------:R-:W-:Y:S01]  /*30820*/  @!PT LDS RZ, [RZ] ;  /* 0x00000000fffff984 */ /* 0x000fe20000000800 */
[----:B------:R-:W-:Y:S01]  /*30830*/  @!PT LDS RZ, [RZ] ;  /* 0x00000000fffff984 */ /* 0x000fe20000000800 */
[----:B------:R-:W-:Y:S01]  /*30840*/  @!PT LDS RZ, [RZ] ;  /* 0x00000000fffff984 */ /* 0x000fe20000000800 */
[----:B------:R-:W-:Y:S04]  /*30850*/  LDGSTS.E.BYPASS.LTC128B.128 [R0+0x10200], desc[UR50][R2.64], !P4 ;  /* 0x1020000002007fae */ /* 0x000fe8000e101d72 */
[----:B------:R-:W-:Y:S04]  /*30860*/  LDGSTS.E.BYPASS.LTC128B.128 [R0+0x12a00], desc[UR50][R2.64+0x40], !P3 ;  /* 0x12a0004002007fae */ /* 0x000fe8000d901d72 */
[----:B------:R0:W-:Y:S01]  /*30870*/  LDGSTS.E.BYPASS.LTC128B.128 [R0+0x15200], desc[UR50][R2.64+0x80], !P2 ;  /* 0x1520008002007fae */ /* 0x0001e2000d101d72 */
[----:B------:R-:W-:Y:S02]  /*30880*/  IMAD.MOV.U32 R13, RZ, RZ, R21 ;  /* 0x000000ffff0d7224 */ /* 0x000fe400078e0015 */
[----:B------:R-:W-:Y:S01]  /*30890*/  IMAD.MOV.U32 R12, RZ, RZ, RZ ;  /* 0x000000ffff0c7224 */ /* 0x000fe200078e00ff */
[----:B0-----:R-:W0:Y:S01]  /*308a0*/  S2R R3, SR_TID.X ;  /* 0x0000000000037919 */ /* 0x001e220000002100 */
[----:B------:R-:W-:-:S07]  /*308b0*/  IMAD.MOV.U32 R2, RZ, RZ, R14 ;  /* 0x000000ffff027224 */ /* 0x000fce00078e000e */
[----:B0-----:R-:W-:Y:S05]  /*308c0*/  WARPSYNC.COLLECTIVE R15, `(.L_x_4573) ;  /* 0x000000000f087348 */ /* 0x001fea0003c00000 */
[----:B------:R1:W2:Y:S02]  /*308d0*/  SHFL.IDX P6, R14, R13, R12, R11 ;  /* 0x0000000c0d0e7389 */ /* 0x0002a400000c000b */
[----:B012---:R-:W-:Y:S01]  /*308e0*/  ENDCOLLECTIVE ;  /* 0x000000000000791b */ /* 0x007fe20003800000 */
.L_x_4573:
[----:B------:R-:W-:Y:S02]  /*308f0*/  IMAD.MOV.U32 R13, RZ, RZ, R26 ;  /* 0x000000ffff0d7224 */ /* 0x000fe400078e001a */
[----:B------:R-:W-:-:S07]  /*30900*/  IMAD.MOV.U32 R21, RZ, RZ, R14 ;  /* 0x000000ffff157224 */ /* 0x000fce00078e000e */
[----:B------:R-:W-:Y:S05]  /*30910*/  WARPSYNC.COLLECTIVE R15, `(.L_x_4574) ;  /* 0x000000000f087348 */ /* 0x000fea0003c00000 */
[----:B------:R0:W1:Y:S02]  /*30920*/  SHFL.IDX P6, R14, R13, R12, R11 ;  /* 0x0000000c0d0e7389 */ /* 0x00006400000c000b */
[----:B01----:R-:W-:Y:S01]  /*30930*/  ENDCOLLECTIVE ;  /* 0x000000000000791b */ /* 0x003fe20003800000 */
.L_x_4574:
[----:B------:R-:W-:-:S05]  /*30940*/  IMAD.SHL.U32 R3, R3, 0x10, RZ ;  /* 0x0000001003037824 */ /* 0x000fca00078e00ff */
[----:B------:R-:W-:-:S04]  /*30950*/  LOP3.LUT R3, R3, 0x30, RZ, 0xc0, !PT ;  /* 0x0000003003037812 */ /* 0x000fc800078ec0ff */
[----:B------:R-:W-:-:S04]  /*30960*/  IADD3 R2, P0, R3, R2, RZ ;  /* 0x0000000203027210 */ /* 0x000fc80007f1e0ff */
[----:B------:R-:W-:-:S05]  /*30970*/  IADD3.X R3, RZ, R35, RZ, P0, !PT ;  /* 0x00000023ff037210 */ /* 0x000fca00007fe4ff */
[----:B------:R-:W-:Y:S01]  /*30980*/  @!PT LDS RZ, [RZ] ;  /* 0x00000000fffff984 */ /* 0x000fe20000000800 */
[----:B------:R-:W-:Y:S01]  /*30990*/  @!PT LDS RZ, [RZ] ;  /* 0x00000000fffff984 */ /* 0x000fe20000000800 */
[----:B------:R-:W-:Y:S01]  /*309a0*/  @!PT LDS RZ, [RZ] ;  /* 0x00000000fffff984 */ /* 0x000fe20000000800 */
[----:B------:R-:W-:Y:S04]  /*309b0*/  LDGSTS.E.BYPASS.LTC128B.128 [R0+0x10a00], desc[UR50][R2.64], !P4 ;  /* 0x10a0000002007fae */ /* 0x000fe8000e101d72 */
[----:B------:R-:W-:Y:S04]  /*309c0*/  LDGSTS.E.BYPASS.LTC128B.128 [R0+0x13200], desc[UR50][R2.64+0x40], !P3 ;  /* 0x1320004002007fae */ /* 0x000fe8000d901d72 */
[----:B------:R0:W-:Y:S02]  /*309d0*/  LDGSTS.E.BYPASS.LTC128B.128 [R0+0x15a00], desc[UR50][R2.64+0x80], !P2 ;  /* 0x15a0008002007fae */ /* 0x0001e4000d101d72 */
[----:B0-----:R-:W-:Y:S01]  /*309e0*/  IMAD.MOV.U32 R2, RZ, RZ, R14 ;  /* 0x000000ffff027224 */ /* 0x001fe200078e000e */
[----:B------:R-:W-:Y:S06]  /*309f0*/  BRA `(.L_x_4575) ;  /* 0xffffff8000b87947 */ /* 0x000fec000383ffff */
.L_x_4355:
[----:B---3--:R3:W4:Y:S02]  /*30a00*/  SYNCS.PHASECHK.TRANS64.TRYWAIT P0, [R4+URZ+0x33440], R31 ;  /* 0x0334401f040075a7 */ /* 0x008724000800017f */
[----:B----4-:R-:W-:Y:S05]  /*30a10*/  @!P0 NANOSLEEP.SYNCS 0x989680 ;  /* 0x009896800000895d */ /* 0x010fea0003900000 */
[----:B------:R-:W4:Y:S02]  /*30a20*/  @!P0 SYNCS.PHASECHK.TRANS64 P0, [R4+URZ+0x33440], R31 ;  /* 0x0334401f040085a7 */ /* 0x000f24000800007f */
[----:B----4-:R-:W-:Y:S05]  /*30a30*/  @!P0 BRA `(.L_x_4355) ;  /* 0xfffffffc00f08947 */ /* 0x010fea000383ffff */
[----:B------:R-:W-:Y:S05]  /*30a40*/  BRA `(.L_x_4576) ;  /* 0xffffff84001c7947 */ /* 0x000fea000383ffff */
.L_x_4356:
[----:B------:R-:W-:Y:S01]  /*30a50*/  BSSY B0, `(.L_x_4577) ;  /* 0x0000008000007945 */ /* 0x000fe20003800000 */
[----:B------:R-:W-:Y:S01]  /*30a60*/  MOV R13, R10 ;  /* 0x0000000a000d7202 */ /* 0x000fe20000000f00 */
[----:B------:R-:W-:Y:S02]  /*30a70*/  IMAD.MOV.U32 R12, RZ, RZ, RZ ;  /* 0x000000ffff0c7224 */ /* 0x000fe400078e00ff */
[----:B------:R-:W-:Y:S02]  /*30a80*/  IMAD.MOV.U32 R11, RZ, RZ, 0x1c1f ;  /* 0x00001c1fff0b7424 */ /* 0x000fe400078e00ff */
[----:B------:R-:W-:-:S07]  /*30a90*/  IMAD.MOV.U32 R15, RZ, RZ, -0x1 ;  /* 0xffffffffff0f7424 */ /* 0x000fce00078e00ff */
[----:B0123--:R-:W-:Y:S05]  /*30aa0*/  WARPSYNC.COLLECTIVE R15, `(.L_x_4578) ;  /* 0x000000000f087348 */ /* 0x00ffea0003c00000 */
[----:B------:R4:W0:Y:S02]  /*30ab0*/  SHFL.IDX P6, R14, R13, R12, R11 ;  /* 0x0000000c0d0e7389 */ /* 0x00082400000c000b */
[----:B01234-:R-:W-:Y:S01]  /*30ac0*/  ENDCOLLECTIVE ;  /* 0x000000000000791b */ /* 0x01ffe20003800000 */
.L_x_4578:
[----:B------:R-:W-:Y:S05]  /*30ad0*/  BSYNC B0 ;  /* 0x0000000000007941 */ /* 0x000fea0003800000 */
.L_x_4577:
        /* <DEDUP_REMOVED lines=8> */
.L_x_4579:
[----:B------:R-:W-:Y:S01]  /*30b60*/  IMAD.MOV.U32 R13, RZ, RZ, R10 ;  /* 0x000000ffff0d7224 */ /* 0x000fe200078e000a */
[----:B------:R-:W-:Y:S01]  /*30b70*/  MOV R12, 0x1 ;  /* 0x00000001000c7802 */ /* 0x000fe20000000f00 */
[----:B------:R-:W-:-:S07]  /*30b80*/  IMAD.MOV.U32 R2, RZ, RZ, R14 ;  /* 0x000000ffff027224 */ /* 0x000fce00078e000e */
[----:B------:R-:W-:Y:S05]  /*30b90*/  WARPSYNC.COLLECTIVE R15, `(.L_x_4580) ;  /* 0x000000000f087348 */ /* 0x000fea0003c00000 */
[----:B------:R0:W1:Y:S02]  /*30ba0*/  SHFL.IDX P6, R14, R13, R12, R11 ;  /* 0x0000000c0d0e7389 */ /* 0x00006400000c000b */
[----:B01----:R-:W-:Y:S01]  /*30bb0*/  ENDCOLLECTIVE ;  /* 0x000000000000791b */ /* 0x003fe20003800000 */
.L_x_4580:
        /* <DEDUP_REMOVED lines=13> */
.L_x_4581:
[----:B------:R-:W-:Y:S01]  /*30c90*/  IMAD.MOV.U32 R13, RZ, RZ, R10 ;  /* 0x000000ffff0d7224 */ /* 0x000fe200078e000a */
[----:B------:R-:W-:Y:S01]  /*30ca0*/  MOV R12, 0x2 ;  /* 0x00000002000c7802 */ /* 0x000fe20000000f00 */
[----:B------:R-:W-:-:S07]  /*30cb0*/  IMAD.MOV.U32 R2, RZ, RZ, R14 ;  /* 0x000000ffff027224 */ /* 0x000fce00078e000e */
[----:B------:R-:W-:Y:S05]  /*30cc0*/  WARPSYNC.COLLECTIVE R15, `(.L_x_4582) ;  /* 0x000000000f087348 */ /* 0x000fea0003c00000 */
[----:B------:R0:W1:Y:S02]  /*30cd0*/  SHFL.IDX P6, R14, R13, R12, R11 ;  /* 0x0000000c0d0e7389 */ /* 0x00006400000c000b */
[----:B01----:R-:W-:Y:S01]  /*30ce0*/  ENDCOLLECTIVE ;  /* 0x000000000000791b */ /* 0x003fe20003800000 */
.L_x_4582:
        /* <DEDUP_REMOVED lines=13> */
.L_x_4583:
[----:B------:R-:W-:Y:S01]  /*30dc0*/  IMAD.MOV.U32 R13, RZ, RZ, R10 ;  /* 0x000000ffff0d7224 */ /* 0x000fe200078e000a */
[----:B------:R-:W-:Y:S01]  /*30dd0*/  MOV R12, 0x3 ;  /* 0x00000003000c7802 */ /* 0x000fe20000000f00 */
[----:B------:R-:W-:-:S07]  /*30de0*/  IMAD.MOV.U32 R2, RZ, RZ, R14 ;  /* 0x000000ffff027224 */ /* 0x000fce00078e000e */
[----:B------:R-:W-:Y:S05]  /*30df0*/  WARPSYNC.COLLECTIVE R15, `(.L_x_4584) ;  /* 0x000000000f087348 */ /* 0x000fea0003c00000 */
[----:B------:R0:W1:Y:S02]  /*30e00*/  SHFL.IDX P6, R14, R13, R12, R11 ;  /* 0x0000000c0d0e7389 */ /* 0x00006400000c000b */
[----:B01----:R-:W-:Y:S01]  /*30e10*/  ENDCOLLECTIVE ;  /* 0x000000000000791b */ /* 0x003fe20003800000 */
.L_x_4584:
        /* <DEDUP_REMOVED lines=13> */
.L_x_4585:
[----:B------:R-:W-:Y:S01]  /*30ef0*/  IMAD.MOV.U32 R13, RZ, RZ, R7 ;  /* 0x000000ffff0d7224 */ /* 0x000fe200078e0007 */
[----:B------:R-:W-:Y:S01]  /*30f00*/  MOV R12, RZ ;  /* 0x000000ff000c7202 */ /* 0x000fe20000000f00 */
[----:B------:R-:W-:-:S07]  /*30f10*/  IMAD.MOV.U32 R2, RZ, RZ, R14 ;  /* 0x000000ffff027224 */ /* 0x000fce00078e000e */
[----:B------:R-:W-:Y:S05]  /*30f20*/  WARPSYNC.COLLECTIVE R15, `(.L_x_4586) ;  /* 0x000000000f087348 */ /* 0x000fea0003c00000 */
[----:B------:R0:W1:Y:S02]  /*30f30*/  SHFL.IDX P6, R14, R13, R12, R11 ;  /* 0x0000000c0d0e7389 */ /* 0x00006400000c000b */
[----:B01----:R-:W-:Y:S01]  /*30f40*/  ENDCOLLECTIVE ;  /* 0x000000000000791b */ /* 0x003fe20003800000 */
.L_x_4586:
        /* <DEDUP_REMOVED lines=13> */
.L_x_4587:
[----:B------:R-:W-:Y:S01]  /*31020*/  IMAD.MOV.U32 R2, RZ, RZ, R14 ;  /* 0x000000ffff027224 */ /* 0x000fe200078e000e */
[----:B------:R-:W-:Y:S06]  /*31030*/  BRA `(.L_x_4588) ;  /* 0xffffff8000c87947 */ /* 0x000fec000383ffff */
.L_x_4361:
[----:B------:R0:W0:Y:S02]  /*31040*/  SYNCS.PHASECHK.TRANS64.TRYWAIT P2, [R2+URZ+0x33470], R3 ;  /* 0x03347003020075a7 */ /* 0x000024000804017f */
[----:B0-----:R-:W-:Y:S05]  /*31050*/  @!P2 NANOSLEEP.SYNCS 0x989680 ;  /* 0x009896800000a95d */ /* 0x001fea0003900000 */
[----:B------:R-:W0:Y:S02]  /*31060*/  @!P2 SYNCS.PHASECHK.TRANS64 P2, [R2+URZ+0x33470], R3 ;  /* 0x033470030200a5a7 */ /* 0x000e24000804007f */
[----:B0-----:R-:W-:Y:S05]  /*31070*/  @!P2 BRA `(.L_x_4361) ;  /* 0xfffffffc00f0a947 */ /* 0x001fea000383ffff */
[----:B------:R-:W-:Y:S05]  /*31080*/  BRA `(.L_x_4589) ;  /* 0xffffff8400347947 */ /* 0x000fea000383ffff */
.L_x_4363:
[----:B------:R0:W0:Y:S02]  /*31090*/  SYNCS.PHASECHK.TRANS64.TRYWAIT P2, [R2+URZ+0x33460], R3 ;  /* 0x03346003020075a7 */ /* 0x000024000804017f */
[----:B0-----:R-:W-:Y:S05]  /*310a0*/  @!P2 NANOSLEEP.SYNCS 0x989680 ;  /* 0x009896800000a95d */ /* 0x001fea0003900000 */
[----:B------:R-:W0:Y:S02]  /*310b0*/  @!P2 SYNCS.PHASECHK.TRANS64 P2, [R2+URZ+0x33460], R3 ;  /* 0x033460030200a5a7 */ /* 0x000e24000804007f */
[----:B0-----:R-:W-:Y:S05]  /*310c0*/  @!P2 BRA `(.L_x_4363) ;  /* 0xfffffffc00f0a947 */ /* 0x001fea000383ffff */
[----:B------:R-:W-:Y:S05]  /*310d0*/  BRA `(.L_x_4590) ;  /* 0xffffff8400447947 */ /* 0x000fea000383ffff */
.L_x_4371:
[----:B0-----:R0:W2:Y:S02]  /*310e0*/  SYNCS.PHASECHK.TRANS64.TRYWAIT P1, [R0+URZ+0x33470], R3 ;  /* 0x03347003000075a7 */ /* 0x0010a4000802017f */
[----:B--2---:R-:W-:Y:S05]  /*310f0*/  @!P1 NANOSLEEP.SYNCS 0x989680 ;  /* 0x009896800000995d */ /* 0x004fea0003900000 */
[----:B------:R-:W2:Y:S02]  /*31100*/  @!P1 SYNCS.PHASECHK.TRANS64 P1, [R0+URZ+0x33470], R3 ;  /* 0x03347003000095a7 */ /* 0x000ea4000802007f */
[----:B--2---:R-:W-:Y:S05]  /*31110*/  @!P1 BRA `(.L_x_4371) ;  /* 0xfffffffc00f09947 */ /* 0x004fea000383ffff */
[----:B------:R-:W-:Y:S05]  /*31120*/  BRA `(.L_x_4591) ;  /* 0xffffff9000887947 */ /* 0x000fea000383ffff */
.L_x_4373:
[----:B0-----:R0:W2:Y:S02]  /*31130*/  SYNCS.PHASECHK.TRANS64.TRYWAIT P1, [R0+URZ+0x33460], R3 ;  /* 0x03346003000075a7 */ /* 0x0010a4000802017f */
[----:B--2---:R-:W-:Y:S05]  /*31140*/  @!P1 NANOSLEEP.SYNCS 0x989680 ;  /* 0x009896800000995d */ /* 0x004fea0003900000 */
[----:B------:R-:W2:Y:S02]  /*31150*/  @!P1 SYNCS.PHASECHK.TRANS64 P1, [R0+URZ+0x33460], R3 ;  /* 0x03346003000095a7 */ /* 0x000ea4000802007f */
[----:B--2---:R-:W-:Y:S05]  /*31160*/  @!P1 BRA `(.L_x_4373) ;  /* 0xfffffffc00f09947 */ /* 0x004fea000383ffff */
[----:B------:R-:W-:Y:S05]  /*31170*/  BRA `(.L_x_4592) ;  /* 0xffffff9000947947 */ /* 0x000fea000383ffff */
.L_x_4378:
[----:B------:R-:W-:Y:S01]  /*31180*/  BSSY B0, `(.L_x_4593) ;  /* 0x0000008000007945 */ /* 0x000fe20003800000 */
[----:B------:R-:W-:Y:S01]  /*31190*/  IMAD.MOV.U32 R13, RZ, RZ, R16 ;  /* 0x000000ffff0d7224 */ /* 0x000fe200078e0010 */
[----:B------:R-:W-:Y:S01]  /*311a0*/  MOV R11, 0x1f ;  /* 0x0000001f000b7802 */ /* 0x000fe20000000f00 */
[----:B------:R-:W-:Y:S02]  /*311b0*/  IMAD.MOV.U32 R12, RZ, RZ, RZ ;  /* 0x000000ffff0c7224 */ /* 0x000fe400078e00ff */
[----:B------:R-:W-:-:S07]  /*311c0*/  IMAD.MOV.U32 R15, RZ, RZ, -0x1 ;  /* 0xffffffffff0f7424 */ /* 0x000fce00078e00ff */
[----:B-12---:R-:W-:Y:S05]  /*311d0*/  WARPSYNC.COLLECTIVE R15, `(.L_x_4594) ;  /* 0x000000000f087348 */ /* 0x006fea0003c00000 */
[----:B------:R0:W3:Y:S02]  /*311e0*/  SHFL.IDX P6, R14, R13, R12, R11 ;  /* 0x0000000c0d0e7389 */ /* 0x0000e400000c000b */
[----:B0123--:R-:W-:Y:S01]  /*311f0*/  ENDCOLLECTIVE ;  /* 0x000000000000791b */ /* 0x00ffe20003800000 */
.L_x_4594:
[----:B------:R-:W-:Y:S05]  /*31200*/  BSYNC B0 ;  /* 0x0000000000007941 */ /* 0x000fea0003800000 */
.L_x_4593:
        /* <DEDUP_REMOVED lines=9> */
.L_x_4595:
[----:B------:R-:W-:Y:S02]  /*312a0*/  ULDC UR4, c[0x0][0xc3c] ;  /* 0x00030f0000047ab9 */ /* 0x000fe40000000800 */
[----:B------:R-:W-:-:S13]  /*312b0*/  ISETP.GE.OR P1, PT, R5, UR4, !P0 ;  /* 0x0000000405007c0c */ /* 0x000fda000c726670 */
[----:B------:R-:W0:Y:S01]  /*312c0*/  @!P1 LDC.64 R2, c[0x0][0xc80] ;  /* 0x00032000ff029b82 */ /* 0x000e220000000a00 */
[----:B------:R-:W-:Y:S01]  /*312d0*/  MOV R11, RZ ;  /* 0x000000ff000b7202 */ /* 0x000fe20000000f00 */
[----:B------:R-:W-:Y:S02]  /*312e0*/  IMAD.MOV.U32 R4, RZ, RZ, R14 ;  /* 0x000000ffff047224 */ /* 0x000fe400078e000e */
[----:B0-----:R-:W-:-:S06]  /*312f0*/  @!P1 IMAD.WIDE R2, R5, 0x4, R2 ;  /* 0x0000000405029825 */ /* 0x001fcc00078e0202 */
[----:B------:R-:W2:Y:S01]  /*31300*/  @!P1 LDG.E R2, desc[UR50][R2.64] ;  /* 0x0000003202029981 */ /* 0x000ea2000c1e1900 */
[----:B------:R-:W-:Y:S01]  /*31310*/  IMAD.MOV.U32 R5, RZ, RZ, RZ ;  /* 0x000000ffff057224 */ /* 0x000fe200078e00ff */
        /* <DEDUP_REMOVED lines=10> */
.L_x_4596:
[----:B------:R-:W-:Y:S01]  /*313c0*/  IMAD.MOV.U32 R12, RZ, RZ, 0x2 ;  /* 0x00000002ff0c7424 */ /* 0x000fe200078e00ff */
[----:B------:R-:W-:-:S05]  /*313d0*/  SEL R6, R14, RZ, P1 ;  /* 0x000000ff0e067207 */ /* 0x000fca0000800000 */
[----:B------:R-:W-:-:S04]  /*313e0*/  IMAD.IADD R6, R5, 0x1, R6 ;  /* 0x0000000105067824 */ /* 0x000fc800078e0206 */
[----:B------:R-:W-:-:S07]  /*313f0*/  IMAD.MOV.U32 R13, RZ, RZ, R6 ;  /* 0x000000ffff0d7224 */ /* 0x000fce00078e0006 */
[----:B------:R-:W-:Y:S05]  /*31400*/  WARPSYNC.COLLECTIVE R15, `(.L_x_4597) ;  /* 0x000000000f087348 */ /* 0x000fea0003c00000 */
[----:B------:R0:W1:Y:S02]  /*31410*/  SHFL.UP P6, R14, R13, R12, R11 ;  /* 0x0400000c0d0e7389 */ /* 0x00006400000c000b */
[----:B01----:R-:W-:Y:S01]  /*31420*/  ENDCOLLECTIVE ;  /* 0x000000000000791b */ /* 0x003fe20003800000 */
.L_x_4597:
[----:B------:R-:W-:Y:S02]  /*31430*/  MOV R12, 0x4 ;  /* 0x00000004000c7802 */ /* 0x000fe40000000f00 */
[----:B------:R-:W-:-:S05]  /*31440*/  SEL R7, R14, RZ, P2 ;  /* 0x000000ff0e077207 */ /* 0x000fca0001000000 */
[----:B------:R-:W-:-:S04]  /*31450*/  IMAD.IADD R7, R6, 0x1, R7 ;  /* 0x0000000106077824 */ /* 0x000fc800078e0207 */
[----:B------:R-:W-:-:S07]  /*31460*/  IMAD.MOV.U32 R13, RZ, RZ, R7 ;  /* 0x000000ffff0d7224 */ /* 0x000fce00078e0007 */
[----:B------:R-:W-:Y:S05]  /*31470*/  WARPSYNC.COLLECTIVE R15, `(.L_x_4598) ;  /* 0x000000000f087348 */ /* 0x000fea0003c00000 */
[----:B------:R0:W1:Y:S02]  /*31480*/  SHFL.UP P6, R14, R13, R12, R11 ;  /* 0x0400000c0d0e7389 */ /* 0x00006400000c000b */
[----:B01----:R-:W-:Y:S01]  /*31490*/  ENDCOLLECTIVE ;  /* 0x000000000000791b */ /* 0x003fe20003800000 */
.L_x_4598:
[----:B------:R-:W-:Y:S01]  /*314a0*/  IMAD.MOV.U32 R12, RZ, RZ, 0x8 ;  /* 0x00000008ff0c7424 */ /* 0x000fe200078e00ff */
[----:B------:R-:W-:-:S05]  /*314b0*/  SEL R2, R14, RZ, P3 ;  /* 0x000000ff0e027207 */ /* 0x000fca0001800000 */
[----:B------:R-:W-:-:S04]  /*314c0*/  IMAD.IADD R2, R7, 0x1, R2 ;  /* 0x0000000107027824 */ /* 0x000fc800078e0202 */
[----:B------:R-:W-:-:S07]  /*314d0*/  IMAD.MOV.U32 R13, RZ, RZ, R2 ;  /* 0x000000ffff0d7224 */ /* 0x000fce00078e0002 */
[----:B------:R-:W-:Y:S05]  /*314e0*/  WARPSYNC.COLLECTIVE R15, `(.L_x_4599) ;  /* 0x000000000f087348 */ /* 0x000fea0003c00000 */
[----:B------:R0:W1:Y:S02]  /*314f0*/  SHFL.UP P6, R14, R13, R12, R11 ;  /* 0x0400000c0d0e7389 */ /* 0x00006400000c000b */
[----:B01----:R-:W-:Y:S01]  /*31500*/  ENDCOLLECTIVE ;  /* 0x000000000000791b */ /* 0x003fe20003800000 */
.L_x_4599:
[----:B------:R-:W-:Y:S02]  /*31510*/  MOV R12, 0x10 ;  /* 0x00000010000c7802 */ /* 0x000fe40000000f00 */
[----:B------:R-:W-:-:S05]  /*31520*/  SEL R3, R14, RZ, P4 ;  /* 0x000000ff0e037207 */ /* 0x000fca0002000000 */
[----:B------:R-:W-:-:S04]  /*31530*/  IMAD.IADD R3, R2, 0x1, R3 ;  /* 0x0000000102037824 */ /* 0x000fc800078e0203 */
[----:B------:R-:W-:-:S07]  /*31540*/  IMAD.MOV.U32 R13, RZ, RZ, R3 ;  /* 0x000000ffff0d7224 */ /* 0x000fce00078e0003 */
[----:B------:R-:W-:Y:S05]  /*31550*/  WARPSYNC.COLLECTIVE R15, `(.L_x_4600) ;  /* 0x000000000f087348 */ /* 0x000fea0003c00000 */
[----:B------:R0:W1:Y:S02]  /*31560*/  SHFL.UP P6, R14, R13, R12, R11 ;  /* 0x0400000c0d0e7389 */ /* 0x00006400000c000b */
[----:B01----:R-:W-:Y:S01]  /*31570*/  ENDCOLLECTIVE ;  /* 0x000000000000791b */ /* 0x003fe20003800000 */
.L_x_4600:
[----:B------:R-:W-:Y:S02]  /*31580*/  IMAD.MOV.U32 R12, RZ, RZ, 0x1f ;  /* 0x0000001fff0c7424 */ /* 0x000fe400078e00ff */
[----:B------:R-:W-:Y:S01]  /*31590*/  IMAD.MOV.U32 R11, RZ, RZ, 0x1f ;  /* 0x0000001fff0b7424 */ /* 0x000fe200078e00ff */
[----:B------:R-:W-:-:S05]  /*315a0*/  SEL R2, R14, RZ, P5 ;  /* 0x000000ff0e027207 */ /* 0x000fca0002800000 */
[----:B------:R-:W-:-:S04]  /*315b0*/  IMAD.IADD R2, R3, 0x1, R2 ;  /* 0x0000000103027824 */ /* 0x000fc800078e0202 */
[----:B------:R-:W-:-:S07]  /*315c0*/  IMAD.MOV.U32 R13, RZ, RZ, R2 ;  /* 0x000000ffff0d7224 */ /* 0x000fce00078e0002 */
[----:B------:R-:W-:Y:S05]  /*315d0*/  WARPSYNC.COLLECTIVE R15, `(.L_x_4601) ;  /* 0x000000000f087348 */ /* 0x000fea0003c00000 */
[----:B------:R0:W1:Y:S02]  /*315e0*/  SHFL.IDX P6, R14, R13, R12, R11 ;  /* 0x0000000c0d0e7389 */ /* 0x00006400000c000b */
[----:B01----:R-:W-:Y:S01]  /*315f0*/  ENDCOLLECTIVE ;  /* 0x000000000000791b */ /* 0x003fe20003800000 */
.L_x_4601:
[----:B------:R-:W-:Y:S05]  /*31600*/  BRA `(.L_x_4602) ;  /* 0xffffff9c00287947 */ /* 0x000fea000383ffff */
.L_x_4383:
[----:B------:R-:W-:Y:S01]  /*31610*/  BSSY B0, `(.L_x_4603) ;  /* 0x0000008000007945 */ /* 0x000fe20003800000 */
[----:B-----5:R-:W-:Y:S01]  /*31620*/  IMAD.MOV.U32 R13, RZ, RZ, R5 ;  /* 0x000000ffff0d7224 */ /* 0x020fe200078e0005 */
[----:B------:R-:W-:Y:S01]  /*31630*/  MOV R12, 0x1 ;  /* 0x00000001000c7802 */ /* 0x000fe20000000f00 */
[----:B------:R-:W-:Y:S02]  /*31640*/  IMAD.MOV.U32 R11, RZ, RZ, RZ ;  /* 0x000000ffff0b7224 */ /* 0x000fe400078e00ff */
[----:B------:R-:W-:-:S07]  /*31650*/  IMAD.MOV.U32 R15, RZ, RZ, -0x1 ;  /* 0xffffffffff0f7424 */ /* 0x000fce00078e00ff */
[----:B0-----:R-:W-:Y:S05]  /*31660*/  WARPSYNC.COLLECTIVE R15, `(.L_x_4604) ;  /* 0x000000000f087348 */ /* 0x001fea0003c00000 */
[----:B------:R1:W2:Y:S02]  /*31670*/  SHFL.UP P6, R14, R13, R12, R11 ;  /* 0x0400000c0d0e7389 */ /* 0x0002a400000c000b */
[----:B012---:R-:W-:Y:S01]  /*31680*/  ENDCOLLECTIVE ;  /* 0x000000000000791b */ /* 0x007fe20003800000 */
.L_x_4604:
[----:B------:R-:W-:Y:S05]  /*31690*/  BSYNC B0 ;  /* 0x0000000000007941 */ /* 0x000fea0003800000 */
.L_x_4603:
        /* <DEDUP_REMOVED lines=8> */
.L_x_4605:
[----:B------:R-:W-:Y:S01]  /*31720*/  IMAD.MOV.U32 R12, RZ, RZ, 0x4 ;  /* 0x00000004ff0c7424 */ /* 0x000fe200078e00ff */
[----:B------:R-:W-:-:S05]  /*31730*/  SEL R2, R14, RZ, P2 ;  /* 0x000000ff0e027207 */ /* 0x000fca0001000000 */
[----:B------:R-:W-:-:S04]  /*31740*/  IMAD.IADD R2, R13, 0x1, R2 ;  /* 0x000000010d027824 */ /* 0x000fc800078e0202 */
[----:B------:R-:W-:-:S07]  /*31750*/  IMAD.MOV.U32 R13, RZ, RZ, R2 ;  /* 0x000000ffff0d7224 */ /* 0x000fce00078e0002 */
[----:B------:R-:W-:Y:S05]  /*31760*/  WARPSYNC.COLLECTIVE R15, `(.L_x_4606) ;  /* 0x000000000f087348 */ /* 0x000fea0003c00000 */
[----:B------:R0:W1:Y:S02]  /*31770*/  SHFL.UP P6, R14, R13, R12, R11 ;  /* 0x0400000c0d0e7389 */ /* 0x00006400000c000b */
[----:B01----:R-:W-:Y:S01]  /*31780*/  ENDCOLLECTIVE ;  /* 0x000000000000791b */ /* 0x003fe20003800000 */
.L_x_4606:
[----:B------:R-:W-:Y:S02]  /*31790*/  MOV R12, 0x8 ;  /* 0x00000008000c7802 */ /* 0x000fe40000000f00 */
[----:B------:R-:W-:-:S05]  /*317a0*/  SEL R3, R14, RZ, P3 ;  /* 0x000000ff0e037207 */ /* 0x000fca0001800000 */
[----:B------:R-:W-:-:S04]  /*317b0*/  IMAD.IADD R3, R2, 0x1, R3 ;  /* 0x0000000102037824 */ /* 0x000fc800078e0203 */
[----:B------:R-:W-:-:S07]  /*317c0*/  IMAD.MOV.U32 R13, RZ, RZ, R3 ;  /* 0x000000ffff0d7224 */ /* 0x000fce00078e0003 */
[----:B------:R-:W-:Y:S05]  /*317d0*/  WARPSYNC.COLLECTIVE R15, `(.L_x_4607) ;  /* 0x000000000f087348 */ /* 0x000fea0003c00000 */
[----:B------:R0:W1:Y:S02]  /*317e0*/  SHFL.UP P6, R14, R13, R12, R11 ;  /* 0x0400000c0d0e7389 */ /* 0x00006400000c000b */
[----:B01----:R-:W-:Y:S01]  /*317f0*/  ENDCOLLECTIVE ;  /* 0x000000000000791b */ /* 0x003fe20003800000 */
.L_x_4607:
[----:B------:R-:W-:Y:S01]  /*31800*/  IMAD.MOV.U32 R12, RZ, RZ, 0x10 ;  /* 0x00000010ff0c7424 */ /* 0x000fe200078e00ff */
[----:B------:R-:W-:-:S05]  /*31810*/  SEL R4, R14, RZ, P4 ;  /* 0x000000ff0e047207 */ /* 0x000fca0002000000 */
[----:B------:R-:W-:-:S04]  /*31820*/  IMAD.IADD R4, R3, 0x1, R4 ;  /* 0x0000000103047824 */ /* 0x000fc800078e0204 */
[----:B------:R-:W-:-:S07]  /*31830*/  IMAD.MOV.U32 R13, RZ, RZ, R4 ;  /* 0x000000ffff0d7224 */ /* 0x000fce00078e0004 */
[----:B------:R-:W-:Y:S05]  /*31840*/  WARPSYNC.COLLECTIVE R15, `(.L_x_4608) ;  /* 0x000000000f087348 */ /* 0x000fea0003c00000 */
[----:B------:R0:W1:Y:S02]  /*31850*/  SHFL.UP P6, R14, R13, R12, R11 ;  /* 0x0400000c0d0e7389 */ /* 0x00006400000c000b */
[----:B01----:R-:W-:Y:S01]  /*31860*/  ENDCOLLECTIVE ;  /* 0x000000000000791b */ /* 0x003fe20003800000 */
.L_x_4608:
[----:B------:R-:W-:Y:S01]  /*31870*/  MOV R12, 0x1f ;  /* 0x0000001f000c7802 */ /* 0x000fe20000000f00 */
[----:B------:R-:W-:Y:S01]  /*31880*/  IMAD.MOV.U32 R11, RZ, RZ, 0x1f ;  /* 0x0000001fff0b7424 */ /* 0x000fe200078e00ff */
[----:B------:R-:W-:-:S05]  /*31890*/  SEL R3, R14, RZ, P5 ;  /* 0x000000ff0e037207 */ /* 0x000fca0002800000 */
[----:B------:R-:W-:-:S04]  /*318a0*/  IMAD.IADD R2, R4, 0x1, R3 ;  /* 0x0000000104027824 */ /* 0x000fc800078e0203 */
[----:B------:R-:W-:-:S07]  /*318b0*/  IMAD.MOV.U32 R13, RZ, RZ, R2 ;  /* 0x000000ffff0d7224 */ /* 0x000fce00078e0002 */
[----:B------:R-:W-:Y:S05]  /*318c0*/  WARPSYNC.COLLECTIVE R15, `(.L_x_4609) ;  /* 0x000000000f087348 */ /* 0x000fea0003c00000 */
[----:B------:R0:W1:Y:S02]  /*318d0*/  SHFL.IDX P6, R14, R13, R12, R11 ;  /* 0x0000000c0d0e7389 */ /* 0x00006400000c000b */
[----:B01----:R-:W-:Y:S01]  /*318e0*/  ENDCOLLECTIVE ;  /* 0x000000000000791b */ /* 0x003fe20003800000 */
.L_x_4609:
[----:B------:R-:W-:Y:S05]  /*318f0*/  BRA `(.L_x_4610) ;  /* 0xffffff9c00087947 */ /* 0x000fea000383ffff */
.L_x_4385:
[----:B------:R-:W-:Y:S01]  /*31900*/  BSSY B0, `(.L_x_4611) ;  /* 0x0000006000007945 */ /* 0x000fe20003800000 */
[----:B------:R-:W-:Y:S01]  /*31910*/  PLOP3.LUT P6, PT, P6, PT, PT, 0x8, 0x0 ;  /* 0x000000000000781c */ /* 0x000fe200037ce170 */
[----:B------:R-:W-:-:S12]  /*31920*/  IMAD.MOV.U32 R15, RZ, RZ, -0x1 ;  /* 0xffffffffff0f7424 */ /* 0x000fd800078e00ff */
[----:B0-----:R-:W-:Y:S05]  /*31930*/  WARPSYNC.COLLECTIVE R15, `(.L_x_4612) ;  /* 0x000000000f087348 */ /* 0x001fea0003c00000 */
[----:B------:R-:W-:Y:S01]  /*31940*/  VOTE.ANY R14, PT, P6 ;  /* 0x00000000000e7806 */ /* 0x000fe200030e0100 */
[----:B0-----:R-:W-:Y:S06]  /*31950*/  ENDCOLLECTIVE ;  /* 0x000000000000791b */ /* 0x001fec0003800000 */
.L_x_4612:
[----:B------:R-:W-:Y:S05]  /*31960*/  BSYNC B0 ;  /* 0x0000000000007941 */ /* 0x000fea0003800000 */
.L_x_4611:
        /* <DEDUP_REMOVED lines=9> */
.L_x_4613:
[----:B------:R-:W-:Y:S01]  /*31a00*/  IMAD.MOV.U32 R5, RZ, RZ, R14 ;  /* 0x000000ffff057224 */ /* 0x000fe200078e000e */
[----:B------:R-:W-:Y:S06]  /*31a10*/  BRA `(.L_x_4614) ;  /* 0xffffff9800f87947 */ /* 0x000fec000383ffff */
.L_x_4387:
[----:B------:R-:W-:Y:S01]  /*31a20*/  BSSY B0, `(.L_x_4615) ;  /* 0x0000007000007945 */ /* 0x000fe20003800000 */
[----:B------:R-:W-:Y:S02]  /*31a30*/  IMAD.MOV.U32 R13, RZ, RZ, R2 ;  /* 0x000000ffff0d7224 */ /* 0x000fe400078e0002 */
[----:B------:R-:W-:Y:S02]  /*31a40*/  IMAD.MOV.U32 R11, RZ, RZ, 0x1f ;  /* 0x0000001fff0b7424 */ /* 0x000fe400078e00ff */
[----:B------:R-:W-:-:S07]  /*31a50*/  IMAD.MOV.U32 R15, RZ, RZ, -0x1 ;  /* 0xffffffffff0f7424 */ /* 0x000fce00078e00ff */
[----:B012---:R-:W-:Y:S05]  /*31a60*/  WARPSYNC.COLLECTIVE R15, `(.L_x_4616) ;  /* 0x000000000f087348 */ /* 0x007fea0003c00000 */
[----:B------:R3:W4:Y:S02]  /*31a70*/  SHFL.IDX P6, R14, R13, R12, R11 ;  /* 0x0000000c0d0e7389 */ /* 0x00072400000c000b */
[----:B01234-:R-:W-:Y:S01]  /*31a80*/  ENDCOLLECTIVE ;  /* 0x000000000000791b */ /* 0x01ffe20003800000 */
.L_x_4616:
[----:B------:R-:W-:Y:S05]  /*31a90*/  BSYNC B0 ;  /* 0x0000000000007941 */ /* 0x000fea0003800000 */
.L_x_4615:
[----:B------:R-:W-:Y:S05]  /*31aa0*/  BRA `(.L_x_4386) ;  /* 0xffffff9800f07947 */ /* 0x000fea000383ffff */
.L_x_4391:
[----:B0-----:R0:W1:Y:S02]  /*31ab0*/  SYNCS.PHASECHK.TRANS64.TRYWAIT P0, [R5+URZ+0x33420], R0 ;  /* 0x03342000050075a7 */ /* 0x001064000800017f */
[----:B-1----:R-:W-:Y:S05]  /*31ac0*/  @!P0 NANOSLEEP.SYNCS 0x989680 ;  /* 0x009896800000895d */ /* 0x002fea0003900000 */
[----:B------:R-:W1:Y:S02]  /*31ad0*/  @!P0 SYNCS.PHASECHK.TRANS64 P0, [R5+URZ+0x33420], R0 ;  /* 0x03342000050085a7 */ /* 0x000e64000800007f */
[----:B-1----:R-:W-:Y:S05]  /*31ae0*/  @!P0 BRA `(.L_x_4391) ;  /* 0xfffffffc00f08947 */ /* 0x002fea000383ffff */
[----:B------:R-:W-:Y:S05]  /*31af0*/  BRA `(.L_x_4617) ;  /* 0xffffff9c00e47947 */ /* 0x000fea000383ffff */
.L_x_4392:
[----:B------:R-:W1:Y:S01]  /*31b00*/  S2R R2, SR_TID.X ;  /* 0x0000000000027919 */ /* 0x000e620000002100 */
[----:B------:R-:W-:Y:S01]  /*31b10*/  BSSY B0, `(.L_x_4618) ;  /* 0x000000a000007945 */ /* 0x000fe20003800000 */
[----:B------:R-:W-:Y:S02]  /*31b20*/  IMAD.MOV.U32 R12, RZ, RZ, RZ ;  /* 0x000000ffff0c7224 */ /* 0x000fe400078e00ff */
[----:B------:R-:W-:Y:S02]  /*31b30*/  IMAD.MOV.U32 R11, RZ, RZ, 0x1f ;  /* 0x0000001fff0b7424 */ /* 0x000fe400078e00ff */
[----:B------:R-:W-:Y:S01]  /*31b40*/  IMAD.MOV.U32 R15, RZ, RZ, -0x1 ;  /* 0xffffffffff0f7424 */ /* 0x000fe200078e00ff */
[----:B-1----:R-:W-:-:S04]  /*31b50*/  SHF.R.U32.HI R2, RZ, 0x5, R2 ;  /* 0x00000005ff027819 */ /* 0x002fc80000011602 */
[----:B------:R-:W-:-:S04]  /*31b60*/  LOP3.LUT R2, R2, 0x3, RZ, 0xc0, !PT ;  /* 0x0000000302027812 */ /* 0x000fc800078ec0ff */
[----:B------:R-:W-:-:S07]  /*31b70*/  MOV R13, R2 ;  /* 0x00000002000d7202 */ /* 0x000fce0000000f00 */
[----:B0-----:R-:W-:Y:S05]  /*31b80*/  WARPSYNC.COLLECTIVE R15, `(.L_x_4619) ;  /* 0x000000000f087348 */ /* 0x001fea0003c00000 */
[----:B------:R1:W2:Y:S02]  /*31b90*/  SHFL.IDX P6, R14, R13, R12, R11 ;  /* 0x0000000c0d0e7389 */ /* 0x0002a400000c000b */
[----:B012---:R-:W-:Y:S01]  /*31ba0*/  ENDCOLLECTIVE ;  /* 0x000000000000791b */ /* 0x007fe20003800000 */
.L_x_4619:
[----:B------:R-:W-:Y:S05]  /*31bb0*/  BSYNC B0 ;  /* 0x0000000000007941 */ /* 0x000fea0003800000 */
.L_x_4618:
[----:B------:R-:W-:Y:S05]  /*31bc0*/  BRA `(.L_x_4620) ;  /* 0xffffff9c00cc7947 */ /* 0x000fea000383ffff */
.L_x_4393:
[----:B------:R-:W-:Y:S01]  /*31bd0*/  BSSY B0, `(.L_x_4621) ;  /* 0x0000006000007945 */ /* 0x000fe20003800000 */
[----:B------:R-:W-:-:S07]  /*31be0*/  IMAD.MOV.U32 R15, RZ, RZ, -0x1 ;  /* 0xffffffffff0f7424 */ /* 0x000fce00078e00ff */
[----:B0-----:R-:W-:Y:S05]  /*31bf0*/  WARPSYNC.COLLECTIVE R15, `(.L_x_4622) ;  /* 0x000000000f0c7348 */ /* 0x001fea0003c00000 */
[----:B------:R-:W-:Y:S02]  /*31c00*/  ELECT P6, UR62, PT ;  /* 0x00000000003e782f */ /* 0x000fe400038c0000 */
[----:B------:R-:W-:Y:S01]  /*31c10*/  MOV R14, UR62 ;  /* 0x0000003e000e7c02 */ /* 0x000fe20008000f00 */
[----:B0-----:R-:W-:Y:S10]  /*31c20*/  ENDCOLLECTIVE ;  /* 0x000000000000791b */ /* 0x001ff40003800000 */
.L_x_4622:
[----:B------:R-:W-:Y:S05]  /*31c30*/  BSYNC B0 ;  /* 0x0000000000007941 */ /* 0x000fea0003800000 */
.L_x_4621:
[----:B------:R-:W-:Y:S05]  /*31c40*/  BRA `(.L_x_4623) ;  /* 0xffffff9c00c07947 */ /* 0x000fea000383ffff */
.L_x_4395:
[----:B0-----:R0:W1:Y:S02]  /*31c50*/  SYNCS.PHASECHK.TRANS64.TRYWAIT P1, [R3+URZ+0x33440], R2 ;  /* 0x03344002030075a7 */ /* 0x001064000802017f */
[----:B-1----:R-:W-:Y:S05]  /*31c60*/  @!P1 NANOSLEEP.SYNCS 0x989680 ;  /* 0x009896800000995d */ /* 0x002fea0003900000 */
[----:B------:R-:W1:Y:S02]  /*31c70*/  @!P1 SYNCS.PHASECHK.TRANS64 P1, [R3+URZ+0x33440], R2 ;  /* 0x03344002030095a7 */ /* 0x000e64000802007f */
[----:B-1----:R-:W-:Y:S05]  /*31c80*/  @!P1 BRA `(.L_x_4395) ;  /* 0xfffffffc00f09947 */ /* 0x002fea000383ffff */
[----:B------:R-:W-:Y:S05]  /*31c90*/  BRA `(.L_x_4624) ;  /* 0xffffff9c00e07947 */ /* 0x000fea000383ffff */
.L_x_4397:
[----:B-1----:R1:W2:Y:S02]  /*31ca0*/  SYNCS.PHASECHK.TRANS64.TRYWAIT P1, [R5+URZ+0x33440], R0 ;  /* 0x03344000050075a7 */ /* 0x0022a4000802017f */
[----:B--2---:R-:W-:Y:S05]  /*31cb0*/  @!P1 NANOSLEEP.SYNCS 0x989680 ;  /* 0x009896800000995d */ /* 0x004fea0003900000 */
[----:B------:R-:W2:Y:S02]  /*31cc0*/  @!P1 SYNCS.PHASECHK.TRANS64 P1, [R5+URZ+0x33440], R0 ;  /* 0x03344000050095a7 */ /* 0x000ea4000802007f */
[----:B--2---:R-:W-:Y:S05]  /*31cd0*/  @!P1 BRA `(.L_x_4397) ;  /* 0xfffffffc00f09947 */ /* 0x004fea000383ffff */
[----:B------:R-:W-:Y:S05]  /*31ce0*/  BRA `(.L_x_4625) ;  /* 0xffffff9c00ec7947 */ /* 0x000fea000383ffff */
.L_x_4399:
[----:B--2---:R2:W3:Y:S02]  /*31cf0*/  SYNCS.PHASECHK.TRANS64.TRYWAIT P1, [R3+URZ+0x33460], R2 ;  /* 0x03346002030075a7 */ /* 0x0044e4000802017f */
[----:B---3--:R-:W-:Y:S05]  /*31d00*/  @!P1 NANOSLEEP.SYNCS 0x989680 ;  /* 0x009896800000995d */ /* 0x008fea0003900000 */
[----:B------:R-:W3:Y:S02]  /*31d10*/  @!P1 SYNCS.PHASECHK.TRANS64 P1, [R3+URZ+0x33460], R2 ;  /* 0x03346002030095a7 */ /* 0x000ee4000802007f */
[----:B---3--:R-:W-:Y:S05]  /*31d20*/  @!P1 BRA `(.L_x_4399) ;  /* 0xfffffffc00f09947 */ /* 0x008fea000383ffff */
[----:B------:R-:W-:Y:S05]  /*31d30*/  BRA `(.L_x_4626) ;  /* 0xffffff9c00e87947 */ /* 0x000fea000383ffff */
.L_x_4401:
[----:B---3--:R3:W4:Y:S02]  /*31d40*/  SYNCS.PHASECHK.TRANS64.TRYWAIT P1, [R5+URZ+0x33460], R0 ;  /* 0x03346000050075a7 */ /* 0x008724000802017f */
[----:B----4-:R-:W-:Y:S05]  /*31d50*/  @!P1 NANOSLEEP.SYNCS 0x989680 ;  /* 0x009896800000995d */ /* 0x010fea0003900000 */
[----:B------:R-:W4:Y:S02]  /*31d60*/  @!P1 SYNCS.PHASECHK.TRANS64 P1, [R5+URZ+0x33460], R0 ;  /* 0x03346000050095a7 */ /* 0x000f24000802007f */
[----:B----4-:R-:W-:Y:S05]  /*31d70*/  @!P1 BRA `(.L_x_4401) ;  /* 0xfffffffc00f09947 */ /* 0x010fea000383ffff */
[----:B------:R-:W-:Y:S05]  /*31d80*/  BRA `(.L_x_4627) ;  /* 0xffffff9c00e47947 */ /* 0x000fea000383ffff */
.L_x_4403:
[----:B----4-:R4:W0:Y:S02]  /*31d90*/  SYNCS.PHASECHK.TRANS64.TRYWAIT P1, [R3+URZ+0x33480], R2 ;  /* 0x03348002030075a7 */ /* 0x010824000802017f */
[----:B0-----:R-:W-:Y:S05]  /*31da0*/  @!P1 NANOSLEEP.SYNCS 0x989680 ;  /* 0x009896800000995d */ /* 0x001fea0003900000 */
[----:B------:R-:W0:Y:S02]  /*31db0*/  @!P1 SYNCS.PHASECHK.TRANS64 P1, [R3+URZ+0x33480], R2 ;  /* 0x03348002030095a7 */ /* 0x000e24000802007f */
[----:B0-----:R-:W-:Y:S05]  /*31dc0*/  @!P1 BRA `(.L_x_4403) ;  /* 0xfffffffc00f09947 */ /* 0x001fea000383ffff */
[----:B------:R-:W-:Y:S05]  /*31dd0*/  BRA `(.L_x_4628) ;  /* 0xffffff9c00e07947 */ /* 0x000fea000383ffff */
.L_x_4629:
        /* <DEDUP_REMOVED lines=10> */
.L_x_15836:


//--------------------- .text._ZN7cutlass13device_kernelIN5flash11enable_sm90INS1_16FlashAttnFwdSm90INS1_25CollectiveMainloopFwdSm90ILi2EN4cute5tupleIJNS5_1CILi1EEES8_S8_EEENS6_IJNS7_ILi128EEESA_NS7_ILi192EEEEEELi192ENS_12float_e4m3_tEfNS_4arch4Sm90ELb0ELb1ELb0ELb0ELb1ELb0ELb0ELb1ELb1ELb1ELb0ELb0EEENS1_21CollectiveEpilogueFwdINS6_IJSA_SB_SA_EEES9_NS_10bfloat16_tESF_Li256ELb0ELb1ELb0ELb1EEENS1_30DynamicPersistentTileSchedulerILi256ELi128ELb0ELb1ELb1EEEEEEEEEvNT_6ParamsE --------------------------
	.section	.text._ZN7cutlass13device_kernelIN5flash11enable_sm90INS1_16FlashAttnFwdSm90INS1_25CollectiveMainloopFwdSm90ILi2EN4cute5tupleIJNS5_1CILi1EEES8_S8_EEENS6_IJNS7_ILi128EEESA_NS7_ILi192EEEEEELi192ENS_12float_e4m3_tEfNS_4arch4Sm90ELb0ELb1ELb0ELb0ELb1ELb0ELb0ELb1ELb1ELb1ELb0ELb0EEENS1_21CollectiveEpilogueFwdINS6_IJSA_SB_SA_EEES9_NS_10bfloat16_tESF_Li256ELb0ELb1ELb0ELb1EEENS1_30DynamicPersistentTileSchedulerILi256ELi128ELb0ELb1ELb1EEEEEEEEEvNT_6ParamsE,"ax",@progbits
	.align	128
.text._ZN7cutlass13device_kernelIN5flash11enable_sm90INS1_16FlashAttnFwdSm90INS1_25CollectiveMainloopFwdSm90ILi2EN4cute5tupleIJNS5_1CILi1EEES8_S8_EEENS6_IJNS7_ILi128EEESA_NS7_ILi192EEEEEELi192ENS_12float_e4m3_tEfNS_4arch4Sm90ELb0ELb1ELb0ELb0ELb1ELb0ELb0ELb1ELb1ELb1ELb0ELb0EEENS1_21CollectiveEpilogueFwdINS6_IJSA_SB_SA_EEES9_NS_10bfloat16_tESF_Li256ELb0ELb1ELb0ELb1EEENS1_30DynamicPersistentTileSchedulerILi256ELi128ELb0ELb1ELb1EEEEEEEEEvNT_6ParamsE:
        .type           _ZN7cutlass13device_kernelIN5flash11enable_sm90INS1_16FlashAttnFwdSm90INS1_25CollectiveMainloopFwdSm90ILi2EN4cute5tupleIJNS5_1CILi1EEES8_S8_EEENS6_IJNS7_ILi128EEESA_NS7_ILi192EEEEEELi192ENS_12float_e4m3_tEfNS_4arch4Sm90ELb0ELb1ELb0ELb0ELb1ELb0ELb0ELb1ELb1ELb1ELb0ELb0EEENS1_21CollectiveEpilogueFwdINS6_IJSA_SB_SA_EEES9_NS_10bfloat16_tESF_Li256ELb0ELb1ELb0ELb1EEENS1_30DynamicPersistentTileSchedulerILi256ELi128ELb0ELb1ELb1EEEEEEEEEvNT_6ParamsE,@function
        .size           _ZN7cutlass13device_kernelIN5flash11enable_sm90INS1_16FlashAttnFwdSm90INS1_25CollectiveMainloopFwdSm90ILi2EN4cute5tupleIJNS5_1CILi1EEES8_S8_EEENS6_IJNS7_ILi128EEESA_NS7_ILi192EEEEEELi192ENS_12float_e4m3_tEfNS_4arch4Sm90ELb0ELb1ELb0ELb0ELb1ELb0ELb0ELb1ELb1ELb1ELb0ELb0EEENS1_21CollectiveEpilogueFwdINS6_IJSA_SB_SA_EEES9_NS_10bfloat16_tESF_Li256ELb0ELb1ELb0ELb1EEENS1_30DynamicPersistentTileSchedulerILi256ELi128ELb0ELb1ELb1EEEEEEEEEvNT_6ParamsE,(.L_x_15837 - _ZN7cutlass13device_kernelIN5flash11enable_sm90INS1_16FlashAttnFwdSm90INS1_25CollectiveMainloopFwdSm90ILi2EN4cute5tupleIJNS5_1CILi1EEES8_S8_EEENS6_IJNS7_ILi128EEESA_NS7_ILi192EEEEEELi192ENS_12float_e4m3_tEfNS_4arch4Sm90ELb0ELb1ELb0ELb0ELb1ELb0ELb0ELb1ELb1ELb1ELb0ELb0EEENS1_21CollectiveEpilogueFwdINS6_IJSA_SB_SA_EEES9_NS_10bfloat16_tESF_Li256ELb0ELb1ELb0ELb1EEENS1_30DynamicPersistentTileSchedulerILi256ELi128ELb0ELb1ELb1EEEEEEEEEvNT_6ParamsE)
        .other          _ZN7cutlass13device_kernelIN5flash11enable_sm90INS1_16FlashAttnFwdSm90INS1_25CollectiveMainloopFwdSm90ILi2EN4cute5tupleIJNS5_1CILi1EEES8_S8_EEENS6_IJNS7_ILi128EEESA_NS7_ILi192EEEEEELi192ENS_12float_e4m3_tEfNS_4arch4Sm90ELb0ELb1ELb0ELb0ELb1ELb0ELb0ELb1ELb1ELb1ELb0ELb0EEENS1_21CollectiveEpilogueFwdINS6_IJSA_SB_SA_EEES9_NS_10bfloat16_tESF_Li256ELb0ELb1ELb0ELb1EEENS1_30DynamicPersistentTileSchedulerILi256ELi128ELb0ELb1ELb1EEEEEEEEEvNT_6ParamsE,@"STO_CUDA_ENTRY STV_DEFAULT"
_ZN7cutlass13device_kernelIN5flash11enable_sm90INS1_16FlashAttnFwdSm90INS1_25CollectiveMainloopFwdSm90ILi2EN4cute5tupleIJNS5_1CILi1EEES8_S8_EEENS6_IJNS7_ILi128EEESA_NS7_ILi192EEEEEELi192ENS_12float_e4m3_tEfNS_4arch4Sm90ELb0ELb1ELb0ELb0ELb1ELb0ELb0ELb1ELb1ELb1ELb0ELb0EEENS1_21CollectiveEpilogueFwdINS6_IJSA_SB_SA_EEES9_NS_10bfloat16_tESF_Li256ELb0ELb1ELb0ELb1EEENS1_30DynamicPersistentTileSchedulerILi256ELi128ELb0ELb1ELb1EEEEEEEEEvNT_6ParamsE:
        /* <DEDUP_REMOVED lines=45> */
.L_x_4630:
        /* <DEDUP_REMOVED lines=22> */
.L_x_4631:
        /* <DEDUP_REMOVED lines=18> */
.L_x_4632:
        /* <DEDUP_REMOVED lines=22> */
.L_x_4633:
        /* <DEDUP_REMOVED lines=24> */
.L_x_4634:
        /* <DEDUP_REMOVED lines=9> */
.L_x_4636:
        /* <DEDUP_REMOVED lines=16> */
[----:B------:R-:W-:Y:S01]  /*09c0*/  UMOV UR48, URZ ;  /* 0x0000003f00307c82 */ /* 0x000fe20008000000 */
[----:B------:R-:W-:Y:S02]  /*09d0*/  UMOV UR47, URZ ;  /* 0x0000003f002f7c82 */ /* 0x000fe40008000000 */
[----:B------:R-:W-:Y:S01]  /*09e0*/  SHF.R.S32.HI R3, RZ, 0x1f, R208 ;  /* 0x0000001fff037819 */ /* 0x000fe200000114d0 */
[----:B------:R-:W-:-:S03]  /*09f0*/  UMOV UR46, URZ ;  /* 0x0000003f002e7c82 */ /* 0x000fc60008000000 */
[CC--:B------:R-:W-:Y:S02]  /*0a00*/  LEA.HI R5, R3.reuse, R208.reuse, RZ, 0x7 ;  /* 0x000000d003057211 */ /* 0x0c0fe400078f38ff */
[----:B------:R-:W-:Y:S02]  /*0a10*/  LEA.HI R0, R3, R208, RZ, 0x4 ;  /* 0x000000d003007211 */ /* 0x000fe400078f20ff */
[----:B------:R-:W-:Y:S02]  /*0a20*/  LOP3.LUT R201, R5, 0xffffff80, RZ, 0xc0, !PT ;  /* 0xffffff8005c97812 */ /* 0x000fe400078ec0ff */
[----:B------:R-:W-:Y:S02]  /*0a30*/  SHF.R.S32.HI R9, RZ, 0x4, R0 ;  /* 0x00000004ff097819 */ /* 0x000fe40000011400 */
[----:B------:R-:W-:Y:S01]  /*0a40*/  LOP3.LUT R7, R0, 0x3fffff0, RZ, 0xc0, !PT ;  /* 0x03fffff000077812 */ /* 0x000fe200078ec0ff */
[----:B------:R-:W-:Y:S01]  /*0a50*/  IMAD.IADD R201, R208, 0x1, -R201 ;  /* 0x00000001d0c97824 */ /* 0x000fe200078e0ac9 */
[----:B------:R-:W-:-:S02]  /*0a60*/  LEA.HI R0, R0, R9, RZ, 0x1 ;  /* 0x0000000900007211 */ /* 0x000fc400078f08ff */
[CC--:B------:R-:W-:Y:S01]  /*0a70*/  LEA.HI R2, R3.reuse, R208.reuse, RZ, 0x5 ;  /* 0x000000d003027211 */ /* 0x0c0fe200078f28ff */
[----:B------:R-:W-:Y:S01]  /*0a80*/  IMAD.IADD R7, R208, 0x1, -R7 ;  /* 0x00000001d0077824 */ /* 0x000fe200078e0a07 */
[----:B------:R-:W-:Y:S02]  /*0a90*/  SHF.R.S32.HI R4, RZ, 0x1f, R201 ;  /* 0x0000001fff047819 */ /* 0x000fe400000114c9 */
[----:B------:R-:W-:Y:S01]  /*0aa0*/  LOP3.LUT R0, R0, 0x1ffffffe, RZ, 0xc0, !PT ;  /* 0x1ffffffe00007812 */ /* 0x000fe200078ec0ff */
[----:B------:R-:W-:Y:S01]  /*0ab0*/  IMAD.SHL.U32 R2, R2, 0x20, RZ ;  /* 0x0000002002027824 */ /* 0x000fe200078e00ff */
[----:B------:R-:W-:Y:S02]  /*0ac0*/  LEA.HI R6, R4, R201, RZ, 0x2 ;  /* 0x000000c904067211 */ /* 0x000fe400078f10ff */
[----:B------:R-:W-:Y:S01]  /*0ad0*/  LEA.HI R10, R3, R208, RZ, 0x2 ;  /* 0x000000d0030a7211 */ /* 0x000fe200078f10ff */
[----:B------:R-:W-:Y:S01]  /*0ae0*/  IMAD.IADD R0, R9, 0x1, -R0 ;  /* 0x0000000109007824 */ /* 0x000fe200078e0a00 */
[----:B------:R-:W-:-:S02]  /*0af0*/  SHF.R.S32.HI R8, RZ, 0x2, R6 ;  /* 0x00000002ff087819 */ /* 0x000fc40000011406 */
[----:B------:R-:W-:Y:S02]  /*0b00*/  SHF.R.S32.HI R11, RZ, 0x1f, R6 ;  /* 0x0000001fff0b7819 */ /* 0x000fe40000011406 */
[----:B------:R-:W-:Y:S02]  /*0b10*/  LOP3.LUT R9, R10, 0xfffffffc, RZ, 0xc0, !PT ;  /* 0xfffffffc0a097812 */ /* 0x000fe400078ec0ff */
[----:B------:R-:W-:Y:S02]  /*0b20*/  LEA.HI R3, R3, R208, RZ, 0x3 ;  /* 0x000000d003037211 */ /* 0x000fe400078f18ff */
[----:B------:R-:W-:Y:S01]  /*0b30*/  LEA.HI R11, R11, R8, RZ, 0x3 ;  /* 0x000000080b0b7211 */ /* 0x000fe200078f18ff */
[----:B------:R-:W-:Y:S01]  /*0b40*/  IMAD.IADD R9, R208, 0x1, -R9 ;  /* 0x00000001d0097824 */ /* 0x000fe200078e0a09 */
[----:B------:R-:W-:Y:S02]  /*0b50*/  SHF.R.S32.HI R202, RZ, 0x7, R5 ;  /* 0x00000007ffca7819 */ /* 0x000fe40000011405 */
[----:B------:R-:W-:-:S02]  /*0b60*/  LOP3.LUT R2, R2, 0xfffffc00, RZ, 0xc0, !PT ;  /* 0xfffffc0002027812 */ /* 0x000fc400078ec0ff */
[----:B------:R-:W-:Y:S02]  /*0b70*/  LOP3.LUT R23, R3, 0xfffffff8, RZ, 0xc0, !PT ;  /* 0xfffffff803177812 */ /* 0x000fe400078ec0ff */
[----:B------:R-:W-:Y:S01]  /*0b80*/  LOP3.LUT R11, R11, 0xfffffff8, RZ, 0xc0, !PT ;  /* 0xfffffff80b0b7812 */ /* 0x000fe200078ec0ff */
[----:B------:R-:W-:Y:S01]  /*0b90*/  IMAD R7, R7, 0x40, R2 ;  /* 0x0000004007077824 */ /* 0x000fe200078e0202 */
        /* <DEDUP_REMOVED lines=23> */
.L_x_4741:
        /* <DEDUP_REMOVED lines=21> */
.L_x_4637:
[----:B------:R-:W-:Y:S01]  /*0e60*/  ULDC UR6, c[0x0][0xc54] ;  /* 0x0003150000067ab9 */ /* 0x000fe20000000800 */
[----:B------:R-:W-:Y:S01]  /*0e70*/  UMOV UR8, UR7 ;  /* 0x0000000700087c82 */ /* 0x000fe20008000000 */
[----:B------:R-:W-:-:S11]  /*0e80*/  UISETP.NE.AND UP0, UPT, UR6, 0x1, UPT ;  /* 0x000000010600788c */ /* 0x000fd6000bf05270 */
[----:B------:R-:W-:Y:S02]  /*0e90*/  @UP0 ULDC.64 UR10, c[0x0][0xc58] ;  /* 0x00031600000a0ab9 */ /* 0x000fe40000000a00 */
[----:B------:R-:W-:-:S04]  /*0ea0*/  UIMAD.WIDE.U32 UR4, UR7, UR10, URZ ;  /* 0x0000000a070472a5 */ /* 0x000fc8000f8e003f */
[----:B------:R-:W-:-:S04]  /*0eb0*/  @UP0 USHF.R.U32.HI UR8, URZ, UR11, UR5 ;  /* 0x0000000b3f080299 */ /* 0x000fc80008011605 */
[----:B------:R-:W-:-:S12]  /*0ec0*/  UIMAD UR4, UR8, UR6, URZ ;  /* 0x00000006080472a4 */ /* 0x000fd8000f8e023f */
.L_x_4638:
        /* <DEDUP_REMOVED lines=99> */
.L_x_4640:
[----:B------:R-:W-:-:S11]  /*1500*/  UISETP.NE.AND UP0, UPT, UR5, 0x1, UPT ;  /* 0x000000010500788c */ /* 0x000fd6000bf05270 */
[----:B------:R-:W-:Y:S02]  /*1510*/  @UP0 ULDC.64 UR8, c[0x0][0x9e8] ;  /* 0x00027a0000080ab9 */ /* 0x000fe40000000a00 */
[----:B------:R-:W-:-:S04]  /*1520*/  UIMAD.WIDE.U32 UR6, UR4, UR8, URZ ;  /* 0x00000008040672a5 */ /* 0x000fc8000f8e003f */
[----:B------:R-:W-:-:S12]  /*1530*/  @UP0 USHF.R.U32.HI UR4, URZ, UR9, UR7 ;  /* 0x000000093f040299 */ /* 0x000fd80008011607 */
.L_x_4641:
[----:B------:R-:W-:-:S06]  /*1540*/  UIMAD UR4, UR4, UR5, UR5 ;  /* 0x00000005040472a4 */ /* 0x000fcc000f8e0205 */
[----:B------:R-:W-:-:S07]  /*1550*/  VIMNMX R0, R0, UR4, PT ;  /* 0x0000000400007c48 */ /* 0x000fce000bfe0100 */
.L_x_4639:
        /* <DEDUP_REMOVED lines=32> */
.L_x_4643:
[----:B------:R-:W-:-:S11]  /*1760*/  UISETP.NE.AND UP0, UPT, UR5, 0x1, UPT ;  /* 0x000000010500788c */ /* 0x000fd6000bf05270 */
[----:B------:R-:W-:Y:S02]  /*1770*/  @UP0 ULDC.64 UR10, c[0x0][0x9e8] ;  /* 0x00027a00000a0ab9 */ /* 0x000fe40000000a00 */
[----:B------:R-:W-:-:S04]  /*1780*/  UIMAD.WIDE.U32 UR6, UR4, UR10, URZ ;  /* 0x0000000a040672a5 */ /* 0x000fc8000f8e003f */
[----:B------:R-:W-:-:S12]  /*1790*/  @UP0 USHF.R.U32.HI UR4, URZ, UR11, UR7 ;  /* 0x0000000b3f040299 */ /* 0x000fd80008011607 */
.L_x_4644:
[----:B------:R-:W-:-:S04]  /*17a0*/  UIMAD UR4, UR4, UR5, URZ ;  /* 0x00000005040472a4 */ /* 0x000fc8000f8e023f */
[----:B------:R-:W-:-:S04]  /*17b0*/  UISETP.LT.AND UP0, UPT, UR9, UR4, UPT ;  /* 0x000000040900728c */ /* 0x000fc8000bf01270 */
[----:B------:R-:W-:-:S12]  /*17c0*/  USEL UR9, UR9, UR4, !UP0 ;  /* 0x0000000409097287 */ /* 0x000fd8000c000000 */
.L_x_4642:
[----:B------:R-:W-:Y:S01]  /*17d0*/  USHF.R.S32.HI UR4, URZ, 0x1f, UR9 ;  /* 0x0000001f3f047899 */ /* 0x000fe20008011409 */
[----:B------:R-:W-:Y:S02]  /*17e0*/  PLOP3.LUT P0, PT, PT, PT, PT, 0x80, 0x0 ;  /* 0x000000000000781c */ /* 0x000fe40003f0f070 */
[----:B------:R-:W-:Y:S02]  /*17f0*/  CS2R R2, SRZ ;  /* 0x0000000000027805 */ /* 0x000fe4000001ff00 */
[----:B------:R-:W-:Y:S01]  /*1800*/  CS2R R118, SRZ ;  /* 0x0000000000767805 */ /* 0x000fe2000001ff00 */
[----:B------:R-:W-:Y:S01]  /*1810*/  ULEA.HI UR4, UR4, UR9, URZ, 0x7 ;  /* 0x0000000904047291 */ /* 0x000fe2000f8f383f */
[----:B------:R-:W-:Y:S02]  /*1820*/  CS2R R6, SRZ ;  /* 0x0000000000067805 */ /* 0x000fe4000001ff00 */
        /* <DEDUP_REMOVED lines=50> */
[----:B------:R-:W-:Y:S02]  /*1b50*/  IMAD.MOV.U32 R104, RZ, RZ, RZ ;  /* 0x000000ffff687224 */ /* 0x000fe400078e00ff */
        /* <DEDUP_REMOVED lines=33> */
.L_x_4646:
        /* <DEDUP_REMOVED lines=9> */
.L_x_4831:
[----:B------:R-:W-:Y:S05]  /*1e00*/  @!P0 BRA `(.L_x_4648) ;  /* 0x0000000000048947 */ /* 0x000fea0003800000 */
[----:B------:R-:W-:Y:S01]  /*1e10*/  BPT.TRAP 0x1 ;  /* 0x000000040000795c */ /* 0x000fe20000300000 */
.L_x_4648:
[----:B0-----:R-:W-:Y:S02]  /*1e20*/  IMAD.U32 R3, RZ, RZ, UR46 ;  /* 0x0000002eff037e24 */ /* 0x001fe4000f8e00ff */
[----:B------:R-:W-:-:S03]  /*1e30*/  IMAD.U32 R0, RZ, RZ, UR47 ;  /* 0x0000002fff007e24 */ /* 0x000fc6000f8e00ff */
[----:B------:R-:W-:Y:S02]  /*1e40*/  LEA R3, R3, UR36, 0x3 ;  /* 0x0000002403037c11 */ /* 0x000fe4000f8e18ff */
[----:B------:R-:W-:-:S04]  /*1e50*/  SHF.L.U32 R0, R0, 0x1f, RZ ;  /* 0x0000001f00007819 */ /* 0x000fc800000006ff */
[----:B------:R0:W1:Y:S01]  /*1e60*/  SYNCS.PHASECHK.TRANS64.TRYWAIT P1, [R3+URZ+0x2a830], R0 ;  /* 0x02a83000030075a7 */ /* 0x000062000802017f */
[----:B------:R-:W-:Y:S05]  /*1e70*/  @!P0 BRA `(.L_x_4649) ;  /* 0x0000000000048947 */ /* 0x000fea0003800000 */
[----:B------:R-:W-:Y:S01]  /*1e80*/  BPT.TRAP 0x1 ;  /* 0x000000040000795c */ /* 0x000fe20000300000 */
.L_x_4649:
[----:B-1----:R-:W-:Y:S05]  /*1e90*/  @P1 BRA `(.L_x_4650) ;  /* 0x0000000000081947 */ /* 0x002fea0003800000 */
[----:B------:R-:W1:Y:S02]  /*1ea0*/  SYNCS.PHASECHK.TRANS64.TRYWAIT P1, [R3+URZ+0x2a830], R0 ;  /* 0x02a83000030075a7 */ /* 0x000e64000802017f */
[----:B-1----:R-:W-:Y:S05]  /*1eb0*/  @!P1 BRA `(.L_x_4651) ;  /* 0x0000014400849947 */ /* 0x002fea0003800000 */
.L_x_4650:
        /* <DEDUP_REMOVED lines=8> */
[----:B------:R-:W-:Y:S01]  /*1f40*/  UMOV UR5, 0x80000020 ;  /* 0x8000002000057882 */ /* 0x000fe20000000000 */
[----:B------:R-:W-:Y:S02]  /*1f50*/  UMOV UR7, 0x80000020 ;  /* 0x8000002000077882 */ /* 0x000fe40000000000 */
[----:B------:R-:W-:Y:S02]  /*1f60*/  ULOP3.LUT UR28, UR4, 0x10000, URZ, 0xfc, !UPT ;  /* 0x00010000041c7892 */ /* 0x000fe4000f8efc3f */
[----:B------:R-:W-:Y:S02]  /*1f70*/  UIADD3 UR4, UR24, 0x2, URZ ;  /* 0x0000000218047890 */ /* 0x000fe4000fffe03f */
[----:B------:R-:W-:Y:S02]  /*1f80*/  UIMAD UR26, UR46, 0x600, UR28 ;  /* 0x000006002e1a78a4 */ /* 0x000fe4000f8e021c */
[----:B------:R-:W-:-:S02]  /*1f90*/  UIADD3 UR8, UR24, 0x200, URZ ;  /* 0x0000020018087890 */ /* 0x000fc4000fffe03f */
[----:B------:R-:W-:Y:S02]  /*1fa0*/  UIADD3 UR6, UR26, 0x2, URZ ;  /* 0x000000021a067890 */ /* 0x000fe4000fffe03f */
[----:B------:R-:W-:Y:S01]  /*1fb0*/  UIADD3 UR10, UR26, 0x200, URZ ;  /* 0x000002001a0a7890 */ /* 0x000fe2000fffe03f */
[----:B------:R-:W-:Y:S02]  /*1fc0*/  UMOV UR9, 0x80000020 ;  /* 0x8000002000097882 */ /* 0x000fe40000000000 */
[----:B------:R-:W-:Y:S01]  /*1fd0*/  QGMMA.64x128x32.F32.E4M3.E4M3 R24, gdesc[UR24], RZ, !UPT, gsb0 ;  /* 0x01e00000181879f3 */ /* 0x000fe2000c0008ff */
[----:B------:R-:W-:Y:S01]  /*1fe0*/  UMOV UR11, 0x80000020 ;  /* 0x80000020000b7882 */ /* 0x000fe20000000000 */
[----:B------:R-:W-:Y:S02]  /*1ff0*/  UIADD3 UR12, UR24, 0x202, URZ ;  /* 0x00000202180c7890 */ /* 0x000fe4000fffe03f */
        /* <DEDUP_REMOVED lines=27> */
[----:B------:R-:W-:Y:S05]  /*21b0*/  @!P0 BRA `(.L_x_4652) ;  /* 0x0000000000048947 */ /* 0x000fea0003800000 */
[----:B------:R-:W-:Y:S01]  /*21c0*/  BPT.TRAP 0x1 ;  /* 0x000000040000795c */ /* 0x000fe20000300000 */
.L_x_4652:
[----:B------:R-:W-:Y:S01]  /*21d0*/  UISETP.NE.AND UP1, UPT, UR51, URZ, UPT ;  /* 0x0000003f3300728c */ /* 0x000fe2000bf25270 */
[----:B01----:R-:W-:Y:S01]  /*21e0*/  VIADD R0, R17, UR41 ;  /* 0x0000002911007c36 */ /* 0x003fe20008000000 */
[----:B------:R-:W-:Y:S01]  /*21f0*/  R2UR UR6, R3 ;  /* 0x00000000030672ca */ /* 0x000fe200000e0000 */
[----:B------:R-:W0:Y:S01]  /*2200*/  LDC R4, c[0x0][0x2f0] ;  /* 0x0000bc00ff047b82 */ /* 0x000e220000000800 */
[----:B------:R-:W-:Y:S01]  /*2210*/  IMAD.MOV.U32 R3, RZ, RZ, -0x80 ;  /* 0xffffff80ff037424 */ /* 0x000fe200078e00ff */
[----:B------:R-:W-:Y:S01]  /*2220*/  UISETP.NE.AND UP0, UPT, UR50, URZ, UPT ;  /* 0x0000003f3200728c */ /* 0x000fe2000bf05270 */
[----:B------:R-:W-:Y:S01]  /*2230*/  PLOP3.LUT P1, PT, PT, PT, UP1, 0x80, 0x0 ;  /* 0x000000000000781c */ /* 0x000fe20003f2f018 */
[----:B------:R-:W-:Y:S01]  /*2240*/  ULDC UR30, c[0x0][0x9dc] ;  /* 0x00027700001e7ab9 */ /* 0x000fe20000000800 */
[----:B------:R-:W-:Y:S01]  /*2250*/  PLOP3.LUT P2, PT, PT, PT, UP1, 0x80, 0x0 ;  /* 0x000000000000781c */ /* 0x000fe20003f4f018 */
[C---:B------:R-:W-:Y:S01]  /*2260*/  IMAD R9, R88.reuse, R3, 0x80 ;  /* 0x0000008058097424 */ /* 0x040fe200078e0203 */
[----:B------:R-:W-:Y:S01]  /*2270*/  ULDC UR14, c[0x0][0x9e0] ;  /* 0x00027800000e7ab9 */ /* 0x000fe20000000800 */
[----:B------:R-:W-:Y:S01]  /*2280*/  @UP1 ULDC UR7, c[0x0][0x44c] ;  /* 0x0001130000071ab9 */ /* 0x000fe20000000800 */
[----:B------:R-:W1:Y:S01]  /*2290*/  LDC R5, c[0x0][0x288] ;  /* 0x0000a200ff057b82 */ /* 0x000e620000000800 */
[----:B------:R-:W-:Y:S01]  /*22a0*/  VIADD R3, R9, 0x1 ;  /* 0x0000000109037836 */ /* 0x000fe20000000000 */
[----:B------:R-:W-:Y:S01]  /*22b0*/  LEA R8, R88, 0xffffff80, 0x7 ;  /* 0xffffff8058087811 */ /* 0x000fe200078e38ff */
[----:B------:R-:W-:-:S02]  /*22c0*/  UIADD3 UR6, UR6, 0x2a840, URZ ;  /* 0x0002a84006067890 */ /* 0x000fc4000fffe03f */
[----:B------:R-:W-:Y:S02]  /*22d0*/  IMAD R3, R16, -0x2, R3 ;  /* 0xfffffffe10037824 */ /* 0x000fe400078e0203 */
[----:B------:R-:W-:Y:S01]  /*22e0*/  @P1 IMAD.HI.U32 R2, R0, UR7, RZ ;  /* 0x0000000700021c27 */ /* 0x000fe2000f8e00ff */
[----:B------:R-:W-:Y:S01]  /*22f0*/  @UP1 ULDC UR7, c[0x0][0x450] ;  /* 0x0001140000071ab9 */ /* 0x000fe20000000800 */
[----:B------:R-:W-:Y:S01]  /*2300*/  UPRMT UR6, UR38, 0x654, UR6 ;  /* 0x0000065426067896 */ /* 0x000fe20008000006 */
[----:B------:R-:W-:Y:S02]  /*2310*/  PLOP3.LUT P1, PT, PT, PT, UP0, 0x40, 0x0 ;  /* 0x000000000000781c */ /* 0x000fe40003f2e808 */
[----:B------:R-:W-:Y:S01]  /*2320*/  @P2 SHF.R.U32.HI R0, RZ, UR7, R2 ;  /* 0x00000007ff002c19 */ /* 0x000fe20008011602 */
[----:B0-----:R-:W-:-:S04]  /*2330*/  IMAD R2, R4, UR44, R3 ;  /* 0x0000002c04027c24 */ /* 0x001fc8000f8e0203 */
[----:B------:R-:W0:Y:S01]  /*2340*/  SHFL.IDX PT, R6, R0, RZ, 0x1c1f ;  /* 0x001c1fff00067589 */ /* 0x000e2200000e0000 */
[----:B------:R-:W-:Y:S01]  /*2350*/  SYNCS.ARRIVE.TRANS64.RED.A1T0 RZ, [UR6], RZ ;  /* 0x000000ffffff79a7 */ /* 0x000fe20008100406 */
[----:B------:R-:W-:Y:S01]  /*2360*/  ULOP3.LUT UR6, URZ, UR30, URZ, 0x33, !UPT ;  /* 0x0000001e3f067292 */ /* 0x000fe2000f8e333f */
[----:B------:R-:W-:Y:S02]  /*2370*/  IMAD R3, R4, UR44, R9 ;  /* 0x0000002c04037c24 */ /* 0x000fe4000f8e0209 */
[----:B-1----:R-:W-:Y:S02]  /*2380*/  IMAD.IADD R2, R2, 0x1, -R5 ;  /* 0x0000000102027824 */ /* 0x002fe400078e0a05 */
[----:B------:R-:W-:Y:S02]  /*2390*/  IMAD R10, R16, -0x2, R3 ;  /* 0xfffffffe100a7824 */ /* 0x000fe400078e0203 */
[C---:B------:R-:W-:Y:S02]  /*23a0*/  VIADD R11, R2.reuse, UR14 ;  /* 0x0000000e020b7c36 */ /* 0x040fe40008000000 */
[----:B------:R-:W-:-:S03]  /*23b0*/  VIADD R15, R2, UR6 ;  /* 0x00000006020f7c36 */ /* 0x000fc60008000000 */
[----:B0-----:R-:W-:Y:S01]  /*23c0*/  VIADDMNMX R2, R6, R11, R10, PT ;  /* 0x0000000b06027246 */ /* 0x001fe2000380010a */
        /* <DEDUP_REMOVED lines=11> */
[----:B------:R-:W0:Y:S02]  /*2480*/  @P1 LDC.64 R20, c[0x0][0x9e8] ;  /* 0x00027a00ff141b82 */ /* 0x000e240000000a00 */
[----:B0-----:R-:W-:-:S05]  /*2490*/  @P1 IMAD.HI.U32 R6, R7, R20, RZ ;  /* 0x0000001407061227 */ /* 0x001fca00078e00ff */
[----:B------:R-:W-:-:S04]  /*24a0*/  @P1 SHF.R.U32.HI R7, RZ, R21, R6 ;  /* 0x00000015ff071219 */ /* 0x000fc80000011606 */
[----:B------:R-:W-:Y:S01]  /*24b0*/  LOP3.LUT R7, RZ, R7, RZ, 0x33, !PT ;  /* 0x00000007ff077212 */ /* 0x000fe200078e33ff */
[----:B------:R-:W-:Y:S06]  /*24c0*/  BRA `(.L_x_4656) ;  /* 0x0000000000187947 */ /* 0x000fec0003800000 */
.L_x_4655:
[----:B------:R-:W-:Y:S02]  /*24d0*/  ULDC UR6, c[0x0][0x9e4] ;  /* 0x0002790000067ab9 */ /* 0x000fe40000000800 */
[----:B------:R-:W-:-:S05]  /*24e0*/  IMAD.U32 R12, RZ, RZ, UR6 ;  /* 0x00000006ff0c7e24 */ /* 0x000fca000f8e00ff */
[----:B------:R-:W-:-:S13]  /*24f0*/  ISETP.NE.AND P1, PT, R12, 0x1, PT ;  /* 0x000000010c00780c */ /* 0x000fda0003f25270 */
[----:B------:R-:W0:Y:S02]  /*2500*/  @P1 LDC.64 R20, c[0x0][0x9e8] ;  /* 0x00027a00ff141b82 */ /* 0x000e240000000a00 */
[----:B0-----:R-:W-:-:S05]  /*2510*/  @P1 IMAD.HI.U32 R6, R7, R20, RZ ;  /* 0x0000001407061227 */ /* 0x001fca00078e00ff */
[----:B------:R-:W-:-:S07]  /*2520*/  @P1 SHF.R.U32.HI R7, RZ, R21, R6 ;  /* 0x00000015ff071219 */ /* 0x000fce0000011606 */
.L_x_4656:
[----:B------:R-:W-:Y:S05]  /*2530*/  BSYNC B0 ;  /* 0x0000000000007941 */ /* 0x000fea0003800000 */
.L_x_4654:
[----:B------:R-:W-:-:S04]  /*2540*/  IMAD R7, R7, R12, -R8 ;  /* 0x0000000c07077224 */ /* 0x000fc800078e0a08 */
[----:B------:R-:W-:-:S05]  /*2550*/  IMAD R7, R16, -0x2, R7 ;  /* 0xfffffffe10077824 */ /* 0x000fca00078e0207 */
[----:B------:R-:W-:Y:S02]  /*2560*/  VIADDMNMX R2, R7, R12, R2, PT ;  /* 0x0000000c07027246 */ /* 0x000fe40003800102 */
[----:B------:R-:W-:-:S07]  /*2570*/  VIMNMX R3, R3, R7, !PT ;  /* 0x0000000703037248 */ /* 0x000fce0007fe0100 */
.L_x_4653:
[C---:B------:R-:W-:Y:S01]  /*2580*/  ISETP.GE.AND P2, PT, R9.reuse, 0x9, PT ;  /* 0x000000090900780c */ /* 0x040fe20003f46270 */
[----:B------:R-:W0:Y:S01]  /*2590*/  SHFL.IDX PT, R0, R0, 0x1, 0x1c1f ;  /* 0x003c1f0000007f89 */ /* 0x000e2200000e0000 */
[----:B------:R-:W-:Y:S01]  /*25a0*/  ISETP.GE.AND P1, PT, R9, 0x2, PT ;  /* 0x000000020900780c */ /* 0x000fe20003f26270 */
        /* <DEDUP_REMOVED lines=12> */
[----:B0-----:R-:W-:Y:S01]  /*2670*/  IMAD.IADD R15, R15, 0x1, R0 ;  /* 0x000000010f0f7824 */ /* 0x001fe200078e0200 */
        /* <DEDUP_REMOVED lines=17> */
[----:B------:R-:W-:Y:S02]  /*2790*/  ISETP.GE.AND P4, PT, R9, 0x21, PT ;  /* 0x000000210900780c */ /* 0x000fe40003f86270 */
        /* <DEDUP_REMOVED lines=99> */
[----:B------:R-:W-:Y:S02]  /*2dd0*/  P2R R14, PR, RZ, 0x20 ;  /* 0x00000020ff0e7803 */ /* 0x000fe40000000000 */
[----:B------:R-:W-:-:S02]  /*2de0*/  FSEL R77, R77, -INF , !P3 ;  /* 0xff8000004d4d7808 */ /* 0x000fc40005800000 */
[----:B------:R-:W-:Y:S02]  /*2df0*/  ISETP.GE.AND P3, PT, R9, 0x71, PT ;  /* 0x000000710900780c */ /* 0x000fe40003f66270 */
[----:B------:R-:W-:Y:S02]  /*2e00*/  P2R R12, PR, RZ, 0x40 ;  /* 0x00000040ff0c7803 */ /* 0x000fe40000000000 */
        /* <DEDUP_REMOVED lines=16> */
[----:B------:R-:W-:Y:S02]  /*2f10*/  ISETP.GE.AND P6, PT, R9, 0x7a, PT ;  /* 0x0000007a0900780c */ /* 0x000fe40003fc6270 */
[----:B------:R-:W-:Y:S02]  /*2f20*/  VIADDMNMX R9, R0, R11, R10, PT ;  /* 0x0000000b00097246 */ /* 0x000fe4000380010a */
[----:B------:R-:W-:Y:S02]  /*2f30*/  P2R R24, PR, RZ, 0x40 ;  /* 0x00000040ff187803 */ /* 0x000fe40000000000 */
[----:B------:R-:W-:-:S04]  /*2f40*/  ISETP.GT.AND P6, PT, R3, 0x79, !P6 ;  /* 0x000000790300780c */ /* 0x000fc800077c4270 */
[----:B------:R-:W-:-:S04]  /*2f50*/  ISETP.LT.OR P6, PT, R2, 0x7a, P6 ;  /* 0x0000007a0200780c */ /* 0x000fc800037c1670 */
        /* <DEDUP_REMOVED lines=17> */
.L_x_4659:
[----:B------:R-:W-:Y:S02]  /*3070*/  ULDC UR6, c[0x0][0x9e4] ;  /* 0x0002790000067ab9 */ /* 0x000fe40000000800 */
[----:B------:R-:W-:-:S05]  /*3080*/  IMAD.U32 R2, RZ, RZ, UR6 ;  /* 0x00000006ff027e24 */ /* 0x000fca000f8e00ff */
[----:B------:R-:W-:-:S13]  /*3090*/  ISETP.NE.AND P6, PT, R2, 0x1, PT ;  /* 0x000000010200780c */ /* 0x000fda0003fc5270 */
[----:B------:R-:W0:Y:S02]  /*30a0*/  @P6 LDC.64 R10, c[0x0][0x9e8] ;  /* 0x00027a00ff0a6b82 */ /* 0x000e240000000a00 */
[----:B0-----:R-:W-:-:S05]  /*30b0*/  @P6 IMAD.HI.U32 R0, R3, R10, RZ ;  /* 0x0000000a03006227 */ /* 0x001fca00078e00ff */
[----:B------:R-:W-:-:S07]  /*30c0*/  @P6 SHF.R.U32.HI R3, RZ, R11, R0 ;  /* 0x0000000bff036219 */ /* 0x000fce0000011600 */
.L_x_4660:
[----:B------:R-:W-:Y:S05]  /*30d0*/  BSYNC B0 ;  /* 0x0000000000007941 */ /* 0x000fea0003800000 */
.L_x_4658:
[----:B------:R-:W-:-:S04]  /*30e0*/  IMAD R3, R3, R2, -R8 ;  /* 0x0000000203037224 */ /* 0x000fc800078e0a08 */
[----:B------:R-:W-:-:S05]  /*30f0*/  IMAD R0, R16, -0x2, R3 ;  /* 0xfffffffe10007824 */ /* 0x000fca00078e0203 */
[----:B------:R-:W-:Y:S02]  /*3100*/  VIADDMNMX R9, R0, R2, R9, PT ;  /* 0x0000000200097246 */ /* 0x000fe40003800109 */
[----:B------:R-:W-:-:S07]  /*3110*/  VIMNMX R15, R15, R0, !PT ;  /* 0x000000000f0f7248 */ /* 0x000fce0007fe0100 */
.L_x_4657:
[----:B------:R-:W-:Y:S01]  /*3120*/  ISETP.GT.AND P1, PT, R15, 0x1, !P1 ;  /* 0x000000010f00780c */ /* 0x000fe20004f24270 */
[----:B------:R-:W-:Y:S01]  /*3130*/  IMAD.U32 R11, RZ, RZ, UR40 ;  /* 0x00000028ff0b7e24 */ /* 0x000fe2000f8e00ff */
[----:B------:R-:W-:Y:S01]  /*3140*/  ISETP.NE.AND P6, PT, R12, RZ, PT ;  /* 0x000000ff0c00720c */ /* 0x000fe20003fc5270 */
[----:B------:R-:W-:Y:S01]  /*3150*/  UISETP.NE.AND UP1, UPT, UR51, URZ, UPT ;  /* 0x0000003f3300728c */ /* 0x000fe2000bf25270 */
[----:B------:R-:W-:Y:S01]  /*3160*/  ISETP.LT.OR P1, PT, R9, 0x2, P1 ;  /* 0x000000020900780c */ /* 0x000fe20000f21670 */
[----:B------:R-:W-:Y:S01]  /*3170*/  UISETP.NE.AND UP0, UPT, UR50, URZ, UPT ;  /* 0x0000003f3200728c */ /* 0x000fe2000bf05270 */
[----:B------:R-:W-:Y:S01]  /*3180*/  FMNMX.FTZ R3, R7, R25, !PT ;  /* 0x0000001907037209 */ /* 0x000fe20007810000 */
[----:B------:R-:W-:Y:S01]  /*3190*/  UMOV UR10, UR41 ;  /* 0x00000029000a7c82 */ /* 0x000fe20008000000 */
[----:B------:R-:W-:Y:S02]  /*31a0*/  FSEL R27, R27, -INF , !P1 ;  /* 0xff8000001b1b7808 */ /* 0x000fe40004800000 */
[----:B------:R-:W-:-:S02]  /*31b0*/  ISETP.GT.AND P1, PT, R15, 0x9, !P6 ;  /* 0x000000090f00780c */ /* 0x000fc40007724270 */
[----:B------:R-:W-:Y:S02]  /*31c0*/  FMNMX.FTZ R0, R28, R3, !PT ;  /* 0x000000031c007209 */ /* 0x000fe40007810000 */
[----:B------:R-:W-:Y:S01]  /*31d0*/  ISETP.LT.OR P1, PT, R9, 0xa, P1 ;  /* 0x0000000a0900780c */ /* 0x000fe20000f21670 */
[----:B------:R-:W-:Y:S01]  /*31e0*/  @UP1 ULDC UR6, c[0x0][0x44c] ;  /* 0x0001130000061ab9 */ /* 0x000fe20000000800 */
[----:B------:R-:W-:Y:S01]  /*31f0*/  FMNMX.FTZ R3, R29, R0, !PT ;  /* 0x000000001d037209 */ /* 0x000fe20007810000 */
[----:B------:R-:W-:Y:S01]  /*3200*/  UIMAD.WIDE.U32 UR6, UR41, UR6, URZ ;  /* 0x00000006290672a5 */ /* 0x000fe2000f8e003f */
[----:B------:R-:W-:Y:S01]  /*3210*/  FSEL R31, R31, -INF , !P1 ;  /* 0xff8000001f1f7808 */ /* 0x000fe20004800000 */
[----:B------:R-:W-:Y:S01]  /*3220*/  @UP1 ULDC UR11, c[0x0][0x450] ;  /* 0x00011400000b1ab9 */ /* 0x000fe20000000800 */
[----:B------:R-:W-:Y:S01]  /*3230*/  ISETP.NE.AND P1, PT, R13, RZ, PT ;  /* 0x000000ff0d00720c */ /* 0x000fe20003f25270 */
[----:B------:R-:W-:Y:S01]  /*3240*/  @UP1 USHF.R.U32.HI UR10, URZ, UR11, UR7 ;  /* 0x0000000b3f0a1299 */ /* 0x000fe20008011607 */
[----:B------:R-:W-:-:S02]  /*3250*/  FMNMX.FTZ R0, R32, R3, !PT ;  /* 0x0000000320007209 */ /* 0x000fc40007810000 */
[----:B------:R-:W-:Y:S01]  /*3260*/  ISETP.GT.AND P1, PT, R15, 0x10, !P1 ;  /* 0x000000100f00780c */ /* 0x000fe20004f24270 */
[----:B------:R-:W-:Y:S01]  /*3270*/  UIADD3 UR54, UR54, UR10, URZ ;  /* 0x0000000a36367290 */ /* 0x000fe2000fffe03f */
[----:B------:R-:W-:Y:S02]  /*3280*/  FMNMX.FTZ R3, R33, R0, !PT ;  /* 0x0000000021037209 */ /* 0x000fe40007810000 */
[----:B------:R-:W-:Y:S01]  /*3290*/  ISETP.LT.OR P1, PT, R9, 0x11, P1 ;  /* 0x000000110900780c */ /* 0x000fe20000f21670 */
[----:B------:R-:W-:Y:S01]  /*32a0*/  UIADD3 UR14, UR54, UR14, URZ ;  /* 0x0000000e360e7290 */ /* 0x000fe2000fffe03f */
[----:B------:R-:W-:Y:S02]  /*32b0*/  ISETP.GT.AND P2, PT, R15, 0x8, !P2 ;  /* 0x000000080f00780c */ /* 0x000fe40005744270 */
[----:B------:R-:W-:Y:S02]  /*32c0*/  FSEL R34, R34, -INF , !P1 ;  /* 0xff80000022227808 */ /* 0x000fe40004800000 */
[----:B------:R-:W-:-:S02]  /*32d0*/  ISETP.NE.AND P1, PT, R14, RZ, PT ;  /* 0x000000ff0e00720c */ /* 0x000fc40003f25270 */
[----:B------:R-:W-:Y:S02]  /*32e0*/  FMNMX.FTZ R0, R36, R3, !PT ;  /* 0x0000000324007209 */ /* 0x000fe40007810000 */
[----:B------:R-:W-:Y:S02]  /*32f0*/  ISETP.GT.AND P1, PT, R15, 0x11, !P1 ;  /* 0x000000110f00780c */ /* 0x000fe40004f24270 */
[C---:B------:R-:W-:Y:S02]  /*3300*/  ISETP.LT.OR P2, PT, R9.reuse, 0x9, P2 ;  /* 0x000000090900780c */ /* 0x040fe40001741670 */
[----:B------:R-:W-:Y:S02]  /*3310*/  ISETP.LT.OR P1, PT, R9, 0x12, P1 ;  /* 0x000000120900780c */ /* 0x000fe40000f21670 */
[----:B------:R-:W-:Y:S02]  /*3320*/  FMNMX.FTZ R3, R37, R0, !PT ;  /* 0x0000000025037209 */ /* 0x000fe40007810000 */
[----:B------:R-:W-:-:S02]  /*3330*/  FSEL R35, R35, -INF , !P1 ;  /* 0xff80000023237808 */ /* 0x000fc40004800000 */
[----:B------:R-:W-:Y:S02]  /*3340*/  ISETP.NE.AND P1, PT, R20, RZ, PT ;  /* 0x000000ff1400720c */ /* 0x000fe40003f25270 */
[----:B------:R-:W-:Y:S02]  /*3350*/  FSEL R30, R30, -INF , !P2 ;  /* 0xff8000001e1e7808 */ /* 0x000fe40005000000 */
[----:B------:R-:W-:Y:S02]  /*3360*/  ISETP.GT.AND P1, PT, R15, 0x18, !P1 ;  /* 0x000000180f00780c */ /* 0x000fe40004f24270 */
[----:B------:R-:W-:Y:S02]  /*3370*/  ISETP.NE.AND P2, PT, R94, RZ, PT ;  /* 0x000000ff5e00720c */ /* 0x000fe40003f45270 */
[----:B------:R-:W-:Y:S02]  /*3380*/  ISETP.LT.OR P1, PT, R9, 0x19, P1 ;  /* 0x000000190900780c */ /* 0x000fe40000f21670 */
[----:B------:R-:W-:-:S02]  /*3390*/  FMNMX.FTZ R0, R40, R3, !PT ;  /* 0x0000000328007209 */ /* 0x000fc40007810000 */
[----:B------:R-:W-:Y:S02]  /*33a0*/  FSEL R38, R38, -INF , !P1 ;  /* 0xff80000026267808 */ /* 0x000fe40004800000 */
[----:B------:R-:W-:Y:S02]  /*33b0*/  ISETP.NE.AND P1, PT, R21, RZ, PT ;  /* 0x000000ff1500720c */ /* 0x000fe40003f25270 */
[----:B------:R-:W-:Y:S02]  /*33c0*/  FMNMX.FTZ R3, R41, R0, !PT ;  /* 0x0000000029037209 */ /* 0x000fe40007810000 */
[----:B------:R-:W-:Y:S02]  /*33d0*/  ISETP.GT.AND P1, PT, R15, 0x19, !P1 ;  /* 0x000000190f00780c */ /* 0x000fe40004f24270 */
[----:B------:R-:W-:Y:S02]  /*33e0*/  ISETP.NE.AND P6, PT, R95, RZ, PT ;  /* 0x000000ff5f00720c */ /* 0x000fe40003fc5270 */
        /* <DEDUP_REMOVED lines=13> */
[----:B------:R-:W-:Y:S02]  /*34c0*/  FMNMX.FTZ R3, R53, R0, !PT ;  /* 0x0000000035037209 */ /* 0x000fe40007810000 */
[----:B------:R-:W-:Y:S02]  /*34d0*/  ISETP.LT.OR P1, PT, R9, 0x22, P1 ;  /* 0x000000220900780c */ /* 0x000fe40000f21670 */
[----:B------:R-:W-:Y:S02]  /*34e0*/  FMNMX.FTZ R0, R56, R3, !PT ;  /* 0x0000000338007209 */ /* 0x000fe40007810000 */
[----:B------:R-:W-:Y:S02]  /*34f0*/  FSEL R43, R43, -INF , !P1 ;  /* 0xff8000002b2b7808 */ /* 0x000fe40004800000 */
[----:B------:R-:W-:Y:S02]  /*3500*/  ISETP.NE.AND P1, PT, R91, RZ, PT ;  /* 0x000000ff5b00720c */ /* 0x000fe40003f25270 */
[----:B------:R-:W-:-:S02]  /*3510*/  FMNMX.FTZ R3, R57, R0, !PT ;  /* 0x0000000039037209 */ /* 0x000fc40007810000 */
        /* <DEDUP_REMOVED lines=19> */
[----:B------:R-:W-:Y:S02]  /*3650*/  ISETP.GT.AND P1, PT, R15, 0x31, !P2 ;  /* 0x000000310f00780c */ /* 0x000fe40005724270 */
[----:B------:R-:W-:Y:S02]  /*3660*/  FMNMX.FTZ R0, R76, R3, !PT ;  /* 0x000000034c007209 */ /* 0x000fe40007810000 */
[----:B------:R-:W-:Y:S02]  /*3670*/  ISETP.LT.OR P1, PT, R9, 0x32, P1 ;  /* 0x000000320900780c */ /* 0x000fe40000f21670 */
[----:B------:R-:W-:Y:S02]  /*3680*/  FMNMX.FTZ R3, R77, R0, !PT ;  /* 0x000000004d037209 */ /* 0x000fe40007810000 */
[----:B------:R-:W-:-:S02]  /*3690*/  FSEL R51, R51, -INF , !P1 ;  /* 0xff80000033337808 */ /* 0x000fc40004800000 */
        /* <DEDUP_REMOVED lines=10> */
[----:B------:R-:W-:Y:S01]  /*3740*/  ISETP.NE.AND P2, PT, R105, RZ, PT ;  /* 0x000000ff6900720c */ /* 0x000fe20003f45270 */
[----:B------:R-:W0:Y:S01]  /*3750*/  SHFL.BFLY PT, R3, R2, 0x2, 0x1f ;  /* 0x0c401f0002037f89 */ /* 0x000e2200000e0000 */
[----:B------:R-:W-:-:S02]  /*3760*/  FSEL R55, R55, -INF , !P1 ;  /* 0xff80000037377808 */ /* 0x000fc40004800000 */
[----:B------:R-:W-:Y:S02]  /*3770*/  ISETP.NE.AND P1, PT, R97, RZ, PT ;  /* 0x000000ff6100720c */ /* 0x000fe40003f25270 */
[----:B------:R-:W-:Y:S02]  /*3780*/  ISETP.NE.AND P6, PT, R106, RZ, PT ;  /* 0x000000ff6a00720c */ /* 0x000fe40003fc5270 */
[C---:B------:R-:W-:Y:S02]  /*3790*/  ISETP.GT.AND P1, PT, R15.reuse, 0x40, !P1 ;  /* 0x000000400f00780c */ /* 0x040fe40004f24270 */
[----:B------:R-:W-:Y:S02]  /*37a0*/  ISETP.GT.AND P3, PT, R15, 0x70, !P3 ;  /* 0x000000700f00780c */ /* 0x000fe40005f64270 */
[----:B------:R-:W-:Y:S02]  /*37b0*/  ISETP.LT.OR P1, PT, R9, 0x41, P1 ;  /* 0x000000410900780c */ /* 0x000fe40000f21670 */
[----:B------:R-:W-:-:S02]  /*37c0*/  ISETP.GT.AND P4, PT, R15, 0x71, !P4 ;  /* 0x000000710f00780c */ /* 0x000fc40006784270 */
[----:B------:R-:W-:Y:S02]  /*37d0*/  FSEL R58, R58, -INF , !P1 ;  /* 0xff8000003a3a7808 */ /* 0x000fe40004800000 */
[----:B------:R-:W-:Y:S02]  /*37e0*/  ISETP.NE.AND P1, PT, R98, RZ, PT ;  /* 0x000000ff6200720c */ /* 0x000fe40003f25270 */
[C---:B------:R-:W-:Y:S02]  /*37f0*/  ISETP.GT.AND P5, PT, R15.reuse, 0x78, !P5 ;  /* 0x000000780f00780c */ /* 0x040fe40006fa4270 */
[----:B------:R-:W-:Y:S02]  /*3800*/  ISETP.GT.AND P1, PT, R15, 0x41, !P1 ;  /* 0x000000410f00780c */ /* 0x000fe40004f24270 */
[C---:B------:R-:W-:Y:S02]  /*3810*/  ISETP.LT.OR P3, PT, R9.reuse, 0x71, P3 ;  /* 0x000000710900780c */ /* 0x040fe40001f61670 */
[----:B------:R-:W-:-:S02]  /*3820*/  ISETP.LT.OR P1, PT, R9, 0x42, P1 ;  /* 0x000000420900780c */ /* 0x000fc40000f21670 */
[----:B0-----:R-:W-:Y:S02]  /*3830*/  FMNMX.FTZ R3, R2, R3, !PT ;  /* 0x0000000302037209 */ /* 0x001fe40007810000 */
[----:B------:R-:W-:Y:S02]  /*3840*/  FSEL R59, R59, -INF , !P1 ;  /* 0xff8000003b3b7808 */ /* 0x000fe40004800000 */
[----:B------:R-:W-:Y:S01]  /*3850*/  ISETP.NE.AND P1, PT, R99, RZ, PT ;  /* 0x000000ff6300720c */ /* 0x000fe20003f25270 */
[----:B------:R-:W0:Y:S01]  /*3860*/  SHFL.BFLY PT, R0, R3, 0x1, 0x1f ;  /* 0x0c201f0003007f89 */ /* 0x000e2200000e0000 */
[----:B------:R-:W-:Y:S02]  /*3870*/  ISETP.LT.OR P4, PT, R9, 0x72, P4 ;  /* 0x000000720900780c */ /* 0x000fe40002781670 */
[----:B------:R-:W-:Y:S02]  /*3880*/  ISETP.GT.AND P1, PT, R15, 0x48, !P1 ;  /* 0x000000480f00780c */ /* 0x000fe40004f24270 */
[----:B------:R-:W-:-:S02]  /*3890*/  FSEL R82, R82, -INF , !P3 ;  /* 0xff80000052527808 */ /* 0x000fc40005800000 */
[C---:B------:R-:W-:Y:S02]  /*38a0*/  ISETP.LT.OR P1, PT, R9.reuse, 0x49, P1 ;  /* 0x000000490900780c */ /* 0x040fe40000f21670 */
[----:B------:R-:W-:Y:S02]  /*38b0*/  ISETP.LT.OR P5, PT, R9, 0x79, P5 ;  /* 0x000000790900780c */ /* 0x000fe40002fa1670 */
[----:B------:R-:W-:Y:S02]  /*38c0*/  FSEL R62, R62, -INF , !P1 ;  /* 0xff8000003e3e7808 */ /* 0x000fe40004800000 */
[----:B------:R-:W-:Y:S02]  /*38d0*/  ISETP.NE.AND P1, PT, R100, RZ, PT ;  /* 0x000000ff6400720c */ /* 0x000fe40003f25270 */
[----:B------:R-:W-:Y:S02]  /*38e0*/  FSEL R83, R83, -INF , !P4 ;  /* 0xff80000053537808 */ /* 0x000fe40006000000 */
[----:B------:R-:W-:-:S02]  /*38f0*/  ISETP.GT.AND P1, PT, R15, 0x49, !P1 ;  /* 0x000000490f00780c */ /* 0x000fc40004f24270 */
[----:B------:R-:W-:Y:S02]  /*3900*/  FSEL R86, R86, -INF , !P5 ;  /* 0xff80000056567808 */ /* 0x000fe40006800000 */
[----:B------:R-:W-:Y:S02]  /*3910*/  ISETP.LT.OR P1, PT, R9, 0x4a, P1 ;  /* 0x0000004a0900780c */ /* 0x000fe40000f21670 */
[----:B0-----:R-:W-:Y:S02]  /*3920*/  FMNMX.FTZ R0, R3, R0, !PT ;  /* 0x0000000003007209 */ /* 0x001fe40007810000 */
[----:B------:R-:W-:Y:S02]  /*3930*/  FSEL R63, R63, -INF , !P1 ;  /* 0xff8000003f3f7808 */ /* 0x000fe40004800000 */
[----:B------:R-:W-:-:S04]  /*3940*/  ISETP.NE.AND P1, PT, R101, RZ, PT ;  /* 0x000000ff6500720c */ /* 0x000fc80003f25270 */
[----:B------:R-:W-:-:S04]  /*3950*/  ISETP.GT.AND P1, PT, R15, 0x50, !P1 ;  /* 0x000000500f00780c */ /* 0x000fc80004f24270 */
[----:B------:R-:W-:-:S04]  /*3960*/  ISETP.LT.OR P1, PT, R9, 0x51, P1 ;  /* 0x000000510900780c */ /* 0x000fc80000f21670 */
        /* <DEDUP_REMOVED lines=13> */
[----:B------:R-:W-:Y:S02]  /*3a40*/  ISETP.GT.AND P1, PT, R15, 0x60, !P2 ;  /* 0x000000600f00780c */ /* 0x000fe40005724270 */
[----:B------:R-:W-:Y:S02]  /*3a50*/  ISETP.NE.AND P2, PT, R108, RZ, PT ;  /* 0x000000ff6c00720c */ /* 0x000fe40003f45270 */
[----:B------:R-:W-:Y:S02]  /*3a60*/  ISETP.LT.OR P1, PT, R9, 0x61, P1 ;  /* 0x000000610900780c */ /* 0x000fe40000f21670 */
[----:B------:R-:W-:Y:S02]  /*3a70*/  ISETP.GT.AND P2, PT, R15, 0x69, !P2 ;  /* 0x000000690f00780c */ /* 0x000fe40005744270 */
[----:B------:R-:W-:-:S02]  /*3a80*/  FSEL R74, R74, -INF , !P1 ;  /* 0xff8000004a4a7808 */ /* 0x000fc40004800000 */
[----:B------:R-:W-:Y:S02]  /*3a90*/  ISETP.GT.AND P1, PT, R15, 0x61, !P6 ;  /* 0x000000610f00780c */ /* 0x000fe40007724270 */
[----:B------:R-:W-:Y:S01]  /*3aa0*/  ISETP.NE.AND P6, PT, R6, RZ, PT ;  /* 0x000000ff0600720c */ /* 0x000fe20003fc5270 */
[----:B------:R-:W-:-:S01]  /*3ab0*/  FFMA.FTZ R6, R0, R11, -8 ;  /* 0xc100000000067423 */ /* 0x000fc2000001000b */
[C---:B------:R-:W-:Y:S02]  /*3ac0*/  ISETP.LT.OR P1, PT, R9.reuse, 0x62, P1 ;  /* 0x000000620900780c */ /* 0x040fe40000f21670 */
[----:B------:R-:W-:Y:S02]  /*3ad0*/  ISETP.LT.OR P2, PT, R9, 0x6a, P2 ;  /* 0x0000006a0900780c */ /* 0x000fe40001741670 */
[----:B------:R-:W-:Y:S02]  /*3ae0*/  FSEL R75, R75, -INF , !P1 ;  /* 0xff8000004b4b7808 */ /* 0x000fe40004800000 */
[----:B------:R-:W-:-:S02]  /*3af0*/  FSETP.NEU.FTZ.AND P1, PT, R0, -INF , PT ;  /* 0xff8000000000780b */ /* 0x000fc40003f3d000 */
[----:B------:R-:W-:Y:S02]  /*3b00*/  FSEL R79, R79, -INF , !P2 ;  /* 0xff8000004f4f7808 */ /* 0x000fe40005000000 */
[----:B------:R-:W-:Y:S02]  /*3b10*/  FSEL R92, R6, RZ, P1 ;  /* 0x000000ff065c7208 */ /* 0x000fe40000800000 */
[----:B------:R-:W-:Y:S02]  /*3b20*/  ISETP.GT.AND P1, PT, R15, RZ, !P6 ;  /* 0x000000ff0f00720c */ /* 0x000fe40007724270 */
[----:B------:R-:W-:Y:S01]  /*3b30*/  ISETP.NE.AND P6, PT, R24, RZ, PT ;  /* 0x000000ff1800720c */ /* 0x000fe20003fc5270 */
[--C-:B------:R-:W-:Y:S01]  /*3b40*/  FFMA.FTZ R2, R7, UR40, -R92.reuse ;  /* 0x0000002807027c23 */ /* 0x100fe2000801085c */
[----:B------:R-:W-:Y:S01]  /*3b50*/  ISETP.LT.OR P1, PT, R9, 0x1, P1 ;  /* 0x000000010900780c */ /* 0x000fe20000f21670 */
[--C-:B------:R-:W-:Y:S01]  /*3b60*/  FFMA.FTZ R32, R32, UR40, -R92.reuse ;  /* 0x0000002820207c23 */ /* 0x100fe2000801085c */
[----:B------:R-:W-:Y:S01]  /*3b70*/  ISETP.GT.AND P6, PT, R15, 0x79, !P6 ;  /* 0x000000790f00780c */ /* 0x000fe200077c4270 */
[--C-:B------:R-:W-:Y:S01]  /*3b80*/  FFMA.FTZ R3, R25, UR40, -R92.reuse ;  /* 0x0000002819037c23 */ /* 0x100fe2000801085c */
[----:B------:R-:W-:Y:S01]  /*3b90*/  FSEL R90, R26, -INF , !P1 ;  /* 0xff8000001a5a7808 */ /* 0x000fe20004800000 */
[--C-:B------:R-:W-:Y:S01]  /*3ba0*/  FFMA.FTZ R6, R28, UR40, -R92.reuse ;  /* 0x000000281c067c23 */ /* 0x100fe2000801085c */
[----:B------:R-:W-:Y:S01]  /*3bb0*/  ISETP.NE.AND P1, PT, R107, RZ, PT ;  /* 0x000000ff6b00720c */ /* 0x000fe20003f25270 */
[----:B------:R-:W-:Y:S01]  /*3bc0*/  MUFU.EX2 R2, R2 ;  /* 0x0000000200027308 */ /* 0x000fe20000000800 */
[----:B------:R-:W-:Y:S01]  /*3bd0*/  FMNMX.FTZ R7, R90, R27, !PT ;  /* 0x0000001b5a077209 */ /* 0x000fe20007810000 */
[--C-:B------:R-:W-:Y:S01]  /*3be0*/  FFMA.FTZ R11, R29, UR40, -R92.reuse ;  /* 0x000000281d0b7c23 */ /* 0x100fe2000801085c */
[----:B------:R-:W-:Y:S01]  /*3bf0*/  ISETP.GT.AND P1, PT, R15, 0x68, !P1 ;  /* 0x000000680f00780c */ /* 0x000fe20004f24270 */
[--C-:B------:R-:W-:Y:S01]  /*3c00*/  FFMA.FTZ R41, R41, UR40, -R92.reuse ;  /* 0x0000002829297c23 */ /* 0x100fe2000801085c */
[----:B------:R-:W-:Y:S01]  /*3c10*/  FMNMX.FTZ R8, R30, R7, !PT ;  /* 0x000000071e087209 */ /* 0x000fe20007810000 */
[--C-:B------:R-:W-:Y:S01]  /*3c20*/  FFMA.FTZ R37, R37, UR40, -R92.reuse ;  /* 0x0000002825257c23 */ /* 0x100fe2000801085c */
[----:B------:R-:W-:Y:S01]  /*3c30*/  ISETP.LT.OR P1, PT, R9, 0x69, P1 ;  /* 0x000000690900780c */ /* 0x000fe20000f21670 */
[----:B------:R0:W-:Y:S01]  /*3c40*/  MUFU.EX2 R7, R32 ;  /* 0x0000002000077308 */ /* 0x0001e20000000800 */
[----:B------:R-:W-:Y:S01]  /*3c50*/  FMNMX.FTZ R13, R31, R8, !PT ;  /* 0x000000081f0d7209 */ /* 0x000fe20007810000 */
[--C-:B------:R-:W-:Y:S01]  /*3c60*/  FFMA.FTZ R8, R33, UR40, -R92.reuse ;  /* 0x0000002821087c23 */ /* 0x100fe2000801085c */
[----:B------:R-:W-:Y:S01]  /*3c70*/  FSEL R78, R78, -INF , !P1 ;  /* 0xff8000004e4e7808 */ /* 0x000fe20004800000 */
[--C-:B------:R-:W-:Y:S01]  /*3c80*/  FFMA.FTZ R29, R69, UR40, -R92.reuse ;  /* 0x00000028451d7c23 */ /* 0x100fe2000801085c */
[----:B------:R-:W-:Y:S01]  /*3c90*/  FMNMX.FTZ R10, R34, R13, !PT ;  /* 0x0000000d220a7209 */ /* 0x000fe20007810000 */
[--C-:B------:R-:W-:Y:S01]  /*3ca0*/  FFMA.FTZ R44, R44, UR40, -R92.reuse ;  /* 0x000000282c2c7c23 */ /* 0x100fe2000801085c */
[----:B------:R-:W-:Y:S01]  /*3cb0*/  ISETP.LT.OR P6, PT, R9, 0x7a, P6 ;  /* 0x0000007a0900780c */ /* 0x000fe200037c1670 */
[----:B------:R-:W1:Y:S01]  /*3cc0*/  MUFU.EX2 R3, R3 ;  /* 0x0000000300037308 */ /* 0x000e620000000800 */
[----:B------:R-:W-:Y:S01]  /*3cd0*/  FMNMX.FTZ R13, R35, R10, !PT ;  /* 0x0000000a230d7209 */ /* 0x000fe20007810000 */
[----:B0-----:R-:W-:Y:S01]  /*3ce0*/  IMAD.U32 R32, RZ, RZ, UR40 ;  /* 0x00000028ff207e24 */ /* 0x001fe2000f8e00ff */
[----:B------:R-:W-:Y:S01]  /*3cf0*/  FSEL R87, R87, -INF , !P6 ;  /* 0xff80000057577808 */ /* 0x000fe20007000000 */
[--C-:B------:R-:W-:Y:S01]  /*3d00*/  FFMA.FTZ R10, R36, UR40, -R92.reuse ;  /* 0x00000028240a7c23 */ /* 0x100fe2000801085c */
[----:B------:R-:W-:Y:S01]  /*3d10*/  FMNMX.FTZ R12, R38, R13, !PT ;  /* 0x0000000d260c7209 */ /* 0x000fe20007810000 */
[--C-:B------:R-:W-:Y:S01]  /*3d20*/  FFMA.FTZ R45, R45, UR40, -R92.reuse ;  /* 0x000000282d2d7c23 */ /* 0x100fe2000801085c */
[----:B------:R-:W-:-:S01]  /*3d30*/  FFMA.FTZ R49, R49, UR40, -R92 ;  /* 0x0000002831317c23 */ /* 0x000fc2000801085c */
[----:B------:R-:W0:Y:S01]  /*3d40*/  MUFU.EX2 R6, R6 ;  /* 0x0000000600067308 */ /* 0x000e220000000800 */
[----:B------:R-:W-:Y:S01]  /*3d50*/  FMNMX.FTZ R13, R39, R12, !PT ;  /* 0x0000000c270d7209 */ /* 0x000fe20007810000 */
[--C-:B------:R-:W-:Y:S01]  /*3d60*/  FFMA.FTZ R52, R52, UR40, -R92.reuse ;  /* 0x0000002834347c23 */ /* 0x100fe2000801085c */
[----:B------:R-:W-:-:S01]  /*3d70*/  FFMA.FTZ R53, R53, UR40, -R92 ;  /* 0x0000002835357c23 */ /* 0x000fc2000801085c */
[--C-:B------:R-:W-:Y:S01]  /*3d80*/  FFMA.FTZ R60, R60, UR40, -R92.reuse ;  /* 0x000000283c3c7c23 */ /* 0x100fe2000801085c */
[----:B------:R-:W-:Y:S01]  /*3d90*/  FMNMX.FTZ R12, R42, R13, !PT ;  /* 0x0000000d2a0c7209 */ /* 0x000fe20007810000 */
[--C-:B------:R-:W-:Y:S01]  /*3da0*/  FFMA.FTZ R61, R61, UR40, -R92.reuse ;  /* 0x000000283d3d7c23 */ /* 0x100fe2000801085c */
[----:B------:R-:W-:-:S01]  /*3db0*/  FFMA.FTZ R56, R56, UR40, -R92 ;  /* 0x0000002838387c23 */ /* 0x000fc2000801085c */
[----:B------:R-:W2:Y:S01]  /*3dc0*/  MUFU.EX2 R11, R11 ;  /* 0x0000000b000b7308 */ /* 0x000ea20000000800 */
[----:B------:R-:W-:Y:S01]  /*3dd0*/  FMNMX.FTZ R13, R43, R12, !PT ;  /* 0x0000000c2b0d7209 */ /* 0x000fe20007810000 */
[--C-:B------:R-:W-:Y:S01]  /*3de0*/  FFMA.FTZ R12, R40, UR40, -R92.reuse ;  /* 0x00000028280c7c23 */ /* 0x100fe2000801085c */
[----:B------:R-:W-:-:S01]  /*3df0*/  FFMA.FTZ R57, R57, UR40, -R92 ;  /* 0x0000002839397c23 */ /* 0x000fc2000801085c */
[--C-:B------:R-:W-:Y:S01]  /*3e00*/  FFMA.FTZ R68, R68, UR40, -R92.reuse ;  /* 0x0000002844447c23 */ /* 0x100fe2000801085c */
[----:B------:R-:W-:Y:S01]  /*3e10*/  FMNMX.FTZ R14, R46, R13, !PT ;  /* 0x0000000d2e0e7209 */ /* 0x000fe20007810000 */
[--C-:B------:R-:W-:Y:S01]  /*3e20*/  FFMA.FTZ R64, R64, UR40, -R92.reuse ;  /* 0x0000002840407c23 */ /* 0x100fe2000801085c */
[----:B------:R-:W-:-:S01]  /*3e30*/  FFMA.FTZ R65, R65, UR40, -R92 ;  /* 0x0000002841417c23 */ /* 0x000fc2000801085c */
[----:B------:R-:W3:Y:S01]  /*3e40*/  MUFU.EX2 R8, R8 ;  /* 0x0000000800087308 */ /* 0x000ee20000000800 */
[----:B------:R-:W-:Y:S01]  /*3e50*/  FMNMX.FTZ R13, R47, R14, !PT ;  /* 0x0000000e2f0d7209 */ /* 0x000fe20007810000 */
[--C-:B------:R-:W-:Y:S01]  /*3e60*/  FFMA.FTZ R25, R76, UR40, -R92.reuse ;  /* 0x000000284c197c23 */ /* 0x100fe2000801085c */
[----:B------:R-:W-:-:S01]  /*3e70*/  FFMA.FTZ R24, R77, UR40, -R92 ;  /* 0x000000284d187c23 */ /* 0x000fc2000801085c */
[--C-:B------:R-:W-:Y:S01]  /*3e80*/  FFMA.FTZ R33, R72, UR40, -R92.reuse ;  /* 0x0000002848217c23 */ /* 0x100fe2000801085c */
[----:B------:R-:W-:Y:S01]  /*3e90*/  FMNMX.FTZ R14, R50, R13, !PT ;  /* 0x0000000d320e7209 */ /* 0x000fe20007810000 */
[----:B------:R-:W-:-:S02]  /*3ea0*/  FFMA.FTZ R28, R73, UR40, -R92 ;  /* 0x00000028491c7c23 */ /* 0x000fc4000801085c */
[----:B------:R1:W-:Y:S01]  /*3eb0*/  MUFU.EX2 R13, R41 ;  /* 0x00000029000d7308 */ /* 0x0003e20000000800 */
[----:B------:R-:W-:-:S04]  /*3ec0*/  FMNMX.FTZ R21, R51, R14, !PT ;  /* 0x0000000e33157209 */ /* 0x000fc80007810000 */
[----:B------:R-:W-:-:S03]  /*3ed0*/  FMNMX.FTZ R14, R54, R21, !PT ;  /* 0x00000015360e7209 */ /* 0x000fc60007810000 */
[----:B------:R-:W4:Y:S01]  /*3ee0*/  MUFU.EX2 R10, R10 ;  /* 0x0000000a000a7308 */ /* 0x000f220000000800 */
[----:B------:R-:W-:Y:S01]  /*3ef0*/  FMNMX.FTZ R21, R55, R14, !PT ;  /* 0x0000000e37157209 */ /* 0x000fe20007810000 */
[----:B-1----:R-:W-:-:S03]  /*3f00*/  FADD.FTZ R41, R2, R3 ;  /* 0x0000000302297221 */ /* 0x002fc60000010000 */
[----:B------:R-:W-:Y:S01]  /*3f10*/  FMNMX.FTZ R14, R58, R21, !PT ;  /* 0x000000153a0e7209 */ /* 0x000fe20007810000 */
[----:B0-----:R-:W-:-:S02]  /*3f20*/  FADD.FTZ R36, R6, R41 ;  /* 0x0000002906247221 */ /* 0x001fc40000010000 */
[----:B------:R-:W0:Y:S01]  /*3f30*/  MUFU.EX2 R37, R37 ;  /* 0x0000002500257308 */ /* 0x000e220000000800 */
[----:B------:R-:W-:Y:S01]  /*3f40*/  FMNMX.FTZ R21, R59, R14, !PT ;  /* 0x0000000e3b157209 */ /* 0x000fe20007810000 */
[----:B--2---:R-:W-:Y:S01]  /*3f50*/  FADD.FTZ R36, R11, R36 ;  /* 0x000000240b247221 */ /* 0x004fe20000010000 */
[----:B------:R-:W-:-:S02]  /*3f60*/  FFMA.FTZ R14, R48, UR40, -R92 ;  /* 0x00000028300e7c23 */ /* 0x000fc4000801085c */
[----:B------:R-:W-:Y:S01]  /*3f70*/  FMNMX.FTZ R20, R62, R21, !PT ;  /* 0x000000153e147209 */ /* 0x000fe20007810000 */
[----:B------:R-:W-:-:S02]  /*3f80*/  FADD.FTZ R41, R7, R36 ;  /* 0x0000002407297221 */ /* 0x000fc40000010000 */
[----:B------:R-:W-:Y:S01]  /*3f90*/  MUFU.EX2 R12, R12 ;  /* 0x0000000c000c7308 */ /* 0x000fe20000000800 */
[----:B------:R-:W-:Y:S01]  /*3fa0*/  FMNMX.FTZ R21, R63, R20, !PT ;  /* 0x000000143f157209 */ /* 0x000fe20007810000 */
[----:B---3--:R-:W-:-:S03]  /*3fb0*/  FADD.FTZ R69, R8, R41 ;  /* 0x0000002908457221 */ /* 0x008fc60000010000 */
[----:B------:R-:W-:Y:S01]  /*3fc0*/  FMNMX.FTZ R20, R66, R21, !PT ;  /* 0x0000001542147209 */ /* 0x000fe20007810000 */
[----:B----4-:R-:W-:-:S02]  /*3fd0*/  FADD.FTZ R40, R10, R69 ;  /* 0x000000450a287221 */ /* 0x010fc40000010000 */
[----:B------:R-:W-:Y:S01]  /*3fe0*/  MUFU.EX2 R44, R44 ;  /* 0x0000002c002c7308 */ /* 0x000fe20000000800 */
[----:B------:R-:W-:Y:S02]  /*3ff0*/  FMNMX.FTZ R21, R67, R20, !PT ;  /* 0x0000001443157209 */ /* 0x000fe40007810000 */
[----:B0-----:R-:W-:Y:S02]  /*4000*/  F2FP.SATFINITE.E4M3.F32.PACK_AB_MERGE_C R10, R37, R10, RZ ;  /* 0x0000000a250a723e */ /* 0x001fe400048070ff */
[----:B------:R-:W-:Y:S02]  /*4010*/  FMNMX.FTZ R20, R70, R21, !PT ;  /* 0x0000001546147209 */ /* 0x000fe40007810000 */
[----:B------:R-:W-:Y:S01]  /*4020*/  F2FP.SATFINITE.E4M3.F32.PACK_AB_MERGE_C R198, R8, R7, R10 ;  /* 0x0000000708c6723e */ /* 0x000fe2000480700a */
[----:B------:R-:W-:Y:S01]  /*4030*/  MUFU.EX2 R45, R45 ;  /* 0x0000002d002d7308 */ /* 0x000fe20000000800 */
[----:B------:R-:W-:Y:S01]  /*4040*/  FMNMX.FTZ R21, R71, R20, !PT ;  /* 0x0000001447157209 */ /* 0x000fe20007810000 */
[----:B------:R-:W-:-:S03]  /*4050*/  VIADD R8, R88, 0xfffffffe ;  /* 0xfffffffe58087836 */ /* 0x000fc60000000000 */
[----:B------:R-:W-:-:S03]  /*4060*/  FMNMX.FTZ R20, R74, R21, !PT ;  /* 0x000000154a147209 */ /* 0x000fc60007810000 */
[----:B------:R-:W-:Y:S01]  /*4070*/  MUFU.EX2 R14, R14 ;  /* 0x0000000e000e7308 */ /* 0x000fe20000000800 */
[----:B------:R-:W-:-:S04]  /*4080*/  FMNMX.FTZ R15, R75, R20, !PT ;  /* 0x000000144b0f7209 */ /* 0x000fc80007810000 */
[----:B------:R-:W-:-:S03]  /*4090*/  FMNMX.FTZ R20, R78, R15, !PT ;  /* 0x0000000f4e147209 */ /* 0x000fc60007810000 */
[----:B------:R-:W-:Y:S01]  /*40a0*/  MUFU.EX2 R49, R49 ;  /* 0x0000003100317308 */ /* 0x000fe20000000800 */
[----:B------:R-:W-:-:S04]  /*40b0*/  FMNMX.FTZ R15, R79, R20, !PT ;  /* 0x000000144f0f7209 */ /* 0x000fc80007810000 */
[----:B------:R-:W-:Y:S01]  /*40c0*/  FMNMX.FTZ R20, R82, R15, !PT ;  /* 0x0000000f52147209 */ /* 0x000fe20007810000 */
[----:B------:R-:W-:-:S02]  /*40d0*/  FFMA.FTZ R15, R81, UR40, -R92 ;  /* 0x00000028510f7c23 */ /* 0x000fc4000801085c */
[----:B------:R-:W-:Y:S01]  /*40e0*/  MUFU.EX2 R52, R52 ;  /* 0x0000003400347308 */ /* 0x000fe20000000800 */
[----:B------:R-:W-:-:S04]  /*40f0*/  FMNMX.FTZ R9, R83, R20, !PT ;  /* 0x0000001453097209 */ /* 0x000fc80007810000 */
[----:B------:R-:W-:-:S03]  /*4100*/  FMNMX.FTZ R20, R86, R9, !PT ;  /* 0x0000000956147209 */ /* 0x000fc60007810000 */
[----:B------:R-:W-:Y:S01]  /*4110*/  MUFU.EX2 R53, R53 ;  /* 0x0000003500357308 */ /* 0x000fe20000000800 */
[----:B------:R-:W-:-:S05]  /*4120*/  FMNMX.FTZ R20, R87, R20, !PT ;  /* 0x0000001457147209 */ /* 0x000fca0007810000 */
[----:B------:R-:W0:Y:S02]  /*4130*/  SHFL.BFLY PT, R9, R20, 0x2, 0x1f ;  /* 0x0c401f0014097f89 */ /* 0x000e2400000e0000 */
[----:B------:R-:W-:Y:S08]  /*4140*/  MUFU.EX2 R60, R60 ;  /* 0x0000003c003c7308 */ /* 0x000ff00000000800 */
[----:B------:R-:W-:Y:S08]  /*4150*/  MUFU.EX2 R61, R61 ;  /* 0x0000003d003d7308 */ /* 0x000ff00000000800 */
[----:B------:R-:W-:Y:S01]  /*4160*/  MUFU.EX2 R56, R56 ;  /* 0x0000003800387308 */ /* 0x000fe20000000800 */
[----:B0-----:R-:W-:Y:S01]  /*4170*/  FMNMX.FTZ R21, R20, R9, !PT ;  /* 0x0000000914157209 */ /* 0x001fe20007810000 */
[----:B------:R-:W-:-:S06]  /*4180*/  FFMA.FTZ R20, R80, UR40, -R92 ;  /* 0x0000002850147c23 */ /* 0x000fcc000801085c */
[----:B------:R-:W-:Y:S01]  /*4190*/  MUFU.EX2 R57, R57 ;  /* 0x0000003900397308 */ /* 0x000fe20000000800 */
[----:B------:R-:W0:Y:S07]  /*41a0*/  SHFL.BFLY PT, R26, R21, 0x1, 0x1f ;  /* 0x0c201f00151a7f89 */ /* 0x000e2e00000e0000 */
        /* <DEDUP_REMOVED lines=45> */
[--C-:B------:R-:W-:Y:S01]  /*4480*/  FFMA.FTZ R82, R82, UR40, -R32.reuse ;  /* 0x0000002852527c23 */ /* 0x100fe20008010820 */
[----:B------:R-:W-:-:S01]  /*4490*/  FFMA.FTZ R83, R83, UR40, -R32 ;  /* 0x0000002853537c23 */ /* 0x000fc20008010820 */
[--C-:B------:R-:W-:Y:S01]  /*44a0*/  FFMA.FTZ R86, R86, UR40, -R32.reuse ;  /* 0x0000002856567c23 */ /* 0x100fe20008010820 */
[----:B------:R-:W-:-:S03]  /*44b0*/  FFMA.FTZ R32, R87, UR40, -R32 ;  /* 0x0000002857207c23 */ /* 0x000fc60008010820 */
[----:B------:R-:W0:Y:S01]  /*44c0*/  MUFU.EX2 R34, R34 ;  /* 0x0000002200227308 */ /* 0x000e220000000800 */
[----:B-1----:R-:W-:-:S01]  /*44d0*/  FADD.FTZ R36, R30, R41 ;  /* 0x000000291e247221 */ /* 0x002fc20000010000 */
[----:B------:R-:W-:Y:S01]  /*44e0*/  FADD.FTZ R41, R37, R40 ;  /* 0x0000002825297221 */ /* 0x000fe20000010000 */
[----:B------:R-:W-:-:S04]  /*44f0*/  F2FP.SATFINITE.E4M3.F32.PACK_AB_MERGE_C R40, R11, R6, RZ ;  /* 0x000000060b28723e */ /* 0x000fc800048070ff */
[----:B------:R-:W-:Y:S01]  /*4500*/  F2FP.SATFINITE.E4M3.F32.PACK_AB_MERGE_C R196, R3, R2, R40 ;  /* 0x0000000203c4723e */ /* 0x000fe20004807028 */
[----:B------:R-:W1:Y:S01]  /*4510*/  MUFU.EX2 R35, R35 ;  /* 0x0000002300237308 */ /* 0x000e620000000800 */
[----:B--2---:R-:W-:-:S01]  /*4520*/  FADD.FTZ R11, R31, R36 ;  /* 0x000000241f0b7221 */ /* 0x004fc20000010000 */
[----:B------:R-:W-:Y:S01]  /*4530*/  FADD.FTZ R36, R12, R41 ;  /* 0x000000290c247221 */ /* 0x000fe20000010000 */
[----:B------:R-:W-:-:S04]  /*4540*/  F2FP.SATFINITE.E4M3.F32.PACK_AB_MERGE_C R30, R31, R30, RZ ;  /* 0x0000001e1f1e723e */ /* 0x000fc800048070ff */
[----:B------:R-:W-:Y:S01]  /*4550*/  F2FP.SATFINITE.E4M3.F32.PACK_AB_MERGE_C R197, R27, R90, R30 ;  /* 0x0000005a1bc5723e */ /* 0x000fe2000480701e */
[----:B------:R-:W2:Y:S01]  /*4560*/  MUFU.EX2 R38, R38 ;  /* 0x0000002600267308 */ /* 0x000ea20000000800 */
[----:B0-----:R-:W-:-:S01]  /*4570*/  FADD.FTZ R6, R34, R11 ;  /* 0x0000000b22067221 */ /* 0x001fc20000010000 */
[----:B------:R-:W-:-:S06]  /*4580*/  FADD.FTZ R11, R13, R36 ;  /* 0x000000240d0b7221 */ /* 0x000fcc0000010000 */
[----:B------:R-:W0:Y:S01]  /*4590*/  MUFU.EX2 R39, R39 ;  /* 0x0000002700277308 */ /* 0x000e220000000800 */
[----:B-1----:R-:W-:-:S01]  /*45a0*/  FADD.FTZ R3, R35, R6 ;  /* 0x0000000623037221 */ /* 0x002fc20000010000 */
[----:B------:R-:W-:Y:S01]  /*45b0*/  FADD.FTZ R6, R44, R11 ;  /* 0x0000000b2c067221 */ /* 0x000fe20000010000 */
[----:B------:R-:W-:-:S03]  /*45c0*/  F2FP.SATFINITE.E4M3.F32.PACK_AB_MERGE_C R44, R45, R44, RZ ;  /* 0x0000002c2d2c723e */ /* 0x000fc600048070ff */
[----:B------:R-:W-:Y:S01]  /*45d0*/  FADD.FTZ R45, R45, R6 ;  /* 0x000000062d2d7221 */ /* 0x000fe20000010000 */
[----:B------:R-:W-:Y:S01]  /*45e0*/  F2FP.SATFINITE.E4M3.F32.PACK_AB_MERGE_C R192, R13, R12, R44 ;  /* 0x0000000c0dc0723e */ /* 0x000fe2000480702c */
[----:B------:R-:W1:Y:S01]  /*45f0*/  MUFU.EX2 R42, R42 ;  /* 0x0000002a002a7308 */ /* 0x000e620000000800 */
[----:B--2---:R-:W-:-:S01]  /*4600*/  FADD.FTZ R2, R38, R3 ;  /* 0x0000000326027221 */ /* 0x004fc20000010000 */
[----:B------:R-:W-:-:S04]  /*4610*/  FADD.FTZ R6, R14, R45 ;  /* 0x0000002d0e067221 */ /* 0x000fc80000010000 */
[----:B------:R-:W-:Y:S01]  /*4620*/  FADD.FTZ R7, R49, R6 ;  /* 0x0000000631077221 */ /* 0x000fe20000010000 */
[----:B------:R-:W-:Y:S01]  /*4630*/  F2FP.SATFINITE.E4M3.F32.PACK_AB_MERGE_C R6, R53, R52, RZ ;  /* 0x000000343506723e */ /* 0x000fe200048070ff */
[----:B------:R-:W2:Y:S01]  /*4640*/  MUFU.EX2 R43, R43 ;  /* 0x0000002b002b7308 */ /* 0x000ea20000000800 */
[----:B0-----:R-:W-:-:S01]  /*4650*/  FADD.FTZ R3, R39, R2 ;  /* 0x0000000227037221 */ /* 0x001fc20000010000 */
[----:B------:R-:W-:Y:S01]  /*4660*/  FADD.FTZ R52, R52, R7 ;  /* 0x0000000734347221 */ /* 0x000fe20000010000 */
[----:B------:R-:W-:Y:S02]  /*4670*/  F2FP.SATFINITE.E4M3.F32.PACK_AB_MERGE_C R194, R49, R14, R6 ;  /* 0x0000000e31c2723e */ /* 0x000fe40004807006 */
[----:B------:R-:W-:Y:S01]  /*4680*/  F2FP.SATFINITE.E4M3.F32.PACK_AB_MERGE_C R7, R61, R60, RZ ;  /* 0x0000003c3d07723e */ /* 0x000fe200048070ff */
[----:B------:R-:W-:-:S01]  /*4690*/  FADD.FTZ R53, R53, R52 ;  /* 0x0000003435357221 */ /* 0x000fc20000010000 */
[----:B------:R-:W-:Y:S01]  /*46a0*/  F2FP.SATFINITE.E4M3.F32.PACK_AB_MERGE_C R38, R39, R38, RZ ;  /* 0x000000262726723e */ /* 0x000fe200048070ff */
[----:B------:R-:W0:Y:S01]  /*46b0*/  MUFU.EX2 R46, R46 ;  /* 0x0000002e002e7308 */ /* 0x000e220000000800 */
[----:B-1----:R-:W-:-:S01]  /*46c0*/  FADD.FTZ R2, R42, R3 ;  /* 0x000000032a027221 */ /* 0x002fc20000010000 */
[----:B------:R-:W-:Y:S01]  /*46d0*/  FADD.FTZ R6, R56, R53 ;  /* 0x0000003538067221 */ /* 0x000fe20000010000 */
[----:B------:R-:W-:-:S02]  /*46e0*/  F2FP.SATFINITE.E4M3.F32.PACK_AB_MERGE_C R188, R57, R56, R7 ;  /* 0x0000003839bc723e */ /* 0x000fc40004807007 */
[----:B------:R-:W-:Y:S01]  /*46f0*/  F2FP.SATFINITE.E4M3.F32.PACK_AB_MERGE_C R199, R35, R34, R38 ;  /* 0x0000002223c7723e */ /* 0x000fe20004807026 */
[----:B------:R-:W-:-:S01]  /*4700*/  FADD.FTZ R57, R57, R6 ;  /* 0x0000000639397221 */ /* 0x000fc20000010000 */
[----:B------:R-:W-:Y:S01]  /*4710*/  F2FP.SATFINITE.E4M3.F32.PACK_AB_MERGE_C R6, R29, R68, RZ ;  /* 0x000000441d06723e */ /* 0x000fe200048070ff */
[----:B------:R-:W1:Y:S01]  /*4720*/  MUFU.EX2 R47, R47 ;  /* 0x0000002f002f7308 */ /* 0x000e620000000800 */
[----:B--2---:R-:W-:-:S01]  /*4730*/  FADD.FTZ R3, R43, R2 ;  /* 0x000000022b037221 */ /* 0x004fc20000010000 */
[----:B------:R-:W-:Y:S01]  /*4740*/  FADD.FTZ R60, R60, R57 ;  /* 0x000000393c3c7221 */ /* 0x000fe20000010000 */
[----:B------:R-:W-:-:S03]  /*4750*/  F2FP.SATFINITE.E4M3.F32.PACK_AB_MERGE_C R190, R65, R64, R6 ;  /* 0x0000004041be723e */ /* 0x000fc60004807006 */
[----:B------:R-:W-:Y:S02]  /*4760*/  FADD.FTZ R61, R61, R60 ;  /* 0x0000003c3d3d7221 */ /* 0x000fe40000010000 */
[----:B------:R-:W2:Y:S01]  /*4770*/  MUFU.EX2 R50, R50 ;  /* 0x0000003200327308 */ /* 0x000ea20000000800 */
[----:B0-----:R-:W-:-:S01]  /*4780*/  FADD.FTZ R2, R46, R3 ;  /* 0x000000032e027221 */ /* 0x001fc20000010000 */
[----:B------:R-:W-:-:S04]  /*4790*/  FADD.FTZ R64, R64, R61 ;  /* 0x0000003d40407221 */ /* 0x000fc80000010000 */
[----:B------:R-:W-:Y:S02]  /*47a0*/  FADD.FTZ R65, R65, R64 ;  /* 0x0000004041417221 */ /* 0x000fe40000010000 */
[----:B------:R-:W0:Y:S01]  /*47b0*/  MUFU.EX2 R51, R51 ;  /* 0x0000003300337308 */ /* 0x000e220000000800 */
[----:B-1----:R-:W-:-:S01]  /*47c0*/  FADD.FTZ R3, R47, R2 ;  /* 0x000000022f037221 */ /* 0x002fc20000010000 */
[----:B------:R-:W-:Y:S01]  /*47d0*/  FADD.FTZ R68, R68, R65 ;  /* 0x0000004144447221 */ /* 0x000fe20000010000 */
[----:B------:R-:W-:-:S03]  /*47e0*/  F2FP.SATFINITE.E4M3.F32.PACK_AB_MERGE_C R46, R47, R46, RZ ;  /* 0x0000002e2f2e723e */ /* 0x000fc600048070ff */
[----:B------:R-:W-:Y:S01]  /*47f0*/  FADD.FTZ R68, R29, R68 ;  /* 0x000000441d447221 */ /* 0x000fe20000010000 */
[----:B------:R-:W-:Y:S01]  /*4800*/  F2FP.SATFINITE.E4M3.F32.PACK_AB_MERGE_C R193, R43, R42, R46 ;  /* 0x0000002a2bc1723e */ /* 0x000fe2000480702e */
        /* <DEDUP_REMOVED lines=26> */
[----:B------:R-:W-:Y:S01]  /*49b0*/  MUFU.EX2 R33, R33 ;  /* 0x0000002100217308 */ /* 0x000fe20000000800 */
[----:B-1----:R-:W-:-:S07]  /*49c0*/  F2FP.SATFINITE.E4M3.F32.PACK_AB_MERGE_C R6, R24, R25, RZ ;  /* 0x000000191806723e */ /* 0x002fce00048070ff */
[----:B------:R-:W0:Y:S01]  /*49d0*/  MUFU.EX2 R28, R28 ;  /* 0x0000001c001c7308 */ /* 0x000e220000000800 */
[C---:B--2---:R-:W-:Y:S01]  /*49e0*/  F2FP.SATFINITE.E4M3.F32.PACK_AB_MERGE_C R70, R71.reuse, R70, RZ ;  /* 0x000000464746723e */ /* 0x044fe200048070ff */
[----:B------:R-:W-:-:S03]  /*49f0*/  FADD.FTZ R71, R71, R2 ;  /* 0x0000000247477221 */ /* 0x000fc60000010000 */
[----:B------:R-:W-:-:S03]  /*4a00*/  F2FP.SATFINITE.E4M3.F32.PACK_AB_MERGE_C R191, R67, R66, R70 ;  /* 0x0000004243bf723e */ /* 0x000fc60004807046 */
[----:B------:R-:W1:Y:S08]  /*4a10*/  MUFU.EX2 R74, R74 ;  /* 0x0000004a004a7308 */ /* 0x000e700000000800 */
[----:B------:R-:W2:Y:S01]  /*4a20*/  MUFU.EX2 R75, R75 ;  /* 0x0000004b004b7308 */ /* 0x000ea20000000800 */
[----:B0-----:R-:W-:Y:S01]  /*4a30*/  F2FP.SATFINITE.E4M3.F32.PACK_AB_MERGE_C R184, R28, R33, R6 ;  /* 0x000000211cb8723e */ /* 0x001fe20004807006 */
[----:B------:R-:W-:-:S04]  /*4a40*/  FADD.FTZ R33, R33, R68 ;  /* 0x0000004421217221 */ /* 0x000fc80000010000 */
[----:B------:R-:W-:Y:S02]  /*4a50*/  FADD.FTZ R28, R28, R33 ;  /* 0x000000211c1c7221 */ /* 0x000fe40000010000 */
[----:B------:R-:W0:Y:S01]  /*4a60*/  MUFU.EX2 R78, R78 ;  /* 0x0000004e004e7308 */ /* 0x000e220000000800 */
[----:B-1----:R-:W-:-:S01]  /*4a70*/  FADD.FTZ R2, R74, R71 ;  /* 0x000000474a027221 */ /* 0x002fc20000010000 */
[----:B------:R-:W-:-:S04]  /*4a80*/  FADD.FTZ R25, R25, R28 ;  /* 0x0000001c19197221 */ /* 0x000fc80000010000 */
[----:B------:R-:W-:Y:S02]  /*4a90*/  FADD.FTZ R25, R24, R25 ;  /* 0x0000001918197221 */ /* 0x000fe40000010000 */
[----:B------:R-:W-:Y:S01]  /*4aa0*/  MUFU.EX2 R21, R21 ;  /* 0x0000001500157308 */ /* 0x000fe20000000800 */
[----:B--2---:R-:W-:-:S07]  /*4ab0*/  FADD.FTZ R3, R75, R2 ;  /* 0x000000024b037221 */ /* 0x004fce0000010000 */
[----:B------:R-:W1:Y:S01]  /*4ac0*/  MUFU.EX2 R26, R26 ;  /* 0x0000001a001a7308 */ /* 0x000e620000000800 */
[----:B0-----:R-:W-:-:S07]  /*4ad0*/  FADD.FTZ R2, R78, R3 ;  /* 0x000000034e027221 */ /* 0x001fce0000010000 */
[----:B------:R-:W0:Y:S08]  /*4ae0*/  MUFU.EX2 R79, R79 ;  /* 0x0000004f004f7308 */ /* 0x000e300000000800 */
[----:B------:R-:W-:Y:S01]  /*4af0*/  MUFU.EX2 R20, R20 ;  /* 0x0000001400147308 */ /* 0x000fe20000000800 */
[----:B-1----:R-:W-:-:S07]  /*4b00*/  F2FP.SATFINITE.E4M3.F32.PACK_AB_MERGE_C R6, R26, R21, RZ ;  /* 0x000000151a06723e */ /* 0x002fce00048070ff */
[----:B------:R-:W1:Y:S01]  /*4b10*/  MUFU.EX2 R15, R15 ;  /* 0x0000000f000f7308 */ /* 0x000e620000000800 */
[C---:B0-----:R-:W-:Y:S01]  /*4b20*/  F2FP.SATFINITE.E4M3.F32.PACK_AB_MERGE_C R78, R79.reuse, R78, RZ ;  /* 0x0000004e4f4e723e */ /* 0x041fe200048070ff */
[----:B------:R-:W-:-:S03]  /*4b30*/  FADD.FTZ R79, R79, R2 ;  /* 0x000000024f4f7221 */ /* 0x000fc60000010000 */
[----:B------:R-:W-:-:S03]  /*4b40*/  F2FP.SATFINITE.E4M3.F32.PACK_AB_MERGE_C R185, R75, R74, R78 ;  /* 0x0000004a4bb9723e */ /* 0x000fc6000480704e */
[----:B------:R-:W0:Y:S08]  /*4b50*/  MUFU.EX2 R82, R82 ;  /* 0x0000005200527308 */ /* 0x000e300000000800 */
[----:B------:R-:W2:Y:S01]  /*4b60*/  MUFU.EX2 R83, R83 ;  /* 0x0000005300537308 */ /* 0x000ea20000000800 */
[----:B-1----:R-:W-:Y:S01]  /*4b70*/  F2FP.SATFINITE.E4M3.F32.PACK_AB_MERGE_C R186, R15, R20, R6 ;  /* 0x000000140fba723e */ /* 0x002fe20004807006 */
[----:B------:R-:W-:-:S04]  /*4b80*/  FADD.FTZ R20, R20, R25 ;  /* 0x0000001914147221 */ /* 0x000fc80000010000 */
[----:B------:R-:W-:Y:S02]  /*4b90*/  FADD.FTZ R20, R15, R20 ;  /* 0x000000140f147221 */ /* 0x000fe40000010000 */
[----:B------:R-:W1:Y:S01]  /*4ba0*/  MUFU.EX2 R86, R86 ;  /* 0x0000005600567308 */ /* 0x000e620000000800 */
[----:B0-----:R-:W-:-:S01]  /*4bb0*/  FADD.FTZ R2, R82, R79 ;  /* 0x0000004f52027221 */ /* 0x001fc20000010000 */
[----:B------:R-:W-:-:S06]  /*4bc0*/  FADD.FTZ R21, R21, R20 ;  /* 0x0000001415157221 */ /* 0x000fcc0000010000 */
[----:B------:R-:W0:Y:S01]  /*4bd0*/  MUFU.EX2 R7, R32 ;  /* 0x0000002000077308 */ /* 0x000e220000000800 */
[----:B--2---:R-:W-:-:S04]  /*4be0*/  FADD.FTZ R3, R83, R2 ;  /* 0x0000000253037221 */ /* 0x004fc80000010000 */
[----:B-1----:R-:W-:Y:S01]  /*4bf0*/  FADD.FTZ R2, R86, R3 ;  /* 0x0000000356027221 */ /* 0x002fe20000010000 */
[----:B------:R-:W-:-:S01]  /*4c00*/  FADD.FTZ R3, R26, R21 ;  /* 0x000000151a037221 */ /* 0x000fc20000010000 */
[C---:B0-----:R-:W-:Y:S02]  /*4c10*/  F2FP.SATFINITE.E4M3.F32.PACK_AB_MERGE_C R6, R7.reuse, R86, RZ ;  /* 0x000000560706723e */ /* 0x041fe400048070ff */
[----:B------:R-:W-:-:S02]  /*4c20*/  FADD.FTZ R2, R7, R2 ;  /* 0x0000000207027221 */ /* 0x000fc40000010000 */
[----:B------:R-:W-:Y:S01]  /*4c30*/  F2FP.SATFINITE.E4M3.F32.PACK_AB_MERGE_C R187, R83, R82, R6 ;  /* 0x0000005253bb723e */ /* 0x000fe20004807006 */
[----:B------:R-:W-:Y:S06]  /*4c40*/  @P1 BRA `(.L_x_4661) ;  /* 0x00000000004c1947 */ /* 0x000fec0003800000 */
        /* <DEDUP_REMOVED lines=11> */
.L_x_4662:
[----:B------:R-:W-:Y:S02]  /*4d00*/  ULDC UR18, c[0x0][0x9e4] ;  /* 0x0002790000127ab9 */ /* 0x000fe40000000800 */
[----:B------:R-:W-:-:S11]  /*4d10*/  UISETP.NE.AND UP0, UPT, UR18, 0x1, UPT ;  /* 0x000000011200788c */ /* 0x000fd6000bf05270 */
[----:B------:R-:W-:Y:S02]  /*4d20*/  @UP0 ULDC.64 UR6, c[0x0][0x9e8] ;  /* 0x00027a0000060ab9 */ /* 0x000fe40000000a00 */
[----:B------:R-:W-:-:S04]  /*4d30*/  UIMAD.WIDE.U32 UR10, UR15, UR6, URZ ;  /* 0x000000060f0a72a5 */ /* 0x000fc8000f8e003f */
[----:B------:R-:W-:-:S12]  /*4d40*/  @UP0 USHF.R.U32.HI UR15, URZ, UR7, UR11 ;  /* 0x000000073f0f0299 */ /* 0x000fd8000801160b */
.L_x_4663:
[----:B------:R-:W-:-:S04]  /*4d50*/  UIMAD UR15, UR15, UR18, UR18 ;  /* 0x000000120f0f72a4 */ /* 0x000fc8000f8e0212 */
[----:B------:R-:W-:-:S04]  /*4d60*/  UISETP.LT.AND UP0, UPT, UR14, UR15, UPT ;  /* 0x0000000f0e00728c */ /* 0x000fc8000bf01270 */
[----:B------:R-:W-:-:S12]  /*4d70*/  USEL UR14, UR14, UR15, UP0 ;  /* 0x0000000f0e0e7287 */ /* 0x000fd80008000000 */
.L_x_4661:
[----:B------:R-:W-:Y:S01]  /*4d80*/  USHF.R.S32.HI UR6, URZ, 0x1f, UR14 ;  /* 0x0000001f3f067899 */ /* 0x000fe2000801140e */
[----:B------:R-:W-:Y:S02]  /*4d90*/  CS2R R118, SRZ ;  /* 0x0000000000767805 */ /* 0x000fe4000001ff00 */
        /* <DEDUP_REMOVED lines=10> */
[----:B------:R-:W-:Y:S01]  /*4e40*/  UISETP.LT.AND UP0, UPT, UR39, UR6, UPT ;  /* 0x000000062700728c */ /* 0x000fe2000bf01270 */
[----:B------:R-:W-:Y:S02]  /*4e50*/  CS2R R100, SRZ ;  /* 0x0000000000647805 */ /* 0x000fe4000001ff00 */
[----:B------:R-:W-:Y:S02]  /*4e60*/  CS2R R98, SRZ ;  /* 0x0000000000627805 */ /* 0x000fe4000001ff00 */
[----:B------:R-:W-:Y:S01]  /*4e70*/  CS2R R96, SRZ ;  /* 0x0000000000607805 */ /* 0x000fe2000001ff00 */
[----:B------:R-:W-:Y:S01]  /*4e80*/  USEL UR32, UR39, UR6, !UP0 ;  /* 0x0000000627207287 */ /* 0x000fe2000c000000 */
[----:B------:R-:W-:-:S02]  /*4e90*/  CS2R R94, SRZ ;  /* 0x00000000005e7805 */ /* 0x000fc4000001ff00 */
[----:B------:R-:W-:Y:S02]  /*4ea0*/  CS2R R92, SRZ ;  /* 0x00000000005c7805 */ /* 0x000fe4000001ff00 */
[----:B------:R-:W-:Y:S02]  /*4eb0*/  CS2R R90, SRZ ;  /* 0x00000000005a7805 */ /* 0x000fe4000001ff00 */
[----:B------:R-:W-:Y:S02]  /*4ec0*/  CS2R R88, SRZ ;  /* 0x0000000000587805 */ /* 0x000fe4000001ff00 */
[----:B------:R-:W-:Y:S02]  /*4ed0*/  CS2R R86, SRZ ;  /* 0x0000000000567805 */ /* 0x000fe4000001ff00 */
[----:B------:R-:W-:Y:S02]  /*4ee0*/  ISETP.GE.AND P1, PT, R8, UR32, PT ;  /* 0x0000002008007c0c */ /* 0x000fe4000bf26270 */
        /* <DEDUP_REMOVED lines=31> */
[----:B------:R-:W-:Y:S06]  /*50e0*/  @!P1 BRA `(.L_x_4664) ;  /* 0x0000003000849947 */ /* 0x000fec0003800000 */
[----:B------:R-:W-:Y:S01]  /*50f0*/  IMAD.MOV.U32 R7, RZ, RZ, R9 ;  /* 0x000000ffff077224 */ /* 0x000fe200078e0009 */
[----:B------:R-:W-:Y:S01]  /*5100*/  UMOV UR34, UR47 ;  /* 0x0000002f00227c82 */ /* 0x000fe20008000000 */
[----:B------:R-:W-:Y:S01]  /*5110*/  IMAD.MOV.U32 R6, RZ, RZ, R0 ;  /* 0x000000ffff067224 */ /* 0x000fe200078e0000 */
[----:B------:R-:W-:Y:S01]  /*5120*/  UMOV UR33, UR46 ;  /* 0x0000002e00217c82 */ /* 0x000fe20008000000 */
[----:B------:R-:W-:Y:S01]  /*5130*/  IMAD.MOV.U32 R119, RZ, RZ, RZ ;  /* 0x000000ffff777224 */ /* 0x000fe200078e00ff */
[----:B------:R-:W-:Y:S01]  /*5140*/  ULDC UR29, c[0x0][0x9e4] ;  /* 0x00027900001d7ab9 */ /* 0x000fe20000000800 */
[----:B------:R-:W-:Y:S01]  /*5150*/  ULDC UR30, c[0x0][0x9dc] ;  /* 0x00027700001e7ab9 */ /* 0x000fe20000000800 */
[----:B------:R-:W-:-:S05]  /*5160*/  ULDC UR31, c[0x0][0x9e0] ;  /* 0x00027800001f7ab9 */ /* 0x000fca0000000800 */
.L_x_4683:
[----:B------:R-:W-:Y:S01]  /*5170*/  ISETP.NE.AND P2, PT, RZ, UR37, PT ;  /* 0x00000025ff007c0c */ /* 0x000fe2000bf45270 */
[----:B------:R-:W-:-:S04]  /*5180*/  UISETP.NE.AND UP0, UPT, UR33, 0x1, UPT ;  /* 0x000000012100788c */ /* 0x000fc8000bf05270 */
[----:B------:R-:W-:-:S04]  /*5190*/  USEL UR47, URZ, 0x1, UP0 ;  /* 0x000000013f2f7887 */ /* 0x000fc80008000000 */
[----:B------:R-:W-:-:S04]  /*51a0*/  ULOP3.LUT UR47, UR34, UR47, URZ, 0x3c, !UPT ;  /* 0x0000002f222f7292 */ /* 0x000fc8000f8e3c3f */
[----:B------:R-:W-:Y:S08]  /*51b0*/  @P2 BRA `(.L_x_4665) ;  /* 0x0000000000382947 */ /* 0x000ff00003800000 */
[----:B------:R-:W-:Y:S05]  /*51c0*/  @!P0 BRA `(.L_x_4666) ;  /* 0x0000000000048947 */ /* 0x000fea0003800000 */
[----:B------:R-:W-:Y:S01]  /*51d0*/  BPT.TRAP 0x1 ;  /* 0x000000040000795c */ /* 0x000fe20000300000 */
.L_x_4666:
        /* <DEDUP_REMOVED lines=9> */
.L_x_4667:
[----:B-1----:R-:W-:Y:S05]  /*5270*/  @P1 BRA `(.L_x_4665) ;  /* 0x0000000000081947 */ /* 0x002fea0003800000 */
[----:B------:R-:W1:Y:S02]  /*5280*/  SYNCS.PHASECHK.TRANS64.TRYWAIT P1, [UR6+0x2a830], R0 ;  /* 0x02a83000ff0075a7 */ /* 0x000e640008020146 */
[----:B-1----:R-:W-:Y:S05]  /*5290*/  @!P1 BRA `(.L_x_4668) ;  /* 0x0000011000a09947 */ /* 0x002fea0003800000 */
.L_x_4665:
[----:B------:R-:W2:Y:S01]  /*52a0*/  S2R R4, SR_TID.X ;  /* 0x0000000000047919 */ /* 0x000ea20000002100 */
[----:B------:R-:W-:Y:S01]  /*52b0*/  UIADD3 UR46, UR33, 0x1, URZ ;  /* 0x00000001212e7890 */ /* 0x000fe2000fffe03f */
[----:B------:R-:W-:Y:S01]  /*52c0*/  UMOV UR27, 0x80000020 ;  /* 0x80000020001b7882 */ /* 0x000fe20000000000 */
[----:B------:R-:W-:Y:S02]  /*52d0*/  UMOV UR7, 0x80000020 ;  /* 0x8000002000077882 */ /* 0x000fe40000000000 */
[----:B------:R-:W-:Y:S01]  /*52e0*/  UISETP.NE.AND UP0, UPT, UR46, 0x2, UPT ;  /* 0x000000022e00788c */ /* 0x000fe2000bf05270 */
[----:B------:R-:W-:Y:S01]  /*52f0*/  UMOV UR11, 0x80000020 ;  /* 0x80000020000b7882 */ /* 0x000fe20000000000 */
[----:B------:R-:W-:Y:S02]  /*5300*/  UMOV UR15, 0x80000020 ;  /* 0x80000020000f7882 */ /* 0x000fe40000000000 */
[----:B------:R-:W-:Y:S01]  /*5310*/  USEL UR46, UR46, URZ, UP0 ;  /* 0x0000003f2e2e7287 */ /* 0x000fe20008000000 */
[----:B------:R-:W-:Y:S01]  /*5320*/  UMOV UR19, 0x80000020 ;  /* 0x8000002000137882 */ /* 0x000fe20000000000 */
[----:B------:R-:W-:-:S02]  /*5330*/  UMOV UR23, 0x80000020 ;  /* 0x8000002000177882 */ /* 0x000fc40000000000 */
[----:B------:R-:W-:-:S04]  /*5340*/  UIMAD UR26, UR46, 0x600, UR28 ;  /* 0x000006002e1a78a4 */ /* 0x000fc8000f8e021c */
[----:B------:R-:W-:Y:S02]  /*5350*/  UIADD3 UR6, UR26, 0x2, URZ ;  /* 0x000000021a067890 */ /* 0x000fe4000fffe03f */
[----:B------:R-:W-:Y:S02]  /*5360*/  UIADD3 UR10, UR26, 0x200, URZ ;  /* 0x000002001a0a7890 */ /* 0x000fe4000fffe03f */
[----:B------:R-:W-:Y:S02]  /*5370*/  UIADD3 UR14, UR26, 0x202, URZ ;  /* 0x000002021a0e7890 */ /* 0x000fe4000fffe03f */
[----:B------:R-:W-:Y:S02]  /*5380*/  UIADD3 UR18, UR26, 0x400, URZ ;  /* 0x000004001a127890 */ /* 0x000fe4000fffe03f */
[----:B------:R-:W-:Y:S01]  /*5390*/  UIADD3 UR22, UR26, 0x402, URZ ;  /* 0x000004021a167890 */ /* 0x000fe2000fffe03f */
[----:B--2---:R-:W-:-:S05]  /*53a0*/  SHF.R.U32.HI R4, RZ, 0x7, R4 ;  /* 0x00000007ff047819 */ /* 0x004fca0000011604 */
[----:B01----:R-:W-:-:S05]  /*53b0*/  VIADD R0, R4, 0x8 ;  /* 0x0000000804007836 */ /* 0x003fca0000000000 */
[----:B------:R0:W-:Y:S06]  /*53c0*/  BAR.SYNC.DEFER_BLOCKING R0, 0x100 ;  /* 0x000400000000751d */ /* 0x0001ec0000010000 */
[----:B------:R-:W-:-:S06]  /*53d0*/  WARPGROUP.ARRIVE ;  /* 0x00000000000079c5 */ /* 0x000fcc0000000000 */
        /* <DEDUP_REMOVED lines=17> */
[----:B0-----:R-:W-:Y:S05]  /*54f0*/  @P2 BRA `(.L_x_4669) ;  /* 0x00000000002c2947 */ /* 0x001fea0003800000 */
[----:B------:R-:W-:Y:S05]  /*5500*/  @!P0 BRA `(.L_x_4670) ;  /* 0x0000000000048947 */ /* 0x000fea0003800000 */
[----:B------:R-:W-:Y:S01]  /*5510*/  BPT.TRAP 0x1 ;  /* 0x000000040000795c */ /* 0x000fe20000300000 */
.L_x_4670:
[----:B------:R-:W-:Y:S01]  /*5520*/  ULEA UR6, UR33, UR36, 0x3 ;  /* 0x0000002421067291 */ /* 0x000fe2000f8e183f */
[----:B------:R-:W-:-:S05]  /*5530*/  IMAD.U32 R0, RZ, RZ, UR34 ;  /* 0x00000022ff007e24 */ /* 0x000fca000f8e00ff */
[----:B------:R-:W-:-:S04]  /*5540*/  SHF.L.U32 R0, R0, 0x1f, RZ ;  /* 0x0000001f00007819 */ /* 0x000fc800000006ff */
[----:B------:R0:W1:Y:S01]  /*5550*/  SYNCS.PHASECHK.TRANS64.TRYWAIT P1, [UR6+0x2a850], R0 ;  /* 0x02a85000ff0075a7 */ /* 0x0000620008020146 */
[----:B------:R-:W-:Y:S05]  /*5560*/  @!P0 BRA `(.L_x_4671) ;  /* 0x0000000000048947 */ /* 0x000fea0003800000 */
[----:B------:R-:W-:Y:S01]  /*5570*/  BPT.TRAP 0x1 ;  /* 0x000000040000795c */ /* 0x000fe20000300000 */
.L_x_4671:
[----:B-1----:R-:W-:Y:S05]  /*5580*/  @P1 BRA `(.L_x_4669) ;  /* 0x0000000000081947 */ /* 0x002fea0003800000 */
[----:B------:R-:W1:Y:S02]  /*5590*/  SYNCS.PHASECHK.TRANS64.TRYWAIT P1, [UR6+0x2a850], R0 ;  /* 0x02a85000ff0075a7 */ /* 0x000e640008020146 */
[----:B-1----:R-:W-:Y:S05]  /*55a0*/  @!P1 BRA `(.L_x_4672) ;  /* 0x0000010c00f49947 */ /* 0x002fea0003800000 */
.L_x_4669:
[----:B------:R-:W-:Y:S01]  /*55b0*/  UIADD3 UR6, UR36, 0x400, URZ ;  /* 0x0000040024067890 */ /* 0x000fe2000fffe03f */
[----:B------:R-:W-:Y:S01]  /*55c0*/  WARPGROUP.ARRIVE ;  /* 0x00000000000079c5 */ /* 0x000fe20000000000 */
[----:B------:R-:W-:-:S05]  /*55d0*/  UMOV UR7, 0x40000040 ;  /* 0x4000004000077882 */ /* 0x000fca0000000000 */
[----:B------:R-:W2:Y:S01]  /*55e0*/  S2R R4, SR_TID.X ;  /* 0x0000000000047919 */ /* 0x000ea20000002100 */
        /* <DEDUP_REMOVED lines=8> */
[----:B--2---:R-:W-:-:S04]  /*5670*/  SHF.R.U32.HI R4, RZ, 0x7, R4 ;  /* 0x00000007ff047819 */ /* 0x004fc80000011604 */
[----:B01----:R-:W-:Y:S01]  /*5680*/  IADD3 R0, -R4, 0xb, RZ ;  /* 0x0000000b04007810 */ /* 0x003fe20007ffe1ff */
[----:B------:R-:W-:Y:S02]  /*5690*/  WARPGROUP.DEPBAR.LE gsb0, 0x0 ;  /* 0x00008000000079c5 */ /* 0x000fe40000010000 */
[----:B------:R-:W-:-:S10]  /*56a0*/  WARPGROUP.ARRIVE ;  /* 0x00000000000079c5 */ /* 0x000fd40000000000 */
        /* <DEDUP_REMOVED lines=15> */
.L_x_4673:
[----:B------:R-:W-:Y:S01]  /*57a0*/  UISETP.NE.AND UP1, UPT, UR51, URZ, UPT ;  /* 0x0000003f3300728c */ /* 0x000fe2000bf25270 */
[----:B------:R-:W-:Y:S01]  /*57b0*/  VIADD R13, R17, UR41 ;  /* 0x00000029110d7c36 */ /* 0x000fe20008000000 */
[----:B------:R-:W1:Y:S01]  /*57c0*/  LDC R4, c[0x0][0x2f0] ;  /* 0x0000bc00ff047b82 */ /* 0x000e620000000800 */
[----:B------:R-:W-:Y:S02]  /*57d0*/  ULEA UR6, UR46, UR36, 0x3 ;  /* 0x000000242e067291 */ /* 0x000fe4000f8e183f */
[----:B------:R-:W-:Y:S01]  /*57e0*/  UISETP.NE.AND UP0, UPT, UR50, URZ, UPT ;  /* 0x0000003f3200728c */ /* 0x000fe2000bf05270 */
[----:B------:R-:W-:Y:S01]  /*57f0*/  PLOP3.LUT P1, PT, PT, PT, UP1, 0x80, 0x0 ;  /* 0x000000000000781c */ /* 0x000fe20003f2f018 */
[----:B------:R-:W-:Y:S01]  /*5800*/  UIADD3 UR6, UR6, 0x2a840, URZ ;  /* 0x0002a84006067890 */ /* 0x000fe2000fffe03f */
[----:B------:R-:W-:Y:S02]  /*5810*/  PLOP3.LUT P2, PT, PT, PT, UP1, 0x80, 0x0 ;  /* 0x000000000000781c */ /* 0x000fe40003f4f018 */
[----:B------:R-:W2:Y:S01]  /*5820*/  LDC R5, c[0x0][0x288] ;  /* 0x0000a200ff057b82 */ /* 0x000ea20000000800 */
[----:B------:R-:W-:Y:S01]  /*5830*/  @UP1 ULDC UR7, c[0x0][0x44c] ;  /* 0x0001130000071ab9 */ /* 0x000fe20000000800 */
[----:B------:R-:W-:-:S07]  /*5840*/  UPRMT UR6, UR38, 0x654, UR6 ;  /* 0x0000065426067896 */ /* 0x000fce0008000006 */
[----:B0-----:R-:W-:Y:S01]  /*5850*/  @P1 IMAD.HI.U32 R0, R13, UR7, RZ ;  /* 0x000000070d001c27 */ /* 0x001fe2000f8e00ff */
[----:B------:R-:W-:Y:S01]  /*5860*/  @UP1 ULDC UR7, c[0x0][0x450] ;  /* 0x0001140000071ab9 */ /* 0x000fe20000000800 */
[----:B------:R-:W-:Y:S01]  /*5870*/  PLOP3.LUT P1, PT, PT, PT, UP0, 0x40, 0x0 ;  /* 0x000000000000781c */ /* 0x000fe20003f2e808 */
[----:B------:R-:W-:Y:S01]  /*5880*/  SYNCS.ARRIVE.TRANS64.RED.A1T0 RZ, [UR6], RZ ;  /* 0x000000ffffff79a7 */ /* 0x000fe20008100406 */
[----:B------:R-:W-:Y:S01]  /*5890*/  ULOP3.LUT UR6, URZ, UR30, URZ, 0x33, !UPT ;  /* 0x0000001e3f067292 */ /* 0x000fe2000f8e333f */
[----:B------:R-:W-:Y:S01]  /*58a0*/  @P2 SHF.R.U32.HI R13, RZ, UR7, R0 ;  /* 0x00000007ff0d2c19 */ /* 0x000fe20008011600 */
[----:B------:R-:W-:-:S04]  /*58b0*/  IMAD.SHL.U32 R0, R8, 0x80, RZ ;  /* 0x0000008008007824 */ /* 0x000fc800078e00ff */
[----:B------:R-:W0:Y:S01]  /*58c0*/  SHFL.IDX PT, R11, R13, RZ, 0x1c1f ;  /* 0x001c1fff0d0b7589 */ /* 0x000e2200000e0000 */
[----:B------:R-:W-:-:S05]  /*58d0*/  IADD3 R9, -R0, 0x1, RZ ;  /* 0x0000000100097810 */ /* 0x000fca0007ffe1ff */
[----:B------:R-:W-:-:S04]  /*58e0*/  IMAD R9, R16, -0x2, R9 ;  /* 0xfffffffe10097824 */ /* 0x000fc800078e0209 */
[----:B-1----:R-:W-:-:S04]  /*58f0*/  IMAD R10, R4, UR44, R9 ;  /* 0x0000002c040a7c24 */ /* 0x002fc8000f8e0209 */
[----:B--2---:R-:W-:-:S04]  /*5900*/  IMAD.IADD R10, R10, 0x1, -R5 ;  /* 0x000000010a0a7824 */ /* 0x004fc800078e0a05 */
[C---:B------:R-:W-:Y:S02]  /*5910*/  VIADD R12, R10.reuse, UR31 ;  /* 0x0000001f0a0c7c36 */ /* 0x040fe40008000000 */
[----:B------:R-:W-:Y:S02]  /*5920*/  VIADD R9, R10, UR6 ;  /* 0x000000060a097c36 */ /* 0x000fe40008000000 */
[--C-:B0-----:R-:W-:Y:S02]  /*5930*/  IMAD.IADD R14, R12, 0x1, R11.reuse ;  /* 0x000000010c0e7824 */ /* 0x101fe400078e020b */
        /* <DEDUP_REMOVED lines=10> */
[----:B------:R-:W0:Y:S02]  /*59e0*/  @P1 LDC.64 R10, c[0x0][0x9e8] ;  /* 0x00027a00ff0a1b82 */ /* 0x000e240000000a00 */
[----:B0-----:R-:W-:-:S05]  /*59f0*/  @P1 IMAD.HI.U32 R10, R15, R10, RZ ;  /* 0x0000000a0f0a1227 */ /* 0x001fca00078e00ff */
[----:B------:R-:W-:-:S04]  /*5a00*/  @P1 SHF.R.U32.HI R15, RZ, R11, R10 ;  /* 0x0000000bff0f1219 */ /* 0x000fc8000001160a */
[----:B------:R-:W-:Y:S01]  /*5a10*/  LOP3.LUT R15, RZ, R15, RZ, 0x33, !PT ;  /* 0x0000000fff0f7212 */ /* 0x000fe200078e33ff */
[----:B------:R-:W-:Y:S06]  /*5a20*/  BRA `(.L_x_4677) ;  /* 0x0000000000147947 */ /* 0x000fec0003800000 */
.L_x_4676:
[----:B------:R-:W-:-:S05]  /*5a30*/  IMAD.U32 R21, RZ, RZ, UR29 ;  /* 0x0000001dff157e24 */ /* 0x000fca000f8e00ff */
[----:B------:R-:W-:-:S13]  /*5a40*/  ISETP.NE.AND P1, PT, R21, 0x1, PT ;  /* 0x000000011500780c */ /* 0x000fda0003f25270 */
[----:B------:R-:W0:Y:S02]  /*5a50*/  @P1 LDC.64 R10, c[0x0][0x9e8] ;  /* 0x00027a00ff0a1b82 */ /* 0x000e240000000a00 */
[----:B0-----:R-:W-:-:S05]  /*5a60*/  @P1 IMAD.HI.U32 R10, R15, R10, RZ ;  /* 0x0000000a0f0a1227 */ /* 0x001fca00078e00ff */
[----:B------:R-:W-:-:S07]  /*5a70*/  @P1 SHF.R.U32.HI R15, RZ, R11, R10 ;  /* 0x0000000bff0f1219 */ /* 0x000fce000001160a */
.L_x_4677:
[----:B------:R-:W-:Y:S05]  /*5a80*/  BSYNC B0 ;  /* 0x0000000000007941 */ /* 0x000fea0003800000 */
.L_x_4675:
[----:B------:R-:W-:-:S04]  /*5a90*/  IMAD R15, R15, R21, -R0 ;  /* 0x000000150f0f7224 */ /* 0x000fc800078e0a00 */
[----:B------:R-:W-:-:S05]  /*5aa0*/  IMAD R15, R16, -0x2, R15 ;  /* 0xfffffffe100f7824 */ /* 0x000fca00078e020f */
[----:B------:R-:W-:Y:S02]  /*5ab0*/  VIADDMNMX R14, R15, R21, R14, PT ;  /* 0x000000150f0e7246 */ /* 0x000fe4000380010e */
[----:B------:R-:W-:-:S07]  /*5ac0*/  VIMNMX R20, R20, R15, !PT ;  /* 0x0000000f14147248 */ /* 0x000fce0007fe0100 */
.L_x_4674:
[----:B------:R-:W-:Y:S01]  /*5ad0*/  ISETP.GT.AND P1, PT, R8, -0x1, PT ;  /* 0xffffffff0800780c */ /* 0x000fe20003f24270 */
[----:B------:R0:W1:Y:S01]  /*5ae0*/  SHFL.IDX PT, R11, R13, 0x1, 0x1c1f ;  /* 0x003c1f000d0b7f89 */ /* 0x00006200000e0000 */
[----:B------:R-:W-:Y:S02]  /*5af0*/  UISETP.NE.AND UP0, UPT, UR50, URZ, UPT ;  /* 0x0000003f3200728c */ /* 0x000fe4000bf05270 */
[C---:B------:R-:W-:Y:S02]  /*5b00*/  ISETP.GT.AND P3, PT, R20.reuse, 0x8, P1 ;  /* 0x000000081400780c */ /* 0x040fe40000f64270 */
[----:B------:R-:W-:Y:S02]  /*5b10*/  ISETP.GT.AND P6, PT, R20, RZ, P1 ;  /* 0x000000ff1400720c */ /* 0x000fe40000fc4270 */
[----:B------:R-:W-:Y:S02]  /*5b20*/  ISETP.LT.OR P3, PT, R14, 0x9, P3 ;  /* 0x000000090e00780c */ /* 0x000fe40001f61670 */
[----:B------:R-:W-:-:S02]  /*5b30*/  ISETP.GT.AND P2, PT, R20, 0x1, P1 ;  /* 0x000000011400780c */ /* 0x000fc40000f44270 */
[----:B0-----:R-:W-:Y:S02]  /*5b40*/  FSEL R13, R124, -INF , !P3 ;  /* 0xff8000007c0d7808 */ /* 0x001fe40005800000 */
[----:B------:R-:W-:Y:S02]  /*5b50*/  ISETP.GT.AND P3, PT, R20, 0x19, P1 ;  /* 0x000000191400780c */ /* 0x000fe40000f64270 */
[C---:B------:R-:W-:Y:S02]  /*5b60*/  ISETP.LT.OR P6, PT, R14.reuse, 0x1, P6 ;  /* 0x000000010e00780c */ /* 0x040fe400037c1670 */
[C---:B------:R-:W-:Y:S02]  /*5b70*/  ISETP.LT.OR P2, PT, R14.reuse, 0x2, P2 ;  /* 0x000000020e00780c */ /* 0x040fe40001741670 */
[----:B------:R-:W-:Y:S02]  /*5b80*/  ISETP.LT.OR P3, PT, R14, 0x1a, P3 ;  /* 0x0000001a0e00780c */ /* 0x000fe40001f61670 */
[----:B------:R-:W-:-:S02]  /*5b90*/  FSEL R15, R120, -INF , !P6 ;  /* 0xff800000780f7808 */ /* 0x000fc40007000000 */
[----:B------:R-:W-:Y:S01]  /*5ba0*/  FSEL R121, R121, -INF , !P2 ;  /* 0xff80000079797808 */ /* 0x000fe20005000000 */
[--C-:B-1----:R-:W-:Y:S01]  /*5bb0*/  IMAD.IADD R12, R12, 0x1, R11.reuse ;  /* 0x000000010c0c7824 */ /* 0x102fe200078e020b */
[C---:B------:R-:W-:Y:S01]  /*5bc0*/  ISETP.GT.AND P5, PT, R20.reuse, 0x9, P1 ;  /* 0x000000091400780c */ /* 0x040fe20000fa4270 */
[----:B------:R-:W-:Y:S01]  /*5bd0*/  IMAD.IADD R9, R9, 0x1, R11 ;  /* 0x0000000109097824 */ /* 0x000fe200078e020b */
[C---:B------:R-:W-:Y:S02]  /*5be0*/  ISETP.GT.AND P4, PT, R20.reuse, 0x10, P1 ;  /* 0x000000101400780c */ /* 0x040fe40000f84270 */
[C---:B------:R-:W-:Y:S02]  /*5bf0*/  ISETP.GT.AND P6, PT, R20.reuse, 0x11, P1 ;  /* 0x000000111400780c */ /* 0x040fe40000fc4270 */
[----:B------:R-:W-:Y:S02]  /*5c00*/  ISETP.GT.AND P2, PT, R20, 0x18, P1 ;  /* 0x000000181400780c */ /* 0x000fe40000f44270 */
[----:B------:R-:W-:-:S02]  /*5c10*/  FSEL R133, R133, -INF , !P3 ;  /* 0xff80000085857808 */ /* 0x000fc40005800000 */
[----:B------:R-:W-:Y:S02]  /*5c20*/  ISETP.GT.AND P3, PT, R20, 0x30, P1 ;  /* 0x000000301400780c */ /* 0x000fe40000f64270 */
[C---:B------:R-:W-:Y:S02]  /*5c30*/  ISETP.LT.OR P5, PT, R14.reuse, 0xa, P5 ;  /* 0x0000000a0e00780c */ /* 0x040fe40002fa1670 */
[C---:B------:R-:W-:Y:S02]  /*5c40*/  ISETP.LT.OR P4, PT, R14.reuse, 0x11, P4 ;  /* 0x000000110e00780c */ /* 0x040fe40002781670 */
[C---:B------:R-:W-:Y:S02]  /*5c50*/  ISETP.LT.OR P6, PT, R14.reuse, 0x12, P6 ;  /* 0x000000120e00780c */ /* 0x040fe400037c1670 */
[C---:B------:R-:W-:Y:S02]  /*5c60*/  ISETP.LT.OR P2, PT, R14.reuse, 0x19, P2 ;  /* 0x000000190e00780c */ /* 0x040fe40001741670 */
[----:B------:R-:W-:-:S02]  /*5c70*/  ISETP.LT.OR P3, PT, R14, 0x31, P3 ;  /* 0x000000310e00780c */ /* 0x000fc40001f61670 */
[----:B------:R-:W-:Y:S02]  /*5c80*/  FSEL R125, R125, -INF , !P5 ;  /* 0xff8000007d7d7808 */ /* 0x000fe40006800000 */
[----:B------:R-:W-:Y:S02]  /*5c90*/  FSEL R128, R128, -INF , !P4 ;  /* 0xff80000080807808 */ /* 0x000fe40006000000 */
[----:B------:R-:W-:Y:S02]  /*5ca0*/  FSEL R129, R129, -INF , !P6 ;  /* 0xff80000081817808 */ /* 0x000fe40007000000 */
[----:B------:R-:W-:Y:S02]  /*5cb0*/  FSEL R132, R132, -INF , !P2 ;  /* 0xff80000084847808 */ /* 0x000fe40005000000 */
[C---:B------:R-:W-:Y:S02]  /*5cc0*/  ISETP.GT.AND P5, PT, R20.reuse, 0x20, P1 ;  /* 0x000000201400780c */ /* 0x040fe40000fa4270 */
[----:B------:R-:W-:-:S02]  /*5cd0*/  ISETP.GT.AND P4, PT, R20, 0x21, P1 ;  /* 0x000000211400780c */ /* 0x000fc40000f84270 */
[C---:B------:R-:W-:Y:S02]  /*5ce0*/  ISETP.GT.AND P6, PT, R20.reuse, 0x28, P1 ;  /* 0x000000281400780c */ /* 0x040fe40000fc4270 */
        /* <DEDUP_REMOVED lines=63> */
[----:B------:R-:W-:Y:S02]  /*60e0*/  ISETP.LT.OR P2, PT, R14, 0x7a, P2 ;  /* 0x0000007a0e00780c */ /* 0x000fe40001741670 */
        /* <DEDUP_REMOVED lines=18> */
.L_x_4680:
[----:B------:R-:W-:-:S05]  /*6210*/  IMAD.U32 R14, RZ, RZ, UR29 ;  /* 0x0000001dff0e7e24 */ /* 0x000fca000f8e00ff */
[----:B------:R-:W-:-:S13]  /*6220*/  ISETP.NE.AND P2, PT, R14, 0x1, PT ;  /* 0x000000010e00780c */ /* 0x000fda0003f45270 */
[----:B------:R-:W0:Y:S02]  /*6230*/  @P2 LDC.64 R10, c[0x0][0x9e8] ;  /* 0x00027a00ff0a2b82 */ /* 0x000e240000000a00 */
[----:B0-----:R-:W-:-:S05]  /*6240*/  @P2 IMAD.HI.U32 R10, R21, R10, RZ ;  /* 0x0000000a150a2227 */ /* 0x001fca00078e00ff */
[----:B------:R-:W-:-:S07]  /*6250*/  @P2 SHF.R.U32.HI R21, RZ, R11, R10 ;  /* 0x0000000bff152219 */ /* 0x000fce000001160a */
.L_x_4681:
[----:B------:R-:W-:Y:S05]  /*6260*/  BSYNC B0 ;  /* 0x0000000000007941 */ /* 0x000fea0003800000 */
.L_x_4679:
[----:B------:R-:W-:-:S04]  /*6270*/  IMAD R21, R21, R14, -R0 ;  /* 0x0000000e15157224 */ /* 0x000fc800078e0a00 */
[----:B------:R-:W-:-:S05]  /*6280*/  IMAD R21, R16, -0x2, R21 ;  /* 0xfffffffe10157824 */ /* 0x000fca00078e0215 */
[----:B------:R-:W-:Y:S02]  /*6290*/  VIADDMNMX R12, R21, R14, R12, PT ;  /* 0x0000000e150c7246 */ /* 0x000fe4000380010c */
[----:B------:R-:W-:-:S07]  /*62a0*/  VIMNMX R9, R9, R21, !PT ;  /* 0x0000001509097248 */ /* 0x000fce0007fe0100 */
.L_x_4678:
[----:B------:R-:W-:Y:S01]  /*62b0*/  FMNMX.FTZ R0, R15, R6, !PT ;  /* 0x000000060f007209 */ /* 0x000fe20007810000 */
[----:B------:R-:W-:Y:S01]  /*62c0*/  IMAD.U32 R21, RZ, RZ, UR40 ;  /* 0x00000028ff157e24 */ /* 0x000fe2000f8e00ff */
        /* <DEDUP_REMOVED lines=30> */
[----:B------:R-:W-:Y:S02]  /*64b0*/  FMNMX.FTZ R120, R122, R7, !PT ;  /* 0x000000077a787209 */ /* 0x000fe40007810000 */
        /* <DEDUP_REMOVED lines=9> */
[----:B------:R-:W-:-:S02]  /*6550*/  ISETP.GT.AND P3, PT, R9, 0x18, P1 ;  /* 0x000000180900780c */ /* 0x000fc40000f64270 */
[----:B------:R-:W-:Y:S02]  /*6560*/  FMNMX.FTZ R11, R161, R0, !PT ;  /* 0x00000000a10b7209 */ /* 0x000fe40007810000 */
[----:B------:R-:W-:Y:S02]  /*6570*/  ISETP.LT.OR P2, PT, R12, 0x12, P2 ;  /* 0x000000120c00780c */ /* 0x000fe40001741670 */
[----:B------:R-:W-:Y:S02]  /*6580*/  FMNMX.FTZ R0, R164, R11, !PT ;  /* 0x0000000ba4007209 */ /* 0x000fe40007810000 */
[----:B------:R-:W-:Y:S02]  /*6590*/  ISETP.GT.AND P4, PT, R9, 0x19, P1 ;  /* 0x000000190900780c */ /* 0x000fe40000f84270 */
[----:B------:R-:W-:Y:S02]  /*65a0*/  FMNMX.FTZ R11, R165, R0, !PT ;  /* 0x00000000a50b7209 */ /* 0x000fe40007810000 */
[----:B------:R-:W-:-:S02]  /*65b0*/  ISETP.LT.OR P3, PT, R12, 0x19, P3 ;  /* 0x000000190c00780c */ /* 0x000fc40001f61670 */
[----:B------:R-:W-:Y:S02]  /*65c0*/  FMNMX.FTZ R0, R168, R11, !PT ;  /* 0x0000000ba8007209 */ /* 0x000fe40007810000 */
[----:B------:R-:W-:Y:S02]  /*65d0*/  FSEL R131, R131, -INF , !P2 ;  /* 0xff80000083837808 */ /* 0x000fe40005000000 */
        /* <DEDUP_REMOVED lines=11> */
[C---:B------:R-:W-:Y:S02]  /*6690*/  ISETP.LT.OR P2, PT, R12.reuse, 0x22, P2 ;  /* 0x000000220c00780c */ /* 0x040fe40001741670 */
[----:B------:R-:W-:Y:S02]  /*66a0*/  FMNMX.FTZ R10, R181, R0, !PT ;  /* 0x00000000b50a7209 */ /* 0x000fe40007810000 */
[----:B------:R-:W-:Y:S02]  /*66b0*/  ISETP.GT.AND P4, PT, R9, 0x29, P1 ;  /* 0x000000290900780c */ /* 0x000fe40000f84270 */
[----:B------:R-:W-:Y:S01]  /*66c0*/  ISETP.LT.OR P3, PT, R12, 0x29, P3 ;  /* 0x000000290c00780c */ /* 0x000fe20001f61670 */
[----:B------:R-:W0:Y:S01]  /*66d0*/  SHFL.BFLY PT, R11, R10, 0x2, 0x1f ;  /* 0x0c401f000a0b7f89 */ /* 0x000e2200000e0000 */
[----:B------:R-:W-:-:S02]  /*66e0*/  FSEL R139, R139, -INF , !P2 ;  /* 0xff8000008b8b7808 */ /* 0x000fc40005000000 */
[C---:B------:R-:W-:Y:S02]  /*66f0*/  ISETP.GT.AND P2, PT, R9.reuse, 0x30, P1 ;  /* 0x000000300900780c */ /* 0x040fe40000f44270 */
[----:B------:R-:W-:Y:S02]  /*6700*/  FSEL R142, R142, -INF , !P3 ;  /* 0xff8000008e8e7808 */ /* 0x000fe40005800000 */
[C---:B------:R-:W-:Y:S02]  /*6710*/  ISETP.LT.OR P4, PT, R12.reuse, 0x2a, P4 ;  /* 0x0000002a0c00780c */ /* 0x040fe40002781670 */
[----:B------:R-:W-:Y:S02]  /*6720*/  ISETP.GT.AND P3, PT, R9, 0x31, P1 ;  /* 0x000000310900780c */ /* 0x000fe40000f64270 */
[----:B------:R-:W-:Y:S02]  /*6730*/  ISETP.LT.OR P2, PT, R12, 0x31, P2 ;  /* 0x000000310c00780c */ /* 0x000fe40001741670 */
[----:B------:R-:W-:-:S02]  /*6740*/  FSEL R143, R143, -INF , !P4 ;  /* 0xff8000008f8f7808 */ /* 0x000fc40006000000 */
[C---:B------:R-:W-:Y:S02]  /*6750*/  ISETP.GT.AND P5, PT, R9.reuse, 0x38, P1 ;  /* 0x000000380900780c */ /* 0x040fe40000fa4270 */
[----:B------:R-:W-:Y:S02]  /*6760*/  FSEL R146, R146, -INF , !P2 ;  /* 0xff80000092927808 */ /* 0x000fe40005000000 */
[C---:B------:R-:W-:Y:S02]  /*6770*/  ISETP.LT.OR P3, PT, R12.reuse, 0x32, P3 ;  /* 0x000000320c00780c */ /* 0x040fe40001f61670 */
[----:B------:R-:W-:Y:S02]  /*6780*/  ISETP.GT.AND P4, PT, R9, 0x39, P1 ;  /* 0x000000390900780c */ /* 0x000fe40000f84270 */
[----:B------:R-:W-:Y:S02]  /*6790*/  ISETP.LT.OR P5, PT, R12, 0x39, P5 ;  /* 0x000000390c00780c */ /* 0x000fe40002fa1670 */
[----:B0-----:R-:W-:-:S02]  /*67a0*/  FMNMX.FTZ R11, R10, R11, !PT ;  /* 0x0000000b0a0b7209 */ /* 0x001fc40007810000 */
[----:B------:R-:W-:Y:S02]  /*67b0*/  FSEL R147, R147, -INF , !P3 ;  /* 0xff80000093937808 */ /* 0x000fe40005800000 */
[C---:B------:R-:W-:Y:S01]  /*67c0*/  ISETP.GT.AND P2, PT, R9.reuse, 0x40, P1 ;  /* 0x000000400900780c */ /* 0x040fe20000f44270 */
[----:B------:R-:W0:Y:S01]  /*67d0*/  SHFL.BFLY PT, R0, R11, 0x1, 0x1f ;  /* 0x0c201f000b007f89 */ /* 0x000e2200000e0000 */
[----:B------:R-:W-:Y:S02]  /*67e0*/  FSEL R150, R150, -INF , !P5 ;  /* 0xff80000096967808 */ /* 0x000fe40006800000 */
[C---:B------:R-:W-:Y:S02]  /*67f0*/  ISETP.LT.OR P4, PT, R12.reuse, 0x3a, P4 ;  /* 0x0000003a0c00780c */ /* 0x040fe40002781670 */
[----:B------:R-:W-:Y:S02]  /*6800*/  ISETP.GT.AND P3, PT, R9, 0x41, P1 ;  /* 0x000000410900780c */ /* 0x000fe40000f64270 */
[----:B------:R-:W-:-:S02]  /*6810*/  ISETP.LT.OR P2, PT, R12, 0x41, P2 ;  /* 0x000000410c00780c */ /* 0x000fc40001741670 */
[----:B------:R-:W-:Y:S02]  /*6820*/  FSEL R151, R151, -INF , !P4 ;  /* 0xff80000097977808 */ /* 0x000fe40006000000 */
[C---:B------:R-:W-:Y:S02]  /*6830*/  ISETP.GT.AND P5, PT, R9.reuse, 0x48, P1 ;  /* 0x000000480900780c */ /* 0x040fe40000fa4270 */
[----:B------:R-:W-:Y:S02]  /*6840*/  FSEL R154, R154, -INF , !P2 ;  /* 0xff8000009a9a7808 */ /* 0x000fe40005000000 */
[C---:B------:R-:W-:Y:S02]  /*6850*/  ISETP.LT.OR P3, PT, R12.reuse, 0x42, P3 ;  /* 0x000000420c00780c */ /* 0x040fe40001f61670 */
[----:B------:R-:W-:Y:S02]  /*6860*/  ISETP.GT.AND P4, PT, R9, 0x49, P1 ;  /* 0x000000490900780c */ /* 0x000fe40000f84270 */
[----:B------:R-:W-:-:S02]  /*6870*/  ISETP.LT.OR P5, PT, R12, 0x49, P5 ;  /* 0x000000490c00780c */ /* 0x000fc40002fa1670 */
[----:B------:R-:W-:Y:S02]  /*6880*/  FSEL R155, R155, -INF , !P3 ;  /* 0xff8000009b9b7808 */ /* 0x000fe40005800000 */
[----:B------:R-:W-:Y:S02]  /*6890*/  ISETP.GT.AND P2, PT, R9, 0x50, P1 ;  /* 0x000000500900780c */ /* 0x000fe40000f44270 */
[----:B0-----:R-:W-:Y:S02]  /*68a0*/  FMNMX.FTZ R0, R11, R0, !PT ;  /* 0x000000000b007209 */ /* 0x001fe40007810000 */
[----:B------:R-:W-:Y:S02]  /*68b0*/  FSEL R158, R158, -INF , !P5 ;  /* 0xff8000009e9e7808 */ /* 0x000fe40006800000 */
[C---:B------:R-:W-:Y:S01]  /*68c0*/  FSETP.NEU.FTZ.AND P6, PT, R0.reuse, -INF , PT ;  /* 0xff8000000000780b */ /* 0x040fe20003fdd000 */
[----:B------:R-:W-:-:S01]  /*68d0*/  FFMA.FTZ R14, R0, R21, -8 ;  /* 0xc1000000000e7423 */ /* 0x000fc20000010015 */
[----:B------:R-:W-:-:S02]  /*68e0*/  FMNMX.FTZ R21, R123, R120, !PT ;  /* 0x000000787b157209 */ /* 0x000fc40007810000 */
[----:B------:R-:W-:Y:S02]  /*68f0*/  ISETP.LT.OR P4, PT, R12, 0x4a, P4 ;  /* 0x0000004a0c00780c */ /* 0x000fe40002781670 */
[----:B------:R-:W-:Y:S02]  /*6900*/  FSEL R10, R14, RZ, P6 ;  /* 0x000000ff0e0a7208 */ /* 0x000fe40003000000 */
[----:B------:R-:W-:Y:S02]  /*6910*/  FMNMX.FTZ R124, R126, R21, !PT ;  /* 0x000000157e7c7209 */ /* 0x000fe40007810000 */
[----:B------:R-:W-:Y:S01]  /*6920*/  ISETP.GT.AND P3, PT, R9, 0x51, P1 ;  /* 0x000000510900780c */ /* 0x000fe20000f64270 */
        /* <DEDUP_REMOVED lines=10> */
[----:B------:R0:W-:Y:S01]  /*69d0*/  MUFU.EX2 R120, R129 ;  /* 0x0000008100787308 */ /* 0x0001e20000000800 */
[----:B------:R-:W-:-:S01]  /*69e0*/  FFMA.FTZ R137, R137, UR40, -R10 ;  /* 0x0000002889897c23 */ /* 0x000fc2000801080a */
[----:B------:R-:W-:Y:S01]  /*69f0*/  ISETP.LT.OR P2, PT, R12, 0x51, P2 ;  /* 0x000000510c00780c */ /* 0x000fe20001741670 */
[----:B------:R-:W-:-:S01]  /*6a00*/  FFMA.FTZ R141, R141, UR40, -R10 ;  /* 0x000000288d8d7c23 */ /* 0x000fc2000801080a */
[----:B------:R-:W-:Y:S01]  /*6a10*/  FMNMX.FTZ R128, R134, R121, !PT ;  /* 0x0000007986807209 */ /* 0x000fe20007810000 */
[----:B------:R-:W-:-:S01]  /*6a20*/  FFMA.FTZ R121, R136, UR40, -R10 ;  /* 0x0000002888797c23 */ /* 0x000fc2000801080a */
[----:B------:R-:W-:Y:S01]  /*6a30*/  FSEL R159, R159, -INF , !P4 ;  /* 0xff8000009f9f7808 */ /* 0x000fe20006000000 */
[----:B------:R-:W-:-:S01]  /*6a40*/  FFMA.FTZ R145, R145, UR40, -R10 ;  /* 0x0000002891917c23 */ /* 0x000fc2000801080a */
[----:B------:R-:W-:Y:S01]  /*6a50*/  FMNMX.FTZ R125, R135, R128, !PT ;  /* 0x00000080877d7209 */ /* 0x000fe20007810000 */
[----:B------:R1:W-:Y:S01]  /*6a60*/  MUFU.EX2 R124, R133 ;  /* 0x00000085007c7308 */ /* 0x0003e20000000800 */
[----:B------:R-:W-:Y:S01]  /*6a70*/  ISETP.GT.AND P5, PT, R9, 0x58, P1 ;  /* 0x000000580900780c */ /* 0x000fe20000fa4270 */
[--C-:B------:R-:W-:Y:S01]  /*6a80*/  FFMA.FTZ R153, R153, UR40, -R10.reuse ;  /* 0x0000002899997c23 */ /* 0x100fe2000801080a */
[----:B------:R-:W-:Y:S01]  /*6a90*/  FMNMX.FTZ R128, R138, R125, !PT ;  /* 0x0000007d8a807209 */ /* 0x000fe20007810000 */
[--C-:B------:R-:W-:Y:S01]  /*6aa0*/  FFMA.FTZ R149, R149, UR40, -R10.reuse ;  /* 0x0000002895957c23 */ /* 0x100fe2000801080a */
[----:B------:R-:W-:Y:S01]  /*6ab0*/  FSEL R162, R162, -INF , !P2 ;  /* 0xff800000a2a27808 */ /* 0x000fe20005000000 */
[--C-:B------:R-:W-:Y:S01]  /*6ac0*/  FFMA.FTZ R13, R13, UR40, -R10.reuse ;  /* 0x000000280d0d7c23 */ /* 0x100fe2000801080a */
[----:B------:R-:W-:Y:S01]  /*6ad0*/  FMNMX.FTZ R125, R139, R128, !PT ;  /* 0x000000808b7d7209 */ /* 0x000fe20007810000 */
[----:B------:R-:W-:Y:S01]  /*6ae0*/  FFMA.FTZ R181, R181, UR40, -R10 ;  /* 0x00000028b5b57c23 */ /* 0x000fe2000801080a */
[----:B------:R2:W-:Y:S01]  /*6af0*/  MUFU.EX2 R128, R137 ;  /* 0x0000008900807308 */ /* 0x0005e20000000800 */
[----:B------:R-:W-:-:S02]  /*6b00*/  ISETP.LT.OR P3, PT, R12, 0x52, P3 ;  /* 0x000000520c00780c */ /* 0x000fc40001f61670 */
[----:B------:R-:W-:Y:S01]  /*6b10*/  FMNMX.FTZ R132, R142, R125, !PT ;  /* 0x0000007d8e847209 */ /* 0x000fe20007810000 */
[----:B------:R-:W-:-:S01]  /*6b20*/  FFMA.FTZ R125, R140, UR40, -R10 ;  /* 0x000000288c7d7c23 */ /* 0x000fc2000801080a */
[----:B------:R-:W-:Y:S02]  /*6b30*/  ISETP.GT.AND P4, PT, R9, 0x59, P1 ;  /* 0x000000590900780c */ /* 0x000fe40000f84270 */
[----:B0-----:R-:W-:Y:S01]  /*6b40*/  FMNMX.FTZ R129, R143, R132, !PT ;  /* 0x000000848f817209 */ /* 0x001fe20007810000 */
[----:B------:R-:W-:Y:S01]  /*6b50*/  MUFU.EX2 R14, R14 ;  /* 0x0000000e000e7308 */ /* 0x000fe20000000800 */
[----:B------:R-:W-:Y:S02]  /*6b60*/  ISETP.LT.OR P5, PT, R12, 0x59, P5 ;  /* 0x000000590c00780c */ /* 0x000fe40002fa1670 */
[----:B------:R-:W-:Y:S02]  /*6b70*/  FMNMX.FTZ R132, R146, R129, !PT ;  /* 0x0000008192847209 */ /* 0x000fe40007810000 */
[----:B------:R-:W-:-:S02]  /*6b80*/  FSEL R163, R163, -INF , !P3 ;  /* 0xff800000a3a37808 */ /* 0x000fc40005800000 */
[----:B------:R-:W-:Y:S01]  /*6b90*/  FMNMX.FTZ R129, R147, R132, !PT ;  /* 0x0000008493817209 */ /* 0x000fe20007810000 */
[----:B------:R-:W-:Y:S01]  /*6ba0*/  MUFU.EX2 R11, R11 ;  /* 0x0000000b000b7308 */ /* 0x000fe20000000800 */
[----:B------:R-:W-:Y:S02]  /*6bb0*/  ISETP.GT.AND P2, PT, R9, 0x60, P1 ;  /* 0x000000600900780c */ /* 0x000fe40000f44270 */
[----:B------:R-:W-:Y:S01]  /*6bc0*/  FMNMX.FTZ R136, R150, R129, !PT ;  /* 0x0000008196887209 */ /* 0x000fe20007810000 */
[----:B------:R-:W-:-:S01]  /*6bd0*/  FFMA.FTZ R129, R144, UR40, -R10 ;  /* 0x0000002890817c23 */ /* 0x000fc2000801080a */
[----:B------:R-:W-:Y:S02]  /*6be0*/  FSEL R166, R166, -INF , !P5 ;  /* 0xff800000a6a67808 */ /* 0x000fe40006800000 */
[----:B-1----:R-:W-:Y:S01]  /*6bf0*/  FMNMX.FTZ R133, R151, R136, !PT ;  /* 0x0000008897857209 */ /* 0x002fe20007810000 */
[----:B------:R-:W-:Y:S01]  /*6c00*/  MUFU.EX2 R132, R141 ;  /* 0x0000008d00847308 */ /* 0x000fe20000000800 */
[----:B------:R-:W-:-:S02]  /*6c10*/  ISETP.LT.OR P4, PT, R12, 0x5a, P4 ;  /* 0x0000005a0c00780c */ /* 0x000fc40002781670 */
[----:B------:R-:W-:Y:S02]  /*6c20*/  FMNMX.FTZ R136, R154, R133, !PT ;  /* 0x000000859a887209 */ /* 0x000fe40007810000 */
[----:B------:R-:W-:Y:S02]  /*6c30*/  ISETP.GT.AND P3, PT, R9, 0x61, P1 ;  /* 0x000000610900780c */ /* 0x000fe40000f64270 */
[----:B------:R-:W-:Y:S01]  /*6c40*/  FMNMX.FTZ R133, R155, R136, !PT ;  /* 0x000000889b857209 */ /* 0x000fe20007810000 */
[----:B------:R-:W-:Y:S01]  /*6c50*/  MUFU.EX2 R13, R13 ;  /* 0x0000000d000d7308 */ /* 0x000fe20000000800 */
[----:B------:R-:W-:Y:S02]  /*6c60*/  ISETP.LT.OR P2, PT, R12, 0x61, P2 ;  /* 0x000000610c00780c */ /* 0x000fe40001741670 */
[----:B------:R-:W-:Y:S01]  /*6c70*/  FMNMX.FTZ R140, R158, R133, !PT ;  /* 0x000000859e8c7209 */ /* 0x000fe20007810000 */
[----:B------:R-:W-:-:S01]  /*6c80*/  FFMA.FTZ R133, R148, UR40, -R10 ;  /* 0x0000002894857c23 */ /* 0x000fc2000801080a */
[----:B------:R-:W-:-:S02]  /*6c90*/  FSEL R167, R167, -INF , !P4 ;  /* 0xff800000a7a77808 */ /* 0x000fc40006000000 */
[----:B--2---:R-:W-:Y:S01]  /*6ca0*/  FMNMX.FTZ R137, R159, R140, !PT ;  /* 0x0000008c9f897209 */ /* 0x004fe20007810000 */
[----:B------:R0:W-:Y:S01]  /*6cb0*/  MUFU.EX2 R136, R145 ;  /* 0x0000009100887308 */ /* 0x0001e20000000800 */
[----:B------:R-:W-:Y:S02]  /*6cc0*/  ISETP.GT.AND P5, PT, R9, 0x68, P1 ;  /* 0x000000680900780c */ /* 0x000fe40000fa4270 */
[----:B------:R-:W-:Y:S02]  /*6cd0*/  FMNMX.FTZ R140, R162, R137, !PT ;  /* 0x00000089a28c7209 */ /* 0x000fe40007810000 */
[----:B------:R-:W-:Y:S02]  /*6ce0*/  FSEL R170, R170, -INF , !P2 ;  /* 0xff800000aaaa7808 */ /* 0x000fe40005000000 */
[----:B------:R-:W-:Y:S01]  /*6cf0*/  FMNMX.FTZ R137, R163, R140, !PT ;  /* 0x0000008ca3897209 */ /* 0x000fe20007810000 */
[----:B------:R-:W-:Y:S01]  /*6d00*/  MUFU.EX2 R20, R20 ;  /* 0x0000001400147308 */ /* 0x000fe20000000800 */
[----:B------:R-:W-:Y:S01]  /*6d10*/  ISETP.LT.OR P3, PT, R12, 0x62, P3 ;  /* 0x000000620c00780c */ /* 0x000fe20001f61670 */
[--C-:B0-----:R-:W-:Y:S01]  /*6d20*/  FFMA.FTZ R145, R160, UR40, -R10.reuse ;  /* 0x00000028a0917c23 */ /* 0x101fe2000801080a */
[----:B------:R-:W-:Y:S01]  /*6d30*/  FMNMX.FTZ R144, R166, R137, !PT ;  /* 0x00000089a6907209 */ /* 0x000fe20007810000 */
[--C-:B------:R-:W-:Y:S01]  /*6d40*/  FFMA.FTZ R137, R152, UR40, -R10.reuse ;  /* 0x0000002898897c23 */ /* 0x100fe2000801080a */
[----:B------:R-:W-:Y:S01]  /*6d50*/  ISETP.LT.OR P5, PT, R12, 0x69, P5 ;  /* 0x000000690c00780c */ /* 0x000fe20002fa1670 */
[--C-:B------:R-:W-:Y:S01]  /*6d60*/  FFMA.FTZ R152, R165, UR40, -R10.reuse ;  /* 0x00000028a5987c23 */ /* 0x100fe2000801080a */
[----:B------:R-:W-:Y:S01]  /*6d70*/  FMNMX.FTZ R141, R167, R144, !PT ;  /* 0x00000090a78d7209 */ /* 0x000fe20007810000 */
[----:B------:R0:W-:Y:S01]  /*6d80*/  MUFU.EX2 R140, R149 ;  /* 0x00000095008c7308 */ /* 0x0001e20000000800 */
[----:B------:R-:W-:Y:S01]  /*6d90*/  ISETP.GT.AND P4, PT, R9, 0x69, P1 ;  /* 0x000000690900780c */ /* 0x000fe20000f84270 */
[----:B------:R-:W-:Y:S01]  /*6da0*/  FFMA.FTZ R165, R180, UR40, -R10 ;  /* 0x00000028b4a57c23 */ /* 0x000fe2000801080a */
[----:B------:R-:W-:-:S02]  /*6db0*/  FSEL R171, R171, -INF , !P3 ;  /* 0xff800000abab7808 */ /* 0x000fc40005800000 */
[----:B------:R-:W-:Y:S01]  /*6dc0*/  FMNMX.FTZ R144, R170, R141, !PT ;  /* 0x0000008daa907209 */ /* 0x000fe20007810000 */
[----:B------:R-:W-:-:S01]  /*6dd0*/  FFMA.FTZ R141, R156, UR40, -R10 ;  /* 0x000000289c8d7c23 */ /* 0x000fc2000801080a */
[----:B------:R-:W-:Y:S01]  /*6de0*/  FSEL R174, R174, -INF , !P5 ;  /* 0xff800000aeae7808 */ /* 0x000fe20006800000 */
[----:B------:R-:W-:-:S01]  /*6df0*/  FFMA.FTZ R156, R169, UR40, -R10 ;  /* 0x00000028a99c7c23 */ /* 0x000fc2000801080a */
[----:B------:R-:W-:Y:S01]  /*6e00*/  ISETP.GT.AND P2, PT, R9, 0x70, P1 ;  /* 0x000000700900780c */ /* 0x000fe20000f44270 */
[----:B0-----:R-:W-:-:S01]  /*6e10*/  FFMA.FTZ R149, R164, UR40, -R10 ;  /* 0x00000028a4957c23 */ /* 0x001fc2000801080a */
[----:B------:R-:W-:Y:S01]  /*6e20*/  ISETP.GT.AND P3, PT, R9, 0x71, P1 ;  /* 0x000000710900780c */ /* 0x000fe20000f64270 */
[----:B------:R-:W-:-:S01]  /*6e30*/  FFMA.FTZ R164, R177, UR40, -R10 ;  /* 0x00000028b1a47c23 */ /* 0x000fc2000801080a */
[C---:B------:R-:W-:Y:S01]  /*6e40*/  ISETP.GT.AND P5, PT, R9.reuse, 0x78, P1 ;  /* 0x000000780900780c */ /* 0x040fe20000fa4270 */
[----:B------:R-:W-:Y:S01]  /*6e50*/  MUFU.EX2 R15, R15 ;  /* 0x0000000f000f7308 */ /* 0x000fe20000000800 */
[----:B------:R-:W-:-:S02]  /*6e60*/  ISETP.GT.AND P1, PT, R9, 0x79, P1 ;  /* 0x000000790900780c */ /* 0x000fc40000f24270 */
[C---:B------:R-:W-:Y:S02]  /*6e70*/  ISETP.LT.OR P4, PT, R12.reuse, 0x6a, P4 ;  /* 0x0000006a0c00780c */ /* 0x040fe40002781670 */
[----:B------:R-:W-:Y:S02]  /*6e80*/  FMNMX.FTZ R9, R171, R144, !PT ;  /* 0x00000090ab097209 */ /* 0x000fe40007810000 */
[----:B------:R-:W-:Y:S01]  /*6e90*/  ISETP.LT.OR P2, PT, R12, 0x71, P2 ;  /* 0x000000710c00780c */ /* 0x000fe20001741670 */
[----:B------:R0:W-:Y:S01]  /*6ea0*/  MUFU.EX2 R144, R153 ;  /* 0x0000009900907308 */ /* 0x0001e20000000800 */
[----:B------:R-:W-:Y:S02]  /*6eb0*/  FSEL R175, R175, -INF , !P4 ;  /* 0xff800000afaf7808 */ /* 0x000fe40006000000 */
[----:B------:R-:W-:Y:S02]  /*6ec0*/  FMNMX.FTZ R148, R174, R9, !PT ;  /* 0x00000009ae947209 */ /* 0x000fe40007810000 */
[----:B------:R-:W-:-:S02]  /*6ed0*/  ISETP.LT.OR P3, PT, R12, 0x72, P3 ;  /* 0x000000720c00780c */ /* 0x000fc40001f61670 */
[----:B------:R-:W-:Y:S01]  /*6ee0*/  FSEL R178, R178, -INF , !P2 ;  /* 0xff800000b2b27808 */ /* 0x000fe20005000000 */
[----:B------:R-:W-:Y:S01]  /*6ef0*/  MUFU.EX2 R21, R21 ;  /* 0x0000001500157308 */ /* 0x000fe20000000800 */
[----:B------:R-:W-:Y:S01]  /*6f00*/  FMNMX.FTZ R9, R175, R148, !PT ;  /* 0x00000094af097209 */ /* 0x000fe20007810000 */
[--C-:B0-----:R-:W-:Y:S01]  /*6f10*/  FFMA.FTZ R153, R168, UR40, -R10.reuse ;  /* 0x00000028a8997c23 */ /* 0x101fe2000801080a */
[----:B------:R-:W-:Y:S02]  /*6f20*/  ISETP.LT.OR P5, PT, R12, 0x79, P5 ;  /* 0x000000790c00780c */ /* 0x000fe40002fa1670 */
[----:B------:R-:W-:Y:S02]  /*6f30*/  FSEL R179, R179, -INF , !P3 ;  /* 0xff800000b3b37808 */ /* 0x000fe40005800000 */
[----:B------:R-:W-:Y:S01]  /*6f40*/  FMNMX.FTZ R148, R178, R9, !PT ;  /* 0x00000009b2947209 */ /* 0x000fe20007810000 */
[----:B------:R-:W-:Y:S01]  /*6f50*/  MUFU.EX2 R121, R121 ;  /* 0x0000007900797308 */ /* 0x000fe20000000800 */
[----:B------:R-:W-:Y:S01]  /*6f60*/  ISETP.LT.OR P1, PT, R12, 0x7a, P1 ;  /* 0x0000007a0c00780c */ /* 0x000fe20000f21670 */
[--C-:B------:R-:W-:Y:S01]  /*6f70*/  FFMA.FTZ R12, R157, UR40, -R10.reuse ;  /* 0x000000289d0c7c23 */ /* 0x100fe2000801080a */
[----:B------:R-:W-:Y:S01]  /*6f80*/  FSEL R182, R182, -INF , !P5 ;  /* 0xff800000b6b67808 */ /* 0x000fe20006800000 */
[----:B------:R-:W-:Y:S01]  /*6f90*/  FFMA.FTZ R157, R172, UR40, -R10 ;  /* 0x00000028ac9d7c23 */ /* 0x000fe2000801080a */
[----:B------:R-:W-:-:S02]  /*6fa0*/  FMNMX.FTZ R9, R179, R148, !PT ;  /* 0x00000094b3097209 */ /* 0x000fc40007810000 */
[----:B------:R-:W-:Y:S01]  /*6fb0*/  FSEL R183, R183, -INF , !P1 ;  /* 0xff800000b7b77808 */ /* 0x000fe20004800000 */
[----:B------:R-:W-:Y:S01]  /*6fc0*/  MUFU.EX2 R125, R125 ;  /* 0x0000007d007d7308 */ /* 0x000fe20000000800 */
[----:B------:R-:W-:Y:S02]  /*6fd0*/  FMNMX.FTZ R148, R182, R9, !PT ;  /* 0x00000009b6947209 */ /* 0x000fe40007810000 */
[----:B------:R-:W-:Y:S02]  /*6fe0*/  FSEL R169, R0, RZ, P6 ;  /* 0x000000ff00a97208 */ /* 0x000fe40003000000 */
[----:B------:R-:W-:Y:S01]  /*6ff0*/  FMNMX.FTZ R9, R183, R148, !PT ;  /* 0x00000094b7097209 */ /* 0x000fe20007810000 */
[--C-:B------:R-:W-:Y:S01]  /*7000*/  FFMA.FTZ R148, R161, UR40, -R10.reuse ;  /* 0x00000028a1947c23 */ /* 0x100fe2000801080a */
[----:B------:R-:W-:-:S01]  /*7010*/  FFMA.FTZ R161, R176, UR40, -R10 ;  /* 0x00000028b0a17c23 */ /* 0x000fc2000801080a */
[----:B------:R-:W-:Y:S01]  /*7020*/  FADD.FTZ R169, -R169, R6 ;  /* 0x00000006a9a97221 */ /* 0x000fe20000010100 */
[----:B------:R-:W-:Y:S01]  /*7030*/  MUFU.EX2 R129, R129 ;  /* 0x0000008100817308 */ /* 0x000fe20000000800 */
[----:B------:R-:W0:Y:S02]  /*7040*/  SHFL.BFLY PT, R160, R9, 0x2, 0x1f ;  /* 0x0c401f0009a07f89 */ /* 0x000e2400000e0000 */
[----:B------:R-:W-:-:S05]  /*7050*/  FMUL.FTZ R169, R169, UR40 ;  /* 0x00000028a9a97c20 */ /* 0x000fca0008410000 */
[----:B------:R-:W-:Y:S08]  /*7060*/  MUFU.EX2 R133, R133 ;  /* 0x0000008500857308 */ /* 0x000ff00000000800 */
[----:B------:R-:W1:Y:S08]  /*7070*/  MUFU.EX2 R169, R169 ;  /* 0x000000a900a97308 */ /* 0x000e700000000800 */
[----:B------:R-:W-:Y:S01]  /*7080*/  MUFU.EX2 R137, R137 ;  /* 0x0000008900897308 */ /* 0x000fe20000000800 */
[----:B0-----:R-:W-:Y:S01]  /*7090*/  FMNMX.FTZ R168, R9, R160, !PT ;  /* 0x000000a009a87209 */ /* 0x001fe20007810000 */
[----:B------:R-:W-:Y:S01]  /*70a0*/  FFMA.FTZ R160, R173, UR40, -R10 ;  /* 0x00000028ada07c23 */ /* 0x000fe2000801080a */
[----:B------:R-:W-:-:S03]  /*70b0*/  IMAD.U32 R10, RZ, RZ, UR40 ;  /* 0x00000028ff0a7e24 */ /* 0x000fc6000f8e00ff */
[----:B------:R-:W0:Y:S02]  /*70c0*/  SHFL.BFLY PT, R9, R168, 0x1, 0x1f ;  /* 0x0c201f00a8097f89 */ /* 0x000e2400000e0000 */
[----:B------:R-:W-:Y:S08]  /*70d0*/  MUFU.EX2 R141, R141 ;  /* 0x0000008d008d7308 */ /* 0x000ff00000000800 */
[----:B------:R-:W-:Y:S08]  /*70e0*/  MUFU.EX2 R12, R12 ;  /* 0x0000000c000c7308 */ /* 0x000ff00000000800 */
[----:B------:R-:W-:Y:S01]  /*70f0*/  MUFU.EX2 R145, R145 ;  /* 0x0000009100917308 */ /* 0x000fe20000000800 */
[----:B0-----:R-:W-:-:S07]  /*7100*/  FMNMX.FTZ R9, R168, R9, !PT ;  /* 0x00000009a8097209 */ /* 0x001fce0007810000 */
[----:B------:R-:W-:Y:S01]  /*7110*/  MUFU.EX2 R148, R148 ;  /* 0x0000009400947308 */ /* 0x000fe20000000800 */
[C---:B------:R-:W-:Y:S01]  /*7120*/  FSETP.NEU.FTZ.AND P1, PT, R9.reuse, -INF , PT ;  /* 0xff8000000900780b */ /* 0x040fe20003f3d000 */
[----:B------:R-:W-:-:S03]  /*7130*/  FFMA.FTZ R10, R9, R10, -8 ;  /* 0xc1000000090a7423 */ /* 0x000fc6000001000a */
[----:B------:R-:W-:Y:S02]  /*7140*/  FSEL R168, R9, RZ, P1 ;  /* 0x000000ff09a87208 */ /* 0x000fe40000800000 */
[----:B------:R-:W-:Y:S01]  /*7150*/  FSEL R10, R10, RZ, P1 ;  /* 0x000000ff0a0a7208 */ /* 0x000fe20000800000 */
[----:B------:R-:W-:Y:S02]  /*7160*/  MUFU.EX2 R149, R149 ;  /* 0x0000009500957308 */ /* 0x000fe40000000800 */
[----:B------:R-:W-:-:S02]  /*7170*/  FADD.FTZ R168, -R168, R7 ;  /* 0x00000007a8a87221 */ /* 0x000fc40000010100 */
[--C-:B------:R-:W-:Y:S01]  /*7180*/  FFMA.FTZ R172, R150, UR40, -R10.reuse ;  /* 0x0000002896ac7c23 */ /* 0x100fe2000801080a */
[----:B------:R-:W-:-:S01]  /*7190*/  FFMA.FTZ R173, R122, UR40, -R10 ;  /* 0x000000287aad7c23 */ /* 0x000fc2000801080a */
[----:B------:R-:W-:Y:S01]  /*71a0*/  FMUL.FTZ R150, R168, UR40 ;  /* 0x00000028a8967c20 */ /* 0x000fe20008410000 */
[----:B------:R-:W-:-:S01]  /*71b0*/  FFMA.FTZ R122, R123, UR40, -R10 ;  /* 0x000000287b7a7c23 */ /* 0x000fc2000801080a */
[--C-:B------:R-:W-:Y:S01]  /*71c0*/  FFMA.FTZ R123, R126, UR40, -R10.reuse ;  /* 0x000000287e7b7c23 */ /* 0x100fe2000801080a */
[----:B------:R-:W-:-:S01]  /*71d0*/  FFMA.FTZ R126, R127, UR40, -R10 ;  /* 0x000000287f7e7c23 */ /* 0x000fc2000801080a */
[--C-:B------:R-:W-:Y:S01]  /*71e0*/  FFMA.FTZ R127, R130, UR40, -R10.reuse ;  /* 0x00000028827f7c23 */ /* 0x100fe2000801080a */
[----:B------:R-:W-:Y:S01]  /*71f0*/  MUFU.EX2 R173, R173 ;  /* 0x000000ad00ad7308 */ /* 0x000fe20000000800 */
[----:B------:R-:W-:-:S01]  /*7200*/  FFMA.FTZ R130, R131, UR40, -R10 ;  /* 0x0000002883827c23 */ /* 0x000fc2000801080a */
[--C-:B------:R-:W-:Y:S01]  /*7210*/  FFMA.FTZ R168, R151, UR40, -R10.reuse ;  /* 0x0000002897a87c23 */ /* 0x100fe2000801080a */
[----:B------:R-:W-:-:S01]  /*7220*/  FFMA.FTZ R131, R134, UR40, -R10 ;  /* 0x0000002886837c23 */ /* 0x000fc2000801080a */
[--C-:B------:R-:W-:Y:S01]  /*7230*/  FFMA.FTZ R151, R158, UR40, -R10.reuse ;  /* 0x000000289e977c23 */ /* 0x100fe2000801080a */
[----:B------:R-:W-:-:S01]  /*7240*/  FFMA.FTZ R134, R135, UR40, -R10 ;  /* 0x0000002887867c23 */ /* 0x000fc2000801080a */
[----:B-1----:R-:W-:Y:S01]  /*7250*/  FFMA.FTZ R158, R169, R3, R14 ;  /* 0x00000003a99e7223 */ /* 0x002fe2000001000e */
        /* <DEDUP_REMOVED lines=10> */
[----:B------:R-:W-:-:S07]  /*7300*/  FFMA.FTZ R182, R182, UR40, -R10 ;  /* 0x00000028b6b67c23 */ /* 0x000fce000801080a */
[----:B------:R-:W2:Y:S01]  /*7310*/  MUFU.EX2 R123, R123 ;  /* 0x0000007b007b7308 */ /* 0x000ea20000000800 */
[----:B0-----:R-:W-:-:S01]  /*7320*/  FFMA.FTZ R3, R150, R2, R173 ;  /* 0x0000000296037223 */ /* 0x001fc200000100ad */
[----:B------:R-:W-:Y:S01]  /*7330*/  FADD.FTZ R2, R11, R158 ;  /* 0x0000009e0b027221 */ /* 0x000fe20000010000 */
[----:B------:R-:W-:-:S05]  /*7340*/  FFMA.FTZ R158, R159, UR40, -R10 ;  /* 0x000000289f9e7c23 */ /* 0x000fca000801080a */
[----:B------:R-:W0:Y:S08]  /*7350*/  MUFU.EX2 R126, R126 ;  /* 0x0000007e007e7308 */ /* 0x000e300000000800 */
[----:B------:R-:W3:Y:S08]  /*7360*/  MUFU.EX2 R127, R127 ;  /* 0x0000007f007f7308 */ /* 0x000ef00000000800 */
[----:B------:R-:W4:Y:S08]  /*7370*/  MUFU.EX2 R130, R130 ;  /* 0x0000008200827308 */ /* 0x000f300000000800 */
[----:B------:R1:W-:Y:S08]  /*7380*/  MUFU.EX2 R7, R172 ;  /* 0x000000ac00077308 */ /* 0x0003f00000000800 */
[----:B------:R-:W5:Y:S01]  /*7390*/  MUFU.EX2 R131, R131 ;  /* 0x0000008300837308 */ /* 0x000f620000000800 */
[----:B-1----:R-:W-:-:S01]  /*73a0*/  FADD.FTZ R172, R122, R3 ;  /* 0x000000037aac7221 */ /* 0x002fc20000010000 */
[----:B------:R-:W-:-:S03]  /*73b0*/  FADD.FTZ R3, R13, R2 ;  /* 0x000000020d037221 */ /* 0x000fc60000010000 */
[----:B--2---:R-:W-:Y:S01]  /*73c0*/  FADD.FTZ R155, R123, R172 ;  /* 0x000000ac7b9b7221 */ /* 0x004fe20000010000 */
[----:B------:R-:W-:-:S02]  /*73d0*/  FADD.FTZ R2, R20, R3 ;  /* 0x0000000314027221 */ /* 0x000fc40000010000 */
[----:B------:R-:W1:Y:S01]  /*73e0*/  MUFU.EX2 R134, R134 ;  /* 0x0000008600867308 */ /* 0x000e620000000800 */
[----:B0-----:R-:W-:-:S01]  /*73f0*/  FADD.FTZ R172, R126, R155 ;  /* 0x0000009b7eac7221 */ /* 0x001fc20000010000 */
[----:B------:R-:W-:Y:S01]  /*7400*/  FADD.FTZ R3, R15, R2 ;  /* 0x000000020f037221 */ /* 0x000fe20000010000 */
[----:B------:R-:W-:-:S01]  /*7410*/  FFMA.FTZ R155, R162, UR40, -R10 ;  /* 0x00000028a29b7c23 */ /* 0x000fc2000801080a */
[----:B------:R-:W-:Y:S01]  /*7420*/  FFMA.FTZ R162, R163, UR40, -R10 ;  /* 0x00000028a3a27c23 */ /* 0x000fe2000801080a */
[----:B---3--:R-:W-:-:S01]  /*7430*/  FADD.FTZ R159, R127, R172 ;  /* 0x000000ac7f9f7221 */ /* 0x008fc20000010000 */
[----:B------:R-:W-:Y:S02]  /*7440*/  FADD.FTZ R2, R120, R3 ;  /* 0x0000000378027221 */ /* 0x000fe40000010000 */
[----:B------:R-:W0:Y:S01]  /*7450*/  MUFU.EX2 R135, R135 ;  /* 0x0000008700877308 */ /* 0x000e220000000800 */
[----:B----4-:R-:W-:-:S01]  /*7460*/  FADD.FTZ R172, R130, R159 ;  /* 0x0000009f82ac7221 */ /* 0x010fc20000010000 */
[----:B------:R-:W-:-:S03]  /*7470*/  FADD.FTZ R3, R21, R2 ;  /* 0x0000000215037221 */ /* 0x000fc60000010000 */
[----:B-----5:R-:W-:Y:S01]  /*7480*/  FADD.FTZ R159, R131, R172 ;  /* 0x000000ac839f7221 */ /* 0x020fe20000010000 */
[----:B------:R-:W-:-:S02]  /*7490*/  FADD.FTZ R2, R124, R3 ;  /* 0x000000037c027221 */ /* 0x000fc40000010000 */
[----:B------:R-:W2:Y:S01]  /*74a0*/  MUFU.EX2 R138, R138 ;  /* 0x0000008a008a7308 */ /* 0x000ea20000000800 */
[----:B-1----:R-:W-:-:S01]  /*74b0*/  FADD.FTZ R172, R134, R159 ;  /* 0x0000009f86ac7221 */ /* 0x002fc20000010000 */
[----:B------:R-:W-:Y:S01]  /*74c0*/  FADD.FTZ R3, R121, R2 ;  /* 0x0000000279037221 */ /* 0x000fe20000010000 */
[----:B------:R-:W-:-:S01]  /*74d0*/  FFMA.FTZ R159, R166, UR40, -R10 ;  /* 0x00000028a69f7c23 */ /* 0x000fc2000801080a */
[----:B------:R-:W-:Y:S02]  /*74e0*/  FFMA.FTZ R166, R167, UR40, -R10 ;  /* 0x00000028a7a67c23 */ /* 0x000fe4000801080a */
[----:B------:R-:W-:-:S02]  /*74f0*/  FADD.FTZ R2, R128, R3 ;  /* 0x0000000380027221 */ /* 0x000fc40000010000 */
[----:B------:R-:W1:Y:S01]  /*7500*/  MUFU.EX2 R139, R139 ;  /* 0x0000008b008b7308 */ /* 0x000e620000000800 */
[----:B0-----:R-:W-:-:S01]  /*7510*/  FADD.FTZ R163, R135, R172 ;  /* 0x000000ac87a37221 */ /* 0x001fc20000010000 */
[----:B------:R-:W-:-:S04]  /*7520*/  FADD.FTZ R3, R125, R2 ;  /* 0x000000027d037221 */ /* 0x000fc80000010000 */
[----:B------:R-:W-:Y:S02]  /*7530*/  FADD.FTZ R2, R132, R3 ;  /* 0x0000000384027221 */ /* 0x000fe40000010000 */
[----:B------:R-:W0:Y:S01]  /*7540*/  MUFU.EX2 R142, R142 ;  /* 0x0000008e008e7308 */ /* 0x000e220000000800 */
[----:B--2---:R-:W-:-:S01]  /*7550*/  FADD.FTZ R172, R138, R163 ;  /* 0x000000a38aac7221 */ /* 0x004fc20000010000 */
[----:B------:R-:W-:-:S04]  /*7560*/  FADD.FTZ R3, R129, R2 ;  /* 0x0000000281037221 */ /* 0x000fc80000010000 */
[----:B------:R-:W-:Y:S02]  /*7570*/  FADD.FTZ R2, R136, R3 ;  /* 0x0000000388027221 */ /* 0x000fe40000010000 */
[----:B------:R-:W2:Y:S01]  /*7580*/  MUFU.EX2 R143, R143 ;  /* 0x0000008f008f7308 */ /* 0x000ea20000000800 */
[----:B-1----:R-:W-:-:S01]  /*7590*/  FADD.FTZ R163, R139, R172 ;  /* 0x000000ac8ba37221 */ /* 0x002fc20000010000 */
[----:B------:R-:W-:-:S04]  /*75a0*/  FADD.FTZ R3, R133, R2 ;  /* 0x0000000285037221 */ /* 0x000fc80000010000 */
[----:B------:R-:W-:Y:S02]  /*75b0*/  FADD.FTZ R2, R140, R3 ;  /* 0x000000038c027221 */ /* 0x000fe40000010000 */
[----:B------:R-:W1:Y:S01]  /*75c0*/  MUFU.EX2 R146, R146 ;  /* 0x0000009200927308 */ /* 0x000e620000000800 */
[----:B0-----:R-:W-:-:S01]  /*75d0*/  FADD.FTZ R172, R142, R163 ;  /* 0x000000a38eac7221 */ /* 0x001fc20000010000 */
[--C-:B------:R-:W-:Y:S01]  /*75e0*/  FFMA.FTZ R163, R170, UR40, -R10.reuse ;  /* 0x00000028aaa37c23 */ /* 0x100fe2000801080a */
[----:B------:R-:W-:-:S01]  /*75f0*/  FFMA.FTZ R170, R171, UR40, -R10 ;  /* 0x00000028abaa7c23 */ /* 0x000fc2000801080a */
[----:B------:R-:W-:-:S04]  /*7600*/  FADD.FTZ R3, R137, R2 ;  /* 0x0000000289037221 */ /* 0x000fc80000010000 */
[----:B------:R-:W0:Y:S01]  /*7610*/  MUFU.EX2 R168, R168 ;  /* 0x000000a800a87308 */ /* 0x000e220000000800 */
[----:B--2---:R-:W-:-:S01]  /*7620*/  FADD.FTZ R167, R143, R172 ;  /* 0x000000ac8fa77221 */ /* 0x004fc20000010000 */
[----:B------:R-:W-:-:S04]  /*7630*/  FADD.FTZ R2, R144, R3 ;  /* 0x0000000390027221 */ /* 0x000fc80000010000 */
[----:B------:R-:W-:Y:S02]  /*7640*/  FADD.FTZ R3, R141, R2 ;  /* 0x000000028d037221 */ /* 0x000fe40000010000 */
[----:B------:R-:W2:Y:S01]  /*7650*/  MUFU.EX2 R147, R147 ;  /* 0x0000009300937308 */ /* 0x000ea20000000800 */
[----:B-1----:R-:W-:-:S01]  /*7660*/  FADD.FTZ R172, R146, R167 ;  /* 0x000000a792ac7221 */ /* 0x002fc20000010000 */
[----:B------:R-:W-:-:S03]  /*7670*/  FADD.FTZ R2, R12, R3 ;  /* 0x000000030c027221 */ /* 0x000fc60000010000 */
[----:B------:R-:W-:Y:S01]  /*7680*/  FADD.FTZ R167, R7, R172 ;  /* 0x000000ac07a77221 */ /* 0x000fe20000010000 */
[----:B------:R-:W-:-:S02]  /*7690*/  FADD.FTZ R3, R145, R2 ;  /* 0x0000000291037221 */ /* 0x000fc40000010000 */
[----:B------:R-:W1:Y:S01]  /*76a0*/  MUFU.EX2 R154, R154 ;  /* 0x0000009a009a7308 */ /* 0x000e620000000800 */
[----:B0-----:R-:W-:-:S01]  /*76b0*/  FADD.FTZ R172, R168, R167 ;  /* 0x000000a7a8ac7221 */ /* 0x001fc20000010000 */
[----:B------:R-:W-:Y:S01]  /*76c0*/  FFMA.FTZ R167, R174, UR40, -R10 ;  /* 0x00000028aea77c23 */ /* 0x000fe2000801080a */
[----:B------:R-:W-:-:S04]  /*76d0*/  FADD.FTZ R2, R148, R3 ;  /* 0x0000000394027221 */ /* 0x000fc80000010000 */
[----:B------:R-:W-:Y:S01]  /*76e0*/  FADD.FTZ R3, R149, R2 ;  /* 0x0000000295037221 */ /* 0x000fe20000010000 */
[----:B------:R-:W0:Y:S01]  /*76f0*/  MUFU.EX2 R151, R151 ;  /* 0x0000009700977308 */ /* 0x000e220000000800 */
[----:B--2---:R-:W-:-:S01]  /*7700*/  FADD.FTZ R171, R147, R172 ;  /* 0x000000ac93ab7221 */ /* 0x004fc20000010000 */
[----:B------:R-:W-:-:S06]  /*7710*/  FFMA.FTZ R172, R175, UR40, -R10 ;  /* 0x00000028afac7c23 */ /* 0x000fcc000801080a */
[----:B------:R-:W2:Y:S01]  /*7720*/  MUFU.EX2 R158, R158 ;  /* 0x0000009e009e7308 */ /* 0x000ea20000000800 */
[----:B-1----:R-:W-:-:S07]  /*7730*/  FADD.FTZ R174, R154, R171 ;  /* 0x000000ab9aae7221 */ /* 0x002fce0000010000 */
[----:B------:R-:W1:Y:S01]  /*7740*/  MUFU.EX2 R155, R155 ;  /* 0x0000009b009b7308 */ /* 0x000e620000000800 */
[----:B0-----:R-:W-:-:S07]  /*7750*/  FADD.FTZ R171, R151, R174 ;  /* 0x000000ae97ab7221 */ /* 0x001fce0000010000 */
[----:B------:R-:W0:Y:S01]  /*7760*/  MUFU.EX2 R162, R162 ;  /* 0x000000a200a27308 */ /* 0x000e220000000800 */
[----:B--2---:R-:W-:-:S01]  /*7770*/  FADD.FTZ R174, R158, R171 ;  /* 0x000000ab9eae7221 */ /* 0x004fc20000010000 */
[----:B------:R-:W-:-:S06]  /*7780*/  FFMA.FTZ R171, R178, UR40, -R10 ;  /* 0x00000028b2ab7c23 */ /* 0x000fcc000801080a */
[----:B------:R-:W2:Y:S01]  /*7790*/  MUFU.EX2 R159, R159 ;  /* 0x0000009f009f7308 */ /* 0x000ea20000000800 */
[----:B-1----:R-:W-:-:S01]  /*77a0*/  FADD.FTZ R175, R155, R174 ;  /* 0x000000ae9baf7221 */ /* 0x002fc20000010000 */
[--C-:B------:R-:W-:Y:S01]  /*77b0*/  FFMA.FTZ R174, R179, UR40, -R10.reuse ;  /* 0x00000028b3ae7c23 */ /* 0x100fe2000801080a */
[----:B------:R-:W-:-:S05]  /*77c0*/  FFMA.FTZ R10, R183, UR40, -R10 ;  /* 0x00000028b70a7c23 */ /* 0x000fca000801080a */
        /* <DEDUP_REMOVED lines=36> */
[----:B0-----:R-:W-:-:S03]  /*7a10*/  FADD.FTZ R3, R6, R3 ;  /* 0x0000000306037221 */ /* 0x001fc60000010000 */
[----:B--2---:R-:W-:Y:S01]  /*7a20*/  FADD.FTZ R2, R10, R175 ;  /* 0x000000af0a027221 */ /* 0x004fe20000010000 */
[----:B------:R-:W-:Y:S06]  /*7a30*/  @!P0 BRA `(.L_x_4682) ;  /* 0x0000000000048947 */ /* 0x000fec0003800000 */
[----:B------:R-:W-:Y:S01]  /*7a40*/  BPT.TRAP 0x1 ;  /* 0x000000040000795c */ /* 0x000fe20000300000 */
.L_x_4682:
[----:B------:R-:W-:Y:S01]  /*7a50*/  ULEA UR6, UR33, UR36, 0x3 ;  /* 0x0000002421067291 */ /* 0x000fe2000f8e183f */
[----:B------:R-:W-:Y:S01]  /*7a60*/  ISETP.GT.AND P1, PT, R8, UR32, PT ;  /* 0x0000002008007c0c */ /* 0x000fe2000bf24270 */
[----:B------:R-:W-:Y:S01]  /*7a70*/  UMOV UR34, UR47 ;  /* 0x0000002f00227c82 */ /* 0x000fe20008000000 */
[----:B------:R-:W-:Y:S01]  /*7a80*/  F2FP.SATFINITE.E4M3.F32.PACK_AB_MERGE_C R7, R168, R7, RZ ;  /* 0x00000007a807723e */ /* 0x000fe200048070ff */
[----:B------:R-:W-:Y:S01]  /*7a90*/  UIADD3 UR6, UR6, 0x2a860, URZ ;  /* 0x0002a86006067890 */ /* 0x000fe2000fffe03f */
[----:B------:R-:W-:Y:S01]  /*7aa0*/  F2FP.SATFINITE.E4M3.F32.PACK_AB_MERGE_C R6, R6, R165, RZ ;  /* 0x000000a50606723e */ /* 0x000fe200048070ff */
[----:B------:R-:W-:Y:S01]  /*7ab0*/  UMOV UR33, UR46 ;  /* 0x0000002e00217c82 */ /* 0x000fe20008000000 */
[----:B------:R-:W-:Y:S01]  /*7ac0*/  F2FP.SATFINITE.E4M3.F32.PACK_AB_MERGE_C R13, R20, R13, RZ ;  /* 0x0000000d140d723e */ /* 0x000fe200048070ff */
[----:B------:R-:W-:Y:S01]  /*7ad0*/  UPRMT UR6, UR38, 0x654, UR6 ;  /* 0x0000065426067896 */ /* 0x000fe20008000006 */
        /* <DEDUP_REMOVED lines=9> */
[----:B------:R-:W-:Y:S01]  /*7b70*/  SYNCS.ARRIVE.TRANS64.RED.A1T0 RZ, [UR6], RZ ;  /* 0x000000ffffff79a7 */ /* 0x000fe20008100406 */
        /* <DEDUP_REMOVED lines=13> */
[-C--:B------:R-:W-:Y:S01]  /*7c50*/  FMUL.FTZ R44, R44, R169.reuse ;  /* 0x000000a92c2c7220 */ /* 0x080fe20000410000 */
[----:B------:R-:W-:Y:S01]  /*7c60*/  F2FP.SATFINITE.E4M3.F32.PACK_AB_MERGE_C R10, R10, R182, RZ ;  /* 0x000000b60a0a723e */ /* 0x000fe200048070ff */
[----:B------:R-:W-:Y:S01]  /*7c70*/  FMUL.FTZ R45, R45, R169 ;  /* 0x000000a92d2d7220 */ /* 0x000fe20000410000 */
[----:B------:R-:W-:Y:S01]  /*7c80*/  F2FP.SATFINITE.E4M3.F32.PACK_AB_MERGE_C R195, R146, R143, R7 ;  /* 0x0000008f92c3723e */ /* 0x000fe20004807007 */
[----:B------:R-:W-:Y:S01]  /*7c90*/  FMUL.FTZ R48, R48, R169 ;  /* 0x000000a930307220 */ /* 0x000fe20000410000 */
[----:B------:R-:W-:Y:S01]  /*7ca0*/  F2FP.SATFINITE.E4M3.F32.PACK_AB_MERGE_C R186, R164, R161, R6 ;  /* 0x000000a1a4ba723e */ /* 0x000fe20004807006 */
[-C--:B------:R-:W-:Y:S01]  /*7cb0*/  FMUL.FTZ R49, R49, R169.reuse ;  /* 0x000000a931317220 */ /* 0x080fe20000410000 */
        /* <DEDUP_REMOVED lines=96> */
[----:B------:R-:W-:-:S02]  /*82c0*/  VIADD R8, R8, 0xffffffff ;  /* 0xffffffff08087836 */ /* 0x000fc40000000000 */
[----:B------:R-:W-:Y:S02]  /*82d0*/  IMAD.MOV.U32 R7, RZ, RZ, R9 ;  /* 0x000000ffff077224 */ /* 0x000fe400078e0009 */
[----:B------:R-:W-:Y:S01]  /*82e0*/  IMAD.MOV.U32 R6, RZ, RZ, R0 ;  /* 0x000000ffff067224 */ /* 0x000fe200078e0000 */
[----:B------:R-:W-:Y:S06]  /*82f0*/  @P1 BRA `(.L_x_4683) ;  /* 0xffffffcc009c1947 */ /* 0x000fec000383ffff */
.L_x_4664:
        /* <DEDUP_REMOVED lines=15> */
[----:B------:R-:W0:Y:S01]  /*83f0*/  LDC R11, c[0x0][0x9e4] ;  /* 0x00027900ff0b7b82 */ /* 0x000e220000000800 */
[----:B------:R-:W-:Y:S02]  /*8400*/  LOP3.LUT R7, RZ, R4, RZ, 0x33, !PT ;  /* 0x00000004ff077212 */ /* 0x000fe400078e33ff */
[----:B0-----:R-:W-:-:S13]  /*8410*/  ISETP.NE.AND P1, PT, R11, 0x1, PT ;  /* 0x000000010b00780c */ /* 0x001fda0003f25270 */
[----:B------:R-:W0:Y:S02]  /*8420*/  @P1 LDC.64 R12, c[0x0][0x9e8] ;  /* 0x00027a00ff0c1b82 */ /* 0x000e240000000a00 */
[----:B0-----:R-:W-:-:S05]  /*8430*/  @P1 IMAD.HI.U32 R4, R7, R12, RZ ;  /* 0x0000000c07041227 */ /* 0x001fca00078e00ff */
[----:B------:R-:W-:-:S04]  /*8440*/  @P1 SHF.R.U32.HI R7, RZ, R13, R4 ;  /* 0x0000000dff071219 */ /* 0x000fc80000011604 */
[----:B------:R-:W-:Y:S01]  /*8450*/  LOP3.LUT R4, RZ, R7, RZ, 0x33, !PT ;  /* 0x00000007ff047212 */ /* 0x000fe200078e33ff */
[----:B------:R-:W-:Y:S06]  /*8460*/  BRA `(.L_x_4686) ;  /* 0x0000000000147947 */ /* 0x000fec0003800000 */
.L_x_4685:
[----:B------:R-:W0:Y:S02]  /*8470*/  LDC R11, c[0x0][0x9e4] ;  /* 0x00027900ff0b7b82 */ /* 0x000e240000000800 */
[----:B0-----:R-:W-:-:S13]  /*8480*/  ISETP.NE.AND P1, PT, R11, 0x1, PT ;  /* 0x000000010b00780c */ /* 0x001fda0003f25270 */
[----:B------:R-:W0:Y:S02]  /*8490*/  @P1 LDC.64 R6, c[0x0][0x9e8] ;  /* 0x00027a00ff061b82 */ /* 0x000e240000000a00 */
[----:B0-----:R-:W-:-:S05]  /*84a0*/  @P1 IMAD.HI.U32 R6, R4, R6, RZ ;  /* 0x0000000604061227 */ /* 0x001fca00078e00ff */
[----:B------:R-:W-:-:S07]  /*84b0*/  @P1 SHF.R.U32.HI R4, RZ, R7, R6 ;  /* 0x00000007ff041219 */ /* 0x000fce0000011606 */
.L_x_4686:
[----:B------:R-:W-:-:S05]  /*84c0*/  IMAD R4, R4, R11, RZ ;  /* 0x0000000b04047224 */ /* 0x000fca00078e02ff */
[----:B------:R-:W-:-:S07]  /*84d0*/  VIMNMX R5, R5, R4, !PT ;  /* 0x0000000405057248 */ /* 0x000fce0007fe0100 */
.L_x_4684:
[----:B------:R-:W-:-:S05]  /*84e0*/  VIADD R5, R5, 0x7f ;  /* 0x0000007f05057836 */ /* 0x000fca0000000000 */
[----:B------:R-:W-:-:S04]  /*84f0*/  SHF.R.S32.HI R4, RZ, 0x1f, R5 ;  /* 0x0000001fff047819 */ /* 0x000fc80000011405 */
[----:B------:R-:W-:-:S04]  /*8500*/  LEA.HI R4, R4, R5, RZ, 0x7 ;  /* 0x0000000504047211 */ /* 0x000fc800078f38ff */
[----:B------:R-:W-:-:S04]  /*8510*/  SHF.R.S32.HI R4, RZ, 0x7, R4 ;  /* 0x00000007ff047819 */ /* 0x000fc80000011404 */
[----:B------:R-:W-:-:S04]  /*8520*/  VIMNMX R5, R4, UR39, !PT ;  /* 0x0000002704057c48 */ /* 0x000fc8000ffe0100 */
[----:B------:R-:W-:-:S13]  /*8530*/  ISETP.GE.AND P1, PT, R8, R5, PT ;  /* 0x000000050800720c */ /* 0x000fda0003f26270 */
[----:B------:R-:W-:Y:S05]  /*8540*/  @!P1 BRA `(.L_x_4687) ;  /* 0x0000002000289947 */ /* 0x000fea0003800000 */
[----:B------:R-:W-:Y:S01]  /*8550*/  IMAD.MOV.U32 R4, RZ, RZ, R9 ;  /* 0x000000ffff047224 */ /* 0x000fe200078e0009 */
[----:B------:R-:W-:Y:S01]  /*8560*/  UMOV UR30, UR47 ;  /* 0x0000002f001e7c82 */ /* 0x000fe20008000000 */
[----:B------:R-:W-:Y:S01]  /*8570*/  IMAD.MOV.U32 R7, RZ, RZ, R0 ;  /* 0x000000ffff077224 */ /* 0x000fe200078e0000 */
[----:B------:R-:W-:-:S06]  /*8580*/  UMOV UR29, UR46 ;  /* 0x0000002e001d7c82 */ /* 0x000fcc0008000000 */
.L_x_4698:
[----:B------:R-:W-:Y:S01]  /*8590*/  ISETP.NE.AND P2, PT, RZ, UR37, PT ;  /* 0x00000025ff007c0c */ /* 0x000fe2000bf45270 */
[----:B------:R-:W-:-:S04]  /*85a0*/  UISETP.NE.AND UP0, UPT, UR29, 0x1, UPT ;  /* 0x000000011d00788c */ /* 0x000fc8000bf05270 */
[----:B------:R-:W-:-:S04]  /*85b0*/  USEL UR47, URZ, 0x1, UP0 ;  /* 0x000000013f2f7887 */ /* 0x000fc80008000000 */
[----:B------:R-:W-:-:S04]  /*85c0*/  ULOP3.LUT UR47, UR30, UR47, URZ, 0x3c, !UPT ;  /* 0x0000002f1e2f7292 */ /* 0x000fc8000f8e3c3f */
[----:B------:R-:W-:Y:S08]  /*85d0*/  @P2 BRA `(.L_x_4688) ;  /* 0x0000000000382947 */ /* 0x000ff00003800000 */
[----:B------:R-:W-:Y:S05]  /*85e0*/  @!P0 BRA `(.L_x_4689) ;  /* 0x0000000000048947 */ /* 0x000fea0003800000 */
[----:B------:R-:W-:Y:S01]  /*85f0*/  BPT.TRAP 0x1 ;  /* 0x000000040000795c */ /* 0x000fe20000300000 */
.L_x_4689:
        /* <DEDUP_REMOVED lines=9> */
.L_x_4690:
[----:B-1----:R-:W-:Y:S05]  /*8690*/  @P1 BRA `(.L_x_4688) ;  /* 0x0000000000081947 */ /* 0x002fea0003800000 */
[----:B------:R-:W1:Y:S02]  /*86a0*/  SYNCS.PHASECHK.TRANS64.TRYWAIT P1, [UR6+0x2a830], R0 ;  /* 0x02a83000ff0075a7 */ /* 0x000e640008020146 */
[----:B-1----:R-:W-:Y:S05]  /*86b0*/  @!P1 BRA `(.L_x_4691) ;  /* 0x000000dc00c89947 */ /* 0x002fea0003800000 */
.L_x_4688:
        /* <DEDUP_REMOVED lines=40> */
.L_x_4693:
[----:B------:R-:W-:Y:S01]  /*8940*/  ULEA UR6, UR29, UR36, 0x3 ;  /* 0x000000241d067291 */ /* 0x000fe2000f8e183f */
[----:B------:R-:W-:-:S05]  /*8950*/  IMAD.U32 R0, RZ, RZ, UR30 ;  /* 0x0000001eff007e24 */ /* 0x000fca000f8e00ff */
[----:B------:R-:W-:-:S04]  /*8960*/  SHF.L.U32 R0, R0, 0x1f, RZ ;  /* 0x0000001f00007819 */ /* 0x000fc800000006ff */
[----:B------:R0:W1:Y:S01]  /*8970*/  SYNCS.PHASECHK.TRANS64.TRYWAIT P1, [UR6+0x2a850], R0 ;  /* 0x02a85000ff0075a7 */ /* 0x0000620008020146 */
[----:B------:R-:W-:Y:S05]  /*8980*/  @!P0 BRA `(.L_x_4694) ;  /* 0x0000000000048947 */ /* 0x000fea0003800000 */
[----:B------:R-:W-:Y:S01]  /*8990*/  BPT.TRAP 0x1 ;  /* 0x000000040000795c */ /* 0x000fe20000300000 */
.L_x_4694:
[----:B-1----:R-:W-:Y:S05]  /*89a0*/  @P1 BRA `(.L_x_4692) ;  /* 0x0000000000081947 */ /* 0x002fea0003800000 */
[----:B------:R-:W1:Y:S02]  /*89b0*/  SYNCS.PHASECHK.TRANS64.TRYWAIT P1, [UR6+0x2a850], R0 ;  /* 0x02a85000ff0075a7 */ /* 0x000e640008020146 */
[----:B-1----:R-:W-:Y:S05]  /*89c0*/  @!P1 BRA `(.L_x_4695) ;  /* 0x000000dc001c9947 */ /* 0x002fea0003800000 */
.L_x_4692:
        /* <DEDUP_REMOVED lines=31> */
.L_x_4696:
        /* <DEDUP_REMOVED lines=81> */
[----:B------:R-:W-:Y:S01]  /*90d0*/  FFMA.FTZ R144, R164, UR40, -R184 ;  /* 0x00000028a4907c23 */ /* 0x000fe200080108b8 */
[----:B------:R-:W-:Y:S02]  /*90e0*/  IMAD.U32 R164, RZ, RZ, UR40 ;  /* 0x00000028ffa47e24 */ /* 0x000fe4000f8e00ff */
[----:B------:R-:W-:Y:S01]  /*90f0*/  FMUL.FTZ R12, R7, UR40 ;  /* 0x00000028070c7c20 */ /* 0x000fe20008410000 */
[----:B------:R-:W-:-:S01]  /*9100*/  FADD.FTZ R7, -R9, R4 ;  /* 0x0000000409077221 */ /* 0x000fc20000010100 */
[----:B------:R-:W-:Y:S01]  /*9110*/  FFMA.FTZ R11, R120, UR40, -R184 ;  /* 0x00000028780b7c23 */ /* 0x000fe200080108b8 */
[----:B------:R-:W-:-:S01]  /*9120*/  FFMA.FTZ R164, R9, R164, -8 ;  /* 0xc100000009a47423 */ /* 0x000fc200000100a4 */
[----:B------:R-:W-:Y:S01]  /*9130*/  FFMA.FTZ R6, R121, UR40, -R184 ;  /* 0x0000002879067c23 */ /* 0x000fe200080108b8 */
[----:B------:R-:W-:Y:S01]  /*9140*/  FMUL.FTZ R7, R7, UR40 ;  /* 0x0000002807077c20 */ /* 0x000fe20008410000 */
[----:B------:R0:W-:Y:S01]  /*9150*/  MUFU.EX2 R4, R12 ;  /* 0x0000000c00047308 */ /* 0x0001e20000000800 */
[----:B------:R-:W-:-:S01]  /*9160*/  FFMA.FTZ R122, R122, UR40, -R164 ;  /* 0x000000287a7a7c23 */ /* 0x000fc200080108a4 */
[--C-:B------:R-:W-:Y:S01]  /*9170*/  FFMA.FTZ R123, R123, UR40, -R164.reuse ;  /* 0x000000287b7b7c23 */ /* 0x100fe200080108a4 */
[----:B------:R-:W-:-:S01]  /*9180*/  FFMA.FTZ R126, R126, UR40, -R164 ;  /* 0x000000287e7e7c23 */ /* 0x000fc200080108a4 */
[----:B------:R-:W-:Y:S01]  /*9190*/  FFMA.FTZ R13, R125, UR40, -R184 ;  /* 0x000000287d0d7c23 */ /* 0x000fe200080108b8 */
[----:B------:R-:W-:-:S01]  /*91a0*/  FFMA.FTZ R127, R127, UR40, -R164 ;  /* 0x000000287f7f7c23 */ /* 0x000fc200080108a4 */
[----:B------:R-:W-:Y:S01]  /*91b0*/  FFMA.FTZ R130, R130, UR40, -R164 ;  /* 0x0000002882827c23 */ /* 0x000fe200080108a4 */
[----:B------:R-:W-:-:S01]  /*91c0*/  FFMA.FTZ R15, R129, UR40, -R184 ;  /* 0x00000028810f7c23 */ /* 0x000fc200080108b8 */
[----:B------:R-:W1:Y:S01]  /*91d0*/  MUFU.EX2 R11, R11 ;  /* 0x0000000b000b7308 */ /* 0x000e620000000800 */
[----:B0-----:R-:W-:-:S01]  /*91e0*/  FFMA.FTZ R12, R128, UR40, -R184 ;  /* 0x00000028800c7c23 */ /* 0x001fc200080108b8 */
[----:B------:R-:W-:Y:S01]  /*91f0*/  FFMA.FTZ R131, R131, UR40, -R164 ;  /* 0x0000002883837c23 */ /* 0x000fe200080108a4 */
[----:B------:R-:W-:-:S01]  /*9200*/  FFMA.FTZ R14, R132, UR40, -R184 ;  /* 0x00000028840e7c23 */ /* 0x000fc200080108b8 */
[----:B------:R-:W-:Y:S01]  /*9210*/  FFMA.FTZ R121, R137, UR40, -R184 ;  /* 0x0000002889797c23 */ /* 0x000fe200080108b8 */
[----:B------:R-:W-:-:S01]  /*9220*/  FFMA.FTZ R134, R134, UR40, -R164 ;  /* 0x0000002886867c23 */ /* 0x000fc200080108a4 */
[--C-:B------:R-:W-:Y:S01]  /*9230*/  FFMA.FTZ R137, R153, UR40, -R184.reuse ;  /* 0x0000002899897c23 */ /* 0x100fe200080108b8 */
[----:B------:R-:W-:-:S01]  /*9240*/  FFMA.FTZ R153, R169, UR40, -R184 ;  /* 0x00000028a9997c23 */ /* 0x000fc200080108b8 */
[----:B------:R-:W-:Y:S01]  /*9250*/  MUFU.EX2 R7, R7 ;  /* 0x0000000700077308 */ /* 0x000fe20000000800 */
[----:B------:R-:W-:-:S01]  /*9260*/  FFMA.FTZ R21, R133, UR40, -R184 ;  /* 0x0000002885157c23 */ /* 0x000fc200080108b8 */
[----:B------:R-:W-:Y:S01]  /*9270*/  FFMA.FTZ R135, R135, UR40, -R164 ;  /* 0x0000002887877c23 */ /* 0x000fe200080108a4 */
[----:B------:R-:W-:-:S01]  /*9280*/  FFMA.FTZ R128, R148, UR40, -R184 ;  /* 0x0000002894807c23 */ /* 0x000fc200080108b8 */
[--C-:B------:R-:W-:Y:S01]  /*9290*/  FFMA.FTZ R148, R168, UR40, -R184.reuse ;  /* 0x00000028a8947c23 */ /* 0x100fe200080108b8 */
[----:B------:R-:W-:-:S01]  /*92a0*/  FFMA.FTZ R20, R136, UR40, -R184 ;  /* 0x0000002888147c23 */ /* 0x000fc200080108b8 */
[--C-:B------:R-:W-:Y:S01]  /*92b0*/  FFMA.FTZ R138, R138, UR40, -R164.reuse ;  /* 0x000000288a8a7c23 */ /* 0x100fe200080108a4 */
[----:B------:R-:W-:-:S01]  /*92c0*/  FFMA.FTZ R139, R139, UR40, -R164 ;  /* 0x000000288b8b7c23 */ /* 0x000fc200080108a4 */
[----:B------:R-:W0:Y:S01]  /*92d0*/  MUFU.EX2 R122, R122 ;  /* 0x0000007a007a7308 */ /* 0x000e220000000800 */
[----:B-1----:R-:W-:-:S01]  /*92e0*/  FFMA.FTZ R3, R4, R3, R11 ;  /* 0x0000000304037223 */ /* 0x002fc2000001000b */
[----:B------:R-:W-:Y:S01]  /*92f0*/  FFMA.FTZ R120, R140, UR40, -R184 ;  /* 0x000000288c787c23 */ /* 0x000fe200080108b8 */
[----:B------:R-:W-:-:S01]  /*9300*/  FFMA.FTZ R142, R142, UR40, -R164 ;  /* 0x000000288e8e7c23 */ /* 0x000fc200080108a4 */
[----:B------:R-:W-:Y:S01]  /*9310*/  FFMA.FTZ R125, R141, UR40, -R184 ;  /* 0x000000288d7d7c23 */ /* 0x000fe200080108b8 */
[----:B------:R-:W-:-:S01]  /*9320*/  FFMA.FTZ R143, R143, UR40, -R164 ;  /* 0x000000288f8f7c23 */ /* 0x000fc200080108a4 */
[----:B------:R-:W-:Y:S01]  /*9330*/  FFMA.FTZ R146, R146, UR40, -R164 ;  /* 0x0000002892927c23 */ /* 0x000fe200080108a4 */
[----:B------:R-:W-:-:S01]  /*9340*/  FFMA.FTZ R129, R145, UR40, -R184 ;  /* 0x0000002891817c23 */ /* 0x000fc200080108b8 */
[----:B------:R-:W1:Y:S01]  /*9350*/  MUFU.EX2 R6, R6 ;  /* 0x0000000600067308 */ /* 0x000e620000000800 */
[----:B------:R-:W-:-:S01]  /*9360*/  FFMA.FTZ R147, R147, UR40, -R164 ;  /* 0x0000002893937c23 */ /* 0x000fc200080108a4 */
[----:B------:R-:W-:Y:S01]  /*9370*/  FFMA.FTZ R150, R150, UR40, -R164 ;  /* 0x0000002896967c23 */ /* 0x000fe200080108a4 */
[----:B------:R-:W-:-:S01]  /*9380*/  FFMA.FTZ R133, R149, UR40, -R184 ;  /* 0x0000002895857c23 */ /* 0x000fc200080108b8 */
[----:B------:R-:W-:Y:S01]  /*9390*/  FFMA.FTZ R151, R151, UR40, -R164 ;  /* 0x0000002897977c23 */ /* 0x000fe200080108a4 */
[----:B------:R-:W-:-:S01]  /*93a0*/  FFMA.FTZ R132, R152, UR40, -R184 ;  /* 0x0000002898847c23 */ /* 0x000fc200080108b8 */
[--C-:B------:R-:W-:Y:S01]  /*93b0*/  FFMA.FTZ R154, R154, UR40, -R164.reuse ;  /* 0x000000289a9a7c23 */ /* 0x100fe200080108a4 */
[----:B------:R-:W-:-:S01]  /*93c0*/  FFMA.FTZ R155, R155, UR40, -R164 ;  /* 0x000000289b9b7c23 */ /* 0x000fc200080108a4 */
[----:B------:R-:W2:Y:S01]  /*93d0*/  MUFU.EX2 R123, R123 ;  /* 0x0000007b007b7308 */ /* 0x000ea20000000800 */
[----:B0-----:R-:W-:-:S01]  /*93e0*/  FFMA.FTZ R2, R7, R2, R122 ;  /* 0x0000000207027223 */ /* 0x001fc2000001007a */
[----:B------:R-:W-:Y:S01]  /*93f0*/  FFMA.FTZ R136, R156, UR40, -R184 ;  /* 0x000000289c887c23 */ /* 0x000fe200080108b8 */
[----:B------:R-:W-:-:S01]  /*9400*/  FFMA.FTZ R158, R158, UR40, -R164 ;  /* 0x000000289e9e7c23 */ /* 0x000fc200080108a4 */
[--C-:B------:R-:W-:Y:S01]  /*9410*/  FFMA.FTZ R141, R157, UR40, -R184.reuse ;  /* 0x000000289d8d7c23 */ /* 0x100fe200080108b8 */
[----:B------:R-:W-:-:S01]  /*9420*/  FFMA.FTZ R157, R173, UR40, -R184 ;  /* 0x00000028ad9d7c23 */ /* 0x000fc200080108b8 */
[----:B------:R-:W-:Y:S01]  /*9430*/  FFMA.FTZ R159, R159, UR40, -R164 ;  /* 0x000000289f9f7c23 */ /* 0x000fe200080108a4 */
[----:B------:R-:W-:-:S01]  /*9440*/  FFMA.FTZ R140, R160, UR40, -R184 ;  /* 0x00000028a08c7c23 */ /* 0x000fc200080108b8 */
[----:B------:R-:W0:Y:S01]  /*9450*/  MUFU.EX2 R10, R10 ;  /* 0x0000000a000a7308 */ /* 0x000e220000000800 */
[----:B-1----:R-:W-:-:S01]  /*9460*/  FADD.FTZ R3, R6, R3 ;  /* 0x0000000306037221 */ /* 0x002fc20000010000 */
[----:B------:R-:W-:Y:S01]  /*9470*/  FFMA.FTZ R162, R162, UR40, -R164 ;  /* 0x00000028a2a27c23 */ /* 0x000fe200080108a4 */
[----:B------:R-:W-:-:S01]  /*9480*/  FFMA.FTZ R145, R161, UR40, -R184 ;  /* 0x00000028a1917c23 */ /* 0x000fc200080108b8 */
[----:B------:R-:W-:Y:S01]  /*9490*/  FFMA.FTZ R163, R163, UR40, -R164 ;  /* 0x00000028a3a37c23 */ /* 0x000fe200080108a4 */
[----:B------:R-:W-:-:S01]  /*94a0*/  FFMA.FTZ R152, R172, UR40, -R184 ;  /* 0x00000028ac987c23 */ /* 0x000fc200080108b8 */
[----:B------:R-:W-:Y:S01]  /*94b0*/  FFMA.FTZ R166, R166, UR40, -R164 ;  /* 0x00000028a6a67c23 */ /* 0x000fe200080108a4 */
[----:B------:R-:W-:-:S01]  /*94c0*/  FFMA.FTZ R149, R165, UR40, -R184 ;  /* 0x00000028a5957c23 */ /* 0x000fc200080108b8 */
[----:B------:R-:W1:Y:S01]  /*94d0*/  MUFU.EX2 R126, R126 ;  /* 0x0000007e007e7308 */ /* 0x000e620000000800 */
[----:B--2---:R-:W-:-:S01]  /*94e0*/  FADD.FTZ R169, R123, R2 ;  /* 0x000000027ba97221 */ /* 0x004fc20000010000 */
[----:B------:R-:W-:Y:S01]  /*94f0*/  FFMA.FTZ R167, R167, UR40, -R164 ;  /* 0x00000028a7a77c23 */ /* 0x000fe200080108a4 */
[----:B------:R-:W-:-:S01]  /*9500*/  FFMA.FTZ R156, R176, UR40, -R184 ;  /* 0x00000028b09c7c23 */ /* 0x000fc200080108b8 */
[--C-:B------:R-:W-:Y:S01]  /*9510*/  FFMA.FTZ R161, R177, UR40, -R184.reuse ;  /* 0x00000028b1a17c23 */ /* 0x100fe200080108b8 */
[----:B------:R-:W-:-:S01]  /*9520*/  FFMA.FTZ R160, R180, UR40, -R184 ;  /* 0x00000028b4a07c23 */ /* 0x000fc200080108b8 */
[----:B------:R-:W-:Y:S01]  /*9530*/  FFMA.FTZ R182, R182, UR40, -R164 ;  /* 0x00000028b6b67c23 */ /* 0x000fe200080108a4 */
[----:B------:R-:W-:-:S01]  /*9540*/  FFMA.FTZ R165, R181, UR40, -R184 ;  /* 0x00000028b5a57c23 */ /* 0x000fc200080108b8 */
        /* <DEDUP_REMOVED lines=40> */
[----:B------:R-:W-:-:S06]  /*97d0*/  FFMA.FTZ R168, R170, UR40, -R164 ;  /* 0x00000028aaa87c23 */ /* 0x000fcc00080108a4 */
[----:B------:R-:W1:Y:S01]  /*97e0*/  MUFU.EX2 R129, R129 ;  /* 0x0000008100817308 */ /* 0x000e620000000800 */
[----:B--2---:R-:W-:-:S07]  /*97f0*/  FADD.FTZ R2, R124, R3 ;  /* 0x000000037c027221 */ /* 0x004fce0000010000 */
[----:B------:R-:W2:Y:S01]  /*9800*/  MUFU.EX2 R147, R147 ;  /* 0x0000009300937308 */ /* 0x000ea20000000800 */
[----:B0-----:R-:W-:-:S01]  /*9810*/  FADD.FTZ R170, R146, R169 ;  /* 0x000000a992aa7221 */ /* 0x001fc20000010000 */
[----:B------:R-:W-:-:S06]  /*9820*/  FFMA.FTZ R169, R171, UR40, -R164 ;  /* 0x00000028aba97c23 */ /* 0x000fcc00080108a4 */
        /* <DEDUP_REMOVED lines=39> */
[--C-:B------:R-:W-:Y:S01]  /*9aa0*/  FFMA.FTZ R172, R179, UR40, -R164.reuse ;  /* 0x00000028b3ac7c23 */ /* 0x100fe200080108a4 */
[----:B------:R-:W-:-:S05]  /*9ab0*/  FFMA.FTZ R164, R183, UR40, -R164 ;  /* 0x00000028b7a47c23 */ /* 0x000fca00080108a4 */
        /* <DEDUP_REMOVED lines=36> */
[----:B-1----:R-:W-:-:S03]  /*9d00*/  FADD.FTZ R3, R165, R2 ;  /* 0x00000002a5037221 */ /* 0x002fc60000010000 */
[----:B--2---:R-:W-:Y:S01]  /*9d10*/  FADD.FTZ R2, R177, R174 ;  /* 0x000000aeb1027221 */ /* 0x004fe20000010000 */
[----:B------:R-:W-:Y:S06]  /*9d20*/  @!P0 BRA `(.L_x_4697) ;  /* 0x0000000000048947 */ /* 0x000fec0003800000 */
[----:B------:R-:W-:Y:S01]  /*9d30*/  BPT.TRAP 0x1 ;  /* 0x000000040000795c */ /* 0x000fe20000300000 */
.L_x_4697:
[----:B------:R-:W-:Y:S01]  /*9d40*/  ULEA UR6, UR29, UR36, 0x3 ;  /* 0x000000241d067291 */ /* 0x000fe2000f8e183f */
[----:B------:R-:W-:Y:S01]  /*9d50*/  ISETP.GT.AND P1, PT, R8, R5, PT ;  /* 0x000000050800720c */ /* 0x000fe20003f24270 */
        /* <DEDUP_REMOVED lines=118> */
[----:B------:R-:W-:Y:S01]  /*a4c0*/  VIADD R8, R8, 0xffffffff ;  /* 0xffffffff08087836 */ /* 0x000fe20000000000 */
        /* <DEDUP_REMOVED lines=16> */
[----:B------:R-:W-:Y:S01]  /*a5d0*/  F2FP.SATFINITE.E4M3.F32.PACK_AB_MERGE_C R187, R172, R171, R13 ;  /* 0x000000abacbb723e */ /* 0x000fe2000480700d */
[----:B------:R-:W-:Y:S06]  /*a5e0*/  @P1 BRA `(.L_x_4698) ;  /* 0xffffffdc00e81947 */ /* 0x000fec000383ffff */
.L_x_4687:
[----:B------:R-:W-:-:S13]  /*a5f0*/  ISETP.GE.AND P1, PT, R8, UR39, PT ;  /* 0x0000002708007c0c */ /* 0x000fda000bf26270 */
[----:B------:R-:W-:Y:S05]  /*a600*/  @!P1 BRA `(.L_x_4699) ;  /* 0x0000003000709947 */ /* 0x000fea0003800000 */
[----:B------:R-:W-:Y:S01]  /*a610*/  IMAD.MOV.U32 R5, RZ, RZ, R9 ;  /* 0x000000ffff057224 */ /* 0x000fe200078e0009 */
[----:B------:R-:W-:Y:S01]  /*a620*/  UMOV UR34, UR47 ;  /* 0x0000002f00227c82 */ /* 0x000fe20008000000 */
[----:B------:R-:W-:Y:S01]  /*a630*/  IMAD.MOV.U32 R4, RZ, RZ, R0 ;  /* 0x000000ffff047224 */ /* 0x000fe200078e0000 */
[----:B------:R-:W-:Y:S01]  /*a640*/  UMOV UR33, UR46 ;  /* 0x0000002e00217c82 */ /* 0x000fe20008000000 */
[----:B------:R-:W-:Y:S01]  /*a650*/  ULDC UR29, c[0x0][0x9e4] ;  /* 0x00027900001d7ab9 */ /* 0x000fe20000000800 */
[----:B------:R-:W-:Y:S01]  /*a660*/  ULDC UR32, c[0x0][0x9dc] ;  /* 0x0002770000207ab9 */ /* 0x000fe20000000800 */
[----:B------:R-:W-:Y:S01]  /*a670*/  ULDC UR31, c[0x0][0x288] ;  /* 0x0000a200001f7ab9 */ /* 0x000fe20000000800 */
[----:B------:R-:W-:-:S05]  /*a680*/  ULDC UR30, c[0x0][0x9e0] ;  /* 0x00027800001e7ab9 */ /* 0x000fca0000000800 */
.L_x_4718:
[----:B------:R-:W-:Y:S01]  /*a690*/  UIADD3 UR46, UR33, 0x1, URZ ;  /* 0x00000001212e7890 */ /* 0x000fe2000fffe03f */
[----:B------:R-:W-:-:S03]  /*a6a0*/  ISETP.NE.AND P2, PT, RZ, UR37, PT ;  /* 0x00000025ff007c0c */ /* 0x000fc6000bf45270 */
[----:B------:R-:W-:-:S04]  /*a6b0*/  UISETP.NE.AND UP0, UPT, UR46, 0x2, UPT ;  /* 0x000000022e00788c */ /* 0x000fc8000bf05270 */
[----:B------:R-:W-:Y:S02]  /*a6c0*/  USEL UR47, URZ, 0x1, UP0 ;  /* 0x000000013f2f7887 */ /* 0x000fe40008000000 */
[----:B------:R-:W-:Y:S02]  /*a6d0*/  USEL UR46, UR46, URZ, UP0 ;  /* 0x0000003f2e2e7287 */ /* 0x000fe40008000000 */
[----:B------:R-:W-:Y:S02]  /*a6e0*/  ULOP3.LUT UR47, UR34, UR47, URZ, 0x3c, !UPT ;  /* 0x0000002f222f7292 */ /* 0x000fe4000f8e3c3f */
[----:B------:R-:W-:Y:S10]  /*a6f0*/  @P2 BRA `(.L_x_4700) ;  /* 0x00000000002c2947 */ /* 0x000ff40003800000 */
[----:B------:R-:W-:Y:S05]  /*a700*/  @!P0 BRA `(.L_x_4701) ;  /* 0x0000000000048947 */ /* 0x000fea0003800000 */
[----:B------:R-:W-:Y:S01]  /*a710*/  BPT.TRAP 0x1 ;  /* 0x000000040000795c */ /* 0x000fe20000300000 */
.L_x_4701:
[----:B------:R-:W-:Y:S01]  /*a720*/  ULEA UR6, UR46, UR36, 0x3 ;  /* 0x000000242e067291 */ /* 0x000fe2000f8e183f */
[----:B------:R-:W-:-:S05]  /*a730*/  IMAD.U32 R0, RZ, RZ, UR47 ;  /* 0x0000002fff007e24 */ /* 0x000fca000f8e00ff */
[----:B------:R-:W-:-:S04]  /*a740*/  SHF.L.U32 R0, R0, 0x1f, RZ ;  /* 0x0000001f00007819 */ /* 0x000fc800000006ff */
[----:B------:R0:W1:Y:S01]  /*a750*/  SYNCS.PHASECHK.TRANS64.TRYWAIT P1, [UR6+0x2a830], R0 ;  /* 0x02a83000ff0075a7 */ /* 0x0000620008020146 */
[----:B------:R-:W-:Y:S05]  /*a760*/  @!P0 BRA `(.L_x_4702) ;  /* 0x0000000000048947 */ /* 0x000fea0003800000 */
[----:B------:R-:W-:Y:S01]  /*a770*/  BPT.TRAP 0x1 ;  /* 0x000000040000795c */ /* 0x000fe20000300000 */
.L_x_4702:
[----:B-1----:R-:W-:Y:S05]  /*a780*/  @P1 BRA `(.L_x_4700) ;  /* 0x0000000000081947 */ /* 0x002fea0003800000 */
[----:B------:R-:W1:Y:S02]  /*a790*/  SYNCS.PHASECHK.TRANS64.TRYWAIT P1, [UR6+0x2a830], R0 ;  /* 0x02a83000ff0075a7 */ /* 0x000e640008020146 */
[----:B-1----:R-:W-:Y:S05]  /*a7a0*/  @!P1 BRA `(.L_x_4703) ;  /* 0x000000bc00bc9947 */ /* 0x002fea0003800000 */
.L_x_4700:
[----:B------:R-:W2:Y:S01]  /*a7b0*/  S2R R6, SR_TID.X ;  /* 0x0000000000067919 */ /* 0x000ea20000002100 */
[----:B------:R-:W-:Y:S01]  /*a7c0*/  UIMAD UR26, UR46, 0x600, UR28 ;  /* 0x000006002e1a78a4 */ /* 0x000fe2000f8e021c */
[----:B------:R-:W-:Y:S01]  /*a7d0*/  UMOV UR27, 0x80000020 ;  /* 0x80000020001b7882 */ /* 0x000fe20000000000 */
[----:B------:R-:W-:Y:S02]  /*a7e0*/  UMOV UR7, 0x80000020 ;  /* 0x8000002000077882 */ /* 0x000fe40000000000 */
[----:B------:R-:W-:Y:S02]  /*a7f0*/  UIADD3 UR6, UR26, 0x2, URZ ;  /* 0x000000021a067890 */ /* 0x000fe4000fffe03f */
        /* <DEDUP_REMOVED lines=32> */
.L_x_4705:
[----:B------:R-:W-:Y:S01]  /*aa00*/  ULEA UR6, UR33, UR36, 0x3 ;  /* 0x0000002421067291 */ /* 0x000fe2000f8e183f */
[----:B------:R-:W-:-:S05]  /*aa10*/  IMAD.U32 R0, RZ, RZ, UR34 ;  /* 0x00000022ff007e24 */ /* 0x000fca000f8e00ff */
[----:B------:R-:W-:-:S04]  /*aa20*/  SHF.L.U32 R0, R0, 0x1f, RZ ;  /* 0x0000001f00007819 */ /* 0x000fc800000006ff */
[----:B------:R0:W1:Y:S01]  /*aa30*/  SYNCS.PHASECHK.TRANS64.TRYWAIT P1, [UR6+0x2a850], R0 ;  /* 0x02a85000ff0075a7 */ /* 0x0000620008020146 */
[----:B------:R-:W-:Y:S05]  /*aa40*/  @!P0 BRA `(.L_x_4706) ;  /* 0x0000000000048947 */ /* 0x000fea0003800000 */
[----:B------:R-:W-:Y:S01]  /*aa50*/  BPT.TRAP 0x1 ;  /* 0x000000040000795c */ /* 0x000fe20000300000 */
.L_x_4706:
[----:B-1----:R-:W-:Y:S05]  /*aa60*/  @P1 BRA `(.L_x_4704) ;  /* 0x0000000000081947 */ /* 0x002fea0003800000 */
[----:B------:R-:W1:Y:S02]  /*aa70*/  SYNCS.PHASECHK.TRANS64.TRYWAIT P1, [UR6+0x2a850], R0 ;  /* 0x02a85000ff0075a7 */ /* 0x000e640008020146 */
[----:B-1----:R-:W-:Y:S05]  /*aa80*/  @!P1 BRA `(.L_x_4707) ;  /* 0x000000bc001c9947 */ /* 0x002fea0003800000 */
.L_x_4704:
        /* <DEDUP_REMOVED lines=31> */
.L_x_4708:
[----:B------:R-:W-:Y:S01]  /*ac80*/  UISETP.NE.AND UP1, UPT, UR51, URZ, UPT ;  /* 0x0000003f3300728c */ /* 0x000fe2000bf25270 */
[----:B------:R-:W-:Y:S01]  /*ac90*/  VIADD R11, R17, UR41 ;  /* 0x00000029110b7c36 */ /* 0x000fe20008000000 */
[----:B------:R-:W1:Y:S01]  /*aca0*/  LDC R6, c[0x0][0x2f0] ;  /* 0x0000bc00ff067b82 */ /* 0x000e620000000800 */
[----:B------:R-:W-:Y:S02]  /*acb0*/  ULEA UR6, UR46, UR36, 0x3 ;  /* 0x000000242e067291 */ /* 0x000fe4000f8e183f */
[----:B------:R-:W-:Y:S01]  /*acc0*/  UISETP.NE.AND UP0, UPT, UR50, URZ, UPT ;  /* 0x0000003f3200728c */ /* 0x000fe2000bf05270 */
[----:B------:R-:W-:Y:S01]  /*acd0*/  PLOP3.LUT P1, PT, PT, PT, UP1, 0x80, 0x0 ;  /* 0x000000000000781c */ /* 0x000fe20003f2f018 */
[----:B------:R-:W-:Y:S01]  /*ace0*/  UIADD3 UR6, UR6, 0x2a840, URZ ;  /* 0x0002a84006067890 */ /* 0x000fe2000fffe03f */
[----:B------:R-:W-:-:S03]  /*acf0*/  PLOP3.LUT P2, PT, PT, PT, UP1, 0x80, 0x0 ;  /* 0x000000000000781c */ /* 0x000fc60003f4f018 */
        /* <DEDUP_REMOVED lines=13> */
[----:B------:R-:W-:-:S04]  /*add0*/  VIADD R7, R7, -UR31 ;  /* 0x8000001f07077c36 */ /* 0x000fc80008000000 */
[C---:B------:R-:W-:Y:S02]  /*ade0*/  VIADD R10, R7.reuse, UR30 ;  /* 0x0000001e070a7c36 */ /* 0x040fe40008000000 */
[----:B------:R-:W-:Y:S02]  /*adf0*/  VIADD R9, R7, UR6 ;  /* 0x0000000607097c36 */ /* 0x000fe40008000000 */
[--C-:B0-----:R-:W-:Y:S02]  /*ae00*/  IMAD.IADD R7, R10, 0x1, R13.reuse ;  /* 0x000000010a077824 */ /* 0x101fe400078e020d */
        /* <DEDUP_REMOVED lines=15> */
.L_x_4711:
[----:B------:R-:W-:-:S05]  /*af00*/  IMAD.U32 R20, RZ, RZ, UR29 ;  /* 0x0000001dff147e24 */ /* 0x000fca000f8e00ff */
[----:B------:R-:W-:-:S13]  /*af10*/  ISETP.NE.AND P1, PT, R20, 0x1, PT ;  /* 0x000000011400780c */ /* 0x000fda0003f25270 */
[----:B------:R-:W0:Y:S02]  /*af20*/  @P1 LDC.64 R14, c[0x0][0x9e8] ;  /* 0x00027a00ff0e1b82 */ /* 0x000e240000000a00 */
[----:B0-----:R-:W-:-:S05]  /*af30*/  @P1 IMAD.HI.U32 R14, R13, R14, RZ ;  /* 0x0000000e0d0e1227 */ /* 0x001fca00078e00ff */
[----:B------:R-:W-:-:S07]  /*af40*/  @P1 SHF.R.U32.HI R13, RZ, R15, R14 ;  /* 0x0000000fff0d1219 */ /* 0x000fce000001160e */
.L_x_4712:
[----:B------:R-:W-:Y:S05]  /*af50*/  BSYNC B0 ;  /* 0x0000000000007941 */ /* 0x000fea0003800000 */
.L_x_4710:
[----:B------:R-:W-:-:S04]  /*af60*/  IMAD R13, R13, R20, -R0 ;  /* 0x000000140d0d7224 */ /* 0x000fc800078e0a00 */
[----:B------:R-:W-:-:S05]  /*af70*/  IMAD R13, R16, -0x2, R13 ;  /* 0xfffffffe100d7824 */ /* 0x000fca00078e020d */
[----:B------:R-:W-:Y:S02]  /*af80*/  VIADDMNMX R7, R13, R20, R7, PT ;  /* 0x000000140d077246 */ /* 0x000fe40003800107 */
[----:B------:R-:W-:-:S07]  /*af90*/  VIMNMX R12, R12, R13, !PT ;  /* 0x0000000d0c0c7248 */ /* 0x000fce0007fe0100 */
.L_x_4709:
[----:B------:R-:W-:Y:S01]  /*afa0*/  ISETP.GT.AND P1, PT, R8, -0x1, PT ;  /* 0xffffffff0800780c */ /* 0x000fe20003f24270 */
[----:B------:R-:W0:Y:S01]  /*afb0*/  SHFL.IDX PT, R21, R11, 0x1, 0x1c1f ;  /* 0x003c1f000b157f89 */ /* 0x000e2200000e0000 */
[----:B------:R-:W-:Y:S02]  /*afc0*/  UISETP.NE.AND UP0, UPT, UR50, URZ, UPT ;  /* 0x0000003f3200728c */ /* 0x000fe4000bf05270 */
[C---:B------:R-:W-:Y:S02]  /*afd0*/  ISETP.GT.AND P3, PT, R12.reuse, 0x8, P1 ;  /* 0x000000080c00780c */ /* 0x040fe40000f64270 */
[C---:B------:R-:W-:Y:S02]  /*afe0*/  ISETP.GT.AND P6, PT, R12.reuse, RZ, P1 ;  /* 0x000000ff0c00720c */ /* 0x040fe40000fc4270 */
[----:B------:R-:W-:Y:S02]  /*aff0*/  ISETP.LT.OR P3, PT, R7, 0x9, P3 ;  /* 0x000000090700780c */ /* 0x000fe40001f61670 */
[----:B------:R-:W-:-:S02]  /*b000*/  ISETP.GT.AND P2, PT, R12, 0x1, P1 ;  /* 0x000000010c00780c */ /* 0x000fc40000f44270 */
[----:B------:R-:W-:Y:S02]  /*b010*/  FSEL R13, R124, -INF , !P3 ;  /* 0xff8000007c0d7808 */ /* 0x000fe40005800000 */
[----:B------:R-:W-:Y:S02]  /*b020*/  ISETP.GT.AND P3, PT, R12, 0x19, P1 ;  /* 0x000000190c00780c */ /* 0x000fe40000f64270 */
[C---:B------:R-:W-:Y:S02]  /*b030*/  ISETP.LT.OR P6, PT, R7.reuse, 0x1, P6 ;  /* 0x000000010700780c */ /* 0x040fe400037c1670 */
[C---:B------:R-:W-:Y:S02]  /*b040*/  ISETP.LT.OR P2, PT, R7.reuse, 0x2, P2 ;  /* 0x000000020700780c */ /* 0x040fe40001741670 */
[----:B------:R-:W-:Y:S02]  /*b050*/  ISETP.LT.OR P3, PT, R7, 0x1a, P3 ;  /* 0x0000001a0700780c */ /* 0x000fe40001f61670 */
[----:B------:R-:W-:-:S02]  /*b060*/  FSEL R15, R120, -INF , !P6 ;  /* 0xff800000780f7808 */ /* 0x000fc40007000000 */
[----:B------:R-:W-:Y:S01]  /*b070*/  FSEL R121, R121, -INF , !P2 ;  /* 0xff80000079797808 */ /* 0x000fe20005000000 */
[--C-:B0-----:R-:W-:Y:S01]  /*b080*/  IMAD.IADD R10, R10, 0x1, R21.reuse ;  /* 0x000000010a0a7824 */ /* 0x101fe200078e0215 */
        /* <DEDUP_REMOVED lines=101> */
.L_x_4715:
[----:B------:R-:W-:-:S05]  /*b6e0*/  IMAD.U32 R12, RZ, RZ, UR29 ;  /* 0x0000001dff0c7e24 */ /* 0x000fca000f8e00ff */
[----:B------:R-:W-:-:S13]  /*b6f0*/  ISETP.NE.AND P2, PT, R12, 0x1, PT ;  /* 0x000000010c00780c */ /* 0x000fda0003f45270 */
[----:B------:R-:W0:Y:S02]  /*b700*/  @P2 LDC.64 R6, c[0x0][0x9e8] ;  /* 0x00027a00ff062b82 */ /* 0x000e240000000a00 */
[----:B0-----:R-:W-:-:S05]  /*b710*/  @P2 IMAD.HI.U32 R6, R21, R6, RZ ;  /* 0x0000000615062227 */ /* 0x001fca00078e00ff */
[----:B------:R-:W-:-:S07]  /*b720*/  @P2 SHF.R.U32.HI R21, RZ, R7, R6 ;  /* 0x00000007ff152219 */ /* 0x000fce0000011606 */
.L_x_4716:
[----:B------:R-:W-:Y:S05]  /*b730*/  BSYNC B0 ;  /* 0x0000000000007941 */ /* 0x000fea0003800000 */
.L_x_4714:
[----:B------:R-:W-:-:S04]  /*b740*/  IMAD R21, R21, R12, -R0 ;  /* 0x0000000c15157224 */ /* 0x000fc800078e0a00 */
[----:B------:R-:W-:-:S05]  /*b750*/  IMAD R21, R16, -0x2, R21 ;  /* 0xfffffffe10157824 */ /* 0x000fca00078e0215 */
[----:B------:R-:W-:Y:S02]  /*b760*/  VIADDMNMX R10, R21, R12, R10, PT ;  /* 0x0000000c150a7246 */ /* 0x000fe4000380010a */
[----:B------:R-:W-:-:S07]  /*b770*/  VIMNMX R9, R9, R21, !PT ;  /* 0x0000001509097248 */ /* 0x000fce0007fe0100 */
.L_x_4713:
        /* <DEDUP_REMOVED lines=99> */
[----:B------:R-:W-:-:S02]  /*bdb0*/  ISETP.LT.OR P4, PT, R10, 0x4a, P4 ;  /* 0x0000004a0a00780c */ /* 0x000fc40002781670 */
[----:B------:R-:W-:Y:S02]  /*bdc0*/  ISETP.GT.AND P3, PT, R9, 0x51, P1 ;  /* 0x000000510900780c */ /* 0x000fe40000f64270 */
[----:B------:R-:W-:Y:S02]  /*bdd0*/  FSEL R6, R12, RZ, P6 ;  /* 0x000000ff0c067208 */ /* 0x000fe40003000000 */
[----:B------:R-:W-:Y:S02]  /*bde0*/  ISETP.LT.OR P2, PT, R10, 0x51, P2 ;  /* 0x000000510a00780c */ /* 0x000fe40001741670 */
[----:B------:R-:W-:Y:S01]  /*bdf0*/  FSEL R159, R159, -INF , !P4 ;  /* 0xff8000009f9f7808 */ /* 0x000fe20006000000 */
        /* <DEDUP_REMOVED lines=8> */
[----:B------:R0:W-:Y:S01]  /*be80*/  MUFU.EX2 R20, R129 ;  /* 0x0000008100147308 */ /* 0x0001e20000000800 */
[----:B------:R-:W-:Y:S01]  /*be90*/  FMNMX.FTZ R21, R127, R120, !PT ;  /* 0x000000787f157209 */ /* 0x000fe20007810000 */
[--C-:B------:R-:W-:Y:S01]  /*bea0*/  FFMA.FTZ R137, R137, UR40, -R6.reuse ;  /* 0x0000002889897c23 */ /* 0x100fe20008010806 */
[----:B------:R-:W-:Y:S01]  /*beb0*/  ISETP.GT.AND P5, PT, R9, 0x58, P1 ;  /* 0x000000580900780c */ /* 0x000fe20000fa4270 */
[--C-:B------:R-:W-:Y:S01]  /*bec0*/  FFMA.FTZ R145, R145, UR40, -R6.reuse ;  /* 0x0000002891917c23 */ /* 0x100fe20008010806 */
[----:B------:R-:W-:Y:S01]  /*bed0*/  FMNMX.FTZ R120, R130, R21, !PT ;  /* 0x0000001582787209 */ /* 0x000fe20007810000 */
[--C-:B------:R-:W-:Y:S01]  /*bee0*/  FFMA.FTZ R141, R141, UR40, -R6.reuse ;  /* 0x000000288d8d7c23 */ /* 0x100fe20008010806 */
[----:B------:R-:W-:Y:S01]  /*bef0*/  FSEL R162, R162, -INF , !P2 ;  /* 0xff800000a2a27808 */ /* 0x000fe20005000000 */
[--C-:B------:R-:W-:Y:S01]  /*bf00*/  FFMA.FTZ R149, R149, UR40, -R6.reuse ;  /* 0x0000002895957c23 */ /* 0x100fe20008010806 */
[----:B------:R-:W-:Y:S01]  /*bf10*/  FMNMX.FTZ R21, R131, R120, !PT ;  /* 0x0000007883157209 */ /* 0x000fe20007810000 */
[--C-:B------:R-:W-:Y:S01]  /*bf20*/  FFMA.FTZ R153, R153, UR40, -R6.reuse ;  /* 0x0000002899997c23 */ /* 0x100fe20008010806 */
[----:B------:R-:W-:Y:S01]  /*bf30*/  MUFU.EX2 R120, R133 ;  /* 0x0000008500787308 */ /* 0x000fe20000000800 */
[----:B------:R-:W-:Y:S01]  /*bf40*/  ISETP.LT.OR P3, PT, R10, 0x52, P3 ;  /* 0x000000520a00780c */ /* 0x000fe20001f61670 */
[--C-:B------:R-:W-:Y:S01]  /*bf50*/  FFMA.FTZ R13, R13, UR40, -R6.reuse ;  /* 0x000000280d0d7c23 */ /* 0x100fe20008010806 */
[----:B------:R-:W-:Y:S01]  /*bf60*/  FMNMX.FTZ R124, R134, R21, !PT ;  /* 0x00000015867c7209 */ /* 0x000fe20007810000 */
[--C-:B------:R-:W-:Y:S01]  /*bf70*/  FFMA.FTZ R21, R136, UR40, -R6.reuse ;  /* 0x0000002888157c23 */ /* 0x100fe20008010806 */
[----:B------:R-:W-:Y:S01]  /*bf80*/  ISETP.GT.AND P4, PT, R9, 0x59, P1 ;  /* 0x000000590900780c */ /* 0x000fe20000f84270 */
[--C-:B------:R-:W-:Y:S01]  /*bf90*/  FFMA.FTZ R11, R11, UR40, -R6.reuse ;  /* 0x000000280b0b7c23 */ /* 0x100fe20008010806 */
[----:B------:R-:W-:Y:S01]  /*bfa0*/  FMNMX.FTZ R121, R135, R124, !PT ;  /* 0x0000007c87797209 */ /* 0x000fe20007810000 */
[----:B------:R-:W-:Y:S01]  /*bfb0*/  FFMA.FTZ R181, R181, UR40, -R6 ;  /* 0x00000028b5b57c23 */ /* 0x000fe20008010806 */
[----:B------:R-:W-:Y:S01]  /*bfc0*/  ISETP.LT.OR P5, PT, R10, 0x59, P5 ;  /* 0x000000590a00780c */ /* 0x000fe20002fa1670 */
[----:B------:R-:W-:Y:S01]  /*bfd0*/  MUFU.EX2 R12, R12 ;  /* 0x0000000c000c7308 */ /* 0x000fe20000000800 */
[----:B------:R-:W-:-:S02]  /*bfe0*/  FMNMX.FTZ R124, R138, R121, !PT ;  /* 0x000000798a7c7209 */ /* 0x000fc40007810000 */
[----:B------:R-:W-:Y:S02]  /*bff0*/  FSEL R163, R163, -INF , !P3 ;  /* 0xff800000a3a37808 */ /* 0x000fe40005800000 */
[----:B------:R-:W-:Y:S02]  /*c000*/  FMNMX.FTZ R121, R139, R124, !PT ;  /* 0x0000007c8b797209 */ /* 0x000fe40007810000 */
[----:B------:R-:W-:Y:S01]  /*c010*/  ISETP.GT.AND P2, PT, R9, 0x60, P1 ;  /* 0x000000600900780c */ /* 0x000fe20000f44270 */
[----:B------:R-:W-:Y:S01]  /*c020*/  MUFU.EX2 R124, R137 ;  /* 0x00000089007c7308 */ /* 0x000fe20000000800 */
[----:B------:R-:W-:Y:S01]  /*c030*/  FMNMX.FTZ R128, R142, R121, !PT ;  /* 0x000000798e807209 */ /* 0x000fe20007810000 */
[----:B------:R-:W-:Y:S01]  /*c040*/  FFMA.FTZ R121, R140, UR40, -R6 ;  /* 0x000000288c797c23 */ /* 0x000fe20008010806 */
[----:B------:R-:W-:Y:S02]  /*c050*/  FSEL R166, R166, -INF , !P5 ;  /* 0xff800000a6a67808 */ /* 0x000fe40006800000 */
[----:B------:R-:W-:-:S02]  /*c060*/  FMNMX.FTZ R125, R143, R128, !PT ;  /* 0x000000808f7d7209 */ /* 0x000fc40007810000 */
[----:B------:R-:W-:Y:S01]  /*c070*/  ISETP.LT.OR P4, PT, R10, 0x5a, P4 ;  /* 0x0000005a0a00780c */ /* 0x000fe20002781670 */
[----:B------:R-:W-:Y:S01]  /*c080*/  MUFU.EX2 R7, R7 ;  /* 0x0000000700077308 */ /* 0x000fe20000000800 */
[----:B------:R-:W-:Y:S02]  /*c090*/  FMNMX.FTZ R128, R146, R125, !PT ;  /* 0x0000007d92807209 */ /* 0x000fe40007810000 */
[----:B------:R-:W-:Y:S02]  /*c0a0*/  ISETP.GT.AND P3, PT, R9, 0x61, P1 ;  /* 0x000000610900780c */ /* 0x000fe40000f64270 */
[----:B------:R-:W-:Y:S02]  /*c0b0*/  FMNMX.FTZ R125, R147, R128, !PT ;  /* 0x00000080937d7209 */ /* 0x000fe40007810000 */
[----:B------:R-:W-:Y:S01]  /*c0c0*/  ISETP.LT.OR P2, PT, R10, 0x61, P2 ;  /* 0x000000610a00780c */ /* 0x000fe20001741670 */
[----:B------:R1:W-:Y:S01]  /*c0d0*/  MUFU.EX2 R128, R141 ;  /* 0x0000008d00807308 */ /* 0x0003e20000000800 */
[----:B------:R-:W-:Y:S01]  /*c0e0*/  FMNMX.FTZ R132, R150, R125, !PT ;  /* 0x0000007d96847209 */ /* 0x000fe20007810000 */
[----:B------:R-:W-:Y:S01]  /*c0f0*/  FFMA.FTZ R125, R144, UR40, -R6 ;  /* 0x00000028907d7c23 */ /* 0x000fe20008010806 */
[----:B------:R-:W-:-:S02]  /*c100*/  FSEL R167, R167, -INF , !P4 ;  /* 0xff800000a7a77808 */ /* 0x000fc40006000000 */
[----:B0-----:R-:W-:Y:S02]  /*c110*/  FMNMX.FTZ R129, R151, R132, !PT ;  /* 0x0000008497817209 */ /* 0x001fe40007810000 */
[----:B------:R-:W-:Y:S01]  /*c120*/  ISETP.GT.AND P5, PT, R9, 0x68, P1 ;  /* 0x000000680900780c */ /* 0x000fe20000fa4270 */
[----:B------:R-:W-:Y:S01]  /*c130*/  MUFU.EX2 R13, R13 ;  /* 0x0000000d000d7308 */ /* 0x000fe20000000800 */
[----:B------:R-:W-:Y:S01]  /*c140*/  FMNMX.FTZ R132, R154, R129, !PT ;  /* 0x000000819a847209 */ /* 0x000fe20007810000 */
[--C-:B-1----:R-:W-:Y:S01]  /*c150*/  FFMA.FTZ R141, R160, UR40, -R6.reuse ;  /* 0x00000028a08d7c23 */ /* 0x102fe20008010806 */
[----:B------:R-:W-:Y:S01]  /*c160*/  FSEL R170, R170, -INF , !P2 ;  /* 0xff800000aaaa7808 */ /* 0x000fe20005000000 */
[--C-:B------:R-:W-:Y:S01]  /*c170*/  FFMA.FTZ R160, R177, UR40, -R6.reuse ;  /* 0x00000028b1a07c23 */ /* 0x100fe20008010806 */
[----:B------:R-:W-:Y:S02]  /*c180*/  FMNMX.FTZ R129, R155, R132, !PT ;  /* 0x000000849b817209 */ /* 0x000fe40007810000 */
[----:B------:R-:W-:Y:S01]  /*c190*/  ISETP.LT.OR P3, PT, R10, 0x62, P3 ;  /* 0x000000620a00780c */ /* 0x000fe20001f61670 */
[----:B------:R0:W-:Y:S01]  /*c1a0*/  MUFU.EX2 R132, R145 ;  /* 0x0000009100847308 */ /* 0x0001e20000000800 */
[----:B------:R-:W-:Y:S01]  /*c1b0*/  FMNMX.FTZ R136, R158, R129, !PT ;  /* 0x000000819e887209 */ /* 0x000fe20007810000 */
[--C-:B------:R-:W-:Y:S01]  /*c1c0*/  FFMA.FTZ R129, R148, UR40, -R6.reuse ;  /* 0x0000002894817c23 */ /* 0x100fe20008010806 */
[----:B------:R-:W-:Y:S01]  /*c1d0*/  ISETP.LT.OR P5, PT, R10, 0x69, P5 ;  /* 0x000000690a00780c */ /* 0x000fe20002fa1670 */
[----:B------:R-:W-:Y:S01]  /*c1e0*/  FFMA.FTZ R148, R165, UR40, -R6 ;  /* 0x00000028a5947c23 */ /* 0x000fe20008010806 */
[----:B------:R-:W-:-:S02]  /*c1f0*/  FMNMX.FTZ R133, R159, R136, !PT ;  /* 0x000000889f857209 */ /* 0x000fc40007810000 */
[----:B------:R-:W-:Y:S01]  /*c200*/  ISETP.GT.AND P4, PT, R9, 0x69, P1 ;  /* 0x000000690900780c */ /* 0x000fe20000f84270 */
[----:B------:R-:W-:Y:S01]  /*c210*/  MUFU.EX2 R14, R14 ;  /* 0x0000000e000e7308 */ /* 0x000fe20000000800 */
[----:B------:R-:W-:Y:S01]  /*c220*/  FMNMX.FTZ R136, R162, R133, !PT ;  /* 0x00000085a2887209 */ /* 0x000fe20007810000 */
[--C-:B0-----:R-:W-:Y:S01]  /*c230*/  FFMA.FTZ R145, R164, UR40, -R6.reuse ;  /* 0x00000028a4917c23 */ /* 0x101fe20008010806 */
[----:B------:R-:W-:Y:S02]  /*c240*/  FSEL R171, R171, -INF , !P3 ;  /* 0xff800000abab7808 */ /* 0x000fe40005800000 */
[----:B------:R-:W-:Y:S02]  /*c250*/  FMNMX.FTZ R133, R163, R136, !PT ;  /* 0x00000088a3857209 */ /* 0x000fe40007810000 */
[----:B------:R-:W-:Y:S01]  /*c260*/  FSEL R174, R174, -INF , !P5 ;  /* 0xff800000aeae7808 */ /* 0x000fe20006800000 */
[----:B------:R0:W-:Y:S01]  /*c270*/  MUFU.EX2 R136, R149 ;  /* 0x0000009500887308 */ /* 0x0001e20000000800 */
[----:B------:R-:W-:Y:S01]  /*c280*/  FMNMX.FTZ R140, R166, R133, !PT ;  /* 0x00000085a68c7209 */ /* 0x000fe20007810000 */
[--C-:B------:R-:W-:Y:S01]  /*c290*/  FFMA.FTZ R133, R152, UR40, -R6.reuse ;  /* 0x0000002898857c23 */ /* 0x100fe20008010806 */
[----:B------:R-:W-:Y:S01]  /*c2a0*/  ISETP.GT.AND P2, PT, R9, 0x70, P1 ;  /* 0x000000700900780c */ /* 0x000fe20000f44270 */
[----:B------:R-:W-:Y:S01]  /*c2b0*/  FFMA.FTZ R152, R169, UR40, -R6 ;  /* 0x00000028a9987c23 */ /* 0x000fe20008010806 */
[----:B------:R-:W-:-:S02]  /*c2c0*/  FMNMX.FTZ R137, R167, R140, !PT ;  /* 0x0000008ca7897209 */ /* 0x000fc40007810000 */
[C---:B------:R-:W-:Y:S01]  /*c2d0*/  ISETP.GT.AND P3, PT, R9.reuse, 0x71, P1 ;  /* 0x000000710900780c */ /* 0x040fe20000f64270 */
[----:B------:R-:W-:Y:S01]  /*c2e0*/  MUFU.EX2 R11, R11 ;  /* 0x0000000b000b7308 */ /* 0x000fe20000000800 */
[----:B------:R-:W-:Y:S01]  /*c2f0*/  FMNMX.FTZ R140, R170, R137, !PT ;  /* 0x00000089aa8c7209 */ /* 0x000fe20007810000 */
[--C-:B------:R-:W-:Y:S01]  /*c300*/  FFMA.FTZ R137, R156, UR40, -R6.reuse ;  /* 0x000000289c897c23 */ /* 0x100fe20008010806 */
[C---:B------:R-:W-:Y:S01]  /*c310*/  ISETP.GT.AND P5, PT, R9.reuse, 0x78, P1 ;  /* 0x000000780900780c */ /* 0x040fe20000fa4270 */
[----:B0-----:R-:W-:Y:S01]  /*c320*/  FFMA.FTZ R149, R168, UR40, -R6 ;  /* 0x00000028a8957c23 */ /* 0x001fe20008010806 */
[----:B------:R-:W-:Y:S02]  /*c330*/  ISETP.GT.AND P1, PT, R9, 0x79, P1 ;  /* 0x000000790900780c */ /* 0x000fe40000f24270 */
[----:B------:R-:W-:Y:S01]  /*c340*/  ISETP.LT.OR P4, PT, R10, 0x6a, P4 ;  /* 0x0000006a0a00780c */ /* 0x000fe20002781670 */
[----:B------:R-:W-:Y:S01]  /*c350*/  MUFU.EX2 R15, R15 ;  /* 0x0000000f000f7308 */ /* 0x000fe20000000800 */
[----:B------:R-:W-:-:S02]  /*c360*/  FMNMX.FTZ R9, R171, R140, !PT ;  /* 0x0000008cab097209 */ /* 0x000fc40007810000 */
[----:B------:R-:W-:Y:S02]  /*c370*/  ISETP.LT.OR P2, PT, R10, 0x71, P2 ;  /* 0x000000710a00780c */ /* 0x000fe40001741670 */
[----:B------:R-:W-:Y:S02]  /*c380*/  FSEL R175, R175, -INF , !P4 ;  /* 0xff800000afaf7808 */ /* 0x000fe40006000000 */
[----:B------:R-:W-:Y:S01]  /*c390*/  FMNMX.FTZ R144, R174, R9, !PT ;  /* 0x00000009ae907209 */ /* 0x000fe20007810000 */
[----:B------:R0:W-:Y:S01]  /*c3a0*/  MUFU.EX2 R140, R153 ;  /* 0x00000099008c7308 */ /* 0x0001e20000000800 */
[----:B------:R-:W-:Y:S02]  /*c3b0*/  ISETP.LT.OR P3, PT, R10, 0x72, P3 ;  /* 0x000000720a00780c */ /* 0x000fe40001f61670 */
[----:B------:R-:W-:Y:S02]  /*c3c0*/  FSEL R178, R178, -INF , !P2 ;  /* 0xff800000b2b27808 */ /* 0x000fe40005000000 */
[----:B------:R-:W-:-:S02]  /*c3d0*/  FMNMX.FTZ R9, R175, R144, !PT ;  /* 0x00000090af097209 */ /* 0x000fc40007810000 */
[----:B------:R-:W-:Y:S01]  /*c3e0*/  ISETP.LT.OR P5, PT, R10, 0x79, P5 ;  /* 0x000000790a00780c */ /* 0x000fe20002fa1670 */
[----:B------:R-:W-:Y:S01]  /*c3f0*/  MUFU.EX2 R21, R21 ;  /* 0x0000001500157308 */ /* 0x000fe20000000800 */
[----:B------:R-:W-:Y:S01]  /*c400*/  FSEL R179, R179, -INF , !P3 ;  /* 0xff800000b3b37808 */ /* 0x000fe20005800000 */
[--C-:B0-----:R-:W-:Y:S01]  /*c410*/  FFMA.FTZ R153, R172, UR40, -R6.reuse ;  /* 0x00000028ac997c23 */ /* 0x101fe20008010806 */
[----:B------:R-:W-:Y:S02]  /*c420*/  FMNMX.FTZ R144, R178, R9, !PT ;  /* 0x00000009b2907209 */ /* 0x000fe40007810000 */
[----:B------:R-:W-:Y:S01]  /*c430*/  ISETP.LT.OR P1, PT, R10, 0x7a, P1 ;  /* 0x0000007a0a00780c */ /* 0x000fe20000f21670 */
[----:B------:R-:W-:-:S01]  /*c440*/  FFMA.FTZ R10, R157, UR40, -R6 ;  /* 0x000000289d0a7c23 */ /* 0x000fc20008010806 */
[----:B------:R-:W-:Y:S01]  /*c450*/  FSEL R182, R182, -INF , !P5 ;  /* 0xff800000b6b67808 */ /* 0x000fe20006800000 */
[----:B------:R-:W-:-:S01]  /*c460*/  FFMA.FTZ R157, R176, UR40, -R6 ;  /* 0x00000028b09d7c23 */ /* 0x000fc20008010806 */
[----:B------:R-:W-:Y:S01]  /*c470*/  FMNMX.FTZ R9, R179, R144, !PT ;  /* 0x00000090b3097209 */ /* 0x000fe20007810000 */
[----:B------:R-:W-:Y:S01]  /*c480*/  MUFU.EX2 R121, R121 ;  /* 0x0000007900797308 */ /* 0x000fe20000000800 */
[----:B------:R-:W-:-:S02]  /*c490*/  FSEL R183, R183, -INF , !P1 ;  /* 0xff800000b7b77808 */ /* 0x000fc40004800000 */
[----:B------:R-:W-:Y:S02]  /*c4a0*/  FMNMX.FTZ R144, R182, R9, !PT ;  /* 0x00000009b6907209 */ /* 0x000fe40007810000 */
[----:B------:R-:W-:Y:S02]  /*c4b0*/  FSEL R165, R0, RZ, P6 ;  /* 0x000000ff00a57208 */ /* 0x000fe40003000000 */
[----:B------:R-:W-:Y:S01]  /*c4c0*/  FMNMX.FTZ R9, R183, R144, !PT ;  /* 0x00000090b7097209 */ /* 0x000fe20007810000 */
[----:B------:R-:W-:-:S01]  /*c4d0*/  FFMA.FTZ R144, R161, UR40, -R6 ;  /* 0x00000028a1907c23 */ /* 0x000fc20008010806 */
[----:B------:R-:W-:Y:S01]  /*c4e0*/  FFMA.FTZ R161, R180, UR40, -R6 ;  /* 0x00000028b4a17c23 */ /* 0x000fe20008010806 */
[----:B------:R-:W-:-:S01]  /*c4f0*/  FADD.FTZ R165, -R165, R4 ;  /* 0x00000004a5a57221 */ /* 0x000fc20000010100 */
        /* <DEDUP_REMOVED lines=46> */
[----:B------:R-:W-:-:S06]  /*c7e0*/  FFMA.FTZ R182, R182, UR40, -R6 ;  /* 0x00000028b6b67c23 */ /* 0x000fcc0008010806 */
        /* <DEDUP_REMOVED lines=45> */
[----:B------:R-:W-:Y:S01]  /*cac0*/  FFMA.FTZ R163, R170, UR40, -R6 ;  /* 0x00000028aaa37c23 */ /* 0x000fe20008010806 */
[----:B------:R-:W-:-:S04]  /*cad0*/  FADD.FTZ R3, R133, R2 ;  /* 0x0000000285037221 */ /* 0x000fc80000010000 */
[----:B------:R-:W-:Y:S01]  /*cae0*/  FADD.FTZ R2, R140, R3 ;  /* 0x000000038c027221 */ /* 0x000fe20000010000 */
[----:B------:R-:W0:Y:S01]  /*caf0*/  MUFU.EX2 R164, R164 ;  /* 0x000000a400a47308 */ /* 0x000e220000000800 */
[----:B--2---:R-:W-:-:S01]  /*cb00*/  FADD.FTZ R167, R143, R168 ;  /* 0x000000a88fa77221 */ /* 0x004fc20000010000 */
[----:B------:R-:W-:Y:S01]  /*cb10*/  FFMA.FTZ R168, R171, UR40, -R6 ;  /* 0x00000028aba87c23 */ /* 0x000fe20008010806 */
[----:B------:R-:W-:-:S04]  /*cb20*/  FADD.FTZ R3, R137, R2 ;  /* 0x0000000289037221 */ /* 0x000fc80000010000 */
[----:B------:R-:W-:Y:S01]  /*cb30*/  FADD.FTZ R2, R10, R3 ;  /* 0x000000030a027221 */ /* 0x000fe20000010000 */
[----:B------:R-:W2:Y:S01]  /*cb40*/  MUFU.EX2 R147, R147 ;  /* 0x0000009300937308 */ /* 0x000ea20000000800 */
[----:B-1----:R-:W-:-:S02]  /*cb50*/  FADD.FTZ R170, R146, R167 ;  /* 0x000000a792aa7221 */ /* 0x002fc40000010000 */
[----:B------:R-:W-:Y:S02]  /*cb60*/  FADD.FTZ R3, R141, R2 ;  /* 0x000000028d037221 */ /* 0x000fe40000010000 */
[----:B------:R-:W-:-:S02]  /*cb70*/  FADD.FTZ R167, R5, R170 ;  /* 0x000000aa05a77221 */ /* 0x000fc40000010000 */
[----:B------:R-:W-:Y:S01]  /*cb80*/  FADD.FTZ R2, R144, R3 ;  /* 0x0000000390027221 */ /* 0x000fe20000010000 */
[----:B------:R-:W1:Y:S01]  /*cb90*/  MUFU.EX2 R154, R154 ;  /* 0x0000009a009a7308 */ /* 0x000e620000000800 */
[----:B0-----:R-:W-:-:S01]  /*cba0*/  FADD.FTZ R170, R164, R167 ;  /* 0x000000a7a4aa7221 */ /* 0x001fc20000010000 */
[----:B------:R-:W-:Y:S01]  /*cbb0*/  FFMA.FTZ R167, R174, UR40, -R6 ;  /* 0x00000028aea77c23 */ /* 0x000fe20008010806 */
[----:B------:R-:W-:-:S05]  /*cbc0*/  FADD.FTZ R3, R145, R2 ;  /* 0x0000000291037221 */ /* 0x000fca0000010000 */
[----:B------:R-:W0:Y:S01]  /*cbd0*/  MUFU.EX2 R151, R151 ;  /* 0x0000009700977308 */ /* 0x000e220000000800 */
[----:B--2---:R-:W-:-:S07]  /*cbe0*/  FADD.FTZ R171, R147, R170 ;  /* 0x000000aa93ab7221 */ /* 0x004fce0000010000 */
[----:B------:R-:W2:Y:S01]  /*cbf0*/  MUFU.EX2 R158, R158 ;  /* 0x0000009e009e7308 */ /* 0x000ea20000000800 */
[----:B-1----:R-:W-:-:S07]  /*cc00*/  FADD.FTZ R170, R154, R171 ;  /* 0x000000ab9aaa7221 */ /* 0x002fce0000010000 */
        /* <DEDUP_REMOVED lines=8> */
[----:B0-----:R-:W-:-:S01]  /*cc90*/  FADD.FTZ R174, R162, R171 ;  /* 0x000000aba2ae7221 */ /* 0x001fc20000010000 */
[--C-:B------:R-:W-:Y:S01]  /*cca0*/  FFMA.FTZ R171, R179, UR40, -R6.reuse ;  /* 0x00000028b3ab7c23 */ /* 0x100fe20008010806 */
[----:B------:R-:W-:-:S05]  /*ccb0*/  FFMA.FTZ R6, R183, UR40, -R6 ;  /* 0x00000028b7067c23 */ /* 0x000fca0008010806 */
        /* <DEDUP_REMOVED lines=38> */
.L_x_4717:
        /* <DEDUP_REMOVED lines=139> */
.L_x_4699:
[----:B------:R-:W-:Y:S06]  /*d7d0*/  BAR.ARV 0x8, 0x180 ;  /* 0x0206000000007b1d */ /* 0x000fec0000002000 */
[----:B------:R-:W-:Y:S05]  /*d7e0*/  @!P0 BRA `(.L_x_4719) ;  /* 0x0000000000048947 */ /* 0x000fea0003800000 */
[----:B------:R-:W-:Y:S01]  /*d7f0*/  BPT.TRAP 0x1 ;  /* 0x000000040000795c */ /* 0x000fe20000300000 */
.L_x_4719:
[----:B------:R-:W-:Y:S01]  /*d800*/  ULEA UR9, UR46, UR36, 0x3 ;  /* 0x000000242e097291 */ /* 0x000fe2000f8e183f */
[----:B------:R-:W-:-:S05]  /*d810*/  IMAD.U32 R4, RZ, RZ, UR47 ;  /* 0x0000002fff047e24 */ /* 0x000fca000f8e00ff */
[----:B------:R-:W-:-:S04]  /*d820*/  SHF.L.U32 R4, R4, 0x1f, RZ ;  /* 0x0000001f04047819 */ /* 0x000fc800000006ff */
[----:B------:R0:W1:Y:S01]  /*d830*/  SYNCS.PHASECHK.TRANS64.TRYWAIT P1, [UR9+0x2a850], R4 ;  /* 0x02a85004ff0075a7 */ /* 0x0000620008020149 */
[----:B------:R-:W-:Y:S05]  /*d840*/  @!P0 BRA `(.L_x_4720) ;  /* 0x0000000000048947 */ /* 0x000fea0003800000 */
[----:B------:R-:W-:Y:S01]  /*d850*/  BPT.TRAP 0x1 ;  /* 0x000000040000795c */ /* 0x000fe20000300000 */
.L_x_4720:
[----:B-1----:R-:W-:Y:S05]  /*d860*/  @P1 BRA `(.L_x_4721) ;  /* 0x0000000000081947 */ /* 0x002fea0003800000 */
[----:B------:R-:W1:Y:S02]  /*d870*/  SYNCS.PHASECHK.TRANS64.TRYWAIT P1, [UR9+0x2a850], R4 ;  /* 0x02a85004ff0075a7 */ /* 0x000e640008020149 */
[----:B-1----:R-:W-:Y:S05]  /*d880*/  @!P1 BRA `(.L_x_4722) ;  /* 0x0000008c00b49947 */ /* 0x002fea0003800000 */
.L_x_4721:
        /* <DEDUP_REMOVED lines=18> */
[----:B------:R-:W-:Y:S01]  /*d9b0*/  @UP0 UIMAD.WIDE.U32 UR4, UR45, UR12, URZ ;  /* 0x0000000c2d0402a5 */ /* 0x000fe2000f8e003f */
[----:B------:R-:W-:Y:S02]  /*d9c0*/  WARPGROUP.DEPBAR.LE gsb0, 0x0 ;  /* 0x00008000000079c5 */ /* 0x000fe40000010000 */
[----:B------:R-:W-:-:S14]  /*d9d0*/  WARPGROUP.ARRIVE ;  /* 0x00000000000079c5 */ /* 0x000fdc0000000000 */
[----:B------:R-:W-:Y:S01]  /*d9e0*/  QGMMA.64x192x32.F32.E4M3.E4M3 R24, R192, gdesc[UR4], R24, gsb0 ;  /* 0x02e00004c0187df3 */ /* 0x000fe20008000818 */
[----:B------:R-:W-:Y:S02]  /*d9f0*/  @UP0 USHF.R.S32.HI UR6, URZ, 0x1f, UR45 ;  /* 0x0000001f3f060899 */ /* 0x000fe4000801142d */
[----:B------:R-:W-:Y:S02]  /*da00*/  @UP0 USHF.R.S32.HI UR7, URZ, 0x1f, UR42 ;  /* 0x0000001f3f070899 */ /* 0x000fe4000801142a */
[----:B------:R-:W-:-:S04]  /*da10*/  @UP0 UIMAD UR6, UR6, UR12, URZ ;  /* 0x0000000c060602a4 */ /* 0x000fc8000f8e023f */
        /* <DEDUP_REMOVED lines=27> */
[----:B------:R-:W-:Y:S02]  /*dbd0*/  IMAD.MOV.U32 R5, RZ, RZ, RZ ;  /* 0x000000ffff057224 */ /* 0x000fe400078e00ff */
[----:B-1----:R-:W-:Y:S01]  /*dbe0*/  FADD.FTZ R7, R8, R7 ;  /* 0x0000000708077221 */ /* 0x002fe20000010000 */
[----:B0-----:R-:W-:-:S04]  /*dbf0*/  FADD.FTZ R10, R11, R4 ;  /* 0x000000040b0a7221 */ /* 0x001fc80000010000 */
[C---:B------:R-:W-:Y:S01]  /*dc00*/  FSETP.NE.FTZ.AND P1, PT, R7.reuse, RZ, PT ;  /* 0x000000ff0700720b */ /* 0x040fe20003f35000 */
        /* <DEDUP_REMOVED lines=28> */
.L_x_4723:
        /* <DEDUP_REMOVED lines=106> */
.L_x_4645:
[----:B------:R-:W0:Y:S01]  /*e470*/  S2R R5, SR_CgaCtaId ;  /* 0x0000000000057919 */ /* 0x000e220000008800 */
[----:B------:R-:W-:Y:S01]  /*e480*/  MOV R0, 0x400 ;  /* 0x0000040000007802 */ /* 0x000fe20000000f00 */
[----:B------:R-:W-:Y:S01]  /*e490*/  BSSY B0, `(.L_x_4724) ;  /* 0x00002c3000007945 */ /* 0x000fe20003800000 */
[----:B------:R-:W-:Y:S02]  /*e4a0*/  BAR.SYNC.DEFER_BLOCKING 0x5, 0x180 ;  /* 0x0146000000007b1d */ /* 0x000fe40000010000 */
[----:B0-----:R-:W-:-:S05]  /*e4b0*/  LEA R0, R5, R0, 0x18 ;  /* 0x0000000005007211 */ /* 0x001fca00078ec0ff */
[----:B------:R-:W0:Y:S02]  /*e4c0*/  LDS R4, [R0+0x2a8d0] ;  /* 0x02a8d00000047984 */ /* 0x000e240000000800 */
[----:B0-----:R-:W-:Y:S01]  /*e4d0*/  R2UR UR4, R4 ;  /* 0x00000000040472ca */ /* 0x001fe200000e0000 */
[----:B------:R-:W-:Y:S06]  /*e4e0*/  BAR.ARV 0x4, 0x180 ;  /* 0x0106000000007b1d */ /* 0x000fec0000002000 */
[----:B------:R-:W-:Y:S08]  /*e4f0*/  @P0 BRA `(.L_x_4725) ;  /* 0x00000020005c0947 */ /* 0x000ff00003800000 */
[----:B------:R-:W0:Y:S01]  /*e500*/  S2R R50, SR_TID.X ;  /* 0x0000000000327919 */ /* 0x000e220000002100 */
[----:B------:R-:W-:Y:S01]  /*e510*/  ULDC.64 UR6, c[0x4][0xd8] ;  /* 0x0100360000067ab9 */ /* 0x000fe20000000a00 */
        /* <DEDUP_REMOVED lines=49> */
[----:B------:R-:W-:Y:S02]  /*e830*/  BAR.SYNC.DEFER_BLOCKING 0x1, 0x100 ;  /* 0x0044000000007b1d */ /* 0x000fe40000010000 */
[----:B------:R-:W-:-:S05]  /*e840*/  IADD3 R4, P0, R4, UR6, RZ ;  /* 0x0000000604047c10 */ /* 0x000fca000ff1e0ff */
[----:B------:R-:W-:-:S05]  /*e850*/  IMAD.X R5, RZ, RZ, UR7, P0 ;  /* 0x00000007ff057e24 */ /* 0x000fca00080e06ff */
[----:B------:R0:W2:Y:S01]  /*e860*/  LDG.E.CONSTANT R34, desc[UR52][R4.64] ;  /* 0x0000003404227981 */ /* 0x0000a2000c1e9900 */
[----:B------:R-:W-:Y:S01]  /*e870*/  F2FP.BF16.F32.PACK_AB R31, R78, R31 ;  /* 0x0000001f4e1f723e */ /* 0x000fe200000010ff */
[----:B------:R-:W-:Y:S01]  /*e880*/  UIMAD UR5, UR10, UR8, URZ ;  /* 0x000000080a0572a4 */ /* 0x000fe2000f8e023f */
[----:B------:R-:W-:Y:S01]  /*e890*/  F2FP.BF16.F32.PACK_AB R27, R86, R27 ;  /* 0x0000001b561b723e */ /* 0x000fe200000010ff */
[----:B------:R-:W-:Y:S02]  /*e8a0*/  UIMAD.WIDE.U32 UR6, UR42, UR8, URZ ;  /* 0x000000082a0672a5 */ /* 0x000fe4000f8e003f */
[----:B------:R-:W-:Y:S02]  /*e8b0*/  UIMAD UR5, UR42, UR9, UR5 ;  /* 0x000000092a0572a4 */ /* 0x000fe4000f8e0205 */
[----:B------:R-:W-:Y:S01]  /*e8c0*/  USHF.R.S32.HI UR12, URZ, 0x1f, UR45 ;  /* 0x0000001f3f0c7899 */ /* 0x000fe2000801142d */
[----:B0-----:R-:W-:Y:S01]  /*e8d0*/  LOP3.LUT P0, R5, R50, 0x3, RZ, 0xc0, !PT ;  /* 0x0000000332057812 */ /* 0x001fe2000780c0ff */
[----:B------:R-:W-:Y:S01]  /*e8e0*/  ULDC.64 UR8, c[0x0][0xb98] ;  /* 0x0002e60000087ab9 */ /* 0x000fe20000000a00 */
[----:B------:R-:W-:Y:S01]  /*e8f0*/  F2FP.BF16.F32.PACK_AB R4, R47, R56 ;  /* 0x000000382f04723e */ /* 0x000fe200000010ff */
[----:B------:R-:W-:Y:S01]  /*e900*/  UIADD3 UR7, UR7, UR5, URZ ;  /* 0x0000000507077290 */ /* 0x000fe2000fffe03f */
[----:B------:R-:W-:Y:S01]  /*e910*/  ISETP.EQ.OR P0, PT, R5, 0x3, !P0 ;  /* 0x000000030500780c */ /* 0x000fe20004702670 */
[----:B------:R-:W-:Y:S01]  /*e920*/  UIMAD UR5, UR12, UR8, URZ ;  /* 0x000000080c0572a4 */ /* 0x000fe2000f8e023f */
[----:B------:R-:W0:Y:S01]  /*e930*/  S2R R5, SR_SWINHI ;  /* 0x0000000000057919 */ /* 0x000e220000002f00 */
[----:B------:R-:W-:Y:S01]  /*e940*/  UIMAD.WIDE.U32 UR6, UR45, UR8, UR6 ;  /* 0x000000082d0672a5 */ /* 0x000fe2000f8e0006 */
[----:B------:R-:W-:Y:S01]  /*e950*/  SEL R97, R33, R32, P0 ;  /* 0x0000002021617207 */ /* 0x000fe20000000000 */
[----:B------:R-:W-:Y:S01]  /*e960*/  UIMAD UR5, UR45, UR9, UR5 ;  /* 0x000000092d0572a4 */ /* 0x000fe2000f8e0205 */
[----:B------:R-:W-:-:S02]  /*e970*/  SEL R67, R32, R33, P0 ;  /* 0x0000002120437207 */ /* 0x000fc40000000000 */
[----:B------:R-:W-:Y:S01]  /*e980*/  SEL R89, R52, R53, P0 ;  /* 0x0000003534597207 */ /* 0x000fe20000000000 */
[----:B------:R-:W-:Y:S01]  /*e990*/  ULDC.64 UR8, c[0x0][0xae8] ;  /* 0x0002ba0000087ab9 */ /* 0x000fe20000000a00 */
        /* <DEDUP_REMOVED lines=12> */
[----:B------:R-:W-:Y:S02]  /*ea60*/  MOV R32, R0 ;  /* 0x0000000000207202 */ /* 0x000fe40000000f00 */
[----:B0-----:R-:W-:Y:S01]  /*ea70*/  MOV R33, R5 ;  /* 0x0000000500217202 */ /* 0x001fe20000000f00 */
[----:B------:R-:W-:Y:S01]  /*ea80*/  IMAD R5, R200, 0x40, R18 ;  /* 0x00000040c8057824 */ /* 0x000fe200078e0212 */
[----:B------:R-:W-:Y:S02]  /*ea90*/  SEL R73, R4, R49, P0 ;  /* 0x0000003104497207 */ /* 0x000fe40000000000 */
[----:B------:R-:W-:Y:S01]  /*eaa0*/  SEL R105, R9, R8, P0 ;  /* 0x0000000809697207 */ /* 0x000fe20000000000 */
[----:B------:R-:W-:Y:S01]  /*eab0*/  IMAD.WIDE R52, R204, 0x2, R32 ;  /* 0x00000002cc347825 */ /* 0x000fe200078e0220 */
[----:B------:R-:W-:-:S02]  /*eac0*/  SEL R71, R8, R9, P0 ;  /* 0x0000000908477207 */ /* 0x000fc40000000000 */
[----:B------:R-:W-:Y:S01]  /*ead0*/  SEL R129, R7, R6, P0 ;  /* 0x0000000607817207 */ /* 0x000fe20000000000 */
[----:B------:R-:W-:Y:S01]  /*eae0*/  IMAD.WIDE R32, R5, 0x2, R32 ;  /* 0x0000000205207825 */ /* 0x000fe200078e0220 */
[C---:B------:R-:W-:Y:S02]  /*eaf0*/  IADD3 R21, P6, R52.reuse, 0x8020, RZ ;  /* 0x0000802034157810 */ /* 0x040fe40007fde0ff */
[C---:B------:R-:W-:Y:S02]  /*eb00*/  IADD3 R15, P2, R52.reuse, 0x4060, RZ ;  /* 0x00004060340f7810 */ /* 0x040fe40007f5e0ff */
[----:B------:R-:W-:Y:S01]  /*eb10*/  LOP3.LUT R12, R21, 0x380, RZ, 0xc0, !PT ;  /* 0x00000380150c7812 */ /* 0x000fe200078ec0ff */
[--C-:B------:R-:W-:Y:S01]  /*eb20*/  IMAD.X R61, RZ, RZ, R53.reuse, P6 ;  /* 0x000000ffff3d7224 */ /* 0x100fe200030e0635 */
[----:B------:R-:W-:Y:S01]  /*eb30*/  LOP3.LUT R4, R15, 0x380, RZ, 0xc0, !PT ;  /* 0x000003800f047812 */ /* 0x000fe200078ec0ff */
[----:B------:R-:W-:Y:S01]  /*eb40*/  IMAD.X R63, RZ, RZ, R53, P2 ;  /* 0x000000ffff3f7224 */ /* 0x000fe200010e0635 */
[----:B------:R-:W-:-:S02]  /*eb50*/  IADD3 R9, P2, R52, 0x40, RZ ;  /* 0x0000004034097810 */ /* 0x000fc40007f5e0ff */
[----:B------:R-:W-:Y:S02]  /*eb60*/  SEL R84, R6, R7, P0 ;  /* 0x0000000706547207 */ /* 0x000fe40000000000 */
[----:B------:R-:W-:Y:S02]  /*eb70*/  SHF.R.U64 R12, R12, 0x3, RZ ;  /* 0x000000030c0c7819 */ /* 0x000fe400000012ff */
[----:B------:R-:W-:Y:S02]  /*eb80*/  SHF.R.U64 R4, R4, 0x3, RZ ;  /* 0x0000000304047819 */ /* 0x000fe400000012ff */
[----:B------:R-:W-:Y:S02]  /*eb90*/  SEL R109, R65, R72, P0 ;  /* 0x00000048416d7207 */ /* 0x000fe40000000000 */
[----:B------:R-:W-:Y:S02]  /*eba0*/  IADD3 R7, P1, R52, 0x20, RZ ;  /* 0x0000002034077810 */ /* 0x000fe40007f3e0ff */
[----:B------:R-:W-:-:S02]  /*ebb0*/  SEL R72, R72, R65, P0 ;  /* 0x0000004148487207 */ /* 0x000fc40000000000 */
[----:B------:R-:W-:Y:S01]  /*ebc0*/  SEL R95, R37, R36, P0 ;  /* 0x00000024255f7207 */ /* 0x000fe20000000000 */
[--C-:B------:R-:W-:Y:S01]  /*ebd0*/  IMAD.X R47, RZ, RZ, R53.reuse, P1 ;  /* 0x000000ffff2f7224 */ /* 0x100fe200008e0635 */
[----:B------:R-:W-:Y:S01]  /*ebe0*/  SEL R66, R36, R37, P0 ;  /* 0x0000002524427207 */ /* 0x000fe20000000000 */
[----:B------:R-:W-:Y:S01]  /*ebf0*/  IMAD.X R37, RZ, RZ, R53, P2 ;  /* 0x000000ffff257224 */ /* 0x000fe200010e0635 */
[----:B------:R-:W-:Y:S02]  /*ec00*/  IADD3 R65, P4, R52, 0x8060, RZ ;  /* 0x0000806034417810 */ /* 0x000fe40007f9e0ff */
[----:B------:R-:W-:Y:S02]  /*ec10*/  LOP3.LUT R60, R12, R21, RZ, 0x3c, !PT ;  /* 0x000000150c3c7212 */ /* 0x000fe400078e3cff */
[----:B------:R-:W-:Y:S02]  /*ec20*/  LOP3.LUT R62, R4, R15, RZ, 0x3c, !PT ;  /* 0x0000000f043e7212 */ /* 0x000fe400078e3cff */
[----:B------:R-:W-:-:S02]  /*ec30*/  LOP3.LUT R4, R7, 0x380, RZ, 0xc0, !PT ;  /* 0x0000038007047812 */ /* 0x000fc400078ec0ff */
[----:B------:R-:W-:Y:S02]  /*ec40*/  IADD3 R21, P2, R32, 0x5000, RZ ;  /* 0x0000500020157810 */ /* 0x000fe40007f5e0ff */
[----:B------:R-:W-:Y:S02]  /*ec50*/  LOP3.LUT R64, R65, 0x380, RZ, 0xc0, !PT ;  /* 0x0000038041407812 */ /* 0x000fe400078ec0ff */
[----:B------:R-:W-:Y:S02]  /*ec60*/  SEL R87, R122, R123, P0 ;  /* 0x0000007b7a577207 */ /* 0x000fe40000000000 */
[----:B------:R-:W-:Y:S02]  /*ec70*/  SEL R56, R123, R122, P0 ;  /* 0x0000007a7b387207 */ /* 0x000fe40000000000 */
[----:B------:R-:W-:Y:S02]  /*ec80*/  SHF.R.U64 R4, R4, 0x3, RZ ;  /* 0x0000000304047819 */ /* 0x000fe400000012ff */
[----:B------:R-:W-:-:S02]  /*ec90*/  LOP3.LUT R20, R21, 0x380, RZ, 0xc0, !PT ;  /* 0x0000038015147812 */ /* 0x000fc400078ec0ff */
[----:B------:R-:W-:Y:S02]  /*eca0*/  SEL R123, R25, R24, P0 ;  /* 0x00000018197b7207 */ /* 0x000fe40000000000 */
[----:B------:R-:W-:Y:S02]  /*ecb0*/  SEL R79, R24, R25, P0 ;  /* 0x00000019184f7207 */ /* 0x000fe40000000000 */
[----:B------:R-:W-:Y:S02]  /*ecc0*/  SEL R125, R11, R10, P0 ;  /* 0x0000000a0b7d7207 */ /* 0x000fe40000000000 */
[----:B------:R-:W-:Y:S02]  /*ecd0*/  SEL R82, R10, R11, P0 ;  /* 0x0000000b0a527207 */ /* 0x000fe40000000000 */
[----:B------:R-:W-:Y:S02]  /*ece0*/  LOP3.LUT R5, R52, 0x380, RZ, 0xc0, !PT ;  /* 0x0000038034057812 */ /* 0x000fe400078ec0ff */
[----:B------:R-:W-:-:S02]  /*ecf0*/  SHF.R.U64 R64, R64, 0x3, RZ ;  /* 0x0000000340407819 */ /* 0x000fc400000012ff */
[C---:B------:R-:W-:Y:S02]  /*ed00*/  IADD3 R25, P3, R52.reuse, 0x8040, RZ ;  /* 0x0000804034197810 */ /* 0x040fe40007f7e0ff */
[----:B------:R-:W-:Y:S02]  /*ed10*/  IADD3 R10, P5, R52, 0x8000, RZ ;  /* 0x00008000340a7810 */ /* 0x000fe40007fbe0ff */
[----:B------:R-:W-:Y:S01]  /*ed20*/  SEL R113, R43, R46, P0 ;  /* 0x0000002e2b717207 */ /* 0x000fe20000000000 */
[--C-:B------:R-:W-:Y:S01]  /*ed30*/  IMAD.X R51, RZ, RZ, R53.reuse, P3 ;  /* 0x000000ffff337224 */ /* 0x100fe200018e0635 */
[----:B------:R-:W-:Y:S01]  /*ed40*/  SEL R74, R46, R43, P0 ;  /* 0x0000002b2e4a7207 */ /* 0x000fe20000000000 */
[----:B------:R-:W-:Y:S01]  /*ed50*/  IMAD.X R49, RZ, RZ, R53, P5 ;  /* 0x000000ffff317224 */ /* 0x000fe200028e0635 */
[----:B------:R-:W-:Y:S02]  /*ed60*/  LOP3.LUT R46, R4, R7, RZ, 0x3c, !PT ;  /* 0x00000007042e7212 */ /* 0x000fe400078e3cff */
[----:B------:R-:W-:-:S02]  /*ed70*/  SHF.R.U64 R20, R20, 0x3, RZ ;  /* 0x0000000314147819 */ /* 0x000fc400000012ff */
[----:B------:R-:W-:Y:S02]  /*ed80*/  SHF.R.U64 R5, R5, 0x3, RZ ;  /* 0x0000000305057819 */ /* 0x000fe400000012ff */
[----:B------:R-:W-:Y:S02]  /*ed90*/  LOP3.LUT R4, R9, 0x380, RZ, 0xc0, !PT ;  /* 0x0000038009047812 */ /* 0x000fe400078ec0ff */
[----:B------:R-:W-:Y:S01]  /*eda0*/  LOP3.LUT R64, R64, R65, RZ, 0x3c, !PT ;  /* 0x0000004140407212 */ /* 0x000fe200078e3cff */
[----:B------:R-:W-:Y:S01]  /*edb0*/  IMAD.X R65, RZ, RZ, R53, P4 ;  /* 0x000000ffff417224 */ /* 0x000fe200020e0635 */
[C---:B------:R-:W-:Y:S02]  /*edc0*/  IADD3 R13, P4, R52.reuse, 0x4040, RZ ;  /* 0x00004040340d7810 */ /* 0x040fe40007f9e0ff */
[C---:B------:R-:W-:Y:S02]  /*edd0*/  IADD3 R11, P3, R52.reuse, 0x4020, RZ ;  /* 0x00004020340b7810 */ /* 0x040fe40007f7e0ff */
[----:B------:R-:W-:-:S02]  /*ede0*/  IADD3 R8, P6, R52, 0x4000, RZ ;  /* 0x0000400034087810 */ /* 0x000fc40007fde0ff */
[----:B------:R-:W-:Y:S01]  /*edf0*/  IADD3 R6, P5, R52, 0x60, RZ ;  /* 0x0000006034067810 */ /* 0x000fe20007fbe0ff */
[----:B------:R-:W-:Y:S01]  /*ee00*/  IMAD.X R43, RZ, RZ, R53, P3 ;  /* 0x000000ffff2b7224 */ /* 0x000fe200018e0635 */
[----:B------:R-:W-:Y:S01]  /*ee10*/  LOP3.LUT R20, R20, R21, RZ, 0x3c, !PT ;  /* 0x0000001514147212 */ /* 0x000fe200078e3cff */
[----:B------:R-:W-:Y:S01]  /*ee20*/  IMAD.X R21, RZ, RZ, R33, P2 ;  /* 0x000000ffff157224 */ /* 0x000fe200010e0621 */
[----:B------:R-:W-:Y:S02]  /*ee30*/  SEL R117, R35, R38, P0 ;  /* 0x0000002623757207 */ /* 0x000fe40000000000 */
[----:B------:R-:W-:Y:S02]  /*ee40*/  SEL R76, R38, R35, P0 ;  /* 0x00000023264c7207 */ /* 0x000fe40000000000 */
[----:B------:R-:W-:Y:S02]  /*ee50*/  LOP3.LUT R52, R5, R52, RZ, 0x3c, !PT ;  /* 0x0000003405347212 */ /* 0x000fe400078e3cff */
[----:B------:R-:W-:-:S02]  /*ee60*/  SHF.R.U64 R4, R4, 0x3, RZ ;  /* 0x0000000304047819 */ /* 0x000fc400000012ff */
[----:B------:R-:W-:Y:S02]  /*ee70*/  LOP3.LUT R5, R10, 0x380, RZ, 0xc0, !PT ;  /* 0x000003800a057812 */ /* 0x000fe400078ec0ff */
[----:B------:R-:W-:Y:S02]  /*ee80*/  IADD3 R35, P2, R32, 0xb000, RZ ;  /* 0x0000b00020237810 */ /* 0x000fe40007f5e0ff */
[----:B------:R-:W-:Y:S02]  /*ee90*/  LOP3.LUT R36, R4, R9, RZ, 0x3c, !PT ;  /* 0x0000000904247212 */ /* 0x000fe400078e3cff */
[----:B------:R-:W-:Y:S02]  /*eea0*/  SHF.R.U64 R5, R5, 0x3, RZ ;  /* 0x0000000305057819 */ /* 0x000fe400000012ff */
[----:B------:R-:W-:Y:S02]  /*eeb0*/  LOP3.LUT R4, R35, 0x380, RZ, 0xc0, !PT ;  /* 0x0000038023047812 */ /* 0x000fe400078ec0ff */
[----:B------:R-:W-:-:S02]  /*eec0*/  SEL R99, R29, R28, P0 ;  /* 0x0000001c1d637207 */ /* 0x000fc40000000000 */
[----:B------:R-:W-:Y:S02]  /*eed0*/  SEL R68, R28, R29, P0 ;  /* 0x0000001d1c447207 */ /* 0x000fe40000000000 */
[----:B------:R-:W-:Y:S02]  /*eee0*/  LOP3.LUT R48, R5, R10, RZ, 0x3c, !PT ;  /* 0x0000000a05307212 */ /* 0x000fe400078e3cff */
[----:B------:R-:W-:Y:S02]  /*eef0*/  SHF.R.U64 R4, R4, 0x3, RZ ;  /* 0x0000000304047819 */ /* 0x000fe400000012ff */
[----:B------:R-:W-:Y:S02]  /*ef00*/  LOP3.LUT R5, R8, 0x380, RZ, 0xc0, !PT ;  /* 0x0000038008057812 */ /* 0x000fe400078ec0ff */
[----:B------:R-:W-:Y:S02]  /*ef10*/  IADD3 R29, P3, R32, 0x2000, RZ ;  /* 0x00002000201d7810 */ /* 0x000fe40007f7e0ff */
[----:B------:R-:W-:-:S02]  /*ef20*/  LOP3.LUT R4, R4, R35, RZ, 0x3c, !PT ;  /* 0x0000002304047212 */ /* 0x000fc400078e3cff */
[----:B------:R-:W-:Y:S01]  /*ef30*/  SHF.R.U64 R5, R5, 0x3, RZ ;  /* 0x0000000305057819 */ /* 0x000fe200000012ff */
[----:B------:R-:W0:Y:S01]  /*ef40*/  LDC R35, c[0x0][0xbe8] ;  /* 0x0002fa00ff237b82 */ /* 0x000e220000000800 */
[----:B------:R-:W-:Y:S02]  /*ef50*/  LOP3.LUT R28, R29, 0x380, RZ, 0xc0, !PT ;  /* 0x000003801d1c7812 */ /* 0x000fe400078ec0ff */
[----:B------:R-:W-:Y:S02]  /*ef60*/  SEL R93, R41, R40, P0 ;  /* 0x00000028295d7207 */ /* 0x000fe40000000000 */
[----:B------:R-:W-:Y:S01]  /*ef70*/  SEL R59, R40, R41, P0 ;  /* 0x00000029283b7207 */ /* 0x000fe20000000000 */
[----:B------:R-:W-:Y:S01]  /*ef80*/  IMAD.X R41, RZ, RZ, R53, P6 ;  /* 0x000000ffff297224 */ /* 0x000fe200030e0635 */
[----:B------:R-:W-:Y:S02]  /*ef90*/  LOP3.LUT R40, R5, R8, RZ, 0x3c, !PT ;  /* 0x0000000805287212 */ /* 0x000fe400078e3cff */
[----:B------:R-:W-:-:S02]  /*efa0*/  SHF.R.U64 R28, R28, 0x3, RZ ;  /* 0x000000031c1c7819 */ /* 0x000fc400000012ff */
[----:B------:R-:W-:Y:S02]  /*efb0*/  LOP3.LUT R5, R6, 0x380, RZ, 0xc0, !PT ;  /* 0x0000038006057812 */ /* 0x000fe400078ec0ff */
[----:B------:R-:W-:Y:S01]  /*efc0*/  LOP3.LUT R28, R28, R29, RZ, 0x3c, !PT ;  /* 0x0000001d1c1c7212 */ /* 0x000fe200078e3cff */
[----:B------:R-:W-:Y:S01]  /*efd0*/  IMAD.X R29, RZ, RZ, R33, P3 ;  /* 0x000000ffff1d7224 */ /* 0x000fe200018e0621 */
[----:B------:R-:W-:Y:S02]  /*efe0*/  SHF.R.U64 R5, R5, 0x3, RZ ;  /* 0x0000000305057819 */ /* 0x000fe400000012ff */
[----:B------:R-:W-:Y:S02]  /*eff0*/  IADD3 R7, P3, R32, 0x8000, RZ ;  /* 0x0000800020077810 */ /* 0x000fe40007f7e0ff */
[----:B------:R-:W-:Y:S02]  /*f000*/  LOP3.LUT R38, R5, R6, RZ, 0x3c, !PT ;  /* 0x0000000605267212 */ /* 0x000fe400078e3cff */
[----:B------:R-:W-:-:S02]  /*f010*/  LOP3.LUT R6, R7, 0x380, RZ, 0xc0, !PT ;  /* 0x0000038007067812 */ /* 0x000fc400078ec0ff */
[----:B------:R-:W-:Y:S02]  /*f020*/  LOP3.LUT R10, R11, 0x380, RZ, 0xc0, !PT ;  /* 0x000003800b0a7812 */ /* 0x000fe400078ec0ff */
[----:B------:R-:W-:Y:S02]  /*f030*/  SHF.R.U64 R6, R6, 0x3, RZ ;  /* 0x0000000306067819 */ /* 0x000fe400000012ff */
[----:B------:R-:W-:Y:S02]  /*f040*/  LOP3.LUT R14, R25, 0x380, RZ, 0xc0, !PT ;  /* 0x00000380190e7812 */ /* 0x000fe400078ec0ff */
[----:B------:R-:W-:Y:S01]  /*f050*/  LOP3.LUT R6, R6, R7, RZ, 0x3c, !PT ;  /* 0x0000000706067212 */ /* 0x000fe200078e3cff */
[----:B------:R-:W-:Y:S01]  /*f060*/  IMAD.X R7, RZ, RZ, R33, P3 ;  /* 0x000000ffff077224 */ /* 0x000fe200018e0621 */
[----:B0-----:R-:W-:Y:S02]  /*f070*/  ISETP.NE.AND P3, PT, R35, 0x1, PT ;  /* 0x000000012300780c */ /* 0x001fe40003f65270 */
[----:B------:R-:W-:-:S02]  /*f080*/  SHF.R.U64 R10, R10, 0x3, RZ ;  /* 0x000000030a0a7819 */ /* 0x000fc400000012ff */
[----:B------:R-:W-:Y:S02]  /*f090*/  SEL R83, R130, R131, P0 ;  /* 0x0000008382537207 */ /* 0x000fe40000000000 */
[----:B------:R-:W-:Y:S02]  /*f0a0*/  SEL R54, R131, R130, P0 ;  /* 0x0000008283367207 */ /* 0x000fe40000000000 */
[----:B------:R-:W-:Y:S02]  /*f0b0*/  MOV R100, R40 ;  /* 0x0000002800647202 */ /* 0x000fe40000000f00 */
[----:B------:R-:W-:Y:S02]  /*f0c0*/  SEL R115, R39, R42, P0 ;  /* 0x0000002a27737207 */ /* 0x000fe40000000000 */
[----:B------:R-:W-:Y:S01]  /*f0d0*/  SEL R75, R42, R39, P0 ;  /* 0x000000272a4b7207 */ /* 0x000fe20000000000 */
[----:B------:R-:W0:Y:S01]  /*f0e0*/  @P3 LDC R40, c[0x0][0xbec] ;  /* 0x0002fb00ff283b82 */ /* 0x000e220000000800 */
[----:B------:R-:W-:Y:S01]  /*f0f0*/  SHF.R.U64 R14, R14, 0x3, RZ ;  /* 0x000000030e0e7819 */ /* 0x000fe200000012ff */
[----:B------:R-:W-:Y:S01]  /*f100*/  IMAD.X R39, RZ, RZ, R53, P5 ;  /* 0x000000ffff277224 */ /* 0x000fe200028e0635 */
[----:B------:R-:W-:-:S02]  /*f110*/  LOP3.LUT R42, R10, R11, RZ, 0x3c, !PT ;  /* 0x0000000b0a2a7212 */ /* 0x000fc400078e3cff */
[----:B------:R-:W-:Y:S02]  /*f120*/  LOP3.LUT R50, R14, R25, RZ, 0x3c, !PT ;  /* 0x000000190e327212 */ /* 0x000fe400078e3cff */
[----:B------:R-:W-:Y:S02]  /*f130*/  MOV R98, R42 ;  /* 0x0000002a00627202 */ /* 0x000fe40000000f00 */
[----:B------:R-:W1:Y:S01]  /*f140*/  @P3 LDC R43, c[0x0][0xbf0] ;  /* 0x0002fc00ff2b3b82 */ /* 0x000e620000000800 */
[----:B------:R-:W-:Y:S02]  /*f150*/  MOV R60, R60 ;  /* 0x0000003c003c7202 */ /* 0x000fe40000000f00 */
[----:B------:R-:W-:Y:S02]  /*f160*/  MOV R64, R64 ;  /* 0x0000004000407202 */ /* 0x000fe40000000f00 */
[----:B------:R-:W-:Y:S01]  /*f170*/  MOV R61, R48 ;  /* 0x00000030003d7202 */ /* 0x000fe20000000f00 */
[----:B------:R-:W-:Y:S01]  /*f180*/  VIADD R49, R17, UR41 ;  /* 0x0000002911317c36 */ /* 0x000fe20008000000 */
[----:B------:R-:W-:-:S02]  /*f190*/  MOV R65, R50 ;  /* 0x0000003200417202 */ /* 0x000fc40000000f00 */
[----:B------:R-:W-:Y:S02]  /*f1a0*/  SEL R91, R45, R44, P0 ;  /* 0x0000002c2d5b7207 */ /* 0x000fe40000000000 */
[----:B------:R-:W-:Y:S01]  /*f1b0*/  SEL R58, R44, R45, P0 ;  /* 0x0000002d2c3a7207 */ /* 0x000fe20000000000 */
[----:B------:R-:W-:Y:S01]  /*f1c0*/  IMAD.X R45, RZ, RZ, R53, P4 ;  /* 0x000000ffff2d7224 */ /* 0x000fe200020e0635 */
[----:B------:R-:W-:Y:S01]  /*f1d0*/  LOP3.LUT R12, R13, 0x380, RZ, 0xc0, !PT ;  /* 0x000003800d0c7812 */ /* 0x000fe200078ec0ff */
[----:B0-----:R-:W-:Y:S01]  /*f1e0*/  @P3 IMAD.HI.U32 R40, R49, R40, RZ ;  /* 0x0000002831283227 */ /* 0x001fe200078e00ff */
[----:B------:R-:W-:Y:S02]  /*f1f0*/  SEL R119, R31, R30, P0 ;  /* 0x0000001e1f777207 */ /* 0x000fe40000000000 */
[----:B------:R-:W-:Y:S02]  /*f200*/  SEL R121, R27, R26, P0 ;  /* 0x0000001a1b797207 */ /* 0x000fe40000000000 */
[----:B------:R-:W-:-:S02]  /*f210*/  SHF.R.U64 R12, R12, 0x3, RZ ;  /* 0x000000030c0c7819 */ /* 0x000fc400000012ff */
[----:B------:R-:W-:Y:S02]  /*f220*/  SEL R78, R26, R27, P0 ;  /* 0x0000001b1a4e7207 */ /* 0x000fe40000000000 */
[----:B------:R-:W-:Y:S02]  /*f230*/  MOV R102, R38 ;  /* 0x0000002600667202 */ /* 0x000fe40000000f00 */
[----:B------:R-:W-:Y:S02]  /*f240*/  MOV R104, R36 ;  /* 0x0000002400687202 */ /* 0x000fe40000000f00 */
[----:B------:R-:W-:Y:S02]  /*f250*/  SEL R77, R30, R31, P0 ;  /* 0x0000001f1e4d7207 */ /* 0x000fe40000000000 */
[----:B------:R-:W-:Y:S02]  /*f260*/  IADD3 R15, P1, R32, 0x6000, RZ ;  /* 0x00006000200f7810 */ /* 0x000fe40007f3e0ff */
[----:B------:R-:W-:Y:S01]  /*f270*/  MOV R106, R52 ;  /* 0x00000034006a7202 */ /* 0x000fe20000000f00 */
[----:B------:R-:W-:Y:S01]  /*f280*/  IMAD.MOV.U32 R53, RZ, RZ, R49 ;  /* 0x000000ffff357224 */ /* 0x000fe200078e0031 */
[----:B------:R-:W-:-:S02]  /*f290*/  LOP3.LUT R44, R12, R13, RZ, 0x3c, !PT ;  /* 0x0000000d0c2c7212 */ /* 0x000fc400078e3cff */
[----:B------:R-:W-:Y:S02]  /*f2a0*/  IADD3 R31, P4, R32, 0x1000, RZ ;  /* 0x00001000201f7810 */ /* 0x000fe40007f9e0ff */
[----:B-1----:R-:W-:Y:S02]  /*f2b0*/  @P3 SHF.R.U32.HI R53, RZ, R43, R40 ;  /* 0x0000002bff353219 */ /* 0x002fe40000011628 */
[----:B------:R-:W-:Y:S02]  /*f2c0*/  LOP3.LUT R14, R15, 0x380, RZ, 0xc0, !PT ;  /* 0x000003800f0e7812 */ /* 0x000fe400078ec0ff */
[----:B------:R-:W-:Y:S02]  /*f2d0*/  MOV R62, R62 ;  /* 0x0000003e003e7202 */ /* 0x000fe40000000f00 */
[----:B------:R-:W-:Y:S02]  /*f2e0*/  LOP3.LUT R30, R31, 0x380, RZ, 0xc0, !PT ;  /* 0x000003801f1e7812 */ /* 0x000fe400078ec0ff */
[----:B------:R-:W-:-:S02]  /*f2f0*/  MOV R51, R46 ;  /* 0x0000002e00337202 */ /* 0x000fc40000000f00 */
[----:B------:R-:W-:Y:S02]  /*f300*/  MOV R63, R44 ;  /* 0x0000002c003f7202 */ /* 0x000fe40000000f00 */
[----:B------:R-:W-:Y:S02]  /*f310*/  SHF.R.U64 R14, R14, 0x3, RZ ;  /* 0x000000030e0e7819 */ /* 0x000fe400000012ff */
[----:B------:R-:W-:Y:S02]  /*f320*/  SHF.R.U64 R30, R30, 0x3, RZ ;  /* 0x000000031e1e7819 */ /* 0x000fe400000012ff */
[----:B------:R-:W-:Y:S01]  /*f330*/  LOP3.LUT R14, R14, R15, RZ, 0x3c, !PT ;  /* 0x0000000f0e0e7212 */ /* 0x000fe200078e3cff */
[--C-:B------:R-:W-:Y:S01]  /*f340*/  IMAD.X R15, RZ, RZ, R33.reuse, P1 ;  /* 0x000000ffff0f7224 */ /* 0x100fe200008e0621 */
[----:B------:R-:W-:Y:S01]  /*f350*/  LOP3.LUT R30, R30, R31, RZ, 0x3c, !PT ;  /* 0x0000001f1e1e7212 */ /* 0x000fe200078e3cff */
[----:B------:R-:W-:Y:S01]  /*f360*/  IMAD.X R31, RZ, RZ, R33, P4 ;  /* 0x000000ffff1f7224 */ /* 0x000fe200020e0621 */
[----:B------:R-:W-:-:S02]  /*f370*/  IADD3 R13, P4, R32, 0x7000, RZ ;  /* 0x00007000200d7810 */ /* 0x000fc40007f9e0ff */
[C---:B------:R-:W-:Y:S02]  /*f380*/  IADD3 R27, P6, R32.reuse, 0x3000, RZ ;  /* 0x00003000201b7810 */ /* 0x040fe40007fde0ff */
[----:B------:R-:W-:Y:S02]  /*f390*/  LOP3.LUT R12, R13, 0x380, RZ, 0xc0, !PT ;  /* 0x000003800d0c7812 */ /* 0x000fe400078ec0ff */
[----:B------:R-:W-:Y:S02]  /*f3a0*/  IADD3 R25, P5, R32, 0x4000, RZ ;  /* 0x0000400020197810 */ /* 0x000fe40007fbe0ff */
[----:B------:R-:W-:Y:S02]  /*f3b0*/  SHF.R.U64 R12, R12, 0x3, RZ ;  /* 0x000000030c0c7819 */ /* 0x000fe400000012ff */
[----:B------:R-:W-:Y:S02]  /*f3c0*/  LOP3.LUT R26, R27, 0x380, RZ, 0xc0, !PT ;  /* 0x000003801b1a7812 */ /* 0x000fe400078ec0ff */
[----:B--2---:R-:W-:Y:S01]  /*f3d0*/  LOP3.LUT R41, R34, 0x2, RZ, 0x3c, !PT ;  /* 0x0000000222297812 */ /* 0x004fe200078e3cff */
[----:B------:R-:W-:Y:S01]  /*f3e0*/  SHFL.IDX PT, R83, R83, R34, 0x1c1f ;  /* 0x001c1f2253537589 */ /* 0x000fe200000e0000 */
[----:B------:R-:W-:-:S02]  /*f3f0*/  LOP3.LUT R24, R25, 0x380, RZ, 0xc0, !PT ;  /* 0x0000038019187812 */ /* 0x000fc400078ec0ff */
[----:B------:R-:W-:Y:S01]  /*f400*/  LOP3.LUT R12, R12, R13, RZ, 0x3c, !PT ;  /* 0x0000000d0c0c7212 */ /* 0x000fe200078e3cff */
[----:B------:R-:W-:Y:S01]  /*f410*/  SHFL.IDX PT, R107, R107, R34, 0x1c1f ;  /* 0x001c1f226b6b7589 */ /* 0x000fe200000e0000 */
[----:B------:R-:W-:Y:S01]  /*f420*/  LOP3.LUT R5, R32, 0x380, RZ, 0xc0, !PT ;  /* 0x0000038020057812 */ /* 0x000fe200078ec0ff */
[--C-:B------:R-:W-:Y:S01]  /*f430*/  IMAD.X R13, RZ, RZ, R33.reuse, P4 ;  /* 0x000000ffff0d7224 */ /* 0x100fe200020e0621 */
[----:B------:R-:W-:Y:S01]  /*f440*/  SHF.R.U64 R26, R26, 0x3, RZ ;  /* 0x000000031a1a7819 */ /* 0x000fe200000012ff */
[----:B------:R-:W0:Y:S01]  /*f450*/  SHFL.IDX PT, R54, R54, R41, 0x1c1f ;  /* 0x001c1f2936367589 */ /* 0x000e2200000e0000 */
[----:B------:R-:W-:Y:S02]  /*f460*/  SHF.R.U64 R24, R24, 0x3, RZ ;  /* 0x0000000318187819 */ /* 0x000fe400000012ff */
[----:B------:R-:W-:Y:S01]  /*f470*/  SHF.R.U64 R5, R5, 0x3, RZ ;  /* 0x0000000305057819 */ /* 0x000fe200000012ff */
[----:B------:R-:W1:Y:S01]  /*f480*/  SHFL.IDX PT, R80, R80, R41, 0x1c1f ;  /* 0x001c1f2950507589 */ /* 0x000e6200000e0000 */
[----:B------:R-:W-:Y:S01]  /*f490*/  LOP3.LUT R26, R26, R27, RZ, 0x3c, !PT ;  /* 0x0000001b1a1a7212 */ /* 0x000fe200078e3cff */
[--C-:B------:R-:W-:Y:S01]  /*f4a0*/  IMAD.X R27, RZ, RZ, R33.reuse, P6 ;  /* 0x000000ffff1b7224 */ /* 0x100fe200030e0621 */
[----:B------:R-:W-:Y:S01]  /*f4b0*/  LOP3.LUT R24, R24, R25, RZ, 0x3c, !PT ;  /* 0x0000001918187212 */ /* 0x000fe200078e3cff */
[----:B------:R-:W-:Y:S01]  /*f4c0*/  SHFL.IDX PT, R85, R85, R34, 0x1c1f ;  /* 0x001c1f2255557589 */ /* 0x000fe200000e0000 */
[----:B------:R-:W-:Y:S01]  /*f4d0*/  IMAD.X R25, RZ, RZ, R33, P5 ;  /* 0x000000ffff197224 */ /* 0x000fe200028e0621 */
[----:B------:R-:W-:-:S02]  /*f4e0*/  IADD3 R9, P6, R32, 0x9000, RZ ;  /* 0x0000900020097810 */ /* 0x000fc40007fde0ff */
[----:B------:R-:W2:Y:S01]  /*f4f0*/  SHFL.IDX PT, R42, R55, R41, 0x1c1f ;  /* 0x001c1f29372a7589 */ /* 0x000ea200000e0000 */
[----:B------:R-:W-:Y:S02]  /*f500*/  IADD3 R11, P5, R32, 0xa000, RZ ;  /* 0x0000a000200b7810 */ /* 0x000fe40007fbe0ff */
[----:B------:R-:W-:Y:S01]  /*f510*/  LOP3.LUT R32, R5, R32, RZ, 0x3c, !PT ;  /* 0x0000002005207212 */ /* 0x000fe200078e3cff */
[----:B------:R-:W-:Y:S01]  /*f520*/  SHFL.IDX PT, R89, R89, R34, 0x1c1f ;  /* 0x001c1f2259597589 */ /* 0x000fe200000e0000 */
[----:B------:R-:W-:Y:S01]  /*f530*/  IMAD.X R5, RZ, RZ, R33, P2 ;  /* 0x000000ffff057224 */ /* 0x000fe200010e0621 */
[----:B------:R-:W-:Y:S02]  /*f540*/  LOP3.LUT R8, R9, 0x380, RZ, 0xc0, !PT ;  /* 0x0000038009087812 */ /* 0x000fe400078ec0ff */
[----:B------:R-:W-:Y:S01]  /*f550*/  SHFL.IDX PT, R109, R109, R34, 0x1c1f ;  /* 0x001c1f226d6d7589 */ /* 0x000fe200000e0000 */
[----:B------:R-:W-:Y:S02]  /*f560*/  LOP3.LUT R10, R11, 0x380, RZ, 0xc0, !PT ;  /* 0x000003800b0a7812 */ /* 0x000fe400078ec0ff */
[----:B------:R-:W-:Y:S01]  /*f570*/  SHF.R.U64 R8, R8, 0x3, RZ ;  /* 0x0000000308087819 */ /* 0x000fe200000012ff */
[----:B------:R-:W-:Y:S01]  /*f580*/  SHFL.IDX PT, R48, R57, R41, 0x1c1f ;  /* 0x001c1f2939307589 */ /* 0x000fe200000e0000 */
[----:B0-----:R-:W-:-:S02]  /*f590*/  SEL R36, R83, R54, P0 ;  /* 0x0000003653247207 */ /* 0x001fc40000000000 */
[----:B------:R-:W-:Y:S01]  /*f5a0*/  SEL R38, R54, R83, P0 ;  /* 0x0000005336267207 */ /* 0x000fe20000000000 */
[----:B------:R-:W0:Y:S01]  /*f5b0*/  SHFL.IDX PT, R72, R72, R41, 0x1c1f ;  /* 0x001c1f2948487589 */ /* 0x000e2200000e0000 */
[----:B-1----:R-:W-:Y:S02]  /*f5c0*/  SEL R37, R107, R80, P0 ;  /* 0x000000506b257207 */ /* 0x002fe40000000000 */
[----:B------:R-:W-:Y:S01]  /*f5d0*/  SEL R39, R80, R107, P0 ;  /* 0x0000006b50277207 */ /* 0x000fe20000000000 */
[----:B------:R-:W-:Y:S01]  /*f5e0*/  SHFL.IDX PT, R87, R87, R34, 0x1c1f ;  /* 0x001c1f2257577589 */ /* 0x000fe200000e0000 */
[----:B------:R-:W-:Y:S02]  /*f5f0*/  SHF.R.U64 R10, R10, 0x3, RZ ;  /* 0x000000030a0a7819 */ /* 0x000fe400000012ff */
[----:B------:R-:W-:Y:S01]  /*f600*/  LOP3.LUT R8, R8, R9, RZ, 0x3c, !PT ;  /* 0x0000000908087212 */ /* 0x000fe200078e3cff */
[----:B------:R-:W-:Y:S01]  /*f610*/  SHFL.IDX PT, R111, R111, R34, 0x1c1f ;  /* 0x001c1f226f6f7589 */ /* 0x000fe200000e0000 */
[----:B--2---:R-:W-:Y:S01]  /*f620*/  SEL R40, R85, R42, P0 ;  /* 0x0000002a55287207 */ /* 0x004fe20000000000 */
[--C-:B------:R-:W-:Y:S01]  /*f630*/  IMAD.X R9, RZ, RZ, R33.reuse, P6 ;  /* 0x000000ffff097224 */ /* 0x100fe200030e0621 */
[----:B------:R-:W-:Y:S01]  /*f640*/  SEL R42, R42, R85, P0 ;  /* 0x000000552a2a7207 */ /* 0x000fe20000000000 */
[----:B------:R-:W1:Y:S01]  /*f650*/  SHFL.IDX PT, R56, R56, R41, 0x1c1f ;  /* 0x001c1f2938387589 */ /* 0x000e6200000e0000 */
[----:B------:R-:W-:Y:S01]  /*f660*/  LOP3.LUT R10, R10, R11, RZ, 0x3c, !PT ;  /* 0x0000000b0a0a7212 */ /* 0x000fe200078e3cff */
[----:B------:R-:W-:-:S02]  /*f670*/  IMAD.X R11, RZ, RZ, R33, P5 ;  /* 0x000000ffff0b7224 */ /* 0x000fc400028e0621 */
[----:B------:R-:W2:Y:S04]  /*f680*/  SHFL.IDX PT, R50, R73, R41, 0x1c1f ;  /* 0x001c1f2949327589 */ /* 0x000ea800000e0000 */
[----:B------:R-:W-:Y:S04]  /*f690*/  SHFL.IDX PT, R113, R113, R34, 0x1c1f ;  /* 0x001c1f2271717589 */ /* 0x000fe800000e0000 */
[----:B------:R-:W-:Y:S01]  /*f6a0*/  SHFL.IDX PT, R74, R74, R41, 0x1c1f ;  /* 0x001c1f294a4a7589 */ /* 0x000fe200000e0000 */
[----:B0-----:R-:W-:-:S03]  /*f6b0*/  SEL R43, R72, R109, P0 ;  /* 0x0000006d482b7207 */ /* 0x001fc60000000000 */
[----:B------:R-:W-:Y:S04]  /*f6c0*/  SHFL.IDX PT, R91, R91, R34, 0x1c1f ;  /* 0x001c1f225b5b7589 */ /* 0x000fe800000e0000 */
[----:B------:R-:W-:Y:S04]  /*f6d0*/  SHFL.IDX PT, R115, R115, R34, 0x1c1f ;  /* 0x001c1f2273737589 */ /* 0x000fe800000e0000 */
[----:B------:R-:W0:Y:S01]  /*f6e0*/  SHFL.IDX PT, R58, R58, R41, 0x1c1f ;  /* 0x001c1f293a3a7589 */ /* 0x000e2200000e0000 */
[----:B-1----:R-:W-:Y:S02]  /*f6f0*/  SEL R44, R87, R56, P0 ;  /* 0x00000038572c7207 */ /* 0x002fe40000000000 */
[----:B------:R-:W-:Y:S01]  /*f700*/  SEL R46, R56, R87, P0 ;  /* 0x00000057382e7207 */ /* 0x000fe20000000000 */
[----:B------:R-:W-:Y:S01]  /*f710*/  SHFL.IDX PT, R90, R75, R41, 0x1c1f ;  /* 0x001c1f294b5a7589 */ /* 0x000fe200000e0000 */
[----:B--2---:R-:W-:-:S02]  /*f720*/  SEL R45, R111, R50, P0 ;  /* 0x000000326f2d7207 */ /* 0x004fc40000000000 */
[----:B------:R-:W-:Y:S01]  /*f730*/  SEL R47, R50, R111, P0 ;  /* 0x0000006f322f7207 */ /* 0x000fe20000000000 */
[----:B------:R-:W-:Y:S04]  /*f740*/  SHFL.IDX PT, R93, R93, R34, 0x1c1f ;  /* 0x001c1f225d5d7589 */ /* 0x000fe800000e0000 */
[----:B------:R-:W-:Y:S04]  /*f750*/  SHFL.IDX PT, R95, R95, R34, 0x1c1f ;  /* 0x001c1f225f5f7589 */ /* 0x000fe800000e0000 */
[----:B------:R-:W-:Y:S04]  /*f760*/  SHFL.IDX PT, R97, R97, R34, 0x1c1f ;  /* 0x001c1f2261617589 */ /* 0x000fe800000e0000 */
[----:B------:R-:W-:Y:S04]  /*f770*/  SHFL.IDX PT, R99, R99, R34, 0x1c1f ;  /* 0x001c1f2263637589 */ /* 0x000fe800000e0000 */
[----:B------:R-:W-:Y:S01]  /*f780*/  SHFL.IDX PT, R101, R101, R34, 0x1c1f ;  /* 0x001c1f2265657589 */ /* 0x000fe200000e0000 */
[----:B0-----:R-:W-:-:S03]  /*f790*/  SEL R50, R58, R91, P0 ;  /* 0x0000005b3a327207 */ /* 0x001fc60000000000 */
        /* <DEDUP_REMOVED lines=20> */
[----:B------:R-:W0:Y:S04]  /*f8e0*/  SHFL.IDX PT, R96, R81, R41, 0x1c1f ;  /* 0x001c1f2951607589 */ /* 0x000e2800000e0000 */
[----:B------:R-:W-:Y:S04]  /*f8f0*/  SHFL.IDX PT, R82, R82, R41, 0x1c1f ;  /* 0x001c1f2952527589 */ /* 0x000fe800000e0000 */
[----:B------:R1:W2:Y:S04]  /*f900*/  SHFL.IDX PT, R84, R84, R41, 0x1c1f ;  /* 0x001c1f2954547589 */ /* 0x0002a800000e0000 */
[----:B------:R3:W-:Y:S01]  /*f910*/  STSM.16.M88.4 [R106], R36 ;  /* 0x000000246a007844 */ /* 0x0007e20000000200 */
[----:B-1----:R-:W-:-:S05]  /*f920*/  SEL R41, R109, R72, P0 ;  /* 0x000000486d297207 */ /* 0x002fca0000000000 */
[----:B------:R1:W-:Y:S01]  /*f930*/  STSM.16.M88.4 [R51], R40 ;  /* 0x0000002833007844 */ /* 0x0003e20000000200 */
[----:B0-----:R-:W-:Y:S02]  /*f940*/  SEL R85, R127, R96, P0 ;  /* 0x000000607f557207 */ /* 0x001fe40000000000 */
[----:B------:R-:W-:Y:S01]  /*f950*/  SEL R87, R96, R127, P0 ;  /* 0x0000007f60577207 */ /* 0x000fe20000000000 */
[----:B------:R0:W-:Y:S01]  /*f960*/  STSM.16.M88.4 [R104], R44 ;  /* 0x0000002c68007844 */ /* 0x0001e20000000200 */
[----:B---3--:R-:W-:Y:S02]  /*f970*/  SEL R36, R89, R48, P0 ;  /* 0x0000003059247207 */ /* 0x008fe40000000000 */
[----:B------:R-:W-:Y:S01]  /*f980*/  SEL R38, R48, R89, P0 ;  /* 0x0000005930267207 */ /* 0x000fe20000000000 */
[----:B------:R-:W-:Y:S01]  /*f990*/  IMAD.MOV R48, RZ, RZ, -R53 ;  /* 0x000000ffff307224 */ /* 0x000fe200078e0a35 */
[----:B------:R-:W-:Y:S02]  /*f9a0*/  SEL R37, R113, R74, P0 ;  /* 0x0000004a71257207 */ /* 0x000fe40000000000 */
[----:B------:R-:W-:Y:S01]  /*f9b0*/  SEL R39, R74, R113, P0 ;  /* 0x000000714a277207 */ /* 0x000fe20000000000 */
[----:B------:R-:W-:Y:S01]  /*f9c0*/  IMAD R55, R35, R48, R49 ;  /* 0x0000003023377224 */ /* 0x000fe200078e0231 */
[----:B------:R-:W-:-:S02]  /*f9d0*/  SEL R48, R91, R58, P0 ;  /* 0x0000003a5b307207 */ /* 0x000fc40000000000 */
[----:B------:R-:W-:Y:S01]  /*f9e0*/  SEL R49, R115, R90, P0 ;  /* 0x0000005a73317207 */ /* 0x000fe20000000000 */
[----:B------:R3:W-:Y:S01]  /*f9f0*/  STSM.16.M88.4 [R102], R36 ;  /* 0x0000002466007844 */ /* 0x0007e20000000200 */
[----:B-1----:R-:W-:Y:S02]  /*fa00*/  SEL R51, R90, R115, P0 ;  /* 0x000000735a337207 */ /* 0x002fe40000000000 */
[----:B------:R-:W-:Y:S01]  /*fa10*/  SEL R40, R93, R52, P0 ;  /* 0x000000345d287207 */ /* 0x000fe20000000000 */
[----:B0-----:R-:W-:Y:S01]  /*fa20*/  IMAD.U32 R44, RZ, RZ, UR5 ;  /* 0x00000005ff2c7e24 */ /* 0x001fe2000f8e00ff */
[----:B------:R-:W-:Y:S01]  /*fa30*/  SEL R42, R52, R93, P0 ;  /* 0x0000005d342a7207 */ /* 0x000fe20000000000 */
[----:B------:R-:W-:Y:S01]  /*fa40*/  STSM.16.M88.4 [R100], R48 ;  /* 0x0000003064007844 */ /* 0x000fe20000000200 */
[----:B------:R-:W-:Y:S01]  /*fa50*/  SEL R41, R117, R76, P0 ;  /* 0x0000004c75297207 */ /* 0x000fe20000000000 */
[----:B------:R-:W-:Y:S01]  /*fa60*/  VIADD R52, R203, UR41 ;  /* 0x00000029cb347c36 */ /* 0x000fe20008000000 */
[----:B------:R-:W-:Y:S01]  /*fa70*/  SEL R43, R76, R117, P0 ;  /* 0x000000754c2b7207 */ /* 0x000fe20000000000 */
[----:B------:R-:W-:Y:S01]  /*fa80*/  ULDC UR5, c[0x0][0xa88] ;  /* 0x0002a20000057ab9 */ /* 0x000fe20000000800 */
[----:B------:R-:W-:Y:S01]  /*fa90*/  SEL R46, R66, R95, P0 ;  /* 0x0000005f422e7207 */ /* 0x000fe20000000000 */
[----:B------:R-:W-:Y:S01]  /*faa0*/  IMAD R89, R35, UR5, RZ ;  /* 0x0000000523597c24 */ /* 0x000fe2000f8e02ff */
[----:B------:R-:W-:Y:S01]  /*fab0*/  SEL R45, R119, R92, P0 ;  /* 0x0000005c772d7207 */ /* 0x000fe20000000000 */
[----:B------:R0:W-:Y:S01]  /*fac0*/  STSM.16.M88.4 [R98], R40 ;  /* 0x0000002862007844 */ /* 0x0001e20000000200 */
[----:B------:R-:W-:-:S02]  /*fad0*/  SEL R47, R92, R119, P0 ;  /* 0x000000775c2f7207 */ /* 0x000fc40000000000 */
[----:B---3--:R-:W-:Y:S02]  /*fae0*/  SHF.R.S32.HI R37, RZ, 0x1f, R53 ;  /* 0x0000001fff257819 */ /* 0x008fe40000011435 */
[----:B------:R-:W-:Y:S02]  /*faf0*/  IADD3 R36, P1, R53, UR6, RZ ;  /* 0x0000000635247c10 */ /* 0x000fe4000ff3e0ff */
[----:B------:R-:W-:Y:S02]  /*fb00*/  SHF.R.S32.HI R38, RZ, 0x1f, R55 ;  /* 0x0000001fff267819 */ /* 0x000fe40000011437 */
[----:B------:R-:W-:Y:S01]  /*fb10*/  IADD3.X R37, R37, UR7, R44, P1, !PT ;  /* 0x0000000725257c10 */ /* 0x000fe20008ffe42c */
[----:B------:R-:W-:Y:S01]  /*fb20*/  ULDC.64 UR6, c[0x0][0xb88] ;  /* 0x0002e20000067ab9 */ /* 0x000fe20000000a00 */
[----:B------:R-:W-:Y:S01]  /*fb30*/  SEL R44, R95, R66, P0 ;  /* 0x000000425f2c7207 */ /* 0x000fe20000000000 */
[----:B------:R-:W-:Y:S01]  /*fb40*/  IMAD R38, R38, UR6, RZ ;  /* 0x0000000626267c24 */ /* 0x000fe2000f8e02ff */
[----:B------:R-:W-:Y:S01]  /*fb50*/  LOP3.LUT P1, RZ, R201, 0x3, RZ, 0xc0, !PT ;  /* 0x00000003c9ff7812 */ /* 0x000fe2000782c0ff */
[----:B------:R-:W-:Y:S01]  /*fb60*/  IMAD.WIDE.U32 R36, R55, UR6, R36 ;  /* 0x0000000637247c25 */ /* 0x000fe2000f8e0024 */
[----:B--2---:R-:W-:Y:S01]  /*fb70*/  SEL R39, R84, R129, P0 ;  /* 0x0000008154277207 */ /* 0x004fe20000000000 */
[----:B------:R1:W-:Y:S01]  /*fb80*/  STSM.16.M88.4 [R63], R44 ;  /* 0x0000002c3f007844 */ /* 0x0003e20000000200 */
[----:B0-----:R-:W-:Y:S01]  /*fb90*/  SEL R40, R97, R34, P0 ;  /* 0x0000002261287207 */ /* 0x001fe20000000000 */
[----:B------:R-:W-:Y:S01]  /*fba0*/  IMAD R55, R55, UR7, R38 ;  /* 0x0000000737377c24 */ /* 0x000fe2000f8e0226 */
[----:B------:R-:W-:Y:S01]  /*fbb0*/  ULDC.64 UR6, c[0x0][0xb50] ;  /* 0x0002d40000067ab9 */ /* 0x000fe20000000a00 */
[----:B------:R-:W-:Y:S01]  /*fbc0*/  VIADD R38, R52, 0x8 ;  /* 0x0000000834267836 */ /* 0x000fe20000000000 */
[----:B------:R-:W-:Y:S01]  /*fbd0*/  LEA R48, P4, R36, UR6, 0x2 ;  /* 0x0000000624307c11 */ /* 0x000fe2000f8810ff */
[----:B------:R-:W-:Y:S01]  /*fbe0*/  IMAD.IADD R37, R37, 0x1, R55 ;  /* 0x0000000125257824 */ /* 0x000fe200078e0237 */
[----:B------:R-:W-:-:S02]  /*fbf0*/  SEL R42, R34, R97, P0 ;  /* 0x00000061222a7207 */ /* 0x000fc40000000000 */
[----:B------:R-:W-:Y:S01]  /*fc00*/  SEL R41, R121, R78, P0 ;  /* 0x0000004e79297207 */ /* 0x000fe20000000000 */
[----:B------:R-:W-:Y:S01]  /*fc10*/  SHFL.IDX PT, R66, R48, RZ, 0x1c1f ;  /* 0x001c1fff30427589 */ /* 0x000fe200000e0000 */
[----:B------:R-:W-:Y:S02]  /*fc20*/  LEA.HI.X R36, R36, UR7, R37, 0x2, P4 ;  /* 0x0000000724247c11 */ /* 0x000fe4000a0f1425 */
[----:B------:R-:W-:Y:S01]  /*fc30*/  SEL R37, R129, R84, P0 ;  /* 0x0000005481257207 */ /* 0x000fe20000000000 */
[----:B------:R-:W-:Y:S01]  /*fc40*/  SHFL.IDX PT, R72, R48, 0x1, 0x1c1f ;  /* 0x003c1f0030487f89 */ /* 0x000fe200000e0000 */
[----:B------:R-:W-:Y:S02]  /*fc50*/  SEL R43, R78, R121, P0 ;  /* 0x000000794e2b7207 */ /* 0x000fe40000000000 */
[----:B-1----:R-:W-:Y:S01]  /*fc60*/  SEL R44, R99, R68, P0 ;  /* 0x00000044632c7207 */ /* 0x002fe20000000000 */
[----:B------:R-:W0:Y:S01]  /*fc70*/  SHFL.IDX PT, R67, R36, RZ, 0x1c1f ;  /* 0x001c1fff24437589 */ /* 0x000e2200000e0000 */
[----:B------:R-:W-:-:S02]  /*fc80*/  SEL R46, R68, R99, P0 ;  /* 0x00000063442e7207 */ /* 0x000fc40000000000 */
[----:B------:R-:W-:Y:S01]  /*fc90*/  SEL R45, R123, R94, P0 ;  /* 0x0000005e7b2d7207 */ /* 0x000fe20000000000 */
[----:B------:R1:W2:Y:S01]  /*fca0*/  SHFL.IDX PT, R73, R36, 0x1, 0x1c1f ;  /* 0x003c1f0024497f89 */ /* 0x0002a200000e0000 */
[----:B------:R-:W-:Y:S02]  /*fcb0*/  SEL R47, R94, R123, P0 ;  /* 0x0000007b5e2f7207 */ /* 0x000fe40000000000 */
[----:B------:R-:W-:Y:S01]  /*fcc0*/  SEL R84, R101, R86, P0 ;  /* 0x0000005665547207 */ /* 0x000fe20000000000 */
[----:B------:R-:W-:Y:S01]  /*fcd0*/  STSM.16.M88.4 [R62], R40 ;  /* 0x000000283e007844 */ /* 0x000fe20000000200 */
[----:B------:R-:W-:Y:S02]  /*fce0*/  ISETP.GE.OR P2, PT, R52, R89, P1 ;  /* 0x000000593400720c */ /* 0x000fe40000f46670 */
[----:B------:R-:W-:Y:S01]  /*fcf0*/  SEL R86, R86, R101, P0 ;  /* 0x0000006556567207 */ /* 0x000fe20000000000 */
[----:B------:R-:W-:Y:S01]  /*fd00*/  STSM.16.M88.4 [R61], R44 ;  /* 0x0000002c3d007844 */ /* 0x000fe20000000200 */
[----:B------:R-:W-:-:S02]  /*fd10*/  ISETP.GE.OR P1, PT, R38, R89, P1 ;  /* 0x000000592600720c */ /* 0x000fc40000f26670 */
[----:B------:R-:W-:Y:S01]  /*fd20*/  SEL R76, R103, R70, P0 ;  /* 0x00000046674c7207 */ /* 0x000fe20000000000 */
[----:B------:R-:W-:Y:S01]  /*fd30*/  STSM.16.M88.4 [R60], R84 ;  /* 0x000000543c007844 */ /* 0x000fe20000000200 */
[----:B------:R-:W-:Y:S02]  /*fd40*/  SEL R78, R70, R103, P0 ;  /* 0x00000067464e7207 */ /* 0x000fe40000000000 */
[----:B------:R-:W-:Y:S02]  /*fd50*/  SEL R77, R125, R82, P0 ;  /* 0x000000527d4d7207 */ /* 0x000fe40000000000 */
[----:B------:R-:W-:Y:S02]  /*fd60*/  SEL R79, R82, R125, P0 ;  /* 0x0000007d524f7207 */ /* 0x000fe40000000000 */
[----:B-1----:R-:W-:Y:S02]  /*fd70*/  SEL R36, R105, R88, P0 ;  /* 0x0000005869247207 */ /* 0x002fe40000000000 */
[----:B------:R-:W-:Y:S01]  /*fd80*/  SEL R38, R88, R105, P0 ;  /* 0x0000006958267207 */ /* 0x000fe20000000000 */
[----:B------:R-:W-:Y:S04]  /*fd90*/  STSM.16.M88.4 [R65], R76 ;  /* 0x0000004c41007844 */ /* 0x000fe80000000200 */
[----:B------:R-:W-:Y:S01]  /*fda0*/  STSM.16.M88.4 [R64], R36 ;  /* 0x0000002440007844 */ /* 0x000fe20000000200 */
[----:B------:R-:W-:Y:S01]  /*fdb0*/  BAR.SYNC.DEFER_BLOCKING 0x1, 0x100 ;  /* 0x0044000000007b1d */ /* 0x000fe20000010000 */
[----:B------:R-:W-:-:S05]  /*fdc0*/  UIMAD UR5, UR10, UR8, URZ ;  /* 0x000000080a0572a4 */ /* 0x000fca000f8e023f */
[----:B0-----:R0:W-:Y:S01]  /*fdd0*/  @!P2 ST.E desc[UR52][R66.64], R3 ;  /* 0x000000034200a985 */ /* 0x0011e2000c101934 */
[----:B------:R-:W-:Y:S01]  /*fde0*/  UIMAD.WIDE.U32 UR6, UR42, UR8, URZ ;  /* 0x000000082a0672a5 */ /* 0x000fe2000f8e003f */
[----:B------:R-:W-:Y:S02]  /*fdf0*/  ULDC.64 UR10, c[0x0][0xaf0] ;  /* 0x0002bc00000a7ab9 */ /* 0x000fe40000000a00 */
[----:B--2---:R1:W-:Y:S04]  /*fe00*/  @!P1 ST.E desc[UR52][R72.64], R2 ;  /* 0x0000000248009985 */ /* 0x0043e8000c101934 */
[----:B------:R2:W5:Y:S01]  /*fe10*/  LD.E.128 R52, desc[UR52][R30.64] ;  /* 0x000000341e347980 */ /* 0x000562000c101d00 */
[----:B0-----:R-:W0:Y:S03]  /*fe20*/  @P3 LDC R3, c[0x0][0xbf0] ;  /* 0x0002fc00ff033b82 */ /* 0x001e260000000800 */
[----:B------:R3:W5:Y:S01]  /*fe30*/  LD.E.128 R80, desc[UR52][R6.64] ;  /* 0x0000003406507980 */ /* 0x000762000c101d00 */
[----:B-1----:R-:W-:Y:S01]  /*fe40*/  IMAD R2, R23, 0x20, R200 ;  /* 0x0000002017027824 */ /* 0x002fe200078e02c8 */
[----:B------:R-:W-:-:S02]  /*fe50*/  UIMAD UR5, UR42, UR9, UR5 ;  /* 0x000000092a0572a4 */ /* 0x000fc4000f8e0205 */
[----:B------:R1:W5:Y:S01]  /*fe60*/  LD.E.128 R64, desc[UR52][R4.64] ;  /* 0x0000003404407980 */ /* 0x000362000c101d00 */
[----:B--2---:R-:W2:Y:S01]  /*fe70*/  @P3 LDC R30, c[0x0][0xbec] ;  /* 0x0002fb00ff1e3b82 */ /* 0x004ea20000000800 */
[----:B------:R-:W-:Y:S02]  /*fe80*/  UIMAD UR8, UR12, UR10, URZ ;  /* 0x0000000a0c0872a4 */ /* 0x000fe4000f8e023f */
[----:B------:R-:W5:Y:S01]  /*fe90*/  LD.E.128 R56, desc[UR52][R32.64] ;  /* 0x0000003420387980 */ /* 0x000f62000c101d00 */
[----:B---3--:R-:W-:Y:S01]  /*fea0*/  VIADD R7, R2, UR41 ;  /* 0x0000002902077c36 */ /* 0x008fe20008000000 */
[----:B------:R-:W-:Y:S02]  /*feb0*/  UIADD3 UR7, UR7, UR5, URZ ;  /* 0x0000000507077290 */ /* 0x000fe4000fffe03f */
[----:B------:R-:W-:Y:S01]  /*fec0*/  UIMAD UR5, UR45, UR11, UR8 ;  /* 0x0000000b2d0572a4 */ /* 0x000fe2000f8e0208 */
[----:B------:R-:W5:Y:S01]  /*fed0*/  LD.E.128 R48, desc[UR52][R28.64] ;  /* 0x000000341c307980 */ /* 0x000f62000c101d00 */
[----:B-1----:R-:W-:Y:S01]  /*fee0*/  IMAD.MOV.U32 R5, RZ, RZ, R7 ;  /* 0x000000ffff057224 */ /* 0x002fe200078e0007 */
[----:B------:R-:W-:Y:S01]  /*fef0*/  UIMAD.WIDE.U32 UR6, UR45, UR10, UR6 ;  /* 0x0000000a2d0672a5 */ /* 0x000fe2000f8e0006 */
[----:B------:R-:W-:Y:S01]  /*ff00*/  ULDC.64 UR8, c[0x0][0xae0] ;  /* 0x0002b80000087ab9 */ /* 0x000fe20000000a00 */
[----:B------:R-:W5:Y:S02]  /*ff10*/  LD.E.128 R40, desc[UR52][R26.64] ;  /* 0x000000341a287980 */ /* 0x000f64000c101d00 */
[----:B------:R-:W-:-:S02]  /*ff20*/  UIADD3 UR5, UR7, UR5, URZ ;  /* 0x0000000507057290 */ /* 0x000fc4000fffe03f */
[----:B------:R-:W5:Y:S04]  /*ff30*/  LD.E.128 R68, desc[UR52][R24.64] ;  /* 0x0000003418447980 */ /* 0x000f68000c101d00 */
[----:B------:R-:W5:Y:S01]  /*ff40*/  LD.E.128 R60, desc[UR52][R20.64] ;  /* 0x00000034143c7980 */ /* 0x000f62000c101d00 */
[----:B--2---:R-:W-:-:S03]  /*ff50*/  @P3 IMAD.HI.U32 R2, R7, R30, RZ ;  /* 0x0000001e07023227 */ /* 0x004fc600078e00ff */
[----:B------:R-:W5:Y:S02]  /*ff60*/  LD.E.128 R44, desc[UR52][R14.64] ;  /* 0x000000340e2c7980 */ /* 0x000f64000c101d00 */
[----:B0-----:R-:W-:Y:S02]  /*ff70*/  @P3 SHF.R.U32.HI R5, RZ, R3, R2 ;  /* 0x00000003ff053219 */ /* 0x001fe40000011602 */
[----:B------:R-:W5:Y:S02]  /*ff80*/  LD.E.128 R36, desc[UR52][R12.64] ;  /* 0x000000340c247980 */ /* 0x000f64000c101d00 */
[--C-:B------:R-:W-:Y:S01]  /*ff90*/  SHF.R.S32.HI R4, RZ, 0x1f, R5.reuse ;  /* 0x0000001fff047819 */ /* 0x100fe20000011405 */
[----:B------:R-:W-:Y:S01]  /*ffa0*/  IMAD.MOV R6, RZ, RZ, -R5 ;  /* 0x000000ffff067224 */ /* 0x000fe200078e0a05 */
[----:B------:R-:W5:Y:S01]  /*ffb0*/  LD.E.128 R76, desc[UR52][R8.64] ;  /* 0x00000034084c7980 */ /* 0x000f62000c101d00 */
[----:B------:R-:W-:Y:S02]  /*ffc0*/  IMAD.U32 R3, RZ, RZ, UR7 ;  /* 0x00000007ff037e24 */ /* 0x000fe4000f8e00ff */
[----:B------:R-:W-:Y:S01]  /*ffd0*/  IMAD R4, R4, UR8, RZ ;  /* 0x0000000804047c24 */ /* 0x000fe2000f8e02ff */
[----:B------:R0:W5:Y:S01]  /*ffe0*/  LD.E.128 R72, desc[UR52][R10.64] ;  /* 0x000000340a487980 */ /* 0x000162000c101d00 */
[----:B------:R-:W-:-:S02]  /*fff0*/  IMAD R35, R35, R6, R7 ;  /* 0x0000000623237224 */ /* 0x000fc400078e0207 */
[----:B------:R-:W-:Y:S01]  /*10000*/  IMAD.U32 R2, RZ, RZ, UR6 ;  /* 0x00000006ff027e24 */ /* 0x000fe2000f8e00ff */
[----:B------:R-:W-:Y:S01]  /*10010*/  @!PT LDS RZ, [RZ] ;  /* 0x00000000fffff984 */ /* 0x000fe20000000800 */
[----:B------:R-:W-:Y:S01]  /*10020*/  @!PT LDS RZ, [RZ] ;  /* 0x00000000fffff984 */ /* 0x000fe20000000800 */
[----:B------:R-:W-:Y:S01]  /*10030*/  @!PT LDS RZ, [RZ] ;  /* 0x00000000fffff984 */ /* 0x000fe20000000800 */
[----:B------:R-:W-:Y:S01]  /*10040*/  @!PT LDS RZ, [RZ] ;  /* 0x00000000fffff984 */ /* 0x000fe20000000800 */
[----:B------:R1:W-:Y:S06]  /*10050*/  MEMBAR.ALL.CTA ;  /* 0x0000000000007992 */ /* 0x0003ec0000008000 */
[----:B-1----:R-:W1:Y:S01]  /*10060*/  FENCE.VIEW.ASYNC.S ;  /* 0x00000000000073c6 */ /* 0x002e620000000000 */
[----:B------:R-:W-:Y:S01]  /*10070*/  IMAD.U32 R3, RZ, RZ, UR5 ;  /* 0x00000005ff037e24 */ /* 0x000fe2000f8e00ff */
[----:B------:R-:W-:Y:S01]  /*10080*/  ULDC.64 UR6, c[0x0][0xad8] ;  /* 0x0002b60000067ab9 */ /* 0x000fe20000000a00 */
[C---:B------:R-:W-:Y:S01]  /*10090*/  IMAD R7, R5.reuse, UR9, R4 ;  /* 0x0000000905077c24 */ /* 0x040fe2000f8e0204 */
[----:B------:R-:W-:Y:S01]  /*100a0*/  SHF.R.S32.HI R4, RZ, 0x1f, R35 ;  /* 0x0000001fff047819 */ /* 0x000fe20000011423 */
[----:B------:R-:W-:-:S04]  /*100b0*/  IMAD.WIDE.U32 R2, R5, UR8, R2 ;  /* 0x0000000805027c25 */ /* 0x000fc8000f8e0002 */
[----:B------:R-:W-:Y:S02]  /*100c0*/  IMAD.IADD R3, R3, 0x1, R7 ;  /* 0x0000000103037824 */ /* 0x000fe400078e0207 */
[----:B------:R-:W-:Y:S02]  /*100d0*/  IMAD R6, R4, UR6, RZ ;  /* 0x0000000604067c24 */ /* 0x000fe4000f8e02ff */
[----:B0-----:R-:W-:Y:S02]  /*100e0*/  VIADD R10, R200, UR41 ;  /* 0x00000029c80a7c36 */ /* 0x001fe40008000000 */
        /* <DEDUP_REMOVED lines=12> */
[----:B-1----:R0:W-:Y:S01]  /*101b0*/  SYNCS.ARRIVE.TRANS64.RED.A1T0 RZ, [R0+URZ], RZ ;  /* 0x000000ff00ff79a7 */ /* 0x0021e2000810043f */
        /* <DEDUP_REMOVED lines=8> */
[----:B------:R-:W-:-:S09]  /*10240*/  ISETP.GE.AND P2, PT, R22, UR5, PT ;  /* 0x0000000516007c0c */ /* 0x000fd2000bf46270 */
[CC--:B--2---:R-:W-:Y:S02]  /*10250*/  @!P4 LEA R2, P6, R18.reuse, R7.reuse, 0x1 ;  /* 0x000000071202c211 */ /* 0x0c4fe400078c08ff */
[CC--:B------:R-:W-:Y:S02]  /*10260*/  @!P3 LEA R4, P5, R19.reuse, R7.reuse, 0x1 ;  /* 0x000000071304b211 */ /* 0x0c0fe400078a08ff */
[-C--:B0-----:R-:W-:Y:S02]  /*10270*/  @!P4 LEA.HI.X R3, R18, R0.reuse, R207, 0x1, P6 ;  /* 0x000000001203c211 */ /* 0x081fe400030f0ccf */
[C---:B------:R-:W-:Y:S02]  /*10280*/  @!P2 LEA R6, P6, R22.reuse, R7, 0x1 ;  /* 0x000000071606a211 */ /* 0x040fe400078c08ff */
[-C--:B------:R-:W-:Y:S01]  /*10290*/  @!P3 LEA.HI.X R5, R19, R0.reuse, R206, 0x1, P5 ;  /* 0x000000001305b211 */ /* 0x080fe200028f0cce */
[----:B-----5:R3:W-:Y:S01]  /*102a0*/  @!P4 ST.E.128 desc[UR52][R2.64], R56 ;  /* 0x000000380200c985 */ /* 0x0207e2000c101d34 */
[----:B------:R-:W-:-:S03]  /*102b0*/  @!P2 LEA.HI.X R7, R22, R0, R205, 0x1, P6 ;  /* 0x000000001607a211 */ /* 0x000fc600030f0ccd */
[----:B------:R3:W-:Y:S04]  /*102c0*/  @!P3 ST.E.128 desc[UR52][R4.64], R68 ;  /* 0x000000440400b985 */ /* 0x0007e8000c101d34 */
[----:B------:R3:W-:Y:S02]  /*102d0*/  @!P2 ST.E.128 desc[UR52][R6.64], R80 ;  /* 0x000000500600a985 */ /* 0x0007e4000c101d34 */
.L_x_4727:
[----:B------:R-:W-:Y:S05]  /*102e0*/  BSYNC B1 ;  /* 0x0000000000017941 */ /* 0x000fea0003800000 */
.L_x_4726:
[----:B0-----:R0:W4:Y:S01]  /*102f0*/  SHFL.IDX PT, R0, R9, 0x1, 0x181f ;  /* 0x00381f0009007f89 */ /* 0x00112200000e0000 */
[----:B------:R-:W-:Y:S03]  /*10300*/  BSSY B1, `(.L_x_4728) ;  /* 0x0000010000017945 */ /* 0x000fe60003800000 */
[----:B--23--:R0:W2:Y:S01]  /*10310*/  SHFL.IDX PT, R7, R8, 0x1, 0x181f ;  /* 0x00381f0008077f89 */ /* 0x00c0a200000e0000 */
[----:B------:R-:W-:Y:S05]  /*10320*/  @P1 BRA `(.L_x_4729) ;  /* 0x0000000000341947 */ /* 0x000fea0003800000 */
[----:B------:R-:W-:Y:S02]  /*10330*/  ULDC UR5, c[0x0][0xac8] ;  /* 0x0002b20000057ab9 */ /* 0x000fe40000000800 */
[----:B------:R-:W-:Y:S02]  /*10340*/  ISETP.GE.AND P4, PT, R18, UR5, PT ;  /* 0x0000000512007c0c */ /* 0x000fe4000bf86270 */
[----:B------:R-:W-:Y:S02]  /*10350*/  ISETP.GE.AND P5, PT, R19, UR5, PT ;  /* 0x0000000513007c0c */ /* 0x000fe4000bfa6270 */
[----:B------:R-:W-:-:S09]  /*10360*/  ISETP.GE.AND P6, PT, R22, UR5, PT ;  /* 0x0000000516007c0c */ /* 0x000fd2000bfc6270 */
[-C--:B--2---:R-:W-:Y:S02]  /*10370*/  @!P4 LEA R2, P1, R18, R7.reuse, 0x1 ;  /* 0x000000071202c211 */ /* 0x084fe400078208ff */
[CC--:B------:R-:W-:Y:S02]  /*10380*/  @!P5 LEA R4, P2, R19.reuse, R7.reuse, 0x1 ;  /* 0x000000071304d211 */ /* 0x0c0fe400078408ff */
[----:B------:R-:W-:Y:S02]  /*10390*/  @!P6 LEA R6, P3, R22, R7, 0x1 ;  /* 0x000000071606e211 */ /* 0x000fe400078608ff */
[-C--:B----4-:R-:W-:Y:S02]  /*103a0*/  @!P4 LEA.HI.X R3, R18, R0.reuse, R207, 0x1, P1 ;  /* 0x000000001203c211 */ /* 0x090fe400008f0ccf */
[-C--:B------:R-:W-:Y:S02]  /*103b0*/  @!P5 LEA.HI.X R5, R19, R0.reuse, R206, 0x1, P2 ;  /* 0x000000001305d211 */ /* 0x080fe400010f0cce */
[----:B------:R-:W-:Y:S01]  /*103c0*/  @!P6 LEA.HI.X R7, R22, R0, R205, 0x1, P3 ;  /* 0x000000001607e211 */ /* 0x000fe200018f0ccd */
[----:B-----5:R3:W-:Y:S04]  /*103d0*/  @!P4 ST.E.128 desc[UR52][R2.64], R52 ;  /* 0x000000340200c985 */ /* 0x0207e8000c101d34 */
[----:B------:R3:W-:Y:S04]  /*103e0*/  @!P5 ST.E.128 desc[UR52][R4.64], R60 ;  /* 0x0000003c0400d985 */ /* 0x0007e8000c101d34 */
[----:B------:R3:W-:Y:S02]  /*103f0*/  @!P6 ST.E.128 desc[UR52][R6.64], R76 ;  /* 0x0000004c0600e985 */ /* 0x0007e4000c101d34 */
.L_x_4729:
[----:B------:R-:W-:Y:S05]  /*10400*/  BSYNC B1 ;  /* 0x0000000000017941 */ /* 0x000fea0003800000 */
.L_x_4728:
[----:B----4-:R4:W0:Y:S01]  /*10410*/  SHFL.IDX PT, R0, R9, 0x2, 0x181f ;  /* 0x00581f0009007f89 */ /* 0x01082200000e0000 */
        /* <DEDUP_REMOVED lines=10> */
[-C--:B0-----:R-:W-:Y:S02]  /*104c0*/  @!P3 LEA.HI.X R3, R18, R0.reuse, R207, 0x1, P0 ;  /* 0x000000001203b211 */ /* 0x081fe400000f0ccf */
[-C--:B------:R-:W-:Y:S02]  /*104d0*/  @!P4 LEA.HI.X R5, R19, R0.reuse, R206, 0x1, P1 ;  /* 0x000000001305c211 */ /* 0x080fe400008f0cce */
[----:B------:R-:W-:Y:S01]  /*104e0*/  @!P5 LEA.HI.X R7, R22, R0, R205, 0x1, P2 ;  /* 0x000000001607d211 */ /* 0x000fe200010f0ccd */
[----:B-----5:R3:W-:Y:S04]  /*104f0*/  @!P3 ST.E.128 desc[UR52][R2.64], R48 ;  /* 0x000000300200b985 */ /* 0x0207e8000c101d34 */
[----:B------:R3:W-:Y:S04]  /*10500*/  @!P4 ST.E.128 desc[UR52][R4.64], R44 ;  /* 0x0000002c0400c985 */ /* 0x0007e8000c101d34 */
[----:B------:R3:W-:Y:S02]  /*10510*/  @!P5 ST.E.128 desc[UR52][R6.64], R72 ;  /* 0x000000480600d985 */ /* 0x0007e4000c101d34 */
.L_x_4731:
[----:B------:R-:W-:Y:S05]  /*10520*/  BSYNC B1 ;  /* 0x0000000000017941 */ /* 0x000fea0003800000 */
.L_x_4730:
[----:B0-----:R-:W-:Y:S01]  /*10530*/  VIADD R0, R10, 0x60 ;  /* 0x000000600a007836 */ /* 0x001fe20000000000 */
[----:B-1--4-:R-:W0:Y:S04]  /*10540*/  SHFL.IDX PT, R9, R9, 0x3, 0x181f ;  /* 0x00781f0009097f89 */ /* 0x012e2800000e0000 */
[----:B------:R-:W-:Y:S01]  /*10550*/  ISETP.GE.AND P0, PT, R0, R89, PT ;  /* 0x000000590000720c */ /* 0x000fe20003f06270 */
[----:B--23--:R1:W2:-:S12]  /*10560*/  SHFL.IDX PT, R7, R8, 0x3, 0x181f ;  /* 0x00781f0008077f89 */ /* 0x00c29800000e0000 */
[----:B-1----:R-:W-:Y:S05]  /*10570*/  @P0 BRA `(.L_x_4732) ;  /* 0x0000000800d00947 */ /* 0x002fea0003800000 */
[----:B------:R-:W-:Y:S02]  /*10580*/  ULDC UR5, c[0x0][0xac8] ;  /* 0x0002b20000057ab9 */ /* 0x000fe40000000800 */
[----:B------:R-:W-:Y:S02]  /*10590*/  ISETP.GE.AND P2, PT, R18, UR5, PT ;  /* 0x0000000512007c0c */ /* 0x000fe4000bf46270 */
[----:B------:R-:W-:-:S11]  /*105a0*/  ISETP.GE.AND P3, PT, R19, UR5, PT ;  /* 0x0000000513007c0c */ /* 0x000fd6000bf66270 */
[CC--:B--2---:R-:W-:Y:S02]  /*105b0*/  @!P2 LEA R2, P0, R18.reuse, R7.reuse, 0x1 ;  /* 0x000000071202a211 */ /* 0x0c4fe400078008ff */
[C---:B------:R-:W-:Y:S02]  /*105c0*/  @!P3 LEA R4, P1, R19.reuse, R7, 0x1 ;  /* 0x000000071304b211 */ /* 0x040fe400078208ff */
[-C--:B0-----:R-:W-:Y:S02]  /*105d0*/  @!P2 LEA.HI.X R3, R18, R9.reuse, R207, 0x1, P0 ;  /* 0x000000091203a211 */ /* 0x081fe400000f0ccf */
[----:B------:R-:W-:Y:S02]  /*105e0*/  @!P3 LEA.HI.X R5, R19, R9, R206, 0x1, P1 ;  /* 0x000000091305b211 */ /* 0x000fe400008f0cce */
[----:B------:R-:W-:Y:S01]  /*105f0*/  ISETP.GE.AND P0, PT, R22, UR5, PT ;  /* 0x0000000516007c0c */ /* 0x000fe2000bf06270 */
[----:B-----5:R1:W-:Y:S04]  /*10600*/  @!P2 ST.E.128 desc[UR52][R2.64], R40 ;  /* 0x000000280200a985 */ /* 0x0203e8000c101d34 */
[----:B------:R1:W-:Y:S08]  /*10610*/  @!P3 ST.E.128 desc[UR52][R4.64], R36 ;  /* 0x000000240400b985 */ /* 0x0003f0000c101d34 */
[----:B------:R-:W-:Y:S05]  /*10620*/  @P0 BRA `(.L_x_4732) ;  /* 0x0000000800a40947 */ /* 0x000fea0003800000 */
[----:B-1----:R-:W-:-:S04]  /*10630*/  LEA R2, P0, R22, R7, 0x1 ;  /* 0x0000000716027211 */ /* 0x002fc800078008ff */
[----:B------:R-:W-:-:S05]  /*10640*/  LEA.HI.X R3, R22, R9, R205, 0x1, P0 ;  /* 0x0000000916037211 */ /* 0x000fca00000f0ccd */
[----:B------:R3:W-:Y:S01]  /*10650*/  ST.E.128 desc[UR52][R2.64], R64 ;  /* 0x0000004002007985 */ /* 0x0007e2000c101d34 */
[----:B------:R-:W-:Y:S05]  /*10660*/  BRA `(.L_x_4732) ;  /* 0x0000000800947947 */ /* 0x000fea0003800000 */
.L_x_4725:
        /* <DEDUP_REMOVED lines=50> */
.L_x_4734:
[----:B------:R-:W-:Y:S05]  /*10990*/  BSYNC B1 ;  /* 0x0000000000017941 */ /* 0x000fea0003800000 */
.L_x_4733:
        /* <DEDUP_REMOVED lines=49> */
[----:B------:R-:W-:-:S09]  /*10cb0*/  ISETP.GE.AND P2, PT, R22, UR5, PT ;  /* 0x0000000516007c0c */ /* 0x000fd2000bf46270 */
[CC--:B-1----:R-:W-:Y:S02]  /*10cc0*/  @!P4 LEA R10, P6, R18.reuse, R3.reuse, 0x1 ;  /* 0x00000003120ac211 */ /* 0x0c2fe400078c08ff */
[CC--:B------:R-:W-:Y:S02]  /*10cd0*/  @!P3 LEA R12, P5, R19.reuse, R3.reuse, 0x1 ;  /* 0x00000003130cb211 */ /* 0x0c0fe400078a08ff */
[-C--:B--2---:R-:W-:Y:S02]  /*10ce0*/  @!P4 LEA.HI.X R11, R18, R0.reuse, R207, 0x1, P6 ;  /* 0x00000000120bc211 */ /* 0x084fe400030f0ccf */
[C---:B------:R-:W-:Y:S02]  /*10cf0*/  @!P2 LEA R2, P6, R22.reuse, R3, 0x1 ;  /* 0x000000031602a211 */ /* 0x040fe400078c08ff */
[-C--:B------:R-:W-:Y:S01]  /*10d00*/  @!P3 LEA.HI.X R13, R19, R0.reuse, R206, 0x1, P5 ;  /* 0x00000000130db211 */ /* 0x080fe200028f0cce */
[----:B------:R3:W-:Y:S01]  /*10d10*/  @!P4 ST.E.128 desc[UR52][R10.64], RZ ;  /* 0x000000ff0a00c985 */ /* 0x0007e2000c101d34 */
[----:B------:R-:W-:-:S03]  /*10d20*/  @!P2 LEA.HI.X R3, R22, R0, R205, 0x1, P6 ;  /* 0x000000001603a211 */ /* 0x000fc600030f0ccd */
[----:B------:R3:W-:Y:S04]  /*10d30*/  @!P3 ST.E.128 desc[UR52][R12.64], RZ ;  /* 0x000000ff0c00b985 */ /* 0x0007e8000c101d34 */
[----:B------:R3:W-:Y:S02]  /*10d40*/  @!P2 ST.E.128 desc[UR52][R2.64], RZ ;  /* 0x000000ff0200a985 */ /* 0x0007e4000c101d34 */
.L_x_4736:
[----:B------:R-:W-:Y:S05]  /*10d50*/  BSYNC B1 ;  /* 0x0000000000017941 */ /* 0x000fea0003800000 */
.L_x_4735:
        /* <DEDUP_REMOVED lines=9> */
[CC--:B------:R-:W-:Y:S02]  /*10df0*/  @!P5 LEA R12, P2, R19.reuse, R3.reuse, 0x1 ;  /* 0x00000003130cd211 */ /* 0x0c0fe400078408ff */
[----:B------:R-:W-:Y:S02]  /*10e00*/  @!P6 LEA R2, P3, R22, R3, 0x1 ;  /* 0x000000031602e211 */ /* 0x000fe400078608ff */
[-C--:B----4-:R-:W-:Y:S02]  /*10e10*/  @!P4 LEA.HI.X R11, R18, R0.reuse, R207, 0x1, P1 ;  /* 0x00000000120bc211 */ /* 0x090fe400008f0ccf */
[-C--:B------:R-:W-:Y:S02]  /*10e20*/  @!P5 LEA.HI.X R13, R19, R0.reuse, R206, 0x1, P2 ;  /* 0x00000000130dd211 */ /* 0x080fe400010f0cce */
[----:B------:R-:W-:Y:S01]  /*10e30*/  @!P6 LEA.HI.X R3, R22, R0, R205, 0x1, P3 ;  /* 0x000000001603e211 */ /* 0x000fe200018f0ccd */
[----:B------:R3:W-:Y:S04]  /*10e40*/  @!P4 ST.E.128 desc[UR52][R10.64], RZ ;  /* 0x000000ff0a00c985 */ /* 0x0007e8000c101d34 */
[----:B------:R3:W-:Y:S04]  /*10e50*/  @!P5 ST.E.128 desc[UR52][R12.64], RZ ;  /* 0x000000ff0c00d985 */ /* 0x0007e8000c101d34 */
[----:B------:R3:W-:Y:S02]  /*10e60*/  @!P6 ST.E.128 desc[UR52][R2.64], RZ ;  /* 0x000000ff0200e985 */ /* 0x0007e4000c101d34 */
.L_x_4738:
[----:B------:R-:W-:Y:S05]  /*10e70*/  BSYNC B1 ;  /* 0x0000000000017941 */ /* 0x000fea0003800000 */
.L_x_4737:
        /* <DEDUP_REMOVED lines=11> */
[-C--:B0-----:R-:W-:Y:S02]  /*10f30*/  @!P3 LEA.HI.X R11, R18, R0.reuse, R207, 0x1, P0 ;  /* 0x00000000120bb211 */ /* 0x081fe400000f0ccf */
[-C--:B------:R-:W-:Y:S02]  /*10f40*/  @!P4 LEA.HI.X R13, R19, R0.reuse, R206, 0x1, P1 ;  /* 0x00000000130dc211 */ /* 0x080fe400008f0cce */
[----:B------:R-:W-:Y:S01]  /*10f50*/  @!P5 LEA.HI.X R3, R22, R0, R205, 0x1, P2 ;  /* 0x000000001603d211 */ /* 0x000fe200010f0ccd */
[----:B------:R3:W-:Y:S04]  /*10f60*/  @!P3 ST.E.128 desc[UR52][R10.64], RZ ;  /* 0x000000ff0a00b985 */ /* 0x0007e8000c101d34 */
[----:B------:R3:W-:Y:S04]  /*10f70*/  @!P4 ST.E.128 desc[UR52][R12.64], RZ ;  /* 0x000000ff0c00c985 */ /* 0x0007e8000c101d34 */
[----:B------:R3:W-:Y:S02]  /*10f80*/  @!P5 ST.E.128 desc[UR52][R2.64], RZ ;  /* 0x000000ff0200d985 */ /* 0x0007e4000c101d34 */
.L_x_4740:
[----:B------:R-:W-:Y:S05]  /*10f90*/  BSYNC B1 ;  /* 0x0000000000017941 */ /* 0x000fea0003800000 */
.L_x_4739:
        /* <DEDUP_REMOVED lines=8> */
[----:B------:R-:W-:-:S09]  /*11020*/  ISETP.GE.AND P5, PT, R22, UR5, PT ;  /* 0x0000000516007c0c */ /* 0x000fd2000bfa6270 */
[-C--:B-12-4-:R-:W-:Y:S02]  /*11030*/  @!P3 LEA R4, P0, R18, R3.reuse, 0x1 ;  /* 0x000000031204b211 */ /* 0x096fe400078008ff */
[CC--:B------:R-:W-:Y:S02]  /*11040*/  @!P4 LEA R6, P1, R19.reuse, R3.reuse, 0x1 ;  /* 0x000000031306c211 */ /* 0x0c0fe400078208ff */
[----:B------:R-:W-:Y:S02]  /*11050*/  @!P5 LEA R2, P2, R22, R3, 0x1 ;  /* 0x000000031602d211 */ /* 0x000fe400078408ff */
[-C--:B---3--:R-:W-:Y:S02]  /*11060*/  @!P3 LEA.HI.X R5, R18, R0.reuse, R207, 0x1, P0 ;  /* 0x000000001205b211 */ /* 0x088fe400000f0ccf */
[-C--:B------:R-:W-:Y:S02]  /*11070*/  @!P4 LEA.HI.X R7, R19, R0.reuse, R206, 0x1, P1 ;  /* 0x000000001307c211 */ /* 0x080fe400008f0cce */
[----:B------:R-:W-:Y:S01]  /*11080*/  @!P5 LEA.HI.X R3, R22, R0, R205, 0x1, P2 ;  /* 0x000000001603d211 */ /* 0x000fe200010f0ccd */
[----:B------:R0:W-:Y:S04]  /*11090*/  @!P3 ST.E.128 desc[UR52][R4.64], RZ ;  /* 0x000000ff0400b985 */ /* 0x0001e8000c101d34 */
[----:B------:R0:W-:Y:S04]  /*110a0*/  @!P4 ST.E.128 desc[UR52][R6.64], RZ ;  /* 0x000000ff0600c985 */ /* 0x0001e8000c101d34 */
[----:B------:R0:W-:Y:S02]  /*110b0*/  @!P5 ST.E.128 desc[UR52][R2.64], RZ ;  /* 0x000000ff0200d985 */ /* 0x0001e4000c101d34 */
.L_x_4732:
[----:B------:R-:W-:Y:S05]  /*110c0*/  BSYNC B0 ;  /* 0x0000000000007941 */ /* 0x000fea0003800000 */
.L_x_4724:
[----:B------:R-:W-:Y:S02]  /*110d0*/  ULDC UR5, c[0x0][0xc38] ;  /* 0x00030e0000057ab9 */ /* 0x000fe40000000800 */
[----:B------:R-:W-:-:S06]  /*110e0*/  UISETP.GE.AND UP0, UPT, UR4, UR5, UPT ;  /* 0x000000050400728c */ /* 0x000fcc000bf06270 */
[----:B------:R-:W-:-:S13]  /*110f0*/  PLOP3.LUT P0, PT, PT, PT, UP0, 0x80, 0x0 ;  /* 0x000000000000781c */ /* 0x000fda0003f0f008 */
[----:B------:R-:W-:Y:S05]  /*11100*/  @!P0 BRA `(.L_x_4741) ;  /* 0xfffffefc00008947 */ /* 0x000fea000383ffff */
[----:B------:R-:W-:Y:S05]  /*11110*/  EXIT ;  /* 0x000000000000794d */ /* 0x000fea0003800000 */
.L_x_4635:
        /* <DEDUP_REMOVED lines=26> */
[----:B------:R-:W-:Y:S01]  /*112c0*/  IMAD.MOV.U32 R23, RZ, RZ, RZ ;  /* 0x000000ffff177224 */ /* 0x000fe200078e00ff */
[----:B------:R-:W-:-:S02]  /*112d0*/  UIMAD UR40, UR40, UR39, URZ ;  /* 0x00000027282872a4 */ /* 0x000fc4000f8e023f */
[----:B------:R-:W-:Y:S01]  /*112e0*/  USEL UR4, UR4, 0x1, UP0 ;  /* 0x0000000104047887 */ /* 0x000fe20008000000 */
[----:B------:R-:W-:Y:S01]  /*112f0*/  ULDC UR49, c[0x0][0xc] ;  /* 0x0000030000317ab9 */ /* 0x000fe20000000800 */
[----:B------:R-:W-:Y:S02]  /*11300*/  ULOP3.LUT UR48, UR43, 0x2, URZ, 0xfc, !UPT ;  /* 0x000000022b307892 */ /* 0x000fe4000f8efc3f */
[----:B------:R-:W-:Y:S02]  /*11310*/  UIMAD UR41, UR4, UR6, URZ ;  /* 0x00000006042972a4 */ /* 0x000fe4000f8e023f */
[----:B------:R-:W-:Y:S02]  /*11320*/  ULOP3.LUT UR47, UR43, 0x1, URZ, 0xfc, !UPT ;  /* 0x000000012b2f7892 */ /* 0x000fe4000f8efc3f */
[----:B------:R-:W-:Y:S02]  /*11330*/  UIADD3 UR4, UR41, 0x7f, URZ ;  /* 0x0000007f29047890 */ /* 0x000fe4000fffe03f */
[----:B------:R-:W-:-:S02]  /*11340*/  UIADD3 UR46, UR41, 0x1, -UR39 ;  /* 0x00000001292e7890 */ /* 0x000fc4000fffe827 */
[----:B------:R-:W-:Y:S01]  /*11350*/  UIADD3 UR39, UR41, -UR39, URZ ;  /* 0x8000002729277290 */ /* 0x000fe2000fffe03f */
[C---:B0-----:R-:W-:Y:S01]  /*11360*/  IMAD.SHL.U32 R2, R10.reuse, 0x80, RZ ;  /* 0x000000800a027824 */ /* 0x041fe200078e00ff */
[C---:B------:R-:W-:Y:S01]  /*11370*/  LOP3.LUT R9, R10.reuse, 0x7f, RZ, 0xc0, !PT ;  /* 0x0000007f0a097812 */ /* 0x040fe200078ec0ff */
[C---:B------:R-:W-:Y:S01]  /*11380*/  IMAD.SHL.U32 R29, R10.reuse, 0x10, RZ ;  /* 0x000000100a1d7824 */ /* 0x040fe200078e00ff */
[----:B------:R-:W-:Y:S01]  /*11390*/  SHF.R.U32.HI R0, RZ, 0x1, R10 ;  /* 0x00000001ff007819 */ /* 0x000fe2000001160a */
[----:B------:R-:W-:Y:S01]  /*113a0*/  IMAD.SHL.U32 R17, R10, 0x40, RZ ;  /* 0x000000400a117824 */ /* 0x000fe200078e00ff */
[----:B------:R-:W-:Y:S01]  /*113b0*/  LOP3.LUT R4, R2, 0x380, RZ, 0xc0, !PT ;  /* 0x0000038002047812 */ /* 0x000fe200078ec0ff */
[----:B------:R-:W-:Y:S01]  /*113c0*/  IMAD.SHL.U32 R7, R10, 0x2, RZ ;  /* 0x000000020a077824 */ /* 0x000fe200078e00ff */
[----:B------:R-:W-:Y:S02]  /*113d0*/  LOP3.LUT R2, R2, 0x400, RZ, 0xc0, !PT ;  /* 0x0000040002027812 */ /* 0x000fe400078ec0ff */
[----:B------:R-:W-:-:S02]  /*113e0*/  SHF.R.U32.HI R5, RZ, 0x5, R9 ;  /* 0x00000005ff057819 */ /* 0x000fc40000011609 */
[----:B------:R-:W-:Y:S02]  /*113f0*/  LOP3.LUT R8, R29, 0x40, RZ, 0xc0, !PT ;  /* 0x000000401d087812 */ /* 0x000fe400078ec0ff */
[----:B------:R-:W-:Y:S01]  /*11400*/  LOP3.LUT R3, R17, 0x180, RZ, 0xc0, !PT ;  /* 0x0000018011037812 */ /* 0x000fe200078ec0ff */
[C---:B------:R-:W-:Y:S01]  /*11410*/  IMAD R2, R5.reuse, 0x800, R2 ;  /* 0x0000080005027824 */ /* 0x040fe200078e0202 */
[----:B------:R-:W-:Y:S01]  /*11420*/  LOP3.LUT R4, R4, 0x10, R10, 0xf8, !PT ;  /* 0x0000001004047812 */ /* 0x000fe200078ef80a */
[----:B------:R-:W-:Y:S01]  /*11430*/  IMAD R37, R5, 0x200, R8 ;  /* 0x0000020005257824 */ /* 0x000fe200078e0208 */
[----:B------:R-:W-:Y:S01]  /*11440*/  LOP3.LUT R0, R3, 0x30, R0, 0xf8, !PT ;  /* 0x0000003003007812 */ /* 0x000fe200078ef800 */
[----:B------:R-:W-:Y:S01]  /*11450*/  IMAD.SHL.U32 R3, R10, 0x8, RZ ;  /* 0x000000080a037824 */ /* 0x000fe200078e00ff */
[C---:B------:R-:W-:Y:S02]  /*11460*/  LOP3.LUT R6, R29.reuse, 0x1b0, RZ, 0xc0, !PT ;  /* 0x000001b01d067812 */ /* 0x040fe400078ec0ff */
[----:B------:R-:W-:Y:S01]  /*11470*/  LOP3.LUT R5, R4, 0x70, R29, 0x78, !PT ;  /* 0x0000007004057812 */ /* 0x000fe200078e781d */
[----:B------:R-:W-:Y:S01]  /*11480*/  IMAD.U32 R4, RZ, RZ, UR5 ;  /* 0x00000005ff047e24 */ /* 0x000fe2000f8e00ff */
[----:B------:R-:W-:Y:S01]  /*11490*/  LOP3.LUT R29, R29, 0x30, RZ, 0xc0, !PT ;  /* 0x000000301d1d7812 */ /* 0x000fe200078ec0ff */
[----:B------:R-:W-:Y:S01]  /*114a0*/  USHF.R.S32.HI UR5, URZ, 0x1f, UR4 ;  /* 0x0000001f3f057899 */ /* 0x000fe20008011404 */
[----:B------:R-:W-:Y:S01]  /*114b0*/  LOP3.LUT R0, R0, 0x30, R3, 0x78, !PT ;  /* 0x0000003000007812 */ /* 0x000fe200078e7803 */
[----:B------:R-:W-:Y:S01]  /*114c0*/  IMAD.IADD R36, R2, 0x1, R5 ;  /* 0x0000000102247824 */ /* 0x000fe200078e0205 */
[----:B------:R-:W-:Y:S01]  /*114d0*/  LOP3.LUT R3, R29, 0x40, RZ, 0xfc, !PT ;  /* 0x000000401d037812 */ /* 0x000fe200078efcff */
[----:B------:R-:W-:Y:S01]  /*114e0*/  IMAD.MOV.U32 R2, RZ, RZ, 0x20 ;  /* 0x00000020ff027424 */ /* 0x000fe200078e00ff */
[----:B------:R-:W-:Y:S01]  /*114f0*/  R2P PR, R10, 0x6 ;  /* 0x000000060a007804 */ /* 0x000fe20000000000 */
[----:B------:R-:W-:Y:S01]  /*11500*/  VIADD R33, R36, 0x40 ;  /* 0x0000004024217836 */ /* 0x000fe20000000000 */
[C---:B------:R-:W-:Y:S01]  /*11510*/  ISETP.GE.AND P4, PT, R3.reuse, UR7, PT ;  /* 0x0000000703007c0c */ /* 0x040fe2000bf86270 */
[----:B------:R0:W-:Y:S01]  /*11520*/  STL [R1+0x8], R4 ;  /* 0x0000080401007387 */ /* 0x0001e20000100800 */
[C---:B------:R-:W-:Y:S01]  /*11530*/  ISETP.GE.AND P3, PT, R3.reuse, UR7, PT ;  /* 0x0000000703007c0c */ /* 0x040fe2000bf66270 */
[----:B------:R-:W-:Y:S01]  /*11540*/  ULEA.HI UR5, UR5, UR4, URZ, 0x7 ;  /* 0x0000000405057291 */ /* 0x000fe2000f8f383f */
[----:B------:R-:W-:Y:S01]  /*11550*/  ISETP.GE.AND P0, PT, R3, UR8, PT ;  /* 0x0000000803007c0c */ /* 0x000fe2000bf06270 */
[----:B------:R-:W-:Y:S01]  /*11560*/  STL [R1+0xc], RZ ;  /* 0x00000cff01007387 */ /* 0x000fe20000100800 */
[----:B------:R-:W-:Y:S01]  /*11570*/  LOP3.LUT R3, R29, 0x80, RZ, 0xfc, !PT ;  /* 0x000000801d037812 */ /* 0x000fe200078efcff */
[----:B------:R-:W-:Y:S01]  /*11580*/  USHF.R.S32.HI UR38, URZ, 0x7, UR5 ;  /* 0x000000073f267899 */ /* 0x000fe20008011405 */
[----:B------:R-:W-:-:S02]  /*11590*/  SEL R2, R2, 0xffffffe0, !P1 ;  /* 0xffffffe002027807 */ /* 0x000fc40004800000 */
[----:B------:R-:W-:Y:S01]  /*115a0*/  ISETP.GE.AND P1, PT, R3, UR7, PT ;  /* 0x0000000703007c0c */ /* 0x000fe2000bf26270 */
[----:B------:R-:W-:Y:S01]  /*115b0*/  @P2 VIADD R33, R36, 0xffffffc0 ;  /* 0xffffffc024212836 */ /* 0x000fe20000000000 */
[----:B------:R-:W-:Y:S01]  /*115c0*/  ISETP.GE.AND P2, PT, R29, UR7, PT ;  /* 0x000000071d007c0c */ /* 0x000fe2000bf46270 */
[----:B------:R-:W-:Y:S01]  /*115d0*/  IMAD.IADD R34, R2, 0x1, R36 ;  /* 0x0000000102227824 */ /* 0x000fe200078e0224 */
[----:B------:R-:W-:Y:S02]  /*115e0*/  @P4 LOP3.LUT R16, R16, 0x2, RZ, 0xfc, !PT ;  /* 0x0000000210104812 */ /* 0x000fe400078efcff */
[----:B------:R-:W-:Y:S01]  /*115f0*/  LOP3.LUT R17, R0, 0x640, R17, 0xf8, !PT ;  /* 0x0000064000117812 */ /* 0x000fe200078ef811 */
[----:B------:R-:W-:Y:S01]  /*11600*/  IMAD.SHL.U32 R0, R10, 0x20, RZ ;  /* 0x000000200a007824 */ /* 0x000fe200078e00ff */
[----:B------:R-:W-:Y:S02]  /*11610*/  LOP3.LUT R16, R16, 0xffffffbf, RZ, 0xc0, !PT ;  /* 0xffffffbf10107812 */ /* 0x000fe400078ec0ff */
[----:B------:R-:W-:-:S02]  /*11620*/  LOP3.LUT R6, R6, 0x30, R7, 0x78, !PT ;  /* 0x0000003006067812 */ /* 0x000fc400078e7807 */
[----:B------:R-:W-:Y:S02]  /*11630*/  @P3 LOP3.LUT R16, R16, 0x40, RZ, 0xfc, !PT ;  /* 0x0000004010103812 */ /* 0x000fe400078efcff */
[----:B------:R-:W-:Y:S01]  /*11640*/  LOP3.LUT R0, R0, 0x60, RZ, 0xc0, !PT ;  /* 0x0000006000007812 */ /* 0x000fe200078ec0ff */
[----:B------:R-:W-:Y:S01]  /*11650*/  IMAD.IADD R37, R6, 0x1, R37 ;  /* 0x0000000106257824 */ /* 0x000fe200078e0225 */
[----:B------:R-:W-:Y:S02]  /*11660*/  LOP3.LUT R16, R16, 0xfffffdff, RZ, 0xc0, !PT ;  /* 0xfffffdff10107812 */ /* 0x000fe400078ec0ff */
[----:B0-----:R-:W-:Y:S02]  /*11670*/  SHF.R.U32.HI R4, RZ, 0x2, R9 ;  /* 0x00000002ff047819 */ /* 0x001fe40000011609 */
[----:B------:R-:W-:Y:S02]  /*11680*/  @P0 LOP3.LUT R16, R16, 0x200, RZ, 0xfc, !PT ;  /* 0x0000020010100812 */ /* 0x000fe400078efcff */
[----:B------:R-:W-:-:S02]  /*11690*/  ISETP.GE.AND P0, PT, R3, UR7, PT ;  /* 0x0000000703007c0c */ /* 0x000fc4000bf06270 */
[----:B------:R-:W-:-:S11]  /*116a0*/  LOP3.LUT R16, R16, 0xfffffffe, RZ, 0xc0, !PT ;  /* 0xfffffffe10107812 */ /* 0x000fd600078ec0ff */
[----:B------:R-:W-:Y:S02]  /*116b0*/  @P0 LOP3.LUT R16, R16, 0x1, RZ, 0xfc, !PT ;  /* 0x0000000110100812 */ /* 0x000fe400078efcff */
[----:B------:R-:W-:Y:S02]  /*116c0*/  ISETP.GE.AND P0, PT, R3, UR8, PT ;  /* 0x0000000803007c0c */ /* 0x000fe4000bf06270 */
[----:B------:R-:W-:Y:S02]  /*116d0*/  LOP3.LUT R16, R16, 0xffffffdf, RZ, 0xc0, !PT ;  /* 0xffffffdf10107812 */ /* 0x000fe400078ec0ff */
[----:B------:R-:W-:Y:S02]  /*116e0*/  MOV R3, 0x400 ;  /* 0x0000040000037802 */ /* 0x000fe40000000f00 */
[----:B------:R-:W-:Y:S02]  /*116f0*/  @P1 LOP3.LUT R16, R16, 0x20, RZ, 0xfc, !PT ;  /* 0x0000002010101812 */ /* 0x000fe400078efcff */
[----:B------:R-:W-:-:S02]  /*11700*/  LEA R18, R32, R3, 0x18 ;  /* 0x0000000320127211 */ /* 0x000fc400078ec0ff */
[----:B------:R-:W-:Y:S02]  /*11710*/  LOP3.LUT R16, R16, 0xfffffeff, RZ, 0xc0, !PT ;  /* 0xfffffeff10107812 */ /* 0x000fe400078ec0ff */
[C---:B------:R-:W-:Y:S02]  /*11720*/  ISETP.GE.AND P1, PT, R29.reuse, UR7, PT ;  /* 0x000000071d007c0c */ /* 0x040fe4000bf26270 */
[----:B------:R-:W-:Y:S02]  /*11730*/  @P0 LOP3.LUT R16, R16, 0x100, RZ, 0xfc, !PT ;  /* 0x0000010010100812 */ /* 0x000fe400078efcff */
[----:B------:R-:W-:Y:S01]  /*11740*/  LOP3.LUT R3, R4, R0, RZ, 0xfc, !PT ;  /* 0x0000000004037212 */ /* 0x000fe200078efcff */
[----:B------:R-:W-:Y:S01]  /*11750*/  IMAD.IADD R0, R18, 0x1, R37 ;  /* 0x0000000112007824 */ /* 0x000fe200078e0225 */
[----:B------:R-:W-:Y:S02]  /*11760*/  LOP3.LUT R16, R16, 0xfffffffb, RZ, 0xc0, !PT ;  /* 0xfffffffb10107812 */ /* 0x000fe400078ec0ff */
[----:B------:R-:W-:-:S02]  /*11770*/  ISETP.GE.AND P0, PT, R29, UR8, PT ;  /* 0x000000081d007c0c */ /* 0x000fc4000bf06270 */
[----:B------:R-:W-:Y:S01]  /*11780*/  @P2 LOP3.LUT R16, R16, 0x4, RZ, 0xfc, !PT ;  /* 0x0000000410102812 */ /* 0x000fe200078efcff */
[----:B------:R0:W-:Y:S01]  /*11790*/  STL [R1+0x4], R0 ;  /* 0x0000040001007387 */ /* 0x0001e20000100800 */
[C---:B------:R-:W-:Y:S02]  /*117a0*/  LOP3.LUT R3, R17.reuse, 0x2800, RZ, 0xfc, !PT ;  /* 0x0000280011037812 */ /* 0x040fe400078efcff */
[----:B------:R-:W-:Y:S02]  /*117b0*/  LOP3.LUT R16, R16, 0xfffffbff, RZ, 0xc0, !PT ;  /* 0xfffffbff10107812 */ /* 0x000fe400078ec0ff */
[----:B------:R-:W-:Y:S02]  /*117c0*/  LOP3.LUT R3, R17, 0x5000, RZ, 0xfc, !PT ;  /* 0x0000500011037812 */ /* 0x000fe400078efcff */
[----:B------:R-:W-:Y:S01]  /*117d0*/  LOP3.LUT R16, R16, 0xffffff7f, RZ, 0xc0, !PT ;  /* 0xffffff7f10107812 */ /* 0x000fe200078ec0ff */
[----:B0-----:R-:W-:-:S03]  /*117e0*/  IMAD.IADD R0, R2, 0x1, R33 ;  /* 0x0000000102007824 */ /* 0x001fc600078e0221 */
[----:B------:R-:W-:Y:S02]  /*117f0*/  @P1 LOP3.LUT R16, R16, 0x80, RZ, 0xfc, !PT ;  /* 0x0000008010101812 */ /* 0x000fe400078efcff */
[C---:B------:R-:W-:Y:S01]  /*11800*/  LOP3.LUT R2, R17.reuse, 0x4800, RZ, 0xfc, !PT ;  /* 0x0000480011027812 */ /* 0x040fe200078efcff */
[----:B------:R0:W-:Y:S01]  /*11810*/  STL [R1], R0 ;  /* 0x0000000001007387 */ /* 0x0001e20000100800 */
[C---:B------:R-:W-:Y:S02]  /*11820*/  LOP3.LUT R2, R17.reuse, 0x3800, RZ, 0xfc, !PT ;  /* 0x0000380011027812 */ /* 0x040fe400078efcff */
[----:B------:R-:W-:Y:S02]  /*11830*/  @P0 LOP3.LUT R16, R16, 0x400, RZ, 0xfc, !PT ;  /* 0x0000040010100812 */ /* 0x000fe400078efcff */
[C---:B0-----:R-:W-:Y:S02]  /*11840*/  LOP3.LUT R0, R17.reuse, 0x3000, RZ, 0xfc, !PT ;  /* 0x0000300011007812 */ /* 0x041fe400078efcff */
[----:B------:R-:W-:-:S07]  /*11850*/  LOP3.LUT R0, R17, 0x5800, RZ, 0xfc, !PT ;  /* 0x0000580011007812 */ /* 0x000fce00078efcff */
.L_x_4813:
[----:B------:R-:W2:Y:S01]  /*11860*/  LDL R0, [R1+0x8] ;  /* 0x0000080001007983 */ /* 0x000ea20000100800 */
        /* <DEDUP_REMOVED lines=22> */
.L_x_4743:
[----:B------:R-:W-:Y:S01]  /*119d0*/  ULDC UR8, c[0x0][0xc54] ;  /* 0x0003150000087ab9 */ /* 0x000fe20000000800 */
[----:B------:R-:W-:Y:S01]  /*119e0*/  UMOV UR6, UR7 ;  /* 0x0000000700067c82 */ /* 0x000fe20008000000 */
[----:B------:R-:W-:-:S11]  /*119f0*/  UISETP.NE.AND UP0, UPT, UR8, 0x1, UPT ;  /* 0x000000010800788c */ /* 0x000fd6000bf05270 */
[----:B------:R-:W-:Y:S02]  /*11a00*/  @UP0 ULDC.64 UR10, c[0x0][0xc58] ;  /* 0x00031600000a0ab9 */ /* 0x000fe40000000a00 */
[----:B------:R-:W-:-:S04]  /*11a10*/  UIMAD.WIDE.U32 UR4, UR7, UR10, URZ ;  /* 0x0000000a070472a5 */ /* 0x000fc8000f8e003f */
[----:B------:R-:W-:-:S04]  /*11a20*/  @UP0 USHF.R.U32.HI UR6, URZ, UR11, UR5 ;  /* 0x0000000b3f060299 */ /* 0x000fc80008011605 */
[----:B------:R-:W-:-:S12]  /*11a30*/  UIMAD UR4, UR6, UR8, URZ ;  /* 0x00000008060472a4 */ /* 0x000fd8000f8e023f */
.L_x_4744:
        /* <DEDUP_REMOVED lines=48> */
.L_x_4746:
[----:B------:R-:W-:-:S11]  /*11d40*/  UISETP.NE.AND UP1, UPT, UR5, 0x1, UPT ;  /* 0x000000010500788c */ /* 0x000fd6000bf25270 */
[----:B------:R-:W-:Y:S02]  /*11d50*/  @UP1 ULDC.64 UR10, c[0x0][0x9e8] ;  /* 0x00027a00000a1ab9 */ /* 0x000fe40000000a00 */
[----:B------:R-:W-:-:S04]  /*11d60*/  UIMAD.WIDE.U32 UR6, UR8, UR10, URZ ;  /* 0x0000000a080672a5 */ /* 0x000fc8000f8e003f */
[----:B------:R-:W-:-:S12]  /*11d70*/  @UP1 USHF.R.U32.HI UR8, URZ, UR11, UR7 ;  /* 0x0000000b3f081299 */ /* 0x000fd80008011607 */
.L_x_4747:
[----:B------:R-:W-:-:S04]  /*11d80*/  UIMAD UR8, UR8, UR5, UR5 ;  /* 0x00000005080872a4 */ /* 0x000fc8000f8e0205 */
[----:B------:R-:W-:-:S04]  /*11d90*/  UISETP.LT.AND UP1, UPT, UR4, UR8, UPT ;  /* 0x000000080400728c */ /* 0x000fc8000bf21270 */
[----:B------:R-:W-:-:S12]  /*11da0*/  USEL UR4, UR4, UR8, UP1 ;  /* 0x0000000804047287 */ /* 0x000fd80008800000 */
.L_x_4745:
        /* <DEDUP_REMOVED lines=27> */
.L_x_4749:
[----:B------:R-:W-:-:S11]  /*11f60*/  UISETP.NE.AND UP0, UPT, UR5, 0x1, UPT ;  /* 0x000000010500788c */ /* 0x000fd6000bf05270 */
[----:B------:R-:W-:Y:S02]  /*11f70*/  @UP0 ULDC.64 UR10, c[0x0][0x9e8] ;  /* 0x00027a00000a0ab9 */ /* 0x000fe40000000a00 */
[----:B------:R-:W-:-:S04]  /*11f80*/  UIMAD.WIDE.U32 UR6, UR4, UR10, URZ ;  /* 0x0000000a040672a5 */ /* 0x000fc8000f8e003f */
[----:B------:R-:W-:-:S12]  /*11f90*/  @UP0 USHF.R.U32.HI UR4, URZ, UR11, UR7 ;  /* 0x0000000b3f040299 */ /* 0x000fd80008011607 */
.L_x_4750:
[----:B------:R-:W-:-:S04]  /*11fa0*/  UIMAD UR4, UR4, UR5, URZ ;  /* 0x00000005040472a4 */ /* 0x000fc8000f8e023f */
[----:B------:R-:W-:-:S04]  /*11fb0*/  UISETP.LT.AND UP0, UPT, UR8, UR4, UPT ;  /* 0x000000040800728c */ /* 0x000fc8000bf01270 */
[----:B------:R-:W-:-:S12]  /*11fc0*/  USEL UR8, UR8, UR4, !UP0 ;  /* 0x0000000408087287 */ /* 0x000fd8000c000000 */
.L_x_4748:
        /* <DEDUP_REMOVED lines=27> */
.L_x_4752:
        /* <DEDUP_REMOVED lines=20> */
.L_x_4755:
[----:B------:R-:W-:Y:S05]  /*122c0*/  BSYNC B6 ;  /* 0x0000000000067941 */ /* 0x000fea0003800000 */
.L_x_4754:
        /* <DEDUP_REMOVED lines=22> */
.L_x_4757:
[----:B------:R-:W-:Y:S05]  /*12430*/  BSYNC B6 ;  /* 0x0000000000067941 */ /* 0x000fea0003800000 */
.L_x_4756:
        /* <DEDUP_REMOVED lines=20> */
.L_x_4759:
[----:B------:R-:W-:Y:S05]  /*12580*/  BSYNC B6 ;  /* 0x0000000000067941 */ /* 0x000fea0003800000 */
.L_x_4758:
        /* <DEDUP_REMOVED lines=19> */
.L_x_4761:
[----:B------:R-:W-:Y:S05]  /*126c0*/  BSYNC B6 ;  /* 0x0000000000067941 */ /* 0x000fea0003800000 */
.L_x_4760:
        /* <DEDUP_REMOVED lines=17> */
.L_x_4833:
[----:B-1----:R-:W1:Y:S01]  /*127e0*/  S2R R2, SR_TID.X ;  /* 0x0000000000027919 */ /* 0x002e620000002100 */
[----:B0-----:R-:W-:Y:S02]  /*127f0*/  ISETP.NE.AND P1, PT, R9, 0x1, PT ;  /* 0x000000010900780c */ /* 0x001fe40003f25270 */
[----:B-----5:R-:W-:Y:S02]  /*12800*/  SHF.R.S32.HI R30, RZ, 0x1f, R26 ;  /* 0x0000001fff1e7819 */ /* 0x020fe4000001141a */
[----:B------:R-:W-:-:S09]  /*12810*/  LOP3.LUT R16, R16, 0xffffffef, RZ, 0xc0, !PT ;  /* 0xffffffef10107812 */ /* 0x000fd200078ec0ff */
[----:B------:R-:W0:Y:S01]  /*12820*/  @P1 LDC R5, c[0x0][0x434] ;  /* 0x00010d00ff051b82 */ /* 0x000e220000000800 */
[----:B------:R-:W-:-:S07]  /*12830*/  @P1 LOP3.LUT R16, R16, 0x10, RZ, 0xfc, !PT ;  /* 0x0000001010101812 */ /* 0x000fce00078efcff */
[----:B------:R-:W2:Y:S01]  /*12840*/  @P1 LDC R4, c[0x0][0x438] ;  /* 0x00010e00ff041b82 */ /* 0x000ea20000000800 */
[C---:B-1----:R-:W-:Y:S01]  /*12850*/  LOP3.LUT R0, R2.reuse, 0x7f, RZ, 0xc0, !PT ;  /* 0x0000007f02007812 */ /* 0x042fe200078ec0ff */
[----:B------:R-:W-:-:S03]  /*12860*/  IMAD.SHL.U32 R2, R2, 0x20, RZ ;  /* 0x0000002002027824 */ /* 0x000fc600078e00ff */
[----:B------:R-:W-:Y:S02]  /*12870*/  SHF.R.U32.HI R0, RZ, 0x2, R0 ;  /* 0x00000002ff007819 */ /* 0x000fe40000011600 */
[----:B------:R-:W-:-:S04]  /*12880*/  LOP3.LUT R2, R2, 0x60, RZ, 0xc0, !PT ;  /* 0x0000006002027812 */ /* 0x000fc800078ec0ff */
[----:B------:R-:W-:-:S04]  /*12890*/  LOP3.LUT R6, R8, R0, R2, 0xfe, !PT ;  /* 0x0000000008067212 */ /* 0x000fc800078efe02 */
[C---:B------:R-:W-:Y:S01]  /*128a0*/  ISETP.GE.AND P0, PT, R6.reuse, UR41, PT ;  /* 0x0000002906007c0c */ /* 0x040fe2000bf06270 */
[----:B------:R-:W-:-:S04]  /*128b0*/  IMAD.IADD R6, R6, 0x1, R31 ;  /* 0x0000000106067824 */ /* 0x000fc800078e021f */
[----:B0-----:R-:W-:-:S04]  /*128c0*/  @P1 IMAD.HI.U32 R5, R6, R5, RZ ;  /* 0x0000000506051227 */ /* 0x001fc800078e00ff */
[----:B------:R-:W-:Y:S01]  /*128d0*/  IMAD.MOV.U32 R0, RZ, RZ, R6 ;  /* 0x000000ffff007224 */ /* 0x000fe200078e0006 */
[----:B--2---:R-:W-:-:S03]  /*128e0*/  @P1 SHF.R.U32.HI R0, RZ, R4, R5 ;  /* 0x00000004ff001219 */ /* 0x004fc60000011605 */
[----:B------:R-:W0:Y:S01]  /*128f0*/  @!P0 LDC.64 R2, c[0x0][0x428] ;  /* 0x00010a00ff028b82 */ /* 0x000e220000000a00 */
[--C-:B------:R-:W-:Y:S01]  /*12900*/  @!P0 SHF.R.S32.HI R5, RZ, 0x1f, R0.reuse ;  /* 0x0000001fff058819 */ /* 0x100fe20000011400 */
[----:B------:R-:W-:Y:S02]  /*12910*/  @!P0 IMAD.MOV.U32 R4, RZ, RZ, R0 ;  /* 0x000000ffff048224 */ /* 0x000fe400078e0000 */
[-C--:B0-----:R-:W-:Y:S02]  /*12920*/  @!P0 IMAD R7, R30, R2.reuse, RZ ;  /* 0x000000021e078224 */ /* 0x081fe400078e02ff */
[----:B------:R-:W-:-:S04]  /*12930*/  @!P0 IMAD.WIDE.U32 R4, R26, R2, R4 ;  /* 0x000000021a048225 */ /* 0x000fc800078e0004 */
[----:B------:R-:W-:Y:S02]  /*12940*/  @!P0 IMAD R7, R26, R3, R7 ;  /* 0x000000031a078224 */ /* 0x000fe400078e0207 */
[----:B------:R-:W0:Y:S02]  /*12950*/  @!P0 LDC.64 R2, c[0x0][0x418] ;  /* 0x00010600ff028b82 */ /* 0x000e240000000a00 */
[----:B------:R-:W-:Y:S01]  /*12960*/  @!P0 IMAD.IADD R7, R5, 0x1, R7 ;  /* 0x0000000105078824 */ /* 0x000fe200078e0207 */
[----:B0-----:R-:W-:-:S04]  /*12970*/  @!P0 LEA R2, P1, R4, R2, 0x2 ;  /* 0x0000000204028211 */ /* 0x001fc800078210ff */
[----:B------:R-:W-:Y:S01]  /*12980*/  @!P0 LEA.HI.X R3, R4, R3, R7, 0x2, P1 ;  /* 0x0000000304038211 */ /* 0x000fe200008f1407 */
[----:B------:R-:W-:-:S06]  /*12990*/  IMAD.MOV.U32 R7, RZ, RZ, RZ ;  /* 0x000000ffff077224 */ /* 0x000fcc00078e00ff */
[----:B------:R0:W5:Y:S01]  /*129a0*/  @!P0 LDG.E R7, desc[UR52][R2.64] ;  /* 0x0000003402078981 */ /* 0x000162000c1e1900 */
[----:B------:R-:W-:Y:S01]  /*129b0*/  IMAD R5, RZ, RZ, -UR36 ;  /* 0x80000024ff057e24 */ /* 0x000fe2000f8e02ff */
[----:B------:R-:W-:-:S03]  /*129c0*/  LOP3.LUT R16, R16, 0xfffffff7, RZ, 0xc0, !PT ;  /* 0xfffffff710107812 */ /* 0x000fc600078ec0ff */
[----:B------:R-:W-:Y:S02]  /*129d0*/  IMAD R22, R22, R5, UR37 ;  /* 0x0000002516167e24 */ /* 0x000fe4000f8e0205 */
[----:B------:R-:W-:Y:S02]  /*129e0*/  IMAD.MOV R5, RZ, RZ, -R0 ;  /* 0x000000ffff057224 */ /* 0x000fe400078e0a00 */
[----:B------:R-:W-:Y:S01]  /*129f0*/  IMAD.U32 R0, RZ, RZ, UR48 ;  /* 0x00000030ff007e24 */ /* 0x000fe2000f8e00ff */
[----:B------:R-:W-:Y:S01]  /*12a00*/  SHF.R.S32.HI R28, RZ, 0x1f, R22 ;  /* 0x0000001fff1c7819 */ /* 0x000fe20000011416 */
[----:B------:R-:W-:-:S03]  /*12a10*/  IMAD R6, R9, R5, R6 ;  /* 0x0000000509067224 */ /* 0x000fc600078e0206 */
[----:B------:R-:W-:-:S13]  /*12a20*/  ISETP.NE.AND P2, PT, R0, 0x3, PT ;  /* 0x000000030000780c */ /* 0x000fda0003f45270 */
[----:B------:R-:W-:Y:S01]  /*12a30*/  @P2 LOP3.LUT R16, R16, 0x8, RZ, 0xfc, !PT ;  /* 0x0000000810102812 */ /* 0x000fe200078efcff */
[----:B0-----:R-:W-:Y:S06]  /*12a40*/  @!P2 BRA `(.L_x_4763) ;  /* 0x000000000004a947 */ /* 0x001fec0003800000 */
[----:B------:R-:W-:Y:S01]  /*12a50*/  BPT.TRAP 0x1 ;  /* 0x000000040000795c */ /* 0x000fe20000300000 */
.L_x_4763:
[----:B------:R-:W-:Y:S01]  /*12a60*/  IMAD R4, R23, 0x8, R18 ;  /* 0x0000000817047824 */ /* 0x000fe200078e0212 */
[----:B------:R-:W-:Y:S01]  /*12a70*/  SHF.L.U32 R25, R24, 0x1f, RZ ;  /* 0x0000001f18197819 */ /* 0x000fe200000006ff */
[----:B------:R-:W-:Y:S01]  /*12a80*/  BSSY B0, `(.L_x_4764) ;  /* 0x0000004000007945 */ /* 0x000fe20003800000 */
[----:B------:R-:W-:Y:S02]  /*12a90*/  SHF.R.S32.HI R20, RZ, 0x1f, R6 ;  /* 0x0000001fff147819 */ /* 0x000fe40000011406 */
[----:B------:R-:W0:Y:S02]  /*12aa0*/  SYNCS.PHASECHK.TRANS64.TRYWAIT P0, [R4+URZ+0x2a880], R25 ;  /* 0x02a88019040075a7 */ /* 0x000e24000800017f */
[----:B0-----:R-:W-:Y:S05]  /*12ab0*/  @!P0 BRA `(.L_x_4765) ;  /* 0x0000003c006c8947 */ /* 0x001fea0003800000 */
.L_x_4834:
[----:B------:R-:W-:Y:S05]  /*12ac0*/  BSYNC B0 ;  /* 0x0000000000007941 */ /* 0x000fea0003800000 */
.L_x_4764:
[----:B------:R-:W1:Y:S01]  /*12ad0*/  S2R R5, SR_TID.X ;  /* 0x0000000000057919 */ /* 0x000e620000002100 */
[----:B------:R-:W-:Y:S01]  /*12ae0*/  ULDC.64 UR4, c[0x0][0x328] ;  /* 0x0000ca0000047ab9 */ /* 0x000fe20000000a00 */
[----:B-----5:R-:W-:Y:S01]  /*12af0*/  SHF.R.S32.HI R21, RZ, 0x1f, R7 ;  /* 0x0000001fff157819 */ /* 0x020fe20000011407 */
[----:B------:R-:W-:Y:S01]  /*12b00*/  IMAD R0, R20, UR4, RZ ;  /* 0x0000000414007c24 */ /* 0x000fe2000f8e02ff */
[----:B------:R-:W-:Y:S01]  /*12b10*/  ULDC.64 UR6, c[0x0][0x318] ;  /* 0x0000c60000067ab9 */ /* 0x000fe20000000a00 */
        /* <DEDUP_REMOVED lines=14> */
[----:B-1----:R-:W-:-:S04]  /*12c00*/  LOP3.LUT R5, R5, 0x7f, RZ, 0xc0, !PT ;  /* 0x0000007f05057812 */ /* 0x002fc800078ec0ff */
[----:B------:R-:W-:Y:S02]  /*12c10*/  SHF.R.U32.HI R10, RZ, 0x2, R5 ;  /* 0x00000002ff0a7819 */ /* 0x000fe40000011605 */
[----:B------:R-:W-:Y:S02]  /*12c20*/  IADD3 R5, P0, R2, UR6, RZ ;  /* 0x0000000602057c10 */ /* 0x000fe4000ff1e0ff */
[----:B------:R-:W-:Y:S01]  /*12c30*/  IADD3 R8, -R10, UR41, -R8 ;  /* 0x000000290a087c10 */ /* 0x000fe2000fffe908 */
[----:B------:R-:W-:Y:S01]  /*12c40*/  IMAD R10, R23, 0x6000, R37 ;  /* 0x00006000170a7824 */ /* 0x000fe200078e0225 */
[----:B------:R-:W-:Y:S02]  /*12c50*/  IADD3.X R9, R3, UR7, R9, P0, !PT ;  /* 0x0000000703097c10 */ /* 0x000fe400087fe409 */
[----:B------:R-:W-:Y:S01]  /*12c60*/  ISETP.GE.AND P4, PT, R8, 0x1, PT ;  /* 0x000000010800780c */ /* 0x000fe20003f86270 */
[----:B------:R-:W-:-:S12]  /*12c70*/  BRA.DIV UR4, `(.L_x_4766) ;  /* 0x0000003e04107947 */ /* 0x000fd8000b800000 */
[----:B------:R-:W1:Y:S01]  /*12c80*/  SHFL.IDX PT, R2, R5, RZ, 0x1c1f ;  /* 0x001c1fff05027589 */ /* 0x000e6200000e0000 */
[C---:B------:R-:W-:Y:S02]  /*12c90*/  LOP3.LUT P5, RZ, R16.reuse, 0x80, RZ, 0xc0, !PT ;  /* 0x0000008010ff7812 */ /* 0x040fe400078ac0ff */
[----:B------:R-:W-:Y:S01]  /*12ca0*/  LOP3.LUT P6, RZ, R16, 0x40, RZ, 0xc0, !PT ;  /* 0x0000004010ff7812 */ /* 0x000fe200078cc0ff */
[----:B------:R-:W2:Y:S01]  /*12cb0*/  SHFL.IDX PT, R0, R9, RZ, 0x1c1f ;  /* 0x001c1fff09007589 */ /* 0x000ea200000e0000 */
[C---:B------:R-:W-:Y:S02]  /*12cc0*/  ISETP.GE.AND P3, PT, R8.reuse, 0x21, PT ;  /* 0x000000210800780c */ /* 0x040fe40003f66270 */
[----:B------:R-:W-:Y:S02]  /*12cd0*/  ISETP.GE.AND P1, PT, R8, 0x41, PT ;  /* 0x000000410800780c */ /* 0x000fe40003f26270 */
[----:B-1----:R-:W-:-:S05]  /*12ce0*/  IADD3 R2, P0, R29, R2, RZ ;  /* 0x000000021d027210 */ /* 0x002fca0007f1e0ff */
[----:B--2---:R-:W-:Y:S01]  /*12cf0*/  IMAD.X R3, RZ, RZ, R0, P0 ;  /* 0x000000ffff037224 */ /* 0x004fe200000e0600 */
[----:B------:R-:W-:Y:S01]  /*12d00*/  ISETP.LT.OR P0, PT, R8, 0x1, P5 ;  /* 0x000000010800780c */ /* 0x000fe20002f01670 */
[----:B------:R-:W-:-:S12]  /*12d10*/  IMAD.IADD R0, R18, 0x1, R10 ;  /* 0x0000000112007824 */ /* 0x000fd800078e020a */
[----:B------:R-:W-:Y:S01]  /*12d20*/  @!PT LDS RZ, [RZ] ;  /* 0x00000000fffff984 */ /* 0x000fe20000000800 */
[----:B------:R-:W-:Y:S01]  /*12d30*/  LDGSTS.E.BYPASS.LTC128B.128 [R0+0xc400], desc[UR52][R2.64], !P0 ;  /* 0x0c40000002007fae */ /* 0x000fe2000c101d74 */
        /* <DEDUP_REMOVED lines=19> */
[C---:B------:R-:W-:Y:S02]  /*12e70*/  ISETP.LT.OR P0, PT, R8.reuse, 0x41, P5 ;  /* 0x000000410800780c */ /* 0x040fe40002f01670 */
[----:B------:R-:W-:-:S11]  /*12e80*/  ISETP.GE.AND P5, PT, R8, 0x61, PT ;  /* 0x000000610800780c */ /* 0x000fd60003fa6270 */
[----:B------:R-:W-:Y:S01]  /*12e90*/  LDGSTS.E.BYPASS.LTC128B.128 [R0+0xd400], desc[UR52][R2.64], !P0 ;  /* 0x0d40000002007fae */ /* 0x000fe2000c101d74 */
[----:B------:R-:W-:-:S13]  /*12ea0*/  ISETP.LT.OR P0, PT, R8, 0x41, P6 ;  /* 0x000000410800780c */ /* 0x000fda0003701670 */
[----:B------:R-:W-:Y:S01]  /*12eb0*/  LDGSTS.E.BYPASS.LTC128B.128 [R0+0xf400], desc[UR52][R2.64+0x40], !P0 ;  /* 0x0f40004002007fae */ /* 0x000fe2000c101d74 */
[----:B------:R-:W-:-:S13]  /*12ec0*/  ISETP.LT.OR P0, PT, R8, 0x41, P2 ;  /* 0x000000410800780c */ /* 0x000fda0001701670 */
[----:B------:R1:W-:Y:S04]  /*12ed0*/  LDGSTS.E.BYPASS.LTC128B.128 [R0+0x11400], desc[UR52][R2.64+0x80], !P0 ;  /* 0x1140008002007fae */ /* 0x0003e8000c101d74 */
[----:B-1-3--:R1:W2:Y:S02]  /*12ee0*/  SHFL.IDX PT, R2, R5, 0x3, 0x1c1f ;  /* 0x007c1f0005027f89 */ /* 0x00a2a400000e0000 */
.L_x_4844:
[----:B--2---:R-:W-:Y:S02]  /*12ef0*/  IADD3 R2, P0, R29, R2, RZ ;  /* 0x000000021d027210 */ /* 0x004fe40007f1e0ff */
[----:B------:R-:W-:-:S03]  /*12f00*/  LOP3.LUT P6, RZ, R16, 0x40, RZ, 0xc0, !PT ;  /* 0x0000004010ff7812 */ /* 0x000fc600078cc0ff */
[----:B------:R-:W-:Y:S01]  /*12f10*/  IMAD.X R3, RZ, RZ, R9, P0 ;  /* 0x000000ffff037224 */ /* 0x000fe200000e0609 */
[----:B------:R-:W-:-:S04]  /*12f20*/  LOP3.LUT P0, RZ, R16, 0x80, RZ, 0xc0, !PT ;  /* 0x0000008010ff7812 */ /* 0x000fc8000780c0ff */
[----:B------:R-:W-:-:S13]  /*12f30*/  ISETP.LT.OR P0, PT, R8, 0x61, P0 ;  /* 0x000000610800780c */ /* 0x000fda0000701670 */
[----:B------:R-:W-:Y:S01]  /*12f40*/  @!PT LDS RZ, [RZ] ;  /* 0x00000000fffff984 */ /* 0x000fe20000000800 */
[----:B------:R-:W-:Y:S01]  /*12f50*/  @!PT LDS RZ, [RZ] ;  /* 0x00000000fffff984 */ /* 0x000fe20000000800 */
[----:B------:R-:W-:Y:S01]  /*12f60*/  @!PT LDS RZ, [RZ] ;  /* 0x00000000fffff984 */ /* 0x000fe20000000800 */
[----:B------:R2:W-:Y:S01]  /*12f70*/  LDGSTS.E.BYPASS.LTC128B.128 [R0+0xdc00], desc[UR52][R2.64], !P0 ;  /* 0x0dc0000002007fae */ /* 0x0005e2000c101d74 */
[----:B------:R-:W-:-:S13]  /*12f80*/  ISETP.LT.OR P0, PT, R8, 0x61, P6 ;  /* 0x000000610800780c */ /* 0x000fda0003701670 */
[----:B------:R2:W-:Y:S01]  /*12f90*/  LDGSTS.E.BYPASS.LTC128B.128 [R0+0xfc00], desc[UR52][R2.64+0x40], !P0 ;  /* 0x0fc0004002007fae */ /* 0x0005e2000c101d74 */
[----:B------:R-:W-:-:S13]  /*12fa0*/  ISETP.LT.OR P0, PT, R8, 0x61, P2 ;  /* 0x000000610800780c */ /* 0x000fda0001701670 */
[----:B------:R2:W-:Y:S01]  /*12fb0*/  LDGSTS.E.BYPASS.LTC128B.128 [R0+0x11c00], desc[UR52][R2.64+0x80], !P0 ;  /* 0x11c0008002007fae */ /* 0x0005e2000c101d74 */
[----:B------:R-:W-:Y:S01]  /*12fc0*/  PLOP3.LUT P0, PT, PT, PT, PT, 0x80, 0x0 ;  /* 0x000000000000781c */ /* 0x000fe20003f0f070 */
[----:B------:R-:W-:-:S12]  /*12fd0*/  NOP ;  /* 0x0000000000007918 */ /* 0x000fd80000000000 */
.L_x_4767:
        /* <DEDUP_REMOVED lines=11> */
.L_x_4768:
[----:B------:R2:W-:Y:S01]  /*13090*/  SYNCS.ARRIVE.TRANS64.A1T0 RZ, [R4+URZ+0x2a870], RZ ;  /* 0x02a870ff04ff79a7 */ /* 0x0005e2000810003f */
[----:B------:R-:W-:Y:S05]  /*130a0*/  @!P6 BRA `(.L_x_4769) ;  /* 0x000000000004e947 */ /* 0x000fea0003800000 */
[----:B------:R-:W-:Y:S01]  /*130b0*/  BPT.TRAP 0x1 ;  /* 0x000000040000795c */ /* 0x000fe20000300000 */
.L_x_4769:
[----:B------:R-:W3:Y:S01]  /*130c0*/  SYNCS.PHASECHK.TRANS64.TRYWAIT P0, [R4+URZ+0x2a840], R25 ;  /* 0x02a84019040075a7 */ /* 0x000ee2000800017f */
[----:B------:R-:W-:Y:S04]  /*130d0*/  BSSY B0, `(.L_x_4770) ;  /* 0x0000002000007945 */ /* 0x000fe80003800000 */
[----:B---3--:R-:W-:Y:S05]  /*130e0*/  @!P0 BRA `(.L_x_4771) ;  /* 0x0000003c006c8947 */ /* 0x008fea0003800000 */
.L_x_4845:
[----:B------:R-:W-:Y:S05]  /*130f0*/  BSYNC B0 ;  /* 0x0000000000007941 */ /* 0x000fea0003800000 */
.L_x_4770:
[----:B------:R-:W-:Y:S01]  /*13100*/  ULDC.64 UR4, c[0x0][0x300] ;  /* 0x0000c00000047ab9 */ /* 0x000fe20000000a00 */
[----:B------:R-:W-:Y:S01]  /*13110*/  ULDC.64 UR6, c[0x0][0x2e8] ;  /* 0x0000ba0000067ab9 */ /* 0x000fe20000000a00 */
[----:B-1----:R-:W-:Y:S01]  /*13120*/  IMAD R5, R20, UR4, RZ ;  /* 0x0000000414057c24 */ /* 0x002fe2000f8e02ff */
[----:B------:R-:W-:Y:S01]  /*13130*/  LOP3.LUT P2, RZ, R16, 0x1, RZ, 0xc0, !PT ;  /* 0x0000000110ff7812 */ /* 0x000fe2000784c0ff */
        /* <DEDUP_REMOVED lines=16> */
[----:B------:R-:W1:Y:S01]  /*13240*/  SHFL.IDX PT, R3, R5, RZ, 0x1c1f ;  /* 0x001c1fff05037589 */ /* 0x000e6200000e0000 */
[----:B------:R-:W-:-:S03]  /*13250*/  LOP3.LUT P6, RZ, R16, 0x2, RZ, 0xc0, !PT ;  /* 0x0000000210ff7812 */ /* 0x000fc600078cc0ff */
[----:B------:R-:W4:Y:S01]  /*13260*/  SHFL.IDX PT, R2, R6, RZ, 0x1c1f ;  /* 0x001c1fff06027589 */ /* 0x000f2200000e0000 */
[----:B-1----:R-:W-:-:S05]  /*13270*/  @P4 IADD3 R3, P0, R29, R3, RZ ;  /* 0x000000031d034210 */ /* 0x002fca0007f1e0ff */
[----:B----4-:R-:W-:Y:S01]  /*13280*/  @P4 IMAD.X R2, RZ, RZ, R2, P0 ;  /* 0x000000ffff024224 */ /* 0x010fe200000e0602 */
[----:B------:R-:W-:-:S04]  /*13290*/  LOP3.LUT P0, RZ, R16, 0x4, RZ, 0xc0, !PT ;  /* 0x0000000410ff7812 */ /* 0x000fc8000780c0ff */
[----:B------:R-:W-:-:S04]  /*132a0*/  @P4 LOP3.LUT R3, R3, R2, RZ, 0x3c, !PT ;  /* 0x0000000203034212 */ /* 0x000fc800078e3cff */
[----:B------:R-:W-:-:S04]  /*132b0*/  @P4 LOP3.LUT R2, R3, R2, RZ, 0x3c, !PT ;  /* 0x0000000203024212 */ /* 0x000fc800078e3cff */
[----:B------:R-:W-:-:S05]  /*132c0*/  @P4 LOP3.LUT R3, R3, R2, RZ, 0x3c, !PT ;  /* 0x0000000203034212 */ /* 0x000fca00078e3cff */
[----:B------:R-:W-:Y:S01]  /*132d0*/  @!PT LDS RZ, [RZ] ;  /* 0x00000000fffff984 */ /* 0x000fe20000000800 */
[----:B------:R-:W-:Y:S04]  /*132e0*/  @P4 LDGSTS.E.BYPASS.LTC128B.128 [R0+0x1e400], desc[UR52][R2.64], !P0 ;  /* 0x1e40000002004fae */ /* 0x000fe8000c101d74 */
[----:B------:R-:W-:Y:S04]  /*132f0*/  @P4 LDGSTS.E.BYPASS.LTC128B.128 [R0+0x20400], desc[UR52][R2.64+0x40], !P6 ;  /* 0x2040004002004fae */ /* 0x000fe8000f101d74 */
[----:B------:R1:W-:Y:S01]  /*13300*/  @P4 LDGSTS.E.BYPASS.LTC128B.128 [R0+0x22400], desc[UR52][R2.64+0x80], !P2 ;  /* 0x2240008002004fae */ /* 0x0003e2000d101d74 */
[----:B------:R-:W-:-:S03]  /*13310*/  LOP3.LUT P4, RZ, R16, 0x4, RZ, 0xc0, !PT ;  /* 0x0000000410ff7812 */ /* 0x000fc6000788c0ff */
[----:B-1----:R-:W1:Y:S04]  /*13320*/  SHFL.IDX PT, R3, R5, 0x1, 0x1c1f ;  /* 0x003c1f0005037f89 */ /* 0x002e6800000e0000 */
[----:B------:R-:W4:Y:S01]  /*13330*/  SHFL.IDX PT, R2, R6, 0x1, 0x1c1f ;  /* 0x003c1f0006027f89 */ /* 0x000f2200000e0000 */
[----:B-1----:R-:W-:-:S05]  /*13340*/  @P3 IADD3 R3, P0, R29, R3, RZ ;  /* 0x000000031d033210 */ /* 0x002fca0007f1e0ff */
[----:B----4-:R-:W-:-:S05]  /*13350*/  @P3 IMAD.X R2, RZ, RZ, R2, P0 ;  /* 0x000000ffff023224 */ /* 0x010fca00000e0602 */
[----:B------:R-:W-:-:S04]  /*13360*/  @P3 LOP3.LUT R3, R3, R2, RZ, 0x3c, !PT ;  /* 0x0000000203033212 */ /* 0x000fc800078e3cff */
[----:B------:R-:W-:-:S04]  /*13370*/  @P3 LOP3.LUT R2, R3, R2, RZ, 0x3c, !PT ;  /* 0x0000000203023212 */ /* 0x000fc800078e3cff */
[----:B------:R-:W-:-:S05]  /*13380*/  @P3 LOP3.LUT R3, R3, R2, RZ, 0x3c, !PT ;  /* 0x0000000203033212 */ /* 0x000fca00078e3cff */
[----:B------:R-:W-:Y:S04]  /*13390*/  @P3 LDGSTS.E.BYPASS.LTC128B.128 [R0+0x1ec00], desc[UR52][R2.64], !P4 ;  /* 0x1ec0000002003fae */ /* 0x000fe8000e101d74 */
[----:B------:R-:W-:Y:S04]  /*133a0*/  @P3 LDGSTS.E.BYPASS.LTC128B.128 [R0+0x20c00], desc[UR52][R2.64+0x40], !P6 ;  /* 0x20c0004002003fae */ /* 0x000fe8000f101d74 */
[----:B------:R1:W-:Y:S04]  /*133b0*/  @P3 LDGSTS.E.BYPASS.LTC128B.128 [R0+0x22c00], desc[UR52][R2.64+0x80], !P2 ;  /* 0x22c0008002003fae */ /* 0x0003e8000d101d74 */
[----:B-1----:R-:W1:Y:S04]  /*133c0*/  SHFL.IDX PT, R3, R5, 0x2, 0x1c1f ;  /* 0x005c1f0005037f89 */ /* 0x002e6800000e0000 */
[----:B------:R-:W4:Y:S04]  /*133d0*/  SHFL.IDX PT, R2, R6, 0x2, 0x1c1f ;  /* 0x005c1f0006027f89 */ /* 0x000f2800000e0000 */
[----:B------:R-:W0:Y:S04]  /*133e0*/  SHFL.IDX PT, R5, R5, 0x3, 0x1c1f ;  /* 0x007c1f0005057f89 */ /* 0x000e2800000e0000 */
[----:B------:R-:W0:Y:S01]  /*133f0*/  SHFL.IDX PT, R6, R6, 0x3, 0x1c1f ;  /* 0x007c1f0006067f89 */ /* 0x000e2200000e0000 */
[----:B-1----:R-:W-:-:S05]  /*13400*/  @P1 IADD3 R3, P0, R29, R3, RZ ;  /* 0x000000031d031210 */ /* 0x002fca0007f1e0ff */
[----:B----4-:R-:W-:-:S05]  /*13410*/  @P1 IMAD.X R2, RZ, RZ, R2, P0 ;  /* 0x000000ffff021224 */ /* 0x010fca00000e0602 */
[----:B------:R-:W-:-:S04]  /*13420*/  @P1 LOP3.LUT R3, R3, R2, RZ, 0x3c, !PT ;  /* 0x0000000203031212 */ /* 0x000fc800078e3cff */
[----:B------:R-:W-:-:S04]  /*13430*/  @P1 LOP3.LUT R2, R3, R2, RZ, 0x3c, !PT ;  /* 0x0000000203021212 */ /* 0x000fc800078e3cff */
[----:B------:R-:W-:-:S05]  /*13440*/  @P1 LOP3.LUT R3, R3, R2, RZ, 0x3c, !PT ;  /* 0x0000000203031212 */ /* 0x000fca00078e3cff */
[----:B------:R1:W-:Y:S04]  /*13450*/  @P1 LDGSTS.E.BYPASS.LTC128B.128 [R0+0x1f400], desc[UR52][R2.64], !P4 ;  /* 0x1f40000002001fae */ /* 0x0003e8000e101d74 */
[----:B------:R1:W-:Y:S04]  /*13460*/  @P1 LDGSTS.E.BYPASS.LTC128B.128 [R0+0x21400], desc[UR52][R2.64+0x40], !P6 ;  /* 0x2140004002001fae */ /* 0x0003e8000f101d74 */
[----:B0-----:R1:W-:Y:S02]  /*13470*/  @P1 LDGSTS.E.BYPASS.LTC128B.128 [R0+0x23400], desc[UR52][R2.64+0x80], !P2 ;  /* 0x2340008002001fae */ /* 0x0013e4000d101d74 */
.L_x_4855:
[C---:B------:R-:W-:Y:S02]  /*13480*/  LOP3.LUT P3, RZ, R16.reuse, 0x4, RZ, 0xc0, !PT ;  /* 0x0000000410ff7812 */ /* 0x040fe4000786c0ff */
[----:B------:R-:W-:Y:S02]  /*13490*/  LOP3.LUT P1, RZ, R16, 0x2, RZ, 0xc0, !PT ;  /* 0x0000000210ff7812 */ /* 0x000fe4000782c0ff */
[----:B01----:R-:W-:-:S05]  /*134a0*/  @P5 IADD3 R2, P0, R29, R5, RZ ;  /* 0x000000051d025210 */ /* 0x003fca0007f1e0ff */
[----:B------:R-:W-:Y:S01]  /*134b0*/  @P5 IMAD.X R3, RZ, RZ, R6, P0 ;  /* 0x000000ffff035224 */ /* 0x000fe200000e0606 */
[----:B------:R-:W-:-:S04]  /*134c0*/  PLOP3.LUT P0, PT, PT, PT, PT, 0x80, 0x0 ;  /* 0x000000000000781c */ /* 0x000fc80003f0f070 */
[----:B------:R-:W-:Y:S01]  /*134d0*/  @!PT LDS RZ, [RZ] ;  /* 0x00000000fffff984 */ /* 0x000fe20000000800 */
[----:B------:R-:W-:Y:S01]  /*134e0*/  @!PT LDS RZ, [RZ] ;  /* 0x00000000fffff984 */ /* 0x000fe20000000800 */
[----:B------:R-:W-:Y:S01]  /*134f0*/  @!PT LDS RZ, [RZ] ;  /* 0x00000000fffff984 */ /* 0x000fe20000000800 */
[----:B------:R0:W-:Y:S04]  /*13500*/  @P5 LDGSTS.E.BYPASS.LTC128B.128 [R0+0x1fc00], desc[UR52][R2.64], !P3 ;  /* 0x1fc0000002005fae */ /* 0x0001e8000d901d74 */
[----:B------:R0:W-:Y:S04]  /*13510*/  @P5 LDGSTS.E.BYPASS.LTC128B.128 [R0+0x21c00], desc[UR52][R2.64+0x40], !P1 ;  /* 0x21c0004002005fae */ /* 0x0001e8000c901d74 */
[----:B------:R0:W-:Y:S01]  /*13520*/  @P5 LDGSTS.E.BYPASS.LTC128B.128 [R0+0x23c00], desc[UR52][R2.64+0x80], !P2 ;  /* 0x23c0008002005fae */ /* 0x0001e2000d101d74 */
[----:B------:R-:W-:Y:S01]  /*13530*/  NOP ;  /* 0x0000000000007918 */ /* 0x000fe20000000000 */
.L_x_4773:
        /* <DEDUP_REMOVED lines=11> */
.L_x_4774:
[----:B------:R-:W-:Y:S01]  /*135f0*/  VIADD R0, R18, 0x18400 ;  /* 0x0001840012007836 */ /* 0x000fe20000000000 */
[----:B------:R0:W-:Y:S06]  /*13600*/  SYNCS.ARRIVE.TRANS64.A1T0 RZ, [R4+URZ+0x2a830], RZ ;  /* 0x02a830ff04ff79a7 */ /* 0x0001ec000810003f */
[----:B------:R-:W-:Y:S05]  /*13610*/  WARPSYNC.ALL ;  /* 0x0000000000007948 */ /* 0x000fea0003800000 */
[----:B------:R-:W-:Y:S01]  /*13620*/  BAR.SYNC.DEFER_BLOCKING 0x8, 0x180 ;  /* 0x0206000000007b1d */ /* 0x000fe20000010000 */
[----:B------:R-:W-:-:S05]  /*13630*/  LOP3.LUT P0, RZ, R0, 0x1bf, RZ, 0xc0, !PT ;  /* 0x000001bf00ff7812 */ /* 0x000fca000780c0ff */
[----:B------:R-:W-:Y:S08]  /*13640*/  BSSY B6, `(.L_x_4775) ;  /* 0x0000012000067945 */ /* 0x000ff00003800000 */
[----:B------:R-:W-:Y:S05]  /*13650*/  @!P0 BRA `(.L_x_4776) ;  /* 0x0000000000408947 */ /* 0x000fea0003800000 */
[----:B------:R-:W-:Y:S01]  /*13660*/  MOV R2, 0x0 ;  /* 0x0000000000027802 */ /* 0x000fe20000000f00 */
[----:B------:R-:W-:Y:S01]  /*13670*/  ULDC.64 UR6, c[0x4][0x1b0] ;  /* 0x01006c0000067ab9 */ /* 0x000fe20000000a00 */
[----:B------:R-:W-:Y:S01]  /*13680*/  ULDC.64 UR8, c[0x4][0x1b8] ;  /* 0x01006e0000087ab9 */ /* 0x000fe20000000a00 */
[----:B------:R-:W-:Y:S01]  /*13690*/  ULDC.64 UR4, c[0x4][0xd0] ;  /* 0x0100340000047ab9 */ /* 0x000fe20000000a00 */
[----:B0-23--:R-:W-:Y:S02]  /*136a0*/  IMAD.U32 R4, RZ, RZ, UR6 ;  /* 0x00000006ff047e24 */ /* 0x00dfe4000f8e00ff */
        /* <DEDUP_REMOVED lines=11> */
.L_x_4776:
[----:B------:R-:W-:Y:S05]  /*13760*/  BSYNC B6 ;  /* 0x0000000000067941 */ /* 0x000fea0003800000 */
.L_x_4775:
[----:B------:R1:W5:Y:S01]  /*13770*/  LDL R7, [R1+0x4] ;  /* 0x0000040001077983 */ /* 0x0003620000100800 */
[----:B------:R-:W-:Y:S01]  /*13780*/  UISETP.NE.AND UP0, UPT, UR50, URZ, UPT ;  /* 0x0000003f3200728c */ /* 0x000fe2000bf05270 */
[----:B------:R-:W4:Y:S01]  /*13790*/  S2R R20, SR_TID.X ;  /* 0x0000000000147919 */ /* 0x000f220000002100 */
[----:B------:R-:W-:Y:S01]  /*137a0*/  R2UR UR6, R28 ;  /* 0x000000001c0672ca */ /* 0x000fe200000e0000 */
[----:B------:R-:W-:-:S03]  /*137b0*/  ULDC.64 UR8, c[0x0][0x2d8] ;  /* 0x0000b60000087ab9 */ /* 0x000fc60000000a00 */
[----:B------:R-:W-:Y:S02]  /*137c0*/  PLOP3.LUT P0, PT, PT, PT, UP0, 0x80, 0x0 ;  /* 0x000000000000781c */ /* 0x000fe40003f0f008 */
[C---:B------:R-:W-:Y:S02]  /*137d0*/  LOP3.LUT P3, RZ, R16.reuse, 0x400, RZ, 0xc0, !PT ;  /* 0x0000040010ff7812 */ /* 0x040fe4000786c0ff */
[C---:B------:R-:W-:Y:S01]  /*137e0*/  LOP3.LUT P4, RZ, R16.reuse, 0x200, RZ, 0xc0, !PT ;  /* 0x0000020010ff7812 */ /* 0x040fe2000788c0ff */
[----:B------:R-:W-:Y:S01]  /*137f0*/  @UP0 ULDC UR4, c[0x0][0x44c] ;  /* 0x0001130000040ab9 */ /* 0x000fe20000000800 */
[----:B------:R-:W-:Y:S02]  /*13800*/  LOP3.LUT P5, RZ, R16, 0x100, RZ, 0xc0, !PT ;  /* 0x0000010010ff7812 */ /* 0x000fe400078ac0ff */
[C---:B----4-:R-:W-:Y:S01]  /*13810*/  LOP3.LUT R2, R20.reuse, 0x7f, RZ, 0xc0, !PT ;  /* 0x0000007f14027812 */ /* 0x050fe200078ec0ff */
[----:B------:R-:W-:-:S03]  /*13820*/  IMAD.SHL.U32 R20, R20, 0x20, RZ ;  /* 0x0000002014147824 */ /* 0x000fc600078e00ff */
[----:B------:R-:W-:Y:S02]  /*13830*/  SHF.R.U32.HI R2, RZ, 0x2, R2 ;  /* 0x00000002ff027819 */ /* 0x000fe40000011602 */
[----:B------:R-:W-:-:S04]  /*13840*/  LOP3.LUT R20, R20, 0x60, RZ, 0xc0, !PT ;  /* 0x0000006014147812 */ /* 0x000fc800078ec0ff */
[----:B------:R-:W-:-:S05]  /*13850*/  LOP3.LUT R2, R2, R20, RZ, 0xfc, !PT ;  /* 0x0000001402027212 */ /* 0x000fca00078efcff */
[----:B------:R-:W-:-:S04]  /*13860*/  VIADD R0, R2, UR42 ;  /* 0x0000002a02007c36 */ /* 0x000fc80008000000 */
        /* <DEDUP_REMOVED lines=10> */
[----:B------:R-:W4:Y:S01]  /*13910*/  S2R R20, SR_TID.X ;  /* 0x0000000000147919 */ /* 0x000f220000002100 */
[----:B0-23--:R-:W-:-:S08]  /*13920*/  SHF.R.S32.HI R4, RZ, 0x1f, R2 ;  /* 0x0000001fff047819 */ /* 0x00dfd00000011402 */
[----:B------:R-:W-:-:S03]  /*13930*/  UIMAD.WIDE.U32 UR4, UR4, UR8, URZ ;  /* 0x00000008040472a5 */ /* 0x000fc6000f8e003f */
[----:B------:R-:W-:Y:S01]  /*13940*/  ULDC.64 UR8, c[0x0][0x2e0] ;  /* 0x0000b80000087ab9 */ /* 0x000fe20000000a00 */
[----:B------:R-:W-:Y:S02]  /*13950*/  UIADD3 UR5, UR5, UR7, URZ ;  /* 0x0000000705057290 */ /* 0x000fe4000fffe03f */
[----:B------:R-:W-:Y:S01]  /*13960*/  UIMAD UR6, UR6, UR8, URZ ;  /* 0x00000008060672a4 */ /* 0x000fe2000f8e023f */
[----:B------:R-:W-:Y:S01]  /*13970*/  IMAD.MOV R3, RZ, RZ, -R2 ;  /* 0x000000ffff037224 */ /* 0x000fe200078e0a02 */
[----:B------:R-:W-:Y:S02]  /*13980*/  UIMAD.WIDE.U32 UR4, UR36, UR8, UR4 ;  /* 0x00000008240472a5 */ /* 0x000fe4000f8e0004 */
[----:B------:R-:W-:Y:S01]  /*13990*/  UIMAD UR6, UR36, UR9, UR6 ;  /* 0x00000009240672a4 */ /* 0x000fe2000f8e0206 */
[----:B------:R-:W-:Y:S02]  /*139a0*/  ULDC UR7, c[0x0][0x448] ;  /* 0x0001120000077ab9 */ /* 0x000fe40000000800 */
[----:B------:R-:W-:Y:S01]  /*139b0*/  ULDC.64 UR8, c[0x0][0x2d0] ;  /* 0x0000b40000087ab9 */ /* 0x000fe20000000a00 */
[----:B------:R-:W-:Y:S01]  /*139c0*/  UIADD3 UR5, UR5, UR6, URZ ;  /* 0x0000000605057290 */ /* 0x000fe2000fffe03f */
[----:B------:R-:W-:-:S02]  /*139d0*/  IMAD R0, R3, UR7, R0 ;  /* 0x0000000703007c24 */ /* 0x000fc4000f8e0200 */
[----:B------:R-:W-:Y:S02]  /*139e0*/  IMAD R4, R4, UR8, RZ ;  /* 0x0000000804047c24 */ /* 0x000fe4000f8e02ff */
[----:B------:R-:W-:Y:S02]  /*139f0*/  IMAD.U32 R3, RZ, RZ, UR8 ;  /* 0x00000008ff037e24 */ /* 0x000fe4000f8e00ff */
[C---:B------:R-:W-:Y:S02]  /*13a00*/  IMAD R4, R2.reuse, UR9, R4 ;  /* 0x0000000902047c24 */ /* 0x040fe4000f8e0204 */
[----:B------:R-:W-:Y:S01]  /*13a10*/  IMAD.WIDE.U32 R2, R2, R3, UR4 ;  /* 0x0000000402027e25 */ /* 0x000fe2000f8e0003 */
[----:B------:R-:W-:-:S03]  /*13a20*/  ULDC.64 UR4, c[0x0][0x2c8] ;  /* 0x0000b20000047ab9 */ /* 0x000fc60000000a00 */
[----:B------:R-:W-:Y:S01]  /*13a30*/  IMAD.IADD R3, R3, 0x1, R4 ;  /* 0x0000000103037824 */ /* 0x000fe200078e0204 */
[----:B------:R-:W-:Y:S01]  /*13a40*/  SHF.R.S32.HI R4, RZ, 0x1f, R0 ;  /* 0x0000001fff047819 */ /* 0x000fe20000011400 */
[----:B------:R-:W-:-:S04]  /*13a50*/  IMAD.WIDE.U32 R2, R0, UR4, R2 ;  /* 0x0000000400027c25 */ /* 0x000fc8000f8e0002 */
[----:B------:R-:W-:-:S04]  /*13a60*/  IMAD R4, R4, UR4, RZ ;  /* 0x0000000404047c24 */ /* 0x000fc8000f8e02ff */
[----:B------:R-:W-:Y:S01]  /*13a70*/  IMAD R4, R0, UR5, R4 ;  /* 0x0000000500047c24 */ /* 0x000fe2000f8e0204 */
[----:B------:R-:W-:Y:S02]  /*13a80*/  ULDC.64 UR4, c[0x0][0x280] ;  /* 0x0000a00000047ab9 */ /* 0x000fe40000000a00 */
[----:B------:R-:W-:Y:S01]  /*13a90*/  IADD3 R0, P0, R2, UR4, RZ ;  /* 0x0000000402007c10 */ /* 0x000fe2000ff1e0ff */
[----:B------:R-:W-:Y:S01]  /*13aa0*/  UMOV UR4, 0xffffffff ;  /* 0xffffffff00047882 */ /* 0x000fe20000000000 */
[----:B----4-:R-:W-:Y:S02]  /*13ab0*/  LOP3.LUT R20, R20, 0x7f, RZ, 0xc0, !PT ;  /* 0x0000007f14147812 */ /* 0x010fe400078ec0ff */
[----:B------:R-:W-:Y:S02]  /*13ac0*/  IADD3.X R4, R3, UR5, R4, P0, !PT ;  /* 0x0000000503047c10 */ /* 0x000fe400087fe404 */
[----:B------:R-:W-:Y:S01]  /*13ad0*/  SHF.R.U32.HI R8, RZ, 0x2, R20 ;  /* 0x00000002ff087819 */ /* 0x000fe20000011614 */
[----:B-1----:R-:W-:Y:S06]  /*13ae0*/  BRA.DIV UR4, `(.L_x_4777) ;  /* 0x0000003a04787947 */ /* 0x002fec000b800000 */
[----:B------:R-:W0:Y:S01]  /*13af0*/  SHFL.IDX PT, R3, R0, RZ, 0x1c1f ;  /* 0x001c1fff00037589 */ /* 0x000e2200000e0000 */
[----:B------:R-:W-:-:S03]  /*13b00*/  VIADD R5, R8, UR42 ;  /* 0x0000002a08057c36 */ /* 0x000fc60008000000 */
[----:B------:R-:W1:Y:S02]  /*13b10*/  SHFL.IDX PT, R2, R4, RZ, 0x1c1f ;  /* 0x001c1fff04027589 */ /* 0x000e6400000e0000 */
[----:B------:R-:W-:-:S13]  /*13b20*/  ISETP.GE.AND P1, PT, R5, UR40, PT ;  /* 0x0000002805007c0c */ /* 0x000fda000bf26270 */
[----:B0-----:R-:W-:-:S05]  /*13b30*/  @!P1 IADD3 R3, P0, R29, R3, RZ ;  /* 0x000000031d039210 */ /* 0x001fca0007f1e0ff */
[----:B-1----:R-:W-:-:S05]  /*13b40*/  @!P1 IMAD.X R2, RZ, RZ, R2, P0 ;  /* 0x000000ffff029224 */ /* 0x002fca00000e0602 */
[----:B------:R-:W-:-:S04]  /*13b50*/  @!P1 LOP3.LUT R3, R3, R2, RZ, 0x3c, !PT ;  /* 0x0000000203039212 */ /* 0x000fc800078e3cff */
[----:B------:R-:W-:-:S04]  /*13b60*/  @!P1 LOP3.LUT R2, R3, R2, RZ, 0x3c, !PT ;  /* 0x0000000203029212 */ /* 0x000fc800078e3cff */
[----:B------:R-:W-:-:S05]  /*13b70*/  @!P1 LOP3.LUT R3, R3, R2, RZ, 0x3c, !PT ;  /* 0x0000000203039212 */ /* 0x000fca00078e3cff */
[----:B------:R-:W-:Y:S01]  /*13b80*/  @!PT LDS RZ, [RZ] ;  /* 0x00000000fffff984 */ /* 0x000fe20000000800 */
[----:B-----5:R-:W-:Y:S04]  /*13b90*/  @!P1 LDGSTS.E.BYPASS.LTC128B.128 [R7+0x18400], desc[UR52][R2.64], !P3 ;  /* 0x1840000002079fae */ /* 0x020fe8000d901d74 */
[----:B------:R-:W-:Y:S04]  /*13ba0*/  @!P1 LDGSTS.E.BYPASS.LTC128B.128 [R7+0x1a400], desc[UR52][R2.64+0x40], !P4 ;  /* 0x1a40004002079fae */ /* 0x000fe8000e101d74 */
[----:B------:R0:W-:Y:S02]  /*13bb0*/  @!P1 LDGSTS.E.BYPASS.LTC128B.128 [R7+0x1c400], desc[UR52][R2.64+0x80], !P5 ;  /* 0x1c40008002079fae */ /* 0x0001e4000e901d74 */
[----:B0-----:R-:W-:-:S02]  /*13bc0*/  VIADD R2, R5, 0x20 ;  /* 0x0000002005027836 */ /* 0x001fc40000000000 */
[----:B------:R-:W0:Y:S03]  /*13bd0*/  SHFL.IDX PT, R3, R0, 0x1, 0x1c1f ;  /* 0x003c1f0000037f89 */ /* 0x000e2600000e0000 */
[----:B------:R-:W-:Y:S02]  /*13be0*/  ISETP.GE.AND P1, PT, R2, UR40, PT ;  /* 0x0000002802007c0c */ /* 0x000fe4000bf26270 */
        /* <DEDUP_REMOVED lines=11> */
[----:B------:R-:W-:Y:S01]  /*13ca0*/  ISETP.GE.AND P1, PT, R2, UR40, PT ;  /* 0x0000002802007c0c */ /* 0x000fe2000bf26270 */
        /* <DEDUP_REMOVED lines=11> */
.L_x_4864:
        /* <DEDUP_REMOVED lines=8> */
[----:B------:R0:W-:Y:S04]  /*13de0*/  @!P0 LDGSTS.E.BYPASS.LTC128B.128 [R7+0x1bc00], desc[UR52][R2.64+0x40], !P4 ;  /* 0x1bc0004002078fae */ /* 0x0001e8000e101d74 */
[----:B------:R0:W-:Y:S01]  /*13df0*/  @!P0 LDGSTS.E.BYPASS.LTC128B.128 [R7+0x1dc00], desc[UR52][R2.64+0x80], !P5 ;  /* 0x1dc0008002078fae */ /* 0x0001e2000e901d74 */
[----:B------:R-:W-:Y:S01]  /*13e00*/  PLOP3.LUT P0, PT, PT, PT, PT, 0x80, 0x0 ;  /* 0x000000000000781c */ /* 0x000fe20003f0f070 */
[----:B------:R-:W-:-:S12]  /*13e10*/  NOP ;  /* 0x0000000000007918 */ /* 0x000fd80000000000 */
.L_x_4778:
        /* <DEDUP_REMOVED lines=18> */
.L_x_4865:
[----:B------:R-:W-:Y:S05]  /*13f40*/  BSYNC B0 ;  /* 0x0000000000007941 */ /* 0x000fea0003800000 */
.L_x_4779:
[----:B------:R-:W-:-:S04]  /*13f50*/  UIADD3 UR4, UR44, -0x2, URZ ;  /* 0xfffffffe2c047890 */ /* 0x000fc8000fffe03f */
[----:B------:R-:W-:-:S06]  /*13f60*/  UISETP.GE.AND UP0, UPT, UR4, UR45, UPT ;  /* 0x0000002d0400728c */ /* 0x000fcc000bf06270 */
[----:B------:R-:W-:-:S13]  /*13f70*/  PLOP3.LUT P0, PT, PT, PT, UP0, 0x40, 0x0 ;  /* 0x000000000000781c */ /* 0x000fda0003f0e808 */
[----:B------:R-:W-:Y:S05]  /*13f80*/  @P0 BRA `(.L_x_4781) ;  /* 0x00000014003c0947 */ /* 0x000fea0003800000 */
[----:B------:R-:W-:Y:S02]  /*13f90*/  IMAD.MOV.U32 R5, RZ, RZ, R23 ;  /* 0x000000ffff057224 */ /* 0x000fe400078e0017 */
[----:B------:R-:W-:Y:S02]  /*13fa0*/  IMAD.MOV.U32 R6, RZ, RZ, R24 ;  /* 0x000000ffff067224 */ /* 0x000fe400078e0018 */
[----:B------:R-:W-:-:S07]  /*13fb0*/  IMAD.U32 R21, RZ, RZ, UR4 ;  /* 0x00000004ff157e24 */ /* 0x000fce000f8e00ff */
.L_x_4801:
[----:B0--3--:R-:W0:Y:S01]  /*13fc0*/  LDC R3, c[0x0][0x430] ;  /* 0x00010c00ff037b82 */ /* 0x009e220000000800 */
[----:B-1----:R-:W1:Y:S01]  /*13fd0*/  S2R R2, SR_TID.X ;  /* 0x0000000000027919 */ /* 0x002e620000002100 */
[----:B------:R-:W-:Y:S05]  /*13fe0*/  YIELD ;  /* 0x0000000000007946 */ /* 0x000fea0003800000 */
[----:B------:R-:W-:Y:S01]  /*13ff0*/  ULDC UR4, c[0x0][0x430] ;  /* 0x00010c0000047ab9 */ /* 0x000fe20000000800 */
[----:B0-----:R-:W-:Y:S02]  /*14000*/  ISETP.NE.AND P0, PT, R3, 0x1, PT ;  /* 0x000000010300780c */ /* 0x001fe40003f05270 */
[C---:B-12---:R-:W-:Y:S01]  /*14010*/  LOP3.LUT R0, R2.reuse, 0x7f, RZ, 0xc0, !PT ;  /* 0x0000007f02007812 */ /* 0x046fe200078ec0ff */
[----:B------:R-:W-:-:S10]  /*14020*/  IMAD.SHL.U32 R2, R2, 0x20, RZ ;  /* 0x0000002002027824 */ /* 0x000fd400078e00ff */
[----:B------:R-:W0:Y:S01]  /*14030*/  @P0 LDC R4, c[0x0][0x434] ;  /* 0x00010d00ff040b82 */ /* 0x000e220000000800 */
[----:B------:R-:W-:Y:S02]  /*14040*/  SHF.R.U32.HI R3, RZ, 0x2, R0 ;  /* 0x00000002ff037819 */ /* 0x000fe40000011600 */
[----:B------:R-:W-:-:S03]  /*14050*/  LOP3.LUT R2, R2, 0x60, RZ, 0xc0, !PT ;  /* 0x0000006002027812 */ /* 0x000fc600078ec0ff */
[----:B------:R-:W-:Y:S02]  /*14060*/  IMAD R3, R21, 0x80, R3 ;  /* 0x0000008015037824 */ /* 0x000fe400078e0203 */
[----:B------:R-:W1:Y:S03]  /*14070*/  @P0 LDC R0, c[0x0][0x438] ;  /* 0x00010e00ff000b82 */ /* 0x000e660000000800 */
[----:B------:R-:W-:-:S05]  /*14080*/  IADD3 R3, R2, R3, R31 ;  /* 0x0000000302037210 */ /* 0x000fca0007ffe01f */
[----:B------:R-:W-:Y:S02]  /*14090*/  IMAD.MOV.U32 R2, RZ, RZ, R3 ;  /* 0x000000ffff027224 */ /* 0x000fe400078e0003 */
[----:B0-----:R-:W-:-:S05]  /*140a0*/  @P0 IMAD.HI.U32 R4, R3, R4, RZ ;  /* 0x0000000403040227 */ /* 0x001fca00078e00ff */
[----:B-1----:R-:W-:-:S05]  /*140b0*/  @P0 SHF.R.U32.HI R2, RZ, R0, R4 ;  /* 0x00000000ff020219 */ /* 0x002fca0000011604 */
[----:B------:R-:W-:-:S04]  /*140c0*/  IMAD.MOV R7, RZ, RZ, -R2 ;  /* 0x000000ffff077224 */ /* 0x000fc800078e0a02 */
[----:B------:R-:W-:Y:S01]  /*140d0*/  IMAD R7, R7, UR4, R3 ;  /* 0x0000000407077c24 */ /* 0x000fe2000f8e0203 */
[----:B------:R-:W-:Y:S01]  /*140e0*/  ULDC.64 UR4, c[0x0][0x428] ;  /* 0x00010a0000047ab9 */ /* 0x000fe20000000a00 */
[----:B------:R-:W-:Y:S01]  /*140f0*/  SHF.R.S32.HI R3, RZ, 0x1f, R2 ;  /* 0x0000001fff037819 */ /* 0x000fe20000011402 */
[----:B------:R-:W-:-:S04]  /*14100*/  IMAD R0, R30, UR4, RZ ;  /* 0x000000041e007c24 */ /* 0x000fc8000f8e02ff */
[C---:B------:R-:W-:Y:S02]  /*14110*/  IMAD R0, R26.reuse, UR5, R0 ;  /* 0x000000051a007c24 */ /* 0x040fe4000f8e0200 */
[----:B------:R-:W-:Y:S01]  /*14120*/  IMAD.WIDE.U32 R2, R26, UR4, R2 ;  /* 0x000000041a027c25 */ /* 0x000fe2000f8e0002 */
[----:B------:R-:W-:-:S03]  /*14130*/  ULDC.64 UR4, c[0x0][0x418] ;  /* 0x0001060000047ab9 */ /* 0x000fc60000000a00 */
[----:B------:R-:W-:Y:S01]  /*14140*/  IMAD.IADD R0, R0, 0x1, R3 ;  /* 0x0000000100007824 */ /* 0x000fe200078e0203 */
[----:B------:R-:W-:-:S04]  /*14150*/  LEA R8, P0, R2, UR4, 0x2 ;  /* 0x0000000402087c11 */ /* 0x000fc8000f8010ff */
[----:B------:R-:W-:-:S05]  /*14160*/  LEA.HI.X R9, R2, UR5, R0, 0x2, P0 ;  /* 0x0000000502097c11 */ /* 0x000fca00080f1400 */
[----:B------:R-:W2:Y:S01]  /*14170*/  LDG.E R8, desc[UR52][R8.64] ;  /* 0x0000003408087981 */ /* 0x000ea2000c1e1900 */
[----:B------:R-:W-:Y:S01]  /*14180*/  IMAD.U32 R10, RZ, RZ, UR48 ;  /* 0x00000030ff0a7e24 */ /* 0x000fe2000f8e00ff */
[----:B------:R-:W-:Y:S01]  /*14190*/  ISETP.GT.AND P1, PT, R21, UR45, PT ;  /* 0x0000002d15007c0c */ /* 0x000fe2000bf24270 */
[----:B------:R-:W-:Y:S02]  /*141a0*/  VIADD R23, R5, 0x1 ;  /* 0x0000000105177836 */ /* 0x000fe40000000000 */
[----:B------:R-:W-:Y:S01]  /*141b0*/  VIADD R21, R21, 0xffffffff ;  /* 0xffffffff15157836 */ /* 0x000fe20000000000 */
[----:B------:R-:W-:Y:S02]  /*141c0*/  ISETP.NE.AND P2, PT, R10, 0x3, PT ;  /* 0x000000030a00780c */ /* 0x000fe40003f45270 */
[----:B------:R-:W-:-:S04]  /*141d0*/  ISETP.NE.AND P0, PT, R23, 0x2, PT ;  /* 0x000000021700780c */ /* 0x000fc80003f05270 */
[----:B------:R-:W-:Y:S02]  /*141e0*/  SEL R24, RZ, 0x1, P0 ;  /* 0x00000001ff187807 */ /* 0x000fe40000000000 */
[----:B------:R-:W-:Y:S02]  /*141f0*/  SEL R23, R23, RZ, P0 ;  /* 0x000000ff17177207 */ /* 0x000fe40000000000 */
[----:B------:R-:W-:Y:S02]  /*14200*/  LOP3.LUT R24, R6, R24, RZ, 0x3c, !PT ;  /* 0x0000001806187212 */ /* 0x000fe400078e3cff */
[----:B--2---:R-:W-:Y:S01]  /*14210*/  SHF.R.S32.HI R10, RZ, 0x1f, R8 ;  /* 0x0000001fff0a7819 */ /* 0x004fe20000011408 */
[----:B------:R-:W-:Y:S06]  /*14220*/  @!P2 BRA `(.L_x_4782) ;  /* 0x000000000004a947 */ /* 0x000fec0003800000 */
[----:B------:R-:W-:Y:S01]  /*14230*/  BPT.TRAP 0x1 ;  /* 0x000000040000795c */ /* 0x000fe20000300000 */
.L_x_4782:
[----:B------:R-:W-:Y:S01]  /*14240*/  IMAD R4, R23, 0x8, R18 ;  /* 0x0000000817047824 */ /* 0x000fe200078e0212 */
[----:B------:R-:W-:Y:S01]  /*14250*/  SHF.L.U32 R20, R24, 0x1f, RZ ;  /* 0x0000001f18147819 */ /* 0x000fe200000006ff */
[----:B------:R-:W-:Y:S01]  /*14260*/  BSSY B0, `(.L_x_4783) ;  /* 0x0000004000007945 */ /* 0x000fe20003800000 */
[----:B------:R-:W-:Y:S02]  /*14270*/  SHF.R.S32.HI R9, RZ, 0x1f, R7 ;  /* 0x0000001fff097819 */ /* 0x000fe40000011407 */
[----:B------:R-:W0:Y:S02]  /*14280*/  SYNCS.PHASECHK.TRANS64.TRYWAIT P0, [R4+URZ+0x2a880], R20 ;  /* 0x02a88014040075a7 */ /* 0x000e24000800017f */
[----:B0-----:R-:W-:Y:S05]  /*14290*/  @!P0 BRA `(.L_x_4784) ;  /* 0x0000003400f88947 */ /* 0x001fea0003800000 */
.L_x_4866:
[----:B------:R-:W-:Y:S05]  /*142a0*/  BSYNC B0 ;  /* 0x0000000000007941 */ /* 0x000fea0003800000 */
.L_x_4783:
[----:B------:R-:W-:Y:S01]  /*142b0*/  ULDC.64 UR4, c[0x0][0x328] ;  /* 0x0000ca0000047ab9 */ /* 0x000fe20000000a00 */
[----:B------:R-:W-:Y:S01]  /*142c0*/  ULDC.64 UR6, c[0x0][0x318] ;  /* 0x0000c60000067ab9 */ /* 0x000fe20000000a00 */
[----:B------:R-:W-:Y:S01]  /*142d0*/  IMAD R0, R9, UR4, RZ ;  /* 0x0000000409007c24 */ /* 0x000fe2000f8e02ff */
[C---:B------:R-:W-:Y:S01]  /*142e0*/  LOP3.LUT P4, RZ, R16.reuse, 0x4, RZ, 0xc0, !PT ;  /* 0x0000000410ff7812 */ /* 0x040fe2000788c0ff */
[C---:B------:R-:W-:Y:S01]  /*142f0*/  IMAD.WIDE.U32 R2, R7.reuse, UR4, RZ ;  /* 0x0000000407027c25 */ /* 0x040fe2000f8e00ff */
[C---:B------:R-:W-:Y:S02]  /*14300*/  LOP3.LUT P3, RZ, R16.reuse, 0x2, RZ, 0xc0, !PT ;  /* 0x0000000210ff7812 */ /* 0x040fe4000786c0ff */
[----:B------:R-:W-:Y:S01]  /*14310*/  LOP3.LUT P2, RZ, R16, 0x1, RZ, 0xc0, !PT ;  /* 0x0000000110ff7812 */ /* 0x000fe2000784c0ff */
[----:B------:R-:W-:Y:S01]  /*14320*/  IMAD R0, R7, UR5, R0 ;  /* 0x0000000507007c24 */ /* 0x000fe2000f8e0200 */
[----:B------:R-:W-:Y:S01]  /*14330*/  ULDC.64 UR4, c[0x0][0x338] ;  /* 0x0000ce0000047ab9 */ /* 0x000fe20000000a00 */
[----:B------:R-:W-:-:S02]  /*14340*/  IMAD R35, R23, 0x6000, R37 ;  /* 0x0000600017237824 */ /* 0x000fc400078e0225 */
        /* <DEDUP_REMOVED lines=13> */
[----:B------:R-:W1:Y:S04]  /*14420*/  SHFL.IDX PT, R2, R25, RZ, 0x1c1f ;  /* 0x001c1fff19027589 */ /* 0x000e6800000e0000 */
[----:B------:R-:W2:Y:S01]  /*14430*/  SHFL.IDX PT, R0, R27, RZ, 0x1c1f ;  /* 0x001c1fff1b007589 */ /* 0x000ea200000e0000 */
        /* <DEDUP_REMOVED lines=17> */
[----:B------:R1:W2:Y:S04]  /*14550*/  SHFL.IDX PT, R35, R27, 0x3, 0x1c1f ;  /* 0x007c1f001b237f89 */ /* 0x0002a800000e0000 */
[----:B------:R-:W-:Y:S04]  /*14560*/  LDGSTS.E.BYPASS.LTC128B.128 [R0+0xd400], desc[UR52][R2.64], !P4 ;  /* 0x0d40000002007fae */ /* 0x000fe8000e101d74 */
[----:B------:R-:W-:Y:S04]  /*14570*/  LDGSTS.E.BYPASS.LTC128B.128 [R0+0xf400], desc[UR52][R2.64+0x40], !P3 ;  /* 0x0f40004002007fae */ /* 0x000fe8000d901d74 */
[----:B------:R3:W-:Y:S04]  /*14580*/  LDGSTS.E.BYPASS.LTC128B.128 [R0+0x11400], desc[UR52][R2.64+0x80], !P2 ;  /* 0x1140008002007fae */ /* 0x0007e8000d101d74 */
[----:B--23--:R1:W3:Y:S02]  /*14590*/  SHFL.IDX PT, R2, R25, 0x3, 0x1c1f ;  /* 0x007c1f0019027f89 */ /* 0x00c2e400000e0000 */
.L_x_4876:
[----:B---3--:R-:W-:-:S05]  /*145a0*/  IADD3 R2, P0, R29, R2, RZ ;  /* 0x000000021d027210 */ /* 0x008fca0007f1e0ff */
        /* <DEDUP_REMOVED lines=9> */
.L_x_4786:
        /* <DEDUP_REMOVED lines=11> */
.L_x_4787:
[----:B------:R2:W-:Y:S01]  /*146f0*/  SYNCS.ARRIVE.TRANS64.A1T0 RZ, [R4+URZ+0x2a870], RZ ;  /* 0x02a870ff04ff79a7 */ /* 0x0005e2000810003f */
[----:B------:R-:W-:Y:S05]  /*14700*/  @!P3 BRA `(.L_x_4788) ;  /* 0x000000000004b947 */ /* 0x000fea0003800000 */
[----:B------:R-:W-:Y:S01]  /*14710*/  BPT.TRAP 0x1 ;  /* 0x000000040000795c */ /* 0x000fe20000300000 */
.L_x_4788:
[----:B------:R-:W3:Y:S01]  /*14720*/  SYNCS.PHASECHK.TRANS64.TRYWAIT P0, [R4+URZ+0x2a840], R20 ;  /* 0x02a84014040075a7 */ /* 0x000ee2000800017f */
[----:B------:R-:W-:Y:S04]  /*14730*/  BSSY B0, `(.L_x_4789) ;  /* 0x0000002000007945 */ /* 0x000fe80003800000 */
[----:B---3--:R-:W-:Y:S05]  /*14740*/  @!P0 BRA `(.L_x_4790) ;  /* 0x0000003800148947 */ /* 0x008fea0003800000 */
.L_x_4877:
[----:B------:R-:W-:Y:S05]  /*14750*/  BSYNC B0 ;  /* 0x0000000000007941 */ /* 0x000fea0003800000 */
.L_x_4789:
        /* <DEDUP_REMOVED lines=40> */
[----:B------:R4:W0:Y:S04]  /*149e0*/  SHFL.IDX PT, R9, R8, 0x3, 0x1c1f ;  /* 0x007c1f0008097f89 */ /* 0x00082800000e0000 */
[----:B------:R-:W-:Y:S04]  /*149f0*/  LDGSTS.E.BYPASS.LTC128B.128 [R0+0x1f400], desc[UR52][R2.64], !P4 ;  /* 0x1f40000002007fae */ /* 0x000fe8000e101d74 */
[----:B------:R-:W-:Y:S04]  /*14a00*/  LDGSTS.E.BYPASS.LTC128B.128 [R0+0x21400], desc[UR52][R2.64+0x40], !P3 ;  /* 0x2140004002007fae */ /* 0x000fe8000d901d74 */
[----:B------:R5:W-:Y:S04]  /*14a10*/  LDGSTS.E.BYPASS.LTC128B.128 [R0+0x23400], desc[UR52][R2.64+0x80], !P2 ;  /* 0x2340008002007fae */ /* 0x000be8000d101d74 */
[----:B-----5:R4:W0:Y:S02]  /*14a20*/  SHFL.IDX PT, R2, R7, 0x3, 0x1c1f ;  /* 0x007c1f0007027f89 */ /* 0x02082400000e0000 */
.L_x_4887:
        /* <DEDUP_REMOVED lines=10> */
.L_x_4792:
        /* <DEDUP_REMOVED lines=11> */
.L_x_4793:
[----:B------:R-:W-:Y:S01]  /*14b80*/  IMAD.U32 R0, RZ, RZ, UR47 ;  /* 0x0000002fff007e24 */ /* 0x000fe2000f8e00ff */
[----:B------:R0:W-:Y:S04]  /*14b90*/  SYNCS.ARRIVE.TRANS64.A1T0 RZ, [R4+URZ+0x2a830], RZ ;  /* 0x02a830ff04ff79a7 */ /* 0x0001e8000810003f */
[----:B------:R-:W-:-:S13]  /*14ba0*/  ISETP.NE.AND P0, PT, R0, 0x3, PT ;  /* 0x000000030000780c */ /* 0x000fda0003f05270 */
[----:B0-----:R-:W-:Y:S05]  /*14bb0*/  @!P0 BRA `(.L_x_4794) ;  /* 0x0000000000048947 */ /* 0x001fea0003800000 */
[----:B------:R-:W-:Y:S01]  /*14bc0*/  BPT.TRAP 0x1 ;  /* 0x000000040000795c */ /* 0x000fe20000300000 */
.L_x_4794:
[----:B------:R-:W-:Y:S01]  /*14bd0*/  LOP3.LUT R2, R6, 0x1, RZ, 0x3c, !PT ;  /* 0x0000000106027812 */ /* 0x000fe200078e3cff */
[----:B------:R-:W-:Y:S01]  /*14be0*/  IMAD R0, R5, 0x8, R18 ;  /* 0x0000000805007824 */ /* 0x000fe200078e0212 */
[----:B------:R-:W-:Y:S02]  /*14bf0*/  BSSY B0, `(.L_x_4795) ;  /* 0x0000004000007945 */ /* 0x000fe40003800000 */
[----:B------:R-:W-:-:S04]  /*14c00*/  SHF.L.U32 R2, R2, 0x1f, RZ ;  /* 0x0000001f02027819 */ /* 0x000fc800000006ff */
[----:B------:R-:W0:Y:S02]  /*14c10*/  SYNCS.PHASECHK.TRANS64.TRYWAIT P2, [R0+URZ+0x2a870], R2 ;  /* 0x02a87002000075a7 */ /* 0x000e24000804017f */
[----:B0-----:R-:W-:Y:S05]  /*14c20*/  @!P2 BRA `(.L_x_4796) ;  /* 0x000000380020a947 */ /* 0x001fea0003800000 */
.L_x_4888:
[----:B------:R-:W-:Y:S05]  /*14c30*/  BSYNC B0 ;  /* 0x0000000000007941 */ /* 0x000fea0003800000 */
.L_x_4795:
[----:B------:R-:W-:-:S05]  /*14c40*/  IMAD.U32 R3, RZ, RZ, UR48 ;  /* 0x00000030ff037e24 */ /* 0x000fca000f8e00ff */
[----:B------:R-:W-:-:S13]  /*14c50*/  ISETP.NE.AND P2, PT, R3, 0x3, PT ;  /* 0x000000030300780c */ /* 0x000fda0003f45270 */
[----:B------:R-:W-:Y:S05]  /*14c60*/  @!P2 BRA `(.L_x_4797) ;  /* 0x000000000004a947 */ /* 0x000fea0003800000 */
[----:B------:R-:W-:Y:S01]  /*14c70*/  BPT.TRAP 0x1 ;  /* 0x000000040000795c */ /* 0x000fe20000300000 */
.L_x_4797:
[----:B------:R-:W-:Y:S01]  /*14c80*/  SHF.L.U32 R3, R6, 0x1f, RZ ;  /* 0x0000001f06037819 */ /* 0x000fe200000006ff */
[----:B------:R-:W-:-:S03]  /*14c90*/  IMAD R2, R5, 0x6000, RZ ;  /* 0x0000600005027824 */ /* 0x000fc600078e02ff */
[----:B------:R-:W0:Y:S02]  /*14ca0*/  SYNCS.PHASECHK.TRANS64.TRYWAIT P2, [R0+URZ+0x2a860], R3 ;  /* 0x02a86003000075a7 */ /* 0x000e24000804017f */
[----:B0-----:R-:W-:Y:S05]  /*14cb0*/  @!P2 BRA `(.L_x_4798) ;  /* 0x000000380010a947 */ /* 0x001fea0003800000 */
.L_x_4889:
[----:B------:R-:W-:Y:S01]  /*14cc0*/  LOP3.LUT R3, R2, R17, RZ, 0xfc, !PT ;  /* 0x0000001102037212 */ /* 0x000fe200078efcff */
[----:B------:R-:W-:Y:S05]  /*14cd0*/  WARPSYNC.ALL ;  /* 0x0000000000007948 */ /* 0x000fea0003800000 */
[----:B------:R-:W-:Y:S01]  /*14ce0*/  IMAD.IADD R3, R18, 0x1, R3 ;  /* 0x0000000112037824 */ /* 0x000fe200078e0203 */
[----:B------:R-:W-:Y:S01]  /*14cf0*/  LOP3.LUT R12, R17, 0x2800, RZ, 0xfc, !PT ;  /* 0x00002800110c7812 */ /* 0x000fe200078efcff */
[----:B------:R-:W5:Y:S04]  /*14d00*/  LDL R13, [R1] ;  /* 0x00000000010d7983 */ /* 0x000f680000100800 */
[----:B--234-:R0:W2:Y:S02]  /*14d10*/  LDSM.16.MT88.4 R4, [R3+0xc400] ;  /* 0x00c400000304783b */ /* 0x01c0a40000004200 */
[----:B0-----:R-:W-:-:S02]  /*14d20*/  IADD3 R3, R19, R2, R36 ;  /* 0x0000000213037210 */ /* 0x001fc40007ffe024 */
[C-C-:B--2---:R-:W-:Y:S02]  /*14d30*/  PRMT R8, R4.reuse, 0x6420, R5.reuse ;  /* 0x0000642004087816 */ /* 0x144fe40000000005 */
[----:B------:R-:W-:Y:S01]  /*14d40*/  PRMT R9, R4, 0x7531, R5 ;  /* 0x0000753104097816 */ /* 0x000fe20000000005 */
[----:B------:R-:W-:Y:S01]  /*14d50*/  VIADD R4, R2, 0x2000 ;  /* 0x0000200002047836 */ /* 0x000fe20000000000 */
[C-C-:B------:R-:W-:Y:S02]  /*14d60*/  PRMT R10, R6.reuse, 0x6420, R7.reuse ;  /* 0x00006420060a7816 */ /* 0x140fe40000000007 */
[----:B------:R-:W-:Y:S02]  /*14d70*/  PRMT R11, R6, 0x7531, R7 ;  /* 0x00007531060b7816 */ /* 0x000fe40000000007 */
[----:B------:R-:W-:-:S03]  /*14d80*/  LOP3.LUT R4, R4, R17, RZ, 0xfc, !PT ;  /* 0x0000001104047212 */ /* 0x000fc600078efcff */
[----:B------:R-:W-:Y:S02]  /*14d90*/  STSM.16.M88.4 [R3], R8 ;  /* 0x0000000803007844 */ /* 0x000fe40000000200 */
[----:B------:R-:W-:-:S06]  /*14da0*/  IMAD.IADD R4, R18, 0x1, R4 ;  /* 0x0000000112047824 */ /* 0x000fcc00078e0204 */
[----:B------:R-:W0:Y:S02]  /*14db0*/  LDSM.16.MT88.4 R4, [R4+0xc400] ;  /* 0x00c400000404783b */ /* 0x000e240000004200 */
[C-C-:B0-----:R-:W-:Y:S02]  /*14dc0*/  PRMT R8, R4.reuse, 0x6420, R5.reuse ;  /* 0x0000642004087816 */ /* 0x141fe40000000005 */
[----:B------:R-:W-:Y:S01]  /*14dd0*/  PRMT R9, R4, 0x7531, R5 ;  /* 0x0000753104097816 */ /* 0x000fe20000000005 */
[----:B------:R-:W-:Y:S01]  /*14de0*/  VIADD R4, R2, 0x4000 ;  /* 0x0000400002047836 */ /* 0x000fe20000000000 */
[C-C-:B------:R-:W-:Y:S02]  /*14df0*/  PRMT R10, R6.reuse, 0x6420, R7.reuse ;  /* 0x00006420060a7816 */ /* 0x140fe40000000007 */
[----:B------:R-:W-:Y:S02]  /*14e00*/  PRMT R11, R6, 0x7531, R7 ;  /* 0x00007531060b7816 */ /* 0x000fe40000000007 */
[----:B------:R-:W-:-:S03]  /*14e10*/  LOP3.LUT R4, R4, R17, RZ, 0xfc, !PT ;  /* 0x0000001104047212 */ /* 0x000fc600078efcff */
[----:B------:R-:W-:Y:S02]  /*14e20*/  STSM.16.M88.4 [R3+0x2000], R8 ;  /* 0x0020000803007844 */ /* 0x000fe40000000200 */
[----:B------:R-:W-:-:S06]  /*14e30*/  IMAD.IADD R4, R18, 0x1, R4 ;  /* 0x0000000112047824 */ /* 0x000fcc00078e0204 */
[----:B------:R-:W0:Y:S02]  /*14e40*/  LDSM.16.MT88.4 R4, [R4+0xc400] ;  /* 0x00c400000404783b */ /* 0x000e240000004200 */
[C-C-:B0-----:R-:W-:Y:S02]  /*14e50*/  PRMT R8, R4.reuse, 0x6420, R5.reuse ;  /* 0x0000642004087816 */ /* 0x141fe40000000005 */
[----:B------:R-:W-:Y:S02]  /*14e60*/  PRMT R9, R4, 0x7531, R5 ;  /* 0x0000753104097816 */ /* 0x000fe40000000005 */
[C-C-:B------:R-:W-:Y:S02]  /*14e70*/  PRMT R10, R6.reuse, 0x6420, R7.reuse ;  /* 0x00006420060a7816 */ /* 0x140fe40000000007 */
[----:B------:R-:W-:-:S05]  /*14e80*/  PRMT R11, R6, 0x7531, R7 ;  /* 0x00007531060b7816 */ /* 0x000fca0000000007 */
[----:B------:R0:W-:Y:S02]  /*14e90*/  STSM.16.M88.4 [R3+0x4000], R8 ;  /* 0x0040000803007844 */ /* 0x0001e40000000200 */
[----:B0-----:R-:W-:-:S05]  /*14ea0*/  LOP3.LUT R3, R2, 0x800, R17, 0xfe, !PT ;  /* 0x0000080002037812 */ /* 0x001fca00078efe11 */
[----:B------:R-:W-:-:S05]  /*14eb0*/  IMAD.IADD R3, R18, 0x1, R3 ;  /* 0x0000000112037824 */ /* 0x000fca00078e0203 */
[----:B------:R0:W2:Y:S02]  /*14ec0*/  LDSM.16.MT88.4 R4, [R3+0xc400] ;  /* 0x00c400000304783b */ /* 0x0000a40000004200 */
[----:B0-----:R-:W-:Y:S02]  /*14ed0*/  IADD3 R3, R19, R34, R2 ;  /* 0x0000002213037210 */ /* 0x001fe40007ffe002 */
[C-C-:B--2---:R-:W-:Y:S02]  /*14ee0*/  PRMT R8, R4.reuse, 0x6420, R5.reuse ;  /* 0x0000642004087816 */ /* 0x144fe40000000005 */
[----:B------:R-:W-:Y:S02]  /*14ef0*/  PRMT R9, R4, 0x7531, R5 ;  /* 0x0000753104097816 */ /* 0x000fe40000000005 */
[C-C-:B------:R-:W-:Y:S02]  /*14f00*/  PRMT R10, R6.reuse, 0x6420, R7.reuse ;  /* 0x00006420060a7816 */ /* 0x140fe40000000007 */
[----:B------:R-:W-:-:S02]  /*14f10*/  PRMT R11, R6, 0x7531, R7 ;  /* 0x00007531060b7816 */ /* 0x000fc40000000007 */
[----:B------:R-:W-:Y:S02]  /*14f20*/  IADD3 R4, R18, R12, R2 ;  /* 0x0000000c12047210 */ /* 0x000fe40007ffe002 */
[----:B------:R-:W-:Y:S01]  /*14f30*/  LOP3.LUT R12, R17, 0x4800, RZ, 0xfc, !PT ;  /* 0x00004800110c7812 */ /* 0x000fe200078efcff */
[----:B------:R-:W-:Y:S04]  /*14f40*/  STSM.16.M88.4 [R3], R8 ;  /* 0x0000000803007844 */ /* 0x000fe80000000200 */
[----:B------:R-:W0:Y:S02]  /*14f50*/  LDSM.16.MT88.4 R4, [R4+0xc400] ;  /* 0x00c400000404783b */ /* 0x000e240000004200 */
[C-C-:B0-----:R-:W-:Y:S02]  /*14f60*/  PRMT R8, R4.reuse, 0x6420, R5.reuse ;  /* 0x0000642004087816 */ /* 0x141fe40000000005 */
[----:B------:R-:W-:-:S02]  /*14f70*/  PRMT R9, R4, 0x7531, R5 ;  /* 0x0000753104097816 */ /* 0x000fc40000000005 */
[C-C-:B------:R-:W-:Y:S02]  /*14f80*/  PRMT R10, R6.reuse, 0x6420, R7.reuse ;  /* 0x00006420060a7816 */ /* 0x140fe40000000007 */
[----:B------:R-:W-:Y:S02]  /*14f90*/  PRMT R11, R6, 0x7531, R7 ;  /* 0x00007531060b7816 */ /* 0x000fe40000000007 */
[----:B------:R-:W-:-:S03]  /*14fa0*/  IADD3 R4, R18, R12, R2 ;  /* 0x0000000c12047210 */ /* 0x000fc60007ffe002 */
[----:B------:R-:W-:Y:S04]  /*14fb0*/  STSM.16.M88.4 [R3+0x2000], R8 ;  /* 0x0020000803007844 */ /* 0x000fe80000000200 */
[----:B------:R-:W0:Y:S02]  /*14fc0*/  LDSM.16.MT88.4 R4, [R4+0xc400] ;  /* 0x00c400000404783b */ /* 0x000e240000004200 */
[C-C-:B0-----:R-:W-:Y:S02]  /*14fd0*/  PRMT R8, R4.reuse, 0x6420, R5.reuse ;  /* 0x0000642004087816 */ /* 0x141fe40000000005 */
[----:B------:R-:W-:Y:S02]  /*14fe0*/  PRMT R9, R4, 0x7531, R5 ;  /* 0x0000753104097816 */ /* 0x000fe40000000005 */
[----:B------:R-:W-:-:S02]  /*14ff0*/  PRMT R10, R6, 0x6420, R7 ;  /* 0x00006420060a7816 */ /* 0x000fc40000000007 */
[----:B------:R-:W-:-:S05]  /*15000*/  PRMT R11, R6, 0x7531, R7 ;  /* 0x00007531060b7816 */ /* 0x000fca0000000007 */
[----:B------:R0:W-:Y:S02]  /*15010*/  STSM.16.M88.4 [R3+0x4000], R8 ;  /* 0x0040000803007844 */ /* 0x0001e40000000200 */
[----:B0-----:R-:W-:-:S05]  /*15020*/  LOP3.LUT R3, R2, 0x1000, R17, 0xfe, !PT ;  /* 0x0000100002037812 */ /* 0x001fca00078efe11 */
[----:B------:R-:W-:-:S05]  /*15030*/  IMAD.IADD R3, R18, 0x1, R3 ;  /* 0x0000000112037824 */ /* 0x000fca00078e0203 */
[----:B------:R0:W2:Y:S01]  /*15040*/  LDSM.16.MT88.4 R4, [R3+0xc400] ;  /* 0x00c400000304783b */ /* 0x0000a20000004200 */
[----:B------:R-:W-:Y:S02]  /*15050*/  LOP3.LUT R12, R17, 0x3000, RZ, 0xfc, !PT ;  /* 0x00003000110c7812 */ /* 0x000fe400078efcff */
[----:B0-----:R-:W-:Y:S02]  /*15060*/  IADD3 R3, R19, R33, R2 ;  /* 0x0000002113037210 */ /* 0x001fe40007ffe002 */
[C-C-:B--2---:R-:W-:Y:S02]  /*15070*/  PRMT R8, R4.reuse, 0x6420, R5.reuse ;  /* 0x0000642004087816 */ /* 0x144fe40000000005 */
[----:B------:R-:W-:Y:S02]  /*15080*/  PRMT R9, R4, 0x7531, R5 ;  /* 0x0000753104097816 */ /* 0x000fe40000000005 */
[C-C-:B------:R-:W-:Y:S02]  /*15090*/  PRMT R10, R6.reuse, 0x6420, R7.reuse ;  /* 0x00006420060a7816 */ /* 0x140fe40000000007 */
[----:B------:R-:W-:-:S02]  /*150a0*/  PRMT R11, R6, 0x7531, R7 ;  /* 0x00007531060b7816 */ /* 0x000fc40000000007 */
[----:B------:R-:W-:-:S03]  /*150b0*/  IADD3 R4, R18, R12, R2 ;  /* 0x0000000c12047210 */ /* 0x000fc60007ffe002 */
[----:B------:R-:W-:Y:S04]  /*150c0*/  STSM.16.M88.4 [R3], R8 ;  /* 0x0000000803007844 */ /* 0x000fe80000000200 */
[----:B------:R-:W0:Y:S01]  /*150d0*/  LDSM.16.MT88.4 R4, [R4+0xc400] ;  /* 0x00c400000404783b */ /* 0x000e220000004200 */
[----:B------:R-:W-:Y:S02]  /*150e0*/  LOP3.LUT R12, R17, 0x5000, RZ, 0xfc, !PT ;  /* 0x00005000110c7812 */ /* 0x000fe400078efcff */
[C-C-:B0-----:R-:W-:Y:S02]  /*150f0*/  PRMT R8, R4.reuse, 0x6420, R5.reuse ;  /* 0x0000642004087816 */ /* 0x141fe40000000005 */
[----:B------:R-:W-:Y:S02]  /*15100*/  PRMT R9, R4, 0x7531, R5 ;  /* 0x0000753104097816 */ /* 0x000fe40000000005 */
[----:B------:R-:W-:-:S02]  /*15110*/  PRMT R10, R6, 0x6420, R7 ;  /* 0x00006420060a7816 */ /* 0x000fc40000000007 */
        /* <DEDUP_REMOVED lines=11> */
[----:B------:R5:W0:Y:S01]  /*151d0*/  LDSM.16.MT88.4 R4, [R3+0xc400] ;  /* 0x00c400000304783b */ /* 0x000a220000004200 */
[----:B------:R-:W-:Y:S02]  /*151e0*/  LOP3.LUT R12, R17, 0x3800, RZ, 0xfc, !PT ;  /* 0x00003800110c7812 */ /* 0x000fe400078efcff */
[----:B-----5:R-:W-:Y:S02]  /*151f0*/  IADD3 R3, R19, R13, R2 ;  /* 0x0000000d13037210 */ /* 0x020fe40007ffe002 */
[C-C-:B0-----:R-:W-:Y:S02]  /*15200*/  PRMT R8, R4.reuse, 0x6420, R5.reuse ;  /* 0x0000642004087816 */ /* 0x141fe40000000005 */
        /* <DEDUP_REMOVED lines=13> */
[----:B------:R-:W0:Y:S01]  /*152e0*/  LDSM.16.MT88.4 R4, [R4+0xc400] ;  /* 0x00c400000404783b */ /* 0x000e220000004200 */
[----:B------:R-:W-:-:S05]  /*152f0*/  IMAD.U32 R12, RZ, RZ, UR48 ;  /* 0x00000030ff0c7e24 */ /* 0x000fca000f8e00ff */
[----:B------:R-:W-:Y:S02]  /*15300*/  ISETP.NE.AND P2, PT, R12, 0x3, PT ;  /* 0x000000030c00780c */ /* 0x000fe40003f45270 */
[C-C-:B0-----:R-:W-:Y:S02]  /*15310*/  PRMT R8, R4.reuse, 0x6420, R5.reuse ;  /* 0x0000642004087816 */ /* 0x141fe40000000005 */
        /* <DEDUP_REMOVED lines=12> */
.L_x_4799:
[----:B--2---:R2:W-:Y:S01]  /*153e0*/  SYNCS.ARRIVE.TRANS64.A1T0 RZ, [R0+URZ+0x2a850], RZ ;  /* 0x02a850ff00ff79a7 */ /* 0x0045e2000810003f */
[----:B------:R-:W-:Y:S06]  /*153f0*/  BAR.SYNC.DEFER_BLOCKING 0x2, 0x80 ;  /* 0x0082000000007b1d */ /* 0x000fec0000010000 */
[----:B------:R-:W-:Y:S05]  /*15400*/  @!P0 BRA `(.L_x_4800) ;  /* 0x0000000000048947 */ /* 0x000fea0003800000 */
[----:B------:R-:W-:Y:S01]  /*15410*/  BPT.TRAP 0x1 ;  /* 0x000000040000795c */ /* 0x000fe20000300000 */
.L_x_4800:
[----:B0-----:R-:W-:Y:S02]  /*15420*/  VIADD R3, R0, 0x2a880 ;  /* 0x0002a88000037836 */ /* 0x001fe40000000000 */
[----:B------:R-:W-:Y:S02]  /*15430*/  IMAD.MOV.U32 R5, RZ, RZ, R23 ;  /* 0x000000ffff057224 */ /* 0x000fe400078e0017 */
[----:B------:R-:W-:Y:S01]  /*15440*/  IMAD.MOV.U32 R6, RZ, RZ, R24 ;  /* 0x000000ffff067224 */ /* 0x000fe200078e0018 */
[----:B------:R-:W-:-:S04]  /*15450*/  PRMT R3, R32, 0x654, R3 ;  /* 0x0000065420037816 */ /* 0x000fc80000000003 */
[----:B------:R3:W-:Y:S01]  /*15460*/  SYNCS.ARRIVE.TRANS64.RED.A1T0 RZ, [R3+URZ], RZ ;  /* 0x000000ff03ff79a7 */ /* 0x0007e2000810043f */
[----:B------:R-:W-:Y:S05]  /*15470*/  @P1 BRA `(.L_x_4801) ;  /* 0xffffffe800d01947 */ /* 0x000fea000383ffff */
.L_x_4781:
[----:B--2---:R-:W2:Y:S01]  /*15480*/  S2R R0, SR_TID.X ;  /* 0x0000000000007919 */ /* 0x004ea20000002100 */
[----:B------:R-:W-:Y:S01]  /*15490*/  BSSY B0, `(.L_x_4802) ;  /* 0x0000012000007945 */ /* 0x000fe20003800000 */
[----:B------:R-:W-:Y:S01]  /*154a0*/  IMAD.U32 R6, RZ, RZ, UR47 ;  /* 0x0000002fff067e24 */ /* 0x000fe2000f8e00ff */
[----:B--2---:R-:W-:-:S04]  /*154b0*/  LOP3.LUT R0, R0, 0x7f, RZ, 0xc0, !PT ;  /* 0x0000007f00007812 */ /* 0x004fc800078ec0ff */
[----:B------:R-:W-:-:S13]  /*154c0*/  ISETP.NE.AND P0, PT, R0, RZ, PT ;  /* 0x000000ff0000720c */ /* 0x000fda0003f05270 */
[----:B------:R-:W-:Y:S05]  /*154d0*/  @P0 BRA `(.L_x_4803) ;  /* 0x0000000000340947 */ /* 0x000fea0003800000 */
[----:B------:R-:W2:Y:S01]  /*154e0*/  S2R R7, SR_LANEID ;  /* 0x0000000000077919 */ /* 0x000ea20000000000 */
[----:B------:R-:W-:Y:S01]  /*154f0*/  VOTEU.ANY UR4, UPT, PT ;  /* 0x0000000000047886 */ /* 0x000fe200038e0100 */
[----:B0--3--:R-:W0:Y:S01]  /*15500*/  LDC.64 R2, c[0x0][0xc80] ;  /* 0x00032000ff027b82 */ /* 0x009e220000000a00 */
[----:B------:R-:W2:Y:S08]  /*15510*/  FLO.U32 R0, UR4 ;  /* 0x0000000400007d00 */ /* 0x000eb000080e0000 */
[----:B------:R-:W0:Y:S01]  /*15520*/  POPC R5, UR4 ;  /* 0x0000000400057d09 */ /* 0x000e220008000000 */
[----:B--2---:R-:W-:-:S13]  /*15530*/  ISETP.EQ.U32.AND P1, PT, R0, R7, PT ;  /* 0x000000070000720c */ /* 0x004fda0003f22070 */
[----:B0-----:R-:W2:Y:S01]  /*15540*/  @P1 ATOMG.E.ADD.STRONG.GPU PT, R3, desc[UR52][R2.64], R5 ;  /* 0x00000005020319a8 */ /* 0x001ea200081ee1f4 */
[----:B------:R-:W0:Y:S02]  /*15550*/  S2R R4, SR_LTMASK ;  /* 0x0000000000047919 */ /* 0x000e240000003900 */
[----:B0-----:R-:W-:-:S04]  /*15560*/  LOP3.LUT R4, R4, UR4, RZ, 0xc0, !PT ;  /* 0x0000000404047c12 */ /* 0x001fc8000f8ec0ff */
[----:B------:R-:W0:Y:S01]  /*15570*/  POPC R7, R4 ;  /* 0x0000000400077309 */ /* 0x000e220000000000 */
[----:B--2---:R-:W0:Y:S02]  /*15580*/  SHFL.IDX PT, R0, R3, R0, 0x1f ;  /* 0x00001f0003007589 */ /* 0x004e2400000e0000 */
[----:B0-----:R-:W-:-:S05]  /*15590*/  IADD3 R0, R0, UR49, R7 ;  /* 0x0000003100007c10 */ /* 0x001fca000fffe007 */
[----:B------:R2:W-:Y:S02]  /*155a0*/  STL [R1+0x8], R0 ;  /* 0x0000080001007387 */ /* 0x0005e40000100800 */
.L_x_4803:
[----:B------:R-:W-:Y:S05]  /*155b0*/  BSYNC B0 ;  /* 0x0000000000007941 */ /* 0x000fea0003800000 */
.L_x_4802:
[----:B------:R-:W-:-:S13]  /*155c0*/  ISETP.NE.AND P1, PT, R6, 0x3, PT ;  /* 0x000000030600780c */ /* 0x000fda0003f25270 */
[----:B------:R-:W-:Y:S05]  /*155d0*/  @!P1 BRA `(.L_x_4804) ;  /* 0x0000000000049947 */ /* 0x000fea0003800000 */
[----:B------:R-:W-:Y:S01]  /*155e0*/  BPT.TRAP 0x1 ;  /* 0x000000040000795c */ /* 0x000fe20000300000 */
.L_x_4804:
[----:B0--3--:R-:W-:Y:S01]  /*155f0*/  LOP3.LUT R3, R24, 0x1, RZ, 0x3c, !PT ;  /* 0x0000000118037812 */ /* 0x009fe200078e3cff */
[----:B--2---:R-:W-:Y:S01]  /*15600*/  IMAD R0, R23, 0x8, R18 ;  /* 0x0000000817007824 */ /* 0x004fe200078e0212 */
[----:B------:R-:W-:Y:S02]  /*15610*/  BSSY B0, `(.L_x_4805) ;  /* 0x0000004000007945 */ /* 0x000fe40003800000 */
[----:B------:R-:W-:-:S04]  /*15620*/  SHF.L.U32 R3, R3, 0x1f, RZ ;  /* 0x0000001f03037819 */ /* 0x000fc800000006ff */
[----:B------:R-:W0:Y:S02]  /*15630*/  SYNCS.PHASECHK.TRANS64.TRYWAIT P2, [R0+URZ+0x2a870], R3 ;  /* 0x02a87003000075a7 */ /* 0x000e24000804017f */
[----:B0-----:R-:W-:Y:S05]  /*15640*/  @!P2 BRA `(.L_x_4806) ;  /* 0x0000002c00c0a947 */ /* 0x001fea0003800000 */
.L_x_4890:
[----:B------:R-:W-:Y:S05]  /*15650*/  BSYNC B0 ;  /* 0x0000000000007941 */ /* 0x000fea0003800000 */
.L_x_4805:
[----:B------:R-:W-:-:S05]  /*15660*/  IMAD.U32 R2, RZ, RZ, UR48 ;  /* 0x00000030ff027e24 */ /* 0x000fca000f8e00ff */
[----:B------:R-:W-:-:S13]  /*15670*/  ISETP.NE.AND P2, PT, R2, 0x3, PT ;  /* 0x000000030200780c */ /* 0x000fda0003f45270 */
[----:B------:R-:W-:Y:S05]  /*15680*/  @!P2 BRA `(.L_x_4807) ;  /* 0x000000000004a947 */ /* 0x000fea0003800000 */
[----:B------:R-:W-:Y:S01]  /*15690*/  BPT.TRAP 0x1 ;  /* 0x000000040000795c */ /* 0x000fe20000300000 */
.L_x_4807:
[----:B0-----:R-:W-:-:S04]  /*156a0*/  SHF.L.U32 R3, R24, 0x1f, RZ ;  /* 0x0000001f18037819 */ /* 0x001fc800000006ff */
[----:B------:R-:W0:Y:S02]  /*156b0*/  SYNCS.PHASECHK.TRANS64.TRYWAIT P2, [R0+URZ+0x2a860], R3 ;  /* 0x02a86003000075a7 */ /* 0x000e24000804017f */
[----:B0-----:R-:W-:Y:S05]  /*156c0*/  @!P2 BRA `(.L_x_4808) ;  /* 0x0000002c00b4a947 */ /* 0x001fea0003800000 */
.L_x_4891:
[----:B0-----:R-:W-:Y:S01]  /*156d0*/  IMAD R3, R23, 0x6000, RZ ;  /* 0x0000600017037824 */ /* 0x001fe200078e02ff */
[----:B------:R-:W-:Y:S05]  /*156e0*/  WARPSYNC.ALL ;  /* 0x0000000000007948 */ /* 0x000fea0003800000 */
[----:B------:R-:W-:Y:S01]  /*156f0*/  LOP3.LUT R5, R3, R17, RZ, 0xfc, !PT ;  /* 0x0000001103057212 */ /* 0x000fe200078efcff */
[----:B------:R-:W2:Y:S01]  /*15700*/  LDL R15, [R1] ;  /* 0x00000000010f7983 */ /* 0x000ea20000100800 */
[----:B------:R-:W-:Y:S02]  /*15710*/  IADD3 R2, R19, R3, R36 ;  /* 0x0000000313027210 */ /* 0x000fe40007ffe024 */
[----:B------:R-:W-:Y:S01]  /*15720*/  LOP3.LUT R14, R17, 0x2800, RZ, 0xfc, !PT ;  /* 0x00002800110e7812 */ /* 0x000fe200078efcff */
[----:B------:R-:W-:-:S05]  /*15730*/  IMAD.IADD R12, R18, 0x1, R5 ;  /* 0x00000001120c7824 */ /* 0x000fca00078e0205 */
[----:B------:R-:W0:Y:S02]  /*15740*/  LDSM.16.MT88.4 R4, [R12+0xc400] ;  /* 0x00c400000c04783b */ /* 0x000e240000004200 */
[C-C-:B0-----:R-:W-:Y:S02]  /*15750*/  PRMT R8, R4.reuse, 0x6420, R5.reuse ;  /* 0x0000642004087816 */ /* 0x141fe40000000005 */
[----:B------:R-:W-:Y:S01]  /*15760*/  PRMT R9, R4, 0x7531, R5 ;  /* 0x0000753104097816 */ /* 0x000fe20000000005 */
[----:B------:R-:W-:Y:S01]  /*15770*/  VIADD R4, R3, 0x2000 ;  /* 0x0000200003047836 */ /* 0x000fe20000000000 */
[C-C-:B------:R-:W-:Y:S02]  /*15780*/  PRMT R10, R6.reuse, 0x6420, R7.reuse ;  /* 0x00006420060a7816 */ /* 0x140fe40000000007 */
[----:B------:R-:W-:Y:S02]  /*15790*/  PRMT R11, R6, 0x7531, R7 ;  /* 0x00007531060b7816 */ /* 0x000fe40000000007 */
[----:B------:R-:W-:-:S03]  /*157a0*/  LOP3.LUT R5, R4, R17, RZ, 0xfc, !PT ;  /* 0x0000001104057212 */ /* 0x000fc600078efcff */
[----:B------:R-:W-:Y:S02]  /*157b0*/  STSM.16.M88.4 [R2], R8 ;  /* 0x0000000802007844 */ /* 0x000fe40000000200 */
        /* <DEDUP_REMOVED lines=9> */
[----:B------:R-:W-:-:S05]  /*15850*/  IMAD.IADD R12, R18, 0x1, R5 ;  /* 0x00000001120c7824 */ /* 0x000fca00078e0205 */
[----:B------:R0:W3:Y:S02]  /*15860*/  LDSM.16.MT88.4 R4, [R12+0xc400] ;  /* 0x00c400000c04783b */ /* 0x0000e40000004200 */
[----:B0-----:R-:W-:Y:S02]  /*15870*/  IADD3 R12, R18, R14, R3 ;  /* 0x0000000e120c7210 */ /* 0x001fe40007ffe003 */
[----:B------:R-:W-:Y:S02]  /*15880*/  LOP3.LUT R14, R17, 0x4800, RZ, 0xfc, !PT ;  /* 0x00004800110e7812 */ /* 0x000fe400078efcff */
[C-C-:B---3--:R-:W-:Y:S02]  /*15890*/  PRMT R8, R4.reuse, 0x6420, R5.reuse ;  /* 0x0000642004087816 */ /* 0x148fe40000000005 */
[----:B------:R-:W-:Y:S02]  /*158a0*/  PRMT R9, R4, 0x7531, R5 ;  /* 0x0000753104097816 */ /* 0x000fe40000000005 */
[----:B------:R-:W-:-:S02]  /*158b0*/  LOP3.LUT R5, R3, 0x800, R17, 0xfe, !PT ;  /* 0x0000080003057812 */ /* 0x000fc400078efe11 */
[C-C-:B------:R-:W-:Y:S02]  /*158c0*/  PRMT R10, R6.reuse, 0x6420, R7.reuse ;  /* 0x00006420060a7816 */ /* 0x140fe40000000007 */
[----:B------:R-:W-:Y:S01]  /*158d0*/  PRMT R11, R6, 0x7531, R7 ;  /* 0x00007531060b7816 */ /* 0x000fe20000000007 */
[----:B------:R-:W-:-:S04]  /*158e0*/  IMAD.IADD R13, R18, 0x1, R5 ;  /* 0x00000001120d7824 */ /* 0x000fc800078e0205 */
[----:B------:R-:W-:Y:S04]  /*158f0*/  STSM.16.M88.4 [R2+0x4000], R8 ;  /* 0x0040000802007844 */ /* 0x000fe80000000200 */
[----:B------:R0:W3:Y:S02]  /*15900*/  LDSM.16.MT88.4 R4, [R13+0xc400] ;  /* 0x00c400000d04783b */ /* 0x0000e40000004200 */
[--C-:B0-----:R-:W-:Y:S02]  /*15910*/  IADD3 R13, R18, R14, R3.reuse ;  /* 0x0000000e120d7210 */ /* 0x101fe40007ffe003 */
[----:B------:R-:W-:Y:S02]  /*15920*/  IADD3 R2, R19, R34, R3 ;  /* 0x0000002213027210 */ /* 0x000fe40007ffe003 */
[----:B---3--:R-:W-:-:S02]  /*15930*/  PRMT R8, R4, 0x6420, R5 ;  /* 0x0000642004087816 */ /* 0x008fc40000000005 */
        /* <DEDUP_REMOVED lines=9> */
[----:B------:R-:W-:Y:S04]  /*159d0*/  STSM.16.M88.4 [R2+0x2000], R8 ;  /* 0x0020000802007844 */ /* 0x000fe80000000200 */
[----:B------:R-:W0:Y:S02]  /*159e0*/  LDSM.16.MT88.4 R4, [R13+0xc400] ;  /* 0x00c400000d04783b */ /* 0x000e240000004200 */
[C-C-:B0-----:R-:W-:Y:S02]  /*159f0*/  PRMT R8, R4.reuse, 0x6420, R5.reuse ;  /* 0x0000642004087816 */ /* 0x141fe40000000005 */
[----:B------:R-:W-:Y:S02]  /*15a00*/  PRMT R9, R4, 0x7531, R5 ;  /* 0x0000753104097816 */ /* 0x000fe40000000005 */
[----:B------:R-:W-:-:S02]  /*15a10*/  LOP3.LUT R5, R3, 0x1000, R17, 0xfe, !PT ;  /* 0x0000100003057812 */ /* 0x000fc400078efe11 */
[C-C-:B------:R-:W-:Y:S02]  /*15a20*/  PRMT R10, R6.reuse, 0x6420, R7.reuse ;  /* 0x00006420060a7816 */ /* 0x140fe40000000007 */
[----:B------:R-:W-:Y:S01]  /*15a30*/  PRMT R11, R6, 0x7531, R7 ;  /* 0x00007531060b7816 */ /* 0x000fe20000000007 */
[----:B------:R-:W-:-:S04]  /*15a40*/  IMAD.IADD R12, R18, 0x1, R5 ;  /* 0x00000001120c7824 */ /* 0x000fc800078e0205 */
[----:B------:R0:W-:Y:S04]  /*15a50*/  STSM.16.M88.4 [R2+0x4000], R8 ;  /* 0x0040000802007844 */ /* 0x0001e80000000200 */
[----:B------:R-:W3:Y:S01]  /*15a60*/  LDSM.16.MT88.4 R4, [R12+0xc400] ;  /* 0x00c400000c04783b */ /* 0x000ee20000004200 */
[----:B------:R-:W-:-:S04]  /*15a70*/  LOP3.LUT R14, R17, 0x3000, RZ, 0xfc, !PT ;  /* 0x00003000110e7812 */ /* 0x000fc800078efcff */
[--C-:B------:R-:W-:Y:S02]  /*15a80*/  IADD3 R13, R18, R14, R3.reuse ;  /* 0x0000000e120d7210 */ /* 0x100fe40007ffe003 */
[----:B0-----:R-:W-:Y:S02]  /*15a90*/  IADD3 R2, R19, R33, R3 ;  /* 0x0000002113027210 */ /* 0x001fe40007ffe003 */
[C-C-:B---3--:R-:W-:Y:S02]  /*15aa0*/  PRMT R8, R4.reuse, 0x6420, R5.reuse ;  /* 0x0000642004087816 */ /* 0x148fe40000000005 */
[----:B------:R-:W-:Y:S02]  /*15ab0*/  PRMT R9, R4, 0x7531, R5 ;  /* 0x0000753104097816 */ /* 0x000fe40000000005 */
[C-C-:B------:R-:W-:Y:S02]  /*15ac0*/  PRMT R10, R6.reuse, 0x6420, R7.reuse ;  /* 0x00006420060a7816 */ /* 0x140fe40000000007 */
[----:B------:R-:W-:-:S05]  /*15ad0*/  PRMT R11, R6, 0x7531, R7 ;  /* 0x00007531060b7816 */ /* 0x000fca0000000007 */
[----:B------:R-:W-:Y:S04]  /*15ae0*/  STSM.16.M88.4 [R2], R8 ;  /* 0x0000000802007844 */ /* 0x000fe80000000200 */
[----:B------:R-:W0:Y:S01]  /*15af0*/  LDSM.16.MT88.4 R4, [R13+0xc400] ;  /* 0x00c400000d04783b */ /* 0x000e220000004200 */
[----:B------:R-:W-:-:S04]  /*15b00*/  LOP3.LUT R14, R17, 0x5000, RZ, 0xfc, !PT ;  /* 0x00005000110e7812 */ /* 0x000fc800078efcff */
[----:B------:R-:W-:Y:S02]  /*15b10*/  IADD3 R12, R18, R14, R3 ;  /* 0x0000000e120c7210 */ /* 0x000fe40007ffe003 */
[C-C-:B0-----:R-:W-:Y:S02]  /*15b20*/  PRMT R8, R4.reuse, 0x6420, R5.reuse ;  /* 0x0000642004087816 */ /* 0x141fe40000000005 */
[----:B------:R-:W-:Y:S02]  /*15b30*/  PRMT R9, R4, 0x7531, R5 ;  /* 0x0000753104097816 */ /* 0x000fe40000000005 */
[C-C-:B------:R-:W-:Y:S02]  /*15b40*/  PRMT R10, R6.reuse, 0x6420, R7.reuse ;  /* 0x00006420060a7816 */ /* 0x140fe40000000007 */
        /* <DEDUP_REMOVED lines=9> */
[----:B------:R-:W-:Y:S04]  /*15be0*/  STSM.16.M88.4 [R2+0x4000], R8 ;  /* 0x0040000802007844 */ /* 0x000fe80000000200 */
[----:B------:R-:W0:Y:S01]  /*15bf0*/  LDSM.16.MT88.4 R4, [R13+0xc400] ;  /* 0x00c400000d04783b */ /* 0x000e220000004200 */
[----:B------:R-:W-:Y:S02]  /*15c00*/  LOP3.LUT R14, R17, 0x3800, RZ, 0xfc, !PT ;  /* 0x00003800110e7812 */ /* 0x000fe400078efcff */
[--C-:B--2---:R-:W-:Y:S02]  /*15c10*/  IADD3 R19, R19, R15, R3.reuse ;  /* 0x0000000f13137210 */ /* 0x104fe40007ffe003 */
[----:B------:R-:W-:Y:S02]  /*15c20*/  IADD3 R12, R18, R14, R3 ;  /* 0x0000000e120c7210 */ /* 0x000fe40007ffe003 */
[----:B0-----:R-:W-:-:S02]  /*15c30*/  PRMT R8, R4, 0x6420, R5 ;  /* 0x0000642004087816 */ /* 0x001fc40000000005 */
[----:B------:R-:W-:Y:S02]  /*15c40*/  PRMT R9, R4, 0x7531, R5 ;  /* 0x0000753104097816 */ /* 0x000fe40000000005 */
[C-C-:B------:R-:W-:Y:S02]  /*15c50*/  PRMT R10, R6.reuse, 0x6420, R7.reuse ;  /* 0x00006420060a7816 */ /* 0x140fe40000000007 */
[----:B------:R-:W-:-:S05]  /*15c60*/  PRMT R11, R6, 0x7531, R7 ;  /* 0x00007531060b7816 */ /* 0x000fca0000000007 */
        /* <DEDUP_REMOVED lines=25> */
.L_x_4809:
[----:B--2---:R2:W-:Y:S01]  /*15e00*/  SYNCS.ARRIVE.TRANS64.A1T0 RZ, [R0+URZ+0x2a850], RZ ;  /* 0x02a850ff00ff79a7 */ /* 0x0045e2000810003f */
[----:B------:R-:W-:Y:S06]  /*15e10*/  BAR.SYNC.DEFER_BLOCKING 0x2, 0x80 ;  /* 0x0082000000007b1d */ /* 0x000fec0000010000 */
[----:B------:R-:W-:Y:S05]  /*15e20*/  @!P1 BRA `(.L_x_4810) ;  /* 0x0000000000049947 */ /* 0x000fea0003800000 */
[----:B------:R-:W-:Y:S01]  /*15e30*/  BPT.TRAP 0x1 ;  /* 0x000000040000795c */ /* 0x000fe20000300000 */
.L_x_4810:
        /* <DEDUP_REMOVED lines=8> */
.L_x_4753:
[----:B------:R-:W-:Y:S05]  /*15ec0*/  BSYNC B7 ;  /* 0x0000000000077941 */ /* 0x000fea0003800000 */
.L_x_4751:
[----:B--2-4-:R2:W5:Y:S01]  /*15ed0*/  LDL R0, [R1+0x8] ;  /* 0x0000080001007983 */ /* 0x0145620000100800 */
[----:B------:R-:W-:-:S13]  /*15ee0*/  LOP3.LUT P1, RZ, R16, 0x800, RZ, 0xc0, !PT ;  /* 0x0000080010ff7812 */ /* 0x000fda000782c0ff */
[----:B--2---:R-:W-:Y:S05]  /*15ef0*/  @!P1 BRA `(.L_x_4811) ;  /* 0x0000000000249947 */ /* 0x004fea0003800000 */
[----:B------:R-:W2:Y:S08]  /*15f00*/  S2UR UR4, SR_CgaCtaId ;  /* 0x00000000000479c3 */ /* 0x000eb00000008800 */
[----:B------:R-:W-:Y:S01]  /*15f10*/  BAR.SYNC.DEFER_BLOCKING 0x5, 0x180 ;  /* 0x0146000000007b1d */ /* 0x000fe20000010000 */
[----:B---3--:R-:W-:Y:S01]  /*15f20*/  MOV R3, 0x400 ;  /* 0x0000040000037802 */ /* 0x008fe20000000f00 */
[----:B--2---:R-:W-:-:S05]  /*15f30*/  IMAD.U32 R32, RZ, RZ, UR4 ;  /* 0x00000004ff207e24 */ /* 0x004fca000f8e00ff */
[----:B------:R-:W-:-:S05]  /*15f40*/  LEA R18, R32, R3, 0x18 ;  /* 0x0000000320127211 */ /* 0x000fca00078ec0ff */
[----:B-----5:R-:W2:Y:S04]  /*15f50*/  LDS R0, [R18+0x2a8d0] ;  /* 0x02a8d00012007984 */ /* 0x020ea80000000800 */
[----:B--2---:R3:W-:Y:S01]  /*15f60*/  STL [R1+0x8], R0 ;  /* 0x0000080001007387 */ /* 0x0047e20000100800 */
[----:B------:R-:W-:Y:S06]  /*15f70*/  BAR.ARV 0x4, 0x180 ;  /* 0x0106000000007b1d */ /* 0x000fec0000002000 */
[----:B------:R-:W-:Y:S05]  /*15f80*/  BRA `(.L_x_4812) ;  /* 0x0000000000207947 */ /* 0x000fea0003800000 */
.L_x_4811:
[----:B------:R-:W2:Y:S01]  /*15f90*/  @!P0 S2R R32, SR_CgaCtaId ;  /* 0x0000000000208919 */ /* 0x000ea20000008800 */
[----:B---3--:R-:W-:Y:S01]  /*15fa0*/  @!P0 MOV R3, 0x400 ;  /* 0x0000040000038802 */ /* 0x008fe20000000f00 */
[----:B------:R-:W-:Y:S03]  /*15fb0*/  BAR.SYNC.DEFER_BLOCKING 0x4, 0x180 ;  /* 0x0106000000007b1d */ /* 0x000fe60000010000 */
[----:B--2---:R-:W-:-:S05]  /*15fc0*/  @!P0 LEA R18, R32, R3, 0x18 ;  /* 0x0000000320128211 */ /* 0x004fca00078ec0ff */
[----:B-----5:R-:W-:Y:S04]  /*15fd0*/  @!P0 STS [R18+0x2a8d0], R0 ;  /* 0x02a8d00012008388 */ /* 0x020fe80000000800 */
[----:B------:R-:W2:Y:S04]  /*15fe0*/  SHFL.IDX PT, R0, R0, RZ, 0x1f ;  /* 0x00001fff00007589 */ /* 0x000ea800000e0000 */
[----:B--2---:R2:W-:Y:S01]  /*15ff0*/  STL [R1+0x8], R0 ;  /* 0x0000080001007387 */ /* 0x0045e20000100800 */
[----:B------:R-:W-:Y:S06]  /*16000*/  BAR.ARV 0x5, 0x180 ;  /* 0x0146000000007b1d */ /* 0x000fec0000002000 */
.L_x_4812:
[----:B--23--:R-:W2:Y:S01]  /*16010*/  LDL R0, [R1+0x8] ;  /* 0x0000080001007983 */ /* 0x00cea20000100800 */
[----:B------:R-:W-:Y:S02]  /*16020*/  ULDC UR4, c[0x0][0xc38] ;  /* 0x00030e0000047ab9 */ /* 0x000fe40000000800 */
[----:B--2---:R-:W-:-:S13]  /*16030*/  ISETP.GE.AND P0, PT, R0, UR4, PT ;  /* 0x0000000400007c0c */ /* 0x004fda000bf06270 */
[----:B------:R-:W-:Y:S05]  /*16040*/  @!P0 BRA `(.L_x_4813) ;  /* 0xffffffb800048947 */ /* 0x000fea000383ffff */
.L_x_4742:
[----:B------:R-:W2:Y:S01]  /*16050*/  LDL.LU R0, [R1+0xc] ;  /* 0x00000c0001007983 */ /* 0x000ea20000300800 */
[----:B------:R-:W-:Y:S01]  /*16060*/  BSSY B0, `(.L_x_4814) ;  /* 0x000000b000007945 */ /* 0x000fe20003800000 */
[----:B------:R-:W3:Y:S01]  /*16070*/  S2R R5, SR_CgaCtaId ;  /* 0x0000000000057919 */ /* 0x000ee20000008800 */
[----:B--2---:R-:W-:-:S05]  /*16080*/  VIADD R0, R0, 0x1 ;  /* 0x0000000100007836 */ /* 0x004fca0000000000 */
[----:B------:R-:W-:-:S04]  /*16090*/  LEA.HI R2, R0, R0, RZ, 0x1 ;  /* 0x0000000000027211 */ /* 0x000fc800078f08ff */
[----:B------:R-:W-:Y:S02]  /*160a0*/  LOP3.LUT R3, R2, 0xfffffffe, RZ, 0xc0, !PT ;  /* 0xfffffffe02037812 */ /* 0x000fe400078ec0ff */
[----:B------:R-:W-:-:S03]  /*160b0*/  MOV R2, 0x400 ;  /* 0x0000040000027802 */ /* 0x000fc60000000f00 */
[----:B------:R-:W-:Y:S01]  /*160c0*/  IMAD.IADD R0, R0, 0x1, -R3 ;  /* 0x0000000100007824 */ /* 0x000fe200078e0a03 */
[----:B---3--:R-:W-:-:S04]  /*160d0*/  LEA R4, R5, R2, 0x18 ;  /* 0x0000000205047211 */ /* 0x008fc800078ec0ff */
[----:B------:R-:W-:-:S04]  /*160e0*/  SHF.L.U32 R0, R0, 0x1f, RZ ;  /* 0x0000001f00007819 */ /* 0x000fc800000006ff */
[----:B------:R-:W2:Y:S02]  /*160f0*/  SYNCS.PHASECHK.TRANS64.TRYWAIT P0, [R4+URZ+0x2a820], R0 ;  /* 0x02a82000040075a7 */ /* 0x000ea4000800017f */
[----:B--2---:R-:W-:Y:S05]  /*16100*/  @!P0 BRA `(.L_x_4815) ;  /* 0x0000002400388947 */ /* 0x004fea0003800000 */
.L_x_4892:
[----:B------:R-:W-:Y:S05]  /*16110*/  BSYNC B0 ;  /* 0x0000000000007941 */ /* 0x000fea0003800000 */
.L_x_4814:
[----:B------:R-:W-:-:S03]  /*16120*/  UMOV UR4, 0xffffffff ;  /* 0xffffffff00047882 */ /* 0x000fc60000000000 */
[----:B------:R-:W-:Y:S05]  /*16130*/  BRA.DIV UR4, `(.L_x_4816) ;  /* 0x0000002604407947 */ /* 0x000fea000b800000 */
[----:B--2---:R-:W2:Y:S02]  /*16140*/  S2R R0, SR_TID.X ;  /* 0x0000000000007919 */ /* 0x004ea40000002100 */
[----:B--2---:R-:W-:-:S04]  /*16150*/  SHF.R.U32.HI R0, RZ, 0x5, R0 ;  /* 0x00000005ff007819 */ /* 0x004fc80000011600 */
[----:B------:R-:W-:-:S05]  /*16160*/  LOP3.LUT R0, R0, 0x3, RZ, 0xc0, !PT ;  /* 0x0000000300007812 */ /* 0x000fca00078ec0ff */
[----:B------:R2:W3:Y:S02]  /*16170*/  SHFL.IDX PT, R14, R0, RZ, 0x1f ;  /* 0x00001fff000e7589 */ /* 0x0004e400000e0000 */
.L_x_4895:
[----:B---3--:R-:W-:Y:S01]  /*16180*/  ISETP.NE.AND P0, PT, R14, RZ, PT ;  /* 0x000000ff0e00720c */ /* 0x008fe20003f05270 */
[----:B------:R-:W-:-:S12]  /*16190*/  BSSY B0, `(.L_x_4817) ;  /* 0x000002c000007945 */ /* 0x000fd80003800000 */
[----:B------:R-:W-:Y:S05]  /*161a0*/  @P0 BRA `(.L_x_4818) ;  /* 0x0000000000a80947 */ /* 0x000fea0003800000 */
[----:B------:R-:W-:-:S03]  /*161b0*/  UMOV UR4, 0xffffffff ;  /* 0xffffffff00047882 */ /* 0x000fc60000000000 */
[----:B------:R-:W-:Y:S05]  /*161c0*/  BRA.DIV UR4, `(.L_x_4819) ;  /* 0x0000002604507947 */ /* 0x000fea000b800000 */
[----:B------:R-:W-:-:S13]  /*161d0*/  ELECT P6, URZ, PT ;  /* 0x00000000003f782f */ /* 0x000fda00038c0000 */
.L_x_4898:
[----:B------:R-:W-:Y:S05]  /*161e0*/  @!P6 BRA `(.L_x_4818) ;  /* 0x000000000098e947 */ /* 0x000fea0003800000 */
[----:B------:R-:W-:-:S06]  /*161f0*/  ULOP3.LUT UR4, UR43, 0x2, URZ, 0xfc, !UPT ;  /* 0x000000022b047892 */ /* 0x000fcc000f8efc3f */
[----:B--2---:R-:W-:-:S05]  /*16200*/  IMAD.U32 R0, RZ, RZ, UR4 ;  /* 0x00000004ff007e24 */ /* 0x004fca000f8e00ff */
[----:B------:R-:W-:-:S13]  /*16210*/  ISETP.NE.AND P0, PT, R0, 0x3, PT ;  /* 0x000000030000780c */ /* 0x000fda0003f05270 */
[----:B------:R-:W-:Y:S05]  /*16220*/  @!P0 BRA `(.L_x_4820) ;  /* 0x0000000000048947 */ /* 0x000fea0003800000 */
[----:B------:R-:W-:Y:S01]  /*16230*/  BPT.TRAP 0x1 ;  /* 0x000000040000795c */ /* 0x000fe20000300000 */
.L_x_4820:
[C---:B------:R-:W-:Y:S01]  /*16240*/  IMAD R5, R23.reuse, 0x8, R4 ;  /* 0x0000000817057824 */ /* 0x040fe200078e0204 */
[----:B------:R-:W-:Y:S01]  /*16250*/  SHF.L.U32 R0, R24, 0x1f, RZ ;  /* 0x0000001f18007819 */ /* 0x000fe200000006ff */
[----:B------:R-:W-:-:S03]  /*16260*/  VIADD R23, R23, 0x1 ;  /* 0x0000000117177836 */ /* 0x000fc60000000000 */
[----:B------:R-:W2:Y:S02]  /*16270*/  SYNCS.PHASECHK.TRANS64.TRYWAIT P1, [R5+URZ+0x2a840], R0 ;  /* 0x02a84000050075a7 */ /* 0x000ea4000802017f */
[----:B------:R-:W-:-:S04]  /*16280*/  ISETP.NE.AND P2, PT, R23, 0x2, PT ;  /* 0x000000021700780c */ /* 0x000fc80003f45270 */
[----:B------:R-:W-:Y:S01]  /*16290*/  SEL R3, RZ, 0x1, P2 ;  /* 0x00000001ff037807 */ /* 0x000fe20001000000 */
[----:B--2---:R-:W-:Y:S08]  /*162a0*/  @!P1 BRA `(.L_x_4821) ;  /* 0x0000002400389947 */ /* 0x004ff00003800000 */
.L_x_4899:
[----:B------:R-:W-:Y:S02]  /*162b0*/  SEL R23, R23, RZ, P2 ;  /* 0x000000ff17177207 */ /* 0x000fe40001000000 */
[----:B------:R-:W-:Y:S01]  /*162c0*/  LOP3.LUT R2, R24, R3, RZ, 0x3c, !PT ;  /* 0x0000000318027212 */ /* 0x000fe200078e3cff */
[----:B------:R-:W-:Y:S06]  /*162d0*/  @!P0 BRA `(.L_x_4822) ;  /* 0x0000000000048947 */ /* 0x000fec0003800000 */
[----:B------:R-:W-:Y:S01]  /*162e0*/  BPT.TRAP 0x1 ;  /* 0x000000040000795c */ /* 0x000fe20000300000 */
.L_x_4822:
[----:B------:R-:W-:Y:S01]  /*162f0*/  IMAD R23, R23, 0x8, R4 ;  /* 0x0000000817177824 */ /* 0x000fe200078e0204 */
[----:B------:R-:W-:-:S04]  /*16300*/  SHF.L.U32 R2, R2, 0x1f, RZ ;  /* 0x0000001f02027819 */ /* 0x000fc800000006ff */
[----:B------:R-:W3:Y:S02]  /*16310*/  SYNCS.PHASECHK.TRANS64.TRYWAIT P1, [R23+URZ+0x2a840], R2 ;  /* 0x02a84002170075a7 */ /* 0x000ee4000802017f */
[----:B---3--:R-:W-:Y:S05]  /*16320*/  @!P1 BRA `(.L_x_4823) ;  /* 0x00000024002c9947 */ /* 0x008fea0003800000 */
.L_x_4900:
[----:B------:R-:W-:Y:S05]  /*16330*/  @!P0 BRA `(.L_x_4824) ;  /* 0x0000000000048947 */ /* 0x000fea0003800000 */
[----:B------:R-:W-:Y:S01]  /*16340*/  BPT.TRAP 0x1 ;  /* 0x000000040000795c */ /* 0x000fe20000300000 */
.L_x_4824:
[----:B------:R-:W4:Y:S02]  /*16350*/  SYNCS.PHASECHK.TRANS64.TRYWAIT P1, [R5+URZ+0x2a860], R0 ;  /* 0x02a86000050075a7 */ /* 0x000f24000802017f */
[----:B----4-:R-:W-:Y:S05]  /*16360*/  @!P1 BRA `(.L_x_4825) ;  /* 0x0000002400309947 */ /* 0x010fea0003800000 */
.L_x_4901:
[----:B------:R-:W-:Y:S05]  /*16370*/  @!P0 BRA `(.L_x_4826) ;  /* 0x0000000000048947 */ /* 0x000fea0003800000 */
[----:B------:R-:W-:Y:S01]  /*16380*/  BPT.TRAP 0x1 ;  /* 0x000000040000795c */ /* 0x000fe20000300000 */
.L_x_4826:
[----:B------:R-:W5:Y:S02]  /*16390*/  SYNCS.PHASECHK.TRANS64.TRYWAIT P1, [R23+URZ+0x2a860], R2 ;  /* 0x02a86002170075a7 */ /* 0x000f64000802017f */
[----:B-----5:R-:W-:Y:S05]  /*163a0*/  @!P1 BRA `(.L_x_4827) ;  /* 0x0000002400349947 */ /* 0x020fea0003800000 */
.L_x_4902:
[----:B------:R-:W-:Y:S05]  /*163b0*/  @!P0 BRA `(.L_x_4828) ;  /* 0x0000000000048947 */ /* 0x000fea0003800000 */
[----:B------:R-:W-:Y:S01]  /*163c0*/  BPT.TRAP 0x1 ;  /* 0x000000040000795c */ /* 0x000fe20000300000 */
.L_x_4828:
[----:B------:R-:W5:Y:S02]  /*163d0*/  SYNCS.PHASECHK.TRANS64.TRYWAIT P1, [R5+URZ+0x2a880], R0 ;  /* 0x02a88000050075a7 */ /* 0x000f64000802017f */
[----:B-----5:R-:W-:Y:S05]  /*163e0*/  @!P1 BRA `(.L_x_4829) ;  /* 0x0000002400389947 */ /* 0x020fea0003800000 */
.L_x_4903:
[----:B------:R-:W-:Y:S05]  /*163f0*/  @!P0 BRA `(.L_x_4830) ;  /* 0x0000000000048947 */ /* 0x000fea0003800000 */
[----:B------:R-:W-:Y:S01]  /*16400*/  BPT.TRAP 0x1 ;  /* 0x000000040000795c */ /* 0x000fe20000300000 */
.L_x_4830:
[----:B------:R0:W0:Y:S02]  /*16410*/  SYNCS.PHASECHK.TRANS64.TRYWAIT P0, [R23+URZ+0x2a880], R2 ;  /* 0x02a88002170075a7 */ /* 0x000024000800017f */
[----:B0-----:R-:W-:Y:S05]  /*16420*/  @!P0 NANOSLEEP.SYNCS 0x989680 ;  /* 0x009896800000895d */ /* 0x001fea0003900000 */
[----:B------:R-:W0:Y:S02]  /*16430*/  @!P0 SYNCS.PHASECHK.TRANS64 P0, [R23+URZ+0x2a880], R2 ;  /* 0x02a88002170085a7 */ /* 0x000e24000800007f */
[----:B0-----:R-:W-:Y:S05]  /*16440*/  @!P0 BRA `(.L_x_4830) ;  /* 0xfffffffc00f08947 */ /* 0x001fea000383ffff */
.L_x_4818:
[----:B------:R-:W-:Y:S05]  /*16450*/  BSYNC B0 ;  /* 0x0000000000007941 */ /* 0x000fea0003800000 */
.L_x_4817:
[----:B------:R-:W-:Y:S05]  /*16460*/  EXIT ;  /* 0x000000000000794d */ /* 0x000fea0003800000 */
.L_x_4647:
[----:B0-----:R-:W-:-:S04]  /*16470*/  IMAD.U32 R3, RZ, RZ, UR36 ;  /* 0x00000024ff037e24 */ /* 0x001fc8000f8e00ff */
[----:B------:R0:W1:Y:S03]  /*16480*/  SYNCS.PHASECHK.TRANS64.TRYWAIT P1, [R3+URZ+0x2a800], R0 ;  /* 0x02a80000030075a7 */ /* 0x000066000802017f */
[----:B-1----:R-:W-:Y:S05]  /*16490*/  @!P1 NANOSLEEP.SYNCS 0x989680 ;  /* 0x009896800000995d */ /* 0x002fea0003900000 */
[----:B------:R-:W1:Y:S02]  /*164a0*/  @!P1 SYNCS.PHASECHK.TRANS64 P1, [R3+URZ+0x2a800], R0 ;  /* 0x02a80000030095a7 */ /* 0x000e64000802007f */
[----:B-1----:R-:W-:Y:S05]  /*164b0*/  @!P1 BRA `(.L_x_4647) ;  /* 0xfffffffc00ec9947 */ /* 0x002fea000383ffff */
[----:B------:R-:W-:Y:S05]  /*164c0*/  BRA `(.L_x_4831) ;  /* 0xfffffeb8004c7947 */ /* 0x000fea000383ffff */
.L_x_4651:
[----:B-1----:R1:W2:Y:S02]  /*164d0*/  SYNCS.PHASECHK.TRANS64.TRYWAIT P1, [R3+URZ+0x2a830], R0 ;  /* 0x02a83000030075a7 */ /* 0x0022a4000802017f */
[----:B--2---:R-:W-:Y:S05]  /*164e0*/  @!P1 NANOSLEEP.SYNCS 0x989680 ;  /* 0x009896800000995d */ /* 0x004fea0003900000 */
[----:B------:R-:W2:Y:S02]  /*164f0*/  @!P1 SYNCS.PHASECHK.TRANS64 P1, [R3+URZ+0x2a830], R0 ;  /* 0x02a83000030095a7 */ /* 0x000ea4000802007f */
[----:B--2---:R-:W-:Y:S05]  /*16500*/  @!P1 BRA `(.L_x_4651) ;  /* 0xfffffffc00f09947 */ /* 0x004fea000383ffff */
[----:B------:R-:W-:Y:S05]  /*16510*/  BRA `(.L_x_4650) ;  /* 0xfffffeb800687947 */ /* 0x000fea000383ffff */
.L_x_4668:
[----:B-1----:R-:W-:-:S04]  /*16520*/  IMAD.U32 R5, RZ, RZ, UR6 ;  /* 0x00000006ff057e24 */ /* 0x002fc8000f8e00ff */
[----:B------:R1:W2:Y:S03]  /*16530*/  SYNCS.PHASECHK.TRANS64.TRYWAIT P1, [R5+URZ+0x2a830], R0 ;  /* 0x02a83000050075a7 */ /* 0x0002a6000802017f */
[----:B--2---:R-:W-:Y:S05]  /*16540*/  @!P1 NANOSLEEP.SYNCS 0x989680 ;  /* 0x009896800000995d */ /* 0x004fea0003900000 */
[----:B------:R-:W2:Y:S02]  /*16550*/  @!P1 SYNCS.PHASECHK.TRANS64 P1, [R5+URZ+0x2a830], R0 ;  /* 0x02a83000050095a7 */ /* 0x000ea4000802007f */
[----:B--2---:R-:W-:Y:S05]  /*16560*/  @!P1 BRA `(.L_x_4668) ;  /* 0xfffffffc00ec9947 */ /* 0x004fea000383ffff */
[----:B------:R-:W-:Y:S05]  /*16570*/  BRA `(.L_x_4665) ;  /* 0xfffffeec00487947 */ /* 0x000fea000383ffff */
.L_x_4672:
[----:B-1----:R-:W-:-:S04]  /*16580*/  IMAD.U32 R5, RZ, RZ, UR6 ;  /* 0x00000006ff057e24 */ /* 0x002fc8000f8e00ff */
[----:B------:R1:W2:Y:S03]  /*16590*/  SYNCS.PHASECHK.TRANS64.TRYWAIT P1, [R5+URZ+0x2a850], R0 ;  /* 0x02a85000050075a7 */ /* 0x0002a6000802017f */
[----:B--2---:R-:W-:Y:S05]  /*165a0*/  @!P1 NANOSLEEP.SYNCS 0x989680 ;  /* 0x009896800000995d */ /* 0x004fea0003900000 */
[----:B------:R-:W2:Y:S02]  /*165b0*/  @!P1 SYNCS.PHASECHK.TRANS64 P1, [R5+URZ+0x2a850], R0 ;  /* 0x02a85000050095a7 */ /* 0x000ea4000802007f */
[----:B--2---:R-:W-:Y:S05]  /*165c0*/  @!P1 BRA `(.L_x_4672) ;  /* 0xfffffffc00ec9947 */ /* 0x004fea000383ffff */
[----:B------:R-:W-:Y:S05]  /*165d0*/  BRA `(.L_x_4669) ;  /* 0xfffffeec00f47947 */ /* 0x000fea000383ffff */
.L_x_4691:
[----:B-1----:R-:W-:-:S04]  /*165e0*/  IMAD.U32 R9, RZ, RZ, UR6 ;  /* 0x00000006ff097e24 */ /* 0x002fc8000f8e00ff */
[----:B------:R1:W2:Y:S03]  /*165f0*/  SYNCS.PHASECHK.TRANS64.TRYWAIT P1, [R9+URZ+0x2a830], R0 ;  /* 0x02a83000090075a7 */ /* 0x0002a6000802017f */
[----:B--2---:R-:W-:Y:S05]  /*16600*/  @!P1 NANOSLEEP.SYNCS 0x989680 ;  /* 0x009896800000995d */ /* 0x004fea0003900000 */
[----:B------:R-:W2:Y:S02]  /*16610*/  @!P1 SYNCS.PHASECHK.TRANS64 P1, [R9+URZ+0x2a830], R0 ;  /* 0x02a83000090095a7 */ /* 0x000ea4000802007f */
[----:B--2---:R-:W-:Y:S05]  /*16620*/  @!P1 BRA `(.L_x_4691) ;  /* 0xfffffffc00ec9947 */ /* 0x004fea000383ffff */
[----:B------:R-:W-:Y:S05]  /*16630*/  BRA `(.L_x_4688) ;  /* 0xffffff2000207947 */ /* 0x000fea000383ffff */
.L_x_4695:
[----:B-1----:R-:W-:-:S04]  /*16640*/  IMAD.U32 R9, RZ, RZ, UR6 ;  /* 0x00000006ff097e24 */ /* 0x002fc8000f8e00ff */
[----:B------:R1:W2:Y:S03]  /*16650*/  SYNCS.PHASECHK.TRANS64.TRYWAIT P1, [R9+URZ+0x2a850], R0 ;  /* 0x02a85000090075a7 */ /* 0x0002a6000802017f */
[----:B--2---:R-:W-:Y:S05]  /*16660*/  @!P1 NANOSLEEP.SYNCS 0x989680 ;  /* 0x009896800000995d */ /* 0x004fea0003900000 */
[----:B------:R-:W2:Y:S02]  /*16670*/  @!P1 SYNCS.PHASECHK.TRANS64 P1, [R9+URZ+0x2a850], R0 ;  /* 0x02a85000090095a7 */ /* 0x000ea4000802007f */
[----:B--2---:R-:W-:Y:S05]  /*16680*/  @!P1 BRA `(.L_x_4695) ;  /* 0xfffffffc00ec9947 */ /* 0x004fea000383ffff */
[----:B------:R-:W-:Y:S05]  /*16690*/  BRA `(.L_x_4692) ;  /* 0xffffff2000cc7947 */ /* 0x000fea000383ffff */
.L_x_4703:
[----:B-1----:R-:W-:-:S04]  /*166a0*/  IMAD.U32 R7, RZ, RZ, UR6 ;  /* 0x00000006ff077e24 */ /* 0x002fc8000f8e00ff */
[----:B------:R1:W2:Y:S03]  /*166b0*/  SYNCS.PHASECHK.TRANS64.TRYWAIT P1, [R7+URZ+0x2a830], R0 ;  /* 0x02a83000070075a7 */ /* 0x0002a6000802017f */
[----:B--2---:R-:W-:Y:S05]  /*166c0*/  @!P1 NANOSLEEP.SYNCS 0x989680 ;  /* 0x009896800000995d */ /* 0x004fea0003900000 */
[----:B------:R-:W2:Y:S02]  /*166d0*/  @!P1 SYNCS.PHASECHK.TRANS64 P1, [R7+URZ+0x2a830], R0 ;  /* 0x02a83000070095a7 */ /* 0x000ea4000802007f */
[----:B--2---:R-:W-:Y:S05]  /*166e0*/  @!P1 BRA `(.L_x_4703) ;  /* 0xfffffffc00ec9947 */ /* 0x004fea000383ffff */
[----:B------:R-:W-:Y:S05]  /*166f0*/  BRA `(.L_x_4700) ;  /* 0xffffff40002c7947 */ /* 0x000fea000383ffff */
.L_x_4707:
[----:B-1----:R-:W-:-:S04]  /*16700*/  IMAD.U32 R7, RZ, RZ, UR6 ;  /* 0x00000006ff077e24 */ /* 0x002fc8000f8e00ff */
[----:B------:R1:W2:Y:S03]  /*16710*/  SYNCS.PHASECHK.TRANS64.TRYWAIT P1, [R7+URZ+0x2a850], R0 ;  /* 0x02a85000070075a7 */ /* 0x0002a6000802017f */
[----:B--2---:R-:W-:Y:S05]  /*16720*/  @!P1 NANOSLEEP.SYNCS 0x989680 ;  /* 0x009896800000995d */ /* 0x004fea0003900000 */
[----:B------:R-:W2:Y:S02]  /*16730*/  @!P1 SYNCS.PHASECHK.TRANS64 P1, [R7+URZ+0x2a850], R0 ;  /* 0x02a85000070095a7 */ /* 0x000ea4000802007f */
[----:B--2---:R-:W-:Y:S05]  /*16740*/  @!P1 BRA `(.L_x_4707) ;  /* 0xfffffffc00ec9947 */ /* 0x004fea000383ffff */
[----:B------:R-:W-:Y:S05]  /*16750*/  BRA `(.L_x_4704) ;  /* 0xffffff4000cc7947 */ /* 0x000fea000383ffff */
.L_x_4722:
[----:B-1----:R-:W-:-:S04]  /*16760*/  IMAD.U32 R5, RZ, RZ, UR9 ;  /* 0x00000009ff057e24 */ /* 0x002fc8000f8e00ff */
[----:B------:R1:W2:Y:S03]  /*16770*/  SYNCS.PHASECHK.TRANS64.TRYWAIT P1, [R5+URZ+0x2a850], R4 ;  /* 0x02a85004050075a7 */ /* 0x0002a6000802017f */
[----:B--2---:R-:W-:Y:S05]  /*16780*/  @!P1 NANOSLEEP.SYNCS 0x989680 ;  /* 0x009896800000995d */ /* 0x004fea0003900000 */
[----:B------:R-:W2:Y:S02]  /*16790*/  @!P1 SYNCS.PHASECHK.TRANS64 P1, [R5+URZ+0x2a850], R4 ;  /* 0x02a85004050095a7 */ /* 0x000ea4000802007f */
[----:B--2---:R-:W-:Y:S05]  /*167a0*/  @!P1 BRA `(.L_x_4722) ;  /* 0xfffffffc00ec9947 */ /* 0x004fea000383ffff */
[----:B------:R-:W-:Y:S05]  /*167b0*/  BRA `(.L_x_4721) ;  /* 0xffffff7000347947 */ /* 0x000fea000383ffff */
.L_x_4762:
        /* <DEDUP_REMOVED lines=10> */
.L_x_4832:
[----:B------:R-:W-:Y:S05]  /*16860*/  BRA `(.L_x_4833) ;  /* 0xffffffbc00dc7947 */ /* 0x000fea000383ffff */
.L_x_4765:
[----:B0-----:R0:W1:Y:S02]  /*16870*/  SYNCS.PHASECHK.TRANS64.TRYWAIT P0, [R4+URZ+0x2a880], R25 ;  /* 0x02a88019040075a7 */ /* 0x001064000800017f */
[----:B-1----:R-:W-:Y:S05]  /*16880*/  @!P0 NANOSLEEP.SYNCS 0x989680 ;  /* 0x009896800000895d */ /* 0x002fea0003900000 */
[----:B------:R-:W1:Y:S02]  /*16890*/  @!P0 SYNCS.PHASECHK.TRANS64 P0, [R4+URZ+0x2a880], R25 ;  /* 0x02a88019040085a7 */ /* 0x000e64000800007f */
[----:B-1----:R-:W-:Y:S05]  /*168a0*/  @!P0 BRA `(.L_x_4765) ;  /* 0xfffffffc00f08947 */ /* 0x002fea000383ffff */
[----:B------:R-:W-:Y:S05]  /*168b0*/  BRA `(.L_x_4834) ;  /* 0xffffffc000807947 */ /* 0x000fea000383ffff */
.L_x_4766:
        /* <DEDUP_REMOVED lines=8> */
.L_x_4836:
[----:B------:R-:W-:Y:S05]  /*16940*/  BSYNC B0 ;  /* 0x0000000000007941 */ /* 0x000fea0003800000 */
.L_x_4835:
[----:B------:R-:W-:Y:S01]  /*16950*/  IMAD.MOV.U32 R13, RZ, RZ, R5 ;  /* 0x000000ffff0d7224 */ /* 0x000fe200078e0005 */
[C---:B------:R-:W-:Y:S01]  /*16960*/  LOP3.LUT P3, RZ, R16.reuse, 0x80, RZ, 0xc0, !PT ;  /* 0x0000008010ff7812 */ /* 0x040fe2000786c0ff */
[----:B------:R-:W-:Y:S01]  /*16970*/  IMAD.MOV.U32 R12, RZ, RZ, RZ ;  /* 0x000000ffff0c7224 */ /* 0x000fe200078e00ff */
[----:B------:R-:W-:Y:S01]  /*16980*/  LOP3.LUT P1, RZ, R16, 0x40, RZ, 0xc0, !PT ;  /* 0x0000004010ff7812 */ /* 0x000fe2000782c0ff */
[----:B------:R-:W-:Y:S01]  /*16990*/  IMAD.MOV.U32 R11, RZ, RZ, 0x1c1f ;  /* 0x00001c1fff0b7424 */ /* 0x000fe200078e00ff */
[----:B------:R-:W-:Y:S01]  /*169a0*/  ISETP.GE.AND P5, PT, R8, 0x61, PT ;  /* 0x000000610800780c */ /* 0x000fe20003fa6270 */
[----:B------:R-:W-:Y:S02]  /*169b0*/  IMAD.MOV.U32 R15, RZ, RZ, -0x1 ;  /* 0xffffffffff0f7424 */ /* 0x000fe400078e00ff */
[----:B------:R-:W-:-:S10]  /*169c0*/  IMAD.MOV.U32 R0, RZ, RZ, R14 ;  /* 0x000000ffff007224 */ /* 0x000fd400078e000e */
[----:B------:R-:W-:Y:S05]  /*169d0*/  WARPSYNC.COLLECTIVE R15, `(.L_x_4837) ;  /* 0x000000000f087348 */ /* 0x000fea0003c00000 */
[----:B------:R0:W1:Y:S02]  /*169e0*/  SHFL.IDX P6, R14, R13, R12, R11 ;  /* 0x0000000c0d0e7389 */ /* 0x00006400000c000b */
[----:B01----:R-:W-:Y:S01]  /*169f0*/  ENDCOLLECTIVE ;  /* 0x000000000000791b */ /* 0x003fe20003800000 */
.L_x_4837:
[----:B------:R-:W-:Y:S02]  /*16a00*/  IMAD.MOV.U32 R13, RZ, RZ, R9 ;  /* 0x000000ffff0d7224 */ /* 0x000fe400078e0009 */
[----:B------:R-:W-:Y:S02]  /*16a10*/  IMAD.MOV.U32 R12, RZ, RZ, 0x1 ;  /* 0x00000001ff0c7424 */ /* 0x000fe400078e00ff */
[----:B------:R-:W-:-:S07]  /*16a20*/  IMAD.MOV.U32 R2, RZ, RZ, R14 ;  /* 0x000000ffff027224 */ /* 0x000fce00078e000e */
[----:B------:R-:W-:Y:S05]  /*16a30*/  WARPSYNC.COLLECTIVE R15, `(.L_x_4838) ;  /* 0x000000000f087348 */ /* 0x000fea0003c00000 */
[----:B------:R0:W1:Y:S02]  /*16a40*/  SHFL.IDX P6, R14, R13, R12, R11 ;  /* 0x0000000c0d0e7389 */ /* 0x00006400000c000b */
[----:B01----:R-:W-:Y:S01]  /*16a50*/  ENDCOLLECTIVE ;  /* 0x000000000000791b */ /* 0x003fe20003800000 */
.L_x_4838:
[----:B------:R-:W-:-:S05]  /*16a60*/  IADD3 R2, P0, R29, R2, RZ ;  /* 0x000000021d027210 */ /* 0x000fca0007f1e0ff */
[----:B------:R-:W-:Y:S01]  /*16a70*/  IMAD.X R3, RZ, RZ, R0, P0 ;  /* 0x000000ffff037224 */ /* 0x000fe200000e0600 */
[----:B------:R-:W-:Y:S01]  /*16a80*/  ISETP.LT.OR P0, PT, R8, 0x1, P3 ;  /* 0x000000010800780c */ /* 0x000fe20001f01670 */
[----:B------:R-:W-:Y:S02]  /*16a90*/  IMAD.IADD R0, R18, 0x1, R10 ;  /* 0x0000000112007824 */ /* 0x000fe400078e020a */
[----:B------:R-:W-:-:S10]  /*16aa0*/  IMAD.MOV.U32 R13, RZ, RZ, R5 ;  /* 0x000000ffff0d7224 */ /* 0x000fd400078e0005 */
        /* <DEDUP_REMOVED lines=12> */
.L_x_4839:
[----:B------:R-:W-:Y:S02]  /*16b70*/  IMAD.MOV.U32 R13, RZ, RZ, R9 ;  /* 0x000000ffff0d7224 */ /* 0x000fe400078e0009 */
[----:B------:R-:W-:Y:S02]  /*16b80*/  IMAD.MOV.U32 R12, RZ, RZ, 0x2 ;  /* 0x00000002ff0c7424 */ /* 0x000fe400078e00ff */
[----:B------:R-:W-:-:S07]  /*16b90*/  IMAD.MOV.U32 R2, RZ, RZ, R14 ;  /* 0x000000ffff027224 */ /* 0x000fce00078e000e */
[----:B------:R-:W-:Y:S05]  /*16ba0*/  WARPSYNC.COLLECTIVE R15, `(.L_x_4840) ;  /* 0x000000000f087348 */ /* 0x000fea0003c00000 */
[----:B------:R0:W1:Y:S02]  /*16bb0*/  SHFL.IDX P6, R14, R13, R12, R11 ;  /* 0x0000000c0d0e7389 */ /* 0x00006400000c000b */
[----:B01----:R-:W-:Y:S01]  /*16bc0*/  ENDCOLLECTIVE ;  /* 0x000000000000791b */ /* 0x003fe20003800000 */
.L_x_4840:
        /* <DEDUP_REMOVED lines=16> */
.L_x_4841:
[----:B------:R-:W-:Y:S02]  /*16cd0*/  IMAD.MOV.U32 R13, RZ, RZ, R9 ;  /* 0x000000ffff0d7224 */ /* 0x000fe400078e0009 */
[----:B------:R-:W-:Y:S02]  /*16ce0*/  IMAD.MOV.U32 R12, RZ, RZ, 0x3 ;  /* 0x00000003ff0c7424 */ /* 0x000fe400078e00ff */
[----:B------:R-:W-:-:S07]  /*16cf0*/  IMAD.MOV.U32 R2, RZ, RZ, R14 ;  /* 0x000000ffff027224 */ /* 0x000fce00078e000e */
[----:B------:R-:W-:Y:S05]  /*16d00*/  WARPSYNC.COLLECTIVE R15, `(.L_x_4842) ;  /* 0x000000000f087348 */ /* 0x000fea0003c00000 */
[----:B------:R0:W1:Y:S02]  /*16d10*/  SHFL.IDX P6, R14, R13, R12, R11 ;  /* 0x0000000c0d0e7389 */ /* 0x00006400000c000b */
[----:B01----:R-:W-:Y:S01]  /*16d20*/  ENDCOLLECTIVE ;  /* 0x000000000000791b */ /* 0x003fe20003800000 */
.L_x_4842:
        /* <DEDUP_REMOVED lines=15> */
.L_x_4843:
[----:B------:R-:W-:Y:S01]  /*16e20*/  @!PT LDS RZ, [RZ] ;  /* 0x00000000fffff984 */ /* 0x000fe20000000800 */
[----:B------:R-:W-:Y:S01]  /*16e30*/  @!PT LDS RZ, [RZ] ;  /* 0x00000000fffff984 */ /* 0x000fe20000000800 */
[----:B------:R-:W-:Y:S01]  /*16e40*/  @!PT LDS RZ, [RZ] ;  /* 0x00000000fffff984 */ /* 0x000fe20000000800 */
[----:B------:R-:W-:Y:S01]  /*16e50*/  LDGSTS.E.BYPASS.LTC128B.128 [R0+0xf400], desc[UR52][R2.64+0x40], !P0 ;  /* 0x0f40004002007fae */ /* 0x000fe2000c101d74 */
[----:B------:R-:W-:-:S13]  /*16e60*/  ISETP.LT.OR P0, PT, R8, 0x41, P2 ;  /* 0x000000410800780c */ /* 0x000fda0001701670 */
[----:B------:R0:W-:Y:S02]  /*16e70*/  LDGSTS.E.BYPASS.LTC128B.128 [R0+0x11400], desc[UR52][R2.64+0x80], !P0 ;  /* 0x1140008002007fae */ /* 0x0001e4000c101d74 */
[----:B0-----:R-:W-:Y:S01]  /*16e80*/  IMAD.MOV.U32 R2, RZ, RZ, R14 ;  /* 0x000000ffff027224 */ /* 0x001fe200078e000e */
[----:B------:R-:W-:Y:S06]  /*16e90*/  BRA `(.L_x_4844) ;  /* 0xffffffc000147947 */ /* 0x000fec000383ffff */
.L_x_4771:
[----:B---3--:R3:W4:Y:S02]  /*16ea0*/  SYNCS.PHASECHK.TRANS64.TRYWAIT P0, [R4+URZ+0x2a840], R25 ;  /* 0x02a84019040075a7 */ /* 0x008724000800017f */
[----:B----4-:R-:W-:Y:S05]  /*16eb0*/  @!P0 NANOSLEEP.SYNCS 0x989680 ;  /* 0x009896800000895d */ /* 0x010fea0003900000 */
[----:B------:R-:W4:Y:S02]  /*16ec0*/  @!P0 SYNCS.PHASECHK.TRANS64 P0, [R4+URZ+0x2a840], R25 ;  /* 0x02a84019040085a7 */ /* 0x000f24000800007f */
[----:B----4-:R-:W-:Y:S05]  /*16ed0*/  @!P0 BRA `(.L_x_4771) ;  /* 0xfffffffc00f08947 */ /* 0x010fea000383ffff */
[----:B------:R-:W-:Y:S05]  /*16ee0*/  BRA `(.L_x_4845) ;  /* 0xffffffc000807947 */ /* 0x000fea000383ffff */
.L_x_4772:
        /* <DEDUP_REMOVED lines=8> */
.L_x_4847:
[----:B------:R-:W-:Y:S05]  /*16f70*/  BSYNC B0 ;  /* 0x0000000000007941 */ /* 0x000fea0003800000 */
.L_x_4846:
[----:B------:R-:W-:Y:S01]  /*16f80*/  IMAD.MOV.U32 R13, RZ, RZ, R5 ;  /* 0x000000ffff0d7224 */ /* 0x000fe200078e0005 */
[----:B------:R-:W-:Y:S01]  /*16f90*/  LOP3.LUT R16, R16, 0xf7ffffff, RZ, 0xc0, !PT ;  /* 0xf7ffffff10107812 */ /* 0x000fe200078ec0ff */
[----:B------:R-:W-:Y:S02]  /*16fa0*/  IMAD.MOV.U32 R12, RZ, RZ, RZ ;  /* 0x000000ffff0c7224 */ /* 0x000fe400078e00ff */
[----:B------:R-:W-:Y:S01]  /*16fb0*/  IMAD.MOV.U32 R11, RZ, RZ, 0x1c1f ;  /* 0x00001c1fff0b7424 */ /* 0x000fe200078e00ff */
[----:B------:R-:W-:Y:S01]  /*16fc0*/  @P5 LOP3.LUT R16, R16, 0x8000000, RZ, 0xfc, !PT ;  /* 0x0800000010105812 */ /* 0x000fe200078efcff */
[----:B------:R-:W-:Y:S02]  /*16fd0*/  IMAD.MOV.U32 R15, RZ, RZ, -0x1 ;  /* 0xffffffffff0f7424 */ /* 0x000fe400078e00ff */
[----:B------:R-:W-:Y:S01]  /*16fe0*/  IMAD.MOV.U32 R2, RZ, RZ, R14 ;  /* 0x000000ffff027224 */ /* 0x000fe200078e000e */
[----:B------:R-:W-:-:S13]  /*16ff0*/  LOP3.LUT P5, RZ, R16, 0x2, RZ, 0xc0, !PT ;  /* 0x0000000210ff7812 */ /* 0x000fda00078ac0ff */
[----:B------:R-:W-:Y:S05]  /*17000*/  WARPSYNC.COLLECTIVE R15, `(.L_x_4848) ;  /* 0x000000000f087348 */ /* 0x000fea0003c00000 */
[----:B------:R0:W1:Y:S02]  /*17010*/  SHFL.IDX P6, R14, R13, R12, R11 ;  /* 0x0000000c0d0e7389 */ /* 0x00006400000c000b */
[----:B01----:R-:W-:Y:S01]  /*17020*/  ENDCOLLECTIVE ;  /* 0x000000000000791b */ /* 0x003fe20003800000 */
.L_x_4848:
[----:B------:R-:W-:Y:S02]  /*17030*/  IMAD.MOV.U32 R13, RZ, RZ, R6 ;  /* 0x000000ffff0d7224 */ /* 0x000fe400078e0006 */
[----:B------:R-:W-:Y:S02]  /*17040*/  IMAD.MOV.U32 R12, RZ, RZ, 0x1 ;  /* 0x00000001ff0c7424 */ /* 0x000fe400078e00ff */
[----:B------:R-:W-:Y:S01]  /*17050*/  IMAD.MOV.U32 R3, RZ, RZ, R14 ;  /* 0x000000ffff037224 */ /* 0x000fe200078e000e */
[----:B------:R-:W-:-:S04]  /*17060*/  LOP3.LUT P6, RZ, R16, 0x4, RZ, 0xc0, !PT ;  /* 0x0000000410ff7812 */ /* 0x000fc800078cc0ff */
        /* <DEDUP_REMOVED lines=12> */
.L_x_4849:
[----:B------:R-:W-:Y:S01]  /*17130*/  @!PT LDS RZ, [RZ] ;  /* 0x00000000fffff984 */ /* 0x000fe20000000800 */
[----:B------:R-:W-:Y:S01]  /*17140*/  @!PT LDS RZ, [RZ] ;  /* 0x00000000fffff984 */ /* 0x000fe20000000800 */
[----:B------:R-:W-:Y:S01]  /*17150*/  @!PT LDS RZ, [RZ] ;  /* 0x00000000fffff984 */ /* 0x000fe20000000800 */
[----:B------:R-:W-:Y:S04]  /*17160*/  @P4 LDGSTS.E.BYPASS.LTC128B.128 [R0+0x20400], desc[UR52][R2.64+0x40], !P5 ;  /* 0x2040004002004fae */ /* 0x000fe8000e901d74 */
[----:B------:R0:W-:Y:S01]  /*17170*/  @P4 LDGSTS.E.BYPASS.LTC128B.128 [R0+0x22400], desc[UR52][R2.64+0x80], !P2 ;  /* 0x2240008002004fae */ /* 0x0001e2000d101d74 */
[----:B------:R-:W-:Y:S01]  /*17180*/  LOP3.LUT P4, RZ, R16, 0x4, RZ, 0xc0, !PT ;  /* 0x0000000410ff7812 */ /* 0x000fe2000788c0ff */
[----:B------:R-:W-:Y:S02]  /*17190*/  IMAD.MOV.U32 R13, RZ, RZ, R5 ;  /* 0x000000ffff0d7224 */ /* 0x000fe400078e0005 */
[----:B0-----:R-:W-:-:S10]  /*171a0*/  IMAD.MOV.U32 R2, RZ, RZ, R14 ;  /* 0x000000ffff027224 */ /* 0x001fd400078e000e */
[----:B------:R-:W-:Y:S05]  /*171b0*/  WARPSYNC.COLLECTIVE R15, `(.L_x_4850) ;  /* 0x000000000f087348 */ /* 0x000fea0003c00000 */
[----:B------:R0:W1:Y:S02]  /*171c0*/  SHFL.IDX P6, R14, R13, R12, R11 ;  /* 0x0000000c0d0e7389 */ /* 0x00006400000c000b */
[----:B01----:R-:W-:Y:S01]  /*171d0*/  ENDCOLLECTIVE ;  /* 0x000000000000791b */ /* 0x003fe20003800000 */
.L_x_4850:
[----:B------:R-:W-:Y:S02]  /*171e0*/  IMAD.MOV.U32 R13, RZ, RZ, R6 ;  /* 0x000000ffff0d7224 */ /* 0x000fe400078e0006 */
[----:B------:R-:W-:Y:S02]  /*171f0*/  IMAD.MOV.U32 R12, RZ, RZ, 0x2 ;  /* 0x00000002ff0c7424 */ /* 0x000fe400078e00ff */
[----:B------:R-:W-:-:S07]  /*17200*/  IMAD.MOV.U32 R3, RZ, RZ, R14 ;  /* 0x000000ffff037224 */ /* 0x000fce00078e000e */
[----:B------:R-:W-:Y:S05]  /*17210*/  WARPSYNC.COLLECTIVE R15, `(.L_x_4851) ;  /* 0x000000000f087348 */ /* 0x000fea0003c00000 */
[----:B------:R0:W1:Y:S02]  /*17220*/  SHFL.IDX P6, R14, R13, R12, R11 ;  /* 0x0000000c0d0e7389 */ /* 0x00006400000c000b */
[----:B01----:R-:W-:Y:S01]  /*17230*/  ENDCOLLECTIVE ;  /* 0x000000000000791b */ /* 0x003fe20003800000 */
.L_x_4851:
        /* <DEDUP_REMOVED lines=10> */
[----:B------:R-:W-:Y:S04]  /*172e0*/  @P3 LDGSTS.E.BYPASS.LTC128B.128 [R0+0x20c00], desc[UR52][R2.64+0x40], !P5 ;  /* 0x20c0004002003fae */ /* 0x000fe8000e901d74 */
[----:B------:R0:W-:Y:S02]  /*172f0*/  @P3 LDGSTS.E.BYPASS.LTC128B.128 [R0+0x22c00], desc[UR52][R2.64+0x80], !P2 ;  /* 0x22c0008002003fae */ /* 0x0001e4000d101d74 */
[----:B0-----:R-:W-:-:S07]  /*17300*/  IMAD.MOV.U32 R2, RZ, RZ, R14 ;  /* 0x000000ffff027224 */ /* 0x001fce00078e000e */
[----:B------:R-:W-:Y:S05]  /*17310*/  WARPSYNC.COLLECTIVE R15, `(.L_x_4852) ;  /* 0x000000000f087348 */ /* 0x000fea0003c00000 */
[----:B------:R0:W1:Y:S02]  /*17320*/  SHFL.IDX P6, R14, R13, R12, R11 ;  /* 0x0000000c0d0e7389 */ /* 0x00006400000c000b */
[----:B01----:R-:W-:Y:S01]  /*17330*/  ENDCOLLECTIVE ;  /* 0x000000000000791b */ /* 0x003fe20003800000 */
.L_x_4852:
[----:B------:R-:W-:Y:S02]  /*17340*/  IMAD.MOV.U32 R13, RZ, RZ, R6 ;  /* 0x000000ffff0d7224 */ /* 0x000fe400078e0006 */
[----:B------:R-:W-:Y:S02]  /*17350*/  IMAD.MOV.U32 R12, RZ, RZ, 0x3 ;  /* 0x00000003ff0c7424 */ /* 0x000fe400078e00ff */
[----:B------:R-:W-:-:S07]  /*17360*/  IMAD.MOV.U32 R3, RZ, RZ, R14 ;  /* 0x000000ffff037224 */ /* 0x000fce00078e000e */
[----:B------:R-:W-:Y:S05]  /*17370*/  WARPSYNC.COLLECTIVE R15, `(.L_x_4853) ;  /* 0x000000000f087348 */ /* 0x000fea0003c00000 */
[----:B------:R0:W1:Y:S02]  /*17380*/  SHFL.IDX P6, R14, R13, R12, R11 ;  /* 0x0000000c0d0e7389 */ /* 0x00006400000c000b */
[----:B01----:R-:W-:Y:S01]  /*17390*/  ENDCOLLECTIVE ;  /* 0x000000000000791b */ /* 0x003fe20003800000 */
.L_x_4853:
        /* <DEDUP_REMOVED lines=10> */
.L_x_4854:
[----:B------:R-:W-:Y:S01]  /*17440*/  @!PT LDS RZ, [RZ] ;  /* 0x00000000fffff984 */ /* 0x000fe20000000800 */
[----:B------:R-:W-:Y:S01]  /*17450*/  @!PT LDS RZ, [RZ] ;  /* 0x00000000fffff984 */ /* 0x000fe20000000800 */
[----:B------:R-:W-:Y:S01]  /*17460*/  @!PT LDS RZ, [RZ] ;  /* 0x00000000fffff984 */ /* 0x000fe20000000800 */
[----:B------:R0:W-:Y:S04]  /*17470*/  @P1 LDGSTS.E.BYPASS.LTC128B.128 [R0+0x1f400], desc[UR52][R2.64], !P4 ;  /* 0x1f40000002001fae */ /* 0x0001e8000e101d74 */
[----:B------:R0:W-:Y:S01]  /*17480*/  @P1 LDGSTS.E.BYPASS.LTC128B.128 [R0+0x21400], desc[UR52][R2.64+0x40], !P5 ;  /* 0x2140004002001fae */ /* 0x0001e2000e901d74 */
[----:B------:R-:W-:-:S03]  /*17490*/  LOP3.LUT P5, RZ, R16, 0x8000000, RZ, 0xc0, !PT ;  /* 0x0800000010ff7812 */ /* 0x000fc600078ac0ff */
[----:B------:R0:W-:Y:S01]  /*174a0*/  @P1 LDGSTS.E.BYPASS.LTC128B.128 [R0+0x23400], desc[UR52][R2.64+0x80], !P2 ;  /* 0x2340008002001fae */ /* 0x0001e2000d101d74 */
[----:B------:R-:W-:Y:S01]  /*174b0*/  IMAD.MOV.U32 R5, RZ, RZ, R14 ;  /* 0x000000ffff057224 */ /* 0x000fe200078e000e */
[----:B------:R-:W-:Y:S08]  /*174c0*/  BRA `(.L_x_4855) ;  /* 0xffffffbc00ec7947 */ /* 0x000ff0000383ffff */
.L_x_4777:
[----:B------:R-:W-:Y:S02]  /*174d0*/  IMAD.MOV.U32 R13, RZ, RZ, R4 ;  /* 0x000000ffff0d7224 */ /* 0x000fe400078e0004 */
[----:B------:R-:W-:Y:S02]  /*174e0*/  IMAD.MOV.U32 R12, RZ, RZ, RZ ;  /* 0x000000ffff0c7224 */ /* 0x000fe400078e00ff */
[----:B------:R-:W-:Y:S02]  /*174f0*/  IMAD.MOV.U32 R11, RZ, RZ, 0x1c1f ;  /* 0x00001c1fff0b7424 */ /* 0x000fe400078e00ff */
[----:B------:R-:W-:Y:S02]  /*17500*/  IMAD.MOV.U32 R15, RZ, RZ, -0x1 ;  /* 0xffffffffff0f7424 */ /* 0x000fe400078e00ff */
[----:B------:R-:W-:-:S07]  /*17510*/  VIADD R5, R8, UR42 ;  /* 0x0000002a08057c36 */ /* 0x000fce0008000000 */
[----:B-----5:R-:W-:Y:S05]  /*17520*/  WARPSYNC.COLLECTIVE R15, `(.L_x_4856) ;  /* 0x000000000f087348 */ /* 0x020fea0003c00000 */
[----:B------:R0:W1:Y:S02]  /*17530*/  SHFL.IDX P6, R14, R13, R12, R11 ;  /* 0x0000000c0d0e7389 */ /* 0x00006400000c000b */
[----:B01---5:R-:W-:Y:S01]  /*17540*/  ENDCOLLECTIVE ;  /* 0x000000000000791b */ /* 0x023fe20003800000 */
.L_x_4856:
[C---:B------:R-:W-:Y:S01]  /*17550*/  VIADD R6, R5.reuse, 0x20 ;  /* 0x0000002005067836 */ /* 0x040fe20000000000 */
[----:B------:R-:W-:Y:S01]  /*17560*/  ISETP.GE.AND P1, PT, R5, UR40, PT ;  /* 0x0000002805007c0c */ /* 0x000fe2000bf26270 */
[----:B------:R-:W-:Y:S02]  /*17570*/  IMAD.MOV.U32 R13, RZ, RZ, R0 ;  /* 0x000000ffff0d7224 */ /* 0x000fe400078e0000 */
[----:B------:R-:W-:-:S10]  /*17580*/  IMAD.MOV.U32 R2, RZ, RZ, R14 ;  /* 0x000000ffff027224 */ /* 0x000fd400078e000e */
[----:B------:R-:W-:Y:S05]  /*17590*/  WARPSYNC.COLLECTIVE R15, `(.L_x_4857) ;  /* 0x000000000f087348 */ /* 0x000fea0003c00000 */
[----:B------:R0:W1:Y:S02]  /*175a0*/  SHFL.IDX P6, R14, R13, R12, R11 ;  /* 0x0000000c0d0e7389 */ /* 0x00006400000c000b */
[----:B01----:R-:W-:Y:S01]  /*175b0*/  ENDCOLLECTIVE ;  /* 0x000000000000791b */ /* 0x003fe20003800000 */
.L_x_4857:
[----:B------:R-:W-:Y:S02]  /*175c0*/  IMAD.MOV.U32 R13, RZ, RZ, R4 ;  /* 0x000000ffff0d7224 */ /* 0x000fe400078e0004 */
[----:B------:R-:W-:Y:S02]  /*175d0*/  IMAD.MOV.U32 R12, RZ, RZ, 0x1 ;  /* 0x00000001ff0c7424 */ /* 0x000fe400078e00ff */
[----:B------:R-:W-:-:S07]  /*175e0*/  IMAD.MOV.U32 R3, RZ, RZ, R14 ;  /* 0x000000ffff037224 */ /* 0x000fce00078e000e */
[----:B------:R-:W-:Y:S05]  /*175f0*/  WARPSYNC.COLLECTIVE R15, `(.L_x_4858) ;  /* 0x000000000f087348 */ /* 0x000fea0003c00000 */
[----:B------:R0:W1:Y:S02]  /*17600*/  SHFL.IDX P6, R14, R13, R12, R11 ;  /* 0x0000000c0d0e7389 */ /* 0x00006400000c000b */
[----:B01----:R-:W-:Y:S01]  /*17610*/  ENDCOLLECTIVE ;  /* 0x000000000000791b */ /* 0x003fe20003800000 */
.L_x_4858:
        /* <DEDUP_REMOVED lines=12> */
[----:B------:R-:W-:Y:S01]  /*176e0*/  ISETP.GE.AND P1, PT, R6, UR40, PT ;  /* 0x0000002806007c0c */ /* 0x000fe2000bf26270 */
[----:B0-----:R-:W-:-:S12]  /*176f0*/  IMAD.MOV.U32 R2, RZ, RZ, R14 ;  /* 0x000000ffff027224 */ /* 0x001fd800078e000e */
[----:B------:R-:W-:Y:S05]  /*17700*/  WARPSYNC.COLLECTIVE R15, `(.L_x_4859) ;  /* 0x000000000f087348 */ /* 0x000fea0003c00000 */
[----:B------:R0:W1:Y:S02]  /*17710*/  SHFL.IDX P6, R14, R13, R12, R11 ;  /* 0x0000000c0d0e7389 */ /* 0x00006400000c000b */
[----:B01----:R-:W-:Y:S01]  /*17720*/  ENDCOLLECTIVE ;  /* 0x000000000000791b */ /* 0x003fe20003800000 */
.L_x_4859:
[----:B------:R-:W-:Y:S02]  /*17730*/  IMAD.MOV.U32 R13, RZ, RZ, R4 ;  /* 0x000000ffff0d7224 */ /* 0x000fe400078e0004 */
[----:B------:R-:W-:Y:S02]  /*17740*/  IMAD.MOV.U32 R12, RZ, RZ, 0x2 ;  /* 0x00000002ff0c7424 */ /* 0x000fe400078e00ff */
[----:B------:R-:W-:-:S07]  /*17750*/  IMAD.MOV.U32 R3, RZ, RZ, R14 ;  /* 0x000000ffff037224 */ /* 0x000fce00078e000e */
[----:B------:R-:W-:Y:S05]  /*17760*/  WARPSYNC.COLLECTIVE R15, `(.L_x_4860) ;  /* 0x000000000f087348 */ /* 0x000fea0003c00000 */
[----:B------:R0:W1:Y:S02]  /*17770*/  SHFL.IDX P6, R14, R13, R12, R11 ;  /* 0x0000000c0d0e7389 */ /* 0x00006400000c000b */
[----:B01----:R-:W-:Y:S01]  /*17780*/  ENDCOLLECTIVE ;  /* 0x000000000000791b */ /* 0x003fe20003800000 */
.L_x_4860:
        /* <DEDUP_REMOVED lines=13> */
[----:B------:R-:W-:Y:S01]  /*17860*/  ISETP.GE.AND P1, PT, R2, UR40, PT ;  /* 0x0000002802007c0c */ /* 0x000fe2000bf26270 */
[----:B------:R-:W-:-:S12]  /*17870*/  IMAD.MOV.U32 R2, RZ, RZ, R14 ;  /* 0x000000ffff027224 */ /* 0x000fd800078e000e */
[----:B------:R-:W-:Y:S05]  /*17880*/  WARPSYNC.COLLECTIVE R15, `(.L_x_4861) ;  /* 0x000000000f087348 */ /* 0x000fea0003c00000 */
[----:B------:R0:W1:Y:S02]  /*17890*/  SHFL.IDX P6, R14, R13, R12, R11 ;  /* 0x0000000c0d0e7389 */ /* 0x00006400000c000b */
[----:B01----:R-:W-:Y:S01]  /*178a0*/  ENDCOLLECTIVE ;  /* 0x000000000000791b */ /* 0x003fe20003800000 */
.L_x_4861:
[----:B------:R-:W-:Y:S02]  /*178b0*/  IMAD.MOV.U32 R13, RZ, RZ, R4 ;  /* 0x000000ffff0d7224 */ /* 0x000fe400078e0004 */
[----:B------:R-:W-:Y:S02]  /*178c0*/  IMAD.MOV.U32 R12, RZ, RZ, 0x3 ;  /* 0x00000003ff0c7424 */ /* 0x000fe400078e00ff */
[----:B------:R-:W-:-:S07]  /*178d0*/  IMAD.MOV.U32 R3, RZ, RZ, R14 ;  /* 0x000000ffff037224 */ /* 0x000fce00078e000e */
[----:B------:R-:W-:Y:S05]  /*178e0*/  WARPSYNC.COLLECTIVE R15, `(.L_x_4862) ;  /* 0x000000000f087348 */ /* 0x000fea0003c00000 */
[----:B------:R0:W1:Y:S02]  /*178f0*/  SHFL.IDX P6, R14, R13, R12, R11 ;  /* 0x0000000c0d0e7389 */ /* 0x00006400000c000b */
[----:B01----:R-:W-:Y:S01]  /*17900*/  ENDCOLLECTIVE ;  /* 0x000000000000791b */ /* 0x003fe20003800000 */
.L_x_4862:
        /* <DEDUP_REMOVED lines=10> */
.L_x_4863:
[----:B------:R-:W-:Y:S01]  /*179b0*/  @!PT LDS RZ, [RZ] ;  /* 0x00000000fffff984 */ /* 0x000fe20000000800 */
[----:B------:R-:W-:Y:S01]  /*179c0*/  @!PT LDS RZ, [RZ] ;  /* 0x00000000fffff984 */ /* 0x000fe20000000800 */
[----:B------:R-:W-:Y:S01]  /*179d0*/  @!PT LDS RZ, [RZ] ;  /* 0x00000000fffff984 */ /* 0x000fe20000000800 */
[----:B------:R0:W-:Y:S04]  /*179e0*/  @!P1 LDGSTS.E.BYPASS.LTC128B.128 [R7+0x19400], desc[UR52][R2.64], !P3 ;  /* 0x1940000002079fae */ /* 0x0001e8000d901d74 */
[----:B------:R0:W-:Y:S04]  /*179f0*/  @!P1 LDGSTS.E.BYPASS.LTC128B.128 [R7+0x1b400], desc[UR52][R2.64+0x40], !P4 ;  /* 0x1b40004002079fae */ /* 0x0001e8000e101d74 */
[----:B------:R0:W-:Y:S01]  /*17a00*/  @!P1 LDGSTS.E.BYPASS.LTC128B.128 [R7+0x1d400], desc[UR52][R2.64+0x80], !P5 ;  /* 0x1d40008002079fae */ /* 0x0001e2000e901d74 */
[----:B------:R-:W-:Y:S01]  /*17a10*/  IMAD.MOV.U32 R0, RZ, RZ, R14 ;  /* 0x000000ffff007224 */ /* 0x000fe200078e000e */
[----:B------:R-:W-:Y:S06]  /*17a20*/  BRA `(.L_x_4864) ;  /* 0xffffffc000cc7947 */ /* 0x000fec000383ffff */
.L_x_4780:
[----:B0-----:R0:W1:Y:S02]  /*17a30*/  SYNCS.PHASECHK.TRANS64.TRYWAIT P0, [R18+URZ+0x2a820], R3 ;  /* 0x02a82003120075a7 */ /* 0x001064000800017f */
[----:B-1----:R-:W-:Y:S05]  /*17a40*/  @!P0 NANOSLEEP.SYNCS 0x989680 ;  /* 0x009896800000895d */ /* 0x002fea0003900000 */
[----:B------:R-:W1:Y:S02]  /*17a50*/  @!P0 SYNCS.PHASECHK.TRANS64 P0, [R18+URZ+0x2a820], R3 ;  /* 0x02a82003120085a7 */ /* 0x000e64000800007f */
[----:B-1----:R-:W-:Y:S05]  /*17a60*/  @!P0 BRA `(.L_x_4780) ;  /* 0xfffffffc00f08947 */ /* 0x002fea000383ffff */
[----:B------:R-:W-:Y:S05]  /*17a70*/  BRA `(.L_x_4865) ;  /* 0xffffffc400307947 */ /* 0x000fea000383ffff */
.L_x_4784:
[----:B0-----:R0:W1:Y:S02]  /*17a80*/  SYNCS.PHASECHK.TRANS64.TRYWAIT P0, [R4+URZ+0x2a880], R20 ;  /* 0x02a88014040075a7 */ /* 0x001064000800017f */
[----:B-1----:R-:W-:Y:S05]  /*17a90*/  @!P0 NANOSLEEP.SYNCS 0x989680 ;  /* 0x009896800000895d */ /* 0x002fea0003900000 */
[----:B------:R-:W1:Y:S02]  /*17aa0*/  @!P0 SYNCS.PHASECHK.TRANS64 P0, [R4+URZ+0x2a880], R20 ;  /* 0x02a88014040085a7 */ /* 0x000e64000800007f */
[----:B-1----:R-:W-:Y:S05]  /*17ab0*/  @!P0 BRA `(.L_x_4784) ;  /* 0xfffffffc00f08947 */ /* 0x002fea000383ffff */
[----:B------:R-:W-:Y:S05]  /*17ac0*/  BRA `(.L_x_4866) ;  /* 0xffffffc400f47947 */ /* 0x000fea000383ffff */
.L_x_4785:
        /* <DEDUP_REMOVED lines=8> */
.L_x_4868:
[----:B------:R-:W-:Y:S05]  /*17b50*/  BSYNC B0 ;  /* 0x0000000000007941 */ /* 0x000fea0003800000 */
.L_x_4867:
        /* <DEDUP_REMOVED lines=8> */
.L_x_4869:
[----:B------:R-:W-:Y:S02]  /*17be0*/  IMAD.MOV.U32 R13, RZ, RZ, R27 ;  /* 0x000000ffff0d7224 */ /* 0x000fe400078e001b */
[----:B------:R-:W-:Y:S02]  /*17bf0*/  IMAD.MOV.U32 R12, RZ, RZ, 0x1 ;  /* 0x00000001ff0c7424 */ /* 0x000fe400078e00ff */
[----:B------:R-:W-:-:S07]  /*17c00*/  IMAD.MOV.U32 R2, RZ, RZ, R14 ;  /* 0x000000ffff027224 */ /* 0x000fce00078e000e */
[----:B------:R-:W-:Y:S05]  /*17c10*/  WARPSYNC.COLLECTIVE R15, `(.L_x_4870) ;  /* 0x000000000f087348 */ /* 0x000fea0003c00000 */
[----:B------:R0:W1:Y:S02]  /*17c20*/  SHFL.IDX P6, R14, R13, R12, R11 ;  /* 0x0000000c0d0e7389 */ /* 0x00006400000c000b */
[----:B01----:R-:W-:Y:S01]  /*17c30*/  ENDCOLLECTIVE ;  /* 0x000000000000791b */ /* 0x003fe20003800000 */
.L_x_4870:
        /* <DEDUP_REMOVED lines=14> */
.L_x_4871:
[----:B------:R-:W-:Y:S02]  /*17d20*/  IMAD.MOV.U32 R13, RZ, RZ, R27 ;  /* 0x000000ffff0d7224 */ /* 0x000fe400078e001b */
[----:B------:R-:W-:Y:S02]  /*17d30*/  IMAD.MOV.U32 R12, RZ, RZ, 0x2 ;  /* 0x00000002ff0c7424 */ /* 0x000fe400078e00ff */
[----:B------:R-:W-:-:S07]  /*17d40*/  IMAD.MOV.U32 R2, RZ, RZ, R14 ;  /* 0x000000ffff027224 */ /* 0x000fce00078e000e */
[----:B------:R-:W-:Y:S05]  /*17d50*/  WARPSYNC.COLLECTIVE R15, `(.L_x_4872) ;  /* 0x000000000f087348 */ /* 0x000fea0003c00000 */
[----:B------:R0:W1:Y:S02]  /*17d60*/  SHFL.IDX P6, R14, R13, R12, R11 ;  /* 0x0000000c0d0e7389 */ /* 0x00006400000c000b */
[----:B01----:R-:W-:Y:S01]  /*17d70*/  ENDCOLLECTIVE ;  /* 0x000000000000791b */ /* 0x003fe20003800000 */
.L_x_4872:
        /* <DEDUP_REMOVED lines=13> */
.L_x_4873:
[----:B------:R-:W-:Y:S02]  /*17e50*/  IMAD.MOV.U32 R13, RZ, RZ, R27 ;  /* 0x000000ffff0d7224 */ /* 0x000fe400078e001b */
[----:B------:R-:W-:Y:S02]  /*17e60*/  IMAD.MOV.U32 R12, RZ, RZ, 0x3 ;  /* 0x00000003ff0c7424 */ /* 0x000fe400078e00ff */
[----:B------:R-:W-:-:S07]  /*17e70*/  IMAD.MOV.U32 R2, RZ, RZ, R14 ;  /* 0x000000ffff027224 */ /* 0x000fce00078e000e */
[----:B------:R-:W-:Y:S05]  /*17e80*/  WARPSYNC.COLLECTIVE R15, `(.L_x_4874) ;  /* 0x000000000f087348 */ /* 0x000fea0003c00000 */
[----:B------:R0:W1:Y:S02]  /*17e90*/  SHFL.IDX P6, R14, R13, R12, R11 ;  /* 0x0000000c0d0e7389 */ /* 0x00006400000c000b */
[----:B01----:R-:W-:Y:S01]  /*17ea0*/  ENDCOLLECTIVE ;  /* 0x000000000000791b */ /* 0x003fe20003800000 */
.L_x_4874:
        /* <DEDUP_REMOVED lines=13> */
.L_x_4875:
[----:B------:R-:W-:Y:S01]  /*17f80*/  IMAD.MOV.U32 R2, RZ, RZ, R14 ;  /* 0x000000ffff027224 */ /* 0x000fe200078e000e */
[----:B------:R-:W-:Y:S06]  /*17f90*/  BRA `(.L_x_4876) ;  /* 0xffffffc400807947 */ /* 0x000fec000383ffff */
.L_x_4790:
[----:B---3--:R3:W4:Y:S02]  /*17fa0*/  SYNCS.PHASECHK.TRANS64.TRYWAIT P0, [R4+URZ+0x2a840], R20 ;  /* 0x02a84014040075a7 */ /* 0x008724000800017f */
[----:B----4-:R-:W-:Y:S05]  /*17fb0*/  @!P0 NANOSLEEP.SYNCS 0x989680 ;  /* 0x009896800000895d */ /* 0x010fea0003900000 */
[----:B------:R-:W4:Y:S02]  /*17fc0*/  @!P0 SYNCS.PHASECHK.TRANS64 P0, [R4+URZ+0x2a840], R20 ;  /* 0x02a84014040085a7 */ /* 0x000f24000800007f */
[----:B----4-:R-:W-:Y:S05]  /*17fd0*/  @!P0 BRA `(.L_x_4790) ;  /* 0xfffffffc00f08947 */ /* 0x010fea000383ffff */
[----:B------:R-:W-:Y:S05]  /*17fe0*/  BRA `(.L_x_4877) ;  /* 0xffffffc400d87947 */ /* 0x000fea000383ffff */
.L_x_4791:
        /* <DEDUP_REMOVED lines=8> */
.L_x_4879:
[----:B------:R-:W-:Y:S05]  /*18070*/  BSYNC B0 ;  /* 0x0000000000007941 */ /* 0x000fea0003800000 */
.L_x_4878:
        /* <DEDUP_REMOVED lines=8> */
.L_x_4880:
[----:B------:R-:W-:Y:S02]  /*18100*/  IMAD.MOV.U32 R13, RZ, RZ, R8 ;  /* 0x000000ffff0d7224 */ /* 0x000fe400078e0008 */
[----:B------:R-:W-:Y:S02]  /*18110*/  IMAD.MOV.U32 R12, RZ, RZ, 0x1 ;  /* 0x00000001ff0c7424 */ /* 0x000fe400078e00ff */
[----:B------:R-:W-:-:S07]  /*18120*/  IMAD.MOV.U32 R2, RZ, RZ, R14 ;  /* 0x000000ffff027224 */ /* 0x000fce00078e000e */
[----:B------:R-:W-:Y:S05]  /*18130*/  WARPSYNC.COLLECTIVE R15, `(.L_x_4881) ;  /* 0x000000000f087348 */ /* 0x000fea0003c00000 */
[----:B------:R0:W1:Y:S02]  /*18140*/  SHFL.IDX P6, R14, R13, R12, R11 ;  /* 0x0000000c0d0e7389 */ /* 0x00006400000c000b */
[----:B01----:R-:W-:Y:S01]  /*18150*/  ENDCOLLECTIVE ;  /* 0x000000000000791b */ /* 0x003fe20003800000 */
.L_x_4881:
        /* <DEDUP_REMOVED lines=13> */
.L_x_4882:
[----:B------:R-:W-:Y:S02]  /*18230*/  IMAD.MOV.U32 R13, RZ, RZ, R8 ;  /* 0x000000ffff0d7224 */ /* 0x000fe400078e0008 */
[----:B------:R-:W-:Y:S02]  /*18240*/  IMAD.MOV.U32 R12, RZ, RZ, 0x2 ;  /* 0x00000002ff0c7424 */ /* 0x000fe400078e00ff */
[----:B------:R-:W-:-:S07]  /*18250*/  IMAD.MOV.U32 R2, RZ, RZ, R14 ;  /* 0x000000ffff027224 */ /* 0x000fce00078e000e */
[----:B------:R-:W-:Y:S05]  /*18260*/  WARPSYNC.COLLECTIVE R15, `(.L_x_4883) ;  /* 0x000000000f087348 */ /* 0x000fea0003c00000 */
[----:B------:R0:W1:Y:S02]  /*18270*/  SHFL.IDX P6, R14, R13, R12, R11 ;  /* 0x0000000c0d0e7389 */ /* 0x00006400000c000b */
[----:B01----:R-:W-:Y:S01]  /*18280*/  ENDCOLLECTIVE ;  /* 0x000000000000791b */ /* 0x003fe20003800000 */
.L_x_4883:
        /* <DEDUP_REMOVED lines=13> */
.L_x_4884:
[----:B------:R-:W-:Y:S02]  /*18360*/  IMAD.MOV.U32 R13, RZ, RZ, R8 ;  /* 0x000000ffff0d7224 */ /* 0x000fe400078e0008 */
[----:B------:R-:W-:Y:S02]  /*18370*/  IMAD.MOV.U32 R12, RZ, RZ, 0x3 ;  /* 0x00000003ff0c7424 */ /* 0x000fe400078e00ff */
[----:B------:R-:W-:-:S07]  /*18380*/  IMAD.MOV.U32 R2, RZ, RZ, R14 ;  /* 0x000000ffff027224 */ /* 0x000fce00078e000e */
[----:B------:R-:W-:Y:S05]  /*18390*/  WARPSYNC.COLLECTIVE R15, `(.L_x_4885) ;  /* 0x000000000f087348 */ /* 0x000fea0003c00000 */
[----:B------:R0:W1:Y:S02]  /*183a0*/  SHFL.IDX P6, R14, R13, R12, R11 ;  /* 0x0000000c0d0e7389 */ /* 0x00006400000c000b */
[----:B01----:R-:W-:Y:S01]  /*183b0*/  ENDCOLLECTIVE ;  /* 0x000000000000791b */ /* 0x003fe20003800000 */
.L_x_4885:
        /* <DEDUP_REMOVED lines=13> */
.L_x_4886:
[----:B------:R-:W-:Y:S01]  /*18490*/  IMAD.MOV.U32 R2, RZ, RZ, R14 ;  /* 0x000000ffff027224 */ /* 0x000fe200078e000e */
[----:B------:R-:W-:Y:S06]  /*184a0*/  BRA `(.L_x_4887) ;  /* 0xffffffc400607947 */ /* 0x000fec000383ffff */
.L_x_4796:
[----:B------:R0:W0:Y:S02]  /*184b0*/  SYNCS.PHASECHK.TRANS64.TRYWAIT P2, [R0+URZ+0x2a870], R2 ;  /* 0x02a87002000075a7 */ /* 0x000024000804017f */
[----:B0-----:R-:W-:Y:S05]  /*184c0*/  @!P2 NANOSLEEP.SYNCS 0x989680 ;  /* 0x009896800000a95d */ /* 0x001fea0003900000 */
[----:B------:R-:W0:Y:S02]  /*184d0*/  @!P2 SYNCS.PHASECHK.TRANS64 P2, [R0+URZ+0x2a870], R2 ;  /* 0x02a870020000a5a7 */ /* 0x000e24000804007f */
[----:B0-----:R-:W-:Y:S05]  /*184e0*/  @!P2 BRA `(.L_x_4796) ;  /* 0xfffffffc00f0a947 */ /* 0x001fea000383ffff */
[----:B------:R-:W-:Y:S05]  /*184f0*/  BRA `(.L_x_4888) ;  /* 0xffffffc400cc7947 */ /* 0x000fea000383ffff */
.L_x_4798:
[----:B------:R0:W0:Y:S02]  /*18500*/  SYNCS.PHASECHK.TRANS64.TRYWAIT P2, [R0+URZ+0x2a860], R3 ;  /* 0x02a86003000075a7 */ /* 0x000024000804017f */
[----:B0-----:R-:W-:Y:S05]  /*18510*/  @!P2 NANOSLEEP.SYNCS 0x989680 ;  /* 0x009896800000a95d */ /* 0x001fea0003900000 */
[----:B------:R-:W0:Y:S02]  /*18520*/  @!P2 SYNCS.PHASECHK.TRANS64 P2, [R0+URZ+0x2a860], R3 ;  /* 0x02a860030000a5a7 */ /* 0x000e24000804007f */
[----:B0-----:R-:W-:Y:S05]  /*18530*/  @!P2 BRA `(.L_x_4798) ;  /* 0xfffffffc00f0a947 */ /* 0x001fea000383ffff */
[----:B------:R-:W-:Y:S05]  /*18540*/  BRA `(.L_x_4889) ;  /* 0xffffffc400dc7947 */ /* 0x000fea000383ffff */
.L_x_4806:
[----:B0-----:R0:W2:Y:S02]  /*18550*/  SYNCS.PHASECHK.TRANS64.TRYWAIT P2, [R0+URZ+0x2a870], R3 ;  /* 0x02a87003000075a7 */ /* 0x0010a4000804017f */
[----:B--2---:R-:W-:Y:S05]  /*18560*/  @!P2 NANOSLEEP.SYNCS 0x989680 ;  /* 0x009896800000a95d */ /* 0x004fea0003900000 */
[----:B------:R-:W2:Y:S02]  /*18570*/  @!P2 SYNCS.PHASECHK.TRANS64 P2, [R0+URZ+0x2a870], R3 ;  /* 0x02a870030000a5a7 */ /* 0x000ea4000804007f */
[----:B--2---:R-:W-:Y:S05]  /*18580*/  @!P2 BRA `(.L_x_4806) ;  /* 0xfffffffc00f0a947 */ /* 0x004fea000383ffff */
[----:B------:R-:W-:Y:S05]  /*18590*/  BRA `(.L_x_4890) ;  /* 0xffffffd0002c7947 */ /* 0x000fea000383ffff */
.L_x_4808:
[----:B0-----:R0:W2:Y:S02]  /*185a0*/  SYNCS.PHASECHK.TRANS64.TRYWAIT P2, [R0+URZ+0x2a860], R3 ;  /* 0x02a86003000075a7 */ /* 0x0010a4000804017f */
[----:B--2---:R-:W-:Y:S05]  /*185b0*/  @!P2 NANOSLEEP.SYNCS 0x989680 ;  /* 0x009896800000a95d */ /* 0x004fea0003900000 */
[----:B------:R-:W2:Y:S02]  /*185c0*/  @!P2 SYNCS.PHASECHK.TRANS64 P2, [R0+URZ+0x2a860], R3 ;  /* 0x02a860030000a5a7 */ /* 0x000ea4000804007f */
[----:B--2---:R-:W-:Y:S05]  /*185d0*/  @!P2 BRA `(.L_x_4808) ;  /* 0xfffffffc00f0a947 */ /* 0x004fea000383ffff */
[----:B------:R-:W-:Y:S05]  /*185e0*/  BRA `(.L_x_4891) ;  /* 0xffffffd000387947 */ /* 0x000fea000383ffff */
.L_x_4815:
[----:B--2---:R2:W3:Y:S02]  /*185f0*/  SYNCS.PHASECHK.TRANS64.TRYWAIT P0, [R4+URZ+0x2a820], R0 ;  /* 0x02a82000040075a7 */ /* 0x0044e4000800017f */
[----:B---3--:R-:W-:Y:S05]  /*18600*/  @!P0 NANOSLEEP.SYNCS 0x989680 ;  /* 0x009896800000895d */ /* 0x008fea0003900000 */
[----:B------:R-:W3:Y:S02]  /*18610*/  @!P0 SYNCS.PHASECHK.TRANS64 P0, [R4+URZ+0x2a820], R0 ;  /* 0x02a82000040085a7 */ /* 0x000ee4000800007f */
[----:B---3--:R-:W-:Y:S05]  /*18620*/  @!P0 BRA `(.L_x_4815) ;  /* 0xfffffffc00f08947 */ /* 0x008fea000383ffff */
[----:B------:R-:W-:Y:S05]  /*18630*/  BRA `(.L_x_4892) ;  /* 0xffffffd800b47947 */ /* 0x000fea000383ffff */
.L_x_4816:
[----:B------:R-:W3:Y:S01]  /*18640*/  S2R R2, SR_TID.X ;  /* 0x0000000000027919 */ /* 0x000ee20000002100 */
[----:B------:R-:W-:Y:S01]  /*18650*/  BSSY B0, `(.L_x_4893) ;  /* 0x000000a000007945 */ /* 0x000fe20003800000 */
[----:B------:R-:W-:Y:S02]  /*18660*/  IMAD.MOV.U32 R12, RZ, RZ, RZ ;  /* 0x000000ffff0c7224 */ /* 0x000fe400078e00ff */
[----:B0-----:R-:W-:Y:S02]  /*18670*/  IMAD.MOV.U32 R11, RZ, RZ, 0x1f ;  /* 0x0000001fff0b7424 */ /* 0x001fe400078e00ff */
[----:B------:R-:W-:Y:S01]  /*18680*/  IMAD.MOV.U32 R15, RZ, RZ, -0x1 ;  /* 0xffffffffff0f7424 */ /* 0x000fe200078e00ff */
[----:B---3--:R-:W-:-:S04]  /*18690*/  SHF.R.U32.HI R2, RZ, 0x5, R2 ;  /* 0x00000005ff027819 */ /* 0x008fc80000011602 */
[----:B------:R-:W-:-:S05]  /*186a0*/  LOP3.LUT R2, R2, 0x3, RZ, 0xc0, !PT ;  /* 0x0000000302027812 */ /* 0x000fca00078ec0ff */
[----:B------:R-:W-:-:S07]  /*186b0*/  IMAD.MOV.U32 R13, RZ, RZ, R2 ;  /* 0x000000ffff0d7224 */ /* 0x000fce00078e0002 */
[----:B-12---:R-:W-:Y:S05]  /*186c0*/  WARPSYNC.COLLECTIVE R15, `(.L_x_4894) ;  /* 0x000000000f087348 */ /* 0x006fea0003c00000 */
[----:B------:R0:W3:Y:S02]  /*186d0*/  SHFL.IDX P6, R14, R13, R12, R11 ;  /* 0x0000000c0d0e7389 */ /* 0x0000e400000c000b */
[----:B0123--:R-:W-:Y:S01]  /*186e0*/  ENDCOLLECTIVE ;  /* 0x000000000000791b */ /* 0x00ffe20003800000 */
.L_x_4894:
[----:B------:R-:W-:Y:S05]  /*186f0*/  BSYNC B0 ;  /* 0x0000000000007941 */ /* 0x000fea0003800000 */
.L_x_4893:
[----:B------:R-:W-:Y:S05]  /*18700*/  BRA `(.L_x_4895) ;  /* 0xffffffd8009c7947 */ /* 0x000fea000383ffff */
.L_x_4819:
[----:B------:R-:W-:Y:S01]  /*18710*/  BSSY B1, `(.L_x_4896) ;  /* 0x0000006000017945 */ /* 0x000fe20003800000 */
[----:B------:R-:W-:-:S07]  /*18720*/  IMAD.MOV.U32 R15, RZ, RZ, -0x1 ;  /* 0xffffffffff0f7424 */ /* 0x000fce00078e00ff */
[----:B012---:R-:W-:Y:S05]  /*18730*/  WARPSYNC.COLLECTIVE R15, `(.L_x_4897) ;  /* 0x000000000f0c7348 */ /* 0x007fea0003c00000 */
[----:B------:R-:W-:Y:S02]  /*18740*/  ELECT P6, UR62, PT ;  /* 0x00000000003e782f */ /* 0x000fe400038c0000 */
[----:B------:R-:W-:Y:S01]  /*18750*/  MOV R14, UR62 ;  /* 0x0000003e000e7c02 */ /* 0x000fe20008000f00 */
[----:B012---:R-:W-:Y:S10]  /*18760*/  ENDCOLLECTIVE ;  /* 0x000000000000791b */ /* 0x007ff40003800000 */
.L_x_4897:
[----:B------:R-:W-:Y:S05]  /*18770*/  BSYNC B1 ;  /* 0x0000000000017941 */ /* 0x000fea0003800000 */
.L_x_4896:
[----:B------:R-:W-:Y:S05]  /*18780*/  BRA `(.L_x_4898) ;  /* 0xffffffd800947947 */ /* 0x000fea000383ffff */
.L_x_4821:
[----:B--2---:R2:W3:Y:S02]  /*18790*/  SYNCS.PHASECHK.TRANS64.TRYWAIT P1, [R5+URZ+0x2a840], R0 ;  /* 0x02a84000050075a7 */ /* 0x0044e4000802017f */
[----:B---3--:R-:W-:Y:S05]  /*187a0*/  @!P1 NANOSLEEP.SYNCS 0x989680 ;  /* 0x009896800000995d */ /* 0x008fea0003900000 */
[----:B------:R-:W3:Y:S02]  /*187b0*/  @!P1 SYNCS.PHASECHK.TRANS64 P1, [R5+URZ+0x2a840], R0 ;  /* 0x02a84000050095a7 */ /* 0x000ee4000802007f */
[----:B---3--:R-:W-:Y:S05]  /*187c0*/  @!P1 BRA `(.L_x_4821) ;  /* 0xfffffffc00f09947 */ /* 0x008fea000383ffff */
[----:B------:R-:W-:Y:S05]  /*187d0*/  BRA `(.L_x_4899) ;  /* 0xffffffd800b47947 */ /* 0x000fea000383ffff */
.L_x_4823:
[----:B---3--:R3:W4:Y:S02]  /*187e0*/  SYNCS.PHASECHK.TRANS64.TRYWAIT P1, [R23+URZ+0x2a840], R2 ;  /* 0x02a84002170075a7 */ /* 0x008724000802017f */
[----:B----4-:R-:W-:Y:S05]  /*187f0*/  @!P1 NANOSLEEP.SYNCS 0x989680 ;  /* 0x009896800000995d */ /* 0x010fea0003900000 */
[----:B------:R-:W4:Y:S02]  /*18800*/  @!P1 SYNCS.PHASECHK.TRANS64 P1, [R23+URZ+0x2a840], R2 ;  /* 0x02a84002170095a7 */ /* 0x000f24000802007f */
[----:B----4-:R-:W-:Y:S05]  /*18810*/  @!P1 BRA `(.L_x_4823) ;  /* 0xfffffffc00f09947 */ /* 0x010fea000383ffff */
[----:B------:R-:W-:Y:S05]  /*18820*/  BRA `(.L_x_4900) ;  /* 0xffffffd800c07947 */ /* 0x000fea000383ffff */
.L_x_4825:
[----:B----4-:R4:W0:Y:S02]  /*18830*/  SYNCS.PHASECHK.TRANS64.TRYWAIT P1, [R5+URZ+0x2a860], R0 ;  /* 0x02a86000050075a7 */ /* 0x010824000802017f */
[----:B0-----:R-:W-:Y:S05]  /*18840*/  @!P1 NANOSLEEP.SYNCS 0x989680 ;  /* 0x009896800000995d */ /* 0x001fea0003900000 */
[----:B------:R-:W0:Y:S02]  /*18850*/  @!P1 SYNCS.PHASECHK.TRANS64 P1, [R5+URZ+0x2a860], R0 ;  /* 0x02a86000050095a7 */ /* 0x000e24000802007f */
[----:B0-----:R-:W-:Y:S05]  /*18860*/  @!P1 BRA `(.L_x_4825) ;  /* 0xfffffffc00f09947 */ /* 0x001fea000383ffff */
[----:B------:R-:W-:Y:S05]  /*18870*/  BRA `(.L_x_4901) ;  /* 0xffffffd800bc7947 */ /* 0x000fea000383ffff */
.L_x_4827:
[----:B------:R0:W0:Y:S02]  /*18880*/  SYNCS.PHASECHK.TRANS64.TRYWAIT P1, [R23+URZ+0x2a860], R2 ;  /* 0x02a86002170075a7 */ /* 0x000024000802017f */
[----:B0-----:R-:W-:Y:S05]  /*18890*/  @!P1 NANOSLEEP.SYNCS 0x989680 ;  /* 0x009896800000995d */ /* 0x001fea0003900000 */
[----:B------:R-:W0:Y:S02]  /*188a0*/  @!P1 SYNCS.PHASECHK.TRANS64 P1, [R23+URZ+0x2a860], R2 ;  /* 0x02a86002170095a7 */ /* 0x000e24000802007f */
[----:B0-----:R-:W-:Y:S05]  /*188b0*/  @!P1 BRA `(.L_x_4827) ;  /* 0xfffffffc00f09947 */ /* 0x001fea000383ffff */
[----:B------:R-:W-:Y:S05]  /*188c0*/  BRA `(.L_x_4902) ;  /* 0xffffffd800b87947 */ /* 0x000fea000383ffff */
.L_x_4829:
[----:B------:R0:W0:Y:S02]  /*188d0*/  SYNCS.PHASECHK.TRANS64.TRYWAIT P1, [R5+URZ+0x2a880], R0 ;  /* 0x02a88000050075a7 */ /* 0x000024000802017f */
[----:B0-----:R-:W-:Y:S05]  /*188e0*/  @!P1 NANOSLEEP.SYNCS 0x989680 ;  /* 0x009896800000995d */ /* 0x001fea0003900000 */
[----:B------:R-:W0:Y:S02]  /*188f0*/  @!P1 SYNCS.PHASECHK.TRANS64 P1, [R5+URZ+0x2a880], R0 ;  /* 0x02a88000050095a7 */ /* 0x000e24000802007f */
[----:B0-----:R-:W-:Y:S05]  /*18900*/  @!P1 BRA `(.L_x_4829) ;  /* 0xfffffffc00f09947 */ /* 0x001fea000383ffff */
[----:B------:R-:W-:Y:S05]  /*18910*/  BRA `(.L_x_4903) ;  /* 0xffffffd800b47947 */ /* 0x000fea000383ffff */
.L_x_4904:
        /* <DEDUP_REMOVED lines=14> */
.L_x_15837:


//--------------------- .text._ZN7cutlass13device_kernelIN5flash11enable_sm90INS1_16FlashAttnFwdSm90INS1_25CollectiveMainloopFwdSm90ILi2EN4cute5tupleIJNS5_1CILi1EEES8_S8_EEENS6_IJNS7_ILi128EEESA_NS7_ILi192EEEEEELi192ENS_12float_e4m3_tEfNS_4arch4Sm90ELb0ELb1ELb0ELb1ELb1ELb0ELb0ELb1ELb1ELb1ELb0ELb0EEENS1_21CollectiveEpilogueFwdINS6_IJSA_SB_SA_EEES9_NS_10bfloat16_tESF_Li256ELb1ELb1ELb0ELb1EEENS1_36VarlenDynamicPersistentTileSchedulerILi128ELi128ELi256ELi128ELb0ELb1ELb1ELb1ELb0ELb1EEEEEEEEEvNT_6ParamsE --------------------------
	.section	.text._ZN7cutlass13device_kernelIN5flash11enable_sm90INS1_16FlashAttnFwdSm90INS1_25CollectiveMainloopFwdSm90ILi2EN4cute5tupleIJNS5_1CILi1EEES8_S8_EEENS6_IJNS7_ILi128EEESA_NS7_ILi192EEEEEELi192ENS_12float_e4m3_tEfNS_4arch4Sm90ELb0ELb1ELb0ELb1ELb1ELb0ELb0ELb1ELb1ELb1ELb0ELb0EEENS1_21CollectiveEpilogueFwdINS6_IJSA_SB_SA_EEES9_NS_10bfloat16_tESF_Li256ELb1ELb1ELb0ELb1EEENS1_36VarlenDynamicPersistentTileSchedulerILi128ELi128ELi256ELi128ELb0ELb1ELb1ELb1ELb0ELb1EEEEEEEEEvNT_6ParamsE,"ax",@progbits
	.align	128
.text._ZN7cutlass13device_kernelIN5flash11enable_sm90INS1_16FlashAttnFwdSm90INS1_25CollectiveMainloopFwdSm90ILi2EN4cute5tupleIJNS5_1CILi1EEES8_S8_EEENS6_IJNS7_ILi128EEESA_NS7_ILi192EEEEEELi192ENS_12float_e4m3_tEfNS_4arch4Sm90ELb0ELb1ELb0ELb1ELb1ELb0ELb0ELb1ELb1ELb1ELb0ELb0EEENS1_21CollectiveEpilogueFwdINS6_IJSA_SB_SA_EEES9_NS_10bfloat16_tESF_Li256ELb1ELb1ELb0ELb1EEENS1_36VarlenDynamicPersistentTileSchedulerILi128ELi128ELi256ELi128ELb0ELb1ELb1ELb1ELb0ELb1EEEEEEEEEvNT_6ParamsE:
        .type           _ZN7cutlass13device_kernelIN5flash11enable_sm90INS1_16FlashAttnFwdSm90INS1_25CollectiveMainloopFwdSm90ILi2EN4cute5tupleIJNS5_1CILi1EEES8_S8_EEENS6_IJNS7_ILi128EEESA_NS7_ILi192EEEEEELi192ENS_12float_e4m3_tEfNS_4arch4Sm90ELb0ELb1ELb0ELb1ELb1ELb0ELb0ELb1ELb1ELb1ELb0ELb0EEENS1_21CollectiveEpilogueFwdINS6_IJSA_SB_SA_EEES9_NS_10bfloat16_tESF_Li256ELb1ELb1ELb0ELb1EEENS1_36VarlenDynamicPersistentTileSchedulerILi128ELi128ELi256ELi128ELb0ELb1ELb1ELb1ELb0ELb1EEEEEEEEEvNT_6ParamsE,@function
        .size           _ZN7cutlass13device_kernelIN5flash11enable_sm90INS1_16FlashAttnFwdSm90INS1_25CollectiveMainloopFwdSm90ILi2EN4cute5tupleIJNS5_1CILi1EEES8_S8_EEENS6_IJNS7_ILi128EEESA_NS7_ILi192EEEEEELi192ENS_12float_e4m3_tEfNS_4arch4Sm90ELb0ELb1ELb0ELb1ELb1ELb0ELb0ELb1ELb1ELb1ELb0ELb0EEENS1_21CollectiveEpilogueFwdINS6_IJSA_SB_SA_EEES9_NS_10bfloat16_tESF_Li256ELb1ELb1ELb0ELb1EEENS1_36VarlenDynamicPersistentTileSchedulerILi128ELi128ELi256ELi128ELb0ELb1ELb1ELb1ELb0ELb1EEEEEEEEEvNT_6ParamsE,(.L_x_15838 - _ZN7cutlass13device_kernelIN5flash11enable_sm90INS1_16FlashAttnFwdSm90INS1_25CollectiveMainloopFwdSm90ILi2EN4cute5tupleIJNS5_1CILi1EEES8_S8_EEENS6_IJNS7_ILi128EEESA_NS7_ILi192EEEEEELi192ENS_12float_e4m3_tEfNS_4arch4Sm90ELb0ELb1ELb0ELb1ELb1ELb0ELb0ELb1ELb1ELb1ELb0ELb0EEENS1_21CollectiveEpilogueFwdINS6_IJSA_SB_SA_EEES9_NS_10bfloat16_tESF_Li256ELb1ELb1ELb0ELb1EEENS1_36VarlenDynamicPersistentTileSchedulerILi128ELi128ELi256ELi128ELb0ELb1ELb1ELb1ELb0ELb1EEEEEEEEEvNT_6ParamsE)
        .other          _ZN7cutlass13device_kernelIN5flash11enable_sm90INS1_16FlashAttnFwdSm90INS1_25CollectiveMainloopFwdSm90ILi2EN4cute5tupleIJNS5_1CILi1EEES8_S8_EEENS6_IJNS7_ILi128EEESA_NS7_ILi192EEEEEELi192ENS_12float_e4m3_tEfNS_4arch4Sm90ELb0ELb1ELb0ELb1ELb1ELb0ELb0ELb1ELb1ELb1ELb0ELb0EEENS1_21CollectiveEpilogueFwdINS6_IJSA_SB_SA_EEES9_NS_10bfloat16_tESF_Li256ELb1ELb1ELb0ELb1EEENS1_36VarlenDynamicPersistentTileSchedulerILi128ELi128ELi256ELi128ELb0ELb1ELb1ELb1ELb0ELb1EEEEEEEEEvNT_6ParamsE,@"STO_CUDA_ENTRY STV_DEFAULT"
_ZN7cutlass13device_kernelIN5flash11enable_sm90INS1_16FlashAttnFwdSm90INS1_25CollectiveMainloopFwdSm90ILi2EN4cute5tupleIJNS5_1CILi1EEES8_S8_EEENS6_IJNS7_ILi128EEESA_NS7_ILi192EEEEEELi192ENS_12float_e4m3_tEfNS_4arch4Sm90ELb0ELb1ELb0ELb1ELb1ELb0ELb0ELb1ELb1ELb1ELb0ELb0EEENS1_21CollectiveEpilogueFwdINS6_IJSA_SB_SA_EEES9_NS_10bfloat16_tESF_Li256ELb1ELb1ELb0ELb1EEENS1_36VarlenDynamicPersistentTileSchedulerILi128ELi128ELi256ELi128ELb0ELb1ELb1ELb1ELb0ELb1EEEEEEEEEvNT_6ParamsE:
        /* <DEDUP_REMOVED lines=45> */
.L_x_4905:
        /* <DEDUP_REMOVED lines=22> */
.L_x_4906:
        /* <DEDUP_REMOVED lines=18> */
.L_x_4907:
        /* <DEDUP_REMOVED lines=22> */
.L_x_4908:
        /* <DEDUP_REMOVED lines=24> */
.L_x_4909:
        /* <DEDUP_REMOVED lines=8> */
.L_x_4911:
        /* <DEDUP_REMOVED lines=20> */
[----:B------:R-:W-:Y:S01]  /*09f0*/  ULOP3.LUT UR50, UR44, 0x1, URZ, 0xfc, !UPT ;  /* 0x000000012c327892 */ /* 0x000fe2000f8efc3f */
[----:B------:R-:W-:Y:S01]  /*0a00*/  R2UR UR52, R10 ;  /* 0x000000000a3472ca */ /* 0x000fe200000e0000 */
[----:B------:R-:W-:Y:S01]  /*0a10*/  UMOV UR49, URZ ;  /* 0x0000003f00317c82 */ /* 0x000fe20008000000 */
[----:B------:R-:W-:Y:S01]  /*0a20*/  SHF.R.S32.HI R3, RZ, 0x1f, R208 ;  /* 0x0000001fff037819 */ /* 0x000fe200000114d0 */
[----:B------:R-:W-:Y:S01]  /*0a30*/  UMOV UR48, URZ ;  /* 0x0000003f00307c82 */ /* 0x000fe20008000000 */
[----:B------:R-:W-:Y:S01]  /*0a40*/  R2UR UR51, R11 ;  /* 0x000000000b3372ca */ /* 0x000fe200000e0000 */
[----:B------:R-:W-:Y:S01]  /*0a50*/  UMOV UR47, URZ ;  /* 0x0000003f002f7c82 */ /* 0x000fe20008000000 */
[CC--:B------:R-:W-:Y:S02]  /*0a60*/  LEA.HI R5, R3.reuse, R208.reuse, RZ, 0x7 ;  /* 0x000000d003057211 */ /* 0x0c0fe400078f38ff */
[----:B------:R-:W-:-:S02]  /*0a70*/  LEA.HI R0, R3, R208, RZ, 0x4 ;  /* 0x000000d003007211 */ /* 0x000fc400078f20ff */
[----:B------:R-:W-:Y:S02]  /*0a80*/  LOP3.LUT R201, R5, 0xffffff80, RZ, 0xc0, !PT ;  /* 0xffffff8005c97812 */ /* 0x000fe400078ec0ff */
[----:B------:R-:W-:Y:S02]  /*0a90*/  SHF.R.S32.HI R9, RZ, 0x4, R0 ;  /* 0x00000004ff097819 */ /* 0x000fe40000011400 */
[----:B------:R-:W-:Y:S01]  /*0aa0*/  LOP3.LUT R7, R0, 0x3fffff0, RZ, 0xc0, !PT ;  /* 0x03fffff000077812 */ /* 0x000fe200078ec0ff */
[----:B------:R-:W-:Y:S01]  /*0ab0*/  IMAD.IADD R201, R208, 0x1, -R201 ;  /* 0x00000001d0c97824 */ /* 0x000fe200078e0ac9 */
[----:B------:R-:W-:Y:S02]  /*0ac0*/  LEA.HI R0, R0, R9, RZ, 0x1 ;  /* 0x0000000900007211 */ /* 0x000fe400078f08ff */
[----:B------:R-:W-:Y:S01]  /*0ad0*/  LEA.HI R2, R3, R208, RZ, 0x5 ;  /* 0x000000d003027211 */ /* 0x000fe200078f28ff */
[----:B------:R-:W-:Y:S01]  /*0ae0*/  IMAD.IADD R7, R208, 0x1, -R7 ;  /* 0x00000001d0077824 */ /* 0x000fe200078e0a07 */
[----:B------:R-:W-:-:S02]  /*0af0*/  SHF.R.S32.HI R4, RZ, 0x1f, R201 ;  /* 0x0000001fff047819 */ /* 0x000fc400000114c9 */
[----:B------:R-:W-:Y:S01]  /*0b00*/  LOP3.LUT R0, R0, 0x1ffffffe, RZ, 0xc0, !PT ;  /* 0x1ffffffe00007812 */ /* 0x000fe200078ec0ff */
[----:B------:R-:W-:Y:S01]  /*0b10*/  IMAD.SHL.U32 R2, R2, 0x20, RZ ;  /* 0x0000002002027824 */ /* 0x000fe200078e00ff */
[----:B------:R-:W-:Y:S02]  /*0b20*/  LEA.HI R6, R4, R201, RZ, 0x2 ;  /* 0x000000c904067211 */ /* 0x000fe400078f10ff */
[----:B------:R-:W-:Y:S01]  /*0b30*/  LEA.HI R10, R3, R208, RZ, 0x2 ;  /* 0x000000d0030a7211 */ /* 0x000fe200078f10ff */
[----:B------:R-:W-:Y:S01]  /*0b40*/  IMAD.IADD R0, R9, 0x1, -R0 ;  /* 0x0000000109007824 */ /* 0x000fe200078e0a00 */
[--C-:B------:R-:W-:Y:S02]  /*0b50*/  SHF.R.S32.HI R8, RZ, 0x2, R6.reuse ;  /* 0x00000002ff087819 */ /* 0x100fe40000011406 */
[----:B------:R-:W-:Y:S02]  /*0b60*/  SHF.R.S32.HI R11, RZ, 0x1f, R6 ;  /* 0x0000001fff0b7819 */ /* 0x000fe40000011406 */
[----:B------:R-:W-:-:S02]  /*0b70*/  LOP3.LUT R9, R10, 0xfffffffc, RZ, 0xc0, !PT ;  /* 0xfffffffc0a097812 */ /* 0x000fc400078ec0ff */
[----:B------:R-:W-:Y:S02]  /*0b80*/  LEA.HI R3, R3, R208, RZ, 0x3 ;  /* 0x000000d003037211 */ /* 0x000fe400078f18ff */
[----:B------:R-:W-:Y:S01]  /*0b90*/  LEA.HI R11, R11, R8, RZ, 0x3 ;  /* 0x000000080b0b7211 */ /* 0x000fe200078f18ff */
[----:B------:R-:W-:Y:S01]  /*0ba0*/  IMAD.IADD R9, R208, 0x1, -R9 ;  /* 0x00000001d0097824 */ /* 0x000fe200078e0a09 */
[----:B------:R-:W-:Y:S02]  /*0bb0*/  SHF.R.S32.HI R202, RZ, 0x7, R5 ;  /* 0x00000007ffca7819 */ /* 0x000fe40000011405 */
[----:B------:R-:W-:Y:S02]  /*0bc0*/  LOP3.LUT R2, R2, 0xfffffc00, RZ, 0xc0, !PT ;  /* 0xfffffc0002027812 */ /* 0x000fe400078ec0ff */
        /* <DEDUP_REMOVED lines=26> */
.L_x_5019:
        /* <DEDUP_REMOVED lines=12> */
[----:B01----:R-:W-:Y:S02]  /*0e30*/  IMAD.U32 R2, RZ, RZ, UR6 ;  /* 0x00000006ff027e24 */ /* 0x003fe4000f8e00ff */
[----:B--2---:R-:W-:Y:S01]  /*0e40*/  IMAD.U32 R3, RZ, RZ, UR7 ;  /* 0x00000007ff037e24 */ /* 0x004fe2000f8e00ff */
[----:B------:R-:W-:-:S04]  /*0e50*/  @UP1 UIMAD.WIDE UR6, UR51, 0x4, UR8 ;  /* 0x00000004330618a5 */ /* 0x000fc8000f8e0208 */
[----:B------:R-:W2:Y:S02]  /*0e60*/  @P0 LDG.E R2, desc[UR56][R2.64] ;  /* 0x0000003802020981 */ /* 0x000ea4000c1e1900 */
[----:B------:R-:W-:Y:S02]  /*0e70*/  IMAD.U32 R4, RZ, RZ, UR6 ;  /* 0x00000006ff047e24 */ /* 0x000fe4000f8e00ff */
[----:B------:R-:W-:Y:S01]  /*0e80*/  IMAD.U32 R5, RZ, RZ, UR7 ;  /* 0x00000007ff057e24 */ /* 0x000fe2000f8e00ff */
[----:B------:R-:W-:-:S04]  /*0e90*/  ULDC.64 UR6, c[0x0][0x418] ;  /* 0x0001060000067ab9 */ /* 0x000fc80000000a00 */
[----:B---3--:R-:W3:Y:S01]  /*0ea0*/  @P2 LDG.E R4, desc[UR56][R4.64] ;  /* 0x0000003804042981 */ /* 0x008ee2000c1e1900 */
        /* <DEDUP_REMOVED lines=26> */
.L_x_4912:
        /* <DEDUP_REMOVED lines=10> */
.L_x_4913:
        /* <DEDUP_REMOVED lines=13> */
.L_x_4914:
        /* <DEDUP_REMOVED lines=77> */
.L_x_4916:
[----:B------:R-:W-:-:S11]  /*1690*/  UISETP.NE.AND UP0, UPT, UR5, 0x1, UPT ;  /* 0x000000010500788c */ /* 0x000fd6000bf05270 */
[----:B------:R-:W-:Y:S02]  /*16a0*/  @UP0 ULDC.64 UR8, c[0x0][0x9e8] ;  /* 0x00027a0000080ab9 */ /* 0x000fe40000000a00 */
[----:B------:R-:W-:-:S04]  /*16b0*/  UIMAD.WIDE.U32 UR6, UR4, UR8, URZ ;  /* 0x00000008040672a5 */ /* 0x000fc8000f8e003f */
[----:B------:R-:W-:-:S12]  /*16c0*/  @UP0 USHF.R.U32.HI UR4, URZ, UR9, UR7 ;  /* 0x000000093f040299 */ /* 0x000fd80008011607 */
.L_x_4917:
[----:B------:R-:W-:-:S06]  /*16d0*/  UIMAD UR4, UR4, UR5, UR5 ;  /* 0x00000005040472a4 */ /* 0x000fcc000f8e0205 */
[----:B------:R-:W-:-:S07]  /*16e0*/  VIMNMX R0, R0, UR4, PT ;  /* 0x0000000400007c48 */ /* 0x000fce000bfe0100 */
.L_x_4915:
        /* <DEDUP_REMOVED lines=32> */
.L_x_4919:
[----:B------:R-:W-:-:S11]  /*18f0*/  UISETP.NE.AND UP0, UPT, UR5, 0x1, UPT ;  /* 0x000000010500788c */ /* 0x000fd6000bf05270 */
[----:B------:R-:W-:Y:S02]  /*1900*/  @UP0 ULDC.64 UR10, c[0x0][0x9e8] ;  /* 0x00027a00000a0ab9 */ /* 0x000fe40000000a00 */
[----:B------:R-:W-:-:S04]  /*1910*/  UIMAD.WIDE.U32 UR6, UR4, UR10, URZ ;  /* 0x0000000a040672a5 */ /* 0x000fc8000f8e003f */
[----:B------:R-:W-:-:S12]  /*1920*/  @UP0 USHF.R.U32.HI UR4, URZ, UR11, UR7 ;  /* 0x0000000b3f040299 */ /* 0x000fd80008011607 */
.L_x_4920:
[----:B------:R-:W-:-:S04]  /*1930*/  UIMAD UR4, UR4, UR5, URZ ;  /* 0x00000005040472a4 */ /* 0x000fc8000f8e023f */
[----:B------:R-:W-:-:S04]  /*1940*/  UISETP.LT.AND UP0, UPT, UR9, UR4, UPT ;  /* 0x000000040900728c */ /* 0x000fc8000bf01270 */
[----:B------:R-:W-:-:S12]  /*1950*/  USEL UR9, UR9, UR4, !UP0 ;  /* 0x0000000409097287 */ /* 0x000fd8000c000000 */
.L_x_4918:
        /* <DEDUP_REMOVED lines=54> */
[----:B------:R-:W-:Y:S01]  /*1cc0*/  CS2R R130, SRZ ;  /* 0x0000000000827805 */ /* 0x000fe2000001ff00 */
[----:B------:R-:W-:Y:S01]  /*1cd0*/  IMAD.MOV.U32 R104, RZ, RZ, RZ ;  /* 0x000000ffff687224 */ /* 0x000fe200078e00ff */
[----:B------:R-:W-:Y:S01]  /*1ce0*/  CS2R R132, SRZ ;  /* 0x0000000000847805 */ /* 0x000fe2000001ff00 */
        /* <DEDUP_REMOVED lines=32> */
.L_x_4922:
        /* <DEDUP_REMOVED lines=9> */
.L_x_5127:
[----:B------:R-:W-:Y:S05]  /*1f80*/  @!P0 BRA `(.L_x_4924) ;  /* 0x0000000000048947 */ /* 0x000fea0003800000 */
[----:B------:R-:W-:Y:S01]  /*1f90*/  BPT.TRAP 0x1 ;  /* 0x000000040000795c */ /* 0x000fe20000300000 */
.L_x_4924:
[----:B0-----:R-:W-:Y:S02]  /*1fa0*/  IMAD.U32 R3, RZ, RZ, UR47 ;  /* 0x0000002fff037e24 */ /* 0x001fe4000f8e00ff */
[----:B------:R-:W-:-:S03]  /*1fb0*/  IMAD.U32 R0, RZ, RZ, UR48 ;  /* 0x00000030ff007e24 */ /* 0x000fc6000f8e00ff */
[----:B------:R-:W-:Y:S02]  /*1fc0*/  LEA R3, R3, UR36, 0x3 ;  /* 0x0000002403037c11 */ /* 0x000fe4000f8e18ff */
[----:B------:R-:W-:-:S04]  /*1fd0*/  SHF.L.U32 R0, R0, 0x1f, RZ ;  /* 0x0000001f00007819 */ /* 0x000fc800000006ff */
[----:B------:R0:W1:Y:S01]  /*1fe0*/  SYNCS.PHASECHK.TRANS64.TRYWAIT P1, [R3+URZ+0x2a830], R0 ;  /* 0x02a83000030075a7 */ /* 0x000062000802017f */
[----:B------:R-:W-:Y:S05]  /*1ff0*/  @!P0 BRA `(.L_x_4925) ;  /* 0x0000000000048947 */ /* 0x000fea0003800000 */
[----:B------:R-:W-:Y:S01]  /*2000*/  BPT.TRAP 0x1 ;  /* 0x000000040000795c */ /* 0x000fe20000300000 */
.L_x_4925:
[----:B-1----:R-:W-:Y:S05]  /*2010*/  @P1 BRA `(.L_x_4926) ;  /* 0x0000000000081947 */ /* 0x002fea0003800000 */
[----:B------:R-:W1:Y:S02]  /*2020*/  SYNCS.PHASECHK.TRANS64.TRYWAIT P1, [R3+URZ+0x2a830], R0 ;  /* 0x02a83000030075a7 */ /* 0x000e64000802017f */
[----:B-1----:R-:W-:Y:S05]  /*2030*/  @!P1 BRA `(.L_x_4927) ;  /* 0x0000015c00b09947 */ /* 0x002fea0003800000 */
.L_x_4926:
        /* <DEDUP_REMOVED lines=49> */
.L_x_4928:
[----:B------:R-:W-:Y:S01]  /*2350*/  UISETP.NE.AND UP1, UPT, UR54, URZ, UPT ;  /* 0x0000003f3600728c */ /* 0x000fe2000bf25270 */
[----:B01----:R-:W-:Y:S01]  /*2360*/  VIADD R0, R17, UR41 ;  /* 0x0000002911007c36 */ /* 0x003fe20008000000 */
[----:B------:R-:W-:Y:S01]  /*2370*/  R2UR UR6, R3 ;  /* 0x00000000030672ca */ /* 0x000fe200000e0000 */
[----:B------:R-:W-:Y:S01]  /*2380*/  IMAD.MOV.U32 R3, RZ, RZ, -0x80 ;  /* 0xffffff80ff037424 */ /* 0x000fe200078e00ff */
[----:B------:R-:W-:Y:S01]  /*2390*/  UISETP.NE.AND UP0, UPT, UR53, URZ, UPT ;  /* 0x0000003f3500728c */ /* 0x000fe2000bf05270 */
[----:B------:R-:W-:Y:S01]  /*23a0*/  IMAD.U32 R9, RZ, RZ, UR46 ;  /* 0x0000002eff097e24 */ /* 0x000fe2000f8e00ff */
[----:B------:R-:W-:Y:S01]  /*23b0*/  PLOP3.LUT P1, PT, PT, PT, UP1, 0x80, 0x0 ;  /* 0x000000000000781c */ /* 0x000fe20003f2f018 */
[C---:B------:R-:W-:Y:S01]  /*23c0*/  IMAD R7, R88.reuse, R3, 0x80 ;  /* 0x0000008058077424 */ /* 0x040fe200078e0203 */
[----:B------:R-:W-:Y:S01]  /*23d0*/  PLOP3.LUT P2, PT, PT, PT, UP1, 0x80, 0x0 ;  /* 0x000000000000781c */ /* 0x000fe20003f4f018 */
[----:B------:R-:W-:Y:S01]  /*23e0*/  ULDC UR30, c[0x0][0x9dc] ;  /* 0x00027700001e7ab9 */ /* 0x000fe20000000800 */
[----:B------:R-:W-:Y:S01]  /*23f0*/  ULDC UR14, c[0x0][0x9e0] ;  /* 0x00027800000e7ab9 */ /* 0x000fe20000000800 */
[----:B------:R-:W-:Y:S01]  /*2400*/  @UP1 ULDC UR7, c[0x0][0x44c] ;  /* 0x0001130000071ab9 */ /* 0x000fe20000000800 */
[----:B------:R-:W-:Y:S01]  /*2410*/  VIADD R3, R7, 0x1 ;  /* 0x0000000107037836 */ /* 0x000fe20000000000 */
[----:B------:R-:W-:-:S02]  /*2420*/  LEA R6, R88, 0xffffff80, 0x7 ;  /* 0xffffff8058067811 */ /* 0x000fc400078e38ff */
[----:B------:R-:W-:-:S04]  /*2430*/  UIADD3 UR6, UR6, 0x2a840, URZ ;  /* 0x0002a84006067890 */ /* 0x000fc8000fffe03f */
[----:B------:R-:W-:Y:S01]  /*2440*/  @P1 IMAD.HI.U32 R2, R0, UR7, RZ ;  /* 0x0000000700021c27 */ /* 0x000fe2000f8e00ff */
[----:B------:R-:W-:Y:S01]  /*2450*/  @UP1 ULDC UR7, c[0x0][0x450] ;  /* 0x0001140000071ab9 */ /* 0x000fe20000000800 */
[----:B------:R-:W-:Y:S01]  /*2460*/  UPRMT UR6, UR37, 0x654, UR6 ;  /* 0x0000065425067896 */ /* 0x000fe20008000006 */
[----:B------:R-:W-:Y:S02]  /*2470*/  PLOP3.LUT P1, PT, PT, PT, UP0, 0x40, 0x0 ;  /* 0x000000000000781c */ /* 0x000fe40003f2e808 */
[----:B------:R-:W-:Y:S01]  /*2480*/  @P2 SHF.R.U32.HI R0, RZ, UR7, R2 ;  /* 0x00000007ff002c19 */ /* 0x000fe20008011602 */
[C---:B------:R-:W-:Y:S02]  /*2490*/  IMAD R2, R16.reuse, -0x2, R3 ;  /* 0xfffffffe10027824 */ /* 0x040fe400078e0203 */
[----:B------:R-:W-:Y:S02]  /*24a0*/  VIADD R3, R7, UR40 ;  /* 0x0000002807037c36 */ /* 0x000fe40008000000 */
[----:B------:R-:W0:Y:S01]  /*24b0*/  SHFL.IDX PT, R5, R0, RZ, 0x1c1f ;  /* 0x001c1fff00057589 */ /* 0x000e2200000e0000 */
[----:B------:R-:W-:Y:S01]  /*24c0*/  SYNCS.ARRIVE.TRANS64.RED.A1T0 RZ, [UR6], RZ ;  /* 0x000000ffffff79a7 */ /* 0x000fe20008100406 */
[----:B------:R-:W-:Y:S01]  /*24d0*/  ULOP3.LUT UR6, URZ, UR30, URZ, 0x33, !UPT ;  /* 0x0000001e3f067292 */ /* 0x000fe2000f8e333f */
[----:B------:R-:W-:Y:S01]  /*24e0*/  IADD3 R2, -R9, UR40, R2 ;  /* 0x0000002809027c10 */ /* 0x000fe2000fffe102 */
[----:B------:R-:W-:-:S04]  /*24f0*/  IMAD R8, R16, -0x2, R3 ;  /* 0xfffffffe10087824 */ /* 0x000fc800078e0203 */
[C---:B------:R-:W-:Y:S02]  /*2500*/  VIADD R9, R2.reuse, UR14 ;  /* 0x0000000e02097c36 */ /* 0x040fe40008000000 */
[----:B------:R-:W-:-:S03]  /*2510*/  VIADD R10, R2, UR6 ;  /* 0x00000006020a7c36 */ /* 0x000fc60008000000 */
[----:B0-----:R-:W-:Y:S01]  /*2520*/  VIADDMNMX R2, R5, R9, R8, PT ;  /* 0x0000000905027246 */ /* 0x001fe20003800108 */
        /* <DEDUP_REMOVED lines=16> */
.L_x_4931:
[----:B------:R-:W-:Y:S02]  /*2630*/  ULDC UR6, c[0x0][0x9e4] ;  /* 0x0002790000067ab9 */ /* 0x000fe40000000800 */
[----:B------:R-:W-:-:S05]  /*2640*/  IMAD.U32 R11, RZ, RZ, UR6 ;  /* 0x00000006ff0b7e24 */ /* 0x000fca000f8e00ff */
[----:B------:R-:W-:-:S13]  /*2650*/  ISETP.NE.AND P1, PT, R11, 0x1, PT ;  /* 0x000000010b00780c */ /* 0x000fda0003f25270 */
[----:B------:R-:W0:Y:S02]  /*2660*/  @P1 LDC.64 R12, c[0x0][0x9e8] ;  /* 0x00027a00ff0c1b82 */ /* 0x000e240000000a00 */
[----:B0-----:R-:W-:-:S05]  /*2670*/  @P1 IMAD.HI.U32 R4, R5, R12, RZ ;  /* 0x0000000c05041227 */ /* 0x001fca00078e00ff */
[----:B------:R-:W-:-:S07]  /*2680*/  @P1 SHF.R.U32.HI R5, RZ, R13, R4 ;  /* 0x0000000dff051219 */ /* 0x000fce0000011604 */
.L_x_4932:
[----:B------:R-:W-:Y:S05]  /*2690*/  BSYNC B0 ;  /* 0x0000000000007941 */ /* 0x000fea0003800000 */
.L_x_4930:
[----:B------:R-:W-:-:S04]  /*26a0*/  IMAD R5, R5, R11, -R6 ;  /* 0x0000000b05057224 */ /* 0x000fc800078e0a06 */
[----:B------:R-:W-:-:S05]  /*26b0*/  IMAD R5, R16, -0x2, R5 ;  /* 0xfffffffe10057824 */ /* 0x000fca00078e0205 */
[----:B------:R-:W-:Y:S02]  /*26c0*/  VIADDMNMX R2, R5, R11, R2, PT ;  /* 0x0000000b05027246 */ /* 0x000fe40003800102 */
[----:B------:R-:W-:-:S07]  /*26d0*/  VIMNMX R3, R3, R5, !PT ;  /* 0x0000000503037248 */ /* 0x000fce0007fe0100 */
.L_x_4929:
[C---:B------:R-:W-:Y:S01]  /*26e0*/  ISETP.GE.AND P2, PT, R7.reuse, 0x9, PT ;  /* 0x000000090700780c */ /* 0x040fe20003f46270 */
[----:B------:R-:W-:Y:S01]  /*26f0*/  UISETP.NE.AND UP0, UPT, UR53, URZ, UPT ;  /* 0x0000003f3500728c */ /* 0x000fe2000bf05270 */
[----:B------:R-:W-:Y:S02]  /*2700*/  ISETP.GE.AND P1, PT, R7, 0x2, PT ;  /* 0x000000020700780c */ /* 0x000fe40003f26270 */
        /* <DEDUP_REMOVED lines=10> */
[----:B------:R-:W-:Y:S02]  /*27b0*/  ISETP.LT.OR P3, PT, R2, 0x11, P3 ;  /* 0x000000110200780c */ /* 0x000fe40001f61670 */
        /* <DEDUP_REMOVED lines=139> */
[----:B------:R-:W-:Y:S02]  /*3070*/  ISETP.GT.AND P6, PT, R3, 0x79, !P6 ;  /* 0x000000790300780c */ /* 0x000fe400077c4270 */
[----:B------:R-:W0:Y:S02]  /*3080*/  SHFL.IDX PT, R3, R0, 0x1, 0x1c1f ;  /* 0x003c1f0000037f89 */ /* 0x000e2400000e0000 */
[----:B------:R-:W-:-:S04]  /*3090*/  ISETP.LT.OR P6, PT, R2, 0x7a, P6 ;  /* 0x0000007a0200780c */ /* 0x000fc800037c1670 */
[----:B------:R-:W-:Y:S02]  /*30a0*/  FSEL R85, R85, -INF , !P6 ;  /* 0xff80000055557808 */ /* 0x000fe40007000000 */
[----:B------:R-:W-:Y:S02]  /*30b0*/  PLOP3.LUT P6, PT, PT, PT, UP0, 0x40, 0x0 ;  /* 0x000000000000781c */ /* 0x000fe40003fce808 */
[----:B0-----:R-:W-:Y:S01]  /*30c0*/  VIADDMNMX R7, R3, R9, R8, PT ;  /* 0x0000000903077246 */ /* 0x001fe20003800108 */
[----:B------:R-:W-:-:S10]  /*30d0*/  IMAD.IADD R10, R10, 0x1, R3 ;  /* 0x000000010a0a7824 */ /* 0x000fd400078e0203 */
        /* <DEDUP_REMOVED lines=15> */
.L_x_4935:
[----:B------:R-:W-:Y:S02]  /*31d0*/  ULDC UR6, c[0x0][0x9e4] ;  /* 0x0002790000067ab9 */ /* 0x000fe40000000800 */
[----:B------:R-:W-:-:S05]  /*31e0*/  IMAD.U32 R2, RZ, RZ, UR6 ;  /* 0x00000006ff027e24 */ /* 0x000fca000f8e00ff */
[----:B------:R-:W-:-:S13]  /*31f0*/  ISETP.NE.AND P6, PT, R2, 0x1, PT ;  /* 0x000000010200780c */ /* 0x000fda0003fc5270 */
[----:B------:R-:W0:Y:S02]  /*3200*/  @P6 LDC.64 R4, c[0x0][0x9e8] ;  /* 0x00027a00ff046b82 */ /* 0x000e240000000a00 */
[----:B0-----:R-:W-:-:S05]  /*3210*/  @P6 IMAD.HI.U32 R0, R3, R4, RZ ;  /* 0x0000000403006227 */ /* 0x001fca00078e00ff */
[----:B------:R-:W-:-:S07]  /*3220*/  @P6 SHF.R.U32.HI R3, RZ, R5, R0 ;  /* 0x00000005ff036219 */ /* 0x000fce0000011600 */
.L_x_4936:
[----:B------:R-:W-:Y:S05]  /*3230*/  BSYNC B0 ;  /* 0x0000000000007941 */ /* 0x000fea0003800000 */
.L_x_4934:
[----:B------:R-:W-:-:S04]  /*3240*/  IMAD R3, R3, R2, -R6 ;  /* 0x0000000203037224 */ /* 0x000fc800078e0a06 */
[----:B------:R-:W-:-:S05]  /*3250*/  IMAD R3, R16, -0x2, R3 ;  /* 0xfffffffe10037824 */ /* 0x000fca00078e0203 */
[----:B------:R-:W-:Y:S02]  /*3260*/  VIADDMNMX R7, R3, R2, R7, PT ;  /* 0x0000000203077246 */ /* 0x000fe40003800107 */
[----:B------:R-:W-:-:S07]  /*3270*/  VIMNMX R10, R10, R3, !PT ;  /* 0x000000030a0a7248 */ /* 0x000fce0007fe0100 */
.L_x_4933:
        /* <DEDUP_REMOVED lines=20> */
[C---:B------:R-:W-:Y:S01]  /*33c0*/  ISETP.GT.AND P1, PT, R10.reuse, 0x10, !P1 ;  /* 0x000000100a00780c */ /* 0x040fe20004f24270 */
        /* <DEDUP_REMOVED lines=83> */
[C---:B------:R-:W-:Y:S02]  /*3900*/  ISETP.GT.AND P3, PT, R10.reuse, 0x70, !P3 ;  /* 0x000000700a00780c */ /* 0x040fe40005f64270 */
        /* <DEDUP_REMOVED lines=25> */
[----:B------:R-:W-:Y:S01]  /*3aa0*/  ISETP.NE.AND P1, PT, R100, RZ, PT ;  /* 0x000000ff6400720c */ /* 0x000fe20003f25270 */
[----:B------:R-:W-:-:S03]  /*3ab0*/  FFMA.FTZ R4, R0, R5, -8 ;  /* 0xc100000000047423 */ /* 0x000fc60000010005 */
        /* <DEDUP_REMOVED lines=15> */
[C---:B------:R-:W-:Y:S02]  /*3bb0*/  ISETP.GT.AND P1, PT, R10.reuse, 0x60, !P2 ;  /* 0x000000600a00780c */ /* 0x040fe40005724270 */
[----:B------:R-:W-:Y:S02]  /*3bc0*/  ISETP.NE.AND P2, PT, R107, RZ, PT ;  /* 0x000000ff6b00720c */ /* 0x000fe40003f45270 */
[----:B------:R-:W-:Y:S02]  /*3bd0*/  ISETP.LT.OR P1, PT, R7, 0x61, P1 ;  /* 0x000000610700780c */ /* 0x000fe40000f21670 */
[----:B------:R-:W-:Y:S02]  /*3be0*/  ISETP.GT.AND P2, PT, R10, 0x69, !P2 ;  /* 0x000000690a00780c */ /* 0x000fe40005744270 */
[----:B------:R-:W-:-:S02]  /*3bf0*/  FSEL R74, R74, -INF , !P1 ;  /* 0xff8000004a4a7808 */ /* 0x000fc40004800000 */
[----:B------:R-:W-:Y:S02]  /*3c00*/  ISETP.GT.AND P1, PT, R10, 0x61, !P6 ;  /* 0x000000610a00780c */ /* 0x000fe40007724270 */
[----:B------:R-:W-:Y:S02]  /*3c10*/  ISETP.NE.AND P6, PT, R11, RZ, PT ;  /* 0x000000ff0b00720c */ /* 0x000fe40003fc5270 */
        /* <DEDUP_REMOVED lines=50> */
[----:B-1----:R-:W-:Y:S01]  /*3f40*/  FADD.FTZ R33, R2, R3 ;  /* 0x0000000302217221 */ /* 0x002fe20000010000 */
[----:B------:R-:W-:-:S01]  /*3f50*/  FFMA.FTZ R8, R40, UR39, -R15 ;  /* 0x0000002728087c23 */ /* 0x000fc2000801080f */
[--C-:B------:R-:W-:Y:S01]  /*3f60*/  FFMA.FTZ R57, R57, UR39, -R15.reuse ;  /* 0x0000002739397c23 */ /* 0x100fe2000801080f */
[----:B------:R-:W-:Y:S01]  /*3f70*/  FMNMX.FTZ R12, R46, R11, !PT ;  /* 0x0000000b2e0c7209 */ /* 0x000fe20007810000 */
[--C-:B------:R-:W-:Y:S01]  /*3f80*/  FFMA.FTZ R68, R68, UR39, -R15.reuse ;  /* 0x0000002744447c23 */ /* 0x100fe2000801080f */
[----:B------:R-:W-:-:S01]  /*3f90*/  FFMA.FTZ R69, R69, UR39, -R15 ;  /* 0x0000002745457c23 */ /* 0x000fc2000801080f */
[----:B------:R-:W1:Y:S01]  /*3fa0*/  MUFU.EX2 R6, R6 ;  /* 0x0000000600067308 */ /* 0x000e620000000800 */
[----:B------:R-:W-:Y:S01]  /*3fb0*/  FMNMX.FTZ R11, R47, R12, !PT ;  /* 0x0000000c2f0b7209 */ /* 0x000fe20007810000 */
[----:B0-----:R-:W-:Y:S01]  /*3fc0*/  FADD.FTZ R36, R4, R33 ;  /* 0x0000002104247221 */ /* 0x001fe20000010000 */
[----:B------:R-:W-:-:S01]  /*3fd0*/  FFMA.FTZ R64, R64, UR39, -R15 ;  /* 0x0000002740407c23 */ /* 0x000fc2000801080f */
[--C-:B------:R-:W-:Y:S01]  /*3fe0*/  FFMA.FTZ R65, R65, UR39, -R15.reuse ;  /* 0x0000002741417c23 */ /* 0x100fe2000801080f */
[----:B------:R-:W-:Y:S01]  /*3ff0*/  FMNMX.FTZ R12, R50, R11, !PT ;  /* 0x0000000b320c7209 */ /* 0x000fe20007810000 */
[--C-:B------:R-:W-:Y:S01]  /*4000*/  FFMA.FTZ R21, R76, UR39, -R15.reuse ;  /* 0x000000274c157c23 */ /* 0x100fe2000801080f */
[----:B------:R-:W-:-:S01]  /*4010*/  FFMA.FTZ R14, R77, UR39, -R15 ;  /* 0x000000274d0e7c23 */ /* 0x000fc2000801080f */
[----:B------:R-:W0:Y:S01]  /*4020*/  MUFU.EX2 R24, R24 ;  /* 0x0000001800187308 */ /* 0x000e220000000800 */
[----:B------:R-:W-:Y:S01]  /*4030*/  FMNMX.FTZ R13, R51, R12, !PT ;  /* 0x0000000c330d7209 */ /* 0x000fe20007810000 */
[----:B--2---:R-:W-:Y:S01]  /*4040*/  FADD.FTZ R36, R9, R36 ;  /* 0x0000002409247221 */ /* 0x004fe20000010000 */
[----:B------:R-:W-:-:S01]  /*4050*/  FFMA.FTZ R20, R73, UR39, -R15 ;  /* 0x0000002749147c23 */ /* 0x000fc2000801080f */
[----:B------:R-:W-:Y:S01]  /*4060*/  FFMA.FTZ R72, R72, UR39, -R15 ;  /* 0x0000002748487c23 */ /* 0x000fe2000801080f */
[----:B------:R-:W-:Y:S01]  /*4070*/  FMNMX.FTZ R12, R54, R13, !PT ;  /* 0x0000000d360c7209 */ /* 0x000fe20007810000 */
[----:B------:R-:W-:-:S02]  /*4080*/  FADD.FTZ R33, R5, R36 ;  /* 0x0000002405217221 */ /* 0x000fc40000010000 */
[----:B------:R-:W2:Y:S01]  /*4090*/  MUFU.EX2 R37, R37 ;  /* 0x0000002500257308 */ /* 0x000ea20000000800 */
[----:B------:R-:W-:-:S04]  /*40a0*/  FMNMX.FTZ R13, R55, R12, !PT ;  /* 0x0000000c370d7209 */ /* 0x000fc80007810000 */
[----:B------:R-:W-:-:S03]  /*40b0*/  FMNMX.FTZ R12, R58, R13, !PT ;  /* 0x0000000d3a0c7209 */ /* 0x000fc60007810000 */
[----:B------:R1:W-:Y:S01]  /*40c0*/  MUFU.EX2 R11, R41 ;  /* 0x00000029000b7308 */ /* 0x0003e20000000800 */
[----:B------:R-:W-:-:S04]  /*40d0*/  FMNMX.FTZ R13, R59, R12, !PT ;  /* 0x0000000c3b0d7209 */ /* 0x000fc80007810000 */
[----:B------:R-:W-:-:S03]  /*40e0*/  FMNMX.FTZ R12, R62, R13, !PT ;  /* 0x0000000d3e0c7209 */ /* 0x000fc60007810000 */
[----:B------:R-:W-:Y:S01]  /*40f0*/  MUFU.EX2 R8, R8 ;  /* 0x0000000800087308 */ /* 0x000fe20000000800 */
[----:B------:R-:W-:Y:S01]  /*4100*/  FMNMX.FTZ R13, R63, R12, !PT ;  /* 0x0000000c3f0d7209 */ /* 0x000fe20007810000 */
[----:B-1----:R-:W-:-:S03]  /*4110*/  FADD.FTZ R41, R6, R33 ;  /* 0x0000002106297221 */ /* 0x002fc60000010000 */
[----:B------:R-:W-:Y:S01]  /*4120*/  FMNMX.FTZ R12, R66, R13, !PT ;  /* 0x0000000d420c7209 */ /* 0x000fe20007810000 */
[----:B0-----:R-:W-:-:S01]  /*4130*/  FADD.FTZ R40, R24, R41 ;  /* 0x0000002918287221 */ /* 0x001fc20000010000 */
[----:B--2---:R-:W-:Y:S01]  /*4140*/  F2FP.SATFINITE.E4M3.F32.PACK_AB_MERGE_C R24, R37, R24, RZ ;  /* 0x000000182518723e */ /* 0x004fe200048070ff */
[----:B------:R-:W-:Y:S01]  /*4150*/  MUFU.EX2 R44, R44 ;  /* 0x0000002c002c7308 */ /* 0x000fe20000000800 */
[----:B------:R-:W-:Y:S02]  /*4160*/  FMNMX.FTZ R13, R67, R12, !PT ;  /* 0x0000000c430d7209 */ /* 0x000fe40007810000 */
[----:B------:R-:W-:Y:S01]  /*4170*/  F2FP.SATFINITE.E4M3.F32.PACK_AB_MERGE_C R198, R6, R5, R24 ;  /* 0x0000000506c6723e */ /* 0x000fe20004807018 */
[----:B------:R-:W-:Y:S01]  /*4180*/  VIADD R6, R88, 0xfffffffe ;  /* 0xfffffffe58067836 */ /* 0x000fe20000000000 */
        /* <DEDUP_REMOVED lines=94> */
[----:B------:R-:W-:Y:S01]  /*4770*/  FADD.FTZ R5, R25, R4 ;  /* 0x0000000419057221 */ /* 0x000fe20000010000 */
[----:B------:R-:W-:-:S03]  /*4780*/  F2FP.SATFINITE.E4M3.F32.PACK_AB_MERGE_C R4, R53, R52, RZ ;  /* 0x000000343504723e */ /* 0x000fc600048070ff */
[C---:B------:R-:W-:Y:S01]  /*4790*/  FADD.FTZ R5, R28.reuse, R5 ;  /* 0x000000051c057221 */ /* 0x040fe20000010000 */
[----:B------:R-:W-:Y:S01]  /*47a0*/  F2FP.SATFINITE.E4M3.F32.PACK_AB_MERGE_C R194, R28, R25, R4 ;  /* 0x000000191cc2723e */ /* 0x000fe20004807004 */
[----:B------:R-:W2:Y:S01]  /*47b0*/  MUFU.EX2 R43, R43 ;  /* 0x0000002b002b7308 */ /* 0x000ea20000000800 */
[----:B0-----:R-:W-:-:S01]  /*47c0*/  FADD.FTZ R3, R39, R2 ;  /* 0x0000000227037221 */ /* 0x001fc20000010000 */
[----:B------:R-:W-:Y:S01]  /*47d0*/  FADD.FTZ R52, R52, R5 ;  /* 0x0000000534347221 */ /* 0x000fe20000010000 */
[----:B------:R-:W-:Y:S02]  /*47e0*/  F2FP.SATFINITE.E4M3.F32.PACK_AB_MERGE_C R5, R61, R60, RZ ;  /* 0x0000003c3d05723e */ /* 0x000fe400048070ff */
[----:B------:R-:W-:Y:S01]  /*47f0*/  F2FP.SATFINITE.E4M3.F32.PACK_AB_MERGE_C R38, R39, R38, RZ ;  /* 0x000000262726723e */ /* 0x000fe200048070ff */
[----:B------:R-:W-:-:S01]  /*4800*/  FADD.FTZ R53, R53, R52 ;  /* 0x0000003435357221 */ /* 0x000fc20000010000 */
[----:B------:R-:W-:Y:S01]  /*4810*/  F2FP.SATFINITE.E4M3.F32.PACK_AB_MERGE_C R188, R57, R56, R5 ;  /* 0x0000003839bc723e */ /* 0x000fe20004807005 */
[----:B------:R-:W0:Y:S01]  /*4820*/  MUFU.EX2 R46, R46 ;  /* 0x0000002e002e7308 */ /* 0x000e220000000800 */
[----:B-1----:R-:W-:-:S01]  /*4830*/  FADD.FTZ R2, R42, R3 ;  /* 0x000000032a027221 */ /* 0x002fc20000010000 */
[----:B------:R-:W-:Y:S01]  /*4840*/  FADD.FTZ R4, R56, R53 ;  /* 0x0000003538047221 */ /* 0x000fe20000010000 */
[----:B------:R-:W-:-:S03]  /*4850*/  F2FP.SATFINITE.E4M3.F32.PACK_AB_MERGE_C R199, R35, R34, R38 ;  /* 0x0000002223c7723e */ /* 0x000fc60004807026 */
[----:B------:R-:W-:Y:S01]  /*4860*/  FADD.FTZ R57, R57, R4 ;  /* 0x0000000439397221 */ /* 0x000fe20000010000 */
        /* <DEDUP_REMOVED lines=95> */
.L_x_4938:
[----:B------:R-:W-:Y:S02]  /*4e60*/  ULDC UR18, c[0x0][0x9e4] ;  /* 0x0002790000127ab9 */ /* 0x000fe40000000800 */
[----:B------:R-:W-:-:S11]  /*4e70*/  UISETP.NE.AND UP0, UPT, UR18, 0x1, UPT ;  /* 0x000000011200788c */ /* 0x000fd6000bf05270 */
[----:B------:R-:W-:Y:S02]  /*4e80*/  @UP0 ULDC.64 UR6, c[0x0][0x9e8] ;  /* 0x00027a0000060ab9 */ /* 0x000fe40000000a00 */
[----:B------:R-:W-:-:S04]  /*4e90*/  UIMAD.WIDE.U32 UR10, UR15, UR6, URZ ;  /* 0x000000060f0a72a5 */ /* 0x000fc8000f8e003f */
[----:B------:R-:W-:-:S12]  /*4ea0*/  @UP0 USHF.R.U32.HI UR15, URZ, UR7, UR11 ;  /* 0x000000073f0f0299 */ /* 0x000fd8000801160b */
.L_x_4939:
[----:B------:R-:W-:-:S04]  /*4eb0*/  UIMAD UR15, UR15, UR18, UR18 ;  /* 0x000000120f0f72a4 */ /* 0x000fc8000f8e0212 */
[----:B------:R-:W-:-:S04]  /*4ec0*/  UISETP.LT.AND UP0, UPT, UR14, UR15, UPT ;  /* 0x0000000f0e00728c */ /* 0x000fc8000bf01270 */
[----:B------:R-:W-:-:S12]  /*4ed0*/  USEL UR14, UR14, UR15, UP0 ;  /* 0x0000000f0e0e7287 */ /* 0x000fd80008000000 */
.L_x_4937:
        /* <DEDUP_REMOVED lines=63> */
.L_x_4959:
[----:B------:R-:W-:Y:S01]  /*52d0*/  ISETP.NE.AND P2, PT, RZ, UR45, PT ;  /* 0x0000002dff007c0c */ /* 0x000fe2000bf45270 */
[----:B------:R-:W-:-:S04]  /*52e0*/  UISETP.NE.AND UP0, UPT, UR33, 0x1, UPT ;  /* 0x000000012100788c */ /* 0x000fc8000bf05270 */
[----:B------:R-:W-:-:S04]  /*52f0*/  USEL UR48, URZ, 0x1, UP0 ;  /* 0x000000013f307887 */ /* 0x000fc80008000000 */
[----:B------:R-:W-:-:S04]  /*5300*/  ULOP3.LUT UR48, UR34, UR48, URZ, 0x3c, !UPT ;  /* 0x0000003022307292 */ /* 0x000fc8000f8e3c3f */
[----:B------:R-:W-:Y:S08]  /*5310*/  @P2 BRA `(.L_x_4941) ;  /* 0x0000000000382947 */ /* 0x000ff00003800000 */
[----:B------:R-:W-:Y:S05]  /*5320*/  @!P0 BRA `(.L_x_4942) ;  /* 0x0000000000048947 */ /* 0x000fea0003800000 */
[----:B------:R-:W-:Y:S01]  /*5330*/  BPT.TRAP 0x1 ;  /* 0x000000040000795c */ /* 0x000fe20000300000 */
.L_x_4942:
        /* <DEDUP_REMOVED lines=9> */
.L_x_4943:
[----:B-1----:R-:W-:Y:S05]  /*53d0*/  @P1 BRA `(.L_x_4941) ;  /* 0x0000000000081947 */ /* 0x002fea0003800000 */
[----:B------:R-:W1:Y:S02]  /*53e0*/  SYNCS.PHASECHK.TRANS64.TRYWAIT P1, [UR6+0x2a830], R0 ;  /* 0x02a83000ff0075a7 */ /* 0x000e640008020146 */
[----:B-1----:R-:W-:Y:S05]  /*53f0*/  @!P1 BRA `(.L_x_4944) ;  /* 0x0000012800d49947 */ /* 0x002fea0003800000 */
.L_x_4941:
[----:B-1----:R-:W1:Y:S01]  /*5400*/  S2R R7, SR_TID.X ;  /* 0x0000000000077919 */ /* 0x002e620000002100 */
        /* <DEDUP_REMOVED lines=15> */
[----:B-1----:R-:W-:-:S05]  /*5500*/  SHF.R.U32.HI R7, RZ, 0x7, R7 ;  /* 0x00000007ff077819 */ /* 0x002fca0000011607 */
[----:B0-----:R-:W-:-:S05]  /*5510*/  VIADD R0, R7, 0x8 ;  /* 0x0000000807007836 */ /* 0x001fca0000000000 */
        /* <DEDUP_REMOVED lines=22> */
.L_x_4946:
[----:B------:R-:W-:Y:S01]  /*5680*/  ULEA UR6, UR33, UR36, 0x3 ;  /* 0x0000002421067291 */ /* 0x000fe2000f8e183f */
[----:B------:R-:W-:-:S05]  /*5690*/  IMAD.U32 R0, RZ, RZ, UR34 ;  /* 0x00000022ff007e24 */ /* 0x000fca000f8e00ff */
[----:B------:R-:W-:-:S04]  /*56a0*/  SHF.L.U32 R0, R0, 0x1f, RZ ;  /* 0x0000001f00007819 */ /* 0x000fc800000006ff */
[----:B------:R0:W1:Y:S01]  /*56b0*/  SYNCS.PHASECHK.TRANS64.TRYWAIT P1, [UR6+0x2a850], R0 ;  /* 0x02a85000ff0075a7 */ /* 0x0000620008020146 */
[----:B------:R-:W-:Y:S05]  /*56c0*/  @!P0 BRA `(.L_x_4947) ;  /* 0x0000000000048947 */ /* 0x000fea0003800000 */
[----:B------:R-:W-:Y:S01]  /*56d0*/  BPT.TRAP 0x1 ;  /* 0x000000040000795c */ /* 0x000fe20000300000 */
.L_x_4947:
[----:B-1----:R-:W-:Y:S05]  /*56e0*/  @P1 BRA `(.L_x_4945) ;  /* 0x0000000000081947 */ /* 0x002fea0003800000 */
[----:B------:R-:W1:Y:S02]  /*56f0*/  SYNCS.PHASECHK.TRANS64.TRYWAIT P1, [UR6+0x2a850], R0 ;  /* 0x02a85000ff0075a7 */ /* 0x000e640008020146 */
[----:B-1----:R-:W-:Y:S05]  /*5700*/  @!P1 BRA `(.L_x_4948) ;  /* 0x0000012800289947 */ /* 0x002fea0003800000 */
.L_x_4945:
[----:B------:R-:W-:Y:S01]  /*5710*/  UIADD3 UR6, UR36, 0x400, URZ ;  /* 0x0000040024067890 */ /* 0x000fe2000fffe03f */
[----:B------:R-:W-:Y:S01]  /*5720*/  WARPGROUP.ARRIVE ;  /* 0x00000000000079c5 */ /* 0x000fe20000000000 */
[----:B------:R-:W-:-:S05]  /*5730*/  UMOV UR7, 0x40000040 ;  /* 0x4000004000077882 */ /* 0x000fca0000000000 */
[----:B-1----:R-:W1:Y:S01]  /*5740*/  S2R R7, SR_TID.X ;  /* 0x0000000000077919 */ /* 0x002e620000002100 */
        /* <DEDUP_REMOVED lines=8> */
[----:B-1----:R-:W-:-:S04]  /*57d0*/  SHF.R.U32.HI R7, RZ, 0x7, R7 ;  /* 0x00000007ff077819 */ /* 0x002fc80000011607 */
[----:B0-----:R-:W-:Y:S01]  /*57e0*/  IADD3 R0, -R7, 0xb, RZ ;  /* 0x0000000b07007810 */ /* 0x001fe20007ffe1ff */
        /* <DEDUP_REMOVED lines=17> */
.L_x_4949:
[----:B------:R-:W-:Y:S01]  /*5900*/  UISETP.NE.AND UP1, UPT, UR54, URZ, UPT ;  /* 0x0000003f3600728c */ /* 0x000fe2000bf25270 */
[----:B------:R-:W-:Y:S01]  /*5910*/  VIADD R8, R17, UR41 ;  /* 0x0000002911087c36 */ /* 0x000fe20008000000 */
[----:B------:R-:W-:Y:S01]  /*5920*/  ULEA UR6, UR47, UR36, 0x3 ;  /* 0x000000242f067291 */ /* 0x000fe2000f8e183f */
[----:B------:R-:W-:Y:S01]  /*5930*/  IMAD.U32 R10, RZ, RZ, UR46 ;  /* 0x0000002eff0a7e24 */ /* 0x000fe2000f8e00ff */
[----:B------:R-:W-:Y:S02]  /*5940*/  UISETP.NE.AND UP0, UPT, UR53, URZ, UPT ;  /* 0x0000003f3500728c */ /* 0x000fe4000bf05270 */
        /* <DEDUP_REMOVED lines=14> */
[----:B------:R-:W-:-:S05]  /*5a30*/  IMAD R7, R16, -0x2, R7 ;  /* 0xfffffffe10077824 */ /* 0x000fca00078e0207 */
[----:B------:R-:W-:-:S05]  /*5a40*/  IADD3 R7, -R10, UR40, R7 ;  /* 0x000000280a077c10 */ /* 0x000fca000fffe107 */
[C---:B------:R-:W-:Y:S02]  /*5a50*/  VIADD R10, R7.reuse, UR31 ;  /* 0x0000001f070a7c36 */ /* 0x040fe40008000000 */
[----:B------:R-:W-:Y:S02]  /*5a60*/  VIADD R7, R7, UR6 ;  /* 0x0000000607077c36 */ /* 0x000fe40008000000 */
[--C-:B0-----:R-:W-:Y:S02]  /*5a70*/  IMAD.IADD R9, R10, 0x1, R11.reuse ;  /* 0x000000010a097824 */ /* 0x101fe400078e020b */
        /* <DEDUP_REMOVED lines=15> */
.L_x_4952:
[----:B------:R-:W-:-:S05]  /*5b70*/  IMAD.U32 R20, RZ, RZ, UR29 ;  /* 0x0000001dff147e24 */ /* 0x000fca000f8e00ff */
[----:B------:R-:W-:-:S13]  /*5b80*/  ISETP.NE.AND P1, PT, R20, 0x1, PT ;  /* 0x000000011400780c */ /* 0x000fda0003f25270 */
[----:B------:R-:W0:Y:S02]  /*5b90*/  @P1 LDC.64 R14, c[0x0][0x9e8] ;  /* 0x00027a00ff0e1b82 */ /* 0x000e240000000a00 */
[----:B0-----:R-:W-:-:S05]  /*5ba0*/  @P1 IMAD.HI.U32 R14, R11, R14, RZ ;  /* 0x0000000e0b0e1227 */ /* 0x001fca00078e00ff */
[----:B------:R-:W-:-:S07]  /*5bb0*/  @P1 SHF.R.U32.HI R11, RZ, R15, R14 ;  /* 0x0000000fff0b1219 */ /* 0x000fce000001160e */
.L_x_4953:
[----:B------:R-:W-:Y:S05]  /*5bc0*/  BSYNC B0 ;  /* 0x0000000000007941 */ /* 0x000fea0003800000 */
.L_x_4951:
[----:B------:R-:W-:-:S04]  /*5bd0*/  IMAD R11, R11, R20, -R0 ;  /* 0x000000140b0b7224 */ /* 0x000fc800078e0a00 */
[----:B------:R-:W-:-:S05]  /*5be0*/  IMAD R11, R16, -0x2, R11 ;  /* 0xfffffffe100b7824 */ /* 0x000fca00078e020b */
[----:B------:R-:W-:Y:S02]  /*5bf0*/  VIADDMNMX R9, R11, R20, R9, PT ;  /* 0x000000140b097246 */ /* 0x000fe40003800109 */
[----:B------:R-:W-:-:S07]  /*5c00*/  VIMNMX R12, R12, R11, !PT ;  /* 0x0000000b0c0c7248 */ /* 0x000fce0007fe0100 */
.L_x_4950:
        /* <DEDUP_REMOVED lines=116> */
.L_x_4956:
[----:B------:R-:W-:-:S05]  /*6350*/  IMAD.U32 R12, RZ, RZ, UR29 ;  /* 0x0000001dff0c7e24 */ /* 0x000fca000f8e00ff */
[----:B------:R-:W-:-:S13]  /*6360*/  ISETP.NE.AND P2, PT, R12, 0x1, PT ;  /* 0x000000010c00780c */ /* 0x000fda0003f45270 */
[----:B------:R-:W0:Y:S02]  /*6370*/  @P2 LDC.64 R8, c[0x0][0x9e8] ;  /* 0x00027a00ff082b82 */ /* 0x000e240000000a00 */
[----:B0-----:R-:W-:-:S05]  /*6380*/  @P2 IMAD.HI.U32 R8, R21, R8, RZ ;  /* 0x0000000815082227 */ /* 0x001fca00078e00ff */
[----:B------:R-:W-:-:S07]  /*6390*/  @P2 SHF.R.U32.HI R21, RZ, R9, R8 ;  /* 0x00000009ff152219 */ /* 0x000fce0000011608 */
.L_x_4957:
[----:B------:R-:W-:Y:S05]  /*63a0*/  BSYNC B0 ;  /* 0x0000000000007941 */ /* 0x000fea0003800000 */
.L_x_4955:
[----:B------:R-:W-:-:S04]  /*63b0*/  IMAD R21, R21, R12, -R0 ;  /* 0x0000000c15157224 */ /* 0x000fc800078e0a00 */
[----:B------:R-:W-:-:S05]  /*63c0*/  IMAD R21, R16, -0x2, R21 ;  /* 0xfffffffe10157824 */ /* 0x000fca00078e0215 */
[----:B------:R-:W-:Y:S02]  /*63d0*/  VIADDMNMX R10, R21, R12, R10, PT ;  /* 0x0000000c150a7246 */ /* 0x000fe4000380010a */
[----:B------:R-:W-:-:S07]  /*63e0*/  VIMNMX R7, R7, R21, !PT ;  /* 0x0000001507077248 */ /* 0x000fce0007fe0100 */
.L_x_4954:
        /* <DEDUP_REMOVED lines=378> */
.L_x_4958:
        /* <DEDUP_REMOVED lines=139> */
.L_x_4940:
        /* <DEDUP_REMOVED lines=24> */
.L_x_4961:
[----:B------:R-:W-:Y:S02]  /*85c0*/  ULDC UR15, c[0x0][0x9e4] ;  /* 0x00027900000f7ab9 */ /* 0x000fe40000000800 */
[----:B------:R-:W-:-:S11]  /*85d0*/  UISETP.NE.AND UP0, UPT, UR15, 0x1, UPT ;  /* 0x000000010f00788c */ /* 0x000fd6000bf05270 */
[----:B------:R-:W-:Y:S02]  /*85e0*/  @UP0 ULDC.64 UR6, c[0x0][0x9e8] ;  /* 0x00027a0000060ab9 */ /* 0x000fe40000000a00 */
[----:B------:R-:W-:-:S04]  /*85f0*/  UIMAD.WIDE.U32 UR10, UR14, UR6, URZ ;  /* 0x000000060e0a72a5 */ /* 0x000fc8000f8e003f */
[----:B------:R-:W-:-:S12]  /*8600*/  @UP0 USHF.R.U32.HI UR14, URZ, UR7, UR11 ;  /* 0x000000073f0e0299 */ /* 0x000fd8000801160b */
.L_x_4962:
[----:B------:R-:W-:-:S04]  /*8610*/  UIMAD UR14, UR14, UR15, URZ ;  /* 0x0000000f0e0e72a4 */ /* 0x000fc8000f8e023f */
[----:B------:R-:W-:-:S04]  /*8620*/  UISETP.LT.AND UP0, UPT, UR30, UR14, UPT ;  /* 0x0000000e1e00728c */ /* 0x000fc8000bf01270 */
[----:B------:R-:W-:-:S12]  /*8630*/  USEL UR30, UR30, UR14, !UP0 ;  /* 0x0000000e1e1e7287 */ /* 0x000fd8000c000000 */
.L_x_4960:
        /* <DEDUP_REMOVED lines=9> */
[----:B------:R-:W-:Y:S01]  /*86d0*/  UMOV UR31, UR48 ;  /* 0x00000030001f7c82 */ /* 0x000fe20008000000 */
[----:B------:R-:W-:Y:S01]  /*86e0*/  IMAD.MOV.U32 R5, RZ, RZ, R0 ;  /* 0x000000ffff057224 */ /* 0x000fe200078e0000 */
[----:B------:R-:W-:-:S06]  /*86f0*/  UMOV UR30, UR47 ;  /* 0x0000002f001e7c82 */ /* 0x000fcc0008000000 */
.L_x_4974:
[----:B------:R-:W-:Y:S01]  /*8700*/  ISETP.NE.AND P2, PT, RZ, UR45, PT ;  /* 0x0000002dff007c0c */ /* 0x000fe2000bf45270 */
[----:B------:R-:W-:-:S04]  /*8710*/  UISETP.NE.AND UP0, UPT, UR30, 0x1, UPT ;  /* 0x000000011e00788c */ /* 0x000fc8000bf05270 */
[----:B------:R-:W-:-:S04]  /*8720*/  USEL UR48, URZ, 0x1, UP0 ;  /* 0x000000013f307887 */ /* 0x000fc80008000000 */
[----:B------:R-:W-:-:S04]  /*8730*/  ULOP3.LUT UR48, UR31, UR48, URZ, 0x3c, !UPT ;  /* 0x000000301f307292 */ /* 0x000fc8000f8e3c3f */
[----:B------:R-:W-:Y:S08]  /*8740*/  @P2 BRA `(.L_x_4964) ;  /* 0x0000000000382947 */ /* 0x000ff00003800000 */
[----:B------:R-:W-:Y:S05]  /*8750*/  @!P0 BRA `(.L_x_4965) ;  /* 0x0000000000048947 */ /* 0x000fea0003800000 */
[----:B------:R-:W-:Y:S01]  /*8760*/  BPT.TRAP 0x1 ;  /* 0x000000040000795c */ /* 0x000fe20000300000 */
.L_x_4965:
        /* <DEDUP_REMOVED lines=9> */
.L_x_4966:
[----:B-1----:R-:W-:Y:S05]  /*8800*/  @P1 BRA `(.L_x_4964) ;  /* 0x0000000000081947 */ /* 0x002fea0003800000 */
[----:B------:R-:W1:Y:S02]  /*8810*/  SYNCS.PHASECHK.TRANS64.TRYWAIT P1, [UR6+0x2a830], R0 ;  /* 0x02a83000ff0075a7 */ /* 0x000e640008020146 */
[----:B-1----:R-:W-:Y:S05]  /*8820*/  @!P1 BRA `(.L_x_4967) ;  /* 0x000000f400f89947 */ /* 0x002fea0003800000 */
.L_x_4964:
        /* <DEDUP_REMOVED lines=40> */
.L_x_4969:
[----:B------:R-:W-:Y:S01]  /*8ab0*/  ULEA UR6, UR30, UR36, 0x3 ;  /* 0x000000241e067291 */ /* 0x000fe2000f8e183f */
[----:B------:R-:W-:-:S05]  /*8ac0*/  IMAD.U32 R0, RZ, RZ, UR31 ;  /* 0x0000001fff007e24 */ /* 0x000fca000f8e00ff */
[----:B------:R-:W-:-:S04]  /*8ad0*/  SHF.L.U32 R0, R0, 0x1f, RZ ;  /* 0x0000001f00007819 */ /* 0x000fc800000006ff */
[----:B------:R0:W1:Y:S01]  /*8ae0*/  SYNCS.PHASECHK.TRANS64.TRYWAIT P1, [UR6+0x2a850], R0 ;  /* 0x02a85000ff0075a7 */ /* 0x0000620008020146 */
[----:B------:R-:W-:Y:S05]  /*8af0*/  @!P0 BRA `(.L_x_4970) ;  /* 0x0000000000048947 */ /* 0x000fea0003800000 */
[----:B------:R-:W-:Y:S01]  /*8b00*/  BPT.TRAP 0x1 ;  /* 0x000000040000795c */ /* 0x000fe20000300000 */
.L_x_4970:
[----:B-1----:R-:W-:Y:S05]  /*8b10*/  @P1 BRA `(.L_x_4968) ;  /* 0x0000000000081947 */ /* 0x002fea0003800000 */
[----:B------:R-:W1:Y:S02]  /*8b20*/  SYNCS.PHASECHK.TRANS64.TRYWAIT P1, [UR6+0x2a850], R0 ;  /* 0x02a85000ff0075a7 */ /* 0x000e640008020146 */
[----:B-1----:R-:W-:Y:S05]  /*8b30*/  @!P1 BRA `(.L_x_4971) ;  /* 0x000000f4004c9947 */ /* 0x002fea0003800000 */
.L_x_4968:
        /* <DEDUP_REMOVED lines=31> */
.L_x_4972:
        /* <DEDUP_REMOVED lines=82> */
[----:B------:R-:W-:Y:S02]  /*9250*/  IMAD.U32 R164, RZ, RZ, UR39 ;  /* 0x00000027ffa47e24 */ /* 0x000fe4000f8e00ff */
[--C-:B------:R-:W-:Y:S01]  /*9260*/  FFMA.FTZ R8, R121, UR39, -R184.reuse ;  /* 0x0000002779087c23 */ /* 0x100fe200080108b8 */
[----:B------:R-:W-:-:S01]  /*9270*/  FFMA.FTZ R121, R141, UR39, -R184 ;  /* 0x000000278d797c23 */ /* 0x000fc200080108b8 */
[----:B------:R-:W-:Y:S01]  /*9280*/  FMUL.FTZ R12, R5, UR39 ;  /* 0x00000027050c7c20 */ /* 0x000fe20008410000 */
[----:B------:R-:W-:-:S01]  /*9290*/  FFMA.FTZ R141, R161, UR39, -R184 ;  /* 0x00000027a18d7c23 */ /* 0x000fc200080108b8 */
[C---:B------:R-:W-:Y:S01]  /*92a0*/  FADD.FTZ R5, -R7.reuse, R4 ;  /* 0x0000000407057221 */ /* 0x040fe20000010100 */
[----:B------:R-:W-:-:S01]  /*92b0*/  FFMA.FTZ R161, R7, R164, -8 ;  /* 0xc100000007a17423 */ /* 0x000fc200000100a4 */
[----:B------:R-:W-:Y:S01]  /*92c0*/  FFMA.FTZ R9, R120, UR39, -R184 ;  /* 0x0000002778097c23 */ /* 0x000fe200080108b8 */
[----:B------:R0:W-:Y:S01]  /*92d0*/  MUFU.EX2 R4, R12 ;  /* 0x0000000c00047308 */ /* 0x0001e20000000800 */
[----:B------:R-:W-:Y:S01]  /*92e0*/  FMUL.FTZ R5, R5, UR39 ;  /* 0x0000002705057c20 */ /* 0x000fe20008410000 */
[--C-:B------:R-:W-:Y:S01]  /*92f0*/  FFMA.FTZ R122, R122, UR39, -R161.reuse ;  /* 0x000000277a7a7c23 */ /* 0x100fe200080108a1 */
[----:B------:R-:W-:-:S01]  /*9300*/  FFMA.FTZ R123, R123, UR39, -R161 ;  /* 0x000000277b7b7c23 */ /* 0x000fc200080108a1 */
[----:B------:R-:W-:Y:S01]  /*9310*/  FFMA.FTZ R126, R126, UR39, -R161 ;  /* 0x000000277e7e7c23 */ /* 0x000fe200080108a1 */
[----:B------:R-:W-:-:S01]  /*9320*/  FFMA.FTZ R11, R125, UR39, -R184 ;  /* 0x000000277d0b7c23 */ /* 0x000fc200080108b8 */
[--C-:B------:R-:W-:Y:S01]  /*9330*/  FFMA.FTZ R127, R127, UR39, -R161.reuse ;  /* 0x000000277f7f7c23 */ /* 0x100fe200080108a1 */
        /* <DEDUP_REMOVED lines=13> */
[----:B------:R-:W-:Y:S01]  /*9410*/  FFMA.FTZ R138, R138, UR39, -R161 ;  /* 0x000000278a8a7c23 */ /* 0x000fe200080108a1 */
[----:B------:R-:W-:-:S01]  /*9420*/  FFMA.FTZ R21, R137, UR39, -R184 ;  /* 0x0000002789157c23 */ /* 0x000fc200080108b8 */
[----:B------:R-:W-:Y:S01]  /*9430*/  FFMA.FTZ R139, R139, UR39, -R161 ;  /* 0x000000278b8b7c23 */ /* 0x000fe200080108a1 */
[----:B------:R-:W-:-:S01]  /*9440*/  FFMA.FTZ R120, R140, UR39, -R184 ;  /* 0x000000278c787c23 */ /* 0x000fc200080108b8 */
[----:B------:R-:W0:Y:S01]  /*9450*/  MUFU.EX2 R122, R122 ;  /* 0x0000007a007a7308 */ /* 0x000e220000000800 */
[----:B-1----:R-:W-:-:S01]  /*9460*/  FFMA.FTZ R3, R4, R3, R9 ;  /* 0x0000000304037223 */ /* 0x002fc20000010009 */
[--C-:B------:R-:W-:Y:S01]  /*9470*/  FFMA.FTZ R142, R142, UR39, -R161.reuse ;  /* 0x000000278e8e7c23 */ /* 0x100fe200080108a1 */
        /* <DEDUP_REMOVED lines=11> */
[----:B------:R-:W-:Y:S01]  /*9530*/  FFMA.FTZ R155, R155, UR39, -R161 ;  /* 0x000000279b9b7c23 */ /* 0x000fe200080108a1 */
        /* <DEDUP_REMOVED lines=11> */
[--C-:B------:R-:W-:Y:S01]  /*95f0*/  FFMA.FTZ R162, R162, UR39, -R161.reuse ;  /* 0x00000027a2a27c23 */ /* 0x100fe200080108a1 */
[----:B------:R-:W-:-:S01]  /*9600*/  FFMA.FTZ R163, R163, UR39, -R161 ;  /* 0x00000027a3a37c23 */ /* 0x000fc200080108a1 */
[----:B------:R-:W-:Y:S01]  /*9610*/  FFMA.FTZ R145, R165, UR39, -R184 ;  /* 0x00000027a5917c23 */ /* 0x000fe200080108b8 */
        /* <DEDUP_REMOVED lines=8> */
[----:B------:R-:W-:-:S03]  /*96a0*/  FFMA.FTZ R165, R181, UR39, -R184 ;  /* 0x00000027b5a57c23 */ /* 0x000fc600080108b8 */
        /* <DEDUP_REMOVED lines=24> */
[----:B------:R-:W-:-:S06]  /*9830*/  FFMA.FTZ R164, R166, UR39, -R161 ;  /* 0x00000027a6a47c23 */ /* 0x000fcc00080108a1 */
        /* <DEDUP_REMOVED lines=56> */
[----:B-1----:R-:W-:-:S01]  /*9bc0*/  FADD.FTZ R172, R162, R171 ;  /* 0x000000aba2ac7221 */ /* 0x002fc20000010000 */
[--C-:B------:R-:W-:Y:S01]  /*9bd0*/  FFMA.FTZ R171, R179, UR39, -R161.reuse ;  /* 0x00000027b3ab7c23 */ /* 0x100fe200080108a1 */
[----:B------:R-:W-:-:S05]  /*9be0*/  FFMA.FTZ R161, R183, UR39, -R161 ;  /* 0x00000027b7a17c23 */ /* 0x000fca00080108a1 */
        /* <DEDUP_REMOVED lines=44> */
.L_x_4973:
        /* <DEDUP_REMOVED lines=139> */
.L_x_4963:
        /* <DEDUP_REMOVED lines=8> */
[----:B------:R-:W-:-:S05]  /*a7e0*/  ULDC UR30, c[0x0][0x9e0] ;  /* 0x00027800001e7ab9 */ /* 0x000fca0000000800 */
.L_x_4994:
        /* <DEDUP_REMOVED lines=9> */
.L_x_4977:
[----:B------:R-:W-:Y:S01]  /*a880*/  ULEA UR6, UR47, UR36, 0x3 ;  /* 0x000000242f067291 */ /* 0x000fe2000f8e183f */
[----:B------:R-:W-:-:S05]  /*a890*/  IMAD.U32 R0, RZ, RZ, UR48 ;  /* 0x00000030ff007e24 */ /* 0x000fca000f8e00ff */
[----:B------:R-:W-:-:S04]  /*a8a0*/  SHF.L.U32 R0, R0, 0x1f, RZ ;  /* 0x0000001f00007819 */ /* 0x000fc800000006ff */
[----:B------:R0:W1:Y:S01]  /*a8b0*/  SYNCS.PHASECHK.TRANS64.TRYWAIT P1, [UR6+0x2a830], R0 ;  /* 0x02a83000ff0075a7 */ /* 0x0000620008020146 */
[----:B------:R-:W-:Y:S05]  /*a8c0*/  @!P0 BRA `(.L_x_4978) ;  /* 0x0000000000048947 */ /* 0x000fea0003800000 */
[----:B------:R-:W-:Y:S01]  /*a8d0*/  BPT.TRAP 0x1 ;  /* 0x000000040000795c */ /* 0x000fe20000300000 */
.L_x_4978:
[----:B-1----:R-:W-:Y:S05]  /*a8e0*/  @P1 BRA `(.L_x_4976) ;  /* 0x0000000000081947 */ /* 0x002fea0003800000 */
[----:B------:R-:W1:Y:S02]  /*a8f0*/  SYNCS.PHASECHK.TRANS64.TRYWAIT P1, [UR6+0x2a830], R0 ;  /* 0x02a83000ff0075a7 */ /* 0x000e640008020146 */
[----:B-1----:R-:W-:Y:S05]  /*a900*/  @!P1 BRA `(.L_x_4979) ;  /* 0x000000d400f09947 */ /* 0x002fea0003800000 */
.L_x_4976:
[----:B-1----:R-:W1:Y:S01]  /*a910*/  S2R R7, SR_TID.X ;  /* 0x0000000000077919 */ /* 0x002e620000002100 */
        /* <DEDUP_REMOVED lines=36> */
.L_x_4981:
[----:B------:R-:W-:Y:S01]  /*ab60*/  ULEA UR6, UR32, UR36, 0x3 ;  /* 0x0000002420067291 */ /* 0x000fe2000f8e183f */
[----:B------:R-:W-:-:S05]  /*ab70*/  IMAD.U32 R0, RZ, RZ, UR33 ;  /* 0x00000021ff007e24 */ /* 0x000fca000f8e00ff */
[----:B------:R-:W-:-:S04]  /*ab80*/  SHF.L.U32 R0, R0, 0x1f, RZ ;  /* 0x0000001f00007819 */ /* 0x000fc800000006ff */
[----:B------:R0:W1:Y:S01]  /*ab90*/  SYNCS.PHASECHK.TRANS64.TRYWAIT P1, [UR6+0x2a850], R0 ;  /* 0x02a85000ff0075a7 */ /* 0x0000620008020146 */
[----:B------:R-:W-:Y:S05]  /*aba0*/  @!P0 BRA `(.L_x_4982) ;  /* 0x0000000000048947 */ /* 0x000fea0003800000 */
[----:B------:R-:W-:Y:S01]  /*abb0*/  BPT.TRAP 0x1 ;  /* 0x000000040000795c */ /* 0x000fe20000300000 */
.L_x_4982:
[----:B-1----:R-:W-:Y:S05]  /*abc0*/  @P1 BRA `(.L_x_4980) ;  /* 0x0000000000081947 */ /* 0x002fea0003800000 */
[----:B------:R-:W1:Y:S02]  /*abd0*/  SYNCS.PHASECHK.TRANS64.TRYWAIT P1, [UR6+0x2a850], R0 ;  /* 0x02a85000ff0075a7 */ /* 0x000e640008020146 */
[----:B-1----:R-:W-:Y:S05]  /*abe0*/  @!P1 BRA `(.L_x_4983) ;  /* 0x000000d400509947 */ /* 0x002fea0003800000 */
.L_x_4980:
        /* <DEDUP_REMOVED lines=31> */
.L_x_4984:
        /* <DEDUP_REMOVED lines=39> */
.L_x_4987:
[----:B------:R-:W-:-:S05]  /*b050*/  IMAD.U32 R20, RZ, RZ, UR29 ;  /* 0x0000001dff147e24 */ /* 0x000fca000f8e00ff */
[----:B------:R-:W-:-:S13]  /*b060*/  ISETP.NE.AND P1, PT, R20, 0x1, PT ;  /* 0x000000011400780c */ /* 0x000fda0003f25270 */
[----:B------:R-:W0:Y:S02]  /*b070*/  @P1 LDC.64 R14, c[0x0][0x9e8] ;  /* 0x00027a00ff0e1b82 */ /* 0x000e240000000a00 */
[----:B0-----:R-:W-:-:S05]  /*b080*/  @P1 IMAD.HI.U32 R14, R11, R14, RZ ;  /* 0x0000000e0b0e1227 */ /* 0x001fca00078e00ff */
[----:B------:R-:W-:-:S07]  /*b090*/  @P1 SHF.R.U32.HI R11, RZ, R15, R14 ;  /* 0x0000000fff0b1219 */ /* 0x000fce000001160e */
.L_x_4988:
[----:B------:R-:W-:Y:S05]  /*b0a0*/  BSYNC B0 ;  /* 0x0000000000007941 */ /* 0x000fea0003800000 */
.L_x_4986:
[----:B------:R-:W-:-:S04]  /*b0b0*/  IMAD R11, R11, R20, -R0 ;  /* 0x000000140b0b7224 */ /* 0x000fc800078e0a00 */
[----:B------:R-:W-:-:S05]  /*b0c0*/  IMAD R11, R16, -0x2, R11 ;  /* 0xfffffffe100b7824 */ /* 0x000fca00078e020b */
[----:B------:R-:W-:Y:S02]  /*b0d0*/  VIADDMNMX R9, R11, R20, R9, PT ;  /* 0x000000140b097246 */ /* 0x000fe40003800109 */
[----:B------:R-:W-:-:S07]  /*b0e0*/  VIMNMX R12, R12, R11, !PT ;  /* 0x0000000b0c0c7248 */ /* 0x000fce0007fe0100 */
.L_x_4985:
        /* <DEDUP_REMOVED lines=116> */
.L_x_4991:
[----:B------:R-:W-:-:S05]  /*b830*/  IMAD.U32 R12, RZ, RZ, UR29 ;  /* 0x0000001dff0c7e24 */ /* 0x000fca000f8e00ff */
[----:B------:R-:W-:-:S13]  /*b840*/  ISETP.NE.AND P2, PT, R12, 0x1, PT ;  /* 0x000000010c00780c */ /* 0x000fda0003f45270 */
[----:B------:R-:W0:Y:S02]  /*b850*/  @P2 LDC.64 R8, c[0x0][0x9e8] ;  /* 0x00027a00ff082b82 */ /* 0x000e240000000a00 */
[----:B0-----:R-:W-:-:S05]  /*b860*/  @P2 IMAD.HI.U32 R8, R21, R8, RZ ;  /* 0x0000000815082227 */ /* 0x001fca00078e00ff */
[----:B------:R-:W-:-:S07]  /*b870*/  @P2 SHF.R.U32.HI R21, RZ, R9, R8 ;  /* 0x00000009ff152219 */ /* 0x000fce0000011608 */
.L_x_4992:
[----:B------:R-:W-:Y:S05]  /*b880*/  BSYNC B0 ;  /* 0x0000000000007941 */ /* 0x000fea0003800000 */
.L_x_4990:
[----:B------:R-:W-:-:S04]  /*b890*/  IMAD R21, R21, R12, -R0 ;  /* 0x0000000c15157224 */ /* 0x000fc800078e0a00 */
[----:B------:R-:W-:-:S05]  /*b8a0*/  IMAD R21, R16, -0x2, R21 ;  /* 0xfffffffe10157824 */ /* 0x000fca00078e0215 */
[----:B------:R-:W-:Y:S02]  /*b8b0*/  VIADDMNMX R10, R21, R12, R10, PT ;  /* 0x0000000c150a7246 */ /* 0x000fe4000380010a */
[----:B------:R-:W-:-:S07]  /*b8c0*/  VIMNMX R7, R7, R21, !PT ;  /* 0x0000001507077248 */ /* 0x000fce0007fe0100 */
.L_x_4989:
        /* <DEDUP_REMOVED lines=378> */
.L_x_4993:
        /* <DEDUP_REMOVED lines=139> */
.L_x_4975:
[----:B------:R-:W-:Y:S06]  /*d920*/  BAR.ARV 0x8, 0x180 ;  /* 0x0206000000007b1d */ /* 0x000fec0000002000 */
[----:B------:R-:W-:Y:S05]  /*d930*/  @!P0 BRA `(.L_x_4995) ;  /* 0x0000000000048947 */ /* 0x000fea0003800000 */
[----:B------:R-:W-:Y:S01]  /*d940*/  BPT.TRAP 0x1 ;  /* 0x000000040000795c */ /* 0x000fe20000300000 */
.L_x_4995:
[----:B------:R-:W-:Y:S01]  /*d950*/  ULEA UR9, UR47, UR36, 0x3 ;  /* 0x000000242f097291 */ /* 0x000fe2000f8e183f */
[----:B------:R-:W-:-:S05]  /*d960*/  IMAD.U32 R4, RZ, RZ, UR48 ;  /* 0x00000030ff047e24 */ /* 0x000fca000f8e00ff */
[----:B------:R-:W-:-:S04]  /*d970*/  SHF.L.U32 R4, R4, 0x1f, RZ ;  /* 0x0000001f04047819 */ /* 0x000fc800000006ff */
[----:B------:R0:W1:Y:S01]  /*d980*/  SYNCS.PHASECHK.TRANS64.TRYWAIT P1, [UR9+0x2a850], R4 ;  /* 0x02a85004ff0075a7 */ /* 0x0000620008020149 */
[----:B------:R-:W-:Y:S05]  /*d990*/  @!P0 BRA `(.L_x_4996) ;  /* 0x0000000000048947 */ /* 0x000fea0003800000 */
[----:B------:R-:W-:Y:S01]  /*d9a0*/  BPT.TRAP 0x1 ;  /* 0x000000040000795c */ /* 0x000fe20000300000 */
.L_x_4996:
[----:B-1----:R-:W-:Y:S05]  /*d9b0*/  @P1 BRA `(.L_x_4997) ;  /* 0x0000000000081947 */ /* 0x002fea0003800000 */
[----:B------:R-:W1:Y:S02]  /*d9c0*/  SYNCS.PHASECHK.TRANS64.TRYWAIT P1, [UR9+0x2a850], R4 ;  /* 0x02a85004ff0075a7 */ /* 0x000e640008020149 */
[----:B-1----:R-:W-:Y:S05]  /*d9d0*/  @!P1 BRA `(.L_x_4998) ;  /* 0x000000a400ec9947 */ /* 0x002fea0003800000 */
.L_x_4997:
        /* <DEDUP_REMOVED lines=11> */
[----:B------:R-:W-:-:S04]  /*da90*/  PLOP3.LUT P1, PT, PT, PT, UP0, 0x80, 0x0 ;  /* 0x000000000000781c */ /* 0x000fc80003f2f008 */
[----:B------:R-:W-:Y:S02]  /*daa0*/  @UP0 ULDC.64 UR12, c[0x0][0x9c8] ;  /* 0x00027200000c0ab9 */ /* 0x000fe40000000a00 */
[----:B------:R-:W-:Y:S01]  /*dab0*/  UMOV UR6, UR8 ;  /* 0x0000000800067c82 */ /* 0x000fe20008000000 */
[----:B------:R-:W-:-:S09]  /*dac0*/  @UP0 UIMAD.WIDE.U32 UR4, UR51, UR12, URZ ;  /* 0x0000000c330402a5 */ /* 0x000fd2000f8e003f */
[----:B------:R-:W-:Y:S01]  /*dad0*/  QGMMA.64x192x32.F32.E4M3.E4M3 R24, R196, gdesc[UR4], R24, gsb0 ;  /* 0x02e00004c4187df3 */ /* 0x000fe20008000818 */
[----:B------:R-:W-:Y:S01]  /*dae0*/  UIADD3 UR6, UR8, 0x2, URZ ;  /* 0x0000000208067890 */ /* 0x000fe2000fffe03f */
[----:B------:R-:W-:Y:S01]  /*daf0*/  UMOV UR7, 0x40000040 ;  /* 0x4000004000077882 */ /* 0x000fe20000000000 */
[----:B------:R-:W-:Y:S02]  /*db00*/  WARPGROUP.DEPBAR.LE gsb0, 0x0 ;  /* 0x00008000000079c5 */ /* 0x000fe40000010000 */
[----:B------:R-:W-:-:S15]  /*db10*/  WARPGROUP.ARRIVE ;  /* 0x00000000000079c5 */ /* 0x000fde0000000000 */
        /* <DEDUP_REMOVED lines=63> */
.L_x_4999:
        /* <DEDUP_REMOVED lines=106> */
.L_x_4921:
[----:B------:R-:W0:Y:S01]  /*e5b0*/  S2R R5, SR_CgaCtaId ;  /* 0x0000000000057919 */ /* 0x000e220000008800 */
[----:B------:R-:W-:Y:S01]  /*e5c0*/  MOV R0, 0x400 ;  /* 0x0000040000007802 */ /* 0x000fe20000000f00 */
[----:B------:R-:W-:Y:S01]  /*e5d0*/  BSSY B0, `(.L_x_5000) ;  /* 0x000030c000007945 */ /* 0x000fe20003800000 */
[----:B------:R-:W-:Y:S02]  /*e5e0*/  BAR.SYNC.DEFER_BLOCKING 0x5, 0x180 ;  /* 0x0146000000007b1d */ /* 0x000fe40000010000 */
[----:B0-----:R-:W-:-:S05]  /*e5f0*/  LEA R0, R5, R0, 0x18 ;  /* 0x0000000005007211 */ /* 0x001fca00078ec0ff */
[----:B------:R-:W0:Y:S02]  /*e600*/  LDS.128 R32, [R0+0x2a8d0] ;  /* 0x02a8d00000207984 */ /* 0x000e240000000c00 */
[----:B0-----:R-:W-:Y:S02]  /*e610*/  R2UR UR5, R33 ;  /* 0x00000000210572ca */ /* 0x001fe400000e0000 */
[----:B------:R-:W-:Y:S02]  /*e620*/  R2UR UR52, R34 ;  /* 0x00000000223472ca */ /* 0x000fe400000e0000 */
        /* <DEDUP_REMOVED lines=9> */
[----:B------:R-:W0:Y:S01]  /*e6c0*/  S2R R33, SR_SWINHI ;  /* 0x0000000000217919 */ /* 0x000e220000002f00 */
[----:B------:R-:W-:Y:S01]  /*e6d0*/  F2FP.BF16.F32.PACK_AB R52, R52, R121 ;  /* 0x000000793434723e */ /* 0x000fe200000010ff */
[----:B------:R-:W-:Y:S02]  /*e6e0*/  ULDC.64 UR6, c[0x0][0xc00] ;  /* 0x0003000000067ab9 */ /* 0x000fe40000000a00 */
[----:B------:R1:W2:Y:S01]  /*e6f0*/  LDG.E.CONSTANT R4, desc[UR56][R4.64] ;  /* 0x0000003804047981 */ /* 0x0002a2000c1e9900 */
[----:B------:R-:W-:Y:S01]  /*e700*/  F2FP.BF16.F32.PACK_AB R53, R53, R120 ;  /* 0x000000783535723e */ /* 0x000fe200000010ff */
[----:B------:R-:W-:Y:S01]  /*e710*/  UISETP.NE.U32.AND UP0, UPT, UR6, URZ, UPT ;  /* 0x0000003f0600728c */ /* 0x000fe2000bf05070 */
[----:B------:R-:W-:Y:S02]  /*e720*/  F2FP.BF16.F32.PACK_AB R49, R60, R49 ;  /* 0x000000313c31723e */ /* 0x000fe400000010ff */
[----:B------:R-:W-:Y:S01]  /*e730*/  F2FP.BF16.F32.PACK_AB R48, R61, R48 ;  /* 0x000000303d30723e */ /* 0x000fe200000010ff */
[----:B------:R-:W-:Y:S01]  /*e740*/  UISETP.NE.AND.EX UP0, UPT, UR7, URZ, UPT, UP0 ;  /* 0x0000003f0700728c */ /* 0x000fe2000bf05300 */
[----:B------:R-:W-:-:S02]  /*e750*/  F2FP.BF16.F32.PACK_AB R45, R68, R45 ;  /* 0x0000002d442d723e */ /* 0x000fc400000010ff */
[----:B------:R-:W-:Y:S01]  /*e760*/  F2FP.BF16.F32.PACK_AB R44, R69, R44 ;  /* 0x0000002c452c723e */ /* 0x000fe200000010ff */
[----:B------:R-:W-:Y:S01]  /*e770*/  ULDC.64 UR6, c[0x0][0xc00] ;  /* 0x0003000000067ab9 */ /* 0x000fe20000000a00 */
[----:B-1----:R-:W-:Y:S01]  /*e780*/  LOP3.LUT P0, R5, R50, 0x3, RZ, 0xc0, !PT ;  /* 0x0000000332057812 */ /* 0x002fe2000780c0ff */
[----:B------:R-:W-:Y:S01]  /*e790*/  UIMAD.WIDE UR6, UR42, 0x4, UR6 ;  /* 0x000000042a0678a5 */ /* 0x000fe2000f8e0206 */
[----:B------:R-:W-:Y:S02]  /*e7a0*/  F2FP.BF16.F32.PACK_AB R41, R76, R41 ;  /* 0x000000294c29723e */ /* 0x000fe400000010ff */
[----:B------:R-:W-:Y:S02]  /*e7b0*/  ISETP.EQ.OR P0, PT, R5, 0x3, !P0 ;  /* 0x000000030500780c */ /* 0x000fe40004702670 */
[----:B------:R-:W-:Y:S02]  /*e7c0*/  F2FP.BF16.F32.PACK_AB R40, R77, R40 ;  /* 0x000000284d28723e */ /* 0x000fe400000010ff */
[----:B------:R-:W-:-:S02]  /*e7d0*/  SEL R59, R52, R53, P0 ;  /* 0x00000035343b7207 */ /* 0x000fc40000000000 */
[----:B------:R-:W-:Y:S02]  /*e7e0*/  SEL R52, R53, R52, P0 ;  /* 0x0000003435347207 */ /* 0x000fe40000000000 */
[----:B------:R-:W-:Y:S02]  /*e7f0*/  SEL R53, R49, R48, P0 ;  /* 0x0000003031357207 */ /* 0x000fe40000000000 */
[----:B------:R-:W-:Y:S02]  /*e800*/  F2FP.BF16.F32.PACK_AB R118, R118, R7 ;  /* 0x000000077676723e */ /* 0x000fe400000010ff */
[----:B------:R-:W-:Y:S02]  /*e810*/  F2FP.BF16.F32.PACK_AB R119, R119, R6 ;  /* 0x000000067777723e */ /* 0x000fe400000010ff */
[----:B------:R-:W-:Y:S02]  /*e820*/  SEL R48, R48, R49, P0 ;  /* 0x0000003130307207 */ /* 0x000fe40000000000 */
[----:B------:R-:W-:-:S02]  /*e830*/  F2FP.BF16.F32.PACK_AB R37, R84, R37 ;  /* 0x000000255425723e */ /* 0x000fc400000010ff */
[----:B------:R-:W-:Y:S02]  /*e840*/  F2FP.BF16.F32.PACK_AB R36, R85, R36 ;  /* 0x000000245524723e */ /* 0x000fe400000010ff */
[----:B------:R-:W-:Y:S02]  /*e850*/  SEL R49, R45, R44, P0 ;  /* 0x0000002c2d317207 */ /* 0x000fe40000000000 */
[----:B------:R-:W-:Y:S02]  /*e860*/  MOV R6, R0 ;  /* 0x0000000000067202 */ /* 0x000fe40000000f00 */
[----:B0-----:R-:W-:Y:S02]  /*e870*/  MOV R7, R33 ;  /* 0x0000002100077202 */ /* 0x001fe40000000f00 */
[----:B------:R-:W-:Y:S02]  /*e880*/  SEL R44, R44, R45, P0 ;  /* 0x0000002d2c2c7207 */ /* 0x000fe40000000000 */
[----:B------:R-:W-:-:S02]  /*e890*/  SEL R45, R41, R40, P0 ;  /* 0x00000028292d7207 */ /* 0x000fc40000000000 */
[----:B------:R-:W-:Y:S02]  /*e8a0*/  SEL R40, R40, R41, P0 ;  /* 0x0000002928287207 */ /* 0x000fe40000000000 */
[----:B------:R-:W-:Y:S02]  /*e8b0*/  SEL R41, R37, R36, P0 ;  /* 0x0000002425297207 */ /* 0x000fe40000000000 */
[----:B------:R-:W-:Y:S01]  /*e8c0*/  SEL R50, R36, R37, P0 ;  /* 0x0000002524327207 */ /* 0x000fe20000000000 */
[----:B------:R-:W-:Y:S01]  /*e8d0*/  IMAD.WIDE R36, R204, 0x2, R6 ;  /* 0x00000002cc247825 */ /* 0x000fe200078e0206 */
[----:B------:R-:W-:Y:S02]  /*e8e0*/  F2FP.BF16.F32.PACK_AB R26, R87, R26 ;  /* 0x0000001a571a723e */ /* 0x000fe400000010ff */
[----:B------:R-:W-:Y:S02]  /*e8f0*/  F2FP.BF16.F32.PACK_AB R11, R110, R11 ;  /* 0x0000000b6e0b723e */ /* 0x000fe400000010ff */
[----:B------:R-:W-:-:S02]  /*e900*/  F2FP.BF16.F32.PACK_AB R10, R111, R10 ;  /* 0x0000000a6f0a723e */ /* 0x000fc400000010ff */
[----:B------:R-:W-:Y:S02]  /*e910*/  IADD3 R87, P5, R36, 0x40, RZ ;  /* 0x0000004024577810 */ /* 0x000fe40007fbe0ff */
[----:B------:R-:W-:Y:S02]  /*e920*/  F2FP.BF16.F32.PACK_AB R80, R80, R81 ;  /* 0x000000515050723e */ /* 0x000fe400000010ff */
[----:B------:R-:W-:Y:S01]  /*e930*/  F2FP.BF16.F32.PACK_AB R73, R72, R73 ;  /* 0x000000494849723e */ /* 0x000fe200000010ff */
[----:B------:R-:W-:Y:S01]  /*e940*/  IMAD.X R33, RZ, RZ, R37, P5 ;  /* 0x000000ffff217224 */ /* 0x000fe200028e0625 */
[----:B------:R-:W-:Y:S02]  /*e950*/  F2FP.BF16.F32.PACK_AB R9, R116, R9 ;  /* 0x000000097409723e */ /* 0x000fe400000010ff */
[----:B------:R-:W-:Y:S02]  /*e960*/  F2FP.BF16.F32.PACK_AB R8, R117, R8 ;  /* 0x000000087508723e */ /* 0x000fe400000010ff */
[----:B------:R-:W-:-:S02]  /*e970*/  SEL R81, R11, R10, P0 ;  /* 0x0000000a0b517207 */ /* 0x000fc40000000000 */
[----:B------:R-:W-:Y:S02]  /*e980*/  SEL R72, R10, R11, P0 ;  /* 0x0000000b0a487207 */ /* 0x000fe40000000000 */
[----:B------:R-:W-:Y:S02]  /*e990*/  F2FP.BF16.F32.PACK_AB R64, R64, R65 ;  /* 0x000000414040723e */ /* 0x000fe400000010ff */
[----:B------:R-:W-:Y:S02]  /*e9a0*/  F2FP.BF16.F32.PACK_AB R57, R56, R57 ;  /* 0x000000393839723e */ /* 0x000fe400000010ff */
[----:B------:R-:W-:Y:S02]  /*e9b0*/  IADD3 R85, P4, R36, 0x20, RZ ;  /* 0x0000002024557810 */ /* 0x000fe40007f9e0ff */
[----:B------:R-:W-:Y:S02]  /*e9c0*/  LOP3.LUT R10, R87, 0x380, RZ, 0xc0, !PT ;  /* 0x00000380570a7812 */ /* 0x000fe400078ec0ff */
[----:B------:R-:W-:Y:S01]  /*e9d0*/  F2FP.BF16.F32.PACK_AB R38, R71, R38 ;  /* 0x000000264726723e */ /* 0x000fe200000010ff */
[----:B------:R-:W-:Y:S01]  /*e9e0*/  IMAD.X R35, RZ, RZ, R37, P4 ;  /* 0x000000ffff237224 */ /* 0x000fe200020e0625 */
[----:B------:R-:W-:-:S02]  /*e9f0*/  F2FP.BF16.F32.PACK_AB R47, R54, R47 ;  /* 0x0000002f362f723e */ /* 0x000fc400000010ff */
[----:B------:R-:W-:Y:S02]  /*ea00*/  F2FP.BF16.F32.PACK_AB R46, R55, R46 ;  /* 0x0000002e372e723e */ /* 0x000fe400000010ff */
[----:B------:R-:W-:Y:S02]  /*ea10*/  SEL R71, R80, R73, P0 ;  /* 0x0000004950477207 */ /* 0x000fe40000000000 */
[----:B------:R-:W-:Y:S02]  /*ea20*/  F2FP.BF16.F32.PACK_AB R96, R89, R96 ;  /* 0x000000605960723e */ /* 0x000fe400000010ff */
[----:B------:R-:W-:Y:S02]  /*ea30*/  F2FP.BF16.F32.PACK_AB R13, R108, R13 ;  /* 0x0000000d6c0d723e */ /* 0x000fe400000010ff */
[----:B------:R-:W-:Y:S02]  /*ea40*/  F2FP.BF16.F32.PACK_AB R12, R109, R12 ;  /* 0x0000000c6d0c723e */ /* 0x000fe400000010ff */
[----:B------:R-:W-:-:S02]  /*ea50*/  SEL R67, R9, R8, P0 ;  /* 0x0000000809437207 */ /* 0x000fc40000000000 */
[----:B------:R-:W-:Y:S02]  /*ea60*/  SEL R60, R8, R9, P0 ;  /* 0x00000009083c7207 */ /* 0x000fe40000000000 */
[----:B------:R-:W-:Y:S02]  /*ea70*/  SEL R80, R73, R80, P0 ;  /* 0x0000005049507207 */ /* 0x000fe40000000000 */
[----:B------:R-:W-:Y:S02]  /*ea80*/  F2FP.BF16.F32.PACK_AB R43, R62, R43 ;  /* 0x0000002b3e2b723e */ /* 0x000fe400000010ff */
[----:B------:R-:W-:Y:S02]  /*ea90*/  F2FP.BF16.F32.PACK_AB R42, R63, R42 ;  /* 0x0000002a3f2a723e */ /* 0x000fe400000010ff */
[----:B------:R-:W-:Y:S02]  /*eaa0*/  F2FP.BF16.F32.PACK_AB R28, R93, R28 ;  /* 0x0000001c5d1c723e */ /* 0x000fe400000010ff */
[----:B------:R-:W-:-:S02]  /*eab0*/  SEL R73, R64, R57, P0 ;  /* 0x0000003940497207 */ /* 0x000fc40000000000 */
[----:B------:R-:W-:Y:S02]  /*eac0*/  IADD3 R89, P6, R36, 0x60, RZ ;  /* 0x0000006024597810 */ /* 0x000fe40007fde0ff */
[----:B------:R-:W-:Y:S02]  /*ead0*/  LOP3.LUT R8, R85, 0x380, RZ, 0xc0, !PT ;  /* 0x0000038055087812 */ /* 0x000fe400078ec0ff */
[----:B------:R-:W-:Y:S02]  /*eae0*/  SHF.R.U64 R10, R10, 0x3, RZ ;  /* 0x000000030a0a7819 */ /* 0x000fe400000012ff */
[----:B------:R-:W-:Y:S02]  /*eaf0*/  SEL R64, R57, R64, P0 ;  /* 0x0000004039407207 */ /* 0x000fe40000000000 */
[----:B------:R-:W-:Y:S02]  /*eb00*/  IADD3 R93, P2, R36, 0x4020, RZ ;  /* 0x00004020245d7810 */ /* 0x000fe40007f5e0ff */
[----:B------:R-:W-:-:S02]  /*eb10*/  F2FP.BF16.F32.PACK_AB R39, R70, R39 ;  /* 0x000000274627723e */ /* 0x000fc400000010ff */
[----:B------:R-:W-:Y:S02]  /*eb20*/  SEL R57, R47, R46, P0 ;  /* 0x0000002e2f397207 */ /* 0x000fe40000000000 */
[----:B------:R-:W-:Y:S02]  /*eb30*/  SEL R65, R13, R12, P0 ;  /* 0x0000000c0d417207 */ /* 0x000fe40000000000 */
[----:B------:R-:W-:Y:S02]  /*eb40*/  SEL R58, R12, R13, P0 ;  /* 0x0000000d0c3a7207 */ /* 0x000fe40000000000 */
[----:B------:R-:W-:Y:S02]  /*eb50*/  SEL R46, R46, R47, P0 ;  /* 0x0000002f2e2e7207 */ /* 0x000fe40000000000 */
[----:B------:R-:W-:Y:S02]  /*eb60*/  F2FP.BF16.F32.PACK_AB R31, R78, R31 ;  /* 0x0000001f4e1f723e */ /* 0x000fe400000010ff */
[----:B------:R-:W-:-:S02]  /*eb70*/  F2FP.BF16.F32.PACK_AB R30, R79, R30 ;  /* 0x0000001e4f1e723e */ /* 0x000fc400000010ff */
[----:B------:R-:W-:Y:S02]  /*eb80*/  SEL R47, R43, R42, P0 ;  /* 0x0000002a2b2f7207 */ /* 0x000fe40000000000 */
[----:B------:R-:W-:Y:S02]  /*eb90*/  LOP3.LUT R12, R89, 0x380, RZ, 0xc0, !PT ;  /* 0x00000380590c7812 */ /* 0x000fe400078ec0ff */
[----:B------:R-:W-:Y:S02]  /*eba0*/  SHF.R.U64 R8, R8, 0x3, RZ ;  /* 0x0000000308087819 */ /* 0x000fe400000012ff */
[----:B------:R-:W-:Y:S02]  /*ebb0*/  LOP3.LUT R32, R10, R87, RZ, 0x3c, !PT ;  /* 0x000000570a207212 */ /* 0x000fe400078e3cff */
[----:B------:R-:W-:Y:S02]  /*ebc0*/  F2FP.BF16.F32.PACK_AB R25, R94, R25 ;  /* 0x000000195e19723e */ /* 0x000fe400000010ff */
[----:B------:R-:W-:-:S02]  /*ebd0*/  F2FP.BF16.F32.PACK_AB R24, R95, R24 ;  /* 0x000000185f18723e */ /* 0x000fc400000010ff */
[----:B------:R-:W-:Y:S02]  /*ebe0*/  SEL R42, R42, R43, P0 ;  /* 0x0000002b2a2a7207 */ /* 0x000fe40000000000 */
[----:B------:R-:W-:Y:S02]  /*ebf0*/  IADD3 R91, P1, R36, 0x4000, RZ ;  /* 0x00004000245b7810 */ /* 0x000fe40007f3e0ff */
[----:B------:R-:W-:Y:S02]  /*ec00*/  LOP3.LUT R10, R93, 0x380, RZ, 0xc0, !PT ;  /* 0x000003805d0a7812 */ /* 0x000fe400078ec0ff */
[----:B------:R-:W-:Y:S02]  /*ec10*/  SEL R43, R39, R38, P0 ;  /* 0x00000026272b7207 */ /* 0x000fe40000000000 */
[----:B------:R-:W-:Y:S02]  /*ec20*/  F2FP.BF16.F32.PACK_AB R97, R97, R104 ;  /* 0x000000686161723e */ /* 0x000fe400000010ff */
[----:B------:R-:W-:-:S02]  /*ec30*/  SEL R38, R38, R39, P0 ;  /* 0x0000002726267207 */ /* 0x000fc40000000000 */
[----:B------:R-:W-:Y:S02]  /*ec40*/  SEL R39, R31, R30, P0 ;  /* 0x0000001e1f277207 */ /* 0x000fe40000000000 */
[----:B------:R-:W-:Y:S01]  /*ec50*/  SEL R62, R30, R31, P0 ;  /* 0x0000001f1e3e7207 */ /* 0x000fe20000000000 */
[----:B------:R-:W-:Y:S01]  /*ec60*/  IMAD.X R31, RZ, RZ, R37, P6 ;  /* 0x000000ffff1f7224 */ /* 0x000fe200030e0625 */
[----:B------:R-:W-:Y:S02]  /*ec70*/  SHF.R.U64 R12, R12, 0x3, RZ ;  /* 0x000000030c0c7819 */ /* 0x000fe400000012ff */
[----:B------:R-:W-:Y:S02]  /*ec80*/  LOP3.LUT R34, R8, R85, RZ, 0x3c, !PT ;  /* 0x0000005508227212 */ /* 0x000fe400078e3cff */
[----:B------:R-:W-:Y:S02]  /*ec90*/  F2FP.BF16.F32.PACK_AB R29, R92, R29 ;  /* 0x0000001d5c1d723e */ /* 0x000fe400000010ff */
[----:B------:R-:W-:-:S02]  /*eca0*/  F2FP.BF16.F32.PACK_AB R20, R101, R20 ;  /* 0x000000146514723e */ /* 0x000fc400000010ff */
[----:B------:R-:W-:Y:S02]  /*ecb0*/  SEL R77, R25, R24, P0 ;  /* 0x00000018194d7207 */ /* 0x000fe40000000000 */
[----:B------:R-:W-:Y:S01]  /*ecc0*/  SEL R68, R24, R25, P0 ;  /* 0x0000001918447207 */ /* 0x000fe20000000000 */
[----:B------:R-:W-:Y:S01]  /*ecd0*/  IMAD.X R25, RZ, RZ, R37, P2 ;  /* 0x000000ffff197224 */ /* 0x000fe200010e0625 */
[----:B------:R-:W-:Y:S02]  /*ece0*/  IADD3 R95, P3, R36, 0x4040, RZ ;  /* 0x00004040245f7810 */ /* 0x000fe40007f7e0ff */
[----:B------:R-:W-:Y:S02]  /*ecf0*/  LOP3.LUT R8, R91, 0x380, RZ, 0xc0, !PT ;  /* 0x000003805b087812 */ /* 0x000fe400078ec0ff */
[----:B------:R-:W-:Y:S02]  /*ed00*/  SHF.R.U64 R10, R10, 0x3, RZ ;  /* 0x000000030a0a7819 */ /* 0x000fe400000012ff */
[----:B------:R-:W-:-:S02]  /*ed10*/  IADD3 R101, P6, R36, 0x8020, RZ ;  /* 0x0000802024657810 */ /* 0x000fc40007fde0ff */
[----:B------:R-:W-:Y:S02]  /*ed20*/  SEL R69, R97, R96, P0 ;  /* 0x0000006061457207 */ /* 0x000fe40000000000 */
[----:B------:R-:W-:Y:S01]  /*ed30*/  IADD3 R105, P2, R36, 0x8060, RZ ;  /* 0x0000806024697810 */ /* 0x000fe20007f5e0ff */
[----:B------:R-:W-:Y:S01]  /*ed40*/  IMAD.X R13, RZ, RZ, R37, P6 ;  /* 0x000000ffff0d7224 */ /* 0x000fe200030e0625 */
[----:B------:R-:W-:Y:S02]  /*ed50*/  F2FP.BF16.F32.PACK_AB R15, R102, R15 ;  /* 0x0000000f660f723e */ /* 0x000fe400000010ff */
[----:B------:R-:W-:Y:S02]  /*ed60*/  F2FP.BF16.F32.PACK_AB R14, R103, R14 ;  /* 0x0000000e670e723e */ /* 0x000fe400000010ff */
[----:B------:R-:W-:Y:S02]  /*ed70*/  SEL R96, R96, R97, P0 ;  /* 0x0000006160607207 */ /* 0x000fe40000000000 */
[----:B------:R-:W-:-:S02]  /*ed80*/  LOP3.LUT R30, R12, R89, RZ, 0x3c, !PT ;  /* 0x000000590c1e7212 */ /* 0x000fc400078e3cff */
[----:B------:R-:W-:Y:S02]  /*ed90*/  SEL R61, R29, R28, P0 ;  /* 0x0000001c1d3d7207 */ /* 0x000fe40000000000 */
[----:B------:R-:W-:Y:S01]  /*eda0*/  SEL R54, R28, R29, P0 ;  /* 0x0000001d1c367207 */ /* 0x000fe20000000000 */
[----:B------:R-:W-:Y:S01]  /*edb0*/  IMAD.X R29, RZ, RZ, R37, P1 ;  /* 0x000000ffff1d7224 */ /* 0x000fe200008e0625 */
[----:B------:R-:W-:Y:S02]  /*edc0*/  IADD3 R97, P4, R36, 0x4060, RZ ;  /* 0x0000406024617810 */ /* 0x000fe40007f9e0ff */
[----:B------:R-:W-:Y:S02]  /*edd0*/  LOP3.LUT R12, R95, 0x380, RZ, 0xc0, !PT ;  /* 0x000003805f0c7812 */ /* 0x000fe400078ec0ff */
[----:B------:R-:W-:Y:S02]  /*ede0*/  SHF.R.U64 R8, R8, 0x3, RZ ;  /* 0x0000000308087819 */ /* 0x000fe400000012ff */
[----:B------:R-:W-:-:S02]  /*edf0*/  LOP3.LUT R24, R10, R93, RZ, 0x3c, !PT ;  /* 0x0000005d0a187212 */ /* 0x000fc400078e3cff */
[C---:B------:R-:W-:Y:S02]  /*ee00*/  LOP3.LUT R11, R36.reuse, 0x380, RZ, 0xc0, !PT ;  /* 0x00000380240b7812 */ /* 0x040fe400078ec0ff */
[C---:B------:R-:W-:Y:S02]  /*ee10*/  IADD3 R99, P5, R36.reuse, 0x8000, RZ ;  /* 0x0000800024637810 */ /* 0x040fe40007fbe0ff */
[----:B------:R-:W-:Y:S02]  /*ee20*/  LOP3.LUT R10, R101, 0x380, RZ, 0xc0, !PT ;  /* 0x00000380650a7812 */ /* 0x000fe400078ec0ff */
[----:B------:R-:W-:Y:S02]  /*ee30*/  IADD3 R103, P1, R36, 0x8040, RZ ;  /* 0x0000804024677810 */ /* 0x000fe40007f3e0ff */
[----:B------:R-:W-:Y:S02]  /*ee40*/  LOP3.LUT R76, R105, 0x380, RZ, 0xc0, !PT ;  /* 0x00000380694c7812 */ /* 0x000fe400078ec0ff */
[----:B------:R-:W-:Y:S01]  /*ee50*/  F2FP.BF16.F32.PACK_AB R27, R86, R27 ;  /* 0x0000001b561b723e */ /* 0x000fe200000010ff */
[----:B------:R-:W-:Y:S01]  /*ee60*/  IMAD.X R9, RZ, RZ, R37, P1 ;  /* 0x000000ffff097224 */ /* 0x000fe200008e0625 */
[----:B------:R-:W-:-:S02]  /*ee70*/  SEL R79, R15, R14, P0 ;  /* 0x0000000e0f4f7207 */ /* 0x000fc40000000000 */
[----:B------:R-:W-:Y:S01]  /*ee80*/  SEL R70, R14, R15, P0 ;  /* 0x0000000f0e467207 */ /* 0x000fe20000000000 */
[----:B------:R-:W-:Y:S01]  /*ee90*/  IMAD.X R15, RZ, RZ, R37, P5 ;  /* 0x000000ffff0f7224 */ /* 0x000fe200028e0625 */
[----:B------:R-:W-:Y:S02]  /*eea0*/  LOP3.LUT R14, R97, 0x380, RZ, 0xc0, !PT ;  /* 0x00000380610e7812 */ /* 0x000fe400078ec0ff */
[----:B------:R-:W-:Y:S02]  /*eeb0*/  SHF.R.U64 R12, R12, 0x3, RZ ;  /* 0x000000030c0c7819 */ /* 0x000fe400000012ff */
[----:B------:R-:W-:Y:S02]  /*eec0*/  LOP3.LUT R28, R8, R91, RZ, 0x3c, !PT ;  /* 0x0000005b081c7212 */ /* 0x000fe400078e3cff */
[----:B------:R-:W-:Y:S02]  /*eed0*/  SHF.R.U64 R11, R11, 0x3, RZ ;  /* 0x000000030b0b7819 */ /* 0x000fe400000012ff */
[----:B------:R-:W-:-:S02]  /*eee0*/  LOP3.LUT R8, R99, 0x380, RZ, 0xc0, !PT ;  /* 0x0000038063087812 */ /* 0x000fc400078ec0ff */
[----:B------:R-:W-:Y:S02]  /*eef0*/  SHF.R.U64 R10, R10, 0x3, RZ ;  /* 0x000000030a0a7819 */ /* 0x000fe400000012ff */
[----:B------:R-:W-:Y:S02]  /*ef00*/  LOP3.LUT R74, R103, 0x380, RZ, 0xc0, !PT ;  /* 0x00000380674a7812 */ /* 0x000fe400078ec0ff */
[----:B------:R-:W-:Y:S02]  /*ef10*/  SHF.R.U64 R76, R76, 0x3, RZ ;  /* 0x000000034c4c7819 */ /* 0x000fe400000012ff */
[----:B------:R-:W-:Y:S02]  /*ef20*/  F2FP.BF16.F32.PACK_AB R132, R132, R133 ;  /* 0x000000858484723e */ /* 0x000fe400000010ff */
[----:B------:R-:W-:Y:S02]  /*ef30*/  F2FP.BF16.F32.PACK_AB R131, R130, R131 ;  /* 0x000000838283723e */ /* 0x000fe400000010ff */
[----:B------:R-:W-:-:S02]  /*ef40*/  F2FP.BF16.F32.PACK_AB R21, R100, R21 ;  /* 0x000000156415723e */ /* 0x000fc400000010ff */
[----:B------:R-:W-:Y:S02]  /*ef50*/  SEL R75, R27, R26, P0 ;  /* 0x0000001a1b4b7207 */ /* 0x000fe40000000000 */
[----:B------:R-:W-:Y:S01]  /*ef60*/  SEL R66, R26, R27, P0 ;  /* 0x0000001b1a427207 */ /* 0x000fe20000000000 */
[--C-:B------:R-:W-:Y:S01]  /*ef70*/  IMAD.X R27, RZ, RZ, R37.reuse, P3 ;  /* 0x000000ffff1b7224 */ /* 0x100fe200018e0625 */
[----:B------:R-:W-:Y:S02]  /*ef80*/  SHF.R.U64 R14, R14, 0x3, RZ ;  /* 0x000000030e0e7819 */ /* 0x000fe400000012ff */
[----:B------:R-:W-:Y:S02]  /*ef90*/  LOP3.LUT R26, R12, R95, RZ, 0x3c, !PT ;  /* 0x0000005f0c1a7212 */ /* 0x000fe400078e3cff */
[----:B------:R-:W-:Y:S01]  /*efa0*/  LOP3.LUT R36, R11, R36, RZ, 0x3c, !PT ;  /* 0x000000240b247212 */ /* 0x000fe200078e3cff */
[----:B------:R-:W-:Y:S01]  /*efb0*/  IMAD.X R11, RZ, RZ, R37, P2 ;  /* 0x000000ffff0b7224 */ /* 0x000fe200010e0625 */
[----:B------:R-:W-:-:S02]  /*efc0*/  SHF.R.U64 R8, R8, 0x3, RZ ;  /* 0x0000000308087819 */ /* 0x000fc400000012ff */
[----:B------:R-:W-:Y:S02]  /*efd0*/  LOP3.LUT R12, R10, R101, RZ, 0x3c, !PT ;  /* 0x000000650a0c7212 */ /* 0x000fe400078e3cff */
[----:B------:R-:W-:Y:S02]  /*efe0*/  SHF.R.U64 R74, R74, 0x3, RZ ;  /* 0x000000034a4a7819 */ /* 0x000fe400000012ff */
[----:B------:R-:W-:Y:S02]  /*eff0*/  LOP3.LUT R10, R76, R105, RZ, 0x3c, !PT ;  /* 0x000000694c0a7212 */ /* 0x000fe400078e3cff */
[----:B------:R-:W-:Y:S02]  /*f000*/  SEL R5, R132, R131, P0 ;  /* 0x0000008384057207 */ /* 0x000fe40000000000 */
[----:B------:R-:W-:Y:S02]  /*f010*/  SEL R63, R21, R20, P0 ;  /* 0x00000014153f7207 */ /* 0x000fe40000000000 */
[----:B------:R-:W-:Y:S01]  /*f020*/  SEL R56, R20, R21, P0 ;  /* 0x0000001514387207 */ /* 0x000fe20000000000 */
[----:B------:R-:W-:Y:S01]  /*f030*/  IMAD.X R21, RZ, RZ, R37, P4 ;  /* 0x000000ffff157224 */ /* 0x000fe200020e0625 */
[----:B------:R-:W-:-:S02]  /*f040*/  LOP3.LUT R20, R14, R97, RZ, 0x3c, !PT ;  /* 0x000000610e147212 */ /* 0x000fc400078e3cff */
[----:B------:R-:W-:Y:S02]  /*f050*/  LOP3.LUT R14, R8, R99, RZ, 0x3c, !PT ;  /* 0x00000063080e7212 */ /* 0x000fe400078e3cff */
[----:B------:R-:W-:Y:S02]  /*f060*/  F2FP.BF16.F32.PACK_AB R128, R128, R129 ;  /* 0x000000818080723e */ /* 0x000fe400000010ff */
[----:B------:R-:W-:Y:S02]  /*f070*/  F2FP.BF16.F32.PACK_AB R127, R126, R127 ;  /* 0x0000007f7e7f723e */ /* 0x000fe400000010ff */
[----:B------:R-:W-:Y:S02]  /*f080*/  LOP3.LUT R8, R74, R103, RZ, 0x3c, !PT ;  /* 0x000000674a087212 */ /* 0x000fe400078e3cff */
[----:B------:R-:W-:Y:S02]  /*f090*/  F2FP.BF16.F32.PACK_AB R124, R124, R125 ;  /* 0x0000007d7c7c723e */ /* 0x000fe400000010ff */
[----:B------:R-:W-:-:S02]  /*f0a0*/  F2FP.BF16.F32.PACK_AB R123, R122, R123 ;  /* 0x0000007b7a7b723e */ /* 0x000fc400000010ff */
[----:B------:R-:W-:Y:S02]  /*f0b0*/  MOV R74, R10 ;  /* 0x0000000a004a7202 */ /* 0x000fe40000000f00 */
[----:B------:R-:W-:Y:S02]  /*f0c0*/  SEL R132, R131, R132, P0 ;  /* 0x0000008483847207 */ /* 0x000fe40000000000 */
[----:B------:R-:W-:Y:S02]  /*f0d0*/  SEL R51, R128, R127, P0 ;  /* 0x0000007f80337207 */ /* 0x000fe40000000000 */
[----:B------:R-:W-:Y:S02]  /*f0e0*/  SEL R128, R127, R128, P0 ;  /* 0x000000807f807207 */ /* 0x000fe40000000000 */
[----:B------:R-:W-:Y:S02]  /*f0f0*/  SEL R55, R124, R123, P0 ;  /* 0x0000007b7c377207 */ /* 0x000fe40000000000 */
[----:B------:R-:W-:-:S02]  /*f100*/  SEL R124, R123, R124, P0 ;  /* 0x0000007c7b7c7207 */ /* 0x000fc40000000000 */
[----:B------:R-:W-:Y:S02]  /*f110*/  MOV R76, R8 ;  /* 0x00000008004c7202 */ /* 0x000fe40000000f00 */
[----:B------:R-:W-:Y:S02]  /*f120*/  SEL R83, R118, R119, P0 ;  /* 0x0000007776537207 */ /* 0x000fe40000000000 */
[----:B------:R-:W-:Y:S02]  /*f130*/  MOV R84, R20 ;  /* 0x0000001400547202 */ /* 0x000fe40000000f00 */
[----:B------:R-:W-:Y:S02]  /*f140*/  SEL R118, R119, R118, P0 ;  /* 0x0000007677767207 */ /* 0x000fe40000000000 */
[----:B------:R-:W-:Y:S02]  /*f150*/  MOV R91, R36 ;  /* 0x00000024005b7202 */ /* 0x000fe40000000f00 */
[----:B------:R-:W-:Y:S01]  /*f160*/  MOV R82, R14 ;  /* 0x0000000e00527202 */ /* 0x000fe20000000f00 */
[----:B--2---:R0:W-:Y:S01]  /*f170*/  SHFL.IDX PT, R10, R5, R4, 0x1c1f ;  /* 0x001c1f04050a7589 */ /* 0x0041e200000e0000 */
[----:B------:R-:W-:-:S02]  /*f180*/  MOV R78, R12 ;  /* 0x0000000c004e7202 */ /* 0x000fc40000000f00 */
[----:B------:R-:W-:Y:S01]  /*f190*/  MOV R90, R34 ;  /* 0x00000022005a7202 */ /* 0x000fe20000000f00 */
[----:B------:R-:W-:Y:S01]  /*f1a0*/  SHFL.IDX PT, R69, R69, R4, 0x1c1f ;  /* 0x001c1f0445457589 */ /* 0x000fe200000e0000 */
[----:B------:R-:W-:Y:S02]  /*f1b0*/  MOV R86, R24 ;  /* 0x0000001800567202 */ /* 0x000fe40000000f00 */
[----:B------:R-:W-:Y:S01]  /*f1c0*/  MOV R85, R26 ;  /* 0x0000001a00557202 */ /* 0x000fe20000000f00 */
[----:B------:R-:W-:Y:S01]  /*f1d0*/  SHFL.IDX PT, R51, R51, R4, 0x1c1f ;  /* 0x001c1f0433337589 */ /* 0x000fe200000e0000 */
[----:B------:R-:W-:Y:S02]  /*f1e0*/  MOV R89, R32 ;  /* 0x0000002000597202 */ /* 0x000fe40000000f00 */
[----:B0-----:R-:W-:Y:S01]  /*f1f0*/  LOP3.LUT R5, R4, 0x2, RZ, 0x3c, !PT ;  /* 0x0000000204057812 */ /* 0x001fe200078e3cff */
[----:B------:R-:W-:Y:S01]  /*f200*/  SHFL.IDX PT, R71, R71, R4, 0x1c1f ;  /* 0x001c1f0447477589 */ /* 0x000fe200000e0000 */
[----:B------:R-:W-:-:S02]  /*f210*/  MOV R88, R30 ;  /* 0x0000001e00587202 */ /* 0x000fc40000000f00 */
[----:B------:R-:W-:Y:S01]  /*f220*/  MOV R87, R28 ;  /* 0x0000001c00577202 */ /* 0x000fe20000000f00 */
[----:B------:R-:W0:Y:S01]  /*f230*/  SHFL.IDX PT, R9, R132, R5, 0x1c1f ;  /* 0x001c1f0584097589 */ /* 0x000e2200000e0000 */
[----:B------:R-:W-:-:S03]  /*f240*/  PLOP3.LUT P2, PT, PT, PT, UP0, 0x80, 0x0 ;  /* 0x000000000000781c */ /* 0x000fc60003f4f008 */
        /* <DEDUP_REMOVED lines=25> */
[----:B------:R-:W-:Y:S04]  /*f3e0*/  SHFL.IDX PT, R45, R45, R4, 0x1c1f ;  /* 0x001c1f042d2d7589 */ /* 0x000fe800000e0000 */
[----:B------:R-:W-:Y:S04]  /*f3f0*/  SHFL.IDX PT, R41, R41, R4, 0x1c1f ;  /* 0x001c1f0429297589 */ /* 0x000fe800000e0000 */
[----:B------:R-:W-:Y:S01]  /*f400*/  SHFL.IDX PT, R61, R61, R4, 0x1c1f ;  /* 0x001c1f043d3d7589 */ /* 0x000fe200000e0000 */
[----:B-1----:R-:W-:-:S02]  /*f410*/  SEL R28, R59, R52, P0 ;  /* 0x000000343b1c7207 */ /* 0x002fc40000000000 */
[----:B------:R-:W-:Y:S01]  /*f420*/  SEL R30, R52, R59, P0 ;  /* 0x0000003b341e7207 */ /* 0x000fe20000000000 */
[----:B------:R-:W-:Y:S01]  /*f430*/  SHFL.IDX PT, R63, R63, R4, 0x1c1f ;  /* 0x001c1f043f3f7589 */ /* 0x000fe200000e0000 */
[----:B--2---:R-:W-:Y:S02]  /*f440*/  SEL R29, R57, R46, P0 ;  /* 0x0000002e391d7207 */ /* 0x004fe40000000000 */
[----:B------:R-:W-:Y:S01]  /*f450*/  SEL R31, R46, R57, P0 ;  /* 0x000000392e1f7207 */ /* 0x000fe20000000000 */
        /* <DEDUP_REMOVED lines=11> */
[----:B------:R-:W1:Y:S04]  /*f510*/  SHFL.IDX PT, R42, R42, R5, 0x1c1f ;  /* 0x001c1f052a2a7589 */ /* 0x000e6800000e0000 */
[----:B------:R-:W2:Y:S04]  /*f520*/  SHFL.IDX PT, R44, R44, R5, 0x1c1f ;  /* 0x001c1f052c2c7589 */ /* 0x000ea800000e0000 */
[----:B------:R3:W4:Y:S01]  /*f530*/  SHFL.IDX PT, R4, R38, R5, 0x1c1f ;  /* 0x001c1f0526047589 */ /* 0x00072200000e0000 */
[----:B------:R-:W-:Y:S06]  /*f540*/  BAR.SYNC.DEFER_BLOCKING 0x1, 0x100 ;  /* 0x0044000000007b1d */ /* 0x000fec0000010000 */
[----:B------:R-:W-:Y:S01]  /*f550*/  SHFL.IDX PT, R40, R40, R5, 0x1c1f ;  /* 0x001c1f0528287589 */ /* 0x000fe200000e0000 */
[----:B0-----:R-:W-:-:S02]  /*f560*/  SEL R32, R53, R48, P0 ;  /* 0x0000003035207207 */ /* 0x001fc40000000000 */
[----:B------:R-:W-:Y:S01]  /*f570*/  SEL R34, R48, R53, P0 ;  /* 0x0000003530227207 */ /* 0x000fe20000000000 */
[----:B------:R-:W0:Y:S01]  /*f580*/  SHFL.IDX PT, R50, R50, R5, 0x1c1f ;  /* 0x001c1f0532327589 */ /* 0x000e2200000e0000 */
[----:B-1----:R-:W-:Y:S02]  /*f590*/  SEL R33, R47, R42, P0 ;  /* 0x0000002a2f217207 */ /* 0x002fe40000000000 */
[----:B------:R-:W-:Y:S01]  /*f5a0*/  SEL R35, R42, R47, P0 ;  /* 0x0000002f2a237207 */ /* 0x000fe20000000000 */
[----:B------:R-:W-:Y:S01]  /*f5b0*/  SHFL.IDX PT, R21, R62, R5, 0x1c1f ;  /* 0x001c1f053e157589 */ /* 0x000fe200000e0000 */
[----:B--2---:R-:W-:Y:S02]  /*f5c0*/  SEL R36, R49, R44, P0 ;  /* 0x0000002c31247207 */ /* 0x004fe40000000000 */
[----:B---3--:R-:W-:Y:S01]  /*f5d0*/  SEL R38, R44, R49, P0 ;  /* 0x000000312c267207 */ /* 0x008fe20000000000 */
[----:B------:R-:W1:Y:S01]  /*f5e0*/  SHFL.IDX PT, R54, R54, R5, 0x1c1f ;  /* 0x001c1f0536367589 */ /* 0x000e6200000e0000 */
[----:B----4-:R-:W-:-:S02]  /*f5f0*/  SEL R37, R43, R4, P0 ;  /* 0x000000042b257207 */ /* 0x010fc40000000000 */
[----:B------:R-:W-:Y:S01]  /*f600*/  SEL R39, R4, R43, P0 ;  /* 0x0000002b04277207 */ /* 0x000fe20000000000 */
[----:B------:R-:W2:Y:S01]  /*f610*/  SHFL.IDX PT, R66, R66, R5, 0x1c1f ;  /* 0x001c1f0542427589 */ /* 0x000ea200000e0000 */
[----:B------:R-:W-:-:S03]  /*f620*/  IMAD.U32 R4, RZ, RZ, UR6 ;  /* 0x00000006ff047e24 */ /* 0x000fc6000f8e00ff */
[----:B------:R-:W-:Y:S04]  /*f630*/  SHFL.IDX PT, R56, R56, R5, 0x1c1f ;  /* 0x001c1f0538387589 */ /* 0x000fe800000e0000 */
[----:B------:R-:W3:Y:S04]  /*f640*/  SHFL.IDX PT, R68, R68, R5, 0x1c1f ;  /* 0x001c1f0544447589 */ /* 0x000ee800000e0000 */
[----:B------:R-:W-:Y:S01]  /*f650*/  SHFL.IDX PT, R58, R58, R5, 0x1c1f ;  /* 0x001c1f053a3a7589 */ /* 0x000fe200000e0000 */
[----:B0-----:R-:W-:Y:S02]  /*f660*/  SEL R48, R41, R50, P0 ;  /* 0x0000003229307207 */ /* 0x001fe40000000000 */
[----:B------:R-:W-:Y:S01]  /*f670*/  SEL R50, R50, R41, P0 ;  /* 0x0000002932327207 */ /* 0x000fe20000000000 */
[----:B------:R-:W-:Y:S04]  /*f680*/  SHFL.IDX PT, R70, R70, R5, 0x1c1f ;  /* 0x001c1f0546467589 */ /* 0x000fe800000e0000 */
[----:B------:R-:W0:Y:S01]  /*f690*/  SHFL.IDX PT, R72, R72, R5, 0x1c1f ;  /* 0x001c1f0548487589 */ /* 0x000e2200000e0000 */
[----:B-1----:R-:W-:-:S02]  /*f6a0*/  SEL R52, R61, R54, P0 ;  /* 0x000000363d347207 */ /* 0x002fc40000000000 */
[----:B------:R-:W-:Y:S01]  /*f6b0*/  SEL R54, R54, R61, P0 ;  /* 0x0000003d36367207 */ /* 0x000fe20000000000 */
[----:B------:R-:W-:Y:S01]  /*f6c0*/  SHFL.IDX PT, R60, R60, R5, 0x1c1f ;  /* 0x001c1f053c3c7589 */ /* 0x000fe200000e0000 */
[----:B--2---:R-:W-:Y:S01]  /*f6d0*/  SEL R49, R75, R66, P0 ;  /* 0x000000424b317207 */ /* 0x004fe20000000000 */
[----:B------:R-:W-:Y:S01]  /*f6e0*/  ULDC UR8, c[0x0][0xa88] ;  /* 0x0002a20000087ab9 */ /* 0x000fe20000000800 */
[----:B------:R-:W-:Y:S01]  /*f6f0*/  SEL R51, R66, R75, P0 ;  /* 0x0000004b42337207 */ /* 0x000fe20000000000 */
[----:B------:R1:W2:Y:S01]  /*f700*/  SHFL.IDX PT, R118, R118, R5, 0x1c1f ;  /* 0x001c1f0576767589 */ /* 0x0002a200000e0000 */
[----:B------:R-:W4:Y:S03]  /*f710*/  LDC R61, c[0x0][0xbe8] ;  /* 0x0002fa00ff3d7b82 */ /* 0x000f260000000800 */
[----:B------:R0:W-:Y:S01]  /*f720*/  STSM.16.M88.4 [R91], R8 ;  /* 0x000000085b007844 */ /* 0x0001e20000000200 */
[----:B---3--:R-:W-:-:S02]  /*f730*/  SEL R53, R77, R68, P0 ;  /* 0x000000444d357207 */ /* 0x008fc40000000000 */
[----:B------:R-:W-:Y:S01]  /*f740*/  SEL R55, R68, R77, P0 ;  /* 0x0000004d44377207 */ /* 0x000fe20000000000 */
[----:B------:R3:W-:Y:S01]  /*f750*/  STSM.16.M88.4 [R90], R12 ;  /* 0x0000000c5a007844 */ /* 0x0007e20000000200 */
[----:B-1----:R-:W-:Y:S01]  /*f760*/  IMAD.U32 R5, RZ, RZ, UR7 ;  /* 0x00000007ff057e24 */ /* 0x002fe2000f8e00ff */
[----:B------:R-:W-:Y:S02]  /*f770*/  ULDC.64 UR6, c[0x0][0xc08] ;  /* 0x0003020000067ab9 */ /* 0x000fe40000000a00 */
[----:B------:R2:W-:Y:S04]  /*f780*/  STSM.16.M88.4 [R89], R24 ;  /* 0x0000001859007844 */ /* 0x0005e80000000200 */
[----:B------:R-:W-:Y:S01]  /*f790*/  STSM.16.M88.4 [R88], R28 ;  /* 0x0000001c58007844 */ /* 0x000fe20000000200 */
[----:B0-----:R-:W-:-:S02]  /*f7a0*/  SEL R57, R81, R72, P0 ;  /* 0x0000004851397207 */ /* 0x001fc40000000000 */
[----:B------:R-:W-:Y:S01]  /*f7b0*/  SEL R59, R72, R81, P0 ;  /* 0x00000051483b7207 */ /* 0x000fe20000000000 */
[----:B------:R-:W-:Y:S01]  /*f7c0*/  STSM.16.M88.4 [R87], R32 ;  /* 0x0000002057007844 */ /* 0x000fe20000000200 */
[----:B------:R-:W-:Y:S02]  /*f7d0*/  SEL R8, R45, R40, P0 ;  /* 0x000000282d087207 */ /* 0x000fe40000000000 */
[----:B------:R-:W-:Y:S01]  /*f7e0*/  SEL R10, R40, R45, P0 ;  /* 0x0000002d280a7207 */ /* 0x000fe20000000000 */
[----:B------:R-:W-:Y:S01]  /*f7f0*/  STSM.16.M88.4 [R86], R36 ;  /* 0x0000002456007844 */ /* 0x000fe20000000200 */
[----:B------:R-:W-:Y:S02]  /*f800*/  SEL R9, R20, R21, P0 ;  /* 0x0000001514097207 */ /* 0x000fe40000000000 */
[----:B------:R-:W-:Y:S02]  /*f810*/  SEL R11, R21, R20, P0 ;  /* 0x00000014150b7207 */ /* 0x000fe40000000000 */
[----:B---3--:R-:W-:-:S02]  /*f820*/  SEL R12, R63, R56, P0 ;  /* 0x000000383f0c7207 */ /* 0x008fc40000000000 */
[----:B------:R-:W-:Y:S01]  /*f830*/  SEL R14, R56, R63, P0 ;  /* 0x0000003f380e7207 */ /* 0x000fe20000000000 */
[----:B------:R0:W-:Y:S01]  /*f840*/  STSM.16.M88.4 [R85], R8 ;  /* 0x0000000855007844 */ /* 0x0001e20000000200 */
[----:B------:R-:W-:Y:S02]  /*f850*/  SEL R13, R79, R70, P0 ;  /* 0x000000464f0d7207 */ /* 0x000fe40000000000 */
[----:B------:R-:W-:Y:S01]  /*f860*/  SEL R15, R70, R79, P0 ;  /* 0x0000004f460f7207 */ /* 0x000fe20000000000 */
[----:B------:R-:W-:Y:S01]  /*f870*/  STSM.16.M88.4 [R84], R48 ;  /* 0x0000003054007844 */ /* 0x000fe20000000200 */
        /* <DEDUP_REMOVED lines=8> */
[----:B------:R2:W-:Y:S04]  /*f900*/  STSM.16.M88.4 [R76], R56 ;  /* 0x000000384c007844 */ /* 0x0005e80000000200 */
[----:B------:R2:W-:Y:S01]  /*f910*/  STSM.16.M88.4 [R74], R24 ;  /* 0x000000184a007844 */ /* 0x0005e20000000200 */
[----:B------:R-:W-:Y:S01]  /*f920*/  UISETP.NE.U32.AND UP1, UPT, UR6, URZ, UPT ;  /* 0x0000003f0600728c */ /* 0x000fe2000bf25070 */
[----:B------:R-:W-:Y:S03]  /*f930*/  BAR.SYNC.DEFER_BLOCKING 0x1, 0x100 ;  /* 0x0044000000007b1d */ /* 0x000fe60000010000 */
[----:B------:R-:W-:-:S06]  /*f940*/  UISETP.NE.AND.EX UP1, UPT, UR7, URZ, UPT, UP1 ;  /* 0x0000003f0700728c */ /* 0x000fcc000bf25310 */
[----:B------:R-:W-:-:S05]  /*f950*/  PLOP3.LUT P0, PT, PT, PT, UP1, 0x80, 0x0 ;  /* 0x000000000000781c */ /* 0x000fca0003f0f018 */
[----:B------:R-:W-:Y:S02]  /*f960*/  @UP1 ULDC.64 UR6, c[0x0][0xc08] ;  /* 0x0003020000061ab9 */ /* 0x000fe40000000a00 */
[----:B------:R-:W-:Y:S01]  /*f970*/  @UP1 UIMAD.WIDE UR6, UR42, 0x4, UR6 ;  /* 0x000000042a0618a5 */ /* 0x000fe2000f8e0206 */
[----:B0-----:R-:W-:-:S05]  /*f980*/  IMAD.U32 R10, RZ, RZ, UR8 ;  /* 0x00000008ff0a7e24 */ /* 0x001fca000f8e00ff */
[----:B-1----:R-:W-:Y:S02]  /*f990*/  IMAD.U32 R14, RZ, RZ, UR6 ;  /* 0x00000006ff0e7e24 */ /* 0x002fe4000f8e00ff */
[----:B------:R-:W-:Y:S01]  /*f9a0*/  IMAD.U32 R15, RZ, RZ, UR7 ;  /* 0x00000007ff0f7e24 */ /* 0x000fe2000f8e00ff */
[----:B------:R-:W3:Y:S01]  /*f9b0*/  @P2 LDG.E R8, desc[UR56][R4.64] ;  /* 0x0000003804082981 */ /* 0x000ee2000c1e1900 */
[----:B----4-:R-:W-:Y:S01]  /*f9c0*/  ISETP.NE.AND P1, PT, R61, 0x1, PT ;  /* 0x000000013d00780c */ /* 0x010fe20003f25270 */
[----:B------:R-:W-:Y:S02]  /*f9d0*/  UMOV UR4, URZ ;  /* 0x0000003f00047c82 */ /* 0x000fe40008000000 */
[----:B------:R2:W5:Y:S10]  /*f9e0*/  @P0 LDG.E R10, desc[UR56][R14.64] ;  /* 0x000000380e0a0981 */ /* 0x000574000c1e1900 */
[----:B------:R-:W0:Y:S08]  /*f9f0*/  @P1 LDC R9, c[0x0][0xbec] ;  /* 0x0002fb00ff091b82 */ /* 0x000e300000000800 */
[----:B------:R-:W1:Y:S01]  /*fa00*/  @P1 LDC R12, c[0x0][0xbf0] ;  /* 0x0002fc00ff0c1b82 */ /* 0x000e620000000800 */
[----:B---3--:R-:W-:Y:S01]  /*fa10*/  @P2 R2UR UR4, R8 ;  /* 0x00000000080422ca */ /* 0x008fe200000e0000 */
[----:B012---:R-:W-:-:S14]  /*fa20*/  @P0 BRA `(.L_x_5002) ;  /* 0x0000000000100947 */ /* 0x007fdc0003800000 */
[----:B------:R-:W-:Y:S05]  /*fa30*/  @!P2 BRA `(.L_x_5002) ;  /* 0x00000000000ca947 */ /* 0x000fea0003800000 */
[----:B------:R-:W2:Y:S04]  /*fa40*/  LDG.E R11, desc[UR56][R4.64] ;  /* 0x00000038040b7981 */ /* 0x000ea8000c1e1900 */
[----:B-----5:R-:W2:Y:S02]  /*fa50*/  LDG.E R10, desc[UR56][R4.64+0x4] ;  /* 0x00000438040a7981 */ /* 0x020ea4000c1e1900 */
[----:B--2---:R-:W-:-:S07]  /*fa60*/  IMAD.IADD R10, R10, 0x1, -R11 ;  /* 0x000000010a0a7824 */ /* 0x004fce00078e0a0b */
.L_x_5002:
[----:B------:R-:W-:Y:S01]  /*fa70*/  USHF.R.S32.HI UR16, URZ, 0x1f, UR43 ;  /* 0x0000001f3f107899 */ /* 0x000fe2000801142b */
[----:B------:R-:W-:Y:S01]  /*fa80*/  VIADD R14, R17, UR41 ;  /* 0x00000029110e7c36 */ /* 0x000fe20008000000 */
[----:B------:R-:W-:Y:S01]  /*fa90*/  ULDC.64 UR12, c[0x0][0xb90] ;  /* 0x0002e400000c7ab9 */ /* 0x000fe20000000a00 */
[----:B------:R-:W-:Y:S01]  /*faa0*/  USHF.R.S32.HI UR15, URZ, 0x1f, UR42 ;  /* 0x0000001f3f0f7899 */ /* 0x000fe2000801142a */
[----:B------:R-:W-:Y:S01]  /*fab0*/  VIADD R28, R203, UR41 ;  /* 0x00000029cb1c7c36 */ /* 0x000fe20008000000 */
[----:B------:R-:W-:Y:S01]  /*fac0*/  USHF.R.S32.HI UR7, URZ, 0x1f, UR4 ;  /* 0x0000001f3f077899 */ /* 0x000fe20008011404 */
[----:B------:R-:W-:Y:S01]  /*fad0*/  @P1 IMAD.HI.U32 R5, R14, R9, RZ ;  /* 0x000000090e051227 */ /* 0x000fe200078e00ff */
[----:B------:R-:W-:Y:S01]  /*fae0*/  UIMAD UR10, UR16, UR12, URZ ;  /* 0x0000000c100a72a4 */ /* 0x000fe2000f8e023f */
[----:B------:R-:W0:Y:S01]  /*faf0*/  @P1 LDC R63, c[0x0][0xbf0] ;  /* 0x0002fc00ff3f1b82 */ /* 0x000e220000000800 */
[----:B------:R-:W-:Y:S01]  /*fb00*/  UMOV UR6, UR4 ;  /* 0x0000000400067c82 */ /* 0x000fe20008000000 */
[----:B------:R-:W-:Y:S01]  /*fb10*/  USEL UR15, UR15, URZ, !UP0 ;  /* 0x0000003f0f0f7287 */ /* 0x000fe2000c000000 */
[----:B------:R-:W-:Y:S01]  /*fb20*/  IMAD.MOV.U32 R4, RZ, RZ, R14 ;  /* 0x000000ffff047224 */ /* 0x000fe200078e000e */
[----:B------:R-:W-:Y:S01]  /*fb30*/  UIMAD.WIDE.U32 UR8, UR43, UR12, UR6 ;  /* 0x0000000c2b0872a5 */ /* 0x000fe2000f8e0006 */
[----:B------:R-:W-:Y:S01]  /*fb40*/  @P1 SHF.R.U32.HI R4, RZ, R12, R5 ;  /* 0x0000000cff041219 */ /* 0x000fe20000011605 */
[----:B------:R-:W-:Y:S01]  /*fb50*/  UIMAD UR10, UR43, UR13, UR10 ;  /* 0x0000000d2b0a72a4 */ /* 0x000fe2000f8e020a */
[----:B------:R-:W-:Y:S01]  /*fb60*/  IMAD R5, R200, 0x40, R18 ;  /* 0x00000040c8057824 */ /* 0x000fe200078e0212 */
[----:B------:R-:W-:Y:S01]  /*fb70*/  USEL UR14, UR42, URZ, !UP0 ;  /* 0x0000003f2a0e7287 */ /* 0x000fe2000c000000 */
[----:B-----5:R-:W-:Y:S01]  /*fb80*/  IMAD R65, R10, R61, RZ ;  /* 0x0000003d0a417224 */ /* 0x020fe200078e02ff */
        /* <DEDUP_REMOVED lines=13> */
[----:B------:R-:W-:Y:S02]  /*fc60*/  SHF.R.S32.HI R8, RZ, 0x1f, R9 ;  /* 0x0000001fff087819 */ /* 0x000fe40000011409 */
[----:B------:R-:W-:Y:S02]  /*fc70*/  IADD3 R11, P6, R6, 0x2000, RZ ;  /* 0x00002000060b7810 */ /* 0x000fe40007fde0ff */
[----:B------:R-:W-:Y:S01]  /*fc80*/  IADD3.X R5, R5, UR9, R12, P0, !PT ;  /* 0x0000000905057c10 */ /* 0x000fe200087fe40c */
[----:B------:R-:W-:Y:S01]  /*fc90*/  ULDC.64 UR8, c[0x0][0xb88] ;  /* 0x0002e20000087ab9 */ /* 0x000fe20000000a00 */
[----:B------:R-:W-:Y:S01]  /*fca0*/  LOP3.LUT R12, R13, 0x380, RZ, 0xc0, !PT ;  /* 0x000003800d0c7812 */ /* 0x000fe200078ec0ff */
[----:B------:R-:W-:Y:S01]  /*fcb0*/  IMAD R14, R8, UR8, RZ ;  /* 0x00000008080e7c24 */ /* 0x000fe2000f8e02ff */
[----:B------:R-:W-:Y:S01]  /*fcc0*/  LOP3.LUT R8, R11, 0x380, RZ, 0xc0, !PT ;  /* 0x000003800b087812 */ /* 0x000fe200078ec0ff */
[----:B------:R-:W-:Y:S01]  /*fcd0*/  IMAD.WIDE.U32 R4, R9, UR8, R4 ;  /* 0x0000000809047c25 */ /* 0x000fe2000f8e0004 */
[----:B------:R-:W-:-:S02]  /*fce0*/  SHF.R.U64 R12, R12, 0x3, RZ ;  /* 0x000000030c0c7819 */ /* 0x000fc400000012ff */
[----:B------:R-:W-:Y:S01]  /*fcf0*/  SHF.R.U64 R8, R8, 0x3, RZ ;  /* 0x0000000308087819 */ /* 0x000fe200000012ff */
[----:B------:R-:W-:Y:S01]  /*fd00*/  IMAD R15, R9, UR9, R14 ;  /* 0x00000009090f7c24 */ /* 0x000fe2000f8e020e */
[----:B------:R-:W-:Y:S01]  /*fd10*/  ULDC.64 UR8, c[0x0][0xb50] ;  /* 0x0002d40000087ab9 */ /* 0x000fe20000000a00 */
[----:B------:R-:W-:Y:S01]  /*fd20*/  LOP3.LUT R12, R12, R13, RZ, 0x3c, !PT ;  /* 0x0000000d0c0c7212 */ /* 0x000fe200078e3cff */
[----:B------:R-:W-:Y:S01]  /*fd30*/  IMAD.X R13, RZ, RZ, R7, P2 ;  /* 0x000000ffff0d7224 */ /* 0x000fe200010e0607 */
[----:B------:R-:W-:Y:S01]  /*fd40*/  LEA R14, P0, R4, UR8, 0x2 ;  /* 0x00000008040e7c11 */ /* 0x000fe2000f8010ff */
[----:B------:R-:W-:Y:S01]  /*fd50*/  IMAD.IADD R5, R5, 0x1, R15 ;  /* 0x0000000105057824 */ /* 0x000fe200078e020f */
[----:B------:R-:W-:Y:S01]  /*fd60*/  IADD3 R25, P2, R6, 0x7000, RZ ;  /* 0x0000700006197810 */ /* 0x000fe20007f5e0ff */
[----:B------:R-:W-:Y:S01]  /*fd70*/  IMAD.X R9, RZ, RZ, R7, P6 ;  /* 0x000000ffff097224 */ /* 0x000fe200030e0607 */
[----:B------:R-:W-:Y:S01]  /*fd80*/  LOP3.LUT R8, R8, R11, RZ, 0x3c, !PT ;  /* 0x0000000b08087212 */ /* 0x000fe200078e3cff */
[----:B------:R-:W-:Y:S01]  /*fd90*/  SHFL.IDX PT, R20, R14, RZ, 0x1c1f ;  /* 0x001c1fff0e147589 */ /* 0x000fe200000e0000 */
[----:B------:R-:W-:Y:S01]  /*fda0*/  LEA.HI.X R26, R4, UR9, R5, 0x2, P0 ;  /* 0x00000009041a7c11 */ /* 0x000fe200080f1405 */
[----:B------:R-:W-:Y:S01]  /*fdb0*/  VIADD R11, R28, 0x8 ;  /* 0x000000081c0b7836 */ /* 0x000fe20000000000 */
[----:B------:R-:W-:Y:S01]  /*fdc0*/  IADD3 R41, P0, R6, 0x5000, RZ ;  /* 0x0000500006297810 */ /* 0x000fe20007f1e0ff */
[----:B------:R-:W-:Y:S01]  /*fdd0*/  SHFL.IDX PT, R38, R14, 0x1, 0x1c1f ;  /* 0x003c1f000e267f89 */ /* 0x000fe200000e0000 */
[----:B------:R-:W-:-:S02]  /*fde0*/  LOP3.LUT R24, R25, 0x380, RZ, 0xc0, !PT ;  /* 0x0000038019187812 */ /* 0x000fc400078ec0ff */
[----:B------:R-:W-:Y:S01]  /*fdf0*/  LOP3.LUT R40, R41, 0x380, RZ, 0xc0, !PT ;  /* 0x0000038029287812 */ /* 0x000fe200078ec0ff */
[----:B------:R-:W1:Y:S01]  /*fe00*/  SHFL.IDX PT, R21, R26, RZ, 0x1c1f ;  /* 0x001c1fff1a157589 */ /* 0x000e6200000e0000 */
[----:B------:R-:W-:Y:S02]  /*fe10*/  SHF.R.U64 R24, R24, 0x3, RZ ;  /* 0x0000000318187819 */ /* 0x000fe400000012ff */
[----:B------:R-:W-:Y:S01]  /*fe20*/  SHF.R.U64 R40, R40, 0x3, RZ ;  /* 0x0000000328287819 */ /* 0x000fe200000012ff */
[----:B------:R-:W2:Y:S01]  /*fe30*/  SHFL.IDX PT, R39, R26, 0x1, 0x1c1f ;  /* 0x003c1f001a277f89 */ /* 0x000ea200000e0000 */
[----:B------:R-:W-:Y:S01]  /*fe40*/  LOP3.LUT R24, R24, R25, RZ, 0x3c, !PT ;  /* 0x0000001918187212 */ /* 0x000fe200078e3cff */
[--C-:B------:R-:W-:Y:S01]  /*fe50*/  IMAD.X R25, RZ, RZ, R7.reuse, P2 ;  /* 0x000000ffff197224 */ /* 0x100fe200010e0607 */
[----:B------:R-:W-:Y:S01]  /*fe60*/  LOP3.LUT R40, R40, R41, RZ, 0x3c, !PT ;  /* 0x0000002928287212 */ /* 0x000fe200078e3cff */
[----:B------:R-:W-:Y:S01]  /*fe70*/  IMAD.X R41, RZ, RZ, R7, P0 ;  /* 0x000000ffff297224 */ /* 0x000fe200000e0607 */
[----:B------:R-:W-:-:S02]  /*fe80*/  LOP3.LUT P0, RZ, R201, 0x3, RZ, 0xc0, !PT ;  /* 0x00000003c9ff7812 */ /* 0x000fc4000780c0ff */
[----:B------:R-:W-:Y:S02]  /*fe90*/  IADD3 R5, P5, R6, 0x3000, RZ ;  /* 0x0000300006057810 */ /* 0x000fe40007fbe0ff */
[-C--:B------:R-:W-:Y:S02]  /*fea0*/  ISETP.GE.OR P2, PT, R28, R65.reuse, P0 ;  /* 0x000000411c00720c */ /* 0x080fe40000746670 */
[----:B------:R-:W-:Y:S02]  /*feb0*/  ISETP.GE.OR P0, PT, R11, R65, P0 ;  /* 0x000000410b00720c */ /* 0x000fe40000706670 */
[C---:B------:R-:W-:Y:S01]  /*fec0*/  IADD3 R45, P4, R6.reuse, 0x4000, RZ ;  /* 0x00004000062d7810 */ /* 0x040fe20007f9e0ff */
[----:B------:R-:W-:Y:S01]  /*fed0*/  UIMAD UR8, UR7, UR10, URZ ;  /* 0x0000000a070872a4 */ /* 0x000fe2000f8e023f */
[----:B------:R-:W-:Y:S02]  /*fee0*/  IADD3 R33, P3, R6, 0x6000, RZ ;  /* 0x0000600006217810 */ /* 0x000fe40007f7e0ff */
[----:B------:R-:W-:-:S02]  /*fef0*/  LOP3.LUT R4, R5, 0x380, RZ, 0xc0, !PT ;  /* 0x0000038005047812 */ /* 0x000fc400078ec0ff */
[----:B------:R-:W-:Y:S02]  /*ff00*/  LOP3.LUT R44, R45, 0x380, RZ, 0xc0, !PT ;  /* 0x000003802d2c7812 */ /* 0x000fe400078ec0ff */
[----:B------:R-:W-:Y:S01]  /*ff10*/  IADD3 R57, P6, R6, 0x8000, RZ ;  /* 0x0000800006397810 */ /* 0x000fe20007fde0ff */
[----:B-1----:R-:W-:Y:S01]  /*ff20*/  @!P2 ST.E desc[UR56][R20.64], R2 ;  /* 0x000000021400a985 */ /* 0x002fe2000c101938 */
[----:B------:R-:W-:Y:S01]  /*ff30*/  LOP3.LUT R32, R33, 0x380, RZ, 0xc0, !PT ;  /* 0x0000038021207812 */ /* 0x000fe200078ec0ff */
[----:B------:R-:W-:Y:S01]  /*ff40*/  UIMAD.WIDE.U32 UR6, UR4, UR10, URZ ;  /* 0x0000000a040672a5 */ /* 0x000fe2000f8e003f */
[----:B------:R-:W-:Y:S01]  /*ff50*/  SHF.R.U64 R4, R4, 0x3, RZ ;  /* 0x0000000304047819 */ /* 0x000fe200000012ff */
[----:B--2---:R1:W-:Y:S01]  /*ff60*/  @!P0 ST.E desc[UR56][R38.64], R3 ;  /* 0x0000000326008985 */ /* 0x0043e2000c101938 */
[----:B------:R-:W-:Y:S01]  /*ff70*/  UIMAD UR8, UR4, UR11, UR8 ;  /* 0x0000000b040872a4 */ /* 0x000fe2000f8e0208 */
[----:B------:R-:W-:Y:S02]  /*ff80*/  SHF.R.U64 R44, R44, 0x3, RZ ;  /* 0x000000032c2c7819 */ /* 0x000fe400000012ff */
[----:B------:R-:W-:Y:S01]  /*ff90*/  ULDC.64 UR10, c[0x0][0xae8] ;  /* 0x0002ba00000a7ab9 */ /* 0x000fe20000000a00 */
[----:B------:R-:W-:-:S02]  /*ffa0*/  SHF.R.U64 R32, R32, 0x3, RZ ;  /* 0x0000000320207819 */ /* 0x000fc400000012ff */
[----:B------:R-:W-:Y:S02]  /*ffb0*/  LOP3.LUT R4, R4, R5, RZ, 0x3c, !PT ;  /* 0x0000000504047212 */ /* 0x000fe400078e3cff */
[----:B------:R-:W-:Y:S02]  /*ffc0*/  LOP3.LUT R29, R6, 0x380, RZ, 0xc0, !PT ;  /* 0x00000380061d7812 */ /* 0x000fe400078ec0ff */
[----:B------:R-:W-:Y:S01]  /*ffd0*/  LOP3.LUT R56, R57, 0x380, RZ, 0xc0, !PT ;  /* 0x0000038039387812 */ /* 0x000fe200078ec0ff */
[----:B-1----:R-:W1:Y:S01]  /*ffe0*/  @P1 LDC R3, c[0x0][0xbec] ;  /* 0x0002fb00ff031b82 */ /* 0x002e620000000800 */
[----:B------:R-:W-:Y:S01]  /*fff0*/  IMAD R2, R23, 0x20, R200 ;  /* 0x0000002017027824 */ /* 0x000fe200078e02c8 */
[----:B------:R-:W-:Y:S01]  /*10000*/  UIADD3 UR7, UR7, UR8, URZ ;  /* 0x0000000807077290 */ /* 0x000fe2000fffe03f */
[----:B------:R-:W-:Y:S01]  /*10010*/  LOP3.LUT R44, R44, R45, RZ, 0x3c, !PT ;  /* 0x0000002d2c2c7212 */ /* 0x000fe200078e3cff */
[----:B------:R-:W-:Y:S01]  /*10020*/  UIMAD UR4, UR16, UR10, URZ ;  /* 0x0000000a100472a4 */ /* 0x000fe2000f8e023f */
[----:B------:R-:W-:Y:S01]  /*10030*/  LOP3.LUT R32, R32, R33, RZ, 0x3c, !PT ;  /* 0x0000002120207212 */ /* 0x000fe200078e3cff */
[--C-:B------:R-:W-:Y:S01]  /*10040*/  IMAD.X R5, RZ, RZ, R7.reuse, P5 ;  /* 0x000000ffff057224 */ /* 0x100fe200028e0607 */
[C---:B------:R-:W-:Y:S01]  /*10050*/  IADD3 R53, P5, R6.reuse, 0x9000, RZ ;  /* 0x0000900006357810 */ /* 0x040fe20007fbe0ff */
[--C-:B------:R-:W-:Y:S01]  /*10060*/  IMAD.X R45, RZ, RZ, R7.reuse, P4 ;  /* 0x000000ffff2d7224 */ /* 0x100fe200020e0607 */
[----:B------:R-:W-:Y:S01]  /*10070*/  IADD3 R49, P4, R6, 0xa000, RZ ;  /* 0x0000a00006317810 */ /* 0x000fe20007f9e0ff */
[----:B------:R-:W-:Y:S01]  /*10080*/  VIADD R62, R2, UR41 ;  /* 0x00000029023e7c36 */ /* 0x000fe20008000000 */
[----:B------:R-:W-:Y:S01]  /*10090*/  UIMAD UR4, UR43, UR11, UR4 ;  /* 0x0000000b2b0472a4 */ /* 0x000fe2000f8e0204 */
[--C-:B------:R-:W-:Y:S01]  /*100a0*/  IMAD.X R33, RZ, RZ, R7.reuse, P3 ;  /* 0x000000ffff217224 */ /* 0x100fe200018e0607 */
[----:B------:R-:W-:Y:S01]  /*100b0*/  UIMAD.WIDE.U32 UR6, UR43, UR10, UR6 ;  /* 0x0000000a2b0672a5 */ /* 0x000fe2000f8e0006 */
[----:B------:R-:W-:Y:S01]  /*100c0*/  IADD3 R15, P3, R6, 0xb000, RZ ;  /* 0x0000b000060f7810 */ /* 0x000fe20007f7e0ff */
[----:B------:R-:W-:Y:S01]  /*100d0*/  ULDC.64 UR8, c[0x0][0xaf0] ;  /* 0x0002bc0000087ab9 */ /* 0x000fe20000000a00 */
[----:B------:R-:W-:Y:S01]  /*100e0*/  LOP3.LUT R52, R53, 0x380, RZ, 0xc0, !PT ;  /* 0x0000038035347812 */ /* 0x000fe200078ec0ff */
[----:B------:R-:W-:Y:S01]  /*100f0*/  UIADD3 UR7, UR7, UR4, URZ ;  /* 0x0000000407077290 */ /* 0x000fe2000fffe03f */
[----:B------:R-:W-:Y:S01]  /*10100*/  LOP3.LUT R48, R49, 0x380, RZ, 0xc0, !PT ;  /* 0x0000038031307812 */ /* 0x000fe200078ec0ff */
[----:B------:R-:W-:Y:S01]  /*10110*/  UIMAD UR4, UR15, UR8, URZ ;  /* 0x000000080f0472a4 */ /* 0x000fe2000f8e023f */
[----:B------:R-:W-:Y:S01]  /*10120*/  SHF.R.U64 R29, R29, 0x3, RZ ;  /* 0x000000031d1d7819 */ /* 0x000fe200000012ff */
[----:B------:R-:W5:Y:S01]  /*10130*/  LD.E.128 R44, desc[UR56][R44.64] ;  /* 0x000000382c2c7980 */ /* 0x000f62000c101d00 */
[----:B------:R-:W-:Y:S01]  /*10140*/  LOP3.LUT R10, R15, 0x380, RZ, 0xc0, !PT ;  /* 0x000003800f0a7812 */ /* 0x000fe200078ec0ff */
[----:B-1----:R-:W-:Y:S01]  /*10150*/  @P1 IMAD.HI.U32 R2, R62, R3, RZ ;  /* 0x000000033e021227 */ /* 0x002fe200078e00ff */
[----:B------:R-:W-:Y:S01]  /*10160*/  SHF.R.U64 R56, R56, 0x3, RZ ;  /* 0x0000000338387819 */ /* 0x000fe200000012ff */
[----:B------:R-:W-:Y:S01]  /*10170*/  UIMAD UR4, UR14, UR9, UR4 ;  /* 0x000000090e0472a4 */ /* 0x000fe2000f8e0204 */
[----:B------:R-:W-:Y:S01]  /*10180*/  SHF.R.U64 R52, R52, 0x3, RZ ;  /* 0x0000000334347819 */ /* 0x000fe200000012ff */
[----:B------:R-:W-:Y:S01]  /*10190*/  IMAD.MOV.U32 R21, RZ, RZ, R62 ;  /* 0x000000ffff157224 */ /* 0x000fe200078e003e */
[----:B------:R-:W-:Y:S01]  /*101a0*/  SHF.R.U64 R48, R48, 0x3, RZ ;  /* 0x0000000330307819 */ /* 0x000fe200000012ff */
[----:B------:R-:W-:Y:S01]  /*101b0*/  UIMAD.WIDE.U32 UR6, UR14, UR8, UR6 ;  /* 0x000000080e0672a5 */ /* 0x000fe2000f8e0006 */
[----:B------:R-:W-:Y:S01]  /*101c0*/  LOP3.LUT R28, R29, R6, RZ, 0x3c, !PT ;  /* 0x000000061d1c7212 */ /* 0x000fe200078e3cff */
[--C-:B------:R-:W-:Y:S01]  /*101d0*/  IMAD.X R37, RZ, RZ, R7.reuse, P3 ;  /* 0x000000ffff257224 */ /* 0x100fe200018e0607 */
[----:B0-----:R-:W-:Y:S01]  /*101e0*/  @P1 SHF.R.U32.HI R21, RZ, R63, R2 ;  /* 0x0000003fff151219 */ /* 0x001fe20000011602 */
[--C-:B------:R-:W-:Y:S01]  /*101f0*/  IMAD.MOV.U32 R29, RZ, RZ, R7.reuse ;  /* 0x000000ffff1d7224 */ /* 0x100fe200078e0007 */
[----:B------:R-:W-:Y:S01]  /*10200*/  SHF.R.U64 R6, R10, 0x3, RZ ;  /* 0x000000030a067819 */ /* 0x000fe200000012ff */
[----:B------:R-:W-:Y:S01]  /*10210*/  UIADD3 UR4, UR7, UR4, URZ ;  /* 0x0000000407047290 */ /* 0x000fe2000fffe03f */
[----:B------:R-:W-:Y:S01]  /*10220*/  LOP3.LUT R56, R56, R57, RZ, 0x3c, !PT ;  /* 0x0000003938387212 */ /* 0x000fe200078e3cff */
[--C-:B------:R-:W-:Y:S01]  /*10230*/  IMAD.X R57, RZ, RZ, R7.reuse, P6 ;  /* 0x000000ffff397224 */ /* 0x100fe200030e0607 */
[----:B------:R-:W-:Y:S01]  /*10240*/  LOP3.LUT R52, R52, R53, RZ, 0x3c, !PT ;  /* 0x0000003534347212 */ /* 0x000fe200078e3cff */
[--C-:B------:R-:W-:Y:S01]  /*10250*/  IMAD.X R53, RZ, RZ, R7.reuse, P5 ;  /* 0x000000ffff357224 */ /* 0x100fe200028e0607 */
[----:B------:R-:W-:Y:S01]  /*10260*/  LOP3.LUT R48, R48, R49, RZ, 0x3c, !PT ;  /* 0x0000003130307212 */ /* 0x000fe200078e3cff */
[----:B------:R-:W-:Y:S01]  /*10270*/  IMAD.X R49, RZ, RZ, R7, P4 ;  /* 0x000000ffff317224 */ /* 0x000fe200020e0607 */
[--C-:B------:R-:W-:Y:S01]  /*10280*/  SHF.R.S32.HI R20, RZ, 0x1f, R21.reuse ;  /* 0x0000001fff147819 */ /* 0x100fe20000011415 */
[----:B------:R-:W-:Y:S01]  /*10290*/  IMAD.MOV R60, RZ, RZ, -R21 ;  /* 0x000000ffff3c7224 */ /* 0x000fe200078e0a15 */
[----:B------:R-:W-:Y:S01]  /*102a0*/  LOP3.LUT R36, R6, R15, RZ, 0x3c, !PT ;  /* 0x0000000f06247212 */ /* 0x000fe200078e3cff */
[----:B------:R-:W-:Y:S01]  /*102b0*/  ULDC.64 UR8, c[0x0][0xae0] ;  /* 0x0002b80000087ab9 */ /* 0x000fe20000000a00 */
[----:B------:R-:W-:Y:S01]  /*102c0*/  IMAD.U32 R3, RZ, RZ, UR7 ;  /* 0x00000007ff037e24 */ /* 0x000fe2000f8e00ff */
[----:B------:R-:W5:Y:S01]  /*102d0*/  LD.E.128 R28, desc[UR56][R28.64] ;  /* 0x000000381c1c7980 */ /* 0x000f62000c101d00 */
[----:B------:R-:W-:-:S02]  /*102e0*/  IMAD R20, R20, UR8, RZ ;  /* 0x0000000814147c24 */ /* 0x000fc4000f8e02ff */
[----:B------:R-:W-:Y:S01]  /*102f0*/  IMAD R61, R61, R60, R62 ;  /* 0x0000003c3d3d7224 */ /* 0x000fe200078e023e */
[----:B------:R-:W5:Y:S01]  /*10300*/  LD.E.128 R12, desc[UR56][R12.64] ;  /* 0x000000380c0c7980 */ /* 0x000f62000c101d00 */
[----:B------:R-:W-:Y:S01]  /*10310*/  IMAD.U32 R2, RZ, RZ, UR6 ;  /* 0x00000006ff027e24 */ /* 0x000fe2000f8e00ff */
[----:B------:R-:W-:Y:S01]  /*10320*/  ULDC.64 UR6, c[0x0][0xad8] ;  /* 0x0002b60000067ab9 */ /* 0x000fe20000000a00 */
        /* <DEDUP_REMOVED lines=8> */
[----:B------:R-:W5:Y:S04]  /*103b0*/  LD.E.128 R56, desc[UR56][R56.64] ;  /* 0x0000003838387980 */ /* 0x000f68000c101d00 */
[----:B------:R-:W5:Y:S04]  /*103c0*/  LD.E.128 R52, desc[UR56][R52.64] ;  /* 0x0000003834347980 */ /* 0x000f68000c101d00 */
[----:B------:R-:W5:Y:S04]  /*103d0*/  LD.E.128 R48, desc[UR56][R48.64] ;  /* 0x0000003830307980 */ /* 0x000f68000c101d00 */
[----:B------:R-:W5:Y:S01]  /*103e0*/  LD.E.128 R36, desc[UR56][R36.64] ;  /* 0x0000003824247980 */ /* 0x000f62000c101d00 */
[----:B------:R-:W-:Y:S01]  /*103f0*/  IMAD.WIDE.U32 R2, R21, UR8, R2 ;  /* 0x0000000815027c25 */ /* 0x000fe2000f8e0002 */
        /* <DEDUP_REMOVED lines=8> */
[----:B------:R-:W-:Y:S02]  /*10480*/  VIADD R64, R200, UR41 ;  /* 0x00000029c8407c36 */ /* 0x000fe40008000000 */
[C---:B------:R-:W-:Y:S02]  /*10490*/  IMAD R21, R61.reuse, UR7, R60 ;  /* 0x000000073d157c24 */ /* 0x040fe4000f8e023c */
[----:B------:R-:W-:Y:S01]  /*104a0*/  IMAD.WIDE.U32 R2, R61, UR6, R2 ;  /* 0x000000063d027c25 */ /* 0x000fe2000f8e0002 */
[----:B------:R-:W-:Y:S01]  /*104b0*/  ISETP.GE.AND P2, PT, R64, R65, PT ;  /* 0x000000414000720c */ /* 0x000fe20003f46270 */
[----:B------:R-:W-:Y:S02]  /*104c0*/  ULDC.64 UR6, c[0x0][0xa80] ;  /* 0x0002a00000067ab9 */ /* 0x000fe40000000a00 */
[----:B------:R-:W-:Y:S01]  /*104d0*/  VIADD R0, R0, 0x2a820 ;  /* 0x0002a82000007836 */ /* 0x000fe20000000000 */
[----:B------:R-:W-:Y:S01]  /*104e0*/  LEA R62, P3, R2, UR6, 0x1 ;  /* 0x00000006023e7c11 */ /* 0x000fe2000f8608ff */
[----:B------:R-:W-:-:S02]  /*104f0*/  IMAD.IADD R3, R3, 0x1, R21 ;  /* 0x0000000103037824 */ /* 0x000fc400078e0215 */
        /* <DEDUP_REMOVED lines=24> */
.L_x_5004:
[----:B------:R-:W-:Y:S05]  /*10680*/  BSYNC B1 ;  /* 0x0000000000017941 */ /* 0x000fea0003800000 */
.L_x_5003:
[----:B0-----:R0:W4:Y:S01]  /*10690*/  SHFL.IDX PT, R0, R63, 0x1, 0x181f ;  /* 0x00381f003f007f89 */ /* 0x00112200000e0000 */
        /* <DEDUP_REMOVED lines=8> */
[CC--:B------:R-:W-:Y:S02]  /*10720*/  @!P5 LEA R20, P2, R19.reuse, R29.reuse, 0x1 ;  /* 0x0000001d1314d211 */ /* 0x0c0fe400078408ff */
[----:B------:R-:W-:Y:S02]  /*10730*/  @!P6 LEA R28, P3, R22, R29, 0x1 ;  /* 0x0000001d161ce211 */ /* 0x000fe400078608ff */
[-C--:B----4-:R-:W-:Y:S02]  /*10740*/  @!P4 LEA.HI.X R3, R18, R0.reuse, R207, 0x1, P1 ;  /* 0x000000001203c211 */ /* 0x090fe400008f0ccf */
[-C--:B------:R-:W-:Y:S02]  /*10750*/  @!P5 LEA.HI.X R21, R19, R0.reuse, R206, 0x1, P2 ;  /* 0x000000001315d211 */ /* 0x080fe400010f0cce */
[----:B------:R-:W-:Y:S01]  /*10760*/  @!P6 LEA.HI.X R29, R22, R0, R205, 0x1, P3 ;  /* 0x00000000161de211 */ /* 0x000fe200018f0ccd */
[----:B------:R3:W-:Y:S04]  /*10770*/  @!P4 ST.E.128 desc[UR56][R2.64], R12 ;  /* 0x0000000c0200c985 */ /* 0x0007e8000c101d38 */
[----:B------:R3:W-:Y:S04]  /*10780*/  @!P5 ST.E.128 desc[UR56][R20.64], R40 ;  /* 0x000000281400d985 */ /* 0x0007e8000c101d38 */
[----:B------:R3:W-:Y:S02]  /*10790*/  @!P6 ST.E.128 desc[UR56][R28.64], R52 ;  /* 0x000000341c00e985 */ /* 0x0007e4000c101d38 */
.L_x_5006:
[----:B------:R-:W-:Y:S05]  /*107a0*/  BSYNC B1 ;  /* 0x0000000000017941 */ /* 0x000fea0003800000 */
.L_x_5005:
        /* <DEDUP_REMOVED lines=11> */
[-C--:B0-----:R-:W-:Y:S02]  /*10860*/  @!P3 LEA.HI.X R3, R18, R0.reuse, R207, 0x1, P0 ;  /* 0x000000001203b211 */ /* 0x081fe400000f0ccf */
[-C--:B------:R-:W-:Y:S02]  /*10870*/  @!P4 LEA.HI.X R13, R19, R0.reuse, R206, 0x1, P1 ;  /* 0x00000000130dc211 */ /* 0x080fe400008f0cce */
[----:B------:R-:W-:Y:S01]  /*10880*/  @!P5 LEA.HI.X R15, R22, R0, R205, 0x1, P2 ;  /* 0x00000000160fd211 */ /* 0x000fe200010f0ccd */
[----:B------:R0:W-:Y:S04]  /*10890*/  @!P3 ST.E.128 desc[UR56][R2.64], R8 ;  /* 0x000000080200b985 */ /* 0x0001e8000c101d38 */
[----:B------:R0:W-:Y:S04]  /*108a0*/  @!P4 ST.E.128 desc[UR56][R12.64], R32 ;  /* 0x000000200c00c985 */ /* 0x0001e8000c101d38 */
[----:B------:R0:W-:Y:S02]  /*108b0*/  @!P5 ST.E.128 desc[UR56][R14.64], R48 ;  /* 0x000000300e00d985 */ /* 0x0001e4000c101d38 */
.L_x_5008:
[----:B------:R-:W-:Y:S05]  /*108c0*/  BSYNC B1 ;  /* 0x0000000000017941 */ /* 0x000fea0003800000 */
.L_x_5007:
[----:B0-----:R-:W-:Y:S01]  /*108d0*/  VIADD R0, R64, 0x60 ;  /* 0x0000006040007836 */ /* 0x001fe20000000000 */
[----:B-1--4-:R-:W4:Y:S04]  /*108e0*/  SHFL.IDX PT, R63, R63, 0x3, 0x181f ;  /* 0x00781f003f3f7f89 */ /* 0x012f2800000e0000 */
[----:B------:R-:W-:Y:S01]  /*108f0*/  ISETP.GE.AND P0, PT, R0, R65, PT ;  /* 0x000000410000720c */ /* 0x000fe20003f06270 */
[----:B------:R0:W1:-:S12]  /*10900*/  SHFL.IDX PT, R11, R62, 0x3, 0x181f ;  /* 0x00781f003e0b7f89 */ /* 0x00005800000e0000 */
[----:B0-----:R-:W-:Y:S05]  /*10910*/  @P0 BRA `(.L_x_5009) ;  /* 0x0000000c005c0947 */ /* 0x001fea0003800000 */
[----:B------:R-:W-:Y:S02]  /*10920*/  ULDC UR4, c[0x0][0xac8] ;  /* 0x0002b20000047ab9 */ /* 0x000fe40000000800 */
[----:B------:R-:W-:Y:S02]  /*10930*/  ISETP.GE.AND P2, PT, R18, UR4, PT ;  /* 0x0000000412007c0c */ /* 0x000fe4000bf46270 */
[----:B------:R-:W-:-:S11]  /*10940*/  ISETP.GE.AND P3, PT, R19, UR4, PT ;  /* 0x0000000413007c0c */ /* 0x000fd6000bf66270 */
[CC--:B-1----:R-:W-:Y:S02]  /*10950*/  @!P2 LEA R2, P0, R18.reuse, R11.reuse, 0x1 ;  /* 0x0000000b1202a211 */ /* 0x0c2fe400078008ff */
[C---:B------:R-:W-:Y:S02]  /*10960*/  @!P3 LEA R8, P1, R19.reuse, R11, 0x1 ;  /* 0x0000000b1308b211 */ /* 0x040fe400078208ff */
[-C--:B----4-:R-:W-:Y:S02]  /*10970*/  @!P2 LEA.HI.X R3, R18, R63.reuse, R207, 0x1, P0 ;  /* 0x0000003f1203a211 */ /* 0x090fe400000f0ccf */
[----:B------:R-:W-:Y:S02]  /*10980*/  @!P3 LEA.HI.X R9, R19, R63, R206, 0x1, P1 ;  /* 0x0000003f1309b211 */ /* 0x000fe400008f0cce */
[----:B------:R-:W-:Y:S01]  /*10990*/  ISETP.GE.AND P0, PT, R22, UR4, PT ;  /* 0x0000000416007c0c */ /* 0x000fe2000bf06270 */
[----:B------:R0:W-:Y:S04]  /*109a0*/  @!P2 ST.E.128 desc[UR56][R2.64], R4 ;  /* 0x000000040200a985 */ /* 0x0001e8000c101d38 */
[----:B------:R0:W-:Y:S08]  /*109b0*/  @!P3 ST.E.128 desc[UR56][R8.64], R24 ;  /* 0x000000180800b985 */ /* 0x0001f0000c101d38 */
[----:B------:R-:W-:Y:S05]  /*109c0*/  @P0 BRA `(.L_x_5009) ;  /* 0x0000000c00300947 */ /* 0x000fea0003800000 */
[----:B0-----:R-:W-:-:S04]  /*109d0*/  LEA R2, P0, R22, R11, 0x1 ;  /* 0x0000000b16027211 */ /* 0x001fc800078008ff */
[----:B------:R-:W-:-:S05]  /*109e0*/  LEA.HI.X R3, R22, R63, R205, 0x1, P0 ;  /* 0x0000003f16037211 */ /* 0x000fca00000f0ccd */
[----:B------:R0:W-:Y:S01]  /*109f0*/  ST.E.128 desc[UR56][R2.64], R36 ;  /* 0x0000002402007985 */ /* 0x0001e2000c101d38 */
[----:B------:R-:W-:Y:S05]  /*10a00*/  BRA `(.L_x_5009) ;  /* 0x0000000c00207947 */ /* 0x000fea0003800000 */
.L_x_5001:
        /* <DEDUP_REMOVED lines=32> */
.L_x_5010:
        /* <DEDUP_REMOVED lines=47> */
.L_x_5012:
[----:B------:R-:W-:Y:S05]  /*10f00*/  BSYNC B1 ;  /* 0x0000000000017941 */ /* 0x000fea0003800000 */
.L_x_5011:
        /* <DEDUP_REMOVED lines=65> */
.L_x_5014:
[----:B------:R-:W-:Y:S05]  /*11320*/  BSYNC B1 ;  /* 0x0000000000017941 */ /* 0x000fea0003800000 */
.L_x_5013:
        /* <DEDUP_REMOVED lines=17> */
.L_x_5016:
[----:B------:R-:W-:Y:S05]  /*11440*/  BSYNC B1 ;  /* 0x0000000000017941 */ /* 0x000fea0003800000 */
.L_x_5015:
        /* <DEDUP_REMOVED lines=17> */
.L_x_5018:
[----:B------:R-:W-:Y:S05]  /*11560*/  BSYNC B1 ;  /* 0x0000000000017941 */ /* 0x000fea0003800000 */
.L_x_5017:
        /* <DEDUP_REMOVED lines=18> */
.L_x_5009:
[----:B------:R-:W-:Y:S05]  /*11690*/  BSYNC B0 ;  /* 0x0000000000007941 */ /* 0x000fea0003800000 */
.L_x_5000:
[----:B------:R-:W-:Y:S02]  /*116a0*/  ULDC UR4, c[0x0][0xc3c] ;  /* 0x00030f0000047ab9 */ /* 0x000fe40000000800 */
[----:B------:R-:W-:-:S06]  /*116b0*/  UISETP.GE.AND UP0, UPT, UR51, UR4, UPT ;  /* 0x000000043300728c */ /* 0x000fcc000bf06270 */
[----:B------:R-:W-:-:S13]  /*116c0*/  PLOP3.LUT P0, PT, PT, PT, UP0, 0x80, 0x0 ;  /* 0x000000000000781c */ /* 0x000fda0003f0f008 */
[----:B------:R-:W-:Y:S05]  /*116d0*/  @!P0 BRA `(.L_x_5019) ;  /* 0xfffffef400a48947 */ /* 0x000fea000383ffff */
[----:B------:R-:W-:Y:S05]  /*116e0*/  EXIT ;  /* 0x000000000000794d */ /* 0x000fea0003800000 */
.L_x_4910:
        /* <DEDUP_REMOVED lines=16> */
[----:B------:R-:W3:Y:S01]  /*117f0*/  LDC R9, c[0x0][0xc38] ;  /* 0x00030e00ff097b82 */ /* 0x000ee20000000800 */
[----:B--2---:R-:W-:-:S04]  /*11800*/  LOP3.LUT R5, R4, 0x1f, RZ, 0xc0, !PT ;  /* 0x0000001f04057812 */ /* 0x004fc800078ec0ff */
[----:B------:R-:W-:-:S04]  /*11810*/  ISETP.NE.AND P0, PT, R5, 0x1f, PT ;  /* 0x0000001f0500780c */ /* 0x000fc80003f05270 */
[----:B------:R-:W-:-:S13]  /*11820*/  ISETP.GE.OR P1, PT, R5, UR4, !P0 ;  /* 0x0000000405007c0c */ /* 0x000fda000c726670 */
[----:B0-----:R-:W0:Y:S02]  /*11830*/  @!P1 LDC.64 R2, c[0x0][0xc80] ;  /* 0x00032000ff029b82 */ /* 0x001e240000000a00 */
[----:B0-----:R-:W-:-:S05]  /*11840*/  @!P1 IMAD.WIDE.U32 R2, R5, 0x4, R2 ;  /* 0x0000000405029825 */ /* 0x001fca00078e0002 */
[----:B------:R-:W2:Y:S01]  /*11850*/  @!P1 LDG.E R0, desc[UR56][R2.64] ;  /* 0x0000003802009981 */ /* 0x000ea2000c1e1900 */
[C---:B------:R-:W-:Y:S01]  /*11860*/  ISETP.NE.AND P1, PT, R5.reuse, RZ, PT ;  /* 0x000000ff0500720c */ /* 0x040fe20003f25270 */
[----:B-1----:R-:W-:Y:S01]  /*11870*/  IMAD.MOV.U32 R16, RZ, RZ, RZ ;  /* 0x000000ffff107224 */ /* 0x002fe200078e00ff */
        /* <DEDUP_REMOVED lines=20> */
[----:B------:R-:W3:Y:S02]  /*119c0*/  SHFL.IDX PT, R4, R8, 0x1f, 0x1f ;  /* 0x03e01f0008047f89 */ /* 0x000ee400000e0000 */
[----:B---3--:R-:W-:Y:S02]  /*119d0*/  IMAD R6, R4, R9, RZ ;  /* 0x0000000904067224 */ /* 0x008fe400078e02ff */
[----:B------:R-:W-:Y:S02]  /*119e0*/  IMAD.MOV.U32 R4, RZ, RZ, RZ ;  /* 0x000000ffff047224 */ /* 0x000fe400078e00ff */
[----:B------:R-:W-:Y:S01]  /*119f0*/  IMAD.MOV.U32 R3, RZ, RZ, R6 ;  /* 0x000000ffff037224 */ /* 0x000fe200078e0006 */
[----:B0-----:R-:W-:-:S13]  /*11a00*/  ISETP.GT.AND P6, PT, R6, R7, PT ;  /* 0x000000070600720c */ /* 0x001fda0003fc4270 */
[----:B------:R-:W-:Y:S05]  /*11a10*/  @P6 BRA `(.L_x_5021) ;  /* 0x0000000000906947 */ /* 0x000fea0003800000 */
[----:B------:R-:W-:Y:S01]  /*11a20*/  IMAD.MOV.U32 R6, RZ, RZ, R3 ;  /* 0x000000ffff067224 */ /* 0x000fe200078e0003 */
[----:B------:R-:W-:Y:S01]  /*11a30*/  ULDC UR4, c[0x0][0xc3c] ;  /* 0x00030f0000047ab9 */ /* 0x000fe20000000800 */
[----:B------:R-:W-:-:S07]  /*11a40*/  IMAD.MOV.U32 R4, RZ, RZ, RZ ;  /* 0x000000ffff047224 */ /* 0x000fce00078e00ff */
.L_x_5025:
        /* <DEDUP_REMOVED lines=11> */
.L_x_5024:
[----:B------:R-:W-:Y:S05]  /*11b00*/  BSYNC B0 ;  /* 0x0000000000007941 */ /* 0x000fea0003800000 */
.L_x_5023:
        /* <DEDUP_REMOVED lines=21> */
.L_x_5021:
        /* <DEDUP_REMOVED lines=20> */
.L_x_5026:
[----:B---3--:R-:W-:Y:S01]  /*11da0*/  IMAD R16, R16, R9, R13 ;  /* 0x0000000910107224 */ /* 0x008fe200078e020d */
[----:B------:R-:W-:Y:S01]  /*11db0*/  IABS R2, R4 ;  /* 0x0000000400027213 */ /* 0x000fe20000000000 */
[----:B-12---:R-:W-:Y:S02]  /*11dc0*/  IMAD.MOV R11, RZ, RZ, -R3 ;  /* 0x000000ffff0b7224 */ /* 0x006fe400078e0a03 */
        /* <DEDUP_REMOVED lines=25> */
[----:B------:R-:W-:-:S04]  /*11f60*/  VIADDMNMX R13, R3, R9, R6, PT ;  /* 0x00000009030d7246 */ /* 0x000fc80003800106 */
[-C--:B------:R-:W-:Y:S01]  /*11f70*/  IABS R8, R13.reuse ;  /* 0x0000000d00087213 */ /* 0x080fe20000000000 */
[----:B------:R-:W-:Y:S01]  /*11f80*/  IMAD.MOV R18, RZ, RZ, -R13 ;  /* 0x000000ffff127224 */ /* 0x000fe200078e0a0d */
[----:B------:R-:W-:Y:S02]  /*11f90*/  IABS R10, R13 ;  /* 0x0000000d000a7213 */ /* 0x000fe40000000000 */
[----:B------:R-:W1:Y:S08]  /*11fa0*/  I2F.RP R6, R8 ;  /* 0x0000000800067306 */ /* 0x000e700000209400 */
[----:B-1----:R-:W1:Y:S02]  /*11fb0*/  MUFU.RCP R6, R6 ;  /* 0x0000000600067308 */ /* 0x002e640000001000 */
[----:B-1----:R-:W-:-:S06]  /*11fc0*/  VIADD R3, R6, 0xffffffe ;  /* 0x0ffffffe06037836 */ /* 0x002fcc0000000000 */
[----:B------:R-:W1:Y:S02]  /*11fd0*/  F2I.FTZ.U32.TRUNC.NTZ R3, R3 ;  /* 0x0000000300037305 */ /* 0x000e64000021f000 */
[----:B-1----:R-:W-:-:S04]  /*11fe0*/  IMAD.MOV R9, RZ, RZ, -R3 ;  /* 0x000000ffff097224 */ /* 0x002fc800078e0a03 */
[----:B------:R-:W-:Y:S01]  /*11ff0*/  IMAD.MOV.U32 R7, RZ, RZ, R9 ;  /* 0x000000ffff077224 */ /* 0x000fe200078e0009 */
[----:B------:R-:W-:-:S03]  /*12000*/  IABS R9, R4 ;  /* 0x0000000400097213 */ /* 0x000fc60000000000 */
        /* <DEDUP_REMOVED lines=20> */
.L_x_5022:
[----:B------:R-:W0:Y:S01]  /*12150*/  LDC R19, c[0x0][0xc3c] ;  /* 0x00030f00ff137b82 */ /* 0x000e220000000800 */
[----:B------:R-:W-:Y:S02]  /*12160*/  IMAD.MOV.U32 R16, RZ, RZ, R7 ;  /* 0x000000ffff107224 */ /* 0x000fe400078e0007 */
[----:B------:R-:W-:Y:S02]  /*12170*/  IMAD.MOV.U32 R17, RZ, RZ, RZ ;  /* 0x000000ffff117224 */ /* 0x000fe400078e00ff */
[----:B------:R-:W-:-:S07]  /*12180*/  IMAD.MOV.U32 R18, RZ, RZ, RZ ;  /* 0x000000ffff127224 */ /* 0x000fce00078e00ff */
.L_x_5027:
[----:B------:R-:W-:-:S13]  /*12190*/  ISETP.NE.AND P0, PT, R5, RZ, PT ;  /* 0x000000ff0500720c */ /* 0x000fda0003f05270 */
[----:B------:R-:W1:Y:S01]  /*121a0*/  @!P0 S2R R3, SR_CgaCtaId ;  /* 0x0000000000038919 */ /* 0x000e620000008800 */
[----:B------:R-:W-:-:S04]  /*121b0*/  @!P0 MOV R0, 0x400 ;  /* 0x0000040000008802 */ /* 0x000fc80000000f00 */
[----:B-1----:R-:W-:-:S05]  /*121c0*/  @!P0 LEA R0, R3, R0, 0x18 ;  /* 0x0000000003008211 */ /* 0x002fca00078ec0ff */
[----:B0-----:R2:W-:Y:S01]  /*121d0*/  @!P0 STS.128 [R0+0x2a8d0], R16 ;  /* 0x02a8d01000008388 */ /* 0x0015e20000000c00 */
[----:B------:R-:W-:Y:S06]  /*121e0*/  BAR.ARV 0x5, 0x180 ;  /* 0x0146000000007b1d */ /* 0x000fec0000002000 */
.L_x_5020:
[----:B------:R3:W-:Y:S01]  /*121f0*/  STL [R1+0x18], RZ ;  /* 0x000018ff01007387 */ /* 0x0007e20000100800 */
[----:B------:R-:W-:Y:S01]  /*12200*/  ULDC UR4, c[0x0][0xc3c] ;  /* 0x00030f0000047ab9 */ /* 0x000fe20000000800 */
[----:B------:R-:W-:Y:S01]  /*12210*/  IMAD.MOV.U32 R26, RZ, RZ, 0x1 ;  /* 0x00000001ff1a7424 */ /* 0x000fe200078e00ff */
[----:B-1----:R-:W-:Y:S01]  /*12220*/  ISETP.GE.AND P0, PT, R19, UR4, PT ;  /* 0x0000000413007c0c */ /* 0x002fe2000bf06270 */
[----:B------:R-:W-:-:S12]  /*12230*/  IMAD.MOV.U32 R24, RZ, RZ, RZ ;  /* 0x000000ffff187224 */ /* 0x000fd800078e00ff */
[----:B---3--:R-:W-:Y:S05]  /*12240*/  @P0 BRA `(.L_x_5028) ;  /* 0x00000058000c0947 */ /* 0x008fea0003800000 */
[----:B------:R-:W0:Y:S01]  /*12250*/  S2R R11, SR_TID.X ;  /* 0x00000000000b7919 */ /* 0x000e220000002100 */
[----:B------:R-:W1:Y:S01]  /*12260*/  S2UR UR4, SR_CgaCtaId ;  /* 0x00000000000479c3 */ /* 0x000e620000008800 */
[----:B------:R-:W-:Y:S01]  /*12270*/  IMAD.MOV.U32 R26, RZ, RZ, 0x1 ;  /* 0x00000001ff1a7424 */ /* 0x000fe200078e00ff */
[----:B------:R-:W-:Y:S01]  /*12280*/  ULOP3.LUT UR42, UR44, 0x2, URZ, 0xfc, !UPT ;  /* 0x000000022c2a7892 */ /* 0x000fe2000f8efc3f */
[----:B------:R-:W-:Y:S01]  /*12290*/  IMAD.MOV.U32 R24, RZ, RZ, RZ ;  /* 0x000000ffff187224 */ /* 0x000fe200078e00ff */
[----:B------:R-:W-:Y:S01]  /*122a0*/  ULOP3.LUT UR43, UR44, 0x1, URZ, 0xfc, !UPT ;  /* 0x000000012c2b7892 */ /* 0x000fe2000f8efc3f */
[----:B------:R-:W-:Y:S01]  /*122b0*/  ULDC UR45, c[0x0][0xc] ;  /* 0x00000300002d7ab9 */ /* 0x000fe20000000800 */
[----:B-1----:R-:W-:Y:S02]  /*122c0*/  IMAD.U32 R33, RZ, RZ, UR4 ;  /* 0x00000004ff217e24 */ /* 0x002fe4000f8e00ff */
[C---:B0-----:R-:W-:Y:S01]  /*122d0*/  IMAD.SHL.U32 R2, R11.reuse, 0x80, RZ ;  /* 0x000000800b027824 */ /* 0x041fe200078e00ff */
[C---:B------:R-:W-:Y:S01]  /*122e0*/  LOP3.LUT R10, R11.reuse, 0x7f, RZ, 0xc0, !PT ;  /* 0x0000007f0b0a7812 */ /* 0x040fe200078ec0ff */
[C---:B------:R-:W-:Y:S01]  /*122f0*/  IMAD.SHL.U32 R22, R11.reuse, 0x40, RZ ;  /* 0x000000400b167824 */ /* 0x040fe200078e00ff */
[----:B--2---:R-:W-:Y:S01]  /*12300*/  SHF.R.U32.HI R0, RZ, 0x1, R11 ;  /* 0x00000001ff007819 */ /* 0x004fe2000001160b */
[C---:B------:R-:W-:Y:S01]  /*12310*/  IMAD.SHL.U32 R31, R11.reuse, 0x10, RZ ;  /* 0x000000100b1f7824 */ /* 0x040fe200078e00ff */
[----:B------:R-:W-:Y:S01]  /*12320*/  LOP3.LUT R4, R2, 0x380, RZ, 0xc0, !PT ;  /* 0x0000038002047812 */ /* 0x000fe200078ec0ff */
[----:B------:R-:W-:Y:S01]  /*12330*/  IMAD.SHL.U32 R7, R11, 0x2, RZ ;  /* 0x000000020b077824 */ /* 0x000fe200078e00ff */
[----:B------:R-:W-:-:S02]  /*12340*/  LOP3.LUT R3, R22, 0x180, RZ, 0xc0, !PT ;  /* 0x0000018016037812 */ /* 0x000fc400078ec0ff */
[----:B------:R-:W-:Y:S02]  /*12350*/  LOP3.LUT R2, R2, 0x400, RZ, 0xc0, !PT ;  /* 0x0000040002027812 */ /* 0x000fe400078ec0ff */
[----:B------:R-:W-:Y:S02]  /*12360*/  SHF.R.U32.HI R5, RZ, 0x5, R10 ;  /* 0x00000005ff057819 */ /* 0x000fe4000001160a */
[----:B------:R-:W-:Y:S02]  /*12370*/  LOP3.LUT R4, R4, 0x10, R11, 0xf8, !PT ;  /* 0x0000001004047812 */ /* 0x000fe400078ef80b */
[----:B------:R-:W-:Y:S01]  /*12380*/  LOP3.LUT R0, R3, 0x30, R0, 0xf8, !PT ;  /* 0x0000003003007812 */ /* 0x000fe200078ef800 */
[----:B------:R-:W-:Y:S01]  /*12390*/  IMAD.SHL.U32 R3, R11, 0x8, RZ ;  /* 0x000000080b037824 */ /* 0x000fe200078e00ff */
[----:B------:R-:W-:Y:S01]  /*123a0*/  LOP3.LUT R8, R31, 0x40, RZ, 0xc0, !PT ;  /* 0x000000401f087812 */ /* 0x000fe200078ec0ff */
[----:B------:R-:W-:Y:S01]  /*123b0*/  IMAD R2, R5, 0x800, R2 ;  /* 0x0000080005027824 */ /* 0x000fe200078e0202 */
[----:B------:R-:W-:-:S02]  /*123c0*/  LOP3.LUT R6, R31, 0x1b0, RZ, 0xc0, !PT ;  /* 0x000001b01f067812 */ /* 0x000fc400078ec0ff */
[----:B------:R-:W-:Y:S01]  /*123d0*/  LOP3.LUT R37, R4, 0x70, R31, 0x78, !PT ;  /* 0x0000007004257812 */ /* 0x000fe200078e781f */
[----:B------:R-:W-:Y:S01]  /*123e0*/  IMAD R5, R5, 0x200, R8 ;  /* 0x0000020005057824 */ /* 0x000fe200078e0208 */
[C---:B------:R-:W-:Y:S02]  /*123f0*/  R2P PR, R11.reuse, 0x6 ;  /* 0x000000060b007804 */ /* 0x040fe40000000000 */
[----:B------:R-:W-:Y:S01]  /*12400*/  LOP3.LUT R6, R6, 0x30, R7, 0x78, !PT ;  /* 0x0000003006067812 */ /* 0x000fe200078e7807 */
[----:B------:R-:W-:Y:S01]  /*12410*/  IMAD.IADD R37, R2, 0x1, R37 ;  /* 0x0000000102257824 */ /* 0x000fe200078e0225 */
[----:B------:R-:W-:Y:S01]  /*12420*/  LOP3.LUT R3, R0, 0x30, R3, 0x78, !PT ;  /* 0x0000003000037812 */ /* 0x000fe200078e7803 */
[----:B------:R-:W-:Y:S01]  /*12430*/  IMAD.SHL.U32 R0, R11, 0x20, RZ ;  /* 0x000000200b007824 */ /* 0x000fe200078e00ff */
[----:B------:R-:W-:Y:S01]  /*12440*/  MOV R4, 0x400 ;  /* 0x0000040000047802 */ /* 0x000fe20000000f00 */
[----:B------:R-:W-:Y:S01]  /*12450*/  IMAD.MOV.U32 R2, RZ, RZ, 0x20 ;  /* 0x00000020ff027424 */ /* 0x000fe200078e00ff */
[----:B------:R-:W-:Y:S01]  /*12460*/  LOP3.LUT R22, R3, 0x640, R22, 0xf8, !PT ;  /* 0x0000064003167812 */ /* 0x000fe200078ef816 */
[----:B------:R-:W-:Y:S01]  /*12470*/  IMAD.IADD R9, R6, 0x1, R5 ;  /* 0x0000000106097824 */ /* 0x000fe200078e0205 */
[----:B------:R-:W-:Y:S01]  /*12480*/  LOP3.LUT R5, R0, 0x60, RZ, 0xc0, !PT ;  /* 0x0000006000057812 */ /* 0x000fe200078ec0ff */
[C---:B------:R-:W-:Y:S01]  /*12490*/  VIADD R34, R37.reuse, 0x40 ;  /* 0x0000004025227836 */ /* 0x040fe20000000000 */
[----:B------:R-:W-:Y:S01]  /*124a0*/  SEL R0, R2, 0xffffffe0, !P1 ;  /* 0xffffffe002007807 */ /* 0x000fe20004800000 */
[----:B------:R-:W-:Y:S01]  /*124b0*/  @P2 VIADD R34, R37, 0xffffffc0 ;  /* 0xffffffc025222836 */ /* 0x000fe20000000000 */
[----:B------:R-:W-:Y:S01]  /*124c0*/  SHF.R.U32.HI R3, RZ, 0x2, R10 ;  /* 0x00000002ff037819 */ /* 0x000fe2000001160a */
[----:B------:R-:W-:Y:S01]  /*124d0*/  STL [R1], R9 ;  /* 0x0000000901007387 */ /* 0x000fe20000100800 */
[----:B------:R-:W-:Y:S01]  /*124e0*/  LEA R23, R33, R4, 0x18 ;  /* 0x0000000421177211 */ /* 0x000fe200078ec0ff */
[C---:B------:R-:W-:Y:S01]  /*124f0*/  IMAD.IADD R36, R0.reuse, 0x1, R37 ;  /* 0x0000000100247824 */ /* 0x040fe200078e0225 */
[----:B------:R-:W-:Y:S01]  /*12500*/  LOP3.LUT R31, R31, 0x30, RZ, 0xc0, !PT ;  /* 0x000000301f1f7812 */ /* 0x000fe200078ec0ff */
[----:B------:R-:W-:Y:S01]  /*12510*/  IMAD.IADD R0, R0, 0x1, R34 ;  /* 0x0000000100007824 */ /* 0x000fe200078e0222 */
[----:B------:R-:W-:Y:S02]  /*12520*/  STL [R1+0x18], RZ ;  /* 0x000018ff01007387 */ /* 0x000fe40000100800 */
[----:B------:R-:W-:-:S02]  /*12530*/  LOP3.LUT R2, R31, 0x80, RZ, 0xfc, !PT ;  /* 0x000000801f027812 */ /* 0x000fc400078efcff */
[----:B------:R0:W-:Y:S01]  /*12540*/  STL [R1+0x4], R0 ;  /* 0x0000040001007387 */ /* 0x0001e20000100800 */
[C---:B------:R-:W-:Y:S02]  /*12550*/  LOP3.LUT R2, R22.reuse, 0x4800, RZ, 0xfc, !PT ;  /* 0x0000480016027812 */ /* 0x040fe400078efcff */
[C---:B------:R-:W-:Y:S02]  /*12560*/  LOP3.LUT R2, R22.reuse, 0x3800, RZ, 0xfc, !PT ;  /* 0x0000380016027812 */ /* 0x040fe400078efcff */
[----:B0-----:R-:W-:Y:S01]  /*12570*/  LOP3.LUT R0, R3, R5, RZ, 0xfc, !PT ;  /* 0x0000000503007212 */ /* 0x001fe200078efcff */
[----:B------:R-:W-:Y:S01]  /*12580*/  IMAD.IADD R0, R23, 0x1, R9 ;  /* 0x0000000117007824 */ /* 0x000fe200078e0209 */
[----:B------:R-:W-:Y:S02]  /*12590*/  LOP3.LUT R3, R31, 0x40, RZ, 0xfc, !PT ;  /* 0x000000401f037812 */ /* 0x000fe400078efcff */
[C---:B------:R-:W-:Y:S02]  /*125a0*/  LOP3.LUT R3, R22.reuse, 0x2800, RZ, 0xfc, !PT ;  /* 0x0000280016037812 */ /* 0x040fe400078efcff */
[----:B------:R0:W-:Y:S01]  /*125b0*/  STL [R1+0x8], R0 ;  /* 0x0000080001007387 */ /* 0x0001e20000100800 */
[----:B------:R-:W-:-:S02]  /*125c0*/  LOP3.LUT R3, R22, 0x5000, RZ, 0xfc, !PT ;  /* 0x0000500016037812 */ /* 0x000fc400078efcff */
[C---:B0-----:R-:W-:Y:S02]  /*125d0*/  LOP3.LUT R0, R22.reuse, 0x3000, RZ, 0xfc, !PT ;  /* 0x0000300016007812 */ /* 0x041fe400078efcff */
[----:B------:R-:W-:-:S07]  /*125e0*/  LOP3.LUT R0, R22, 0x5800, RZ, 0xfc, !PT ;  /* 0x0000580016007812 */ /* 0x000fce00078efcff */
.L_x_5109:
[----:B0-2---:R-:W0:Y:S02]  /*125f0*/  LDC.64 R2, c[0x0][0xa28] ;  /* 0x00028a00ff027b82 */ /* 0x005e240000000a00 */
[----:B0-----:R-:W-:-:S04]  /*12600*/  ISETP.NE.U32.AND P0, PT, R2, RZ, PT ;  /* 0x000000ff0200720c */ /* 0x001fc80003f05070 */
[----:B------:R-:W-:-:S13]  /*12610*/  ISETP.NE.AND.EX P0, PT, R3, RZ, PT, P0 ;  /* 0x000000ff0300720c */ /* 0x000fda0003f05300 */
[----:B------:R-:W0:Y:S02]  /*12620*/  @P0 LDC.64 R2, c[0x0][0xa28] ;  /* 0x00028a00ff020b82 */ /* 0x000e240000000a00 */
[----:B0-----:R-:W-:-:S05]  /*12630*/  @P0 IMAD.WIDE R2, R19, 0x4, R2 ;  /* 0x0000000413020825 */ /* 0x001fca00078e0202 */
[----:B------:R0:W2:Y:S01]  /*12640*/  @P0 LDG.E R0, desc[UR56][R2.64] ;  /* 0x0000003802000981 */ /* 0x0000a2000c1e1900 */
[----:B------:R-:W-:Y:S01]  /*12650*/  LOP3.LUT R30, R30, 0xffffffbf, RZ, 0xc0, !PT ;  /* 0xffffffbf1e1e7812 */ /* 0x000fe200078ec0ff */
[----:B0-----:R-:W0:Y:S02]  /*12660*/  LDC.64 R2, c[0x0][0xa00] ;  /* 0x00028000ff027b82 */ /* 0x001e240000000a00 */
[----:B0-----:R-:W-:-:S04]  /*12670*/  ISETP.NE.U32.AND P1, PT, R2, RZ, PT ;  /* 0x000000ff0200720c */ /* 0x001fc80003f25070 */
[----:B------:R-:W-:Y:S02]  /*12680*/  ISETP.NE.AND.EX P2, PT, R3, RZ, PT, P1 ;  /* 0x000000ff0300720c */ /* 0x000fe40003f45310 */
[----:B------:R-:W0:Y:S01]  /*12690*/  LDC.64 R2, c[0x0][0xa18] ;  /* 0x00028600ff027b82 */ /* 0x000e220000000a00 */
[----:B-1---5:R-:W-:Y:S01]  /*126a0*/  IMAD.MOV.U32 R25, RZ, RZ, RZ ;  /* 0x000000ffff197224 */ /* 0x022fe200078e00ff */
[----:B------:R-:W-:-:S09]  /*126b0*/  UMOV UR36, URZ ;  /* 0x0000003f00247c82 */ /* 0x000fd20008000000 */
[----:B------:R-:W-:Y:S02]  /*126c0*/  @P2 LOP3.LUT R30, R30, 0x40, RZ, 0xfc, !PT ;  /* 0x000000401e1e2812 */ /* 0x000fe400078efcff */
[----:B0-----:R-:W-:-:S04]  /*126d0*/  ISETP.NE.U32.AND P1, PT, R2, RZ, PT ;  /* 0x000000ff0200720c */ /* 0x001fc80003f25070 */
[----:B------:R-:W-:-:S13]  /*126e0*/  ISETP.NE.AND.EX P1, PT, R3, RZ, PT, P1 ;  /* 0x000000ff0300720c */ /* 0x000fda0003f25310 */
[----:B------:R-:W0:Y:S02]  /*126f0*/  @P1 LDC.64 R2, c[0x0][0xa18] ;  /* 0x00028600ff021b82 */ /* 0x000e240000000a00 */
[----:B0-----:R-:W-:-:S05]  /*12700*/  @P1 IMAD.WIDE R2, R19, 0x4, R2 ;  /* 0x0000000413021825 */ /* 0x001fca00078e0202 */
[----:B---3--:R0:W3:Y:S02]  /*12710*/  @P1 LDG.E R4, desc[UR56][R2.64] ;  /* 0x0000003802041981 */ /* 0x0080e4000c1e1900 */
[----:B0-----:R-:W0:Y:S02]  /*12720*/  LDC.64 R2, c[0x0][0xa00] ;  /* 0x00028000ff027b82 */ /* 0x001e240000000a00 */
[----:B0-----:R-:W-:-:S05]  /*12730*/  IMAD.WIDE R2, R19, 0x4, R2 ;  /* 0x0000000413027825 */ /* 0x001fca00078e0202 */
[----:B------:R0:W5:Y:S01]  /*12740*/  @P2 LDG.E R25, desc[UR56][R2.64] ;  /* 0x0000003802192981 */ /* 0x000162000c1e1900 */
[----:B--2---:R-:W-:Y:S02]  /*12750*/  @P0 R2UR UR36, R0 ;  /* 0x00000000002402ca */ /* 0x004fe400000e0000 */
[----:B---3--:R-:W-:Y:S01]  /*12760*/  @P1 R2UR UR37, R4 ;  /* 0x00000000042512ca */ /* 0x008fe200000e0000 */
        /* <DEDUP_REMOVED lines=8> */
.L_x_5029:
[----:B------:R-:W-:Y:S01]  /*127f0*/  ULDC.64 UR6, c[0x0][0xa20] ;  /* 0x0002880000067ab9 */ /* 0x000fe20000000a00 */
[----:B------:R-:W-:Y:S01]  /*12800*/  ULDC.64 UR4, c[0x0][0x418] ;  /* 0x0001060000047ab9 */ /* 0x000fe20000000a00 */
[----:B------:R-:W-:Y:S01]  /*12810*/  ISETP.NE.U32.AND P0, PT, RZ, UR6, PT ;  /* 0x00000006ff007c0c */ /* 0x000fe2000bf05070 */
[----:B------:R-:W-:Y:S01]  /*12820*/  UISETP.NE.U32.AND UP0, UPT, UR4, URZ, UPT ;  /* 0x0000003f0400728c */ /* 0x000fe2000bf05070 */
[----:B------:R-:W-:Y:S02]  /*12830*/  ULDC UR39, c[0x0][0x2f0] ;  /* 0x0000bc0000277ab9 */ /* 0x000fe40000000800 */
[----:B------:R-:W-:Y:S01]  /*12840*/  ISETP.NE.AND.EX P0, PT, RZ, UR7, PT, P0 ;  /* 0x00000007ff007c0c */ /* 0x000fe2000bf05300 */
[----:B------:R-:W-:Y:S01]  /*12850*/  UISETP.NE.AND.EX UP0, UPT, UR5, URZ, UPT, UP0 ;  /* 0x0000003f0500728c */ /* 0x000fe2000bf05300 */
[----:B------:R-:W-:-:S03]  /*12860*/  ULDC UR4, c[0x0][0x424] ;  /* 0x0001090000047ab9 */ /* 0x000fc60000000800 */
[----:B------:R-:W-:-:S04]  /*12870*/  USEL UR4, UR4, 0x1, UP0 ;  /* 0x0000000104047887 */ /* 0x000fc80008000000 */
[----:B------:R-:W-:-:S04]  /*12880*/  UIMAD UR39, UR4, UR39, URZ ;  /* 0x00000027042772a4 */ /* 0x000fc8000f8e023f */
[----:B------:R-:W-:Y:S08]  /*12890*/  @!P0 BRA `(.L_x_5030) ;  /* 0x0000000000148947 */ /* 0x000ff00003800000 */
[----:B------:R-:W0:Y:S02]  /*128a0*/  LDC.64 R2, c[0x0][0xa20] ;  /* 0x00028800ff027b82 */ /* 0x000e240000000a00 */
[----:B0-----:R-:W-:-:S06]  /*128b0*/  IMAD.WIDE R2, R19, 0x4, R2 ;  /* 0x0000000413027825 */ /* 0x001fcc00078e0202 */
[----:B------:R-:W2:Y:S02]  /*128c0*/  LDG.E R2, desc[UR56][R2.64] ;  /* 0x0000003802027981 */ /* 0x000ea4000c1e1900 */
[----:B--2---:R-:W-:Y:S01]  /*128d0*/  R2UR UR39, R2 ;  /* 0x00000000022772ca */ /* 0x004fe200000e0000 */
[----:B------:R-:W-:-:S14]  /*128e0*/  BRA `(.L_x_5031) ;  /* 0x00000000002c7947 */ /* 0x000fdc0003800000 */
.L_x_5030:
        /* <DEDUP_REMOVED lines=11> */
.L_x_5031:
[----:B------:R-:W-:Y:S01]  /*129a0*/  R2UR UR38, R17 ;  /* 0x00000000112672ca */ /* 0x000fe200000e0000 */
[----:B------:R-:W-:Y:S01]  /*129b0*/  ULDC UR4, c[0x0][0x448] ;  /* 0x0001120000047ab9 */ /* 0x000fe20000000800 */
[----:B------:R-:W-:Y:S02]  /*129c0*/  UIADD3 UR39, -UR36, UR39, URZ ;  /* 0x0000002724277290 */ /* 0x000fe4000fffe13f */
[----:B------:R-:W-:Y:S02]  /*129d0*/  UISETP.NE.AND UP0, UPT, UR4, 0x1, UPT ;  /* 0x000000010400788c */ /* 0x000fe4000bf05270 */
[----:B------:R-:W-:Y:S01]  /*129e0*/  UIADD3 UR9, UR39, 0x1, -UR37 ;  /* 0x0000000127097890 */ /* 0x000fe2000fffe825 */
[----:B------:R-:W-:Y:S01]  /*129f0*/  ULDC.64 UR4, c[0x0][0x9e0] ;  /* 0x0002780000047ab9 */ /* 0x000fe20000000a00 */
[----:B------:R-:W-:-:S05]  /*12a00*/  UP2UR UR46, UPR, URZ, 0x1 ;  /* 0x000000013f2e7883 */ /* 0x000fca0008000000 */
[----:B------:R-:W-:Y:S02]  /*12a10*/  USHF.L.U32 UR38, UR38, 0x7, URZ ;  /* 0x0000000726267899 */ /* 0x000fe4000800063f */
[----:B------:R-:W-:Y:S01]  /*12a20*/  @UP0 ULDC UR6, c[0x0][0x44c] ;  /* 0x0001130000060ab9 */ /* 0x000fe20000000800 */
[----:B------:R-:W-:Y:S01]  /*12a30*/  @UP0 ULDC UR10, c[0x0][0x450] ;  /* 0x00011400000a0ab9 */ /* 0x000fe20000000800 */
[----:B------:R-:W-:-:S04]  /*12a40*/  UIADD3 UR8, UR38, 0x7f, URZ ;  /* 0x0000007f26087890 */ /* 0x000fc8000fffe03f */
[----:B------:R-:W-:-:S04]  /*12a50*/  UIMAD.WIDE.U32 UR6, UR8, UR6, URZ ;  /* 0x00000006080672a5 */ /* 0x000fc8000f8e003f */
        /* <DEDUP_REMOVED lines=16> */
.L_x_5033:
[----:B------:R-:W-:-:S11]  /*12b60*/  UISETP.NE.AND UP0, UPT, UR5, 0x1, UPT ;  /* 0x000000010500788c */ /* 0x000fd6000bf05270 */
[----:B------:R-:W-:Y:S02]  /*12b70*/  @UP0 ULDC.64 UR10, c[0x0][0x9e8] ;  /* 0x00027a00000a0ab9 */ /* 0x000fe40000000a00 */
[----:B------:R-:W-:-:S04]  /*12b80*/  UIMAD.WIDE.U32 UR6, UR8, UR10, URZ ;  /* 0x0000000a080672a5 */ /* 0x000fc8000f8e003f */
[----:B------:R-:W-:-:S12]  /*12b90*/  @UP0 USHF.R.U32.HI UR8, URZ, UR11, UR7 ;  /* 0x0000000b3f080299 */ /* 0x000fd80008011607 */
.L_x_5034:
[----:B------:R-:W-:-:S04]  /*12ba0*/  UIMAD UR8, UR8, UR5, UR5 ;  /* 0x00000005080872a4 */ /* 0x000fc8000f8e0205 */
[----:B------:R-:W-:-:S04]  /*12bb0*/  UISETP.LT.AND UP0, UPT, UR4, UR8, UPT ;  /* 0x000000080400728c */ /* 0x000fc8000bf01270 */
[----:B------:R-:W-:-:S12]  /*12bc0*/  USEL UR4, UR4, UR8, UP0 ;  /* 0x0000000804047287 */ /* 0x000fd80008000000 */
.L_x_5032:
        /* <DEDUP_REMOVED lines=31> */
.L_x_5036:
[----:B------:R-:W-:-:S11]  /*12dc0*/  UISETP.NE.AND UP0, UPT, UR5, 0x1, UPT ;  /* 0x000000010500788c */ /* 0x000fd6000bf05270 */
[----:B------:R-:W-:Y:S02]  /*12dd0*/  @UP0 ULDC.64 UR10, c[0x0][0x9e8] ;  /* 0x00027a00000a0ab9 */ /* 0x000fe40000000a00 */
[----:B------:R-:W-:-:S04]  /*12de0*/  UIMAD.WIDE.U32 UR6, UR4, UR10, URZ ;  /* 0x0000000a040672a5 */ /* 0x000fc8000f8e003f */
[----:B------:R-:W-:-:S12]  /*12df0*/  @UP0 USHF.R.U32.HI UR4, URZ, UR11, UR7 ;  /* 0x0000000b3f040299 */ /* 0x000fd80008011607 */
.L_x_5037:
[----:B------:R-:W-:-:S04]  /*12e00*/  UIMAD UR4, UR4, UR5, URZ ;  /* 0x00000005040472a4 */ /* 0x000fc8000f8e023f */
[----:B------:R-:W-:-:S04]  /*12e10*/  UISETP.LT.AND UP0, UPT, UR8, UR4, UPT ;  /* 0x000000040800728c */ /* 0x000fc8000bf01270 */
[----:B------:R-:W-:-:S12]  /*12e20*/  USEL UR8, UR8, UR4, !UP0 ;  /* 0x0000000408087287 */ /* 0x000fd8000c000000 */
.L_x_5035:
        /* <DEDUP_REMOVED lines=26> */
.L_x_5039:
        /* <DEDUP_REMOVED lines=20> */
.L_x_5042:
[----:B------:R-:W-:Y:S05]  /*13110*/  BSYNC B6 ;  /* 0x0000000000067941 */ /* 0x000fea0003800000 */
.L_x_5041:
        /* <DEDUP_REMOVED lines=22> */
.L_x_5044:
[----:B------:R-:W-:Y:S05]  /*13280*/  BSYNC B6 ;  /* 0x0000000000067941 */ /* 0x000fea0003800000 */
.L_x_5043:
        /* <DEDUP_REMOVED lines=20> */
.L_x_5046:
[----:B------:R-:W-:Y:S05]  /*133d0*/  BSYNC B6 ;  /* 0x0000000000067941 */ /* 0x000fea0003800000 */
.L_x_5045:
        /* <DEDUP_REMOVED lines=19> */
.L_x_5048:
[----:B------:R-:W-:Y:S05]  /*13510*/  BSYNC B6 ;  /* 0x0000000000067941 */ /* 0x000fea0003800000 */
.L_x_5047:
[----:B------:R-:W0:Y:S01]  /*13520*/  LDC.64 R2, c[0x0][0x9f8] ;  /* 0x00027e00ff027b82 */ /* 0x000e220000000a00 */
[----:B------:R-:W-:-:S07]  /*13530*/  IMAD.MOV.U32 R28, RZ, RZ, R19 ;  /* 0x000000ffff1c7224 */ /* 0x000fce00078e0013 */
[----:B------:R-:W1:Y:S01]  /*13540*/  LDC R4, c[0x0][0x430] ;  /* 0x00010c00ff047b82 */ /* 0x000e620000000800 */
[----:B------:R-:W2:Y:S01]  /*13550*/  S2R R21, SR_TID.X ;  /* 0x0000000000157919 */ /* 0x000ea20000002100 */
[----:B------:R-:W3:Y:S01]  /*13560*/  S2R R20, SR_TID.X ;  /* 0x0000000000147919 */ /* 0x000ee20000002100 */
[----:B------:R-:W-:-:S05]  /*13570*/  IMAD.U32 R7, RZ, RZ, UR40 ;  /* 0x00000028ff077e24 */ /* 0x000fca000f8e00ff */
[----:B------:R-:W4:Y:S01]  /*13580*/  LDC R11, c[0x0][0x2f4] ;  /* 0x0000bd00ff0b7b82 */ /* 0x000f220000000800 */
[----:B0-----:R-:W-:-:S04]  /*13590*/  ISETP.NE.U32.AND P0, PT, R2, RZ, PT ;  /* 0x000000ff0200720c */ /* 0x001fc80003f05070 */
[----:B------:R-:W-:-:S13]  /*135a0*/  ISETP.NE.AND.EX P0, PT, R3, RZ, PT, P0 ;  /* 0x000000ff0300720c */ /* 0x000fda0003f05300 */
[----:B------:R-:W0:Y:S02]  /*135b0*/  @P0 LDC.64 R2, c[0x0][0x9f8] ;  /* 0x00027e00ff020b82 */ /* 0x000e240000000a00 */
[----:B0-----:R-:W-:-:S05]  /*135c0*/  @P0 IMAD.WIDE R2, R19, 0x4, R2 ;  /* 0x0000000413020825 */ /* 0x001fca00078e0202 */
[----:B------:R0:W4:Y:S01]  /*135d0*/  @P0 LDG.E R28, desc[UR56][R2.64] ;  /* 0x00000038021c0981 */ /* 0x000122000c1e1900 */
[----:B-1----:R-:W-:Y:S01]  /*135e0*/  ISETP.NE.AND P1, PT, R4, 0x1, PT ;  /* 0x000000010400780c */ /* 0x002fe20003f25270 */
[----:B--2---:R-:W-:Y:S01]  /*135f0*/  IMAD.SHL.U32 R21, R21, 0x20, RZ ;  /* 0x0000002015157824 */ /* 0x004fe200078e00ff */
[----:B---3--:R-:W-:Y:S02]  /*13600*/  LOP3.LUT R20, R20, 0x7f, RZ, 0xc0, !PT ;  /* 0x0000007f14147812 */ /* 0x008fe400078ec0ff */
[----:B------:R-:W-:Y:S02]  /*13610*/  LEA R7, R7, 0xffffff80, 0x7 ;  /* 0xffffff8007077811 */ /* 0x000fe400078e38ff */
[----:B------:R-:W-:Y:S02]  /*13620*/  SHF.R.U32.HI R20, RZ, 0x2, R20 ;  /* 0x00000002ff147819 */ /* 0x000fe40000011614 */
[----:B------:R-:W-:Y:S02]  /*13630*/  LOP3.LUT R21, R21, 0x60, RZ, 0xc0, !PT ;  /* 0x0000006015157812 */ /* 0x000fe400078ec0ff */
[----:B------:R-:W-:-:S02]  /*13640*/  LOP3.LUT R30, R30, 0xffffffef, RZ, 0xc0, !PT ;  /* 0xffffffef1e1e7812 */ /* 0x000fc400078ec0ff */
[----:B------:R-:W-:Y:S01]  /*13650*/  LOP3.LUT R0, R7, R20, R21, 0xfe, !PT ;  /* 0x0000001407007212 */ /* 0x000fe200078efe15 */
[----:B0-----:R-:W0:Y:S01]  /*13660*/  @P1 LDC R3, c[0x0][0x434] ;  /* 0x00010d00ff031b82 */ /* 0x001e220000000800 */
[----:B----4-:R-:W-:Y:S02]  /*13670*/  ISETP.GE.AND P3, PT, R31, R11, PT ;  /* 0x0000000b1f00720c */ /* 0x010fe40003f66270 */
[C---:B------:R-:W-:Y:S01]  /*13680*/  ISETP.GE.AND P0, PT, R0.reuse, UR39, PT ;  /* 0x0000002700007c0c */ /* 0x040fe2000bf06270 */
[----:B------:R-:W-:Y:S01]  /*13690*/  VIADD R0, R0, UR36 ;  /* 0x0000002400007c36 */ /* 0x000fe20008000000 */
[----:B------:R-:W-:-:S03]  /*136a0*/  @P1 LOP3.LUT R30, R30, 0x10, RZ, 0xfc, !PT ;  /* 0x000000101e1e1812 */ /* 0x000fc600078efcff */
[----:B------:R-:W1:Y:S01]  /*136b0*/  @P1 LDC R2, c[0x0][0x438] ;  /* 0x00010e00ff021b82 */ /* 0x000e620000000800 */
[----:B------:R-:W-:Y:S02]  /*136c0*/  IMAD.MOV.U32 R8, RZ, RZ, R0 ;  /* 0x000000ffff087224 */ /* 0x000fe400078e0000 */
[----:B0-----:R-:W-:-:S05]  /*136d0*/  @P1 IMAD.HI.U32 R3, R0, R3, RZ ;  /* 0x0000000300031227 */ /* 0x001fca00078e00ff */
[----:B-1----:R-:W-:Y:S02]  /*136e0*/  @P1 SHF.R.U32.HI R8, RZ, R2, R3 ;  /* 0x00000002ff081219 */ /* 0x002fe40000011603 */
[----:B------:R-:W0:Y:S02]  /*136f0*/  @!P0 LDC.64 R2, c[0x0][0x428] ;  /* 0x00010a00ff028b82 */ /* 0x000e240000000a00 */
[--C-:B------:R-:W-:Y:S01]  /*13700*/  @!P0 SHF.R.S32.HI R9, RZ, 0x1f, R8.reuse ;  /* 0x0000001fff098819 */ /* 0x100fe20000011408 */
[----:B------:R-:W-:-:S04]  /*13710*/  IMAD.MOV R6, RZ, RZ, -R8 ;  /* 0x000000ffff067224 */ /* 0x000fc800078e0a08 */
[----:B------:R-:W-:Y:S02]  /*13720*/  IMAD R6, R4, R6, R0 ;  /* 0x0000000604067224 */ /* 0x000fe400078e0200 */
[----:B------:R-:W1:Y:S01]  /*13730*/  @!P0 LDC.64 R4, c[0x0][0x418] ;  /* 0x00010600ff048b82 */ /* 0x000e620000000a00 */
[----:B------:R-:W-:Y:S02]  /*13740*/  LOP3.LUT R20, R31, 0x40, RZ, 0xfc, !PT ;  /* 0x000000401f147812 */ /* 0x000fe400078efcff */
[----:B------:R-:W-:Y:S01]  /*13750*/  LOP3.LUT R30, R30, 0xfffffffb, RZ, 0xc0, !PT ;  /* 0xfffffffb1e1e7812 */ /* 0x000fe200078ec0ff */
[----:B------:R-:W-:-:S03]  /*13760*/  IMAD.U32 R12, RZ, RZ, UR42 ;  /* 0x0000002aff0c7e24 */ /* 0x000fc6000f8e00ff */
[----:B------:R-:W-:Y:S02]  /*13770*/  @P3 LOP3.LUT R30, R30, 0x4, RZ, 0xfc, !PT ;  /* 0x000000041e1e3812 */ /* 0x000fe400078efcff */
[----:B------:R-:W-:Y:S02]  /*13780*/  ISETP.NE.AND P2, PT, R12, 0x3, PT ;  /* 0x000000030c00780c */ /* 0x000fe40003f45270 */
[----:B------:R-:W-:Y:S02]  /*13790*/  LOP3.LUT R30, R30, 0xfffffff7, RZ, 0xc0, !PT ;  /* 0xfffffff71e1e7812 */ /* 0x000fe400078ec0ff */
[----:B------:R-:W-:Y:S02]  /*137a0*/  LOP3.LUT R10, R31, 0x80, RZ, 0xfc, !PT ;  /* 0x000000801f0a7812 */ /* 0x000fe400078efcff */
[----:B------:R-:W-:Y:S01]  /*137b0*/  LOP3.LUT R30, R30, 0xfffffffd, RZ, 0xc0, !PT ;  /* 0xfffffffd1e1e7812 */ /* 0x000fe200078ec0ff */
[----:B------:R-:W-:Y:S01]  /*137c0*/  UMOV UR4, 0xffffffff ;  /* 0xffffffff00047882 */ /* 0x000fe20000000000 */
[----:B------:R-:W-:Y:S01]  /*137d0*/  SHF.R.S32.HI R32, RZ, 0x1f, R28 ;  /* 0x0000001fff207819 */ /* 0x000fe2000001141c */
[----:B0-----:R-:W-:-:S04]  /*137e0*/  @!P0 IMAD.WIDE.U32 R8, R28, R2, R8 ;  /* 0x000000021c088225 */ /* 0x001fc800078e0008 */
[----:B------:R-:W-:-:S04]  /*137f0*/  @!P0 IMAD R2, R32, R2, RZ ;  /* 0x0000000220028224 */ /* 0x000fc800078e02ff */
[----:B------:R-:W-:Y:S01]  /*13800*/  @!P0 IMAD R0, R28, R3, R2 ;  /* 0x000000031c008224 */ /* 0x000fe200078e0202 */
[----:B-1----:R-:W-:-:S03]  /*13810*/  @!P0 LEA R2, P1, R8, R4, 0x2 ;  /* 0x0000000408028211 */ /* 0x002fc600078210ff */
[----:B------:R-:W-:-:S05]  /*13820*/  @!P0 IMAD.IADD R0, R9, 0x1, R0 ;  /* 0x0000000109008824 */ /* 0x000fca00078e0200 */
[----:B------:R-:W-:Y:S01]  /*13830*/  @!P0 LEA.HI.X R3, R8, R5, R0, 0x2, P1 ;  /* 0x0000000508038211 */ /* 0x000fe200008f1400 */
[----:B------:R-:W-:Y:S01]  /*13840*/  IMAD.MOV.U32 R5, RZ, RZ, RZ ;  /* 0x000000ffff057224 */ /* 0x000fe200078e00ff */
[----:B------:R-:W-:-:S05]  /*13850*/  ISETP.GE.AND P1, PT, R20, R11, PT ;  /* 0x0000000b1400720c */ /* 0x000fca0003f26270 */
[----:B------:R0:W5:Y:S01]  /*13860*/  @!P0 LDG.E R5, desc[UR56][R2.64] ;  /* 0x0000003802058981 */ /* 0x000162000c1e1900 */
[----:B------:R-:W-:-:S07]  /*13870*/  ISETP.GE.AND P0, PT, R10, R11, PT ;  /* 0x0000000b0a00720c */ /* 0x000fce0003f06270 */
[----:B------:R-:W-:-:S04]  /*13880*/  @P1 LOP3.LUT R30, R30, 0x2, RZ, 0xfc, !PT ;  /* 0x000000021e1e1812 */ /* 0x000fc800078efcff */
[----:B------:R-:W-:-:S04]  /*13890*/  @P2 LOP3.LUT R30, R30, 0x8, RZ, 0xfc, !PT ;  /* 0x000000081e1e2812 */ /* 0x000fc800078efcff */
[----:B------:R-:W-:-:S04]  /*138a0*/  LOP3.LUT R30, R30, 0xfffffffe, RZ, 0xc0, !PT ;  /* 0xfffffffe1e1e7812 */ /* 0x000fc800078ec0ff */
[----:B------:R-:W-:Y:S01]  /*138b0*/  @P0 LOP3.LUT R30, R30, 0x1, RZ, 0xfc, !PT ;  /* 0x000000011e1e0812 */ /* 0x000fe200078efcff */
[----:B0-----:R-:W-:Y:S06]  /*138c0*/  BRA.DIV UR4, `(.L_x_5049) ;  /* 0x0000004a04487947 */ /* 0x001fec000b800000 */
.L_x_5129:
[----:B------:R-:W-:Y:S01]  /*138d0*/  SHF.R.S32.HI R29, RZ, 0x1f, R18 ;  /* 0x0000001fff1d7819 */ /* 0x000fe20000011412 */
[----:B------:R-:W-:Y:S06]  /*138e0*/  @!P2 BRA `(.L_x_5050) ;  /* 0x000000000004a947 */ /* 0x000fec0003800000 */
[----:B------:R-:W-:Y:S01]  /*138f0*/  BPT.TRAP 0x1 ;  /* 0x000000040000795c */ /* 0x000fe20000300000 */
.L_x_5050:
[----:B------:R-:W-:Y:S01]  /*13900*/  IMAD R4, R24, 0x8, R23 ;  /* 0x0000000818047824 */ /* 0x000fe200078e0217 */
[----:B------:R-:W-:Y:S01]  /*13910*/  SHF.L.U32 R27, R26, 0x1f, RZ ;  /* 0x0000001f1a1b7819 */ /* 0x000fe200000006ff */
[----:B------:R-:W-:Y:S01]  /*13920*/  BSSY B0, `(.L_x_5051) ;  /* 0x0000004000007945 */ /* 0x000fe20003800000 */
[----:B------:R-:W-:Y:S02]  /*13930*/  SHF.R.S32.HI R20, RZ, 0x1f, R6 ;  /* 0x0000001fff147819 */ /* 0x000fe40000011406 */
[----:B------:R-:W0:Y:S02]  /*13940*/  SYNCS.PHASECHK.TRANS64.TRYWAIT P0, [R4+URZ+0x2a880], R27 ;  /* 0x02a8801b040075a7 */ /* 0x000e24000800017f */
[----:B0-----:R-:W-:Y:S05]  /*13950*/  @!P0 BRA `(.L_x_5052) ;  /* 0x0000004800508947 */ /* 0x001fea0003800000 */
.L_x_5130:
[----:B------:R-:W-:Y:S05]  /*13960*/  BSYNC B0 ;  /* 0x0000000000007941 */ /* 0x000fea0003800000 */
.L_x_5051:
[----:B------:R-:W2:Y:S01]  /*13970*/  LDL R10, [R1] ;  /* 0x00000000010a7983 */ /* 0x000ea20000100800 */
[----:B------:R-:W-:Y:S01]  /*13980*/  ULDC.64 UR4, c[0x0][0x328] ;  /* 0x0000ca0000047ab9 */ /* 0x000fe20000000a00 */
[----:B-----5:R-:W-:Y:S01]  /*13990*/  SHF.R.S32.HI R21, RZ, 0x1f, R5 ;  /* 0x0000001fff157819 */ /* 0x020fe20000011405 */
[----:B------:R-:W-:Y:S01]  /*139a0*/  IMAD R0, R20, UR4, RZ ;  /* 0x0000000414007c24 */ /* 0x000fe2000f8e02ff */
[----:B------:R-:W1:Y:S01]  /*139b0*/  S2R R8, SR_TID.X ;  /* 0x0000000000087919 */ /* 0x000e620000002100 */
[----:B------:R-:W-:Y:S01]  /*139c0*/  IMAD.WIDE.U32 R2, R6, UR4, RZ ;  /* 0x0000000406027c25 */ /* 0x000fe2000f8e00ff */
[----:B------:R-:W-:-:S03]  /*139d0*/  ULDC.64 UR6, c[0x0][0x318] ;  /* 0x0000c60000067ab9 */ /* 0x000fc60000000a00 */
        /* <DEDUP_REMOVED lines=15> */
[----:B------:R-:W-:Y:S02]  /*13ad0*/  IADD3 R7, -R11, UR39, -R7 ;  /* 0x000000270b077c10 */ /* 0x000fe4000fffe907 */
[----:B------:R-:W-:Y:S02]  /*13ae0*/  IADD3.X R9, R3, UR7, R9, P0, !PT ;  /* 0x0000000703097c10 */ /* 0x000fe400087fe409 */
[----:B------:R-:W-:Y:S01]  /*13af0*/  ISETP.GE.AND P5, PT, R7, 0x1, PT ;  /* 0x000000010700780c */ /* 0x000fe20003fa6270 */
[----:B--2---:R-:W-:Y:S01]  /*13b00*/  IMAD R10, R24, 0x6000, R10 ;  /* 0x00006000180a7824 */ /* 0x004fe200078e020a */
[----:B------:R-:W-:Y:S11]  /*13b10*/  BRA.DIV UR4, `(.L_x_5053) ;  /* 0x0000004604f47947 */ /* 0x000ff6000b800000 */
[----:B------:R-:W1:Y:S01]  /*13b20*/  SHFL.IDX PT, R2, R8, RZ, 0x1c1f ;  /* 0x001c1fff08027589 */ /* 0x000e6200000e0000 */
[----:B------:R-:W2:Y:S01]  /*13b30*/  LDC R12, c[0x0][0x2f4] ;  /* 0x0000bd00ff0c7b82 */ /* 0x000ea20000000800 */
[C---:B------:R-:W-:Y:S02]  /*13b40*/  LOP3.LUT R13, R31.reuse, 0x40, RZ, 0xfc, !PT ;  /* 0x000000401f0d7812 */ /* 0x040fe400078efcff */
[----:B------:R-:W3:Y:S01]  /*13b50*/  SHFL.IDX PT, R0, R9, RZ, 0x1c1f ;  /* 0x001c1fff09007589 */ /* 0x000ee200000e0000 */
[----:B------:R-:W-:Y:S02]  /*13b60*/  LOP3.LUT R11, R31, 0x80, RZ, 0xfc, !PT ;  /* 0x000000801f0b7812 */ /* 0x000fe400078efcff */
[C---:B------:R-:W-:Y:S02]  /*13b70*/  ISETP.GE.AND P6, PT, R7.reuse, 0x61, PT ;  /* 0x000000610700780c */ /* 0x040fe40003fc6270 */
[----:B------:R-:W-:Y:S02]  /*13b80*/  LOP3.LUT R30, R30, 0xffffffdf, RZ, 0xc0, !PT ;  /* 0xffffffdf1e1e7812 */ /* 0x000fe400078ec0ff */
[----:B------:R-:W-:-:S09]  /*13b90*/  ISETP.GE.AND P4, PT, R7, 0x21, PT ;  /* 0x000000210700780c */ /* 0x000fd20003f86270 */
[----:B------:R-:W-:Y:S02]  /*13ba0*/  @P6 LOP3.LUT R30, R30, 0x20, RZ, 0xfc, !PT ;  /* 0x000000201e1e6812 */ /* 0x000fe400078efcff */
[C---:B-1----:R-:W-:Y:S02]  /*13bb0*/  IADD3 R2, P0, R31.reuse, R2, RZ ;  /* 0x000000021f027210 */ /* 0x042fe40007f1e0ff */
[-C--:B--2---:R-:W-:Y:S02]  /*13bc0*/  ISETP.GE.AND P3, PT, R31, R12.reuse, PT ;  /* 0x0000000c1f00720c */ /* 0x084fe40003f66270 */
[----:B------:R-:W-:Y:S01]  /*13bd0*/  ISETP.GE.AND P2, PT, R13, R12, PT ;  /* 0x0000000c0d00720c */ /* 0x000fe20003f46270 */
[----:B---3--:R-:W-:Y:S01]  /*13be0*/  IMAD.X R3, RZ, RZ, R0, P0 ;  /* 0x000000ffff037224 */ /* 0x008fe200000e0600 */
[----:B------:R-:W-:Y:S01]  /*13bf0*/  ISETP.LT.OR P0, PT, R7, 0x1, P3 ;  /* 0x000000010700780c */ /* 0x000fe20001f01670 */
[----:B------:R-:W-:Y:S01]  /*13c00*/  IMAD.IADD R0, R23, 0x1, R10 ;  /* 0x0000000117007824 */ /* 0x000fe200078e020a */
[----:B------:R-:W-:-:S11]  /*13c10*/  ISETP.LT.OR P1, PT, R7, 0x1, P2 ;  /* 0x000000010700780c */ /* 0x000fd60001721670 */
[----:B------:R-:W-:Y:S01]  /*13c20*/  @!PT LDS RZ, [RZ] ;  /* 0x00000000fffff984 */ /* 0x000fe20000000800 */
[----:B------:R-:W-:Y:S01]  /*13c30*/  LDGSTS.E.BYPASS.LTC128B.128 [R0+0xc400], desc[UR56][R2.64], !P0 ;  /* 0x0c40000002007fae */ /* 0x000fe2000c101d78 */
[----:B------:R-:W-:-:S03]  /*13c40*/  ISETP.GE.AND P0, PT, R11, R12, PT ;  /* 0x0000000c0b00720c */ /* 0x000fc60003f06270 */
        /* <DEDUP_REMOVED lines=21> */
[----:B------:R-:W-:Y:S01]  /*13da0*/  LDGSTS.E.BYPASS.LTC128B.128 [R0+0xf400], desc[UR56][R2.64+0x40], !P1 ;  /* 0x0f40004002007fae */ /* 0x000fe2000c901d78 */
[----:B------:R-:W-:-:S13]  /*13db0*/  ISETP.LT.OR P1, PT, R7, 0x41, P0 ;  /* 0x000000410700780c */ /* 0x000fda0000721670 */
[----:B------:R1:W-:Y:S01]  /*13dc0*/  LDGSTS.E.BYPASS.LTC128B.128 [R0+0x11400], desc[UR56][R2.64+0x80], !P1 ;  /* 0x1140008002007fae */ /* 0x0003e2000c901d78 */
[----:B------:R-:W-:-:S03]  /*13dd0*/  ISETP.GE.AND P1, PT, R7, 0x41, PT ;  /* 0x000000410700780c */ /* 0x000fc60003f26270 */
[----:B-1-3--:R1:W2:Y:S10]  /*13de0*/  SHFL.IDX PT, R2, R8, 0x3, 0x1c1f ;  /* 0x007c1f0008027f89 */ /* 0x00a2b400000e0000 */
.L_x_5140:
[C---:B------:R-:W-:Y:S02]  /*13df0*/  ISETP.LT.OR P3, PT, R7.reuse, 0x61, P3 ;  /* 0x000000610700780c */ /* 0x040fe40001f61670 */
        /* <DEDUP_REMOVED lines=12> */
.L_x_5054:
        /* <DEDUP_REMOVED lines=11> */
.L_x_5055:
[----:B------:R2:W-:Y:S01]  /*13f70*/  SYNCS.ARRIVE.TRANS64.A1T0 RZ, [R4+URZ+0x2a870], RZ ;  /* 0x02a870ff04ff79a7 */ /* 0x0005e2000810003f */
[----:B------:R-:W-:Y:S05]  /*13f80*/  @!P3 BRA `(.L_x_5056) ;  /* 0x000000000004b947 */ /* 0x000fea0003800000 */
[----:B------:R-:W-:Y:S01]  /*13f90*/  BPT.TRAP 0x1 ;  /* 0x000000040000795c */ /* 0x000fe20000300000 */
.L_x_5056:
[----:B------:R-:W3:Y:S01]  /*13fa0*/  SYNCS.PHASECHK.TRANS64.TRYWAIT P0, [R4+URZ+0x2a840], R27 ;  /* 0x02a8401b040075a7 */ /* 0x000ee2000800017f */
[----:B------:R-:W-:Y:S04]  /*13fb0*/  BSSY B0, `(.L_x_5057) ;  /* 0x0000002000007945 */ /* 0x000fe80003800000 */
[----:B---3--:R-:W-:Y:S05]  /*13fc0*/  @!P0 BRA `(.L_x_5058) ;  /* 0x00000048006c8947 */ /* 0x008fea0003800000 */
.L_x_5141:
[----:B------:R-:W-:Y:S05]  /*13fd0*/  BSYNC B0 ;  /* 0x0000000000007941 */ /* 0x000fea0003800000 */
.L_x_5057:
[----:B------:R-:W-:Y:S01]  /*13fe0*/  ULDC.64 UR4, c[0x0][0x300] ;  /* 0x0000c00000047ab9 */ /* 0x000fe20000000a00 */
[----:B-1----:R-:W1:Y:S01]  /*13ff0*/  LDC R8, c[0x0][0x2f4] ;  /* 0x0000bd00ff087b82 */ /* 0x002e620000000800 */
[----:B------:R-:W-:Y:S01]  /*14000*/  IMAD R7, R20, UR4, RZ ;  /* 0x0000000414077c24 */ /* 0x000fe2000f8e02ff */
[----:B------:R-:W-:Y:S01]  /*14010*/  ULDC.64 UR6, c[0x0][0x2e8] ;  /* 0x0000ba0000067ab9 */ /* 0x000fe20000000a00 */
[C---:B------:R-:W-:Y:S01]  /*14020*/  IMAD.WIDE.U32 R2, R6.reuse, UR4, RZ ;  /* 0x0000000406027c25 */ /* 0x040fe2000f8e00ff */
[C---:B------:R-:W-:Y:S02]  /*14030*/  LOP3.LUT R10, R31.reuse, 0x80, RZ, 0xfc, !PT ;  /* 0x000000801f0a7812 */ /* 0x040fe400078efcff */
[----:B------:R-:W-:Y:S01]  /*14040*/  LOP3.LUT R9, R31, 0x40, RZ, 0xfc, !PT ;  /* 0x000000401f097812 */ /* 0x000fe200078efcff */
        /* <DEDUP_REMOVED lines=11> */
[-C--:B-1----:R-:W-:Y:S02]  /*14100*/  ISETP.GE.AND P2, PT, R10, R8.reuse, PT ;  /* 0x000000080a00720c */ /* 0x082fe40003f46270 */
[----:B------:R-:W-:Y:S01]  /*14110*/  IMAD R6, R18, UR5, R6 ;  /* 0x0000000512067c24 */ /* 0x000fe2000f8e0206 */
[----:B------:R-:W-:Y:S02]  /*14120*/  IADD3 R5, P0, R2, UR6, RZ ;  /* 0x0000000602057c10 */ /* 0x000fe4000ff1e0ff */
[----:B------:R-:W-:-:S02]  /*14130*/  ISETP.GE.AND P3, PT, R9, R8, PT ;  /* 0x000000080900720c */ /* 0x000fc40003f66270 */
[----:B------:R-:W-:Y:S01]  /*14140*/  IADD3.X R6, R3, UR7, R6, P0, !PT ;  /* 0x0000000703067c10 */ /* 0x000fe200087fe406 */
[----:B------:R-:W-:Y:S10]  /*14150*/  BRA.DIV UR4, `(.L_x_5059) ;  /* 0x0000004a041c7947 */ /* 0x000ff4000b800000 */
[----:B------:R-:W1:Y:S01]  /*14160*/  SHFL.IDX PT, R3, R5, RZ, 0x1c1f ;  /* 0x001c1fff05037589 */ /* 0x000e6200000e0000 */
[----:B------:R-:W-:-:S03]  /*14170*/  ISETP.GE.AND P6, PT, R31, R8, PT ;  /* 0x000000081f00720c */ /* 0x000fc60003fc6270 */
[----:B------:R-:W4:Y:S01]  /*14180*/  SHFL.IDX PT, R2, R6, RZ, 0x1c1f ;  /* 0x001c1fff06027589 */ /* 0x000f2200000e0000 */
[----:B-1----:R-:W-:-:S05]  /*14190*/  @P5 IADD3 R3, P0, R31, R3, RZ ;  /* 0x000000031f035210 */ /* 0x002fca0007f1e0ff */
[----:B----4-:R-:W-:-:S05]  /*141a0*/  @P5 IMAD.X R2, RZ, RZ, R2, P0 ;  /* 0x000000ffff025224 */ /* 0x010fca00000e0602 */
[----:B------:R-:W-:-:S04]  /*141b0*/  @P5 LOP3.LUT R3, R3, R2, RZ, 0x3c, !PT ;  /* 0x0000000203035212 */ /* 0x000fc800078e3cff */
[----:B------:R-:W-:-:S04]  /*141c0*/  @P5 LOP3.LUT R2, R3, R2, RZ, 0x3c, !PT ;  /* 0x0000000203025212 */ /* 0x000fc800078e3cff */
[----:B------:R-:W-:-:S05]  /*141d0*/  @P5 LOP3.LUT R3, R3, R2, RZ, 0x3c, !PT ;  /* 0x0000000203035212 */ /* 0x000fca00078e3cff */
[----:B------:R-:W-:Y:S01]  /*141e0*/  @!PT LDS RZ, [RZ] ;  /* 0x00000000fffff984 */ /* 0x000fe20000000800 */
[----:B------:R-:W-:Y:S04]  /*141f0*/  @P5 LDGSTS.E.BYPASS.LTC128B.128 [R0+0x1e400], desc[UR56][R2.64], !P6 ;  /* 0x1e40000002005fae */ /* 0x000fe8000f101d78 */
[----:B------:R-:W-:Y:S04]  /*14200*/  @P5 LDGSTS.E.BYPASS.LTC128B.128 [R0+0x20400], desc[UR56][R2.64+0x40], !P3 ;  /* 0x2040004002005fae */ /* 0x000fe8000d901d78 */
[----:B------:R1:W-:Y:S04]  /*14210*/  @P5 LDGSTS.E.BYPASS.LTC128B.128 [R0+0x22400], desc[UR56][R2.64+0x80], !P2 ;  /* 0x2240008002005fae */ /* 0x0003e8000d101d78 */
        /* <DEDUP_REMOVED lines=22> */
.L_x_5151:
[----:B------:R-:W-:Y:S02]  /*14380*/  LOP3.LUT P1, RZ, R30, 0x20, RZ, 0xc0, !PT ;  /* 0x000000201eff7812 */ /* 0x000fe4000782c0ff */
[----:B------:R-:W-:-:S11]  /*14390*/  ISETP.GE.AND P4, PT, R31, R8, PT ;  /* 0x000000081f00720c */ /* 0x000fd60003f86270 */
        /* <DEDUP_REMOVED lines=10> */
.L_x_5060:
        /* <DEDUP_REMOVED lines=11> */
.L_x_5061:
[----:B------:R0:W-:Y:S02]  /*144f0*/  SYNCS.ARRIVE.TRANS64.A1T0 RZ, [R4+URZ+0x2a830], RZ ;  /* 0x02a830ff04ff79a7 */ /* 0x0001e4000810003f */
[----:B------:R-:W-:Y:S05]  /*14500*/  WARPSYNC.ALL ;  /* 0x0000000000007948 */ /* 0x000fea0003800000 */
[----:B------:R-:W-:Y:S01]  /*14510*/  ULDC.64 UR4, c[0x0][0x298] ;  /* 0x0000a60000047ab9 */ /* 0x000fe20000000a00 */
[----:B------:R-:W-:Y:S01]  /*14520*/  VIADD R2, R23, 0x18400 ;  /* 0x0001840017027836 */ /* 0x000fe20000000000 */
[----:B------:R-:W-:Y:S01]  /*14530*/  SHF.R.S32.HI R0, RZ, 0x1f, R25 ;  /* 0x0000001fff007819 */ /* 0x000fe20000011419 */
[----:B0-23--:R-:W-:Y:S01]  /*14540*/  IMAD.WIDE.U32 R4, R25, UR4, RZ ;  /* 0x0000000419047c25 */ /* 0x00dfe2000f8e00ff */
        /* <DEDUP_REMOVED lines=24> */
.L_x_5063:
[----:B------:R-:W-:Y:S05]  /*146d0*/  BSYNC B6 ;  /* 0x0000000000067941 */ /* 0x000fea0003800000 */
.L_x_5062:
[----:B------:R-:W2:Y:S01]  /*146e0*/  LDL.LU.64 R20, [R1+0x10] ;  /* 0x0000100001147983 */ /* 0x000ea20000300a00 */
[----:B------:R-:W-:Y:S01]  /*146f0*/  ULDC.64 UR4, c[0x0][0x2d8] ;  /* 0x0000b60000047ab9 */ /* 0x000fe20000000a00 */
[----:B------:R-:W-:Y:S01]  /*14700*/  UISETP.NE.AND UP0, UPT, UR46, URZ, UPT ;  /* 0x0000003f2e00728c */ /* 0x000fe2000bf05270 */
[----:B------:R-:W-:Y:S01]  /*14710*/  IMAD.MOV.U32 R3, RZ, RZ, R25 ;  /* 0x000000ffff037224 */ /* 0x000fe200078e0019 */
[----:B------:R1:W5:Y:S01]  /*14720*/  LDL R7, [R1+0x8] ;  /* 0x0000080001077983 */ /* 0x0003620000100800 */
[----:B------:R-:W-:Y:S01]  /*14730*/  IMAD R0, R29, UR4, RZ ;  /* 0x000000041d007c24 */ /* 0x000fe2000f8e02ff */
[----:B------:R-:W-:Y:S01]  /*14740*/  LOP3.LUT P6, RZ, R30, 0x40, RZ, 0xc0, !PT ;  /* 0x000000401eff7812 */ /* 0x000fe200078cc0ff */
[----:B------:R-:W3:Y:S01]  /*14750*/  LDC R6, c[0x0][0x448] ;  /* 0x00011200ff067b82 */ /* 0x000ee20000000800 */
[----:B0-----:R-:W-:Y:S01]  /*14760*/  SHF.R.S32.HI R4, RZ, 0x1f, R19 ;  /* 0x0000001fff047819 */ /* 0x001fe20000011413 */
[----:B------:R-:W-:Y:S01]  /*14770*/  IMAD R0, R18, UR5, R0 ;  /* 0x0000000512007c24 */ /* 0x000fe2000f8e0200 */
[----:B------:R-:W-:-:S02]  /*14780*/  PLOP3.LUT P0, PT, PT, PT, UP0, 0x80, 0x0 ;  /* 0x000000000000781c */ /* 0x000fc40003f0f008 */
[----:B------:R-:W-:Y:S02]  /*14790*/  SEL R4, R4, RZ, !P6 ;  /* 0x000000ff04047207 */ /* 0x000fe40007000000 */
[C---:B------:R-:W-:Y:S02]  /*147a0*/  LOP3.LUT R9, R31.reuse, 0x40, RZ, 0xfc, !PT ;  /* 0x000000401f097812 */ /* 0x040fe400078efcff */
[----:B------:R-:W-:Y:S01]  /*147b0*/  LOP3.LUT R8, R31, 0x80, RZ, 0xfc, !PT ;  /* 0x000000801f087812 */ /* 0x000fe200078efcff */
[----:B--2---:R-:W-:Y:S01]  /*147c0*/  IMAD.MOV.U32 R2, RZ, RZ, R20 ;  /* 0x000000ffff027224 */ /* 0x004fe200078e0014 */
[----:B------:R-:W0:Y:S03]  /*147d0*/  S2R R21, SR_TID.X ;  /* 0x0000000000157919 */ /* 0x000e260000002100 */
[----:B------:R-:W-:Y:S01]  /*147e0*/  IMAD.WIDE.U32 R2, R18, UR4, R2 ;  /* 0x0000000412027c25 */ /* 0x000fe2000f8e0002 */
[----:B------:R-:W2:Y:S01]  /*147f0*/  S2R R20, SR_TID.X ;  /* 0x0000000000147919 */ /* 0x000ea20000002100 */
[----:B------:R-:W-:-:S02]  /*14800*/  ULDC.64 UR4, c[0x0][0x2e0] ;  /* 0x0000b80000047ab9 */ /* 0x000fc40000000a00 */
[----:B------:R-:W-:Y:S01]  /*14810*/  IMAD.IADD R3, R3, 0x1, R0 ;  /* 0x0000000103037824 */ /* 0x000fe200078e0200 */
[----:B------:R-:W-:Y:S01]  /*14820*/  SEL R0, R19, RZ, !P6 ;  /* 0x000000ff13007207 */ /* 0x000fe20007000000 */
[----:B------:R-:W-:-:S04]  /*14830*/  IMAD R4, R4, UR4, RZ ;  /* 0x0000000404047c24 */ /* 0x000fc8000f8e02ff */
[----:B------:R-:W-:Y:S01]  /*14840*/  IMAD.WIDE.U32 R2, R0, UR4, R2 ;  /* 0x0000000400027c25 */ /* 0x000fe2000f8e0002 */
[----:B------:R-:W-:-:S03]  /*14850*/  @UP0 ULDC UR4, c[0x0][0x44c] ;  /* 0x0001130000040ab9 */ /* 0x000fc60000000800 */
[----:B------:R-:W-:-:S04]  /*14860*/  IMAD R4, R0, UR5, R4 ;  /* 0x0000000500047c24 */ /* 0x000fc8000f8e0204 */
[----:B------:R-:W-:Y:S02]  /*14870*/  IMAD.IADD R3, R3, 0x1, R4 ;  /* 0x0000000103037824 */ /* 0x000fe400078e0204 */
[----:B0-----:R-:W-:Y:S01]  /*14880*/  IMAD.SHL.U32 R21, R21, 0x20, RZ ;  /* 0x0000002015157824 */ /* 0x001fe200078e00ff */
[----:B--2---:R-:W-:-:S04]  /*14890*/  LOP3.LUT R20, R20, 0x7f, RZ, 0xc0, !PT ;  /* 0x0000007f14147812 */ /* 0x004fc800078ec0ff */
[----:B------:R-:W-:Y:S02]  /*148a0*/  LOP3.LUT R21, R21, 0x60, RZ, 0xc0, !PT ;  /* 0x0000006015157812 */ /* 0x000fe400078ec0ff */
[----:B------:R-:W-:-:S04]  /*148b0*/  SHF.R.U32.HI R20, RZ, 0x2, R20 ;  /* 0x00000002ff147819 */ /* 0x000fc80000011614 */
[----:B------:R-:W-:-:S05]  /*148c0*/  LOP3.LUT R20, R20, R21, RZ, 0xfc, !PT ;  /* 0x0000001514147212 */ /* 0x000fca00078efcff */
[----:B------:R-:W-:-:S04]  /*148d0*/  VIADD R0, R20, UR38 ;  /* 0x0000002614007c36 */ /* 0x000fc80008000000 */
[----:B------:R-:W-:Y:S01]  /*148e0*/  @P0 IMAD.HI.U32 R5, R0, UR4, RZ ;  /* 0x0000000400050c27 */ /* 0x000fe2000f8e00ff */
[----:B------:R-:W-:Y:S01]  /*148f0*/  PLOP3.LUT P0, PT, PT, PT, UP0, 0x80, 0x0 ;  /* 0x000000000000781c */ /* 0x000fe20003f0f008 */
[----:B------:R-:W-:Y:S02]  /*14900*/  @UP0 ULDC UR4, c[0x0][0x450] ;  /* 0x0001140000040ab9 */ /* 0x000fe40000000800 */
[----:B------:R-:W-:Y:S01]  /*14910*/  IMAD.MOV.U32 R4, RZ, RZ, R0 ;  /* 0x000000ffff047224 */ /* 0x000fe200078e0000 */
[----:B------:R-:W0:Y:S09]  /*14920*/  S2R R20, SR_TID.X ;  /* 0x0000000000147919 */ /* 0x000e320000002100 */
[----:B------:R-:W-:Y:S01]  /*14930*/  @P0 SHF.R.U32.HI R4, RZ, UR4, R5 ;  /* 0x00000004ff040c19 */ /* 0x000fe20008011605 */
[----:B------:R-:W-:-:S04]  /*14940*/  ULDC.64 UR4, c[0x0][0x2d0] ;  /* 0x0000b40000047ab9 */ /* 0x000fc80000000a00 */
[----:B------:R-:W-:-:S04]  /*14950*/  IMAD.MOV R5, RZ, RZ, -R4 ;  /* 0x000000ffff057224 */ /* 0x000fc800078e0a04 */
[----:B---3--:R-:W-:Y:S01]  /*14960*/  IMAD R0, R6, R5, R0 ;  /* 0x0000000506007224 */ /* 0x008fe200078e0200 */
        /* <DEDUP_REMOVED lines=12> */
[----:B------:R-:W-:Y:S01]  /*14a30*/  ULDC UR4, c[0x0][0x2b8] ;  /* 0x0000ae0000047ab9 */ /* 0x000fe20000000800 */
[----:B0-----:R-:W-:Y:S02]  /*14a40*/  LOP3.LUT R20, R20, 0x7f, RZ, 0xc0, !PT ;  /* 0x0000007f14147812 */ /* 0x001fe400078ec0ff */
[----:B------:R-:W-:Y:S01]  /*14a50*/  IADD3.X R4, R3, UR5, R4, P0, !PT ;  /* 0x0000000503047c10 */ /* 0x000fe200087fe404 */
[----:B------:R-:W-:Y:S01]  /*14a60*/  UMOV UR5, 0xffffffff ;  /* 0xffffffff00057882 */ /* 0x000fe20000000000 */
[----:B------:R-:W-:Y:S02]  /*14a70*/  ISETP.GE.AND P3, PT, R31, UR4, PT ;  /* 0x000000041f007c0c */ /* 0x000fe4000bf66270 */
[----:B------:R-:W-:-:S02]  /*14a80*/  ISETP.GE.AND P2, PT, R9, UR4, PT ;  /* 0x0000000409007c0c */ /* 0x000fc4000bf46270 */
[----:B------:R-:W-:Y:S02]  /*14a90*/  ISETP.GE.AND P0, PT, R8, UR4, PT ;  /* 0x0000000408007c0c */ /* 0x000fe4000bf06270 */
[----:B------:R-:W-:Y:S01]  /*14aa0*/  SHF.R.U32.HI R9, RZ, 0x2, R20 ;  /* 0x00000002ff097819 */ /* 0x000fe20000011614 */
[----:B-1----:R-:W-:Y:S10]  /*14ab0*/  BRA.DIV UR5, `(.L_x_5064) ;  /* 0x00000046052c7947 */ /* 0x002ff4000b800000 */
[----:B------:R-:W0:Y:S01]  /*14ac0*/  SHFL.IDX PT, R3, R0, RZ, 0x1c1f ;  /* 0x001c1fff00037589 */ /* 0x000e2200000e0000 */
[----:B------:R-:W-:Y:S02]  /*14ad0*/  IMAD R5, R6, UR37, RZ ;  /* 0x0000002506057c24 */ /* 0x000fe4000f8e02ff */
[----:B------:R-:W-:Y:S01]  /*14ae0*/  VIADD R6, R9, UR38 ;  /* 0x0000002609067c36 */ /* 0x000fe20008000000 */
        /* <DEDUP_REMOVED lines=37> */
.L_x_5160:
        /* <DEDUP_REMOVED lines=10> */
[----:B------:R2:W-:Y:S04]  /*14de0*/  LDGSTS.E.BYPASS.LTC128B.128 [R7+0x1bc00], desc[UR56][R2.64+0x40], !P2 ;  /* 0x1bc0004002077fae */ /* 0x0005e8000d101d78 */
[----:B------:R2:W-:Y:S02]  /*14df0*/  LDGSTS.E.BYPASS.LTC128B.128 [R7+0x1dc00], desc[UR56][R2.64+0x80], !P0 ;  /* 0x1dc0008002077fae */ /* 0x0005e4000c101d78 */
.L_x_5066:
[----:B------:R-:W-:Y:S05]  /*14e00*/  BSYNC B0 ;  /* 0x0000000000007941 */ /* 0x000fea0003800000 */
.L_x_5065:
[----:B------:R-:W-:Y:S01]  /*14e10*/  NOP ;  /* 0x0000000000007918 */ /* 0x000fe20000000000 */
[----:B------:R-:W-:-:S13]  /*14e20*/  PLOP3.LUT P0, PT, PT, PT, PT, 0x80, 0x0 ;  /* 0x000000000000781c */ /* 0x000fda0003f0f070 */
.L_x_5067:
        /* <DEDUP_REMOVED lines=18> */
.L_x_5161:
[----:B------:R-:W-:Y:S05]  /*14f50*/  BSYNC B0 ;  /* 0x0000000000007941 */ /* 0x000fea0003800000 */
.L_x_5068:
[----:B------:R-:W-:-:S04]  /*14f60*/  UIADD3 UR4, UR40, -0x2, URZ ;  /* 0xfffffffe28047890 */ /* 0x000fc8000fffe03f */
[----:B------:R-:W-:-:S06]  /*14f70*/  UISETP.GE.AND UP0, UPT, UR4, UR41, UPT ;  /* 0x000000290400728c */ /* 0x000fcc000bf06270 */
[----:B------:R-:W-:-:S13]  /*14f80*/  PLOP3.LUT P0, PT, PT, PT, UP0, 0x80, 0x0 ;  /* 0x000000000000781c */ /* 0x000fda0003f0f008 */
[----:B------:R-:W-:Y:S05]  /*14f90*/  @!P0 BRA `(.L_x_5070) ;  /* 0x00000014005c8947 */ /* 0x000fea0003800000 */
[----:B------:R-:W-:Y:S02]  /*14fa0*/  IMAD.MOV.U32 R5, RZ, RZ, R24 ;  /* 0x000000ffff057224 */ /* 0x000fe400078e0018 */
[----:B------:R-:W-:Y:S02]  /*14fb0*/  IMAD.MOV.U32 R6, RZ, RZ, R26 ;  /* 0x000000ffff067224 */ /* 0x000fe400078e001a */
[----:B------:R-:W-:-:S07]  /*14fc0*/  IMAD.U32 R21, RZ, RZ, UR4 ;  /* 0x00000004ff157e24 */ /* 0x000fce000f8e00ff */
.L_x_5090:
[----:B01----:R-:W1:Y:S01]  /*14fd0*/  LDC R3, c[0x0][0x430] ;  /* 0x00010c00ff037b82 */ /* 0x003e620000000800 */
[----:B------:R-:W0:Y:S01]  /*14fe0*/  S2R R2, SR_TID.X ;  /* 0x0000000000027919 */ /* 0x000e220000002100 */
[----:B------:R-:W-:Y:S05]  /*14ff0*/  YIELD ;  /* 0x0000000000007946 */ /* 0x000fea0003800000 */
[----:B------:R-:W-:Y:S01]  /*15000*/  ULDC UR4, c[0x0][0x430] ;  /* 0x00010c0000047ab9 */ /* 0x000fe20000000800 */
[----:B-1----:R-:W-:Y:S02]  /*15010*/  ISETP.NE.AND P0, PT, R3, 0x1, PT ;  /* 0x000000010300780c */ /* 0x002fe40003f05270 */
[C---:B0-2---:R-:W-:Y:S01]  /*15020*/  LOP3.LUT R0, R2.reuse, 0x7f, RZ, 0xc0, !PT ;  /* 0x0000007f02007812 */ /* 0x045fe200078ec0ff */
[----:B------:R-:W-:-:S10]  /*15030*/  IMAD.SHL.U32 R2, R2, 0x20, RZ ;  /* 0x0000002002027824 */ /* 0x000fd400078e00ff */
[----:B------:R-:W0:Y:S01]  /*15040*/  @P0 LDC R4, c[0x0][0x434] ;  /* 0x00010d00ff040b82 */ /* 0x000e220000000800 */
[----:B------:R-:W-:Y:S02]  /*15050*/  SHF.R.U32.HI R3, RZ, 0x2, R0 ;  /* 0x00000002ff037819 */ /* 0x000fe40000011600 */
[----:B------:R-:W-:-:S03]  /*15060*/  LOP3.LUT R2, R2, 0x60, RZ, 0xc0, !PT ;  /* 0x0000006002027812 */ /* 0x000fc600078ec0ff */
[----:B------:R-:W-:Y:S02]  /*15070*/  IMAD R3, R21, 0x80, R3 ;  /* 0x0000008015037824 */ /* 0x000fe400078e0203 */
[----:B------:R-:W1:Y:S03]  /*15080*/  @P0 LDC R0, c[0x0][0x438] ;  /* 0x00010e00ff000b82 */ /* 0x000e660000000800 */
[----:B------:R-:W-:-:S05]  /*15090*/  IADD3 R3, R2, UR36, R3 ;  /* 0x0000002402037c10 */ /* 0x000fca000fffe003 */
        /* <DEDUP_REMOVED lines=15> */
[----:B------:R-:W-:Y:S02]  /*15190*/  IMAD.U32 R10, RZ, RZ, UR42 ;  /* 0x0000002aff0a7e24 */ /* 0x000fe4000f8e00ff */
[----:B------:R-:W-:Y:S02]  /*151a0*/  VIADD R24, R5, 0x1 ;  /* 0x0000000105187836 */ /* 0x000fe40000000000 */
[----:B------:R-:W-:Y:S01]  /*151b0*/  IMAD.MOV.U32 R0, RZ, RZ, R21 ;  /* 0x000000ffff007224 */ /* 0x000fe200078e0015 */
[----:B------:R-:W-:Y:S01]  /*151c0*/  ISETP.NE.AND P2, PT, R10, 0x3, PT ;  /* 0x000000030a00780c */ /* 0x000fe20003f45270 */
[----:B------:R-:W-:Y:S01]  /*151d0*/  VIADD R21, R21, 0xffffffff ;  /* 0xffffffff15157836 */ /* 0x000fe20000000000 */
[----:B------:R-:W-:Y:S02]  /*151e0*/  ISETP.NE.AND P0, PT, R24, 0x2, PT ;  /* 0x000000021800780c */ /* 0x000fe40003f05270 */
[----:B------:R-:W-:-:S02]  /*151f0*/  ISETP.GT.AND P1, PT, R0, UR41, PT ;  /* 0x0000002900007c0c */ /* 0x000fc4000bf24270 */
[----:B------:R-:W-:Y:S02]  /*15200*/  SEL R26, RZ, 0x1, P0 ;  /* 0x00000001ff1a7807 */ /* 0x000fe40000000000 */
[----:B------:R-:W-:Y:S02]  /*15210*/  SEL R24, R24, RZ, P0 ;  /* 0x000000ff18187207 */ /* 0x000fe40000000000 */
[----:B------:R-:W-:Y:S02]  /*15220*/  LOP3.LUT R26, R6, R26, RZ, 0x3c, !PT ;  /* 0x0000001a061a7212 */ /* 0x000fe400078e3cff */
[----:B--2---:R-:W-:Y:S01]  /*15230*/  SHF.R.S32.HI R10, RZ, 0x1f, R8 ;  /* 0x0000001fff0a7819 */ /* 0x004fe20000011408 */
[----:B------:R-:W-:Y:S06]  /*15240*/  @!P2 BRA `(.L_x_5071) ;  /* 0x000000000004a947 */ /* 0x000fec0003800000 */
[----:B------:R-:W-:Y:S01]  /*15250*/  BPT.TRAP 0x1 ;  /* 0x000000040000795c */ /* 0x000fe20000300000 */
.L_x_5071:
[----:B------:R-:W-:Y:S01]  /*15260*/  IMAD R4, R24, 0x8, R23 ;  /* 0x0000000818047824 */ /* 0x000fe200078e0217 */
[----:B------:R-:W-:Y:S01]  /*15270*/  SHF.L.U32 R20, R26, 0x1f, RZ ;  /* 0x0000001f1a147819 */ /* 0x000fe200000006ff */
[----:B------:R-:W-:Y:S01]  /*15280*/  BSSY B0, `(.L_x_5072) ;  /* 0x0000004000007945 */ /* 0x000fe20003800000 */
[----:B------:R-:W-:Y:S02]  /*15290*/  SHF.R.S32.HI R9, RZ, 0x1f, R7 ;  /* 0x0000001fff097819 */ /* 0x000fe40000011407 */
[----:B------:R-:W0:Y:S02]  /*152a0*/  SYNCS.PHASECHK.TRANS64.TRYWAIT P0, [R4+URZ+0x2a880], R20 ;  /* 0x02a88014040075a7 */ /* 0x000e24000800017f */
[----:B0-----:R-:W-:Y:S05]  /*152b0*/  @!P0 BRA `(.L_x_5073) ;  /* 0x00000040009c8947 */ /* 0x001fea0003800000 */
.L_x_5162:
[----:B------:R-:W-:Y:S05]  /*152c0*/  BSYNC B0 ;  /* 0x0000000000007941 */ /* 0x000fea0003800000 */
.L_x_5072:
[----:B------:R-:W2:Y:S01]  /*152d0*/  LDL R14, [R1] ;  /* 0x00000000010e7983 */ /* 0x000ea20000100800 */
[----:B------:R-:W-:Y:S01]  /*152e0*/  ULDC.64 UR4, c[0x0][0x328] ;  /* 0x0000ca0000047ab9 */ /* 0x000fe20000000a00 */
[----:B------:R-:W1:Y:S01]  /*152f0*/  LDC R11, c[0x0][0x2f4] ;  /* 0x0000bd00ff0b7b82 */ /* 0x000e620000000800 */
[----:B------:R-:W-:Y:S01]  /*15300*/  IMAD R0, R9, UR4, RZ ;  /* 0x0000000409007c24 */ /* 0x000fe2000f8e02ff */
[----:B------:R-:W-:Y:S01]  /*15310*/  ULDC.64 UR6, c[0x0][0x318] ;  /* 0x0000c60000067ab9 */ /* 0x000fe20000000a00 */
[----:B------:R-:W-:Y:S01]  /*15320*/  IMAD.WIDE.U32 R2, R7, UR4, RZ ;  /* 0x0000000407027c25 */ /* 0x000fe2000f8e00ff */
[C---:B------:R-:W-:Y:S02]  /*15330*/  LOP3.LUT R13, R31.reuse, 0x80, RZ, 0xfc, !PT ;  /* 0x000000801f0d7812 */ /* 0x040fe400078efcff */
[----:B------:R-:W-:Y:S01]  /*15340*/  LOP3.LUT R12, R31, 0x40, RZ, 0xfc, !PT ;  /* 0x000000401f0c7812 */ /* 0x000fe200078efcff */
        /* <DEDUP_REMOVED lines=11> */
[-C--:B------:R-:W-:Y:S01]  /*15400*/  ISETP.GE.AND P3, PT, R12, R11.reuse, PT ;  /* 0x0000000b0c00720c */ /* 0x080fe20003f66270 */
[----:B------:R-:W-:Y:S01]  /*15410*/  IMAD.WIDE.U32 R2, R18, UR4, R2 ;  /* 0x0000000412027c25 */ /* 0x000fe2000f8e0002 */
[----:B------:R-:W-:Y:S01]  /*15420*/  UMOV UR4, 0xffffffff ;  /* 0xffffffff00047882 */ /* 0x000fe20000000000 */
[----:B------:R-:W-:-:S02]  /*15430*/  ISETP.GE.AND P4, PT, R31, R11, PT ;  /* 0x0000000b1f00720c */ /* 0x000fc40003f86270 */
[----:B------:R-:W-:-:S04]  /*15440*/  IADD3 R25, P0, R2, UR6, RZ ;  /* 0x0000000602197c10 */ /* 0x000fc8000ff1e0ff */
[----:B------:R-:W-:Y:S01]  /*15450*/  IADD3.X R27, R27, UR7, R3, P0, !PT ;  /* 0x000000071b1b7c10 */ /* 0x000fe200087fe403 */
[----:B--2---:R-:W-:Y:S01]  /*15460*/  IMAD R35, R24, 0x6000, R14 ;  /* 0x0000600018237824 */ /* 0x004fe200078e020e */
[----:B------:R-:W-:Y:S07]  /*15470*/  BRA.DIV UR4, `(.L_x_5074) ;  /* 0x0000004204407947 */ /* 0x000fee000b800000 */
        /* <DEDUP_REMOVED lines=24> */
.L_x_5172:
        /* <DEDUP_REMOVED lines=10> */
.L_x_5075:
        /* <DEDUP_REMOVED lines=11> */
.L_x_5076:
[----:B------:R2:W-:Y:S01]  /*15750*/  SYNCS.ARRIVE.TRANS64.A1T0 RZ, [R4+URZ+0x2a870], RZ ;  /* 0x02a870ff04ff79a7 */ /* 0x0005e2000810003f */
[----:B------:R-:W-:Y:S05]  /*15760*/  @!P3 BRA `(.L_x_5077) ;  /* 0x000000000004b947 */ /* 0x000fea0003800000 */
[----:B------:R-:W-:Y:S01]  /*15770*/  BPT.TRAP 0x1 ;  /* 0x000000040000795c */ /* 0x000fe20000300000 */
.L_x_5077:
[----:B------:R-:W3:Y:S01]  /*15780*/  SYNCS.PHASECHK.TRANS64.TRYWAIT P0, [R4+URZ+0x2a840], R20 ;  /* 0x02a84014040075a7 */ /* 0x000ee2000800017f */
[----:B------:R-:W-:Y:S04]  /*15790*/  BSSY B0, `(.L_x_5078) ;  /* 0x0000002000007945 */ /* 0x000fe80003800000 */
[----:B---3--:R-:W-:Y:S05]  /*157a0*/  @!P0 BRA `(.L_x_5079) ;  /* 0x0000004000a88947 */ /* 0x008fea0003800000 */
.L_x_5173:
[----:B------:R-:W-:Y:S05]  /*157b0*/  BSYNC B0 ;  /* 0x0000000000007941 */ /* 0x000fea0003800000 */
.L_x_5078:
[----:B------:R-:W-:Y:S01]  /*157c0*/  ULDC.64 UR4, c[0x0][0x300] ;  /* 0x0000c00000047ab9 */ /* 0x000fe20000000a00 */
[----:B------:R-:W4:Y:S01]  /*157d0*/  LDC R11, c[0x0][0x2f4] ;  /* 0x0000bd00ff0b7b82 */ /* 0x000f220000000800 */
[----:B------:R-:W-:Y:S01]  /*157e0*/  IMAD R9, R9, UR4, RZ ;  /* 0x0000000409097c24 */ /* 0x000fe2000f8e02ff */
[----:B------:R-:W-:Y:S01]  /*157f0*/  ULDC.64 UR6, c[0x0][0x2e8] ;  /* 0x0000ba0000067ab9 */ /* 0x000fe20000000a00 */
[----:B------:R-:W-:Y:S01]  /*15800*/  IMAD.WIDE.U32 R2, R7, UR4, RZ ;  /* 0x0000000407027c25 */ /* 0x000fe2000f8e00ff */
        /* <DEDUP_REMOVED lines=13> */
[-C--:B----4-:R-:W-:Y:S02]  /*158e0*/  ISETP.GE.AND P2, PT, R13, R11.reuse, PT ;  /* 0x0000000b0d00720c */ /* 0x090fe40003f46270 */
[----:B------:R-:W-:Y:S01]  /*158f0*/  IMAD R8, R18, UR5, R8 ;  /* 0x0000000512087c24 */ /* 0x000fe2000f8e0208 */
[----:B------:R-:W-:Y:S02]  /*15900*/  IADD3 R7, P0, R2, UR6, RZ ;  /* 0x0000000602077c10 */ /* 0x000fe4000ff1e0ff */
[----:B------:R-:W-:-:S02]  /*15910*/  ISETP.GE.AND P3, PT, R12, R11, PT ;  /* 0x0000000b0c00720c */ /* 0x000fc40003f66270 */
[----:B------:R-:W-:Y:S02]  /*15920*/  IADD3.X R8, R8, UR7, R3, P0, !PT ;  /* 0x0000000708087c10 */ /* 0x000fe400087fe403 */
[----:B------:R-:W-:Y:S01]  /*15930*/  ISETP.GE.AND P4, PT, R31, R11, PT ;  /* 0x0000000b1f00720c */ /* 0x000fe20003f86270 */
[----:B------:R-:W-:-:S12]  /*15940*/  BRA.DIV UR4, `(.L_x_5080) ;  /* 0x0000004204547947 */ /* 0x000fd8000b800000 */
        /* <DEDUP_REMOVED lines=23> */
.L_x_5183:
        /* <DEDUP_REMOVED lines=10> */
.L_x_5081:
        /* <DEDUP_REMOVED lines=11> */
.L_x_5082:
[----:B------:R-:W-:Y:S01]  /*15c10*/  IMAD.U32 R0, RZ, RZ, UR43 ;  /* 0x0000002bff007e24 */ /* 0x000fe2000f8e00ff */
[----:B------:R0:W-:Y:S04]  /*15c20*/  SYNCS.ARRIVE.TRANS64.A1T0 RZ, [R4+URZ+0x2a830], RZ ;  /* 0x02a830ff04ff79a7 */ /* 0x0001e8000810003f */
[----:B------:R-:W-:-:S13]  /*15c30*/  ISETP.NE.AND P0, PT, R0, 0x3, PT ;  /* 0x000000030000780c */ /* 0x000fda0003f05270 */
[----:B0-----:R-:W-:Y:S05]  /*15c40*/  @!P0 BRA `(.L_x_5083) ;  /* 0x0000000000048947 */ /* 0x001fea0003800000 */
[----:B------:R-:W-:Y:S01]  /*15c50*/  BPT.TRAP 0x1 ;  /* 0x000000040000795c */ /* 0x000fe20000300000 */
.L_x_5083:
[----:B------:R-:W-:Y:S01]  /*15c60*/  LOP3.LUT R2, R6, 0x1, RZ, 0x3c, !PT ;  /* 0x0000000106027812 */ /* 0x000fe200078e3cff */
[----:B------:R-:W-:Y:S01]  /*15c70*/  IMAD R0, R5, 0x8, R23 ;  /* 0x0000000805007824 */ /* 0x000fe200078e0217 */
[----:B------:R-:W-:Y:S02]  /*15c80*/  BSSY B0, `(.L_x_5084) ;  /* 0x0000004000007945 */ /* 0x000fe40003800000 */
[----:B------:R-:W-:-:S04]  /*15c90*/  SHF.L.U32 R2, R2, 0x1f, RZ ;  /* 0x0000001f02027819 */ /* 0x000fc800000006ff */
[----:B------:R-:W0:Y:S02]  /*15ca0*/  SYNCS.PHASECHK.TRANS64.TRYWAIT P2, [R0+URZ+0x2a870], R2 ;  /* 0x02a87002000075a7 */ /* 0x000e24000804017f */
[----:B0-----:R-:W-:Y:S05]  /*15cb0*/  @!P2 BRA `(.L_x_5085) ;  /* 0x0000004000a8a947 */ /* 0x001fea0003800000 */
.L_x_5184:
[----:B------:R-:W-:Y:S05]  /*15cc0*/  BSYNC B0 ;  /* 0x0000000000007941 */ /* 0x000fea0003800000 */
.L_x_5084:
[----:B------:R-:W-:-:S05]  /*15cd0*/  IMAD.U32 R3, RZ, RZ, UR42 ;  /* 0x0000002aff037e24 */ /* 0x000fca000f8e00ff */
[----:B------:R-:W-:-:S13]  /*15ce0*/  ISETP.NE.AND P2, PT, R3, 0x3, PT ;  /* 0x000000030300780c */ /* 0x000fda0003f45270 */
[----:B------:R-:W-:Y:S05]  /*15cf0*/  @!P2 BRA `(.L_x_5086) ;  /* 0x000000000004a947 */ /* 0x000fea0003800000 */
[----:B------:R-:W-:Y:S01]  /*15d00*/  BPT.TRAP 0x1 ;  /* 0x000000040000795c */ /* 0x000fe20000300000 */
.L_x_5086:
[----:B------:R-:W-:Y:S01]  /*15d10*/  SHF.L.U32 R3, R6, 0x1f, RZ ;  /* 0x0000001f06037819 */ /* 0x000fe200000006ff */
[----:B------:R-:W-:-:S03]  /*15d20*/  IMAD R2, R5, 0x6000, RZ ;  /* 0x0000600005027824 */ /* 0x000fc600078e02ff */
[----:B------:R-:W0:Y:S02]  /*15d30*/  SYNCS.PHASECHK.TRANS64.TRYWAIT P2, [R0+URZ+0x2a860], R3 ;  /* 0x02a86003000075a7 */ /* 0x000e24000804017f */
[----:B0-----:R-:W-:Y:S05]  /*15d40*/  @!P2 BRA `(.L_x_5087) ;  /* 0x000000400098a947 */ /* 0x001fea0003800000 */
.L_x_5185:
[----:B------:R-:W-:Y:S01]  /*15d50*/  LOP3.LUT R3, R2, R22, RZ, 0xfc, !PT ;  /* 0x0000001602037212 */ /* 0x000fe200078efcff */
[----:B------:R-:W-:Y:S05]  /*15d60*/  WARPSYNC.ALL ;  /* 0x0000000000007948 */ /* 0x000fea0003800000 */
[----:B------:R-:W-:Y:S01]  /*15d70*/  IMAD.IADD R3, R23, 0x1, R3 ;  /* 0x0000000117037824 */ /* 0x000fe200078e0203 */
[----:B------:R-:W-:Y:S01]  /*15d80*/  LOP3.LUT R12, R22, 0x2800, RZ, 0xfc, !PT ;  /* 0x00002800160c7812 */ /* 0x000fe200078efcff */
[----:B------:R-:W5:Y:S04]  /*15d90*/  LDL R13, [R1+0x4] ;  /* 0x00000400010d7983 */ /* 0x000f680000100800 */
        /* <DEDUP_REMOVED lines=109> */
.L_x_5088:
[----:B--2---:R2:W-:Y:S01]  /*16470*/  SYNCS.ARRIVE.TRANS64.A1T0 RZ, [R0+URZ+0x2a850], RZ ;  /* 0x02a850ff00ff79a7 */ /* 0x0045e2000810003f */
[----:B------:R-:W-:Y:S06]  /*16480*/  BAR.SYNC.DEFER_BLOCKING 0x2, 0x80 ;  /* 0x0082000000007b1d */ /* 0x000fec0000010000 */
[----:B------:R-:W-:Y:S05]  /*16490*/  @!P0 BRA `(.L_x_5089) ;  /* 0x0000000000048947 */ /* 0x000fea0003800000 */
[----:B------:R-:W-:Y:S01]  /*164a0*/  BPT.TRAP 0x1 ;  /* 0x000000040000795c */ /* 0x000fe20000300000 */
.L_x_5089:
[----:B--2---:R-:W-:Y:S02]  /*164b0*/  VIADD R0, R0, 0x2a880 ;  /* 0x0002a88000007836 */ /* 0x004fe40000000000 */
[----:B------:R-:W-:Y:S02]  /*164c0*/  IMAD.MOV.U32 R5, RZ, RZ, R24 ;  /* 0x000000ffff057224 */ /* 0x000fe400078e0018 */
[----:B------:R-:W-:Y:S01]  /*164d0*/  IMAD.MOV.U32 R6, RZ, RZ, R26 ;  /* 0x000000ffff067224 */ /* 0x000fe200078e001a */
[----:B------:R-:W-:-:S04]  /*164e0*/  PRMT R0, R33, 0x654, R0 ;  /* 0x0000065421007816 */ /* 0x000fc80000000000 */
[----:B------:R2:W-:Y:S01]  /*164f0*/  SYNCS.ARRIVE.TRANS64.RED.A1T0 RZ, [R0+URZ], RZ ;  /* 0x000000ff00ff79a7 */ /* 0x0005e2000810043f */
[----:B------:R-:W-:Y:S05]  /*16500*/  @P1 BRA `(.L_x_5090) ;  /* 0xffffffe800b01947 */ /* 0x000fea000383ffff */
.L_x_5070:
[----:B0-2---:R-:W0:Y:S01]  /*16510*/  S2R R0, SR_TID.X ;  /* 0x0000000000007919 */ /* 0x005e220000002100 */
        /* <DEDUP_REMOVED lines=18> */
.L_x_5092:
[----:B------:R-:W-:Y:S05]  /*16640*/  BSYNC B0 ;  /* 0x0000000000007941 */ /* 0x000fea0003800000 */
.L_x_5091:
[----:B------:R-:W-:Y:S05]  /*16650*/  @!P0 BRA `(.L_x_5093) ;  /* 0x0000000000048947 */ /* 0x000fea0003800000 */
[----:B------:R-:W-:Y:S01]  /*16660*/  BPT.TRAP 0x1 ;  /* 0x000000040000795c */ /* 0x000fe20000300000 */
.L_x_5093:
[----:B------:R-:W-:Y:S01]  /*16670*/  LOP3.LUT R3, R26, 0x1, RZ, 0x3c, !PT ;  /* 0x000000011a037812 */ /* 0x000fe200078e3cff */
[----:B------:R-:W-:Y:S01]  /*16680*/  IMAD R2, R24, 0x8, R23 ;  /* 0x0000000818027824 */ /* 0x000fe200078e0217 */
[----:B------:R-:W-:Y:S02]  /*16690*/  BSSY B0, `(.L_x_5094) ;  /* 0x0000004000007945 */ /* 0x000fe40003800000 */
[----:B------:R-:W-:-:S04]  /*166a0*/  SHF.L.U32 R3, R3, 0x1f, RZ ;  /* 0x0000001f03037819 */ /* 0x000fc800000006ff */
[----:B------:R-:W0:Y:S02]  /*166b0*/  SYNCS.PHASECHK.TRANS64.TRYWAIT P1, [R2+URZ+0x2a870], R3 ;  /* 0x02a87003020075a7 */ /* 0x000e24000802017f */
[----:B0-----:R-:W-:Y:S05]  /*166c0*/  @!P1 BRA `(.L_x_5095) ;  /* 0x00000038004c9947 */ /* 0x001fea0003800000 */
.L_x_5186:
[----:B------:R-:W-:Y:S05]  /*166d0*/  BSYNC B0 ;  /* 0x0000000000007941 */ /* 0x000fea0003800000 */
.L_x_5094:
[----:B------:R-:W-:-:S05]  /*166e0*/  IMAD.U32 R0, RZ, RZ, UR42 ;  /* 0x0000002aff007e24 */ /* 0x000fca000f8e00ff */
[----:B------:R-:W-:-:S13]  /*166f0*/  ISETP.NE.AND P1, PT, R0, 0x3, PT ;  /* 0x000000030000780c */ /* 0x000fda0003f25270 */
[----:B------:R-:W-:Y:S05]  /*16700*/  @!P1 BRA `(.L_x_5096) ;  /* 0x0000000000049947 */ /* 0x000fea0003800000 */
[----:B------:R-:W-:Y:S01]  /*16710*/  BPT.TRAP 0x1 ;  /* 0x000000040000795c */ /* 0x000fe20000300000 */
.L_x_5096:
[----:B0-----:R-:W-:-:S04]  /*16720*/  SHF.L.U32 R3, R26, 0x1f, RZ ;  /* 0x0000001f1a037819 */ /* 0x001fc800000006ff */
[----:B------:R-:W0:Y:S02]  /*16730*/  SYNCS.PHASECHK.TRANS64.TRYWAIT P1, [R2+URZ+0x2a860], R3 ;  /* 0x02a86003020075a7 */ /* 0x000e24000802017f */
[----:B0-----:R-:W-:Y:S05]  /*16740*/  @!P1 BRA `(.L_x_5097) ;  /* 0x0000003800409947 */ /* 0x001fea0003800000 */
.L_x_5187:
[----:B0-----:R-:W-:Y:S01]  /*16750*/  IMAD R3, R24, 0x6000, RZ ;  /* 0x0000600018037824 */ /* 0x001fe200078e02ff */
[----:B------:R-:W-:Y:S05]  /*16760*/  WARPSYNC.ALL ;  /* 0x0000000000007948 */ /* 0x000fea0003800000 */
[----:B------:R-:W-:Y:S01]  /*16770*/  LOP3.LUT R0, R3, R22, RZ, 0xfc, !PT ;  /* 0x0000001603007212 */ /* 0x000fe200078efcff */
[----:B------:R-:W2:Y:S01]  /*16780*/  LDL R15, [R1+0x4] ;  /* 0x00000400010f7983 */ /* 0x000ea20000100800 */
[----:B------:R-:W-:-:S03]  /*16790*/  LOP3.LUT R14, R22, 0x2800, RZ, 0xfc, !PT ;  /* 0x00002800160e7812 */ /* 0x000fc600078efcff */
[----:B------:R-:W-:Y:S01]  /*167a0*/  IMAD.IADD R12, R23, 0x1, R0 ;  /* 0x00000001170c7824 */ /* 0x000fe200078e0200 */
[----:B------:R-:W-:-:S04]  /*167b0*/  IADD3 R0, R17, R3, R37 ;  /* 0x0000000311007210 */ /* 0x000fc80007ffe025 */
        /* <DEDUP_REMOVED lines=108> */
.L_x_5098:
[----:B--2---:R2:W-:Y:S01]  /*16e80*/  SYNCS.ARRIVE.TRANS64.A1T0 RZ, [R2+URZ+0x2a850], RZ ;  /* 0x02a850ff02ff79a7 */ /* 0x0045e2000810003f */
[----:B------:R-:W-:Y:S06]  /*16e90*/  BAR.SYNC.DEFER_BLOCKING 0x2, 0x80 ;  /* 0x0082000000007b1d */ /* 0x000fec0000010000 */
[----:B------:R-:W-:Y:S05]  /*16ea0*/  @!P0 BRA `(.L_x_5099) ;  /* 0x0000000000048947 */ /* 0x000fea0003800000 */
[----:B------:R-:W-:Y:S01]  /*16eb0*/  BPT.TRAP 0x1 ;  /* 0x000000040000795c */ /* 0x000fe20000300000 */
.L_x_5099:
[----:B--2---:R-:W-:Y:S02]  /*16ec0*/  VIADD R2, R2, 0x2a880 ;  /* 0x0002a88002027836 */ /* 0x004fe40000000000 */
[----:B------:R-:W-:-:S03]  /*16ed0*/  VIADD R24, R24, 0x1 ;  /* 0x0000000118187836 */ /* 0x000fc60000000000 */
[----:B------:R-:W-:Y:S02]  /*16ee0*/  PRMT R2, R33, 0x654, R2 ;  /* 0x0000065421027816 */ /* 0x000fe40000000002 */
[C---:B------:R-:W-:Y:S02]  /*16ef0*/  ISETP.NE.AND P0, PT, R24.reuse, 0x2, PT ;  /* 0x000000021800780c */ /* 0x040fe40003f05270 */
[----:B------:R2:W-:Y:S02]  /*16f00*/  SYNCS.ARRIVE.TRANS64.RED.A1T0 RZ, [R2+URZ], RZ ;  /* 0x000000ff02ff79a7 */ /* 0x0005e4000810043f */
[----:B------:R-:W-:Y:S02]  /*16f10*/  SEL R3, RZ, 0x1, P0 ;  /* 0x00000001ff037807 */ /* 0x000fe40000000000 */
[----:B------:R-:W-:Y:S02]  /*16f20*/  SEL R24, R24, RZ, P0 ;  /* 0x000000ff18187207 */ /* 0x000fe40000000000 */
[----:B------:R-:W-:-:S07]  /*16f30*/  LOP3.LUT R26, R26, R3, RZ, 0x3c, !PT ;  /* 0x000000031a1a7212 */ /* 0x000fce00078e3cff */
.L_x_5040:
[----:B------:R-:W-:Y:S05]  /*16f40*/  BSYNC B7 ;  /* 0x0000000000077941 */ /* 0x000fea0003800000 */
.L_x_5038:
[----:B------:R-:W-:-:S13]  /*16f50*/  LOP3.LUT P0, RZ, R30, 0x80, RZ, 0xc0, !PT ;  /* 0x000000801eff7812 */ /* 0x000fda000780c0ff */
[----:B------:R-:W-:Y:S05]  /*16f60*/  @!P0 BRA `(.L_x_5100) ;  /* 0x0000000000208947 */ /* 0x000fea0003800000 */
[----:B------:R-:W3:Y:S08]  /*16f70*/  S2UR UR4, SR_CgaCtaId ;  /* 0x00000000000479c3 */ /* 0x000ef00000008800 */
[----:B------:R-:W-:Y:S01]  /*16f80*/  BAR.SYNC.DEFER_BLOCKING 0x5, 0x180 ;  /* 0x0146000000007b1d */ /* 0x000fe20000010000 */
[----:B------:R-:W-:Y:S01]  /*16f90*/  MOV R0, 0x400 ;  /* 0x0000040000007802 */ /* 0x000fe20000000f00 */
[----:B---3--:R-:W-:-:S05]  /*16fa0*/  IMAD.U32 R33, RZ, RZ, UR4 ;  /* 0x00000004ff217e24 */ /* 0x008fca000f8e00ff */
[----:B------:R-:W-:-:S05]  /*16fb0*/  LEA R23, R33, R0, 0x18 ;  /* 0x0000000021177211 */ /* 0x000fca00078ec0ff */
[----:B0-----:R3:W4:Y:S01]  /*16fc0*/  LDS.128 R16, [R23+0x2a8d0] ;  /* 0x02a8d00017107984 */ /* 0x0017220000000c00 */
[----:B------:R-:W-:Y:S06]  /*16fd0*/  BAR.ARV 0x4, 0x180 ;  /* 0x0106000000007b1d */ /* 0x000fec0000002000 */
[----:B------:R-:W-:Y:S05]  /*16fe0*/  BRA `(.L_x_5101) ;  /* 0x0000000800987947 */ /* 0x000fea0003800000 */
.L_x_5100:
        /* <DEDUP_REMOVED lines=8> */
[----:B--2---:R-:W0:Y:S02]  /*17070*/  @!P1 LDC.64 R2, c[0x0][0xc80] ;  /* 0x00032000ff029b82 */ /* 0x004e240000000a00 */
[----:B0-----:R-:W-:-:S05]  /*17080*/  @!P1 IMAD.WIDE R2, R5, 0x4, R2 ;  /* 0x0000000405029825 */ /* 0x001fca00078e0202 */
[----:B------:R-:W2:Y:S01]  /*17090*/  @!P1 LDG.E R17, desc[UR56][R2.64] ;  /* 0x0000003802119981 */ /* 0x000ea2000c1e1900 */
[C---:B------:R-:W-:Y:S02]  /*170a0*/  ISETP.NE.AND P1, PT, R6.reuse, RZ, PT ;  /* 0x000000ff0600720c */ /* 0x040fe40003f25270 */
[C---:B------:R-:W-:Y:S02]  /*170b0*/  ISETP.GE.U32.AND P2, PT, R6.reuse, 0x2, PT ;  /* 0x000000020600780c */ /* 0x040fe40003f46070 */
[C---:B------:R-:W-:Y:S02]  /*170c0*/  ISETP.GE.U32.AND P3, PT, R6.reuse, 0x4, PT ;  /* 0x000000040600780c */ /* 0x040fe40003f66070 */
[C---:B------:R-:W-:Y:S02]  /*170d0*/  ISETP.GE.U32.AND P4, PT, R6.reuse, 0x8, PT ;  /* 0x000000080600780c */ /* 0x040fe40003f86070 */
[----:B------:R-:W-:Y:S02]  /*170e0*/  ISETP.GE.U32.AND P5, PT, R6, 0x10, PT ;  /* 0x000000100600780c */ /* 0x000fe40003fa6070 */
[----:B------:R-:W-:Y:S04]  /*170f0*/  SHFL.IDX PT, R6, R16, 0x1, 0x1f ;  /* 0x00201f0010067f89 */ /* 0x000fe800000e0000 */
        /* <DEDUP_REMOVED lines=10> */
[----:B------:R-:W2:Y:S02]  /*171a0*/  SHFL.UP PT, R3, R2, 0x8, RZ ;  /* 0x0500000002037989 */ /* 0x000ea400000e00ff */
[----:B--2---:R-:W-:-:S05]  /*171b0*/  SEL R3, R3, RZ, P4 ;  /* 0x000000ff03037207 */ /* 0x004fca0002000000 */
[----:B------:R-:W-:-:S05]  /*171c0*/  IMAD.IADD R3, R2, 0x1, R3 ;  /* 0x0000000102037824 */ /* 0x000fca00078e0203 */
[----:B------:R-:W2:Y:S02]  /*171d0*/  SHFL.UP PT, R0, R3, 0x10, RZ ;  /* 0x0600000003007989 */ /* 0x000ea400000e00ff */
[----:B--2---:R-:W-:-:S05]  /*171e0*/  SEL R0, R0, RZ, P5 ;  /* 0x000000ff00007207 */ /* 0x004fca0002800000 */
[----:B------:R-:W-:Y:S02]  /*171f0*/  IMAD.IADD R5, R3, 0x1, R0 ;  /* 0x0000000103057824 */ /* 0x000fe400078e0200 */
[----:B------:R-:W-:Y:S04]  /*17200*/  SHFL.IDX PT, R0, R16, RZ, 0x1f ;  /* 0x00001fff10007589 */ /* 0x000fe800000e0000 */
[----:B------:R-:W0:Y:S02]  /*17210*/  SHFL.IDX PT, R7, R5, 0x1f, 0x1f ;  /* 0x03e01f0005077f89 */ /* 0x000e2400000e0000 */
[----:B0-----:R-:W-:-:S04]  /*17220*/  IMAD R7, R7, R4, RZ ;  /* 0x0000000407077224 */ /* 0x001fc800078e02ff */
[----:B------:R-:W-:-:S05]  /*17230*/  IMAD.IADD R16, R6, 0x1, R7 ;  /* 0x0000000106107824 */ /* 0x000fca00078e0207 */
[----:B------:R-:W-:-:S13]  /*17240*/  ISETP.GT.AND P6, PT, R16, R0, PT ;  /* 0x000000001000720c */ /* 0x000fda0003fc4270 */
[----:B------:R-:W-:Y:S05]  /*17250*/  @P6 BRA `(.L_x_5102) ;  /* 0x0000000000946947 */ /* 0x000fea0003800000 */
.L_x_5106:
        /* <DEDUP_REMOVED lines=13> */
.L_x_5105:
[----:B------:R-:W-:Y:S05]  /*17330*/  BSYNC B0 ;  /* 0x0000000000007941 */ /* 0x000fea0003800000 */
.L_x_5104:
        /* <DEDUP_REMOVED lines=23> */
.L_x_5102:
[----:B------:R-:W-:-:S04]  /*174b0*/  IMAD.IADD R16, R16, 0x1, -R7 ;  /* 0x0000000110107824 */ /* 0x000fc800078e0a07 */
[----:B------:R-:W-:-:S05]  /*174c0*/  IMAD R3, R5, R4, R16 ;  /* 0x0000000405037224 */ /* 0x000fca00078e0210 */
[----:B------:R-:W-:Y:S02]  /*174d0*/  ISETP.GT.AND P0, PT, R3, R0, PT ;  /* 0x000000000300720c */ /* 0x000fe40003f04270 */
[----:B------:R-:W0:Y:S11]  /*174e0*/  LDC.64 R2, c[0x0][0xc90] ;  /* 0x00032400ff027b82 */ /* 0x000e360000000a00 */
[----:B------:R-:W-:-:S04]  /*174f0*/  VOTE.ANY R8, PT, !P0 ;  /* 0x0000000000087806 */ /* 0x000fc800040e0100 */
[----:B------:R-:W2:Y:S01]  /*17500*/  POPC R7, R8 ;  /* 0x0000000800077309 */ /* 0x000ea20000000000 */
[----:B------:R-:W-:Y:S01]  /*17510*/  ISETP.NE.AND P0, PT, R8, RZ, PT ;  /* 0x000000ff0800720c */ /* 0x000fe20003f05270 */
[----:B--2---:R-:W-:Y:S01]  /*17520*/  IMAD.IADD R19, R7, 0x1, R19 ;  /* 0x0000000107137824 */ /* 0x004fe200078e0213 */
[----:B------:R2:W3:Y:S03]  /*17530*/  SHFL.IDX PT, R17, R17, R7, 0x1f ;  /* 0x00001f0711117589 */ /* 0x0004e600000e0000 */
[----:B0-----:R-:W-:-:S05]  /*17540*/  IMAD.WIDE R2, R19, 0x4, R2 ;  /* 0x0000000413027825 */ /* 0x001fca00078e0202 */
[----:B------:R0:W5:Y:S02]  /*17550*/  LDG.E R6, desc[UR56][R2.64] ;  /* 0x0000003802067981 */ /* 0x000164000c1e1900 */
[----:B0-----:R-:W-:Y:S01]  /*17560*/  IMAD.MOV.U32 R2, RZ, RZ, RZ ;  /* 0x000000ffff027224 */ /* 0x001fe200078e00ff */
[----:B--23--:R-:W-:Y:S06]  /*17570*/  @!P0 BRA `(.L_x_5107) ;  /* 0x0000000000088947 */ /* 0x00cfec0003800000 */
[----:B------:R-:W-:-:S06]  /*17580*/  VIADD R2, R7, 0xffffffff ;  /* 0xffffffff07027836 */ /* 0x000fcc0000000000 */
[----:B------:R0:W2:Y:S02]  /*17590*/  SHFL.IDX PT, R2, R5, R2, 0x1f ;  /* 0x00001f0205027589 */ /* 0x0000a400000e0000 */
.L_x_5107:
[----:B0----5:R-:W-:Y:S02]  /*175a0*/  IMAD R5, R17, R6, RZ ;  /* 0x0000000611057224 */ /* 0x021fe400078e02ff */
[----:B--2---:R-:W-:-:S03]  /*175b0*/  IMAD R16, R2, R4, R16 ;  /* 0x0000000402107224 */ /* 0x004fc600078e0210 */
[----:B------:R-:W-:Y:S01]  /*175c0*/  IABS R7, R5 ;  /* 0x0000000500077213 */ /* 0x000fe20000000000 */
[----:B------:R-:W-:-:S03]  /*175d0*/  IMAD.IADD R0, R0, 0x1, -R16 ;  /* 0x0000000100007824 */ /* 0x000fc600078e0a10 */
[----:B------:R-:W0:Y:S08]  /*175e0*/  I2F.RP R3, R7 ;  /* 0x0000000700037306 */ /* 0x000e300000209400 */
[----:B0-----:R-:W0:Y:S02]  /*175f0*/  MUFU.RCP R3, R3 ;  /* 0x0000000300037308 */ /* 0x001e240000001000 */
[----:B0-----:R-:W-:-:S06]  /*17600*/  VIADD R3, R3, 0xffffffe ;  /* 0x0ffffffe03037836 */ /* 0x001fcc0000000000 */
[----:B------:R-:W0:Y:S02]  /*17610*/  F2I.FTZ.U32.TRUNC.NTZ R3, R3 ;  /* 0x0000000300037305 */ /* 0x000e24000021f000 */
[----:B0-----:R-:W-:-:S04]  /*17620*/  IMAD.MOV R2, RZ, RZ, -R3 ;  /* 0x000000ffff027224 */ /* 0x001fc800078e0a03 */
[----:B------:R-:W-:Y:S02]  /*17630*/  IMAD R8, R2, R7, RZ ;  /* 0x0000000702087224 */ /* 0x000fe400078e02ff */
[----:B------:R-:W-:-:S04]  /*17640*/  IMAD.MOV.U32 R2, RZ, RZ, RZ ;  /* 0x000000ffff027224 */ /* 0x000fc800078e00ff */
[----:B------:R-:W-:Y:S01]  /*17650*/  IMAD.HI.U32 R2, R3, R8, R2 ;  /* 0x0000000803027227 */ /* 0x000fe200078e0002 */
[----:B------:R-:W-:Y:S02]  /*17660*/  IABS R8, R5 ;  /* 0x0000000500087213 */ /* 0x000fe40000000000 */
[----:B------:R-:W-:-:S03]  /*17670*/  IABS R3, R0 ;  /* 0x0000000000037213 */ /* 0x000fc60000000000 */
        /* <DEDUP_REMOVED lines=18> */
[----:B------:R-:W-:-:S03]  /*177a0*/  IMAD.IADD R7, R0, 0x1, R7 ;  /* 0x0000000100077824 */ /* 0x000fc600078e0207 */
[----:B------:R-:W-:-:S04]  /*177b0*/  IABS R6, R4 ;  /* 0x0000000400067213 */ /* 0x000fc80000000000 */
        /* <DEDUP_REMOVED lines=10> */
[----:B------:R-:W-:-:S04]  /*17860*/  IMAD.HI.U32 R2, R2, R3, RZ ;  /* 0x0000000302027227 */ /* 0x000fc800078e00ff */
[----:B------:R-:W-:-:S04]  /*17870*/  IMAD.MOV R5, RZ, RZ, -R5 ;  /* 0x000000ffff057224 */ /* 0x000fc800078e0a05 */
        /* <DEDUP_REMOVED lines=10> */
[----:B------:R-:W-:Y:S01]  /*17920*/  @!P1 LOP3.LUT R2, RZ, R4, RZ, 0x33, !PT ;  /* 0x00000004ff029212 */ /* 0x000fe200078e33ff */
[----:B------:R-:W-:-:S04]  /*17930*/  IMAD.MOV R4, RZ, RZ, -R4 ;  /* 0x000000ffff047224 */ /* 0x000fc800078e0a04 */
[----:B------:R-:W-:Y:S01]  /*17940*/  IMAD R18, R2, R4, R7 ;  /* 0x0000000402127224 */ /* 0x000fe200078e0207 */
[----:B------:R-:W-:-:S05]  /*17950*/  LOP3.LUT R2, RZ, R2, RZ, 0x33, !PT ;  /* 0x00000002ff027212 */ /* 0x000fca00078e33ff */
[----:B------:R-:W-:Y:S01]  /*17960*/  IMAD.IADD R17, R17, 0x1, R2 ;  /* 0x0000000111117824 */ /* 0x000fe200078e0202 */
[----:B------:R-:W-:Y:S06]  /*17970*/  BRA `(.L_x_5108) ;  /* 0x0000000000107947 */ /* 0x000fec0003800000 */
.L_x_5103:
[----:B------:R-:W0:Y:S01]  /*17980*/  LDC R19, c[0x0][0xc3c] ;  /* 0x00030f00ff137b82 */ /* 0x000e220000000800 */
[----:B------:R-:W-:Y:S02]  /*17990*/  IMAD.MOV.U32 R16, RZ, RZ, R0 ;  /* 0x000000ffff107224 */ /* 0x000fe400078e0000 */
[----:B------:R-:W-:Y:S02]  /*179a0*/  IMAD.MOV.U32 R17, RZ, RZ, RZ ;  /* 0x000000ffff117224 */ /* 0x000fe400078e00ff */
[----:B------:R-:W-:-:S07]  /*179b0*/  IMAD.MOV.U32 R18, RZ, RZ, RZ ;  /* 0x000000ffff127224 */ /* 0x000fce00078e00ff */
.L_x_5108:
[----:B------:R-:W2:Y:S01]  /*179c0*/  S2R R0, SR_TID.X ;  /* 0x0000000000007919 */ /* 0x000ea20000002100 */
[----:B------:R-:W-:Y:S01]  /*179d0*/  BAR.SYNC.DEFER_BLOCKING 0x4, 0x180 ;  /* 0x0106000000007b1d */ /* 0x000fe20000010000 */
[----:B--2---:R-:W-:-:S04]  /*179e0*/  LOP3.LUT R0, R0, 0x1f, RZ, 0xc0, !PT ;  /* 0x0000001f00007812 */ /* 0x004fc800078ec0ff */
[----:B------:R-:W-:-:S13]  /*179f0*/  ISETP.NE.AND P0, PT, R0, RZ, PT ;  /* 0x000000ff0000720c */ /* 0x000fda0003f05270 */
[----:B------:R-:W2:Y:S01]  /*17a00*/  @!P0 S2R R33, SR_CgaCtaId ;  /* 0x0000000000218919 */ /* 0x000ea20000008800 */
[----:B------:R-:W-:-:S04]  /*17a10*/  @!P0 MOV R0, 0x400 ;  /* 0x0000040000008802 */ /* 0x000fc80000000f00 */
[----:B--2---:R-:W-:-:S05]  /*17a20*/  @!P0 LEA R23, R33, R0, 0x18 ;  /* 0x0000000021178211 */ /* 0x004fca00078ec0ff */
[----:B0-----:R0:W-:Y:S01]  /*17a30*/  @!P0 STS.128 [R23+0x2a8d0], R16 ;  /* 0x02a8d01017008388 */ /* 0x0011e20000000c00 */
[----:B------:R-:W-:Y:S06]  /*17a40*/  BAR.ARV 0x5, 0x180 ;  /* 0x0146000000007b1d */ /* 0x000fec0000002000 */
.L_x_5101:
[----:B------:R-:W-:Y:S02]  /*17a50*/  ULDC UR4, c[0x0][0xc3c] ;  /* 0x00030f0000047ab9 */ /* 0x000fe40000000800 */
[----:B----4-:R-:W-:-:S13]  /*17a60*/  ISETP.GE.AND P0, PT, R19, UR4, PT ;  /* 0x0000000413007c0c */ /* 0x010fda000bf06270 */
[----:B------:R-:W-:Y:S05]  /*17a70*/  @!P0 BRA `(.L_x_5109) ;  /* 0xffffffa800dc8947 */ /* 0x000fea000383ffff */
.L_x_5028:
[----:B--2---:R-:W2:Y:S01]  /*17a80*/  LDL.LU R0, [R1+0x18] ;  /* 0x0000180001007983 */ /* 0x004ea20000300800 */
[----:B------:R-:W-:Y:S01]  /*17a90*/  BSSY B0, `(.L_x_5110) ;  /* 0x000000b000007945 */ /* 0x000fe20003800000 */
[----:B------:R-:W4:Y:S01]  /*17aa0*/  S2R R5, SR_CgaCtaId ;  /* 0x0000000000057919 */ /* 0x000f220000008800 */
[----:B--2---:R-:W-:-:S05]  /*17ab0*/  VIADD R0, R0, 0x1 ;  /* 0x0000000100007836 */ /* 0x004fca0000000000 */
[----:B0-----:R-:W-:-:S04]  /*17ac0*/  LEA.HI R2, R0, R0, RZ, 0x1 ;  /* 0x0000000000027211 */ /* 0x001fc800078f08ff */
[----:B------:R-:W-:Y:S02]  /*17ad0*/  LOP3.LUT R3, R2, 0xfffffffe, RZ, 0xc0, !PT ;  /* 0xfffffffe02037812 */ /* 0x000fe400078ec0ff */
[----:B------:R-:W-:-:S03]  /*17ae0*/  MOV R2, 0x400 ;  /* 0x0000040000027802 */ /* 0x000fc60000000f00 */
[----:B------:R-:W-:Y:S01]  /*17af0*/  IMAD.IADD R0, R0, 0x1, -R3 ;  /* 0x0000000100007824 */ /* 0x000fe200078e0a03 */
[----:B----4-:R-:W-:-:S04]  /*17b00*/  LEA R7, R5, R2, 0x18 ;  /* 0x0000000205077211 */ /* 0x010fc800078ec0ff */
[----:B------:R-:W-:-:S04]  /*17b10*/  SHF.L.U32 R0, R0, 0x1f, RZ ;  /* 0x0000001f00007819 */ /* 0x000fc800000006ff */
[----:B------:R-:W0:Y:S02]  /*17b20*/  SYNCS.PHASECHK.TRANS64.TRYWAIT P0, [R7+URZ+0x2a820], R0 ;  /* 0x02a82000070075a7 */ /* 0x000e24000800017f */
[----:B0-----:R-:W-:Y:S05]  /*17b30*/  @!P0 BRA `(.L_x_5111) ;  /* 0x0000002400588947 */ /* 0x001fea0003800000 */
.L_x_5188:
[----:B------:R-:W-:Y:S05]  /*17b40*/  BSYNC B0 ;  /* 0x0000000000007941 */ /* 0x000fea0003800000 */
.L_x_5110:
[----:B------:R-:W-:-:S03]  /*17b50*/  UMOV UR4, 0xffffffff ;  /* 0xffffffff00047882 */ /* 0x000fc60000000000 */
[----:B------:R-:W-:Y:S05]  /*17b60*/  BRA.DIV UR4, `(.L_x_5112) ;  /* 0x0000002604607947 */ /* 0x000fea000b800000 */
[----:B0-----:R-:W0:Y:S02]  /*17b70*/  S2R R0, SR_TID.X ;  /* 0x0000000000007919 */ /* 0x001e240000002100 */
[----:B0-----:R-:W-:-:S04]  /*17b80*/  SHF.R.U32.HI R0, RZ, 0x5, R0 ;  /* 0x00000005ff007819 */ /* 0x001fc80000011600 */
[----:B------:R-:W-:-:S05]  /*17b90*/  LOP3.LUT R0, R0, 0x3, RZ, 0xc0, !PT ;  /* 0x0000000300007812 */ /* 0x000fca00078ec0ff */
[----:B------:R0:W2:Y:S02]  /*17ba0*/  SHFL.IDX PT, R14, R0, RZ, 0x1f ;  /* 0x00001fff000e7589 */ /* 0x0000a400000e0000 */
.L_x_5191:
[----:B--2---:R-:W-:Y:S01]  /*17bb0*/  ISETP.NE.AND P0, PT, R14, RZ, PT ;  /* 0x000000ff0e00720c */ /* 0x004fe20003f05270 */
[----:B------:R-:W-:-:S12]  /*17bc0*/  BSSY B0, `(.L_x_5113) ;  /* 0x000002c000007945 */ /* 0x000fd80003800000 */
[----:B------:R-:W-:Y:S05]  /*17bd0*/  @P0 BRA `(.L_x_5114) ;  /* 0x0000000000a80947 */ /* 0x000fea0003800000 */
[----:B------:R-:W-:-:S03]  /*17be0*/  UMOV UR4, 0xffffffff ;  /* 0xffffffff00047882 */ /* 0x000fc60000000000 */
[----:B------:R-:W-:Y:S05]  /*17bf0*/  BRA.DIV UR4, `(.L_x_5115) ;  /* 0x0000002604707947 */ /* 0x000fea000b800000 */
[----:B------:R-:W-:-:S13]  /*17c00*/  ELECT P6, URZ, PT ;  /* 0x00000000003f782f */ /* 0x000fda00038c0000 */
.L_x_5194:
[----:B------:R-:W-:Y:S05]  /*17c10*/  @!P6 BRA `(.L_x_5114) ;  /* 0x000000000098e947 */ /* 0x000fea0003800000 */
[----:B------:R-:W-:-:S06]  /*17c20*/  ULOP3.LUT UR4, UR44, 0x2, URZ, 0xfc, !UPT ;  /* 0x000000022c047892 */ /* 0x000fcc000f8efc3f */
[----:B0-----:R-:W-:-:S05]  /*17c30*/  IMAD.U32 R0, RZ, RZ, UR4 ;  /* 0x00000004ff007e24 */ /* 0x001fca000f8e00ff */
[----:B------:R-:W-:-:S13]  /*17c40*/  ISETP.NE.AND P0, PT, R0, 0x3, PT ;  /* 0x000000030000780c */ /* 0x000fda0003f05270 */
[----:B------:R-:W-:Y:S05]  /*17c50*/  @!P0 BRA `(.L_x_5116) ;  /* 0x0000000000048947 */ /* 0x000fea0003800000 */
[----:B------:R-:W-:Y:S01]  /*17c60*/  BPT.TRAP 0x1 ;  /* 0x000000040000795c */ /* 0x000fe20000300000 */
.L_x_5116:
[----:B------:R-:W-:Y:S01]  /*17c70*/  IMAD R5, R24, 0x8, R7 ;  /* 0x0000000818057824 */ /* 0x000fe200078e0207 */
[----:B------:R-:W-:Y:S01]  /*17c80*/  SHF.L.U32 R0, R26, 0x1f, RZ ;  /* 0x0000001f1a007819 */ /* 0x000fe200000006ff */
[----:B------:R-:W-:-:S03]  /*17c90*/  VIADD R24, R24, 0x1 ;  /* 0x0000000118187836 */ /* 0x000fc60000000000 */
[----:B------:R-:W0:Y:S02]  /*17ca0*/  SYNCS.PHASECHK.TRANS64.TRYWAIT P1, [R5+URZ+0x2a840], R0 ;  /* 0x02a84000050075a7 */ /* 0x000e24000802017f */
[----:B------:R-:W-:-:S04]  /*17cb0*/  ISETP.NE.AND P2, PT, R24, 0x2, PT ;  /* 0x000000021800780c */ /* 0x000fc80003f45270 */
[----:B------:R-:W-:Y:S01]  /*17cc0*/  SEL R3, RZ, 0x1, P2 ;  /* 0x00000001ff037807 */ /* 0x000fe20001000000 */
[----:B0-----:R-:W-:Y:S08]  /*17cd0*/  @!P1 BRA `(.L_x_5117) ;  /* 0x0000002400589947 */ /* 0x001ff00003800000 */
.L_x_5195:
[----:B------:R-:W-:Y:S02]  /*17ce0*/  SEL R24, R24, RZ, P2 ;  /* 0x000000ff18187207 */ /* 0x000fe40001000000 */
[----:B------:R-:W-:Y:S01]  /*17cf0*/  LOP3.LUT R2, R26, R3, RZ, 0x3c, !PT ;  /* 0x000000031a027212 */ /* 0x000fe200078e3cff */
[----:B------:R-:W-:Y:S06]  /*17d00*/  @!P0 BRA `(.L_x_5118) ;  /* 0x0000000000048947 */ /* 0x000fec0003800000 */
[----:B------:R-:W-:Y:S01]  /*17d10*/  BPT.TRAP 0x1 ;  /* 0x000000040000795c */ /* 0x000fe20000300000 */
.L_x_5118:
[----:B------:R-:W-:Y:S01]  /*17d20*/  IMAD R3, R24, 0x8, R7 ;  /* 0x0000000818037824 */ /* 0x000fe200078e0207 */
[----:B------:R-:W-:-:S04]  /*17d30*/  SHF.L.U32 R2, R2, 0x1f, RZ ;  /* 0x0000001f02027819 */ /* 0x000fc800000006ff */
[----:B------:R-:W2:Y:S02]  /*17d40*/  SYNCS.PHASECHK.TRANS64.TRYWAIT P1, [R3+URZ+0x2a840], R2 ;  /* 0x02a84002030075a7 */ /* 0x000ea4000802017f */
[----:B--2---:R-:W-:Y:S05]  /*17d50*/  @!P1 BRA `(.L_x_5119) ;  /* 0x00000024004c9947 */ /* 0x004fea0003800000 */
.L_x_5196:
[----:B------:R-:W-:Y:S05]  /*17d60*/  @!P0 BRA `(.L_x_5120) ;  /* 0x0000000000048947 */ /* 0x000fea0003800000 */
[----:B------:R-:W-:Y:S01]  /*17d70*/  BPT.TRAP 0x1 ;  /* 0x000000040000795c */ /* 0x000fe20000300000 */
.L_x_5120:
[----:B------:R-:W4:Y:S02]  /*17d80*/  SYNCS.PHASECHK.TRANS64.TRYWAIT P1, [R5+URZ+0x2a860], R0 ;  /* 0x02a86000050075a7 */ /* 0x000f24000802017f */
[----:B----4-:R-:W-:Y:S05]  /*17d90*/  @!P1 BRA `(.L_x_5121) ;  /* 0x0000002400509947 */ /* 0x010fea0003800000 */
.L_x_5197:
[----:B------:R-:W-:Y:S05]  /*17da0*/  @!P0 BRA `(.L_x_5122) ;  /* 0x0000000000048947 */ /* 0x000fea0003800000 */
[----:B------:R-:W-:Y:S01]  /*17db0*/  BPT.TRAP 0x1 ;  /* 0x000000040000795c */ /* 0x000fe20000300000 */
.L_x_5122:
[----:B------:R-:W0:Y:S02]  /*17dc0*/  SYNCS.PHASECHK.TRANS64.TRYWAIT P1, [R3+URZ+0x2a860], R2 ;  /* 0x02a86002030075a7 */ /* 0x000e24000802017f */
[----:B0-----:R-:W-:Y:S05]  /*17dd0*/  @!P1 BRA `(.L_x_5123) ;  /* 0x0000002400549947 */ /* 0x001fea0003800000 */
.L_x_5198:
[----:B------:R-:W-:Y:S05]  /*17de0*/  @!P0 BRA `(.L_x_5124) ;  /* 0x0000000000048947 */ /* 0x000fea0003800000 */
[----:B------:R-:W-:Y:S01]  /*17df0*/  BPT.TRAP 0x1 ;  /* 0x000000040000795c */ /* 0x000fe20000300000 */
.L_x_5124:
[----:B------:R-:W0:Y:S02]  /*17e00*/  SYNCS.PHASECHK.TRANS64.TRYWAIT P1, [R5+URZ+0x2a880], R0 ;  /* 0x02a88000050075a7 */ /* 0x000e24000802017f */
[----:B0-----:R-:W-:Y:S05]  /*17e10*/  @!P1 BRA `(.L_x_5125) ;  /* 0x0000002400589947 */ /* 0x001fea0003800000 */
.L_x_5199:
[----:B------:R-:W-:Y:S05]  /*17e20*/  @!P0 BRA `(.L_x_5126) ;  /* 0x0000000000048947 */ /* 0x000fea0003800000 */
[----:B------:R-:W-:Y:S01]  /*17e30*/  BPT.TRAP 0x1 ;  /* 0x000000040000795c */ /* 0x000fe20000300000 */
.L_x_5126:
[----:B------:R0:W0:Y:S02]  /*17e40*/  SYNCS.PHASECHK.TRANS64.TRYWAIT P0, [R3+URZ+0x2a880], R2 ;  /* 0x02a88002030075a7 */ /* 0x000024000800017f */
[----:B0-----:R-:W-:Y:S05]  /*17e50*/  @!P0 NANOSLEEP.SYNCS 0x989680 ;  /* 0x009896800000895d */ /* 0x001fea0003900000 */
[----:B------:R-:W0:Y:S02]  /*17e60*/  @!P0 SYNCS.PHASECHK.TRANS64 P0, [R3+URZ+0x2a880], R2 ;  /* 0x02a88002030085a7 */ /* 0x000e24000800007f */
[----:B0-----:R-:W-:Y:S05]  /*17e70*/  @!P0 BRA `(.L_x_5126) ;  /* 0xfffffffc00f08947 */ /* 0x001fea000383ffff */
.L_x_5114:
[----:B------:R-:W-:Y:S05]  /*17e80*/  BSYNC B0 ;  /* 0x0000000000007941 */ /* 0x000fea0003800000 */
.L_x_5113:
[----:B------:R-:W-:Y:S05]  /*17e90*/  EXIT ;  /* 0x000000000000794d */ /* 0x000fea0003800000 */
.L_x_4923:
[----:B0-----:R-:W-:-:S04]  /*17ea0*/  IMAD.U32 R3, RZ, RZ, UR36 ;  /* 0x00000024ff037e24 */ /* 0x001fc8000f8e00ff */
[----:B------:R0:W1:Y:S03]  /*17eb0*/  SYNCS.PHASECHK.TRANS64.TRYWAIT P1, [R3+URZ+0x2a800], R0 ;  /* 0x02a80000030075a7 */ /* 0x000066000802017f */
[----:B-1----:R-:W-:Y:S05]  /*17ec0*/  @!P1 NANOSLEEP.SYNCS 0x989680 ;  /* 0x009896800000995d */ /* 0x002fea0003900000 */
[----:B------:R-:W1:Y:S02]  /*17ed0*/  @!P1 SYNCS.PHASECHK.TRANS64 P1, [R3+URZ+0x2a800], R0 ;  /* 0x02a80000030095a7 */ /* 0x000e64000802007f */
[----:B-1----:R-:W-:Y:S05]  /*17ee0*/  @!P1 BRA `(.L_x_4923) ;  /* 0xfffffffc00ec9947 */ /* 0x002fea000383ffff */
[----:B------:R-:W-:Y:S05]  /*17ef0*/  BRA `(.L_x_5127) ;  /* 0xfffffea000207947 */ /* 0x000fea000383ffff */
.L_x_4927:
[----:B-1----:R1:W2:Y:S02]  /*17f00*/  SYNCS.PHASECHK.TRANS64.TRYWAIT P1, [R3+URZ+0x2a830], R0 ;  /* 0x02a83000030075a7 */ /* 0x0022a4000802017f */
[----:B--2---:R-:W-:Y:S05]  /*17f10*/  @!P1 NANOSLEEP.SYNCS 0x989680 ;  /* 0x009896800000995d */ /* 0x004fea0003900000 */
[----:B------:R-:W2:Y:S02]  /*17f20*/  @!P1 SYNCS.PHASECHK.TRANS64 P1, [R3+URZ+0x2a830], R0 ;  /* 0x02a83000030095a7 */ /* 0x000ea4000802007f */
[----:B--2---:R-:W-:Y:S05]  /*17f30*/  @!P1 BRA `(.L_x_4927) ;  /* 0xfffffffc00f09947 */ /* 0x004fea000383ffff */
[----:B------:R-:W-:Y:S05]  /*17f40*/  BRA `(.L_x_4926) ;  /* 0xfffffea0003c7947 */ /* 0x000fea000383ffff */
.L_x_4944:
[----:B-1----:R-:W-:-:S04]  /*17f50*/  IMAD.U32 R7, RZ, RZ, UR6 ;  /* 0x00000006ff077e24 */ /* 0x002fc8000f8e00ff */
[----:B------:R1:W2:Y:S03]  /*17f60*/  SYNCS.PHASECHK.TRANS64.TRYWAIT P1, [R7+URZ+0x2a830], R0 ;  /* 0x02a83000070075a7 */ /* 0x0002a6000802017f */
[----:B--2---:R-:W-:Y:S05]  /*17f70*/  @!P1 NANOSLEEP.SYNCS 0x989680 ;  /* 0x009896800000995d */ /* 0x004fea0003900000 */
[----:B------:R-:W2:Y:S02]  /*17f80*/  @!P1 SYNCS.PHASECHK.TRANS64 P1, [R7+URZ+0x2a830], R0 ;  /* 0x02a83000070095a7 */ /* 0x000ea4000802007f */
[----:B--2---:R-:W-:Y:S05]  /*17f90*/  @!P1 BRA `(.L_x_4944) ;  /* 0xfffffffc00ec9947 */ /* 0x004fea000383ffff */
[----:B------:R-:W-:Y:S05]  /*17fa0*/  BRA `(.L_x_4941) ;  /* 0xfffffed400147947 */ /* 0x000fea000383ffff */
.L_x_4948:
[----:B-1----:R-:W-:-:S04]  /*17fb0*/  IMAD.U32 R7, RZ, RZ, UR6 ;  /* 0x00000006ff077e24 */ /* 0x002fc8000f8e00ff */
[----:B------:R1:W2:Y:S03]  /*17fc0*/  SYNCS.PHASECHK.TRANS64.TRYWAIT P1, [R7+URZ+0x2a850], R0 ;  /* 0x02a85000070075a7 */ /* 0x0002a6000802017f */
[----:B--2---:R-:W-:Y:S05]  /*17fd0*/  @!P1 NANOSLEEP.SYNCS 0x989680 ;  /* 0x009896800000995d */ /* 0x004fea0003900000 */
[----:B------:R-:W2:Y:S02]  /*17fe0*/  @!P1 SYNCS.PHASECHK.TRANS64 P1, [R7+URZ+0x2a850], R0 ;  /* 0x02a85000070095a7 */ /* 0x000ea4000802007f */
[----:B--2---:R-:W-:Y:S05]  /*17ff0*/  @!P1 BRA `(.L_x_4948) ;  /* 0xfffffffc00ec9947 */ /* 0x004fea000383ffff */
[----:B------:R-:W-:Y:S05]  /*18000*/  BRA `(.L_x_4945) ;  /* 0xfffffed400c07947 */ /* 0x000fea000383ffff */
.L_x_4967:
[----:B-1----:R-:W-:-:S04]  /*18010*/  IMAD.U32 R7, RZ, RZ, UR6 ;  /* 0x00000006ff077e24 */ /* 0x002fc8000f8e00ff */
[----:B------:R1:W2:Y:S03]  /*18020*/  SYNCS.PHASECHK.TRANS64.TRYWAIT P1, [R7+URZ+0x2a830], R0 ;  /* 0x02a83000070075a7 */ /* 0x0002a6000802017f */
[----:B--2---:R-:W-:Y:S05]  /*18030*/  @!P1 NANOSLEEP.SYNCS 0x989680 ;  /* 0x009896800000995d */ /* 0x004fea0003900000 */
[----:B------:R-:W2:Y:S02]  /*18040*/  @!P1 SYNCS.PHASECHK.TRANS64 P1, [R7+URZ+0x2a830], R0 ;  /* 0x02a83000070095a7 */ /* 0x000ea4000802007f */
[----:B--2---:R-:W-:Y:S05]  /*18050*/  @!P1 BRA `(.L_x_4967) ;  /* 0xfffffffc00ec9947 */ /* 0x004fea000383ffff */
[----:B------:R-:W-:Y:S05]  /*18060*/  BRA `(.L_x_4964) ;  /* 0xffffff0400f07947 */ /* 0x000fea000383ffff */
.L_x_4971:
[----:B-1----:R-:W-:-:S04]  /*18070*/  IMAD.U32 R7, RZ, RZ, UR6 ;  /* 0x00000006ff077e24 */ /* 0x002fc8000f8e00ff */
[----:B------:R1:W2:Y:S03]  /*18080*/  SYNCS.PHASECHK.TRANS64.TRYWAIT P1, [R7+URZ+0x2a850], R0 ;  /* 0x02a85000070075a7 */ /* 0x0002a6000802017f */
[----:B--2---:R-:W-:Y:S05]  /*18090*/  @!P1 NANOSLEEP.SYNCS 0x989680 ;  /* 0x009896800000995d */ /* 0x004fea0003900000 */
[----:B------:R-:W2:Y:S02]  /*180a0*/  @!P1 SYNCS.PHASECHK.TRANS64 P1, [R7+URZ+0x2a850], R0 ;  /* 0x02a85000070095a7 */ /* 0x000ea4000802007f */
[----:B--2---:R-:W-:Y:S05]  /*180b0*/  @!P1 BRA `(.L_x_4971) ;  /* 0xfffffffc00ec9947 */ /* 0x004fea000383ffff */
[----:B------:R-:W-:Y:S05]  /*180c0*/  BRA `(.L_x_4968) ;  /* 0xffffff08009c7947 */ /* 0x000fea000383ffff */
.L_x_4979:
[----:B-1----:R-:W-:-:S04]  /*180d0*/  IMAD.U32 R7, RZ, RZ, UR6 ;  /* 0x00000006ff077e24 */ /* 0x002fc8000f8e00ff */
[----:B------:R1:W2:Y:S03]  /*180e0*/  SYNCS.PHASECHK.TRANS64.TRYWAIT P1, [R7+URZ+0x2a830], R0 ;  /* 0x02a83000070075a7 */ /* 0x0002a6000802017f */
[----:B--2---:R-:W-:Y:S05]  /*180f0*/  @!P1 NANOSLEEP.SYNCS 0x989680 ;  /* 0x009896800000995d */ /* 0x004fea0003900000 */
[----:B------:R-:W2:Y:S02]  /*18100*/  @!P1 SYNCS.PHASECHK.TRANS64 P1, [R7+URZ+0x2a830], R0 ;  /* 0x02a83000070095a7 */ /* 0x000ea4000802007f */
[----:B--2---:R-:W-:Y:S05]  /*18110*/  @!P1 BRA `(.L_x_4979) ;  /* 0xfffffffc00ec9947 */ /* 0x004fea000383ffff */
[----:B------:R-:W-:Y:S05]  /*18120*/  BRA `(.L_x_4976) ;  /* 0xffffff2400f87947 */ /* 0x000fea000383ffff */
.L_x_4983:
[----:B-1----:R-:W-:-:S04]  /*18130*/  IMAD.U32 R7, RZ, RZ, UR6 ;  /* 0x00000006ff077e24 */ /* 0x002fc8000f8e00ff */
[----:B------:R1:W2:Y:S03]  /*18140*/  SYNCS.PHASECHK.TRANS64.TRYWAIT P1, [R7+URZ+0x2a850], R0 ;  /* 0x02a85000070075a7 */ /* 0x0002a6000802017f */
[----:B--2---:R-:W-:Y:S05]  /*18150*/  @!P1 NANOSLEEP.SYNCS 0x989680 ;  /* 0x009896800000995d */ /* 0x004fea0003900000 */
[----:B------:R-:W2:Y:S02]  /*18160*/  @!P1 SYNCS.PHASECHK.TRANS64 P1, [R7+URZ+0x2a850], R0 ;  /* 0x02a85000070095a7 */ /* 0x000ea4000802007f */
[----:B--2---:R-:W-:Y:S05]  /*18170*/  @!P1 BRA `(.L_x_4983) ;  /* 0xfffffffc00ec9947 */ /* 0x004fea000383ffff */
[----:B------:R-:W-:Y:S05]  /*18180*/  BRA `(.L_x_4980) ;  /* 0xffffff2800987947 */ /* 0x000fea000383ffff */
.L_x_4998:
[----:B-1----:R-:W-:-:S04]  /*18190*/  IMAD.U32 R5, RZ, RZ, UR9 ;  /* 0x00000009ff057e24 */ /* 0x002fc8000f8e00ff */
[----:B------:R1:W2:Y:S03]  /*181a0*/  SYNCS.PHASECHK.TRANS64.TRYWAIT P1, [R5+URZ+0x2a850], R4 ;  /* 0x02a85004050075a7 */ /* 0x0002a6000802017f */
[----:B--2---:R-:W-:Y:S05]  /*181b0*/  @!P1 NANOSLEEP.SYNCS 0x989680 ;  /* 0x009896800000995d */ /* 0x004fea0003900000 */
[----:B------:R-:W2:Y:S02]  /*181c0*/  @!P1 SYNCS.PHASECHK.TRANS64 P1, [R5+URZ+0x2a850], R4 ;  /* 0x02a85004050095a7 */ /* 0x000ea4000802007f */
[----:B--2---:R-:W-:Y:S05]  /*181d0*/  @!P1 BRA `(.L_x_4998) ;  /* 0xfffffffc00ec9947 */ /* 0x004fea000383ffff */
[----:B------:R-:W-:Y:S05]  /*181e0*/  BRA `(.L_x_4997) ;  /* 0xffffff5400fc7947 */ /* 0x000fea000383ffff */
.L_x_5049:
        /* <DEDUP_REMOVED lines=10> */
.L_x_5128:
[----:B------:R-:W-:Y:S05]  /*18290*/  BRA `(.L_x_5129) ;  /* 0xffffffb4008c7947 */ /* 0x000fea000383ffff */
.L_x_5052:
[----:B0-----:R0:W1:Y:S02]  /*182a0*/  SYNCS.PHASECHK.TRANS64.TRYWAIT P0, [R4+URZ+0x2a880], R27 ;  /* 0x02a8801b040075a7 */ /* 0x001064000800017f */
[----:B-1----:R-:W-:Y:S05]  /*182b0*/  @!P0 NANOSLEEP.SYNCS 0x989680 ;  /* 0x009896800000895d */ /* 0x002fea0003900000 */
[----:B------:R-:W1:Y:S02]  /*182c0*/  @!P0 SYNCS.PHASECHK.TRANS64 P0, [R4+URZ+0x2a880], R27 ;  /* 0x02a8801b040085a7 */ /* 0x000e64000800007f */
[----:B-1----:R-:W-:Y:S05]  /*182d0*/  @!P0 BRA `(.L_x_5052) ;  /* 0xfffffffc00f08947 */ /* 0x002fea000383ffff */
[----:B------:R-:W-:Y:S05]  /*182e0*/  BRA `(.L_x_5130) ;  /* 0xffffffb4009c7947 */ /* 0x000fea000383ffff */
.L_x_5053:
        /* <DEDUP_REMOVED lines=8> */
.L_x_5132:
[----:B------:R-:W-:Y:S05]  /*18370*/  BSYNC B0 ;  /* 0x0000000000007941 */ /* 0x000fea0003800000 */
.L_x_5131:
[----:B------:R-:W-:Y:S01]  /*18380*/  IMAD.MOV.U32 R13, RZ, RZ, R8 ;  /* 0x000000ffff0d7224 */ /* 0x000fe200078e0008 */
[----:B------:R-:W-:Y:S01]  /*18390*/  LOP3.LUT R35, R31, 0x80, RZ, 0xfc, !PT ;  /* 0x000000801f237812 */ /* 0x000fe200078efcff */
[----:B------:R-:W-:Y:S01]  /*183a0*/  IMAD.MOV.U32 R12, RZ, RZ, RZ ;  /* 0x000000ffff0c7224 */ /* 0x000fe200078e00ff */
[----:B------:R-:W-:Y:S01]  /*183b0*/  LOP3.LUT R30, R30, 0xffffffdf, RZ, 0xc0, !PT ;  /* 0xffffffdf1e1e7812 */ /* 0x000fe200078ec0ff */
[----:B------:R-:W-:Y:S01]  /*183c0*/  IMAD.MOV.U32 R11, RZ, RZ, 0x1c1f ;  /* 0x00001c1fff0b7424 */ /* 0x000fe200078e00ff */
[----:B------:R-:W-:Y:S01]  /*183d0*/  ISETP.GE.AND P4, PT, R7, 0x21, PT ;  /* 0x000000210700780c */ /* 0x000fe20003f86270 */
[----:B------:R-:W-:Y:S02]  /*183e0*/  IMAD.MOV.U32 R15, RZ, RZ, -0x1 ;  /* 0xffffffffff0f7424 */ /* 0x000fe400078e00ff */
[----:B------:R-:W-:-:S10]  /*183f0*/  IMAD.MOV.U32 R0, RZ, RZ, R14 ;  /* 0x000000ffff007224 */ /* 0x000fd400078e000e */
[----:B------:R-:W-:Y:S05]  /*18400*/  WARPSYNC.COLLECTIVE R15, `(.L_x_5133) ;  /* 0x000000000f087348 */ /* 0x000fea0003c00000 */
[----:B------:R0:W1:Y:S02]  /*18410*/  SHFL.IDX P6, R14, R13, R12, R11 ;  /* 0x0000000c0d0e7389 */ /* 0x00006400000c000b */
[----:B01----:R-:W-:Y:S01]  /*18420*/  ENDCOLLECTIVE ;  /* 0x000000000000791b */ /* 0x003fe20003800000 */
.L_x_5133:
[----:B------:R-:W0:Y:S01]  /*18430*/  LDC R15, c[0x0][0x2f4] ;  /* 0x0000bd00ff0f7b82 */ /* 0x000e220000000800 */
[----:B------:R-:W-:Y:S01]  /*18440*/  LOP3.LUT R11, R31, 0x40, RZ, 0xfc, !PT ;  /* 0x000000401f0b7812 */ /* 0x000fe200078efcff */
[----:B------:R-:W-:Y:S02]  /*18450*/  IMAD.MOV.U32 R13, RZ, RZ, R9 ;  /* 0x000000ffff0d7224 */ /* 0x000fe400078e0009 */
[----:B------:R-:W-:Y:S02]  /*18460*/  IMAD.MOV.U32 R12, RZ, RZ, 0x1 ;  /* 0x00000001ff0c7424 */ /* 0x000fe400078e00ff */
        /* <DEDUP_REMOVED lines=14> */
[----:B------:R-:W-:Y:S02]  /*18550*/  IMAD.MOV.U32 R15, RZ, RZ, -0x1 ;  /* 0xffffffffff0f7424 */ /* 0x000fe400078e00ff */
[----:B------:R0:W-:Y:S01]  /*18560*/  LDGSTS.E.BYPASS.LTC128B.128 [R0+0xe400], desc[UR56][R2.64+0x40], !P1 ;  /* 0x0e40004002007fae */ /* 0x0001e2000c901d78 */
[----:B------:R-:W-:-:S13]  /*18570*/  ISETP.LT.OR P1, PT, R7, 0x1, P0 ;  /* 0x000000010700780c */ /* 0x000fda0000721670 */
[----:B0-----:R-:W-:Y:S05]  /*18580*/  WARPSYNC.COLLECTIVE R15, `(.L_x_5134) ;  /* 0x000000000f087348 */ /* 0x001fea0003c00000 */
[----:B------:R1:W2:Y:S02]  /*18590*/  SHFL.IDX P6, R14, R13, R12, R11 ;  /* 0x0000000c0d0e7389 */ /* 0x0002a400000c000b */
[----:B012---:R-:W-:Y:S01]  /*185a0*/  ENDCOLLECTIVE ;  /* 0x000000000000791b */ /* 0x007fe20003800000 */
.L_x_5134:
        /* <DEDUP_REMOVED lines=9> */
.L_x_5135:
[----:B------:R-:W-:Y:S02]  /*18640*/  IMAD.MOV.U32 R13, RZ, RZ, R9 ;  /* 0x000000ffff0d7224 */ /* 0x000fe400078e0009 */
[----:B------:R-:W-:Y:S02]  /*18650*/  IMAD.MOV.U32 R12, RZ, RZ, 0x2 ;  /* 0x00000002ff0c7424 */ /* 0x000fe400078e00ff */
[----:B------:R-:W-:-:S07]  /*18660*/  IMAD.MOV.U32 R2, RZ, RZ, R14 ;  /* 0x000000ffff027224 */ /* 0x000fce00078e000e */
[----:B------:R-:W-:Y:S05]  /*18670*/  WARPSYNC.COLLECTIVE R15, `(.L_x_5136) ;  /* 0x000000000f087348 */ /* 0x000fea0003c00000 */
[----:B------:R0:W1:Y:S02]  /*18680*/  SHFL.IDX P6, R14, R13, R12, R11 ;  /* 0x0000000c0d0e7389 */ /* 0x00006400000c000b */
[----:B01----:R-:W-:Y:S01]  /*18690*/  ENDCOLLECTIVE ;  /* 0x000000000000791b */ /* 0x003fe20003800000 */
.L_x_5136:
        /* <DEDUP_REMOVED lines=16> */
.L_x_5137:
[----:B------:R-:W-:Y:S02]  /*187a0*/  IMAD.MOV.U32 R13, RZ, RZ, R9 ;  /* 0x000000ffff0d7224 */ /* 0x000fe400078e0009 */
[----:B------:R-:W-:Y:S02]  /*187b0*/  IMAD.MOV.U32 R12, RZ, RZ, 0x3 ;  /* 0x00000003ff0c7424 */ /* 0x000fe400078e00ff */
[----:B------:R-:W-:-:S07]  /*187c0*/  IMAD.MOV.U32 R2, RZ, RZ, R14 ;  /* 0x000000ffff027224 */ /* 0x000fce00078e000e */
[----:B------:R-:W-:Y:S05]  /*187d0*/  WARPSYNC.COLLECTIVE R15, `(.L_x_5138) ;  /* 0x000000000f087348 */ /* 0x000fea0003c00000 */
[----:B------:R0:W1:Y:S02]  /*187e0*/  SHFL.IDX P6, R14, R13, R12, R11 ;  /* 0x0000000c0d0e7389 */ /* 0x00006400000c000b */
[----:B01----:R-:W-:Y:S01]  /*187f0*/  ENDCOLLECTIVE ;  /* 0x000000000000791b */ /* 0x003fe20003800000 */
.L_x_5138:
        /* <DEDUP_REMOVED lines=13> */
.L_x_5139:
        /* <DEDUP_REMOVED lines=11> */
.L_x_5058:
[----:B---3--:R3:W4:Y:S02]  /*18980*/  SYNCS.PHASECHK.TRANS64.TRYWAIT P0, [R4+URZ+0x2a840], R27 ;  /* 0x02a8401b040075a7 */ /* 0x008724000800017f */
[----:B----4-:R-:W-:Y:S05]  /*18990*/  @!P0 NANOSLEEP.SYNCS 0x989680 ;  /* 0x009896800000895d */ /* 0x010fea0003900000 */
[----:B------:R-:W4:Y:S02]  /*189a0*/  @!P0 SYNCS.PHASECHK.TRANS64 P0, [R4+URZ+0x2a840], R27 ;  /* 0x02a8401b040085a7 */ /* 0x000f24000800007f */
[----:B----4-:R-:W-:Y:S05]  /*189b0*/  @!P0 BRA `(.L_x_5058) ;  /* 0xfffffffc00f08947 */ /* 0x010fea000383ffff */
[----:B------:R-:W-:Y:S05]  /*189c0*/  BRA `(.L_x_5141) ;  /* 0xffffffb400807947 */ /* 0x000fea000383ffff */
.L_x_5059:
        /* <DEDUP_REMOVED lines=8> */
.L_x_5143:
[----:B------:R-:W-:Y:S05]  /*18a50*/  BSYNC B0 ;  /* 0x0000000000007941 */ /* 0x000fea0003800000 */
.L_x_5142:
        /* <DEDUP_REMOVED lines=8> */
.L_x_5144:
        /* <DEDUP_REMOVED lines=16> */
.L_x_5145:
        /* <DEDUP_REMOVED lines=11> */
.L_x_5146:
[----:B------:R-:W-:Y:S02]  /*18c90*/  IMAD.MOV.U32 R13, RZ, RZ, R6 ;  /* 0x000000ffff0d7224 */ /* 0x000fe400078e0006 */
[----:B------:R-:W-:Y:S02]  /*18ca0*/  IMAD.MOV.U32 R12, RZ, RZ, 0x2 ;  /* 0x00000002ff0c7424 */ /* 0x000fe400078e00ff */
[----:B------:R-:W-:-:S07]  /*18cb0*/  IMAD.MOV.U32 R3, RZ, RZ, R14 ;  /* 0x000000ffff037224 */ /* 0x000fce00078e000e */
[----:B------:R-:W-:Y:S05]  /*18cc0*/  WARPSYNC.COLLECTIVE R15, `(.L_x_5147) ;  /* 0x000000000f087348 */ /* 0x000fea0003c00000 */
[----:B------:R0:W1:Y:S02]  /*18cd0*/  SHFL.IDX P6, R14, R13, R12, R11 ;  /* 0x0000000c0d0e7389 */ /* 0x00006400000c000b */
[----:B01----:R-:W-:Y:S01]  /*18ce0*/  ENDCOLLECTIVE ;  /* 0x000000000000791b */ /* 0x003fe20003800000 */
.L_x_5147:
        /* <DEDUP_REMOVED lines=16> */
.L_x_5148:
[----:B------:R-:W-:Y:S02]  /*18df0*/  IMAD.MOV.U32 R13, RZ, RZ, R6 ;  /* 0x000000ffff0d7224 */ /* 0x000fe400078e0006 */
[----:B------:R-:W-:Y:S02]  /*18e00*/  IMAD.MOV.U32 R12, RZ, RZ, 0x3 ;  /* 0x00000003ff0c7424 */ /* 0x000fe400078e00ff */
[----:B------:R-:W-:-:S07]  /*18e10*/  IMAD.MOV.U32 R3, RZ, RZ, R14 ;  /* 0x000000ffff037224 */ /* 0x000fce00078e000e */
[----:B------:R-:W-:Y:S05]  /*18e20*/  WARPSYNC.COLLECTIVE R15, `(.L_x_5149) ;  /* 0x000000000f087348 */ /* 0x000fea0003c00000 */
[----:B------:R0:W1:Y:S02]  /*18e30*/  SHFL.IDX P6, R14, R13, R12, R11 ;  /* 0x0000000c0d0e7389 */ /* 0x00006400000c000b */
[----:B01----:R-:W-:Y:S01]  /*18e40*/  ENDCOLLECTIVE ;  /* 0x000000000000791b */ /* 0x003fe20003800000 */
.L_x_5149:
        /* <DEDUP_REMOVED lines=10> */
.L_x_5150:
[----:B------:R-:W-:Y:S01]  /*18ef0*/  @!PT LDS RZ, [RZ] ;  /* 0x00000000fffff984 */ /* 0x000fe20000000800 */
[----:B------:R-:W-:Y:S01]  /*18f00*/  @!PT LDS RZ, [RZ] ;  /* 0x00000000fffff984 */ /* 0x000fe20000000800 */
[----:B------:R-:W-:Y:S01]  /*18f10*/  @!PT LDS RZ, [RZ] ;  /* 0x00000000fffff984 */ /* 0x000fe20000000800 */
[----:B------:R0:W-:Y:S04]  /*18f20*/  @P1 LDGSTS.E.BYPASS.LTC128B.128 [R0+0x1f400], desc[UR56][R2.64], !P5 ;  /* 0x1f40000002001fae */ /* 0x0001e8000e901d78 */
[----:B------:R0:W-:Y:S04]  /*18f30*/  @P1 LDGSTS.E.BYPASS.LTC128B.128 [R0+0x21400], desc[UR56][R2.64+0x40], !P3 ;  /* 0x2140004002001fae */ /* 0x0001e8000d901d78 */
[----:B------:R0:W-:Y:S01]  /*18f40*/  @P1 LDGSTS.E.BYPASS.LTC128B.128 [R0+0x23400], desc[UR56][R2.64+0x80], !P2 ;  /* 0x2340008002001fae */ /* 0x0001e2000d101d78 */
[----:B------:R-:W-:Y:S01]  /*18f50*/  IMAD.MOV.U32 R5, RZ, RZ, R14 ;  /* 0x000000ffff057224 */ /* 0x000fe200078e000e */
[----:B------:R-:W-:Y:S06]  /*18f60*/  BRA `(.L_x_5151) ;  /* 0xffffffb400047947 */ /* 0x000fec000383ffff */
.L_x_5064:
        /* <DEDUP_REMOVED lines=9> */
.L_x_5152:
[C---:B------:R-:W-:Y:S01]  /*19000*/  VIADD R8, R6.reuse, 0x20 ;  /* 0x0000002006087836 */ /* 0x040fe20000000000 */
[----:B------:R-:W-:Y:S01]  /*19010*/  ISETP.GE.AND P1, PT, R6, R5, PT ;  /* 0x000000050600720c */ /* 0x000fe20003f26270 */
[----:B------:R-:W-:Y:S02]  /*19020*/  IMAD.MOV.U32 R13, RZ, RZ, R0 ;  /* 0x000000ffff0d7224 */ /* 0x000fe400078e0000 */
[----:B------:R-:W-:-:S10]  /*19030*/  IMAD.MOV.U32 R2, RZ, RZ, R14 ;  /* 0x000000ffff027224 */ /* 0x000fd400078e000e */
[----:B------:R-:W-:Y:S05]  /*19040*/  WARPSYNC.COLLECTIVE R15, `(.L_x_5153) ;  /* 0x000000000f087348 */ /* 0x000fea0003c00000 */
[----:B------:R0:W1:Y:S02]  /*19050*/  SHFL.IDX P6, R14, R13, R12, R11 ;  /* 0x0000000c0d0e7389 */ /* 0x00006400000c000b */
[----:B01----:R-:W-:Y:S01]  /*19060*/  ENDCOLLECTIVE ;  /* 0x000000000000791b */ /* 0x003fe20003800000 */
.L_x_5153:
[----:B------:R-:W-:Y:S02]  /*19070*/  IMAD.MOV.U32 R13, RZ, RZ, R4 ;  /* 0x000000ffff0d7224 */ /* 0x000fe400078e0004 */
[----:B------:R-:W-:Y:S02]  /*19080*/  IMAD.MOV.U32 R12, RZ, RZ, 0x1 ;  /* 0x00000001ff0c7424 */ /* 0x000fe400078e00ff */
[----:B------:R-:W-:-:S07]  /*19090*/  IMAD.MOV.U32 R3, RZ, RZ, R14 ;  /* 0x000000ffff037224 */ /* 0x000fce00078e000e */
[----:B------:R-:W-:Y:S05]  /*190a0*/  WARPSYNC.COLLECTIVE R15, `(.L_x_5154) ;  /* 0x000000000f087348 */ /* 0x000fea0003c00000 */
[----:B------:R0:W1:Y:S02]  /*190b0*/  SHFL.IDX P6, R14, R13, R12, R11 ;  /* 0x0000000c0d0e7389 */ /* 0x00006400000c000b */
[----:B01----:R-:W-:Y:S01]  /*190c0*/  ENDCOLLECTIVE ;  /* 0x000000000000791b */ /* 0x003fe20003800000 */
.L_x_5154:
        /* <DEDUP_REMOVED lines=17> */
.L_x_5155:
[----:B------:R-:W-:Y:S02]  /*191e0*/  IMAD.MOV.U32 R13, RZ, RZ, R4 ;  /* 0x000000ffff0d7224 */ /* 0x000fe400078e0004 */
[----:B------:R-:W-:Y:S02]  /*191f0*/  IMAD.MOV.U32 R12, RZ, RZ, 0x2 ;  /* 0x00000002ff0c7424 */ /* 0x000fe400078e00ff */
[----:B------:R-:W-:-:S07]  /*19200*/  IMAD.MOV.U32 R3, RZ, RZ, R14 ;  /* 0x000000ffff037224 */ /* 0x000fce00078e000e */
[----:B------:R-:W-:Y:S05]  /*19210*/  WARPSYNC.COLLECTIVE R15, `(.L_x_5156) ;  /* 0x000000000f087348 */ /* 0x000fea0003c00000 */
[----:B------:R0:W1:Y:S02]  /*19220*/  SHFL.IDX P6, R14, R13, R12, R11 ;  /* 0x0000000c0d0e7389 */ /* 0x00006400000c000b */
[----:B01----:R-:W-:Y:S01]  /*19230*/  ENDCOLLECTIVE ;  /* 0x000000000000791b */ /* 0x003fe20003800000 */
.L_x_5156:
        /* <DEDUP_REMOVED lines=18> */
.L_x_5157:
[----:B------:R-:W-:Y:S02]  /*19360*/  IMAD.MOV.U32 R13, RZ, RZ, R4 ;  /* 0x000000ffff0d7224 */ /* 0x000fe400078e0004 */
[----:B------:R-:W-:Y:S02]  /*19370*/  IMAD.MOV.U32 R12, RZ, RZ, 0x3 ;  /* 0x00000003ff0c7424 */ /* 0x000fe400078e00ff */
[----:B------:R-:W-:-:S07]  /*19380*/  IMAD.MOV.U32 R3, RZ, RZ, R14 ;  /* 0x000000ffff037224 */ /* 0x000fce00078e000e */
[----:B------:R-:W-:Y:S05]  /*19390*/  WARPSYNC.COLLECTIVE R15, `(.L_x_5158) ;  /* 0x000000000f087348 */ /* 0x000fea0003c00000 */
[----:B------:R0:W1:Y:S02]  /*193a0*/  SHFL.IDX P6, R14, R13, R12, R11 ;  /* 0x0000000c0d0e7389 */ /* 0x00006400000c000b */
[----:B01----:R-:W-:Y:S01]  /*193b0*/  ENDCOLLECTIVE ;  /* 0x000000000000791b */ /* 0x003fe20003800000 */
.L_x_5158:
        /* <DEDUP_REMOVED lines=10> */
.L_x_5159:
        /* <DEDUP_REMOVED lines=8> */
.L_x_5069:
[----:B0-----:R0:W1:Y:S02]  /*194e0*/  SYNCS.PHASECHK.TRANS64.TRYWAIT P0, [R23+URZ+0x2a820], R0 ;  /* 0x02a82000170075a7 */ /* 0x001064000800017f */
[----:B-1----:R-:W-:Y:S05]  /*194f0*/  @!P0 NANOSLEEP.SYNCS 0x989680 ;  /* 0x009896800000895d */ /* 0x002fea0003900000 */
[----:B------:R-:W1:Y:S02]  /*19500*/  @!P0 SYNCS.PHASECHK.TRANS64 P0, [R23+URZ+0x2a820], R0 ;  /* 0x02a82000170085a7 */ /* 0x000e64000800007f */
[----:B-1----:R-:W-:Y:S05]  /*19510*/  @!P0 BRA `(.L_x_5069) ;  /* 0xfffffffc00f08947 */ /* 0x002fea000383ffff */
[----:B------:R-:W-:Y:S05]  /*19520*/  BRA `(.L_x_5161) ;  /* 0xffffffb800887947 */ /* 0x000fea000383ffff */
.L_x_5073:
[----:B0-----:R0:W1:Y:S02]  /*19530*/  SYNCS.PHASECHK.TRANS64.TRYWAIT P0, [R4+URZ+0x2a880], R20 ;  /* 0x02a88014040075a7 */ /* 0x001064000800017f */
[----:B-1----:R-:W-:Y:S05]  /*19540*/  @!P0 NANOSLEEP.SYNCS 0x989680 ;  /* 0x009896800000895d */ /* 0x002fea0003900000 */
[----:B------:R-:W1:Y:S02]  /*19550*/  @!P0 SYNCS.PHASECHK.TRANS64 P0, [R4+URZ+0x2a880], R20 ;  /* 0x02a88014040085a7 */ /* 0x000e64000800007f */
[----:B-1----:R-:W-:Y:S05]  /*19560*/  @!P0 BRA `(.L_x_5073) ;  /* 0xfffffffc00f08947 */ /* 0x002fea000383ffff */
[----:B------:R-:W-:Y:S05]  /*19570*/  BRA `(.L_x_5162) ;  /* 0xffffffbc00507947 */ /* 0x000fea000383ffff */
.L_x_5074:
        /* <DEDUP_REMOVED lines=8> */
.L_x_5164:
[----:B------:R-:W-:Y:S05]  /*19600*/  BSYNC B0 ;  /* 0x0000000000007941 */ /* 0x000fea0003800000 */
.L_x_5163:
        /* <DEDUP_REMOVED lines=8> */
.L_x_5165:
[----:B------:R-:W-:Y:S02]  /*19690*/  IMAD.MOV.U32 R13, RZ, RZ, R27 ;  /* 0x000000ffff0d7224 */ /* 0x000fe400078e001b */
[----:B------:R-:W-:Y:S02]  /*196a0*/  IMAD.MOV.U32 R12, RZ, RZ, 0x1 ;  /* 0x00000001ff0c7424 */ /* 0x000fe400078e00ff */
[----:B------:R-:W-:-:S07]  /*196b0*/  IMAD.MOV.U32 R2, RZ, RZ, R14 ;  /* 0x000000ffff027224 */ /* 0x000fce00078e000e */
[----:B------:R-:W-:Y:S05]  /*196c0*/  WARPSYNC.COLLECTIVE R15, `(.L_x_5166) ;  /* 0x000000000f087348 */ /* 0x000fea0003c00000 */
[----:B------:R0:W1:Y:S02]  /*196d0*/  SHFL.IDX P6, R14, R13, R12, R11 ;  /* 0x0000000c0d0e7389 */ /* 0x00006400000c000b */
[----:B01----:R-:W-:Y:S01]  /*196e0*/  ENDCOLLECTIVE ;  /* 0x000000000000791b */ /* 0x003fe20003800000 */
.L_x_5166:
        /* <DEDUP_REMOVED lines=14> */
.L_x_5167:
[----:B------:R-:W-:Y:S02]  /*197d0*/  IMAD.MOV.U32 R13, RZ, RZ, R27 ;  /* 0x000000ffff0d7224 */ /* 0x000fe400078e001b */
[----:B------:R-:W-:Y:S02]  /*197e0*/  IMAD.MOV.U32 R12, RZ, RZ, 0x2 ;  /* 0x00000002ff0c7424 */ /* 0x000fe400078e00ff */
[----:B------:R-:W-:-:S07]  /*197f0*/  IMAD.MOV.U32 R2, RZ, RZ, R14 ;  /* 0x000000ffff027224 */ /* 0x000fce00078e000e */
[----:B------:R-:W-:Y:S05]  /*19800*/  WARPSYNC.COLLECTIVE R15, `(.L_x_5168) ;  /* 0x000000000f087348 */ /* 0x000fea0003c00000 */
[----:B------:R0:W1:Y:S02]  /*19810*/  SHFL.IDX P6, R14, R13, R12, R11 ;  /* 0x0000000c0d0e7389 */ /* 0x00006400000c000b */
[----:B01----:R-:W-:Y:S01]  /*19820*/  ENDCOLLECTIVE ;  /* 0x000000000000791b */ /* 0x003fe20003800000 */
.L_x_5168:
        /* <DEDUP_REMOVED lines=13> */
.L_x_5169:
[----:B------:R-:W-:Y:S02]  /*19900*/  IMAD.MOV.U32 R13, RZ, RZ, R27 ;  /* 0x000000ffff0d7224 */ /* 0x000fe400078e001b */
[----:B------:R-:W-:Y:S02]  /*19910*/  IMAD.MOV.U32 R12, RZ, RZ, 0x3 ;  /* 0x00000003ff0c7424 */ /* 0x000fe400078e00ff */
[----:B------:R-:W-:-:S07]  /*19920*/  IMAD.MOV.U32 R2, RZ, RZ, R14 ;  /* 0x000000ffff027224 */ /* 0x000fce00078e000e */
[----:B------:R-:W-:Y:S05]  /*19930*/  WARPSYNC.COLLECTIVE R15, `(.L_x_5170) ;  /* 0x000000000f087348 */ /* 0x000fea0003c00000 */
[----:B------:R0:W1:Y:S02]  /*19940*/  SHFL.IDX P6, R14, R13, R12, R11 ;  /* 0x0000000c0d0e7389 */ /* 0x00006400000c000b */
[----:B01----:R-:W-:Y:S01]  /*19950*/  ENDCOLLECTIVE ;  /* 0x000000000000791b */ /* 0x003fe20003800000 */
.L_x_5170:
        /* <DEDUP_REMOVED lines=13> */
.L_x_5171:
[----:B------:R-:W-:Y:S01]  /*19a30*/  IMAD.MOV.U32 R2, RZ, RZ, R14 ;  /* 0x000000ffff027224 */ /* 0x000fe200078e000e */
[----:B------:R-:W-:Y:S06]  /*19a40*/  BRA `(.L_x_5172) ;  /* 0xffffffb800ec7947 */ /* 0x000fec000383ffff */
.L_x_5079:
[----:B---3--:R3:W4:Y:S02]  /*19a50*/  SYNCS.PHASECHK.TRANS64.TRYWAIT P0, [R4+URZ+0x2a840], R20 ;  /* 0x02a84014040075a7 */ /* 0x008724000800017f */
[----:B----4-:R-:W-:Y:S05]  /*19a60*/  @!P0 NANOSLEEP.SYNCS 0x989680 ;  /* 0x009896800000895d */ /* 0x010fea0003900000 */
[----:B------:R-:W4:Y:S02]  /*19a70*/  @!P0 SYNCS.PHASECHK.TRANS64 P0, [R4+URZ+0x2a840], R20 ;  /* 0x02a84014040085a7 */ /* 0x000f24000800007f */
[----:B----4-:R-:W-:Y:S05]  /*19a80*/  @!P0 BRA `(.L_x_5079) ;  /* 0xfffffffc00f08947 */ /* 0x010fea000383ffff */
[----:B------:R-:W-:Y:S05]  /*19a90*/  BRA `(.L_x_5173) ;  /* 0xffffffbc00447947 */ /* 0x000fea000383ffff */
.L_x_5080:
        /* <DEDUP_REMOVED lines=8> */
.L_x_5175:
[----:B------:R-:W-:Y:S05]  /*19b20*/  BSYNC B0 ;  /* 0x0000000000007941 */ /* 0x000fea0003800000 */
.L_x_5174:
        /* <DEDUP_REMOVED lines=8> */
.L_x_5176:
[----:B------:R-:W-:Y:S02]  /*19bb0*/  IMAD.MOV.U32 R13, RZ, RZ, R8 ;  /* 0x000000ffff0d7224 */ /* 0x000fe400078e0008 */
[----:B------:R-:W-:Y:S02]  /*19bc0*/  IMAD.MOV.U32 R12, RZ, RZ, 0x1 ;  /* 0x00000001ff0c7424 */ /* 0x000fe400078e00ff */
[----:B------:R-:W-:-:S07]  /*19bd0*/  IMAD.MOV.U32 R2, RZ, RZ, R14 ;  /* 0x000000ffff027224 */ /* 0x000fce00078e000e */
[----:B------:R-:W-:Y:S05]  /*19be0*/  WARPSYNC.COLLECTIVE R15, `(.L_x_5177) ;  /* 0x000000000f087348 */ /* 0x000fea0003c00000 */
[----:B------:R0:W1:Y:S02]  /*19bf0*/  SHFL.IDX P6, R14, R13, R12, R11 ;  /* 0x0000000c0d0e7389 */ /* 0x00006400000c000b */
[----:B01----:R-:W-:Y:S01]  /*19c00*/  ENDCOLLECTIVE ;  /* 0x000000000000791b */ /* 0x003fe20003800000 */
.L_x_5177:
        /* <DEDUP_REMOVED lines=13> */
.L_x_5178:
[----:B------:R-:W-:Y:S02]  /*19ce0*/  IMAD.MOV.U32 R13, RZ, RZ, R8 ;  /* 0x000000ffff0d7224 */ /* 0x000fe400078e0008 */
[----:B------:R-:W-:Y:S02]  /*19cf0*/  IMAD.MOV.U32 R12, RZ, RZ, 0x2 ;  /* 0x00000002ff0c7424 */ /* 0x000fe400078e00ff */
[----:B------:R-:W-:-:S07]  /*19d00*/  IMAD.MOV.U32 R2, RZ, RZ, R14 ;  /* 0x000000ffff027224 */ /* 0x000fce00078e000e */
[----:B------:R-:W-:Y:S05]  /*19d10*/  WARPSYNC.COLLECTIVE R15, `(.L_x_5179) ;  /* 0x000000000f087348 */ /* 0x000fea0003c00000 */
[----:B------:R0:W1:Y:S02]  /*19d20*/  SHFL.IDX P6, R14, R13, R12, R11 ;  /* 0x0000000c0d0e7389 */ /* 0x00006400000c000b */
[----:B01----:R-:W-:Y:S01]  /*19d30*/  ENDCOLLECTIVE ;  /* 0x000000000000791b */ /* 0x003fe20003800000 */
.L_x_5179:
        /* <DEDUP_REMOVED lines=13> */
.L_x_5180:
[----:B------:R-:W-:Y:S02]  /*19e10*/  IMAD.MOV.U32 R13, RZ, RZ, R8 ;  /* 0x000000ffff0d7224 */ /* 0x000fe400078e0008 */
[----:B------:R-:W-:Y:S02]  /*19e20*/  IMAD.MOV.U32 R12, RZ, RZ, 0x3 ;  /* 0x00000003ff0c7424 */ /* 0x000fe400078e00ff */
[----:B------:R-:W-:-:S07]  /*19e30*/  IMAD.MOV.U32 R2, RZ, RZ, R14 ;  /* 0x000000ffff027224 */ /* 0x000fce00078e000e */
[----:B------:R-:W-:Y:S05]  /*19e40*/  WARPSYNC.COLLECTIVE R15, `(.L_x_5181) ;  /* 0x000000000f087348 */ /* 0x000fea0003c00000 */
[----:B------:R0:W1:Y:S02]  /*19e50*/  SHFL.IDX P6, R14, R13, R12, R11 ;  /* 0x0000000c0d0e7389 */ /* 0x00006400000c000b */
[----:B01----:R-:W-:Y:S01]  /*19e60*/  ENDCOLLECTIVE ;  /* 0x000000000000791b */ /* 0x003fe20003800000 */
.L_x_5181:
        /* <DEDUP_REMOVED lines=13> */
.L_x_5182:
[----:B------:R-:W-:Y:S01]  /*19f40*/  IMAD.MOV.U32 R2, RZ, RZ, R14 ;  /* 0x000000ffff027224 */ /* 0x000fe200078e000e */
[----:B------:R-:W-:Y:S06]  /*19f50*/  BRA `(.L_x_5183) ;  /* 0xffffffb800d87947 */ /* 0x000fec000383ffff */
.L_x_5085:
[----:B------:R0:W0:Y:S02]  /*19f60*/  SYNCS.PHASECHK.TRANS64.TRYWAIT P2, [R0+URZ+0x2a870], R2 ;  /* 0x02a87002000075a7 */ /* 0x000024000804017f */
[----:B0-----:R-:W-:Y:S05]  /*19f70*/  @!P2 NANOSLEEP.SYNCS 0x989680 ;  /* 0x009896800000a95d */ /* 0x001fea0003900000 */
[----:B------:R-:W0:Y:S02]  /*19f80*/  @!P2 SYNCS.PHASECHK.TRANS64 P2, [R0+URZ+0x2a870], R2 ;  /* 0x02a870020000a5a7 */ /* 0x000e24000804007f */
[----:B0-----:R-:W-:Y:S05]  /*19f90*/  @!P2 BRA `(.L_x_5085) ;  /* 0xfffffffc00f0a947 */ /* 0x001fea000383ffff */
[----:B------:R-:W-:Y:S05]  /*19fa0*/  BRA `(.L_x_5184) ;  /* 0xffffffbc00447947 */ /* 0x000fea000383ffff */
.L_x_5087:
[----:B------:R0:W0:Y:S02]  /*19fb0*/  SYNCS.PHASECHK.TRANS64.TRYWAIT P2, [R0+URZ+0x2a860], R3 ;  /* 0x02a86003000075a7 */ /* 0x000024000804017f */
[----:B0-----:R-:W-:Y:S05]  /*19fc0*/  @!P2 NANOSLEEP.SYNCS 0x989680 ;  /* 0x009896800000a95d */ /* 0x001fea0003900000 */
[----:B------:R-:W0:Y:S02]  /*19fd0*/  @!P2 SYNCS.PHASECHK.TRANS64 P2, [R0+URZ+0x2a860], R3 ;  /* 0x02a860030000a5a7 */ /* 0x000e24000804007f */
[----:B0-----:R-:W-:Y:S05]  /*19fe0*/  @!P2 BRA `(.L_x_5087) ;  /* 0xfffffffc00f0a947 */ /* 0x001fea000383ffff */
[----:B------:R-:W-:Y:S05]  /*19ff0*/  BRA `(.L_x_5185) ;  /* 0xffffffbc00547947 */ /* 0x000fea000383ffff */
.L_x_5095:
[----:B0-----:R0:W2:Y:S02]  /*1a000*/  SYNCS.PHASECHK.TRANS64.TRYWAIT P1, [R2+URZ+0x2a870], R3 ;  /* 0x02a87003020075a7 */ /* 0x0010a4000802017f */
[----:B--2---:R-:W-:Y:S05]  /*1a010*/  @!P1 NANOSLEEP.SYNCS 0x989680 ;  /* 0x009896800000995d */ /* 0x004fea0003900000 */
[----:B------:R-:W2:Y:S02]  /*1a020*/  @!P1 SYNCS.PHASECHK.TRANS64 P1, [R2+URZ+0x2a870], R3 ;  /* 0x02a87003020095a7 */ /* 0x000ea4000802007f */
[----:B--2---:R-:W-:Y:S05]  /*1a030*/  @!P1 BRA `(.L_x_5095) ;  /* 0xfffffffc00f09947 */ /* 0x004fea000383ffff */
[----:B------:R-:W-:Y:S05]  /*1a040*/  BRA `(.L_x_5186) ;  /* 0xffffffc400a07947 */ /* 0x000fea000383ffff */
.L_x_5097:
[----:B0-----:R0:W2:Y:S02]  /*1a050*/  SYNCS.PHASECHK.TRANS64.TRYWAIT P1, [R2+URZ+0x2a860], R3 ;  /* 0x02a86003020075a7 */ /* 0x0010a4000802017f */
[----:B--2---:R-:W-:Y:S05]  /*1a060*/  @!P1 NANOSLEEP.SYNCS 0x989680 ;  /* 0x009896800000995d */ /* 0x004fea0003900000 */
[----:B------:R-:W2:Y:S02]  /*1a070*/  @!P1 SYNCS.PHASECHK.TRANS64 P1, [R2+URZ+0x2a860], R3 ;  /* 0x02a86003020095a7 */ /* 0x000ea4000802007f */
[----:B--2---:R-:W-:Y:S05]  /*1a080*/  @!P1 BRA `(.L_x_5097) ;  /* 0xfffffffc00f09947 */ /* 0x004fea000383ffff */
[----:B------:R-:W-:Y:S05]  /*1a090*/  BRA `(.L_x_5187) ;  /* 0xffffffc400ac7947 */ /* 0x000fea000383ffff */
.L_x_5111:
[----:B0-----:R0:W2:Y:S02]  /*1a0a0*/  SYNCS.PHASECHK.TRANS64.TRYWAIT P0, [R7+URZ+0x2a820], R0 ;  /* 0x02a82000070075a7 */ /* 0x0010a4000800017f */
[----:B--2---:R-:W-:Y:S05]  /*1a0b0*/  @!P0 NANOSLEEP.SYNCS 0x989680 ;  /* 0x009896800000895d */ /* 0x004fea0003900000 */
[----:B------:R-:W2:Y:S02]  /*1a0c0*/  @!P0 SYNCS.PHASECHK.TRANS64 P0, [R7+URZ+0x2a820], R0 ;  /* 0x02a82000070085a7 */ /* 0x000ea4000800007f */
[----:B--2---:R-:W-:Y:S05]  /*1a0d0*/  @!P0 BRA `(.L_x_5111) ;  /* 0xfffffffc00f08947 */ /* 0x004fea000383ffff */
[----:B------:R-:W-:Y:S05]  /*1a0e0*/  BRA `(.L_x_5188) ;  /* 0xffffffd800947947 */ /* 0x000fea000383ffff */
.L_x_5112:
        /* <DEDUP_REMOVED lines=8> */
[----:B01-3-5:R-:W-:Y:S05]  /*1a170*/  WARPSYNC.COLLECTIVE R15, `(.L_x_5190) ;  /* 0x000000000f087348 */ /* 0x02bfea0003c00000 */
[----:B------:R2:W4:Y:S02]  /*1a180*/  SHFL.IDX P6, R14, R13, R12, R11 ;  /* 0x0000000c0d0e7389 */ /* 0x00052400000c000b */
[----:B012345:R-:W-:Y:S01]  /*1a190*/  ENDCOLLECTIVE ;  /* 0x000000000000791b */ /* 0x03ffe20003800000 */
.L_x_5190:
[----:B------:R-:W-:Y:S05]  /*1a1a0*/  BSYNC B0 ;  /* 0x0000000000007941 */ /* 0x000fea0003800000 */
.L_x_5189:
[----:B------:R-:W-:Y:S05]  /*1a1b0*/  BRA `(.L_x_5191) ;  /* 0xffffffd8007c7947 */ /* 0x000fea000383ffff */
.L_x_5115:
[----:B------:R-:W-:Y:S01]  /*1a1c0*/  BSSY B1, `(.L_x_5192) ;  /* 0x0000006000017945 */ /* 0x000fe20003800000 */
[----:B------:R-:W-:-:S07]  /*1a1d0*/  IMAD.MOV.U32 R15, RZ, RZ, -0x1 ;  /* 0xffffffffff0f7424 */ /* 0x000fce00078e00ff */
[----:B01-3-5:R-:W-:Y:S05]  /*1a1e0*/  WARPSYNC.COLLECTIVE R15, `(.L_x_5193) ;  /* 0x000000000f0c7348 */ /* 0x02bfea0003c00000 */
[----:B------:R-:W-:Y:S02]  /*1a1f0*/  ELECT P6, UR62, PT ;  /* 0x00000000003e782f */ /* 0x000fe400038c0000 */
[----:B------:R-:W-:Y:S01]  /*1a200*/  MOV R14, UR62 ;  /* 0x0000003e000e7c02 */ /* 0x000fe20008000f00 */
[----:B01-3-5:R-:W-:Y:S10]  /*1a210*/  ENDCOLLECTIVE ;  /* 0x000000000000791b */ /* 0x02bff40003800000 */
.L_x_5193:
[----:B------:R-:W-:Y:S05]  /*1a220*/  BSYNC B1 ;  /* 0x0000000000017941 */ /* 0x000fea0003800000 */
.L_x_5192:
[----:B------:R-:W-:Y:S05]  /*1a230*/  BRA `(.L_x_5194) ;  /* 0xffffffd800747947 */ /* 0x000fea000383ffff */
.L_x_5117:
[----:B0-----:R0:W2:Y:S02]  /*1a240*/  SYNCS.PHASECHK.TRANS64.TRYWAIT P1, [R5+URZ+0x2a840], R0 ;  /* 0x02a84000050075a7 */ /* 0x0010a4000802017f */
[----:B--2---:R-:W-:Y:S05]  /*1a250*/  @!P1 NANOSLEEP.SYNCS 0x989680 ;  /* 0x009896800000995d */ /* 0x004fea0003900000 */
[----:B------:R-:W2:Y:S02]  /*1a260*/  @!P1 SYNCS.PHASECHK.TRANS64 P1, [R5+URZ+0x2a840], R0 ;  /* 0x02a84000050095a7 */ /* 0x000ea4000802007f */
[----:B--2---:R-:W-:Y:S05]  /*1a270*/  @!P1 BRA `(.L_x_5117) ;  /* 0xfffffffc00f09947 */ /* 0x004fea000383ffff */
[----:B------:R-:W-:Y:S05]  /*1a280*/  BRA `(.L_x_5195) ;  /* 0xffffffd800947947 */ /* 0x000fea000383ffff */
.L_x_5119:
[----:B--2---:R2:W4:Y:S02]  /*1a290*/  SYNCS.PHASECHK.TRANS64.TRYWAIT P1, [R3+URZ+0x2a840], R2 ;  /* 0x02a84002030075a7 */ /* 0x004524000802017f */
[----:B----4-:R-:W-:Y:S05]  /*1a2a0*/  @!P1 NANOSLEEP.SYNCS 0x989680 ;  /* 0x009896800000995d */ /* 0x010fea0003900000 */
[----:B------:R-:W4:Y:S02]  /*1a2b0*/  @!P1 SYNCS.PHASECHK.TRANS64 P1, [R3+URZ+0x2a840], R2 ;  /* 0x02a84002030095a7 */ /* 0x000f24000802007f */
[----:B----4-:R-:W-:Y:S05]  /*1a2c0*/  @!P1 BRA `(.L_x_5119) ;  /* 0xfffffffc00f09947 */ /* 0x010fea000383ffff */
[----:B------:R-:W-:Y:S05]  /*1a2d0*/  BRA `(.L_x_5196) ;  /* 0xffffffd800a07947 */ /* 0x000fea000383ffff */
.L_x_5121:
[----:B----4-:R4:W0:Y:S02]  /*1a2e0*/  SYNCS.PHASECHK.TRANS64.TRYWAIT P1, [R5+URZ+0x2a860], R0 ;  /* 0x02a86000050075a7 */ /* 0x010824000802017f */
[----:B0-----:R-:W-:Y:S05]  /*1a2f0*/  @!P1 NANOSLEEP.SYNCS 0x989680 ;  /* 0x009896800000995d */ /* 0x001fea0003900000 */
[----:B------:R-:W0:Y:S02]  /*1a300*/  @!P1 SYNCS.PHASECHK.TRANS64 P1, [R5+URZ+0x2a860], R0 ;  /* 0x02a86000050095a7 */ /* 0x000e24000802007f */
[----:B0-----:R-:W-:Y:S05]  /*1a310*/  @!P1 BRA `(.L_x_5121) ;  /* 0xfffffffc00f09947 */ /* 0x001fea000383ffff */
[----:B------:R-:W-:Y:S05]  /*1a320*/  BRA `(.L_x_5197) ;  /* 0xffffffd8009c7947 */ /* 0x000fea000383ffff */
.L_x_5123:
[----:B------:R0:W0:Y:S02]  /*1a330*/  SYNCS.PHASECHK.TRANS64.TRYWAIT P1, [R3+URZ+0x2a860], R2 ;  /* 0x02a86002030075a7 */ /* 0x000024000802017f */
[----:B0-----:R-:W-:Y:S05]  /*1a340*/  @!P1 NANOSLEEP.SYNCS 0x989680 ;  /* 0x009896800000995d */ /* 0x001fea0003900000 */
[----:B------:R-:W0:Y:S02]  /*1a350*/  @!P1 SYNCS.PHASECHK.TRANS64 P1, [R3+URZ+0x2a860], R2 ;  /* 0x02a86002030095a7 */ /* 0x000e24000802007f */
[----:B0-----:R-:W-:Y:S05]  /*1a360*/  @!P1 BRA `(.L_x_5123) ;  /* 0xfffffffc00f09947 */ /* 0x001fea000383ffff */
[----:B------:R-:W-:Y:S05]  /*1a370*/  BRA `(.L_x_5198) ;  /* 0xffffffd800987947 */ /* 0x000fea000383ffff */
.L_x_5125:
[----:B------:R0:W0:Y:S02]  /*1a380*/  SYNCS.PHASECHK.TRANS64.TRYWAIT P1, [R5+URZ+0x2a880], R0 ;  /* 0x02a88000050075a7 */ /* 0x000024000802017f */
[----:B0-----:R-:W-:Y:S05]  /*1a390*/  @!P1 NANOSLEEP.SYNCS 0x989680 ;  /* 0x009896800000995d */ /* 0x001fea0003900000 */
[----:B------:R-:W0:Y:S02]  /*1a3a0*/  @!P1 SYNCS.PHASECHK.TRANS64 P1, [R5+URZ+0x2a880], R0 ;  /* 0x02a88000050095a7 */ /* 0x000e24000802007f */
[----:B0-----:R-:W-:Y:S05]  /*1a3b0*/  @!P1 BRA `(.L_x_5125) ;  /* 0xfffffffc00f09947 */ /* 0x001fea000383ffff */
[----:B------:R-:W-:Y:S05]  /*1a3c0*/  BRA `(.L_x_5199) ;  /* 0xffffffd800947947 */ /* 0x000fea000383ffff */
.L_x_5200:
        /* <DEDUP_REMOVED lines=11> */
.L_x_15838:


//--------------------- .text._ZN7cutlass13device_kernelIN5flash11enable_sm90INS1_16FlashAttnFwdSm90INS1_25CollectiveMainloopFwdSm90ILi2EN4cute5tupleIJNS5_1CILi1EEES8_S8_EEENS6_IJNS7_ILi128EEESA_NS7_ILi192EEEEEELi192ENS_12float_e4m3_tEfNS_4arch4Sm90ELb0ELb1ELb0ELb1ELb1ELb1ELb0ELb1ELb1ELb1ELb0ELb0EEENS1_21CollectiveEpilogueFwdINS6_IJSA_SB_SA_EEES9_NS_10bfloat16_tESF_Li256ELb1ELb1ELb0ELb1EEENS1_36VarlenDynamicPersistentTileSchedulerILi128ELi128ELi256ELi128ELb0ELb1ELb1ELb1ELb0ELb1EEEEEEEEEvNT_6ParamsE --------------------------
	.section	.text._ZN7cutlass13device_kernelIN5flash11enable_sm90INS1_16FlashAttnFwdSm90INS1_25CollectiveMainloopFwdSm90ILi2EN4cute5tupleIJNS5_1CILi1EEES8_S8_EEENS6_IJNS7_ILi128EEESA_NS7_ILi192EEEEEELi192ENS_12float_e4m3_tEfNS_4arch4Sm90ELb0ELb1ELb0ELb1ELb1ELb1ELb0ELb1ELb1ELb1ELb0ELb0EEENS1_21CollectiveEpilogueFwdINS6_IJSA_SB_SA_EEES9_NS_10bfloat16_tESF_Li256ELb1ELb1ELb0ELb1EEENS1_36VarlenDynamicPersistentTileSchedulerILi128ELi128ELi256ELi128ELb0ELb1ELb1ELb1ELb0ELb1EEEEEEEEEvNT_6ParamsE,"ax",@progbits
	.align	128
.text._ZN7cutlass13device_kernelIN5flash11enable_sm90INS1_16FlashAttnFwdSm90INS1_25CollectiveMainloopFwdSm90ILi2EN4cute5tupleIJNS5_1CILi1EEES8_S8_EEENS6_IJNS7_ILi128EEESA_NS7_ILi192EEEEEELi192ENS_12float_e4m3_tEfNS_4arch4Sm90ELb0ELb1ELb0ELb1ELb1ELb1ELb0ELb1ELb1ELb1ELb0ELb0EEENS1_21CollectiveEpilogueFwdINS6_IJSA_SB_SA_EEES9_NS_10bfloat16_tESF_Li256ELb1ELb1ELb0ELb1EEENS1_36VarlenDynamicPersistentTileSchedulerILi128ELi128ELi256ELi128ELb0ELb1ELb1ELb1ELb0ELb1EEEEEEEEEvNT_6ParamsE:
        .type           _ZN7cutlass13device_kernelIN5flash11enable_sm90INS1_16FlashAttnFwdSm90INS1_25CollectiveMainloopFwdSm90ILi2EN4cute5tupleIJNS5_1CILi1EEES8_S8_EEENS6_IJNS7_ILi128EEESA_NS7_ILi192EEEEEELi192ENS_12float_e4m3_tEfNS_4arch4Sm90ELb0ELb1ELb0ELb1ELb1ELb1ELb0ELb1ELb1ELb1ELb0ELb0EEENS1_21CollectiveEpilogueFwdINS6_IJSA_SB_SA_EEES9_NS_10bfloat16_tESF_Li256ELb1ELb1ELb0ELb1EEENS1_36VarlenDynamicPersistentTileSchedulerILi128ELi128ELi256ELi128ELb0ELb1ELb1ELb1ELb0ELb1EEEEEEEEEvNT_6ParamsE,@function
        .size           _ZN7cutlass13device_kernelIN5flash11enable_sm90INS1_16FlashAttnFwdSm90INS1_25CollectiveMainloopFwdSm90ILi2EN4cute5tupleIJNS5_1CILi1EEES8_S8_EEENS6_IJNS7_ILi128EEESA_NS7_ILi192EEEEEELi192ENS_12float_e4m3_tEfNS_4arch4Sm90ELb0ELb1ELb0ELb1ELb1ELb1ELb0ELb1ELb1ELb1ELb0ELb0EEENS1_21CollectiveEpilogueFwdINS6_IJSA_SB_SA_EEES9_NS_10bfloat16_tESF_Li256ELb1ELb1ELb0ELb1EEENS1_36VarlenDynamicPersistentTileSchedulerILi128ELi128ELi256ELi128ELb0ELb1ELb1ELb1ELb0ELb1EEEEEEEEEvNT_6ParamsE,(.L_x_15839 - _ZN7cutlass13device_kernelIN5flash11enable_sm90INS1_16FlashAttnFwdSm90INS1_25CollectiveMainloopFwdSm90ILi2EN4cute5tupleIJNS5_1CILi1EEES8_S8_EEENS6_IJNS7_ILi128EEESA_NS7_ILi192EEEEEELi192ENS_12float_e4m3_tEfNS_4arch4Sm90ELb0ELb1ELb0ELb1ELb1ELb1ELb0ELb1ELb1ELb1ELb0ELb0EEENS1_21CollectiveEpilogueFwdINS6_IJSA_SB_SA_EEES9_NS_10bfloat16_tESF_Li256ELb1ELb1ELb0ELb1EEENS1_36VarlenDynamicPersistentTileSchedulerILi128ELi128ELi256ELi128ELb0ELb1ELb1ELb1ELb0ELb1EEEEEEEEEvNT_6ParamsE)
        .other          _ZN7cutlass13device_kernelIN5flash11enable_sm90INS1_16FlashAttnFwdSm90INS1_25CollectiveMainloopFwdSm90ILi2EN4cute5tupleIJNS5_1CILi1EEES8_S8_EEENS6_IJNS7_ILi128EEESA_NS7_ILi192EEEEEELi192ENS_12float_e4m3_tEfNS_4arch4Sm90ELb0ELb1ELb0ELb1ELb1ELb1ELb0ELb1ELb1ELb1ELb0ELb0EEENS1_21CollectiveEpilogueFwdINS6_IJSA_SB_SA_EEES9_NS_10bfloat16_tESF_Li256ELb1ELb1ELb0ELb1EEENS1_36VarlenDynamicPersistentTileSchedulerILi128ELi128ELi256ELi128ELb0ELb1ELb1ELb1ELb0ELb1EEEEEEEEEvNT_6ParamsE,@"STO_CUDA_ENTRY STV_DEFAULT"
_ZN7cutlass13device_kernelIN5flash11enable_sm90INS1_16FlashAttnFwdSm90INS1_25CollectiveMainloopFwdSm90ILi2EN4cute5tupleIJNS5_1CILi1EEES8_S8_EEENS6_IJNS7_ILi128EEESA_NS7_ILi192EEEEEELi192ENS_12float_e4m3_tEfNS_4arch4Sm90ELb0ELb1ELb0ELb1ELb1ELb1ELb0ELb1ELb1ELb1ELb0ELb0EEENS1_21CollectiveEpilogueFwdINS6_IJSA_SB_SA_EEES9_NS_10bfloat16_tESF_Li256ELb1ELb1ELb0ELb1EEENS1_36VarlenDynamicPersistentTileSchedulerILi128ELi128ELi256ELi128ELb0ELb1ELb1ELb1ELb0ELb1EEEEEEEEEvNT_6ParamsE:
        /* <DEDUP_REMOVED lines=18> */
.L_x_5202:
[----:B------:R-:W-:Y:S05]  /*0120*/  BSYNC B0 ;  /* 0x0000000000007941 */ /* 0x000fea0003800000 */
.L_x_5201:
        /* <DEDUP_REMOVED lines=41> */
.L_x_5203:
        /* <DEDUP_REMOVED lines=22> */
.L_x_5204:
        /* <DEDUP_REMOVED lines=18> */
.L_x_5205:
        /* <DEDUP_REMOVED lines=22> */
.L_x_5206:
        /* <DEDUP_REMOVED lines=23> */
.L_x_5207:
        /* <DEDUP_REMOVED lines=8> */
.L_x_5210:
[----:B------:R-:W-:-:S08]  /*0990*/  NOP ;  /* 0x0000000000007918 */ /* 0x000fd00000000000 */
[----:B------:R-:W0:Y:S02]  /*09a0*/  USETMAXREG.TRY_ALLOC.CTAPOOL UP0, 0xe8 ;  /* 0x000000e8000079c8 */ /* 0x000e240008000600 */
[----:B0-----:R-:W-:-:S13]  /*09b0*/  PLOP3.LUT P0, PT, PT, PT, UP0, 0x80, 0x0 ;  /* 0x000000000000781c */ /* 0x001fda0003f0f008 */
[----:B------:R-:W-:Y:S05]  /*09c0*/  @!P0 BRA `(.L_x_5210) ;  /* 0xfffffffc00f08947 */ /* 0x000fea000383ffff */
[----:B------:R-:W2:Y:S01]  /*09d0*/  LDL.LU R0, [R1] ;  /* 0x0000000001007983 */ /* 0x000ea20000300800 */
[----:B------:R-:W0:Y:S01]  /*09e0*/  S2R R2, SR_TID.X ;  /* 0x0000000000027919 */ /* 0x000e220000002100 */
[----:B------:R-:W1:Y:S01]  /*09f0*/  S2UR UR38, SR_CgaCtaId ;  /* 0x00000000002679c3 */ /* 0x000e620000008800 */
[----:B------:R-:W-:Y:S01]  /*0a00*/  UMOV UR4, 0x400 ;  /* 0x0000040000047882 */ /* 0x000fe20000000000 */
[----:B0-----:R-:W-:-:S06]  /*0a10*/  SHF.R.U32.HI R2, RZ, 0x7, R2 ;  /* 0x00000007ff027819 */ /* 0x001fcc0000011602 */
[----:B------:R-:W-:Y:S06]  /*0a20*/  BAR.ARV 0x8, 0x180 ;  /* 0x0206000000007b1d */ /* 0x000fec0000002000 */
[----:B------:R-:W-:-:S13]  /*0a30*/  ISETP.NE.AND P0, PT, R2, 0x1, PT ;  /* 0x000000010200780c */ /* 0x000fda0003f05270 */
[----:B------:R-:W-:Y:S08]  /*0a40*/  @!P0 BAR.ARV 0x9, 0x100 ;  /* 0x0244000000008b1d */ /* 0x000ff00000002000 */
[----:B------:R-:W-:Y:S01]  /*0a50*/  BAR.SYNC.DEFER_BLOCKING 0x5, 0x180 ;  /* 0x0146000000007b1d */ /* 0x000fe20000010000 */
[----:B-1----:R-:W-:-:S06]  /*0a60*/  ULEA UR4, UR38, UR4, 0x18 ;  /* 0x0000000426047291 */ /* 0x002fcc000f8ec03f */
[----:B------:R-:W-:Y:S01]  /*0a70*/  IMAD.U32 R16, RZ, RZ, UR4 ;  /* 0x00000004ff107e24 */ /* 0x000fe2000f8e00ff */
[----:B------:R-:W-:-:S04]  /*0a80*/  ULDC UR4, c[0x0][0xc3c] ;  /* 0x00030f0000047ab9 */ /* 0x000fc80000000800 */
[----:B------:R-:W0:Y:S01]  /*0a90*/  LDS.128 R20, [R16+0x2a8d0] ;  /* 0x02a8d00010147984 */ /* 0x000e220000000c00 */
[----:B------:R-:W-:Y:S06]  /*0aa0*/  BAR.ARV 0x4, 0x180 ;  /* 0x0106000000007b1d */ /* 0x000fec0000002000 */
[----:B--2---:R-:W-:-:S04]  /*0ab0*/  LOP3.LUT R0, R0, 0xdfffffff, RZ, 0xc0, !PT ;  /* 0xdfffffff00007812 */ /* 0x004fc800078ec0ff */
[----:B------:R-:W-:-:S05]  /*0ac0*/  @P0 LOP3.LUT R0, R0, 0x20000000, RZ, 0xfc, !PT ;  /* 0x2000000000000812 */ /* 0x000fca00078efcff */
[----:B------:R1:W-:Y:S01]  /*0ad0*/  STL [R1], R0 ;  /* 0x0000000001007387 */ /* 0x0003e20000100800 */
[----:B0-----:R-:W-:-:S13]  /*0ae0*/  ISETP.GE.AND P0, PT, R23, UR4, PT ;  /* 0x0000000417007c0c */ /* 0x001fda000bf06270 */
[----:B-1----:R-:W-:Y:S05]  /*0af0*/  @P0 BRA `(.L_x_5211) ;  /* 0x00000290001c0947 */ /* 0x002fea0003800000 */
[----:B------:R-:W0:Y:S01]  /*0b00*/  S2R R0, SR_TID.X ;  /* 0x0000000000007919 */ /* 0x000e220000002100 */
[----:B------:R-:W-:Y:S02]  /*0b10*/  R2UR UR39, R16 ;  /* 0x00000000102772ca */ /* 0x000fe400000e0000 */
[----:B------:R-:W-:Y:S01]  /*0b20*/  CS2R R200, SRZ ;  /* 0x0000000000c87805 */ /* 0x000fe2000001ff00 */
[----:B------:R-:W-:Y:S01]  /*0b30*/  IMAD.MOV.U32 R210, RZ, RZ, RZ ;  /* 0x000000ffffd27224 */ /* 0x000fe200078e00ff */
[----:B------:R-:W-:Y:S01]  /*0b40*/  ULOP3.LUT UR40, UR36, 0x1, URZ, 0xfc, !UPT ;  /* 0x0000000124287892 */ /* 0x000fe2000f8efc3f */
[----:B------:R-:W-:-:S08]  /*0b50*/  UMOV UR37, URZ ;  /* 0x0000003f00257c82 */ /* 0x000fd00008000000 */
[----:B------:R-:W-:Y:S01]  /*0b60*/  UIADD3 UR39, UR39, 0x18400, URZ ;  /* 0x0001840027277890 */ /* 0x000fe2000fffe03f */
[----:B0-----:R-:W-:-:S05]  /*0b70*/  VIADD R18, R0, 0xffffff80 ;  /* 0xffffff8000127836 */ /* 0x001fca0000000000 */
[----:B------:R-:W-:Y:S02]  /*0b80*/  SHF.R.S32.HI R0, RZ, 0x1f, R18 ;  /* 0x0000001fff007819 */ /* 0x000fe40000011412 */
[-C--:B------:R-:W-:Y:S02]  /*0b90*/  LEA.HI R4, R18, R18.reuse, RZ, 0x1 ;  /* 0x0000001212047211 */ /* 0x080fe400078f08ff */
[CC--:B------:R-:W-:Y:S02]  /*0ba0*/  LEA.HI R2, R0.reuse, R18.reuse, RZ, 0x5 ;  /* 0x0000001200027211 */ /* 0x0c0fe400078f28ff */
[----:B------:R-:W-:Y:S02]  /*0bb0*/  LEA.HI R7, R0, R18, RZ, 0x4 ;  /* 0x0000001200077211 */ /* 0x000fe400078f20ff */
[----:B------:R-:W-:Y:S01]  /*0bc0*/  SHF.R.S32.HI R211, RZ, 0x1, R4 ;  /* 0x00000001ffd37819 */ /* 0x000fe20000011404 */
[----:B------:R-:W-:Y:S01]  /*0bd0*/  IMAD.SHL.U32 R3, R2, 0x20, RZ ;  /* 0x0000002002037824 */ /* 0x000fe200078e00ff */
[----:B------:R-:W-:-:S02]  /*0be0*/  LOP3.LUT R2, R7, 0x3fffff0, RZ, 0xc0, !PT ;  /* 0x03fffff007027812 */ /* 0x000fc400078ec0ff */
[----:B------:R-:W-:Y:S02]  /*0bf0*/  SHF.R.S32.HI R8, RZ, 0x4, R7 ;  /* 0x00000004ff087819 */ /* 0x000fe40000011407 */
[----:B------:R-:W-:Y:S01]  /*0c00*/  LOP3.LUT R5, R3, 0xfffffc00, RZ, 0xc0, !PT ;  /* 0xfffffc0003057812 */ /* 0x000fe200078ec0ff */
[----:B------:R-:W-:Y:S01]  /*0c10*/  IMAD.IADD R2, R18, 0x1, -R2 ;  /* 0x0000000112027824 */ /* 0x000fe200078e0a02 */
[C---:B------:R-:W-:Y:S02]  /*0c20*/  LOP3.LUT R3, R4.reuse, 0xfffffffe, RZ, 0xc0, !PT ;  /* 0xfffffffe04037812 */ /* 0x040fe400078ec0ff */
[----:B------:R-:W-:Y:S01]  /*0c30*/  LEA.HI R4, R4, R211, RZ, 0x1 ;  /* 0x000000d304047211 */ /* 0x000fe200078f08ff */
[----:B------:R-:W-:Y:S01]  /*0c40*/  IMAD R10, R2, 0x40, R5 ;  /* 0x00000040020a7824 */ /* 0x000fe200078e0205 */
[-C--:B------:R-:W-:Y:S01]  /*0c50*/  LEA.HI R2, R0, R18.reuse, RZ, 0x7 ;  /* 0x0000001200027211 */ /* 0x080fe200078f38ff */
[----:B------:R-:W-:Y:S01]  /*0c60*/  IMAD.IADD R15, R18, 0x1, -R3 ;  /* 0x00000001120f7824 */ /* 0x000fe200078e0a03 */
[----:B------:R-:W-:-:S02]  /*0c70*/  LEA.HI R5, R0, R18, RZ, 0x2 ;  /* 0x0000001200057211 */ /* 0x000fc400078f10ff */
[----:B------:R-:W-:Y:S01]  /*0c80*/  LOP3.LUT R9, R2, 0xffffff80, RZ, 0xc0, !PT ;  /* 0xffffff8002097812 */ /* 0x000fe200078ec0ff */
[----:B------:R-:W-:Y:S01]  /*0c90*/  IMAD.SHL.U32 R206, R15, 0x8, RZ ;  /* 0x000000080fce7824 */ /* 0x000fe200078e00ff */
[----:B------:R-:W-:Y:S02]  /*0ca0*/  LOP3.LUT R6, R4, 0x3fffffe, RZ, 0xc0, !PT ;  /* 0x03fffffe04067812 */ /* 0x000fe400078ec0ff */
[----:B------:R-:W-:Y:S01]  /*0cb0*/  SHF.R.S32.HI R3, RZ, 0x2, R5 ;  /* 0x00000002ff037819 */ /* 0x000fe20000011405 */
[----:B------:R-:W-:Y:S01]  /*0cc0*/  IMAD.IADD R13, R18, 0x1, -R9 ;  /* 0x00000001120d7824 */ /* 0x000fe200078e0a09 */
[----:B------:R-:W-:Y:S01]  /*0cd0*/  LEA.HI R7, R7, R8, RZ, 0x1 ;  /* 0x0000000807077211 */ /* 0x000fe200078f08ff */
[----:B------:R-:W-:Y:S01]  /*0ce0*/  IMAD.IADD R6, R211, 0x1, -R6 ;  /* 0x00000001d3067824 */ /* 0x000fe200078e0a06 */
[----:B------:R-:W-:Y:S01]  /*0cf0*/  SHF.R.S32.HI R4, RZ, 0x1f, R5 ;  /* 0x0000001fff047819 */ /* 0x000fe20000011405 */
[----:B------:R-:W-:Y:S01]  /*0d00*/  VIADD R222, R206, 0x20 ;  /* 0x00000020cede7836 */ /* 0x000fe20000000000 */
[----:B------:R-:W-:Y:S01]  /*0d10*/  LOP3.LUT R7, R7, 0x1ffffffe, RZ, 0xc0, !PT ;  /* 0x1ffffffe07077812 */ /* 0x000fe200078ec0ff */
[----:B------:R-:W-:Y:S01]  /*0d20*/  IMAD R217, R8, 0x8, R6 ;  /* 0x0000000808d97824 */ /* 0x000fe200078e0206 */
[----:B------:R-:W-:Y:S01]  /*0d30*/  LEA.HI R4, R4, R3, RZ, 0x2 ;  /* 0x0000000304047211 */ /* 0x000fe200078f10ff */
[----:B------:R-:W-:Y:S01]  /*0d40*/  IMAD.IADD R9, R206, 0x1, R222 ;  /* 0x00000001ce097824 */ /* 0x000fe200078e02de */
[----:B------:R-:W-:Y:S01]  /*0d50*/  SHF.R.S32.HI R6, RZ, 0x1f, R13 ;  /* 0x0000001fff067819 */ /* 0x000fe2000001140d */
[----:B------:R-:W-:Y:S01]  /*0d60*/  IMAD.IADD R7, R8, 0x1, -R7 ;  /* 0x0000000108077824 */ /* 0x000fe200078e0a07 */
[----:B------:R-:W-:Y:S01]  /*0d70*/  LOP3.LUT R4, R4, 0xfffffffc, RZ, 0xc0, !PT ;  /* 0xfffffffc04047812 */ /* 0x000fe200078ec0ff */
[----:B------:R-:W-:Y:S01]  /*0d80*/  VIADD R223, R206, 0x10 ;  /* 0x00000010cedf7836 */ /* 0x000fe20000000000 */
[----:B------:R-:W-:Y:S01]  /*0d90*/  LEA.HI R8, R6, R13, RZ, 0x2 ;  /* 0x0000000d06087211 */ /* 0x000fe200078f10ff */
[----:B------:R-:W-:Y:S01]  /*0da0*/  IMAD R7, R7, 0x8, R10 ;  /* 0x0000000807077824 */ /* 0x000fe200078e020a */
[----:B------:R-:W-:Y:S01]  /*0db0*/  SHF.R.S32.HI R17, RZ, 0x7, R2 ;  /* 0x00000007ff117819 */ /* 0x000fe20000011402 */
[----:B------:R-:W-:Y:S01]  /*0dc0*/  IMAD.IADD R20, R3, 0x1, -R4 ;  /* 0x0000000103147824 */ /* 0x000fe200078e0a04 */
[--C-:B------:R-:W-:Y:S01]  /*0dd0*/  SHF.R.S32.HI R3, RZ, 0x2, R8.reuse ;  /* 0x00000002ff037819 */ /* 0x100fe20000011408 */
[C---:B------:R-:W-:Y:S01]  /*0de0*/  VIADD R224, R206.reuse, 0x40 ;  /* 0x00000040cee07836 */ /* 0x040fe20000000000 */
[----:B------:R-:W-:Y:S01]  /*0df0*/  SHF.R.S32.HI R4, RZ, 0x1f, R8 ;  /* 0x0000001fff047819 */ /* 0x000fe20000011408 */
[C---:B------:R-:W-:Y:S01]  /*0e00*/  VIADD R225, R206.reuse, 0x30 ;  /* 0x00000030cee17836 */ /* 0x040fe20000000000 */
[----:B------:R-:W-:Y:S01]  /*0e10*/  SHF.R.S32.HI R12, RZ, 0x1f, R9 ;  /* 0x0000001fff0c7819 */ /* 0x000fe20000011409 */
[----:B------:R-:W-:Y:S01]  /*0e20*/  IMAD.IADD R11, R206, 0x1, R224 ;  /* 0x00000001ce0b7824 */ /* 0x000fe200078e02e0 */
[----:B------:R-:W-:Y:S01]  /*0e30*/  LEA.HI R4, R4, R3, RZ, 0x3 ;  /* 0x0000000304047211 */ /* 0x000fe200078f18ff */
[----:B------:R-:W-:Y:S01]  /*0e40*/  STL [R1+0x8], R20 ;  /* 0x0000081401007387 */ /* 0x000fe20000100800 */
[----:B------:R-:W-:Y:S01]  /*0e50*/  LEA.HI R6, R6, R13, RZ, 0x5 ;  /* 0x0000000d06067211 */ /* 0x000fe200078f28ff */
[----:B------:R-:W-:Y:S01]  /*0e60*/  VIADD R226, R206, 0x50 ;  /* 0x00000050cee27836 */ /* 0x000fe20000000000 */
[----:B------:R-:W-:Y:S01]  /*0e70*/  LOP3.LUT R4, R4, 0xfffffff8, RZ, 0xc0, !PT ;  /* 0xfffffff804047812 */ /* 0x000fe200078ec0ff */
[----:B------:R-:W-:Y:S01]  /*0e80*/  STL [R1+0x54], R7 ;  /* 0x0000540701007387 */ /* 0x000fe20000100800 */
[----:B------:R-:W-:Y:S01]  /*0e90*/  LEA.HI R2, R2, R17, RZ, 0x1 ;  /* 0x0000001102027211 */ /* 0x000fe200078f08ff */
[----:B------:R-:W-:Y:S01]  /*0ea0*/  IMAD.SHL.U32 R215, R20, 0x80, RZ ;  /* 0x0000008014d77824 */ /* 0x000fe200078e00ff */
[CC--:B------:R-:W-:Y:S01]  /*0eb0*/  LEA.HI R10, R12.reuse, R9.reuse, RZ, 0x4 ;  /* 0x000000090c0a7211 */ /* 0x0c0fe200078f20ff */
[----:B------:R-:W-:Y:S01]  /*0ec0*/  IMAD.IADD R3, R3, 0x1, -R4 ;  /* 0x0000000103037824 */ /* 0x000fe200078e0a04 */
[----:B------:R-:W-:Y:S01]  /*0ed0*/  LEA.HI R9, R12, R9, RZ, 0x6 ;  /* 0x000000090c097211 */ /* 0x000fe200078f30ff */
[----:B------:R-:W-:Y:S01]  /*0ee0*/  IMAD.SHL.U32 R217, R217, 0x40, RZ ;  /* 0x00000040d9d97824 */ /* 0x000fe200078e00ff */
[----:B------:R-:W-:-:S02]  /*0ef0*/  SHF.R.S32.HI R6, RZ, 0x5, R6 ;  /* 0x00000005ff067819 */ /* 0x000fc40000011406 */
[----:B------:R-:W-:Y:S01]  /*0f00*/  LOP3.LUT R2, R2, 0x3fffffe, RZ, 0xc0, !PT ;  /* 0x03fffffe02027812 */ /* 0x000fe200078ec0ff */
[----:B------:R-:W-:Y:S01]  /*0f10*/  IMAD.SHL.U32 R9, R9, 0x80, RZ ;  /* 0x0000008009097824 */ /* 0x000fe200078e00ff */
[----:B------:R-:W-:Y:S01]  /*0f20*/  LOP3.LUT R5, R5, 0xfffffffc, RZ, 0xc0, !PT ;  /* 0xfffffffc05057812 */ /* 0x000fe200078ec0ff */
[----:B------:R-:W-:Y:S01]  /*0f30*/  IMAD R3, R6, 0x10, R3 ;  /* 0x0000001006037824 */ /* 0x000fe200078e0203 */
[----:B------:R-:W-:Y:S01]  /*0f40*/  LEA.HI R0, R0, R18, RZ, 0x3 ;  /* 0x0000001200007211 */ /* 0x000fe200078f18ff */
[----:B------:R-:W-:Y:S01]  /*0f50*/  IMAD.IADD R2, R17, 0x1, -R2 ;  /* 0x0000000111027824 */ /* 0x000fe200078e0a02 */
[----:B------:R-:W-:Y:S01]  /*0f60*/  LOP3.LUT R6, R9, 0xffffe000, RZ, 0xc0, !PT ;  /* 0xffffe00009067812 */ /* 0x000fe200078ec0ff */
[----:B------:R-:W-:Y:S01]  /*0f70*/  IMAD.IADD R5, R18, 0x1, -R5 ;  /* 0x0000000112057824 */ /* 0x000fe200078e0a05 */
[----:B------:R-:W-:Y:S01]  /*0f80*/  SHF.R.S32.HI R14, RZ, 0x1f, R11 ;  /* 0x0000001fff0e7819 */ /* 0x000fe2000001140b */
[----:B------:R-:W-:Y:S01]  /*0f90*/  IMAD R9, R2, 0x40, R3 ;  /* 0x0000004002097824 */ /* 0x000fe200078e0203 */
[----:B------:R-:W-:Y:S01]  /*0fa0*/  LOP3.LUT R2, R0, 0xfffffff8, RZ, 0xc0, !PT ;  /* 0xfffffff800027812 */ /* 0x000fe200078ec0ff */
[----:B------:R-:W-:Y:S01]  /*0fb0*/  IMAD.MOV.U32 R17, RZ, RZ, RZ ;  /* 0x000000ffff117224 */ /* 0x000fe200078e00ff */
[----:B------:R-:W-:-:S02]  /*0fc0*/  LEA.HI R4, R5, R5, RZ, 0x1 ;  /* 0x0000000505047211 */ /* 0x000fc400078f08ff */
[----:B------:R-:W-:Y:S01]  /*0fd0*/  SHF.R.S32.HI R0, RZ, 0x3, R0 ;  /* 0x00000003ff007819 */ /* 0x000fe20000011400 */
[----:B------:R-:W-:Y:S01]  /*0fe0*/  IMAD.IADD R3, R18, 0x1, -R2 ;  /* 0x0000000112037824 */ /* 0x000fe200078e0a02 */
[----:B------:R-:W-:Y:S01]  /*0ff0*/  LOP3.LUT R4, R4, 0x1ffffffe, RZ, 0xc0, !PT ;  /* 0x1ffffffe04047812 */ /* 0x000fe200078ec0ff */
[----:B------:R-:W-:Y:S01]  /*1000*/  STL [R1+0x50], R9 ;  /* 0x0000500901007387 */ /* 0x000fe20000100800 */
[----:B------:R-:W-:Y:S01]  /*1010*/  SHF.R.S32.HI R0, RZ, 0x1f, R223 ;  /* 0x0000001fff007819 */ /* 0x000fe200000114df */
[----:B------:R-:W-:Y:S01]  /*1020*/  IMAD.SHL.U32 R228, R3, 0x8, RZ ;  /* 0x0000000803e47824 */ /* 0x000fe200078e00ff */
[CC--:B------:R-:W-:Y:S01]  /*1030*/  LEA.HI R214, R14.reuse, R11.reuse, RZ, 0x4 ;  /* 0x0000000b0ed67211 */ /* 0x0c0fe200078f20ff */
[----:B------:R-:W-:Y:S01]  /*1040*/  IMAD.IADD R4, R5, 0x1, -R4 ;  /* 0x0000000105047824 */ /* 0x000fe200078e0a04 */
[----:B------:R-:W-:Y:S01]  /*1050*/  SHF.R.S32.HI R5, RZ, 0x1f, R222 ;  /* 0x0000001fff057819 */ /* 0x000fe200000114de */
[----:B------:R0:W-:Y:S01]  /*1060*/  STL [R1+0x40], R0 ;  /* 0x0000400001007387 */ /* 0x0001e20000100800 */
[----:B------:R-:W-:Y:S01]  /*1070*/  SHF.R.S32.HI R3, RZ, 0x1f, R228 ;  /* 0x0000001fff037819 */ /* 0x000fe200000114e4 */
[----:B------:R-:W-:Y:S01]  /*1080*/  IMAD.SHL.U32 R18, R15, 0x10, RZ ;  /* 0x000000100f127824 */ /* 0x000fe200078e00ff */
[----:B------:R-:W-:Y:S01]  /*1090*/  SHF.R.S32.HI R3, RZ, 0x1f, R225 ;  /* 0x0000001fff037819 */ /* 0x000fe200000114e1 */
[----:B------:R1:W-:Y:S01]  /*10a0*/  STL [R1+0x3c], R5 ;  /* 0x00003c0501007387 */ /* 0x0003e20000100800 */
[----:B------:R-:W-:Y:S01]  /*10b0*/  LEA.HI R11, R14, R11, RZ, 0x6 ;  /* 0x0000000b0e0b7211 */ /* 0x000fe200078f30ff */
[----:B------:R-:W-:Y:S01]  /*10c0*/  VIADD R2, R228, 0x40 ;  /* 0x00000040e4027836 */ /* 0x000fe20000000000 */
[----:B------:R-:W-:Y:S01]  /*10d0*/  LOP3.LUT R215, R215, 0x180, RZ, 0xc0, !PT ;  /* 0x00000180d7d77812 */ /* 0x000fe200078ec0ff */
[----:B------:R2:W-:Y:S01]  /*10e0*/  STL [R1+0x38], R3 ;  /* 0x0000380301007387 */ /* 0x0005e20000100800 */
[----:B------:R-:W-:Y:S01]  /*10f0*/  VIADD R208, R18, 0x60 ;  /* 0x0000006012d07836 */ /* 0x000fe20000000000 */
[----:B------:R-:W-:Y:S01]  /*1100*/  LOP3.LUT R204, R8, 0x7ffffffc, RZ, 0xc0, !PT ;  /* 0x7ffffffc08cc7812 */ /* 0x000fe200078ec0ff */
[----:B0-----:R-:W-:Y:S01]  /*1110*/  VIADD R0, R228, 0x80 ;  /* 0x00000080e4007836 */ /* 0x001fe20000000000 */
[----:B------:R-:W-:Y:S01]  /*1120*/  SHF.R.U32.HI R216, RZ, 0x3, R215 ;  /* 0x00000003ffd87819 */ /* 0x000fe200000116d7 */
[----:B------:R-:W-:Y:S01]  /*1130*/  IMAD.SHL.U32 R12, R11, 0x80, RZ ;  /* 0x000000800b0c7824 */ /* 0x000fe200078e00ff */
[----:B-1----:R-:W-:Y:S01]  /*1140*/  SHF.R.S32.HI R5, RZ, 0x1f, R224 ;  /* 0x0000001fff057819 */ /* 0x002fe200000114e0 */
[C---:B------:R-:W-:Y:S01]  /*1150*/  VIADD R205, R18.reuse, 0x80 ;  /* 0x0000008012cd7836 */ /* 0x040fe20000000000 */
[C---:B------:R-:W-:Y:S01]  /*1160*/  LOP3.LUT R7, R215.reuse, 0x30, R10, 0xf8, !PT ;  /* 0x00000030d7077812 */ /* 0x040fe200078ef80a */
[----:B------:R-:W-:Y:S01]  /*1170*/  VIADD R209, R18, 0xa0 ;  /* 0x000000a012d17836 */ /* 0x000fe20000000000 */
[----:B--2---:R-:W-:Y:S01]  /*1180*/  SHF.R.S32.HI R3, RZ, 0x1f, R226 ;  /* 0x0000001fff037819 */ /* 0x004fe200000114e2 */
[----:B------:R0:W-:Y:S01]  /*1190*/  STL [R1+0x34], R5 ;  /* 0x0000340501007387 */ /* 0x0001e20000100800 */
[----:B------:R-:W-:Y:S01]  /*11a0*/  LOP3.LUT R11, R215, 0x30, R214, 0xf8, !PT ;  /* 0x00000030d70b7812 */ /* 0x000fe200078ef8d6 */
[----:B------:R-:W-:Y:S01]  /*11b0*/  IMAD.IADD R204, R13, 0x1, -R204 ;  /* 0x000000010dcc7824 */ /* 0x000fe200078e0acc */
[----:B------:R-:W-:Y:S01]  /*11c0*/  SHF.R.S32.HI R2, RZ, 0x1f, R2 ;  /* 0x0000001fff027819 */ /* 0x000fe20000011402 */
[----:B------:R1:W-:Y:S01]  /*11d0*/  STL [R1+0x30], R3 ;  /* 0x0000300301007387 */ /* 0x0003e20000100800 */
[----:B------:R-:W-:Y:S01]  /*11e0*/  SHF.R.S32.HI R2, RZ, 0x1f, R0 ;  /* 0x0000001fff027819 */ /* 0x000fe20000011400 */
[----:B------:R-:W-:Y:S01]  /*11f0*/  IMAD R227, R4, 0x8, R9 ;  /* 0x0000000804e37824 */ /* 0x000fe200078e0209 */
[----:B------:R-:W-:-:S02]  /*1200*/  LOP3.LUT R7, R7, R216, RZ, 0x3c, !PT ;  /* 0x000000d807077212 */ /* 0x000fc400078e3cff */
[----:B------:R-:W-:Y:S02]  /*1210*/  LOP3.LUT R12, R12, 0xffffe000, RZ, 0xc0, !PT ;  /* 0xffffe0000c0c7812 */ /* 0x000fe400078ec0ff */
[--C-:B0-----:R-:W-:Y:S02]  /*1220*/  LOP3.LUT R5, R215, 0x30, R18.reuse, 0xf8, !PT ;  /* 0x00000030d7057812 */ /* 0x101fe400078ef812 */
[-C--:B------:R-:W-:Y:S02]  /*1230*/  LOP3.LUT R11, R11, R216.reuse, RZ, 0x3c, !PT ;  /* 0x000000d80b0b7212 */ /* 0x080fe400078e3cff */
[----:B-1----:R-:W-:Y:S02]  /*1240*/  LOP3.LUT R3, R215, 0x10, R18, 0xf8, !PT ;  /* 0x00000010d7037812 */ /* 0x002fe400078ef812 */
[----:B------:R-:W-:Y:S02]  /*1250*/  IADD3 R7, R7, R217, R6 ;  /* 0x000000d907077210 */ /* 0x000fe40007ffe006 */
[----:B------:R-:W-:-:S02]  /*1260*/  LOP3.LUT R0, R3, R216, RZ, 0x3c, !PT ;  /* 0x000000d803007212 */ /* 0x000fc400078e3cff */
[----:B------:R-:W-:Y:S01]  /*1270*/  LOP3.LUT R5, R5, R216, RZ, 0x3c, !PT ;  /* 0x000000d805057212 */ /* 0x000fe200078e3cff */
[C---:B------:R-:W-:Y:S01]  /*1280*/  IMAD.IADD R2, R16.reuse, 0x1, R7 ;  /* 0x0000000110027824 */ /* 0x040fe200078e0207 */
[-C--:B------:R-:W-:Y:S01]  /*1290*/  IADD3 R11, R11, R217.reuse, R12 ;  /* 0x000000d90b0b7210 */ /* 0x080fe20007ffe00c */
[----:B------:R-:W-:Y:S01]  /*12a0*/  IMAD.IADD R0, R217, 0x1, R0 ;  /* 0x00000001d9007824 */ /* 0x000fe200078e0200 */
[----:B------:R-:W-:Y:S02]  /*12b0*/  IADD3 R3, R16, R217, R5 ;  /* 0x000000d910037210 */ /* 0x000fe40007ffe005 */
[----:B------:R-:W-:Y:S02]  /*12c0*/  SHF.R.S32.HI R19, RZ, 0x1f, R18 ;  /* 0x0000001fff137819 */ /* 0x000fe40000011412 */
[----:B------:R0:W-:Y:S01]  /*12d0*/  STL [R1+0x4], R0 ;  /* 0x0000040001007387 */ /* 0x0001e20000100800 */
[----:B------:R-:W-:Y:S02]  /*12e0*/  SHF.R.S32.HI R221, RZ, 0x1f, R208 ;  /* 0x0000001fffdd7819 */ /* 0x000fe400000114d0 */
[----:B------:R-:W-:Y:S01]  /*12f0*/  SHF.R.S32.HI R220, RZ, 0x1f, R205 ;  /* 0x0000001fffdc7819 */ /* 0x000fe200000114cd */
[----:B------:R1:W-:Y:S01]  /*1300*/  STL [R1+0x4c], R3 ;  /* 0x00004c0301007387 */ /* 0x0003e20000100800 */
[----:B------:R-:W-:-:S02]  /*1310*/  SHF.R.S32.HI R219, RZ, 0x1f, R209 ;  /* 0x0000001fffdb7819 */ /* 0x000fc400000114d1 */
[----:B------:R-:W-:Y:S01]  /*1320*/  SHF.R.S32.HI R213, RZ, 0x4, R10 ;  /* 0x00000004ffd57819 */ /* 0x000fe2000001140a */
[----:B------:R1:W-:Y:S01]  /*1330*/  STL [R1+0x48], R2 ;  /* 0x0000480201007387 */ /* 0x0003e20000100800 */
[----:B------:R-:W-:Y:S01]  /*1340*/  SHF.R.S32.HI R214, RZ, 0x4, R214 ;  /* 0x00000004ffd67819 */ /* 0x000fe200000114d6 */
[----:B0-----:R-:W-:-:S05]  /*1350*/  IMAD.IADD R0, R16, 0x1, R11 ;  /* 0x0000000110007824 */ /* 0x001fca00078e020b */
[----:B------:R1:W-:Y:S02]  /*1360*/  STL [R1+0x44], R0 ;  /* 0x0000440001007387 */ /* 0x0003e40000100800 */
.L_x_5437:
[----:B------:R-:W-:Y:S05]  /*1370*/  YIELD ;  /* 0x0000000000007946 */ /* 0x000fea0003800000 */
[----:B------:R-:W-:Y:S01]  /*1380*/  ULDC.64 UR4, c[0x0][0xa28] ;  /* 0x00028a0000047ab9 */ /* 0x000fe20000000a00 */
[----:B0--3--:R-:W0:Y:S01]  /*1390*/  LDC.64 R4, c[0x0][0xa08] ;  /* 0x00028200ff047b82 */ /* 0x009e220000000a00 */
        /* <DEDUP_REMOVED lines=16> */
[----:B------:R-:W5:Y:S01]  /*14a0*/  @P0 LDG.E R29, desc[UR42][R8.64] ;  /* 0x0000002a081d0981 */ /* 0x000f62000c1e1900 */
[----:B-1----:R-:W-:-:S04]  /*14b0*/  @P1 IMAD.WIDE R2, R23, 0x4, R2 ;  /* 0x0000000417021825 */ /* 0x002fc800078e0202 */
[----:B0-----:R-:W-:Y:S01]  /*14c0*/  @P2 IMAD.WIDE R4, R23, 0x4, R6 ;  /* 0x0000000417042825 */ /* 0x001fe200078e0206 */
[----:B------:R-:W-:Y:S01]  /*14d0*/  UISETP.NE.U32.AND UP0, UPT, UR4, URZ, UPT ;  /* 0x0000003f0400728c */ /* 0x000fe2000bf05070 */
[----:B------:R0:W5:Y:S02]  /*14e0*/  @P1 LDG.E R11, desc[UR42][R2.64] ;  /* 0x0000002a020b1981 */ /* 0x000164000c1e1900 */
[----:B------:R-:W-:Y:S02]  /*14f0*/  ULDC UR4, c[0x0][0x424] ;  /* 0x0001090000047ab9 */ /* 0x000fe40000000800 */
[----:B------:R1:W5:Y:S01]  /*1500*/  @P2 LDG.E R202, desc[UR42][R4.64] ;  /* 0x0000002a04ca2981 */ /* 0x000362000c1e1900 */
[----:B------:R-:W-:-:S03]  /*1510*/  UISETP.NE.AND.EX UP0, UPT, UR5, URZ, UPT, UP0 ;  /* 0x0000003f0500728c */ /* 0x000fc6000bf05300 */
[----:B------:R-:W-:Y:S01]  /*1520*/  ULDC UR5, c[0x0][0x2f0] ;  /* 0x0000bc0000057ab9 */ /* 0x000fe20000000800 */
[----:B------:R-:W-:-:S04]  /*1530*/  USEL UR4, UR4, 0x1, UP0 ;  /* 0x0000000104047887 */ /* 0x000fc80008000000 */
[----:B------:R-:W-:-:S03]  /*1540*/  UIMAD UR4, UR4, UR5, URZ ;  /* 0x00000005040472a4 */ /* 0x000fc6000f8e023f */
[----:B------:R-:W-:Y:S02]  /*1550*/  ULDC UR5, c[0x0][0x348] ;  /* 0x0000d20000057ab9 */ /* 0x000fe40000000800 */
[----:B0-----:R-:W-:Y:S02]  /*1560*/  IMAD.U32 R2, RZ, RZ, UR5 ;  /* 0x00000005ff027e24 */ /* 0x001fe4000f8e00ff */
[----:B------:R-:W-:Y:S01]  /*1570*/  IMAD.U32 R28, RZ, RZ, UR4 ;  /* 0x00000004ff1c7e24 */ /* 0x000fe2000f8e00ff */
[----:B-12-4-:R-:W-:Y:S06]  /*1580*/  @P2 BRA `(.L_x_5212) ;  /* 0x0000000000242947 */ /* 0x016fec0003800000 */
        /* <DEDUP_REMOVED lines=9> */
.L_x_5212:
[----:B------:R-:W-:Y:S01]  /*1620*/  ULDC.64 UR4, c[0x0][0xa20] ;  /* 0x0002880000047ab9 */ /* 0x000fe20000000a00 */
[----:B------:R0:W-:Y:S01]  /*1630*/  STL [R1+0x18], R22 ;  /* 0x0000181601007387 */ /* 0x0001e20000100800 */
[----:B------:R-:W-:-:S03]  /*1640*/  ISETP.NE.U32.AND P1, PT, RZ, UR4, PT ;  /* 0x00000004ff007c0c */ /* 0x000fc6000bf25070 */
[----:B------:R0:W-:Y:S01]  /*1650*/  STL [R1+0x1c], R23 ;  /* 0x00001c1701007387 */ /* 0x0001e20000100800 */
[----:B------:R-:W-:-:S13]  /*1660*/  ISETP.NE.AND.EX P1, PT, RZ, UR5, PT, P1 ;  /* 0x00000005ff007c0c */ /* 0x000fda000bf25310 */
[----:B0-----:R-:W-:Y:S05]  /*1670*/  @!P1 BRA `(.L_x_5213) ;  /* 0x0000000000109947 */ /* 0x001fea0003800000 */
[----:B------:R-:W0:Y:S02]  /*1680*/  LDC.64 R4, c[0x0][0xa20] ;  /* 0x00028800ff047b82 */ /* 0x000e240000000a00 */
[----:B0-----:R-:W-:-:S05]  /*1690*/  IMAD.WIDE R4, R23, 0x4, R4 ;  /* 0x0000000417047825 */ /* 0x001fca00078e0204 */
[----:B------:R0:W5:Y:S01]  /*16a0*/  LDG.E R28, desc[UR42][R4.64] ;  /* 0x0000002a041c7981 */ /* 0x000162000c1e1900 */
[----:B------:R-:W-:Y:S05]  /*16b0*/  BRA `(.L_x_5214) ;  /* 0x0000000000107947 */ /* 0x000fea0003800000 */
.L_x_5213:
[----:B------:R-:W-:Y:S05]  /*16c0*/  @!P0 BRA `(.L_x_5214) ;  /* 0x00000000000c8947 */ /* 0x000fea0003800000 */
[----:B------:R-:W2:Y:S04]  /*16d0*/  LDG.E R3, desc[UR42][R8.64] ;  /* 0x0000002a08037981 */ /* 0x000ea8000c1e1900 */
[----:B------:R-:W2:Y:S02]  /*16e0*/  LDG.E R28, desc[UR42][R8.64+0x4] ;  /* 0x0000042a081c7981 */ /* 0x000ea4000c1e1900 */
[----:B--2---:R-:W-:-:S07]  /*16f0*/  IMAD.IADD R28, R28, 0x1, -R3 ;  /* 0x000000011c1c7824 */ /* 0x004fce00078e0a03 */
.L_x_5214:
        /* <DEDUP_REMOVED lines=26> */
[C---:B------:R-:W-:Y:S01]  /*18a0*/  IADD3 R5, R203.reuse, 0x1, -R202 ;  /* 0x00000001cb057810 */ /* 0x040fe20007ffe8ca */
[----:B------:R-:W-:Y:S01]  /*18b0*/  IMAD.MOV.U32 R4, RZ, RZ, R0 ;  /* 0x000000ffff047224 */ /* 0x000fe200078e0000 */
[----:B--2---:R-:W-:Y:S01]  /*18c0*/  @P1 SHF.R.U32.HI R4, RZ, R8, R3 ;  /* 0x00000008ff041219 */ /* 0x004fe20000011603 */
[----:B------:R-:W-:-:S04]  /*18d0*/  VIADD R0, R203, 0x7f ;  /* 0x0000007fcb007836 */ /* 0x000fc80000000000 */
[----:B0-----:R-:W-:Y:S01]  /*18e0*/  IMAD.IADD R7, R5, 0x1, R4 ;  /* 0x0000000105077824 */ /* 0x001fe200078e0204 */
[----:B------:R-:W-:-:S04]  /*18f0*/  SHF.R.S32.HI R3, RZ, 0x1f, R0 ;  /* 0x0000001fff037819 */ /* 0x000fc80000011400 */
[----:B------:R-:W-:Y:S01]  /*1900*/  LEA.HI R3, R3, R0, RZ, 0x7 ;  /* 0x0000000003037211 */ /* 0x000fe200078f38ff */
[----:B------:R-:W-:-:S03]  /*1910*/  IMAD.IADD R0, R7, 0x1, R12 ;  /* 0x0000000107007824 */ /* 0x000fc600078e020c */
[----:B------:R-:W-:Y:S01]  /*1920*/  SHF.R.S32.HI R25, RZ, 0x7, R3 ;  /* 0x00000007ff197819 */ /* 0x000fe20000011403 */
        /* <DEDUP_REMOVED lines=12> */
.L_x_5217:
[----:B------:R-:W-:-:S13]  /*19f0*/  ISETP.NE.AND P0, PT, R13, 0x1, PT ;  /* 0x000000010d00780c */ /* 0x000fda0003f05270 */
[----:B------:R-:W0:Y:S02]  /*1a00*/  @P0 LDC.64 R4, c[0x0][0x9e8] ;  /* 0x00027a00ff040b82 */ /* 0x000e240000000a00 */
[----:B0-----:R-:W-:-:S05]  /*1a10*/  @P0 IMAD.HI.U32 R4, R3, R4, RZ ;  /* 0x0000000403040227 */ /* 0x001fca00078e00ff */
[----:B------:R-:W-:-:S07]  /*1a20*/  @P0 SHF.R.U32.HI R3, RZ, R5, R4 ;  /* 0x00000005ff030219 */ /* 0x000fce0000011604 */
.L_x_5218:
[----:B------:R-:W-:Y:S05]  /*1a30*/  BSYNC B0 ;  /* 0x0000000000007941 */ /* 0x000fea0003800000 */
.L_x_5216:
[----:B------:R-:W-:-:S05]  /*1a40*/  IMAD R3, R3, R13, R13 ;  /* 0x0000000d03037224 */ /* 0x000fca00078e020d */
[----:B------:R-:W-:-:S07]  /*1a50*/  VIMNMX R0, R0, R3, PT ;  /* 0x0000000300007248 */ /* 0x000fce0003fe0100 */
.L_x_5215:
[----:B------:R-:W0:Y:S01]  /*1a60*/  @P1 LDC R3, c[0x0][0x44c] ;  /* 0x00011300ff031b82 */ /* 0x000e220000000800 */
[----:B------:R-:W-:Y:S01]  /*1a70*/  IMAD.IADD R88, R203, 0x1, -R202 ;  /* 0x00000001cb587824 */ /* 0x000fe200078e0aca */
[----:B------:R-:W-:-:S06]  /*1a80*/  ULDC UR4, c[0x0][0x9dc] ;  /* 0x0002770000047ab9 */ /* 0x000fcc0000000800 */
[----:B------:R-:W1:Y:S01]  /*1a90*/  @P1 LDC R5, c[0x0][0x450] ;  /* 0x00011400ff051b82 */ /* 0x000e620000000800 */
[----:B0-----:R-:W-:-:S04]  /*1aa0*/  @P1 IMAD.HI.U32 R4, R212, R3, RZ ;  /* 0x00000003d4041227 */ /* 0x001fc800078e00ff */
[----:B------:R-:W-:Y:S01]  /*1ab0*/  IMAD.MOV.U32 R3, RZ, RZ, R212 ;  /* 0x000000ffff037224 */ /* 0x000fe200078e00d4 */
        /* <DEDUP_REMOVED lines=14> */
.L_x_5221:
[----:B------:R-:W-:-:S13]  /*1ba0*/  ISETP.NE.AND P0, PT, R13, 0x1, PT ;  /* 0x000000010d00780c */ /* 0x000fda0003f05270 */
[----:B------:R-:W0:Y:S02]  /*1bb0*/  @P0 LDC.64 R6, c[0x0][0x9e8] ;  /* 0x00027a00ff060b82 */ /* 0x000e240000000a00 */
[----:B0-----:R-:W-:-:S05]  /*1bc0*/  @P0 IMAD.HI.U32 R6, R3, R6, RZ ;  /* 0x0000000603060227 */ /* 0x001fca00078e00ff */
[----:B------:R-:W-:-:S07]  /*1bd0*/  @P0 SHF.R.U32.HI R3, RZ, R7, R6 ;  /* 0x00000007ff030219 */ /* 0x000fce0000011606 */
.L_x_5222:
[----:B------:R-:W-:Y:S05]  /*1be0*/  BSYNC B0 ;  /* 0x0000000000007941 */ /* 0x000fea0003800000 */
.L_x_5220:
[----:B------:R-:W-:-:S05]  /*1bf0*/  IMAD R3, R3, R13, RZ ;  /* 0x0000000d03037224 */ /* 0x000fca00078e02ff */
[----:B------:R-:W-:-:S07]  /*1c00*/  VIMNMX R4, R4, R3, !PT ;  /* 0x0000000304047248 */ /* 0x000fce0007fe0100 */
.L_x_5219:
        /* <DEDUP_REMOVED lines=43> */
.L_x_5225:
[----:B------:R-:W-:Y:S05]  /*1ec0*/  BSYNC B6 ;  /* 0x0000000000067941 */ /* 0x000fea0003800000 */
.L_x_5224:
        /* <DEDUP_REMOVED lines=20> */
.L_x_5227:
[----:B------:R-:W-:Y:S05]  /*2010*/  BSYNC B6 ;  /* 0x0000000000067941 */ /* 0x000fea0003800000 */
.L_x_5226:
[----:B------:R-:W-:Y:S01]  /*2020*/  ULDC.64 UR4, c[0x0][0x9f8] ;  /* 0x00027e0000047ab9 */ /* 0x000fe20000000a00 */
[----:B------:R-:W2:Y:S01]  /*2030*/  LDL R32, [R1+0x8] ;  /* 0x0000080001207983 */ /* 0x000ea20000100800 */
[----:B------:R-:W-:Y:S01]  /*2040*/  ISETP.NE.U32.AND P0, PT, RZ, UR4, PT ;  /* 0x00000004ff007c0c */ /* 0x000fe2000bf05070 */
[----:B------:R-:W-:Y:S01]  /*2050*/  IMAD.MOV.U32 R81, RZ, RZ, R23 ;  /* 0x000000ffff517224 */ /* 0x000fe200078e0017 */
[----:B------:R-:W0:Y:S01]  /*2060*/  LDC.64 R70, c[0x0][0x408] ;  /* 0x00010200ff467b82 */ /* 0x000e220000000a00 */
[----:B------:R-:W1:Y:S01]  /*2070*/  S2R R31, SR_TID.X ;  /* 0x00000000001f7919 */ /* 0x000e620000002100 */
[----:B------:R-:W-:Y:S01]  /*2080*/  ISETP.NE.AND.EX P0, PT, RZ, UR5, PT, P0 ;  /* 0x00000005ff007c0c */ /* 0x000fe2000bf05300 */
[----:B------:R-:W-:-:S05]  /*2090*/  VIADD R80, R18, 0x20 ;  /* 0x0000002012507836 */ /* 0x000fca0000000000 */
[----:B------:R-:W3:Y:S08]  /*20a0*/  LDC.64 R68, c[0x0][0x3f8] ;  /* 0x0000fe00ff447b82 */ /* 0x000ef00000000a00 */
[----:B------:R-:W4:Y:S08]  /*20b0*/  @P0 LDC.64 R4, c[0x0][0x9f8] ;  /* 0x00027e00ff040b82 */ /* 0x000f300000000a00 */
[----:B------:R-:W3:Y:S01]  /*20c0*/  LDC R11, c[0x0][0x3f4] ;  /* 0x0000fd00ff0b7b82 */ /* 0x000ee20000000800 */
[----:B-1----:R-:W-:-:S04]  /*20d0*/  SHF.R.U32.HI R30, RZ, 0x7, R31 ;  /* 0x00000007ff1e7819 */ /* 0x002fc8000001161f */
[----:B------:R-:W-:Y:S01]  /*20e0*/  ISETP.NE.AND P6, PT, R30, 0x1, PT ;  /* 0x000000011e00780c */ /* 0x000fe20003fc5270 */
[----:B----4-:R-:W-:-:S05]  /*20f0*/  @P0 IMAD.WIDE R4, R23, 0x4, R4 ;  /* 0x0000000417040825 */ /* 0x010fca00078e0204 */
[----:B------:R1:W4:Y:S01]  /*2100*/  @P0 LDG.E R81, desc[UR42][R4.64] ;  /* 0x0000002a04510981 */ /* 0x000322000c1e1900 */
[----:B------:R-:W-:Y:S01]  /*2110*/  VIADD R79, R18, 0x40 ;  /* 0x00000040124f7836 */ /* 0x000fe20000000000 */
[----:B------:R-:W-:Y:S01]  /*2120*/  SHF.R.S32.HI R207, RZ, 0x1f, R206 ;  /* 0x0000001fffcf7819 */ /* 0x000fe200000114ce */
[----:B0-----:R-:W-:Y:S01]  /*2130*/  IMAD.WIDE.U32 R20, R211, R70, R18 ;  /* 0x00000046d3147225 */ /* 0x001fe200078e0012 */
[----:B---3--:R-:W-:-:S03]  /*2140*/  ISETP.GE.AND P3, PT, R80, R11, PT ;  /* 0x0000000b5000720c */ /* 0x008fc60003f66270 */
[----:B------:R-:W-:Y:S05]  /*2150*/  @!P6 WARPSYNC.ALL ;  /* 0x000000000000e948 */ /* 0x000fea0003800000 */
[----:B------:R-:W-:Y:S01]  /*2160*/  ULDC UR4, c[0x0][0x2f4] ;  /* 0x0000bd0000047ab9 */ /* 0x000fe20000000800 */
[----:B-1----:R-:W-:Y:S01]  /*2170*/  SHF.R.S32.HI R5, RZ, 0x1f, R211 ;  /* 0x0000001fff057819 */ /* 0x002fe200000114d3 */
[-C--:B------:R-:W-:Y:S01]  /*2180*/  IMAD.WIDE.U32 R48, R211, R70.reuse, R206 ;  /* 0x00000046d3307225 */ /* 0x080fe200078e00ce */
[----:B------:R-:W-:Y:S02]  /*2190*/  ISETP.GE.AND P1, PT, R80, UR4, PT ;  /* 0x0000000450007c0c */ /* 0x000fe4000bf26270 */
[----:B------:R-:W-:Y:S01]  /*21a0*/  ISETP.GE.AND P0, PT, R18, UR4, PT ;  /* 0x0000000412007c0c */ /* 0x000fe2000bf06270 */
[----:B------:R-:W-:Y:S01]  /*21b0*/  IMAD R4, R5, R70, RZ ;  /* 0x0000004605047224 */ /* 0x000fe200078e02ff */
[----:B------:R-:W-:Y:S01]  /*21c0*/  SEL R3, RZ, 0xffffffff, P1 ;  /* 0xffffffffff037807 */ /* 0x000fe20000800000 */
[----:B------:R-:W-:Y:S01]  /*21d0*/  IMAD.WIDE.U32 R50, R211, R68, R18 ;  /* 0x00000044d3327225 */ /* 0x000fe200078e0012 */
[----:B------:R-:W-:-:S02]  /*21e0*/  SEL R0, RZ, 0x1, P0 ;  /* 0x00000001ff007807 */ /* 0x000fc40000000000 */
[----:B------:R-:W-:Y:S01]  /*21f0*/  ISETP.GE.AND P1, PT, R208, UR4, PT ;  /* 0x00000004d0007c0c */ /* 0x000fe2000bf26270 */
[----:B------:R-:W-:Y:S01]  /*2200*/  IMAD.SHL.U32 R3, R3, 0x2, RZ ;  /* 0x0000000203037824 */ /* 0x000fe200078e00ff */
[----:B------:R-:W-:Y:S01]  /*2210*/  ISETP.GE.AND P0, PT, R79, UR4, PT ;  /* 0x000000044f007c0c */ /* 0x000fe2000bf06270 */
[C---:B------:R-:W-:Y:S01]  /*2220*/  IMAD R7, R211.reuse, R71, R4 ;  /* 0x00000047d3077224 */ /* 0x040fe200078e0204 */
[----:B------:R-:W-:Y:S01]  /*2230*/  SEL R4, RZ, 0x8, P1 ;  /* 0x00000008ff047807 */ /* 0x000fe20000800000 */
[----:B------:R-:W-:Y:S01]  /*2240*/  IMAD.WIDE.U32 R52, R211, R68, R206 ;  /* 0x00000044d3347225 */ /* 0x000fe200078e00ce */
[----:B------:R-:W-:Y:S02]  /*2250*/  LOP3.LUT R0, R3, 0x2, R0, 0xe2, !PT ;  /* 0x0000000203007812 */ /* 0x000fe400078ee200 */
[----:B------:R-:W-:Y:S01]  /*2260*/  SEL R3, RZ, 0x4, P0 ;  /* 0x00000004ff037807 */ /* 0x000fe20000000000 */
[----:B------:R-:W-:Y:S01]  /*2270*/  IMAD.IADD R21, R21, 0x1, R7 ;  /* 0x0000000115157824 */ /* 0x000fe200078e0207 */
[----:B------:R-:W-:Y:S01]  /*2280*/  ISETP.GE.AND P0, PT, R205, UR4, PT ;  /* 0x00000004cd007c0c */ /* 0x000fe2000bf06270 */
[----:B------:R-:W-:Y:S01]  /*2290*/  IMAD.IADD R49, R7, 0x1, R49 ;  /* 0x0000000107317824 */ /* 0x000fe200078e0231 */
[----:B------:R-:W-:Y:S01]  /*22a0*/  LOP3.LUT R0, R4, R0, R3, 0xfe, !PT ;  /* 0x0000000004007212 */ /* 0x000fe200078efe03 */
[----:B------:R-:W-:Y:S01]  /*22b0*/  IMAD R4, R5, R68, RZ ;  /* 0x0000004405047224 */ /* 0x000fe200078e02ff */
[----:B------:R-:W-:Y:S01]  /*22c0*/  SEL R3, RZ, 0x10, P0 ;  /* 0x00000010ff037807 */ /* 0x000fe20000000000 */
[----:B------:R-:W-:Y:S01]  /*22d0*/  VIADD R31, R31, 0xffffff80 ;  /* 0xffffff801f1f7836 */ /* 0x000fe20000000000 */
[----:B------:R-:W-:Y:S01]  /*22e0*/  ISETP.GE.AND P0, PT, R18, R11, PT ;  /* 0x0000000b1200720c */ /* 0x000fe20003f06270 */
[----:B------:R-:W-:Y:S01]  /*22f0*/  IMAD R7, R211, R69, R4 ;  /* 0x00000045d3077224 */ /* 0x000fe200078e0204 */
[----:B------:R-:W-:Y:S01]  /*2300*/  ISETP.GE.AND P2, PT, R79, R11, PT ;  /* 0x0000000b4f00720c */ /* 0x000fe20003f46270 */
[----:B-----5:R-:W-:Y:S01]  /*2310*/  IMAD.WIDE.U32 R20, R24, R70, R20 ;  /* 0x0000004618147225 */ /* 0x020fe200078e0014 */
[----:B------:R-:W-:-:S02]  /*2320*/  LOP3.LUT R0, R0, R3, RZ, 0xfc, !PT ;  /* 0x0000000300007212 */ /* 0x000fc400078efcff */
[----:B------:R-:W-:Y:S01]  /*2330*/  SEL R3, R11, RZ, P0 ;  /* 0x000000ff0b037207 */ /* 0x000fe20000000000 */
[----:B------:R-:W-:Y:S01]  /*2340*/  IMAD.IADD R51, R51, 0x1, R7 ;  /* 0x0000000133337824 */ /* 0x000fe200078e0207 */
[----:B------:R-:W-:Y:S01]  /*2350*/  SEL R5, R11, RZ, P3 ;  /* 0x000000ff0b057207 */ /* 0x000fe20001800000 */
[----:B------:R-:W-:Y:S01]  /*2360*/  IMAD.IADD R53, R7, 0x1, R53 ;  /* 0x0000000107357824 */ /* 0x000fe200078e0235 */
[----:B------:R-:W-:Y:S01]  /*2370*/  SEL R4, R11, RZ, P2 ;  /* 0x000000ff0b047207 */ /* 0x000fe20001000000 */
[----:B------:R-:W-:Y:S01]  /*2380*/  IMAD.IADD R3, R18, 0x1, R3 ;  /* 0x0000000112037824 */ /* 0x000fe200078e0203 */
[----:B------:R-:W-:Y:S01]  /*2390*/  SHF.R.S32.HI R9, RZ, 0x1f, R24 ;  /* 0x0000001fff097819 */ /* 0x000fe20000011418 */
[----:B------:R-:W-:Y:S01]  /*23a0*/  IMAD.IADD R5, R80, 0x1, R5 ;  /* 0x0000000150057824 */ /* 0x000fe200078e0205 */
[----:B------:R-:W-:Y:S01]  /*23b0*/  LEA.HI R12, R31, R31, RZ, 0x1 ;  /* 0x0000001f1f0c7211 */ /* 0x000fe200078f08ff */
[----:B------:R-:W-:Y:S01]  /*23c0*/  IMAD.IADD R7, R79, 0x1, R4 ;  /* 0x000000014f077824 */ /* 0x000fe200078e0204 */
[----:B------:R-:W-:Y:S01]  /*23d0*/  SHF.R.S32.HI R4, RZ, 0x1f, R3 ;  /* 0x0000001fff047819 */ /* 0x000fe20000011403 */
[C---:B------:R-:W-:Y:S01]  /*23e0*/  IMAD R10, R9.reuse, R70, RZ ;  /* 0x00000046090a7224 */ /* 0x040fe200078e02ff */
[----:B------:R-:W-:Y:S01]  /*23f0*/  SHF.R.S32.HI R6, RZ, 0x1f, R5 ;  /* 0x0000001fff067819 */ /* 0x000fe20000011405 */
[----:B------:R-:W-:Y:S01]  /*2400*/  IMAD R9, R9, R68, RZ ;  /* 0x0000004409097224 */ /* 0x000fe200078e02ff */
[----:B------:R-:W-:Y:S01]  /*2410*/  SHF.R.S32.HI R8, RZ, 0x1f, R7 ;  /* 0x0000001fff087819 */ /* 0x000fe20000011407 */
[----:B------:R-:W-:Y:S01]  /*2420*/  IMAD R61, R24, R71, R10 ;  /* 0x00000047183d7224 */ /* 0x000fe200078e020a */
[-C--:B------:R-:W-:Y:S01]  /*2430*/  LEA.HI R77, R4, R3.reuse, RZ, 0x4 ;  /* 0x00000003044d7211 */ /* 0x080fe200078f20ff */
[----:B------:R-:W-:Y:S01]  /*2440*/  IMAD.WIDE.U32 R48, R24, R70, R48 ;  /* 0x0000004618307225 */ /* 0x000fe200078e0030 */
[----:B------:R-:W-:-:S02]  /*2450*/  LEA.HI R3, R4, R3, RZ, 0x6 ;  /* 0x0000000304037211 */ /* 0x000fc400078f30ff */
[----:B------:R-:W-:Y:S01]  /*2460*/  LEA.HI R76, R6, R5, RZ, 0x4 ;  /* 0x00000005064c7211 */ /* 0x000fe200078f20ff */
[----:B------:R-:W-:Y:S01]  /*2470*/  IMAD R9, R24, R69, R9 ;  /* 0x0000004518097224 */ /* 0x000fe200078e0209 */
[----:B------:R-:W-:Y:S01]  /*2480*/  LEA.HI R75, R8, R7, RZ, 0x4 ;  /* 0x00000007084b7211 */ /* 0x000fe200078f20ff */
[----:B------:R-:W-:Y:S01]  /*2490*/  IMAD.SHL.U32 R4, R3, 0x80, RZ ;  /* 0x0000008003047824 */ /* 0x000fe200078e00ff */
[----:B------:R-:W-:Y:S01]  /*24a0*/  LEA.HI R5, R6, R5, RZ, 0x6 ;  /* 0x0000000506057211 */ /* 0x000fe200078f30ff */
[-C--:B------:R-:W-:Y:S01]  /*24b0*/  IMAD.WIDE.U32 R50, R24, R68.reuse, R50 ;  /* 0x0000004418327225 */ /* 0x080fe200078e0032 */
[----:B------:R-:W-:Y:S02]  /*24c0*/  LEA.HI R7, R8, R7, RZ, 0x6 ;  /* 0x0000000708077211 */ /* 0x000fe400078f30ff */
[----:B------:R-:W-:Y:S01]  /*24d0*/  LOP3.LUT R3, R215, 0x30, R77, 0xf8, !PT ;  /* 0x00000030d7037812 */ /* 0x000fe200078ef84d */
[----:B------:R-:W-:Y:S01]  /*24e0*/  IMAD.SHL.U32 R6, R5, 0x80, RZ ;  /* 0x0000008005067824 */ /* 0x000fe200078e00ff */
[----:B------:R-:W-:Y:S01]  /*24f0*/  LOP3.LUT R12, R12, 0xfffffffe, RZ, 0xc0, !PT ;  /* 0xfffffffe0c0c7812 */ /* 0x000fe200078ec0ff */
[----:B------:R-:W-:Y:S01]  /*2500*/  IMAD.SHL.U32 R8, R7, 0x80, RZ ;  /* 0x0000008007087824 */ /* 0x000fe200078e00ff */
[C---:B------:R-:W-:Y:S01]  /*2510*/  LOP3.LUT R5, R215.reuse, 0x30, R76, 0xf8, !PT ;  /* 0x00000030d7057812 */ /* 0x040fe200078ef84c */
[----:B------:R-:W-:Y:S01]  /*2520*/  IMAD.WIDE.U32 R52, R24, R68, R52 ;  /* 0x0000004418347225 */ /* 0x000fe200078e0034 */
[----:B------:R-:W-:-:S02]  /*2530*/  LOP3.LUT R7, R215, 0x30, R75, 0xf8, !PT ;  /* 0x00000030d7077812 */ /* 0x000fc400078ef84b */
[----:B------:R-:W-:Y:S01]  /*2540*/  LOP3.LUT R4, R4, 0xffffe000, RZ, 0xc0, !PT ;  /* 0xffffe00004047812 */ /* 0x000fe200078ec0ff */
[----:B------:R-:W-:Y:S01]  /*2550*/  IMAD.IADD R12, R31, 0x1, -R12 ;  /* 0x000000011f0c7824 */ /* 0x000fe200078e0a0c */
[-C--:B------:R-:W-:Y:S01]  /*2560*/  LOP3.LUT R3, R3, R216.reuse, RZ, 0x3c, !PT ;  /* 0x000000d803037212 */ /* 0x080fe200078e3cff */
[----:B------:R-:W-:Y:S01]  /*2570*/  IMAD.IADD R62, R21, 0x1, R61 ;  /* 0x00000001153e7824 */ /* 0x000fe200078e023d */
[----:B------:R-:W-:Y:S01]  /*2580*/  LOP3.LUT R6, R6, 0xffffe000, RZ, 0xc0, !PT ;  /* 0xffffe00006067812 */ /* 0x000fe200078ec0ff */
[----:B------:R-:W-:Y:S01]  /*2590*/  IMAD.IADD R78, R29, 0x1, R28 ;  /* 0x000000011d4e7824 */ /* 0x000fe200078e021c */
[-C--:B------:R-:W-:Y:S01]  /*25a0*/  LOP3.LUT R5, R5, R216.reuse, RZ, 0x3c, !PT ;  /* 0x000000d805057212 */ /* 0x080fe200078e3cff */
[----:B------:R-:W-:Y:S01]  /*25b0*/  IMAD R66, R12, 0x80, R211 ;  /* 0x000000800c427824 */ /* 0x000fe200078e02d3 */
[----:B------:R-:W-:Y:S01]  /*25c0*/  LOP3.LUT R8, R8, 0xffffe000, RZ, 0xc0, !PT ;  /* 0xffffe00008087812 */ /* 0x000fe200078ec0ff */
[----:B------:R-:W-:Y:S01]  /*25d0*/  VIADD R65, R30, 0x8 ;  /* 0x000000081e417836 */ /* 0x000fe20000000000 */
[----:B------:R-:W-:Y:S01]  /*25e0*/  LOP3.LUT R7, R7, R216, RZ, 0x3c, !PT ;  /* 0x000000d807077212 */ /* 0x000fe200078e3cff */
[----:B------:R-:W-:Y:S01]  /*25f0*/  IMAD.SHL.U32 R64, R11, 0x2, RZ ;  /* 0x000000020b407824 */ /* 0x000fe200078e00ff */
[----:B------:R-:W-:Y:S01]  /*2600*/  IADD3 R74, R3, R4, R217 ;  /* 0x00000004034a7210 */ /* 0x000fe20007ffe0d9 */
[----:B------:R-:W-:Y:S01]  /*2610*/  IMAD.IADD R61, R61, 0x1, R49 ;  /* 0x000000013d3d7824 */ /* 0x000fe200078e0231 */
[C---:B------:R-:W-:Y:S01]  /*2620*/  SHF.L.U64.HI R71, R70.reuse, 0x7, R71 ;  /* 0x0000000746477819 */ /* 0x040fe20000010247 */
[----:B------:R-:W-:Y:S01]  /*2630*/  IMAD.SHL.U32 R70, R70, 0x80, RZ ;  /* 0x0000008046467824 */ /* 0x000fe200078e00ff */
[C---:B------:R-:W-:Y:S01]  /*2640*/  SHF.L.U64.HI R69, R68.reuse, 0x7, R69 ;  /* 0x0000000744457819 */ /* 0x040fe20000010245 */
[----:B------:R-:W-:Y:S01]  /*2650*/  IMAD.SHL.U32 R68, R68, 0x80, RZ ;  /* 0x0000008044447824 */ /* 0x000fe200078e00ff */
[----:B------:R-:W-:Y:S01]  /*2660*/  LOP3.LUT R54, R0, 0x1, RZ, 0xc0, !PT ;  /* 0x0000000100367812 */ /* 0x000fe200078ec0ff */
[----:B------:R-:W-:Y:S01]  /*2670*/  IMAD.IADD R60, R51, 0x1, R9 ;  /* 0x00000001333c7824 */ /* 0x000fe200078e0209 */
[----:B------:R-:W-:Y:S01]  /*2680*/  P2R R83, PR, RZ, 0x8 ;  /* 0x00000008ff537803 */ /* 0x000fe20000000000 */
[----:B------:R-:W-:Y:S01]  /*2690*/  IMAD.IADD R59, R9, 0x1, R53 ;  /* 0x00000001093b7824 */ /* 0x000fe200078e0235 */
[----:B------:R-:W-:-:S02]  /*26a0*/  P2R R84, PR, RZ, 0x4 ;  /* 0x00000004ff547803 */ /* 0x000fc40000000000 */
[--C-:B------:R-:W-:Y:S02]  /*26b0*/  IADD3 R73, R5, R6, R217.reuse ;  /* 0x0000000605497210 */ /* 0x100fe40007ffe0d9 */
[----:B------:R-:W-:Y:S02]  /*26c0*/  IADD3 R72, R7, R8, R217 ;  /* 0x0000000807487210 */ /* 0x000fe40007ffe0d9 */
[----:B------:R-:W-:Y:S02]  /*26d0*/  SHF.R.S32.HI R67, RZ, 0x1f, R22 ;  /* 0x0000001fff437819 */ /* 0x000fe40000011416 */
[----:B------:R-:W-:Y:S02]  /*26e0*/  LOP3.LUT R58, R77, 0xfffffff0, RZ, 0xc0, !PT ;  /* 0xfffffff04d3a7812 */ /* 0x000fe400078ec0ff */
[----:B------:R-:W-:Y:S02]  /*26f0*/  LOP3.LUT R56, R76, 0xfffffff0, RZ, 0xc0, !PT ;  /* 0xfffffff04c387812 */ /* 0x000fe400078ec0ff */
[----:B------:R-:W-:Y:S01]  /*2700*/  LOP3.LUT R55, R75, 0xfffffff0, RZ, 0xc0, !PT ;  /* 0xfffffff04b377812 */ /* 0x000fe200078ec0ff */
[----:B------:R-:W-:Y:S01]  /*2710*/  @!P6 BAR.SYNC.DEFER_BLOCKING 0x9, 0x100 ;  /* 0x024400000000eb1d */ /* 0x000fe20000010000 */
[----:B--2---:R-:W-:-:S02]  /*2720*/  LOP3.LUT P1, RZ, R32, 0x2, RZ, 0xc0, !PT ;  /* 0x0000000220ff7812 */ /* 0x004fc4000782c0ff */
[----:B------:R-:W-:-:S04]  /*2730*/  ISETP.GE.AND P1, PT, R209, UR4, PT ;  /* 0x00000004d1007c0c */ /* 0x000fc8000bf26270 */
[----:B------:R-:W-:-:S04]  /*2740*/  SEL R57, RZ, 0x20, P1 ;  /* 0x00000020ff397807 */ /* 0x000fc80000800000 */
[----:B------:R-:W-:-:S04]  /*2750*/  LOP3.LUT R57, R0, R57, RZ, 0xfc, !PT ;  /* 0x0000003900397212 */ /* 0x000fc800078efcff */
[C---:B------:R-:W-:Y:S02]  /*2760*/  LOP3.LUT R3, R57.reuse, 0x2, RZ, 0xc0, !PT ;  /* 0x0000000239037812 */ /* 0x040fe400078ec0ff */
[----:B------:R-:W-:Y:S02]  /*2770*/  LOP3.LUT R0, R57, 0x4, RZ, 0xc0, !PT ;  /* 0x0000000439007812 */ /* 0x000fe400078ec0ff */
[----:B----4-:R-:W-:-:S07]  /*2780*/  SHF.R.S32.HI R63, RZ, 0x1f, R81 ;  /* 0x0000001fff3f7819 */ /* 0x010fce0000011451 */
.L_x_5286:
[----:B--2---:R-:W2:Y:S01]  /*2790*/  LDL R8, [R1+0x8] ;  /* 0x0000080001087983 */ /* 0x004ea20000100800 */
[----:B0-----:R-:W0:Y:S03]  /*27a0*/  LDC R89, c[0x0][0x430] ;  /* 0x00010c00ff597b82 */ /* 0x001e260000000800 */
[----:B---3--:R-:W3:Y:S01]  /*27b0*/  LDL R12, [R1+0x4] ;  /* 0x00000400010c7983 */ /* 0x008ee20000100800 */
[----:B------:R-:W-:-:S04]  /*27c0*/  VIADD R26, R26, 0xffffffff ;  /* 0xffffffff1a1a7836 */ /* 0x000fc80000000000 */
[----:B------:R-:W-:Y:S01]  /*27d0*/  IMAD R5, R26, 0x80, R66 ;  /* 0x000000801a057824 */ /* 0x000fe200078e0242 */
[----:B------:R-:W1:Y:S04]  /*27e0*/  LDC R96, c[0x0][0x3f4] ;  /* 0x0000fd00ff607b82 */ /* 0x000e680000000800 */
[----:B------:R-:W-:-:S04]  /*27f0*/  ISETP.GE.AND P1, PT, R5, R2, PT ;  /* 0x000000020500720c */ /* 0x000fc80003f26270 */
[----:B------:R-:W-:Y:S02]  /*2800*/  ISETP.GT.OR P1, PT, R66, 0x7f, P1 ;  /* 0x0000007f4200780c */ /* 0x000fe40000f24670 */
[----:B0-----:R-:W-:-:S11]  /*2810*/  ISETP.NE.AND P2, PT, R89, 0x1, PT ;  /* 0x000000015900780c */ /* 0x001fd60003f45270 */
[----:B------:R-:W0:Y:S08]  /*2820*/  @!P1 LDC.64 R10, c[0x0][0x428] ;  /* 0x00010a00ff0a9b82 */ /* 0x000e300000000a00 */
[----:B----4-:R-:W4:Y:S08]  /*2830*/  @P2 LDC R6, c[0x0][0x434] ;  /* 0x00010d00ff062b82 */ /* 0x010f300000000800 */
[----:B------:R-:W1:Y:S01]  /*2840*/  @P2 LDC R7, c[0x0][0x438] ;  /* 0x00010e00ff072b82 */ /* 0x000e620000000800 */
[----:B------:R-:W-:-:S07]  /*2850*/  IMAD.IADD R13, R78, 0x1, R5 ;  /* 0x000000014e0d7824 */ /* 0x000fce00078e0205 */
[----:B------:R-:W0:Y:S01]  /*2860*/  @!P1 LDC.64 R4, c[0x0][0x418] ;  /* 0x00010600ff049b82 */ /* 0x000e220000000a00 */
[----:B------:R-:W-:Y:S02]  /*2870*/  IMAD.MOV.U32 R9, RZ, RZ, R13 ;  /* 0x000000ffff097224 */ /* 0x000fe400078e000d */
[----:B----4-:R-:W-:-:S05]  /*2880*/  @P2 IMAD.HI.U32 R6, R13, R6, RZ ;  /* 0x000000060d062227 */ /* 0x010fca00078e00ff */
[----:B-1----:R-:W-:Y:S01]  /*2890*/  @P2 SHF.R.U32.HI R9, RZ, R7, R6 ;  /* 0x00000007ff092219 */ /* 0x002fe20000011606 */
[----:B0-----:R-:W-:-:S03]  /*28a0*/  @!P1 IMAD R6, R63, R10, RZ ;  /* 0x0000000a3f069224 */ /* 0x001fc600078e02ff */
[--C-:B------:R-:W-:Y:S01]  /*28b0*/  @!P1 SHF.R.S32.HI R7, RZ, 0x1f, R9.reuse ;  /* 0x0000001fff079819 */ /* 0x100fe20000011409 */
[----:B------:R-:W-:Y:S02]  /*28c0*/  @!P1 IMAD R11, R81, R11, R6 ;  /* 0x0000000b510b9224 */ /* 0x000fe400078e0206 */
[----:B------:R-:W-:-:S04]  /*28d0*/  @!P1 IMAD.MOV.U32 R6, RZ, RZ, R9 ;  /* 0x000000ffff069224 */ /* 0x000fc800078e0009 */
[----:B------:R-:W-:-:S04]  /*28e0*/  @!P1 IMAD.WIDE.U32 R6, R81, R10, R6 ;  /* 0x0000000a51069225 */ /* 0x000fc800078e0006 */
[----:B------:R-:W-:Y:S01]  /*28f0*/  @!P1 IMAD.IADD R7, R7, 0x1, R11 ;  /* 0x0000000107079824 */ /* 0x000fe200078e020b */
[----:B------:R-:W-:-:S04]  /*2900*/  @!P1 LEA R4, P2, R6, R4, 0x2 ;  /* 0x0000000406049211 */ /* 0x000fc800078410ff */
[----:B------:R-:W-:Y:S02]  /*2910*/  @!P1 LEA.HI.X R5, R6, R5, R7, 0x2, P2 ;  /* 0x0000000506059211 */ /* 0x000fe400010f1407 */
[----:B------:R-:W-:Y:S01]  /*2920*/  ISETP.GE.AND P2, PT, R96, 0x1, PT ;  /* 0x000000016000780c */ /* 0x000fe20003f46270 */
[----:B------:R-:W-:Y:S01]  /*2930*/  IMAD.MOV.U32 R87, RZ, RZ, RZ ;  /* 0x000000ffff577224 */ /* 0x000fe200078e00ff */
[----:B------:R-:W-:Y:S05]  /*2940*/  YIELD ;  /* 0x0000000000007946 */ /* 0x000fea0003800000 */
[----:B------:R-:W-:Y:S01]  /*2950*/  IMAD.MOV R6, RZ, RZ, -R9 ;  /* 0x000000ffff067224 */ /* 0x000fe200078e0a09 */
[----:B------:R-:W-:Y:S01]  /*2960*/  BSSY B0, `(.L_x_5228) ;  /* 0x00006cb000007945 */ /* 0x000fe20003800000 */
[----:B------:R0:W5:Y:S01]  /*2970*/  @!P1 LDG.E R87, desc[UR42][R4.64] ;  /* 0x0000002a04579981 */ /* 0x000162000c1e1900 */
[----:B------:R-:W-:Y:S01]  /*2980*/  ISETP.GT.AND P1, PT, R26, R27, PT ;  /* 0x0000001b1a00720c */ /* 0x000fe20003f24270 */
[----:B------:R-:W-:Y:S01]  /*2990*/  IMAD R89, R89, R6, R13 ;  /* 0x0000000659597224 */ /* 0x000fe200078e020d */
[----:B--2---:R-:W-:Y:S01]  /*29a0*/  LOP3.LUT P3, RZ, R8, 0x2, RZ, 0xc0, !PT ;  /* 0x0000000208ff7812 */ /* 0x004fe2000786c0ff */
[----:B---3--:R-:W-:-:S04]  /*29b0*/  IMAD R7, R200, 0x6000, R12 ;  /* 0x00006000c8077824 */ /* 0x008fc800078e020c */
[----:B------:R-:W-:-:S08]  /*29c0*/  VIADD R85, R7, 0x20 ;  /* 0x0000002007557836 */ /* 0x000fd00000000000 */
[----:B------:R-:W-:Y:S02]  /*29d0*/  @P3 VIADD R85, R7, 0xffffffe0 ;  /* 0xffffffe007553836 */ /* 0x000fe40000000000 */
[C---:B------:R-:W-:Y:S02]  /*29e0*/  IMAD.IADD R86, R16.reuse, 0x1, R7 ;  /* 0x0000000110567824 */ /* 0x040fe400078e0207 */
[----:B------:R-:W-:Y:S01]  /*29f0*/  IMAD.IADD R85, R16, 0x1, R85 ;  /* 0x0000000110557824 */ /* 0x000fe200078e0255 */
[----:B0-----:R-:W-:Y:S06]  /*2a00*/  @!P2 BRA `(.L_x_5229) ;  /* 0x0000006400e8a947 */ /* 0x001fec0003800000 */
[----:B------:R-:W-:Y:S01]  /*2a10*/  SHF.R.S32.HI R90, RZ, 0x1f, R89 ;  /* 0x0000001fff5a7819 */ /* 0x000fe20000011459 */
[----:B------:R-:W-:Y:S01]  /*2a20*/  ULDC.64 UR4, c[0x0][0x300] ;  /* 0x0000c00000047ab9 */ /* 0x000fe20000000a00 */
[----:B-----5:R-:W-:Y:S01]  /*2a30*/  SHF.R.S32.HI R91, RZ, 0x1f, R87 ;  /* 0x0000001fff5b7819 */ /* 0x020fe20000011457 */
[----:B------:R-:W-:-:S04]  /*2a40*/  IMAD.WIDE.U32 R4, R89, UR4, RZ ;  /* 0x0000000459047c25 */ /* 0x000fc8000f8e00ff */
[----:B------:R-:W-:Y:S02]  /*2a50*/  IMAD R6, R90, UR4, RZ ;  /* 0x000000045a067c24 */ /* 0x000fe4000f8e02ff */
[----:B------:R-:W-:Y:S02]  /*2a60*/  IMAD R8, R71, R26, RZ ;  /* 0x0000001a47087224 */ /* 0x000fe400078e02ff */
[----:B------:R-:W-:Y:S01]  /*2a70*/  IMAD R7, R89, UR5, R6 ;  /* 0x0000000559077c24 */ /* 0x000fe2000f8e0206 */
[----:B------:R-:W-:Y:S01]  /*2a80*/  ULDC.64 UR4, c[0x0][0x310] ;  /* 0x0000c40000047ab9 */ /* 0x000fe20000000a00 */
[----:B------:R-:W-:Y:S02]  /*2a90*/  IMAD R92, R26, -0x80, R2 ;  /* 0xffffff801a5c7824 */ /* 0x000fe400078e0202 */
[----:B------:R-:W-:Y:S02]  /*2aa0*/  IMAD R6, R91, UR4, RZ ;  /* 0x000000045b067c24 */ /* 0x000fe4000f8e02ff */
[----:B------:R-:W-:Y:S01]  /*2ab0*/  IMAD.IADD R5, R5, 0x1, R7 ;  /* 0x0000000105057824 */ /* 0x000fe200078e0207 */
[----:B------:R-:W-:Y:S01]  /*2ac0*/  VIMNMX R92, R92, 0x80, PT ;  /* 0x000000805c5c7848 */ /* 0x000fe20003fe0100 */
[----:B------:R-:W-:-:S02]  /*2ad0*/  IMAD R7, R87, UR5, R6 ;  /* 0x0000000557077c24 */ /* 0x000fc4000f8e0206 */
[----:B------:R-:W-:Y:S01]  /*2ae0*/  IMAD.WIDE.U32 R4, R87, UR4, R4 ;  /* 0x0000000457047c25 */ /* 0x000fe2000f8e0004 */
[----:B------:R-:W-:-:S03]  /*2af0*/  ULDC.64 UR4, c[0x0][0x308] ;  /* 0x0000c20000047ab9 */ /* 0x000fc60000000a00 */
[----:B------:R-:W-:Y:S01]  /*2b00*/  IMAD.IADD R5, R5, 0x1, R7 ;  /* 0x0000000105057824 */ /* 0x000fe200078e0207 */
[----:B------:R-:W-:Y:S01]  /*2b10*/  SHF.R.S32.HI R7, RZ, 0x1f, R26 ;  /* 0x0000001fff077819 */ /* 0x000fe2000001141a */
[----:B------:R-:W-:Y:S02]  /*2b20*/  IMAD R9, R67, UR4, RZ ;  /* 0x0000000443097c24 */ /* 0x000fe4000f8e02ff */
[----:B------:R-:W-:-:S04]  /*2b30*/  IMAD.WIDE.U32 R4, R22, UR4, R4 ;  /* 0x0000000416047c25 */ /* 0x000fc8000f8e0004 */
[----:B------:R-:W-:Y:S01]  /*2b40*/  IMAD R9, R22, UR5, R9 ;  /* 0x0000000516097c24 */ /* 0x000fe2000f8e0209 */
[----:B------:R-:W-:Y:S01]  /*2b50*/  ULDC.64 UR4, c[0x0][0x2e8] ;  /* 0x0000ba0000047ab9 */ /* 0x000fe20000000a00 */
[-C--:B------:R-:W-:Y:S01]  /*2b60*/  IMAD R6, R69, R26.reuse, RZ ;  /* 0x0000001a45067224 */ /* 0x080fe200078e02ff */
[----:B------:R-:W-:Y:S01]  /*2b70*/  IADD3 R99, P2, R4, UR4, RZ ;  /* 0x0000000404637c10 */ /* 0x000fe2000ff5e0ff */
[----:B------:R-:W-:Y:S01]  /*2b80*/  ULDC.U8 UR4, c[0x0][0x410] ;  /* 0x0001040000047ab9 */ /* 0x000fe20000000000 */
[----:B------:R-:W-:Y:S02]  /*2b90*/  IMAD.WIDE.U32 R12, R68, R26, RZ ;  /* 0x0000001a440c7225 */ /* 0x000fe400078e00ff */
[----:B------:R-:W-:Y:S02]  /*2ba0*/  IADD3.X R97, R5, UR5, R9, P2, !PT ;  /* 0x0000000505617c10 */ /* 0x000fe400097fe409 */
[----:B------:R-:W-:Y:S01]  /*2bb0*/  ISETP.NE.AND P2, PT, RZ, UR4, PT ;  /* 0x00000004ff007c0c */ /* 0x000fe2000bf45270 */
[----:B------:R-:W-:-:S02]  /*2bc0*/  IMAD R15, R7, R68, R6 ;  /* 0x00000044070f7224 */ /* 0x000fc400078e0206 */
[----:B------:R-:W-:Y:S02]  /*2bd0*/  IMAD R7, R7, R70, R8 ;  /* 0x0000004607077224 */ /* 0x000fe400078e0208 */
[----:B------:R-:W-:-:S04]  /*2be0*/  IMAD.WIDE.U32 R10, R70, R26, RZ ;  /* 0x0000001a460a7225 */ /* 0x000fc800078e00ff */
[----:B------:R-:W-:Y:S02]  /*2bf0*/  IMAD.IADD R15, R13, 0x1, R15 ;  /* 0x000000010d0f7824 */ /* 0x000fe400078e020f */
[----:B------:R-:W-:Y:S02]  /*2c00*/  IMAD.IADD R14, R11, 0x1, R7 ;  /* 0x000000010b0e7824 */ /* 0x000fe400078e0207 */
[----:B------:R-:W-:Y:S05]  /*2c10*/  @!P2 BRA `(.L_x_5230) ;  /* 0x000000300070a947 */ /* 0x000fea0003800000 */
[----:B------:R-:W-:Y:S01]  /*2c20*/  ISETP.GE.AND P3, PT, R211, R92, PT ;  /* 0x0000005cd300720c */ /* 0x000fe20003f66270 */
        /* <DEDUP_REMOVED lines=50> */
.L_x_5232:
[----:B------:R-:W-:Y:S05]  /*2f50*/  BSYNC B1 ;  /* 0x0000000000017941 */ /* 0x000fea0003800000 */
.L_x_5231:
[----:B------:R-:W-:Y:S01]  /*2f60*/  UISETP.NE.AND UP0, UPT, UR40, 0x3, UPT ;  /* 0x000000032800788c */ /* 0x000fe2000bf05270 */
[----:B-----5:R-:W-:Y:S02]  /*2f70*/  IMAD.MOV.U32 R98, RZ, RZ, R8 ;  /* 0x000000ffff627224 */ /* 0x020fe400078e0008 */
        /* <DEDUP_REMOVED lines=14> */
.L_x_5233:
[----:B------:R-:W-:Y:S01]  /*3060*/  IMAD R82, R200, 0x8, R16 ;  /* 0x00000008c8527824 */ /* 0x000fe200078e0210 */
[----:B------:R-:W-:Y:S01]  /*3070*/  SHF.L.U32 R93, R210, 0x1f, RZ ;  /* 0x0000001fd25d7819 */ /* 0x000fe200000006ff */
[----:B------:R-:W-:Y:S03]  /*3080*/  BSSY B1, `(.L_x_5234) ;  /* 0x0000003000017945 */ /* 0x000fe60003800000 */
[----:B------:R-:W1:Y:S02]  /*3090*/  SYNCS.PHASECHK.TRANS64.TRYWAIT P4, [R82+URZ+0x2a890], R93 ;  /* 0x02a8905d520075a7 */ /* 0x000e64000808017f */
[----:B-1----:R-:W-:Y:S05]  /*30a0*/  @!P4 BRA `(.L_x_5235) ;  /* 0x0000026800b8c947 */ /* 0x002fea0003800000 */
.L_x_5596:
[----:B------:R-:W-:Y:S05]  /*30b0*/  BSYNC B1 ;  /* 0x0000000000017941 */ /* 0x000fea0003800000 */
.L_x_5234:
[----:B------:R-:W-:-:S03]  /*30c0*/  UMOV UR4, 0xffffffff ;  /* 0xffffffff00047882 */ /* 0x000fc60000000000 */
[----:B------:R-:W-:Y:S05]  /*30d0*/  BRA.DIV UR4, `(.L_x_5236) ;  /* 0x0000026a04c07947 */ /* 0x000fea000b800000 */
[----:B------:R-:W2:Y:S04]  /*30e0*/  SHFL.IDX PT, R97, R97, RZ, 0x1e1f ;  /* 0x001e1fff61617589 */ /* 0x000ea800000e0000 */
[----:B------:R3:W4:Y:S02]  /*30f0*/  SHFL.IDX PT, R14, R99, RZ, 0x1e1f ;  /* 0x001e1fff630e7589 */ /* 0x00072400000e0000 */
.L_x_5600:
[----:B------:R-:W-:Y:S05]  /*3100*/  @P3 BRA `(.L_x_5237) ;  /* 0x0000006400403947 */ /* 0x000fea0003800000 */
[----:B------:R-:W-:Y:S01]  /*3110*/  ISETP.NE.AND P3, PT, R54, RZ, PT ;  /* 0x000000ff3600720c */ /* 0x000fe20003f65270 */
[----:B------:R-:W-:-:S12]  /*3120*/  BSSY B1, `(.L_x_5238) ;  /* 0x0000075000017945 */ /* 0x000fd80003800000 */
[----:B------:R-:W-:Y:S05]  /*3130*/  @!P3 BRA `(.L_x_5239) ;  /* 0x0000000400ccb947 */ /* 0x000fea0003800000 */
[----:B------:R1:W1:Y:S01]  /*3140*/  LDS.128 R4, [R86+0x1e400] ;  /* 0x01e4000056047984 */ /* 0x0002620000000c00 */
[----:B0---4-:R-:W-:Y:S01]  /*3150*/  IADD3 R10, P3, R18, R14, RZ ;  /* 0x0000000e120a7210 */ /* 0x011fe20007f7e0ff */
[----:B------:R-:W-:Y:S04]  /*3160*/  BSSY B2, `(.L_x_5240) ;  /* 0x000006f000027945 */ /* 0x000fe80003800000 */
[----:B--2---:R-:W-:Y:S01]  /*3170*/  IMAD.X R11, R97, 0x1, R19, P3 ;  /* 0x00000001610b7824 */ /* 0x004fe200018e0613 */
[----:B------:R-:W-:-:S13]  /*3180*/  ISETP.GE.AND P3, PT, R206, R96, PT ;  /* 0x00000060ce00720c */ /* 0x000fda0003f66270 */
[----:B------:R-:W-:Y:S05]  /*3190*/  @P3 BRA `(.L_x_5241) ;  /* 0x0000000400ac3947 */ /* 0x000fea0003800000 */
[----:B------:R-:W-:Y:S02]  /*31a0*/  SHF.R.U32.HI R109, RZ, 0x8, R47 ;  /* 0x00000008ff6d7819 */ /* 0x000fe4000001162f */
[----:B------:R-:W-:Y:S02]  /*31b0*/  LOP3.LUT R13, R95, 0xff, RZ, 0xc0, !PT ;  /* 0x000000ff5f0d7812 */ /* 0x000fe400078ec0ff */
[----:B------:R-:W-:Y:S02]  /*31c0*/  SHF.R.U32.HI R94, RZ, 0x18, R95 ;  /* 0x00000018ff5e7819 */ /* 0x000fe4000001165f */
[----:B------:R-:W-:Y:S02]  /*31d0*/  LOP3.LUT R12, R47, 0xff, RZ, 0xc0, !PT ;  /* 0x000000ff2f0c7812 */ /* 0x000fe400078ec0ff */
[----:B---3--:R-:W-:Y:S02]  /*31e0*/  SHF.R.U32.HI R99, RZ, 0x18, R47 ;  /* 0x00000018ff637819 */ /* 0x008fe4000001162f */
[----:B------:R-:W-:-:S02]  /*31f0*/  SHF.R.U32.HI R15, RZ, 0x8, R95 ;  /* 0x00000008ff0f7819 */ /* 0x000fc4000001165f */
[----:B------:R-:W-:Y:S01]  /*3200*/  PRMT R94, R94, 0x654, R13 ;  /* 0x000006545e5e7816 */ /* 0x000fe2000000000d */
[----:B------:R-:W-:Y:S01]  /*3210*/  IMAD.SHL.U32 R13, R109, 0x100, RZ ;  /* 0x000001006d0d7824 */ /* 0x000fe200078e00ff */
[----:B------:R-:W-:Y:S01]  /*3220*/  SHF.R.U32.HI R110, RZ, 0x10, R47 ;  /* 0x00000010ff6e7819 */ /* 0x000fe2000001162f */
[----:B------:R-:W-:Y:S01]  /*3230*/  IMAD.SHL.U32 R15, R15, 0x100, RZ ;  /* 0x000001000f0f7824 */ /* 0x000fe200078e00ff */
[----:B------:R-:W-:Y:S02]  /*3240*/  SHF.R.U32.HI R47, RZ, 0x10, R95 ;  /* 0x00000010ff2f7819 */ /* 0x000fe4000001165f */
[----:B------:R-:W-:Y:S01]  /*3250*/  PRMT R46, R99, 0x654, R12 ;  /* 0x00000654632e7816 */ /* 0x000fe2000000000c */
[----:B-1----:R-:W-:Y:S01]  /*3260*/  IMAD.MOV.U32 R12, RZ, RZ, R4 ;  /* 0x000000ffff0c7224 */ /* 0x002fe200078e0004 */
[----:B------:R-:W-:Y:S01]  /*3270*/  LOP3.LUT R94, R94, 0xff00, R15, 0xf8, !PT ;  /* 0x0000ff005e5e7812 */ /* 0x000fe200078ef80f */
[----:B------:R-:W-:Y:S01]  /*3280*/  IMAD.U32 R47, R47, 0x10000, RZ ;  /* 0x000100002f2f7824 */ /* 0x000fe200078e00ff */
[----:B------:R-:W-:Y:S01]  /*3290*/  LOP3.LUT R46, R46, 0xff00, R13, 0xf8, !PT ;  /* 0x0000ff002e2e7812 */ /* 0x000fe200078ef80d */
[----:B------:R-:W-:Y:S01]  /*32a0*/  IMAD.U32 R13, R110, 0x10000, RZ ;  /* 0x000100006e0d7824 */ /* 0x000fe200078e00ff */
[----:B------:R-:W-:-:S02]  /*32b0*/  F2FP.F16.E4M3.UNPACK_B R4, R5 ;  /* 0x00000005ff04723e */ /* 0x000fc400020006ff */
[----:B------:R-:W-:Y:S02]  /*32c0*/  F2FP.F16.E4M3.UNPACK_B R15, R115.H1 ;  /* 0x00000073ff0f723e */ /* 0x000fe400030006ff */
[----:B------:R-:W-:Y:S01]  /*32d0*/  LOP3.LUT R95, R46, 0xff0000, R13, 0xf8, !PT ;  /* 0x00ff00002e5f7812 */ /* 0x000fe200078ef80d */
[--C-:B------:R-:W-:Y:S01]  /*32e0*/  HADD2.F32 R13, -RZ, R4.reuse.H1_H1 ;  /* 0x30000004ff0d7230 */ /* 0x100fe20000004100 */
[----:B------:R-:W-:Y:S01]  /*32f0*/  LOP3.LUT R110, R94, 0xff0000, R47, 0xf8, !PT ;  /* 0x00ff00005e6e7812 */ /* 0x000fe200078ef82f */
[--C-:B------:R-:W-:Y:S01]  /*3300*/  HADD2.F32 R99, -RZ, R15.reuse.H0_H0 ;  /* 0x2000000fff637230 */ /* 0x100fe20000004100 */
[----:B------:R-:W-:Y:S01]  /*3310*/  F2FP.F16.E4M3.UNPACK_B R47, R113.H1 ;  /* 0x00000071ff2f723e */ /* 0x000fe200030006ff */
[----:B------:R-:W-:Y:S01]  /*3320*/  HADD2.F32 R4, -RZ, R4.H0_H0 ;  /* 0x20000004ff047230 */ /* 0x000fe20000004100 */
[----:B------:R-:W-:Y:S01]  /*3330*/  F2FP.F16.E4M3.UNPACK_B R5, R5.H1 ;  /* 0x00000005ff05723e */ /* 0x000fe200030006ff */
[----:B------:R-:W-:Y:S02]  /*3340*/  HADD2.F32 R109, -RZ, R15.H1_H1 ;  /* 0x3000000fff6d7230 */ /* 0x000fe40000004100 */
[----:B------:R-:W-:Y:S01]  /*3350*/  FMUL.FTZ R111, R13, R99 ;  /* 0x000000630d6f7220 */ /* 0x000fe20000410000 */
[----:B------:R-:W-:-:S02]  /*3360*/  HADD2.F32 R94, -RZ, R47.H0_H0 ;  /* 0x2000002fff5e7230 */ /* 0x000fc40000004100 */
[----:B------:R-:W-:Y:S01]  /*3370*/  FMUL.FTZ R112, R4, R99 ;  /* 0x0000006304707220 */ /* 0x000fe20000410000 */
[--C-:B------:R-:W-:Y:S01]  /*3380*/  HADD2.F32 R46, -RZ, R5.reuse.H1_H1 ;  /* 0x30000005ff2e7230 */ /* 0x100fe20000004100 */
[----:B------:R-:W-:Y:S01]  /*3390*/  F2FP.F16.E4M3.UNPACK_B R99, R115 ;  /* 0x00000073ff63723e */ /* 0x000fe200020006ff */
[----:B------:R-:W-:Y:S02]  /*33a0*/  HADD2.F32 R15, -RZ, R5.H0_H0 ;  /* 0x20000005ff0f7230 */ /* 0x000fe40000004100 */
[----:B------:R-:W-:Y:S01]  /*33b0*/  FFMA.FTZ R5, R13, R94, R112 ;  /* 0x0000005e0d057223 */ /* 0x000fe20000010070 */
[----:B------:R-:W-:Y:S02]  /*33c0*/  HADD2.F32 R47, -RZ, R47.H1_H1 ;  /* 0x3000002fff2f7230 */ /* 0x000fe40000004100 */
[-C--:B------:R-:W-:Y:S01]  /*33d0*/  FMUL.FTZ R114, R46, R109.reuse ;  /* 0x0000006d2e727220 */ /* 0x080fe20000410000 */
[-C--:B------:R-:W-:Y:S01]  /*33e0*/  F2FP.F16.E4M3.UNPACK_B R13, R12.reuse.H1 ;  /* 0x0000000cff0d723e */ /* 0x080fe200030006ff */
[C---:B------:R-:W-:Y:S01]  /*33f0*/  FMUL.FTZ R109, R15.reuse, R109 ;  /* 0x0000006d0f6d7220 */ /* 0x040fe20000410000 */
[----:B------:R-:W-:Y:S01]  /*3400*/  F2FP.F16.E4M3.UNPACK_B R12, R12 ;  /* 0x0000000cff0c723e */ /* 0x000fe200020006ff */
[----:B------:R-:W-:Y:S01]  /*3410*/  FFMA.FTZ R4, R4, R94, -R111 ;  /* 0x0000005e04047223 */ /* 0x000fe2000001086f */
[-C--:B------:R-:W-:Y:S01]  /*3420*/  FFMA.FTZ R111, R15, R47.reuse, -R114 ;  /* 0x0000002f0f6f7223 */ /* 0x080fe20000010872 */
[----:B------:R-:W-:Y:S01]  /*3430*/  FFMA.FTZ R116, R46, R47, R109 ;  /* 0x0000002f2e747223 */ /* 0x000fe2000001006d */
[--C-:B------:R-:W-:Y:S01]  /*3440*/  HADD2.F32 R15, -RZ, R13.reuse.H0_H0 ;  /* 0x2000000dff0f7230 */ /* 0x100fe20000004100 */
[----:B------:R-:W-:Y:S01]  /*3450*/  F2FP.F16.E4M3.UNPACK_B R47, R113 ;  /* 0x00000071ff2f723e */ /* 0x000fe200020006ff */
[----:B------:R-:W-:-:S02]  /*3460*/  HADD2.F32 R46, -RZ, R13.H1_H1 ;  /* 0x3000000dff2e7230 */ /* 0x000fc40000004100 */
[--C-:B------:R-:W-:Y:S01]  /*3470*/  HADD2.F32 R109, -RZ, R99.reuse.H1_H1 ;  /* 0x30000063ff6d7230 */ /* 0x100fe20000004100 */
[----:B------:R-:W-:Y:S01]  /*3480*/  F2FP.SATFINITE.E4M3.F32.PACK_AB_MERGE_C R119, R116, R111, RZ ;  /* 0x0000006f7477723e */ /* 0x000fe200048070ff */
[--C-:B------:R-:W-:Y:S02]  /*3490*/  HADD2.F32 R13, -RZ, R12.reuse.H0_H0 ;  /* 0x2000000cff0d7230 */ /* 0x100fe40000004100 */
[----:B------:R-:W-:Y:S02]  /*34a0*/  HADD2.F32 R99, -RZ, R99.H0_H0 ;  /* 0x20000063ff637230 */ /* 0x000fe40000004100 */
[-C--:B------:R-:W-:Y:S01]  /*34b0*/  FMUL.FTZ R114, R46, R109.reuse ;  /* 0x0000006d2e727220 */ /* 0x080fe20000410000 */
[----:B------:R-:W-:Y:S02]  /*34c0*/  HADD2.F32 R12, -RZ, R12.H1_H1 ;  /* 0x3000000cff0c7230 */ /* 0x000fe40000004100 */
[----:B------:R-:W-:Y:S01]  /*34d0*/  FMUL.FTZ R109, R15, R109 ;  /* 0x0000006d0f6d7220 */ /* 0x000fe20000410000 */
[--C-:B------:R-:W-:Y:S01]  /*34e0*/  HADD2.F32 R94, -RZ, R47.reuse.H1_H1 ;  /* 0x3000002fff5e7230 */ /* 0x100fe20000004100 */
[----:B------:R-:W-:Y:S01]  /*34f0*/  F2FP.SATFINITE.E4M3.F32.PACK_AB_MERGE_C R5, R5, R4, R119 ;  /* 0x000000040505723e */ /* 0x000fe20004807077 */
        /* <DEDUP_REMOVED lines=9> */
[-C--:B------:R-:W-:Y:S01]  /*3590*/  F2FP.F16.E4M3.UNPACK_B R47, R95.reuse.H1 ;  /* 0x0000005fff2f723e */ /* 0x080fe200030006ff */
        /* <DEDUP_REMOVED lines=24> */
[----:B------:R-:W-:Y:S01]  /*3720*/  HADD2.F32 R13, -RZ, R7.H1_H1 ;  /* 0x30000007ff0d7230 */ /* 0x000fe20000004100 */
[----:B------:R-:W-:Y:S01]  /*3730*/  F2FP.SATFINITE.E4M3.F32.PACK_AB_MERGE_C R4, R113, R112, R118 ;  /* 0x000000707104723e */ /* 0x000fe20004807076 */
[--C-:B------:R-:W-:Y:S02]  /*3740*/  HADD2.F32 R7, -RZ, R6.reuse.H0_H0 ;  /* 0x20000006ff077230 */ /* 0x100fe40000004100 */
[-C--:B------:R-:W-:Y:S01]  /*3750*/  FMUL.FTZ R94, R12, R99.reuse ;  /* 0x000000630c5e7220 */ /* 0x080fe20000410000 */
[----:B------:R-:W-:Y:S02]  /*3760*/  HADD2.F32 R6, -RZ, R6.H1_H1 ;  /* 0x30000006ff067230 */ /* 0x000fe40000004100 */
[----:B------:R-:W-:Y:S01]  /*3770*/  FMUL.FTZ R109, R13, R99 ;  /* 0x000000630d6d7220 */ /* 0x000fe20000410000 */
[----:B------:R-:W-:Y:S01]  /*3780*/  HADD2.F32 R110, -RZ, R110.H0_H0 ;  /* 0x2000006eff6e7230 */ /* 0x000fe20000004100 */
[----:B------:R-:W-:Y:S01]  /*3790*/  F2FP.SATFINITE.E4M3.F32.PACK_AB_MERGE_C R111, R114, R111, RZ ;  /* 0x0000006f726f723e */ /* 0x000fe200048070ff */
[----:B------:R-:W-:Y:S01]  /*37a0*/  HADD2.F32 R47, -RZ, R47.H0_H0 ;  /* 0x2000002fff2f7230 */ /* 0x000fe20000004100 */
[----:B------:R-:W-:Y:S01]  /*37b0*/  F2FP.SATFINITE.E4M3.F32.PACK_AB_MERGE_C R115, R116, R115, RZ ;  /* 0x000000737473723e */ /* 0x000fe200048070ff */
[----:B------:R-:W-:-:S02]  /*37c0*/  HADD2.F32 R95, -RZ, R95.H0_H0 ;  /* 0x2000005fff5f7230 */ /* 0x000fc40000004100 */
[-C--:B------:R-:W-:Y:S01]  /*37d0*/  FMUL.FTZ R46, R6, R110.reuse ;  /* 0x0000006e062e7220 */ /* 0x080fe20000410000 */
[----:B------:R-:W-:Y:S01]  /*37e0*/  FMUL.FTZ R15, R7, R110 ;  /* 0x0000006e070f7220 */ /* 0x000fe20000410000 */
[-C--:B------:R-:W-:Y:S01]  /*37f0*/  FFMA.FTZ R109, R12, R47.reuse, -R109 ;  /* 0x0000002f0c6d7223 */ /* 0x080fe2000001086d */
[----:B------:R-:W-:Y:S01]  /*3800*/  FFMA.FTZ R94, R13, R47, R94 ;  /* 0x0000002f0d5e7223 */ /* 0x000fe2000001005e */
[-C--:B------:R-:W-:Y:S01]  /*3810*/  FFMA.FTZ R46, R7, R95.reuse, -R46 ;  /* 0x0000005f072e7223 */ /* 0x080fe2000001082e */
[----:B------:R-:W-:-:S03]  /*3820*/  FFMA.FTZ R15, R6, R95, R15 ;  /* 0x0000005f060f7223 */ /* 0x000fc6000001000f */
[----:B------:R-:W-:Y:S02]  /*3830*/  F2FP.SATFINITE.E4M3.F32.PACK_AB_MERGE_C R7, R94, R109, R115 ;  /* 0x0000006d5e07723e */ /* 0x000fe40004807073 */
[----:B------:R-:W-:-:S07]  /*3840*/  F2FP.SATFINITE.E4M3.F32.PACK_AB_MERGE_C R6, R15, R46, R111 ;  /* 0x0000002e0f06723e */ /* 0x000fce000480706f */
.L_x_5241:
[----:B------:R-:W-:Y:S05]  /*3850*/  BSYNC B2 ;  /* 0x0000000000027941 */ /* 0x000fea0003800000 */
.L_x_5240:
[----:B-1----:R0:W-:Y:S02]  /*3860*/  ST.E.128 desc[UR42][R10.64], R4 ;  /* 0x000000040a007985 */ /* 0x0021e4000c101d2a */
.L_x_5239:
[----:B------:R-:W-:Y:S05]  /*3870*/  BSYNC B1 ;  /* 0x0000000000017941 */ /* 0x000fea0003800000 */
.L_x_5238:
[----:B------:R-:W-:Y:S01]  /*3880*/  ISETP.NE.AND P3, PT, R3, RZ, PT ;  /* 0x000000ff0300720c */ /* 0x000fe20003f65270 */
[----:B------:R-:W-:-:S12]  /*3890*/  BSSY B1, `(.L_x_5242) ;  /* 0x0000076000017945 */ /* 0x000fd80003800000 */
[----:B------:R-:W-:Y:S05]  /*38a0*/  @!P3 BRA `(.L_x_5243) ;  /* 0x0000000400d0b947 */ /* 0x000fea0003800000 */
[----:B0-----:R-:W-:Y:S01]  /*38b0*/  IMAD.SHL.U32 R4, R213, 0x10, RZ ;  /* 0x00000010d5047824 */ /* 0x001fe200078e00ff */
[----:B------:R-:W-:Y:S04]  /*38c0*/  BSSY B2, `(.L_x_5244) ;  /* 0x0000071000027945 */ /* 0x000fe80003800000 */
[----:B----4-:R-:W-:-:S04]  /*38d0*/  IADD3 R10, P3, R14, R4, RZ ;  /* 0x000000040e0a7210 */ /* 0x010fc80007f7e0ff */
[----:B--2---:R-:W-:Y:S02]  /*38e0*/  LEA.HI.X.SX32 R11, R4, R97, 0x1, P3 ;  /* 0x00000061040b7211 */ /* 0x004fe400018f0eff */
[----:B------:R0:W2:Y:S01]  /*38f0*/  LDS.128 R4, [R85+0x1e400] ;  /* 0x01e4000055047984 */ /* 0x0000a20000000c00 */
[----:B------:R-:W-:-:S13]  /*3900*/  ISETP.GE.AND P3, PT, R223, R96, PT ;  /* 0x00000060df00720c */ /* 0x000fda0003f66270 */
[----:B0-----:R-:W-:Y:S05]  /*3910*/  @P3 BRA `(.L_x_5245) ;  /* 0x0000000400ac3947 */ /* 0x001fea0003800000 */
[----:B------:R-:W-:Y:S02]  /*3920*/  SHF.R.U32.HI R94, RZ, 0x8, R43 ;  /* 0x00000008ff5e7819 */ /* 0x000fe4000001162b */
[----:B------:R-:W-:Y:S02]  /*3930*/  SHF.R.U32.HI R42, RZ, 0x18, R45 ;  /* 0x00000018ff2a7819 */ /* 0x000fe4000001162d */
[----:B------:R-:W-:Y:S02]  /*3940*/  LOP3.LUT R15, R45, 0xff, RZ, 0xc0, !PT ;  /* 0x000000ff2d0f7812 */ /* 0x000fe400078ec0ff */
[----:B------:R-:W-:Y:S02]  /*3950*/  SHF.R.U32.HI R13, RZ, 0x18, R43 ;  /* 0x00000018ff0d7819 */ /* 0x000fe4000001162b */
[----:B------:R-:W-:Y:S02]  /*3960*/  LOP3.LUT R12, R43, 0xff, RZ, 0xc0, !PT ;  /* 0x000000ff2b0c7812 */ /* 0x000fe400078ec0ff */
[----:B------:R-:W-:-:S02]  /*3970*/  SHF.R.U32.HI R44, RZ, 0x8, R45 ;  /* 0x00000008ff2c7819 */ /* 0x000fc4000001162d */
[----:B------:R-:W-:Y:S01]  /*3980*/  PRMT R15, R42, 0x654, R15 ;  /* 0x000006542a0f7816 */ /* 0x000fe2000000000f */
[----:B------:R-:W-:Y:S01]  /*3990*/  IMAD.SHL.U32 R42, R94, 0x100, RZ ;  /* 0x000001005e2a7824 */ /* 0x000fe200078e00ff */
[----:B------:R-:W-:Y:S01]  /*39a0*/  SHF.R.U32.HI R47, RZ, 0x10, R43 ;  /* 0x00000010ff2f7819 */ /* 0x000fe2000001162b */
[----:B------:R-:W-:Y:S01]  /*39b0*/  IMAD.SHL.U32 R44, R44, 0x100, RZ ;  /* 0x000001002c2c7824 */ /* 0x000fe200078e00ff */
[----:B------:R-:W-:Y:S01]  /*39c0*/  PRMT R13, R13, 0x654, R12 ;  /* 0x000006540d0d7816 */ /* 0x000fe2000000000c */
[----:B--2---:R-:W-:Y:S01]  /*39d0*/  IMAD.MOV.U32 R12, RZ, RZ, R4 ;  /* 0x000000ffff0c7224 */ /* 0x004fe200078e0004 */
[----:B------:R-:W-:Y:S02]  /*39e0*/  SHF.R.U32.HI R46, RZ, 0x10, R45 ;  /* 0x00000010ff2e7819 */ /* 0x000fe4000001162d */
[----:B------:R-:W-:Y:S01]  /*39f0*/  LOP3.LUT R13, R13, 0xff00, R42, 0xf8, !PT ;  /* 0x0000ff000d0d7812 */ /* 0x000fe200078ef82a */
[----:B------:R-:W-:Y:S01]  /*3a00*/  IMAD.U32 R42, R47, 0x10000, RZ ;  /* 0x000100002f2a7824 */ /* 0x000fe200078e00ff */
[----:B------:R-:W-:Y:S01]  /*3a10*/  LOP3.LUT R43, R15, 0xff00, R44, 0xf8, !PT ;  /* 0x0000ff000f2b7812 */ /* 0x000fe200078ef82c */
[----:B------:R-:W-:Y:S01]  /*3a20*/  IMAD.U32 R46, R46, 0x10000, RZ ;  /* 0x000100002e2e7824 */ /* 0x000fe200078e00ff */
[----:B------:R-:W-:-:S02]  /*3a30*/  F2FP.F16.E4M3.UNPACK_B R15, R108.H1 ;  /* 0x0000006cff0f723e */ /* 0x000fc400030006ff */
[-C--:B------:R-:W-:Y:S02]  /*3a40*/  F2FP.F16.E4M3.UNPACK_B R4, R5.reuse ;  /* 0x00000005ff04723e */ /* 0x080fe400020006ff */
[----:B------:R-:W-:Y:S01]  /*3a50*/  F2FP.F16.E4M3.UNPACK_B R5, R5.H1 ;  /* 0x00000005ff05723e */ /* 0x000fe200030006ff */
[--C-:B------:R-:W-:Y:S01]  /*3a60*/  HADD2.F32 R45, -RZ, R15.reuse.H0_H0 ;  /* 0x2000000fff2d7230 */ /* 0x100fe20000004100 */
[----:B------:R-:W-:Y:S01]  /*3a70*/  LOP3.LUT R44, R13, 0xff0000, R42, 0xf8, !PT ;  /* 0x00ff00000d2c7812 */ /* 0x000fe200078ef82a */
[--C-:B------:R-:W-:Y:S01]  /*3a80*/  HADD2.F32 R13, -RZ, R4.reuse.H1_H1 ;  /* 0x30000004ff0d7230 */ /* 0x100fe20000004100 */
[----:B------:R-:W-:Y:S01]  /*3a90*/  LOP3.LUT R47, R43, 0xff0000, R46, 0xf8, !PT ;  /* 0x00ff00002b2f7812 */ /* 0x000fe200078ef82e */
[----:B------:R-:W-:Y:S01]  /*3aa0*/  HADD2.F32 R46, -RZ, R15.H1_H1 ;  /* 0x3000000fff2e7230 */ /* 0x000fe20000004100 */
[----:B------:R-:W-:Y:S01]  /*3ab0*/  F2FP.F16.E4M3.UNPACK_B R42, R107.H1 ;  /* 0x0000006bff2a723e */ /* 0x000fe200030006ff */
[----:B------:R-:W-:Y:S02]  /*3ac0*/  HADD2.F32 R15, -RZ, R5.H1_H1 ;  /* 0x30000005ff0f7230 */ /* 0x000fe40000004100 */
[----:B------:R-:W-:Y:S01]  /*3ad0*/  FMUL.FTZ R95, R13, R45 ;  /* 0x0000002d0d5f7220 */ /* 0x000fe20000410000 */
[----:B------:R-:W-:Y:S01]  /*3ae0*/  HADD2.F32 R4, -RZ, R4.H0_H0 ;  /* 0x20000004ff047230 */ /* 0x000fe20000004100 */
[----:B------:R-:W-:Y:S01]  /*3af0*/  F2FP.F16.E4M3.UNPACK_B R108, R108 ;  /* 0x0000006cff6c723e */ /* 0x000fe200020006ff */
[----:B------:R-:W-:-:S02]  /*3b00*/  HADD2.F32 R43, -RZ, R42.H0_H0 ;  /* 0x2000002aff2b7230 */ /* 0x000fc40000004100 */
[-C--:B------:R-:W-:Y:S01]  /*3b10*/  FMUL.FTZ R110, R15, R46.reuse ;  /* 0x0000002e0f6e7220 */ /* 0x080fe20000410000 */
[----:B------:R-:W-:Y:S02]  /*3b20*/  HADD2.F32 R5, -RZ, R5.H0_H0 ;  /* 0x20000005ff057230 */ /* 0x000fe40000004100 */
[C---:B------:R-:W-:Y:S01]  /*3b30*/  FMUL.FTZ R94, R4.reuse, R45 ;  /* 0x0000002d045e7220 */ /* 0x040fe20000410000 */
[----:B------:R-:W-:Y:S01]  /*3b40*/  HADD2.F32 R42, -RZ, R42.H1_H1 ;  /* 0x3000002aff2a7230 */ /* 0x000fe20000004100 */
[----:B------:R-:W-:Y:S01]  /*3b50*/  F2FP.F16.E4M3.UNPACK_B R107, R107 ;  /* 0x0000006bff6b723e */ /* 0x000fe200020006ff */
[-C--:B------:R-:W-:Y:S01]  /*3b60*/  FFMA.FTZ R4, R4, R43.reuse, -R95 ;  /* 0x0000002b04047223 */ /* 0x080fe2000001085f */
[----:B------:R-:W-:Y:S01]  /*3b70*/  FMUL.FTZ R46, R5, R46 ;  /* 0x0000002e052e7220 */ /* 0x000fe20000410000 */
[----:B---3--:R-:W-:Y:S01]  /*3b80*/  FFMA.FTZ R99, R13, R43, R94 ;  /* 0x0000002b0d637223 */ /* 0x008fe2000001005e */
        /* <DEDUP_REMOVED lines=10> */
[--C-:B------:R-:W-:Y:S02]  /*3c30*/  HADD2.F32 R5, -RZ, R12.reuse.H0_H0 ;  /* 0x2000000cff057230 */ /* 0x100fe40000004100 */
[----:B------:R-:W-:Y:S01]  /*3c40*/  FMUL.FTZ R94, R15, R46 ;  /* 0x0000002e0f5e7220 */ /* 0x000fe20000410000 */
[----:B------:R-:W-:-:S02]  /*3c50*/  HADD2.F32 R12, -RZ, R12.H1_H1 ;  /* 0x3000000cff0c7230 */ /* 0x000fc40000004100 */
[--C-:B------:R-:W-:Y:S02]  /*3c60*/  HADD2.F32 R42, -RZ, R107.reuse.H1_H1 ;  /* 0x3000006bff2a7230 */ /* 0x100fe40000004100 */
[-C--:B------:R-:W-:Y:S01]  /*3c70*/  FMUL.FTZ R43, R5, R108.reuse ;  /* 0x0000006c052b7220 */ /* 0x080fe20000410000 */
[----:B------:R-:W-:Y:S02]  /*3c80*/  HADD2.F32 R107, -RZ, R107.H0_H0 ;  /* 0x2000006bff6b7230 */ /* 0x000fe40000004100 */
[C---:B------:R-:W-:Y:S01]  /*3c90*/  FMUL.FTZ R46, R12.reuse, R108 ;  /* 0x0000006c0c2e7220 */ /* 0x040fe20000410000 */
[-C--:B------:R-:W-:Y:S01]  /*3ca0*/  FFMA.FTZ R94, R13, R42.reuse, -R94 ;  /* 0x0000002a0d5e7223 */ /* 0x080fe2000001085e */
[----:B------:R-:W-:Y:S01]  /*3cb0*/  FFMA.FTZ R15, R15, R42, R110 ;  /* 0x0000002a0f0f7223 */ /* 0x000fe2000001006e */
[----:B------:R-:W-:Y:S01]  /*3cc0*/  FFMA.FTZ R108, R12, R107, R43 ;  /* 0x0000006b0c6c7223 */ /* 0x000fe2000001002b */
[----:B------:R-:W-:Y:S01]  /*3cd0*/  F2FP.F16.E4M3.UNPACK_B R12, R7.H1 ;  /* 0x00000007ff0c723e */ /* 0x000fe200030006ff */
        /* <DEDUP_REMOVED lines=19> */
[----:B------:R-:W-:Y:S01]  /*3e10*/  FMUL.FTZ R94, R12, R45 ;  /* 0x0000002d0c5e7220 */ /* 0x000fe20000410000 */
        /* <DEDUP_REMOVED lines=16> */
[CC--:B------:R-:W-:Y:S01]  /*3f20*/  FMUL.FTZ R13, R7.reuse, R43.reuse ;  /* 0x0000002b070d7220 */ /* 0x0c0fe20000410000 */
[----:B------:R-:W-:Y:S01]  /*3f30*/  FMUL.FTZ R110, R12, R43 ;  /* 0x0000002b0c6e7220 */ /* 0x000fe20000410000 */
        /* <DEDUP_REMOVED lines=9> */
.L_x_5245:
[----:B------:R-:W-:Y:S05]  /*3fd0*/  BSYNC B2 ;  /* 0x0000000000027941 */ /* 0x000fea0003800000 */
.L_x_5244:
[----:B--2---:R0:W-:Y:S02]  /*3fe0*/  ST.E.128 desc[UR42][R10.64], R4 ;  /* 0x000000040a007985 */ /* 0x0041e4000c101d2a */
.L_x_5243:
[----:B------:R-:W-:Y:S05]  /*3ff0*/  BSYNC B1 ;  /* 0x0000000000017941 */ /* 0x000fea0003800000 */
.L_x_5242:
        /* <DEDUP_REMOVED lines=10> */
[----:B------:R-:W-:Y:S01]  /*40a0*/  SHF.R.U32.HI R44, RZ, 0x10, R39 ;  /* 0x00000010ff2c7819 */ /* 0x000fe20000011627 */
[----:B--2---:R-:W-:Y:S01]  /*40b0*/  IMAD.MOV.U32 R15, RZ, RZ, R7 ;  /* 0x000000ffff0f7224 */ /* 0x004fe200078e0007 */
[--C-:B------:R-:W-:Y:S02]  /*40c0*/  SHF.R.U32.HI R43, RZ, 0x8, R39.reuse ;  /* 0x00000008ff2b7819 */ /* 0x100fe40000011627 */
[----:B------:R-:W-:Y:S02]  /*40d0*/  LOP3.LUT R12, R39, 0xff, RZ, 0xc0, !PT ;  /* 0x000000ff270c7812 */ /* 0x000fe400078ec0ff */
[----:B------:R-:W-:Y:S01]  /*40e0*/  SHF.R.U32.HI R39, RZ, 0x18, R39 ;  /* 0x00000018ff277819 */ /* 0x000fe20000011627 */
[----:B------:R-:W-:Y:S01]  /*40f0*/  IMAD.SHL.U32 R7, R43, 0x100, RZ ;  /* 0x000001002b077824 */ /* 0x000fe200078e00ff */
[----:B------:R-:W-:Y:S02]  /*4100*/  SHF.R.U32.HI R40, RZ, 0x8, R41 ;  /* 0x00000008ff287819 */ /* 0x000fe40000011629 */
[----:B------:R-:W-:-:S02]  /*4110*/  LOP3.LUT R13, R41, 0xff, RZ, 0xc0, !PT ;  /* 0x000000ff290d7812 */ /* 0x000fc400078ec0ff */
[----:B------:R-:W-:Y:S02]  /*4120*/  SHF.R.U32.HI R38, RZ, 0x18, R41 ;  /* 0x00000018ff267819 */ /* 0x000fe40000011629 */
[----:B------:R-:W-:Y:S02]  /*4130*/  PRMT R12, R39, 0x654, R12 ;  /* 0x00000654270c7816 */ /* 0x000fe4000000000c */
[----:B------:R-:W-:Y:S01]  /*4140*/  PRMT R39, R38, 0x654, R13 ;  /* 0x0000065426277816 */ /* 0x000fe2000000000d */
[----:B------:R-:W-:Y:S01]  /*4150*/  IMAD.SHL.U32 R38, R40, 0x100, RZ ;  /* 0x0000010028267824 */ /* 0x000fe200078e00ff */
[----:B------:R-:W-:Y:S02]  /*4160*/  SHF.R.U32.HI R42, RZ, 0x10, R41 ;  /* 0x00000010ff2a7819 */ /* 0x000fe40000011629 */
[----:B------:R-:W-:Y:S01]  /*4170*/  LOP3.LUT R13, R12, 0xff00, R7, 0xf8, !PT ;  /* 0x0000ff000c0d7812 */ /* 0x000fe200078ef807 */
[----:B------:R-:W-:Y:S01]  /*4180*/  IMAD.U32 R12, R44, 0x10000, RZ ;  /* 0x000100002c0c7824 */ /* 0x000fe200078e00ff */
[----:B------:R-:W-:Y:S01]  /*4190*/  LOP3.LUT R41, R39, 0xff00, R38, 0xf8, !PT ;  /* 0x0000ff0027297812 */ /* 0x000fe200078ef826 */
[----:B------:R-:W-:Y:S01]  /*41a0*/  IMAD.U32 R38, R42, 0x10000, RZ ;  /* 0x000100002a267824 */ /* 0x000fe200078e00ff */
[----:B------:R-:W-:-:S02]  /*41b0*/  F2FP.F16.E4M3.UNPACK_B R39, R106.H1 ;  /* 0x0000006aff27723e */ /* 0x000fc400030006ff */
        /* <DEDUP_REMOVED lines=26> */
[--C-:B------:R-:W-:Y:S02]  /*4360*/  HADD2.F32 R7, -RZ, R5.reuse.H0_H0 ;  /* 0x20000005ff077230 */ /* 0x100fe40000004100 */
        /* <DEDUP_REMOVED lines=15> */
[----:B------:R-:W-:-:S02]  /*4460*/  F2FP.F16.E4M3.UNPACK_B R5, R15.H1 ;  /* 0x0000000fff05723e */ /* 0x000fc400030006ff */
[-C--:B------:R-:W-:Y:S02]  /*4470*/  F2FP.F16.E4M3.UNPACK_B R39, R43.reuse.H1 ;  /* 0x0000002bff27723e */ /* 0x080fe400030006ff */
[----:B---3--:R-:W-:Y:S01]  /*4480*/  F2FP.SATFINITE.E4M3.F32.PACK_AB_MERGE_C R99, R41, R42, RZ ;  /* 0x0000002a2963723e */ /* 0x008fe200048070ff */
        /* <DEDUP_REMOVED lines=15> */
[C---:B------:R-:W-:Y:S01]  /*4580*/  FMUL.FTZ R47, R5.reuse, R41 ;  /* 0x00000029052f7220 */ /* 0x040fe20000410000 */
[----:B------:R-:W-:Y:S01]  /*4590*/  F2FP.F16.E4M3.UNPACK_B R15, R15 ;  /* 0x0000000fff0f723e */ /* 0x000fe200020006ff */
[C---:B------:R-:W-:Y:S01]  /*45a0*/  FMUL.FTZ R42, R4.reuse, R41 ;  /* 0x00000029042a7220 */ /* 0x040fe20000410000 */
[----:B------:R-:W-:Y:S01]  /*45b0*/  F2FP.F16.E4M3.UNPACK_B R6, R6 ;  /* 0x00000006ff06723e */ /* 0x000fe200020006ff */
[-C--:B------:R-:W-:Y:S01]  /*45c0*/  FFMA.FTZ R47, R4, R7.reuse, -R47 ;  /* 0x00000007042f7223 */ /* 0x080fe2000001082f */
[----:B------:R-:W-:Y:S01]  /*45d0*/  FFMA.FTZ R95, R12, R38, R95 ;  /* 0x000000260c5f7223 */ /* 0x000fe2000001005f */
[----:B------:R-:W-:Y:S01]  /*45e0*/  FFMA.FTZ R42, R5, R7, R42 ;  /* 0x00000007052a7223 */ /* 0x000fe2000001002a */
[----:B------:R-:W-:-:S02]  /*45f0*/  HADD2.F32 R5, -RZ, R15.H0_H0 ;  /* 0x2000000fff057230 */ /* 0x000fc40000004100 */
[--C-:B------:R-:W-:Y:S01]  /*4600*/  HADD2.F32 R4, -RZ, R6.reuse.H0_H0 ;  /* 0x20000006ff047230 */ /* 0x100fe20000004100 */
[----:B------:R-:W-:Y:S01]  /*4610*/  F2FP.SATFINITE.E4M3.F32.PACK_AB_MERGE_C R94, R95, R94, RZ ;  /* 0x0000005e5f5e723e */ /* 0x000fe200048070ff */
[----:B------:R-:W-:Y:S01]  /*4620*/  HADD2.F32 R15, -RZ, R15.H1_H1 ;  /* 0x3000000fff0f7230 */ /* 0x000fe20000004100 */
[----:B------:R-:W-:Y:S01]  /*4630*/  F2FP.SATFINITE.E4M3.F32.PACK_AB_MERGE_C R42, R42, R47, RZ ;  /* 0x0000002f2a2a723e */ /* 0x000fe200048070ff */
[----:B------:R-:W-:Y:S02]  /*4640*/  HADD2.F32 R38, -RZ, R39.H0_H0 ;  /* 0x20000027ff267230 */ /* 0x000fe40000004100 */
[----:B------:R-:W-:Y:S02]  /*4650*/  HADD2.F32 R6, -RZ, R6.H1_H1 ;  /* 0x30000006ff067230 */ /* 0x000fe40000004100 */
[----:B------:R-:W-:Y:S02]  /*4660*/  HADD2.F32 R43, -RZ, R43.H0_H0 ;  /* 0x2000002bff2b7230 */ /* 0x000fe40000004100 */
[----:B------:R-:W-:-:S02]  /*4670*/  HADD2.F32 R12, -RZ, R13.H0_H0 ;  /* 0x2000000dff0c7230 */ /* 0x000fc40000004100 */
[----:B------:R-:W-:Y:S02]  /*4680*/  HADD2.F32 R7, -RZ, R40.H0_H0 ;  /* 0x20000028ff077230 */ /* 0x000fe40000004100 */
[-C--:B------:R-:W-:Y:S01]  /*4690*/  FMUL.FTZ R40, R15, R38.reuse ;  /* 0x000000260f287220 */ /* 0x080fe20000410000 */
        /* <DEDUP_REMOVED lines=11> */
.L_x_5249:
[----:B------:R-:W-:Y:S05]  /*4750*/  BSYNC B2 ;  /* 0x0000000000027941 */ /* 0x000fea0003800000 */
.L_x_5248:
[----:B--2---:R0:W-:Y:S02]  /*4760*/  ST.E.128 desc[UR42][R10.64], R4 ;  /* 0x000000040a007985 */ /* 0x0041e4000c101d2a */
.L_x_5247:
[----:B------:R-:W-:Y:S05]  /*4770*/  BSYNC B1 ;  /* 0x0000000000017941 */ /* 0x000fea0003800000 */
.L_x_5246:
[----:B------:R-:W-:Y:S01]  /*4780*/  LOP3.LUT P3, RZ, R57, 0x8, RZ, 0xc0, !PT ;  /* 0x0000000839ff7812 */ /* 0x000fe2000786c0ff */
[----:B------:R-:W-:-:S12]  /*4790*/  BSSY B1, `(.L_x_5250) ;  /* 0x0000076000017945 */ /* 0x000fd80003800000 */
[----:B------:R-:W-:Y:S05]  /*47a0*/  @!P3 BRA `(.L_x_5251) ;  /* 0x0000000400d0b947 */ /* 0x000fea0003800000 */
[----:B0-----:R0:W0:Y:S01]  /*47b0*/  LDS.128 R4, [R85+0x20400] ;  /* 0x0204000055047984 */ /* 0x0010220000000c00 */
[----:B----4-:R-:W-:Y:S01]  /*47c0*/  IADD3 R10, P3, R208, R14, RZ ;  /* 0x0000000ed00a7210 */ /* 0x010fe20007f7e0ff */
[----:B------:R-:W-:Y:S04]  /*47d0*/  BSSY B2, `(.L_x_5252) ;  /* 0x0000070000027945 */ /* 0x000fe80003800000 */
[----:B--2---:R-:W-:Y:S01]  /*47e0*/  IMAD.X R11, R97, 0x1, R221, P3 ;  /* 0x00000001610b7824 */ /* 0x004fe200018e06dd */
[----:B------:R-:W-:-:S13]  /*47f0*/  ISETP.GE.AND P3, PT, R225, R96, PT ;  /* 0x00000060e100720c */ /* 0x000fda0003f66270 */
[----:B------:R-:W-:Y:S05]  /*4800*/  @P3 BRA `(.L_x_5253) ;  /* 0x0000000400b03947 */ /* 0x000fea0003800000 */
[----:B------:R-:W-:Y:S01]  /*4810*/  SHF.R.U32.HI R41, RZ, 0x18, R35 ;  /* 0x00000018ff297819 */ /* 0x000fe20000011623 */
[----:B0-----:R-:W-:Y:S01]  /*4820*/  IMAD.MOV.U32 R15, RZ, RZ, R7 ;  /* 0x000000ffff0f7224 */ /* 0x001fe200078e0007 */
[----:B------:R-:W-:Y:S01]  /*4830*/  LOP3.LUT R12, R35, 0xff, RZ, 0xc0, !PT ;  /* 0x000000ff230c7812 */ /* 0x000fe200078ec0ff */
[----:B------:R-:W-:Y:S01]  /*4840*/  IMAD.MOV.U32 R13, RZ, RZ, R6 ;  /* 0x000000ffff0d7224 */ /* 0x000fe200078e0006 */
[--C-:B------:R-:W-:Y:S02]  /*4850*/  SHF.R.U32.HI R38, RZ, 0x8, R35.reuse ;  /* 0x00000008ff267819 */ /* 0x100fe40000011623 */
[----:B------:R-:W-:Y:S02]  /*4860*/  SHF.R.U32.HI R36, RZ, 0x10, R35 ;  /* 0x00000010ff247819 */ /* 0x000fe40000011623 */
[--C-:B------:R-:W-:Y:S01]  /*4870*/  SHF.R.U32.HI R35, RZ, 0x8, R37.reuse ;  /* 0x00000008ff237819 */ /* 0x100fe20000011625 */
[----:B------:R-:W-:Y:S01]  /*4880*/  IMAD.SHL.U32 R7, R38, 0x100, RZ ;  /* 0x0000010026077824 */ /* 0x000fe200078e00ff */
[----:B------:R-:W-:-:S02]  /*4890*/  SHF.R.U32.HI R39, RZ, 0x18, R37 ;  /* 0x00000018ff277819 */ /* 0x000fc40000011625 */
[----:B------:R-:W-:Y:S01]  /*48a0*/  LOP3.LUT R34, R37, 0xff, RZ, 0xc0, !PT ;  /* 0x000000ff25227812 */ /* 0x000fe200078ec0ff */
        /* <DEDUP_REMOVED lines=9> */
[----:B------:R-:W-:Y:S02]  /*4940*/  F2FP.F16.E4M3.UNPACK_B R6, R5 ;  /* 0x00000005ff06723e */ /* 0x000fe400020006ff */
        /* <DEDUP_REMOVED lines=16> */
[CC--:B------:R-:W-:Y:S01]  /*4a50*/  FMUL.FTZ R6, R12.reuse, R38.reuse ;  /* 0x000000260c067220 */ /* 0x0c0fe20000410000 */
        /* <DEDUP_REMOVED lines=71> */
.L_x_5253:
[----:B------:R-:W-:Y:S05]  /*4ed0*/  BSYNC B2 ;  /* 0x0000000000027941 */ /* 0x000fea0003800000 */
.L_x_5252:
[----:B0-----:R0:W-:Y:S02]  /*4ee0*/  ST.E.128 desc[UR42][R10.64], R4 ;  /* 0x000000040a007985 */ /* 0x0011e4000c101d2a */
.L_x_5251:
[----:B------:R-:W-:Y:S05]  /*4ef0*/  BSYNC B1 ;  /* 0x0000000000017941 */ /* 0x000fea0003800000 */
.L_x_5250:
        /* <DEDUP_REMOVED lines=9> */
[--C-:B------:R-:W-:Y:S01]  /*4f90*/  SHF.R.U32.HI R37, RZ, 0x10, R31.reuse ;  /* 0x00000010ff257819 */ /* 0x100fe2000001161f */
[----:B0-----:R-:W-:Y:S01]  /*4fa0*/  IMAD.MOV.U32 R13, RZ, RZ, R6 ;  /* 0x000000ffff0d7224 */ /* 0x001fe200078e0006 */
[----:B------:R-:W-:Y:S01]  /*4fb0*/  SHF.R.U32.HI R36, RZ, 0x8, R31 ;  /* 0x00000008ff247819 */ /* 0x000fe2000001161f */
[----:B------:R-:W-:Y:S01]  /*4fc0*/  IMAD.MOV.U32 R15, RZ, RZ, R7 ;  /* 0x000000ffff0f7224 */ /* 0x000fe200078e0007 */
[----:B------:R-:W-:Y:S02]  /*4fd0*/  LOP3.LUT R12, R31, 0xff, RZ, 0xc0, !PT ;  /* 0x000000ff1f0c7812 */ /* 0x000fe400078ec0ff */
[----:B------:R-:W-:Y:S01]  /*4fe0*/  SHF.R.U32.HI R35, RZ, 0x18, R31 ;  /* 0x00000018ff237819 */ /* 0x000fe2000001161f */
[----:B------:R-:W-:Y:S01]  /*4ff0*/  IMAD.SHL.U32 R6, R36, 0x100, RZ ;  /* 0x0000010024067824 */ /* 0x000fe200078e00ff */
[----:B------:R-:W-:Y:S02]  /*5000*/  SHF.R.U32.HI R32, RZ, 0x8, R33 ;  /* 0x00000008ff207819 */ /* 0x000fe40000011621 */
[----:B------:R-:W-:-:S02]  /*5010*/  LOP3.LUT R30, R33, 0xff, RZ, 0xc0, !PT ;  /* 0x000000ff211e7812 */ /* 0x000fc400078ec0ff */
[--C-:B------:R-:W-:Y:S02]  /*5020*/  SHF.R.U32.HI R31, RZ, 0x18, R33.reuse ;  /* 0x00000018ff1f7819 */ /* 0x100fe40000011621 */
[----:B------:R-:W-:Y:S02]  /*5030*/  SHF.R.U32.HI R34, RZ, 0x10, R33 ;  /* 0x00000010ff227819 */ /* 0x000fe40000011621 */
[----:B------:R-:W-:Y:S01]  /*5040*/  PRMT R31, R31, 0x654, R30 ;  /* 0x000006541f1f7816 */ /* 0x000fe2000000001e */
[----:B------:R-:W-:Y:S01]  /*5050*/  IMAD.SHL.U32 R30, R32, 0x100, RZ ;  /* 0x00000100201e7824 */ /* 0x000fe200078e00ff */
[----:B------:R-:W-:-:S04]  /*5060*/  PRMT R7, R35, 0x654, R12 ;  /* 0x0000065423077816 */ /* 0x000fc8000000000c */
[----:B------:R-:W-:Y:S01]  /*5070*/  LOP3.LUT R33, R31, 0xff00, R30, 0xf8, !PT ;  /* 0x0000ff001f217812 */ /* 0x000fe200078ef81e */
[----:B------:R-:W-:Y:S01]  /*5080*/  IMAD.U32 R30, R34, 0x10000, RZ ;  /* 0x00010000221e7824 */ /* 0x000fe200078e00ff */
[----:B------:R-:W-:Y:S01]  /*5090*/  LOP3.LUT R12, R7, 0xff00, R6, 0xf8, !PT ;  /* 0x0000ff00070c7812 */ /* 0x000fe200078ef806 */
[----:B------:R-:W-:Y:S01]  /*50a0*/  IMAD.U32 R7, R37, 0x10000, RZ ;  /* 0x0001000025077824 */ /* 0x000fe200078e00ff */
        /* <DEDUP_REMOVED lines=90> */
.L_x_5257:
[----:B------:R-:W-:Y:S05]  /*5650*/  BSYNC B2 ;  /* 0x0000000000027941 */ /* 0x000fea0003800000 */
.L_x_5256:
[----:B0-----:R0:W-:Y:S02]  /*5660*/  ST.E.128 desc[UR42][R10.64], R4 ;  /* 0x000000040a007985 */ /* 0x0011e4000c101d2a */
.L_x_5255:
[----:B------:R-:W-:Y:S05]  /*5670*/  BSYNC B1 ;  /* 0x0000000000017941 */ /* 0x000fea0003800000 */
.L_x_5254:
[----:B------:R-:W-:-:S13]  /*5680*/  LOP3.LUT P3, RZ, R57, 0x20, RZ, 0xc0, !PT ;  /* 0x0000002039ff7812 */ /* 0x000fda000786c0ff */
        /* <DEDUP_REMOVED lines=9> */
[----:B------:R-:W-:Y:S02]  /*5720*/  SHF.R.U32.HI R14, RZ, 0x8, R29 ;  /* 0x00000008ff0e7819 */ /* 0x000fe4000001161d */
[--C-:B------:R-:W-:Y:S01]  /*5730*/  SHF.R.U32.HI R31, RZ, 0x18, R9.reuse ;  /* 0x00000018ff1f7819 */ /* 0x100fe20000011609 */
[----:B------:R-:W-:Y:S01]  /*5740*/  IMAD.SHL.U32 R7, R30, 0x100, RZ ;  /* 0x000001001e077824 */ /* 0x000fe200078e00ff */
[----:B------:R-:W-:Y:S02]  /*5750*/  LOP3.LUT R8, R9, 0xff, RZ, 0xc0, !PT ;  /* 0x000000ff09087812 */ /* 0x000fe400078ec0ff */
[----:B------:R-:W-:Y:S01]  /*5760*/  SHF.R.U32.HI R15, RZ, 0x10, R9 ;  /* 0x00000010ff0f7819 */ /* 0x000fe20000011609 */
[----:B------:R-:W-:Y:S01]  /*5770*/  IMAD.MOV.U32 R9, RZ, RZ, R6 ;  /* 0x000000ffff097224 */ /* 0x000fe200078e0006 */
[----:B------:R-:W-:Y:S01]  /*5780*/  SHF.R.U32.HI R28, RZ, 0x10, R29 ;  /* 0x00000010ff1c7819 */ /* 0x000fe2000001161d */
[----:B------:R-:W-:Y:S01]  /*5790*/  IMAD.SHL.U32 R6, R14, 0x100, RZ ;  /* 0x000001000e067824 */ /* 0x000fe200078e00ff */
[----:B------:R-:W-:-:S02]  /*57a0*/  PRMT R8, R31, 0x654, R8 ;  /* 0x000006541f087816 */ /* 0x000fc40000000008 */
[----:B------:R-:W-:Y:S01]  /*57b0*/  LOP3.LUT R13, R29, 0xff0000ff, RZ, 0xc0, !PT ;  /* 0xff0000ff1d0d7812 */ /* 0x000fe200078ec0ff */
[----:B------:R-:W-:Y:S01]  /*57c0*/  IMAD.U32 R28, R28, 0x10000, RZ ;  /* 0x000100001c1c7824 */ /* 0x000fe200078e00ff */
[----:B------:R-:W-:Y:S01]  /*57d0*/  LOP3.LUT R7, R8, 0xff00, R7, 0xf8, !PT ;  /* 0x0000ff0008077812 */ /* 0x000fe200078ef807 */
[----:B------:R-:W-:Y:S01]  /*57e0*/  IMAD.U32 R8, R15, 0x10000, RZ ;  /* 0x000100000f087824 */ /* 0x000fe200078e00ff */
[----:B------:R-:W-:Y:S02]  /*57f0*/  LOP3.LUT R13, R13, 0xff00, R6, 0xf8, !PT ;  /* 0x0000ff000d0d7812 */ /* 0x000fe400078ef806 */
        /* <DEDUP_REMOVED lines=11> */
[----:B------:R-:W-:Y:S01]  /*58b0*/  HADD2.F32 R14, -RZ, R13.H0_H0 ;  /* 0x2000000dff0e7230 */ /* 0x000fe20000004100 */
        /* <DEDUP_REMOVED lines=10> */
[-C--:B------:R-:W-:Y:S01]  /*5960*/  FFMA.FTZ R34, R5, R13.reuse, -R6 ;  /* 0x0000000d05227223 */ /* 0x080fe20000010806 */
[-C--:B------:R-:W-:Y:S01]  /*5970*/  F2FP.F16.E4M3.UNPACK_B R5, R4.reuse.H1 ;  /* 0x00000004ff05723e */ /* 0x080fe200030006ff */
        /* <DEDUP_REMOVED lines=45> */
[----:B------:R-:W-:Y:S02]  /*5c50*/  HADD2.F32 R9, -RZ, R9.H1_H1 ;  /* 0x30000009ff097230 */ /* 0x000fe40000004100 */
[----:B------:R-:W-:Y:S01]  /*5c60*/  FFMA.FTZ R34, R7, R13, R34 ;  /* 0x0000000d07227223 */ /* 0x000fe20000010022 */
[--C-:B------:R-:W-:Y:S02]  /*5c70*/  HADD2.F32 R5, -RZ, R12.reuse.H0_H0 ;  /* 0x2000000cff057230 */ /* 0x100fe40000004100 */
[----:B------:R-:W-:Y:S02]  /*5c80*/  HADD2.F32 R12, -RZ, R12.H1_H1 ;  /* 0x3000000cff0c7230 */ /* 0x000fe40000004100 */
[----:B------:R-:W-:Y:S01]  /*5c90*/  FMUL.FTZ R7, R9, R30 ;  /* 0x0000001e09077220 */ /* 0x000fe20000410000 */
        /* <DEDUP_REMOVED lines=11> */
[----:B------:R-:W-:-:S02]  /*5d50*/  F2FP.SATFINITE.E4M3.F32.PACK_AB_MERGE_C R34, R34, R35, RZ ;  /* 0x000000232222723e */ /* 0x000fc400048070ff */
[----:B------:R-:W-:Y:S02]  /*5d60*/  F2FP.SATFINITE.E4M3.F32.PACK_AB_MERGE_C R28, R30, R7, R28 ;  /* 0x000000071e1c723e */ /* 0x000fe4000480701c */
[----:B------:R-:W-:Y:S02]  /*5d70*/  F2FP.SATFINITE.E4M3.F32.PACK_AB_MERGE_C R7, R13, R6, R34 ;  /* 0x000000060d07723e */ /* 0x000fe40004807022 */
[----:B------:R-:W-:Y:S01]  /*5d80*/  F2FP.SATFINITE.E4M3.F32.PACK_AB_MERGE_C R5, R33, R32, R37 ;  /* 0x000000202105723e */ /* 0x000fe20004807025 */
[----:B------:R-:W-:Y:S01]  /*5d90*/  IMAD.MOV.U32 R6, RZ, RZ, R28 ;  /* 0x000000ffff067224 */ /* 0x000fe200078e001c */
[----:B------:R-:W-:-:S07]  /*5da0*/  F2FP.SATFINITE.E4M3.F32.PACK_AB_MERGE_C R4, R98, R31, R36 ;  /* 0x0000001f6204723e */ /* 0x000fce0004807024 */
.L_x_5259:
[----:B------:R-:W-:Y:S05]  /*5db0*/  BSYNC B1 ;  /* 0x0000000000017941 */ /* 0x000fea0003800000 */
.L_x_5258:
[----:B0-----:R0:W-:Y:S01]  /*5dc0*/  ST.E.128 desc[UR42][R10.64], R4 ;  /* 0x000000040a007985 */ /* 0x0011e2000c101d2a */
[----:B------:R-:W-:Y:S05]  /*5dd0*/  BRA `(.L_x_5237) ;  /* 0x00000038000c7947 */ /* 0x000fea0003800000 */
.L_x_5230:
        /* <DEDUP_REMOVED lines=42> */
.L_x_5261:
[----:B------:R-:W-:Y:S05]  /*6080*/  BSYNC B1 ;  /* 0x0000000000017941 */ /* 0x000fea0003800000 */
.L_x_5260:
        /* <DEDUP_REMOVED lines=16> */
.L_x_5262:
[----:B------:R-:W-:Y:S01]  /*6190*/  IMAD R82, R200, 0x8, R16 ;  /* 0x00000008c8527824 */ /* 0x000fe200078e0210 */
[----:B------:R-:W-:Y:S01]  /*61a0*/  SHF.L.U32 R93, R210, 0x1f, RZ ;  /* 0x0000001fd25d7819 */ /* 0x000fe200000006ff */
[----:B------:R-:W-:Y:S03]  /*61b0*/  BSSY B1, `(.L_x_5263) ;  /* 0x0000003000017945 */ /* 0x000fe60003800000 */
[----:B------:R-:W1:Y:S02]  /*61c0*/  SYNCS.PHASECHK.TRANS64.TRYWAIT P4, [R82+URZ+0x2a890], R93 ;  /* 0x02a8905d520075a7 */ /* 0x000e64000808017f */
[----:B-1----:R-:W-:Y:S05]  /*61d0*/  @!P4 BRA `(.L_x_5264) ;  /* 0x0000023800c8c947 */ /* 0x002fea0003800000 */
.L_x_5601:
[----:B------:R-:W-:Y:S05]  /*61e0*/  BSYNC B1 ;  /* 0x0000000000017941 */ /* 0x000fea0003800000 */
.L_x_5263:
[----:B------:R-:W-:-:S03]  /*61f0*/  UMOV UR4, 0xffffffff ;  /* 0xffffffff00047882 */ /* 0x000fc60000000000 */
[----:B------:R-:W-:Y:S05]  /*6200*/  BRA.DIV UR4, `(.L_x_5265) ;  /* 0x0000023a04d07947 */ /* 0x000fea000b800000 */
[----:B------:R-:W2:Y:S04]  /*6210*/  SHFL.IDX PT, R97, R97, RZ, 0x1e1f ;  /* 0x001e1fff61617589 */ /* 0x000ea800000e0000 */
[----:B------:R-:W3:Y:S02]  /*6220*/  SHFL.IDX PT, R99, R99, RZ, 0x1e1f ;  /* 0x001e1fff63637589 */ /* 0x000ee400000e0000 */
.L_x_5605:
[----:B------:R-:W-:Y:S05]  /*6230*/  @P3 BRA `(.L_x_5237) ;  /* 0x0000003000f43947 */ /* 0x000fea0003800000 */
[----:B------:R-:W4:Y:S01]  /*6240*/  LDC R103, c[0x0][0x2f4] ;  /* 0x0000bd00ff677b82 */ /* 0x000f220000000800 */
[----:B------:R-:W-:Y:S01]  /*6250*/  ISETP.NE.AND P3, PT, R54, RZ, PT ;  /* 0x000000ff3600720c */ /* 0x000fe20003f65270 */
[----:B------:R-:W-:Y:S01]  /*6260*/  BSSY B1, `(.L_x_5266) ;  /* 0x00000fc000017945 */ /* 0x000fe20003800000 */
[----:B----4-:R-:W-:-:S11]  /*6270*/  IMAD.IADD R105, R103, 0x1, -R64 ;  /* 0x0000000167697824 */ /* 0x010fd600078e0a40 */
[----:B------:R-:W-:Y:S05]  /*6280*/  @!P3 BRA `(.L_x_5267) ;  /* 0x0000000c00e4b947 */ /* 0x000fea0003800000 */
[----:B------:R-:W-:Y:S01]  /*6290*/  SEL R8, R64, R105, !P0 ;  /* 0x0000006940087207 */ /* 0x000fe20004000000 */
[----:B------:R-:W-:Y:S01]  /*62a0*/  BSSY B2, `(.L_x_5268) ;  /* 0x00000f2000027945 */ /* 0x000fe20003800000 */
[C---:B---3--:R-:W-:Y:S02]  /*62b0*/  IADD3 R94, P3, R58.reuse, R99, RZ ;  /* 0x000000633a5e7210 */ /* 0x048fe40007f7e0ff */
[----:B------:R-:W-:Y:S02]  /*62c0*/  SHF.R.S32.HI R9, RZ, 0x1f, R8 ;  /* 0x0000001fff097819 */ /* 0x000fe40000011408 */
[----:B--2---:R-:W-:Y:S02]  /*62d0*/  LEA.HI.X.SX32 R95, R58, R97, 0x1, P3 ;  /* 0x000000613a5f7211 */ /* 0x004fe400018f0eff */
[----:B------:R-:W-:Y:S02]  /*62e0*/  LEA.HI R9, R9, R8, RZ, 0x5 ;  /* 0x0000000809097211 */ /* 0x000fe400078f28ff */
[----:B------:R-:W-:-:S02]  /*62f0*/  ISETP.GE.AND P3, PT, R18, R96, PT ;  /* 0x000000601200720c */ /* 0x000fc40003f66270 */
[----:B------:R-:W-:-:S04]  /*6300*/  SHF.R.S32.HI R8, RZ, 0x5, R9 ;  /* 0x00000005ff087819 */ /* 0x000fc80000011409 */
        /* <DEDUP_REMOVED lines=8> */
[----:B0-----:R-:W-:Y:S01]  /*6390*/  IADD3 R11, R9, R8, R217 ;  /* 0x00000008090b7210 */ /* 0x001fe20007ffe0d9 */
        /* <DEDUP_REMOVED lines=11> */
[----:B------:R-:W-:Y:S01]  /*6450*/  SHF.R.U32.HI R123, RZ, 0x18, R33 ;  /* 0x00000018ff7b7819 */ /* 0x000fe20000011621 */
[----:B------:R-:W-:Y:S01]  /*6460*/  IMAD.SHL.U32 R8, R124, 0x100, RZ ;  /* 0x000001007c087824 */ /* 0x000fe200078e00ff */
[--C-:B------:R-:W-:Y:S02]  /*6470*/  SHF.R.U32.HI R121, RZ, 0x8, R35.reuse ;  /* 0x00000008ff797819 */ /* 0x100fe40000011623 */
[----:B------:R-:W-:Y:S02]  /*6480*/  PRMT R9, R123, 0x654, R34 ;  /* 0x000006547b097816 */ /* 0x000fe40000000022 */
[----:B------:R-:W-:-:S02]  /*6490*/  SHF.R.U32.HI R122, RZ, 0x10, R35 ;  /* 0x00000010ff7a7819 */ /* 0x000fc40000011623 */
[----:B------:R-:W-:Y:S02]  /*64a0*/  LOP3.LUT R46, R35, 0xff, RZ, 0xc0, !PT ;  /* 0x000000ff232e7812 */ /* 0x000fe400078ec0ff */
[----:B------:R-:W-:Y:S02]  /*64b0*/  SHF.R.U32.HI R119, RZ, 0x8, R45 ;  /* 0x00000008ff777819 */ /* 0x000fe4000001162d */
[----:B------:R-:W-:Y:S02]  /*64c0*/  SHF.R.U32.HI R35, RZ, 0x18, R35 ;  /* 0x00000018ff237819 */ /* 0x000fe40000011623 */
[--C-:B------:R-:W-:Y:S02]  /*64d0*/  SHF.R.U32.HI R120, RZ, 0x10, R45.reuse ;  /* 0x00000010ff787819 */ /* 0x100fe4000001162d */
[----:B------:R-:W-:Y:S02]  /*64e0*/  LOP3.LUT R114, R45, 0xff, RZ, 0xc0, !PT ;  /* 0x000000ff2d727812 */ /* 0x000fe400078ec0ff */
[----:B------:R-:W-:-:S02]  /*64f0*/  SHF.R.U32.HI R45, RZ, 0x18, R45 ;  /* 0x00000018ff2d7819 */ /* 0x000fc4000001162d */
[--C-:B------:R-:W-:Y:S02]  /*6500*/  SHF.R.U32.HI R118, RZ, 0x10, R47.reuse ;  /* 0x00000010ff767819 */ /* 0x100fe4000001162f */
[--C-:B------:R-:W-:Y:S02]  /*6510*/  SHF.R.U32.HI R117, RZ, 0x8, R47.reuse ;  /* 0x00000008ff757819 */ /* 0x100fe4000001162f */
[----:B------:R-:W-:Y:S01]  /*6520*/  LOP3.LUT R115, R47, 0xff, RZ, 0xc0, !PT ;  /* 0x000000ff2f737812 */ /* 0x000fe200078ec0ff */
[----:B------:R-:W-:Y:S01]  /*6530*/  IMAD.U32 R118, R118, 0x10000, RZ ;  /* 0x0001000076767824 */ /* 0x000fe200078e00ff */
[----:B------:R-:W-:Y:S01]  /*6540*/  SHF.R.U32.HI R116, RZ, 0x18, R47 ;  /* 0x00000018ff747819 */ /* 0x000fe2000001162f */
[----:B--2---:R-:W-:Y:S01]  /*6550*/  IMAD.MOV.U32 R47, RZ, RZ, R12 ;  /* 0x000000ffff2f7224 */ /* 0x004fe200078e000c */
[----:B------:R-:W-:Y:S01]  /*6560*/  LOP3.LUT R9, R9, 0xff00, R8, 0xf8, !PT ;  /* 0x0000ff0009097812 */ /* 0x000fe200078ef808 */
[----:B------:R-:W-:Y:S01]  /*6570*/  IMAD.SHL.U32 R8, R121, 0x100, RZ ;  /* 0x0000010079087824 */ /* 0x000fe200078e00ff */
[----:B------:R-:W-:Y:S01]  /*6580*/  SHF.R.U32.HI R125, RZ, 0x10, R33 ;  /* 0x00000010ff7d7819 */ /* 0x000fe20000011621 */
[----:B------:R-:W-:Y:S01]  /*6590*/  IMAD.SHL.U32 R12, R119, 0x100, RZ ;  /* 0x00000100770c7824 */ /* 0x000fe200078e00ff */
[----:B------:R-:W-:Y:S01]  /*65a0*/  PRMT R35, R35, 0x654, R46 ;  /* 0x0000065423237816 */ /* 0x000fe2000000002e */
[----:B------:R-:W-:Y:S01]  /*65b0*/  IMAD.MOV.U32 R33, RZ, RZ, R10 ;  /* 0x000000ffff217224 */ /* 0x000fe200078e000a */
[----:B------:R-:W-:Y:S01]  /*65c0*/  PRMT R45, R45, 0x654, R114 ;  /* 0x000006542d2d7816 */ /* 0x000fe20000000072 */
[----:B------:R-:W-:Y:S01]  /*65d0*/  IMAD.SHL.U32 R34, R117, 0x100, RZ ;  /* 0x0000010075227824 */ /* 0x000fe200078e00ff */
[----:B------:R-:W-:Y:S01]  /*65e0*/  LOP3.LUT R35, R35, 0xff00, R8, 0xf8, !PT ;  /* 0x0000ff0023237812 */ /* 0x000fe200078ef808 */
[----:B------:R-:W-:Y:S01]  /*65f0*/  IMAD.U32 R10, R125, 0x10000, RZ ;  /* 0x000100007d0a7824 */ /* 0x000fe200078e00ff */
[----:B------:R-:W-:Y:S01]  /*6600*/  PRMT R115, R116, 0x654, R115 ;  /* 0x0000065474737816 */ /* 0x000fe20000000073 */
[----:B------:R-:W-:Y:S01]  /*6610*/  IMAD.U32 R8, R122, 0x10000, RZ ;  /* 0x000100007a087824 */ /* 0x000fe200078e00ff */
[----:B------:R-:W-:Y:S01]  /*6620*/  LOP3.LUT R117, R45, 0xff00, R12, 0xf8, !PT ;  /* 0x0000ff002d757812 */ /* 0x000fe200078ef80c */
[----:B------:R-:W-:Y:S01]  /*6630*/  IMAD.U32 R12, R120, 0x10000, RZ ;  /* 0x00010000780c7824 */ /* 0x000fe200078e00ff */
[----:B------:R-:W-:-:S02]  /*6640*/  F2FP.F16.E4M3.UNPACK_B R116, R113.H1 ;  /* 0x00000071ff74723e */ /* 0x000fc400030006ff */
[----:B------:R-:W-:Y:S02]  /*6650*/  F2FP.F16.E4M3.UNPACK_B R114, R47.H1 ;  /* 0x0000002fff72723e */ /* 0x000fe400030006ff */
[----:B------:R-:W-:Y:S02]  /*6660*/  F2FP.F16.E4M3.UNPACK_B R45, R44.H1 ;  /* 0x0000002cff2d723e */ /* 0x000fe400030006ff */
[----:B------:R-:W-:Y:S02]  /*6670*/  LOP3.LUT R119, R115, 0xff00, R34, 0xf8, !PT ;  /* 0x0000ff0073777812 */ /* 0x000fe400078ef822 */
[----:B------:R-:W-:Y:S01]  /*6680*/  LOP3.LUT R10, R9, 0xff0000, R10, 0xf8, !PT ;  /* 0x00ff0000090a7812 */ /* 0x000fe200078ef80a */
[----:B------:R-:W-:Y:S01]  /*6690*/  HADD2.F32 R9, -RZ, R116.H0_H0 ;  /* 0x20000074ff097230 */ /* 0x000fe20000004100 */
[----:B------:R-:W-:Y:S01]  /*66a0*/  LOP3.LUT R8, R35, 0xff0000, R8, 0xf8, !PT ;  /* 0x00ff000023087812 */ /* 0x000fe200078ef808 */
[--C-:B------:R-:W-:Y:S01]  /*66b0*/  HADD2.F32 R35, -RZ, R114.reuse.H0_H0 ;  /* 0x20000072ff237230 */ /* 0x100fe20000004100 */
[----:B------:R-:W-:Y:S01]  /*66c0*/  F2FP.F16.E4M3.UNPACK_B R46, R112.H1 ;  /* 0x00000070ff2e723e */ /* 0x000fe200030006ff */
[----:B------:R-:W-:Y:S01]  /*66d0*/  HADD2.F32 R34, -RZ, R45.H0_H0 ;  /* 0x2000002dff227230 */ /* 0x000fe20000004100 */
[----:B------:R-:W-:Y:S01]  /*66e0*/  F2FP.F16.E4M3.UNPACK_B R44, R44 ;  /* 0x0000002cff2c723e */ /* 0x000fe200020006ff */
[----:B------:R-:W-:-:S02]  /*66f0*/  HADD2.F32 R114, -RZ, R114.H1_H1 ;  /* 0x30000072ff727230 */ /* 0x000fc40000004100 */
[-C--:B------:R-:W-:Y:S01]  /*6700*/  FMUL.FTZ R121, R35, R9.reuse ;  /* 0x0000000923797220 */ /* 0x080fe20000410000 */
[----:B------:R-:W-:Y:S02]  /*6710*/  HADD2.F32 R115, -RZ, R46.H0_H0 ;  /* 0x2000002eff737230 */ /* 0x000fe40000004100 */
[C---:B------:R-:W-:Y:S01]  /*6720*/  FMUL.FTZ R120, R34.reuse, R9 ;  /* 0x0000000922787220 */ /* 0x040fe20000410000 */
        /* <DEDUP_REMOVED lines=53> */
[----:B------:R-:W-:Y:S01]  /*6a80*/  FFMA.FTZ R124, R46, R45, R113 ;  /* 0x0000002d2e7c7223 */ /* 0x000fe20000010071 */
[----:B------:R-:W-:Y:S01]  /*6a90*/  HADD2.F32 R47, -RZ, R111.H0_H0 ;  /* 0x2000006fff2f7230 */ /* 0x000fe20000004100 */
[----:B------:R-:W-:Y:S01]  /*6aa0*/  F2FP.SATFINITE.E4M3.F32.PACK_AB_MERGE_C R35, R122, R35, RZ ;  /* 0x000000237a23723e */ /* 0x000fe200048070ff */
        /* <DEDUP_REMOVED lines=8> */
[----:B------:R-:W-:Y:S01]  /*6b30*/  HADD2.F32 R46, -RZ, R109.H0_H0 ;  /* 0x2000006dff2e7230 */ /* 0x000fe20000004100 */
[----:B------:R-:W-:Y:S01]  /*6b40*/  F2FP.SATFINITE.E4M3.F32.PACK_AB_MERGE_C R35, R119, R118, R35 ;  /* 0x000000767723723e */ /* 0x000fe20004807023 */
        /* <DEDUP_REMOVED lines=36> */
[----:B------:R-:W-:Y:S01]  /*6d90*/  F2FP.SATFINITE.E4M3.F32.PACK_AB_MERGE_C R34, R121, R34, RZ ;  /* 0x000000227922723e */ /* 0x000fe200048070ff */
[--C-:B------:R-:W-:Y:S01]  /*6da0*/  HADD2.F32 R111, -RZ, R112.reuse.H0_H0 ;  /* 0x20000070ff6f7230 */ /* 0x100fe20000004100 */
[----:B------:R-:W-:Y:S01]  /*6db0*/  F2FP.F16.E4M3.UNPACK_B R114, R9.H1 ;  /* 0x00000009ff72723e */ /* 0x000fe200030006ff */
[----:B------:R-:W-:Y:S01]  /*6dc0*/  HADD2.F32 R47, -RZ, R47.H1_H1 ;  /* 0x3000002fff2f7230 */ /* 0x000fe20000004100 */
[----:B------:R-:W-:Y:S01]  /*6dd0*/  F2FP.SATFINITE.E4M3.F32.PACK_AB_MERGE_C R34, R116, R117, R34 ;  /* 0x000000757422723e */ /* 0x000fe20004807022 */
[----:B------:R-:W-:-:S02]  /*6de0*/  HADD2.F32 R112, -RZ, R112.H1_H1 ;  /* 0x30000070ff707230 */ /* 0x000fc40000004100 */
[-C--:B------:R-:W-:Y:S01]  /*6df0*/  FMUL.FTZ R113, R46, R111.reuse ;  /* 0x0000006f2e717220 */ /* 0x080fe20000410000 */
[----:B------:R-:W-:Y:S01]  /*6e00*/  FMUL.FTZ R115, R12, R111 ;  /* 0x0000006f0c737220 */ /* 0x000fe20000410000 */
[----:B------:R-:W-:Y:S02]  /*6e10*/  HADD2.F32 R32, -RZ, R32.H1_H1 ;  /* 0x30000020ff207230 */ /* 0x000fe40000004100 */
[--C-:B------:R-:W-:Y:S02]  /*6e20*/  HADD2.F32 R109, -RZ, R10.reuse.H0_H0 ;  /* 0x2000000aff6d7230 */ /* 0x100fe40000004100 */
[CC--:B------:R-:W-:Y:S01]  /*6e30*/  FMUL.FTZ R121, R47.reuse, R112.reuse ;  /* 0x000000702f797220 */ /* 0x0c0fe20000410000 */
[----:B------:R-:W-:Y:S02]  /*6e40*/  HADD2.F32 R111, -RZ, R10.H1_H1 ;  /* 0x3000000aff6f7230 */ /* 0x000fe40000004100 */
[----:B------:R-:W-:Y:S01]  /*6e50*/  FMUL.FTZ R112, R32, R112 ;  /* 0x0000007020707220 */ /* 0x000fe20000410000 */
[----:B------:R-:W-:Y:S01]  /*6e60*/  F2FP.F16.E4M3.UNPACK_B R10, R11 ;  /* 0x0000000bff0a723e */ /* 0x000fe200020006ff */
[----:B------:R-:W-:Y:S01]  /*6e70*/  FFMA.FTZ R117, R12, R109, -R113 ;  /* 0x0000006d0c757223 */ /* 0x000fe20000010871 */
[----:B------:R-:W-:Y:S01]  /*6e80*/  F2FP.F16.E4M3.UNPACK_B R113, R9 ;  /* 0x00000009ff71723e */ /* 0x000fe200020006ff */
[----:B------:R-:W-:Y:S01]  /*6e90*/  FFMA.FTZ R120, R32, R111, -R121 ;  /* 0x0000006f20787223 */ /* 0x000fe20000010879 */
[----:B------:R-:W-:Y:S01]  /*6ea0*/  F2FP.F16.E4M3.UNPACK_B R32, R15 ;  /* 0x0000000fff20723e */ /* 0x000fe200020006ff */
[----:B------:R-:W-:Y:S01]  /*6eb0*/  FFMA.FTZ R119, R46, R109, R115 ;  /* 0x0000006d2e777223 */ /* 0x000fe20000010073 */
[----:B------:R-:W-:Y:S01]  /*6ec0*/  F2FP.F16.E4M3.UNPACK_B R11, R11.H1 ;  /* 0x0000000bff0b723e */ /* 0x000fe200030006ff */
[----:B------:R-:W-:Y:S01]  /*6ed0*/  FFMA.FTZ R122, R47, R111, R112 ;  /* 0x0000006f2f7a7223 */ /* 0x000fe20000010070 */
[----:B------:R-:W-:Y:S01]  /*6ee0*/  F2FP.F16.E4M3.UNPACK_B R46, R15.H1 ;  /* 0x0000000fff2e723e */ /* 0x000fe200030006ff */
[----:B------:R-:W-:Y:S01]  /*6ef0*/  HADD2.F32 R12, -RZ, R10.H0_H0 ;  /* 0x2000000aff0c7230 */ /* 0x000fe20000004100 */
[-C--:B------:R-:W-:Y:S01]  /*6f00*/  F2FP.F16.E4M3.UNPACK_B R109, R8.reuse.H1 ;  /* 0x00000008ff6d723e */ /* 0x080fe200030006ff */
[----:B------:R-:W-:Y:S01]  /*6f10*/  HADD2.F32 R47, -RZ, R32.H0_H0 ;  /* 0x20000020ff2f7230 */ /* 0x000fe20000004100 */
[----:B------:R-:W-:Y:S01]  /*6f20*/  F2FP.F16.E4M3.UNPACK_B R9, R8 ;  /* 0x00000008ff09723e */ /* 0x000fe200020006ff */
[----:B------:R-:W-:Y:S01]  /*6f30*/  HADD2.F32 R115, -RZ, R113.H0_H0 ;  /* 0x20000071ff737230 */ /* 0x000fe20000004100 */
[----:B------:R-:W-:Y:S01]  /*6f40*/  F2FP.SATFINITE.E4M3.F32.PACK_AB_MERGE_C R117, R120, R117, RZ ;  /* 0x000000757875723e */ /* 0x000fe200048070ff */
[----:B------:R-:W-:Y:S01]  /*6f50*/  HADD2.F32 R15, -RZ, R11.H0_H0 ;  /* 0x2000000bff0f7230 */ /* 0x000fe20000004100 */
[----:B------:R-:W-:Y:S01]  /*6f60*/  F2FP.SATFINITE.E4M3.F32.PACK_AB_MERGE_C R119, R122, R119, RZ ;  /* 0x000000777a77723e */ /* 0x000fe200048070ff */
[----:B------:R-:W-:-:S02]  /*6f70*/  HADD2.F32 R116, -RZ, R114.H0_H0 ;  /* 0x20000072ff747230 */ /* 0x000fc40000004100 */
[-C--:B------:R-:W-:Y:S01]  /*6f80*/  FMUL.FTZ R121, R47, R115.reuse ;  /* 0x000000732f797220 */ /* 0x080fe20000410000 */
[--C-:B------:R-:W-:Y:S02]  /*6f90*/  HADD2.F32 R8, -RZ, R46.reuse.H0_H0 ;  /* 0x2000002eff087230 */ /* 0x100fe40000004100 */
        /* <DEDUP_REMOVED lines=14> */
[C---:B------:R-:W-:Y:S01]  /*7080*/  FMUL.FTZ R47, R11.reuse, R114 ;  /* 0x000000720b2f7220 */ /* 0x040fe20000410000 */
[----:B------:R-:W-:Y:S02]  /*7090*/  HADD2.F32 R109, -RZ, R109.H1_H1 ;  /* 0x3000006dff6d7230 */ /* 0x000fe40000004100 */
[----:B------:R-:W-:Y:S01]  /*70a0*/  FFMA.FTZ R121, R12, R111, -R121 ;  /* 0x0000006f0c797223 */ /* 0x000fe20000010879 */
[----:B------:R-:W-:Y:S02]  /*70b0*/  HADD2.F32 R10, -RZ, R10.H1_H1 ;  /* 0x3000000aff0a7230 */ /* 0x000fe40000004100 */
[----:B------:R-:W-:Y:S01]  /*70c0*/  FMUL.FTZ R15, R32, R113 ;  /* 0x00000071200f7220 */ /* 0x000fe20000410000 */
        /* <DEDUP_REMOVED lines=8> */
[----:B------:R-:W-:Y:S01]  /*7150*/  F2FP.SATFINITE.E4M3.F32.PACK_AB_MERGE_C R46, R46, R115, RZ ;  /* 0x000000732e2e723e */ /* 0x000fe200048070ff */
[----:B------:R-:W-:Y:S01]  /*7160*/  IMAD.MOV.U32 R12, RZ, RZ, R35 ;  /* 0x000000ffff0c7224 */ /* 0x000fe200078e0023 */
[----:B------:R-:W-:Y:S02]  /*7170*/  F2FP.SATFINITE.E4M3.F32.PACK_AB_MERGE_C R9, R13, R44, R117 ;  /* 0x0000002c0d09723e */ /* 0x000fe40004807075 */
[----:B------:R-:W-:Y:S01]  /*7180*/  F2FP.SATFINITE.E4M3.F32.PACK_AB_MERGE_C R11, R10, R121, R11 ;  /* 0x000000790a0b723e */ /* 0x000fe2000480700b */
[----:B------:R-:W-:Y:S01]  /*7190*/  IMAD.MOV.U32 R10, RZ, RZ, R33 ;  /* 0x000000ffff0a7224 */ /* 0x000fe200078e0021 */
[----:B------:R-:W-:Y:S02]  /*71a0*/  F2FP.SATFINITE.E4M3.F32.PACK_AB_MERGE_C R13, R118, R45, R119 ;  /* 0x0000002d760d723e */ /* 0x000fe40004807077 */
[----:B------:R-:W-:-:S07]  /*71b0*/  F2FP.SATFINITE.E4M3.F32.PACK_AB_MERGE_C R15, R113, R124, R46 ;  /* 0x0000007c710f723e */ /* 0x000fce000480702e */
.L_x_5269:
[----:B------:R-:W-:Y:S05]  /*71c0*/  BSYNC B2 ;  /* 0x0000000000027941 */ /* 0x000fea0003800000 */
.L_x_5268:
[----:B------:R-:W-:Y:S01]  /*71d0*/  ISETP.GE.AND P3, PT, R110, R103, PT ;  /* 0x000000676e00720c */ /* 0x000fe20003f66270 */
[----:B0-----:R4:W-:-:S12]  /*71e0*/  ST.E.128 desc[UR42][R94.64], R8 ;  /* 0x000000085e007985 */ /* 0x0019d8000c101d2a */
[----:B------:R-:W-:-:S04]  /*71f0*/  @!P3 IADD3 R32, P4, R99, R110, RZ ;  /* 0x0000006e6320b210 */ /* 0x000fc80007f9e0ff */
[----:B------:R-:W-:-:S05]  /*7200*/  @!P3 LEA.HI.X.SX32 R33, R110, R97, 0x1, P4 ;  /* 0x000000616e21b211 */ /* 0x000fca00020f0eff */
[----:B--2---:R4:W-:Y:S04]  /*7210*/  @!P3 ST.E.128 desc[UR42][R32.64], R12 ;  /* 0x0000000c2000b985 */ /* 0x0049e8000c101d2a */
.L_x_5267:
[----:B------:R-:W-:Y:S05]  /*7220*/  BSYNC B1 ;  /* 0x0000000000017941 */ /* 0x000fea0003800000 */
.L_x_5266:
[----:B------:R-:W-:Y:S01]  /*7230*/  ISETP.NE.AND P3, PT, R3, RZ, PT ;  /* 0x000000ff0300720c */ /* 0x000fe20003f65270 */
[----:B------:R-:W-:-:S12]  /*7240*/  BSSY B1, `(.L_x_5270) ;  /* 0x00000fd000017945 */ /* 0x000fd80003800000 */
[----:B------:R-:W-:Y:S05]  /*7250*/  @!P3 BRA `(.L_x_5271) ;  /* 0x0000000c00ecb947 */ /* 0x000fea0003800000 */
[----:B------:R-:W-:Y:S01]  /*7260*/  ISETP.NE.AND P4, PT, R83, RZ, PT ;  /* 0x000000ff5300720c */ /* 0x000fe20003f85270 */
[----:B------:R-:W-:Y:S01]  /*7270*/  BSSY B2, `(.L_x_5272) ;  /* 0x00000f4000027945 */ /* 0x000fe20003800000 */
[----:B---34-:R-:W-:Y:S02]  /*7280*/  IADD3 R32, P3, R56, R99, RZ ;  /* 0x0000006338207210 */ /* 0x018fe40007f7e0ff */
[----:B------:R-:W-:Y:S02]  /*7290*/  SEL R8, R64, R105, !P4 ;  /* 0x0000006940087207 */ /* 0x000fe40006000000 */
[----:B--2---:R-:W-:Y:S02]  /*72a0*/  LEA.HI.X.SX32 R33, R56, R97, 0x1, P3 ;  /* 0x0000006138217211 */ /* 0x004fe400018f0eff */
[----:B------:R-:W-:Y:S02]  /*72b0*/  SHF.R.S32.HI R9, RZ, 0x1f, R8 ;  /* 0x0000001fff097819 */ /* 0x000fe40000011408 */
[----:B------:R-:W-:-:S02]  /*72c0*/  ISETP.GE.AND P3, PT, R80, R96, PT ;  /* 0x000000605000720c */ /* 0x000fc40003f66270 */
[----:B------:R-:W-:-:S04]  /*72d0*/  LEA.HI R9, R9, R8, RZ, 0x5 ;  /* 0x0000000809097211 */ /* 0x000fc800078f28ff */
        /* <DEDUP_REMOVED lines=19> */
[----:B------:R-:W-:Y:S02]  /*7410*/  SHF.R.U32.HI R115, RZ, 0x18, R29 ;  /* 0x00000018ff737819 */ /* 0x000fe4000001161d */
[----:B------:R-:W-:Y:S01]  /*7420*/  LOP3.LUT R30, R29, 0xff, RZ, 0xc0, !PT ;  /* 0x000000ff1d1e7812 */ /* 0x000fe200078ec0ff */
[----:B------:R-:W-:Y:S01]  /*7430*/  IMAD.SHL.U32 R35, R35, 0x100, RZ ;  /* 0x0000010023237824 */ /* 0x000fe200078e00ff */
[----:B------:R-:W-:Y:S02]  /*7440*/  SHF.R.U32.HI R110, RZ, 0x8, R31 ;  /* 0x00000008ff6e7819 */ /* 0x000fe4000001161f */
[----:B------:R-:W-:Y:S02]  /*7450*/  SHF.R.U32.HI R46, RZ, 0x8, R41 ;  /* 0x00000008ff2e7819 */ /* 0x000fe40000011629 */
[----:B------:R-:W-:-:S02]  /*7460*/  SHF.R.U32.HI R45, RZ, 0x18, R43 ;  /* 0x00000018ff2d7819 */ /* 0x000fc4000001162b */
[----:B------:R-:W-:Y:S02]  /*7470*/  LOP3.LUT R44, R43, 0xff, RZ, 0xc0, !PT ;  /* 0x000000ff2b2c7812 */ /* 0x000fe400078ec0ff */
[----:B------:R-:W-:Y:S01]  /*7480*/  SHF.R.U32.HI R112, RZ, 0x10, R29 ;  /* 0x00000010ff707819 */ /* 0x000fe2000001161d */
[----:B--2---:R-:W-:Y:S01]  /*7490*/  IMAD.MOV.U32 R29, RZ, RZ, R14 ;  /* 0x000000ffff1d7224 */ /* 0x004fe200078e000e */
[----:B------:R-:W-:Y:S02]  /*74a0*/  SHF.R.U32.HI R113, RZ, 0x18, R31 ;  /* 0x00000018ff717819 */ /* 0x000fe4000001161f */
[----:B------:R-:W-:Y:S02]  /*74b0*/  LOP3.LUT R40, R31, 0xff, RZ, 0xc0, !PT ;  /* 0x000000ff1f287812 */ /* 0x000fe400078ec0ff */
[----:B------:R-:W-:Y:S02]  /*74c0*/  PRMT R30, R115, 0x654, R30 ;  /* 0x00000654731e7816 */ /* 0x000fe4000000001e */
[----:B------:R-:W-:-:S02]  /*74d0*/  SHF.R.U32.HI R111, RZ, 0x18, R41 ;  /* 0x00000018ff6f7819 */ /* 0x000fc40000011629 */
[----:B------:R-:W-:Y:S02]  /*74e0*/  LOP3.LUT R42, R41, 0xff, RZ, 0xc0, !PT ;  /* 0x000000ff292a7812 */ /* 0x000fe400078ec0ff */
[----:B------:R-:W-:Y:S01]  /*74f0*/  SHF.R.U32.HI R95, RZ, 0x10, R41 ;  /* 0x00000010ff5f7819 */ /* 0x000fe20000011629 */
[----:B------:R-:W-:Y:S01]  /*7500*/  IMAD.MOV.U32 R41, RZ, RZ, R12 ;  /* 0x000000ffff297224 */ /* 0x000fe200078e000c */
[--C-:B------:R-:W-:Y:S02]  /*7510*/  SHF.R.U32.HI R47, RZ, 0x8, R43.reuse ;  /* 0x00000008ff2f7819 */ /* 0x100fe4000001162b */
[----:B------:R-:W-:Y:S01]  /*7520*/  SHF.R.U32.HI R109, RZ, 0x10, R43 ;  /* 0x00000010ff6d7819 */ /* 0x000fe2000001162b */
[----:B------:R-:W-:Y:S01]  /*7530*/  IMAD.SHL.U32 R43, R110, 0x100, RZ ;  /* 0x000001006e2b7824 */ /* 0x000fe200078e00ff */
[----:B------:R-:W-:Y:S01]  /*7540*/  PRMT R44, R45, 0x654, R44 ;  /* 0x000006542d2c7816 */ /* 0x000fe2000000002c */
[----:B------:R-:W-:Y:S01]  /*7550*/  IMAD.SHL.U32 R45, R46, 0x100, RZ ;  /* 0x000001002e2d7824 */ /* 0x000fe200078e00ff */
[----:B------:R-:W-:Y:S01]  /*7560*/  SHF.R.U32.HI R94, RZ, 0x10, R31 ;  /* 0x00000010ff5e7819 */ /* 0x000fe2000001161f */
        /* <DEDUP_REMOVED lines=9> */
[----:B------:R-:W-:Y:S01]  /*7600*/  LOP3.LUT R14, R42, 0xff00, R45, 0xf8, !PT ;  /* 0x0000ff002a0e7812 */ /* 0x000fe200078ef82d */
[----:B------:R-:W-:Y:S01]  /*7610*/  IMAD.U32 R95, R95, 0x10000, RZ ;  /* 0x000100005f5f7824 */ /* 0x000fe200078e00ff */
[----:B------:R-:W-:-:S02]  /*7620*/  LOP3.LUT R12, R12, 0xff0000, R35, 0xf8, !PT ;  /* 0x00ff00000c0c7812 */ /* 0x000fc400078ef823 */
[----:B------:R-:W-:Y:S02]  /*7630*/  F2FP.F16.E4M3.UNPACK_B R46, R108.H1 ;  /* 0x0000006cff2e723e */ /* 0x000fe400030006ff */
        /* <DEDUP_REMOVED lines=8> */
[----:B------:R-:W-:Y:S01]  /*76c0*/  F2FP.F16.E4M3.UNPACK_B R108, R108 ;  /* 0x0000006cff6c723e */ /* 0x000fe200020006ff */
[----:B------:R-:W-:-:S02]  /*76d0*/  HADD2.F32 R46, -RZ, R46.H1_H1 ;  /* 0x3000002eff2e7230 */ /* 0x000fc40000004100 */
[-C--:B------:R-:W-:Y:S01]  /*76e0*/  FMUL.FTZ R111, R40, R47.reuse ;  /* 0x0000002f286f7220 */ /* 0x080fe20000410000 */
[--C-:B------:R-:W-:Y:S02]  /*76f0*/  HADD2.F32 R45, -RZ, R43.reuse.H0_H0 ;  /* 0x2000002bff2d7230 */ /* 0x100fe40000004100 */
[----:B------:R-:W-:Y:S01]  /*7700*/  FMUL.FTZ R47, R30, R47 ;  /* 0x0000002f1e2f7220 */ /* 0x000fe20000410000 */
[----:B------:R-:W-:Y:S01]  /*7710*/  HADD2.F32 R44, -RZ, R43.H1_H1 ;  /* 0x3000002bff2c7230 */ /* 0x000fe20000004100 */
[----:B------:R-:W-:Y:S01]  /*7720*/  F2FP.F16.E4M3.UNPACK_B R41, R41 ;  /* 0x00000029ff29723e */ /* 0x000fe200020006ff */
[----:B------:R-:W-:Y:S02]  /*7730*/  HADD2.F32 R43, -RZ, R42.H1_H1 ;  /* 0x3000002aff2b7230 */ /* 0x000fe40000004100 */
[----:B------:R-:W-:Y:S01]  /*7740*/  FFMA.FTZ R94, R40, R45, R47 ;  /* 0x0000002d285e7223 */ /* 0x000fe2000001002f */
[----:B------:R-:W-:Y:S01]  /*7750*/  HADD2.F32 R40, -RZ, R35.H1_H1 ;  /* 0x30000023ff287230 */ /* 0x000fe20000004100 */
[----:B------:R-:W-:Y:S01]  /*7760*/  F2FP.F16.E4M3.UNPACK_B R31, R31 ;  /* 0x0000001fff1f723e */ /* 0x000fe200020006ff */
[----:B------:R-:W-:Y:S01]  /*7770*/  FFMA.FTZ R30, R30, R45, -R111 ;  /* 0x0000002d1e1e7223 */ /* 0x000fe2000001086f */
        /* <DEDUP_REMOVED lines=10> */
[-C--:B------:R-:W-:Y:S01]  /*7820*/  FMUL.FTZ R44, R42, R45.reuse ;  /* 0x0000002d2a2c7220 */ /* 0x080fe20000410000 */
[----:B------:R-:W-:Y:S01]  /*7830*/  FMUL.FTZ R45, R35, R45 ;  /* 0x0000002d232d7220 */ /* 0x000fe20000410000 */
[----:B------:R-:W-:Y:S01]  /*7840*/  HADD2.F32 R108, -RZ, R108.H1_H1 ;  /* 0x3000006cff6c7230 */ /* 0x000fe20000004100 */
[----:B------:R-:W-:Y:S01]  /*7850*/  LOP3.LUT R14, R14, 0xff0000, R95, 0xf8, !PT ;  /* 0x00ff00000e0e7812 */ /* 0x000fe200078ef85f */
        /* <DEDUP_REMOVED lines=11> */
[--C-:B------:R-:W-:Y:S01]  /*7910*/  HADD2.F32 R44, -RZ, R35.reuse.H0_H0 ;  /* 0x20000023ff2c7230 */ /* 0x100fe20000004100 */
[----:B------:R-:W-:Y:S01]  /*7920*/  F2FP.F16.E4M3.UNPACK_B R43, R104.H1 ;  /* 0x00000068ff2b723e */ /* 0x000fe200030006ff */
[----:B------:R-:W-:-:S02]  /*7930*/  HADD2.F32 R45, -RZ, R35.H1_H1 ;  /* 0x30000023ff2d7230 */ /* 0x000fc40000004100 */
[----:B------:R-:W-:Y:S01]  /*7940*/  FFMA.FTZ R108, R41, R106, R108 ;  /* 0x0000006a296c7223 */ /* 0x000fe2000001006c */
[--C-:B------:R-:W-:Y:S01]  /*7950*/  HADD2.F32 R42, -RZ, R40.reuse.H0_H0 ;  /* 0x20000028ff2a7230 */ /* 0x100fe20000004100 */
[----:B------:R-:W-:Y:S01]  /*7960*/  F2FP.F16.E4M3.UNPACK_B R107, R107 ;  /* 0x0000006bff6b723e */ /* 0x000fe200020006ff */
[----:B------:R-:W-:Y:S01]  /*7970*/  HADD2.F32 R35, -RZ, R31.H0_H0 ;  /* 0x2000001fff237230 */ /* 0x000fe20000004100 */
[----:B------:R-:W-:Y:S01]  /*7980*/  F2FP.F16.E4M3.UNPACK_B R28, R28 ;  /* 0x0000001cff1c723e */ /* 0x000fe200020006ff */
[----:B------:R-:W-:Y:S02]  /*7990*/  HADD2.F32 R40, -RZ, R40.H1_H1 ;  /* 0x30000028ff287230 */ /* 0x000fe40000004100 */
[-C--:B------:R-:W-:Y:S01]  /*79a0*/  FMUL.FTZ R106, R42, R44.reuse ;  /* 0x0000002c2a6a7220 */ /* 0x080fe20000410000 */
[----:B------:R-:W-:Y:S02]  /*79b0*/  HADD2.F32 R41, -RZ, R43.H0_H0 ;  /* 0x2000002bff297230 */ /* 0x000fe40000004100 */
[----:B------:R-:W-:Y:S01]  /*79c0*/  FMUL.FTZ R113, R35, R44 ;  /* 0x0000002c23717220 */ /* 0x000fe20000410000 */
[----:B------:R-:W-:-:S02]  /*79d0*/  HADD2.F32 R31, -RZ, R31.H1_H1 ;  /* 0x3000001fff1f7230 */ /* 0x000fc40000004100 */
        /* <DEDUP_REMOVED lines=8> */
[--C-:B------:R-:W-:Y:S02]  /*7a60*/  HADD2.F32 R42, -RZ, R107.reuse.H0_H0 ;  /* 0x2000006bff2a7230 */ /* 0x100fe40000004100 */
[----:B------:R-:W-:Y:S01]  /*7a70*/  FFMA.FTZ R112, R40, R43, R45 ;  /* 0x0000002b28707223 */ /* 0x000fe2000001002d */
[----:B------:R-:W-:Y:S01]  /*7a80*/  HADD2.F32 R107, -RZ, R107.H1_H1 ;  /* 0x3000006bff6b7230 */ /* 0x000fe20000004100 */
[----:B------:R-:W-:Y:S01]  /*7a90*/  F2FP.SATFINITE.E4M3.F32.PACK_AB_MERGE_C R30, R109, R30, RZ ;  /* 0x0000001e6d1e723e */ /* 0x000fe200048070ff */
[--C-:B------:R-:W-:Y:S01]  /*7aa0*/  HADD2.F32 R35, -RZ, R31.reuse.H0_H0 ;  /* 0x2000001fff237230 */ /* 0x100fe20000004100 */
[----:B------:R-:W-:Y:S01]  /*7ab0*/  F2FP.SATFINITE.E4M3.F32.PACK_AB_MERGE_C R94, R111, R94, RZ ;  /* 0x0000005e6f5e723e */ /* 0x000fe200048070ff */
[----:B------:R-:W-:Y:S01]  /*7ac0*/  HADD2.F32 R31, -RZ, R31.H1_H1 ;  /* 0x3000001fff1f7230 */ /* 0x000fe20000004100 */
[----:B------:R-:W-:Y:S01]  /*7ad0*/  F2FP.SATFINITE.E4M3.F32.PACK_AB_MERGE_C R110, R115, R110, RZ ;  /* 0x0000006e736e723e */ /* 0x000fe200048070ff */
[----:B------:R-:W-:-:S02]  /*7ae0*/  HADD2.F32 R29, -RZ, R28.H0_H0 ;  /* 0x2000001cff1d7230 */ /* 0x000fc40000004100 */
[-C--:B------:R-:W-:Y:S01]  /*7af0*/  FMUL.FTZ R44, R35, R42.reuse ;  /* 0x0000002a232c7220 */ /* 0x080fe20000410000 */
[----:B------:R-:W-:Y:S02]  /*7b00*/  HADD2.F32 R28, -RZ, R28.H1_H1 ;  /* 0x3000001cff1c7230 */ /* 0x000fe40000004100 */
[-C--:B------:R-:W-:Y:S01]  /*7b10*/  FMUL.FTZ R41, R31, R107.reuse ;  /* 0x0000006b1f297220 */ /* 0x080fe20000410000 */
[--C-:B------:R-:W-:Y:S02]  /*7b20*/  HADD2.F32 R40, -RZ, R104.reuse.H0_H0 ;  /* 0x20000068ff287230 */ /* 0x100fe40000004100 */
[C---:B------:R-:W-:Y:S01]  /*7b30*/  FMUL.FTZ R42, R29.reuse, R42 ;  /* 0x0000002a1d2a7220 */ /* 0x040fe20000410000 */
[----:B------:R-:W-:Y:S02]  /*7b40*/  HADD2.F32 R104, -RZ, R104.H1_H1 ;  /* 0x30000068ff687230 */ /* 0x000fe40000004100 */
[----:B------:R-:W-:Y:S01]  /*7b50*/  FMUL.FTZ R106, R28, R107 ;  /* 0x0000006b1c6a7220 */ /* 0x000fe20000410000 */
[----:B------:R-:W-:Y:S01]  /*7b60*/  F2FP.SATFINITE.E4M3.F32.PACK_AB_MERGE_C R112, R112, R113, RZ ;  /* 0x000000717070723e */ /* 0x000fe200048070ff */
[-C--:B------:R-:W-:Y:S01]  /*7b70*/  FFMA.FTZ R29, R29, R40.reuse, -R44 ;  /* 0x000000281d1d7223 */ /* 0x080fe2000001082c */
[----:B------:R-:W-:Y:S01]  /*7b80*/  FFMA.FTZ R45, R35, R40, R42 ;  /* 0x00000028232d7223 */ /* 0x000fe2000001002a */
[-C--:B------:R-:W-:Y:S01]  /*7b90*/  FFMA.FTZ R28, R28, R104.reuse, -R41 ;  /* 0x000000681c1c7223 */ /* 0x080fe20000010829 */
[----:B------:R-:W-:Y:S01]  /*7ba0*/  F2FP.F16.E4M3.UNPACK_B R41, R13 ;  /* 0x0000000dff29723e */ /* 0x000fe200020006ff */
[----:B------:R-:W-:Y:S01]  /*7bb0*/  FFMA.FTZ R106, R31, R104, R106 ;  /* 0x000000681f6a7223 */ /* 0x000fe2000001006a */
[----:B------:R-:W-:-:S02]  /*7bc0*/  F2FP.F16.E4M3.UNPACK_B R44, R14 ;  /* 0x0000000eff2c723e */ /* 0x000fc400020006ff */
[----:B------:R-:W-:Y:S01]  /*7bd0*/  F2FP.F16.E4M3.UNPACK_B R35, R9 ;  /* 0x00000009ff23723e */ /* 0x000fe200020006ff */
[--C-:B------:R-:W-:Y:S01]  /*7be0*/  HADD2.F32 R42, -RZ, R41.reuse.H0_H0 ;  /* 0x20000029ff2a7230 */ /* 0x100fe20000004100 */
[----:B------:R-:W-:Y:S01]  /*7bf0*/  F2FP.SATFINITE.E4M3.F32.PACK_AB_MERGE_C R31, R95, R46, R30 ;  /* 0x0000002e5f1f723e */ /* 0x000fe2000480701e */
[----:B------:R-:W-:Y:S01]  /*7c00*/  HADD2.F32 R41, -RZ, R41.H1_H1 ;  /* 0x30000029ff297230 */ /* 0x000fe20000004100 */
[----:B------:R-:W-:Y:S01]  /*7c10*/  F2FP.SATFINITE.E4M3.F32.PACK_AB_MERGE_C R30, R108, R47, R94 ;  /* 0x0000002f6c1e723e */ /* 0x000fe2000480705e */
[--C-:B------:R-:W-:Y:S01]  /*7c20*/  HADD2.F32 R47, -RZ, R44.reuse.H0_H0 ;  /* 0x2000002cff2f7230 */ /* 0x100fe20000004100 */
[----:B------:R-:W-:Y:S01]  /*7c30*/  F2FP.F16.E4M3.UNPACK_B R43, R12 ;  /* 0x0000000cff2b723e */ /* 0x000fe200020006ff */
[----:B------:R-:W-:Y:S01]  /*7c40*/  HADD2.F32 R40, -RZ, R35.H0_H0 ;  /* 0x20000023ff287230 */ /* 0x000fe20000004100 */
[----:B------:R-:W-:Y:S01]  /*7c50*/  F2FP.SATFINITE.E4M3.F32.PACK_AB_MERGE_C R29, R28, R29, R110 ;  /* 0x0000001d1c1d723e */ /* 0x000fe2000480706e */
[----:B------:R-:W-:Y:S01]  /*7c60*/  HADD2.F32 R44, -RZ, R44.H1_H1 ;  /* 0x3000002cff2c7230 */ /* 0x000fe20000004100 */
[----:B------:R-:W-:Y:S01]  /*7c70*/  F2FP.SATFINITE.E4M3.F32.PACK_AB_MERGE_C R28, R106, R45, R112 ;  /* 0x0000002d6a1c723e */ /* 0x000fe20004807070 */
[----:B------:R-:W-:-:S02]  /*7c80*/  HADD2.F32 R45, -RZ, R43.H0_H0 ;  /* 0x2000002bff2d7230 */ /* 0x000fc40000004100 */
[-C--:B------:R-:W-:Y:S01]  /*7c90*/  FMUL.FTZ R95, R42, R47.reuse ;  /* 0x0000002f2a5f7220 */ /* 0x080fe20000410000 */
[C---:B------:R-:W-:Y:S01]  /*7ca0*/  FMUL.FTZ R47, R40.reuse, R47 ;  /* 0x0000002f282f7220 */ /* 0x040fe20000410000 */
[----:B------:R-:W-:Y:S02]  /*7cb0*/  HADD2.F32 R35, -RZ, R35.H1_H1 ;  /* 0x30000023ff237230 */ /* 0x000fe40000004100 */
[-C--:B------:R-:W-:Y:S01]  /*7cc0*/  FMUL.FTZ R46, R41, R44.reuse ;  /* 0x0000002c292e7220 */ /* 0x080fe20000410000 */
[-C--:B------:R-:W-:Y:S01]  /*7cd0*/  FFMA.FTZ R95, R40, R45.reuse, -R95 ;  /* 0x0000002d285f7223 */ /* 0x080fe2000001085f */
[----:B------:R-:W-:Y:S01]  /*7ce0*/  FFMA.FTZ R47, R42, R45, R47 ;  /* 0x0000002d2a2f7223 */ /* 0x000fe2000001002f */
[----:B------:R-:W-:Y:S02]  /*7cf0*/  HADD2.F32 R42, -RZ, R43.H1_H1 ;  /* 0x3000002bff2a7230 */ /* 0x000fe40000004100 */
[----:B------:R-:W-:Y:S01]  /*7d00*/  FMUL.FTZ R44, R35, R44 ;  /* 0x0000002c232c7220 */ /* 0x000fe20000410000 */
[----:B------:R-:W-:-:S02]  /*7d10*/  F2FP.F16.E4M3.UNPACK_B R40, R13.H1 ;  /* 0x0000000dff28723e */ /* 0x000fc400030006ff */
[----:B------:R-:W-:Y:S01]  /*7d20*/  F2FP.F16.E4M3.UNPACK_B R9, R9.H1 ;  /* 0x00000009ff09723e */ /* 0x000fe200030006ff */
[----:B------:R-:W-:Y:S01]  /*7d30*/  FFMA.FTZ R94, R35, R42, -R46 ;  /* 0x0000002a235e7223 */ /* 0x000fe2000001082e */
[----:B------:R-:W-:Y:S01]  /*7d40*/  F2FP.F16.E4M3.UNPACK_B R35, R14.H1 ;  /* 0x0000000eff23723e */ /* 0x000fe200030006ff */
[----:B------:R-:W-:Y:S01]  /*7d50*/  FFMA.FTZ R104, R41, R42, R44 ;  /* 0x0000002a29687223 */ /* 0x000fe2000001002c */
[--C-:B------:R-:W-:Y:S01]  /*7d60*/  HADD2.F32 R14, -RZ, R40.reuse.H0_H0 ;  /* 0x20000028ff0e7230 */ /* 0x100fe20000004100 */
[----:B------:R-:W-:Y:S01]  /*7d70*/  F2FP.F16.E4M3.UNPACK_B R12, R12.H1 ;  /* 0x0000000cff0c723e */ /* 0x000fe200030006ff */
[----:B------:R-:W-:Y:S01]  /*7d80*/  HADD2.F32 R13, -RZ, R9.H0_H0 ;  /* 0x20000009ff0d7230 */ /* 0x000fe20000004100 */
[----:B------:R-:W-:Y:S01]  /*7d90*/  F2FP.F16.E4M3.UNPACK_B R43, R10 ;  /* 0x0000000aff2b723e */ /* 0x000fe200020006ff */
[----:B------:R-:W-:Y:S02]  /*7da0*/  HADD2.F32 R41, -RZ, R35.H0_H0 ;  /* 0x20000023ff297230 */ /* 0x000fe40000004100 */
[----:B------:R-:W-:-:S02]  /*7db0*/  HADD2.F32 R40, -RZ, R40.H1_H1 ;  /* 0x30000028ff287230 */ /* 0x000fc40000004100 */
[----:B------:R-:W-:Y:S02]  /*7dc0*/  HADD2.F32 R42, -RZ, R35.H1_H1 ;  /* 0x30000023ff2a7230 */ /* 0x000fe40000004100 */
        /* <DEDUP_REMOVED lines=58> */
[----:B------:R-:W-:Y:S01]  /*8170*/  F2FP.SATFINITE.E4M3.F32.PACK_AB_MERGE_C R9, R94, R95, R106 ;  /* 0x0000005f5e09723e */ /* 0x000fe2000480706a */
[----:B------:R-:W-:Y:S01]  /*8180*/  IMAD.MOV.U32 R14, RZ, RZ, R28 ;  /* 0x000000ffff0e7224 */ /* 0x000fe200078e001c */
[----:B------:R-:W-:-:S02]  /*8190*/  F2FP.SATFINITE.E4M3.F32.PACK_AB_MERGE_C R13, R104, R47, R107 ;  /* 0x0000002f680d723e */ /* 0x000fc4000480706b */
[----:B------:R-:W-:-:S07]  /*81a0*/  F2FP.SATFINITE.E4M3.F32.PACK_AB_MERGE_C R15, R43, R110, R44 ;  /* 0x0000006e2b0f723e */ /* 0x000fce000480702c */
.L_x_5273:
[----:B------:R-:W-:Y:S05]  /*81b0*/  BSYNC B2 ;  /* 0x0000000000027941 */ /* 0x000fea0003800000 */
.L_x_5272:
[----:B------:R-:W-:Y:S01]  /*81c0*/  ISETP.GE.AND P3, PT, R34, R103, PT ;  /* 0x000000672200720c */ /* 0x000fe20003f66270 */
[----:B0-----:R0:W-:-:S12]  /*81d0*/  ST.E.128 desc[UR42][R32.64], R8 ;  /* 0x0000000820007985 */ /* 0x0011d8000c101d2a */
[----:B------:R-:W-:-:S04]  /*81e0*/  @!P3 IADD3 R28, P4, R99, R34, RZ ;  /* 0x00000022631cb210 */ /* 0x000fc80007f9e0ff */
[----:B------:R-:W-:-:S05]  /*81f0*/  @!P3 LEA.HI.X.SX32 R29, R34, R97, 0x1, P4 ;  /* 0x00000061221db211 */ /* 0x000fca00020f0eff */
[----:B--2---:R0:W-:Y:S04]  /*8200*/  @!P3 ST.E.128 desc[UR42][R28.64], R12 ;  /* 0x0000000c1c00b985 */ /* 0x0041e8000c101d2a */
.L_x_5271:
[----:B------:R-:W-:Y:S05]  /*8210*/  BSYNC B1 ;  /* 0x0000000000017941 */ /* 0x000fea0003800000 */
.L_x_5270:
[----:B------:R-:W-:-:S13]  /*8220*/  ISETP.NE.AND P3, PT, R0, RZ, PT ;  /* 0x000000ff0000720c */ /* 0x000fda0003f65270 */
[----:B------:R-:W-:Y:S05]  /*8230*/  @!P3 BRA `(.L_x_5237) ;  /* 0x0000001000f4b947 */ /* 0x000fea0003800000 */
[----:B------:R-:W-:Y:S01]  /*8240*/  ISETP.NE.AND P4, PT, R84, RZ, PT ;  /* 0x000000ff5400720c */ /* 0x000fe20003f85270 */
[----:B------:R-:W-:Y:S01]  /*8250*/  BSSY B1, `(.L_x_5274) ;  /* 0x00000ee000017945 */ /* 0x000fe20003800000 */
[C---:B0--3--:R-:W-:Y:S02]  /*8260*/  IADD3 R28, P3, R55.reuse, R99, RZ ;  /* 0x00000063371c7210 */ /* 0x049fe40007f7e0ff */
[----:B------:R-:W-:Y:S02]  /*8270*/  SEL R105, R64, R105, !P4 ;  /* 0x0000006940697207 */ /* 0x000fe40006000000 */
[----:B--2---:R-:W-:Y:S02]  /*8280*/  LEA.HI.X.SX32 R29, R55, R97, 0x1, P3 ;  /* 0x00000061371d7211 */ /* 0x004fe400018f0eff */
[----:B----4-:R-:W-:Y:S02]  /*8290*/  SHF.R.S32.HI R8, RZ, 0x1f, R105 ;  /* 0x0000001fff087819 */ /* 0x010fe40000011469 */
        /* <DEDUP_REMOVED lines=20> */
[----:B--2---:R-:W-:Y:S01]  /*83e0*/  IMAD.MOV.U32 R31, RZ, RZ, R12 ;  /* 0x000000ffff1f7224 */ /* 0x004fe200078e000c */
[--C-:B------:R-:W-:Y:S02]  /*83f0*/  SHF.R.U32.HI R34, RZ, 0x8, R5.reuse ;  /* 0x00000008ff227819 */ /* 0x100fe40000011605 */
[----:B------:R-:W-:Y:S02]  /*8400*/  LOP3.LUT R4, R5, 0xff, RZ, 0xc0, !PT ;  /* 0x000000ff05047812 */ /* 0x000fe400078ec0ff */
[----:B------:R-:W-:Y:S02]  /*8410*/  SHF.R.U32.HI R5, RZ, 0x18, R5 ;  /* 0x00000018ff057819 */ /* 0x000fe40000011605 */
[--C-:B------:R-:W-:Y:S02]  /*8420*/  SHF.R.U32.HI R38, RZ, 0x8, R37.reuse ;  /* 0x00000008ff267819 */ /* 0x100fe40000011625 */
[----:B------:R-:W-:Y:S01]  /*8430*/  PRMT R5, R5, 0x654, R4 ;  /* 0x0000065405057816 */ /* 0x000fe20000000004 */
[----:B------:R-:W-:Y:S01]  /*8440*/  IMAD.SHL.U32 R4, R34, 0x100, RZ ;  /* 0x0000010022047824 */ /* 0x000fe200078e00ff */
[----:B------:R-:W-:Y:S01]  /*8450*/  LOP3.LUT R32, R37, 0xff, RZ, 0xc0, !PT ;  /* 0x000000ff25207812 */ /* 0x000fe200078ec0ff */
[----:B------:R-:W-:Y:S01]  /*8460*/  IMAD.SHL.U32 R12, R38, 0x100, RZ ;  /* 0x00000100260c7824 */ /* 0x000fe200078e00ff */
[----:B------:R-:W-:Y:S01]  /*8470*/  SHF.R.U32.HI R33, RZ, 0x18, R37 ;  /* 0x00000018ff217819 */ /* 0x000fe20000011625 */
[----:B------:R-:W-:Y:S01]  /*8480*/  IMAD.MOV.U32 R34, RZ, RZ, R14 ;  /* 0x000000ffff227224 */ /* 0x000fe200078e000e */
[----:B------:R-:W-:-:S02]  /*8490*/  SHF.R.U32.HI R40, RZ, 0x8, R7 ;  /* 0x00000008ff287819 */ /* 0x000fc40000011607 */
[----:B------:R-:W-:Y:S02]  /*84a0*/  SHF.R.U32.HI R43, RZ, 0x10, R7 ;  /* 0x00000010ff2b7819 */ /* 0x000fe40000011607 */
[----:B------:R-:W-:Y:S02]  /*84b0*/  LOP3.LUT R6, R7, 0xff, RZ, 0xc0, !PT ;  /* 0x000000ff07067812 */ /* 0x000fe400078ec0ff */
[----:B------:R-:W-:Y:S02]  /*84c0*/  SHF.R.U32.HI R36, RZ, 0x8, R39 ;  /* 0x00000008ff247819 */ /* 0x000fe40000011627 */
[----:B------:R-:W-:Y:S02]  /*84d0*/  SHF.R.U32.HI R7, RZ, 0x18, R7 ;  /* 0x00000018ff077819 */ /* 0x000fe40000011607 */
[----:B------:R-:W-:Y:S01]  /*84e0*/  PRMT R33, R33, 0x654, R32 ;  /* 0x0000065421217816 */ /* 0x000fe20000000020 */
[----:B------:R-:W-:Y:S01]  /*84f0*/  IMAD.SHL.U32 R14, R36, 0x100, RZ ;  /* 0x00000100240e7824 */ /* 0x000fe200078e00ff */
[----:B------:R-:W-:Y:S01]  /*8500*/  LOP3.LUT R5, R5, 0xff00, R4, 0xf8, !PT ;  /* 0x0000ff0005057812 */ /* 0x000fe200078ef804 */
[----:B------:R-:W-:Y:S01]  /*8510*/  IMAD.SHL.U32 R4, R40, 0x100, RZ ;  /* 0x0000010028047824 */ /* 0x000fe200078e00ff */
[----:B------:R-:W-:Y:S01]  /*8520*/  PRMT R7, R7, 0x654, R6 ;  /* 0x0000065407077816 */ /* 0x000fe20000000006 */
[----:B------:R-:W-:Y:S01]  /*8530*/  IMAD.U32 R6, R44, 0x10000, RZ ;  /* 0x000100002c067824 */ /* 0x000fe200078e00ff */
[----:B------:R-:W-:-:S02]  /*8540*/  SHF.R.U32.HI R42, RZ, 0x10, R37 ;  /* 0x00000010ff2a7819 */ /* 0x000fc40000011625 */
[----:B------:R-:W-:Y:S02]  /*8550*/  LOP3.LUT R35, R39, 0xff0000ff, RZ, 0xc0, !PT ;  /* 0xff0000ff27237812 */ /* 0x000fe400078ec0ff */
[----:B------:R-:W-:Y:S02]  /*8560*/  LOP3.LUT R38, R33, 0xff00, R12, 0xf8, !PT ;  /* 0x0000ff0021267812 */ /* 0x000fe400078ef80c */
[----:B------:R-:W-:Y:S02]  /*8570*/  F2FP.F16.E4M3.UNPACK_B R37, R102.H1 ;  /* 0x00000066ff25723e */ /* 0x000fe400030006ff */
[----:B------:R-:W-:Y:S02]  /*8580*/  F2FP.F16.E4M3.UNPACK_B R32, R31.H1 ;  /* 0x0000001fff20723e */ /* 0x000fe400030006ff */
[----:B0-----:R-:W-:Y:S02]  /*8590*/  F2FP.F16.E4M3.UNPACK_B R12, R8.H1 ;  /* 0x00000008ff0c723e */ /* 0x001fe400030006ff */
[----:B------:R-:W-:Y:S01]  /*85a0*/  LOP3.LUT R7, R7, 0xff00, R4, 0xf8, !PT ;  /* 0x0000ff0007077812 */ /* 0x000fe200078ef804 */
[----:B------:R-:W-:Y:S01]  /*85b0*/  IMAD.U32 R4, R43, 0x10000, RZ ;  /* 0x000100002b047824 */ /* 0x000fe200078e00ff */
[----:B------:R-:W-:Y:S01]  /*85c0*/  SHF.R.U32.HI R41, RZ, 0x10, R39 ;  /* 0x00000010ff297819 */ /* 0x000fe20000011627 */
[----:B------:R-:W-:Y:S01]  /*85d0*/  HADD2.F32 R33, -RZ, R32.H0_H0 ;  /* 0x20000020ff217230 */ /* 0x000fe20000004100 */
[----:B------:R-:W-:Y:S01]  /*85e0*/  LOP3.LUT R40, R35, 0xff00, R14, 0xf8, !PT ;  /* 0x0000ff0023287812 */ /* 0x000fe200078ef80e */
[----:B------:R-:W-:Y:S01]  /*85f0*/  HADD2.F32 R14, -RZ, R12.H0_H0 ;  /* 0x2000000cff0e7230 */ /* 0x000fe20000004100 */
[----:B------:R-:W-:Y:S01]  /*8600*/  LOP3.LUT R6, R5, 0xff0000, R6, 0xf8, !PT ;  /* 0x00ff000005067812 */ /* 0x000fe200078ef806 */
[----:B------:R-:W-:Y:S01]  /*8610*/  HADD2.F32 R5, -RZ, R37.H0_H0 ;  /* 0x20000025ff057230 */ /* 0x000fe20000004100 */
[----:B------:R-:W-:Y:S01]  /*8620*/  F2FP.F16.E4M3.UNPACK_B R35, R100.H1 ;  /* 0x00000064ff23723e */ /* 0x000fe200030006ff */
[----:B------:R-:W-:Y:S01]  /*8630*/  IMAD.U32 R39, R41, 0x10000, RZ ;  /* 0x0001000029277824 */ /* 0x000fe200078e00ff */
[----:B------:R-:W-:Y:S01]  /*8640*/  LOP3.LUT R4, R7, 0xff0000, R4, 0xf8, !PT ;  /* 0x00ff000007047812 */ /* 0x000fe200078ef804 */
[----:B------:R-:W-:-:S02]  /*8650*/  IMAD.U32 R7, R42, 0x10000, RZ ;  /* 0x000100002a077824 */ /* 0x000fc400078e00ff */
        /* <DEDUP_REMOVED lines=24> */
[----:B------:R-:W-:Y:S01]  /*87e0*/  FMUL.FTZ R37, R12, R37 ;  /* 0x000000250c257220 */ /* 0x000fe20000410000 */
        /* <DEDUP_REMOVED lines=28> */
[----:B------:R-:W-:Y:S01]  /*89b0*/  F2FP.F16.E4M3.UNPACK_B R10, R10 ;  /* 0x0000000aff0a723e */ /* 0x000fe200020006ff */
[----:B------:R-:W-:Y:S01]  /*89c0*/  FFMA.FTZ R32, R32, R31, R35 ;  /* 0x0000001f20207223 */ /* 0x000fe20000010023 */
[C---:B------:R-:W-:Y:S01]  /*89d0*/  FMUL.FTZ R37, R8.reuse, R37 ;  /* 0x0000002508257220 */ /* 0x040fe20000410000 */
[----:B------:R-:W-:Y:S01]  /*89e0*/  FFMA.FTZ R95, R8, R33, -R47 ;  /* 0x00000021085f7223 */ /* 0x000fe2000001082f */
[----:B------:R-:W-:Y:S01]  /*89f0*/  HADD2.F32 R35, -RZ, R101.H0_H0 ;  /* 0x20000065ff237230 */ /* 0x000fe20000004100 */
[----:B------:R-:W-:Y:S01]  /*8a00*/  F2FP.F16.E4M3.UNPACK_B R98, R98 ;  /* 0x00000062ff62723e */ /* 0x000fe200020006ff */
[----:B------:R-:W-:-:S02]  /*8a10*/  HADD2.F32 R12, -RZ, R34.H0_H0 ;  /* 0x20000022ff0c7230 */ /* 0x000fc40000004100 */
[----:B------:R-:W-:Y:S01]  /*8a20*/  FFMA.FTZ R105, R14, R33, R37 ;  /* 0x000000210e697223 */ /* 0x000fe20000010025 */
[----:B------:R-:W-:Y:S01]  /*8a30*/  HADD2.F32 R8, -RZ, R10.H0_H0 ;  /* 0x2000000aff087230 */ /* 0x000fe20000004100 */
[----:B------:R-:W-:Y:S01]  /*8a40*/  F2FP.F16.E4M3.UNPACK_B R14, R9 ;  /* 0x00000009ff0e723e */ /* 0x000fe200020006ff */
        /* <DEDUP_REMOVED lines=10> */
[----:B------:R-:W-:Y:S01]  /*8af0*/  F2FP.F16.E4M3.UNPACK_B R32, R13 ;  /* 0x0000000dff20723e */ /* 0x000fe200020006ff */
[-C--:B------:R-:W-:Y:S01]  /*8b00*/  FFMA.FTZ R44, R12, R31.reuse, R35 ;  /* 0x0000001f0c2c7223 */ /* 0x080fe20000010023 */
[----:B------:R-:W-:Y:S01]  /*8b10*/  F2FP.SATFINITE.E4M3.F32.PACK_AB_MERGE_C R12, R45, R42, RZ ;  /* 0x0000002a2d0c723e */ /* 0x000fe200048070ff */
[----:B------:R-:W-:Y:S01]  /*8b20*/  FFMA.FTZ R37, R8, R31, -R37 ;  /* 0x0000001f08257223 */ /* 0x000fe20000010825 */
[----:B------:R-:W-:Y:S01]  /*8b30*/  F2FP.F16.E4M3.UNPACK_B R35, R7 ;  /* 0x00000007ff23723e */ /* 0x000fe200020006ff */
[-C--:B------:R-:W-:Y:S01]  /*8b40*/  FFMA.FTZ R101, R34, R33.reuse, R101 ;  /* 0x0000002122657223 */ /* 0x080fe20000010065 */
[----:B------:R-:W-:Y:S01]  /*8b50*/  FFMA.FTZ R10, R10, R33, -R47 ;  /* 0x000000210a0a7223 */ /* 0x000fe2000001082f */
[----:B------:R-:W-:Y:S01]  /*8b60*/  F2FP.SATFINITE.E4M3.F32.PACK_AB_MERGE_C R8, R43, R40, RZ ;  /* 0x000000282b08723e */ /* 0x000fe200048070ff */
[----:B------:R-:W-:Y:S01]  /*8b70*/  HADD2.F32 R33, -RZ, R32.H0_H0 ;  /* 0x20000020ff217230 */ /* 0x000fe20000004100 */
[----:B------:R-:W-:Y:S01]  /*8b80*/  F2FP.SATFINITE.E4M3.F32.PACK_AB_MERGE_C R12, R41, R38, R12 ;  /* 0x00000026290c723e */ /* 0x000fe2000480700c */
[----:B------:R-:W-:Y:S01]  /*8b90*/  HADD2.F32 R38, -RZ, R35.H0_H0 ;  /* 0x20000023ff267230 */ /* 0x000fe20000004100 */
[----:B------:R-:W-:Y:S01]  /*8ba0*/  F2FP.F16.E4M3.UNPACK_B R34, R6 ;  /* 0x00000006ff22723e */ /* 0x000fe200020006ff */
[----:B------:R-:W-:Y:S01]  /*8bb0*/  HADD2.F32 R31, -RZ, R14.H0_H0 ;  /* 0x2000000eff1f7230 */ /* 0x000fe20000004100 */
[----:B------:R-:W-:Y:S01]  /*8bc0*/  F2FP.SATFINITE.E4M3.F32.PACK_AB_MERGE_C R8, R39, R36, R8 ;  /* 0x000000242708723e */ /* 0x000fe20004807008 */
[----:B------:R-:W-:-:S02]  /*8bd0*/  HADD2.F32 R32, -RZ, R32.H1_H1 ;  /* 0x30000020ff207230 */ /* 0x000fc40000004100 */
[-C--:B------:R-:W-:Y:S01]  /*8be0*/  FMUL.FTZ R40, R33, R38.reuse ;  /* 0x0000002621287220 */ /* 0x080fe20000410000 */
        /* <DEDUP_REMOVED lines=15> */
[----:B------:R-:W-:Y:S01]  /*8ce0*/  F2FP.F16.E4M3.UNPACK_B R6, R6.H1 ;  /* 0x00000006ff06723e */ /* 0x000fe200030006ff */
[----:B------:R-:W-:Y:S01]  /*8cf0*/  HADD2.F32 R14, -RZ, R13.H0_H0 ;  /* 0x2000000dff0e7230 */ /* 0x000fe20000004100 */
[----:B------:R-:W-:Y:S01]  /*8d00*/  F2FP.SATFINITE.E4M3.F32.PACK_AB_MERGE_C R101, R101, R44, R105 ;  /* 0x0000002c6565723e */ /* 0x000fe20004807069 */
[----:B------:R-:W-:Y:S01]  /*8d10*/  HADD2.F32 R32, -RZ, R33.H0_H0 ;  /* 0x20000021ff207230 */ /* 0x000fe20000004100 */
[----:B------:R-:W-:Y:S01]  /*8d20*/  F2FP.SATFINITE.E4M3.F32.PACK_AB_MERGE_C R46, R95, R46, RZ ;  /* 0x0000002e5f2e723e */ /* 0x000fe200048070ff */
[----:B------:R-:W-:Y:S01]  /*8d30*/  HADD2.F32 R13, -RZ, R13.H1_H1 ;  /* 0x3000000dff0d7230 */ /* 0x000fe20000004100 */
[----:B------:R-:W-:Y:S01]  /*8d40*/  F2FP.F16.E4M3.UNPACK_B R35, R5.H1 ;  /* 0x00000005ff23723e */ /* 0x000fe200030006ff */
[----:B------:R-:W-:-:S02]  /*8d50*/  HADD2.F32 R34, -RZ, R33.H1_H1 ;  /* 0x30000021ff227230 */ /* 0x000fc40000004100 */
[-C--:B------:R-:W-:Y:S01]  /*8d60*/  FMUL.FTZ R36, R14, R32.reuse ;  /* 0x000000200e247220 */ /* 0x080fe20000410000 */
[----:B------:R-:W-:Y:S02]  /*8d70*/  HADD2.F32 R9, -RZ, R9.H1_H1 ;  /* 0x30000009ff097230 */ /* 0x000fe40000004100 */
[----:B------:R-:W-:Y:S01]  /*8d80*/  FMUL.FTZ R33, R7, R32 ;  /* 0x0000002007217220 */ /* 0x000fe20000410000 */
[--C-:B------:R-:W-:Y:S01]  /*8d90*/  HADD2.F32 R31, -RZ, R6.reuse.H0_H0 ;  /* 0x20000006ff1f7230 */ /* 0x100fe20000004100 */
[----:B------:R-:W-:Y:S01]  /*8da0*/  F2FP.SATFINITE.E4M3.F32.PACK_AB_MERGE_C R10, R10, R37, R46 ;  /* 0x000000250a0a723e */ /* 0x000fe2000480702e */
[----:B------:R-:W-:Y:S02]  /*8db0*/  HADD2.F32 R32, -RZ, R6.H1_H1 ;  /* 0x30000006ff207230 */ /* 0x000fe40000004100 */
[-C--:B------:R-:W-:Y:S01]  /*8dc0*/  FMUL.FTZ R6, R13, R34.reuse ;  /* 0x000000220d067220 */ /* 0x080fe20000410000 */
[C---:B------:R-:W-:Y:S01]  /*8dd0*/  FMUL.FTZ R34, R9.reuse, R34 ;  /* 0x0000002209227220 */ /* 0x040fe20000410000 */
[----:B------:R-:W-:Y:S01]  /*8de0*/  FFMA.FTZ R43, R14, R31, R33 ;  /* 0x0000001f0e2b7223 */ /* 0x000fe20000010021 */
[----:B------:R-:W-:Y:S01]  /*8df0*/  F2FP.F16.E4M3.UNPACK_B R14, R15 ;  /* 0x0000000fff0e723e */ /* 0x000fe200020006ff */
[-C--:B------:R-:W-:Y:S01]  /*8e00*/  FFMA.FTZ R45, R9, R32.reuse, -R6 ;  /* 0x00000020092d7223 */ /* 0x080fe20000010806 */
[----:B------:R-:W-:Y:S01]  /*8e10*/  FFMA.FTZ R44, R13, R32, R34 ;  /* 0x000000200d2c7223 */ /* 0x000fe20000010022 */
[----:B------:R-:W-:Y:S01]  /*8e20*/  F2FP.F16.E4M3.UNPACK_B R34, R5 ;  /* 0x00000005ff22723e */ /* 0x000fe200020006ff */
[----:B------:R-:W-:Y:S01]  /*8e30*/  FFMA.FTZ R42, R7, R31, -R36 ;  /* 0x0000001f072a7223 */ /* 0x000fe20000010824 */
[----:B------:R-:W-:Y:S01]  /*8e40*/  F2FP.F16.E4M3.UNPACK_B R6, R11 ;  /* 0x0000000bff06723e */ /* 0x000fe200020006ff */
        /* <DEDUP_REMOVED lines=17> */
[-C--:B------:R-:W-:Y:S01]  /*8f60*/  FFMA.FTZ R46, R7, R32.reuse, -R46 ;  /* 0x00000020072e7223 */ /* 0x080fe2000001082e */
[----:B------:R-:W-:Y:S01]  /*8f70*/  FFMA.FTZ R36, R13, R32, R36 ;  /* 0x000000200d247223 */ /* 0x000fe20000010024 */
[----:B------:R-:W-:Y:S02]  /*8f80*/  HADD2.F32 R32, -RZ, R35.H1_H1 ;  /* 0x30000023ff207230 */ /* 0x000fe40000004100 */
[-C--:B------:R-:W-:Y:S01]  /*8f90*/  FFMA.FTZ R37, R4, R33.reuse, R37 ;  /* 0x0000002104257223 */ /* 0x080fe20000010025 */
[----:B------:R-:W-:Y:S02]  /*8fa0*/  HADD2.F32 R11, -RZ, R11.H1_H1 ;  /* 0x3000000bff0b7230 */ /* 0x000fe40000004100 */
[----:B------:R-:W-:Y:S01]  /*8fb0*/  FFMA.FTZ R94, R9, R33, -R94 ;  /* 0x00000021095e7223 */ /* 0x000fe2000001085e */
[----:B------:R-:W-:Y:S01]  /*8fc0*/  HADD2.F32 R14, -RZ, R14.H1_H1 ;  /* 0x3000000eff0e7230 */ /* 0x000fe20000004100 */
[----:B------:R-:W-:Y:S01]  /*8fd0*/  F2FP.SATFINITE.E4M3.F32.PACK_AB_MERGE_C R42, R45, R42, RZ ;  /* 0x0000002a2d2a723e */ /* 0x000fe200048070ff */
[----:B------:R-:W-:-:S02]  /*8fe0*/  HADD2.F32 R7, -RZ, R34.H1_H1 ;  /* 0x30000022ff077230 */ /* 0x000fc40000004100 */
[-C--:B------:R-:W-:Y:S01]  /*8ff0*/  FMUL.FTZ R34, R15, R32.reuse ;  /* 0x000000200f227220 */ /* 0x080fe20000410000 */
[----:B------:R-:W-:Y:S02]  /*9000*/  HADD2.F32 R4, -RZ, R31.H1_H1 ;  /* 0x3000001fff047230 */ /* 0x000fe40000004100 */
[C---:B------:R-:W-:Y:S01]  /*9010*/  FMUL.FTZ R32, R11.reuse, R32 ;  /* 0x000000200b207220 */ /* 0x040fe20000410000 */
[----:B------:R-:W-:Y:S02]  /*9020*/  HADD2.F32 R6, -RZ, R6.H1_H1 ;  /* 0x30000006ff067230 */ /* 0x000fe40000004100 */
[-C--:B------:R-:W-:Y:S01]  /*9030*/  FMUL.FTZ R9, R14, R7.reuse ;  /* 0x000000070e097220 */ /* 0x080fe20000410000 */
[----:B------:R-:W-:Y:S02]  /*9040*/  HADD2.F32 R5, -RZ, R5.H1_H1 ;  /* 0x30000005ff057230 */ /* 0x000fe40000004100 */
[-C--:B------:R-:W-:Y:S01]  /*9050*/  FFMA.FTZ R11, R11, R4.reuse, -R34 ;  /* 0x000000040b0b7223 */ /* 0x080fe20000010822 */
[----:B------:R-:W-:Y:S01]  /*9060*/  FFMA.FTZ R32, R15, R4, R32 ;  /* 0x000000040f207223 */ /* 0x000fe20000010020 */
[C---:B------:R-:W-:Y:S01]  /*9070*/  FMUL.FTZ R7, R6.reuse, R7 ;  /* 0x0000000706077220 */ /* 0x040fe20000410000 */
[----:B------:R-:W-:Y:S01]  /*9080*/  F2FP.SATFINITE.E4M3.F32.PACK_AB_MERGE_C R39, R39, R40, R42 ;  /* 0x000000282727723e */ /* 0x000fe2000480702a */
[-C--:B------:R-:W-:Y:S01]  /*9090*/  FFMA.FTZ R9, R6, R5.reuse, -R9 ;  /* 0x0000000506097223 */ /* 0x080fe20000010809 */
[----:B------:R-:W-:Y:S01]  /*90a0*/  F2FP.SATFINITE.E4M3.F32.PACK_AB_MERGE_C R11, R11, R94, RZ ;  /* 0x0000005e0b0b723e */ /* 0x000fe200048070ff */
[----:B------:R-:W-:Y:S01]  /*90b0*/  FFMA.FTZ R7, R14, R5, R7 ;  /* 0x000000050e077223 */ /* 0x000fe20000010007 */
[----:B------:R-:W-:Y:S01]  /*90c0*/  F2FP.SATFINITE.E4M3.F32.PACK_AB_MERGE_C R43, R44, R43, RZ ;  /* 0x0000002b2c2b723e */ /* 0x000fe200048070ff */
[----:B------:R-:W-:Y:S01]  /*90d0*/  IMAD.MOV.U32 R14, RZ, RZ, R101 ;  /* 0x000000ffff0e7224 */ /* 0x000fe200078e0065 */
[----:B------:R-:W-:-:S02]  /*90e0*/  F2FP.SATFINITE.E4M3.F32.PACK_AB_MERGE_C R32, R32, R37, RZ ;  /* 0x000000252020723e */ /* 0x000fc400048070ff */
[----:B------:R-:W-:Y:S01]  /*90f0*/  F2FP.SATFINITE.E4M3.F32.PACK_AB_MERGE_C R11, R9, R46, R11 ;  /* 0x0000002e090b723e */ /* 0x000fe2000480700b */
[----:B------:R-:W-:Y:S01]  /*9100*/  IMAD.MOV.U32 R9, RZ, RZ, R39 ;  /* 0x000000ffff097224 */ /* 0x000fe200078e0027 */
[----:B------:R-:W-:Y:S02]  /*9110*/  F2FP.SATFINITE.E4M3.F32.PACK_AB_MERGE_C R13, R41, R38, R43 ;  /* 0x00000026290d723e */ /* 0x000fe4000480702b */
[----:B------:R-:W-:-:S07]  /*9120*/  F2FP.SATFINITE.E4M3.F32.PACK_AB_MERGE_C R15, R7, R36, R32 ;  /* 0x00000024070f723e */ /* 0x000fce0004807020 */
.L_x_5275:
[----:B------:R-:W-:Y:S05]  /*9130*/  BSYNC B1 ;  /* 0x0000000000017941 */ /* 0x000fea0003800000 */
.L_x_5274:
[----:B0-----:R0:W-:Y:S01]  /*9140*/  ST.E.128 desc[UR42][R28.64], R8 ;  /* 0x000000081c007985 */ /* 0x0011e2000c101d2a */
[----:B------:R-:W-:-:S13]  /*9150*/  ISETP.GE.AND P3, PT, R30, R103, PT ;  /* 0x000000671e00720c */ /* 0x000fda0003f66270 */
[----:B------:R-:W-:Y:S05]  /*9160*/  @P3 BRA `(.L_x_5237) ;  /* 0x0000000400283947 */ /* 0x000fea0003800000 */
[----:B------:R-:W-:-:S04]  /*9170*/  IADD3 R4, P3, R99, R30, RZ ;  /* 0x0000001e63047210 */ /* 0x000fc80007f7e0ff */
[----:B------:R-:W-:-:S05]  /*9180*/  LEA.HI.X.SX32 R5, R30, R97, 0x1, P3 ;  /* 0x000000611e057211 */ /* 0x000fca00018f0eff */
[----:B--2---:R2:W-:Y:S01]  /*9190*/  ST.E.128 desc[UR42][R4.64], R12 ;  /* 0x0000000c04007985 */ /* 0x0045e2000c101d2a */
[----:B------:R-:W-:Y:S05]  /*91a0*/  BRA `(.L_x_5237) ;  /* 0x0000000400187947 */ /* 0x000fea0003800000 */
.L_x_5229:
[----:B------:R-:W-:-:S06]  /*91b0*/  UISETP.NE.AND UP0, UPT, UR40, 0x3, UPT ;  /* 0x000000032800788c */ /* 0x000fcc000bf05270 */
[----:B------:R-:W-:-:S13]  /*91c0*/  PLOP3.LUT P2, PT, PT, PT, UP0, 0x80, 0x0 ;  /* 0x000000000000781c */ /* 0x000fda0003f4f008 */
[----:B------:R-:W-:Y:S05]  /*91d0*/  @!P2 BRA `(.L_x_5276) ;  /* 0x000000000004a947 */ /* 0x000fea0003800000 */
[----:B------:R-:W-:Y:S01]  /*91e0*/  BPT.TRAP 0x1 ;  /* 0x000000040000795c */ /* 0x000fe20000300000 */
.L_x_5276:
[----:B------:R-:W-:Y:S01]  /*91f0*/  IMAD R82, R200, 0x8, R16 ;  /* 0x00000008c8527824 */ /* 0x000fe200078e0210 */
[----:B------:R-:W-:Y:S01]  /*9200*/  SHF.L.U32 R93, R210, 0x1f, RZ ;  /* 0x0000001fd25d7819 */ /* 0x000fe200000006ff */
[----:B------:R-:W-:Y:S01]  /*9210*/  BSSY B1, `(.L_x_5277) ;  /* 0x0000004000017945 */ /* 0x000fe20003800000 */
[----:B------:R-:W-:Y:S02]  /*9220*/  SHF.R.S32.HI R90, RZ, 0x1f, R89 ;  /* 0x0000001fff5a7819 */ /* 0x000fe40000011459 */
[----:B------:R-:W0:Y:S02]  /*9230*/  SYNCS.PHASECHK.TRANS64.TRYWAIT P3, [R82+URZ+0x2a890], R93 ;  /* 0x02a8905d520075a7 */ /* 0x000e24000806017f */
[----:B0-----:R-:W-:Y:S05]  /*9240*/  @!P3 BRA `(.L_x_5278) ;  /* 0x0000020c000cb947 */ /* 0x001fea0003800000 */
.L_x_5606:
[----:B------:R-:W-:Y:S05]  /*9250*/  BSYNC B1 ;  /* 0x0000000000017941 */ /* 0x000fea0003800000 */
.L_x_5277:
        /* <DEDUP_REMOVED lines=20> */
[----:B------:R-:W-:Y:S02]  /*93a0*/  IADD3.X R13, R5, UR7, R7, P3, !PT ;  /* 0x00000007050d7c10 */ /* 0x000fe40009ffe407 */
[----:B------:R-:W-:Y:S01]  /*93b0*/  ISETP.GT.AND P3, PT, R92, R211, PT ;  /* 0x000000d35c00720c */ /* 0x000fe20003f64270 */
[----:B------:R-:W-:-:S12]  /*93c0*/  BRA.DIV UR4, `(.L_x_5279) ;  /* 0x0000020a04c07947 */ /* 0x000fd8000b800000 */
[----:B------:R1:W2:Y:S04]  /*93d0*/  SHFL.IDX PT, R28, R13, RZ, 0x1e1f ;  /* 0x001e1fff0d1c7589 */ /* 0x0002a800000e0000 */
[----:B------:R1:W3:Y:S02]  /*93e0*/  SHFL.IDX PT, R14, R4, RZ, 0x1e1f ;  /* 0x001e1fff040e7589 */ /* 0x0002e400000e0000 */
.L_x_5610:
[----:B------:R-:W-:Y:S05]  /*93f0*/  @!P3 BRA `(.L_x_5237) ;  /* 0x000000000084b947 */ /* 0x000fea0003800000 */
[----:B------:R-:W-:Y:S02]  /*9400*/  ULDC UR4, c[0x0][0x2f4] ;  /* 0x0000bd0000047ab9 */ /* 0x000fe40000000800 */
[----:B------:R-:W-:-:S13]  /*9410*/  ISETP.GE.AND P5, PT, R18, UR4, PT ;  /* 0x0000000412007c0c */ /* 0x000fda000bfa6270 */
[----:B-1----:R-:W1:Y:S01]  /*9420*/  @!P5 LDS.128 R4, [R86+0x1e400] ;  /* 0x01e400005604d984 */ /* 0x002e620000000c00 */
[----:B---3--:R-:W-:-:S05]  /*9430*/  @!P5 IADD3 R12, P3, R18, R14, RZ ;  /* 0x0000000e120cd210 */ /* 0x008fca0007f7e0ff */
[----:B--2---:R-:W-:Y:S01]  /*9440*/  @!P5 IMAD.X R13, R28, 0x1, R19, P3 ;  /* 0x000000011c0dd824 */ /* 0x004fe200018e0613 */
[----:B------:R-:W-:-:S13]  /*9450*/  ISETP.GE.AND P3, PT, R208, UR4, PT ;  /* 0x00000004d0007c0c */ /* 0x000fda000bf66270 */
[----:B------:R-:W-:-:S05]  /*9460*/  @!P3 IADD3 R10, P4, R208, R14, RZ ;  /* 0x0000000ed00ab210 */ /* 0x000fca0007f9e0ff */
[----:B------:R-:W-:Y:S01]  /*9470*/  @!P3 IMAD.X R11, R28, 0x1, R221, P4 ;  /* 0x000000011c0bb824 */ /* 0x000fe200020e06dd */
[----:B------:R-:W-:-:S13]  /*9480*/  ISETP.GE.AND P4, PT, R205, UR4, PT ;  /* 0x00000004cd007c0c */ /* 0x000fda000bf86270 */
[----:B------:R-:W-:Y:S01]  /*9490*/  @!P4 IADD3 R8, P6, R205, R14, RZ ;  /* 0x0000000ecd08c210 */ /* 0x000fe20007fde0ff */
[----:B-1----:R1:W-:Y:S01]  /*94a0*/  @!P5 ST.E.128 desc[UR42][R12.64], R4 ;  /* 0x000000040c00d985 */ /* 0x0023e2000c101d2a */
[----:B------:R-:W-:-:S03]  /*94b0*/  ISETP.GE.AND P5, PT, R80, UR4, PT ;  /* 0x0000000450007c0c */ /* 0x000fc6000bfa6270 */
[----:B------:R-:W-:-:S10]  /*94c0*/  @!P4 IMAD.X R9, R28, 0x1, R220, P6 ;  /* 0x000000011c09c824 */ /* 0x000fd400030e06dc */
[----:B------:R-:W2:Y:S01]  /*94d0*/  @!P5 LDS.128 R4, [R85+0x1e400] ;  /* 0x01e400005504d984 */ /* 0x000ea20000000c00 */
[----:B------:R-:W-:-:S05]  /*94e0*/  @!P5 IMAD.SHL.U32 R15, R213, 0x10, RZ ;  /* 0x00000010d50fd824 */ /* 0x000fca00078e00ff */
[----:B-1----:R-:W-:-:S04]  /*94f0*/  @!P5 IADD3 R12, P6, R15, R14, RZ ;  /* 0x0000000e0f0cd210 */ /* 0x002fc80007fde0ff */
[----:B------:R-:W-:-:S05]  /*9500*/  @!P5 LEA.HI.X.SX32 R13, R15, R28, 0x1, P6 ;  /* 0x0000001c0f0dd211 */ /* 0x000fca00030f0eff */
[----:B--2---:R1:W-:Y:S01]  /*9510*/  @!P5 ST.E.128 desc[UR42][R12.64], R4 ;  /* 0x000000040c00d985 */ /* 0x0043e2000c101d2a */
[----:B------:R-:W-:-:S13]  /*9520*/  ISETP.GE.AND P5, PT, R79, UR4, PT ;  /* 0x000000044f007c0c */ /* 0x000fda000bfa6270 */
[----:B------:R-:W2:Y:S01]  /*9530*/  @!P5 LDS.128 R4, [R86+0x20400] ;  /* 0x020400005604d984 */ /* 0x000ea20000000c00 */
[----:B------:R-:W-:-:S05]  /*9540*/  @!P5 IMAD.SHL.U32 R15, R214, 0x10, RZ ;  /* 0x00000010d60fd824 */ /* 0x000fca00078e00ff */
[----:B-1----:R-:W-:-:S04]  /*9550*/  @!P5 IADD3 R12, P6, R15, R14, RZ ;  /* 0x0000000e0f0cd210 */ /* 0x002fc80007fde0ff */
[----:B------:R-:W-:-:S05]  /*9560*/  @!P5 LEA.HI.X.SX32 R13, R15, R28, 0x1, P6 ;  /* 0x0000001c0f0dd211 */ /* 0x000fca00030f0eff */
[----:B--2---:R1:W-:Y:S01]  /*9570*/  @!P5 ST.E.128 desc[UR42][R12.64], R4 ;  /* 0x000000040c00d985 */ /* 0x0043e2000c101d2a */
[----:B------:R-:W-:-:S03]  /*9580*/  ISETP.GE.AND P5, PT, R209, UR4, PT ;  /* 0x00000004d1007c0c */ /* 0x000fc6000bfa6270 */
[----:B------:R-:W2:Y:S10]  /*9590*/  @!P3 LDS.128 R4, [R85+0x20400] ;  /* 0x020400005504b984 */ /* 0x000eb40000000c00 */
[----:B-1----:R-:W-:-:S05]  /*95a0*/  @!P5 IADD3 R12, P6, R209, R14, RZ ;  /* 0x0000000ed10cd210 */ /* 0x002fca0007fde0ff */
[----:B------:R-:W-:Y:S01]  /*95b0*/  @!P5 IMAD.X R13, R28, 0x1, R219, P6 ;  /* 0x000000011c0dd824 */ /* 0x000fe200030e06db */
[----:B--2---:R-:W-:Y:S04]  /*95c0*/  @!P3 ST.E.128 desc[UR42][R10.64], R4 ;  /* 0x000000040a00b985 */ /* 0x004fe8000c101d2a */
[----:B------:R-:W1:Y:S04]  /*95d0*/  @!P4 LDS.128 R4, [R86+0x22400] ;  /* 0x022400005604c984 */ /* 0x000e680000000c00 */
[----:B-1----:R-:W-:Y:S04]  /*95e0*/  @!P4 ST.E.128 desc[UR42][R8.64], R4 ;  /* 0x000000040800c985 */ /* 0x002fe8000c101d2a */
[----:B------:R-:W1:Y:S04]  /*95f0*/  @!P5 LDS.128 R4, [R85+0x22400] ;  /* 0x022400005504d984 */ /* 0x000e680000000c00 */
[----:B-1----:R4:W-:Y:S02]  /*9600*/  @!P5 ST.E.128 desc[UR42][R12.64], R4 ;  /* 0x000000040c00d985 */ /* 0x0029e4000c101d2a */
.L_x_5237:
[----:B------:R-:W-:Y:S05]  /*9610*/  BSYNC B0 ;  /* 0x0000000000007941 */ /* 0x000fea0003800000 */
.L_x_5228:
[----:B012-4-:R-:W0:Y:S01]  /*9620*/  S2R R4, SR_TID.X ;  /* 0x0000000000047919 */ /* 0x017e220000002100 */
        /* <DEDUP_REMOVED lines=9> */
[----:B0-----:R-:W-:-:S13]  /*96c0*/  LOP3.LUT P3, RZ, R4, 0x7f, RZ, 0xc0, !PT ;  /* 0x0000007f04ff7812 */ /* 0x001fda000786c0ff */
[----:B------:R-:W-:-:S05]  /*96d0*/  @!P3 VIADD R4, R82, 0x2a8a0 ;  /* 0x0002a8a05204b836 */ /* 0x000fca0000000000 */
[----:B------:R-:W-:-:S04]  /*96e0*/  @!P3 PRMT R4, RZ, 0x654, R4 ;  /* 0x00000654ff04b816 */ /* 0x000fc80000000004 */
[----:B------:R1:W-:Y:S01]  /*96f0*/  @!P3 SYNCS.ARRIVE.TRANS64.RED.A1T0 RZ, [R4+URZ], RZ ;  /* 0x000000ff04ffb9a7 */ /* 0x0003e2000810043f */
[----:B------:R-:W-:Y:S05]  /*9700*/  @!P2 BRA `(.L_x_5281) ;  /* 0x000000000004a947 */ /* 0x000fea0003800000 */
[----:B------:R-:W-:Y:S01]  /*9710*/  BPT.TRAP 0x1 ;  /* 0x000000040000795c */ /* 0x000fe20000300000 */
.L_x_5281:
[----:B------:R-:W-:Y:S05]  /*9720*/  BSYNC B0 ;  /* 0x0000000000007941 */ /* 0x000fea0003800000 */
.L_x_5280:
[----:B------:R-:W0:Y:S01]  /*9730*/  SYNCS.PHASECHK.TRANS64.TRYWAIT P2, [R82+URZ+0x2a8b0], R93 ;  /* 0x02a8b05d520075a7 */ /* 0x000e22000804017f */
[----:B------:R-:W-:Y:S04]  /*9740*/  BSSY B0, `(.L_x_5282) ;  /* 0x0000002000007945 */ /* 0x000fe80003800000 */
[----:B0-----:R-:W-:Y:S05]  /*9750*/  @!P2 BRA `(.L_x_5283) ;  /* 0x000002080020a947 */ /* 0x001fea0003800000 */
.L_x_5611:
[----:B------:R-:W-:Y:S05]  /*9760*/  BSYNC B0 ;  /* 0x0000000000007941 */ /* 0x000fea0003800000 */
.L_x_5282:
[----:B------:R-:W-:Y:S01]  /*9770*/  ULDC.64 UR4, c[0x0][0x328] ;  /* 0x0000ca0000047ab9 */ /* 0x000fe20000000a00 */
[----:B------:R-:W-:Y:S01]  /*9780*/  ULDC.64 UR6, c[0x0][0x318] ;  /* 0x0000c60000067ab9 */ /* 0x000fe20000000a00 */
[----:B------:R-:W-:Y:S01]  /*9790*/  IMAD R90, R90, UR4, RZ ;  /* 0x000000045a5a7c24 */ /* 0x000fe2000f8e02ff */
[----:B------:R-:W-:Y:S01]  /*97a0*/  BSSY B0, `(.L_x_5284) ;  /* 0x0000034000007945 */ /* 0x000fe20003800000 */
[----:B-1----:R-:W-:-:S04]  /*97b0*/  IMAD.WIDE.U32 R4, R89, UR4, RZ ;  /* 0x0000000459047c25 */ /* 0x002fc8000f8e00ff */
        /* <DEDUP_REMOVED lines=13> */
[----:B------:R1:W2:Y:S01]  /*9890*/  SHFL.IDX PT, R31, R4, RZ, 0x1e1f ;  /* 0x001e1fff041f7589 */ /* 0x0002a200000e0000 */
[----:B------:R-:W-:-:S03]  /*98a0*/  ISETP.GT.AND P2, PT, R92, R211, PT ;  /* 0x000000d35c00720c */ /* 0x000fc60003f44270 */
[----:B------:R1:W4:Y:S10]  /*98b0*/  SHFL.IDX PT, R30, R5, RZ, 0x1e1f ;  /* 0x001e1fff051e7589 */ /* 0x00033400000e0000 */
[----:B-1----:R-:W-:Y:S05]  /*98c0*/  @!P2 BRA `(.L_x_5285) ;  /* 0x000000000084a947 */ /* 0x002fea0003800000 */
[----:B------:R-:W-:Y:S02]  /*98d0*/  ULDC UR4, c[0x0][0x2f4] ;  /* 0x0000bd0000047ab9 */ /* 0x000fe40000000800 */
[----:B------:R-:W-:-:S13]  /*98e0*/  ISETP.GE.AND P5, PT, R18, UR4, PT ;  /* 0x0000000412007c0c */ /* 0x000fda000bfa6270 */
[----:B------:R-:W1:Y:S01]  /*98f0*/  @!P5 LDS.128 R4, [R86+0xc400] ;  /* 0x00c400005604d984 */ /* 0x000e620000000c00 */
[----:B--2---:R-:W-:-:S05]  /*9900*/  @!P5 IADD3 R12, P2, R18, R31, RZ ;  /* 0x0000001f120cd210 */ /* 0x004fca0007f5e0ff */
[----:B----4-:R-:W-:Y:S01]  /*9910*/  @!P5 IMAD.X R13, R30, 0x1, R19, P2 ;  /* 0x000000011e0dd824 */ /* 0x010fe200010e0613 */
[----:B------:R-:W-:-:S13]  /*9920*/  ISETP.GE.AND P2, PT, R208, UR4, PT ;  /* 0x00000004d0007c0c */ /* 0x000fda000bf46270 */
[----:B------:R-:W-:-:S05]  /*9930*/  @!P2 IADD3 R10, P4, R208, R31, RZ ;  /* 0x0000001fd00aa210 */ /* 0x000fca0007f9e0ff */
[----:B------:R-:W-:Y:S01]  /*9940*/  @!P2 IMAD.X R11, R30, 0x1, R221, P4 ;  /* 0x000000011e0ba824 */ /* 0x000fe200020e06dd */
[----:B------:R-:W-:-:S13]  /*9950*/  ISETP.GE.AND P4, PT, R205, UR4, PT ;  /* 0x00000004cd007c0c */ /* 0x000fda000bf86270 */
[----:B------:R-:W-:Y:S01]  /*9960*/  @!P4 IADD3 R8, P6, R205, R31, RZ ;  /* 0x0000001fcd08c210 */ /* 0x000fe20007fde0ff */
[----:B-1----:R-:W-:Y:S01]  /*9970*/  @!P5 ST.E.128 desc[UR42][R12.64], R4 ;  /* 0x000000040c00d985 */ /* 0x002fe2000c101d2a */
[----:B------:R-:W-:-:S03]  /*9980*/  ISETP.GE.AND P5, PT, R80, UR4, PT ;  /* 0x0000000450007c0c */ /* 0x000fc6000bfa6270 */
[----:B------:R-:W-:-:S10]  /*9990*/  @!P4 IMAD.X R9, R30, 0x1, R220, P6 ;  /* 0x000000011e09c824 */ /* 0x000fd400030e06dc */
[----:B------:R-:W1:Y:S01]  /*99a0*/  @!P5 LDS.128 R4, [R85+0xc400] ;  /* 0x00c400005504d984 */ /* 0x000e620000000c00 */
[----:B------:R-:W-:-:S05]  /*99b0*/  @!P5 IMAD.SHL.U32 R15, R213, 0x10, RZ ;  /* 0x00000010d50fd824 */ /* 0x000fca00078e00ff */
[----:B---3--:R-:W-:-:S04]  /*99c0*/  @!P5 IADD3 R14, P6, R15, R31, RZ ;  /* 0x0000001f0f0ed210 */ /* 0x008fc80007fde0ff */
[----:B------:R-:W-:-:S05]  /*99d0*/  @!P5 LEA.HI.X.SX32 R15, R15, R30, 0x1, P6 ;  /* 0x0000001e0f0fd211 */ /* 0x000fca00030f0eff */
[----:B-1----:R-:W-:Y:S01]  /*99e0*/  @!P5 ST.E.128 desc[UR42][R14.64], R4 ;  /* 0x000000040e00d985 */ /* 0x002fe2000c101d2a */
[----:B------:R-:W-:-:S13]  /*99f0*/  ISETP.GE.AND P5, PT, R79, UR4, PT ;  /* 0x000000044f007c0c */ /* 0x000fda000bfa6270 */
[----:B------:R-:W1:Y:S01]  /*9a00*/  @!P5 LDS.128 R4, [R86+0xe400] ;  /* 0x00e400005604d984 */ /* 0x000e620000000c00 */
[----:B------:R-:W-:-:S05]  /*9a10*/  @!P5 IMAD.SHL.U32 R29, R214, 0x10, RZ ;  /* 0x00000010d61dd824 */ /* 0x000fca00078e00ff */
[----:B------:R-:W-:-:S04]  /*9a20*/  @!P5 IADD3 R28, P6, R29, R31, RZ ;  /* 0x0000001f1d1cd210 */ /* 0x000fc80007fde0ff */
[----:B------:R-:W-:-:S05]  /*9a30*/  @!P5 LEA.HI.X.SX32 R29, R29, R30, 0x1, P6 ;  /* 0x0000001e1d1dd211 */ /* 0x000fca00030f0eff */
[----:B-1----:R-:W-:Y:S01]  /*9a40*/  @!P5 ST.E.128 desc[UR42][R28.64], R4 ;  /* 0x000000041c00d985 */ /* 0x002fe2000c101d2a */
[----:B------:R-:W-:-:S03]  /*9a50*/  ISETP.GE.AND P5, PT, R209, UR4, PT ;  /* 0x00000004d1007c0c */ /* 0x000fc6000bfa6270 */
[----:B------:R-:W1:Y:S10]  /*9a60*/  @!P2 LDS.128 R4, [R85+0xe400] ;  /* 0x00e400005504a984 */ /* 0x000e740000000c00 */
[----:B------:R-:W-:-:S05]  /*9a70*/  @!P5 IADD3 R12, P6, R209, R31, RZ ;  /* 0x0000001fd10cd210 */ /* 0x000fca0007fde0ff */
[----:B------:R-:W-:Y:S01]  /*9a80*/  @!P5 IMAD.X R13, R30, 0x1, R219, P6 ;  /* 0x000000011e0dd824 */ /* 0x000fe200030e06db */
[----:B-1----:R-:W-:Y:S04]  /*9a90*/  @!P2 ST.E.128 desc[UR42][R10.64], R4 ;  /* 0x000000040a00a985 */ /* 0x002fe8000c101d2a */
[----:B------:R-:W1:Y:S04]  /*9aa0*/  @!P4 LDS.128 R4, [R86+0x10400] ;  /* 0x010400005604c984 */ /* 0x000e680000000c00 */
[----:B-1----:R-:W-:Y:S04]  /*9ab0*/  @!P4 ST.E.128 desc[UR42][R8.64], R4 ;  /* 0x000000040800c985 */ /* 0x002fe8000c101d2a */
[----:B------:R-:W1:Y:S04]  /*9ac0*/  @!P5 LDS.128 R4, [R85+0x10400] ;  /* 0x010400005504d984 */ /* 0x000e680000000c00 */
[----:B-1----:R1:W-:Y:S02]  /*9ad0*/  @!P5 ST.E.128 desc[UR42][R12.64], R4 ;  /* 0x000000040c00d985 */ /* 0x0023e4000c101d2a */
.L_x_5285:
[----:B------:R-:W-:Y:S05]  /*9ae0*/  BSYNC B0 ;  /* 0x0000000000007941 */ /* 0x000fea0003800000 */
.L_x_5284:
[----:B------:R-:W-:Y:S01]  /*9af0*/  @!PT LDS RZ, [RZ] ;  /* 0x00000000fffff984 */ /* 0x000fe20000000800 */
[----:B------:R-:W-:Y:S01]  /*9b00*/  @!PT LDS RZ, [RZ] ;  /* 0x00000000fffff984 */ /* 0x000fe20000000800 */
[----:B------:R-:W-:Y:S01]  /*9b10*/  @!PT LDS RZ, [RZ] ;  /* 0x00000000fffff984 */ /* 0x000fe20000000800 */
[----:B------:R-:W-:Y:S01]  /*9b20*/  @!PT LDS RZ, [RZ] ;  /* 0x00000000fffff984 */ /* 0x000fe20000000800 */
[----:B------:R5:W-:Y:S06]  /*9b30*/  MEMBAR.ALL.CTA ;  /* 0x0000000000007992 */ /* 0x000bec0000008000 */
[----:B-----5:R-:W5:Y:S01]  /*9b40*/  FENCE.VIEW.ASYNC.S ;  /* 0x00000000000073c6 */ /* 0x020f620000000000 */
[----:B------:R-:W-:Y:S02]  /*9b50*/  VIADD R200, R200, 0x1 ;  /* 0x00000001c8c87836 */ /* 0x000fe40000000000 */
[----:B0-----:R-:W-:Y:S01]  /*9b60*/  @!P3 VIADD R82, R82, 0x2a8c0 ;  /* 0x0002a8c05252b836 */ /* 0x001fe20000000000 */
[----:B-----5:R0:W-:Y:S02]  /*9b70*/  BAR.SYNC.DEFER_BLOCKING R65, 0x80 ;  /* 0x000200410000751d */ /* 0x0201e40000010000 */
[----:B------:R-:W-:-:S02]  /*9b80*/  ISETP.NE.AND P2, PT, R200, 0x2, PT ;  /* 0x00000002c800780c */ /* 0x000fc40003f45270 */
[----:B------:R-:W-:Y:S02]  /*9b90*/  @!P3 PRMT R82, RZ, 0x654, R82 ;  /* 0x00000654ff52b816 */ /* 0x000fe40000000052 */
[----:B-1----:R-:W-:Y:S02]  /*9ba0*/  SEL R5, RZ, 0x1, P2 ;  /* 0x00000001ff057807 */ /* 0x002fe40001000000 */
[----:B------:R-:W-:Y:S02]  /*9bb0*/  SEL R200, R200, RZ, P2 ;  /* 0x000000ffc8c87207 */ /* 0x000fe40001000000 */
[----:B------:R-:W-:Y:S01]  /*9bc0*/  LOP3.LUT R210, R210, R5, RZ, 0x3c, !PT ;  /* 0x00000005d2d27212 */ /* 0x000fe200078e3cff */
[----:B------:R0:W-:Y:S01]  /*9bd0*/  @!P3 SYNCS.ARRIVE.TRANS64.RED.A1T0 RZ, [R82+URZ], RZ ;  /* 0x000000ff52ffb9a7 */ /* 0x0001e2000810043f */
[----:B------:R-:W-:Y:S05]  /*9be0*/  @P1 BRA `(.L_x_5286) ;  /* 0xffffff8800e81947 */ /* 0x000fea000383ffff */
[----:B------:R-:W1:Y:S01]  /*9bf0*/  S2R R4, SR_TID.X ;  /* 0x0000000000047919 */ /* 0x000e620000002100 */
[----:B------:R-:W-:Y:S02]  /*9c00*/  PLOP3.LUT P0, PT, PT, PT, PT, 0x8, 0x0 ;  /* 0x000000000000781c */ /* 0x000fe40003f0e170 */
[----:B-1----:R-:W-:-:S04]  /*9c10*/  SHF.R.U32.HI R4, RZ, 0x7, R4 ;  /* 0x00000007ff047819 */ /* 0x002fc80000011604 */
[----:B------:R-:W-:-:S13]  /*9c20*/  ISETP.NE.AND P4, PT, R4, 0x1, PT ;  /* 0x000000010400780c */ /* 0x000fda0003f85270 */
[----:B------:R-:W-:Y:S06]  /*9c30*/  @!P4 BAR.ARV 0x9, 0x100 ;  /* 0x024400000000cb1d */ /* 0x000fec0000002000 */
.L_x_5223:
[----:B------:R-:W-:Y:S05]  /*9c40*/  @P0 BRA `(.L_x_5287) ;  /* 0x00000000000c0947 */ /* 0x000fea0003800000 */
[----:B------:R-:W1:Y:S01]  /*9c50*/  FENCE.VIEW.ASYNC.G ;  /* 0x00000000000073c6 */ /* 0x000e620000000100 */
[----:B------:R-:W-:Y:S05]  /*9c60*/  WARPSYNC.ALL ;  /* 0x0000000000007948 */ /* 0x000fea0003800000 */
[----:B-1----:R-:W-:Y:S06]  /*9c70*/  BAR.ARV 0xc, 0x180 ;  /* 0x0306000000007b1d */ /* 0x002fec0000002000 */
.L_x_5287:
[----:B------:R-:W-:Y:S01]  /*9c80*/  ULDC.64 UR6, c[0x0][0x998] ;  /* 0x0002660000067ab9 */ /* 0x000fe20000000a00 */
[----:B------:R-:W-:Y:S01]  /*9c90*/  ULDC.64 UR4, c[0x0][0x990] ;  /* 0x0002640000047ab9 */ /* 0x000fe20000000a00 */
[----:B------:R-:W-:Y:S02]  /*9ca0*/  ISETP.NE.U32.AND P1, PT, RZ, UR6, PT ;  /* 0x00000006ff007c0c */ /* 0x000fe4000bf25070 */
[----:B------:R-:W-:Y:S02]  /*9cb0*/  ISETP.NE.U32.AND P0, PT, RZ, UR4, PT ;  /* 0x00000004ff007c0c */ /* 0x000fe4000bf05070 */
[----:B------:R-:W-:Y:S02]  /*9cc0*/  ISETP.NE.AND.EX P1, PT, RZ, UR7, PT, P1 ;  /* 0x00000007ff007c0c */ /* 0x000fe4000bf25310 */
[----:B------:R-:W-:-:S11]  /*9cd0*/  ISETP.NE.AND.EX P0, PT, RZ, UR5, PT, P0 ;  /* 0x00000005ff007c0c */ /* 0x000fd6000bf05300 */
[----:B------:R-:W1:Y:S01]  /*9ce0*/  @P1 LDC.64 R8, c[0x0][0x9b8] ;  /* 0x00026e00ff081b82 */ /* 0x000e620000000a00 */
[--C-:B------:R-:W-:Y:S02]  /*9cf0*/  @P1 SHF.R.S32.HI R5, RZ, 0x1f, R23.reuse ;  /* 0x0000001fff051819 */ /* 0x100fe40000011417 */
[----:B------:R-:W-:Y:S02]  /*9d00*/  @P0 SHF.R.S32.HI R3, RZ, 0x1f, R23 ;  /* 0x0000001fff030819 */ /* 0x000fe40000011417 */
[----:B------:R-:W-:-:S03]  /*9d10*/  @P1 SHF.R.S32.HI R15, RZ, 0x1f, R22 ;  /* 0x0000001fff0f1819 */ /* 0x000fc60000011416 */
[----:B------:R-:W0:Y:S08]  /*9d20*/  @P0 LDC.64 R6, c[0x0][0x9a8] ;  /* 0x00026a00ff060b82 */ /* 0x000e300000000a00 */
[----:B------:R-:W2:Y:S08]  /*9d30*/  @P1 LDC.64 R10, c[0x0][0x9c0] ;  /* 0x00027000ff0a1b82 */ /* 0x000eb00000000a00 */
[----:B------:R-:W3:Y:S01]  /*9d40*/  @P0 LDC.64 R12, c[0x0][0x9b0] ;  /* 0x00026c00ff0c0b82 */ /* 0x000ee20000000a00 */
[----:B-1----:R-:W-:-:S02]  /*9d50*/  @P1 IMAD R2, R5, R8, RZ ;  /* 0x0000000805021224 */ /* 0x002fc400078e02ff */
[----:B------:R-:W-:-:S04]  /*9d60*/  @P1 IMAD.WIDE.U32 R4, R23, R8, RZ ;  /* 0x0000000817041225 */ /* 0x000fc800078e00ff */
[----:B------:R-:W-:Y:S02]  /*9d70*/  @P1 IMAD R9, R23, R9, R2 ;  /* 0x0000000917091224 */ /* 0x000fe400078e0202 */
[-C--:B0-----:R-:W-:Y:S02]  /*9d80*/  @P0 IMAD R0, R3, R6.reuse, RZ ;  /* 0x0000000603000224 */ /* 0x081fe400078e02ff */
        /* <DEDUP_REMOVED lines=25> */
[----:B-1----:R-:W-:Y:S01]  /*9f20*/  ISETP.NE.AND P1, PT, R2, 0x1, PT ;  /* 0x000000010200780c */ /* 0x002fe20003f25270 */
[----:B------:R-:W-:-:S12]  /*9f30*/  VIADD R2, R212, 0x7f ;  /* 0x0000007fd4027836 */ /* 0x000fd80000000000 */
        /* <DEDUP_REMOVED lines=21> */
.L_x_5290:
[----:B------:R-:W-:-:S13]  /*a090*/  ISETP.NE.AND P0, PT, R11, 0x1, PT ;  /* 0x000000010b00780c */ /* 0x000fda0003f05270 */
[----:B------:R-:W0:Y:S02]  /*a0a0*/  @P0 LDC.64 R4, c[0x0][0x9e8] ;  /* 0x00027a00ff040b82 */ /* 0x000e240000000a00 */
[----:B0-----:R-:W-:-:S05]  /*a0b0*/  @P0 IMAD.HI.U32 R4, R0, R4, RZ ;  /* 0x0000000400040227 */ /* 0x001fca00078e00ff */
[----:B------:R-:W-:-:S07]  /*a0c0*/  @P0 SHF.R.U32.HI R0, RZ, R5, R4 ;  /* 0x00000005ff000219 */ /* 0x000fce0000011604 */
.L_x_5291:
[----:B------:R-:W-:Y:S05]  /*a0d0*/  BSYNC B0 ;  /* 0x0000000000007941 */ /* 0x000fea0003800000 */
.L_x_5289:
[----:B------:R-:W-:-:S05]  /*a0e0*/  IMAD R0, R0, R11, R11 ;  /* 0x0000000b00007224 */ /* 0x000fca00078e020b */
[----:B------:R-:W-:-:S07]  /*a0f0*/  VIMNMX R3, R3, R0, PT ;  /* 0x0000000003037248 */ /* 0x000fce0003fe0100 */
.L_x_5288:
[----:B------:R-:W0:Y:S01]  /*a100*/  @P1 LDC R5, c[0x0][0x44c] ;  /* 0x00011300ff051b82 */ /* 0x000e220000000800 */
[----:B------:R-:W-:Y:S01]  /*a110*/  VIADD R3, R3, 0x7f ;  /* 0x0000007f03037836 */ /* 0x000fe20000000000 */
[----:B------:R-:W-:-:S04]  /*a120*/  ULDC UR4, c[0x0][0x9dc] ;  /* 0x0002770000047ab9 */ /* 0x000fc80000000800 */
[----:B------:R-:W-:Y:S02]  /*a130*/  SHF.R.S32.HI R0, RZ, 0x1f, R3 ;  /* 0x0000001fff007819 */ /* 0x000fe40000011403 */
[----:B------:R-:W1:Y:S02]  /*a140*/  @P1 LDC R7, c[0x0][0x450] ;  /* 0x00011400ff071b82 */ /* 0x000e640000000800 */
[----:B------:R-:W-:-:S04]  /*a150*/  LEA.HI R0, R0, R3, RZ, 0x7 ;  /* 0x0000000300007211 */ /* 0x000fc800078f38ff */
[----:B------:R-:W-:-:S04]  /*a160*/  SHF.R.S32.HI R0, RZ, 0x7, R0 ;  /* 0x00000007ff007819 */ /* 0x000fc80000011400 */
[----:B------:R-:W-:Y:S01]  /*a170*/  VIMNMX R89, R25, R0, PT ;  /* 0x0000000019597248 */ /* 0x000fe20003fe0100 */
        /* <DEDUP_REMOVED lines=16> */
.L_x_5294:
[----:B------:R-:W-:-:S13]  /*a280*/  ISETP.NE.AND P0, PT, R11, 0x1, PT ;  /* 0x000000010b00780c */ /* 0x000fda0003f05270 */
[----:B------:R-:W0:Y:S02]  /*a290*/  @P0 LDC.64 R4, c[0x0][0x9e8] ;  /* 0x00027a00ff040b82 */ /* 0x000e240000000a00 */
[----:B0-----:R-:W-:-:S05]  /*a2a0*/  @P0 IMAD.HI.U32 R4, R3, R4, RZ ;  /* 0x0000000403040227 */ /* 0x001fca00078e00ff */
[----:B------:R-:W-:-:S07]  /*a2b0*/  @P0 SHF.R.U32.HI R3, RZ, R5, R4 ;  /* 0x00000005ff030219 */ /* 0x000fce0000011604 */
.L_x_5295:
[----:B------:R-:W-:Y:S05]  /*a2c0*/  BSYNC B0 ;  /* 0x0000000000007941 */ /* 0x000fea0003800000 */
.L_x_5293:
[----:B------:R-:W-:-:S05]  /*a2d0*/  IMAD R3, R3, R11, RZ ;  /* 0x0000000b03037224 */ /* 0x000fca00078e02ff */
[----:B------:R-:W-:-:S07]  /*a2e0*/  VIMNMX R0, R0, R3, !PT ;  /* 0x0000000300007248 */ /* 0x000fce0007fe0100 */
.L_x_5292:
[----:B------:R-:W-:Y:S02]  /*a2f0*/  SHF.R.S32.HI R3, RZ, 0x1f, R0 ;  /* 0x0000001fff037819 */ /* 0x000fe40000011400 */
[----:B------:R-:W-:Y:S02]  /*a300*/  CS2R R120, SRZ ;  /* 0x0000000000787805 */ /* 0x000fe4000001ff00 */
[----:B------:R-:W-:Y:S02]  /*a310*/  PLOP3.LUT P0, PT, PT, PT, PT, 0x80, 0x0 ;  /* 0x000000000000781c */ /* 0x000fe40003f0f070 */
[----:B------:R-:W-:Y:S02]  /*a320*/  CS2R R26, SRZ ;  /* 0x00000000001a7805 */ /* 0x000fe4000001ff00 */
[----:B------:R-:W-:Y:S02]  /*a330*/  LEA.HI R3, R3, R0, RZ, 0x7 ;  /* 0x0000000003037211 */ /* 0x000fe400078f38ff */
[----:B------:R-:W-:-:S02]  /*a340*/  CS2R R114, SRZ ;  /* 0x0000000000727805 */ /* 0x000fc4000001ff00 */
[----:B------:R-:W-:Y:S02]  /*a350*/  CS2R R12, SRZ ;  /* 0x00000000000c7805 */ /* 0x000fe4000001ff00 */
[----:B------:R-:W-:Y:S02]  /*a360*/  CS2R R112, SRZ ;  /* 0x0000000000707805 */ /* 0x000fe4000001ff00 */
[----:B------:R-:W-:Y:S02]  /*a370*/  SHF.R.S32.HI R3, RZ, 0x7, R3 ;  /* 0x00000007ff037819 */ /* 0x000fe40000011403 */
[----:B------:R-:W-:Y:S01]  /*a380*/  CS2R R68, SRZ ;  /* 0x0000000000447805 */ /* 0x000fe2000001ff00 */
[----:B------:R-:W-:Y:S01]  /*a390*/  IMAD.MOV.U32 R111, RZ, RZ, RZ ;  /* 0x000000ffff6f7224 */ /* 0x000fe200078e00ff */
[----:B----4-:R-:W-:Y:S02]  /*a3a0*/  CS2R R30, SRZ ;  /* 0x00000000001e7805 */ /* 0x010fe4000001ff00 */
[----:B------:R-:W-:-:S02]  /*a3b0*/  VIMNMX R229, RZ, R3, !PT ;  /* 0x00000003ffe57248 */ /* 0x000fc40007fe0100 */
[----:B------:R-:W-:Y:S02]  /*a3c0*/  CS2R R10, SRZ ;  /* 0x00000000000a7805 */ /* 0x000fe4000001ff00 */
[----:B------:R-:W-:Y:S01]  /*a3d0*/  CS2R R104, SRZ ;  /* 0x0000000000687805 */ /* 0x000fe2000001ff00 */
[----:B------:R-:W-:Y:S01]  /*a3e0*/  IMAD.MOV.U32 R82, RZ, RZ, RZ ;  /* 0x000000ffff527224 */ /* 0x000fe200078e00ff */
[----:B------:R-:W-:Y:S02]  /*a3f0*/  ISETP.GT.AND P1, PT, R89, R229, PT ;  /* 0x000000e55900720c */ /* 0x000fe40003f24270 */
[----:B------:R-:W-:Y:S01]  /*a400*/  CS2R R44, SRZ ;  /* 0x00000000002c7805 */ /* 0x000fe2000001ff00 */
[----:B------:R-:W-:Y:S01]  /*a410*/  IMAD.MOV.U32 R91, RZ, RZ, RZ ;  /* 0x000000ffff5b7224 */ /* 0x000fe200078e00ff */
[----:B------:R-:W-:Y:S02]  /*a420*/  CS2R R34, SRZ ;  /* 0x0000000000227805 */ /* 0x000fe4000001ff00 */
[----:B------:R-:W-:-:S02]  /*a430*/  CS2R R8, SRZ ;  /* 0x0000000000087805 */ /* 0x000fc4000001ff00 */
[----:B------:R-:W-:Y:S01]  /*a440*/  CS2R R96, SRZ ;  /* 0x0000000000607805 */ /* 0x000fe2000001ff00 */
[----:B------:R-:W-:Y:S01]  /*a450*/  IMAD.MOV.U32 R102, RZ, RZ, RZ ;  /* 0x000000ffff667224 */ /* 0x000fe200078e00ff */
[----:B------:R-:W-:Y:S01]  /*a460*/  CS2R R42, SRZ ;  /* 0x00000000002a7805 */ /* 0x000fe2000001ff00 */
[----:B------:R-:W-:Y:S01]  /*a470*/  IMAD.MOV.U32 R67, RZ, RZ, RZ ;  /* 0x000000ffff437224 */ /* 0x000fe200078e00ff */
[----:B------:R-:W-:Y:S02]  /*a480*/  CS2R R92, SRZ ;  /* 0x00000000005c7805 */ /* 0x000fe4000001ff00 */
[----:B------:R-:W-:Y:S01]  /*a490*/  CS2R R4, SRZ ;  /* 0x0000000000047805 */ /* 0x000fe2000001ff00 */
[----:B------:R-:W-:Y:S01]  /*a4a0*/  IMAD.MOV.U32 R78, RZ, RZ, RZ ;  /* 0x000000ffff4e7224 */ /* 0x000fe200078e00ff */
[----:B------:R-:W-:Y:S01]  /*a4b0*/  CS2R R60, SRZ ;  /* 0x00000000003c7805 */ /* 0x000fe2000001ff00 */
[----:B------:R-:W-:Y:S01]  /*a4c0*/  IMAD.MOV.U32 R87, RZ, RZ, RZ ;  /* 0x000000ffff577224 */ /* 0x000fe200078e00ff */
[----:B------:R-:W-:Y:S01]  /*a4d0*/  CS2R R14, SRZ ;  /* 0x00000000000e7805 */ /* 0x000fe2000001ff00 */
[----:B------:R-:W-:Y:S01]  /*a4e0*/  IMAD.MOV.U32 R46, RZ, RZ, RZ ;  /* 0x000000ffff2e7224 */ /* 0x000fe200078e00ff */
[----:B------:R-:W-:-:S02]  /*a4f0*/  CS2R R80, SRZ ;  /* 0x0000000000507805 */ /* 0x000fc4000001ff00 */
[----:B------:R-:W-:Y:S01]  /*a500*/  CS2R R76, SRZ ;  /* 0x00000000004c7805 */ /* 0x000fe2000001ff00 */
[----:B------:R-:W-:Y:S01]  /*a510*/  IMAD.MOV.U32 R71, RZ, RZ, RZ ;  /* 0x000000ffff477224 */ /* 0x000fe200078e00ff */
[----:B------:R-:W-:Y:S01]  /*a520*/  CS2R R28, SRZ ;  /* 0x00000000001c7805 */ /* 0x000fe2000001ff00 */
[----:B------:R-:W-:Y:S01]  /*a530*/  IMAD.MOV.U32 R63, RZ, RZ, RZ ;  /* 0x000000ffff3f7224 */ /* 0x000fe200078e00ff */
[----:B------:R-:W-:Y:S01]  /*a540*/  CS2R R72, SRZ ;  /* 0x0000000000487805 */ /* 0x000fe2000001ff00 */
[----:B------:R-:W-:Y:S01]  /*a550*/  IMAD.MOV.U32 R50, RZ, RZ, RZ ;  /* 0x000000ffff327224 */ /* 0x000fe200078e00ff */
[----:B------:R-:W-:Y:S01]  /*a560*/  CS2R R58, SRZ ;  /* 0x00000000003a7805 */ /* 0x000fe2000001ff00 */
[----:B------:R-:W-:Y:S01]  /*a570*/  IMAD.MOV.U32 R74, RZ, RZ, RZ ;  /* 0x000000ffff4a7224 */ /* 0x000fe200078e00ff */
        /* <DEDUP_REMOVED lines=30> */
.L_x_5614:
[----:B01----:R-:W-:Y:S01]  /*a760*/  LEA.HI R0, R218, R218, RZ, 0x1 ;  /* 0x000000dada007211 */ /* 0x003fe200078f08ff */
        /* <DEDUP_REMOVED lines=24> */
.L_x_5298:
        /* <DEDUP_REMOVED lines=8> */
[----:B------:R0:W1:Y:S03]  /*a970*/  SYNCS.PHASECHK.TRANS64.TRYWAIT P0, [R16+URZ+0x2a800], R3 ;  /* 0x02a80003100075a7 */ /* 0x000066000800017f */
[----:B-1----:R-:W-:Y:S05]  /*a980*/  @!P0 NANOSLEEP.SYNCS 0x989680 ;  /* 0x009896800000895d */ /* 0x002fea0003900000 */
[----:B------:R-:W1:Y:S01]  /*a990*/  @!P0 SYNCS.PHASECHK.TRANS64 P0, [R16+URZ+0x2a800], R3 ;  /* 0x02a80003100085a7 */ /* 0x000e62000800007f */
[----:B------:R-:W-:Y:S04]  /*a9a0*/  BSSY B0, `(.L_x_5300) ;  /* 0x0000006000007945 */ /* 0x000fe80003800000 */
[----:B-1----:R-:W-:Y:S05]  /*a9b0*/  @P0 BRA `(.L_x_5301) ;  /* 0x0000000000100947 */ /* 0x002fea0003800000 */
.L_x_5302:
[----:B-1----:R1:W2:Y:S02]  /*a9c0*/  SYNCS.PHASECHK.TRANS64.TRYWAIT P0, [R16+URZ+0x2a800], R3 ;  /* 0x02a80003100075a7 */ /* 0x0022a4000800017f */
[----:B--2---:R-:W-:Y:S05]  /*a9d0*/  @!P0 NANOSLEEP.SYNCS 0x989680 ;  /* 0x009896800000895d */ /* 0x004fea0003900000 */
[----:B------:R-:W2:Y:S02]  /*a9e0*/  @!P0 SYNCS.PHASECHK.TRANS64 P0, [R16+URZ+0x2a800], R3 ;  /* 0x02a80003100085a7 */ /* 0x000ea4000800007f */
[----:B--2---:R-:W-:Y:S05]  /*a9f0*/  @!P0 BRA `(.L_x_5302) ;  /* 0xfffffffc00f08947 */ /* 0x004fea000383ffff */
.L_x_5301:
[----:B------:R-:W-:Y:S05]  /*aa00*/  BSYNC B0 ;  /* 0x0000000000007941 */ /* 0x000fea0003800000 */
.L_x_5300:
[----:B------:R-:W-:Y:S05]  /*aa10*/  BRA `(.L_x_5303) ;  /* 0x0000006c00e07947 */ /* 0x000fea0003800000 */
.L_x_5299:
[----:B------:R-:W-:Y:S01]  /*aa20*/  ULOP3.LUT UP0, URZ, UR39, 0x1bf, URZ, 0xc0, !UPT ;  /* 0x000001bf273f7892 */ /* 0x000fe2000f80c03f */
[----:B-----5:R-:W-:Y:S01]  /*aa30*/  SHF.R.S32.HI R0, RZ, 0x1f, R24 ;  /* 0x0000001fff007819 */ /* 0x020fe20000011418 */
[----:B------:R-:W-:Y:S01]  /*aa40*/  ULDC.64 UR4, c[0x0][0x3f8] ;  /* 0x0000fe0000047ab9 */ /* 0x000fe20000000a00 */
[----:B------:R-:W-:Y:S01]  /*aa50*/  ULDC.64 UR6, c[0x0][0x408] ;  /* 0x0001020000067ab9 */ /* 0x000fe20000000a00 */
[----:B------:R-:W-:Y:S02]  /*aa60*/  IMAD.WIDE.U32 R26, R24, UR4, RZ ;  /* 0x00000004181a7c25 */ /* 0x000fe4000f8e00ff */
[----:B------:R-:W-:Y:S02]  /*aa70*/  PLOP3.LUT P0, PT, PT, PT, UP0, 0x80, 0x0 ;  /* 0x000000000000781c */ /* 0x000fe40003f0f008 */
[C---:B------:R-:W-:Y:S02]  /*aa80*/  IMAD R3, R0.reuse, UR4, RZ ;  /* 0x0000000400037c24 */ /* 0x040fe4000f8e02ff */
[----:B------:R-:W-:-:S02]  /*aa90*/  IMAD R5, R0, UR6, RZ ;  /* 0x0000000600057c24 */ /* 0x000fc4000f8e02ff */
        /* <DEDUP_REMOVED lines=22> */
.L_x_5304:
[----:B------:R-:W-:Y:S01]  /*ac00*/  ULDC.U8 UR4, c[0x0][0x410] ;  /* 0x0001040000047ab9 */ /* 0x000fe20000000000 */
[----:B------:R-:W-:Y:S01]  /*ac10*/  BSSY B0, `(.L_x_5305) ;  /* 0x00006d0000007945 */ /* 0x000fe20003800000 */
[----:B------:R-:W-:Y:S01]  /*ac20*/  ISETP.NE.AND P0, PT, RZ, UR4, PT ;  /* 0x00000004ff007c0c */ /* 0x000fe2000bf05270 */
[----:B------:R-:W-:-:S12]  /*ac30*/  IMAD.IADD R10, R211, 0x1, R212 ;  /* 0x00000001d30a7824 */ /* 0x000fd800078e02d4 */
[----:B------:R-:W-:Y:S05]  /*ac40*/  @!P0 BRA `(.L_x_5306) ;  /* 0x0000003400a08947 */ /* 0x000fea0003800000 */
[----:B------:R-:W0:Y:S01]  /*ac50*/  LDC R21, c[0x0][0x448] ;  /* 0x00011200ff157b82 */ /* 0x000e220000000800 */
[----:B------:R-:W-:Y:S01]  /*ac60*/  IMAD.MOV.U32 R11, RZ, RZ, R10 ;  /* 0x000000ffff0b7224 */ /* 0x000fe200078e000a */
[----:B------:R-:W-:Y:S01]  /*ac70*/  ULDC.64 UR4, c[0x0][0x3f8] ;  /* 0x0000fe0000047ab9 */ /* 0x000fe20000000a00 */
[----:B------:R-:W-:Y:S01]  /*ac80*/  IMAD.MOV.U32 R8, RZ, RZ, R24 ;  /* 0x000000ffff087224 */ /* 0x000fe200078e0018 */
[----:B------:R-:W-:Y:S01]  /*ac90*/  ULDC.64 UR6, c[0x0][0x408] ;  /* 0x0001020000067ab9 */ /* 0x000fe20000000a00 */
[----:B------:R-:W-:Y:S01]  /*aca0*/  IMAD.MOV.U32 R9, RZ, RZ, R31 ;  /* 0x000000ffff097224 */ /* 0x000fe200078e001f */
[----:B------:R-:W-:Y:S01]  /*acb0*/  ULDC.64 UR8, c[0x0][0x400] ;  /* 0x0001000000087ab9 */ /* 0x000fe20000000a00 */
[----:B------:R-:W-:Y:S02]  /*acc0*/  IMAD.MOV.U32 R6, RZ, RZ, R26 ;  /* 0x000000ffff067224 */ /* 0x000fe400078e001a */
[----:B------:R-:W-:Y:S01]  /*acd0*/  IMAD.MOV.U32 R7, RZ, RZ, R29 ;  /* 0x000000ffff077224 */ /* 0x000fe200078e001d */
[----:B0-----:R-:W-:-:S13]  /*ace0*/  ISETP.NE.AND P0, PT, R21, 0x1, PT ;  /* 0x000000011500780c */ /* 0x001fda0003f05270 */
[----:B------:R-:W0:Y:S08]  /*acf0*/  @P0 LDC R3, c[0x0][0x44c] ;  /* 0x00011300ff030b82 */ /* 0x000e300000000800 */
[----:B------:R-:W1:Y:S01]  /*ad00*/  @P0 LDC R5, c[0x0][0x450] ;  /* 0x00011400ff050b82 */ /* 0x000e620000000800 */
[----:B0-----:R-:W-:-:S05]  /*ad10*/  @P0 IMAD.HI.U32 R0, R10, R3, RZ ;  /* 0x000000030a000227 */ /* 0x001fca00078e00ff */
[----:B-1----:R-:W-:-:S04]  /*ad20*/  @P0 SHF.R.U32.HI R11, RZ, R5, R0 ;  /* 0x00000005ff0b0219 */ /* 0x002fc80000011600 */
[----:B------:R-:W-:Y:S01]  /*ad30*/  SHF.R.S32.HI R0, RZ, 0x1f, R11 ;  /* 0x0000001fff007819 */ /* 0x000fe2000001140b */
[----:B------:R-:W-:-:S04]  /*ad40*/  IMAD.WIDE.U32 R8, R11, UR6, R8 ;  /* 0x000000060b087c25 */ /* 0x000fc8000f8e0008 */
[----:B------:R-:W-:Y:S01]  /*ad50*/  IMAD R4, R0, UR4, RZ ;  /* 0x0000000400047c24 */ /* 0x000fe2000f8e02ff */
[----:B------:R-:W-:Y:S01]  /*ad60*/  IADD3 R5, P1, R8, UR8, RZ ;  /* 0x0000000808057c10 */ /* 0x000fe2000ff3e0ff */
[----:B------:R-:W-:-:S04]  /*ad70*/  IMAD.WIDE.U32 R6, R11, UR4, R6 ;  /* 0x000000040b067c25 */ /* 0x000fc8000f8e0006 */
[----:B------:R-:W-:Y:S02]  /*ad80*/  IMAD R0, R0, UR6, RZ ;  /* 0x0000000600007c24 */ /* 0x000fe4000f8e02ff */
        /* <DEDUP_REMOVED lines=9> */
[----:B------:R-:W2:Y:S04]  /*ae20*/  SHFL.IDX PT, R3, R3, RZ, 0x1e1f ;  /* 0x001e1fff03037589 */ /* 0x000ea800000e0000 */
[----:B------:R-:W3:Y:S04]  /*ae30*/  SHFL.IDX PT, R4, R4, RZ, 0x1e1f ;  /* 0x001e1fff04047589 */ /* 0x000ee800000e0000 */
[----:B------:R0:W4:Y:S02]  /*ae40*/  SHFL.IDX PT, R14, R5, RZ, 0x1e1f ;  /* 0x001e1fff050e7589 */ /* 0x00012400000e0000 */
.L_x_5620:
[----:B0-----:R-:W-:Y:S01]  /*ae50*/  IMAD R5, R202, R21, RZ ;  /* 0x00000015ca057224 */ /* 0x001fe200078e02ff */
[----:B------:R-:W-:Y:S01]  /*ae60*/  BSSY B1, `(.L_x_5308) ;  /* 0x000004c000017945 */ /* 0x000fe20003800000 */
[----:B------:R-:W-:Y:S02]  /*ae70*/  CS2R R8, SRZ ;  /* 0x0000000000087805 */ /* 0x000fe4000001ff00 */
[----:B------:R-:W-:Y:S02]  /*ae80*/  CS2R R12, SRZ ;  /* 0x00000000000c7805 */ /* 0x000fe4000001ff00 */
[----:B------:R-:W-:Y:S02]  /*ae90*/  CS2R R24, SRZ ;  /* 0x0000000000187805 */ /* 0x000fe4000001ff00 */
        /* <DEDUP_REMOVED lines=11> */
[----:B------:R-:W3:Y:S01]  /*af50*/  LDL R43, [R1+0x40] ;  /* 0x00004000012b7983 */ /* 0x000ee20000100800 */
[----:B------:R-:W-:-:S03]  /*af60*/  ULDC UR4, c[0x0][0x3f4] ;  /* 0x0000fd0000047ab9 */ /* 0x000fc60000000800 */
[----:B------:R-:W3:Y:S04]  /*af70*/  LDL R42, [R1+0x3c] ;  /* 0x00003c00012a7983 */ /* 0x000ee80000100800 */
[----:B------:R-:W3:Y:S04]  /*af80*/  LDL R15, [R1+0x38] ;  /* 0x00003800010f7983 */ /* 0x000ee80000100800 */
[----:B------:R-:W3:Y:S04]  /*af90*/  LDL R50, [R1+0x34] ;  /* 0x0000340001327983 */ /* 0x000ee80000100800 */
[----:B------:R-:W3:Y:S01]  /*afa0*/  LDL R45, [R1+0x30] ;  /* 0x00003000012d7983 */ /* 0x000ee20000100800 */
[----:B------:R-:W-:-:S02]  /*afb0*/  ISETP.GE.AND P5, PT, R206, UR4, PT ;  /* 0x00000004ce007c0c */ /* 0x000fc4000bfa6270 */
[----:B------:R-:W-:Y:S02]  /*afc0*/  CS2R R38, SRZ ;  /* 0x0000000000267805 */ /* 0x000fe4000001ff00 */
[----:B------:R-:W-:Y:S02]  /*afd0*/  ISETP.GE.AND P2, PT, R223, UR4, PT ;  /* 0x00000004df007c0c */ /* 0x000fe4000bf46270 */
[----:B------:R-:W-:Y:S02]  /*afe0*/  CS2R R36, SRZ ;  /* 0x0000000000247805 */ /* 0x000fe4000001ff00 */
[----:B------:R-:W-:Y:S02]  /*aff0*/  ISETP.GE.AND P3, PT, R222, UR4, PT ;  /* 0x00000004de007c0c */ /* 0x000fe4000bf66270 */
[----:B------:R-:W-:-:S03]  /*b000*/  CS2R R32, SRZ ;  /* 0x0000000000207805 */ /* 0x000fc6000001ff00 */
[----:B------:R-:W-:Y:S02]  /*b010*/  @!P5 SHF.R.S32.HI R9, RZ, 0x1f, R206 ;  /* 0x0000001fff09d819 */ /* 0x000fe400000114ce */
[CC--:B--2---:R-:W-:Y:S02]  /*b020*/  @!P5 IADD3 R6, P0, R206.reuse, R3.reuse, RZ ;  /* 0x00000003ce06d210 */ /* 0x0c4fe40007f1e0ff */
[----:B----4-:R-:W-:Y:S02]  /*b030*/  @!P5 IADD3 R8, P1, R206, R14, RZ ;  /* 0x0000000ece08d210 */ /* 0x010fe40007f3e0ff */
[----:B------:R-:W-:Y:S01]  /*b040*/  @!P2 IADD3 R10, P4, R223, R3, RZ ;  /* 0x00000003df0aa210 */ /* 0x000fe20007f9e0ff */
[--C-:B-1----:R-:W-:Y:S02]  /*b050*/  @!P5 IMAD.X R7, R0, 0x1, R9.reuse, P0 ;  /* 0x000000010007d824 */ /* 0x102fe400000e0609 */
[----:B---3--:R-:W-:Y:S01]  /*b060*/  @!P5 IMAD.X R9, R4, 0x1, R9, P1 ;  /* 0x000000010409d824 */ /* 0x008fe200008e0609 */
[----:B------:R-:W-:-:S02]  /*b070*/  ISETP.GE.AND P1, PT, R225, UR4, PT ;  /* 0x00000004e1007c0c */ /* 0x000fc4000bf26270 */
[----:B------:R-:W5:Y:S01]  /*b080*/  @!P5 LD.E.64 R38, desc[UR42][R6.64] ;  /* 0x0000002a0626d980 */ /* 0x000f62000c101b00 */
[----:B------:R-:W-:-:S03]  /*b090*/  @!P2 IADD3 R12, P0, R223, R14, RZ ;  /* 0x0000000edf0ca210 */ /* 0x000fc60007f1e0ff */
[----:B------:R0:W5:Y:S01]  /*b0a0*/  @!P5 LD.E.64 R36, desc[UR42][R8.64] ;  /* 0x0000002a0824d980 */ /* 0x000162000c101b00 */
[----:B------:R-:W-:Y:S02]  /*b0b0*/  @!P3 IADD3 R40, P5, R222, R14, RZ ;  /* 0x0000000ede28b210 */ /* 0x000fe40007fbe0ff */
[----:B------:R-:W-:Y:S02]  /*b0c0*/  CS2R R34, SRZ ;  /* 0x0000000000227805 */ /* 0x000fe4000001ff00 */
[----:B------:R-:W-:Y:S02]  /*b0d0*/  CS2R R28, SRZ ;  /* 0x00000000001c7805 */ /* 0x000fe4000001ff00 */
[----:B------:R-:W-:Y:S02]  /*b0e0*/  CS2R R30, SRZ ;  /* 0x00000000001e7805 */ /* 0x000fe4000001ff00 */
[----:B------:R-:W-:Y:S02]  /*b0f0*/  CS2R R24, SRZ ;  /* 0x0000000000187805 */ /* 0x000fe4000001ff00 */
[----:B------:R-:W-:-:S02]  /*b100*/  CS2R R26, SRZ ;  /* 0x00000000001a7805 */ /* 0x000fc4000001ff00 */
[----:B0-----:R-:W-:Y:S01]  /*b110*/  CS2R R8, SRZ ;  /* 0x0000000000087805 */ /* 0x001fe2000001ff00 */
[--C-:B------:R-:W-:Y:S01]  /*b120*/  @!P2 IMAD.X R11, R0, 0x1, R43.reuse, P4 ;  /* 0x00000001000ba824 */ /* 0x100fe200020e062b */
[----:B------:R-:W-:Y:S01]  /*b130*/  @!P3 IADD3 R20, P4, R222, R3, RZ ;  /* 0x00000003de14b210 */ /* 0x000fe20007f9e0ff */
[C---:B------:R-:W-:Y:S02]  /*b140*/  @!P2 IMAD.X R13, R4.reuse, 0x1, R43, P0 ;  /* 0x00000001040da824 */ /* 0x040fe400000e062b */
[--C-:B------:R-:W-:Y:S01]  /*b150*/  @!P3 IMAD.X R41, R4, 0x1, R42.reuse, P5 ;  /* 0x000000010429b824 */ /* 0x100fe200028e062a */
[----:B------:R-:W5:Y:S01]  /*b160*/  @!P2 LD.E.64 R32, desc[UR42][R10.64] ;  /* 0x0000002a0a20a980 */ /* 0x000f62000c101b00 */
[----:B------:R-:W-:Y:S01]  /*b170*/  @!P3 IMAD.X R21, R0, 0x1, R42, P4 ;  /* 0x000000010015b824 */ /* 0x000fe200020e062a */
[----:B------:R-:W-:Y:S02]  /*b180*/  ISETP.GE.AND P0, PT, R224, UR4, PT ;  /* 0x00000004e0007c0c */ /* 0x000fe4000bf06270 */
[----:B------:R-:W5:Y:S01]  /*b190*/  @!P2 LD.E.64 R34, desc[UR42][R12.64] ;  /* 0x0000002a0c22a980 */ /* 0x000f62000c101b00 */
[----:B------:R-:W-:-:S02]  /*b1a0*/  ISETP.GE.AND P2, PT, R226, UR4, PT ;  /* 0x00000004e2007c0c */ /* 0x000fc4000bf46270 */
[C---:B------:R-:W-:Y:S01]  /*b1b0*/  @!P1 IADD3 R42, P4, R225.reuse, R14, RZ ;  /* 0x0000000ee12a9210 */ /* 0x040fe20007f9e0ff */
[----:B------:R-:W5:Y:S04]  /*b1c0*/  @!P3 LD.E.64 R28, desc[UR42][R20.64] ;  /* 0x0000002a141cb980 */ /* 0x000f68000c101b00 */
[----:B------:R0:W5:Y:S01]  /*b1d0*/  @!P3 LD.E.64 R30, desc[UR42][R40.64] ;  /* 0x0000002a281eb980 */ /* 0x000162000c101b00 */
[----:B------:R-:W-:Y:S01]  /*b1e0*/  @!P1 IADD3 R6, P3, R225, R3, RZ ;  /* 0x00000003e1069210 */ /* 0x000fe20007f7e0ff */
[----:B------:R-:W-:-:S04]  /*b1f0*/  @!P1 IMAD.X R43, R4, 0x1, R15, P4 ;  /* 0x00000001042b9824 */ /* 0x000fc800020e060f */
[----:B------:R-:W-:Y:S01]  /*b200*/  @!P1 IMAD.X R7, R0, 0x1, R15, P3 ;  /* 0x0000000100079824 */ /* 0x000fe200018e060f */
[----:B------:R1:W5:Y:S01]  /*b210*/  @!P1 LD.E.64 R26, desc[UR42][R42.64] ;  /* 0x0000002a2a1a9980 */ /* 0x000362000c101b00 */
[----:B------:R-:W-:-:S03]  /*b220*/  @!P0 IADD3 R46, P5, R224, R3, RZ ;  /* 0x00000003e02e8210 */ /* 0x000fc60007fbe0ff */
[----:B------:R1:W5:Y:S01]  /*b230*/  @!P1 LD.E.64 R24, desc[UR42][R6.64] ;  /* 0x0000002a06189980 */ /* 0x000362000c101b00 */
[-C--:B0-----:R-:W-:Y:S02]  /*b240*/  @!P0 IADD3 R40, P1, R224, R14.reuse, RZ ;  /* 0x0000000ee0288210 */ /* 0x081fe40007f3e0ff */
[C---:B------:R-:W-:Y:S02]  /*b250*/  @!P2 IADD3 R48, P3, R226.reuse, R3, RZ ;  /* 0x00000003e230a210 */ /* 0x040fe40007f7e0ff */
[----:B------:R-:W-:Y:S02]  /*b260*/  @!P2 IADD3 R14, P4, R226, R14, RZ ;  /* 0x0000000ee20ea210 */ /* 0x000fe40007f9e0ff */
[----:B------:R-:W-:Y:S02]  /*b270*/  CS2R R12, SRZ ;  /* 0x00000000000c7805 */ /* 0x000fe4000001ff00 */
[----:B------:R-:W-:Y:S02]  /*b280*/  CS2R R20, SRZ ;  /* 0x0000000000147805 */ /* 0x000fe4000001ff00 */
[----:B------:R-:W-:Y:S01]  /*b290*/  CS2R R10, SRZ ;  /* 0x00000000000a7805 */ /* 0x000fe2000001ff00 */
[----:B------:R-:W-:-:S02]  /*b2a0*/  @!P0 IMAD.X R47, R0, 0x1, R50, P5 ;  /* 0x00000001002f8824 */ /* 0x000fc400028e0632 */
[----:B------:R-:W-:Y:S02]  /*b2b0*/  @!P0 IMAD.X R41, R4, 0x1, R50, P1 ;  /* 0x0000000104298824 */ /* 0x000fe400008e0632 */
[--C-:B------:R-:W-:Y:S01]  /*b2c0*/  @!P2 IMAD.X R49, R0, 0x1, R45.reuse, P3 ;  /* 0x000000010031a824 */ /* 0x100fe200018e062d */
[----:B------:R1:W5:Y:S01]  /*b2d0*/  @!P0 LD.E.64 R12, desc[UR42][R46.64] ;  /* 0x0000002a2e0c8980 */ /* 0x000362000c101b00 */
[----:B------:R-:W-:-:S03]  /*b2e0*/  @!P2 IMAD.X R15, R4, 0x1, R45, P4 ;  /* 0x00000001040fa824 */ /* 0x000fc600020e062d */
[----:B------:R1:W5:Y:S04]  /*b2f0*/  @!P0 LD.E.64 R20, desc[UR42][R40.64] ;  /* 0x0000002a28148980 */ /* 0x000368000c101b00 */
[----:B------:R1:W5:Y:S04]  /*b300*/  @!P2 LD.E.64 R8, desc[UR42][R48.64] ;  /* 0x0000002a3008a980 */ /* 0x000368000c101b00 */
[----:B------:R1:W5:Y:S02]  /*b310*/  @!P2 LD.E.64 R10, desc[UR42][R14.64] ;  /* 0x0000002a0e0aa980 */ /* 0x000364000c101b00 */
.L_x_5309:
[----:B------:R-:W-:Y:S05]  /*b320*/  BSYNC B1 ;  /* 0x0000000000017941 */ /* 0x000fea0003800000 */
.L_x_5308:
[----:B------:R-:W-:Y:S01]  /*b330*/  ULEA.HI UR4, UR37, UR37, URZ, 0x1 ;  /* 0x0000002525047291 */ /* 0x000fe2000f8f083f */
[----:B-1----:R-:W-:Y:S01]  /*b340*/  VIADDMNMX R0, R5, -R212, 0x80, PT ;  /* 0x0000008005007446 */ /* 0x002fe200038009d4 */
[----:B------:R-:W-:Y:S02]  /*b350*/  BSSY B1, `(.L_x_5310) ;  /* 0x0000008000017945 */ /* 0x000fe40003800000 */
[----:B------:R-:W-:Y:S01]  /*b360*/  ULOP3.LUT UR4, UR4, 0xfffffffe, URZ, 0xc0, !UPT ;  /* 0xfffffffe04047892 */ /* 0x000fe2000f8ec03f */
[----:B------:R-:W-:-:S03]  /*b370*/  ISETP.GE.AND P1, PT, R211, R0, PT ;  /* 0x00000000d300720c */ /* 0x000fc60003f26270 */
[----:B------:R-:W-:-:S06]  /*b380*/  UIADD3 UR4, UR37, -UR4, URZ ;  /* 0x8000000425047290 */ /* 0x000fcc000fffe03f */
[----:B--2---:R-:W-:-:S05]  /*b390*/  IMAD.U32 R3, RZ, RZ, UR4 ;  /* 0x00000004ff037e24 */ /* 0x004fca000f8e00ff */
[----:B------:R-:W-:-:S04]  /*b3a0*/  SHF.L.U32 R3, R3, 0x1f, RZ ;  /* 0x0000001f03037819 */ /* 0x000fc800000006ff */
[----:B------:R-:W0:Y:S02]  /*b3b0*/  SYNCS.PHASECHK.TRANS64.TRYWAIT P0, [R16+URZ+0x2a800], R3 ;  /* 0x02a80003100075a7 */ /* 0x000e24000800017f */
[----:B0-----:R-:W-:Y:S05]  /*b3c0*/  @!P0 BRA `(.L_x_5311) ;  /* 0x000001ec00c48947 */ /* 0x001fea0003800000 */
.L_x_5621:
[----:B------:R-:W-:Y:S05]  /*b3d0*/  BSYNC B1 ;  /* 0x0000000000017941 */ /* 0x000fea0003800000 */
.L_x_5310:
[----:B------:R-:W-:Y:S05]  /*b3e0*/  @P1 BRA `(.L_x_5312) ;  /* 0x0000006400481947 */ /* 0x000fea0003800000 */
[----:B------:R-:W0:Y:S01]  /*b3f0*/  LDL R0, [R1+0x4] ;  /* 0x0000040001007983 */ /* 0x000e220000100800 */
[----:B------:R-:W1:Y:S03]  /*b400*/  LDC R5, c[0x0][0x3f4] ;  /* 0x0000fd00ff057b82 */ /* 0x000e660000000800 */
[----:B---3--:R-:W2:Y:S01]  /*b410*/  LDL R4, [R1+0x8] ;  /* 0x0000080001047983 */ /* 0x008ea20000100800 */
[----:B------:R-:W-:Y:S01]  /*b420*/  BSSY B1, `(.L_x_5313) ;  /* 0x0000081000017945 */ /* 0x000fe20003800000 */
[-C--:B-1----:R-:W-:Y:S02]  /*b430*/  ISETP.GE.AND P6, PT, R206, R5.reuse, PT ;  /* 0x00000005ce00720c */ /* 0x082fe40003fc6270 */
[-C--:B------:R-:W-:Y:S02]  /*b440*/  ISETP.GE.AND P0, PT, R223, R5.reuse, PT ;  /* 0x00000005df00720c */ /* 0x080fe40003f06270 */
[----:B------:R-:W-:-:S02]  /*b450*/  ISETP.GE.AND P1, PT, R222, R5, PT ;  /* 0x00000005de00720c */ /* 0x000fc40003f26270 */
[-C--:B------:R-:W-:Y:S02]  /*b460*/  ISETP.GE.AND P2, PT, R225, R5.reuse, PT ;  /* 0x00000005e100720c */ /* 0x080fe40003f46270 */
[-C--:B------:R-:W-:Y:S02]  /*b470*/  ISETP.GE.AND P3, PT, R224, R5.reuse, PT ;  /* 0x00000005e000720c */ /* 0x080fe40003f66270 */
[----:B------:R-:W-:Y:S01]  /*b480*/  ISETP.GE.AND P4, PT, R226, R5, PT ;  /* 0x00000005e200720c */ /* 0x000fe20003f86270 */
[----:B0-----:R-:W-:-:S04]  /*b490*/  IMAD.IADD R3, R16, 0x1, R0 ;  /* 0x0000000110037824 */ /* 0x001fc800078e0200 */
[----:B------:R-:W-:Y:S01]  /*b4a0*/  VIADD R0, R3, 0x20 ;  /* 0x0000002003007836 */ /* 0x000fe20000000000 */
[----:B--2---:R-:W-:Y:S01]  /*b4b0*/  LOP3.LUT P5, RZ, R4, 0x2, RZ, 0xc0, !PT ;  /* 0x0000000204ff7812 */ /* 0x004fe200078ac0ff */
        /* <DEDUP_REMOVED lines=17> */
[----:B----4-:R-:W-:-:S02]  /*b5d0*/  LOP3.LUT R14, R38, 0xff, RZ, 0xc0, !PT ;  /* 0x000000ff260e7812 */ /* 0x010fc400078ec0ff */
        /* <DEDUP_REMOVED lines=17> */
[--C-:B------:R-:W-:Y:S01]  /*b6f0*/  HADD2.F32 R42, -RZ, R39.reuse.H1_H1 ;  /* 0x30000027ff2a7230 */ /* 0x100fe20000004100 */
[----:B------:R-:W-:Y:S01]  /*b700*/  F2FP.F16.E4M3.UNPACK_B R36, R6 ;  /* 0x00000006ff24723e */ /* 0x000fe200020006ff */
[----:B------:R-:W-:Y:S01]  /*b710*/  HADD2.F32 R46, -RZ, R46.H0_H0 ;  /* 0x2000002eff2e7230 */ /* 0x000fe20000004100 */
[----:B------:R-:W-:Y:S01]  /*b720*/  LOP3.LUT R40, R15, 0xff000000, R38, 0xf8, !PT ;  /* 0xff0000000f287812 */ /* 0x000fe200078ef826 */
[C---:B------:R-:W-:Y:S01]  /*b730*/  FMUL.FTZ R48, R14.reuse, R47 ;  /* 0x0000002f0e307220 */ /* 0x040fe20000410000 */
[----:B------:R-:W-:Y:S01]  /*b740*/  FMUL.FTZ R52, R14, R42 ;  /* 0x0000002a0e347220 */ /* 0x000fe20000410000 */
[-C--:B------:R-:W-:Y:S01]  /*b750*/  F2FP.F16.E4M3.UNPACK_B R14, R5.reuse ;  /* 0x00000005ff0e723e */ /* 0x080fe200020006ff */
[----:B------:R-:W-:Y:S01]  /*b760*/  HADD2.F32 R39, -RZ, R39.H0_H0 ;  /* 0x20000027ff277230 */ /* 0x000fe20000004100 */
[----:B------:R-:W-:Y:S01]  /*b770*/  F2FP.F16.E4M3.UNPACK_B R15, R5.H1 ;  /* 0x00000005ff0f723e */ /* 0x000fe200030006ff */
[----:B------:R-:W-:-:S02]  /*b780*/  HADD2.F32 R5, -RZ, R36.H1_H1 ;  /* 0x30000024ff057230 */ /* 0x000fc40000004100 */
[C---:B------:R-:W-:Y:S01]  /*b790*/  FFMA.FTZ R50, R37.reuse, R42, -R48 ;  /* 0x0000002a25327223 */ /* 0x040fe20000010830 */
[----:B------:R-:W-:Y:S01]  /*b7a0*/  FFMA.FTZ R51, R37, R47, R52 ;  /* 0x0000002f25337223 */ /* 0x000fe20000010034 */
[----:B------:R-:W-:Y:S01]  /*b7b0*/  HADD2.F32 R36, -RZ, R36.H0_H0 ;  /* 0x20000024ff247230 */ /* 0x000fe20000004100 */
[----:B------:R-:W-:Y:S01]  /*b7c0*/  F2FP.F16.E4M3.UNPACK_B R38, R7 ;  /* 0x00000007ff26723e */ /* 0x000fe200020006ff */
[C---:B------:R-:W-:Y:S01]  /*b7d0*/  FMUL.FTZ R37, R5.reuse, R46 ;  /* 0x0000002e05257220 */ /* 0x040fe20000410000 */
[----:B------:R-:W-:Y:S01]  /*b7e0*/  F2FP.F16.E4M3.UNPACK_B R45, R45.H1 ;  /* 0x0000002dff2d723e */ /* 0x000fe200030006ff */
[----:B------:R-:W-:Y:S01]  /*b7f0*/  FMUL.FTZ R49, R5, R39 ;  /* 0x0000002705317220 */ /* 0x000fe20000410000 */
[----:B------:R-:W-:Y:S01]  /*b800*/  F2FP.F16.E4M3.UNPACK_B R41, R41.H1 ;  /* 0x00000029ff29723e */ /* 0x000fe200030006ff */
[----:B------:R-:W-:Y:S01]  /*b810*/  FFMA.FTZ R47, R36, R39, -R37 ;  /* 0x00000027242f7223 */ /* 0x000fe20000010825 */
[----:B------:R-:W-:Y:S01]  /*b820*/  F2FP.F16.E4M3.UNPACK_B R7, R7.H1 ;  /* 0x00000007ff07723e */ /* 0x000fe200030006ff */
        /* <DEDUP_REMOVED lines=64> */
.L_x_5314:
[----:B------:R-:W-:Y:S05]  /*bc30*/  BSYNC B1 ;  /* 0x0000000000017941 */ /* 0x000fea0003800000 */
.L_x_5313:
[----:B------:R-:W-:Y:S01]  /*bc40*/  BSSY B1, `(.L_x_5315) ;  /* 0x000007d000017945 */ /* 0x000fe20003800000 */
[----:B------:R-:W-:-:S03]  /*bc50*/  @P5 VIADD R0, R3, 0xffffffe0 ;  /* 0xffffffe003005836 */ /* 0x000fc60000000000 */
        /* <DEDUP_REMOVED lines=8> */
[----:B----4-:R-:W-:Y:S02]  /*bce0*/  SHF.R.U32.HI R14, RZ, 0x8, R32 ;  /* 0x00000008ff0e7819 */ /* 0x010fe40000011620 */
        /* <DEDUP_REMOVED lines=114> */
.L_x_5316:
[----:B------:R-:W-:Y:S05]  /*c410*/  BSYNC B1 ;  /* 0x0000000000017941 */ /* 0x000fea0003800000 */
.L_x_5315:
        /* <DEDUP_REMOVED lines=120> */
.L_x_5318:
[----:B------:R-:W-:Y:S05]  /*cba0*/  BSYNC B1 ;  /* 0x0000000000017941 */ /* 0x000fea0003800000 */
.L_x_5317:
        /* <DEDUP_REMOVED lines=124> */
.L_x_5320:
[----:B------:R-:W-:Y:S05]  /*d370*/  BSYNC B1 ;  /* 0x0000000000017941 */ /* 0x000fea0003800000 */
.L_x_5319:
        /* <DEDUP_REMOVED lines=120> */
.L_x_5322:
[----:B------:R-:W-:Y:S05]  /*db00*/  BSYNC B1 ;  /* 0x0000000000017941 */ /* 0x000fea0003800000 */
.L_x_5321:
[----:B------:R-:W-:Y:S05]  /*db10*/  @P4 BRA `(.L_x_5312) ;  /* 0x0000003c007c4947 */ /* 0x000fea0003800000 */
[----:B0123--:R-:W0:Y:S01]  /*db20*/  LDS.128 R4, [R0+0x1c400] ;  /* 0x01c4000000047984 */ /* 0x00fe220000000c00 */
[----:B-----5:R-:W-:Y:S02]  /*db30*/  SHF.R.U32.HI R13, RZ, 0x8, R9 ;  /* 0x00000008ff0d7819 */ /* 0x020fe40000011609 */
[----:B------:R-:W-:Y:S02]  /*db40*/  SHF.R.U32.HI R24, RZ, 0x8, R11 ;  /* 0x00000008ff187819 */ /* 0x000fe4000001160b */
[----:B------:R-:W-:Y:S02]  /*db50*/  SHF.R.U32.HI R15, RZ, 0x8, R10 ;  /* 0x00000008ff0f7819 */ /* 0x000fe4000001160a */
[----:B----4-:R-:W-:Y:S02]  /*db60*/  LOP3.LUT R14, R9, 0xff, RZ, 0xc0, !PT ;  /* 0x000000ff090e7812 */ /* 0x010fe400078ec0ff */
        /* <DEDUP_REMOVED lines=12> */
[----:B------:R-:W-:Y:S02]  /*dc30*/  LOP3.LUT R24, R24, 0xff, RZ, 0xc0, !PT ;  /* 0x000000ff18187812 */ /* 0x000fe400078ec0ff */
[----:B------:R-:W-:-:S02]  /*dc40*/  LOP3.LUT R21, R10, 0xff, RZ, 0xc0, !PT ;  /* 0x000000ff0a157812 */ /* 0x000fc400078ec0ff */
[----:B------:R-:W-:Y:S02]  /*dc50*/  PRMT R12, R3, 0x7604, R12 ;  /* 0x00007604030c7816 */ /* 0x000fe4000000000c */
[----:B------:R-:W-:Y:S02]  /*dc60*/  SHF.R.U32.HI R3, RZ, 0x10, R8 ;  /* 0x00000010ff037819 */ /* 0x000fe40000011608 */
[----:B------:R-:W-:Y:S02]  /*dc70*/  SHF.R.U32.HI R13, RZ, 0x10, R10 ;  /* 0x00000010ff0d7819 */ /* 0x000fe4000001160a */
[----:B------:R-:W-:Y:S02]  /*dc80*/  PRMT R15, R14, 0x7054, R15 ;  /* 0x000070540e0f7816 */ /* 0x000fe4000000000f */
        /* <DEDUP_REMOVED lines=100> */
.L_x_5306:
[----:B------:R-:W0:Y:S01]  /*e2d0*/  LDC R9, c[0x0][0x448] ;  /* 0x00011200ff097b82 */ /* 0x000e220000000800 */
        /* <DEDUP_REMOVED lines=9> */
[----:B0-----:R-:W-:-:S04]  /*e370*/  @P0 IMAD.HI.U32 R0, R10, R3, RZ ;  /* 0x000000030a000227 */ /* 0x001fc800078e00ff */
[----:B------:R-:W-:Y:S01]  /*e380*/  IMAD.MOV.U32 R3, RZ, RZ, R10 ;  /* 0x000000ffff037224 */ /* 0x000fe200078e000a */
[----:B-1----:R-:W-:Y:S01]  /*e390*/  @P0 SHF.R.U32.HI R3, RZ, R5, R0 ;  /* 0x00000005ff030219 */ /* 0x002fe20000011600 */
[----:B------:R-:W-:-:S03]  /*e3a0*/  IMAD.MOV.U32 R5, RZ, RZ, R29 ;  /* 0x000000ffff057224 */ /* 0x000fc600078e001d */
        /* <DEDUP_REMOVED lines=17> */
[----:B0-----:R-:W4:Y:S02]  /*e4c0*/  SHFL.IDX PT, R39, R39, RZ, 0x1e1f ;  /* 0x001e1fff27277589 */ /* 0x001f2400000e0000 */
.L_x_5627:
[----:B------:R-:W-:Y:S01]  /*e4d0*/  IMAD R45, R202, R9, RZ ;  /* 0x00000009ca2d7224 */ /* 0x000fe200078e02ff */
        /* <DEDUP_REMOVED lines=15> */
[C---:B------:R-:W-:Y:S01]  /*e5d0*/  VIADD R0, R18.reuse, 0x20 ;  /* 0x0000002012007836 */ /* 0x040fe20000000000 */
[----:B------:R-:W-:Y:S01]  /*e5e0*/  ULDC UR4, c[0x0][0x3f4] ;  /* 0x0000fd0000047ab9 */ /* 0x000fe20000000800 */
[C---:B------:R-:W-:Y:S01]  /*e5f0*/  VIADD R4, R18.reuse, 0x40 ;  /* 0x0000004012047836 */ /* 0x040fe20000000000 */
[----:B------:R-:W-:Y:S02]  /*e600*/  ISETP.GE.AND P2, PT, R18, UR4, PT ;  /* 0x0000000412007c0c */ /* 0x000fe4000bf46270 */
[----:B------:R-:W-:Y:S02]  /*e610*/  CS2R R24, SRZ ;  /* 0x0000000000187805 */ /* 0x000fe4000001ff00 */
[----:B------:R-:W-:Y:S02]  /*e620*/  ISETP.GE.AND P1, PT, R0, UR4, PT ;  /* 0x0000000400007c0c */ /* 0x000fe4000bf26270 */
[----:B------:R-:W-:Y:S02]  /*e630*/  CS2R R26, SRZ ;  /* 0x00000000001a7805 */ /* 0x000fe4000001ff00 */
[----:B------:R-:W-:-:S02]  /*e640*/  ISETP.GE.AND P0, PT, R4, UR4, PT ;  /* 0x0000000404007c0c */ /* 0x000fc4000bf06270 */
[----:B------:R-:W-:Y:S02]  /*e650*/  CS2R R4, SRZ ;  /* 0x0000000000047805 */ /* 0x000fe4000001ff00 */
[----:B------:R-:W-:Y:S02]  /*e660*/  CS2R R6, SRZ ;  /* 0x0000000000067805 */ /* 0x000fe4000001ff00 */
[----:B------:R-:W-:Y:S02]  /*e670*/  CS2R R28, SRZ ;  /* 0x00000000001c7805 */ /* 0x000fe4000001ff00 */
[----:B------:R-:W-:Y:S02]  /*e680*/  CS2R R30, SRZ ;  /* 0x00000000001e7805 */ /* 0x000fe4000001ff00 */
[----:B--2---:R-:W-:Y:S01]  /*e690*/  @!P2 IADD3 R40, P3, R18, R21, RZ ;  /* 0x000000151228a210 */ /* 0x004fe20007f7e0ff */
[----:B------:R-:W-:Y:S02]  /*e6a0*/  @!P1 IMAD.SHL.U32 R46, R213, 0x10, RZ ;  /* 0x00000010d52e9824 */ /* 0x000fe400078e00ff */
[----:B------:R-:W-:-:S02]  /*e6b0*/  @!P0 IMAD.SHL.U32 R48, R214, 0x10, RZ ;  /* 0x00000010d6308824 */ /* 0x000fc400078e00ff */
[C---:B-1----:R-:W-:Y:S01]  /*e6c0*/  @!P2 IMAD.X R41, R3.reuse, 0x1, R19, P3 ;  /* 0x000000010329a824 */ /* 0x042fe200018e0613 */
[----:B------:R-:W-:Y:S02]  /*e6d0*/  @!P1 SHF.R.S32.HI R0, RZ, 0x1f, R46 ;  /* 0x0000001fff009819 */ /* 0x000fe4000001142e */
[C---:B------:R-:W-:Y:S02]  /*e6e0*/  @!P1 IADD3 R42, P5, R46.reuse, R21, RZ ;  /* 0x000000152e2a9210 */ /* 0x040fe40007fbe0ff */
[----:B----4-:R-:W-:Y:S02]  /*e6f0*/  @!P1 IADD3 R46, P4, R46, R39, RZ ;  /* 0x000000272e2e9210 */ /* 0x010fe40007f9e0ff */
[----:B------:R-:W-:Y:S02]  /*e700*/  CS2R R10, SRZ ;  /* 0x00000000000a7805 */ /* 0x000fe4000001ff00 */
[C---:B------:R-:W-:Y:S01]  /*e710*/  @!P0 IADD3 R38, P3, R48.reuse, R21, RZ ;  /* 0x0000001530268210 */ /* 0x040fe20007f7e0ff */
[----:B------:R-:W-:Y:S01]  /*e720*/  @!P1 IMAD.X R43, R3, 0x1, R0, P5 ;  /* 0x00000001032b9824 */ /* 0x000fe200028e0600 */
[----:B------:R-:W-:Y:S01]  /*e730*/  @!P0 SHF.R.S32.HI R8, RZ, 0x1f, R48 ;  /* 0x0000001fff088819 */ /* 0x000fe20000011430 */
[----:B---3--:R-:W-:Y:S01]  /*e740*/  @!P1 IMAD.X R47, R37, 0x1, R0, P4 ;  /* 0x00000001252f9824 */ /* 0x008fe200020e0600 */
[----:B------:R-:W-:-:S02]  /*e750*/  @!P0 IADD3 R48, P5, R48, R39, RZ ;  /* 0x0000002730308210 */ /* 0x000fc40007fbe0ff */
[----:B------:R-:W-:Y:S02]  /*e760*/  CS2R R32, SRZ ;  /* 0x0000000000207805 */ /* 0x000fe4000001ff00 */
[----:B------:R-:W-:Y:S01]  /*e770*/  @!P2 IADD3 R20, P4, R18, R39, RZ ;  /* 0x000000271214a210 */ /* 0x000fe20007f9e0ff */
[--C-:B------:R-:W-:Y:S01]  /*e780*/  @!P0 IMAD.X R39, R3, 0x1, R8.reuse, P3 ;  /* 0x0000000103278824 */ /* 0x100fe200018e0608 */
[----:B------:R-:W-:Y:S01]  /*e790*/  CS2R R34, SRZ ;  /* 0x0000000000227805 */ /* 0x000fe2000001ff00 */
[C---:B------:R-:W-:Y:S01]  /*e7a0*/  @!P0 IMAD.X R49, R37.reuse, 0x1, R8, P5 ;  /* 0x0000000125318824 */ /* 0x040fe200028e0608 */
[----:B------:R-:W-:Y:S02]  /*e7b0*/  CS2R R8, SRZ ;  /* 0x0000000000087805 */ /* 0x000fe4000001ff00 */
[----:B------:R-:W-:Y:S02]  /*e7c0*/  CS2R R12, SRZ ;  /* 0x00000000000c7805 */ /* 0x000fe4000001ff00 */
[----:B------:R-:W-:Y:S01]  /*e7d0*/  CS2R R14, SRZ ;  /* 0x00000000000e7805 */ /* 0x000fe2000001ff00 */
[----:B------:R-:W-:Y:S01]  /*e7e0*/  @!P2 IMAD.X R21, R37, 0x1, R19, P4 ;  /* 0x000000012515a824 */ /* 0x000fe200020e0613 */
[----:B------:R0:W5:Y:S04]  /*e7f0*/  @!P2 LD.E.128 R24, desc[UR42][R40.64] ;  /* 0x0000002a2818a980 */ /* 0x000168000c101d00 */
[----:B------:R0:W5:Y:S04]  /*e800*/  @!P2 LD.E.128 R4, desc[UR42][R20.64] ;  /* 0x0000002a1404a980 */ /* 0x000168000c101d00 */
[----:B------:R0:W5:Y:S04]  /*e810*/  @!P1 LD.E.128 R28, desc[UR42][R42.64] ;  /* 0x0000002a2a1c9980 */ /* 0x000168000c101d00 */
[----:B------:R0:W5:Y:S04]  /*e820*/  @!P1 LD.E.128 R8, desc[UR42][R46.64] ;  /* 0x0000002a2e089980 */ /* 0x000168000c101d00 */
[----:B------:R0:W5:Y:S04]  /*e830*/  @!P0 LD.E.128 R32, desc[UR42][R38.64] ;  /* 0x0000002a26208980 */ /* 0x000168000c101d00 */
[----:B------:R0:W5:Y:S02]  /*e840*/  @!P0 LD.E.128 R12, desc[UR42][R48.64] ;  /* 0x0000002a300c8980 */ /* 0x000164000c101d00 */
.L_x_5325:
[----:B------:R-:W-:Y:S05]  /*e850*/  BSYNC B1 ;  /* 0x0000000000017941 */ /* 0x000fea0003800000 */
.L_x_5324:
[----:B------:R-:W-:Y:S01]  /*e860*/  ULEA.HI UR4, UR37, UR37, URZ, 0x1 ;  /* 0x0000002525047291 */ /* 0x000fe2000f8f083f */
[----:B------:R-:W-:Y:S01]  /*e870*/  VIADDMNMX R0, R45, -R212, 0x80, PT ;  /* 0x000000802d007446 */ /* 0x000fe200038009d4 */
[----:B------:R-:W-:Y:S02]  /*e880*/  BSSY B1, `(.L_x_5326) ;  /* 0x0000008000017945 */ /* 0x000fe40003800000 */
[----:B------:R-:W-:Y:S01]  /*e890*/  ULOP3.LUT UR4, UR4, 0xfffffffe, URZ, 0xc0, !UPT ;  /* 0xfffffffe04047892 */ /* 0x000fe2000f8ec03f */
[----:B------:R-:W-:-:S03]  /*e8a0*/  ISETP.GE.AND P1, PT, R211, R0, PT ;  /* 0x00000000d300720c */ /* 0x000fc60003f26270 */
[----:B------:R-:W-:-:S06]  /*e8b0*/  UIADD3 UR4, UR37, -UR4, URZ ;  /* 0x8000000425047290 */ /* 0x000fcc000fffe03f */
[----:B-1----:R-:W-:-:S05]  /*e8c0*/  IMAD.U32 R3, RZ, RZ, UR4 ;  /* 0x00000004ff037e24 */ /* 0x002fca000f8e00ff */
[----:B------:R-:W-:-:S04]  /*e8d0*/  SHF.L.U32 R3, R3, 0x1f, RZ ;  /* 0x0000001f03037819 */ /* 0x000fc800000006ff */
[----:B------:R-:W1:Y:S02]  /*e8e0*/  SYNCS.PHASECHK.TRANS64.TRYWAIT P0, [R16+URZ+0x2a800], R3 ;  /* 0x02a80003100075a7 */ /* 0x000e64000800017f */
[----:B-1----:R-:W-:Y:S05]  /*e8f0*/  @!P0 BRA `(.L_x_5327) ;  /* 0x000001b800fc8947 */ /* 0x002fea0003800000 */
.L_x_5628:
[----:B------:R-:W-:Y:S05]  /*e900*/  BSYNC B1 ;  /* 0x0000000000017941 */ /* 0x000fea0003800000 */
.L_x_5326:
[----:B------:R-:W-:Y:S05]  /*e910*/  @P1 BRA `(.L_x_5312) ;  /* 0x0000002c00fc1947 */ /* 0x000fea0003800000 */
[----:B-1----:R-:W1:Y:S01]  /*e920*/  LDC R3, c[0x0][0x3f4] ;  /* 0x0000fd00ff037b82 */ /* 0x002e620000000800 */
[C---:B------:R-:W-:Y:S01]  /*e930*/  VIADD R0, R18.reuse, 0x20 ;  /* 0x0000002012007836 */ /* 0x040fe20000000000 */
[----:B------:R-:W-:Y:S01]  /*e940*/  BSSY B1, `(.L_x_5328) ;  /* 0x0000102000017945 */ /* 0x000fe20003800000 */
[C---:B0-----:R-:W-:Y:S01]  /*e950*/  VIADD R20, R18.reuse, 0x40 ;  /* 0x0000004012147836 */ /* 0x041fe20000000000 */
[-C--:B-1----:R-:W-:Y:S02]  /*e960*/  ISETP.GE.AND P0, PT, R18, R3.reuse, PT ;  /* 0x000000031200720c */ /* 0x082fe40003f06270 */
[-C--:B------:R-:W-:Y:S02]  /*e970*/  ISETP.GE.AND P1, PT, R0, R3.reuse, PT ;  /* 0x000000030000720c */ /* 0x080fe40003f26270 */
[----:B------:R-:W-:-:S09]  /*e980*/  ISETP.GE.AND P2, PT, R20, R3, PT ;  /* 0x000000031400720c */ /* 0x000fd20003f46270 */
[----:B------:R-:W-:Y:S05]  /*e990*/  @P0 BRA `(.L_x_5329) ;  /* 0x0000000c00f00947 */ /* 0x000fea0003800000 */
[----:B------:R-:W4:Y:S01]  /*e9a0*/  LDL R67, [R1+0x4c] ;  /* 0x00004c0001437983 */ /* 0x000f220000100800 */
[----:B--2---:R-:W0:Y:S01]  /*e9b0*/  S2R R21, SR_TID.X ;  /* 0x0000000000157919 */ /* 0x004e220000002100 */
[----:B-----5:R-:W-:Y:S02]  /*e9c0*/  SHF.R.U32.HI R0, RZ, 0x8, R24 ;  /* 0x00000008ff007819 */ /* 0x020fe40000011618 */
[----:B------:R-:W-:Y:S01]  /*e9d0*/  LOP3.LUT R20, R24, 0xff, RZ, 0xc0, !PT ;  /* 0x000000ff18147812 */ /* 0x000fe200078ec0ff */
[----:B0-----:R-:W-:-:S05]  /*e9e0*/  VIADD R21, R21, 0xffffff80 ;  /* 0xffffff8015157836 */ /* 0x001fca0000000000 */
[----:B------:R-:W-:-:S04]  /*e9f0*/  LEA.HI R40, R21, R21, RZ, 0x1 ;  /* 0x0000001515287211 */ /* 0x000fc800078f08ff */
[----:B------:R-:W-:-:S05]  /*ea00*/  LOP3.LUT R40, R40, 0xfffffffe, RZ, 0xc0, !PT ;  /* 0xfffffffe28287812 */ /* 0x000fca00078ec0ff */
[----:B------:R-:W-:Y:S01]  /*ea10*/  IMAD.IADD R40, R21, 0x1, -R40 ;  /* 0x0000000115287824 */ /* 0x000fe200078e0a28 */
[----:B------:R-:W-:-:S04]  /*ea20*/  LOP3.LUT R21, R0, 0xff, RZ, 0xc0, !PT ;  /* 0x000000ff00157812 */ /* 0x000fc800078ec0ff */
[----:B------:R-:W-:Y:S02]  /*ea30*/  LEA.HI R0, R3, R40, RZ, 0x1c ;  /* 0x0000002803007211 */ /* 0x000fe400078fe0ff */
[----:B------:R-:W-:Y:S02]  /*ea40*/  PRMT R45, R21, 0x7604, R20 ;  /* 0x00007604152d7816 */ /* 0x000fe40000000014 */
[----:B------:R-:W-:-:S04]  /*ea50*/  SHF.R.S32.HI R21, RZ, 0x1f, R0 ;  /* 0x0000001fff157819 */ /* 0x000fc80000011400 */
[----:B------:R-:W-:Y:S01]  /*ea60*/  LEA.HI R20, R21, R0, RZ, 0x2 ;  /* 0x0000000015147211 */ /* 0x000fe200078f10ff */
[----:B------:R-:W-:-:S04]  /*ea70*/  IMAD.SHL.U32 R0, R0, 0x10, RZ ;  /* 0x0000001000007824 */ /* 0x000fc800078e00ff */
[----:B------:R-:W-:Y:S01]  /*ea80*/  IMAD.SHL.U32 R20, R20, 0x800, RZ ;  /* 0x0000080014147824 */ /* 0x000fe200078e00ff */
[----:B------:R-:W-:Y:S02]  /*ea90*/  LOP3.LUT R21, R215, 0x30, R0, 0xf8, !PT ;  /* 0x00000030d7157812 */ /* 0x000fe400078ef800 */
[----:B---3--:R-:W-:Y:S02]  /*eaa0*/  SHF.R.U32.HI R37, RZ, 0x8, R25 ;  /* 0x00000008ff257819 */ /* 0x008fe40000011619 */
[----:B----4-:R-:W-:Y:S02]  /*eab0*/  SHF.R.U32.HI R39, RZ, 0x8, R26 ;  /* 0x00000008ff277819 */ /* 0x010fe4000001161a */
[----:B------:R-:W-:Y:S02]  /*eac0*/  LOP3.LUT R21, R21, R216, RZ, 0x3c, !PT ;  /* 0x000000d815157212 */ /* 0x000fe400078e3cff */
[----:B------:R-:W-:Y:S02]  /*ead0*/  LOP3.LUT R20, R20, 0xffffe000, RZ, 0xc0, !PT ;  /* 0xffffe00014147812 */ /* 0x000fe400078ec0ff */
[----:B------:R-:W-:-:S02]  /*eae0*/  LOP3.LUT R36, R25, 0xff, RZ, 0xc0, !PT ;  /* 0x000000ff19247812 */ /* 0x000fc400078ec0ff */
[----:B------:R-:W-:Y:S02]  /*eaf0*/  LOP3.LUT R38, R26, 0xff, RZ, 0xc0, !PT ;  /* 0x000000ff1a267812 */ /* 0x000fe400078ec0ff */
[----:B------:R-:W-:Y:S02]  /*eb00*/  LOP3.LUT R37, R37, 0xff, RZ, 0xc0, !PT ;  /* 0x000000ff25257812 */ /* 0x000fe400078ec0ff */
[----:B------:R-:W-:Y:S02]  /*eb10*/  LOP3.LUT R39, R39, 0xff, RZ, 0xc0, !PT ;  /* 0x000000ff27277812 */ /* 0x000fe400078ec0ff */
[----:B------:R-:W-:Y:S02]  /*eb20*/  IADD3 R21, R21, R217, R20 ;  /* 0x000000d915157210 */ /* 0x000fe40007ffe014 */
[----:B------:R-:W-:Y:S02]  /*eb30*/  PRMT R46, R37, 0x7604, R36 ;  /* 0x00007604252e7816 */ /* 0x000fe40000000024 */
[----:B------:R-:W-:Y:S01]  /*eb40*/  PRMT R47, R39, 0x7604, R38 ;  /* 0x00007604272f7816 */ /* 0x000fe20000000026 */
[----:B------:R-:W-:Y:S01]  /*eb50*/  IMAD.IADD R0, R16, 0x1, R21 ;  /* 0x0000000110007824 */ /* 0x000fe200078e0215 */
[----:B------:R-:W-:-:S02]  /*eb60*/  SHF.R.U32.HI R37, RZ, 0x8, R27 ;  /* 0x00000008ff257819 */ /* 0x000fc4000001161b */
[----:B------:R-:W-:Y:S02]  /*eb70*/  SHF.R.U32.HI R39, RZ, 0x8, R4 ;  /* 0x00000008ff277819 */ /* 0x000fe40000011604 */
[----:B------:R-:W-:Y:S02]  /*eb80*/  SHF.R.U32.HI R40, RZ, 0x8, R5 ;  /* 0x00000008ff287819 */ /* 0x000fe40000011605 */
[----:B------:R-:W-:Y:S02]  /*eb90*/  LOP3.LUT R36, R27, 0xff, RZ, 0xc0, !PT ;  /* 0x000000ff1b247812 */ /* 0x000fe400078ec0ff */
[----:B------:R-:W-:Y:S02]  /*eba0*/  LOP3.LUT R38, R4, 0xff, RZ, 0xc0, !PT ;  /* 0x000000ff04267812 */ /* 0x000fe400078ec0ff */
[----:B------:R-:W-:Y:S02]  /*ebb0*/  LOP3.LUT R37, R37, 0xff, RZ, 0xc0, !PT ;  /* 0x000000ff25257812 */ /* 0x000fe400078ec0ff */
[----:B------:R-:W-:-:S02]  /*ebc0*/  LOP3.LUT R39, R39, 0xff, RZ, 0xc0, !PT ;  /* 0x000000ff27277812 */ /* 0x000fc400078ec0ff */
[----:B------:R-:W-:Y:S02]  /*ebd0*/  LOP3.LUT R21, R40, 0xff, RZ, 0xc0, !PT ;  /* 0x000000ff28157812 */ /* 0x000fe400078ec0ff */
[----:B------:R-:W0:Y:S01]  /*ebe0*/  LDS.128 R40, [R0+0x18400] ;  /* 0x0184000000287984 */ /* 0x000e220000000c00 */
[----:B------:R-:W-:Y:S02]  /*ebf0*/  PRMT R48, R37, 0x7604, R36 ;  /* 0x0000760425307816 */ /* 0x000fe40000000024 */
[----:B------:R-:W-:Y:S02]  /*ec00*/  PRMT R53, R39, 0x7604, R38 ;  /* 0x0000760427357816 */ /* 0x000fe40000000026 */
[----:B------:R-:W-:Y:S02]  /*ec10*/  SHF.R.U32.HI R52, RZ, 0x8, R7 ;  /* 0x00000008ff347819 */ /* 0x000fe40000011607 */
[----:B------:R-:W-:Y:S02]  /*ec20*/  SHF.R.U32.HI R50, RZ, 0x8, R6 ;  /* 0x00000008ff327819 */ /* 0x000fe40000011606 */
[----:B------:R-:W-:-:S02]  /*ec30*/  LOP3.LUT R51, R7, 0xff, RZ, 0xc0, !PT ;  /* 0x000000ff07337812 */ /* 0x000fc400078ec0ff */
[----:B------:R-:W-:Y:S02]  /*ec40*/  LOP3.LUT R52, R52, 0xff, RZ, 0xc0, !PT ;  /* 0x000000ff34347812 */ /* 0x000fe400078ec0ff */
[----:B------:R-:W-:Y:S02]  /*ec50*/  LOP3.LUT R20, R5, 0xff, RZ, 0xc0, !PT ;  /* 0x000000ff05147812 */ /* 0x000fe400078ec0ff */
[----:B------:R-:W-:Y:S02]  /*ec60*/  LOP3.LUT R49, R6, 0xff, RZ, 0xc0, !PT ;  /* 0x000000ff06317812 */ /* 0x000fe400078ec0ff */
[----:B------:R-:W-:Y:S02]  /*ec70*/  LOP3.LUT R50, R50, 0xff, RZ, 0xc0, !PT ;  /* 0x000000ff32327812 */ /* 0x000fe400078ec0ff */
[----:B------:R-:W-:Y:S02]  /*ec80*/  PRMT R52, R52, 0x7604, R51 ;  /* 0x0000760434347816 */ /* 0x000fe40000000033 */
[----:B------:R-:W-:-:S02]  /*ec90*/  PRMT R20, R21, 0x7604, R20 ;  /* 0x0000760415147816 */ /* 0x000fc40000000014 */
[----:B------:R-:W-:Y:S02]  /*eca0*/  SHF.R.U32.HI R51, RZ, 0x10, R5 ;  /* 0x00000010ff337819 */ /* 0x000fe40000011605 */
[----:B------:R-:W-:Y:S02]  /*ecb0*/  SHF.R.U32.HI R21, RZ, 0x10, R25 ;  /* 0x00000010ff157819 */ /* 0x000fe40000011619 */
[----:B------:R-:W-:Y:S02]  /*ecc0*/  PRMT R57, R50, 0x7604, R49 ;  /* 0x0000760432397816 */ /* 0x000fe40000000031 */
[----:B------:R-:W-:Y:S01]  /*ecd0*/  SHF.R.U32.HI R49, RZ, 0x10, R27 ;  /* 0x00000010ff317819 */ /* 0x000fe2000001161b */
[----:B------:R-:W-:Y:S01]  /*ece0*/  IMAD.U32 R51, R51, 0x10000, RZ ;  /* 0x0001000033337824 */ /* 0x000fe200078e00ff */
[----:B------:R-:W-:Y:S01]  /*ecf0*/  SHF.R.U32.HI R59, RZ, 0x10, R7 ;  /* 0x00000010ff3b7819 */ /* 0x000fe20000011607 */
[----:B------:R-:W-:Y:S02]  /*ed00*/  IMAD.U32 R21, R21, 0x10000, RZ ;  /* 0x0001000015157824 */ /* 0x000fe400078e00ff */
[----:B------:R-:W-:Y:S01]  /*ed10*/  IMAD.U32 R49, R49, 0x10000, RZ ;  /* 0x0001000031317824 */ /* 0x000fe200078e00ff */
[----:B------:R-:W-:Y:S01]  /*ed20*/  LOP3.LUT R55, R20, 0xff0000, R51, 0xf8, !PT ;  /* 0x00ff000014377812 */ /* 0x000fe200078ef833 */
[----:B------:R-:W-:Y:S01]  /*ed30*/  IMAD.U32 R59, R59, 0x10000, RZ ;  /* 0x000100003b3b7824 */ /* 0x000fe200078e00ff */
        /* <DEDUP_REMOVED lines=10> */
[----:B------:R-:W-:Y:S02]  /*ede0*/  LOP3.LUT R20, R47, 0xff000000, R26, 0xf8, !PT ;  /* 0xff0000002f147812 */ /* 0x000fe400078ef81a */
[----:B------:R-:W-:Y:S02]  /*edf0*/  F2FP.F16.E4M3.UNPACK_B R27, R55 ;  /* 0x00000037ff1b723e */ /* 0x000fe400020006ff */
[----:B0-----:R-:W-:-:S02]  /*ee00*/  F2FP.F16.E4M3.UNPACK_B R24, R41 ;  /* 0x00000029ff18723e */ /* 0x001fc400020006ff */
[----:B------:R-:W-:Y:S02]  /*ee10*/  F2FP.F16.E4M3.UNPACK_B R26, R52 ;  /* 0x00000034ff1a723e */ /* 0x000fe400020006ff */
[----:B------:R-:W-:Y:S01]  /*ee20*/  LOP3.LUT R56, R21, 0xff000000, R4, 0xf8, !PT ;  /* 0xff00000015387812 */ /* 0x000fe200078ef804 */
[----:B------:R-:W-:Y:S01]  /*ee30*/  HADD2.F32 R58, -RZ, R27.H0_H0 ;  /* 0x2000001bff3a7230 */ /* 0x000fe20000004100 */
[----:B------:R-:W-:Y:S01]  /*ee40*/  LOP3.LUT R57, R57, 0xff0000, R6, 0xf8, !PT ;  /* 0x00ff000039397812 */ /* 0x000fe200078ef806 */
[----:B------:R-:W-:Y:S02]  /*ee50*/  HADD2.F32 R5, -RZ, R24.H0_H0 ;  /* 0x20000018ff057230 */ /* 0x000fe40000004100 */
[----:B------:R-:W-:Y:S01]  /*ee60*/  HADD2.F32 R54, -RZ, R26.H0_H0 ;  /* 0x2000001aff367230 */ /* 0x000fe20000004100 */
[----:B------:R-:W-:Y:S02]  /*ee70*/  F2FP.F16.E4M3.UNPACK_B R47, R41.H1 ;  /* 0x00000029ff2f723e */ /* 0x000fe400030006ff */
[----:B------:R-:W-:-:S02]  /*ee80*/  F2FP.F16.E4M3.UNPACK_B R49, R43 ;  /* 0x0000002bff31723e */ /* 0x000fc400020006ff */
[----:B------:R-:W-:Y:S02]  /*ee90*/  F2FP.F16.E4M3.UNPACK_B R50, R43.H1 ;  /* 0x0000002bff32723e */ /* 0x000fe400030006ff */
[-C--:B------:R-:W-:Y:S02]  /*eea0*/  F2FP.F16.E4M3.UNPACK_B R41, R40.reuse ;  /* 0x00000028ff29723e */ /* 0x080fe400020006ff */
[----:B------:R-:W-:Y:S01]  /*eeb0*/  F2FP.F16.E4M3.UNPACK_B R43, R40.H1 ;  /* 0x00000028ff2b723e */ /* 0x000fe200030006ff */
[----:B------:R-:W-:Y:S01]  /*eec0*/  FMUL.FTZ R40, R5, R58 ;  /* 0x0000003a05287220 */ /* 0x000fe20000410000 */
[----:B------:R-:W-:Y:S01]  /*eed0*/  LOP3.LUT R6, R57, 0xff000000, R6, 0xf8, !PT ;  /* 0xff00000039067812 */ /* 0x000fe200078ef806 */
[----:B------:R-:W-:Y:S01]  /*eee0*/  FMUL.FTZ R57, R5, R54 ;  /* 0x0000003605397220 */ /* 0x000fe20000410000 */
[----:B------:R-:W-:Y:S02]  /*eef0*/  F2FP.F16.E4M3.UNPACK_B R55, R55.H1 ;  /* 0x00000037ff37723e */ /* 0x000fe400030006ff */
[----:B------:R-:W-:Y:S01]  /*ef00*/  F2FP.F16.E4M3.UNPACK_B R52, R52.H1 ;  /* 0x00000034ff34723e */ /* 0x000fe200030006ff */
[----:B------:R-:W-:Y:S01]  /*ef10*/  HADD2.F32 R24, -RZ, R24.H1_H1 ;  /* 0x30000018ff187230 */ /* 0x000fe20000004100 */
[----:B------:R-:W-:-:S02]  /*ef20*/  LOP3.LUT R59, R59, 0xff000000, R7, 0xf8, !PT ;  /* 0xff0000003b3b7812 */ /* 0x000fc400078ef807 */
[-C--:B------:R-:W-:Y:S02]  /*ef30*/  F2FP.F16.E4M3.UNPACK_B R7, R42.reuse ;  /* 0x0000002aff07723e */ /* 0x080fe400020006ff */
[----:B------:R-:W-:Y:S01]  /*ef40*/  F2FP.F16.E4M3.UNPACK_B R48, R42.H1 ;  /* 0x0000002aff30723e */ /* 0x000fe200030006ff */
[--C-:B------:R-:W-:Y:S02]  /*ef50*/  HADD2.F32 R42, -RZ, R52.reuse.H0_H0 ;  /* 0x20000034ff2a7230 */ /* 0x100fe40000004100 */
[----:B------:R-:W-:Y:S01]  /*ef60*/  HADD2.F32 R52, -RZ, R52.H1_H1 ;  /* 0x30000034ff347230 */ /* 0x000fe20000004100 */
[----:B------:R-:W0:Y:S02]  /*ef70*/  LDS.128 R36, [R67+0x18400] ;  /* 0x0184000043247984 */ /* 0x000e240000000c00 */
[----:B0-----:R-:W-:-:S05]  /*ef80*/  F2FP.F16.E4M3.UNPACK_B R21, R37 ;  /* 0x00000025ff15723e */ /* 0x001fca00020006ff */
[----:B------:R-:W-:Y:S01]  /*ef90*/  HADD2.F32 R25, -RZ, R21.H0_H0 ;  /* 0x20000015ff197230 */ /* 0x000fe20000004100 */
[----:B------:R-:W-:-:S04]  /*efa0*/  F2FP.F16.E4M3.UNPACK_B R45, R37.H1 ;  /* 0x00000025ff2d723e */ /* 0x000fc800030006ff */
[C---:B------:R-:W-:Y:S01]  /*efb0*/  FFMA.FTZ R5, R25.reuse, R54, -R40 ;  /* 0x0000003619057223 */ /* 0x040fe20000010828 */
[----:B------:R-:W-:Y:S01]  /*efc0*/  FFMA.FTZ R25, R25, R58, R57 ;  /* 0x0000003a19197223 */ /* 0x000fe20000010039 */
[----:B------:R-:W-:Y:S02]  /*efd0*/  HADD2.F32 R40, -RZ, R26.H1_H1 ;  /* 0x3000001aff287230 */ /* 0x000fe40000004100 */
[----:B------:R-:W-:Y:S02]  /*efe0*/  HADD2.F32 R54, -RZ, R27.H1_H1 ;  /* 0x3000001bff367230 */ /* 0x000fe40000004100 */
[----:B------:R-:W-:Y:S02]  /*eff0*/  HADD2.F32 R57, -RZ, R55.H0_H0 ;  /* 0x20000037ff397230 */ /* 0x000fe40000004100 */
[----:B------:R-:W-:Y:S02]  /*f000*/  HADD2.F32 R26, -RZ, R47.H0_H0 ;  /* 0x2000002fff1a7230 */ /* 0x000fe40000004100 */
[----:B------:R-:W-:Y:S01]  /*f010*/  FMUL.FTZ R58, R24, R54 ;  /* 0x00000036183a7220 */ /* 0x000fe20000410000 */
[----:B------:R-:W-:-:S02]  /*f020*/  HADD2.F32 R21, -RZ, R21.H1_H1 ;  /* 0x30000015ff157230 */ /* 0x000fc40000004100 */
[----:B------:R-:W-:Y:S01]  /*f030*/  FMUL.FTZ R61, R24, R40 ;  /* 0x00000028183d7220 */ /* 0x000fe20000410000 */
[----:B------:R-:W-:Y:S02]  /*f040*/  HADD2.F32 R27, -RZ, R45.H0_H0 ;  /* 0x2000002dff1b7230 */ /* 0x000fe40000004100 */
[CC--:B------:R-:W-:Y:S01]  /*f050*/  FMUL.FTZ R60, R26.reuse, R57.reuse ;  /* 0x000000391a3c7220 */ /* 0x0c0fe20000410000 */
[----:B------:R-:W-:Y:S01]  /*f060*/  FMUL.FTZ R62, R26, R42 ;  /* 0x0000002a1a3e7220 */ /* 0x000fe20000410000 */
[C---:B------:R-:W-:Y:S01]  /*f070*/  FFMA.FTZ R24, R21.reuse, R40, -R58 ;  /* 0x0000002815187223 */ /* 0x040fe2000001083a */
[----:B------:R-:W-:Y:S01]  /*f080*/  FFMA.FTZ R26, R21, R54, R61 ;  /* 0x00000036151a7223 */ /* 0x000fe2000001003d */
[C---:B------:R-:W-:Y:S01]  /*f090*/  FFMA.FTZ R21, R27.reuse, R42, -R60 ;  /* 0x0000002a1b157223 */ /* 0x040fe2000001083c */
[----:B------:R-:W-:Y:S01]  /*f0a0*/  FFMA.FTZ R27, R27, R57, R62 ;  /* 0x000000391b1b7223 */ /* 0x000fe2000001003e */
[----:B------:R-:W-:Y:S02]  /*f0b0*/  F2FP.F16.E4M3.UNPACK_B R57, R59 ;  /* 0x0000003bff39723e */ /* 0x000fe400020006ff */
[----:B------:R-:W-:Y:S01]  /*f0c0*/  F2FP.F16.E4M3.UNPACK_B R54, R53 ;  /* 0x00000035ff36723e */ /* 0x000fe200020006ff */
[----:B------:R-:W-:Y:S01]  /*f0d0*/  HADD2.F32 R58, -RZ, R55.H1_H1 ;  /* 0x30000037ff3a7230 */ /* 0x000fe20000004100 */
[----:B------:R-:W-:Y:S01]  /*f0e0*/  F2FP.F16.E4M3.UNPACK_B R46, R39 ;  /* 0x00000027ff2e723e */ /* 0x000fe200020006ff */
[----:B------:R-:W-:-:S02]  /*f0f0*/  HADD2.F32 R47, -RZ, R47.H1_H1 ;  /* 0x3000002fff2f7230 */ /* 0x000fc40000004100 */
[----:B------:R-:W-:Y:S02]  /*f100*/  HADD2.F32 R61, -RZ, R57.H0_H0 ;  /* 0x20000039ff3d7230 */ /* 0x000fe40000004100 */
[----:B------:R-:W-:Y:S02]  /*f110*/  HADD2.F32 R42, -RZ, R49.H0_H0 ;  /* 0x20000031ff2a7230 */ /* 0x000fe40000004100 */
[----:B------:R-:W-:Y:S02]  /*f120*/  HADD2.F32 R55, -RZ, R54.H0_H0 ;  /* 0x20000036ff377230 */ /* 0x000fe40000004100 */
[----:B------:R-:W-:Y:S01]  /*f130*/  FMUL.FTZ R60, R47, R58 ;  /* 0x0000003a2f3c7220 */ /* 0x000fe20000410000 */
[----:B------:R-:W-:Y:S02]  /*f140*/  HADD2.F32 R45, -RZ, R45.H1_H1 ;  /* 0x3000002dff2d7230 */ /* 0x000fe40000004100 */
[----:B------:R-:W-:Y:S01]  /*f150*/  FMUL.FTZ R63, R42, R61 ;  /* 0x0000003d2a3f7220 */ /* 0x000fe20000410000 */
[----:B------:R-:W-:-:S02]  /*f160*/  HADD2.F32 R40, -RZ, R46.H0_H0 ;  /* 0x2000002eff287230 */ /* 0x000fc40000004100 */
[----:B------:R-:W-:Y:S01]  /*f170*/  FMUL.FTZ R47, R47, R52 ;  /* 0x000000342f2f7220 */ /* 0x000fe20000410000 */
[----:B------:R-:W-:Y:S01]  /*f180*/  FMUL.FTZ R42, R42, R55 ;  /* 0x000000372a2a7220 */ /* 0x000fe20000410000 */
[----:B------:R-:W-:Y:S02]  /*f190*/  F2FP.F16.E4M3.UNPACK_B R59, R59.H1 ;  /* 0x0000003bff3b723e */ /* 0x000fe400030006ff */
[----:B------:R-:W-:Y:S01]  /*f1a0*/  F2FP.F16.E4M3.UNPACK_B R53, R53.H1 ;  /* 0x00000035ff35723e */ /* 0x000fe200030006ff */
[C---:B------:R-:W-:Y:S01]  /*f1b0*/  FFMA.FTZ R58, R45.reuse, R58, R47 ;  /* 0x0000003a2d3a7223 */ /* 0x040fe2000001002f */
[----:B------:R-:W-:Y:S01]  /*f1c0*/  FFMA.FTZ R61, R40, R61, R42 ;  /* 0x0000003d283d7223 */ /* 0x000fe2000001002a */
[----:B------:R-:W-:Y:S01]  /*f1d0*/  HADD2.F32 R54, -RZ, R54.H1_H1 ;  /* 0x30000036ff367230 */ /* 0x000fe20000004100 */
[----:B------:R-:W-:Y:S01]  /*f1e0*/  F2FP.F16.E4M3.UNPACK_B R39, R39.H1 ;  /* 0x00000027ff27723e */ /* 0x000fe200030006ff */
[----:B------:R-:W-:Y:S02]  /*f1f0*/  HADD2.F32 R57, -RZ, R57.H1_H1 ;  /* 0x30000039ff397230 */ /* 0x000fe40000004100 */
[----:B------:R-:W-:Y:S01]  /*f200*/  FFMA.FTZ R60, R45, R52, -R60 ;  /* 0x000000342d3c7223 */ /* 0x000fe2000001083c */
[----:B------:R-:W-:-:S02]  /*f210*/  HADD2.F32 R49, -RZ, R49.H1_H1 ;  /* 0x30000031ff317230 */ /* 0x000fc40000004100 */
[----:B------:R-:W-:Y:S02]  /*f220*/  HADD2.F32 R47, -RZ, R59.H0_H0 ;  /* 0x2000003bff2f7230 */ /* 0x000fe40000004100 */
[----:B------:R-:W-:Y:S02]  /*f230*/  HADD2.F32 R42, -RZ, R50.H0_H0 ;  /* 0x20000032ff2a7230 */ /* 0x000fe40000004100 */
[----:B------:R-:W-:Y:S02]  /*f240*/  HADD2.F32 R45, -RZ, R53.H0_H0 ;  /* 0x20000035ff2d7230 */ /* 0x000fe40000004100 */
[----:B------:R-:W-:Y:S01]  /*f250*/  FFMA.FTZ R63, R40, R55, -R63 ;  /* 0x00000037283f7223 */ /* 0x000fe2000001083f */
[C---:B------:R-:W-:Y:S01]  /*f260*/  FMUL.FTZ R55, R49.reuse, R57 ;  /* 0x0000003931377220 */ /* 0x040fe20000410000 */
[----:B------:R-:W-:Y:S01]  /*f270*/  FMUL.FTZ R52, R49, R54 ;  /* 0x0000003631347220 */ /* 0x000fe20000410000 */
[----:B------:R-:W-:Y:S02]  /*f280*/  HADD2.F32 R46, -RZ, R46.H1_H1 ;  /* 0x3000002eff2e7230 */ /* 0x000fe40000004100 */
[----:B------:R-:W-:Y:S01]  /*f290*/  FMUL.FTZ R49, R42, R47 ;  /* 0x0000002f2a317220 */ /* 0x000fe20000410000 */
[----:B------:R-:W-:-:S02]  /*f2a0*/  HADD2.F32 R40, -RZ, R39.H0_H0 ;  /* 0x20000027ff287230 */ /* 0x000fc40000004100 */
[----:B------:R-:W-:Y:S01]  /*f2b0*/  FMUL.FTZ R42, R42, R45 ;  /* 0x0000002d2a2a7220 */ /* 0x000fe20000410000 */
[----:B------:R-:W-:-:S03]  /*f2c0*/  FFMA.FTZ R64, R46, R57, R52 ;  /* 0x000000392e407223 */ /* 0x000fc60000010034 */
[C---:B------:R-:W-:Y:S01]  /*f2d0*/  FFMA.FTZ R65, R40.reuse, R47, R42 ;  /* 0x0000002f28417223 */ /* 0x040fe2000001002a */
[----:B------:R-:W-:Y:S01]  /*f2e0*/  FFMA.FTZ R57, R40, R45, -R49 ;  /* 0x0000002d28397223 */ /* 0x000fe20000010831 */
[----:B------:R-:W-:Y:S02]  /*f2f0*/  F2FP.F16.E4M3.UNPACK_B R47, R56.H1 ;  /* 0x00000038ff2f723e */ /* 0x000fe400030006ff */
[----:B------:R-:W-:Y:S01]  /*f300*/  F2FP.F16.E4M3.UNPACK_B R45, R51.H1 ;  /* 0x00000033ff2d723e */ /* 0x000fe200030006ff */
[----:B------:R-:W-:Y:S01]  /*f310*/  HADD2.F32 R53, -RZ, R53.H1_H1 ;  /* 0x30000035ff357230 */ /* 0x000fe20000004100 */
[-C--:B------:R-:W-:Y:S01]  /*f320*/  F2FP.F16.E4M3.UNPACK_B R37, R36.reuse ;  /* 0x00000024ff25723e */ /* 0x080fe200020006ff */
[----:B------:R-:W-:Y:S01]  /*f330*/  HADD2.F32 R59, -RZ, R59.H1_H1 ;  /* 0x3000003bff3b7230 */ /* 0x000fe20000004100 */
[----:B------:R-:W-:Y:S01]  /*f340*/  F2FP.F16.E4M3.UNPACK_B R36, R36.H1 ;  /* 0x00000024ff24723e */ /* 0x000fe200030006ff */
[----:B------:R-:W-:Y:S02]  /*f350*/  HADD2.F32 R50, -RZ, R50.H1_H1 ;  /* 0x30000032ff327230 */ /* 0x000fe40000004100 */
[----:B------:R-:W-:Y:S01]  /*f360*/  FFMA.FTZ R62, R46, R54, -R55 ;  /* 0x000000362e3e7223 */ /* 0x000fe20000010837 */
[----:B------:R-:W-:-:S02]  /*f370*/  HADD2.F32 R49, -RZ, R47.H0_H0 ;  /* 0x2000002fff317230 */ /* 0x000fc40000004100 */
[----:B------:R-:W-:Y:S02]  /*f380*/  HADD2.F32 R42, -RZ, R43.H0_H0 ;  /* 0x2000002bff2a7230 */ /* 0x000fe40000004100 */
[----:B------:R-:W-:Y:S02]  /*f390*/  HADD2.F32 R46, -RZ, R45.H0_H0 ;  /* 0x2000002dff2e7230 */ /* 0x000fe40000004100 */
[C---:B------:R-:W-:Y:S01]  /*f3a0*/  FMUL.FTZ R55, R50.reuse, R59 ;  /* 0x0000003b32377220 */ /* 0x040fe20000410000 */
[----:B------:R-:W-:Y:S02]  /*f3b0*/  HADD2.F32 R40, -RZ, R39.H1_H1 ;  /* 0x30000027ff287230 */ /* 0x000fe40000004100 */
[----:B------:R-:W-:Y:S01]  /*f3c0*/  FMUL.FTZ R52, R50, R53 ;  /* 0x0000003532347220 */ /* 0x000fe20000410000 */
[----:B------:R-:W-:Y:S02]  /*f3d0*/  HADD2.F32 R39, -RZ, R36.H0_H0 ;  /* 0x20000024ff277230 */ /* 0x000fe40000004100 */
[----:B------:R-:W-:Y:S01]  /*f3e0*/  FMUL.FTZ R50, R42, R49 ;  /* 0x000000312a327220 */ /* 0x000fe20000410000 */
[----:B------:R-:W-:-:S02]  /*f3f0*/  HADD2.F32 R47, -RZ, R47.H1_H1 ;  /* 0x3000002fff2f7230 */ /* 0x000fc40000004100 */
[----:B------:R-:W-:Y:S01]  /*f400*/  FMUL.FTZ R42, R42, R46 ;  /* 0x0000002e2a2a7220 */ /* 0x000fe20000410000 */
[----:B------:R-:W-:Y:S01]  /*f410*/  HADD2.F32 R43, -RZ, R43.H1_H1 ;  /* 0x3000002bff2b7230 */ /* 0x000fe20000004100 */
[----:B------:R-:W-:Y:S01]  /*f420*/  F2FP.F16.E4M3.UNPACK_B R56, R56 ;  /* 0x00000038ff38723e */ /* 0x000fe200020006ff */
[----:B------:R-:W-:Y:S02]  /*f430*/  HADD2.F32 R45, -RZ, R45.H1_H1 ;  /* 0x3000002dff2d7230 */ /* 0x000fe40000004100 */
[C---:B------:R-:W-:Y:S01]  /*f440*/  FFMA.FTZ R66, R40.reuse, R53, -R55 ;  /* 0x0000003528427223 */ /* 0x040fe20000010837 */
[----:B------:R-:W-:Y:S01]  /*f450*/  FFMA.FTZ R68, R40, R59, R52 ;  /* 0x0000003b28447223 */ /* 0x000fe20000010034 */
[----:B------:R-:W-:Y:S02]  /*f460*/  HADD2.F32 R36, -RZ, R36.H1_H1 ;  /* 0x30000024ff247230 */ /* 0x000fe40000004100 */
[C---:B------:R-:W-:Y:S01]  /*f470*/  FFMA.FTZ R50, R39.reuse, R46, -R50 ;  /* 0x0000002e27327223 */ /* 0x040fe20000010832 */
[----:B------:R-:W-:Y:S01]  /*f480*/  FFMA.FTZ R49, R39, R49, R42 ;  /* 0x0000003127317223 */ /* 0x000fe2000001002a */
[----:B------:R-:W-:Y:S01]  /*f490*/  F2FP.F16.E4M3.UNPACK_B R51, R51 ;  /* 0x00000033ff33723e */ /* 0x000fe200020006ff */
[C---:B------:R-:W-:Y:S01]  /*f4a0*/  FMUL.FTZ R53, R43.reuse, R47 ;  /* 0x0000002f2b357220 */ /* 0x040fe20000410000 */
        /* <DEDUP_REMOVED lines=10> */
[-C--:B------:R-:W-:Y:S01]  /*f550*/  FMUL.FTZ R39, R39, R40.reuse ;  /* 0x0000002827277220 */ /* 0x080fe20000410000 */
[C---:B------:R-:W-:Y:S01]  /*f560*/  FFMA.FTZ R45, R36.reuse, R40, -R43 ;  /* 0x00000028242d7223 */ /* 0x040fe2000001082b */
[----:B------:R-:W-:Y:S01]  /*f570*/  HADD2.F32 R40, -RZ, R51.H1_H1 ;  /* 0x30000033ff287230 */ /* 0x000fe20000004100 */
[----:B------:R-:W-:Y:S01]  /*f580*/  F2FP.F16.E4M3.UNPACK_B R43, R6.H1 ;  /* 0x00000006ff2b723e */ /* 0x000fe200030006ff */
[----:B------:R-:W-:Y:S02]  /*f590*/  HADD2.F32 R37, -RZ, R37.H1_H1 ;  /* 0x30000025ff257230 */ /* 0x000fe40000004100 */
[C---:B------:R-:W-:Y:S01]  /*f5a0*/  FMUL.FTZ R46, R41.reuse, R56 ;  /* 0x00000038292e7220 */ /* 0x040fe20000410000 */
[----:B------:R-:W-:Y:S01]  /*f5b0*/  FFMA.FTZ R42, R36, R42, R39 ;  /* 0x0000002a242a7223 */ /* 0x000fe20000010027 */
[----:B------:R-:W-:Y:S01]  /*f5c0*/  F2FP.F16.E4M3.UNPACK_B R4, R38 ;  /* 0x00000026ff04723e */ /* 0x000fe200020006ff */
[----:B------:R-:W-:Y:S01]  /*f5d0*/  FMUL.FTZ R41, R41, R40 ;  /* 0x0000002829297220 */ /* 0x000fe20000410000 */
[----:B------:R-:W-:Y:S01]  /*f5e0*/  F2FP.F16.E4M3.UNPACK_B R36, R20.H1 ;  /* 0x00000014ff24723e */ /* 0x000fe200030006ff */
[----:B------:R-:W-:Y:S01]  /*f5f0*/  FFMA.FTZ R46, R37, R40, -R46 ;  /* 0x00000028252e7223 */ /* 0x000fe2000001082e */
[----:B------:R-:W-:Y:S01]  /*f600*/  F2FP.F16.E4M3.UNPACK_B R38, R38.H1 ;  /* 0x00000026ff26723e */ /* 0x000fe200030006ff */
        /* <DEDUP_REMOVED lines=10> */
[----:B------:R-:W-:Y:S01]  /*f6b0*/  FFMA.FTZ R51, R36, R37, -R51 ;  /* 0x0000002524337223 */ /* 0x000fe20000010833 */
        /* <DEDUP_REMOVED lines=9> */
[----:B------:R-:W-:Y:S02]  /*f750*/  HADD2.F32 R36, -RZ, R20.H1_H1 ;  /* 0x30000014ff247230 */ /* 0x000fe40000004100 */
[--C-:B------:R-:W-:Y:S02]  /*f760*/  HADD2.F32 R39, -RZ, R6.reuse.H0_H0 ;  /* 0x20000006ff277230 */ /* 0x100fe40000004100 */
[--C-:B------:R-:W-:Y:S02]  /*f770*/  HADD2.F32 R20, -RZ, R7.reuse.H0_H0 ;  /* 0x20000007ff147230 */ /* 0x100fe40000004100 */
[----:B------:R-:W-:Y:S02]  /*f780*/  HADD2.F32 R38, -RZ, R6.H1_H1 ;  /* 0x30000006ff267230 */ /* 0x000fe40000004100 */
[----:B------:R-:W-:Y:S02]  /*f790*/  HADD2.F32 R7, -RZ, R7.H1_H1 ;  /* 0x30000007ff077230 */ /* 0x000fe40000004100 */
[----:B------:R-:W-:Y:S01]  /*f7a0*/  FMUL.FTZ R41, R20, R39 ;  /* 0x0000002714297220 */ /* 0x000fe20000410000 */
[----:B------:R-:W-:-:S02]  /*f7b0*/  HADD2.F32 R6, -RZ, R4.H0_H0 ;  /* 0x20000004ff067230 */ /* 0x000fc40000004100 */
[-C--:B------:R-:W-:Y:S01]  /*f7c0*/  FMUL.FTZ R20, R20, R37.reuse ;  /* 0x0000002514147220 */ /* 0x080fe20000410000 */
[----:B------:R-:W-:Y:S02]  /*f7d0*/  HADD2.F32 R4, -RZ, R4.H1_H1 ;  /* 0x30000004ff047230 */ /* 0x000fe40000004100 */
[C---:B------:R-:W-:Y:S01]  /*f7e0*/  FMUL.FTZ R43, R7.reuse, R38 ;  /* 0x00000026072b7220 */ /* 0x040fe20000410000 */
        /* <DEDUP_REMOVED lines=23> */
.L_x_5329:
[----:B------:R-:W-:Y:S05]  /*f960*/  BSYNC B1 ;  /* 0x0000000000017941 */ /* 0x000fea0003800000 */
.L_x_5328:
[----:B------:R-:W-:Y:S04]  /*f970*/  BSSY B1, `(.L_x_5330) ;  /* 0x0000101000017945 */ /* 0x000fe80003800000 */
[----:B------:R-:W-:Y:S05]  /*f980*/  @P1 BRA `(.L_x_5331) ;  /* 0x0000000c00fc1947 */ /* 0x000fea0003800000 */
[----:B------:R-:W4:Y:S01]  /*f990*/  LDL R61, [R1+0x48] ;  /* 0x00004800013d7983 */ /* 0x000f220000100800 */
[----:B0----5:R-:W-:Y:S02]  /*f9a0*/  SHF.R.U32.HI R0, RZ, 0x8, R28 ;  /* 0x00000008ff007819 */ /* 0x021fe4000001161c */
[----:B------:R-:W-:Y:S02]  /*f9b0*/  LOP3.LUT R5, R28, 0xff, RZ, 0xc0, !PT ;  /* 0x000000ff1c057812 */ /* 0x000fe400078ec0ff */
[----:B------:R-:W-:Y:S02]  /*f9c0*/  LOP3.LUT R4, R0, 0xff, RZ, 0xc0, !PT ;  /* 0x000000ff00047812 */ /* 0x000fe400078ec0ff */
[----:B------:R-:W-:Y:S02]  /*f9d0*/  LEA.HI R0, R3, R213, RZ, 0x1c ;  /* 0x000000d503007211 */ /* 0x000fe400078fe0ff */
[----:B---3--:R-:W-:Y:S02]  /*f9e0*/  PRMT R37, R4, 0x7604, R5 ;  /* 0x0000760404257816 */ /* 0x008fe40000000005 */
[----:B------:R-:W-:-:S02]  /*f9f0*/  SHF.R.S32.HI R5, RZ, 0x1f, R0 ;  /* 0x0000001fff057819 */ /* 0x000fc40000011400 */
[----:B------:R-:W-:Y:S02]  /*fa00*/  SHF.R.U32.HI R24, RZ, 0x8, R31 ;  /* 0x00000008ff187819 */ /* 0x000fe4000001161f */
[----:B------:R-:W-:Y:S01]  /*fa10*/  LEA.HI R4, R5, R0, RZ, 0x2 ;  /* 0x0000000005047211 */ /* 0x000fe200078f10ff */
[----:B------:R-:W-:Y:S01]  /*fa20*/  IMAD.SHL.U32 R0, R0, 0x10, RZ ;  /* 0x0000001000007824 */ /* 0x000fe200078e00ff */
[----:B--2---:R-:W-:Y:S02]  /*fa30*/  LOP3.LUT R21, R31, 0xff, RZ, 0xc0, !PT ;  /* 0x000000ff1f157812 */ /* 0x004fe400078ec0ff */
[----:B------:R-:W-:Y:S01]  /*fa40*/  SHF.R.U32.HI R20, RZ, 0x8, R8 ;  /* 0x00000008ff147819 */ /* 0x000fe20000011608 */
[----:B------:R-:W-:Y:S01]  /*fa50*/  IMAD.SHL.U32 R4, R4, 0x800, RZ ;  /* 0x0000080004047824 */ /* 0x000fe200078e00ff */
[----:B------:R-:W-:Y:S02]  /*fa60*/  LOP3.LUT R5, R215, 0x30, R0, 0xf8, !PT ;  /* 0x00000030d7057812 */ /* 0x000fe400078ef800 */
[----:B------:R-:W-:-:S02]  /*fa70*/  LOP3.LUT R0, R24, 0xff, RZ, 0xc0, !PT ;  /* 0x000000ff18007812 */ /* 0x000fc400078ec0ff */
[----:B------:R-:W-:Y:S02]  /*fa80*/  SHF.R.U32.HI R6, RZ, 0x8, R29 ;  /* 0x00000008ff067819 */ /* 0x000fe4000001161d */
[----:B------:R-:W-:Y:S02]  /*fa90*/  LOP3.LUT R25, R8, 0xff, RZ, 0xc0, !PT ;  /* 0x000000ff08197812 */ /* 0x000fe400078ec0ff */
[----:B------:R-:W-:Y:S02]  /*faa0*/  LOP3.LUT R20, R20, 0xff, RZ, 0xc0, !PT ;  /* 0x000000ff14147812 */ /* 0x000fe400078ec0ff */
[----:B------:R-:W-:Y:S02]  /*fab0*/  PRMT R41, R0, 0x7604, R21 ;  /* 0x0000760400297816 */ /* 0x000fe40000000015 */
[----:B------:R-:W-:Y:S02]  /*fac0*/  LOP3.LUT R5, R5, R216, RZ, 0x3c, !PT ;  /* 0x000000d805057212 */ /* 0x000fe400078e3cff */
[----:B------:R-:W-:-:S02]  /*fad0*/  LOP3.LUT R4, R4, 0xffffe000, RZ, 0xc0, !PT ;  /* 0xffffe00004047812 */ /* 0x000fc400078ec0ff */
[----:B------:R-:W-:Y:S02]  /*fae0*/  SHF.R.U32.HI R0, RZ, 0x8, R9 ;  /* 0x00000008ff007819 */ /* 0x000fe40000011609 */
[----:B------:R-:W-:Y:S02]  /*faf0*/  LOP3.LUT R7, R29, 0xff, RZ, 0xc0, !PT ;  /* 0x000000ff1d077812 */ /* 0x000fe400078ec0ff */
[----:B------:R-:W-:Y:S02]  /*fb00*/  LOP3.LUT R6, R6, 0xff, RZ, 0xc0, !PT ;  /* 0x000000ff06067812 */ /* 0x000fe400078ec0ff */
[----:B------:R-:W-:Y:S02]  /*fb10*/  PRMT R45, R20, 0x7604, R25 ;  /* 0x00007604142d7816 */ /* 0x000fe40000000019 */
[----:B------:R-:W-:Y:S02]  /*fb20*/  IADD3 R21, R5, R217, R4 ;  /* 0x000000d905157210 */ /* 0x000fe40007ffe004 */
[----:B------:R-:W-:-:S02]  /*fb30*/  LOP3.LUT R25, R9, 0xff, RZ, 0xc0, !PT ;  /* 0x000000ff09197812 */ /* 0x000fc400078ec0ff */
[----:B------:R-:W-:Y:S02]  /*fb40*/  SHF.R.U32.HI R24, RZ, 0x8, R11 ;  /* 0x00000008ff187819 */ /* 0x000fe4000001160b */
[----:B------:R-:W-:Y:S02]  /*fb50*/  LOP3.LUT R0, R0, 0xff, RZ, 0xc0, !PT ;  /* 0x000000ff00007812 */ /* 0x000fe400078ec0ff */
[----:B------:R-:W-:Y:S02]  /*fb60*/  SHF.R.U32.HI R20, RZ, 0x8, R10 ;  /* 0x00000008ff147819 */ /* 0x000fe4000001160a */
[----:B------:R-:W-:Y:S02]  /*fb70*/  PRMT R36, R6, 0x7604, R7 ;  /* 0x0000760406247816 */ /* 0x000fe40000000007 */
[----:B------:R-:W-:Y:S02]  /*fb80*/  SHF.R.U32.HI R6, RZ, 0x8, R30 ;  /* 0x00000008ff067819 */ /* 0x000fe4000001161e */
[----:B------:R-:W-:-:S02]  /*fb90*/  LOP3.LUT R27, R10, 0xff, RZ, 0xc0, !PT ;  /* 0x000000ff0a1b7812 */ /* 0x000fc400078ec0ff */
[----:B------:R-:W-:Y:S02]  /*fba0*/  LOP3.LUT R24, R24, 0xff, RZ, 0xc0, !PT ;  /* 0x000000ff18187812 */ /* 0x000fe400078ec0ff */
[----:B------:R-:W-:Y:S01]  /*fbb0*/  PRMT R49, R0, 0x7604, R25 ;  /* 0x0000760400317816 */ /* 0x000fe20000000019 */
[----:B------:R-:W-:Y:S01]  /*fbc0*/  IMAD.IADD R0, R16, 0x1, R21 ;  /* 0x0000000110007824 */ /* 0x000fe200078e0215 */
[----:B------:R-:W-:Y:S02]  /*fbd0*/  LOP3.LUT R20, R20, 0xff, RZ, 0xc0, !PT ;  /* 0x000000ff14147812 */ /* 0x000fe400078ec0ff */
[----:B------:R-:W-:Y:S02]  /*fbe0*/  LOP3.LUT R43, R11, 0xff, RZ, 0xc0, !PT ;  /* 0x000000ff0b2b7812 */ /* 0x000fe400078ec0ff */
[----:B------:R-:W-:Y:S02]  /*fbf0*/  LOP3.LUT R7, R30, 0xff, RZ, 0xc0, !PT ;  /* 0x000000ff1e077812 */ /* 0x000fe400078ec0ff */
[----:B------:R-:W-:-:S02]  /*fc00*/  LOP3.LUT R6, R6, 0xff, RZ, 0xc0, !PT ;  /* 0x000000ff06067812 */ /* 0x000fc400078ec0ff */
[----:B------:R-:W-:Y:S02]  /*fc10*/  PRMT R51, R20, 0x7604, R27 ;  /* 0x0000760414337816 */ /* 0x000fe4000000001b */
[----:B------:R-:W-:Y:S02]  /*fc20*/  PRMT R53, R24, 0x7604, R43 ;  /* 0x0000760418357816 */ /* 0x000fe4000000002b */
[----:B------:R-:W0:Y:S01]  /*fc30*/  LDS.128 R24, [R0+0x18400] ;  /* 0x0184000000187984 */ /* 0x000e220000000c00 */
[----:B----4-:R-:W-:Y:S02]  /*fc40*/  PRMT R39, R6, 0x7604, R7 ;  /* 0x0000760406277816 */ /* 0x010fe40000000007 */
        /* <DEDUP_REMOVED lines=13> */
[----:B------:R-:W-:Y:S02]  /*fd20*/  SHF.R.U32.HI R38, RZ, 0x10, R10 ;  /* 0x00000010ff267819 */ /* 0x000fe4000001160a */
[----:B------:R-:W-:-:S02]  /*fd30*/  PRMT R49, R36, 0x7054, R49 ;  /* 0x0000705424317816 */ /* 0x000fc40000000031 */
[----:B------:R-:W-:Y:S02]  /*fd40*/  LOP3.LUT R40, R40, 0xff, RZ, 0xc0, !PT ;  /* 0x000000ff28287812 */ /* 0x000fe400078ec0ff */
[----:B------:R-:W-:Y:S02]  /*fd50*/  LOP3.LUT R20, R20, 0xff, RZ, 0xc0, !PT ;  /* 0x000000ff14147812 */ /* 0x000fe400078ec0ff */
[----:B------:R-:W-:Y:S02]  /*fd60*/  LOP3.LUT R38, R38, 0xff, RZ, 0xc0, !PT ;  /* 0x000000ff26267812 */ /* 0x000fe400078ec0ff */
[----:B------:R-:W-:Y:S02]  /*fd70*/  LOP3.LUT R49, R49, 0xff000000, R9, 0xf8, !PT ;  /* 0xff00000031317812 */ /* 0x000fe400078ef809 */
[----:B------:R-:W-:Y:S02]  /*fd80*/  PRMT R43, R40, 0x7054, R41 ;  /* 0x00007054282b7816 */ /* 0x000fe40000000029 */
[----:B------:R-:W-:-:S02]  /*fd90*/  PRMT R47, R20, 0x7054, R45 ;  /* 0x00007054142f7816 */ /* 0x000fc4000000002d */
[----:B------:R-:W-:Y:S02]  /*fda0*/  PRMT R51, R38, 0x7054, R51 ;  /* 0x0000705426337816 */ /* 0x000fe40000000033 */
[----:B------:R-:W-:Y:S02]  /*fdb0*/  LOP3.LUT R41, R21, 0xff000000, R29, 0xf8, !PT ;  /* 0xff00000015297812 */ /* 0x000fe400078ef81d */
[----:B------:R-:W-:Y:S02]  /*fdc0*/  F2FP.F16.E4M3.UNPACK_B R48, R49 ;  /* 0x00000031ff30723e */ /* 0x000fe400020006ff */
[----:B0-----:R-:W-:Y:S02]  /*fdd0*/  F2FP.F16.E4M3.UNPACK_B R36, R25 ;  /* 0x00000019ff24723e */ /* 0x001fe400020006ff */
[----:B------:R-:W-:Y:S01]  /*fde0*/  SHF.R.U32.HI R40, RZ, 0x10, R11 ;  /* 0x00000010ff287819 */ /* 0x000fe2000001160b */
[----:B------:R-:W-:Y:S01]  /*fdf0*/  HADD2.F32 R50, -RZ, R48.H0_H0 ;  /* 0x20000030ff327230 */ /* 0x000fe20000004100 */
[----:B------:R-:W-:-:S02]  /*fe00*/  LOP3.LUT R47, R47, 0xff000000, R8, 0xf8, !PT ;  /* 0xff0000002f2f7812 */ /* 0x000fc400078ef808 */
[----:B------:R-:W-:Y:S01]  /*fe10*/  LOP3.LUT R8, R51, 0xff000000, R10, 0xf8, !PT ;  /* 0xff00000033087812 */ /* 0x000fe200078ef80a */
[----:B------:R-:W-:Y:S01]  /*fe20*/  HADD2.F32 R51, -RZ, R48.H1_H1 ;  /* 0x30000030ff337230 */ /* 0x000fe20000004100 */
[----:B------:R-:W-:Y:S02]  /*fe30*/  F2FP.F16.E4M3.UNPACK_B R42, R41 ;  /* 0x00000029ff2a723e */ /* 0x000fe400020006ff */
[----:B------:R-:W-:Y:S02]  /*fe40*/  LOP3.LUT R40, R40, 0xff, RZ, 0xc0, !PT ;  /* 0x000000ff28287812 */ /* 0x000fe400078ec0ff */
[----:B------:R-:W-:Y:S01]  /*fe50*/  LOP3.LUT R20, R39, 0xff000000, R30, 0xf8, !PT ;  /* 0xff00000027147812 */ /* 0x000fe200078ef81e */
[--C-:B------:R-:W-:Y:S01]  /*fe60*/  HADD2.F32 R46, -RZ, R42.reuse.H0_H0 ;  /* 0x2000002aff2e7230 */ /* 0x100fe20000004100 */
[----:B------:R-:W-:Y:S01]  /*fe70*/  LOP3.LUT R45, R43, 0xff000000, R31, 0xf8, !PT ;  /* 0xff0000002b2d7812 */ /* 0x000fe200078ef81f */
[----:B------:R-:W-:Y:S01]  /*fe80*/  HADD2.F32 R43, -RZ, R42.H1_H1 ;  /* 0x3000002aff2b7230 */ /* 0x000fe20000004100 */
[----:B------:R-:W-:-:S02]  /*fe90*/  F2FP.F16.E4M3.UNPACK_B R38, R27 ;  /* 0x0000001bff26723e */ /* 0x000fc400020006ff */
[----:B------:R-:W-:Y:S02]  /*fea0*/  F2FP.F16.E4M3.UNPACK_B R39, R27.H1 ;  /* 0x0000001bff27723e */ /* 0x000fe400030006ff */
[----:B------:R-:W-:Y:S02]  /*feb0*/  PRMT R53, R40, 0x7054, R53 ;  /* 0x0000705428357816 */ /* 0x000fe40000000035 */
[-C--:B------:R-:W-:Y:S02]  /*fec0*/  F2FP.F16.E4M3.UNPACK_B R27, R24.reuse ;  /* 0x00000018ff1b723e */ /* 0x080fe400020006ff */
[----:B------:R-:W-:Y:S02]  /*fed0*/  F2FP.F16.E4M3.UNPACK_B R31, R24.H1 ;  /* 0x00000018ff1f723e */ /* 0x000fe400030006ff */
[----:B------:R-:W-:Y:S02]  /*fee0*/  LOP3.LUT R40, R37, 0xff000000, R28, 0xf8, !PT ;  /* 0xff00000025287812 */ /* 0x000fe400078ef81c */
[----:B------:R-:W-:-:S02]  /*fef0*/  F2FP.F16.E4M3.UNPACK_B R37, R25.H1 ;  /* 0x00000019ff25723e */ /* 0x000fc400030006ff */
[----:B------:R-:W-:Y:S02]  /*ff00*/  F2FP.F16.E4M3.UNPACK_B R49, R49.H1 ;  /* 0x00000031ff31723e */ /* 0x000fe400030006ff */
[----:B------:R-:W-:Y:S02]  /*ff10*/  F2FP.F16.E4M3.UNPACK_B R41, R41.H1 ;  /* 0x00000029ff29723e */ /* 0x000fe400030006ff */
[----:B------:R-:W-:-:S03]  /*ff20*/  LOP3.LUT R53, R53, 0xff000000, R11, 0xf8, !PT ;  /* 0xff00000035357812 */ /* 0x000fc600078ef80b */
[----:B------:R-:W-:Y:S01]  /*ff30*/  HADD2.F32 R42, -RZ, R41.H0_H0 ;  /* 0x20000029ff2a7230 */ /* 0x000fe20000004100 */
[----:B------:R-:W0:Y:S02]  /*ff40*/  LDS.128 R4, [R61+0x18400] ;  /* 0x018400003d047984 */ /* 0x000e240000000c00 */
[-C--:B0-----:R-:W-:Y:S02]  /*ff50*/  F2FP.F16.E4M3.UNPACK_B R10, R5.reuse ;  /* 0x00000005ff0a723e */ /* 0x081fe400020006ff */
[----:B------:R-:W-:Y:S01]  /*ff60*/  F2FP.F16.E4M3.UNPACK_B R21, R5.H1 ;  /* 0x00000005ff15723e */ /* 0x000fe200030006ff */
[----:B------:R-:W-:Y:S01]  /*ff70*/  HADD2.F32 R5, -RZ, R36.H0_H0 ;  /* 0x20000024ff057230 */ /* 0x000fe20000004100 */
[-C--:B------:R-:W-:Y:S01]  /*ff80*/  F2FP.F16.E4M3.UNPACK_B R29, R7.reuse ;  /* 0x00000007ff1d723e */ /* 0x080fe200020006ff */
[----:B------:R-:W-:Y:S01]  /*ff90*/  HADD2.F32 R9, -RZ, R10.H0_H0 ;  /* 0x2000000aff097230 */ /* 0x000fe20000004100 */
[----:B------:R-:W-:Y:S01]  /*ffa0*/  F2FP.F16.E4M3.UNPACK_B R30, R7.H1 ;  /* 0x00000007ff1e723e */ /* 0x000fe200030006ff */
[----:B------:R-:W-:-:S02]  /*ffb0*/  HADD2.F32 R36, -RZ, R36.H1_H1 ;  /* 0x30000024ff247230 */ /* 0x000fc40000004100 */
[C---:B------:R-:W-:Y:S01]  /*ffc0*/  FMUL.FTZ R24, R5.reuse, R50 ;  /* 0x0000003205187220 */ /* 0x040fe20000410000 */
[----:B------:R-:W-:Y:S01]  /*ffd0*/  FMUL.FTZ R25, R5, R46 ;  /* 0x0000002e05197220 */ /* 0x000fe20000410000 */
[----:B------:R-:W-:Y:S02]  /*ffe0*/  F2FP.F16.E4M3.UNPACK_B R11, R4.H1 ;  /* 0x00000004ff0b723e */ /* 0x000fe400030006ff */
[C---:B------:R-:W-:Y:S01]  /*fff0*/  FFMA.FTZ R5, R9.reuse, R46, -R24 ;  /* 0x0000002e09057223 */ /* 0x040fe20000010818 */
[----:B------:R-:W-:Y:S02]  /*10000*/  HADD2.F32 R24, -RZ, R10.H1_H1 ;  /* 0x3000000aff187230 */ /* 0x000fe40000004100 */
[----:B------:R-:W-:Y:S01]  /*10010*/  FFMA.FTZ R9, R9, R50, R25 ;  /* 0x0000003209097223 */ /* 0x000fe20000010019 */
[----:B------:R-:W-:Y:S02]  /*10020*/  HADD2.F32 R46, -RZ, R49.H0_H0 ;  /* 0x20000031ff2e7230 */ /* 0x000fe40000004100 */
[----:B------:R-:W-:Y:S01]  /*10030*/  FMUL.FTZ R55, R36, R51 ;  /* 0x0000003324377220 */ /* 0x000fe20000410000 */
[----:B------:R-:W-:-:S02]  /*10040*/  HADD2.F32 R10, -RZ, R37.H0_H0 ;  /* 0x20000025ff0a7230 */ /* 0x000fc40000004100 */
[-C--:B------:R-:W-:Y:S01]  /*10050*/  FMUL.FTZ R36, R36, R43.reuse ;  /* 0x0000002b24247220 */ /* 0x080fe20000410000 */
[----:B------:R-:W-:Y:S01]  /*10060*/  HADD2.F32 R25, -RZ, R21.H0_H0 ;  /* 0x20000015ff197230 */ /* 0x000fe20000004100 */
[----:B------:R-:W-:Y:S01]  /*10070*/  F2FP.F16.E4M3.UNPACK_B R7, R4 ;  /* 0x00000004ff07723e */ /* 0x000fe200020006ff */
[----:B------:R-:W-:Y:S02]  /*10080*/  HADD2.F32 R37, -RZ, R37.H1_H1 ;  /* 0x30000025ff257230 */ /* 0x000fe40000004100 */
[C---:B------:R-:W-:Y:S01]  /*10090*/  FMUL.FTZ R48, R10.reuse, R46 ;  /* 0x0000002e0a307220 */ /* 0x040fe20000410000 */
[-C--:B------:R-:W-:Y:S01]  /*100a0*/  FMUL.FTZ R57, R10, R42.reuse ;  /* 0x0000002a0a397220 */ /* 0x080fe20000410000 */
[C---:B------:R-:W-:Y:S01]  /*100b0*/  FFMA.FTZ R10, R24.reuse, R43, -R55 ;  /* 0x0000002b180a7223 */ /* 0x040fe20000010837 */
[----:B------:R-:W-:Y:S01]  /*100c0*/  FFMA.FTZ R24, R24, R51, R36 ;  /* 0x0000003318187223 */ /* 0x000fe20000010024 */
[C---:B------:R-:W-:Y:S01]  /*100d0*/  FFMA.FTZ R51, R25.reuse, R42, -R48 ;  /* 0x0000002a19337223 */ /* 0x040fe20000010830 */
[----:B------:R-:W-:Y:S01]  /*100e0*/  HADD2.F32 R42, -RZ, R41.H1_H1 ;  /* 0x30000029ff2a7230 */ /* 0x000fe20000004100 */
[----:B------:R-:W-:Y:S01]  /*100f0*/  F2FP.F16.E4M3.UNPACK_B R48, R53 ;  /* 0x00000035ff30723e */ /* 0x000fe200020006ff */
[----:B------:R-:W-:Y:S01]  /*10100*/  FFMA.FTZ R57, R25, R46, R57 ;  /* 0x0000002e19397223 */ /* 0x000fe20000010039 */
[----:B------:R-:W-:Y:S01]  /*10110*/  F2FP.F16.E4M3.UNPACK_B R41, R45 ;  /* 0x0000002dff29723e */ /* 0x000fe200020006ff */
[----:B------:R-:W-:Y:S01]  /*10120*/  HADD2.F32 R46, -RZ, R49.H1_H1 ;  /* 0x30000031ff2e7230 */ /* 0x000fe20000004100 */
[----:B------:R-:W-:Y:S01]  /*10130*/  F2FP.F16.E4M3.UNPACK_B R53, R53.H1 ;  /* 0x00000035ff35723e */ /* 0x000fe200030006ff */
[----:B------:R-:W-:Y:S01]  /*10140*/  HADD2.F32 R49, -RZ, R48.H0_H0 ;  /* 0x20000030ff317230 */ /* 0x000fe20000004100 */
[----:B------:R-:W-:Y:S01]  /*10150*/  F2FP.F16.E4M3.UNPACK_B R45, R45.H1 ;  /* 0x0000002dff2d723e */ /* 0x000fe200030006ff */
[----:B------:R-:W-:-:S02]  /*10160*/  HADD2.F32 R36, -RZ, R38.H0_H0 ;  /* 0x20000026ff247230 */ /* 0x000fc40000004100 */
[C---:B------:R-:W-:Y:S01]  /*10170*/  FMUL.FTZ R50, R37.reuse, R46 ;  /* 0x0000002e25327220 */ /* 0x040fe20000410000 */
[----:B------:R-:W-:Y:S02]  /*10180*/  HADD2.F32 R43, -RZ, R41.H0_H0 ;  /* 0x20000029ff2b7230 */ /* 0x000fe40000004100 */
[----:B------:R-:W-:Y:S01]  /*10190*/  FMUL.FTZ R37, R37, R42 ;  /* 0x0000002a25257220 */ /* 0x000fe20000410000 */
[----:B------:R-:W-:Y:S02]  /*101a0*/  HADD2.F32 R21, -RZ, R21.H1_H1 ;  /* 0x30000015ff157230 */ /* 0x000fe40000004100 */
[C---:B------:R-:W-:Y:S01]  /*101b0*/  FMUL.FTZ R56, R36.reuse, R49 ;  /* 0x0000003124387220 */ /* 0x040fe20000410000 */
[----:B------:R-:W-:Y:S02]  /*101c0*/  HADD2.F32 R25, -RZ, R29.H0_H0 ;  /* 0x2000001dff197230 */ /* 0x000fe40000004100 */
[----:B------:R-:W-:Y:S01]  /*101d0*/  FMUL.FTZ R36, R36, R43 ;  /* 0x0000002b24247220 */ /* 0x000fe20000410000 */
[----:B------:R-:W-:-:S02]  /*101e0*/  HADD2.F32 R41, -RZ, R41.H1_H1 ;  /* 0x30000029ff297230 */ /* 0x000fc40000004100 */
[----:B------:R-:W-:Y:S01]  /*101f0*/  FFMA.FTZ R52, R21, R42, -R50 ;  /* 0x0000002a15347223 */ /* 0x000fe20000010832 */
[----:B------:R-:W-:Y:S02]  /*10200*/  HADD2.F32 R38, -RZ, R38.H1_H1 ;  /* 0x30000026ff267230 */ /* 0x000fe40000004100 */
[C---:B------:R-:W-:Y:S01]  /*10210*/  FFMA.FTZ R56, R25.reuse, R43, -R56 ;  /* 0x0000002b19387223 */ /* 0x040fe20000010838 */
[----:B------:R-:W-:Y:S02]  /*10220*/  HADD2.F32 R48, -RZ, R48.H1_H1 ;  /* 0x30000030ff307230 */ /* 0x000fe40000004100 */
[----:B------:R-:W-:Y:S01]  /*10230*/  FFMA.FTZ R49, R25, R49, R36 ;  /* 0x0000003119317223 */ /* 0x000fe20000010024 */
[----:B------:R-:W-:Y:S01]  /*10240*/  FFMA.FTZ R54, R21, R46, R37 ;  /* 0x0000002e15367223 */ /* 0x000fe20000010025 */
[----:B------:R-:W-:Y:S02]  /*10250*/  HADD2.F32 R29, -RZ, R29.H1_H1 ;  /* 0x3000001dff1d7230 */ /* 0x000fe40000004100 */
[----:B------:R-:W-:Y:S01]  /*10260*/  FMUL.FTZ R37, R38, R41 ;  /* 0x0000002926257220 */ /* 0x000fe20000410000 */
[----:B------:R-:W-:-:S02]  /*10270*/  HADD2.F32 R42, -RZ, R53.H0_H0 ;  /* 0x20000035ff2a7230 */ /* 0x000fc40000004100 */
[-C--:B------:R-:W-:Y:S01]  /*10280*/  FMUL.FTZ R46, R38, R48.reuse ;  /* 0x00000030262e7220 */ /* 0x080fe20000410000 */
[----:B------:R-:W-:Y:S02]  /*10290*/  HADD2.F32 R25, -RZ, R39.H0_H0 ;  /* 0x20000027ff197230 */ /* 0x000fe40000004100 */
[C---:B------:R-:W-:Y:S01]  /*102a0*/  FFMA.FTZ R58, R29.reuse, R48, R37 ;  /* 0x000000301d3a7223 */ /* 0x040fe20000010025 */
[----:B------:R-:W-:Y:S02]  /*102b0*/  HADD2.F32 R36, -RZ, R45.H0_H0 ;  /* 0x2000002dff247230 */ /* 0x000fe40000004100 */
[----:B------:R-:W-:Y:S01]  /*102c0*/  FFMA.FTZ R55, R29, R41, -R46 ;  /* 0x000000291d377223 */ /* 0x000fe2000001082e */
[----:B------:R-:W-:Y:S02]  /*102d0*/  HADD2.F32 R21, -RZ, R30.H0_H0 ;  /* 0x2000001eff157230 */ /* 0x000fe40000004100 */
[C---:B------:R-:W-:Y:S01]  /*102e0*/  FMUL.FTZ R38, R25.reuse, R42 ;  /* 0x0000002a19267220 */ /* 0x040fe20000410000 */
[----:B------:R-:W-:Y:S01]  /*102f0*/  F2FP.F16.E4M3.UNPACK_B R37, R47.H1 ;  /* 0x0000002fff25723e */ /* 0x000fe200030006ff */
[----:B------:R-:W-:Y:S01]  /*10300*/  FMUL.FTZ R25, R25, R36 ;  /* 0x0000002419197220 */ /* 0x000fe20000410000 */
[----:B------:R-:W-:Y:S01]  /*10310*/  F2FP.F16.E4M3.UNPACK_B R29, R40.H1 ;  /* 0x00000028ff1d723e */ /* 0x000fe200030006ff */
[----:B------:R-:W-:Y:S01]  /*10320*/  FFMA.FTZ R59, R21, R36, -R38 ;  /* 0x00000024153b7223 */ /* 0x000fe20000010826 */
[----:B------:R-:W-:-:S02]  /*10330*/  HADD2.F32 R53, -RZ, R53.H1_H1 ;  /* 0x30000035ff357230 */ /* 0x000fc40000004100 */
[----:B------:R-:W-:Y:S01]  /*10340*/  FFMA.FTZ R60, R21, R42, R25 ;  /* 0x0000002a153c7223 */ /* 0x000fe20000010019 */
[----:B------:R-:W-:Y:S01]  /*10350*/  HADD2.F32 R39, -RZ, R39.H1_H1 ;  /* 0x30000027ff277230 */ /* 0x000fe20000004100 */
[----:B------:R-:W-:Y:S01]  /*10360*/  F2FP.F16.E4M3.UNPACK_B R47, R47 ;  /* 0x0000002fff2f723e */ /* 0x000fe200020006ff */
[----:B------:R-:W-:Y:S01]  /*10370*/  HADD2.F32 R38, -RZ, R37.H0_H0 ;  /* 0x20000025ff267230 */ /* 0x000fe20000004100 */
[----:B------:R-:W-:Y:S01]  /*10380*/  F2FP.F16.E4M3.UNPACK_B R40, R40 ;  /* 0x00000028ff28723e */ /* 0x000fe200020006ff */
[----:B------:R-:W-:Y:S02]  /*10390*/  HADD2.F32 R25, -RZ, R31.H0_H0 ;  /* 0x2000001fff197230 */ /* 0x000fe40000004100 */
[----:B------:R-:W-:Y:S01]  /*103a0*/  FMUL.FTZ R41, R39, R53 ;  /* 0x0000003527297220 */ /* 0x000fe20000410000 */
[----:B------:R-:W-:Y:S01]  /*103b0*/  HADD2.F32 R36, -RZ, R29.H0_H0 ;  /* 0x2000001dff247230 */ /* 0x000fe20000004100 */
[----:B------:R-:W-:Y:S01]  /*103c0*/  F2FP.F16.E4M3.UNPACK_B R4, R6 ;  /* 0x00000006ff04723e */ /* 0x000fe200020006ff */
[----:B------:R-:W-:-:S02]  /*103d0*/  HADD2.F32 R45, -RZ, R45.H1_H1 ;  /* 0x3000002dff2d7230 */ /* 0x000fc40000004100 */
[C---:B------:R-:W-:Y:S01]  /*103e0*/  FMUL.FTZ R42, R25.reuse, R38 ;  /* 0x00000026192a7220 */ /* 0x040fe20000410000 */
[----:B------:R-:W-:Y:S02]  /*103f0*/  HADD2.F32 R30, -RZ, R30.H1_H1 ;  /* 0x3000001eff1e7230 */ /* 0x000fe40000004100 */
[----:B------:R-:W-:Y:S01]  /*10400*/  FMUL.FTZ R25, R25, R36 ;  /* 0x0000002419197220 */ /* 0x000fe20000410000 */
[----:B------:R-:W-:Y:S02]  /*10410*/  HADD2.F32 R21, -RZ, R11.H0_H0 ;  /* 0x2000000bff157230 */ /* 0x000fe40000004100 */
[-C--:B------:R-:W-:Y:S01]  /*10420*/  FMUL.FTZ R46, R39, R45.reuse ;  /* 0x0000002d272e7220 */ /* 0x080fe20000410000 */
[----:B------:R-:W-:Y:S02]  /*10430*/  HADD2.F32 R31, -RZ, R31.H1_H1 ;  /* 0x3000001fff1f7230 */ /* 0x000fe40000004100 */
[----:B------:R-:W-:Y:S01]  /*10440*/  FFMA.FTZ R62, R30, R45, -R41 ;  /* 0x0000002d1e3e7223 */ /* 0x000fe20000010829 */
[----:B------:R-:W-:-:S02]  /*10450*/  HADD2.F32 R11, -RZ, R11.H1_H1 ;  /* 0x3000000bff0b7230 */ /* 0x000fc40000004100 */
[C---:B------:R-:W-:Y:S01]  /*10460*/  FFMA.FTZ R41, R21.reuse, R38, R25 ;  /* 0x0000002615297223 */ /* 0x040fe20000010019 */
[----:B------:R-:W-:Y:S01]  /*10470*/  FFMA.FTZ R53, R30, R53, R46 ;  /* 0x000000351e357223 */ /* 0x000fe2000001002e */
[----:B------:R-:W-:Y:S02]  /*10480*/  HADD2.F32 R38, -RZ, R37.H1_H1 ;  /* 0x30000025ff267230 */ /* 0x000fe40000004100 */
[----:B------:R-:W-:Y:S01]  /*10490*/  FFMA.FTZ R39, R21, R36, -R42 ;  /* 0x0000002415277223 */ /* 0x000fe2000001082a */
[----:B------:R-:W-:Y:S01]  /*104a0*/  HADD2.F32 R30, -RZ, R29.H1_H1 ;  /* 0x3000001dff1e7230 */ /* 0x000fe20000004100 */
[----:B------:R-:W-:Y:S01]  /*104b0*/  F2FP.F16.E4M3.UNPACK_B R28, R6.H1 ;  /* 0x00000006ff1c723e */ /* 0x000fe200030006ff */
[----:B------:R-:W-:Y:S02]  /*104c0*/  HADD2.F32 R36, -RZ, R47.H0_H0 ;  /* 0x2000002fff247230 */ /* 0x000fe40000004100 */
[----:B------:R-:W-:Y:S01]  /*104d0*/  FMUL.FTZ R42, R31, R38 ;  /* 0x000000261f2a7220 */ /* 0x000fe20000410000 */
[----:B------:R-:W-:-:S02]  /*104e0*/  HADD2.F32 R21, -RZ, R27.H0_H0 ;  /* 0x2000001bff157230 */ /* 0x000fc40000004100 */
[-C--:B------:R-:W-:Y:S01]  /*104f0*/  FMUL.FTZ R31, R31, R30.reuse ;  /* 0x0000001e1f1f7220 */ /* 0x080fe20000410000 */
[----:B------:R-:W-:Y:S02]  /*10500*/  HADD2.F32 R27, -RZ, R27.H1_H1 ;  /* 0x3000001bff1b7230 */ /* 0x000fe40000004100 */
[C---:B------:R-:W-:Y:S01]  /*10510*/  FFMA.FTZ R48, R11.reuse, R30, -R42 ;  /* 0x0000001e0b307223 */ /* 0x040fe2000001082a */
[--C-:B------:R-:W-:Y:S02]  /*10520*/  HADD2.F32 R30, -RZ, R40.reuse.H0_H0 ;  /* 0x20000028ff1e7230 */ /* 0x100fe40000004100 */
[----:B------:R-:W-:Y:S01]  /*10530*/  FFMA.FTZ R50, R11, R38, R31 ;  /* 0x000000260b327223 */ /* 0x000fe2000001001f */
[----:B------:R-:W-:Y:S02]  /*10540*/  HADD2.F32 R11, -RZ, R7.H0_H0 ;  /* 0x20000007ff0b7230 */ /* 0x000fe40000004100 */
[----:B------:R-:W-:Y:S01]  /*10550*/  FMUL.FTZ R42, R21, R36 ;  /* 0x00000024152a7220 */ /* 0x000fe20000410000 */
[----:B------:R-:W-:Y:S01]  /*10560*/  HADD2.F32 R38, -RZ, R47.H1_H1 ;  /* 0x3000002fff267230 */ /* 0x000fe20000004100 */
[----:B------:R-:W-:Y:S01]  /*10570*/  F2FP.F16.E4M3.UNPACK_B R6, R26 ;  /* 0x0000001aff06723e */ /* 0x000fe200020006ff */
[----:B------:R-:W-:-:S02]  /*10580*/  HADD2.F32 R40, -RZ, R40.H1_H1 ;  /* 0x30000028ff287230 */ /* 0x000fc40000004100 */
[-C--:B------:R-:W-:Y:S01]  /*10590*/  FMUL.FTZ R46, R21, R30.reuse ;  /* 0x0000001e152e7220 */ /* 0x080fe20000410000 */
[----:B------:R-:W-:Y:S01]  /*105a0*/  FFMA.FTZ R42, R11, R30, -R42 ;  /* 0x0000001e0b2a7223 */ /* 0x000fe2000001082a */
[----:B------:R-:W-:Y:S01]  /*105b0*/  HADD2.F32 R7, -RZ, R7.H1_H1 ;  /* 0x30000007ff077230 */ /* 0x000fe20000004100 */
[----:B------:R-:W-:Y:S01]  /*105c0*/  F2FP.F16.E4M3.UNPACK_B R26, R26.H1 ;  /* 0x0000001aff1a723e */ /* 0x000fe200030006ff */
[C---:B------:R-:W-:Y:S01]  /*105d0*/  FMUL.FTZ R30, R27.reuse, R38 ;  /* 0x000000261b1e7220 */ /* 0x040fe20000410000 */
[----:B------:R-:W-:Y:S01]  /*105e0*/  F2FP.F16.E4M3.UNPACK_B R25, R8.H1 ;  /* 0x00000008ff19723e */ /* 0x000fe200030006ff */
[----:B------:R-:W-:Y:S01]  /*105f0*/  FMUL.FTZ R29, R27, R40 ;  /* 0x000000281b1d7220 */ /* 0x000fe20000410000 */
[----:B------:R-:W-:Y:S01]  /*10600*/  F2FP.F16.E4M3.UNPACK_B R21, R20.H1 ;  /* 0x00000014ff15723e */ /* 0x000fe200030006ff */
[----:B------:R-:W-:Y:S01]  /*10610*/  FFMA.FTZ R46, R11, R36, R46 ;  /* 0x000000240b2e7223 */ /* 0x000fe2000001002e */
[----:B------:R-:W-:Y:S01]  /*10620*/  FFMA.FTZ R27, R7, R40, -R30 ;  /* 0x00000028071b7223 */ /* 0x000fe2000001081e */
[----:B------:R-:W-:-:S02]  /*10630*/  HADD2.F32 R36, -RZ, R25.H0_H0 ;  /* 0x20000019ff247230 */ /* 0x000fc40000004100 */
[----:B------:R-:W-:Y:S01]  /*10640*/  FFMA.FTZ R29, R7, R38, R29 ;  /* 0x00000026071d7223 */ /* 0x000fe2000001001d */
[--C-:B------:R-:W-:Y:S01]  /*10650*/  HADD2.F32 R11, -RZ, R26.reuse.H0_H0 ;  /* 0x2000001aff0b7230 */ /* 0x100fe20000004100 */
[----:B------:R-:W-:Y:S01]  /*10660*/  F2FP.F16.E4M3.UNPACK_B R20, R20 ;  /* 0x00000014ff14723e */ /* 0x000fe200020006ff */
[----:B------:R-:W-:Y:S01]  /*10670*/  HADD2.F32 R30, -RZ, R21.H0_H0 ;  /* 0x20000015ff1e7230 */ /* 0x000fe20000004100 */
[----:B------:R-:W-:Y:S01]  /*10680*/  F2FP.F16.E4M3.UNPACK_B R8, R8 ;  /* 0x00000008ff08723e */ /* 0x000fe200020006ff */
[----:B------:R-:W-:Y:S02]  /*10690*/  HADD2.F32 R25, -RZ, R25.H1_H1 ;  /* 0x30000019ff197230 */ /* 0x000fe40000004100 */
[C---:B------:R-:W-:Y:S01]  /*106a0*/  FMUL.FTZ R38, R11.reuse, R36 ;  /* 0x000000240b267220 */ /* 0x040fe20000410000 */
[----:B------:R-:W-:Y:S02]  /*106b0*/  HADD2.F32 R26, -RZ, R26.H1_H1 ;  /* 0x3000001aff1a7230 */ /* 0x000fe40000004100 */
[----:B------:R-:W-:Y:S01]  /*106c0*/  FMUL.FTZ R40, R11, R30 ;  /* 0x0000001e0b287220 */ /* 0x000fe20000410000 */
[----:B------:R-:W-:Y:S01]  /*106d0*/  HADD2.F32 R21, -RZ, R21.H1_H1 ;  /* 0x30000015ff157230 */ /* 0x000fe20000004100 */
[----:B------:R-:W-:Y:S01]  /*106e0*/  F2FP.SATFINITE.E4M3.F32.PACK_AB_MERGE_C R51, R52, R51, RZ ;  /* 0x000000333433723e */ /* 0x000fe200048070ff */
[----:B------:R-:W-:-:S02]  /*106f0*/  HADD2.F32 R7, -RZ, R28.H0_H0 ;  /* 0x2000001cff077230 */ /* 0x000fc40000004100 */
        /* <DEDUP_REMOVED lines=8> */
[--C-:B------:R-:W-:Y:S01]  /*10780*/  HADD2.F32 R11, -RZ, R20.reuse.H0_H0 ;  /* 0x20000014ff0b7230 */ /* 0x100fe20000004100 */
[----:B------:R-:W-:Y:S01]  /*10790*/  F2FP.SATFINITE.E4M3.F32.PACK_AB_MERGE_C R5, R10, R5, R51 ;  /* 0x000000050a05723e */ /* 0x000fe20004807033 */
[----:B------:R-:W-:Y:S01]  /*107a0*/  HADD2.F32 R21, -RZ, R20.H1_H1 ;  /* 0x30000014ff157230 */ /* 0x000fe20000004100 */
[----:B------:R-:W-:Y:S01]  /*107b0*/  F2FP.SATFINITE.E4M3.F32.PACK_AB_MERGE_C R38, R43, R38, RZ ;  /* 0x000000262b26723e */ /* 0x000fe200048070ff */
[----:B------:R-:W-:Y:S01]  /*107c0*/  HADD2.F32 R20, -RZ, R8.H0_H0 ;  /* 0x20000008ff147230 */ /* 0x000fe20000004100 */
[----:B------:R-:W-:Y:S01]  /*107d0*/  F2FP.SATFINITE.E4M3.F32.PACK_AB_MERGE_C R40, R45, R40, RZ ;  /* 0x000000282d28723e */ /* 0x000fe200048070ff */
[----:B------:R-:W-:Y:S01]  /*107e0*/  HADD2.F32 R7, -RZ, R6.H0_H0 ;  /* 0x20000006ff077230 */ /* 0x000fe20000004100 */
[----:B------:R-:W-:Y:S01]  /*107f0*/  F2FP.SATFINITE.E4M3.F32.PACK_AB_MERGE_C R9, R24, R9, R54 ;  /* 0x000000091809723e */ /* 0x000fe20004807036 */
[----:B------:R-:W-:-:S02]  /*10800*/  HADD2.F32 R25, -RZ, R8.H1_H1 ;  /* 0x30000008ff197230 */ /* 0x000fc40000004100 */
[----:B------:R-:W-:Y:S02]  /*10810*/  HADD2.F32 R8, -RZ, R6.H1_H1 ;  /* 0x30000006ff087230 */ /* 0x000fe40000004100 */
[CC--:B------:R-:W-:Y:S01]  /*10820*/  FMUL.FTZ R31, R7.reuse, R20.reuse ;  /* 0x00000014071f7220 */ /* 0x0c0fe20000410000 */
        /* <DEDUP_REMOVED lines=21> */
.L_x_5331:
[----:B------:R-:W-:Y:S05]  /*10980*/  BSYNC B1 ;  /* 0x0000000000017941 */ /* 0x000fea0003800000 */
.L_x_5330:
[----:B------:R-:W-:Y:S05]  /*10990*/  @P2 BRA `(.L_x_5312) ;  /* 0x0000000c00dc2947 */ /* 0x000fea0003800000 */
[----:B------:R-:W3:Y:S01]  /*109a0*/  LDL R51, [R1+0x44] ;  /* 0x0000440001337983 */ /* 0x000ee20000100800 */
[----:B01---5:R-:W-:Y:S02]  /*109b0*/  SHF.R.U32.HI R4, RZ, 0x8, R32 ;  /* 0x00000008ff047819 */ /* 0x023fe40000011620 */
[----:B------:R-:W-:Y:S02]  /*109c0*/  LOP3.LUT R0, R32, 0xff, RZ, 0xc0, !PT ;  /* 0x000000ff20007812 */ /* 0x000fe400078ec0ff */
[----:B------:R-:W-:Y:S02]  /*109d0*/  SHF.R.U32.HI R8, RZ, 0x8, R34 ;  /* 0x00000008ff087819 */ /* 0x000fe40000011622 */
[----:B------:R-:W-:Y:S02]  /*109e0*/  LOP3.LUT R5, R4, 0xff, RZ, 0xc0, !PT ;  /* 0x000000ff04057812 */ /* 0x000fe400078ec0ff */
[----:B------:R-:W-:Y:S02]  /*109f0*/  LEA.HI R3, R3, R214, RZ, 0x1c ;  /* 0x000000d603037211 */ /* 0x000fe400078fe0ff */
[----:B------:R-:W-:-:S02]  /*10a00*/  LOP3.LUT R4, R34, 0xff, RZ, 0xc0, !PT ;  /* 0x000000ff22047812 */ /* 0x000fc400078ec0ff */
[----:B------:R-:W-:Y:S02]  /*10a10*/  LOP3.LUT R9, R8, 0xff, RZ, 0xc0, !PT ;  /* 0x000000ff08097812 */ /* 0x000fe400078ec0ff */
[----:B--2---:R-:W-:Y:S02]  /*10a20*/  PRMT R21, R5, 0x7604, R0 ;  /* 0x0000760405157816 */ /* 0x004fe40000000000 */
[----:B------:R-:W-:Y:S02]  /*10a30*/  SHF.R.S32.HI R0, RZ, 0x1f, R3 ;  /* 0x0000001fff007819 */ /* 0x000fe40000011403 */
[----:B------:R-:W-:Y:S02]  /*10a40*/  PRMT R25, R9, 0x7604, R4 ;  /* 0x0000760409197816 */ /* 0x000fe40000000004 */
[----:B------:R-:W-:Y:S01]  /*10a50*/  LEA.HI R4, R0, R3, RZ, 0x2 ;  /* 0x0000000300047211 */ /* 0x000fe200078f10ff */
[----:B------:R-:W-:Y:S01]  /*10a60*/  IMAD.SHL.U32 R0, R3, 0x10, RZ ;  /* 0x0000001003007824 */ /* 0x000fe200078e00ff */
[----:B------:R-:W-:-:S02]  /*10a70*/  SHF.R.U32.HI R7, RZ, 0x8, R33 ;  /* 0x00000008ff077819 */ /* 0x000fc40000011621 */
[----:B------:R-:W-:Y:S01]  /*10a80*/  LOP3.LUT R6, R33, 0xff, RZ, 0xc0, !PT ;  /* 0x000000ff21067812 */ /* 0x000fe200078ec0ff */
[----:B------:R-:W-:Y:S01]  /*10a90*/  IMAD.SHL.U32 R4, R4, 0x800, RZ ;  /* 0x0000080004047824 */ /* 0x000fe200078e00ff */
[----:B------:R-:W-:Y:S02]  /*10aa0*/  LOP3.LUT R3, R215, 0x30, R0, 0xf8, !PT ;  /* 0x00000030d7037812 */ /* 0x000fe400078ef800 */
[----:B------:R-:W-:Y:S02]  /*10ab0*/  LOP3.LUT R7, R7, 0xff, RZ, 0xc0, !PT ;  /* 0x000000ff07077812 */ /* 0x000fe400078ec0ff */
[----:B------:R-:W-:Y:S02]  /*10ac0*/  SHF.R.U32.HI R8, RZ, 0x8, R12 ;  /* 0x00000008ff087819 */ /* 0x000fe4000001160c */
[----:B------:R-:W-:Y:S02]  /*10ad0*/  LOP3.LUT R3, R3, R216, RZ, 0x3c, !PT ;  /* 0x000000d803037212 */ /* 0x000fe400078e3cff */
[----:B------:R-:W-:-:S02]  /*10ae0*/  LOP3.LUT R0, R4, 0xffffe000, RZ, 0xc0, !PT ;  /* 0xffffe00004007812 */ /* 0x000fc400078ec0ff */
[----:B------:R-:W-:Y:S02]  /*10af0*/  PRMT R20, R7, 0x7604, R6 ;  /* 0x0000760407147816 */ /* 0x000fe40000000006 */
[----:B------:R-:W-:Y:S02]  /*10b00*/  LOP3.LUT R7, R12, 0xff, RZ, 0xc0, !PT ;  /* 0x000000ff0c077812 */ /* 0x000fe400078ec0ff */
[----:B------:R-:W-:Y:S02]  /*10b10*/  LOP3.LUT R8, R8, 0xff, RZ, 0xc0, !PT ;  /* 0x000000ff08087812 */ /* 0x000fe400078ec0ff */
[----:B------:R-:W-:Y:S02]  /*10b20*/  IADD3 R3, R3, R217, R0 ;  /* 0x000000d903037210 */ /* 0x000fe40007ffe000 */
[----:B------:R-:W-:Y:S02]  /*10b30*/  PRMT R29, R8, 0x7604, R7 ;  /* 0x00007604081d7816 */ /* 0x000fe40000000007 */
[----:B------:R-:W-:Y:S01]  /*10b40*/  SHF.R.U32.HI R6, RZ, 0x8, R35 ;  /* 0x00000008ff067819 */ /* 0x000fe20000011623 */
[----:B------:R-:W-:Y:S01]  /*10b50*/  IMAD.IADD R0, R16, 0x1, R3 ;  /* 0x0000000110007824 */ /* 0x000fe200078e0203 */
[----:B------:R-:W-:-:S02]  /*10b60*/  SHF.R.U32.HI R8, RZ, 0x8, R13 ;  /* 0x00000008ff087819 */ /* 0x000fc4000001160d */
[----:B------:R-:W-:Y:S02]  /*10b70*/  LOP3.LUT R5, R35, 0xff, RZ, 0xc0, !PT ;  /* 0x000000ff23057812 */ /* 0x000fe400078ec0ff */
[----:B------:R-:W-:Y:S02]  /*10b80*/  LOP3.LUT R6, R6, 0xff, RZ, 0xc0, !PT ;  /* 0x000000ff06067812 */ /* 0x000fe400078ec0ff */
[----:B------:R-:W-:Y:S02]  /*10b90*/  LOP3.LUT R3, R8, 0xff, RZ, 0xc0, !PT ;  /* 0x000000ff08037812 */ /* 0x000fe400078ec0ff */
[----:B------:R-:W0:Y:S01]  /*10ba0*/  LDS.128 R8, [R0+0x18400] ;  /* 0x0184000000087984 */ /* 0x000e220000000c00 */
[----:B------:R-:W-:Y:S02]  /*10bb0*/  PRMT R24, R6, 0x7604, R5 ;  /* 0x0000760406187816 */ /* 0x000fe40000000005 */
[----:B------:R-:W-:Y:S02]  /*10bc0*/  SHF.R.U32.HI R31, RZ, 0x8, R15 ;  /* 0x00000008ff1f7819 */ /* 0x000fe4000001160f */
[----:B------:R-:W-:-:S02]  /*10bd0*/  LOP3.LUT R30, R15, 0xff, RZ, 0xc0, !PT ;  /* 0x000000ff0f1e7812 */ /* 0x000fc400078ec0ff */
[----:B------:R-:W-:Y:S02]  /*10be0*/  LOP3.LUT R31, R31, 0xff, RZ, 0xc0, !PT ;  /* 0x000000ff1f1f7812 */ /* 0x000fe400078ec0ff */
[----:B------:R-:W-:Y:S02]  /*10bf0*/  LOP3.LUT R26, R13, 0xff, RZ, 0xc0, !PT ;  /* 0x000000ff0d1a7812 */ /* 0x000fe400078ec0ff */
[----:B------:R-:W-:Y:S02]  /*10c00*/  SHF.R.U32.HI R28, RZ, 0x8, R14 ;  /* 0x00000008ff1c7819 */ /* 0x000fe4000001160e */
[----:B------:R-:W-:Y:S02]  /*10c10*/  PRMT R30, R31, 0x7604, R30 ;  /* 0x000076041f1e7816 */ /* 0x000fe4000000001e */
[----:B------:R-:W-:Y:S02]  /*10c20*/  PRMT R26, R3, 0x7604, R26 ;  /* 0x00007604031a7816 */ /* 0x000fe4000000001a */
[----:B------:R-:W-:-:S02]  /*10c30*/  SHF.R.U32.HI R31, RZ, 0x10, R13 ;  /* 0x00000010ff1f7819 */ /* 0x000fc4000001160d */
[----:B------:R-:W-:Y:S02]  /*10c40*/  LOP3.LUT R27, R14, 0xff, RZ, 0xc0, !PT ;  /* 0x000000ff0e1b7812 */ /* 0x000fe400078ec0ff */
[----:B------:R-:W-:Y:S01]  /*10c50*/  LOP3.LUT R28, R28, 0xff, RZ, 0xc0, !PT ;  /* 0x000000ff1c1c7812 */ /* 0x000fe200078ec0ff */
[----:B------:R-:W-:Y:S01]  /*10c60*/  IMAD.U32 R31, R31, 0x10000, RZ ;  /* 0x000100001f1f7824 */ /* 0x000fe200078e00ff */
[----:B------:R-:W-:Y:S02]  /*10c70*/  SHF.R.U32.HI R3, RZ, 0x10, R33 ;  /* 0x00000010ff037819 */ /* 0x000fe40000011621 */
[----:B----4-:R-:W-:Y:S02]  /*10c80*/  SHF.R.U32.HI R39, RZ, 0x10, R15 ;  /* 0x00000010ff277819 */ /* 0x010fe4000001160f */
[----:B---3--:R-:W-:Y:S01]  /*10c90*/  PRMT R37, R28, 0x7604, R27 ;  /* 0x000076041c257816 */ /* 0x008fe2000000001b */
[----:B------:R-:W-:Y:S01]  /*10ca0*/  IMAD.U32 R3, R3, 0x10000, RZ ;  /* 0x0001000003037824 */ /* 0x000fe200078e00ff */
[----:B------:R-:W-:Y:S01]  /*10cb0*/  SHF.R.U32.HI R27, RZ, 0x10, R35 ;  /* 0x00000010ff1b7819 */ /* 0x000fe20000011623 */
[----:B------:R-:W-:Y:S01]  /*10cc0*/  IMAD.U32 R39, R39, 0x10000, RZ ;  /* 0x0001000027277824 */ /* 0x000fe200078e00ff */
[----:B------:R-:W-:-:S02]  /*10cd0*/  LOP3.LUT R21, R21, 0xff0000, R32, 0xf8, !PT ;  /* 0x00ff000015157812 */ /* 0x000fc400078ef820 */
[----:B------:R-:W-:Y:S01]  /*10ce0*/  LOP3.LUT R31, R26, 0xff0000, R31, 0xf8, !PT ;  /* 0x00ff00001a1f7812 */ /* 0x000fe200078ef81f */
[----:B------:R-:W-:Y:S01]  /*10cf0*/  IMAD.U32 R27, R27, 0x10000, RZ ;  /* 0x000100001b1b7824 */ /* 0x000fe200078e00ff */
        /* <DEDUP_REMOVED lines=10> */
[----:B------:R-:W-:-:S02]  /*10da0*/  F2FP.F16.E4M3.UNPACK_B R37, R36 ;  /* 0x00000024ff25723e */ /* 0x000fc400020006ff */
[-C--:B0-----:R-:W-:Y:S02]  /*10db0*/  F2FP.F16.E4M3.UNPACK_B R24, R9.reuse ;  /* 0x00000009ff18723e */ /* 0x081fe400020006ff */
[----:B------:R-:W-:Y:S01]  /*10dc0*/  LOP3.LUT R20, R25, 0xff000000, R34, 0xf8, !PT ;  /* 0xff00000019147812 */ /* 0x000fe200078ef822 */
[--C-:B------:R-:W-:Y:S01]  /*10dd0*/  HADD2.F32 R38, -RZ, R37.reuse.H0_H0 ;  /* 0x20000025ff267230 */ /* 0x100fe20000004100 */
[----:B------:R-:W-:Y:S01]  /*10de0*/  F2FP.F16.E4M3.UNPACK_B R31, R32 ;  /* 0x00000020ff1f723e */ /* 0x000fe200020006ff */
[----:B------:R-:W-:Y:S01]  /*10df0*/  HADD2.F32 R37, -RZ, R37.H1_H1 ;  /* 0x30000025ff257230 */ /* 0x000fe20000004100 */
[----:B------:R-:W-:Y:S02]  /*10e00*/  LOP3.LUT R34, R27, 0xff000000, R35, 0xf8, !PT ;  /* 0xff0000001b227812 */ /* 0x000fe400078ef823 */
[----:B------:R-:W-:Y:S01]  /*10e10*/  LOP3.LUT R35, R29, 0xff000000, R12, 0xf8, !PT ;  /* 0xff0000001d237812 */ /* 0x000fe200078ef80c */
[--C-:B------:R-:W-:Y:S01]  /*10e20*/  HADD2.F32 R33, -RZ, R31.reuse.H0_H0 ;  /* 0x2000001fff217230 */ /* 0x100fe20000004100 */
[----:B------:R-:W-:Y:S01]  /*10e30*/  F2FP.F16.E4M3.UNPACK_B R25, R9.H1 ;  /* 0x00000009ff19723e */ /* 0x000fe200030006ff */
[----:B------:R-:W-:Y:S01]  /*10e40*/  HADD2.F32 R31, -RZ, R31.H1_H1 ;  /* 0x3000001fff1f7230 */ /* 0x000fe20000004100 */
[----:B------:R-:W-:-:S02]  /*10e50*/  LOP3.LUT R41, R39, 0xff000000, R15, 0xf8, !PT ;  /* 0xff00000027297812 */ /* 0x000fc400078ef80f */
        /* <DEDUP_REMOVED lines=10> */
[----:B------:R-:W0:Y:S02]  /*10f00*/  LDS.128 R4, [R51+0x18400] ;  /* 0x0184000033047984 */ /* 0x000e240000000c00 */
[-C--:B0-----:R-:W-:Y:S02]  /*10f10*/  F2FP.F16.E4M3.UNPACK_B R12, R5.reuse ;  /* 0x00000005ff0c723e */ /* 0x081fe400020006ff */
[----:B------:R-:W-:Y:S01]  /*10f20*/  F2FP.F16.E4M3.UNPACK_B R13, R5.H1 ;  /* 0x00000005ff0d723e */ /* 0x000fe200030006ff */
[--C-:B------:R-:W-:Y:S01]  /*10f30*/  HADD2.F32 R5, -RZ, R24.reuse.H0_H0 ;  /* 0x20000018ff057230 */ /* 0x100fe20000004100 */
[-C--:B------:R-:W-:Y:S01]  /*10f40*/  F2FP.F16.E4M3.UNPACK_B R3, R6.reuse ;  /* 0x00000006ff03723e */ /* 0x080fe200020006ff */
[----:B------:R-:W-:Y:S01]  /*10f50*/  HADD2.F32 R24, -RZ, R24.H1_H1 ;  /* 0x30000018ff187230 */ /* 0x000fe20000004100 */
[----:B------:R-:W-:Y:S01]  /*10f60*/  F2FP.F16.E4M3.UNPACK_B R14, R6.H1 ;  /* 0x00000006ff0e723e */ /* 0x000fe200030006ff */
[----:B------:R-:W-:-:S02]  /*10f70*/  HADD2.F32 R6, -RZ, R12.H0_H0 ;  /* 0x2000000cff067230 */ /* 0x000fc40000004100 */
[CC--:B------:R-:W-:Y:S01]  /*10f80*/  FMUL.FTZ R9, R5.reuse, R38.reuse ;  /* 0x0000002605097220 */ /* 0x0c0fe20000410000 */
[----:B------:R-:W-:Y:S01]  /*10f90*/  FMUL.FTZ R39, R5, R33 ;  /* 0x0000002105277220 */ /* 0x000fe20000410000 */
[----:B------:R-:W-:Y:S02]  /*10fa0*/  HADD2.F32 R12, -RZ, R12.H1_H1 ;  /* 0x3000000cff0c7230 */ /* 0x000fe40000004100 */
[----:B------:R-:W-:Y:S01]  /*10fb0*/  FMUL.FTZ R43, R24, R37 ;  /* 0x00000025182b7220 */ /* 0x000fe20000410000 */
[C---:B------:R-:W-:Y:S01]  /*10fc0*/  FFMA.FTZ R5, R6.reuse, R33, -R9 ;  /* 0x0000002106057223 */ /* 0x040fe20000010809 */
[----:B------:R-:W-:Y:S01]  /*10fd0*/  FFMA.FTZ R9, R6, R38, R39 ;  /* 0x0000002606097223 */ /* 0x000fe20000010027 */
[----:B------:R-:W-:Y:S02]  /*10fe0*/  HADD2.F32 R39, -RZ, R36.H0_H0 ;  /* 0x20000024ff277230 */ /* 0x000fe40000004100 */
[----:B------:R-:W-:Y:S01]  /*10ff0*/  FMUL.FTZ R24, R24, R31 ;  /* 0x0000001f18187220 */ /* 0x000fe20000410000 */
[----:B------:R-:W-:-:S02]  /*11000*/  HADD2.F32 R33, -RZ, R32.H0_H0 ;  /* 0x20000020ff217230 */ /* 0x000fc40000004100 */
[----:B------:R-:W-:Y:S01]  /*11010*/  FFMA.FTZ R38, R12, R31, -R43 ;  /* 0x0000001f0c267223 */ /* 0x000fe2000001082b */
[----:B------:R-:W-:Y:S02]  /*11020*/  HADD2.F32 R6, -RZ, R13.H0_H0 ;  /* 0x2000000dff067230 */ /* 0x000fe40000004100 */
[----:B------:R-:W-:Y:S01]  /*11030*/  FMUL.FTZ R45, R10, R39 ;  /* 0x000000270a2d7220 */ /* 0x000fe20000410000 */
[----:B------:R-:W-:Y:S01]  /*11040*/  FFMA.FTZ R42, R12, R37, R24 ;  /* 0x000000250c2a7223 */ /* 0x000fe20000010018 */
[----:B------:R-:W-:Y:S01]  /*11050*/  FMUL.FTZ R10, R10, R33 ;  /* 0x000000210a0a7220 */ /* 0x000fe20000410000 */
[----:B------:R-:W-:Y:S01]  /*11060*/  F2FP.F16.E4M3.UNPACK_B R24, R41 ;  /* 0x00000029ff18723e */ /* 0x000fe200020006ff */
[C---:B------:R-:W-:Y:S01]  /*11070*/  FFMA.FTZ R45, R6.reuse, R33, -R45 ;  /* 0x00000021062d7223 */ /* 0x040fe2000001082d */
[-C--:B------:R-:W-:Y:S01]  /*11080*/  F2FP.F16.E4M3.UNPACK_B R12, R34.reuse ;  /* 0x00000022ff0c723e */ /* 0x080fe200020006ff */
        /* <DEDUP_REMOVED lines=8> */
[----:B------:R-:W-:Y:S01]  /*11110*/  HADD2.F32 R32, -RZ, R32.H1_H1 ;  /* 0x30000020ff207230 */ /* 0x000fe20000004100 */
[----:B------:R-:W-:Y:S01]  /*11120*/  F2FP.F16.E4M3.UNPACK_B R21, R7.H1 ;  /* 0x00000007ff15723e */ /* 0x000fe200030006ff */
[--C-:B------:R-:W-:Y:S02]  /*11130*/  HADD2.F32 R31, -RZ, R12.reuse.H0_H0 ;  /* 0x2000000cff1f7230 */ /* 0x100fe40000004100 */
[C---:B------:R-:W-:Y:S01]  /*11140*/  FMUL.FTZ R37, R10.reuse, R33 ;  /* 0x000000210a257220 */ /* 0x040fe20000410000 */
[----:B------:R-:W-:Y:S02]  /*11150*/  HADD2.F32 R13, -RZ, R13.H1_H1 ;  /* 0x3000000dff0d7230 */ /* 0x000fe40000004100 */
[----:B------:R-:W-:Y:S01]  /*11160*/  FMUL.FTZ R25, R25, R32 ;  /* 0x0000002019197220 */ /* 0x000fe20000410000 */
[----:B------:R-:W-:Y:S02]  /*11170*/  HADD2.F32 R6, -RZ, R15.H0_H0 ;  /* 0x2000000fff067230 */ /* 0x000fe40000004100 */
[----:B------:R-:W-:Y:S01]  /*11180*/  FMUL.FTZ R10, R10, R31 ;  /* 0x0000001f0a0a7220 */ /* 0x000fe20000410000 */
[----:B------:R-:W-:-:S02]  /*11190*/  HADD2.F32 R12, -RZ, R12.H1_H1 ;  /* 0x3000000cff0c7230 */ /* 0x000fc40000004100 */
[C---:B------:R-:W-:Y:S01]  /*111a0*/  FFMA.FTZ R36, R13.reuse, R36, R25 ;  /* 0x000000240d247223 */ /* 0x040fe20000010019 */
[----:B------:R-:W-:Y:S02]  /*111b0*/  HADD2.F32 R24, -RZ, R24.H1_H1 ;  /* 0x30000018ff187230 */ /* 0x000fe40000004100 */
[C---:B------:R-:W-:Y:S01]  /*111c0*/  FFMA.FTZ R43, R6.reuse, R33, R10 ;  /* 0x00000021062b7223 */ /* 0x040fe2000001000a */
[----:B------:R-:W-:Y:S02]  /*111d0*/  HADD2.F32 R28, -RZ, R28.H1_H1 ;  /* 0x3000001cff1c7230 */ /* 0x000fe40000004100 */
[----:B------:R-:W-:Y:S01]  /*111e0*/  FFMA.FTZ R46, R13, R32, -R46 ;  /* 0x000000200d2e7223 */ /* 0x000fe2000001082e */
[----:B------:R-:W-:Y:S01]  /*111f0*/  FFMA.FTZ R37, R6, R31, -R37 ;  /* 0x0000001f06257223 */ /* 0x000fe20000010825 */
[----:B------:R-:W-:Y:S01]  /*11200*/  HADD2.F32 R15, -RZ, R15.H1_H1 ;  /* 0x3000000fff0f7230 */ /* 0x000fe20000004100 */
[----:B------:R-:W-:Y:S01]  /*11210*/  F2FP.F16.E4M3.UNPACK_B R7, R4 ;  /* 0x00000004ff07723e */ /* 0x000fe200020006ff */
[----:B------:R-:W-:-:S02]  /*11220*/  HADD2.F32 R25, -RZ, R41.H0_H0 ;  /* 0x20000029ff197230 */ /* 0x000fc40000004100 */
[C---:B------:R-:W-:Y:S01]  /*11230*/  FMUL.FTZ R32, R28.reuse, R24 ;  /* 0x000000181c207220 */ /* 0x040fe20000410000 */
[----:B------:R-:W-:Y:S02]  /*11240*/  HADD2.F32 R10, -RZ, R29.H0_H0 ;  /* 0x2000001dff0a7230 */ /* 0x000fe40000004100 */
[-C--:B------:R-:W-:Y:S01]  /*11250*/  FMUL.FTZ R31, R28, R12.reuse ;  /* 0x0000000c1c1f7220 */ /* 0x080fe20000410000 */
[--C-:B------:R-:W-:Y:S02]  /*11260*/  HADD2.F32 R13, -RZ, R34.reuse.H0_H0 ;  /* 0x20000022ff0d7230 */ /* 0x100fe40000004100 */
        /* <DEDUP_REMOVED lines=8> */
[----:B------:R-:W-:Y:S01]  /*112f0*/  HADD2.F32 R24, -RZ, R41.H1_H1 ;  /* 0x30000029ff187230 */ /* 0x000fe20000004100 */
[----:B------:R-:W-:Y:S01]  /*11300*/  F2FP.F16.E4M3.UNPACK_B R4, R4.H1 ;  /* 0x00000004ff04723e */ /* 0x000fe200030006ff */
[----:B------:R-:W-:-:S02]  /*11310*/  HADD2.F32 R29, -RZ, R29.H1_H1 ;  /* 0x3000001dff1d7230 */ /* 0x000fc40000004100 */
[C---:B------:R-:W-:Y:S01]  /*11320*/  FFMA.FTZ R49, R6.reuse, R25, R10 ;  /* 0x0000001906317223 */ /* 0x040fe2000001000a */
[----:B------:R-:W-:Y:S02]  /*11330*/  HADD2.F32 R25, -RZ, R15.H0_H0 ;  /* 0x2000000fff197230 */ /* 0x000fe40000004100 */
[----:B------:R-:W-:Y:S01]  /*11340*/  FFMA.FTZ R47, R6, R13, -R33 ;  /* 0x0000000d062f7223 */ /* 0x000fe20000010821 */
        /* <DEDUP_REMOVED lines=9> */
[-C--:B------:R-:W-:Y:S01]  /*113e0*/  FMUL.FTZ R10, R10, R13.reuse ;  /* 0x0000000d0a0a7220 */ /* 0x080fe20000410000 */
[----:B------:R-:W-:Y:S02]  /*113f0*/  HADD2.F32 R21, -RZ, R15.H1_H1 ;  /* 0x3000000fff157230 */ /* 0x000fe40000004100 */
[C---:B------:R-:W-:Y:S01]  /*11400*/  FFMA.FTZ R29, R6.reuse, R13, -R29 ;  /* 0x0000000d061d7223 */ /* 0x040fe2000001081d */
[----:B------:R-:W-:Y:S02]  /*11410*/  HADD2.F32 R8, -RZ, R8.H1_H1 ;  /* 0x30000008ff087230 */ /* 0x000fe40000004100 */
[----:B------:R-:W-:Y:S01]  /*11420*/  FFMA.FTZ R24, R6, R25, R10 ;  /* 0x0000001906187223 */ /* 0x000fe2000001000a */
[----:B------:R-:W-:Y:S01]  /*11430*/  HADD2.F32 R13, -RZ, R12.H1_H1 ;  /* 0x3000000cff0d7230 */ /* 0x000fe20000004100 */
[----:B------:R-:W-:Y:S01]  /*11440*/  F2FP.F16.E4M3.UNPACK_B R35, R35 ;  /* 0x00000023ff23723e */ /* 0x000fe200020006ff */
[----:B------:R-:W-:Y:S01]  /*11450*/  HADD2.F32 R4, -RZ, R4.H1_H1 ;  /* 0x30000004ff047230 */ /* 0x000fe20000004100 */
[----:B------:R-:W-:Y:S01]  /*11460*/  F2FP.F16.E4M3.UNPACK_B R30, R30 ;  /* 0x0000001eff1e723e */ /* 0x000fe200020006ff */
[C---:B------:R-:W-:Y:S01]  /*11470*/  FMUL.FTZ R25, R8.reuse, R21 ;  /* 0x0000001508197220 */ /* 0x040fe20000410000 */
[-C--:B------:R-:W-:Y:S01]  /*11480*/  FMUL.FTZ R8, R8, R13.reuse ;  /* 0x0000000d08087220 */ /* 0x080fe20000410000 */
[----:B------:R-:W-:Y:S01]  /*11490*/  HADD2.F32 R15, -RZ, R35.H0_H0 ;  /* 0x20000023ff0f7230 */ /* 0x000fe20000004100 */
[----:B------:R-:W-:Y:S01]  /*114a0*/  F2FP.F16.E4M3.UNPACK_B R10, R40.H1 ;  /* 0x00000028ff0a723e */ /* 0x000fe200030006ff */
[----:B------:R-:W-:Y:S01]  /*114b0*/  FFMA.FTZ R28, R4, R13, -R25 ;  /* 0x0000000d041c7223 */ /* 0x000fe20000010819 */
[----:B------:R-:W-:-:S02]  /*114c0*/  HADD2.F32 R6, -RZ, R11.H0_H0 ;  /* 0x2000000bff067230 */ /* 0x000fc40000004100 */
[----:B------:R-:W-:Y:S01]  /*114d0*/  FFMA.FTZ R31, R4, R21, R8 ;  /* 0x00000015041f7223 */ /* 0x000fe20000010008 */
[--C-:B------:R-:W-:Y:S01]  /*114e0*/  HADD2.F32 R13, -RZ, R30.reuse.H0_H0 ;  /* 0x2000001eff0d7230 */ /* 0x100fe20000004100 */
[----:B------:R-:W-:Y:S01]  /*114f0*/  F2FP.F16.E4M3.UNPACK_B R40, R40 ;  /* 0x00000028ff28723e */ /* 0x000fe200020006ff */
[----:B------:R-:W-:Y:S02]  /*11500*/  HADD2.F32 R8, -RZ, R35.H1_H1 ;  /* 0x30000023ff087230 */ /* 0x000fe40000004100 */
[C---:B------:R-:W-:Y:S01]  /*11510*/  FMUL.FTZ R21, R6.reuse, R15 ;  /* 0x0000000f06157220 */ /* 0x040fe20000410000 */
[----:B------:R-:W-:Y:S02]  /*11520*/  HADD2.F32 R11, -RZ, R11.H1_H1 ;  /* 0x3000000bff0b7230 */ /* 0x000fe40000004100 */
[----:B------:R-:W-:Y:S01]  /*11530*/  FMUL.FTZ R25, R6, R13 ;  /* 0x0000000d06197220 */ /* 0x000fe20000410000 */
[----:B------:R-:W-:Y:S01]  /*11540*/  HADD2.F32 R4, -RZ, R7.H0_H0 ;  /* 0x20000007ff047230 */ /* 0x000fe20000004100 */
[----:B------:R-:W-:Y:S01]  /*11550*/  F2FP.SATFINITE.E4M3.F32.PACK_AB_MERGE_C R45, R46, R45, RZ ;  /* 0x0000002d2e2d723e */ /* 0x000fe200048070ff */
[----:B------:R-:W-:-:S02]  /*11560*/  HADD2.F32 R30, -RZ, R30.H1_H1 ;  /* 0x3000001eff1e7230 */ /* 0x000fc40000004100 */
[C---:B------:R-:W-:Y:S01]  /*11570*/  FMUL.FTZ R6, R11.reuse, R8 ;  /* 0x000000080b067220 */ /* 0x040fe20000410000 */
[----:B------:R-:W-:Y:S02]  /*11580*/  HADD2.F32 R7, -RZ, R7.H1_H1 ;  /* 0x30000007ff077230 */ /* 0x000fe40000004100 */
[C---:B------:R-:W-:Y:S01]  /*11590*/  FFMA.FTZ R21, R4.reuse, R13, -R21 ;  /* 0x0000000d04157223 */ /* 0x040fe20000010815 */
        /* <DEDUP_REMOVED lines=9> */
[----:B------:R-:W-:Y:S01]  /*11630*/  F2FP.SATFINITE.E4M3.F32.PACK_AB_MERGE_C R36, R36, R39, RZ ;  /* 0x000000272424723e */ /* 0x000fe200048070ff */
[----:B------:R-:W-:Y:S02]  /*11640*/  HADD2.F32 R8, -RZ, R4.H1_H1 ;  /* 0x30000004ff087230 */ /* 0x000fe40000004100 */
[C---:B------:R-:W-:Y:S01]  /*11650*/  FMUL.FTZ R13, R6.reuse, R11 ;  /* 0x0000000b060d7220 */ /* 0x040fe20000410000 */
[----:B------:R-:W-:Y:S02]  /*11660*/  HADD2.F32 R4, -RZ, R14.H0_H0 ;  /* 0x2000000eff047230 */ /* 0x000fe40000004100 */
[----:B------:R-:W-:Y:S01]  /*11670*/  FMUL.FTZ R15, R6, R7 ;  /* 0x00000007060f7220 */ /* 0x000fe20000410000 */
[----:B------:R-:W-:Y:S01]  /*11680*/  HADD2.F32 R10, -RZ, R10.H1_H1 ;  /* 0x3000000aff0a7230 */ /* 0x000fe20000004100 */
[----:B------:R-:W-:Y:S01]  /*11690*/  F2FP.SATFINITE.E4M3.F32.PACK_AB_MERGE_C R5, R38, R5, R45 ;  /* 0x000000052605723e */ /* 0x000fe2000480702d */
[----:B------:R-:W-:-:S02]  /*116a0*/  HADD2.F32 R27, -RZ, R27.H1_H1 ;  /* 0x3000001bff1b7230 */ /* 0x000fc40000004100 */
[----:B------:R-:W-:Y:S01]  /*116b0*/  FFMA.FTZ R32, R4, R7, -R13 ;  /* 0x0000000704207223 */ /* 0x000fe2000001080d */
[----:B------:R-:W-:Y:S01]  /*116c0*/  HADD2.F32 R14, -RZ, R14.H1_H1 ;  /* 0x3000000eff0e7230 */ /* 0x000fe20000004100 */
[----:B------:R-:W-:Y:S01]  /*116d0*/  F2FP.SATFINITE.E4M3.F32.PACK_AB_MERGE_C R9, R42, R9, R36 ;  /* 0x000000092a09723e */ /* 0x000fe20004807024 */
[----:B------:R-:W-:Y:S02]  /*116e0*/  HADD2.F32 R6, -RZ, R26.H0_H0 ;  /* 0x2000001aff067230 */ /* 0x000fe40000004100 */
[C---:B------:R-:W-:Y:S01]  /*116f0*/  FMUL.FTZ R7, R27.reuse, R10 ;  /* 0x0000000a1b077220 */ /* 0x040fe20000410000 */
[-C--:B------:R-:W-:Y:S01]  /*11700*/  FMUL.FTZ R13, R27, R8.reuse ;  /* 0x000000081b0d7220 */ /* 0x080fe20000410000 */
[----:B------:R-:W-:Y:S01]  /*11710*/  FFMA.FTZ R27, R4, R11, R15 ;  /* 0x0000000b041b7223 */ /* 0x000fe2000001000f */
        /* <DEDUP_REMOVED lines=8> */
[----:B------:R-:W-:Y:S01]  /*117a0*/  HADD2.F32 R20, -RZ, R20.H1_H1 ;  /* 0x30000014ff147230 */ /* 0x000fe20000004100 */
[----:B------:R-:W-:Y:S01]  /*117b0*/  F2FP.SATFINITE.E4M3.F32.PACK_AB_MERGE_C R32, R33, R32, RZ ;  /* 0x000000202120723e */ /* 0x000fe200048070ff */
[--C-:B------:R-:W-:Y:S02]  /*117c0*/  HADD2.F32 R4, -RZ, R3.reuse.H0_H0 ;  /* 0x20000003ff047230 */ /* 0x100fe40000004100 */
[----:B------:R-:W-:Y:S01]  /*117d0*/  FMUL.FTZ R14, R26, R40 ;  /* 0x000000281a0e7220 */ /* 0x000fe20000410000 */
[----:B------:R-:W-:-:S02]  /*117e0*/  HADD2.F32 R3, -RZ, R3.H1_H1 ;  /* 0x30000003ff037230 */ /* 0x000fc40000004100 */
[-C--:B------:R-:W-:Y:S01]  /*117f0*/  FMUL.FTZ R15, R26, R20.reuse ;  /* 0x000000141a0f7220 */ /* 0x080fe20000410000 */
[----:B------:R-:W-:Y:S01]  /*11800*/  F2FP.SATFINITE.E4M3.F32.PACK_AB_MERGE_C R27, R34, R27, RZ ;  /* 0x0000001b221b723e */ /* 0x000fe200048070ff */
[C---:B------:R-:W-:Y:S01]  /*11810*/  FFMA.FTZ R6, R4.reuse, R7, -R13 ;  /* 0x0000000704067223 */ /* 0x040fe2000001080d */
[----:B------:R-:W-:Y:S01]  /*11820*/  FFMA.FTZ R10, R4, R11, R8 ;  /* 0x0000000b040a7223 */ /* 0x000fe20000010008 */
[C---:B------:R-:W-:Y:S01]  /*11830*/  FFMA.FTZ R13, R3.reuse, R20, -R14 ;  /* 0x00000014030d7223 */ /* 0x040fe2000001080e */
[----:B------:R-:W-:Y:S01]  /*11840*/  FFMA.FTZ R15, R3, R40, R15 ;  /* 0x00000028030f7223 */ /* 0x000fe2000001000f */
        /* <DEDUP_REMOVED lines=12> */
.L_x_5312:
[----:B------:R-:W-:Y:S05]  /*11910*/  BSYNC B0 ;  /* 0x0000000000007941 */ /* 0x000fea0003800000 */
.L_x_5305:
        /* <DEDUP_REMOVED lines=8> */
.L_x_5303:
[----:B0--3--:R-:W-:-:S05]  /*119a0*/  IMAD.U32 R0, RZ, RZ, UR40 ;  /* 0x00000028ff007e24 */ /* 0x009fca000f8e00ff */
[----:B------:R-:W-:-:S13]  /*119b0*/  ISETP.NE.AND P0, PT, R0, 0x3, PT ;  /* 0x000000030000780c */ /* 0x000fda0003f05270 */
[----:B------:R-:W-:Y:S05]  /*119c0*/  @!P0 BRA `(.L_x_5332) ;  /* 0x0000000000048947 */ /* 0x000fea0003800000 */
[----:B------:R-:W-:Y:S01]  /*119d0*/  BPT.TRAP 0x1 ;  /* 0x000000040000795c */ /* 0x000fe20000300000 */
.L_x_5332:
[----:B-----5:R-:W-:Y:S01]  /*119e0*/  IMAD R11, R17, 0x8, R16 ;  /* 0x00000008110b7824 */ /* 0x020fe200078e0210 */
[----:B------:R-:W-:-:S04]  /*119f0*/  SHF.L.U32 R0, R201, 0x1f, RZ ;  /* 0x0000001fc9007819 */ /* 0x000fc800000006ff */
[----:B------:R0:W3:Y:S01]  /*11a00*/  SYNCS.PHASECHK.TRANS64.TRYWAIT P1, [R11+URZ+0x2a830], R0 ;  /* 0x02a830000b0075a7 */ /* 0x0000e2000802017f */
[----:B------:R-:W-:Y:S05]  /*11a10*/  @!P0 BRA `(.L_x_5333) ;  /* 0x0000000000048947 */ /* 0x000fea0003800000 */
[----:B------:R-:W-:Y:S01]  /*11a20*/  BPT.TRAP 0x1 ;  /* 0x000000040000795c */ /* 0x000fe20000300000 */
.L_x_5333:
[----:B---3--:R-:W-:Y:S05]  /*11a30*/  @P1 BRA `(.L_x_5334) ;  /* 0x0000000000081947 */ /* 0x008fea0003800000 */
[----:B------:R-:W3:Y:S02]  /*11a40*/  SYNCS.PHASECHK.TRANS64.TRYWAIT P1, [R11+URZ+0x2a830], R0 ;  /* 0x02a830000b0075a7 */ /* 0x000ee4000802017f */
[----:B---3--:R-:W-:Y:S05]  /*11a50*/  @!P1 BRA `(.L_x_5335) ;  /* 0x0000018800b89947 */ /* 0x008fea0003800000 */
.L_x_5334:
[----:B------:R-:W-:Y:S05]  /*11a60*/  WARPSYNC.ALL ;  /* 0x0000000000007948 */ /* 0x000fea0003800000 */
[----:B0--3--:R-:W-:Y:S01]  /*11a70*/  VIADD R0, R16, 0x1e400 ;  /* 0x0001e40010007836 */ /* 0x009fe20000000000 */
[----:B------:R-:W-:Y:S01]  /*11a80*/  R2UR UR24, R44 ;  /* 0x000000002c1872ca */ /* 0x000fe200000e0000 */
[----:B--2---:R-:W-:Y:S01]  /*11a90*/  IMAD.MOV.U32 R5, RZ, RZ, -0x7fffffe0 ;  /* 0x80000020ff057424 */ /* 0x004fe200078e00ff */
[----:B----4-:R-:W-:Y:S01]  /*11aa0*/  WARPGROUP.ARRIVE ;  /* 0x00000000000079c5 */ /* 0x010fe20000000000 */
[----:B------:R-:W-:Y:S01]  /*11ab0*/  UMOV UR25, 0x80000020 ;  /* 0x8000002000197882 */ /* 0x000fe20000000000 */
[----:B------:R-:W-:Y:S01]  /*11ac0*/  SHF.R.U32.HI R0, RZ, 0x4, R0 ;  /* 0x00000004ff007819 */ /* 0x000fe20000011600 */
[----:B------:R-:W-:Y:S01]  /*11ad0*/  IMAD.MOV.U32 R9, RZ, RZ, -0x7fffffe0 ;  /* 0x80000020ff097424 */ /* 0x000fe200078e00ff */
[----:B------:R-:W-:Y:S01]  /*11ae0*/  R2UR UR27, R5 ;  /* 0x00000000051b72ca */ /* 0x000fe200000e0000 */
[----:B------:R-:W-:Y:S01]  /*11af0*/  UMOV UR5, 0x80000020 ;  /* 0x8000002000057882 */ /* 0x000fe20000000000 */
[----:B------:R-:W-:Y:S01]  /*11b00*/  LOP3.LUT R0, R0, 0x3fff, RZ, 0xc0, !PT ;  /* 0x00003fff00007812 */ /* 0x000fe200078ec0ff */
[----:B------:R-:W-:Y:S01]  /*11b10*/  UMOV UR9, 0x80000020 ;  /* 0x8000002000097882 */ /* 0x000fe20000000000 */
[----:B------:R-:W-:Y:S01]  /*11b20*/  R2UR UR7, R9 ;  /* 0x00000000090772ca */ /* 0x000fe200000e0000 */
[----:B------:R-:W-:Y:S01]  /*11b30*/  IMAD.MOV.U32 R9, RZ, RZ, -0x7fffffe0 ;  /* 0x80000020ff097424 */ /* 0x000fe200078e00ff */
[----:B------:R-:W-:Y:S01]  /*11b40*/  LOP3.LUT R7, R0, 0x10000, RZ, 0xfc, !PT ;  /* 0x0001000000077812 */ /* 0x000fe200078efcff */
[----:B------:R-:W-:Y:S01]  /*11b50*/  ULOP3.LUT UR24, UR24, 0x10000, URZ, 0xfc, !UPT ;  /* 0x0001000018187892 */ /* 0x000fe2000f8efc3f */
[----:B------:R-:W-:Y:S01]  /*11b60*/  IMAD.MOV.U32 R5, RZ, RZ, -0x7fffffe0 ;  /* 0x80000020ff057424 */ /* 0x000fe200078e00ff */
[----:B------:R-:W-:Y:S01]  /*11b70*/  UMOV UR13, 0x80000020 ;  /* 0x80000020000d7882 */ /* 0x000fe20000000000 */
[----:B------:R-:W-:Y:S01]  /*11b80*/  R2UR UR11, R9 ;  /* 0x00000000090b72ca */ /* 0x000fe200000e0000 */
[----:B------:R-:W-:Y:S01]  /*11b90*/  IMAD R4, R17, 0x600, R7 ;  /* 0x0000060011047824 */ /* 0x000fe200078e0207 */
[----:B------:R-:W-:Y:S01]  /*11ba0*/  UIADD3 UR4, UR24, 0x2, URZ ;  /* 0x0000000218047890 */ /* 0x000fe2000fffe03f */
[----:B------:R-:W-:Y:S01]  /*11bb0*/  IMAD.MOV.U32 R9, RZ, RZ, -0x7fffffe0 ;  /* 0x80000020ff097424 */ /* 0x000fe200078e00ff */
[----:B------:R-:W-:Y:S01]  /*11bc0*/  UIADD3 UR8, UR24, 0x200, URZ ;  /* 0x0000020018087890 */ /* 0x000fe2000fffe03f */
[C---:B------:R-:W-:Y:S01]  /*11bd0*/  VIADD R8, R4.reuse, 0x2 ;  /* 0x0000000204087836 */ /* 0x040fe20000000000 */
[----:B------:R-:W-:Y:S01]  /*11be0*/  R2UR UR26, R4 ;  /* 0x00000000041a72ca */ /* 0x000fe200000e0000 */
[----:B------:R-:W-:Y:S01]  /*11bf0*/  UIADD3 UR12, UR24, 0x202, URZ ;  /* 0x00000202180c7890 */ /* 0x000fe2000fffe03f */
[----:B------:R-:W-:Y:S01]  /*11c00*/  R2UR UR15, R9 ;  /* 0x00000000090f72ca */ /* 0x000fe200000e0000 */
[----:B------:R-:W-:Y:S01]  /*11c10*/  IMAD.MOV.U32 R9, RZ, RZ, -0x7fffffe0 ;  /* 0x80000020ff097424 */ /* 0x000fe200078e00ff */
[----:B------:R-:W-:Y:S01]  /*11c20*/  R2UR UR6, R8 ;  /* 0x00000000080672ca */ /* 0x000fe200000e0000 */
[----:B------:R-:W-:Y:S01]  /*11c30*/  VIADD R8, R4, 0x200 ;  /* 0x0000020004087836 */ /* 0x000fe20000000000 */
[----:B------:R-:W-:Y:S01]  /*11c40*/  UIADD3 UR16, UR24, 0x400, URZ ;  /* 0x0000040018107890 */ /* 0x000fe2000fffe03f */
[----:B------:R-:W-:Y:S01]  /*11c50*/  R2UR UR23, R5 ;  /* 0x00000000051772ca */ /* 0x000fe200000e0000 */
[----:B------:R-:W-:Y:S01]  /*11c60*/  UMOV UR17, 0x80000020 ;  /* 0x8000002000117882 */ /* 0x000fe20000000000 */
[----:B------:R-:W-:Y:S01]  /*11c70*/  R2UR UR19, R9 ;  /* 0x00000000091372ca */ /* 0x000fe200000e0000 */
[----:B------:R-:W-:Y:S01]  /*11c80*/  UIADD3 UR20, UR24, 0x402, URZ ;  /* 0x0000040218147890 */ /* 0x000fe2000fffe03f */
[----:B------:R-:W-:Y:S01]  /*11c90*/  R2UR UR10, R8 ;  /* 0x00000000080a72ca */ /* 0x000fe200000e0000 */
[----:B------:R-:W-:Y:S01]  /*11ca0*/  VIADD R8, R4, 0x202 ;  /* 0x0000020204087836 */ /* 0x000fe20000000000 */
[----:B------:R-:W-:Y:S01]  /*11cb0*/  QGMMA.64x128x32.F32.E4M3.E4M3 R24, gdesc[UR24], RZ, !UPT, gsb0 ;  /* 0x01e00000181879f3 */ /* 0x000fe2000c0008ff */
[----:B------:R-:W-:-:S03]  /*11cc0*/  UMOV UR21, 0x80000020 ;  /* 0x8000002000157882 */ /* 0x000fc60000000000 */
[----:B------:R-:W-:Y:S01]  /*11cd0*/  R2UR UR14, R8 ;  /* 0x00000000080e72ca */ /* 0x000fe200000e0000 */
[C---:B------:R-:W-:Y:S02]  /*11ce0*/  VIADD R8, R4.reuse, 0x400 ;  /* 0x0000040004087836 */ /* 0x040fe40000000000 */
[----:B------:R-:W-:-:S03]  /*11cf0*/  VIADD R4, R4, 0x402 ;  /* 0x0000040204047836 */ /* 0x000fc60000000000 */
        /* <DEDUP_REMOVED lines=20> */
.L_x_5336:
[----:B------:R-:W2:Y:S01]  /*11e40*/  LDL.LU R10, [R1] ;  /* 0x00000000010a7983 */ /* 0x000ea20000300800 */
[----:B------:R-:W0:Y:S01]  /*11e50*/  LDC R116, c[0x0][0x448] ;  /* 0x00011200ff747b82 */ /* 0x000e220000000800 */
[----:B------:R-:W-:Y:S01]  /*11e60*/  IMAD.IADD R0, R227, 0x1, R212 ;  /* 0x00000001e3007824 */ /* 0x000fe200078e02d4 */
[----:B------:R-:W-:Y:S02]  /*11e70*/  ULDC UR34, c[0x0][0x9dc] ;  /* 0x0002770000227ab9 */ /* 0x000fe40000000800 */
[----:B------:R-:W-:Y:S01]  /*11e80*/  ULOP3.LUT UR6, URZ, UR34, URZ, 0x33, !UPT ;  /* 0x000000223f067292 */ /* 0x000fe2000f8e333f */
[----:B------:R-:W-:-:S03]  /*11e90*/  IMAD.MOV.U32 R4, RZ, RZ, R0 ;  /* 0x000000ffff047224 */ /* 0x000fc600078e0000 */
[----:B------:R-:W3:Y:S01]  /*11ea0*/  LDC.64 R8, c[0x0][0x9e0] ;  /* 0x00027800ff087b82 */ /* 0x000ee20000000a00 */
[----:B0-----:R-:W-:-:S13]  /*11eb0*/  ISETP.NE.AND P1, PT, R116, 0x1, PT ;  /* 0x000000017400780c */ /* 0x001fda0003f25270 */
[----:B-1----:R-:W0:Y:S08]  /*11ec0*/  @P1 LDC R3, c[0x0][0x44c] ;  /* 0x00011300ff031b82 */ /* 0x002e300000000800 */
[----:B------:R-:W1:Y:S01]  /*11ed0*/  @P1 LDC R6, c[0x0][0x450] ;  /* 0x00011400ff061b82 */ /* 0x000e620000000800 */
[----:B0-----:R-:W-:-:S04]  /*11ee0*/  @P1 IMAD.HI.U32 R3, R0, R3, RZ ;  /* 0x0000000300031227 */ /* 0x001fc800078e00ff */
[----:B------:R-:W-:Y:S01]  /*11ef0*/  VIADD R0, R11, 0x2a840 ;  /* 0x0002a8400b007836 */ /* 0x000fe20000000000 */
[----:B-1----:R-:W-:Y:S01]  /*11f00*/  @P1 SHF.R.U32.HI R4, RZ, R6, R3 ;  /* 0x00000006ff041219 */ /* 0x002fe20000011603 */
[----:B------:R-:W-:Y:S02]  /*11f10*/  IMAD.MOV.U32 R6, RZ, RZ, -0x80 ;  /* 0xffffff80ff067424 */ /* 0x000fe400078e00ff */
[----:B------:R-:W-:Y:S02]  /*11f20*/  IMAD.U32 R3, RZ, RZ, UR38 ;  /* 0x00000026ff037e24 */ /* 0x000fe4000f8e00ff */
[----:B------:R-:W0:Y:S01]  /*11f30*/  SHFL.IDX PT, R11, R4, RZ, 0x1c1f ;  /* 0x001c1fff040b7589 */ /* 0x000e2200000e0000 */
[----:B------:R-:W-:Y:S02]  /*11f40*/  IMAD R12, R89, R6, 0x80 ;  /* 0x00000080590c7424 */ /* 0x000fe400078e0206 */
[----:B------:R-:W-:Y:S02]  /*11f50*/  PRMT R0, R3, 0x654, R0 ;  /* 0x0000065403007816 */ /* 0x000fe40000000000 */
[----:B------:R-:W-:-:S02]  /*11f60*/  VIADD R3, R12, 0x1 ;  /* 0x000000010c037836 */ /* 0x000fc40000000000 */
[----:B------:R1:W-:Y:S02]  /*11f70*/  SYNCS.ARRIVE.TRANS64.RED.A1T0 RZ, [R0+URZ], RZ ;  /* 0x000000ff00ff79a7 */ /* 0x0003e4000810043f */
[----:B-1----:R-:W-:Y:S02]  /*11f80*/  IMAD R0, R204, -0x2, R3 ;  /* 0xfffffffecc007824 */ /* 0x002fe400078e0203 */
[----:B------:R-:W-:-:S03]  /*11f90*/  IMAD.IADD R3, R203, 0x1, R12 ;  /* 0x00000001cb037824 */ /* 0x000fc600078e020c */
[----:B------:R-:W-:Y:S01]  /*11fa0*/  IADD3 R5, -R202, R0, R203 ;  /* 0x00000000ca057210 */ /* 0x000fe20007ffe1cb */
[----:B------:R-:W-:-:S04]  /*11fb0*/  IMAD R14, R204, -0x2, R3 ;  /* 0xfffffffecc0e7824 */ /* 0x000fc800078e0203 */
[C---:B---3--:R-:W-:Y:S02]  /*11fc0*/  IMAD.IADD R103, R5.reuse, 0x1, R8 ;  /* 0x0000000105677824 */ /* 0x048fe400078e0208 */
[----:B------:R-:W-:-:S03]  /*11fd0*/  VIADD R20, R5, UR6 ;  /* 0x0000000605147c36 */ /* 0x000fc60008000000 */
[----:B0-----:R-:W-:Y:S01]  /*11fe0*/  VIADDMNMX R0, R11, R103, R14, PT ;  /* 0x000000670b007246 */ /* 0x001fe2000380010e */
[----:B------:R-:W-:Y:S01]  /*11ff0*/  IMAD.IADD R3, R20, 0x1, R11 ;  /* 0x0000000114037824 */ /* 0x000fe200078e020b */
[----:B--2---:R-:W-:-:S04]  /*12000*/  LOP3.LUT R10, R10, 0xfffffff7, RZ, 0xc0, !PT ;  /* 0xfffffff70a0a7812 */ /* 0x004fc800078ec0ff */
[----:B------:R-:W-:Y:S02]  /*12010*/  @P1 LOP3.LUT R10, R10, 0x8, RZ, 0xfc, !PT ;  /* 0x000000080a0a1812 */ /* 0x000fe400078efcff */
[----:B------:R-:W-:Y:S02]  /*12020*/  ISETP.GE.AND P1, PT, R9, 0x1, PT ;  /* 0x000000010900780c */ /* 0x000fe40003f26270 */
[----:B------:R-:W-:-:S11]  /*12030*/  LOP3.LUT R10, R10, 0xfffffffb, RZ, 0xc0, !PT ;  /* 0xfffffffb0a0a7812 */ /* 0x000fd600078ec0ff */
[----:B------:R-:W-:-:S05]  /*12040*/  @P1 LOP3.LUT R10, R10, 0x4, RZ, 0xfc, !PT ;  /* 0x000000040a0a1812 */ /* 0x000fca00078efcff */
[----:B------:R0:W-:Y:S02]  /*12050*/  STL [R1], R10 ;  /* 0x0000000a01007387 */ /* 0x0001e40000100800 */
[----:B0-----:R-:W-:Y:S01]  /*12060*/  LEA R10, R89, 0xffffff80, 0x7 ;  /* 0xffffff80590a7811 */ /* 0x001fe200078e38ff */
[----:B------:R-:W-:Y:S06]  /*12070*/  @!P1 BRA `(.L_x_5337) ;  /* 0x0000000000509947 */ /* 0x000fec0003800000 */
[----:B------:R-:W-:Y:S01]  /*12080*/  IADD3 R5, -R202, R203, R11 ;  /* 0x000000cbca057210 */ /* 0x000fe20007ffe10b */
[----:B------:R-:W-:Y:S03]  /*12090*/  BSSY B0, `(.L_x_5338) ;  /* 0x000000e000007945 */ /* 0x000fe60003800000 */
        /* <DEDUP_REMOVED lines=9> */
.L_x_5339:
[----:B------:R-:W-:-:S13]  /*12130*/  ISETP.NE.AND P1, PT, R9, 0x1, PT ;  /* 0x000000010900780c */ /* 0x000fda0003f25270 */
[----:B------:R-:W0:Y:S02]  /*12140*/  @P1 LDC.64 R90, c[0x0][0x9e8] ;  /* 0x00027a00ff5a1b82 */ /* 0x000e240000000a00 */
[----:B0-----:R-:W-:-:S05]  /*12150*/  @P1 IMAD.HI.U32 R6, R5, R90, RZ ;  /* 0x0000005a05061227 */ /* 0x001fca00078e00ff */
[----:B------:R-:W-:-:S07]  /*12160*/  @P1 SHF.R.U32.HI R5, RZ, R91, R6 ;  /* 0x0000005bff051219 */ /* 0x000fce0000011606 */
.L_x_5340:
[----:B------:R-:W-:Y:S05]  /*12170*/  BSYNC B0 ;  /* 0x0000000000007941 */ /* 0x000fea0003800000 */
.L_x_5338:
[----:B------:R-:W-:-:S04]  /*12180*/  IMAD R5, R5, R9, -R10 ;  /* 0x0000000905057224 */ /* 0x000fc800078e0a0a */
[----:B------:R-:W-:-:S05]  /*12190*/  IMAD R6, R204, -0x2, R5 ;  /* 0xfffffffecc067824 */ /* 0x000fca00078e0205 */
[----:B------:R-:W-:Y:S02]  /*121a0*/  VIMNMX R3, R3, R6, !PT ;  /* 0x0000000603037248 */ /* 0x000fe40007fe0100 */
[----:B------:R-:W-:-:S07]  /*121b0*/  VIADDMNMX R0, R6, R9, R0, PT ;  /* 0x0000000906007246 */ /* 0x000fce0003800100 */
.L_x_5337:
[C---:B------:R-:W-:Y:S02]  /*121c0*/  ISETP.GE.AND P1, PT, R12.reuse, 0x2, PT ;  /* 0x000000020c00780c */ /* 0x040fe40003f26270 */
[C---:B------:R-:W-:Y:S02]  /*121d0*/  ISETP.GE.AND P6, PT, R12.reuse, 0x9, PT ;  /* 0x000000090c00780c */ /* 0x040fe40003fc6270 */
[----:B------:R-:W-:Y:S02]  /*121e0*/  ISETP.GT.AND P2, PT, R3, 0x1, !P1 ;  /* 0x000000010300780c */ /* 0x000fe40004f44270 */
[----:B------:R-:W-:Y:S02]  /*121f0*/  ISETP.GE.AND P3, PT, R12, 0xa, PT ;  /* 0x0000000a0c00780c */ /* 0x000fe40003f66270 */
[----:B------:R-:W-:Y:S02]  /*12200*/  ISETP.LT.OR P2, PT, R0, 0x2, P2 ;  /* 0x000000020000780c */ /* 0x000fe40001741670 */
[----:B------:R-:W-:-:S02]  /*12210*/  ISETP.GE.AND P5, PT, R12, 0x1, PT ;  /* 0x000000010c00780c */ /* 0x000fc40003fa6270 */
[----:B------:R-:W-:Y:S02]  /*12220*/  FSEL R131, R25, -INF , !P2 ;  /* 0xff80000019837808 */ /* 0x000fe40005000000 */
[----:B------:R-:W-:-:S04]  /*12230*/  ISETP.GT.AND P2, PT, R3, 0x8, !P6 ;  /* 0x000000080300780c */ /* 0x000fc80007744270 */
[----:B------:R-:W-:-:S04]  /*12240*/  ISETP.LT.OR P2, PT, R0, 0x9, P2 ;  /* 0x000000090000780c */ /* 0x000fc80001741670 */
[----:B------:R-:W-:Y:S02]  /*12250*/  FSEL R129, R28, -INF , !P2 ;  /* 0xff8000001c817808 */ /* 0x000fe40005000000 */
[----:B------:R-:W-:Y:S02]  /*12260*/  ISETP.GT.AND P2, PT, R3, 0x9, !P3 ;  /* 0x000000090300780c */ /* 0x000fe40005f44270 */
[----:B------:R-:W-:Y:S02]  /*12270*/  P2R R28, PR, RZ, 0x8 ;  /* 0x00000008ff1c7803 */ /* 0x000fe40000000000 */
[----:B------:R-:W-:Y:S02]  /*12280*/  ISETP.LT.OR P2, PT, R0, 0xa, P2 ;  /* 0x0000000a0000780c */ /* 0x000fe40001741670 */
[----:B------:R-:W-:Y:S02]  /*12290*/  ISETP.GE.AND P3, PT, R12, 0x11, PT ;  /* 0x000000110c00780c */ /* 0x000fe40003f66270 */
[----:B------:R-:W-:-:S02]  /*122a0*/  FSEL R127, R29, -INF , !P2 ;  /* 0xff8000001d7f7808 */ /* 0x000fc40005000000 */
[C---:B------:R-:W-:Y:S02]  /*122b0*/  ISETP.GT.AND P2, PT, R3.reuse, 0x10, !P3 ;  /* 0x000000100300780c */ /* 0x040fe40005f44270 */
        /* <DEDUP_REMOVED lines=140> */
[----:B------:R-:W-:Y:S02]  /*12b80*/  ISETP.GE.AND P4, PT, R9, 0x1, PT ;  /* 0x000000010900780c */ /* 0x000fe40003f86270 */
[----:B0-----:R-:W-:Y:S01]  /*12b90*/  VIADDMNMX R0, R3, R103, R14, PT ;  /* 0x0000006703007246 */ /* 0x001fe2000380010e */
[----:B------:R-:W-:-:S10]  /*12ba0*/  IMAD.IADD R6, R20, 0x1, R3 ;  /* 0x0000000114067824 */ /* 0x000fd400078e0203 */
[----:B------:R-:W-:Y:S05]  /*12bb0*/  @!P4 BRA `(.L_x_5341) ;  /* 0x000000000050c947 */ /* 0x000fea0003800000 */
        /* <DEDUP_REMOVED lines=11> */
.L_x_5343:
[----:B------:R-:W-:-:S13]  /*12c70*/  ISETP.NE.AND P4, PT, R9, 0x1, PT ;  /* 0x000000010900780c */ /* 0x000fda0003f85270 */
[----:B------:R-:W0:Y:S02]  /*12c80*/  @P4 LDC.64 R4, c[0x0][0x9e8] ;  /* 0x00027a00ff044b82 */ /* 0x000e240000000a00 */
[----:B0-----:R-:W-:-:S05]  /*12c90*/  @P4 IMAD.HI.U32 R4, R3, R4, RZ ;  /* 0x0000000403044227 */ /* 0x001fca00078e00ff */
[----:B------:R-:W-:-:S07]  /*12ca0*/  @P4 SHF.R.U32.HI R3, RZ, R5, R4 ;  /* 0x00000005ff034219 */ /* 0x000fce0000011604 */
.L_x_5344:
[----:B------:R-:W-:Y:S05]  /*12cb0*/  BSYNC B0 ;  /* 0x0000000000007941 */ /* 0x000fea0003800000 */
.L_x_5342:
[----:B------:R-:W-:-:S04]  /*12cc0*/  IMAD R3, R3, R9, -R10 ;  /* 0x0000000903037224 */ /* 0x000fc800078e0a0a */
[----:B------:R-:W-:-:S05]  /*12cd0*/  IMAD R3, R204, -0x2, R3 ;  /* 0xfffffffecc037824 */ /* 0x000fca00078e0203 */
[----:B------:R-:W-:Y:S02]  /*12ce0*/  VIMNMX R6, R6, R3, !PT ;  /* 0x0000000306067248 */ /* 0x000fe40007fe0100 */
[----:B------:R-:W-:-:S07]  /*12cf0*/  VIADDMNMX R0, R3, R9, R0, PT ;  /* 0x0000000903007246 */ /* 0x000fce0003800100 */
.L_x_5341:
[C---:B------:R-:W-:Y:S02]  /*12d00*/  ISETP.GT.AND P1, PT, R6.reuse, 0x1, !P1 ;  /* 0x000000010600780c */ /* 0x040fe40004f24270 */
[----:B------:R-:W-:Y:S02]  /*12d10*/  ISETP.GT.AND P6, PT, R6, 0x8, !P6 ;  /* 0x000000080600780c */ /* 0x000fe400077c4270 */
[C---:B------:R-:W-:Y:S02]  /*12d20*/  ISETP.LT.OR P1, PT, R0.reuse, 0x2, P1 ;  /* 0x000000020000780c */ /* 0x040fe40000f21670 */
[----:B------:R-:W-:Y:S02]  /*12d30*/  ISETP.LT.OR P6, PT, R0, 0x9, P6 ;  /* 0x000000090000780c */ /* 0x000fe400037c1670 */
[----:B------:R-:W-:Y:S02]  /*12d40*/  FSEL R103, R27, -INF , !P1 ;  /* 0xff8000001b677808 */ /* 0x000fe40004800000 */
[----:B------:R-:W-:-:S02]  /*12d50*/  ISETP.NE.AND P1, PT, R28, RZ, PT ;  /* 0x000000ff1c00720c */ /* 0x000fc40003f25270 */
[----:B------:R-:W-:Y:S02]  /*12d60*/  FSEL R27, R30, -INF , !P6 ;  /* 0xff8000001e1b7808 */ /* 0x000fe40007000000 */
[----:B------:R-:W-:Y:S02]  /*12d70*/  ISETP.GT.AND P1, PT, R6, 0x9, !P1 ;  /* 0x000000090600780c */ /* 0x000fe40004f24270 */
[----:B------:R-:W-:Y:S02]  /*12d80*/  ISETP.NE.AND P6, PT, R32, RZ, PT ;  /* 0x000000ff2000720c */ /* 0x000fe40003fc5270 */
[----:B------:R-:W-:Y:S02]  /*12d90*/  ISETP.LT.OR P1, PT, R0, 0xa, P1 ;  /* 0x0000000a0000780c */ /* 0x000fe40000f21670 */
[----:B------:R-:W-:Y:S02]  /*12da0*/  ISETP.NE.AND P4, PT, R92, RZ, PT ;  /* 0x000000ff5c00720c */ /* 0x000fe40003f85270 */
        /* <DEDUP_REMOVED lines=9> */
[----:B------:R-:W-:Y:S02]  /*12e40*/  ISETP.NE.AND P6, PT, R102, RZ, PT ;  /* 0x000000ff6600720c */ /* 0x000fe40003fc5270 */
        /* <DEDUP_REMOVED lines=9> */
[----:B------:R-:W-:Y:S02]  /*12ee0*/  ISETP.NE.AND P4, PT, R56, RZ, PT ;  /* 0x000000ff3800720c */ /* 0x000fe40003f85270 */
        /* <DEDUP_REMOVED lines=59> */
[C---:B------:R-:W-:Y:S01]  /*132a0*/  ISETP.GT.AND P5, PT, R6.reuse, RZ, !P5 ;  /* 0x000000ff0600720c */ /* 0x040fe20006fa4270 */
[----:B------:R-:W0:Y:S01]  /*132b0*/  SHFL.BFLY PT, R3, R4, 0x2, 0x1f ;  /* 0x0c401f0004037f89 */ /* 0x000e2200000e0000 */
[----:B------:R-:W-:Y:S02]  /*132c0*/  FSEL R55, R55, -INF , !P1 ;  /* 0xff80000037377808 */ /* 0x000fe40004800000 */
[----:B------:R-:W-:Y:S02]  /*132d0*/  ISETP.GT.AND P1, PT, R6, 0x40, !P6 ;  /* 0x000000400600780c */ /* 0x000fe40007724270 */
[----:B------:R-:W-:Y:S02]  /*132e0*/  ISETP.NE.AND P6, PT, R76, RZ, PT ;  /* 0x000000ff4c00720c */ /* 0x000fe40003fc5270 */
[C---:B------:R-:W-:Y:S02]  /*132f0*/  ISETP.LT.OR P1, PT, R0.reuse, 0x41, P1 ;  /* 0x000000410000780c */ /* 0x040fe40000f21670 */
[----:B------:R-:W-:-:S02]  /*13300*/  ISETP.LT.OR P5, PT, R0, 0x1, P5 ;  /* 0x000000010000780c */ /* 0x000fc40002fa1670 */
[----:B------:R-:W-:Y:S02]  /*13310*/  FSEL R119, R58, -INF , !P1 ;  /* 0xff8000003a777808 */ /* 0x000fe40004800000 */
[----:B------:R-:W-:Y:S02]  /*13320*/  ISETP.GT.AND P1, PT, R6, 0x41, !P4 ;  /* 0x000000410600780c */ /* 0x000fe40006724270 */
[----:B------:R-:W-:Y:S02]  /*13330*/  ISETP.NE.AND P4, PT, R114, RZ, PT ;  /* 0x000000ff7200720c */ /* 0x000fe40003f85270 */
[----:B------:R-:W-:Y:S02]  /*13340*/  ISETP.LT.OR P1, PT, R0, 0x42, P1 ;  /* 0x000000420000780c */ /* 0x000fe40000f21670 */
[----:B------:R-:W-:Y:S02]  /*13350*/  FSEL R26, R26, -INF , !P5 ;  /* 0xff8000001a1a7808 */ /* 0x000fe40006800000 */
[----:B------:R-:W-:-:S02]  /*13360*/  FSEL R117, R59, -INF , !P1 ;  /* 0xff8000003b757808 */ /* 0x000fc40004800000 */
[----:B------:R-:W-:Y:S02]  /*13370*/  ISETP.NE.AND P1, PT, R104, RZ, PT ;  /* 0x000000ff6800720c */ /* 0x000fe40003f25270 */
[----:B0-----:R-:W-:Y:S02]  /*13380*/  FMNMX.FTZ R10, R4, R3, !PT ;  /* 0x00000003040a7209 */ /* 0x001fe40007810000 */
[C---:B------:R-:W-:Y:S02]  /*13390*/  ISETP.GT.AND P1, PT, R6.reuse, 0x48, !P1 ;  /* 0x000000480600780c */ /* 0x040fe40004f24270 */
[----:B------:R-:W-:Y:S01]  /*133a0*/  ISETP.GT.AND P2, PT, R6, 0x71, !P2 ;  /* 0x000000710600780c */ /* 0x000fe20005744270 */
[----:B------:R-:W0:Y:S01]  /*133b0*/  SHFL.BFLY PT, R3, R10, 0x1, 0x1f ;  /* 0x0c201f000a037f89 */ /* 0x000e2200000e0000 */
[----:B------:R-:W-:Y:S02]  /*133c0*/  ISETP.LT.OR P1, PT, R0, 0x49, P1 ;  /* 0x000000490000780c */ /* 0x000fe40000f21670 */
[----:B------:R-:W-:-:S02]  /*133d0*/  ISETP.GT.AND P3, PT, R6, 0x78, !P3 ;  /* 0x000000780600780c */ /* 0x000fc40005f64270 */
[----:B------:R-:W-:Y:S02]  /*133e0*/  FSEL R59, R62, -INF , !P1 ;  /* 0xff8000003e3b7808 */ /* 0x000fe40004800000 */
[----:B------:R-:W-:Y:S02]  /*133f0*/  ISETP.NE.AND P1, PT, R60, RZ, PT ;  /* 0x000000ff3c00720c */ /* 0x000fe40003f25270 */
[----:B------:R-:W-:Y:S02]  /*13400*/  ISETP.LT.OR P2, PT, R0, 0x72, P2 ;  /* 0x000000720000780c */ /* 0x000fe40001741670 */
[----:B------:R-:W-:Y:S02]  /*13410*/  ISETP.GT.AND P1, PT, R6, 0x49, !P1 ;  /* 0x000000490600780c */ /* 0x000fe40004f24270 */
[C---:B------:R-:W-:Y:S02]  /*13420*/  ISETP.LT.OR P3, PT, R0.reuse, 0x79, P3 ;  /* 0x000000790000780c */ /* 0x040fe40001f61670 */
[----:B------:R-:W-:-:S02]  /*13430*/  ISETP.LT.OR P1, PT, R0, 0x4a, P1 ;  /* 0x0000004a0000780c */ /* 0x000fc40000f21670 */
[----:B------:R-:W-:Y:S02]  /*13440*/  FSEL R83, R83, -INF , !P2 ;  /* 0xff80000053537808 */ /* 0x000fe40005000000 */
[----:B------:R-:W-:Y:S02]  /*13450*/  FSEL R63, R63, -INF , !P1 ;  /* 0xff8000003f3f7808 */ /* 0x000fe40004800000 */
[----:B------:R-:W-:Y:S02]  /*13460*/  ISETP.NE.AND P1, PT, R106, RZ, PT ;  /* 0x000000ff6a00720c */ /* 0x000fe40003f25270 */
[----:B0-----:R-:W-:Y:S02]  /*13470*/  FMNMX.FTZ R3, R10, R3, !PT ;  /* 0x000000030a037209 */ /* 0x001fe40007810000 */
[----:B------:R-:W-:-:S03]  /*13480*/  ISETP.GT.AND P1, PT, R6, 0x50, !P1 ;  /* 0x000000500600780c */ /* 0x000fc60004f24270 */
[----:B------:R-:W-:Y:S01]  /*13490*/  FFMA.FTZ R139, R2, R3, -8 ;  /* 0xc1000000028b7423 */ /* 0x000fe20000010003 */
        /* <DEDUP_REMOVED lines=26> */
[----:B------:R-:W-:-:S04]  /*13640*/  ISETP.GT.AND P1, PT, R6, 0x69, !P6 ;  /* 0x000000690600780c */ /* 0x000fc80007724270 */
[----:B------:R-:W-:-:S04]  /*13650*/  ISETP.LT.OR P1, PT, R0, 0x6a, P1 ;  /* 0x0000006a0000780c */ /* 0x000fc80000f21670 */
[----:B------:R-:W-:Y:S02]  /*13660*/  FSEL R79, R79, -INF , !P1 ;  /* 0xff8000004f4f7808 */ /* 0x000fe40004800000 */
[----:B------:R-:W-:Y:S02]  /*13670*/  ISETP.GT.AND P1, PT, R6, 0x70, !P4 ;  /* 0x000000700600780c */ /* 0x000fe40006724270 */
[----:B------:R-:W-:Y:S02]  /*13680*/  ISETP.NE.AND P4, PT, R12, RZ, PT ;  /* 0x000000ff0c00720c */ /* 0x000fe40003f85270 */
[----:B------:R-:W-:Y:S02]  /*13690*/  FMNMX.FTZ R12, R26, R103, !PT ;  /* 0x000000671a0c7209 */ /* 0x000fe40007810000 */
[----:B------:R-:W-:Y:S02]  /*136a0*/  ISETP.LT.OR P1, PT, R0, 0x71, P1 ;  /* 0x000000710000780c */ /* 0x000fe40000f21670 */
[----:B------:R-:W-:-:S02]  /*136b0*/  FMNMX.FTZ R14, R27, R12, !PT ;  /* 0x0000000c1b0e7209 */ /* 0x000fc40007810000 */
[----:B------:R-:W-:Y:S02]  /*136c0*/  FSEL R137, R82, -INF , !P1 ;  /* 0xff80000052897808 */ /* 0x000fe40004800000 */
[----:B------:R-:W-:Y:S02]  /*136d0*/  FMNMX.FTZ R14, R31, R14, !PT ;  /* 0x0000000e1f0e7209 */ /* 0x000fe40007810000 */
[----:B------:R-:W-:Y:S02]  /*136e0*/  FSETP.NEU.FTZ.AND P1, PT, R3, -INF , PT ;  /* 0xff8000000300780b */ /* 0x000fe40003f3d000 */
[----:B------:R-:W-:Y:S02]  /*136f0*/  FMNMX.FTZ R14, R105, R14, !PT ;  /* 0x0000000e690e7209 */ /* 0x000fe40007810000 */
[----:B------:R-:W-:Y:S02]  /*13700*/  FSEL R139, R139, RZ, P1 ;  /* 0x000000ff8b8b7208 */ /* 0x000fe40000800000 */
[----:B------:R-:W-:-:S02]  /*13710*/  FMNMX.FTZ R14, R35, R14, !PT ;  /* 0x0000000e230e7209 */ /* 0x000fc40007810000 */
[----:B------:R-:W-:Y:S01]  /*13720*/  ISETP.GT.AND P1, PT, R6, 0x79, !P4 ;  /* 0x000000790600780c */ /* 0x000fe20006724270 */
[----:B------:R-:W-:-:S01]  /*13730*/  FFMA.FTZ R24, R2, R24, -R139 ;  /* 0x0000001802187223 */ /* 0x000fc2000001088b */
[----:B------:R-:W-:Y:S01]  /*13740*/  FMNMX.FTZ R20, R5, R14, !PT ;  /* 0x0000000e05147209 */ /* 0x000fe20007810000 */
[----:B------:R-:W-:-:S01]  /*13750*/  FFMA.FTZ R32, R2, R37, -R139 ;  /* 0x0000002502207223 */ /* 0x000fc2000001088b */
[C-C-:B------:R-:W-:Y:S01]  /*13760*/  FFMA.FTZ R34, R2.reuse, R41, -R139.reuse ;  /* 0x0000002902227223 */ /* 0x140fe2000001088b */
[----:B------:R0:W-:Y:S01]  /*13770*/  MUFU.EX2 R4, R24 ;  /* 0x0000001800047308 */ /* 0x0001e20000000800 */
[----:B------:R-:W-:Y:S01]  /*13780*/  FMNMX.FTZ R20, R39, R20, !PT ;  /* 0x0000001427147209 */ /* 0x000fe20007810000 */
[--C-:B------:R-:W-:Y:S01]  /*13790*/  FFMA.FTZ R36, R2, R49, -R139.reuse ;  /* 0x0000003102247223 */ /* 0x100fe2000001088b */
[----:B------:R-:W-:Y:S01]  /*137a0*/  ISETP.LT.OR P1, PT, R0, 0x7a, P1 ;  /* 0x0000007a0000780c */ /* 0x000fe20000f21670 */
[C-C-:B------:R-:W-:Y:S01]  /*137b0*/  FFMA.FTZ R49, R2.reuse, R53, -R139.reuse ;  /* 0x0000003502317223 */ /* 0x140fe2000001088b */
[----:B------:R-:W-:Y:S01]  /*137c0*/  FMNMX.FTZ R20, R109, R20, !PT ;  /* 0x000000146d147209 */ /* 0x000fe20007810000 */
[C-C-:B------:R-:W-:Y:S01]  /*137d0*/  FFMA.FTZ R53, R2.reuse, R57, -R139.reuse ;  /* 0x0000003902357223 */ /* 0x140fe2000001088b */
[----:B------:R-:W-:Y:S01]  /*137e0*/  FSEL R87, R87, -INF , !P1 ;  /* 0xff80000057577808 */ /* 0x000fe20004800000 */
[C-C-:B------:R-:W-:Y:S01]  /*137f0*/  FFMA.FTZ R131, R2.reuse, R131, -R139.reuse ;  /* 0x0000008302837223 */ /* 0x140fe2000001088b */
[----:B------:R-:W-:Y:S01]  /*13800*/  FMNMX.FTZ R20, R43, R20, !PT ;  /* 0x000000142b147209 */ /* 0x000fe20007810000 */
[C-C-:B------:R-:W-:Y:S01]  /*13810*/  FFMA.FTZ R10, R2.reuse, R129, -R139.reuse ;  /* 0x00000081020a7223 */ /* 0x140fe2000001088b */
[----:B------:R-:W-:-:S01]  /*13820*/  FFMA.FTZ R127, R2, R127, -R139 ;  /* 0x0000007f027f7223 */ /* 0x000fc2000001088b */
[C-C-:B------:R-:W-:Y:S01]  /*13830*/  FFMA.FTZ R121, R2.reuse, R121, -R139.reuse ;  /* 0x0000007902797223 */ /* 0x140fe2000001088b */
[----:B0-----:R-:W-:Y:S01]  /*13840*/  FMNMX.FTZ R24, R107, R20, !PT ;  /* 0x000000146b187209 */ /* 0x001fe20007810000 */
        /* <DEDUP_REMOVED lines=20> */
[--C-:B------:R-:W-:Y:S01]  /*13990*/  FFMA.FTZ R38, R2, R73, -R139.reuse ;  /* 0x0000004902267223 */ /* 0x100fe2000001088b */
[----:B------:R-:W-:Y:S01]  /*139a0*/  ISETP.NE.AND P4, PT, R116, 0x1, PT ;  /* 0x000000017400780c */ /* 0x000fe20003f85270 */
[C-C-:B------:R-:W-:Y:S01]  /*139b0*/  FFMA.FTZ R11, R2.reuse, R11, -R139.reuse ;  /* 0x0000000b020b7223 */ /* 0x140fe2000001088b */
[----:B------:R-:W-:Y:S01]  /*139c0*/  FMNMX.FTZ R28, R119, R28, !PT ;  /* 0x0000001c771c7209 */ /* 0x000fe20007810000 */
[----:B------:R1:W-:Y:S01]  /*139d0*/  MUFU.EX2 R24, R32 ;  /* 0x0000002000187308 */ /* 0x0003e20000000800 */
[----:B------:R-:W-:-:S01]  /*139e0*/  FFMA.FTZ R44, R2, R85, -R139 ;  /* 0x00000055022c7223 */ /* 0x000fc2000001088b */
[C-C-:B------:R-:W-:Y:S01]  /*139f0*/  FFMA.FTZ R15, R2.reuse, R15, -R139.reuse ;  /* 0x0000000f020f7223 */ /* 0x140fe2000001088b */
[----:B------:R-:W-:Y:S01]  /*13a00*/  FMNMX.FTZ R28, R117, R28, !PT ;  /* 0x0000001c751c7209 */ /* 0x000fe20007810000 */
[----:B------:R-:W-:-:S03]  /*13a10*/  FFMA.FTZ R42, R2, R81, -R139 ;  /* 0x00000051022a7223 */ /* 0x000fc6000001088b */
[----:B------:R-:W-:Y:S01]  /*13a20*/  FMNMX.FTZ R30, R59, R28, !PT ;  /* 0x0000001c3b1e7209 */ /* 0x000fe20007810000 */
[----:B------:R-:W-:Y:S01]  /*13a30*/  MUFU.EX2 R12, R121 ;  /* 0x00000079000c7308 */ /* 0x000fe20000000800 */
[----:B0-----:R-:W-:Y:S02]  /*13a40*/  F2FP.SATFINITE.E4M3.F32.PACK_AB_MERGE_C R196, R127, R10, RZ ;  /* 0x0000000a7fc4723e */ /* 0x001fe400048070ff */
[----:B------:R-:W-:Y:S02]  /*13a50*/  FMNMX.FTZ R30, R63, R30, !PT ;  /* 0x0000001e3f1e7209 */ /* 0x000fe40007810000 */
[----:B------:R-:W-:Y:S02]  /*13a60*/  F2FP.SATFINITE.E4M3.F32.PACK_AB_MERGE_C R196, R131, R4, R196 ;  /* 0x0000000483c4723e */ /* 0x000fe400048070c4 */
[----:B------:R-:W-:Y:S01]  /*13a70*/  FMNMX.FTZ R30, R125, R30, !PT ;  /* 0x0000001e7d1e7209 */ /* 0x000fe20007810000 */
[----:B------:R0:W-:Y:S03]  /*13a80*/  MUFU.EX2 R28, R34 ;  /* 0x00000022001c7308 */ /* 0x0001e60000000800 */
[----:B------:R-:W-:-:S04]  /*13a90*/  FMNMX.FTZ R30, R67, R30, !PT ;  /* 0x0000001e431e7209 */ /* 0x000fc80007810000 */
[----:B-1----:R-:W-:Y:S01]  /*13aa0*/  FMNMX.FTZ R32, R123, R30, !PT ;  /* 0x0000001e7b207209 */ /* 0x002fe20007810000 */
[----:B------:R-:W-:Y:S01]  /*13ab0*/  MUFU.EX2 R111, R111 ;  /* 0x0000006f006f7308 */ /* 0x000fe20000000800 */
[----:B0-----:R-:W-:-:S01]  /*13ac0*/  FFMA.FTZ R34, R2, R45, -R139 ;  /* 0x0000002d02227223 */ /* 0x001fc2000001088b */
[----:B------:R-:W-:Y:S02]  /*13ad0*/  FSEL R45, R86, -INF , !P3 ;  /* 0xff800000562d7808 */ /* 0x000fe40005800000 */
[----:B------:R-:W-:-:S04]  /*13ae0*/  FMNMX.FTZ R32, R71, R32, !PT ;  /* 0x0000002047207209 */ /* 0x000fc80007810000 */
[----:B------:R-:W-:Y:S01]  /*13af0*/  FMNMX.FTZ R32, R133, R32, !PT ;  /* 0x0000002085207209 */ /* 0x000fe20007810000 */
[----:B------:R0:W-:Y:S03]  /*13b00*/  MUFU.EX2 R30, R36 ;  /* 0x00000024001e7308 */ /* 0x0001e60000000800 */
[----:B------:R-:W-:-:S04]  /*13b10*/  FMNMX.FTZ R32, R75, R32, !PT ;  /* 0x000000204b207209 */ /* 0x000fc80007810000 */
[----:B------:R-:W-:Y:S01]  /*13b20*/  FMNMX.FTZ R32, R135, R32, !PT ;  /* 0x0000002087207209 */ /* 0x000fe20007810000 */
[----:B------:R1:W-:Y:S01]  /*13b30*/  MUFU.EX2 R6, R34 ;  /* 0x0000002200067308 */ /* 0x0003e20000000800 */
[----:B0-----:R-:W-:-:S01]  /*13b40*/  FFMA.FTZ R36, R2, R33, -R139 ;  /* 0x0000002102247223 */ /* 0x001fc2000001088b */
[----:B------:R-:W-:Y:S01]  /*13b50*/  FFMA.FTZ R33, R2, R61, -R139 ;  /* 0x0000003d02217223 */ /* 0x000fe2000001088b */
[----:B------:R-:W-:-:S04]  /*13b60*/  FMNMX.FTZ R32, R79, R32, !PT ;  /* 0x000000204f207209 */ /* 0x000fc80007810000 */
[----:B------:R-:W-:Y:S01]  /*13b70*/  FMNMX.FTZ R32, R137, R32, !PT ;  /* 0x0000002089207209 */ /* 0x000fe20007810000 */
[----:B------:R-:W-:Y:S01]  /*13b80*/  MUFU.EX2 R14, R101 ;  /* 0x00000065000e7308 */ /* 0x000fe20000000800 */
[----:B-1----:R-:W-:-:S02]  /*13b90*/  FFMA.FTZ R34, R2, R65, -R139 ;  /* 0x0000004102227223 */ /* 0x002fc4000001088b */
[----:B------:R-:W-:-:S04]  /*13ba0*/  FMNMX.FTZ R32, R83, R32, !PT ;  /* 0x0000002053207209 */ /* 0x000fc80007810000 */
[----:B------:R-:W-:Y:S01]  /*13bb0*/  FMNMX.FTZ R0, R45, R32, !PT ;  /* 0x000000202d007209 */ /* 0x000fe20007810000 */
[----:B------:R-:W0:Y:S03]  /*13bc0*/  MUFU.EX2 R99, R99 ;  /* 0x0000006300637308 */ /* 0x000e260000000800 */
[----:B------:R-:W-:-:S05]  /*13bd0*/  FMNMX.FTZ R0, R87, R0, !PT ;  /* 0x0000000057007209 */ /* 0x000fca0007810000 */
[----:B------:R-:W1:Y:S01]  /*13be0*/  SHFL.BFLY PT, R57, R0, 0x2, 0x1f ;  /* 0x0c401f0000397f89 */ /* 0x000e6200000e0000 */
[----:B------:R-:W-:Y:S08]  /*13bf0*/  MUFU.EX2 R20, R95 ;  /* 0x0000005f00147308 */ /* 0x000ff00000000800 */
[----:B------:R-:W-:Y:S01]  /*13c00*/  MUFU.EX2 R93, R93 ;  /* 0x0000005d005d7308 */ /* 0x000fe20000000800 */
[----:B0-----:R-:W-:-:S04]  /*13c10*/  F2FP.SATFINITE.E4M3.F32.PACK_AB_MERGE_C R198, R99, R14, RZ ;  /* 0x0000000e63c6723e */ /* 0x001fc800048070ff */
[----:B------:R-:W-:-:S03]  /*13c20*/  F2FP.SATFINITE.E4M3.F32.PACK_AB_MERGE_C R198, R111, R12, R198 ;  /* 0x0000000c6fc6723e */ /* 0x000fc600048070c6 */
[----:B------:R-:W-:Y:S01]  /*13c30*/  MUFU.EX2 R37, R37 ;  /* 0x0000002500257308 */ /* 0x000fe20000000800 */
[----:B-1----:R-:W-:-:S07]  /*13c40*/  FMNMX.FTZ R57, R0, R57, !PT ;  /* 0x0000003900397209 */ /* 0x002fce0007810000 */
[----:B------:R-:W-:Y:S01]  /*13c50*/  MUFU.EX2 R41, R41 ;  /* 0x0000002900297308 */ /* 0x000fe20000000800 */
[----:B------:R-:W0:Y:S07]  /*13c60*/  SHFL.BFLY PT, R0, R57, 0x1, 0x1f ;  /* 0x0c201f0039007f89 */ /* 0x000e2e00000e0000 */
[----:B------:R-:W-:Y:S08]  /*13c70*/  MUFU.EX2 R49, R49 ;  /* 0x0000003100317308 */ /* 0x000ff00000000800 */
[----:B------:R1:W-:Y:S08]  /*13c80*/  MUFU.EX2 R32, R36 ;  /* 0x0000002400207308 */ /* 0x0003f00000000800 */
[----:B------:R-:W-:Y:S01]  /*13c90*/  MUFU.EX2 R33, R33 ;  /* 0x0000002100217308 */ /* 0x000fe20000000800 */
[----:B-1----:R-:W-:-:S01]  /*13ca0*/  FFMA.FTZ R36, R2, R69, -R139 ;  /* 0x0000004502247223 */ /* 0x002fc2000001088b */
[----:B0-----:R-:W-:-:S04]  /*13cb0*/  FMNMX.FTZ R0, R57, R0, !PT ;  /* 0x0000000039007209 */ /* 0x001fc80007810000 */
[----:B------:R-:W-:Y:S01]  /*13cc0*/  FSETP.NEU.FTZ.AND P1, PT, R0, -INF , PT ;  /* 0xff8000000000780b */ /* 0x000fe20003f3d000 */
[----:B------:R-:W-:-:S01]  /*13cd0*/  FFMA.FTZ R46, R2, R0, -8 ;  /* 0xc1000000022e7423 */ /* 0x000fc20000010000 */
[----:B------:R-:W-:Y:S04]  /*13ce0*/  MUFU.EX2 R53, R53 ;  /* 0x0000003500357308 */ /* 0x000fe80000000800 */
[----:B------:R-:W-:-:S04]  /*13cf0*/  FSEL R46, R46, RZ, P1 ;  /* 0x000000ff2e2e7208 */ /* 0x000fc80000800000 */
        /* <DEDUP_REMOVED lines=32> */
[----:B------:R-:W2:Y:S01]  /*13f00*/  MUFU.EX2 R54, R54 ;  /* 0x0000003600367308 */ /* 0x000ea20000000800 */
[----:B-1----:R-:W-:-:S01]  /*13f10*/  FADD.FTZ R39, R4, R131 ;  /* 0x0000008304277221 */ /* 0x002fc20000010000 */
[----:B------:R-:W-:-:S03]  /*13f20*/  FFMA.FTZ R45, R2, R45, -R46 ;  /* 0x0000002d022d7223 */ /* 0x000fc6000001082e */
[----:B------:R-:W-:-:S03]  /*13f30*/  FADD.FTZ R64, R10, R39 ;  /* 0x000000270a407221 */ /* 0x000fc60000010000 */
[----:B------:R-:W1:Y:S01]  /*13f40*/  MUFU.EX2 R61, R61 ;  /* 0x0000003d003d7308 */ /* 0x000e620000000800 */
[----:B------:R-:W-:-:S04]  /*13f50*/  FADD.FTZ R39, R127, R64 ;  /* 0x000000407f277221 */ /* 0x000fc80000010000 */
[----:B------:R-:W-:Y:S01]  /*13f60*/  FADD.FTZ R66, R12, R39 ;  /* 0x000000270c427221 */ /* 0x000fe20000010000 */
[----:B0-----:R-:W-:-:S02]  /*13f70*/  FADD.FTZ R39, R26, R57 ;  /* 0x000000391a277221 */ /* 0x001fc40000010000 */
[----:B------:R-:W0:Y:S01]  /*13f80*/  MUFU.EX2 R27, R27 ;  /* 0x0000001b001b7308 */ /* 0x000e220000000800 */
[----:B------:R-:W-:-:S01]  /*13f90*/  FADD.FTZ R43, R111, R66 ;  /* 0x000000426f2b7221 */ /* 0x000fc20000010000 */
[----:B--2---:R-:W-:Y:S01]  /*13fa0*/  FADD.FTZ R66, R54, R39 ;  /* 0x0000002736427221 */ /* 0x004fe20000010000 */
[----:B------:R-:W-:-:S02]  /*13fb0*/  FFMA.FTZ R39, R2, R125, -R46 ;  /* 0x0000007d02277223 */ /* 0x000fc4000001082e */
[----:B------:R-:W-:-:S03]  /*13fc0*/  FADD.FTZ R68, R14, R43 ;  /* 0x0000002b0e447221 */ /* 0x000fc60000010000 */
[----:B------:R-:W2:Y:S01]  /*13fd0*/  MUFU.EX2 R48, R48 ;  /* 0x0000003000307308 */ /* 0x000ea20000000800 */
[----:B-1----:R-:W-:-:S01]  /*13fe0*/  FADD.FTZ R66, R61, R66 ;  /* 0x000000423d427221 */ /* 0x002fc20000010000 */
[----:B------:R-:W-:-:S04]  /*13ff0*/  F2FP.SATFINITE.E4M3.F32.PACK_AB_MERGE_C R54, R61, R54, RZ ;  /* 0x000000363d36723e */ /* 0x000fc800048070ff */
[----:B------:R-:W-:Y:S02]  /*14000*/  F2FP.SATFINITE.E4M3.F32.PACK_AB_MERGE_C R197, R57, R26, R54 ;  /* 0x0000001a39c5723e */ /* 0x000fe40004807036 */
[----:B------:R1:W3:Y:S01]  /*14010*/  MUFU.EX2 R58, R31 ;  /* 0x0000001f003a7308 */ /* 0x0002e20000000800 */
[----:B0-----:R-:W-:-:S07]  /*14020*/  FADD.FTZ R43, R27, R66 ;  /* 0x000000421b2b7221 */ /* 0x001fce0000010000 */
[----:B------:R0:W-:Y:S01]  /*14030*/  MUFU.EX2 R60, R47 ;  /* 0x0000002f003c7308 */ /* 0x0001e20000000800 */
[----:B--2---:R-:W-:-:S01]  /*14040*/  FADD.FTZ R43, R48, R43 ;  /* 0x0000002b302b7221 */ /* 0x004fc20000010000 */
[C-C-:B-1----:R-:W-:Y:S01]  /*14050*/  FFMA.FTZ R31, R2.reuse, R115, -R46.reuse ;  /* 0x00000073021f7223 */ /* 0x142fe2000001082e */
[----:B------:R-:W-:-:S05]  /*14060*/  FFMA.FTZ R46, R2, R87, -R46 ;  /* 0x00000057022e7223 */ /* 0x000fca000001082e */
[----:B------:R-:W1:Y:S01]  /*14070*/  MUFU.EX2 R5, R5 ;  /* 0x0000000500057308 */ /* 0x000e620000000800 */
[----:B0-----:R-:W-:-:S01]  /*14080*/  FADD.FTZ R47, R99, R68 ;  /* 0x00000044632f7221 */ /* 0x001fc20000010000 */
[----:B---3--:R-:W-:Y:S01]  /*14090*/  FADD.FTZ R4, R58, R43 ;  /* 0x0000002b3a047221 */ /* 0x008fe20000010000 */
[C---:B------:R-:W-:Y:S02]  /*140a0*/  F2FP.SATFINITE.E4M3.F32.PACK_AB_MERGE_C R58, R65.reuse, R58, RZ ;  /* 0x0000003a413a723e */ /* 0x040fe400048070ff */
[----:B------:R-:W-:Y:S01]  /*140b0*/  FADD.FTZ R14, R20, R47 ;  /* 0x0000002f140e7221 */ /* 0x000fe20000010000 */
[----:B------:R-:W-:-:S01]  /*140c0*/  FADD.FTZ R4, R65, R4 ;  /* 0x0000000441047221 */ /* 0x000fc20000010000 */
[----:B------:R-:W-:Y:S01]  /*140d0*/  F2FP.SATFINITE.E4M3.F32.PACK_AB_MERGE_C R199, R48, R27, R58 ;  /* 0x0000001b30c7723e */ /* 0x000fe2000480703a */
[----:B------:R-:W0:Y:S01]  /*140e0*/  MUFU.EX2 R50, R50 ;  /* 0x0000003200327308 */ /* 0x000e220000000800 */
[----:B------:R-:W-:-:S01]  /*140f0*/  FADD.FTZ R47, R93, R14 ;  /* 0x0000000e5d2f7221 */ /* 0x000fc20000010000 */
[----:B------:R-:W2:Y:S03]  /*14100*/  @P4 LDC R27, c[0x0][0x44c] ;  /* 0x00011300ff1b4b82 */ /* 0x000ea60000000800 */
[----:B------:R-:W-:-:S01]  /*14110*/  FADD.FTZ R12, R24, R47 ;  /* 0x0000002f180c7221 */ /* 0x000fc20000010000 */
[----:B------:R-:W-:-:S02]  /*14120*/  F2FP.SATFINITE.E4M3.F32.PACK_AB_MERGE_C R24, R37, R24, RZ ;  /* 0x000000182518723e */ /* 0x000fc400048070ff */
[----:B------:R-:W3:Y:S01]  /*14130*/  MUFU.EX2 R107, R107 ;  /* 0x0000006b006b7308 */ /* 0x000ee20000000800 */
[----:B------:R-:W-:-:S01]  /*14140*/  FADD.FTZ R43, R37, R12 ;  /* 0x0000000c252b7221 */ /* 0x000fc20000010000 */
[----:B-1----:R-:W-:Y:S01]  /*14150*/  FADD.FTZ R37, R5, R4 ;  /* 0x0000000405257221 */ /* 0x002fe20000010000 */
[----:B------:R-:W-:Y:S02]  /*14160*/  F2FP.SATFINITE.E4M3.F32.PACK_AB_MERGE_C R192, R93, R20, R24 ;  /* 0x000000145dc0723e */ /* 0x000fe40004807018 */
[----:B------:R-:W-:Y:S01]  /*14170*/  FADD.FTZ R14, R28, R43 ;  /* 0x0000002b1c0e7221 */ /* 0x000fe20000010000 */
[----:B------:R-:W-:Y:S02]  /*14180*/  F2FP.SATFINITE.E4M3.F32.PACK_AB_MERGE_C R20, R49, R30, RZ ;  /* 0x0000001e3114723e */ /* 0x000fe400048070ff */
[----:B------:R-:W1:Y:S01]  /*14190*/  MUFU.EX2 R31, R31 ;  /* 0x0000001f001f7308 */ /* 0x000e620000000800 */
[----:B0-----:R-:W-:-:S01]  /*141a0*/  FADD.FTZ R12, R50, R37 ;  /* 0x00000025320c7221 */ /* 0x001fc20000010000 */
[----:B------:R-:W-:Y:S01]  /*141b0*/  FADD.FTZ R43, R41, R14 ;  /* 0x0000000e292b7221 */ /* 0x000fe20000010000 */
[----:B------:R-:W-:-:S02]  /*141c0*/  F2FP.SATFINITE.E4M3.F32.PACK_AB_MERGE_C R14, R33, R32, RZ ;  /* 0x00000020210e723e */ /* 0x000fc400048070ff */
[----:B------:R-:W-:Y:S01]  /*141d0*/  F2FP.SATFINITE.E4M3.F32.PACK_AB_MERGE_C R194, R41, R28, R20 ;  /* 0x0000001c29c2723e */ /* 0x000fe20004807014 */
[----:B------:R-:W-:-:S01]  /*141e0*/  FADD.FTZ R30, R30, R43 ;  /* 0x0000002b1e1e7221 */ /* 0x000fc20000010000 */
[----:B------:R-:W-:Y:S01]  /*141f0*/  F2FP.SATFINITE.E4M3.F32.PACK_AB_MERGE_C R188, R53, R6, R14 ;  /* 0x0000000635bc723e */ /* 0x000fe2000480700e */
[----:B------:R-:W0:Y:S01]  /*14200*/  MUFU.EX2 R52, R52 ;  /* 0x0000003400347308 */ /* 0x000e220000000800 */
[----:B---3--:R-:W-:-:S01]  /*14210*/  FADD.FTZ R37, R107, R12 ;  /* 0x0000000c6b257221 */ /* 0x008fc20000010000 */
[----:B------:R-:W-:Y:S01]  /*14220*/  FADD.FTZ R49, R49, R30 ;  /* 0x0000001e31317221 */ /* 0x000fe20000010000 */
[----:B--2---:R-:W-:-:S04]  /*14230*/  @P4 IMAD.HI.U32 R27, R212, R27, RZ ;  /* 0x0000001bd41b4227 */ /* 0x004fc800078e00ff */
[----:B------:R-:W-:Y:S01]  /*14240*/  FADD.FTZ R12, R60, R37 ;  /* 0x000000253c0c7221 */ /* 0x000fe20000010000 */
[----:B------:R-:W-:-:S01]  /*14250*/  FADD.FTZ R14, R6, R49 ;  /* 0x00000031060e7221 */ /* 0x000fc20000010000 */
        /* <DEDUP_REMOVED lines=8> */
[----:B------:R-:W-:-:S06]  /*142e0*/  FADD.FTZ R32, R33, R32 ;  /* 0x0000002021207221 */ /* 0x000fcc0000010000 */
        /* <DEDUP_REMOVED lines=10> */
[----:B------:R-:W-:Y:S01]  /*14390*/  MUFU.EX2 R13, R13 ;  /* 0x0000000d000d7308 */ /* 0x000fe20000000800 */
[----:B-1----:R-:W-:-:S07]  /*143a0*/  F2FP.SATFINITE.E4M3.F32.PACK_AB_MERGE_C R20, R36, R29, RZ ;  /* 0x0000001d2414723e */ /* 0x002fce00048070ff */
[----:B------:R-:W1:Y:S01]  /*143b0*/  MUFU.EX2 R34, R34 ;  /* 0x0000002200227308 */ /* 0x000e620000000800 */
[----:B0-----:R-:W-:-:S07]  /*143c0*/  FADD.FTZ R33, R59, R14 ;  /* 0x0000000e3b217221 */ /* 0x001fce0000010000 */
[----:B------:R-:W0:Y:S08]  /*143d0*/  MUFU.EX2 R64, R63 ;  /* 0x0000003f00407308 */ /* 0x000e300000000800 */
[----:B------:R-:W2:Y:S01]  /*143e0*/  MUFU.EX2 R39, R39 ;  /* 0x0000002700277308 */ /* 0x000ea20000000800 */
[----:B-1----:R-:W-:Y:S01]  /*143f0*/  F2FP.SATFINITE.E4M3.F32.PACK_AB_MERGE_C R190, R34, R13, R20 ;  /* 0x0000000d22be723e */ /* 0x002fe20004807014 */
        /* <DEDUP_REMOVED lines=9> */
[----:B--2---:R-:W-:-:S07]  /*14490*/  FADD.FTZ R13, R39, R14 ;  /* 0x0000000e270d7221 */ /* 0x004fce0000010000 */
[----:B------:R-:W-:Y:S01]  /*144a0*/  MUFU.EX2 R21, R21 ;  /* 0x0000001500157308 */ /* 0x000fe20000000800 */
[----:B-1----:R-:W-:-:S07]  /*144b0*/  FADD.FTZ R20, R10, R13 ;  /* 0x0000000d0a147221 */ /* 0x002fce0000010000 */
[----:B------:R-:W1:Y:S01]  /*144c0*/  MUFU.EX2 R40, R40 ;  /* 0x0000002800287308 */ /* 0x000e620000000800 */
[----:B0-----:R-:W-:-:S07]  /*144d0*/  FADD.FTZ R13, R123, R20 ;  /* 0x000000147b0d7221 */ /* 0x001fce0000010000 */
[----:B------:R-:W-:Y:S08]  /*144e0*/  MUFU.EX2 R25, R25 ;  /* 0x0000001900197308 */ /* 0x000ff00000000800 */
[----:B------:R-:W0:Y:S01]  /*144f0*/  MUFU.EX2 R38, R38 ;  /* 0x0000002600267308 */ /* 0x000e220000000800 */
[----:B-1----:R-:W-:-:S07]  /*14500*/  F2FP.SATFINITE.E4M3.F32.PACK_AB_MERGE_C R20, R40, R21, RZ ;  /* 0x000000152814723e */ /* 0x002fce00048070ff */
[----:B------:R-:W1:Y:S08]  /*14510*/  MUFU.EX2 R4, R71 ;  /* 0x0000004700047308 */ /* 0x000e700000000800 */
[----:B------:R-:W2:Y:S01]  /*14520*/  MUFU.EX2 R133, R133 ;  /* 0x0000008500857308 */ /* 0x000ea20000000800 */
[C---:B0-----:R-:W-:Y:S01]  /*14530*/  F2FP.SATFINITE.E4M3.F32.PACK_AB_MERGE_C R184, R38.reuse, R25, R20 ;  /* 0x0000001926b8723e */ /* 0x041fe20004807014 */
[----:B------:R-:W-:Y:S01]  /*14540*/  FADD.FTZ R25, R25, R36 ;  /* 0x0000002419197221 */ /* 0x000fe20000010000 */
[----:B------:R-:W0:Y:S03]  /*14550*/  @P4 LDC R20, c[0x0][0x450] ;  /* 0x00011400ff144b82 */ /* 0x000e260000000800 */
[----:B------:R-:W-:-:S02]  /*14560*/  FADD.FTZ R38, R38, R25 ;  /* 0x0000001926267221 */ /* 0x000fc40000010000 */
[----:B------:R-:W3:Y:S01]  /*14570*/  MUFU.EX2 R6, R75 ;  /* 0x0000004b00067308 */ /* 0x000ee20000000800 */
[C---:B-1----:R-:W-:Y:S01]  /*14580*/  F2FP.SATFINITE.E4M3.F32.PACK_AB_MERGE_C R123, R4.reuse, R123, RZ ;  /* 0x0000007b047b723e */ /* 0x042fe200048070ff */
[----:B------:R-:W-:Y:S01]  /*14590*/  FADD.FTZ R4, R4, R13 ;  /* 0x0000000d04047221 */ /* 0x000fe20000010000 */
[----:B------:R-:W-:-:S01]  /*145a0*/  FADD.FTZ R21, R21, R38 ;  /* 0x0000002615157221 */ /* 0x000fc20000010000 */
[----:B------:R-:W-:Y:S01]  /*145b0*/  IMAD.MOV.U32 R13, RZ, RZ, R212 ;  /* 0x000000ffff0d7224 */ /* 0x000fe200078e00d4 */
[----:B------:R-:W-:Y:S02]  /*145c0*/  F2FP.SATFINITE.E4M3.F32.PACK_AB_MERGE_C R191, R10, R39, R123 ;  /* 0x000000270abf723e */ /* 0x000fe4000480707b */
[----:B------:R-:W-:Y:S01]  /*145d0*/  FADD.FTZ R40, R40, R21 ;  /* 0x0000001528287221 */ /* 0x000fe20000010000 */
[----:B------:R-:W1:Y:S01]  /*145e0*/  MUFU.EX2 R135, R135 ;  /* 0x0000008700877308 */ /* 0x000e620000000800 */
[----:B--2---:R-:W-:-:S07]  /*145f0*/  FADD.FTZ R5, R133, R4 ;  /* 0x0000000485057221 */ /* 0x004fce0000010000 */
[----:B------:R-:W-:Y:S01]  /*14600*/  MUFU.EX2 R11, R11 ;  /* 0x0000000b000b7308 */ /* 0x000fe20000000800 */
[----:B---3--:R-:W-:-:S01]  /*14610*/  FADD.FTZ R4, R6, R5 ;  /* 0x0000000506047221 */ /* 0x008fc20000010000 */
[----:B0-----:R-:W-:Y:S02]  /*14620*/  @P4 SHF.R.U32.HI R13, RZ, R20, R27 ;  /* 0x00000014ff0d4219 */ /* 0x001fe4000001161b */
[----:B------:R-:W-:-:S04]  /*14630*/  ISETP.GE.AND P4, PT, R9, 0x1, PT ;  /* 0x000000010900780c */ /* 0x000fc80003f86270 */
[----:B------:R-:W0:Y:S01]  /*14640*/  MUFU.EX2 R44, R44 ;  /* 0x0000002c002c7308 */ /* 0x000e220000000800 */
[----:B-1----:R-:W-:-:S01]  /*14650*/  FADD.FTZ R5, R135, R4 ;  /* 0x0000000487057221 */ /* 0x002fc20000010000 */
[----:B------:R-:W-:-:S04]  /*14660*/  IMAD.IADD R13, R88, 0x1, R13 ;  /* 0x00000001580d7824 */ /* 0x000fc800078e020d */
[----:B------:R-:W-:Y:S02]  /*14670*/  IMAD.IADD R8, R13, 0x1, R8 ;  /* 0x000000010d087824 */ /* 0x000fe400078e0208 */
[----:B------:R-:W1:Y:S08]  /*14680*/  MUFU.EX2 R12, R79 ;  /* 0x0000004f000c7308 */ /* 0x000e700000000800 */
[----:B------:R-:W-:Y:S01]  /*14690*/  MUFU.EX2 R15, R15 ;  /* 0x0000000f000f7308 */ /* 0x000fe20000000800 */
[----:B0-----:R-:W-:-:S07]  /*146a0*/  F2FP.SATFINITE.E4M3.F32.PACK_AB_MERGE_C R4, R44, R11, RZ ;  /* 0x0000000b2c04723e */ /* 0x001fce00048070ff */
[----:B------:R-:W0:Y:S01]  /*146b0*/  MUFU.EX2 R42, R42 ;  /* 0x0000002a002a7308 */ /* 0x000e220000000800 */
[C---:B-1----:R-:W-:Y:S01]  /*146c0*/  F2FP.SATFINITE.E4M3.F32.PACK_AB_MERGE_C R135, R12.reuse, R135, RZ ;  /* 0x000000870c87723e */ /* 0x042fe200048070ff */
        /* <DEDUP_REMOVED lines=9> */
[----:B------:R-:W-:-:S06]  /*14760*/  FADD.FTZ R11, R11, R42 ;  /* 0x0000002a0b0b7221 */ /* 0x000fcc0000010000 */
[----:B------:R-:W1:Y:S01]  /*14770*/  MUFU.EX2 R46, R46 ;  /* 0x0000002e002e7308 */ /* 0x000e620000000800 */
[----:B--2---:R-:W-:-:S04]  /*14780*/  FADD.FTZ R4, R14, R5 ;  /* 0x000000050e047221 */ /* 0x004fc80000010000 */
[----:B0-----:R-:W-:Y:S01]  /*14790*/  FADD.FTZ R5, R45, R4 ;  /* 0x000000042d057221 */ /* 0x001fe20000010000 */
[----:B------:R-:W-:Y:S01]  /*147a0*/  VIADD R4, R89, 0xfffffffe ;  /* 0xfffffffe59047836 */ /* 0x000fe20000000000 */
[C---:B-1----:R-:W-:Y:S02]  /*147b0*/  F2FP.SATFINITE.E4M3.F32.PACK_AB_MERGE_C R6, R46.reuse, R45, RZ ;  /* 0x0000002d2e06723e */ /* 0x042fe400048070ff */
[----:B------:R-:W-:-:S02]  /*147c0*/  FADD.FTZ R5, R46, R5 ;  /* 0x000000052e057221 */ /* 0x000fc40000010000 */
[----:B------:R-:W-:Y:S01]  /*147d0*/  F2FP.SATFINITE.E4M3.F32.PACK_AB_MERGE_C R187, R14, R137, R6 ;  /* 0x000000890ebb723e */ /* 0x000fe20004807006 */
[----:B------:R-:W-:-:S01]  /*147e0*/  FADD.FTZ R6, R44, R11 ;  /* 0x0000000b2c067221 */ /* 0x000fc20000010000 */
        /* <DEDUP_REMOVED lines=12> */
.L_x_5347:
[----:B------:R-:W-:-:S13]  /*148b0*/  ISETP.NE.AND P1, PT, R9, 0x1, PT ;  /* 0x000000010900780c */ /* 0x000fda0003f25270 */
[----:B------:R-:W0:Y:S02]  /*148c0*/  @P1 LDC.64 R12, c[0x0][0x9e8] ;  /* 0x00027a00ff0c1b82 */ /* 0x000e240000000a00 */
[----:B0-----:R-:W-:-:S05]  /*148d0*/  @P1 IMAD.HI.U32 R12, R10, R12, RZ ;  /* 0x0000000c0a0c1227 */ /* 0x001fca00078e00ff */
[----:B------:R-:W-:-:S07]  /*148e0*/  @P1 SHF.R.U32.HI R10, RZ, R13, R12 ;  /* 0x0000000dff0a1219 */ /* 0x000fce000001160c */
.L_x_5348:
[----:B------:R-:W-:Y:S05]  /*148f0*/  BSYNC B0 ;  /* 0x0000000000007941 */ /* 0x000fea0003800000 */
.L_x_5346:
[----:B------:R-:W-:-:S05]  /*14900*/  IMAD R9, R10, R9, R9 ;  /* 0x000000090a097224 */ /* 0x000fca00078e0209 */
[----:B------:R-:W-:-:S07]  /*14910*/  VIMNMX R8, R8, R9, PT ;  /* 0x0000000908087248 */ /* 0x000fce0003fe0100 */
.L_x_5345:
        /* <DEDUP_REMOVED lines=8> */
[----:B------:R-:W-:Y:S02]  /*149a0*/  SHF.R.S32.HI R14, RZ, 0x7, R9 ;  /* 0x00000007ff0e7819 */ /* 0x000fe40000011409 */
[----:B------:R-:W-:-:S02]  /*149b0*/  CS2R R118, SRZ ;  /* 0x0000000000767805 */ /* 0x000fc4000001ff00 */
[----:B------:R-:W-:Y:S02]  /*149c0*/  CS2R R116, SRZ ;  /* 0x0000000000747805 */ /* 0x000fe4000001ff00 */
[----:B------:R-:W-:Y:S02]  /*149d0*/  CS2R R114, SRZ ;  /* 0x0000000000727805 */ /* 0x000fe4000001ff00 */
[----:B------:R-:W-:Y:S02]  /*149e0*/  VIMNMX R14, R229, R14, !PT ;  /* 0x0000000ee50e7248 */ /* 0x000fe40007fe0100 */
[----:B------:R-:W-:Y:S02]  /*149f0*/  CS2R R112, SRZ ;  /* 0x0000000000707805 */ /* 0x000fe4000001ff00 */
[----:B------:R-:W-:Y:S02]  /*14a00*/  CS2R R110, SRZ ;  /* 0x00000000006e7805 */ /* 0x000fe4000001ff00 */
[----:B------:R-:W-:-:S02]  /*14a10*/  CS2R R108, SRZ ;  /* 0x00000000006c7805 */ /* 0x000fc4000001ff00 */
        /* <DEDUP_REMOVED lines=43> */
[----:B------:R-:W-:Y:S06]  /*14cd0*/  @!P1 BRA `(.L_x_5349) ;  /* 0x0000003000b89947 */ /* 0x000fec0003800000 */
[----:B------:R-:W-:-:S07]  /*14ce0*/  IMAD.MOV.U32 R119, RZ, RZ, RZ ;  /* 0x000000ffff777224 */ /* 0x000fce00078e00ff */
.L_x_5369:
[----:B------:R-:W-:Y:S01]  /*14cf0*/  ISETP.NE.AND P1, PT, R218, RZ, PT ;  /* 0x000000ffda00720c */ /* 0x000fe20003f25270 */
[----:B------:R-:W-:Y:S01]  /*14d00*/  VIADD R12, R17, 0x1 ;  /* 0x00000001110c7836 */ /* 0x000fe20000000000 */
[----:B------:R-:W-:Y:S05]  /*14d10*/  YIELD ;  /* 0x0000000000007946 */ /* 0x000fea0003800000 */
[----:B------:R-:W-:-:S04]  /*14d20*/  ISETP.NE.AND P2, PT, R12, 0x2, PT ;  /* 0x000000020c00780c */ /* 0x000fc80003f45270 */
[----:B------:R-:W-:Y:S02]  /*14d30*/  SEL R8, RZ, 0x1, P2 ;  /* 0x00000001ff087807 */ /* 0x000fe40001000000 */
[----:B------:R-:W-:Y:S02]  /*14d40*/  SEL R12, R12, RZ, P2 ;  /* 0x000000ff0c0c7207 */ /* 0x000fe40001000000 */
[----:B------:R-:W-:Y:S01]  /*14d50*/  LOP3.LUT R13, R201, R8, RZ, 0x3c, !PT ;  /* 0x00000008c90d7212 */ /* 0x000fe200078e3cff */
[----:B------:R-:W-:Y:S06]  /*14d60*/  @P1 BRA `(.L_x_5350) ;  /* 0x0000000000301947 */ /* 0x000fec0003800000 */
[----:B------:R-:W-:Y:S05]  /*14d70*/  @!P0 BRA `(.L_x_5351) ;  /* 0x0000000000048947 */ /* 0x000fea0003800000 */
[----:B------:R-:W-:Y:S01]  /*14d80*/  BPT.TRAP 0x1 ;  /* 0x000000040000795c */ /* 0x000fe20000300000 */
.L_x_5351:
[----:B------:R-:W-:Y:S01]  /*14d90*/  IMAD R9, R12, 0x8, R16 ;  /* 0x000000080c097824 */ /* 0x000fe200078e0210 */
[----:B------:R-:W-:-:S04]  /*14da0*/  SHF.L.U32 R8, R13, 0x1f, RZ ;  /* 0x0000001f0d087819 */ /* 0x000fc800000006ff */
[----:B------:R0:W1:Y:S01]  /*14db0*/  SYNCS.PHASECHK.TRANS64.TRYWAIT P2, [R9+URZ+0x2a830], R8 ;  /* 0x02a83008090075a7 */ /* 0x000062000804017f */
[----:B------:R-:W-:Y:S05]  /*14dc0*/  @!P0 BRA `(.L_x_5352) ;  /* 0x0000000000048947 */ /* 0x000fea0003800000 */
[----:B------:R-:W-:Y:S01]  /*14dd0*/  BPT.TRAP 0x1 ;  /* 0x000000040000795c */ /* 0x000fe20000300000 */
.L_x_5352:
[----:B------:R-:W-:Y:S04]  /*14de0*/  BSSY B0, `(.L_x_5350) ;  /* 0x0000004000007945 */ /* 0x000fe80003800000 */
[----:B-1----:R-:W-:Y:S05]  /*14df0*/  @P2 BRA `(.L_x_5353) ;  /* 0x0000000000082947 */ /* 0x002fea0003800000 */
[----:B------:R-:W1:Y:S02]  /*14e00*/  SYNCS.PHASECHK.TRANS64.TRYWAIT P2, [R9+URZ+0x2a830], R8 ;  /* 0x02a83008090075a7 */ /* 0x000e64000804017f */
[----:B-1----:R-:W-:Y:S05]  /*14e10*/  @!P2 BRA `(.L_x_5354) ;  /* 0x0000015400dca947 */ /* 0x002fea0003800000 */
.L_x_5353:
[----:B------:R-:W-:Y:S05]  /*14e20*/  BSYNC B0 ;  /* 0x0000000000007941 */ /* 0x000fea0003800000 */
.L_x_5350:
[----:B01----:R-:W0:Y:S01]  /*14e30*/  S2R R8, SR_TID.X ;  /* 0x0000000000087919 */ /* 0x003e220000002100 */
[----:B------:R-:W-:Y:S05]  /*14e40*/  WARPSYNC.ALL ;  /* 0x0000000000007948 */ /* 0x000fea0003800000 */
[----:B------:R-:W-:Y:S02]  /*14e50*/  IMAD.MOV.U32 R9, RZ, RZ, -0x7fffffe0 ;  /* 0x80000020ff097424 */ /* 0x000fe400078e00ff */
[----:B------:R-:W-:Y:S02]  /*14e60*/  IMAD.MOV.U32 R121, RZ, RZ, -0x7fffffe0 ;  /* 0x80000020ff797424 */ /* 0x000fe400078e00ff */
[----:B------:R-:W-:Y:S01]  /*14e70*/  IMAD.MOV.U32 R21, RZ, RZ, -0x7fffffe0 ;  /* 0x80000020ff157424 */ /* 0x000fe200078e00ff */
[----:B------:R-:W-:Y:S01]  /*14e80*/  R2UR UR27, R9 ;  /* 0x00000000091b72ca */ /* 0x000fe200000e0000 */
[----:B------:R-:W-:Y:S01]  /*14e90*/  IMAD.MOV.U32 R11, RZ, RZ, -0x7fffffe0 ;  /* 0x80000020ff0b7424 */ /* 0x000fe200078e00ff */
[----:B------:R-:W-:-:S02]  /*14ea0*/  R2UR UR19, R121 ;  /* 0x00000000791372ca */ /* 0x000fc400000e0000 */
[----:B------:R-:W-:Y:S02]  /*14eb0*/  R2UR UR7, R21 ;  /* 0x00000000150772ca */ /* 0x000fe400000e0000 */
[----:B------:R-:W-:Y:S02]  /*14ec0*/  R2UR UR11, R11 ;  /* 0x000000000b0b72ca */ /* 0x000fe400000e0000 */
[----:B------:R-:W-:Y:S02]  /*14ed0*/  R2UR UR15, R21 ;  /* 0x00000000150f72ca */ /* 0x000fe400000e0000 */
[----:B------:R-:W-:Y:S02]  /*14ee0*/  R2UR UR23, R9 ;  /* 0x00000000091772ca */ /* 0x000fe400000e0000 */
[----:B0-----:R-:W-:Y:S01]  /*14ef0*/  SHF.R.U32.HI R10, RZ, 0x7, R8 ;  /* 0x00000007ff0a7819 */ /* 0x001fe20000011608 */
[----:B------:R-:W-:-:S04]  /*14f00*/  IMAD R8, R12, 0x600, R7 ;  /* 0x000006000c087824 */ /* 0x000fc800078e0207 */
[----:B------:R-:W-:Y:S01]  /*14f10*/  VIADD R15, R10, 0x8 ;  /* 0x000000080a0f7836 */ /* 0x000fe20000000000 */
[C---:B------:R-:W-:Y:S01]  /*14f20*/  R2UR UR26, R8.reuse ;  /* 0x00000000081a72ca */ /* 0x040fe200000e0000 */
[C---:B------:R-:W-:Y:S02]  /*14f30*/  VIADD R120, R8.reuse, 0x400 ;  /* 0x0000040008787836 */ /* 0x040fe40000000000 */
[C---:B------:R-:W-:Y:S01]  /*14f40*/  VIADD R20, R8.reuse, 0x2 ;  /* 0x0000000208147836 */ /* 0x040fe20000000000 */
[----:B------:R0:W-:Y:S01]  /*14f50*/  BAR.SYNC.DEFER_BLOCKING R15, 0x100 ;  /* 0x0004000f0000751d */ /* 0x0001e20000010000 */
[----:B------:R-:W-:Y:S01]  /*14f60*/  VIADD R10, R8, 0x200 ;  /* 0x00000200080a7836 */ /* 0x000fe20000000000 */
[----:B------:R-:W-:Y:S02]  /*14f70*/  R2UR UR18, R120 ;  /* 0x00000000781272ca */ /* 0x000fe400000e0000 */
[----:B------:R-:W-:Y:S01]  /*14f80*/  R2UR UR6, R20 ;  /* 0x00000000140672ca */ /* 0x000fe200000e0000 */
[----:B------:R-:W-:Y:S01]  /*14f90*/  VIADD R20, R8, 0x202 ;  /* 0x0000020208147836 */ /* 0x000fe20000000000 */
[----:B------:R-:W-:Y:S01]  /*14fa0*/  R2UR UR10, R10 ;  /* 0x000000000a0a72ca */ /* 0x000fe200000e0000 */
[----:B------:R-:W-:-:S03]  /*14fb0*/  VIADD R8, R8, 0x402 ;  /* 0x0000040208087836 */ /* 0x000fc60000000000 */
[----:B------:R-:W-:Y:S02]  /*14fc0*/  R2UR UR14, R20 ;  /* 0x00000000140e72ca */ /* 0x000fe400000e0000 */
[----:B------:R-:W-:Y:S01]  /*14fd0*/  R2UR UR22, R8 ;  /* 0x00000000081672ca */ /* 0x000fe200000e0000 */
        /* <DEDUP_REMOVED lines=21> */
.L_x_5356:
[----:B------:R-:W-:Y:S01]  /*15130*/  SHF.L.U32 R8, R201, 0x1f, RZ ;  /* 0x0000001fc9087819 */ /* 0x000fe200000006ff */
[----:B------:R-:W-:-:S04]  /*15140*/  IMAD R9, R17, 0x8, R16 ;  /* 0x0000000811097824 */ /* 0x000fc800078e0210 */
[----:B------:R0:W1:Y:S01]  /*15150*/  SYNCS.PHASECHK.TRANS64.TRYWAIT P1, [R9+URZ+0x2a850], R8 ;  /* 0x02a85008090075a7 */ /* 0x000062000802017f */
[----:B------:R-:W-:Y:S05]  /*15160*/  @!P0 BRA `(.L_x_5357) ;  /* 0x0000000000048947 */ /* 0x000fea0003800000 */
[----:B------:R-:W-:Y:S01]  /*15170*/  BPT.TRAP 0x1 ;  /* 0x000000040000795c */ /* 0x000fe20000300000 */
.L_x_5357:
[----:B-1----:R-:W-:Y:S05]  /*15180*/  @P1 BRA `(.L_x_5355) ;  /* 0x0000000000081947 */ /* 0x002fea0003800000 */
[----:B------:R-:W1:Y:S02]  /*15190*/  SYNCS.PHASECHK.TRANS64.TRYWAIT P1, [R9+URZ+0x2a850], R8 ;  /* 0x02a85008090075a7 */ /* 0x000e64000802017f */
[----:B-1----:R-:W-:Y:S05]  /*151a0*/  @!P1 BRA `(.L_x_5358) ;  /* 0x00000154000c9947 */ /* 0x002fea0003800000 */
.L_x_5355:
[----:B01----:R-:W-:Y:S01]  /*151b0*/  VIADD R8, R16, 0x400 ;  /* 0x0000040010087836 */ /* 0x003fe20000000000 */
[----:B------:R-:W-:Y:S05]  /*151c0*/  WARPSYNC.ALL ;  /* 0x0000000000007948 */ /* 0x000fea0003800000 */
[----:B------:R-:W-:Y:S01]  /*151d0*/  SHF.R.U32.HI R8, RZ, 0x4, R8 ;  /* 0x00000004ff087819 */ /* 0x000fe20000011608 */
[----:B------:R-:W-:Y:S01]  /*151e0*/  IMAD.MOV.U32 R9, RZ, RZ, 0x40000040 ;  /* 0x40000040ff097424 */ /* 0x000fe200078e00ff */
[----:B------:R-:W-:Y:S01]  /*151f0*/  WARPGROUP.ARRIVE ;  /* 0x00000000000079c5 */ /* 0x000fe20000000000 */
[----:B------:R-:W-:Y:S01]  /*15200*/  IMAD.MOV.U32 R11, RZ, RZ, 0x40000040 ;  /* 0x40000040ff0b7424 */ /* 0x000fe200078e00ff */
[----:B------:R-:W-:-:S04]  /*15210*/  LOP3.LUT R8, R8, 0x3fff, RZ, 0xc0, !PT ;  /* 0x00003fff08087812 */ /* 0x000fc800078ec0ff */
[----:B------:R-:W0:Y:S01]  /*15220*/  S2R R15, SR_TID.X ;  /* 0x00000000000f7919 */ /* 0x000e220000002100 */
[----:B------:R-:W-:Y:S01]  /*15230*/  R2UR UR7, R9 ;  /* 0x00000000090772ca */ /* 0x000fe200000e0000 */
[----:B------:R-:W-:Y:S01]  /*15240*/  IMAD.MOV.U32 R9, RZ, RZ, 0x40000040 ;  /* 0x40000040ff097424 */ /* 0x000fe200078e00ff */
[----:B------:R-:W-:-:S05]  /*15250*/  LOP3.LUT R8, R8, 0x10000, RZ, 0xfc, !PT ;  /* 0x0001000008087812 */ /* 0x000fca00078efcff */
[----:B------:R-:W-:-:S04]  /*15260*/  IMAD R8, R17, 0x600, R8 ;  /* 0x0000060011087824 */ /* 0x000fc800078e0208 */
[C---:B------:R-:W-:Y:S01]  /*15270*/  VIADD R10, R8.reuse, 0x2 ;  /* 0x00000002080a7836 */ /* 0x040fe20000000000 */
[----:B------:R-:W-:-:S13]  /*15280*/  R2UR UR6, R8 ;  /* 0x00000000080672ca */ /* 0x000fda00000e0000 */
[----:B------:R-:W-:Y:S01]  /*15290*/  QGMMA.64x192x32.F32.E4M3.E4M3 R24, R196, gdesc[UR4], R24, gsb0 ;  /* 0x02e00004c4187df3 */ /* 0x000fe20008000818 */
[----:B------:R-:W-:Y:S01]  /*152a0*/  R2UR UR6, R10 ;  /* 0x000000000a0672ca */ /* 0x000fe200000e0000 */
[C---:B------:R-:W-:Y:S01]  /*152b0*/  VIADD R10, R8.reuse, 0x4 ;  /* 0x00000004080a7836 */ /* 0x040fe20000000000 */
[----:B------:R-:W-:Y:S01]  /*152c0*/  R2UR UR7, R11 ;  /* 0x000000000b0772ca */ /* 0x000fe200000e0000 */
[----:B------:R-:W-:Y:S02]  /*152d0*/  IMAD.MOV.U32 R11, RZ, RZ, 0x40000040 ;  /* 0x40000040ff0b7424 */ /* 0x000fe400078e00ff */
[----:B------:R-:W-:Y:S01]  /*152e0*/  VIADD R8, R8, 0x6 ;  /* 0x0000000608087836 */ /* 0x000fe20000000000 */
[----:B0-----:R-:W-:Y:S01]  /*152f0*/  SHF.R.U32.HI R15, RZ, 0x7, R15 ;  /* 0x00000007ff0f7819 */ /* 0x001fe2000001160f */
[----:B------:R-:W-:Y:S02]  /*15300*/  WARPGROUP.DEPBAR.LE gsb0, 0x0 ;  /* 0x00008000000079c5 */ /* 0x000fe40000010000 */
[----:B------:R-:W-:-:S10]  /*15310*/  WARPGROUP.ARRIVE ;  /* 0x00000000000079c5 */ /* 0x000fd40000000000 */
[----:B------:R-:W-:Y:S01]  /*15320*/  QGMMA.64x192x32.F32.E4M3.E4M3 R24, R192, gdesc[UR4], R24, gsb0 ;  /* 0x02e00004c0187df3 */ /* 0x000fe20008000818 */
[----:B------:R-:W-:Y:S02]  /*15330*/  R2UR UR6, R10 ;  /* 0x000000000a0672ca */ /* 0x000fe400000e0000 */
[----:B------:R-:W-:Y:S01]  /*15340*/  R2UR UR7, R11 ;  /* 0x000000000b0772ca */ /* 0x000fe200000e0000 */
[----:B------:R-:W-:Y:S02]  /*15350*/  WARPGROUP.DEPBAR.LE gsb0, 0x0 ;  /* 0x00008000000079c5 */ /* 0x000fe40000010000 */
[----:B------:R-:W-:-:S14]  /*15360*/  WARPGROUP.ARRIVE ;  /* 0x00000000000079c5 */ /* 0x000fdc0000000000 */
[----:B------:R-:W-:Y:S01]  /*15370*/  QGMMA.64x192x32.F32.E4M3.E4M3 R24, R188, gdesc[UR4], R24, gsb0 ;  /* 0x02e00004bc187df3 */ /* 0x000fe20008000818 */
[----:B------:R-:W-:Y:S02]  /*15380*/  R2UR UR6, R8 ;  /* 0x00000000080672ca */ /* 0x000fe400000e0000 */
[----:B------:R-:W-:Y:S02]  /*15390*/  R2UR UR7, R9 ;  /* 0x00000000090772ca */ /* 0x000fe400000e0000 */
[----:B------:R-:W-:Y:S01]  /*153a0*/  IADD3 R8, -R15, 0xb, RZ ;  /* 0x0000000b0f087810 */ /* 0x000fe20007ffe1ff */
[----:B------:R-:W-:Y:S02]  /*153b0*/  WARPGROUP.DEPBAR.LE gsb0, 0x0 ;  /* 0x00008000000079c5 */ /* 0x000fe40000010000 */
[----:B------:R-:W-:-:S12]  /*153c0*/  WARPGROUP.ARRIVE ;  /* 0x00000000000079c5 */ /* 0x000fd80000000000 */
[----:B------:R-:W-:Y:S03]  /*153d0*/  QGMMA.64x192x32.F32.E4M3.E4M3 R24, R184, gdesc[UR4], R24, gsb0 ;  /* 0x02e00004b8187df3 */ /* 0x000fe60008000818 */
[----:B------:R-:W-:Y:S02]  /*153e0*/  WARPGROUP.DEPBAR.LE gsb0, 0x0 ;  /* 0x00008000000079c5 */ /* 0x000fe40000010000 */
[----:B------:R0:W-:Y:S06]  /*153f0*/  BAR.ARV R8, 0x100 ;  /* 0x000400080000751d */ /* 0x0001ec0000002000 */
[----:B------:R-:W-:Y:S05]  /*15400*/  @!P0 BRA `(.L_x_5359) ;  /* 0x0000000000048947 */ /* 0x000fea0003800000 */
[----:B------:R-:W-:Y:S01]  /*15410*/  BPT.TRAP 0x1 ;  /* 0x000000040000795c */ /* 0x000fe20000300000 */
.L_x_5359:
[----:B------:R-:W2:Y:S01]  /*15420*/  LDL R187, [R1] ;  /* 0x0000000001bb7983 */ /* 0x000ea20000100800 */
[----:B0-----:R-:W0:Y:S02]  /*15430*/  LDC R8, c[0x0][0x448] ;  /* 0x00011200ff087b82 */ /* 0x001e240000000800 */
[----:B0-----:R-:W-:-:S13]  /*15440*/  ISETP.NE.AND P1, PT, R8, 0x1, PT ;  /* 0x000000010800780c */ /* 0x001fda0003f25270 */
[----:B------:R-:W0:Y:S08]  /*15450*/  @P1 LDC R9, c[0x0][0x44c] ;  /* 0x00011300ff091b82 */ /* 0x000e300000000800 */
[----:B------:R-:W1:Y:S01]  /*15460*/  @P1 LDC R8, c[0x0][0x450] ;  /* 0x00011400ff081b82 */ /* 0x000e620000000800 */
[----:B------:R-:W-:-:S04]  /*15470*/  IMAD.IADD R11, R227, 0x1, R212 ;  /* 0x00000001e30b7824 */ /* 0x000fc800078e02d4 */
[----:B0-----:R-:W-:-:S05]  /*15480*/  @P1 IMAD.HI.U32 R9, R11, R9, RZ ;  /* 0x000000090b091227 */ /* 0x001fca00078e00ff */
[----:B-1----:R-:W-:Y:S01]  /*15490*/  @P1 SHF.R.U32.HI R11, RZ, R8, R9 ;  /* 0x00000008ff0b1219 */ /* 0x002fe20000011609 */
[----:B------:R-:W-:Y:S02]  /*154a0*/  IMAD R8, R12, 0x8, R16 ;  /* 0x000000080c087824 */ /* 0x000fe400078e0210 */
[----:B------:R-:W-:Y:S02]  /*154b0*/  IMAD.U32 R9, RZ, RZ, UR38 ;  /* 0x00000026ff097e24 */ /* 0x000fe4000f8e00ff */
[----:B------:R-:W-:Y:S01]  /*154c0*/  VIADD R8, R8, 0x2a840 ;  /* 0x0002a84008087836 */ /* 0x000fe20000000000 */
[----:B------:R-:W0:Y:S01]  /*154d0*/  SHFL.IDX PT, R185, R11, RZ, 0x1c1f ;  /* 0x001c1fff0bb97589 */ /* 0x000e2200000e0000 */
[----:B------:R-:W-:-:S03]  /*154e0*/  IMAD.SHL.U32 R10, R4, 0x80, RZ ;  /* 0x00000080040a7824 */ /* 0x000fc600078e00ff */
[----:B------:R-:W-:-:S04]  /*154f0*/  PRMT R8, R9, 0x654, R8 ;  /* 0x0000065409087816 */ /* 0x000fc80000000008 */
[----:B------:R1:W-:Y:S02]  /*15500*/  SYNCS.ARRIVE.TRANS64.RED.A1T0 RZ, [R8+URZ], RZ ;  /* 0x000000ff08ff79a7 */ /* 0x0003e4000810043f */
[----:B-1----:R-:W-:Y:S01]  /*15510*/  IADD3 R8, -R10, 0x1, RZ ;  /* 0x000000010a087810 */ /* 0x002fe20007ffe1ff */
[----:B------:R-:W-:-:S04]  /*15520*/  UMOV UR34, UR30 ;  /* 0x0000001e00227c82 */ /* 0x000fc80008000000 */
[----:B------:R-:W-:Y:S01]  /*15530*/  IMAD R8, R204, -0x2, R8 ;  /* 0xfffffffecc087824 */ /* 0x000fe200078e0208 */
[----:B------:R-:W-:-:S04]  /*15540*/  ULOP3.LUT UR6, URZ, UR34, URZ, 0x33, !UPT ;  /* 0x000000223f067292 */ /* 0x000fc8000f8e333f */
[----:B------:R-:W-:-:S05]  /*15550*/  IADD3 R20, -R202, R8, R203 ;  /* 0x00000008ca147210 */ /* 0x000fca0007ffe1cb */
[C---:B------:R-:W-:Y:S02]  /*15560*/  VIADD R15, R20.reuse, UR33 ;  /* 0x00000021140f7c36 */ /* 0x040fe40008000000 */
[----:B------:R-:W-:Y:S02]  /*15570*/  VIADD R20, R20, UR6 ;  /* 0x0000000614147c36 */ /* 0x000fe40008000000 */
[--C-:B0-----:R-:W-:Y:S02]  /*15580*/  IMAD.IADD R21, R15, 0x1, R185.reuse ;  /* 0x000000010f157824 */ /* 0x101fe400078e02b9 */
[----:B------:R-:W-:Y:S01]  /*15590*/  IMAD.IADD R184, R20, 0x1, R185 ;  /* 0x0000000114b87824 */ /* 0x000fe200078e02b9 */
[----:B--2---:R-:W-:-:S13]  /*155a0*/  LOP3.LUT P3, RZ, R187, 0x4, RZ, 0xc0, !PT ;  /* 0x00000004bbff7812 */ /* 0x004fda000786c0ff */
[----:B------:R-:W-:Y:S05]  /*155b0*/  @!P3 BRA `(.L_x_5360) ;  /* 0x000000000058b947 */ /* 0x000fea0003800000 */
[----:B------:R-:W-:Y:S01]  /*155c0*/  IADD3 R185, -R202, R203, R185 ;  /* 0x000000cbcab97210 */ /* 0x000fe20007ffe1b9 */
[----:B------:R-:W-:Y:S03]  /*155d0*/  BSSY B0, `(.L_x_5361) ;  /* 0x0000010000007945 */ /* 0x000fe60003800000 */
        /* <DEDUP_REMOVED lines=10> */
.L_x_5362:
[----:B------:R-:W-:-:S05]  /*15680*/  IMAD.U32 R186, RZ, RZ, UR29 ;  /* 0x0000001dffba7e24 */ /* 0x000fca000f8e00ff */
[----:B------:R-:W-:-:S13]  /*15690*/  ISETP.NE.AND P1, PT, R186, 0x1, PT ;  /* 0x00000001ba00780c */ /* 0x000fda0003f25270 */
[----:B------:R-:W0:Y:S02]  /*156a0*/  @P1 LDC.64 R8, c[0x0][0x9e8] ;  /* 0x00027a00ff081b82 */ /* 0x000e240000000a00 */
[----:B0-----:R-:W-:-:S05]  /*156b0*/  @P1 IMAD.HI.U32 R8, R185, R8, RZ ;  /* 0x00000008b9081227 */ /* 0x001fca00078e00ff */
[----:B------:R-:W-:-:S07]  /*156c0*/  @P1 SHF.R.U32.HI R185, RZ, R9, R8 ;  /* 0x00000009ffb91219 */ /* 0x000fce0000011608 */
.L_x_5363:
[----:B------:R-:W-:Y:S05]  /*156d0*/  BSYNC B0 ;  /* 0x0000000000007941 */ /* 0x000fea0003800000 */
.L_x_5361:
[----:B------:R-:W-:-:S04]  /*156e0*/  IMAD R185, R185, R186, -R10 ;  /* 0x000000bab9b97224 */ /* 0x000fc800078e0a0a */
[----:B------:R-:W-:-:S05]  /*156f0*/  IMAD R185, R204, -0x2, R185 ;  /* 0xfffffffeccb97824 */ /* 0x000fca00078e02b9 */
[----:B------:R-:W-:Y:S02]  /*15700*/  VIMNMX R184, R184, R185, !PT ;  /* 0x000000b9b8b87248 */ /* 0x000fe40007fe0100 */
[----:B------:R-:W-:-:S07]  /*15710*/  VIADDMNMX R21, R185, R186, R21, PT ;  /* 0x000000bab9157246 */ /* 0x000fce0003800115 */
.L_x_5360:
[----:B------:R-:W-:Y:S01]  /*15720*/  ISETP.GT.AND P5, PT, R4, -0x1, PT ;  /* 0xffffffff0400780c */ /* 0x000fe20003fa4270 */
[----:B------:R-:W0:Y:S03]  /*15730*/  SHFL.IDX PT, R11, R11, 0x1, 0x1c1f ;  /* 0x003c1f000b0b7f89 */ /* 0x000e2600000e0000 */
        /* <DEDUP_REMOVED lines=11> */
[--C-:B0-----:R-:W-:Y:S01]  /*157f0*/  IMAD.IADD R15, R15, 0x1, R11.reuse ;  /* 0x000000010f0f7824 */ /* 0x101fe200078e020b */
        /* <DEDUP_REMOVED lines=99> */
.L_x_5366:
[----:B------:R-:W-:-:S05]  /*15e30*/  IMAD.U32 R21, RZ, RZ, UR29 ;  /* 0x0000001dff157e24 */ /* 0x000fca000f8e00ff */
[----:B------:R-:W-:-:S13]  /*15e40*/  ISETP.NE.AND P1, PT, R21, 0x1, PT ;  /* 0x000000011500780c */ /* 0x000fda0003f25270 */
[----:B------:R-:W0:Y:S02]  /*15e50*/  @P1 LDC.64 R8, c[0x0][0x9e8] ;  /* 0x00027a00ff081b82 */ /* 0x000e240000000a00 */
[----:B0-----:R-:W-:-:S05]  /*15e60*/  @P1 IMAD.HI.U32 R8, R11, R8, RZ ;  /* 0x000000080b081227 */ /* 0x001fca00078e00ff */
[----:B------:R-:W-:-:S07]  /*15e70*/  @P1 SHF.R.U32.HI R11, RZ, R9, R8 ;  /* 0x00000009ff0b1219 */ /* 0x000fce0000011608 */
.L_x_5367:
[----:B------:R-:W-:Y:S05]  /*15e80*/  BSYNC B0 ;  /* 0x0000000000007941 */ /* 0x000fea0003800000 */
.L_x_5365:
[----:B------:R-:W-:-:S04]  /*15e90*/  IMAD R10, R11, R21, -R10 ;  /* 0x000000150b0a7224 */ /* 0x000fc800078e0a0a */
[----:B------:R-:W-:-:S05]  /*15ea0*/  IMAD R10, R204, -0x2, R10 ;  /* 0xfffffffecc0a7824 */ /* 0x000fca00078e020a */
[----:B------:R-:W-:Y:S02]  /*15eb0*/  VIMNMX R20, R20, R10, !PT ;  /* 0x0000000a14147248 */ /* 0x000fe40007fe0100 */
[----:B------:R-:W-:-:S07]  /*15ec0*/  VIADDMNMX R15, R10, R21, R15, PT ;  /* 0x000000150a0f7246 */ /* 0x000fce000380010f */
.L_x_5364:
[----:B------:R-:W-:Y:S02]  /*15ed0*/  FMNMX.FTZ R8, R120, R3, !PT ;  /* 0x0000000378087209 */ /* 0x000fe40007810000 */
[----:B------:R-:W-:Y:S02]  /*15ee0*/  ISETP.GT.AND P1, PT, R20, 0x1, P5 ;  /* 0x000000011400780c */ /* 0x000fe40002f24270 */
[----:B------:R-:W-:Y:S02]  /*15ef0*/  FMNMX.FTZ R8, R121, R8, !PT ;  /* 0x0000000879087209 */ /* 0x000fe40007810000 */
[----:B------:R-:W-:Y:S02]  /*15f00*/  LOP3.LUT R187, R187, 0xbfffffff, RZ, 0xc0, !PT ;  /* 0xbfffffffbbbb7812 */ /* 0x000fe400078ec0ff */
[----:B------:R-:W-:Y:S02]  /*15f10*/  FMNMX.FTZ R8, R124, R8, !PT ;  /* 0x000000087c087209 */ /* 0x000fe40007810000 */
[----:B------:R-:W-:-:S02]  /*15f20*/  ISETP.LT.OR P1, PT, R15, 0x2, P1 ;  /* 0x000000020f00780c */ /* 0x000fc40000f21670 */
[----:B------:R-:W-:Y:S02]  /*15f30*/  FMNMX.FTZ R8, R125, R8, !PT ;  /* 0x000000087d087209 */ /* 0x000fe40007810000 */
[----:B------:R-:W-:Y:S02]  /*15f40*/  ISETP.GT.AND P2, PT, R20, 0x8, P5 ;  /* 0x000000081400780c */ /* 0x000fe40002f44270 */
[----:B------:R-:W-:Y:S02]  /*15f50*/  FMNMX.FTZ R8, R128, R8, !PT ;  /* 0x0000000880087209 */ /* 0x000fe40007810000 */
[----:B------:R-:W-:Y:S02]  /*15f60*/  @P0 LOP3.LUT R187, R187, 0x40000000, RZ, 0xfc, !PT ;  /* 0x40000000bbbb0812 */ /* 0x000fe400078efcff */
[----:B------:R-:W-:Y:S02]  /*15f70*/  FMNMX.FTZ R8, R129, R8, !PT ;  /* 0x0000000881087209 */ /* 0x000fe40007810000 */
[----:B------:R-:W-:-:S02]  /*15f80*/  FSEL R123, R123, -INF , !P1 ;  /* 0xff8000007b7b7808 */ /* 0x000fc40004800000 */
[----:B------:R-:W-:Y:S02]  /*15f90*/  FMNMX.FTZ R8, R132, R8, !PT ;  /* 0x0000000884087209 */ /* 0x000fe40007810000 */
[C---:B------:R-:W-:Y:S02]  /*15fa0*/  ISETP.GT.AND P0, PT, R20.reuse, RZ, P5 ;  /* 0x000000ff1400720c */ /* 0x040fe40002f04270 */
[----:B------:R-:W-:Y:S02]  /*15fb0*/  FMNMX.FTZ R8, R133, R8, !PT ;  /* 0x0000000885087209 */ /* 0x000fe40007810000 */
[----:B------:R-:W-:Y:S02]  /*15fc0*/  ISETP.GT.AND P1, PT, R20, 0x9, P5 ;  /* 0x000000091400780c */ /* 0x000fe40002f24270 */
[----:B------:R-:W-:Y:S02]  /*15fd0*/  FMNMX.FTZ R8, R136, R8, !PT ;  /* 0x0000000888087209 */ /* 0x000fe40007810000 */
[----:B------:R-:W-:-:S02]  /*15fe0*/  ISETP.LT.OR P2, PT, R15, 0x9, P2 ;  /* 0x000000090f00780c */ /* 0x000fc40001741670 */
[----:B------:R-:W-:Y:S02]  /*15ff0*/  FMNMX.FTZ R8, R137, R8, !PT ;  /* 0x0000000889087209 */ /* 0x000fe40007810000 */
[C---:B------:R-:W-:Y:S02]  /*16000*/  ISETP.LT.OR P0, PT, R15.reuse, 0x1, P0 ;  /* 0x000000010f00780c */ /* 0x040fe40000701670 */
        /* <DEDUP_REMOVED lines=9> */
[----:B------:R-:W-:-:S02]  /*160a0*/  FSEL R127, R127, -INF , !P1 ;  /* 0xff8000007f7f7808 */ /* 0x000fc40004800000 */
[----:B------:R-:W-:Y:S02]  /*160b0*/  FMNMX.FTZ R8, R149, R8, !PT ;  /* 0x0000000895087209 */ /* 0x000fe40007810000 */
[----:B------:R-:W-:Y:S02]  /*160c0*/  ISETP.GT.AND P1, PT, R20, 0x11, P5 ;  /* 0x000000111400780c */ /* 0x000fe40002f24270 */
[----:B------:R-:W-:Y:S02]  /*160d0*/  FMNMX.FTZ R8, R152, R8, !PT ;  /* 0x0000000898087209 */ /* 0x000fe40007810000 */
[----:B------:R-:W-:Y:S02]  /*160e0*/  ISETP.LT.OR P2, PT, R15, 0x11, P2 ;  /* 0x000000110f00780c */ /* 0x000fe40001741670 */
[----:B------:R-:W-:Y:S02]  /*160f0*/  FMNMX.FTZ R8, R153, R8, !PT ;  /* 0x0000000899087209 */ /* 0x000fe40007810000 */
[----:B------:R-:W-:-:S02]  /*16100*/  FMNMX.FTZ R10, R122, R0, !PT ;  /* 0x000000007a0a7209 */ /* 0x000fc40007810000 */
[----:B------:R-:W-:Y:S02]  /*16110*/  FMNMX.FTZ R8, R156, R8, !PT ;  /* 0x000000089c087209 */ /* 0x000fe40007810000 */
[----:B------:R-:W-:Y:S02]  /*16120*/  ISETP.LT.OR P1, PT, R15, 0x12, P1 ;  /* 0x000000120f00780c */ /* 0x000fe40000f21670 */
[----:B------:R-:W-:Y:S02]  /*16130*/  FMNMX.FTZ R8, R157, R8, !PT ;  /* 0x000000089d087209 */ /* 0x000fe40007810000 */
[----:B------:R-:W-:Y:S02]  /*16140*/  FSEL R130, R130, -INF , !P2 ;  /* 0xff80000082827808 */ /* 0x000fe40005000000 */
[----:B------:R-:W-:Y:S02]  /*16150*/  FMNMX.FTZ R8, R160, R8, !PT ;  /* 0x00000008a0087209 */ /* 0x000fe40007810000 */
[----:B------:R-:W-:-:S02]  /*16160*/  ISETP.GT.AND P2, PT, R20, 0x18, P5 ;  /* 0x000000181400780c */ /* 0x000fc40002f44270 */
[----:B------:R-:W-:Y:S02]  /*16170*/  FMNMX.FTZ R8, R161, R8, !PT ;  /* 0x00000008a1087209 */ /* 0x000fe40007810000 */
[----:B------:R-:W-:Y:S02]  /*16180*/  FMNMX.FTZ R10, R123, R10, !PT ;  /* 0x0000000a7b0a7209 */ /* 0x000fe40007810000 */
[----:B------:R-:W-:Y:S02]  /*16190*/  FMNMX.FTZ R8, R164, R8, !PT ;  /* 0x00000008a4087209 */ /* 0x000fe40007810000 */
[----:B------:R-:W-:Y:S02]  /*161a0*/  FSEL R131, R131, -INF , !P1 ;  /* 0xff80000083837808 */ /* 0x000fe40004800000 */
[----:B------:R-:W-:Y:S02]  /*161b0*/  FMNMX.FTZ R8, R165, R8, !PT ;  /* 0x00000008a5087209 */ /* 0x000fe40007810000 */
[----:B------:R-:W-:-:S02]  /*161c0*/  ISETP.GT.AND P1, PT, R20, 0x19, P5 ;  /* 0x000000191400780c */ /* 0x000fc40002f24270 */
[----:B------:R-:W-:Y:S02]  /*161d0*/  FMNMX.FTZ R8, R168, R8, !PT ;  /* 0x00000008a8087209 */ /* 0x000fe40007810000 */
[----:B------:R-:W-:Y:S02]  /*161e0*/  ISETP.LT.OR P2, PT, R15, 0x19, P2 ;  /* 0x000000190f00780c */ /* 0x000fe40001741670 */
[----:B------:R-:W-:Y:S02]  /*161f0*/  FMNMX.FTZ R8, R169, R8, !PT ;  /* 0x00000008a9087209 */ /* 0x000fe40007810000 */
[----:B------:R-:W-:Y:S02]  /*16200*/  FMNMX.FTZ R10, R126, R10, !PT ;  /* 0x0000000a7e0a7209 */ /* 0x000fe40007810000 */
[----:B------:R-:W-:Y:S02]  /*16210*/  FMNMX.FTZ R8, R172, R8, !PT ;  /* 0x00000008ac087209 */ /* 0x000fe40007810000 */
[----:B------:R-:W-:-:S02]  /*16220*/  ISETP.LT.OR P1, PT, R15, 0x1a, P1 ;  /* 0x0000001a0f00780c */ /* 0x000fc40000f21670 */
[----:B------:R-:W-:Y:S02]  /*16230*/  FMNMX.FTZ R8, R173, R8, !PT ;  /* 0x00000008ad087209 */ /* 0x000fe40007810000 */
[----:B------:R-:W-:Y:S02]  /*16240*/  FSEL R134, R134, -INF , !P2 ;  /* 0xff80000086867808 */ /* 0x000fe40005000000 */
[----:B------:R-:W-:Y:S02]  /*16250*/  FMNMX.FTZ R8, R176, R8, !PT ;  /* 0x00000008b0087209 */ /* 0x000fe40007810000 */
[----:B------:R-:W-:Y:S02]  /*16260*/  ISETP.GT.AND P2, PT, R20, 0x20, P5 ;  /* 0x000000201400780c */ /* 0x000fe40002f44270 */
[----:B------:R-:W-:Y:S02]  /*16270*/  FMNMX.FTZ R8, R177, R8, !PT ;  /* 0x00000008b1087209 */ /* 0x000fe40007810000 */
[----:B------:R-:W-:-:S02]  /*16280*/  FMNMX.FTZ R10, R127, R10, !PT ;  /* 0x0000000a7f0a7209 */ /* 0x000fc40007810000 */
[----:B------:R-:W-:Y:S02]  /*16290*/  FMNMX.FTZ R8, R180, R8, !PT ;  /* 0x00000008b4087209 */ /* 0x000fe40007810000 */
[----:B------:R-:W-:Y:S02]  /*162a0*/  FSEL R135, R135, -INF , !P1 ;  /* 0xff80000087877808 */ /* 0x000fe40004800000 */
[----:B------:R-:W-:Y:S02]  /*162b0*/  ISETP.GT.AND P1, PT, R20, 0x21, P5 ;  /* 0x000000211400780c */ /* 0x000fe40002f24270 */
[----:B------:R-:W-:Y:S02]  /*162c0*/  ISETP.LT.OR P2, PT, R15, 0x21, P2 ;  /* 0x000000210f00780c */ /* 0x000fe40001741670 */
[----:B------:R-:W-:Y:S02]  /*162d0*/  FMNMX.FTZ R10, R130, R10, !PT ;  /* 0x0000000a820a7209 */ /* 0x000fe40007810000 */
[----:B------:R-:W-:-:S02]  /*162e0*/  FMNMX.FTZ R8, R181, R8, !PT ;  /* 0x00000008b5087209 */ /* 0x000fc40007810000 */
[----:B------:R-:W-:Y:S02]  /*162f0*/  ISETP.LT.OR P1, PT, R15, 0x22, P1 ;  /* 0x000000220f00780c */ /* 0x000fe40000f21670 */
[----:B------:R-:W-:Y:S01]  /*16300*/  FSEL R138, R138, -INF , !P2 ;  /* 0xff8000008a8a7808 */ /* 0x000fe20005000000 */
[----:B------:R-:W0:Y:S01]  /*16310*/  SHFL.BFLY PT, R9, R8, 0x2, 0x1f ;  /* 0x0c401f0008097f89 */ /* 0x000e2200000e0000 */
[----:B------:R-:W-:Y:S02]  /*16320*/  FMNMX.FTZ R10, R131, R10, !PT ;  /* 0x0000000a830a7209 */ /* 0x000fe40007810000 */
[----:B------:R-:W-:Y:S02]  /*16330*/  ISETP.GT.AND P2, PT, R20, 0x28, P5 ;  /* 0x000000281400780c */ /* 0x000fe40002f44270 */
[----:B------:R-:W-:Y:S02]  /*16340*/  FSEL R139, R139, -INF , !P1 ;  /* 0xff8000008b8b7808 */ /* 0x000fe40004800000 */
[----:B------:R-:W-:-:S02]  /*16350*/  FMNMX.FTZ R10, R134, R10, !PT ;  /* 0x0000000a860a7209 */ /* 0x000fc40007810000 */
[----:B------:R-:W-:Y:S02]  /*16360*/  ISETP.GT.AND P1, PT, R20, 0x29, P5 ;  /* 0x000000291400780c */ /* 0x000fe40002f24270 */
[----:B------:R-:W-:Y:S02]  /*16370*/  ISETP.LT.OR P2, PT, R15, 0x29, P2 ;  /* 0x000000290f00780c */ /* 0x000fe40001741670 */
[----:B------:R-:W-:Y:S02]  /*16380*/  FMNMX.FTZ R10, R135, R10, !PT ;  /* 0x0000000a870a7209 */ /* 0x000fe40007810000 */
[----:B------:R-:W-:Y:S02]  /*16390*/  ISETP.LT.OR P1, PT, R15, 0x2a, P1 ;  /* 0x0000002a0f00780c */ /* 0x000fe40000f21670 */
[----:B------:R-:W-:Y:S02]  /*163a0*/  FSEL R142, R142, -INF , !P2 ;  /* 0xff8000008e8e7808 */ /* 0x000fe40005000000 */
[----:B------:R-:W-:-:S02]  /*163b0*/  ISETP.GT.AND P2, PT, R20, 0x30, P5 ;  /* 0x000000301400780c */ /* 0x000fc40002f44270 */
[----:B------:R-:W-:Y:S02]  /*163c0*/  FMNMX.FTZ R10, R138, R10, !PT ;  /* 0x0000000a8a0a7209 */ /* 0x000fe40007810000 */
[----:B------:R-:W-:Y:S02]  /*163d0*/  FSEL R143, R143, -INF , !P1 ;  /* 0xff8000008f8f7808 */ /* 0x000fe40004800000 */
[----:B------:R-:W-:Y:S02]  /*163e0*/  ISETP.GT.AND P1, PT, R20, 0x31, P5 ;  /* 0x000000311400780c */ /* 0x000fe40002f24270 */
[----:B------:R-:W-:Y:S02]  /*163f0*/  ISETP.LT.OR P2, PT, R15, 0x31, P2 ;  /* 0x000000310f00780c */ /* 0x000fe40001741670 */
[----:B------:R-:W-:Y:S02]  /*16400*/  FMNMX.FTZ R10, R139, R10, !PT ;  /* 0x0000000a8b0a7209 */ /* 0x000fe40007810000 */
[----:B------:R-:W-:-:S02]  /*16410*/  ISETP.LT.OR P1, PT, R15, 0x32, P1 ;  /* 0x000000320f00780c */ /* 0x000fc40000f21670 */
[----:B------:R-:W-:Y:S02]  /*16420*/  FSEL R146, R146, -INF , !P2 ;  /* 0xff80000092927808 */ /* 0x000fe40005000000 */
[----:B------:R-:W-:Y:S02]  /*16430*/  ISETP.GT.AND P2, PT, R20, 0x38, P5 ;  /* 0x000000381400780c */ /* 0x000fe40002f44270 */
[----:B------:R-:W-:Y:S02]  /*16440*/  FMNMX.FTZ R10, R142, R10, !PT ;  /* 0x0000000a8e0a7209 */ /* 0x000fe40007810000 */
[----:B------:R-:W-:Y:S02]  /*16450*/  FSEL R147, R147, -INF , !P1 ;  /* 0xff80000093937808 */ /* 0x000fe40004800000 */
[----:B------:R-:W-:Y:S02]  /*16460*/  ISETP.GT.AND P1, PT, R20, 0x39, P5 ;  /* 0x000000391400780c */ /* 0x000fe40002f24270 */
[----:B------:R-:W-:-:S02]  /*16470*/  ISETP.LT.OR P2, PT, R15, 0x39, P2 ;  /* 0x000000390f00780c */ /* 0x000fc40001741670 */
[----:B------:R-:W-:Y:S02]  /*16480*/  FMNMX.FTZ R10, R143, R10, !PT ;  /* 0x0000000a8f0a7209 */ /* 0x000fe40007810000 */
[----:B------:R-:W-:Y:S02]  /*16490*/  ISETP.LT.OR P1, PT, R15, 0x3a, P1 ;  /* 0x0000003a0f00780c */ /* 0x000fe40000f21670 */
[----:B------:R-:W-:Y:S02]  /*164a0*/  FSEL R150, R150, -INF , !P2 ;  /* 0xff80000096967808 */ /* 0x000fe40005000000 */
[----:B0-----:R-:W-:Y:S02]  /*164b0*/  FMNMX.FTZ R8, R8, R9, !PT ;  /* 0x0000000908087209 */ /* 0x001fe40007810000 */
[----:B------:R-:W-:Y:S02]  /*164c0*/  ISETP.GT.AND P2, PT, R20, 0x40, P5 ;  /* 0x000000401400780c */ /* 0x000fe40002f44270 */
[----:B------:R-:W-:Y:S01]  /*164d0*/  FMNMX.FTZ R10, R146, R10, !PT ;  /* 0x0000000a920a7209 */ /* 0x000fe20007810000 */
[----:B------:R-:W0:Y:S01]  /*164e0*/  SHFL.BFLY PT, R9, R8, 0x1, 0x1f ;  /* 0x0c201f0008097f89 */ /* 0x000e2200000e0000 */
[----:B------:R-:W-:-:S02]  /*164f0*/  FSEL R151, R151, -INF , !P1 ;  /* 0xff80000097977808 */ /* 0x000fc40004800000 */
[----:B------:R-:W-:Y:S02]  /*16500*/  ISETP.GT.AND P1, PT, R20, 0x41, P5 ;  /* 0x000000411400780c */ /* 0x000fe40002f24270 */
[----:B------:R-:W-:Y:S02]  /*16510*/  ISETP.LT.OR P2, PT, R15, 0x41, P2 ;  /* 0x000000410f00780c */ /* 0x000fe40001741670 */
[----:B------:R-:W-:Y:S02]  /*16520*/  FMNMX.FTZ R10, R147, R10, !PT ;  /* 0x0000000a930a7209 */ /* 0x000fe40007810000 */
[----:B------:R-:W-:Y:S02]  /*16530*/  ISETP.LT.OR P1, PT, R15, 0x42, P1 ;  /* 0x000000420f00780c */ /* 0x000fe40000f21670 */
[----:B------:R-:W-:Y:S02]  /*16540*/  FSEL R154, R154, -INF , !P2 ;  /* 0xff8000009a9a7808 */ /* 0x000fe40005000000 */
[----:B------:R-:W-:-:S02]  /*16550*/  FMNMX.FTZ R10, R150, R10, !PT ;  /* 0x0000000a960a7209 */ /* 0x000fc40007810000 */
[C---:B------:R-:W-:Y:S02]  /*16560*/  ISETP.GT.AND P2, PT, R20.reuse, 0x48, P5 ;  /* 0x000000481400780c */ /* 0x040fe40002f44270 */
[----:B------:R-:W-:Y:S02]  /*16570*/  FSEL R155, R155, -INF , !P1 ;  /* 0xff8000009b9b7808 */ /* 0x000fe40004800000 */
[----:B------:R-:W-:Y:S02]  /*16580*/  FMNMX.FTZ R10, R151, R10, !PT ;  /* 0x0000000a970a7209 */ /* 0x000fe40007810000 */
[C---:B------:R-:W-:Y:S02]  /*16590*/  ISETP.GT.AND P1, PT, R20.reuse, 0x49, P5 ;  /* 0x000000491400780c */ /* 0x040fe40002f24270 */
[----:B------:R-:W-:Y:S02]  /*165a0*/  ISETP.LT.OR P2, PT, R15, 0x49, P2 ;  /* 0x000000490f00780c */ /* 0x000fe40001741670 */
[----:B------:R-:W-:-:S02]  /*165b0*/  ISETP.GT.AND P4, PT, R20, 0x68, P5 ;  /* 0x000000681400780c */ /* 0x000fc40002f84270 */
[----:B------:R-:W-:Y:S02]  /*165c0*/  FMNMX.FTZ R10, R154, R10, !PT ;  /* 0x0000000a9a0a7209 */ /* 0x000fe40007810000 */
[C---:B------:R-:W-:Y:S02]  /*165d0*/  ISETP.LT.OR P1, PT, R15.reuse, 0x4a, P1 ;  /* 0x0000004a0f00780c */ /* 0x040fe40000f21670 */
[----:B------:R-:W-:Y:S02]  /*165e0*/  FSEL R158, R158, -INF , !P2 ;  /* 0xff8000009e9e7808 */ /* 0x000fe40005000000 */
[----:B------:R-:W-:Y:S02]  /*165f0*/  ISETP.LT.OR P4, PT, R15, 0x69, P4 ;  /* 0x000000690f00780c */ /* 0x000fe40002781670 */
[----:B------:R-:W-:Y:S02]  /*16600*/  ISETP.GT.AND P2, PT, R20, 0x50, P5 ;  /* 0x000000501400780c */ /* 0x000fe40002f44270 */
[----:B------:R-:W-:-:S02]  /*16610*/  FMNMX.FTZ R10, R155, R10, !PT ;  /* 0x0000000a9b0a7209 */ /* 0x000fc40007810000 */
[----:B------:R-:W-:Y:S02]  /*16620*/  FSEL R159, R159, -INF , !P1 ;  /* 0xff8000009f9f7808 */ /* 0x000fe40004800000 */
[----:B------:R-:W-:Y:S02]  /*16630*/  ISETP.GT.AND P1, PT, R20, 0x51, P5 ;  /* 0x000000511400780c */ /* 0x000fe40002f24270 */
[C---:B------:R-:W-:Y:S02]  /*16640*/  ISETP.LT.OR P2, PT, R15.reuse, 0x51, P2 ;  /* 0x000000510f00780c */ /* 0x040fe40001741670 */
[----:B------:R-:W-:Y:S02]  /*16650*/  FMNMX.FTZ R10, R158, R10, !PT ;  /* 0x0000000a9e0a7209 */ /* 0x000fe40007810000 */
[----:B------:R-:W-:Y:S02]  /*16660*/  ISETP.LT.OR P1, PT, R15, 0x52, P1 ;  /* 0x000000520f00780c */ /* 0x000fe40000f21670 */
[----:B------:R-:W-:-:S02]  /*16670*/  FSEL R162, R162, -INF , !P2 ;  /* 0xff800000a2a27808 */ /* 0x000fc40005000000 */
[----:B------:R-:W-:Y:S02]  /*16680*/  LOP3.LUT R187, R187, 0xfffffffd, RZ, 0xc0, !PT ;  /* 0xfffffffdbbbb7812 */ /* 0x000fe400078ec0ff */
[C---:B------:R-:W-:Y:S02]  /*16690*/  ISETP.GT.AND P2, PT, R20.reuse, 0x58, P5 ;  /* 0x000000581400780c */ /* 0x040fe40002f44270 */
[----:B------:R-:W-:Y:S02]  /*166a0*/  ISETP.GT.AND P6, PT, R20, 0x69, P5 ;  /* 0x000000691400780c */ /* 0x000fe40002fc4270 */
[----:B0-----:R-:W-:Y:S02]  /*166b0*/  FMNMX.FTZ R8, R8, R9, !PT ;  /* 0x0000000908087209 */ /* 0x001fe40007810000 */
[----:B------:R-:W-:Y:S02]  /*166c0*/  FMNMX.FTZ R10, R159, R10, !PT ;  /* 0x0000000a9f0a7209 */ /* 0x000fe40007810000 */
[----:B------:R-:W-:-:S02]  /*166d0*/  FSEL R163, R163, -INF , !P1 ;  /* 0xff800000a3a37808 */ /* 0x000fc40004800000 */
[----:B------:R-:W-:Y:S02]  /*166e0*/  @P4 LOP3.LUT R187, R187, 0x2, RZ, 0xfc, !PT ;  /* 0x00000002bbbb4812 */ /* 0x000fe400078efcff */
[----:B------:R-:W-:Y:S02]  /*166f0*/  ISETP.GT.AND P1, PT, R20, 0x59, P5 ;  /* 0x000000591400780c */ /* 0x000fe40002f24270 */
[C---:B------:R-:W-:Y:S01]  /*16700*/  ISETP.LT.OR P2, PT, R15.reuse, 0x59, P2 ;  /* 0x000000590f00780c */ /* 0x040fe20001741670 */
[----:B------:R-:W-:Y:S01]  /*16710*/  STL [R1], R187 ;  /* 0x000000bb01007387 */ /* 0x000fe20000100800 */
[----:B------:R-:W-:Y:S02]  /*16720*/  ISETP.LT.OR P4, PT, R15, 0x6a, P6 ;  /* 0x0000006a0f00780c */ /* 0x000fe40003781670 */
[----:B------:R-:W-:Y:S02]  /*16730*/  FSETP.NEU.FTZ.AND P6, PT, R8, -INF , PT ;  /* 0xff8000000800780b */ /* 0x000fe40003fdd000 */
[----:B------:R-:W-:-:S02]  /*16740*/  FMNMX.FTZ R10, R162, R10, !PT ;  /* 0x0000000aa20a7209 */ /* 0x000fc40007810000 */
[----:B------:R-:W-:Y:S02]  /*16750*/  ISETP.LT.OR P1, PT, R15, 0x5a, P1 ;  /* 0x0000005a0f00780c */ /* 0x000fe40000f21670 */
[----:B------:R-:W-:Y:S02]  /*16760*/  FSEL R166, R166, -INF , !P2 ;  /* 0xff800000a6a67808 */ /* 0x000fe40005000000 */
[----:B------:R-:W-:Y:S02]  /*16770*/  ISETP.GT.AND P2, PT, R20, 0x60, P5 ;  /* 0x000000601400780c */ /* 0x000fe40002f44270 */
[----:B------:R-:W-:Y:S02]  /*16780*/  FSEL R9, R8, RZ, P6 ;  /* 0x000000ff08097208 */ /* 0x000fe40003000000 */
[----:B------:R-:W-:Y:S02]  /*16790*/  FMNMX.FTZ R10, R163, R10, !PT ;  /* 0x0000000aa30a7209 */ /* 0x000fe40007810000 */
[----:B------:R-:W-:Y:S01]  /*167a0*/  FSEL R167, R167, -INF , !P1 ;  /* 0xff800000a7a77808 */ /* 0x000fe20004800000 */
[----:B------:R-:W-:-:S01]  /*167b0*/  FADD.FTZ R3, -R9, R3 ;  /* 0x0000000309037221 */ /* 0x000fc20000010100 */
[----:B------:R-:W-:Y:S01]  /*167c0*/  ISETP.GT.AND P1, PT, R20, 0x61, P5 ;  /* 0x000000611400780c */ /* 0x000fe20002f24270 */
[----:B------:R-:W-:-:S01]  /*167d0*/  FFMA.FTZ R9, R2, R8, -8 ;  /* 0xc100000002097423 */ /* 0x000fc20000010008 */
[----:B------:R-:W-:Y:S01]  /*167e0*/  ISETP.LT.OR P2, PT, R15, 0x61, P2 ;  /* 0x000000610f00780c */ /* 0x000fe20001741670 */
[----:B------:R-:W-:Y:S01]  /*167f0*/  FMUL.FTZ R3, R2, R3 ;  /* 0x0000000302037220 */ /* 0x000fe20000410000 */
[----:B------:R-:W-:-:S02]  /*16800*/  FMNMX.FTZ R10, R166, R10, !PT ;  /* 0x0000000aa60a7209 */ /* 0x000fc40007810000 */
[----:B------:R-:W-:Y:S02]  /*16810*/  ISETP.LT.OR P1, PT, R15, 0x62, P1 ;  /* 0x000000620f00780c */ /* 0x000fe40000f21670 */
[----:B------:R-:W-:Y:S01]  /*16820*/  FSEL R170, R170, -INF , !P2 ;  /* 0xff800000aaaa7808 */ /* 0x000fe20005000000 */
[----:B------:R-:W-:Y:S01]  /*16830*/  MUFU.EX2 R3, R3 ;  /* 0x0000000300037308 */ /* 0x000fe20000000800 */
[----:B------:R-:W-:Y:S02]  /*16840*/  FMNMX.FTZ R10, R167, R10, !PT ;  /* 0x0000000aa70a7209 */ /* 0x000fe40007810000 */
[----:B------:R-:W-:Y:S02]  /*16850*/  FSEL R9, R9, RZ, P6 ;  /* 0x000000ff09097208 */ /* 0x000fe40003000000 */
[----:B------:R-:W-:Y:S02]  /*16860*/  FSEL R171, R171, -INF , !P1 ;  /* 0xff800000abab7808 */ /* 0x000fe40004800000 */
[----:B------:R-:W-:Y:S01]  /*16870*/  LOP3.LUT P6, RZ, R187, 0x2, RZ, 0xc0, !PT ;  /* 0x00000002bbff7812 */ /* 0x000fe200078cc0ff */
[----:B------:R-:W-:-:S01]  /*16880*/  FFMA.FTZ R120, R2, R120, -R9 ;  /* 0x0000007802787223 */ /* 0x000fc20000010809 */
[----:B------:R-:W-:Y:S01]  /*16890*/  FMNMX.FTZ R10, R170, R10, !PT ;  /* 0x0000000aaa0a7209 */ /* 0x000fe20007810000 */
[----:B------:R-:W-:-:S01]  /*168a0*/  FFMA.FTZ R121, R2, R121, -R9 ;  /* 0x0000007902797223 */ /* 0x000fc20000010809 */
[----:B------:R-:W-:Y:S01]  /*168b0*/  ISETP.GT.AND P3, PT, R20, 0x70, P5 ;  /* 0x000000701400780c */ /* 0x000fe20002f64270 */
[----:B------:R-:W-:-:S01]  /*168c0*/  FFMA.FTZ R124, R2, R124, -R9 ;  /* 0x0000007c027c7223 */ /* 0x000fc20000010809 */
[----:B------:R-:W-:Y:S01]  /*168d0*/  FSEL R174, R174, -INF , !P6 ;  /* 0xff800000aeae7808 */ /* 0x000fe20007000000 */
[----:B------:R-:W0:Y:S01]  /*168e0*/  MUFU.EX2 R120, R120 ;  /* 0x0000007800787308 */ /* 0x000e220000000800 */
[----:B------:R-:W-:Y:S01]  /*168f0*/  FMNMX.FTZ R10, R171, R10, !PT ;  /* 0x0000000aab0a7209 */ /* 0x000fe20007810000 */
[--C-:B------:R-:W-:Y:S01]  /*16900*/  FFMA.FTZ R125, R2, R125, -R9.reuse ;  /* 0x0000007d027d7223 */ /* 0x100fe20000010809 */
[----:B------:R-:W-:Y:S01]  /*16910*/  ISETP.GT.AND P2, PT, R20, 0x71, P5 ;  /* 0x000000711400780c */ /* 0x000fe20002f44270 */
[C-C-:B------:R-:W-:Y:S01]  /*16920*/  FFMA.FTZ R128, R2.reuse, R128, -R9.reuse ;  /* 0x0000008002807223 */ /* 0x140fe20000010809 */
[----:B------:R-:W-:Y:S01]  /*16930*/  ISETP.LT.OR P3, PT, R15, 0x71, P3 ;  /* 0x000000710f00780c */ /* 0x000fe20001f61670 */
[--C-:B------:R-:W-:Y:S01]  /*16940*/  FFMA.FTZ R129, R2, R129, -R9.reuse ;  /* 0x0000008102817223 */ /* 0x100fe20000010809 */
[----:B------:R-:W-:Y:S01]  /*16950*/  FSEL R175, R175, -INF , !P4 ;  /* 0xff800000afaf7808 */ /* 0x000fe20006000000 */
[----:B------:R-:W1:Y:S01]  /*16960*/  MUFU.EX2 R121, R121 ;  /* 0x0000007900797308 */ /* 0x000e620000000800 */
[----:B------:R-:W-:Y:S01]  /*16970*/  FMNMX.FTZ R10, R174, R10, !PT ;  /* 0x0000000aae0a7209 */ /* 0x000fe20007810000 */
[--C-:B------:R-:W-:Y:S01]  /*16980*/  FFMA.FTZ R132, R2, R132, -R9.reuse ;  /* 0x0000008402847223 */ /* 0x100fe20000010809 */
[----:B------:R-:W-:Y:S01]  /*16990*/  ISETP.GT.AND P1, PT, R20, 0x78, P5 ;  /* 0x000000781400780c */ /* 0x000fe20002f24270 */
[C-C-:B------:R-:W-:Y:S01]  /*169a0*/  FFMA.FTZ R133, R2.reuse, R133, -R9.reuse ;  /* 0x0000008502857223 */ /* 0x140fe20000010809 */
[----:B------:R-:W-:Y:S01]  /*169b0*/  ISETP.LT.OR P2, PT, R15, 0x72, P2 ;  /* 0x000000720f00780c */ /* 0x000fe20001741670 */
[--C-:B------:R-:W-:Y:S01]  /*169c0*/  FFMA.FTZ R136, R2, R136, -R9.reuse ;  /* 0x0000008802887223 */ /* 0x100fe20000010809 */
[----:B------:R-:W-:Y:S01]  /*169d0*/  FSEL R178, R178, -INF , !P3 ;  /* 0xff800000b2b27808 */ /* 0x000fe20005800000 */
[----:B------:R-:W-:Y:S01]  /*169e0*/  MUFU.EX2 R124, R124 ;  /* 0x0000007c007c7308 */ /* 0x000fe20000000800 */
[----:B------:R-:W-:Y:S01]  /*169f0*/  FMNMX.FTZ R10, R175, R10, !PT ;  /* 0x0000000aaf0a7209 */ /* 0x000fe20007810000 */
[----:B0-----:R-:W-:Y:S01]  /*16a00*/  FFMA.FTZ R6, R3, R6, R120 ;  /* 0x0000000603067223 */ /* 0x001fe20000010078 */
[----:B------:R-:W-:Y:S01]  /*16a10*/  ISETP.GT.AND P5, PT, R20, 0x79, P5 ;  /* 0x000000791400780c */ /* 0x000fe20002fa4270 */
[C-C-:B------:R-:W-:Y:S01]  /*16a20*/  FFMA.FTZ R137, R2.reuse, R137, -R9.reuse ;  /* 0x0000008902897223 */ /* 0x140fe20000010809 */
[----:B------:R-:W-:Y:S01]  /*16a30*/  ISETP.LT.OR P1, PT, R15, 0x79, P1 ;  /* 0x000000790f00780c */ /* 0x000fe20000f21670 */
[--C-:B------:R-:W-:Y:S01]  /*16a40*/  FFMA.FTZ R140, R2, R140, -R9.reuse ;  /* 0x0000008c028c7223 */ /* 0x100fe20000010809 */
[----:B------:R-:W-:Y:S01]  /*16a50*/  FSEL R179, R179, -INF , !P2 ;  /* 0xff800000b3b37808 */ /* 0x000fe20005000000 */
[----:B------:R-:W-:Y:S01]  /*16a60*/  MUFU.EX2 R125, R125 ;  /* 0x0000007d007d7308 */ /* 0x000fe20000000800 */
[----:B------:R-:W-:Y:S01]  /*16a70*/  FMNMX.FTZ R10, R178, R10, !PT ;  /* 0x0000000ab20a7209 */ /* 0x000fe20007810000 */
[----:B-1----:R-:W-:Y:S01]  /*16a80*/  FADD.FTZ R6, R121, R6 ;  /* 0x0000000679067221 */ /* 0x002fe20000010000 */
[----:B------:R-:W-:Y:S01]  /*16a90*/  ISETP.LT.OR P5, PT, R15, 0x7a, P5 ;  /* 0x0000007a0f00780c */ /* 0x000fe20002fa1670 */
[--C-:B------:R-:W-:Y:S01]  /*16aa0*/  FFMA.FTZ R141, R2, R141, -R9.reuse ;  /* 0x0000008d028d7223 */ /* 0x100fe20000010809 */
[----:B------:R-:W-:Y:S01]  /*16ab0*/  FSEL R182, R182, -INF , !P1 ;  /* 0xff800000b6b67808 */ /* 0x000fe20004800000 */
[C-C-:B------:R-:W-:Y:S01]  /*16ac0*/  FFMA.FTZ R144, R2.reuse, R144, -R9.reuse ;  /* 0x0000009002907223 */ /* 0x140fe20000010809 */
[----:B------:R-:W-:Y:S01]  /*16ad0*/  FMNMX.FTZ R10, R179, R10, !PT ;  /* 0x0000000ab30a7209 */ /* 0x000fe20007810000 */
[----:B------:R-:W-:Y:S01]  /*16ae0*/  MUFU.EX2 R128, R128 ;  /* 0x0000008000807308 */ /* 0x000fe20000000800 */
[----:B------:R-:W-:Y:S01]  /*16af0*/  FSEL R183, R183, -INF , !P5 ;  /* 0xff800000b7b77808 */ /* 0x000fe20006800000 */
[--C-:B------:R-:W-:Y:S01]  /*16b00*/  FFMA.FTZ R145, R2, R145, -R9.reuse ;  /* 0x0000009102917223 */ /* 0x100fe20000010809 */
        /* <DEDUP_REMOVED lines=8> */
[----:B------:R-:W-:-:S01]  /*16b90*/  FFMA.FTZ R157, R2, R157, -R9 ;  /* 0x0000009d029d7223 */ /* 0x000fc20000010809 */
[----:B------:R-:W0:Y:S01]  /*16ba0*/  SHFL.BFLY PT, R11, R10, 0x2, 0x1f ;  /* 0x0c401f000a0b7f89 */ /* 0x000e2200000e0000 */
        /* <DEDUP_REMOVED lines=14> */
[----:B------:R-:W-:-:S05]  /*16c90*/  LOP3.LUT P0, RZ, R187, 0x40000000, RZ, 0xc0, !PT ;  /* 0x40000000bbff7812 */ /* 0x000fca000780c0ff */
[----:B------:R-:W-:Y:S01]  /*16ca0*/  MUFU.EX2 R136, R136 ;  /* 0x0000008800887308 */ /* 0x000fe20000000800 */
[----:B0-----:R-:W-:-:S07]  /*16cb0*/  FMNMX.FTZ R10, R10, R11, !PT ;  /* 0x0000000b0a0a7209 */ /* 0x001fce0007810000 */
[----:B------:R-:W-:Y:S01]  /*16cc0*/  MUFU.EX2 R137, R137 ;  /* 0x0000008900897308 */ /* 0x000fe20000000800 */
[----:B------:R-:W0:Y:S07]  /*16cd0*/  SHFL.BFLY PT, R11, R10, 0x1, 0x1f ;  /* 0x0c201f000a0b7f89 */ /* 0x000e2e00000e0000 */
[----:B------:R-:W-:Y:S08]  /*16ce0*/  MUFU.EX2 R140, R140 ;  /* 0x0000008c008c7308 */ /* 0x000ff00000000800 */
[----:B------:R-:W-:Y:S08]  /*16cf0*/  MUFU.EX2 R141, R141 ;  /* 0x0000008d008d7308 */ /* 0x000ff00000000800 */
[----:B------:R-:W-:Y:S01]  /*16d00*/  MUFU.EX2 R144, R144 ;  /* 0x0000009000907308 */ /* 0x000fe20000000800 */
[----:B0-----:R-:W-:-:S04]  /*16d10*/  FMNMX.FTZ R10, R10, R11, !PT ;  /* 0x0000000b0a0a7209 */ /* 0x001fc80007810000 */
[----:B------:R-:W-:-:S03]  /*16d20*/  FSETP.NEU.FTZ.AND P1, PT, R10, -INF , PT ;  /* 0xff8000000a00780b */ /* 0x000fc60003f3d000 */
[----:B------:R-:W-:Y:S01]  /*16d30*/  MUFU.EX2 R145, R145 ;  /* 0x0000009100917308 */ /* 0x000fe20000000800 */
[----:B------:R-:W-:-:S05]  /*16d40*/  FSEL R11, R10, RZ, P1 ;  /* 0x000000ff0a0b7208 */ /* 0x000fca0000800000 */
[----:B------:R-:W-:Y:S01]  /*16d50*/  FADD.FTZ R0, -R11, R0 ;  /* 0x000000000b007221 */ /* 0x000fe20000010100 */
[----:B------:R-:W-:-:S01]  /*16d60*/  FFMA.FTZ R11, R2, R10, -8 ;  /* 0xc1000000020b7423 */ /* 0x000fc2000001000a */
[----:B------:R-:W-:Y:S02]  /*16d70*/  MUFU.EX2 R148, R148 ;  /* 0x0000009400947308 */ /* 0x000fe40000000800 */
[----:B------:R-:W-:Y:S02]  /*16d80*/  FMUL.FTZ R0, R2, R0 ;  /* 0x0000000002007220 */ /* 0x000fe40000410000 */
        /* <DEDUP_REMOVED lines=37> */
[C-C-:B------:R-:W-:Y:S01]  /*16fe0*/  FFMA.FTZ R178, R2.reuse, R178, -R11.reuse ;  /* 0x000000b202b27223 */ /* 0x140fe2000001080b */
[----:B------:R-:W-:-:S01]  /*16ff0*/  FFMA.FTZ R179, R2, R179, -R11 ;  /* 0x000000b302b37223 */ /* 0x000fc2000001080b */
[----:B------:R-:W-:Y:S01]  /*17000*/  FADD.FTZ R5, R125, R5 ;  /* 0x000000057d057221 */ /* 0x000fe20000010000 */
[----:B------:R-:W-:-:S01]  /*17010*/  FFMA.FTZ R182, R2, R182, -R11 ;  /* 0x000000b602b67223 */ /* 0x000fc2000001080b */
[----:B------:R-:W1:Y:S01]  /*17020*/  MUFU.EX2 R130, R130 ;  /* 0x0000008200827308 */ /* 0x000e620000000800 */
[----:B--2---:R-:W-:-:S01]  /*17030*/  FADD.FTZ R6, R126, R15 ;  /* 0x0000000f7e067221 */ /* 0x004fc20000010000 */
[----:B------:R-:W-:Y:S01]  /*17040*/  FADD.FTZ R5, R128, R5 ;  /* 0x0000000580057221 */ /* 0x000fe20000010000 */
[----:B------:R-:W-:-:S03]  /*17050*/  FFMA.FTZ R11, R2, R183, -R11 ;  /* 0x000000b7020b7223 */ /* 0x000fc6000001080b */
[----:B------:R-:W-:Y:S02]  /*17060*/  FADD.FTZ R5, R129, R5 ;  /* 0x0000000581057221 */ /* 0x000fe40000010000 */
[----:B------:R-:W2:Y:S01]  /*17070*/  MUFU.EX2 R131, R131 ;  /* 0x0000008300837308 */ /* 0x000ea20000000800 */
[----:B0-----:R-:W-:-:S01]  /*17080*/  FADD.FTZ R6, R127, R6 ;  /* 0x000000067f067221 */ /* 0x001fc20000010000 */
[----:B------:R-:W-:-:S04]  /*17090*/  FADD.FTZ R5, R132, R5 ;  /* 0x0000000584057221 */ /* 0x000fc80000010000 */
[----:B------:R-:W-:Y:S02]  /*170a0*/  FADD.FTZ R5, R133, R5 ;  /* 0x0000000585057221 */ /* 0x000fe40000010000 */
[----:B------:R-:W0:Y:S01]  /*170b0*/  MUFU.EX2 R134, R134 ;  /* 0x0000008600867308 */ /* 0x000e220000000800 */
[----:B-1----:R-:W-:-:S01]  /*170c0*/  FADD.FTZ R6, R130, R6 ;  /* 0x0000000682067221 */ /* 0x002fc20000010000 */
[----:B------:R-:W-:-:S04]  /*170d0*/  FADD.FTZ R5, R136, R5 ;  /* 0x0000000588057221 */ /* 0x000fc80000010000 */
[----:B------:R-:W-:Y:S02]  /*170e0*/  FADD.FTZ R5, R137, R5 ;  /* 0x0000000589057221 */ /* 0x000fe40000010000 */
[----:B------:R-:W1:Y:S01]  /*170f0*/  MUFU.EX2 R135, R135 ;  /* 0x0000008700877308 */ /* 0x000e620000000800 */
[----:B--2---:R-:W-:-:S01]  /*17100*/  FADD.FTZ R6, R131, R6 ;  /* 0x0000000683067221 */ /* 0x004fc20000010000 */
[----:B------:R-:W-:-:S04]  /*17110*/  FADD.FTZ R5, R140, R5 ;  /* 0x000000058c057221 */ /* 0x000fc80000010000 */
[----:B------:R-:W-:Y:S02]  /*17120*/  FADD.FTZ R5, R141, R5 ;  /* 0x000000058d057221 */ /* 0x000fe40000010000 */
[----:B------:R-:W2:Y:S01]  /*17130*/  MUFU.EX2 R138, R138 ;  /* 0x0000008a008a7308 */ /* 0x000ea20000000800 */
[----:B0-----:R-:W-:-:S01]  /*17140*/  FADD.FTZ R6, R134, R6 ;  /* 0x0000000686067221 */ /* 0x001fc20000010000 */
[----:B------:R-:W-:-:S04]  /*17150*/  FADD.FTZ R5, R144, R5 ;  /* 0x0000000590057221 */ /* 0x000fc80000010000 */
[----:B------:R-:W-:Y:S02]  /*17160*/  FADD.FTZ R5, R145, R5 ;  /* 0x0000000591057221 */ /* 0x000fe40000010000 */
[----:B------:R-:W0:Y:S01]  /*17170*/  MUFU.EX2 R139, R139 ;  /* 0x0000008b008b7308 */ /* 0x000e220000000800 */
[----:B-1----:R-:W-:-:S01]  /*17180*/  FADD.FTZ R6, R135, R6 ;  /* 0x0000000687067221 */ /* 0x002fc20000010000 */
[----:B------:R-:W-:-:S06]  /*17190*/  FADD.FTZ R5, R148, R5 ;  /* 0x0000000594057221 */ /* 0x000fcc0000010000 */
        /* <DEDUP_REMOVED lines=78> */
[----:B--2---:R-:W-:-:S03]  /*17680*/  FADD.FTZ R6, R9, R5 ;  /* 0x0000000509067221 */ /* 0x004fc60000010000 */
[----:B0-----:R-:W-:Y:S01]  /*17690*/  FADD.FTZ R5, R11, R15 ;  /* 0x0000000f0b057221 */ /* 0x001fe20000010000 */
[----:B------:R-:W-:Y:S06]  /*176a0*/  @!P0 BRA `(.L_x_5368) ;  /* 0x0000000000048947 */ /* 0x000fec0003800000 */
[----:B------:R-:W-:Y:S01]  /*176b0*/  BPT.TRAP 0x1 ;  /* 0x000000040000795c */ /* 0x000fe20000300000 */
.L_x_5368:
[----:B------:R-:W-:Y:S01]  /*176c0*/  IMAD R15, R17, 0x8, R16 ;  /* 0x00000008110f7824 */ /* 0x000fe200078e0210 */
[----:B------:R-:W-:Y:S01]  /*176d0*/  ISETP.GT.AND P1, PT, R4, R14, PT ;  /* 0x0000000e0400720c */ /* 0x000fe20003f24270 */
[----:B------:R-:W-:Y:S01]  /*176e0*/  IMAD.U32 R17, RZ, RZ, UR38 ;  /* 0x00000026ff117e24 */ /* 0x000fe2000f8e00ff */
[----:B------:R-:W-:Y:S01]  /*176f0*/  F2FP.SATFINITE.E4M3.F32.PACK_AB_MERGE_C R124, R125, R124, RZ ;  /* 0x0000007c7d7c723e */ /* 0x000fe200048070ff */
[----:B------:R-:W-:Y:S01]  /*17700*/  VIADD R15, R15, 0x2a860 ;  /* 0x0002a8600f0f7836 */ /* 0x000fe20000000000 */
[----:B------:R-:W-:Y:S01]  /*17710*/  F2FP.SATFINITE.E4M3.F32.PACK_AB_MERGE_C R126, R127, R126, RZ ;  /* 0x0000007e7f7e723e */ /* 0x000fe200048070ff */
[-C--:B------:R-:W-:Y:S01]  /*17720*/  FMUL.FTZ R24, R24, R3.reuse ;  /* 0x0000000318187220 */ /* 0x080fe20000410000 */
[----:B------:R-:W-:Y:S01]  /*17730*/  F2FP.SATFINITE.E4M3.F32.PACK_AB_MERGE_C R132, R133, R132, RZ ;  /* 0x000000848584723e */ /* 0x000fe200048070ff */
[-C--:B------:R-:W-:Y:S01]  /*17740*/  FMUL.FTZ R25, R25, R3.reuse ;  /* 0x0000000319197220 */ /* 0x080fe20000410000 */
[----:B------:R-:W-:Y:S01]  /*17750*/  PRMT R15, R17, 0x654, R15 ;  /* 0x00000654110f7816 */ /* 0x000fe2000000000f */
[-C--:B------:R-:W-:Y:S01]  /*17760*/  FMUL.FTZ R28, R28, R3.reuse ;  /* 0x000000031c1c7220 */ /* 0x080fe20000410000 */
[----:B------:R-:W-:Y:S01]  /*17770*/  F2FP.SATFINITE.E4M3.F32.PACK_AB_MERGE_C R134, R135, R134, RZ ;  /* 0x000000868786723e */ /* 0x000fe200048070ff */
[-C--:B------:R-:W-:Y:S01]  /*17780*/  FMUL.FTZ R29, R29, R3.reuse ;  /* 0x000000031d1d7220 */ /* 0x080fe20000410000 */
[----:B------:R-:W-:Y:S01]  /*17790*/  F2FP.SATFINITE.E4M3.F32.PACK_AB_MERGE_C R140, R141, R140, RZ ;  /* 0x0000008c8d8c723e */ /* 0x000fe200048070ff */
[----:B------:R0:W-:Y:S01]  /*177a0*/  SYNCS.ARRIVE.TRANS64.RED.A1T0 RZ, [R15+URZ], RZ ;  /* 0x000000ff0fff79a7 */ /* 0x0001e2000810043f */
        /* <DEDUP_REMOVED lines=123> */
[----:B------:R-:W-:Y:S01]  /*17f60*/  F2FP.SATFINITE.E4M3.F32.PACK_AB_MERGE_C R187, R179, R178, R11 ;  /* 0x000000b2b3bb723e */ /* 0x000fe2000480700b */
[----:B0-----:R-:W-:Y:S06]  /*17f70*/  @P1 BRA `(.L_x_5369) ;  /* 0xffffffcc005c1947 */ /* 0x001fec000383ffff */
[----:B------:R-:W-:Y:S02]  /*17f80*/  IMAD.MOV.U32 R0, RZ, RZ, R10 ;  /* 0x000000ffff007224 */ /* 0x000fe400078e000a */
[----:B------:R-:W-:Y:S02]  /*17f90*/  IMAD.MOV.U32 R3, RZ, RZ, R8 ;  /* 0x000000ffff037224 */ /* 0x000fe400078e0008 */
[----:B------:R-:W-:Y:S02]  /*17fa0*/  IMAD.MOV.U32 R17, RZ, RZ, R12 ;  /* 0x000000ffff117224 */ /* 0x000fe400078e000c */
[----:B------:R-:W-:-:S07]  /*17fb0*/  IMAD.MOV.U32 R201, RZ, RZ, R13 ;  /* 0x000000ffffc97224 */ /* 0x000fce00078e000d */
.L_x_5349:
[----:B------:R-:W2:Y:S01]  /*17fc0*/  LDL.LU R13, [R1] ;  /* 0x00000000010d7983 */ /* 0x000ea20000300800 */
[----:B------:R-:W0:Y:S01]  /*17fd0*/  LDC R8, c[0x0][0x448] ;  /* 0x00011200ff087b82 */ /* 0x000e220000000800 */
[----:B------:R-:W-:-:S07]  /*17fe0*/  IADD3 R11, R203, 0x1, -R202 ;  /* 0x00000001cb0b7810 */ /* 0x000fce0007ffe8ca */
[----:B------:R-:W1:Y:S01]  /*17ff0*/  LDC R12, c[0x0][0x9e4] ;  /* 0x00027900ff0c7b82 */ /* 0x000e620000000800 */
[----:B0-----:R-:W-:Y:S01]  /*18000*/  ISETP.NE.AND P1, PT, R8, 0x1, PT ;  /* 0x000000010800780c */ /* 0x001fe20003f25270 */
[----:B------:R-:W-:-:S12]  /*18010*/  VIADD R8, R212, 0x7f ;  /* 0x0000007fd4087836 */ /* 0x000fd80000000000 */
[----:B------:R-:W0:Y:S08]  /*18020*/  @P1 LDC R9, c[0x0][0x44c] ;  /* 0x00011300ff091b82 */ /* 0x000e300000000800 */
[----:B------:R-:W3:Y:S01]  /*18030*/  @P1 LDC R10, c[0x0][0x450] ;  /* 0x00011400ff0a1b82 */ /* 0x000ee20000000800 */
[----:B0-----:R-:W-:-:S05]  /*18040*/  @P1 IMAD.HI.U32 R9, R8, R9, RZ ;  /* 0x0000000908091227 */ /* 0x001fca00078e00ff */
[----:B---3--:R-:W-:-:S05]  /*18050*/  @P1 SHF.R.U32.HI R8, RZ, R10, R9 ;  /* 0x0000000aff081219 */ /* 0x008fca0000011609 */
[----:B------:R-:W-:-:S04]  /*18060*/  IMAD.IADD R8, R11, 0x1, R8 ;  /* 0x000000010b087824 */ /* 0x000fc800078e0208 */
[----:B------:R-:W-:Y:S01]  /*18070*/  VIADD R10, R8, -UR34 ;  /* 0x80000022080a7c36 */ /* 0x000fe20008000000 */
[----:B--2---:R-:W-:-:S04]  /*18080*/  LOP3.LUT R13, R13, 0xfffffffb, RZ, 0xc0, !PT ;  /* 0xfffffffb0d0d7812 */ /* 0x004fc800078ec0ff */
[----:B------:R-:W-:Y:S02]  /*18090*/  @P1 LOP3.LUT R13, R13, 0x4, RZ, 0xfc, !PT ;  /* 0x000000040d0d1812 */ /* 0x000fe400078efcff */
[----:B-1----:R-:W-:Y:S02]  /*180a0*/  ISETP.GE.AND P1, PT, R12, 0x1, PT ;  /* 0x000000010c00780c */ /* 0x002fe40003f26270 */
[----:B------:R-:W-:-:S11]  /*180b0*/  LOP3.LUT R13, R13, 0xfffffff7, RZ, 0xc0, !PT ;  /* 0xfffffff70d0d7812 */ /* 0x000fd600078ec0ff */
[----:B------:R-:W-:-:S05]  /*180c0*/  @P1 LOP3.LUT R13, R13, 0x8, RZ, 0xfc, !PT ;  /* 0x000000080d0d1812 */ /* 0x000fca00078efcff */
[----:B------:R0:W-:Y:S01]  /*180d0*/  STL [R1], R13 ;  /* 0x0000000d01007387 */ /* 0x0001e20000100800 */
[----:B------:R-:W-:Y:S05]  /*180e0*/  @!P1 BRA `(.L_x_5370) ;  /* 0x0000000000489947 */ /* 0x000fea0003800000 */
[----:B------:R-:W-:Y:S01]  /*180f0*/  IMAD.MOV.U32 R11, RZ, RZ, R8 ;  /* 0x000000ffff0b7224 */ /* 0x000fe200078e0008 */
[----:B------:R-:W-:Y:S04]  /*18100*/  BSSY B0, `(.L_x_5371) ;  /* 0x000000e000007945 */ /* 0x000fe80003800000 */
[----:B------:R-:W-:-:S13]  /*18110*/  ISETP.GT.AND P1, PT, R11, -0x1, PT ;  /* 0xffffffff0b00780c */ /* 0x000fda0003f24270 */
[----:B------:R-:W-:Y:S05]  /*18120*/  @P1 BRA `(.L_x_5372) ;  /* 0x00000000001c1947 */ /* 0x000fea0003800000 */
[----:B------:R-:W-:Y:S02]  /*18130*/  ISETP.NE.AND P1, PT, R12, 0x1, PT ;  /* 0x000000010c00780c */ /* 0x000fe40003f25270 */
[----:B------:R-:W-:-:S11]  /*18140*/  LOP3.LUT R11, RZ, R11, RZ, 0x33, !PT ;  /* 0x0000000bff0b7212 */ /* 0x000fd600078e33ff */
[----:B------:R-:W1:Y:S02]  /*18150*/  @P1 LDC.64 R8, c[0x0][0x9e8] ;  /* 0x00027a00ff081b82 */ /* 0x000e640000000a00 */
[----:B-1----:R-:W-:-:S05]  /*18160*/  @P1 IMAD.HI.U32 R8, R11, R8, RZ ;  /* 0x000000080b081227 */ /* 0x002fca00078e00ff */
[----:B------:R-:W-:-:S04]  /*18170*/  @P1 SHF.R.U32.HI R11, RZ, R9, R8 ;  /* 0x00000009ff0b1219 */ /* 0x000fc80000011608 */
[----:B------:R-:W-:Y:S01]  /*18180*/  LOP3.LUT R11, RZ, R11, RZ, 0x33, !PT ;  /* 0x0000000bff0b7212 */ /* 0x000fe200078e33ff */
[----:B------:R-:W-:Y:S06]  /*18190*/  BRA `(.L_x_5373) ;  /* 0x0000000000107947 */ /* 0x000fec0003800000 */
.L_x_5372:
[----:B------:R-:W-:-:S13]  /*181a0*/  ISETP.NE.AND P1, PT, R12, 0x1, PT ;  /* 0x000000010c00780c */ /* 0x000fda0003f25270 */
[----:B------:R-:W1:Y:S02]  /*181b0*/  @P1 LDC.64 R8, c[0x0][0x9e8] ;  /* 0x00027a00ff081b82 */ /* 0x000e640000000a00 */
[----:B-1----:R-:W-:-:S05]  /*181c0*/  @P1 IMAD.HI.U32 R8, R11, R8, RZ ;  /* 0x000000080b081227 */ /* 0x002fca00078e00ff */
[----:B------:R-:W-:-:S07]  /*181d0*/  @P1 SHF.R.U32.HI R11, RZ, R9, R8 ;  /* 0x00000009ff0b1219 */ /* 0x000fce0000011608 */
.L_x_5373:
[----:B------:R-:W-:Y:S05]  /*181e0*/  BSYNC B0 ;  /* 0x0000000000007941 */ /* 0x000fea0003800000 */
.L_x_5371:
[----:B------:R-:W-:-:S05]  /*181f0*/  IMAD R11, R11, R12, RZ ;  /* 0x0000000c0b0b7224 */ /* 0x000fca00078e02ff */
[----:B------:R-:W-:-:S07]  /*18200*/  VIMNMX R10, R10, R11, !PT ;  /* 0x0000000b0a0a7248 */ /* 0x000fce0007fe0100 */
.L_x_5370:
[----:B------:R-:W-:-:S05]  /*18210*/  VIADD R10, R10, 0x7f ;  /* 0x0000007f0a0a7836 */ /* 0x000fca0000000000 */
[----:B------:R-:W-:-:S04]  /*18220*/  SHF.R.S32.HI R9, RZ, 0x1f, R10 ;  /* 0x0000001fff097819 */ /* 0x000fc8000001140a */
[----:B------:R-:W-:-:S04]  /*18230*/  LEA.HI R9, R9, R10, RZ, 0x7 ;  /* 0x0000000a09097211 */ /* 0x000fc800078f38ff */
[----:B------:R-:W-:-:S04]  /*18240*/  SHF.R.S32.HI R14, RZ, 0x7, R9 ;  /* 0x00000007ff0e7819 */ /* 0x000fc80000011409 */
[----:B------:R-:W-:-:S04]  /*18250*/  VIMNMX R14, R229, R14, !PT ;  /* 0x0000000ee50e7248 */ /* 0x000fc80007fe0100 */
[----:B------:R-:W-:-:S13]  /*18260*/  ISETP.GE.AND P1, PT, R4, R14, PT ;  /* 0x0000000e0400720c */ /* 0x000fda0003f26270 */
[----:B------:R-:W-:Y:S05]  /*18270*/  @!P1 BRA `(.L_x_5374) ;  /* 0x0000002000789947 */ /* 0x000fea0003800000 */
[----:B0-----:R-:W-:Y:S02]  /*18280*/  IMAD.MOV.U32 R13, RZ, RZ, R0 ;  /* 0x000000ffff0d7224 */ /* 0x001fe400078e0000 */
[----:B------:R-:W-:Y:S02]  /*18290*/  IMAD.MOV.U32 R12, RZ, RZ, R3 ;  /* 0x000000ffff0c7224 */ /* 0x000fe400078e0003 */
[----:B------:R-:W-:Y:S02]  /*182a0*/  IMAD.MOV.U32 R8, RZ, RZ, R201 ;  /* 0x000000ffff087224 */ /* 0x000fe400078e00c9 */
[----:B------:R-:W-:-:S07]  /*182b0*/  IMAD.MOV.U32 R15, RZ, RZ, R17 ;  /* 0x000000ffff0f7224 */ /* 0x000fce00078e0011 */
.L_x_5386:
[----:B------:R-:W-:Y:S01]  /*182c0*/  ISETP.NE.AND P1, PT, R15, 0x1, PT ;  /* 0x000000010f00780c */ /* 0x000fe20003f25270 */
[----:B------:R-:W-:Y:S05]  /*182d0*/  YIELD ;  /* 0x0000000000007946 */ /* 0x000fea0003800000 */
[----:B------:R-:W-:Y:S02]  /*182e0*/  SEL R201, RZ, 0x1, P1 ;  /* 0x00000001ffc97807 */ /* 0x000fe40000800000 */
[----:B------:R-:W-:Y:S02]  /*182f0*/  ISETP.NE.AND P1, PT, R218, RZ, PT ;  /* 0x000000ffda00720c */ /* 0x000fe40003f25270 */
[----:B------:R-:W-:-:S11]  /*18300*/  LOP3.LUT R201, R8, R201, RZ, 0x3c, !PT ;  /* 0x000000c908c97212 */ /* 0x000fd600078e3cff */
[----:B------:R-:W-:Y:S05]  /*18310*/  @P1 BRA `(.L_x_5375) ;  /* 0x00000000003c1947 */ /* 0x000fea0003800000 */
[----:B------:R-:W-:Y:S05]  /*18320*/  @!P0 BRA `(.L_x_5376) ;  /* 0x0000000000048947 */ /* 0x000fea0003800000 */
[----:B------:R-:W-:Y:S01]  /*18330*/  BPT.TRAP 0x1 ;  /* 0x000000040000795c */ /* 0x000fe20000300000 */
.L_x_5376:
[----:B------:R-:W-:-:S05]  /*18340*/  VIADD R0, R15, 0x1 ;  /* 0x000000010f007836 */ /* 0x000fca0000000000 */
[----:B------:R-:W-:-:S04]  /*18350*/  ISETP.NE.AND P2, PT, R0, 0x2, PT ;  /* 0x000000020000780c */ /* 0x000fc80003f45270 */
[----:B------:R-:W-:Y:S02]  /*18360*/  SEL R3, R0, RZ, P2 ;  /* 0x000000ff00037207 */ /* 0x000fe40001000000 */
[----:B------:R-:W-:-:S03]  /*18370*/  SHF.L.U32 R0, R201, 0x1f, RZ ;  /* 0x0000001fc9007819 */ /* 0x000fc600000006ff */
[----:B------:R-:W-:-:S04]  /*18380*/  IMAD R3, R3, 0x8, R16 ;  /* 0x0000000803037824 */ /* 0x000fc800078e0210 */
[----:B------:R0:W1:Y:S01]  /*18390*/  SYNCS.PHASECHK.TRANS64.TRYWAIT P2, [R3+URZ+0x2a830], R0 ;  /* 0x02a83000030075a7 */ /* 0x000062000804017f */
[----:B------:R-:W-:Y:S05]  /*183a0*/  @!P0 BRA `(.L_x_5377) ;  /* 0x0000000000048947 */ /* 0x000fea0003800000 */
[----:B------:R-:W-:Y:S01]  /*183b0*/  BPT.TRAP 0x1 ;  /* 0x000000040000795c */ /* 0x000fe20000300000 */
.L_x_5377:
[----:B------:R-:W-:Y:S04]  /*183c0*/  BSSY B0, `(.L_x_5375) ;  /* 0x0000004000007945 */ /* 0x000fe80003800000 */
[----:B-1----:R-:W-:Y:S05]  /*183d0*/  @P2 BRA `(.L_x_5378) ;  /* 0x0000000000082947 */ /* 0x002fea0003800000 */
[----:B------:R-:W1:Y:S02]  /*183e0*/  SYNCS.PHASECHK.TRANS64.TRYWAIT P2, [R3+URZ+0x2a830], R0 ;  /* 0x02a83000030075a7 */ /* 0x000e64000804017f */
[----:B-1----:R-:W-:Y:S05]  /*183f0*/  @!P2 BRA `(.L_x_5379) ;  /* 0x00000120008ca947 */ /* 0x002fea0003800000 */
.L_x_5378:
[----:B------:R-:W-:Y:S05]  /*18400*/  BSYNC B0 ;  /* 0x0000000000007941 */ /* 0x000fea0003800000 */
.L_x_5375:
[----:B01----:R-:W0:Y:S01]  /*18410*/  S2R R0, SR_TID.X ;  /* 0x0000000000007919 */ /* 0x003e220000002100 */
[----:B------:R-:W-:Y:S01]  /*18420*/  VIADD R17, R15, 0x1 ;  /* 0x000000010f117836 */ /* 0x000fe20000000000 */
[----:B------:R-:W-:Y:S05]  /*18430*/  WARPSYNC.ALL ;  /* 0x0000000000007948 */ /* 0x000fea0003800000 */
[C---:B------:R-:W-:Y:S01]  /*18440*/  ISETP.NE.AND P2, PT, R17.reuse, 0x2, PT ;  /* 0x000000021100780c */ /* 0x040fe20003f45270 */
[----:B------:R-:W-:Y:S02]  /*18450*/  IMAD.MOV.U32 R11, RZ, RZ, -0x7fffffe0 ;  /* 0x80000020ff0b7424 */ /* 0x000fe400078e00ff */
[----:B------:R-:W-:Y:S01]  /*18460*/  IMAD.MOV.U32 R121, RZ, RZ, -0x7fffffe0 ;  /* 0x80000020ff797424 */ /* 0x000fe200078e00ff */
[----:B------:R-:W-:Y:S01]  /*18470*/  SEL R17, R17, RZ, P2 ;  /* 0x000000ff11117207 */ /* 0x000fe20001000000 */
[----:B------:R-:W-:Y:S01]  /*18480*/  IMAD.MOV.U32 R123, RZ, RZ, -0x7fffffe0 ;  /* 0x80000020ff7b7424 */ /* 0x000fe200078e00ff */
[----:B------:R-:W-:Y:S01]  /*18490*/  R2UR UR27, R11 ;  /* 0x000000000b1b72ca */ /* 0x000fe200000e0000 */
[----:B------:R-:W-:Y:S01]  /*184a0*/  IMAD.MOV.U32 R21, RZ, RZ, -0x7fffffe0 ;  /* 0x80000020ff157424 */ /* 0x000fe200078e00ff */
[----:B------:R-:W-:Y:S01]  /*184b0*/  R2UR UR7, R121 ;  /* 0x00000000790772ca */ /* 0x000fe200000e0000 */
[----:B------:R-:W-:Y:S01]  /*184c0*/  IMAD R10, R17, 0x600, R7 ;  /* 0x00000600110a7824 */ /* 0x000fe200078e0207 */
[----:B------:R-:W-:-:S02]  /*184d0*/  R2UR UR15, R121 ;  /* 0x00000000790f72ca */ /* 0x000fc400000e0000 */
[----:B------:R-:W-:Y:S01]  /*184e0*/  R2UR UR19, R123 ;  /* 0x000000007b1372ca */ /* 0x000fe200000e0000 */
[C---:B------:R-:W-:Y:S01]  /*184f0*/  VIADD R120, R10.reuse, 0x2 ;  /* 0x000000020a787836 */ /* 0x040fe20000000000 */
[C---:B------:R-:W-:Y:S01]  /*18500*/  R2UR UR26, R10.reuse ;  /* 0x000000000a1a72ca */ /* 0x040fe200000e0000 */
[C---:B------:R-:W-:Y:S01]  /*18510*/  VIADD R122, R10.reuse, 0x400 ;  /* 0x000004000a7a7836 */ /* 0x040fe20000000000 */
[----:B------:R-:W-:Y:S01]  /*18520*/  R2UR UR11, R21 ;  /* 0x00000000150b72ca */ /* 0x000fe200000e0000 */
[----:B------:R-:W-:Y:S01]  /*18530*/  VIADD R20, R10, 0x200 ;  /* 0x000002000a147836 */ /* 0x000fe20000000000 */
[----:B------:R-:W-:Y:S01]  /*18540*/  R2UR UR6, R120 ;  /* 0x00000000780672ca */ /* 0x000fe200000e0000 */
[----:B------:R-:W-:Y:S01]  /*18550*/  VIADD R120, R10, 0x202 ;  /* 0x000002020a787836 */ /* 0x000fe20000000000 */
[----:B------:R-:W-:Y:S01]  /*18560*/  R2UR UR18, R122 ;  /* 0x000000007a1272ca */ /* 0x000fe200000e0000 */
[----:B------:R-:W-:Y:S01]  /*18570*/  VIADD R10, R10, 0x402 ;  /* 0x000004020a0a7836 */ /* 0x000fe20000000000 */
[----:B------:R-:W-:-:S02]  /*18580*/  R2UR UR10, R20 ;  /* 0x00000000140a72ca */ /* 0x000fc400000e0000 */
[----:B------:R-:W-:Y:S02]  /*18590*/  R2UR UR14, R120 ;  /* 0x00000000780e72ca */ /* 0x000fe400000e0000 */
[----:B0-----:R-:W-:Y:S02]  /*185a0*/  SHF.R.U32.HI R0, RZ, 0x7, R0 ;  /* 0x00000007ff007819 */ /* 0x001fe40000011600 */
[----:B------:R-:W-:Y:S02]  /*185b0*/  R2UR UR22, R10 ;  /* 0x000000000a1672ca */ /* 0x000fe400000e0000 */
[----:B------:R-:W-:Y:S01]  /*185c0*/  R2UR UR23, R11 ;  /* 0x000000000b1772ca */ /* 0x000fe200000e0000 */
[----:B------:R-:W-:-:S05]  /*185d0*/  VIADD R0, R0, 0x8 ;  /* 0x0000000800007836 */ /* 0x000fca0000000000 */
        /* <DEDUP_REMOVED lines=22> */
.L_x_5381:
[----:B------:R-:W-:Y:S01]  /*18740*/  SHF.L.U32 R0, R8, 0x1f, RZ ;  /* 0x0000001f08007819 */ /* 0x000fe200000006ff */
[----:B------:R-:W-:-:S04]  /*18750*/  IMAD R3, R15, 0x8, R16 ;  /* 0x000000080f037824 */ /* 0x000fc800078e0210 */
[----:B------:R0:W1:Y:S01]  /*18760*/  SYNCS.PHASECHK.TRANS64.TRYWAIT P1, [R3+URZ+0x2a850], R0 ;  /* 0x02a85000030075a7 */ /* 0x000062000802017f */
[----:B------:R-:W-:Y:S05]  /*18770*/  @!P0 BRA `(.L_x_5382) ;  /* 0x0000000000048947 */ /* 0x000fea0003800000 */
[----:B------:R-:W-:Y:S01]  /*18780*/  BPT.TRAP 0x1 ;  /* 0x000000040000795c */ /* 0x000fe20000300000 */
.L_x_5382:
[----:B-1----:R-:W-:Y:S05]  /*18790*/  @P1 BRA `(.L_x_5380) ;  /* 0x0000000000081947 */ /* 0x002fea0003800000 */
[----:B------:R-:W1:Y:S02]  /*187a0*/  SYNCS.PHASECHK.TRANS64.TRYWAIT P1, [R3+URZ+0x2a850], R0 ;  /* 0x02a85000030075a7 */ /* 0x000e64000802017f */
[----:B-1----:R-:W-:Y:S05]  /*187b0*/  @!P1 BRA `(.L_x_5383) ;  /* 0x0000011c00b09947 */ /* 0x002fea0003800000 */
.L_x_5380:
        /* <DEDUP_REMOVED lines=20> */
[----:B0-----:R-:W-:-:S04]  /*18900*/  SHF.R.U32.HI R20, RZ, 0x7, R20 ;  /* 0x00000007ff147819 */ /* 0x001fc80000011614 */
[----:B------:R-:W-:Y:S01]  /*18910*/  IADD3 R0, -R20, 0xb, RZ ;  /* 0x0000000b14007810 */ /* 0x000fe20007ffe1ff */
[----:B------:R-:W-:Y:S02]  /*18920*/  WARPGROUP.DEPBAR.LE gsb0, 0x0 ;  /* 0x00008000000079c5 */ /* 0x000fe40000010000 */
[----:B------:R-:W-:-:S06]  /*18930*/  WARPGROUP.ARRIVE ;  /* 0x00000000000079c5 */ /* 0x000fcc0000000000 */
        /* <DEDUP_REMOVED lines=15> */
.L_x_5384:
[----:B0-----:R-:W-:Y:S02]  /*18a30*/  IMAD R0, R17, 0x8, R16 ;  /* 0x0000000811007824 */ /* 0x001fe400078e0210 */
[----:B------:R-:W-:Y:S02]  /*18a40*/  IMAD.U32 R3, RZ, RZ, UR38 ;  /* 0x00000026ff037e24 */ /* 0x000fe4000f8e00ff */
[----:B------:R-:W-:-:S05]  /*18a50*/  VIADD R0, R0, 0x2a840 ;  /* 0x0002a84000007836 */ /* 0x000fca0000000000 */
[----:B------:R-:W-:-:S04]  /*18a60*/  PRMT R0, R3, 0x654, R0 ;  /* 0x0000065403007816 */ /* 0x000fc80000000000 */
        /* <DEDUP_REMOVED lines=38> */
[----:B------:R-:W-:Y:S01]  /*18cd0*/  FFMA.FTZ R9, R2, R3, -8 ;  /* 0xc100000002097423 */ /* 0x000fe20000010003 */
[----:B------:R-:W-:-:S03]  /*18ce0*/  FMNMX.FTZ R0, R123, R0, !PT ;  /* 0x000000007b007209 */ /* 0x000fc60007810000 */
        /* <DEDUP_REMOVED lines=50> */
[----:B------:R-:W-:-:S03]  /*19010*/  FFMA.FTZ R9, R2, R181, -R9 ;  /* 0x000000b502097223 */ /* 0x000fc60000010809 */
        /* <DEDUP_REMOVED lines=25> */
[----:B------:R-:W-:Y:S04]  /*191b0*/  MUFU.EX2 R148, R148 ;  /* 0x0000009400947308 */ /* 0x000fe80000000800 */
[----:B------:R-:W0:Y:S04]  /*191c0*/  SHFL.BFLY PT, R8, R0, 0x2, 0x1f ;  /* 0x0c401f0000087f89 */ /* 0x000e2800000e0000 */
[----:B------:R-:W-:Y:S08]  /*191d0*/  MUFU.EX2 R149, R149 ;  /* 0x0000009500957308 */ /* 0x000ff00000000800 */
[----:B------:R-:W-:Y:S08]  /*191e0*/  MUFU.EX2 R152, R152 ;  /* 0x0000009800987308 */ /* 0x000ff00000000800 */
[----:B------:R-:W-:Y:S01]  /*191f0*/  MUFU.EX2 R153, R153 ;  /* 0x0000009900997308 */ /* 0x000fe20000000800 */
[----:B0-----:R-:W-:-:S07]  /*19200*/  FMNMX.FTZ R0, R0, R8, !PT ;  /* 0x0000000800007209 */ /* 0x001fce0007810000 */
[----:B------:R-:W-:Y:S01]  /*19210*/  MUFU.EX2 R156, R156 ;  /* 0x0000009c009c7308 */ /* 0x000fe20000000800 */
[----:B------:R-:W0:Y:S07]  /*19220*/  SHFL.BFLY PT, R8, R0, 0x1, 0x1f ;  /* 0x0c201f0000087f89 */ /* 0x000e2e00000e0000 */
[----:B------:R-:W-:Y:S08]  /*19230*/  MUFU.EX2 R157, R157 ;  /* 0x0000009d009d7308 */ /* 0x000ff00000000800 */
[----:B------:R-:W-:Y:S08]  /*19240*/  MUFU.EX2 R160, R160 ;  /* 0x000000a000a07308 */ /* 0x000ff00000000800 */
[----:B------:R-:W-:Y:S01]  /*19250*/  MUFU.EX2 R161, R161 ;  /* 0x000000a100a17308 */ /* 0x000fe20000000800 */
[----:B0-----:R-:W-:Y:S01]  /*19260*/  FMNMX.FTZ R0, R0, R8, !PT ;  /* 0x0000000800007209 */ /* 0x001fe20007810000 */
[----:B------:R-:W-:-:S04]  /*19270*/  FADD.FTZ R8, -R3, R12 ;  /* 0x0000000c03087221 */ /* 0x000fc80000010100 */
[----:B------:R-:W-:Y:S01]  /*19280*/  FADD.FTZ R10, -R0, R13 ;  /* 0x0000000d000a7221 */ /* 0x000fe20000010100 */
[----:B------:R-:W-:-:S01]  /*19290*/  FFMA.FTZ R11, R2, R0, -8 ;  /* 0xc1000000020b7423 */ /* 0x000fc20000010000 */
[C---:B------:R-:W-:Y:S01]  /*192a0*/  FMUL.FTZ R8, R2.reuse, R8 ;  /* 0x0000000802087220 */ /* 0x040fe20000410000 */
[----:B------:R-:W-:Y:S01]  /*192b0*/  MUFU.EX2 R164, R164 ;  /* 0x000000a400a47308 */ /* 0x000fe20000000800 */
[C---:B------:R-:W-:Y:S01]  /*192c0*/  FMUL.FTZ R10, R2.reuse, R10 ;  /* 0x0000000a020a7220 */ /* 0x040fe20000410000 */
        /* <DEDUP_REMOVED lines=23> */
[----:B0-----:R-:W-:-:S01]  /*19440*/  FFMA.FTZ R6, R8, R6, R120 ;  /* 0x0000000608067223 */ /* 0x001fc20000010078 */
[C-C-:B------:R-:W-:Y:S01]  /*19450*/  FFMA.FTZ R162, R2.reuse, R162, -R11.reuse ;  /* 0x000000a202a27223 */ /* 0x140fe2000001080b */
[----:B------:R-:W-:-:S01]  /*19460*/  FFMA.FTZ R163, R2, R163, -R11 ;  /* 0x000000a302a37223 */ /* 0x000fc2000001080b */
[----:B------:R-:W-:Y:S01]  /*19470*/  FFMA.FTZ R166, R2, R166, -R11 ;  /* 0x000000a602a67223 */ /* 0x000fe2000001080b */
[----:B------:R-:W-:-:S01]  /*19480*/  FADD.FTZ R6, R121, R6 ;  /* 0x0000000679067221 */ /* 0x000fc20000010000 */
        /* <DEDUP_REMOVED lines=11> */
[----:B-1----:R-:W-:-:S07]  /*19540*/  FFMA.FTZ R5, R10, R5, R122 ;  /* 0x000000050a057223 */ /* 0x002fce000001007a */
        /* <DEDUP_REMOVED lines=42> */
[----:B------:R-:W-:-:S06]  /*197f0*/  FADD.FTZ R5, R164, R5 ;  /* 0x00000005a4057221 */ /* 0x000fcc0000010000 */
        /* <DEDUP_REMOVED lines=54> */
[----:B-1----:R-:W-:-:S03]  /*19b60*/  FADD.FTZ R6, R9, R5 ;  /* 0x0000000509067221 */ /* 0x002fc60000010000 */
[----:B0-----:R-:W-:Y:S01]  /*19b70*/  FADD.FTZ R5, R11, R12 ;  /* 0x0000000c0b057221 */ /* 0x001fe20000010000 */
[----:B------:R-:W-:Y:S06]  /*19b80*/  @!P0 BRA `(.L_x_5385) ;  /* 0x0000000000048947 */ /* 0x000fec0003800000 */
[----:B------:R-:W-:Y:S01]  /*19b90*/  BPT.TRAP 0x1 ;  /* 0x000000040000795c */ /* 0x000fe20000300000 */
.L_x_5385:
[----:B------:R-:W-:Y:S01]  /*19ba0*/  IMAD R12, R15, 0x8, R16 ;  /* 0x000000080f0c7824 */ /* 0x000fe200078e0210 */
[----:B------:R-:W-:Y:S01]  /*19bb0*/  ISETP.GT.AND P1, PT, R4, R14, PT ;  /* 0x0000000e0400720c */ /* 0x000fe20003f24270 */
[----:B------:R-:W-:Y:S01]  /*19bc0*/  IMAD.U32 R13, RZ, RZ, UR38 ;  /* 0x00000026ff0d7e24 */ /* 0x000fe2000f8e00ff */
[----:B------:R-:W-:Y:S01]  /*19bd0*/  F2FP.SATFINITE.E4M3.F32.PACK_AB_MERGE_C R124, R125, R124, RZ ;  /* 0x0000007c7d7c723e */ /* 0x000fe200048070ff */
[----:B------:R-:W-:Y:S01]  /*19be0*/  VIADD R12, R12, 0x2a860 ;  /* 0x0002a8600c0c7836 */ /* 0x000fe20000000000 */
        /* <DEDUP_REMOVED lines=131> */
[----:B0-----:R-:W-:Y:S02]  /*1a420*/  IMAD.MOV.U32 R12, RZ, RZ, R3 ;  /* 0x000000ffff0c7224 */ /* 0x001fe400078e0003 */
[----:B------:R-:W-:Y:S02]  /*1a430*/  IMAD.MOV.U32 R8, RZ, RZ, R201 ;  /* 0x000000ffff087224 */ /* 0x000fe400078e00c9 */
[----:B------:R-:W-:Y:S01]  /*1a440*/  IMAD.MOV.U32 R15, RZ, RZ, R17 ;  /* 0x000000ffff0f7224 */ /* 0x000fe200078e0011 */
[----:B------:R-:W-:Y:S06]  /*1a450*/  @P1 BRA `(.L_x_5386) ;  /* 0xffffffdc00981947 */ /* 0x000fec000383ffff */
.L_x_5374:
[----:B------:R-:W-:-:S13]  /*1a460*/  ISETP.GE.AND P1, PT, R4, R229, PT ;  /* 0x000000e50400720c */ /* 0x000fda0003f26270 */
[----:B------:R-:W-:Y:S05]  /*1a470*/  @!P1 BRA `(.L_x_5387) ;  /* 0x0000003000c49947 */ /* 0x000fea0003800000 */
[----:B------:R-:W-:Y:S02]  /*1a480*/  IMAD.MOV.U32 R12, RZ, RZ, R0 ;  /* 0x000000ffff0c7224 */ /* 0x000fe400078e0000 */
[----:B0-----:R-:W-:Y:S02]  /*1a490*/  IMAD.MOV.U32 R13, RZ, RZ, R3 ;  /* 0x000000ffff0d7224 */ /* 0x001fe400078e0003 */
[----:B------:R-:W-:Y:S02]  /*1a4a0*/  IMAD.MOV.U32 R8, RZ, RZ, R201 ;  /* 0x000000ffff087224 */ /* 0x000fe400078e00c9 */
[----:B------:R-:W-:-:S07]  /*1a4b0*/  IMAD.MOV.U32 R14, RZ, RZ, R17 ;  /* 0x000000ffff0e7224 */ /* 0x000fce00078e0011 */
.L_x_5407:
        /* <DEDUP_REMOVED lines=8> */
.L_x_5389:
        /* <DEDUP_REMOVED lines=8> */
.L_x_5390:
[----:B------:R-:W-:Y:S04]  /*1a5c0*/  BSSY B0, `(.L_x_5388) ;  /* 0x0000004000007945 */ /* 0x000fe80003800000 */
[----:B-1----:R-:W-:Y:S05]  /*1a5d0*/  @P2 BRA `(.L_x_5391) ;  /* 0x0000000000082947 */ /* 0x002fea0003800000 */
[----:B------:R-:W1:Y:S02]  /*1a5e0*/  SYNCS.PHASECHK.TRANS64.TRYWAIT P2, [R3+URZ+0x2a830], R0 ;  /* 0x02a83000030075a7 */ /* 0x000e64000804017f */
[----:B-1----:R-:W-:Y:S05]  /*1a5f0*/  @!P2 BRA `(.L_x_5392) ;  /* 0x000001000034a947 */ /* 0x002fea0003800000 */
.L_x_5391:
[----:B------:R-:W-:Y:S05]  /*1a600*/  BSYNC B0 ;  /* 0x0000000000007941 */ /* 0x000fea0003800000 */
.L_x_5388:
        /* <DEDUP_REMOVED lines=51> */
.L_x_5394:
[----:B------:R-:W-:Y:S01]  /*1a940*/  SHF.L.U32 R0, R8, 0x1f, RZ ;  /* 0x0000001f08007819 */ /* 0x000fe200000006ff */
[----:B------:R-:W-:-:S04]  /*1a950*/  IMAD R3, R14, 0x8, R16 ;  /* 0x000000080e037824 */ /* 0x000fc800078e0210 */
[----:B------:R0:W1:Y:S01]  /*1a960*/  SYNCS.PHASECHK.TRANS64.TRYWAIT P1, [R3+URZ+0x2a850], R0 ;  /* 0x02a85000030075a7 */ /* 0x000062000802017f */
[----:B------:R-:W-:Y:S05]  /*1a970*/  @!P0 BRA `(.L_x_5395) ;  /* 0x0000000000048947 */ /* 0x000fea0003800000 */
[----:B------:R-:W-:Y:S01]  /*1a980*/  BPT.TRAP 0x1 ;  /* 0x000000040000795c */ /* 0x000fe20000300000 */
.L_x_5395:
[----:B-1----:R-:W-:Y:S05]  /*1a990*/  @P1 BRA `(.L_x_5393) ;  /* 0x0000000000081947 */ /* 0x002fea0003800000 */
[----:B------:R-:W1:Y:S02]  /*1a9a0*/  SYNCS.PHASECHK.TRANS64.TRYWAIT P1, [R3+URZ+0x2a850], R0 ;  /* 0x02a85000030075a7 */ /* 0x000e64000802017f */
[----:B-1----:R-:W-:Y:S05]  /*1a9b0*/  @!P1 BRA `(.L_x_5396) ;  /* 0x000000fc00589947 */ /* 0x002fea0003800000 */
.L_x_5393:
        /* <DEDUP_REMOVED lines=39> */
.L_x_5397:
[----:B0-----:R-:W0:Y:S01]  /*1ac30*/  LDC R0, c[0x0][0x448] ;  /* 0x00011200ff007b82 */ /* 0x001e220000000800 */
[----:B------:R-:W-:Y:S01]  /*1ac40*/  IMAD.IADD R3, R227, 0x1, R212 ;  /* 0x00000001e3037824 */ /* 0x000fe200078e02d4 */
[----:B------:R-:W-:-:S06]  /*1ac50*/  ULOP3.LUT UR6, URZ, UR32, URZ, 0x33, !UPT ;  /* 0x000000203f067292 */ /* 0x000fcc000f8e333f */
[----:B------:R-:W1:Y:S01]  /*1ac60*/  LDC R9, c[0x0][0x9e4] ;  /* 0x00027900ff097b82 */ /* 0x000e620000000800 */
[----:B0-----:R-:W-:Y:S02]  /*1ac70*/  ISETP.NE.AND P1, PT, R0, 0x1, PT ;  /* 0x000000010000780c */ /* 0x001fe40003f25270 */
[----:B-1----:R-:W-:-:S11]  /*1ac80*/  ISETP.GE.AND P3, PT, R9, 0x1, PT ;  /* 0x000000010900780c */ /* 0x002fd60003f66270 */
[----:B------:R-:W0:Y:S08]  /*1ac90*/  @P1 LDC R8, c[0x0][0x44c] ;  /* 0x00011300ff081b82 */ /* 0x000e300000000800 */
[----:B------:R-:W1:Y:S01]  /*1aca0*/  @P1 LDC R0, c[0x0][0x450] ;  /* 0x00011400ff001b82 */ /* 0x000e620000000800 */
[----:B0-----:R-:W-:-:S05]  /*1acb0*/  @P1 IMAD.HI.U32 R8, R3, R8, RZ ;  /* 0x0000000803081227 */ /* 0x001fca00078e00ff */
[----:B-1----:R-:W-:Y:S01]  /*1acc0*/  @P1 SHF.R.U32.HI R3, RZ, R0, R8 ;  /* 0x00000000ff031219 */ /* 0x002fe20000011608 */
[----:B------:R-:W-:Y:S02]  /*1acd0*/  IMAD R0, R17, 0x8, R16 ;  /* 0x0000000811007824 */ /* 0x000fe400078e0210 */
[----:B------:R-:W-:Y:S02]  /*1ace0*/  IMAD.U32 R8, RZ, RZ, UR38 ;  /* 0x00000026ff087e24 */ /* 0x000fe4000f8e00ff */
[----:B------:R-:W-:Y:S01]  /*1acf0*/  VIADD R0, R0, 0x2a840 ;  /* 0x0002a84000007836 */ /* 0x000fe20000000000 */
[----:B------:R-:W0:Y:S04]  /*1ad00*/  SHFL.IDX PT, R21, R3, RZ, 0x1c1f ;  /* 0x001c1fff03157589 */ /* 0x000e2800000e0000 */
[----:B------:R-:W-:-:S04]  /*1ad10*/  PRMT R0, R8, 0x654, R0 ;  /* 0x0000065408007816 */ /* 0x000fc80000000000 */
[----:B------:R1:W-:Y:S02]  /*1ad20*/  SYNCS.ARRIVE.TRANS64.RED.A1T0 RZ, [R0+URZ], RZ ;  /* 0x000000ff00ff79a7 */ /* 0x0003e4000810043f */
[----:B-1----:R-:W-:-:S05]  /*1ad30*/  IMAD.SHL.U32 R0, R4, 0x80, RZ ;  /* 0x0000008004007824 */ /* 0x002fca00078e00ff */
[----:B------:R-:W-:-:S05]  /*1ad40*/  IADD3 R8, -R0, 0x1, RZ ;  /* 0x0000000100087810 */ /* 0x000fca0007ffe1ff */
[----:B------:R-:W-:-:S05]  /*1ad50*/  IMAD R8, R204, -0x2, R8 ;  /* 0xfffffffecc087824 */ /* 0x000fca00078e0208 */
[----:B------:R-:W-:-:S05]  /*1ad60*/  IADD3 R11, -R202, R8, R203 ;  /* 0x00000008ca0b7210 */ /* 0x000fca0007ffe1cb */
[C---:B------:R-:W-:Y:S02]  /*1ad70*/  VIADD R10, R11.reuse, UR31 ;  /* 0x0000001f0b0a7c36 */ /* 0x040fe40008000000 */
[----:B------:R-:W-:Y:S02]  /*1ad80*/  VIADD R11, R11, UR6 ;  /* 0x000000060b0b7c36 */ /* 0x000fe40008000000 */
[--C-:B0-----:R-:W-:Y:S02]  /*1ad90*/  IMAD.IADD R15, R10, 0x1, R21.reuse ;  /* 0x000000010a0f7824 */ /* 0x101fe400078e0215 */
        /* <DEDUP_REMOVED lines=14> */
.L_x_5400:
[----:B------:R-:W-:-:S05]  /*1ae80*/  IMAD.U32 R184, RZ, RZ, UR28 ;  /* 0x0000001cffb87e24 */ /* 0x000fca000f8e00ff */
[----:B------:R-:W-:-:S13]  /*1ae90*/  ISETP.NE.AND P1, PT, R184, 0x1, PT ;  /* 0x00000001b800780c */ /* 0x000fda0003f25270 */
[----:B------:R-:W0:Y:S02]  /*1aea0*/  @P1 LDC.64 R8, c[0x0][0x9e8] ;  /* 0x00027a00ff081b82 */ /* 0x000e240000000a00 */
[----:B0-----:R-:W-:-:S05]  /*1aeb0*/  @P1 IMAD.HI.U32 R8, R21, R8, RZ ;  /* 0x0000000815081227 */ /* 0x001fca00078e00ff */
[----:B------:R-:W-:-:S07]  /*1aec0*/  @P1 SHF.R.U32.HI R21, RZ, R9, R8 ;  /* 0x00000009ff151219 */ /* 0x000fce0000011608 */
.L_x_5401:
[----:B------:R-:W-:Y:S05]  /*1aed0*/  BSYNC B0 ;  /* 0x0000000000007941 */ /* 0x000fea0003800000 */
.L_x_5399:
[----:B------:R-:W-:-:S04]  /*1aee0*/  IMAD R21, R21, R184, -R0 ;  /* 0x000000b815157224 */ /* 0x000fc800078e0a00 */
[----:B------:R-:W-:-:S05]  /*1aef0*/  IMAD R21, R204, -0x2, R21 ;  /* 0xfffffffecc157824 */ /* 0x000fca00078e0215 */
[----:B------:R-:W-:Y:S02]  /*1af00*/  VIMNMX R20, R20, R21, !PT ;  /* 0x0000001514147248 */ /* 0x000fe40007fe0100 */
[----:B------:R-:W-:-:S07]  /*1af10*/  VIADDMNMX R15, R21, R184, R15, PT ;  /* 0x000000b8150f7246 */ /* 0x000fce000380010f */
.L_x_5398:
        /* <DEDUP_REMOVED lines=113> */
.L_x_5404:
[----:B------:R-:W-:-:S05]  /*1b630*/  IMAD.U32 R15, RZ, RZ, UR28 ;  /* 0x0000001cff0f7e24 */ /* 0x000fca000f8e00ff */
[----:B------:R-:W-:-:S13]  /*1b640*/  ISETP.NE.AND P1, PT, R15, 0x1, PT ;  /* 0x000000010f00780c */ /* 0x000fda0003f25270 */
[----:B------:R-:W0:Y:S02]  /*1b650*/  @P1 LDC.64 R8, c[0x0][0x9e8] ;  /* 0x00027a00ff081b82 */ /* 0x000e240000000a00 */
[----:B0-----:R-:W-:-:S05]  /*1b660*/  @P1 IMAD.HI.U32 R8, R3, R8, RZ ;  /* 0x0000000803081227 */ /* 0x001fca00078e00ff */
[----:B------:R-:W-:-:S07]  /*1b670*/  @P1 SHF.R.U32.HI R3, RZ, R9, R8 ;  /* 0x00000009ff031219 */ /* 0x000fce0000011608 */
.L_x_5405:
[----:B------:R-:W-:Y:S05]  /*1b680*/  BSYNC B0 ;  /* 0x0000000000007941 */ /* 0x000fea0003800000 */
.L_x_5403:
[----:B------:R-:W-:-:S04]  /*1b690*/  IMAD R0, R3, R15, -R0 ;  /* 0x0000000f03007224 */ /* 0x000fc800078e0a00 */
[----:B------:R-:W-:-:S05]  /*1b6a0*/  IMAD R0, R204, -0x2, R0 ;  /* 0xfffffffecc007824 */ /* 0x000fca00078e0200 */
[----:B------:R-:W-:Y:S02]  /*1b6b0*/  VIMNMX R11, R11, R0, !PT ;  /* 0x000000000b0b7248 */ /* 0x000fe40007fe0100 */
[----:B------:R-:W-:-:S07]  /*1b6c0*/  VIADDMNMX R10, R0, R15, R10, PT ;  /* 0x0000000f000a7246 */ /* 0x000fce000380010a */
.L_x_5402:
[----:B------:R-:W2:Y:S01]  /*1b6d0*/  LDL.LU R15, [R1] ;  /* 0x00000000010f7983 */ /* 0x000ea20000300800 */
[----:B------:R-:W-:Y:S02]  /*1b6e0*/  FMNMX.FTZ R0, R120, R13, !PT ;  /* 0x0000000d78007209 */ /* 0x000fe40007810000 */
[----:B------:R-:W-:Y:S02]  /*1b6f0*/  ISETP.GT.AND P1, PT, R11, 0x1, P5 ;  /* 0x000000010b00780c */ /* 0x000fe40002f24270 */
[----:B------:R-:W-:Y:S02]  /*1b700*/  FMNMX.FTZ R0, R121, R0, !PT ;  /* 0x0000000079007209 */ /* 0x000fe40007810000 */
[----:B------:R-:W-:Y:S02]  /*1b710*/  ISETP.LT.OR P1, PT, R10, 0x2, P1 ;  /* 0x000000020a00780c */ /* 0x000fe40000f21670 */
[----:B------:R-:W-:Y:S02]  /*1b720*/  FMNMX.FTZ R0, R124, R0, !PT ;  /* 0x000000007c007209 */ /* 0x000fe40007810000 */
[----:B------:R-:W-:-:S02]  /*1b730*/  ISETP.GT.AND P2, PT, R11, 0x8, P5 ;  /* 0x000000080b00780c */ /* 0x000fc40002f44270 */
[----:B------:R-:W-:Y:S02]  /*1b740*/  FMNMX.FTZ R0, R125, R0, !PT ;  /* 0x000000007d007209 */ /* 0x000fe40007810000 */
[----:B------:R-:W-:Y:S02]  /*1b750*/  FSEL R123, R123, -INF , !P1 ;  /* 0xff8000007b7b7808 */ /* 0x000fe40004800000 */
[----:B------:R-:W-:Y:S02]  /*1b760*/  FMNMX.FTZ R0, R128, R0, !PT ;  /* 0x0000000080007209 */ /* 0x000fe40007810000 */
[----:B------:R-:W-:Y:S02]  /*1b770*/  ISETP.GT.AND P1, PT, R11, 0x9, P5 ;  /* 0x000000090b00780c */ /* 0x000fe40002f24270 */
[----:B------:R-:W-:Y:S02]  /*1b780*/  FMNMX.FTZ R0, R129, R0, !PT ;  /* 0x0000000081007209 */ /* 0x000fe40007810000 */
[----:B------:R-:W-:-:S02]  /*1b790*/  ISETP.LT.OR P2, PT, R10, 0x9, P2 ;  /* 0x000000090a00780c */ /* 0x000fc40001741670 */
        /* <DEDUP_REMOVED lines=52> */
[----:B------:R-:W-:Y:S01]  /*1bae0*/  ISETP.GT.AND P2, PT, R11, 0x30, P5 ;  /* 0x000000300b00780c */ /* 0x000fe20002f44270 */
[----:B------:R-:W0:Y:S01]  /*1baf0*/  SHFL.BFLY PT, R3, R0, 0x2, 0x1f ;  /* 0x0c401f0000037f89 */ /* 0x000e2200000e0000 */
[----:B------:R-:W-:-:S02]  /*1bb00*/  FSEL R143, R143, -INF , !P1 ;  /* 0xff8000008f8f7808 */ /* 0x000fc40004800000 */
[C---:B------:R-:W-:Y:S02]  /*1bb10*/  ISETP.GT.AND P1, PT, R11.reuse, 0x31, P5 ;  /* 0x000000310b00780c */ /* 0x040fe40002f24270 */
[C---:B------:R-:W-:Y:S02]  /*1bb20*/  ISETP.LT.OR P2, PT, R10.reuse, 0x31, P2 ;  /* 0x000000310a00780c */ /* 0x040fe40001741670 */
[----:B------:R-:W-:Y:S02]  /*1bb30*/  ISETP.LT.OR P1, PT, R10, 0x32, P1 ;  /* 0x000000320a00780c */ /* 0x000fe40000f21670 */
[----:B------:R-:W-:Y:S02]  /*1bb40*/  FSEL R146, R146, -INF , !P2 ;  /* 0xff80000092927808 */ /* 0x000fe40005000000 */
[----:B------:R-:W-:Y:S02]  /*1bb50*/  ISETP.GT.AND P2, PT, R11, 0x38, P5 ;  /* 0x000000380b00780c */ /* 0x000fe40002f44270 */
[----:B------:R-:W-:-:S02]  /*1bb60*/  FSEL R147, R147, -INF , !P1 ;  /* 0xff80000093937808 */ /* 0x000fc40004800000 */
[C---:B------:R-:W-:Y:S02]  /*1bb70*/  ISETP.GT.AND P1, PT, R11.reuse, 0x39, P5 ;  /* 0x000000390b00780c */ /* 0x040fe40002f24270 */
[C---:B------:R-:W-:Y:S02]  /*1bb80*/  ISETP.LT.OR P2, PT, R10.reuse, 0x39, P2 ;  /* 0x000000390a00780c */ /* 0x040fe40001741670 */
[----:B------:R-:W-:Y:S02]  /*1bb90*/  ISETP.LT.OR P1, PT, R10, 0x3a, P1 ;  /* 0x0000003a0a00780c */ /* 0x000fe40000f21670 */
[----:B------:R-:W-:Y:S02]  /*1bba0*/  FSEL R150, R150, -INF , !P2 ;  /* 0xff80000096967808 */ /* 0x000fe40005000000 */
[----:B------:R-:W-:Y:S02]  /*1bbb0*/  ISETP.GT.AND P2, PT, R11, 0x40, P5 ;  /* 0x000000400b00780c */ /* 0x000fe40002f44270 */
[----:B0-----:R-:W-:-:S02]  /*1bbc0*/  FMNMX.FTZ R3, R0, R3, !PT ;  /* 0x0000000300037209 */ /* 0x001fc40007810000 */
[----:B------:R-:W-:Y:S02]  /*1bbd0*/  FSEL R151, R151, -INF , !P1 ;  /* 0xff80000097977808 */ /* 0x000fe40004800000 */
[C---:B------:R-:W-:Y:S01]  /*1bbe0*/  ISETP.GT.AND P1, PT, R11.reuse, 0x41, P5 ;  /* 0x000000410b00780c */ /* 0x040fe20002f24270 */
[----:B------:R-:W0:Y:S01]  /*1bbf0*/  SHFL.BFLY PT, R0, R3, 0x1, 0x1f ;  /* 0x0c201f0003007f89 */ /* 0x000e2200000e0000 */
[C---:B------:R-:W-:Y:S02]  /*1bc00*/  ISETP.LT.OR P2, PT, R10.reuse, 0x41, P2 ;  /* 0x000000410a00780c */ /* 0x040fe40001741670 */
[----:B------:R-:W-:Y:S02]  /*1bc10*/  ISETP.LT.OR P1, PT, R10, 0x42, P1 ;  /* 0x000000420a00780c */ /* 0x000fe40000f21670 */
[----:B------:R-:W-:Y:S02]  /*1bc20*/  FSEL R154, R154, -INF , !P2 ;  /* 0xff8000009a9a7808 */ /* 0x000fe40005000000 */
[----:B------:R-:W-:-:S02]  /*1bc30*/  ISETP.GT.AND P2, PT, R11, 0x48, P5 ;  /* 0x000000480b00780c */ /* 0x000fc40002f44270 */
[----:B------:R-:W-:Y:S02]  /*1bc40*/  FSEL R155, R155, -INF , !P1 ;  /* 0xff8000009b9b7808 */ /* 0x000fe40004800000 */
[C---:B------:R-:W-:Y:S02]  /*1bc50*/  ISETP.GT.AND P1, PT, R11.reuse, 0x49, P5 ;  /* 0x000000490b00780c */ /* 0x040fe40002f24270 */
[C---:B------:R-:W-:Y:S02]  /*1bc60*/  ISETP.LT.OR P2, PT, R10.reuse, 0x49, P2 ;  /* 0x000000490a00780c */ /* 0x040fe40001741670 */
[----:B------:R-:W-:Y:S02]  /*1bc70*/  ISETP.LT.OR P1, PT, R10, 0x4a, P1 ;  /* 0x0000004a0a00780c */ /* 0x000fe40000f21670 */
[----:B------:R-:W-:Y:S02]  /*1bc80*/  FSEL R158, R158, -INF , !P2 ;  /* 0xff8000009e9e7808 */ /* 0x000fe40005000000 */
[----:B------:R-:W-:-:S02]  /*1bc90*/  ISETP.GT.AND P2, PT, R11, 0x50, P5 ;  /* 0x000000500b00780c */ /* 0x000fc40002f44270 */
[----:B------:R-:W-:Y:S02]  /*1bca0*/  FSEL R159, R159, -INF , !P1 ;  /* 0xff8000009f9f7808 */ /* 0x000fe40004800000 */
[----:B------:R-:W-:Y:S02]  /*1bcb0*/  ISETP.GT.AND P1, PT, R11, 0x51, P5 ;  /* 0x000000510b00780c */ /* 0x000fe40002f24270 */
[----:B0-----:R-:W-:Y:S02]  /*1bcc0*/  FMNMX.FTZ R3, R3, R0, !PT ;  /* 0x0000000003037209 */ /* 0x001fe40007810000 */
[----:B------:R-:W-:Y:S02]  /*1bcd0*/  ISETP.LT.OR P2, PT, R10, 0x51, P2 ;  /* 0x000000510a00780c */ /* 0x000fe40001741670 */
[----:B------:R-:W-:Y:S01]  /*1bce0*/  ISETP.GT.AND P4, PT, R11, 0x68, P5 ;  /* 0x000000680b00780c */ /* 0x000fe20002f84270 */
[----:B------:R-:W-:-:S01]  /*1bcf0*/  FFMA.FTZ R9, R2, R3, -8 ;  /* 0xc100000002097423 */ /* 0x000fc20000010003 */
[----:B------:R-:W-:-:S02]  /*1bd00*/  ISETP.LT.OR P1, PT, R10, 0x52, P1 ;  /* 0x000000520a00780c */ /* 0x000fc40000f21670 */
[----:B------:R-:W-:Y:S02]  /*1bd10*/  FSEL R162, R162, -INF , !P2 ;  /* 0xff800000a2a27808 */ /* 0x000fe40005000000 */
[----:B------:R-:W-:Y:S02]  /*1bd20*/  ISETP.GT.AND P2, PT, R11, 0x58, P5 ;  /* 0x000000580b00780c */ /* 0x000fe40002f44270 */
[C---:B------:R-:W-:Y:S02]  /*1bd30*/  ISETP.LT.OR P4, PT, R10.reuse, 0x69, P4 ;  /* 0x000000690a00780c */ /* 0x040fe40002781670 */
[----:B------:R-:W-:Y:S02]  /*1bd40*/  FSEL R163, R163, -INF , !P1 ;  /* 0xff800000a3a37808 */ /* 0x000fe40004800000 */
[----:B------:R-:W-:Y:S02]  /*1bd50*/  ISETP.GT.AND P1, PT, R11, 0x59, P5 ;  /* 0x000000590b00780c */ /* 0x000fe40002f24270 */
[----:B------:R-:W-:-:S02]  /*1bd60*/  ISETP.LT.OR P2, PT, R10, 0x59, P2 ;  /* 0x000000590a00780c */ /* 0x000fc40001741670 */
[----:B------:R-:W-:Y:S02]  /*1bd70*/  ISETP.LT.OR P1, PT, R10, 0x5a, P1 ;  /* 0x0000005a0a00780c */ /* 0x000fe40000f21670 */
[----:B------:R-:W-:Y:S02]  /*1bd80*/  FSEL R166, R166, -INF , !P2 ;  /* 0xff800000a6a67808 */ /* 0x000fe40005000000 */
[C---:B------:R-:W-:Y:S02]  /*1bd90*/  ISETP.GT.AND P2, PT, R11.reuse, 0x60, P5 ;  /* 0x000000600b00780c */ /* 0x040fe40002f44270 */
[----:B------:R-:W-:Y:S02]  /*1bda0*/  ISETP.GT.AND P6, PT, R11, 0x69, P5 ;  /* 0x000000690b00780c */ /* 0x000fe40002fc4270 */
[----:B------:R-:W-:Y:S02]  /*1bdb0*/  FSEL R167, R167, -INF , !P1 ;  /* 0xff800000a7a77808 */ /* 0x000fe40004800000 */
[----:B------:R-:W-:-:S02]  /*1bdc0*/  ISETP.GT.AND P1, PT, R11, 0x61, P5 ;  /* 0x000000610b00780c */ /* 0x000fc40002f24270 */
[C---:B------:R-:W-:Y:S02]  /*1bdd0*/  ISETP.LT.OR P2, PT, R10.reuse, 0x61, P2 ;  /* 0x000000610a00780c */ /* 0x040fe40001741670 */
[----:B------:R-:W-:Y:S02]  /*1bde0*/  ISETP.LT.OR P1, PT, R10, 0x62, P1 ;  /* 0x000000620a00780c */ /* 0x000fe40000f21670 */
[----:B------:R-:W-:Y:S02]  /*1bdf0*/  FSEL R170, R170, -INF , !P2 ;  /* 0xff800000aaaa7808 */ /* 0x000fe40005000000 */
[----:B------:R-:W-:Y:S02]  /*1be00*/  FSEL R171, R171, -INF , !P1 ;  /* 0xff800000abab7808 */ /* 0x000fe40004800000 */
[C---:B------:R-:W-:Y:S02]  /*1be10*/  ISETP.GT.AND P3, PT, R11.reuse, 0x70, P5 ;  /* 0x000000700b00780c */ /* 0x040fe40002f64270 */
[----:B------:R-:W-:-:S02]  /*1be20*/  ISETP.GT.AND P2, PT, R11, 0x71, P5 ;  /* 0x000000710b00780c */ /* 0x000fc40002f44270 */
[C---:B------:R-:W-:Y:S02]  /*1be30*/  ISETP.LT.OR P3, PT, R10.reuse, 0x71, P3 ;  /* 0x000000710a00780c */ /* 0x040fe40001f61670 */
[----:B------:R-:W-:Y:S02]  /*1be40*/  ISETP.GT.AND P1, PT, R11, 0x78, P5 ;  /* 0x000000780b00780c */ /* 0x000fe40002f24270 */
[----:B------:R-:W-:Y:S02]  /*1be50*/  ISETP.LT.OR P2, PT, R10, 0x72, P2 ;  /* 0x000000720a00780c */ /* 0x000fe40001741670 */
[----:B------:R-:W-:Y:S02]  /*1be60*/  FSEL R178, R178, -INF , !P3 ;  /* 0xff800000b2b27808 */ /* 0x000fe40005800000 */
[----:B------:R-:W-:Y:S02]  /*1be70*/  ISETP.LT.OR P1, PT, R10, 0x79, P1 ;  /* 0x000000790a00780c */ /* 0x000fe40000f21670 */
[----:B------:R-:W-:-:S02]  /*1be80*/  FSEL R179, R179, -INF , !P2 ;  /* 0xff800000b3b37808 */ /* 0x000fc40005000000 */
[----:B------:R-:W-:Y:S02]  /*1be90*/  FSEL R182, R182, -INF , !P1 ;  /* 0xff800000b6b67808 */ /* 0x000fe40004800000 */
[----:B--2---:R-:W-:-:S04]  /*1bea0*/  LOP3.LUT R15, R15, 0xbfffffff, RZ, 0xc0, !PT ;  /* 0xbfffffff0f0f7812 */ /* 0x004fc800078ec0ff */
[----:B------:R-:W-:Y:S02]  /*1beb0*/  @P0 LOP3.LUT R15, R15, 0x40000000, RZ, 0xfc, !PT ;  /* 0x400000000f0f0812 */ /* 0x000fe400078efcff */
[----:B------:R-:W-:Y:S02]  /*1bec0*/  ISETP.GT.AND P0, PT, R11, RZ, P5 ;  /* 0x000000ff0b00720c */ /* 0x000fe40002f04270 */
[----:B------:R-:W-:Y:S02]  /*1bed0*/  LOP3.LUT R15, R15, 0xfffffffd, RZ, 0xc0, !PT ;  /* 0xfffffffd0f0f7812 */ /* 0x000fe400078ec0ff */
[----:B------:R-:W-:Y:S02]  /*1bee0*/  ISETP.LT.OR P0, PT, R10, 0x1, P0 ;  /* 0x000000010a00780c */ /* 0x000fe40000701670 */
[----:B------:R-:W-:Y:S02]  /*1bef0*/  @P4 LOP3.LUT R15, R15, 0x2, RZ, 0xfc, !PT ;  /* 0x000000020f0f4812 */ /* 0x000fe400078efcff */
[----:B------:R-:W-:-:S02]  /*1bf00*/  FSEL R122, R122, -INF , !P0 ;  /* 0xff8000007a7a7808 */ /* 0x000fc40004000000 */
[----:B------:R-:W-:Y:S01]  /*1bf10*/  ISETP.LT.OR P4, PT, R10, 0x6a, P6 ;  /* 0x0000006a0a00780c */ /* 0x000fe20003781670 */
[----:B------:R-:W-:Y:S01]  /*1bf20*/  STL [R1], R15 ;  /* 0x0000000f01007387 */ /* 0x000fe20000100800 */
[----:B------:R-:W-:Y:S02]  /*1bf30*/  FMNMX.FTZ R0, R122, R12, !PT ;  /* 0x0000000c7a007209 */ /* 0x000fe40007810000 */
[----:B------:R-:W-:Y:S02]  /*1bf40*/  FSETP.NEU.FTZ.AND P6, PT, R3, -INF , PT ;  /* 0xff8000000300780b */ /* 0x000fe40003fdd000 */
[----:B------:R-:W-:Y:S02]  /*1bf50*/  FMNMX.FTZ R0, R123, R0, !PT ;  /* 0x000000007b007209 */ /* 0x000fe40007810000 */
[----:B------:R-:W-:Y:S02]  /*1bf60*/  FSEL R8, R3, RZ, P6 ;  /* 0x000000ff03087208 */ /* 0x000fe40003000000 */
[----:B------:R-:W-:-:S02]  /*1bf70*/  FMNMX.FTZ R0, R126, R0, !PT ;  /* 0x000000007e007209 */ /* 0x000fc40007810000 */
[----:B------:R-:W-:Y:S01]  /*1bf80*/  FSEL R9, R9, RZ, P6 ;  /* 0x000000ff09097208 */ /* 0x000fe20003000000 */
[----:B------:R-:W-:-:S01]  /*1bf90*/  FADD.FTZ R8, -R8, R13 ;  /* 0x0000000d08087221 */ /* 0x000fc20000010100 */
[----:B------:R-:W-:Y:S02]  /*1bfa0*/  FMNMX.FTZ R0, R127, R0, !PT ;  /* 0x000000007f007209 */ /* 0x000fe40007810000 */
[----:B------:R-:W-:Y:S01]  /*1bfb0*/  LOP3.LUT P6, RZ, R15, 0x2, RZ, 0xc0, !PT ;  /* 0x000000020fff7812 */ /* 0x000fe200078cc0ff */
[--C-:B------:R-:W-:Y:S01]  /*1bfc0*/  FFMA.FTZ R120, R2, R120, -R9.reuse ;  /* 0x0000007802787223 */ /* 0x100fe20000010809 */
[----:B------:R-:W-:Y:S01]  /*1bfd0*/  FMNMX.FTZ R0, R130, R0, !PT ;  /* 0x0000000082007209 */ /* 0x000fe20007810000 */
[----:B------:R-:W-:Y:S01]  /*1bfe0*/  FMUL.FTZ R8, R2, R8 ;  /* 0x0000000802087220 */ /* 0x000fe20000410000 */
        /* <DEDUP_REMOVED lines=8> */
[----:B------:R-:W-:Y:S01]  /*1c070*/  ISETP.GT.AND P5, PT, R11, 0x79, P5 ;  /* 0x000000790b00780c */ /* 0x000fe20002fa4270 */
[--C-:B------:R-:W-:Y:S01]  /*1c080*/  FFMA.FTZ R128, R2, R128, -R9.reuse ;  /* 0x0000008002807223 */ /* 0x100fe20000010809 */
[----:B------:R-:W-:Y:S01]  /*1c090*/  FMNMX.FTZ R0, R135, R0, !PT ;  /* 0x0000000087007209 */ /* 0x000fe20007810000 */
[----:B------:R-:W0:Y:S01]  /*1c0a0*/  MUFU.EX2 R8, R8 ;  /* 0x0000000800087308 */ /* 0x000e220000000800 */
[----:B------:R-:W-:Y:S01]  /*1c0b0*/  ISETP.LT.OR P5, PT, R10, 0x7a, P5 ;  /* 0x0000007a0a00780c */ /* 0x000fe20002fa1670 */
[--C-:B------:R-:W-:Y:S01]  /*1c0c0*/  FFMA.FTZ R129, R2, R129, -R9.reuse ;  /* 0x0000008102817223 */ /* 0x100fe20000010809 */
[----:B------:R-:W-:Y:S01]  /*1c0d0*/  FMNMX.FTZ R0, R138, R0, !PT ;  /* 0x000000008a007209 */ /* 0x000fe20007810000 */
[C-C-:B------:R-:W-:Y:S01]  /*1c0e0*/  FFMA.FTZ R132, R2.reuse, R132, -R9.reuse ;  /* 0x0000008402847223 */ /* 0x140fe20000010809 */
[----:B------:R-:W-:Y:S01]  /*1c0f0*/  FSEL R183, R183, -INF , !P5 ;  /* 0xff800000b7b77808 */ /* 0x000fe20006800000 */
[C-C-:B------:R-:W-:Y:S01]  /*1c100*/  FFMA.FTZ R133, R2.reuse, R133, -R9.reuse ;  /* 0x0000008502857223 */ /* 0x140fe20000010809 */
[----:B------:R-:W-:Y:S01]  /*1c110*/  FMNMX.FTZ R0, R139, R0, !PT ;  /* 0x000000008b007209 */ /* 0x000fe20007810000 */
[----:B------:R-:W1:Y:S01]  /*1c120*/  MUFU.EX2 R121, R121 ;  /* 0x0000007900797308 */ /* 0x000e620000000800 */
[----:B------:R-:W-:-:S01]  /*1c130*/  FFMA.FTZ R136, R2, R136, -R9 ;  /* 0x0000008802887223 */ /* 0x000fc20000010809 */
[--C-:B------:R-:W-:Y:S01]  /*1c140*/  FFMA.FTZ R137, R2, R137, -R9.reuse ;  /* 0x0000008902897223 */ /* 0x100fe20000010809 */
[----:B------:R-:W-:Y:S01]  /*1c150*/  FMNMX.FTZ R0, R142, R0, !PT ;  /* 0x000000008e007209 */ /* 0x000fe20007810000 */
[C-C-:B------:R-:W-:Y:S01]  /*1c160*/  FFMA.FTZ R140, R2.reuse, R140, -R9.reuse ;  /* 0x0000008c028c7223 */ /* 0x140fe20000010809 */
[----:B------:R-:W-:-:S01]  /*1c170*/  FFMA.FTZ R141, R2, R141, -R9 ;  /* 0x0000008d028d7223 */ /* 0x000fc20000010809 */
[----:B------:R-:W-:Y:S01]  /*1c180*/  FFMA.FTZ R144, R2, R144, -R9 ;  /* 0x0000009002907223 */ /* 0x000fe20000010809 */
[----:B------:R-:W-:Y:S01]  /*1c190*/  FMNMX.FTZ R0, R143, R0, !PT ;  /* 0x000000008f007209 */ /* 0x000fe20007810000 */
[----:B------:R-:W-:Y:S01]  /*1c1a0*/  MUFU.EX2 R124, R124 ;  /* 0x0000007c007c7308 */ /* 0x000fe20000000800 */
[----:B0-----:R-:W-:-:S01]  /*1c1b0*/  FFMA.FTZ R6, R8, R6, R120 ;  /* 0x0000000608067223 */ /* 0x001fc20000010078 */
[--C-:B------:R-:W-:Y:S01]  /*1c1c0*/  FFMA.FTZ R145, R2, R145, -R9.reuse ;  /* 0x0000009102917223 */ /* 0x100fe20000010809 */
[----:B------:R-:W-:Y:S01]  /*1c1d0*/  FMNMX.FTZ R0, R146, R0, !PT ;  /* 0x0000000092007209 */ /* 0x000fe20007810000 */
[C-C-:B------:R-:W-:Y:S01]  /*1c1e0*/  FFMA.FTZ R148, R2.reuse, R148, -R9.reuse ;  /* 0x0000009402947223 */ /* 0x140fe20000010809 */
[----:B------:R-:W-:-:S01]  /*1c1f0*/  FFMA.FTZ R149, R2, R149, -R9 ;  /* 0x0000009502957223 */ /* 0x000fc20000010809 */
[----:B------:R-:W-:Y:S01]  /*1c200*/  FFMA.FTZ R152, R2, R152, -R9 ;  /* 0x0000009802987223 */ /* 0x000fe20000010809 */
[----:B------:R-:W-:Y:S01]  /*1c210*/  FMNMX.FTZ R0, R147, R0, !PT ;  /* 0x0000000093007209 */ /* 0x000fe20007810000 */
[----:B------:R-:W-:Y:S01]  /*1c220*/  MUFU.EX2 R125, R125 ;  /* 0x0000007d007d7308 */ /* 0x000fe20000000800 */
[----:B-1----:R-:W-:-:S01]  /*1c230*/  FADD.FTZ R6, R121, R6 ;  /* 0x0000000679067221 */ /* 0x002fc20000010000 */
        /* <DEDUP_REMOVED lines=24> */
[----:B------:R-:W-:-:S02]  /*1c3c0*/  LOP3.LUT P0, RZ, R15, 0x40000000, RZ, 0xc0, !PT ;  /* 0x400000000fff7812 */ /* 0x000fc4000780c0ff */
        /* <DEDUP_REMOVED lines=35> */
[----:B------:R-:W-:-:S01]  /*1c600*/  FFMA.FTZ R122, R2, R122, -R11 ;  /* 0x0000007a027a7223 */ /* 0x000fc2000001080b */
[C-C-:B------:R-:W-:Y:S01]  /*1c610*/  FFMA.FTZ R123, R2.reuse, R123, -R11.reuse ;  /* 0x0000007b027b7223 */ /* 0x140fe2000001080b */
[C---:B------:R-:W-:Y:S01]  /*1c620*/  FMUL.FTZ R10, R2.reuse, R10 ;  /* 0x0000000a020a7220 */ /* 0x040fe20000410000 */
        /* <DEDUP_REMOVED lines=138> */
.L_x_5406:
        /* <DEDUP_REMOVED lines=135> */
[----:B0-----:R-:W-:Y:S02]  /*1d740*/  IMAD.MOV.U32 R12, RZ, RZ, R0 ;  /* 0x000000ffff0c7224 */ /* 0x001fe400078e0000 */
[----:B------:R-:W-:Y:S02]  /*1d750*/  IMAD.MOV.U32 R13, RZ, RZ, R3 ;  /* 0x000000ffff0d7224 */ /* 0x000fe400078e0003 */
[----:B------:R-:W-:Y:S02]  /*1d760*/  IMAD.MOV.U32 R8, RZ, RZ, R201 ;  /* 0x000000ffff087224 */ /* 0x000fe400078e00c9 */
[----:B------:R-:W-:Y:S01]  /*1d770*/  IMAD.MOV.U32 R14, RZ, RZ, R17 ;  /* 0x000000ffff0e7224 */ /* 0x000fe200078e0011 */
[----:B------:R-:W-:Y:S06]  /*1d780*/  @P1 BRA `(.L_x_5407) ;  /* 0xffffffcc004c1947 */ /* 0x000fec000383ffff */
.L_x_5387:
[----:B------:R-:W-:Y:S05]  /*1d790*/  WARPSYNC.ALL ;  /* 0x0000000000007948 */ /* 0x000fea0003800000 */
[----:B------:R-:W-:Y:S06]  /*1d7a0*/  BAR.ARV 0x8, 0x180 ;  /* 0x0206000000007b1d */ /* 0x000fec0000002000 */
[----:B------:R-:W-:Y:S05]  /*1d7b0*/  @!P0 BRA `(.L_x_5408) ;  /* 0x0000000000048947 */ /* 0x000fea0003800000 */
[----:B------:R-:W-:Y:S01]  /*1d7c0*/  BPT.TRAP 0x1 ;  /* 0x000000040000795c */ /* 0x000fe20000300000 */
.L_x_5408:
[----:B------:R-:W-:Y:S01]  /*1d7d0*/  IMAD R4, R17, 0x8, R16 ;  /* 0x0000000811047824 */ /* 0x000fe200078e0210 */
[----:B------:R-:W-:-:S04]  /*1d7e0*/  SHF.L.U32 R7, R201, 0x1f, RZ ;  /* 0x0000001fc9077819 */ /* 0x000fc800000006ff */
[----:B------:R1:W2:Y:S01]  /*1d7f0*/  SYNCS.PHASECHK.TRANS64.TRYWAIT P1, [R4+URZ+0x2a850], R7 ;  /* 0x02a85007040075a7 */ /* 0x0002a2000802017f */
[----:B------:R-:W-:Y:S05]  /*1d800*/  @!P0 BRA `(.L_x_5409) ;  /* 0x0000000000048947 */ /* 0x000fea0003800000 */
[----:B------:R-:W-:Y:S01]  /*1d810*/  BPT.TRAP 0x1 ;  /* 0x000000040000795c */ /* 0x000fe20000300000 */
.L_x_5409:
[----:B------:R-:W-:-:S05]  /*1d820*/  VIADD R16, R16, 0x400 ;  /* 0x0000040010107836 */ /* 0x000fca0000000000 */
[----:B------:R-:W-:-:S04]  /*1d830*/  SHF.R.U32.HI R16, RZ, 0x4, R16 ;  /* 0x00000004ff107819 */ /* 0x000fc80000011610 */
[----:B------:R-:W-:-:S04]  /*1d840*/  LOP3.LUT R16, R16, 0x3fff, RZ, 0xc0, !PT ;  /* 0x00003fff10107812 */ /* 0x000fc800078ec0ff */
[----:B------:R-:W-:Y:S01]  /*1d850*/  LOP3.LUT R16, R16, 0x10000, RZ, 0xfc, !PT ;  /* 0x0001000010107812 */ /* 0x000fe200078efcff */
[----:B--2---:R-:W-:Y:S06]  /*1d860*/  @P1 BRA `(.L_x_5410) ;  /* 0x0000000000081947 */ /* 0x004fec0003800000 */
[----:B------:R-:W2:Y:S02]  /*1d870*/  SYNCS.PHASECHK.TRANS64.TRYWAIT P1, [R4+URZ+0x2a850], R7 ;  /* 0x02a85007040075a7 */ /* 0x000ea4000802017f */
[----:B--2---:R-:W-:Y:S05]  /*1d880*/  @!P1 BRA `(.L_x_5411) ;  /* 0x000000cc00b89947 */ /* 0x004fea0003800000 */
.L_x_5410:
[----:B------:R-:W-:Y:S01]  /*1d890*/  IMAD R8, R17, 0x600, R16 ;  /* 0x0000060011087824 */ /* 0x000fe200078e0210 */
[----:B------:R-:W-:Y:S05]  /*1d8a0*/  WARPSYNC.ALL ;  /* 0x0000000000007948 */ /* 0x000fea0003800000 */
[----:B------:R-:W-:Y:S01]  /*1d8b0*/  IMAD.MOV.U32 R9, RZ, RZ, 0x40000040 ;  /* 0x40000040ff097424 */ /* 0x000fe200078e00ff */
[C---:B------:R-:W-:Y:S01]  /*1d8c0*/  R2UR UR6, R8.reuse ;  /* 0x00000000080672ca */ /* 0x040fe200000e0000 */
[----:B------:R-:W-:Y:S01]  /*1d8d0*/  WARPGROUP.ARRIVE ;  /* 0x00000000000079c5 */ /* 0x000fe20000000000 */
[----:B------:R-:W-:Y:S01]  /*1d8e0*/  VIADD R10, R8, 0x2 ;  /* 0x00000002080a7836 */ /* 0x000fe20000000000 */
[----:B------:R-:W-:Y:S01]  /*1d8f0*/  ULDC.64 UR4, c[0x0][0x9a0] ;  /* 0x0002680000047ab9 */ /* 0x000fe20000000a00 */
[----:B------:R-:W-:Y:S01]  /*1d900*/  R2UR UR7, R9 ;  /* 0x00000000090772ca */ /* 0x000fe200000e0000 */
[----:B------:R-:W-:Y:S01]  /*1d910*/  IMAD.MOV.U32 R11, RZ, RZ, 0x40000040 ;  /* 0x40000040ff0b7424 */ /* 0x000fe200078e00ff */
[----:B------:R-:W-:-:S04]  /*1d920*/  ISETP.NE.U32.AND P1, PT, RZ, UR4, PT ;  /* 0x00000004ff007c0c */ /* 0x000fc8000bf25070 */
[----:B------:R-:W-:-:S07]  /*1d930*/  ISETP.NE.AND.EX P1, PT, RZ, UR5, PT, P1 ;  /* 0x00000005ff007c0c */ /* 0x000fce000bf25310 */
[----:B------:R-:W-:Y:S01]  /*1d940*/  QGMMA.64x192x32.F32.E4M3.E4M3 R24, R196, gdesc[UR4], R24, gsb0 ;  /* 0x02e00004c4187df3 */ /* 0x000fe20008000818 */
[----:B------:R-:W-:Y:S02]  /*1d950*/  R2UR UR6, R10 ;  /* 0x000000000a0672ca */ /* 0x000fe400000e0000 */
[----:B------:R-:W-:-:S03]  /*1d960*/  R2UR UR7, R11 ;  /* 0x000000000b0772ca */ /* 0x000fc600000e0000 */
[----:B0-----:R-:W0:Y:S01]  /*1d970*/  @P1 LDC.64 R12, c[0x0][0x9c8] ;  /* 0x00027200ff0c1b82 */ /* 0x001e220000000a00 */
[----:B-12---:R-:W-:Y:S02]  /*1d980*/  @P1 SHF.R.S32.HI R7, RZ, 0x1f, R23 ;  /* 0x0000001fff071819 */ /* 0x006fe40000011417 */
        /* <DEDUP_REMOVED lines=11> */
[----:B------:R-:W-:Y:S01]  /*1da40*/  @P1 LEA.HI.X R13, R10, UR5, R7, 0x2, P2 ;  /* 0x000000050a0d1c11 */ /* 0x000fe200090f1407 */
[----:B------:R-:W-:-:S06]  /*1da50*/  IMAD.MOV.U32 R7, RZ, RZ, 0x3f800000 ;  /* 0x3f800000ff077424 */ /* 0x000fcc00078e00ff */
[----:B------:R0:W2:Y:S01]  /*1da60*/  @P1 LDG.E R7, desc[UR42][R12.64] ;  /* 0x0000002a0c071981 */ /* 0x0000a2000c1e1900 */
[----:B------:R-:W-:Y:S02]  /*1da70*/  VIADD R10, R8, 0x4 ;  /* 0x00000004080a7836 */ /* 0x000fe40000000000 */
[----:B------:R-:W-:Y:S01]  /*1da80*/  IMAD.MOV.U32 R11, RZ, RZ, 0x40000040 ;  /* 0x40000040ff0b7424 */ /* 0x000fe200078e00ff */
[----:B------:R-:W-:Y:S02]  /*1da90*/  WARPGROUP.DEPBAR.LE gsb0, 0x0 ;  /* 0x00008000000079c5 */ /* 0x000fe40000010000 */
[----:B------:R-:W-:-:S06]  /*1daa0*/  WARPGROUP.ARRIVE ;  /* 0x00000000000079c5 */ /* 0x000fcc0000000000 */
[----:B------:R-:W-:Y:S01]  /*1dab0*/  QGMMA.64x192x32.F32.E4M3.E4M3 R24, R192, gdesc[UR4], R24, gsb0 ;  /* 0x02e00004c0187df3 */ /* 0x000fe20008000818 */
[----:B------:R-:W-:Y:S02]  /*1dac0*/  R2UR UR6, R10 ;  /* 0x000000000a0672ca */ /* 0x000fe400000e0000 */
[----:B------:R-:W-:Y:S01]  /*1dad0*/  R2UR UR7, R11 ;  /* 0x000000000b0772ca */ /* 0x000fe200000e0000 */
[----:B------:R-:W-:Y:S02]  /*1dae0*/  VIADD R8, R8, 0x6 ;  /* 0x0000000608087836 */ /* 0x000fe40000000000 */
[----:B------:R-:W-:Y:S01]  /*1daf0*/  IMAD.MOV.U32 R9, RZ, RZ, 0x40000040 ;  /* 0x40000040ff097424 */ /* 0x000fe200078e00ff */
[----:B------:R-:W1:Y:S01]  /*1db00*/  SHFL.BFLY PT, R10, R5, 0x2, 0x1f ;  /* 0x0c401f00050a7f89 */ /* 0x000e6200000e0000 */
[----:B------:R-:W-:Y:S02]  /*1db10*/  WARPGROUP.DEPBAR.LE gsb0, 0x0 ;  /* 0x00008000000079c5 */ /* 0x000fe40000010000 */
[----:B------:R-:W-:-:S10]  /*1db20*/  WARPGROUP.ARRIVE ;  /* 0x00000000000079c5 */ /* 0x000fd40000000000 */
[----:B------:R-:W-:Y:S01]  /*1db30*/  QGMMA.64x192x32.F32.E4M3.E4M3 R24, R188, gdesc[UR4], R24, gsb0 ;  /* 0x02e00004bc187df3 */ /* 0x000fe20008000818 */
[----:B------:R-:W-:Y:S02]  /*1db40*/  R2UR UR6, R8 ;  /* 0x00000000080672ca */ /* 0x000fe400000e0000 */
[----:B------:R-:W-:Y:S02]  /*1db50*/  R2UR UR7, R9 ;  /* 0x00000000090772ca */ /* 0x000fe400000e0000 */
[----:B------:R-:W3:Y:S01]  /*1db60*/  SHFL.BFLY PT, R9, R6, 0x2, 0x1f ;  /* 0x0c401f0006097f89 */ /* 0x000ee200000e0000 */
[----:B-1----:R-:W-:-:S05]  /*1db70*/  FADD.FTZ R10, R10, R5 ;  /* 0x000000050a0a7221 */ /* 0x002fca0000010000 */
[----:B------:R-:W1:Y:S01]  /*1db80*/  SHFL.BFLY PT, R11, R10, 0x1, 0x1f ;  /* 0x0c201f000a0b7f89 */ /* 0x000e6200000e0000 */
[----:B---3--:R-:W-:-:S05]  /*1db90*/  FADD.FTZ R9, R9, R6 ;  /* 0x0000000609097221 */ /* 0x008fca0000010000 */
[----:B------:R-:W0:Y:S01]  /*1dba0*/  SHFL.BFLY PT, R8, R9, 0x1, 0x1f ;  /* 0x0c201f0009087f89 */ /* 0x000e2200000e0000 */
[----:B-1----:R-:W-:-:S01]  /*1dbb0*/  FADD.FTZ R11, R10, R11 ;  /* 0x0000000b0a0b7221 */ /* 0x002fc20000010000 */
[----:B------:R-:W-:-:S03]  /*1dbc0*/  IMAD.MOV.U32 R6, RZ, RZ, RZ ;  /* 0x000000ffff067224 */ /* 0x000fc600078e00ff */
[----:B------:R-:W-:-:S05]  /*1dbd0*/  FMUL.FTZ R14, R11, 0.00390625 ;  /* 0x3b8000000b0e7820 */ /* 0x000fca0000410000 */
[----:B------:R-:W-:Y:S01]  /*1dbe0*/  FSETP.NE.FTZ.AND P3, PT, R14, RZ, PT ;  /* 0x000000ff0e00720b */ /* 0x000fe20003f75000 */
[----:B0-----:R-:W-:-:S05]  /*1dbf0*/  FADD.FTZ R12, R9, R8 ;  /* 0x00000008090c7221 */ /* 0x001fca0000010000 */
[C---:B------:R-:W-:Y:S01]  /*1dc00*/  FSETP.NE.FTZ.AND P1, PT, R12.reuse, RZ, PT ;  /* 0x000000ff0c00720b */ /* 0x040fe20003f35000 */
[----:B------:R-:W-:-:S05]  /*1dc10*/  FMUL.FTZ R13, R12, 0.00390625 ;  /* 0x3b8000000c0d7820 */ /* 0x000fca0000410000 */
[----:B------:R-:W-:-:S07]  /*1dc20*/  FSETP.NE.FTZ.AND P2, PT, R13, RZ, PT ;  /* 0x000000ff0d00720b */ /* 0x000fce0003f55000 */
        /* <DEDUP_REMOVED lines=9> */
[C---:B------:R-:W-:Y:S01]  /*1dcc0*/  @P2 FMUL.FTZ R8, R2.reuse, 0.69314718246459960938 ;  /* 0x3f31721802082820 */ /* 0x040fe20000410000 */
[----:B------:R-:W-:Y:S01]  /*1dcd0*/  @P3 FMUL.FTZ R2, R2, 0.69314718246459960938 ;  /* 0x3f31721802023820 */ /* 0x000fe20000410000 */
[----:B0-----:R-:W-:Y:S01]  /*1dce0*/  @P3 FMUL.FTZ R9, R9, 0.69314718246459960938 ;  /* 0x3f31721809093820 */ /* 0x001fe20000410000 */
[----:B------:R-:W-:-:S02]  /*1dcf0*/  IMAD.MOV.U32 R121, RZ, RZ, -0x800000 ;  /* 0xff800000ff797424 */ /* 0x000fc400078e00ff */
[----:B--2---:R-:W-:Y:S01]  /*1dd00*/  FMUL.FTZ R12, R6, R7 ;  /* 0x00000007060c7220 */ /* 0x004fe20000410000 */
[----:B------:R-:W-:Y:S02]  /*1dd10*/  IMAD.MOV.U32 R120, RZ, RZ, -0x800000 ;  /* 0xff800000ff787424 */ /* 0x000fe400078e00ff */
[----:B-1----:R-:W-:Y:S01]  /*1dd20*/  @P2 FMUL.FTZ R5, R5, 0.69314718246459960938 ;  /* 0x3f31721805052820 */ /* 0x002fe20000410000 */
[----:B------:R-:W-:-:S03]  /*1dd30*/  @P3 FFMA.FTZ R121, R2, R0, R9 ;  /* 0x0000000002793223 */ /* 0x000fc60000010009 */
[----:B------:R-:W-:Y:S01]  /*1dd40*/  @P2 FFMA.FTZ R120, R8, R3, R5 ;  /* 0x0000000308782223 */ /* 0x000fe20000010005 */
[----:B---3--:R-:W-:Y:S01]  /*1dd50*/  FMUL.FTZ R0, R10, R7 ;  /* 0x000000070a007220 */ /* 0x008fe20000410000 */
[----:B------:R-:W-:Y:S02]  /*1dd60*/  WARPGROUP.DEPBAR.LE gsb0, 0x0 ;  /* 0x00008000000079c5 */ /* 0x000fe40000010000 */
[----:B------:R-:W-:Y:S05]  /*1dd70*/  @!P0 BRA `(.L_x_5412) ;  /* 0x0000000000048947 */ /* 0x000fea0003800000 */
[----:B------:R-:W-:Y:S01]  /*1dd80*/  BPT.TRAP 0x1 ;  /* 0x000000040000795c */ /* 0x000fe20000300000 */
.L_x_5412:
[----:B------:R-:W-:Y:S02]  /*1dd90*/  VIADD R4, R4, 0x2a860 ;  /* 0x0002a86004047836 */ /* 0x000fe40000000000 */
[-C--:B------:R-:W-:Y:S01]  /*1dda0*/  FMUL.FTZ R125, R32, R12.reuse ;  /* 0x0000000c207d7220 */ /* 0x080fe20000410000 */
[----:B------:R-:W-:Y:S02]  /*1ddb0*/  IMAD.U32 R3, RZ, RZ, UR38 ;  /* 0x00000026ff037e24 */ /* 0x000fe4000f8e00ff */
[-C--:B------:R-:W-:Y:S01]  /*1ddc0*/  FMUL.FTZ R128, R28, R12.reuse ;  /* 0x0000000c1c807220 */ /* 0x080fe20000410000 */
[----:B------:R-:W-:Y:S02]  /*1ddd0*/  VIADD R17, R17, 0x1 ;  /* 0x0000000111117836 */ /* 0x000fe40000000000 */
[-C--:B------:R-:W-:Y:S01]  /*1dde0*/  FMUL.FTZ R126, R29, R12.reuse ;  /* 0x0000000c1d7e7220 */ /* 0x080fe20000410000 */
[-C--:B------:R-:W-:Y:S01]  /*1ddf0*/  FMUL.FTZ R130, R36, R12.reuse ;  /* 0x0000000c24827220 */ /* 0x080fe20000410000 */
[----:B------:R-:W-:Y:S01]  /*1de00*/  PRMT R2, R3, 0x654, R4 ;  /* 0x0000065403027816 */ /* 0x000fe20000000004 */
[-C--:B------:R-:W-:Y:S01]  /*1de10*/  FMUL.FTZ R124, R37, R12.reuse ;  /* 0x0000000c257c7220 */ /* 0x080fe20000410000 */
[----:B------:R-:W-:Y:S01]  /*1de20*/  ISETP.NE.AND P1, PT, R17, 0x2, PT ;  /* 0x000000021100780c */ /* 0x000fe20003f25270 */
        /* <DEDUP_REMOVED lines=43> */
[----:B0-----:R-:W-:Y:S01]  /*1e0e0*/  SEL R2, RZ, 0x1, P1 ;  /* 0x00000001ff027807 */ /* 0x001fe20000800000 */
        /* <DEDUP_REMOVED lines=49> */
[----:B------:R-:W-:Y:S01]  /*1e400*/  FMUL.FTZ R26, R119, R0 ;  /* 0x00000000771a7220 */ /* 0x000fe20000410000 */
[----:B------:R-:W-:Y:S01]  /*1e410*/  LOP3.LUT R201, R201, R2, RZ, 0x3c, !PT ;  /* 0x00000002c9c97212 */ /* 0x000fe200078e3cff */
[----:B------:R-:W-:Y:S01]  /*1e420*/  UIADD3 UR37, UR37, 0x1, URZ ;  /* 0x0000000125257890 */ /* 0x000fe2000fffe03f */
[----:B------:R-:W-:-:S11]  /*1e430*/  SEL R17, R17, RZ, P1 ;  /* 0x000000ff11117207 */ /* 0x000fd60000800000 */
.L_x_5296:
        /* <DEDUP_REMOVED lines=10> */
[----:B-----5:R-:W2:Y:S01]  /*1e4e0*/  LDL R24, [R1+0x54] ;  /* 0x0000540001187983 */ /* 0x020ea20000100800 */
[----:B------:R-:W-:Y:S01]  /*1e4f0*/  ULDC.64 UR4, c[0x4][0xd8] ;  /* 0x0100360000047ab9 */ /* 0x000fe20000000a00 */
[----:B------:R-:W3:Y:S02]  /*1e500*/  S2R R90, SR_TID.X ;  /* 0x00000000005a7919 */ /* 0x000ee40000002100 */
[----:B---3--:R-:W-:-:S05]  /*1e510*/  IMAD.SHL.U32 R0, R90, 0x4, RZ ;  /* 0x000000045a007824 */ /* 0x008fca00078e00ff */
[----:B------:R-:W-:-:S04]  /*1e520*/  LOP3.LUT R0, R0, 0xc, RZ, 0xc0, !PT ;  /* 0x0000000c00007812 */ /* 0x000fc800078ec0ff */
[----:B------:R-:W-:-:S05]  /*1e530*/  IADD3 R2, P0, R0, UR4, RZ ;  /* 0x0000000400027c10 */ /* 0x000fca000ff1e0ff */
[----:B------:R-:W-:-:S05]  /*1e540*/  IMAD.X R3, RZ, RZ, UR5, P0 ;  /* 0x00000005ff037e24 */ /* 0x000fca00080e06ff */
[----:B------:R3:W4:Y:S01]  /*1e550*/  LDG.E.CONSTANT R0, desc[UR42][R2.64] ;  /* 0x0000002a02007981 */ /* 0x000722000c1e9900 */
[----:B------:R-:W-:Y:S01]  /*1e560*/  F2FP.BF16.F32.PACK_AB R53, R53, R60 ;  /* 0x0000003c3535723e */ /* 0x000fe200000010ff */
[----:B------:R-:W-:Y:S01]  /*1e570*/  UMOV UR4, 0xffffffff ;  /* 0xffffffff00047882 */ /* 0x000fe20000000000 */
[----:B------:R-:W-:Y:S02]  /*1e580*/  F2FP.BF16.F32.PACK_AB R78, R78, R61 ;  /* 0x0000003d4e4e723e */ /* 0x000fe400000010ff */
[----:B------:R-:W-:Y:S02]  /*1e590*/  F2FP.BF16.F32.PACK_AB R44, R44, R49 ;  /* 0x000000312c2c723e */ /* 0x000fe400000010ff */
[----:B------:R-:W-:Y:S02]  /*1e5a0*/  F2FP.BF16.F32.PACK_AB R56, R29, R56 ;  /* 0x000000381d38723e */ /* 0x000fe400000010ff */
[----:B------:R-:W-:Y:S01]  /*1e5b0*/  F2FP.BF16.F32.PACK_AB R49, R28, R73 ;  /* 0x000000491c31723e */ /* 0x000fe200000010ff */
[----:B---3--:R-:W3:Y:S01]  /*1e5c0*/  S2R R3, SR_SWINHI ;  /* 0x0000000000037919 */ /* 0x008ee20000002f00 */
[----:B-1----:R-:W-:-:S02]  /*1e5d0*/  F2FP.BF16.F32.PACK_AB R20, R123, R40 ;  /* 0x000000287b14723e */ /* 0x002fc400000010ff */
        /* <DEDUP_REMOVED lines=15> */
[----:B------:R-:W-:Y:S02]  /*1e6d0*/  MOV R60, R16 ;  /* 0x00000010003c7202 */ /* 0x000fe40000000f00 */
[----:B---3--:R-:W-:Y:S02]  /*1e6e0*/  MOV R61, R3 ;  /* 0x00000003003d7202 */ /* 0x008fe40000000f00 */
[----:B------:R-:W-:-:S02]  /*1e6f0*/  F2FP.BF16.F32.PACK_AB R93, R111, R30 ;  /* 0x0000001e6f5d723e */ /* 0x000fc400000010ff */
[----:B------:R-:W-:Y:S02]  /*1e700*/  F2FP.BF16.F32.PACK_AB R115, R26, R115 ;  /* 0x000000731a73723e */ /* 0x000fe400000010ff */
[----:B------:R-:W-:Y:S02]  /*1e710*/  LOP3.LUT P0, R2, R90, 0x3, RZ, 0xc0, !PT ;  /* 0x000000035a027812 */ /* 0x000fe4000780c0ff */
        /* <DEDUP_REMOVED lines=31> */
[----:B------:R-:W-:Y:S02]  /*1e910*/  LOP3.LUT R34, R35, 0x380, RZ, 0xc0, !PT ;  /* 0x0000038023227812 */ /* 0x000fe400078ec0ff */
[----:B------:R-:W-:Y:S02]  /*1e920*/  IADD3 R31, P1, R28, 0x8020, RZ ;  /* 0x000080201c1f7810 */ /* 0x000fe40007f3e0ff */
[----:B------:R-:W-:Y:S02]  /*1e930*/  SHF.R.U64 R34, R34, 0x3, RZ ;  /* 0x0000000322227819 */ /* 0x000fe400000012ff */
[----:B------:R-:W-:-:S02]  /*1e940*/  IADD3 R27, P5, R28, 0x8000, RZ ;  /* 0x000080001c1b7810 */ /* 0x000fc40007fbe0ff */
[----:B------:R-:W-:Y:S01]  /*1e950*/  LOP3.LUT R34, R34, R35, RZ, 0x3c, !PT ;  /* 0x0000002322227212 */ /* 0x000fe200078e3cff */
[----:B------:R-:W-:Y:S01]  /*1e960*/  IMAD.X R35, RZ, RZ, R29, P3 ;  /* 0x000000ffff237224 */ /* 0x000fe200018e061d */
[C---:B------:R-:W-:Y:S02]  /*1e970*/  IADD3 R25, P4, R28.reuse, 0x4060, RZ ;  /* 0x000040601c197810 */ /* 0x040fe40007f9e0ff */
[----:B------:R-:W-:Y:S02]  /*1e980*/  IADD3 R15, P3, R28, 0x4040, RZ ;  /* 0x000040401c0f7810 */ /* 0x000fe40007f7e0ff */
        /* <DEDUP_REMOVED lines=60> */
[----:B----4-:R-:W-:Y:S01]  /*1ed50*/  LOP3.LUT R3, R0, 0x2, RZ, 0x3c, !PT ;  /* 0x0000000200037812 */ /* 0x010fe200078e3cff */
[----:B------:R-:W-:Y:S06]  /*1ed60*/  BRA.DIV UR4, `(.L_x_5415) ;  /* 0x000000ba04947947 */ /* 0x000fec000b800000 */
        /* <DEDUP_REMOVED lines=10> */
[----:B------:R-:W1:Y:S01]  /*1ee10*/  SHFL.IDX PT, R5, R2, R3, 0x1c1f ;  /* 0x001c1f0302057589 */ /* 0x000e6200000e0000 */
        /* <DEDUP_REMOVED lines=35> */
[----:B------:R-:W2:Y:S01]  /*1f050*/  SHFL.IDX PT, R7, R8, R3, 0x1c1f ;  /* 0x001c1f0308077589 */ /* 0x000ea200000e0000 */
        /* <DEDUP_REMOVED lines=11> */
[----:B------:R-:W3:Y:S01]  /*1f110*/  SHFL.IDX PT, R31, R36, R3, 0x1c1f ;  /* 0x001c1f03241f7589 */ /* 0x000ee200000e0000 */
[----:B------:R-:W-:Y:S02]  /*1f120*/  SEL R63, R80, R91, P0 ;  /* 0x0000005b503f7207 */ /* 0x000fe40000000000 */
[----:B------:R-:W-:Y:S01]  /*1f130*/  SEL R65, R82, R93, P0 ;  /* 0x0000005d52417207 */ /* 0x000fe20000000000 */
[----:B------:R-:W4:Y:S01]  /*1f140*/  SHFL.IDX PT, R35, R44, R3, 0x1c1f ;  /* 0x001c1f032c237589 */ /* 0x000f2200000e0000 */
[----:B------:R-:W-:-:S02]  /*1f150*/  SEL R78, R67, R78, P0 ;  /* 0x0000004e434e7207 */ /* 0x000fc40000000000 */
[----:B------:R-:W-:Y:S01]  /*1f160*/  SEL R80, R91, R80, P0 ;  /* 0x000000505b507207 */ /* 0x000fe20000000000 */
[----:B------:R-:W5:Y:S01]  /*1f170*/  SHFL.IDX PT, R37, R48, R3, 0x1c1f ;  /* 0x001c1f0330257589 */ /* 0x000f6200000e0000 */
[----:B------:R-:W-:Y:S02]  /*1f180*/  SEL R82, R93, R82, P0 ;  /* 0x000000525d527207 */ /* 0x000fe40000000000 */
[----:B------:R-:W-:Y:S01]  /*1f190*/  SEL R67, R84, R115, P0 ;  /* 0x0000007354437207 */ /* 0x000fe20000000000 */
[----:B------:R-:W-:Y:S01]  /*1f1a0*/  SHFL.IDX PT, R9, R9, R0, 0x1c1f ;  /* 0x001c1f0009097589 */ /* 0x000fe200000e0000 */
[----:B------:R-:W-:Y:S02]  /*1f1b0*/  SEL R84, R115, R84, P0 ;  /* 0x0000005473547207 */ /* 0x000fe40000000000 */
[----:B-1----:R-:W-:Y:S01]  /*1f1c0*/  SEL R4, R6, R5, P0 ;  /* 0x0000000506047207 */ /* 0x002fe20000000000 */
[----:B------:R-:W1:Y:S01]  /*1f1d0*/  SHFL.IDX PT, R20, R20, R3, 0x1c1f ;  /* 0x001c1f0314147589 */ /* 0x000e6200000e0000 */
[----:B--2---:R-:W-:-:S02]  /*1f1e0*/  SEL R8, R10, R7, P0 ;  /* 0x000000070a087207 */ /* 0x004fc40000000000 */
[----:B------:R-:W-:Y:S01]  /*1f1f0*/  SEL R24, R26, R25, P0 ;  /* 0x000000191a187207 */ /* 0x000fe20000000000 */
[----:B------:R-:W2:Y:S01]  /*1f200*/  SHFL.IDX PT, R41, R56, R3, 0x1c1f ;  /* 0x001c1f0338297589 */ /* 0x000ea200000e0000 */
[----:B------:R-:W-:Y:S02]  /*1f210*/  SEL R28, R30, R27, P0 ;  /* 0x0000001b1e1c7207 */ /* 0x000fe40000000000 */
[----:B------:R-:W-:Y:S01]  /*1f220*/  SEL R32, R34, R29, P0 ;  /* 0x0000001d22207207 */ /* 0x000fe20000000000 */
[----:B------:R-:W-:Y:S01]  /*1f230*/  SHFL.IDX PT, R45, R45, R0, 0x1c1f ;  /* 0x001c1f002d2d7589 */ /* 0x000fe200000e0000 */
[----:B---3--:R-:W-:Y:S02]  /*1f240*/  SEL R36, R38, R31, P0 ;  /* 0x0000001f26247207 */ /* 0x008fe40000000000 */
[----:B------:R-:W-:Y:S01]  /*1f250*/  SEL R40, R42, R33, P0 ;  /* 0x000000212a287207 */ /* 0x000fe20000000000 */
[----:B------:R-:W-:Y:S01]  /*1f260*/  SHFL.IDX PT, R47, R47, R0, 0x1c1f ;  /* 0x001c1f002f2f7589 */ /* 0x000fe200000e0000 */
[----:B----4-:R-:W-:-:S02]  /*1f270*/  SEL R44, R46, R35, P0 ;  /* 0x000000232e2c7207 */ /* 0x010fc40000000000 */
[----:B------:R-:W-:Y:S01]  /*1f280*/  SEL R52, R54, R39, P0 ;  /* 0x0000002736347207 */ /* 0x000fe20000000000 */
[----:B------:R-:W-:Y:S01]  /*1f290*/  SHFL.IDX PT, R49, R49, R0, 0x1c1f ;  /* 0x001c1f0031317589 */ /* 0x000fe200000e0000 */
[----:B-----5:R-:W-:Y:S02]  /*1f2a0*/  SEL R48, R50, R37, P0 ;  /* 0x0000002532307207 */ /* 0x020fe40000000000 */
[----:B------:R-:W-:Y:S01]  /*1f2b0*/  SEL R6, R5, R6, P0 ;  /* 0x0000000605067207 */ /* 0x000fe20000000000 */
[----:B------:R-:W-:Y:S01]  /*1f2c0*/  SHFL.IDX PT, R51, R51, R0, 0x1c1f ;  /* 0x001c1f0033337589 */ /* 0x000fe200000e0000 */
[----:B------:R-:W-:Y:S02]  /*1f2d0*/  SEL R10, R7, R10, P0 ;  /* 0x0000000a070a7207 */ /* 0x000fe40000000000 */
[----:B------:R-:W-:Y:S01]  /*1f2e0*/  SEL R26, R25, R26, P0 ;  /* 0x0000001a191a7207 */ /* 0x000fe20000000000 */
[----:B------:R-:W-:Y:S01]  /*1f2f0*/  SHFL.IDX PT, R53, R53, R0, 0x1c1f ;  /* 0x001c1f0035357589 */ /* 0x000fe200000e0000 */
[----:B-1----:R-:W-:-:S02]  /*1f300*/  SEL R12, R9, R20, P0 ;  /* 0x00000014090c7207 */ /* 0x002fc40000000000 */
[----:B------:R-:W-:Y:S01]  /*1f310*/  SEL R14, R20, R9, P0 ;  /* 0x00000009140e7207 */ /* 0x000fe20000000000 */
[----:B------:R-:W-:Y:S01]  /*1f320*/  SHFL.IDX PT, R55, R55, R0, 0x1c1f ;  /* 0x001c1f0037377589 */ /* 0x000fe200000e0000 */
[----:B------:R-:W-:Y:S02]  /*1f330*/  SEL R30, R27, R30, P0 ;  /* 0x0000001e1b1e7207 */ /* 0x000fe40000000000 */
[----:B------:R-:W-:Y:S01]  /*1f340*/  SEL R34, R29, R34, P0 ;  /* 0x000000221d227207 */ /* 0x000fe20000000000 */
[----:B------:R-:W1:Y:S01]  /*1f350*/  SHFL.IDX PT, R62, R62, R3, 0x1c1f ;  /* 0x001c1f033e3e7589 */ /* 0x000e6200000e0000 */
[----:B------:R-:W-:Y:S02]  /*1f360*/  SEL R38, R31, R38, P0 ;  /* 0x000000261f267207 */ /* 0x000fe40000000000 */
[----:B------:R-:W-:Y:S01]  /*1f370*/  SEL R42, R33, R42, P0 ;  /* 0x0000002a212a7207 */ /* 0x000fe20000000000 */
[----:B------:R-:W3:Y:S01]  /*1f380*/  SHFL.IDX PT, R64, R64, R3, 0x1c1f ;  /* 0x001c1f0340407589 */ /* 0x000ee200000e0000 */
[----:B------:R-:W-:-:S02]  /*1f390*/  SEL R46, R35, R46, P0 ;  /* 0x0000002e232e7207 */ /* 0x000fc40000000000 */
[----:B------:R-:W-:Y:S01]  /*1f3a0*/  SEL R50, R37, R50, P0 ;  /* 0x0000003225327207 */ /* 0x000fe20000000000 */
[----:B------:R-:W4:Y:S01]  /*1f3b0*/  SHFL.IDX PT, R66, R66, R3, 0x1c1f ;  /* 0x001c1f0342427589 */ /* 0x000f2200000e0000 */
[----:B------:R-:W-:Y:S02]  /*1f3c0*/  SEL R54, R39, R54, P0 ;  /* 0x0000003627367207 */ /* 0x000fe40000000000 */
[----:B--2---:R-:W-:Y:S01]  /*1f3d0*/  SEL R56, R58, R41, P0 ;  /* 0x000000293a387207 */ /* 0x004fe20000000000 */
[----:B------:R-:W2:Y:S01]  /*1f3e0*/  SHFL.IDX PT, R68, R68, R3, 0x1c1f ;  /* 0x001c1f0344447589 */ /* 0x000ea200000e0000 */
[----:B------:R-:W-:-:S03]  /*1f3f0*/  SEL R58, R41, R58, P0 ;  /* 0x0000003a293a7207 */ /* 0x000fc60000000000 */
[----:B------:R-:W5:Y:S04]  /*1f400*/  SHFL.IDX PT, R70, R70, R3, 0x1c1f ;  /* 0x001c1f0346467589 */ /* 0x000f6800000e0000 */
[----:B------:R-:W0:Y:S04]  /*1f410*/  SHFL.IDX PT, R72, R72, R3, 0x1c1f ;  /* 0x001c1f0348487589 */ /* 0x000e2800000e0000 */
[----:B------:R-:W0:Y:S01]  /*1f420*/  SHFL.IDX PT, R74, R74, R3, 0x1c1f ;  /* 0x001c1f034a4a7589 */ /* 0x000e2200000e0000 */
[----:B-1----:R-:W-:Y:S02]  /*1f430*/  SEL R5, R43, R62, P0 ;  /* 0x0000003e2b057207 */ /* 0x002fe40000000000 */
[----:B------:R-:W-:Y:S01]  /*1f440*/  SEL R7, R62, R43, P0 ;  /* 0x0000002b3e077207 */ /* 0x000fe20000000000 */
[----:B------:R-:W-:Y:S01]  /*1f450*/  SHFL.IDX PT, R57, R57, R0, 0x1c1f ;  /* 0x001c1f0039397589 */ /* 0x000fe200000e0000 */
[----:B---3--:R-:W-:-:S02]  /*1f460*/  SEL R9, R45, R64, P0 ;  /* 0x000000402d097207 */ /* 0x008fc40000000000 */
[----:B------:R-:W-:Y:S01]  /*1f470*/  SEL R11, R64, R45, P0 ;  /* 0x0000002d400b7207 */ /* 0x000fe20000000000 */
[----:B------:R-:W-:Y:S01]  /*1f480*/  SHFL.IDX PT, R59, R59, R0, 0x1c1f ;  /* 0x001c1f003b3b7589 */ /* 0x000fe200000e0000 */
[----:B----4-:R-:W-:Y:S02]  /*1f490*/  SEL R13, R47, R66, P0 ;  /* 0x000000422f0d7207 */ /* 0x010fe40000000000 */
[----:B------:R-:W-:Y:S01]  /*1f4a0*/  SEL R15, R66, R47, P0 ;  /* 0x0000002f420f7207 */ /* 0x000fe20000000000 */
[----:B------:R-:W-:Y:S01]  /*1f4b0*/  SHFL.IDX PT, R63, R63, R0, 0x1c1f ;  /* 0x001c1f003f3f7589 */ /* 0x000fe200000e0000 */
[----:B--2---:R-:W-:Y:S02]  /*1f4c0*/  SEL R25, R49, R68, P0 ;  /* 0x0000004431197207 */ /* 0x004fe40000000000 */
[----:B------:R-:W-:Y:S01]  /*1f4d0*/  SEL R27, R68, R49, P0 ;  /* 0x00000031441b7207 */ /* 0x000fe20000000000 */
[----:B------:R-:W-:Y:S01]  /*1f4e0*/  SHFL.IDX PT, R65, R65, R0, 0x1c1f ;  /* 0x001c1f0041417589 */ /* 0x000fe200000e0000 */
[----:B-----5:R-:W-:-:S02]  /*1f4f0*/  SEL R29, R51, R70, P0 ;  /* 0x00000046331d7207 */ /* 0x020fc40000000000 */
[----:B------:R-:W-:Y:S01]  /*1f500*/  SEL R31, R70, R51, P0 ;  /* 0x00000033461f7207 */ /* 0x000fe20000000000 */
[----:B------:R-:W1:Y:S01]  /*1f510*/  SHFL.IDX PT, R76, R76, R3, 0x1c1f ;  /* 0x001c1f034c4c7589 */ /* 0x000e6200000e0000 */
[----:B0-----:R-:W-:Y:S02]  /*1f520*/  SEL R33, R53, R72, P0 ;  /* 0x0000004835217207 */ /* 0x001fe40000000000 */
[----:B------:R-:W-:Y:S01]  /*1f530*/  SEL R35, R72, R53, P0 ;  /* 0x0000003548237207 */ /* 0x000fe20000000000 */
[----:B------:R-:W0:Y:S01]  /*1f540*/  SHFL.IDX PT, R78, R78, R3, 0x1c1f ;  /* 0x001c1f034e4e7589 */ /* 0x000e2200000e0000 */
[----:B------:R-:W-:Y:S02]  /*1f550*/  SEL R37, R55, R74, P0 ;  /* 0x0000004a37257207 */ /* 0x000fe40000000000 */
[----:B------:R-:W-:Y:S01]  /*1f560*/  SEL R39, R74, R55, P0 ;  /* 0x000000374a277207 */ /* 0x000fe20000000000 */
[----:B------:R-:W2:Y:S04]  /*1f570*/  SHFL.IDX PT, R80, R80, R3, 0x1c1f ;  /* 0x001c1f0350507589 */ /* 0x000ea800000e0000 */
[----:B------:R-:W3:Y:S04]  /*1f580*/  SHFL.IDX PT, R82, R82, R3, 0x1c1f ;  /* 0x001c1f0352527589 */ /* 0x000ee800000e0000 */
[----:B------:R-:W4:Y:S04]  /*1f590*/  SHFL.IDX PT, R84, R84, R3, 0x1c1f ;  /* 0x001c1f0354547589 */ /* 0x000f2800000e0000 */
[----:B------:R5:W4:Y:S01]  /*1f5a0*/  SHFL.IDX PT, R67, R67, R0, 0x1c1f ;  /* 0x001c1f0043437589 */ /* 0x000b2200000e0000 */
[----:B-1----:R-:W-:-:S02]  /*1f5b0*/  SEL R41, R57, R76, P0 ;  /* 0x0000004c39297207 */ /* 0x002fc40000000000 */
[----:B------:R-:W-:Y:S02]  /*1f5c0*/  SEL R43, R76, R57, P0 ;  /* 0x000000394c2b7207 */ /* 0x000fe40000000000 */
[----:B0-----:R-:W-:Y:S02]  /*1f5d0*/  SEL R45, R59, R78, P0 ;  /* 0x0000004e3b2d7207 */ /* 0x001fe40000000000 */
[----:B------:R-:W-:Y:S01]  /*1f5e0*/  SEL R47, R78, R59, P0 ;  /* 0x0000003b4e2f7207 */ /* 0x000fe20000000000 */
[----:B-----5:R-:W-:Y:S01]  /*1f5f0*/  IMAD.MOV.U32 R0, RZ, RZ, RZ ;  /* 0x000000ffff007224 */ /* 0x020fe200078e00ff */
[----:B--2---:R-:W-:Y:S02]  /*1f600*/  SEL R49, R63, R80, P0 ;  /* 0x000000503f317207 */ /* 0x004fe40000000000 */
[----:B------:R-:W-:Y:S02]  /*1f610*/  SEL R51, R80, R63, P0 ;  /* 0x0000003f50337207 */ /* 0x000fe40000000000 */
[----:B---3--:R-:W-:-:S02]  /*1f620*/  SEL R53, R65, R82, P0 ;  /* 0x0000005241357207 */ /* 0x008fc40000000000 */
[----:B------:R-:W-:-:S07]  /*1f630*/  SEL R55, R82, R65, P0 ;  /* 0x0000004152377207 */ /* 0x000fce0000000000 */
.L_x_5677:
[----:B------:R-:W2:Y:S01]  /*1f640*/  LDL R63, [R1+0x1c] ;  /* 0x00001c00013f7983 */ /* 0x000ea20000100800 */
[----:B------:R-:W-:Y:S05]  /*1f650*/  WARPSYNC.ALL ;  /* 0x0000000000007948 */ /* 0x000fea0003800000 */
[----:B------:R-:W-:Y:S01]  /*1f660*/  BAR.SYNC.DEFER_BLOCKING 0x1, 0x100 ;  /* 0x0044000000007b1d */ /* 0x000fe20000010000 */
[----:B----4-:R-:W-:Y:S02]  /*1f670*/  SEL R57, R67, R84, P0 ;  /* 0x0000005443397207 */ /* 0x010fe40000000000 */
[----:B------:R-:W-:-:S03]  /*1f680*/  SEL R59, R84, R67, P0 ;  /* 0x00000043543b7207 */ /* 0x000fc60000000000 */
[----:B------:R-:W-:Y:S02]  /*1f690*/  ULDC.64 UR4, c[0x0][0xc00] ;  /* 0x0003000000047ab9 */ /* 0x000fe40000000a00 */
[----:B------:R-:W2:Y:S01]  /*1f6a0*/  LDC.64 R2, c[0x0][0xc00] ;  /* 0x00030000ff027b82 */ /* 0x000ea20000000a00 */
[----:B------:R-:W-:-:S04]  /*1f6b0*/  ISETP.NE.U32.AND P2, PT, RZ, UR4, PT ;  /* 0x00000004ff007c0c */ /* 0x000fc8000bf45070 */
[----:B------:R-:W-:Y:S01]  /*1f6c0*/  ISETP.NE.AND.EX P2, PT, RZ, UR5, PT, P2 ;  /* 0x00000005ff007c0c */ /* 0x000fe2000bf45320 */
[----:B------:R-:W-:Y:S02]  /*1f6d0*/  ULDC.64 UR4, c[0x0][0xc08] ;  /* 0x0003020000047ab9 */ /* 0x000fe40000000a00 */
[----:B------:R-:W-:Y:S01]  /*1f6e0*/  ISETP.NE.U32.AND P0, PT, RZ, UR4, PT ;  /* 0x00000004ff007c0c */ /* 0x000fe2000bf05070 */
[----:B------:R-:W0:Y:S03]  /*1f6f0*/  LDC R20, c[0x0][0xbe8] ;  /* 0x0002fa00ff147b82 */ /* 0x000e260000000800 */
[----:B------:R-:W-:Y:S01]  /*1f700*/  ISETP.NE.AND.EX P0, PT, RZ, UR5, PT, P0 ;  /* 0x00000005ff007c0c */ /* 0x000fe2000bf05300 */
[----:B------:R1:W-:Y:S04]  /*1f710*/  STSM.16.M88.4 [R86], R4 ;  /* 0x0000000456007844 */ /* 0x0003e80000000200 */
[----:B------:R-:W-:Y:S04]  /*1f720*/  STSM.16.M88.4 [R88], R8 ;  /* 0x0000000858007844 */ /* 0x000fe80000000200 */
[----:B------:R-:W-:Y:S04]  /*1f730*/  STSM.16.M88.4 [R87], R12 ;  /* 0x0000000c57007844 */ /* 0x000fe80000000200 */
[----:B------:R3:W-:Y:S04]  /*1f740*/  STSM.16.M88.4 [R77], R24 ;  /* 0x000000184d007844 */ /* 0x0007e80000000200 */
[----:B------:R4:W-:Y:S04]  /*1f750*/  STSM.16.M88.4 [R79], R28 ;  /* 0x0000001c4f007844 */ /* 0x0009e80000000200 */
[----:B------:R4:W-:Y:S04]  /*1f760*/  STSM.16.M88.4 [R81], R32 ;  /* 0x0000002051007844 */ /* 0x0009e80000000200 */
[----:B------:R4:W-:Y:S04]  /*1f770*/  STSM.16.M88.4 [R83], R36 ;  /* 0x0000002453007844 */ /* 0x0009e80000000200 */
[----:B------:R4:W-:Y:S04]  /*1f780*/  STSM.16.M88.4 [R85], R40 ;  /* 0x0000002855007844 */ /* 0x0009e80000000200 */
[----:B------:R4:W-:Y:S04]  /*1f790*/  STSM.16.M88.4 [R69], R44 ;  /* 0x0000002c45007844 */ /* 0x0009e80000000200 */
[----:B------:R4:W-:Y:S04]  /*1f7a0*/  STSM.16.M88.4 [R71], R48 ;  /* 0x0000003047007844 */ /* 0x0009e80000000200 */
[----:B------:R4:W-:Y:S04]  /*1f7b0*/  STSM.16.M88.4 [R73], R52 ;  /* 0x0000003449007844 */ /* 0x0009e80000000200 */
[----:B------:R4:W-:Y:S01]  /*1f7c0*/  STSM.16.M88.4 [R75], R56 ;  /* 0x000000384b007844 */ /* 0x0009e20000000200 */
[----:B------:R-:W-:-:S02]  /*1f7d0*/  ULDC UR4, c[0x0][0xa88] ;  /* 0x0002a20000047ab9 */ /* 0x000fc40000000800 */
[----:B-1----:R-:W-:Y:S01]  /*1f7e0*/  IMAD.U32 R7, RZ, RZ, UR4 ;  /* 0x00000004ff077e24 */ /* 0x002fe2000f8e00ff */
[----:B------:R-:W-:Y:S01]  /*1f7f0*/  BAR.SYNC.DEFER_BLOCKING 0x1, 0x100 ;  /* 0x0044000000007b1d */ /* 0x000fe20000010000 */
[----:B--2---:R-:W-:-:S07]  /*1f800*/  IMAD.WIDE R4, R63, 0x4, R2 ;  /* 0x000000043f047825 */ /* 0x004fce00078e0202 */
[----:B------:R-:W1:Y:S01]  /*1f810*/  @P0 LDC.64 R2, c[0x0][0xc08] ;  /* 0x00030200ff020b82 */ /* 0x000e620000000a00 */
[----:B------:R4:W5:Y:S01]  /*1f820*/  @P2 LDG.E R0, desc[UR42][R4.64] ;  /* 0x0000002a04002981 */ /* 0x000962000c1e1900 */
[----:B0-----:R-:W-:Y:S01]  /*1f830*/  ISETP.NE.AND P1, PT, R20, 0x1, PT ;  /* 0x000000011400780c */ /* 0x001fe20003f25270 */
[----:B---3--:R-:W-:-:S12]  /*1f840*/  IMAD.IADD R25, R227, 0x1, R212 ;  /* 0x00000001e3197824 */ /* 0x008fd800078e02d4 */
[----:B------:R-:W0:Y:S01]  /*1f850*/  @P1 LDC R6, c[0x0][0xbec] ;  /* 0x0002fb00ff061b82 */ /* 0x000e220000000800 */
[----:B-1----:R-:W-:-:S07]  /*1f860*/  @P0 IMAD.WIDE R2, R63, 0x4, R2 ;  /* 0x000000043f020825 */ /* 0x002fce00078e0202 */
[----:B------:R-:W1:Y:S01]  /*1f870*/  @P1 LDC R11, c[0x0][0xbf0] ;  /* 0x0002fc00ff0b1b82 */ /* 0x000e620000000800 */
[----:B------:R4:W5:Y:S01]  /*1f880*/  @P0 LDG.E R7, desc[UR42][R2.64] ;  /* 0x0000002a02070981 */ /* 0x000962000c1e1900 */
[----:B------:R-:W-:Y:S05]  /*1f890*/  @P0 BRA `(.L_x_5416) ;  /* 0x0000000000100947 */ /* 0x000fea0003800000 */
[----:B------:R-:W-:Y:S05]  /*1f8a0*/  @!P2 BRA `(.L_x_5416) ;  /* 0x00000000000ca947 */ /* 0x000fea0003800000 */
[----:B----4-:R-:W2:Y:S04]  /*1f8b0*/  LDG.E R2, desc[UR42][R4.64] ;  /* 0x0000002a04027981 */ /* 0x010ea8000c1e1900 */
[----:B-----5:R-:W2:Y:S02]  /*1f8c0*/  LDG.E R7, desc[UR42][R4.64+0x4] ;  /* 0x0000042a04077981 */ /* 0x020ea4000c1e1900 */
[----:B--2---:R-:W-:-:S07]  /*1f8d0*/  IMAD.IADD R7, R7, 0x1, -R2 ;  /* 0x0000000107077824 */ /* 0x004fce00078e0a02 */
.L_x_5416:
[----:B------:R-:W2:Y:S01]  /*1f8e0*/  LDL.LU R68, [R1+0x18] ;  /* 0x0000180001447983 */ /* 0x000ea20000300800 */
[----:B0---4-:R-:W-:Y:S01]  /*1f8f0*/  @P1 IMAD.HI.U32 R2, R25, R6, RZ ;  /* 0x0000000619021227 */ /* 0x011fe200078e00ff */
[----:B------:R-:W-:Y:S01]  /*1f900*/  ULDC.64 UR4, c[0x0][0xb90] ;  /* 0x0002e40000047ab9 */ /* 0x000fe20000000a00 */
[----:B-----5:R-:W-:Y:S01]  /*1f910*/  SHF.R.S32.HI R3, RZ, 0x1f, R0 ;  /* 0x0000001fff037819 */ /* 0x020fe20000011400 */
[----:B------:R-:W3:Y:S01]  /*1f920*/  LDL R10, [R1+0x50] ;  /* 0x00005000010a7983 */ /* 0x000ee20000100800 */
[----:B------:R-:W-:Y:S01]  /*1f930*/  VIADD R67, R90, 0xffffff80 ;  /* 0xffffff805a437836 */ /* 0x000fe20000000000 */
[----:B------:R-:W-:Y:S01]  /*1f940*/  SHF.R.S32.HI R62, RZ, 0x1f, R63 ;  /* 0x0000001fff3e7819 */ /* 0x000fe2000001143f */
[----:B------:R-:W-:Y:S01]  /*1f950*/  IMAD.MOV.U32 R9, RZ, RZ, R25 ;  /* 0x000000ffff097224 */ /* 0x000fe200078e0019 */
[----:B-1----:R-:W-:Y:S01]  /*1f960*/  @P1 SHF.R.U32.HI R9, RZ, R11, R2 ;  /* 0x0000000bff091219 */ /* 0x002fe20000011602 */
[----:B------:R-:W-:Y:S01]  /*1f970*/  IMAD.MOV.U32 R2, RZ, RZ, R0 ;  /* 0x000000ffff027224 */ /* 0x000fe200078e0000 */
[----:B------:R-:W-:Y:S01]  /*1f980*/  SHF.R.S32.HI R66, RZ, 0x1f, R67 ;  /* 0x0000001fff427819 */ /* 0x000fe20000011443 */
[----:B------:R-:W0:Y:S01]  /*1f990*/  S2R R14, SR_TID.X ;  /* 0x00000000000e7919 */ /* 0x000e220000002100 */
[----:B------:R-:W-:Y:S01]  /*1f9a0*/  SEL R62, R62, RZ, !P2 ;  /* 0x000000ff3e3e7207 */ /* 0x000fe20005000000 */
[----:B------:R-:W-:Y:S01]  /*1f9b0*/  IMAD.MOV R15, RZ, RZ, -R9 ;  /* 0x000000ffff0f7224 */ /* 0x000fe200078e0a09 */
[----:B------:R-:W-:Y:S01]  /*1f9c0*/  LEA.HI R66, R66, R67, RZ, 0x3 ;  /* 0x0000004342427211 */ /* 0x000fe200078f18ff */
[----:B------:R-:W1:Y:S01]  /*1f9d0*/  @P1 LDC R65, c[0x0][0xbec] ;  /* 0x0002fb00ff411b82 */ /* 0x000e620000000800 */
[----:B------:R-:W-:-:S02]  /*1f9e0*/  SEL R63, R63, RZ, !P2 ;  /* 0x000000ff3f3f7207 */ /* 0x000fc40005000000 */
[----:B------:R-:W-:-:S05]  /*1f9f0*/  SHF.R.S32.HI R66, RZ, 0x3, R66 ;  /* 0x00000003ff427819 */ /* 0x000fca0000011442 */
[----:B------:R-:W-:-:S04]  /*1fa00*/  IMAD R13, R66, 0x40, R228 ;  /* 0x00000040420d7824 */ /* 0x000fc800078e02e4 */
[----:B------:R-:W-:Y:S01]  /*1fa10*/  IMAD.WIDE R60, R13, 0x2, R60 ;  /* 0x000000020d3c7825 */ /* 0x000fe200078e023c */
[----:B------:R-:W-:-:S03]  /*1fa20*/  SHF.R.S32.HI R13, RZ, 0x1f, R9 ;  /* 0x0000001fff0d7819 */ /* 0x000fc60000011409 */
[----:B0-----:R-:W-:-:S05]  /*1fa30*/  VIADD R26, R14, 0xffffff80 ;  /* 0xffffff800e1a7836 */ /* 0x001fca0000000000 */
[----:B------:R-:W-:-:S04]  /*1fa40*/  SHF.R.S32.HI R14, RZ, 0x1f, R26 ;  /* 0x0000001fff0e7819 */ /* 0x000fc8000001141a */
[----:B------:R-:W-:-:S04]  /*1fa50*/  LEA.HI R14, R14, R26, RZ, 0x7 ;  /* 0x0000001a0e0e7211 */ /* 0x000fc800078f38ff */
[----:B------:R-:W-:Y:S02]  /*1fa60*/  LOP3.LUT R14, R14, 0xffffff80, RZ, 0xc0, !PT ;  /* 0xffffff800e0e7812 */ /* 0x000fe400078ec0ff */
[----:B------:R-:W-:-:S03]  /*1fa70*/  IADD3 R29, P5, R60, 0x4000, RZ ;  /* 0x000040003c1d7810 */ /* 0x000fc60007fbe0ff */
[----:B------:R-:W-:Y:S01]  /*1fa80*/  IMAD.IADD R14, R26, 0x1, -R14 ;  /* 0x000000011a0e7824 */ /* 0x000fe200078e0a0e */
[----:B------:R-:W-:Y:S02]  /*1fa90*/  LOP3.LUT R28, R29, 0x380, RZ, 0xc0, !PT ;  /* 0x000003801d1c7812 */ /* 0x000fe400078ec0ff */
[----:B------:R-:W-:Y:S02]  /*1faa0*/  SHF.R.S32.HI R69, RZ, 0x1f, R67 ;  /* 0x0000001fff457819 */ /* 0x000fe40000011443 */
[----:B------:R-:W-:Y:S02]  /*1fab0*/  SHF.R.U64 R28, R28, 0x3, RZ ;  /* 0x000000031c1c7819 */ /* 0x000fe400000012ff */
[----:B------:R-:W-:Y:S02]  /*1fac0*/  LEA.HI R69, R69, R67, RZ, 0x3 ;  /* 0x0000004345457211 */ /* 0x000fe400078f18ff */
[----:B------:R-:W-:Y:S01]  /*1fad0*/  LOP3.LUT R28, R28, R29, RZ, 0x3c, !PT ;  /* 0x0000001d1c1c7212 */ /* 0x000fe200078e3cff */
[----:B------:R-:W-:Y:S01]  /*1fae0*/  IMAD.X R29, RZ, RZ, R61, P5 ;  /* 0x000000ffff1d7224 */ /* 0x000fe200028e063d */
[----:B------:R-:W-:-:S02]  /*1faf0*/  IADD3 R49, P5, R60, 0x9000, RZ ;  /* 0x000090003c317810 */ /* 0x000fc40007fbe0ff */
[----:B------:R-:W-:Y:S02]  /*1fb00*/  LOP3.LUT R69, R69, 0xfffffff8, RZ, 0xc0, !PT ;  /* 0xfffffff845457812 */ /* 0x000fe400078ec0ff */
[----:B------:R-:W-:-:S03]  /*1fb10*/  LOP3.LUT R48, R49, 0x380, RZ, 0xc0, !PT ;  /* 0x0000038031307812 */ /* 0x000fc600078ec0ff */
[----:B------:R-:W-:Y:S01]  /*1fb20*/  IMAD.IADD R69, R67, 0x1, -R69 ;  /* 0x0000000143457824 */ /* 0x000fe200078e0a45 */
[----:B------:R-:W-:Y:S01]  /*1fb30*/  SHF.R.U64 R48, R48, 0x3, RZ ;  /* 0x0000000330307819 */ /* 0x000fe200000012ff */
[----:B------:R-:W0:Y:S03]  /*1fb40*/  @P1 LDC R67, c[0x0][0xbf0] ;  /* 0x0002fc00ff431b82 */ /* 0x000e260000000800 */
[----:B------:R-:W-:Y:S01]  /*1fb50*/  LOP3.LUT R48, R48, R49, RZ, 0x3c, !PT ;  /* 0x0000003130307212 */ /* 0x000fe200078e3cff */
[----:B------:R-:W-:Y:S02]  /*1fb60*/  IMAD.X R49, RZ, RZ, R61, P5 ;  /* 0x000000ffff317224 */ /* 0x000fe400028e063d */
[C---:B------:R-:W-:Y:S01]  /*1fb70*/  VIADD R71, R228.reuse, 0x40 ;  /* 0x00000040e4477836 */ /* 0x040fe20000000000 */
[----:B------:R-:W-:Y:S01]  /*1fb80*/  BSSY B1, `(.L_x_5417) ;  /* 0x00000a8000017945 */ /* 0x000fe20003800000 */
[----:B------:R-:W-:Y:S01]  /*1fb90*/  VIADD R70, R228, 0x40 ;  /* 0x00000040e4467836 */ /* 0x000fe20000000000 */
[----:B------:R-:W-:-:S02]  /*1fba0*/  SHF.R.S32.HI R72, RZ, 0x1f, R228 ;  /* 0x0000001fff487819 */ /* 0x000fc400000114e4 */
[----:B------:R-:W-:Y:S02]  /*1fbb0*/  SHF.R.S32.HI R71, RZ, 0x1f, R71 ;  /* 0x0000001fff477819 */ /* 0x000fe40000011447 */
[----:B--2---:R-:W-:Y:S01]  /*1fbc0*/  SHF.R.S32.HI R64, RZ, 0x1f, R68 ;  /* 0x0000001fff407819 */ /* 0x004fe20000011444 */
[----:B------:R-:W-:-:S04]  /*1fbd0*/  IMAD.WIDE.U32 R4, R68, UR4, R2 ;  /* 0x0000000444047c25 */ /* 0x000fc8000f8e0002 */
[----:B------:R-:W-:-:S04]  /*1fbe0*/  IMAD R6, R64, UR4, RZ ;  /* 0x0000000440067c24 */ /* 0x000fc8000f8e02ff */
[----:B------:R-:W-:Y:S01]  /*1fbf0*/  IMAD R11, R68, UR5, R6 ;  /* 0x00000005440b7c24 */ /* 0x000fe2000f8e0206 */
[----:B------:R-:W-:-:S03]  /*1fc00*/  ULDC.64 UR4, c[0x0][0xb98] ;  /* 0x0002e60000047ab9 */ /* 0x000fc60000000a00 */
[----:B------:R-:W-:Y:S02]  /*1fc10*/  IMAD.IADD R5, R5, 0x1, R11 ;  /* 0x0000000105057824 */ /* 0x000fe400078e020b */
[----:B------:R-:W-:Y:S02]  /*1fc20*/  IMAD R11, R20, R15, R25 ;  /* 0x0000000f140b7224 */ /* 0x000fe400078e0219 */
[----:B------:R-:W-:Y:S02]  /*1fc30*/  IMAD R2, R62, UR4, RZ ;  /* 0x000000043e027c24 */ /* 0x000fe4000f8e02ff */
[----:B------:R-:W-:-:S04]  /*1fc40*/  IMAD.WIDE.U32 R4, R63, UR4, R4 ;  /* 0x000000043f047c25 */ /* 0x000fc8000f8e0004 */
[----:B------:R-:W-:Y:S01]  /*1fc50*/  IMAD R6, R63, UR5, R2 ;  /* 0x000000053f067c24 */ /* 0x000fe2000f8e0202 */
[----:B------:R-:W-:Y:S01]  /*1fc60*/  SHF.R.S32.HI R2, RZ, 0x1f, R11 ;  /* 0x0000001fff027819 */ /* 0x000fe2000001140b */
[----:B------:R-:W-:Y:S01]  /*1fc70*/  ULDC.64 UR4, c[0x0][0xb88] ;  /* 0x0002e20000047ab9 */ /* 0x000fe20000000a00 */
[----:B------:R-:W-:-:S03]  /*1fc80*/  IADD3 R4, P0, R9, R4, RZ ;  /* 0x0000000409047210 */ /* 0x000fc60007f1e0ff */
[----:B------:R-:W-:Y:S01]  /*1fc90*/  IMAD R2, R2, UR4, RZ ;  /* 0x0000000402027c24 */ /* 0x000fe2000f8e02ff */
[----:B------:R-:W-:-:S03]  /*1fca0*/  IADD3.X R5, R13, R5, R6, P0, !PT ;  /* 0x000000050d057210 */ /* 0x000fc600007fe406 */
[C---:B------:R-:W-:Y:S02]  /*1fcb0*/  IMAD R13, R11.reuse, UR5, R2 ;  /* 0x000000050b0d7c24 */ /* 0x040fe4000f8e0202 */
[----:B------:R-:W-:Y:S01]  /*1fcc0*/  IMAD.WIDE.U32 R4, R11, UR4, R4 ;  /* 0x000000040b047c25 */ /* 0x000fe2000f8e0004 */
[----:B------:R-:W-:-:S03]  /*1fcd0*/  ULDC.64 UR4, c[0x0][0xb50] ;  /* 0x0002d40000047ab9 */ /* 0x000fc60000000a00 */
[----:B------:R-:W-:Y:S01]  /*1fce0*/  IMAD.IADD R5, R5, 0x1, R13 ;  /* 0x0000000105057824 */ /* 0x000fe200078e020d */
[----:B------:R-:W-:Y:S02]  /*1fcf0*/  IADD3 R13, P2, R60, 0x2000, RZ ;  /* 0x000020003c0d7810 */ /* 0x000fe40007f5e0ff */
[----:B------:R-:W-:Y:S02]  /*1fd00*/  LEA R6, P0, R4, UR4, 0x2 ;  /* 0x0000000404067c11 */ /* 0x000fe4000f8010ff */
[----:B------:R-:W-:Y:S02]  /*1fd10*/  LOP3.LUT R12, R13, 0x380, RZ, 0xc0, !PT ;  /* 0x000003800d0c7812 */ /* 0x000fe400078ec0ff */
[C---:B------:R-:W-:Y:S02]  /*1fd20*/  IADD3 R25, P3, R60.reuse, 0x3000, RZ ;  /* 0x000030003c197810 */ /* 0x040fe40007f7e0ff */
[----:B------:R-:W-:Y:S02]  /*1fd30*/  IADD3 R9, P4, R60, 0x1000, RZ ;  /* 0x000010003c097810 */ /* 0x000fe40007f9e0ff */
[----:B------:R-:W-:-:S02]  /*1fd40*/  SHF.R.U64 R12, R12, 0x3, RZ ;  /* 0x000000030c0c7819 */ /* 0x000fc400000012ff */
[----:B------:R-:W-:Y:S01]  /*1fd50*/  LEA.HI.X R4, R4, UR5, R5, 0x2, P0 ;  /* 0x0000000504047c11 */ /* 0x000fe200080f1405 */
[----:B------:R-:W-:Y:S01]  /*1fd60*/  SHFL.IDX PT, R50, R6, RZ, 0x1c1f ;  /* 0x001c1fff06327589 */ /* 0x000fe200000e0000 */
[----:B------:R-:W-:Y:S01]  /*1fd70*/  IADD3 R33, P0, R60, 0x5000, RZ ;  /* 0x000050003c217810 */ /* 0x000fe20007f1e0ff */
[----:B------:R-:W-:Y:S01]  /*1fd80*/  IMAD R2, R7, R20, RZ ;  /* 0x0000001407027224 */ /* 0x000fe200078e02ff */
[----:B------:R-:W-:Y:S01]  /*1fd90*/  LOP3.LUT R24, R25, 0x380, RZ, 0xc0, !PT ;  /* 0x0000038019187812 */ /* 0x000fe200078ec0ff */
[----:B------:R-:W-:Y:S01]  /*1fda0*/  SHFL.IDX PT, R54, R6, 0x1, 0x1c1f ;  /* 0x003c1f0006367f89 */ /* 0x000fe200000e0000 */
[----:B------:R-:W-:Y:S01]  /*1fdb0*/  LOP3.LUT R8, R9, 0x380, RZ, 0xc0, !PT ;  /* 0x0000038009087812 */ /* 0x000fe200078ec0ff */
[----:B------:R-:W-:Y:S01]  /*1fdc0*/  ULDC.64 UR4, c[0x0][0xaa0] ;  /* 0x0002a80000047ab9 */ /* 0x000fe20000000a00 */
[----:B------:R-:W-:Y:S01]  /*1fdd0*/  LOP3.LUT R12, R12, R13, RZ, 0x3c, !PT ;  /* 0x0000000d0c0c7212 */ /* 0x000fe200078e3cff */
[----:B------:R-:W-:Y:S01]  /*1fde0*/  IMAD.X R13, RZ, RZ, R61, P2 ;  /* 0x000000ffff0d7224 */ /* 0x000fe200010e063d */
[----:B------:R-:W-:-:S02]  /*1fdf0*/  LOP3.LUT R32, R33, 0x380, RZ, 0xc0, !PT ;  /* 0x0000038021207812 */ /* 0x000fc400078ec0ff */
[----:B------:R-:W-:Y:S02]  /*1fe00*/  SHF.R.U64 R24, R24, 0x3, RZ ;  /* 0x0000000318187819 */ /* 0x000fe400000012ff */
[----:B------:R-:W-:Y:S02]  /*1fe10*/  IADD3 R41, P2, R60, 0x7000, RZ ;  /* 0x000070003c297810 */ /* 0x000fe40007f5e0ff */
[----:B------:R-:W-:Y:S02]  /*1fe20*/  SHF.R.U64 R8, R8, 0x3, RZ ;  /* 0x0000000308087819 */ /* 0x000fe400000012ff */
[----:B------:R-:W-:Y:S02]  /*1fe30*/  SHF.R.U64 R32, R32, 0x3, RZ ;  /* 0x0000000320207819 */ /* 0x000fe400000012ff */
[----:B------:R-:W-:Y:S01]  /*1fe40*/  LOP3.LUT R24, R24, R25, RZ, 0x3c, !PT ;  /* 0x0000001918187212 */ /* 0x000fe200078e3cff */
[----:B------:R-:W-:Y:S01]  /*1fe50*/  IMAD.X R25, RZ, RZ, R61, P3 ;  /* 0x000000ffff197224 */ /* 0x000fe200018e063d */
[----:B------:R-:W-:-:S02]  /*1fe60*/  LOP3.LUT R40, R41, 0x380, RZ, 0xc0, !PT ;  /* 0x0000038029287812 */ /* 0x000fc400078ec0ff */
[----:B------:R-:W-:Y:S01]  /*1fe70*/  LOP3.LUT R8, R8, R9, RZ, 0x3c, !PT ;  /* 0x0000000908087212 */ /* 0x000fe200078e3cff */
[--C-:B------:R-:W-:Y:S01]  /*1fe80*/  IMAD.X R9, RZ, RZ, R61.reuse, P4 ;  /* 0x000000ffff097224 */ /* 0x100fe200020e063d */
[C---:B------:R-:W-:Y:S01]  /*1fe90*/  IADD3 R45, P3, R60.reuse, 0x8000, RZ ;  /* 0x000080003c2d7810 */ /* 0x040fe20007f7e0ff */
[----:B------:R-:W2:Y:S01]  /*1fea0*/  SHFL.IDX PT, R51, R4, RZ, 0x1c1f ;  /* 0x001c1fff04337589 */ /* 0x000ea200000e0000 */
[----:B------:R-:W-:Y:S01]  /*1feb0*/  IADD3 R37, P4, R60, 0x6000, RZ ;  /* 0x000060003c257810 */ /* 0x000fe20007f9e0ff */
[----:B---3--:R-:W-:Y:S01]  /*1fec0*/  IMAD.IADD R5, R10, 0x1, R212 ;  /* 0x000000010a057824 */ /* 0x008fe200078e02d4 */
[----:B------:R-:W-:Y:S01]  /*1fed0*/  LOP3.LUT R32, R32, R33, RZ, 0x3c, !PT ;  /* 0x0000002120207212 */ /* 0x000fe200078e3cff */
[----:B------:R-:W-:Y:S01]  /*1fee0*/  IMAD.X R33, RZ, RZ, R61, P0 ;  /* 0x000000ffff217224 */ /* 0x000fe200000e063d */
[----:B------:R-:W-:Y:S01]  /*1fef0*/  SHF.R.U64 R40, R40, 0x3, RZ ;  /* 0x0000000328287819 */ /* 0x000fe200000012ff */
[----:B------:R3:W4:Y:S01]  /*1ff00*/  SHFL.IDX PT, R55, R4, 0x1, 0x1c1f ;  /* 0x003c1f0004377f89 */ /* 0x00072200000e0000 */
[----:B------:R-:W-:-:S02]  /*1ff10*/  LOP3.LUT R44, R45, 0x380, RZ, 0xc0, !PT ;  /* 0x000003802d2c7812 */ /* 0x000fc400078ec0ff */
[----:B------:R-:W-:Y:S02]  /*1ff20*/  LOP3.LUT P0, RZ, R14, 0x3, RZ, 0xc0, !PT ;  /* 0x000000030eff7812 */ /* 0x000fe4000780c0ff */
[----:B------:R-:W-:Y:S02]  /*1ff30*/  LOP3.LUT R36, R37, 0x380, RZ, 0xc0, !PT ;  /* 0x0000038025247812 */ /* 0x000fe400078ec0ff */
[----:B------:R-:W-:Y:S01]  /*1ff40*/  LOP3.LUT R40, R40, R41, RZ, 0x3c, !PT ;  /* 0x0000002928287212 */ /* 0x000fe200078e3cff */
[----:B------:R-:W-:Y:S01]  /*1ff50*/  IMAD.X R41, RZ, RZ, R61, P2 ;  /* 0x000000ffff297224 */ /* 0x000fe200010e063d */
[----:B------:R-:W-:Y:S02]  /*1ff60*/  SHF.R.U64 R44, R44, 0x3, RZ ;  /* 0x000000032c2c7819 */ /* 0x000fe400000012ff */
[C---:B------:R-:W-:Y:S01]  /*1ff70*/  ISETP.GE.OR P2, PT, R5.reuse, R2, P0 ;  /* 0x000000020500720c */ /* 0x040fe20000746670 */
[----:B------:R-:W-:Y:S01]  /*1ff80*/  VIADD R5, R5, 0x8 ;  /* 0x0000000805057836 */ /* 0x000fe20000000000 */
[----:B------:R-:W-:-:S02]  /*1ff90*/  SHF.R.U64 R36, R36, 0x3, RZ ;  /* 0x0000000324247819 */ /* 0x000fc400000012ff */
[----:B------:R-:W-:Y:S01]  /*1ffa0*/  LOP3.LUT R44, R44, R45, RZ, 0x3c, !PT ;  /* 0x0000002d2c2c7212 */ /* 0x000fe200078e3cff */
[--C-:B------:R-:W-:Y:S01]  /*1ffb0*/  IMAD.X R45, RZ, RZ, R61.reuse, P3 ;  /* 0x000000ffff2d7224 */ /* 0x100fe200018e063d */
[----:B------:R-:W-:Y:S01]  /*1ffc0*/  LOP3.LUT R36, R36, R37, RZ, 0x3c, !PT ;  /* 0x0000002524247212 */ /* 0x000fe200078e3cff */
[----:B------:R-:W-:Y:S01]  /*1ffd0*/  IMAD.X R37, RZ, RZ, R61, P4 ;  /* 0x000000ffff257224 */ /* 0x000fe200020e063d */
[C---:B------:R-:W-:Y:S02]  /*1ffe0*/  IADD3 R7, P3, R60.reuse, 0xb000, RZ ;  /* 0x0000b0003c077810 */ /* 0x040fe40007f7e0ff */
[----:B------:R-:W-:Y:S02]  /*1fff0*/  ISETP.GE.OR P0, PT, R5, R2, P0 ;  /* 0x000000020500720c */ /* 0x000fe40000706670 */
[C---:B------:R-:W-:Y:S02]  /*20000*/  IADD3 R53, P4, R60.reuse, 0xa000, RZ ;  /* 0x0000a0003c357810 */ /* 0x040fe40007f9e0ff */
[----:B------:R-:W-:-:S02]  /*20010*/  LOP3.LUT R11, R60, 0x380, RZ, 0xc0, !PT ;  /* 0x000003803c0b7812 */ /* 0x000fc400078ec0ff */
[----:B---3--:R-:W-:Y:S02]  /*20020*/  LOP3.LUT R4, R7, 0x380, RZ, 0xc0, !PT ;  /* 0x0000038007047812 */ /* 0x008fe400078ec0ff */
[----:B------:R-:W-:Y:S02]  /*20030*/  LOP3.LUT R52, R53, 0x380, RZ, 0xc0, !PT ;  /* 0x0000038035347812 */ /* 0x000fe400078ec0ff */
[----:B------:R-:W-:Y:S02]  /*20040*/  SHF.R.U64 R11, R11, 0x3, RZ ;  /* 0x000000030b0b7819 */ /* 0x000fe400000012ff */
[----:B------:R-:W-:Y:S02]  /*20050*/  SHF.R.U64 R4, R4, 0x3, RZ ;  /* 0x0000000304047819 */ /* 0x000fe400000012ff */
[----:B------:R-:W-:Y:S02]  /*20060*/  SHF.R.U64 R52, R52, 0x3, RZ ;  /* 0x0000000334347819 */ /* 0x000fe400000012ff */
[----:B------:R-:W-:Y:S01]  /*20070*/  LOP3.LUT R60, R11, R60, RZ, 0x3c, !PT ;  /* 0x0000003c0b3c7212 */ /* 0x000fe200078e3cff */
[----:B------:R-:W-:Y:S01]  /*20080*/  IMAD R3, R3, UR4, RZ ;  /* 0x0000000403037c24 */ /* 0x000fe2000f8e02ff */
[----:B--2---:R2:W-:Y:S01]  /*20090*/  @!P2 ST.E desc[UR42][R50.64], R120 ;  /* 0x000000783200a985 */ /* 0x0045e2000c10192a */
[----:B------:R-:W-:Y:S01]  /*200a0*/  LOP3.LUT R52, R52, R53, RZ, 0x3c, !PT ;  /* 0x0000003534347212 */ /* 0x000fe200078e3cff */
[--C-:B------:R-:W-:Y:S01]  /*200b0*/  IMAD.X R53, RZ, RZ, R61.reuse, P4 ;  /* 0x000000ffff357224 */ /* 0x100fe200020e063d */
[----:B------:R-:W-:Y:S01]  /*200c0*/  LOP3.LUT R56, R4, R7, RZ, 0x3c, !PT ;  /* 0x0000000704387212 */ /* 0x000fe200078e3cff */
[----:B----4-:R3:W-:Y:S01]  /*200d0*/  @!P0 ST.E desc[UR42][R54.64], R121 ;  /* 0x0000007936008985 */ /* 0x0107e2000c10192a */
[----:B------:R-:W-:-:S02]  /*200e0*/  IMAD.X R57, RZ, RZ, R61, P3 ;  /* 0x000000ffff397224 */ /* 0x000fc400018e063d */
[C---:B------:R-:W-:Y:S01]  /*200f0*/  IMAD R3, R0.reuse, UR5, R3 ;  /* 0x0000000500037c24 */ /* 0x040fe2000f8e0203 */
[----:B------:R4:W5:Y:S04]  /*20100*/  LD.E.128 R4, desc[UR42][R60.64] ;  /* 0x0000002a3c047980 */ /* 0x000968000c101d00 */
[----:B------:R-:W5:Y:S04]  /*20110*/  LD.E.128 R8, desc[UR42][R8.64] ;  /* 0x0000002a08087980 */ /* 0x000f68000c101d00 */
[----:B------:R-:W5:Y:S01]  /*20120*/  LD.E.128 R12, desc[UR42][R12.64] ;  /* 0x0000002a0c0c7980 */ /* 0x000f62000c101d00 */
[----:B----4-:R-:W-:Y:S01]  /*20130*/  IMAD.WIDE.U32 R60, R0, UR4, RZ ;  /* 0x00000004003c7c25 */ /* 0x010fe2000f8e00ff */
[----:B------:R-:W-:-:S02]  /*20140*/  ULDC.64 UR4, c[0x0][0xae8] ;  /* 0x0002ba0000047ab9 */ /* 0x000fc40000000a00 */
[----:B------:R-:W5:Y:S01]  /*20150*/  LD.E.128 R24, desc[UR42][R24.64] ;  /* 0x0000002a18187980 */ /* 0x000f62000c101d00 */
[----:B------:R-:W-:Y:S02]  /*20160*/  IMAD.IADD R61, R61, 0x1, R3 ;  /* 0x000000013d3d7824 */ /* 0x000fe400078e0203 */
[----:B------:R-:W-:Y:S01]  /*20170*/  IMAD R3, R69, 0x20, R66 ;  /* 0x0000002045037824 */ /* 0x000fe200078e0242 */
[----:B------:R-:W5:Y:S01]  /*20180*/  LD.E.128 R28, desc[UR42][R28.64] ;  /* 0x0000002a1c1c7980 */ /* 0x000f62000c101d00 */
[----:B------:R-:W-:Y:S02]  /*20190*/  IMAD R0, R64, UR4, RZ ;  /* 0x0000000440007c24 */ /* 0x000fe4000f8e02ff */
[----:B------:R-:W-:Y:S01]  /*201a0*/  IMAD.IADD R64, R212, 0x1, R3 ;  /* 0x00000001d4407824 */ /* 0x000fe200078e0203 */
[----:B------:R-:W5:Y:S01]  /*201b0*/  LD.E.128 R32, desc[UR42][R32.64] ;  /* 0x0000002a20207980 */ /* 0x000f62000c101d00 */
[C---:B------:R-:W-:Y:S02]  /*201c0*/  IMAD R3, R68.reuse, UR5, R0 ;  /* 0x0000000544037c24 */ /* 0x040fe4000f8e0200 */
[----:B------:R-:W-:Y:S01]  /*201d0*/  IMAD.WIDE.U32 R60, R68, UR4, R60 ;  /* 0x00000004443c7c25 */ /* 0x000fe2000f8e003c */
[----:B------:R-:W-:Y:S01]  /*201e0*/  ULDC.64 UR4, c[0x0][0xaf0] ;  /* 0x0002bc0000047ab9 */ /* 0x000fe20000000a00 */
[----:B------:R-:W5:Y:S02]  /*201f0*/  LD.E.128 R36, desc[UR42][R36.64] ;  /* 0x0000002a24247980 */ /* 0x000f64000c101d00 */
[----:B-1----:R-:W-:-:S02]  /*20200*/  @P1 IMAD.HI.U32 R0, R64, R65, RZ ;  /* 0x0000004140001227 */ /* 0x002fc400078e00ff */
[----:B------:R-:W5:Y:S02]  /*20210*/  LD.E.128 R40, desc[UR42][R40.64] ;  /* 0x0000002a28287980 */ /* 0x000f64000c101d00 */
[----:B------:R-:W-:Y:S02]  /*20220*/  IMAD.IADD R61, R61, 0x1, R3 ;  /* 0x000000013d3d7824 */ /* 0x000fe400078e0203 */
[----:B------:R-:W-:Y:S01]  /*20230*/  IMAD.MOV.U32 R3, RZ, RZ, R64 ;  /* 0x000000ffff037224 */ /* 0x000fe200078e0040 */
[----:B0-----:R-:W-:Y:S01]  /*20240*/  @P1 SHF.R.U32.HI R3, RZ, R67, R0 ;  /* 0x00000043ff031219 */ /* 0x001fe20000011600 */
[----:B------:R-:W-:Y:S01]  /*20250*/  IMAD R62, R62, UR4, RZ ;  /* 0x000000043e3e7c24 */ /* 0x000fe2000f8e02ff */
[----:B------:R-:W5:Y:S01]  /*20260*/  LD.E.128 R44, desc[UR42][R44.64] ;  /* 0x0000002a2c2c7980 */ /* 0x000f62000c101d00 */
[C---:B------:R-:W-:Y:S01]  /*20270*/  IMAD.WIDE.U32 R60, R63.reuse, UR4, R60 ;  /* 0x000000043f3c7c25 */ /* 0x040fe2000f8e003c */
[--C-:B------:R-:W-:Y:S02]  /*20280*/  SHF.R.S32.HI R0, RZ, 0x1f, R3.reuse ;  /* 0x0000001fff007819 */ /* 0x100fe40000011403 */
[----:B--2---:R-:W5:Y:S01]  /*20290*/  LD.E.128 R48, desc[UR42][R48.64] ;  /* 0x0000002a30307980 */ /* 0x004f62000c101d00 */
[----:B------:R-:W-:Y:S01]  /*202a0*/  IMAD R65, R63, UR5, R62 ;  /* 0x000000053f417c24 */ /* 0x000fe2000f8e023e */
[----:B------:R-:W-:Y:S01]  /*202b0*/  ULDC.64 UR4, c[0x0][0xae0] ;  /* 0x0002b80000047ab9 */ /* 0x000fe20000000a00 */
[----:B------:R-:W-:Y:S01]  /*202c0*/  IMAD.MOV R63, RZ, RZ, -R3 ;  /* 0x000000ffff3f7224 */ /* 0x000fe200078e0a03 */
[----:B---3--:R-:W5:Y:S01]  /*202d0*/  LD.E.128 R52, desc[UR42][R52.64] ;  /* 0x0000002a34347980 */ /* 0x008f62000c101d00 */
[----:B------:R-:W-:-:S02]  /*202e0*/  IMAD R0, R0, UR4, RZ ;  /* 0x0000000400007c24 */ /* 0x000fc4000f8e02ff */
[----:B------:R-:W-:Y:S01]  /*202f0*/  IMAD R63, R20, R63, R64 ;  /* 0x0000003f143f7224 */ /* 0x000fe200078e0240 */
[----:B------:R-:W5:Y:S01]  /*20300*/  LD.E.128 R56, desc[UR42][R56.64] ;  /* 0x0000002a38387980 */ /* 0x000f62000c101d00 */
[----:B------:R-:W-:Y:S02]  /*20310*/  IMAD.IADD R61, R61, 0x1, R65 ;  /* 0x000000013d3d7824 */ /* 0x000fe400078e0241 */
[C---:B------:R-:W-:Y:S01]  /*20320*/  IMAD R65, R3.reuse, UR5, R0 ;  /* 0x0000000503417c24 */ /* 0x040fe2000f8e0200 */
[----:B------:R-:W-:Y:S01]  /*20330*/  @!PT LDS RZ, [RZ] ;  /* 0x00000000fffff984 */ /* 0x000fe20000000800 */
[----:B------:R-:W-:Y:S01]  /*20340*/  @!PT LDS RZ, [RZ] ;  /* 0x00000000fffff984 */ /* 0x000fe20000000800 */
[----:B------:R-:W-:Y:S01]  /*20350*/  @!PT LDS RZ, [RZ] ;  /* 0x00000000fffff984 */ /* 0x000fe20000000800 */
[----:B------:R-:W-:Y:S01]  /*20360*/  @!PT LDS RZ, [RZ] ;  /* 0x00000000fffff984 */ /* 0x000fe20000000800 */
[----:B------:R0:W-:Y:S06]  /*20370*/  MEMBAR.ALL.CTA ;  /* 0x0000000000007992 */ /* 0x0001ec0000008000 */
[----:B0-----:R-:W0:Y:S01]  /*20380*/  FENCE.VIEW.ASYNC.S ;  /* 0x00000000000073c6 */ /* 0x001e220000000000 */
[----:B------:R-:W-:Y:S01]  /*20390*/  SHF.R.S32.HI R0, RZ, 0x1f, R63 ;  /* 0x0000001fff007819 */ /* 0x000fe2000001143f */
[----:B------:R-:W-:Y:S01]  /*203a0*/  IMAD.WIDE.U32 R60, R3, UR4, R60 ;  /* 0x00000004033c7c25 */ /* 0x000fe2000f8e003c */
[----:B------:R-:W-:-:S03]  /*203b0*/  ULDC.64 UR4, c[0x0][0xad8] ;  /* 0x0002b60000047ab9 */ /* 0x000fc60000000a00 */
[----:B------:R-:W-:Y:S02]  /*203c0*/  IMAD.IADD R61, R61, 0x1, R65 ;  /* 0x000000013d3d7824 */ /* 0x000fe400078e0241 */
[----:B------:R-:W-:Y:S02]  /*203d0*/  IMAD R0, R0, UR4, RZ ;  /* 0x0000000400007c24 */ /* 0x000fe4000f8e02ff */
[----:B------:R-:W-:Y:S02]  /*203e0*/  IMAD.IADD R67, R66, 0x1, R212 ;  /* 0x0000000142437824 */ /* 0x000fe400078e02d4 */
        /* <DEDUP_REMOVED lines=8> */
[-C--:B------:R-:W-:Y:S01]  /*20470*/  ISETP.GE.AND P1, PT, R3, R2.reuse, PT ;  /* 0x000000020300720c */ /* 0x080fe20003f26270 */
[----:B------:R-:W-:Y:S01]  /*20480*/  VIADD R3, R67, 0x40 ;  /* 0x0000004043037836 */ /* 0x000fe20000000000 */
[----:B------:R-:W-:Y:S02]  /*20490*/  LEA.HI.X R66, R60, UR5, R61, 0x1, P3 ;  /* 0x000000053c427c11 */ /* 0x000fe400098f0c3d */
[----:B------:R-:W-:Y:S01]  /*204a0*/  PRMT R0, RZ, 0x654, R0 ;  /* 0x00000654ff007816 */ /* 0x000fe20000000000 */
[C---:B------:R-:W-:Y:S01]  /*204b0*/  VIADD R69, R228.reuse, 0x80 ;  /* 0x00000080e4457836 */ /* 0x040fe20000000000 */
[----:B------:R-:W-:Y:S01]  /*204c0*/  ISETP.GE.AND P0, PT, R3, R2, PT ;  /* 0x000000020300720c */ /* 0x000fe20003f06270 */
[----:B0-----:R0:W1:Y:S01]  /*204d0*/  SHFL.IDX PT, R65, R20, RZ, 0x181f ;  /* 0x00181fff14417589 */ /* 0x00106200000e0000 */
[----:B------:R0:W-:Y:S03]  /*204e0*/  SYNCS.ARRIVE.TRANS64.RED.A1T0 RZ, [R0+URZ], RZ ;  /* 0x000000ff00ff79a7 */ /* 0x0001e6000810043f */
[----:B------:R0:W2:Y:S01]  /*204f0*/  SHFL.IDX PT, R3, R66, RZ, 0x181f ;  /* 0x00181fff42037589 */ /* 0x0000a200000e0000 */
[----:B------:R-:W-:Y:S01]  /*20500*/  VIADD R68, R228, 0x80 ;  /* 0x00000080e4447836 */ /* 0x000fe20000000000 */
[----:B------:R-:W-:Y:S01]  /*20510*/  SHF.R.S32.HI R69, RZ, 0x1f, R69 ;  /* 0x0000001fff457819 */ /* 0x000fe20000011445 */
[----:B------:R-:W-:Y:S06]  /*20520*/  @P2 BRA `(.L_x_5418) ;  /* 0x0000000000342947 */ /* 0x000fec0003800000 */
        /* <DEDUP_REMOVED lines=13> */
.L_x_5418:
[----:B------:R-:W-:Y:S05]  /*20600*/  BSYNC B1 ;  /* 0x0000000000017941 */ /* 0x000fea0003800000 */
.L_x_5417:
        /* <DEDUP_REMOVED lines=17> */
.L_x_5420:
[----:B------:R-:W-:Y:S05]  /*20720*/  BSYNC B1 ;  /* 0x0000000000017941 */ /* 0x000fea0003800000 */
.L_x_5419:
        /* <DEDUP_REMOVED lines=10> */
[----:B------:R-:W-:Y:S02]  /*207d0*/  @!P5 LEA R8, P2, R68, R9, 0x1 ;  /* 0x000000094408d211 */ /* 0x000fe400078408ff */
[-C--:B0-----:R-:W-:Y:S02]  /*207e0*/  @!P3 LEA.HI.X R5, R228, R3.reuse, R72, 0x1, P0 ;  /* 0x00000003e405b211 */ /* 0x081fe400000f0c48 */
[-C--:B------:R-:W-:Y:S02]  /*207f0*/  @!P4 LEA.HI.X R7, R70, R3.reuse, R71, 0x1, P1 ;  /* 0x000000034607c211 */ /* 0x080fe400008f0c47 */
[----:B------:R-:W-:Y:S01]  /*20800*/  @!P5 LEA.HI.X R9, R68, R3, R69, 0x1, P2 ;  /* 0x000000034409d211 */ /* 0x000fe200010f0c45 */
[----:B------:R0:W-:Y:S04]  /*20810*/  @!P3 ST.E.128 desc[UR42][R4.64], R12 ;  /* 0x0000000c0400b985 */ /* 0x0001e8000c101d2a */
[----:B------:R0:W-:Y:S04]  /*20820*/  @!P4 ST.E.128 desc[UR42][R6.64], R36 ;  /* 0x000000240600c985 */ /* 0x0001e8000c101d2a */
[----:B------:R0:W-:Y:S02]  /*20830*/  @!P5 ST.E.128 desc[UR42][R8.64], R52 ;  /* 0x000000340800d985 */ /* 0x0001e4000c101d2a */
.L_x_5422:
[----:B------:R-:W-:Y:S05]  /*20840*/  BSYNC B1 ;  /* 0x0000000000017941 */ /* 0x000fea0003800000 */
.L_x_5421:
[----:B0-----:R-:W-:Y:S01]  /*20850*/  VIADD R3, R67, 0x60 ;  /* 0x0000006043037836 */ /* 0x001fe20000000000 */
[----:B------:R0:W0:Y:S04]  /*20860*/  SHFL.IDX PT, R7, R66, 0x3, 0x181f ;  /* 0x00781f0042077f89 */ /* 0x00002800000e0000 */
[----:B------:R-:W-:Y:S01]  /*20870*/  ISETP.GE.AND P0, PT, R3, R2, PT ;  /* 0x000000020300720c */ /* 0x000fe20003f06270 */
[----:B---3--:R3:W0:-:S12]  /*20880*/  SHFL.IDX PT, R9, R20, 0x3, 0x181f ;  /* 0x00781f0014097f89 */ /* 0x00861800000e0000 */
        /* <DEDUP_REMOVED lines=12> */
[----:B---3--:R-:W-:-:S04]  /*20950*/  LEA R2, P0, R68, R9, 0x1 ;  /* 0x0000000944027211 */ /* 0x008fc800078008ff */
[----:B------:R-:W-:-:S05]  /*20960*/  LEA.HI.X R3, R68, R7, R69, 0x1, P0 ;  /* 0x0000000744037211 */ /* 0x000fca00000f0c45 */
[----:B------:R0:W-:Y:S01]  /*20970*/  ST.E.128 desc[UR42][R2.64], R56 ;  /* 0x0000003802007985 */ /* 0x0001e2000c101d2a */
[----:B------:R-:W-:Y:S05]  /*20980*/  BRA `(.L_x_5423) ;  /* 0x0000000c00a87947 */ /* 0x000fea0003800000 */
.L_x_5414:
[----:B------:R-:W2:Y:S01]  /*20990*/  LDL R9, [R1+0x1c] ;  /* 0x00001c0001097983 */ /* 0x000ea20000100800 */
        /* <DEDUP_REMOVED lines=8> */
[----:B------:R-:W-:-:S13]  /*20a20*/  ISETP.NE.AND.EX P1, PT, RZ, UR5, PT, P1 ;  /* 0x00000005ff007c0c */ /* 0x000fda000bf25310 */
[----:B------:R-:W4:Y:S01]  /*20a30*/  @P1 LDC.64 R4, c[0x0][0xc08] ;  /* 0x00030200ff041b82 */ /* 0x000f220000000a00 */
[----:B------:R-:W-:Y:S02]  /*20a40*/  ULDC UR4, c[0x0][0xa88] ;  /* 0x0002a20000047ab9 */ /* 0x000fe40000000800 */
[----:B------:R-:W-:Y:S01]  /*20a50*/  IMAD.U32 R6, RZ, RZ, UR4 ;  /* 0x00000004ff067e24 */ /* 0x000fe2000f8e00ff */
[----:B------:R-:W0:Y:S01]  /*20a60*/  S2R R8, SR_TID.X ;  /* 0x0000000000087919 */ /* 0x000e220000002100 */
[----:B--2---:R-:W-:-:S04]  /*20a70*/  IMAD.WIDE R2, R9, 0x4, R2 ;  /* 0x0000000409027825 */ /* 0x004fc800078e0202 */
[----:B----4-:R-:W-:Y:S01]  /*20a80*/  @P1 IMAD.WIDE R4, R9, 0x4, R4 ;  /* 0x0000000409041825 */ /* 0x010fe200078e0204 */
[----:B------:R2:W5:Y:S04]  /*20a90*/  @P0 LDG.E R0, desc[UR42][R2.64] ;  /* 0x0000002a02000981 */ /* 0x000568000c1e1900 */
[----:B------:R2:W5:Y:S01]  /*20aa0*/  @P1 LDG.E R6, desc[UR42][R4.64] ;  /* 0x0000002a04061981 */ /* 0x000562000c1e1900 */
[----:B---3--:R-:W-:Y:S01]  /*20ab0*/  ISETP.NE.AND P2, PT, R27, 0x1, PT ;  /* 0x000000011b00780c */ /* 0x008fe20003f45270 */
[----:B0----5:R-:W-:Y:S01]  /*20ac0*/  VIADD R24, R8, 0xffffff80 ;  /* 0xffffff8008187836 */ /* 0x021fe20000000000 */
[----:B------:R-:W-:-:S04]  /*20ad0*/  SHF.R.S32.HI R7, RZ, 0x1f, R9 ;  /* 0x0000001fff077819 */ /* 0x000fc80000011409 */
[----:B------:R-:W-:-:S07]  /*20ae0*/  ISETP.GE.AND P3, PT, R24, 0x80, PT ;  /* 0x000000801800780c */ /* 0x000fce0003f66270 */
[----:B------:R-:W0:Y:S08]  /*20af0*/  @P2 LDC R14, c[0x0][0xbec] ;  /* 0x0002fb00ff0e2b82 */ /* 0x000e300000000800 */
[----:B------:R-:W3:Y:S01]  /*20b00*/  @P2 LDC R29, c[0x0][0xbf0] ;  /* 0x0002fc00ff1d2b82 */ /* 0x000ee20000000800 */
[----:B--2---:R-:W-:Y:S05]  /*20b10*/  @P1 BRA `(.L_x_5424) ;  /* 0x0000000000101947 */ /* 0x004fea0003800000 */
[----:B------:R-:W-:Y:S05]  /*20b20*/  @!P0 BRA `(.L_x_5424) ;  /* 0x00000000000c8947 */ /* 0x000fea0003800000 */
[----:B------:R-:W2:Y:S04]  /*20b30*/  LDG.E R5, desc[UR42][R2.64] ;  /* 0x0000002a02057981 */ /* 0x000ea8000c1e1900 */
[----:B------:R-:W2:Y:S02]  /*20b40*/  LDG.E R6, desc[UR42][R2.64+0x4] ;  /* 0x0000042a02067981 */ /* 0x000ea4000c1e1900 */
[----:B--2---:R-:W-:-:S07]  /*20b50*/  IMAD.IADD R6, R6, 0x1, -R5 ;  /* 0x0000000106067824 */ /* 0x004fce00078e0a05 */
.L_x_5424:
[----:B-1----:R-:W2:Y:S01]  /*20b60*/  LDL R20, [R1+0x18] ;  /* 0x0000180001147983 */ /* 0x002ea20000100800 */
[----:B------:R-:W-:Y:S01]  /*20b70*/  BSSY B1, `(.L_x_5425) ;  /* 0x000002c000017945 */ /* 0x000fe20003800000 */
[----:B------:R-:W-:Y:S02]  /*20b80*/  SEL R13, R9, RZ, !P0 ;  /* 0x000000ff090d7207 */ /* 0x000fe40004000000 */
[----:B------:R-:W-:Y:S02]  /*20b90*/  SEL R12, R7, RZ, !P0 ;  /* 0x000000ff070c7207 */ /* 0x000fe40004000000 */
[----:B------:R-:W-:Y:S02]  /*20ba0*/  SHF.R.S32.HI R11, RZ, 0x1f, R0 ;  /* 0x0000001fff0b7819 */ /* 0x000fe40000011400 */
[----:B--2---:R-:W-:Y:S01]  /*20bb0*/  SHF.R.S32.HI R10, RZ, 0x1f, R20 ;  /* 0x0000001fff0a7819 */ /* 0x004fe20000011414 */
[----:B------:R-:W-:Y:S06]  /*20bc0*/  @P3 BRA `(.L_x_5426) ;  /* 0x0000000000983947 */ /* 0x000fec0003800000 */
[----:B------:R-:W1:Y:S01]  /*20bd0*/  LDC R9, c[0x0][0xbe8] ;  /* 0x0002fa00ff097b82 */ /* 0x000e620000000800 */
[----:B------:R-:W-:Y:S01]  /*20be0*/  IADD3 R8, R212, -0x80, R8 ;  /* 0xffffff80d4087810 */ /* 0x000fe20007ffe008 */
[----:B-1----:R-:W-:-:S05]  /*20bf0*/  IMAD R2, R6, R9, RZ ;  /* 0x0000000906027224 */ /* 0x002fca00078e02ff */
        /* <DEDUP_REMOVED lines=9> */
[----:B------:R-:W1:Y:S01]  /*20c90*/  @P0 LDC R15, c[0x0][0xbec] ;  /* 0x0002fb00ff0f0b82 */ /* 0x000e620000000800 */
[----:B------:R-:W-:Y:S01]  /*20ca0*/  IMAD R7, R20, UR5, R7 ;  /* 0x0000000514077c24 */ /* 0x000fe2000f8e0207 */
[----:B------:R-:W-:-:S03]  /*20cb0*/  ULDC.64 UR4, c[0x0][0xb98] ;  /* 0x0002e60000047ab9 */ /* 0x000fc60000000a00 */
[----:B------:R-:W-:-:S03]  /*20cc0*/  IMAD.IADD R3, R3, 0x1, R7 ;  /* 0x0000000103037824 */ /* 0x000fc600078e0207 */
[----:B------:R-:W2:Y:S01]  /*20cd0*/  @P0 LDC R25, c[0x0][0xbf0] ;  /* 0x0002fc00ff190b82 */ /* 0x000ea20000000800 */
[----:B------:R-:W-:-:S04]  /*20ce0*/  IMAD.WIDE.U32 R2, R13, UR4, R2 ;  /* 0x000000040d027c25 */ /* 0x000fc8000f8e0002 */
[----:B-1----:R-:W-:-:S05]  /*20cf0*/  @P0 IMAD.HI.U32 R4, R8, R15, RZ ;  /* 0x0000000f08040227 */ /* 0x002fca00078e00ff */
[----:B--2---:R-:W-:Y:S01]  /*20d00*/  @P0 SHF.R.U32.HI R5, RZ, R25, R4 ;  /* 0x00000019ff050219 */ /* 0x004fe20000011604 */
        /* <DEDUP_REMOVED lines=18> */
.L_x_5426:
[----:B------:R-:W-:Y:S05]  /*20e30*/  BSYNC B1 ;  /* 0x0000000000017941 */ /* 0x000fea0003800000 */
.L_x_5425:
[--C-:B-1----:R-:W-:Y:S01]  /*20e40*/  SHF.R.S32.HI R4, RZ, 0x1f, R24.reuse ;  /* 0x0000001fff047819 */ /* 0x102fe20000011418 */
[----:B------:R-:W-:Y:S01]  /*20e50*/  ULDC.64 UR4, c[0x0][0xaa0] ;  /* 0x0002a80000047ab9 */ /* 0x000fe20000000a00 */
[----:B------:R-:W-:Y:S01]  /*20e60*/  SHF.R.S32.HI R8, RZ, 0x1f, R24 ;  /* 0x0000001fff087819 */ /* 0x000fe20000011418 */
[----:B------:R-:W-:Y:S01]  /*20e70*/  IMAD R3, R11, UR4, RZ ;  /* 0x000000040b037c24 */ /* 0x000fe2000f8e02ff */
[-C--:B------:R-:W-:Y:S02]  /*20e80*/  LEA.HI R4, R4, R24.reuse, RZ, 0x3 ;  /* 0x0000001804047211 */ /* 0x080fe400078f18ff */
[----:B------:R-:W-:Y:S01]  /*20e90*/  LEA.HI R8, R8, R24, RZ, 0x3 ;  /* 0x0000001808087211 */ /* 0x000fe200078f18ff */
[----:B------:R-:W-:Y:S01]  /*20ea0*/  IMAD R5, R0, UR5, R3 ;  /* 0x0000000500057c24 */ /* 0x000fe2000f8e0203 */
[----:B------:R-:W-:Y:S01]  /*20eb0*/  LOP3.LUT R4, R4, 0xfffffff8, RZ, 0xc0, !PT ;  /* 0xfffffff804047812 */ /* 0x000fe200078ec0ff */
[----:B------:R-:W-:Y:S01]  /*20ec0*/  IMAD.WIDE.U32 R2, R0, UR4, RZ ;  /* 0x0000000400027c25 */ /* 0x000fe2000f8e00ff */
[----:B------:R-:W-:Y:S01]  /*20ed0*/  SHF.R.S32.HI R8, RZ, 0x3, R8 ;  /* 0x00000003ff087819 */ /* 0x000fe20000011408 */
[----:B------:R-:W-:-:S02]  /*20ee0*/  ULDC.64 UR4, c[0x0][0xae8] ;  /* 0x0002ba0000047ab9 */ /* 0x000fc40000000a00 */
[----:B------:R-:W-:Y:S02]  /*20ef0*/  IMAD.IADD R4, R24, 0x1, -R4 ;  /* 0x0000000118047824 */ /* 0x000fe400078e0a04 */
[----:B------:R-:W-:Y:S02]  /*20f00*/  IMAD.IADD R3, R3, 0x1, R5 ;  /* 0x0000000103037824 */ /* 0x000fe400078e0205 */
[----:B------:R-:W-:Y:S02]  /*20f10*/  IMAD R7, R4, 0x20, R8 ;  /* 0x0000002004077824 */ /* 0x000fe400078e0208 */
[----:B------:R-:W-:Y:S02]  /*20f20*/  IMAD R4, R10, UR4, RZ ;  /* 0x000000040a047c24 */ /* 0x000fe4000f8e02ff */
[----:B------:R-:W-:Y:S02]  /*20f30*/  IMAD.IADD R9, R212, 0x1, R7 ;  /* 0x00000001d4097824 */ /* 0x000fe400078e0207 */
[----:B------:R-:W-:-:S02]  /*20f40*/  IMAD R7, R20, UR5, R4 ;  /* 0x0000000514077c24 */ /* 0x000fc4000f8e0204 */
[----:B0-----:R-:W-:-:S04]  /*20f50*/  @P2 IMAD.HI.U32 R0, R9, R14, RZ ;  /* 0x0000000e09002227 */ /* 0x001fc800078e00ff */
[----:B------:R-:W-:Y:S01]  /*20f60*/  IMAD.WIDE.U32 R2, R20, UR4, R2 ;  /* 0x0000000414027c25 */ /* 0x000fe2000f8e0002 */
[----:B------:R-:W-:-:S03]  /*20f70*/  ULDC.64 UR4, c[0x0][0xaf0] ;  /* 0x0002bc0000047ab9 */ /* 0x000fc60000000a00 */
[----:B------:R-:W-:Y:S01]  /*20f80*/  IMAD.MOV.U32 R5, RZ, RZ, R9 ;  /* 0x000000ffff057224 */ /* 0x000fe200078e0009 */
[----:B---3--:R-:W-:Y:S01]  /*20f90*/  @P2 SHF.R.U32.HI R5, RZ, R29, R0 ;  /* 0x0000001dff052219 */ /* 0x008fe20000011600 */
[----:B------:R-:W-:Y:S02]  /*20fa0*/  IMAD R4, R12, UR4, RZ ;  /* 0x000000040c047c24 */ /* 0x000fe4000f8e02ff */
[----:B------:R-:W-:Y:S01]  /*20fb0*/  IMAD.IADD R3, R3, 0x1, R7 ;  /* 0x0000000103037824 */ /* 0x000fe200078e0207 */
[----:B------:R-:W-:Y:S01]  /*20fc0*/  SHF.R.S32.HI R0, RZ, 0x1f, R5 ;  /* 0x0000001fff007819 */ /* 0x000fe20000011405 */
[C---:B------:R-:W-:Y:S02]  /*20fd0*/  IMAD R7, R13.reuse, UR5, R4 ;  /* 0x000000050d077c24 */ /* 0x040fe4000f8e0204 */
[----:B------:R-:W-:Y:S01]  /*20fe0*/  IMAD.WIDE.U32 R2, R13, UR4, R2 ;  /* 0x000000040d027c25 */ /* 0x000fe2000f8e0002 */
[----:B------:R-:W-:-:S03]  /*20ff0*/  ULDC.64 UR4, c[0x0][0xae0] ;  /* 0x0002b80000047ab9 */ /* 0x000fc60000000a00 */
[----:B------:R-:W-:Y:S02]  /*21000*/  IMAD.MOV R4, RZ, RZ, -R5 ;  /* 0x000000ffff047224 */ /* 0x000fe400078e0a05 */
[----:B------:R-:W-:Y:S02]  /*21010*/  IMAD.IADD R3, R3, 0x1, R7 ;  /* 0x0000000103037824 */ /* 0x000fe400078e0207 */
[----:B------:R-:W-:Y:S02]  /*21020*/  IMAD R0, R0, UR4, RZ ;  /* 0x0000000400007c24 */ /* 0x000fe4000f8e02ff */
[----:B------:R-:W-:Y:S02]  /*21030*/  IMAD R7, R27, R4, R9 ;  /* 0x000000041b077224 */ /* 0x000fe400078e0209 */
[C---:B------:R-:W-:Y:S02]  /*21040*/  IMAD R9, R5.reuse, UR5, R0 ;  /* 0x0000000505097c24 */ /* 0x040fe4000f8e0200 */
[----:B------:R-:W-:Y:S01]  /*21050*/  IMAD.WIDE.U32 R2, R5, UR4, R2 ;  /* 0x0000000405027c25 */ /* 0x000fe2000f8e0002 */
[----:B------:R-:W-:Y:S01]  /*21060*/  SHF.R.S32.HI R0, RZ, 0x1f, R7 ;  /* 0x0000001fff007819 */ /* 0x000fe20000011407 */
[----:B------:R-:W-:-:S02]  /*21070*/  ULDC.64 UR4, c[0x0][0xad8] ;  /* 0x0002b60000047ab9 */ /* 0x000fc40000000a00 */
[----:B------:R-:W-:Y:S02]  /*21080*/  IMAD.IADD R3, R3, 0x1, R9 ;  /* 0x0000000103037824 */ /* 0x000fe400078e0209 */
[----:B------:R-:W-:Y:S02]  /*21090*/  IMAD R0, R0, UR4, RZ ;  /* 0x0000000400007c24 */ /* 0x000fe4000f8e02ff */
[----:B------:R-:W-:-:S04]  /*210a0*/  IMAD.WIDE.U32 R2, R7, UR4, R2 ;  /* 0x0000000407027c25 */ /* 0x000fc8000f8e0002 */
[----:B------:R-:W-:Y:S01]  /*210b0*/  IMAD R7, R7, UR5, R0 ;  /* 0x0000000507077c24 */ /* 0x000fe2000f8e0200 */
[----:B------:R-:W-:Y:S02]  /*210c0*/  ULDC.64 UR4, c[0x0][0xa80] ;  /* 0x0002a00000047ab9 */ /* 0x000fe40000000a00 */
[----:B------:R-:W-:Y:S01]  /*210d0*/  LEA R0, P0, R2, UR4, 0x1 ;  /* 0x0000000402007c11 */ /* 0x000fe2000f8008ff */
[----:B------:R-:W-:Y:S01]  /*210e0*/  IMAD.IADD R3, R3, 0x1, R7 ;  /* 0x0000000103037824 */ /* 0x000fe200078e0207 */
[----:B------:R-:W-:-:S04]  /*210f0*/  UMOV UR4, 0xffffffff ;  /* 0xffffffff00047882 */ /* 0x000fc80000000000 */
[----:B------:R-:W-:Y:S01]  /*21100*/  LEA.HI.X R2, R2, UR5, R3, 0x1, P0 ;  /* 0x0000000502027c11 */ /* 0x000fe200080f0c03 */
[----:B------:R-:W-:Y:S06]  /*21110*/  BRA.DIV UR4, `(.L_x_5427) ;  /* 0x000000ae04a47947 */ /* 0x000fec000b800000 */
[----:B------:R0:W1:Y:S04]  /*21120*/  SHFL.IDX PT, R3, R2, RZ, 0x181f ;  /* 0x00181fff02037589 */ /* 0x00006800000e0000 */
[----:B------:R0:W2:Y:S02]  /*21130*/  SHFL.IDX PT, R14, R0, RZ, 0x181f ;  /* 0x00181fff000e7589 */ /* 0x0000a400000e0000 */
.L_x_5680:
[----:B------:R-:W-:Y:S01]  /*21140*/  IMAD R27, R6, R27, RZ ;  /* 0x0000001b061b7224 */ /* 0x000fe200078e02ff */
[----:B------:R-:W-:Y:S01]  /*21150*/  BSSY B1, `(.L_x_5428) ;  /* 0x0000018000017945 */ /* 0x000fe20003800000 */
[----:B------:R-:W-:-:S05]  /*21160*/  IMAD.IADD R212, R8, 0x1, R212 ;  /* 0x0000000108d47824 */ /* 0x000fca00078e02d4 */
[----:B------:R-:W-:-:S13]  /*21170*/  ISETP.GE.AND P0, PT, R212, R27, PT ;  /* 0x0000001bd400720c */ /* 0x000fda0003f06270 */
[----:B------:R-:W-:Y:S05]  /*21180*/  @P0 BRA `(.L_x_5429) ;  /* 0x0000000000500947 */ /* 0x000fea0003800000 */
[C---:B------:R-:W-:Y:S01]  /*21190*/  VIADD R10, R228.reuse, 0x40 ;  /* 0x00000040e40a7836 */ /* 0x040fe20000000000 */
[----:B------:R-:W-:Y:S01]  /*211a0*/  ULDC UR4, c[0x0][0xac8] ;  /* 0x0002b20000047ab9 */ /* 0x000fe20000000800 */
[C---:B------:R-:W-:Y:S01]  /*211b0*/  VIADD R8, R228.reuse, 0x80 ;  /* 0x00000080e4087836 */ /* 0x040fe20000000000 */
[C---:B------:R-:W-:Y:S01]  /*211c0*/  ISETP.GE.AND P3, PT, R228.reuse, UR4, PT ;  /* 0x00000004e4007c0c */ /* 0x040fe2000bf66270 */
[----:B------:R-:W-:Y:S01]  /*211d0*/  VIADD R11, R228, 0x40 ;  /* 0x00000040e40b7836 */ /* 0x000fe20000000000 */
[----:B------:R-:W-:Y:S01]  /*211e0*/  ISETP.GE.AND P4, PT, R10, UR4, PT ;  /* 0x000000040a007c0c */ /* 0x000fe2000bf86270 */
[----:B------:R-:W-:Y:S01]  /*211f0*/  VIADD R9, R228, 0x80 ;  /* 0x00000080e4097836 */ /* 0x000fe20000000000 */
[----:B------:R-:W-:Y:S02]  /*21200*/  ISETP.GE.AND P5, PT, R8, UR4, PT ;  /* 0x0000000408007c0c */ /* 0x000fe4000bfa6270 */
[----:B------:R-:W-:Y:S02]  /*21210*/  SHF.R.S32.HI R12, RZ, 0x1f, R228 ;  /* 0x0000001fff0c7819 */ /* 0x000fe400000114e4 */
[----:B------:R-:W-:-:S02]  /*21220*/  SHF.R.S32.HI R11, RZ, 0x1f, R11 ;  /* 0x0000001fff0b7819 */ /* 0x000fc4000001140b */
[----:B------:R-:W-:-:S03]  /*21230*/  SHF.R.S32.HI R9, RZ, 0x1f, R9 ;  /* 0x0000001fff097819 */ /* 0x000fc60000011409 */
[-C--:B--2---:R-:W-:Y:S02]  /*21240*/  @!P3 LEA R4, P0, R228, R14.reuse, 0x1 ;  /* 0x0000000ee404b211 */ /* 0x084fe400078008ff */
[-C--:B------:R-:W-:Y:S02]  /*21250*/  @!P4 LEA R6, P1, R10, R14.reuse, 0x1 ;  /* 0x0000000e0a06c211 */ /* 0x080fe400078208ff */
[----:B------:R-:W-:Y:S02]  /*21260*/  @!P5 LEA R14, P2, R8, R14, 0x1 ;  /* 0x0000000e080ed211 */ /* 0x000fe400078408ff */
[-C--:B-1----:R-:W-:Y:S02]  /*21270*/  @!P3 LEA.HI.X R5, R228, R3.reuse, R12, 0x1, P0 ;  /* 0x00000003e405b211 */ /* 0x082fe400000f0c0c */
[-C--:B------:R-:W-:Y:S02]  /*21280*/  @!P4 LEA.HI.X R7, R10, R3.reuse, R11, 0x1, P1 ;  /* 0x000000030a07c211 */ /* 0x080fe400008f0c0b */
[----:B------:R-:W-:Y:S01]  /*21290*/  @!P5 LEA.HI.X R15, R8, R3, R9, 0x1, P2 ;  /* 0x00000003080fd211 */ /* 0x000fe200010f0c09 */
[----:B------:R3:W-:Y:S04]  /*212a0*/  @!P3 ST.E.128 desc[UR42][R4.64], RZ ;  /* 0x000000ff0400b985 */ /* 0x0007e8000c101d2a */
[----:B------:R3:W-:Y:S04]  /*212b0*/  @!P4 ST.E.128 desc[UR42][R6.64], RZ ;  /* 0x000000ff0600c985 */ /* 0x0007e8000c101d2a */
[----:B------:R3:W-:Y:S02]  /*212c0*/  @!P5 ST.E.128 desc[UR42][R14.64], RZ ;  /* 0x000000ff0e00d985 */ /* 0x0007e4000c101d2a */
.L_x_5429:
[----:B------:R-:W-:Y:S05]  /*212d0*/  BSYNC B1 ;  /* 0x0000000000017941 */ /* 0x000fea0003800000 */
.L_x_5428:
[----:B------:R-:W-:-:S03]  /*212e0*/  UMOV UR4, 0xffffffff ;  /* 0xffffffff00047882 */ /* 0x000fc60000000000 */
[----:B------:R-:W-:Y:S05]  /*212f0*/  BRA.DIV UR4, `(.L_x_5430) ;  /* 0x000000ae04607947 */ /* 0x000fea000b800000 */
[----:B-1----:R1:W4:Y:S04]  /*21300*/  SHFL.IDX PT, R3, R2, 0x1, 0x181f ;  /* 0x00381f0002037f89 */ /* 0x00232800000e0000 */
[----:B--23--:R1:W2:Y:S02]  /*21310*/  SHFL.IDX PT, R14, R0, 0x1, 0x181f ;  /* 0x00381f00000e7f89 */ /* 0x00c2a400000e0000 */
.L_x_5684:
[----:B------:R-:W-:Y:S01]  /*21320*/  VIADD R4, R212, 0x20 ;  /* 0x00000020d4047836 */ /* 0x000fe20000000000 */
[----:B------:R-:W-:Y:S04]  /*21330*/  BSSY B1, `(.L_x_5431) ;  /* 0x0000017000017945 */ /* 0x000fe80003800000 */
        /* <DEDUP_REMOVED lines=16> */
[-C--:B----4-:R-:W-:Y:S02]  /*21440*/  @!P3 LEA.HI.X R5, R228, R3.reuse, R12, 0x1, P0 ;  /* 0x00000003e405b211 */ /* 0x090fe400000f0c0c */
[-C--:B------:R-:W-:Y:S02]  /*21450*/  @!P4 LEA.HI.X R7, R10, R3.reuse, R11, 0x1, P1 ;  /* 0x000000030a07c211 */ /* 0x080fe400008f0c0b */
[----:B------:R-:W-:Y:S01]  /*21460*/  @!P5 LEA.HI.X R15, R8, R3, R9, 0x1, P2 ;  /* 0x00000003080fd211 */ /* 0x000fe200010f0c09 */
[----:B------:R3:W-:Y:S04]  /*21470*/  @!P3 ST.E.128 desc[UR42][R4.64], RZ ;  /* 0x000000ff0400b985 */ /* 0x0007e8000c101d2a */
[----:B------:R3:W-:Y:S04]  /*21480*/  @!P4 ST.E.128 desc[UR42][R6.64], RZ ;  /* 0x000000ff0600c985 */ /* 0x0007e8000c101d2a */
[----:B------:R3:W-:Y:S02]  /*21490*/  @!P5 ST.E.128 desc[UR42][R14.64], RZ ;  /* 0x000000ff0e00d985 */ /* 0x0007e4000c101d2a */
.L_x_5432:
[----:B------:R-:W-:Y:S05]  /*214a0*/  BSYNC B1 ;  /* 0x0000000000017941 */ /* 0x000fea0003800000 */
.L_x_5431:
[----:B------:R-:W-:-:S03]  /*214b0*/  UMOV UR4, 0xffffffff ;  /* 0xffffffff00047882 */ /* 0x000fc60000000000 */
[----:B------:R-:W-:Y:S05]  /*214c0*/  BRA.DIV UR4, `(.L_x_5433) ;  /* 0x000000ae04347947 */ /* 0x000fea000b800000 */
[----:B----4-:R4:W0:Y:S04]  /*214d0*/  SHFL.IDX PT, R3, R2, 0x2, 0x181f ;  /* 0x00581f0002037f89 */ /* 0x01082800000e0000 */
[----:B--23--:R4:W2:Y:S02]  /*214e0*/  SHFL.IDX PT, R14, R0, 0x2, 0x181f ;  /* 0x00581f00000e7f89 */ /* 0x00c8a400000e0000 */
.L_x_5688:
        /* <DEDUP_REMOVED lines=24> */
.L_x_5435:
[----:B------:R-:W-:Y:S05]  /*21670*/  BSYNC B1 ;  /* 0x0000000000017941 */ /* 0x000fea0003800000 */
.L_x_5434:
[----:B------:R-:W-:-:S03]  /*21680*/  UMOV UR4, 0xffffffff ;  /* 0xffffffff00047882 */ /* 0x000fc60000000000 */
[----:B------:R-:W-:Y:S05]  /*21690*/  BRA.DIV UR4, `(.L_x_5436) ;  /* 0x000000ae04087947 */ /* 0x000fea000b800000 */
[----:B0-----:R0:W0:Y:S04]  /*216a0*/  SHFL.IDX PT, R3, R2, 0x3, 0x181f ;  /* 0x00781f0002037f89 */ /* 0x00102800000e0000 */
[----:B--23--:R2:W3:Y:S02]  /*216b0*/  SHFL.IDX PT, R14, R0, 0x3, 0x181f ;  /* 0x00781f00000e7f89 */ /* 0x00c4e400000e0000 */
.L_x_5692:
[----:B-12-4-:R-:W-:-:S05]  /*216c0*/  VIADD R0, R212, 0x60 ;  /* 0x00000060d4007836 */ /* 0x016fca0000000000 */
[----:B------:R-:W-:-:S13]  /*216d0*/  ISETP.GE.AND P0, PT, R0, R27, PT ;  /* 0x0000001b0000720c */ /* 0x000fda0003f06270 */
[----:B------:R-:W-:Y:S05]  /*216e0*/  @P0 BRA `(.L_x_5423) ;  /* 0x0000000000500947 */ /* 0x000fea0003800000 */
[C---:B------:R-:W-:Y:S01]  /*216f0*/  VIADD R9, R228.reuse, 0x40 ;  /* 0x00000040e4097836 */ /* 0x040fe20000000000 */
[----:B------:R-:W-:Y:S01]  /*21700*/  ULDC UR4, c[0x0][0xac8] ;  /* 0x0002b20000047ab9 */ /* 0x000fe20000000800 */
[C---:B0-----:R-:W-:Y:S01]  /*21710*/  VIADD R2, R228.reuse, 0x80 ;  /* 0x00000080e4027836 */ /* 0x041fe20000000000 */
[C---:B------:R-:W-:Y:S01]  /*21720*/  ISETP.GE.AND P3, PT, R228.reuse, UR4, PT ;  /* 0x00000004e4007c0c */ /* 0x040fe2000bf66270 */
[C---:B------:R-:W-:Y:S01]  /*21730*/  VIADD R10, R228.reuse, 0x40 ;  /* 0x00000040e40a7836 */ /* 0x040fe20000000000 */
[----:B------:R-:W-:Y:S01]  /*21740*/  ISETP.GE.AND P4, PT, R9, UR4, PT ;  /* 0x0000000409007c0c */ /* 0x000fe2000bf86270 */
[----:B------:R-:W-:Y:S01]  /*21750*/  VIADD R8, R228, 0x80 ;  /* 0x00000080e4087836 */ /* 0x000fe20000000000 */
[----:B------:R-:W-:Y:S02]  /*21760*/  ISETP.GE.AND P5, PT, R2, UR4, PT ;  /* 0x0000000402007c0c */ /* 0x000fe4000bfa6270 */
[----:B------:R-:W-:Y:S02]  /*21770*/  SHF.R.S32.HI R11, RZ, 0x1f, R228 ;  /* 0x0000001fff0b7819 */ /* 0x000fe400000114e4 */
[----:B------:R-:W-:-:S02]  /*21780*/  SHF.R.S32.HI R10, RZ, 0x1f, R10 ;  /* 0x0000001fff0a7819 */ /* 0x000fc4000001140a */
[----:B------:R-:W-:-:S03]  /*21790*/  SHF.R.S32.HI R8, RZ, 0x1f, R8 ;  /* 0x0000001fff087819 */ /* 0x000fc60000011408 */
[-C--:B---3--:R-:W-:Y:S02]  /*217a0*/  @!P3 LEA R4, P0, R228, R14.reuse, 0x1 ;  /* 0x0000000ee404b211 */ /* 0x088fe400078008ff */
[CC--:B------:R-:W-:Y:S02]  /*217b0*/  @!P4 LEA R6, P1, R9.reuse, R14.reuse, 0x1 ;  /* 0x0000000e0906c211 */ /* 0x0c0fe400078208ff */
[----:B------:R-:W-:Y:S02]  /*217c0*/  @!P5 LEA R14, P2, R2, R14, 0x1 ;  /* 0x0000000e020ed211 */ /* 0x000fe400078408ff */
[-C--:B------:R-:W-:Y:S02]  /*217d0*/  @!P3 LEA.HI.X R5, R228, R3.reuse, R11, 0x1, P0 ;  /* 0x00000003e405b211 */ /* 0x080fe400000f0c0b */
[-C--:B------:R-:W-:Y:S02]  /*217e0*/  @!P4 LEA.HI.X R7, R9, R3.reuse, R10, 0x1, P1 ;  /* 0x000000030907c211 */ /* 0x080fe400008f0c0a */
[----:B------:R-:W-:Y:S01]  /*217f0*/  @!P5 LEA.HI.X R15, R2, R3, R8, 0x1, P2 ;  /* 0x00000003020fd211 */ /* 0x000fe200010f0c08 */
[----:B------:R0:W-:Y:S04]  /*21800*/  @!P3 ST.E.128 desc[UR42][R4.64], RZ ;  /* 0x000000ff0400b985 */ /* 0x0001e8000c101d2a */
[----:B------:R0:W-:Y:S04]  /*21810*/  @!P4 ST.E.128 desc[UR42][R6.64], RZ ;  /* 0x000000ff0600c985 */ /* 0x0001e8000c101d2a */
[----:B------:R0:W-:Y:S02]  /*21820*/  @!P5 ST.E.128 desc[UR42][R14.64], RZ ;  /* 0x000000ff0e00d985 */ /* 0x0001e4000c101d2a */
.L_x_5423:
[----:B------:R-:W-:Y:S05]  /*21830*/  BSYNC B0 ;  /* 0x0000000000007941 */ /* 0x000fea0003800000 */
.L_x_5413:
[----:B------:R-:W-:Y:S02]  /*21840*/  ULDC UR4, c[0x0][0xc3c] ;  /* 0x00030f0000047ab9 */ /* 0x000fe40000000800 */
[----:B------:R-:W-:-:S13]  /*21850*/  ISETP.GE.AND P0, PT, R23, UR4, PT ;  /* 0x0000000417007c0c */ /* 0x000fda000bf06270 */
[----:B------:R-:W-:Y:S05]  /*21860*/  @!P0 BRA `(.L_x_5437) ;  /* 0xfffffdf800c08947 */ /* 0x000fea000383ffff */
[----:B------:R-:W-:Y:S05]  /*21870*/  BRA `(.L_x_5211) ;  /* 0x0000008000bc7947 */ /* 0x000fea0003800000 */
.L_x_5209:
[----:B------:R-:W-:-:S08]  /*21880*/  NOP ;  /* 0x0000000000007918 */ /* 0x000fd00000000000 */
[----:B------:R-:W0:-:S00]  /*21890*/  USETMAXREG.DEALLOC.CTAPOOL 0x28 ;  /* 0x00000028000079c8 */ /* 0x000e0000080e0500 */
        /* <DEDUP_REMOVED lines=56> */
.L_x_5443:
        /* <DEDUP_REMOVED lines=12> */
.L_x_5442:
[----:B------:R-:W-:Y:S05]  /*21ce0*/  BSYNC B0 ;  /* 0x0000000000007941 */ /* 0x000fea0003800000 */
.L_x_5441:
        /* <DEDUP_REMOVED lines=20> */
.L_x_5439:
        /* <DEDUP_REMOVED lines=20> */
.L_x_5444:
        /* <DEDUP_REMOVED lines=31> */
[-C--:B------:R-:W-:Y:S01]  /*22160*/  IABS R8, R13.reuse ;  /* 0x0000000d00087213 */ /* 0x080fe20000000000 */
[----:B------:R-:W-:Y:S01]  /*22170*/  IMAD.MOV R18, RZ, RZ, -R13 ;  /* 0x000000ffff127224 */ /* 0x000fe200078e0a0d */
[----:B0-----:R-:W-:Y:S02]  /*22180*/  IABS R10, R13 ;  /* 0x0000000d000a7213 */ /* 0x001fe40000000000 */
[----:B------:R-:W0:Y:S08]  /*22190*/  I2F.RP R6, R8 ;  /* 0x0000000800067306 */ /* 0x000e300000209400 */
[----:B0-----:R-:W0:Y:S02]  /*221a0*/  MUFU.RCP R6, R6 ;  /* 0x0000000600067308 */ /* 0x001e240000001000 */
[----:B0-----:R-:W-:-:S06]  /*221b0*/  VIADD R3, R6, 0xffffffe ;  /* 0x0ffffffe06037836 */ /* 0x001fcc0000000000 */
[----:B------:R-:W0:Y:S02]  /*221c0*/  F2I.FTZ.U32.TRUNC.NTZ R3, R3 ;  /* 0x0000000300037305 */ /* 0x000e24000021f000 */
[----:B0-----:R-:W-:-:S04]  /*221d0*/  IMAD.MOV R7, RZ, RZ, -R3 ;  /* 0x000000ffff077224 */ /* 0x001fc800078e0a03 */
        /* <DEDUP_REMOVED lines=20> */
.L_x_5440:
[----:B------:R-:W-:Y:S02]  /*22320*/  IMAD.MOV.U32 R17, RZ, RZ, RZ ;  /* 0x000000ffff117224 */ /* 0x000fe400078e00ff */
[----:B------:R-:W-:Y:S02]  /*22330*/  IMAD.U32 R16, RZ, RZ, UR6 ;  /* 0x00000006ff107e24 */ /* 0x000fe4000f8e00ff */
[----:B------:R-:W-:-:S07]  /*22340*/  IMAD.MOV.U32 R18, RZ, RZ, RZ ;  /* 0x000000ffff127224 */ /* 0x000fce00078e00ff */
.L_x_5445:
[----:B------:R-:W-:-:S13]  /*22350*/  ISETP.NE.AND P0, PT, R5, RZ, PT ;  /* 0x000000ff0500720c */ /* 0x000fda0003f05270 */
[----:B------:R-:W0:Y:S01]  /*22360*/  @!P0 S2R R3, SR_CgaCtaId ;  /* 0x0000000000038919 */ /* 0x000e220000008800 */
[----:B------:R-:W-:-:S04]  /*22370*/  @!P0 MOV R0, 0x400 ;  /* 0x0000040000008802 */ /* 0x000fc80000000f00 */
[----:B0-----:R-:W-:-:S05]  /*22380*/  @!P0 LEA R0, R3, R0, 0x18 ;  /* 0x0000000003008211 */ /* 0x001fca00078ec0ff */
[----:B------:R2:W-:Y:S01]  /*22390*/  @!P0 STS.128 [R0+0x2a8d0], R16 ;  /* 0x02a8d01000008388 */ /* 0x0005e20000000c00 */
[----:B------:R-:W-:Y:S06]  /*223a0*/  BAR.ARV 0x5, 0x180 ;  /* 0x0146000000007b1d */ /* 0x000fec0000002000 */
.L_x_5438:
        /* <DEDUP_REMOVED lines=8> */
[----:B------:R-:W-:Y:S01]  /*22430*/  BSSY B7, `(.L_x_5446) ;  /* 0x0000734000077945 */ /* 0x000fe20003800000 */
[----:B------:R-:W-:Y:S01]  /*22440*/  IMAD.MOV.U32 R29, RZ, RZ, 0x1 ;  /* 0x00000001ff1d7424 */ /* 0x000fe200078e00ff */
[----:B------:R-:W-:Y:S01]  /*22450*/  ULDC.64 UR40, c[0x0][0x198] ;  /* 0x0000660000287ab9 */ /* 0x000fe20000000a00 */
[----:B------:R-:W-:Y:S01]  /*22460*/  IMAD.MOV.U32 R27, RZ, RZ, RZ ;  /* 0x000000ffff1b7224 */ /* 0x000fe200078e00ff */
[----:B------:R-:W-:Y:S01]  /*22470*/  ULOP3.LUT UR39, UR36, 0x2, URZ, 0xfc, !UPT ;  /* 0x0000000224277892 */ /* 0x000fe2000f8efc3f */
[----:B------:R-:W-:Y:S01]  /*22480*/  IMAD.MOV.U32 R25, RZ, RZ, RZ ;  /* 0x000000ffff197224 */ /* 0x000fe200078e00ff */
[----:B------:R-:W-:Y:S01]  /*22490*/  ULOP3.LUT UR37, UR36, 0x1, URZ, 0xfc, !UPT ;  /* 0x0000000124257892 */ /* 0x000fe2000f8efc3f */
[----:B------:R-:W-:Y:S01]  /*224a0*/  IMAD.MOV.U32 R28, RZ, RZ, 0x1 ;  /* 0x00000001ff1c7424 */ /* 0x000fe200078e00ff */
[----:B------:R-:W-:Y:S01]  /*224b0*/  ULDC UR38, c[0x0][0xc] ;  /* 0x0000030000267ab9 */ /* 0x000fe20000000800 */
[----:B---3--:R-:W-:-:S02]  /*224c0*/  IMAD.U32 R37, RZ, RZ, UR4 ;  /* 0x00000004ff257e24 */ /* 0x008fc4000f8e00ff */
[C---:B-1----:R-:W-:Y:S01]  /*224d0*/  IMAD.SHL.U32 R22, R14.reuse, 0x40, RZ ;  /* 0x000000400e167824 */ /* 0x042fe200078e00ff */
[C---:B------:R-:W-:Y:S01]  /*224e0*/  LOP3.LUT R13, R14.reuse, 0x7f, RZ, 0xc0, !PT ;  /* 0x0000007f0e0d7812 */ /* 0x040fe200078ec0ff */
[C---:B0-----:R-:W-:Y:S01]  /*224f0*/  IMAD.SHL.U32 R2, R14.reuse, 0x80, RZ ;  /* 0x000000800e027824 */ /* 0x041fe200078e00ff */
[----:B--2---:R-:W-:Y:S01]  /*22500*/  SHF.R.U32.HI R0, RZ, 0x1, R14 ;  /* 0x00000001ff007819 */ /* 0x004fe2000001160e */
[----:B------:R-:W-:Y:S01]  /*22510*/  IMAD.SHL.U32 R7, R14, 0x10, RZ ;  /* 0x000000100e077824 */ /* 0x000fe200078e00ff */
[----:B------:R-:W-:Y:S01]  /*22520*/  LOP3.LUT R3, R22, 0x180, RZ, 0xc0, !PT ;  /* 0x0000018016037812 */ /* 0x000fe200078ec0ff */
[----:B------:R-:W-:Y:S01]  /*22530*/  IMAD.SHL.U32 R9, R14, 0x2, RZ ;  /* 0x000000020e097824 */ /* 0x000fe200078e00ff */
[C---:B------:R-:W-:Y:S02]  /*22540*/  LOP3.LUT R4, R2.reuse, 0x380, RZ, 0xc0, !PT ;  /* 0x0000038002047812 */ /* 0x040fe400078ec0ff */
[----:B------:R-:W-:Y:S02]  /*22550*/  SHF.R.U32.HI R5, RZ, 0x5, R13 ;  /* 0x00000005ff057819 */ /* 0x000fe4000001160d */
[----:B------:R-:W-:-:S02]  /*22560*/  LOP3.LUT R2, R2, 0x400, RZ, 0xc0, !PT ;  /* 0x0000040002027812 */ /* 0x000fc400078ec0ff */
[----:B------:R-:W-:Y:S02]  /*22570*/  LOP3.LUT R8, R7, 0x40, RZ, 0xc0, !PT ;  /* 0x0000004007087812 */ /* 0x000fe400078ec0ff */
[----:B------:R-:W-:Y:S01]  /*22580*/  LOP3.LUT R0, R3, 0x30, R0, 0xf8, !PT ;  /* 0x0000003003007812 */ /* 0x000fe200078ef800 */
[----:B------:R-:W-:Y:S01]  /*22590*/  IMAD.SHL.U32 R3, R14, 0x8, RZ ;  /* 0x000000080e037824 */ /* 0x000fe200078e00ff */
[----:B------:R-:W-:Y:S01]  /*225a0*/  LOP3.LUT R4, R4, 0x10, R14, 0xf8, !PT ;  /* 0x0000001004047812 */ /* 0x000fe200078ef80e */
[C---:B------:R-:W-:Y:S01]  /*225b0*/  IMAD R2, R5.reuse, 0x800, R2 ;  /* 0x0000080005027824 */ /* 0x040fe200078e0202 */
[----:B------:R-:W-:Y:S01]  /*225c0*/  R2P PR, R14, 0x6 ;  /* 0x000000060e007804 */ /* 0x000fe20000000000 */
[----:B------:R-:W-:Y:S01]  /*225d0*/  IMAD R11, R5, 0x200, R8 ;  /* 0x00000200050b7824 */ /* 0x000fe200078e0208 */
[----:B------:R-:W-:Y:S02]  /*225e0*/  LOP3.LUT R6, R7, 0x1b0, RZ, 0xc0, !PT ;  /* 0x000001b007067812 */ /* 0x000fe400078ec0ff */
[----:B------:R-:W-:-:S02]  /*225f0*/  LOP3.LUT R5, R4, 0x70, R7, 0x78, !PT ;  /* 0x0000007004057812 */ /* 0x000fc400078e7807 */
[----:B------:R-:W-:Y:S01]  /*22600*/  LOP3.LUT R3, R0, 0x30, R3, 0x78, !PT ;  /* 0x0000003000037812 */ /* 0x000fe200078e7803 */
[----:B------:R-:W-:Y:S01]  /*22610*/  IMAD.MOV.U32 R0, RZ, RZ, 0x20 ;  /* 0x00000020ff007424 */ /* 0x000fe200078e00ff */
[----:B------:R-:W-:Y:S01]  /*22620*/  LOP3.LUT R6, R6, 0x30, R9, 0x78, !PT ;  /* 0x0000003006067812 */ /* 0x000fe200078e7809 */
[----:B------:R-:W-:Y:S01]  /*22630*/  IMAD.IADD R12, R2, 0x1, R5 ;  /* 0x00000001020c7824 */ /* 0x000fe200078e0205 */
[----:B------:R-:W-:Y:S01]  /*22640*/  MOV R4, 0x400 ;  /* 0x0000040000047802 */ /* 0x000fe20000000f00 */
[----:B------:R-:W-:Y:S01]  /*22650*/  IMAD.SHL.U32 R2, R14, 0x20, RZ ;  /* 0x000000200e027824 */ /* 0x000fe200078e00ff */
[----:B------:R-:W-:Y:S01]  /*22660*/  SEL R0, R0, 0xffffffe0, !P1 ;  /* 0xffffffe000007807 */ /* 0x000fe20004800000 */
[----:B------:R-:W-:Y:S01]  /*22670*/  IMAD.IADD R10, R6, 0x1, R11 ;  /* 0x00000001060a7824 */ /* 0x000fe200078e020b */
[----:B------:R-:W-:Y:S01]  /*22680*/  LEA R23, R37, R4, 0x18 ;  /* 0x0000000425177211 */ /* 0x000fe200078ec0ff */
[C---:B------:R-:W-:Y:S01]  /*22690*/  VIADD R5, R12.reuse, 0x40 ;  /* 0x000000400c057836 */ /* 0x040fe20000000000 */
[----:B------:R-:W-:Y:S01]  /*226a0*/  LOP3.LUT R22, R3, 0x640, R22, 0xf8, !PT ;  /* 0x0000064003167812 */ /* 0x000fe200078ef816 */
[----:B------:R-:W-:Y:S01]  /*226b0*/  @P2 VIADD R5, R12, 0xffffffc0 ;  /* 0xffffffc00c052836 */ /* 0x000fe20000000000 */
[----:B------:R-:W-:Y:S01]  /*226c0*/  STL [R1+0x10], R10 ;  /* 0x0000100a01007387 */ /* 0x000fe20000100800 */
[C---:B------:R-:W-:Y:S01]  /*226d0*/  IMAD.IADD R4, R0.reuse, 0x1, R12 ;  /* 0x0000000100047824 */ /* 0x040fe200078e020c */
[----:B------:R-:W-:Y:S01]  /*226e0*/  SHF.R.U32.HI R3, RZ, 0x2, R13 ;  /* 0x00000002ff037819 */ /* 0x000fe2000001160d */
[----:B------:R-:W-:Y:S01]  /*226f0*/  IMAD.IADD R0, R0, 0x1, R5 ;  /* 0x0000000100007824 */ /* 0x000fe200078e0205 */
[----:B------:R-:W-:Y:S01]  /*22700*/  STL [R1+0xc], R12 ;  /* 0x00000c0c01007387 */ /* 0x000fe20000100800 */
[----:B------:R-:W-:-:S02]  /*22710*/  LOP3.LUT R2, R2, 0x60, RZ, 0xc0, !PT ;  /* 0x0000006002027812 */ /* 0x000fc400078ec0ff */
[----:B------:R-:W-:Y:S01]  /*22720*/  LOP3.LUT R32, R7, 0x30, RZ, 0xc0, !PT ;  /* 0x0000003007207812 */ /* 0x000fe200078ec0ff */
[----:B------:R-:W-:Y:S04]  /*22730*/  STL [R1+0x4], R5 ;  /* 0x0000040501007387 */ /* 0x000fe80000100800 */
[----:B------:R-:W-:Y:S04]  /*22740*/  STL [R1+0x8], R4 ;  /* 0x0000080401007387 */ /* 0x000fe80000100800 */
[----:B------:R-:W-:Y:S04]  /*22750*/  STL [R1+0x30], RZ ;  /* 0x000030ff01007387 */ /* 0x000fe80000100800 */
[----:B------:R0:W-:Y:S02]  /*22760*/  STL [R1+0x14], R0 ;  /* 0x0000140001007387 */ /* 0x0001e40000100800 */
[----:B0-----:R-:W-:Y:S01]  /*22770*/  LOP3.LUT R0, R3, R2, RZ, 0xfc, !PT ;  /* 0x0000000203007212 */ /* 0x001fe200078efcff */
[----:B------:R-:W-:Y:S01]  /*22780*/  IMAD.IADD R0, R23, 0x1, R10 ;  /* 0x0000000117007824 */ /* 0x000fe200078e020a */
[----:B------:R-:W-:-:S02]  /*22790*/  LOP3.LUT R3, R32, 0x40, RZ, 0xfc, !PT ;  /* 0x0000004020037812 */ /* 0x000fc400078efcff */
[----:B------:R-:W-:Y:S02]  /*227a0*/  LOP3.LUT R2, R32, 0x80, RZ, 0xfc, !PT ;  /* 0x0000008020027812 */ /* 0x000fe400078efcff */
[----:B------:R0:W-:Y:S01]  /*227b0*/  STL [R1+0x18], R0 ;  /* 0x0000180001007387 */ /* 0x0001e20000100800 */
[C---:B------:R-:W-:Y:S02]  /*227c0*/  LOP3.LUT R3, R22.reuse, 0x2800, RZ, 0xfc, !PT ;  /* 0x0000280016037812 */ /* 0x040fe400078efcff */
[C---:B------:R-:W-:Y:S02]  /*227d0*/  LOP3.LUT R2, R22.reuse, 0x4800, RZ, 0xfc, !PT ;  /* 0x0000480016027812 */ /* 0x040fe400078efcff */
[C---:B------:R-:W-:Y:S02]  /*227e0*/  LOP3.LUT R3, R22.reuse, 0x5000, RZ, 0xfc, !PT ;  /* 0x0000500016037812 */ /* 0x040fe400078efcff */
[C---:B------:R-:W-:Y:S02]  /*227f0*/  LOP3.LUT R2, R22.reuse, 0x3800, RZ, 0xfc, !PT ;  /* 0x0000380016027812 */ /* 0x040fe400078efcff */
[----:B0-----:R-:W-:-:S02]  /*22800*/  LOP3.LUT R0, R22, 0x3000, RZ, 0xfc, !PT ;  /* 0x0000300016007812 */ /* 0x001fc400078efcff */
[----:B------:R-:W-:-:S07]  /*22810*/  LOP3.LUT R0, R22, 0x5800, RZ, 0xfc, !PT ;  /* 0x0000580016007812 */ /* 0x000fce00078efcff */
.L_x_5580:
[----:B------:R-:W-:Y:S05]  /*22820*/  YIELD ;  /* 0x0000000000007946 */ /* 0x000fea0003800000 */
[----:B------:R-:W-:Y:S01]  /*22830*/  ULDC.64 UR4, c[0x0][0xa28] ;  /* 0x00028a0000047ab9 */ /* 0x000fe20000000a00 */
[----:B------:R-:W-:Y:S01]  /*22840*/  IMAD.MOV.U32 R33, RZ, RZ, RZ ;  /* 0x000000ffff217224 */ /* 0x000fe200078e00ff */
[----:B------:R-:W-:Y:S01]  /*22850*/  ISETP.NE.U32.AND P0, PT, RZ, UR4, PT ;  /* 0x00000004ff007c0c */ /* 0x000fe2000bf05070 */
[----:B0-----:R-:W0:Y:S01]  /*22860*/  LDC.64 R4, c[0x0][0xa00] ;  /* 0x00028000ff047b82 */ /* 0x001e220000000a00 */
[----:B------:R-:W-:Y:S02]  /*22870*/  ULDC.64 UR6, c[0x0][0xa10] ;  /* 0x0002840000067ab9 */ /* 0x000fe40000000a00 */
[----:B------:R-:W-:Y:S01]  /*22880*/  ISETP.NE.AND.EX P0, PT, RZ, UR5, PT, P0 ;  /* 0x00000005ff007c0c */ /* 0x000fe2000bf05300 */
[----:B------:R-:W-:-:S12]  /*22890*/  ULDC.64 UR4, c[0x0][0xa18] ;  /* 0x0002860000047ab9 */ /* 0x000fd80000000a00 */
[----:B-1----:R-:W1:Y:S01]  /*228a0*/  @P0 LDC.64 R2, c[0x0][0xa28] ;  /* 0x00028a00ff020b82 */ /* 0x002e620000000a00 */
[----:B------:R-:W-:Y:S01]  /*228b0*/  ISETP.NE.U32.AND P1, PT, RZ, UR6, PT ;  /* 0x00000006ff007c0c */ /* 0x000fe2000bf25070 */
[----:B-1----:R-:W-:-:S05]  /*228c0*/  @P0 IMAD.WIDE R2, R19, 0x4, R2 ;  /* 0x0000000413020825 */ /* 0x002fca00078e0202 */
[----:B------:R1:W5:Y:S01]  /*228d0*/  @P0 LDG.E R33, desc[UR42][R2.64] ;  /* 0x0000002a02210981 */ /* 0x000362000c1e1900 */
[----:B------:R-:W-:Y:S01]  /*228e0*/  ISETP.NE.U32.AND P0, PT, RZ, UR4, PT ;  /* 0x00000004ff007c0c */ /* 0x000fe2000bf05070 */
[----:B------:R-:W-:Y:S01]  /*228f0*/  IMAD.MOV.U32 R8, RZ, RZ, RZ ;  /* 0x000000ffff087224 */ /* 0x000fe200078e00ff */
[----:B------:R-:W-:Y:S01]  /*22900*/  ISETP.NE.AND.EX P1, PT, RZ, UR7, PT, P1 ;  /* 0x00000007ff007c0c */ /* 0x000fe2000bf25310 */
[----:B0-----:R-:W-:Y:S01]  /*22910*/  IMAD.WIDE R4, R19, 0x4, R4 ;  /* 0x0000000413047825 */ /* 0x001fe200078e0204 */
[----:B------:R-:W-:Y:S01]  /*22920*/  ISETP.NE.AND.EX P2, PT, RZ, UR5, PT, P0 ;  /* 0x00000005ff007c0c */ /* 0x000fe2000bf45300 */
[----:B------:R-:W-:Y:S02]  /*22930*/  ULDC.64 UR4, c[0x0][0xa00] ;  /* 0x0002800000047ab9 */ /* 0x000fe40000000a00 */
[----:B------:R-:W-:Y:S01]  /*22940*/  ISETP.NE.U32.AND P0, PT, RZ, UR4, PT ;  /* 0x00000004ff007c0c */ /* 0x000fe2000bf05070 */
[----:B------:R-:W-:Y:S01]  /*22950*/  IMAD.MOV.U32 R0, RZ, RZ, RZ ;  /* 0x000000ffff007224 */ /* 0x000fe200078e00ff */
[----:B-1----:R-:W0:Y:S02]  /*22960*/  LDC.64 R2, c[0x0][0xa10] ;  /* 0x00028400ff027b82 */ /* 0x002e240000000a00 */
[----:B------:R-:W-:-:S06]  /*22970*/  ISETP.NE.AND.EX P0, PT, RZ, UR5, PT, P0 ;  /* 0x00000005ff007c0c */ /* 0x000fcc000bf05300 */
[----:B------:R-:W1:Y:S07]  /*22980*/  @P2 LDC.64 R6, c[0x0][0xa18] ;  /* 0x00028600ff062b82 */ /* 0x000e6e0000000a00 */
[----:B--2---:R-:W2:Y:S01]  /*22990*/  @P0 LDG.E R8, desc[UR42][R4.64] ;  /* 0x0000002a04080981 */ /* 0x004ea2000c1e1900 */
[----:B0-----:R-:W-:-:S05]  /*229a0*/  IMAD.WIDE R2, R19, 0x4, R2 ;  /* 0x0000000413027825 */ /* 0x001fca00078e0202 */
[----:B------:R-:W5:Y:S01]  /*229b0*/  @P1 LDG.E R0, desc[UR42][R2.64] ;  /* 0x0000002a02001981 */ /* 0x000f62000c1e1900 */
[----:B------:R-:W-:Y:S02]  /*229c0*/  ULDC UR4, c[0x0][0x288] ;  /* 0x0000a20000047ab9 */ /* 0x000fe40000000800 */
[----:B------:R-:W-:Y:S01]  /*229d0*/  IMAD.U32 R34, RZ, RZ, UR4 ;  /* 0x00000004ff227e24 */ /* 0x000fe2000f8e00ff */
[----:B------:R-:W-:Y:S02]  /*229e0*/  ULDC.64 UR4, c[0x0][0x418] ;  /* 0x0001060000047ab9 */ /* 0x000fe40000000a00 */
[----:B------:R-:W-:-:S03]  /*229f0*/  UISETP.NE.U32.AND UP0, UPT, UR4, URZ, UPT ;  /* 0x0000003f0400728c */ /* 0x000fc6000bf05070 */
[----:B------:R-:W-:Y:S01]  /*22a00*/  ULDC UR4, c[0x0][0x424] ;  /* 0x0001090000047ab9 */ /* 0x000fe20000000800 */
[----:B------:R-:W-:Y:S01]  /*22a10*/  UISETP.NE.AND.EX UP0, UPT, UR5, URZ, UPT, UP0 ;  /* 0x0000003f0500728c */ /* 0x000fe2000bf05300 */
[----:B-1----:R-:W-:Y:S02]  /*22a20*/  @P2 IMAD.WIDE R6, R19, 0x4, R6 ;  /* 0x0000000413062825 */ /* 0x002fe400078e0206 */
[----:B------:R-:W-:Y:S01]  /*22a30*/  ULDC UR5, c[0x0][0x2f0] ;  /* 0x0000bc0000057ab9 */ /* 0x000fe20000000800 */
[----:B------:R-:W-:Y:S02]  /*22a40*/  USEL UR4, UR4, 0x1, UP0 ;  /* 0x0000000104047887 */ /* 0x000fe40008000000 */
[----:B------:R0:W5:Y:S02]  /*22a50*/  @P2 LDG.E R34, desc[UR42][R6.64] ;  /* 0x0000002a06222981 */ /* 0x000164000c1e1900 */
[----:B------:R-:W-:-:S03]  /*22a60*/  UIMAD UR4, UR4, UR5, URZ ;  /* 0x00000005040472a4 */ /* 0x000fc6000f8e023f */
[----:B------:R-:W-:Y:S02]  /*22a70*/  ULDC UR5, c[0x0][0x348] ;  /* 0x0000d20000057ab9 */ /* 0x000fe40000000800 */
[----:B0-----:R-:W-:Y:S01]  /*22a80*/  IMAD.U32 R6, RZ, RZ, UR5 ;  /* 0x00000005ff067e24 */ /* 0x001fe2000f8e00ff */
[----:B--2---:R0:W-:Y:S02]  /*22a90*/  STL [R1+0x1c], R8 ;  /* 0x00001c0801007387 */ /* 0x0041e40000100800 */
[----:B0-----:R-:W-:Y:S01]  /*22aa0*/  IMAD.U32 R8, RZ, RZ, UR4 ;  /* 0x00000004ff087e24 */ /* 0x001fe2000f8e00ff */
[----:B---3--:R-:W-:Y:S06]  /*22ab0*/  @P2 BRA `(.L_x_5447) ;  /* 0x0000000000102947 */ /* 0x008fec0003800000 */
[----:B------:R-:W-:Y:S05]  /*22ac0*/  @!P0 BRA `(.L_x_5447) ;  /* 0x00000000000c8947 */ /* 0x000fea0003800000 */
[----:B-----5:R-:W2:Y:S04]  /*22ad0*/  LDG.E R34, desc[UR42][R4.64] ;  /* 0x0000002a04227981 */ /* 0x020ea8000c1e1900 */
[----:B------:R-:W2:Y:S02]  /*22ae0*/  LDG.E R4, desc[UR42][R4.64+0x4] ;  /* 0x0000042a04047981 */ /* 0x000ea4000c1e1900 */
[----:B--2---:R-:W-:-:S07]  /*22af0*/  IMAD.IADD R34, R4, 0x1, -R34 ;  /* 0x0000000104227824 */ /* 0x004fce00078e0a22 */
.L_x_5447:
[----:B------:R-:W-:Y:S02]  /*22b00*/  ULDC.64 UR4, c[0x0][0xa20] ;  /* 0x0002880000047ab9 */ /* 0x000fe40000000a00 */
[----:B------:R-:W-:-:S04]  /*22b10*/  ISETP.NE.U32.AND P0, PT, RZ, UR4, PT ;  /* 0x00000004ff007c0c */ /* 0x000fc8000bf05070 */
[----:B------:R-:W-:-:S13]  /*22b20*/  ISETP.NE.AND.EX P0, PT, RZ, UR5, PT, P0 ;  /* 0x00000005ff007c0c */ /* 0x000fda000bf05300 */
[----:B------:R-:W-:Y:S05]  /*22b30*/  @!P0 BRA `(.L_x_5448) ;  /* 0x0000000000108947 */ /* 0x000fea0003800000 */
[----:B------:R-:W0:Y:S02]  /*22b40*/  LDC.64 R4, c[0x0][0xa20] ;  /* 0x00028800ff047b82 */ /* 0x000e240000000a00 */
[----:B0-----:R-:W-:-:S05]  /*22b50*/  IMAD.WIDE R4, R19, 0x4, R4 ;  /* 0x0000000413047825 */ /* 0x001fca00078e0204 */
[----:B------:R0:W5:Y:S01]  /*22b60*/  LDG.E R8, desc[UR42][R4.64] ;  /* 0x0000002a04087981 */ /* 0x000162000c1e1900 */
[----:B------:R-:W-:Y:S05]  /*22b70*/  BRA `(.L_x_5449) ;  /* 0x0000000000247947 */ /* 0x000fea0003800000 */
.L_x_5448:
[----:B------:R-:W-:Y:S02]  /*22b80*/  ULDC.64 UR4, c[0x0][0xa08] ;  /* 0x0002820000047ab9 */ /* 0x000fe40000000a00 */
[----:B------:R-:W-:-:S04]  /*22b90*/  ISETP.NE.U32.AND P0, PT, RZ, UR4, PT ;  /* 0x00000004ff007c0c */ /* 0x000fc8000bf05070 */
[----:B------:R-:W-:-:S13]  /*22ba0*/  ISETP.NE.AND.EX P0, PT, RZ, UR5, PT, P0 ;  /* 0x00000005ff007c0c */ /* 0x000fda000bf05300 */
[----:B------:R-:W-:Y:S05]  /*22bb0*/  @!P0 BRA `(.L_x_5449) ;  /* 0x0000000000148947 */ /* 0x000fea0003800000 */
[----:B------:R-:W0:Y:S02]  /*22bc0*/  LDC.64 R4, c[0x0][0xa08] ;  /* 0x00028200ff047b82 */ /* 0x000e240000000a00 */
[----:B0-----:R-:W-:-:S05]  /*22bd0*/  IMAD.WIDE R4, R19, 0x4, R4 ;  /* 0x0000000413047825 */ /* 0x001fca00078e0204 */
[----:B------:R-:W2:Y:S04]  /*22be0*/  LDG.E R8, desc[UR42][R4.64] ;  /* 0x0000002a04087981 */ /* 0x000ea8000c1e1900 */
[----:B------:R-:W2:Y:S02]  /*22bf0*/  LDG.E R4, desc[UR42][R4.64+0x4] ;  /* 0x0000042a04047981 */ /* 0x000ea4000c1e1900 */
[----:B--2---:R-:W-:-:S07]  /*22c00*/  IMAD.IADD R8, R4, 0x1, -R8 ;  /* 0x0000000104087824 */ /* 0x004fce00078e0a08 */
.L_x_5449:
[----:B0-----:R-:W2:Y:S04]  /*22c10*/  @P1 LDG.E R4, desc[UR42][R2.64] ;  /* 0x0000002a02041981 */ /* 0x001ea8000c1e1900 */
[----:B------:R0:W2:Y:S01]  /*22c20*/  @P1 LDG.E R5, desc[UR42][R2.64+0x4] ;  /* 0x0000042a02051981 */ /* 0x0000a2000c1e1900 */
[----:B------:R-:W-:Y:S02]  /*22c30*/  IMAD.SHL.U32 R17, R17, 0x80, RZ ;  /* 0x0000008011117824 */ /* 0x000fe400078e00ff */
[----:B-----5:R-:W-:Y:S02]  /*22c40*/  IMAD.IADD R8, R8, 0x1, -R33 ;  /* 0x0000000108087824 */ /* 0x020fe400078e0a21 */
[----:B------:R-:W-:Y:S01]  /*22c50*/  VIADD R9, R17, 0x7f ;  /* 0x0000007f11097836 */ /* 0x000fe20000000000 */
[----:B0-----:R-:W0:Y:S02]  /*22c60*/  LDC R2, c[0x0][0x448] ;  /* 0x00011200ff027b82 */ /* 0x001e240000000800 */
[----:B0-----:R-:W-:-:S13]  /*22c70*/  ISETP.NE.AND P2, PT, R2, 0x1, PT ;  /* 0x000000010200780c */ /* 0x001fda0003f45270 */
[----:B------:R-:W0:Y:S08]  /*22c80*/  @P2 LDC R3, c[0x0][0x44c] ;  /* 0x00011300ff032b82 */ /* 0x000e300000000800 */
[----:B------:R-:W1:Y:S01]  /*22c90*/  @P2 LDC R2, c[0x0][0x450] ;  /* 0x00011400ff022b82 */ /* 0x000e620000000800 */
[----:B0-----:R-:W-:-:S05]  /*22ca0*/  @P2 IMAD.HI.U32 R3, R9, R3, RZ ;  /* 0x0000000309032227 */ /* 0x001fca00078e00ff */
[----:B-1----:R-:W-:Y:S01]  /*22cb0*/  @P2 SHF.R.U32.HI R9, RZ, R2, R3 ;  /* 0x00000002ff092219 */ /* 0x002fe20000011603 */
[----:B--2---:R-:W-:-:S04]  /*22cc0*/  @P1 IMAD.IADD R6, R5, 0x1, -R4 ;  /* 0x0000000105061824 */ /* 0x004fc800078e0a04 */
[----:B------:R-:W-:-:S04]  /*22cd0*/  IMAD.IADD R26, R8, 0x1, R6 ;  /* 0x00000001081a7824 */ /* 0x000fc800078e0206 */
[C---:B------:R-:W-:Y:S01]  /*22ce0*/  VIADD R10, R26.reuse, 0x7f ;  /* 0x0000007f1a0a7836 */ /* 0x040fe20000000000 */
[----:B------:R-:W-:-:S04]  /*22cf0*/  IADD3 R7, R26, 0x1, -R34 ;  /* 0x000000011a077810 */ /* 0x000fc80007ffe822 */
[----:B------:R-:W-:Y:S01]  /*22d00*/  SHF.R.S32.HI R2, RZ, 0x1f, R10 ;  /* 0x0000001fff027819 */ /* 0x000fe2000001140a */
[----:B------:R-:W-:-:S03]  /*22d10*/  IMAD.IADD R9, R7, 0x1, R9 ;  /* 0x0000000107097824 */ /* 0x000fc600078e0209 */
[----:B------:R-:W-:Y:S02]  /*22d20*/  LEA.HI R10, R2, R10, RZ, 0x7 ;  /* 0x0000000a020a7211 */ /* 0x000fe400078f38ff */
[----:B------:R-:W0:Y:S02]  /*22d30*/  LDC.64 R2, c[0x0][0x9e0] ;  /* 0x00027800ff027b82 */ /* 0x000e240000000a00 */
[----:B------:R-:W-:Y:S02]  /*22d40*/  SHF.R.S32.HI R10, RZ, 0x7, R10 ;  /* 0x00000007ff0a7819 */ /* 0x000fe4000001140a */
        /* <DEDUP_REMOVED lines=14> */
.L_x_5452:
[----:B------:R-:W-:-:S13]  /*22e30*/  ISETP.NE.AND P0, PT, R3, 0x1, PT ;  /* 0x000000010300780c */ /* 0x000fda0003f05270 */
[----:B------:R-:W0:Y:S02]  /*22e40*/  @P0 LDC.64 R4, c[0x0][0x9e8] ;  /* 0x00027a00ff040b82 */ /* 0x000e240000000a00 */
[----:B0-----:R-:W-:-:S05]  /*22e50*/  @P0 IMAD.HI.U32 R4, R11, R4, RZ ;  /* 0x000000040b040227 */ /* 0x001fca00078e00ff */
[----:B------:R-:W-:-:S07]  /*22e60*/  @P0 SHF.R.U32.HI R11, RZ, R5, R4 ;  /* 0x00000005ff0b0219 */ /* 0x000fce0000011604 */
.L_x_5453:
[----:B------:R-:W-:Y:S05]  /*22e70*/  BSYNC B0 ;  /* 0x0000000000007941 */ /* 0x000fea0003800000 */
.L_x_5451:
[----:B------:R-:W-:-:S05]  /*22e80*/  IMAD R11, R11, R3, R3 ;  /* 0x000000030b0b7224 */ /* 0x000fca00078e0203 */
[----:B------:R-:W-:-:S07]  /*22e90*/  VIMNMX R2, R2, R11, PT ;  /* 0x0000000b02027248 */ /* 0x000fce0003fe0100 */
.L_x_5450:
[----:B------:R-:W0:Y:S01]  /*22ea0*/  @P2 LDC R9, c[0x0][0x44c] ;  /* 0x00011300ff092b82 */ /* 0x000e220000000800 */
[----:B------:R-:W-:Y:S01]  /*22eb0*/  IMAD.MOV.U32 R4, RZ, RZ, R17 ;  /* 0x000000ffff047224 */ /* 0x000fe200078e0011 */
[----:B------:R-:W-:-:S06]  /*22ec0*/  ULDC UR4, c[0x0][0x9dc] ;  /* 0x0002770000047ab9 */ /* 0x000fcc0000000800 */
[----:B------:R-:W1:Y:S01]  /*22ed0*/  @P2 LDC R5, c[0x0][0x450] ;  /* 0x00011400ff052b82 */ /* 0x000e620000000800 */
[----:B0-----:R-:W-:-:S05]  /*22ee0*/  @P2 IMAD.HI.U32 R9, R17, R9, RZ ;  /* 0x0000000911092227 */ /* 0x001fca00078e00ff */
[----:B-1----:R-:W-:Y:S01]  /*22ef0*/  @P2 SHF.R.U32.HI R4, RZ, R5, R9 ;  /* 0x00000005ff042219 */ /* 0x002fe20000011609 */
[----:B------:R-:W-:-:S04]  /*22f00*/  IMAD.IADD R9, R26, 0x1, -R34 ;  /* 0x000000011a097824 */ /* 0x000fc800078e0a22 */
        /* <DEDUP_REMOVED lines=13> */
.L_x_5456:
[----:B------:R-:W-:-:S13]  /*22fe0*/  ISETP.NE.AND P0, PT, R3, 0x1, PT ;  /* 0x000000010300780c */ /* 0x000fda0003f05270 */
[----:B------:R-:W0:Y:S02]  /*22ff0*/  @P0 LDC.64 R4, c[0x0][0x9e8] ;  /* 0x00027a00ff040b82 */ /* 0x000e240000000a00 */
[----:B0-----:R-:W-:-:S05]  /*23000*/  @P0 IMAD.HI.U32 R4, R12, R4, RZ ;  /* 0x000000040c040227 */ /* 0x001fca00078e00ff */
[----:B------:R-:W-:-:S07]  /*23010*/  @P0 SHF.R.U32.HI R12, RZ, R5, R4 ;  /* 0x00000005ff0c0219 */ /* 0x000fce0000011604 */
.L_x_5457:
[----:B------:R-:W-:Y:S05]  /*23020*/  BSYNC B0 ;  /* 0x0000000000007941 */ /* 0x000fea0003800000 */
.L_x_5455:
[----:B------:R-:W-:-:S05]  /*23030*/  IMAD R3, R12, R3, RZ ;  /* 0x000000030c037224 */ /* 0x000fca00078e02ff */
[----:B------:R-:W-:-:S07]  /*23040*/  VIMNMX R11, R11, R3, !PT ;  /* 0x000000030b0b7248 */ /* 0x000fce0007fe0100 */
.L_x_5454:
        /* <DEDUP_REMOVED lines=11> */
[----:B------:R-:W-:Y:S01]  /*23100*/  VIMNMX R3, R3, R6, PT ;  /* 0x0000000603037248 */ /* 0x000fe20003fe0100 */
[----:B------:R-:W-:-:S05]  /*23110*/  IMAD R2, R2, 0x80, -R8 ;  /* 0x0000008002027824 */ /* 0x000fca00078e0a08 */
        /* <DEDUP_REMOVED lines=18> */
.L_x_5695:
[----:B-1----:R-:W-:Y:S02]  /*23240*/  ISETP.NE.AND P0, PT, R14, RZ, PT ;  /* 0x000000ff0e00720c */ /* 0x002fe40003f05270 */
[----:B------:R-:W-:-:S11]  /*23250*/  PLOP3.LUT P6, PT, PT, PT, PT, 0x8, 0x0 ;  /* 0x000000000000781c */ /* 0x000fd60003fce170 */
[----:B------:R-:W-:Y:S05]  /*23260*/  @P0 BRA `(.L_x_5461) ;  /* 0x00000000000c0947 */ /* 0x000fea0003800000 */
[----:B------:R-:W-:-:S03]  /*23270*/  UMOV UR4, 0xffffffff ;  /* 0xffffffff00047882 */ /* 0x000fc60000000000 */
[----:B------:R-:W-:Y:S05]  /*23280*/  BRA.DIV UR4, `(.L_x_5462) ;  /* 0x0000009204887947 */ /* 0x000fea000b800000 */
[----:B------:R-:W-:-:S13]  /*23290*/  ELECT P6, URZ, PT ;  /* 0x00000000003f782f */ /* 0x000fda00038c0000 */
.L_x_5461:
        /* <DEDUP_REMOVED lines=9> */
.L_x_5698:
[----:B------:R-:W-:Y:S05]  /*23330*/  BSYNC B1 ;  /* 0x0000000000017941 */ /* 0x000fea0003800000 */
.L_x_5463:
        /* <DEDUP_REMOVED lines=10> */
.L_x_5699:
[----:B------:R-:W-:Y:S05]  /*233e0*/  BSYNC B2 ;  /* 0x0000000000027941 */ /* 0x000fea0003800000 */
.L_x_5467:
        /* <DEDUP_REMOVED lines=9> */
.L_x_5470:
[----:B------:R-:W-:Y:S05]  /*23480*/  BSYNC B2 ;  /* 0x0000000000027941 */ /* 0x000fea0003800000 */
.L_x_5469:
[----:B------:R-:W-:Y:S01]  /*23490*/  IMAD.MOV.U32 R24, RZ, RZ, RZ ;  /* 0x000000ffff187224 */ /* 0x000fe200078e00ff */
[----:B------:R-:W-:Y:S01]  /*234a0*/  UIADD3 UR4, UP0, UR40, 0x570, URZ ;  /* 0x0000057028047890 */ /* 0x000fe2000ff1e03f */
[----:B------:R-:W-:Y:S01]  /*234b0*/  IMAD R6, R2, 0x80, R0 ;  /* 0x0000008002067824 */ /* 0x000fe200078e0200 */
[----:B------:R-:W-:Y:S01]  /*234c0*/  PLOP3.LUT P0, PT, PT, PT, PT, 0x80, 0x0 ;  /* 0x000000000000781c */ /* 0x000fe20003f0f070 */
[----:B------:R-:W-:Y:S01]  /*234d0*/  IMAD R8, R27, 0x6000, R23 ;  /* 0x000060001b087824 */ /* 0x000fe200078e0217 */
[----:B------:R-:W-:Y:S01]  /*234e0*/  R2UR UR10, R24 ;  /* 0x00000000180a72ca */ /* 0x000fe200000e0000 */
[----:B------:R-:W-:Y:S01]  /*234f0*/  VIADD R6, R6, 0xffffff80 ;  /* 0xffffff8006067836 */ /* 0x000fe20000000000 */
[----:B------:R-:W-:Y:S01]  /*23500*/  UIADD3.X UR5, URZ, UR41, URZ, UP0, !UPT ;  /* 0x000000293f057290 */ /* 0x000fe200087fe43f */
[----:B0-----:R-:W-:Y:S01]  /*23510*/  VIADD R3, R12, 0x2a890 ;  /* 0x0002a8900c037836 */ /* 0x001fe20000000000 */
[----:B------:R-:W-:Y:S01]  /*23520*/  UMOV UR6, 0x0 ;  /* 0x0000000000067882 */ /* 0x000fe20000000000 */
[----:B------:R-:W-:Y:S01]  /*23530*/  VIADD R13, R8, 0x1e400 ;  /* 0x0001e400080d7836 */ /* 0x000fe20000000000 */
[----:B------:R-:W-:-:S09]  /*23540*/  UMOV UR7, 0x12f00000 ;  /* 0x12f0000000077882 */ /* 0x000fd20000000000 */
.L_x_5471:
        /* <DEDUP_REMOVED lines=16> */
.L_x_5472:
        /* <DEDUP_REMOVED lines=16> */
.L_x_5473:
        /* <DEDUP_REMOVED lines=13> */
.L_x_5700:
[----:B------:R-:W-:Y:S05]  /*23820*/  BSYNC B2 ;  /* 0x0000000000027941 */ /* 0x000fea0003800000 */
.L_x_5474:
        /* <DEDUP_REMOVED lines=11> */
.L_x_5477:
[----:B------:R-:W-:Y:S05]  /*238e0*/  BSYNC B2 ;  /* 0x0000000000027941 */ /* 0x000fea0003800000 */
.L_x_5476:
        /* <DEDUP_REMOVED lines=8> */
.L_x_5478:
        /* <DEDUP_REMOVED lines=15> */
.L_x_5479:
        /* <DEDUP_REMOVED lines=15> */
.L_x_5480:
        /* <DEDUP_REMOVED lines=10> */
.L_x_5466:
[----:B------:R-:W-:Y:S05]  /*23bf0*/  BSYNC B1 ;  /* 0x0000000000017941 */ /* 0x000fea0003800000 */
.L_x_5465:
        /* <DEDUP_REMOVED lines=9> */
.L_x_5497:
[----:B------:R-:W-:Y:S05]  /*23c90*/  YIELD ;  /* 0x0000000000007946 */ /* 0x000fea0003800000 */
[----:B------:R-:W-:Y:S04]  /*23ca0*/  BSSY B1, `(.L_x_5481) ;  /* 0x000008a000017945 */ /* 0x000fe80003800000 */
[----:B------:R-:W-:Y:S05]  /*23cb0*/  @!P6 BRA `(.L_x_5482) ;  /* 0x000000080020e947 */ /* 0x000fea0003800000 */
[----:B------:R-:W-:Y:S01]  /*23cc0*/  IMAD R6, R27, 0x8, R23 ;  /* 0x000000081b067824 */ /* 0x000fe200078e0217 */
[----:B0-----:R-:W-:Y:S01]  /*23cd0*/  SHF.L.U32 R3, R29, 0x1f, RZ ;  /* 0x0000001f1d037819 */ /* 0x001fe200000006ff */
[----:B------:R-:W0:Y:S01]  /*23ce0*/  S2R R2, SR_TID.X ;  /* 0x0000000000027919 */ /* 0x000e220000002100 */
[----:B------:R-:W-:Y:S02]  /*23cf0*/  BSSY B2, `(.L_x_5483) ;  /* 0x0000005000027945 */ /* 0x000fe40003800000 */
[----:B------:R-:W1:Y:S01]  /*23d00*/  SYNCS.PHASECHK.TRANS64.TRYWAIT P1, [R6+URZ+0x2a8a0], R3 ;  /* 0x02a8a003060075a7 */ /* 0x000e62000802017f */
[----:B0-----:R-:W-:-:S04]  /*23d10*/  LOP3.LUT R2, R2, 0x7f, RZ, 0xc0, !PT ;  /* 0x0000007f02027812 */ /* 0x001fc800078ec0ff */
[----:B------:R-:W-:Y:S01]  /*23d20*/  ISETP.NE.AND P2, PT, R2, RZ, PT ;  /* 0x000000ff0200720c */ /* 0x000fe20003f45270 */
[----:B-1----:R-:W-:-:S12]  /*23d30*/  @!P1 BRA `(.L_x_5484) ;  /* 0x0000008800389947 */ /* 0x002fd80003800000 */
.L_x_5701:
[----:B------:R-:W-:Y:S05]  /*23d40*/  BSYNC B2 ;  /* 0x0000000000027941 */ /* 0x000fea0003800000 */
.L_x_5483:
[----:B------:R-:W-:Y:S04]  /*23d50*/  BSSY B2, `(.L_x_5485) ;  /* 0x0000009000027945 */ /* 0x000fe80003800000 */
[----:B------:R-:W-:Y:S05]  /*23d60*/  @P2 BRA `(.L_x_5486) ;  /* 0x00000000001c2947 */ /* 0x000fea0003800000 */
[----:B------:R-:W1:Y:S02]  /*23d70*/  S2R R2, SR_TID.X ;  /* 0x0000000000027919 */ /* 0x000e640000002100 */
[----:B-1----:R-:W-:Y:S01]  /*23d80*/  LOP3.LUT R11, R2, 0x1f, RZ, 0xc0, !PT ;  /* 0x0000001f020b7812 */ /* 0x002fe200078ec0ff */
[----:B------:R-:W-:-:S03]  /*23d90*/  IMAD.MOV.U32 R2, RZ, RZ, 0x6000 ;  /* 0x00006000ff027424 */ /* 0x000fc600078e00ff */
[----:B------:R-:W-:Y:S01]  /*23da0*/  ISETP.NE.AND P1, PT, R11, RZ, PT ;  /* 0x000000ff0b00720c */ /* 0x000fe20003f25270 */
[----:B------:R1:W-:-:S12]  /*23db0*/  SYNCS.ARRIVE.TRANS64 RZ, [R6+URZ+0x2a890], R2 ;  /* 0x02a8900206ff79a7 */ /* 0x0003d8000800003f */
[----:B-1----:R-:W-:Y:S05]  /*23dc0*/  @!P1 BRA `(.L_x_5486) ;  /* 0x0000000000049947 */ /* 0x002fea0003800000 */
[----:B------:R-:W-:Y:S01]  /*23dd0*/  BPT.TRAP 0x1 ;  /* 0x000000040000795c */ /* 0x000fe20000300000 */
.L_x_5486:
[----:B------:R-:W-:Y:S05]  /*23de0*/  BSYNC B2 ;  /* 0x0000000000027941 */ /* 0x000fea0003800000 */
.L_x_5485:
        /* <DEDUP_REMOVED lines=8> */
[----:B------:R-:W-:Y:S01]  /*23e70*/  VIADD R13, R11, 0x1e400 ;  /* 0x0001e4000b0d7836 */ /* 0x000fe20000000000 */
[----:B------:R-:W-:Y:S01]  /*23e80*/  UMOV UR6, 0x0 ;  /* 0x0000000000067882 */ /* 0x000fe20000000000 */
[----:B------:R-:W-:-:S10]  /*23e90*/  UMOV UR7, 0x12f00000 ;  /* 0x12f0000000077882 */ /* 0x000fd40000000000 */
.L_x_5487:
        /* <DEDUP_REMOVED lines=16> */
.L_x_5488:
        /* <DEDUP_REMOVED lines=16> */
.L_x_5489:
        /* <DEDUP_REMOVED lines=13> */
.L_x_5702:
[----:B------:R-:W-:Y:S05]  /*24170*/  BSYNC B2 ;  /* 0x0000000000027941 */ /* 0x000fea0003800000 */
.L_x_5490:
[----:B------:R-:W-:Y:S01]  /*24180*/  BSSY B2, `(.L_x_5492) ;  /* 0x000000b000027945 */ /* 0x000fe20003800000 */
[----:B------:R-:W-:Y:S02]  /*24190*/  IMAD.MOV.U32 R2, RZ, RZ, 0x0 ;  /* 0x00000000ff027424 */ /* 0x000fe400078e00ff */
[----:B01----:R-:W-:Y:S01]  /*241a0*/  IMAD.MOV.U32 R3, RZ, RZ, 0x12f00000 ;  /* 0x12f00000ff037424 */ /* 0x003fe200078e00ff */
        /* <DEDUP_REMOVED lines=8> */
.L_x_5493:
[----:B------:R-:W-:Y:S05]  /*24230*/  BSYNC B2 ;  /* 0x0000000000027941 */ /* 0x000fea0003800000 */
.L_x_5492:
        /* <DEDUP_REMOVED lines=8> */
.L_x_5494:
        /* <DEDUP_REMOVED lines=15> */
.L_x_5495:
        /* <DEDUP_REMOVED lines=15> */
.L_x_5496:
        /* <DEDUP_REMOVED lines=10> */
.L_x_5482:
[----:B------:R-:W-:Y:S05]  /*24540*/  BSYNC B1 ;  /* 0x0000000000017941 */ /* 0x000fea0003800000 */
.L_x_5481:
        /* <DEDUP_REMOVED lines=8> */
.L_x_5459:
[----:B------:R-:W-:Y:S05]  /*245d0*/  BSYNC B0 ;  /* 0x0000000000007941 */ /* 0x000fea0003800000 */
.L_x_5458:
        /* <DEDUP_REMOVED lines=25> */
.L_x_5500:
[----:B------:R-:W-:-:S13]  /*24770*/  ISETP.NE.AND P0, PT, R3, 0x1, PT ;  /* 0x000000010300780c */ /* 0x000fda0003f05270 */
[----:B------:R-:W0:Y:S02]  /*24780*/  @P0 LDC.64 R4, c[0x0][0x9e8] ;  /* 0x00027a00ff040b82 */ /* 0x000e240000000a00 */
[----:B0-----:R-:W-:-:S05]  /*24790*/  @P0 IMAD.HI.U32 R4, R0, R4, RZ ;  /* 0x0000000400040227 */ /* 0x001fca00078e00ff */
[----:B------:R-:W-:-:S07]  /*247a0*/  @P0 SHF.R.U32.HI R0, RZ, R5, R4 ;  /* 0x00000005ff000219 */ /* 0x000fce0000011604 */
.L_x_5501:
[----:B------:R-:W-:Y:S05]  /*247b0*/  BSYNC B0 ;  /* 0x0000000000007941 */ /* 0x000fea0003800000 */
.L_x_5499:
[----:B------:R-:W-:-:S05]  /*247c0*/  IMAD R0, R0, R3, R3 ;  /* 0x0000000300007224 */ /* 0x000fca00078e0203 */
[----:B------:R-:W-:-:S07]  /*247d0*/  VIMNMX R2, R2, R0, PT ;  /* 0x0000000002027248 */ /* 0x000fce0003fe0100 */
.L_x_5498:
[----:B------:R-:W-:Y:S01]  /*247e0*/  VIADD R2, R2, 0x7f ;  /* 0x0000007f02027836 */ /* 0x000fe20000000000 */
[----:B------:R-:W-:Y:S01]  /*247f0*/  ULDC UR4, c[0x0][0x9dc] ;  /* 0x0002770000047ab9 */ /* 0x000fe20000000800 */
[----:B------:R-:W-:-:S03]  /*24800*/  IMAD.MOV.U32 R4, RZ, RZ, R17 ;  /* 0x000000ffff047224 */ /* 0x000fc600078e0011 */
[----:B------:R-:W-:-:S04]  /*24810*/  SHF.R.S32.HI R0, RZ, 0x1f, R2 ;  /* 0x0000001fff007819 */ /* 0x000fc80000011402 */
[----:B------:R-:W-:Y:S02]  /*24820*/  LEA.HI R0, R0, R2, RZ, 0x7 ;  /* 0x0000000200007211 */ /* 0x000fe400078f38ff */
[----:B------:R-:W0:Y:S02]  /*24830*/  @P1 LDC R2, c[0x0][0x44c] ;  /* 0x00011300ff021b82 */ /* 0x000e240000000800 */
[----:B------:R-:W-:-:S04]  /*24840*/  SHF.R.S32.HI R0, RZ, 0x7, R0 ;  /* 0x00000007ff007819 */ /* 0x000fc80000011400 */
[----:B------:R-:W-:Y:S02]  /*24850*/  VIMNMX R35, R10, R0, PT ;  /* 0x000000000a237248 */ /* 0x000fe40003fe0100 */
[----:B------:R-:W1:Y:S03]  /*24860*/  @P1 LDC R0, c[0x0][0x450] ;  /* 0x00011400ff001b82 */ /* 0x000e660000000800 */
[----:B------:R2:W-:Y:S01]  /*24870*/  STL [R1+0x28], R35 ;  /* 0x0000282301007387 */ /* 0x0005e20000100800 */
[----:B0-----:R-:W-:-:S05]  /*24880*/  @P1 IMAD.HI.U32 R2, R17, R2, RZ ;  /* 0x0000000211021227 */ /* 0x001fca00078e00ff */
[----:B-1----:R-:W-:-:S05]  /*24890*/  @P1 SHF.R.U32.HI R4, RZ, R0, R2 ;  /* 0x00000000ff041219 */ /* 0x002fca0000011602 */
        /* <DEDUP_REMOVED lines=13> */
.L_x_5504:
[----:B------:R-:W-:-:S13]  /*24970*/  ISETP.NE.AND P0, PT, R3, 0x1, PT ;  /* 0x000000010300780c */ /* 0x000fda0003f05270 */
[----:B------:R-:W0:Y:S02]  /*24980*/  @P0 LDC.64 R4, c[0x0][0x9e8] ;  /* 0x00027a00ff040b82 */ /* 0x000e240000000a00 */
[----:B0-----:R-:W-:-:S05]  /*24990*/  @P0 IMAD.HI.U32 R4, R2, R4, RZ ;  /* 0x0000000402040227 */ /* 0x001fca00078e00ff */
[----:B------:R-:W-:-:S07]  /*249a0*/  @P0 SHF.R.U32.HI R2, RZ, R5, R4 ;  /* 0x00000005ff020219 */ /* 0x000fce0000011604 */
.L_x_5505:
[----:B------:R-:W-:Y:S05]  /*249b0*/  BSYNC B0 ;  /* 0x0000000000007941 */ /* 0x000fea0003800000 */
.L_x_5503:
[----:B------:R-:W-:-:S05]  /*249c0*/  IMAD R2, R2, R3, RZ ;  /* 0x0000000302027224 */ /* 0x000fca00078e02ff */
[----:B------:R-:W-:-:S07]  /*249d0*/  VIMNMX R0, R0, R2, !PT ;  /* 0x0000000200007248 */ /* 0x000fce0007fe0100 */
.L_x_5502:
        /* <DEDUP_REMOVED lines=23> */
.L_x_5506:
        /* <DEDUP_REMOVED lines=20> */
.L_x_5509:
[----:B------:R-:W-:Y:S05]  /*24c90*/  BSYNC B6 ;  /* 0x0000000000067941 */ /* 0x000fea0003800000 */
.L_x_5508:
[----:B------:R-:W2:Y:S01]  /*24ca0*/  LDL.LU R30, [R1] ;  /* 0x00000000011e7983 */ /* 0x000ea20000300800 */
[----:B------:R-:W-:Y:S01]  /*24cb0*/  VIADD R0, R23, 0xc400 ;  /* 0x0000c40017007836 */ /* 0x000fe20000000000 */
[----:B------:R-:W-:Y:S04]  /*24cc0*/  BSSY B6, `(.L_x_5510) ;  /* 0x0000016000067945 */ /* 0x000fe80003800000 */
[----:B------:R-:W-:Y:S02]  /*24cd0*/  LOP3.LUT P0, RZ, R0, 0x1bf, RZ, 0xc0, !PT ;  /* 0x000001bf00ff7812 */ /* 0x000fe4000780c0ff */
[----:B--2---:R-:W-:-:S11]  /*24ce0*/  LOP3.LUT R30, R30, 0xfffffffe, RZ, 0xc0, !PT ;  /* 0xfffffffe1e1e7812 */ /* 0x004fd600078ec0ff */
[----:B------:R-:W-:-:S05]  /*24cf0*/  @P0 LOP3.LUT R30, R30, 0x1, RZ, 0xfc, !PT ;  /* 0x000000011e1e0812 */ /* 0x000fca00078efcff */
[----:B------:R0:W-:Y:S01]  /*24d00*/  STL [R1], R30 ;  /* 0x0000001e01007387 */ /* 0x0001e20000100800 */
        /* <DEDUP_REMOVED lines=17> */
.L_x_5511:
[----:B------:R-:W-:Y:S05]  /*24e20*/  BSYNC B6 ;  /* 0x0000000000067941 */ /* 0x000fea0003800000 */
.L_x_5510:
        /* <DEDUP_REMOVED lines=20> */
.L_x_5513:
[----:B------:R-:W-:Y:S05]  /*24f70*/  BSYNC B6 ;  /* 0x0000000000067941 */ /* 0x000fea0003800000 */
.L_x_5512:
[----:B------:R-:W-:Y:S01]  /*24f80*/  IMAD.MOV.U32 R31, RZ, RZ, R30 ;  /* 0x000000ffff1f7224 */ /* 0x000fe200078e001e */
        /* <DEDUP_REMOVED lines=19> */
.L_x_5515:
[----:B------:R-:W-:Y:S05]  /*250c0*/  BSYNC B6 ;  /* 0x0000000000067941 */ /* 0x000fea0003800000 */
.L_x_5514:
[----:B------:R-:W-:Y:S01]  /*250d0*/  ULDC.64 UR4, c[0x0][0x9f8] ;  /* 0x00027e0000047ab9 */ /* 0x000fe20000000a00 */
[----:B0-----:R-:W-:Y:S01]  /*250e0*/  IMAD.MOV.U32 R30, RZ, RZ, R19 ;  /* 0x000000ffff1e7224 */ /* 0x001fe200078e0013 */
[----:B------:R-:W-:Y:S01]  /*250f0*/  ISETP.NE.U32.AND P0, PT, RZ, UR4, PT ;  /* 0x00000004ff007c0c */ /* 0x000fe2000bf05070 */
[----:B------:R-:W0:Y:S01]  /*25100*/  LDC R6, c[0x0][0x430] ;  /* 0x00010c00ff067b82 */ /* 0x000e220000000800 */
[----:B------:R-:W1:Y:S02]  /*25110*/  S2R R20, SR_TID.X ;  /* 0x0000000000147919 */ /* 0x000e640000002100 */
[----:B------:R-:W-:Y:S01]  /*25120*/  ISETP.NE.AND.EX P0, PT, RZ, UR5, PT, P0 ;  /* 0x00000005ff007c0c */ /* 0x000fe2000bf05300 */
[----:B------:R-:W2:Y:S01]  /*25130*/  S2R R21, SR_TID.X ;  /* 0x0000000000157919 */ /* 0x000ea20000002100 */
[----:B------:R-:W-:-:S03]  /*25140*/  LEA R0, R35, 0xffffff80, 0x7 ;  /* 0xffffff8023007811 */ /* 0x000fc600078e38ff */
[----:B------:R-:W3:Y:S08]  /*25150*/  LDC R10, c[0x0][0x2f4] ;  /* 0x0000bd00ff0a7b82 */ /* 0x000ef00000000800 */
[----:B------:R-:W4:Y:S02]  /*25160*/  @P0 LDC.64 R2, c[0x0][0x9f8] ;  /* 0x00027e00ff020b82 */ /* 0x000f240000000a00 */
[----:B----4-:R-:W-:-:S05]  /*25170*/  @P0 IMAD.WIDE R2, R19, 0x4, R2 ;  /* 0x0000000413020825 */ /* 0x010fca00078e0202 */
[----:B------:R4:W3:Y:S01]  /*25180*/  @P0 LDG.E R30, desc[UR42][R2.64] ;  /* 0x0000002a021e0981 */ /* 0x0008e2000c1e1900 */
[----:B0-----:R-:W-:Y:S01]  /*25190*/  ISETP.NE.AND P1, PT, R6, 0x1, PT ;  /* 0x000000010600780c */ /* 0x001fe20003f25270 */
[----:B--2---:R-:W-:Y:S01]  /*251a0*/  IMAD.SHL.U32 R21, R21, 0x20, RZ ;  /* 0x0000002015157824 */ /* 0x004fe200078e00ff */
[----:B-1----:R-:W-:-:S04]  /*251b0*/  LOP3.LUT R20, R20, 0x7f, RZ, 0xc0, !PT ;  /* 0x0000007f14147812 */ /* 0x002fc800078ec0ff */
[----:B------:R-:W-:Y:S02]  /*251c0*/  SHF.R.U32.HI R20, RZ, 0x2, R20 ;  /* 0x00000002ff147819 */ /* 0x000fe40000011614 */
[----:B------:R-:W-:-:S04]  /*251d0*/  LOP3.LUT R21, R21, 0x60, RZ, 0xc0, !PT ;  /* 0x0000006015157812 */ /* 0x000fc800078ec0ff */
[----:B------:R-:W-:Y:S01]  /*251e0*/  LOP3.LUT R5, R0, R20, R21, 0xfe, !PT ;  /* 0x0000001400057212 */ /* 0x000fe200078efe15 */
[----:B------:R-:W0:Y:S03]  /*251f0*/  @P1 LDC R4, c[0x0][0x434] ;  /* 0x00010d00ff041b82 */ /* 0x000e260000000800 */
[C---:B------:R-:W-:Y:S01]  /*25200*/  ISETP.GE.AND P0, PT, R5.reuse, R26, PT ;  /* 0x0000001a0500720c */ /* 0x040fe20003f06270 */
[----:B----4-:R-:W-:-:S04]  /*25210*/  IMAD.IADD R3, R5, 0x1, R33 ;  /* 0x0000000105037824 */ /* 0x010fc800078e0221 */
        /* <DEDUP_REMOVED lines=9> */
[C---:B---3--:R-:W-:Y:S02]  /*252b0*/  ISETP.GE.AND P3, PT, R32.reuse, R10, PT ;  /* 0x0000000a2000720c */ /* 0x048fe40003f66270 */
[C---:B------:R-:W-:Y:S02]  /*252c0*/  LOP3.LUT R11, R32.reuse, 0x40, RZ, 0xfc, !PT ;  /* 0x00000040200b7812 */ /* 0x040fe400078efcff */
[----:B------:R-:W-:Y:S01]  /*252d0*/  LOP3.LUT R31, R31, 0xfffffffb, RZ, 0xc0, !PT ;  /* 0xfffffffb1f1f7812 */ /* 0x000fe200078ec0ff */
[----:B------:R-:W-:Y:S01]  /*252e0*/  IMAD.U32 R12, RZ, RZ, UR39 ;  /* 0x00000027ff0c7e24 */ /* 0x000fe2000f8e00ff */
[----:B------:R-:W-:-:S04]  /*252f0*/  LOP3.LUT R21, R32, 0x80, RZ, 0xfc, !PT ;  /* 0x0000008020157812 */ /* 0x000fc800078efcff */
[----:B------:R-:W-:-:S03]  /*25300*/  ISETP.NE.AND P2, PT, R12, 0x3, PT ;  /* 0x000000030c00780c */ /* 0x000fc60003f45270 */
[----:B------:R-:W-:-:S04]  /*25310*/  @P3 LOP3.LUT R31, R31, 0x4, RZ, 0xfc, !PT ;  /* 0x000000041f1f3812 */ /* 0x000fc800078efcff */
[----:B------:R-:W-:-:S04]  /*25320*/  LOP3.LUT R31, R31, 0xfffffff7, RZ, 0xc0, !PT ;  /* 0xfffffff71f1f7812 */ /* 0x000fc800078ec0ff */
[----:B------:R-:W-:Y:S01]  /*25330*/  LOP3.LUT R31, R31, 0xfffffffd, RZ, 0xc0, !PT ;  /* 0xfffffffd1f1f7812 */ /* 0x000fe200078ec0ff */
[----:B------:R-:W-:Y:S01]  /*25340*/  UMOV UR4, 0xffffffff ;  /* 0xffffffff00047882 */ /* 0x000fe20000000000 */
[----:B------:R-:W-:Y:S01]  /*25350*/  SHF.R.S32.HI R35, RZ, 0x1f, R30 ;  /* 0x0000001fff237819 */ /* 0x000fe2000001141e */
[----:B-1----:R-:W-:-:S04]  /*25360*/  @!P0 IMAD.WIDE.U32 R8, R30, R2, R8 ;  /* 0x000000021e088225 */ /* 0x002fc800078e0008 */
[----:B------:R-:W-:-:S04]  /*25370*/  @!P0 IMAD R2, R35, R2, RZ ;  /* 0x0000000223028224 */ /* 0x000fc800078e02ff */
[----:B------:R-:W-:Y:S01]  /*25380*/  @!P0 IMAD R3, R30, R3, R2 ;  /* 0x000000031e038224 */ /* 0x000fe200078e0202 */
[----:B0-----:R-:W-:Y:S01]  /*25390*/  @!P0 LEA R2, P1, R8, R4, 0x2 ;  /* 0x0000000408028211 */ /* 0x001fe200078210ff */
[----:B------:R-:W-:Y:S02]  /*253a0*/  IMAD.MOV.U32 R4, RZ, RZ, RZ ;  /* 0x000000ffff047224 */ /* 0x000fe400078e00ff */
[----:B------:R-:W-:-:S05]  /*253b0*/  @!P0 IMAD.IADD R3, R9, 0x1, R3 ;  /* 0x0000000109038824 */ /* 0x000fca00078e0203 */
[----:B------:R-:W-:Y:S02]  /*253c0*/  @!P0 LEA.HI.X R3, R8, R5, R3, 0x2, P1 ;  /* 0x0000000508038211 */ /* 0x000fe400008f1403 */
[----:B------:R-:W-:-:S03]  /*253d0*/  ISETP.GE.AND P1, PT, R11, R10, PT ;  /* 0x0000000a0b00720c */ /* 0x000fc60003f26270 */
[----:B------:R0:W5:Y:S01]  /*253e0*/  @!P0 LDG.E R4, desc[UR42][R2.64] ;  /* 0x0000002a02048981 */ /* 0x000162000c1e1900 */
[----:B------:R-:W-:-:S09]  /*253f0*/  ISETP.GE.AND P0, PT, R21, R10, PT ;  /* 0x0000000a1500720c */ /* 0x000fd20003f06270 */
[----:B------:R-:W-:-:S04]  /*25400*/  @P1 LOP3.LUT R31, R31, 0x2, RZ, 0xfc, !PT ;  /* 0x000000021f1f1812 */ /* 0x000fc800078efcff */
[----:B------:R-:W-:-:S04]  /*25410*/  @P2 LOP3.LUT R31, R31, 0x8, RZ, 0xfc, !PT ;  /* 0x000000081f1f2812 */ /* 0x000fc800078efcff */
[----:B------:R-:W-:-:S04]  /*25420*/  LOP3.LUT R31, R31, 0xfffffffe, RZ, 0xc0, !PT ;  /* 0xfffffffe1f1f7812 */ /* 0x000fc800078ec0ff */
[----:B------:R-:W-:-:S05]  /*25430*/  @P0 LOP3.LUT R31, R31, 0x1, RZ, 0xfc, !PT ;  /* 0x000000011f1f0812 */ /* 0x000fca00078efcff */
[----:B------:R0:W-:Y:S01]  /*25440*/  STL [R1], R31 ;  /* 0x0000001f01007387 */ /* 0x0001e20000100800 */
[----:B------:R-:W-:Y:S05]  /*25450*/  BRA.DIV UR4, `(.L_x_5516) ;  /* 0x0000007204987947 */ /* 0x000fea000b800000 */
.L_x_5705:
[----:B0-----:R-:W-:Y:S01]  /*25460*/  SHF.R.S32.HI R31, RZ, 0x1f, R18 ;  /* 0x0000001fff1f7819 */ /* 0x001fe20000011412 */
[----:B------:R-:W-:Y:S06]  /*25470*/  @!P2 BRA `(.L_x_5517) ;  /* 0x000000000004a947 */ /* 0x000fec0003800000 */
[----:B------:R-:W-:Y:S01]  /*25480*/  BPT.TRAP 0x1 ;  /* 0x000000040000795c */ /* 0x000fe20000300000 */
.L_x_5517:
[----:B------:R-:W-:Y:S01]  /*25490*/  IMAD R6, R25, 0x8, R23 ;  /* 0x0000000819067824 */ /* 0x000fe200078e0217 */
[----:B------:R-:W-:Y:S01]  /*254a0*/  SHF.L.U32 R21, R28, 0x1f, RZ ;  /* 0x0000001f1c157819 */ /* 0x000fe200000006ff */
[----:B------:R-:W-:Y:S01]  /*254b0*/  BSSY B0, `(.L_x_5518) ;  /* 0x0000005000007945 */ /* 0x000fe20003800000 */
[----:B------:R-:W-:Y:S02]  /*254c0*/  IADD3 R26, -R20, R26, -R0 ;  /* 0x0000001a141a7210 */ /* 0x000fe40007ffe900 */
[----:B------:R-:W0:Y:S01]  /*254d0*/  SYNCS.PHASECHK.TRANS64.TRYWAIT P0, [R6+URZ+0x2a880], R21 ;  /* 0x02a88015060075a7 */ /* 0x000e22000800017f */
[----:B------:R-:W-:Y:S01]  /*254e0*/  SHF.R.S32.HI R10, RZ, 0x1f, R7 ;  /* 0x0000001fff0a7819 */ /* 0x000fe20000011407 */
[----:B0-----:R-:W-:Y:S06]  /*254f0*/  @!P0 BRA `(.L_x_5519) ;  /* 0x0000007000a48947 */ /* 0x001fec0003800000 */
.L_x_5706:
[----:B------:R-:W-:Y:S05]  /*25500*/  BSYNC B0 ;  /* 0x0000000000007941 */ /* 0x000fea0003800000 */
.L_x_5518:
        /* <DEDUP_REMOVED lines=24> */
[C---:B------:R-:W-:Y:S01]  /*25690*/  LOP3.LUT R11, R32.reuse, 0x40, RZ, 0xfc, !PT ;  /* 0x00000040200b7812 */ /* 0x040fe200078efcff */
[----:B------:R-:W2:Y:S01]  /*256a0*/  SHFL.IDX PT, R8, R2, RZ, 0x1c1f ;  /* 0x001c1fff02087589 */ /* 0x000ea200000e0000 */
[----:B------:R-:W-:-:S03]  /*256b0*/  LOP3.LUT R12, R32, 0x80, RZ, 0xfc, !PT ;  /* 0x00000080200c7812 */ /* 0x000fc600078efcff */
[----:B------:R-:W3:Y:S01]  /*256c0*/  SHFL.IDX PT, R0, R3, RZ, 0x1c1f ;  /* 0x001c1fff03007589 */ /* 0x000ee200000e0000 */
[----:B-1----:R-:W-:-:S03]  /*256d0*/  ISETP.GE.AND P2, PT, R11, R13, PT ;  /* 0x0000000d0b00720c */ /* 0x002fc60003f46270 */
[----:B------:R-:W4:Y:S01]  /*256e0*/  LDL.LU R11, [R1] ;  /* 0x00000000010b7983 */ /* 0x000f220000300800 */
[C---:B--2---:R-:W-:Y:S02]  /*256f0*/  IADD3 R8, P0, R32.reuse, R8, RZ ;  /* 0x0000000820087210 */ /* 0x044fe40007f1e0ff */
[----:B------:R-:W-:-:S03]  /*25700*/  ISETP.GE.AND P3, PT, R32, R13, PT ;  /* 0x0000000d2000720c */ /* 0x000fc60003f66270 */
[----:B---3--:R-:W-:Y:S01]  /*25710*/  IMAD.X R9, RZ, RZ, R0, P0 ;  /* 0x000000ffff097224 */ /* 0x008fe200000e0600 */
[C---:B------:R-:W-:Y:S01]  /*25720*/  ISETP.LT.OR P0, PT, R26.reuse, 0x1, P3 ;  /* 0x000000011a00780c */ /* 0x040fe20001f01670 */
[----:B------:R-:W-:Y:S01]  /*25730*/  IMAD.IADD R0, R23, 0x1, R5 ;  /* 0x0000000117007824 */ /* 0x000fe200078e0205 */
[----:B------:R-:W-:-:S11]  /*25740*/  ISETP.LT.OR P1, PT, R26, 0x1, P2 ;  /* 0x000000011a00780c */ /* 0x000fd60001721670 */
[----:B------:R-:W-:Y:S01]  /*25750*/  @!PT LDS RZ, [RZ] ;  /* 0x00000000fffff984 */ /* 0x000fe20000000800 */
[----:B------:R-:W-:Y:S01]  /*25760*/  LDGSTS.E.BYPASS.LTC128B.128 [R0+0xc400], desc[UR42][R8.64], !P0 ;  /* 0x0c40000008007fae */ /* 0x000fe2000c101d6a */
[----:B------:R-:W-:-:S03]  /*25770*/  ISETP.GE.AND P0, PT, R12, R13, PT ;  /* 0x0000000d0c00720c */ /* 0x000fc60003f06270 */
[----:B------:R-:W-:Y:S01]  /*25780*/  LDGSTS.E.BYPASS.LTC128B.128 [R0+0xe400], desc[UR42][R8.64+0x40], !P1 ;  /* 0x0e40004008007fae */ /* 0x000fe2000c901d6a */
[----:B------:R-:W-:-:S03]  /*25790*/  ISETP.LT.OR P1, PT, R26, 0x1, P0 ;  /* 0x000000011a00780c */ /* 0x000fc60000721670 */
[----:B------:R-:W-:Y:S10]  /*257a0*/  SHFL.IDX PT, R5, R3, 0x1, 0x1c1f ;  /* 0x003c1f0003057f89 */ /* 0x000ff400000e0000 */
[----:B------:R1:W-:Y:S04]  /*257b0*/  LDGSTS.E.BYPASS.LTC128B.128 [R0+0x10400], desc[UR42][R8.64+0x80], !P1 ;  /* 0x1040008008007fae */ /* 0x0003e8000c901d6a */
[----:B-1----:R-:W1:Y:S02]  /*257c0*/  SHFL.IDX PT, R8, R2, 0x1, 0x1c1f ;  /* 0x003c1f0002087f89 */ /* 0x002e6400000e0000 */
[----:B-1----:R-:W-:-:S05]  /*257d0*/  IADD3 R8, P1, R32, R8, RZ ;  /* 0x0000000820087210 */ /* 0x002fca0007f3e0ff */
[----:B------:R-:W-:Y:S01]  /*257e0*/  IMAD.X R9, RZ, RZ, R5, P1 ;  /* 0x000000ffff097224 */ /* 0x000fe200008e0605 */
[----:B------:R-:W-:-:S13]  /*257f0*/  ISETP.LT.OR P1, PT, R26, 0x21, P3 ;  /* 0x000000211a00780c */ /* 0x000fda0001f21670 */
[----:B------:R-:W-:Y:S01]  /*25800*/  LDGSTS.E.BYPASS.LTC128B.128 [R0+0xcc00], desc[UR42][R8.64], !P1 ;  /* 0x0cc0000008007fae */ /* 0x000fe2000c901d6a */
[----:B------:R-:W-:-:S13]  /*25810*/  ISETP.LT.OR P1, PT, R26, 0x21, P2 ;  /* 0x000000211a00780c */ /* 0x000fda0001721670 */
[----:B------:R-:W-:Y:S01]  /*25820*/  LDGSTS.E.BYPASS.LTC128B.128 [R0+0xec00], desc[UR42][R8.64+0x40], !P1 ;  /* 0x0ec0004008007fae */ /* 0x000fe2000c901d6a */
[----:B------:R-:W-:-:S03]  /*25830*/  ISETP.LT.OR P1, PT, R26, 0x21, P0 ;  /* 0x000000211a00780c */ /* 0x000fc60000721670 */
[----:B------:R-:W-:Y:S10]  /*25840*/  SHFL.IDX PT, R5, R3, 0x2, 0x1c1f ;  /* 0x005c1f0003057f89 */ /* 0x000ff400000e0000 */
[----:B------:R1:W-:Y:S04]  /*25850*/  LDGSTS.E.BYPASS.LTC128B.128 [R0+0x10c00], desc[UR42][R8.64+0x80], !P1 ;  /* 0x10c0008008007fae */ /* 0x0003e8000c901d6a */
[----:B-1----:R-:W1:Y:S01]  /*25860*/  SHFL.IDX PT, R8, R2, 0x2, 0x1c1f ;  /* 0x005c1f0002087f89 */ /* 0x002e6200000e0000 */
[----:B------:R-:W-:-:S02]  /*25870*/  ISETP.GE.AND P6, PT, R26, 0x61, PT ;  /* 0x000000611a00780c */ /* 0x000fc40003fc6270 */
[----:B-1----:R-:W-:-:S05]  /*25880*/  IADD3 R8, P1, R32, R8, RZ ;  /* 0x0000000820087210 */ /* 0x002fca0007f3e0ff */
[----:B------:R-:W-:Y:S01]  /*25890*/  IMAD.X R9, RZ, RZ, R5, P1 ;  /* 0x000000ffff097224 */ /* 0x000fe200008e0605 */
[----:B------:R-:W-:Y:S01]  /*258a0*/  ISETP.LT.OR P1, PT, R26, 0x41, P3 ;  /* 0x000000411a00780c */ /* 0x000fe20001f21670 */
[----:B------:R-:W1:-:S12]  /*258b0*/  SHFL.IDX PT, R3, R3, 0x3, 0x1c1f ;  /* 0x007c1f0003037f89 */ /* 0x000e5800000e0000 */
[----:B------:R2:W-:Y:S01]  /*258c0*/  LDGSTS.E.BYPASS.LTC128B.128 [R0+0xd400], desc[UR42][R8.64], !P1 ;  /* 0x0d40000008007fae */ /* 0x0005e2000c901d6a */
[----:B------:R-:W-:-:S03]  /*258d0*/  ISETP.LT.OR P1, PT, R26, 0x41, P2 ;  /* 0x000000411a00780c */ /* 0x000fc60001721670 */
[----:B------:R-:W3:Y:S10]  /*258e0*/  SHFL.IDX PT, R2, R2, 0x3, 0x1c1f ;  /* 0x007c1f0002027f89 */ /* 0x000ef400000e0000 */
[----:B------:R2:W-:Y:S01]  /*258f0*/  LDGSTS.E.BYPASS.LTC128B.128 [R0+0xf400], desc[UR42][R8.64+0x40], !P1 ;  /* 0x0f40004008007fae */ /* 0x0005e2000c901d6a */
[----:B------:R-:W-:-:S02]  /*25900*/  ISETP.LT.OR P1, PT, R26, 0x41, P0 ;  /* 0x000000411a00780c */ /* 0x000fc40000721670 */
[----:B------:R-:W-:-:S11]  /*25910*/  ISETP.GE.AND P4, PT, R26, 0x21, PT ;  /* 0x000000211a00780c */ /* 0x000fd60003f86270 */
[----:B------:R2:W-:Y:S01]  /*25920*/  LDGSTS.E.BYPASS.LTC128B.128 [R0+0x11400], desc[UR42][R8.64+0x80], !P1 ;  /* 0x1140008008007fae */ /* 0x0005e2000c901d6a */
[----:B------:R-:W-:Y:S02]  /*25930*/  ISETP.GE.AND P1, PT, R26, 0x41, PT ;  /* 0x000000411a00780c */ /* 0x000fe40003f26270 */
[----:B----4-:R-:W-:-:S04]  /*25940*/  LOP3.LUT R11, R11, 0xffffffef, RZ, 0xc0, !PT ;  /* 0xffffffef0b0b7812 */ /* 0x010fc800078ec0ff */
[----:B------:R-:W-:-:S05]  /*25950*/  @P6 LOP3.LUT R11, R11, 0x10, RZ, 0xfc, !PT ;  /* 0x000000100b0b6812 */ /* 0x000fca00078efcff */
[----:B-1-3--:R2:W-:Y:S02]  /*25960*/  STL [R1], R11 ;  /* 0x0000000b01007387 */ /* 0x00a5e40000100800 */
.L_x_5716:
[C---:B------:R-:W-:Y:S02]  /*25970*/  ISETP.LT.OR P3, PT, R26.reuse, 0x61, P3 ;  /* 0x000000611a00780c */ /* 0x040fe40001f61670 */
        /* <DEDUP_REMOVED lines=12> */
.L_x_5521:
        /* <DEDUP_REMOVED lines=11> */
.L_x_5522:
[----:B------:R3:W-:Y:S01]  /*25af0*/  SYNCS.ARRIVE.TRANS64.A1T0 RZ, [R6+URZ+0x2a870], RZ ;  /* 0x02a870ff06ff79a7 */ /* 0x0007e2000810003f */
[----:B------:R-:W-:Y:S05]  /*25b00*/  @!P3 BRA `(.L_x_5523) ;  /* 0x000000000004b947 */ /* 0x000fea0003800000 */
[----:B------:R-:W-:Y:S01]  /*25b10*/  BPT.TRAP 0x1 ;  /* 0x000000040000795c */ /* 0x000fe20000300000 */
.L_x_5523:
[----:B------:R-:W4:Y:S01]  /*25b20*/  SYNCS.PHASECHK.TRANS64.TRYWAIT P0, [R6+URZ+0x2a840], R21 ;  /* 0x02a84015060075a7 */ /* 0x000f22000800017f */
[----:B------:R-:W-:Y:S04]  /*25b30*/  BSSY B0, `(.L_x_5524) ;  /* 0x0000002000007945 */ /* 0x000fe80003800000 */
[----:B----4-:R-:W-:Y:S05]  /*25b40*/  @!P0 BRA `(.L_x_5525) ;  /* 0x0000007000dc8947 */ /* 0x010fea0003800000 */
.L_x_5717:
[----:B------:R-:W-:Y:S05]  /*25b50*/  BSYNC B0 ;  /* 0x0000000000007941 */ /* 0x000fea0003800000 */
.L_x_5524:
[----:B------:R-:W-:Y:S01]  /*25b60*/  ULDC.64 UR4, c[0x0][0x300] ;  /* 0x0000c00000047ab9 */ /* 0x000fe20000000a00 */
[----:B-12---:R-:W1:Y:S01]  /*25b70*/  LDC R8, c[0x0][0x2f4] ;  /* 0x0000bd00ff087b82 */ /* 0x006e620000000800 */
        /* <DEDUP_REMOVED lines=42> */
[----:B------:R-:W-:Y:S04]  /*25e20*/  @P4 LDGSTS.E.BYPASS.LTC128B.128 [R0+0x20c00], desc[UR42][R2.64+0x40], !P3 ;  /* 0x20c0004002004fae */ /* 0x000fe8000d901d6a */
[----:B------:R1:W-:Y:S04]  /*25e30*/  @P4 LDGSTS.E.BYPASS.LTC128B.128 [R0+0x22c00], desc[UR42][R2.64+0x80], !P2 ;  /* 0x22c0008002004fae */ /* 0x0003e8000d101d6a */
[----:B-1----:R-:W1:Y:S04]  /*25e40*/  SHFL.IDX PT, R3, R4, 0x2, 0x1c1f ;  /* 0x005c1f0004037f89 */ /* 0x002e6800000e0000 */
[----:B------:R-:W2:Y:S04]  /*25e50*/  SHFL.IDX PT, R2, R5, 0x2, 0x1c1f ;  /* 0x005c1f0005027f89 */ /* 0x000ea800000e0000 */
[----:B------:R-:W0:Y:S04]  /*25e60*/  SHFL.IDX PT, R4, R4, 0x3, 0x1c1f ;  /* 0x007c1f0004047f89 */ /* 0x000e2800000e0000 */
[----:B------:R-:W0:Y:S01]  /*25e70*/  SHFL.IDX PT, R5, R5, 0x3, 0x1c1f ;  /* 0x007c1f0005057f89 */ /* 0x000e2200000e0000 */
[----:B-1----:R-:W-:-:S05]  /*25e80*/  @P1 IADD3 R3, P0, R32, R3, RZ ;  /* 0x0000000320031210 */ /* 0x002fca0007f1e0ff */
[----:B--2---:R-:W-:-:S05]  /*25e90*/  @P1 IMAD.X R2, RZ, RZ, R2, P0 ;  /* 0x000000ffff021224 */ /* 0x004fca00000e0602 */
[----:B------:R-:W-:-:S04]  /*25ea0*/  @P1 LOP3.LUT R3, R3, R2, RZ, 0x3c, !PT ;  /* 0x0000000203031212 */ /* 0x000fc800078e3cff */
[----:B------:R-:W-:-:S04]  /*25eb0*/  @P1 LOP3.LUT R2, R3, R2, RZ, 0x3c, !PT ;  /* 0x0000000203021212 */ /* 0x000fc800078e3cff */
[----:B------:R-:W-:-:S05]  /*25ec0*/  @P1 LOP3.LUT R3, R3, R2, RZ, 0x3c, !PT ;  /* 0x0000000203031212 */ /* 0x000fca00078e3cff */
[----:B------:R1:W-:Y:S04]  /*25ed0*/  @P1 LDGSTS.E.BYPASS.LTC128B.128 [R0+0x1f400], desc[UR42][R2.64], !P6 ;  /* 0x1f40000002001fae */ /* 0x0003e8000f101d6a */
[----:B------:R1:W-:Y:S04]  /*25ee0*/  @P1 LDGSTS.E.BYPASS.LTC128B.128 [R0+0x21400], desc[UR42][R2.64+0x40], !P3 ;  /* 0x2140004002001fae */ /* 0x0003e8000d901d6a */
[----:B0-----:R1:W-:Y:S02]  /*25ef0*/  @P1 LDGSTS.E.BYPASS.LTC128B.128 [R0+0x23400], desc[UR42][R2.64+0x80], !P2 ;  /* 0x2340008002001fae */ /* 0x0013e4000d101d6a */
.L_x_5727:
[----:B01----:R-:W2:Y:S01]  /*25f00*/  LDL R2, [R1] ;  /* 0x0000000001027983 */ /* 0x003ea20000100800 */
[----:B------:R-:W-:Y:S02]  /*25f10*/  ISETP.GE.AND P4, PT, R32, R8, PT ;  /* 0x000000082000720c */ /* 0x000fe40003f86270 */
[----:B--2---:R-:W-:-:S13]  /*25f20*/  LOP3.LUT P1, RZ, R2, 0x10, RZ, 0xc0, !PT ;  /* 0x0000001002ff7812 */ /* 0x004fda000782c0ff */
[----:B------:R-:W-:-:S05]  /*25f30*/  @P1 IADD3 R2, P0, R32, R4, RZ ;  /* 0x0000000420021210 */ /* 0x000fca0007f1e0ff */
        /* <DEDUP_REMOVED lines=9> */
.L_x_5527:
        /* <DEDUP_REMOVED lines=11> */
.L_x_5528:
[----:B------:R0:W5:Y:S01]  /*26080*/  LDL.LU R3, [R1+0x1c] ;  /* 0x00001c0001037983 */ /* 0x0001620000300800 */
        /* <DEDUP_REMOVED lines=26> */
[----:B-1----:R-:W-:Y:S02]  /*26230*/  IMAD.U32 R4, RZ, RZ, UR4 ;  /* 0x00000004ff047e24 */ /* 0x002fe4000f8e00ff */
[----:B------:R-:W1:Y:S01]  /*26240*/  LDC.64 R2, c[0x4][R2] ;  /* 0x0100000002027b82 */ /* 0x000e620000000a00 */
[----:B------:R-:W-:Y:S02]  /*26250*/  IMAD.U32 R5, RZ, RZ, UR5 ;  /* 0x00000005ff057e24 */ /* 0x000fe4000f8e00ff */
[----:B0--34-:R-:W-:Y:S02]  /*26260*/  IMAD.U32 R6, RZ, RZ, UR6 ;  /* 0x00000006ff067e24 */ /* 0x019fe4000f8e00ff */
        /* <DEDUP_REMOVED lines=8> */
.L_x_5530:
[----:B------:R-:W-:Y:S05]  /*262f0*/  BSYNC B6 ;  /* 0x0000000000067941 */ /* 0x000fea0003800000 */
.L_x_5529:
[----:B----4-:R-:W2:Y:S01]  /*26300*/  LDL.LU R21, [R1+0x2c] ;  /* 0x00002c0001157983 */ /* 0x010ea20000300800 */
[----:B------:R-:W-:Y:S01]  /*26310*/  ULDC.64 UR4, c[0x0][0x2d8] ;  /* 0x0000b60000047ab9 */ /* 0x000fe20000000a00 */
[----:B------:R-:W4:Y:S02]  /*26320*/  LDC R7, c[0x0][0x448] ;  /* 0x00011200ff077b82 */ /* 0x000f240000000800 */
[----:B------:R-:W2:Y:S04]  /*26330*/  LDL.LU R20, [R1+0x1c] ;  /* 0x00001c0001147983 */ /* 0x000ea80000300800 */
[----:B-1----:R-:W2:Y:S01]  /*26340*/  LDL.LU.64 R2, [R1+0x20] ;  /* 0x0000200001027983 */ /* 0x002ea20000300a00 */
[----:B------:R-:W-:-:S03]  /*26350*/  IMAD R0, R31, UR4, RZ ;  /* 0x000000041f007c24 */ /* 0x000fc6000f8e02ff */
[----:B------:R1:W5:Y:S01]  /*26360*/  LDL R8, [R1+0x18] ;  /* 0x0000180001087983 */ /* 0x0003620000100800 */
[----:B------:R-:W-:Y:S01]  /*26370*/  IMAD R0, R18, UR5, R0 ;  /* 0x0000000512007c24 */ /* 0x000fe2000f8e0200 */
[----:B----4-:R-:W-:-:S13]  /*26380*/  ISETP.NE.AND P0, PT, R7, 0x1, PT ;  /* 0x000000010700780c */ /* 0x010fda0003f05270 */
[----:B0--3--:R-:W0:Y:S01]  /*26390*/  @P0 LDC R6, c[0x0][0x44c] ;  /* 0x00011300ff060b82 */ /* 0x009e220000000800 */
[C---:B------:R-:W-:Y:S02]  /*263a0*/  LOP3.LUT R9, R32.reuse, 0x40, RZ, 0xfc, !PT ;  /* 0x0000004020097812 */ /* 0x040fe400078efcff */
[----:B------:R-:W-:Y:S01]  /*263b0*/  LOP3.LUT R10, R32, 0x80, RZ, 0xfc, !PT ;  /* 0x00000080200a7812 */ /* 0x000fe200078efcff */
[----:B--2---:R-:W-:Y:S02]  /*263c0*/  IMAD.MOV.U32 R3, RZ, RZ, R20 ;  /* 0x000000ffff037224 */ /* 0x004fe400078e0014 */
[----:B------:R-:W2:Y:S01]  /*263d0*/  S2R R20, SR_TID.X ;  /* 0x0000000000147919 */ /* 0x000ea20000002100 */
[----:B------:R-:W-:Y:S01]  /*263e0*/  IMAD.WIDE.U32 R2, R18, UR4, R2 ;  /* 0x0000000412027c25 */ /* 0x000fe2000f8e0002 */
[----:B------:R-:W-:-:S03]  /*263f0*/  ULDC.64 UR4, c[0x0][0x2e0] ;  /* 0x0000b80000047ab9 */ /* 0x000fc60000000a00 */
[----:B------:R-:W-:Y:S02]  /*26400*/  IMAD.IADD R3, R3, 0x1, R0 ;  /* 0x0000000103037824 */ /* 0x000fe400078e0200 */
[----:B------:R-:W-:Y:S02]  /*26410*/  IMAD R0, R21, UR4, RZ ;  /* 0x0000000415007c24 */ /* 0x000fe4000f8e02ff */
[----:B------:R-:W3:Y:S01]  /*26420*/  S2R R21, SR_TID.X ;  /* 0x0000000000157919 */ /* 0x000ee20000002100 */
[----:B------:R-:W-:-:S04]  /*26430*/  IMAD.WIDE.U32 R2, R26, UR4, R2 ;  /* 0x000000041a027c25 */ /* 0x000fc8000f8e0002 */
[----:B------:R-:W-:Y:S01]  /*26440*/  IMAD R0, R26, UR5, R0 ;  /* 0x000000051a007c24 */ /* 0x000fe2000f8e0200 */
[----:B------:R-:W-:-:S03]  /*26450*/  ULDC.64 UR4, c[0x0][0x2d0] ;  /* 0x0000b40000047ab9 */ /* 0x000fc60000000a00 */
[----:B------:R-:W-:Y:S02]  /*26460*/  IMAD.IADD R3, R3, 0x1, R0 ;  /* 0x0000000103037824 */ /* 0x000fe400078e0200 */
[----:B------:R-:W4:Y:S01]  /*26470*/  @P0 LDC R0, c[0x0][0x450] ;  /* 0x00011400ff000b82 */ /* 0x000f220000000800 */
[----:B--2---:R-:W-:-:S04]  /*26480*/  LOP3.LUT R20, R20, 0x7f, RZ, 0xc0, !PT ;  /* 0x0000007f14147812 */ /* 0x004fc800078ec0ff */
[----:B------:R-:W-:Y:S01]  /*26490*/  SHF.R.U32.HI R20, RZ, 0x2, R20 ;  /* 0x00000002ff147819 */ /* 0x000fe20000011614 */
[----:B---3--:R-:W-:-:S05]  /*264a0*/  IMAD.SHL.U32 R21, R21, 0x20, RZ ;  /* 0x0000002015157824 */ /* 0x008fca00078e00ff */
[----:B------:R-:W-:-:S04]  /*264b0*/  LOP3.LUT R21, R21, 0x60, RZ, 0xc0, !PT ;  /* 0x0000006015157812 */ /* 0x000fc800078ec0ff */
[----:B------:R-:W-:-:S05]  /*264c0*/  LOP3.LUT R20, R20, R21, RZ, 0xfc, !PT ;  /* 0x0000001514147212 */ /* 0x000fca00078efcff */
[----:B------:R-:W-:-:S04]  /*264d0*/  IMAD.IADD R5, R20, 0x1, R17 ;  /* 0x0000000114057824 */ /* 0x000fc800078e0211 */
[----:B0-----:R-:W-:-:S04]  /*264e0*/  @P0 IMAD.HI.U32 R6, R5, R6, RZ ;  /* 0x0000000605060227 */ /* 0x001fc800078e00ff */
[----:B------:R-:W-:Y:S01]  /*264f0*/  IMAD.MOV.U32 R4, RZ, RZ, R5 ;  /* 0x000000ffff047224 */ /* 0x000fe200078e0005 */
[----:B----4-:R-:W-:Y:S01]  /*26500*/  @P0 SHF.R.U32.HI R4, RZ, R0, R6 ;  /* 0x00000000ff040219 */ /* 0x010fe20000011606 */
        /* <DEDUP_REMOVED lines=25> */
[----:B------:R-:W-:Y:S02]  /*266a0*/  IMAD R34, R34, R7, RZ ;  /* 0x0000000722227224 */ /* 0x000fe400078e02ff */
        /* <DEDUP_REMOVED lines=34> */
[----:B------:R-:W-:Y:S04]  /*268d0*/  @!P2 LDGSTS.E.BYPASS.LTC128B.128 [R8+0x19400], desc[UR42][R2.64], !P3 ;  /* 0x194000000208afae */ /* 0x000fe8000d901d6a */
[----:B------:R-:W-:Y:S04]  /*268e0*/  @!P2 LDGSTS.E.BYPASS.LTC128B.128 [R8+0x1b400], desc[UR42][R2.64+0x40], !P0 ;  /* 0x1b4000400208afae */ /* 0x000fe8000c101d6a */
[----:B------:R0:W-:Y:S04]  /*268f0*/  @!P2 LDGSTS.E.BYPASS.LTC128B.128 [R8+0x1d400], desc[UR42][R2.64+0x80], !P1 ;  /* 0x1d4000800208afae */ /* 0x0001e8000c901d6a */
[----:B0-2---:R0:W1:Y:S02]  /*26900*/  SHFL.IDX PT, R2, R4, 0x3, 0x1c1f ;  /* 0x007c1f0004027f89 */ /* 0x00506400000e0000 */
.L_x_5736:
[----:B------:R-:W-:Y:S01]  /*26910*/  VIADD R17, R17, 0x60 ;  /* 0x0000006011117836 */ /* 0x000fe20000000000 */
[----:B------:R-:W-:Y:S04]  /*26920*/  BSSY B0, `(.L_x_5532) ;  /* 0x000000b000007945 */ /* 0x000fe80003800000 */
[----:B------:R-:W-:-:S13]  /*26930*/  ISETP.GE.AND P2, PT, R17, R34, PT ;  /* 0x000000221100720c */ /* 0x000fda0003f46270 */
[----:B------:R-:W-:Y:S05]  /*26940*/  @P2 BRA `(.L_x_5533) ;  /* 0x0000000000202947 */ /* 0x000fea0003800000 */
[----:B-1----:R-:W-:-:S05]  /*26950*/  IADD3 R2, P2, R32, R2, RZ ;  /* 0x0000000220027210 */ /* 0x002fca0007f5e0ff */
[----:B------:R-:W-:-:S05]  /*26960*/  IMAD.X R3, RZ, RZ, R0, P2 ;  /* 0x000000ffff037224 */ /* 0x000fca00010e0600 */
[----:B------:R-:W-:Y:S01]  /*26970*/  @!PT LDS RZ, [RZ] ;  /* 0x00000000fffff984 */ /* 0x000fe20000000800 */
[----:B------:R-:W-:Y:S01]  /*26980*/  @!PT LDS RZ, [RZ] ;  /* 0x00000000fffff984 */ /* 0x000fe20000000800 */
[----:B------:R-:W-:Y:S01]  /*26990*/  @!PT LDS RZ, [RZ] ;  /* 0x00000000fffff984 */ /* 0x000fe20000000800 */
[----:B------:R2:W-:Y:S04]  /*269a0*/  LDGSTS.E.BYPASS.LTC128B.128 [R8+0x19c00], desc[UR42][R2.64], !P3 ;  /* 0x19c0000002087fae */ /* 0x0005e8000d901d6a */
[----:B------:R2:W-:Y:S04]  /*269b0*/  LDGSTS.E.BYPASS.LTC128B.128 [R8+0x1bc00], desc[UR42][R2.64+0x40], !P0 ;  /* 0x1bc0004002087fae */ /* 0x0005e8000c101d6a */
[----:B------:R2:W-:Y:S02]  /*269c0*/  LDGSTS.E.BYPASS.LTC128B.128 [R8+0x1dc00], desc[UR42][R2.64+0x80], !P1 ;  /* 0x1dc0008002087fae */ /* 0x0005e4000c901d6a */
.L_x_5533:
[----:B------:R-:W-:Y:S05]  /*269d0*/  BSYNC B0 ;  /* 0x0000000000007941 */ /* 0x000fea0003800000 */
.L_x_5532:
[----:B------:R-:W-:Y:S01]  /*269e0*/  NOP ;  /* 0x0000000000007918 */ /* 0x000fe20000000000 */
[----:B------:R-:W-:-:S13]  /*269f0*/  PLOP3.LUT P0, PT, PT, PT, PT, 0x80, 0x0 ;  /* 0x000000000000781c */ /* 0x000fda0003f0f070 */
.L_x_5534:
[----:B------:R-:W-:Y:S02]  /*26a00*/  PLOP3.LUT P1, PT, P1, P0, PT, 0xa2, 0x0 ;  /* 0x000000000000781c */ /* 0x000fe40000f21472 */
[----:B------:R-:W-:-:S08]  /*26a10*/  @P0 R2UR P1, UR4, R23 ;  /* 0x00000000170402ca */ /* 0x000fd00000020000 */
[----:B------:R-:W-:-:S05]  /*26a20*/  @P0 PLOP3.LUT P0, PT, P1, PT, PT, 0x80, 0x0 ;  /* 0x000000000000081c */ /* 0x000fca0000f0f070 */
[----:B------:R-:W-:Y:S01]  /*26a30*/  @!P1 SYNCS.ARRIVE.TRANS64.RED.A0T1 RZ, [UR4+0x2a800], RZ ;  /* 0x02a800ffffff99a7 */ /* 0x000fe20008200404 */
[----:B------:R-:W-:Y:S07]  /*26a40*/  @!P1 ARRIVES.LDGSTSBAR.64.TRANSCNT [UR4+0x2a800] ;  /* 0x02a80000ff0099b0 */ /* 0x000fee0008000a84 */
[----:B------:R-:W-:Y:S05]  /*26a50*/  @P0 BRA.U.ANY `(.L_x_5534) ;  /* 0xfffffffd00e80947 */ /* 0x000fea000393ffff */
[----:B-12---:R-:W2:Y:S02]  /*26a60*/  LDL.LU R2, [R1+0x30] ;  /* 0x0000300001027983 */ /* 0x006ea40000300800 */
        /* <DEDUP_REMOVED lines=9> */
[----:B------:R-:W2:Y:S03]  /*26b00*/  SYNCS.PHASECHK.TRANS64.TRYWAIT P0, [R23+URZ+0x2a820], R0 ;  /* 0x02a82000170075a7 */ /* 0x000ea6000800017f */
[----:B-12---:R-:W-:Y:S05]  /*26b10*/  @!P0 BRA `(.L_x_5536) ;  /* 0x0000006c00c08947 */ /* 0x006fea0003800000 */
.L_x_5737:
[----:B------:R-:W-:Y:S05]  /*26b20*/  BSYNC B0 ;  /* 0x0000000000007941 */ /* 0x000fea0003800000 */
.L_x_5535:
[----:B------:R-:W2:Y:S02]  /*26b30*/  LDL.LU R2, [R1+0x28] ;  /* 0x0000280001027983 */ /* 0x000ea40000300800 */
[----:B--2---:R-:W-:-:S05]  /*26b40*/  VIADD R21, R2, 0xfffffffe ;  /* 0xfffffffe02157836 */ /* 0x004fca0000000000 */
[----:B------:R-:W-:-:S13]  /*26b50*/  ISETP.GE.AND P0, PT, R21, R36, PT ;  /* 0x000000241500720c */ /* 0x000fda0003f06270 */
[----:B------:R-:W-:Y:S05]  /*26b60*/  @!P0 BRA `(.L_x_5537) ;  /* 0x0000001400608947 */ /* 0x000fea0003800000 */
[----:B------:R-:W-:Y:S02]  /*26b70*/  IMAD.MOV.U32 R5, RZ, RZ, R25 ;  /* 0x000000ffff057224 */ /* 0x000fe400078e0019 */
[----:B------:R-:W-:-:S07]  /*26b80*/  IMAD.MOV.U32 R7, RZ, RZ, R28 ;  /* 0x000000ffff077224 */ /* 0x000fce00078e001c */
.L_x_5557:
[----:B--2---:R-:W2:Y:S01]  /*26b90*/  LDC R6, c[0x0][0x430] ;  /* 0x00010c00ff067b82 */ /* 0x004ea20000000800 */
[----:B-1----:R-:W1:Y:S01]  /*26ba0*/  S2R R2, SR_TID.X ;  /* 0x0000000000027919 */ /* 0x002e620000002100 */
[----:B------:R-:W-:Y:S05]  /*26bb0*/  YIELD ;  /* 0x0000000000007946 */ /* 0x000fea0003800000 */
[----:B------:R-:W-:Y:S01]  /*26bc0*/  ULDC.64 UR4, c[0x0][0x428] ;  /* 0x00010a0000047ab9 */ /* 0x000fe20000000a00 */
[----:B--2---:R-:W-:Y:S02]  /*26bd0*/  ISETP.NE.AND P0, PT, R6, 0x1, PT ;  /* 0x000000010600780c */ /* 0x004fe40003f05270 */
[C---:B-1----:R-:W-:Y:S01]  /*26be0*/  LOP3.LUT R0, R2.reuse, 0x7f, RZ, 0xc0, !PT ;  /* 0x0000007f02007812 */ /* 0x042fe200078ec0ff */
[----:B------:R-:W-:-:S10]  /*26bf0*/  IMAD.SHL.U32 R2, R2, 0x20, RZ ;  /* 0x0000002002027824 */ /* 0x000fd400078e00ff */
[----:B0-----:R-:W0:Y:S01]  /*26c00*/  @P0 LDC R4, c[0x0][0x434] ;  /* 0x00010d00ff040b82 */ /* 0x001e220000000800 */
        /* <DEDUP_REMOVED lines=9> */
[----:B------:R-:W-:Y:S01]  /*26ca0*/  IMAD R6, R6, R0, R3 ;  /* 0x0000000006067224 */ /* 0x000fe200078e0203 */
        /* <DEDUP_REMOVED lines=15> */
[----:B------:R-:W-:-:S02]  /*26da0*/  ISETP.GT.AND P1, PT, R0, R36, PT ;  /* 0x000000240000720c */ /* 0x000fc40003f24270 */
[----:B------:R-:W-:Y:S02]  /*26db0*/  SEL R28, RZ, 0x1, P0 ;  /* 0x00000001ff1c7807 */ /* 0x000fe40000000000 */
[----:B------:R-:W-:Y:S02]  /*26dc0*/  SEL R25, R25, RZ, P0 ;  /* 0x000000ff19197207 */ /* 0x000fe40000000000 */
[----:B------:R-:W-:Y:S02]  /*26dd0*/  LOP3.LUT R28, R7, R28, RZ, 0x3c, !PT ;  /* 0x0000001c071c7212 */ /* 0x000fe400078e3cff */
[----:B--2---:R-:W-:Y:S01]  /*26de0*/  SHF.R.S32.HI R10, RZ, 0x1f, R8 ;  /* 0x0000001fff0a7819 */ /* 0x004fe20000011408 */
[----:B------:R-:W-:Y:S06]  /*26df0*/  @!P2 BRA `(.L_x_5538) ;  /* 0x000000000004a947 */ /* 0x000fec0003800000 */
[----:B------:R-:W-:Y:S01]  /*26e00*/  BPT.TRAP 0x1 ;  /* 0x000000040000795c */ /* 0x000fe20000300000 */
.L_x_5538:
[----:B------:R-:W-:Y:S01]  /*26e10*/  IMAD R4, R25, 0x8, R23 ;  /* 0x0000000819047824 */ /* 0x000fe200078e0217 */
[----:B------:R-:W-:Y:S01]  /*26e20*/  SHF.L.U32 R17, R28, 0x1f, RZ ;  /* 0x0000001f1c117819 */ /* 0x000fe200000006ff */
[----:B------:R-:W-:Y:S01]  /*26e30*/  BSSY B0, `(.L_x_5539) ;  /* 0x0000004000007945 */ /* 0x000fe20003800000 */
[----:B------:R-:W-:Y:S02]  /*26e40*/  SHF.R.S32.HI R9, RZ, 0x1f, R6 ;  /* 0x0000001fff097819 */ /* 0x000fe40000011406 */
[----:B------:R-:W0:Y:S02]  /*26e50*/  SYNCS.PHASECHK.TRANS64.TRYWAIT P0, [R4+URZ+0x2a880], R17 ;  /* 0x02a88011040075a7 */ /* 0x000e24000800017f */
[----:B0-----:R-:W-:Y:S05]  /*26e60*/  @!P0 BRA `(.L_x_5540) ;  /* 0x0000006c00008947 */ /* 0x001fea0003800000 */
.L_x_5738:
[----:B------:R-:W-:Y:S05]  /*26e70*/  BSYNC B0 ;  /* 0x0000000000007941 */ /* 0x000fea0003800000 */
.L_x_5539:
[----:B------:R-:W2:Y:S01]  /*26e80*/  LDL R14, [R1+0x10] ;  /* 0x00001000010e7983 */ /* 0x000ea20000100800 */
        /* <DEDUP_REMOVED lines=50> */
.L_x_5748:
        /* <DEDUP_REMOVED lines=10> */
.L_x_5542:
        /* <DEDUP_REMOVED lines=11> */
.L_x_5543:
[----:B------:R2:W-:Y:S01]  /*27300*/  SYNCS.ARRIVE.TRANS64.A1T0 RZ, [R4+URZ+0x2a870], RZ ;  /* 0x02a870ff04ff79a7 */ /* 0x0005e2000810003f */
[----:B------:R-:W-:Y:S05]  /*27310*/  @!P3 BRA `(.L_x_5544) ;  /* 0x000000000004b947 */ /* 0x000fea0003800000 */
[----:B------:R-:W-:Y:S01]  /*27320*/  BPT.TRAP 0x1 ;  /* 0x000000040000795c */ /* 0x000fe20000300000 */
.L_x_5544:
[----:B------:R-:W3:Y:S01]  /*27330*/  SYNCS.PHASECHK.TRANS64.TRYWAIT P0, [R4+URZ+0x2a840], R17 ;  /* 0x02a84011040075a7 */ /* 0x000ee2000800017f */
[----:B------:R-:W-:Y:S04]  /*27340*/  BSSY B0, `(.L_x_5545) ;  /* 0x0000002000007945 */ /* 0x000fe80003800000 */
[----:B---3--:R-:W-:Y:S05]  /*27350*/  @!P0 BRA `(.L_x_5546) ;  /* 0x0000006c000c8947 */ /* 0x008fea0003800000 */
.L_x_5749:
[----:B------:R-:W-:Y:S05]  /*27360*/  BSYNC B0 ;  /* 0x0000000000007941 */ /* 0x000fea0003800000 */
.L_x_5545:
        /* <DEDUP_REMOVED lines=48> */
.L_x_5759:
        /* <DEDUP_REMOVED lines=10> */
.L_x_5548:
        /* <DEDUP_REMOVED lines=11> */
.L_x_5549:
[----:B------:R-:W-:Y:S01]  /*277c0*/  IMAD.U32 R0, RZ, RZ, UR37 ;  /* 0x00000025ff007e24 */ /* 0x000fe2000f8e00ff */
[----:B------:R0:W-:Y:S04]  /*277d0*/  SYNCS.ARRIVE.TRANS64.A1T0 RZ, [R4+URZ+0x2a830], RZ ;  /* 0x02a830ff04ff79a7 */ /* 0x0001e8000810003f */
[----:B------:R-:W-:-:S13]  /*277e0*/  ISETP.NE.AND P0, PT, R0, 0x3, PT ;  /* 0x000000030000780c */ /* 0x000fda0003f05270 */
[----:B0-----:R-:W-:Y:S05]  /*277f0*/  @!P0 BRA `(.L_x_5550) ;  /* 0x0000000000048947 */ /* 0x001fea0003800000 */
[----:B------:R-:W-:Y:S01]  /*27800*/  BPT.TRAP 0x1 ;  /* 0x000000040000795c */ /* 0x000fe20000300000 */
.L_x_5550:
[----:B------:R-:W-:Y:S01]  /*27810*/  LOP3.LUT R0, R7, 0x1, RZ, 0x3c, !PT ;  /* 0x0000000107007812 */ /* 0x000fe200078e3cff */
[----:B------:R-:W-:Y:S01]  /*27820*/  IMAD R2, R5, 0x8, R23 ;  /* 0x0000000805027824 */ /* 0x000fe200078e0217 */
[----:B------:R-:W-:Y:S02]  /*27830*/  BSSY B0, `(.L_x_5551) ;  /* 0x0000004000007945 */ /* 0x000fe40003800000 */
[----:B------:R-:W-:-:S04]  /*27840*/  SHF.L.U32 R0, R0, 0x1f, RZ ;  /* 0x0000001f00007819 */ /* 0x000fc800000006ff */
[----:B------:R-:W0:Y:S02]  /*27850*/  SYNCS.PHASECHK.TRANS64.TRYWAIT P2, [R2+URZ+0x2a870], R0 ;  /* 0x02a87000020075a7 */ /* 0x000e24000804017f */
[----:B0-----:R-:W-:Y:S05]  /*27860*/  @!P2 BRA `(.L_x_5552) ;  /* 0x0000006c000ca947 */ /* 0x001fea0003800000 */
.L_x_5760:
[----:B------:R-:W-:Y:S05]  /*27870*/  BSYNC B0 ;  /* 0x0000000000007941 */ /* 0x000fea0003800000 */
.L_x_5551:
[----:B------:R-:W-:-:S05]  /*27880*/  IMAD.U32 R3, RZ, RZ, UR39 ;  /* 0x00000027ff037e24 */ /* 0x000fca000f8e00ff */
[----:B------:R-:W-:-:S13]  /*27890*/  ISETP.NE.AND P2, PT, R3, 0x3, PT ;  /* 0x000000030300780c */ /* 0x000fda0003f45270 */
[----:B------:R-:W-:Y:S05]  /*278a0*/  @!P2 BRA `(.L_x_5553) ;  /* 0x000000000004a947 */ /* 0x000fea0003800000 */
[----:B------:R-:W-:Y:S01]  /*278b0*/  BPT.TRAP 0x1 ;  /* 0x000000040000795c */ /* 0x000fe20000300000 */
.L_x_5553:
[----:B------:R-:W-:Y:S01]  /*278c0*/  SHF.L.U32 R3, R7, 0x1f, RZ ;  /* 0x0000001f07037819 */ /* 0x000fe200000006ff */
[----:B------:R-:W-:-:S03]  /*278d0*/  IMAD R0, R5, 0x6000, RZ ;  /* 0x0000600005007824 */ /* 0x000fc600078e02ff */
[----:B------:R-:W0:Y:S02]  /*278e0*/  SYNCS.PHASECHK.TRANS64.TRYWAIT P2, [R2+URZ+0x2a860], R3 ;  /* 0x02a86003020075a7 */ /* 0x000e24000804017f */
[----:B0-----:R-:W-:Y:S05]  /*278f0*/  @!P2 BRA `(.L_x_5554) ;  /* 0x0000006800fca947 */ /* 0x001fea0003800000 */
.L_x_5761:
[----:B------:R-:W5:Y:S04]  /*27900*/  LDL R12, [R1+0xc] ;  /* 0x00000c00010c7983 */ /* 0x000f680000100800 */
[----:B------:R-:W5:Y:S01]  /*27910*/  LDL R13, [R1+0x8] ;  /* 0x00000800010d7983 */ /* 0x000f620000100800 */
[----:B------:R-:W-:Y:S01]  /*27920*/  LOP3.LUT R3, R0, R22, RZ, 0xfc, !PT ;  /* 0x0000001600037212 */ /* 0x000fe200078efcff */
[----:B------:R-:W-:Y:S05]  /*27930*/  WARPSYNC.ALL ;  /* 0x0000000000007948 */ /* 0x000fea0003800000 */
[----:B------:R-:W-:Y:S01]  /*27940*/  IMAD.IADD R3, R23, 0x1, R3 ;  /* 0x0000000117037824 */ /* 0x000fe200078e0203 */
[----:B------:R-:W5:Y:S04]  /*27950*/  LDL R14, [R1+0x4] ;  /* 0x00000400010e7983 */ /* 0x000f680000100800 */
[----:B--234-:R-:W0:Y:S02]  /*27960*/  LDSM.16.MT88.4 R4, [R3+0xc400] ;  /* 0x00c400000304783b */ /* 0x01ce240000004200 */
[----:B0-----:R-:W-:-:S02]  /*27970*/  PRMT R8, R4, 0x6420, R5 ;  /* 0x0000642004087816 */ /* 0x001fc40000000005 */
[----:B------:R-:W-:Y:S01]  /*27980*/  PRMT R9, R4, 0x7531, R5 ;  /* 0x0000753104097816 */ /* 0x000fe20000000005 */
[----:B------:R-:W-:Y:S01]  /*27990*/  VIADD R4, R0, 0x2000 ;  /* 0x0000200000047836 */ /* 0x000fe20000000000 */
[C-C-:B------:R-:W-:Y:S02]  /*279a0*/  PRMT R10, R6.reuse, 0x6420, R7.reuse ;  /* 0x00006420060a7816 */ /* 0x140fe40000000007 */
[----:B------:R-:W-:Y:S02]  /*279b0*/  PRMT R11, R6, 0x7531, R7 ;  /* 0x00007531060b7816 */ /* 0x000fe40000000007 */
[----:B------:R-:W-:-:S05]  /*279c0*/  LOP3.LUT R4, R4, R22, RZ, 0xfc, !PT ;  /* 0x0000001604047212 */ /* 0x000fca00078efcff */
[----:B------:R-:W-:Y:S01]  /*279d0*/  IMAD.IADD R4, R23, 0x1, R4 ;  /* 0x0000000117047824 */ /* 0x000fe200078e0204 */
[----:B-----5:R-:W-:-:S05]  /*279e0*/  IADD3 R3, R24, R0, R12 ;  /* 0x0000000018037210 */ /* 0x020fca0007ffe00c */
[----:B------:R-:W-:Y:S04]  /*279f0*/  STSM.16.M88.4 [R3], R8 ;  /* 0x0000000803007844 */ /* 0x000fe80000000200 */
[----:B------:R-:W0:Y:S02]  /*27a00*/  LDSM.16.MT88.4 R4, [R4+0xc400] ;  /* 0x00c400000404783b */ /* 0x000e240000004200 */
[C-C-:B0-----:R-:W-:Y:S02]  /*27a10*/  PRMT R8, R4.reuse, 0x6420, R5.reuse ;  /* 0x0000642004087816 */ /* 0x141fe40000000005 */
[----:B------:R-:W-:Y:S01]  /*27a20*/  PRMT R9, R4, 0x7531, R5 ;  /* 0x0000753104097816 */ /* 0x000fe20000000005 */
[----:B------:R-:W-:-:S05]  /*27a30*/  VIADD R4, R0, 0x4000 ;  /* 0x0000400000047836 */ /* 0x000fca0000000000 */
        /* <DEDUP_REMOVED lines=16> */
[----:B------:R-:W3:Y:S01]  /*27b40*/  LDL R13, [R1+0x14] ;  /* 0x00001400010d7983 */ /* 0x000ee20000100800 */
[C-C-:B--2---:R-:W-:Y:S02]  /*27b50*/  PRMT R8, R4.reuse, 0x6420, R5.reuse ;  /* 0x0000642004087816 */ /* 0x144fe40000000005 */
[----:B------:R-:W-:Y:S02]  /*27b60*/  PRMT R9, R4, 0x7531, R5 ;  /* 0x0000753104097816 */ /* 0x000fe40000000005 */
[----:B------:R-:W-:-:S02]  /*27b70*/  PRMT R10, R6, 0x6420, R7 ;  /* 0x00006420060a7816 */ /* 0x000fc40000000007 */
[----:B------:R-:W-:Y:S02]  /*27b80*/  PRMT R11, R6, 0x7531, R7 ;  /* 0x00007531060b7816 */ /* 0x000fe40000000007 */
        /* <DEDUP_REMOVED lines=45> */
[----:B---3--:R-:W-:Y:S02]  /*27e60*/  IADD3 R3, R24, R13, R0 ;  /* 0x0000000d18037210 */ /* 0x008fe40007ffe000 */
        /* <DEDUP_REMOVED lines=30> */
.L_x_5555:
[----:B--2---:R2:W-:Y:S01]  /*28050*/  SYNCS.ARRIVE.TRANS64.A1T0 RZ, [R2+URZ+0x2a850], RZ ;  /* 0x02a850ff02ff79a7 */ /* 0x0045e2000810003f */
[----:B------:R-:W-:Y:S06]  /*28060*/  BAR.SYNC.DEFER_BLOCKING 0x2, 0x80 ;  /* 0x0082000000007b1d */ /* 0x000fec0000010000 */
[----:B------:R-:W-:Y:S05]  /*28070*/  @!P0 BRA `(.L_x_5556) ;  /* 0x0000000000048947 */ /* 0x000fea0003800000 */
[----:B------:R-:W-:Y:S01]  /*28080*/  BPT.TRAP 0x1 ;  /* 0x000000040000795c */ /* 0x000fe20000300000 */
.L_x_5556:
[----:B--2---:R-:W-:Y:S02]  /*28090*/  VIADD R2, R2, 0x2a880 ;  /* 0x0002a88002027836 */ /* 0x004fe40000000000 */
[----:B------:R-:W-:Y:S02]  /*280a0*/  IMAD.MOV.U32 R5, RZ, RZ, R25 ;  /* 0x000000ffff057224 */ /* 0x000fe400078e0019 */
[----:B------:R-:W-:Y:S01]  /*280b0*/  IMAD.MOV.U32 R7, RZ, RZ, R28 ;  /* 0x000000ffff077224 */ /* 0x000fe200078e001c */
[----:B------:R-:W-:-:S04]  /*280c0*/  PRMT R2, R37, 0x654, R2 ;  /* 0x0000065425027816 */ /* 0x000fc80000000002 */
[----:B------:R2:W-:Y:S01]  /*280d0*/  SYNCS.ARRIVE.TRANS64.RED.A1T0 RZ, [R2+URZ], RZ ;  /* 0x000000ff02ff79a7 */ /* 0x0005e2000810043f */
[----:B------:R-:W-:Y:S05]  /*280e0*/  @P1 BRA `(.L_x_5557) ;  /* 0xffffffe800a81947 */ /* 0x000fea000383ffff */
.L_x_5537:
[----:B-1----:R-:W2:Y:S01]  /*280f0*/  S2R R0, SR_TID.X ;  /* 0x0000000000007919 */ /* 0x002ea20000002100 */
[----:B------:R-:W-:Y:S01]  /*28100*/  BSSY B0, `(.L_x_5558) ;  /* 0x0000012000007945 */ /* 0x000fe20003800000 */
[----:B--2---:R-:W-:Y:S01]  /*28110*/  LOP3.LUT R2, R0, 0x7f, RZ, 0xc0, !PT ;  /* 0x0000007f00027812 */ /* 0x004fe200078ec0ff */
[----:B------:R-:W-:-:S03]  /*28120*/  IMAD.U32 R0, RZ, RZ, UR37 ;  /* 0x00000025ff007e24 */ /* 0x000fc6000f8e00ff */
[----:B------:R-:W-:Y:S02]  /*28130*/  ISETP.NE.AND P1, PT, R2, RZ, PT ;  /* 0x000000ff0200720c */ /* 0x000fe40003f25270 */
[----:B------:R-:W-:-:S11]  /*28140*/  ISETP.NE.AND P0, PT, R0, 0x3, PT ;  /* 0x000000030000780c */ /* 0x000fd60003f05270 */
[----:B------:R-:W-:Y:S05]  /*28150*/  @P1 BRA `(.L_x_5559) ;  /* 0x0000000000301947 */ /* 0x000fea0003800000 */
[----:B0-----:R-:W0:Y:S01]  /*28160*/  S2R R3, SR_LANEID ;  /* 0x0000000000037919 */ /* 0x001e220000000000 */
[----:B------:R-:W-:Y:S02]  /*28170*/  VOTEU.ANY UR4, UPT, PT ;  /* 0x0000000000047886 */ /* 0x000fe400038e0100 */
[----:B------:R-:W0:Y:S08]  /*28180*/  FLO.U32 R0, UR4 ;  /* 0x0000000400007d00 */ /* 0x000e3000080e0000 */
[----:B------:R-:W1:Y:S01]  /*28190*/  POPC R5, UR4 ;  /* 0x0000000400057d09 */ /* 0x000e620008000000 */
[----:B0-----:R-:W-:-:S02]  /*281a0*/  ISETP.EQ.U32.AND P1, PT, R0, R3, PT ;  /* 0x000000030000720c */ /* 0x001fc40003f22070 */
[----:B------:R-:W1:Y:S11]  /*281b0*/  LDC.64 R2, c[0x0][0xc60] ;  /* 0x00031800ff027b82 */ /* 0x000e760000000a00 */
[----:B-1----:R-:W2:Y:S01]  /*281c0*/  @P1 ATOMG.E.ADD.STRONG.GPU PT, R3, desc[UR42][R2.64], R5 ;  /* 0x00000005020319a8 */ /* 0x002ea200081ee1ea */
[----:B------:R-:W0:Y:S02]  /*281d0*/  S2R R4, SR_LTMASK ;  /* 0x0000000000047919 */ /* 0x000e240000003900 */
[----:B0-----:R-:W-:-:S04]  /*281e0*/  LOP3.LUT R4, R4, UR4, RZ, 0xc0, !PT ;  /* 0x0000000404047c12 */ /* 0x001fc8000f8ec0ff */
[----:B------:R-:W0:Y:S01]  /*281f0*/  POPC R7, R4 ;  /* 0x0000000400077309 */ /* 0x000e220000000000 */
[----:B--2---:R-:W0:Y:S02]  /*28200*/  SHFL.IDX PT, R0, R3, R0, 0x1f ;  /* 0x00001f0003007589 */ /* 0x004e2400000e0000 */
[----:B0-----:R-:W-:-:S07]  /*28210*/  IADD3 R16, R0, UR38, R7 ;  /* 0x0000002600107c10 */ /* 0x001fce000fffe007 */
.L_x_5559:
[----:B------:R-:W-:Y:S05]  /*28220*/  BSYNC B0 ;  /* 0x0000000000007941 */ /* 0x000fea0003800000 */
.L_x_5558:
[----:B------:R-:W-:Y:S05]  /*28230*/  @!P0 BRA `(.L_x_5560) ;  /* 0x0000000000048947 */ /* 0x000fea0003800000 */
[----:B------:R-:W-:Y:S01]  /*28240*/  BPT.TRAP 0x1 ;  /* 0x000000040000795c */ /* 0x000fe20000300000 */
.L_x_5560:
[----:B0-----:R-:W-:Y:S01]  /*28250*/  LOP3.LUT R3, R28, 0x1, RZ, 0x3c, !PT ;  /* 0x000000011c037812 */ /* 0x001fe200078e3cff */
[----:B------:R-:W-:Y:S01]  /*28260*/  IMAD R2, R25, 0x8, R23 ;  /* 0x0000000819027824 */ /* 0x000fe200078e0217 */
[----:B------:R-:W-:Y:S02]  /*28270*/  BSSY B0, `(.L_x_5561) ;  /* 0x0000004000007945 */ /* 0x000fe40003800000 */
[----:B------:R-:W-:-:S04]  /*28280*/  SHF.L.U32 R3, R3, 0x1f, RZ ;  /* 0x0000001f03037819 */ /* 0x000fc800000006ff */
[----:B------:R-:W0:Y:S02]  /*28290*/  SYNCS.PHASECHK.TRANS64.TRYWAIT P1, [R2+URZ+0x2a870], R3 ;  /* 0x02a87003020075a7 */ /* 0x000e24000802017f */
[----:B0-----:R-:W-:Y:S05]  /*282a0*/  @!P1 BRA `(.L_x_5562) ;  /* 0x0000006000a49947 */ /* 0x001fea0003800000 */
.L_x_5762:
[----:B------:R-:W-:Y:S05]  /*282b0*/  BSYNC B0 ;  /* 0x0000000000007941 */ /* 0x000fea0003800000 */
.L_x_5561:
[----:B------:R-:W-:-:S05]  /*282c0*/  IMAD.U32 R0, RZ, RZ, UR39 ;  /* 0x00000027ff007e24 */ /* 0x000fca000f8e00ff */
[----:B------:R-:W-:-:S13]  /*282d0*/  ISETP.NE.AND P1, PT, R0, 0x3, PT ;  /* 0x000000030000780c */ /* 0x000fda0003f25270 */
[----:B------:R-:W-:Y:S05]  /*282e0*/  @!P1 BRA `(.L_x_5563) ;  /* 0x0000000000049947 */ /* 0x000fea0003800000 */
[----:B------:R-:W-:Y:S01]  /*282f0*/  BPT.TRAP 0x1 ;  /* 0x000000040000795c */ /* 0x000fe20000300000 */
.L_x_5563:
[----:B0-----:R-:W-:-:S04]  /*28300*/  SHF.L.U32 R3, R28, 0x1f, RZ ;  /* 0x0000001f1c037819 */ /* 0x001fc800000006ff */
[----:B------:R-:W0:Y:S02]  /*28310*/  SYNCS.PHASECHK.TRANS64.TRYWAIT P1, [R2+URZ+0x2a860], R3 ;  /* 0x02a86003020075a7 */ /* 0x000e24000802017f */
[----:B0-----:R-:W-:Y:S05]  /*28320*/  @!P1 BRA `(.L_x_5564) ;  /* 0x0000006000989947 */ /* 0x001fea0003800000 */
.L_x_5763:
[----:B------:R-:W2:Y:S04]  /*28330*/  LDL R13, [R1+0xc] ;  /* 0x00000c00010d7983 */ /* 0x000ea80000100800 */
[----:B------:R-:W3:Y:S01]  /*28340*/  LDL R14, [R1+0x8] ;  /* 0x00000800010e7983 */ /* 0x000ee20000100800 */
[----:B0-----:R-:W-:Y:S01]  /*28350*/  IMAD R3, R25, 0x6000, RZ ;  /* 0x0000600019037824 */ /* 0x001fe200078e02ff */
[----:B------:R-:W-:Y:S05]  /*28360*/  WARPSYNC.ALL ;  /* 0x0000000000007948 */ /* 0x000fea0003800000 */
[----:B------:R-:W-:Y:S01]  /*28370*/  LOP3.LUT R0, R3, R22, RZ, 0xfc, !PT ;  /* 0x0000001603007212 */ /* 0x000fe200078efcff */
[----:B------:R-:W4:Y:S04]  /*28380*/  LDL R15, [R1+0x4] ;  /* 0x00000400010f7983 */ /* 0x000f280000100800 */
[----:B------:R-:W-:-:S05]  /*28390*/  IMAD.IADD R12, R23, 0x1, R0 ;  /* 0x00000001170c7824 */ /* 0x000fca00078e0200 */
[----:B------:R-:W0:Y:S02]  /*283a0*/  LDSM.16.MT88.4 R4, [R12+0xc400] ;  /* 0x00c400000c04783b */ /* 0x000e240000004200 */
[C-C-:B0-----:R-:W-:Y:S02]  /*283b0*/  PRMT R8, R4.reuse, 0x6420, R5.reuse ;  /* 0x0000642004087816 */ /* 0x141fe40000000005 */
[----:B------:R-:W-:Y:S01]  /*283c0*/  PRMT R9, R4, 0x7531, R5 ;  /* 0x0000753104097816 */ /* 0x000fe20000000005 */
[----:B------:R-:W-:Y:S01]  /*283d0*/  VIADD R4, R3, 0x2000 ;  /* 0x0000200003047836 */ /* 0x000fe20000000000 */
[C-C-:B------:R-:W-:Y:S02]  /*283e0*/  PRMT R10, R6.reuse, 0x6420, R7.reuse ;  /* 0x00006420060a7816 */ /* 0x140fe40000000007 */
[----:B------:R-:W-:Y:S02]  /*283f0*/  PRMT R11, R6, 0x7531, R7 ;  /* 0x00007531060b7816 */ /* 0x000fe40000000007 */
[----:B------:R-:W-:-:S05]  /*28400*/  LOP3.LUT R4, R4, R22, RZ, 0xfc, !PT ;  /* 0x0000001604047212 */ /* 0x000fca00078efcff */
[----:B------:R-:W-:Y:S01]  /*28410*/  IMAD.IADD R4, R23, 0x1, R4 ;  /* 0x0000000117047824 */ /* 0x000fe200078e0204 */
[----:B--2---:R-:W-:-:S05]  /*28420*/  IADD3 R0, R24, R3, R13 ;  /* 0x0000000318007210 */ /* 0x004fca0007ffe00d */
        /* <DEDUP_REMOVED lines=18> */
[----:B------:R-:W0:Y:S01]  /*28550*/  LDSM.16.MT88.4 R4, [R12+0xc400] ;  /* 0x00c400000c04783b */ /* 0x000e220000004200 */
[----:B------:R-:W-:Y:S02]  /*28560*/  LOP3.LUT R13, R22, 0x2800, RZ, 0xfc, !PT ;  /* 0x00002800160d7812 */ /* 0x000fe400078efcff */
[----:B---3--:R-:W-:Y:S02]  /*28570*/  IADD3 R0, R24, R14, R3 ;  /* 0x0000000e18007210 */ /* 0x008fe40007ffe003 */
[----:B------:R-:W2:Y:S01]  /*28580*/  LDL R14, [R1+0x14] ;  /* 0x00001400010e7983 */ /* 0x000ea20000100800 */
[----:B0-----:R-:W-:-:S02]  /*28590*/  PRMT R8, R4, 0x6420, R5 ;  /* 0x0000642004087816 */ /* 0x001fc40000000005 */
[----:B------:R-:W-:Y:S02]  /*285a0*/  PRMT R9, R4, 0x7531, R5 ;  /* 0x0000753104097816 */ /* 0x000fe40000000005 */
[C-C-:B------:R-:W-:Y:S02]  /*285b0*/  PRMT R10, R6.reuse, 0x6420, R7.reuse ;  /* 0x00006420060a7816 */ /* 0x140fe40000000007 */
        /* <DEDUP_REMOVED lines=21> */
[----:B----4-:R-:W-:Y:S02]  /*28710*/  IADD3 R0, R24, R15, R3 ;  /* 0x0000000f18007210 */ /* 0x010fe40007ffe003 */
[C-C-:B0-----:R-:W-:Y:S02]  /*28720*/  PRMT R8, R4.reuse, 0x6420, R5.reuse ;  /* 0x0000642004087816 */ /* 0x141fe40000000005 */
[----:B------:R-:W-:-:S02]  /*28730*/  PRMT R9, R4, 0x7531, R5 ;  /* 0x0000753104097816 */ /* 0x000fc40000000005 */
        /* <DEDUP_REMOVED lines=53> */
.L_x_5565:
[----:B-1----:R1:W-:Y:S01]  /*28a90*/  SYNCS.ARRIVE.TRANS64.A1T0 RZ, [R2+URZ+0x2a850], RZ ;  /* 0x02a850ff02ff79a7 */ /* 0x0023e2000810003f */
[----:B------:R-:W-:Y:S06]  /*28aa0*/  BAR.SYNC.DEFER_BLOCKING 0x2, 0x80 ;  /* 0x0082000000007b1d */ /* 0x000fec0000010000 */
[----:B------:R-:W-:Y:S05]  /*28ab0*/  @!P0 BRA `(.L_x_5566) ;  /* 0x0000000000048947 */ /* 0x000fea0003800000 */
[----:B------:R-:W-:Y:S01]  /*28ac0*/  BPT.TRAP 0x1 ;  /* 0x000000040000795c */ /* 0x000fe20000300000 */
.L_x_5566:
        /* <DEDUP_REMOVED lines=8> */
.L_x_5507:
[----:B------:R-:W2:Y:S02]  /*28b50*/  LDL R0, [R1] ;  /* 0x0000000001007983 */ /* 0x000ea40000100800 */
[----:B--2---:R-:W-:-:S13]  /*28b60*/  LOP3.LUT P0, RZ, R0, 0x20, RZ, 0xc0, !PT ;  /* 0x0000002000ff7812 */ /* 0x004fda000780c0ff */
[----:B------:R-:W-:Y:S05]  /*28b70*/  @!P0 BRA `(.L_x_5567) ;  /* 0x0000000000248947 */ /* 0x000fea0003800000 */
[----:B------:R-:W-:Y:S05]  /*28b80*/  WARPSYNC.ALL ;  /* 0x0000000000007948 */ /* 0x000fea0003800000 */
[----:B------:R-:W2:Y:S08]  /*28b90*/  S2UR UR4, SR_CgaCtaId ;  /* 0x00000000000479c3 */ /* 0x000eb00000008800 */
[----:B------:R-:W-:Y:S01]  /*28ba0*/  BAR.SYNC.DEFER_BLOCKING 0x5, 0x180 ;  /* 0x0146000000007b1d */ /* 0x000fe20000010000 */
[----:B------:R-:W-:Y:S01]  /*28bb0*/  MOV R0, 0x400 ;  /* 0x0000040000007802 */ /* 0x000fe20000000f00 */
[----:B--2---:R-:W-:-:S05]  /*28bc0*/  IMAD.U32 R37, RZ, RZ, UR4 ;  /* 0x00000004ff257e24 */ /* 0x004fca000f8e00ff */
[----:B------:R-:W-:-:S05]  /*28bd0*/  LEA R23, R37, R0, 0x18 ;  /* 0x0000000025177211 */ /* 0x000fca00078ec0ff */
[----:B------:R3:W4:Y:S01]  /*28be0*/  LDS.128 R16, [R23+0x2a8d0] ;  /* 0x02a8d00017107984 */ /* 0x0007220000000c00 */
[----:B------:R-:W-:Y:S06]  /*28bf0*/  BAR.ARV 0x4, 0x180 ;  /* 0x0106000000007b1d */ /* 0x000fec0000002000 */
[----:B------:R-:W-:Y:S05]  /*28c00*/  BRA `(.L_x_5568) ;  /* 0x0000000800cc7947 */ /* 0x000fea0003800000 */
.L_x_5567:
[----:B------:R-:W2:Y:S01]  /*28c10*/  S2R R0, SR_TID.X ;  /* 0x0000000000007919 */ /* 0x000ea20000002100 */
[----:B------:R-:W-:Y:S01]  /*28c20*/  UMOV UR4, 0xffffffff ;  /* 0xffffffff00047882 */ /* 0x000fe20000000000 */
[----:B--2---:R-:W-:-:S04]  /*28c30*/  LOP3.LUT R4, R0, 0x1f, RZ, 0xc0, !PT ;  /* 0x0000001f00047812 */ /* 0x004fc800078ec0ff */
[----:B------:R-:W-:Y:S01]  /*28c40*/  ISETP.NE.AND P0, PT, R4, 0x1f, PT ;  /* 0x0000001f0400780c */ /* 0x000fe20003f05270 */
[----:B------:R-:W-:-:S12]  /*28c50*/  BRA.DIV UR4, `(.L_x_5569) ;  /* 0x0000005a04607947 */ /* 0x000fd8000b800000 */
[----:B------:R-:W-:Y:S01]  /*28c60*/  IMAD.IADD R5, R19, 0x1, R4 ;  /* 0x0000000113057824 */ /* 0x000fe200078e0204 */
[----:B------:R-:W-:-:S04]  /*28c70*/  ULDC UR4, c[0x0][0xc3c] ;  /* 0x00030f0000047ab9 */ /* 0x000fc80000000800 */
[----:B------:R-:W-:-:S13]  /*28c80*/  ISETP.GE.OR P1, PT, R5, UR4, !P0 ;  /* 0x0000000405007c0c */ /* 0x000fda000c726670 */
[----:B-1----:R-:W1:Y:S02]  /*28c90*/  @!P1 LDC.64 R2, c[0x0][0xc80] ;  /* 0x00032000ff029b82 */ /* 0x002e640000000a00 */
[----:B-1----:R-:W-:-:S06]  /*28ca0*/  @!P1 IMAD.WIDE R2, R5, 0x4, R2 ;  /* 0x0000000405029825 */ /* 0x002fcc00078e0202 */
[----:B------:R1:W2:Y:S01]  /*28cb0*/  @!P1 LDG.E R3, desc[UR42][R2.64] ;  /* 0x0000002a02039981 */ /* 0x0002a2000c1e1900 */
[C---:B------:R-:W-:Y:S02]  /*28cc0*/  ISETP.GE.U32.AND P2, PT, R4.reuse, 0x2, PT ;  /* 0x000000020400780c */ /* 0x040fe40003f46070 */
[C---:B------:R-:W-:Y:S01]  /*28cd0*/  ISETP.GE.U32.AND P3, PT, R4.reuse, 0x4, PT ;  /* 0x000000040400780c */ /* 0x040fe20003f66070 */
[----:B------:R-:W-:Y:S01]  /*28ce0*/  SHFL.IDX PT, R0, R16, RZ, 0x1f ;  /* 0x00001fff10007589 */ /* 0x000fe200000e0000 */
[C---:B------:R-:W-:Y:S02]  /*28cf0*/  ISETP.GE.U32.AND P4, PT, R4.reuse, 0x8, PT ;  /* 0x000000080400780c */ /* 0x040fe40003f86070 */
[C---:B------:R-:W-:Y:S01]  /*28d00*/  ISETP.GE.U32.AND P5, PT, R4.reuse, 0x10, PT ;  /* 0x000000100400780c */ /* 0x040fe20003fa6070 */
[----:B------:R-:W-:Y:S01]  /*28d10*/  SHFL.IDX PT, R16, R16, 0x1, 0x1f ;  /* 0x00201f0010107f89 */ /* 0x000fe200000e0000 */
[----:B-1----:R-:W-:Y:S02]  /*28d20*/  IMAD.MOV.U32 R2, RZ, RZ, RZ ;  /* 0x000000ffff027224 */ /* 0x002fe400078e00ff */
[----:B--2---:R-:W-:Y:S01]  /*28d30*/  @!P1 IMAD.MOV.U32 R2, RZ, RZ, R3 ;  /* 0x000000ffff029224 */ /* 0x004fe200078e0003 */
[----:B------:R-:W-:-:S04]  /*28d40*/  ISETP.NE.AND P1, PT, R4, RZ, PT ;  /* 0x000000ff0400720c */ /* 0x000fc80003f25270 */
        /* <DEDUP_REMOVED lines=15> */
[----:B------:R1:W2:Y:S02]  /*28e40*/  SHFL.IDX PT, R14, R3, 0x1f, 0x1f ;  /* 0x03e01f00030e7f89 */ /* 0x0002a400000e0000 */
.L_x_5773:
[----:B------:R-:W-:Y:S02]  /*28e50*/  ULDC UR4, c[0x0][0xc38] ;  /* 0x00030e0000047ab9 */ /* 0x000fe40000000800 */
[----:B------:R-:W-:-:S04]  /*28e60*/  IMAD.U32 R4, RZ, RZ, UR4 ;  /* 0x00000004ff047e24 */ /* 0x000fc8000f8e00ff */
[----:B--2---:R-:W-:-:S04]  /*28e70*/  IMAD R5, R14, R4, RZ ;  /* 0x000000040e057224 */ /* 0x004fc800078e02ff */
[----:B------:R-:W-:-:S05]  /*28e80*/  IMAD.IADD R16, R16, 0x1, R5 ;  /* 0x0000000110107824 */ /* 0x000fca00078e0205 */
[----:B------:R-:W-:-:S13]  /*28e90*/  ISETP.GT.AND P6, PT, R16, R0, PT ;  /* 0x000000001000720c */ /* 0x000fda0003fc4270 */
[----:B------:R-:W-:Y:S05]  /*28ea0*/  @P6 BRA `(.L_x_5570) ;  /* 0x00000000009c6947 */ /* 0x000fea0003800000 */
.L_x_5575:
[----:B------:R-:W2:Y:S01]  /*28eb0*/  LDC R2, c[0x0][0xc3c] ;  /* 0x00030f00ff027b82 */ /* 0x000ea20000000800 */
[----:B------:R-:W-:-:S05]  /*28ec0*/  VIADD R19, R19, 0x1f ;  /* 0x0000001f13137836 */ /* 0x000fca0000000000 */
[----:B--2---:R-:W-:-:S13]  /*28ed0*/  ISETP.GE.AND P6, PT, R19, R2, PT ;  /* 0x000000021300720c */ /* 0x004fda0003fc6270 */
[----:B------:R-:W-:Y:S05]  /*28ee0*/  @P6 BRA `(.L_x_5571) ;  /* 0x0000000400d06947 */ /* 0x000fea0003800000 */
[----:B-1----:R-:W1:Y:S01]  /*28ef0*/  S2R R3, SR_TID.X ;  /* 0x0000000000037919 */ /* 0x002e620000002100 */
[----:B------:R-:W-:Y:S01]  /*28f00*/  BSSY B0, `(.L_x_5572) ;  /* 0x0000009000007945 */ /* 0x000fe20003800000 */
[----:B-1----:R-:W-:-:S05]  /*28f10*/  LOP3.LUT R3, R3, 0x1f, RZ, 0xc0, !PT ;  /* 0x0000001f03037812 */ /* 0x002fca00078ec0ff */
[----:B------:R-:W-:-:S05]  /*28f20*/  IMAD.IADD R5, R19, 0x1, R3 ;  /* 0x0000000113057824 */ /* 0x000fca00078e0203 */
[----:B------:R-:W-:Y:S01]  /*28f30*/  ISETP.GE.OR P6, PT, R5, R2, !P0 ;  /* 0x000000020500720c */ /* 0x000fe200047c6670 */
[----:B------:R-:W-:-:S12]  /*28f40*/  IMAD.MOV.U32 R2, RZ, RZ, RZ ;  /* 0x000000ffff027224 */ /* 0x000fd800078e00ff */
[----:B------:R-:W-:Y:S05]  /*28f50*/  @P6 BRA `(.L_x_5573) ;  /* 0x00000000000c6947 */ /* 0x000fea0003800000 */
[----:B------:R-:W1:Y:S02]  /*28f60*/  LDC.64 R2, c[0x0][0xc80] ;  /* 0x00032000ff027b82 */ /* 0x000e640000000a00 */
[----:B-1----:R-:W-:-:S06]  /*28f70*/  IMAD.WIDE R2, R5, 0x4, R2 ;  /* 0x0000000405027825 */ /* 0x002fcc00078e0202 */
[----:B------:R1:W5:Y:S02]  /*28f80*/  LDG.E R2, desc[UR42][R2.64] ;  /* 0x0000002a02027981 */ /* 0x000364000c1e1900 */
.L_x_5573:
[----:B------:R-:W-:Y:S05]  /*28f90*/  BSYNC B0 ;  /* 0x0000000000007941 */ /* 0x000fea0003800000 */
.L_x_5572:
[----:B------:R-:W-:-:S03]  /*28fa0*/  UMOV UR4, 0xffffffff ;  /* 0xffffffff00047882 */ /* 0x000fc60000000000 */
[----:B------:R-:W-:Y:S05]  /*28fb0*/  BRA.DIV UR4, `(.L_x_5574) ;  /* 0x0000005a04ac7947 */ /* 0x000fea000b800000 */
[----:B-----5:R-:W1:Y:S02]  /*28fc0*/  SHFL.UP PT, R14, R2, 0x1, RZ ;  /* 0x04200000020e7989 */ /* 0x020e6400000e00ff */
        /* <DEDUP_REMOVED lines=15> */
.L_x_5781:
[----:B------:R-:W-:Y:S02]  /*290c0*/  ULDC UR4, c[0x0][0xc38] ;  /* 0x00030e0000047ab9 */ /* 0x000fe40000000800 */
[----:B------:R-:W-:-:S04]  /*290d0*/  IMAD.U32 R4, RZ, RZ, UR4 ;  /* 0x00000004ff047e24 */ /* 0x000fc8000f8e00ff */
[----:B--2---:R-:W-:-:S04]  /*290e0*/  IMAD R5, R14, R4, RZ ;  /* 0x000000040e057224 */ /* 0x004fc800078e02ff */
[----:B------:R-:W-:-:S05]  /*290f0*/  IMAD.IADD R16, R5, 0x1, R16 ;  /* 0x0000000105107824 */ /* 0x000fca00078e0210 */
[----:B------:R-:W-:-:S13]  /*29100*/  ISETP.GT.AND P6, PT, R16, R0, PT ;  /* 0x000000001000720c */ /* 0x000fda0003fc4270 */
[----:B------:R-:W-:Y:S05]  /*29110*/  @!P6 BRA `(.L_x_5575) ;  /* 0xfffffffc0064e947 */ /* 0x000fea000383ffff */
.L_x_5570:
[----:B------:R-:W-:Y:S01]  /*29120*/  IMAD.IADD R16, R16, 0x1, -R5 ;  /* 0x0000000110107824 */ /* 0x000fe200078e0a05 */
[----:B------:R-:W-:-:S03]  /*29130*/  UMOV UR4, 0xffffffff ;  /* 0xffffffff00047882 */ /* 0x000fc60000000000 */
[----:B------:R-:W-:-:S05]  /*29140*/  IMAD R5, R3, R4, R16 ;  /* 0x0000000403057224 */ /* 0x000fca00078e0210 */
[----:B------:R-:W-:Y:S01]  /*29150*/  ISETP.GT.AND P6, PT, R5, R0, PT ;  /* 0x000000000500720c */ /* 0x000fe20003fc4270 */
[----:B------:R-:W-:-:S12]  /*29160*/  BRA.DIV UR4, `(.L_x_5576) ;  /* 0x0000005e04007947 */ /* 0x000fd8000b800000 */
[----:B------:R-:W-:-:S04]  /*29170*/  VOTE.ANY R5, PT, !P6 ;  /* 0x0000000000057806 */ /* 0x000fc800070e0100 */
[----:B------:R-:W2:Y:S02]  /*29180*/  POPC R6, R5 ;  /* 0x0000000500067309 */ /* 0x000ea40000000000 */
[----:B--2---:R2:W3:Y:S02]  /*29190*/  SHFL.IDX PT, R17, R2, R6, 0x1f ;  /* 0x00001f0602117589 */ /* 0x0044e400000e0000 */
.L_x_5785:
[----:B------:R-:W-:Y:S01]  /*291a0*/  ISETP.NE.AND P0, PT, R5, RZ, PT ;  /* 0x000000ff0500720c */ /* 0x000fe20003f05270 */
[----:B------:R-:W-:-:S12]  /*291b0*/  IMAD.MOV.U32 R5, RZ, RZ, RZ ;  /* 0x000000ffff057224 */ /* 0x000fd800078e00ff */
[----:B------:R-:W-:Y:S05]  /*291c0*/  @!P0 BRA `(.L_x_5577) ;  /* 0x0000000000108947 */ /* 0x000fea0003800000 */
[----:B------:R-:W-:Y:S01]  /*291d0*/  UMOV UR4, 0xffffffff ;  /* 0xffffffff00047882 */ /* 0x000fe20000000000 */
[----:B------:R-:W-:Y:S02]  /*291e0*/  VIADD R12, R6, 0xffffffff ;  /* 0xffffffff060c7836 */ /* 0x000fe40000000000 */
[----:B------:R-:W-:Y:S05]  /*291f0*/  BRA.DIV UR4, `(.L_x_5578) ;  /* 0x0000005e04247947 */ /* 0x000fea000b800000 */
[----:B------:R4:W0:Y:S02]  /*29200*/  SHFL.IDX PT, R5, R3, R12, 0x1f ;  /* 0x00001f0c03057589 */ /* 0x00082400000e0000 */
.L_x_5577:
[----:B-12-4-:R-:W1:Y:S01]  /*29210*/  LDC.64 R2, c[0x0][0xc90] ;  /* 0x00032400ff027b82 */ /* 0x016e620000000a00 */
[----:B------:R-:W-:-:S04]  /*29220*/  IMAD.IADD R19, R6, 0x1, R19 ;  /* 0x0000000106137824 */ /* 0x000fc800078e0213 */
[----:B-1----:R-:W-:-:S05]  /*29230*/  IMAD.WIDE R2, R19, 0x4, R2 ;  /* 0x0000000413027825 */ /* 0x002fca00078e0202 */
[----:B------:R-:W3:Y:S01]  /*29240*/  LDG.E R7, desc[UR42][R2.64] ;  /* 0x0000002a02077981 */ /* 0x000ee2000c1e1900 */
[----:B0-----:R-:W-:-:S04]  /*29250*/  IMAD R16, R5, R4, R16 ;  /* 0x0000000405107224 */ /* 0x001fc800078e0210 */
[----:B------:R-:W-:Y:S02]  /*29260*/  IMAD.IADD R0, R0, 0x1, -R16 ;  /* 0x0000000100007824 */ /* 0x000fe400078e0a10 */
[----:B---3--:R-:W-:-:S05]  /*29270*/  IMAD R6, R17, R7, RZ ;  /* 0x0000000711067224 */ /* 0x008fca00078e02ff */
        /* <DEDUP_REMOVED lines=59> */
.L_x_5571:
[----:B------:R-:W-:Y:S01]  /*29630*/  UMOV UR4, URZ ;  /* 0x0000003f00047c82 */ /* 0x000fe20008000000 */
[----:B------:R-:W-:Y:S01]  /*29640*/  UMOV UR5, URZ ;  /* 0x0000003f00057c82 */ /* 0x000fe20008000000 */
[----:B------:R-:W-:Y:S01]  /*29650*/  ULDC UR6, c[0x0][0xc3c] ;  /* 0x00030f0000067ab9 */ /* 0x000fe20000000800 */
[----:B------:R-:W-:Y:S02]  /*29660*/  IMAD.MOV.U32 R16, RZ, RZ, R0 ;  /* 0x000000ffff107224 */ /* 0x000fe400078e0000 */
[----:B------:R-:W-:Y:S02]  /*29670*/  IMAD.U32 R17, RZ, RZ, UR4 ;  /* 0x00000004ff117e24 */ /* 0x000fe4000f8e00ff */
[----:B------:R-:W-:Y:S02]  /*29680*/  IMAD.U32 R18, RZ, RZ, UR5 ;  /* 0x00000005ff127e24 */ /* 0x000fe4000f8e00ff */
[----:B------:R-:W-:-:S07]  /*29690*/  IMAD.U32 R19, RZ, RZ, UR6 ;  /* 0x00000006ff137e24 */ /* 0x000fce000f8e00ff */
.L_x_5579:
[----:B------:R-:W2:Y:S01]  /*296a0*/  S2R R0, SR_TID.X ;  /* 0x0000000000007919 */ /* 0x000ea20000002100 */
[----:B------:R-:W-:Y:S05]  /*296b0*/  WARPSYNC.ALL ;  /* 0x0000000000007948 */ /* 0x000fea0003800000 */
[----:B------:R-:W-:Y:S01]  /*296c0*/  BAR.SYNC.DEFER_BLOCKING 0x4, 0x180 ;  /* 0x0106000000007b1d */ /* 0x000fe20000010000 */
[----:B--2---:R-:W-:-:S04]  /*296d0*/  LOP3.LUT R0, R0, 0x1f, RZ, 0xc0, !PT ;  /* 0x0000001f00007812 */ /* 0x004fc800078ec0ff */
[----:B------:R-:W-:-:S13]  /*296e0*/  ISETP.NE.AND P0, PT, R0, RZ, PT ;  /* 0x000000ff0000720c */ /* 0x000fda0003f05270 */
[----:B------:R-:W2:Y:S01]  /*296f0*/  @!P0 S2R R37, SR_CgaCtaId ;  /* 0x0000000000258919 */ /* 0x000ea20000008800 */
[----:B------:R-:W-:-:S04]  /*29700*/  @!P0 MOV R0, 0x400 ;  /* 0x0000040000008802 */ /* 0x000fc80000000f00 */
[----:B--2---:R-:W-:-:S05]  /*29710*/  @!P0 LEA R23, R37, R0, 0x18 ;  /* 0x0000000025178211 */ /* 0x004fca00078ec0ff */
[----:B------:R2:W-:Y:S01]  /*29720*/  @!P0 STS.128 [R23+0x2a8d0], R16 ;  /* 0x02a8d01017008388 */ /* 0x0005e20000000c00 */
[----:B------:R-:W-:Y:S06]  /*29730*/  BAR.ARV 0x5, 0x180 ;  /* 0x0146000000007b1d */ /* 0x000fec0000002000 */
.L_x_5568:
[----:B------:R-:W-:Y:S02]  /*29740*/  ULDC UR4, c[0x0][0xc3c] ;  /* 0x00030f0000047ab9 */ /* 0x000fe40000000800 */
[----:B----4-:R-:W-:-:S13]  /*29750*/  ISETP.GE.AND P0, PT, R19, UR4, PT ;  /* 0x0000000413007c0c */ /* 0x010fda000bf06270 */
[----:B------:R-:W-:Y:S05]  /*29760*/  @!P0 BRA `(.L_x_5580) ;  /* 0xffffff90002c8947 */ /* 0x000fea000383ffff */
[----:B------:R-:W-:Y:S05]  /*29770*/  BSYNC B7 ;  /* 0x0000000000077941 */ /* 0x000fea0003800000 */
.L_x_5446:
[----:B--2---:R-:W2:Y:S01]  /*29780*/  LDL.LU R0, [R1+0x30] ;  /* 0x0000300001007983 */ /* 0x004ea20000300800 */
[----:B------:R-:W-:Y:S01]  /*29790*/  BSSY B0, `(.L_x_5581) ;  /* 0x000000b000007945 */ /* 0x000fe20003800000 */
[----:B------:R-:W4:Y:S01]  /*297a0*/  S2R R5, SR_CgaCtaId ;  /* 0x0000000000057919 */ /* 0x000f220000008800 */
[----:B--2---:R-:W-:-:S05]  /*297b0*/  VIADD R0, R0, 0x1 ;  /* 0x0000000100007836 */ /* 0x004fca0000000000 */
[----:B01----:R-:W-:-:S04]  /*297c0*/  LEA.HI R2, R0, R0, RZ, 0x1 ;  /* 0x0000000000027211 */ /* 0x003fc800078f08ff */
[----:B------:R-:W-:Y:S02]  /*297d0*/  LOP3.LUT R3, R2, 0xfffffffe, RZ, 0xc0, !PT ;  /* 0xfffffffe02037812 */ /* 0x000fe400078ec0ff */
[----:B------:R-:W-:-:S03]  /*297e0*/  MOV R2, 0x400 ;  /* 0x0000040000027802 */ /* 0x000fc60000000f00 */
[----:B------:R-:W-:Y:S01]  /*297f0*/  IMAD.IADD R0, R0, 0x1, -R3 ;  /* 0x0000000100007824 */ /* 0x000fe200078e0a03 */
[----:B----4-:R-:W-:-:S04]  /*29800*/  LEA R4, R5, R2, 0x18 ;  /* 0x0000000205047211 */ /* 0x010fc800078ec0ff */
[----:B------:R-:W-:-:S04]  /*29810*/  SHF.L.U32 R0, R0, 0x1f, RZ ;  /* 0x0000001f00007819 */ /* 0x000fc800000006ff */
[----:B------:R-:W0:Y:S02]  /*29820*/  SYNCS.PHASECHK.TRANS64.TRYWAIT P0, [R4+URZ+0x2a820], R0 ;  /* 0x02a82000040075a7 */ /* 0x000e24000800017f */
[----:B0-----:R-:W-:Y:S05]  /*29830*/  @!P0 BRA `(.L_x_5582) ;  /* 0x0000005400bc8947 */ /* 0x001fea0003800000 */
.L_x_5788:
[----:B------:R-:W-:Y:S05]  /*29840*/  BSYNC B0 ;  /* 0x0000000000007941 */ /* 0x000fea0003800000 */
.L_x_5581:
[----:B------:R-:W-:-:S03]  /*29850*/  UMOV UR4, 0xffffffff ;  /* 0xffffffff00047882 */ /* 0x000fc60000000000 */
[----:B------:R-:W-:Y:S05]  /*29860*/  BRA.DIV UR4, `(.L_x_5583) ;  /* 0x0000005604c47947 */ /* 0x000fea000b800000 */
[----:B0-----:R-:W0:Y:S02]  /*29870*/  S2R R0, SR_TID.X ;  /* 0x0000000000007919 */ /* 0x001e240000002100 */
[----:B0-----:R-:W-:-:S04]  /*29880*/  SHF.R.U32.HI R0, RZ, 0x5, R0 ;  /* 0x00000005ff007819 */ /* 0x001fc80000011600 */
[----:B------:R-:W-:-:S05]  /*29890*/  LOP3.LUT R0, R0, 0x3, RZ, 0xc0, !PT ;  /* 0x0000000300007812 */ /* 0x000fca00078ec0ff */
[----:B------:R0:W1:Y:S02]  /*298a0*/  SHFL.IDX PT, R14, R0, RZ, 0x1f ;  /* 0x00001fff000e7589 */ /* 0x00006400000e0000 */
.L_x_5791:
[----:B-1----:R-:W-:-:S13]  /*298b0*/  ISETP.NE.AND P0, PT, R14, RZ, PT ;  /* 0x000000ff0e00720c */ /* 0x002fda0003f05270 */
[----:B------:R-:W-:Y:S05]  /*298c0*/  @P0 BRA `(.L_x_5211) ;  /* 0x0000000000a80947 */ /* 0x000fea0003800000 */
[----:B------:R-:W-:-:S03]  /*298d0*/  UMOV UR4, 0xffffffff ;  /* 0xffffffff00047882 */ /* 0x000fc60000000000 */
[----:B------:R-:W-:Y:S05]  /*298e0*/  BRA.DIV UR4, `(.L_x_5584) ;  /* 0x0000005604d87947 */ /* 0x000fea000b800000 */
[----:B------:R-:W-:-:S13]  /*298f0*/  ELECT P6, URZ, PT ;  /* 0x00000000003f782f */ /* 0x000fda00038c0000 */
.L_x_5794:
[----:B------:R-:W-:Y:S05]  /*29900*/  @!P6 BRA `(.L_x_5211) ;  /* 0x000000000098e947 */ /* 0x000fea0003800000 */
[----:B------:R-:W-:-:S06]  /*29910*/  ULOP3.LUT UR4, UR36, 0x2, URZ, 0xfc, !UPT ;  /* 0x0000000224047892 */ /* 0x000fcc000f8efc3f */
[----:B0-----:R-:W-:-:S05]  /*29920*/  IMAD.U32 R0, RZ, RZ, UR4 ;  /* 0x00000004ff007e24 */ /* 0x001fca000f8e00ff */
[----:B------:R-:W-:-:S13]  /*29930*/  ISETP.NE.AND P0, PT, R0, 0x3, PT ;  /* 0x000000030000780c */ /* 0x000fda0003f05270 */
[----:B------:R-:W-:Y:S05]  /*29940*/  @!P0 BRA `(.L_x_5585) ;  /* 0x0000000000048947 */ /* 0x000fea0003800000 */
[----:B------:R-:W-:Y:S01]  /*29950*/  BPT.TRAP 0x1 ;  /* 0x000000040000795c */ /* 0x000fe20000300000 */
.L_x_5585:
[C---:B------:R-:W-:Y:S01]  /*29960*/  IMAD R5, R25.reuse, 0x8, R4 ;  /* 0x0000000819057824 */ /* 0x040fe200078e0204 */
[----:B------:R-:W-:Y:S01]  /*29970*/  SHF.L.U32 R0, R28, 0x1f, RZ ;  /* 0x0000001f1c007819 */ /* 0x000fe200000006ff */
[----:B------:R-:W-:-:S03]  /*29980*/  VIADD R25, R25, 0x1 ;  /* 0x0000000119197836 */ /* 0x000fc60000000000 */
[----:B------:R-:W0:Y:S02]  /*29990*/  SYNCS.PHASECHK.TRANS64.TRYWAIT P1, [R5+URZ+0x2a840], R0 ;  /* 0x02a84000050075a7 */ /* 0x000e24000802017f */
[----:B------:R-:W-:-:S04]  /*299a0*/  ISETP.NE.AND P2, PT, R25, 0x2, PT ;  /* 0x000000021900780c */ /* 0x000fc80003f45270 */
[----:B------:R-:W-:Y:S01]  /*299b0*/  SEL R3, RZ, 0x1, P2 ;  /* 0x00000001ff037807 */ /* 0x000fe20001000000 */
[----:B0-----:R-:W-:Y:S08]  /*299c0*/  @!P1 BRA `(.L_x_5586) ;  /* 0x0000005400c09947 */ /* 0x001ff00003800000 */
.L_x_5795:
[----:B------:R-:W-:Y:S02]  /*299d0*/  SEL R25, R25, RZ, P2 ;  /* 0x000000ff19197207 */ /* 0x000fe40001000000 */
[----:B------:R-:W-:Y:S01]  /*299e0*/  LOP3.LUT R2, R28, R3, RZ, 0x3c, !PT ;  /* 0x000000031c027212 */ /* 0x000fe200078e3cff */
[----:B------:R-:W-:Y:S06]  /*299f0*/  @!P0 BRA `(.L_x_5587) ;  /* 0x0000000000048947 */ /* 0x000fec0003800000 */
[----:B------:R-:W-:Y:S01]  /*29a00*/  BPT.TRAP 0x1 ;  /* 0x000000040000795c */ /* 0x000fe20000300000 */
.L_x_5587:
[----:B------:R-:W-:Y:S01]  /*29a10*/  IMAD R25, R25, 0x8, R4 ;  /* 0x0000000819197824 */ /* 0x000fe200078e0204 */
[----:B------:R-:W-:-:S04]  /*29a20*/  SHF.L.U32 R2, R2, 0x1f, RZ ;  /* 0x0000001f02027819 */ /* 0x000fc800000006ff */
[----:B------:R-:W1:Y:S02]  /*29a30*/  SYNCS.PHASECHK.TRANS64.TRYWAIT P1, [R25+URZ+0x2a840], R2 ;  /* 0x02a84002190075a7 */ /* 0x000e64000802017f */
[----:B-1----:R-:W-:Y:S05]  /*29a40*/  @!P1 BRA `(.L_x_5588) ;  /* 0x0000005400b49947 */ /* 0x002fea0003800000 */
.L_x_5796:
[----:B------:R-:W-:Y:S05]  /*29a50*/  @!P0 BRA `(.L_x_5589) ;  /* 0x0000000000048947 */ /* 0x000fea0003800000 */
[----:B------:R-:W-:Y:S01]  /*29a60*/  BPT.TRAP 0x1 ;  /* 0x000000040000795c */ /* 0x000fe20000300000 */
.L_x_5589:
[----:B------:R-:W2:Y:S02]  /*29a70*/  SYNCS.PHASECHK.TRANS64.TRYWAIT P1, [R5+URZ+0x2a860], R0 ;  /* 0x02a86000050075a7 */ /* 0x000ea4000802017f */
[----:B--2---:R-:W-:Y:S05]  /*29a80*/  @!P1 BRA `(.L_x_5590) ;  /* 0x0000005400b89947 */ /* 0x004fea0003800000 */
.L_x_5797:
[----:B------:R-:W-:Y:S05]  /*29a90*/  @!P0 BRA `(.L_x_5591) ;  /* 0x0000000000048947 */ /* 0x000fea0003800000 */
[----:B------:R-:W-:Y:S01]  /*29aa0*/  BPT.TRAP 0x1 ;  /* 0x000000040000795c */ /* 0x000fe20000300000 */
.L_x_5591:
[----:B------:R-:W4:Y:S02]  /*29ab0*/  SYNCS.PHASECHK.TRANS64.TRYWAIT P1, [R25+URZ+0x2a860], R2 ;  /* 0x02a86002190075a7 */ /* 0x000f24000802017f */
[----:B----4-:R-:W-:Y:S05]  /*29ac0*/  @!P1 BRA `(.L_x_5592) ;  /* 0x0000005400bc9947 */ /* 0x010fea0003800000 */
.L_x_5798:
[----:B------:R-:W-:Y:S05]  /*29ad0*/  @!P0 BRA `(.L_x_5593) ;  /* 0x0000000000048947 */ /* 0x000fea0003800000 */
[----:B------:R-:W-:Y:S01]  /*29ae0*/  BPT.TRAP 0x1 ;  /* 0x000000040000795c */ /* 0x000fe20000300000 */
.L_x_5593:
[----:B------:R-:W5:Y:S02]  /*29af0*/  SYNCS.PHASECHK.TRANS64.TRYWAIT P1, [R5+URZ+0x2a880], R0 ;  /* 0x02a88000050075a7 */ /* 0x000f64000802017f */
[----:B-----5:R-:W-:Y:S05]  /*29b00*/  @!P1 BRA `(.L_x_5594) ;  /* 0x0000005400c09947 */ /* 0x020fea0003800000 */
.L_x_5799:
[----:B------:R-:W-:Y:S05]  /*29b10*/  @!P0 BRA `(.L_x_5595) ;  /* 0x0000000000048947 */ /* 0x000fea0003800000 */
[----:B------:R-:W-:Y:S01]  /*29b20*/  BPT.TRAP 0x1 ;  /* 0x000000040000795c */ /* 0x000fe20000300000 */
.L_x_5595:
[----:B------:R0:W0:Y:S02]  /*29b30*/  SYNCS.PHASECHK.TRANS64.TRYWAIT P0, [R25+URZ+0x2a880], R2 ;  /* 0x02a88002190075a7 */ /* 0x000024000800017f */
[----:B0-----:R-:W-:Y:S05]  /*29b40*/  @!P0 NANOSLEEP.SYNCS 0x989680 ;  /* 0x009896800000895d */ /* 0x001fea0003900000 */
[----:B------:R-:W0:Y:S02]  /*29b50*/  @!P0 SYNCS.PHASECHK.TRANS64 P0, [R25+URZ+0x2a880], R2 ;  /* 0x02a88002190085a7 */ /* 0x000e24000800007f */
[----:B0-----:R-:W-:Y:S05]  /*29b60*/  @!P0 BRA `(.L_x_5595) ;  /* 0xfffffffc00f08947 */ /* 0x001fea000383ffff */
.L_x_5211:
[----:B------:R-:W-:Y:S05]  /*29b70*/  BSYNC B8 ;  /* 0x0000000000087941 */ /* 0x000fea0003800000 */
.L_x_5208:
[----:B------:R-:W-:Y:S05]  /*29b80*/  EXIT ;  /* 0x000000000000794d */ /* 0x000fea0003800000 */
.L_x_5235:
[----:B-1----:R1:W2:Y:S02]  /*29b90*/  SYNCS.PHASECHK.TRANS64.TRYWAIT P4, [R82+URZ+0x2a890], R93 ;  /* 0x02a8905d520075a7 */ /* 0x0022a4000808017f */
[----:B--2---:R-:W-:Y:S05]  /*29ba0*/  @!P4 NANOSLEEP.SYNCS 0x989680 ;  /* 0x009896800000c95d */ /* 0x004fea0003900000 */
[----:B------:R-:W2:Y:S02]  /*29bb0*/  @!P4 SYNCS.PHASECHK.TRANS64 P4, [R82+URZ+0x2a890], R93 ;  /* 0x02a8905d5200c5a7 */ /* 0x000ea4000808007f */
[----:B--2---:R-:W-:Y:S05]  /*29bc0*/  @!P4 BRA `(.L_x_5235) ;  /* 0xfffffffc00f0c947 */ /* 0x004fea000383ffff */
[----:B------:R-:W-:Y:S05]  /*29bd0*/  BRA `(.L_x_5596) ;  /* 0xfffffd9400347947 */ /* 0x000fea000383ffff */
.L_x_5236:
        /* <DEDUP_REMOVED lines=8> */
.L_x_5598:
[----:B------:R-:W-:Y:S05]  /*29c60*/  BSYNC B1 ;  /* 0x0000000000017941 */ /* 0x000fea0003800000 */
.L_x_5597:
        /* <DEDUP_REMOVED lines=8> */
.L_x_5599:
[----:B------:R-:W-:Y:S05]  /*29cf0*/  BRA `(.L_x_5600) ;  /* 0xfffffd9400007947 */ /* 0x000fea000383ffff */
.L_x_5264:
[----:B-1----:R1:W2:Y:S02]  /*29d00*/  SYNCS.PHASECHK.TRANS64.TRYWAIT P4, [R82+URZ+0x2a890], R93 ;  /* 0x02a8905d520075a7 */ /* 0x0022a4000808017f */
[----:B--2---:R-:W-:Y:S05]  /*29d10*/  @!P4 NANOSLEEP.SYNCS 0x989680 ;  /* 0x009896800000c95d */ /* 0x004fea0003900000 */
[----:B------:R-:W2:Y:S02]  /*29d20*/  @!P4 SYNCS.PHASECHK.TRANS64 P4, [R82+URZ+0x2a890], R93 ;  /* 0x02a8905d5200c5a7 */ /* 0x000ea4000808007f */
[----:B--2---:R-:W-:Y:S05]  /*29d30*/  @!P4 BRA `(.L_x_5264) ;  /* 0xfffffffc00f0c947 */ /* 0x004fea000383ffff */
[----:B------:R-:W-:Y:S05]  /*29d40*/  BRA `(.L_x_5601) ;  /* 0xfffffdc400247947 */ /* 0x000fea000383ffff */
.L_x_5265:
        /* <DEDUP_REMOVED lines=8> */
.L_x_5603:
[----:B------:R-:W-:Y:S05]  /*29dd0*/  BSYNC B1 ;  /* 0x0000000000017941 */ /* 0x000fea0003800000 */
.L_x_5602:
        /* <DEDUP_REMOVED lines=8> */
.L_x_5604:
[----:B------:R-:W-:Y:S01]  /*29e60*/  IMAD.MOV.U32 R99, RZ, RZ, R14 ;  /* 0x000000ffff637224 */ /* 0x000fe200078e000e */
[----:B------:R-:W-:Y:S06]  /*29e70*/  BRA `(.L_x_5605) ;  /* 0xfffffdc000ec7947 */ /* 0x000fec000383ffff */
.L_x_5278:
[----:B0-----:R0:W1:Y:S02]  /*29e80*/  SYNCS.PHASECHK.TRANS64.TRYWAIT P3, [R82+URZ+0x2a890], R93 ;  /* 0x02a8905d520075a7 */ /* 0x001064000806017f */
[----:B-1----:R-:W-:Y:S05]  /*29e90*/  @!P3 NANOSLEEP.SYNCS 0x989680 ;  /* 0x009896800000b95d */ /* 0x002fea0003900000 */
[----:B------:R-:W1:Y:S02]  /*29ea0*/  @!P3 SYNCS.PHASECHK.TRANS64 P3, [R82+URZ+0x2a890], R93 ;  /* 0x02a8905d5200b5a7 */ /* 0x000e64000806007f */
[----:B-1----:R-:W-:Y:S05]  /*29eb0*/  @!P3 BRA `(.L_x_5278) ;  /* 0xfffffffc00f0b947 */ /* 0x002fea000383ffff */
[----:B------:R-:W-:Y:S05]  /*29ec0*/  BRA `(.L_x_5606) ;  /* 0xfffffdf000e07947 */ /* 0x000fea000383ffff */
.L_x_5279:
[----:B------:R-:W-:Y:S01]  /*29ed0*/  BSSY B1, `(.L_x_5607) ;  /* 0x0000007000017945 */ /* 0x000fe20003800000 */
[----:B------:R-:W-:Y:S02]  /*29ee0*/  IMAD.MOV.U32 R12, RZ, RZ, RZ ;  /* 0x000000ffff0c7224 */ /* 0x000fe400078e00ff */
[----:B------:R-:W-:Y:S02]  /*29ef0*/  IMAD.MOV.U32 R11, RZ, RZ, 0x1e1f ;  /* 0x00001e1fff0b7424 */ /* 0x000fe400078e00ff */
[----:B------:R-:W-:-:S07]  /*29f00*/  IMAD.MOV.U32 R15, RZ, RZ, -0x1 ;  /* 0xffffffffff0f7424 */ /* 0x000fce00078e00ff */
[----:B0-----:R-:W-:Y:S05]  /*29f10*/  WARPSYNC.COLLECTIVE R15, `(.L_x_5608) ;  /* 0x000000000f087348 */ /* 0x001fea0003c00000 */
[----:B------:R1:W2:Y:S02]  /*29f20*/  SHFL.IDX P6, R14, R13, R12, R11 ;  /* 0x0000000c0d0e7389 */ /* 0x0002a400000c000b */
[----:B012---:R-:W-:Y:S01]  /*29f30*/  ENDCOLLECTIVE ;  /* 0x000000000000791b */ /* 0x007fe20003800000 */
.L_x_5608:
[----:B------:R-:W-:Y:S05]  /*29f40*/  BSYNC B1 ;  /* 0x0000000000017941 */ /* 0x000fea0003800000 */
.L_x_5607:
        /* <DEDUP_REMOVED lines=8> */
.L_x_5609:
[----:B------:R-:W-:Y:S05]  /*29fd0*/  BRA `(.L_x_5610) ;  /* 0xfffffdf400047947 */ /* 0x000fea000383ffff */
.L_x_5283:
[----:B0-----:R0:W2:Y:S02]  /*29fe0*/  SYNCS.PHASECHK.TRANS64.TRYWAIT P2, [R82+URZ+0x2a8b0], R93 ;  /* 0x02a8b05d520075a7 */ /* 0x0010a4000804017f */
[----:B--2---:R-:W-:Y:S05]  /*29ff0*/  @!P2 NANOSLEEP.SYNCS 0x989680 ;  /* 0x009896800000a95d */ /* 0x004fea0003900000 */
[----:B------:R-:W2:Y:S02]  /*2a000*/  @!P2 SYNCS.PHASECHK.TRANS64 P2, [R82+URZ+0x2a8b0], R93 ;  /* 0x02a8b05d5200a5a7 */ /* 0x000ea4000804007f */
[----:B--2---:R-:W-:Y:S05]  /*2a010*/  @!P2 BRA `(.L_x_5283) ;  /* 0xfffffffc00f0a947 */ /* 0x004fea000383ffff */
[----:B------:R-:W-:Y:S05]  /*2a020*/  BRA `(.L_x_5611) ;  /* 0xfffffdf400cc7947 */ /* 0x000fea000383ffff */
.L_x_5297:
[----:B------:R-:W0:Y:S01]  /*2a030*/  S2R R20, SR_TID.X ;  /* 0x0000000000147919 */ /* 0x000e220000002100 */
[----:B------:R-:W-:Y:S01]  /*2a040*/  BSSY B0, `(.L_x_5612) ;  /* 0x000000c000007945 */ /* 0x000fe20003800000 */
[----:B------:R-:W-:Y:S02]  /*2a050*/  IMAD.MOV.U32 R12, RZ, RZ, RZ ;  /* 0x000000ffff0c7224 */ /* 0x000fe400078e00ff */
[----:B------:R-:W-:Y:S02]  /*2a060*/  IMAD.MOV.U32 R11, RZ, RZ, 0x1f ;  /* 0x0000001fff0b7424 */ /* 0x000fe400078e00ff */
[----:B------:R-:W-:Y:S02]  /*2a070*/  IMAD.MOV.U32 R15, RZ, RZ, -0x1 ;  /* 0xffffffffff0f7424 */ /* 0x000fe400078e00ff */
[----:B0-----:R-:W-:-:S05]  /*2a080*/  VIADD R21, R20, 0xffffff80 ;  /* 0xffffff8014157836 */ /* 0x001fca0000000000 */
[----:B------:R-:W-:-:S04]  /*2a090*/  SHF.R.S32.HI R20, RZ, 0x1f, R21 ;  /* 0x0000001fff147819 */ /* 0x000fc80000011415 */
[----:B------:R-:W-:-:S04]  /*2a0a0*/  LEA.HI R20, R20, R21, RZ, 0x7 ;  /* 0x0000001514147211 */ /* 0x000fc800078f38ff */
[----:B------:R-:W-:-:S05]  /*2a0b0*/  SHF.R.S32.HI R20, RZ, 0x7, R20 ;  /* 0x00000007ff147819 */ /* 0x000fca0000011414 */
[----:B------:R-:W-:-:S07]  /*2a0c0*/  IMAD.MOV.U32 R13, RZ, RZ, R20 ;  /* 0x000000ffff0d7224 */ /* 0x000fce00078e0014 */
[----:B-----5:R-:W-:Y:S05]  /*2a0d0*/  WARPSYNC.COLLECTIVE R15, `(.L_x_5613) ;  /* 0x000000000f087348 */ /* 0x020fea0003c00000 */
[----:B------:R0:W1:Y:S02]  /*2a0e0*/  SHFL.IDX P6, R14, R13, R12, R11 ;  /* 0x0000000c0d0e7389 */ /* 0x00006400000c000b */
[----:B01---5:R-:W-:Y:S01]  /*2a0f0*/  ENDCOLLECTIVE ;  /* 0x000000000000791b */ /* 0x023fe20003800000 */
.L_x_5613:
[----:B------:R-:W-:Y:S05]  /*2a100*/  BSYNC B0 ;  /* 0x0000000000007941 */ /* 0x000fea0003800000 */
.L_x_5612:
[----:B------:R-:W-:Y:S01]  /*2a110*/  IMAD.MOV.U32 R218, RZ, RZ, R14 ;  /* 0x000000ffffda7224 */ /* 0x000fe200078e000e */
[----:B------:R-:W-:Y:S06]  /*2a120*/  BRA `(.L_x_5614) ;  /* 0xfffffe04008c7947 */ /* 0x000fec000383ffff */
.L_x_5307:
[----:B------:R-:W-:Y:S01]  /*2a130*/  BSSY B1, `(.L_x_5615) ;  /* 0x0000007000017945 */ /* 0x000fe20003800000 */
[----:B------:R-:W-:Y:S02]  /*2a140*/  IMAD.MOV.U32 R12, RZ, RZ, RZ ;  /* 0x000000ffff0c7224 */ /* 0x000fe400078e00ff */
[----:B------:R-:W-:Y:S02]  /*2a150*/  IMAD.MOV.U32 R11, RZ, RZ, 0x1e1f ;  /* 0x00001e1fff0b7424 */ /* 0x000fe400078e00ff */
[----:B------:R-:W-:-:S07]  /*2a160*/  IMAD.MOV.U32 R15, RZ, RZ, -0x1 ;  /* 0xffffffffff0f7424 */ /* 0x000fce00078e00ff */
[----:B------:R-:W-:Y:S05]  /*2a170*/  WARPSYNC.COLLECTIVE R15, `(.L_x_5616) ;  /* 0x000000000f087348 */ /* 0x000fea0003c00000 */
[----:B------:R0:W1:Y:S02]  /*2a180*/  SHFL.IDX P6, R14, R13, R12, R11 ;  /* 0x0000000c0d0e7389 */ /* 0x00006400000c000b */
[----:B01----:R-:W-:Y:S01]  /*2a190*/  ENDCOLLECTIVE ;  /* 0x000000000000791b */ /* 0x003fe20003800000 */
.L_x_5616:
[----:B------:R-:W-:Y:S05]  /*2a1a0*/  BSYNC B1 ;  /* 0x0000000000017941 */ /* 0x000fea0003800000 */
.L_x_5615:
        /* <DEDUP_REMOVED lines=8> */
.L_x_5617:
[----:B------:R-:W-:Y:S02]  /*2a230*/  IMAD.MOV.U32 R13, RZ, RZ, R4 ;  /* 0x000000ffff0d7224 */ /* 0x000fe400078e0004 */
[----:B------:R-:W-:-:S07]  /*2a240*/  IMAD.MOV.U32 R3, RZ, RZ, R14 ;  /* 0x000000ffff037224 */ /* 0x000fce00078e000e */
[----:B------:R-:W-:Y:S05]  /*2a250*/  WARPSYNC.COLLECTIVE R15, `(.L_x_5618) ;  /* 0x000000000f087348 */ /* 0x000fea0003c00000 */
[----:B------:R0:W1:Y:S02]  /*2a260*/  SHFL.IDX P6, R14, R13, R12, R11 ;  /* 0x0000000c0d0e7389 */ /* 0x00006400000c000b */
[----:B01----:R-:W-:Y:S01]  /*2a270*/  ENDCOLLECTIVE ;  /* 0x000000000000791b */ /* 0x003fe20003800000 */
.L_x_5618:
[----:B------:R-:W-:Y:S02]  /*2a280*/  IMAD.MOV.U32 R13, RZ, RZ, R5 ;  /* 0x000000ffff0d7224 */ /* 0x000fe400078e0005 */
[----:B------:R-:W-:-:S07]  /*2a290*/  IMAD.MOV.U32 R4, RZ, RZ, R14 ;  /* 0x000000ffff047224 */ /* 0x000fce00078e000e */
[----:B------:R-:W-:Y:S05]  /*2a2a0*/  WARPSYNC.COLLECTIVE R15, `(.L_x_5619) ;  /* 0x000000000f087348 */ /* 0x000fea0003c00000 */
[----:B------:R0:W1:Y:S02]  /*2a2b0*/  SHFL.IDX P6, R14, R13, R12, R11 ;  /* 0x0000000c0d0e7389 */ /* 0x00006400000c000b */
[----:B01----:R-:W-:Y:S01]  /*2a2c0*/  ENDCOLLECTIVE ;  /* 0x000000000000791b */ /* 0x003fe20003800000 */
.L_x_5619:
[----:B------:R-:W-:Y:S05]  /*2a2d0*/  BRA `(.L_x_5620) ;  /* 0xfffffe0800dc7947 */ /* 0x000fea000383ffff */
.L_x_5311:
[----:B0-----:R0:W1:Y:S02]  /*2a2e0*/  SYNCS.PHASECHK.TRANS64.TRYWAIT P0, [R16+URZ+0x2a800], R3 ;  /* 0x02a80003100075a7 */ /* 0x001064000800017f */
[----:B-1----:R-:W-:Y:S05]  /*2a2f0*/  @!P0 NANOSLEEP.SYNCS 0x989680 ;  /* 0x009896800000895d */ /* 0x002fea0003900000 */
[----:B------:R-:W1:Y:S02]  /*2a300*/  @!P0 SYNCS.PHASECHK.TRANS64 P0, [R16+URZ+0x2a800], R3 ;  /* 0x02a80003100085a7 */ /* 0x000e64000800007f */
[----:B-1----:R-:W-:Y:S05]  /*2a310*/  @!P0 BRA `(.L_x_5311) ;  /* 0xfffffffc00f08947 */ /* 0x002fea000383ffff */
[----:B------:R-:W-:Y:S05]  /*2a320*/  BRA `(.L_x_5621) ;  /* 0xfffffe1000287947 */ /* 0x000fea000383ffff */
.L_x_5323:
[----:B------:R-:W-:Y:S01]  /*2a330*/  BSSY B1, `(.L_x_5622) ;  /* 0x0000007000017945 */ /* 0x000fe20003800000 */
[----:B------:R-:W-:Y:S02]  /*2a340*/  IMAD.MOV.U32 R12, RZ, RZ, RZ ;  /* 0x000000ffff0c7224 */ /* 0x000fe400078e00ff */
[----:B------:R-:W-:Y:S02]  /*2a350*/  IMAD.MOV.U32 R11, RZ, RZ, 0x1e1f ;  /* 0x00001e1fff0b7424 */ /* 0x000fe400078e00ff */
[----:B------:R-:W-:-:S07]  /*2a360*/  IMAD.MOV.U32 R15, RZ, RZ, -0x1 ;  /* 0xffffffffff0f7424 */ /* 0x000fce00078e00ff */
[----:B------:R-:W-:Y:S05]  /*2a370*/  WARPSYNC.COLLECTIVE R15, `(.L_x_5623) ;  /* 0x000000000f087348 */ /* 0x000fea0003c00000 */
[----:B------:R0:W1:Y:S02]  /*2a380*/  SHFL.IDX P6, R14, R13, R12, R11 ;  /* 0x0000000c0d0e7389 */ /* 0x00006400000c000b */
[----:B01----:R-:W-:Y:S01]  /*2a390*/  ENDCOLLECTIVE ;  /* 0x000000000000791b */ /* 0x003fe20003800000 */
.L_x_5623:
[----:B------:R-:W-:Y:S05]  /*2a3a0*/  BSYNC B1 ;  /* 0x0000000000017941 */ /* 0x000fea0003800000 */
.L_x_5622:
        /* <DEDUP_REMOVED lines=8> */
.L_x_5624:
[----:B------:R-:W-:Y:S02]  /*2a430*/  IMAD.MOV.U32 R13, RZ, RZ, R37 ;  /* 0x000000ffff0d7224 */ /* 0x000fe400078e0025 */
[----:B------:R-:W-:-:S07]  /*2a440*/  IMAD.MOV.U32 R21, RZ, RZ, R14 ;  /* 0x000000ffff157224 */ /* 0x000fce00078e000e */
[----:B------:R-:W-:Y:S05]  /*2a450*/  WARPSYNC.COLLECTIVE R15, `(.L_x_5625) ;  /* 0x000000000f087348 */ /* 0x000fea0003c00000 */
[----:B------:R0:W1:Y:S02]  /*2a460*/  SHFL.IDX P6, R14, R13, R12, R11 ;  /* 0x0000000c0d0e7389 */ /* 0x00006400000c000b */
[----:B01----:R-:W-:Y:S01]  /*2a470*/  ENDCOLLECTIVE ;  /* 0x000000000000791b */ /* 0x003fe20003800000 */
.L_x_5625:
[----:B------:R-:W-:Y:S02]  /*2a480*/  IMAD.MOV.U32 R13, RZ, RZ, R39 ;  /* 0x000000ffff0d7224 */ /* 0x000fe400078e0027 */
[----:B------:R-:W-:-:S07]  /*2a490*/  IMAD.MOV.U32 R37, RZ, RZ, R14 ;  /* 0x000000ffff257224 */ /* 0x000fce00078e000e */
[----:B------:R-:W-:Y:S05]  /*2a4a0*/  WARPSYNC.COLLECTIVE R15, `(.L_x_5626) ;  /* 0x000000000f087348 */ /* 0x000fea0003c00000 */
[----:B------:R0:W1:Y:S02]  /*2a4b0*/  SHFL.IDX P6, R14, R13, R12, R11 ;  /* 0x0000000c0d0e7389 */ /* 0x00006400000c000b */
[----:B01----:R-:W-:Y:S01]  /*2a4c0*/  ENDCOLLECTIVE ;  /* 0x000000000000791b */ /* 0x003fe20003800000 */
.L_x_5626:
[----:B------:R-:W-:Y:S01]  /*2a4d0*/  IMAD.MOV.U32 R39, RZ, RZ, R14 ;  /* 0x000000ffff277224 */ /* 0x000fe200078e000e */
[----:B------:R-:W-:Y:S06]  /*2a4e0*/  BRA `(.L_x_5627) ;  /* 0xfffffe3c00f87947 */ /* 0x000fec000383ffff */
.L_x_5327:
[----:B-1----:R1:W0:Y:S02]  /*2a4f0*/  SYNCS.PHASECHK.TRANS64.TRYWAIT P0, [R16+URZ+0x2a800], R3 ;  /* 0x02a80003100075a7 */ /* 0x002224000800017f */
[----:B0-----:R-:W-:Y:S05]  /*2a500*/  @!P0 NANOSLEEP.SYNCS 0x989680 ;  /* 0x009896800000895d */ /* 0x001fea0003900000 */
[----:B------:R-:W0:Y:S02]  /*2a510*/  @!P0 SYNCS.PHASECHK.TRANS64 P0, [R16+URZ+0x2a800], R3 ;  /* 0x02a80003100085a7 */ /* 0x000e24000800007f */
[----:B0-----:R-:W-:Y:S05]  /*2a520*/  @!P0 BRA `(.L_x_5327) ;  /* 0xfffffffc00f08947 */ /* 0x001fea000383ffff */
[----:B------:R-:W-:Y:S05]  /*2a530*/  BRA `(.L_x_5628) ;  /* 0xfffffe4000f07947 */ /* 0x000fea000383ffff */
.L_x_5335:
[----:B---3--:R3:W0:Y:S02]  /*2a540*/  SYNCS.PHASECHK.TRANS64.TRYWAIT P1, [R11+URZ+0x2a830], R0 ;  /* 0x02a830000b0075a7 */ /* 0x008624000802017f */
[----:B0-----:R-:W-:Y:S05]  /*2a550*/  @!P1 NANOSLEEP.SYNCS 0x989680 ;  /* 0x009896800000995d */ /* 0x001fea0003900000 */
[----:B------:R-:W0:Y:S02]  /*2a560*/  @!P1 SYNCS.PHASECHK.TRANS64 P1, [R11+URZ+0x2a830], R0 ;  /* 0x02a830000b0095a7 */ /* 0x000e24000802007f */
[----:B0-----:R-:W-:Y:S05]  /*2a570*/  @!P1 BRA `(.L_x_5335) ;  /* 0xfffffffc00f09947 */ /* 0x001fea000383ffff */
[----:B------:R-:W-:Y:S05]  /*2a580*/  BRA `(.L_x_5334) ;  /* 0xfffffe7400347947 */ /* 0x000fea000383ffff */
.L_x_5354:
[----:B-1----:R1:W2:Y:S02]  /*2a590*/  SYNCS.PHASECHK.TRANS64.TRYWAIT P2, [R9+URZ+0x2a830], R8 ;  /* 0x02a83008090075a7 */ /* 0x0022a4000804017f */
[----:B--2---:R-:W-:Y:S05]  /*2a5a0*/  @!P2 NANOSLEEP.SYNCS 0x989680 ;  /* 0x009896800000a95d */ /* 0x004fea0003900000 */
[----:B------:R-:W2:Y:S02]  /*2a5b0*/  @!P2 SYNCS.PHASECHK.TRANS64 P2, [R9+URZ+0x2a830], R8 ;  /* 0x02a830080900a5a7 */ /* 0x000ea4000804007f */
[----:B--2---:R-:W-:Y:S05]  /*2a5c0*/  @!P2 BRA `(.L_x_5354) ;  /* 0xfffffffc00f0a947 */ /* 0x004fea000383ffff */
[----:B------:R-:W-:Y:S05]  /*2a5d0*/  BRA `(.L_x_5353) ;  /* 0xfffffea800107947 */ /* 0x000fea000383ffff */
.L_x_5358:
[----:B-1----:R1:W2:Y:S02]  /*2a5e0*/  SYNCS.PHASECHK.TRANS64.TRYWAIT P1, [R9+URZ+0x2a850], R8 ;  /* 0x02a85008090075a7 */ /* 0x0022a4000802017f */
[----:B--2---:R-:W-:Y:S05]  /*2a5f0*/  @!P1 NANOSLEEP.SYNCS 0x989680 ;  /* 0x009896800000995d */ /* 0x004fea0003900000 */
[----:B------:R-:W2:Y:S02]  /*2a600*/  @!P1 SYNCS.PHASECHK.TRANS64 P1, [R9+URZ+0x2a850], R8 ;  /* 0x02a85008090095a7 */ /* 0x000ea4000802007f */
[----:B--2---:R-:W-:Y:S05]  /*2a610*/  @!P1 BRA `(.L_x_5358) ;  /* 0xfffffffc00f09947 */ /* 0x004fea000383ffff */
[----:B------:R-:W-:Y:S05]  /*2a620*/  BRA `(.L_x_5355) ;  /* 0xfffffea800e07947 */ /* 0x000fea000383ffff */
.L_x_5379:
[----:B-1----:R1:W2:Y:S02]  /*2a630*/  SYNCS.PHASECHK.TRANS64.TRYWAIT P2, [R3+URZ+0x2a830], R0 ;  /* 0x02a83000030075a7 */ /* 0x0022a4000804017f */
[----:B--2---:R-:W-:Y:S05]  /*2a640*/  @!P2 NANOSLEEP.SYNCS 0x989680 ;  /* 0x009896800000a95d */ /* 0x004fea0003900000 */
[----:B------:R-:W2:Y:S02]  /*2a650*/  @!P2 SYNCS.PHASECHK.TRANS64 P2, [R3+URZ+0x2a830], R0 ;  /* 0x02a830000300a5a7 */ /* 0x000ea4000804007f */
[----:B--2---:R-:W-:Y:S05]  /*2a660*/  @!P2 BRA `(.L_x_5379) ;  /* 0xfffffffc00f0a947 */ /* 0x004fea000383ffff */
[----:B------:R-:W-:Y:S05]  /*2a670*/  BRA `(.L_x_5378) ;  /* 0xfffffedc00607947 */ /* 0x000fea000383ffff */
.L_x_5383:
[----:B-1----:R1:W2:Y:S02]  /*2a680*/  SYNCS.PHASECHK.TRANS64.TRYWAIT P1, [R3+URZ+0x2a850], R0 ;  /* 0x02a85000030075a7 */ /* 0x0022a4000802017f */
[----:B--2---:R-:W-:Y:S05]  /*2a690*/  @!P1 NANOSLEEP.SYNCS 0x989680 ;  /* 0x009896800000995d */ /* 0x004fea0003900000 */
[----:B------:R-:W2:Y:S02]  /*2a6a0*/  @!P1 SYNCS.PHASECHK.TRANS64 P1, [R3+URZ+0x2a850], R0 ;  /* 0x02a85000030095a7 */ /* 0x000ea4000802007f */
[----:B--2---:R-:W-:Y:S05]  /*2a6b0*/  @!P1 BRA `(.L_x_5383) ;  /* 0xfffffffc00f09947 */ /* 0x004fea000383ffff */
[----:B------:R-:W-:Y:S05]  /*2a6c0*/  BRA `(.L_x_5380) ;  /* 0xfffffee0003c7947 */ /* 0x000fea000383ffff */
.L_x_5392:
[----:B-1----:R1:W2:Y:S02]  /*2a6d0*/  SYNCS.PHASECHK.TRANS64.TRYWAIT P2, [R3+URZ+0x2a830], R0 ;  /* 0x02a83000030075a7 */ /* 0x0022a4000804017f */
[----:B--2---:R-:W-:Y:S05]  /*2a6e0*/  @!P2 NANOSLEEP.SYNCS 0x989680 ;  /* 0x009896800000a95d */ /* 0x004fea0003900000 */
[----:B------:R-:W2:Y:S02]  /*2a6f0*/  @!P2 SYNCS.PHASECHK.TRANS64 P2, [R3+URZ+0x2a830], R0 ;  /* 0x02a830000300a5a7 */ /* 0x000ea4000804007f */
[----:B--2---:R-:W-:Y:S05]  /*2a700*/  @!P2 BRA `(.L_x_5392) ;  /* 0xfffffffc00f0a947 */ /* 0x004fea000383ffff */
[----:B------:R-:W-:Y:S05]  /*2a710*/  BRA `(.L_x_5391) ;  /* 0xfffffefc00b87947 */ /* 0x000fea000383ffff */
.L_x_5396:
[----:B-1----:R1:W2:Y:S02]  /*2a720*/  SYNCS.PHASECHK.TRANS64.TRYWAIT P1, [R3+URZ+0x2a850], R0 ;  /* 0x02a85000030075a7 */ /* 0x0022a4000802017f */
[----:B--2---:R-:W-:Y:S05]  /*2a730*/  @!P1 NANOSLEEP.SYNCS 0x989680 ;  /* 0x009896800000995d */ /* 0x004fea0003900000 */
[----:B------:R-:W2:Y:S02]  /*2a740*/  @!P1 SYNCS.PHASECHK.TRANS64 P1, [R3+URZ+0x2a850], R0 ;  /* 0x02a85000030095a7 */ /* 0x000ea4000802007f */
[----:B--2---:R-:W-:Y:S05]  /*2a750*/  @!P1 BRA `(.L_x_5396) ;  /* 0xfffffffc00f09947 */ /* 0x004fea000383ffff */
[----:B------:R-:W-:Y:S05]  /*2a760*/  BRA `(.L_x_5393) ;  /* 0xffffff0000947947 */ /* 0x000fea000383ffff */
.L_x_5411:
[----:B--2---:R2:W3:Y:S02]  /*2a770*/  SYNCS.PHASECHK.TRANS64.TRYWAIT P1, [R4+URZ+0x2a850], R7 ;  /* 0x02a85007040075a7 */ /* 0x0044e4000802017f */
[----:B---3--:R-:W-:Y:S05]  /*2a780*/  @!P1 NANOSLEEP.SYNCS 0x989680 ;  /* 0x009896800000995d */ /* 0x008fea0003900000 */
[----:B------:R-:W3:Y:S02]  /*2a790*/  @!P1 SYNCS.PHASECHK.TRANS64 P1, [R4+URZ+0x2a850], R7 ;  /* 0x02a85007040095a7 */ /* 0x000ee4000802007f */
[----:B---3--:R-:W-:Y:S05]  /*2a7a0*/  @!P1 BRA `(.L_x_5411) ;  /* 0xfffffffc00f09947 */ /* 0x008fea000383ffff */
[----:B------:R-:W-:Y:S05]  /*2a7b0*/  BRA `(.L_x_5410) ;  /* 0xffffff3000347947 */ /* 0x000fea000383ffff */
.L_x_5415:
[----:B------:R-:W-:Y:S01]  /*2a7c0*/  IMAD.MOV.U32 R12, RZ, RZ, R0 ;  /* 0x000000ffff0c7224 */ /* 0x000fe200078e0000 */
[----:B------:R-:W-:Y:S01]  /*2a7d0*/  SEL R7, R125, R124, P0 ;  /* 0x0000007c7d077207 */ /* 0x000fe20000000000 */
[----:B------:R-:W-:Y:S01]  /*2a7e0*/  IMAD.MOV.U32 R11, RZ, RZ, 0x1c1f ;  /* 0x00001c1fff0b7424 */ /* 0x000fe200078e00ff */
[----:B------:R-:W-:Y:S01]  /*2a7f0*/  SEL R8, R124, R125, P0 ;  /* 0x0000007d7c087207 */ /* 0x000fe20000000000 */
[----:B------:R-:W-:Y:S01]  /*2a800*/  IMAD.MOV.U32 R15, RZ, RZ, -0x1 ;  /* 0xffffffffff0f7424 */ /* 0x000fe200078e00ff */
[----:B------:R-:W-:Y:S02]  /*2a810*/  SEL R9, R20, R41, P0 ;  /* 0x0000002914097207 */ /* 0x000fe40000000000 */
[----:B------:R-:W-:-:S07]  /*2a820*/  SEL R20, R41, R20, P0 ;  /* 0x0000001429147207 */ /* 0x000fce0000000000 */
[----:B0-----:R-:W-:Y:S05]  /*2a830*/  WARPSYNC.COLLECTIVE R15, `(.L_x_5629) ;  /* 0x000000000f087348 */ /* 0x001fea0003c00000 */
[----:B------:R1:W2:Y:S02]  /*2a840*/  SHFL.IDX P6, R14, R13, R12, R11 ;  /* 0x0000000c0d0e7389 */ /* 0x0002a400000c000b */
[----:B012---:R-:W-:Y:S01]  /*2a850*/  ENDCOLLECTIVE ;  /* 0x000000000000791b */ /* 0x007fe20003800000 */
.L_x_5629:
        /* <DEDUP_REMOVED lines=19> */
.L_x_5630:
        /* <DEDUP_REMOVED lines=19> */
.L_x_5631:
        /* <DEDUP_REMOVED lines=19> */
.L_x_5632:
[----:B------:R-:W-:Y:S02]  /*2abf0*/  SEL R82, R93, R82, P0 ;  /* 0x000000525d527207 */ /* 0x000fe40000000000 */
[----:B------:R-:W-:Y:S02]  /*2ac00*/  SEL R67, R84, R115, P0 ;  /* 0x0000007354437207 */ /* 0x000fe40000000000 */
[----:B------:R-:W-:Y:S02]  /*2ac10*/  SEL R84, R115, R84, P0 ;  /* 0x0000005473547207 */ /* 0x000fe40000000000 */
[----:B------:R-:W-:Y:S02]  /*2ac20*/  SEL R4, R6, R5, P0 ;  /* 0x0000000506047207 */ /* 0x000fe40000000000 */
[----:B------:R-:W-:Y:S01]  /*2ac30*/  SEL R6, R5, R6, P0 ;  /* 0x0000000605067207 */ /* 0x000fe20000000000 */
[----:B------:R-:W-:Y:S02]  /*2ac40*/  IMAD.MOV.U32 R13, RZ, RZ, R9 ;  /* 0x000000ffff0d7224 */ /* 0x000fe400078e0009 */
[----:B------:R-:W-:-:S02]  /*2ac50*/  IMAD.MOV.U32 R12, RZ, RZ, R0 ;  /* 0x000000ffff0c7224 */ /* 0x000fc400078e0000 */
[----:B------:R-:W-:-:S07]  /*2ac60*/  IMAD.MOV.U32 R7, RZ, RZ, R14 ;  /* 0x000000ffff077224 */ /* 0x000fce00078e000e */
[----:B------:R-:W-:Y:S05]  /*2ac70*/  WARPSYNC.COLLECTIVE R15, `(.L_x_5633) ;  /* 0x000000000f087348 */ /* 0x000fea0003c00000 */
[----:B------:R0:W1:Y:S02]  /*2ac80*/  SHFL.IDX P6, R14, R13, R12, R11 ;  /* 0x0000000c0d0e7389 */ /* 0x00006400000c000b */
[----:B01----:R-:W-:Y:S01]  /*2ac90*/  ENDCOLLECTIVE ;  /* 0x000000000000791b */ /* 0x003fe20003800000 */
.L_x_5633:
        /* <DEDUP_REMOVED lines=8> */
.L_x_5634:
[----:B------:R-:W-:Y:S02]  /*2ad20*/  IMAD.MOV.U32 R13, RZ, RZ, R25 ;  /* 0x000000ffff0d7224 */ /* 0x000fe400078e0019 */
[----:B------:R-:W-:Y:S02]  /*2ad30*/  IMAD.MOV.U32 R12, RZ, RZ, R0 ;  /* 0x000000ffff0c7224 */ /* 0x000fe400078e0000 */
[----:B------:R-:W-:-:S07]  /*2ad40*/  IMAD.MOV.U32 R20, RZ, RZ, R14 ;  /* 0x000000ffff147224 */ /* 0x000fce00078e000e */
[----:B------:R-:W-:Y:S05]  /*2ad50*/  WARPSYNC.COLLECTIVE R15, `(.L_x_5635) ;  /* 0x000000000f087348 */ /* 0x000fea0003c00000 */
[----:B------:R0:W1:Y:S02]  /*2ad60*/  SHFL.IDX P6, R14, R13, R12, R11 ;  /* 0x0000000c0d0e7389 */ /* 0x00006400000c000b */
[----:B01----:R-:W-:Y:S01]  /*2ad70*/  ENDCOLLECTIVE ;  /* 0x000000000000791b */ /* 0x003fe20003800000 */
.L_x_5635:
[----:B------:R-:W-:Y:S02]  /*2ad80*/  IMAD.MOV.U32 R13, RZ, RZ, R24 ;  /* 0x000000ffff0d7224 */ /* 0x000fe400078e0018 */
[----:B------:R-:W-:Y:S02]  /*2ad90*/  IMAD.MOV.U32 R12, RZ, RZ, R3 ;  /* 0x000000ffff0c7224 */ /* 0x000fe400078e0003 */
[----:B------:R-:W-:-:S07]  /*2ada0*/  IMAD.MOV.U32 R26, RZ, RZ, R14 ;  /* 0x000000ffff1a7224 */ /* 0x000fce00078e000e */
[----:B------:R-:W-:Y:S05]  /*2adb0*/  WARPSYNC.COLLECTIVE R15, `(.L_x_5636) ;  /* 0x000000000f087348 */ /* 0x000fea0003c00000 */
[----:B------:R0:W1:Y:S02]  /*2adc0*/  SHFL.IDX P6, R14, R13, R12, R11 ;  /* 0x0000000c0d0e7389 */ /* 0x00006400000c000b */
[----:B01----:R-:W-:Y:S01]  /*2add0*/  ENDCOLLECTIVE ;  /* 0x000000000000791b */ /* 0x003fe20003800000 */
.L_x_5636:
[----:B------:R-:W-:Y:S02]  /*2ade0*/  IMAD.MOV.U32 R13, RZ, RZ, R27 ;  /* 0x000000ffff0d7224 */ /* 0x000fe400078e001b */
[----:B------:R-:W-:Y:S02]  /*2adf0*/  IMAD.MOV.U32 R12, RZ, RZ, R0 ;  /* 0x000000ffff0c7224 */ /* 0x000fe400078e0000 */
[----:B------:R-:W-:-:S07]  /*2ae00*/  IMAD.MOV.U32 R25, RZ, RZ, R14 ;  /* 0x000000ffff197224 */ /* 0x000fce00078e000e */
[----:B------:R-:W-:Y:S05]  /*2ae10*/  WARPSYNC.COLLECTIVE R15, `(.L_x_5637) ;  /* 0x000000000f087348 */ /* 0x000fea0003c00000 */
[----:B------:R0:W1:Y:S02]  /*2ae20*/  SHFL.IDX P6, R14, R13, R12, R11 ;  /* 0x0000000c0d0e7389 */ /* 0x00006400000c000b */
[----:B01----:R-:W-:Y:S01]  /*2ae30*/  ENDCOLLECTIVE ;  /* 0x000000000000791b */ /* 0x003fe20003800000 */
.L_x_5637:
        /* <DEDUP_REMOVED lines=8> */
.L_x_5638:
[----:B------:R-:W-:Y:S02]  /*2aec0*/  IMAD.MOV.U32 R13, RZ, RZ, R29 ;  /* 0x000000ffff0d7224 */ /* 0x000fe400078e001d */
[----:B------:R-:W-:Y:S02]  /*2aed0*/  IMAD.MOV.U32 R12, RZ, RZ, R0 ;  /* 0x000000ffff0c7224 */ /* 0x000fe400078e0000 */
[----:B------:R-:W-:-:S07]  /*2aee0*/  IMAD.MOV.U32 R27, RZ, RZ, R14 ;  /* 0x000000ffff1b7224 */ /* 0x000fce00078e000e */
[----:B------:R-:W-:Y:S05]  /*2aef0*/  WARPSYNC.COLLECTIVE R15, `(.L_x_5639) ;  /* 0x000000000f087348 */ /* 0x000fea0003c00000 */
[----:B------:R0:W1:Y:S02]  /*2af00*/  SHFL.IDX P6, R14, R13, R12, R11 ;  /* 0x0000000c0d0e7389 */ /* 0x00006400000c000b */
[----:B01----:R-:W-:Y:S01]  /*2af10*/  ENDCOLLECTIVE ;  /* 0x000000000000791b */ /* 0x003fe20003800000 */
.L_x_5639:
        /* <DEDUP_REMOVED lines=8> */
.L_x_5640:
[----:B------:R-:W-:Y:S02]  /*2afa0*/  IMAD.MOV.U32 R13, RZ, RZ, R31 ;  /* 0x000000ffff0d7224 */ /* 0x000fe400078e001f */
[----:B------:R-:W-:Y:S02]  /*2afb0*/  IMAD.MOV.U32 R12, RZ, RZ, R0 ;  /* 0x000000ffff0c7224 */ /* 0x000fe400078e0000 */
[----:B------:R-:W-:-:S07]  /*2afc0*/  IMAD.MOV.U32 R29, RZ, RZ, R14 ;  /* 0x000000ffff1d7224 */ /* 0x000fce00078e000e */
[----:B------:R-:W-:Y:S05]  /*2afd0*/  WARPSYNC.COLLECTIVE R15, `(.L_x_5641) ;  /* 0x000000000f087348 */ /* 0x000fea0003c00000 */
[----:B------:R0:W1:Y:S02]  /*2afe0*/  SHFL.IDX P6, R14, R13, R12, R11 ;  /* 0x0000000c0d0e7389 */ /* 0x00006400000c000b */
[----:B01----:R-:W-:Y:S01]  /*2aff0*/  ENDCOLLECTIVE ;  /* 0x000000000000791b */ /* 0x003fe20003800000 */
.L_x_5641:
        /* <DEDUP_REMOVED lines=8> */
.L_x_5642:
[----:B------:R-:W-:Y:S02]  /*2b080*/  IMAD.MOV.U32 R13, RZ, RZ, R33 ;  /* 0x000000ffff0d7224 */ /* 0x000fe400078e0021 */
[----:B------:R-:W-:Y:S02]  /*2b090*/  IMAD.MOV.U32 R12, RZ, RZ, R0 ;  /* 0x000000ffff0c7224 */ /* 0x000fe400078e0000 */
[----:B------:R-:W-:-:S07]  /*2b0a0*/  IMAD.MOV.U32 R31, RZ, RZ, R14 ;  /* 0x000000ffff1f7224 */ /* 0x000fce00078e000e */
[----:B------:R-:W-:Y:S05]  /*2b0b0*/  WARPSYNC.COLLECTIVE R15, `(.L_x_5643) ;  /* 0x000000000f087348 */ /* 0x000fea0003c00000 */
[----:B------:R0:W1:Y:S02]  /*2b0c0*/  SHFL.IDX P6, R14, R13, R12, R11 ;  /* 0x0000000c0d0e7389 */ /* 0x00006400000c000b */
[----:B01----:R-:W-:Y:S01]  /*2b0d0*/  ENDCOLLECTIVE ;  /* 0x000000000000791b */ /* 0x003fe20003800000 */
.L_x_5643:
        /* <DEDUP_REMOVED lines=8> */
.L_x_5644:
[----:B------:R-:W-:Y:S02]  /*2b160*/  IMAD.MOV.U32 R13, RZ, RZ, R35 ;  /* 0x000000ffff0d7224 */ /* 0x000fe400078e0023 */
[----:B------:R-:W-:Y:S02]  /*2b170*/  IMAD.MOV.U32 R12, RZ, RZ, R0 ;  /* 0x000000ffff0c7224 */ /* 0x000fe400078e0000 */
[----:B------:R-:W-:-:S07]  /*2b180*/  IMAD.MOV.U32 R33, RZ, RZ, R14 ;  /* 0x000000ffff217224 */ /* 0x000fce00078e000e */
[----:B------:R-:W-:Y:S05]  /*2b190*/  WARPSYNC.COLLECTIVE R15, `(.L_x_5645) ;  /* 0x000000000f087348 */ /* 0x000fea0003c00000 */
[----:B------:R0:W1:Y:S02]  /*2b1a0*/  SHFL.IDX P6, R14, R13, R12, R11 ;  /* 0x0000000c0d0e7389 */ /* 0x00006400000c000b */
[----:B01----:R-:W-:Y:S01]  /*2b1b0*/  ENDCOLLECTIVE ;  /* 0x000000000000791b */ /* 0x003fe20003800000 */
.L_x_5645:
        /* <DEDUP_REMOVED lines=8> */
.L_x_5646:
[----:B------:R-:W-:Y:S02]  /*2b240*/  IMAD.MOV.U32 R13, RZ, RZ, R37 ;  /* 0x000000ffff0d7224 */ /* 0x000fe400078e0025 */
[----:B------:R-:W-:Y:S02]  /*2b250*/  IMAD.MOV.U32 R12, RZ, RZ, R0 ;  /* 0x000000ffff0c7224 */ /* 0x000fe400078e0000 */
[----:B------:R-:W-:-:S07]  /*2b260*/  IMAD.MOV.U32 R35, RZ, RZ, R14 ;  /* 0x000000ffff237224 */ /* 0x000fce00078e000e */
[----:B------:R-:W-:Y:S05]  /*2b270*/  WARPSYNC.COLLECTIVE R15, `(.L_x_5647) ;  /* 0x000000000f087348 */ /* 0x000fea0003c00000 */
[----:B------:R0:W1:Y:S02]  /*2b280*/  SHFL.IDX P6, R14, R13, R12, R11 ;  /* 0x0000000c0d0e7389 */ /* 0x00006400000c000b */
[----:B01----:R-:W-:Y:S01]  /*2b290*/  ENDCOLLECTIVE ;  /* 0x000000000000791b */ /* 0x003fe20003800000 */
.L_x_5647:
        /* <DEDUP_REMOVED lines=8> */
.L_x_5648:
[----:B------:R-:W-:Y:S02]  /*2b320*/  IMAD.MOV.U32 R13, RZ, RZ, R39 ;  /* 0x000000ffff0d7224 */ /* 0x000fe400078e0027 */
[----:B------:R-:W-:Y:S02]  /*2b330*/  IMAD.MOV.U32 R12, RZ, RZ, R0 ;  /* 0x000000ffff0c7224 */ /* 0x000fe400078e0000 */
[----:B------:R-:W-:-:S07]  /*2b340*/  IMAD.MOV.U32 R37, RZ, RZ, R14 ;  /* 0x000000ffff257224 */ /* 0x000fce00078e000e */
[----:B------:R-:W-:Y:S05]  /*2b350*/  WARPSYNC.COLLECTIVE R15, `(.L_x_5649) ;  /* 0x000000000f087348 */ /* 0x000fea0003c00000 */
[----:B------:R0:W1:Y:S02]  /*2b360*/  SHFL.IDX P6, R14, R13, R12, R11 ;  /* 0x0000000c0d0e7389 */ /* 0x00006400000c000b */
[----:B01----:R-:W-:Y:S01]  /*2b370*/  ENDCOLLECTIVE ;  /* 0x000000000000791b */ /* 0x003fe20003800000 */
.L_x_5649:
        /* <DEDUP_REMOVED lines=8> */
.L_x_5650:
[----:B------:R-:W-:Y:S02]  /*2b400*/  IMAD.MOV.U32 R13, RZ, RZ, R41 ;  /* 0x000000ffff0d7224 */ /* 0x000fe400078e0029 */
[----:B------:R-:W-:Y:S02]  /*2b410*/  IMAD.MOV.U32 R12, RZ, RZ, R0 ;  /* 0x000000ffff0c7224 */ /* 0x000fe400078e0000 */
[----:B------:R-:W-:-:S07]  /*2b420*/  IMAD.MOV.U32 R39, RZ, RZ, R14 ;  /* 0x000000ffff277224 */ /* 0x000fce00078e000e */
[----:B------:R-:W-:Y:S05]  /*2b430*/  WARPSYNC.COLLECTIVE R15, `(.L_x_5651) ;  /* 0x000000000f087348 */ /* 0x000fea0003c00000 */
[----:B------:R0:W1:Y:S02]  /*2b440*/  SHFL.IDX P6, R14, R13, R12, R11 ;  /* 0x0000000c0d0e7389 */ /* 0x00006400000c000b */
[----:B01----:R-:W-:Y:S01]  /*2b450*/  ENDCOLLECTIVE ;  /* 0x000000000000791b */ /* 0x003fe20003800000 */
.L_x_5651:
        /* <DEDUP_REMOVED lines=8> */
.L_x_5652:
[----:B------:R-:W-:Y:S02]  /*2b4e0*/  IMAD.MOV.U32 R13, RZ, RZ, R43 ;  /* 0x000000ffff0d7224 */ /* 0x000fe400078e002b */
[----:B------:R-:W-:Y:S02]  /*2b4f0*/  IMAD.MOV.U32 R12, RZ, RZ, R0 ;  /* 0x000000ffff0c7224 */ /* 0x000fe400078e0000 */
[----:B------:R-:W-:-:S07]  /*2b500*/  IMAD.MOV.U32 R41, RZ, RZ, R14 ;  /* 0x000000ffff297224 */ /* 0x000fce00078e000e */
[----:B------:R-:W-:Y:S05]  /*2b510*/  WARPSYNC.COLLECTIVE R15, `(.L_x_5653) ;  /* 0x000000000f087348 */ /* 0x000fea0003c00000 */
[----:B------:R0:W1:Y:S02]  /*2b520*/  SHFL.IDX P6, R14, R13, R12, R11 ;  /* 0x0000000c0d0e7389 */ /* 0x00006400000c000b */
[----:B01----:R-:W-:Y:S01]  /*2b530*/  ENDCOLLECTIVE ;  /* 0x000000000000791b */ /* 0x003fe20003800000 */
.L_x_5653:
        /* <DEDUP_REMOVED lines=8> */
.L_x_5654:
[----:B------:R-:W-:Y:S02]  /*2b5c0*/  IMAD.MOV.U32 R13, RZ, RZ, R45 ;  /* 0x000000ffff0d7224 */ /* 0x000fe400078e002d */
[----:B------:R-:W-:Y:S02]  /*2b5d0*/  IMAD.MOV.U32 R12, RZ, RZ, R0 ;  /* 0x000000ffff0c7224 */ /* 0x000fe400078e0000 */
[----:B------:R-:W-:-:S07]  /*2b5e0*/  IMAD.MOV.U32 R62, RZ, RZ, R14 ;  /* 0x000000ffff3e7224 */ /* 0x000fce00078e000e */
[----:B------:R-:W-:Y:S05]  /*2b5f0*/  WARPSYNC.COLLECTIVE R15, `(.L_x_5655) ;  /* 0x000000000f087348 */ /* 0x000fea0003c00000 */
[----:B------:R0:W1:Y:S02]  /*2b600*/  SHFL.IDX P6, R14, R13, R12, R11 ;  /* 0x0000000c0d0e7389 */ /* 0x00006400000c000b */
[----:B01----:R-:W-:Y:S01]  /*2b610*/  ENDCOLLECTIVE ;  /* 0x000000000000791b */ /* 0x003fe20003800000 */
.L_x_5655:
        /* <DEDUP_REMOVED lines=8> */
.L_x_5656:
[----:B------:R-:W-:Y:S02]  /*2b6a0*/  IMAD.MOV.U32 R13, RZ, RZ, R47 ;  /* 0x000000ffff0d7224 */ /* 0x000fe400078e002f */
[----:B------:R-:W-:Y:S02]  /*2b6b0*/  IMAD.MOV.U32 R12, RZ, RZ, R0 ;  /* 0x000000ffff0c7224 */ /* 0x000fe400078e0000 */
[----:B------:R-:W-:-:S07]  /*2b6c0*/  IMAD.MOV.U32 R64, RZ, RZ, R14 ;  /* 0x000000ffff407224 */ /* 0x000fce00078e000e */
[----:B------:R-:W-:Y:S05]  /*2b6d0*/  WARPSYNC.COLLECTIVE R15, `(.L_x_5657) ;  /* 0x000000000f087348 */ /* 0x000fea0003c00000 */
[----:B------:R0:W1:Y:S02]  /*2b6e0*/  SHFL.IDX P6, R14, R13, R12, R11 ;  /* 0x0000000c0d0e7389 */ /* 0x00006400000c000b */
[----:B01----:R-:W-:Y:S01]  /*2b6f0*/  ENDCOLLECTIVE ;  /* 0x000000000000791b */ /* 0x003fe20003800000 */
.L_x_5657:
[----:B------:R-:W-:Y:S02]  /*2b700*/  IMAD.MOV.U32 R13, RZ, RZ, R66 ;  /* 0x000000ffff0d7224 */ /* 0x000fe400078e0042 */
[----:B------:R-:W-:Y:S02]  /*2b710*/  IMAD.MOV.U32 R12, RZ, RZ, R3 ;  /* 0x000000ffff0c7224 */ /* 0x000fe400078e0003 */
[----:B------:R-:W-:-:S07]  /*2b720*/  IMAD.MOV.U32 R47, RZ, RZ, R14 ;  /* 0x000000ffff2f7224 */ /* 0x000fce00078e000e */
[----:B------:R-:W-:Y:S05]  /*2b730*/  WARPSYNC.COLLECTIVE R15, `(.L_x_5658) ;  /* 0x000000000f087348 */ /* 0x000fea0003c00000 */
[----:B------:R0:W1:Y:S02]  /*2b740*/  SHFL.IDX P6, R14, R13, R12, R11 ;  /* 0x0000000c0d0e7389 */ /* 0x00006400000c000b */
[----:B01----:R-:W-:Y:S01]  /*2b750*/  ENDCOLLECTIVE ;  /* 0x000000000000791b */ /* 0x003fe20003800000 */
.L_x_5658:
[----:B------:R-:W-:Y:S02]  /*2b760*/  IMAD.MOV.U32 R13, RZ, RZ, R49 ;  /* 0x000000ffff0d7224 */ /* 0x000fe400078e0031 */
[----:B------:R-:W-:Y:S02]  /*2b770*/  IMAD.MOV.U32 R12, RZ, RZ, R0 ;  /* 0x000000ffff0c7224 */ /* 0x000fe400078e0000 */
[----:B------:R-:W-:-:S07]  /*2b780*/  IMAD.MOV.U32 R66, RZ, RZ, R14 ;  /* 0x000000ffff427224 */ /* 0x000fce00078e000e */
[----:B------:R-:W-:Y:S05]  /*2b790*/  WARPSYNC.COLLECTIVE R15, `(.L_x_5659) ;  /* 0x000000000f087348 */ /* 0x000fea0003c00000 */
[----:B------:R0:W1:Y:S02]  /*2b7a0*/  SHFL.IDX P6, R14, R13, R12, R11 ;  /* 0x0000000c0d0e7389 */ /* 0x00006400000c000b */
[----:B01----:R-:W-:Y:S01]  /*2b7b0*/  ENDCOLLECTIVE ;  /* 0x000000000000791b */ /* 0x003fe20003800000 */
.L_x_5659:
[----:B------:R-:W-:Y:S02]  /*2b7c0*/  IMAD.MOV.U32 R13, RZ, RZ, R68 ;  /* 0x000000ffff0d7224 */ /* 0x000fe400078e0044 */
[----:B------:R-:W-:Y:S02]  /*2b7d0*/  IMAD.MOV.U32 R12, RZ, RZ, R3 ;  /* 0x000000ffff0c7224 */ /* 0x000fe400078e0003 */
[----:B------:R-:W-:-:S07]  /*2b7e0*/  IMAD.MOV.U32 R49, RZ, RZ, R14 ;  /* 0x000000ffff317224 */ /* 0x000fce00078e000e */
[----:B------:R-:W-:Y:S05]  /*2b7f0*/  WARPSYNC.COLLECTIVE R15, `(.L_x_5660) ;  /* 0x000000000f087348 */ /* 0x000fea0003c00000 */
[----:B------:R0:W1:Y:S02]  /*2b800*/  SHFL.IDX P6, R14, R13, R12, R11 ;  /* 0x0000000c0d0e7389 */ /* 0x00006400000c000b */
[----:B01----:R-:W-:Y:S01]  /*2b810*/  ENDCOLLECTIVE ;  /* 0x000000000000791b */ /* 0x003fe20003800000 */
.L_x_5660:
[----:B------:R-:W-:Y:S02]  /*2b820*/  IMAD.MOV.U32 R13, RZ, RZ, R51 ;  /* 0x000000ffff0d7224 */ /* 0x000fe400078e0033 */
[----:B------:R-:W-:Y:S02]  /*2b830*/  IMAD.MOV.U32 R12, RZ, RZ, R0 ;  /* 0x000000ffff0c7224 */ /* 0x000fe400078e0000 */
[----:B------:R-:W-:-:S07]  /*2b840*/  IMAD.MOV.U32 R68, RZ, RZ, R14 ;  /* 0x000000ffff447224 */ /* 0x000fce00078e000e */
[----:B------:R-:W-:Y:S05]  /*2b850*/  WARPSYNC.COLLECTIVE R15, `(.L_x_5661) ;  /* 0x000000000f087348 */ /* 0x000fea0003c00000 */
[----:B------:R0:W1:Y:S02]  /*2b860*/  SHFL.IDX P6, R14, R13, R12, R11 ;  /* 0x0000000c0d0e7389 */ /* 0x00006400000c000b */
[----:B01----:R-:W-:Y:S01]  /*2b870*/  ENDCOLLECTIVE ;  /* 0x000000000000791b */ /* 0x003fe20003800000 */
.L_x_5661:
        /* <DEDUP_REMOVED lines=8> */
.L_x_5662:
[----:B------:R-:W-:Y:S02]  /*2b900*/  IMAD.MOV.U32 R13, RZ, RZ, R53 ;  /* 0x000000ffff0d7224 */ /* 0x000fe400078e0035 */
[----:B------:R-:W-:Y:S02]  /*2b910*/  IMAD.MOV.U32 R12, RZ, RZ, R0 ;  /* 0x000000ffff0c7224 */ /* 0x000fe400078e0000 */
[----:B------:R-:W-:-:S07]  /*2b920*/  IMAD.MOV.U32 R70, RZ, RZ, R14 ;  /* 0x000000ffff467224 */ /* 0x000fce00078e000e */
[----:B------:R-:W-:Y:S05]  /*2b930*/  WARPSYNC.COLLECTIVE R15, `(.L_x_5663) ;  /* 0x000000000f087348 */ /* 0x000fea0003c00000 */
[----:B------:R0:W1:Y:S02]  /*2b940*/  SHFL.IDX P6, R14, R13, R12, R11 ;  /* 0x0000000c0d0e7389 */ /* 0x00006400000c000b */
[----:B01----:R-:W-:Y:S01]  /*2b950*/  ENDCOLLECTIVE ;  /* 0x000000000000791b */ /* 0x003fe20003800000 */
.L_x_5663:
        /* <DEDUP_REMOVED lines=8> */
.L_x_5664:
[----:B------:R-:W-:Y:S02]  /*2b9e0*/  IMAD.MOV.U32 R13, RZ, RZ, R55 ;  /* 0x000000ffff0d7224 */ /* 0x000fe400078e0037 */
[----:B------:R-:W-:Y:S02]  /*2b9f0*/  IMAD.MOV.U32 R12, RZ, RZ, R0 ;  /* 0x000000ffff0c7224 */ /* 0x000fe400078e0000 */
[----:B------:R-:W-:-:S07]  /*2ba00*/  IMAD.MOV.U32 R72, RZ, RZ, R14 ;  /* 0x000000ffff487224 */ /* 0x000fce00078e000e */
[----:B------:R-:W-:Y:S05]  /*2ba10*/  WARPSYNC.COLLECTIVE R15, `(.L_x_5665) ;  /* 0x000000000f087348 */ /* 0x000fea0003c00000 */
[----:B------:R0:W1:Y:S02]  /*2ba20*/  SHFL.IDX P6, R14, R13, R12, R11 ;  /* 0x0000000c0d0e7389 */ /* 0x00006400000c000b */
[----:B01----:R-:W-:Y:S01]  /*2ba30*/  ENDCOLLECTIVE ;  /* 0x000000000000791b */ /* 0x003fe20003800000 */
.L_x_5665:
        /* <DEDUP_REMOVED lines=8> */
.L_x_5666:
[----:B------:R-:W-:Y:S02]  /*2bac0*/  IMAD.MOV.U32 R13, RZ, RZ, R57 ;  /* 0x000000ffff0d7224 */ /* 0x000fe400078e0039 */
[----:B------:R-:W-:Y:S02]  /*2bad0*/  IMAD.MOV.U32 R12, RZ, RZ, R0 ;  /* 0x000000ffff0c7224 */ /* 0x000fe400078e0000 */
[----:B------:R-:W-:-:S07]  /*2bae0*/  IMAD.MOV.U32 R74, RZ, RZ, R14 ;  /* 0x000000ffff4a7224 */ /* 0x000fce00078e000e */
[----:B------:R-:W-:Y:S05]  /*2baf0*/  WARPSYNC.COLLECTIVE R15, `(.L_x_5667) ;  /* 0x000000000f087348 */ /* 0x000fea0003c00000 */
[----:B------:R0:W1:Y:S02]  /*2bb00*/  SHFL.IDX P6, R14, R13, R12, R11 ;  /* 0x0000000c0d0e7389 */ /* 0x00006400000c000b */
[----:B01----:R-:W-:Y:S01]  /*2bb10*/  ENDCOLLECTIVE ;  /* 0x000000000000791b */ /* 0x003fe20003800000 */
.L_x_5667:
        /* <DEDUP_REMOVED lines=8> */
.L_x_5668:
[----:B------:R-:W-:Y:S02]  /*2bba0*/  IMAD.MOV.U32 R13, RZ, RZ, R59 ;  /* 0x000000ffff0d7224 */ /* 0x000fe400078e003b */
[----:B------:R-:W-:Y:S02]  /*2bbb0*/  IMAD.MOV.U32 R12, RZ, RZ, R0 ;  /* 0x000000ffff0c7224 */ /* 0x000fe400078e0000 */
[----:B------:R-:W-:-:S07]  /*2bbc0*/  IMAD.MOV.U32 R76, RZ, RZ, R14 ;  /* 0x000000ffff4c7224 */ /* 0x000fce00078e000e */
[----:B------:R-:W-:Y:S05]  /*2bbd0*/  WARPSYNC.COLLECTIVE R15, `(.L_x_5669) ;  /* 0x000000000f087348 */ /* 0x000fea0003c00000 */
[----:B------:R0:W1:Y:S02]  /*2bbe0*/  SHFL.IDX P6, R14, R13, R12, R11 ;  /* 0x0000000c0d0e7389 */ /* 0x00006400000c000b */
[----:B01----:R-:W-:Y:S01]  /*2bbf0*/  ENDCOLLECTIVE ;  /* 0x000000000000791b */ /* 0x003fe20003800000 */
.L_x_5669:
        /* <DEDUP_REMOVED lines=8> */
.L_x_5670:
[----:B------:R-:W-:Y:S02]  /*2bc80*/  IMAD.MOV.U32 R13, RZ, RZ, R63 ;  /* 0x000000ffff0d7224 */ /* 0x000fe400078e003f */
[----:B------:R-:W-:Y:S02]  /*2bc90*/  IMAD.MOV.U32 R12, RZ, RZ, R0 ;  /* 0x000000ffff0c7224 */ /* 0x000fe400078e0000 */
[----:B------:R-:W-:-:S07]  /*2bca0*/  IMAD.MOV.U32 R78, RZ, RZ, R14 ;  /* 0x000000ffff4e7224 */ /* 0x000fce00078e000e */
[----:B------:R-:W-:Y:S05]  /*2bcb0*/  WARPSYNC.COLLECTIVE R15, `(.L_x_5671) ;  /* 0x000000000f087348 */ /* 0x000fea0003c00000 */
[----:B------:R0:W1:Y:S02]  /*2bcc0*/  SHFL.IDX P6, R14, R13, R12, R11 ;  /* 0x0000000c0d0e7389 */ /* 0x00006400000c000b */
[----:B01----:R-:W-:Y:S01]  /*2bcd0*/  ENDCOLLECTIVE ;  /* 0x000000000000791b */ /* 0x003fe20003800000 */
.L_x_5671:
[----:B------:R-:W-:Y:S02]  /*2bce0*/  IMAD.MOV.U32 R13, RZ, RZ, R80 ;  /* 0x000000ffff0d7224 */ /* 0x000fe400078e0050 */
[----:B------:R-:W-:Y:S02]  /*2bcf0*/  IMAD.MOV.U32 R12, RZ, RZ, R3 ;  /* 0x000000ffff0c7224 */ /* 0x000fe400078e0003 */
[----:B------:R-:W-:-:S07]  /*2bd00*/  IMAD.MOV.U32 R63, RZ, RZ, R14 ;  /* 0x000000ffff3f7224 */ /* 0x000fce00078e000e */
[----:B------:R-:W-:Y:S05]  /*2bd10*/  WARPSYNC.COLLECTIVE R15, `(.L_x_5672) ;  /* 0x000000000f087348 */ /* 0x000fea0003c00000 */
[----:B------:R0:W1:Y:S02]  /*2bd20*/  SHFL.IDX P6, R14, R13, R12, R11 ;  /* 0x0000000c0d0e7389 */ /* 0x00006400000c000b */
[----:B01----:R-:W-:Y:S01]  /*2bd30*/  ENDCOLLECTIVE ;  /* 0x000000000000791b */ /* 0x003fe20003800000 */
.L_x_5672:
[----:B------:R-:W-:Y:S02]  /*2bd40*/  IMAD.MOV.U32 R13, RZ, RZ, R65 ;  /* 0x000000ffff0d7224 */ /* 0x000fe400078e0041 */
[----:B------:R-:W-:Y:S02]  /*2bd50*/  IMAD.MOV.U32 R12, RZ, RZ, R0 ;  /* 0x000000ffff0c7224 */ /* 0x000fe400078e0000 */
[----:B------:R-:W-:-:S07]  /*2bd60*/  IMAD.MOV.U32 R80, RZ, RZ, R14 ;  /* 0x000000ffff507224 */ /* 0x000fce00078e000e */
[----:B------:R-:W-:Y:S05]  /*2bd70*/  WARPSYNC.COLLECTIVE R15, `(.L_x_5673) ;  /* 0x000000000f087348 */ /* 0x000fea0003c00000 */
[----:B------:R0:W1:Y:S02]  /*2bd80*/  SHFL.IDX P6, R14, R13, R12, R11 ;  /* 0x0000000c0d0e7389 */ /* 0x00006400000c000b */
[----:B01----:R-:W-:Y:S01]  /*2bd90*/  ENDCOLLECTIVE ;  /* 0x000000000000791b */ /* 0x003fe20003800000 */
.L_x_5673:
        /* <DEDUP_REMOVED lines=8> */
.L_x_5674:
[----:B------:R-:W-:Y:S02]  /*2be20*/  IMAD.MOV.U32 R13, RZ, RZ, R67 ;  /* 0x000000ffff0d7224 */ /* 0x000fe400078e0043 */
[----:B------:R-:W-:Y:S02]  /*2be30*/  IMAD.MOV.U32 R12, RZ, RZ, R0 ;  /* 0x000000ffff0c7224 */ /* 0x000fe400078e0000 */
[----:B------:R-:W-:Y:S02]  /*2be40*/  IMAD.MOV.U32 R0, RZ, RZ, RZ ;  /* 0x000000ffff007224 */ /* 0x000fe400078e00ff */
[----:B------:R-:W-:-:S07]  /*2be50*/  IMAD.MOV.U32 R82, RZ, RZ, R14 ;  /* 0x000000ffff527224 */ /* 0x000fce00078e000e */
[----:B------:R-:W-:Y:S05]  /*2be60*/  WARPSYNC.COLLECTIVE R15, `(.L_x_5675) ;  /* 0x000000000f087348 */ /* 0x000fea0003c00000 */
[----:B------:R0:W1:Y:S02]  /*2be70*/  SHFL.IDX P6, R14, R13, R12, R11 ;  /* 0x0000000c0d0e7389 */ /* 0x00006400000c000b */
[----:B01----:R-:W-:Y:S01]  /*2be80*/  ENDCOLLECTIVE ;  /* 0x000000000000791b */ /* 0x003fe20003800000 */
.L_x_5675:
        /* <DEDUP_REMOVED lines=8> */
.L_x_5676:
        /* <DEDUP_REMOVED lines=8> */
[----:B------:R-:W-:Y:S01]  /*2bf90*/  SEL R45, R59, R78, P0 ;  /* 0x0000004e3b2d7207 */ /* 0x000fe20000000000 */
[----:B------:R-:W-:Y:S06]  /*2bfa0*/  BRA `(.L_x_5677) ;  /* 0xffffff3400a47947 */ /* 0x000fec000383ffff */
.L_x_5427:
[----:B------:R-:W-:Y:S02]  /*2bfb0*/  IMAD.MOV.U32 R13, RZ, RZ, R2 ;  /* 0x000000ffff0d7224 */ /* 0x000fe400078e0002 */
[----:B------:R-:W-:Y:S02]  /*2bfc0*/  IMAD.MOV.U32 R12, RZ, RZ, RZ ;  /* 0x000000ffff0c7224 */ /* 0x000fe400078e00ff */
[----:B------:R-:W-:Y:S02]  /*2bfd0*/  IMAD.MOV.U32 R11, RZ, RZ, 0x181f ;  /* 0x0000181fff0b7424 */ /* 0x000fe400078e00ff */
[----:B------:R-:W-:-:S07]  /*2bfe0*/  IMAD.MOV.U32 R15, RZ, RZ, -0x1 ;  /* 0xffffffffff0f7424 */ /* 0x000fce00078e00ff */
[----:B------:R-:W-:Y:S05]  /*2bff0*/  WARPSYNC.COLLECTIVE R15, `(.L_x_5678) ;  /* 0x000000000f087348 */ /* 0x000fea0003c00000 */
[----:B------:R0:W1:Y:S02]  /*2c000*/  SHFL.IDX P6, R14, R13, R12, R11 ;  /* 0x0000000c0d0e7389 */ /* 0x00006400000c000b */
[----:B01----:R-:W-:Y:S01]  /*2c010*/  ENDCOLLECTIVE ;  /* 0x000000000000791b */ /* 0x003fe20003800000 */
.L_x_5678:
[----:B------:R-:W-:Y:S02]  /*2c020*/  IMAD.MOV.U32 R13, RZ, RZ, R0 ;  /* 0x000000ffff0d7224 */ /* 0x000fe400078e0000 */
[----:B------:R-:W-:-:S07]  /*2c030*/  IMAD.MOV.U32 R3, RZ, RZ, R14 ;  /* 0x000000ffff037224 */ /* 0x000fce00078e000e */
[----:B------:R-:W-:Y:S05]  /*2c040*/  WARPSYNC.COLLECTIVE R15, `(.L_x_5679) ;  /* 0x000000000f087348 */ /* 0x000fea0003c00000 */
[----:B------:R0:W1:Y:S02]  /*2c050*/  SHFL.IDX P6, R14, R13, R12, R11 ;  /* 0x0000000c0d0e7389 */ /* 0x00006400000c000b */
[----:B01----:R-:W-:Y:S01]  /*2c060*/  ENDCOLLECTIVE ;  /* 0x000000000000791b */ /* 0x003fe20003800000 */
.L_x_5679:
[----:B------:R-:W-:Y:S05]  /*2c070*/  BRA `(.L_x_5680) ;  /* 0xffffff5000307947 */ /* 0x000fea000383ffff */
.L_x_5430:
        /* <DEDUP_REMOVED lines=8> */
.L_x_5682:
[----:B------:R-:W-:Y:S05]  /*2c100*/  BSYNC B1 ;  /* 0x0000000000017941 */ /* 0x000fea0003800000 */
.L_x_5681:
        /* <DEDUP_REMOVED lines=8> */
.L_x_5683:
[----:B------:R-:W-:Y:S05]  /*2c190*/  BRA `(.L_x_5684) ;  /* 0xffffff5000607947 */ /* 0x000fea000383ffff */
.L_x_5433:
        /* <DEDUP_REMOVED lines=8> */
.L_x_5686:
[----:B------:R-:W-:Y:S05]  /*2c220*/  BSYNC B1 ;  /* 0x0000000000017941 */ /* 0x000fea0003800000 */
.L_x_5685:
        /* <DEDUP_REMOVED lines=8> */
.L_x_5687:
[----:B------:R-:W-:Y:S05]  /*2c2b0*/  BRA `(.L_x_5688) ;  /* 0xffffff50008c7947 */ /* 0x000fea000383ffff */
.L_x_5436:
        /* <DEDUP_REMOVED lines=8> */
.L_x_5690:
[----:B------:R-:W-:Y:S05]  /*2c340*/  BSYNC B1 ;  /* 0x0000000000017941 */ /* 0x000fea0003800000 */
.L_x_5689:
        /* <DEDUP_REMOVED lines=8> */
.L_x_5691:
[----:B------:R-:W-:Y:S05]  /*2c3d0*/  BRA `(.L_x_5692) ;  /* 0xffffff5000b87947 */ /* 0x000fea000383ffff */
.L_x_5460:
[----:B------:R-:W0:Y:S01]  /*2c3e0*/  S2R R12, SR_TID.X ;  /* 0x00000000000c7919 */ /* 0x000e220000002100 */
[----:B------:R-:W-:Y:S01]  /*2c3f0*/  BSSY B1, `(.L_x_5693) ;  /* 0x000000a000017945 */ /* 0x000fe20003800000 */
[----:B------:R-:W-:Y:S02]  /*2c400*/  IMAD.MOV.U32 R11, RZ, RZ, 0x1f ;  /* 0x0000001fff0b7424 */ /* 0x000fe400078e00ff */
[----:B------:R-:W-:Y:S01]  /*2c410*/  IMAD.MOV.U32 R15, RZ, RZ, -0x1 ;  /* 0xffffffffff0f7424 */ /* 0x000fe200078e00ff */
[----:B0-----:R-:W-:-:S04]  /*2c420*/  SHF.R.U32.HI R12, RZ, 0x5, R12 ;  /* 0x00000005ff0c7819 */ /* 0x001fc8000001160c */
[----:B------:R-:W-:-:S05]  /*2c430*/  LOP3.LUT R12, R12, 0x3, RZ, 0xc0, !PT ;  /* 0x000000030c0c7812 */ /* 0x000fca00078ec0ff */
[----:B------:R-:W-:Y:S02]  /*2c440*/  IMAD.MOV.U32 R13, RZ, RZ, R12 ;  /* 0x000000ffff0d7224 */ /* 0x000fe400078e000c */
[----:B------:R-:W-:-:S07]  /*2c450*/  IMAD.MOV.U32 R12, RZ, RZ, RZ ;  /* 0x000000ffff0c7224 */ /* 0x000fce00078e00ff */
[----:B------:R-:W-:Y:S05]  /*2c460*/  WARPSYNC.COLLECTIVE R15, `(.L_x_5694) ;  /* 0x000000000f087348 */ /* 0x000fea0003c00000 */
[----:B------:R0:W1:Y:S02]  /*2c470*/  SHFL.IDX P6, R14, R13, R12, R11 ;  /* 0x0000000c0d0e7389 */ /* 0x00006400000c000b */
[----:B01----:R-:W-:Y:S01]  /*2c480*/  ENDCOLLECTIVE ;  /* 0x000000000000791b */ /* 0x003fe20003800000 */
.L_x_5694:
[----:B------:R-:W-:Y:S05]  /*2c490*/  BSYNC B1 ;  /* 0x0000000000017941 */ /* 0x000fea0003800000 */
.L_x_5693:
[----:B------:R-:W-:Y:S05]  /*2c4a0*/  BRA `(.L_x_5695) ;  /* 0xffffff6c00647947 */ /* 0x000fea000383ffff */
.L_x_5462:
[----:B------:R-:W-:Y:S01]  /*2c4b0*/  BSSY B1, `(.L_x_5696) ;  /* 0x0000006000017945 */ /* 0x000fe20003800000 */
[----:B------:R-:W-:-:S07]  /*2c4c0*/  IMAD.MOV.U32 R15, RZ, RZ, -0x1 ;  /* 0xffffffffff0f7424 */ /* 0x000fce00078e00ff */
[----:B0-----:R-:W-:Y:S05]  /*2c4d0*/  WARPSYNC.COLLECTIVE R15, `(.L_x_5697) ;  /* 0x000000000f0c7348 */ /* 0x001fea0003c00000 */
[----:B------:R-:W-:Y:S02]  /*2c4e0*/  ELECT P6, UR62, PT ;  /* 0x00000000003e782f */ /* 0x000fe400038c0000 */
[----:B------:R-:W-:Y:S01]  /*2c4f0*/  MOV R14, UR62 ;  /* 0x0000003e000e7c02 */ /* 0x000fe20008000f00 */
[----:B0-----:R-:W-:Y:S10]  /*2c500*/  ENDCOLLECTIVE ;  /* 0x000000000000791b */ /* 0x001ff40003800000 */
.L_x_5697:
[----:B------:R-:W-:Y:S05]  /*2c510*/  BSYNC B1 ;  /* 0x0000000000017941 */ /* 0x000fea0003800000 */
.L_x_5696:
[----:B------:R-:W-:Y:S05]  /*2c520*/  BRA `(.L_x_5461) ;  /* 0xffffff6c005c7947 */ /* 0x000fea000383ffff */
.L_x_5464:
[----:B0-----:R0:W1:Y:S02]  /*2c530*/  SYNCS.PHASECHK.TRANS64.TRYWAIT P0, [R23+URZ+0x2a820], R3 ;  /* 0x02a82003170075a7 */ /* 0x001064000800017f */
[----:B-1----:R-:W-:Y:S05]  /*2c540*/  @!P0 NANOSLEEP.SYNCS 0x989680 ;  /* 0x009896800000895d */ /* 0x002fea0003900000 */
[----:B------:R-:W1:Y:S02]  /*2c550*/  @!P0 SYNCS.PHASECHK.TRANS64 P0, [R23+URZ+0x2a820], R3 ;  /* 0x02a82003170085a7 */ /* 0x000e64000800007f */
[----:B-1----:R-:W-:Y:S05]  /*2c560*/  @!P0 BRA `(.L_x_5464) ;  /* 0xfffffffc00f08947 */ /* 0x002fea000383ffff */
[----:B------:R-:W-:Y:S05]  /*2c570*/  BRA `(.L_x_5698) ;  /* 0xffffff6c006c7947 */ /* 0x000fea000383ffff */
.L_x_5468:
[----:B-1----:R1:W2:Y:S02]  /*2c580*/  SYNCS.PHASECHK.TRANS64.TRYWAIT P0, [R12+URZ+0x2a8a0], R11 ;  /* 0x02a8a00b0c0075a7 */ /* 0x0022a4000800017f */
[----:B--2---:R-:W-:Y:S05]  /*2c590*/  @!P0 NANOSLEEP.SYNCS 0x989680 ;  /* 0x009896800000895d */ /* 0x004fea0003900000 */
[----:B------:R-:W2:Y:S02]  /*2c5a0*/  @!P0 SYNCS.PHASECHK.TRANS64 P0, [R12+URZ+0x2a8a0], R11 ;  /* 0x02a8a00b0c0085a7 */ /* 0x000ea4000800007f */
[----:B--2---:R-:W-:Y:S05]  /*2c5b0*/  @!P0 BRA `(.L_x_5468) ;  /* 0xfffffffc00f08947 */ /* 0x004fea000383ffff */
[----:B------:R-:W-:Y:S05]  /*2c5c0*/  BRA `(.L_x_5699) ;  /* 0xffffff6c00847947 */ /* 0x000fea000383ffff */
.L_x_5475:
[----:B0-----:R0:W2:Y:S02]  /*2c5d0*/  SYNCS.PHASECHK.TRANS64.TRYWAIT P0, [R12+URZ+0x2a8c0], R11 ;  /* 0x02a8c00b0c0075a7 */ /* 0x0010a4000800017f */
[----:B--2---:R-:W-:Y:S05]  /*2c5e0*/  @!P0 NANOSLEEP.SYNCS 0x989680 ;  /* 0x009896800000895d */ /* 0x004fea0003900000 */
[----:B------:R-:W2:Y:S02]  /*2c5f0*/  @!P0 SYNCS.PHASECHK.TRANS64 P0, [R12+URZ+0x2a8c0], R11 ;  /* 0x02a8c00b0c0085a7 */ /* 0x000ea4000800007f */
[----:B--2---:R-:W-:Y:S05]  /*2c600*/  @!P0 BRA `(.L_x_5475) ;  /* 0xfffffffc00f08947 */ /* 0x004fea000383ffff */
[----:B------:R-:W-:Y:S05]  /*2c610*/  BRA `(.L_x_5700) ;  /* 0xffffff7000807947 */ /* 0x000fea000383ffff */
.L_x_5484:
[----:B0-----:R0:W1:Y:S02]  /*2c620*/  SYNCS.PHASECHK.TRANS64.TRYWAIT P1, [R6+URZ+0x2a8a0], R3 ;  /* 0x02a8a003060075a7 */ /* 0x001064000802017f */
[----:B-1----:R-:W-:Y:S05]  /*2c630*/  @!P1 NANOSLEEP.SYNCS 0x989680 ;  /* 0x009896800000995d */ /* 0x002fea0003900000 */
[----:B------:R-:W1:Y:S02]  /*2c640*/  @!P1 SYNCS.PHASECHK.TRANS64 P1, [R6+URZ+0x2a8a0], R3 ;  /* 0x02a8a003060095a7 */ /* 0x000e64000802007f */
[----:B-1----:R-:W-:Y:S05]  /*2c650*/  @!P1 BRA `(.L_x_5484) ;  /* 0xfffffffc00f09947 */ /* 0x002fea000383ffff */
[----:B------:R-:W-:Y:S05]  /*2c660*/  BRA `(.L_x_5701) ;  /* 0xffffff7400b47947 */ /* 0x000fea000383ffff */
.L_x_5491:
[----:B-1----:R1:W2:Y:S02]  /*2c670*/  SYNCS.PHASECHK.TRANS64.TRYWAIT P1, [R6+URZ+0x2a8c0], R3 ;  /* 0x02a8c003060075a7 */ /* 0x0022a4000802017f */
[----:B--2---:R-:W-:Y:S05]  /*2c680*/  @!P1 NANOSLEEP.SYNCS 0x989680 ;  /* 0x009896800000995d */ /* 0x004fea0003900000 */
[----:B------:R-:W2:Y:S02]  /*2c690*/  @!P1 SYNCS.PHASECHK.TRANS64 P1, [R6+URZ+0x2a8c0], R3 ;  /* 0x02a8c003060095a7 */ /* 0x000ea4000802007f */
[----:B--2---:R-:W-:Y:S05]  /*2c6a0*/  @!P1 BRA `(.L_x_5491) ;  /* 0xfffffffc00f09947 */ /* 0x004fea000383ffff */
[----:B------:R-:W-:Y:S05]  /*2c6b0*/  BRA `(.L_x_5702) ;  /* 0xffffff7800ac7947 */ /* 0x000fea000383ffff */
.L_x_5516:
        /* <DEDUP_REMOVED lines=8> */
[----:B0----5:R-:W-:Y:S05]  /*2c740*/  WARPSYNC.COLLECTIVE R15, `(.L_x_5704) ;  /* 0x000000000f087348 */ /* 0x021fea0003c00000 */
[----:B------:R1:W2:Y:S02]  /*2c750*/  SHFL.IDX P6, R14, R13, R12, R11 ;  /* 0x0000000c0d0e7389 */ /* 0x0002a400000c000b */
[----:B012--5:R-:W-:Y:S01]  /*2c760*/  ENDCOLLECTIVE ;  /* 0x000000000000791b */ /* 0x027fe20003800000 */
.L_x_5704:
[----:B------:R-:W-:Y:S05]  /*2c770*/  BSYNC B0 ;  /* 0x0000000000007941 */ /* 0x000fea0003800000 */
.L_x_5703:
[----:B------:R-:W-:Y:S05]  /*2c780*/  BRA `(.L_x_5705) ;  /* 0xffffff8c00347947 */ /* 0x000fea000383ffff */
.L_x_5519:
[----:B0-----:R0:W1:Y:S02]  /*2c790*/  SYNCS.PHASECHK.TRANS64.TRYWAIT P0, [R6+URZ+0x2a880], R21 ;  /* 0x02a88015060075a7 */ /* 0x001064000800017f */
[----:B-1----:R-:W-:Y:S05]  /*2c7a0*/  @!P0 NANOSLEEP.SYNCS 0x989680 ;  /* 0x009896800000895d */ /* 0x002fea0003900000 */
[----:B------:R-:W1:Y:S02]  /*2c7b0*/  @!P0 SYNCS.PHASECHK.TRANS64 P0, [R6+URZ+0x2a880], R21 ;  /* 0x02a88015060085a7 */ /* 0x000e64000800007f */
[----:B-1----:R-:W-:Y:S05]  /*2c7c0*/  @!P0 BRA `(.L_x_5519) ;  /* 0xfffffffc00f08947 */ /* 0x002fea000383ffff */
[----:B------:R-:W-:Y:S05]  /*2c7d0*/  BRA `(.L_x_5706) ;  /* 0xffffff8c00487947 */ /* 0x000fea000383ffff */
.L_x_5520:
        /* <DEDUP_REMOVED lines=8> */
.L_x_5708:
[----:B------:R-:W-:Y:S05]  /*2c860*/  BSYNC B0 ;  /* 0x0000000000007941 */ /* 0x000fea0003800000 */
.L_x_5707:
        /* <DEDUP_REMOVED lines=8> */
.L_x_5709:
        /* <DEDUP_REMOVED lines=25> */
.L_x_5710:
[----:B------:R-:W-:Y:S01]  /*2ca80*/  @!PT LDS RZ, [RZ] ;  /* 0x00000000fffff984 */ /* 0x000fe20000000800 */
[----:B------:R-:W-:Y:S01]  /*2ca90*/  @!PT LDS RZ, [RZ] ;  /* 0x00000000fffff984 */ /* 0x000fe20000000800 */
[----:B------:R-:W-:Y:S01]  /*2caa0*/  @!PT LDS RZ, [RZ] ;  /* 0x00000000fffff984 */ /* 0x000fe20000000800 */
[----:B------:R0:W-:Y:S01]  /*2cab0*/  LDGSTS.E.BYPASS.LTC128B.128 [R0+0x10400], desc[UR42][R8.64+0x80], !P1 ;  /* 0x1040008008007fae */ /* 0x0001e2000c901d6a */
[----:B------:R-:W-:Y:S02]  /*2cac0*/  IMAD.MOV.U32 R13, RZ, RZ, R2 ;  /* 0x000000ffff0d7224 */ /* 0x000fe400078e0002 */
[----:B------:R-:W-:-:S07]  /*2cad0*/  IMAD.MOV.U32 R5, RZ, RZ, R14 ;  /* 0x000000ffff057224 */ /* 0x000fce00078e000e */
[----:B0-----:R-:W-:Y:S05]  /*2cae0*/  WARPSYNC.COLLECTIVE R15, `(.L_x_5711) ;  /* 0x000000000f087348 */ /* 0x001fea0003c00000 */
[----:B------:R1:W2:Y:S02]  /*2caf0*/  SHFL.IDX P6, R14, R13, R12, R11 ;  /* 0x0000000c0d0e7389 */ /* 0x0002a400000c000b */
[----:B012---:R-:W-:Y:S01]  /*2cb00*/  ENDCOLLECTIVE ;  /* 0x000000000000791b */ /* 0x007fe20003800000 */
.L_x_5711:
[----:B------:R-:W-:Y:S02]  /*2cb10*/  IMAD.MOV.U32 R13, RZ, RZ, R3 ;  /* 0x000000ffff0d7224 */ /* 0x000fe400078e0003 */
[----:B------:R-:W-:Y:S02]  /*2cb20*/  IMAD.MOV.U32 R12, RZ, RZ, 0x2 ;  /* 0x00000002ff0c7424 */ /* 0x000fe400078e00ff */
[----:B------:R-:W-:-:S07]  /*2cb30*/  IMAD.MOV.U32 R8, RZ, RZ, R14 ;  /* 0x000000ffff087224 */ /* 0x000fce00078e000e */
[----:B------:R-:W-:Y:S05]  /*2cb40*/  WARPSYNC.COLLECTIVE R15, `(.L_x_5712) ;  /* 0x000000000f087348 */ /* 0x000fea0003c00000 */
[----:B------:R0:W1:Y:S02]  /*2cb50*/  SHFL.IDX P6, R14, R13, R12, R11 ;  /* 0x0000000c0d0e7389 */ /* 0x00006400000c000b */
[----:B01----:R-:W-:Y:S01]  /*2cb60*/  ENDCOLLECTIVE ;  /* 0x000000000000791b */ /* 0x003fe20003800000 */
.L_x_5712:
        /* <DEDUP_REMOVED lines=13> */
.L_x_5713:
[----:B------:R-:W-:Y:S01]  /*2cc40*/  @!PT LDS RZ, [RZ] ;  /* 0x00000000fffff984 */ /* 0x000fe20000000800 */
[----:B------:R-:W-:Y:S01]  /*2cc50*/  @!PT LDS RZ, [RZ] ;  /* 0x00000000fffff984 */ /* 0x000fe20000000800 */
[----:B------:R-:W-:Y:S01]  /*2cc60*/  @!PT LDS RZ, [RZ] ;  /* 0x00000000fffff984 */ /* 0x000fe20000000800 */
[----:B------:R-:W-:Y:S01]  /*2cc70*/  LDGSTS.E.BYPASS.LTC128B.128 [R0+0xec00], desc[UR42][R8.64+0x40], !P1 ;  /* 0x0ec0004008007fae */ /* 0x000fe2000c901d6a */
[----:B------:R-:W-:-:S13]  /*2cc80*/  ISETP.LT.OR P1, PT, R26, 0x21, P0 ;  /* 0x000000211a00780c */ /* 0x000fda0000721670 */
[----:B------:R0:W-:Y:S02]  /*2cc90*/  LDGSTS.E.BYPASS.LTC128B.128 [R0+0x10c00], desc[UR42][R8.64+0x80], !P1 ;  /* 0x10c0008008007fae */ /* 0x0001e4000c901d6a */
[----:B0-----:R-:W-:-:S05]  /*2cca0*/  IMAD.MOV.U32 R8, RZ, RZ, R14 ;  /* 0x000000ffff087224 */ /* 0x001fca00078e000e */
[----:B------:R-:W-:-:S05]  /*2ccb0*/  IADD3 R8, P1, R32, R8, RZ ;  /* 0x0000000820087210 */ /* 0x000fca0007f3e0ff */
[----:B------:R-:W-:Y:S02]  /*2ccc0*/  IMAD.X R9, RZ, RZ, R5, P1 ;  /* 0x000000ffff097224 */ /* 0x000fe400008e0605 */
[----:B------:R0:W5:Y:S01]  /*2ccd0*/  LDL.LU R5, [R1] ;  /* 0x0000000001057983 */ /* 0x0001620000300800 */
[----:B------:R-:W-:Y:S01]  /*2cce0*/  IMAD.MOV.U32 R13, RZ, RZ, R3 ;  /* 0x000000ffff0d7224 */ /* 0x000fe200078e0003 */
[C---:B------:R-:W-:Y:S01]  /*2ccf0*/  ISETP.LT.OR P1, PT, R26.reuse, 0x41, P3 ;  /* 0x000000411a00780c */ /* 0x040fe20001f21670 */
[----:B------:R-:W-:Y:S01]  /*2cd00*/  IMAD.MOV.U32 R12, RZ, RZ, 0x3 ;  /* 0x00000003ff0c7424 */ /* 0x000fe200078e00ff */
[----:B------:R-:W-:-:S13]  /*2cd10*/  ISETP.GE.AND P4, PT, R26, 0x21, PT ;  /* 0x000000211a00780c */ /* 0x000fda0003f86270 */
[----:B0----5:R-:W-:Y:S05]  /*2cd20*/  WARPSYNC.COLLECTIVE R15, `(.L_x_5714) ;  /* 0x000000000f087348 */ /* 0x021fea0003c00000 */
[----:B------:R1:W2:Y:S02]  /*2cd30*/  SHFL.IDX P6, R14, R13, R12, R11 ;  /* 0x0000000c0d0e7389 */ /* 0x0002a400000c000b */
[----:B012--5:R-:W-:Y:S01]  /*2cd40*/  ENDCOLLECTIVE ;  /* 0x000000000000791b */ /* 0x027fe20003800000 */
.L_x_5714:
[----:B------:R-:W-:Y:S01]  /*2cd50*/  @!PT LDS RZ, [RZ] ;  /* 0x00000000fffff984 */ /* 0x000fe20000000800 */
[----:B------:R-:W-:Y:S01]  /*2cd60*/  @!PT LDS RZ, [RZ] ;  /* 0x00000000fffff984 */ /* 0x000fe20000000800 */
[----:B------:R-:W-:Y:S01]  /*2cd70*/  @!PT LDS RZ, [RZ] ;  /* 0x00000000fffff984 */ /* 0x000fe20000000800 */
[----:B------:R0:W-:Y:S01]  /*2cd80*/  LDGSTS.E.BYPASS.LTC128B.128 [R0+0xd400], desc[UR42][R8.64], !P1 ;  /* 0x0d40000008007fae */ /* 0x0001e2000c901d6a */
[----:B------:R-:W-:Y:S01]  /*2cd90*/  ISETP.LT.OR P1, PT, R26, 0x41, P2 ;  /* 0x000000411a00780c */ /* 0x000fe20001721670 */
[----:B------:R-:W-:-:S12]  /*2cda0*/  IMAD.MOV.U32 R13, RZ, RZ, R2 ;  /* 0x000000ffff0d7224 */ /* 0x000fd800078e0002 */
[----:B------:R0:W-:Y:S01]  /*2cdb0*/  LDGSTS.E.BYPASS.LTC128B.128 [R0+0xf400], desc[UR42][R8.64+0x40], !P1 ;  /* 0x0f40004008007fae */ /* 0x0001e2000c901d6a */
[----:B------:R-:W-:Y:S01]  /*2cdc0*/  ISETP.LT.OR P1, PT, R26, 0x41, P0 ;  /* 0x000000411a00780c */ /* 0x000fe20000721670 */
[----:B------:R-:W-:-:S12]  /*2cdd0*/  IMAD.MOV.U32 R3, RZ, RZ, R14 ;  /* 0x000000ffff037224 */ /* 0x000fd800078e000e */
[----:B0-----:R-:W-:Y:S05]  /*2cde0*/  WARPSYNC.COLLECTIVE R15, `(.L_x_5715) ;  /* 0x000000000f087348 */ /* 0x001fea0003c00000 */
[----:B------:R1:W2:Y:S02]  /*2cdf0*/  SHFL.IDX P6, R14, R13, R12, R11 ;  /* 0x0000000c0d0e7389 */ /* 0x0002a400000c000b */
[----:B012---:R-:W-:Y:S01]  /*2ce00*/  ENDCOLLECTIVE ;  /* 0x000000000000791b */ /* 0x007fe20003800000 */
.L_x_5715:
[----:B------:R-:W-:Y:S01]  /*2ce10*/  @!PT LDS RZ, [RZ] ;  /* 0x00000000fffff984 */ /* 0x000fe20000000800 */
[----:B------:R-:W-:Y:S01]  /*2ce20*/  @!PT LDS RZ, [RZ] ;  /* 0x00000000fffff984 */ /* 0x000fe20000000800 */
[----:B------:R-:W-:Y:S01]  /*2ce30*/  @!PT LDS RZ, [RZ] ;  /* 0x00000000fffff984 */ /* 0x000fe20000000800 */
[----:B------:R1:W-:Y:S01]  /*2ce40*/  LDGSTS.E.BYPASS.LTC128B.128 [R0+0x11400], desc[UR42][R8.64+0x80], !P1 ;  /* 0x1140008008007fae */ /* 0x0003e2000c901d6a */
[C---:B------:R-:W-:Y:S02]  /*2ce50*/  ISETP.GE.AND P1, PT, R26.reuse, 0x41, PT ;  /* 0x000000411a00780c */ /* 0x040fe40003f26270 */
[----:B------:R-:W-:Y:S01]  /*2ce60*/  ISETP.GE.AND P6, PT, R26, 0x61, PT ;  /* 0x000000611a00780c */ /* 0x000fe20003fc6270 */
[----:B------:R-:W-:Y:S01]  /*2ce70*/  IMAD.MOV.U32 R2, RZ, RZ, R14 ;  /* 0x000000ffff027224 */ /* 0x000fe200078e000e */
[----:B------:R-:W-:-:S11]  /*2ce80*/  LOP3.LUT R5, R5, 0xffffffef, RZ, 0xc0, !PT ;  /* 0xffffffef05057812 */ /* 0x000fd600078ec0ff */
[----:B------:R-:W-:-:S05]  /*2ce90*/  @P6 LOP3.LUT R5, R5, 0x10, RZ, 0xfc, !PT ;  /* 0x0000001005056812 */ /* 0x000fca00078efcff */
[----:B------:R1:W-:Y:S01]  /*2cea0*/  STL [R1], R5 ;  /* 0x0000000501007387 */ /* 0x0003e20000100800 */
[----:B------:R-:W-:Y:S05]  /*2ceb0*/  BRA `(.L_x_5716) ;  /* 0xffffff8800ac7947 */ /* 0x000fea000383ffff */
.L_x_5525:
[----:B----4-:R4:W0:Y:S02]  /*2cec0*/  SYNCS.PHASECHK.TRANS64.TRYWAIT P0, [R6+URZ+0x2a840], R21 ;  /* 0x02a84015060075a7 */ /* 0x010824000800017f */
[----:B0-----:R-:W-:Y:S05]  /*2ced0*/  @!P0 NANOSLEEP.SYNCS 0x989680 ;  /* 0x009896800000895d */ /* 0x001fea0003900000 */
[----:B------:R-:W0:Y:S02]  /*2cee0*/  @!P0 SYNCS.PHASECHK.TRANS64 P0, [R6+URZ+0x2a840], R21 ;  /* 0x02a84015060085a7 */ /* 0x000e24000800007f */
[----:B0-----:R-:W-:Y:S05]  /*2cef0*/  @!P0 BRA `(.L_x_5525) ;  /* 0xfffffffc00f08947 */ /* 0x001fea000383ffff */
[----:B------:R-:W-:Y:S05]  /*2cf00*/  BRA `(.L_x_5717) ;  /* 0xffffff8c00107947 */ /* 0x000fea000383ffff */
.L_x_5526:
[----:B------:R-:W-:Y:S01]  /*2cf10*/  BSSY B0, `(.L_x_5718) ;  /* 0x0000008000007945 */ /* 0x000fe20003800000 */
[----:B------:R-:W-:Y:S02]  /*2cf20*/  IMAD.MOV.U32 R13, RZ, RZ, R5 ;  /* 0x000000ffff0d7224 */ /* 0x000fe400078e0005 */
[----:B------:R-:W-:Y:S02]  /*2cf30*/  IMAD.MOV.U32 R12, RZ, RZ, RZ ;  /* 0x000000ffff0c7224 */ /* 0x000fe400078e00ff */
[----:B------:R-:W-:Y:S02]  /*2cf40*/  IMAD.MOV.U32 R11, RZ, RZ, 0x1c1f ;  /* 0x00001c1fff0b7424 */ /* 0x000fe400078e00ff */
[----:B------:R-:W-:-:S07]  /*2cf50*/  IMAD.MOV.U32 R15, RZ, RZ, -0x1 ;  /* 0xffffffffff0f7424 */ /* 0x000fce00078e00ff */
[----:B0--34-:R-:W-:Y:S05]  /*2cf60*/  WARPSYNC.COLLECTIVE R15, `(.L_x_5719) ;  /* 0x000000000f087348 */ /* 0x019fea0003c00000 */
[----:B------:R1:W2:Y:S02]  /*2cf70*/  SHFL.IDX P6, R14, R13, R12, R11 ;  /* 0x0000000c0d0e7389 */ /* 0x0002a400000c000b */
[----:B01234-:R-:W-:Y:S01]  /*2cf80*/  ENDCOLLECTIVE ;  /* 0x000000000000791b */ /* 0x01ffe20003800000 */
.L_x_5719:
[----:B------:R-:W-:Y:S05]  /*2cf90*/  BSYNC B0 ;  /* 0x0000000000007941 */ /* 0x000fea0003800000 */
.L_x_5718:
        /* <DEDUP_REMOVED lines=8> */
.L_x_5720:
        /* <DEDUP_REMOVED lines=16> */
.L_x_5721:
        /* <DEDUP_REMOVED lines=11> */
.L_x_5722:
[----:B------:R-:W-:Y:S02]  /*2d1d0*/  IMAD.MOV.U32 R13, RZ, RZ, R5 ;  /* 0x000000ffff0d7224 */ /* 0x000fe400078e0005 */
[----:B------:R-:W-:Y:S02]  /*2d1e0*/  IMAD.MOV.U32 R12, RZ, RZ, 0x2 ;  /* 0x00000002ff0c7424 */ /* 0x000fe400078e00ff */
[----:B------:R-:W-:-:S07]  /*2d1f0*/  IMAD.MOV.U32 R3, RZ, RZ, R14 ;  /* 0x000000ffff037224 */ /* 0x000fce00078e000e */
[----:B------:R-:W-:Y:S05]  /*2d200*/  WARPSYNC.COLLECTIVE R15, `(.L_x_5723) ;  /* 0x000000000f087348 */ /* 0x000fea0003c00000 */
[----:B------:R0:W1:Y:S02]  /*2d210*/  SHFL.IDX P6, R14, R13, R12, R11 ;  /* 0x0000000c0d0e7389 */ /* 0x00006400000c000b */
[----:B01----:R-:W-:Y:S01]  /*2d220*/  ENDCOLLECTIVE ;  /* 0x000000000000791b */ /* 0x003fe20003800000 */
.L_x_5723:
        /* <DEDUP_REMOVED lines=16> */
.L_x_5724:
[----:B------:R-:W-:Y:S02]  /*2d330*/  IMAD.MOV.U32 R13, RZ, RZ, R5 ;  /* 0x000000ffff0d7224 */ /* 0x000fe400078e0005 */
[----:B------:R-:W-:Y:S02]  /*2d340*/  IMAD.MOV.U32 R12, RZ, RZ, 0x3 ;  /* 0x00000003ff0c7424 */ /* 0x000fe400078e00ff */
[----:B------:R-:W-:-:S07]  /*2d350*/  IMAD.MOV.U32 R3, RZ, RZ, R14 ;  /* 0x000000ffff037224 */ /* 0x000fce00078e000e */
[----:B------:R-:W-:Y:S05]  /*2d360*/  WARPSYNC.COLLECTIVE R15, `(.L_x_5725) ;  /* 0x000000000f087348 */ /* 0x000fea0003c00000 */
[----:B------:R0:W1:Y:S02]  /*2d370*/  SHFL.IDX P6, R14, R13, R12, R11 ;  /* 0x0000000c0d0e7389 */ /* 0x00006400000c000b */
[----:B01----:R-:W-:Y:S01]  /*2d380*/  ENDCOLLECTIVE ;  /* 0x000000000000791b */ /* 0x003fe20003800000 */
.L_x_5725:
        /* <DEDUP_REMOVED lines=10> */
.L_x_5726:
        /* <DEDUP_REMOVED lines=8> */
.L_x_5531:
        /* <DEDUP_REMOVED lines=9> */
.L_x_5728:
[C---:B------:R-:W-:Y:S01]  /*2d540*/  VIADD R5, R17.reuse, 0x20 ;  /* 0x0000002011057836 */ /* 0x040fe20000000000 */
[----:B------:R-:W-:Y:S01]  /*2d550*/  ISETP.GE.AND P2, PT, R17, R34, PT ;  /* 0x000000221100720c */ /* 0x000fe20003f46270 */
[----:B------:R-:W-:Y:S02]  /*2d560*/  IMAD.MOV.U32 R13, RZ, RZ, R4 ;  /* 0x000000ffff0d7224 */ /* 0x000fe400078e0004 */
[----:B------:R-:W-:-:S10]  /*2d570*/  IMAD.MOV.U32 R2, RZ, RZ, R14 ;  /* 0x000000ffff027224 */ /* 0x000fd400078e000e */
[----:B------:R-:W-:Y:S05]  /*2d580*/  WARPSYNC.COLLECTIVE R15, `(.L_x_5729) ;  /* 0x000000000f087348 */ /* 0x000fea0003c00000 */
[----:B------:R0:W1:Y:S02]  /*2d590*/  SHFL.IDX P6, R14, R13, R12, R11 ;  /* 0x0000000c0d0e7389 */ /* 0x00006400000c000b */
[----:B01----:R-:W-:Y:S01]  /*2d5a0*/  ENDCOLLECTIVE ;  /* 0x000000000000791b */ /* 0x003fe20003800000 */
.L_x_5729:
[----:B------:R-:W-:Y:S02]  /*2d5b0*/  IMAD.MOV.U32 R13, RZ, RZ, R0 ;  /* 0x000000ffff0d7224 */ /* 0x000fe400078e0000 */
[----:B------:R-:W-:Y:S02]  /*2d5c0*/  IMAD.MOV.U32 R12, RZ, RZ, 0x1 ;  /* 0x00000001ff0c7424 */ /* 0x000fe400078e00ff */
[----:B------:R-:W-:-:S07]  /*2d5d0*/  IMAD.MOV.U32 R3, RZ, RZ, R14 ;  /* 0x000000ffff037224 */ /* 0x000fce00078e000e */
[----:B------:R-:W-:Y:S05]  /*2d5e0*/  WARPSYNC.COLLECTIVE R15, `(.L_x_5730) ;  /* 0x000000000f087348 */ /* 0x000fea0003c00000 */
[----:B------:R0:W1:Y:S02]  /*2d5f0*/  SHFL.IDX P6, R14, R13, R12, R11 ;  /* 0x0000000c0d0e7389 */ /* 0x00006400000c000b */
[----:B01----:R-:W-:Y:S01]  /*2d600*/  ENDCOLLECTIVE ;  /* 0x000000000000791b */ /* 0x003fe20003800000 */
.L_x_5730:
        /* <DEDUP_REMOVED lines=17> */
.L_x_5731:
[----:B------:R-:W-:Y:S02]  /*2d720*/  IMAD.MOV.U32 R13, RZ, RZ, R0 ;  /* 0x000000ffff0d7224 */ /* 0x000fe400078e0000 */
[----:B------:R-:W-:Y:S02]  /*2d730*/  IMAD.MOV.U32 R12, RZ, RZ, 0x2 ;  /* 0x00000002ff0c7424 */ /* 0x000fe400078e00ff */
[----:B------:R-:W-:-:S07]  /*2d740*/  IMAD.MOV.U32 R3, RZ, RZ, R14 ;  /* 0x000000ffff037224 */ /* 0x000fce00078e000e */
[----:B------:R-:W-:Y:S05]  /*2d750*/  WARPSYNC.COLLECTIVE R15, `(.L_x_5732) ;  /* 0x000000000f087348 */ /* 0x000fea0003c00000 */
[----:B------:R0:W1:Y:S02]  /*2d760*/  SHFL.IDX P6, R14, R13, R12, R11 ;  /* 0x0000000c0d0e7389 */ /* 0x00006400000c000b */
[----:B01----:R-:W-:Y:S01]  /*2d770*/  ENDCOLLECTIVE ;  /* 0x000000000000791b */ /* 0x003fe20003800000 */
.L_x_5732:
        /* <DEDUP_REMOVED lines=18> */
.L_x_5733:
[----:B------:R-:W-:Y:S02]  /*2d8a0*/  IMAD.MOV.U32 R13, RZ, RZ, R0 ;  /* 0x000000ffff0d7224 */ /* 0x000fe400078e0000 */
[----:B------:R-:W-:Y:S02]  /*2d8b0*/  IMAD.MOV.U32 R12, RZ, RZ, 0x3 ;  /* 0x00000003ff0c7424 */ /* 0x000fe400078e00ff */
[----:B------:R-:W-:-:S07]  /*2d8c0*/  IMAD.MOV.U32 R3, RZ, RZ, R14 ;  /* 0x000000ffff037224 */ /* 0x000fce00078e000e */
[----:B------:R-:W-:Y:S05]  /*2d8d0*/  WARPSYNC.COLLECTIVE R15, `(.L_x_5734) ;  /* 0x000000000f087348 */ /* 0x000fea0003c00000 */
[----:B------:R0:W1:Y:S02]  /*2d8e0*/  SHFL.IDX P6, R14, R13, R12, R11 ;  /* 0x0000000c0d0e7389 */ /* 0x00006400000c000b */
[----:B01----:R-:W-:Y:S01]  /*2d8f0*/  ENDCOLLECTIVE ;  /* 0x000000000000791b */ /* 0x003fe20003800000 */
.L_x_5734:
        /* <DEDUP_REMOVED lines=10> */
.L_x_5735:
[----:B------:R-:W-:Y:S01]  /*2d9a0*/  @!PT LDS RZ, [RZ] ;  /* 0x00000000fffff984 */ /* 0x000fe20000000800 */
[----:B------:R-:W-:Y:S01]  /*2d9b0*/  @!PT LDS RZ, [RZ] ;  /* 0x00000000fffff984 */ /* 0x000fe20000000800 */
[----:B------:R-:W-:Y:S01]  /*2d9c0*/  @!PT LDS RZ, [RZ] ;  /* 0x00000000fffff984 */ /* 0x000fe20000000800 */
[----:B------:R-:W-:Y:S04]  /*2d9d0*/  @!P2 LDGSTS.E.BYPASS.LTC128B.128 [R8+0x19400], desc[UR42][R2.64], !P3 ;  /* 0x194000000208afae */ /* 0x000fe8000d901d6a */
[----:B------:R-:W-:Y:S04]  /*2d9e0*/  @!P2 LDGSTS.E.BYPASS.LTC128B.128 [R8+0x1b400], desc[UR42][R2.64+0x40], !P0 ;  /* 0x1b4000400208afae */ /* 0x000fe8000c101d6a */
[----:B------:R0:W-:Y:S02]  /*2d9f0*/  @!P2 LDGSTS.E.BYPASS.LTC128B.128 [R8+0x1d400], desc[UR42][R2.64+0x80], !P1 ;  /* 0x1d4000800208afae */ /* 0x0001e4000c901d6a */
[----:B0-----:R-:W-:Y:S01]  /*2da00*/  IMAD.MOV.U32 R2, RZ, RZ, R14 ;  /* 0x000000ffff027224 */ /* 0x001fe200078e000e */
[----:B------:R-:W-:Y:S06]  /*2da10*/  BRA `(.L_x_5736) ;  /* 0xffffff8c00bc7947 */ /* 0x000fec000383ffff */
.L_x_5536:
[----:B-1----:R1:W2:Y:S02]  /*2da20*/  SYNCS.PHASECHK.TRANS64.TRYWAIT P0, [R23+URZ+0x2a820], R0 ;  /* 0x02a82000170075a7 */ /* 0x0022a4000800017f */
[----:B--2---:R-:W-:Y:S05]  /*2da30*/  @!P0 NANOSLEEP.SYNCS 0x989680 ;  /* 0x009896800000895d */ /* 0x004fea0003900000 */
[----:B------:R-:W2:Y:S02]  /*2da40*/  @!P0 SYNCS.PHASECHK.TRANS64 P0, [R23+URZ+0x2a820], R0 ;  /* 0x02a82000170085a7 */ /* 0x000ea4000800007f */
[----:B--2---:R-:W-:Y:S05]  /*2da50*/  @!P0 BRA `(.L_x_5536) ;  /* 0xfffffffc00f08947 */ /* 0x004fea000383ffff */
[----:B------:R-:W-:Y:S05]  /*2da60*/  BRA `(.L_x_5737) ;  /* 0xffffff90002c7947 */ /* 0x000fea000383ffff */
.L_x_5540:
[----:B0-----:R0:W1:Y:S02]  /*2da70*/  SYNCS.PHASECHK.TRANS64.TRYWAIT P0, [R4+URZ+0x2a880], R17 ;  /* 0x02a88011040075a7 */ /* 0x001064000800017f */
[----:B-1----:R-:W-:Y:S05]  /*2da80*/  @!P0 NANOSLEEP.SYNCS 0x989680 ;  /* 0x009896800000895d */ /* 0x002fea0003900000 */
[----:B------:R-:W1:Y:S02]  /*2da90*/  @!P0 SYNCS.PHASECHK.TRANS64 P0, [R4+URZ+0x2a880], R17 ;  /* 0x02a88011040085a7 */ /* 0x000e64000800007f */
[----:B-1----:R-:W-:Y:S05]  /*2daa0*/  @!P0 BRA `(.L_x_5540) ;  /* 0xfffffffc00f08947 */ /* 0x002fea000383ffff */
[----:B------:R-:W-:Y:S05]  /*2dab0*/  BRA `(.L_x_5738) ;  /* 0xffffff9000ec7947 */ /* 0x000fea000383ffff */
.L_x_5541:
        /* <DEDUP_REMOVED lines=8> */
.L_x_5740:
[----:B------:R-:W-:Y:S05]  /*2db40*/  BSYNC B0 ;  /* 0x0000000000007941 */ /* 0x000fea0003800000 */
.L_x_5739:
        /* <DEDUP_REMOVED lines=8> */
.L_x_5741:
[----:B------:R-:W-:Y:S02]  /*2dbd0*/  IMAD.MOV.U32 R13, RZ, RZ, R26 ;  /* 0x000000ffff0d7224 */ /* 0x000fe400078e001a */
[----:B------:R-:W-:Y:S02]  /*2dbe0*/  IMAD.MOV.U32 R12, RZ, RZ, 0x1 ;  /* 0x00000001ff0c7424 */ /* 0x000fe400078e00ff */
[----:B------:R-:W-:-:S07]  /*2dbf0*/  IMAD.MOV.U32 R2, RZ, RZ, R14 ;  /* 0x000000ffff027224 */ /* 0x000fce00078e000e */
[----:B------:R-:W-:Y:S05]  /*2dc00*/  WARPSYNC.COLLECTIVE R15, `(.L_x_5742) ;  /* 0x000000000f087348 */ /* 0x000fea0003c00000 */
[----:B------:R0:W1:Y:S02]  /*2dc10*/  SHFL.IDX P6, R14, R13, R12, R11 ;  /* 0x0000000c0d0e7389 */ /* 0x00006400000c000b */
[----:B01----:R-:W-:Y:S01]  /*2dc20*/  ENDCOLLECTIVE ;  /* 0x000000000000791b */ /* 0x003fe20003800000 */
.L_x_5742:
        /* <DEDUP_REMOVED lines=14> */
.L_x_5743:
[----:B------:R-:W-:Y:S02]  /*2dd10*/  IMAD.MOV.U32 R13, RZ, RZ, R26 ;  /* 0x000000ffff0d7224 */ /* 0x000fe400078e001a */
[----:B------:R-:W-:Y:S02]  /*2dd20*/  IMAD.MOV.U32 R12, RZ, RZ, 0x2 ;  /* 0x00000002ff0c7424 */ /* 0x000fe400078e00ff */
[----:B------:R-:W-:-:S07]  /*2dd30*/  IMAD.MOV.U32 R2, RZ, RZ, R14 ;  /* 0x000000ffff027224 */ /* 0x000fce00078e000e */
[----:B------:R-:W-:Y:S05]  /*2dd40*/  WARPSYNC.COLLECTIVE R15, `(.L_x_5744) ;  /* 0x000000000f087348 */ /* 0x000fea0003c00000 */
[----:B------:R0:W1:Y:S02]  /*2dd50*/  SHFL.IDX P6, R14, R13, R12, R11 ;  /* 0x0000000c0d0e7389 */ /* 0x00006400000c000b */
[----:B01----:R-:W-:Y:S01]  /*2dd60*/  ENDCOLLECTIVE ;  /* 0x000000000000791b */ /* 0x003fe20003800000 */
.L_x_5744:
        /* <DEDUP_REMOVED lines=13> */
.L_x_5745:
[----:B------:R-:W-:Y:S02]  /*2de40*/  IMAD.MOV.U32 R13, RZ, RZ, R26 ;  /* 0x000000ffff0d7224 */ /* 0x000fe400078e001a */
[----:B------:R-:W-:Y:S02]  /*2de50*/  IMAD.MOV.U32 R12, RZ, RZ, 0x3 ;  /* 0x00000003ff0c7424 */ /* 0x000fe400078e00ff */
[----:B------:R-:W-:-:S07]  /*2de60*/  IMAD.MOV.U32 R2, RZ, RZ, R14 ;  /* 0x000000ffff027224 */ /* 0x000fce00078e000e */
[----:B------:R-:W-:Y:S05]  /*2de70*/  WARPSYNC.COLLECTIVE R15, `(.L_x_5746) ;  /* 0x000000000f087348 */ /* 0x000fea0003c00000 */
[----:B------:R0:W1:Y:S02]  /*2de80*/  SHFL.IDX P6, R14, R13, R12, R11 ;  /* 0x0000000c0d0e7389 */ /* 0x00006400000c000b */
[----:B01----:R-:W-:Y:S01]  /*2de90*/  ENDCOLLECTIVE ;  /* 0x000000000000791b */ /* 0x003fe20003800000 */
.L_x_5746:
        /* <DEDUP_REMOVED lines=13> */
.L_x_5747:
[----:B------:R-:W-:Y:S01]  /*2df70*/  IMAD.MOV.U32 R2, RZ, RZ, R14 ;  /* 0x000000ffff027224 */ /* 0x000fe200078e000e */
[----:B------:R-:W-:Y:S06]  /*2df80*/  BRA `(.L_x_5748) ;  /* 0xffffff9000887947 */ /* 0x000fec000383ffff */
.L_x_5546:
[----:B---3--:R3:W4:Y:S02]  /*2df90*/  SYNCS.PHASECHK.TRANS64.TRYWAIT P0, [R4+URZ+0x2a840], R17 ;  /* 0x02a84011040075a7 */ /* 0x008724000800017f */
[----:B----4-:R-:W-:Y:S05]  /*2dfa0*/  @!P0 NANOSLEEP.SYNCS 0x989680 ;  /* 0x009896800000895d */ /* 0x010fea0003900000 */
[----:B------:R-:W4:Y:S02]  /*2dfb0*/  @!P0 SYNCS.PHASECHK.TRANS64 P0, [R4+URZ+0x2a840], R17 ;  /* 0x02a84011040085a7 */ /* 0x000f24000800007f */
[----:B----4-:R-:W-:Y:S05]  /*2dfc0*/  @!P0 BRA `(.L_x_5546) ;  /* 0xfffffffc00f08947 */ /* 0x010fea000383ffff */
[----:B------:R-:W-:Y:S05]  /*2dfd0*/  BRA `(.L_x_5749) ;  /* 0xffffff9000e07947 */ /* 0x000fea000383ffff */
.L_x_5547:
        /* <DEDUP_REMOVED lines=8> */
.L_x_5751:
[----:B------:R-:W-:Y:S05]  /*2e060*/  BSYNC B0 ;  /* 0x0000000000007941 */ /* 0x000fea0003800000 */
.L_x_5750:
        /* <DEDUP_REMOVED lines=8> */
.L_x_5752:
[----:B------:R-:W-:Y:S02]  /*2e0f0*/  IMAD.MOV.U32 R13, RZ, RZ, R8 ;  /* 0x000000ffff0d7224 */ /* 0x000fe400078e0008 */
[----:B------:R-:W-:Y:S02]  /*2e100*/  IMAD.MOV.U32 R12, RZ, RZ, 0x1 ;  /* 0x00000001ff0c7424 */ /* 0x000fe400078e00ff */
[----:B------:R-:W-:-:S07]  /*2e110*/  IMAD.MOV.U32 R2, RZ, RZ, R14 ;  /* 0x000000ffff027224 */ /* 0x000fce00078e000e */
[----:B------:R-:W-:Y:S05]  /*2e120*/  WARPSYNC.COLLECTIVE R15, `(.L_x_5753) ;  /* 0x000000000f087348 */ /* 0x000fea0003c00000 */
[----:B------:R0:W1:Y:S02]  /*2e130*/  SHFL.IDX P6, R14, R13, R12, R11 ;  /* 0x0000000c0d0e7389 */ /* 0x00006400000c000b */
[----:B01----:R-:W-:Y:S01]  /*2e140*/  ENDCOLLECTIVE ;  /* 0x000000000000791b */ /* 0x003fe20003800000 */
.L_x_5753:
        /* <DEDUP_REMOVED lines=13> */
.L_x_5754:
[----:B------:R-:W-:Y:S02]  /*2e220*/  IMAD.MOV.U32 R13, RZ, RZ, R8 ;  /* 0x000000ffff0d7224 */ /* 0x000fe400078e0008 */
[----:B------:R-:W-:Y:S02]  /*2e230*/  IMAD.MOV.U32 R12, RZ, RZ, 0x2 ;  /* 0x00000002ff0c7424 */ /* 0x000fe400078e00ff */
[----:B------:R-:W-:-:S07]  /*2e240*/  IMAD.MOV.U32 R2, RZ, RZ, R14 ;  /* 0x000000ffff027224 */ /* 0x000fce00078e000e */
[----:B------:R-:W-:Y:S05]  /*2e250*/  WARPSYNC.COLLECTIVE R15, `(.L_x_5755) ;  /* 0x000000000f087348 */ /* 0x000fea0003c00000 */
[----:B------:R0:W1:Y:S02]  /*2e260*/  SHFL.IDX P6, R14, R13, R12, R11 ;  /* 0x0000000c0d0e7389 */ /* 0x00006400000c000b */
[----:B01----:R-:W-:Y:S01]  /*2e270*/  ENDCOLLECTIVE ;  /* 0x000000000000791b */ /* 0x003fe20003800000 */
.L_x_5755:
        /* <DEDUP_REMOVED lines=13> */
.L_x_5756:
[----:B------:R-:W-:Y:S02]  /*2e350*/  IMAD.MOV.U32 R13, RZ, RZ, R8 ;  /* 0x000000ffff0d7224 */ /* 0x000fe400078e0008 */
[----:B------:R-:W-:Y:S02]  /*2e360*/  IMAD.MOV.U32 R12, RZ, RZ, 0x3 ;  /* 0x00000003ff0c7424 */ /* 0x000fe400078e00ff */
[----:B------:R-:W-:-:S07]  /*2e370*/  IMAD.MOV.U32 R2, RZ, RZ, R14 ;  /* 0x000000ffff027224 */ /* 0x000fce00078e000e */
[----:B------:R-:W-:Y:S05]  /*2e380*/  WARPSYNC.COLLECTIVE R15, `(.L_x_5757) ;  /* 0x000000000f087348 */ /* 0x000fea0003c00000 */
[----:B------:R0:W1:Y:S02]  /*2e390*/  SHFL.IDX P6, R14, R13, R12, R11 ;  /* 0x0000000c0d0e7389 */ /* 0x00006400000c000b */
[----:B01----:R-:W-:Y:S01]  /*2e3a0*/  ENDCOLLECTIVE ;  /* 0x000000000000791b */ /* 0x003fe20003800000 */
.L_x_5757:
        /* <DEDUP_REMOVED lines=13> */
.L_x_5758:
[----:B------:R-:W-:Y:S01]  /*2e480*/  IMAD.MOV.U32 R2, RZ, RZ, R14 ;  /* 0x000000ffff027224 */ /* 0x000fe200078e000e */
[----:B------:R-:W-:Y:S06]  /*2e490*/  BRA `(.L_x_5759) ;  /* 0xffffff9000747947 */ /* 0x000fec000383ffff */
.L_x_5552:
[----:B------:R0:W0:Y:S02]  /*2e4a0*/  SYNCS.PHASECHK.TRANS64.TRYWAIT P2, [R2+URZ+0x2a870], R0 ;  /* 0x02a87000020075a7 */ /* 0x000024000804017f */
[----:B0-----:R-:W-:Y:S05]  /*2e4b0*/  @!P2 NANOSLEEP.SYNCS 0x989680 ;  /* 0x009896800000a95d */ /* 0x001fea0003900000 */
[----:B------:R-:W0:Y:S02]  /*2e4c0*/  @!P2 SYNCS.PHASECHK.TRANS64 P2, [R2+URZ+0x2a870], R0 ;  /* 0x02a870000200a5a7 */ /* 0x000e24000804007f */
[----:B0-----:R-:W-:Y:S05]  /*2e4d0*/  @!P2 BRA `(.L_x_5552) ;  /* 0xfffffffc00f0a947 */ /* 0x001fea000383ffff */
[----:B------:R-:W-:Y:S05]  /*2e4e0*/  BRA `(.L_x_5760) ;  /* 0xffffff9000e07947 */ /* 0x000fea000383ffff */
.L_x_5554:
[----:B------:R0:W0:Y:S02]  /*2e4f0*/  SYNCS.PHASECHK.TRANS64.TRYWAIT P2, [R2+URZ+0x2a860], R3 ;  /* 0x02a86003020075a7 */ /* 0x000024000804017f */
[----:B0-----:R-:W-:Y:S05]  /*2e500*/  @!P2 NANOSLEEP.SYNCS 0x989680 ;  /* 0x009896800000a95d */ /* 0x001fea0003900000 */
[----:B------:R-:W0:Y:S02]  /*2e510*/  @!P2 SYNCS.PHASECHK.TRANS64 P2, [R2+URZ+0x2a860], R3 ;  /* 0x02a860030200a5a7 */ /* 0x000e24000804007f */
[----:B0-----:R-:W-:Y:S05]  /*2e520*/  @!P2 BRA `(.L_x_5554) ;  /* 0xfffffffc00f0a947 */ /* 0x001fea000383ffff */
[----:B------:R-:W-:Y:S05]  /*2e530*/  BRA `(.L_x_5761) ;  /* 0xffffff9000f07947 */ /* 0x000fea000383ffff */
.L_x_5562:
[----:B0-----:R0:W1:Y:S02]  /*2e540*/  SYNCS.PHASECHK.TRANS64.TRYWAIT P1, [R2+URZ+0x2a870], R3 ;  /* 0x02a87003020075a7 */ /* 0x001064000802017f */
[----:B-1----:R-:W-:Y:S05]  /*2e550*/  @!P1 NANOSLEEP.SYNCS 0x989680 ;  /* 0x009896800000995d */ /* 0x002fea0003900000 */
[----:B------:R-:W1:Y:S02]  /*2e560*/  @!P1 SYNCS.PHASECHK.TRANS64 P1, [R2+URZ+0x2a870], R3 ;  /* 0x02a87003020095a7 */ /* 0x000e64000802007f */
[----:B-1----:R-:W-:Y:S05]  /*2e570*/  @!P1 BRA `(.L_x_5562) ;  /* 0xfffffffc00f09947 */ /* 0x002fea000383ffff */
[----:B------:R-:W-:Y:S05]  /*2e580*/  BRA `(.L_x_5762) ;  /* 0xffffff9c00487947 */ /* 0x000fea000383ffff */
.L_x_5564:
[----:B0-----:R0:W1:Y:S02]  /*2e590*/  SYNCS.PHASECHK.TRANS64.TRYWAIT P1, [R2+URZ+0x2a860], R3 ;  /* 0x02a86003020075a7 */ /* 0x001064000802017f */
[----:B-1----:R-:W-:Y:S05]  /*2e5a0*/  @!P1 NANOSLEEP.SYNCS 0x989680 ;  /* 0x009896800000995d */ /* 0x002fea0003900000 */
[----:B------:R-:W1:Y:S02]  /*2e5b0*/  @!P1 SYNCS.PHASECHK.TRANS64 P1, [R2+URZ+0x2a860], R3 ;  /* 0x02a86003020095a7 */ /* 0x000e64000802007f */
[----:B-1----:R-:W-:Y:S05]  /*2e5c0*/  @!P1 BRA `(.L_x_5564) ;  /* 0xfffffffc00f09947 */ /* 0x002fea000383ffff */
[----:B------:R-:W-:Y:S05]  /*2e5d0*/  BRA `(.L_x_5763) ;  /* 0xffffff9c00547947 */ /* 0x000fea000383ffff */
.L_x_5569:
[----:B------:R-:W-:Y:S01]  /*2e5e0*/  BSSY B0, `(.L_x_5764) ;  /* 0x0000008000007945 */ /* 0x000fe20003800000 */
[----:B------:R-:W-:Y:S02]  /*2e5f0*/  IMAD.MOV.U32 R13, RZ, RZ, R16 ;  /* 0x000000ffff0d7224 */ /* 0x000fe400078e0010 */
[----:B------:R-:W-:Y:S02]  /*2e600*/  IMAD.MOV.U32 R12, RZ, RZ, RZ ;  /* 0x000000ffff0c7224 */ /* 0x000fe400078e00ff */
[----:B0-----:R-:W-:Y:S02]  /*2e610*/  IMAD.MOV.U32 R11, RZ, RZ, 0x1f ;  /* 0x0000001fff0b7424 */ /* 0x001fe400078e00ff */
[----:B------:R-:W-:-:S07]  /*2e620*/  IMAD.MOV.U32 R15, RZ, RZ, -0x1 ;  /* 0xffffffffff0f7424 */ /* 0x000fce00078e00ff */
[----:B-1----:R-:W-:Y:S05]  /*2e630*/  WARPSYNC.COLLECTIVE R15, `(.L_x_5765) ;  /* 0x000000000f087348 */ /* 0x002fea0003c00000 */
[----:B------:R0:W2:Y:S02]  /*2e640*/  SHFL.IDX P6, R14, R13, R12, R11 ;  /* 0x0000000c0d0e7389 */ /* 0x0000a400000c000b */
[----:B012---:R-:W-:Y:S01]  /*2e650*/  ENDCOLLECTIVE ;  /* 0x000000000000791b */ /* 0x007fe20003800000 */
.L_x_5765:
[----:B------:R-:W-:Y:S05]  /*2e660*/  BSYNC B0 ;  /* 0x0000000000007941 */ /* 0x000fea0003800000 */
.L_x_5764:
[----:B------:R-:W-:Y:S02]  /*2e670*/  IMAD.MOV.U32 R13, RZ, RZ, R16 ;  /* 0x000000ffff0d7224 */ /* 0x000fe400078e0010 */
[----:B------:R-:W-:Y:S02]  /*2e680*/  IMAD.MOV.U32 R12, RZ, RZ, 0x1 ;  /* 0x00000001ff0c7424 */ /* 0x000fe400078e00ff */
[----:B------:R-:W-:Y:S02]  /*2e690*/  IMAD.MOV.U32 R11, RZ, RZ, 0x1f ;  /* 0x0000001fff0b7424 */ /* 0x000fe400078e00ff */
[----:B------:R-:W-:Y:S02]  /*2e6a0*/  IMAD.MOV.U32 R15, RZ, RZ, -0x1 ;  /* 0xffffffffff0f7424 */ /* 0x000fe400078e00ff */
[----:B------:R-:W-:Y:S02]  /*2e6b0*/  IMAD.IADD R5, R19, 0x1, R4 ;  /* 0x0000000113057824 */ /* 0x000fe400078e0204 */
[----:B------:R-:W-:-:S07]  /*2e6c0*/  IMAD.MOV.U32 R0, RZ, RZ, R14 ;  /* 0x000000ffff007224 */ /* 0x000fce00078e000e */
[----:B------:R-:W-:Y:S05]  /*2e6d0*/  WARPSYNC.COLLECTIVE R15, `(.L_x_5766) ;  /* 0x000000000f087348 */ /* 0x000fea0003c00000 */
[----:B------:R0:W1:Y:S02]  /*2e6e0*/  SHFL.IDX P6, R14, R13, R12, R11 ;  /* 0x0000000c0d0e7389 */ /* 0x00006400000c000b */
[----:B01----:R-:W-:Y:S01]  /*2e6f0*/  ENDCOLLECTIVE ;  /* 0x000000000000791b */ /* 0x003fe20003800000 */
.L_x_5766:
        /* <DEDUP_REMOVED lines=13> */
[----:B------:R-:W-:-:S03]  /*2e7d0*/  ISETP.NE.AND P1, PT, R4, RZ, PT ;  /* 0x000000ff0400720c */ /* 0x000fc60003f25270 */
[----:B------:R-:W-:-:S10]  /*2e7e0*/  IMAD.MOV.U32 R13, RZ, RZ, R2 ;  /* 0x000000ffff0d7224 */ /* 0x000fd400078e0002 */
[----:B------:R-:W-:Y:S05]  /*2e7f0*/  WARPSYNC.COLLECTIVE R15, `(.L_x_5767) ;  /* 0x000000000f087348 */ /* 0x000fea0003c00000 */
[----:B------:R0:W1:Y:S02]  /*2e800*/  SHFL.UP P6, R14, R13, R12, R11 ;  /* 0x0400000c0d0e7389 */ /* 0x00006400000c000b */
[----:B01----:R-:W-:Y:S01]  /*2e810*/  ENDCOLLECTIVE ;  /* 0x000000000000791b */ /* 0x003fe20003800000 */
.L_x_5767:
[----:B------:R-:W-:Y:S01]  /*2e820*/  IMAD.MOV.U32 R12, RZ, RZ, 0x2 ;  /* 0x00000002ff0c7424 */ /* 0x000fe200078e00ff */
[----:B------:R-:W-:-:S05]  /*2e830*/  SEL R5, R14, RZ, P1 ;  /* 0x000000ff0e057207 */ /* 0x000fca0000800000 */
[----:B------:R-:W-:-:S04]  /*2e840*/  IMAD.IADD R3, R2, 0x1, R5 ;  /* 0x0000000102037824 */ /* 0x000fc800078e0205 */
[----:B------:R-:W-:-:S07]  /*2e850*/  IMAD.MOV.U32 R13, RZ, RZ, R3 ;  /* 0x000000ffff0d7224 */ /* 0x000fce00078e0003 */
[----:B------:R-:W-:Y:S05]  /*2e860*/  WARPSYNC.COLLECTIVE R15, `(.L_x_5768) ;  /* 0x000000000f087348 */ /* 0x000fea0003c00000 */
[----:B------:R0:W1:Y:S02]  /*2e870*/  SHFL.UP P6, R14, R13, R12, R11 ;  /* 0x0400000c0d0e7389 */ /* 0x00006400000c000b */
[----:B01----:R-:W-:Y:S01]  /*2e880*/  ENDCOLLECTIVE ;  /* 0x000000000000791b */ /* 0x003fe20003800000 */
.L_x_5768:
[----:B------:R-:W-:Y:S01]  /*2e890*/  IMAD.MOV.U32 R12, RZ, RZ, 0x4 ;  /* 0x00000004ff0c7424 */ /* 0x000fe200078e00ff */
[----:B------:R-:W-:-:S05]  /*2e8a0*/  SEL R14, R14, RZ, P2 ;  /* 0x000000ff0e0e7207 */ /* 0x000fca0001000000 */
[----:B------:R-:W-:-:S04]  /*2e8b0*/  IMAD.IADD R3, R3, 0x1, R14 ;  /* 0x0000000103037824 */ /* 0x000fc800078e020e */
[----:B------:R-:W-:-:S07]  /*2e8c0*/  IMAD.MOV.U32 R13, RZ, RZ, R3 ;  /* 0x000000ffff0d7224 */ /* 0x000fce00078e0003 */
[----:B------:R-:W-:Y:S05]  /*2e8d0*/  WARPSYNC.COLLECTIVE R15, `(.L_x_5769) ;  /* 0x000000000f087348 */ /* 0x000fea0003c00000 */
[----:B------:R0:W1:Y:S02]  /*2e8e0*/  SHFL.UP P6, R14, R13, R12, R11 ;  /* 0x0400000c0d0e7389 */ /* 0x00006400000c000b */
[----:B01----:R-:W-:Y:S01]  /*2e8f0*/  ENDCOLLECTIVE ;  /* 0x000000000000791b */ /* 0x003fe20003800000 */
.L_x_5769:
[----:B------:R-:W-:Y:S01]  /*2e900*/  IMAD.MOV.U32 R12, RZ, RZ, 0x8 ;  /* 0x00000008ff0c7424 */ /* 0x000fe200078e00ff */
[----:B------:R-:W-:-:S05]  /*2e910*/  SEL R14, R14, RZ, P3 ;  /* 0x000000ff0e0e7207 */ /* 0x000fca0001800000 */
[----:B------:R-:W-:-:S04]  /*2e920*/  IMAD.IADD R3, R3, 0x1, R14 ;  /* 0x0000000103037824 */ /* 0x000fc800078e020e */
[----:B------:R-:W-:-:S07]  /*2e930*/  IMAD.MOV.U32 R13, RZ, RZ, R3 ;  /* 0x000000ffff0d7224 */ /* 0x000fce00078e0003 */
[----:B------:R-:W-:Y:S05]  /*2e940*/  WARPSYNC.COLLECTIVE R15, `(.L_x_5770) ;  /* 0x000000000f087348 */ /* 0x000fea0003c00000 */
[----:B------:R0:W1:Y:S02]  /*2e950*/  SHFL.UP P6, R14, R13, R12, R11 ;  /* 0x0400000c0d0e7389 */ /* 0x00006400000c000b */
[----:B01----:R-:W-:Y:S01]  /*2e960*/  ENDCOLLECTIVE ;  /* 0x000000000000791b */ /* 0x003fe20003800000 */
.L_x_5770:
[----:B------:R-:W-:Y:S01]  /*2e970*/  IMAD.MOV.U32 R12, RZ, RZ, 0x10 ;  /* 0x00000010ff0c7424 */ /* 0x000fe200078e00ff */
[----:B------:R-:W-:-:S05]  /*2e980*/  SEL R14, R14, RZ, P4 ;  /* 0x000000ff0e0e7207 */ /* 0x000fca0002000000 */
[----:B------:R-:W-:-:S04]  /*2e990*/  IMAD.IADD R3, R3, 0x1, R14 ;  /* 0x0000000103037824 */ /* 0x000fc800078e020e */
[----:B------:R-:W-:-:S07]  /*2e9a0*/  IMAD.MOV.U32 R13, RZ, RZ, R3 ;  /* 0x000000ffff0d7224 */ /* 0x000fce00078e0003 */
[----:B------:R-:W-:Y:S05]  /*2e9b0*/  WARPSYNC.COLLECTIVE R15, `(.L_x_5771) ;  /* 0x000000000f087348 */ /* 0x000fea0003c00000 */
[----:B------:R0:W1:Y:S02]  /*2e9c0*/  SHFL.UP P6, R14, R13, R12, R11 ;  /* 0x0400000c0d0e7389 */ /* 0x00006400000c000b */
[----:B01----:R-:W-:Y:S01]  /*2e9d0*/  ENDCOLLECTIVE ;  /* 0x000000000000791b */ /* 0x003fe20003800000 */
.L_x_5771:
        /* <DEDUP_REMOVED lines=8> */
.L_x_5772:
[----:B------:R-:W-:Y:S05]  /*2ea60*/  BRA `(.L_x_5773) ;  /* 0xffffffa000f87947 */ /* 0x000fea000383ffff */
.L_x_5574:
[----:B------:R-:W-:Y:S01]  /*2ea70*/  BSSY B0, `(.L_x_5774) ;  /* 0x0000008000007945 */ /* 0x000fe20003800000 */
[----:B-----5:R-:W-:Y:S02]  /*2ea80*/  IMAD.MOV.U32 R13, RZ, RZ, R2 ;  /* 0x000000ffff0d7224 */ /* 0x020fe400078e0002 */
[----:B------:R-:W-:Y:S02]  /*2ea90*/  IMAD.MOV.U32 R12, RZ, RZ, 0x1 ;  /* 0x00000001ff0c7424 */ /* 0x000fe400078e00ff */
[----:B0-----:R-:W-:Y:S02]  /*2eaa0*/  IMAD.MOV.U32 R11, RZ, RZ, RZ ;  /* 0x000000ffff0b7224 */ /* 0x001fe400078e00ff */
[----:B------:R-:W-:-:S07]  /*2eab0*/  IMAD.MOV.U32 R15, RZ, RZ, -0x1 ;  /* 0xffffffffff0f7424 */ /* 0x000fce00078e00ff */
[----:B-1----:R-:W-:Y:S05]  /*2eac0*/  WARPSYNC.COLLECTIVE R15, `(.L_x_5775) ;  /* 0x000000000f087348 */ /* 0x002fea0003c00000 */
[----:B------:R0:W2:Y:S02]  /*2ead0*/  SHFL.UP P6, R14, R13, R12, R11 ;  /* 0x0400000c0d0e7389 */ /* 0x0000a400000c000b */
[----:B012---:R-:W-:Y:S01]  /*2eae0*/  ENDCOLLECTIVE ;  /* 0x000000000000791b */ /* 0x007fe20003800000 */
.L_x_5775:
[----:B------:R-:W-:Y:S05]  /*2eaf0*/  BSYNC B0 ;  /* 0x0000000000007941 */ /* 0x000fea0003800000 */
.L_x_5774:
[----:B------:R-:W-:Y:S01]  /*2eb00*/  SEL R3, R14, RZ, P1 ;  /* 0x000000ff0e037207 */ /* 0x000fe20000800000 */
[----:B------:R-:W-:Y:S02]  /*2eb10*/  IMAD.MOV.U32 R12, RZ, RZ, 0x2 ;  /* 0x00000002ff0c7424 */ /* 0x000fe400078e00ff */
[----:B------:R-:W-:Y:S02]  /*2eb20*/  IMAD.MOV.U32 R11, RZ, RZ, RZ ;  /* 0x000000ffff0b7224 */ /* 0x000fe400078e00ff */
[----:B------:R-:W-:Y:S02]  /*2eb30*/  IMAD.IADD R3, R2, 0x1, R3 ;  /* 0x0000000102037824 */ /* 0x000fe400078e0203 */
[----:B------:R-:W-:Y:S02]  /*2eb40*/  IMAD.MOV.U32 R15, RZ, RZ, -0x1 ;  /* 0xffffffffff0f7424 */ /* 0x000fe400078e00ff */
[----:B------:R-:W-:-:S07]  /*2eb50*/  IMAD.MOV.U32 R13, RZ, RZ, R3 ;  /* 0x000000ffff0d7224 */ /* 0x000fce00078e0003 */
[----:B------:R-:W-:Y:S05]  /*2eb60*/  WARPSYNC.COLLECTIVE R15, `(.L_x_5776) ;  /* 0x000000000f087348 */ /* 0x000fea0003c00000 */
[----:B------:R0:W1:Y:S02]  /*2eb70*/  SHFL.UP P6, R14, R13, R12, R11 ;  /* 0x0400000c0d0e7389 */ /* 0x00006400000c000b */
[----:B01----:R-:W-:Y:S01]  /*2eb80*/  ENDCOLLECTIVE ;  /* 0x000000000000791b */ /* 0x003fe20003800000 */
.L_x_5776:
[----:B------:R-:W-:Y:S01]  /*2eb90*/  IMAD.MOV.U32 R12, RZ, RZ, 0x4 ;  /* 0x00000004ff0c7424 */ /* 0x000fe200078e00ff */
[----:B------:R-:W-:-:S05]  /*2eba0*/  SEL R14, R14, RZ, P2 ;  /* 0x000000ff0e0e7207 */ /* 0x000fca0001000000 */
[----:B------:R-:W-:-:S04]  /*2ebb0*/  IMAD.IADD R3, R3, 0x1, R14 ;  /* 0x0000000103037824 */ /* 0x000fc800078e020e */
[----:B------:R-:W-:-:S07]  /*2ebc0*/  IMAD.MOV.U32 R13, RZ, RZ, R3 ;  /* 0x000000ffff0d7224 */ /* 0x000fce00078e0003 */
[----:B------:R-:W-:Y:S05]  /*2ebd0*/  WARPSYNC.COLLECTIVE R15, `(.L_x_5777) ;  /* 0x000000000f087348 */ /* 0x000fea0003c00000 */
[----:B------:R0:W1:Y:S02]  /*2ebe0*/  SHFL.UP P6, R14, R13, R12, R11 ;  /* 0x0400000c0d0e7389 */ /* 0x00006400000c000b */
[----:B01----:R-:W-:Y:S01]  /*2ebf0*/  ENDCOLLECTIVE ;  /* 0x000000000000791b */ /* 0x003fe20003800000 */
.L_x_5777:
[----:B------:R-:W-:Y:S01]  /*2ec00*/  IMAD.MOV.U32 R12, RZ, RZ, 0x8 ;  /* 0x00000008ff0c7424 */ /* 0x000fe200078e00ff */
[----:B------:R-:W-:-:S05]  /*2ec10*/  SEL R14, R14, RZ, P3 ;  /* 0x000000ff0e0e7207 */ /* 0x000fca0001800000 */
[----:B------:R-:W-:-:S04]  /*2ec20*/  IMAD.IADD R3, R3, 0x1, R14 ;  /* 0x0000000103037824 */ /* 0x000fc800078e020e */
[----:B------:R-:W-:-:S07]  /*2ec30*/  IMAD.MOV.U32 R13, RZ, RZ, R3 ;  /* 0x000000ffff0d7224 */ /* 0x000fce00078e0003 */
[----:B------:R-:W-:Y:S05]  /*2ec40*/  WARPSYNC.COLLECTIVE R15, `(.L_x_5778) ;  /* 0x000000000f087348 */ /* 0x000fea0003c00000 */
[----:B------:R0:W1:Y:S02]  /*2ec50*/  SHFL.UP P6, R14, R13, R12, R11 ;  /* 0x0400000c0d0e7389 */ /* 0x00006400000c000b */
[----:B01----:R-:W-:Y:S01]  /*2ec60*/  ENDCOLLECTIVE ;  /* 0x000000000000791b */ /* 0x003fe20003800000 */
.L_x_5778:
[----:B------:R-:W-:Y:S01]  /*2ec70*/  IMAD.MOV.U32 R12, RZ, RZ, 0x10 ;  /* 0x00000010ff0c7424 */ /* 0x000fe200078e00ff */
[----:B------:R-:W-:-:S05]  /*2ec80*/  SEL R14, R14, RZ, P4 ;  /* 0x000000ff0e0e7207 */ /* 0x000fca0002000000 */
[----:B------:R-:W-:-:S04]  /*2ec90*/  IMAD.IADD R3, R3, 0x1, R14 ;  /* 0x0000000103037824 */ /* 0x000fc800078e020e */
[----:B------:R-:W-:-:S07]  /*2eca0*/  IMAD.MOV.U32 R13, RZ, RZ, R3 ;  /* 0x000000ffff0d7224 */ /* 0x000fce00078e0003 */
[----:B------:R-:W-:Y:S05]  /*2ecb0*/  WARPSYNC.COLLECTIVE R15, `(.L_x_5779) ;  /* 0x000000000f087348 */ /* 0x000fea0003c00000 */
[----:B------:R0:W1:Y:S02]  /*2ecc0*/  SHFL.UP P6, R14, R13, R12, R11 ;  /* 0x0400000c0d0e7389 */ /* 0x00006400000c000b */
[----:B01----:R-:W-:Y:S01]  /*2ecd0*/  ENDCOLLECTIVE ;  /* 0x000000000000791b */ /* 0x003fe20003800000 */
.L_x_5779:
        /* <DEDUP_REMOVED lines=8> */
.L_x_5780:
[----:B------:R-:W-:Y:S05]  /*2ed60*/  BRA `(.L_x_5781) ;  /* 0xffffffa000d47947 */ /* 0x000fea000383ffff */
.L_x_5576:
[----:B------:R-:W-:Y:S01]  /*2ed70*/  BSSY B0, `(.L_x_5782) ;  /* 0x0000006000007945 */ /* 0x000fe20003800000 */
[----:B------:R-:W-:Y:S01]  /*2ed80*/  PLOP3.LUT P6, PT, P6, PT, PT, 0x8, 0x0 ;  /* 0x000000000000781c */ /* 0x000fe200037ce170 */
[----:B------:R-:W-:-:S12]  /*2ed90*/  IMAD.MOV.U32 R15, RZ, RZ, -0x1 ;  /* 0xffffffffff0f7424 */ /* 0x000fd800078e00ff */
[----:B01----:R-:W-:Y:S05]  /*2eda0*/  WARPSYNC.COLLECTIVE R15, `(.L_x_5783) ;  /* 0x000000000f087348 */ /* 0x003fea0003c00000 */
[----:B------:R-:W-:Y:S01]  /*2edb0*/  VOTE.ANY R14, PT, P6 ;  /* 0x00000000000e7806 */ /* 0x000fe200030e0100 */
[----:B01----:R-:W-:Y:S06]  /*2edc0*/  ENDCOLLECTIVE ;  /* 0x000000000000791b */ /* 0x003fec0003800000 */
.L_x_5783:
[----:B------:R-:W-:Y:S05]  /*2edd0*/  BSYNC B0 ;  /* 0x0000000000007941 */ /* 0x000fea0003800000 */
.L_x_5782:
        /* <DEDUP_REMOVED lines=9> */
.L_x_5784:
[----:B------:R-:W-:Y:S01]  /*2ee70*/  IMAD.MOV.U32 R17, RZ, RZ, R14 ;  /* 0x000000ffff117224 */ /* 0x000fe200078e000e */
[----:B------:R-:W-:Y:S06]  /*2ee80*/  BRA `(.L_x_5785) ;  /* 0xffffffa000c47947 */ /* 0x000fec000383ffff */
.L_x_5578:
[----:B------:R-:W-:Y:S01]  /*2ee90*/  BSSY B0, `(.L_x_5786) ;  /* 0x0000007000007945 */ /* 0x000fe20003800000 */
[----:B------:R-:W-:Y:S02]  /*2eea0*/  IMAD.MOV.U32 R13, RZ, RZ, R3 ;  /* 0x000000ffff0d7224 */ /* 0x000fe400078e0003 */
[----:B0-----:R-:W-:Y:S02]  /*2eeb0*/  IMAD.MOV.U32 R11, RZ, RZ, 0x1f ;  /* 0x0000001fff0b7424 */ /* 0x001fe400078e00ff */
[----:B------:R-:W-:-:S07]  /*2eec0*/  IMAD.MOV.U32 R15, RZ, RZ, -0x1 ;  /* 0xffffffffff0f7424 */ /* 0x000fce00078e00ff */
[----:B-123--:R-:W-:Y:S05]  /*2eed0*/  WARPSYNC.COLLECTIVE R15, `(.L_x_5787) ;  /* 0x000000000f087348 */ /* 0x00efea0003c00000 */
[----:B------:R0:W4:Y:S02]  /*2eee0*/  SHFL.IDX P6, R14, R13, R12, R11 ;  /* 0x0000000c0d0e7389 */ /* 0x00012400000c000b */
[----:B01234-:R-:W-:Y:S01]  /*2eef0*/  ENDCOLLECTIVE ;  /* 0x000000000000791b */ /* 0x01ffe20003800000 */
.L_x_5787:
[----:B------:R-:W-:Y:S05]  /*2ef00*/  BSYNC B0 ;  /* 0x0000000000007941 */ /* 0x000fea0003800000 */
.L_x_5786:
[----:B------:R-:W-:Y:S01]  /*2ef10*/  IMAD.MOV.U32 R5, RZ, RZ, R14 ;  /* 0x000000ffff057224 */ /* 0x000fe200078e000e */
[----:B------:R-:W-:Y:S06]  /*2ef20*/  BRA `(.L_x_5577) ;  /* 0xffffffa000b87947 */ /* 0x000fec000383ffff */
.L_x_5582:
[----:B0-----:R0:W1:Y:S02]  /*2ef30*/  SYNCS.PHASECHK.TRANS64.TRYWAIT P0, [R4+URZ+0x2a820], R0 ;  /* 0x02a82000040075a7 */ /* 0x001064000800017f */
[----:B-1----:R-:W-:Y:S05]  /*2ef40*/  @!P0 NANOSLEEP.SYNCS 0x989680 ;  /* 0x009896800000895d */ /* 0x002fea0003900000 */
[----:B------:R-:W1:Y:S02]  /*2ef50*/  @!P0 SYNCS.PHASECHK.TRANS64 P0, [R4+URZ+0x2a820], R0 ;  /* 0x02a82000040085a7 */ /* 0x000e64000800007f */
[----:B-1----:R-:W-:Y:S05]  /*2ef60*/  @!P0 BRA `(.L_x_5582) ;  /* 0xfffffffc00f08947 */ /* 0x002fea000383ffff */
[----:B------:R-:W-:Y:S05]  /*2ef70*/  BRA `(.L_x_5788) ;  /* 0xffffffa800307947 */ /* 0x000fea000383ffff */
.L_x_5583:
        /* <DEDUP_REMOVED lines=8> */
[----:B0--3--:R-:W-:Y:S05]  /*2f000*/  WARPSYNC.COLLECTIVE R15, `(.L_x_5790) ;  /* 0x000000000f087348 */ /* 0x009fea0003c00000 */
[----:B------:R1:W2:Y:S02]  /*2f010*/  SHFL.IDX P6, R14, R13, R12, R11 ;  /* 0x0000000c0d0e7389 */ /* 0x0002a400000c000b */
[----:B0123--:R-:W-:Y:S01]  /*2f020*/  ENDCOLLECTIVE ;  /* 0x000000000000791b */ /* 0x00ffe20003800000 */
.L_x_5790:
[----:B------:R-:W-:Y:S05]  /*2f030*/  BSYNC B0 ;  /* 0x0000000000007941 */ /* 0x000fea0003800000 */
.L_x_5789:
[----:B------:R-:W-:Y:S05]  /*2f040*/  BRA `(.L_x_5791) ;  /* 0xffffffa800187947 */ /* 0x000fea000383ffff */
.L_x_5584:
[----:B------:R-:W-:Y:S01]  /*2f050*/  BSSY B0, `(.L_x_5792) ;  /* 0x0000006000007945 */ /* 0x000fe20003800000 */
[----:B------:R-:W-:-:S07]  /*2f060*/  IMAD.MOV.U32 R15, RZ, RZ, -0x1 ;  /* 0xffffffffff0f7424 */ /* 0x000fce00078e00ff */
[----:B0--3--:R-:W-:Y:S05]  /*2f070*/  WARPSYNC.COLLECTIVE R15, `(.L_x_5793) ;  /* 0x000000000f0c7348 */ /* 0x009fea0003c00000 */
[----:B------:R-:W-:Y:S02]  /*2f080*/  ELECT P6, UR62, PT ;  /* 0x00000000003e782f */ /* 0x000fe400038c0000 */
[----:B------:R-:W-:Y:S01]  /*2f090*/  MOV R14, UR62 ;  /* 0x0000003e000e7c02 */ /* 0x000fe20008000f00 */
[----:B0--3--:R-:W-:Y:S10]  /*2f0a0*/  ENDCOLLECTIVE ;  /* 0x000000000000791b */ /* 0x009ff40003800000 */
.L_x_5793:
[----:B------:R-:W-:Y:S05]  /*2f0b0*/  BSYNC B0 ;  /* 0x0000000000007941 */ /* 0x000fea0003800000 */
.L_x_5792:
[----:B------:R-:W-:Y:S05]  /*2f0c0*/  BRA `(.L_x_5794) ;  /* 0xffffffa8000c7947 */ /* 0x000fea000383ffff */
.L_x_5586:
[----:B0-----:R0:W1:Y:S02]  /*2f0d0*/  SYNCS.PHASECHK.TRANS64.TRYWAIT P1, [R5+URZ+0x2a840], R0 ;  /* 0x02a84000050075a7 */ /* 0x001064000802017f */
[----:B-1----:R-:W-:Y:S05]  /*2f0e0*/  @!P1 NANOSLEEP.SYNCS 0x989680 ;  /* 0x009896800000995d */ /* 0x002fea0003900000 */
[----:B------:R-:W1:Y:S02]  /*2f0f0*/  @!P1 SYNCS.PHASECHK.TRANS64 P1, [R5+URZ+0x2a840], R0 ;  /* 0x02a84000050095a7 */ /* 0x000e64000802007f */
[----:B-1----:R-:W-:Y:S05]  /*2f100*/  @!P1 BRA `(.L_x_5586) ;  /* 0xfffffffc00f09947 */ /* 0x002fea000383ffff */
[----:B------:R-:W-:Y:S05]  /*2f110*/  BRA `(.L_x_5795) ;  /* 0xffffffa8002c7947 */ /* 0x000fea000383ffff */
.L_x_5588:
[----:B-1----:R1:W2:Y:S02]  /*2f120*/  SYNCS.PHASECHK.TRANS64.TRYWAIT P1, [R25+URZ+0x2a840], R2 ;  /* 0x02a84002190075a7 */ /* 0x0022a4000802017f */
[----:B--2---:R-:W-:Y:S05]  /*2f130*/  @!P1 NANOSLEEP.SYNCS 0x989680 ;  /* 0x009896800000995d */ /* 0x004fea0003900000 */
[----:B------:R-:W2:Y:S02]  /*2f140*/  @!P1 SYNCS.PHASECHK.TRANS64 P1, [R25+URZ+0x2a840], R2 ;  /* 0x02a84002190095a7 */ /* 0x000ea4000802007f */
[----:B--2---:R-:W-:Y:S05]  /*2f150*/  @!P1 BRA `(.L_x_5588) ;  /* 0xfffffffc00f09947 */ /* 0x004fea000383ffff */
[----:B------:R-:W-:Y:S05]  /*2f160*/  BRA `(.L_x_5796) ;  /* 0xffffffa800387947 */ /* 0x000fea000383ffff */
.L_x_5590:
[----:B--2---:R2:W4:Y:S02]  /*2f170*/  SYNCS.PHASECHK.TRANS64.TRYWAIT P1, [R5+URZ+0x2a860], R0 ;  /* 0x02a86000050075a7 */ /* 0x004524000802017f */
[----:B----4-:R-:W-:Y:S05]  /*2f180*/  @!P1 NANOSLEEP.SYNCS 0x989680 ;  /* 0x009896800000995d */ /* 0x010fea0003900000 */
[----:B------:R-:W4:Y:S02]  /*2f190*/  @!P1 SYNCS.PHASECHK.TRANS64 P1, [R5+URZ+0x2a860], R0 ;  /* 0x02a86000050095a7 */ /* 0x000f24000802007f */
[----:B----4-:R-:W-:Y:S05]  /*2f1a0*/  @!P1 BRA `(.L_x_5590) ;  /* 0xfffffffc00f09947 */ /* 0x010fea000383ffff */
[----:B------:R-:W-:Y:S05]  /*2f1b0*/  BRA `(.L_x_5797) ;  /* 0xffffffa800347947 */ /* 0x000fea000383ffff */
.L_x_5592:
[----:B----4-:R4:W0:Y:S02]  /*2f1c0*/  SYNCS.PHASECHK.TRANS64.TRYWAIT P1, [R25+URZ+0x2a860], R2 ;  /* 0x02a86002190075a7 */ /* 0x010824000802017f */
[----:B0-----:R-:W-:Y:S05]  /*2f1d0*/  @!P1 NANOSLEEP.SYNCS 0x989680 ;  /* 0x009896800000995d */ /* 0x001fea0003900000 */
[----:B------:R-:W0:Y:S02]  /*2f1e0*/  @!P1 SYNCS.PHASECHK.TRANS64 P1, [R25+URZ+0x2a860], R2 ;  /* 0x02a86002190095a7 */ /* 0x000e24000802007f */
[----:B0-----:R-:W-:Y:S05]  /*2f1f0*/  @!P1 BRA `(.L_x_5592) ;  /* 0xfffffffc00f09947 */ /* 0x001fea000383ffff */
[----:B------:R-:W-:Y:S05]  /*2f200*/  BRA `(.L_x_5798) ;  /* 0xffffffa800307947 */ /* 0x000fea000383ffff */
.L_x_5594:
[----:B------:R0:W0:Y:S02]  /*2f210*/  SYNCS.PHASECHK.TRANS64.TRYWAIT P1, [R5+URZ+0x2a880], R0 ;  /* 0x02a88000050075a7 */ /* 0x000024000802017f */
[----:B0-----:R-:W-:Y:S05]  /*2f220*/  @!P1 NANOSLEEP.SYNCS 0x989680 ;  /* 0x009896800000995d */ /* 0x001fea0003900000 */
[----:B------:R-:W0:Y:S02]  /*2f230*/  @!P1 SYNCS.PHASECHK.TRANS64 P1, [R5+URZ+0x2a880], R0 ;  /* 0x02a88000050095a7 */ /* 0x000e24000802007f */
[----:B0-----:R-:W-:Y:S05]  /*2f240*/  @!P1 BRA `(.L_x_5594) ;  /* 0xfffffffc00f09947 */ /* 0x001fea000383ffff */
[----:B------:R-:W-:Y:S05]  /*2f250*/  BRA `(.L_x_5799) ;  /* 0xffffffa8002c7947 */ /* 0x000fea000383ffff */
.L_x_5800:
        /* <DEDUP_REMOVED lines=10> */
.L_x_15839:


//--------------------- .text._ZN7cutlass13device_kernelIN5flash11enable_sm90INS1_16FlashAttnFwdSm90INS1_25CollectiveMainloopFwdSm90ILi2EN4cute5tupleIJNS5_1CILi1EEES8_S8_EEENS6_IJNS7_ILi128EEENS7_ILi160EEENS7_ILi192EEEEEELi192ENS_12float_e4m3_tEfNS_4arch4Sm90ELb1ELb0ELb0ELb0ELb1ELb0ELb0ELb1ELb1ELb1ELb0ELb0EEENS1_21CollectiveEpilogueFwdINS6_IJSA_SC_SB_EEES9_NS_10bfloat16_tESG_Li256ELb0ELb1ELb0ELb1EEENS1_30DynamicPersistentTileSchedulerILi256ELi128ELb0ELb1ELb1EEEEEEEEEvNT_6ParamsE --------------------------
	.section	.text._ZN7cutlass13device_kernelIN5flash11enable_sm90INS1_16FlashAttnFwdSm90INS1_25CollectiveMainloopFwdSm90ILi2EN4cute5tupleIJNS5_1CILi1EEES8_S8_EEENS6_IJNS7_ILi128EEENS7_ILi160EEENS7_ILi192EEEEEELi192ENS_12float_e4m3_tEfNS_4arch4Sm90ELb1ELb0ELb0ELb0ELb1ELb0ELb0ELb1ELb1ELb1ELb0ELb0EEENS1_21CollectiveEpilogueFwdINS6_IJSA_SC_SB_EEES9_NS_10bfloat16_tESG_Li256ELb0ELb1ELb0ELb1EEENS1_30DynamicPersistentTileSchedulerILi256ELi128ELb0ELb1ELb1EEEEEEEEEvNT_6ParamsE,"ax",@progbits
	.align	128
.text._ZN7cutlass13device_kernelIN5flash11enable_sm90INS1_16FlashAttnFwdSm90INS1_25CollectiveMainloopFwdSm90ILi2EN4cute5tupleIJNS5_1CILi1EEES8_S8_EEENS6_IJNS7_ILi128EEENS7_ILi160EEENS7_ILi192EEEEEELi192ENS_12float_e4m3_tEfNS_4arch4Sm90ELb1ELb0ELb0ELb0ELb1ELb0ELb0ELb1ELb1ELb1ELb0ELb0EEENS1_21CollectiveEpilogueFwdINS6_IJSA_SC_SB_EEES9_NS_10bfloat16_tESG_Li256ELb0ELb1ELb0ELb1EEENS1_30DynamicPersistentTileSchedulerILi256ELi128ELb0ELb1ELb1EEEEEEEEEvNT_6ParamsE:
        .type           _ZN7cutlass13device_kernelIN5flash11enable_sm90INS1_16FlashAttnFwdSm90INS1_25CollectiveMainloopFwdSm90ILi2EN4cute5tupleIJNS5_1CILi1EEES8_S8_EEENS6_IJNS7_ILi128EEENS7_ILi160EEENS7_ILi192EEEEEELi192ENS_12float_e4m3_tEfNS_4arch4Sm90ELb1ELb0ELb0ELb0ELb1ELb0ELb0ELb1ELb1ELb1ELb0ELb0EEENS1_21CollectiveEpilogueFwdINS6_IJSA_SC_SB_EEES9_NS_10bfloat16_tESG_Li256ELb0ELb1ELb0ELb1EEENS1_30DynamicPersistentTileSchedulerILi256ELi128ELb0ELb1ELb1EEEEEEEEEvNT_6ParamsE,@function
        .size           _ZN7cutlass13device_kernelIN5flash11enable_sm90INS1_16FlashAttnFwdSm90INS1_25CollectiveMainloopFwdSm90ILi2EN4cute5tupleIJNS5_1CILi1EEES8_S8_EEENS6_IJNS7_ILi128EEENS7_ILi160EEENS7_ILi192EEEEEELi192ENS_12float_e4m3_tEfNS_4arch4Sm90ELb1ELb0ELb0ELb0ELb1ELb0ELb0ELb1ELb1ELb1ELb0ELb0EEENS1_21CollectiveEpilogueFwdINS6_IJSA_SC_SB_EEES9_NS_10bfloat16_tESG_Li256ELb0ELb1ELb0ELb1EEENS1_30DynamicPersistentTileSchedulerILi256ELi128ELb0ELb1ELb1EEEEEEEEEvNT_6ParamsE,(.L_x_15840 - _ZN7cutlass13device_kernelIN5flash11enable_sm90INS1_16FlashAttnFwdSm90INS1_25CollectiveMainloopFwdSm90ILi2EN4cute5tupleIJNS5_1CILi1EEES8_S8_EEENS6_IJNS7_ILi128EEENS7_ILi160EEENS7_ILi192EEEEEELi192ENS_12float_e4m3_tEfNS_4arch4Sm90ELb1ELb0ELb0ELb0ELb1ELb0ELb0ELb1ELb1ELb1ELb0ELb0EEENS1_21CollectiveEpilogueFwdINS6_IJSA_SC_SB_EEES9_NS_10bfloat16_tESG_Li256ELb0ELb1ELb0ELb1EEENS1_30DynamicPersistentTileSchedulerILi256ELi128ELb0ELb1ELb1EEEEEEEEEvNT_6ParamsE)
        .other          _ZN7cutlass13device_kernelIN5flash11enable_sm90INS1_16FlashAttnFwdSm90INS1_25CollectiveMainloopFwdSm90ILi2EN4cute5tupleIJNS5_1CILi1EEES8_S8_EEENS6_IJNS7_ILi128EEENS7_ILi160EEENS7_ILi192EEEEEELi192ENS_12float_e4m3_tEfNS_4arch4Sm90ELb1ELb0ELb0ELb0ELb1ELb0ELb0ELb1ELb1ELb1ELb0ELb0EEENS1_21CollectiveEpilogueFwdINS6_IJSA_SC_SB_EEES9_NS_10bfloat16_tESG_Li256ELb0ELb1ELb0ELb1EEENS1_30DynamicPersistentTileSchedulerILi256ELi128ELb0ELb1ELb1EEEEEEEEEvNT_6ParamsE,@"STO_CUDA_ENTRY STV_DEFAULT"
_ZN7cutlass13device_kernelIN5flash11enable_sm90INS1_16FlashAttnFwdSm90INS1_25CollectiveMainloopFwdSm90ILi2EN4cute5tupleIJNS5_1CILi1EEES8_S8_EEENS6_IJNS7_ILi128EEENS7_ILi160EEENS7_ILi192EEEEEELi192ENS_12float_e4m3_tEfNS_4arch4Sm90ELb1ELb0ELb0ELb0ELb1ELb0ELb0ELb1ELb1ELb1ELb0ELb0EEENS1_21CollectiveEpilogueFwdINS6_IJSA_SC_SB_EEES9_NS_10bfloat16_tESG_Li256ELb0ELb1ELb0ELb1EEENS1_30DynamicPersistentTileSchedulerILi256ELi128ELb0ELb1ELb1EEEEEEEEEvNT_6ParamsE:
        /* <DEDUP_REMOVED lines=45> */
.L_x_5801:
        /* <DEDUP_REMOVED lines=22> */
.L_x_5802:
        /* <DEDUP_REMOVED lines=18> */
.L_x_5803:
        /* <DEDUP_REMOVED lines=22> */
.L_x_5804:
        /* <DEDUP_REMOVED lines=24> */
.L_x_5805:
[----:B------:R-:W-:Y:S01]  /*0830*/  IMAD.U32 R2, RZ, RZ, UR10 ;  /* 0x0000000aff027e24 */ /* 0x000fe2000f8e00ff */
[----:B------:R-:W-:Y:S01]  /*0840*/  UISETP.NE.AND UP0, UPT, UR9, URZ, UPT ;  /* 0x0000003f0900728c */ /* 0x000fe2000bf05270 */
[----:B------:R-:W-:Y:S01]  /*0850*/  NOP ;  /* 0x0000000000007918 */ /* 0x000fe20000000000 */
[----:B------:R-:W-:Y:S01]  /*0860*/  UMOV UR36, 0x1 ;  /* 0x0000000100247882 */ /* 0x000fe20000000000 */
[----:B------:R-:W-:Y:S01]  /*0870*/  ULDC.64 UR52, c[0x0][0x208] ;  /* 0x0000820000347ab9 */ /* 0x000fe20000000a00 */
[----:B------:R0:W-:Y:S01]  /*0880*/  STL [R1+0x8], R2 ;  /* 0x0000080201007387 */ /* 0x0001e20000100800 */
[----:B------:R-:W-:Y:S01]  /*0890*/  USEL UR36, UR36, 0x2, !UP0 ;  /* 0x0000000224247887 */ /* 0x000fe2000c000000 */
[----:B01234-:R-:W-:Y:S01]  /*08a0*/  BAR.SYNC.DEFER_BLOCKING 0x0 ;  /* 0x0000000000007b1d */ /* 0x01ffe20000010000 */
[----:B------:R-:W-:-:S13]  /*08b0*/  PLOP3.LUT P0, PT, PT, PT, UP0, 0x80, 0x0 ;  /* 0x000000000000781c */ /* 0x000fda0003f0f008 */
[----:B------:R-:W-:Y:S05]  /*08c0*/  @!P0 BRA `(.L_x_5806) ;  /* 0x000000e800688947 */ /* 0x000fea0003800000 */
.L_x_5807:
        /* <DEDUP_REMOVED lines=69> */
.L_x_5864:
        /* <DEDUP_REMOVED lines=21> */
.L_x_5808:
[----:B------:R-:W-:Y:S01]  /*0e70*/  ULDC UR6, c[0x0][0xc54] ;  /* 0x0003150000067ab9 */ /* 0x000fe20000000800 */
[----:B------:R-:W-:Y:S01]  /*0e80*/  UMOV UR8, UR7 ;  /* 0x0000000700087c82 */ /* 0x000fe20008000000 */
[----:B------:R-:W-:-:S11]  /*0e90*/  UISETP.NE.AND UP0, UPT, UR6, 0x1, UPT ;  /* 0x000000010600788c */ /* 0x000fd6000bf05270 */
[----:B------:R-:W-:Y:S02]  /*0ea0*/  @UP0 ULDC.64 UR10, c[0x0][0xc58] ;  /* 0x00031600000a0ab9 */ /* 0x000fe40000000a00 */
[----:B------:R-:W-:-:S04]  /*0eb0*/  UIMAD.WIDE.U32 UR4, UR7, UR10, URZ ;  /* 0x0000000a070472a5 */ /* 0x000fc8000f8e003f */
[----:B------:R-:W-:-:S04]  /*0ec0*/  @UP0 USHF.R.U32.HI UR8, URZ, UR11, UR5 ;  /* 0x0000000b3f080299 */ /* 0x000fc80008011605 */
[----:B------:R-:W-:-:S12]  /*0ed0*/  UIMAD UR4, UR8, UR6, URZ ;  /* 0x00000006080472a4 */ /* 0x000fd8000f8e023f */
.L_x_5809:
        /* <DEDUP_REMOVED lines=72> */
[----:B-1----:R-:W-:Y:S01]  /*1360*/  CS2R R4, SRZ ;  /* 0x0000000000047805 */ /* 0x002fe2000001ff00 */
        /* <DEDUP_REMOVED lines=46> */
[----:B------:R-:W-:Y:S01]  /*1650*/  CS2R R130, SRZ ;  /* 0x0000000000827805 */ /* 0x000fe2000001ff00 */
[----:B------:R-:W-:-:S02]  /*1660*/  IMAD.MOV.U32 R96, RZ, RZ, RZ ;  /* 0x000000ffff607224 */ /* 0x000fc400078e00ff */
[----:B------:R-:W-:Y:S02]  /*1670*/  IMAD.MOV.U32 R133, RZ, RZ, RZ ;  /* 0x000000ffff857224 */ /* 0x000fe400078e00ff */
[----:B--2---:R-:W-:-:S04]  /*1680*/  FMUL.FTZ R0, R7, R0 ;  /* 0x0000000007007220 */ /* 0x004fc80000410000 */
[----:B------:R-:W-:Y:S01]  /*1690*/  FMUL.FTZ R0, R0, UR4 ;  /* 0x0000000400007c20 */ /* 0x000fe20008410000 */
[----:B------:R-:W-:Y:S02]  /*16a0*/  ULDC UR4, c[0x0][0xc3c] ;  /* 0x00030f0000047ab9 */ /* 0x000fe40000000800 */
[----:B------:R-:W-:Y:S02]  /*16b0*/  UIADD3 UR4, UR8, UR4, URZ ;  /* 0x0000000408047290 */ /* 0x000fe4000fffe03f */
[----:B------:R-:W-:Y:S01]  /*16c0*/  R2UR UR38, R0 ;  /* 0x00000000002672ca */ /* 0x000fe200000e0000 */
[----:B------:R-:W-:Y:S01]  /*16d0*/  @UP4 ULDC UR8, c[0x0][0x450] ;  /* 0x0001140000084ab9 */ /* 0x000fe20000000800 */
[----:B------:R-:W-:-:S03]  /*16e0*/  USHF.L.U32 UR39, UR4, 0x7, URZ ;  /* 0x0000000704277899 */ /* 0x000fc6000800063f */
[----:B------:R-:W-:Y:S01]  /*16f0*/  @UP4 ULDC UR4, c[0x0][0x44c] ;  /* 0x0001130000044ab9 */ /* 0x000fe20000000800 */
[----:B------:R-:W-:-:S04]  /*1700*/  UIADD3 UR6, UR39, 0x7f, URZ ;  /* 0x0000007f27067890 */ /* 0x000fc8000fffe03f */
[----:B------:R-:W-:Y:S02]  /*1710*/  UIMAD.WIDE.U32 UR4, UR6, UR4, URZ ;  /* 0x00000004060472a5 */ /* 0x000fe4000f8e003f */
[----:B------:R-:W-:Y:S02]  /*1720*/  UIMAD UR4, UR49, UR9, 0x9f ;  /* 0x0000009f310474a4 */ /* 0x000fe4000f8e0209 */
[----:B------:R-:W-:Y:S02]  /*1730*/  @UP4 USHF.R.U32.HI UR6, URZ, UR8, UR5 ;  /* 0x000000083f064299 */ /* 0x000fe40008011605 */
[----:B------:R-:W-:Y:S02]  /*1740*/  UIMAD.WIDE UR4, UR4, 0x66666667, URZ ;  /* 0x66666667040478a5 */ /* 0x000fe4000f8e023f */
[----:B------:R-:W-:Y:S02]  /*1750*/  UIADD3 UR6, UR7, UR6, URZ ;  /* 0x0000000607067290 */ /* 0x000fe4000fffe03f */
[----:B------:R-:W-:-:S02]  /*1760*/  USHF.R.U32.HI UR4, URZ, 0x1f, UR5 ;  /* 0x0000001f3f047899 */ /* 0x000fc40008011605 */
[----:B------:R-:W-:Y:S02]  /*1770*/  UIMAD.WIDE UR6, UR6, 0x66666667, URZ ;  /* 0x66666667060678a5 */ /* 0x000fe4000f8e023f */
[----:B------:R-:W-:Y:S02]  /*1780*/  ULEA.HI.SX32 UR4, UR5, UR4, 0x1a ;  /* 0x0000000405047291 */ /* 0x000fe4000f8fd23f */
[----:B------:R-:W-:-:S04]  /*1790*/  USHF.R.U32.HI UR6, URZ, 0x1f, UR7 ;  /* 0x0000001f3f067899 */ /* 0x000fc80008011607 */
[----:B------:R-:W-:-:S04]  /*17a0*/  ULEA.HI.SX32 UR6, UR7, UR6, 0x1a ;  /* 0x0000000607067291 */ /* 0x000fc8000f8fd23f */
        /* <DEDUP_REMOVED lines=36> */
.L_x_5811:
        /* <DEDUP_REMOVED lines=9> */
.L_x_5950:
[----:B------:R-:W-:Y:S05]  /*1a80*/  @!P0 BRA `(.L_x_5813) ;  /* 0x0000000000048947 */ /* 0x000fea0003800000 */
[----:B------:R-:W-:Y:S01]  /*1a90*/  BPT.TRAP 0x1 ;  /* 0x000000040000795c */ /* 0x000fe20000300000 */
.L_x_5813:
[----:B0-----:R-:W-:Y:S02]  /*1aa0*/  IMAD.U32 R3, RZ, RZ, UR44 ;  /* 0x0000002cff037e24 */ /* 0x001fe4000f8e00ff */
[----:B------:R-:W-:-:S03]  /*1ab0*/  IMAD.U32 R0, RZ, RZ, UR45 ;  /* 0x0000002dff007e24 */ /* 0x000fc6000f8e00ff */
[----:B------:R-:W-:Y:S02]  /*1ac0*/  LEA R3, R3, UR41, 0x3 ;  /* 0x0000002903037c11 */ /* 0x000fe4000f8e18ff */
[----:B------:R-:W-:-:S04]  /*1ad0*/  SHF.L.U32 R0, R0, 0x1f, RZ ;  /* 0x0000001f00007819 */ /* 0x000fc800000006ff */
[----:B------:R0:W1:Y:S01]  /*1ae0*/  SYNCS.PHASECHK.TRANS64.TRYWAIT P1, [R3+URZ+0x33430], R0 ;  /* 0x03343000030075a7 */ /* 0x000062000802017f */
[----:B------:R-:W-:Y:S05]  /*1af0*/  @!P0 BRA `(.L_x_5814) ;  /* 0x0000000000048947 */ /* 0x000fea0003800000 */
[----:B------:R-:W-:Y:S01]  /*1b00*/  BPT.TRAP 0x1 ;  /* 0x000000040000795c */ /* 0x000fe20000300000 */
.L_x_5814:
[----:B-1----:R-:W-:Y:S05]  /*1b10*/  @P1 BRA `(.L_x_5815) ;  /* 0x0000000000081947 */ /* 0x002fea0003800000 */
[----:B------:R-:W1:Y:S02]  /*1b20*/  SYNCS.PHASECHK.TRANS64.TRYWAIT P1, [R3+URZ+0x33430], R0 ;  /* 0x03343000030075a7 */ /* 0x000e64000802017f */
[----:B-1----:R-:W-:Y:S05]  /*1b30*/  @!P1 BRA `(.L_x_5816) ;  /* 0x0000013400e09947 */ /* 0x002fea0003800000 */
.L_x_5815:
        /* <DEDUP_REMOVED lines=204> */
.L_x_5817:
[----:B------:R-:W-:Y:S01]  /*2800*/  UISETP.NE.AND UP0, UPT, UR50, URZ, UPT ;  /* 0x0000003f3200728c */ /* 0x000fe2000bf05270 */
[----:B------:R-:W-:Y:S01]  /*2810*/  VIADD R2, R18, UR39 ;  /* 0x0000002712027c36 */ /* 0x000fe20008000000 */
[----:B------:R-:W-:Y:S01]  /*2820*/  ULDC UR11, c[0x0][0x2f0] ;  /* 0x0000bc00000b7ab9 */ /* 0x000fe20000000800 */
[----:B------:R-:W-:Y:S01]  /*2830*/  ULDC UR14, c[0x0][0x288] ;  /* 0x0000a200000e7ab9 */ /* 0x000fe20000000800 */
[----:B------:R-:W-:Y:S01]  /*2840*/  IMAD.U32 R7, RZ, RZ, UR11 ;  /* 0x0000000bff077e24 */ /* 0x000fe2000f8e00ff */
[----:B------:R-:W-:Y:S01]  /*2850*/  R2UR UR15, R3 ;  /* 0x00000000030f72ca */ /* 0x000fe200000e0000 */
[----:B------:R-:W-:Y:S01]  /*2860*/  UMOV UR10, UR39 ;  /* 0x00000027000a7c82 */ /* 0x000fe20008000000 */
[----:B------:R-:W-:Y:S01]  /*2870*/  PLOP3.LUT P1, PT, PT, PT, UP0, 0x80, 0x0 ;  /* 0x000000000000781c */ /* 0x000fe20003f2f008 */
[----:B------:R-:W-:Y:S01]  /*2880*/  UIADD3 UR56, UR51, -0x2, URZ ;  /* 0xfffffffe33387890 */ /* 0x000fe2000fffe03f */
[----:B------:R-:W-:Y:S02]  /*2890*/  PLOP3.LUT P2, PT, PT, PT, UP0, 0x80, 0x0 ;  /* 0x000000000000781c */ /* 0x000fe40003f4f008 */
[----:B------:R-:W-:Y:S01]  /*28a0*/  @UP0 ULDC UR6, c[0x0][0x44c] ;  /* 0x0001130000060ab9 */ /* 0x000fe20000000800 */
[----:B------:R-:W-:-:S08]  /*28b0*/  @UP0 ULDC UR18, c[0x0][0x450] ;  /* 0x0001140000120ab9 */ /* 0x000fd00000000800 */
[----:B01----:R-:W-:Y:S01]  /*28c0*/  @P1 IMAD.HI.U32 R0, R2, UR6, RZ ;  /* 0x0000000602001c27 */ /* 0x003fe2000f8e00ff */
[----:B------:R-:W-:-:S04]  /*28d0*/  @UP0 ULDC UR6, c[0x0][0x450] ;  /* 0x0001140000060ab9 */ /* 0x000fc80000000800 */
[----:B------:R-:W-:Y:S01]  /*28e0*/  @P2 SHF.R.U32.HI R2, RZ, UR6, R0 ;  /* 0x00000006ff022c19 */ /* 0x000fe20008011600 */
[----:B------:R-:W-:-:S04]  /*28f0*/  UIMAD UR6, UR51, -0xa0, URZ ;  /* 0xffffff60330678a4 */ /* 0x000fc8000f8e023f */
[----:B------:R-:W0:Y:S01]  /*2900*/  SHFL.IDX PT, R5, R2, 0x1, 0x1c1f ;  /* 0x003c1f0002057f89 */ /* 0x000e2200000e0000 */
[----:B------:R-:W-:Y:S02]  /*2910*/  UIADD3 UR7, UR6, 0xa1, URZ ;  /* 0x000000a106077890 */ /* 0x000fe4000fffe03f */
[----:B------:R-:W-:Y:S01]  /*2920*/  UIMAD UR6, UR49, UR11, UR6 ;  /* 0x0000000b310672a4 */ /* 0x000fe2000f8e0206 */
[----:B------:R-:W-:Y:S01]  /*2930*/  SHFL.IDX PT, R2, R2, RZ, 0x1c1f ;  /* 0x001c1fff02027589 */ /* 0x000fe200000e0000 */
[----:B------:R-:W-:Y:S02]  /*2940*/  UIMAD UR11, UR49, UR11, -UR14 ;  /* 0x0000000b310b72a4 */ /* 0x000fe4000f8e0a0e */
[----:B------:R-:W-:Y:S01]  /*2950*/  IMAD.U32 R0, RZ, RZ, UR7 ;  /* 0x00000007ff007e24 */ /* 0x000fe2000f8e00ff */
[----:B------:R-:W-:-:S03]  /*2960*/  UIADD3 UR6, UR6, 0xa0, URZ ;  /* 0x000000a006067890 */ /* 0x000fc6000fffe03f */
[----:B------:R-:W-:-:S03]  /*2970*/  IMAD R0, R17, -0x2, R0 ;  /* 0xfffffffe11007824 */ /* 0x000fc600078e0200 */
[----:B------:R-:W-:Y:S01]  /*2980*/  IMAD.U32 R10, RZ, RZ, UR6 ;  /* 0x00000006ff0a7e24 */ /* 0x000fe2000f8e00ff */
[----:B------:R-:W-:Y:S01]  /*2990*/  @UP0 ULDC UR6, c[0x0][0x44c] ;  /* 0x0001130000060ab9 */ /* 0x000fe20000000800 */
[----:B------:R-:W-:Y:S01]  /*29a0*/  IMAD R12, R7, UR49, R0 ;  /* 0x00000031070c7c24 */ /* 0x000fe2000f8e0200 */
[----:B------:R-:W-:Y:S01]  /*29b0*/  UIMAD.WIDE.U32 UR6, UR39, UR6, URZ ;  /* 0x00000006270672a5 */ /* 0x000fe2000f8e003f */
[----:B------:R-:W-:-:S03]  /*29c0*/  IMAD R10, R17, -0x2, R10 ;  /* 0xfffffffe110a7824 */ /* 0x000fc600078e020a */
[----:B------:R-:W-:Y:S01]  /*29d0*/  @UP0 USHF.R.U32.HI UR10, URZ, UR18, UR7 ;  /* 0x000000123f0a0299 */ /* 0x000fe20008011607 */
[----:B0-----:R-:W-:-:S03]  /*29e0*/  IADD3 R5, R5, -UR14, R12 ;  /* 0x8000000e05057c10 */ /* 0x001fc6000fffe00c */
[----:B------:R-:W-:Y:S01]  /*29f0*/  UIADD3 UR6, UR11, UR10, URZ ;  /* 0x0000000a0b067290 */ /* 0x000fe2000fffe03f */
[----:B------:R-:W-:-:S03]  /*2a00*/  VIMNMX R0, R10, R5, PT ;  /* 0x000000050a007248 */ /* 0x000fc60003fe0100 */
[----:B------:R-:W-:Y:S01]  /*2a10*/  UIMAD.WIDE UR6, UR6, 0x66666667, URZ ;  /* 0x66666667060678a5 */ /* 0x000fe2000f8e023f */
[----:B------:R-:W-:-:S03]  /*2a20*/  ISETP.GT.AND P1, PT, R0, RZ, PT ;  /* 0x000000ff0000720c */ /* 0x000fc60003f24270 */
[----:B------:R-:W-:Y:S01]  /*2a30*/  USHF.R.U32.HI UR6, URZ, 0x1f, UR7 ;  /* 0x0000001f3f067899 */ /* 0x000fe20008011607 */
[C---:B------:R-:W-:Y:S02]  /*2a40*/  ISETP.GT.AND P2, PT, R0.reuse, 0x1, PT ;  /* 0x000000010000780c */ /* 0x040fe40003f44270 */
[----:B------:R-:W-:Y:S01]  /*2a50*/  ISETP.GT.AND P3, PT, R0, 0x8, PT ;  /* 0x000000080000780c */ /* 0x000fe20003f64270 */
[----:B------:R-:W-:Y:S01]  /*2a60*/  ULEA.HI.SX32 UR7, UR7, UR6, 0x1a ;  /* 0x0000000607077291 */ /* 0x000fe2000f8fd23f */
[----:B------:R-:W-:Y:S01]  /*2a70*/  FSEL R11, R90, -INF , P1 ;  /* 0xff8000005a0b7808 */ /* 0x000fe20000800000 */
[----:B------:R-:W-:Y:S01]  /*2a80*/  UIADD3 UR6, UR15, 0x33440, URZ ;  /* 0x000334400f067890 */ /* 0x000fe2000fffe03f */
[----:B------:R-:W-:Y:S01]  /*2a90*/  FSEL R15, R91, -INF , P2 ;  /* 0xff8000005b0f7808 */ /* 0x000fe20001000000 */
[----:B------:R-:W-:Y:S01]  /*2aa0*/  UISETP.LT.AND UP0, UPT, URZ, UR7, UPT ;  /* 0x000000073f00728c */ /* 0x000fe2000bf01270 */
[----:B------:R-:W-:Y:S01]  /*2ab0*/  ISETP.GT.AND P1, PT, R0, 0x9, PT ;  /* 0x000000090000780c */ /* 0x000fe20003f24270 */
[----:B------:R-:W-:Y:S01]  /*2ac0*/  UPRMT UR6, UR40, 0x654, UR6 ;  /* 0x0000065428067896 */ /* 0x000fe20008000006 */
[----:B------:R-:W-:Y:S01]  /*2ad0*/  FSEL R21, R94, -INF , P3 ;  /* 0xff8000005e157808 */ /* 0x000fe20001800000 */
[----:B------:R-:W-:Y:S01]  /*2ae0*/  USEL UR54, URZ, UR7, !UP0 ;  /* 0x000000073f367287 */ /* 0x000fe2000c000000 */
[----:B------:R-:W-:-:S02]  /*2af0*/  FMNMX.FTZ R4, R11, R15, !PT ;  /* 0x0000000f0b047209 */ /* 0x000fc40007810000 */
[C---:B------:R-:W-:Y:S01]  /*2b00*/  ISETP.GT.AND P2, PT, R0.reuse, 0x10, PT ;  /* 0x000000100000780c */ /* 0x040fe20003f44270 */
[----:B------:R-:W-:Y:S01]  /*2b10*/  UISETP.GE.AND UP0, UPT, UR56, UR54, UPT ;  /* 0x000000363800728c */ /* 0x000fe2000bf06270 */
[----:B------:R-:W-:Y:S02]  /*2b20*/  FSEL R105, R95, -INF , P1 ;  /* 0xff8000005f697808 */ /* 0x000fe40000800000 */
[----:B------:R-:W-:Y:S01]  /*2b30*/  FMNMX.FTZ R4, R21, R4, !PT ;  /* 0x0000000415047209 */ /* 0x000fe20007810000 */
[----:B------:R-:W-:Y:S01]  /*2b40*/  SYNCS.ARRIVE.TRANS64.RED.A1T0 RZ, [UR6], RZ ;  /* 0x000000ffffff79a7 */ /* 0x000fe20008100406 */
[----:B------:R-:W-:Y:S02]  /*2b50*/  ISETP.GT.AND P1, PT, R0, 0x11, PT ;  /* 0x000000110000780c */ /* 0x000fe40003f24270 */
[----:B------:R-:W-:Y:S02]  /*2b60*/  FSEL R107, R98, -INF , P2 ;  /* 0xff800000626b7808 */ /* 0x000fe40001000000 */
[----:B------:R-:W-:-:S02]  /*2b70*/  FMNMX.FTZ R4, R105, R4, !PT ;  /* 0x0000000469047209 */ /* 0x000fc40007810000 */
[C---:B------:R-:W-:Y:S02]  /*2b80*/  ISETP.GT.AND P2, PT, R0.reuse, 0x18, PT ;  /* 0x000000180000780c */ /* 0x040fe40003f44270 */
[----:B------:R-:W-:Y:S02]  /*2b90*/  FSEL R99, R99, -INF , P1 ;  /* 0xff80000063637808 */ /* 0x000fe40000800000 */
[----:B------:R-:W-:Y:S02]  /*2ba0*/  FMNMX.FTZ R4, R107, R4, !PT ;  /* 0x000000046b047209 */ /* 0x000fe40007810000 */
        /* <DEDUP_REMOVED lines=40> */
[----:B------:R-:W-:Y:S01]  /*2e30*/  FSEL R75, R63, -INF , P1 ;  /* 0xff8000003f4b7808 */ /* 0x000fe20000800000 */
[----:B------:R-:W-:Y:S01]  /*2e40*/  IMAD.U32 R63, RZ, RZ, UR38 ;  /* 0x00000026ff3f7e24 */ /* 0x000fe2000f8e00ff */
        /* <DEDUP_REMOVED lines=58> */
[----:B------:R-:W-:Y:S02]  /*31f0*/  FSEL R39, R39, -INF , P1 ;  /* 0xff80000027277808 */ /* 0x000fe40000800000 */
[----:B------:R-:W-:-:S04]  /*3200*/  FMNMX.FTZ R4, R9, R4, !PT ;  /* 0x0000000409047209 */ /* 0x000fc80007810000 */
[----:B------:R-:W-:-:S05]  /*3210*/  FMNMX.FTZ R8, R39, R4, !PT ;  /* 0x0000000427087209 */ /* 0x000fca0007810000 */
[----:B------:R-:W0:Y:S02]  /*3220*/  SHFL.BFLY PT, R59, R8, 0x2, 0x1f ;  /* 0x0c401f00083b7f89 */ /* 0x000e2400000e0000 */
[----:B0-----:R-:W-:-:S05]  /*3230*/  FMNMX.FTZ R59, R8, R59, !PT ;  /* 0x0000003b083b7209 */ /* 0x001fca0007810000 */
[----:B------:R-:W0:Y:S02]  /*3240*/  SHFL.BFLY PT, R0, R59, 0x1, 0x1f ;  /* 0x0c201f003b007f89 */ /* 0x000e2400000e0000 */
[----:B0-----:R-:W-:-:S04]  /*3250*/  FMNMX.FTZ R0, R59, R0, !PT ;  /* 0x000000003b007209 */ /* 0x001fc80007810000 */
[C---:B------:R-:W-:Y:S01]  /*3260*/  FSETP.NEU.FTZ.AND P1, PT, R0.reuse, -INF , PT ;  /* 0xff8000000000780b */ /* 0x040fe20003f3d000 */
[----:B------:R-:W-:-:S05]  /*3270*/  FFMA.FTZ R4, R0, R63, -8 ;  /* 0xc100000000047423 */ /* 0x000fca000001003f */
[----:B------:R-:W-:-:S05]  /*3280*/  FSEL R4, R4, RZ, P1 ;  /* 0x000000ff04047208 */ /* 0x000fca0000800000 */
[--C-:B------:R-:W-:Y:S01]  /*3290*/  FFMA.FTZ R8, R21, UR38, -R4.reuse ;  /* 0x0000002615087c23 */ /* 0x100fe20008010804 */
[----:B------:R-:W-:Y:S02]  /*32a0*/  VIADD R21, R12, -UR14 ;  /* 0x8000000e0c157c36 */ /* 0x000fe40008000000 */
[--C-:B------:R-:W-:Y:S01]  /*32b0*/  FFMA.FTZ R38, R87, UR38, -R4.reuse ;  /* 0x0000002657267c23 */ /* 0x100fe20008010804 */
[----:B------:R-:W-:-:S01]  /*32c0*/  FFMA.FTZ R6, R11, UR38, -R4 ;  /* 0x000000260b067c23 */ /* 0x000fc20008010804 */
[--C-:B------:R-:W-:Y:S01]  /*32d0*/  FFMA.FTZ R11, R15, UR38, -R4.reuse ;  /* 0x000000260f0b7c23 */ /* 0x100fe20008010804 */
[----:B------:R-:W-:-:S01]  /*32e0*/  FFMA.FTZ R54, R54, UR38, -R4 ;  /* 0x0000002636367c23 */ /* 0x000fc20008010804 */
[----:B------:R-:W-:Y:S01]  /*32f0*/  VIADDMNMX R90, R2, R21, R10, PT ;  /* 0x00000015025a7246 */ /* 0x000fe2000380010a */
[----:B------:R-:W-:-:S01]  /*3300*/  FFMA.FTZ R21, R99, UR38, -R4 ;  /* 0x0000002663157c23 */ /* 0x000fc20008010804 */
[--C-:B------:R-:W-:Y:S01]  /*3310*/  FFMA.FTZ R15, R105, UR38, -R4.reuse ;  /* 0x00000026690f7c23 */ /* 0x100fe20008010804 */
[----:B------:R-:W-:Y:S01]  /*3320*/  MUFU.EX2 R6, R6 ;  /* 0x0000000600067308 */ /* 0x000fe20000000800 */
[C---:B------:R-:W-:Y:S01]  /*3330*/  ISETP.GT.AND P1, PT, R90.reuse, RZ, PT ;  /* 0x000000ff5a00720c */ /* 0x040fe20003f24270 */
[--C-:B------:R-:W-:Y:S01]  /*3340*/  FFMA.FTZ R10, R107, UR38, -R4.reuse ;  /* 0x000000266b0a7c23 */ /* 0x100fe20008010804 */
[C---:B------:R-:W-:Y:S01]  /*3350*/  ISETP.GT.AND P2, PT, R90.reuse, 0x1, PT ;  /* 0x000000015a00780c */ /* 0x040fe20003f44270 */
[--C-:B------:R-:W-:Y:S01]  /*3360*/  FFMA.FTZ R12, R109, UR38, -R4.reuse ;  /* 0x000000266d0c7c23 */ /* 0x100fe20008010804 */
[----:B------:R-:W-:Y:S01]  /*3370*/  ISETP.GT.AND P3, PT, R90, 0x8, PT ;  /* 0x000000085a00780c */ /* 0x000fe20003f64270 */
[--C-:B------:R-:W-:Y:S01]  /*3380*/  FFMA.FTZ R34, R95, UR38, -R4.reuse ;  /* 0x000000265f227c23 */ /* 0x100fe20008010804 */
[----:B------:R-:W-:Y:S01]  /*3390*/  FSEL R88, R88, -INF , P1 ;  /* 0xff80000058587808 */ /* 0x000fe20000800000 */
[----:B------:R-:W-:Y:S01]  /*33a0*/  MUFU.EX2 R11, R11 ;  /* 0x0000000b000b7308 */ /* 0x000fe20000000800 */
[----:B------:R-:W-:Y:S01]  /*33b0*/  FSEL R89, R89, -INF , P2 ;  /* 0xff80000059597808 */ /* 0x000fe20001000000 */
[--C-:B------:R-:W-:Y:S01]  /*33c0*/  FFMA.FTZ R103, R103, UR38, -R4.reuse ;  /* 0x0000002667677c23 */ /* 0x100fe20008010804 */
[----:B------:R-:W-:Y:S01]  /*33d0*/  ISETP.GT.AND P1, PT, R90, 0x9, PT ;  /* 0x000000095a00780c */ /* 0x000fe20003f24270 */
[--C-:B------:R-:W-:Y:S01]  /*33e0*/  FFMA.FTZ R14, R111, UR38, -R4.reuse ;  /* 0x000000266f0e7c23 */ /* 0x100fe20008010804 */
[----:B------:R-:W-:Y:S01]  /*33f0*/  FSEL R92, R92, -INF , P3 ;  /* 0xff8000005c5c7808 */ /* 0x000fe20001800000 */
[--C-:B------:R-:W-:Y:S01]  /*3400*/  FFMA.FTZ R113, R113, UR38, -R4.reuse ;  /* 0x0000002671717c23 */ /* 0x100fe20008010804 */
[----:B------:R-:W-:Y:S01]  /*3410*/  FMNMX.FTZ R59, R88, R89, !PT ;  /* 0x00000059583b7209 */ /* 0x000fe20007810000 */
[----:B------:R-:W-:Y:S01]  /*3420*/  MUFU.EX2 R8, R8 ;  /* 0x0000000800087308 */ /* 0x000fe20000000800 */
[----:B------:R-:W-:Y:S01]  /*3430*/  ISETP.GT.AND P2, PT, R90, 0x10, PT ;  /* 0x000000105a00780c */ /* 0x000fe20003f44270 */
[--C-:B------:R-:W-:Y:S01]  /*3440*/  FFMA.FTZ R20, R115, UR38, -R4.reuse ;  /* 0x0000002673147c23 */ /* 0x100fe20008010804 */
[----:B------:R-:W-:Y:S01]  /*3450*/  FSEL R93, R93, -INF , P1 ;  /* 0xff8000005d5d7808 */ /* 0x000fe20000800000 */
[--C-:B------:R-:W-:Y:S01]  /*3460*/  FFMA.FTZ R117, R117, UR38, -R4.reuse ;  /* 0x0000002675757c23 */ /* 0x100fe20008010804 */
[----:B------:R-:W-:Y:S01]  /*3470*/  FMNMX.FTZ R2, R92, R59, !PT ;  /* 0x0000003b5c027209 */ /* 0x000fe20007810000 */
[--C-:B------:R-:W-:Y:S01]  /*3480*/  FFMA.FTZ R30, R119, UR38, -R4.reuse ;  /* 0x00000026771e7c23 */ /* 0x100fe20008010804 */
[----:B------:R-:W-:Y:S01]  /*3490*/  ISETP.GT.AND P1, PT, R90, 0x11, PT ;  /* 0x000000115a00780c */ /* 0x000fe20003f24270 */
[----:B------:R-:W0:Y:S01]  /*34a0*/  MUFU.EX2 R15, R15 ;  /* 0x0000000f000f7308 */ /* 0x000e220000000800 */
[----:B------:R-:W-:Y:S01]  /*34b0*/  FSEL R96, R96, -INF , P2 ;  /* 0xff80000060607808 */ /* 0x000fe20001000000 */
[--C-:B------:R-:W-:Y:S01]  /*34c0*/  FFMA.FTZ R13, R13, UR38, -R4.reuse ;  /* 0x000000260d0d7c23 */ /* 0x100fe20008010804 */
[----:B------:R-:W-:Y:S01]  /*34d0*/  FMNMX.FTZ R59, R93, R2, !PT ;  /* 0x000000025d3b7209 */ /* 0x000fe20007810000 */
[--C-:B------:R-:W-:Y:S01]  /*34e0*/  FFMA.FTZ R26, R26, UR38, -R4.reuse ;  /* 0x000000261a1a7c23 */ /* 0x100fe20008010804 */
[----:B------:R-:W-:Y:S01]  /*34f0*/  ISETP.GT.AND P2, PT, R90, 0x18, PT ;  /* 0x000000185a00780c */ /* 0x000fe20003f44270 */
[--C-:B------:R-:W-:Y:S01]  /*3500*/  FFMA.FTZ R27, R27, UR38, -R4.reuse ;  /* 0x000000261b1b7c23 */ /* 0x100fe20008010804 */
[----:B------:R-:W-:Y:S01]  /*3510*/  FSEL R97, R97, -INF , P1 ;  /* 0xff80000061617808 */ /* 0x000fe20000800000 */
[----:B------:R-:W-:Y:S01]  /*3520*/  MUFU.EX2 R10, R10 ;  /* 0x0000000a000a7308 */ /* 0x000fe20000000800 */
[----:B------:R-:W-:Y:S01]  /*3530*/  FMNMX.FTZ R2, R96, R59, !PT ;  /* 0x0000003b60027209 */ /* 0x000fe20007810000 */
[--C-:B------:R-:W-:Y:S01]  /*3540*/  FFMA.FTZ R5, R5, UR38, -R4.reuse ;  /* 0x0000002605057c23 */ /* 0x100fe20008010804 */
[----:B------:R-:W-:Y:S01]  /*3550*/  ISETP.GT.AND P1, PT, R90, 0x19, PT ;  /* 0x000000195a00780c */ /* 0x000fe20003f24270 */
[--C-:B------:R-:W-:Y:S01]  /*3560*/  FFMA.FTZ R7, R7, UR38, -R4.reuse ;  /* 0x0000002607077c23 */ /* 0x100fe20008010804 */
[----:B------:R-:W-:Y:S01]  /*3570*/  FSEL R100, R100, -INF , P2 ;  /* 0xff80000064647808 */ /* 0x000fe20001000000 */
[--C-:B------:R-:W-:Y:S01]  /*3580*/  FFMA.FTZ R9, R9, UR38, -R4.reuse ;  /* 0x0000002609097c23 */ /* 0x100fe20008010804 */
[----:B------:R-:W-:Y:S01]  /*3590*/  FMNMX.FTZ R63, R97, R2, !PT ;  /* 0x00000002613f7209 */ /* 0x000fe20007810000 */
[----:B------:R-:W-:Y:S01]  /*35a0*/  MUFU.EX2 R21, R21 ;  /* 0x0000001500157308 */ /* 0x000fe20000000800 */
[----:B------:R-:W-:Y:S01]  /*35b0*/  FSEL R101, R101, -INF , P1 ;  /* 0xff80000065657808 */ /* 0x000fe20000800000 */
[----:B------:R-:W-:Y:S01]  /*35c0*/  FFMA.FTZ R39, R39, UR38, -R4 ;  /* 0x0000002627277c23 */ /* 0x000fe20008010804 */
[----:B------:R-:W-:-:S02]  /*35d0*/  ISETP.GT.AND P1, PT, R90, 0x20, PT ;  /* 0x000000205a00780c */ /* 0x000fc40003f24270 */
[----:B------:R-:W-:Y:S02]  /*35e0*/  CS2R R118, SRZ ;  /* 0x0000000000767805 */ /* 0x000fe4000001ff00 */
[----:B------:R-:W-:Y:S02]  /*35f0*/  FMNMX.FTZ R2, R100, R63, !PT ;  /* 0x0000003f64027209 */ /* 0x000fe40007810000 */
[----:B------:R-:W-:Y:S02]  /*3600*/  CS2R R114, SRZ ;  /* 0x0000000000727805 */ /* 0x000fe4000001ff00 */
[----:B------:R-:W-:Y:S01]  /*3610*/  ISETP.GT.AND P2, PT, R90, 0x21, PT ;  /* 0x000000215a00780c */ /* 0x000fe20003f44270 */
[----:B------:R-:W-:Y:S01]  /*3620*/  MUFU.EX2 R12, R12 ;  /* 0x0000000c000c7308 */ /* 0x000fe20000000800 */
[----:B------:R-:W-:Y:S02]  /*3630*/  FSEL R72, R72, -INF , P1 ;  /* 0xff80000048487808 */ /* 0x000fe40000800000 */
[----:B------:R-:W-:-:S02]  /*3640*/  CS2R R110, SRZ ;  /* 0x00000000006e7805 */ /* 0x000fc4000001ff00 */
[----:B------:R-:W-:Y:S02]  /*3650*/  FMNMX.FTZ R63, R101, R2, !PT ;  /* 0x00000002653f7209 */ /* 0x000fe40007810000 */
[----:B------:R-:W-:Y:S02]  /*3660*/  CS2R R108, SRZ ;  /* 0x00000000006c7805 */ /* 0x000fe4000001ff00 */
[----:B------:R-:W-:Y:S02]  /*3670*/  FSEL R58, R73, -INF , P2 ;  /* 0xff800000493a7808 */ /* 0x000fe40001000000 */
[----:B------:R-:W-:Y:S02]  /*3680*/  CS2R R106, SRZ ;  /* 0x00000000006a7805 */ /* 0x000fe4000001ff00 */
[----:B------:R-:W-:Y:S01]  /*3690*/  ISETP.GT.AND P1, PT, R90, 0x28, PT ;  /* 0x000000285a00780c */ /* 0x000fe20003f24270 */
[----:B------:R1:W2:Y:S01]  /*36a0*/  MUFU.EX2 R59, R103 ;  /* 0x00000067003b7308 */ /* 0x0002a20000000800 */
[----:B------:R-:W-:-:S02]  /*36b0*/  FMNMX.FTZ R73, R72, R63, !PT ;  /* 0x0000003f48497209 */ /* 0x000fc40007810000 */
[----:B------:R-:W-:Y:S02]  /*36c0*/  CS2R R104, SRZ ;  /* 0x0000000000687805 */ /* 0x000fe4000001ff00 */
[----:B------:R-:W-:Y:S02]  /*36d0*/  ISETP.GT.AND P2, PT, R90, 0x29, PT ;  /* 0x000000295a00780c */ /* 0x000fe40003f44270 */
[----:B------:R-:W-:Y:S02]  /*36e0*/  FSEL R76, R76, -INF , P1 ;  /* 0xff8000004c4c7808 */ /* 0x000fe40000800000 */
[----:B------:R-:W-:Y:S01]  /*36f0*/  FMNMX.FTZ R73, R58, R73, !PT ;  /* 0x000000493a497209 */ /* 0x000fe20007810000 */
[----:B------:R-:W-:Y:S01]  /*3700*/  MUFU.EX2 R14, R14 ;  /* 0x0000000e000e7308 */ /* 0x000fe20000000800 */
[----:B------:R-:W-:Y:S02]  /*3710*/  ISETP.GT.AND P1, PT, R90, 0x30, PT ;  /* 0x000000305a00780c */ /* 0x000fe40003f24270 */
[----:B-1----:R-:W-:-:S02]  /*3720*/  CS2R R102, SRZ ;  /* 0x0000000000667805 */ /* 0x002fc4000001ff00 */
        /* <DEDUP_REMOVED lines=8> */
[----:B------:R-:W-:Y:S01]  /*37b0*/  MUFU.EX2 R20, R20 ;  /* 0x0000001400147308 */ /* 0x000fe20000000800 */
[----:B------:R-:W-:Y:S02]  /*37c0*/  FMNMX.FTZ R2, R80, R73, !PT ;  /* 0x0000004950027209 */ /* 0x000fe40007810000 */
[----:B-1----:R-:W-:Y:S02]  /*37d0*/  CS2R R112, SRZ ;  /* 0x0000000000707805 */ /* 0x002fe4000001ff00 */
[----:B------:R-:W-:Y:S02]  /*37e0*/  ISETP.GT.AND P2, PT, R90, 0x39, PT ;  /* 0x000000395a00780c */ /* 0x000fe40003f44270 */
[----:B------:R-:W-:Y:S02]  /*37f0*/  FSEL R84, R84, -INF , P1 ;  /* 0xff80000054547808 */ /* 0x000fe40000800000 */
[----:B------:R-:W-:Y:S01]  /*3800*/  FMNMX.FTZ R99, R81, R2, !PT ;  /* 0x0000000251637209 */ /* 0x000fe20007810000 */
[----:B------:R1:W3:Y:S01]  /*3810*/  MUFU.EX2 R73, R117 ;  /* 0x0000007500497308 */ /* 0x0002e20000000800 */
[----:B------:R-:W-:-:S02]  /*3820*/  FSEL R85, R85, -INF , P2 ;  /* 0xff80000055557808 */ /* 0x000fc40001000000 */
[----:B------:R-:W-:Y:S02]  /*3830*/  ISETP.GT.AND P1, PT, R90, 0x40, PT ;  /* 0x000000405a00780c */ /* 0x000fe40003f24270 */
[----:B------:R-:W-:Y:S02]  /*3840*/  FMNMX.FTZ R2, R84, R99, !PT ;  /* 0x0000006354027209 */ /* 0x000fe40007810000 */
[----:B------:R-:W-:Y:S01]  /*3850*/  ISETP.GT.AND P2, PT, R90, 0x41, PT ;  /* 0x000000415a00780c */ /* 0x000fe20003f44270 */
[----:B------:R-:W-:Y:S01]  /*3860*/  MUFU.EX2 R30, R30 ;  /* 0x0000001e001e7308 */ /* 0x000fe20000000800 */
[----:B------:R-:W-:Y:S02]  /*3870*/  FSEL R56, R56, -INF , P1 ;  /* 0xff80000038387808 */ /* 0x000fe40000800000 */
[----:B-1----:R-:W-:Y:S02]  /*3880*/  CS2R R116, SRZ ;  /* 0x0000000000747805 */ /* 0x002fe4000001ff00 */
[----:B------:R-:W-:-:S02]  /*3890*/  FMNMX.FTZ R99, R85, R2, !PT ;  /* 0x0000000255637209 */ /* 0x000fc40007810000 */
[----:B------:R-:W-:Y:S02]  /*38a0*/  ISETP.GT.AND P1, PT, R90, 0x48, PT ;  /* 0x000000485a00780c */ /* 0x000fe40003f24270 */
[----:B------:R-:W-:Y:S01]  /*38b0*/  FSEL R62, R57, -INF , P2 ;  /* 0xff800000393e7808 */ /* 0x000fe20001000000 */
[----:B------:R-:W-:Y:S01]  /*38c0*/  FFMA.FTZ R57, R121, UR38, -R4 ;  /* 0x0000002679397c23 */ /* 0x000fe20008010804 */
[----:B------:R-:W-:Y:S01]  /*38d0*/  FMNMX.FTZ R99, R56, R99, !PT ;  /* 0x0000006338637209 */ /* 0x000fe20007810000 */
[----:B------:R-:W-:Y:S01]  /*38e0*/  MUFU.EX2 R34, R34 ;  /* 0x0000002200227308 */ /* 0x000fe20000000800 */
[----:B------:R-:W-:Y:S02]  /*38f0*/  ISETP.GT.AND P2, PT, R90, 0x49, PT ;  /* 0x000000495a00780c */ /* 0x000fe40003f44270 */
[----:B------:R-:W-:Y:S02]  /*3900*/  FSEL R60, R60, -INF , P1 ;  /* 0xff8000003c3c7808 */ /* 0x000fe40000800000 */
[----:B------:R-:W-:-:S02]  /*3910*/  FMNMX.FTZ R99, R62, R99, !PT ;  /* 0x000000633e637209 */ /* 0x000fc40007810000 */
[----:B------:R-:W-:Y:S01]  /*3920*/  ISETP.GT.AND P1, PT, R90, 0x50, PT ;  /* 0x000000505a00780c */ /* 0x000fe20003f24270 */
[----:B------:R-:W-:Y:S01]  /*3930*/  MUFU.EX2 R57, R57 ;  /* 0x0000003900397308 */ /* 0x000fe20000000800 */
[----:B------:R-:W-:Y:S01]  /*3940*/  FSEL R66, R61, -INF , P2 ;  /* 0xff8000003d427808 */ /* 0x000fe20001000000 */
[----:B------:R-:W-:Y:S01]  /*3950*/  FFMA.FTZ R61, R91, UR38, -R4 ;  /* 0x000000265b3d7c23 */ /* 0x000fe20008010804 */
[----:B------:R-:W-:Y:S02]  /*3960*/  FMNMX.FTZ R99, R60, R99, !PT ;  /* 0x000000633c637209 */ /* 0x000fe40007810000 */
[----:B------:R-:W-:Y:S02]  /*3970*/  ISETP.GT.AND P2, PT, R90, 0x51, PT ;  /* 0x000000515a00780c */ /* 0x000fe40003f44270 */
[----:B------:R-:W-:Y:S01]  /*3980*/  FSEL R64, R64, -INF , P1 ;  /* 0xff80000040407808 */ /* 0x000fe20000800000 */
[----:B------:R-:W-:Y:S01]  /*3990*/  MUFU.EX2 R61, R61 ;  /* 0x0000003d003d7308 */ /* 0x000fe20000000800 */
[----:B------:R-:W-:-:S02]  /*39a0*/  FMNMX.FTZ R99, R66, R99, !PT ;  /* 0x0000006342637209 */ /* 0x000fc40007810000 */
[----:B------:R-:W-:Y:S02]  /*39b0*/  ISETP.GT.AND P1, PT, R90, 0x58, PT ;  /* 0x000000585a00780c */ /* 0x000fe40003f24270 */
[----:B------:R-:W-:Y:S02]  /*39c0*/  FSEL R65, R65, -INF , P2 ;  /* 0xff80000041417808 */ /* 0x000fe40001000000 */
[----:B------:R-:W-:Y:S01]  /*39d0*/  FMNMX.FTZ R2, R64, R99, !PT ;  /* 0x0000006340027209 */ /* 0x000fe20007810000 */
[----:B------:R-:W-:Y:S01]  /*39e0*/  MUFU.EX2 R38, R38 ;  /* 0x0000002600267308 */ /* 0x000fe20000000800 */
[----:B------:R-:W-:Y:S02]  /*39f0*/  ISETP.GT.AND P2, PT, R90, 0x59, PT ;  /* 0x000000595a00780c */ /* 0x000fe40003f44270 */
[----:B------:R-:W-:Y:S02]  /*3a00*/  CS2R R98, SRZ ;  /* 0x0000000000627805 */ /* 0x000fe4000001ff00 */
[----:B------:R-:W-:-:S02]  /*3a10*/  FSEL R68, R68, -INF , P1 ;  /* 0xff80000044447808 */ /* 0x000fc40000800000 */
[----:B------:R-:W-:Y:S02]  /*3a20*/  FMNMX.FTZ R91, R65, R2, !PT ;  /* 0x00000002415b7209 */ /* 0x000fe40007810000 */
[----:B------:R-:W-:Y:S01]  /*3a30*/  FSEL R69, R69, -INF , P2 ;  /* 0xff80000045457808 */ /* 0x000fe20001000000 */
[----:B------:R-:W-:Y:S01]  /*3a40*/  MUFU.EX2 R13, R13 ;  /* 0x0000000d000d7308 */ /* 0x000fe20000000800 */
[----:B------:R-:W-:Y:S02]  /*3a50*/  ISETP.GT.AND P1, PT, R90, 0x60, PT ;  /* 0x000000605a00780c */ /* 0x000fe40003f24270 */
[----:B------:R-:W-:Y:S02]  /*3a60*/  FMNMX.FTZ R2, R68, R91, !PT ;  /* 0x0000005b44027209 */ /* 0x000fe40007810000 */
[----:B------:R-:W-:Y:S02]  /*3a70*/  ISETP.GT.AND P2, PT, R90, 0x61, PT ;  /* 0x000000615a00780c */ /* 0x000fe40003f44270 */
[----:B------:R-:W-:Y:S01]  /*3a80*/  FSEL R74, R40, -INF , P1 ;  /* 0xff800000284a7808 */ /* 0x000fe20000800000 */
[----:B------:R-:W-:-:S01]  /*3a90*/  FFMA.FTZ R40, R79, UR38, -R4 ;  /* 0x000000264f287c23 */ /* 0x000fc20008010804 */
[----:B------:R-:W-:Y:S01]  /*3aa0*/  FMNMX.FTZ R87, R69, R2, !PT ;  /* 0x0000000245577209 */ /* 0x000fe20007810000 */
[----:B------:R-:W-:Y:S01]  /*3ab0*/  MUFU.EX2 R26, R26 ;  /* 0x0000001a001a7308 */ /* 0x000fe20000000800 */
[----:B------:R-:W-:-:S02]  /*3ac0*/  ISETP.GT.AND P1, PT, R90, 0x68, PT ;  /* 0x000000685a00780c */ /* 0x000fc40003f24270 */
[----:B------:R-:W-:Y:S01]  /*3ad0*/  FSEL R78, R41, -INF , P2 ;  /* 0xff800000294e7808 */ /* 0x000fe20001000000 */
[----:B------:R-:W-:-:S01]  /*3ae0*/  FFMA.FTZ R41, R83, UR38, -R4 ;  /* 0x0000002653297c23 */ /* 0x000fc20008010804 */
[----:B------:R-:W-:Y:S02]  /*3af0*/  FMNMX.FTZ R87, R74, R87, !PT ;  /* 0x000000574a577209 */ /* 0x000fe40007810000 */
[----:B------:R-:W-:Y:S01]  /*3b00*/  ISETP.GT.AND P2, PT, R90, 0x69, PT ;  /* 0x000000695a00780c */ /* 0x000fe20003f44270 */
[----:B------:R-:W-:Y:S01]  /*3b10*/  MUFU.EX2 R40, R40 ;  /* 0x0000002800287308 */ /* 0x000fe20000000800 */
[----:B------:R-:W-:Y:S02]  /*3b20*/  FSEL R44, R44, -INF , P1 ;  /* 0xff8000002c2c7808 */ /* 0x000fe40000800000 */
[----:B------:R-:W-:Y:S02]  /*3b30*/  FMNMX.FTZ R87, R78, R87, !PT ;  /* 0x000000574e577209 */ /* 0x000fe40007810000 */
[----:B------:R-:W-:-:S02]  /*3b40*/  ISETP.GT.AND P1, PT, R90, 0x70, PT ;  /* 0x000000705a00780c */ /* 0x000fc40003f24270 */
[----:B------:R-:W-:Y:S01]  /*3b50*/  FSEL R82, R45, -INF , P2 ;  /* 0xff8000002d527808 */ /* 0x000fe20001000000 */
[----:B------:R-:W-:-:S01]  /*3b60*/  FFMA.FTZ R45, R75, UR38, -R4 ;  /* 0x000000264b2d7c23 */ /* 0x000fc20008010804 */
        /* <DEDUP_REMOVED lines=12> */
[----:B------:R-:W-:Y:S02]  /*3c30*/  FMNMX.FTZ R75, R49, R2, !PT ;  /* 0x00000002314b7209 */ /* 0x000fe40007810000 */
[----:B------:R-:W-:Y:S02]  /*3c40*/  FSEL R53, R53, -INF , P2 ;  /* 0xff80000035357808 */ /* 0x000fe40001000000 */
[----:B------:R-:W-:-:S02]  /*3c50*/  ISETP.GT.AND P1, PT, R90, 0x80, PT ;  /* 0x000000805a00780c */ /* 0x000fc40003f24270 */
[----:B------:R-:W-:Y:S01]  /*3c60*/  FMNMX.FTZ R2, R52, R75, !PT ;  /* 0x0000004b34027209 */ /* 0x000fe20007810000 */
[----:B------:R-:W-:Y:S01]  /*3c70*/  MUFU.EX2 R5, R5 ;  /* 0x0000000500057308 */ /* 0x000fe20000000800 */
[----:B------:R-:W-:Y:S02]  /*3c80*/  ISETP.GT.AND P2, PT, R90, 0x81, PT ;  /* 0x000000815a00780c */ /* 0x000fe40003f44270 */
[----:B------:R-:W-:Y:S01]  /*3c90*/  FSEL R75, R24, -INF , P1 ;  /* 0xff800000184b7808 */ /* 0x000fe20000800000 */
[----:B------:R-:W-:-:S01]  /*3ca0*/  FFMA.FTZ R24, R67, UR38, -R4 ;  /* 0x0000002643187c23 */ /* 0x000fc20008010804 */
[----:B------:R-:W-:Y:S02]  /*3cb0*/  FMNMX.FTZ R2, R53, R2, !PT ;  /* 0x0000000235027209 */ /* 0x000fe40007810000 */
[----:B------:R-:W-:Y:S01]  /*3cc0*/  ISETP.GT.AND P1, PT, R90, 0x88, PT ;  /* 0x000000885a00780c */ /* 0x000fe20003f24270 */
[----:B------:R-:W-:Y:S01]  /*3cd0*/  MUFU.EX2 R7, R7 ;  /* 0x0000000700077308 */ /* 0x000fe20000000800 */
[----:B------:R-:W-:Y:S01]  /*3ce0*/  FSEL R79, R25, -INF , P2 ;  /* 0xff800000194f7808 */ /* 0x000fe20001000000 */
[----:B------:R-:W-:Y:S01]  /*3cf0*/  FFMA.FTZ R25, R70, UR38, -R4 ;  /* 0x0000002646197c23 */ /* 0x000fe20008010804 */
[----:B------:R-:W-:-:S02]  /*3d00*/  FMNMX.FTZ R2, R75, R2, !PT ;  /* 0x000000024b027209 */ /* 0x000fc40007810000 */
[----:B------:R-:W-:Y:S02]  /*3d10*/  ISETP.GT.AND P2, PT, R90, 0x89, PT ;  /* 0x000000895a00780c */ /* 0x000fe40003f44270 */
[----:B------:R-:W-:Y:S01]  /*3d20*/  FSEL R67, R28, -INF , P1 ;  /* 0xff8000001c437808 */ /* 0x000fe20000800000 */
[--C-:B------:R-:W-:Y:S01]  /*3d30*/  FFMA.FTZ R28, R42, UR38, -R4.reuse ;  /* 0x000000262a1c7c23 */ /* 0x100fe20008010804 */
[----:B------:R-:W-:Y:S01]  /*3d40*/  FMNMX.FTZ R2, R79, R2, !PT ;  /* 0x000000024f027209 */ /* 0x000fe20007810000 */
[----:B------:R-:W-:Y:S01]  /*3d50*/  FFMA.FTZ R42, R47, UR38, -R4 ;  /* 0x000000262f2a7c23 */ /* 0x000fe20008010804 */
[----:B------:R-:W-:Y:S01]  /*3d60*/  ISETP.GT.AND P1, PT, R90, 0x90, PT ;  /* 0x000000905a00780c */ /* 0x000fe20003f24270 */
[----:B------:R-:W-:Y:S01]  /*3d70*/  MUFU.EX2 R24, R24 ;  /* 0x0000001800187308 */ /* 0x000fe20000000800 */
[----:B------:R-:W-:Y:S02]  /*3d80*/  FSEL R83, R29, -INF , P2 ;  /* 0xff8000001d537808 */ /* 0x000fe40001000000 */
[----:B------:R-:W-:-:S02]  /*3d90*/  FMNMX.FTZ R2, R67, R2, !PT ;  /* 0x0000000243027209 */ /* 0x000fc40007810000 */
[----:B------:R-:W-:Y:S02]  /*3da0*/  ISETP.GT.AND P2, PT, R90, 0x91, PT ;  /* 0x000000915a00780c */ /* 0x000fe40003f44270 */
[----:B------:R-:W-:Y:S01]  /*3db0*/  FSEL R70, R32, -INF , P1 ;  /* 0xff80000020467808 */ /* 0x000fe20000800000 */
[----:B------:R-:W-:-:S01]  /*3dc0*/  FFMA.FTZ R32, R71, UR38, -R4 ;  /* 0x0000002647207c23 */ /* 0x000fc20008010804 */
[----:B------:R-:W-:Y:S01]  /*3dd0*/  FMNMX.FTZ R29, R83, R2, !PT ;  /* 0x00000002531d7209 */ /* 0x000fe20007810000 */
[----:B------:R-:W-:Y:S01]  /*3de0*/  MUFU.EX2 R25, R25 ;  /* 0x0000001900197308 */ /* 0x000fe20000000800 */
[----:B------:R-:W-:Y:S02]  /*3df0*/  ISETP.GT.AND P1, PT, R90, 0x98, PT ;  /* 0x000000985a00780c */ /* 0x000fe40003f24270 */
[----:B------:R-:W-:Y:S01]  /*3e00*/  FSEL R86, R33, -INF , P2 ;  /* 0xff80000021567808 */ /* 0x000fe20001000000 */
[----:B------:R-:W-:-:S01]  /*3e10*/  FFMA.FTZ R33, R46, UR38, -R4 ;  /* 0x000000262e217c23 */ /* 0x000fc20008010804 */
[----:B------:R-:W-:Y:S01]  /*3e20*/  FMNMX.FTZ R29, R70, R29, !PT ;  /* 0x0000001d461d7209 */ /* 0x000fe20007810000 */
[----:B------:R-:W-:-:S01]  /*3e30*/  FFMA.FTZ R46, R55, UR38, -R4 ;  /* 0x00000026372e7c23 */ /* 0x000fc20008010804 */
[----:B------:R-:W-:Y:S01]  /*3e40*/  ISETP.GT.AND P2, PT, R90, 0x99, PT ;  /* 0x000000995a00780c */ /* 0x000fe20003f44270 */
[----:B------:R-:W-:Y:S01]  /*3e50*/  MUFU.EX2 R32, R32 ;  /* 0x0000002000207308 */ /* 0x000fe20000000800 */
[----:B------:R-:W-:Y:S01]  /*3e60*/  FSEL R71, R36, -INF , P1 ;  /* 0xff80000024477808 */ /* 0x000fe20000800000 */
[--C-:B------:R-:W-:Y:S01]  /*3e70*/  FFMA.FTZ R36, R50, UR38, -R4.reuse ;  /* 0x0000002632247c23 */ /* 0x100fe20008010804 */
[----:B------:R-:W-:Y:S01]  /*3e80*/  FMNMX.FTZ R2, R86, R29, !PT ;  /* 0x0000001d56027209 */ /* 0x000fe20007810000 */
[--C-:B------:R-:W-:Y:S01]  /*3e90*/  FFMA.FTZ R29, R43, UR38, -R4.reuse ;  /* 0x000000262b1d7c23 */ /* 0x100fe20008010804 */
[----:B------:R-:W-:Y:S01]  /*3ea0*/  FSEL R87, R37, -INF , P2 ;  /* 0xff80000025577808 */ /* 0x000fe20001000000 */
[----:B------:R-:W-:Y:S01]  /*3eb0*/  FFMA.FTZ R50, R31, UR38, -R4 ;  /* 0x000000261f327c23 */ /* 0x000fe20008010804 */
[----:B------:R-:W-:Y:S01]  /*3ec0*/  FMNMX.FTZ R2, R71, R2, !PT ;  /* 0x0000000247027209 */ /* 0x000fe20007810000 */
[----:B------:R-:W-:-:S02]  /*3ed0*/  IMAD.U32 R31, RZ, RZ, UR38 ;  /* 0x00000026ff1f7e24 */ /* 0x000fc4000f8e00ff */
[----:B------:R-:W-:-:S01]  /*3ee0*/  FFMA.FTZ R37, R51, UR38, -R4 ;  /* 0x0000002633257c23 */ /* 0x000fc20008010804 */
[----:B0-----:R-:W-:Y:S01]  /*3ef0*/  F2FP.SATFINITE.E4M3.F32.PACK_AB_MERGE_C R217, R15, R8, RZ ;  /* 0x000000080fd9723e */ /* 0x001fe200048070ff */
[----:B------:R-:W-:Y:S01]  /*3f00*/  MUFU.EX2 R28, R28 ;  /* 0x0000001c001c7308 */ /* 0x000fe20000000800 */
[----:B------:R-:W-:Y:S02]  /*3f10*/  FMNMX.FTZ R2, R87, R2, !PT ;  /* 0x0000000257027209 */ /* 0x000fe40007810000 */
[----:B--2---:R-:W-:Y:S02]  /*3f20*/  F2FP.SATFINITE.E4M3.F32.PACK_AB_MERGE_C R219, R59, R12, RZ ;  /* 0x0000000c3bdb723e */ /* 0x004fe400048070ff */
[----:B------:R-:W-:Y:S01]  /*3f30*/  F2FP.SATFINITE.E4M3.F32.PACK_AB_MERGE_C R217, R11, R6, R217 ;  /* 0x000000060bd9723e */ /* 0x000fe200048070d9 */
[----:B------:R-:W0:Y:S01]  /*3f40*/  SHFL.BFLY PT, R43, R2, 0x2, 0x1f ;  /* 0x0c401f00022b7f89 */ /* 0x000e2200000e0000 */
[----:B------:R-:W-:Y:S01]  /*3f50*/  F2FP.SATFINITE.E4M3.F32.PACK_AB_MERGE_C R219, R21, R10, R219 ;  /* 0x0000000a15db723e */ /* 0x000fe200048070db */
[----:B------:R-:W-:Y:S01]  /*3f60*/  MUFU.EX2 R29, R29 ;  /* 0x0000001d001d7308 */ /* 0x000fe20000000800 */
[----:B---3--:R-:W-:-:S04]  /*3f70*/  F2FP.SATFINITE.E4M3.F32.PACK_AB_MERGE_C R213, R73, R20, RZ ;  /* 0x0000001449d5723e */ /* 0x008fc800048070ff */
[----:B------:R-:W-:-:S03]  /*3f80*/  F2FP.SATFINITE.E4M3.F32.PACK_AB_MERGE_C R213, R63, R14, R213 ;  /* 0x0000000e3fd5723e */ /* 0x000fc600048070d5 */
[----:B------:R-:W-:Y:S08]  /*3f90*/  MUFU.EX2 R33, R33 ;  /* 0x0000002100217308 */ /* 0x000ff00000000800 */
[----:B------:R-:W-:Y:S01]  /*3fa0*/  MUFU.EX2 R42, R42 ;  /* 0x0000002a002a7308 */ /* 0x000fe20000000800 */
[----:B0-----:R-:W-:-:S07]  /*3fb0*/  FMNMX.FTZ R47, R2, R43, !PT ;  /* 0x0000002b022f7209 */ /* 0x001fce0007810000 */
[----:B------:R0:W-:Y:S01]  /*3fc0*/  MUFU.EX2 R43, R54 ;  /* 0x00000036002b7308 */ /* 0x0001e20000000800 */
[----:B------:R-:W1:Y:S07]  /*3fd0*/  SHFL.BFLY PT, R2, R47, 0x1, 0x1f ;  /* 0x0c201f002f027f89 */ /* 0x000e6e00000e0000 */
[----:B------:R-:W-:Y:S01]  /*3fe0*/  MUFU.EX2 R36, R36 ;  /* 0x0000002400247308 */ /* 0x000fe20000000800 */
[----:B0-----:R-:W-:-:S07]  /*3ff0*/  FFMA.FTZ R54, R35, UR38, -R4 ;  /* 0x0000002623367c23 */ /* 0x001fce0008010804 */
[----:B------:R-:W-:Y:S08]  /*4000*/  MUFU.EX2 R37, R37 ;  /* 0x0000002500257308 */ /* 0x000ff00000000800 */
[----:B------:R-:W-:Y:S01]  /*4010*/  MUFU.EX2 R46, R46 ;  /* 0x0000002e002e7308 */ /* 0x000fe20000000800 */
[----:B-1----:R-:W-:-:S04]  /*4020*/  FMNMX.FTZ R2, R47, R2, !PT ;  /* 0x000000022f027209 */ /* 0x002fc80007810000 */
        /* <DEDUP_REMOVED lines=15> */
[----:B------:R-:W-:Y:S01]  /*4120*/  FADD.FTZ R97, R6, R11 ;  /* 0x0000000b06617221 */ /* 0x000fe20000010000 */
        /* <DEDUP_REMOVED lines=39> */
[----:B-1----:R-:W-:-:S04]  /*43a0*/  F2FP.SATFINITE.E4M3.F32.PACK_AB_MERGE_C R216, R93, R92, RZ ;  /* 0x0000005c5dd8723e */ /* 0x002fc800048070ff */
[----:B------:R-:W-:Y:S02]  /*43b0*/  F2FP.SATFINITE.E4M3.F32.PACK_AB_MERGE_C R216, R88, R31, R216 ;  /* 0x0000001f58d8723e */ /* 0x000fe400048070d8 */
[----:B------:R-:W1:Y:S08]  /*43c0*/  MUFU.EX2 R100, R100 ;  /* 0x0000006400647308 */ /* 0x000e700000000800 */
[----:B------:R3:W-:Y:S08]  /*43d0*/  MUFU.EX2 R91, R62 ;  /* 0x0000003e005b7308 */ /* 0x0007f00000000800 */
[----:B------:R-:W4:Y:S01]  /*43e0*/  MUFU.EX2 R101, R101 ;  /* 0x0000006500657308 */ /* 0x000f220000000800 */
[----:B---3--:R-:W-:-:S01]  /*43f0*/  FADD.FTZ R62, R92, R95 ;  /* 0x0000005f5c3e7221 */ /* 0x008fc20000010000 */
[----:B------:R-:W-:-:S03]  /*4400*/  FADD.FTZ R95, R15, R64 ;  /* 0x000000400f5f7221 */ /* 0x000fc60000010000 */
[----:B------:R-:W-:Y:S01]  /*4410*/  FADD.FTZ R62, R93, R62 ;  /* 0x0000003e5d3e7221 */ /* 0x000fe20000010000 */
[----:B------:R-:W-:-:S01]  /*4420*/  FADD.FTZ R64, R10, R95 ;  /* 0x0000005f0a407221 */ /* 0x000fc20000010000 */
[----:B------:R-:W-:Y:S01]  /*4430*/  CS2R R92, SRZ ;  /* 0x00000000005c7805 */ /* 0x000fe2000001ff00 */
[----:B------:R-:W3:Y:S01]  /*4440*/  MUFU.EX2 R72, R72 ;  /* 0x0000004800487308 */ /* 0x000ee20000000800 */
[----:B0-----:R-:W-:-:S01]  /*4450*/  FADD.FTZ R3, R35, R62 ;  /* 0x0000003e23037221 */ /* 0x001fc20000010000 */
[----:B------:R-:W-:-:S03]  /*4460*/  FADD.FTZ R95, R21, R64 ;  /* 0x00000040155f7221 */ /* 0x000fc60000010000 */
[----:B--2---:R-:W-:Y:S01]  /*4470*/  FADD.FTZ R3, R90, R3 ;  /* 0x000000035a037221 */ /* 0x004fe20000010000 */
[----:B------:R-:W-:-:S02]  /*4480*/  FADD.FTZ R62, R12, R95 ;  /* 0x0000005f0c3e7221 */ /* 0x000fc40000010000 */
[----:B------:R-:W0:Y:S01]  /*4490*/  MUFU.EX2 R89, R58 ;  /* 0x0000003a00597308 */ /* 0x000e220000000800 */
[----:B-1----:R-:W-:-:S01]  /*44a0*/  FADD.FTZ R4, R100, R3 ;  /* 0x0000000364047221 */ /* 0x002fc20000010000 */
[----:B------:R-:W-:Y:S01]  /*44b0*/  FADD.FTZ R97, R59, R62 ;  /* 0x0000003e3b617221 */ /* 0x000fe20000010000 */
[C---:B----4-:R-:W-:Y:S02]  /*44c0*/  F2FP.SATFINITE.E4M3.F32.PACK_AB_MERGE_C R218, R101.reuse, R100, RZ ;  /* 0x0000006465da723e */ /* 0x050fe400048070ff */
[----:B------:R-:W-:Y:S01]  /*44d0*/  FADD.FTZ R95, R101, R4 ;  /* 0x00000004655f7221 */ /* 0x000fe20000010000 */
[----:B------:R-:W-:-:S01]  /*44e0*/  FADD.FTZ R62, R14, R97 ;  /* 0x000000610e3e7221 */ /* 0x000fc20000010000 */
[----:B------:R-:W-:Y:S01]  /*44f0*/  F2FP.SATFINITE.E4M3.F32.PACK_AB_MERGE_C R218, R90, R35, R218 ;  /* 0x000000235ada723e */ /* 0x000fe200048070da */
[----:B------:R-:W1:Y:S01]  /*4500*/  MUFU.EX2 R76, R76 ;  /* 0x0000004c004c7308 */ /* 0x000e620000000800 */
[----:B---3--:R-:W-:-:S01]  /*4510*/  FADD.FTZ R4, R72, R95 ;  /* 0x0000005f48047221 */ /* 0x008fc20000010000 */
[----:B------:R-:W-:Y:S01]  /*4520*/  FADD.FTZ R97, R63, R62 ;  /* 0x0000003e3f617221 */ /* 0x000fe20000010000 */
[----:B------:R-:W-:-:S03]  /*4530*/  CS2R R100, SRZ ;  /* 0x0000000000647805 */ /* 0x000fc6000001ff00 */
[----:B------:R-:W-:Y:S02]  /*4540*/  FADD.FTZ R62, R20, R97 ;  /* 0x00000061143e7221 */ /* 0x000fe40000010000 */
[----:B------:R-:W2:Y:S01]  /*4550*/  MUFU.EX2 R77, R77 ;  /* 0x0000004d004d7308 */ /* 0x000ea20000000800 */
[----:B0-----:R-:W-:-:S07]  /*4560*/  FADD.FTZ R95, R89, R4 ;  /* 0x00000004595f7221 */ /* 0x001fce0000010000 */
[----:B------:R-:W0:Y:S01]  /*4570*/  MUFU.EX2 R47, R47 ;  /* 0x0000002f002f7308 */ /* 0x000e220000000800 */
[----:B-1----:R-:W-:-:S01]  /*4580*/  FADD.FTZ R4, R76, R95 ;  /* 0x0000005f4c047221 */ /* 0x002fc20000010000 */
[----:B------:R-:W-:-:S04]  /*4590*/  FADD.FTZ R95, R73, R62 ;  /* 0x0000003e495f7221 */ /* 0x000fc80000010000 */
[----:B------:R-:W-:Y:S02]  /*45a0*/  FADD.FTZ R62, R30, R95 ;  /* 0x0000005f1e3e7221 */ /* 0x000fe40000010000 */
[----:B------:R-:W1:Y:S01]  /*45b0*/  MUFU.EX2 R80, R81 ;  /* 0x0000005100507308 */ /* 0x000e620000000800 */
[----:B--2---:R-:W-:-:S01]  /*45c0*/  FADD.FTZ R4, R77, R4 ;  /* 0x000000044d047221 */ /* 0x004fc20000010000 */
[----:B------:R-:W-:Y:S01]  /*45d0*/  FADD.FTZ R97, R57, R62 ;  /* 0x0000003e39617221 */ /* 0x000fe20000010000 */
[----:B------:R-:W-:Y:S02]  /*45e0*/  F2FP.SATFINITE.E4M3.F32.PACK_AB_MERGE_C R212, R77, R76, RZ ;  /* 0x0000004c4dd4723e */ /* 0x000fe400048070ff */
[----:B------:R-:W-:Y:S01]  /*45f0*/  CS2R R76, SRZ ;  /* 0x00000000004c7805 */ /* 0x000fe2000001ff00 */
[----:B------:R-:W-:-:S01]  /*4600*/  FADD.FTZ R62, R34, R97 ;  /* 0x00000061223e7221 */ /* 0x000fc20000010000 */
[----:B------:R-:W-:Y:S01]  /*4610*/  F2FP.SATFINITE.E4M3.F32.PACK_AB_MERGE_C R34, R61, R34, RZ ;  /* 0x000000223d22723e */ /* 0x000fe200048070ff */
[----:B------:R-:W2:Y:S01]  /*4620*/  MUFU.EX2 R84, R84 ;  /* 0x0000005400547308 */ /* 0x000ea20000000800 */
[----:B0-----:R-:W-:-:S01]  /*4630*/  FADD.FTZ R95, R47, R4 ;  /* 0x000000042f5f7221 */ /* 0x001fc20000010000 */
[----:B------:R-:W-:Y:S01]  /*4640*/  FADD.FTZ R87, R61, R62 ;  /* 0x0000003e3d577221 */ /* 0x000fe20000010000 */
[----:B------:R-:W-:-:S02]  /*4650*/  F2FP.SATFINITE.E4M3.F32.PACK_AB_MERGE_C R212, R89, R72, R212 ;  /* 0x0000004859d4723e */ /* 0x000fc400048070d4 */
[----:B------:R-:W-:Y:S02]  /*4660*/  CS2R R96, SRZ ;  /* 0x0000000000607805 */ /* 0x000fe4000001ff00 */
[----:B------:R-:W-:Y:S01]  /*4670*/  F2FP.SATFINITE.E4M3.F32.PACK_AB_MERGE_C R215, R57, R30, R34 ;  /* 0x0000001e39d7723e */ /* 0x000fe20004807022 */
[----:B------:R-:W-:Y:S01]  /*4680*/  FADD.FTZ R8, R38, R87 ;  /* 0x0000005726087221 */ /* 0x000fe20000010000 */
[----:B------:R-:W-:Y:S01]  /*4690*/  CS2R R88, SRZ ;  /* 0x0000000000587805 */ /* 0x000fe2000001ff00 */
[----:B------:R-:W0:Y:S01]  /*46a0*/  MUFU.EX2 R85, R85 ;  /* 0x0000005500557308 */ /* 0x000e220000000800 */
[----:B-1----:R-:W-:-:S01]  /*46b0*/  FADD.FTZ R95, R80, R95 ;  /* 0x0000005f505f7221 */ /* 0x002fc20000010000 */
[----:B------:R-:W-:Y:S01]  /*46c0*/  FADD.FTZ R59, R41, R8 ;  /* 0x00000008293b7221 */ /* 0x000fe20000010000 */
[----:B------:R-:W-:Y:S02]  /*46d0*/  CS2R R72, SRZ ;  /* 0x0000000000487805 */ /* 0x000fe4000001ff00 */
[----:B------:R-:W-:-:S02]  /*46e0*/  CS2R R62, SRZ ;  /* 0x00000000003e7805 */ /* 0x000fc4000001ff00 */
[----:B------:R-:W-:Y:S01]  /*46f0*/  CS2R R34, SRZ ;  /* 0x0000000000227805 */ /* 0x000fe2000001ff00 */
[----:B------:R-:W-:Y:S01]  /*4700*/  FADD.FTZ R8, R40, R59 ;  /* 0x0000003b28087221 */ /* 0x000fe20000010000 */
[----:B------:R-:W-:Y:S01]  /*4710*/  F2FP.SATFINITE.E4M3.F32.PACK_AB_MERGE_C R40, R45, R40, RZ ;  /* 0x000000282d28723e */ /* 0x000fe200048070ff */
[----:B------:R-:W1:Y:S01]  /*4720*/  MUFU.EX2 R56, R56 ;  /* 0x0000003800387308 */ /* 0x000e620000000800 */
[----:B--2---:R-:W-:-:S01]  /*4730*/  FADD.FTZ R4, R84, R95 ;  /* 0x0000005f54047221 */ /* 0x004fc20000010000 */
[----:B------:R-:W-:Y:S01]  /*4740*/  FADD.FTZ R12, R45, R8 ;  /* 0x000000082d0c7221 */ /* 0x000fe20000010000 */
[----:B------:R-:W-:Y:S02]  /*4750*/  F2FP.SATFINITE.E4M3.F32.PACK_AB_MERGE_C R209, R41, R38, R40 ;  /* 0x0000002629d1723e */ /* 0x000fe40004807028 */
[----:B------:R-:W-:Y:S02]  /*4760*/  CS2R R94, SRZ ;  /* 0x00000000005e7805 */ /* 0x000fe4000001ff00 */
[----:B------:R-:W-:Y:S01]  /*4770*/  CS2R R40, SRZ ;  /* 0x0000000000287805 */ /* 0x000fe2000001ff00 */
[----:B------:R-:W-:Y:S01]  /*4780*/  FADD.FTZ R59, R13, R12 ;  /* 0x0000000c0d3b7221 */ /* 0x000fe20000010000 */
[----:B------:R-:W-:Y:S01]  /*4790*/  CS2R R30, SRZ ;  /* 0x00000000001e7805 */ /* 0x000fe2000001ff00 */
[----:B------:R-:W2:Y:S01]  /*47a0*/  MUFU.EX2 R60, R60 ;  /* 0x0000003c003c7308 */ /* 0x000ea20000000800 */
[----:B0-----:R-:W-:-:S01]  /*47b0*/  FADD.FTZ R15, R85, R4 ;  /* 0x00000004550f7221 */ /* 0x001fc20000010000 */
[----:B------:R-:W-:-:S04]  /*47c0*/  F2FP.SATFINITE.E4M3.F32.PACK_AB_MERGE_C R84, R85, R84, RZ ;  /* 0x000000545554723e */ /* 0x000fc800048070ff */
[----:B------:R-:W-:Y:S02]  /*47d0*/  F2FP.SATFINITE.E4M3.F32.PACK_AB_MERGE_C R214, R80, R47, R84 ;  /* 0x0000002f50d6723e */ /* 0x000fe40004807054 */
[----:B------:R-:W-:Y:S01]  /*47e0*/  CS2R R84, SRZ ;  /* 0x0000000000547805 */ /* 0x000fe2000001ff00 */
[----:B------:R-:W0:Y:S01]  /*47f0*/  MUFU.EX2 R81, R66 ;  /* 0x0000004200517308 */ /* 0x000e220000000800 */
[----:B-1----:R-:W-:-:S04]  /*4800*/  FADD.FTZ R4, R56, R15 ;  /* 0x0000000f38047221 */ /* 0x002fc80000010000 */
[----:B------:R-:W-:-:S03]  /*4810*/  FADD.FTZ R15, R91, R4 ;  /* 0x000000045b0f7221 */ /* 0x000fc60000010000 */
[----:B------:R-:W1:Y:S01]  /*4820*/  MUFU.EX2 R51, R51 ;  /* 0x0000003300337308 */ /* 0x000e620000000800 */
[----:B--2---:R-:W-:-:S07]  /*4830*/  FADD.FTZ R4, R60, R15 ;  /* 0x0000000f3c047221 */ /* 0x004fce0000010000 */
[----:B------:R-:W2:Y:S01]  /*4840*/  MUFU.EX2 R58, R65 ;  /* 0x00000041003a7308 */ /* 0x000ea20000000800 */
[----:B0-----:R-:W-:-:S01]  /*4850*/  FADD.FTZ R8, R81, R4 ;  /* 0x0000000451087221 */ /* 0x001fc20000010000 */
[----:B------:R-:W-:Y:S02]  /*4860*/  F2FP.SATFINITE.E4M3.F32.PACK_AB_MERGE_C R60, R81, R60, RZ ;  /* 0x0000003c513c723e */ /* 0x000fe400048070ff */
[----:B------:R-:W-:Y:S02]  /*4870*/  CS2R R80, SRZ ;  /* 0x0000000000507805 */ /* 0x000fe4000001ff00 */
[----:B------:R-:W-:Y:S02]  /*4880*/  F2FP.SATFINITE.E4M3.F32.PACK_AB_MERGE_C R208, R91, R56, R60 ;  /* 0x000000385bd0723e */ /* 0x000fe4000480703c */
[----:B------:R-:W-:Y:S01]  /*4890*/  CS2R R90, SRZ ;  /* 0x00000000005a7805 */ /* 0x000fe2000001ff00 */
[----:B------:R-:W0:Y:S01]  /*48a0*/  MUFU.EX2 R68, R68 ;  /* 0x0000004400447308 */ /* 0x000e220000000800 */
[----:B-1----:R-:W-:-:S01]  /*48b0*/  FADD.FTZ R15, R51, R8 ;  /* 0x00000008330f7221 */ /* 0x002fc20000010000 */
[----:B------:R-:W-:Y:S01]  /*48c0*/  FADD.FTZ R8, R24, R59 ;  /* 0x0000003b18087221 */ /* 0x000fe20000010000 */
[----:B------:R-:W-:-:S02]  /*48d0*/  CS2R R60, SRZ ;  /* 0x00000000003c7805 */ /* 0x000fc4000001ff00 */
[----:B------:R-:W-:Y:S01]  /*48e0*/  CS2R R56, SRZ ;  /* 0x0000000000387805 */ /* 0x000fe2000001ff00 */
[----:B------:R-:W-:-:S01]  /*48f0*/  FADD.FTZ R11, R25, R8 ;  /* 0x00000008190b7221 */ /* 0x000fc20000010000 */
[----:B------:R-:W-:Y:S01]  /*4900*/  F2FP.SATFINITE.E4M3.F32.PACK_AB_MERGE_C R25, R32, R25, RZ ;  /* 0x000000192019723e */ /* 0x000fe200048070ff */
[----:B------:R-:W1:Y:S01]  /*4910*/  MUFU.EX2 R69, R69 ;  /* 0x0000004500457308 */ /* 0x000e620000000800 */
[----:B--2---:R-:W-:-:S01]  /*4920*/  FADD.FTZ R15, R58, R15 ;  /* 0x0000000f3a0f7221 */ /* 0x004fc20000010000 */
[----:B------:R-:W-:Y:S01]  /*4930*/  FADD.FTZ R11, R32, R11 ;  /* 0x0000000b200b7221 */ /* 0x000fe20000010000 */
[----:B------:R-:W-:Y:S02]  /*4940*/  F2FP.SATFINITE.E4M3.F32.PACK_AB_MERGE_C R211, R24, R13, R25 ;  /* 0x0000000d18d3723e */ /* 0x000fe40004807019 */
[----:B------:R-:W-:Y:S01]  /*4950*/  CS2R R24, SRZ ;  /* 0x0000000000187805 */ /* 0x000fe2000001ff00 */
[----:B------:R-:W-:-:S02]  /*4960*/  FADD.FTZ R10, R28, R11 ;  /* 0x0000000b1c0a7221 */ /* 0x000fc40000010000 */
[----:B------:R-:W2:Y:S01]  /*4970*/  MUFU.EX2 R74, R74 ;  /* 0x0000004a004a7308 */ /* 0x000ea20000000800 */
[----:B0-----:R-:W-:-:S01]  /*4980*/  FADD.FTZ R6, R68, R15 ;  /* 0x0000000f44067221 */ /* 0x001fc20000010000 */
[----:B------:R-:W-:-:S04]  /*4990*/  FADD.FTZ R10, R29, R10 ;  /* 0x0000000a1d0a7221 */ /* 0x000fc80000010000 */
[----:B------:R-:W-:Y:S01]  /*49a0*/  FADD.FTZ R15, R33, R10 ;  /* 0x0000000a210f7221 */ /* 0x000fe20000010000 */
[C---:B------:R-:W-:Y:S01]  /*49b0*/  F2FP.SATFINITE.E4M3.F32.PACK_AB_MERGE_C R33, R42.reuse, R33, RZ ;  /* 0x000000212a21723e */ /* 0x040fe200048070ff */
[----:B------:R-:W0:Y:S01]  /*49c0*/  MUFU.EX2 R65, R78 ;  /* 0x0000004e00417308 */ /* 0x000e220000000800 */
[C---:B-1----:R-:W-:Y:S01]  /*49d0*/  F2FP.SATFINITE.E4M3.F32.PACK_AB_MERGE_C R68, R69.reuse, R68, RZ ;  /* 0x000000444544723e */ /* 0x042fe200048070ff */
[----:B------:R-:W-:Y:S01]  /*49e0*/  FADD.FTZ R69, R69, R6 ;  /* 0x0000000645457221 */ /* 0x000fe20000010000 */
[----:B------:R-:W-:-:S01]  /*49f0*/  FADD.FTZ R15, R42, R15 ;  /* 0x0000000f2a0f7221 */ /* 0x000fc20000010000 */
[----:B------:R-:W-:Y:S02]  /*4a00*/  F2FP.SATFINITE.E4M3.F32.PACK_AB_MERGE_C R205, R29, R28, R33 ;  /* 0x0000001c1dcd723e */ /* 0x000fe40004807021 */
[----:B------:R-:W-:Y:S02]  /*4a10*/  CS2R R32, SRZ ;  /* 0x0000000000207805 */ /* 0x000fe4000001ff00 */
[----:B------:R-:W-:Y:S01]  /*4a20*/  F2FP.SATFINITE.E4M3.F32.PACK_AB_MERGE_C R210, R58, R51, R68 ;  /* 0x000000333ad2723e */ /* 0x000fe20004807044 */
[----:B------:R-:W-:-:S01]  /*4a30*/  FADD.FTZ R10, R36, R15 ;  /* 0x0000000f240a7221 */ /* 0x000fc20000010000 */
[----:B------:R-:W1:Y:S01]  /*4a40*/  MUFU.EX2 R44, R44 ;  /* 0x0000002c002c7308 */ /* 0x000e620000000800 */
[----:B--2---:R-:W-:-:S01]  /*4a50*/  FADD.FTZ R8, R74, R69 ;  /* 0x000000454a087221 */ /* 0x004fc20000010000 */
[----:B------:R-:W-:Y:S01]  /*4a60*/  CS2R R68, SRZ ;  /* 0x0000000000447805 */ /* 0x000fe2000001ff00 */
[----:B------:R-:W-:-:S01]  /*4a70*/  FADD.FTZ R10, R37, R10 ;  /* 0x0000000a250a7221 */ /* 0x000fc20000010000 */
[----:B------:R-:W-:-:S02]  /*4a80*/  CS2R R58, SRZ ;  /* 0x00000000003a7805 */ /* 0x000fc4000001ff00 */
[----:B------:R-:W-:Y:S01]  /*4a90*/  CS2R R28, SRZ ;  /* 0x00000000001c7805 */ /* 0x000fe2000001ff00 */
[----:B------:R-:W-:Y:S01]  /*4aa0*/  FADD.FTZ R15, R43, R10 ;  /* 0x0000000a2b0f7221 */ /* 0x000fe20000010000 */
[----:B------:R-:W2:Y:S01]  /*4ab0*/  MUFU.EX2 R3, R82 ;  /* 0x0000005200037308 */ /* 0x000ea20000000800 */
[----:B0-----:R-:W-:-:S01]  /*4ac0*/  FADD.FTZ R11, R65, R8 ;  /* 0x00000008410b7221 */ /* 0x001fc20000010000 */
[C---:B------:R-:W-:Y:S01]  /*4ad0*/  F2FP.SATFINITE.E4M3.F32.PACK_AB_MERGE_C R43, R46.reuse, R43, RZ ;  /* 0x0000002b2e2b723e */ /* 0x040fe200048070ff */
[----:B------:R-:W-:-:S01]  /*4ae0*/  FADD.FTZ R15, R46, R15 ;  /* 0x0000000f2e0f7221 */ /* 0x000fc20000010000 */
[----:B------:R-:W-:Y:S02]  /*4af0*/  CS2R R46, SRZ ;  /* 0x00000000002e7805 */ /* 0x000fe4000001ff00 */
[----:B------:R-:W-:Y:S01]  /*4b00*/  F2FP.SATFINITE.E4M3.F32.PACK_AB_MERGE_C R207, R37, R36, R43 ;  /* 0x0000002425cf723e */ /* 0x000fe2000480702b */
[----:B------:R-:W-:Y:S01]  /*4b10*/  FADD.FTZ R12, R26, R15 ;  /* 0x0000000f1a0c7221 */ /* 0x000fe20000010000 */
[----:B------:R-:W0:Y:S01]  /*4b20*/  MUFU.EX2 R48, R48 ;  /* 0x0000003000307308 */ /* 0x000e220000000800 */
[----:B-1----:R-:W-:-:S01]  /*4b30*/  FADD.FTZ R8, R44, R11 ;  /* 0x0000000b2c087221 */ /* 0x002fc20000010000 */
[----:B------:R-:W-:Y:S01]  /*4b40*/  CS2R R42, SRZ ;  /* 0x00000000002a7805 */ /* 0x000fe2000001ff00 */
[----:B------:R-:W-:-:S01]  /*4b50*/  FADD.FTZ R14, R27, R12 ;  /* 0x0000000c1b0e7221 */ /* 0x000fc20000010000 */
[----:B------:R-:W-:-:S03]  /*4b60*/  CS2R R36, SRZ ;  /* 0x0000000000247805 */ /* 0x000fc6000001ff00 */
[----:B------:R-:W-:Y:S01]  /*4b70*/  FADD.FTZ R13, R5, R14 ;  /* 0x0000000e050d7221 */ /* 0x000fe20000010000 */
[----:B------:R-:W1:Y:S01]  /*4b80*/  MUFU.EX2 R49, R49 ;  /* 0x0000003100317308 */ /* 0x000e620000000800 */
[----:B--2---:R-:W-:-:S01]  /*4b90*/  FADD.FTZ R11, R3, R8 ;  /* 0x00000008030b7221 */ /* 0x004fc20000010000 */
[----:B------:R-:W-:-:S04]  /*4ba0*/  F2FP.SATFINITE.E4M3.F32.PACK_AB_MERGE_C R44, R3, R44, RZ ;  /* 0x0000002c032c723e */ /* 0x000fc800048070ff */
[----:B------:R-:W-:Y:S02]  /*4bb0*/  F2FP.SATFINITE.E4M3.F32.PACK_AB_MERGE_C R204, R65, R74, R44 ;  /* 0x0000004a41cc723e */ /* 0x000fe4000480702c */
[----:B------:R-:W-:Y:S01]  /*4bc0*/  CS2R R64, SRZ ;  /* 0x0000000000407805 */ /* 0x000fe2000001ff00 */
[----:B------:R-:W2:Y:S01]  /*4bd0*/  MUFU.EX2 R52, R52 ;  /* 0x0000003400347308 */ /* 0x000ea20000000800 */
[----:B0-----:R-:W-:-:S01]  /*4be0*/  FADD.FTZ R8, R48, R11 ;  /* 0x0000000b30087221 */ /* 0x001fc20000010000 */
[----:B------:R-:W-:-:S06]  /*4bf0*/  CS2R R44, SRZ ;  /* 0x00000000002c7805 */ /* 0x000fcc000001ff00 */
[----:B------:R-:W0:Y:S01]  /*4c00*/  MUFU.EX2 R53, R53 ;  /* 0x0000003500357308 */ /* 0x000e220000000800 */
[----:B-1----:R-:W-:-:S07]  /*4c10*/  FADD.FTZ R11, R49, R8 ;  /* 0x00000008310b7221 */ /* 0x002fce0000010000 */
[----:B------:R-:W1:Y:S01]  /*4c20*/  MUFU.EX2 R75, R75 ;  /* 0x0000004b004b7308 */ /* 0x000e620000000800 */
[----:B--2---:R-:W-:-:S07]  /*4c30*/  FADD.FTZ R8, R52, R11 ;  /* 0x0000000b34087221 */ /* 0x004fce0000010000 */
[----:B------:R2:W3:Y:S01]  /*4c40*/  MUFU.EX2 R4, R79 ;  /* 0x0000004f00047308 */ /* 0x0004e20000000800 */
[----:B0-----:R-:W-:-:S01]  /*4c50*/  FADD.FTZ R10, R53, R8 ;  /* 0x00000008350a7221 */ /* 0x001fc20000010000 */
[----:B------:R-:W-:-:S04]  /*4c60*/  F2FP.SATFINITE.E4M3.F32.PACK_AB_MERGE_C R52, R53, R52, RZ ;  /* 0x000000343534723e */ /* 0x000fc800048070ff */
[----:B------:R-:W-:Y:S02]  /*4c70*/  F2FP.SATFINITE.E4M3.F32.PACK_AB_MERGE_C R206, R49, R48, R52 ;  /* 0x0000003031ce723e */ /* 0x000fe40004807034 */
[----:B------:R-:W-:Y:S01]  /*4c80*/  CS2R R52, SRZ ;  /* 0x0000000000347805 */ /* 0x000fe2000001ff00 */
[----:B------:R-:W0:Y:S01]  /*4c90*/  MUFU.EX2 R67, R67 ;  /* 0x0000004300437308 */ /* 0x000e220000000800 */
[----:B-1----:R-:W-:-:S01]  /*4ca0*/  FADD.FTZ R11, R75, R10 ;  /* 0x0000000a4b0b7221 */ /* 0x002fc20000010000 */
[----:B--2---:R-:W-:Y:S02]  /*4cb0*/  CS2R R78, SRZ ;  /* 0x00000000004e7805 */ /* 0x004fe4000001ff00 */
[----:B------:R-:W-:-:S04]  /*4cc0*/  CS2R R48, SRZ ;  /* 0x0000000000307805 */ /* 0x000fc8000001ff00 */
[----:B------:R1:W2:Y:S01]  /*4cd0*/  MUFU.EX2 R6, R83 ;  /* 0x0000005300067308 */ /* 0x0002a20000000800 */
[----:B---3--:R-:W-:-:S07]  /*4ce0*/  FADD.FTZ R12, R4, R11 ;  /* 0x0000000b040c7221 */ /* 0x008fce0000010000 */
[----:B------:R-:W3:Y:S01]  /*4cf0*/  MUFU.EX2 R70, R70 ;  /* 0x0000004600467308 */ /* 0x000ee20000000800 */
[----:B0-----:R-:W-:-:S01]  /*4d00*/  FADD.FTZ R11, R67, R12 ;  /* 0x0000000c430b7221 */ /* 0x001fc20000010000 */
[C---:B------:R-:W-:Y:S01]  /*4d10*/  F2FP.SATFINITE.E4M3.F32.PACK_AB_MERGE_C R12, R50.reuse, R5, RZ ;  /* 0x00000005320c723e */ /* 0x040fe200048070ff */
[----:B------:R-:W-:-:S01]  /*4d20*/  FADD.FTZ R50, R50, R13 ;  /* 0x0000000d32327221 */ /* 0x000fc20000010000 */
[----:B-1----:R-:W-:Y:S02]  /*4d30*/  CS2R R82, SRZ ;  /* 0x0000000000527805 */ /* 0x002fe4000001ff00 */
[----:B------:R-:W-:Y:S01]  /*4d40*/  F2FP.SATFINITE.E4M3.F32.PACK_AB_MERGE_C R201, R27, R26, R12 ;  /* 0x0000001a1bc9723e */ /* 0x000fe2000480700c */
[----:B------:R-:W-:Y:S01]  /*4d50*/  FADD.FTZ R5, R7, R50 ;  /* 0x0000003207057221 */ /* 0x000fe20000010000 */
[----:B------:R0:W1:Y:S01]  /*4d60*/  MUFU.EX2 R3, R86 ;  /* 0x0000005600037308 */ /* 0x0000620000000800 */
[----:B--2---:R-:W-:-:S01]  /*4d70*/  FADD.FTZ R11, R6, R11 ;  /* 0x0000000b060b7221 */ /* 0x004fc20000010000 */
[----:B------:R-:W-:-:S02]  /*4d80*/  F2FP.SATFINITE.E4M3.F32.PACK_AB_MERGE_C R67, R6, R67, RZ ;  /* 0x000000430643723e */ /* 0x000fc400048070ff */
[----:B------:R-:W-:Y:S02]  /*4d90*/  CS2R R50, SRZ ;  /* 0x0000000000327805 */ /* 0x000fe4000001ff00 */
[----:B------:R-:W-:Y:S02]  /*4da0*/  CS2R R26, SRZ ;  /* 0x00000000001a7805 */ /* 0x000fe4000001ff00 */
[----:B------:R-:W-:Y:S01]  /*4db0*/  F2FP.SATFINITE.E4M3.F32.PACK_AB_MERGE_C R200, R4, R75, R67 ;  /* 0x0000004b04c8723e */ /* 0x000fe20004807043 */
[----:B------:R-:W-:Y:S01]  /*4dc0*/  FADD.FTZ R4, R54, R5 ;  /* 0x0000000536047221 */ /* 0x000fe20000010000 */
[----:B------:R-:W-:Y:S01]  /*4dd0*/  MUFU.EX2 R71, R71 ;  /* 0x0000004700477308 */ /* 0x000fe20000000800 */
[----:B---3--:R-:W-:-:S01]  /*4de0*/  FADD.FTZ R6, R70, R11 ;  /* 0x0000000b46067221 */ /* 0x008fc20000010000 */
[----:B0-----:R-:W-:Y:S02]  /*4df0*/  CS2R R86, SRZ ;  /* 0x0000000000567805 */ /* 0x001fe4000001ff00 */
[----:B------:R-:W-:-:S02]  /*4e00*/  CS2R R74, SRZ ;  /* 0x00000000004a7805 */ /* 0x000fc4000001ff00 */
[----:B------:R-:W-:Y:S02]  /*4e10*/  CS2R R66, SRZ ;  /* 0x0000000000427805 */ /* 0x000fe4000001ff00 */
[----:B------:R-:W0:Y:S01]  /*4e20*/  MUFU.EX2 R8, R55 ;  /* 0x0000003700087308 */ /* 0x000e220000000800 */
[----:B-1----:R-:W-:-:S07]  /*4e30*/  FADD.FTZ R6, R3, R6 ;  /* 0x0000000603067221 */ /* 0x002fce0000010000 */
[----:B------:R-:W-:Y:S08]  /*4e40*/  MUFU.EX2 R9, R9 ;  /* 0x0000000900097308 */ /* 0x000ff00000000800 */
[----:B------:R1:W2:Y:S01]  /*4e50*/  MUFU.EX2 R10, R39 ;  /* 0x00000027000a7308 */ /* 0x0002a20000000800 */
[----:B0-----:R-:W-:Y:S01]  /*4e60*/  F2FP.SATFINITE.E4M3.F32.PACK_AB_MERGE_C R5, R8, R71, RZ ;  /* 0x000000470805723e */ /* 0x001fe200048070ff */
[----:B------:R-:W-:-:S03]  /*4e70*/  FADD.FTZ R71, R71, R6 ;  /* 0x0000000647477221 */ /* 0x000fc60000010000 */
[----:B------:R-:W-:Y:S02]  /*4e80*/  F2FP.SATFINITE.E4M3.F32.PACK_AB_MERGE_C R202, R3, R70, R5 ;  /* 0x0000004603ca723e */ /* 0x000fe40004807005 */
[----:B-1----:R-:W-:Y:S02]  /*4e90*/  CS2R R38, SRZ ;  /* 0x0000000000267805 */ /* 0x002fe4000001ff00 */
[----:B--2---:R-:W-:Y:S01]  /*4ea0*/  F2FP.SATFINITE.E4M3.F32.PACK_AB_MERGE_C R11, R10, R9, RZ ;  /* 0x000000090a0b723e */ /* 0x004fe200048070ff */
[----:B------:R-:W-:-:S01]  /*4eb0*/  FADD.FTZ R9, R9, R4 ;  /* 0x0000000409097221 */ /* 0x000fc20000010000 */
[----:B------:R-:W-:Y:S01]  /*4ec0*/  FADD.FTZ R4, R8, R71 ;  /* 0x0000004708047221 */ /* 0x000fe20000010000 */
[----:B------:R-:W-:Y:S02]  /*4ed0*/  CS2R R70, SRZ ;  /* 0x0000000000467805 */ /* 0x000fe4000001ff00 */
[----:B------:R-:W-:Y:S01]  /*4ee0*/  F2FP.SATFINITE.E4M3.F32.PACK_AB_MERGE_C R203, R54, R7, R11 ;  /* 0x0000000736cb723e */ /* 0x000fe2000480700b */
[----:B------:R-:W-:-:S01]  /*4ef0*/  FADD.FTZ R3, R10, R9 ;  /* 0x000000090a037221 */ /* 0x000fc20000010000 */
[----:B------:R-:W-:Y:S01]  /*4f00*/  CS2R R54, SRZ ;  /* 0x0000000000367805 */ /* 0x000fe2000001ff00 */
[----:B------:R-:W-:Y:S06]  /*4f10*/  @!P1 BRA `(.L_x_5818) ;  /* 0x0000003800a49947 */ /* 0x000fec0003800000 */
[----:B------:R-:W-:Y:S01]  /*4f20*/  IMAD.MOV.U32 R6, RZ, RZ, R0 ;  /* 0x000000ffff067224 */ /* 0x000fe200078e0000 */
[----:B------:R-:W-:Y:S01]  /*4f30*/  UMOV UR57, UR45 ;  /* 0x0000002d00397c82 */ /* 0x000fe20008000000 */
[----:B------:R-:W-:Y:S01]  /*4f40*/  IMAD.MOV.U32 R5, RZ, RZ, R2 ;  /* 0x000000ffff057224 */ /* 0x000fe200078e0002 */
[----:B------:R-:W-:Y:S01]  /*4f50*/  UMOV UR55, UR44 ;  /* 0x0000002c00377c82 */ /* 0x000fe20008000000 */
[----:B------:R-:W-:Y:S01]  /*4f60*/  IMAD.MOV.U32 R119, RZ, RZ, RZ ;  /* 0x000000ffff777224 */ /* 0x000fe200078e00ff */
[----:B------:R-:W-:-:S06]  /*4f70*/  ULDC UR51, c[0x0][0x288] ;  /* 0x0000a20000337ab9 */ /* 0x000fcc0000000800 */
.L_x_5829:
[----:B------:R-:W-:Y:S01]  /*4f80*/  ISETP.NE.AND P2, PT, RZ, UR42, PT ;  /* 0x0000002aff007c0c */ /* 0x000fe2000bf45270 */
[----:B------:R-:W-:-:S04]  /*4f90*/  UISETP.NE.AND UP0, UPT, UR55, 0x1, UPT ;  /* 0x000000013700788c */ /* 0x000fc8000bf05270 */
[----:B------:R-:W-:-:S04]  /*4fa0*/  USEL UR45, URZ, 0x1, UP0 ;  /* 0x000000013f2d7887 */ /* 0x000fc80008000000 */
[----:B------:R-:W-:-:S04]  /*4fb0*/  ULOP3.LUT UR45, UR57, UR45, URZ, 0x3c, !UPT ;  /* 0x0000002d392d7292 */ /* 0x000fc8000f8e3c3f */
[----:B------:R-:W-:Y:S08]  /*4fc0*/  @P2 BRA `(.L_x_5819) ;  /* 0x0000000000382947 */ /* 0x000ff00003800000 */
[----:B------:R-:W-:Y:S05]  /*4fd0*/  @!P0 BRA `(.L_x_5820) ;  /* 0x0000000000048947 */ /* 0x000fea0003800000 */
[----:B------:R-:W-:Y:S01]  /*4fe0*/  BPT.TRAP 0x1 ;  /* 0x000000040000795c */ /* 0x000fe20000300000 */
.L_x_5820:
        /* <DEDUP_REMOVED lines=9> */
.L_x_5821:
[----:B-1----:R-:W-:Y:S05]  /*5080*/  @P1 BRA `(.L_x_5819) ;  /* 0x0000000000081947 */ /* 0x002fea0003800000 */
[----:B------:R-:W1:Y:S02]  /*5090*/  SYNCS.PHASECHK.TRANS64.TRYWAIT P1, [UR6+0x33430], R0 ;  /* 0x03343000ff0075a7 */ /* 0x000e640008020146 */
[----:B-1----:R-:W-:Y:S05]  /*50a0*/  @!P1 BRA `(.L_x_5822) ;  /* 0x0000010000989947 */ /* 0x002fea0003800000 */
.L_x_5819:
[----:B------:R-:W2:Y:S01]  /*50b0*/  S2R R2, SR_TID.X ;  /* 0x0000000000027919 */ /* 0x000ea20000002100 */
[----:B------:R-:W-:Y:S01]  /*50c0*/  UIADD3 UR44, UR55, 0x1, URZ ;  /* 0x00000001372c7890 */ /* 0x000fe2000fffe03f */
[----:B------:R-:W-:Y:S01]  /*50d0*/  UMOV UR27, 0x80000020 ;  /* 0x80000020001b7882 */ /* 0x000fe20000000000 */
[----:B------:R-:W-:Y:S02]  /*50e0*/  UMOV UR28, UR24 ;  /* 0x00000018001c7c82 */ /* 0x000fe40008000000 */
[----:B------:R-:W-:Y:S01]  /*50f0*/  UISETP.NE.AND UP0, UPT, UR44, 0x2, UPT ;  /* 0x000000022c00788c */ /* 0x000fe2000bf05270 */
[----:B------:R-:W-:Y:S01]  /*5100*/  UMOV UR29, UR25 ;  /* 0x00000019001d7c82 */ /* 0x000fe20008000000 */
[----:B------:R-:W-:Y:S02]  /*5110*/  UMOV UR31, 0x80000020 ;  /* 0x80000020001f7882 */ /* 0x000fe40000000000 */
[----:B------:R-:W-:Y:S01]  /*5120*/  USEL UR44, UR44, URZ, UP0 ;  /* 0x0000003f2c2c7287 */ /* 0x000fe20008000000 */
[----:B------:R-:W-:Y:S01]  /*5130*/  UMOV UR32, UR24 ;  /* 0x0000001800207c82 */ /* 0x000fe20008000000 */
[----:B------:R-:W-:-:S02]  /*5140*/  UMOV UR33, UR25 ;  /* 0x0000001900217c82 */ /* 0x000fc40008000000 */
[----:B------:R-:W-:Y:S01]  /*5150*/  UIMAD UR58, UR44, 0x780, UR48 ;  /* 0x000007802c3a78a4 */ /* 0x000fe2000f8e0230 */
[----:B------:R-:W-:Y:S01]  /*5160*/  UMOV UR35, 0x80000020 ;  /* 0x8000002000237882 */ /* 0x000fe20000000000 */
[----:B------:R-:W-:Y:S02]  /*5170*/  UMOV UR7, 0x80000020 ;  /* 0x8000002000077882 */ /* 0x000fe40000000000 */
[----:B------:R-:W-:Y:S02]  /*5180*/  UIADD3 UR30, UR58, 0x80, URZ ;  /* 0x000000803a1e7890 */ /* 0x000fe4000fffe03f */
[----:B------:R-:W-:Y:S02]  /*5190*/  UIADD3 UR34, UR58, 0x100, URZ ;  /* 0x000001003a227890 */ /* 0x000fe4000fffe03f */
[----:B------:R-:W-:Y:S01]  /*51a0*/  UMOV UR26, UR58 ;  /* 0x0000003a001a7c82 */ /* 0x000fe20008000000 */
[----:B------:R-:W-:Y:S02]  /*51b0*/  UIADD3 UR6, UR58, 0x200, URZ ;  /* 0x000002003a067890 */ /* 0x000fe4000fffe03f */
[----:B------:R-:W-:Y:S01]  /*51c0*/  UIADD3 UR10, UR58, 0x202, URZ ;  /* 0x000002023a0a7890 */ /* 0x000fe2000fffe03f */
[----:B------:R-:W-:Y:S01]  /*51d0*/  UMOV UR11, 0x80000020 ;  /* 0x80000020000b7882 */ /* 0x000fe20000000000 */
[----:B------:R-:W-:Y:S01]  /*51e0*/  UIADD3 UR14, UR58, 0x282, URZ ;  /* 0x000002823a0e7890 */ /* 0x000fe2000fffe03f */
[----:B------:R-:W-:Y:S01]  /*51f0*/  UMOV UR15, 0x80000020 ;  /* 0x80000020000f7882 */ /* 0x000fe20000000000 */
[----:B------:R-:W-:Y:S01]  /*5200*/  UIADD3 UR18, UR58, 0x500, URZ ;  /* 0x000005003a127890 */ /* 0x000fe2000fffe03f */
[----:B--2---:R-:W-:Y:S01]  /*5210*/  SHF.R.U32.HI R2, RZ, 0x7, R2 ;  /* 0x00000007ff027819 */ /* 0x004fe20000011602 */
[----:B------:R-:W-:Y:S01]  /*5220*/  UMOV UR19, 0x80000020 ;  /* 0x8000002000137882 */ /* 0x000fe20000000000 */
[----:B------:R-:W-:Y:S01]  /*5230*/  UIADD3 UR22, UR58, 0x502, URZ ;  /* 0x000005023a167890 */ /* 0x000fe2000fffe03f */
[----:B------:R-:W-:-:S02]  /*5240*/  UMOV UR23, 0x80000020 ;  /* 0x8000002000177882 */ /* 0x000fc40000000000 */
[----:B01----:R-:W-:-:S05]  /*5250*/  VIADD R0, R2, 0x8 ;  /* 0x0000000802007836 */ /* 0x003fca0000000000 */
[----:B------:R0:W-:Y:S06]  /*5260*/  BAR.SYNC.DEFER_BLOCKING R0, 0x100 ;  /* 0x000400000000751d */ /* 0x0001ec0000010000 */
[----:B------:R-:W-:-:S06]  /*5270*/  WARPGROUP.ARRIVE ;  /* 0x00000000000079c5 */ /* 0x000fcc0000000000 */
[----:B------:R-:W-:Y:S01]  /*5280*/  QGMMA.64x32x32.F32.E4M3.E4M3 R184, gdesc[UR24], RZ, !UPT, gsb0 ;  /* 0x0060000018b879f3 */ /* 0x000fe2000c0008ff */
[----:B------:R-:W-:Y:S01]  /*5290*/  UIADD3 UR26, UR58, 0x180, URZ ;  /* 0x000001803a1a7890 */ /* 0x000fe2000fffe03f */
        /* <DEDUP_REMOVED lines=160> */
.L_x_5824:
[----:B------:R-:W-:Y:S01]  /*5ca0*/  ULEA UR6, UR55, UR41, 0x3 ;  /* 0x0000002937067291 */ /* 0x000fe2000f8e183f */
[----:B------:R-:W-:-:S05]  /*5cb0*/  IMAD.U32 R0, RZ, RZ, UR57 ;  /* 0x00000039ff007e24 */ /* 0x000fca000f8e00ff */
[----:B------:R-:W-:-:S04]  /*5cc0*/  SHF.L.U32 R0, R0, 0x1f, RZ ;  /* 0x0000001f00007819 */ /* 0x000fc800000006ff */
[----:B------:R0:W1:Y:S01]  /*5cd0*/  SYNCS.PHASECHK.TRANS64.TRYWAIT P1, [UR6+0x33450], R0 ;  /* 0x03345000ff0075a7 */ /* 0x0000620008020146 */
[----:B------:R-:W-:Y:S05]  /*5ce0*/  @!P0 BRA `(.L_x_5825) ;  /* 0x0000000000048947 */ /* 0x000fea0003800000 */
[----:B------:R-:W-:Y:S01]  /*5cf0*/  BPT.TRAP 0x1 ;  /* 0x000000040000795c */ /* 0x000fe20000300000 */
.L_x_5825:
[----:B-1----:R-:W-:Y:S05]  /*5d00*/  @P1 BRA `(.L_x_5823) ;  /* 0x0000000000081947 */ /* 0x002fea0003800000 */
[----:B------:R-:W1:Y:S02]  /*5d10*/  SYNCS.PHASECHK.TRANS64.TRYWAIT P1, [UR6+0x33450], R0 ;  /* 0x03345000ff0075a7 */ /* 0x000e640008020146 */
[----:B-1----:R-:W-:Y:S05]  /*5d20*/  @!P1 BRA `(.L_x_5826) ;  /* 0x000000f400909947 */ /* 0x002fea0003800000 */
.L_x_5823:
        /* <DEDUP_REMOVED lines=36> */
.L_x_5827:
[----:B------:R-:W-:Y:S01]  /*5f70*/  UISETP.NE.AND UP0, UPT, UR50, URZ, UPT ;  /* 0x0000003f3200728c */ /* 0x000fe2000bf05270 */
[----:B0-----:R-:W-:Y:S01]  /*5f80*/  VIADD R0, R18, UR39 ;  /* 0x0000002712007c36 */ /* 0x001fe20008000000 */
[----:B------:R-:W0:Y:S01]  /*5f90*/  LDC R8, c[0x0][0x2f0] ;  /* 0x0000bc00ff087b82 */ /* 0x000e220000000800 */
        /* <DEDUP_REMOVED lines=8> */
[----:B------:R-:W-:Y:S02]  /*6020*/  UIMAD UR6, UR56, -0xa0, UR6 ;  /* 0xffffff60380678a4 */ /* 0x000fe4000f8e0206 */
[----:B------:R-:W1:Y:S04]  /*6030*/  SHFL.IDX PT, R2, R0, RZ, 0x1c1f ;  /* 0x001c1fff00027589 */ /* 0x000e6800000e0000 */
[----:B------:R-:W-:Y:S01]  /*6040*/  IMAD R7, R17, R10, UR6 ;  /* 0x0000000611077e24 */ /* 0x000fe2000f8e020a */
[----:B------:R-:W2:Y:S01]  /*6050*/  SHFL.IDX PT, R0, R0, 0x1, 0x1c1f ;  /* 0x003c1f0000007f89 */ /* 0x000ea200000e0000 */
[----:B------:R-:W-:-:S02]  /*6060*/  ULEA UR6, UR44, UR41, 0x3 ;  /* 0x000000292c067291 */ /* 0x000fc4000f8e183f */
[----:B0-----:R-:W-:Y:S02]  /*6070*/  IMAD R7, R8, UR49, R7 ;  /* 0x0000003108077c24 */ /* 0x001fe4000f8e0207 */
[----:B------:R-:W-:-:S04]  /*6080*/  UIADD3 UR6, UR6, 0x33440, URZ ;  /* 0x0003344006067890 */ /* 0x000fc8000fffe03f */
[----:B------:R-:W-:-:S09]  /*6090*/  UPRMT UR6, UR40, 0x654, UR6 ;  /* 0x0000065428067896 */ /* 0x000fd20008000006 */
[----:B------:R-:W-:Y:S01]  /*60a0*/  SYNCS.ARRIVE.TRANS64.RED.A1T0 RZ, [UR6], RZ ;  /* 0x000000ffffff79a7 */ /* 0x000fe20008100406 */
[----:B-1----:R-:W-:-:S04]  /*60b0*/  IADD3 R2, R2, -UR51, R7 ;  /* 0x8000003302027c10 */ /* 0x002fc8000fffe007 */
[C---:B------:R-:W-:Y:S02]  /*60c0*/  ISETP.GT.AND P1, PT, R2.reuse, RZ, PT ;  /* 0x000000ff0200720c */ /* 0x040fe40003f24270 */
[----:B------:R-:W-:Y:S02]  /*60d0*/  ISETP.GT.AND P2, PT, R2, 0x1, PT ;  /* 0x000000010200780c */ /* 0x000fe40003f44270 */
        /* <DEDUP_REMOVED lines=116> */
[----:B------:R-:W-:Y:S02]  /*6820*/  FMNMX.FTZ R2, R132, R9, !PT ;  /* 0x0000000984027209 */ /* 0x000fe40007810000 */
[----:B--2---:R-:W-:-:S02]  /*6830*/  IADD3 R7, R0, -UR51, R7 ;  /* 0x8000003300077c10 */ /* 0x004fc4000fffe007 */
[----:B------:R-:W-:Y:S02]  /*6840*/  FMNMX.FTZ R10, R133, R2, !PT ;  /* 0x00000002850a7209 */ /* 0x000fe40007810000 */
[C---:B------:R-:W-:Y:S02]  /*6850*/  ISETP.GT.AND P2, PT, R7.reuse, RZ, PT ;  /* 0x000000ff0700720c */ /* 0x040fe40003f44270 */
[C---:B------:R-:W-:Y:S01]  /*6860*/  ISETP.GT.AND P3, PT, R7.reuse, 0x1, PT ;  /* 0x000000010700780c */ /* 0x040fe20003f64270 */
[----:B------:R-:W0:Y:S01]  /*6870*/  SHFL.BFLY PT, R9, R10, 0x2, 0x1f ;  /* 0x0c401f000a097f89 */ /* 0x000e2200000e0000 */
[----:B------:R-:W-:Y:S02]  /*6880*/  FSEL R15, R186, -INF , P2 ;  /* 0xff800000ba0f7808 */ /* 0x000fe40001000000 */
        /* <DEDUP_REMOVED lines=11> */
[----:B0-----:R-:W-:Y:S01]  /*6940*/  FMNMX.FTZ R11, R10, R9, !PT ;  /* 0x000000090a0b7209 */ /* 0x001fe20007810000 */
[----:B------:R-:W-:Y:S01]  /*6950*/  IMAD.U32 R9, RZ, RZ, UR38 ;  /* 0x00000026ff097e24 */ /* 0x000fe2000f8e00ff */
[----:B------:R-:W-:Y:S02]  /*6960*/  ISETP.GT.AND P2, PT, R7, 0x18, PT ;  /* 0x000000180700780c */ /* 0x000fe40003f44270 */
[----:B------:R-:W-:Y:S01]  /*6970*/  FSEL R195, R195, -INF , P3 ;  /* 0xff800000c3c37808 */ /* 0x000fe20001800000 */
[----:B------:R-:W0:Y:S01]  /*6980*/  SHFL.BFLY PT, R2, R11, 0x1, 0x1f ;  /* 0x0c201f000b027f89 */ /* 0x000e2200000e0000 */
[----:B------:R-:W-:-:S02]  /*6990*/  ISETP.GT.AND P3, PT, R7, 0x19, PT ;  /* 0x000000190700780c */ /* 0x000fc40003f64270 */
[----:B------:R-:W-:Y:S02]  /*69a0*/  FSEL R198, R198, -INF , P2 ;  /* 0xff800000c6c67808 */ /* 0x000fe40001000000 */
[----:B------:R-:W-:Y:S02]  /*69b0*/  FSEL R199, R199, -INF , P3 ;  /* 0xff800000c7c77808 */ /* 0x000fe40001800000 */
[C---:B------:R-:W-:Y:S02]  /*69c0*/  ISETP.GT.AND P2, PT, R7.reuse, 0x20, PT ;  /* 0x000000200700780c */ /* 0x040fe40003f44270 */
[C---:B------:R-:W-:Y:S02]  /*69d0*/  ISETP.GT.AND P3, PT, R7.reuse, 0x21, PT ;  /* 0x000000210700780c */ /* 0x040fe40003f64270 */
[----:B------:R-:W-:Y:S02]  /*69e0*/  FSEL R170, R170, -INF , P2 ;  /* 0xff800000aaaa7808 */ /* 0x000fe40001000000 */
[----:B------:R-:W-:-:S02]  /*69f0*/  ISETP.GT.AND P2, PT, R7, 0x28, PT ;  /* 0x000000280700780c */ /* 0x000fc40003f44270 */
[----:B------:R-:W-:Y:S02]  /*6a00*/  FSEL R171, R171, -INF , P3 ;  /* 0xff800000abab7808 */ /* 0x000fe40001800000 */
[C---:B------:R-:W-:Y:S02]  /*6a10*/  ISETP.GT.AND P3, PT, R7.reuse, 0x29, PT ;  /* 0x000000290700780c */ /* 0x040fe40003f64270 */
[----:B------:R-:W-:Y:S02]  /*6a20*/  FSEL R174, R174, -INF , P2 ;  /* 0xff800000aeae7808 */ /* 0x000fe40001000000 */
[----:B------:R-:W-:Y:S02]  /*6a30*/  ISETP.GT.AND P2, PT, R7, 0x30, PT ;  /* 0x000000300700780c */ /* 0x000fe40003f44270 */
[----:B------:R-:W-:Y:S02]  /*6a40*/  FSEL R175, R175, -INF , P3 ;  /* 0xff800000afaf7808 */ /* 0x000fe40001800000 */
[----:B0-----:R-:W-:-:S02]  /*6a50*/  FMNMX.FTZ R2, R11, R2, !PT ;  /* 0x000000020b027209 */ /* 0x001fc40007810000 */
[----:B------:R-:W-:Y:S02]  /*6a60*/  ISETP.GT.AND P3, PT, R7, 0x31, PT ;  /* 0x000000310700780c */ /* 0x000fe40003f64270 */
[C---:B------:R-:W-:Y:S01]  /*6a70*/  FSETP.NEU.FTZ.AND P1, PT, R2.reuse, -INF , PT ;  /* 0xff8000000200780b */ /* 0x040fe20003f3d000 */
[----:B------:R-:W-:-:S01]  /*6a80*/  FFMA.FTZ R8, R2, R9, -8 ;  /* 0xc100000002087423 */ /* 0x000fc20000010009 */
[----:B------:R-:W-:Y:S02]  /*6a90*/  FSEL R178, R178, -INF , P2 ;  /* 0xff800000b2b27808 */ /* 0x000fe40001000000 */
[----:B------:R-:W-:Y:S02]  /*6aa0*/  ISETP.GT.AND P2, PT, R7, 0x38, PT ;  /* 0x000000380700780c */ /* 0x000fe40003f44270 */
[----:B------:R-:W-:Y:S02]  /*6ab0*/  FSEL R8, R8, RZ, P1 ;  /* 0x000000ff08087208 */ /* 0x000fe40000800000 */
[----:B------:R-:W-:-:S02]  /*6ac0*/  FSEL R179, R179, -INF , P3 ;  /* 0xff800000b3b37808 */ /* 0x000fc40001800000 */
        /* <DEDUP_REMOVED lines=13> */
[----:B------:R-:W-:-:S01]  /*6ba0*/  FFMA.FTZ R14, R193, UR38, -R8 ;  /* 0x00000026c10e7c23 */ /* 0x000fc20008010808 */
[----:B------:R-:W-:Y:S01]  /*6bb0*/  FMNMX.FTZ R0, R198, R185, !PT ;  /* 0x000000b9c6007209 */ /* 0x000fe20007810000 */
        /* <DEDUP_REMOVED lines=24> */
[----:B------:R0:W-:Y:S01]  /*6d40*/  MUFU.EX2 R158, R184 ;  /* 0x000000b8009e7308 */ /* 0x0001e20000000800 */
[----:B------:R-:W-:Y:S01]  /*6d50*/  ISETP.GT.AND P2, PT, R7, 0x50, PT ;  /* 0x000000500700780c */ /* 0x000fe20003f44270 */
[--C-:B------:R-:W-:Y:S01]  /*6d60*/  FFMA.FTZ R161, R161, UR38, -R8.reuse ;  /* 0x00000026a1a17c23 */ /* 0x100fe20008010808 */
[----:B------:R-:W-:Y:S01]  /*6d70*/  FMNMX.FTZ R185, R179, R0, !PT ;  /* 0x00000000b3b97209 */ /* 0x000fe20007810000 */
[--C-:B------:R-:W-:Y:S01]  /*6d80*/  FFMA.FTZ R165, R165, UR38, -R8.reuse ;  /* 0x00000026a5a57c23 */ /* 0x100fe20008010808 */
[----:B------:R-:W-:Y:S01]  /*6d90*/  FSEL R159, R159, -INF , P3 ;  /* 0xff8000009f9f7808 */ /* 0x000fe20001800000 */
[--C-:B------:R-:W-:Y:S01]  /*6da0*/  FFMA.FTZ R120, R120, UR38, -R8.reuse ;  /* 0x0000002678787c23 */ /* 0x100fe20008010808 */
[----:B------:R-:W-:Y:S01]  /*6db0*/  FMNMX.FTZ R0, R182, R185, !PT ;  /* 0x000000b9b6007209 */ /* 0x000fe20007810000 */
[--C-:B------:R-:W-:Y:S01]  /*6dc0*/  FFMA.FTZ R121, R121, UR38, -R8.reuse ;  /* 0x0000002679797c23 */ /* 0x100fe20008010808 */
[----:B------:R-:W-:Y:S01]  /*6dd0*/  ISETP.GT.AND P3, PT, R7, 0x51, PT ;  /* 0x000000510700780c */ /* 0x000fe20003f64270 */
[--C-:B0-----:R-:W-:Y:S01]  /*6de0*/  FFMA.FTZ R184, R156, UR38, -R8.reuse ;  /* 0x000000269cb87c23 */ /* 0x101fe20008010808 */
[----:B------:R-:W-:Y:S01]  /*6df0*/  FMNMX.FTZ R185, R183, R0, !PT ;  /* 0x00000000b7b97209 */ /* 0x000fe20007810000 */
[--C-:B------:R-:W-:Y:S01]  /*6e00*/  FFMA.FTZ R124, R124, UR38, -R8.reuse ;  /* 0x000000267c7c7c23 */ /* 0x100fe20008010808 */
[----:B------:R-:W-:Y:S01]  /*6e10*/  FSEL R162, R162, -INF , P2 ;  /* 0xff800000a2a27808 */ /* 0x000fe20001000000 */
[--C-:B------:R-:W-:Y:S01]  /*6e20*/  FFMA.FTZ R125, R125, UR38, -R8.reuse ;  /* 0x000000267d7d7c23 */ /* 0x100fe20008010808 */
[----:B------:R-:W-:Y:S01]  /*6e30*/  FMNMX.FTZ R0, R154, R185, !PT ;  /* 0x000000b99a007209 */ /* 0x000fe20007810000 */
[--C-:B------:R-:W-:Y:S01]  /*6e40*/  FFMA.FTZ R128, R128, UR38, -R8.reuse ;  /* 0x0000002680807c23 */ /* 0x100fe20008010808 */
[----:B------:R-:W-:Y:S01]  /*6e50*/  ISETP.GT.AND P2, PT, R7, 0x58, PT ;  /* 0x000000580700780c */ /* 0x000fe20003f44270 */
[--C-:B------:R-:W-:Y:S01]  /*6e60*/  FFMA.FTZ R129, R129, UR38, -R8.reuse ;  /* 0x0000002681817c23 */ /* 0x100fe20008010808 */
[----:B------:R-:W-:Y:S01]  /*6e70*/  FMNMX.FTZ R185, R155, R0, !PT ;  /* 0x000000009bb97209 */ /* 0x000fe20007810000 */
[--C-:B------:R-:W-:Y:S01]  /*6e80*/  FFMA.FTZ R132, R132, UR38, -R8.reuse ;  /* 0x0000002684847c23 */ /* 0x100fe20008010808 */
[----:B------:R-:W-:Y:S01]  /*6e90*/  FSEL R163, R163, -INF , P3 ;  /* 0xff800000a3a37808 */ /* 0x000fe20001800000 */
[----:B------:R-:W-:Y:S01]  /*6ea0*/  FFMA.FTZ R133, R133, UR38, -R8 ;  /* 0x0000002685857c23 */ /* 0x000fe20008010808 */
[----:B------:R-:W-:Y:S01]  /*6eb0*/  FMNMX.FTZ R0, R180, R185, !PT ;  /* 0x000000b9b4007209 */ /* 0x000fe20007810000 */
[----:B------:R-:W-:Y:S01]  /*6ec0*/  MUFU.EX2 R9, R9 ;  /* 0x0000000900097308 */ /* 0x000fe20000000800 */
[----:B------:R-:W-:-:S02]  /*6ed0*/  ISETP.GT.AND P3, PT, R7, 0x59, PT ;  /* 0x000000590700780c */ /* 0x000fc40003f64270 */
[----:B------:R-:W-:Y:S02]  /*6ee0*/  FMNMX.FTZ R185, R159, R0, !PT ;  /* 0x000000009fb97209 */ /* 0x000fe40007810000 */
[----:B------:R-:W-:Y:S02]  /*6ef0*/  FSEL R166, R166, -INF , P2 ;  /* 0xff800000a6a67808 */ /* 0x000fe40001000000 */
[----:B------:R-:W-:Y:S01]  /*6f00*/  FMNMX.FTZ R0, R162, R185, !PT ;  /* 0x000000b9a2007209 */ /* 0x000fe20007810000 */
[----:B------:R-:W-:Y:S01]  /*6f10*/  MUFU.EX2 R10, R10 ;  /* 0x0000000a000a7308 */ /* 0x000fe20000000800 */
[----:B------:R-:W-:Y:S02]  /*6f20*/  FSEL R167, R167, -INF , P3 ;  /* 0xff800000a7a77808 */ /* 0x000fe40001800000 */
[----:B------:R-:W-:Y:S02]  /*6f30*/  FMNMX.FTZ R185, R163, R0, !PT ;  /* 0x00000000a3b97209 */ /* 0x000fe40007810000 */
[----:B------:R-:W-:-:S02]  /*6f40*/  ISETP.GT.AND P2, PT, R7, 0x60, PT ;  /* 0x000000600700780c */ /* 0x000fc40003f44270 */
        /* <DEDUP_REMOVED lines=13> */
[----:B------:R-:W-:Y:S02]  /*7020*/  ISETP.GT.AND P2, PT, R7, 0x70, PT ;  /* 0x000000700700780c */ /* 0x000fe40003f44270 */
[----:B------:R-:W-:-:S02]  /*7030*/  FSEL R143, R143, -INF , P3 ;  /* 0xff8000008f8f7808 */ /* 0x000fc40001800000 */
[----:B------:R-:W-:Y:S01]  /*7040*/  FMNMX.FTZ R0, R156, R185, !PT ;  /* 0x000000b99c007209 */ /* 0x000fe20007810000 */
[----:B------:R0:W-:Y:S01]  /*7050*/  MUFU.EX2 R142, R184 ;  /* 0x000000b8008e7308 */ /* 0x0001e20000000800 */
[----:B------:R-:W-:Y:S02]  /*7060*/  ISETP.GT.AND P3, PT, R7, 0x71, PT ;  /* 0x000000710700780c */ /* 0x000fe40003f64270 */
[----:B------:R-:W-:Y:S02]  /*7070*/  FSEL R146, R146, -INF , P2 ;  /* 0xff80000092927808 */ /* 0x000fe40001000000 */
[----:B------:R-:W-:Y:S02]  /*7080*/  FMNMX.FTZ R185, R143, R0, !PT ;  /* 0x000000008fb97209 */ /* 0x000fe40007810000 */
[----:B------:R-:W-:Y:S01]  /*7090*/  ISETP.GT.AND P2, PT, R7, 0x78, PT ;  /* 0x000000780700780c */ /* 0x000fe20003f44270 */
[----:B------:R-:W-:Y:S01]  /*70a0*/  MUFU.EX2 R14, R14 ;  /* 0x0000000e000e7308 */ /* 0x000fe20000000800 */
[----:B------:R-:W-:Y:S01]  /*70b0*/  FSEL R147, R147, -INF , P3 ;  /* 0xff80000093937808 */ /* 0x000fe20001800000 */
[----:B0-----:R-:W-:Y:S01]  /*70c0*/  FFMA.FTZ R184, R160, UR38, -R8 ;  /* 0x00000026a0b87c23 */ /* 0x001fe20008010808 */
[----:B------:R-:W-:-:S02]  /*70d0*/  FMNMX.FTZ R0, R146, R185, !PT ;  /* 0x000000b992007209 */ /* 0x000fc40007810000 */
[----:B------:R-:W-:Y:S02]  /*70e0*/  ISETP.GT.AND P3, PT, R7, 0x79, PT ;  /* 0x000000790700780c */ /* 0x000fe40003f64270 */
[----:B------:R-:W-:Y:S01]  /*70f0*/  FSEL R160, R150, -INF , P2 ;  /* 0xff80000096a07808 */ /* 0x000fe20001000000 */
[----:B------:R-:W-:Y:S01]  /*7100*/  MUFU.EX2 R20, R20 ;  /* 0x0000001400147308 */ /* 0x000fe20000000800 */
[----:B------:R-:W-:Y:S02]  /*7110*/  FMNMX.FTZ R185, R147, R0, !PT ;  /* 0x0000000093b97209 */ /* 0x000fe40007810000 */
[----:B------:R-:W-:Y:S02]  /*7120*/  FSEL R151, R151, -INF , P3 ;  /* 0xff80000097977808 */ /* 0x000fe40001800000 */
[C---:B------:R-:W-:Y:S02]  /*7130*/  ISETP.GT.AND P2, PT, R7.reuse, 0x80, PT ;  /* 0x000000800700780c */ /* 0x040fe40003f44270 */
        /* <DEDUP_REMOVED lines=8> */
[----:B0-----:R-:W-:Y:S01]  /*71c0*/  FFMA.FTZ R184, R164, UR38, -R8 ;  /* 0x00000026a4b87c23 */ /* 0x001fe20008010808 */
        /* <DEDUP_REMOVED lines=15> */
[--C-:B0-----:R-:W-:Y:S01]  /*72c0*/  FFMA.FTZ R184, R136, UR38, -R8.reuse ;  /* 0x0000002688b87c23 */ /* 0x101fe20008010808 */
[----:B------:R-:W-:Y:S01]  /*72d0*/  FMNMX.FTZ R0, R130, R185, !PT ;  /* 0x000000b982007209 */ /* 0x000fe20007810000 */
[--C-:B------:R-:W-:Y:S01]  /*72e0*/  FFMA.FTZ R136, R137, UR38, -R8.reuse ;  /* 0x0000002689887c23 */ /* 0x100fe20008010808 */
[----:B------:R-:W-:Y:S01]  /*72f0*/  ISETP.GT.AND P3, PT, R7, 0x99, PT ;  /* 0x000000990700780c */ /* 0x000fe20003f64270 */
[--C-:B------:R-:W-:Y:S01]  /*7300*/  FFMA.FTZ R137, R140, UR38, -R8.reuse ;  /* 0x000000268c897c23 */ /* 0x100fe20008010808 */
[----:B------:R-:W-:Y:S01]  /*7310*/  FSEL R134, R134, -INF , P2 ;  /* 0xff80000086867808 */ /* 0x000fe20001000000 */
[--C-:B------:R-:W-:Y:S01]  /*7320*/  FFMA.FTZ R140, R141, UR38, -R8.reuse ;  /* 0x000000268d8c7c23 */ /* 0x100fe20008010808 */
[----:B------:R-:W-:Y:S01]  /*7330*/  FMNMX.FTZ R185, R131, R0, !PT ;  /* 0x0000000083b97209 */ /* 0x000fe20007810000 */
[--C-:B------:R-:W-:Y:S01]  /*7340*/  FFMA.FTZ R141, R144, UR38, -R8.reuse ;  /* 0x00000026908d7c23 */ /* 0x100fe20008010808 */
[----:B------:R-:W-:Y:S01]  /*7350*/  FSEL R135, R135, -INF , P3 ;  /* 0xff80000087877808 */ /* 0x000fe20001800000 */
[--C-:B------:R-:W-:Y:S01]  /*7360*/  FFMA.FTZ R144, R145, UR38, -R8.reuse ;  /* 0x0000002691907c23 */ /* 0x100fe20008010808 */
[----:B------:R-:W-:Y:S01]  /*7370*/  FMNMX.FTZ R0, R134, R185, !PT ;  /* 0x000000b986007209 */ /* 0x000fe20007810000 */
[--C-:B------:R-:W-:Y:S01]  /*7380*/  FFMA.FTZ R145, R148, UR38, -R8.reuse ;  /* 0x0000002694917c23 */ /* 0x100fe20008010808 */
[----:B------:R-:W-:-:S01]  /*7390*/  FFMA.FTZ R148, R149, UR38, -R8 ;  /* 0x0000002695947c23 */ /* 0x000fc20008010808 */
[----:B------:R-:W-:Y:S01]  /*73a0*/  IMAD.U32 R149, RZ, RZ, UR38 ;  /* 0x00000026ff957e24 */ /* 0x000fe2000f8e00ff */
[----:B------:R-:W-:Y:S01]  /*73b0*/  FMNMX.FTZ R0, R135, R0, !PT ;  /* 0x0000000087007209 */ /* 0x000fe20007810000 */
[----:B------:R0:W-:Y:S01]  /*73c0*/  MUFU.EX2 R7, R184 ;  /* 0x000000b800077308 */ /* 0x0001e20000000800 */
[----:B------:R-:W-:-:S03]  /*73d0*/  FSEL R192, R2, RZ, P1 ;  /* 0x000000ff02c07208 */ /* 0x000fc60000800000 */
[----:B------:R-:W1:Y:S02]  /*73e0*/  SHFL.BFLY PT, R185, R0, 0x2, 0x1f ;  /* 0x0c401f0000b97f89 */ /* 0x000e6400000e0000 */
[----:B------:R-:W-:-:S02]  /*73f0*/  FADD.FTZ R192, -R192, R5 ;  /* 0x00000005c0c07221 */ /* 0x000fc40000010100 */
[----:B------:R-:W-:Y:S02]  /*7400*/  MUFU.EX2 R172, R172 ;  /* 0x000000ac00ac7308 */ /* 0x000fe40000000800 */
[----:B------:R-:W-:-:S06]  /*7410*/  FMUL.FTZ R192, R192, UR38 ;  /* 0x00000026c0c07c20 */ /* 0x000fcc0008410000 */
[----:B------:R-:W-:Y:S08]  /*7420*/  MUFU.EX2 R173, R173 ;  /* 0x000000ad00ad7308 */ /* 0x000ff00000000800 */
[----:B------:R-:W-:Y:S01]  /*7430*/  MUFU.EX2 R176, R176 ;  /* 0x000000b000b07308 */ /* 0x000fe20000000800 */
[----:B-1----:R-:W-:-:S07]  /*7440*/  FMNMX.FTZ R185, R0, R185, !PT ;  /* 0x000000b900b97209 */ /* 0x002fce0007810000 */
[----:B------:R-:W-:Y:S01]  /*7450*/  MUFU.EX2 R177, R177 ;  /* 0x000000b100b17308 */ /* 0x000fe20000000800 */
[----:B------:R-:W1:Y:S07]  /*7460*/  SHFL.BFLY PT, R0, R185, 0x1, 0x1f ;  /* 0x0c201f00b9007f89 */ /* 0x000e6e00000e0000 */
[----:B------:R-:W-:Y:S08]  /*7470*/  MUFU.EX2 R181, R181 ;  /* 0x000000b500b57308 */ /* 0x000ff00000000800 */
[----:B------:R-:W-:Y:S08]  /*7480*/  MUFU.EX2 R152, R152 ;  /* 0x0000009800987308 */ /* 0x000ff00000000800 */
[----:B------:R-:W-:Y:S01]  /*7490*/  MUFU.EX2 R153, R153 ;  /* 0x0000009900997308 */ /* 0x000fe20000000800 */
[----:B-1----:R-:W-:-:S04]  /*74a0*/  FMNMX.FTZ R0, R185, R0, !PT ;  /* 0x00000000b9007209 */ /* 0x002fc80007810000 */
[C---:B------:R-:W-:Y:S01]  /*74b0*/  FSETP.NEU.FTZ.AND P2, PT, R0.reuse, -INF , PT ;  /* 0xff8000000000780b */ /* 0x040fe20003f5d000 */
[----:B------:R-:W-:-:S02]  /*74c0*/  FFMA.FTZ R149, R0, R149, -8 ;  /* 0xc100000000957423 */ /* 0x000fc40000010095 */
[----:B------:R-:W-:Y:S01]  /*74d0*/  MUFU.EX2 R157, R157 ;  /* 0x0000009d009d7308 */ /* 0x000fe20000000800 */
[----:B------:R-:W-:Y:S02]  /*74e0*/  FSEL R189, R0, RZ, P2 ;  /* 0x000000ff00bd7208 */ /* 0x000fe40001000000 */
[----:B------:R-:W-:-:S03]  /*74f0*/  FSEL R8, R149, RZ, P2 ;  /* 0x000000ff95087208 */ /* 0x000fc60001000000 */
[----:B------:R-:W-:Y:S02]  /*7500*/  FADD.FTZ R189, -R189, R6 ;  /* 0x00000006bdbd7221 */ /* 0x000fe40000010100 */
[----:B0-----:R-:W-:-:S01]  /*7510*/  FFMA.FTZ R184, R15, UR38, -R8 ;  /* 0x000000260fb87c23 */ /* 0x001fc20008010808 */
[--C-:B------:R-:W-:Y:S01]  /*7520*/  FFMA.FTZ R15, R187, UR38, -R8.reuse ;  /* 0x00000026bb0f7c23 */ /* 0x100fe20008010808 */
[----:B------:R-:W-:Y:S01]  /*7530*/  FMUL.FTZ R189, R189, UR38 ;  /* 0x00000026bdbd7c20 */ /* 0x000fe20008410000 */
        /* <DEDUP_REMOVED lines=20> */
[----:B------:R-:W-:Y:S01]  /*7680*/  FFMA.FTZ R178, R178, UR38, -R8 ;  /* 0x00000026b2b27c23 */ /* 0x000fe20008010808 */
[----:B------:R-:W-:-:S01]  /*7690*/  FADD.FTZ R192, R10, R191 ;  /* 0x000000bf0ac07221 */ /* 0x000fc20000010000 */
        /* <DEDUP_REMOVED lines=12> */
[----:B------:R-:W-:Y:S01]  /*7760*/  FADD.FTZ R3, R11, R192 ;  /* 0x000000c00b037221 */ /* 0x000fe20000010000 */
        /* <DEDUP_REMOVED lines=15> */
[----:B------:R-:W-:Y:S01]  /*7860*/  FADD.FTZ R4, R12, R3 ;  /* 0x000000030c047221 */ /* 0x000fe20000010000 */
[----:B------:R-:W-:-:S03]  /*7870*/  FFMA.FTZ R8, R135, UR38, -R8 ;  /* 0x0000002687087c23 */ /* 0x000fc60008010808 */
[----:B------:R-:W-:Y:S02]  /*7880*/  FADD.FTZ R3, R13, R4 ;  /* 0x000000040d037221 */ /* 0x000fe40000010000 */
[----:B------:R-:W2:Y:S01]  /*7890*/  MUFU.EX2 R188, R188 ;  /* 0x000000bc00bc7308 */ /* 0x000ea20000000800 */
[----:B-1----:R-:W-:-:S01]  /*78a0*/  FADD.FTZ R192, R186, R167 ;  /* 0x000000a7bac07221 */ /* 0x002fc20000010000 */
[----:B------:R-:W-:-:S06]  /*78b0*/  FADD.FTZ R3, R14, R3 ;  /* 0x000000030e037221 */ /* 0x000fcc0000010000 */
[----:B------:R-:W1:Y:S01]  /*78c0*/  MUFU.EX2 R187, R187 ;  /* 0x000000bb00bb7308 */ /* 0x000e620000000800 */
[----:B0-----:R-:W-:-:S01]  /*78d0*/  FADD.FTZ R167, R185, R192 ;  /* 0x000000c0b9a77221 */ /* 0x001fc20000010000 */
[----:B------:R-:W-:-:S06]  /*78e0*/  FADD.FTZ R192, R20, R3 ;  /* 0x0000000314c07221 */ /* 0x000fcc0000010000 */
[----:B------:R-:W0:Y:S01]  /*78f0*/  MUFU.EX2 R190, R190 ;  /* 0x000000be00be7308 */ /* 0x000e220000000800 */
[----:B--2---:R-:W-:-:S01]  /*7900*/  FADD.FTZ R4, R188, R167 ;  /* 0x000000a7bc047221 */ /* 0x004fc20000010000 */
[----:B------:R-:W-:-:S06]  /*7910*/  FADD.FTZ R167, R21, R192 ;  /* 0x000000c015a77221 */ /* 0x000fcc0000010000 */
[----:B------:R-:W2:Y:S01]  /*7920*/  MUFU.EX2 R170, R170 ;  /* 0x000000aa00aa7308 */ /* 0x000ea20000000800 */
[----:B-1----:R-:W-:-:S01]  /*7930*/  FADD.FTZ R3, R187, R4 ;  /* 0x00000004bb037221 */ /* 0x002fc20000010000 */
[----:B------:R-:W-:-:S06]  /*7940*/  FADD.FTZ R4, R168, R167 ;  /* 0x000000a7a8047221 */ /* 0x000fcc0000010000 */
[----:B------:R-:W1:Y:S01]  /*7950*/  MUFU.EX2 R171, R171 ;  /* 0x000000ab00ab7308 */ /* 0x000e620000000800 */
[----:B0-----:R-:W-:-:S07]  /*7960*/  FADD.FTZ R3, R190, R3 ;  /* 0x00000003be037221 */ /* 0x001fce0000010000 */
        /* <DEDUP_REMOVED lines=28> */
[----:B------:R-:W-:-:S06]  /*7b30*/  FADD.FTZ R167, R157, R4 ;  /* 0x000000049da77221 */ /* 0x000fcc0000010000 */
        /* <DEDUP_REMOVED lines=8> */
[----:B--2---:R-:W-:-:S07]  /*7bc0*/  FADD.FTZ R3, R159, R4 ;  /* 0x000000049f037221 */ /* 0x004fce0000010000 */
[----:B------:R-:W2:Y:S01]  /*7bd0*/  MUFU.EX2 R163, R163 ;  /* 0x000000a300a37308 */ /* 0x000ea20000000800 */
[----:B-1----:R-:W-:-:S04]  /*7be0*/  FADD.FTZ R167, R161, R192 ;  /* 0x000000c0a1a77221 */ /* 0x002fc80000010000 */
[----:B------:R-:W-:-:S03]  /*7bf0*/  FADD.FTZ R192, R126, R167 ;  /* 0x000000a77ec07221 */ /* 0x000fc60000010000 */
        /* <DEDUP_REMOVED lines=71> */
.L_x_5828:
[----:B------:R-:W-:Y:S01]  /*8070*/  UISETP.GT.AND UP0, UPT, UR56, UR54, UPT ;  /* 0x000000363800728c */ /* 0x000fe2000bf04270 */
[----:B------:R-:W-:Y:S01]  /*8080*/  F2FP.SATFINITE.E4M3.F32.PACK_AB_MERGE_C R5, R180, R5, RZ ;  /* 0x00000005b405723e */ /* 0x000fe200048070ff */
[----:B------:R-:W-:Y:S01]  /*8090*/  ULEA UR6, UR55, UR41, 0x3 ;  /* 0x0000002937067291 */ /* 0x000fe2000f8e183f */
[----:B------:R-:W-:Y:S01]  /*80a0*/  F2FP.SATFINITE.E4M3.F32.PACK_AB_MERGE_C R11, R12, R11, RZ ;  /* 0x0000000b0c0b723e */ /* 0x000fe200048070ff */
[----:B------:R-:W-:Y:S01]  /*80b0*/  UIADD3 UR56, UR56, -0x1, URZ ;  /* 0xffffffff38387890 */ /* 0x000fe2000fffe03f */
[----:B------:R-:W-:Y:S01]  /*80c0*/  F2FP.SATFINITE.E4M3.F32.PACK_AB_MERGE_C R149, R186, R149, RZ ;  /* 0x00000095ba95723e */ /* 0x000fe200048070ff */
[----:B------:R-:W-:Y:S01]  /*80d0*/  UIADD3 UR6, UR6, 0x33460, URZ ;  /* 0x0003346006067890 */ /* 0x000fe2000fffe03f */
[----:B------:R-:W-:Y:S01]  /*80e0*/  PLOP3.LUT P1, PT, PT, PT, UP0, 0x80, 0x0 ;  /* 0x000000000000781c */ /* 0x000fe20003f2f008 */
[----:B------:R-:W-:Y:S01]  /*80f0*/  UMOV UR57, UR45 ;  /* 0x0000002d00397c82 */ /* 0x000fe20008000000 */
[----:B------:R-:W-:Y:S01]  /*8100*/  F2FP.SATFINITE.E4M3.F32.PACK_AB_MERGE_C R20, R21, R20, RZ ;  /* 0x000000141514723e */ /* 0x000fe200048070ff */
[----:B------:R-:W-:Y:S01]  /*8110*/  UPRMT UR6, UR40, 0x654, UR6 ;  /* 0x0000065428067896 */ /* 0x000fe20008000006 */
[----:B------:R-:W-:Y:S01]  /*8120*/  F2FP.SATFINITE.E4M3.F32.PACK_AB_MERGE_C R187, R190, R187, RZ ;  /* 0x000000bbbebb723e */ /* 0x000fe200048070ff */
[----:B------:R-:W-:Y:S01]  /*8130*/  UMOV UR55, UR44 ;  /* 0x0000002c00377c82 */ /* 0x000fe20008000000 */
        /* <DEDUP_REMOVED lines=11> */
[-C--:B------:R-:W-:Y:S01]  /*81f0*/  FMUL.FTZ R32, R32, R6.reuse ;  /* 0x0000000620207220 */ /* 0x080fe20000410000 */
[----:B------:R-:W-:Y:S01]  /*8200*/  F2FP.SATFINITE.E4M3.F32.PACK_AB_MERGE_C R163, R166, R163, RZ ;  /* 0x000000a3a6a3723e */ /* 0x000fe200048070ff */
[-C--:B------:R-:W-:Y:S01]  /*8210*/  FMUL.FTZ R33, R33, R6.reuse ;  /* 0x0000000621217220 */ /* 0x080fe20000410000 */
[----:B------:R-:W-:Y:S01]  /*8220*/  F2FP.SATFINITE.E4M3.F32.PACK_AB_MERGE_C R137, R140, R137, RZ ;  /* 0x000000898c89723e */ /* 0x000fe200048070ff */
[----:B------:R-:W-:Y:S01]  /*8230*/  FMUL.FTZ R36, R36, R6 ;  /* 0x0000000624247220 */ /* 0x000fe20000410000 */
[----:B------:R-:W-:Y:S01]  /*8240*/  F2FP.SATFINITE.E4M3.F32.PACK_AB_MERGE_C R143, R143, R156, RZ ;  /* 0x0000009c8f8f723e */ /* 0x000fe200048070ff */
[-C--:B------:R-:W-:Y:S01]  /*8250*/  FMUL.FTZ R37, R37, R6.reuse ;  /* 0x0000000625257220 */ /* 0x080fe20000410000 */
        /* <DEDUP_REMOVED lines=114> */
[----:B------:R-:W-:-:S02]  /*8980*/  IMAD.MOV.U32 R6, RZ, RZ, R0 ;  /* 0x000000ffff067224 */ /* 0x000fc400078e0000 */
[----:B------:R-:W-:Y:S01]  /*8990*/  IMAD.MOV.U32 R5, RZ, RZ, R2 ;  /* 0x000000ffff057224 */ /* 0x000fe200078e0002 */
[----:B------:R-:W-:Y:S06]  /*89a0*/  @P1 BRA `(.L_x_5829) ;  /* 0xffffffc400741947 */ /* 0x000fec000383ffff */
.L_x_5818:
[----:B------:R-:W-:-:S13]  /*89b0*/  ISETP.LE.AND P1, PT, RZ, UR56, PT ;  /* 0x00000038ff007c0c */ /* 0x000fda000bf23270 */
[----:B------:R-:W-:Y:S05]  /*89c0*/  @!P1 BRA `(.L_x_5830) ;  /* 0x0000002c00bc9947 */ /* 0x000fea0003800000 */
[----:B------:R-:W-:Y:S01]  /*89d0*/  IMAD.MOV.U32 R7, RZ, RZ, R0 ;  /* 0x000000ffff077224 */ /* 0x000fe200078e0000 */
[----:B------:R-:W-:Y:S01]  /*89e0*/  UMOV UR50, UR45 ;  /* 0x0000002d00327c82 */ /* 0x000fe20008000000 */
[----:B------:R-:W-:Y:S01]  /*89f0*/  IMAD.MOV.U32 R5, RZ, RZ, R2 ;  /* 0x000000ffff057224 */ /* 0x000fe200078e0002 */
[----:B------:R-:W-:-:S06]  /*8a00*/  UMOV UR49, UR44 ;  /* 0x0000002c00317c82 */ /* 0x000fcc0008000000 */
.L_x_5841:
[----:B------:R-:W-:Y:S01]  /*8a10*/  ISETP.NE.AND P2, PT, RZ, UR42, PT ;  /* 0x0000002aff007c0c */ /* 0x000fe2000bf45270 */
[----:B------:R-:W-:-:S04]  /*8a20*/  UISETP.NE.AND UP0, UPT, UR49, 0x1, UPT ;  /* 0x000000013100788c */ /* 0x000fc8000bf05270 */
[----:B------:R-:W-:-:S04]  /*8a30*/  USEL UR45, URZ, 0x1, UP0 ;  /* 0x000000013f2d7887 */ /* 0x000fc80008000000 */
[----:B------:R-:W-:-:S04]  /*8a40*/  ULOP3.LUT UR45, UR50, UR45, URZ, 0x3c, !UPT ;  /* 0x0000002d322d7292 */ /* 0x000fc8000f8e3c3f */
[----:B------:R-:W-:Y:S08]  /*8a50*/  @P2 BRA `(.L_x_5831) ;  /* 0x0000000000382947 */ /* 0x000ff00003800000 */
[----:B------:R-:W-:Y:S05]  /*8a60*/  @!P0 BRA `(.L_x_5832) ;  /* 0x0000000000048947 */ /* 0x000fea0003800000 */
[----:B------:R-:W-:Y:S01]  /*8a70*/  BPT.TRAP 0x1 ;  /* 0x000000040000795c */ /* 0x000fe20000300000 */
.L_x_5832:
        /* <DEDUP_REMOVED lines=9> */
.L_x_5833:
[----:B-1----:R-:W-:Y:S05]  /*8b10*/  @P1 BRA `(.L_x_5831) ;  /* 0x0000000000081947 */ /* 0x002fea0003800000 */
[----:B------:R-:W1:Y:S02]  /*8b20*/  SYNCS.PHASECHK.TRANS64.TRYWAIT P1, [UR6+0x33430], R0 ;  /* 0x03343000ff0075a7 */ /* 0x000e640008020146 */
[----:B-1----:R-:W-:Y:S05]  /*8b30*/  @!P1 BRA `(.L_x_5834) ;  /* 0x000000c800249947 */ /* 0x002fea0003800000 */
.L_x_5831:
        /* <DEDUP_REMOVED lines=191> */
.L_x_5836:
[----:B------:R-:W-:Y:S01]  /*9730*/  ULEA UR6, UR49, UR41, 0x3 ;  /* 0x0000002931067291 */ /* 0x000fe2000f8e183f */
[----:B------:R-:W-:-:S05]  /*9740*/  IMAD.U32 R0, RZ, RZ, UR50 ;  /* 0x00000032ff007e24 */ /* 0x000fca000f8e00ff */
[----:B------:R-:W-:-:S04]  /*9750*/  SHF.L.U32 R0, R0, 0x1f, RZ ;  /* 0x0000001f00007819 */ /* 0x000fc800000006ff */
[----:B------:R0:W1:Y:S01]  /*9760*/  SYNCS.PHASECHK.TRANS64.TRYWAIT P1, [UR6+0x33450], R0 ;  /* 0x03345000ff0075a7 */ /* 0x0000620008020146 */
[----:B------:R-:W-:Y:S05]  /*9770*/  @!P0 BRA `(.L_x_5837) ;  /* 0x0000000000048947 */ /* 0x000fea0003800000 */
[----:B------:R-:W-:Y:S01]  /*9780*/  BPT.TRAP 0x1 ;  /* 0x000000040000795c */ /* 0x000fe20000300000 */
.L_x_5837:
[----:B-1----:R-:W-:Y:S05]  /*9790*/  @P1 BRA `(.L_x_5835) ;  /* 0x0000000000081947 */ /* 0x002fea0003800000 */
[----:B------:R-:W1:Y:S02]  /*97a0*/  SYNCS.PHASECHK.TRANS64.TRYWAIT P1, [UR6+0x33450], R0 ;  /* 0x03345000ff0075a7 */ /* 0x000e640008020146 */
[----:B-1----:R-:W-:Y:S05]  /*97b0*/  @!P1 BRA `(.L_x_5838) ;  /* 0x000000bc001c9947 */ /* 0x002fea0003800000 */
.L_x_5835:
        /* <DEDUP_REMOVED lines=36> */
.L_x_5839:
[----:B------:R-:W-:Y:S01]  /*9a00*/  FMNMX.FTZ R2, R186, R7, !PT ;  /* 0x00000007ba027209 */ /* 0x000fe20007810000 */
[----:B------:R-:W-:Y:S01]  /*9a10*/  IMAD.U32 R13, RZ, RZ, UR38 ;  /* 0x00000026ff0d7e24 */ /* 0x000fe2000f8e00ff */
[----:B0-----:R-:W-:Y:S01]  /*9a20*/  FMNMX.FTZ R0, R184, R5, !PT ;  /* 0x00000005b8007209 */ /* 0x001fe20007810000 */
        /* <DEDUP_REMOVED lines=90> */
[----:B------:R-:W-:Y:S02]  /*9fd0*/  FADD.FTZ R6, -R0, R7 ;  /* 0x0000000700067221 */ /* 0x000fe40000010100 */
[----:B------:R-:W-:-:S01]  /*9fe0*/  FFMA.FTZ R7, R2, R13, -8 ;  /* 0xc100000002077423 */ /* 0x000fc2000001000d */
[----:B------:R-:W-:Y:S01]  /*9ff0*/  FADD.FTZ R5, -R2, R5 ;  /* 0x0000000502057221 */ /* 0x000fe20000010100 */
[----:B------:R-:W-:Y:S02]  /*a000*/  FMUL.FTZ R6, R6, UR38 ;  /* 0x0000002606067c20 */ /* 0x000fe40008410000 */
[--C-:B------:R-:W-:Y:S01]  /*a010*/  FFMA.FTZ R21, R169, UR38, -R7.reuse ;  /* 0x00000026a9157c23 */ /* 0x100fe20008010807 */
[----:B------:R-:W-:-:S01]  /*a020*/  FFMA.FTZ R169, R173, UR38, -R7 ;  /* 0x00000026ada97c23 */ /* 0x000fc20008010807 */
[--C-:B------:R-:W-:Y:S01]  /*a030*/  FFMA.FTZ R173, R177, UR38, -R7.reuse ;  /* 0x00000026b1ad7c23 */ /* 0x100fe20008010807 */
[----:B------:R-:W-:-:S01]  /*a040*/  FFMA.FTZ R20, R168, UR38, -R7 ;  /* 0x00000026a8147c23 */ /* 0x000fc20008010807 */
[--C-:B------:R-:W-:Y:S01]  /*a050*/  FFMA.FTZ R177, R181, UR38, -R7.reuse ;  /* 0x00000026b5b17c23 */ /* 0x100fe20008010807 */
[----:B------:R-:W-:-:S01]  /*a060*/  FFMA.FTZ R168, R172, UR38, -R7 ;  /* 0x00000026aca87c23 */ /* 0x000fc20008010807 */
[----:B------:R-:W-:-:S02]  /*a070*/  IMAD.U32 R181, RZ, RZ, UR38 ;  /* 0x00000026ffb57e24 */ /* 0x000fc4000f8e00ff */
        /* <DEDUP_REMOVED lines=34> */
[----:B------:R-:W-:-:S01]  /*a2a0*/  FFMA.FTZ R133, R0, R181, -8 ;  /* 0xc100000000857423 */ /* 0x000fc200000100b5 */
[----:B------:R-:W-:Y:S01]  /*a2b0*/  FMUL.FTZ R5, R5, UR38 ;  /* 0x0000002605057c20 */ /* 0x000fe20008410000 */
[----:B------:R-:W-:Y:S02]  /*a2c0*/  MUFU.EX2 R6, R6 ;  /* 0x0000000600067308 */ /* 0x000fe40000000800 */
[----:B------:R-:W-:-:S01]  /*a2d0*/  FFMA.FTZ R181, R186, UR38, -R133 ;  /* 0x00000026bab57c23 */ /* 0x000fc20008010885 */
[--C-:B------:R-:W-:Y:S01]  /*a2e0*/  FFMA.FTZ R180, R187, UR38, -R133.reuse ;  /* 0x00000026bbb47c23 */ /* 0x100fe20008010885 */
        /* <DEDUP_REMOVED lines=197> */
[----:B0-----:R-:W-:-:S03]  /*af40*/  FADD.FTZ R4, R7, R4 ;  /* 0x0000000407047221 */ /* 0x001fc60000010000 */
[----:B-1----:R-:W-:Y:S01]  /*af50*/  FADD.FTZ R3, R133, R135 ;  /* 0x0000008785037221 */ /* 0x002fe20000010000 */
[----:B------:R-:W-:Y:S06]  /*af60*/  @!P0 BRA `(.L_x_5840) ;  /* 0x0000000000048947 */ /* 0x000fec0003800000 */
[----:B------:R-:W-:Y:S01]  /*af70*/  BPT.TRAP 0x1 ;  /* 0x000000040000795c */ /* 0x000fe20000300000 */
.L_x_5840:
        /* <DEDUP_REMOVED lines=14> */
[-C--:B------:R-:W-:Y:S01]  /*b060*/  FMUL.FTZ R24, R24, R5.reuse ;  /* 0x0000000518187220 */ /* 0x080fe20000410000 */
        /* <DEDUP_REMOVED lines=133> */
.L_x_5830:
[----:B------:R-:W-:Y:S06]  /*b8c0*/  BAR.ARV 0x8, 0x180 ;  /* 0x0206000000007b1d */ /* 0x000fec0000002000 */
[----:B------:R-:W-:Y:S05]  /*b8d0*/  @!P0 BRA `(.L_x_5842) ;  /* 0x0000000000048947 */ /* 0x000fea0003800000 */
[----:B------:R-:W-:Y:S01]  /*b8e0*/  BPT.TRAP 0x1 ;  /* 0x000000040000795c */ /* 0x000fe20000300000 */
.L_x_5842:
[----:B------:R-:W-:Y:S01]  /*b8f0*/  ULEA UR9, UR44, UR41, 0x3 ;  /* 0x000000292c097291 */ /* 0x000fe2000f8e183f */
[----:B------:R-:W-:-:S05]  /*b900*/  IMAD.U32 R5, RZ, RZ, UR45 ;  /* 0x0000002dff057e24 */ /* 0x000fca000f8e00ff */
[----:B------:R-:W-:-:S04]  /*b910*/  SHF.L.U32 R5, R5, 0x1f, RZ ;  /* 0x0000001f05057819 */ /* 0x000fc800000006ff */
[----:B------:R0:W1:Y:S01]  /*b920*/  SYNCS.PHASECHK.TRANS64.TRYWAIT P1, [UR9+0x33450], R5 ;  /* 0x03345005ff0075a7 */ /* 0x0000620008020149 */
[----:B------:R-:W-:Y:S05]  /*b930*/  @!P0 BRA `(.L_x_5843) ;  /* 0x0000000000048947 */ /* 0x000fea0003800000 */
[----:B------:R-:W-:Y:S01]  /*b940*/  BPT.TRAP 0x1 ;  /* 0x000000040000795c */ /* 0x000fe20000300000 */
.L_x_5843:
[----:B-1----:R-:W-:Y:S05]  /*b950*/  @P1 BRA `(.L_x_5844) ;  /* 0x0000000000081947 */ /* 0x002fea0003800000 */
[----:B------:R-:W1:Y:S02]  /*b960*/  SYNCS.PHASECHK.TRANS64.TRYWAIT P1, [UR9+0x33450], R5 ;  /* 0x03345005ff0075a7 */ /* 0x000e640008020149 */
[----:B-1----:R-:W-:Y:S05]  /*b970*/  @!P1 BRA `(.L_x_5845) ;  /* 0x0000009800c49947 */ /* 0x002fea0003800000 */
.L_x_5844:
[----:B------:R-:W-:Y:S01]  /*b980*/  UIADD3 UR41, UR41, 0x200, URZ ;  /* 0x0000020029297890 */ /* 0x000fe2000fffe03f */
[----:B------:R-:W-:Y:S01]  /*b990*/  WARPGROUP.ARRIVE ;  /* 0x00000000000079c5 */ /* 0x000fe20000000000 */
[----:B------:R-:W-:Y:S01]  /*b9a0*/  UMOV UR7, 0xc0000010 ;  /* 0xc000001000077882 */ /* 0x000fe20000000000 */
[----:B------:R-:W-:Y:S01]  /*b9b0*/  ULDC.64 UR10, c[0x0][0x9a0] ;  /* 0x00026800000a7ab9 */ /* 0x000fe20000000a00 */
[----:B------:R-:W-:Y:S01]  /*b9c0*/  USHF.R.U32.HI UR41, URZ, 0x4, UR41 ;  /* 0x000000043f297899 */ /* 0x000fe20008011629 */
[----:B01----:R-:W-:Y:S01]  /*b9d0*/  IMAD.MOV.U32 R5, RZ, RZ, 0x3f800000 ;  /* 0x3f800000ff057424 */ /* 0x003fe200078e00ff */
        /* <DEDUP_REMOVED lines=84> */
.L_x_5846:
        /* <DEDUP_REMOVED lines=106> */
.L_x_5810:
        /* <DEDUP_REMOVED lines=66> */
[----:B------:R-:W-:Y:S01]  /*c9e0*/  LOP3.LUT P0, R34, R50, 0x3, RZ, 0xc0, !PT ;  /* 0x0000000332227812 */ /* 0x000fe2000780c0ff */
[----:B------:R-:W-:Y:S02]  /*c9f0*/  UIMAD.WIDE.U32 UR6, UR37, UR8, URZ ;  /* 0x00000008250672a5 */ /* 0x000fe4000f8e003f */
[----:B------:R-:W-:Y:S01]  /*ca00*/  UIMAD UR5, UR37, UR9, UR5 ;  /* 0x00000009250572a4 */ /* 0x000fe2000f8e0205 */
[----:B------:R-:W-:Y:S01]  /*ca10*/  ISETP.EQ.OR P0, PT, R34, 0x3, !P0 ;  /* 0x000000032200780c */ /* 0x000fe20004702670 */
[----:B------:R-:W-:Y:S01]  /*ca20*/  USHF.R.S32.HI UR12, URZ, 0x1f, UR43 ;  /* 0x0000001f3f0c7899 */ /* 0x000fe2000801142b */
[----:B0-----:R-:W-:Y:S01]  /*ca30*/  F2FP.BF16.F32.PACK_AB R6, R47, R56 ;  /* 0x000000382f06723e */ /* 0x001fe200000010ff */
[----:B------:R-:W-:Y:S01]  /*ca40*/  ULDC.64 UR8, c[0x0][0xb98] ;  /* 0x0002e60000087ab9 */ /* 0x000fe20000000a00 */
[----:B------:R-:W0:Y:S01]  /*ca50*/  S2R R47, SR_SWINHI ;  /* 0x00000000002f7919 */ /* 0x000e220000002f00 */
[----:B------:R-:W-:Y:S01]  /*ca60*/  F2FP.BF16.F32.PACK_AB R7, R70, R35 ;  /* 0x000000234607723e */ /* 0x000fe200000010ff */
[----:B------:R-:W-:Y:S01]  /*ca70*/  UIADD3 UR7, UR7, UR5, URZ ;  /* 0x0000000507077290 */ /* 0x000fe2000fffe03f */
[----:B------:R-:W-:Y:S01]  /*ca80*/  SEL R89, R52, R53, P0 ;  /* 0x0000003534597207 */ /* 0x000fe20000000000 */
[----:B------:R-:W-:Y:S01]  /*ca90*/  UIMAD UR5, UR12, UR8, URZ ;  /* 0x000000080c0572a4 */ /* 0x000fe2000f8e023f */
[----:B------:R-:W-:Y:S01]  /*caa0*/  SEL R57, R53, R52, P0 ;  /* 0x0000003435397207 */ /* 0x000fe20000000000 */
        /* <DEDUP_REMOVED lines=16> */
[----:B------:R-:W-:-:S02]  /*cbb0*/  MOV R34, R0 ;  /* 0x0000000000227202 */ /* 0x000fc40000000f00 */
[----:B0-----:R-:W-:Y:S02]  /*cbc0*/  MOV R35, R47 ;  /* 0x0000002f00237202 */ /* 0x001fe40000000f00 */
[----:B------:R-:W-:Y:S02]  /*cbd0*/  SEL R69, R24, R21, P0 ;  /* 0x0000001518457207 */ /* 0x000fe40000000000 */
[----:B------:R-:W-:Y:S01]  /*cbe0*/  SEL R123, R25, R26, P0 ;  /* 0x0000001a197b7207 */ /* 0x000fe20000000000 */
[----:B------:R-:W-:Y:S01]  /*cbf0*/  IMAD.WIDE R52, R224, 0x2, R34 ;  /* 0x00000002e0347825 */ /* 0x000fe200078e0222 */
[----:B------:R-:W-:Y:S02]  /*cc00*/  SEL R79, R26, R25, P0 ;  /* 0x000000191a4f7207 */ /* 0x000fe40000000000 */
[----:B------:R-:W-:Y:S02]  /*cc10*/  SEL R127, R15, R20, P0 ;  /* 0x000000140f7f7207 */ /* 0x000fe40000000000 */
[----:B------:R-:W-:-:S02]  /*cc20*/  IADD3 R65, P4, R52, 0x8060, RZ ;  /* 0x0000806034417810 */ /* 0x000fc40007f9e0ff */
[----:B------:R-:W-:Y:S02]  /*cc30*/  SEL R81, R20, R15, P0 ;  /* 0x0000000f14517207 */ /* 0x000fe40000000000 */
[----:B------:R-:W-:Y:S02]  /*cc40*/  LOP3.LUT R64, R65, 0x380, RZ, 0xc0, !PT ;  /* 0x0000038041407812 */ /* 0x000fe400078ec0ff */
[----:B------:R-:W-:Y:S02]  /*cc50*/  LOP3.LUT R5, R52, 0x380, RZ, 0xc0, !PT ;  /* 0x0000038034057812 */ /* 0x000fe400078ec0ff */
[----:B------:R-:W-:Y:S02]  /*cc60*/  SEL R117, R7, R38, P0 ;  /* 0x0000002607757207 */ /* 0x000fe40000000000 */
[----:B------:R-:W-:Y:S01]  /*cc70*/  SEL R76, R38, R7, P0 ;  /* 0x00000007264c7207 */ /* 0x000fe20000000000 */
[----:B------:R-:W-:Y:S01]  /*cc80*/  IMAD R7, R220, 0x40, R16 ;  /* 0x00000040dc077824 */ /* 0x000fe200078e0210 */
[----:B------:R-:W-:-:S02]  /*cc90*/  SHF.R.U64 R64, R64, 0x3, RZ ;  /* 0x0000000340407819 */ /* 0x000fc400000012ff */
[C---:B------:R-:W-:Y:S01]  /*cca0*/  IADD3 R28, P3, R52.reuse, 0x8040, RZ ;  /* 0x00008040341c7810 */ /* 0x040fe20007f7e0ff */
[----:B------:R-:W-:Y:S01]  /*ccb0*/  IMAD.WIDE R34, R7, 0x2, R34 ;  /* 0x0000000207227825 */ /* 0x000fe200078e0222 */
[C---:B------:R-:W-:Y:S02]  /*ccc0*/  IADD3 R26, P6, R52.reuse, 0x8020, RZ ;  /* 0x00008020341a7810 */ /* 0x040fe40007fde0ff */
[C---:B------:R-:W-:Y:S01]  /*ccd0*/  IADD3 R24, P5, R52.reuse, 0x8000, RZ ;  /* 0x0000800034187810 */ /* 0x040fe20007fbe0ff */
[--C-:B------:R-:W-:Y:S01]  /*cce0*/  IMAD.X R51, RZ, RZ, R53.reuse, P3 ;  /* 0x000000ffff337224 */ /* 0x100fe200018e0635 */
[----:B------:R-:W-:Y:S01]  /*ccf0*/  IADD3 R20, P2, R52, 0x4060, RZ ;  /* 0x0000406034147810 */ /* 0x000fe20007f5e0ff */
[--C-:B------:R-:W-:Y:S01]  /*cd00*/  IMAD.X R61, RZ, RZ, R53.reuse, P6 ;  /* 0x000000ffff3d7224 */ /* 0x100fe200030e0635 */
[----:B------:R-:W-:Y:S02]  /*cd10*/  SHF.R.U64 R5, R5, 0x3, RZ ;  /* 0x0000000305057819 */ /* 0x000fe400000012ff */
[----:B------:R-:W-:Y:S01]  /*cd20*/  SEL R111, R49, R6, P0 ;  /* 0x00000006316f7207 */ /* 0x000fe20000000000 */
[--C-:B------:R-:W-:Y:S01]  /*cd30*/  IMAD.X R63, RZ, RZ, R53.reuse, P2 ;  /* 0x000000ffff3f7224 */ /* 0x100fe200010e0635 */
[----:B------:R-:W-:Y:S01]  /*cd40*/  SEL R73, R6, R49, P0 ;  /* 0x0000003106497207 */ /* 0x000fe20000000000 */
[--C-:B------:R-:W-:Y:S01]  /*cd50*/  IMAD.X R49, RZ, RZ, R53.reuse, P5 ;  /* 0x000000ffff317224 */ /* 0x100fe200028e0635 */
        /* <DEDUP_REMOVED lines=8> */
[----:B------:R-:W-:-:S02]  /*cde0*/  IADD3 R6, P1, R52, 0x20, RZ ;  /* 0x0000002034067810 */ /* 0x000fc40007f3e0ff */
[C---:B------:R-:W-:Y:S02]  /*cdf0*/  IADD3 R14, P4, R52.reuse, 0x4040, RZ ;  /* 0x00004040340e7810 */ /* 0x040fe40007f9e0ff */
[C---:B------:R-:W-:Y:S01]  /*ce00*/  IADD3 R12, P3, R52.reuse, 0x4020, RZ ;  /* 0x00004020340c7810 */ /* 0x040fe20007f7e0ff */
[----:B------:R-:W-:Y:S01]  /*ce10*/  IMAD.X R47, RZ, RZ, R53, P1 ;  /* 0x000000ffff2f7224 */ /* 0x000fe200008e0635 */
[C---:B------:R-:W-:Y:S02]  /*ce20*/  IADD3 R10, P6, R52.reuse, 0x4000, RZ ;  /* 0x00004000340a7810 */ /* 0x040fe40007fde0ff */
[C---:B------:R-:W-:Y:S02]  /*ce30*/  IADD3 R7, P5, R52.reuse, 0x60, RZ ;  /* 0x0000006034077810 */ /* 0x040fe40007fbe0ff */
[----:B------:R-:W-:Y:S02]  /*ce40*/  IADD3 R8, P2, R52, 0x40, RZ ;  /* 0x0000004034087810 */ /* 0x000fe40007f5e0ff */
[----:B------:R-:W-:-:S02]  /*ce50*/  LOP3.LUT R52, R5, R52, RZ, 0x3c, !PT ;  /* 0x0000003405347212 */ /* 0x000fc400078e3cff */
[----:B------:R-:W-:Y:S02]  /*ce60*/  LOP3.LUT R5, R20, 0x380, RZ, 0xc0, !PT ;  /* 0x0000038014057812 */ /* 0x000fe400078ec0ff */
[----:B------:R-:W-:Y:S02]  /*ce70*/  LOP3.LUT R9, R24, 0x380, RZ, 0xc0, !PT ;  /* 0x0000038018097812 */ /* 0x000fe400078ec0ff */
[----:B------:R-:W-:Y:S02]  /*ce80*/  SHF.R.U64 R5, R5, 0x3, RZ ;  /* 0x0000000305057819 */ /* 0x000fe400000012ff */
[----:B------:R-:W-:Y:S02]  /*ce90*/  SEL R95, R37, R36, P0 ;  /* 0x00000024255f7207 */ /* 0x000fe40000000000 */
[----:B------:R-:W-:Y:S02]  /*cea0*/  LOP3.LUT R62, R5, R20, RZ, 0x3c, !PT ;  /* 0x00000014053e7212 */ /* 0x000fe400078e3cff */
[----:B------:R-:W-:-:S02]  /*ceb0*/  LOP3.LUT R5, R6, 0x380, RZ, 0xc0, !PT ;  /* 0x0000038006057812 */ /* 0x000fc400078ec0ff */
[----:B------:R-:W-:Y:S01]  /*cec0*/  SEL R66, R36, R37, P0 ;  /* 0x0000002524427207 */ /* 0x000fe20000000000 */
[----:B------:R-:W-:Y:S01]  /*ced0*/  IMAD.X R37, RZ, RZ, R53, P2 ;  /* 0x000000ffff257224 */ /* 0x000fe200010e0635 */
[----:B------:R-:W-:Y:S02]  /*cee0*/  SHF.R.U64 R9, R9, 0x3, RZ ;  /* 0x0000000309097819 */ /* 0x000fe400000012ff */
[----:B------:R-:W-:Y:S02]  /*cef0*/  SHF.R.U64 R5, R5, 0x3, RZ ;  /* 0x0000000305057819 */ /* 0x000fe400000012ff */
[----:B------:R-:W-:Y:S02]  /*cf00*/  IADD3 R25, P2, R34, 0x5000, RZ ;  /* 0x0000500022197810 */ /* 0x000fe40007f5e0ff */
[----:B------:R-:W-:Y:S02]  /*cf10*/  SEL R119, R31, R48, P0 ;  /* 0x000000301f777207 */ /* 0x000fe40000000000 */
[----:B------:R-:W-:-:S02]  /*cf20*/  SEL R77, R48, R31, P0 ;  /* 0x0000001f304d7207 */ /* 0x000fc40000000000 */
[----:B------:R-:W-:Y:S02]  /*cf30*/  SEL R113, R43, R46, P0 ;  /* 0x0000002e2b717207 */ /* 0x000fe40000000000 */
[----:B------:R-:W-:Y:S01]  /*cf40*/  SEL R74, R46, R43, P0 ;  /* 0x0000002b2e4a7207 */ /* 0x000fe20000000000 */
[----:B------:R-:W-:Y:S01]  /*cf50*/  IMAD.X R43, RZ, RZ, R53, P3 ;  /* 0x000000ffff2b7224 */ /* 0x000fe200018e0635 */
[----:B------:R-:W-:Y:S02]  /*cf60*/  LOP3.LUT R48, R9, R24, RZ, 0x3c, !PT ;  /* 0x0000001809307212 */ /* 0x000fe400078e3cff */
[----:B------:R-:W-:Y:S02]  /*cf70*/  LOP3.LUT R46, R5, R6, RZ, 0x3c, !PT ;  /* 0x00000006052e7212 */ /* 0x000fe400078e3cff */
[----:B------:R-:W-:Y:S02]  /*cf80*/  LOP3.LUT R24, R25, 0x380, RZ, 0xc0, !PT ;  /* 0x0000038019187812 */ /* 0x000fe400078ec0ff */
[----:B------:R-:W-:-:S02]  /*cf90*/  LOP3.LUT R6, R7, 0x380, RZ, 0xc0, !PT ;  /* 0x0000038007067812 */ /* 0x000fc400078ec0ff */
[----:B------:R-:W-:Y:S02]  /*cfa0*/  SHF.R.U64 R24, R24, 0x3, RZ ;  /* 0x0000000318187819 */ /* 0x000fe400000012ff */
[----:B------:R-:W-:Y:S02]  /*cfb0*/  LOP3.LUT R5, R8, 0x380, RZ, 0xc0, !PT ;  /* 0x0000038008057812 */ /* 0x000fe400078ec0ff */
[----:B------:R-:W-:Y:S02]  /*cfc0*/  SHF.R.U64 R6, R6, 0x3, RZ ;  /* 0x0000000306067819 */ /* 0x000fe400000012ff */
[----:B------:R-:W-:Y:S01]  /*cfd0*/  LOP3.LUT R24, R24, R25, RZ, 0x3c, !PT ;  /* 0x0000001918187212 */ /* 0x000fe200078e3cff */
[----:B------:R-:W-:Y:S01]  /*cfe0*/  IMAD.X R25, RZ, RZ, R35, P2 ;  /* 0x000000ffff197224 */ /* 0x000fe200010e0623 */
[----:B------:R-:W-:Y:S02]  /*cff0*/  SHF.R.U64 R5, R5, 0x3, RZ ;  /* 0x0000000305057819 */ /* 0x000fe400000012ff */
[----:B------:R-:W-:-:S02]  /*d000*/  LOP3.LUT R38, R6, R7, RZ, 0x3c, !PT ;  /* 0x0000000706267212 */ /* 0x000fc400078e3cff */
[----:B------:R-:W-:Y:S02]  /*d010*/  IADD3 R6, P2, R34, 0xb000, RZ ;  /* 0x0000b00022067810 */ /* 0x000fe40007f5e0ff */
[----:B------:R-:W-:Y:S02]  /*d020*/  LOP3.LUT R36, R5, R8, RZ, 0x3c, !PT ;  /* 0x0000000805247212 */ /* 0x000fe400078e3cff */
[----:B------:R-:W-:Y:S02]  /*d030*/  LOP3.LUT R5, R6, 0x380, RZ, 0xc0, !PT ;  /* 0x0000038006057812 */ /* 0x000fe400078ec0ff */
[----:B------:R-:W-:Y:S02]  /*d040*/  IADD3 R31, P3, R34, 0x2000, RZ ;  /* 0x00002000221f7810 */ /* 0x000fe40007f7e0ff */
[----:B------:R-:W-:Y:S02]  /*d050*/  SHF.R.U64 R5, R5, 0x3, RZ ;  /* 0x0000000305057819 */ /* 0x000fe400000012ff */
[----:B------:R-:W-:-:S02]  /*d060*/  SEL R121, R27, R30, P0 ;  /* 0x0000001e1b797207 */ /* 0x000fc40000000000 */
[----:B------:R-:W-:Y:S02]  /*d070*/  SEL R78, R30, R27, P0 ;  /* 0x0000001b1e4e7207 */ /* 0x000fe40000000000 */
[----:B------:R-:W-:Y:S02]  /*d080*/  LOP3.LUT R6, R5, R6, RZ, 0x3c, !PT ;  /* 0x0000000605067212 */ /* 0x000fe400078e3cff */
[----:B------:R-:W-:Y:S01]  /*d090*/  LOP3.LUT R30, R31, 0x380, RZ, 0xc0, !PT ;  /* 0x000003801f1e7812 */ /* 0x000fe200078ec0ff */
[----:B------:R-:W0:Y:S01]  /*d0a0*/  LDC R5, c[0x0][0xbe8] ;  /* 0x0002fa00ff057b82 */ /* 0x000e220000000800 */
[----:B------:R-:W-:Y:S02]  /*d0b0*/  LOP3.LUT R9, R10, 0x380, RZ, 0xc0, !PT ;  /* 0x000003800a097812 */ /* 0x000fe400078ec0ff */
[----:B------:R-:W-:Y:S02]  /*d0c0*/  SHF.R.U64 R30, R30, 0x3, RZ ;  /* 0x000000031e1e7819 */ /* 0x000fe400000012ff */
[----:B------:R-:W-:-:S02]  /*d0d0*/  SHF.R.U64 R9, R9, 0x3, RZ ;  /* 0x0000000309097819 */ /* 0x000fc400000012ff */
[----:B------:R-:W-:Y:S02]  /*d0e0*/  SEL R93, R41, R40, P0 ;  /* 0x00000028295d7207 */ /* 0x000fe40000000000 */
[----:B------:R-:W-:Y:S01]  /*d0f0*/  SEL R59, R40, R41, P0 ;  /* 0x00000029283b7207 */ /* 0x000fe20000000000 */
[----:B------:R-:W-:Y:S01]  /*d100*/  IMAD.X R41, RZ, RZ, R53, P6 ;  /* 0x000000ffff297224 */ /* 0x000fe200030e0635 */
[----:B------:R-:W-:Y:S01]  /*d110*/  LOP3.LUT R30, R30, R31, RZ, 0x3c, !PT ;  /* 0x0000001f1e1e7212 */ /* 0x000fe200078e3cff */
[----:B------:R-:W-:Y:S01]  /*d120*/  IMAD.X R31, RZ, RZ, R35, P3 ;  /* 0x000000ffff1f7224 */ /* 0x000fe200018e0623 */
[----:B------:R-:W-:Y:S02]  /*d130*/  LOP3.LUT R40, R9, R10, RZ, 0x3c, !PT ;  /* 0x0000000a09287212 */ /* 0x000fe400078e3cff */
[----:B------:R-:W-:Y:S02]  /*d140*/  IADD3 R9, P3, R34, 0x8000, RZ ;  /* 0x0000800022097810 */ /* 0x000fe40007f7e0ff */
[----:B------:R-:W-:-:S02]  /*d150*/  LOP3.LUT R11, R26, 0x380, RZ, 0xc0, !PT ;  /* 0x000003801a0b7812 */ /* 0x000fc400078ec0ff */
[----:B------:R-:W-:Y:S02]  /*d160*/  LOP3.LUT R8, R9, 0x380, RZ, 0xc0, !PT ;  /* 0x0000038009087812 */ /* 0x000fe400078ec0ff */
[----:B------:R-:W-:Y:S02]  /*d170*/  SHF.R.U64 R11, R11, 0x3, RZ ;  /* 0x000000030b0b7819 */ /* 0x000fe400000012ff */
[----:B------:R-:W-:Y:S02]  /*d180*/  SHF.R.U64 R8, R8, 0x3, RZ ;  /* 0x0000000308087819 */ /* 0x000fe400000012ff */
[----:B------:R-:W-:Y:S02]  /*d190*/  LOP3.LUT R60, R11, R26, RZ, 0x3c, !PT ;  /* 0x0000001a0b3c7212 */ /* 0x000fe400078e3cff */
[----:B------:R-:W-:Y:S01]  /*d1a0*/  LOP3.LUT R8, R8, R9, RZ, 0x3c, !PT ;  /* 0x0000000908087212 */ /* 0x000fe200078e3cff */
[----:B------:R-:W-:Y:S01]  /*d1b0*/  IMAD.X R9, RZ, RZ, R35, P3 ;  /* 0x000000ffff097224 */ /* 0x000fe200018e0623 */
[----:B0-----:R-:W-:-:S02]  /*d1c0*/  ISETP.NE.AND P3, PT, R5, 0x1, PT ;  /* 0x000000010500780c */ /* 0x001fc40003f65270 */
[----:B------:R-:W-:Y:S02]  /*d1d0*/  LOP3.LUT R11, R12, 0x380, RZ, 0xc0, !PT ;  /* 0x000003800c0b7812 */ /* 0x000fe400078ec0ff */
[----:B------:R-:W-:Y:S02]  /*d1e0*/  LOP3.LUT R13, R28, 0x380, RZ, 0xc0, !PT ;  /* 0x000003801c0d7812 */ /* 0x000fe400078ec0ff */
[----:B------:R-:W-:Y:S02]  /*d1f0*/  SHF.R.U64 R11, R11, 0x3, RZ ;  /* 0x000000030b0b7819 */ /* 0x000fe400000012ff */
[----:B------:R-:W-:Y:S02]  /*d200*/  SEL R83, R130, R131, P0 ;  /* 0x0000008382537207 */ /* 0x000fe40000000000 */
[----:B------:R-:W-:Y:S02]  /*d210*/  SEL R54, R131, R130, P0 ;  /* 0x0000008283367207 */ /* 0x000fe40000000000 */
[----:B------:R-:W-:-:S02]  /*d220*/  MOV R100, R40 ;  /* 0x0000002800647202 */ /* 0x000fc40000000f00 */
[----:B------:R-:W-:Y:S01]  /*d230*/  SEL R115, R39, R42, P0 ;  /* 0x0000002a27737207 */ /* 0x000fe20000000000 */
[----:B------:R-:W0:Y:S01]  /*d240*/  @P3 LDC R40, c[0x0][0xbec] ;  /* 0x0002fb00ff283b82 */ /* 0x000e220000000800 */
[----:B------:R-:W-:Y:S01]  /*d250*/  SEL R75, R42, R39, P0 ;  /* 0x000000272a4b7207 */ /* 0x000fe20000000000 */
[----:B------:R-:W-:Y:S01]  /*d260*/  IMAD.X R39, RZ, RZ, R53, P5 ;  /* 0x000000ffff277224 */ /* 0x000fe200028e0635 */
[----:B------:R-:W-:Y:S02]  /*d270*/  SHF.R.U64 R13, R13, 0x3, RZ ;  /* 0x000000030d0d7819 */ /* 0x000fe400000012ff */
[----:B------:R-:W-:Y:S02]  /*d280*/  LOP3.LUT R42, R11, R12, RZ, 0x3c, !PT ;  /* 0x0000000c0b2a7212 */ /* 0x000fe400078e3cff */
[----:B------:R-:W-:Y:S02]  /*d290*/  LOP3.LUT R50, R13, R28, RZ, 0x3c, !PT ;  /* 0x0000001c0d327212 */ /* 0x000fe400078e3cff */
[----:B------:R-:W-:-:S02]  /*d2a0*/  MOV R98, R42 ;  /* 0x0000002a00627202 */ /* 0x000fc40000000f00 */
[----:B------:R-:W1:Y:S01]  /*d2b0*/  @P3 LDC R43, c[0x0][0xbf0] ;  /* 0x0002fc00ff2b3b82 */ /* 0x000e620000000800 */
[----:B------:R-:W-:Y:S02]  /*d2c0*/  MOV R60, R60 ;  /* 0x0000003c003c7202 */ /* 0x000fe40000000f00 */
[----:B------:R-:W-:Y:S02]  /*d2d0*/  MOV R64, R64 ;  /* 0x0000004000407202 */ /* 0x000fe40000000f00 */
[----:B------:R-:W-:Y:S01]  /*d2e0*/  MOV R61, R48 ;  /* 0x00000030003d7202 */ /* 0x000fe20000000f00 */
[----:B------:R-:W-:Y:S01]  /*d2f0*/  VIADD R49, R18, UR39 ;  /* 0x0000002712317c36 */ /* 0x000fe20008000000 */
[----:B------:R-:W-:Y:S02]  /*d300*/  MOV R65, R50 ;  /* 0x0000003200417202 */ /* 0x000fe40000000f00 */
[----:B------:R-:W-:Y:S02]  /*d310*/  SEL R91, R45, R44, P0 ;  /* 0x0000002c2d5b7207 */ /* 0x000fe40000000000 */
[----:B------:R-:W-:Y:S01]  /*d320*/  SEL R58, R44, R45, P0 ;  /* 0x0000002d2c3a7207 */ /* 0x000fe20000000000 */
[----:B------:R-:W-:Y:S01]  /*d330*/  IMAD.X R45, RZ, RZ, R53, P4 ;  /* 0x000000ffff2d7224 */ /* 0x000fe200020e0635 */
[----:B------:R-:W-:Y:S01]  /*d340*/  LOP3.LUT R13, R14, 0x380, RZ, 0xc0, !PT ;  /* 0x000003800e0d7812 */ /* 0x000fe200078ec0ff */
[----:B0-----:R-:W-:Y:S01]  /*d350*/  @P3 IMAD.HI.U32 R40, R49, R40, RZ ;  /* 0x0000002831283227 */ /* 0x001fe200078e00ff */
[----:B------:R-:W-:-:S02]  /*d360*/  SEL R97, R33, R32, P0 ;  /* 0x0000002021617207 */ /* 0x000fc40000000000 */
[----:B------:R-:W-:Y:S02]  /*d370*/  SHF.R.U64 R13, R13, 0x3, RZ ;  /* 0x000000030d0d7819 */ /* 0x000fe400000012ff */
        /* <DEDUP_REMOVED lines=26> */
[----:B------:R-:W-:-:S02]  /*d520*/  LOP3.LUT R26, R27, 0x380, RZ, 0xc0, !PT ;  /* 0x000003801b1a7812 */ /* 0x000fc400078ec0ff */
[----:B------:R-:W-:Y:S01]  /*d530*/  LOP3.LUT R14, R14, R15, RZ, 0x3c, !PT ;  /* 0x0000000f0e0e7212 */ /* 0x000fe200078e3cff */
[--C-:B------:R-:W-:Y:S01]  /*d540*/  IMAD.X R15, RZ, RZ, R35.reuse, P4 ;  /* 0x000000ffff0f7224 */ /* 0x100fe200020e0623 */
[----:B--2---:R-:W-:Y:S01]  /*d550*/  LOP3.LUT R41, R2, 0x2, RZ, 0x3c, !PT ;  /* 0x0000000202297812 */ /* 0x004fe200078e3cff */
[----:B------:R-:W-:Y:S01]  /*d560*/  SHFL.IDX PT, R83, R83, R2, 0x1c1f ;  /* 0x001c1f0253537589 */ /* 0x000fe200000e0000 */
[----:B------:R-:W-:Y:S02]  /*d570*/  LOP3.LUT R7, R34, 0x380, RZ, 0xc0, !PT ;  /* 0x0000038022077812 */ /* 0x000fe400078ec0ff */
[----:B------:R-:W-:Y:S01]  /*d580*/  SHF.R.U64 R28, R28, 0x3, RZ ;  /* 0x000000031c1c7819 */ /* 0x000fe200000012ff */
[----:B------:R-:W-:Y:S01]  /*d590*/  SHFL.IDX PT, R107, R107, R2, 0x1c1f ;  /* 0x001c1f026b6b7589 */ /* 0x000fe200000e0000 */
[----:B------:R-:W-:Y:S02]  /*d5a0*/  SHF.R.U64 R26, R26, 0x3, RZ ;  /* 0x000000031a1a7819 */ /* 0x000fe400000012ff */
[----:B------:R-:W-:Y:S01]  /*d5b0*/  SHF.R.U64 R7, R7, 0x3, RZ ;  /* 0x0000000307077819 */ /* 0x000fe200000012ff */
[----:B------:R-:W0:Y:S01]  /*d5c0*/  SHFL.IDX PT, R54, R54, R41, 0x1c1f ;  /* 0x001c1f2936367589 */ /* 0x000e2200000e0000 */
[----:B------:R-:W-:Y:S01]  /*d5d0*/  LOP3.LUT R28, R28, R29, RZ, 0x3c, !PT ;  /* 0x0000001d1c1c7212 */ /* 0x000fe200078e3cff */
[--C-:B------:R-:W-:Y:S01]  /*d5e0*/  IMAD.X R29, RZ, RZ, R35.reuse, P6 ;  /* 0x000000ffff1d7224 */ /* 0x100fe200030e0623 */
[----:B------:R-:W-:Y:S01]  /*d5f0*/  LOP3.LUT R26, R26, R27, RZ, 0x3c, !PT ;  /* 0x0000001b1a1a7212 */ /* 0x000fe200078e3cff */
[----:B------:R-:W1:Y:S01]  /*d600*/  SHFL.IDX PT, R80, R80, R41, 0x1c1f ;  /* 0x001c1f2950507589 */ /* 0x000e6200000e0000 */
[----:B------:R-:W-:Y:S01]  /*d610*/  IMAD.X R27, RZ, RZ, R35, P5 ;  /* 0x000000ffff1b7224 */ /* 0x000fe200028e0623 */
[----:B------:R-:W-:-:S02]  /*d620*/  IADD3 R11, P6, R34, 0x9000, RZ ;  /* 0x00009000220b7810 */ /* 0x000fc40007fde0ff */
[----:B------:R-:W-:Y:S01]  /*d630*/  SHFL.IDX PT, R85, R85, R2, 0x1c1f ;  /* 0x001c1f0255557589 */ /* 0x000fe200000e0000 */
[----:B------:R-:W-:Y:S02]  /*d640*/  IADD3 R13, P5, R34, 0xa000, RZ ;  /* 0x0000a000220d7810 */ /* 0x000fe40007fbe0ff */
[----:B------:R-:W-:Y:S01]  /*d650*/  LOP3.LUT R34, R7, R34, RZ, 0x3c, !PT ;  /* 0x0000002207227212 */ /* 0x000fe200078e3cff */
[----:B------:R-:W2:Y:S01]  /*d660*/  SHFL.IDX PT, R42, R55, R41, 0x1c1f ;  /* 0x001c1f29372a7589 */ /* 0x000ea200000e0000 */
[----:B------:R-:W-:Y:S01]  /*d670*/  IMAD.X R7, RZ, RZ, R35, P2 ;  /* 0x000000ffff077224 */ /* 0x000fe200010e0623 */
[----:B------:R-:W-:Y:S02]  /*d680*/  LOP3.LUT R10, R11, 0x380, RZ, 0xc0, !PT ;  /* 0x000003800b0a7812 */ /* 0x000fe400078ec0ff */
[----:B------:R-:W-:Y:S01]  /*d690*/  SHFL.IDX PT, R89, R89, R2, 0x1c1f ;  /* 0x001c1f0259597589 */ /* 0x000fe200000e0000 */
[----:B------:R-:W-:Y:S02]  /*d6a0*/  LOP3.LUT R12, R13, 0x380, RZ, 0xc0, !PT ;  /* 0x000003800d0c7812 */ /* 0x000fe400078ec0ff */
[----:B------:R-:W-:Y:S01]  /*d6b0*/  SHF.R.U64 R10, R10, 0x3, RZ ;  /* 0x000000030a0a7819 */ /* 0x000fe200000012ff */
[----:B------:R-:W-:Y:S01]  /*d6c0*/  SHFL.IDX PT, R109, R109, R2, 0x1c1f ;  /* 0x001c1f026d6d7589 */ /* 0x000fe200000e0000 */
[----:B------:R-:W-:-:S02]  /*d6d0*/  SHF.R.U64 R12, R12, 0x3, RZ ;  /* 0x000000030c0c7819 */ /* 0x000fc400000012ff */
[----:B------:R-:W-:Y:S01]  /*d6e0*/  LOP3.LUT R10, R10, R11, RZ, 0x3c, !PT ;  /* 0x0000000b0a0a7212 */ /* 0x000fe200078e3cff */
[----:B------:R-:W-:Y:S01]  /*d6f0*/  SHFL.IDX PT, R48, R57, R41, 0x1c1f ;  /* 0x001c1f2939307589 */ /* 0x000fe200000e0000 */
[----:B0-----:R-:W-:Y:S01]  /*d700*/  SEL R36, R83, R54, P0 ;  /* 0x0000003653247207 */ /* 0x001fe20000000000 */
[--C-:B------:R-:W-:Y:S01]  /*d710*/  IMAD.X R11, RZ, RZ, R35.reuse, P6 ;  /* 0x000000ffff0b7224 */ /* 0x100fe200030e0623 */
[----:B------:R-:W-:Y:S01]  /*d720*/  SEL R38, R54, R83, P0 ;  /* 0x0000005336267207 */ /* 0x000fe20000000000 */
[----:B------:R-:W0:Y:S01]  /*d730*/  SHFL.IDX PT, R72, R72, R41, 0x1c1f ;  /* 0x001c1f2948487589 */ /* 0x000e2200000e0000 */
[----:B-1----:R-:W-:Y:S02]  /*d740*/  SEL R37, R107, R80, P0 ;  /* 0x000000506b257207 */ /* 0x002fe40000000000 */
[----:B------:R-:W-:Y:S01]  /*d750*/  SEL R39, R80, R107, P0 ;  /* 0x0000006b50277207 */ /* 0x000fe20000000000 */
[----:B------:R-:W-:Y:S01]  /*d760*/  SHFL.IDX PT, R87, R87, R2, 0x1c1f ;  /* 0x001c1f0257577589 */ /* 0x000fe200000e0000 */
[----:B------:R-:W-:Y:S01]  /*d770*/  LOP3.LUT R12, R12, R13, RZ, 0x3c, !PT ;  /* 0x0000000d0c0c7212 */ /* 0x000fe200078e3cff */
[----:B------:R-:W-:-:S02]  /*d780*/  IMAD.X R13, RZ, RZ, R35, P5 ;  /* 0x000000ffff0d7224 */ /* 0x000fc400028e0623 */
[----:B------:R-:W-:Y:S01]  /*d790*/  SHFL.IDX PT, R111, R111, R2, 0x1c1f ;  /* 0x001c1f026f6f7589 */ /* 0x000fe200000e0000 */
[----:B--2---:R-:W-:Y:S02]  /*d7a0*/  SEL R40, R85, R42, P0 ;  /* 0x0000002a55287207 */ /* 0x004fe40000000000 */
[----:B------:R-:W-:Y:S01]  /*d7b0*/  SEL R42, R42, R85, P0 ;  /* 0x000000552a2a7207 */ /* 0x000fe20000000000 */
[----:B------:R-:W1:Y:S04]  /*d7c0*/  SHFL.IDX PT, R56, R56, R41, 0x1c1f ;  /* 0x001c1f2938387589 */ /* 0x000e6800000e0000 */
        /* <DEDUP_REMOVED lines=116> */
[----:B------:R-:W-:Y:S01]  /*df10*/  IMAD R2, R23, 0x20, R220 ;  /* 0x0000002017027824 */ /* 0x000fe200078e02dc */
[----:B------:R-:W-:-:S04]  /*df20*/  UIMAD UR5, UR10, UR8, URZ ;  /* 0x000000080a0572a4 */ /* 0x000fc8000f8e023f */
[----:B0-----:R-:W-:Y:S01]  /*df30*/  @!P2 ST.E desc[UR52][R66.64], R4 ;  /* 0x000000044200a985 */ /* 0x001fe2000c101934 */
[----:B------:R-:W-:Y:S01]  /*df40*/  UIMAD.WIDE.U32 UR6, UR37, UR8, URZ ;  /* 0x00000008250672a5 */ /* 0x000fe2000f8e003f */
[----:B------:R-:W-:Y:S02]  /*df50*/  ULDC.64 UR10, c[0x0][0xaf0] ;  /* 0x0002bc00000a7ab9 */ /* 0x000fe40000000a00 */
[----:B--2---:R0:W-:Y:S04]  /*df60*/  @!P1 ST.E desc[UR52][R72.64], R3 ;  /* 0x0000000348009985 */ /* 0x0041e8000c101934 */
[----:B------:R1:W5:Y:S01]  /*df70*/  LD.E.128 R48, desc[UR52][R30.64] ;  /* 0x000000341e307980 */ /* 0x000362000c101d00 */
[----:B------:R-:W-:-:S03]  /*df80*/  UIMAD UR5, UR37, UR9, UR5 ;  /* 0x00000009250572a4 */ /* 0x000fc6000f8e0205 */
[----:B------:R2:W5:Y:S01]  /*df90*/  LD.E.128 R80, desc[UR52][R8.64] ;  /* 0x0000003408507980 */ /* 0x000562000c101d00 */
[----:B0-----:R-:W0:Y:S01]  /*dfa0*/  @P3 LDC R3, c[0x0][0xbec] ;  /* 0x0002fb00ff033b82 */ /* 0x001e220000000800 */
[----:B------:R-:W-:Y:S02]  /*dfb0*/  UIMAD UR8, UR12, UR10, URZ ;  /* 0x0000000a0c0872a4 */ /* 0x000fe4000f8e023f */
[----:B------:R3:W5:Y:S04]  /*dfc0*/  LD.E.128 R64, desc[UR52][R6.64] ;  /* 0x0000003406407980 */ /* 0x000768000c101d00 */
[----:B------:R-:W5:Y:S01]  /*dfd0*/  LD.E.128 R56, desc[UR52][R34.64] ;  /* 0x0000003422387980 */ /* 0x000f62000c101d00 */
[----:B-1----:R-:W1:Y:S01]  /*dfe0*/  @P3 LDC R31, c[0x0][0xbf0] ;  /* 0x0002fc00ff1f3b82 */ /* 0x002e620000000800 */
[----:B--2---:R-:W-:Y:S01]  /*dff0*/  VIADD R8, R2, UR39 ;  /* 0x0000002702087c36 */ /* 0x004fe20008000000 */
[----:B------:R-:W-:Y:S01]  /*e000*/  UIADD3 UR7, UR7, UR5, URZ ;  /* 0x0000000507077290 */ /* 0x000fe2000fffe03f */
[----:B------:R-:W5:Y:S02]  /*e010*/  LD.E.128 R52, desc[UR52][R32.64] ;  /* 0x0000003420347980 */ /* 0x000f64000c101d00 */
[----:B---3--:R-:W-:Y:S01]  /*e020*/  IMAD.MOV.U32 R7, RZ, RZ, R8 ;  /* 0x000000ffff077224 */ /* 0x008fe200078e0008 */
[----:B------:R-:W-:Y:S01]  /*e030*/  UIMAD UR5, UR43, UR11, UR8 ;  /* 0x0000000b2b0572a4 */ /* 0x000fe2000f8e0208 */
[----:B------:R-:W5:Y:S01]  /*e040*/  LD.E.128 R40, desc[UR52][R28.64] ;  /* 0x000000341c287980 */ /* 0x000f62000c101d00 */
[----:B------:R-:W-:Y:S01]  /*e050*/  UIMAD.WIDE.U32 UR6, UR43, UR10, UR6 ;  /* 0x0000000a2b0672a5 */ /* 0x000fe2000f8e0006 */
[----:B------:R-:W-:-:S02]  /*e060*/  ULDC.64 UR8, c[0x0][0xae0] ;  /* 0x0002b80000087ab9 */ /* 0x000fc40000000a00 */
[----:B------:R-:W5:Y:S04]  /*e070*/  LD.E.128 R68, desc[UR52][R26.64] ;  /* 0x000000341a447980 */ /* 0x000f68000c101d00 */
[----:B------:R-:W5:Y:S01]  /*e080*/  LD.E.128 R60, desc[UR52][R24.64] ;  /* 0x00000034183c7980 */ /* 0x000f62000c101d00 */
[----:B0-----:R-:W-:Y:S01]  /*e090*/  @P3 IMAD.HI.U32 R2, R8, R3, RZ ;  /* 0x0000000308023227 */ /* 0x001fe200078e00ff */
[----:B------:R-:W-:Y:S02]  /*e0a0*/  UIADD3 UR5, UR7, UR5, URZ ;  /* 0x0000000507057290 */ /* 0x000fe4000fffe03f */
[----:B------:R-:W5:Y:S04]  /*e0b0*/  LD.E.128 R44, desc[UR52][R20.64] ;  /* 0x00000034142c7980 */ /* 0x000f68000c101d00 */
[----:B------:R-:W5:Y:S01]  /*e0c0*/  LD.E.128 R36, desc[UR52][R14.64] ;  /* 0x000000340e247980 */ /* 0x000f62000c101d00 */
[----:B-1----:R-:W-:-:S03]  /*e0d0*/  @P3 SHF.R.U32.HI R7, RZ, R31, R2 ;  /* 0x0000001fff073219 */ /* 0x002fc60000011602 */
[----:B------:R0:W5:Y:S01]  /*e0e0*/  LD.E.128 R76, desc[UR52][R10.64] ;  /* 0x000000340a4c7980 */ /* 0x000162000c101d00 */
[--C-:B------:R-:W-:Y:S01]  /*e0f0*/  SHF.R.S32.HI R4, RZ, 0x1f, R7.reuse ;  /* 0x0000001fff047819 */ /* 0x100fe20000011407 */
[----:B------:R-:W-:Y:S02]  /*e100*/  IMAD.MOV R6, RZ, RZ, -R7 ;  /* 0x000000ffff067224 */ /* 0x000fe400078e0a07 */
[----:B------:R-:W-:Y:S01]  /*e110*/  IMAD.U32 R3, RZ, RZ, UR7 ;  /* 0x00000007ff037e24 */ /* 0x000fe2000f8e00ff */
[----:B------:R1:W5:Y:S01]  /*e120*/  LD.E.128 R72, desc[UR52][R12.64] ;  /* 0x000000340c487980 */ /* 0x000362000c101d00 */
[----:B------:R-:W-:Y:S02]  /*e130*/  IMAD R4, R4, UR8, RZ ;  /* 0x0000000804047c24 */ /* 0x000fe4000f8e02ff */
[----:B------:R-:W-:Y:S01]  /*e140*/  IMAD R5, R5, R6, R8 ;  /* 0x0000000605057224 */ /* 0x000fe200078e0208 */
[----:B------:R-:W-:Y:S01]  /*e150*/  @!PT LDS RZ, [RZ] ;  /* 0x00000000fffff984 */ /* 0x000fe20000000800 */
[----:B------:R-:W-:Y:S01]  /*e160*/  @!PT LDS RZ, [RZ] ;  /* 0x00000000fffff984 */ /* 0x000fe20000000800 */
[----:B------:R-:W-:Y:S01]  /*e170*/  @!PT LDS RZ, [RZ] ;  /* 0x00000000fffff984 */ /* 0x000fe20000000800 */
[----:B------:R-:W-:Y:S01]  /*e180*/  @!PT LDS RZ, [RZ] ;  /* 0x00000000fffff984 */ /* 0x000fe20000000800 */
[----:B------:R2:W-:Y:S06]  /*e190*/  MEMBAR.ALL.CTA ;  /* 0x0000000000007992 */ /* 0x0005ec0000008000 */
[----:B--2---:R-:W2:Y:S01]  /*e1a0*/  FENCE.VIEW.ASYNC.S ;  /* 0x00000000000073c6 */ /* 0x004ea20000000000 */
[----:B------:R-:W-:Y:S01]  /*e1b0*/  IMAD.U32 R2, RZ, RZ, UR6 ;  /* 0x00000006ff027e24 */ /* 0x000fe2000f8e00ff */
[----:B------:R-:W-:Y:S01]  /*e1c0*/  ULDC.64 UR6, c[0x0][0xad8] ;  /* 0x0002b60000067ab9 */ /* 0x000fe20000000a00 */
[----:B------:R-:W-:-:S02]  /*e1d0*/  IMAD.U32 R3, RZ, RZ, UR5 ;  /* 0x00000005ff037e24 */ /* 0x000fc4000f8e00ff */
        /* <DEDUP_REMOVED lines=18> */
[----:B--2---:R0:W-:Y:S01]  /*e300*/  SYNCS.ARRIVE.TRANS64.RED.A1T0 RZ, [R0+URZ], RZ ;  /* 0x000000ff00ff79a7 */ /* 0x0041e2000810043f */
        /* <DEDUP_REMOVED lines=18> */
.L_x_5850:
[----:B------:R-:W-:Y:S05]  /*e430*/  BSYNC B1 ;  /* 0x0000000000017941 */ /* 0x000fea0003800000 */
.L_x_5849:
        /* <DEDUP_REMOVED lines=17> */
.L_x_5852:
[----:B------:R-:W-:Y:S05]  /*e550*/  BSYNC B1 ;  /* 0x0000000000017941 */ /* 0x000fea0003800000 */
.L_x_5851:
        /* <DEDUP_REMOVED lines=17> */
.L_x_5854:
[----:B------:R-:W-:Y:S05]  /*e670*/  BSYNC B1 ;  /* 0x0000000000017941 */ /* 0x000fea0003800000 */
.L_x_5853:
        /* <DEDUP_REMOVED lines=20> */
.L_x_5848:
        /* <DEDUP_REMOVED lines=50> */
.L_x_5857:
[----:B------:R-:W-:Y:S05]  /*eae0*/  BSYNC B1 ;  /* 0x0000000000017941 */ /* 0x000fea0003800000 */
.L_x_5856:
        /* <DEDUP_REMOVED lines=59> */
.L_x_5859:
[----:B------:R-:W-:Y:S05]  /*eea0*/  BSYNC B1 ;  /* 0x0000000000017941 */ /* 0x000fea0003800000 */
.L_x_5858:
        /* <DEDUP_REMOVED lines=17> */
.L_x_5861:
[----:B------:R-:W-:Y:S05]  /*efc0*/  BSYNC B1 ;  /* 0x0000000000017941 */ /* 0x000fea0003800000 */
.L_x_5860:
        /* <DEDUP_REMOVED lines=17> */
.L_x_5863:
[----:B------:R-:W-:Y:S05]  /*f0e0*/  BSYNC B1 ;  /* 0x0000000000017941 */ /* 0x000fea0003800000 */
.L_x_5862:
        /* <DEDUP_REMOVED lines=18> */
.L_x_5855:
[----:B------:R-:W-:Y:S05]  /*f210*/  BSYNC B0 ;  /* 0x0000000000007941 */ /* 0x000fea0003800000 */
.L_x_5847:
[----:B------:R-:W-:Y:S02]  /*f220*/  ULDC UR5, c[0x0][0xc38] ;  /* 0x00030e0000057ab9 */ /* 0x000fe40000000800 */
[----:B------:R-:W-:-:S06]  /*f230*/  UISETP.GE.AND UP0, UPT, UR4, UR5, UPT ;  /* 0x000000050400728c */ /* 0x000fcc000bf06270 */
[----:B------:R-:W-:-:S13]  /*f240*/  PLOP3.LUT P0, PT, PT, PT, UP0, 0x80, 0x0 ;  /* 0x000000000000781c */ /* 0x000fda0003f0f008 */
[----:B------:R-:W-:Y:S05]  /*f250*/  @!P0 BRA `(.L_x_5864) ;  /* 0xffffff1800b08947 */ /* 0x000fea000383ffff */
[----:B------:R-:W-:Y:S05]  /*f260*/  EXIT ;  /* 0x000000000000794d */ /* 0x000fea0003800000 */
.L_x_5806:
        /* <DEDUP_REMOVED lines=15> */
[----:B------:R-:W2:Y:S01]  /*f360*/  LDL R9, [R1+0x8] ;  /* 0x0000080001097983 */ /* 0x000ea20000100800 */
[----:B------:R-:W-:Y:S01]  /*f370*/  ULDC.64 UR6, c[0x0][0x2f0] ;  /* 0x0000bc0000067ab9 */ /* 0x000fe20000000a00 */
[----:B------:R-:W0:Y:S01]  /*f380*/  S2R R10, SR_TID.X ;  /* 0x00000000000a7919 */ /* 0x000e220000002100 */
[----:B------:R-:W-:Y:S01]  /*f390*/  LOP3.LUT R22, R22, 0xfffffffd, RZ, 0xc0, !PT ;  /* 0xfffffffd16167812 */ /* 0x000fe200078ec0ff */
[----:B------:R-:W-:Y:S01]  /*f3a0*/  ULDC UR8, c[0x0][0x2b8] ;  /* 0x0000ae0000087ab9 */ /* 0x000fe20000000800 */
[----:B------:R-:W-:Y:S01]  /*f3b0*/  ULDC.64 UR10, c[0x0][0x418] ;  /* 0x00010600000a7ab9 */ /* 0x000fe20000000a00 */
[----:B------:R-:W-:Y:S01]  /*f3c0*/  ULDC UR4, c[0x0][0x424] ;  /* 0x0001090000047ab9 */ /* 0x000fe20000000800 */
[----:B------:R-:W-:Y:S01]  /*f3d0*/  ULDC UR39, c[0x0][0x288] ;  /* 0x0000a20000277ab9 */ /* 0x000fe20000000800 */
[----:B------:R-:W-:Y:S01]  /*f3e0*/  ULDC UR38, c[0x0][0x448] ;  /* 0x0001120000267ab9 */ /* 0x000fe20000000800 */
[C---:B0-----:R-:W-:Y:S01]  /*f3f0*/  IMAD.SHL.U32 R16, R10.reuse, 0x40, RZ ;  /* 0x000000400a107824 */ /* 0x041fe200078e00ff */
[----:B------:R-:W-:Y:S01]  /*f400*/  SHF.R.U32.HI R0, RZ, 0x1, R10 ;  /* 0x00000001ff007819 */ /* 0x000fe2000001160a */
[----:B------:R-:W-:-:S03]  /*f410*/  IMAD.SHL.U32 R5, R10, 0x10, RZ ;  /* 0x000000100a057824 */ /* 0x000fc600078e00ff */
[----:B------:R-:W-:-:S04]  /*f420*/  LOP3.LUT R3, R16, 0x180, RZ, 0xc0, !PT ;  /* 0x0000018010037812 */ /* 0x000fc800078ec0ff */
[----:B------:R-:W-:Y:S01]  /*f430*/  LOP3.LUT R0, R3, 0x30, R0, 0xf8, !PT ;  /* 0x0000003003007812 */ /* 0x000fe200078ef800 */
[----:B------:R-:W-:Y:S01]  /*f440*/  IMAD.SHL.U32 R3, R10, 0x8, RZ ;  /* 0x000000080a037824 */ /* 0x000fe200078e00ff */
[----:B------:R-:W-:-:S04]  /*f450*/  LOP3.LUT R37, R5, 0x30, RZ, 0xc0, !PT ;  /* 0x0000003005257812 */ /* 0x000fc800078ec0ff */
[----:B------:R-:W-:Y:S02]  /*f460*/  LOP3.LUT R3, R0, 0x30, R3, 0x78, !PT ;  /* 0x0000003000037812 */ /* 0x000fe400078e7803 */
[----:B------:R-:W-:-:S04]  /*f470*/  LOP3.LUT R0, R37, 0x40, RZ, 0xfc, !PT ;  /* 0x0000004025007812 */ /* 0x000fc800078efcff */
[C---:B------:R-:W-:Y:S02]  /*f480*/  ISETP.GE.AND P2, PT, R0.reuse, UR7, PT ;  /* 0x0000000700007c0c */ /* 0x040fe4000bf46270 */
[C---:B------:R-:W-:Y:S02]  /*f490*/  ISETP.GE.AND P1, PT, R0.reuse, UR7, PT ;  /* 0x0000000700007c0c */ /* 0x040fe4000bf26270 */
[----:B------:R-:W-:Y:S02]  /*f4a0*/  ISETP.GE.AND P0, PT, R0, UR8, PT ;  /* 0x0000000800007c0c */ /* 0x000fe4000bf06270 */
[----:B------:R-:W-:-:S07]  /*f4b0*/  LOP3.LUT R0, R37, 0x80, RZ, 0xfc, !PT ;  /* 0x0000008025007812 */ /* 0x000fce00078efcff */
[----:B------:R-:W-:-:S04]  /*f4c0*/  @P2 LOP3.LUT R22, R22, 0x2, RZ, 0xfc, !PT ;  /* 0x0000000216162812 */ /* 0x000fc800078efcff */
[----:B------:R-:W-:-:S04]  /*f4d0*/  LOP3.LUT R22, R22, 0xfffffeff, RZ, 0xc0, !PT ;  /* 0xfffffeff16167812 */ /* 0x000fc800078ec0ff */
[----:B------:R-:W-:Y:S02]  /*f4e0*/  @P1 LOP3.LUT R22, R22, 0x100, RZ, 0xfc, !PT ;  /* 0x0000010016161812 */ /* 0x000fe400078efcff */
[----:B------:R-:W-:Y:S02]  /*f4f0*/  ISETP.GE.AND P2, PT, R0, UR7, PT ;  /* 0x0000000700007c0c */ /* 0x000fe4000bf46270 */
[----:B------:R-:W-:Y:S01]  /*f500*/  LOP3.LUT R22, R22, 0xfffff7ff, RZ, 0xc0, !PT ;  /* 0xfffff7ff16167812 */ /* 0x000fe200078ec0ff */
[C---:B------:R-:W-:Y:S01]  /*f510*/  IMAD.SHL.U32 R7, R10.reuse, 0x2, RZ ;  /* 0x000000020a077824 */ /* 0x040fe200078e00ff */
[----:B------:R-:W-:Y:S01]  /*f520*/  LOP3.LUT R4, R5, 0x1b0, RZ, 0xc0, !PT ;  /* 0x000001b005047812 */ /* 0x000fe200078ec0ff */
[----:B------:R-:W-:Y:S01]  /*f530*/  IMAD.SHL.U32 R2, R10, 0x20, RZ ;  /* 0x000000200a027824 */ /* 0x000fe200078e00ff */
[----:B------:R-:W-:Y:S02]  /*f540*/  @P0 LOP3.LUT R22, R22, 0x800, RZ, 0xfc, !PT ;  /* 0x0000080016160812 */ /* 0x000fe400078efcff */
[----:B------:R-:W-:-:S02]  /*f550*/  ISETP.GE.AND P1, PT, R0, UR7, PT ;  /* 0x0000000700007c0c */ /* 0x000fc4000bf26270 */
[----:B------:R-:W-:Y:S02]  /*f560*/  LOP3.LUT R6, R4, 0x30, R7, 0x78, !PT ;  /* 0x0000003004067812 */ /* 0x000fe400078e7807 */
[----:B------:R-:W-:Y:S02]  /*f570*/  LOP3.LUT R22, R22, 0xfffffffe, RZ, 0xc0, !PT ;  /* 0xfffffffe16167812 */ /* 0x000fe400078ec0ff */
[----:B------:R-:W-:Y:S01]  /*f580*/  LOP3.LUT R4, R2, 0x80, RZ, 0xc0, !PT ;  /* 0x0000008002047812 */ /* 0x000fe200078ec0ff */
[----:B------:R-:W-:Y:S01]  /*f590*/  IMAD.SHL.U32 R7, R10, 0x4, RZ ;  /* 0x000000040a077824 */ /* 0x000fe200078e00ff */
[----:B------:R-:W-:Y:S02]  /*f5a0*/  @P2 LOP3.LUT R22, R22, 0x1, RZ, 0xfc, !PT ;  /* 0x0000000116162812 */ /* 0x000fe400078efcff */
[----:B------:R-:W-:Y:S02]  /*f5b0*/  LOP3.LUT R4, R4, 0x10, R10, 0xf8, !PT ;  /* 0x0000001004047812 */ /* 0x000fe400078ef80a */
[----:B------:R-:W-:-:S02]  /*f5c0*/  LOP3.LUT R10, R10, 0x7f, RZ, 0xc0, !PT ;  /* 0x0000007f0a0a7812 */ /* 0x000fc400078ec0ff */
[----:B------:R-:W-:Y:S02]  /*f5d0*/  ISETP.GE.AND P0, PT, R0, UR8, PT ;  /* 0x0000000800007c0c */ /* 0x000fe4000bf06270 */
[----:B------:R-:W-:Y:S02]  /*f5e0*/  LOP3.LUT R8, R6, 0x640, R5, 0xf8, !PT ;  /* 0x0000064006087812 */ /* 0x000fe400078ef805 */
[----:B------:R-:W-:Y:S02]  /*f5f0*/  LOP3.LUT R22, R22, 0xffffff7f, RZ, 0xc0, !PT ;  /* 0xffffff7f16167812 */ /* 0x000fe400078ec0ff */
[----:B------:R-:W-:Y:S02]  /*f600*/  LOP3.LUT R5, R5, 0x600, RZ, 0xc0, !PT ;  /* 0x0000060005057812 */ /* 0x000fe400078ec0ff */
[----:B------:R-:W-:Y:S02]  /*f610*/  MOV R18, 0x400 ;  /* 0x0000040000127802 */ /* 0x000fe40000000f00 */
[----:B------:R-:W-:-:S02]  /*f620*/  SHF.R.U32.HI R0, RZ, 0x2, R10 ;  /* 0x00000002ff007819 */ /* 0x000fc4000001160a */
[----:B------:R-:W-:Y:S02]  /*f630*/  @P1 LOP3.LUT R22, R22, 0x80, RZ, 0xfc, !PT ;  /* 0x0000008016161812 */ /* 0x000fe400078efcff */
[--C-:B------:R-:W-:Y:S02]  /*f640*/  LOP3.LUT R5, R5, 0x60, R2.reuse, 0xf8, !PT ;  /* 0x0000006005057812 */ /* 0x100fe400078ef802 */
[----:B------:R-:W-:Y:S02]  /*f650*/  LOP3.LUT R0, R0, 0x60, R2, 0xf8, !PT ;  /* 0x0000006000007812 */ /* 0x000fe400078ef802 */
[----:B------:R-:W-:Y:S02]  /*f660*/  ISETP.GE.AND P2, PT, R37, UR7, PT ;  /* 0x0000000725007c0c */ /* 0x000fe4000bf46270 */
[----:B------:R-:W-:Y:S02]  /*f670*/  LOP3.LUT R22, R22, 0xfffffbff, RZ, 0xc0, !PT ;  /* 0xfffffbff16167812 */ /* 0x000fe400078ec0ff */
[----:B------:R-:W-:Y:S01]  /*f680*/  LOP3.LUT R16, R3, 0x640, R16, 0xf8, !PT ;  /* 0x0000064003107812 */ /* 0x000fe200078ef810 */
[----:B------:R-:W-:Y:S01]  /*f690*/  IMAD.U32 R3, RZ, RZ, UR5 ;  /* 0x00000005ff037e24 */ /* 0x000fe2000f8e00ff */
[----:B------:R-:W-:Y:S01]  /*f6a0*/  LOP3.LUT R5, R5, 0x100, R2, 0xf8, !PT ;  /* 0x0000010005057812 */ /* 0x000fe200078ef802 */
[----:B------:R-:W-:Y:S01]  /*f6b0*/  UISETP.NE.U32.AND UP0, UPT, UR10, URZ, UPT ;  /* 0x0000003f0a00728c */ /* 0x000fe2000bf05070 */
[----:B------:R-:W-:Y:S01]  /*f6c0*/  LOP3.LUT R2, R0, 0x80, RZ, 0xfc, !PT ;  /* 0x0000008000027812 */ /* 0x000fe200078efcff */
[----:B------:R0:W-:Y:S01]  /*f6d0*/  STL [R1+0xc], R8 ;  /* 0x00000c0801007387 */ /* 0x0001e20000100800 */
[----:B------:R-:W-:Y:S01]  /*f6e0*/  @P0 LOP3.LUT R22, R22, 0x400, RZ, 0xfc, !PT ;  /* 0x0000040016160812 */ /* 0x000fe200078efcff */
[----:B------:R-:W-:-:S02]  /*f6f0*/  UISETP.NE.AND.EX UP0, UPT, UR11, URZ, UPT, UP0 ;  /* 0x0000003f0b00728c */ /* 0x000fc4000bf05300 */
[----:B------:R0:W-:Y:S01]  /*f700*/  STL [R1+0x14], R3 ;  /* 0x0000140301007387 */ /* 0x0001e20000100800 */
[----:B------:R-:W-:-:S03]  /*f710*/  LOP3.LUT R22, R22, 0xfffffffb, RZ, 0xc0, !PT ;  /* 0xfffffffb16167812 */ /* 0x000fc600078ec0ff */
[----:B------:R0:W-:Y:S01]  /*f720*/  STL [R1+0x18], RZ ;  /* 0x000018ff01007387 */ /* 0x0001e20000100800 */
[----:B------:R-:W-:Y:S01]  /*f730*/  USEL UR4, UR4, 0x1, UP0 ;  /* 0x0000000104047887 */ /* 0x000fe20008000000 */
[C---:B------:R-:W-:Y:S02]  /*f740*/  ISETP.GE.AND P1, PT, R37.reuse, UR7, PT ;  /* 0x0000000725007c0c */ /* 0x040fe4000bf26270 */
[----:B------:R-:W-:Y:S01]  /*f750*/  @P2 LOP3.LUT R22, R22, 0x4, RZ, 0xfc, !PT ;  /* 0x0000000416162812 */ /* 0x000fe200078efcff */
[----:B------:R-:W-:Y:S01]  /*f760*/  UIMAD UR37, UR4, UR6, URZ ;  /* 0x00000006042572a4 */ /* 0x000fe2000f8e023f */
[----:B------:R-:W-:Y:S02]  /*f770*/  ISETP.GE.AND P0, PT, R37, UR8, PT ;  /* 0x0000000825007c0c */ /* 0x000fe4000bf06270 */
[----:B------:R-:W-:Y:S01]  /*f780*/  LOP3.LUT R22, R22, 0xffffefff, RZ, 0xc0, !PT ;  /* 0xffffefff16167812 */ /* 0x000fe200078ec0ff */
[----:B------:R-:W-:-:S03]  /*f790*/  UIADD3 UR4, UR37, 0x9f, URZ ;  /* 0x0000009f25047890 */ /* 0x000fc6000fffe03f */
[----:B------:R-:W-:Y:S01]  /*f7a0*/  LOP3.LUT R22, R22, 0xfffffdff, RZ, 0xc0, !PT ;  /* 0xfffffdff16167812 */ /* 0x000fe200078ec0ff */
[----:B------:R-:W-:Y:S01]  /*f7b0*/  UIMAD.WIDE UR4, UR4, 0x66666667, URZ ;  /* 0x66666667040478a5 */ /* 0x000fe2000f8e023f */
[----:B------:R-:W-:Y:S02]  /*f7c0*/  LOP3.LUT R4, R4, 0x10, R7, 0x78, !PT ;  /* 0x0000001004047812 */ /* 0x000fe400078e7807 */
[----:B------:R-:W-:Y:S01]  /*f7d0*/  @P1 LOP3.LUT R22, R22, 0x200, RZ, 0xfc, !PT ;  /* 0x0000020016161812 */ /* 0x000fe200078efcff */
[----:B------:R-:W-:Y:S01]  /*f7e0*/  USHF.R.U32.HI UR40, URZ, 0x1f, UR5 ;  /* 0x0000001f3f287899 */ /* 0x000fe20008011605 */
[----:B------:R-:W-:Y:S01]  /*f7f0*/  LOP3.LUT R17, R5, R4, RZ, 0xfc, !PT ;  /* 0x0000000405117212 */ /* 0x000fe200078efcff */
[----:B------:R-:W-:Y:S01]  /*f800*/  IMAD.MOV.U32 R34, RZ, RZ, 0x1 ;  /* 0x00000001ff227424 */ /* 0x000fe200078e00ff */
[----:B------:R-:W-:Y:S01]  /*f810*/  @P0 LOP3.LUT R22, R22, 0x1000, RZ, 0xfc, !PT ;  /* 0x0000100016160812 */ /* 0x000fe200078efcff */
[----:B------:R-:W-:Y:S01]  /*f820*/  IMAD.MOV.U32 R31, RZ, RZ, RZ ;  /* 0x000000ffff1f7224 */ /* 0x000fe200078e00ff */
[----:B------:R-:W-:Y:S01]  /*f830*/  UIMAD UR38, UR38, UR39, URZ ;  /* 0x00000027262672a4 */ /* 0x000fe2000f8e023f */
[----:B------:R-:W-:Y:S01]  /*f840*/  ULDC UR45, c[0x0][0xc] ;  /* 0x00000300002d7ab9 */ /* 0x000fe20000000800 */
[----:B------:R-:W-:-:S02]  /*f850*/  ULOP3.LUT UR46, UR36, 0x2, URZ, 0xfc, !UPT ;  /* 0x00000002242e7892 */ /* 0x000fc4000f8efc3f */
[----:B------:R-:W-:Y:S02]  /*f860*/  ULOP3.LUT UR47, UR36, 0x1, URZ, 0xfc, !UPT ;  /* 0x00000001242f7892 */ /* 0x000fe4000f8efc3f */
[----:B------:R-:W-:Y:S02]  /*f870*/  UIADD3 UR39, UR37, 0xa0, -UR39 ;  /* 0x000000a025277890 */ /* 0x000fe4000fffe827 */
[----:B------:R-:W-:Y:S01]  /*f880*/  ULEA.HI.SX32 UR40, UR5, UR40, 0x1a ;  /* 0x0000002805287291 */ /* 0x000fe2000f8fd23f */
[----:B--2---:R-:W-:-:S05]  /*f890*/  LEA R18, R9, R18, 0x18 ;  /* 0x0000001209127211 */ /* 0x004fca00078ec0ff */
[----:B------:R-:W-:-:S05]  /*f8a0*/  IMAD.IADD R0, R18, 0x1, R8 ;  /* 0x0000000112007824 */ /* 0x000fca00078e0208 */
[----:B------:R0:W-:Y:S02]  /*f8b0*/  STL [R1+0x10], R0 ;  /* 0x0000100001007387 */ /* 0x0001e40000100800 */
.L_x_5932:
[----:B0-----:R-:W2:Y:S01]  /*f8c0*/  LDL R0, [R1+0x14] ;  /* 0x0000140001007983 */ /* 0x001ea20000100800 */
        /* <DEDUP_REMOVED lines=22> */
.L_x_5866:
[----:B------:R-:W-:Y:S01]  /*fa30*/  ULDC UR8, c[0x0][0xc54] ;  /* 0x0003150000087ab9 */ /* 0x000fe20000000800 */
[----:B------:R-:W-:Y:S01]  /*fa40*/  UMOV UR6, UR7 ;  /* 0x0000000700067c82 */ /* 0x000fe20008000000 */
[----:B------:R-:W-:-:S11]  /*fa50*/  UISETP.NE.AND UP0, UPT, UR8, 0x1, UPT ;  /* 0x000000010800788c */ /* 0x000fd6000bf05270 */
[----:B------:R-:W-:Y:S02]  /*fa60*/  @UP0 ULDC.64 UR10, c[0x0][0xc58] ;  /* 0x00031600000a0ab9 */ /* 0x000fe40000000a00 */
[----:B------:R-:W-:-:S04]  /*fa70*/  UIMAD.WIDE.U32 UR4, UR7, UR10, URZ ;  /* 0x0000000a070472a5 */ /* 0x000fc8000f8e003f */
[----:B------:R-:W-:-:S04]  /*fa80*/  @UP0 USHF.R.U32.HI UR6, URZ, UR11, UR5 ;  /* 0x0000000b3f060299 */ /* 0x000fc80008011605 */
[----:B------:R-:W-:-:S12]  /*fa90*/  UIMAD UR4, UR6, UR8, URZ ;  /* 0x00000008060472a4 */ /* 0x000fd8000f8e023f */
.L_x_5867:
        /* <DEDUP_REMOVED lines=13> */
[----:B------:R-:W-:Y:S01]  /*fb70*/  PLOP3.LUT P0, PT, PT, PT, UP0, 0x80, 0x0 ;  /* 0x000000000000781c */ /* 0x000fe20003f0f008 */
[----:B------:R-:W-:-:S03]  /*fb80*/  @UP1 USHF.R.U32.HI UR42, URZ, UR7, UR5 ;  /* 0x000000073f2a1299 */ /* 0x000fc60008011605 */
[----:B------:R-:W-:Y:S02]  /*fb90*/  @UP0 ULDC.64 UR4, c[0x0][0xa28] ;  /* 0x00028a0000040ab9 */ /* 0x000fe40000000a00 */
[----:B------:R-:W-:-:S06]  /*fba0*/  @UP0 UIMAD.WIDE UR4, UR42, 0x4, UR4 ;  /* 0x000000042a0408a5 */ /* 0x000fcc000f8e0204 */
[----:B------:R-:W-:Y:S01]  /*fbb0*/  IMAD.U32 R2, RZ, RZ, UR4 ;  /* 0x00000004ff027e24 */ /* 0x000fe2000f8e00ff */
[----:B------:R-:W-:Y:S01]  /*fbc0*/  ULOP3.LUT UR43, UR6, 0x1ffffff, URZ, 0x3c, !UPT ;  /* 0x01ffffff062b7892 */ /* 0x000fe2000f8e3c3f */
[----:B------:R-:W-:Y:S01]  /*fbd0*/  IMAD.U32 R3, RZ, RZ, UR5 ;  /* 0x00000005ff037e24 */ /* 0x000fe2000f8e00ff */
[----:B------:R-:W-:Y:S01]  /*fbe0*/  ULDC UR5, c[0x0][0x448] ;  /* 0x0001120000057ab9 */ /* 0x000fe20000000800 */
[----:B------:R-:W-:-:S03]  /*fbf0*/  ULDC UR4, c[0x0][0xc3c] ;  /* 0x00030f0000047ab9 */ /* 0x000fc60000000800 */
[----:B------:R-:W2:Y:S01]  /*fc00*/  @P0 LDG.E R24, desc[UR52][R2.64] ;  /* 0x0000003402180981 */ /* 0x000ea2000c1e1900 */
[----:B------:R-:W-:Y:S01]  /*fc10*/  UISETP.NE.AND UP2, UPT, UR5, 0x1, UPT ;  /* 0x000000010500788c */ /* 0x000fe2000bf45270 */
[----:B------:R-:W-:Y:S01]  /*fc20*/  BSSY B7, `(.L_x_5868) ;  /* 0x0000505000077945 */ /* 0x000fe20003800000 */
[----:B------:R-:W-:Y:S02]  /*fc30*/  UIADD3 UR43, UR43, UR4, URZ ;  /* 0x000000042b2b7290 */ /* 0x000fe4000fffe03f */
[----:B------:R-:W-:Y:S02]  /*fc40*/  UP2UR UR48, UPR, URZ, 0x4 ;  /* 0x000000043f307883 */ /* 0x000fe40008000000 */
[----:B------:R-:W-:-:S04]  /*fc50*/  USHF.L.U32 UR6, UR43, 0x7, URZ ;  /* 0x000000072b067899 */ /* 0x000fc8000800063f */
[----:B------:R-:W-:Y:S01]  /*fc60*/  UIADD3 UR6, UR6, 0x7f, URZ ;  /* 0x0000007f06067890 */ /* 0x000fe2000fffe03f */
[----:B------:R-:W-:Y:S01]  /*fc70*/  @UP2 ULDC UR4, c[0x0][0x44c] ;  /* 0x0001130000042ab9 */ /* 0x000fe20000000800 */
[----:B------:R-:W-:Y:S02]  /*fc80*/  @UP2 ULDC UR7, c[0x0][0x450] ;  /* 0x0001140000072ab9 */ /* 0x000fe40000000800 */
[----:B------:R-:W-:-:S04]  /*fc90*/  UIMAD.WIDE.U32 UR4, UR6, UR4, URZ ;  /* 0x00000004060472a5 */ /* 0x000fc8000f8e003f */
[----:B------:R-:W-:-:S04]  /*fca0*/  @UP2 USHF.R.U32.HI UR6, URZ, UR7, UR5 ;  /* 0x000000073f062299 */ /* 0x000fc80008011605 */
[----:B------:R-:W-:-:S04]  /*fcb0*/  UIADD3 UR4, UR39, UR6, URZ ;  /* 0x0000000627047290 */ /* 0x000fc8000fffe03f */
[----:B------:R-:W-:-:S04]  /*fcc0*/  UIMAD.WIDE UR4, UR4, 0x66666667, URZ ;  /* 0x66666667040478a5 */ /* 0x000fc8000f8e023f */
[----:B------:R-:W-:-:S04]  /*fcd0*/  USHF.R.U32.HI UR4, URZ, 0x1f, UR5 ;  /* 0x0000001f3f047899 */ /* 0x000fc80008011605 */
[----:B------:R-:W-:-:S04]  /*fce0*/  ULEA.HI.SX32 UR4, UR5, UR4, 0x1a ;  /* 0x0000000405047291 */ /* 0x000fc8000f8fd23f */
[----:B------:R-:W-:-:S04]  /*fcf0*/  UISETP.LT.AND UP0, UPT, UR40, UR4, UPT ;  /* 0x000000042800728c */ /* 0x000fc8000bf01270 */
[----:B------:R-:W-:-:S06]  /*fd00*/  USEL UR44, UR40, UR4, UP0 ;  /* 0x00000004282c7287 */ /* 0x000fcc0008000000 */
[----:B------:R-:W-:Y:S01]  /*fd10*/  ISETP.LT.AND P0, PT, RZ, UR44, PT ;  /* 0x0000002cff007c0c */ /* 0x000fe2000bf01270 */
[----:B--2---:R0:W-:-:S12]  /*fd20*/  STL [R1+0x4], R24 ;  /* 0x0000041801007387 */ /* 0x0041d80000100800 */
[----:B------:R-:W-:Y:S05]  /*fd30*/  @P0 BRA `(.L_x_5869) ;  /* 0x0000000000480947 */ /* 0x000fea0003800000 */
[----:B------:R-:W1:Y:S02]  /*fd40*/  S2R R0, SR_TID.X ;  /* 0x0000000000007919 */ /* 0x000e640000002100 */
[----:B-1----:R-:W-:-:S04]  /*fd50*/  LOP3.LUT R0, R0, 0x7f, RZ, 0xc0, !PT ;  /* 0x0000007f00007812 */ /* 0x002fc800078ec0ff */
[----:B------:R-:W-:-:S13]  /*fd60*/  ISETP.NE.AND P0, PT, R0, RZ, PT ;  /* 0x000000ff0000720c */ /* 0x000fda0003f05270 */
[----:B------:R-:W-:Y:S05]  /*fd70*/  @P0 BRA `(.L_x_5870) ;  /* 0x0000004c00bc0947 */ /* 0x000fea0003800000 */
[----:B------:R-:W1:Y:S01]  /*fd80*/  S2R R7, SR_LANEID ;  /* 0x0000000000077919 */ /* 0x000e620000000000 */
[----:B------:R-:W-:Y:S01]  /*fd90*/  VOTEU.ANY UR4, UPT, PT ;  /* 0x0000000000047886 */ /* 0x000fe200038e0100 */
[----:B------:R-:W2:Y:S01]  /*fda0*/  LDC.64 R2, c[0x0][0xc80] ;  /* 0x00032000ff027b82 */ /* 0x000ea20000000a00 */
[----:B------:R-:W1:Y:S08]  /*fdb0*/  FLO.U32 R0, UR4 ;  /* 0x0000000400007d00 */ /* 0x000e7000080e0000 */
[----:B------:R-:W2:Y:S01]  /*fdc0*/  POPC R5, UR4 ;  /* 0x0000000400057d09 */ /* 0x000ea20008000000 */
[----:B-1----:R-:W-:-:S13]  /*fdd0*/  ISETP.EQ.U32.AND P1, PT, R0, R7, PT ;  /* 0x000000070000720c */ /* 0x002fda0003f22070 */
[----:B--2---:R-:W2:Y:S01]  /*fde0*/  @P1 ATOMG.E.ADD.STRONG.GPU PT, R3, desc[UR52][R2.64], R5 ;  /* 0x00000005020319a8 */ /* 0x004ea200081ee1f4 */
[----:B------:R-:W1:Y:S02]  /*fdf0*/  S2R R4, SR_LTMASK ;  /* 0x0000000000047919 */ /* 0x000e640000003900 */
[----:B-1----:R-:W-:-:S04]  /*fe00*/  LOP3.LUT R4, R4, UR4, RZ, 0xc0, !PT ;  /* 0x0000000404047c12 */ /* 0x002fc8000f8ec0ff */
[----:B------:R-:W1:Y:S01]  /*fe10*/  POPC R7, R4 ;  /* 0x0000000400077309 */ /* 0x000e620000000000 */
[----:B--2---:R-:W1:Y:S02]  /*fe20*/  SHFL.IDX PT, R0, R3, R0, 0x1f ;  /* 0x00001f0003007589 */ /* 0x004e6400000e0000 */
[----:B-1----:R-:W-:-:S05]  /*fe30*/  IADD3 R0, R0, UR45, R7 ;  /* 0x0000002d00007c10 */ /* 0x002fca000fffe007 */
[----:B------:R1:W-:Y:S01]  /*fe40*/  STL [R1+0x14], R0 ;  /* 0x0000140001007387 */ /* 0x0003e20000100800 */
[----:B------:R-:W-:Y:S05]  /*fe50*/  BRA `(.L_x_5870) ;  /* 0x0000004c00847947 */ /* 0x000fea0003800000 */
.L_x_5869:
        /* <DEDUP_REMOVED lines=20> */
.L_x_5872:
[----:B------:R-:W-:Y:S05]  /*ffa0*/  BSYNC B6 ;  /* 0x0000000000067941 */ /* 0x000fea0003800000 */
.L_x_5871:
        /* <DEDUP_REMOVED lines=22> */
.L_x_5874:
[----:B------:R-:W-:Y:S05]  /*10110*/  BSYNC B6 ;  /* 0x0000000000067941 */ /* 0x000fea0003800000 */
.L_x_5873:
        /* <DEDUP_REMOVED lines=20> */
.L_x_5876:
[----:B------:R-:W-:Y:S05]  /*10260*/  BSYNC B6 ;  /* 0x0000000000067941 */ /* 0x000fea0003800000 */
.L_x_5875:
        /* <DEDUP_REMOVED lines=19> */
.L_x_5878:
[----:B------:R-:W-:Y:S05]  /*103a0*/  BSYNC B6 ;  /* 0x0000000000067941 */ /* 0x000fea0003800000 */
.L_x_5877:
        /* <DEDUP_REMOVED lines=12> */
[----:B------:R-:W-:Y:S01]  /*10470*/  UMOV UR5, 0xffffffff ;  /* 0xffffffff00057882 */ /* 0x000fe20000000000 */
[----:B------:R-:W-:Y:S02]  /*10480*/  IMAD.U32 R23, RZ, RZ, UR4 ;  /* 0x00000004ff177e24 */ /* 0x000fe4000f8e00ff */
[----:B------:R-:W-:Y:S05]  /*10490*/  BRA.DIV UR5, `(.L_x_5879) ;  /* 0x0000005205147947 */ /* 0x000fea000b800000 */
.L_x_5952:
[----:B------:R-:W3:Y:S01]  /*104a0*/  S2R R0, SR_TID.X ;  /* 0x0000000000007919 */ /* 0x000ee20000002100 */
[----:B------:R-:W-:Y:S01]  /*104b0*/  UMOV UR4, 0xa0 ;  /* 0x000000a000047882 */ /* 0x000fe20000000000 */
[----:B-1----:R-:W-:Y:S01]  /*104c0*/  ISETP.NE.AND P2, PT, R20, 0x1, PT ;  /* 0x000000011400780c */ /* 0x002fe20003f45270 */
[----:B------:R-:W-:Y:S01]  /*104d0*/  UIMAD UR4, UR44, UR4, -0xa0 ;  /* 0xffffff602c0474a4 */ /* 0x000fe2000f8e0204 */
[----:B------:R-:W1:Y:S01]  /*104e0*/  S2R R9, SR_TID.X ;  /* 0x0000000000097919 */ /* 0x000e620000002100 */
[----:B-----5:R-:W-:Y:S02]  /*104f0*/  SHF.R.S32.HI R8, RZ, 0x1f, R33 ;  /* 0x0000001fff087819 */ /* 0x020fe40000011421 */
[----:B------:R-:W-:-:S03]  /*10500*/  LOP3.LUT R22, R22, 0xffffffdf, RZ, 0xc0, !PT ;  /* 0xffffffdf16167812 */ /* 0x000fc600078ec0ff */
[----:B------:R4:W-:Y:S05]  /*10510*/  STL [R1], R8 ;  /* 0x0000000801007387 */ /* 0x0009ea0000100800 */
[----:B--2---:R-:W2:Y:S01]  /*10520*/  @P2 LDC R3, c[0x0][0x434] ;  /* 0x00010d00ff032b82 */ /* 0x004ea20000000800 */
[----:B------:R-:W-:-:S07]  /*10530*/  @P2 LOP3.LUT R22, R22, 0x20, RZ, 0xfc, !PT ;  /* 0x0000002016162812 */ /* 0x000fce00078efcff */
[----:B------:R-:W0:Y:S01]  /*10540*/  @P2 LDC R5, c[0x0][0x438] ;  /* 0x00010e00ff052b82 */ /* 0x000e220000000800 */
[----:B---3--:R-:W-:Y:S01]  /*10550*/  LOP3.LUT R0, R0, 0x7f, RZ, 0xc0, !PT ;  /* 0x0000007f00007812 */ /* 0x008fe200078ec0ff */
[----:B-1----:R-:W-:-:S03]  /*10560*/  IMAD.SHL.U32 R15, R9, 0x20, RZ ;  /* 0x00000020090f7824 */ /* 0x002fc600078e00ff */
[----:B------:R-:W-:Y:S01]  /*10570*/  SHF.R.U32.HI R11, RZ, 0x2, R0 ;  /* 0x00000002ff0b7819 */ /* 0x000fe20000011600 */
[----:B------:R-:W-:-:S03]  /*10580*/  IMAD.SHL.U32 R9, R9, 0x20, RZ ;  /* 0x0000002009097824 */ /* 0x000fc600078e00ff */
[C---:B------:R-:W-:Y:S02]  /*10590*/  LOP3.LUT R15, R11.reuse, 0x60, R15, 0xf8, !PT ;  /* 0x000000600b0f7812 */ /* 0x040fe400078ef80f */
[----:B------:R-:W-:Y:S02]  /*105a0*/  LOP3.LUT R9, R11, 0x60, R9, 0xf8, !PT ;  /* 0x000000600b097812 */ /* 0x000fe400078ef809 */
[----:B------:R-:W-:-:S05]  /*105b0*/  LOP3.LUT R15, R15, 0x80, RZ, 0xfc, !PT ;  /* 0x000000800f0f7812 */ /* 0x000fca00078efcff */
[----:B------:R-:W-:-:S05]  /*105c0*/  VIADD R10, R15, UR4 ;  /* 0x000000040f0a7c36 */ /* 0x000fca0008000000 */
[C---:B------:R-:W-:Y:S01]  /*105d0*/  ISETP.GE.AND P0, PT, R10.reuse, UR37, PT ;  /* 0x000000250a007c0c */ /* 0x040fe2000bf06270 */
[----:B------:R-:W-:-:S03]  /*105e0*/  IMAD.IADD R10, R10, 0x1, R24 ;  /* 0x000000010a0a7824 */ /* 0x000fc600078e0218 */
[----:B------:R-:W-:Y:S01]  /*105f0*/  ISETP.GT.U32.OR P0, PT, R15, 0x9f, P0 ;  /* 0x0000009f0f00780c */ /* 0x000fe20000704470 */
[----:B--2---:R-:W-:-:S04]  /*10600*/  @P2 IMAD.HI.U32 R2, R10, R3, RZ ;  /* 0x000000030a022227 */ /* 0x004fc800078e00ff */
[----:B------:R-:W-:Y:S01]  /*10610*/  IMAD.MOV.U32 R0, RZ, RZ, R10 ;  /* 0x000000ffff007224 */ /* 0x000fe200078e000a */
[----:B0-----:R-:W-:-:S07]  /*10620*/  @P2 SHF.R.U32.HI R0, RZ, R5, R2 ;  /* 0x00000005ff002219 */ /* 0x001fce0000011602 */
        /* <DEDUP_REMOVED lines=8> */
[----:B-1----:R-:W-:Y:S01]  /*106b0*/  @!P0 LEA R12, P1, R2, R4, 0x2 ;  /* 0x00000004020c8211 */ /* 0x002fe200078210ff */
[----:B------:R-:W-:-:S03]  /*106c0*/  VIADD R4, R9, UR4 ;  /* 0x0000000409047c36 */ /* 0x000fc60008000000 */
[----:B------:R-:W-:Y:S01]  /*106d0*/  @!P0 LEA.HI.X R13, R2, R5, R3, 0x2, P1 ;  /* 0x00000005020d8211 */ /* 0x000fe200008f1403 */
[C---:B------:R-:W-:Y:S01]  /*106e0*/  IMAD.IADD R11, R4.reuse, 0x1, R24 ;  /* 0x00000001040b7824 */ /* 0x040fe200078e0218 */
[----:B------:R-:W-:Y:S01]  /*106f0*/  ISETP.GE.AND P1, PT, R4, UR37, PT ;  /* 0x0000002504007c0c */ /* 0x000fe2000bf26270 */
[----:B------:R-:W0:Y:S02]  /*10700*/  @P2 LDC R2, c[0x0][0x434] ;  /* 0x00010d00ff022b82 */ /* 0x000e240000000800 */
[----:B------:R-:W-:-:S06]  /*10710*/  IMAD.MOV.U32 R14, RZ, RZ, R11 ;  /* 0x000000ffff0e7224 */ /* 0x000fcc00078e000b */
[----:B------:R-:W1:Y:S08]  /*10720*/  @P2 LDC R3, c[0x0][0x438] ;  /* 0x00010e00ff032b82 */ /* 0x000e700000000800 */
[----:B------:R-:W2:Y:S08]  /*10730*/  @!P1 LDC.64 R6, c[0x0][0x428] ;  /* 0x00010a00ff069b82 */ /* 0x000eb00000000a00 */
[----:B------:R-:W4:Y:S01]  /*10740*/  @!P1 LDC.64 R4, c[0x0][0x418] ;  /* 0x00010600ff049b82 */ /* 0x000f220000000a00 */
[----:B0-----:R-:W-:-:S05]  /*10750*/  @P2 IMAD.HI.U32 R2, R11, R2, RZ ;  /* 0x000000020b022227 */ /* 0x001fca00078e00ff */
[----:B-1----:R-:W-:-:S04]  /*10760*/  @P2 SHF.R.U32.HI R14, RZ, R3, R2 ;  /* 0x00000003ff0e2219 */ /* 0x002fc80000011602 */
[----:B------:R-:W-:Y:S01]  /*10770*/  @!P1 SHF.R.S32.HI R3, RZ, 0x1f, R14 ;  /* 0x0000001fff039819 */ /* 0x000fe2000001140e */
[----:B--2---:R-:W-:-:S04]  /*10780*/  @!P1 IMAD R2, R8, R6, RZ ;  /* 0x0000000608029224 */ /* 0x004fc800078e02ff */
[----:B------:R-:W-:Y:S02]  /*10790*/  @!P1 IMAD R7, R33, R7, R2 ;  /* 0x0000000721079224 */ /* 0x000fe400078e0202 */
[----:B------:R-:W-:-:S04]  /*107a0*/  @!P1 IMAD.MOV.U32 R2, RZ, RZ, R14 ;  /* 0x000000ffff029224 */ /* 0x000fc800078e000e */
[----:B------:R-:W-:-:S04]  /*107b0*/  @!P1 IMAD.WIDE.U32 R2, R33, R6, R2 ;  /* 0x0000000621029225 */ /* 0x000fc800078e0002 */
[----:B------:R-:W-:Y:S01]  /*107c0*/  @!P1 IMAD.IADD R3, R3, 0x1, R7 ;  /* 0x0000000103039824 */ /* 0x000fe200078e0207 */
[----:B----4-:R-:W-:-:S04]  /*107d0*/  @!P1 LEA R8, P2, R2, R4, 0x2 ;  /* 0x0000000402089211 */ /* 0x010fc800078410ff */
[----:B------:R-:W-:Y:S01]  /*107e0*/  @!P1 LEA.HI.X R9, R2, R5, R3, 0x2, P2 ;  /* 0x0000000502099211 */ /* 0x000fe200010f1403 */
[----:B------:R-:W-:Y:S02]  /*107f0*/  IMAD.U32 R2, RZ, RZ, UR46 ;  /* 0x0000002eff027e24 */ /* 0x000fe4000f8e00ff */
[----:B------:R-:W-:-:S03]  /*10800*/  IMAD.MOV.U32 R5, RZ, RZ, RZ ;  /* 0x000000ffff057224 */ /* 0x000fc600078e00ff */
[----:B------:R-:W-:Y:S01]  /*10810*/  ISETP.NE.AND P3, PT, R2, 0x3, PT ;  /* 0x000000030200780c */ /* 0x000fe20003f65270 */
[----:B------:R-:W-:Y:S02]  /*10820*/  IMAD.MOV.U32 R6, RZ, RZ, RZ ;  /* 0x000000ffff067224 */ /* 0x000fe400078e00ff */
[----:B------:R-:W-:Y:S01]  /*10830*/  IMAD.MOV R7, RZ, RZ, -R0 ;  /* 0x000000ffff077224 */ /* 0x000fe200078e0a00 */
[----:B------:R-:W5:Y:S01]  /*10840*/  @!P0 LDG.E R5, desc[UR52][R12.64] ;  /* 0x000000340c058981 */ /* 0x000f62000c1e1900 */
[----:B------:R-:W-:Y:S01]  /*10850*/  IMAD.MOV R0, RZ, RZ, -R14 ;  /* 0x000000ffff007224 */ /* 0x000fe200078e0a0e */
[----:B------:R-:W-:Y:S02]  /*10860*/  ISETP.GT.U32.AND P0, PT, R15, 0x9f, PT ;  /* 0x0000009f0f00780c */ /* 0x000fe40003f04070 */
[----:B------:R-:W-:Y:S01]  /*10870*/  LOP3.LUT R22, R22, 0xffffffef, RZ, 0xc0, !PT ;  /* 0xffffffef16167812 */ /* 0x000fe200078ec0ff */
[----:B------:R0:W5:Y:S01]  /*10880*/  @!P1 LDG.E R6, desc[UR52][R8.64] ;  /* 0x0000003408069981 */ /* 0x000162000c1e1900 */
[----:B------:R-:W-:-:S03]  /*10890*/  IMAD R7, R20, R7, R10 ;  /* 0x0000000714077224 */ /* 0x000fc600078e020a */
[----:B------:R-:W-:-:S04]  /*108a0*/  @P3 LOP3.LUT R22, R22, 0x10, RZ, 0xfc, !PT ;  /* 0x0000001016163812 */ /* 0x000fc800078efcff */
[----:B------:R-:W-:Y:S01]  /*108b0*/  LOP3.LUT R22, R22, 0xfffffff7, RZ, 0xc0, !PT ;  /* 0xfffffff716167812 */ /* 0x000fe200078ec0ff */
[----:B0-----:R-:W-:Y:S02]  /*108c0*/  IMAD R8, R20, R0, R11 ;  /* 0x0000000014087224 */ /* 0x001fe400078e020b */
[----:B------:R-:W-:Y:S01]  /*108d0*/  IMAD R0, RZ, RZ, -UR42 ;  /* 0x8000002aff007e24 */ /* 0x000fe2000f8e02ff */
[----:B------:R-:W-:-:S03]  /*108e0*/  @P0 LOP3.LUT R22, R22, 0x8, RZ, 0xfc, !PT ;  /* 0x0000000816160812 */ /* 0x000fc600078efcff */
[----:B------:R-:W-:Y:S02]  /*108f0*/  IMAD R23, R23, R0, UR41 ;  /* 0x0000002917177e24 */ /* 0x000fe4000f8e0200 */
[----:B------:R-:W-:-:S03]  /*10900*/  IMAD.U32 R0, RZ, RZ, UR44 ;  /* 0x0000002cff007e24 */ /* 0x000fc6000f8e00ff */
[----:B------:R-:W-:Y:S01]  /*10910*/  SHF.R.S32.HI R36, RZ, 0x1f, R23 ;  /* 0x0000001fff247819 */ /* 0x000fe20000011417 */
[----:B------:R-:W-:Y:S01]  /*10920*/  VIADD R9, R0, 0xffffffff ;  /* 0xffffffff00097836 */ /* 0x000fe20000000000 */
[----:B------:R-:W-:Y:S06]  /*10930*/  @!P3 BRA `(.L_x_5880) ;  /* 0x000000000004b947 */ /* 0x000fec0003800000 */
[----:B------:R-:W-:Y:S01]  /*10940*/  BPT.TRAP 0x1 ;  /* 0x000000040000795c */ /* 0x000fe20000300000 */
.L_x_5880:
[----:B------:R-:W-:Y:S01]  /*10950*/  IMAD R4, R31, 0x8, R18 ;  /* 0x000000081f047824 */ /* 0x000fe200078e0212 */
[----:B------:R-:W-:Y:S01]  /*10960*/  SHF.L.U32 R30, R34, 0x1f, RZ ;  /* 0x0000001f221e7819 */ /* 0x000fe200000006ff */
[----:B------:R-:W-:Y:S01]  /*10970*/  BSSY B0, `(.L_x_5881) ;  /* 0x0000004000007945 */ /* 0x000fe20003800000 */
[----:B------:R-:W-:Y:S02]  /*10980*/  SHF.R.S32.HI R26, RZ, 0x1f, R8 ;  /* 0x0000001fff1a7819 */ /* 0x000fe40000011408 */
[----:B------:R-:W0:Y:S02]  /*10990*/  SYNCS.PHASECHK.TRANS64.TRYWAIT P0, [R4+URZ+0x33480], R30 ;  /* 0x0334801e040075a7 */ /* 0x000e24000800017f */
[----:B0-----:R-:W-:Y:S05]  /*109a0*/  @!P0 BRA `(.L_x_5882) ;  /* 0x0000004800fc8947 */ /* 0x001fea0003800000 */
.L_x_5953:
[----:B------:R-:W-:Y:S05]  /*109b0*/  BSYNC B0 ;  /* 0x0000000000007941 */ /* 0x000fea0003800000 */
.L_x_5881:
[----:B------:R-:W2:Y:S01]  /*109c0*/  LDL R12, [R1+0xc] ;  /* 0x00000c00010c7983 */ /* 0x000ea20000100800 */
[----:B------:R-:W-:Y:S01]  /*109d0*/  ULDC.64 UR4, c[0x0][0x328] ;  /* 0x0000ca0000047ab9 */ /* 0x000fe20000000a00 */
[----:B-----5:R-:W-:Y:S01]  /*109e0*/  SHF.R.S32.HI R27, RZ, 0x1f, R6 ;  /* 0x0000001fff1b7819 */ /* 0x020fe20000011406 */
[----:B------:R-:W-:Y:S01]  /*109f0*/  IMAD R3, R26, UR4, RZ ;  /* 0x000000041a037c24 */ /* 0x000fe2000f8e02ff */
[----:B------:R-:W-:Y:S01]  /*10a00*/  ULDC.64 UR6, c[0x0][0x338] ;  /* 0x0000ce0000067ab9 */ /* 0x000fe20000000a00 */
[----:B------:R-:W-:Y:S01]  /*10a10*/  ULDC.64 UR8, c[0x0][0x330] ;  /* 0x0000cc0000087ab9 */ /* 0x000fe20000000a00 */
[----:B------:R-:W-:Y:S01]  /*10a20*/  SHF.R.S32.HI R28, RZ, 0x1f, R7 ;  /* 0x0000001fff1c7819 */ /* 0x000fe20000011407 */
[C---:B------:R-:W-:Y:S01]  /*10a30*/  IMAD R11, R8.reuse, UR5, R3 ;  /* 0x00000005080b7c24 */ /* 0x040fe2000f8e0203 */
[----:B------:R-:W-:Y:S01]  /*10a40*/  ULDC.64 UR10, c[0x0][0x318] ;  /* 0x0000c600000a7ab9 */ /* 0x000fe20000000a00 */
[----:B------:R-:W-:Y:S01]  /*10a50*/  IMAD.WIDE.U32 R2, R8, UR4, RZ ;  /* 0x0000000408027c25 */ /* 0x000fe2000f8e00ff */
[----:B------:R-:W1:Y:S01]  /*10a60*/  S2R R13, SR_TID.X ;  /* 0x00000000000d7919 */ /* 0x000e620000002100 */
[----:B------:R-:W-:-:S02]  /*10a70*/  SHF.R.S32.HI R29, RZ, 0x1f, R5 ;  /* 0x0000001fff1d7819 */ /* 0x000fc40000011405 */
[----:B------:R-:W-:Y:S01]  /*10a80*/  IMAD.IADD R3, R3, 0x1, R11 ;  /* 0x0000000103037824 */ /* 0x000fe200078e020b */
[----:B------:R-:W-:Y:S01]  /*10a90*/  LOP3.LUT P1, RZ, R22, 0x80, RZ, 0xc0, !PT ;  /* 0x0000008016ff7812 */ /* 0x000fe2000782c0ff */
[----:B------:R-:W-:Y:S02]  /*10aa0*/  IMAD R11, R27, UR6, RZ ;  /* 0x000000061b0b7c24 */ /* 0x000fe4000f8e02ff */
[----:B------:R-:W-:-:S04]  /*10ab0*/  IMAD.WIDE.U32 R2, R6, UR6, R2 ;  /* 0x0000000606027c25 */ /* 0x000fc8000f8e0002 */
[----:B------:R-:W-:Y:S02]  /*10ac0*/  IMAD R0, R6, UR7, R11 ;  /* 0x0000000706007c24 */ /* 0x000fe4000f8e020b */
[----:B------:R-:W-:Y:S02]  /*10ad0*/  IMAD R11, R28, UR4, RZ ;  /* 0x000000041c0b7c24 */ /* 0x000fe4000f8e02ff */
[----:B------:R-:W-:Y:S02]  /*10ae0*/  IMAD.IADD R3, R3, 0x1, R0 ;  /* 0x0000000103037824 */ /* 0x000fe400078e0200 */
[----:B------:R-:W-:Y:S02]  /*10af0*/  IMAD R0, R36, UR8, RZ ;  /* 0x0000000824007c24 */ /* 0x000fe4000f8e02ff */
[----:B------:R-:W-:-:S04]  /*10b00*/  IMAD.WIDE.U32 R2, R23, UR8, R2 ;  /* 0x0000000817027c25 */ /* 0x000fc8000f8e0002 */
[----:B------:R-:W-:Y:S01]  /*10b10*/  IMAD R0, R23, UR9, R0 ;  /* 0x0000000917007c24 */ /* 0x000fe2000f8e0200 */
[----:B------:R-:W-:Y:S01]  /*10b20*/  IADD3 R20, P0, R2, UR10, RZ ;  /* 0x0000000a02147c10 */ /* 0x000fe2000ff1e0ff */
[----:B------:R-:W-:-:S03]  /*10b30*/  IMAD R11, R7, UR5, R11 ;  /* 0x00000005070b7c24 */ /* 0x000fc6000f8e020b */
[----:B------:R-:W-:Y:S01]  /*10b40*/  IADD3.X R10, R3, UR11, R0, P0, !PT ;  /* 0x0000000b030a7c10 */ /* 0x000fe200087fe400 */
[----:B------:R-:W-:Y:S01]  /*10b50*/  IMAD.WIDE.U32 R2, R7, UR4, RZ ;  /* 0x0000000407027c25 */ /* 0x000fe2000f8e00ff */
[----:B------:R-:W-:Y:S01]  /*10b60*/  UMOV UR4, 0xffffffff ;  /* 0xffffffff00047882 */ /* 0x000fe20000000000 */
[----:B-1----:R-:W-:Y:S02]  /*10b70*/  LOP3.LUT R13, R13, 0x7f, RZ, 0xc0, !PT ;  /* 0x0000007f0d0d7812 */ /* 0x002fe400078ec0ff */
[----:B------:R-:W-:Y:S02]  /*10b80*/  IMAD.IADD R3, R3, 0x1, R11 ;  /* 0x0000000103037824 */ /* 0x000fe400078e020b */
[----:B------:R-:W-:Y:S01]  /*10b90*/  IMAD R11, R29, UR6, RZ ;  /* 0x000000061d0b7c24 */ /* 0x000fe2000f8e02ff */
[----:B------:R-:W-:Y:S01]  /*10ba0*/  SHF.R.U32.HI R13, RZ, 0x2, R13 ;  /* 0x00000002ff0d7819 */ /* 0x000fe2000001160d */
[----:B------:R-:W-:-:S04]  /*10bb0*/  IMAD.WIDE.U32 R2, R5, UR6, R2 ;  /* 0x0000000605027c25 */ /* 0x000fc8000f8e0002 */
[----:B------:R-:W-:-:S04]  /*10bc0*/  IMAD R11, R5, UR7, R11 ;  /* 0x00000007050b7c24 */ /* 0x000fc8000f8e020b */
[----:B------:R-:W-:Y:S02]  /*10bd0*/  IMAD.IADD R3, R3, 0x1, R11 ;  /* 0x0000000103037824 */ /* 0x000fe400078e020b */
[----:B------:R-:W-:-:S03]  /*10be0*/  IMAD.WIDE.U32 R2, R23, UR8, R2 ;  /* 0x0000000817027c25 */ /* 0x000fc6000f8e0002 */
[----:B------:R-:W-:-:S04]  /*10bf0*/  IADD3 R25, P0, R2, UR10, RZ ;  /* 0x0000000a02197c10 */ /* 0x000fc8000ff1e0ff */
[----:B------:R-:W-:Y:S01]  /*10c00*/  IADD3.X R24, R0, UR11, R3, P0, !PT ;  /* 0x0000000b00187c10 */ /* 0x000fe200087fe403 */
[----:B------:R-:W-:-:S04]  /*10c10*/  IMAD.MOV.U32 R0, RZ, RZ, -0xa0 ;  /* 0xffffff60ff007424 */ /* 0x000fc800078e00ff */
[----:B------:R-:W-:-:S04]  /*10c20*/  IMAD R9, R9, R0, UR37 ;  /* 0x0000002509097e24 */ /* 0x000fc8000f8e0200 */
[----:B------:R-:W-:-:S05]  /*10c30*/  IMAD.IADD R9, R9, 0x1, -R13 ;  /* 0x0000000109097824 */ /* 0x000fca00078e0a0d */
[----:B------:R-:W-:Y:S01]  /*10c40*/  ISETP.GE.AND P5, PT, R9, 0x1, PT ;  /* 0x000000010900780c */ /* 0x000fe20003fa6270 */
[----:B--2---:R-:W-:Y:S01]  /*10c50*/  IMAD R21, R31, 0x7800, R12 ;  /* 0x000078001f157824 */ /* 0x004fe200078e020c */
[----:B------:R-:W-:Y:S11]  /*10c60*/  BRA.DIV UR4, `(.L_x_5883) ;  /* 0x0000004a04607947 */ /* 0x000ff6000b800000 */
[----:B------:R-:W1:Y:S01]  /*10c70*/  SHFL.IDX PT, R2, R20, RZ, 0x1c1f ;  /* 0x001c1fff14027589 */ /* 0x000e6200000e0000 */
[C---:B------:R-:W-:Y:S02]  /*10c80*/  LOP3.LUT P2, RZ, R22.reuse, 0x200, RZ, 0xc0, !PT ;  /* 0x0000020016ff7812 */ /* 0x040fe4000784c0ff */
[C---:B------:R-:W-:Y:S01]  /*10c90*/  LOP3.LUT P6, RZ, R22.reuse, 0x100, RZ, 0xc0, !PT ;  /* 0x0000010016ff7812 */ /* 0x040fe200078cc0ff */
[----:B------:R-:W2:Y:S01]  /*10ca0*/  SHFL.IDX PT, R0, R10, RZ, 0x1c1f ;  /* 0x001c1fff0a007589 */ /* 0x000ea200000e0000 */
[----:B------:R-:W-:Y:S02]  /*10cb0*/  LOP3.LUT R22, R22, 0xffffffbf, RZ, 0xc0, !PT ;  /* 0xffffffbf16167812 */ /* 0x000fe400078ec0ff */
[C---:B------:R-:W-:Y:S01]  /*10cc0*/  ISETP.GE.AND P4, PT, R9.reuse, 0x21, PT ;  /* 0x000000210900780c */ /* 0x040fe20003f86270 */
[----:B------:R-:W-:Y:S01]  /*10cd0*/  SHFL.IDX PT, R24, R24, RZ, 0x1c1f ;  /* 0x001c1fff18187589 */ /* 0x000fe200000e0000 */
[----:B------:R-:W-:Y:S02]  /*10ce0*/  ISETP.GE.AND P3, PT, R9, 0x41, PT ;  /* 0x000000410900780c */ /* 0x000fe40003f66270 */
[----:B-1----:R-:W-:-:S05]  /*10cf0*/  IADD3 R2, P0, R37, R2, RZ ;  /* 0x0000000225027210 */ /* 0x002fca0007f1e0ff */
[----:B--2---:R-:W-:Y:S01]  /*10d00*/  IMAD.X R3, RZ, RZ, R0, P0 ;  /* 0x000000ffff037224 */ /* 0x004fe200000e0600 */
[----:B------:R-:W-:Y:S01]  /*10d10*/  ISETP.LT.OR P0, PT, R9, 0x1, P2 ;  /* 0x000000010900780c */ /* 0x000fe20001701670 */
[----:B------:R-:W-:-:S12]  /*10d20*/  IMAD.IADD R0, R18, 0x1, R21 ;  /* 0x0000000112007824 */ /* 0x000fd800078e0215 */
        /* <DEDUP_REMOVED lines=17> */
[----:B------:R-:W-:Y:S01]  /*10e40*/  SHFL.IDX PT, R10, R10, 0x3, 0x1c1f ;  /* 0x007c1f000a0a7f89 */ /* 0x000fe200000e0000 */
        /* <DEDUP_REMOVED lines=8> */
[----:B-1----:R-:W1:Y:S02]  /*10ed0*/  SHFL.IDX PT, R2, R20, 0x3, 0x1c1f ;  /* 0x007c1f0014027f89 */ /* 0x002e6400000e0000 */
[----:B-1----:R-:W-:-:S05]  /*10ee0*/  IADD3 R2, P0, R37, R2, RZ ;  /* 0x0000000225027210 */ /* 0x002fca0007f1e0ff */
[----:B------:R-:W-:Y:S01]  /*10ef0*/  IMAD.X R3, RZ, RZ, R10, P0 ;  /* 0x000000ffff037224 */ /* 0x000fe200000e060a */
[C---:B------:R-:W-:Y:S02]  /*10f00*/  ISETP.LT.OR P0, PT, R9.reuse, 0x61, P2 ;  /* 0x000000610900780c */ /* 0x040fe40001701670 */
[----:B------:R-:W-:-:S11]  /*10f10*/  ISETP.GE.AND P2, PT, R9, 0x61, PT ;  /* 0x000000610900780c */ /* 0x000fd60003f46270 */
[----:B------:R-:W-:Y:S01]  /*10f20*/  LDGSTS.E.BYPASS.LTC128B.128 [R0+0x10a00], desc[UR52][R2.64], !P0 ;  /* 0x10a0000002007fae */ /* 0x000fe2000c101d74 */
[----:B------:R-:W-:-:S13]  /*10f30*/  ISETP.LT.OR P0, PT, R9, 0x61, P6 ;  /* 0x000000610900780c */ /* 0x000fda0003701670 */
[----:B------:R-:W-:Y:S01]  /*10f40*/  LDGSTS.E.BYPASS.LTC128B.128 [R0+0x13200], desc[UR52][R2.64+0x40], !P0 ;  /* 0x1320004002007fae */ /* 0x000fe2000c101d74 */
[----:B------:R-:W-:-:S13]  /*10f50*/  ISETP.LT.OR P0, PT, R9, 0x61, P1 ;  /* 0x000000610900780c */ /* 0x000fda0000f01670 */
[----:B------:R1:W-:Y:S01]  /*10f60*/  LDGSTS.E.BYPASS.LTC128B.128 [R0+0x15a00], desc[UR52][R2.64+0x80], !P0 ;  /* 0x15a0008002007fae */ /* 0x0003e2000c101d74 */
[----:B------:R-:W-:-:S03]  /*10f70*/  ISETP.GE.AND P0, PT, R9, 0x81, PT ;  /* 0x000000810900780c */ /* 0x000fc60003f06270 */
[----:B-1----:R1:W2:Y:S10]  /*10f80*/  SHFL.IDX PT, R2, R25, RZ, 0x1c1f ;  /* 0x001c1fff19027589 */ /* 0x0022b400000e0000 */
[----:B------:R-:W-:-:S07]  /*10f90*/  @P0 LOP3.LUT R22, R22, 0x40, RZ, 0xfc, !PT ;  /* 0x0000004016160812 */ /* 0x000fce00078efcff */
.L_x_5965:
        /* <DEDUP_REMOVED lines=15> */
.L_x_5884:
        /* <DEDUP_REMOVED lines=11> */
.L_x_5885:
[----:B------:R2:W-:Y:S01]  /*11140*/  SYNCS.ARRIVE.TRANS64.A1T0 RZ, [R4+URZ+0x33470], RZ ;  /* 0x033470ff04ff79a7 */ /* 0x0005e2000810003f */
[----:B------:R-:W-:Y:S05]  /*11150*/  @!P6 BRA `(.L_x_5886) ;  /* 0x000000000004e947 */ /* 0x000fea0003800000 */
[----:B------:R-:W-:Y:S01]  /*11160*/  BPT.TRAP 0x1 ;  /* 0x000000040000795c */ /* 0x000fe20000300000 */
.L_x_5886:
[----:B------:R-:W3:Y:S01]  /*11170*/  SYNCS.PHASECHK.TRANS64.TRYWAIT P0, [R4+URZ+0x33440], R30 ;  /* 0x0334401e040075a7 */ /* 0x000ee2000800017f */
[----:B------:R-:W-:Y:S04]  /*11180*/  BSSY B0, `(.L_x_5887) ;  /* 0x0000002000007945 */ /* 0x000fe80003800000 */
[----:B---3--:R-:W-:Y:S05]  /*11190*/  @!P0 BRA `(.L_x_5888) ;  /* 0x0000004800fc8947 */ /* 0x008fea0003800000 */
.L_x_5966:
[----:B------:R-:W-:Y:S05]  /*111a0*/  BSYNC B0 ;  /* 0x0000000000007941 */ /* 0x000fea0003800000 */
.L_x_5887:
        /* <DEDUP_REMOVED lines=29> */
[----:B------:R-:W-:Y:S08]  /*11380*/  BRA.DIV UR4, `(.L_x_5889) ;  /* 0x0000004a04947947 */ /* 0x000ff0000b800000 */
[----:B------:R-:W4:Y:S01]  /*11390*/  SHFL.IDX PT, R14, R6, RZ, 0x1c1f ;  /* 0x001c1fff060e7589 */ /* 0x000f2200000e0000 */
[C---:B------:R-:W-:Y:S02]  /*113a0*/  LOP3.LUT P6, RZ, R22.reuse, 0x2, RZ, 0xc0, !PT ;  /* 0x0000000216ff7812 */ /* 0x040fe400078cc0ff */
[----:B------:R-:W-:Y:S01]  /*113b0*/  LOP3.LUT P1, RZ, R22, 0x1, RZ, 0xc0, !PT ;  /* 0x0000000116ff7812 */ /* 0x000fe2000782c0ff */
[----:B------:R-:W5:Y:S04]  /*113c0*/  SHFL.IDX PT, R2, R8, RZ, 0x1c1f ;  /* 0x001c1fff08027589 */ /* 0x000f6800000e0000 */
[----:B------:R-:W-:Y:S04]  /*113d0*/  SHFL.IDX PT, R7, R8, 0x1, 0x1c1f ;  /* 0x003c1f0008077f89 */ /* 0x000fe800000e0000 */
[----:B------:R-:W-:Y:S01]  /*113e0*/  SHFL.IDX PT, R9, R9, RZ, 0x1c1f ;  /* 0x001c1fff09097589 */ /* 0x000fe200000e0000 */
[----:B----4-:R-:W-:-:S05]  /*113f0*/  @P5 IADD3 R14, P0, R37, R14, RZ ;  /* 0x0000000e250e5210 */ /* 0x010fca0007f1e0ff */
[----:B-----5:R-:W-:Y:S01]  /*11400*/  @P5 IMAD.X R3, RZ, RZ, R2, P0 ;  /* 0x000000ffff035224 */ /* 0x020fe200000e0602 */
[C---:B------:R-:W-:Y:S01]  /*11410*/  LOP3.LUT P0, RZ, R22.reuse, 0x4, RZ, 0xc0, !PT ;  /* 0x0000000416ff7812 */ /* 0x040fe2000780c0ff */
[----:B------:R-:W-:Y:S02]  /*11420*/  @P5 IMAD.MOV.U32 R2, RZ, RZ, R14 ;  /* 0x000000ffff025224 */ /* 0x000fe400078e000e */
[----:B------:R-:W4:Y:S10]  /*11430*/  SHFL.IDX PT, R14, R6, 0x1, 0x1c1f ;  /* 0x003c1f00060e7f89 */ /* 0x000f3400000e0000 */
[----:B------:R-:W-:Y:S04]  /*11440*/  @P5 LDGSTS.E.BYPASS.LTC128B.128 [R0+0x24200], desc[UR52][R2.64], !P0 ;  /* 0x2420000002005fae */ /* 0x000fe8000c101d74 */
[----:B------:R-:W-:Y:S04]  /*11450*/  @P5 LDGSTS.E.BYPASS.LTC128B.128 [R0+0x26a00], desc[UR52][R2.64+0x40], !P6 ;  /* 0x26a0004002005fae */ /* 0x000fe8000f101d74 */
[----:B------:R5:W-:Y:S01]  /*11460*/  @P5 LDGSTS.E.BYPASS.LTC128B.128 [R0+0x29200], desc[UR52][R2.64+0x80], !P1 ;  /* 0x2920008002005fae */ /* 0x000be2000c901d74 */
[----:B------:R-:W-:-:S02]  /*11470*/  LOP3.LUT P5, RZ, R22, 0x4, RZ, 0xc0, !PT ;  /* 0x0000000416ff7812 */ /* 0x000fc400078ac0ff */
[----:B----4-:R-:W-:-:S05]  /*11480*/  @P4 IADD3 R14, P0, R37, R14, RZ ;  /* 0x0000000e250e4210 */ /* 0x010fca0007f1e0ff */
[----:B------:R-:W-:Y:S02]  /*11490*/  @P4 IMAD.X R7, RZ, RZ, R7, P0 ;  /* 0x000000ffff074224 */ /* 0x000fe400000e0607 */
[----:B-----5:R-:W-:Y:S02]  /*114a0*/  @P4 IMAD.MOV.U32 R2, RZ, RZ, R14 ;  /* 0x000000ffff024224 */ /* 0x020fe400078e000e */
[----:B------:R-:W4:Y:S01]  /*114b0*/  SHFL.IDX PT, R14, R6, 0x2, 0x1c1f ;  /* 0x005c1f00060e7f89 */ /* 0x000f2200000e0000 */
[----:B------:R-:W-:-:S03]  /*114c0*/  @P4 IMAD.MOV.U32 R3, RZ, RZ, R7 ;  /* 0x000000ffff034224 */ /* 0x000fc600078e0007 */
[----:B------:R-:W5:Y:S04]  /*114d0*/  SHFL.IDX PT, R7, R8, 0x2, 0x1c1f ;  /* 0x005c1f0008077f89 */ /* 0x000f6800000e0000 */
[----:B------:R-:W-:Y:S04]  /*114e0*/  @P4 LDGSTS.E.BYPASS.LTC128B.128 [R0+0x24a00], desc[UR52][R2.64], !P5 ;  /* 0x24a0000002004fae */ /* 0x000fe8000e901d74 */
[----:B------:R-:W-:Y:S04]  /*114f0*/  @P4 LDGSTS.E.BYPASS.LTC128B.128 [R0+0x27200], desc[UR52][R2.64+0x40], !P6 ;  /* 0x2720004002004fae */ /* 0x000fe8000f101d74 */
[----:B------:R0:W-:Y:S01]  /*11500*/  @P4 LDGSTS.E.BYPASS.LTC128B.128 [R0+0x29a00], desc[UR52][R2.64+0x80], !P1 ;  /* 0x29a0008002004fae */ /* 0x0001e2000c901d74 */
[----:B----4-:R-:W-:-:S05]  /*11510*/  @P3 IADD3 R14, P0, R37, R14, RZ ;  /* 0x0000000e250e3210 */ /* 0x010fca0007f1e0ff */
[----:B-----5:R-:W-:Y:S02]  /*11520*/  @P3 IMAD.X R7, RZ, RZ, R7, P0 ;  /* 0x000000ffff073224 */ /* 0x020fe400000e0607 */
[----:B0-----:R-:W-:Y:S02]  /*11530*/  @P3 IMAD.MOV.U32 R2, RZ, RZ, R14 ;  /* 0x000000ffff023224 */ /* 0x001fe400078e000e */
[----:B------:R-:W0:Y:S01]  /*11540*/  SHFL.IDX PT, R14, R6, 0x3, 0x1c1f ;  /* 0x007c1f00060e7f89 */ /* 0x000e2200000e0000 */
[----:B------:R-:W-:-:S03]  /*11550*/  @P3 IMAD.MOV.U32 R3, RZ, RZ, R7 ;  /* 0x000000ffff033224 */ /* 0x000fc600078e0007 */
[----:B------:R-:W4:Y:S04]  /*11560*/  SHFL.IDX PT, R7, R8, 0x3, 0x1c1f ;  /* 0x007c1f0008077f89 */ /* 0x000f2800000e0000 */
[----:B------:R-:W-:Y:S04]  /*11570*/  @P3 LDGSTS.E.BYPASS.LTC128B.128 [R0+0x25200], desc[UR52][R2.64], !P5 ;  /* 0x2520000002003fae */ /* 0x000fe8000e901d74 */
[----:B------:R-:W-:Y:S04]  /*11580*/  @P3 LDGSTS.E.BYPASS.LTC128B.128 [R0+0x27a00], desc[UR52][R2.64+0x40], !P6 ;  /* 0x27a0004002003fae */ /* 0x000fe8000f101d74 */
[----:B------:R5:W-:Y:S01]  /*11590*/  @P3 LDGSTS.E.BYPASS.LTC128B.128 [R0+0x2a200], desc[UR52][R2.64+0x80], !P1 ;  /* 0x2a20008002003fae */ /* 0x000be2000c901d74 */
[----:B0-----:R-:W-:-:S05]  /*115a0*/  @P2 IADD3 R14, P0, R37, R14, RZ ;  /* 0x0000000e250e2210 */ /* 0x001fca0007f1e0ff */
[----:B----4-:R-:W-:Y:S02]  /*115b0*/  @P2 IMAD.X R7, RZ, RZ, R7, P0 ;  /* 0x000000ffff072224 */ /* 0x010fe400000e0607 */
[----:B-----5:R-:W-:Y:S02]  /*115c0*/  @P2 IMAD.MOV.U32 R2, RZ, RZ, R14 ;  /* 0x000000ffff022224 */ /* 0x020fe400078e000e */
[----:B------:R-:W-:Y:S01]  /*115d0*/  @P2 IMAD.MOV.U32 R3, RZ, RZ, R7 ;  /* 0x000000ffff032224 */ /* 0x000fe200078e0007 */
[----:B------:R0:W4:Y:S04]  /*115e0*/  SHFL.IDX PT, R14, R5, RZ, 0x1c1f ;  /* 0x001c1fff050e7589 */ /* 0x00012800000e0000 */
[----:B------:R0:W-:Y:S04]  /*115f0*/  @P2 LDGSTS.E.BYPASS.LTC128B.128 [R0+0x25a00], desc[UR52][R2.64], !P5 ;  /* 0x25a0000002002fae */ /* 0x0001e8000e901d74 */
[----:B------:R0:W-:Y:S04]  /*11600*/  @P2 LDGSTS.E.BYPASS.LTC128B.128 [R0+0x28200], desc[UR52][R2.64+0x40], !P6 ;  /* 0x2820004002002fae */ /* 0x0001e8000f101d74 */
[----:B------:R0:W-:Y:S02]  /*11610*/  @P2 LDGSTS.E.BYPASS.LTC128B.128 [R0+0x2aa00], desc[UR52][R2.64+0x80], !P1 ;  /* 0x2aa0008002002fae */ /* 0x0001e4000c901d74 */
.L_x_5978:
[----:B------:R-:W-:Y:S01]  /*11620*/  LOP3.LUT P0, RZ, R22, 0x40, RZ, 0xc0, !PT ;  /* 0x0000004016ff7812 */ /* 0x000fe2000780c0ff */
[----:B------:R-:W-:-:S12]  /*11630*/  BSSY B0, `(.L_x_5890) ;  /* 0x000000d000007945 */ /* 0x000fd80003800000 */
[----:B------:R-:W-:Y:S05]  /*11640*/  @!P0 BRA `(.L_x_5891) ;  /* 0x00000000002c8947 */ /* 0x000fea0003800000 */
[C---:B------:R-:W-:Y:S02]  /*11650*/  LOP3.LUT P3, RZ, R22.reuse, 0x4, RZ, 0xc0, !PT ;  /* 0x0000000416ff7812 */ /* 0x040fe4000786c0ff */
[C---:B------:R-:W-:Y:S02]  /*11660*/  LOP3.LUT P2, RZ, R22.reuse, 0x2, RZ, 0xc0, !PT ;  /* 0x0000000216ff7812 */ /* 0x040fe4000784c0ff */
[----:B------:R-:W-:Y:S02]  /*11670*/  LOP3.LUT P1, RZ, R22, 0x1, RZ, 0xc0, !PT ;  /* 0x0000000116ff7812 */ /* 0x000fe4000782c0ff */
[----:B0---4-:R-:W-:-:S05]  /*11680*/  IADD3 R2, P0, R37, R14, RZ ;  /* 0x0000000e25027210 */ /* 0x011fca0007f1e0ff */
[----:B------:R-:W-:-:S05]  /*11690*/  IMAD.X R3, RZ, RZ, R9, P0 ;  /* 0x000000ffff037224 */ /* 0x000fca00000e0609 */
[----:B------:R-:W-:Y:S01]  /*116a0*/  @!PT LDS RZ, [RZ] ;  /* 0x00000000fffff984 */ /* 0x000fe20000000800 */
[----:B------:R-:W-:Y:S01]  /*116b0*/  @!PT LDS RZ, [RZ] ;  /* 0x00000000fffff984 */ /* 0x000fe20000000800 */
[----:B------:R-:W-:Y:S01]  /*116c0*/  @!PT LDS RZ, [RZ] ;  /* 0x00000000fffff984 */ /* 0x000fe20000000800 */
[----:B------:R0:W-:Y:S04]  /*116d0*/  LDGSTS.E.BYPASS.LTC128B.128 [R0+0x26200], desc[UR52][R2.64], !P3 ;  /* 0x2620000002007fae */ /* 0x0001e8000d901d74 */
[----:B------:R0:W-:Y:S04]  /*116e0*/  LDGSTS.E.BYPASS.LTC128B.128 [R0+0x28a00], desc[UR52][R2.64+0x40], !P2 ;  /* 0x28a0004002007fae */ /* 0x0001e8000d101d74 */
[----:B------:R0:W-:Y:S02]  /*116f0*/  LDGSTS.E.BYPASS.LTC128B.128 [R0+0x2b200], desc[UR52][R2.64+0x80], !P1 ;  /* 0x2b20008002007fae */ /* 0x0001e4000c901d74 */
.L_x_5891:
[----:B------:R-:W-:Y:S05]  /*11700*/  BSYNC B0 ;  /* 0x0000000000007941 */ /* 0x000fea0003800000 */
.L_x_5890:
[----:B------:R-:W-:Y:S01]  /*11710*/  NOP ;  /* 0x0000000000007918 */ /* 0x000fe20000000000 */
[----:B------:R-:W-:-:S13]  /*11720*/  PLOP3.LUT P0, PT, PT, PT, PT, 0x80, 0x0 ;  /* 0x000000000000781c */ /* 0x000fda0003f0f070 */
.L_x_5892:
        /* <DEDUP_REMOVED lines=11> */
.L_x_5893:
        /* <DEDUP_REMOVED lines=22> */
[----:B01--4-:R-:W-:Y:S05]  /*11940*/  CALL.ABS.NOINC R2 ;  /* 0x0000000002007343 */ /* 0x013fea0003c00000 */
.L_x_5895:
[----:B------:R-:W-:Y:S05]  /*11950*/  BSYNC B6 ;  /* 0x0000000000067941 */ /* 0x000fea0003800000 */
.L_x_5894:
[----:B------:R1:W5:Y:S01]  /*11960*/  LDL R8, [R1+0x10] ;  /* 0x0000100001087983 */ /* 0x0003620000100800 */
[----:B------:R-:W-:Y:S01]  /*11970*/  UISETP.NE.AND UP0, UPT, UR48, URZ, UPT ;  /* 0x0000003f3000728c */ /* 0x000fe2000bf05270 */
[----:B0-23--:R-:W-:Y:S01]  /*11980*/  IMAD.U32 R4, RZ, RZ, UR43 ;  /* 0x0000002bff047e24 */ /* 0x00dfe2000f8e00ff */
[----:B------:R-:W0:Y:S01]  /*11990*/  S2R R2, SR_TID.X ;  /* 0x0000000000027919 */ /* 0x000e220000002100 */
[----:B------:R-:W-:Y:S01]  /*119a0*/  R2UR UR6, R36 ;  /* 0x00000000240672ca */ /* 0x000fe200000e0000 */
[----:B------:R-:W-:Y:S02]  /*119b0*/  ULDC.64 UR8, c[0x0][0x2d8] ;  /* 0x0000b60000087ab9 */ /* 0x000fe40000000a00 */
[----:B------:R-:W-:Y:S02]  /*119c0*/  PLOP3.LUT P0, PT, PT, PT, UP0, 0x80, 0x0 ;  /* 0x000000000000781c */ /* 0x000fe40003f0f008 */
[C---:B------:R-:W-:Y:S02]  /*119d0*/  LOP3.LUT P3, RZ, R22.reuse, 0x1000, RZ, 0xc0, !PT ;  /* 0x0000100016ff7812 */ /* 0x040fe4000786c0ff */
[C---:B------:R-:W-:Y:S01]  /*119e0*/  LOP3.LUT P4, RZ, R22.reuse, 0x800, RZ, 0xc0, !PT ;  /* 0x0000080016ff7812 */ /* 0x040fe2000788c0ff */
[----:B------:R-:W-:Y:S01]  /*119f0*/  @UP0 ULDC UR4, c[0x0][0x44c] ;  /* 0x0001130000040ab9 */ /* 0x000fe20000000800 */
[----:B------:R-:W-:-:S02]  /*11a00*/  LOP3.LUT P5, RZ, R22, 0x400, RZ, 0xc0, !PT ;  /* 0x0000040016ff7812 */ /* 0x000fc400078ac0ff */
        /* <DEDUP_REMOVED lines=44> */
[----:B-1----:R-:W-:Y:S06]  /*11cd0*/  BRA.DIV UR4, `(.L_x_5896) ;  /* 0x0000004604f47947 */ /* 0x002fec000b800000 */
[----:B----4-:R-:W0:Y:S01]  /*11ce0*/  SHFL.IDX PT, R14, R0, RZ, 0x1c1f ;  /* 0x001c1fff000e7589 */ /* 0x010e2200000e0000 */
[----:B------:R-:W-:-:S03]  /*11cf0*/  IMAD.U32 R5, RZ, RZ, UR43 ;  /* 0x0000002bff057e24 */ /* 0x000fc6000f8e00ff */
[----:B------:R-:W1:Y:S01]  /*11d00*/  SHFL.IDX PT, R2, R4, RZ, 0x1c1f ;  /* 0x001c1fff04027589 */ /* 0x000e6200000e0000 */
[----:B------:R-:W-:-:S03]  /*11d10*/  IMAD R5, R5, 0x80, R10 ;  /* 0x0000008005057824 */ /* 0x000fc600078e020a */
[----:B------:R-:W-:Y:S01]  /*11d20*/  SHFL.IDX PT, R6, R4, 0x1, 0x1c1f ;  /* 0x003c1f0004067f89 */ /* 0x000fe200000e0000 */
[C---:B------:R-:W-:Y:S01]  /*11d30*/  VIADD R7, R5.reuse, 0x20 ;  /* 0x0000002005077836 */ /* 0x040fe20000000000 */
[----:B------:R-:W-:-:S13]  /*11d40*/  ISETP.GE.AND P0, PT, R5, UR38, PT ;  /* 0x0000002605007c0c */ /* 0x000fda000bf06270 */
        /* <DEDUP_REMOVED lines=28> */
.L_x_5987:
        /* <DEDUP_REMOVED lines=12> */
.L_x_5897:
        /* <DEDUP_REMOVED lines=18> */
.L_x_5988:
[----:B------:R-:W-:Y:S05]  /*120f0*/  BSYNC B0 ;  /* 0x0000000000007941 */ /* 0x000fea0003800000 */
.L_x_5898:
[----:B------:R-:W-:-:S06]  /*12100*/  UISETP.GE.AND UP0, UPT, UR44, 0x2, UPT ;  /* 0x000000022c00788c */ /* 0x000fcc000bf06270 */
[----:B------:R-:W-:-:S13]  /*12110*/  PLOP3.LUT P0, PT, PT, PT, UP0, 0x40, 0x0 ;  /* 0x000000000000781c */ /* 0x000fda0003f0e808 */
[----:B------:R-:W-:Y:S05]  /*12120*/  @P0 BRA `(.L_x_5900) ;  /* 0x0000001c00480947 */ /* 0x000fea0003800000 */
[----:B------:R-:W-:Y:S01]  /*12130*/  UIADD3 UR4, UR44, -0x2, URZ ;  /* 0xfffffffe2c047890 */ /* 0x000fe2000fffe03f */
[----:B------:R-:W-:Y:S02]  /*12140*/  IMAD.MOV.U32 R21, RZ, RZ, R34 ;  /* 0x000000ffff157224 */ /* 0x000fe400078e0022 */
[----:B------:R-:W-:-:S03]  /*12150*/  IMAD.MOV.U32 R20, RZ, RZ, R31 ;  /* 0x000000ffff147224 */ /* 0x000fc600078e001f */
[----:B------:R-:W-:-:S07]  /*12160*/  IMAD.U32 R32, RZ, RZ, UR4 ;  /* 0x00000004ff207e24 */ /* 0x000fce000f8e00ff */
.L_x_5920:
[----:B------:R-:W2:Y:S01]  /*12170*/  LDL R5, [R1+0x4] ;  /* 0x0000040001057983 */ /* 0x000ea20000100800 */
[----:B0-----:R-:W0:Y:S03]  /*12180*/  LDC R3, c[0x0][0x430] ;  /* 0x00010c00ff037b82 */ /* 0x001e260000000800 */
[----:B------:R-:W3:Y:S01]  /*12190*/  LDL R4, [R1] ;  /* 0x0000000001047983 */ /* 0x000ee20000100800 */
[----:B-1----:R-:W1:Y:S01]  /*121a0*/  S2R R0, SR_TID.X ;  /* 0x0000000000007919 */ /* 0x002e620000002100 */
[----:B0-----:R-:W-:-:S13]  /*121b0*/  ISETP.NE.AND P2, PT, R3, 0x1, PT ;  /* 0x000000010300780c */ /* 0x001fda0003f45270 */
[----:B------:R-:W0:Y:S01]  /*121c0*/  @P2 LDC R3, c[0x0][0x438] ;  /* 0x00010e00ff032b82 */ /* 0x000e220000000800 */
[C---:B-1----:R-:W-:Y:S01]  /*121d0*/  LOP3.LUT R2, R0.reuse, 0x7f, RZ, 0xc0, !PT ;  /* 0x0000007f00027812 */ /* 0x042fe200078ec0ff */
[----:B------:R-:W-:-:S03]  /*121e0*/  IMAD.SHL.U32 R0, R0, 0x20, RZ ;  /* 0x0000002000007824 */ /* 0x000fc600078e00ff */
[----:B------:R-:W-:-:S04]  /*121f0*/  SHF.R.U32.HI R2, RZ, 0x2, R2 ;  /* 0x00000002ff027819 */ /* 0x000fc80000011602 */
[----:B------:R-:W-:Y:S02]  /*12200*/  LOP3.LUT R0, R2, 0x60, R0, 0xf8, !PT ;  /* 0x0000006002007812 */ /* 0x000fe400078ef800 */
[----:B------:R-:W1:Y:S01]  /*12210*/  @P2 LDC R2, c[0x0][0x434] ;  /* 0x00010d00ff022b82 */ /* 0x000e620000000800 */
[----:B------:R-:W-:Y:S05]  /*12220*/  YIELD ;  /* 0x0000000000007946 */ /* 0x000fea0003800000 */
[----:B------:R-:W-:Y:S01]  /*12230*/  ULDC.64 UR4, c[0x0][0x428] ;  /* 0x00010a0000047ab9 */ /* 0x000fe20000000a00 */
[----:B------:R-:W-:Y:S01]  /*12240*/  ULDC.64 UR6, c[0x0][0x418] ;  /* 0x0001060000067ab9 */ /* 0x000fe20000000a00 */
[----:B------:R-:W4:Y:S01]  /*12250*/  S2R R6, SR_TID.X ;  /* 0x0000000000067919 */ /* 0x000f220000002100 */
        /* <DEDUP_REMOVED lines=9> */
[----:B------:R-:W-:-:S04]  /*122f0*/  IMAD.WIDE.U32 R2, R33, UR4, R2 ;  /* 0x0000000421027c25 */ /* 0x000fc8000f8e0002 */
[----:B------:R-:W-:Y:S01]  /*12300*/  IMAD.IADD R3, R4, 0x1, R3 ;  /* 0x0000000104037824 */ /* 0x000fe200078e0203 */
[----:B------:R-:W-:-:S04]  /*12310*/  LEA R8, P0, R2, UR6, 0x2 ;  /* 0x0000000602087c11 */ /* 0x000fc8000f8010ff */
[----:B------:R-:W-:Y:S01]  /*12320*/  LEA.HI.X R9, R2, UR7, R3, 0x2, P0 ;  /* 0x0000000702097c11 */ /* 0x000fe200080f1403 */
[----:B------:R-:W0:Y:S01]  /*12330*/  S2R R5, SR_TID.X ;  /* 0x0000000000057919 */ /* 0x000e220000002100 */
[----:B----4-:R-:W-:Y:S01]  /*12340*/  IMAD.SHL.U32 R6, R6, 0x20, RZ ;  /* 0x0000002006067824 */ /* 0x010fe200078e00ff */
[----:B------:R-:W1:Y:S02]  /*12350*/  @P2 LDC R3, c[0x0][0x434] ;  /* 0x00010d00ff032b82 */ /* 0x000e640000000800 */
[----:B------:R-:W2:Y:S01]  /*12360*/  LDG.E R8, desc[UR52][R8.64] ;  /* 0x0000003408087981 */ /* 0x000ea2000c1e1900 */
[----:B0-----:R-:W-:-:S04]  /*12370*/  LOP3.LUT R5, R5, 0x7f, RZ, 0xc0, !PT ;  /* 0x0000007f05057812 */ /* 0x001fc800078ec0ff */
[----:B------:R-:W-:-:S04]  /*12380*/  SHF.R.U32.HI R5, RZ, 0x2, R5 ;  /* 0x00000002ff057819 */ /* 0x000fc80000011605 */
[----:B------:R-:W-:Y:S02]  /*12390*/  LOP3.LUT R6, R5, 0x60, R6, 0xf8, !PT ;  /* 0x0000006005067812 */ /* 0x000fe400078ef806 */
[----:B------:R-:W0:Y:S02]  /*123a0*/  @P2 LDC R5, c[0x0][0x438] ;  /* 0x00010e00ff052b82 */ /* 0x000e240000000800 */
[----:B------:R-:W-:-:S04]  /*123b0*/  LOP3.LUT R6, R6, 0x80, RZ, 0xfc, !PT ;  /* 0x0000008006067812 */ /* 0x000fc800078efcff */
[C---:B------:R-:W-:Y:S01]  /*123c0*/  ISETP.GT.U32.AND P1, PT, R6.reuse, 0x9f, PT ;  /* 0x0000009f0600780c */ /* 0x040fe20003f24070 */
[----:B------:R-:W-:-:S04]  /*123d0*/  IMAD.IADD R10, R6, 0x1, R10 ;  /* 0x00000001060a7824 */ /* 0x000fc800078e020a */
[----:B-1----:R-:W-:-:S04]  /*123e0*/  @P2 IMAD.HI.U32 R2, R10, R3, RZ ;  /* 0x000000030a022227 */ /* 0x002fc800078e00ff */
[----:B------:R-:W-:Y:S01]  /*123f0*/  IMAD.MOV.U32 R11, RZ, RZ, R10 ;  /* 0x000000ffff0b7224 */ /* 0x000fe200078e000a */
[----:B0-----:R-:W-:-:S04]  /*12400*/  @P2 SHF.R.U32.HI R11, RZ, R5, R2 ;  /* 0x00000005ff0b2219 */ /* 0x001fc80000011602 */
        /* <DEDUP_REMOVED lines=12> */
[----:B------:R-:W-:Y:S01]  /*124d0*/  IMAD.MOV R0, RZ, RZ, -R0 ;  /* 0x000000ffff007224 */ /* 0x000fe200078e0a00 */
[----:B------:R-:W-:Y:S01]  /*124e0*/  ISETP.NE.AND P0, PT, R31, 0x2, PT ;  /* 0x000000021f00780c */ /* 0x000fe20003f05270 */
[----:B------:R-:W-:Y:S02]  /*124f0*/  IMAD.MOV R3, RZ, RZ, -R11 ;  /* 0x000000ffff037224 */ /* 0x000fe400078e0a0b */
[----:B------:R-:W-:Y:S01]  /*12500*/  IMAD R7, R0, UR4, R7 ;  /* 0x0000000400077c24 */ /* 0x000fe2000f8e0207 */
[----:B------:R-:W-:Y:S01]  /*12510*/  SEL R34, RZ, 0x1, P0 ;  /* 0x00000001ff227807 */ /* 0x000fe20000000000 */
[----:B------:R-:W-:Y:S02]  /*12520*/  IMAD.MOV.U32 R0, RZ, RZ, R32 ;  /* 0x000000ffff007224 */ /* 0x000fe400078e0020 */
[----:B0-----:R-:W-:Y:S01]  /*12530*/  IMAD R5, R3, UR4, R10 ;  /* 0x0000000403057c24 */ /* 0x001fe2000f8e020a */
[----:B------:R-:W-:Y:S01]  /*12540*/  SEL R31, R31, RZ, P0 ;  /* 0x000000ff1f1f7207 */ /* 0x000fe20000000000 */
[----:B------:R-:W-:Y:S01]  /*12550*/  VIADD R32, R32, 0xffffffff ;  /* 0xffffffff20207836 */ /* 0x000fe20000000000 */
[----:B------:R-:W-:-:S02]  /*12560*/  LOP3.LUT R34, R21, R34, RZ, 0x3c, !PT ;  /* 0x0000002215227212 */ /* 0x000fc400078e3cff */
[----:B------:R-:W-:Y:S02]  /*12570*/  ISETP.GT.AND P2, PT, R0, RZ, PT ;  /* 0x000000ff0000720c */ /* 0x000fe40003f44270 */
[----:B--2---:R-:W-:Y:S01]  /*12580*/  SHF.R.S32.HI R27, RZ, 0x1f, R8 ;  /* 0x0000001fff1b7819 */ /* 0x004fe20000011408 */
[----:B------:R-:W-:Y:S10]  /*12590*/  @!P1 BRA `(.L_x_5901) ;  /* 0x0000000000049947 */ /* 0x000ff40003800000 */
[----:B------:R-:W-:Y:S01]  /*125a0*/  BPT.TRAP 0x1 ;  /* 0x000000040000795c */ /* 0x000fe20000300000 */
.L_x_5901:
[----:B------:R-:W-:Y:S01]  /*125b0*/  IMAD R4, R31, 0x8, R18 ;  /* 0x000000081f047824 */ /* 0x000fe200078e0212 */
[----:B------:R-:W-:Y:S01]  /*125c0*/  SHF.L.U32 R29, R34, 0x1f, RZ ;  /* 0x0000001f221d7819 */ /* 0x000fe200000006ff */
[----:B------:R-:W-:Y:S01]  /*125d0*/  BSSY B0, `(.L_x_5902) ;  /* 0x0000004000007945 */ /* 0x000fe20003800000 */
[----:B------:R-:W-:Y:S02]  /*125e0*/  SHF.R.S32.HI R28, RZ, 0x1f, R7 ;  /* 0x0000001fff1c7819 */ /* 0x000fe40000011407 */
[----:B------:R-:W0:Y:S02]  /*125f0*/  SYNCS.PHASECHK.TRANS64.TRYWAIT P0, [R4+URZ+0x33480], R29 ;  /* 0x0334801d040075a7 */ /* 0x000e24000800017f */
[----:B0-----:R-:W-:Y:S05]  /*12600*/  @!P0 BRA `(.L_x_5903) ;  /* 0x0000004000f88947 */ /* 0x001fea0003800000 */
.L_x_5989:
[----:B------:R-:W-:Y:S05]  /*12610*/  BSYNC B0 ;  /* 0x0000000000007941 */ /* 0x000fea0003800000 */
.L_x_5902:
        /* <DEDUP_REMOVED lines=10> */
[----:B------:R-:W-:Y:S01]  /*126c0*/  LOP3.LUT P4, RZ, R22, 0x4, RZ, 0xc0, !PT ;  /* 0x0000000416ff7812 */ /* 0x000fe2000788c0ff */
[----:B------:R-:W-:Y:S01]  /*126d0*/  IMAD R24, R36, UR8, RZ ;  /* 0x0000000824187c24 */ /* 0x000fe2000f8e02ff */
[C---:B------:R-:W-:Y:S01]  /*126e0*/  LOP3.LUT P3, RZ, R22.reuse, 0x2, RZ, 0xc0, !PT ;  /* 0x0000000216ff7812 */ /* 0x040fe2000786c0ff */
[----:B------:R-:W-:Y:S01]  /*126f0*/  IMAD.IADD R3, R3, 0x1, R0 ;  /* 0x0000000103037824 */ /* 0x000fe200078e0200 */
[----:B------:R-:W-:Y:S01]  /*12700*/  LOP3.LUT P1, RZ, R22, 0x1, RZ, 0xc0, !PT ;  /* 0x0000000116ff7812 */ /* 0x000fe2000782c0ff */
[----:B------:R-:W-:-:S02]  /*12710*/  IMAD R0, R27, UR6, RZ ;  /* 0x000000061b007c24 */ /* 0x000fc4000f8e02ff */
[----:B------:R-:W-:-:S04]  /*12720*/  IMAD.WIDE.U32 R2, R8, UR6, R2 ;  /* 0x0000000608027c25 */ /* 0x000fc8000f8e0002 */
[----:B------:R-:W-:Y:S02]  /*12730*/  IMAD R0, R8, UR7, R0 ;  /* 0x0000000708007c24 */ /* 0x000fe4000f8e0200 */
[----:B------:R-:W-:Y:S02]  /*12740*/  IMAD R24, R23, UR9, R24 ;  /* 0x0000000917187c24 */ /* 0x000fe4000f8e0218 */
[----:B------:R-:W-:Y:S02]  /*12750*/  IMAD.IADD R3, R3, 0x1, R0 ;  /* 0x0000000103037824 */ /* 0x000fe400078e0200 */
[----:B------:R-:W-:Y:S02]  /*12760*/  IMAD R0, R30, UR4, RZ ;  /* 0x000000041e007c24 */ /* 0x000fe4000f8e02ff */
[----:B------:R-:W-:-:S04]  /*12770*/  IMAD.WIDE.U32 R2, R23, UR8, R2 ;  /* 0x0000000817027c25 */ /* 0x000fc8000f8e0002 */
[----:B------:R-:W-:Y:S01]  /*12780*/  IMAD R0, R5, UR5, R0 ;  /* 0x0000000505007c24 */ /* 0x000fe2000f8e0200 */
[----:B------:R-:W-:-:S04]  /*12790*/  IADD3 R9, P0, R2, UR10, RZ ;  /* 0x0000000a02097c10 */ /* 0x000fc8000ff1e0ff */
        /* <DEDUP_REMOVED lines=44> */
.L_x_6001:
        /* <DEDUP_REMOVED lines=10> */
.L_x_5905:
        /* <DEDUP_REMOVED lines=11> */
.L_x_5906:
[----:B------:R2:W-:Y:S01]  /*12bb0*/  SYNCS.ARRIVE.TRANS64.A1T0 RZ, [R4+URZ+0x33470], RZ ;  /* 0x033470ff04ff79a7 */ /* 0x0005e2000810003f */
[----:B------:R-:W-:Y:S05]  /*12bc0*/  @!P3 BRA `(.L_x_5907) ;  /* 0x000000000004b947 */ /* 0x000fea0003800000 */
[----:B------:R-:W-:Y:S01]  /*12bd0*/  BPT.TRAP 0x1 ;  /* 0x000000040000795c */ /* 0x000fe20000300000 */
.L_x_5907:
[----:B------:R-:W3:Y:S01]  /*12be0*/  SYNCS.PHASECHK.TRANS64.TRYWAIT P0, [R4+URZ+0x33440], R29 ;  /* 0x0334401d040075a7 */ /* 0x000ee2000800017f */
[----:B------:R-:W-:Y:S04]  /*12bf0*/  BSSY B0, `(.L_x_5908) ;  /* 0x0000002000007945 */ /* 0x000fe80003800000 */
[----:B---3--:R-:W-:Y:S05]  /*12c00*/  @!P0 BRA `(.L_x_5909) ;  /* 0x00000044000c8947 */ /* 0x008fea0003800000 */
.L_x_6002:
[----:B------:R-:W-:Y:S05]  /*12c10*/  BSYNC B0 ;  /* 0x0000000000007941 */ /* 0x000fea0003800000 */
.L_x_5908:
[----:B------:R-:W-:Y:S01]  /*12c20*/  ULDC.64 UR4, c[0x0][0x310] ;  /* 0x0000c40000047ab9 */ /* 0x000fe20000000a00 */
[----:B------:R-:W-:Y:S01]  /*12c30*/  ULDC.64 UR6, c[0x0][0x300] ;  /* 0x0000c00000067ab9 */ /* 0x000fe20000000a00 */
[----:B------:R-:W-:Y:S01]  /*12c40*/  IMAD R9, R27, UR4, RZ ;  /* 0x000000041b097c24 */ /* 0x000fe2000f8e02ff */
[----:B------:R-:W-:Y:S01]  /*12c50*/  ULDC.64 UR8, c[0x0][0x2e8] ;  /* 0x0000ba0000087ab9 */ /* 0x000fe20000000a00 */
[----:B------:R-:W-:Y:S01]  /*12c60*/  IMAD.WIDE.U32 R2, R8, UR4, RZ ;  /* 0x0000000408027c25 */ /* 0x000fe2000f8e00ff */
[C---:B------:R-:W-:Y:S02]  /*12c70*/  LOP3.LUT P4, RZ, R22.reuse, 0x4, RZ, 0xc0, !PT ;  /* 0x0000000416ff7812 */ /* 0x040fe4000788c0ff */
[----:B------:R-:W-:Y:S01]  /*12c80*/  LOP3.LUT P3, RZ, R22, 0x2, RZ, 0xc0, !PT ;  /* 0x0000000216ff7812 */ /* 0x000fe2000786c0ff */
[----:B------:R-:W-:Y:S01]  /*12c90*/  IMAD R9, R8, UR5, R9 ;  /* 0x0000000508097c24 */ /* 0x000fe2000f8e0209 */
[----:B------:R-:W-:Y:S01]  /*12ca0*/  LOP3.LUT P1, RZ, R22, 0x1, RZ, 0xc0, !PT ;  /* 0x0000000116ff7812 */ /* 0x000fe2000782c0ff */
[----:B------:R-:W-:-:S02]  /*12cb0*/  IMAD R28, R28, UR6, RZ ;  /* 0x000000061c1c7c24 */ /* 0x000fc4000f8e02ff */
[----:B------:R-:W-:Y:S02]  /*12cc0*/  IMAD.IADD R3, R3, 0x1, R9 ;  /* 0x0000000103037824 */ /* 0x000fe400078e0209 */
[----:B------:R-:W-:Y:S02]  /*12cd0*/  IMAD R26, R26, UR4, RZ ;  /* 0x000000041a1a7c24 */ /* 0x000fe4000f8e02ff */
[----:B------:R-:W-:-:S04]  /*12ce0*/  IMAD.WIDE.U32 R2, R7, UR6, R2 ;  /* 0x0000000607027c25 */ /* 0x000fc8000f8e0002 */
[----:B------:R-:W-:Y:S02]  /*12cf0*/  IMAD R7, R7, UR7, R28 ;  /* 0x0000000707077c24 */ /* 0x000fe4000f8e021c */
[----:B------:R-:W-:Y:S02]  /*12d00*/  IMAD.MOV.U32 R8, RZ, RZ, R2 ;  /* 0x000000ffff087224 */ /* 0x000fe400078e0002 */
[----:B------:R-:W-:Y:S02]  /*12d10*/  IMAD.IADD R9, R3, 0x1, R7 ;  /* 0x0000000103097824 */ /* 0x000fe400078e0207 */
[C---:B------:R-:W-:Y:S02]  /*12d20*/  IMAD R26, R6.reuse, UR5, R26 ;  /* 0x00000005061a7c24 */ /* 0x040fe4000f8e021a */
[----:B------:R-:W-:Y:S01]  /*12d30*/  IMAD.WIDE.U32 R2, R6, UR4, RZ ;  /* 0x0000000406027c25 */ /* 0x000fe2000f8e00ff */
[----:B------:R-:W-:-:S03]  /*12d40*/  ULDC.64 UR4, c[0x0][0x308] ;  /* 0x0000c20000047ab9 */ /* 0x000fc60000000a00 */
[----:B------:R-:W-:Y:S02]  /*12d50*/  IMAD.IADD R3, R3, 0x1, R26 ;  /* 0x0000000103037824 */ /* 0x000fe400078e021a */
[----:B------:R-:W-:Y:S02]  /*12d60*/  IMAD R30, R30, UR6, RZ ;  /* 0x000000061e1e7c24 */ /* 0x000fe4000f8e02ff */
[----:B------:R-:W-:-:S04]  /*12d70*/  IMAD.WIDE.U32 R2, R5, UR6, R2 ;  /* 0x0000000605027c25 */ /* 0x000fc8000f8e0002 */
[----:B------:R-:W-:Y:S02]  /*12d80*/  IMAD R5, R5, UR7, R30 ;  /* 0x0000000705057c24 */ /* 0x000fe4000f8e021e */
[----:B------:R-:W-:-:S04]  /*12d90*/  IMAD.WIDE.U32 R8, R23, UR4, R8 ;  /* 0x0000000417087c25 */ /* 0x000fc8000f8e0008 */
[----:B------:R-:W-:Y:S01]  /*12da0*/  IMAD R10, R36, UR4, RZ ;  /* 0x00000004240a7c24 */ /* 0x000fe2000f8e02ff */
[----:B------:R-:W-:Y:S01]  /*12db0*/  IADD3 R8, P0, R8, UR8, RZ ;  /* 0x0000000808087c10 */ /* 0x000fe2000ff1e0ff */
[----:B------:R-:W-:Y:S02]  /*12dc0*/  IMAD.IADD R3, R3, 0x1, R5 ;  /* 0x0000000103037824 */ /* 0x000fe400078e0205 */
[C---:B------:R-:W-:Y:S02]  /*12dd0*/  IMAD R10, R23.reuse, UR5, R10 ;  /* 0x00000005170a7c24 */ /* 0x040fe4000f8e020a */
[----:B------:R-:W-:Y:S01]  /*12de0*/  IMAD.WIDE.U32 R2, R23, UR4, R2 ;  /* 0x0000000417027c25 */ /* 0x000fe2000f8e0002 */
[----:B------:R-:W-:Y:S02]  /*12df0*/  UMOV UR4, 0xffffffff ;  /* 0xffffffff00047882 */ /* 0x000fe40000000000 */
[----:B------:R-:W-:Y:S02]  /*12e00*/  IADD3.X R9, R10, UR9, R9, P0, !PT ;  /* 0x000000090a097c10 */ /* 0x000fe400087fe409 */
[----:B------:R-:W-:-:S04]  /*12e10*/  IADD3 R5, P0, R2, UR8, RZ ;  /* 0x0000000802057c10 */ /* 0x000fc8000ff1e0ff */
[----:B------:R-:W-:Y:S01]  /*12e20*/  IADD3.X R10, R10, UR9, R3, P0, !PT ;  /* 0x000000090a0a7c10 */ /* 0x000fe200087fe403 */
[----:B------:R-:W-:Y:S08]  /*12e30*/  BRA.DIV UR4, `(.L_x_5910) ;  /* 0x0000004204947947 */ /* 0x000ff0000b800000 */
[----:B------:R-:W4:Y:S04]  /*12e40*/  SHFL.IDX PT, R14, R8, RZ, 0x1c1f ;  /* 0x001c1fff080e7589 */ /* 0x000f2800000e0000 */
[----:B------:R-:W5:Y:S04]  /*12e50*/  SHFL.IDX PT, R3, R9, RZ, 0x1c1f ;  /* 0x001c1fff09037589 */ /* 0x000f6800000e0000 */
[----:B------:R-:W-:Y:S04]  /*12e60*/  SHFL.IDX PT, R7, R9, 0x2, 0x1c1f ;  /* 0x005c1f0009077f89 */ /* 0x000fe800000e0000 */
[----:B------:R-:W-:Y:S01]  /*12e70*/  SHFL.IDX PT, R10, R10, RZ, 0x1c1f ;  /* 0x001c1fff0a0a7589 */ /* 0x000fe200000e0000 */
[----:B----4-:R-:W-:-:S03]  /*12e80*/  IADD3 R2, P0, R37, R14, RZ ;  /* 0x0000000e25027210 */ /* 0x010fc60007f1e0ff */
[----:B------:R-:W4:Y:S02]  /*12e90*/  SHFL.IDX PT, R14, R8, 0x1, 0x1c1f ;  /* 0x003c1f00080e7f89 */ /* 0x000f2400000e0000 */
[----:B-----5:R-:W-:-:S05]  /*12ea0*/  IMAD.X R3, RZ, RZ, R3, P0 ;  /* 0x000000ffff037224 */ /* 0x020fca00000e0603 */
[----:B------:R-:W-:Y:S04]  /*12eb0*/  LDGSTS.E.BYPASS.LTC128B.128 [R0+0x24200], desc[UR52][R2.64], !P4 ;  /* 0x2420000002007fae */ /* 0x000fe8000e101d74 */
[----:B------:R-:W-:Y:S04]  /*12ec0*/  LDGSTS.E.BYPASS.LTC128B.128 [R0+0x26a00], desc[UR52][R2.64+0x40], !P3 ;  /* 0x26a0004002007fae */ /* 0x000fe8000d901d74 */
[----:B------:R5:W-:Y:S04]  /*12ed0*/  LDGSTS.E.BYPASS.LTC128B.128 [R0+0x29200], desc[UR52][R2.64+0x80], !P1 ;  /* 0x2920008002007fae */ /* 0x000be8000c901d74 */
[----:B-----5:R-:W5:Y:S01]  /*12ee0*/  SHFL.IDX PT, R3, R9, 0x1, 0x1c1f ;  /* 0x003c1f0009037f89 */ /* 0x020f6200000e0000 */
[----:B----4-:R-:W-:-:S03]  /*12ef0*/  IADD3 R2, P0, R37, R14, RZ ;  /* 0x0000000e25027210 */ /* 0x010fc60007f1e0ff */
[----:B------:R-:W4:Y:S04]  /*12f00*/  SHFL.IDX PT, R14, R8, 0x2, 0x1c1f ;  /* 0x005c1f00080e7f89 */ /* 0x000f2800000e0000 */
[----:B------:R-:W-:Y:S01]  /*12f10*/  SHFL.IDX PT, R9, R9, 0x3, 0x1c1f ;  /* 0x007c1f0009097f89 */ /* 0x000fe200000e0000 */
[----:B-----5:R-:W-:Y:S01]  /*12f20*/  IMAD.X R3, RZ, RZ, R3, P0 ;  /* 0x000000ffff037224 */ /* 0x020fe200000e0603 */
[----:B----4-:R-:W-:-:S04]  /*12f30*/  IADD3 R6, P0, R37, R14, RZ ;  /* 0x0000000e25067210 */ /* 0x010fc80007f1e0ff */
[----:B------:R-:W-:Y:S04]  /*12f40*/  LDGSTS.E.BYPASS.LTC128B.128 [R0+0x24a00], desc[UR52][R2.64], !P4 ;  /* 0x24a0000002007fae */ /* 0x000fe8000e101d74 */
[----:B------:R-:W4:Y:S01]  /*12f50*/  SHFL.IDX PT, R14, R8, 0x3, 0x1c1f ;  /* 0x007c1f00080e7f89 */ /* 0x000f2200000e0000 */
[----:B------:R-:W-:-:S03]  /*12f60*/  IMAD.X R7, RZ, RZ, R7, P0 ;  /* 0x000000ffff077224 */ /* 0x000fc600000e0607 */
[----:B------:R-:W-:Y:S04]  /*12f70*/  LDGSTS.E.BYPASS.LTC128B.128 [R0+0x27200], desc[UR52][R2.64+0x40], !P3 ;  /* 0x2720004002007fae */ /* 0x000fe8000d901d74 */
[----:B------:R4:W-:Y:S04]  /*12f80*/  LDGSTS.E.BYPASS.LTC128B.128 [R0+0x29a00], desc[UR52][R2.64+0x80], !P1 ;  /* 0x29a0008002007fae */ /* 0x0009e8000c901d74 */
[----:B------:R0:W-:Y:S04]  /*12f90*/  LDGSTS.E.BYPASS.LTC128B.128 [R0+0x25200], desc[UR52][R6.64], !P4 ;  /* 0x2520000006007fae */ /* 0x0001e8000e101d74 */
[----:B------:R0:W-:Y:S04]  /*12fa0*/  LDGSTS.E.BYPASS.LTC128B.128 [R0+0x27a00], desc[UR52][R6.64+0x40], !P3 ;  /* 0x27a0004006007fae */ /* 0x0001e8000d901d74 */
[----:B------:R0:W-:Y:S01]  /*12fb0*/  LDGSTS.E.BYPASS.LTC128B.128 [R0+0x2a200], desc[UR52][R6.64+0x80], !P1 ;  /* 0x2a20008006007fae */ /* 0x0001e2000c901d74 */
[----:B----4-:R-:W-:-:S03]  /*12fc0*/  IADD3 R2, P0, R37, R14, RZ ;  /* 0x0000000e25027210 */ /* 0x010fc60007f1e0ff */
[----:B------:R0:W4:Y:S02]  /*12fd0*/  SHFL.IDX PT, R14, R5, RZ, 0x1c1f ;  /* 0x001c1fff050e7589 */ /* 0x00012400000e0000 */
[----:B------:R-:W-:-:S05]  /*12fe0*/  IMAD.X R3, RZ, RZ, R9, P0 ;  /* 0x000000ffff037224 */ /* 0x000fca00000e0609 */
[----:B------:R0:W-:Y:S04]  /*12ff0*/  LDGSTS.E.BYPASS.LTC128B.128 [R0+0x25a00], desc[UR52][R2.64], !P4 ;  /* 0x25a0000002007fae */ /* 0x0001e8000e101d74 */
[----:B------:R0:W-:Y:S04]  /*13000*/  LDGSTS.E.BYPASS.LTC128B.128 [R0+0x28200], desc[UR52][R2.64+0x40], !P3 ;  /* 0x2820004002007fae */ /* 0x0001e8000d901d74 */
[----:B------:R0:W-:Y:S02]  /*13010*/  LDGSTS.E.BYPASS.LTC128B.128 [R0+0x2aa00], desc[UR52][R2.64+0x80], !P1 ;  /* 0x2aa0008002007fae */ /* 0x0001e4000c901d74 */
.L_x_6014:
[----:B0---4-:R-:W-:-:S05]  /*13020*/  IADD3 R2, P0, R37, R14, RZ ;  /* 0x0000000e25027210 */ /* 0x011fca0007f1e0ff */
        /* <DEDUP_REMOVED lines=9> */
.L_x_5911:
        /* <DEDUP_REMOVED lines=11> */
.L_x_5912:
[----:B------:R-:W-:Y:S01]  /*13170*/  IMAD.U32 R0, RZ, RZ, UR47 ;  /* 0x0000002fff007e24 */ /* 0x000fe2000f8e00ff */
[----:B------:R0:W-:Y:S04]  /*13180*/  SYNCS.ARRIVE.TRANS64.A1T0 RZ, [R4+URZ+0x33430], RZ ;  /* 0x033430ff04ff79a7 */ /* 0x0001e8000810003f */
[----:B------:R-:W-:-:S13]  /*13190*/  ISETP.NE.AND P0, PT, R0, 0x3, PT ;  /* 0x000000030000780c */ /* 0x000fda0003f05270 */
[----:B0-----:R-:W-:Y:S05]  /*131a0*/  @!P0 BRA `(.L_x_5913) ;  /* 0x0000000000048947 */ /* 0x001fea0003800000 */
[----:B------:R-:W-:Y:S01]  /*131b0*/  BPT.TRAP 0x1 ;  /* 0x000000040000795c */ /* 0x000fe20000300000 */
.L_x_5913:
[----:B------:R-:W-:Y:S01]  /*131c0*/  LOP3.LUT R3, R21, 0x1, RZ, 0x3c, !PT ;  /* 0x0000000115037812 */ /* 0x000fe200078e3cff */
[----:B------:R-:W-:Y:S01]  /*131d0*/  IMAD R2, R20, 0x8, R18 ;  /* 0x0000000814027824 */ /* 0x000fe200078e0212 */
[----:B------:R-:W-:Y:S02]  /*131e0*/  BSSY B0, `(.L_x_5914) ;  /* 0x0000004000007945 */ /* 0x000fe40003800000 */
[----:B------:R-:W-:-:S04]  /*131f0*/  SHF.L.U32 R3, R3, 0x1f, RZ ;  /* 0x0000001f03037819 */ /* 0x000fc800000006ff */
[----:B------:R-:W0:Y:S02]  /*13200*/  SYNCS.PHASECHK.TRANS64.TRYWAIT P1, [R2+URZ+0x33470], R3 ;  /* 0x03347003020075a7 */ /* 0x000e24000802017f */
[----:B0-----:R-:W-:Y:S05]  /*13210*/  @!P1 BRA `(.L_x_5915) ;  /* 0x0000004400049947 */ /* 0x001fea0003800000 */
.L_x_6015:
[----:B------:R-:W-:Y:S05]  /*13220*/  BSYNC B0 ;  /* 0x0000000000007941 */ /* 0x000fea0003800000 */
.L_x_5914:
[----:B------:R-:W-:-:S05]  /*13230*/  IMAD.U32 R0, RZ, RZ, UR46 ;  /* 0x0000002eff007e24 */ /* 0x000fca000f8e00ff */
[----:B------:R-:W-:-:S13]  /*13240*/  ISETP.NE.AND P1, PT, R0, 0x3, PT ;  /* 0x000000030000780c */ /* 0x000fda0003f25270 */
[----:B------:R-:W-:Y:S05]  /*13250*/  @!P1 BRA `(.L_x_5916) ;  /* 0x0000000000049947 */ /* 0x000fea0003800000 */
[----:B------:R-:W-:Y:S01]  /*13260*/  BPT.TRAP 0x1 ;  /* 0x000000040000795c */ /* 0x000fe20000300000 */
.L_x_5916:
[----:B0-----:R-:W-:Y:S01]  /*13270*/  SHF.L.U32 R3, R21, 0x1f, RZ ;  /* 0x0000001f15037819 */ /* 0x001fe200000006ff */
[----:B------:R-:W-:-:S03]  /*13280*/  IMAD R0, R20, 0x7800, RZ ;  /* 0x0000780014007824 */ /* 0x000fc600078e02ff */
[----:B------:R-:W0:Y:S02]  /*13290*/  SYNCS.PHASECHK.TRANS64.TRYWAIT P1, [R2+URZ+0x33460], R3 ;  /* 0x03346003020075a7 */ /* 0x000e24000802017f */
[----:B0-----:R-:W-:Y:S05]  /*132a0*/  @!P1 BRA `(.L_x_5917) ;  /* 0x0000004000f49947 */ /* 0x001fea0003800000 */
.L_x_6016:
[----:B0-----:R-:W-:Y:S01]  /*132b0*/  LOP3.LUT R3, R0, R16, RZ, 0xfc, !PT ;  /* 0x0000001000037212 */ /* 0x001fe200078efcff */
[----:B------:R-:W-:Y:S05]  /*132c0*/  WARPSYNC.ALL ;  /* 0x0000000000007948 */ /* 0x000fea0003800000 */
[----:B------:R-:W-:Y:S02]  /*132d0*/  IMAD.IADD R6, R18, 0x1, R3 ;  /* 0x0000000112067824 */ /* 0x000fe400078e0203 */
[C---:B------:R-:W-:Y:S02]  /*132e0*/  VIADD R12, R0.reuse, 0x2800 ;  /* 0x00002800000c7836 */ /* 0x040fe40000000000 */
[----:B------:R-:W-:-:S02]  /*132f0*/  VIADD R13, R0, 0x800 ;  /* 0x00000800000d7836 */ /* 0x000fc40000000000 */
[----:B--23--:R-:W0:Y:S01]  /*13300*/  LDSM.16.MT88.4 R4, [R6+0xf200] ;  /* 0x00f200000604783b */ /* 0x00ce220000004200 */
[C---:B------:R-:W-:Y:S02]  /*13310*/  VIADD R20, R0.reuse, 0x5000 ;  /* 0x0000500000147836 */ /* 0x040fe40000000000 */
[C---:B------:R-:W-:Y:S02]  /*13320*/  VIADD R21, R0.reuse, 0x3000 ;  /* 0x0000300000157836 */ /* 0x040fe40000000000 */
[----:B------:R-:W-:Y:S02]  /*13330*/  VIADD R15, R0, 0x2000 ;  /* 0x00002000000f7836 */ /* 0x000fe40000000000 */
[----:B-1----:R-:W-:-:S05]  /*13340*/  IMAD.U32 R25, RZ, RZ, UR46 ;  /* 0x0000002eff197e24 */ /* 0x002fca000f8e00ff */
[----:B------:R-:W-:Y:S02]  /*13350*/  ISETP.NE.AND P1, PT, R25, 0x3, PT ;  /* 0x000000031900780c */ /* 0x000fe40003f25270 */
[C-C-:B0-----:R-:W-:Y:S02]  /*13360*/  PRMT R8, R4.reuse, 0x6420, R5.reuse ;  /* 0x0000642004087816 */ /* 0x141fe40000000005 */
[----:B------:R-:W-:Y:S02]  /*13370*/  PRMT R9, R4, 0x7531, R5 ;  /* 0x0000753104097816 */ /* 0x000fe40000000005 */
[-C--:B------:R-:W-:Y:S02]  /*13380*/  LOP3.LUT R4, R0, R17.reuse, RZ, 0xfc, !PT ;  /* 0x0000001100047212 */ /* 0x080fe400078efcff */
        /* <DEDUP_REMOVED lines=9> */
[C---:B0-----:R-:W-:Y:S02]  /*13420*/  LOP3.LUT R3, R20.reuse, R16, RZ, 0xfc, !PT ;  /* 0x0000001014037212 */ /* 0x041fe400078efcff */
[----:B------:R-:W-:-:S05]  /*13430*/  LOP3.LUT R20, R20, R17, RZ, 0xfc, !PT ;  /* 0x0000001114147212 */ /* 0x000fca00078efcff */
[----:B------:R-:W-:Y:S01]  /*13440*/  IMAD.IADD R20, R19, 0x1, R20 ;  /* 0x0000000113147824 */ /* 0x000fe200078e0214 */
[C-C-:B-1----:R-:W-:Y:S02]  /*13450*/  PRMT R8, R4.reuse, 0x6420, R5.reuse ;  /* 0x0000642004087816 */ /* 0x142fe40000000005 */
[----:B------:R-:W-:Y:S01]  /*13460*/  PRMT R9, R4, 0x7531, R5 ;  /* 0x0000753104097816 */ /* 0x000fe20000000005 */
[----:B------:R-:W-:Y:S01]  /*13470*/  IMAD.IADD R5, R18, 0x1, R3 ;  /* 0x0000000112057824 */ /* 0x000fe200078e0203 */
[----:B------:R-:W-:Y:S01]  /*13480*/  LOP3.LUT R4, R13, R17, RZ, 0xfc, !PT ;  /* 0x000000110d047212 */ /* 0x000fe200078efcff */
[----:B------:R-:W-:Y:S01]  /*13490*/  VIADD R3, R0, 0x1000 ;  /* 0x0000100000037836 */ /* 0x000fe20000000000 */
[C-C-:B------:R-:W-:Y:S02]  /*134a0*/  PRMT R10, R6.reuse, 0x6420, R7.reuse ;  /* 0x00006420060a7816 */ /* 0x140fe40000000007 */
[----:B------:R-:W-:Y:S01]  /*134b0*/  PRMT R11, R6, 0x7531, R7 ;  /* 0x00007531060b7816 */ /* 0x000fe20000000007 */
[----:B------:R-:W-:Y:S01]  /*134c0*/  IMAD.IADD R14, R19, 0x1, R4 ;  /* 0x00000001130e7824 */ /* 0x000fe200078e0204 */
[----:B------:R-:W-:-:S04]  /*134d0*/  LOP3.LUT R13, R13, R16, RZ, 0xfc, !PT ;  /* 0x000000100d0d7212 */ /* 0x000fc800078efcff */
        /* <DEDUP_REMOVED lines=8> */
[----:B------:R-:W-:Y:S01]  /*13560*/  LOP3.LUT R3, R3, R16, RZ, 0xfc, !PT ;  /* 0x0000001003037212 */ /* 0x000fe200078efcff */
[----:B------:R-:W-:Y:S02]  /*13570*/  IMAD.IADD R6, R18, 0x1, R13 ;  /* 0x0000000112067824 */ /* 0x000fe400078e020d */
[C---:B------:R-:W-:Y:S01]  /*13580*/  VIADD R13, R0.reuse, 0x1800 ;  /* 0x00001800000d7836 */ /* 0x040fe20000000000 */
[----:B------:R0:W-:Y:S04]  /*13590*/  STSM.16.M88.4 [R14], R8 ;  /* 0x000000080e007844 */ /* 0x0001e80000000200 */
[----:B------:R-:W1:Y:S01]  /*135a0*/  LDSM.16.MT88.4 R4, [R6+0xf200] ;  /* 0x00f200000604783b */ /* 0x000e620000004200 */
[----:B0-----:R-:W-:Y:S01]  /*135b0*/  VIADD R14, R0, 0x5800 ;  /* 0x00005800000e7836 */ /* 0x001fe20000000000 */
[----:B-1----:R-:W-:-:S02]  /*135c0*/  PRMT R8, R4, 0x6420, R5 ;  /* 0x0000642004087816 */ /* 0x002fc40000000005 */
        /* <DEDUP_REMOVED lines=15> */
[-C--:B------:R-:W-:Y:S02]  /*136c0*/  LOP3.LUT R5, R14, R16.reuse, RZ, 0xfc, !PT ;  /* 0x000000100e057212 */ /* 0x080fe400078efcff */
[C-C-:B------:R-:W-:Y:S01]  /*136d0*/  PRMT R10, R6.reuse, 0x6420, R7.reuse ;  /* 0x00006420060a7816 */ /* 0x140fe20000000007 */
[----:B------:R-:W-:Y:S01]  /*136e0*/  IMAD.IADD R4, R19, 0x1, R4 ;  /* 0x0000000113047824 */ /* 0x000fe200078e0204 */
[----:B------:R-:W-:Y:S01]  /*136f0*/  PRMT R11, R6, 0x7531, R7 ;  /* 0x00007531060b7816 */ /* 0x000fe20000000007 */
[----:B------:R-:W-:Y:S01]  /*13700*/  IMAD.IADD R24, R18, 0x1, R5 ;  /* 0x0000000112187824 */ /* 0x000fe200078e0205 */
[----:B------:R-:W-:Y:S02]  /*13710*/  LOP3.LUT R14, R14, R17, RZ, 0xfc, !PT ;  /* 0x000000110e0e7212 */ /* 0x000fe400078efcff */
[----:B------:R-:W-:Y:S01]  /*13720*/  LOP3.LUT R15, R15, R16, RZ, 0xfc, !PT ;  /* 0x000000100f0f7212 */ /* 0x000fe200078efcff */
[----:B------:R-:W-:Y:S02]  /*13730*/  STSM.16.M88.4 [R4], R8 ;  /* 0x0000000804007844 */ /* 0x000fe40000000200 */
[----:B------:R-:W-:-:S02]  /*13740*/  IMAD.IADD R14, R19, 0x1, R14 ;  /* 0x00000001130e7824 */ /* 0x000fc400078e020e */
[----:B------:R-:W0:Y:S01]  /*13750*/  LDSM.16.MT88.4 R4, [R24+0xf200] ;  /* 0x00f200001804783b */ /* 0x000e220000004200 */
[----:B------:R-:W-:Y:S01]  /*13760*/  IMAD.IADD R15, R18, 0x1, R15 ;  /* 0x00000001120f7824 */ /* 0x000fe200078e020f */
[C-C-:B0-----:R-:W-:Y:S02]  /*13770*/  PRMT R8, R4.reuse, 0x6420, R5.reuse ;  /* 0x0000642004087816 */ /* 0x141fe40000000005 */
        /* <DEDUP_REMOVED lines=11> */
[C-C-:B------:R-:W-:Y:S02]  /*13830*/  PRMT R10, R6.reuse, 0x6420, R7.reuse ;  /* 0x00006420060a7816 */ /* 0x140fe40000000007 */
[----:B------:R-:W-:Y:S01]  /*13840*/  PRMT R11, R6, 0x7531, R7 ;  /* 0x00007531060b7816 */ /* 0x000fe20000000007 */
[----:B------:R-:W-:Y:S01]  /*13850*/  IMAD.IADD R5, R18, 0x1, R5 ;  /* 0x0000000112057824 */ /* 0x000fe200078e0205 */
[----:B------:R-:W-:-:S03]  /*13860*/  LOP3.LUT R3, R3, R17, RZ, 0xfc, !PT ;  /* 0x0000001103037212 */ /* 0x000fc600078efcff */
[----:B------:R0:W-:Y:S02]  /*13870*/  STSM.16.M88.4 [R21], R8 ;  /* 0x0000000815007844 */ /* 0x0001e40000000200 */
[----:B------:R-:W-:Y:S01]  /*13880*/  IMAD.IADD R24, R19, 0x1, R3 ;  /* 0x0000000113187824 */ /* 0x000fe200078e0203 */
[C---:B------:R-:W-:Y:S01]  /*13890*/  LOP3.LUT R3, R12.reuse, R16, RZ, 0xfc, !PT ;  /* 0x000000100c037212 */ /* 0x040fe200078efcff */
[----:B------:R-:W1:Y:S01]  /*138a0*/  LDSM.16.MT88.4 R4, [R5+0xf200] ;  /* 0x00f200000504783b */ /* 0x000e620000004200 */
[----:B------:R-:W-:-:S05]  /*138b0*/  LOP3.LUT R12, R12, R17, RZ, 0xfc, !PT ;  /* 0x000000110c0c7212 */ /* 0x000fca00078efcff */
[----:B------:R-:W-:Y:S02]  /*138c0*/  IMAD.IADD R12, R19, 0x1, R12 ;  /* 0x00000001130c7824 */ /* 0x000fe400078e020c */
[----:B0-----:R-:W-:Y:S01]  /*138d0*/  VIADD R21, R0, 0x4000 ;  /* 0x0000400000157836 */ /* 0x001fe20000000000 */
[C-C-:B-1----:R-:W-:Y:S02]  /*138e0*/  PRMT R8, R4.reuse, 0x6420, R5.reuse ;  /* 0x0000642004087816 */ /* 0x142fe40000000005 */
[----:B------:R-:W-:Y:S01]  /*138f0*/  PRMT R9, R4, 0x7531, R5 ;  /* 0x0000753104097816 */ /* 0x000fe20000000005 */
[----:B------:R-:W-:Y:S01]  /*13900*/  IMAD.IADD R4, R18, 0x1, R3 ;  /* 0x0000000112047824 */ /* 0x000fe200078e0203 */
[C-C-:B------:R-:W-:Y:S02]  /*13910*/  PRMT R10, R6.reuse, 0x6420, R7.reuse ;  /* 0x00006420060a7816 */ /* 0x140fe40000000007 */
[----:B------:R-:W-:Y:S02]  /*13920*/  PRMT R11, R6, 0x7531, R7 ;  /* 0x00007531060b7816 */ /* 0x000fe40000000007 */
[----:B------:R-:W-:-:S02]  /*13930*/  LOP3.LUT R3, R21, R17, RZ, 0xfc, !PT ;  /* 0x0000001115037212 */ /* 0x000fc400078efcff */
[----:B------:R-:W-:Y:S01]  /*13940*/  LOP3.LUT R21, R21, R16, RZ, 0xfc, !PT ;  /* 0x0000001015157212 */ /* 0x000fe200078efcff */
[----:B------:R-:W-:Y:S02]  /*13950*/  STSM.16.M88.4 [R24], R8 ;  /* 0x0000000818007844 */ /* 0x000fe40000000200 */
[----:B------:R-:W-:Y:S02]  /*13960*/  IMAD.IADD R3, R19, 0x1, R3 ;  /* 0x0000000113037824 */ /* 0x000fe400078e0203 */
        /* <DEDUP_REMOVED lines=9> */
[C---:B0-----:R-:W-:Y:S02]  /*13a00*/  VIADD R3, R0.reuse, 0x4800 ;  /* 0x0000480000037836 */ /* 0x041fe40000000000 */
[----:B------:R-:W-:Y:S01]  /*13a10*/  VIADD R0, R0, 0x7000 ;  /* 0x0000700000007836 */ /* 0x000fe20000000000 */
[C-C-:B-1----:R-:W-:Y:S02]  /*13a20*/  PRMT R8, R4.reuse, 0x6420, R5.reuse ;  /* 0x0000642004087816 */ /* 0x142fe40000000005 */
        /* <DEDUP_REMOVED lines=55> */
.L_x_5918:
[----:B-1----:R1:W-:Y:S01]  /*13da0*/  SYNCS.ARRIVE.TRANS64.A1T0 RZ, [R2+URZ+0x33450], RZ ;  /* 0x033450ff02ff79a7 */ /* 0x0023e2000810003f */
[----:B------:R-:W-:Y:S06]  /*13db0*/  BAR.SYNC.DEFER_BLOCKING 0x2, 0x80 ;  /* 0x0082000000007b1d */ /* 0x000fec0000010000 */
[----:B------:R-:W-:Y:S05]  /*13dc0*/  @!P0 BRA `(.L_x_5919) ;  /* 0x0000000000048947 */ /* 0x000fea0003800000 */
[----:B------:R-:W-:Y:S01]  /*13dd0*/  BPT.TRAP 0x1 ;  /* 0x000000040000795c */ /* 0x000fe20000300000 */
.L_x_5919:
[----:B0-----:R-:W2:Y:S01]  /*13de0*/  LDL R0, [R1+0x8] ;  /* 0x0000080001007983 */ /* 0x001ea20000100800 */
[----:B-1----:R-:W-:Y:S02]  /*13df0*/  VIADD R2, R2, 0x33480 ;  /* 0x0003348002027836 */ /* 0x002fe40000000000 */
[----:B------:R-:W-:Y:S02]  /*13e00*/  IMAD.MOV.U32 R21, RZ, RZ, R34 ;  /* 0x000000ffff157224 */ /* 0x000fe400078e0022 */
[----:B------:R-:W-:Y:S01]  /*13e10*/  IMAD.MOV.U32 R20, RZ, RZ, R31 ;  /* 0x000000ffff147224 */ /* 0x000fe200078e001f */
[----:B--2---:R-:W-:-:S04]  /*13e20*/  PRMT R2, R0, 0x654, R2 ;  /* 0x0000065400027816 */ /* 0x004fc80000000002 */
[----:B------:R1:W-:Y:S01]  /*13e30*/  SYNCS.ARRIVE.TRANS64.RED.A1T0 RZ, [R2+URZ], RZ ;  /* 0x000000ff02ff79a7 */ /* 0x0003e2000810043f */
[----:B------:R-:W-:Y:S05]  /*13e40*/  @P2 BRA `(.L_x_5920) ;  /* 0xffffffe000c82947 */ /* 0x000fea000383ffff */
.L_x_5900:
[----:B------:R-:W2:Y:S01]  /*13e50*/  S2R R0, SR_TID.X ;  /* 0x0000000000007919 */ /* 0x000ea20000002100 */
[----:B------:R-:W-:Y:S01]  /*13e60*/  BSSY B0, `(.L_x_5921) ;  /* 0x0000012000007945 */ /* 0x000fe20003800000 */
[----:B------:R-:W-:Y:S01]  /*13e70*/  IMAD.U32 R6, RZ, RZ, UR47 ;  /* 0x0000002fff067e24 */ /* 0x000fe2000f8e00ff */
[----:B--2---:R-:W-:-:S04]  /*13e80*/  LOP3.LUT R0, R0, 0x7f, RZ, 0xc0, !PT ;  /* 0x0000007f00007812 */ /* 0x004fc800078ec0ff */
[----:B------:R-:W-:-:S13]  /*13e90*/  ISETP.NE.AND P0, PT, R0, RZ, PT ;  /* 0x000000ff0000720c */ /* 0x000fda0003f05270 */
[----:B------:R-:W-:Y:S05]  /*13ea0*/  @P0 BRA `(.L_x_5922) ;  /* 0x0000000000340947 */ /* 0x000fea0003800000 */
[----:B------:R-:W2:Y:S01]  /*13eb0*/  S2R R7, SR_LANEID ;  /* 0x0000000000077919 */ /* 0x000ea20000000000 */
[----:B------:R-:W-:Y:S01]  /*13ec0*/  VOTEU.ANY UR4, UPT, PT ;  /* 0x0000000000047886 */ /* 0x000fe200038e0100 */
[----:B01----:R-:W0:Y:S01]  /*13ed0*/  LDC.64 R2, c[0x0][0xc80] ;  /* 0x00032000ff027b82 */ /* 0x003e220000000a00 */
        /* <DEDUP_REMOVED lines=10> */
.L_x_5922:
[----:B------:R-:W-:Y:S05]  /*13f80*/  BSYNC B0 ;  /* 0x0000000000007941 */ /* 0x000fea0003800000 */
.L_x_5921:
[----:B------:R-:W-:-:S13]  /*13f90*/  ISETP.NE.AND P1, PT, R6, 0x3, PT ;  /* 0x000000030600780c */ /* 0x000fda0003f25270 */
[----:B------:R-:W-:Y:S05]  /*13fa0*/  @!P1 BRA `(.L_x_5923) ;  /* 0x0000000000049947 */ /* 0x000fea0003800000 */
[----:B------:R-:W-:Y:S01]  /*13fb0*/  BPT.TRAP 0x1 ;  /* 0x000000040000795c */ /* 0x000fe20000300000 */
.L_x_5923:
[----:B0-----:R-:W-:Y:S01]  /*13fc0*/  LOP3.LUT R3, R34, 0x1, RZ, 0x3c, !PT ;  /* 0x0000000122037812 */ /* 0x001fe200078e3cff */
[----:B-1----:R-:W-:Y:S01]  /*13fd0*/  IMAD R2, R31, 0x8, R18 ;  /* 0x000000081f027824 */ /* 0x002fe200078e0212 */
[----:B------:R-:W-:Y:S02]  /*13fe0*/  BSSY B0, `(.L_x_5924) ;  /* 0x0000004000007945 */ /* 0x000fe40003800000 */
[----:B------:R-:W-:-:S04]  /*13ff0*/  SHF.L.U32 R3, R3, 0x1f, RZ ;  /* 0x0000001f03037819 */ /* 0x000fc800000006ff */
[----:B------:R-:W0:Y:S02]  /*14000*/  SYNCS.PHASECHK.TRANS64.TRYWAIT P2, [R2+URZ+0x33470], R3 ;  /* 0x03347003020075a7 */ /* 0x000e24000804017f */
[----:B0-----:R-:W-:Y:S05]  /*14010*/  @!P2 BRA `(.L_x_5925) ;  /* 0x0000003400aca947 */ /* 0x001fea0003800000 */
.L_x_6017:
[----:B------:R-:W-:Y:S05]  /*14020*/  BSYNC B0 ;  /* 0x0000000000007941 */ /* 0x000fea0003800000 */
.L_x_5924:
[----:B--2---:R-:W-:-:S05]  /*14030*/  IMAD.U32 R0, RZ, RZ, UR46 ;  /* 0x0000002eff007e24 */ /* 0x004fca000f8e00ff */
[----:B------:R-:W-:-:S13]  /*14040*/  ISETP.NE.AND P2, PT, R0, 0x3, PT ;  /* 0x000000030000780c */ /* 0x000fda0003f45270 */
[----:B------:R-:W-:Y:S05]  /*14050*/  @!P2 BRA `(.L_x_5926) ;  /* 0x000000000004a947 */ /* 0x000fea0003800000 */
[----:B------:R-:W-:Y:S01]  /*14060*/  BPT.TRAP 0x1 ;  /* 0x000000040000795c */ /* 0x000fe20000300000 */
.L_x_5926:
[----:B0-----:R-:W-:Y:S01]  /*14070*/  SHF.L.U32 R3, R34, 0x1f, RZ ;  /* 0x0000001f22037819 */ /* 0x001fe200000006ff */
[----:B------:R-:W-:-:S03]  /*14080*/  IMAD R0, R31, 0x7800, RZ ;  /* 0x000078001f007824 */ /* 0x000fc600078e02ff */
[----:B------:R-:W0:Y:S02]  /*14090*/  SYNCS.PHASECHK.TRANS64.TRYWAIT P2, [R2+URZ+0x33460], R3 ;  /* 0x03346003020075a7 */ /* 0x000e24000804017f */
[----:B0-----:R-:W-:Y:S05]  /*140a0*/  @!P2 BRA `(.L_x_5927) ;  /* 0x00000034009ca947 */ /* 0x001fea0003800000 */
.L_x_6018:
[----:B0-----:R-:W-:Y:S01]  /*140b0*/  LOP3.LUT R3, R0, R16, RZ, 0xfc, !PT ;  /* 0x0000001000037212 */ /* 0x001fe200078efcff */
[----:B------:R-:W-:Y:S05]  /*140c0*/  WARPSYNC.ALL ;  /* 0x0000000000007948 */ /* 0x000fea0003800000 */
[----:B------:R-:W-:Y:S02]  /*140d0*/  IMAD.IADD R5, R18, 0x1, R3 ;  /* 0x0000000112057824 */ /* 0x000fe400078e0203 */
[C---:B------:R-:W-:Y:S02]  /*140e0*/  VIADD R13, R0.reuse, 0x2800 ;  /* 0x00002800000d7836 */ /* 0x040fe40000000000 */
[----:B------:R-:W-:-:S02]  /*140f0*/  VIADD R21, R0, 0x5000 ;  /* 0x0000500000157836 */ /* 0x000fc40000000000 */
[----:B------:R-:W0:Y:S01]  /*14100*/  LDSM.16.MT88.4 R4, [R5+0xf200] ;  /* 0x00f200000504783b */ /* 0x000e220000004200 */
[----:B------:R-:W-:Y:S01]  /*14110*/  LOP3.LUT R3, R13, R16, RZ, 0xfc, !PT ;  /* 0x000000100d037212 */ /* 0x000fe200078efcff */
        /* <DEDUP_REMOVED lines=9> */
[----:B------:R-:W-:Y:S02]  /*141b0*/  IMAD.IADD R6, R18, 0x1, R3 ;  /* 0x0000000112067824 */ /* 0x000fe400078e0203 */
[C---:B------:R-:W-:Y:S01]  /*141c0*/  VIADD R3, R0.reuse, 0x800 ;  /* 0x0000080000037836 */ /* 0x040fe20000000000 */
[----:B------:R0:W-:Y:S04]  /*141d0*/  STSM.16.M88.4 [R12], R8 ;  /* 0x000000080c007844 */ /* 0x0001e80000000200 */
[----:B------:R-:W1:Y:S01]  /*141e0*/  LDSM.16.MT88.4 R4, [R6+0xf200] ;  /* 0x00f200000604783b */ /* 0x000e620000004200 */
[----:B0-----:R-:W-:Y:S01]  /*141f0*/  VIADD R12, R0, 0x1000 ;  /* 0x00001000000c7836 */ /* 0x001fe20000000000 */
[C-C-:B-1----:R-:W-:Y:S02]  /*14200*/  PRMT R8, R4.reuse, 0x6420, R5.reuse ;  /* 0x0000642004087816 */ /* 0x142fe40000000005 */
[----:B------:R-:W-:-:S02]  /*14210*/  PRMT R9, R4, 0x7531, R5 ;  /* 0x0000753104097816 */ /* 0x000fc40000000005 */
[----:B------:R-:W-:Y:S02]  /*14220*/  LOP3.LUT R4, R3, R17, RZ, 0xfc, !PT ;  /* 0x0000001103047212 */ /* 0x000fe400078efcff */
[-C--:B------:R-:W-:Y:S02]  /*14230*/  LOP3.LUT R5, R21, R16.reuse, RZ, 0xfc, !PT ;  /* 0x0000001015057212 */ /* 0x080fe400078efcff */
[C-C-:B------:R-:W-:Y:S01]  /*14240*/  PRMT R10, R6.reuse, 0x6420, R7.reuse ;  /* 0x00006420060a7816 */ /* 0x140fe20000000007 */
[----:B------:R-:W-:Y:S01]  /*14250*/  IMAD.IADD R14, R19, 0x1, R4 ;  /* 0x00000001130e7824 */ /* 0x000fe200078e0204 */
[----:B------:R-:W-:Y:S01]  /*14260*/  PRMT R11, R6, 0x7531, R7 ;  /* 0x00007531060b7816 */ /* 0x000fe20000000007 */
[----:B------:R-:W-:Y:S01]  /*14270*/  IMAD.IADD R5, R18, 0x1, R5 ;  /* 0x0000000112057824 */ /* 0x000fe200078e0205 */
[----:B------:R-:W-:-:S03]  /*14280*/  LOP3.LUT R3, R3, R16, RZ, 0xfc, !PT ;  /* 0x0000001003037212 */ /* 0x000fc600078efcff */
        /* <DEDUP_REMOVED lines=12> */
[----:B------:R-:W1:Y:S01]  /*14350*/  LDSM.16.MT88.4 R4, [R6+0xf200] ;  /* 0x00f200000604783b */ /* 0x000e620000004200 */
[----:B0-----:R-:W-:Y:S01]  /*14360*/  VIADD R15, R0, 0x5800 ;  /* 0x00005800000f7836 */ /* 0x001fe20000000000 */
[----:B-1----:R-:W-:-:S02]  /*14370*/  PRMT R8, R4, 0x6420, R5 ;  /* 0x0000642004087816 */ /* 0x002fc40000000005 */
        /* <DEDUP_REMOVED lines=130> */
.L_x_5928:
[----:B-1----:R1:W-:Y:S01]  /*14ba0*/  SYNCS.ARRIVE.TRANS64.A1T0 RZ, [R2+URZ+0x33450], RZ ;  /* 0x033450ff02ff79a7 */ /* 0x0023e2000810003f */
[----:B------:R-:W-:Y:S06]  /*14bb0*/  BAR.SYNC.DEFER_BLOCKING 0x2, 0x80 ;  /* 0x0082000000007b1d */ /* 0x000fec0000010000 */
[----:B------:R-:W-:Y:S05]  /*14bc0*/  @!P1 BRA `(.L_x_5929) ;  /* 0x0000000000049947 */ /* 0x000fea0003800000 */
[----:B------:R-:W-:Y:S01]  /*14bd0*/  BPT.TRAP 0x1 ;  /* 0x000000040000795c */ /* 0x000fe20000300000 */
.L_x_5929:
        /* <DEDUP_REMOVED lines=9> */
.L_x_5870:
[----:B------:R-:W-:Y:S05]  /*14c70*/  BSYNC B7 ;  /* 0x0000000000077941 */ /* 0x000fea0003800000 */
.L_x_5868:
[----:B-1----:R1:W5:Y:S04]  /*14c80*/  LDL R0, [R1+0x8] ;  /* 0x0000080001007983 */ /* 0x0023680000100800 */
[----:B0-----:R1:W5:Y:S01]  /*14c90*/  LDL R2, [R1+0x14] ;  /* 0x0000140001027983 */ /* 0x0013620000100800 */
[----:B------:R-:W-:-:S13]  /*14ca0*/  LOP3.LUT P1, RZ, R22, 0x2000, RZ, 0xc0, !PT ;  /* 0x0000200016ff7812 */ /* 0x000fda000782c0ff */
[----:B-1----:R-:W-:Y:S05]  /*14cb0*/  @!P1 BRA `(.L_x_5930) ;  /* 0x0000000000289947 */ /* 0x002fea0003800000 */
[----:B------:R-:W0:Y:S08]  /*14cc0*/  S2UR UR4, SR_CgaCtaId ;  /* 0x00000000000479c3 */ /* 0x000e300000008800 */
[----:B------:R-:W-:Y:S01]  /*14cd0*/  BAR.SYNC.DEFER_BLOCKING 0x5, 0x180 ;  /* 0x0146000000007b1d */ /* 0x000fe20000010000 */
[----:B------:R-:W-:Y:S01]  /*14ce0*/  MOV R18, 0x400 ;  /* 0x0000040000127802 */ /* 0x000fe20000000f00 */
[----:B0----5:R-:W-:-:S05]  /*14cf0*/  IMAD.U32 R0, RZ, RZ, UR4 ;  /* 0x00000004ff007e24 */ /* 0x021fca000f8e00ff */
[----:B------:R-:W-:Y:S01]  /*14d00*/  LEA R18, R0, R18, 0x18 ;  /* 0x0000001200127211 */ /* 0x000fe200078ec0ff */
[----:B------:R-:W-:Y:S04]  /*14d10*/  STL [R1+0x8], R0 ;  /* 0x0000080001007387 */ /* 0x000fe80000100800 */
[----:B------:R-:W0:Y:S04]  /*14d20*/  LDS R2, [R18+0x334d0] ;  /* 0x0334d00012027984 */ /* 0x000e280000000800 */
[----:B0-----:R0:W-:Y:S01]  /*14d30*/  STL [R1+0x14], R2 ;  /* 0x0000140201007387 */ /* 0x0011e20000100800 */
[----:B------:R-:W-:Y:S06]  /*14d40*/  BAR.ARV 0x4, 0x180 ;  /* 0x0106000000007b1d */ /* 0x000fec0000002000 */
[----:B------:R-:W-:Y:S05]  /*14d50*/  BRA `(.L_x_5931) ;  /* 0x0000000000287947 */ /* 0x000fea0003800000 */
.L_x_5930:
[----:B-----5:R-:W-:Y:S01]  /*14d60*/  IMAD.MOV.U32 R3, RZ, RZ, R0 ;  /* 0x000000ffff037224 */ /* 0x020fe200078e0000 */
[----:B------:R-:W-:Y:S01]  /*14d70*/  @!P0 MOV R0, 0x400 ;  /* 0x0000040000008802 */ /* 0x000fe20000000f00 */
[----:B------:R-:W-:Y:S06]  /*14d80*/  BAR.SYNC.DEFER_BLOCKING 0x4, 0x180 ;  /* 0x0106000000007b1d */ /* 0x000fec0000010000 */
[----:B------:R-:W0:Y:S02]  /*14d90*/  @!P0 S2R R3, SR_CgaCtaId ;  /* 0x0000000000038919 */ /* 0x000e240000008800 */
[----:B0-----:R-:W-:Y:S01]  /*14da0*/  @!P0 LEA R18, R3, R0, 0x18 ;  /* 0x0000000003128211 */ /* 0x001fe200078ec0ff */
[----:B------:R-:W-:Y:S04]  /*14db0*/  @!P0 STL [R1+0x8], R3 ;  /* 0x0000080301008387 */ /* 0x000fe80000100800 */
[----:B------:R-:W0:Y:S04]  /*14dc0*/  SHFL.IDX PT, R0, R2, RZ, 0x1f ;  /* 0x00001fff02007589 */ /* 0x000e2800000e0000 */
[----:B------:R1:W-:Y:S04]  /*14dd0*/  @!P0 STS [R18+0x334d0], R2 ;  /* 0x0334d00212008388 */ /* 0x0003e80000000800 */
[----:B0-----:R1:W-:Y:S01]  /*14de0*/  STL [R1+0x14], R0 ;  /* 0x0000140001007387 */ /* 0x0013e20000100800 */
[----:B------:R-:W-:Y:S06]  /*14df0*/  BAR.ARV 0x5, 0x180 ;  /* 0x0146000000007b1d */ /* 0x000fec0000002000 */
.L_x_5931:
[----:B-1----:R-:W2:Y:S01]  /*14e00*/  LDL R0, [R1+0x14] ;  /* 0x0000140001007983 */ /* 0x002ea20000100800 */
[----:B------:R-:W-:Y:S02]  /*14e10*/  ULDC UR4, c[0x0][0xc38] ;  /* 0x00030e0000047ab9 */ /* 0x000fe40000000800 */
[----:B--2---:R-:W-:-:S13]  /*14e20*/  ISETP.GE.AND P0, PT, R0, UR4, PT ;  /* 0x0000000400007c0c */ /* 0x004fda000bf06270 */
[----:B------:R-:W-:Y:S05]  /*14e30*/  @!P0 BRA `(.L_x_5932) ;  /* 0xffffffa800a08947 */ /* 0x000fea000383ffff */
.L_x_5865:
[----:B------:R-:W2:Y:S01]  /*14e40*/  LDL.LU R0, [R1+0x18] ;  /* 0x0000180001007983 */ /* 0x000ea20000300800 */
[----:B------:R-:W-:Y:S01]  /*14e50*/  BSSY B0, `(.L_x_5933) ;  /* 0x000000b000007945 */ /* 0x000fe20003800000 */
[----:B------:R-:W1:Y:S01]  /*14e60*/  S2R R5, SR_CgaCtaId ;  /* 0x0000000000057919 */ /* 0x000e620000008800 */
[----:B--2---:R-:W-:-:S05]  /*14e70*/  VIADD R0, R0, 0x1 ;  /* 0x0000000100007836 */ /* 0x004fca0000000000 */
[----:B0-----:R-:W-:-:S04]  /*14e80*/  LEA.HI R2, R0, R0, RZ, 0x1 ;  /* 0x0000000000027211 */ /* 0x001fc800078f08ff */
[----:B------:R-:W-:Y:S02]  /*14e90*/  LOP3.LUT R3, R2, 0xfffffffe, RZ, 0xc0, !PT ;  /* 0xfffffffe02037812 */ /* 0x000fe400078ec0ff */
[----:B------:R-:W-:-:S03]  /*14ea0*/  MOV R2, 0x400 ;  /* 0x0000040000027802 */ /* 0x000fc60000000f00 */
[----:B------:R-:W-:Y:S01]  /*14eb0*/  IMAD.IADD R0, R0, 0x1, -R3 ;  /* 0x0000000100007824 */ /* 0x000fe200078e0a03 */
[----:B-1----:R-:W-:-:S04]  /*14ec0*/  LEA R4, R5, R2, 0x18 ;  /* 0x0000000205047211 */ /* 0x002fc800078ec0ff */
[----:B------:R-:W-:-:S04]  /*14ed0*/  SHF.L.U32 R0, R0, 0x1f, RZ ;  /* 0x0000001f00007819 */ /* 0x000fc800000006ff */
[----:B------:R-:W0:Y:S02]  /*14ee0*/  SYNCS.PHASECHK.TRANS64.TRYWAIT P0, [R4+URZ+0x33420], R0 ;  /* 0x03342000040075a7 */ /* 0x000e24000800017f */
[----:B0-----:R-:W-:Y:S05]  /*14ef0*/  @!P0 BRA `(.L_x_5934) ;  /* 0x00000028001c8947 */ /* 0x001fea0003800000 */
.L_x_6019:
[----:B------:R-:W-:Y:S05]  /*14f00*/  BSYNC B0 ;  /* 0x0000000000007941 */ /* 0x000fea0003800000 */
.L_x_5933:
[----:B------:R-:W-:-:S03]  /*14f10*/  UMOV UR4, 0xffffffff ;  /* 0xffffffff00047882 */ /* 0x000fc60000000000 */
[----:B------:R-:W-:Y:S05]  /*14f20*/  BRA.DIV UR4, `(.L_x_5935) ;  /* 0x0000002a04247947 */ /* 0x000fea000b800000 */
[----:B0-----:R-:W0:Y:S02]  /*14f30*/  S2R R0, SR_TID.X ;  /* 0x0000000000007919 */ /* 0x001e240000002100 */
[----:B0-----:R-:W-:-:S04]  /*14f40*/  SHF.R.U32.HI R0, RZ, 0x5, R0 ;  /* 0x00000005ff007819 */ /* 0x001fc80000011600 */
[----:B------:R-:W-:-:S05]  /*14f50*/  LOP3.LUT R0, R0, 0x3, RZ, 0xc0, !PT ;  /* 0x0000000300007812 */ /* 0x000fca00078ec0ff */
[----:B------:R0:W1:Y:S02]  /*14f60*/  SHFL.IDX PT, R14, R0, RZ, 0x1f ;  /* 0x00001fff000e7589 */ /* 0x00006400000e0000 */
.L_x_6022:
[----:B-1----:R-:W-:Y:S01]  /*14f70*/  ISETP.NE.AND P0, PT, R14, RZ, PT ;  /* 0x000000ff0e00720c */ /* 0x002fe20003f05270 */
[----:B------:R-:W-:-:S12]  /*14f80*/  BSSY B0, `(.L_x_5936) ;  /* 0x000002c000007945 */ /* 0x000fd80003800000 */
[----:B------:R-:W-:Y:S05]  /*14f90*/  @P0 BRA `(.L_x_5937) ;  /* 0x0000000000a80947 */ /* 0x000fea0003800000 */
[----:B------:R-:W-:-:S03]  /*14fa0*/  UMOV UR4, 0xffffffff ;  /* 0xffffffff00047882 */ /* 0x000fc60000000000 */
[----:B------:R-:W-:Y:S05]  /*14fb0*/  BRA.DIV UR4, `(.L_x_5938) ;  /* 0x0000002a04347947 */ /* 0x000fea000b800000 */
[----:B------:R-:W-:-:S13]  /*14fc0*/  ELECT P6, URZ, PT ;  /* 0x00000000003f782f */ /* 0x000fda00038c0000 */
.L_x_6025:
[----:B------:R-:W-:Y:S05]  /*14fd0*/  @!P6 BRA `(.L_x_5937) ;  /* 0x000000000098e947 */ /* 0x000fea0003800000 */
[----:B------:R-:W-:-:S06]  /*14fe0*/  ULOP3.LUT UR4, UR36, 0x2, URZ, 0xfc, !UPT ;  /* 0x0000000224047892 */ /* 0x000fcc000f8efc3f */
[----:B0-----:R-:W-:-:S05]  /*14ff0*/  IMAD.U32 R0, RZ, RZ, UR4 ;  /* 0x00000004ff007e24 */ /* 0x001fca000f8e00ff */
[----:B------:R-:W-:-:S13]  /*15000*/  ISETP.NE.AND P0, PT, R0, 0x3, PT ;  /* 0x000000030000780c */ /* 0x000fda0003f05270 */
[----:B------:R-:W-:Y:S05]  /*15010*/  @!P0 BRA `(.L_x_5939) ;  /* 0x0000000000048947 */ /* 0x000fea0003800000 */
[----:B------:R-:W-:Y:S01]  /*15020*/  BPT.TRAP 0x1 ;  /* 0x000000040000795c */ /* 0x000fe20000300000 */
.L_x_5939:
[C---:B------:R-:W-:Y:S01]  /*15030*/  IMAD R5, R31.reuse, 0x8, R4 ;  /* 0x000000081f057824 */ /* 0x040fe200078e0204 */
[----:B------:R-:W-:Y:S01]  /*15040*/  SHF.L.U32 R0, R34, 0x1f, RZ ;  /* 0x0000001f22007819 */ /* 0x000fe200000006ff */
[----:B------:R-:W-:-:S03]  /*15050*/  VIADD R31, R31, 0x1 ;  /* 0x000000011f1f7836 */ /* 0x000fc60000000000 */
[----:B------:R-:W0:Y:S02]  /*15060*/  SYNCS.PHASECHK.TRANS64.TRYWAIT P1, [R5+URZ+0x33440], R0 ;  /* 0x03344000050075a7 */ /* 0x000e24000802017f */
[----:B------:R-:W-:-:S04]  /*15070*/  ISETP.NE.AND P2, PT, R31, 0x2, PT ;  /* 0x000000021f00780c */ /* 0x000fc80003f45270 */
[----:B------:R-:W-:Y:S01]  /*15080*/  SEL R3, RZ, 0x1, P2 ;  /* 0x00000001ff037807 */ /* 0x000fe20001000000 */
[----:B0-----:R-:W-:Y:S08]  /*15090*/  @!P1 BRA `(.L_x_5940) ;  /* 0x00000028001c9947 */ /* 0x001ff00003800000 */
.L_x_6026:
[----:B------:R-:W-:Y:S02]  /*150a0*/  SEL R31, R31, RZ, P2 ;  /* 0x000000ff1f1f7207 */ /* 0x000fe40001000000 */
[----:B------:R-:W-:Y:S01]  /*150b0*/  LOP3.LUT R2, R34, R3, RZ, 0x3c, !PT ;  /* 0x0000000322027212 */ /* 0x000fe200078e3cff */
[----:B------:R-:W-:Y:S06]  /*150c0*/  @!P0 BRA `(.L_x_5941) ;  /* 0x0000000000048947 */ /* 0x000fec0003800000 */
[----:B------:R-:W-:Y:S01]  /*150d0*/  BPT.TRAP 0x1 ;  /* 0x000000040000795c */ /* 0x000fe20000300000 */
.L_x_5941:
[----:B------:R-:W-:Y:S01]  /*150e0*/  IMAD R31, R31, 0x8, R4 ;  /* 0x000000081f1f7824 */ /* 0x000fe200078e0204 */
[----:B------:R-:W-:-:S04]  /*150f0*/  SHF.L.U32 R2, R2, 0x1f, RZ ;  /* 0x0000001f02027819 */ /* 0x000fc800000006ff */
[----:B------:R-:W1:Y:S02]  /*15100*/  SYNCS.PHASECHK.TRANS64.TRYWAIT P1, [R31+URZ+0x33440], R2 ;  /* 0x033440021f0075a7 */ /* 0x000e64000802017f */
[----:B-1----:R-:W-:Y:S05]  /*15110*/  @!P1 BRA `(.L_x_5942) ;  /* 0x0000002800109947 */ /* 0x002fea0003800000 */
.L_x_6027:
[----:B------:R-:W-:Y:S05]  /*15120*/  @!P0 BRA `(.L_x_5943) ;  /* 0x0000000000048947 */ /* 0x000fea0003800000 */
[----:B------:R-:W-:Y:S01]  /*15130*/  BPT.TRAP 0x1 ;  /* 0x000000040000795c */ /* 0x000fe20000300000 */
.L_x_5943:
[----:B------:R-:W2:Y:S02]  /*15140*/  SYNCS.PHASECHK.TRANS64.TRYWAIT P1, [R5+URZ+0x33460], R0 ;  /* 0x03346000050075a7 */ /* 0x000ea4000802017f */
[----:B--2---:R-:W-:Y:S05]  /*15150*/  @!P1 BRA `(.L_x_5944) ;  /* 0x0000002800149947 */ /* 0x004fea0003800000 */
.L_x_6028:
[----:B------:R-:W-:Y:S05]  /*15160*/  @!P0 BRA `(.L_x_5945) ;  /* 0x0000000000048947 */ /* 0x000fea0003800000 */
[----:B------:R-:W-:Y:S01]  /*15170*/  BPT.TRAP 0x1 ;  /* 0x000000040000795c */ /* 0x000fe20000300000 */
.L_x_5945:
[----:B------:R-:W3:Y:S02]  /*15180*/  SYNCS.PHASECHK.TRANS64.TRYWAIT P1, [R31+URZ+0x33460], R2 ;  /* 0x033460021f0075a7 */ /* 0x000ee4000802017f */
[----:B---3--:R-:W-:Y:S05]  /*15190*/  @!P1 BRA `(.L_x_5946) ;  /* 0x0000002800189947 */ /* 0x008fea0003800000 */
.L_x_6029:
[----:B------:R-:W-:Y:S05]  /*151a0*/  @!P0 BRA `(.L_x_5947) ;  /* 0x0000000000048947 */ /* 0x000fea0003800000 */
[----:B------:R-:W-:Y:S01]  /*151b0*/  BPT.TRAP 0x1 ;  /* 0x000000040000795c */ /* 0x000fe20000300000 */
.L_x_5947:
[----:B------:R-:W4:Y:S02]  /*151c0*/  SYNCS.PHASECHK.TRANS64.TRYWAIT P1, [R5+URZ+0x33480], R0 ;  /* 0x03348000050075a7 */ /* 0x000f24000802017f */
[----:B----4-:R-:W-:Y:S05]  /*151d0*/  @!P1 BRA `(.L_x_5948) ;  /* 0x00000028001c9947 */ /* 0x010fea0003800000 */
.L_x_6030:
[----:B------:R-:W-:Y:S05]  /*151e0*/  @!P0 BRA `(.L_x_5949) ;  /* 0x0000000000048947 */ /* 0x000fea0003800000 */
[----:B------:R-:W-:Y:S01]  /*151f0*/  BPT.TRAP 0x1 ;  /* 0x000000040000795c */ /* 0x000fe20000300000 */
.L_x_5949:
[----:B------:R0:W0:Y:S02]  /*15200*/  SYNCS.PHASECHK.TRANS64.TRYWAIT P0, [R31+URZ+0x33480], R2 ;  /* 0x033480021f0075a7 */ /* 0x000024000800017f */
[----:B0-----:R-:W-:Y:S05]  /*15210*/  @!P0 NANOSLEEP.SYNCS 0x989680 ;  /* 0x009896800000895d */ /* 0x001fea0003900000 */
[----:B------:R-:W0:Y:S02]  /*15220*/  @!P0 SYNCS.PHASECHK.TRANS64 P0, [R31+URZ+0x33480], R2 ;  /* 0x033480021f0085a7 */ /* 0x000e24000800007f */
[----:B0-----:R-:W-:Y:S05]  /*15230*/  @!P0 BRA `(.L_x_5949) ;  /* 0xfffffffc00f08947 */ /* 0x001fea000383ffff */
.L_x_5937:
[----:B------:R-:W-:Y:S05]  /*15240*/  BSYNC B0 ;  /* 0x0000000000007941 */ /* 0x000fea0003800000 */
.L_x_5936:
[----:B------:R-:W-:Y:S05]  /*15250*/  EXIT ;  /* 0x000000000000794d */ /* 0x000fea0003800000 */
.L_x_5812:
[----:B0-----:R-:W-:-:S04]  /*15260*/  IMAD.U32 R3, RZ, RZ, UR41 ;  /* 0x00000029ff037e24 */ /* 0x001fc8000f8e00ff */
[----:B------:R0:W1:Y:S03]  /*15270*/  SYNCS.PHASECHK.TRANS64.TRYWAIT P1, [R3+URZ+0x33400], R0 ;  /* 0x03340000030075a7 */ /* 0x000066000802017f */
[----:B-1----:R-:W-:Y:S05]  /*15280*/  @!P1 NANOSLEEP.SYNCS 0x989680 ;  /* 0x009896800000995d */ /* 0x002fea0003900000 */
[----:B------:R-:W1:Y:S02]  /*15290*/  @!P1 SYNCS.PHASECHK.TRANS64 P1, [R3+URZ+0x33400], R0 ;  /* 0x03340000030095a7 */ /* 0x000e64000802007f */
[----:B-1----:R-:W-:Y:S05]  /*152a0*/  @!P1 BRA `(.L_x_5812) ;  /* 0xfffffffc00ec9947 */ /* 0x002fea000383ffff */
[----:B------:R-:W-:Y:S05]  /*152b0*/  BRA `(.L_x_5950) ;  /* 0xfffffec400f07947 */ /* 0x000fea000383ffff */
.L_x_5816:
[----:B-1----:R1:W2:Y:S02]  /*152c0*/  SYNCS.PHASECHK.TRANS64.TRYWAIT P1, [R3+URZ+0x33430], R0 ;  /* 0x03343000030075a7 */ /* 0x0022a4000802017f */
[----:B--2---:R-:W-:Y:S05]  /*152d0*/  @!P1 NANOSLEEP.SYNCS 0x989680 ;  /* 0x009896800000995d */ /* 0x004fea0003900000 */
[----:B------:R-:W2:Y:S02]  /*152e0*/  @!P1 SYNCS.PHASECHK.TRANS64 P1, [R3+URZ+0x33430], R0 ;  /* 0x03343000030095a7 */ /* 0x000ea4000802007f */
[----:B--2---:R-:W-:Y:S05]  /*152f0*/  @!P1 BRA `(.L_x_5816) ;  /* 0xfffffffc00f09947 */ /* 0x004fea000383ffff */
[----:B------:R-:W-:Y:S05]  /*15300*/  BRA `(.L_x_5815) ;  /* 0xfffffec8000c7947 */ /* 0x000fea000383ffff */
.L_x_5822:
[----:B-1----:R-:W-:-:S04]  /*15310*/  IMAD.U32 R7, RZ, RZ, UR6 ;  /* 0x00000006ff077e24 */ /* 0x002fc8000f8e00ff */
[----:B------:R1:W2:Y:S03]  /*15320*/  SYNCS.PHASECHK.TRANS64.TRYWAIT P1, [R7+URZ+0x33430], R0 ;  /* 0x03343000070075a7 */ /* 0x0002a6000802017f */
[----:B--2---:R-:W-:Y:S05]  /*15330*/  @!P1 NANOSLEEP.SYNCS 0x989680 ;  /* 0x009896800000995d */ /* 0x004fea0003900000 */
[----:B------:R-:W2:Y:S02]  /*15340*/  @!P1 SYNCS.PHASECHK.TRANS64 P1, [R7+URZ+0x33430], R0 ;  /* 0x03343000070095a7 */ /* 0x000ea4000802007f */
[----:B--2---:R-:W-:Y:S05]  /*15350*/  @!P1 BRA `(.L_x_5822) ;  /* 0xfffffffc00ec9947 */ /* 0x004fea000383ffff */
[----:B------:R-:W-:Y:S05]  /*15360*/  BRA `(.L_x_5819) ;  /* 0xfffffefc00507947 */ /* 0x000fea000383ffff */
.L_x_5826:
[----:B-1----:R-:W-:-:S04]  /*15370*/  IMAD.U32 R7, RZ, RZ, UR6 ;  /* 0x00000006ff077e24 */ /* 0x002fc8000f8e00ff */
[----:B------:R1:W2:Y:S03]  /*15380*/  SYNCS.PHASECHK.TRANS64.TRYWAIT P1, [R7+URZ+0x33450], R0 ;  /* 0x03345000070075a7 */ /* 0x0002a6000802017f */
[----:B--2---:R-:W-:Y:S05]  /*15390*/  @!P1 NANOSLEEP.SYNCS 0x989680 ;  /* 0x009896800000995d */ /* 0x004fea0003900000 */
[----:B------:R-:W2:Y:S02]  /*153a0*/  @!P1 SYNCS.PHASECHK.TRANS64 P1, [R7+URZ+0x33450], R0 ;  /* 0x03345000070095a7 */ /* 0x000ea4000802007f */
[----:B--2---:R-:W-:Y:S05]  /*153b0*/  @!P1 BRA `(.L_x_5826) ;  /* 0xfffffffc00ec9947 */ /* 0x004fea000383ffff */
[----:B------:R-:W-:Y:S05]  /*153c0*/  BRA `(.L_x_5823) ;  /* 0xffffff0800587947 */ /* 0x000fea000383ffff */
.L_x_5834:
[----:B-1----:R-:W-:-:S04]  /*153d0*/  IMAD.U32 R9, RZ, RZ, UR6 ;  /* 0x00000006ff097e24 */ /* 0x002fc8000f8e00ff */
[----:B------:R1:W2:Y:S03]  /*153e0*/  SYNCS.PHASECHK.TRANS64.TRYWAIT P1, [R9+URZ+0x33430], R0 ;  /* 0x03343000090075a7 */ /* 0x0002a6000802017f */
[----:B--2---:R-:W-:Y:S05]  /*153f0*/  @!P1 NANOSLEEP.SYNCS 0x989680 ;  /* 0x009896800000995d */ /* 0x004fea0003900000 */
[----:B------:R-:W2:Y:S02]  /*15400*/  @!P1 SYNCS.PHASECHK.TRANS64 P1, [R9+URZ+0x33430], R0 ;  /* 0x03343000090095a7 */ /* 0x000ea4000802007f */
[----:B--2---:R-:W-:Y:S05]  /*15410*/  @!P1 BRA `(.L_x_5834) ;  /* 0xfffffffc00ec9947 */ /* 0x004fea000383ffff */
[----:B------:R-:W-:Y:S05]  /*15420*/  BRA `(.L_x_5831) ;  /* 0xffffff3400c47947 */ /* 0x000fea000383ffff */
.L_x_5838:
[----:B-1----:R-:W-:-:S04]  /*15430*/  IMAD.U32 R9, RZ, RZ, UR6 ;  /* 0x00000006ff097e24 */ /* 0x002fc8000f8e00ff */
[----:B------:R1:W2:Y:S03]  /*15440*/  SYNCS.PHASECHK.TRANS64.TRYWAIT P1, [R9+URZ+0x33450], R0 ;  /* 0x03345000090075a7 */ /* 0x0002a6000802017f */
[----:B--2---:R-:W-:Y:S05]  /*15450*/  @!P1 NANOSLEEP.SYNCS 0x989680 ;  /* 0x009896800000995d */ /* 0x004fea0003900000 */
[----:B------:R-:W2:Y:S02]  /*15460*/  @!P1 SYNCS.PHASECHK.TRANS64 P1, [R9+URZ+0x33450], R0 ;  /* 0x03345000090095a7 */ /* 0x000ea4000802007f */
[----:B--2---:R-:W-:Y:S05]  /*15470*/  @!P1 BRA `(.L_x_5838) ;  /* 0xfffffffc00ec9947 */ /* 0x004fea000383ffff */
[----:B------:R-:W-:Y:S05]  /*15480*/  BRA `(.L_x_5835) ;  /* 0xffffff4000cc7947 */ /* 0x000fea000383ffff */
.L_x_5845:
[----:B-1----:R-:W-:-:S04]  /*15490*/  IMAD.U32 R6, RZ, RZ, UR9 ;  /* 0x00000009ff067e24 */ /* 0x002fc8000f8e00ff */
[----:B------:R1:W2:Y:S03]  /*154a0*/  SYNCS.PHASECHK.TRANS64.TRYWAIT P1, [R6+URZ+0x33450], R5 ;  /* 0x03345005060075a7 */ /* 0x0002a6000802017f */
[----:B--2---:R-:W-:Y:S05]  /*154b0*/  @!P1 NANOSLEEP.SYNCS 0x989680 ;  /* 0x009896800000995d */ /* 0x004fea0003900000 */
[----:B------:R-:W2:Y:S02]  /*154c0*/  @!P1 SYNCS.PHASECHK.TRANS64 P1, [R6+URZ+0x33450], R5 ;  /* 0x03345005060095a7 */ /* 0x000ea4000802007f */
[----:B--2---:R-:W-:Y:S05]  /*154d0*/  @!P1 BRA `(.L_x_5845) ;  /* 0xfffffffc00ec9947 */ /* 0x004fea000383ffff */
[----:B------:R-:W-:Y:S05]  /*154e0*/  BRA `(.L_x_5844) ;  /* 0xffffff6400247947 */ /* 0x000fea000383ffff */
.L_x_5879:
        /* <DEDUP_REMOVED lines=10> */
.L_x_5951:
[----:B------:R-:W-:Y:S05]  /*15590*/  BRA `(.L_x_5952) ;  /* 0xffffffac00c07947 */ /* 0x000fea000383ffff */
.L_x_5882:
[----:B0-----:R0:W1:Y:S02]  /*155a0*/  SYNCS.PHASECHK.TRANS64.TRYWAIT P0, [R4+URZ+0x33480], R30 ;  /* 0x0334801e040075a7 */ /* 0x001064000800017f */
[----:B-1----:R-:W-:Y:S05]  /*155b0*/  @!P0 NANOSLEEP.SYNCS 0x989680 ;  /* 0x009896800000895d */ /* 0x002fea0003900000 */
[----:B------:R-:W1:Y:S02]  /*155c0*/  @!P0 SYNCS.PHASECHK.TRANS64 P0, [R4+URZ+0x33480], R30 ;  /* 0x0334801e040085a7 */ /* 0x000e64000800007f */
[----:B-1----:R-:W-:Y:S05]  /*155d0*/  @!P0 BRA `(.L_x_5882) ;  /* 0xfffffffc00f08947 */ /* 0x002fea000383ffff */
[----:B------:R-:W-:Y:S05]  /*155e0*/  BRA `(.L_x_5953) ;  /* 0xffffffb000f07947 */ /* 0x000fea000383ffff */
.L_x_5883:
        /* <DEDUP_REMOVED lines=8> */
.L_x_5955:
[----:B------:R-:W-:Y:S05]  /*15670*/  BSYNC B0 ;  /* 0x0000000000007941 */ /* 0x000fea0003800000 */
.L_x_5954:
[----:B------:R-:W-:Y:S01]  /*15680*/  IMAD.MOV.U32 R13, RZ, RZ, R20 ;  /* 0x000000ffff0d7224 */ /* 0x000fe200078e0014 */
[C---:B------:R-:W-:Y:S01]  /*15690*/  LOP3.LUT P3, RZ, R22.reuse, 0x200, RZ, 0xc0, !PT ;  /* 0x0000020016ff7812 */ /* 0x040fe2000786c0ff */
[----:B------:R-:W-:Y:S01]  /*156a0*/  IMAD.MOV.U32 R12, RZ, RZ, RZ ;  /* 0x000000ffff0c7224 */ /* 0x000fe200078e00ff */
[C---:B------:R-:W-:Y:S01]  /*156b0*/  LOP3.LUT P2, RZ, R22.reuse, 0x100, RZ, 0xc0, !PT ;  /* 0x0000010016ff7812 */ /* 0x040fe2000784c0ff */
[----:B------:R-:W-:Y:S01]  /*156c0*/  IMAD.MOV.U32 R11, RZ, RZ, 0x1c1f ;  /* 0x00001c1fff0b7424 */ /* 0x000fe200078e00ff */
[----:B------:R-:W-:Y:S01]  /*156d0*/  LOP3.LUT R22, R22, 0xffffffbf, RZ, 0xc0, !PT ;  /* 0xffffffbf16167812 */ /* 0x000fe200078ec0ff */
[----:B------:R-:W-:Y:S01]  /*156e0*/  IMAD.MOV.U32 R15, RZ, RZ, -0x1 ;  /* 0xffffffffff0f7424 */ /* 0x000fe200078e00ff */
[----:B------:R-:W-:Y:S01]  /*156f0*/  ISETP.GE.AND P4, PT, R9, 0x21, PT ;  /* 0x000000210900780c */ /* 0x000fe20003f86270 */
[----:B------:R-:W-:-:S12]  /*15700*/  IMAD.MOV.U32 R0, RZ, RZ, R14 ;  /* 0x000000ffff007224 */ /* 0x000fd800078e000e */
[----:B------:R-:W-:Y:S05]  /*15710*/  WARPSYNC.COLLECTIVE R15, `(.L_x_5956) ;  /* 0x000000000f087348 */ /* 0x000fea0003c00000 */
[----:B------:R0:W1:Y:S02]  /*15720*/  SHFL.IDX P6, R14, R13, R12, R11 ;  /* 0x0000000c0d0e7389 */ /* 0x00006400000c000b */
[----:B01----:R-:W-:Y:S01]  /*15730*/  ENDCOLLECTIVE ;  /* 0x000000000000791b */ /* 0x003fe20003800000 */
.L_x_5956:
[----:B------:R-:W-:Y:S02]  /*15740*/  IMAD.MOV.U32 R13, RZ, RZ, R10 ;  /* 0x000000ffff0d7224 */ /* 0x000fe400078e000a */
[----:B------:R-:W-:Y:S02]  /*15750*/  IMAD.MOV.U32 R12, RZ, RZ, 0x1 ;  /* 0x00000001ff0c7424 */ /* 0x000fe400078e00ff */
[----:B------:R-:W-:-:S07]  /*15760*/  IMAD.MOV.U32 R2, RZ, RZ, R14 ;  /* 0x000000ffff027224 */ /* 0x000fce00078e000e */
[----:B------:R-:W-:Y:S05]  /*15770*/  WARPSYNC.COLLECTIVE R15, `(.L_x_5957) ;  /* 0x000000000f087348 */ /* 0x000fea0003c00000 */
[----:B------:R0:W1:Y:S02]  /*15780*/  SHFL.IDX P6, R14, R13, R12, R11 ;  /* 0x0000000c0d0e7389 */ /* 0x00006400000c000b */
[----:B01----:R-:W-:Y:S01]  /*15790*/  ENDCOLLECTIVE ;  /* 0x000000000000791b */ /* 0x003fe20003800000 */
.L_x_5957:
        /* <DEDUP_REMOVED lines=17> */
.L_x_5958:
[----:B------:R-:W-:Y:S02]  /*158b0*/  IMAD.MOV.U32 R13, RZ, RZ, R10 ;  /* 0x000000ffff0d7224 */ /* 0x000fe400078e000a */
[----:B------:R-:W-:Y:S02]  /*158c0*/  IMAD.MOV.U32 R12, RZ, RZ, 0x2 ;  /* 0x00000002ff0c7424 */ /* 0x000fe400078e00ff */
[----:B------:R-:W-:-:S07]  /*158d0*/  IMAD.MOV.U32 R2, RZ, RZ, R14 ;  /* 0x000000ffff027224 */ /* 0x000fce00078e000e */
[----:B------:R-:W-:Y:S05]  /*158e0*/  WARPSYNC.COLLECTIVE R15, `(.L_x_5959) ;  /* 0x000000000f087348 */ /* 0x000fea0003c00000 */
[----:B------:R0:W1:Y:S02]  /*158f0*/  SHFL.IDX P6, R14, R13, R12, R11 ;  /* 0x0000000c0d0e7389 */ /* 0x00006400000c000b */
[----:B01----:R-:W-:Y:S01]  /*15900*/  ENDCOLLECTIVE ;  /* 0x000000000000791b */ /* 0x003fe20003800000 */
.L_x_5959:
        /* <DEDUP_REMOVED lines=16> */
.L_x_5960:
[----:B------:R-:W-:Y:S02]  /*15a10*/  IMAD.MOV.U32 R13, RZ, RZ, R10 ;  /* 0x000000ffff0d7224 */ /* 0x000fe400078e000a */
[----:B------:R-:W-:Y:S02]  /*15a20*/  IMAD.MOV.U32 R12, RZ, RZ, 0x3 ;  /* 0x00000003ff0c7424 */ /* 0x000fe400078e00ff */
[----:B------:R-:W-:-:S07]  /*15a30*/  IMAD.MOV.U32 R2, RZ, RZ, R14 ;  /* 0x000000ffff027224 */ /* 0x000fce00078e000e */
[----:B------:R-:W-:Y:S05]  /*15a40*/  WARPSYNC.COLLECTIVE R15, `(.L_x_5961) ;  /* 0x000000000f087348 */ /* 0x000fea0003c00000 */
[----:B------:R0:W1:Y:S02]  /*15a50*/  SHFL.IDX P6, R14, R13, R12, R11 ;  /* 0x0000000c0d0e7389 */ /* 0x00006400000c000b */
[----:B01----:R-:W-:Y:S01]  /*15a60*/  ENDCOLLECTIVE ;  /* 0x000000000000791b */ /* 0x003fe20003800000 */
.L_x_5961:
        /* <DEDUP_REMOVED lines=13> */
.L_x_5962:
        /* <DEDUP_REMOVED lines=12> */
.L_x_5963:
        /* <DEDUP_REMOVED lines=15> */
.L_x_5964:
[----:B------:R-:W-:Y:S01]  /*15cf0*/  @!PT LDS RZ, [RZ] ;  /* 0x00000000fffff984 */ /* 0x000fe20000000800 */
[----:B------:R-:W-:Y:S01]  /*15d00*/  @!PT LDS RZ, [RZ] ;  /* 0x00000000fffff984 */ /* 0x000fe20000000800 */
[----:B------:R-:W-:Y:S01]  /*15d10*/  @!PT LDS RZ, [RZ] ;  /* 0x00000000fffff984 */ /* 0x000fe20000000800 */
[----:B------:R-:W-:Y:S01]  /*15d20*/  LDGSTS.E.BYPASS.LTC128B.128 [R0+0x13200], desc[UR52][R2.64+0x40], !P0 ;  /* 0x1320004002007fae */ /* 0x000fe2000c101d74 */
[----:B------:R-:W-:-:S13]  /*15d30*/  ISETP.LT.OR P0, PT, R9, 0x61, P1 ;  /* 0x000000610900780c */ /* 0x000fda0000f01670 */
[----:B------:R0:W-:Y:S01]  /*15d40*/  LDGSTS.E.BYPASS.LTC128B.128 [R0+0x15a00], desc[UR52][R2.64+0x80], !P0 ;  /* 0x15a0008002007fae */ /* 0x0001e2000c101d74 */
[----:B------:R-:W-:Y:S01]  /*15d50*/  ISETP.GE.AND P0, PT, R9, 0x81, PT ;  /* 0x000000810900780c */ /* 0x000fe20003f06270 */
[----:B0-----:R-:W-:-:S12]  /*15d60*/  IMAD.MOV.U32 R2, RZ, RZ, R14 ;  /* 0x000000ffff027224 */ /* 0x001fd800078e000e */
[----:B------:R-:W-:Y:S01]  /*15d70*/  @P0 LOP3.LUT R22, R22, 0x40, RZ, 0xfc, !PT ;  /* 0x0000004016160812 */ /* 0x000fe200078efcff */
[----:B------:R-:W-:Y:S06]  /*15d80*/  BRA `(.L_x_5965) ;  /* 0xffffffb000847947 */ /* 0x000fec000383ffff */
.L_x_5888:
[----:B---3--:R3:W4:Y:S02]  /*15d90*/  SYNCS.PHASECHK.TRANS64.TRYWAIT P0, [R4+URZ+0x33440], R30 ;  /* 0x0334401e040075a7 */ /* 0x008724000800017f */
[----:B----4-:R-:W-:Y:S05]  /*15da0*/  @!P0 NANOSLEEP.SYNCS 0x989680 ;  /* 0x009896800000895d */ /* 0x010fea0003900000 */
[----:B------:R-:W4:Y:S02]  /*15db0*/  @!P0 SYNCS.PHASECHK.TRANS64 P0, [R4+URZ+0x33440], R30 ;  /* 0x0334401e040085a7 */ /* 0x000f24000800007f */
[----:B----4-:R-:W-:Y:S05]  /*15dc0*/  @!P0 BRA `(.L_x_5888) ;  /* 0xfffffffc00f08947 */ /* 0x010fea000383ffff */
[----:B------:R-:W-:Y:S05]  /*15dd0*/  BRA `(.L_x_5966) ;  /* 0xffffffb000f07947 */ /* 0x000fea000383ffff */
.L_x_5889:
        /* <DEDUP_REMOVED lines=8> */
.L_x_5968:
[----:B------:R-:W-:Y:S05]  /*15e60*/  BSYNC B0 ;  /* 0x0000000000007941 */ /* 0x000fea0003800000 */
.L_x_5967:
[----:B------:R-:W-:Y:S01]  /*15e70*/  IMAD.MOV.U32 R13, RZ, RZ, R6 ;  /* 0x000000ffff0d7224 */ /* 0x000fe200078e0006 */
[----:B------:R-:W-:Y:S01]  /*15e80*/  LOP3.LUT P1, RZ, R22, 0x1, RZ, 0xc0, !PT ;  /* 0x0000000116ff7812 */ /* 0x000fe2000782c0ff */
[----:B------:R-:W-:Y:S02]  /*15e90*/  IMAD.MOV.U32 R12, RZ, RZ, RZ ;  /* 0x000000ffff0c7224 */ /* 0x000fe400078e00ff */
[----:B------:R-:W-:Y:S02]  /*15ea0*/  IMAD.MOV.U32 R11, RZ, RZ, 0x1c1f ;  /* 0x00001c1fff0b7424 */ /* 0x000fe400078e00ff */
[----:B------:R-:W-:Y:S02]  /*15eb0*/  IMAD.MOV.U32 R15, RZ, RZ, -0x1 ;  /* 0xffffffffff0f7424 */ /* 0x000fe400078e00ff */
[----:B------:R-:W-:-:S07]  /*15ec0*/  IMAD.MOV.U32 R2, RZ, RZ, R14 ;  /* 0x000000ffff027224 */ /* 0x000fce00078e000e */
[----:B------:R-:W-:Y:S05]  /*15ed0*/  WARPSYNC.COLLECTIVE R15, `(.L_x_5969) ;  /* 0x000000000f087348 */ /* 0x000fea0003c00000 */
[----:B------:R0:W1:Y:S02]  /*15ee0*/  SHFL.IDX P6, R14, R13, R12, R11 ;  /* 0x0000000c0d0e7389 */ /* 0x00006400000c000b */
[----:B01----:R-:W-:Y:S01]  /*15ef0*/  ENDCOLLECTIVE ;  /* 0x000000000000791b */ /* 0x003fe20003800000 */
.L_x_5969:
[----:B------:R-:W-:Y:S02]  /*15f00*/  IMAD.MOV.U32 R13, RZ, RZ, R8 ;  /* 0x000000ffff0d7224 */ /* 0x000fe400078e0008 */
[----:B------:R-:W-:Y:S01]  /*15f10*/  IMAD.MOV.U32 R12, RZ, RZ, 0x1 ;  /* 0x00000001ff0c7424 */ /* 0x000fe200078e00ff */
[----:B------:R-:W-:Y:S02]  /*15f20*/  @P5 IADD3 R14, P0, R37, R14, RZ ;  /* 0x0000000e250e5210 */ /* 0x000fe40007f1e0ff */
[----:B------:R-:W-:-:S03]  /*15f30*/  LOP3.LUT P6, RZ, R22, 0x2, RZ, 0xc0, !PT ;  /* 0x0000000216ff7812 */ /* 0x000fc600078cc0ff */
[----:B------:R-:W-:Y:S01]  /*15f40*/  @P5 IMAD.X R3, RZ, RZ, R2, P0 ;  /* 0x000000ffff035224 */ /* 0x000fe200000e0602 */
[----:B------:R-:W-:Y:S01]  /*15f50*/  LOP3.LUT P0, RZ, R22, 0x4, RZ, 0xc0, !PT ;  /* 0x0000000416ff7812 */ /* 0x000fe2000780c0ff */
[----:B------:R-:W-:-:S12]  /*15f60*/  @P5 IMAD.MOV.U32 R2, RZ, RZ, R14 ;  /* 0x000000ffff025224 */ /* 0x000fd800078e000e */
        /* <DEDUP_REMOVED lines=8> */
.L_x_5970:
        /* <DEDUP_REMOVED lines=10> */
.L_x_5971:
[----:B------:R-:W-:Y:S02]  /*16090*/  IMAD.MOV.U32 R13, RZ, RZ, R8 ;  /* 0x000000ffff0d7224 */ /* 0x000fe400078e0008 */
[----:B------:R-:W-:Y:S01]  /*160a0*/  IMAD.MOV.U32 R12, RZ, RZ, 0x2 ;  /* 0x00000002ff0c7424 */ /* 0x000fe200078e00ff */
[----:B------:R-:W-:Y:S02]  /*160b0*/  @P4 IADD3 R14, P0, R37, R14, RZ ;  /* 0x0000000e250e4210 */ /* 0x000fe40007f1e0ff */
[----:B------:R-:W-:-:S03]  /*160c0*/  LOP3.LUT P6, RZ, R22, 0x4, RZ, 0xc0, !PT ;  /* 0x0000000416ff7812 */ /* 0x000fc600078cc0ff */
[----:B------:R-:W-:Y:S02]  /*160d0*/  @P4 IMAD.X R7, RZ, RZ, R7, P0 ;  /* 0x000000ffff074224 */ /* 0x000fe400000e0607 */
[----:B------:R-:W-:Y:S02]  /*160e0*/  @P4 IMAD.MOV.U32 R2, RZ, RZ, R14 ;  /* 0x000000ffff024224 */ /* 0x000fe400078e000e */
[----:B------:R-:W-:-:S06]  /*160f0*/  @P4 IMAD.MOV.U32 R3, RZ, RZ, R7 ;  /* 0x000000ffff034224 */ /* 0x000fcc00078e0007 */
[----:B------:R-:W-:Y:S01]  /*16100*/  @!PT LDS RZ, [RZ] ;  /* 0x00000000fffff984 */ /* 0x000fe20000000800 */
[----:B------:R-:W-:Y:S01]  /*16110*/  @!PT LDS RZ, [RZ] ;  /* 0x00000000fffff984 */ /* 0x000fe20000000800 */
[----:B------:R-:W-:Y:S01]  /*16120*/  @!PT LDS RZ, [RZ] ;  /* 0x00000000fffff984 */ /* 0x000fe20000000800 */
[----:B------:R0:W-:Y:S02]  /*16130*/  @P4 LDGSTS.E.BYPASS.LTC128B.128 [R0+0x24a00], desc[UR52][R2.64], !P6 ;  /* 0x24a0000002004fae */ /* 0x0001e4000f101d74 */
[----:B0-----:R-:W-:Y:S05]  /*16140*/  WARPSYNC.COLLECTIVE R15, `(.L_x_5972) ;  /* 0x000000000f087348 */ /* 0x001fea0003c00000 */
[----:B------:R1:W2:Y:S02]  /*16150*/  SHFL.IDX P6, R14, R13, R12, R11 ;  /* 0x0000000c0d0e7389 */ /* 0x0002a400000c000b */
[----:B012---:R-:W-:Y:S01]  /*16160*/  ENDCOLLECTIVE ;  /* 0x000000000000791b */ /* 0x007fe20003800000 */
.L_x_5972:
[----:B------:R-:W-:Y:S01]  /*16170*/  @!PT LDS RZ, [RZ] ;  /* 0x00000000fffff984 */ /* 0x000fe20000000800 */
[----:B------:R-:W-:Y:S01]  /*16180*/  @!PT LDS RZ, [RZ] ;  /* 0x00000000fffff984 */ /* 0x000fe20000000800 */
[----:B------:R-:W-:Y:S01]  /*16190*/  @!PT LDS RZ, [RZ] ;  /* 0x00000000fffff984 */ /* 0x000fe20000000800 */
[----:B------:R0:W-:Y:S04]  /*161a0*/  @P4 LDGSTS.E.BYPASS.LTC128B.128 [R0+0x27200], desc[UR52][R2.64+0x40], !P5 ;  /* 0x2720004002004fae */ /* 0x0001e8000e901d74 */
[----:B------:R0:W-:Y:S01]  /*161b0*/  @P4 LDGSTS.E.BYPASS.LTC128B.128 [R0+0x29a00], desc[UR52][R2.64+0x80], !P1 ;  /* 0x29a0008002004fae */ /* 0x0001e2000c901d74 */
[----:B------:R-:W-:Y:S01]  /*161c0*/  LOP3.LUT P4, RZ, R22, 0x4, RZ, 0xc0, !PT ;  /* 0x0000000416ff7812 */ /* 0x000fe2000788c0ff */
[----:B------:R-:W-:Y:S02]  /*161d0*/  IMAD.MOV.U32 R13, RZ, RZ, R6 ;  /* 0x000000ffff0d7224 */ /* 0x000fe400078e0006 */
[----:B------:R-:W-:-:S10]  /*161e0*/  IMAD.MOV.U32 R7, RZ, RZ, R14 ;  /* 0x000000ffff077224 */ /* 0x000fd400078e000e */
[----:B0-----:R-:W-:Y:S05]  /*161f0*/  WARPSYNC.COLLECTIVE R15, `(.L_x_5973) ;  /* 0x000000000f087348 */ /* 0x001fea0003c00000 */
[----:B------:R1:W2:Y:S02]  /*16200*/  SHFL.IDX P6, R14, R13, R12, R11 ;  /* 0x0000000c0d0e7389 */ /* 0x0002a400000c000b */
[----:B012---:R-:W-:Y:S01]  /*16210*/  ENDCOLLECTIVE ;  /* 0x000000000000791b */ /* 0x007fe20003800000 */
.L_x_5973:
[----:B------:R-:W-:Y:S02]  /*16220*/  IMAD.MOV.U32 R13, RZ, RZ, R8 ;  /* 0x000000ffff0d7224 */ /* 0x000fe400078e0008 */
[----:B------:R-:W-:Y:S01]  /*16230*/  IMAD.MOV.U32 R12, RZ, RZ, 0x3 ;  /* 0x00000003ff0c7424 */ /* 0x000fe200078e00ff */
[----:B------:R-:W-:-:S05]  /*16240*/  @P3 IADD3 R14, P0, R37, R14, RZ ;  /* 0x0000000e250e3210 */ /* 0x000fca0007f1e0ff */
[----:B------:R-:W-:-:S08]  /*16250*/  @P3 IMAD.MOV.U32 R2, RZ, RZ, R14 ;  /* 0x000000ffff023224 */ /* 0x000fd000078e000e */
[----:B------:R-:W-:Y:S05]  /*16260*/  WARPSYNC.COLLECTIVE R15, `(.L_x_5974) ;  /* 0x000000000f087348 */ /* 0x000fea0003c00000 */
[----:B------:R0:W1:Y:S02]  /*16270*/  SHFL.IDX P6, R14, R13, R12, R11 ;  /* 0x0000000c0d0e7389 */ /* 0x00006400000c000b */
[----:B01----:R-:W-:Y:S01]  /*16280*/  ENDCOLLECTIVE ;  /* 0x000000000000791b */ /* 0x003fe20003800000 */
.L_x_5974:
[----:B------:R-:W-:-:S04]  /*16290*/  @P3 IMAD.X R7, RZ, RZ, R7, P0 ;  /* 0x000000ffff073224 */ /* 0x000fc800000e0607 */
        /* <DEDUP_REMOVED lines=12> */
.L_x_5975:
[----:B------:R-:W-:Y:S02]  /*16360*/  IMAD.MOV.U32 R13, RZ, RZ, R9 ;  /* 0x000000ffff0d7224 */ /* 0x000fe400078e0009 */
[----:B------:R-:W-:Y:S01]  /*16370*/  IMAD.MOV.U32 R12, RZ, RZ, RZ ;  /* 0x000000ffff0c7224 */ /* 0x000fe200078e00ff */
[----:B------:R-:W-:-:S05]  /*16380*/  @P2 IADD3 R14, P0, R37, R14, RZ ;  /* 0x0000000e250e2210 */ /* 0x000fca0007f1e0ff */
[----:B------:R-:W-:-:S08]  /*16390*/  @P2 IMAD.MOV.U32 R2, RZ, RZ, R14 ;  /* 0x000000ffff022224 */ /* 0x000fd000078e000e */
[----:B------:R-:W-:Y:S05]  /*163a0*/  WARPSYNC.COLLECTIVE R15, `(.L_x_5976) ;  /* 0x000000000f087348 */ /* 0x000fea0003c00000 */
[----:B------:R0:W1:Y:S02]  /*163b0*/  SHFL.IDX P6, R14, R13, R12, R11 ;  /* 0x0000000c0d0e7389 */ /* 0x00006400000c000b */
[----:B01----:R-:W-:Y:S01]  /*163c0*/  ENDCOLLECTIVE ;  /* 0x000000000000791b */ /* 0x003fe20003800000 */
.L_x_5976:
        /* <DEDUP_REMOVED lines=13> */
.L_x_5977:
[----:B------:R-:W-:Y:S05]  /*164a0*/  BRA `(.L_x_5978) ;  /* 0xffffffb0005c7947 */ /* 0x000fea000383ffff */
.L_x_5896:
[----:B------:R-:W-:Y:S02]  /*164b0*/  IMAD.MOV.U32 R13, RZ, RZ, R4 ;  /* 0x000000ffff0d7224 */ /* 0x000fe400078e0004 */
[----:B------:R-:W-:Y:S02]  /*164c0*/  IMAD.MOV.U32 R12, RZ, RZ, RZ ;  /* 0x000000ffff0c7224 */ /* 0x000fe400078e00ff */
[----:B------:R-:W-:Y:S02]  /*164d0*/  IMAD.MOV.U32 R11, RZ, RZ, 0x1c1f ;  /* 0x00001c1fff0b7424 */ /* 0x000fe400078e00ff */
[----:B------:R-:W-:Y:S02]  /*164e0*/  IMAD.MOV.U32 R15, RZ, RZ, -0x1 ;  /* 0xffffffffff0f7424 */ /* 0x000fe400078e00ff */
[----:B------:R-:W-:-:S07]  /*164f0*/  IMAD.U32 R5, RZ, RZ, UR43 ;  /* 0x0000002bff057e24 */ /* 0x000fce000f8e00ff */
[----:B----45:R-:W-:Y:S05]  /*16500*/  WARPSYNC.COLLECTIVE R15, `(.L_x_5979) ;  /* 0x000000000f087348 */ /* 0x030fea0003c00000 */
[----:B----4-:R0:W1:Y:S02]  /*16510*/  SHFL.IDX P6, R14, R13, R12, R11 ;  /* 0x0000000c0d0e7389 */ /* 0x01006400000c000b */
[----:B01---5:R-:W-:Y:S01]  /*16520*/  ENDCOLLECTIVE ;  /* 0x000000000000791b */ /* 0x023fe20003800000 */
.L_x_5979:
        /* <DEDUP_REMOVED lines=8> */
.L_x_5980:
        /* <DEDUP_REMOVED lines=8> */
.L_x_5981:
        /* <DEDUP_REMOVED lines=12> */
.L_x_5982:
[----:B------:R-:W-:Y:S02]  /*166f0*/  IMAD.MOV.U32 R13, RZ, RZ, R4 ;  /* 0x000000ffff0d7224 */ /* 0x000fe400078e0004 */
[----:B------:R-:W-:Y:S01]  /*16700*/  IMAD.MOV.U32 R12, RZ, RZ, 0x2 ;  /* 0x00000002ff0c7424 */ /* 0x000fe200078e00ff */
[----:B------:R-:W-:-:S05]  /*16710*/  @!P0 IADD3 R14, P1, R37, R14, RZ ;  /* 0x0000000e250e8210 */ /* 0x000fca0007f3e0ff */
[----:B------:R-:W-:-:S08]  /*16720*/  @!P0 IMAD.MOV.U32 R2, RZ, RZ, R14 ;  /* 0x000000ffff028224 */ /* 0x000fd000078e000e */
[----:B------:R-:W-:Y:S05]  /*16730*/  WARPSYNC.COLLECTIVE R15, `(.L_x_5983) ;  /* 0x000000000f087348 */ /* 0x000fea0003c00000 */
[----:B------:R0:W1:Y:S02]  /*16740*/  SHFL.IDX P6, R14, R13, R12, R11 ;  /* 0x0000000c0d0e7389 */ /* 0x00006400000c000b */
[----:B01----:R-:W-:Y:S01]  /*16750*/  ENDCOLLECTIVE ;  /* 0x000000000000791b */ /* 0x003fe20003800000 */
.L_x_5983:
        /* <DEDUP_REMOVED lines=15> */
.L_x_5984:
[----:B------:R-:W-:Y:S02]  /*16850*/  IMAD.MOV.U32 R13, RZ, RZ, R4 ;  /* 0x000000ffff0d7224 */ /* 0x000fe400078e0004 */
[----:B------:R-:W-:Y:S01]  /*16860*/  IMAD.MOV.U32 R12, RZ, RZ, 0x3 ;  /* 0x00000003ff0c7424 */ /* 0x000fe200078e00ff */
[----:B------:R-:W-:-:S05]  /*16870*/  @!P0 IADD3 R14, P1, R37, R14, RZ ;  /* 0x0000000e250e8210 */ /* 0x000fca0007f3e0ff */
[----:B------:R-:W-:-:S08]  /*16880*/  @!P0 IMAD.MOV.U32 R2, RZ, RZ, R14 ;  /* 0x000000ffff028224 */ /* 0x000fd000078e000e */
[----:B------:R-:W-:Y:S05]  /*16890*/  WARPSYNC.COLLECTIVE R15, `(.L_x_5985) ;  /* 0x000000000f087348 */ /* 0x000fea0003c00000 */
[----:B------:R0:W1:Y:S02]  /*168a0*/  SHFL.IDX P6, R14, R13, R12, R11 ;  /* 0x0000000c0d0e7389 */ /* 0x00006400000c000b */
[----:B01----:R-:W-:Y:S01]  /*168b0*/  ENDCOLLECTIVE ;  /* 0x000000000000791b */ /* 0x003fe20003800000 */
.L_x_5985:
        /* <DEDUP_REMOVED lines=13> */
.L_x_5986:
[----:B------:R-:W-:Y:S05]  /*16990*/  BRA `(.L_x_5987) ;  /* 0xffffffb4005c7947 */ /* 0x000fea000383ffff */
.L_x_5899:
[----:B0-----:R0:W1:Y:S02]  /*169a0*/  SYNCS.PHASECHK.TRANS64.TRYWAIT P0, [R18+URZ+0x33420], R3 ;  /* 0x03342003120075a7 */ /* 0x001064000800017f */
[----:B-1----:R-:W-:Y:S05]  /*169b0*/  @!P0 NANOSLEEP.SYNCS 0x989680 ;  /* 0x009896800000895d */ /* 0x002fea0003900000 */
[----:B------:R-:W1:Y:S02]  /*169c0*/  @!P0 SYNCS.PHASECHK.TRANS64 P0, [R18+URZ+0x33420], R3 ;  /* 0x03342003120085a7 */ /* 0x000e64000800007f */
[----:B-1----:R-:W-:Y:S05]  /*169d0*/  @!P0 BRA `(.L_x_5899) ;  /* 0xfffffffc00f08947 */ /* 0x002fea000383ffff */
[----:B------:R-:W-:Y:S05]  /*169e0*/  BRA `(.L_x_5988) ;  /* 0xffffffb400c07947 */ /* 0x000fea000383ffff */
.L_x_5903:
[----:B0-----:R0:W1:Y:S02]  /*169f0*/  SYNCS.PHASECHK.TRANS64.TRYWAIT P0, [R4+URZ+0x33480], R29 ;  /* 0x0334801d040075a7 */ /* 0x001064000800017f */
[----:B-1----:R-:W-:Y:S05]  /*16a00*/  @!P0 NANOSLEEP.SYNCS 0x989680 ;  /* 0x009896800000895d */ /* 0x002fea0003900000 */
[----:B------:R-:W1:Y:S02]  /*16a10*/  @!P0 SYNCS.PHASECHK.TRANS64 P0, [R4+URZ+0x33480], R29 ;  /* 0x0334801d040085a7 */ /* 0x000e64000800007f */
[----:B-1----:R-:W-:Y:S05]  /*16a20*/  @!P0 BRA `(.L_x_5903) ;  /* 0xfffffffc00f08947 */ /* 0x002fea000383ffff */
[----:B------:R-:W-:Y:S05]  /*16a30*/  BRA `(.L_x_5989) ;  /* 0xffffffb800f47947 */ /* 0x000fea000383ffff */
.L_x_5904:
        /* <DEDUP_REMOVED lines=8> */
.L_x_5991:
[----:B------:R-:W-:Y:S05]  /*16ac0*/  BSYNC B0 ;  /* 0x0000000000007941 */ /* 0x000fea0003800000 */
.L_x_5990:
        /* <DEDUP_REMOVED lines=8> */
.L_x_5992:
[----:B------:R-:W-:Y:S02]  /*16b50*/  IMAD.MOV.U32 R13, RZ, RZ, R10 ;  /* 0x000000ffff0d7224 */ /* 0x000fe400078e000a */
[----:B------:R-:W-:Y:S02]  /*16b60*/  IMAD.MOV.U32 R12, RZ, RZ, 0x1 ;  /* 0x00000001ff0c7424 */ /* 0x000fe400078e00ff */
[----:B------:R-:W-:-:S07]  /*16b70*/  IMAD.MOV.U32 R2, RZ, RZ, R14 ;  /* 0x000000ffff027224 */ /* 0x000fce00078e000e */
[----:B------:R-:W-:Y:S05]  /*16b80*/  WARPSYNC.COLLECTIVE R15, `(.L_x_5993) ;  /* 0x000000000f087348 */ /* 0x000fea0003c00000 */
[----:B------:R0:W1:Y:S02]  /*16b90*/  SHFL.IDX P6, R14, R13, R12, R11 ;  /* 0x0000000c0d0e7389 */ /* 0x00006400000c000b */
[----:B01----:R-:W-:Y:S01]  /*16ba0*/  ENDCOLLECTIVE ;  /* 0x000000000000791b */ /* 0x003fe20003800000 */
.L_x_5993:
        /* <DEDUP_REMOVED lines=14> */
.L_x_5994:
[----:B------:R-:W-:Y:S02]  /*16c90*/  IMAD.MOV.U32 R13, RZ, RZ, R10 ;  /* 0x000000ffff0d7224 */ /* 0x000fe400078e000a */
[----:B------:R-:W-:Y:S02]  /*16ca0*/  IMAD.MOV.U32 R12, RZ, RZ, 0x2 ;  /* 0x00000002ff0c7424 */ /* 0x000fe400078e00ff */
[----:B------:R-:W-:-:S07]  /*16cb0*/  IMAD.MOV.U32 R2, RZ, RZ, R14 ;  /* 0x000000ffff027224 */ /* 0x000fce00078e000e */
[----:B------:R-:W-:Y:S05]  /*16cc0*/  WARPSYNC.COLLECTIVE R15, `(.L_x_5995) ;  /* 0x000000000f087348 */ /* 0x000fea0003c00000 */
[----:B------:R0:W1:Y:S02]  /*16cd0*/  SHFL.IDX P6, R14, R13, R12, R11 ;  /* 0x0000000c0d0e7389 */ /* 0x00006400000c000b */
[----:B01----:R-:W-:Y:S01]  /*16ce0*/  ENDCOLLECTIVE ;  /* 0x000000000000791b */ /* 0x003fe20003800000 */
.L_x_5995:
        /* <DEDUP_REMOVED lines=13> */
.L_x_5996:
[----:B------:R-:W-:Y:S02]  /*16dc0*/  IMAD.MOV.U32 R13, RZ, RZ, R10 ;  /* 0x000000ffff0d7224 */ /* 0x000fe400078e000a */
[----:B------:R-:W-:Y:S02]  /*16dd0*/  IMAD.MOV.U32 R12, RZ, RZ, 0x3 ;  /* 0x00000003ff0c7424 */ /* 0x000fe400078e00ff */
[----:B------:R-:W-:-:S07]  /*16de0*/  IMAD.MOV.U32 R2, RZ, RZ, R14 ;  /* 0x000000ffff027224 */ /* 0x000fce00078e000e */
[----:B------:R-:W-:Y:S05]  /*16df0*/  WARPSYNC.COLLECTIVE R15, `(.L_x_5997) ;  /* 0x000000000f087348 */ /* 0x000fea0003c00000 */
[----:B------:R0:W1:Y:S02]  /*16e00*/  SHFL.IDX P6, R14, R13, R12, R11 ;  /* 0x0000000c0d0e7389 */ /* 0x00006400000c000b */
[----:B01----:R-:W-:Y:S01]  /*16e10*/  ENDCOLLECTIVE ;  /* 0x000000000000791b */ /* 0x003fe20003800000 */
.L_x_5997:
        /* <DEDUP_REMOVED lines=13> */
.L_x_5998:
[----:B------:R-:W-:Y:S02]  /*16ef0*/  IMAD.MOV.U32 R13, RZ, RZ, R24 ;  /* 0x000000ffff0d7224 */ /* 0x000fe400078e0018 */
[----:B------:R-:W-:Y:S02]  /*16f00*/  IMAD.MOV.U32 R12, RZ, RZ, RZ ;  /* 0x000000ffff0c7224 */ /* 0x000fe400078e00ff */
[----:B------:R-:W-:-:S07]  /*16f10*/  IMAD.MOV.U32 R2, RZ, RZ, R14 ;  /* 0x000000ffff027224 */ /* 0x000fce00078e000e */
[----:B------:R-:W-:Y:S05]  /*16f20*/  WARPSYNC.COLLECTIVE R15, `(.L_x_5999) ;  /* 0x000000000f087348 */ /* 0x000fea0003c00000 */
[----:B------:R0:W1:Y:S02]  /*16f30*/  SHFL.IDX P6, R14, R13, R12, R11 ;  /* 0x0000000c0d0e7389 */ /* 0x00006400000c000b */
[----:B01----:R-:W-:Y:S01]  /*16f40*/  ENDCOLLECTIVE ;  /* 0x000000000000791b */ /* 0x003fe20003800000 */
.L_x_5999:
        /* <DEDUP_REMOVED lines=13> */
.L_x_6000:
[----:B------:R-:W-:Y:S01]  /*17020*/  IMAD.MOV.U32 R2, RZ, RZ, R14 ;  /* 0x000000ffff027224 */ /* 0x000fe200078e000e */
[----:B------:R-:W-:Y:S06]  /*17030*/  BRA `(.L_x_6001) ;  /* 0xffffffb800887947 */ /* 0x000fec000383ffff */
.L_x_5909:
[----:B---3--:R3:W4:Y:S02]  /*17040*/  SYNCS.PHASECHK.TRANS64.TRYWAIT P0, [R4+URZ+0x33440], R29 ;  /* 0x0334401d040075a7 */ /* 0x008724000800017f */
[----:B----4-:R-:W-:Y:S05]  /*17050*/  @!P0 NANOSLEEP.SYNCS 0x989680 ;  /* 0x009896800000895d */ /* 0x010fea0003900000 */
[----:B------:R-:W4:Y:S02]  /*17060*/  @!P0 SYNCS.PHASECHK.TRANS64 P0, [R4+URZ+0x33440], R29 ;  /* 0x0334401d040085a7 */ /* 0x000f24000800007f */
[----:B----4-:R-:W-:Y:S05]  /*17070*/  @!P0 BRA `(.L_x_5909) ;  /* 0xfffffffc00f08947 */ /* 0x010fea000383ffff */
[----:B------:R-:W-:Y:S05]  /*17080*/  BRA `(.L_x_6002) ;  /* 0xffffffb800e07947 */ /* 0x000fea000383ffff */
.L_x_5910:
        /* <DEDUP_REMOVED lines=8> */
.L_x_6004:
[----:B------:R-:W-:Y:S05]  /*17110*/  BSYNC B0 ;  /* 0x0000000000007941 */ /* 0x000fea0003800000 */
.L_x_6003:
        /* <DEDUP_REMOVED lines=8> */
.L_x_6005:
[----:B------:R-:W-:Y:S02]  /*171a0*/  IMAD.MOV.U32 R13, RZ, RZ, R9 ;  /* 0x000000ffff0d7224 */ /* 0x000fe400078e0009 */
[----:B------:R-:W-:Y:S01]  /*171b0*/  IMAD.MOV.U32 R12, RZ, RZ, 0x1 ;  /* 0x00000001ff0c7424 */ /* 0x000fe200078e00ff */
[----:B------:R-:W-:-:S13]  /*171c0*/  IADD3 R2, P0, R37, R14, RZ ;  /* 0x0000000e25027210 */ /* 0x000fda0007f1e0ff */
[----:B------:R-:W-:Y:S05]  /*171d0*/  WARPSYNC.COLLECTIVE R15, `(.L_x_6006) ;  /* 0x000000000f087348 */ /* 0x000fea0003c00000 */
[----:B------:R0:W1:Y:S02]  /*171e0*/  SHFL.IDX P6, R14, R13, R12, R11 ;  /* 0x0000000c0d0e7389 */ /* 0x00006400000c000b */
[----:B01----:R-:W-:Y:S01]  /*171f0*/  ENDCOLLECTIVE ;  /* 0x000000000000791b */ /* 0x003fe20003800000 */
.L_x_6006:
        /* <DEDUP_REMOVED lines=12> */
.L_x_6007:
[----:B------:R-:W-:Y:S02]  /*172c0*/  IMAD.MOV.U32 R13, RZ, RZ, R9 ;  /* 0x000000ffff0d7224 */ /* 0x000fe400078e0009 */
[----:B------:R-:W-:Y:S01]  /*172d0*/  IMAD.MOV.U32 R12, RZ, RZ, 0x2 ;  /* 0x00000002ff0c7424 */ /* 0x000fe200078e00ff */
[----:B------:R-:W-:-:S13]  /*172e0*/  IADD3 R2, P0, R37, R14, RZ ;  /* 0x0000000e25027210 */ /* 0x000fda0007f1e0ff */
[----:B------:R-:W-:Y:S05]  /*172f0*/  WARPSYNC.COLLECTIVE R15, `(.L_x_6008) ;  /* 0x000000000f087348 */ /* 0x000fea0003c00000 */
[----:B------:R0:W1:Y:S02]  /*17300*/  SHFL.IDX P6, R14, R13, R12, R11 ;  /* 0x0000000c0d0e7389 */ /* 0x00006400000c000b */
[----:B01----:R-:W-:Y:S01]  /*17310*/  ENDCOLLECTIVE ;  /* 0x000000000000791b */ /* 0x003fe20003800000 */
.L_x_6008:
[----:B------:R-:W-:-:S05]  /*17320*/  IMAD.X R3, RZ, RZ, R3, P0 ;  /* 0x000000ffff037224 */ /* 0x000fca00000e0603 */
[----:B------:R-:W-:Y:S01]  /*17330*/  @!PT LDS RZ, [RZ] ;  /* 0x00000000fffff984 */ /* 0x000fe20000000800 */
[----:B------:R-:W-:Y:S01]  /*17340*/  @!PT LDS RZ, [RZ] ;  /* 0x00000000fffff984 */ /* 0x000fe20000000800 */
[----:B------:R-:W-:Y:S01]  /*17350*/  @!PT LDS RZ, [RZ] ;  /* 0x00000000fffff984 */ /* 0x000fe20000000800 */
[----:B------:R0:W-:Y:S04]  /*17360*/  LDGSTS.E.BYPASS.LTC128B.128 [R0+0x24a00], desc[UR52][R2.64], !P4 ;  /* 0x24a0000002007fae */ /* 0x0001e8000e101d74 */
[----:B------:R0:W-:Y:S01]  /*17370*/  LDGSTS.E.BYPASS.LTC128B.128 [R0+0x27200], desc[UR52][R2.64+0x40], !P3 ;  /* 0x2720004002007fae */ /* 0x0001e2000d901d74 */
[----:B------:R-:W-:-:S03]  /*17380*/  IMAD.MOV.U32 R13, RZ, RZ, R8 ;  /* 0x000000ffff0d7224 */ /* 0x000fc600078e0008 */
[----:B------:R0:W-:Y:S01]  /*17390*/  LDGSTS.E.BYPASS.LTC128B.128 [R0+0x29a00], desc[UR52][R2.64+0x80], !P1 ;  /* 0x29a0008002007fae */ /* 0x0001e2000c901d74 */
[----:B------:R-:W-:-:S07]  /*173a0*/  IMAD.MOV.U32 R7, RZ, RZ, R14 ;  /* 0x000000ffff077224 */ /* 0x000fce00078e000e */
[----:B0-----:R-:W-:Y:S05]  /*173b0*/  WARPSYNC.COLLECTIVE R15, `(.L_x_6009) ;  /* 0x000000000f087348 */ /* 0x001fea0003c00000 */
[----:B------:R1:W2:Y:S02]  /*173c0*/  SHFL.IDX P6, R14, R13, R12, R11 ;  /* 0x0000000c0d0e7389 */ /* 0x0002a400000c000b */
[----:B012---:R-:W-:Y:S01]  /*173d0*/  ENDCOLLECTIVE ;  /* 0x000000000000791b */ /* 0x007fe20003800000 */
.L_x_6009:
[----:B------:R-:W-:Y:S02]  /*173e0*/  IMAD.MOV.U32 R13, RZ, RZ, R9 ;  /* 0x000000ffff0d7224 */ /* 0x000fe400078e0009 */
[----:B------:R-:W-:Y:S01]  /*173f0*/  IMAD.MOV.U32 R12, RZ, RZ, 0x3 ;  /* 0x00000003ff0c7424 */ /* 0x000fe200078e00ff */
[----:B------:R-:W-:-:S13]  /*17400*/  IADD3 R2, P0, R37, R14, RZ ;  /* 0x0000000e25027210 */ /* 0x000fda0007f1e0ff */
[----:B------:R-:W-:Y:S05]  /*17410*/  WARPSYNC.COLLECTIVE R15, `(.L_x_6010) ;  /* 0x000000000f087348 */ /* 0x000fea0003c00000 */
[----:B------:R0:W1:Y:S02]  /*17420*/  SHFL.IDX P6, R14, R13, R12, R11 ;  /* 0x0000000c0d0e7389 */ /* 0x00006400000c000b */
[----:B01----:R-:W-:Y:S01]  /*17430*/  ENDCOLLECTIVE ;  /* 0x000000000000791b */ /* 0x003fe20003800000 */
.L_x_6010:
        /* <DEDUP_REMOVED lines=12> */
.L_x_6011:
[----:B------:R-:W-:Y:S02]  /*17500*/  IMAD.MOV.U32 R13, RZ, RZ, R10 ;  /* 0x000000ffff0d7224 */ /* 0x000fe400078e000a */
[----:B------:R-:W-:Y:S01]  /*17510*/  IMAD.MOV.U32 R12, RZ, RZ, RZ ;  /* 0x000000ffff0c7224 */ /* 0x000fe200078e00ff */
[----:B------:R-:W-:-:S13]  /*17520*/  IADD3 R2, P0, R37, R14, RZ ;  /* 0x0000000e25027210 */ /* 0x000fda0007f1e0ff */
[----:B------:R-:W-:Y:S05]  /*17530*/  WARPSYNC.COLLECTIVE R15, `(.L_x_6012) ;  /* 0x000000000f087348 */ /* 0x000fea0003c00000 */
[----:B------:R0:W1:Y:S02]  /*17540*/  SHFL.IDX P6, R14, R13, R12, R11 ;  /* 0x0000000c0d0e7389 */ /* 0x00006400000c000b */
[----:B01----:R-:W-:Y:S01]  /*17550*/  ENDCOLLECTIVE ;  /* 0x000000000000791b */ /* 0x003fe20003800000 */
.L_x_6012:
        /* <DEDUP_REMOVED lines=12> */
.L_x_6013:
[----:B------:R-:W-:Y:S05]  /*17620*/  BRA `(.L_x_6014) ;  /* 0xffffffb8007c7947 */ /* 0x000fea000383ffff */
.L_x_5915:
[----:B0-----:R0:W4:Y:S02]  /*17630*/  SYNCS.PHASECHK.TRANS64.TRYWAIT P1, [R2+URZ+0x33470], R3 ;  /* 0x03347003020075a7 */ /* 0x001124000802017f */
[----:B----4-:R-:W-:Y:S05]  /*17640*/  @!P1 NANOSLEEP.SYNCS 0x989680 ;  /* 0x009896800000995d */ /* 0x010fea0003900000 */
[----:B------:R-:W4:Y:S02]  /*17650*/  @!P1 SYNCS.PHASECHK.TRANS64 P1, [R2+URZ+0x33470], R3 ;  /* 0x03347003020095a7 */ /* 0x000f24000802007f */
[----:B----4-:R-:W-:Y:S05]  /*17660*/  @!P1 BRA `(.L_x_5915) ;  /* 0xfffffffc00f09947 */ /* 0x010fea000383ffff */
[----:B------:R-:W-:Y:S05]  /*17670*/  BRA `(.L_x_6015) ;  /* 0xffffffb800e87947 */ /* 0x000fea000383ffff */
.L_x_5917:
[----:B0-----:R0:W4:Y:S02]  /*17680*/  SYNCS.PHASECHK.TRANS64.TRYWAIT P1, [R2+URZ+0x33460], R3 ;  /* 0x03346003020075a7 */ /* 0x001124000802017f */
[----:B----4-:R-:W-:Y:S05]  /*17690*/  @!P1 NANOSLEEP.SYNCS 0x989680 ;  /* 0x009896800000995d */ /* 0x010fea0003900000 */
[----:B------:R-:W4:Y:S02]  /*176a0*/  @!P1 SYNCS.PHASECHK.TRANS64 P1, [R2+URZ+0x33460], R3 ;  /* 0x03346003020095a7 */ /* 0x000f24000802007f */
[----:B----4-:R-:W-:Y:S05]  /*176b0*/  @!P1 BRA `(.L_x_5917) ;  /* 0xfffffffc00f09947 */ /* 0x010fea000383ffff */
[----:B------:R-:W-:Y:S05]  /*176c0*/  BRA `(.L_x_6016) ;  /* 0xffffffb800f87947 */ /* 0x000fea000383ffff */
.L_x_5925:
[----:B0-----:R0:W1:Y:S02]  /*176d0*/  SYNCS.PHASECHK.TRANS64.TRYWAIT P2, [R2+URZ+0x33470], R3 ;  /* 0x03347003020075a7 */ /* 0x001064000804017f */
[----:B-1----:R-:W-:Y:S05]  /*176e0*/  @!P2 NANOSLEEP.SYNCS 0x989680 ;  /* 0x009896800000a95d */ /* 0x002fea0003900000 */
[----:B------:R-:W1:Y:S02]  /*176f0*/  @!P2 SYNCS.PHASECHK.TRANS64 P2, [R2+URZ+0x33470], R3 ;  /* 0x033470030200a5a7 */ /* 0x000e64000804007f */
[----:B-1----:R-:W-:Y:S05]  /*17700*/  @!P2 BRA `(.L_x_5925) ;  /* 0xfffffffc00f0a947 */ /* 0x002fea000383ffff */
[----:B------:R-:W-:Y:S05]  /*17710*/  BRA `(.L_x_6017) ;  /* 0xffffffc800407947 */ /* 0x000fea000383ffff */
.L_x_5927:
[----:B0-----:R0:W1:Y:S02]  /*17720*/  SYNCS.PHASECHK.TRANS64.TRYWAIT P2, [R2+URZ+0x33460], R3 ;  /* 0x03346003020075a7 */ /* 0x001064000804017f */
[----:B-1----:R-:W-:Y:S05]  /*17730*/  @!P2 NANOSLEEP.SYNCS 0x989680 ;  /* 0x009896800000a95d */ /* 0x002fea0003900000 */
[----:B------:R-:W1:Y:S02]  /*17740*/  @!P2 SYNCS.PHASECHK.TRANS64 P2, [R2+URZ+0x33460], R3 ;  /* 0x033460030200a5a7 */ /* 0x000e64000804007f */
[----:B-1----:R-:W-:Y:S05]  /*17750*/  @!P2 BRA `(.L_x_5927) ;  /* 0xfffffffc00f0a947 */ /* 0x002fea000383ffff */
[----:B------:R-:W-:Y:S05]  /*17760*/  BRA `(.L_x_6018) ;  /* 0xffffffc800507947 */ /* 0x000fea000383ffff */
.L_x_5934:
[----:B0-----:R0:W1:Y:S02]  /*17770*/  SYNCS.PHASECHK.TRANS64.TRYWAIT P0, [R4+URZ+0x33420], R0 ;  /* 0x03342000040075a7 */ /* 0x001064000800017f */
[----:B-1----:R-:W-:Y:S05]  /*17780*/  @!P0 NANOSLEEP.SYNCS 0x989680 ;  /* 0x009896800000895d */ /* 0x002fea0003900000 */
[----:B------:R-:W1:Y:S02]  /*17790*/  @!P0 SYNCS.PHASECHK.TRANS64 P0, [R4+URZ+0x33420], R0 ;  /* 0x03342000040085a7 */ /* 0x000e64000800007f */
[----:B-1----:R-:W-:Y:S05]  /*177a0*/  @!P0 BRA `(.L_x_5934) ;  /* 0xfffffffc00f08947 */ /* 0x002fea000383ffff */
[----:B------:R-:W-:Y:S05]  /*177b0*/  BRA `(.L_x_6019) ;  /* 0xffffffd400d07947 */ /* 0x000fea000383ffff */
.L_x_5935:
        /* <DEDUP_REMOVED lines=11> */
.L_x_6021:
[----:B------:R-:W-:Y:S05]  /*17870*/  BSYNC B0 ;  /* 0x0000000000007941 */ /* 0x000fea0003800000 */
.L_x_6020:
[----:B------:R-:W-:Y:S05]  /*17880*/  BRA `(.L_x_6022) ;  /* 0xffffffd400b87947 */ /* 0x000fea000383ffff */
.L_x_5938:
[----:B------:R-:W-:Y:S01]  /*17890*/  BSSY B1, `(.L_x_6023) ;  /* 0x0000006000017945 */ /* 0x000fe20003800000 */
[----:B------:R-:W-:-:S07]  /*178a0*/  IMAD.MOV.U32 R15, RZ, RZ, -0x1 ;  /* 0xffffffffff0f7424 */ /* 0x000fce00078e00ff */
[----:B0-----:R-:W-:Y:S05]  /*178b0*/  WARPSYNC.COLLECTIVE R15, `(.L_x_6024) ;  /* 0x000000000f0c7348 */ /* 0x001fea0003c00000 */
[----:B------:R-:W-:Y:S02]  /*178c0*/  ELECT P6, UR62, PT ;  /* 0x00000000003e782f */ /* 0x000fe400038c0000 */
[----:B------:R-:W-:Y:S01]  /*178d0*/  MOV R14, UR62 ;  /* 0x0000003e000e7c02 */ /* 0x000fe20008000f00 */
[----:B0-----:R-:W-:Y:S10]  /*178e0*/  ENDCOLLECTIVE ;  /* 0x000000000000791b */ /* 0x001ff40003800000 */
.L_x_6024:
[----:B------:R-:W-:Y:S05]  /*178f0*/  BSYNC B1 ;  /* 0x0000000000017941 */ /* 0x000fea0003800000 */
.L_x_6023:
[----:B------:R-:W-:Y:S05]  /*17900*/  BRA `(.L_x_6025) ;  /* 0xffffffd400b07947 */ /* 0x000fea000383ffff */
.L_x_5940:
[----:B0-----:R0:W1:Y:S02]  /*17910*/  SYNCS.PHASECHK.TRANS64.TRYWAIT P1, [R5+URZ+0x33440], R0 ;  /* 0x03344000050075a7 */ /* 0x001064000802017f */
[----:B-1----:R-:W-:Y:S05]  /*17920*/  @!P1 NANOSLEEP.SYNCS 0x989680 ;  /* 0x009896800000995d */ /* 0x002fea0003900000 */
[----:B------:R-:W1:Y:S02]  /*17930*/  @!P1 SYNCS.PHASECHK.TRANS64 P1, [R5+URZ+0x33440], R0 ;  /* 0x03344000050095a7 */ /* 0x000e64000802007f */
[----:B-1----:R-:W-:Y:S05]  /*17940*/  @!P1 BRA `(.L_x_5940) ;  /* 0xfffffffc00f09947 */ /* 0x002fea000383ffff */
[----:B------:R-:W-:Y:S05]  /*17950*/  BRA `(.L_x_6026) ;  /* 0xffffffd400d07947 */ /* 0x000fea000383ffff */
.L_x_5942:
[----:B-1----:R1:W2:Y:S02]  /*17960*/  SYNCS.PHASECHK.TRANS64.TRYWAIT P1, [R31+URZ+0x33440], R2 ;  /* 0x033440021f0075a7 */ /* 0x0022a4000802017f */
[----:B--2---:R-:W-:Y:S05]  /*17970*/  @!P1 NANOSLEEP.SYNCS 0x989680 ;  /* 0x009896800000995d */ /* 0x004fea0003900000 */
[----:B------:R-:W2:Y:S02]  /*17980*/  @!P1 SYNCS.PHASECHK.TRANS64 P1, [R31+URZ+0x33440], R2 ;  /* 0x033440021f0095a7 */ /* 0x000ea4000802007f */
[----:B--2---:R-:W-:Y:S05]  /*17990*/  @!P1 BRA `(.L_x_5942) ;  /* 0xfffffffc00f09947 */ /* 0x004fea000383ffff */
[----:B------:R-:W-:Y:S05]  /*179a0*/  BRA `(.L_x_6027) ;  /* 0xffffffd400dc7947 */ /* 0x000fea000383ffff */
.L_x_5944:
[----:B--2---:R2:W3:Y:S02]  /*179b0*/  SYNCS.PHASECHK.TRANS64.TRYWAIT P1, [R5+URZ+0x33460], R0 ;  /* 0x03346000050075a7 */ /* 0x0044e4000802017f */
[----:B---3--:R-:W-:Y:S05]  /*179c0*/  @!P1 NANOSLEEP.SYNCS 0x989680 ;  /* 0x009896800000995d */ /* 0x008fea0003900000 */
[----:B------:R-:W3:Y:S02]  /*179d0*/  @!P1 SYNCS.PHASECHK.TRANS64 P1, [R5+URZ+0x33460], R0 ;  /* 0x03346000050095a7 */ /* 0x000ee4000802007f */
[----:B---3--:R-:W-:Y:S05]  /*179e0*/  @!P1 BRA `(.L_x_5944) ;  /* 0xfffffffc00f09947 */ /* 0x008fea000383ffff */
[----:B------:R-:W-:Y:S05]  /*179f0*/  BRA `(.L_x_6028) ;  /* 0xffffffd400d87947 */ /* 0x000fea000383ffff */
.L_x_5946:
[----:B---3--:R3:W4:Y:S02]  /*17a00*/  SYNCS.PHASECHK.TRANS64.TRYWAIT P1, [R31+URZ+0x33460], R2 ;  /* 0x033460021f0075a7 */ /* 0x008724000802017f */
[----:B----4-:R-:W-:Y:S05]  /*17a10*/  @!P1 NANOSLEEP.SYNCS 0x989680 ;  /* 0x009896800000995d */ /* 0x010fea0003900000 */
[----:B------:R-:W4:Y:S02]  /*17a20*/  @!P1 SYNCS.PHASECHK.TRANS64 P1, [R31+URZ+0x33460], R2 ;  /* 0x033460021f0095a7 */ /* 0x000f24000802007f */
[----:B----4-:R-:W-:Y:S05]  /*17a30*/  @!P1 BRA `(.L_x_5946) ;  /* 0xfffffffc00f09947 */ /* 0x010fea000383ffff */
[----:B------:R-:W-:Y:S05]  /*17a40*/  BRA `(.L_x_6029) ;  /* 0xffffffd400d47947 */ /* 0x000fea000383ffff */
.L_x_5948:
[----:B----4-:R4:W0:Y:S02]  /*17a50*/  SYNCS.PHASECHK.TRANS64.TRYWAIT P1, [R5+URZ+0x33480], R0 ;  /* 0x03348000050075a7 */ /* 0x010824000802017f */
[----:B0-----:R-:W-:Y:S05]  /*17a60*/  @!P1 NANOSLEEP.SYNCS 0x989680 ;  /* 0x009896800000995d */ /* 0x001fea0003900000 */
[----:B------:R-:W0:Y:S02]  /*17a70*/  @!P1 SYNCS.PHASECHK.TRANS64 P1, [R5+URZ+0x33480], R0 ;  /* 0x03348000050095a7 */ /* 0x000e24000802007f */
[----:B0-----:R-:W-:Y:S05]  /*17a80*/  @!P1 BRA `(.L_x_5948) ;  /* 0xfffffffc00f09947 */ /* 0x001fea000383ffff */
[----:B------:R-:W-:Y:S05]  /*17a90*/  BRA `(.L_x_6030) ;  /* 0xffffffd400d07947 */ /* 0x000fea000383ffff */
.L_x_6031:
        /* <DEDUP_REMOVED lines=14> */
.L_x_15840:


//--------------------- .text._ZN7cutlass13device_kernelIN5flash11enable_sm90INS1_16FlashAttnFwdSm90INS1_25CollectiveMainloopFwdSm90ILi2EN4cute5tupleIJNS5_1CILi1EEES8_S8_EEENS6_IJNS7_ILi128EEENS7_ILi160EEENS7_ILi192EEEEEELi192ENS_12float_e4m3_tEfNS_4arch4Sm90ELb1ELb0ELb0ELb1ELb1ELb0ELb0ELb1ELb1ELb1ELb0ELb0EEENS1_21CollectiveEpilogueFwdINS6_IJSA_SC_SB_EEES9_NS_10bfloat16_tESG_Li256ELb1ELb1ELb0ELb1EEENS1_36VarlenDynamicPersistentTileSchedulerILi128ELi160ELi256ELi128ELb0ELb1ELb1ELb1ELb1ELb1EEEEEEEEEvNT_6ParamsE --------------------------
	.section	.text._ZN7cutlass13device_kernelIN5flash11enable_sm90INS1_16FlashAttnFwdSm90INS1_25CollectiveMainloopFwdSm90ILi2EN4cute5tupleIJNS5_1CILi1EEES8_S8_EEENS6_IJNS7_ILi128EEENS7_ILi160EEENS7_ILi192EEEEEELi192ENS_12float_e4m3_tEfNS_4arch4Sm90ELb1ELb0ELb0ELb1ELb1ELb0ELb0ELb1ELb1ELb1ELb0ELb0EEENS1_21CollectiveEpilogueFwdINS6_IJSA_SC_SB_EEES9_NS_10bfloat16_tESG_Li256ELb1ELb1ELb0ELb1EEENS1_36VarlenDynamicPersistentTileSchedulerILi128ELi160ELi256ELi128ELb0ELb1ELb1ELb1ELb1ELb1EEEEEEEEEvNT_6ParamsE,"ax",@progbits
	.align	128
.text._ZN7cutlass13device_kernelIN5flash11enable_sm90INS1_16FlashAttnFwdSm90INS1_25CollectiveMainloopFwdSm90ILi2EN4cute5tupleIJNS5_1CILi1EEES8_S8_EEENS6_IJNS7_ILi128EEENS7_ILi160EEENS7_ILi192EEEEEELi192ENS_12float_e4m3_tEfNS_4arch4Sm90ELb1ELb0ELb0ELb1ELb1ELb0ELb0ELb1ELb1ELb1ELb0ELb0EEENS1_21CollectiveEpilogueFwdINS6_IJSA_SC_SB_EEES9_NS_10bfloat16_tESG_Li256ELb1ELb1ELb0ELb1EEENS1_36VarlenDynamicPersistentTileSchedulerILi128ELi160ELi256ELi128ELb0ELb1ELb1ELb1ELb1ELb1EEEEEEEEEvNT_6ParamsE:
        .type           _ZN7cutlass13device_kernelIN5flash11enable_sm90INS1_16FlashAttnFwdSm90INS1_25CollectiveMainloopFwdSm90ILi2EN4cute5tupleIJNS5_1CILi1EEES8_S8_EEENS6_IJNS7_ILi128EEENS7_ILi160EEENS7_ILi192EEEEEELi192ENS_12float_e4m3_tEfNS_4arch4Sm90ELb1ELb0ELb0ELb1ELb1ELb0ELb0ELb1ELb1ELb1ELb0ELb0EEENS1_21CollectiveEpilogueFwdINS6_IJSA_SC_SB_EEES9_NS_10bfloat16_tESG_Li256ELb1ELb1ELb0ELb1EEENS1_36VarlenDynamicPersistentTileSchedulerILi128ELi160ELi256ELi128ELb0ELb1ELb1ELb1ELb1ELb1EEEEEEEEEvNT_6ParamsE,@function
        .size           _ZN7cutlass13device_kernelIN5flash11enable_sm90INS1_16FlashAttnFwdSm90INS1_25CollectiveMainloopFwdSm90ILi2EN4cute5tupleIJNS5_1CILi1EEES8_S8_EEENS6_IJNS7_ILi128EEENS7_ILi160EEENS7_ILi192EEEEEELi192ENS_12float_e4m3_tEfNS_4arch4Sm90ELb1ELb0ELb0ELb1ELb1ELb0ELb0ELb1ELb1ELb1ELb0ELb0EEENS1_21CollectiveEpilogueFwdINS6_IJSA_SC_SB_EEES9_NS_10bfloat16_tESG_Li256ELb1ELb1ELb0ELb1EEENS1_36VarlenDynamicPersistentTileSchedulerILi128ELi160ELi256ELi128ELb0ELb1ELb1ELb1ELb1ELb1EEEEEEEEEvNT_6ParamsE,(.L_x_15841 - _ZN7cutlass13device_kernelIN5flash11enable_sm90INS1_16FlashAttnFwdSm90INS1_25CollectiveMainloopFwdSm90ILi2EN4cute5tupleIJNS5_1CILi1EEES8_S8_EEENS6_IJNS7_ILi128EEENS7_ILi160EEENS7_ILi192EEEEEELi192ENS_12float_e4m3_tEfNS_4arch4Sm90ELb1ELb0ELb0ELb1ELb1ELb0ELb0ELb1ELb1ELb1ELb0ELb0EEENS1_21CollectiveEpilogueFwdINS6_IJSA_SC_SB_EEES9_NS_10bfloat16_tESG_Li256ELb1ELb1ELb0ELb1EEENS1_36VarlenDynamicPersistentTileSchedulerILi128ELi160ELi256ELi128ELb0ELb1ELb1ELb1ELb1ELb1EEEEEEEEEvNT_6ParamsE)
        .other          _ZN7cutlass13device_kernelIN5flash11enable_sm90INS1_16FlashAttnFwdSm90INS1_25CollectiveMainloopFwdSm90ILi2EN4cute5tupleIJNS5_1CILi1EEES8_S8_EEENS6_IJNS7_ILi128EEENS7_ILi160EEENS7_ILi192EEEEEELi192ENS_12float_e4m3_tEfNS_4arch4Sm90ELb1ELb0ELb0ELb1ELb1ELb0ELb0ELb1ELb1ELb1ELb0ELb0EEENS1_21CollectiveEpilogueFwdINS6_IJSA_SC_SB_EEES9_NS_10bfloat16_tESG_Li256ELb1ELb1ELb0ELb1EEENS1_36VarlenDynamicPersistentTileSchedulerILi128ELi160ELi256ELi128ELb0ELb1ELb1ELb1ELb1ELb1EEEEEEEEEvNT_6ParamsE,@"STO_CUDA_ENTRY STV_DEFAULT"
_ZN7cutlass13device_kernelIN5flash11enable_sm90INS1_16FlashAttnFwdSm90INS1_25CollectiveMainloopFwdSm90ILi2EN4cute5tupleIJNS5_1CILi1EEES8_S8_EEENS6_IJNS7_ILi128EEENS7_ILi160EEENS7_ILi192EEEEEELi192ENS_12float_e4m3_tEfNS_4arch4Sm90ELb1ELb0ELb0ELb1ELb1ELb0ELb0ELb1ELb1ELb1ELb0ELb0EEENS1_21CollectiveEpilogueFwdINS6_IJSA_SC_SB_EEES9_NS_10bfloat16_tESG_Li256ELb1ELb1ELb0ELb1EEENS1_36VarlenDynamicPersistentTileSchedulerILi128ELi160ELi256ELi128ELb0ELb1ELb1ELb1ELb1ELb1EEEEEEEEEvNT_6ParamsE:
        /* <DEDUP_REMOVED lines=45> */
.L_x_6032:
        /* <DEDUP_REMOVED lines=22> */
.L_x_6033:
        /* <DEDUP_REMOVED lines=18> */
.L_x_6034:
        /* <DEDUP_REMOVED lines=22> */
.L_x_6035:
        /* <DEDUP_REMOVED lines=24> */
.L_x_6036:
        /* <DEDUP_REMOVED lines=8> */
.L_x_6038:
        /* <DEDUP_REMOVED lines=25> */
[----:B------:R-:W-:Y:S02]  /*0a40*/  UMOV UR45, URZ ;  /* 0x0000003f002d7c82 */ /* 0x000fe40008000000 */
        /* <DEDUP_REMOVED lines=49> */
.L_x_6098:
[----:B012---:R-:W0:Y:S01]  /*0d60*/  LDC.64 R2, c[0x0][0xc88] ;  /* 0x00032200ff027b82 */ /* 0x007e220000000a00 */
[----:B------:R-:W-:Y:S01]  /*0d70*/  ULDC.64 UR6, c[0x0][0xa28] ;  /* 0x00028a0000067ab9 */ /* 0x000fe20000000a00 */
[----:B------:R-:W-:Y:S01]  /*0d80*/  ULDC.64 UR8, c[0x0][0xa18] ;  /* 0x0002860000087ab9 */ /* 0x000fe20000000a00 */
[----:B------:R-:W-:Y:S01]  /*0d90*/  ULDC UR4, c[0x0][0x424] ;  /* 0x0001090000047ab9 */ /* 0x000fe20000000800 */
[----:B0-----:R-:W-:-:S06]  /*0da0*/  IMAD.WIDE R2, R63, 0x4, R2 ;  /* 0x000000043f027825 */ /* 0x001fcc00078e0202 */
        /* <DEDUP_REMOVED lines=46> */
.L_x_6039:
        /* <DEDUP_REMOVED lines=9> */
.L_x_6040:
        /* <DEDUP_REMOVED lines=13> */
.L_x_6041:
        /* <DEDUP_REMOVED lines=44> */
[----:B------:R-:W2:Y:S01]  /*14b0*/  @P1 LDG.E R0, desc[UR54][R6.64] ;  /* 0x0000003606001981 */ /* 0x000ea2000c1e1900 */
        /* <DEDUP_REMOVED lines=9> */
[----:B------:R-:W-:Y:S02]  /*1550*/  CS2R R110, SRZ ;  /* 0x00000000006e7805 */ /* 0x000fe4000001ff00 */
[----:B------:R-:W-:Y:S01]  /*1560*/  CS2R R10, SRZ ;  /* 0x00000000000a7805 */ /* 0x000fe2000001ff00 */
        /* <DEDUP_REMOVED lines=43> */
[----:B------:R-:W-:Y:S02]  /*1820*/  IMAD.MOV.U32 R96, RZ, RZ, RZ ;  /* 0x000000ffff607224 */ /* 0x000fe400078e00ff */
[----:B------:R-:W-:Y:S02]  /*1830*/  IMAD.MOV.U32 R133, RZ, RZ, RZ ;  /* 0x000000ffff857224 */ /* 0x000fe400078e00ff */
[----:B--2---:R-:W-:Y:S01]  /*1840*/  FMUL.FTZ R0, R5, R0 ;  /* 0x0000000005007220 */ /* 0x004fe20000410000 */
[----:B------:R-:W-:-:S03]  /*1850*/  CS2R R4, SRZ ;  /* 0x0000000000047805 */ /* 0x000fc6000001ff00 */
[----:B------:R-:W-:Y:S01]  /*1860*/  FMUL.FTZ R0, R0, UR6 ;  /* 0x0000000600007c20 */ /* 0x000fe20008410000 */
[----:B------:R-:W-:-:S04]  /*1870*/  UIADD3 UR6, UR38, 0x7f, URZ ;  /* 0x0000007f26067890 */ /* 0x000fc8000fffe03f */
[----:B------:R-:W-:Y:S01]  /*1880*/  UIMAD.WIDE.U32 UR4, UR6, UR4, URZ ;  /* 0x00000004060472a5 */ /* 0x000fe2000f8e003f */
[----:B------:R-:W-:Y:S01]  /*1890*/  R2UR UR39, R0 ;  /* 0x00000000002772ca */ /* 0x000fe200000e0000 */
[----:B------:R-:W-:Y:S02]  /*18a0*/  UIADD3 UR4, UR51, 0x9f, URZ ;  /* 0x0000009f33047890 */ /* 0x000fe4000fffe03f */
        /* <DEDUP_REMOVED lines=44> */
.L_x_6043:
        /* <DEDUP_REMOVED lines=9> */
.L_x_6202:
[----:B------:R-:W-:Y:S05]  /*1c00*/  @!P0 BRA `(.L_x_6045) ;  /* 0x0000000000048947 */ /* 0x000fea0003800000 */
[----:B------:R-:W-:Y:S01]  /*1c10*/  BPT.TRAP 0x1 ;  /* 0x000000040000795c */ /* 0x000fe20000300000 */
.L_x_6045:
[----:B0-----:R-:W-:Y:S02]  /*1c20*/  IMAD.U32 R3, RZ, RZ, UR45 ;  /* 0x0000002dff037e24 */ /* 0x001fe4000f8e00ff */
[----:B------:R-:W-:-:S03]  /*1c30*/  IMAD.U32 R0, RZ, RZ, UR46 ;  /* 0x0000002eff007e24 */ /* 0x000fc6000f8e00ff */
[----:B------:R-:W-:Y:S02]  /*1c40*/  LEA R3, R3, UR41, 0x3 ;  /* 0x0000002903037c11 */ /* 0x000fe4000f8e18ff */
[----:B------:R-:W-:-:S04]  /*1c50*/  SHF.L.U32 R0, R0, 0x1f, RZ ;  /* 0x0000001f00007819 */ /* 0x000fc800000006ff */
[----:B------:R0:W1:Y:S01]  /*1c60*/  SYNCS.PHASECHK.TRANS64.TRYWAIT P1, [R3+URZ+0x33430], R0 ;  /* 0x03343000030075a7 */ /* 0x000062000802017f */
[----:B------:R-:W-:Y:S05]  /*1c70*/  @!P0 BRA `(.L_x_6046) ;  /* 0x0000000000048947 */ /* 0x000fea0003800000 */
[----:B------:R-:W-:Y:S01]  /*1c80*/  BPT.TRAP 0x1 ;  /* 0x000000040000795c */ /* 0x000fe20000300000 */
.L_x_6046:
[----:B-1----:R-:W-:Y:S05]  /*1c90*/  @P1 BRA `(.L_x_6047) ;  /* 0x0000000000081947 */ /* 0x002fea0003800000 */
[----:B------:R-:W1:Y:S02]  /*1ca0*/  SYNCS.PHASECHK.TRANS64.TRYWAIT P1, [R3+URZ+0x33430], R0 ;  /* 0x03343000030075a7 */ /* 0x000e64000802017f */
[----:B-1----:R-:W-:Y:S05]  /*1cb0*/  @!P1 BRA `(.L_x_6048) ;  /* 0x0000015000b09947 */ /* 0x002fea0003800000 */
.L_x_6047:
        /* <DEDUP_REMOVED lines=204> */
.L_x_6049:
[----:B------:R-:W-:Y:S01]  /*2980*/  UISETP.NE.AND UP0, UPT, UR53, URZ, UPT ;  /* 0x0000003f3500728c */ /* 0x000fe2000bf05270 */
[----:B------:R-:W-:Y:S01]  /*2990*/  VIADD R2, R18, UR38 ;  /* 0x0000002612027c36 */ /* 0x000fe20008000000 */
[----:B------:R-:W-:Y:S01]  /*29a0*/  UMOV UR7, 0xffffff60 ;  /* 0xffffff6000077882 */ /* 0x000fe20000000000 */
[----:B------:R-:W-:Y:S01]  /*29b0*/  IMAD.U32 R13, RZ, RZ, UR52 ;  /* 0x00000034ff0d7e24 */ /* 0x000fe2000f8e00ff */
[----:B------:R-:W-:Y:S01]  /*29c0*/  UIMAD UR7, UR56, UR7, 0xa1 ;  /* 0x000000a1380774a4 */ /* 0x000fe2000f8e0207 */
[----:B------:R-:W-:Y:S01]  /*29d0*/  IMAD.U32 R119, RZ, RZ, UR39 ;  /* 0x00000027ff777e24 */ /* 0x000fe2000f8e00ff */
[----:B------:R-:W-:Y:S01]  /*29e0*/  PLOP3.LUT P1, PT, PT, PT, UP0, 0x80, 0x0 ;  /* 0x000000000000781c */ /* 0x000fe20003f2f008 */
[----:B------:R-:W-:Y:S01]  /*29f0*/  UMOV UR10, UR38 ;  /* 0x00000026000a7c82 */ /* 0x000fe20008000000 */
[----:B------:R-:W-:Y:S01]  /*2a00*/  PLOP3.LUT P2, PT, PT, PT, UP0, 0x80, 0x0 ;  /* 0x000000000000781c */ /* 0x000fe20003f4f008 */
[----:B------:R-:W-:Y:S01]  /*2a10*/  UIADD3 UR58, UR56, -0x2, URZ ;  /* 0xfffffffe383a7890 */ /* 0x000fe2000fffe03f */
[----:B------:R-:W-:Y:S01]  /*2a20*/  R2UR UR11, R3 ;  /* 0x00000000030b72ca */ /* 0x000fe200000e0000 */
[----:B------:R-:W-:Y:S01]  /*2a30*/  @UP0 ULDC UR6, c[0x0][0x44c] ;  /* 0x0001130000060ab9 */ /* 0x000fe20000000800 */
[----:B------:R-:W-:-:S07]  /*2a40*/  @UP0 ULDC UR14, c[0x0][0x450] ;  /* 0x00011400000e0ab9 */ /* 0x000fce0000000800 */
[----:B01----:R-:W-:Y:S01]  /*2a50*/  @P1 IMAD.HI.U32 R0, R2, UR6, RZ ;  /* 0x0000000602001c27 */ /* 0x003fe2000f8e00ff */
[----:B------:R-:W-:-:S04]  /*2a60*/  @UP0 ULDC UR6, c[0x0][0x450] ;  /* 0x0001140000060ab9 */ /* 0x000fc80000000800 */
[----:B------:R-:W-:Y:S01]  /*2a70*/  @P2 SHF.R.U32.HI R2, RZ, UR6, R0 ;  /* 0x00000006ff022c19 */ /* 0x000fe20008011600 */
[----:B------:R-:W-:Y:S01]  /*2a80*/  UIMAD UR6, UR56, -0xa0, UR51 ;  /* 0xffffff60380678a4 */ /* 0x000fe2000f8e0233 */
[----:B------:R-:W-:-:S03]  /*2a90*/  IMAD.U32 R0, RZ, RZ, UR7 ;  /* 0x00000007ff007e24 */ /* 0x000fc6000f8e00ff */
[----:B------:R-:W0:Y:S01]  /*2aa0*/  SHFL.IDX PT, R4, R2, 0x1, 0x1c1f ;  /* 0x003c1f0002047f89 */ /* 0x000e2200000e0000 */
[----:B------:R-:W-:Y:S01]  /*2ab0*/  UIADD3 UR6, UR6, 0xa0, URZ ;  /* 0x000000a006067890 */ /* 0x000fe2000fffe03f */
[----:B------:R-:W-:Y:S02]  /*2ac0*/  IMAD R0, R17, -0x2, R0 ;  /* 0xfffffffe11007824 */ /* 0x000fe400078e0200 */
[----:B------:R-:W1:Y:S03]  /*2ad0*/  SHFL.IDX PT, R2, R2, RZ, 0x1c1f ;  /* 0x001c1fff02027589 */ /* 0x000e6600000e0000 */
[----:B------:R-:W-:Y:S01]  /*2ae0*/  IMAD.U32 R10, RZ, RZ, UR6 ;  /* 0x00000006ff0a7e24 */ /* 0x000fe2000f8e00ff */
[----:B------:R-:W-:Y:S01]  /*2af0*/  IADD3 R13, -R13, UR51, R0 ;  /* 0x000000330d0d7c10 */ /* 0x000fe2000fffe100 */
[----:B------:R-:W-:Y:S02]  /*2b00*/  @UP0 ULDC UR6, c[0x0][0x44c] ;  /* 0x0001130000060ab9 */ /* 0x000fe40000000800 */
[----:B------:R-:W-:Y:S01]  /*2b10*/  IMAD R10, R17, -0x2, R10 ;  /* 0xfffffffe110a7824 */ /* 0x000fe200078e020a */
[----:B------:R-:W-:-:S04]  /*2b20*/  UIMAD.WIDE.U32 UR6, UR38, UR6, URZ ;  /* 0x00000006260672a5 */ /* 0x000fc8000f8e003f */
[----:B------:R-:W-:-:S04]  /*2b30*/  @UP0 USHF.R.U32.HI UR10, URZ, UR14, UR7 ;  /* 0x0000000e3f0a0299 */ /* 0x000fc80008011607 */
[----:B------:R-:W-:Y:S01]  /*2b40*/  UIADD3 UR6, UR10, UR51, -UR52 ;  /* 0x000000330a067290 */ /* 0x000fe2000fffe834 */
[----:B0-----:R-:W-:-:S03]  /*2b50*/  VIADDMNMX R4, R4, R13, R10, PT ;  /* 0x0000000d04047246 */ /* 0x001fc6000380010a */
        /* <DEDUP_REMOVED lines=125> */
[----:B------:R-:W-:Y:S02]  /*3330*/  FSEL R39, R39, -INF , P1 ;  /* 0xff80000027277808 */ /* 0x000fe40000800000 */
[----:B------:R-:W-:Y:S02]  /*3340*/  FMNMX.FTZ R0, R5, R0, !PT ;  /* 0x0000000005007209 */ /* 0x000fe40007810000 */
[----:B-1----:R-:W-:Y:S02]  /*3350*/  VIADDMNMX R90, R2, R13, R10, PT ;  /* 0x0000000d025a7246 */ /* 0x002fe4000380010a */
[----:B------:R-:W-:Y:S02]  /*3360*/  FMNMX.FTZ R8, R39, R0, !PT ;  /* 0x0000000027087209 */ /* 0x000fe40007810000 */
[C---:B------:R-:W-:Y:S02]  /*3370*/  ISETP.GT.AND P2, PT, R90.reuse, 0x1, PT ;  /* 0x000000015a00780c */ /* 0x040fe40003f44270 */
[----:B------:R-:W-:Y:S01]  /*3380*/  ISETP.GT.AND P3, PT, R90, 0x8, PT ;  /* 0x000000085a00780c */ /* 0x000fe20003f64270 */
[----:B------:R-:W0:Y:S01]  /*3390*/  SHFL.BFLY PT, R59, R8, 0x2, 0x1f ;  /* 0x0c401f00083b7f89 */ /* 0x000e2200000e0000 */
[----:B------:R-:W-:-:S02]  /*33a0*/  FSEL R89, R89, -INF , P2 ;  /* 0xff80000059597808 */ /* 0x000fc40001000000 */
[----:B------:R-:W-:Y:S02]  /*33b0*/  FSEL R92, R92, -INF , P3 ;  /* 0xff8000005c5c7808 */ /* 0x000fe40001800000 */
[----:B------:R-:W-:-:S04]  /*33c0*/  ISETP.GT.AND P2, PT, R90, 0x10, PT ;  /* 0x000000105a00780c */ /* 0x000fc80003f44270 */
[----:B------:R-:W-:Y:S02]  /*33d0*/  FSEL R96, R96, -INF , P2 ;  /* 0xff80000060607808 */ /* 0x000fe40001000000 */
[----:B------:R-:W-:-:S04]  /*33e0*/  ISETP.GT.AND P2, PT, R90, 0x18, PT ;  /* 0x000000185a00780c */ /* 0x000fc80003f44270 */
[----:B------:R-:W-:Y:S02]  /*33f0*/  FSEL R100, R100, -INF , P2 ;  /* 0xff80000064647808 */ /* 0x000fe40001000000 */
[----:B------:R-:W-:-:S04]  /*3400*/  ISETP.GT.AND P2, PT, R90, 0x21, PT ;  /* 0x000000215a00780c */ /* 0x000fc80003f44270 */
[----:B------:R-:W-:Y:S02]  /*3410*/  FSEL R73, R73, -INF , P2 ;  /* 0xff80000049497808 */ /* 0x000fe40001000000 */
[----:B------:R-:W-:Y:S02]  /*3420*/  ISETP.GT.AND P2, PT, R90, 0x29, PT ;  /* 0x000000295a00780c */ /* 0x000fe40003f44270 */
[----:B0-----:R-:W-:Y:S02]  /*3430*/  FMNMX.FTZ R59, R8, R59, !PT ;  /* 0x0000003b083b7209 */ /* 0x001fe40007810000 */
[----:B------:R-:W-:Y:S02]  /*3440*/  FSEL R77, R77, -INF , P2 ;  /* 0xff8000004d4d7808 */ /* 0x000fe40001000000 */
[----:B------:R-:W-:Y:S01]  /*3450*/  ISETP.GT.AND P2, PT, R90, 0x31, PT ;  /* 0x000000315a00780c */ /* 0x000fe20003f44270 */
[----:B------:R-:W0:Y:S03]  /*3460*/  SHFL.BFLY PT, R0, R59, 0x1, 0x1f ;  /* 0x0c201f003b007f89 */ /* 0x000e2600000e0000 */
        /* <DEDUP_REMOVED lines=10> */
[C---:B------:R-:W-:Y:S01]  /*3510*/  FSETP.NEU.FTZ.AND P1, PT, R0.reuse, -INF , PT ;  /* 0xff8000000000780b */ /* 0x040fe20003f3d000 */
[----:B------:R-:W-:-:S01]  /*3520*/  FFMA.FTZ R4, R0, R119, -8 ;  /* 0xc100000000047423 */ /* 0x000fc20000010077 */
[----:B------:R-:W-:-:S02]  /*3530*/  ISETP.GT.AND P2, PT, R90, 0x59, PT ;  /* 0x000000595a00780c */ /* 0x000fc40003f44270 */
[----:B------:R-:W-:Y:S02]  /*3540*/  CS2R R118, SRZ ;  /* 0x0000000000767805 */ /* 0x000fe4000001ff00 */
        /* <DEDUP_REMOVED lines=17> */
[----:B------:R-:W-:Y:S01]  /*3660*/  MUFU.EX2 R6, R6 ;  /* 0x0000000600067308 */ /* 0x000fe20000000800 */
[----:B------:R-:W-:Y:S01]  /*3670*/  FSEL R97, R97, -INF , P1 ;  /* 0xff80000061617808 */ /* 0x000fe20000800000 */
[--C-:B------:R-:W-:Y:S01]  /*3680*/  FFMA.FTZ R11, R95, UR39, -R4.reuse ;  /* 0x000000275f0b7c23 */ /* 0x100fe20008010804 */
[----:B------:R-:W-:Y:S01]  /*3690*/  FMNMX.FTZ R2, R96, R15, !PT ;  /* 0x0000000f60027209 */ /* 0x000fe20007810000 */
[--C-:B------:R-:W-:Y:S01]  /*36a0*/  FFMA.FTZ R54, R54, UR39, -R4.reuse ;  /* 0x0000002736367c23 */ /* 0x100fe20008010804 */
[C---:B------:R-:W-:Y:S01]  /*36b0*/  ISETP.GT.AND P1, PT, R90.reuse, 0x19, PT ;  /* 0x000000195a00780c */ /* 0x040fe20003f24270 */
[--C-:B------:R-:W-:Y:S01]  /*36c0*/  FFMA.FTZ R13, R99, UR39, -R4.reuse ;  /* 0x00000027630d7c23 */ /* 0x100fe20008010804 */
[----:B------:R-:W-:Y:S01]  /*36d0*/  FMNMX.FTZ R21, R97, R2, !PT ;  /* 0x0000000261157209 */ /* 0x000fe20007810000 */
[----:B------:R-:W-:Y:S01]  /*36e0*/  MUFU.EX2 R7, R7 ;  /* 0x0000000700077308 */ /* 0x000fe20000000800 */
[----:B------:R-:W-:Y:S01]  /*36f0*/  FSEL R101, R101, -INF , P1 ;  /* 0xff80000065657808 */ /* 0x000fe20000800000 */
[--C-:B------:R-:W-:Y:S01]  /*3700*/  FFMA.FTZ R103, R103, UR39, -R4.reuse ;  /* 0x0000002767677c23 */ /* 0x100fe20008010804 */
[----:B------:R-:W-:Y:S01]  /*3710*/  ISETP.GT.AND P1, PT, R90, 0x20, PT ;  /* 0x000000205a00780c */ /* 0x000fe20003f24270 */
[--C-:B------:R-:W-:Y:S01]  /*3720*/  FFMA.FTZ R14, R105, UR39, -R4.reuse ;  /* 0x00000027690e7c23 */ /* 0x100fe20008010804 */
[----:B------:R-:W-:Y:S01]  /*3730*/  FMNMX.FTZ R2, R100, R21, !PT ;  /* 0x0000001564027209 */ /* 0x000fe20007810000 */
[--C-:B------:R-:W-:Y:S01]  /*3740*/  FFMA.FTZ R107, R107, UR39, -R4.reuse ;  /* 0x000000276b6b7c23 */ /* 0x100fe20008010804 */
[----:B------:R-:W-:Y:S01]  /*3750*/  FSEL R72, R72, -INF , P1 ;  /* 0xff80000048487808 */ /* 0x000fe20000800000 */
[----:B------:R-:W-:Y:S01]  /*3760*/  MUFU.EX2 R8, R8 ;  /* 0x0000000800087308 */ /* 0x000fe20000000800 */
[----:B------:R-:W-:Y:S01]  /*3770*/  FMNMX.FTZ R21, R101, R2, !PT ;  /* 0x0000000265157209 */ /* 0x000fe20007810000 */
[--C-:B------:R-:W-:Y:S01]  /*3780*/  FFMA.FTZ R20, R109, UR39, -R4.reuse ;  /* 0x000000276d147c23 */ /* 0x100fe20008010804 */
[----:B------:R-:W-:Y:S01]  /*3790*/  ISETP.GT.AND P1, PT, R90, 0x28, PT ;  /* 0x000000285a00780c */ /* 0x000fe20003f24270 */
[--C-:B------:R-:W-:Y:S01]  /*37a0*/  FFMA.FTZ R111, R111, UR39, -R4.reuse ;  /* 0x000000276f6f7c23 */ /* 0x100fe20008010804 */
[----:B------:R-:W-:Y:S01]  /*37b0*/  FMNMX.FTZ R2, R72, R21, !PT ;  /* 0x0000001548027209 */ /* 0x000fe20007810000 */
[--C-:B------:R-:W-:Y:S01]  /*37c0*/  FFMA.FTZ R38, R113, UR39, -R4.reuse ;  /* 0x0000002771267c23 */ /* 0x100fe20008010804 */
[----:B------:R-:W-:Y:S01]  /*37d0*/  FSEL R76, R76, -INF , P1 ;  /* 0xff8000004c4c7808 */ /* 0x000fe20000800000 */
[----:B------:R-:W0:Y:S01]  /*37e0*/  MUFU.EX2 R11, R11 ;  /* 0x0000000b000b7308 */ /* 0x000e220000000800 */
[----:B------:R-:W-:Y:S01]  /*37f0*/  FMNMX.FTZ R59, R73, R2, !PT ;  /* 0x00000002493b7209 */ /* 0x000fe20007810000 */
        /* <DEDUP_REMOVED lines=26> */
[----:B------:R-:W-:Y:S01]  /*39a0*/  FFMA.FTZ R39, R39, UR39, -R4 ;  /* 0x0000002727277c23 */ /* 0x000fe20008010804 */
[----:B------:R-:W-:-:S02]  /*39b0*/  FMNMX.FTZ R91, R58, R91, !PT ;  /* 0x0000005b3a5b7209 */ /* 0x000fc40007810000 */
[----:B------:R-:W-:Y:S02]  /*39c0*/  CS2R R116, SRZ ;  /* 0x0000000000747805 */ /* 0x000fe4000001ff00 */
[----:B------:R-:W-:Y:S01]  /*39d0*/  FSEL R60, R60, -INF , P1 ;  /* 0xff8000003c3c7808 */ /* 0x000fe20000800000 */
[----:B------:R1:W2:Y:S01]  /*39e0*/  MUFU.EX2 R15, R103 ;  /* 0x00000067000f7308 */ /* 0x0002a20000000800 */
[----:B------:R-:W-:Y:S02]  /*39f0*/  FMNMX.FTZ R91, R62, R91, !PT ;  /* 0x0000005b3e5b7209 */ /* 0x000fe40007810000 */
[----:B------:R-:W-:Y:S02]  /*3a00*/  CS2R R114, SRZ ;  /* 0x0000000000727805 */ /* 0x000fe4000001ff00 */
[----:B------:R-:W-:Y:S02]  /*3a10*/  ISETP.GT.AND P1, PT, R90, 0x50, PT ;  /* 0x000000505a00780c */ /* 0x000fe40003f24270 */
[----:B------:R-:W-:-:S02]  /*3a20*/  CS2R R112, SRZ ;  /* 0x0000000000707805 */ /* 0x000fc4000001ff00 */
[----:B------:R-:W-:Y:S02]  /*3a30*/  FMNMX.FTZ R91, R60, R91, !PT ;  /* 0x0000005b3c5b7209 */ /* 0x000fe40007810000 */
[----:B------:R-:W-:Y:S02]  /*3a40*/  CS2R R108, SRZ ;  /* 0x00000000006c7805 */ /* 0x000fe4000001ff00 */
[----:B------:R-:W-:Y:S01]  /*3a50*/  FSEL R64, R64, -INF , P1 ;  /* 0xff80000040407808 */ /* 0x000fe20000800000 */
[----:B------:R-:W-:Y:S01]  /*3a60*/  MUFU.EX2 R14, R14 ;  /* 0x0000000e000e7308 */ /* 0x000fe20000000800 */
[----:B------:R-:W-:Y:S02]  /*3a70*/  FMNMX.FTZ R91, R66, R91, !PT ;  /* 0x0000005b425b7209 */ /* 0x000fe40007810000 */
[----:B------:R-:W-:Y:S02]  /*3a80*/  CS2R R104, SRZ ;  /* 0x0000000000687805 */ /* 0x000fe4000001ff00 */
[----:B------:R-:W-:-:S02]  /*3a90*/  ISETP.GT.AND P1, PT, R90, 0x58, PT ;  /* 0x000000585a00780c */ /* 0x000fc40003f24270 */
[----:B-1----:R-:W-:Y:S02]  /*3aa0*/  CS2R R102, SRZ ;  /* 0x0000000000667805 */ /* 0x002fe4000001ff00 */
[----:B------:R-:W-:Y:S02]  /*3ab0*/  FMNMX.FTZ R2, R64, R91, !PT ;  /* 0x0000005b40027209 */ /* 0x000fe40007810000 */
[----:B------:R-:W-:Y:S02]  /*3ac0*/  CS2R R98, SRZ ;  /* 0x0000000000627805 */ /* 0x000fe4000001ff00 */
[----:B------:R-:W-:Y:S01]  /*3ad0*/  FSEL R68, R68, -INF , P1 ;  /* 0xff80000044447808 */ /* 0x000fe20000800000 */
[----:B------:R1:W-:Y:S01]  /*3ae0*/  MUFU.EX2 R21, R107 ;  /* 0x0000006b00157308 */ /* 0x0003e20000000800 */
[----:B------:R-:W-:Y:S02]  /*3af0*/  FMNMX.FTZ R87, R65, R2, !PT ;  /* 0x0000000241577209 */ /* 0x000fe40007810000 */
[----:B------:R-:W-:-:S02]  /*3b00*/  ISETP.GT.AND P1, PT, R90, 0x60, PT ;  /* 0x000000605a00780c */ /* 0x000fc40003f24270 */
[----:B------:R-:W-:Y:S02]  /*3b10*/  FMNMX.FTZ R2, R68, R87, !PT ;  /* 0x0000005744027209 */ /* 0x000fe40007810000 */
[----:B------:R-:W-:Y:S01]  /*3b20*/  ISETP.GT.AND P2, PT, R90, 0x61, PT ;  /* 0x000000615a00780c */ /* 0x000fe20003f44270 */
[----:B------:R-:W-:Y:S01]  /*3b30*/  MUFU.EX2 R20, R20 ;  /* 0x0000001400147308 */ /* 0x000fe20000000800 */
[----:B------:R-:W-:Y:S02]  /*3b40*/  FSEL R74, R40, -INF , P1 ;  /* 0xff800000284a7808 */ /* 0x000fe40000800000 */
[----:B-1----:R-:W-:Y:S02]  /*3b50*/  CS2R R106, SRZ ;  /* 0x00000000006a7805 */ /* 0x002fe4000001ff00 */
[----:B------:R-:W-:Y:S02]  /*3b60*/  FMNMX.FTZ R83, R69, R2, !PT ;  /* 0x0000000245537209 */ /* 0x000fe40007810000 */
[----:B------:R-:W-:-:S02]  /*3b70*/  ISETP.GT.AND P1, PT, R90, 0x68, PT ;  /* 0x000000685a00780c */ /* 0x000fc40003f24270 */
[----:B------:R-:W-:Y:S01]  /*3b80*/  FSEL R78, R41, -INF , P2 ;  /* 0xff800000294e7808 */ /* 0x000fe20001000000 */
[--C-:B------:R-:W-:Y:S01]  /*3b90*/  FFMA.FTZ R41, R79, UR39, -R4.reuse ;  /* 0x000000274f297c23 */ /* 0x100fe20008010804 */
[----:B------:R-:W-:Y:S01]  /*3ba0*/  FMNMX.FTZ R83, R74, R83, !PT ;  /* 0x000000534a537209 */ /* 0x000fe20007810000 */
[----:B------:R1:W-:Y:S01]  /*3bb0*/  MUFU.EX2 R40, R82 ;  /* 0x0000005200287308 */ /* 0x0003e20000000800 */
[----:B------:R-:W-:Y:S02]  /*3bc0*/  ISETP.GT.AND P2, PT, R90, 0x69, PT ;  /* 0x000000695a00780c */ /* 0x000fe40003f44270 */
[----:B------:R-:W-:Y:S01]  /*3bd0*/  FSEL R79, R44, -INF , P1 ;  /* 0xff8000002c4f7808 */ /* 0x000fe20000800000 */
[----:B------:R-:W-:-:S01]  /*3be0*/  FFMA.FTZ R44, R75, UR39, -R4 ;  /* 0x000000274b2c7c23 */ /* 0x000fc20008010804 */
[----:B------:R-:W-:Y:S01]  /*3bf0*/  FMNMX.FTZ R2, R78, R83, !PT ;  /* 0x000000534e027209 */ /* 0x000fe20007810000 */
[----:B------:R-:W-:-:S01]  /*3c00*/  FFMA.FTZ R75, R63, UR39, -R4 ;  /* 0x000000273f4b7c23 */ /* 0x000fc20008010804 */
[----:B------:R-:W-:Y:S01]  /*3c10*/  ISETP.GT.AND P1, PT, R90, 0x70, PT ;  /* 0x000000705a00780c */ /* 0x000fe20003f24270 */
[----:B------:R3:W4:Y:S01]  /*3c20*/  MUFU.EX2 R59, R111 ;  /* 0x0000006f003b7308 */ /* 0x0007220000000800 */
[----:B-1----:R-:W-:-:S02]  /*3c30*/  FSEL R82, R45, -INF , P2 ;  /* 0xff8000002d527808 */ /* 0x002fc40001000000 */
[----:B------:R-:W-:Y:S02]  /*3c40*/  FMNMX.FTZ R45, R79, R2, !PT ;  /* 0x000000024f2d7209 */ /* 0x000fe40007810000 */
[----:B------:R-:W-:Y:S02]  /*3c50*/  ISETP.GT.AND P2, PT, R90, 0x71, PT ;  /* 0x000000715a00780c */ /* 0x000fe40003f44270 */
[----:B------:R-:W-:Y:S01]  /*3c60*/  FSEL R48, R48, -INF , P1 ;  /* 0xff80000030307808 */ /* 0x000fe20000800000 */
[----:B------:R-:W-:Y:S01]  /*3c70*/  MUFU.EX2 R38, R38 ;  /* 0x0000002600267308 */ /* 0x000fe20000000800 */
[----:B------:R-:W-:Y:S02]  /*3c80*/  FMNMX.FTZ R45, R82, R45, !PT ;  /* 0x0000002d522d7209 */ /* 0x000fe40007810000 */
[----:B---3--:R-:W-:Y:S02]  /*3c90*/  CS2R R110, SRZ ;  /* 0x00000000006e7805 */ /* 0x008fe4000001ff00 */
[----:B------:R-:W-:-:S02]  /*3ca0*/  ISETP.GT.AND P1, PT, R90, 0x78, PT ;  /* 0x000000785a00780c */ /* 0x000fc40003f24270 */
[----:B------:R-:W-:Y:S02]  /*3cb0*/  FSEL R49, R49, -INF , P2 ;  /* 0xff80000031317808 */ /* 0x000fe40001000000 */
[----:B------:R-:W-:Y:S01]  /*3cc0*/  FMNMX.FTZ R2, R48, R45, !PT ;  /* 0x0000002d30027209 */ /* 0x000fe20007810000 */
[----:B------:R-:W-:Y:S01]  /*3cd0*/  MUFU.EX2 R57, R57 ;  /* 0x0000003900397308 */ /* 0x000fe20000000800 */
[----:B------:R-:W-:Y:S02]  /*3ce0*/  ISETP.GT.AND P2, PT, R90, 0x79, PT ;  /* 0x000000795a00780c */ /* 0x000fe40003f44270 */
[----:B------:R-:W-:Y:S02]  /*3cf0*/  FSEL R52, R52, -INF , P1 ;  /* 0xff80000034347808 */ /* 0x000fe40000800000 */
[----:B------:R-:W-:Y:S02]  /*3d00*/  FMNMX.FTZ R63, R49, R2, !PT ;  /* 0x00000002313f7209 */ /* 0x000fe40007810000 */
[----:B------:R-:W-:Y:S01]  /*3d10*/  FSEL R53, R53, -INF , P2 ;  /* 0xff80000035357808 */ /* 0x000fe20001000000 */
[----:B------:R1:W-:Y:S01]  /*3d20*/  MUFU.EX2 R45, R75 ;  /* 0x0000004b002d7308 */ /* 0x0003e20000000800 */
[----:B------:R-:W-:-:S02]  /*3d30*/  ISETP.GT.AND P1, PT, R90, 0x80, PT ;  /* 0x000000805a00780c */ /* 0x000fc40003f24270 */
[----:B------:R-:W-:Y:S02]  /*3d40*/  FMNMX.FTZ R2, R52, R63, !PT ;  /* 0x0000003f34027209 */ /* 0x000fe40007810000 */
[----:B------:R-:W-:Y:S02]  /*3d50*/  ISETP.GT.AND P2, PT, R90, 0x81, PT ;  /* 0x000000815a00780c */ /* 0x000fe40003f44270 */
[----:B------:R-:W-:Y:S01]  /*3d60*/  FSEL R63, R24, -INF , P1 ;  /* 0xff800000183f7808 */ /* 0x000fe20000800000 */
[----:B------:R-:W-:-:S01]  /*3d70*/  FFMA.FTZ R24, R67, UR39, -R4 ;  /* 0x0000002743187c23 */ /* 0x000fc20008010804 */
[----:B------:R-:W-:Y:S01]  /*3d80*/  FMNMX.FTZ R2, R53, R2, !PT ;  /* 0x0000000235027209 */ /* 0x000fe20007810000 */
[----:B------:R-:W-:Y:S01]  /*3d90*/  MUFU.EX2 R56, R56 ;  /* 0x0000003800387308 */ /* 0x000fe20000000800 */
[----:B------:R-:W-:Y:S02]  /*3da0*/  ISETP.GT.AND P1, PT, R90, 0x88, PT ;  /* 0x000000885a00780c */ /* 0x000fe40003f24270 */
[----:B-1----:R-:W-:Y:S01]  /*3db0*/  FSEL R75, R25, -INF , P2 ;  /* 0xff800000194b7808 */ /* 0x002fe20001000000 */
[----:B------:R-:W-:-:S01]  /*3dc0*/  FFMA.FTZ R25, R70, UR39, -R4 ;  /* 0x0000002746197c23 */ /* 0x000fc20008010804 */
[----:B------:R-:W-:-:S02]  /*3dd0*/  FMNMX.FTZ R2, R63, R2, !PT ;  /* 0x000000023f027209 */ /* 0x000fc40007810000 */
[----:B------:R-:W-:Y:S01]  /*3de0*/  ISETP.GT.AND P2, PT, R90, 0x89, PT ;  /* 0x000000895a00780c */ /* 0x000fe20003f44270 */
[----:B------:R-:W-:Y:S01]  /*3df0*/  MUFU.EX2 R61, R61 ;  /* 0x0000003d003d7308 */ /* 0x000fe20000000800 */
[----:B------:R-:W-:Y:S01]  /*3e00*/  FSEL R67, R28, -INF , P1 ;  /* 0xff8000001c437808 */ /* 0x000fe20000800000 */
[--C-:B------:R-:W-:Y:S01]  /*3e10*/  FFMA.FTZ R28, R42, UR39, -R4.reuse ;  /* 0x000000272a1c7c23 */ /* 0x100fe20008010804 */
[----:B------:R-:W-:Y:S01]  /*3e20*/  FMNMX.FTZ R2, R75, R2, !PT ;  /* 0x000000024b027209 */ /* 0x000fe20007810000 */
[----:B------:R-:W-:Y:S01]  /*3e30*/  FFMA.FTZ R42, R47, UR39, -R4 ;  /* 0x000000272f2a7c23 */ /* 0x000fe20008010804 */
[----:B------:R-:W-:Y:S02]  /*3e40*/  ISETP.GT.AND P1, PT, R90, 0x90, PT ;  /* 0x000000905a00780c */ /* 0x000fe40003f24270 */
[----:B------:R-:W-:Y:S01]  /*3e50*/  FSEL R83, R29, -INF , P2 ;  /* 0xff8000001d537808 */ /* 0x000fe20001000000 */
[----:B------:R-:W-:Y:S01]  /*3e60*/  MUFU.EX2 R41, R41 ;  /* 0x0000002900297308 */ /* 0x000fe20000000800 */
[----:B------:R-:W-:-:S02]  /*3e70*/  FMNMX.FTZ R2, R67, R2, !PT ;  /* 0x0000000243027209 */ /* 0x000fc40007810000 */
[----:B------:R-:W-:Y:S02]  /*3e80*/  ISETP.GT.AND P2, PT, R90, 0x91, PT ;  /* 0x000000915a00780c */ /* 0x000fe40003f44270 */
[----:B------:R-:W-:Y:S01]  /*3e90*/  FSEL R70, R32, -INF , P1 ;  /* 0xff80000020467808 */ /* 0x000fe20000800000 */
[--C-:B------:R-:W-:Y:S01]  /*3ea0*/  FFMA.FTZ R32, R71, UR39, -R4.reuse ;  /* 0x0000002747207c23 */ /* 0x100fe20008010804 */
        /* <DEDUP_REMOVED lines=16> */
[----:B------:R-:W-:Y:S01]  /*3fb0*/  MUFU.EX2 R24, R24 ;  /* 0x0000001800187308 */ /* 0x000fe20000000800 */
[----:B0-----:R-:W-:-:S02]  /*3fc0*/  F2FP.SATFINITE.E4M3.F32.PACK_AB_MERGE_C R217, R11, R8, RZ ;  /* 0x000000080bd9723e */ /* 0x001fc400048070ff */
[----:B------:R-:W-:Y:S02]  /*3fd0*/  FMNMX.FTZ R2, R87, R2, !PT ;  /* 0x0000000257027209 */ /* 0x000fe40007810000 */
[----:B--2---:R-:W-:Y:S02]  /*3fe0*/  F2FP.SATFINITE.E4M3.F32.PACK_AB_MERGE_C R219, R15, R12, RZ ;  /* 0x0000000c0fdb723e */ /* 0x004fe400048070ff */
[----:B------:R-:W-:Y:S01]  /*3ff0*/  F2FP.SATFINITE.E4M3.F32.PACK_AB_MERGE_C R217, R7, R6, R217 ;  /* 0x0000000607d9723e */ /* 0x000fe200048070d9 */
[----:B------:R-:W0:Y:S01]  /*4000*/  SHFL.BFLY PT, R43, R2, 0x2, 0x1f ;  /* 0x0c401f00022b7f89 */ /* 0x000e2200000e0000 */
[----:B------:R-:W-:Y:S01]  /*4010*/  MUFU.EX2 R25, R25 ;  /* 0x0000001900197308 */ /* 0x000fe20000000800 */
[----:B------:R-:W-:Y:S02]  /*4020*/  F2FP.SATFINITE.E4M3.F32.PACK_AB_MERGE_C R219, R13, R10, R219 ;  /* 0x0000000a0ddb723e */ /* 0x000fe400048070db */
[----:B----4-:R-:W-:-:S04]  /*4030*/  F2FP.SATFINITE.E4M3.F32.PACK_AB_MERGE_C R213, R59, R20, RZ ;  /* 0x000000143bd5723e */ /* 0x010fc800048070ff */
[----:B------:R-:W-:Y:S01]  /*4040*/  F2FP.SATFINITE.E4M3.F32.PACK_AB_MERGE_C R213, R21, R14, R213 ;  /* 0x0000000e15d5723e */ /* 0x000fe200048070d5 */
[----:B------:R-:W-:Y:S08]  /*4050*/  MUFU.EX2 R32, R32 ;  /* 0x0000002000207308 */ /* 0x000ff00000000800 */
[----:B------:R-:W-:Y:S01]  /*4060*/  MUFU.EX2 R28, R28 ;  /* 0x0000001c001c7308 */ /* 0x000fe20000000800 */
[----:B0-----:R-:W-:-:S07]  /*4070*/  FMNMX.FTZ R47, R2, R43, !PT ;  /* 0x0000002b022f7209 */ /* 0x001fce0007810000 */
[----:B------:R-:W-:Y:S01]  /*4080*/  MUFU.EX2 R29, R29 ;  /* 0x0000001d001d7308 */ /* 0x000fe20000000800 */
[----:B------:R-:W0:Y:S07]  /*4090*/  SHFL.BFLY PT, R2, R47, 0x1, 0x1f ;  /* 0x0c201f002f027f89 */ /* 0x000e2e00000e0000 */
[----:B------:R1:W-:Y:S08]  /*40a0*/  MUFU.EX2 R43, R54 ;  /* 0x00000036002b7308 */ /* 0x0003f00000000800 */
[----:B------:R-:W-:Y:S08]  /*40b0*/  MUFU.EX2 R33, R33 ;  /* 0x0000002100217308 */ /* 0x000ff00000000800 */
[----:B------:R-:W-:Y:S01]  /*40c0*/  MUFU.EX2 R42, R42 ;  /* 0x0000002a002a7308 */ /* 0x000fe20000000800 */
[----:B0-----:R-:W-:Y:S01]  /*40d0*/  FMNMX.FTZ R2, R47, R2, !PT ;  /* 0x000000022f027209 */ /* 0x001fe20007810000 */
        /* <DEDUP_REMOVED lines=12> */
[--C-:B-1----:R-:W-:Y:S01]  /*41a0*/  FFMA.FTZ R54, R97, UR39, -R91.reuse ;  /* 0x0000002761367c23 */ /* 0x102fe2000801085b */
        /* <DEDUP_REMOVED lines=11> */
[----:B------:R-:W-:Y:S01]  /*4260*/  FADD.FTZ R97, R11, R64 ;  /* 0x000000400b617221 */ /* 0x000fe20000010000 */
[----:B------:R-:W-:-:S01]  /*4270*/  FFMA.FTZ R76, R76, UR39, -R91 ;  /* 0x000000274c4c7c23 */ /* 0x000fc2000801085b */
[--C-:B------:R-:W-:Y:S01]  /*4280*/  FFMA.FTZ R77, R77, UR39, -R91.reuse ;  /* 0x000000274d4d7c23 */ /* 0x100fe2000801085b */
[----:B------:R-:W-:-:S01]  /*4290*/  FFMA.FTZ R55, R80, UR39, -R91 ;  /* 0x0000002750377c23 */ /* 0x000fc2000801085b */
[----:B------:R-:W-:Y:S01]  /*42a0*/  FADD.FTZ R64, R10, R97 ;  /* 0x000000610a407221 */ /* 0x000fe20000010000 */
[----:B------:R-:W-:-:S01]  /*42b0*/  FFMA.FTZ R81, R81, UR39, -R91 ;  /* 0x0000002751517c23 */ /* 0x000fc2000801085b */
[----:B------:R-:W-:Y:S01]  /*42c0*/  MUFU.EX2 R92, R92 ;  /* 0x0000005c005c7308 */ /* 0x000fe20000000800 */
[----:B------:R-:W-:-:S01]  /*42d0*/  FFMA.FTZ R84, R84, UR39, -R91 ;  /* 0x0000002754547c23 */ /* 0x000fc2000801085b */
        /* <DEDUP_REMOVED lines=26> */
[----:B------:R-:W-:Y:S01]  /*4480*/  FFMA.FTZ R87, R87, UR39, -R91 ;  /* 0x0000002757577c23 */ /* 0x000fe2000801085b */
[----:B-1----:R-:W-:-:S02]  /*4490*/  F2FP.SATFINITE.E4M3.F32.PACK_AB_MERGE_C R216, R93, R92, RZ ;  /* 0x0000005c5dd8723e */ /* 0x002fc400048070ff */
[----:B------:R-:W-:Y:S01]  /*44a0*/  CS2R R90, SRZ ;  /* 0x00000000005a7805 */ /* 0x000fe2000001ff00 */
[----:B------:R-:W1:Y:S01]  /*44b0*/  MUFU.EX2 R100, R100 ;  /* 0x0000006400647308 */ /* 0x000e620000000800 */
[----:B------:R-:W-:-:S07]  /*44c0*/  F2FP.SATFINITE.E4M3.F32.PACK_AB_MERGE_C R216, R50, R47, R216 ;  /* 0x0000002f32d8723e */ /* 0x000fce00048070d8 */
[----:B------:R3:W-:Y:S08]  /*44d0*/  MUFU.EX2 R89, R62 ;  /* 0x0000003e00597308 */ /* 0x0007f00000000800 */
[----:B------:R-:W4:Y:S01]  /*44e0*/  MUFU.EX2 R101, R101 ;  /* 0x0000006500657308 */ /* 0x000f220000000800 */
[----:B---3--:R-:W-:-:S04]  /*44f0*/  FADD.FTZ R62, R92, R95 ;  /* 0x0000005f5c3e7221 */ /* 0x008fc80000010000 */
[----:B------:R-:W-:Y:S01]  /*4500*/  FADD.FTZ R62, R93, R62 ;  /* 0x0000003e5d3e7221 */ /* 0x000fe20000010000 */
[----:B------:R-:W-:Y:S02]  /*4510*/  CS2R R92, SRZ ;  /* 0x00000000005c7805 */ /* 0x000fe4000001ff00 */
        /* <DEDUP_REMOVED lines=15> */
[----:B------:R-:W-:-:S02]  /*4610*/  CS2R R100, SRZ ;  /* 0x0000000000647805 */ /* 0x000fc4000001ff00 */
[----:B------:R-:W-:-:S03]  /*4620*/  CS2R R50, SRZ ;  /* 0x0000000000327805 */ /* 0x000fc6000001ff00 */
        /* <DEDUP_REMOVED lines=24> */
[----:B------:R-:W-:-:S03]  /*47b0*/  CS2R R56, SRZ ;  /* 0x0000000000387805 */ /* 0x000fc6000001ff00 */
        /* <DEDUP_REMOVED lines=9> */
[----:B------:R-:W2:Y:S01]  /*4850*/  MUFU.EX2 R60, R60 ;  /* 0x0000003c003c7308 */ /* 0x000ea20000000800 */
[----:B0-----:R-:W-:-:S02]  /*4860*/  FADD.FTZ R3, R85, R4 ;  /* 0x0000000455037221 */ /* 0x001fc40000010000 */
[----:B------:R-:W-:Y:S01]  /*4870*/  FADD.FTZ R12, R24, R11 ;  /* 0x0000000b180c7221 */ /* 0x000fe20000010000 */
[----:B------:R-:W-:-:S03]  /*4880*/  F2FP.SATFINITE.E4M3.F32.PACK_AB_MERGE_C R84, R85, R84, RZ ;  /* 0x000000545554723e */ /* 0x000fc600048070ff */
[----:B------:R-:W-:Y:S01]  /*4890*/  FADD.FTZ R7, R25, R12 ;  /* 0x0000000c19077221 */ /* 0x000fe20000010000 */
[----:B------:R-:W-:Y:S01]  /*48a0*/  F2FP.SATFINITE.E4M3.F32.PACK_AB_MERGE_C R25, R32, R25, RZ ;  /* 0x000000192019723e */ /* 0x000fe200048070ff */
[----:B------:R-:W0:Y:S01]  /*48b0*/  MUFU.EX2 R81, R66 ;  /* 0x0000004200517308 */ /* 0x000e220000000800 */
[----:B-1----:R-:W-:-:S01]  /*48c0*/  FADD.FTZ R4, R88, R3 ;  /* 0x0000000358047221 */ /* 0x002fc20000010000 */
[----:B------:R-:W-:Y:S01]  /*48d0*/  FADD.FTZ R7, R32, R7 ;  /* 0x0000000720077221 */ /* 0x000fe20000010000 */
[----:B------:R-:W-:Y:S02]  /*48e0*/  F2FP.SATFINITE.E4M3.F32.PACK_AB_MERGE_C R211, R24, R9, R25 ;  /* 0x0000000918d3723e */ /* 0x000fe40004807019 */
[----:B------:R-:W-:Y:S01]  /*48f0*/  CS2R R24, SRZ ;  /* 0x0000000000187805 */ /* 0x000fe2000001ff00 */
[----:B------:R-:W-:-:S01]  /*4900*/  FADD.FTZ R3, R89, R4 ;  /* 0x0000000459037221 */ /* 0x000fc20000010000 */
[----:B------:R-:W-:Y:S01]  /*4910*/  FADD.FTZ R10, R28, R7 ;  /* 0x000000071c0a7221 */ /* 0x000fe20000010000 */
[----:B------:R-:W-:Y:S01]  /*4920*/  F2FP.SATFINITE.E4M3.F32.PACK_AB_MERGE_C R214, R80, R55, R84 ;  /* 0x0000003750d6723e */ /* 0x000fe20004807054 */
[----:B------:R-:W1:Y:S01]  /*4930*/  MUFU.EX2 R58, R58 ;  /* 0x0000003a003a7308 */ /* 0x000e620000000800 */
[----:B--2---:R-:W-:-:S01]  /*4940*/  FADD.FTZ R4, R60, R3 ;  /* 0x000000033c047221 */ /* 0x004fc20000010000 */
[----:B------:R-:W-:Y:S01]  /*4950*/  FADD.FTZ R10, R29, R10 ;  /* 0x0000000a1d0a7221 */ /* 0x000fe20000010000 */
[----:B------:R-:W-:-:S02]  /*4960*/  CS2R R84, SRZ ;  /* 0x0000000000547805 */ /* 0x000fc4000001ff00 */
[----:B------:R-:W-:Y:S01]  /*4970*/  CS2R R54, SRZ ;  /* 0x0000000000367805 */ /* 0x000fe2000001ff00 */
[----:B------:R-:W-:-:S01]  /*4980*/  FADD.FTZ R7, R33, R10 ;  /* 0x0000000a21077221 */ /* 0x000fc20000010000 */
[----:B------:R-:W-:Y:S01]  /*4990*/  F2FP.SATFINITE.E4M3.F32.PACK_AB_MERGE_C R33, R42, R33, RZ ;  /* 0x000000212a21723e */ /* 0x000fe200048070ff */
[----:B------:R-:W2:Y:S01]  /*49a0*/  MUFU.EX2 R65, R65 ;  /* 0x0000004100417308 */ /* 0x000ea20000000800 */
[----:B0-----:R-:W-:-:S01]  /*49b0*/  FADD.FTZ R3, R81, R4 ;  /* 0x0000000451037221 */ /* 0x001fc20000010000 */
[----:B------:R-:W-:Y:S01]  /*49c0*/  FADD.FTZ R11, R42, R7 ;  /* 0x000000072a0b7221 */ /* 0x000fe20000010000 */
[----:B------:R-:W-:Y:S02]  /*49d0*/  F2FP.SATFINITE.E4M3.F32.PACK_AB_MERGE_C R60, R81, R60, RZ ;  /* 0x0000003c513c723e */ /* 0x000fe400048070ff */
[----:B------:R-:W-:Y:S02]  /*49e0*/  CS2R R80, SRZ ;  /* 0x0000000000507805 */ /* 0x000fe4000001ff00 */
[----:B------:R-:W-:Y:S01]  /*49f0*/  F2FP.SATFINITE.E4M3.F32.PACK_AB_MERGE_C R205, R29, R28, R33 ;  /* 0x0000001c1dcd723e */ /* 0x000fe20004807021 */
[----:B------:R-:W-:Y:S01]  /*4a00*/  FADD.FTZ R10, R36, R11 ;  /* 0x0000000b240a7221 */ /* 0x000fe20000010000 */
[----:B------:R-:W-:Y:S01]  /*4a10*/  F2FP.SATFINITE.E4M3.F32.PACK_AB_MERGE_C R208, R89, R88, R60 ;  /* 0x0000005859d0723e */ /* 0x000fe2000480703c */
[----:B------:R-:W0:Y:S01]  /*4a20*/  MUFU.EX2 R68, R68 ;  /* 0x0000004400447308 */ /* 0x000e220000000800 */
[----:B-1----:R-:W-:-:S01]  /*4a30*/  FADD.FTZ R8, R58, R3 ;  /* 0x000000033a087221 */ /* 0x002fc20000010000 */
[----:B------:R-:W-:Y:S01]  /*4a40*/  FADD.FTZ R10, R37, R10 ;  /* 0x0000000a250a7221 */ /* 0x000fe20000010000 */
[----:B------:R-:W-:-:S02]  /*4a50*/  CS2R R88, SRZ ;  /* 0x0000000000587805 */ /* 0x000fc4000001ff00 */
[----:B------:R-:W-:Y:S02]  /*4a60*/  CS2R R60, SRZ ;  /* 0x00000000003c7805 */ /* 0x000fe4000001ff00 */
[----:B------:R-:W-:Y:S01]  /*4a70*/  CS2R R32, SRZ ;  /* 0x0000000000207805 */ /* 0x000fe2000001ff00 */
[----:B------:R-:W-:Y:S01]  /*4a80*/  FADD.FTZ R11, R43, R10 ;  /* 0x0000000a2b0b7221 */ /* 0x000fe20000010000 */
[----:B------:R-:W-:Y:S01]  /*4a90*/  CS2R R28, SRZ ;  /* 0x00000000001c7805 */ /* 0x000fe2000001ff00 */
[----:B------:R-:W1:Y:S01]  /*4aa0*/  MUFU.EX2 R69, R69 ;  /* 0x0000004500457308 */ /* 0x000e620000000800 */
[----:B--2---:R-:W-:-:S07]  /*4ab0*/  FADD.FTZ R3, R65, R8 ;  /* 0x0000000841037221 */ /* 0x004fce0000010000 */
[----:B------:R-:W2:Y:S01]  /*4ac0*/  MUFU.EX2 R74, R74 ;  /* 0x0000004a004a7308 */ /* 0x000ea20000000800 */
[----:B0-----:R-:W-:-:S07]  /*4ad0*/  FADD.FTZ R6, R68, R3 ;  /* 0x0000000344067221 */ /* 0x001fce0000010000 */
[----:B------:R-:W0:Y:S01]  /*4ae0*/  MUFU.EX2 R95, R78 ;  /* 0x0000004e005f7308 */ /* 0x000e220000000800 */
[C---:B-1----:R-:W-:Y:S01]  /*4af0*/  F2FP.SATFINITE.E4M3.F32.PACK_AB_MERGE_C R68, R69.reuse, R68, RZ ;  /* 0x000000444544723e */ /* 0x042fe200048070ff */
[----:B------:R-:W-:-:S03]  /*4b00*/  FADD.FTZ R69, R69, R6 ;  /* 0x0000000645457221 */ /* 0x000fc60000010000 */
[----:B------:R-:W-:Y:S02]  /*4b10*/  F2FP.SATFINITE.E4M3.F32.PACK_AB_MERGE_C R210, R65, R58, R68 ;  /* 0x0000003a41d2723e */ /* 0x000fe40004807044 */
[----:B------:R-:W-:Y:S02]  /*4b20*/  CS2R R64, SRZ ;  /* 0x0000000000407805 */ /* 0x000fe4000001ff00 */
[----:B------:R-:W-:Y:S01]  /*4b30*/  CS2R R58, SRZ ;  /* 0x00000000003a7805 */ /* 0x000fe2000001ff00 */
[----:B------:R-:W1:Y:S01]  /*4b40*/  MUFU.EX2 R79, R79 ;  /* 0x0000004f004f7308 */ /* 0x000e620000000800 */
[----:B--2---:R-:W-:-:S01]  /*4b50*/  FADD.FTZ R8, R74, R69 ;  /* 0x000000454a087221 */ /* 0x004fc20000010000 */
[----:B------:R-:W-:-:S06]  /*4b60*/  CS2R R68, SRZ ;  /* 0x0000000000447805 */ /* 0x000fcc000001ff00 */
        /* <DEDUP_REMOVED lines=24> */
[----:B------:R-:W-:-:S02]  /*4cf0*/  F2FP.SATFINITE.E4M3.F32.PACK_AB_MERGE_C R52, R53, R52, RZ ;  /* 0x000000343534723e */ /* 0x000fc400048070ff */
[----:B------:R-:W-:Y:S02]  /*4d00*/  CS2R R36, SRZ ;  /* 0x0000000000247805 */ /* 0x000fe4000001ff00 */
[----:B------:R-:W-:Y:S02]  /*4d10*/  F2FP.SATFINITE.E4M3.F32.PACK_AB_MERGE_C R206, R49, R48, R52 ;  /* 0x0000003031ce723e */ /* 0x000fe40004807034 */
[----:B------:R-:W-:Y:S01]  /*4d20*/  CS2R R52, SRZ ;  /* 0x0000000000347805 */ /* 0x000fe2000001ff00 */
[----:B------:R-:W1:Y:S01]  /*4d30*/  MUFU.EX2 R27, R27 ;  /* 0x0000001b001b7308 */ /* 0x000e620000000800 */
[----:B--2---:R-:W-:-:S01]  /*4d40*/  FADD.FTZ R12, R26, R11 ;  /* 0x0000000b1a0c7221 */ /* 0x004fc20000010000 */
[----:B------:R-:W-:-:S06]  /*4d50*/  CS2R R48, SRZ ;  /* 0x0000000000307805 */ /* 0x000fcc000001ff00 */
[----:B------:R2:W3:Y:S01]  /*4d60*/  MUFU.EX2 R4, R75 ;  /* 0x0000004b00047308 */ /* 0x0004e20000000800 */
[----:B0-----:R-:W-:-:S07]  /*4d70*/  FADD.FTZ R7, R63, R10 ;  /* 0x0000000a3f077221 */ /* 0x001fce0000010000 */
[----:B------:R-:W0:Y:S01]  /*4d80*/  MUFU.EX2 R67, R67 ;  /* 0x0000004300437308 */ /* 0x000e220000000800 */
[----:B-1----:R-:W-:-:S01]  /*4d90*/  FADD.FTZ R9, R27, R12 ;  /* 0x0000000c1b097221 */ /* 0x002fc20000010000 */
[----:B--2---:R-:W-:-:S06]  /*4da0*/  CS2R R74, SRZ ;  /* 0x00000000004a7805 */ /* 0x004fcc000001ff00 */
[----:B------:R-:W1:Y:S01]  /*4db0*/  MUFU.EX2 R30, R30 ;  /* 0x0000001e001e7308 */ /* 0x000e620000000800 */
[----:B---3--:R-:W-:-:S07]  /*4dc0*/  FADD.FTZ R12, R4, R7 ;  /* 0x00000007040c7221 */ /* 0x008fce0000010000 */
[----:B------:R-:W2:Y:S01]  /*4dd0*/  MUFU.EX2 R31, R31 ;  /* 0x0000001f001f7308 */ /* 0x000ea20000000800 */
[----:B0-----:R-:W-:-:S07]  /*4de0*/  FADD.FTZ R7, R67, R12 ;  /* 0x0000000c43077221 */ /* 0x001fce0000010000 */
[----:B------:R0:W3:Y:S01]  /*4df0*/  MUFU.EX2 R6, R83 ;  /* 0x0000005300067308 */ /* 0x0000e20000000800 */
[----:B-1----:R-:W-:-:S07]  /*4e00*/  FADD.FTZ R14, R30, R9 ;  /* 0x000000091e0e7221 */ /* 0x002fce0000010000 */
[----:B------:R-:W1:Y:S01]  /*4e10*/  MUFU.EX2 R70, R70 ;  /* 0x0000004600467308 */ /* 0x000e620000000800 */
[C---:B--2---:R-:W-:Y:S01]  /*4e20*/  F2FP.SATFINITE.E4M3.F32.PACK_AB_MERGE_C R30, R31.reuse, R30, RZ ;  /* 0x0000001e1f1e723e */ /* 0x044fe200048070ff */
[----:B------:R-:W-:Y:S01]  /*4e30*/  FADD.FTZ R31, R31, R14 ;  /* 0x0000000e1f1f7221 */ /* 0x000fe20000010000 */
[----:B0-----:R-:W-:Y:S02]  /*4e40*/  CS2R R82, SRZ ;  /* 0x0000000000527805 */ /* 0x001fe4000001ff00 */
[----:B------:R-:W-:Y:S02]  /*4e50*/  F2FP.SATFINITE.E4M3.F32.PACK_AB_MERGE_C R201, R27, R26, R30 ;  /* 0x0000001a1bc9723e */ /* 0x000fe4000480701e */
[----:B------:R-:W-:Y:S01]  /*4e60*/  CS2R R26, SRZ ;  /* 0x00000000001a7805 */ /* 0x000fe2000001ff00 */
[----:B------:R-:W0:Y:S01]  /*4e70*/  MUFU.EX2 R34, R34 ;  /* 0x0000002200227308 */ /* 0x000e220000000800 */
[----:B---3--:R-:W-:-:S01]  /*4e80*/  FADD.FTZ R7, R6, R7 ;  /* 0x0000000706077221 */ /* 0x008fc20000010000 */
[----:B------:R-:W-:-:S04]  /*4e90*/  F2FP.SATFINITE.E4M3.F32.PACK_AB_MERGE_C R67, R6, R67, RZ ;  /* 0x000000430643723e */ /* 0x000fc800048070ff */
[----:B------:R-:W-:Y:S02]  /*4ea0*/  F2FP.SATFINITE.E4M3.F32.PACK_AB_MERGE_C R200, R4, R63, R67 ;  /* 0x0000003f04c8723e */ /* 0x000fe40004807043 */
[----:B------:R-:W-:Y:S01]  /*4eb0*/  CS2R R66, SRZ ;  /* 0x0000000000427805 */ /* 0x000fe2000001ff00 */
[----:B------:R-:W2:Y:S01]  /*4ec0*/  MUFU.EX2 R3, R86 ;  /* 0x0000005600037308 */ /* 0x000ea20000000800 */
[----:B-1----:R-:W-:-:S01]  /*4ed0*/  FADD.FTZ R6, R70, R7 ;  /* 0x0000000746067221 */ /* 0x002fc20000010000 */
[----:B------:R-:W-:-:S06]  /*4ee0*/  CS2R R62, SRZ ;  /* 0x00000000003e7805 */ /* 0x000fcc000001ff00 */
[----:B------:R-:W1:Y:S01]  /*4ef0*/  MUFU.EX2 R35, R35 ;  /* 0x0000002300237308 */ /* 0x000e620000000800 */
[----:B0-----:R-:W-:-:S01]  /*4f00*/  FADD.FTZ R12, R34, R31 ;  /* 0x0000001f220c7221 */ /* 0x001fc20000010000 */
[----:B------:R-:W-:-:S06]  /*4f10*/  CS2R R30, SRZ ;  /* 0x00000000001e7805 */ /* 0x000fcc000001ff00 */
[----:B------:R-:W-:Y:S01]  /*4f20*/  MUFU.EX2 R71, R71 ;  /* 0x0000004700477308 */ /* 0x000fe20000000800 */
[----:B--2---:R-:W-:-:S07]  /*4f30*/  FADD.FTZ R6, R3, R6 ;  /* 0x0000000603067221 */ /* 0x004fce0000010000 */
[----:B------:R0:W2:Y:S01]  /*4f40*/  MUFU.EX2 R8, R87 ;  /* 0x0000005700087308 */ /* 0x0000a20000000800 */
[----:B-1----:R-:W-:-:S07]  /*4f50*/  FADD.FTZ R12, R35, R12 ;  /* 0x0000000c230c7221 */ /* 0x002fce0000010000 */
[----:B------:R-:W-:Y:S01]  /*4f60*/  MUFU.EX2 R5, R5 ;  /* 0x0000000500057308 */ /* 0x000fe20000000800 */
[----:B0-----:R-:W-:-:S07]  /*4f70*/  CS2R R86, SRZ ;  /* 0x0000000000567805 */ /* 0x001fce000001ff00 */
[----:B------:R0:W1:Y:S01]  /*4f80*/  MUFU.EX2 R10, R39 ;  /* 0x00000027000a7308 */ /* 0x0000620000000800 */
[----:B--2---:R-:W-:Y:S01]  /*4f90*/  F2FP.SATFINITE.E4M3.F32.PACK_AB_MERGE_C R4, R8, R71, RZ ;  /* 0x000000470804723e */ /* 0x004fe200048070ff */
[----:B------:R-:W-:-:S03]  /*4fa0*/  FADD.FTZ R71, R71, R6 ;  /* 0x0000000647477221 */ /* 0x000fc60000010000 */
[----:B------:R-:W-:Y:S01]  /*4fb0*/  F2FP.SATFINITE.E4M3.F32.PACK_AB_MERGE_C R202, R3, R70, R4 ;  /* 0x0000004603ca723e */ /* 0x000fe20004807004 */
[----:B------:R-:W-:-:S01]  /*4fc0*/  FADD.FTZ R4, R8, R71 ;  /* 0x0000004708047221 */ /* 0x000fc20000010000 */
[----:B------:R-:W-:Y:S02]  /*4fd0*/  CS2R R70, SRZ ;  /* 0x0000000000467805 */ /* 0x000fe4000001ff00 */
[----:B0-----:R-:W-:Y:S02]  /*4fe0*/  CS2R R38, SRZ ;  /* 0x0000000000267805 */ /* 0x001fe4000001ff00 */
[----:B-1----:R-:W-:Y:S01]  /*4ff0*/  F2FP.SATFINITE.E4M3.F32.PACK_AB_MERGE_C R7, R10, R5, RZ ;  /* 0x000000050a07723e */ /* 0x002fe200048070ff */
[----:B------:R-:W-:-:S03]  /*5000*/  FADD.FTZ R5, R5, R12 ;  /* 0x0000000c05057221 */ /* 0x000fc60000010000 */
        /* <DEDUP_REMOVED lines=8> */
[----:B------:R-:W-:-:S07]  /*5090*/  IMAD.MOV.U32 R119, RZ, RZ, RZ ;  /* 0x000000ffff777224 */ /* 0x000fce00078e00ff */
.L_x_6061:
[----:B------:R-:W-:Y:S01]  /*50a0*/  ISETP.NE.AND P2, PT, RZ, UR44, PT ;  /* 0x0000002cff007c0c */ /* 0x000fe2000bf45270 */
[----:B------:R-:W-:-:S04]  /*50b0*/  UISETP.NE.AND UP0, UPT, UR57, 0x1, UPT ;  /* 0x000000013900788c */ /* 0x000fc8000bf05270 */
[----:B------:R-:W-:-:S04]  /*50c0*/  USEL UR46, URZ, 0x1, UP0 ;  /* 0x000000013f2e7887 */ /* 0x000fc80008000000 */
[----:B------:R-:W-:-:S04]  /*50d0*/  ULOP3.LUT UR46, UR59, UR46, URZ, 0x3c, !UPT ;  /* 0x0000002e3b2e7292 */ /* 0x000fc8000f8e3c3f */
[----:B------:R-:W-:Y:S08]  /*50e0*/  @P2 BRA `(.L_x_6051) ;  /* 0x0000000000382947 */ /* 0x000ff00003800000 */
[----:B------:R-:W-:Y:S05]  /*50f0*/  @!P0 BRA `(.L_x_6052) ;  /* 0x0000000000048947 */ /* 0x000fea0003800000 */
[----:B------:R-:W-:Y:S01]  /*5100*/  BPT.TRAP 0x1 ;  /* 0x000000040000795c */ /* 0x000fe20000300000 */
.L_x_6052:
        /* <DEDUP_REMOVED lines=9> */
.L_x_6053:
[----:B-1----:R-:W-:Y:S05]  /*51a0*/  @P1 BRA `(.L_x_6051) ;  /* 0x0000000000081947 */ /* 0x002fea0003800000 */
[----:B------:R-:W1:Y:S02]  /*51b0*/  SYNCS.PHASECHK.TRANS64.TRYWAIT P1, [UR6+0x33430], R0 ;  /* 0x03343000ff0075a7 */ /* 0x000e640008020146 */
[----:B-1----:R-:W-:Y:S05]  /*51c0*/  @!P1 BRA `(.L_x_6054) ;  /* 0x0000011c00809947 */ /* 0x002fea0003800000 */
.L_x_6051:
        /* <DEDUP_REMOVED lines=191> */
.L_x_6056:
[----:B------:R-:W-:Y:S01]  /*5dc0*/  ULEA UR6, UR57, UR41, 0x3 ;  /* 0x0000002939067291 */ /* 0x000fe2000f8e183f */
[----:B------:R-:W-:-:S05]  /*5dd0*/  IMAD.U32 R0, RZ, RZ, UR59 ;  /* 0x0000003bff007e24 */ /* 0x000fca000f8e00ff */
[----:B------:R-:W-:-:S04]  /*5de0*/  SHF.L.U32 R0, R0, 0x1f, RZ ;  /* 0x0000001f00007819 */ /* 0x000fc800000006ff */
[----:B------:R0:W1:Y:S01]  /*5df0*/  SYNCS.PHASECHK.TRANS64.TRYWAIT P1, [UR6+0x33450], R0 ;  /* 0x03345000ff0075a7 */ /* 0x0000620008020146 */
[----:B------:R-:W-:Y:S05]  /*5e00*/  @!P0 BRA `(.L_x_6057) ;  /* 0x0000000000048947 */ /* 0x000fea0003800000 */
[----:B------:R-:W-:Y:S01]  /*5e10*/  BPT.TRAP 0x1 ;  /* 0x000000040000795c */ /* 0x000fe20000300000 */
.L_x_6057:
[----:B-1----:R-:W-:Y:S05]  /*5e20*/  @P1 BRA `(.L_x_6055) ;  /* 0x0000000000081947 */ /* 0x002fea0003800000 */
[----:B------:R-:W1:Y:S02]  /*5e30*/  SYNCS.PHASECHK.TRANS64.TRYWAIT P1, [UR6+0x33450], R0 ;  /* 0x03345000ff0075a7 */ /* 0x000e640008020146 */
[----:B-1----:R-:W-:Y:S05]  /*5e40*/  @!P1 BRA `(.L_x_6058) ;  /* 0x0000011000789947 */ /* 0x002fea0003800000 */
.L_x_6055:
        /* <DEDUP_REMOVED lines=36> */
.L_x_6059:
[----:B------:R-:W-:Y:S01]  /*6090*/  UISETP.NE.AND UP0, UPT, UR53, URZ, UPT ;  /* 0x0000003f3500728c */ /* 0x000fe2000bf05270 */
[----:B------:R-:W-:Y:S02]  /*60a0*/  VIADD R7, R18, UR38 ;  /* 0x0000002612077c36 */ /* 0x000fe40008000000 */
[----:B------:R-:W-:-:S03]  /*60b0*/  IMAD.U32 R11, RZ, RZ, UR52 ;  /* 0x00000034ff0b7e24 */ /* 0x000fc6000f8e00ff */
[----:B------:R-:W-:Y:S02]  /*60c0*/  PLOP3.LUT P1, PT, PT, PT, UP0, 0x80, 0x0 ;  /* 0x000000000000781c */ /* 0x000fe40003f2f008 */
[----:B------:R-:W-:-:S03]  /*60d0*/  PLOP3.LUT P2, PT, PT, PT, UP0, 0x80, 0x0 ;  /* 0x000000000000781c */ /* 0x000fc60003f4f008 */
[----:B------:R-:W-:-:S08]  /*60e0*/  @UP0 ULDC UR6, c[0x0][0x44c] ;  /* 0x0001130000060ab9 */ /* 0x000fd00000000800 */
[----:B0-----:R-:W-:Y:S01]  /*60f0*/  @P1 IMAD.HI.U32 R0, R7, UR6, RZ ;  /* 0x0000000607001c27 */ /* 0x001fe2000f8e00ff */
[----:B------:R-:W-:-:S04]  /*6100*/  @UP0 ULDC UR6, c[0x0][0x450] ;  /* 0x0001140000060ab9 */ /* 0x000fc80000000800 */
[----:B------:R-:W-:Y:S01]  /*6110*/  @P2 SHF.R.U32.HI R7, RZ, UR6, R0 ;  /* 0x00000006ff072c19 */ /* 0x000fe20008011600 */
[----:B------:R-:W-:Y:S01]  /*6120*/  UMOV UR6, 0x1 ;  /* 0x0000000100067882 */ /* 0x000fe20000000000 */
[----:B------:R-:W-:Y:S01]  /*6130*/  IMAD.MOV.U32 R0, RZ, RZ, -0x2 ;  /* 0xfffffffeff007424 */ /* 0x000fe200078e00ff */
[----:B------:R-:W-:Y:S02]  /*6140*/  UIMAD UR6, UR58, -0xa0, UR6 ;  /* 0xffffff603a0678a4 */ /* 0x000fe4000f8e0206 */
[----:B------:R-:W0:Y:S04]  /*6150*/  SHFL.IDX PT, R9, R7, RZ, 0x1c1f ;  /* 0x001c1fff07097589 */ /* 0x000e2800000e0000 */
[----:B------:R-:W-:Y:S01]  /*6160*/  IMAD R0, R17, R0, UR6 ;  /* 0x0000000611007e24 */ /* 0x000fe2000f8e0200 */
[----:B------:R-:W1:Y:S01]  /*6170*/  SHFL.IDX PT, R7, R7, 0x1, 0x1c1f ;  /* 0x003c1f0007077f89 */ /* 0x000e6200000e0000 */
[----:B------:R-:W-:-:S03]  /*6180*/  ULEA UR6, UR45, UR41, 0x3 ;  /* 0x000000292d067291 */ /* 0x000fc6000f8e183f */
[----:B------:R-:W-:Y:S01]  /*6190*/  IADD3 R0, -R11, UR51, R0 ;  /* 0x000000330b007c10 */ /* 0x000fe2000fffe100 */
[----:B------:R-:W-:-:S04]  /*61a0*/  UIADD3 UR6, UR6, 0x33440, URZ ;  /* 0x0003344006067890 */ /* 0x000fc8000fffe03f */
[----:B------:R-:W-:-:S09]  /*61b0*/  UPRMT UR6, UR40, 0x654, UR6 ;  /* 0x0000065428067896 */ /* 0x000fd20008000006 */
[----:B------:R-:W-:Y:S01]  /*61c0*/  SYNCS.ARRIVE.TRANS64.RED.A1T0 RZ, [UR6], RZ ;  /* 0x000000ffffff79a7 */ /* 0x000fe20008100406 */
[----:B0-----:R-:W-:-:S05]  /*61d0*/  IMAD.IADD R2, R0, 0x1, R9 ;  /* 0x0000000100027824 */ /* 0x001fca00078e0209 */
[----:B------:R-:W-:Y:S01]  /*61e0*/  ISETP.GT.AND P1, PT, R2, RZ, PT ;  /* 0x000000ff0200720c */ /* 0x000fe20003f24270 */
[----:B-1----:R-:W-:Y:S01]  /*61f0*/  IMAD.IADD R0, R0, 0x1, R7 ;  /* 0x0000000100007824 */ /* 0x002fe200078e0207 */
        /* <DEDUP_REMOVED lines=118> */
[----:B------:R-:W-:-:S02]  /*6960*/  ISETP.GT.AND P2, PT, R0, RZ, PT ;  /* 0x000000ff0000720c */ /* 0x000fc40003f44270 */
[----:B------:R-:W-:Y:S02]  /*6970*/  FMNMX.FTZ R10, R133, R2, !PT ;  /* 0x00000002850a7209 */ /* 0x000fe40007810000 */
[----:B------:R-:W-:Y:S02]  /*6980*/  ISETP.GT.AND P3, PT, R0, 0x1, PT ;  /* 0x000000010000780c */ /* 0x000fe40003f64270 */
[----:B------:R-:W-:Y:S01]  /*6990*/  FSEL R7, R186, -INF , P2 ;  /* 0xff800000ba077808 */ /* 0x000fe20001000000 */
[----:B------:R-:W0:Y:S01]  /*69a0*/  SHFL.BFLY PT, R9, R10, 0x2, 0x1f ;  /* 0x0c401f000a097f89 */ /* 0x000e2200000e0000 */
[----:B------:R-:W-:Y:S02]  /*69b0*/  ISETP.GT.AND P2, PT, R0, 0x8, PT ;  /* 0x000000080000780c */ /* 0x000fe40003f44270 */
[----:B------:R-:W-:Y:S02]  /*69c0*/  FSEL R187, R187, -INF , P3 ;  /* 0xff800000bbbb7808 */ /* 0x000fe40001800000 */
[----:B------:R-:W-:-:S02]  /*69d0*/  FMNMX.FTZ R20, R7, R6, !PT ;  /* 0x0000000607147209 */ /* 0x000fc40007810000 */
[----:B------:R-:W-:Y:S02]  /*69e0*/  ISETP.GT.AND P3, PT, R0, 0x9, PT ;  /* 0x000000090000780c */ /* 0x000fe40003f64270 */
[----:B------:R-:W-:Y:S02]  /*69f0*/  FSEL R190, R190, -INF , P2 ;  /* 0xff800000bebe7808 */ /* 0x000fe40001000000 */
[----:B------:R-:W-:Y:S02]  /*6a00*/  FMNMX.FTZ R21, R187, R20, !PT ;  /* 0x00000014bb157209 */ /* 0x000fe40007810000 */
[C---:B------:R-:W-:Y:S02]  /*6a10*/  ISETP.GT.AND P2, PT, R0.reuse, 0x10, PT ;  /* 0x000000100000780c */ /* 0x040fe40003f44270 */
[----:B------:R-:W-:Y:S02]  /*6a20*/  FSEL R191, R191, -INF , P3 ;  /* 0xff800000bfbf7808 */ /* 0x000fe40001800000 */
[----:B------:R-:W-:-:S02]  /*6a30*/  ISETP.GT.AND P3, PT, R0, 0x11, PT ;  /* 0x000000110000780c */ /* 0x000fc40003f64270 */
[----:B------:R-:W-:Y:S02]  /*6a40*/  FSEL R194, R194, -INF , P2 ;  /* 0xff800000c2c27808 */ /* 0x000fe40001000000 */
[----:B------:R-:W-:Y:S02]  /*6a50*/  ISETP.GT.AND P2, PT, R0, 0x18, PT ;  /* 0x000000180000780c */ /* 0x000fe40003f44270 */
[----:B------:R-:W-:Y:S02]  /*6a60*/  FSEL R195, R195, -INF , P3 ;  /* 0xff800000c3c37808 */ /* 0x000fe40001800000 */
[----:B0-----:R-:W-:Y:S01]  /*6a70*/  FMNMX.FTZ R11, R10, R9, !PT ;  /* 0x000000090a0b7209 */ /* 0x001fe20007810000 */
[----:B------:R-:W-:Y:S01]  /*6a80*/  IMAD.U32 R9, RZ, RZ, UR39 ;  /* 0x00000027ff097e24 */ /* 0x000fe2000f8e00ff */
[----:B------:R-:W-:Y:S02]  /*6a90*/  ISETP.GT.AND P3, PT, R0, 0x19, PT ;  /* 0x000000190000780c */ /* 0x000fe40003f64270 */
[----:B------:R-:W-:Y:S01]  /*6aa0*/  FSEL R198, R198, -INF , P2 ;  /* 0xff800000c6c67808 */ /* 0x000fe20001000000 */
[----:B------:R-:W0:Y:S01]  /*6ab0*/  SHFL.BFLY PT, R2, R11, 0x1, 0x1f ;  /* 0x0c201f000b027f89 */ /* 0x000e2200000e0000 */
[----:B------:R-:W-:-:S02]  /*6ac0*/  FSEL R199, R199, -INF , P3 ;  /* 0xff800000c7c77808 */ /* 0x000fc40001800000 */
[C---:B------:R-:W-:Y:S02]  /*6ad0*/  ISETP.GT.AND P2, PT, R0.reuse, 0x20, PT ;  /* 0x000000200000780c */ /* 0x040fe40003f44270 */
[----:B------:R-:W-:Y:S02]  /*6ae0*/  ISETP.GT.AND P3, PT, R0, 0x21, PT ;  /* 0x000000210000780c */ /* 0x000fe40003f64270 */
[----:B------:R-:W-:Y:S02]  /*6af0*/  FSEL R170, R170, -INF , P2 ;  /* 0xff800000aaaa7808 */ /* 0x000fe40001000000 */
        /* <DEDUP_REMOVED lines=16> */
[----:B------:R-:W-:Y:S01]  /*6c00*/  FSEL R183, R183, -INF , P3 ;  /* 0xff800000b7b77808 */ /* 0x000fe20001800000 */
[----:B------:R-:W-:-:S01]  /*6c10*/  FFMA.FTZ R9, R184, UR39, -R8 ;  /* 0x00000027b8097c23 */ /* 0x000fc20008010808 */
[----:B------:R-:W-:Y:S01]  /*6c20*/  FMNMX.FTZ R184, R190, R21, !PT ;  /* 0x00000015beb87209 */ /* 0x000fe20007810000 */
[----:B------:R-:W-:-:S01]  /*6c30*/  FFMA.FTZ R186, R168, UR39, -R8 ;  /* 0x00000027a8ba7c23 */ /* 0x000fc20008010808 */
[--C-:B------:R-:W-:Y:S01]  /*6c40*/  FFMA.FTZ R10, R185, UR39, -R8.reuse ;  /* 0x00000027b90a7c23 */ /* 0x100fe20008010808 */
[----:B------:R-:W-:Y:S01]  /*6c50*/  ISETP.GT.AND P2, PT, R0, 0x40, PT ;  /* 0x000000400000780c */ /* 0x000fe20003f44270 */
[--C-:B------:R-:W-:Y:S01]  /*6c60*/  FFMA.FTZ R11, R188, UR39, -R8.reuse ;  /* 0x00000027bc0b7c23 */ /* 0x100fe20008010808 */
[----:B------:R-:W-:Y:S01]  /*6c70*/  FMNMX.FTZ R21, R191, R184, !PT ;  /* 0x000000b8bf157209 */ /* 0x000fe20007810000 */
[--C-:B------:R-:W-:Y:S01]  /*6c80*/  FFMA.FTZ R188, R177, UR39, -R8.reuse ;  /* 0x00000027b1bc7c23 */ /* 0x100fe20008010808 */
[----:B------:R-:W-:Y:S01]  /*6c90*/  ISETP.GT.AND P3, PT, R0, 0x41, PT ;  /* 0x000000410000780c */ /* 0x000fe20003f64270 */
[--C-:B------:R-:W-:Y:S01]  /*6ca0*/  FFMA.FTZ R12, R189, UR39, -R8.reuse ;  /* 0x00000027bd0c7c23 */ /* 0x100fe20008010808 */
[----:B------:R-:W-:Y:S01]  /*6cb0*/  FMNMX.FTZ R168, R194, R21, !PT ;  /* 0x00000015c2a87209 */ /* 0x000fe20007810000 */
[--C-:B------:R-:W-:Y:S01]  /*6cc0*/  FFMA.FTZ R13, R192, UR39, -R8.reuse ;  /* 0x00000027c00d7c23 */ /* 0x100fe20008010808 */
[----:B------:R0:W-:Y:S01]  /*6cd0*/  MUFU.EX2 R21, R186 ;  /* 0x000000ba00157308 */ /* 0x0001e20000000800 */
        /* <DEDUP_REMOVED lines=8> */
[----:B0-----:R-:W-:-:S01]  /*6d60*/  FFMA.FTZ R186, R172, UR39, -R8 ;  /* 0x00000027acba7c23 */ /* 0x001fc20008010808 */
        /* <DEDUP_REMOVED lines=49> */
[----:B------:R-:W-:Y:S01]  /*7080*/  FFMA.FTZ R133, R133, UR39, -R8 ;  /* 0x0000002785857c23 */ /* 0x000fe20008010808 */
[----:B------:R-:W-:-:S02]  /*7090*/  FSEL R162, R162, -INF , P2 ;  /* 0xff800000a2a27808 */ /* 0x000fc40001000000 */
[----:B------:R-:W-:Y:S01]  /*70a0*/  FMNMX.FTZ R185, R159, R180, !PT ;  /* 0x000000b49fb97209 */ /* 0x000fe20007810000 */
[----:B------:R-:W-:Y:S01]  /*70b0*/  MUFU.EX2 R9, R9 ;  /* 0x0000000900097308 */ /* 0x000fe20000000800 */
[----:B------:R-:W-:Y:S01]  /*70c0*/  ISETP.GT.AND P2, PT, R0, 0x58, PT ;  /* 0x000000580000780c */ /* 0x000fe20003f44270 */
[----:B0-----:R-:W-:Y:S01]  /*70d0*/  FFMA.FTZ R184, R156, UR39, -R8 ;  /* 0x000000279cb87c23 */ /* 0x001fe20008010808 */
[----:B------:R-:W-:Y:S02]  /*70e0*/  FMNMX.FTZ R180, R162, R185, !PT ;  /* 0x000000b9a2b47209 */ /* 0x000fe40007810000 */
[----:B------:R-:W-:Y:S02]  /*70f0*/  FSEL R166, R166, -INF , P2 ;  /* 0xff800000a6a67808 */ /* 0x000fe40001000000 */
[----:B------:R-:W-:Y:S01]  /*7100*/  FMNMX.FTZ R185, R163, R180, !PT ;  /* 0x000000b4a3b97209 */ /* 0x000fe20007810000 */
[----:B------:R-:W-:Y:S01]  /*7110*/  MUFU.EX2 R10, R10 ;  /* 0x0000000a000a7308 */ /* 0x000fe20000000800 */
[----:B------:R-:W-:-:S02]  /*7120*/  ISETP.GT.AND P2, PT, R0, 0x60, PT ;  /* 0x000000600000780c */ /* 0x000fc40003f44270 */
[----:B------:R-:W-:Y:S02]  /*7130*/  FMNMX.FTZ R180, R166, R185, !PT ;  /* 0x000000b9a6b47209 */ /* 0x000fe40007810000 */
[----:B------:R-:W-:Y:S02]  /*7140*/  FSEL R138, R138, -INF , P2 ;  /* 0xff8000008a8a7808 */ /* 0x000fe40001000000 */
[----:B------:R-:W-:Y:S01]  /*7150*/  FMNMX.FTZ R185, R167, R180, !PT ;  /* 0x000000b4a7b97209 */ /* 0x000fe20007810000 */
[----:B------:R-:W-:Y:S01]  /*7160*/  MUFU.EX2 R11, R11 ;  /* 0x0000000b000b7308 */ /* 0x000fe20000000800 */
[----:B------:R-:W-:Y:S02]  /*7170*/  ISETP.GT.AND P2, PT, R0, 0x68, PT ;  /* 0x000000680000780c */ /* 0x000fe40003f44270 */
[----:B------:R-:W-:Y:S02]  /*7180*/  FMNMX.FTZ R180, R138, R185, !PT ;  /* 0x000000b98ab47209 */ /* 0x000fe40007810000 */
        /* <DEDUP_REMOVED lines=15> */
[----:B------:R-:W-:Y:S02]  /*7280*/  ISETP.GT.AND P3, PT, R0, 0x79, PT ;  /* 0x000000790000780c */ /* 0x000fe40003f64270 */
[----:B------:R-:W-:Y:S02]  /*7290*/  FSEL R160, R150, -INF , P2 ;  /* 0xff80000096a07808 */ /* 0x000fe40001000000 */
[----:B------:R-:W-:Y:S01]  /*72a0*/  FMNMX.FTZ R185, R147, R180, !PT ;  /* 0x000000b493b97209 */ /* 0x000fe20007810000 */
[----:B------:R0:W-:Y:S01]  /*72b0*/  MUFU.EX2 R150, R184 ;  /* 0x000000b800967308 */ /* 0x0001e20000000800 */
[----:B------:R-:W-:-:S02]  /*72c0*/  FSEL R151, R151, -INF , P3 ;  /* 0xff80000097977808 */ /* 0x000fc40001800000 */
[----:B------:R-:W-:Y:S02]  /*72d0*/  ISETP.GT.AND P2, PT, R0, 0x80, PT ;  /* 0x000000800000780c */ /* 0x000fe40003f44270 */
        /* <DEDUP_REMOVED lines=31> */
[----:B------:R-:W-:-:S04]  /*74d0*/  FMNMX.FTZ R0, R136, R185, !PT ;  /* 0x000000b988007209 */ /* 0x000fc80007810000 */
[----:B------:R-:W-:Y:S01]  /*74e0*/  FMNMX.FTZ R0, R135, R0, !PT ;  /* 0x0000000087007209 */ /* 0x000fe20007810000 */
[----:B------:R-:W-:Y:S04]  /*74f0*/  MUFU.EX2 R20, R20 ;  /* 0x0000001400147308 */ /* 0x000fe80000000800 */
[----:B------:R-:W1:Y:S04]  /*7500*/  SHFL.BFLY PT, R185, R0, 0x2, 0x1f ;  /* 0x0c401f0000b97f89 */ /* 0x000e6800000e0000 */
[----:B------:R-:W-:Y:S08]  /*7510*/  MUFU.EX2 R168, R168 ;  /* 0x000000a800a87308 */ /* 0x000ff00000000800 */
        /* <DEDUP_REMOVED lines=8> */
[----:B-1----:R-:W-:Y:S01]  /*75a0*/  FMNMX.FTZ R0, R185, R0, !PT ;  /* 0x00000000b9007209 */ /* 0x002fe20007810000 */
[----:B------:R-:W-:-:S03]  /*75b0*/  IMAD.U32 R185, RZ, RZ, UR39 ;  /* 0x00000027ffb97e24 */ /* 0x000fc6000f8e00ff */
[C---:B------:R-:W-:Y:S01]  /*75c0*/  FSETP.NEU.FTZ.AND P2, PT, R0.reuse, -INF , PT ;  /* 0xff8000000000780b */ /* 0x040fe20003f5d000 */
[----:B------:R-:W-:-:S02]  /*75d0*/  FFMA.FTZ R180, R0, R185, -8 ;  /* 0xc100000000b47423 */ /* 0x000fc400000100b9 */
[----:B------:R-:W-:Y:S03]  /*75e0*/  MUFU.EX2 R165, R165 ;  /* 0x000000a500a57308 */ /* 0x000fe60000000800 */
[----:B------:R-:W-:-:S05]  /*75f0*/  FSEL R8, R180, RZ, P2 ;  /* 0x000000ffb4087208 */ /* 0x000fca0001000000 */
[--C-:B0-----:R-:W-:Y:S01]  /*7600*/  FFMA.FTZ R184, R190, UR39, -R8.reuse ;  /* 0x00000027beb87c23 */ /* 0x101fe20008010808 */
[----:B------:R-:W-:Y:S01]  /*7610*/  FSEL R190, R2, RZ, P1 ;  /* 0x000000ff02be7208 */ /* 0x000fe20000800000 */
[--C-:B------:R-:W-:Y:S01]  /*7620*/  FFMA.FTZ R180, R7, UR39, -R8.reuse ;  /* 0x0000002707b47c23 */ /* 0x100fe20008010808 */
[----:B------:R-:W-:-:S01]  /*7630*/  FFMA.FTZ R185, R191, UR39, -R8 ;  /* 0x00000027bfb97c23 */ /* 0x000fc20008010808 */
[--C-:B------:R-:W-:Y:S01]  /*7640*/  FFMA.FTZ R7, R187, UR39, -R8.reuse ;  /* 0x00000027bb077c23 */ /* 0x100fe20008010808 */
[----:B------:R-:W-:-:S01]  /*7650*/  FFMA.FTZ R186, R194, UR39, -R8 ;  /* 0x00000027c2ba7c23 */ /* 0x000fc20008010808 */
[----:B------:R-:W-:Y:S01]  /*7660*/  FADD.FTZ R190, -R190, R5 ;  /* 0x00000005bebe7221 */ /* 0x000fe20000010100 */
[----:B------:R-:W-:-:S01]  /*7670*/  FFMA.FTZ R5, R177, UR39, -R8 ;  /* 0x00000027b1057c23 */ /* 0x000fc20008010808 */
[----:B------:R-:W-:Y:S01]  /*7680*/  FSEL R177, R0, RZ, P2 ;  /* 0x000000ff00b17208 */ /* 0x000fe20001000000 */
[----:B------:R-:W-:Y:S01]  /*7690*/  MUFU.EX2 R180, R180 ;  /* 0x000000b400b47308 */ /* 0x000fe20000000800 */
[----:B------:R-:W-:Y:S01]  /*76a0*/  FMUL.FTZ R191, R190, UR39 ;  /* 0x00000027bebf7c20 */ /* 0x000fe20008410000 */
[--C-:B------:R-:W-:Y:S01]  /*76b0*/  FFMA.FTZ R187, R195, UR39, -R8.reuse ;  /* 0x00000027c3bb7c23 */ /* 0x100fe20008010808 */
[----:B------:R-:W-:-:S01]  /*76c0*/  FFMA.FTZ R188, R198, UR39, -R8 ;  /* 0x00000027c6bc7c23 */ /* 0x000fc20008010808 */
[----:B------:R-:W-:Y:S01]  /*76d0*/  FADD.FTZ R177, -R177, R6 ;  /* 0x00000006b1b17221 */ /* 0x000fe20000010100 */
[----:B------:R-:W-:-:S01]  /*76e0*/  FFMA.FTZ R190, R159, UR39, -R8 ;  /* 0x000000279fbe7c23 */ /* 0x000fc20008010808 */
[--C-:B------:R-:W-:Y:S01]  /*76f0*/  FFMA.FTZ R159, R162, UR39, -R8.reuse ;  /* 0x00000027a29f7c23 */ /* 0x100fe20008010808 */
[----:B------:R-:W-:-:S01]  /*7700*/  FFMA.FTZ R162, R163, UR39, -R8 ;  /* 0x00000027a3a27c23 */ /* 0x000fc20008010808 */
        /* <DEDUP_REMOVED lines=26> */
[----:B-1----:R-:W-:-:S01]  /*78b0*/  FFMA.FTZ R4, R177, R3, R180 ;  /* 0x00000003b1047223 */ /* 0x002fc200000100b4 */
[----:B------:R-:W-:Y:S01]  /*78c0*/  FADD.FTZ R167, R11, R192 ;  /* 0x000000c00ba77221 */ /* 0x000fe20000010000 */
[----:B------:R-:W-:-:S01]  /*78d0*/  FFMA.FTZ R160, R160, UR39, -R8 ;  /* 0x00000027a0a07c23 */ /* 0x000fc20008010808 */
[--C-:B------:R-:W-:Y:S01]  /*78e0*/  FFMA.FTZ R151, R151, UR39, -R8.reuse ;  /* 0x0000002797977c23 */ /* 0x100fe20008010808 */
[----:B------:R-:W-:-:S01]  /*78f0*/  FFMA.FTZ R122, R122, UR39, -R8 ;  /* 0x000000277a7a7c23 */ /* 0x000fc20008010808 */
[----:B------:R-:W-:Y:S01]  /*7900*/  FADD.FTZ R192, R12, R167 ;  /* 0x000000a70cc07221 */ /* 0x000fe20000010000 */
[----:B------:R-:W-:-:S01]  /*7910*/  FFMA.FTZ R123, R123, UR39, -R8 ;  /* 0x000000277b7b7c23 */ /* 0x000fc20008010808 */
[----:B------:R-:W1:Y:S01]  /*7920*/  MUFU.EX2 R185, R185 ;  /* 0x000000b900b97308 */ /* 0x000e620000000800 */
        /* <DEDUP_REMOVED lines=8> */
[----:B0-----:R-:W-:-:S01]  /*79b0*/  FADD.FTZ R4, R184, R3 ;  /* 0x00000003b8047221 */ /* 0x001fc20000010000 */
[----:B------:R-:W-:Y:S01]  /*79c0*/  FADD.FTZ R167, R15, R192 ;  /* 0x000000c00fa77221 */ /* 0x000fe20000010000 */
[----:B------:R-:W-:-:S01]  /*79d0*/  FFMA.FTZ R136, R136, UR39, -R8 ;  /* 0x0000002788887c23 */ /* 0x000fc20008010808 */
[----:B------:R-:W-:-:S02]  /*79e0*/  FFMA.FTZ R8, R135, UR39, -R8 ;  /* 0x0000002787087c23 */ /* 0x000fc40008010808 */
[----:B------:R-:W-:-:S02]  /*79f0*/  FADD.FTZ R192, R20, R167 ;  /* 0x000000a714c07221 */ /* 0x000fc40000010000 */
        /* <DEDUP_REMOVED lines=28> */
[----:B------:R-:W-:-:S06]  /*7bc0*/  FADD.FTZ R4, R158, R167 ;  /* 0x000000a79e047221 */ /* 0x000fcc0000010000 */
        /* <DEDUP_REMOVED lines=10> */
[----:B------:R-:W-:-:S06]  /*7c70*/  FADD.FTZ R167, R157, R4 ;  /* 0x000000049da77221 */ /* 0x000fcc0000010000 */
        /* <DEDUP_REMOVED lines=81> */
.L_x_6060:
        /* <DEDUP_REMOVED lines=148> */
.L_x_6050:
[----:B------:R-:W-:-:S13]  /*8ad0*/  ISETP.LE.AND P1, PT, RZ, UR58, PT ;  /* 0x0000003aff007c0c */ /* 0x000fda000bf23270 */
[----:B------:R-:W-:Y:S05]  /*8ae0*/  @!P1 BRA `(.L_x_6062) ;  /* 0x0000002c00ac9947 */ /* 0x000fea0003800000 */
[----:B------:R-:W-:Y:S01]  /*8af0*/  IMAD.MOV.U32 R7, RZ, RZ, R0 ;  /* 0x000000ffff077224 */ /* 0x000fe200078e0000 */
[----:B------:R-:W-:Y:S01]  /*8b00*/  UMOV UR52, UR46 ;  /* 0x0000002e00347c82 */ /* 0x000fe20008000000 */
[----:B------:R-:W-:Y:S01]  /*8b10*/  IMAD.MOV.U32 R5, RZ, RZ, R2 ;  /* 0x000000ffff057224 */ /* 0x000fe200078e0002 */
[----:B------:R-:W-:-:S06]  /*8b20*/  UMOV UR51, UR45 ;  /* 0x0000002d00337c82 */ /* 0x000fcc0008000000 */
.L_x_6073:
        /* <DEDUP_REMOVED lines=9> */
.L_x_6064:
[----:B------:R-:W-:Y:S01]  /*8bc0*/  ULEA UR6, UR45, UR41, 0x3 ;  /* 0x000000292d067291 */ /* 0x000fe2000f8e183f */
[----:B------:R-:W-:-:S05]  /*8bd0*/  IMAD.U32 R0, RZ, RZ, UR46 ;  /* 0x0000002eff007e24 */ /* 0x000fca000f8e00ff */
[----:B------:R-:W-:-:S04]  /*8be0*/  SHF.L.U32 R0, R0, 0x1f, RZ ;  /* 0x0000001f00007819 */ /* 0x000fc800000006ff */
[----:B------:R0:W1:Y:S01]  /*8bf0*/  SYNCS.PHASECHK.TRANS64.TRYWAIT P1, [UR6+0x33430], R0 ;  /* 0x03343000ff0075a7 */ /* 0x0000620008020146 */
[----:B------:R-:W-:Y:S05]  /*8c00*/  @!P0 BRA `(.L_x_6065) ;  /* 0x0000000000048947 */ /* 0x000fea0003800000 */
[----:B------:R-:W-:Y:S01]  /*8c10*/  BPT.TRAP 0x1 ;  /* 0x000000040000795c */ /* 0x000fe20000300000 */
.L_x_6065:
[----:B-1----:R-:W-:Y:S05]  /*8c20*/  @P1 BRA `(.L_x_6063) ;  /* 0x0000000000081947 */ /* 0x002fea0003800000 */
[----:B------:R-:W1:Y:S02]  /*8c30*/  SYNCS.PHASECHK.TRANS64.TRYWAIT P1, [UR6+0x33430], R0 ;  /* 0x03343000ff0075a7 */ /* 0x000e640008020146 */
[----:B-1----:R-:W-:Y:S05]  /*8c40*/  @!P1 BRA `(.L_x_6066) ;  /* 0x000000e400109947 */ /* 0x002fea0003800000 */
.L_x_6063:
[----:B------:R-:W2:Y:S01]  /*8c50*/  S2R R2, SR_TID.X ;  /* 0x0000000000027919 */ /* 0x000ea20000002100 */
[----:B------:R-:W-:Y:S01]  /*8c60*/  UIMAD UR53, UR45, 0x780, UR50 ;  /* 0x000007802d3578a4 */ /* 0x000fe2000f8e0232 */
[----:B------:R-:W-:Y:S01]  /*8c70*/  UMOV UR27, 0x80000020 ;  /* 0x80000020001b7882 */ /* 0x000fe20000000000 */
[----:B------:R-:W-:Y:S02]  /*8c80*/  UMOV UR28, UR24 ;  /* 0x00000018001c7c82 */ /* 0x000fe40008000000 */
[----:B------:R-:W-:Y:S01]  /*8c90*/  UIADD3 UR30, UR53, 0x80, URZ ;  /* 0x00000080351e7890 */ /* 0x000fe2000fffe03f */
[----:B------:R-:W-:Y:S02]  /*8ca0*/  UMOV UR29, UR25 ;  /* 0x00000019001d7c82 */ /* 0x000fe40008000000 */
[----:B------:R-:W-:Y:S01]  /*8cb0*/  UMOV UR26, UR53 ;  /* 0x00000035001a7c82 */ /* 0x000fe20008000000 */
[----:B------:R-:W-:Y:S01]  /*8cc0*/  UMOV UR31, 0x80000020 ;  /* 0x80000020001f7882 */ /* 0x000fe20000000000 */
[----:B------:R-:W-:Y:S01]  /*8cd0*/  UIADD3 UR34, UR53, 0x100, URZ ;  /* 0x0000010035227890 */ /* 0x000fe2000fffe03f */
[----:B------:R-:W-:Y:S01]  /*8ce0*/  UMOV UR32, UR24 ;  /* 0x0000001800207c82 */ /* 0x000fe20008000000 */
[----:B------:R-:W-:Y:S01]  /*8cf0*/  UMOV UR33, UR25 ;  /* 0x0000001900217c82 */ /* 0x000fe20008000000 */
        /* <DEDUP_REMOVED lines=177> */
.L_x_6068:
[----:B------:R-:W-:Y:S01]  /*9810*/  ULEA UR6, UR51, UR41, 0x3 ;  /* 0x0000002933067291 */ /* 0x000fe2000f8e183f */
[----:B------:R-:W-:-:S05]  /*9820*/  IMAD.U32 R0, RZ, RZ, UR52 ;  /* 0x00000034ff007e24 */ /* 0x000fca000f8e00ff */
[----:B------:R-:W-:-:S04]  /*9830*/  SHF.L.U32 R0, R0, 0x1f, RZ ;  /* 0x0000001f00007819 */ /* 0x000fc800000006ff */
[----:B------:R0:W1:Y:S01]  /*9840*/  SYNCS.PHASECHK.TRANS64.TRYWAIT P1, [UR6+0x33450], R0 ;  /* 0x03345000ff0075a7 */ /* 0x0000620008020146 */
[----:B------:R-:W-:Y:S05]  /*9850*/  @!P0 BRA `(.L_x_6069) ;  /* 0x0000000000048947 */ /* 0x000fea0003800000 */
[----:B------:R-:W-:Y:S01]  /*9860*/  BPT.TRAP 0x1 ;  /* 0x000000040000795c */ /* 0x000fe20000300000 */
.L_x_6069:
[----:B-1----:R-:W-:Y:S05]  /*9870*/  @P1 BRA `(.L_x_6067) ;  /* 0x0000000000081947 */ /* 0x002fea0003800000 */
[----:B------:R-:W1:Y:S02]  /*9880*/  SYNCS.PHASECHK.TRANS64.TRYWAIT P1, [UR6+0x33450], R0 ;  /* 0x03345000ff0075a7 */ /* 0x000e640008020146 */
[----:B-1----:R-:W-:Y:S05]  /*9890*/  @!P1 BRA `(.L_x_6070) ;  /* 0x000000d800149947 */ /* 0x002fea0003800000 */
.L_x_6067:
        /* <DEDUP_REMOVED lines=36> */
.L_x_6071:
        /* <DEDUP_REMOVED lines=344> */
.L_x_6072:
        /* <DEDUP_REMOVED lines=148> */
.L_x_6062:
[----:B------:R-:W-:Y:S06]  /*b9a0*/  BAR.ARV 0x8, 0x180 ;  /* 0x0206000000007b1d */ /* 0x000fec0000002000 */
[----:B------:R-:W-:Y:S05]  /*b9b0*/  @!P0 BRA `(.L_x_6074) ;  /* 0x0000000000048947 */ /* 0x000fea0003800000 */
[----:B------:R-:W-:Y:S01]  /*b9c0*/  BPT.TRAP 0x1 ;  /* 0x000000040000795c */ /* 0x000fe20000300000 */
.L_x_6074:
[----:B------:R-:W-:Y:S01]  /*b9d0*/  ULEA UR9, UR45, UR41, 0x3 ;  /* 0x000000292d097291 */ /* 0x000fe2000f8e183f */
[----:B------:R-:W-:-:S05]  /*b9e0*/  IMAD.U32 R5, RZ, RZ, UR46 ;  /* 0x0000002eff057e24 */ /* 0x000fca000f8e00ff */
[----:B------:R-:W-:-:S04]  /*b9f0*/  SHF.L.U32 R5, R5, 0x1f, RZ ;  /* 0x0000001f05057819 */ /* 0x000fc800000006ff */
[----:B------:R0:W1:Y:S01]  /*ba00*/  SYNCS.PHASECHK.TRANS64.TRYWAIT P1, [UR9+0x33450], R5 ;  /* 0x03345005ff0075a7 */ /* 0x0000620008020149 */
[----:B------:R-:W-:Y:S05]  /*ba10*/  @!P0 BRA `(.L_x_6075) ;  /* 0x0000000000048947 */ /* 0x000fea0003800000 */
[----:B------:R-:W-:Y:S01]  /*ba20*/  BPT.TRAP 0x1 ;  /* 0x000000040000795c */ /* 0x000fe20000300000 */
.L_x_6075:
[----:B-1----:R-:W-:Y:S05]  /*ba30*/  @P1 BRA `(.L_x_6076) ;  /* 0x0000000000081947 */ /* 0x002fea0003800000 */
[----:B------:R-:W1:Y:S02]  /*ba40*/  SYNCS.PHASECHK.TRANS64.TRYWAIT P1, [UR9+0x33450], R5 ;  /* 0x03345005ff0075a7 */ /* 0x000e640008020149 */
[----:B-1----:R-:W-:Y:S05]  /*ba50*/  @!P1 BRA `(.L_x_6077) ;  /* 0x000000b400bc9947 */ /* 0x002fea0003800000 */
.L_x_6076:
        /* <DEDUP_REMOVED lines=87> */
.L_x_6078:
        /* <DEDUP_REMOVED lines=106> */
.L_x_6042:
        /* <DEDUP_REMOVED lines=36> */
[----:B------:R-:W-:Y:S02]  /*c8b0*/  SEL R101, R38, R39, P0 ;  /* 0x0000002726657207 */ /* 0x000fe40000000000 */
[----:B------:R-:W-:Y:S02]  /*c8c0*/  F2FP.BF16.F32.PACK_AB R2, R119, R2 ;  /* 0x000000027702723e */ /* 0x000fe400000010ff */
[----:B------:R-:W-:Y:S02]  /*c8d0*/  MOV R8, R0 ;  /* 0x0000000000087202 */ /* 0x000fe40000000f00 */
[----:B0-----:R-:W-:-:S02]  /*c8e0*/  MOV R9, R115 ;  /* 0x0000007300097202 */ /* 0x001fc40000000f00 */
[----:B------:R-:W-:Y:S02]  /*c8f0*/  F2FP.BF16.F32.PACK_AB R11, R110, R11 ;  /* 0x0000000b6e0b723e */ /* 0x000fe400000010ff */
[----:B------:R-:W-:Y:S01]  /*c900*/  F2FP.BF16.F32.PACK_AB R10, R111, R10 ;  /* 0x0000000a6f0a723e */ /* 0x000fe200000010ff */
[----:B------:R-:W-:Y:S01]  /*c910*/  IMAD.WIDE R38, R224, 0x2, R8 ;  /* 0x00000002e0267825 */ /* 0x000fe200078e0208 */
[----:B------:R-:W-:Y:S02]  /*c920*/  F2FP.BF16.F32.PACK_AB R130, R130, R133 ;  /* 0x000000858282723e */ /* 0x000fe400000010ff */
[----:B------:R-:W-:Y:S02]  /*c930*/  F2FP.BF16.F32.PACK_AB R126, R126, R129 ;  /* 0x000000817e7e723e */ /* 0x000fe400000010ff */
[C---:B------:R-:W-:Y:S02]  /*c940*/  IADD3 R135, P4, R38.reuse, 0x20, RZ ;  /* 0x0000002026877810 */ /* 0x040fe40007f9e0ff */
[----:B------:R-:W-:-:S02]  /*c950*/  IADD3 R137, P5, R38, 0x40, RZ ;  /* 0x0000004026897810 */ /* 0x000fc40007fbe0ff */
[----:B------:R-:W-:Y:S02]  /*c960*/  F2FP.BF16.F32.PACK_AB R122, R122, R125 ;  /* 0x0000007d7a7a723e */ /* 0x000fe400000010ff */
[----:B------:R-:W-:Y:S02]  /*c970*/  SEL R133, R5, R2, P0 ;  /* 0x0000000205857207 */ /* 0x000fe40000000000 */
[----:B------:R-:W-:Y:S02]  /*c980*/  SEL R125, R11, R10, P0 ;  /* 0x0000000a0b7d7207 */ /* 0x000fe40000000000 */
[----:B------:R-:W-:Y:S02]  /*c990*/  SEL R129, R10, R11, P0 ;  /* 0x0000000b0a817207 */ /* 0x000fe40000000000 */
[----:B------:R-:W-:Y:S02]  /*c9a0*/  SEL R5, R2, R5, P0 ;  /* 0x0000000502057207 */ /* 0x000fe40000000000 */
[----:B------:R-:W-:-:S02]  /*c9b0*/  LOP3.LUT R2, R135, 0x380, RZ, 0xc0, !PT ;  /* 0x0000038087027812 */ /* 0x000fc400078ec0ff */
[----:B------:R-:W-:Y:S02]  /*c9c0*/  LOP3.LUT R10, R137, 0x380, RZ, 0xc0, !PT ;  /* 0x00000380890a7812 */ /* 0x000fe400078ec0ff */
[----:B------:R-:W-:Y:S02]  /*c9d0*/  F2FP.BF16.F32.PACK_AB R35, R70, R35 ;  /* 0x000000234623723e */ /* 0x000fe400000010ff */
[----:B------:R-:W-:Y:S02]  /*c9e0*/  F2FP.BF16.F32.PACK_AB R34, R71, R34 ;  /* 0x000000224722723e */ /* 0x000fe400000010ff */
[----:B------:R-:W-:Y:S02]  /*c9f0*/  F2FP.BF16.F32.PACK_AB R37, R76, R37 ;  /* 0x000000254c25723e */ /* 0x000fe400000010ff */
[----:B------:R-:W-:Y:S02]  /*ca00*/  F2FP.BF16.F32.PACK_AB R36, R77, R36 ;  /* 0x000000244d24723e */ /* 0x000fe400000010ff */
[----:B------:R-:W-:-:S02]  /*ca10*/  F2FP.BF16.F32.PACK_AB R13, R108, R13 ;  /* 0x0000000d6c0d723e */ /* 0x000fc400000010ff */
[----:B------:R-:W-:Y:S02]  /*ca20*/  F2FP.BF16.F32.PACK_AB R12, R109, R12 ;  /* 0x0000000c6d0c723e */ /* 0x000fe400000010ff */
[----:B------:R-:W-:Y:S02]  /*ca30*/  IADD3 R139, P6, R38, 0x60, RZ ;  /* 0x00000060268b7810 */ /* 0x000fe40007fde0ff */
[----:B------:R-:W-:Y:S02]  /*ca40*/  SHF.R.U64 R2, R2, 0x3, RZ ;  /* 0x0000000302027819 */ /* 0x000fe400000012ff */
[----:B------:R-:W-:Y:S02]  /*ca50*/  SHF.R.U64 R10, R10, 0x3, RZ ;  /* 0x000000030a0a7819 */ /* 0x000fe400000012ff */
[C---:B------:R-:W-:Y:S02]  /*ca60*/  IADD3 R141, P1, R38.reuse, 0x4000, RZ ;  /* 0x00004000268d7810 */ /* 0x040fe40007f3e0ff */
[----:B------:R-:W-:-:S02]  /*ca70*/  IADD3 R143, P2, R38, 0x4020, RZ ;  /* 0x00004020268f7810 */ /* 0x000fc40007f5e0ff */
[----:B------:R-:W-:Y:S02]  /*ca80*/  F2FP.BF16.F32.PACK_AB R88, R81, R88 ;  /* 0x000000585158723e */ /* 0x000fe400000010ff */
[----:B------:R-:W-:Y:S02]  /*ca90*/  F2FP.BF16.F32.PACK_AB R72, R65, R72 ;  /* 0x000000484148723e */ /* 0x000fe400000010ff */
[----:B------:R-:W-:Y:S02]  /*caa0*/  F2FP.BF16.F32.PACK_AB R14, R103, R14 ;  /* 0x0000000e670e723e */ /* 0x000fe400000010ff */
[----:B------:R-:W-:Y:S02]  /*cab0*/  SEL R61, R37, R36, P0 ;  /* 0x00000024253d7207 */ /* 0x000fe40000000000 */
[----:B------:R-:W-:Y:S01]  /*cac0*/  SEL R65, R36, R37, P0 ;  /* 0x0000002524417207 */ /* 0x000fe20000000000 */
[----:B------:R-:W-:Y:S01]  /*cad0*/  IMAD.X R37, RZ, RZ, R39, P4 ;  /* 0x000000ffff257224 */ /* 0x000fe200020e0627 */
[----:B------:R-:W-:-:S02]  /*cae0*/  SEL R81, R13, R12, P0 ;  /* 0x0000000c0d517207 */ /* 0x000fc40000000000 */
[----:B------:R-:W-:Y:S02]  /*caf0*/  SEL R83, R12, R13, P0 ;  /* 0x0000000d0c537207 */ /* 0x000fe40000000000 */
[----:B------:R-:W-:Y:S02]  /*cb00*/  SEL R103, R35, R34, P0 ;  /* 0x0000002223677207 */ /* 0x000fe40000000000 */
[----:B------:R-:W-:Y:S01]  /*cb10*/  SEL R105, R34, R35, P0 ;  /* 0x0000002322697207 */ /* 0x000fe20000000000 */
[----:B------:R-:W-:Y:S01]  /*cb20*/  IMAD.X R35, RZ, RZ, R39, P5 ;  /* 0x000000ffff237224 */ /* 0x000fe200028e0627 */
[----:B------:R-:W-:Y:S02]  /*cb30*/  F2FP.BF16.F32.PACK_AB R33, R84, R33 ;  /* 0x000000215421723e */ /* 0x000fe400000010ff */
[----:B------:R-:W-:Y:S02]  /*cb40*/  LOP3.LUT R12, R139, 0x380, RZ, 0xc0, !PT ;  /* 0x000003808b0c7812 */ /* 0x000fe400078ec0ff */
[----:B------:R-:W-:-:S02]  /*cb50*/  LOP3.LUT R36, R2, R135, RZ, 0x3c, !PT ;  /* 0x0000008702247212 */ /* 0x000fc400078e3cff */
[----:B------:R-:W-:Y:S02]  /*cb60*/  LOP3.LUT R34, R10, R137, RZ, 0x3c, !PT ;  /* 0x000000890a227212 */ /* 0x000fe400078e3cff */
[----:B------:R-:W-:Y:S02]  /*cb70*/  LOP3.LUT R2, R141, 0x380, RZ, 0xc0, !PT ;  /* 0x000003808d027812 */ /* 0x000fe400078ec0ff */
[----:B------:R-:W-:Y:S02]  /*cb80*/  LOP3.LUT R10, R143, 0x380, RZ, 0xc0, !PT ;  /* 0x000003808f0a7812 */ /* 0x000fe400078ec0ff */
[----:B------:R-:W-:Y:S02]  /*cb90*/  F2FP.BF16.F32.PACK_AB R40, R69, R40 ;  /* 0x000000284528723e */ /* 0x000fe400000010ff */
[----:B------:R-:W-:Y:S02]  /*cba0*/  F2FP.BF16.F32.PACK_AB R31, R78, R31 ;  /* 0x0000001f4e1f723e */ /* 0x000fe400000010ff */
[----:B------:R-:W-:-:S02]  /*cbb0*/  F2FP.BF16.F32.PACK_AB R30, R79, R30 ;  /* 0x0000001e4f1e723e */ /* 0x000fc400000010ff */
[----:B------:R-:W-:Y:S02]  /*cbc0*/  F2FP.BF16.F32.PACK_AB R27, R86, R27 ;  /* 0x0000001b561b723e */ /* 0x000fe400000010ff */
[----:B------:R-:W-:Y:S02]  /*cbd0*/  F2FP.BF16.F32.PACK_AB R15, R102, R15 ;  /* 0x0000000f660f723e */ /* 0x000fe400000010ff */
[----:B------:R-:W-:Y:S02]  /*cbe0*/  SEL R67, R33, R32, P0 ;  /* 0x0000002021437207 */ /* 0x000fe40000000000 */
[----:B------:R-:W-:Y:S01]  /*cbf0*/  SEL R69, R32, R33, P0 ;  /* 0x0000002120457207 */ /* 0x000fe20000000000 */
[----:B------:R-:W-:Y:S01]  /*cc00*/  IMAD.X R33, RZ, RZ, R39, P6 ;  /* 0x000000ffff217224 */ /* 0x000fe200030e0627 */
[----:B------:R-:W-:Y:S02]  /*cc10*/  SHF.R.U64 R12, R12, 0x3, RZ ;  /* 0x000000030c0c7819 */ /* 0x000fe400000012ff */
[----:B------:R-:W-:-:S02]  /*cc20*/  IADD3 R145, P3, R38, 0x4040, RZ ;  /* 0x0000404026917810 */ /* 0x000fc40007f7e0ff */
[----:B------:R-:W-:Y:S02]  /*cc30*/  IADD3 R147, P4, R38, 0x4060, RZ ;  /* 0x0000406026937810 */ /* 0x000fe40007f9e0ff */
[----:B------:R-:W-:Y:S02]  /*cc40*/  SHF.R.U64 R2, R2, 0x3, RZ ;  /* 0x0000000302027819 */ /* 0x000fe400000012ff */
[----:B------:R-:W-:Y:S02]  /*cc50*/  SHF.R.U64 R10, R10, 0x3, RZ ;  /* 0x000000030a0a7819 */ /* 0x000fe400000012ff */
[C---:B------:R-:W-:Y:S02]  /*cc60*/  IADD3 R149, P5, R38.reuse, 0x8000, RZ ;  /* 0x0000800026957810 */ /* 0x040fe40007fbe0ff */
[----:B------:R-:W-:Y:S02]  /*cc70*/  IADD3 R151, P6, R38, 0x8020, RZ ;  /* 0x0000802026977810 */ /* 0x000fe40007fde0ff */
[----:B------:R-:W-:-:S02]  /*cc80*/  F2FP.BF16.F32.PACK_AB R52, R52, R121 ;  /* 0x000000793434723e */ /* 0x000fc400000010ff */
[----:B------:R-:W-:Y:S02]  /*cc90*/  SEL R107, R31, R30, P0 ;  /* 0x0000001e1f6b7207 */ /* 0x000fe40000000000 */
        /* <DEDUP_REMOVED lines=10> */
[----:B------:R-:W-:Y:S02]  /*cd40*/  LOP3.LUT R14, R147, 0x380, RZ, 0xc0, !PT ;  /* 0x00000380930e7812 */ /* 0x000fe400078ec0ff */
[----:B------:R-:W-:Y:S02]  /*cd50*/  LOP3.LUT R30, R2, R141, RZ, 0x3c, !PT ;  /* 0x0000008d021e7212 */ /* 0x000fe400078e3cff */
[----:B------:R-:W-:Y:S02]  /*cd60*/  LOP3.LUT R26, R10, R143, RZ, 0x3c, !PT ;  /* 0x0000008f0a1a7212 */ /* 0x000fe400078e3cff */
[----:B------:R-:W-:Y:S02]  /*cd70*/  LOP3.LUT R2, R149, 0x380, RZ, 0xc0, !PT ;  /* 0x0000038095027812 */ /* 0x000fe400078ec0ff */
[----:B------:R-:W-:-:S02]  /*cd80*/  LOP3.LUT R10, R151, 0x380, RZ, 0xc0, !PT ;  /* 0x00000380970a7812 */ /* 0x000fc400078ec0ff */
[----:B------:R-:W-:Y:S02]  /*cd90*/  F2FP.BF16.F32.PACK_AB R29, R92, R29 ;  /* 0x0000001d5c1d723e */ /* 0x000fe400000010ff */
[----:B------:R-:W-:Y:S02]  /*cda0*/  F2FP.BF16.F32.PACK_AB R25, R94, R25 ;  /* 0x000000195e19723e */ /* 0x000fe400000010ff */
[----:B------:R-:W-:Y:S02]  /*cdb0*/  F2FP.BF16.F32.PACK_AB R28, R93, R28 ;  /* 0x0000001c5d1c723e */ /* 0x000fe400000010ff */
[----:B------:R-:W-:Y:S02]  /*cdc0*/  F2FP.BF16.F32.PACK_AB R24, R95, R24 ;  /* 0x000000185f18723e */ /* 0x000fe400000010ff */
[----:B------:R-:W-:Y:S02]  /*cdd0*/  F2FP.BF16.F32.PACK_AB R41, R68, R41 ;  /* 0x000000294429723e */ /* 0x000fe400000010ff */
[----:B------:R-:W-:-:S02]  /*cde0*/  F2FP.BF16.F32.PACK_AB R21, R100, R21 ;  /* 0x000000156415723e */ /* 0x000fc400000010ff */
[----:B------:R-:W-:Y:S02]  /*cdf0*/  SHF.R.U64 R12, R12, 0x3, RZ ;  /* 0x000000030c0c7819 */ /* 0x000fe400000012ff */
[----:B------:R-:W-:Y:S02]  /*ce00*/  SHF.R.U64 R14, R14, 0x3, RZ ;  /* 0x000000030e0e7819 */ /* 0x000fe400000012ff */
[----:B------:R-:W-:Y:S02]  /*ce10*/  F2FP.BF16.F32.PACK_AB R89, R89, R96 ;  /* 0x000000605959723e */ /* 0x000fe400000010ff */
[----:B------:R-:W-:Y:S02]  /*ce20*/  F2FP.BF16.F32.PACK_AB R131, R128, R131 ;  /* 0x000000838083723e */ /* 0x000fe400000010ff */
[----:B------:R-:W-:Y:S02]  /*ce30*/  IADD3 R153, P1, R38, 0x8040, RZ ;  /* 0x0000804026997810 */ /* 0x000fe40007f3e0ff */
[----:B------:R-:W-:-:S02]  /*ce40*/  SHF.R.U64 R2, R2, 0x3, RZ ;  /* 0x0000000302027819 */ /* 0x000fc400000012ff */
[----:B------:R-:W-:Y:S01]  /*ce50*/  SHF.R.U64 R10, R10, 0x3, RZ ;  /* 0x000000030a0a7819 */ /* 0x000fe200000012ff */
[----:B------:R-:W-:Y:S01]  /*ce60*/  IMAD.X R11, RZ, RZ, R39, P1 ;  /* 0x000000ffff0b7224 */ /* 0x000fe200008e0627 */
[----:B------:R-:W-:Y:S02]  /*ce70*/  F2FP.BF16.F32.PACK_AB R73, R73, R80 ;  /* 0x000000504949723e */ /* 0x000fe400000010ff */
[----:B------:R-:W-:Y:S02]  /*ce80*/  F2FP.BF16.F32.PACK_AB R127, R124, R127 ;  /* 0x0000007f7c7f723e */ /* 0x000fe400000010ff */
[C---:B------:R-:W-:Y:S02]  /*ce90*/  LOP3.LUT R13, R38.reuse, 0x380, RZ, 0xc0, !PT ;  /* 0x00000380260d7812 */ /* 0x040fe400078ec0ff */
[----:B------:R-:W-:Y:S02]  /*cea0*/  IADD3 R155, P2, R38, 0x8060, RZ ;  /* 0x00008060269b7810 */ /* 0x000fe40007f5e0ff */
[----:B------:R-:W-:-:S02]  /*ceb0*/  F2FP.BF16.F32.PACK_AB R46, R46, R49 ;  /* 0x000000312e2e723e */ /* 0x000fc400000010ff */
[----:B------:R-:W-:Y:S02]  /*cec0*/  F2FP.BF16.F32.PACK_AB R123, R120, R123 ;  /* 0x0000007b787b723e */ /* 0x000fe400000010ff */
[----:B------:R-:W-:Y:S02]  /*ced0*/  F2FP.BF16.F32.PACK_AB R47, R47, R64 ;  /* 0x000000402f2f723e */ /* 0x000fe400000010ff */
[----:B------:R-:W-:Y:S02]  /*cee0*/  SEL R71, R29, R28, P0 ;  /* 0x0000001c1d477207 */ /* 0x000fe40000000000 */
[----:B------:R-:W-:Y:S01]  /*cef0*/  SEL R75, R28, R29, P0 ;  /* 0x0000001d1c4b7207 */ /* 0x000fe20000000000 */
[--C-:B------:R-:W-:Y:S01]  /*cf00*/  IMAD.X R29, RZ, RZ, R39.reuse, P3 ;  /* 0x000000ffff1d7224 */ /* 0x100fe200018e0627 */
[----:B------:R-:W-:Y:S02]  /*cf10*/  SEL R115, R25, R24, P0 ;  /* 0x0000001819737207 */ /* 0x000fe40000000000 */
[----:B------:R-:W-:Y:S01]  /*cf20*/  SEL R117, R24, R25, P0 ;  /* 0x0000001918757207 */ /* 0x000fe20000000000 */
[----:B------:R-:W-:Y:S01]  /*cf30*/  IMAD.X R25, RZ, RZ, R39, P4 ;  /* 0x000000ffff197224 */ /* 0x000fe200020e0627 */
[----:B------:R-:W-:-:S02]  /*cf40*/  F2FP.BF16.F32.PACK_AB R53, R53, R48 ;  /* 0x000000303535723e */ /* 0x000fc400000010ff */
[----:B------:R-:W-:Y:S02]  /*cf50*/  SEL R59, R41, R40, P0 ;  /* 0x00000028293b7207 */ /* 0x000fe40000000000 */
[----:B------:R-:W-:Y:S02]  /*cf60*/  SEL R77, R21, R20, P0 ;  /* 0x00000014154d7207 */ /* 0x000fe40000000000 */
[----:B------:R-:W-:Y:S01]  /*cf70*/  SEL R79, R20, R21, P0 ;  /* 0x00000015144f7207 */ /* 0x000fe20000000000 */
[----:B------:R-:W-:Y:S01]  /*cf80*/  IMAD.X R21, RZ, RZ, R39, P5 ;  /* 0x000000ffff157224 */ /* 0x000fe200028e0627 */
[----:B------:R-:W-:Y:S02]  /*cf90*/  LOP3.LUT R28, R12, R145, RZ, 0x3c, !PT ;  /* 0x000000910c1c7212 */ /* 0x000fe400078e3cff */
[----:B------:R-:W-:Y:S02]  /*cfa0*/  LOP3.LUT R24, R14, R147, RZ, 0x3c, !PT ;  /* 0x000000930e187212 */ /* 0x000fe400078e3cff */
[----:B------:R-:W-:-:S02]  /*cfb0*/  F2FP.BF16.F32.PACK_AB R43, R54, R43 ;  /* 0x0000002b362b723e */ /* 0x000fc400000010ff */
[----:B------:R-:W-:Y:S02]  /*cfc0*/  F2FP.BF16.F32.PACK_AB R42, R55, R42 ;  /* 0x0000002a372a723e */ /* 0x000fe400000010ff */
[----:B------:R-:W-:Y:S02]  /*cfd0*/  SEL R7, R130, R131, P0 ;  /* 0x0000008382077207 */ /* 0x000fe40000000000 */
[----:B------:R-:W-:Y:S02]  /*cfe0*/  SEL R41, R40, R41, P0 ;  /* 0x0000002928297207 */ /* 0x000fe40000000000 */
[----:B------:R-:W-:Y:S02]  /*cff0*/  SEL R91, R89, R88, P0 ;  /* 0x00000058595b7207 */ /* 0x000fe40000000000 */
[----:B------:R-:W-:Y:S02]  /*d000*/  LOP3.LUT R12, R153, 0x380, RZ, 0xc0, !PT ;  /* 0x00000380990c7812 */ /* 0x000fe400078ec0ff */
[----:B------:R-:W-:-:S02]  /*d010*/  LOP3.LUT R20, R2, R149, RZ, 0x3c, !PT ;  /* 0x0000009502147212 */ /* 0x000fc400078e3cff */
[----:B------:R-:W-:Y:S02]  /*d020*/  LOP3.LUT R14, R10, R151, RZ, 0x3c, !PT ;  /* 0x000000970a0e7212 */ /* 0x000fe400078e3cff */
[----:B------:R-:W-:Y:S02]  /*d030*/  F2FP.BF16.F32.PACK_AB R45, R45, R56 ;  /* 0x000000382d2d723e */ /* 0x000fe400000010ff */
[----:B------:R-:W-:Y:S02]  /*d040*/  F2FP.BF16.F32.PACK_AB R44, R44, R57 ;  /* 0x000000392c2c723e */ /* 0x000fe400000010ff */
[----:B------:R-:W-:Y:S02]  /*d050*/  SEL R131, R131, R130, P0 ;  /* 0x0000008283837207 */ /* 0x000fe40000000000 */
[----:B------:R-:W-:Y:S02]  /*d060*/  SEL R49, R126, R127, P0 ;  /* 0x0000007f7e317207 */ /* 0x000fe40000000000 */
[----:B------:R-:W-:-:S02]  /*d070*/  SEL R89, R88, R89, P0 ;  /* 0x0000005958597207 */ /* 0x000fc40000000000 */
[----:B------:R-:W-:Y:S02]  /*d080*/  SEL R93, R73, R72, P0 ;  /* 0x00000048495d7207 */ /* 0x000fe40000000000 */
[----:B------:R-:W-:Y:S02]  /*d090*/  SHF.R.U64 R13, R13, 0x3, RZ ;  /* 0x000000030d0d7819 */ /* 0x000fe400000012ff */
[----:B------:R-:W-:Y:S02]  /*d0a0*/  LOP3.LUT R40, R155, 0x380, RZ, 0xc0, !PT ;  /* 0x000003809b287812 */ /* 0x000fe400078ec0ff */
        /* <DEDUP_REMOVED lines=9> */
[----:B------:R-:W-:Y:S02]  /*d140*/  SHF.R.U64 R12, R12, 0x3, RZ ;  /* 0x000000030c0c7819 */ /* 0x000fe400000012ff */
[----:B------:R-:W-:Y:S02]  /*d150*/  SEL R57, R45, R44, P0 ;  /* 0x0000002c2d397207 */ /* 0x000fe40000000000 */
[----:B------:R-:W-:Y:S02]  /*d160*/  SEL R43, R42, R43, P0 ;  /* 0x0000002b2a2b7207 */ /* 0x000fe40000000000 */
[----:B------:R-:W-:Y:S01]  /*d170*/  LOP3.LUT R38, R13, R38, RZ, 0x3c, !PT ;  /* 0x000000260d267212 */ /* 0x000fe200078e3cff */
[----:B------:R-:W-:Y:S01]  /*d180*/  IMAD.X R13, RZ, RZ, R39, P2 ;  /* 0x000000ffff0d7224 */ /* 0x000fe200010e0627 */
[----:B------:R-:W-:Y:S02]  /*d190*/  SHF.R.U64 R40, R40, 0x3, RZ ;  /* 0x0000000328287819 */ /* 0x000fe400000012ff */
[----:B------:R-:W-:-:S02]  /*d1a0*/  MOV R68, R24 ;  /* 0x0000001800447202 */ /* 0x000fc40000000f00 */
[----:B------:R-:W-:Y:S02]  /*d1b0*/  MOV R64, R14 ;  /* 0x0000000e00407202 */ /* 0x000fe40000000f00 */
[----:B------:R-:W-:Y:S02]  /*d1c0*/  SEL R45, R44, R45, P0 ;  /* 0x0000002d2c2d7207 */ /* 0x000fe40000000000 */
[----:B------:R-:W-:Y:S02]  /*d1d0*/  MOV R72, R26 ;  /* 0x0000001a00487202 */ /* 0x000fe40000000f00 */
[----:B------:R-:W-:Y:S02]  /*d1e0*/  MOV R70, R28 ;  /* 0x0000001c00467202 */ /* 0x000fe40000000f00 */
[----:B------:R-:W-:Y:S02]  /*d1f0*/  MOV R76, R32 ;  /* 0x00000020004c7202 */ /* 0x000fe40000000f00 */
[----:B------:R-:W-:-:S02]  /*d200*/  MOV R74, R30 ;  /* 0x0000001e004a7202 */ /* 0x000fc40000000f00 */
[----:B------:R-:W-:Y:S01]  /*d210*/  LOP3.LUT R10, R12, R153, RZ, 0x3c, !PT ;  /* 0x000000990c0a7212 */ /* 0x000fe200078e3cff */
[----:B--2---:R-:W-:Y:S01]  /*d220*/  SHFL.IDX PT, R7, R7, R6, 0x1c1f ;  /* 0x001c1f0607077589 */ /* 0x004fe200000e0000 */
[----:B------:R-:W-:Y:S02]  /*d230*/  LOP3.LUT R2, R6, 0x2, RZ, 0x3c, !PT ;  /* 0x0000000206027812 */ /* 0x000fe400078e3cff */
[----:B------:R-:W-:Y:S01]  /*d240*/  MOV R78, R34 ;  /* 0x00000022004e7202 */ /* 0x000fe20000000f00 */
[----:B------:R-:W-:Y:S01]  /*d250*/  SHFL.IDX PT, R91, R91, R6, 0x1c1f ;  /* 0x001c1f065b5b7589 */ /* 0x000fe200000e0000 */
[----:B------:R-:W-:Y:S02]  /*d260*/  MOV R80, R36 ;  /* 0x0000002400507202 */ /* 0x000fe40000000f00 */
[----:B------:R-:W-:Y:S01]  /*d270*/  LOP3.LUT R12, R40, R155, RZ, 0x3c, !PT ;  /* 0x0000009b280c7212 */ /* 0x000fe200078e3cff */
[----:B------:R-:W0:Y:S01]  /*d280*/  SHFL.IDX PT, R14, R131, R2, 0x1c1f ;  /* 0x001c1f02830e7589 */ /* 0x000e2200000e0000 */
[----:B------:R-:W-:-:S02]  /*d290*/  MOV R82, R38 ;  /* 0x0000002600527202 */ /* 0x000fc40000000f00 */
[----:B------:R-:W-:Y:S01]  /*d2a0*/  MOV R66, R20 ;  /* 0x0000001400427202 */ /* 0x000fe20000000f00 */
[----:B------:R-:W1:Y:S01]  /*d2b0*/  SHFL.IDX PT, R24, R89, R2, 0x1c1f ;  /* 0x001c1f0259187589 */ /* 0x000e6200000e0000 */
[----:B------:R-:W-:Y:S02]  /*d2c0*/  MOV R21, R10 ;  /* 0x0000000a00157202 */ /* 0x000fe40000000f00 */
[----:B------:R-:W-:Y:S01]  /*d2d0*/  MOV R11, R12 ;  /* 0x0000000c000b7202 */ /* 0x000fe20000000f00 */
[----:B------:R-:W-:Y:S01]  /*d2e0*/  SHFL.IDX PT, R49, R49, R6, 0x1c1f ;  /* 0x001c1f0631317589 */ /* 0x000fe200000e0000 */
[----:B------:R-:W-:-:S03]  /*d2f0*/  PLOP3.LUT P2, PT, PT, PT, UP0, 0x80, 0x0 ;  /* 0x000000000000781c */ /* 0x000fc60003f4f008 */
[----:B------:R-:W-:Y:S04]  /*d300*/  SHFL.IDX PT, R93, R93, R6, 0x1c1f ;  /* 0x001c1f065d5d7589 */ /* 0x000fe800000e0000 */
[----:B------:R-:W2:Y:S04]  /*d310*/  SHFL.IDX PT, R26, R127, R2, 0x1c1f ;  /* 0x001c1f027f1a7589 */ /* 0x000ea800000e0000 */
[----:B------:R-:W3:Y:S04]  /*d320*/  SHFL.IDX PT, R28, R73, R2, 0x1c1f ;  /* 0x001c1f02491c7589 */ /* 0x000ee800000e0000 */
[----:B------:R-:W-:Y:S01]  /*d330*/  SHFL.IDX PT, R51, R51, R6, 0x1c1f ;  /* 0x001c1f0633337589 */ /* 0x000fe200000e0000 */
[----:B0-----:R-:W-:-:S02]  /*d340*/  SEL R12, R7, R14, P0 ;  /* 0x0000000e070c7207 */ /* 0x001fc40000000000 */
[----:B------:R-:W-:Y:S01]  /*d350*/  SEL R14, R14, R7, P0 ;  /* 0x000000070e0e7207 */ /* 0x000fe20000000000 */
[----:B------:R-:W-:Y:S01]  /*d360*/  SHFL.IDX PT, R95, R95, R6, 0x1c1f ;  /* 0x001c1f065f5f7589 */ /* 0x000fe200000e0000 */
[----:B-1----:R-:W-:Y:S01]  /*d370*/  SEL R13, R91, R24, P0 ;  /* 0x000000185b0d7207 */ /* 0x002fe20000000000 */
[----:B------:R-:W-:Y:S01]  /*d380*/  IMAD.U32 R7, RZ, RZ, UR7 ;  /* 0x00000007ff077e24 */ /* 0x000fe2000f8e00ff */
[----:B------:R-:W-:Y:S01]  /*d390*/  SEL R15, R24, R91, P0 ;  /* 0x0000005b180f7207 */ /* 0x000fe20000000000 */
[----:B------:R-:W0:Y:S04]  /*d3a0*/  SHFL.IDX PT, R30, R123, R2, 0x1c1f ;  /* 0x001c1f027b1e7589 */ /* 0x000e2800000e0000 */
[----:B------:R-:W1:Y:S04]  /*d3b0*/  SHFL.IDX PT, R32, R47, R2, 0x1c1f ;  /* 0x001c1f022f207589 */ /* 0x000e6800000e0000 */
[----:B------:R-:W-:Y:S01]  /*d3c0*/  SHFL.IDX PT, R55, R55, R6, 0x1c1f ;  /* 0x001c1f0637377589 */ /* 0x000fe200000e0000 */
[----:B--2---:R-:W-:-:S02]  /*d3d0*/  SEL R24, R49, R26, P0 ;  /* 0x0000001a31187207 */ /* 0x004fc40000000000 */
[----:B------:R-:W-:Y:S01]  /*d3e0*/  SEL R26, R26, R49, P0 ;  /* 0x000000311a1a7207 */ /* 0x000fe20000000000 */
[----:B------:R-:W2:Y:S01]  /*d3f0*/  SHFL.IDX PT, R34, R53, R2, 0x1c1f ;  /* 0x001c1f0235227589 */ /* 0x000ea200000e0000 */
[----:B---3--:R-:W-:Y:S02]  /*d400*/  SEL R25, R93, R28, P0 ;  /* 0x0000001c5d197207 */ /* 0x008fe40000000000 */
[----:B------:R-:W-:Y:S01]  /*d410*/  SEL R27, R28, R93, P0 ;  /* 0x0000005d1c1b7207 */ /* 0x000fe20000000000 */
[----:B------:R-:W-:Y:S04]  /*d420*/  SHFL.IDX PT, R97, R97, R6, 0x1c1f ;  /* 0x001c1f0661617589 */ /* 0x000fe800000e0000 */
[----:B------:R-:W3:Y:S04]  /*d430*/  SHFL.IDX PT, R36, R43, R2, 0x1c1f ;  /* 0x001c1f022b247589 */ /* 0x000ee800000e0000 */
[----:B------:R-:W-:Y:S01]  /*d440*/  SHFL.IDX PT, R57, R57, R6, 0x1c1f ;  /* 0x001c1f0639397589 */ /* 0x000fe200000e0000 */
[----:B0-----:R-:W-:-:S02]  /*d450*/  SEL R28, R51, R30, P0 ;  /* 0x0000001e331c7207 */ /* 0x001fc40000000000 */
[----:B------:R-:W-:Y:S01]  /*d460*/  SEL R30, R30, R51, P0 ;  /* 0x000000331e1e7207 */ /* 0x000fe20000000000 */
[----:B------:R-:W-:Y:S01]  /*d470*/  SHFL.IDX PT, R99, R99, R6, 0x1c1f ;  /* 0x001c1f0663637589 */ /* 0x000fe200000e0000 */
[----:B-1----:R-:W-:Y:S02]  /*d480*/  SEL R29, R95, R32, P0 ;  /* 0x000000205f1d7207 */ /* 0x002fe40000000000 */
[----:B------:R-:W-:Y:S01]  /*d490*/  SEL R31, R32, R95, P0 ;  /* 0x0000005f201f7207 */ /* 0x000fe20000000000 */
[----:B------:R-:W0:Y:S04]  /*d4a0*/  SHFL.IDX PT, R38, R45, R2, 0x1c1f ;  /* 0x001c1f022d267589 */ /* 0x000e2800000e0000 */
[----:B------:R-:W1:Y:S01]  /*d4b0*/  SHFL.IDX PT, R40, R101, R2, 0x1c1f ;  /* 0x001c1f0265287589 */ /* 0x000e6200000e0000 */
[----:B--2---:R-:W-:-:S02]  /*d4c0*/  SEL R32, R55, R34, P0 ;  /* 0x0000002237207207 */ /* 0x004fc40000000000 */
[----:B------:R-:W-:Y:S01]  /*d4d0*/  SEL R34, R34, R55, P0 ;  /* 0x0000003722227207 */ /* 0x000fe20000000000 */
[----:B------:R-:W-:Y:S04]  /*d4e0*/  SHFL.IDX PT, R59, R59, R6, 0x1c1f ;  /* 0x001c1f063b3b7589 */ /* 0x000fe800000e0000 */
[----:B------:R-:W2:Y:S01]  /*d4f0*/  SHFL.IDX PT, R42, R41, R2, 0x1c1f ;  /* 0x001c1f02292a7589 */ /* 0x000ea200000e0000 */
[----:B---3--:R-:W-:Y:S02]  /*d500*/  SEL R33, R97, R36, P0 ;  /* 0x0000002461217207 */ /* 0x008fe40000000000 */
[----:B------:R-:W-:Y:S01]  /*d510*/  SEL R35, R36, R97, P0 ;  /* 0x0000006124237207 */ /* 0x000fe20000000000 */
[----:B------:R-:W-:Y:S06]  /*d520*/  BAR.SYNC.DEFER_BLOCKING 0x1, 0x100 ;  /* 0x0044000000007b1d */ /* 0x000fec0000010000 */
[----:B------:R-:W-:Y:S01]  /*d530*/  SHFL.IDX PT, R103, R103, R6, 0x1c1f ;  /* 0x001c1f0667677589 */ /* 0x000fe200000e0000 */
[----:B0-----:R-:W-:-:S02]  /*d540*/  SEL R36, R57, R38, P0 ;  /* 0x0000002639247207 */ /* 0x001fc40000000000 */
[----:B------:R-:W-:Y:S01]  /*d550*/  SEL R38, R38, R57, P0 ;  /* 0x0000003926267207 */ /* 0x000fe20000000000 */
[----:B------:R-:W0:Y:S01]  /*d560*/  SHFL.IDX PT, R50, R105, R2, 0x1c1f ;  /* 0x001c1f0269327589 */ /* 0x000e2200000e0000 */
[----:B-1----:R-:W-:Y:S02]  /*d570*/  SEL R37, R99, R40, P0 ;  /* 0x0000002863257207 */ /* 0x002fe40000000000 */
[----:B------:R-:W-:Y:S01]  /*d580*/  SEL R39, R40, R99, P0 ;  /* 0x0000006328277207 */ /* 0x000fe20000000000 */
[----:B------:R-:W-:Y:S04]  /*d590*/  SHFL.IDX PT, R61, R61, R6, 0x1c1f ;  /* 0x001c1f063d3d7589 */ /* 0x000fe800000e0000 */
[----:B------:R-:W-:Y:S01]  /*d5a0*/  SHFL.IDX PT, R107, R107, R6, 0x1c1f ;  /* 0x001c1f066b6b7589 */ /* 0x000fe200000e0000 */
[----:B--2---:R-:W-:-:S02]  /*d5b0*/  SEL R40, R59, R42, P0 ;  /* 0x0000002a3b287207 */ /* 0x004fc40000000000 */
[----:B------:R-:W-:Y:S01]  /*d5c0*/  SEL R42, R42, R59, P0 ;  /* 0x0000003b2a2a7207 */ /* 0x000fe20000000000 */
[----:B------:R-:W-:Y:S04]  /*d5d0*/  SHFL.IDX PT, R10, R65, R2, 0x1c1f ;  /* 0x001c1f02410a7589 */ /* 0x000fe800000e0000 */
[----:B------:R-:W-:Y:S04]  /*d5e0*/  SHFL.IDX PT, R52, R109, R2, 0x1c1f ;  /* 0x001c1f026d347589 */ /* 0x000fe800000e0000 */
[----:B------:R-:W-:Y:S04]  /*d5f0*/  SHFL.IDX PT, R67, R67, R6, 0x1c1f ;  /* 0x001c1f0643437589 */ /* 0x000fe800000e0000 */
[----:B------:R-:W-:Y:S01]  /*d600*/  SHFL.IDX PT, R71, R71, R6, 0x1c1f ;  /* 0x001c1f0647477589 */ /* 0x000fe200000e0000 */
[----:B0-----:R-:W-:-:S02]  /*d610*/  SEL R41, R103, R50, P0 ;  /* 0x0000003267297207 */ /* 0x001fc40000000000 */
        /* <DEDUP_REMOVED lines=18> */
[----:B------:R-:W1:Y:S04]  /*d740*/  SHFL.IDX PT, R62, R5, R2, 0x1c1f ;  /* 0x001c1f02053e7589 */ /* 0x000e6800000e0000 */
[----:B------:R2:W-:Y:S04]  /*d750*/  STSM.16.M88.4 [R82], R12 ;  /* 0x0000000c52007844 */ /* 0x0005e80000000200 */
[----:B------:R3:W-:Y:S04]  /*d760*/  STSM.16.M88.4 [R80], R24 ;  /* 0x0000001850007844 */ /* 0x0007e80000000200 */
[----:B------:R4:W-:Y:S04]  /*d770*/  STSM.16.M88.4 [R78], R28 ;  /* 0x0000001c4e007844 */ /* 0x0009e80000000200 */
[----:B------:R1:W-:Y:S01]  /*d780*/  STSM.16.M88.4 [R76], R32 ;  /* 0x000000204c007844 */ /* 0x0003e20000000200 */
[----:B0-----:R-:W-:-:S02]  /*d790*/  SEL R45, R125, R60, P0 ;  /* 0x0000003c7d2d7207 */ /* 0x001fc40000000000 */
[----:B------:R-:W-:Y:S01]  /*d7a0*/  SEL R47, R60, R125, P0 ;  /* 0x0000007d3c2f7207 */ /* 0x000fe20000000000 */
[----:B------:R-:W-:Y:S01]  /*d7b0*/  STSM.16.M88.4 [R74], R36 ;  /* 0x000000244a007844 */ /* 0x000fe20000000200 */
[----:B--2---:R-:W-:Y:S02]  /*d7c0*/  SEL R12, R61, R10, P0 ;  /* 0x0000000a3d0c7207 */ /* 0x004fe40000000000 */
[----:B------:R-:W-:Y:S01]  /*d7d0*/  SEL R14, R10, R61, P0 ;  /* 0x0000003d0a0e7207 */ /* 0x000fe20000000000 */
[----:B------:R-:W-:Y:S01]  /*d7e0*/  STSM.16.M88.4 [R72], R40 ;  /* 0x0000002848007844 */ /* 0x000fe20000000200 */
[----:B------:R-:W-:Y:S01]  /*d7f0*/  SEL R13, R107, R52, P0 ;  /* 0x000000346b0d7207 */ /* 0x000fe20000000000 */
[----:B------:R-:W-:Y:S01]  /*d800*/  UMOV UR4, URZ ;  /* 0x0000003f00047c82 */ /* 0x000fe20008000000 */
[----:B------:R-:W-:Y:S01]  /*d810*/  SEL R15, R52, R107, P0 ;  /* 0x0000006b340f7207 */ /* 0x000fe20000000000 */
[----:B------:R-:W-:Y:S01]  /*d820*/  ULDC UR8, c[0x0][0xa88] ;  /* 0x0002a20000087ab9 */ /* 0x000fe20000000800 */
[----:B---3--:R-:W-:Y:S01]  /*d830*/  SEL R24, R67, R20, P0 ;  /* 0x0000001443187207 */ /* 0x008fe20000000000 */
[----:B------:R-:W0:Y:S01]  /*d840*/  LDC R61, c[0x0][0xbe8] ;  /* 0x0002fa00ff3d7b82 */ /* 0x000e220000000800 */
[----:B------:R-:W-:Y:S01]  /*d850*/  SEL R26, R20, R67, P0 ;  /* 0x00000043141a7207 */ /* 0x000fe20000000000 */
[----:B------:R2:W-:Y:S01]  /*d860*/  STSM.16.M88.4 [R70], R12 ;  /* 0x0000000c46007844 */ /* 0x0005e20000000200 */
[----:B------:R-:W-:-:S02]  /*d870*/  SEL R25, R111, R54, P0 ;  /* 0x000000366f197207 */ /* 0x000fc40000000000 */
[----:B------:R-:W-:Y:S02]  /*d880*/  SEL R27, R54, R111, P0 ;  /* 0x0000006f361b7207 */ /* 0x000fe40000000000 */
[----:B----4-:R-:W-:Y:S02]  /*d890*/  SEL R28, R71, R6, P0 ;  /* 0x00000006471c7207 */ /* 0x010fe40000000000 */
[----:B------:R-:W-:Y:S01]  /*d8a0*/  SEL R30, R6, R71, P0 ;  /* 0x00000047061e7207 */ /* 0x000fe20000000000 */
[----:B------:R3:W-:Y:S01]  /*d8b0*/  STSM.16.M88.4 [R68], R24 ;  /* 0x0000001844007844 */ /* 0x0007e20000000200 */
[----:B------:R-:W-:Y:S01]  /*d8c0*/  SEL R29, R115, R56, P0 ;  /* 0x00000038731d7207 */ /* 0x000fe20000000000 */
[----:B------:R-:W-:Y:S01]  /*d8d0*/  IMAD.U32 R6, RZ, RZ, UR6 ;  /* 0x00000006ff067e24 */ /* 0x000fe2000f8e00ff */
[----:B------:R-:W-:Y:S01]  /*d8e0*/  SEL R31, R56, R115, P0 ;  /* 0x00000073381f7207 */ /* 0x000fe20000000000 */
[----:B------:R-:W-:Y:S01]  /*d8f0*/  ULDC.64 UR6, c[0x0][0xc08] ;  /* 0x0003020000067ab9 */ /* 0x000fe20000000a00 */
        /* <DEDUP_REMOVED lines=8> */
[----:B------:R-:W-:-:S02]  /*d980*/  SEL R53, R133, R62, P0 ;  /* 0x0000003e85357207 */ /* 0x000fc40000000000 */
[----:B------:R-:W-:Y:S01]  /*d990*/  SEL R55, R62, R133, P0 ;  /* 0x000000853e377207 */ /* 0x000fe20000000000 */
[----:B------:R3:W-:Y:S01]  /*d9a0*/  STSM.16.M88.4 [R21], R44 ;  /* 0x0000002c15007844 */ /* 0x0007e20000000200 */
[----:B------:R-:W-:Y:S02]  /*d9b0*/  SEL R52, R85, R48, P0 ;  /* 0x0000003055347207 */ /* 0x000fe40000000000 */
[----:B------:R-:W-:-:S05]  /*d9c0*/  SEL R54, R48, R85, P0 ;  /* 0x0000005530367207 */ /* 0x000fca0000000000 */
[----:B------:R3:W-:Y:S01]  /*d9d0*/  STSM.16.M88.4 [R11], R52 ;  /* 0x000000340b007844 */ /* 0x0007e20000000200 */
[----:B------:R-:W-:Y:S06]  /*d9e0*/  BAR.SYNC.DEFER_BLOCKING 0x1, 0x100 ;  /* 0x0044000000007b1d */ /* 0x000fec0000010000 */
[----:B------:R-:W4:Y:S01]  /*d9f0*/  @P2 LDG.E R2, desc[UR54][R6.64] ;  /* 0x0000003606022981 */ /* 0x000f22000c1e1900 */
[----:B------:R-:W-:Y:S01]  /*da00*/  UISETP.NE.U32.AND UP1, UPT, UR6, URZ, UPT ;  /* 0x0000003f0600728c */ /* 0x000fe2000bf25070 */
[----:B0-----:R-:W-:-:S03]  /*da10*/  ISETP.NE.AND P1, PT, R61, 0x1, PT ;  /* 0x000000013d00780c */ /* 0x001fc60003f25270 */
[----:B------:R-:W-:-:S06]  /*da20*/  UISETP.NE.AND.EX UP1, UPT, UR7, URZ, UPT, UP1 ;  /* 0x0000003f0700728c */ /* 0x000fcc000bf25310 */
[----:B------:R-:W-:-:S04]  /*da30*/  PLOP3.LUT P0, PT, PT, PT, UP1, 0x80, 0x0 ;  /* 0x000000000000781c */ /* 0x000fc80003f0f018 */
[----:B------:R-:W0:Y:S01]  /*da40*/  @P1 LDC R5, c[0x0][0xbec] ;  /* 0x0002fb00ff051b82 */ /* 0x000e220000000800 */
[----:B------:R-:W-:Y:S02]  /*da50*/  @UP1 ULDC.64 UR6, c[0x0][0xc08] ;  /* 0x0003020000061ab9 */ /* 0x000fe40000000a00 */
[----:B------:R-:W-:-:S05]  /*da60*/  @UP1 UIMAD.WIDE UR6, UR36, 0x4, UR6 ;  /* 0x00000004240618a5 */ /* 0x000fca000f8e0206 */
[----:B------:R-:W1:Y:S01]  /*da70*/  @P1 LDC R10, c[0x0][0xbf0] ;  /* 0x0002fc00ff0a1b82 */ /* 0x000e620000000800 */
[----:B--2---:R-:W-:Y:S02]  /*da80*/  IMAD.U32 R12, RZ, RZ, UR6 ;  /* 0x00000006ff0c7e24 */ /* 0x004fe4000f8e00ff */
[----:B------:R-:W-:Y:S01]  /*da90*/  IMAD.U32 R13, RZ, RZ, UR7 ;  /* 0x00000007ff0d7e24 */ /* 0x000fe2000f8e00ff */
[----:B----4-:R-:W-:Y:S01]  /*daa0*/  @P2 R2UR UR4, R2 ;  /* 0x00000000020422ca */ /* 0x010fe200000e0000 */
[----:B------:R-:W-:-:S06]  /*dab0*/  IMAD.U32 R2, RZ, RZ, UR8 ;  /* 0x00000008ff027e24 */ /* 0x000fcc000f8e00ff */
[----:B------:R3:W5:Y:S01]  /*dac0*/  @P0 LDG.E R2, desc[UR54][R12.64] ;  /* 0x000000360c020981 */ /* 0x000762000c1e1900 */
[----:B01----:R-:W-:Y:S07]  /*dad0*/  @P0 BRA `(.L_x_6081) ;  /* 0x0000000000100947 */ /* 0x003fee0003800000 */
[----:B------:R-:W-:Y:S05]  /*dae0*/  @!P2 BRA `(.L_x_6081) ;  /* 0x00000000000ca947 */ /* 0x000fea0003800000 */
[----:B---3--:R-:W2:Y:S04]  /*daf0*/  LDG.E R11, desc[UR54][R6.64] ;  /* 0x00000036060b7981 */ /* 0x008ea8000c1e1900 */
[----:B-----5:R-:W2:Y:S02]  /*db00*/  LDG.E R2, desc[UR54][R6.64+0x4] ;  /* 0x0000043606027981 */ /* 0x020ea4000c1e1900 */
[----:B--2---:R-:W-:-:S07]  /*db10*/  IMAD.IADD R2, R2, 0x1, -R11 ;  /* 0x0000000102027824 */ /* 0x004fce00078e0a0b */
.L_x_6081:
[----:B------:R-:W-:Y:S01]  /*db20*/  USHF.R.S32.HI UR14, URZ, 0x1f, UR42 ;  /* 0x0000001f3f0e7899 */ /* 0x000fe2000801142a */
[----:B---3--:R-:W-:Y:S01]  /*db30*/  VIADD R12, R18, UR38 ;  /* 0x00000026120c7c36 */ /* 0x008fe20008000000 */
[----:B------:R-:W-:Y:S01]  /*db40*/  ULDC.64 UR12, c[0x0][0xb90] ;  /* 0x0002e400000c7ab9 */ /* 0x000fe20000000a00 */
[----:B------:R-:W-:Y:S01]  /*db50*/  USHF.R.S32.HI UR9, URZ, 0x1f, UR4 ;  /* 0x0000001f3f097899 */ /* 0x000fe20008011404 */
[----:B------:R-:W-:Y:S01]  /*db60*/  VIADD R14, R223, UR38 ;  /* 0x00000026df0e7c36 */ /* 0x000fe20008000000 */
        /* <DEDUP_REMOVED lines=21> */
[----:B-----5:R-:W-:Y:S01]  /*dcc0*/  IMAD R67, R2, R61, RZ ;  /* 0x0000003d02437224 */ /* 0x020fe200078e02ff */
[----:B------:R-:W-:Y:S01]  /*dcd0*/  IADD3 R6, P0, R6, UR6, RZ ;  /* 0x0000000606067c10 */ /* 0x000fe2000ff1e0ff */
[----:B------:R-:W-:Y:S01]  /*dce0*/  ULDC.64 UR10, c[0x0][0xaa0] ;  /* 0x0002a800000a7ab9 */ /* 0x000fe20000000a00 */
[----:B------:R-:W-:Y:S01]  /*dcf0*/  IMAD.U32 R12, RZ, RZ, UR8 ;  /* 0x00000008ff0c7e24 */ /* 0x000fe2000f8e00ff */
[----:B------:R-:W-:-:S02]  /*dd00*/  SHF.R.S32.HI R10, RZ, 0x1f, R5 ;  /* 0x0000001fff0a7819 */ /* 0x000fc40000011405 */
[----:B------:R-:W-:Y:S02]  /*dd10*/  LOP3.LUT R24, R25, 0x380, RZ, 0xc0, !PT ;  /* 0x0000038019187812 */ /* 0x000fe400078ec0ff */
[----:B------:R-:W-:Y:S01]  /*dd20*/  IADD3.X R7, R7, UR7, R12, P0, !PT ;  /* 0x0000000707077c10 */ /* 0x000fe200087fe40c */
[----:B------:R-:W-:Y:S01]  /*dd30*/  ULDC.64 UR6, c[0x0][0xb88] ;  /* 0x0002e20000067ab9 */ /* 0x000fe20000000a00 */
[----:B------:R-:W-:Y:S01]  /*dd40*/  SHF.R.U64 R24, R24, 0x3, RZ ;  /* 0x0000000318187819 */ /* 0x000fe200000012ff */
[----:B------:R-:W-:Y:S01]  /*dd50*/  IMAD R10, R10, UR6, RZ ;  /* 0x000000060a0a7c24 */ /* 0x000fe2000f8e02ff */
[----:B------:R-:W-:Y:S01]  /*dd60*/  IADD3 R37, P3, R8, 0x6000, RZ ;  /* 0x0000600008257810 */ /* 0x000fe20007f7e0ff */
[----:B------:R-:W-:Y:S01]  /*dd70*/  IMAD.WIDE.U32 R6, R5, UR6, R6 ;  /* 0x0000000605067c25 */ /* 0x000fe2000f8e0006 */
[----:B------:R-:W-:Y:S02]  /*dd80*/  LOP3.LUT R24, R24, R25, RZ, 0x3c, !PT ;  /* 0x0000001918187212 */ /* 0x000fe400078e3cff */
[----:B------:R-:W-:Y:S01]  /*dd90*/  LOP3.LUT R36, R37, 0x380, RZ, 0xc0, !PT ;  /* 0x0000038025247812 */ /* 0x000fe200078ec0ff */
[----:B------:R-:W-:Y:S01]  /*dda0*/  IMAD R11, R5, UR7, R10 ;  /* 0x00000007050b7c24 */ /* 0x000fe2000f8e020a */
[----:B------:R-:W-:Y:S01]  /*ddb0*/  ULDC.64 UR6, c[0x0][0xb50] ;  /* 0x0002d40000067ab9 */ /* 0x000fe20000000a00 */
[----:B------:R-:W-:Y:S01]  /*ddc0*/  IMAD.X R25, RZ, RZ, R9, P2 ;  /* 0x000000ffff197224 */ /* 0x000fe200010e0609 */
[----:B------:R-:W-:Y:S01]  /*ddd0*/  IADD3 R29, P2, R8, 0x7000, RZ ;  /* 0x00007000081d7810 */ /* 0x000fe20007f5e0ff */
[----:B------:R-:W-:Y:S01]  /*dde0*/  IMAD.IADD R5, R7, 0x1, R11 ;  /* 0x0000000107057824 */ /* 0x000fe200078e020b */
[----:B------:R-:W-:-:S02]  /*ddf0*/  LEA R7, P0, R6, UR6, 0x2 ;  /* 0x0000000606077c11 */ /* 0x000fc4000f8010ff */
[----:B------:R-:W-:Y:S02]  /*de00*/  LOP3.LUT R28, R29, 0x380, RZ, 0xc0, !PT ;  /* 0x000003801d1c7812 */ /* 0x000fe400078ec0ff */
[----:B------:R-:W-:Y:S01]  /*de10*/  LEA.HI.X R6, R6, UR7, R5, 0x2, P0 ;  /* 0x0000000706067c11 */ /* 0x000fe200080f1405 */
[----:B------:R-:W-:Y:S01]  /*de20*/  SHFL.IDX PT, R20, R7, RZ, 0x1c1f ;  /* 0x001c1fff07147589 */ /* 0x000fe200000e0000 */
[----:B------:R-:W-:Y:S02]  /*de30*/  IADD3 R41, P0, R8, 0x5000, RZ ;  /* 0x0000500008297810 */ /* 0x000fe40007f1e0ff */
[----:B------:R-:W-:Y:S01]  /*de40*/  SHF.R.U64 R28, R28, 0x3, RZ ;  /* 0x000000031c1c7819 */ /* 0x000fe200000012ff */
[----:B------:R-:W1:Y:S01]  /*de50*/  SHFL.IDX PT, R21, R6, RZ, 0x1c1f ;  /* 0x001c1fff06157589 */ /* 0x000e6200000e0000 */
[----:B------:R-:W-:Y:S02]  /*de60*/  LOP3.LUT R40, R41, 0x380, RZ, 0xc0, !PT ;  /* 0x0000038029287812 */ /* 0x000fe400078ec0ff */
[----:B------:R-:W-:-:S02]  /*de70*/  SHF.R.U64 R36, R36, 0x3, RZ ;  /* 0x0000000324247819 */ /* 0x000fc400000012ff */
[C---:B------:R-:W-:Y:S02]  /*de80*/  IADD3 R13, P6, R8.reuse, 0x2000, RZ ;  /* 0x00002000080d7810 */ /* 0x040fe40007fde0ff */
[C---:B------:R-:W-:Y:S02]  /*de90*/  IADD3 R11, P5, R8.reuse, 0x3000, RZ ;  /* 0x00003000080b7810 */ /* 0x040fe40007fbe0ff */
[----:B------:R-:W-:Y:S01]  /*dea0*/  IADD3 R45, P4, R8, 0x4000, RZ ;  /* 0x00004000082d7810 */ /* 0x000fe20007f9e0ff */
[----:B------:R-:W-:Y:S01]  /*deb0*/  UIMAD UR8, UR9, UR10, URZ ;  /* 0x0000000a090872a4 */ /* 0x000fe2000f8e023f */
[----:B------:R-:W-:Y:S01]  /*dec0*/  SHF.R.U64 R40, R40, 0x3, RZ ;  /* 0x0000000328287819 */ /* 0x000fe200000012ff */
[----:B------:R-:W-:Y:S01]  /*ded0*/  UIMAD.WIDE.U32 UR6, UR4, UR10, URZ ;  /* 0x0000000a040672a5 */ /* 0x000fe2000f8e003f */
[----:B------:R-:W-:Y:S01]  /*dee0*/  LOP3.LUT R28, R28, R29, RZ, 0x3c, !PT ;  /* 0x0000001d1c1c7212 */ /* 0x000fe200078e3cff */
[--C-:B------:R-:W-:Y:S01]  /*def0*/  IMAD.X R29, RZ, RZ, R9.reuse, P2 ;  /* 0x000000ffff1d7224 */ /* 0x100fe200010e0609 */
[----:B------:R-:W-:Y:S01]  /*df00*/  LOP3.LUT R40, R40, R41, RZ, 0x3c, !PT ;  /* 0x0000002928287212 */ /* 0x000fe200078e3cff */
[--C-:B------:R-:W-:Y:S01]  /*df10*/  IMAD.X R41, RZ, RZ, R9.reuse, P0 ;  /* 0x000000ffff297224 */ /* 0x100fe200000e0609 */
[----:B------:R-:W-:Y:S01]  /*df20*/  LOP3.LUT P0, RZ, R221, 0x3, RZ, 0xc0, !PT ;  /* 0x00000003ddff7812 */ /* 0x000fe2000780c0ff */
[----:B------:R-:W-:Y:S01]  /*df30*/  SHFL.IDX PT, R51, R6, 0x1, 0x1c1f ;  /* 0x003c1f0006337f89 */ /* 0x000fe200000e0000 */
[----:B------:R-:W-:Y:S01]  /*df40*/  LOP3.LUT R36, R36, R37, RZ, 0x3c, !PT ;  /* 0x0000002524247212 */ /* 0x000fe200078e3cff */
[----:B------:R-:W-:Y:S01]  /*df50*/  IMAD.X R37, RZ, RZ, R9, P3 ;  /* 0x000000ffff257224 */ /* 0x000fe200018e0609 */
[----:B------:R-:W-:Y:S01]  /*df60*/  ISETP.GE.OR P2, PT, R14, R67, P0 ;  /* 0x000000430e00720c */ /* 0x000fe20000746670 */
[----:B------:R2:W3:Y:S01]  /*df70*/  SHFL.IDX PT, R50, R7, 0x1, 0x1c1f ;  /* 0x003c1f0007327f89 */ /* 0x0004e200000e0000 */
[----:B------:R-:W-:Y:S01]  /*df80*/  IADD3 R15, P3, R8, 0xb000, RZ ;  /* 0x0000b000080f7810 */ /* 0x000fe20007f7e0ff */
[----:B------:R-:W-:Y:S01]  /*df90*/  VIADD R5, R14, 0x8 ;  /* 0x000000080e057836 */ /* 0x000fe20000000000 */
[----:B------:R-:W-:-:S02]  /*dfa0*/  LOP3.LUT R12, R13, 0x380, RZ, 0xc0, !PT ;  /* 0x000003800d0c7812 */ /* 0x000fc400078ec0ff */
[----:B------:R-:W-:Y:S02]  /*dfb0*/  LOP3.LUT R2, R15, 0x380, RZ, 0xc0, !PT ;  /* 0x000003800f027812 */ /* 0x000fe400078ec0ff */
[----:B------:R-:W-:Y:S02]  /*dfc0*/  LOP3.LUT R10, R11, 0x380, RZ, 0xc0, !PT ;  /* 0x000003800b0a7812 */ /* 0x000fe400078ec0ff */
[----:B------:R-:W-:Y:S01]  /*dfd0*/  LOP3.LUT R44, R45, 0x380, RZ, 0xc0, !PT ;  /* 0x000003802d2c7812 */ /* 0x000fe200078ec0ff */
[----:B------:R-:W-:Y:S01]  /*dfe0*/  UIMAD UR8, UR4, UR11, UR8 ;  /* 0x0000000b040872a4 */ /* 0x000fe2000f8e0208 */
[----:B------:R-:W-:Y:S01]  /*dff0*/  SHF.R.U64 R2, R2, 0x3, RZ ;  /* 0x0000000302027819 */ /* 0x000fe200000012ff */
[----:B-1----:R1:W-:Y:S01]  /*e000*/  @!P2 ST.E desc[UR54][R20.64], R3 ;  /* 0x000000031400a985 */ /* 0x0023e2000c101936 */
[----:B------:R-:W-:Y:S01]  /*e010*/  SHF.R.U64 R12, R12, 0x3, RZ ;  /* 0x000000030c0c7819 */ /* 0x000fe200000012ff */
[----:B------:R-:W-:Y:S01]  /*e020*/  ULDC.64 UR10, c[0x0][0xae8] ;  /* 0x0002ba00000a7ab9 */ /* 0x000fe20000000a00 */
[----:B------:R-:W-:Y:S01]  /*e030*/  SHF.R.U64 R10, R10, 0x3, RZ ;  /* 0x000000030a0a7819 */ /* 0x000fe200000012ff */
[----:B--2---:R-:W-:Y:S01]  /*e040*/  IMAD.X R7, RZ, RZ, R9, P3 ;  /* 0x000000ffff077224 */ /* 0x004fe200018e0609 */
[----:B------:R-:W-:-:S02]  /*e050*/  SHF.R.U64 R44, R44, 0x3, RZ ;  /* 0x000000032c2c7819 */ /* 0x000fc400000012ff */
[----:B------:R-:W-:Y:S02]  /*e060*/  LOP3.LUT R6, R2, R15, RZ, 0x3c, !PT ;  /* 0x0000000f02067212 */ /* 0x000fe400078e3cff */
[----:B------:R-:W-:Y:S02]  /*e070*/  LOP3.LUT R33, R8, 0x380, RZ, 0xc0, !PT ;  /* 0x0000038008217812 */ /* 0x000fe400078ec0ff */
[----:B------:R-:W-:Y:S01]  /*e080*/  ISETP.GE.OR P0, PT, R5, R67, P0 ;  /* 0x000000430500720c */ /* 0x000fe20000706670 */
[----:B-1----:R-:W1:Y:S01]  /*e090*/  @P1 LDC R3, c[0x0][0xbec] ;  /* 0x0002fb00ff031b82 */ /* 0x002e620000000800 */
[----:B------:R-:W-:Y:S01]  /*e0a0*/  IMAD R2, R23, 0x20, R220 ;  /* 0x0000002017027824 */ /* 0x000fe200078e02dc */
[----:B------:R-:W-:Y:S01]  /*e0b0*/  UIADD3 UR7, UR7, UR8, URZ ;  /* 0x0000000807077290 */ /* 0x000fe2000fffe03f */
[----:B------:R-:W-:Y:S01]  /*e0c0*/  LOP3.LUT R12, R12, R13, RZ, 0x3c, !PT ;  /* 0x0000000d0c0c7212 */ /* 0x000fe200078e3cff */
[----:B------:R-:W-:Y:S01]  /*e0d0*/  UIMAD UR4, UR14, UR10, URZ ;  /* 0x0000000a0e0472a4 */ /* 0x000fe2000f8e023f */
[----:B------:R-:W-:Y:S01]  /*e0e0*/  LOP3.LUT R10, R10, R11, RZ, 0x3c, !PT ;  /* 0x0000000b0a0a7212 */ /* 0x000fe200078e3cff */
[--C-:B------:R-:W-:Y:S01]  /*e0f0*/  IMAD.X R13, RZ, RZ, R9.reuse, P6 ;  /* 0x000000ffff0d7224 */ /* 0x100fe200030e0609 */
[----:B------:R-:W-:Y:S01]  /*e100*/  LOP3.LUT R44, R44, R45, RZ, 0x3c, !PT ;  /* 0x0000002d2c2c7212 */ /* 0x000fe200078e3cff */
[--C-:B------:R-:W-:Y:S01]  /*e110*/  IMAD.X R11, RZ, RZ, R9.reuse, P5 ;  /* 0x000000ffff0b7224 */ /* 0x100fe200028e0609 */
[C---:B------:R-:W-:Y:S01]  /*e120*/  IADD3 R57, P6, R8.reuse, 0x8000, RZ ;  /* 0x0000800008397810 */ /* 0x040fe20007fde0ff */
[--C-:B------:R-:W-:Y:S01]  /*e130*/  IMAD.X R45, RZ, RZ, R9.reuse, P4 ;  /* 0x000000ffff2d7224 */ /* 0x100fe200020e0609 */
[----:B------:R-:W-:Y:S01]  /*e140*/  IADD3 R53, P5, R8, 0x9000, RZ ;  /* 0x0000900008357810 */ /* 0x000fe20007fbe0ff */
[----:B------:R-:W-:Y:S01]  /*e150*/  VIADD R62, R2, UR38 ;  /* 0x00000026023e7c36 */ /* 0x000fe20008000000 */
[----:B------:R-:W-:Y:S01]  /*e160*/  IADD3 R49, P4, R8, 0xa000, RZ ;  /* 0x0000a00008317810 */ /* 0x000fe20007f9e0ff */
[----:B------:R-:W-:Y:S01]  /*e170*/  UIMAD UR4, UR42, UR11, UR4 ;  /* 0x0000000b2a0472a4 */ /* 0x000fe2000f8e0204 */
[----:B------:R-:W-:Y:S01]  /*e180*/  LOP3.LUT R56, R57, 0x380, RZ, 0xc0, !PT ;  /* 0x0000038039387812 */ /* 0x000fe200078ec0ff */
[----:B------:R-:W-:Y:S01]  /*e190*/  UIMAD.WIDE.U32 UR6, UR42, UR10, UR6 ;  /* 0x0000000a2a0672a5 */ /* 0x000fe2000f8e0006 */
[----:B------:R-:W-:Y:S01]  /*e1a0*/  LOP3.LUT R52, R53, 0x380, RZ, 0xc0, !PT ;  /* 0x0000038035347812 */ /* 0x000fe200078ec0ff */
[----:B------:R-:W-:Y:S01]  /*e1b0*/  ULDC.64 UR8, c[0x0][0xaf0] ;  /* 0x0002bc0000087ab9 */ /* 0x000fe20000000a00 */
[----:B------:R-:W-:Y:S01]  /*e1c0*/  LOP3.LUT R48, R49, 0x380, RZ, 0xc0, !PT ;  /* 0x0000038031307812 */ /* 0x000fe200078ec0ff */
[----:B------:R-:W-:Y:S01]  /*e1d0*/  UIADD3 UR7, UR7, UR4, URZ ;  /* 0x0000000407077290 */ /* 0x000fe2000fffe03f */
[----:B------:R-:W-:Y:S01]  /*e1e0*/  SHF.R.U64 R33, R33, 0x3, RZ ;  /* 0x0000000321217819 */ /* 0x000fe200000012ff */
[----:B------:R-:W-:Y:S01]  /*e1f0*/  UIMAD UR4, UR37, UR8, URZ ;  /* 0x00000008250472a4 */ /* 0x000fe2000f8e023f */
[----:B---3--:R2:W-:Y:S01]  /*e200*/  @!P0 ST.E desc[UR54][R50.64], R4 ;  /* 0x0000000432008985 */ /* 0x0085e2000c101936 */
[----:B-1----:R-:W-:Y:S01]  /*e210*/  @P1 IMAD.HI.U32 R2, R62, R3, RZ ;  /* 0x000000033e021227 */ /* 0x002fe200078e00ff */
[----:B------:R-:W-:Y:S01]  /*e220*/  SHF.R.U64 R56, R56, 0x3, RZ ;  /* 0x0000000338387819 */ /* 0x000fe200000012ff */
[----:B------:R-:W-:Y:S01]  /*e230*/  UIMAD UR4, UR36, UR9, UR4 ;  /* 0x00000009240472a4 */ /* 0x000fe2000f8e0204 */
[----:B------:R-:W-:Y:S01]  /*e240*/  SHF.R.U64 R52, R52, 0x3, RZ ;  /* 0x0000000334347819 */ /* 0x000fe200000012ff */
[----:B------:R-:W-:Y:S01]  /*e250*/  IMAD.MOV.U32 R21, RZ, RZ, R62 ;  /* 0x000000ffff157224 */ /* 0x000fe200078e003e */
[----:B------:R-:W-:Y:S01]  /*e260*/  SHF.R.U64 R48, R48, 0x3, RZ ;  /* 0x0000000330307819 */ /* 0x000fe200000012ff */
[----:B------:R-:W-:Y:S01]  /*e270*/  UIMAD.WIDE.U32 UR6, UR36, UR8, UR6 ;  /* 0x00000008240672a5 */ /* 0x000fe2000f8e0006 */
[----:B0-----:R-:W-:Y:S01]  /*e280*/  @P1 SHF.R.U32.HI R21, RZ, R65, R2 ;  /* 0x00000041ff151219 */ /* 0x001fe20000011602 */
[----:B------:R-:W5:Y:S01]  /*e290*/  LD.E.128 R24, desc[UR54][R24.64] ;  /* 0x0000003618187980 */ /* 0x000f62000c101d00 */
        /* <DEDUP_REMOVED lines=9> */
[----:B------:R-:W-:Y:S01]  /*e330*/  UIADD3 UR4, UR7, UR4, URZ ;  /* 0x0000000407047290 */ /* 0x000fe2000fffe03f */
[----:B------:R-:W-:Y:S01]  /*e340*/  IMAD.MOV R60, RZ, RZ, -R21 ;  /* 0x000000ffff3c7224 */ /* 0x000fe200078e0a15 */
        /* <DEDUP_REMOVED lines=18> */
[----:B--2---:R-:W5:Y:S04]  /*e470*/  LD.E.128 R48, desc[UR54][R48.64] ;  /* 0x0000003630307980 */ /* 0x004f68000c101d00 */
        /* <DEDUP_REMOVED lines=42> */
.L_x_6083:
[----:B------:R-:W-:Y:S05]  /*e720*/  BSYNC B1 ;  /* 0x0000000000017941 */ /* 0x000fea0003800000 */
.L_x_6082:
        /* <DEDUP_REMOVED lines=17> */
.L_x_6085:
[----:B------:R-:W-:Y:S05]  /*e840*/  BSYNC B1 ;  /* 0x0000000000017941 */ /* 0x000fea0003800000 */
.L_x_6084:
        /* <DEDUP_REMOVED lines=17> */
.L_x_6087:
[----:B------:R-:W-:Y:S05]  /*e960*/  BSYNC B1 ;  /* 0x0000000000017941 */ /* 0x000fea0003800000 */
.L_x_6086:
        /* <DEDUP_REMOVED lines=20> */
.L_x_6080:
        /* <DEDUP_REMOVED lines=33> */
.L_x_6089:
        /* <DEDUP_REMOVED lines=45> */
.L_x_6091:
[----:B------:R-:W-:Y:S05]  /*ef90*/  BSYNC B1 ;  /* 0x0000000000017941 */ /* 0x000fea0003800000 */
.L_x_6090:
        /* <DEDUP_REMOVED lines=65> */
.L_x_6093:
[----:B------:R-:W-:Y:S05]  /*f3b0*/  BSYNC B1 ;  /* 0x0000000000017941 */ /* 0x000fea0003800000 */
.L_x_6092:
        /* <DEDUP_REMOVED lines=17> */
.L_x_6095:
[----:B------:R-:W-:Y:S05]  /*f4d0*/  BSYNC B1 ;  /* 0x0000000000017941 */ /* 0x000fea0003800000 */
.L_x_6094:
        /* <DEDUP_REMOVED lines=17> */
.L_x_6097:
[----:B------:R-:W-:Y:S05]  /*f5f0*/  BSYNC B1 ;  /* 0x0000000000017941 */ /* 0x000fea0003800000 */
.L_x_6096:
        /* <DEDUP_REMOVED lines=18> */
.L_x_6088:
[----:B------:R-:W-:Y:S05]  /*f720*/  BSYNC B0 ;  /* 0x0000000000007941 */ /* 0x000fea0003800000 */
.L_x_6079:
[----:B------:R-:W-:Y:S02]  /*f730*/  ULDC UR4, c[0x0][0xc3c] ;  /* 0x00030f0000047ab9 */ /* 0x000fe40000000800 */
[----:B------:R-:W-:-:S13]  /*f740*/  ISETP.GE.AND P0, PT, R63, UR4, PT ;  /* 0x000000043f007c0c */ /* 0x000fda000bf06270 */
[----:B------:R-:W-:Y:S05]  /*f750*/  @!P0 BRA `(.L_x_6098) ;  /* 0xffffff1400808947 */ /* 0x000fea000383ffff */
[----:B------:R-:W-:Y:S05]  /*f760*/  EXIT ;  /* 0x000000000000794d */ /* 0x000fea0003800000 */
.L_x_6037:
        /* <DEDUP_REMOVED lines=55> */
.L_x_6104:
        /* <DEDUP_REMOVED lines=12> */
.L_x_6103:
[----:B------:R-:W-:Y:S05]  /*fba0*/  BSYNC B0 ;  /* 0x0000000000007941 */ /* 0x000fea0003800000 */
.L_x_6102:
        /* <DEDUP_REMOVED lines=21> */
.L_x_6100:
        /* <DEDUP_REMOVED lines=24> */
.L_x_6105:
        /* <DEDUP_REMOVED lines=60> */
.L_x_6101:
[----:B------:R-:W-:Y:S01]  /*10240*/  IMAD.MOV.U32 R24, RZ, RZ, R7 ;  /* 0x000000ffff187224 */ /* 0x000fe200078e0007 */
[----:B------:R-:W-:Y:S01]  /*10250*/  ULDC UR39, c[0x0][0xc3c] ;  /* 0x00030f0000277ab9 */ /* 0x000fe20000000800 */
[----:B------:R-:W-:Y:S02]  /*10260*/  IMAD.MOV.U32 R25, RZ, RZ, RZ ;  /* 0x000000ffff197224 */ /* 0x000fe400078e00ff */
[----:B------:R-:W-:-:S07]  /*10270*/  IMAD.MOV.U32 R26, RZ, RZ, RZ ;  /* 0x000000ffff1a7224 */ /* 0x000fce00078e00ff */
.L_x_6106:
[----:B------:R-:W-:Y:S01]  /*10280*/  ISETP.NE.AND P0, PT, R5, RZ, PT ;  /* 0x000000ff0500720c */ /* 0x000fe20003f05270 */
[----:B------:R-:W-:-:S12]  /*10290*/  IMAD.U32 R27, RZ, RZ, UR39 ;  /* 0x00000027ff1b7e24 */ /* 0x000fd8000f8e00ff */
[----:B------:R-:W0:Y:S01]  /*102a0*/  @!P0 S2R R3, SR_CgaCtaId ;  /* 0x0000000000038919 */ /* 0x000e220000008800 */
[----:B------:R-:W-:-:S04]  /*102b0*/  @!P0 MOV R0, 0x400 ;  /* 0x0000040000008802 */ /* 0x000fc80000000f00 */
[----:B0-----:R-:W-:-:S05]  /*102c0*/  @!P0 LEA R0, R3, R0, 0x18 ;  /* 0x0000000003008211 */ /* 0x001fca00078ec0ff */
[----:B------:R0:W-:Y:S01]  /*102d0*/  @!P0 STS.128 [R0+0x334d0], R24 ;  /* 0x0334d01800008388 */ /* 0x0001e20000000c00 */
[----:B------:R-:W-:Y:S06]  /*102e0*/  BAR.ARV 0x5, 0x180 ;  /* 0x0146000000007b1d */ /* 0x000fec0000002000 */
.L_x_6099:
        /* <DEDUP_REMOVED lines=22> */
[----:B------:R-:W-:Y:S01]  /*10450*/  LOP3.LUT R6, R37, 0x1b0, RZ, 0xc0, !PT ;  /* 0x000001b025067812 */ /* 0x000fe200078ec0ff */
        /* <DEDUP_REMOVED lines=8> */
[----:B--2---:R-:W-:Y:S01]  /*104e0*/  IMAD.U32 R3, RZ, RZ, UR4 ;  /* 0x00000004ff037e24 */ /* 0x004fe2000f8e00ff */
        /* <DEDUP_REMOVED lines=18> */
.L_x_6184:
[----:B------:R-:W-:Y:S01]  /*10610*/  ULDC.64 UR4, c[0x0][0xc88] ;  /* 0x0003220000047ab9 */ /* 0x000fe20000000a00 */
[----:B------:R-:W-:Y:S01]  /*10620*/  ULDC.64 UR6, c[0x0][0xa18] ;  /* 0x0002860000067ab9 */ /* 0x000fe20000000a00 */
[----:B------:R-:W-:Y:S01]  /*10630*/  UIMAD.WIDE UR4, UR39, 0x4, UR4 ;  /* 0x00000004270478a5 */ /* 0x000fe2000f8e0204 */
[----:B------:R-:W-:-:S05]  /*10640*/  ULDC.64 UR8, c[0x0][0xa00] ;  /* 0x0002800000087ab9 */ /* 0x000fca0000000a00 */
[----:B0-----:R-:W-:Y:S02]  /*10650*/  IMAD.U32 R2, RZ, RZ, UR4 ;  /* 0x00000004ff027e24 */ /* 0x001fe4000f8e00ff */
[----:B------:R-:W-:Y:S01]  /*10660*/  IMAD.U32 R3, RZ, RZ, UR5 ;  /* 0x00000005ff037e24 */ /* 0x000fe2000f8e00ff */
[----:B------:R-:W-:-:S04]  /*10670*/  ULDC.64 UR4, c[0x0][0xa28] ;  /* 0x00028a0000047ab9 */ /* 0x000fc80000000a00 */
[----:B------:R-:W2:Y:S01]  /*10680*/  LDG.E R2, desc[UR54][R2.64] ;  /* 0x0000003602027981 */ /* 0x000ea2000c1e1900 */
        /* <DEDUP_REMOVED lines=41> */
.L_x_6108:
        /* <DEDUP_REMOVED lines=21> */
.L_x_6109:
        /* <DEDUP_REMOVED lines=11> */
.L_x_6110:
        /* <DEDUP_REMOVED lines=42> */
.L_x_6112:
        /* <DEDUP_REMOVED lines=20> */
.L_x_6115:
[----:B------:R-:W-:Y:S05]  /*10f00*/  BSYNC B6 ;  /* 0x0000000000067941 */ /* 0x000fea0003800000 */
.L_x_6114:
        /* <DEDUP_REMOVED lines=22> */
.L_x_6117:
[----:B------:R-:W-:Y:S05]  /*11070*/  BSYNC B6 ;  /* 0x0000000000067941 */ /* 0x000fea0003800000 */
.L_x_6116:
        /* <DEDUP_REMOVED lines=20> */
.L_x_6119:
[----:B------:R-:W-:Y:S05]  /*111c0*/  BSYNC B6 ;  /* 0x0000000000067941 */ /* 0x000fea0003800000 */
.L_x_6118:
        /* <DEDUP_REMOVED lines=19> */
.L_x_6121:
[----:B------:R-:W-:Y:S05]  /*11300*/  BSYNC B6 ;  /* 0x0000000000067941 */ /* 0x000fea0003800000 */
.L_x_6120:
[----:B------:R-:W-:Y:S01]  /*11310*/  ULDC.64 UR4, c[0x0][0x9f8] ;  /* 0x00027e0000047ab9 */ /* 0x000fe20000000a00 */
[----:B------:R-:W0:Y:S01]  /*11320*/  LDC R20, c[0x0][0x430] ;  /* 0x00010c00ff147b82 */ /* 0x000e220000000800 */
[----:B------:R-:W-:-:S04]  /*11330*/  UISETP.NE.U32.AND UP0, UPT, UR4, URZ, UPT ;  /* 0x0000003f0400728c */ /* 0x000fc8000bf05070 */
[----:B------:R-:W-:-:S06]  /*11340*/  UISETP.NE.AND.EX UP0, UPT, UR5, URZ, UPT, UP0 ;  /* 0x0000003f0500728c */ /* 0x000fcc000bf05300 */
[----:B------:R-:W-:-:S05]  /*11350*/  PLOP3.LUT P0, PT, PT, PT, UP0, 0x80, 0x0 ;  /* 0x000000000000781c */ /* 0x000fca0003f0f008 */
[----:B------:R-:W-:-:S04]  /*11360*/  @UP0 UIADD3 UR4, UP1, UR45, UR4, URZ ;  /* 0x000000042d040290 */ /* 0x000fc8000ff3e03f */
[----:B------:R-:W-:Y:S02]  /*11370*/  @UP0 UIADD3.X UR5, UR37, UR5, URZ, UP1, !UPT ;  /* 0x0000000525050290 */ /* 0x000fe40008ffe43f */
[----:B------:R-:W-:-:S04]  /*11380*/  IMAD.U32 R2, RZ, RZ, UR4 ;  /* 0x00000004ff027e24 */ /* 0x000fc8000f8e00ff */
[----:B------:R-:W-:-:S05]  /*11390*/  IMAD.U32 R3, RZ, RZ, UR5 ;  /* 0x00000005ff037e24 */ /* 0x000fca000f8e00ff */
[----:B------:R1:W5:Y:S01]  /*113a0*/  @P0 LDG.E R33, desc[UR54][R2.64] ;  /* 0x0000003602210981 */ /* 0x000362000c1e1900 */
[----:B0-----:R-:W-:Y:S01]  /*113b0*/  ISETP.NE.AND P1, PT, R20, 0x1, PT ;  /* 0x000000011400780c */ /* 0x001fe20003f25270 */
[----:B------:R-:W-:Y:S01]  /*113c0*/  UMOV UR4, 0xffffffff ;  /* 0xffffffff00047882 */ /* 0x000fe20000000000 */
[----:B------:R-:W-:-:S11]  /*113d0*/  LOP3.LUT R36, R36, 0xffffffbf, RZ, 0xc0, !PT ;  /* 0xffffffbf24247812 */ /* 0x000fd600078ec0ff */
[----:B------:R-:W-:Y:S01]  /*113e0*/  @P1 LOP3.LUT R36, R36, 0x40, RZ, 0xfc, !PT ;  /* 0x0000004024241812 */ /* 0x000fe200078efcff */
[----:B-1----:R-:W-:Y:S06]  /*113f0*/  BRA.DIV UR4, `(.L_x_6122) ;  /* 0x0000005e046c7947 */ /* 0x002fec000b800000 */
.L_x_6204:
[----:B------:R-:W0:Y:S01]  /*11400*/  S2R R0, SR_TID.X ;  /* 0x0000000000007919 */ /* 0x000e220000002100 */
[----:B------:R-:W-:Y:S01]  /*11410*/  UMOV UR4, 0xa0 ;  /* 0x000000a000047882 */ /* 0x000fe20000000000 */
[----:B------:R-:W1:Y:S01]  /*11420*/  @P1 LDC R7, c[0x0][0x438] ;  /* 0x00010e00ff071b82 */ /* 0x000e620000000800 */
[----:B------:R-:W-:Y:S01]  /*11430*/  UIMAD UR4, UR41, UR4, -0xa0 ;  /* 0xffffff60290474a4 */ /* 0x000fe2000f8e0204 */
[----:B------:R-:W2:Y:S01]  /*11440*/  S2R R2, SR_TID.X ;  /* 0x0000000000027919 */ /* 0x000ea20000002100 */
[----:B-----5:R-:W-:-:S05]  /*11450*/  SHF.R.S32.HI R13, RZ, 0x1f, R33 ;  /* 0x0000001fff0d7819 */ /* 0x020fca0000011421 */
[----:B------:R-:W3:Y:S01]  /*11460*/  @P1 LDC R5, c[0x0][0x434] ;  /* 0x00010d00ff051b82 */ /* 0x000ee20000000800 */
[----:B------:R-:W-:Y:S01]  /*11470*/  LOP3.LUT R36, R36, 0xfffffff7, RZ, 0xc0, !PT ;  /* 0xfffffff724247812 */ /* 0x000fe200078ec0ff */
[----:B------:R4:W-:Y:S01]  /*11480*/  STL [R1+0x4], R13 ;  /* 0x0000040d01007387 */ /* 0x0009e20000100800 */
[----:B0-----:R-:W-:Y:S01]  /*11490*/  LOP3.LUT R0, R0, 0x7f, RZ, 0xc0, !PT ;  /* 0x0000007f00007812 */ /* 0x001fe200078ec0ff */
[----:B--2---:R-:W-:-:S03]  /*114a0*/  IMAD.SHL.U32 R14, R2, 0x20, RZ ;  /* 0x00000020020e7824 */ /* 0x004fc600078e00ff */
        /* <DEDUP_REMOVED lines=8> */
[----:B------:R-:W2:Y:S01]  /*11530*/  @P1 LDC R2, c[0x0][0x438] ;  /* 0x00010e00ff021b82 */ /* 0x000ea20000000800 */
[----:B------:R-:W-:-:S03]  /*11540*/  VIADD R3, R8, UR38 ;  /* 0x0000002608037c36 */ /* 0x000fc60008000000 */
[----:B------:R-:W-:Y:S01]  /*11550*/  ISETP.GE.AND P0, PT, R4, UR36, PT ;  /* 0x0000002404007c0c */ /* 0x000fe2000bf06270 */
[----:B------:R-:W-:-:S03]  /*11560*/  IMAD.MOV.U32 R12, RZ, RZ, R3 ;  /* 0x000000ffff0c7224 */ /* 0x000fc600078e0003 */
[----:B------:R-:W-:Y:S01]  /*11570*/  ISETP.GT.U32.OR P0, PT, R14, 0x9f, P0 ;  /* 0x0000009f0e00780c */ /* 0x000fe20000704470 */
[----:B0-----:R-:W-:-:S05]  /*11580*/  @P1 IMAD.HI.U32 R0, R3, R0, RZ ;  /* 0x0000000003001227 */ /* 0x001fca00078e00ff */
[----:B-1----:R-:W-:Y:S01]  /*11590*/  @P1 SHF.R.U32.HI R12, RZ, R7, R0 ;  /* 0x00000007ff0c1219 */ /* 0x002fe20000011600 */
[----:B------:R-:W-:-:S06]  /*115a0*/  VIADD R0, R4, UR38 ;  /* 0x0000002604007c36 */ /* 0x000fcc0008000000 */
[----:B------:R-:W0:Y:S01]  /*115b0*/  @!P0 LDC.64 R6, c[0x0][0x428] ;  /* 0x00010a00ff068b82 */ /* 0x000e220000000a00 */
[----:B---3--:R-:W-:-:S04]  /*115c0*/  @P1 IMAD.HI.U32 R5, R0, R5, RZ ;  /* 0x0000000500051227 */ /* 0x008fc800078e00ff */
[----:B------:R-:W-:Y:S01]  /*115d0*/  IMAD.MOV.U32 R4, RZ, RZ, R0 ;  /* 0x000000ffff047224 */ /* 0x000fe200078e0000 */
[----:B--2---:R-:W-:Y:S01]  /*115e0*/  @P1 SHF.R.U32.HI R4, RZ, R2, R5 ;  /* 0x00000002ff041219 */ /* 0x004fe20000011605 */
        /* <DEDUP_REMOVED lines=14> */
[----:B------:R-:W-:Y:S02]  /*116d0*/  @!P1 SHF.R.S32.HI R3, RZ, 0x1f, R12 ;  /* 0x0000001fff039819 */ /* 0x000fe4000001140c */
[----:B------:R1:W5:Y:S01]  /*116e0*/  @!P0 LDG.E R6, desc[UR54][R10.64] ;  /* 0x000000360a068981 */ /* 0x000362000c1e1900 */
[----:B0-----:R-:W-:-:S04]  /*116f0*/  @!P1 IMAD R2, R13, R8, RZ ;  /* 0x000000080d029224 */ /* 0x001fc800078e02ff */
[----:B------:R-:W-:Y:S02]  /*11700*/  @!P1 IMAD R7, R33, R9, R2 ;  /* 0x0000000921079224 */ /* 0x000fe400078e0202 */
[----:B------:R-:W-:-:S04]  /*11710*/  @!P1 IMAD.MOV.U32 R2, RZ, RZ, R12 ;  /* 0x000000ffff029224 */ /* 0x000fc800078e000c */
[----:B------:R-:W-:Y:S02]  /*11720*/  @!P1 IMAD.WIDE.U32 R2, R33, R8, R2 ;  /* 0x0000000821029225 */ /* 0x000fe400078e0002 */
        /* <DEDUP_REMOVED lines=11> */
[----:B-1----:R-:W-:Y:S01]  /*117e0*/  IMAD.U32 R11, RZ, RZ, UR41 ;  /* 0x00000029ff0b7e24 */ /* 0x002fe2000f8e00ff */
[----:B------:R-:W-:-:S02]  /*117f0*/  ISETP.NE.AND P3, PT, R4, 0x3, PT ;  /* 0x000000030400780c */ /* 0x000fc40003f65270 */
[----:B------:R-:W-:Y:S01]  /*11800*/  LOP3.LUT R36, R36, 0xffffffef, RZ, 0xc0, !PT ;  /* 0xffffffef24247812 */ /* 0x000fe200078ec0ff */
[----:B------:R-:W-:Y:S01]  /*11810*/  VIADD R11, R11, 0xffffffff ;  /* 0xffffffff0b0b7836 */ /* 0x000fe20000000000 */
[----:B----4-:R-:W-:Y:S02]  /*11820*/  LOP3.LUT R13, R37, 0x40, RZ, 0xfc, !PT ;  /* 0x00000040250d7812 */ /* 0x010fe400078efcff */
[----:B------:R-:W-:Y:S01]  /*11830*/  LOP3.LUT R36, R36, 0xfffffffb, RZ, 0xc0, !PT ;  /* 0xfffffffb24247812 */ /* 0x000fe200078ec0ff */
[----:B--2---:R-:W-:Y:S01]  /*11840*/  IMAD R8, R20, R3, R0 ;  /* 0x0000000314087224 */ /* 0x004fe200078e0200 */
        /* <DEDUP_REMOVED lines=14> */
.L_x_6123:
[----:B------:R-:W-:Y:S01]  /*11930*/  IMAD R4, R31, 0x8, R18 ;  /* 0x000000081f047824 */ /* 0x000fe200078e0212 */
[----:B------:R-:W-:Y:S01]  /*11940*/  SHF.L.U32 R35, R34, 0x1f, RZ ;  /* 0x0000001f22237819 */ /* 0x000fe200000006ff */
[----:B------:R-:W-:Y:S01]  /*11950*/  BSSY B0, `(.L_x_6124) ;  /* 0x0000004000007945 */ /* 0x000fe20003800000 */
[----:B------:R-:W-:Y:S02]  /*11960*/  SHF.R.S32.HI R30, RZ, 0x1f, R5 ;  /* 0x0000001fff1e7819 */ /* 0x000fe40000011405 */
[----:B------:R-:W0:Y:S02]  /*11970*/  SYNCS.PHASECHK.TRANS64.TRYWAIT P0, [R4+URZ+0x33480], R35 ;  /* 0x03348023040075a7 */ /* 0x000e24000800017f */
[----:B0-----:R-:W-:Y:S05]  /*11980*/  @!P0 BRA `(.L_x_6125) ;  /* 0x0000005800348947 */ /* 0x001fea0003800000 */
.L_x_6205:
[----:B------:R-:W-:Y:S05]  /*11990*/  BSYNC B0 ;  /* 0x0000000000007941 */ /* 0x000fea0003800000 */
.L_x_6124:
[----:B------:R-:W2:Y:S01]  /*119a0*/  LDL R9, [R1] ;  /* 0x0000000001097983 */ /* 0x000ea20000100800 */
[----:B------:R-:W-:-:S03]  /*119b0*/  ULDC.64 UR4, c[0x0][0x328] ;  /* 0x0000ca0000047ab9 */ /* 0x000fc60000000a00 */
[----:B------:R-:W3:Y:S01]  /*119c0*/  LDL R12, [R1+0xc] ;  /* 0x00000c00010c7983 */ /* 0x000ee20000100800 */
[----:B------:R-:W-:Y:S01]  /*119d0*/  IMAD R0, R30, UR4, RZ ;  /* 0x000000041e007c24 */ /* 0x000fe2000f8e02ff */
[----:B-----5:R-:W-:Y:S01]  /*119e0*/  SHF.R.S32.HI R32, RZ, 0x1f, R7 ;  /* 0x0000001fff207819 */ /* 0x020fe20000011407 */
[C---:B------:R-:W-:Y:S01]  /*119f0*/  IMAD.WIDE.U32 R2, R5.reuse, UR4, RZ ;  /* 0x0000000405027c25 */ /* 0x040fe2000f8e00ff */
[----:B------:R-:W-:Y:S01]  /*11a00*/  ULDC.64 UR6, c[0x0][0x338] ;  /* 0x0000ce0000067ab9 */ /* 0x000fe20000000a00 */
[----:B------:R-:W1:Y:S01]  /*11a10*/  S2R R13, SR_TID.X ;  /* 0x00000000000d7919 */ /* 0x000e620000002100 */
        /* <DEDUP_REMOVED lines=13> */
[----:B-1----:R-:W-:-:S04]  /*11af0*/  LOP3.LUT R13, R13, 0x7f, RZ, 0xc0, !PT ;  /* 0x0000007f0d0d7812 */ /* 0x002fc800078ec0ff */
        /* <DEDUP_REMOVED lines=23> */
[----:B------:R-:W1:Y:S01]  /*11c70*/  SHFL.IDX PT, R2, R20, RZ, 0x1c1f ;  /* 0x001c1fff14027589 */ /* 0x000e6200000e0000 */
[----:B------:R-:W2:Y:S01]  /*11c80*/  LDC R12, c[0x0][0x2f4] ;  /* 0x0000bd00ff0c7b82 */ /* 0x000ea20000000800 */
[C---:B------:R-:W-:Y:S02]  /*11c90*/  LOP3.LUT R13, R37.reuse, 0x40, RZ, 0xfc, !PT ;  /* 0x00000040250d7812 */ /* 0x040fe400078efcff */
[----:B------:R-:W3:Y:S01]  /*11ca0*/  SHFL.IDX PT, R0, R10, RZ, 0x1c1f ;  /* 0x001c1fff0a007589 */ /* 0x000ee200000e0000 */
[----:B------:R-:W-:Y:S02]  /*11cb0*/  LOP3.LUT R11, R37, 0x80, RZ, 0xfc, !PT ;  /* 0x00000080250b7812 */ /* 0x000fe400078efcff */
[C---:B------:R-:W-:Y:S01]  /*11cc0*/  ISETP.GE.AND P6, PT, R9.reuse, 0x81, PT ;  /* 0x000000810900780c */ /* 0x040fe20003fc6270 */
[----:B------:R-:W-:Y:S01]  /*11cd0*/  SHFL.IDX PT, R22, R22, RZ, 0x1c1f ;  /* 0x001c1fff16167589 */ /* 0x000fe200000e0000 */
[----:B------:R-:W-:Y:S02]  /*11ce0*/  LOP3.LUT R36, R36, 0xffffff7f, RZ, 0xc0, !PT ;  /* 0xffffff7f24247812 */ /* 0x000fe400078ec0ff */
[----:B------:R-:W-:-:S02]  /*11cf0*/  ISETP.GE.AND P5, PT, R9, 0x21, PT ;  /* 0x000000210900780c */ /* 0x000fc40003fa6270 */
[----:B------:R-:W-:-:S07]  /*11d00*/  ISETP.GE.AND P4, PT, R9, 0x41, PT ;  /* 0x000000410900780c */ /* 0x000fce0003f86270 */
[----:B------:R-:W-:Y:S02]  /*11d10*/  @P6 LOP3.LUT R36, R36, 0x80, RZ, 0xfc, !PT ;  /* 0x0000008024246812 */ /* 0x000fe400078efcff */
[C---:B-1----:R-:W-:Y:S02]  /*11d20*/  IADD3 R2, P0, R37.reuse, R2, RZ ;  /* 0x0000000225027210 */ /* 0x042fe40007f1e0ff */
[-C--:B--2---:R-:W-:Y:S02]  /*11d30*/  ISETP.GE.AND P2, PT, R37, R12.reuse, PT ;  /* 0x0000000c2500720c */ /* 0x084fe40003f46270 */
[----:B------:R-:W-:Y:S01]  /*11d40*/  ISETP.GE.AND P1, PT, R13, R12, PT ;  /* 0x0000000c0d00720c */ /* 0x000fe20003f26270 */
[----:B---3--:R-:W-:Y:S01]  /*11d50*/  IMAD.X R3, RZ, RZ, R0, P0 ;  /* 0x000000ffff037224 */ /* 0x008fe200000e0600 */
        /* <DEDUP_REMOVED lines=39> */
[----:B-1----:R1:W2:Y:S10]  /*11fd0*/  SHFL.IDX PT, R2, R23, RZ, 0x1c1f ;  /* 0x001c1fff17027589 */ /* 0x0022b400000e0000 */
.L_x_6217:
        /* <DEDUP_REMOVED lines=13> */
.L_x_6127:
        /* <DEDUP_REMOVED lines=11> */
.L_x_6128:
[----:B------:R2:W-:Y:S01]  /*12160*/  SYNCS.ARRIVE.TRANS64.A1T0 RZ, [R4+URZ+0x33470], RZ ;  /* 0x033470ff04ff79a7 */ /* 0x0005e2000810003f */
[----:B------:R-:W-:Y:S05]  /*12170*/  @!P2 BRA `(.L_x_6129) ;  /* 0x000000000004a947 */ /* 0x000fea0003800000 */
[----:B------:R-:W-:Y:S01]  /*12180*/  BPT.TRAP 0x1 ;  /* 0x000000040000795c */ /* 0x000fe20000300000 */
.L_x_6129:
[----:B------:R-:W3:Y:S01]  /*12190*/  SYNCS.PHASECHK.TRANS64.TRYWAIT P0, [R4+URZ+0x33440], R35 ;  /* 0x03344023040075a7 */ /* 0x000ee2000800017f */
[----:B------:R-:W-:Y:S04]  /*121a0*/  BSSY B0, `(.L_x_6130) ;  /* 0x0000002000007945 */ /* 0x000fe80003800000 */
[----:B---3--:R-:W-:Y:S05]  /*121b0*/  @!P0 BRA `(.L_x_6131) ;  /* 0x0000005800488947 */ /* 0x008fea0003800000 */
.L_x_6218:
[----:B------:R-:W-:Y:S05]  /*121c0*/  BSYNC B0 ;  /* 0x0000000000007941 */ /* 0x000fea0003800000 */
.L_x_6130:
[----:B------:R-:W4:Y:S01]  /*121d0*/  LDL R12, [R1] ;  /* 0x00000000010c7983 */ /* 0x000f220000100800 */
[----:B------:R-:W-:Y:S01]  /*121e0*/  ULDC.64 UR4, c[0x0][0x300] ;  /* 0x0000c00000047ab9 */ /* 0x000fe20000000a00 */
[----:B------:R-:W-:Y:S01]  /*121f0*/  ULDC.64 UR6, c[0x0][0x310] ;  /* 0x0000c40000067ab9 */ /* 0x000fe20000000a00 */
[----:B------:R-:W-:Y:S02]  /*12200*/  IMAD R9, R30, UR4, RZ ;  /* 0x000000041e097c24 */ /* 0x000fe4000f8e02ff */
        /* <DEDUP_REMOVED lines=22> */
[----:B------:R-:W-:-:S03]  /*12370*/  UMOV UR4, 0xffffffff ;  /* 0xffffffff00047882 */ /* 0x000fc60000000000 */
[----:B------:R-:W-:-:S05]  /*12380*/  IMAD R8, R26, UR5, R8 ;  /* 0x000000051a087c24 */ /* 0x000fca000f8e0208 */
[----:B------:R-:W-:Y:S02]  /*12390*/  IADD3.X R10, R11, UR7, R8, P0, !PT ;  /* 0x000000070b0a7c10 */ /* 0x000fe400087fe408 */
[----:B------:R-:W-:-:S04]  /*123a0*/  IADD3 R6, P0, R2, UR6, RZ ;  /* 0x0000000602067c10 */ /* 0x000fc8000ff1e0ff */
[----:B------:R-:W-:Y:S01]  /*123b0*/  IADD3.X R7, R8, UR7, R3, P0, !PT ;  /* 0x0000000708077c10 */ /* 0x000fe200087fe403 */
[----:B------:R-:W-:Y:S08]  /*123c0*/  BRA.DIV UR4, `(.L_x_6132) ;  /* 0x0000005604d87947 */ /* 0x000ff0000b800000 */
[----:B------:R-:W4:Y:S01]  /*123d0*/  SHFL.IDX PT, R3, R5, RZ, 0x1c1f ;  /* 0x001c1fff05037589 */ /* 0x000f2200000e0000 */
[----:B------:R-:W-:Y:S01]  /*123e0*/  LOP3.LUT R36, R36, 0xfffffdff, RZ, 0xc0, !PT ;  /* 0xfffffdff24247812 */ /* 0x000fe200078ec0ff */
[----:B------:R-:W5:Y:S01]  /*123f0*/  LDC R9, c[0x0][0x2f4] ;  /* 0x0000bd00ff097b82 */ /* 0x000f620000000800 */
[C---:B------:R-:W-:Y:S01]  /*12400*/  LOP3.LUT R11, R37.reuse, 0x40, RZ, 0xfc, !PT ;  /* 0x00000040250b7812 */ /* 0x040fe200078efcff */
[----:B------:R-:W0:Y:S01]  /*12410*/  SHFL.IDX PT, R2, R10, RZ, 0x1c1f ;  /* 0x001c1fff0a027589 */ /* 0x000e2200000e0000 */
[----:B------:R-:W-:Y:S02]  /*12420*/  @P3 LOP3.LUT R36, R36, 0x200, RZ, 0xfc, !PT ;  /* 0x0000020024243812 */ /* 0x000fe400078efcff */
[----:B------:R-:W-:Y:S01]  /*12430*/  LOP3.LUT R8, R37, 0x80, RZ, 0xfc, !PT ;  /* 0x0000008025087812 */ /* 0x000fe200078efcff */
[----:B------:R-:W-:Y:S01]  /*12440*/  SHFL.IDX PT, R14, R5, 0x3, 0x1c1f ;  /* 0x007c1f00050e7f89 */ /* 0x000fe200000e0000 */
[----:B------:R-:W-:-:S03]  /*12450*/  LOP3.LUT P3, RZ, R36, 0x20, RZ, 0xc0, !PT ;  /* 0x0000002024ff7812 */ /* 0x000fc6000786c0ff */
[----:B------:R-:W-:Y:S10]  /*12460*/  SHFL.IDX PT, R7, R7, RZ, 0x1c1f ;  /* 0x001c1fff07077589 */ /* 0x000ff400000e0000 */
[----:B----4-:R-:W-:-:S02]  /*12470*/  @P3 IADD3 R3, P0, R37, R3, RZ ;  /* 0x0000000325033210 */ /* 0x010fc40007f1e0ff */
[-C--:B-----5:R-:W-:Y:S02]  /*12480*/  ISETP.GE.AND P6, PT, R37, R9.reuse, PT ;  /* 0x000000092500720c */ /* 0x0a0fe40003fc6270 */
[-C--:B------:R-:W-:Y:S01]  /*12490*/  ISETP.GE.AND P2, PT, R11, R9.reuse, PT ;  /* 0x000000090b00720c */ /* 0x080fe20003f46270 */
[----:B0-----:R-:W-:Y:S01]  /*124a0*/  @P3 IMAD.X R2, RZ, RZ, R2, P0 ;  /* 0x000000ffff023224 */ /* 0x001fe200000e0602 */
        /* <DEDUP_REMOVED lines=16> */
[----:B------:R-:W-:Y:S04]  /*125b0*/  @P5 LDGSTS.E.BYPASS.LTC128B.128 [R0+0x27200], desc[UR54][R2.64+0x40], !P2 ;  /* 0x2720004002005fae */ /* 0x000fe8000d101d76 */
[----:B------:R0:W-:Y:S04]  /*125c0*/  @P5 LDGSTS.E.BYPASS.LTC128B.128 [R0+0x29a00], desc[UR54][R2.64+0x80], !P1 ;  /* 0x29a0008002005fae */ /* 0x0001e8000c901d76 */
[----:B0-----:R-:W0:Y:S04]  /*125d0*/  SHFL.IDX PT, R3, R5, 0x2, 0x1c1f ;  /* 0x005c1f0005037f89 */ /* 0x001e2800000e0000 */
[----:B------:R-:W4:Y:S04]  /*125e0*/  SHFL.IDX PT, R2, R10, 0x2, 0x1c1f ;  /* 0x005c1f000a027f89 */ /* 0x000f2800000e0000 */
[----:B------:R-:W5:Y:S01]  /*125f0*/  SHFL.IDX PT, R10, R10, 0x3, 0x1c1f ;  /* 0x007c1f000a0a7f89 */ /* 0x000f6200000e0000 */
[----:B0-----:R-:W-:-:S05]  /*12600*/  @P4 IADD3 R3, P0, R37, R3, RZ ;  /* 0x0000000325034210 */ /* 0x001fca0007f1e0ff */
[----:B----4-:R-:W-:Y:S01]  /*12610*/  @P4 IMAD.X R2, RZ, RZ, R2, P0 ;  /* 0x000000ffff024224 */ /* 0x010fe200000e0602 */
[----:B------:R-:W-:-:S04]  /*12620*/  @P3 IADD3 R14, P0, R37, R14, RZ ;  /* 0x0000000e250e3210 */ /* 0x000fc80007f1e0ff */
[----:B------:R-:W-:Y:S01]  /*12630*/  @P4 LOP3.LUT R3, R3, R2, RZ, 0x3c, !PT ;  /* 0x0000000203034212 */ /* 0x000fe200078e3cff */
[----:B-----5:R-:W-:-:S03]  /*12640*/  @P3 IMAD.X R9, RZ, RZ, R10, P0 ;  /* 0x000000ffff093224 */ /* 0x020fc600000e060a */
[----:B------:R-:W-:-:S04]  /*12650*/  @P4 LOP3.LUT R2, R3, R2, RZ, 0x3c, !PT ;  /* 0x0000000203024212 */ /* 0x000fc800078e3cff */
[----:B------:R-:W-:-:S05]  /*12660*/  @P4 LOP3.LUT R3, R3, R2, RZ, 0x3c, !PT ;  /* 0x0000000203034212 */ /* 0x000fca00078e3cff */
[----:B------:R-:W-:Y:S04]  /*12670*/  @P4 LDGSTS.E.BYPASS.LTC128B.128 [R0+0x25200], desc[UR54][R2.64], !P6 ;  /* 0x2520000002004fae */ /* 0x000fe8000f101d76 */
[----:B------:R-:W-:Y:S04]  /*12680*/  @P4 LDGSTS.E.BYPASS.LTC128B.128 [R0+0x27a00], desc[UR54][R2.64+0x40], !P2 ;  /* 0x27a0004002004fae */ /* 0x000fe8000d101d76 */
[----:B------:R0:W-:Y:S02]  /*12690*/  @P4 LDGSTS.E.BYPASS.LTC128B.128 [R0+0x2a200], desc[UR54][R2.64+0x80], !P1 ;  /* 0x2a20008002004fae */ /* 0x0001e4000c901d76 */
[----:B0-----:R-:W-:-:S02]  /*126a0*/  @P3 IMAD.MOV.U32 R2, RZ, RZ, R14 ;  /* 0x000000ffff023224 */ /* 0x001fc400078e000e */
[----:B------:R-:W-:Y:S01]  /*126b0*/  @P3 IMAD.MOV.U32 R3, RZ, RZ, R9 ;  /* 0x000000ffff033224 */ /* 0x000fe200078e0009 */
[----:B------:R0:W4:Y:S04]  /*126c0*/  SHFL.IDX PT, R14, R6, RZ, 0x1c1f ;  /* 0x001c1fff060e7589 */ /* 0x00012800000e0000 */
[----:B------:R0:W-:Y:S04]  /*126d0*/  @P3 LDGSTS.E.BYPASS.LTC128B.128 [R0+0x25a00], desc[UR54][R2.64], !P6 ;  /* 0x25a0000002003fae */ /* 0x0001e8000f101d76 */
[----:B------:R0:W-:Y:S04]  /*126e0*/  @P3 LDGSTS.E.BYPASS.LTC128B.128 [R0+0x28200], desc[UR54][R2.64+0x40], !P2 ;  /* 0x2820004002003fae */ /* 0x0001e8000d101d76 */
[----:B------:R0:W-:Y:S02]  /*126f0*/  @P3 LDGSTS.E.BYPASS.LTC128B.128 [R0+0x2aa00], desc[UR54][R2.64+0x80], !P1 ;  /* 0x2aa0008002003fae */ /* 0x0001e4000c901d76 */
.L_x_6230:
[----:B------:R-:W-:Y:S01]  /*12700*/  LOP3.LUT P0, RZ, R36, 0x80, RZ, 0xc0, !PT ;  /* 0x0000008024ff7812 */ /* 0x000fe2000780c0ff */
[----:B------:R-:W-:-:S12]  /*12710*/  BSSY B0, `(.L_x_6133) ;  /* 0x0000010000007945 */ /* 0x000fd80003800000 */
[----:B------:R-:W-:Y:S05]  /*12720*/  @!P0 BRA `(.L_x_6134) ;  /* 0x0000000000388947 */ /* 0x000fea0003800000 */
[----:B0-----:R-:W0:Y:S01]  /*12730*/  LDC R6, c[0x0][0x2f4] ;  /* 0x0000bd00ff067b82 */ /* 0x001e220000000800 */
[C---:B------:R-:W-:Y:S02]  /*12740*/  LOP3.LUT R8, R37.reuse, 0x40, RZ, 0xfc, !PT ;  /* 0x0000004025087812 */ /* 0x040fe400078efcff */
[C---:B------:R-:W-:Y:S02]  /*12750*/  LOP3.LUT R5, R37.reuse, 0x80, RZ, 0xfc, !PT ;  /* 0x0000008025057812 */ /* 0x040fe400078efcff */
[----:B----4-:R-:W-:-:S05]  /*12760*/  IADD3 R2, P0, R37, R14, RZ ;  /* 0x0000000e25027210 */ /* 0x010fca0007f1e0ff */
[----:B------:R-:W-:Y:S01]  /*12770*/  IMAD.X R3, RZ, RZ, R7, P0 ;  /* 0x000000ffff037224 */ /* 0x000fe200000e0607 */
[-C--:B0-----:R-:W-:Y:S02]  /*12780*/  ISETP.GE.AND P3, PT, R37, R6.reuse, PT ;  /* 0x000000062500720c */ /* 0x081fe40003f66270 */
        /* <DEDUP_REMOVED lines=8> */
.L_x_6134:
[----:B------:R-:W-:Y:S05]  /*12810*/  BSYNC B0 ;  /* 0x0000000000007941 */ /* 0x000fea0003800000 */
.L_x_6133:
[----:B------:R-:W-:Y:S01]  /*12820*/  NOP ;  /* 0x0000000000007918 */ /* 0x000fe20000000000 */
[----:B------:R-:W-:-:S13]  /*12830*/  PLOP3.LUT P0, PT, PT, PT, PT, 0x80, 0x0 ;  /* 0x000000000000781c */ /* 0x000fda0003f0f070 */
.L_x_6135:
        /* <DEDUP_REMOVED lines=11> */
.L_x_6136:
        /* <DEDUP_REMOVED lines=34> */
.L_x_6138:
[----:B------:R-:W-:Y:S05]  /*12b10*/  BSYNC B6 ;  /* 0x0000000000067941 */ /* 0x000fea0003800000 */
.L_x_6137:
[----:B------:R-:W1:Y:S01]  /*12b20*/  S2R R2, SR_TID.X ;  /* 0x0000000000027919 */ /* 0x000e620000002100 */
[----:B------:R1:W5:Y:S01]  /*12b30*/  LDL R8, [R1+0x10] ;  /* 0x0000100001087983 */ /* 0x0003620000100800 */
[----:B------:R-:W-:Y:S01]  /*12b40*/  UISETP.NE.AND UP0, UPT, UR49, URZ, UPT ;  /* 0x0000003f3100728c */ /* 0x000fe2000bf05270 */
[C---:B------:R-:W-:Y:S01]  /*12b50*/  R2UR UR7, R26.reuse ;  /* 0x000000001a0772ca */ /* 0x040fe200000e0000 */
[----:B0-23--:R-:W0:Y:S01]  /*12b60*/  LDC R4, c[0x0][0x448] ;  /* 0x00011200ff047b82 */ /* 0x00de220000000800 */
[----:B------:R-:W-:Y:S01]  /*12b70*/  R2UR UR10, R26 ;  /* 0x000000001a0a72ca */ /* 0x000fe200000e0000 */
[----:B------:R-:W-:Y:S01]  /*12b80*/  ULDC.64 UR8, c[0x0][0x2d8] ;  /* 0x0000b60000087ab9 */ /* 0x000fe20000000a00 */
[C---:B-1----:R-:W-:Y:S01]  /*12b90*/  LOP3.LUT R20, R2.reuse, 0x7f, RZ, 0xc0, !PT ;  /* 0x0000007f02147812 */ /* 0x042fe200078ec0ff */
[----:B------:R-:W-:Y:S01]  /*12ba0*/  IMAD.SHL.U32 R2, R2, 0x20, RZ ;  /* 0x0000002002027824 */ /* 0x000fe200078e00ff */
[----:B------:R-:W-:-:S04]  /*12bb0*/  PLOP3.LUT P0, PT, PT, PT, UP0, 0x80, 0x0 ;  /* 0x000000000000781c */ /* 0x000fc80003f0f008 */
[----:B------:R-:W-:Y:S01]  /*12bc0*/  @UP0 ULDC UR4, c[0x0][0x44c] ;  /* 0x0001130000040ab9 */ /* 0x000fe20000000800 */
[----:B------:R-:W-:-:S04]  /*12bd0*/  SHF.R.U32.HI R20, RZ, 0x2, R20 ;  /* 0x00000002ff147819 */ /* 0x000fc80000011614 */
[----:B------:R-:W-:Y:S02]  /*12be0*/  LOP3.LUT R2, R20, 0x60, R2, 0xf8, !PT ;  /* 0x0000006014027812 */ /* 0x000fe400078ef802 */
[----:B------:R-:W2:Y:S03]  /*12bf0*/  LDL R20, [R1] ;  /* 0x0000000001147983 */ /* 0x000ea60000100800 */
[----:B------:R-:W-:-:S04]  /*12c00*/  IMAD R5, R25, 0x80, R2 ;  /* 0x0000008019057824 */ /* 0x000fc800078e0202 */
[----:B------:R-:W-:Y:S01]  /*12c10*/  @P0 IMAD.HI.U32 R2, R5, UR4, RZ ;  /* 0x0000000405020c27 */ /* 0x000fe2000f8e00ff */
[----:B------:R-:W-:Y:S01]  /*12c20*/  PLOP3.LUT P0, PT, PT, PT, UP0, 0x80, 0x0 ;  /* 0x000000000000781c */ /* 0x000fe20003f0f008 */
[----:B------:R-:W-:Y:S02]  /*12c30*/  @UP0 ULDC UR4, c[0x0][0x450] ;  /* 0x0001140000040ab9 */ /* 0x000fe40000000800 */
[----:B------:R-:W-:Y:S01]  /*12c40*/  IMAD.MOV.U32 R0, RZ, RZ, R5 ;  /* 0x000000ffff007224 */ /* 0x000fe200078e0005 */
[----:B------:R-:W-:-:S09]  /*12c50*/  UMOV UR5, UR45 ;  /* 0x0000002d00057c82 */ /* 0x000fd20008000000 */
[----:B------:R-:W-:Y:S01]  /*12c60*/  @P0 SHF.R.U32.HI R0, RZ, UR4, R2 ;  /* 0x00000004ff000c19 */ /* 0x000fe20008011602 */
[----:B------:R-:W-:Y:S02]  /*12c70*/  UMOV UR4, UR36 ;  /* 0x0000002400047c82 */ /* 0x000fe40008000000 */
[----:B------:R-:W-:Y:S01]  /*12c80*/  UIMAD.WIDE.U32 UR4, UR7, UR8, UR4 ;  /* 0x00000008070472a5 */ /* 0x000fe2000f8e0004 */
[--C-:B------:R-:W-:Y:S01]  /*12c90*/  SHF.R.S32.HI R2, RZ, 0x1f, R0.reuse ;  /* 0x0000001fff027819 */ /* 0x100fe20000011400 */
[----:B------:R-:W-:-:S04]  /*12ca0*/  IMAD.MOV R6, RZ, RZ, -R0 ;  /* 0x000000ffff067224 */ /* 0x000fc800078e0a00 */
[----:B0-----:R-:W-:Y:S01]  /*12cb0*/  IMAD R5, R4, R6, R5 ;  /* 0x0000000604057224 */ /* 0x001fe200078e0205 */
[C---:B------:R-:W-:Y:S02]  /*12cc0*/  LOP3.LUT R9, R37.reuse, 0x40, RZ, 0xfc, !PT ;  /* 0x0000004025097812 */ /* 0x040fe400078efcff */
[----:B------:R-:W-:Y:S02]  /*12cd0*/  LOP3.LUT R10, R37, 0x80, RZ, 0xfc, !PT ;  /* 0x00000080250a7812 */ /* 0x000fe400078efcff */
[----:B--2---:R-:W-:Y:S02]  /*12ce0*/  R2UR UR6, R20 ;  /* 0x00000000140672ca */ /* 0x004fe400000e0000 */
[----:B------:R-:W0:Y:S11]  /*12cf0*/  S2R R20, SR_TID.X ;  /* 0x0000000000147919 */ /* 0x000e360000002100 */
        /* <DEDUP_REMOVED lines=13> */
[----:B------:R-:W-:Y:S01]  /*12dd0*/  SHF.R.S32.HI R0, RZ, 0x1f, R5 ;  /* 0x0000001fff007819 */ /* 0x000fe20000011405 */
[----:B------:R-:W-:-:S02]  /*12de0*/  ULDC.64 UR4, c[0x0][0x2c8] ;  /* 0x0000b20000047ab9 */ /* 0x000fc40000000a00 */
        /* <DEDUP_REMOVED lines=14> */
[----:B------:R-:W-:Y:S10]  /*12ed0*/  BRA.DIV UR5, `(.L_x_6139) ;  /* 0x0000005205e47947 */ /* 0x000ff4000b800000 */
[----:B----4-:R-:W0:Y:S01]  /*12ee0*/  SHFL.IDX PT, R14, R0, RZ, 0x1c1f ;  /* 0x001c1fff000e7589 */ /* 0x010e2200000e0000 */
[----:B------:R-:W-:Y:S02]  /*12ef0*/  IMAD R4, R4, UR40, RZ ;  /* 0x0000002804047c24 */ /* 0x000fe4000f8e02ff */
[----:B------:R-:W-:Y:S01]  /*12f00*/  IMAD R25, R25, 0x80, R9 ;  /* 0x0000008019197824 */ /* 0x000fe200078e0209 */
        /* <DEDUP_REMOVED lines=32> */
.L_x_6239:
        /* <DEDUP_REMOVED lines=10> */
[----:B------:R0:W-:Y:S04]  /*131b0*/  LDGSTS.E.BYPASS.LTC128B.128 [R8+0x21a00], desc[UR54][R2.64+0x40], !P2 ;  /* 0x21a0004002087fae */ /* 0x0001e8000d101d76 */
[----:B------:R0:W-:Y:S02]  /*131c0*/  LDGSTS.E.BYPASS.LTC128B.128 [R8+0x23a00], desc[UR54][R2.64+0x80], !P1 ;  /* 0x23a0008002087fae */ /* 0x0001e4000c901d76 */
.L_x_6141:
[----:B------:R-:W-:Y:S05]  /*131d0*/  BSYNC B0 ;  /* 0x0000000000007941 */ /* 0x000fea0003800000 */
.L_x_6140:
[----:B------:R-:W-:Y:S01]  /*131e0*/  NOP ;  /* 0x0000000000007918 */ /* 0x000fe20000000000 */
[----:B------:R-:W-:-:S13]  /*131f0*/  PLOP3.LUT P0, PT, PT, PT, PT, 0x80, 0x0 ;  /* 0x000000000000781c */ /* 0x000fda0003f0f070 */
.L_x_6142:
        /* <DEDUP_REMOVED lines=18> */
.L_x_6240:
[----:B------:R-:W-:Y:S05]  /*13320*/  BSYNC B0 ;  /* 0x0000000000007941 */ /* 0x000fea0003800000 */
.L_x_6143:
[----:B------:R-:W-:-:S06]  /*13330*/  UISETP.GE.AND UP0, UPT, UR41, 0x2, UPT ;  /* 0x000000022900788c */ /* 0x000fcc000bf06270 */
[----:B------:R-:W-:-:S13]  /*13340*/  PLOP3.LUT P0, PT, PT, PT, UP0, 0x40, 0x0 ;  /* 0x000000000000781c */ /* 0x000fda0003f0e808 */
[----:B------:R-:W-:Y:S05]  /*13350*/  @P0 BRA `(.L_x_6145) ;  /* 0x0000001c00680947 */ /* 0x000fea0003800000 */
[----:B------:R-:W-:Y:S01]  /*13360*/  UIADD3 UR4, UR41, -0x2, URZ ;  /* 0xfffffffe29047890 */ /* 0x000fe2000fffe03f */
[----:B------:R-:W-:Y:S02]  /*13370*/  IMAD.MOV.U32 R21, RZ, RZ, R34 ;  /* 0x000000ffff157224 */ /* 0x000fe400078e0022 */
[----:B------:R-:W-:-:S03]  /*13380*/  IMAD.MOV.U32 R20, RZ, RZ, R31 ;  /* 0x000000ffff147224 */ /* 0x000fc600078e001f */
[----:B------:R-:W-:-:S07]  /*13390*/  IMAD.U32 R32, RZ, RZ, UR4 ;  /* 0x00000004ff207e24 */ /* 0x000fce000f8e00ff */
.L_x_6165:
        /* <DEDUP_REMOVED lines=68> */
.L_x_6146:
[----:B------:R-:W-:Y:S01]  /*137e0*/  IMAD R4, R31, 0x8, R18 ;  /* 0x000000081f047824 */ /* 0x000fe200078e0212 */
[----:B------:R-:W-:Y:S01]  /*137f0*/  SHF.L.U32 R30, R34, 0x1f, RZ ;  /* 0x0000001f221e7819 */ /* 0x000fe200000006ff */
[----:B------:R-:W-:Y:S01]  /*13800*/  BSSY B0, `(.L_x_6147) ;  /* 0x0000004000007945 */ /* 0x000fe20003800000 */
[----:B------:R-:W-:Y:S02]  /*13810*/  SHF.R.S32.HI R29, RZ, 0x1f, R6 ;  /* 0x0000001fff1d7819 */ /* 0x000fe40000011406 */
[----:B------:R-:W0:Y:S02]  /*13820*/  SYNCS.PHASECHK.TRANS64.TRYWAIT P0, [R4+URZ+0x33480], R30 ;  /* 0x0334801e040075a7 */ /* 0x000e24000800017f */
[----:B0-----:R-:W-:Y:S05]  /*13830*/  @!P0 BRA `(.L_x_6148) ;  /* 0x0000004c00dc8947 */ /* 0x001fea0003800000 */
.L_x_6241:
[----:B------:R-:W-:Y:S05]  /*13840*/  BSYNC B0 ;  /* 0x0000000000007941 */ /* 0x000fea0003800000 */
.L_x_6147:
        /* <DEDUP_REMOVED lines=72> */
.L_x_6253:
        /* <DEDUP_REMOVED lines=10> */
.L_x_6150:
        /* <DEDUP_REMOVED lines=11> */
.L_x_6151:
[----:B------:R2:W-:Y:S01]  /*13e20*/  SYNCS.ARRIVE.TRANS64.A1T0 RZ, [R4+URZ+0x33470], RZ ;  /* 0x033470ff04ff79a7 */ /* 0x0005e2000810003f */
[----:B------:R-:W-:Y:S05]  /*13e30*/  @!P3 BRA `(.L_x_6152) ;  /* 0x000000000004b947 */ /* 0x000fea0003800000 */
[----:B------:R-:W-:Y:S01]  /*13e40*/  BPT.TRAP 0x1 ;  /* 0x000000040000795c */ /* 0x000fe20000300000 */
.L_x_6152:
[----:B------:R-:W3:Y:S01]  /*13e50*/  SYNCS.PHASECHK.TRANS64.TRYWAIT P0, [R4+URZ+0x33440], R30 ;  /* 0x0334401e040075a7 */ /* 0x000ee2000800017f */
[----:B------:R-:W-:Y:S04]  /*13e60*/  BSSY B0, `(.L_x_6153) ;  /* 0x0000002000007945 */ /* 0x000fe80003800000 */
[----:B---3--:R-:W-:Y:S05]  /*13e70*/  @!P0 BRA `(.L_x_6154) ;  /* 0x0000004c00e08947 */ /* 0x008fea0003800000 */
.L_x_6254:
[----:B------:R-:W-:Y:S05]  /*13e80*/  BSYNC B0 ;  /* 0x0000000000007941 */ /* 0x000fea0003800000 */
.L_x_6153:
        /* <DEDUP_REMOVED lines=68> */
.L_x_6266:
        /* <DEDUP_REMOVED lines=10> */
.L_x_6156:
        /* <DEDUP_REMOVED lines=11> */
.L_x_6157:
[----:B------:R-:W-:Y:S01]  /*14420*/  IMAD.U32 R0, RZ, RZ, UR47 ;  /* 0x0000002fff007e24 */ /* 0x000fe2000f8e00ff */
[----:B------:R4:W-:Y:S04]  /*14430*/  SYNCS.ARRIVE.TRANS64.A1T0 RZ, [R4+URZ+0x33430], RZ ;  /* 0x033430ff04ff79a7 */ /* 0x0009e8000810003f */
[----:B------:R-:W-:-:S13]  /*14440*/  ISETP.NE.AND P0, PT, R0, 0x3, PT ;  /* 0x000000030000780c */ /* 0x000fda0003f05270 */
[----:B----4-:R-:W-:Y:S05]  /*14450*/  @!P0 BRA `(.L_x_6158) ;  /* 0x0000000000048947 */ /* 0x010fea0003800000 */
[----:B------:R-:W-:Y:S01]  /*14460*/  BPT.TRAP 0x1 ;  /* 0x000000040000795c */ /* 0x000fe20000300000 */
.L_x_6158:
[----:B------:R-:W-:Y:S01]  /*14470*/  LOP3.LUT R3, R21, 0x1, RZ, 0x3c, !PT ;  /* 0x0000000115037812 */ /* 0x000fe200078e3cff */
[----:B------:R-:W-:Y:S01]  /*14480*/  IMAD R2, R20, 0x8, R18 ;  /* 0x0000000814027824 */ /* 0x000fe200078e0212 */
[----:B------:R-:W-:Y:S02]  /*14490*/  BSSY B0, `(.L_x_6159) ;  /* 0x0000004000007945 */ /* 0x000fe40003800000 */
[----:B------:R-:W-:-:S04]  /*144a0*/  SHF.L.U32 R3, R3, 0x1f, RZ ;  /* 0x0000001f03037819 */ /* 0x000fc800000006ff */
[----:B------:R-:W4:Y:S02]  /*144b0*/  SYNCS.PHASECHK.TRANS64.TRYWAIT P1, [R2+URZ+0x33470], R3 ;  /* 0x03347003020075a7 */ /* 0x000f24000802017f */
[----:B----4-:R-:W-:Y:S05]  /*144c0*/  @!P1 BRA `(.L_x_6160) ;  /* 0x0000004c00d89947 */ /* 0x010fea0003800000 */
.L_x_6267:
[----:B------:R-:W-:Y:S05]  /*144d0*/  BSYNC B0 ;  /* 0x0000000000007941 */ /* 0x000fea0003800000 */
.L_x_6159:
[----:B------:R-:W-:-:S05]  /*144e0*/  IMAD.U32 R0, RZ, RZ, UR46 ;  /* 0x0000002eff007e24 */ /* 0x000fca000f8e00ff */
[----:B------:R-:W-:-:S13]  /*144f0*/  ISETP.NE.AND P1, PT, R0, 0x3, PT ;  /* 0x000000030000780c */ /* 0x000fda0003f25270 */
[----:B------:R-:W-:Y:S05]  /*14500*/  @!P1 BRA `(.L_x_6161) ;  /* 0x0000000000049947 */ /* 0x000fea0003800000 */
[----:B------:R-:W-:Y:S01]  /*14510*/  BPT.TRAP 0x1 ;  /* 0x000000040000795c */ /* 0x000fe20000300000 */
.L_x_6161:
[----:B----4-:R-:W-:Y:S01]  /*14520*/  SHF.L.U32 R3, R21, 0x1f, RZ ;  /* 0x0000001f15037819 */ /* 0x010fe200000006ff */
[----:B------:R-:W-:-:S03]  /*14530*/  IMAD R0, R20, 0x7800, RZ ;  /* 0x0000780014007824 */ /* 0x000fc600078e02ff */
[----:B------:R-:W4:Y:S02]  /*14540*/  SYNCS.PHASECHK.TRANS64.TRYWAIT P1, [R2+URZ+0x33460], R3 ;  /* 0x03346003020075a7 */ /* 0x000f24000802017f */
[----:B----4-:R-:W-:Y:S05]  /*14550*/  @!P1 BRA `(.L_x_6162) ;  /* 0x0000004c00c89947 */ /* 0x010fea0003800000 */
.L_x_6268:
        /* <DEDUP_REMOVED lines=175> */
.L_x_6163:
[----:B--2---:R2:W-:Y:S01]  /*15050*/  SYNCS.ARRIVE.TRANS64.A1T0 RZ, [R2+URZ+0x33450], RZ ;  /* 0x033450ff02ff79a7 */ /* 0x0045e2000810003f */
[----:B------:R-:W-:Y:S06]  /*15060*/  BAR.SYNC.DEFER_BLOCKING 0x2, 0x80 ;  /* 0x0082000000007b1d */ /* 0x000fec0000010000 */
[----:B------:R-:W-:Y:S05]  /*15070*/  @!P0 BRA `(.L_x_6164) ;  /* 0x0000000000048947 */ /* 0x000fea0003800000 */
[----:B------:R-:W-:Y:S01]  /*15080*/  BPT.TRAP 0x1 ;  /* 0x000000040000795c */ /* 0x000fe20000300000 */
.L_x_6164:
[----:B0-----:R-:W3:Y:S01]  /*15090*/  LDL R0, [R1+0x8] ;  /* 0x0000080001007983 */ /* 0x001ee20000100800 */
[----:B--2---:R-:W-:Y:S02]  /*150a0*/  VIADD R2, R2, 0x33480 ;  /* 0x0003348002027836 */ /* 0x004fe40000000000 */
[----:B------:R-:W-:Y:S02]  /*150b0*/  IMAD.MOV.U32 R21, RZ, RZ, R34 ;  /* 0x000000ffff157224 */ /* 0x000fe400078e0022 */
[----:B------:R-:W-:Y:S01]  /*150c0*/  IMAD.MOV.U32 R20, RZ, RZ, R31 ;  /* 0x000000ffff147224 */ /* 0x000fe200078e001f */
[----:B---3--:R-:W-:-:S04]  /*150d0*/  PRMT R2, R0, 0x654, R2 ;  /* 0x0000065400027816 */ /* 0x008fc80000000002 */
[----:B------:R3:W-:Y:S01]  /*150e0*/  SYNCS.ARRIVE.TRANS64.RED.A1T0 RZ, [R2+URZ], RZ ;  /* 0x000000ff02ff79a7 */ /* 0x0007e2000810043f */
[----:B------:R-:W-:Y:S05]  /*150f0*/  @P2 BRA `(.L_x_6165) ;  /* 0xffffffe000a82947 */ /* 0x000fea000383ffff */
.L_x_6145:
        /* <DEDUP_REMOVED lines=19> */
.L_x_6167:
[----:B------:R-:W-:Y:S05]  /*15230*/  BSYNC B0 ;  /* 0x0000000000007941 */ /* 0x000fea0003800000 */
.L_x_6166:
[----:B------:R-:W-:Y:S05]  /*15240*/  @!P0 BRA `(.L_x_6168) ;  /* 0x0000000000048947 */ /* 0x000fea0003800000 */
[----:B------:R-:W-:Y:S01]  /*15250*/  BPT.TRAP 0x1 ;  /* 0x000000040000795c */ /* 0x000fe20000300000 */
.L_x_6168:
[----:B0-----:R-:W-:Y:S01]  /*15260*/  LOP3.LUT R3, R34, 0x1, RZ, 0x3c, !PT ;  /* 0x0000000122037812 */ /* 0x001fe200078e3cff */
[----:B------:R-:W-:Y:S01]  /*15270*/  IMAD R0, R31, 0x8, R18 ;  /* 0x000000081f007824 */ /* 0x000fe200078e0212 */
[----:B------:R-:W-:Y:S02]  /*15280*/  BSSY B0, `(.L_x_6169) ;  /* 0x0000004000007945 */ /* 0x000fe40003800000 */
[----:B------:R-:W-:-:S04]  /*15290*/  SHF.L.U32 R3, R3, 0x1f, RZ ;  /* 0x0000001f03037819 */ /* 0x000fc800000006ff */
[----:B------:R-:W0:Y:S02]  /*152a0*/  SYNCS.PHASECHK.TRANS64.TRYWAIT P1, [R0+URZ+0x33470], R3 ;  /* 0x03347003000075a7 */ /* 0x000e24000802017f */
[----:B0-----:R-:W-:Y:S05]  /*152b0*/  @!P1 BRA `(.L_x_6170) ;  /* 0x0000004000849947 */ /* 0x001fea0003800000 */
.L_x_6269:
[----:B------:R-:W-:Y:S05]  /*152c0*/  BSYNC B0 ;  /* 0x0000000000007941 */ /* 0x000fea0003800000 */
.L_x_6169:
[----:B------:R-:W-:-:S05]  /*152d0*/  IMAD.U32 R2, RZ, RZ, UR46 ;  /* 0x0000002eff027e24 */ /* 0x000fca000f8e00ff */
[----:B------:R-:W-:-:S13]  /*152e0*/  ISETP.NE.AND P1, PT, R2, 0x3, PT ;  /* 0x000000030200780c */ /* 0x000fda0003f25270 */
[----:B------:R-:W-:Y:S05]  /*152f0*/  @!P1 BRA `(.L_x_6171) ;  /* 0x0000000000049947 */ /* 0x000fea0003800000 */
[----:B------:R-:W-:Y:S01]  /*15300*/  BPT.TRAP 0x1 ;  /* 0x000000040000795c */ /* 0x000fe20000300000 */
.L_x_6171:
[----:B0-----:R-:W-:-:S04]  /*15310*/  SHF.L.U32 R3, R34, 0x1f, RZ ;  /* 0x0000001f22037819 */ /* 0x001fc800000006ff */
[----:B------:R-:W0:Y:S02]  /*15320*/  SYNCS.PHASECHK.TRANS64.TRYWAIT P1, [R0+URZ+0x33460], R3 ;  /* 0x03346003000075a7 */ /* 0x000e24000802017f */
[----:B0-----:R-:W-:Y:S05]  /*15330*/  @!P1 BRA `(.L_x_6172) ;  /* 0x0000004000789947 */ /* 0x001fea0003800000 */
.L_x_6270:
        /* <DEDUP_REMOVED lines=176> */
.L_x_6173:
[----:B-1----:R1:W-:Y:S01]  /*15e40*/  SYNCS.ARRIVE.TRANS64.A1T0 RZ, [R0+URZ+0x33450], RZ ;  /* 0x033450ff00ff79a7 */ /* 0x0023e2000810003f */
[----:B------:R-:W-:Y:S06]  /*15e50*/  BAR.SYNC.DEFER_BLOCKING 0x2, 0x80 ;  /* 0x0082000000007b1d */ /* 0x000fec0000010000 */
[----:B------:R-:W-:Y:S05]  /*15e60*/  @!P0 BRA `(.L_x_6174) ;  /* 0x0000000000048947 */ /* 0x000fea0003800000 */
[----:B------:R-:W-:Y:S01]  /*15e70*/  BPT.TRAP 0x1 ;  /* 0x000000040000795c */ /* 0x000fe20000300000 */
.L_x_6174:
        /* <DEDUP_REMOVED lines=9> */
.L_x_6113:
[----:B------:R-:W-:Y:S05]  /*15f10*/  BSYNC B7 ;  /* 0x0000000000077941 */ /* 0x000fea0003800000 */
.L_x_6111:
        /* <DEDUP_REMOVED lines=12> */
.L_x_6175:
[----:B0-----:R-:W0:Y:S01]  /*15fe0*/  S2R R0, SR_TID.X ;  /* 0x0000000000007919 */ /* 0x001e220000002100 */
[----:B------:R-:W-:Y:S01]  /*15ff0*/  ULDC UR4, c[0x0][0xc3c] ;  /* 0x00030f0000047ab9 */ /* 0x000fe20000000800 */
[----:B------:R-:W-:Y:S01]  /*16000*/  IMAD.MOV.U32 R25, RZ, RZ, RZ ;  /* 0x000000ffff197224 */ /* 0x000fe200078e00ff */
[----:B0-----:R-:W-:-:S04]  /*16010*/  LOP3.LUT R6, R0, 0x1f, RZ, 0xc0, !PT ;  /* 0x0000001f00067812 */ /* 0x001fc800078ec0ff */
        /* <DEDUP_REMOVED lines=21> */
[----:B------:R-:W-:Y:S04]  /*16170*/  SHFL.IDX PT, R5, R24, RZ, 0x1f ;  /* 0x00001fff18057589 */ /* 0x000fe800000e0000 */
[----:B------:R-:W0:Y:S02]  /*16180*/  SHFL.UP PT, R2, R4, 0x8, RZ ;  /* 0x0500000004027989 */ /* 0x000e2400000e00ff */
[----:B0-----:R-:W-:Y:S02]  /*16190*/  SEL R3, R2, RZ, P4 ;  /* 0x000000ff02037207 */ /* 0x001fe40002000000 */
[----:B------:R-:W-:Y:S03]  /*161a0*/  SHFL.IDX PT, R2, R24, 0x1, 0x1f ;  /* 0x00201f0018027f89 */ /* 0x000fe600000e0000 */
        /* <DEDUP_REMOVED lines=10> */
.L_x_6181:
        /* <DEDUP_REMOVED lines=14> */
.L_x_6180:
[----:B------:R-:W-:Y:S05]  /*16330*/  BSYNC B0 ;  /* 0x0000000000007941 */ /* 0x000fea0003800000 */
.L_x_6179:
        /* <DEDUP_REMOVED lines=22> */
.L_x_6177:
        /* <DEDUP_REMOVED lines=26> */
.L_x_6182:
[----:B-1----:R-:W-:Y:S02]  /*16640*/  IMAD R24, R24, R0, R9 ;  /* 0x0000000018187224 */ /* 0x002fe400078e0209 */
[----:B0-----:R-:W-:Y:S02]  /*16650*/  IMAD R7, R3, R8, RZ ;  /* 0x0000000803077224 */ /* 0x001fe400078e02ff */
[----:B------:R-:W-:Y:S02]  /*16660*/  IMAD.MOV.U32 R2, RZ, RZ, RZ ;  /* 0x000000ffff027224 */ /* 0x000fe400078e00ff */
[----:B------:R-:W-:Y:S02]  /*16670*/  IMAD.MOV.U32 R3, RZ, RZ, R11 ;  /* 0x000000ffff037224 */ /* 0x000fe400078e000b */
[----:B------:R-:W-:Y:S02]  /*16680*/  IMAD.IADD R5, R5, 0x1, -R24 ;  /* 0x0000000105057824 */ /* 0x000fe400078e0a18 */
[----:B------:R-:W-:Y:S01]  /*16690*/  IMAD.HI.U32 R11, R11, R7, R2 ;  /* 0x000000070b0b7227 */ /* 0x000fe200078e0002 */
[----:B------:R-:W-:-:S02]  /*166a0*/  IABS R3, R4 ;  /* 0x0000000400037213 */ /* 0x000fc40000000000 */
        /* <DEDUP_REMOVED lines=49> */
.L_x_6178:
[----:B------:R-:W-:Y:S01]  /*169c0*/  IMAD.MOV.U32 R24, RZ, RZ, R5 ;  /* 0x000000ffff187224 */ /* 0x000fe200078e0005 */
[----:B------:R-:W-:Y:S01]  /*169d0*/  ULDC UR39, c[0x0][0xc3c] ;  /* 0x00030f0000277ab9 */ /* 0x000fe20000000800 */
[----:B------:R-:W-:Y:S02]  /*169e0*/  IMAD.MOV.U32 R25, RZ, RZ, RZ ;  /* 0x000000ffff197224 */ /* 0x000fe400078e00ff */
[----:B------:R-:W-:-:S07]  /*169f0*/  IMAD.MOV.U32 R26, RZ, RZ, RZ ;  /* 0x000000ffff1a7224 */ /* 0x000fce00078e00ff */
.L_x_6183:
[----:B------:R0:W2:Y:S01]  /*16a00*/  LDL R2, [R1+0x8] ;  /* 0x0000080001027983 */ /* 0x0000a20000100800 */
[----:B------:R-:W1:Y:S02]  /*16a10*/  S2R R0, SR_TID.X ;  /* 0x0000000000007919 */ /* 0x000e640000002100 */
[----:B-1----:R-:W-:Y:S01]  /*16a20*/  LOP3.LUT R0, R0, 0x1f, RZ, 0xc0, !PT ;  /* 0x0000001f00007812 */ /* 0x002fe200078ec0ff */
[----:B------:R-:W-:Y:S03]  /*16a30*/  BAR.SYNC.DEFER_BLOCKING 0x4, 0x180 ;  /* 0x0106000000007b1d */ /* 0x000fe60000010000 */
[----:B------:R-:W-:Y:S01]  /*16a40*/  ISETP.NE.AND P0, PT, R0, RZ, PT ;  /* 0x000000ff0000720c */ /* 0x000fe20003f05270 */
[----:B------:R-:W-:-:S12]  /*16a50*/  IMAD.U32 R27, RZ, RZ, UR39 ;  /* 0x00000027ff1b7e24 */ /* 0x000fd8000f8e00ff */
[----:B------:R-:W-:Y:S01]  /*16a60*/  @!P0 MOV R0, 0x400 ;  /* 0x0000040000008802 */ /* 0x000fe20000000f00 */
[----:B--2---:R-:W1:Y:S03]  /*16a70*/  @!P0 S2R R2, SR_CgaCtaId ;  /* 0x0000000000028919 */ /* 0x004e660000008800 */
[----:B-1----:R-:W-:Y:S01]  /*16a80*/  @!P0 LEA R18, R2, R0, 0x18 ;  /* 0x0000000002128211 */ /* 0x002fe200078ec0ff */
[----:B------:R0:W-:Y:S04]  /*16a90*/  @!P0 STL [R1+0x8], R2 ;  /* 0x0000080201008387 */ /* 0x0001e80000100800 */
[----:B------:R0:W-:Y:S01]  /*16aa0*/  @!P0 STS.128 [R18+0x334d0], R24 ;  /* 0x0334d01812008388 */ /* 0x0001e20000000c00 */
[----:B------:R-:W-:Y:S06]  /*16ab0*/  BAR.ARV 0x5, 0x180 ;  /* 0x0146000000007b1d */ /* 0x000fec0000002000 */
.L_x_6176:
[----:B------:R-:W-:Y:S02]  /*16ac0*/  ULDC UR4, c[0x0][0xc3c] ;  /* 0x00030f0000047ab9 */ /* 0x000fe40000000800 */
[----:B------:R-:W-:-:S06]  /*16ad0*/  UISETP.GE.AND UP0, UPT, UR39, UR4, UPT ;  /* 0x000000042700728c */ /* 0x000fcc000bf06270 */
[----:B------:R-:W-:-:S13]  /*16ae0*/  PLOP3.LUT P0, PT, PT, PT, UP0, 0x80, 0x0 ;  /* 0x000000000000781c */ /* 0x000fda0003f0f008 */
[----:B------:R-:W-:Y:S05]  /*16af0*/  @!P0 BRA `(.L_x_6184) ;  /* 0xffffff9800c48947 */ /* 0x000fea000383ffff */
.L_x_6107:
[----:B0-----:R-:W2:Y:S01]  /*16b00*/  LDL.LU R0, [R1+0x14] ;  /* 0x0000140001007983 */ /* 0x001ea20000300800 */
        /* <DEDUP_REMOVED lines=11> */
.L_x_6271:
[----:B------:R-:W-:Y:S05]  /*16bc0*/  BSYNC B0 ;  /* 0x0000000000007941 */ /* 0x000fea0003800000 */
.L_x_6185:
[----:B------:R-:W-:-:S03]  /*16bd0*/  UMOV UR4, 0xffffffff ;  /* 0xffffffff00047882 */ /* 0x000fc60000000000 */
[----:B------:R-:W-:Y:S05]  /*16be0*/  BRA.DIV UR4, `(.L_x_6187) ;  /* 0x0000002a04747947 */ /* 0x000fea000b800000 */
[----:B0-----:R-:W0:Y:S02]  /*16bf0*/  S2R R0, SR_TID.X ;  /* 0x0000000000007919 */ /* 0x001e240000002100 */
[----:B0-----:R-:W-:-:S04]  /*16c00*/  SHF.R.U32.HI R0, RZ, 0x5, R0 ;  /* 0x00000005ff007819 */ /* 0x001fc80000011600 */
[----:B------:R-:W-:-:S05]  /*16c10*/  LOP3.LUT R0, R0, 0x3, RZ, 0xc0, !PT ;  /* 0x0000000300007812 */ /* 0x000fca00078ec0ff */
[----:B------:R0:W1:Y:S02]  /*16c20*/  SHFL.IDX PT, R14, R0, RZ, 0x1f ;  /* 0x00001fff000e7589 */ /* 0x00006400000e0000 */
.L_x_6274:
[----:B-1----:R-:W-:Y:S01]  /*16c30*/  ISETP.NE.AND P0, PT, R14, RZ, PT ;  /* 0x000000ff0e00720c */ /* 0x002fe20003f05270 */
[----:B------:R-:W-:-:S12]  /*16c40*/  BSSY B0, `(.L_x_6188) ;  /* 0x000002c000007945 */ /* 0x000fd80003800000 */
[----:B------:R-:W-:Y:S05]  /*16c50*/  @P0 BRA `(.L_x_6189) ;  /* 0x0000000000a80947 */ /* 0x000fea0003800000 */
[----:B------:R-:W-:-:S03]  /*16c60*/  UMOV UR4, 0xffffffff ;  /* 0xffffffff00047882 */ /* 0x000fc60000000000 */
[----:B------:R-:W-:Y:S05]  /*16c70*/  BRA.DIV UR4, `(.L_x_6190) ;  /* 0x0000002a04847947 */ /* 0x000fea000b800000 */
[----:B------:R-:W-:-:S13]  /*16c80*/  ELECT P6, URZ, PT ;  /* 0x00000000003f782f */ /* 0x000fda00038c0000 */
.L_x_6277:
[----:B------:R-:W-:Y:S05]  /*16c90*/  @!P6 BRA `(.L_x_6189) ;  /* 0x000000000098e947 */ /* 0x000fea0003800000 */
[----:B------:R-:W-:-:S06]  /*16ca0*/  ULOP3.LUT UR4, UR43, 0x2, URZ, 0xfc, !UPT ;  /* 0x000000022b047892 */ /* 0x000fcc000f8efc3f */
[----:B0-----:R-:W-:-:S05]  /*16cb0*/  IMAD.U32 R0, RZ, RZ, UR4 ;  /* 0x00000004ff007e24 */ /* 0x001fca000f8e00ff */
[----:B------:R-:W-:-:S13]  /*16cc0*/  ISETP.NE.AND P0, PT, R0, 0x3, PT ;  /* 0x000000030000780c */ /* 0x000fda0003f05270 */
[----:B------:R-:W-:Y:S05]  /*16cd0*/  @!P0 BRA `(.L_x_6191) ;  /* 0x0000000000048947 */ /* 0x000fea0003800000 */
[----:B------:R-:W-:Y:S01]  /*16ce0*/  BPT.TRAP 0x1 ;  /* 0x000000040000795c */ /* 0x000fe20000300000 */
.L_x_6191:
[C---:B------:R-:W-:Y:S01]  /*16cf0*/  IMAD R5, R31.reuse, 0x8, R4 ;  /* 0x000000081f057824 */ /* 0x040fe200078e0204 */
[----:B------:R-:W-:Y:S01]  /*16d00*/  SHF.L.U32 R0, R34, 0x1f, RZ ;  /* 0x0000001f22007819 */ /* 0x000fe200000006ff */
[----:B------:R-:W-:-:S03]  /*16d10*/  VIADD R31, R31, 0x1 ;  /* 0x000000011f1f7836 */ /* 0x000fc60000000000 */
[----:B------:R-:W0:Y:S02]  /*16d20*/  SYNCS.PHASECHK.TRANS64.TRYWAIT P1, [R5+URZ+0x33440], R0 ;  /* 0x03344000050075a7 */ /* 0x000e24000802017f */
[----:B------:R-:W-:-:S04]  /*16d30*/  ISETP.NE.AND P2, PT, R31, 0x2, PT ;  /* 0x000000021f00780c */ /* 0x000fc80003f45270 */
[----:B------:R-:W-:Y:S01]  /*16d40*/  SEL R3, RZ, 0x1, P2 ;  /* 0x00000001ff037807 */ /* 0x000fe20001000000 */
[----:B0-----:R-:W-:Y:S08]  /*16d50*/  @!P1 BRA `(.L_x_6192) ;  /* 0x00000028006c9947 */ /* 0x001ff00003800000 */
.L_x_6278:
[----:B------:R-:W-:Y:S02]  /*16d60*/  SEL R31, R31, RZ, P2 ;  /* 0x000000ff1f1f7207 */ /* 0x000fe40001000000 */
[----:B------:R-:W-:Y:S01]  /*16d70*/  LOP3.LUT R2, R34, R3, RZ, 0x3c, !PT ;  /* 0x0000000322027212 */ /* 0x000fe200078e3cff */
[----:B------:R-:W-:Y:S06]  /*16d80*/  @!P0 BRA `(.L_x_6193) ;  /* 0x0000000000048947 */ /* 0x000fec0003800000 */
[----:B------:R-:W-:Y:S01]  /*16d90*/  BPT.TRAP 0x1 ;  /* 0x000000040000795c */ /* 0x000fe20000300000 */
.L_x_6193:
[----:B------:R-:W-:Y:S01]  /*16da0*/  IMAD R31, R31, 0x8, R4 ;  /* 0x000000081f1f7824 */ /* 0x000fe200078e0204 */
[----:B------:R-:W-:-:S04]  /*16db0*/  SHF.L.U32 R2, R2, 0x1f, RZ ;  /* 0x0000001f02027819 */ /* 0x000fc800000006ff */
[----:B------:R-:W1:Y:S02]  /*16dc0*/  SYNCS.PHASECHK.TRANS64.TRYWAIT P1, [R31+URZ+0x33440], R2 ;  /* 0x033440021f0075a7 */ /* 0x000e64000802017f */
[----:B-1----:R-:W-:Y:S05]  /*16dd0*/  @!P1 BRA `(.L_x_6194) ;  /* 0x0000002800609947 */ /* 0x002fea0003800000 */
.L_x_6279:
[----:B------:R-:W-:Y:S05]  /*16de0*/  @!P0 BRA `(.L_x_6195) ;  /* 0x0000000000048947 */ /* 0x000fea0003800000 */
[----:B------:R-:W-:Y:S01]  /*16df0*/  BPT.TRAP 0x1 ;  /* 0x000000040000795c */ /* 0x000fe20000300000 */
.L_x_6195:
[----:B------:R-:W2:Y:S02]  /*16e00*/  SYNCS.PHASECHK.TRANS64.TRYWAIT P1, [R5+URZ+0x33460], R0 ;  /* 0x03346000050075a7 */ /* 0x000ea4000802017f */
[----:B--2---:R-:W-:Y:S05]  /*16e10*/  @!P1 BRA `(.L_x_6196) ;  /* 0x0000002800649947 */ /* 0x004fea0003800000 */
.L_x_6280:
[----:B------:R-:W-:Y:S05]  /*16e20*/  @!P0 BRA `(.L_x_6197) ;  /* 0x0000000000048947 */ /* 0x000fea0003800000 */
[----:B------:R-:W-:Y:S01]  /*16e30*/  BPT.TRAP 0x1 ;  /* 0x000000040000795c */ /* 0x000fe20000300000 */
.L_x_6197:
[----:B------:R-:W3:Y:S02]  /*16e40*/  SYNCS.PHASECHK.TRANS64.TRYWAIT P1, [R31+URZ+0x33460], R2 ;  /* 0x033460021f0075a7 */ /* 0x000ee4000802017f */
[----:B---3--:R-:W-:Y:S05]  /*16e50*/  @!P1 BRA `(.L_x_6198) ;  /* 0x0000002800689947 */ /* 0x008fea0003800000 */
.L_x_6281:
[----:B------:R-:W-:Y:S05]  /*16e60*/  @!P0 BRA `(.L_x_6199) ;  /* 0x0000000000048947 */ /* 0x000fea0003800000 */
[----:B------:R-:W-:Y:S01]  /*16e70*/  BPT.TRAP 0x1 ;  /* 0x000000040000795c */ /* 0x000fe20000300000 */
.L_x_6199:
[----:B------:R-:W4:Y:S02]  /*16e80*/  SYNCS.PHASECHK.TRANS64.TRYWAIT P1, [R5+URZ+0x33480], R0 ;  /* 0x03348000050075a7 */ /* 0x000f24000802017f */
[----:B----4-:R-:W-:Y:S05]  /*16e90*/  @!P1 BRA `(.L_x_6200) ;  /* 0x00000028006c9947 */ /* 0x010fea0003800000 */
.L_x_6282:
[----:B------:R-:W-:Y:S05]  /*16ea0*/  @!P0 BRA `(.L_x_6201) ;  /* 0x0000000000048947 */ /* 0x000fea0003800000 */
[----:B------:R-:W-:Y:S01]  /*16eb0*/  BPT.TRAP 0x1 ;  /* 0x000000040000795c */ /* 0x000fe20000300000 */
.L_x_6201:
[----:B------:R0:W0:Y:S02]  /*16ec0*/  SYNCS.PHASECHK.TRANS64.TRYWAIT P0, [R31+URZ+0x33480], R2 ;  /* 0x033480021f0075a7 */ /* 0x000024000800017f */
[----:B0-----:R-:W-:Y:S05]  /*16ed0*/  @!P0 NANOSLEEP.SYNCS 0x989680 ;  /* 0x009896800000895d */ /* 0x001fea0003900000 */
[----:B------:R-:W0:Y:S02]  /*16ee0*/  @!P0 SYNCS.PHASECHK.TRANS64 P0, [R31+URZ+0x33480], R2 ;  /* 0x033480021f0085a7 */ /* 0x000e24000800007f */
[----:B0-----:R-:W-:Y:S05]  /*16ef0*/  @!P0 BRA `(.L_x_6201) ;  /* 0xfffffffc00f08947 */ /* 0x001fea000383ffff */
.L_x_6189:
[----:B------:R-:W-:Y:S05]  /*16f00*/  BSYNC B0 ;  /* 0x0000000000007941 */ /* 0x000fea0003800000 */
.L_x_6188:
[----:B------:R-:W-:Y:S05]  /*16f10*/  EXIT ;  /* 0x000000000000794d */ /* 0x000fea0003800000 */
.L_x_6044:
[----:B0-----:R-:W-:-:S04]  /*16f20*/  IMAD.U32 R3, RZ, RZ, UR41 ;  /* 0x00000029ff037e24 */ /* 0x001fc8000f8e00ff */
[----:B------:R0:W1:Y:S03]  /*16f30*/  SYNCS.PHASECHK.TRANS64.TRYWAIT P1, [R3+URZ+0x33400], R0 ;  /* 0x03340000030075a7 */ /* 0x000066000802017f */
[----:B-1----:R-:W-:Y:S05]  /*16f40*/  @!P1 NANOSLEEP.SYNCS 0x989680 ;  /* 0x009896800000995d */ /* 0x002fea0003900000 */
[----:B------:R-:W1:Y:S02]  /*16f50*/  @!P1 SYNCS.PHASECHK.TRANS64 P1, [R3+URZ+0x33400], R0 ;  /* 0x03340000030095a7 */ /* 0x000e64000802007f */
[----:B-1----:R-:W-:Y:S05]  /*16f60*/  @!P1 BRA `(.L_x_6044) ;  /* 0xfffffffc00ec9947 */ /* 0x002fea000383ffff */
[----:B------:R-:W-:Y:S05]  /*16f70*/  BRA `(.L_x_6202) ;  /* 0xfffffeac00207947 */ /* 0x000fea000383ffff */
.L_x_6048:
[----:B-1----:R1:W2:Y:S02]  /*16f80*/  SYNCS.PHASECHK.TRANS64.TRYWAIT P1, [R3+URZ+0x33430], R0 ;  /* 0x03343000030075a7 */ /* 0x0022a4000802017f */
[----:B--2---:R-:W-:Y:S05]  /*16f90*/  @!P1 NANOSLEEP.SYNCS 0x989680 ;  /* 0x009896800000995d */ /* 0x004fea0003900000 */
[----:B------:R-:W2:Y:S02]  /*16fa0*/  @!P1 SYNCS.PHASECHK.TRANS64 P1, [R3+URZ+0x33430], R0 ;  /* 0x03343000030095a7 */ /* 0x000ea4000802007f */
[----:B--2---:R-:W-:Y:S05]  /*16fb0*/  @!P1 BRA `(.L_x_6048) ;  /* 0xfffffffc00f09947 */ /* 0x004fea000383ffff */
[----:B------:R-:W-:Y:S05]  /*16fc0*/  BRA `(.L_x_6047) ;  /* 0xfffffeac003c7947 */ /* 0x000fea000383ffff */
.L_x_6054:
[----:B-1----:R-:W-:-:S04]  /*16fd0*/  IMAD.U32 R7, RZ, RZ, UR6 ;  /* 0x00000006ff077e24 */ /* 0x002fc8000f8e00ff */
[----:B------:R1:W2:Y:S03]  /*16fe0*/  SYNCS.PHASECHK.TRANS64.TRYWAIT P1, [R7+URZ+0x33430], R0 ;  /* 0x03343000070075a7 */ /* 0x0002a6000802017f */
[----:B--2---:R-:W-:Y:S05]  /*16ff0*/  @!P1 NANOSLEEP.SYNCS 0x989680 ;  /* 0x009896800000995d */ /* 0x004fea0003900000 */
[----:B------:R-:W2:Y:S02]  /*17000*/  @!P1 SYNCS.PHASECHK.TRANS64 P1, [R7+URZ+0x33430], R0 ;  /* 0x03343000070095a7 */ /* 0x000ea4000802007f */
[----:B--2---:R-:W-:Y:S05]  /*17010*/  @!P1 BRA `(.L_x_6054) ;  /* 0xfffffffc00ec9947 */ /* 0x004fea000383ffff */
[----:B------:R-:W-:Y:S05]  /*17020*/  BRA `(.L_x_6051) ;  /* 0xfffffee000687947 */ /* 0x000fea000383ffff */
.L_x_6058:
[----:B-1----:R-:W-:-:S04]  /*17030*/  IMAD.U32 R7, RZ, RZ, UR6 ;  /* 0x00000006ff077e24 */ /* 0x002fc8000f8e00ff */
[----:B------:R1:W2:Y:S03]  /*17040*/  SYNCS.PHASECHK.TRANS64.TRYWAIT P1, [R7+URZ+0x33450], R0 ;  /* 0x03345000070075a7 */ /* 0x0002a6000802017f */
[----:B--2---:R-:W-:Y:S05]  /*17050*/  @!P1 NANOSLEEP.SYNCS 0x989680 ;  /* 0x009896800000995d */ /* 0x004fea0003900000 */
[----:B------:R-:W2:Y:S02]  /*17060*/  @!P1 SYNCS.PHASECHK.TRANS64 P1, [R7+URZ+0x33450], R0 ;  /* 0x03345000070095a7 */ /* 0x000ea4000802007f */
[----:B--2---:R-:W-:Y:S05]  /*17070*/  @!P1 BRA `(.L_x_6058) ;  /* 0xfffffffc00ec9947 */ /* 0x004fea000383ffff */
[----:B------:R-:W-:Y:S05]  /*17080*/  BRA `(.L_x_6055) ;  /* 0xfffffeec00707947 */ /* 0x000fea000383ffff */
.L_x_6066:
[----:B-1----:R-:W-:-:S04]  /*17090*/  IMAD.U32 R9, RZ, RZ, UR6 ;  /* 0x00000006ff097e24 */ /* 0x002fc8000f8e00ff */
[----:B------:R1:W2:Y:S03]  /*170a0*/  SYNCS.PHASECHK.TRANS64.TRYWAIT P1, [R9+URZ+0x33430], R0 ;  /* 0x03343000090075a7 */ /* 0x0002a6000802017f */
[----:B--2---:R-:W-:Y:S05]  /*170b0*/  @!P1 NANOSLEEP.SYNCS 0x989680 ;  /* 0x009896800000995d */ /* 0x004fea0003900000 */
[----:B------:R-:W2:Y:S02]  /*170c0*/  @!P1 SYNCS.PHASECHK.TRANS64 P1, [R9+URZ+0x33430], R0 ;  /* 0x03343000090095a7 */ /* 0x000ea4000802007f */
[----:B--2---:R-:W-:Y:S05]  /*170d0*/  @!P1 BRA `(.L_x_6066) ;  /* 0xfffffffc00ec9947 */ /* 0x004fea000383ffff */
[----:B------:R-:W-:Y:S05]  /*170e0*/  BRA `(.L_x_6063) ;  /* 0xffffff1800d87947 */ /* 0x000fea000383ffff */
.L_x_6070:
[----:B-1----:R-:W-:-:S04]  /*170f0*/  IMAD.U32 R9, RZ, RZ, UR6 ;  /* 0x00000006ff097e24 */ /* 0x002fc8000f8e00ff */
[----:B------:R1:W2:Y:S03]  /*17100*/  SYNCS.PHASECHK.TRANS64.TRYWAIT P1, [R9+URZ+0x33450], R0 ;  /* 0x03345000090075a7 */ /* 0x0002a6000802017f */
[----:B--2---:R-:W-:Y:S05]  /*17110*/  @!P1 NANOSLEEP.SYNCS 0x989680 ;  /* 0x009896800000995d */ /* 0x004fea0003900000 */
[----:B------:R-:W2:Y:S02]  /*17120*/  @!P1 SYNCS.PHASECHK.TRANS64 P1, [R9+URZ+0x33450], R0 ;  /* 0x03345000090095a7 */ /* 0x000ea4000802007f */
[----:B--2---:R-:W-:Y:S05]  /*17130*/  @!P1 BRA `(.L_x_6070) ;  /* 0xfffffffc00ec9947 */ /* 0x004fea000383ffff */
[----:B------:R-:W-:Y:S05]  /*17140*/  BRA `(.L_x_6067) ;  /* 0xffffff2400d47947 */ /* 0x000fea000383ffff */
.L_x_6077:
[----:B-1----:R-:W-:-:S04]  /*17150*/  IMAD.U32 R6, RZ, RZ, UR9 ;  /* 0x00000009ff067e24 */ /* 0x002fc8000f8e00ff */
[----:B------:R1:W2:Y:S03]  /*17160*/  SYNCS.PHASECHK.TRANS64.TRYWAIT P1, [R6+URZ+0x33450], R5 ;  /* 0x03345005060075a7 */ /* 0x0002a6000802017f */
[----:B--2---:R-:W-:Y:S05]  /*17170*/  @!P1 NANOSLEEP.SYNCS 0x989680 ;  /* 0x009896800000995d */ /* 0x004fea0003900000 */
[----:B------:R-:W2:Y:S02]  /*17180*/  @!P1 SYNCS.PHASECHK.TRANS64 P1, [R6+URZ+0x33450], R5 ;  /* 0x03345005060095a7 */ /* 0x000ea4000802007f */
[----:B--2---:R-:W-:Y:S05]  /*17190*/  @!P1 BRA `(.L_x_6077) ;  /* 0xfffffffc00ec9947 */ /* 0x004fea000383ffff */
[----:B------:R-:W-:Y:S05]  /*171a0*/  BRA `(.L_x_6076) ;  /* 0xffffff48002c7947 */ /* 0x000fea000383ffff */
.L_x_6122:
        /* <DEDUP_REMOVED lines=10> */
.L_x_6203:
[----:B------:R-:W-:Y:S05]  /*17250*/  BRA `(.L_x_6204) ;  /* 0xffffffa000687947 */ /* 0x000fea000383ffff */
.L_x_6125:
[----:B0-----:R0:W1:Y:S02]  /*17260*/  SYNCS.PHASECHK.TRANS64.TRYWAIT P0, [R4+URZ+0x33480], R35 ;  /* 0x03348023040075a7 */ /* 0x001064000800017f */
[----:B-1----:R-:W-:Y:S05]  /*17270*/  @!P0 NANOSLEEP.SYNCS 0x989680 ;  /* 0x009896800000895d */ /* 0x002fea0003900000 */
[----:B------:R-:W1:Y:S02]  /*17280*/  @!P0 SYNCS.PHASECHK.TRANS64 P0, [R4+URZ+0x33480], R35 ;  /* 0x03348023040085a7 */ /* 0x000e64000800007f */
[----:B-1----:R-:W-:Y:S05]  /*17290*/  @!P0 BRA `(.L_x_6125) ;  /* 0xfffffffc00f08947 */ /* 0x002fea000383ffff */
[----:B------:R-:W-:Y:S05]  /*172a0*/  BRA `(.L_x_6205) ;  /* 0xffffffa400b87947 */ /* 0x000fea000383ffff */
.L_x_6126:
        /* <DEDUP_REMOVED lines=8> */
.L_x_6207:
[----:B------:R-:W-:Y:S05]  /*17330*/  BSYNC B0 ;  /* 0x0000000000007941 */ /* 0x000fea0003800000 */
.L_x_6206:
        /* <DEDUP_REMOVED lines=11> */
.L_x_6208:
        /* <DEDUP_REMOVED lines=25> */
.L_x_6209:
        /* <DEDUP_REMOVED lines=9> */
.L_x_6210:
[----:B------:R-:W-:Y:S02]  /*17610*/  IMAD.MOV.U32 R13, RZ, RZ, R10 ;  /* 0x000000ffff0d7224 */ /* 0x000fe400078e000a */
[----:B------:R-:W-:Y:S02]  /*17620*/  IMAD.MOV.U32 R12, RZ, RZ, 0x2 ;  /* 0x00000002ff0c7424 */ /* 0x000fe400078e00ff */
[----:B------:R-:W-:-:S07]  /*17630*/  IMAD.MOV.U32 R2, RZ, RZ, R14 ;  /* 0x000000ffff027224 */ /* 0x000fce00078e000e */
[----:B------:R-:W-:Y:S05]  /*17640*/  WARPSYNC.COLLECTIVE R15, `(.L_x_6211) ;  /* 0x000000000f087348 */ /* 0x000fea0003c00000 */
[----:B------:R0:W1:Y:S02]  /*17650*/  SHFL.IDX P6, R14, R13, R12, R11 ;  /* 0x0000000c0d0e7389 */ /* 0x00006400000c000b */
[----:B01----:R-:W-:Y:S01]  /*17660*/  ENDCOLLECTIVE ;  /* 0x000000000000791b */ /* 0x003fe20003800000 */
.L_x_6211:
        /* <DEDUP_REMOVED lines=16> */
.L_x_6212:
[----:B------:R-:W-:Y:S02]  /*17770*/  IMAD.MOV.U32 R13, RZ, RZ, R10 ;  /* 0x000000ffff0d7224 */ /* 0x000fe400078e000a */
[----:B------:R-:W-:Y:S02]  /*17780*/  IMAD.MOV.U32 R12, RZ, RZ, 0x3 ;  /* 0x00000003ff0c7424 */ /* 0x000fe400078e00ff */
[----:B------:R-:W-:-:S07]  /*17790*/  IMAD.MOV.U32 R2, RZ, RZ, R14 ;  /* 0x000000ffff027224 */ /* 0x000fce00078e000e */
[----:B------:R-:W-:Y:S05]  /*177a0*/  WARPSYNC.COLLECTIVE R15, `(.L_x_6213) ;  /* 0x000000000f087348 */ /* 0x000fea0003c00000 */
[----:B------:R0:W1:Y:S02]  /*177b0*/  SHFL.IDX P6, R14, R13, R12, R11 ;  /* 0x0000000c0d0e7389 */ /* 0x00006400000c000b */
[----:B01----:R-:W-:Y:S01]  /*177c0*/  ENDCOLLECTIVE ;  /* 0x000000000000791b */ /* 0x003fe20003800000 */
.L_x_6213:
        /* <DEDUP_REMOVED lines=13> */
.L_x_6214:
        /* <DEDUP_REMOVED lines=12> */
.L_x_6215:
        /* <DEDUP_REMOVED lines=13> */
.L_x_6216:
        /* <DEDUP_REMOVED lines=11> */
.L_x_6131:
[----:B---3--:R3:W4:Y:S02]  /*17ae0*/  SYNCS.PHASECHK.TRANS64.TRYWAIT P0, [R4+URZ+0x33440], R35 ;  /* 0x03344023040075a7 */ /* 0x008724000800017f */
[----:B----4-:R-:W-:Y:S05]  /*17af0*/  @!P0 NANOSLEEP.SYNCS 0x989680 ;  /* 0x009896800000895d */ /* 0x010fea0003900000 */
[----:B------:R-:W4:Y:S02]  /*17b00*/  @!P0 SYNCS.PHASECHK.TRANS64 P0, [R4+URZ+0x33440], R35 ;  /* 0x03344023040085a7 */ /* 0x000f24000800007f */
[----:B----4-:R-:W-:Y:S05]  /*17b10*/  @!P0 BRA `(.L_x_6131) ;  /* 0xfffffffc00f08947 */ /* 0x010fea000383ffff */
[----:B------:R-:W-:Y:S05]  /*17b20*/  BRA `(.L_x_6218) ;  /* 0xffffffa400a47947 */ /* 0x000fea000383ffff */
.L_x_6132:
        /* <DEDUP_REMOVED lines=8> */
.L_x_6220:
[----:B------:R-:W-:Y:S05]  /*17bb0*/  BSYNC B0 ;  /* 0x0000000000007941 */ /* 0x000fea0003800000 */
.L_x_6219:
        /* <DEDUP_REMOVED lines=11> */
.L_x_6221:
        /* <DEDUP_REMOVED lines=21> */
.L_x_6222:
[----:B------:R-:W-:Y:S02]  /*17dc0*/  IMAD.MOV.U32 R13, RZ, RZ, R5 ;  /* 0x000000ffff0d7224 */ /* 0x000fe400078e0005 */
[----:B------:R-:W-:-:S07]  /*17dd0*/  IMAD.MOV.U32 R2, RZ, RZ, R14 ;  /* 0x000000ffff027224 */ /* 0x000fce00078e000e */
[----:B------:R-:W-:Y:S05]  /*17de0*/  WARPSYNC.COLLECTIVE R15, `(.L_x_6223) ;  /* 0x000000000f087348 */ /* 0x000fea0003c00000 */
[----:B------:R0:W1:Y:S02]  /*17df0*/  SHFL.IDX P6, R14, R13, R12, R11 ;  /* 0x0000000c0d0e7389 */ /* 0x00006400000c000b */
[----:B01----:R-:W-:Y:S01]  /*17e00*/  ENDCOLLECTIVE ;  /* 0x000000000000791b */ /* 0x003fe20003800000 */
.L_x_6223:
        /* <DEDUP_REMOVED lines=16> */
.L_x_6224:
        /* <DEDUP_REMOVED lines=11> */
.L_x_6225:
[----:B------:R-:W-:Y:S02]  /*17fc0*/  IMAD.MOV.U32 R13, RZ, RZ, R10 ;  /* 0x000000ffff0d7224 */ /* 0x000fe400078e000a */
[----:B------:R-:W-:Y:S02]  /*17fd0*/  IMAD.MOV.U32 R12, RZ, RZ, 0x3 ;  /* 0x00000003ff0c7424 */ /* 0x000fe400078e00ff */
[----:B------:R-:W-:-:S07]  /*17fe0*/  IMAD.MOV.U32 R3, RZ, RZ, R14 ;  /* 0x000000ffff037224 */ /* 0x000fce00078e000e */
[----:B------:R-:W-:Y:S05]  /*17ff0*/  WARPSYNC.COLLECTIVE R15, `(.L_x_6226) ;  /* 0x000000000f087348 */ /* 0x000fea0003c00000 */
[----:B------:R0:W1:Y:S02]  /*18000*/  SHFL.IDX P6, R14, R13, R12, R11 ;  /* 0x0000000c0d0e7389 */ /* 0x00006400000c000b */
[----:B01----:R-:W-:Y:S01]  /*18010*/  ENDCOLLECTIVE ;  /* 0x000000000000791b */ /* 0x003fe20003800000 */
.L_x_6226:
        /* <DEDUP_REMOVED lines=10> */
.L_x_6227:
[----:B------:R-:W-:Y:S01]  /*180c0*/  @!PT LDS RZ, [RZ] ;  /* 0x00000000fffff984 */ /* 0x000fe20000000800 */
[----:B------:R-:W-:Y:S01]  /*180d0*/  @!PT LDS RZ, [RZ] ;  /* 0x00000000fffff984 */ /* 0x000fe20000000800 */
[----:B------:R-:W-:Y:S01]  /*180e0*/  @!PT LDS RZ, [RZ] ;  /* 0x00000000fffff984 */ /* 0x000fe20000000800 */
[----:B------:R-:W-:Y:S04]  /*180f0*/  @P4 LDGSTS.E.BYPASS.LTC128B.128 [R0+0x25200], desc[UR54][R2.64], !P5 ;  /* 0x2520000002004fae */ /* 0x000fe8000e901d76 */
[----:B------:R-:W-:Y:S04]  /*18100*/  @P4 LDGSTS.E.BYPASS.LTC128B.128 [R0+0x27a00], desc[UR54][R2.64+0x40], !P2 ;  /* 0x27a0004002004fae */ /* 0x000fe8000d101d76 */
[----:B------:R0:W-:Y:S01]  /*18110*/  @P4 LDGSTS.E.BYPASS.LTC128B.128 [R0+0x2a200], desc[UR54][R2.64+0x80], !P1 ;  /* 0x2a20008002004fae */ /* 0x0001e2000c901d76 */
[----:B------:R-:W-:Y:S02]  /*18120*/  IMAD.MOV.U32 R13, RZ, RZ, R7 ;  /* 0x000000ffff0d7224 */ /* 0x000fe400078e0007 */
[----:B------:R-:W-:Y:S01]  /*18130*/  IMAD.MOV.U32 R12, RZ, RZ, RZ ;  /* 0x000000ffff0c7224 */ /* 0x000fe200078e00ff */
[----:B------:R-:W-:-:S05]  /*18140*/  @P3 IADD3 R14, P0, R37, R14, RZ ;  /* 0x0000000e250e3210 */ /* 0x000fca0007f1e0ff */
[----:B0-----:R-:W-:-:S08]  /*18150*/  @P3 IMAD.MOV.U32 R2, RZ, RZ, R14 ;  /* 0x000000ffff023224 */ /* 0x001fd000078e000e */
[----:B------:R-:W-:Y:S05]  /*18160*/  WARPSYNC.COLLECTIVE R15, `(.L_x_6228) ;  /* 0x000000000f087348 */ /* 0x000fea0003c00000 */
[----:B------:R0:W1:Y:S02]  /*18170*/  SHFL.IDX P6, R14, R13, R12, R11 ;  /* 0x0000000c0d0e7389 */ /* 0x00006400000c000b */
[----:B01----:R-:W-:Y:S01]  /*18180*/  ENDCOLLECTIVE ;  /* 0x000000000000791b */ /* 0x003fe20003800000 */
.L_x_6228:
        /* <DEDUP_REMOVED lines=13> */
.L_x_6229:
[----:B------:R-:W-:Y:S05]  /*18260*/  BRA `(.L_x_6230) ;  /* 0xffffffa400247947 */ /* 0x000fea000383ffff */
.L_x_6139:
[----:B------:R-:W-:Y:S02]  /*18270*/  IMAD.MOV.U32 R13, RZ, RZ, R5 ;  /* 0x000000ffff0d7224 */ /* 0x000fe400078e0005 */
[----:B------:R-:W-:Y:S02]  /*18280*/  IMAD.MOV.U32 R12, RZ, RZ, RZ ;  /* 0x000000ffff0c7224 */ /* 0x000fe400078e00ff */
[----:B------:R-:W-:Y:S02]  /*18290*/  IMAD.MOV.U32 R11, RZ, RZ, 0x1c1f ;  /* 0x00001c1fff0b7424 */ /* 0x000fe400078e00ff */
[----:B------:R-:W-:Y:S02]  /*182a0*/  IMAD.MOV.U32 R15, RZ, RZ, -0x1 ;  /* 0xffffffffff0f7424 */ /* 0x000fe400078e00ff */
[----:B------:R-:W-:Y:S02]  /*182b0*/  IMAD R4, R4, UR40, RZ ;  /* 0x0000002804047c24 */ /* 0x000fe4000f8e02ff */
[----:B------:R-:W-:-:S07]  /*182c0*/  IMAD R25, R25, 0x80, R9 ;  /* 0x0000008019197824 */ /* 0x000fce00078e0209 */
[----:B----45:R-:W-:Y:S05]  /*182d0*/  WARPSYNC.COLLECTIVE R15, `(.L_x_6231) ;  /* 0x000000000f087348 */ /* 0x030fea0003c00000 */
[----:B----4-:R0:W1:Y:S02]  /*182e0*/  SHFL.IDX P6, R14, R13, R12, R11 ;  /* 0x0000000c0d0e7389 */ /* 0x01006400000c000b */
[----:B01---5:R-:W-:Y:S01]  /*182f0*/  ENDCOLLECTIVE ;  /* 0x000000000000791b */ /* 0x023fe20003800000 */
.L_x_6231:
[C---:B------:R-:W-:Y:S01]  /*18300*/  VIADD R7, R25.reuse, 0x20 ;  /* 0x0000002019077836 */ /* 0x040fe20000000000 */
[----:B------:R-:W-:Y:S01]  /*18310*/  ISETP.GE.AND P0, PT, R25, R4, PT ;  /* 0x000000041900720c */ /* 0x000fe20003f06270 */
[----:B------:R-:W-:Y:S02]  /*18320*/  IMAD.MOV.U32 R13, RZ, RZ, R0 ;  /* 0x000000ffff0d7224 */ /* 0x000fe400078e0000 */
[----:B------:R-:W-:-:S10]  /*18330*/  IMAD.MOV.U32 R2, RZ, RZ, R14 ;  /* 0x000000ffff027224 */ /* 0x000fd400078e000e */
[----:B------:R-:W-:Y:S05]  /*18340*/  WARPSYNC.COLLECTIVE R15, `(.L_x_6232) ;  /* 0x000000000f087348 */ /* 0x000fea0003c00000 */
[----:B------:R0:W1:Y:S02]  /*18350*/  SHFL.IDX P6, R14, R13, R12, R11 ;  /* 0x0000000c0d0e7389 */ /* 0x00006400000c000b */
[----:B01----:R-:W-:Y:S01]  /*18360*/  ENDCOLLECTIVE ;  /* 0x000000000000791b */ /* 0x003fe20003800000 */
.L_x_6232:
        /* <DEDUP_REMOVED lines=8> */
.L_x_6233:
        /* <DEDUP_REMOVED lines=8> */
[----:B0-----:R-:W-:-:S10]  /*18470*/  IMAD.MOV.U32 R2, RZ, RZ, R14 ;  /* 0x000000ffff027224 */ /* 0x001fd400078e000e */
[----:B------:R-:W-:Y:S05]  /*18480*/  WARPSYNC.COLLECTIVE R15, `(.L_x_6234) ;  /* 0x000000000f087348 */ /* 0x000fea0003c00000 */
[----:B------:R0:W1:Y:S02]  /*18490*/  SHFL.IDX P6, R14, R13, R12, R11 ;  /* 0x0000000c0d0e7389 */ /* 0x00006400000c000b */
[----:B01----:R-:W-:Y:S01]  /*184a0*/  ENDCOLLECTIVE ;  /* 0x000000000000791b */ /* 0x003fe20003800000 */
.L_x_6234:
        /* <DEDUP_REMOVED lines=8> */
.L_x_6235:
[----:B------:R-:W-:Y:S02]  /*18530*/  @!P0 IMAD.MOV.U32 R3, RZ, RZ, R7 ;  /* 0x000000ffff038224 */ /* 0x000fe400078e0007 */
[----:B------:R-:W-:-:S03]  /*18540*/  VIADD R7, R25, 0x40 ;  /* 0x0000004019077836 */ /* 0x000fc60000000000 */
        /* <DEDUP_REMOVED lines=12> */
.L_x_6236:
        /* <DEDUP_REMOVED lines=8> */
.L_x_6237:
        /* <DEDUP_REMOVED lines=12> */
.L_x_6238:
[----:B------:R-:W-:Y:S05]  /*18750*/  BRA `(.L_x_6239) ;  /* 0xffffffa8006c7947 */ /* 0x000fea000383ffff */
.L_x_6144:
[----:B0-----:R0:W1:Y:S02]  /*18760*/  SYNCS.PHASECHK.TRANS64.TRYWAIT P0, [R18+URZ+0x33420], R3 ;  /* 0x03342003120075a7 */ /* 0x001064000800017f */
[----:B-1----:R-:W-:Y:S05]  /*18770*/  @!P0 NANOSLEEP.SYNCS 0x989680 ;  /* 0x009896800000895d */ /* 0x002fea0003900000 */
[----:B------:R-:W1:Y:S02]  /*18780*/  @!P0 SYNCS.PHASECHK.TRANS64 P0, [R18+URZ+0x33420], R3 ;  /* 0x03342003120085a7 */ /* 0x000e64000800007f */
[----:B-1----:R-:W-:Y:S05]  /*18790*/  @!P0 BRA `(.L_x_6144) ;  /* 0xfffffffc00f08947 */ /* 0x002fea000383ffff */
[----:B------:R-:W-:Y:S05]  /*187a0*/  BRA `(.L_x_6240) ;  /* 0xffffffa800dc7947 */ /* 0x000fea000383ffff */
.L_x_6148:
[----:B0-----:R0:W1:Y:S02]  /*187b0*/  SYNCS.PHASECHK.TRANS64.TRYWAIT P0, [R4+URZ+0x33480], R30 ;  /* 0x0334801e040075a7 */ /* 0x001064000800017f */
[----:B-1----:R-:W-:Y:S05]  /*187c0*/  @!P0 NANOSLEEP.SYNCS 0x989680 ;  /* 0x009896800000895d */ /* 0x002fea0003900000 */
[----:B------:R-:W1:Y:S02]  /*187d0*/  @!P0 SYNCS.PHASECHK.TRANS64 P0, [R4+URZ+0x33480], R30 ;  /* 0x0334801e040085a7 */ /* 0x000e64000800007f */
[----:B-1----:R-:W-:Y:S05]  /*187e0*/  @!P0 BRA `(.L_x_6148) ;  /* 0xfffffffc00f08947 */ /* 0x002fea000383ffff */
[----:B------:R-:W-:Y:S05]  /*187f0*/  BRA `(.L_x_6241) ;  /* 0xffffffb000107947 */ /* 0x000fea000383ffff */
.L_x_6149:
        /* <DEDUP_REMOVED lines=8> */
.L_x_6243:
[----:B------:R-:W-:Y:S05]  /*18880*/  BSYNC B0 ;  /* 0x0000000000007941 */ /* 0x000fea0003800000 */
.L_x_6242:
        /* <DEDUP_REMOVED lines=8> */
.L_x_6244:
[----:B------:R-:W-:Y:S02]  /*18910*/  IMAD.MOV.U32 R13, RZ, RZ, R10 ;  /* 0x000000ffff0d7224 */ /* 0x000fe400078e000a */
[----:B------:R-:W-:Y:S02]  /*18920*/  IMAD.MOV.U32 R12, RZ, RZ, 0x1 ;  /* 0x00000001ff0c7424 */ /* 0x000fe400078e00ff */
[----:B------:R-:W-:-:S07]  /*18930*/  IMAD.MOV.U32 R2, RZ, RZ, R14 ;  /* 0x000000ffff027224 */ /* 0x000fce00078e000e */
[----:B------:R-:W-:Y:S05]  /*18940*/  WARPSYNC.COLLECTIVE R15, `(.L_x_6245) ;  /* 0x000000000f087348 */ /* 0x000fea0003c00000 */
[----:B------:R0:W1:Y:S02]  /*18950*/  SHFL.IDX P6, R14, R13, R12, R11 ;  /* 0x0000000c0d0e7389 */ /* 0x00006400000c000b */
[----:B01----:R-:W-:Y:S01]  /*18960*/  ENDCOLLECTIVE ;  /* 0x000000000000791b */ /* 0x003fe20003800000 */
.L_x_6245:
        /* <DEDUP_REMOVED lines=14> */
.L_x_6246:
[----:B------:R-:W-:Y:S02]  /*18a50*/  IMAD.MOV.U32 R13, RZ, RZ, R10 ;  /* 0x000000ffff0d7224 */ /* 0x000fe400078e000a */
[----:B------:R-:W-:Y:S02]  /*18a60*/  IMAD.MOV.U32 R12, RZ, RZ, 0x2 ;  /* 0x00000002ff0c7424 */ /* 0x000fe400078e00ff */
[----:B------:R-:W-:-:S07]  /*18a70*/  IMAD.MOV.U32 R2, RZ, RZ, R14 ;  /* 0x000000ffff027224 */ /* 0x000fce00078e000e */
[----:B------:R-:W-:Y:S05]  /*18a80*/  WARPSYNC.COLLECTIVE R15, `(.L_x_6247) ;  /* 0x000000000f087348 */ /* 0x000fea0003c00000 */
[----:B------:R0:W1:Y:S02]  /*18a90*/  SHFL.IDX P6, R14, R13, R12, R11 ;  /* 0x0000000c0d0e7389 */ /* 0x00006400000c000b */
[----:B01----:R-:W-:Y:S01]  /*18aa0*/  ENDCOLLECTIVE ;  /* 0x000000000000791b */ /* 0x003fe20003800000 */
.L_x_6247:
        /* <DEDUP_REMOVED lines=13> */
.L_x_6248:
[----:B------:R-:W-:Y:S02]  /*18b80*/  IMAD.MOV.U32 R13, RZ, RZ, R10 ;  /* 0x000000ffff0d7224 */ /* 0x000fe400078e000a */
[----:B------:R-:W-:Y:S02]  /*18b90*/  IMAD.MOV.U32 R12, RZ, RZ, 0x3 ;  /* 0x00000003ff0c7424 */ /* 0x000fe400078e00ff */
[----:B------:R-:W-:-:S07]  /*18ba0*/  IMAD.MOV.U32 R2, RZ, RZ, R14 ;  /* 0x000000ffff027224 */ /* 0x000fce00078e000e */
[----:B------:R-:W-:Y:S05]  /*18bb0*/  WARPSYNC.COLLECTIVE R15, `(.L_x_6249) ;  /* 0x000000000f087348 */ /* 0x000fea0003c00000 */
[----:B------:R0:W1:Y:S02]  /*18bc0*/  SHFL.IDX P6, R14, R13, R12, R11 ;  /* 0x0000000c0d0e7389 */ /* 0x00006400000c000b */
[----:B01----:R-:W-:Y:S01]  /*18bd0*/  ENDCOLLECTIVE ;  /* 0x000000000000791b */ /* 0x003fe20003800000 */
.L_x_6249:
        /* <DEDUP_REMOVED lines=13> */
.L_x_6250:
[----:B------:R-:W-:Y:S02]  /*18cb0*/  IMAD.MOV.U32 R13, RZ, RZ, R22 ;  /* 0x000000ffff0d7224 */ /* 0x000fe400078e0016 */
[----:B------:R-:W-:Y:S02]  /*18cc0*/  IMAD.MOV.U32 R12, RZ, RZ, RZ ;  /* 0x000000ffff0c7224 */ /* 0x000fe400078e00ff */
[----:B------:R-:W-:-:S07]  /*18cd0*/  IMAD.MOV.U32 R2, RZ, RZ, R14 ;  /* 0x000000ffff027224 */ /* 0x000fce00078e000e */
[----:B------:R-:W-:Y:S05]  /*18ce0*/  WARPSYNC.COLLECTIVE R15, `(.L_x_6251) ;  /* 0x000000000f087348 */ /* 0x000fea0003c00000 */
[----:B------:R0:W1:Y:S02]  /*18cf0*/  SHFL.IDX P6, R14, R13, R12, R11 ;  /* 0x0000000c0d0e7389 */ /* 0x00006400000c000b */
[----:B01----:R-:W-:Y:S01]  /*18d00*/  ENDCOLLECTIVE ;  /* 0x000000000000791b */ /* 0x003fe20003800000 */
.L_x_6251:
        /* <DEDUP_REMOVED lines=13> */
.L_x_6252:
[----:B------:R-:W-:Y:S01]  /*18de0*/  IMAD.MOV.U32 R2, RZ, RZ, R14 ;  /* 0x000000ffff027224 */ /* 0x000fe200078e000e */
[----:B------:R-:W-:Y:S06]  /*18df0*/  BRA `(.L_x_6253) ;  /* 0xffffffac00b47947 */ /* 0x000fec000383ffff */
.L_x_6154:
[----:B---3--:R3:W4:Y:S02]  /*18e00*/  SYNCS.PHASECHK.TRANS64.TRYWAIT P0, [R4+URZ+0x33440], R30 ;  /* 0x0334401e040075a7 */ /* 0x008724000800017f */
[----:B----4-:R-:W-:Y:S05]  /*18e10*/  @!P0 NANOSLEEP.SYNCS 0x989680 ;  /* 0x009896800000895d */ /* 0x010fea0003900000 */
[----:B------:R-:W4:Y:S02]  /*18e20*/  @!P0 SYNCS.PHASECHK.TRANS64 P0, [R4+URZ+0x33440], R30 ;  /* 0x0334401e040085a7 */ /* 0x000f24000800007f */
[----:B----4-:R-:W-:Y:S05]  /*18e30*/  @!P0 BRA `(.L_x_6154) ;  /* 0xfffffffc00f08947 */ /* 0x010fea000383ffff */
[----:B------:R-:W-:Y:S05]  /*18e40*/  BRA `(.L_x_6254) ;  /* 0xffffffb0000c7947 */ /* 0x000fea000383ffff */
.L_x_6155:
        /* <DEDUP_REMOVED lines=8> */
.L_x_6256:
[----:B------:R-:W-:Y:S05]  /*18ed0*/  BSYNC B0 ;  /* 0x0000000000007941 */ /* 0x000fea0003800000 */
.L_x_6255:
        /* <DEDUP_REMOVED lines=8> */
.L_x_6257:
[----:B------:R-:W-:Y:S02]  /*18f60*/  IMAD.MOV.U32 R13, RZ, RZ, R6 ;  /* 0x000000ffff0d7224 */ /* 0x000fe400078e0006 */
[----:B------:R-:W-:Y:S02]  /*18f70*/  IMAD.MOV.U32 R12, RZ, RZ, 0x1 ;  /* 0x00000001ff0c7424 */ /* 0x000fe400078e00ff */
[----:B------:R-:W-:-:S07]  /*18f80*/  IMAD.MOV.U32 R2, RZ, RZ, R14 ;  /* 0x000000ffff027224 */ /* 0x000fce00078e000e */
[----:B------:R-:W-:Y:S05]  /*18f90*/  WARPSYNC.COLLECTIVE R15, `(.L_x_6258) ;  /* 0x000000000f087348 */ /* 0x000fea0003c00000 */
[----:B------:R0:W1:Y:S02]  /*18fa0*/  SHFL.IDX P6, R14, R13, R12, R11 ;  /* 0x0000000c0d0e7389 */ /* 0x00006400000c000b */
[----:B01----:R-:W-:Y:S01]  /*18fb0*/  ENDCOLLECTIVE ;  /* 0x000000000000791b */ /* 0x003fe20003800000 */
.L_x_6258:
        /* <DEDUP_REMOVED lines=13> */
.L_x_6259:
[----:B------:R-:W-:Y:S02]  /*19090*/  IMAD.MOV.U32 R13, RZ, RZ, R6 ;  /* 0x000000ffff0d7224 */ /* 0x000fe400078e0006 */
[----:B------:R-:W-:Y:S02]  /*190a0*/  IMAD.MOV.U32 R12, RZ, RZ, 0x2 ;  /* 0x00000002ff0c7424 */ /* 0x000fe400078e00ff */
[----:B------:R-:W-:-:S07]  /*190b0*/  IMAD.MOV.U32 R2, RZ, RZ, R14 ;  /* 0x000000ffff027224 */ /* 0x000fce00078e000e */
[----:B------:R-:W-:Y:S05]  /*190c0*/  WARPSYNC.COLLECTIVE R15, `(.L_x_6260) ;  /* 0x000000000f087348 */ /* 0x000fea0003c00000 */
[----:B------:R0:W1:Y:S02]  /*190d0*/  SHFL.IDX P6, R14, R13, R12, R11 ;  /* 0x0000000c0d0e7389 */ /* 0x00006400000c000b */
[----:B01----:R-:W-:Y:S01]  /*190e0*/  ENDCOLLECTIVE ;  /* 0x000000000000791b */ /* 0x003fe20003800000 */
.L_x_6260:
        /* <DEDUP_REMOVED lines=13> */
.L_x_6261:
[----:B------:R-:W-:Y:S02]  /*191c0*/  IMAD.MOV.U32 R13, RZ, RZ, R6 ;  /* 0x000000ffff0d7224 */ /* 0x000fe400078e0006 */
[----:B------:R-:W-:Y:S02]  /*191d0*/  IMAD.MOV.U32 R12, RZ, RZ, 0x3 ;  /* 0x00000003ff0c7424 */ /* 0x000fe400078e00ff */
[----:B------:R-:W-:-:S07]  /*191e0*/  IMAD.MOV.U32 R2, RZ, RZ, R14 ;  /* 0x000000ffff027224 */ /* 0x000fce00078e000e */
[----:B------:R-:W-:Y:S05]  /*191f0*/  WARPSYNC.COLLECTIVE R15, `(.L_x_6262) ;  /* 0x000000000f087348 */ /* 0x000fea0003c00000 */
[----:B------:R0:W1:Y:S02]  /*19200*/  SHFL.IDX P6, R14, R13, R12, R11 ;  /* 0x0000000c0d0e7389 */ /* 0x00006400000c000b */
[----:B01----:R-:W-:Y:S01]  /*19210*/  ENDCOLLECTIVE ;  /* 0x000000000000791b */ /* 0x003fe20003800000 */
.L_x_6262:
        /* <DEDUP_REMOVED lines=13> */
.L_x_6263:
[----:B------:R-:W-:Y:S02]  /*192f0*/  IMAD.MOV.U32 R13, RZ, RZ, R8 ;  /* 0x000000ffff0d7224 */ /* 0x000fe400078e0008 */
[----:B------:R-:W-:Y:S02]  /*19300*/  IMAD.MOV.U32 R12, RZ, RZ, RZ ;  /* 0x000000ffff0c7224 */ /* 0x000fe400078e00ff */
[----:B------:R-:W-:-:S07]  /*19310*/  IMAD.MOV.U32 R2, RZ, RZ, R14 ;  /* 0x000000ffff027224 */ /* 0x000fce00078e000e */
[----:B------:R-:W-:Y:S05]  /*19320*/  WARPSYNC.COLLECTIVE R15, `(.L_x_6264) ;  /* 0x000000000f087348 */ /* 0x000fea0003c00000 */
[----:B------:R0:W1:Y:S02]  /*19330*/  SHFL.IDX P6, R14, R13, R12, R11 ;  /* 0x0000000c0d0e7389 */ /* 0x00006400000c000b */
[----:B01----:R-:W-:Y:S01]  /*19340*/  ENDCOLLECTIVE ;  /* 0x000000000000791b */ /* 0x003fe20003800000 */
.L_x_6264:
        /* <DEDUP_REMOVED lines=13> */
.L_x_6265:
[----:B------:R-:W-:Y:S05]  /*19420*/  BRA `(.L_x_6266) ;  /* 0xffffffac00a87947 */ /* 0x000fea000383ffff */
.L_x_6160:
[----:B----4-:R4:W0:Y:S02]  /*19430*/  SYNCS.PHASECHK.TRANS64.TRYWAIT P1, [R2+URZ+0x33470], R3 ;  /* 0x03347003020075a7 */ /* 0x010824000802017f */
[----:B0-----:R-:W-:Y:S05]  /*19440*/  @!P1 NANOSLEEP.SYNCS 0x989680 ;  /* 0x009896800000995d */ /* 0x001fea0003900000 */
[----:B------:R-:W0:Y:S02]  /*19450*/  @!P1 SYNCS.PHASECHK.TRANS64 P1, [R2+URZ+0x33470], R3 ;  /* 0x03347003020095a7 */ /* 0x000e24000802007f */
[----:B0-----:R-:W-:Y:S05]  /*19460*/  @!P1 BRA `(.L_x_6160) ;  /* 0xfffffffc00f09947 */ /* 0x001fea000383ffff */
[----:B------:R-:W-:Y:S05]  /*19470*/  BRA `(.L_x_6267) ;  /* 0xffffffb000147947 */ /* 0x000fea000383ffff */
.L_x_6162:
[----:B----4-:R4:W0:Y:S02]  /*19480*/  SYNCS.PHASECHK.TRANS64.TRYWAIT P1, [R2+URZ+0x33460], R3 ;  /* 0x03346003020075a7 */ /* 0x010824000802017f */
[----:B0-----:R-:W-:Y:S05]  /*19490*/  @!P1 NANOSLEEP.SYNCS 0x989680 ;  /* 0x009896800000995d */ /* 0x001fea0003900000 */
[----:B------:R-:W0:Y:S02]  /*194a0*/  @!P1 SYNCS.PHASECHK.TRANS64 P1, [R2+URZ+0x33460], R3 ;  /* 0x03346003020095a7 */ /* 0x000e24000802007f */
[----:B0-----:R-:W-:Y:S05]  /*194b0*/  @!P1 BRA `(.L_x_6162) ;  /* 0xfffffffc00f09947 */ /* 0x001fea000383ffff */
[----:B------:R-:W-:Y:S05]  /*194c0*/  BRA `(.L_x_6268) ;  /* 0xffffffb000247947 */ /* 0x000fea000383ffff */
.L_x_6170:
[----:B0-----:R0:W3:Y:S02]  /*194d0*/  SYNCS.PHASECHK.TRANS64.TRYWAIT P1, [R0+URZ+0x33470], R3 ;  /* 0x03347003000075a7 */ /* 0x0010e4000802017f */
[----:B---3--:R-:W-:Y:S05]  /*194e0*/  @!P1 NANOSLEEP.SYNCS 0x989680 ;  /* 0x009896800000995d */ /* 0x008fea0003900000 */
[----:B------:R-:W3:Y:S02]  /*194f0*/  @!P1 SYNCS.PHASECHK.TRANS64 P1, [R0+URZ+0x33470], R3 ;  /* 0x03347003000095a7 */ /* 0x000ee4000802007f */
[----:B---3--:R-:W-:Y:S05]  /*19500*/  @!P1 BRA `(.L_x_6170) ;  /* 0xfffffffc00f09947 */ /* 0x008fea000383ffff */
[----:B------:R-:W-:Y:S05]  /*19510*/  BRA `(.L_x_6269) ;  /* 0xffffffbc00687947 */ /* 0x000fea000383ffff */
.L_x_6172:
[----:B0-----:R0:W3:Y:S02]  /*19520*/  SYNCS.PHASECHK.TRANS64.TRYWAIT P1, [R0+URZ+0x33460], R3 ;  /* 0x03346003000075a7 */ /* 0x0010e4000802017f */
[----:B---3--:R-:W-:Y:S05]  /*19530*/  @!P1 NANOSLEEP.SYNCS 0x989680 ;  /* 0x009896800000995d */ /* 0x008fea0003900000 */
[----:B------:R-:W3:Y:S02]  /*19540*/  @!P1 SYNCS.PHASECHK.TRANS64 P1, [R0+URZ+0x33460], R3 ;  /* 0x03346003000095a7 */ /* 0x000ee4000802007f */
[----:B---3--:R-:W-:Y:S05]  /*19550*/  @!P1 BRA `(.L_x_6172) ;  /* 0xfffffffc00f09947 */ /* 0x008fea000383ffff */
[----:B------:R-:W-:Y:S05]  /*19560*/  BRA `(.L_x_6270) ;  /* 0xffffffbc00747947 */ /* 0x000fea000383ffff */
.L_x_6186:
[----:B0-----:R0:W1:Y:S02]  /*19570*/  SYNCS.PHASECHK.TRANS64.TRYWAIT P0, [R4+URZ+0x33420], R0 ;  /* 0x03342000040075a7 */ /* 0x001064000800017f */
[----:B-1----:R-:W-:Y:S05]  /*19580*/  @!P0 NANOSLEEP.SYNCS 0x989680 ;  /* 0x009896800000895d */ /* 0x002fea0003900000 */
[----:B------:R-:W1:Y:S02]  /*19590*/  @!P0 SYNCS.PHASECHK.TRANS64 P0, [R4+URZ+0x33420], R0 ;  /* 0x03342000040085a7 */ /* 0x000e64000800007f */
[----:B-1----:R-:W-:Y:S05]  /*195a0*/  @!P0 BRA `(.L_x_6186) ;  /* 0xfffffffc00f08947 */ /* 0x002fea000383ffff */
[----:B------:R-:W-:Y:S05]  /*195b0*/  BRA `(.L_x_6271) ;  /* 0xffffffd400807947 */ /* 0x000fea000383ffff */
.L_x_6187:
        /* <DEDUP_REMOVED lines=11> */
.L_x_6273:
[----:B------:R-:W-:Y:S05]  /*19670*/  BSYNC B0 ;  /* 0x0000000000007941 */ /* 0x000fea0003800000 */
.L_x_6272:
[----:B------:R-:W-:Y:S05]  /*19680*/  BRA `(.L_x_6274) ;  /* 0xffffffd400687947 */ /* 0x000fea000383ffff */
.L_x_6190:
[----:B------:R-:W-:Y:S01]  /*19690*/  BSSY B1, `(.L_x_6275) ;  /* 0x0000006000017945 */ /* 0x000fe20003800000 */
[----:B------:R-:W-:-:S07]  /*196a0*/  IMAD.MOV.U32 R15, RZ, RZ, -0x1 ;  /* 0xffffffffff0f7424 */ /* 0x000fce00078e00ff */
[----:B0-----:R-:W-:Y:S05]  /*196b0*/  WARPSYNC.COLLECTIVE R15, `(.L_x_6276) ;  /* 0x000000000f0c7348 */ /* 0x001fea0003c00000 */
[----:B------:R-:W-:Y:S02]  /*196c0*/  ELECT P6, UR62, PT ;  /* 0x00000000003e782f */ /* 0x000fe400038c0000 */
[----:B------:R-:W-:Y:S01]  /*196d0*/  MOV R14, UR62 ;  /* 0x0000003e000e7c02 */ /* 0x000fe20008000f00 */
[----:B0-----:R-:W-:Y:S10]  /*196e0*/  ENDCOLLECTIVE ;  /* 0x000000000000791b */ /* 0x001ff40003800000 */
.L_x_6276:
[----:B------:R-:W-:Y:S05]  /*196f0*/  BSYNC B1 ;  /* 0x0000000000017941 */ /* 0x000fea0003800000 */
.L_x_6275:
[----:B------:R-:W-:Y:S05]  /*19700*/  BRA `(.L_x_6277) ;  /* 0xffffffd400607947 */ /* 0x000fea000383ffff */
.L_x_6192:
[----:B0-----:R0:W1:Y:S02]  /*19710*/  SYNCS.PHASECHK.TRANS64.TRYWAIT P1, [R5+URZ+0x33440], R0 ;  /* 0x03344000050075a7 */ /* 0x001064000802017f */
[----:B-1----:R-:W-:Y:S05]  /*19720*/  @!P1 NANOSLEEP.SYNCS 0x989680 ;  /* 0x009896800000995d */ /* 0x002fea0003900000 */
[----:B------:R-:W1:Y:S02]  /*19730*/  @!P1 SYNCS.PHASECHK.TRANS64 P1, [R5+URZ+0x33440], R0 ;  /* 0x03344000050095a7 */ /* 0x000e64000802007f */
[----:B-1----:R-:W-:Y:S05]  /*19740*/  @!P1 BRA `(.L_x_6192) ;  /* 0xfffffffc00f09947 */ /* 0x002fea000383ffff */
[----:B------:R-:W-:Y:S05]  /*19750*/  BRA `(.L_x_6278) ;  /* 0xffffffd400807947 */ /* 0x000fea000383ffff */
.L_x_6194:
[----:B-1----:R1:W2:Y:S02]  /*19760*/  SYNCS.PHASECHK.TRANS64.TRYWAIT P1, [R31+URZ+0x33440], R2 ;  /* 0x033440021f0075a7 */ /* 0x0022a4000802017f */
[----:B--2---:R-:W-:Y:S05]  /*19770*/  @!P1 NANOSLEEP.SYNCS 0x989680 ;  /* 0x009896800000995d */ /* 0x004fea0003900000 */
[----:B------:R-:W2:Y:S02]  /*19780*/  @!P1 SYNCS.PHASECHK.TRANS64 P1, [R31+URZ+0x33440], R2 ;  /* 0x033440021f0095a7 */ /* 0x000ea4000802007f */
[----:B--2---:R-:W-:Y:S05]  /*19790*/  @!P1 BRA `(.L_x_6194) ;  /* 0xfffffffc00f09947 */ /* 0x004fea000383ffff */
[----:B------:R-:W-:Y:S05]  /*197a0*/  BRA `(.L_x_6279) ;  /* 0xffffffd4008c7947 */ /* 0x000fea000383ffff */
.L_x_6196:
[----:B--2---:R2:W3:Y:S02]  /*197b0*/  SYNCS.PHASECHK.TRANS64.TRYWAIT P1, [R5+URZ+0x33460], R0 ;  /* 0x03346000050075a7 */ /* 0x0044e4000802017f */
[----:B---3--:R-:W-:Y:S05]  /*197c0*/  @!P1 NANOSLEEP.SYNCS 0x989680 ;  /* 0x009896800000995d */ /* 0x008fea0003900000 */
[----:B------:R-:W3:Y:S02]  /*197d0*/  @!P1 SYNCS.PHASECHK.TRANS64 P1, [R5+URZ+0x33460], R0 ;  /* 0x03346000050095a7 */ /* 0x000ee4000802007f */
[----:B---3--:R-:W-:Y:S05]  /*197e0*/  @!P1 BRA `(.L_x_6196) ;  /* 0xfffffffc00f09947 */ /* 0x008fea000383ffff */
[----:B------:R-:W-:Y:S05]  /*197f0*/  BRA `(.L_x_6280) ;  /* 0xffffffd400887947 */ /* 0x000fea000383ffff */
.L_x_6198:
[----:B---3--:R3:W4:Y:S02]  /*19800*/  SYNCS.PHASECHK.TRANS64.TRYWAIT P1, [R31+URZ+0x33460], R2 ;  /* 0x033460021f0075a7 */ /* 0x008724000802017f */
[----:B----4-:R-:W-:Y:S05]  /*19810*/  @!P1 NANOSLEEP.SYNCS 0x989680 ;  /* 0x009896800000995d */ /* 0x010fea0003900000 */
[----:B------:R-:W4:Y:S02]  /*19820*/  @!P1 SYNCS.PHASECHK.TRANS64 P1, [R31+URZ+0x33460], R2 ;  /* 0x033460021f0095a7 */ /* 0x000f24000802007f */
[----:B----4-:R-:W-:Y:S05]  /*19830*/  @!P1 BRA `(.L_x_6198) ;  /* 0xfffffffc00f09947 */ /* 0x010fea000383ffff */
[----:B------:R-:W-:Y:S05]  /*19840*/  BRA `(.L_x_6281) ;  /* 0xffffffd400847947 */ /* 0x000fea000383ffff */
.L_x_6200:
[----:B----4-:R4:W0:Y:S02]  /*19850*/  SYNCS.PHASECHK.TRANS64.TRYWAIT P1, [R5+URZ+0x33480], R0 ;  /* 0x03348000050075a7 */ /* 0x010824000802017f */
[----:B0-----:R-:W-:Y:S05]  /*19860*/  @!P1 NANOSLEEP.SYNCS 0x989680 ;  /* 0x009896800000995d */ /* 0x001fea0003900000 */
[----:B------:R-:W0:Y:S02]  /*19870*/  @!P1 SYNCS.PHASECHK.TRANS64 P1, [R5+URZ+0x33480], R0 ;  /* 0x03348000050095a7 */ /* 0x000e24000802007f */
[----:B0-----:R-:W-:Y:S05]  /*19880*/  @!P1 BRA `(.L_x_6200) ;  /* 0xfffffffc00f09947 */ /* 0x001fea000383ffff */
[----:B------:R-:W-:Y:S05]  /*19890*/  BRA `(.L_x_6282) ;  /* 0xffffffd400807947 */ /* 0x000fea000383ffff */
.L_x_6283:
        /* <DEDUP_REMOVED lines=14> */
.L_x_15841:


//--------------------- .text._ZN7cutlass13device_kernelIN5flash11enable_sm90INS1_16FlashAttnFwdSm90INS1_25CollectiveMainloopFwdSm90ILi2EN4cute5tupleIJNS5_1CILi1EEES8_S8_EEENS6_IJNS7_ILi128EEENS7_ILi160EEENS7_ILi192EEEEEELi192ENS_12float_e4m3_tEfNS_4arch4Sm90ELb1ELb0ELb0ELb1ELb1ELb1ELb0ELb1ELb1ELb1ELb0ELb0EEENS1_21CollectiveEpilogueFwdINS6_IJSA_SC_SB_EEES9_NS_10bfloat16_tESG_Li256ELb1ELb1ELb0ELb1EEENS1_36VarlenDynamicPersistentTileSchedulerILi128ELi160ELi256ELi128ELb0ELb1ELb1ELb1ELb1ELb1EEEEEEEEEvNT_6ParamsE --------------------------
	.section	.text._ZN7cutlass13device_kernelIN5flash11enable_sm90INS1_16FlashAttnFwdSm90INS1_25CollectiveMainloopFwdSm90ILi2EN4cute5tupleIJNS5_1CILi1EEES8_S8_EEENS6_IJNS7_ILi128EEENS7_ILi160EEENS7_ILi192EEEEEELi192ENS_12float_e4m3_tEfNS_4arch4Sm90ELb1ELb0ELb0ELb1ELb1ELb1ELb0ELb1ELb1ELb1ELb0ELb0EEENS1_21CollectiveEpilogueFwdINS6_IJSA_SC_SB_EEES9_NS_10bfloat16_tESG_Li256ELb1ELb1ELb0ELb1EEENS1_36VarlenDynamicPersistentTileSchedulerILi128ELi160ELi256ELi128ELb0ELb1ELb1ELb1ELb1ELb1EEEEEEEEEvNT_6ParamsE,"ax",@progbits
	.align	128
.text._ZN7cutlass13device_kernelIN5flash11enable_sm90INS1_16FlashAttnFwdSm90INS1_25CollectiveMainloopFwdSm90ILi2EN4cute5tupleIJNS5_1CILi1EEES8_S8_EEENS6_IJNS7_ILi128EEENS7_ILi160EEENS7_ILi192EEEEEELi192ENS_12float_e4m3_tEfNS_4arch4Sm90ELb1ELb0ELb0ELb1ELb1ELb1ELb0ELb1ELb1ELb1ELb0ELb0EEENS1_21CollectiveEpilogueFwdINS6_IJSA_SC_SB_EEES9_NS_10bfloat16_tESG_Li256ELb1ELb1ELb0ELb1EEENS1_36VarlenDynamicPersistentTileSchedulerILi128ELi160ELi256ELi128ELb0ELb1ELb1ELb1ELb1ELb1EEEEEEEEEvNT_6ParamsE:
        .type           _ZN7cutlass13device_kernelIN5flash11enable_sm90INS1_16FlashAttnFwdSm90INS1_25CollectiveMainloopFwdSm90ILi2EN4cute5tupleIJNS5_1CILi1EEES8_S8_EEENS6_IJNS7_ILi128EEENS7_ILi160EEENS7_ILi192EEEEEELi192ENS_12float_e4m3_tEfNS_4arch4Sm90ELb1ELb0ELb0ELb1ELb1ELb1ELb0ELb1ELb1ELb1ELb0ELb0EEENS1_21CollectiveEpilogueFwdINS6_IJSA_SC_SB_EEES9_NS_10bfloat16_tESG_Li256ELb1ELb1ELb0ELb1EEENS1_36VarlenDynamicPersistentTileSchedulerILi128ELi160ELi256ELi128ELb0ELb1ELb1ELb1ELb1ELb1EEEEEEEEEvNT_6ParamsE,@function
        .size           _ZN7cutlass13device_kernelIN5flash11enable_sm90INS1_16FlashAttnFwdSm90INS1_25CollectiveMainloopFwdSm90ILi2EN4cute5tupleIJNS5_1CILi1EEES8_S8_EEENS6_IJNS7_ILi128EEENS7_ILi160EEENS7_ILi192EEEEEELi192ENS_12float_e4m3_tEfNS_4arch4Sm90ELb1ELb0ELb0ELb1ELb1ELb1ELb0ELb1ELb1ELb1ELb0ELb0EEENS1_21CollectiveEpilogueFwdINS6_IJSA_SC_SB_EEES9_NS_10bfloat16_tESG_Li256ELb1ELb1ELb0ELb1EEENS1_36VarlenDynamicPersistentTileSchedulerILi128ELi160ELi256ELi128ELb0ELb1ELb1ELb1ELb1ELb1EEEEEEEEEvNT_6ParamsE,(.L_x_15842 - _ZN7cutlass13device_kernelIN5flash11enable_sm90INS1_16FlashAttnFwdSm90INS1_25CollectiveMainloopFwdSm90ILi2EN4cute5tupleIJNS5_1CILi1EEES8_S8_EEENS6_IJNS7_ILi128EEENS7_ILi160EEENS7_ILi192EEEEEELi192ENS_12float_e4m3_tEfNS_4arch4Sm90ELb1ELb0ELb0ELb1ELb1ELb1ELb0ELb1ELb1ELb1ELb0ELb0EEENS1_21CollectiveEpilogueFwdINS6_IJSA_SC_SB_EEES9_NS_10bfloat16_tESG_Li256ELb1ELb1ELb0ELb1EEENS1_36VarlenDynamicPersistentTileSchedulerILi128ELi160ELi256ELi128ELb0ELb1ELb1ELb1ELb1ELb1EEEEEEEEEvNT_6ParamsE)
        .other          _ZN7cutlass13device_kernelIN5flash11enable_sm90INS1_16FlashAttnFwdSm90INS1_25CollectiveMainloopFwdSm90ILi2EN4cute5tupleIJNS5_1CILi1EEES8_S8_EEENS6_IJNS7_ILi128EEENS7_ILi160EEENS7_ILi192EEEEEELi192ENS_12float_e4m3_tEfNS_4arch4Sm90ELb1ELb0ELb0ELb1ELb1ELb1ELb0ELb1ELb1ELb1ELb0ELb0EEENS1_21CollectiveEpilogueFwdINS6_IJSA_SC_SB_EEES9_NS_10bfloat16_tESG_Li256ELb1ELb1ELb0ELb1EEENS1_36VarlenDynamicPersistentTileSchedulerILi128ELi160ELi256ELi128ELb0ELb1ELb1ELb1ELb1ELb1EEEEEEEEEvNT_6ParamsE,@"STO_CUDA_ENTRY STV_DEFAULT"
_ZN7cutlass13device_kernelIN5flash11enable_sm90INS1_16FlashAttnFwdSm90INS1_25CollectiveMainloopFwdSm90ILi2EN4cute5tupleIJNS5_1CILi1EEES8_S8_EEENS6_IJNS7_ILi128EEENS7_ILi160EEENS7_ILi192EEEEEELi192ENS_12float_e4m3_tEfNS_4arch4Sm90ELb1ELb0ELb0ELb1ELb1ELb1ELb0ELb1ELb1ELb1ELb0ELb0EEENS1_21CollectiveEpilogueFwdINS6_IJSA_SC_SB_EEES9_NS_10bfloat16_tESG_Li256ELb1ELb1ELb0ELb1EEENS1_36VarlenDynamicPersistentTileSchedulerILi128ELi160ELi256ELi128ELb0ELb1ELb1ELb1ELb1ELb1EEEEEEEEEvNT_6ParamsE:
        /* <DEDUP_REMOVED lines=18> */
.L_x_6285:
[----:B------:R-:W-:Y:S05]  /*0120*/  BSYNC B0 ;  /* 0x0000000000007941 */ /* 0x000fea0003800000 */
.L_x_6284:
        /* <DEDUP_REMOVED lines=41> */
.L_x_6286:
        /* <DEDUP_REMOVED lines=22> */
.L_x_6287:
        /* <DEDUP_REMOVED lines=18> */
.L_x_6288:
        /* <DEDUP_REMOVED lines=22> */
.L_x_6289:
        /* <DEDUP_REMOVED lines=23> */
.L_x_6290:
        /* <DEDUP_REMOVED lines=8> */
.L_x_6293:
        /* <DEDUP_REMOVED lines=24> */
[----:B------:R-:W-:Y:S01]  /*0b10*/  R2UR UR48, R18 ;  /* 0x00000000123072ca */ /* 0x000fe200000e0000 */
[----:B------:R-:W-:Y:S01]  /*0b20*/  IMAD.MOV.U32 R19, RZ, RZ, RZ ;  /* 0x000000ffff137224 */ /* 0x000fe200078e00ff */
[----:B------:R-:W-:Y:S01]  /*0b30*/  ULOP3.LUT UR49, UR36, 0x1, URZ, 0xfc, !UPT ;  /* 0x0000000124317892 */ /* 0x000fe2000f8efc3f */
[----:B------:R-:W-:Y:S01]  /*0b40*/  IMAD.MOV.U32 R223, RZ, RZ, RZ ;  /* 0x000000ffffdf7224 */ /* 0x000fe200078e00ff */
[----:B------:R-:W-:-:S09]  /*0b50*/  UMOV UR37, URZ ;  /* 0x0000003f00257c82 */ /* 0x000fd20008000000 */
[----:B------:R-:W-:Y:S01]  /*0b60*/  UIADD3 UR48, UR48, 0x1e200, URZ ;  /* 0x0001e20030307890 */ /* 0x000fe2000fffe03f */
[----:B0-----:R-:W-:-:S05]  /*0b70*/  VIADD R0, R0, 0xffffff80 ;  /* 0xffffff8000007836 */ /* 0x001fca0000000000 */
[----:B------:R-:W-:Y:S02]  /*0b80*/  SHF.R.S32.HI R3, RZ, 0x1f, R0 ;  /* 0x0000001fff037819 */ /* 0x000fe40000011400 */
[-C--:B------:R-:W-:Y:S02]  /*0b90*/  LEA.HI R4, R0, R0.reuse, RZ, 0x1 ;  /* 0x0000000000047211 */ /* 0x080fe400078f08ff */
[CC--:B------:R-:W-:Y:S02]  /*0ba0*/  LEA.HI R7, R3.reuse, R0.reuse, RZ, 0x5 ;  /* 0x0000000003077211 */ /* 0x0c0fe400078f28ff */
[CC--:B------:R-:W-:Y:S02]  /*0bb0*/  LEA.HI R2, R3.reuse, R0.reuse, RZ, 0x7 ;  /* 0x0000000003027211 */ /* 0x0c0fe400078f38ff */
[-C--:B------:R-:W-:Y:S01]  /*0bc0*/  LEA.HI R5, R3, R0.reuse, RZ, 0x2 ;  /* 0x0000000003057211 */ /* 0x080fe200078f10ff */
[----:B------:R-:W-:Y:S01]  /*0bd0*/  IMAD.SHL.U32 R8, R7, 0x20, RZ ;  /* 0x0000002007087824 */ /* 0x000fe200078e00ff */
[----:B------:R-:W-:-:S02]  /*0be0*/  LEA.HI R6, R3, R0, RZ, 0x4 ;  /* 0x0000000003067211 */ /* 0x000fc400078f20ff */
[----:B------:R-:W-:Y:S02]  /*0bf0*/  LOP3.LUT R3, R4, 0xfffffffe, RZ, 0xc0, !PT ;  /* 0xfffffffe04037812 */ /* 0x000fe400078ec0ff */
[----:B------:R-:W-:Y:S02]  /*0c00*/  LOP3.LUT R9, R2, 0xffffff80, RZ, 0xc0, !PT ;  /* 0xffffff8002097812 */ /* 0x000fe400078ec0ff */
[----:B------:R-:W-:Y:S01]  /*0c10*/  LOP3.LUT R7, R6, 0x3fffff0, RZ, 0xc0, !PT ;  /* 0x03fffff006077812 */ /* 0x000fe200078ec0ff */
[C---:B------:R-:W-:Y:S01]  /*0c20*/  IMAD.IADD R16, R0.reuse, 0x1, -R3 ;  /* 0x0000000100107824 */ /* 0x040fe200078e0a03 */
[----:B------:R-:W-:Y:S01]  /*0c30*/  LOP3.LUT R11, R5, 0xfffffffc, RZ, 0xc0, !PT ;  /* 0xfffffffc050b7812 */ /* 0x000fe200078ec0ff */
[C---:B------:R-:W-:Y:S01]  /*0c40*/  IMAD.IADD R10, R0.reuse, 0x1, -R9 ;  /* 0x00000001000a7824 */ /* 0x040fe200078e0a09 */
[----:B------:R-:W-:Y:S01]  /*0c50*/  SHF.R.S32.HI R13, RZ, 0x1, R4 ;  /* 0x00000001ff0d7819 */ /* 0x000fe20000011404 */
[----:B------:R-:W-:Y:S01]  /*0c60*/  IMAD.IADD R7, R0, 0x1, -R7 ;  /* 0x0000000100077824 */ /* 0x000fe200078e0a07 */
[----:B------:R-:W-:Y:S01]  /*0c70*/  LOP3.LUT R8, R8, 0xfffffc00, RZ, 0xc0, !PT ;  /* 0xfffffc0008087812 */ /* 0x000fe200078ec0ff */
[----:B------:R-:W-:Y:S01]  /*0c80*/  IMAD.IADD R11, R0, 0x1, -R11 ;  /* 0x00000001000b7824 */ /* 0x000fe200078e0a0b */
[--C-:B------:R-:W-:Y:S01]  /*0c90*/  SHF.R.S32.HI R0, RZ, 0x2, R5.reuse ;  /* 0x00000002ff007819 */ /* 0x100fe20000011405 */
[----:B------:R-:W-:Y:S01]  /*0ca0*/  IMAD.SHL.U32 R226, R16, 0x8, RZ ;  /* 0x0000000810e27824 */ /* 0x000fe200078e00ff */
[----:B------:R-:W-:-:S02]  /*0cb0*/  SHF.R.S32.HI R5, RZ, 0x1f, R5 ;  /* 0x0000001fff057819 */ /* 0x000fc40000011405 */
[----:B------:R-:W-:Y:S02]  /*0cc0*/  SHF.R.S32.HI R3, RZ, 0x7, R2 ;  /* 0x00000007ff037819 */ /* 0x000fe40000011402 */
[----:B------:R-:W-:Y:S02]  /*0cd0*/  LEA.HI R5, R5, R0, RZ, 0x2 ;  /* 0x0000000005057211 */ /* 0x000fe400078f10ff */
[----:B------:R-:W-:Y:S02]  /*0ce0*/  LEA.HI R4, R4, R13, RZ, 0x1 ;  /* 0x0000000d04047211 */ /* 0x000fe400078f08ff */
[----:B------:R-:W-:Y:S02]  /*0cf0*/  LEA R9, R7, R8, 0x6 ;  /* 0x0000000807097211 */ /* 0x000fe400078e30ff */
[----:B------:R-:W-:Y:S02]  /*0d00*/  LEA.HI R2, R2, R3, RZ, 0x1 ;  /* 0x0000000302027211 */ /* 0x000fe400078f08ff */
[----:B------:R-:W-:-:S02]  /*0d10*/  SHF.R.S32.HI R7, RZ, 0x4, R6 ;  /* 0x00000004ff077819 */ /* 0x000fc40000011406 */
[----:B------:R-:W-:Y:S02]  /*0d20*/  LOP3.LUT R5, R5, 0xfffffffc, RZ, 0xc0, !PT ;  /* 0xfffffffc05057812 */ /* 0x000fe400078ec0ff */
[----:B------:R-:W-:Y:S02]  /*0d30*/  LOP3.LUT R4, R4, 0x3fffffe, RZ, 0xc0, !PT ;  /* 0x03fffffe04047812 */ /* 0x000fe400078ec0ff */
[----:B------:R-:W-:Y:S01]  /*0d40*/  LOP3.LUT R2, R2, 0x3fffffe, RZ, 0xc0, !PT ;  /* 0x03fffffe02027812 */ /* 0x000fe200078ec0ff */
[----:B------:R-:W-:Y:S01]  /*0d50*/  IMAD.IADD R5, R0, 0x1, -R5 ;  /* 0x0000000100057824 */ /* 0x000fe200078e0a05 */
[----:B------:R-:W-:Y:S01]  /*0d60*/  LEA.HI R6, R6, R7, RZ, 0x1 ;  /* 0x0000000706067211 */ /* 0x000fe200078f08ff */
[----:B------:R-:W-:Y:S01]  /*0d70*/  IMAD.IADD R4, R13, 0x1, -R4 ;  /* 0x000000010d047824 */ /* 0x000fe200078e0a04 */
[----:B------:R-:W-:Y:S01]  /*0d80*/  LEA.HI R0, R11, R11, RZ, 0x1 ;  /* 0x0000000b0b007211 */ /* 0x000fe200078f08ff */
[----:B------:R-:W-:Y:S01]  /*0d90*/  IMAD.IADD R2, R3, 0x1, -R2 ;  /* 0x0000000103027824 */ /* 0x000fe200078e0a02 */
[----:B------:R-:W-:Y:S01]  /*0da0*/  LOP3.LUT R6, R6, 0x1ffffffe, RZ, 0xc0, !PT ;  /* 0x1ffffffe06067812 */ /* 0x000fe200078ec0ff */
[----:B------:R-:W-:Y:S01]  /*0db0*/  IMAD R12, R7, 0x8, R4 ;  /* 0x00000008070c7824 */ /* 0x000fe200078e0204 */
[----:B------:R-:W-:Y:S01]  /*0dc0*/  SHF.R.S32.HI R3, RZ, 0x1f, R10 ;  /* 0x0000001fff037819 */ /* 0x000fe2000001140a */
[----:B------:R-:W-:Y:S01]  /*0dd0*/  VIADD R13, R13, 0x80 ;  /* 0x000000800d0d7836 */ /* 0x000fe20000000000 */
[----:B------:R-:W-:Y:S01]  /*0de0*/  LOP3.LUT R4, R0, 0x1ffffffe, RZ, 0xc0, !PT ;  /* 0x1ffffffe00047812 */ /* 0x000fe200078ec0ff */
[----:B------:R-:W-:Y:S01]  /*0df0*/  IMAD.IADD R6, R7, 0x1, -R6 ;  /* 0x0000000107067824 */ /* 0x000fe200078e0a06 */
[----:B------:R-:W-:Y:S01]  /*0e00*/  LEA.HI R0, R3, R10, RZ, 0x2 ;  /* 0x0000000a03007211 */ /* 0x000fe200078f10ff */
[----:B------:R-:W-:Y:S01]  /*0e10*/  IMAD.SHL.U32 R5, R5, 0x80, RZ ;  /* 0x0000008005057824 */ /* 0x000fe200078e00ff */
[----:B------:R-:W-:Y:S01]  /*0e20*/  SHF.R.S32.HI R8, RZ, 0x1f, R13 ;  /* 0x0000001fff087819 */ /* 0x000fe2000001140d */
[----:B------:R-:W-:Y:S01]  /*0e30*/  IMAD.IADD R11, R11, 0x1, -R4 ;  /* 0x000000010b0b7824 */ /* 0x000fe200078e0a04 */
[--C-:B------:R-:W-:Y:S01]  /*0e40*/  SHF.R.S32.HI R4, RZ, 0x2, R0.reuse ;  /* 0x00000002ff047819 */ /* 0x100fe20000011400 */
[----:B------:R-:W-:Y:S01]  /*0e50*/  IMAD R6, R6, 0x8, R9 ;  /* 0x0000000806067824 */ /* 0x000fe200078e0209 */
[----:B------:R-:W-:-:S02]  /*0e60*/  SHF.R.S32.HI R7, RZ, 0x1f, R0 ;  /* 0x0000001fff077819 */ /* 0x000fc40000011400 */
[----:B------:R-:W-:Y:S02]  /*0e70*/  LEA.HI R8, R8, R13, RZ, 0x3 ;  /* 0x0000000d08087211 */ /* 0x000fe400078f18ff */
[----:B------:R-:W-:Y:S01]  /*0e80*/  LEA.HI R7, R7, R4, RZ, 0x3 ;  /* 0x0000000407077211 */ /* 0x000fe200078f18ff */
[----:B------:R0:W-:Y:S01]  /*0e90*/  STL [R1+0x74], R6 ;  /* 0x0000740601007387 */ /* 0x0001e20000100800 */
[----:B------:R-:W-:Y:S01]  /*0ea0*/  LOP3.LUT R9, R0, 0x7ffffffc, RZ, 0xc0, !PT ;  /* 0x7ffffffc00097812 */ /* 0x000fe200078ec0ff */
[----:B------:R-:W-:Y:S01]  /*0eb0*/  IMAD.SHL.U32 R8, R8, 0x40, RZ ;  /* 0x0000004008087824 */ /* 0x000fe200078e00ff */
[----:B------:R-:W-:Y:S02]  /*0ec0*/  LOP3.LUT R7, R7, 0xfffffff8, RZ, 0xc0, !PT ;  /* 0xfffffff807077812 */ /* 0x000fe400078ec0ff */
[----:B------:R-:W-:Y:S02]  /*0ed0*/  IADD3 R9, R10, -R9, RZ ;  /* 0x800000090a097210 */ /* 0x000fe40007ffe0ff */
[----:B------:R-:W-:Y:S01]  /*0ee0*/  LEA.HI R3, R3, R10, RZ, 0x5 ;  /* 0x0000000a03037211 */ /* 0x000fe200078f28ff */
[----:B------:R-:W-:Y:S01]  /*0ef0*/  IMAD.IADD R4, R4, 0x1, -R7 ;  /* 0x0000000104047824 */ /* 0x000fe200078e0a07 */
[----:B------:R-:W-:Y:S01]  /*0f00*/  LOP3.LUT R7, R8, 0xfffffe00, RZ, 0xc0, !PT ;  /* 0xfffffe0008077812 */ /* 0x000fe200078ec0ff */
[C---:B------:R-:W-:Y:S01]  /*0f10*/  VIADD R10, R226.reuse, 0x20 ;  /* 0x00000020e20a7836 */ /* 0x040fe20000000000 */
[----:B0-----:R-:W-:Y:S01]  /*0f20*/  LEA.HI R6, R13, R13, RZ, 0x1 ;  /* 0x0000000d0d067211 */ /* 0x001fe200078f08ff */
[----:B------:R0:W-:Y:S01]  /*0f30*/  STL [R1+0x58], R9 ;  /* 0x0000580901007387 */ /* 0x0001e20000100800 */
[----:B------:R-:W-:Y:S01]  /*0f40*/  SHF.R.S32.HI R3, RZ, 0x5, R3 ;  /* 0x00000005ff037819 */ /* 0x000fe20000011403 */
[----:B------:R-:W-:Y:S01]  /*0f50*/  IMAD.IADD R224, R226, 0x1, R10 ;  /* 0x00000001e2e07824 */ /* 0x000fe200078e020a */
[----:B------:R-:W-:Y:S01]  /*0f60*/  LOP3.LUT R0, R6, 0x3fffffe, RZ, 0xc0, !PT ;  /* 0x03fffffe06007812 */ /* 0x000fe200078ec0ff */
[----:B------:R1:W-:Y:S01]  /*0f70*/  STL [R1+0x24], R10 ;  /* 0x0000240a01007387 */ /* 0x0003e20000100800 */
[----:B------:R-:W-:-:S02]  /*0f80*/  LEA R3, R3, R4, 0x4 ;  /* 0x0000000403037211 */ /* 0x000fc400078e20ff */
[----:B------:R-:W-:Y:S01]  /*0f90*/  LOP3.LUT R14, R5, 0x180, RZ, 0xc0, !PT ;  /* 0x00000180050e7812 */ /* 0x000fe200078ec0ff */
[----:B------:R-:W-:Y:S01]  /*0fa0*/  IMAD.IADD R0, R13, 0x1, -R0 ;  /* 0x000000010d007824 */ /* 0x000fe200078e0a00 */
[----:B------:R-:W-:Y:S01]  /*0fb0*/  SHF.L.U32 R16, R16, 0x4, RZ ;  /* 0x0000000410107819 */ /* 0x000fe200000006ff */
[----:B0-----:R-:W-:Y:S01]  /*0fc0*/  VIADD R9, R226, 0x40 ;  /* 0x00000040e2097836 */ /* 0x001fe20000000000 */
[----:B------:R-:W-:Y:S01]  /*0fd0*/  SHF.R.U32.HI R13, RZ, 0x3, R14 ;  /* 0x00000003ff0d7819 */ /* 0x000fe2000001160e */
[----:B------:R-:W-:Y:S01]  /*0fe0*/  IMAD R0, R0, 0x40, R7 ;  /* 0x0000004000007824 */ /* 0x000fe200078e0207 */
[----:B------:R-:W-:Y:S01]  /*0ff0*/  SHF.R.S32.HI R7, RZ, 0x1f, R224 ;  /* 0x0000001fff077819 */ /* 0x000fe200000114e0 */
[----:B------:R-:W-:Y:S01]  /*1000*/  IMAD.IADD R225, R226, 0x1, R9 ;  /* 0x00000001e2e17824 */ /* 0x000fe200078e0209 */
[----:B------:R-:W-:Y:S01]  /*1010*/  SHF.R.S32.HI R6, RZ, 0x1, R6 ;  /* 0x00000001ff067819 */ /* 0x000fe20000011406 */
[----:B------:R-:W-:Y:S01]  /*1020*/  IMAD R2, R2, 0x40, R3 ;  /* 0x0000004002027824 */ /* 0x000fe200078e0203 */
[----:B------:R0:W-:Y:S01]  /*1030*/  STL [R1+0x40], R0 ;  /* 0x0000400001007387 */ /* 0x0001e20000100800 */
[CC--:B------:R-:W-:Y:S01]  /*1040*/  LEA.HI R4, R7.reuse, R224.reuse, RZ, 0x6 ;  /* 0x000000e007047211 */ /* 0x0c0fe200078f30ff */
[----:B-1----:R-:W-:Y:S01]  /*1050*/  IMAD.SHL.U32 R10, R12, 0x40, RZ ;  /* 0x000000400c0a7824 */ /* 0x002fe200078e00ff */
[----:B------:R-:W-:Y:S01]  /*1060*/  LEA.HI R7, R7, R224, RZ, 0x4 ;  /* 0x000000e007077211 */ /* 0x000fe200078f20ff */
[----:B------:R1:W-:Y:S01]  /*1070*/  STL [R1+0x20], R9 ;  /* 0x0000200901007387 */ /* 0x0003e20000100800 */
[----:B------:R-:W-:Y:S01]  /*1080*/  VIADD R3, R226, 0x10 ;  /* 0x00000010e2037836 */ /* 0x000fe20000000000 */
[----:B------:R-:W-:Y:S01]  /*1090*/  SHF.R.S32.HI R17, RZ, 0x1f, R16 ;  /* 0x0000001fff117819 */ /* 0x000fe20000011410 */
[----:B------:R-:W-:Y:S01]  /*10a0*/  IMAD.SHL.U32 R4, R4, 0x80, RZ ;  /* 0x0000008004047824 */ /* 0x000fe200078e00ff */
[----:B------:R-:W-:Y:S01]  /*10b0*/  STL [R1+0x38], R10 ;  /* 0x0000380a01007387 */ /* 0x000fe20000100800 */
[C---:B------:R-:W-:Y:S01]  /*10c0*/  VIADD R221, R16.reuse, 0x60 ;  /* 0x0000006010dd7836 */ /* 0x040fe20000000000 */
[----:B0-----:R-:W-:Y:S01]  /*10d0*/  SHF.R.S32.HI R0, RZ, 0x1f, R225 ;  /* 0x0000001fff007819 */ /* 0x001fe200000114e1 */
[----:B------:R-:W-:Y:S01]  /*10e0*/  VIADD R220, R16, 0x80 ;  /* 0x0000008010dc7836 */ /* 0x000fe20000000000 */
[----:B------:R-:W-:Y:S01]  /*10f0*/  STL [R1+0x30], R14 ;  /* 0x0000300e01007387 */ /* 0x000fe20000100800 */
[----:B------:R-:W-:Y:S01]  /*1100*/  LOP3.LUT R4, R4, 0xffffe000, RZ, 0xc0, !PT ;  /* 0xffffe00004047812 */ /* 0x000fe200078ec0ff */
[----:B------:R-:W-:Y:S01]  /*1110*/  VIADD R222, R16, 0xa0 ;  /* 0x000000a010de7836 */ /* 0x000fe20000000000 */
[CC--:B------:R-:W-:Y:S01]  /*1120*/  LEA.HI R5, R0.reuse, R225.reuse, RZ, 0x6 ;  /* 0x000000e100057211 */ /* 0x0c0fe200078f30ff */
[----:B------:R-:W-:Y:S01]  /*1130*/  STL [R1+0x34], R13 ;  /* 0x0000340d01007387 */ /* 0x000fe20000100800 */
[----:B------:R-:W-:Y:S01]  /*1140*/  LEA.HI R229, R0, R225, RZ, 0x4 ;  /* 0x000000e100e57211 */ /* 0x000fe200078f20ff */
[----:B------:R-:W-:Y:S01]  /*1150*/  IMAD.SHL.U32 R6, R6, 0x80, RZ ;  /* 0x0000008006067824 */ /* 0x000fe200078e00ff */
[C---:B------:R-:W-:Y:S01]  /*1160*/  LOP3.LUT R0, R14.reuse, 0x30, R7, 0xf8, !PT ;  /* 0x000000300e007812 */ /* 0x040fe200078ef807 */
[----:B-1----:R-:W-:Y:S01]  /*1170*/  IMAD.SHL.U32 R9, R5, 0x80, RZ ;  /* 0x0000008005097824 */ /* 0x002fe200078e00ff */
[----:B------:R-:W-:-:S02]  /*1180*/  LOP3.LUT R8, R14, 0x30, R229, 0xf8, !PT ;  /* 0x000000300e087812 */ /* 0x000fc400078ef8e5 */
[-C--:B------:R-:W-:Y:S01]  /*1190*/  LOP3.LUT R5, R0, R13.reuse, RZ, 0x3c, !PT ;  /* 0x0000000d00057212 */ /* 0x080fe200078e3cff */
[----:B------:R-:W-:Y:S01]  /*11a0*/  IMAD R0, R11, 0x8, R2 ;  /* 0x000000080b007824 */ /* 0x000fe200078e0202 */
[----:B------:R-:W-:Y:S01]  /*11b0*/  LOP3.LUT R9, R9, 0xffffe000, RZ, 0xc0, !PT ;  /* 0xffffe00009097812 */ /* 0x000fe200078ec0ff */
[----:B------:R-:W-:Y:S01]  /*11c0*/  VIADD R2, R226, 0x50 ;  /* 0x00000050e2027836 */ /* 0x000fe20000000000 */
[----:B------:R-:W-:Y:S02]  /*11d0*/  LOP3.LUT R8, R8, R13, RZ, 0x3c, !PT ;  /* 0x0000000d08087212 */ /* 0x000fe400078e3cff */
[----:B------:R0:W-:Y:S01]  /*11e0*/  STL [R1+0x5c], R0 ;  /* 0x00005c0001007387 */ /* 0x0001e20000100800 */
[-C--:B------:R-:W-:Y:S02]  /*11f0*/  IADD3 R5, R5, R10.reuse, R4 ;  /* 0x0000000a05057210 */ /* 0x080fe40007ffe004 */
[----:B------:R-:W-:Y:S01]  /*1200*/  SHF.R.S32.HI R4, RZ, 0x1f, R220 ;  /* 0x0000001fff047819 */ /* 0x000fe200000114dc */
[----:B------:R-:W-:Y:S01]  /*1210*/  STL [R1+0x18], RZ ;  /* 0x000018ff01007387 */ /* 0x000fe20000100800 */
[----:B------:R-:W-:-:S02]  /*1220*/  IADD3 R9, R8, R10, R9 ;  /* 0x0000000a08097210 */ /* 0x000fc40007ffe009 */
[----:B------:R-:W-:Y:S01]  /*1230*/  SHF.R.S32.HI R228, RZ, 0x4, R7 ;  /* 0x00000004ffe47819 */ /* 0x000fe20000011407 */
[----:B------:R-:W-:Y:S01]  /*1240*/  STL [R1+0x4], RZ ;  /* 0x000004ff01007387 */ /* 0x000fe20000100800 */
[----:B------:R-:W-:Y:S01]  /*1250*/  SHF.R.S32.HI R229, RZ, 0x4, R229 ;  /* 0x00000004ffe57819 */ /* 0x000fe200000114e5 */
[----:B0-----:R-:W-:Y:S02]  /*1260*/  VIADD R0, R226, 0x30 ;  /* 0x00000030e2007836 */ /* 0x001fe40000000000 */
[----:B------:R0:W-:Y:S04]  /*1270*/  STL [R1+0x1c], R3 ;  /* 0x00001c0301007387 */ /* 0x0001e80000100800 */
[----:B------:R1:W-:Y:S04]  /*1280*/  STL [R1+0x28], R0 ;  /* 0x0000280001007387 */ /* 0x0003e80000100800 */
[----:B------:R2:W-:Y:S01]  /*1290*/  STL [R1+0x2c], R2 ;  /* 0x00002c0201007387 */ /* 0x0005e20000100800 */
[----:B0-----:R-:W-:-:S02]  /*12a0*/  SHF.R.S32.HI R3, RZ, 0x1f, R221 ;  /* 0x0000001fff037819 */ /* 0x001fc400000114dd */
[----:B-1----:R-:W-:-:S03]  /*12b0*/  LOP3.LUT R0, R14, 0x30, R16, 0xf8, !PT ;  /* 0x000000300e007812 */ /* 0x002fc600078ef810 */
[----:B------:R0:W-:Y:S01]  /*12c0*/  STL [R1+0x10], R3 ;  /* 0x0000100301007387 */ /* 0x0001e20000100800 */
[----:B--2---:R-:W-:-:S03]  /*12d0*/  SHF.R.S32.HI R2, RZ, 0x1f, R222 ;  /* 0x0000001fff027819 */ /* 0x004fc600000114de */
[----:B------:R-:W-:Y:S04]  /*12e0*/  STL [R1+0xc], R4 ;  /* 0x00000c0401007387 */ /* 0x000fe80000100800 */
[----:B------:R1:W-:Y:S01]  /*12f0*/  STL [R1+0x8], R2 ;  /* 0x0000080201007387 */ /* 0x0003e20000100800 */
[----:B0-----:R-:W-:Y:S02]  /*1300*/  LOP3.LUT R3, R0, R13, RZ, 0x3c, !PT ;  /* 0x0000000d00037212 */ /* 0x001fe400078e3cff */
[----:B------:R-:W-:Y:S02]  /*1310*/  LOP3.LUT R0, R6, 0x180, RZ, 0xc0, !PT ;  /* 0x0000018006007812 */ /* 0x000fe400078ec0ff */
[----:B------:R-:W-:-:S03]  /*1320*/  IADD3 R3, R18, R10, R3 ;  /* 0x0000000a12037210 */ /* 0x000fc60007ffe003 */
[----:B------:R0:W-:Y:S01]  /*1330*/  STL [R1+0x3c], R0 ;  /* 0x00003c0001007387 */ /* 0x0001e20000100800 */
[----:B-1----:R-:W-:-:S03]  /*1340*/  IADD3 R2, R18, R5, RZ ;  /* 0x0000000512027210 */ /* 0x002fc60007ffe0ff */
[----:B------:R1:W-:Y:S04]  /*1350*/  STL [R1+0x70], R3 ;  /* 0x0000700301007387 */ /* 0x0003e80000100800 */
[----:B------:R1:W-:Y:S01]  /*1360*/  STL [R1+0x6c], R2 ;  /* 0x00006c0201007387 */ /* 0x0003e20000100800 */
[----:B0-----:R-:W-:-:S05]  /*1370*/  IMAD.IADD R0, R18, 0x1, R9 ;  /* 0x0000000112007824 */ /* 0x001fca00078e0209 */
[----:B------:R1:W-:Y:S02]  /*1380*/  STL [R1+0x68], R0 ;  /* 0x0000680001007387 */ /* 0x0003e40000100800 */
.L_x_6506:
[----:B01-3--:R-:W0:Y:S02]  /*1390*/  LDC.64 R2, c[0x0][0xc88] ;  /* 0x00032200ff027b82 */ /* 0x00be240000000a00 */
[----:B0-----:R-:W-:-:S05]  /*13a0*/  IMAD.WIDE R2, R23, 0x4, R2 ;  /* 0x0000000417027825 */ /* 0x001fca00078e0202 */
[----:B--2---:R-:W2:Y:S01]  /*13b0*/  LDG.E R11, desc[UR50][R2.64] ;  /* 0x00000032020b7981 */ /* 0x004ea2000c1e1900 */
        /* <DEDUP_REMOVED lines=28> */
[----:B------:R-:W2:Y:S01]  /*1580*/  @P2 LDG.E R2, desc[UR50][R6.64] ;  /* 0x0000003206022981 */ /* 0x000ea2000c1e1900 */
[----:B------:R-:W-:Y:S01]  /*1590*/  UISETP.NE.U32.AND UP0, UPT, UR4, URZ, UPT ;  /* 0x0000003f0400728c */ /* 0x000fe2000bf05070 */
[----:B------:R-:W-:Y:S02]  /*15a0*/  IMAD.MOV.U32 R23, RZ, RZ, R11 ;  /* 0x000000ffff177224 */ /* 0x000fe400078e000b */
[----:B------:R-:W-:Y:S01]  /*15b0*/  ULDC UR4, c[0x0][0x424] ;  /* 0x0001090000047ab9 */ /* 0x000fe20000000800 */
[----:B------:R-:W-:-:S03]  /*15c0*/  UISETP.NE.AND.EX UP0, UPT, UR5, URZ, UPT, UP0 ;  /* 0x0000003f0500728c */ /* 0x000fc6000bf05300 */
[----:B------:R-:W-:Y:S01]  /*15d0*/  ULDC UR5, c[0x0][0x2f0] ;  /* 0x0000bc0000057ab9 */ /* 0x000fe20000000800 */
[----:B------:R-:W-:-:S04]  /*15e0*/  USEL UR4, UR4, 0x1, UP0 ;  /* 0x0000000104047887 */ /* 0x000fc80008000000 */
[----:B------:R-:W-:-:S03]  /*15f0*/  UIMAD UR4, UR4, UR5, URZ ;  /* 0x00000005040472a4 */ /* 0x000fc6000f8e023f */
[----:B------:R-:W-:-:S03]  /*1600*/  ULDC UR5, c[0x0][0x348] ;  /* 0x0000d20000057ab9 */ /* 0x000fc60000000800 */
[----:B------:R-:W-:Y:S01]  /*1610*/  MOV R25, UR4 ;  /* 0x0000000400197c02 */ /* 0x000fe20008000f00 */
[----:B--2---:R1:W-:Y:S01]  /*1620*/  STL [R1+0x4c], R2 ;  /* 0x00004c0201007387 */ /* 0x0043e20000100800 */
[----:B------:R-:W-:Y:S02]  /*1630*/  IMAD.MOV.U32 R10, RZ, RZ, R2 ;  /* 0x000000ffff0a7224 */ /* 0x000fe400078e0002 */
[----:B-1----:R-:W-:Y:S01]  /*1640*/  IMAD.U32 R2, RZ, RZ, UR5 ;  /* 0x00000005ff027e24 */ /* 0x002fe2000f8e00ff */
[----:B0---4-:R-:W-:Y:S06]  /*1650*/  @P2 BRA `(.L_x_6295) ;  /* 0x0000000000282947 */ /* 0x011fec0003800000 */
        /* <DEDUP_REMOVED lines=8> */
[----:B--2---:R-:W-:-:S05]  /*16e0*/  IMAD.IADD R10, R6, 0x1, -R3 ;  /* 0x00000001060a7824 */ /* 0x004fca00078e0a03 */
[----:B------:R0:W-:Y:S02]  /*16f0*/  STL [R1+0x4c], R10 ;  /* 0x00004c0a01007387 */ /* 0x0001e40000100800 */
.L_x_6295:
[----:B------:R-:W-:Y:S01]  /*1700*/  ULDC.64 UR4, c[0x0][0xa20] ;  /* 0x0002880000047ab9 */ /* 0x000fe20000000a00 */
[----:B------:R1:W-:Y:S01]  /*1710*/  STL [R1+0x60], R22 ;  /* 0x0000601601007387 */ /* 0x0003e20000100800 */
[----:B------:R-:W-:-:S04]  /*1720*/  ISETP.NE.U32.AND P1, PT, RZ, UR4, PT ;  /* 0x00000004ff007c0c */ /* 0x000fc8000bf25070 */
[----:B------:R-:W-:-:S13]  /*1730*/  ISETP.NE.AND.EX P1, PT, RZ, UR5, PT, P1 ;  /* 0x00000005ff007c0c */ /* 0x000fda000bf25310 */
[----:B-1----:R-:W-:Y:S05]  /*1740*/  @!P1 BRA `(.L_x_6296) ;  /* 0x0000000000109947 */ /* 0x002fea0003800000 */
[----:B------:R-:W-:-:S04]  /*1750*/  IADD3 R4, P0, R26, UR4, RZ ;  /* 0x000000041a047c10 */ /* 0x000fc8000ff1e0ff */
[----:B------:R-:W-:-:S05]  /*1760*/  IADD3.X R5, R27, UR5, RZ, P0, !PT ;  /* 0x000000051b057c10 */ /* 0x000fca00087fe4ff */
[----:B------:R1:W5:Y:S01]  /*1770*/  LDG.E R25, desc[UR50][R4.64] ;  /* 0x0000003204197981 */ /* 0x000362000c1e1900 */
[----:B------:R-:W-:Y:S05]  /*1780*/  BRA `(.L_x_6297) ;  /* 0x0000000000107947 */ /* 0x000fea0003800000 */
.L_x_6296:
[----:B------:R-:W-:Y:S05]  /*1790*/  @!P0 BRA `(.L_x_6297) ;  /* 0x00000000000c8947 */ /* 0x000fea0003800000 */
[----:B------:R-:W2:Y:S04]  /*17a0*/  LDG.E R4, desc[UR50][R8.64] ;  /* 0x0000003208047981 */ /* 0x000ea8000c1e1900 */
[----:B------:R-:W2:Y:S02]  /*17b0*/  LDG.E R25, desc[UR50][R8.64+0x4] ;  /* 0x0000043208197981 */ /* 0x000ea4000c1e1900 */
[----:B--2---:R-:W-:-:S07]  /*17c0*/  IMAD.IADD R25, R25, 0x1, -R4 ;  /* 0x0000000119197824 */ /* 0x004fce00078e0a04 */
.L_x_6297:
[----:B------:R-:W-:Y:S01]  /*17d0*/  ULDC.64 UR4, c[0x0][0xa10] ;  /* 0x0002840000047ab9 */ /* 0x000fe20000000a00 */
[----:B------:R-:W2:Y:S01]  /*17e0*/  LDC R9, c[0x0][0x448] ;  /* 0x00011200ff097b82 */ /* 0x000ea20000000800 */
[----:B------:R-:W-:-:S04]  /*17f0*/  ISETP.NE.U32.AND P0, PT, RZ, UR4, PT ;  /* 0x00000004ff007c0c */ /* 0x000fc8000bf05070 */
[----:B------:R-:W-:Y:S01]  /*1800*/  ISETP.NE.AND.EX P0, PT, RZ, UR5, PT, P0 ;  /* 0x00000005ff007c0c */ /* 0x000fe2000bf05300 */
[----:B------:R-:W-:-:S12]  /*1810*/  ULDC.64 UR4, c[0x0][0xa30] ;  /* 0x00028c0000047ab9 */ /* 0x000fd80000000a00 */
[----:B-1----:R-:W1:Y:S02]  /*1820*/  @P0 LDC.64 R4, c[0x0][0xa10] ;  /* 0x00028400ff040b82 */ /* 0x002e640000000a00 */
[----:B-1----:R-:W-:-:S05]  /*1830*/  @P0 IMAD.WIDE R4, R23, 0x4, R4 ;  /* 0x0000000417040825 */ /* 0x002fca00078e0204 */
[----:B------:R-:W3:Y:S04]  /*1840*/  @P0 LDG.E R3, desc[UR50][R4.64] ;  /* 0x0000003204030981 */ /* 0x000ee8000c1e1900 */
[----:B------:R1:W3:Y:S01]  /*1850*/  @P0 LDG.E R8, desc[UR50][R4.64+0x4] ;  /* 0x0000043204080981 */ /* 0x0002e2000c1e1900 */
[----:B------:R-:W-:Y:S01]  /*1860*/  ISETP.NE.U32.AND P1, PT, RZ, UR4, PT ;  /* 0x00000004ff007c0c */ /* 0x000fe2000bf25070 */
[----:B-----5:R-:W-:-:S03]  /*1870*/  IMAD.MOV.U32 R133, RZ, RZ, R25 ;  /* 0x000000ffff857224 */ /* 0x020fc600078e0019 */
[----:B------:R-:W-:-:S13]  /*1880*/  ISETP.NE.AND.EX P1, PT, RZ, UR5, PT, P1 ;  /* 0x00000005ff007c0c */ /* 0x000fda000bf25310 */
[----:B------:R-:W-:-:S04]  /*1890*/  @P1 IADD3 R6, P2, R26, UR4, RZ ;  /* 0x000000041a061c10 */ /* 0x000fc8000ff5e0ff */
[----:B------:R-:W-:-:S05]  /*18a0*/  @P1 IADD3.X R7, R27, UR5, RZ, P2, !PT ;  /* 0x000000051b071c10 */ /* 0x000fca00097fe4ff */
[----:B------:R4:W5:Y:S01]  /*18b0*/  @P1 LDG.E R133, desc[UR50][R6.64] ;  /* 0x0000003206851981 */ /* 0x000962000c1e1900 */
[----:B--2---:R-:W-:Y:S01]  /*18c0*/  ISETP.NE.AND P1, PT, R9, 0x1, PT ;  /* 0x000000010900780c */ /* 0x004fe20003f25270 */
[----:B------:R-:W-:-:S04]  /*18d0*/  IMAD.SHL.U32 R11, R21, 0x80, RZ ;  /* 0x00000080150b7824 */ /* 0x000fc800078e00ff */
[----:B-1----:R-:W-:Y:S01]  /*18e0*/  VIADD R4, R11, 0x7f ;  /* 0x0000007f0b047836 */ /* 0x002fe20000000000 */
[----:B------:R1:W-:Y:S07]  /*18f0*/  STL [R1+0x48], R11 ;  /* 0x0000480b01007387 */ /* 0x0003ee0000100800 */
[----:B------:R-:W2:Y:S08]  /*1900*/  @P1 LDC R9, c[0x0][0x44c] ;  /* 0x00011300ff091b82 */ /* 0x000eb00000000800 */
[----:B------:R-:W0:Y:S01]  /*1910*/  @P1 LDC R5, c[0x0][0x450] ;  /* 0x00011400ff051b82 */ /* 0x000e220000000800 */
[----:B---3--:R-:W-:-:S02]  /*1920*/  @P0 IMAD.IADD R2, R8, 0x1, -R3 ;  /* 0x0000000108020824 */ /* 0x008fc400078e0a03 */
[----:B------:R-:W-:Y:S02]  /*1930*/  IMAD.IADD R8, R25, 0x1, -R0 ;  /* 0x0000000119087824 */ /* 0x000fe400078e0a00 */
[----:B--2---:R-:W-:-:S04]  /*1940*/  @P1 IMAD.HI.U32 R0, R4, R9, RZ ;  /* 0x0000000904001227 */ /* 0x004fc800078e00ff */
[----:B----4-:R-:W-:Y:S01]  /*1950*/  IMAD.IADD R6, R8, 0x1, R2 ;  /* 0x0000000108067824 */ /* 0x010fe200078e0202 */
[----:B0-----:R-:W-:-:S04]  /*1960*/  @P1 SHF.R.U32.HI R4, RZ, R5, R0 ;  /* 0x00000005ff041219 */ /* 0x001fc80000011600 */
[C---:B------:R-:W-:Y:S01]  /*1970*/  IADD3 R145, R6.reuse, 0xa0, -R10 ;  /* 0x000000a006917810 */ /* 0x040fe20007ffe80a */
[----:B------:R1:W-:Y:S01]  /*1980*/  STL [R1+0x50], R6 ;  /* 0x0000500601007387 */ /* 0x0003e20000100800 */
[----:B------:R-:W-:-:S03]  /*1990*/  IADD3 R0, R6, 0x9f, RZ ;  /* 0x0000009f06007810 */ /* 0x000fc60007ffe0ff */
[----:B------:R-:W-:Y:S02]  /*19a0*/  IMAD.IADD R4, R145, 0x1, R4 ;  /* 0x0000000191047824 */ /* 0x000fe400078e0204 */
[----:B------:R-:W-:-:S04]  /*19b0*/  IMAD.HI R0, R0, 0x66666667, RZ ;  /* 0x6666666700007827 */ /* 0x000fc800078e02ff */
[----:B------:R-:W-:Y:S01]  /*19c0*/  IMAD.HI R4, R4, 0x66666667, RZ ;  /* 0x6666666704047827 */ /* 0x000fe200078e02ff */
[----:B------:R-:W-:-:S04]  /*19d0*/  SHF.R.U32.HI R3, RZ, 0x1f, R0 ;  /* 0x0000001fff037819 */ /* 0x000fc80000011600 */
[----:B------:R-:W-:Y:S02]  /*19e0*/  SHF.R.U32.HI R5, RZ, 0x1f, R4 ;  /* 0x0000001fff057819 */ /* 0x000fe40000011604 */
[----:B------:R-:W-:Y:S02]  /*19f0*/  LEA.HI.SX32 R146, R0, R3, 0x1a ;  /* 0x0000000300927211 */ /* 0x000fe400078fd2ff */
[----:B------:R-:W-:Y:S01]  /*1a00*/  LEA.HI.SX32 R5, R4, R5, 0x1a ;  /* 0x0000000504057211 */ /* 0x000fe200078fd2ff */
[----:B------:R-:W-:-:S03]  /*1a10*/  IMAD.MOV R4, RZ, RZ, -R8 ;  /* 0x000000ffff047224 */ /* 0x000fc600078e0a08 */
[----:B------:R-:W-:Y:S02]  /*1a20*/  VIMNMX R5, R146, R5, PT ;  /* 0x0000000592057248 */ /* 0x000fe40003fe0100 */
[----:B------:R-:W-:-:S03]  /*1a30*/  VIMNMX R4, RZ, R4, !PT ;  /* 0x00000004ff047248 */ /* 0x000fc60007fe0100 */
[----:B------:R-:W-:-:S05]  /*1a40*/  IMAD R5, R5, 0xa0, -R8 ;  /* 0x000000a005057824 */ /* 0x000fca00078e0a08 */
[----:B------:R-:W-:-:S04]  /*1a50*/  VIMNMX R3, R5, R2, PT ;  /* 0x0000000205037248 */ /* 0x000fc80003fe0100 */
[----:B------:R-:W-:Y:S01]  /*1a60*/  ISETP.GT.AND P0, PT, R3, R4, PT ;  /* 0x000000040300720c */ /* 0x000fe20003f04270 */
[----:B------:R-:W-:-:S05]  /*1a70*/  IMAD.WIDE.U32 R4, R4, -0x33333333, RZ ;  /* 0xcccccccd04047825 */ /* 0x000fca00078e00ff */
[----:B------:R-:W-:-:S05]  /*1a80*/  SHF.R.U32.HI R117, RZ, 0x7, R5 ;  /* 0x00000007ff757819 */ /* 0x000fca0000011605 */
[----:B------:R-:W-:Y:S02]  /*1a90*/  IMAD.MOV.U32 R24, RZ, RZ, R117 ;  /* 0x000000ffff187224 */ /* 0x000fe400078e0075 */
[----:B------:R-:W-:-:S04]  /*1aa0*/  @P0 VIADD R0, R3, 0x9f ;  /* 0x0000009f03000836 */ /* 0x000fc80000000000 */
[----:B------:R-:W-:-:S05]  /*1ab0*/  @P0 IMAD.HI R0, R0, 0x66666667, RZ ;  /* 0x6666666700000827 */ /* 0x000fca00078e02ff */
[----:B------:R-:W-:-:S04]  /*1ac0*/  @P0 SHF.R.U32.HI R3, RZ, 0x1f, R0 ;  /* 0x0000001fff030819 */ /* 0x000fc80000011600 */
[----:B------:R-:W-:Y:S02]  /*1ad0*/  @P0 LEA.HI.SX32 R24, R0, R3, 0x1a ;  /* 0x0000000300180211 */ /* 0x000fe400078fd2ff */
[----:B------:R-:W-:Y:S02]  /*1ae0*/  PLOP3.LUT P0, PT, PT, PT, PT, 0x80, 0x0 ;  /* 0x000000000000781c */ /* 0x000fe40003f0f070 */
[----:B------:R-:W-:-:S13]  /*1af0*/  ISETP.GT.AND P1, PT, R24, R117, PT ;  /* 0x000000751800720c */ /* 0x000fda0003f24270 */
[----:B-1----:R-:W-:Y:S05]  /*1b00*/  @!P1 BRA `(.L_x_6298) ;  /* 0x000000f0001c9947 */ /* 0x002fea0003800000 */
        /* <DEDUP_REMOVED lines=20> */
.L_x_6300:
[----:B------:R-:W-:Y:S05]  /*1c50*/  BSYNC B6 ;  /* 0x0000000000067941 */ /* 0x000fea0003800000 */
.L_x_6299:
        /* <DEDUP_REMOVED lines=20> */
.L_x_6302:
[----:B------:R-:W-:Y:S05]  /*1da0*/  BSYNC B6 ;  /* 0x0000000000067941 */ /* 0x000fea0003800000 */
.L_x_6301:
[----:B------:R-:W2:Y:S01]  /*1db0*/  LDL R13, [R1+0x3c] ;  /* 0x00003c00010d7983 */ /* 0x000ea20000100800 */
[----:B------:R-:W-:Y:S01]  /*1dc0*/  ULDC.64 UR4, c[0x0][0x9f8] ;  /* 0x00027e0000047ab9 */ /* 0x000fe20000000a00 */
[----:B------:R-:W0:Y:S01]  /*1dd0*/  LDC R15, c[0x0][0x3f4] ;  /* 0x0000fd00ff0f7b82 */ /* 0x000e220000000800 */
[----:B------:R-:W-:Y:S01]  /*1de0*/  ISETP.NE.U32.AND P0, PT, RZ, UR4, PT ;  /* 0x00000004ff007c0c */ /* 0x000fe2000bf05070 */
[----:B------:R-:W3:Y:S03]  /*1df0*/  LDL R11, [R1+0x40] ;  /* 0x00004000010b7983 */ /* 0x000ee60000100800 */
[----:B------:R-:W-:Y:S01]  /*1e00*/  ISETP.NE.AND.EX P0, PT, RZ, UR5, PT, P0 ;  /* 0x00000005ff007c0c */ /* 0x000fe2000bf05300 */
[----:B------:R-:W4:Y:S02]  /*1e10*/  LDL R14, [R1+0x30] ;  /* 0x00003000010e7983 */ /* 0x000f240000100800 */
[----:B------:R-:W1:Y:S02]  /*1e20*/  LDC.64 R102, c[0x0][0x3f8] ;  /* 0x0000fe00ff667b82 */ /* 0x000e640000000a00 */
        /* <DEDUP_REMOVED lines=9> */
[C---:B------:R-:W-:Y:S02]  /*1ec0*/  VIADD R0, R20.reuse, 0xffffff80 ;  /* 0xffffff8014007836 */ /* 0x040fe40000000000 */
[----:B------:R-:W-:Y:S01]  /*1ed0*/  VIADD R29, R20, 0xffffff80 ;  /* 0xffffff80141d7836 */ /* 0x000fe20000000000 */
[----:B------:R-:W-:Y:S01]  /*1ee0*/  ISETP.NE.AND P6, PT, R30, 0x1, PT ;  /* 0x000000011e00780c */ /* 0x000fe20003fc5270 */
[----:B------:R-:W-:Y:S01]  /*1ef0*/  VIADD R20, R20, 0xffffff80 ;  /* 0xffffff8014147836 */ /* 0x000fe20000000000 */
[----:B------:R-:W-:Y:S02]  /*1f00*/  SHF.R.S32.HI R3, RZ, 0x1f, R0 ;  /* 0x0000001fff037819 */ /* 0x000fe40000011400 */
[----:B------:R-:W-:-:S02]  /*1f10*/  LEA.HI R6, R0, R0, RZ, 0x1 ;  /* 0x0000000000067211 */ /* 0x000fc400078f08ff */
[----:B------:R-:W-:Y:S02]  /*1f20*/  LEA.HI R3, R3, R0, RZ, 0x2 ;  /* 0x0000000003037211 */ /* 0x000fe400078f10ff */
[----:B------:R-:W-:Y:S02]  /*1f30*/  LOP3.LUT R7, R6, 0xfffffffe, RZ, 0xc0, !PT ;  /* 0xfffffffe06077812 */ /* 0x000fe400078ec0ff */
[--C-:B------:R-:W-:Y:S02]  /*1f40*/  SHF.R.S32.HI R120, RZ, 0x2, R3.reuse ;  /* 0x00000002ff787819 */ /* 0x100fe40000011403 */
[----:B------:R-:W-:Y:S01]  /*1f50*/  SHF.R.S32.HI R3, RZ, 0x1f, R3 ;  /* 0x0000001fff037819 */ /* 0x000fe20000011403 */
[----:B------:R-:W-:Y:S05]  /*1f60*/  @!P6 WARPSYNC.ALL ;  /* 0x000000000000e948 */ /* 0x000fea0003800000 */
[----:B------:R-:W-:Y:S01]  /*1f70*/  ULDC UR4, c[0x0][0x2f4] ;  /* 0x0000bd0000047ab9 */ /* 0x000fe20000000800 */
[----:B------:R-:W-:-:S02]  /*1f80*/  IADD3 R109, R0, -R7, RZ ;  /* 0x80000007006d7210 */ /* 0x000fc40007ffe0ff */
[----:B------:R-:W-:Y:S02]  /*1f90*/  ISETP.GE.AND P1, PT, R224, UR4, PT ;  /* 0x00000004e0007c0c */ /* 0x000fe4000bf26270 */
[----:B------:R-:W-:Y:S02]  /*1fa0*/  LEA.HI R3, R3, R120, RZ, 0x2 ;  /* 0x0000007803037211 */ /* 0x000fe400078f10ff */
[----:B------:R-:W-:Y:S02]  /*1fb0*/  SEL R0, RZ, 0xffffffff, P1 ;  /* 0xffffffffff007807 */ /* 0x000fe40000800000 */
[----:B------:R-:W-:Y:S02]  /*1fc0*/  ISETP.GE.AND P0, PT, R16, UR4, PT ;  /* 0x0000000410007c0c */ /* 0x000fe4000bf06270 */
[----:B-1----:R-:W-:Y:S01]  /*1fd0*/  LOP3.LUT R5, R3, 0xfffffffc, RZ, 0xc0, !PT ;  /* 0xfffffffc03057812 */ /* 0x002fe200078ec0ff */
[----:B------:R-:W-:Y:S01]  /*1fe0*/  IMAD.SHL.U32 R0, R0, 0x2, RZ ;  /* 0x0000000200007824 */ /* 0x000fe200078e00ff */
[----:B------:R-:W-:-:S02]  /*1ff0*/  SEL R3, RZ, 0x1, P0 ;  /* 0x00000001ff037807 */ /* 0x000fc40000000000 */
[----:B------:R-:W-:Y:S02]  /*2000*/  ISETP.GE.AND P0, PT, R225, UR4, PT ;  /* 0x00000004e1007c0c */ /* 0x000fe4000bf06270 */
[----:B------:R-:W-:Y:S02]  /*2010*/  ISETP.GE.AND P1, PT, R221, UR4, PT ;  /* 0x00000004dd007c0c */ /* 0x000fe4000bf26270 */
[----:B------:R-:W-:Y:S02]  /*2020*/  LEA.HI R20, R20, R29, RZ, 0x1 ;  /* 0x0000001d14147211 */ /* 0x000fe400078f08ff */
[----:B------:R-:W-:Y:S01]  /*2030*/  LOP3.LUT R3, R0, 0x2, R3, 0xe2, !PT ;  /* 0x0000000200037812 */ /* 0x000fe200078ee203 */
[----:B------:R-:W-:Y:S01]  /*2040*/  IMAD.IADD R120, R120, 0x1, -R5 ;  /* 0x0000000178787824 */ /* 0x000fe200078e0a05 */
[----:B------:R-:W-:Y:S02]  /*2050*/  SEL R0, RZ, 0x4, P0 ;  /* 0x00000004ff007807 */ /* 0x000fe40000000000 */
[----:B------:R-:W-:-:S02]  /*2060*/  SEL R4, RZ, 0x8, P1 ;  /* 0x00000008ff047807 */ /* 0x000fc40000800000 */
[----:B------:R-:W-:Y:S02]  /*2070*/  ISETP.GE.AND P0, PT, R220, UR4, PT ;  /* 0x00000004dc007c0c */ /* 0x000fe4000bf06270 */
[----:B------:R-:W-:Y:S02]  /*2080*/  SHF.R.S32.HI R20, RZ, 0x1, R20 ;  /* 0x00000001ff147819 */ /* 0x000fe40000011414 */
[----:B------:R-:W-:Y:S02]  /*2090*/  LOP3.LUT R0, R4, R3, R0, 0xfe, !PT ;  /* 0x0000000304007212 */ /* 0x000fe400078efe00 */
[----:B------:R-:W-:Y:S02]  /*20a0*/  SEL R3, RZ, 0x10, P0 ;  /* 0x00000010ff037807 */ /* 0x000fe40000000000 */
[----:B------:R-:W-:Y:S02]  /*20b0*/  SHF.R.S32.HI R5, RZ, 0x1f, R20 ;  /* 0x0000001fff057819 */ /* 0x000fe40000011414 */
[----:B------:R-:W-:-:S02]  /*20c0*/  LOP3.LUT P0, RZ, R120, 0x2, RZ, 0xc0, !PT ;  /* 0x0000000278ff7812 */ /* 0x000fc4000780c0ff */
[----:B------:R-:W-:Y:S01]  /*20d0*/  ISETP.GE.AND P0, PT, R16, R15, PT ;  /* 0x0000000f1000720c */ /* 0x000fe20003f06270 */
[----:B------:R-:W-:Y:S01]  /*20e0*/  IMAD R6, R5, R102, RZ ;  /* 0x0000006605067224 */ /* 0x000fe200078e02ff */
[----:B------:R-:W-:Y:S02]  /*20f0*/  SHF.R.S32.HI R227, RZ, 0x1f, R226 ;  /* 0x0000001fffe37819 */ /* 0x000fe400000114e2 */
[----:B------:R-:W-:Y:S02]  /*2100*/  LOP3.LUT R28, R0, R3, RZ, 0xfc, !PT ;  /* 0x00000003001c7212 */ /* 0x000fe400078efcff */
[-C--:B------:R-:W-:Y:S02]  /*2110*/  ISETP.GE.AND P1, PT, R224, R15.reuse, PT ;  /* 0x0000000fe000720c */ /* 0x080fe40003f26270 */
[----:B------:R-:W-:Y:S01]  /*2120*/  SEL R3, R15, RZ, P0 ;  /* 0x000000ff0f037207 */ /* 0x000fe20000000000 */
[----:B------:R-:W-:Y:S01]  /*2130*/  IMAD R0, R5, R96, RZ ;  /* 0x0000006005007224 */ /* 0x000fe200078e02ff */
[----:B------:R-:W-:Y:S01]  /*2140*/  ISETP.GE.AND P2, PT, R225, R15, PT ;  /* 0x0000000fe100720c */ /* 0x000fe20003f46270 */
[C---:B------:R-:W-:Y:S01]  /*2150*/  IMAD R7, R20.reuse, R103, R6 ;  /* 0x0000006714077224 */ /* 0x040fe200078e0206 */
[C---:B------:R-:W-:Y:S01]  /*2160*/  SEL R5, R15.reuse, RZ, P1 ;  /* 0x000000ff0f057207 */ /* 0x040fe20000800000 */
[----:B------:R-:W-:Y:S01]  /*2170*/  IMAD.WIDE.U32 R106, R20, R102, R226 ;  /* 0x00000066146a7225 */ /* 0x000fe200078e00e2 */
[----:B------:R-:W-:-:S03]  /*2180*/  SEL R4, R15, RZ, P2 ;  /* 0x000000ff0f047207 */ /* 0x000fc60001000000 */
[----:B------:R-:W-:-:S04]  /*2190*/  IMAD.WIDE.U32 R104, R20, R102, R16 ;  /* 0x0000006614687225 */ /* 0x000fc800078e0010 */
[----:B------:R-:W-:Y:S02]  /*21a0*/  IMAD.IADD R3, R16, 0x1, R3 ;  /* 0x0000000110037824 */ /* 0x000fe400078e0203 */
[----:B------:R-:W-:Y:S02]  /*21b0*/  IMAD.IADD R107, R107, 0x1, R7 ;  /* 0x000000016b6b7824 */ /* 0x000fe400078e0207 */
[----:B------:R-:W-:Y:S02]  /*21c0*/  IMAD.IADD R105, R7, 0x1, R105 ;  /* 0x0000000107697824 */ /* 0x000fe400078e0269 */
[----:B------:R-:W-:Y:S02]  /*21d0*/  IMAD.IADD R5, R224, 0x1, R5 ;  /* 0x00000001e0057824 */ /* 0x000fe400078e0205 */
[C---:B------:R-:W-:Y:S01]  /*21e0*/  IMAD R7, R20.reuse, R97, R0 ;  /* 0x0000006114077224 */ /* 0x040fe200078e0200 */
[----:B------:R-:W-:Y:S01]  /*21f0*/  SHF.R.S32.HI R0, RZ, 0x1f, R3 ;  /* 0x0000001fff007819 */ /* 0x000fe20000011403 */
[----:B------:R-:W-:Y:S01]  /*2200*/  IMAD.IADD R8, R225, 0x1, R4 ;  /* 0x00000001e1087824 */ /* 0x000fe200078e0204 */
[----:B------:R-:W-:Y:S01]  /*2210*/  SHF.R.S32.HI R4, RZ, 0x1f, R5 ;  /* 0x0000001fff047819 */ /* 0x000fe20000011405 */
[----:B------:R-:W-:Y:S01]  /*2220*/  IMAD.WIDE.U32 R98, R20, R96, R16 ;  /* 0x0000006014627225 */ /* 0x000fe200078e0010 */
[----:B------:R-:W-:-:S02]  /*2230*/  LEA.HI R21, R0, R3, RZ, 0x4 ;  /* 0x0000000300157211 */ /* 0x000fc400078f20ff */
[----:B------:R-:W-:Y:S01]  /*2240*/  LEA.HI R3, R0, R3, RZ, 0x6 ;  /* 0x0000000300037211 */ /* 0x000fe200078f30ff */
[----:B------:R-:W-:Y:S01]  /*2250*/  IMAD.WIDE.U32 R100, R20, R96, R226 ;  /* 0x0000006014647225 */ /* 0x000fe200078e00e2 */
[C---:B------:R-:W-:Y:S02]  /*2260*/  LEA.HI R25, R4.reuse, R5, RZ, 0x4 ;  /* 0x0000000504197211 */ /* 0x040fe400078f20ff */
[----:B------:R-:W-:Y:S01]  /*2270*/  IADD3 R99, R7, R99, RZ ;  /* 0x0000006307637210 */ /* 0x000fe20007ffe0ff */
[----:B------:R-:W-:Y:S01]  /*2280*/  IMAD.IADD R101, R101, 0x1, R7 ;  /* 0x0000000165657824 */ /* 0x000fe200078e0207 */
[----:B------:R-:W-:Y:S02]  /*2290*/  LEA.HI R5, R4, R5, RZ, 0x6 ;  /* 0x0000000504057211 */ /* 0x000fe400078f30ff */
[----:B------:R-:W-:Y:S02]  /*22a0*/  SHF.R.S32.HI R4, RZ, 0x6, R3 ;  /* 0x00000006ff047819 */ /* 0x000fe40000011403 */
[----:B------:R-:W-:-:S04]  /*22b0*/  SHF.R.S32.HI R9, RZ, 0x1f, R8 ;  /* 0x0000001fff097819 */ /* 0x000fc80000011408 */
[CC--:B------:R-:W-:Y:S02]  /*22c0*/  LEA.HI R26, R9.reuse, R8.reuse, RZ, 0x4 ;  /* 0x00000008091a7211 */ /* 0x0c0fe400078f20ff */
[----:B------:R-:W-:Y:S02]  /*22d0*/  LEA.HI R8, R9, R8, RZ, 0x6 ;  /* 0x0000000809087211 */ /* 0x000fe400078f30ff */
[----:B------:R-:W-:Y:S02]  /*22e0*/  SHF.R.S32.HI R6, RZ, 0x6, R5 ;  /* 0x00000006ff067819 */ /* 0x000fe40000011405 */
[----:B------:R-:W-:Y:S02]  /*22f0*/  SHF.R.S32.HI R8, RZ, 0x6, R8 ;  /* 0x00000006ff087819 */ /* 0x000fe40000011408 */
[----:B-----5:R-:W-:Y:S01]  /*2300*/  SHF.R.S32.HI R9, RZ, 0x1f, R133 ;  /* 0x0000001fff097819 */ /* 0x020fe20000011485 */
[----:B------:R-:W-:Y:S01]  /*2310*/  IMAD.WIDE.U32 R100, R133, R96, R100 ;  /* 0x0000006085647225 */ /* 0x000fe200078e0064 */
[----:B------:R-:W-:-:S03]  /*2320*/  P2R R113, PR, RZ, 0x4 ;  /* 0x00000004ff717803 */ /* 0x000fc60000000000 */
[----:B------:R-:W-:Y:S01]  /*2330*/  IMAD.WIDE.U32 R98, R133, R96, R98 ;  /* 0x0000006085627225 */ /* 0x000fe200078e0062 */
[----:B------:R-:W-:-:S03]  /*2340*/  ISETP.GE.AND P2, PT, R222, UR4, PT ;  /* 0x00000004de007c0c */ /* 0x000fc6000bf46270 */
[----:B------:R-:W-:-:S04]  /*2350*/  IMAD.WIDE.U32 R106, R133, R102, R106 ;  /* 0x00000066856a7225 */ /* 0x000fc800078e006a */
[----:B------:R-:W-:Y:S01]  /*2360*/  IMAD.WIDE.U32 R104, R133, R102, R104 ;  /* 0x0000006685687225 */ /* 0x000fe200078e0068 */
[----:B------:R-:W-:Y:S02]  /*2370*/  SHF.R.S32.HI R112, RZ, 0x4, R21 ;  /* 0x00000004ff707819 */ /* 0x000fe40000011415 */
[----:B------:R-:W-:Y:S01]  /*2380*/  SHF.R.S32.HI R111, RZ, 0x4, R25 ;  /* 0x00000004ff6f7819 */ /* 0x000fe20000011419 */
[----:B------:R-:W-:Y:S01]  /*2390*/  IMAD R123, R103, 0xa0, RZ ;  /* 0x000000a0677b7824 */ /* 0x000fe200078e02ff */
[----:B------:R-:W-:Y:S01]  /*23a0*/  SHF.R.S32.HI R110, RZ, 0x4, R26 ;  /* 0x00000004ff6e7819 */ /* 0x000fe2000001141a */
[----:B------:R-:W-:Y:S01]  /*23b0*/  VIADD R144, R30, 0x8 ;  /* 0x000000081e907836 */ /* 0x000fe20000000000 */
[----:B------:R-:W-:Y:S01]  /*23c0*/  LEA R109, R109, R20, 0x7 ;  /* 0x000000146d6d7211 */ /* 0x000fe200078e38ff */
[----:B------:R-:W-:Y:S01]  /*23d0*/  IMAD.SHL.U32 R116, R15, 0x2, RZ ;  /* 0x000000020f747824 */ /* 0x000fe200078e00ff */
[----:B--2---:R-:W-:Y:S02]  /*23e0*/  SHF.R.U32.HI R0, RZ, 0x3, R13 ;  /* 0x00000003ff007819 */ /* 0x004fe4000001160d */
[----:B------:R-:W-:Y:S01]  /*23f0*/  LOP3.LUT R7, R13, 0x30, R21, 0xf8, !PT ;  /* 0x000000300d077812 */ /* 0x000fe200078ef815 */
[----:B---3--:R-:W-:-:S03]  /*2400*/  IMAD R130, R4, 0x2800, R11 ;  /* 0x0000280004827824 */ /* 0x008fc600078e020b */
[----:B------:R-:W-:Y:S02]  /*2410*/  LOP3.LUT R7, R7, R0, RZ, 0x3c, !PT ;  /* 0x0000000007077212 */ /* 0x000fe400078e3cff */
[----:B----4-:R-:W-:-:S03]  /*2420*/  LOP3.LUT R5, R14, 0x30, R25, 0xf8, !PT ;  /* 0x000000300e057812 */ /* 0x010fc600078ef819 */
[----:B------:R-:W-:Y:S01]  /*2430*/  IMAD.IADD R130, R130, 0x1, R7 ;  /* 0x0000000182827824 */ /* 0x000fe200078e0207 */
[----:B------:R-:W-:Y:S01]  /*2440*/  LOP3.LUT R7, R13, 0x30, R26, 0xf8, !PT ;  /* 0x000000300d077812 */ /* 0x000fe200078ef81a */
[--C-:B------:R-:W-:Y:S02]  /*2450*/  IMAD R132, R4, 0x2800, R12.reuse ;  /* 0x0000280004847824 */ /* 0x100fe400078e020c */
[C---:B------:R-:W-:Y:S01]  /*2460*/  IMAD R131, R6.reuse, 0x2800, R12 ;  /* 0x0000280006837824 */ /* 0x040fe200078e020c */
[----:B------:R-:W-:Y:S01]  /*2470*/  LOP3.LUT R4, R5, R10, RZ, 0x3c, !PT ;  /* 0x0000000a05047212 */ /* 0x000fe200078e3cff */
[--C-:B------:R-:W-:Y:S01]  /*2480*/  IMAD R128, R6, 0x2800, R11.reuse ;  /* 0x0000280006807824 */ /* 0x100fe200078e020b */
[-C--:B------:R-:W-:Y:S01]  /*2490*/  LOP3.LUT R6, R7, R0.reuse, RZ, 0x3c, !PT ;  /* 0x0000000007067212 */ /* 0x080fe200078e3cff */
[----:B------:R-:W-:Y:S01]  /*24a0*/  IMAD R127, R8, 0x2800, R11 ;  /* 0x00002800087f7824 */ /* 0x000fe200078e020b */
[----:B------:R-:W-:Y:S02]  /*24b0*/  LOP3.LUT R5, R13, 0x30, R25, 0xf8, !PT ;  /* 0x000000300d057812 */ /* 0x000fe400078ef819 */
[----:B------:R-:W-:Y:S01]  /*24c0*/  LOP3.LUT R3, R14, 0x30, R21, 0xf8, !PT ;  /* 0x000000300e037812 */ /* 0x000fe200078ef815 */
[----:B------:R-:W-:Y:S01]  /*24d0*/  IMAD.IADD R127, R127, 0x1, R6 ;  /* 0x000000017f7f7824 */ /* 0x000fe200078e0206 */
[----:B------:R-:W-:Y:S01]  /*24e0*/  LOP3.LUT R5, R5, R0, RZ, 0x3c, !PT ;  /* 0x0000000005057212 */ /* 0x000fe200078e3cff */
[----:B------:R-:W-:Y:S01]  /*24f0*/  IMAD R6, R9, R96, RZ ;  /* 0x0000006009067224 */ /* 0x000fe200078e02ff */
[----:B------:R-:W-:Y:S01]  /*2500*/  LOP3.LUT R3, R3, R10, RZ, 0x3c, !PT ;  /* 0x0000000a03037212 */ /* 0x000fe200078e3cff */
[----:B------:R-:W-:-:S02]  /*2510*/  IMAD R129, R8, 0x2800, R12 ;  /* 0x0000280008817824 */ /* 0x000fc400078e020c */
[----:B------:R-:W-:Y:S02]  /*2520*/  IMAD R8, R9, R102, RZ ;  /* 0x0000006609087224 */ /* 0x000fe400078e02ff */
[----:B------:R-:W-:Y:S01]  /*2530*/  IMAD.IADD R128, R128, 0x1, R5 ;  /* 0x0000000180807824 */ /* 0x000fe200078e0205 */
[----:B------:R-:W-:Y:S01]  /*2540*/  SHF.L.U64.HI R5, R96, 0x7, R97 ;  /* 0x0000000760057819 */ /* 0x000fe20000010261 */
[----:B------:R-:W-:Y:S02]  /*2550*/  IMAD R13, R133, R97, R6 ;  /* 0x00000061850d7224 */ /* 0x000fe400078e0206 */
[----:B------:R-:W-:Y:S01]  /*2560*/  IMAD.IADD R132, R132, 0x1, R3 ;  /* 0x0000000184847824 */ /* 0x000fe200078e0203 */
[----:B------:R-:W-:Y:S01]  /*2570*/  LOP3.LUT R3, R14, 0x30, R26, 0xf8, !PT ;  /* 0x000000300e037812 */ /* 0x000fe200078ef81a */
[----:B------:R-:W-:Y:S02]  /*2580*/  IMAD R9, R97, 0xa0, RZ ;  /* 0x000000a061097824 */ /* 0x000fe400078e02ff */
[----:B------:R-:W-:-:S02]  /*2590*/  IMAD.SHL.U32 R6, R96, 0x80, RZ ;  /* 0x0000008060067824 */ /* 0x000fc400078e00ff */
[----:B------:R-:W-:-:S04]  /*25a0*/  IMAD.WIDE.U32 R96, R96, 0xa0, RZ ;  /* 0x000000a060607825 */ /* 0x000fc800078e00ff */
[----:B------:R-:W-:Y:S02]  /*25b0*/  IMAD R11, R133, R103, R8 ;  /* 0x00000067850b7224 */ /* 0x000fe400078e0208 */
[----:B------:R-:W-:Y:S01]  /*25c0*/  IMAD.IADD R131, R131, 0x1, R4 ;  /* 0x0000000183837824 */ /* 0x000fe200078e0204 */
[----:B------:R-:W-:Y:S01]  /*25d0*/  LOP3.LUT R4, R3, R10, RZ, 0x3c, !PT ;  /* 0x0000000a03047212 */ /* 0x000fe200078e3cff */
[----:B------:R-:W-:Y:S02]  /*25e0*/  IMAD.IADD R126, R97, 0x1, R9 ;  /* 0x00000001617e7824 */ /* 0x000fe400078e0209 */
[----:B------:R-:W-:Y:S02]  /*25f0*/  IMAD.IADD R8, R107, 0x1, R11 ;  /* 0x000000016b087824 */ /* 0x000fe400078e020b */
[----:B------:R-:W-:Y:S01]  /*2600*/  IMAD.IADD R9, R11, 0x1, R105 ;  /* 0x000000010b097824 */ /* 0x000fe200078e0269 */
[----:B------:R-:W-:Y:S02]  /*2610*/  SEL R11, RZ, 0x20, P2 ;  /* 0x00000020ff0b7807 */ /* 0x000fe40001000000 */
[----:B------:R-:W-:Y:S01]  /*2620*/  IADD3 R129, R129, R4, RZ ;  /* 0x0000000481817210 */ /* 0x000fe20007ffe0ff */
[C---:B------:R-:W-:Y:S01]  /*2630*/  IMAD.SHL.U32 R4, R102.reuse, 0x80, RZ ;  /* 0x0000008066047824 */ /* 0x040fe200078e00ff */
[C---:B------:R-:W-:Y:S01]  /*2640*/  SHF.L.U64.HI R3, R102.reuse, 0x7, R103 ;  /* 0x0000000766037819 */ /* 0x040fe20000010267 */
[----:B------:R-:W-:Y:S01]  /*2650*/  IMAD.WIDE.U32 R102, R102, 0xa0, RZ ;  /* 0x000000a066667825 */ /* 0x000fe200078e00ff */
[----:B------:R-:W-:-:S02]  /*2660*/  LOP3.LUT R21, R21, 0xfffffff0, RZ, 0xc0, !PT ;  /* 0xfffffff015157812 */ /* 0x000fc400078ec0ff */
[----:B------:R-:W-:Y:S02]  /*2670*/  LOP3.LUT R25, R25, 0xfffffff0, RZ, 0xc0, !PT ;  /* 0xfffffff019197812 */ /* 0x000fe400078ec0ff */
[----:B------:R-:W-:Y:S02]  /*2680*/  LOP3.LUT R26, R26, 0xfffffff0, RZ, 0xc0, !PT ;  /* 0xfffffff01a1a7812 */ /* 0x000fe400078ec0ff */
[----:B------:R-:W-:Y:S01]  /*2690*/  LOP3.LUT R11, R28, R11, RZ, 0xfc, !PT ;  /* 0x0000000b1c0b7212 */ /* 0x000fe200078efcff */
[----:B------:R-:W-:Y:S01]  /*26a0*/  IMAD.IADD R123, R103, 0x1, R123 ;  /* 0x00000001677b7824 */ /* 0x000fe200078e027b */
[----:B------:R-:W-:Y:S01]  /*26b0*/  SHF.R.S32.HI R7, RZ, 0x1f, R22 ;  /* 0x0000001fff077819 */ /* 0x000fe20000011416 */
[----:B------:R-:W-:Y:S01]  /*26c0*/  IMAD.IADD R10, R101, 0x1, R13 ;  /* 0x00000001650a7824 */ /* 0x000fe200078e020d */
[----:B------:R-:W-:Y:S01]  /*26d0*/  SHF.R.S32.HI R121, RZ, 0x1f, R23 ;  /* 0x0000001fff797819 */ /* 0x000fe20000011417 */
[----:B------:R-:W-:Y:S01]  /*26e0*/  IMAD.IADD R20, R13, 0x1, R99 ;  /* 0x000000010d147824 */ /* 0x000fe200078e0263 */
[----:B------:R-:W-:-:S02]  /*26f0*/  SHF.R.S32.HI R108, RZ, 0x1f, R21 ;  /* 0x0000001fff6c7819 */ /* 0x000fc40000011415 */
[----:B------:R-:W-:Y:S02]  /*2700*/  SHF.R.S32.HI R95, RZ, 0x1f, R25 ;  /* 0x0000001fff5f7819 */ /* 0x000fe40000011419 */
[----:B------:R-:W-:Y:S02]  /*2710*/  SHF.R.S32.HI R27, RZ, 0x1f, R26 ;  /* 0x0000001fff1b7819 */ /* 0x000fe4000001141a */
[----:B------:R-:W-:Y:S02]  /*2720*/  LOP3.LUT R28, R28, 0x1, RZ, 0xc0, !PT ;  /* 0x000000011c1c7812 */ /* 0x000fe400078ec0ff */
[C---:B------:R-:W-:Y:S02]  /*2730*/  LOP3.LUT R29, R11.reuse, 0x2, RZ, 0xc0, !PT ;  /* 0x000000020b1d7812 */ /* 0x040fe400078ec0ff */
[C---:B------:R-:W-:Y:S02]  /*2740*/  LOP3.LUT R30, R11.reuse, 0x4, RZ, 0xc0, !PT ;  /* 0x000000040b1e7812 */ /* 0x040fe400078ec0ff */
[----:B------:R-:W-:-:S02]  /*2750*/  LOP3.LUT R31, R11, 0x8, RZ, 0xc0, !PT ;  /* 0x000000080b1f7812 */ /* 0x000fc400078ec0ff */
[C---:B------:R-:W-:Y:S02]  /*2760*/  LOP3.LUT R32, R11.reuse, 0x10, RZ, 0xc0, !PT ;  /* 0x000000100b207812 */ /* 0x040fe400078ec0ff */
[----:B------:R-:W-:Y:S01]  /*2770*/  LOP3.LUT R33, R11, 0x20, RZ, 0xc0, !PT ;  /* 0x000000200b217812 */ /* 0x000fe200078ec0ff */
[----:B------:R-:W-:Y:S06]  /*2780*/  @!P6 BAR.SYNC.DEFER_BLOCKING 0x9, 0x100 ;  /* 0x024400000000eb1d */ /* 0x000fec0000010000 */
.L_x_6408:
        /* <DEDUP_REMOVED lines=20> */
[----:B------:R-:W-:Y:S01]  /*28d0*/  @!P2 SHF.R.S32.HI R13, RZ, 0x1f, R11 ;  /* 0x0000001fff0da819 */ /* 0x000fe2000001140b */
[----:B------:R-:W-:Y:S01]  /*28e0*/  @!P2 IMAD R15, R23, R15, R12 ;  /* 0x0000000f170fa224 */ /* 0x000fe200078e020c */
[----:B------:R-:W-:-:S05]  /*28f0*/  @!P2 MOV R12, R11 ;  /* 0x0000000b000ca202 */ /* 0x000fca0000000f00 */
[----:B------:R-:W-:-:S04]  /*2900*/  @!P2 IMAD.WIDE.U32 R12, R23, R14, R12 ;  /* 0x0000000e170ca225 */ /* 0x000fc800078e000c */
[----:B------:R-:W-:Y:S01]  /*2910*/  @!P2 IMAD.IADD R13, R13, 0x1, R15 ;  /* 0x000000010d0da824 */ /* 0x000fe200078e020f */
        /* <DEDUP_REMOVED lines=126> */
.L_x_6307:
[----:B------:R-:W-:Y:S05]  /*3100*/  BSYNC B1 ;  /* 0x0000000000017941 */ /* 0x000fea0003800000 */
.L_x_6306:
        /* <DEDUP_REMOVED lines=51> */
.L_x_6309:
[----:B------:R-:W-:Y:S05]  /*3440*/  BSYNC B1 ;  /* 0x0000000000017941 */ /* 0x000fea0003800000 */
.L_x_6308:
[----:B------:R-:W-:Y:S01]  /*3450*/  UISETP.NE.AND UP0, UPT, UR49, 0x3, UPT ;  /* 0x000000033100788c */ /* 0x000fe2000bf05270 */
[----:B------:R-:W-:Y:S01]  /*3460*/  IMAD.MOV.U32 R151, RZ, RZ, R68 ;  /* 0x000000ffff977224 */ /* 0x000fe200078e0044 */
[----:B------:R-:W-:Y:S01]  /*3470*/  MOV R149, R62 ;  /* 0x0000003e00957202 */ /* 0x000fe20000000f00 */
[----:B------:R-:W-:Y:S01]  /*3480*/  IMAD.MOV.U32 R153, RZ, RZ, R72 ;  /* 0x000000ffff997224 */ /* 0x000fe200078e0048 */
[----:B-----5:R-:W-:Y:S01]  /*3490*/  MOV R134, R44 ;  /* 0x0000002c00867202 */ /* 0x020fe20000000f00 */
[----:B------:R-:W-:Y:S01]  /*34a0*/  IMAD.MOV.U32 R155, RZ, RZ, R76 ;  /* 0x000000ffff9b7224 */ /* 0x000fe200078e004c */
[----:B------:R-:W-:Y:S01]  /*34b0*/  PLOP3.LUT P2, PT, PT, PT, UP0, 0x80, 0x0 ;  /* 0x000000000000781c */ /* 0x000fe20003f4f008 */
[----:B------:R-:W-:Y:S01]  /*34c0*/  IMAD.MOV.U32 R157, RZ, RZ, R80 ;  /* 0x000000ffff9d7224 */ /* 0x000fe200078e0050 */
[----:B------:R-:W-:Y:S01]  /*34d0*/  MOV R139, R54 ;  /* 0x00000036008b7202 */ /* 0x000fe20000000f00 */
        /* <DEDUP_REMOVED lines=17> */
.L_x_6310:
[----:B------:R-:W2:Y:S01]  /*35f0*/  LDL R11, [R1+0x18] ;  /* 0x00001800010b7983 */ /* 0x000ea20000100800 */
[----:B------:R-:W-:Y:S01]  /*3600*/  IMAD R93, R19, 0x8, R18 ;  /* 0x00000008135d7824 */ /* 0x000fe200078e0212 */
[----:B------:R-:W-:Y:S01]  /*3610*/  BSSY B1, `(.L_x_6311) ;  /* 0x0000004000017945 */ /* 0x000fe20003800000 */
[----:B--2---:R-:W-:-:S04]  /*3620*/  SHF.L.U32 R94, R11, 0x1f, RZ ;  /* 0x0000001f0b5e7819 */ /* 0x004fc800000006ff */
[----:B------:R-:W1:Y:S02]  /*3630*/  SYNCS.PHASECHK.TRANS64.TRYWAIT P5, [R93+URZ+0x33490], R94 ;  /* 0x0334905e5d0075a7 */ /* 0x000e6400080a017f */
[----:B-1----:R-:W-:Y:S05]  /*3640*/  @!P5 BRA `(.L_x_6312) ;  /* 0x000002d00048d947 */ /* 0x002fea0003800000 */
.L_x_6651:
[----:B------:R-:W-:Y:S05]  /*3650*/  BSYNC B1 ;  /* 0x0000000000017941 */ /* 0x000fea0003800000 */
.L_x_6311:
[----:B------:R-:W-:-:S03]  /*3660*/  UMOV UR4, 0xffffffff ;  /* 0xffffffff00047882 */ /* 0x000fc60000000000 */
[----:B------:R-:W-:Y:S05]  /*3670*/  BRA.DIV UR4, `(.L_x_6313) ;  /* 0x000002d204507947 */ /* 0x000fea000b800000 */
[----:B------:R2:W3:Y:S04]  /*3680*/  SHFL.IDX PT, R141, R118, RZ, 0x1e1f ;  /* 0x001e1fff768d7589 */ /* 0x0004e800000e0000 */
[----:B------:R2:W4:Y:S02]  /*3690*/  SHFL.IDX PT, R143, R119, RZ, 0x1e1f ;  /* 0x001e1fff778f7589 */ /* 0x00052400000e0000 */
.L_x_6655:
[----:B------:R-:W-:Y:S04]  /*36a0*/  BSSY B1, `(.L_x_6314) ;  /* 0x00002d8000017945 */ /* 0x000fe80003800000 */
[----:B------:R-:W-:Y:S05]  /*36b0*/  @P3 BRA `(.L_x_6315) ;  /* 0x0000002c00583947 */ /* 0x000fea0003800000 */
[----:B------:R-:W-:Y:S01]  /*36c0*/  ISETP.NE.AND P3, PT, R28, RZ, PT ;  /* 0x000000ff1c00720c */ /* 0x000fe20003f65270 */
[----:B------:R-:W-:-:S12]  /*36d0*/  BSSY B2, `(.L_x_6316) ;  /* 0x0000076000027945 */ /* 0x000fd80003800000 */
[----:B------:R-:W-:Y:S05]  /*36e0*/  @!P3 BRA `(.L_x_6317) ;  /* 0x0000000400d0b947 */ /* 0x000fea0003800000 */
[----:B0-----:R0:W0:Y:S01]  /*36f0*/  LDS.128 R12, [R88+0x24200] ;  /* 0x02420000580c7984 */ /* 0x0010220000000c00 */
[----:B----4-:R-:W-:Y:S01]  /*3700*/  IADD3 R84, P3, R16, R143, RZ ;  /* 0x0000008f10547210 */ /* 0x010fe20007f7e0ff */
[----:B------:R-:W-:Y:S04]  /*3710*/  BSSY B3, `(.L_x_6318) ;  /* 0x0000070000037945 */ /* 0x000fe80003800000 */
[----:B---3--:R-:W-:Y:S01]  /*3720*/  IMAD.X R85, R141, 0x1, R17, P3 ;  /* 0x000000018d557824 */ /* 0x008fe200018e0611 */
        /* <DEDUP_REMOVED lines=9> */
[----:B------:R-:W-:Y:S02]  /*37c0*/  SHF.R.U32.HI R160, RZ, 0x10, R83 ;  /* 0x00000010ffa07819 */ /* 0x000fe40000011653 */
[----:B------:R-:W-:Y:S01]  /*37d0*/  PRMT R159, R159, 0x654, R80 ;  /* 0x000006549f9f7816 */ /* 0x000fe20000000050 */
[----:B------:R-:W-:Y:S01]  /*37e0*/  IMAD.SHL.U32 R80, R161, 0x100, RZ ;  /* 0x00000100a1507824 */ /* 0x000fe200078e00ff */
[----:B------:R-:W-:Y:S01]  /*37f0*/  PRMT R83, R162, 0x654, R11 ;  /* 0x00000654a2537816 */ /* 0x000fe2000000000b */
[----:B0-----:R-:W-:Y:S01]  /*3800*/  IMAD.MOV.U32 R11, RZ, RZ, R13 ;  /* 0x000000ffff0b7224 */ /* 0x001fe200078e000d */
[----:B------:R-:W-:Y:S01]  /*3810*/  SHF.R.U32.HI R163, RZ, 0x10, R81 ;  /* 0x00000010ffa37819 */ /* 0x000fe20000011651 */
        /* <DEDUP_REMOVED lines=95> */
.L_x_6319:
[----:B------:R-:W-:Y:S05]  /*3e10*/  BSYNC B3 ;  /* 0x0000000000037941 */ /* 0x000fea0003800000 */
.L_x_6318:
[----:B0-----:R0:W-:Y:S02]  /*3e20*/  ST.E.128 desc[UR50][R84.64], R12 ;  /* 0x0000000c54007985 */ /* 0x0011e4000c101d32 */
.L_x_6317:
[----:B------:R-:W-:Y:S05]  /*3e30*/  BSYNC B2 ;  /* 0x0000000000027941 */ /* 0x000fea0003800000 */
.L_x_6316:
[----:B------:R-:W-:Y:S01]  /*3e40*/  ISETP.NE.AND P3, PT, R29, RZ, PT ;  /* 0x000000ff1d00720c */ /* 0x000fe20003f65270 */
[----:B------:R-:W-:-:S12]  /*3e50*/  BSSY B2, `(.L_x_6320) ;  /* 0x0000078000027945 */ /* 0x000fd80003800000 */
[----:B------:R-:W-:Y:S05]  /*3e60*/  @!P3 BRA `(.L_x_6321) ;  /* 0x0000000400d8b947 */ /* 0x000fea0003800000 */
[----:B------:R-:W5:Y:S01]  /*3e70*/  LDL R11, [R1+0x1c] ;  /* 0x00001c00010b7983 */ /* 0x000f620000100800 */
[----:B0-----:R-:W-:Y:S01]  /*3e80*/  IMAD.SHL.U32 R12, R228, 0x10, RZ ;  /* 0x00000010e40c7824 */ /* 0x001fe200078e00ff */
[----:B------:R-:W-:Y:S04]  /*3e90*/  BSSY B3, `(.L_x_6322) ;  /* 0x0000072000037945 */ /* 0x000fe80003800000 */
        /* <DEDUP_REMOVED lines=68> */
[--C-:B------:R-:W-:Y:S01]  /*42e0*/  HADD2.F32 R85, -RZ, R84.reuse.H0_H0 ;  /* 0x20000054ff557230 */ /* 0x100fe20000004100 */
[----:B------:R-:W-:Y:S01]  /*42f0*/  F2FP.SATFINITE.E4M3.F32.PACK_AB_MERGE_C R82, R83, R82, RZ ;  /* 0x000000525352723e */ /* 0x000fe200048070ff */
[----:B------:R-:W-:Y:S01]  /*4300*/  HADD2.F32 R84, -RZ, R84.H1_H1 ;  /* 0x30000054ff547230 */ /* 0x000fe20000004100 */
[----:B------:R-:W-:Y:S01]  /*4310*/  F2FP.F16.E4M3.UNPACK_B R156, R12.H1 ;  /* 0x0000000cff9c723e */ /* 0x000fe200030006ff */
[----:B------:R-:W-:Y:S01]  /*4320*/  HADD2.F32 R161, -RZ, R159.H1_H1 ;  /* 0x3000009fffa17230 */ /* 0x000fe20000004100 */
[----:B------:R-:W-:Y:S02]  /*4330*/  F2FP.F16.E4M3.UNPACK_B R83, R14.H1 ;  /* 0x0000000eff53723e */ /* 0x000fe400030006ff */
[----:B------:R-:W-:Y:S01]  /*4340*/  F2FP.F16.E4M3.UNPACK_B R158, R13 ;  /* 0x0000000dff9e723e */ /* 0x000fe200020006ff */
[----:B------:R-:W-:Y:S01]  /*4350*/  HADD2.F32 R157, -RZ, R156.H1_H1 ;  /* 0x3000009cff9d7230 */ /* 0x000fe20000004100 */
[----:B------:R-:W-:Y:S01]  /*4360*/  F2FP.F16.E4M3.UNPACK_B R155, R12 ;  /* 0x0000000cff9b723e */ /* 0x000fe200020006ff */
[----:B------:R-:W-:-:S02]  /*4370*/  HADD2.F32 R13, -RZ, R83.H1_H1 ;  /* 0x30000053ff0d7230 */ /* 0x000fc40000004100 */
[CC--:B------:R-:W-:Y:S01]  /*4380*/  FMUL.FTZ R12, R84.reuse, R161.reuse ;  /* 0x000000a1540c7220 */ /* 0x0c0fe20000410000 */
        /* <DEDUP_REMOVED lines=9> */
[----:B------:R-:W-:Y:S01]  /*4420*/  FFMA.FTZ R164, R84, R157, R163 ;  /* 0x0000009d54a47223 */ /* 0x000fe200000100a3 */
[-C--:B------:R-:W-:Y:S01]  /*4430*/  FFMA.FTZ R162, R83, R12.reuse, -R162 ;  /* 0x0000000c53a27223 */ /* 0x080fe200000108a2 */
        /* <DEDUP_REMOVED lines=9> */
[----:B------:R-:W-:Y:S01]  /*44d0*/  FMUL.FTZ R158, R15, R84 ;  /* 0x000000540f9e7220 */ /* 0x000fe20000410000 */
[----:B------:R-:W-:-:S02]  /*44e0*/  HADD2.F32 R156, -RZ, R156.H0_H0 ;  /* 0x2000009cff9c7230 */ /* 0x000fc40000004100 */
        /* <DEDUP_REMOVED lines=12> */
.L_x_6323:
[----:B------:R-:W-:Y:S05]  /*45b0*/  BSYNC B3 ;  /* 0x0000000000037941 */ /* 0x000fea0003800000 */
.L_x_6322:
[----:B------:R0:W-:Y:S02]  /*45c0*/  ST.E.128 desc[UR50][R80.64], R12 ;  /* 0x0000000c50007985 */ /* 0x0001e4000c101d32 */
.L_x_6321:
[----:B------:R-:W-:Y:S05]  /*45d0*/  BSYNC B2 ;  /* 0x0000000000027941 */ /* 0x000fea0003800000 */
.L_x_6320:
        /* <DEDUP_REMOVED lines=19> */
[----:B------:R-:W-:Y:S01]  /*4710*/  IMAD.MOV.U32 R73, RZ, RZ, R12 ;  /* 0x000000ffff497224 */ /* 0x000fe200078e000c */
[----:B------:R-:W-:Y:S01]  /*4720*/  PRMT R79, R79, 0x654, R72 ;  /* 0x000006544f4f7816 */ /* 0x000fe20000000048 */
[----:B------:R-:W-:Y:S01]  /*4730*/  IMAD.SHL.U32 R72, R81, 0x100, RZ ;  /* 0x0000010051487824 */ /* 0x000fe200078e00ff */
[----:B------:R-:W-:Y:S02]  /*4740*/  SHF.R.U32.HI R78, RZ, 0x10, R75 ;  /* 0x00000010ff4e7819 */ /* 0x000fe4000001164b */
        /* <DEDUP_REMOVED lines=49> */
[----:B------:R-:W-:-:S02]  /*4a60*/  F2FP.F16.E4M3.UNPACK_B R153, R72.H1 ;  /* 0x00000048ff99723e */ /* 0x000fc400030006ff */
[----:B------:R-:W-:Y:S01]  /*4a70*/  F2FP.SATFINITE.E4M3.F32.PACK_AB_MERGE_C R78, R79, R78, RZ ;  /* 0x0000004e4f4e723e */ /* 0x000fe200048070ff */
        /* <DEDUP_REMOVED lines=29> */
[----:B------:R-:W-:Y:S02]  /*4c50*/  HADD2.F32 R15, -RZ, R15.H1_H1 ;  /* 0x3000000fff0f7230 */ /* 0x000fe40000004100 */
[----:B------:R-:W-:Y:S01]  /*4c60*/  FMUL.FTZ R84, R72, R153 ;  /* 0x0000009948547220 */ /* 0x000fe20000410000 */
[----:B------:R-:W-:-:S02]  /*4c70*/  HADD2.F32 R83, -RZ, R83.H0_H0 ;  /* 0x20000053ff537230 */ /* 0x000fc40000004100 */
[----:B------:R-:W-:Y:S01]  /*4c80*/  FMUL.FTZ R80, R14, R85 ;  /* 0x000000550e507220 */ /* 0x000fe20000410000 */
[----:B------:R-:W-:Y:S02]  /*4c90*/  HADD2.F32 R82, -RZ, R82.H0_H0 ;  /* 0x20000052ff527230 */ /* 0x000fe40000004100 */
[----:B------:R-:W-:Y:S01]  /*4ca0*/  FMUL.FTZ R79, R15, R153 ;  /* 0x000000990f4f7220 */ /* 0x000fe20000410000 */
[----:B------:R-:W-:Y:S01]  /*4cb0*/  FMUL.FTZ R85, R13, R85 ;  /* 0x000000550d557220 */ /* 0x000fe20000410000 */
[----:B------:R-:W-:Y:S01]  /*4cc0*/  FFMA.FTZ R84, R15, R83, R84 ;  /* 0x000000530f547223 */ /* 0x000fe20000010054 */
[----:B------:R-:W-:Y:S01]  /*4cd0*/  F2FP.SATFINITE.E4M3.F32.PACK_AB_MERGE_C R154, R154, R155, RZ ;  /* 0x0000009b9a9a723e */ /* 0x000fe200048070ff */
[----:B------:R-:W-:Y:S01]  /*4ce0*/  FFMA.FTZ R79, R72, R83, -R79 ;  /* 0x00000053484f7223 */ /* 0x000fe2000001084f */
[-C--:B------:R-:W-:Y:S01]  /*4cf0*/  FFMA.FTZ R80, R13, R82.reuse, -R80 ;  /* 0x000000520d507223 */ /* 0x080fe20000010850 */
[----:B------:R-:W-:Y:S01]  /*4d00*/  FFMA.FTZ R85, R14, R82, R85 ;  /* 0x000000520e557223 */ /* 0x000fe20000010055 */
[----:B------:R-:W-:-:S02]  /*4d10*/  F2FP.SATFINITE.E4M3.F32.PACK_AB_MERGE_C R13, R12, R11, R75 ;  /* 0x0000000b0c0d723e */ /* 0x000fc4000480704b */
[----:B------:R-:W-:Y:S02]  /*4d20*/  F2FP.SATFINITE.E4M3.F32.PACK_AB_MERGE_C R12, R74, R73, R78 ;  /* 0x000000494a0c723e */ /* 0x000fe4000480704e */
[----:B------:R-:W-:Y:S02]  /*4d30*/  F2FP.SATFINITE.E4M3.F32.PACK_AB_MERGE_C R14, R85, R80, R81 ;  /* 0x00000050550e723e */ /* 0x000fe40004807051 */
[----:B------:R-:W-:-:S07]  /*4d40*/  F2FP.SATFINITE.E4M3.F32.PACK_AB_MERGE_C R15, R84, R79, R154 ;  /* 0x0000004f540f723e */ /* 0x000fce000480709a */
.L_x_6327:
[----:B------:R-:W-:Y:S05]  /*4d50*/  BSYNC B3 ;  /* 0x0000000000037941 */ /* 0x000fea0003800000 */
.L_x_6326:
[----:B------:R0:W-:Y:S02]  /*4d60*/  ST.E.128 desc[UR50][R76.64], R12 ;  /* 0x0000000c4c007985 */ /* 0x0001e4000c101d32 */
.L_x_6325:
[----:B------:R-:W-:Y:S05]  /*4d70*/  BSYNC B2 ;  /* 0x0000000000027941 */ /* 0x000fea0003800000 */
.L_x_6324:
[----:B------:R-:W-:Y:S01]  /*4d80*/  ISETP.NE.AND P3, PT, R31, RZ, PT ;  /* 0x000000ff1f00720c */ /* 0x000fe20003f65270 */
[----:B------:R-:W-:-:S12]  /*4d90*/  BSSY B2, `(.L_x_6328) ;  /* 0x0000078000027945 */ /* 0x000fd80003800000 */
[----:B------:R-:W-:Y:S05]  /*4da0*/  @!P3 BRA `(.L_x_6329) ;  /* 0x0000000400d8b947 */ /* 0x000fea0003800000 */
[----:B0-----:R-:W3:Y:S04]  /*4db0*/  LDL R12, [R1+0x10] ;  /* 0x00001000010c7983 */ /* 0x001ee80000100800 */
[----:B------:R-:W5:Y:S01]  /*4dc0*/  LDL R11, [R1+0x28] ;  /* 0x00002800010b7983 */ /* 0x000f620000100800 */
[----:B----4-:R-:W-:Y:S01]  /*4dd0*/  IADD3 R72, P3, R221, R143, RZ ;  /* 0x0000008fdd487210 */ /* 0x010fe20007f7e0ff */
[----:B------:R-:W-:Y:S03]  /*4de0*/  BSSY B3, `(.L_x_6330) ;  /* 0x0000071000037945 */ /* 0x000fe60003800000 */
[----:B---3--:R-:W-:Y:S02]  /*4df0*/  IADD3.X R73, R141, R12, RZ, P3, !PT ;  /* 0x0000000c8d497210 */ /* 0x008fe40001ffe4ff */
[----:B------:R0:W3:Y:S01]  /*4e00*/  LDS.128 R12, [R89+0x26a00] ;  /* 0x026a0000590c7984 */ /* 0x0000e20000000c00 */
[----:B-----5:R-:W-:-:S13]  /*4e10*/  ISETP.GE.AND P3, PT, R11, R115, PT ;  /* 0x000000730b00720c */ /* 0x020fda0003f66270 */
[----:B0-----:R-:W-:Y:S05]  /*4e20*/  @P3 BRA `(.L_x_6331) ;  /* 0x0000000400b03947 */ /* 0x001fea0003800000 */
[--C-:B------:R-:W-:Y:S02]  /*4e30*/  SHF.R.U32.HI R70, RZ, 0x18, R69.reuse ;  /* 0x00000018ff467819 */ /* 0x100fe40000011645 */
[----:B------:R-:W-:Y:S02]  /*4e40*/  LOP3.LUT R11, R69, 0xff, RZ, 0xc0, !PT ;  /* 0x000000ff450b7812 */ /* 0x000fe400078ec0ff */
[--C-:B------:R-:W-:Y:S02]  /*4e50*/  SHF.R.U32.HI R76, RZ, 0x8, R69.reuse ;  /* 0x00000008ff4c7819 */ /* 0x100fe40000011645 */
[----:B------:R-:W-:Y:S02]  /*4e60*/  SHF.R.U32.HI R74, RZ, 0x10, R69 ;  /* 0x00000010ff4a7819 */ /* 0x000fe40000011645 */
[----:B------:R-:W-:Y:S02]  /*4e70*/  SHF.R.U32.HI R77, RZ, 0x18, R71 ;  /* 0x00000018ff4d7819 */ /* 0x000fe40000011647 */
[----:B------:R-:W-:-:S02]  /*4e80*/  LOP3.LUT R68, R71, 0xff, RZ, 0xc0, !PT ;  /* 0x000000ff47447812 */ /* 0x000fc400078ec0ff */
[----:B------:R-:W-:Y:S02]  /*4e90*/  SHF.R.U32.HI R69, RZ, 0x8, R71 ;  /* 0x00000008ff457819 */ /* 0x000fe40000011647 */
[----:B------:R-:W-:Y:S02]  /*4ea0*/  PRMT R11, R70, 0x654, R11 ;  /* 0x00000654460b7816 */ /* 0x000fe4000000000b */
[----:B------:R-:W-:Y:S01]  /*4eb0*/  PRMT R70, R77, 0x654, R68 ;  /* 0x000006544d467816 */ /* 0x000fe20000000044 */
[----:B------:R-:W-:Y:S01]  /*4ec0*/  IMAD.SHL.U32 R68, R76, 0x100, RZ ;  /* 0x000001004c447824 */ /* 0x000fe200078e00ff */
[----:B------:R-:W-:Y:S01]  /*4ed0*/  SHF.R.U32.HI R75, RZ, 0x10, R71 ;  /* 0x00000010ff4b7819 */ /* 0x000fe20000011647 */
[----:B------:R-:W-:Y:S02]  /*4ee0*/  IMAD.SHL.U32 R71, R69, 0x100, RZ ;  /* 0x0000010045477824 */ /* 0x000fe400078e00ff */
[----:B---3--:R-:W-:Y:S01]  /*4ef0*/  IMAD.MOV.U32 R69, RZ, RZ, R12 ;  /* 0x000000ffff457224 */ /* 0x008fe200078e000c */
[----:B------:R-:W-:Y:S01]  /*4f00*/  LOP3.LUT R12, R11, 0xff00, R68, 0xf8, !PT ;  /* 0x0000ff000b0c7812 */ /* 0x000fe200078ef844 */
[----:B------:R-:W-:Y:S01]  /*4f10*/  IMAD.U32 R75, R75, 0x10000, RZ ;  /* 0x000100004b4b7824 */ /* 0x000fe200078e00ff */
[----:B------:R-:W-:Y:S01]  /*4f20*/  LOP3.LUT R68, R70, 0xff00, R71, 0xf8, !PT ;  /* 0x0000ff0046447812 */ /* 0x000fe200078ef847 */
[----:B------:R-:W-:Y:S01]  /*4f30*/  IMAD.U32 R71, R74, 0x10000, RZ ;  /* 0x000100004a477824 */ /* 0x000fe200078e00ff */
[----:B------:R-:W-:-:S02]  /*4f40*/  F2FP.F16.E4M3.UNPACK_B R70, R152.H1 ;  /* 0x00000098ff46723e */ /* 0x000fc400030006ff */
[----:B------:R-:W-:Y:S02]  /*4f50*/  F2FP.F16.E4M3.UNPACK_B R11, R13 ;  /* 0x0000000dff0b723e */ /* 0x000fe400020006ff */
        /* <DEDUP_REMOVED lines=18> */
[----:B------:R-:W-:Y:S01]  /*5080*/  FMUL.FTZ R79, R13, R76 ;  /* 0x0000004c0d4f7220 */ /* 0x000fe20000410000 */
[----:B------:R-:W-:-:S02]  /*5090*/  HADD2.F32 R76, -RZ, R152.H1_H1 ;  /* 0x30000098ff4c7230 */ /* 0x000fc40000004100 */
[----:B------:R-:W-:Y:S01]  /*50a0*/  FFMA.FTZ R80, R13, R71, -R78 ;  /* 0x000000470d507223 */ /* 0x000fe2000001084e */
[----:B------:R-:W-:Y:S01]  /*50b0*/  F2FP.F16.E4M3.UNPACK_B R13, R69.H1 ;  /* 0x00000045ff0d723e */ /* 0x000fe200030006ff */
[----:B------:R-:W-:Y:S01]  /*50c0*/  FFMA.FTZ R81, R70, R71, R79 ;  /* 0x0000004746517223 */ /* 0x000fe2000001004f */
[----:B------:R-:W-:Y:S01]  /*50d0*/  FFMA.FTZ R68, R68, R74, R75 ;  /* 0x0000004a44447223 */ /* 0x000fe2000001004b */
[----:B------:R-:W-:Y:S01]  /*50e0*/  F2FP.F16.E4M3.UNPACK_B R69, R69 ;  /* 0x00000045ff45723e */ /* 0x000fe200020006ff */
[----:B------:R-:W-:Y:S02]  /*50f0*/  HADD2.F32 R75, -RZ, R151.H1_H1 ;  /* 0x30000097ff4b7230 */ /* 0x000fe40000004100 */
[--C-:B------:R-:W-:Y:S01]  /*5100*/  HADD2.F32 R70, -RZ, R13.reuse.H0_H0 ;  /* 0x2000000dff467230 */ /* 0x100fe20000004100 */
[----:B------:R-:W-:Y:S01]  /*5110*/  F2FP.SATFINITE.E4M3.F32.PACK_AB_MERGE_C R85, R81, R80, RZ ;  /* 0x000000505155723e */ /* 0x000fe200048070ff */
[----:B------:R-:W-:Y:S02]  /*5120*/  HADD2.F32 R71, -RZ, R13.H1_H1 ;  /* 0x3000000dff477230 */ /* 0x000fe40000004100 */
[----:B------:R-:W-:-:S02]  /*5130*/  HADD2.F32 R13, -RZ, R69.H0_H0 ;  /* 0x20000045ff0d7230 */ /* 0x000fc40000004100 */
[CC--:B------:R-:W-:Y:S01]  /*5140*/  FMUL.FTZ R78, R70.reuse, R76.reuse ;  /* 0x0000004c464e7220 */ /* 0x0c0fe20000410000 */
[----:B------:R-:W-:Y:S02]  /*5150*/  HADD2.F32 R152, -RZ, R152.H0_H0 ;  /* 0x20000098ff987230 */ /* 0x000fe40000004100 */
[C---:B------:R-:W-:Y:S01]  /*5160*/  FMUL.FTZ R79, R71.reuse, R76 ;  /* 0x0000004c474f7220 */ /* 0x040fe20000410000 */
[----:B------:R-:W-:Y:S02]  /*5170*/  HADD2.F32 R69, -RZ, R69.H1_H1 ;  /* 0x30000045ff457230 */ /* 0x000fe40000004100 */
[-C--:B------:R-:W-:Y:S01]  /*5180*/  FFMA.FTZ R78, R71, R75.reuse, R78 ;  /* 0x0000004b474e7223 */ /* 0x080fe2000001004e */
[----:B------:R-:W-:Y:S02]  /*5190*/  HADD2.F32 R74, -RZ, R151.H0_H0 ;  /* 0x20000097ff4a7230 */ /* 0x000fe40000004100 */
[----:B------:R-:W-:Y:S01]  /*51a0*/  FFMA.FTZ R79, R70, R75, -R79 ;  /* 0x0000004b464f7223 */ /* 0x000fe2000001084f */
[----:B------:R-:W-:Y:S01]  /*51b0*/  F2FP.F16.E4M3.UNPACK_B R70, R15.H1 ;  /* 0x0000000fff46723e */ /* 0x000fe200030006ff */
[-C--:B------:R-:W-:Y:S01]  /*51c0*/  FMUL.FTZ R76, R69, R152.reuse ;  /* 0x00000098454c7220 */ /* 0x080fe20000410000 */
[----:B------:R-:W-:Y:S01]  /*51d0*/  FMUL.FTZ R152, R13, R152 ;  /* 0x000000980d987220 */ /* 0x000fe20000410000 */
[----:B------:R-:W-:-:S02]  /*51e0*/  F2FP.F16.E4M3.UNPACK_B R75, R12 ;  /* 0x0000000cff4b723e */ /* 0x000fc400020006ff */
[----:B------:R-:W-:Y:S01]  /*51f0*/  F2FP.SATFINITE.E4M3.F32.PACK_AB_MERGE_C R84, R78, R79, RZ ;  /* 0x0000004f4e54723e */ /* 0x000fe200048070ff */
[-C--:B------:R-:W-:Y:S01]  /*5200*/  FFMA.FTZ R13, R13, R74.reuse, -R76 ;  /* 0x0000004a0d0d7223 */ /* 0x080fe2000001084c */
[-C--:B------:R-:W-:Y:S01]  /*5210*/  F2FP.F16.E4M3.UNPACK_B R79, R77.reuse.H1 ;  /* 0x0000004dff4f723e */ /* 0x080fe200030006ff */
        /* <DEDUP_REMOVED lines=12> */
[----:B------:R-:W-:Y:S02]  /*52e0*/  HADD2.F32 R80, -RZ, R78.H1_H1 ;  /* 0x3000004eff507230 */ /* 0x000fe40000004100 */
[----:B------:R-:W-:Y:S01]  /*52f0*/  FFMA.FTZ R83, R71, R77, -R12 ;  /* 0x0000004d47537223 */ /* 0x000fe2000001080c */
[----:B------:R-:W-:Y:S01]  /*5300*/  HADD2.F32 R69, -RZ, R69.H0_H0 ;  /* 0x20000045ff457230 */ /* 0x000fe20000004100 */
[----:B------:R-:W-:Y:S01]  /*5310*/  F2FP.F16.E4M3.UNPACK_B R14, R14 ;  /* 0x0000000eff0e723e */ /* 0x000fe200020006ff */
[----:B------:R-:W-:Y:S02]  /*5320*/  HADD2.F32 R12, -RZ, R75.H1_H1 ;  /* 0x3000004bff0c7230 */ /* 0x000fe40000004100 */
[----:B------:R-:W-:Y:S01]  /*5330*/  FMUL.FTZ R82, R70, R80 ;  /* 0x0000005046527220 */ /* 0x000fe20000410000 */
[----:B------:R-:W-:-:S02]  /*5340*/  HADD2.F32 R76, -RZ, R76.H0_H0 ;  /* 0x2000004cff4c7230 */ /* 0x000fc40000004100 */
[C---:B------:R-:W-:Y:S01]  /*5350*/  FMUL.FTZ R71, R69.reuse, R80 ;  /* 0x0000005045477220 */ /* 0x040fe20000410000 */
[----:B------:R-:W-:Y:S01]  /*5360*/  FFMA.FTZ R80, R74, R77, R81 ;  /* 0x0000004d4a507223 */ /* 0x000fe20000010051 */
[-C--:B------:R-:W-:Y:S01]  /*5370*/  FFMA.FTZ R82, R69, R12.reuse, -R82 ;  /* 0x0000000c45527223 */ /* 0x080fe20000010852 */
[--C-:B------:R-:W-:Y:S02]  /*5380*/  HADD2.F32 R69, -RZ, R15.reuse.H0_H0 ;  /* 0x2000000fff457230 */ /* 0x100fe40000004100 */
[----:B------:R-:W-:Y:S01]  /*5390*/  FFMA.FTZ R81, R70, R12, R71 ;  /* 0x0000000c46517223 */ /* 0x000fe20000010047 */
[--C-:B------:R-:W-:Y:S01]  /*53a0*/  HADD2.F32 R12, -RZ, R14.reuse.H0_H0 ;  /* 0x2000000eff0c7230 */ /* 0x100fe20000004100 */
[----:B------:R-:W-:Y:S01]  /*53b0*/  F2FP.SATFINITE.E4M3.F32.PACK_AB_MERGE_C R11, R68, R11, R85 ;  /* 0x0000000b440b723e */ /* 0x000fe20004807055 */
[----:B------:R-:W-:Y:S01]  /*53c0*/  HADD2.F32 R15, -RZ, R15.H1_H1 ;  /* 0x3000000fff0f7230 */ /* 0x000fe20000004100 */
[----:B------:R-:W-:Y:S01]  /*53d0*/  F2FP.SATFINITE.E4M3.F32.PACK_AB_MERGE_C R80, R80, R83, RZ ;  /* 0x000000535050723e */ /* 0x000fe200048070ff */
[----:B------:R-:W-:Y:S01]  /*53e0*/  HADD2.F32 R70, -RZ, R79.H0_H0 ;  /* 0x2000004fff467230 */ /* 0x000fe20000004100 */
[----:B------:R-:W-:Y:S01]  /*53f0*/  F2FP.SATFINITE.E4M3.F32.PACK_AB_MERGE_C R81, R81, R82, RZ ;  /* 0x000000525151723e */ /* 0x000fe200048070ff */
[----:B------:R-:W-:-:S02]  /*5400*/  HADD2.F32 R14, -RZ, R14.H1_H1 ;  /* 0x3000000eff0e7230 */ /* 0x000fc40000004100 */
[----:B------:R-:W-:Y:S02]  /*5410*/  HADD2.F32 R71, -RZ, R78.H0_H0 ;  /* 0x2000004eff477230 */ /* 0x000fe40000004100 */
[-C--:B------:R-:W-:Y:S01]  /*5420*/  FMUL.FTZ R74, R15, R70.reuse ;  /* 0x000000460f4a7220 */ /* 0x080fe20000410000 */
[----:B------:R-:W-:Y:S02]  /*5430*/  HADD2.F32 R75, -RZ, R75.H0_H0 ;  /* 0x2000004bff4b7230 */ /* 0x000fe40000004100 */
[C---:B------:R-:W-:Y:S01]  /*5440*/  FMUL.FTZ R70, R69.reuse, R70 ;  /* 0x0000004645467220 */ /* 0x040fe20000410000 */
[-C--:B------:R-:W-:Y:S01]  /*5450*/  FMUL.FTZ R77, R14, R71.reuse ;  /* 0x000000470e4d7220 */ /* 0x080fe20000410000 */
[C---:B------:R-:W-:Y:S01]  /*5460*/  FMUL.FTZ R71, R12.reuse, R71 ;  /* 0x000000470c477220 */ /* 0x040fe20000410000 */
[-C--:B------:R-:W-:Y:S01]  /*5470*/  FFMA.FTZ R74, R69, R76.reuse, -R74 ;  /* 0x0000004c454a7223 */ /* 0x080fe2000001084a */
[----:B------:R-:W-:Y:S01]  /*5480*/  FFMA.FTZ R15, R15, R76, R70 ;  /* 0x0000004c0f0f7223 */ /* 0x000fe20000010046 */
[-C--:B------:R-:W-:Y:S01]  /*5490*/  FFMA.FTZ R77, R12, R75.reuse, -R77 ;  /* 0x0000004b0c4d7223 */ /* 0x080fe2000001084d */
[----:B------:R-:W-:Y:S01]  /*54a0*/  FFMA.FTZ R14, R14, R75, R71 ;  /* 0x0000004b0e0e7223 */ /* 0x000fe20000010047 */
[----:B------:R-:W-:Y:S01]  /*54b0*/  F2FP.SATFINITE.E4M3.F32.PACK_AB_MERGE_C R12, R152, R13, R84 ;  /* 0x0000000d980c723e */ /* 0x000fe20004807054 */
[----:B------:R-:W-:Y:S01]  /*54c0*/  IMAD.MOV.U32 R13, RZ, RZ, R11 ;  /* 0x000000ffff0d7224 */ /* 0x000fe200078e000b */
[----:B------:R-:W-:-:S02]  /*54d0*/  F2FP.SATFINITE.E4M3.F32.PACK_AB_MERGE_C R15, R15, R74, R80 ;  /* 0x0000004a0f0f723e */ /* 0x000fc40004807050 */
[----:B------:R-:W-:-:S07]  /*54e0*/  F2FP.SATFINITE.E4M3.F32.PACK_AB_MERGE_C R14, R14, R77, R81 ;  /* 0x0000004d0e0e723e */ /* 0x000fce0004807051 */
.L_x_6331:
[----:B------:R-:W-:Y:S05]  /*54f0*/  BSYNC B3 ;  /* 0x0000000000037941 */ /* 0x000fea0003800000 */
.L_x_6330:
[----:B---3--:R0:W-:Y:S02]  /*5500*/  ST.E.128 desc[UR50][R72.64], R12 ;  /* 0x0000000c48007985 */ /* 0x0081e4000c101d32 */
.L_x_6329:
[----:B------:R-:W-:Y:S05]  /*5510*/  BSYNC B2 ;  /* 0x0000000000027941 */ /* 0x000fea0003800000 */
.L_x_6328:
        /* <DEDUP_REMOVED lines=11> */
[----:B------:R-:W-:Y:S02]  /*55d0*/  LOP3.LUT R11, R65, 0xff, RZ, 0xc0, !PT ;  /* 0x000000ff410b7812 */ /* 0x000fe400078ec0ff */
[--C-:B------:R-:W-:Y:S02]  /*55e0*/  SHF.R.U32.HI R66, RZ, 0x18, R65.reuse ;  /* 0x00000018ff427819 */ /* 0x100fe40000011641 */
[----:B------:R-:W-:Y:S02]  /*55f0*/  SHF.R.U32.HI R73, RZ, 0x8, R65 ;  /* 0x00000008ff497819 */ /* 0x000fe40000011641 */
[----:B------:R-:W-:Y:S02]  /*5600*/  SHF.R.U32.HI R71, RZ, 0x8, R67 ;  /* 0x00000008ff477819 */ /* 0x000fe40000011643 */
[----:B------:R-:W-:Y:S02]  /*5610*/  SHF.R.U32.HI R74, RZ, 0x10, R65 ;  /* 0x00000010ff4a7819 */ /* 0x000fe40000011641 */
[----:B------:R-:W-:-:S02]  /*5620*/  LOP3.LUT R64, R67, 0xff, RZ, 0xc0, !PT ;  /* 0x000000ff43407812 */ /* 0x000fc400078ec0ff */
[----:B------:R-:W-:Y:S02]  /*5630*/  SHF.R.U32.HI R65, RZ, 0x18, R67 ;  /* 0x00000018ff417819 */ /* 0x000fe40000011643 */
[----:B------:R-:W-:Y:S02]  /*5640*/  PRMT R66, R66, 0x654, R11 ;  /* 0x0000065442427816 */ /* 0x000fe4000000000b */
[----:B------:R-:W-:Y:S01]  /*5650*/  SHF.R.U32.HI R72, RZ, 0x10, R67 ;  /* 0x00000010ff487819 */ /* 0x000fe20000011643 */
[----:B------:R-:W-:Y:S01]  /*5660*/  IMAD.SHL.U32 R67, R71, 0x100, RZ ;  /* 0x0000010047437824 */ /* 0x000fe200078e00ff */
[----:B------:R-:W-:Y:S02]  /*5670*/  SHF.L.U32 R11, R73, 0x8, RZ ;  /* 0x00000008490b7819 */ /* 0x000fe400000006ff */
[----:B------:R-:W-:Y:S01]  /*5680*/  PRMT R70, R65, 0x654, R64 ;  /* 0x0000065441467816 */ /* 0x000fe20000000040 */
[----:B---3--:R-:W-:Y:S01]  /*5690*/  IMAD.MOV.U32 R64, RZ, RZ, R12 ;  /* 0x000000ffff407224 */ /* 0x008fe200078e000c */
        /* <DEDUP_REMOVED lines=94> */
.L_x_6335:
[----:B------:R-:W-:Y:S05]  /*5c80*/  BSYNC B3 ;  /* 0x0000000000037941 */ /* 0x000fea0003800000 */
.L_x_6334:
[----:B---3--:R0:W-:Y:S02]  /*5c90*/  ST.E.128 desc[UR50][R68.64], R12 ;  /* 0x0000000c44007985 */ /* 0x0081e4000c101d32 */
.L_x_6333:
[----:B------:R-:W-:Y:S05]  /*5ca0*/  BSYNC B2 ;  /* 0x0000000000027941 */ /* 0x000fea0003800000 */
.L_x_6332:
        /* <DEDUP_REMOVED lines=23> */
[----:B---3--:R-:W-:Y:S02]  /*5e20*/  MOV R60, R12 ;  /* 0x0000000c003c7202 */ /* 0x008fe40000000f00 */
        /* <DEDUP_REMOVED lines=93> */
.L_x_6337:
[----:B------:R-:W-:Y:S05]  /*6400*/  BSYNC B2 ;  /* 0x0000000000027941 */ /* 0x000fea0003800000 */
.L_x_6336:
[----:B---3--:R0:W-:Y:S02]  /*6410*/  ST.E.128 desc[UR50][R64.64], R12 ;  /* 0x0000000c40007985 */ /* 0x0081e4000c101d32 */
.L_x_6315:
[----:B------:R-:W-:Y:S05]  /*6420*/  BSYNC B1 ;  /* 0x0000000000017941 */ /* 0x000fea0003800000 */
.L_x_6314:
[----:B------:R-:W-:-:S03]  /*6430*/  UMOV UR4, 0xffffffff ;  /* 0xffffffff00047882 */ /* 0x000fc60000000000 */
[----:B------:R-:W-:Y:S05]  /*6440*/  BRA.DIV UR4, `(.L_x_6338) ;  /* 0x000002a604287947 */ /* 0x000fea000b800000 */
[----:B------:R0:W0:Y:S04]  /*6450*/  SHFL.IDX PT, R63, R118, 0x1, 0x1e1f ;  /* 0x003e1f00763f7f89 */ /* 0x00002800000e0000 */
[----:B--2---:R-:W2:Y:S02]  /*6460*/  SHFL.IDX PT, R119, R119, 0x1, 0x1e1f ;  /* 0x003e1f0077777f89 */ /* 0x004ea400000e0000 */
.L_x_6659:
[----:B------:R-:W-:Y:S05]  /*6470*/  @P4 BRA `(.L_x_6339) ;  /* 0x0000009c006c4947 */ /* 0x000fea0003800000 */
[----:B------:R-:W-:Y:S01]  /*6480*/  ISETP.NE.AND P3, PT, R28, RZ, PT ;  /* 0x000000ff1c00720c */ /* 0x000fe20003f65270 */
[----:B------:R-:W-:-:S12]  /*6490*/  BSSY B1, `(.L_x_6340) ;  /* 0x0000075000017945 */ /* 0x000fd80003800000 */
[----:B------:R-:W-:Y:S05]  /*64a0*/  @!P3 BRA `(.L_x_6341) ;  /* 0x0000000400ccb947 */ /* 0x000fea0003800000 */
[----:B0-----:R0:W0:Y:S01]  /*64b0*/  LDS.128 R12, [R88+0x26200] ;  /* 0x02620000580c7984 */ /* 0x0010220000000c00 */
[----:B--2---:R-:W-:Y:S01]  /*64c0*/  IADD3 R60, P3, R16, R119, RZ ;  /* 0x00000077103c7210 */ /* 0x004fe20007f7e0ff */
[----:B------:R-:W-:Y:S04]  /*64d0*/  BSSY B2, `(.L_x_6342) ;  /* 0x000006f000027945 */ /* 0x000fe80003800000 */
[----:B------:R-:W-:Y:S01]  /*64e0*/  IMAD.X R61, R63, 0x1, R17, P3 ;  /* 0x000000013f3d7824 */ /* 0x000fe200018e0611 */
[----:B------:R-:W-:-:S13]  /*64f0*/  ISETP.GE.AND P3, PT, R226, R115, PT ;  /* 0x00000073e200720c */ /* 0x000fda0003f66270 */
[----:B------:R-:W-:Y:S05]  /*6500*/  @P3 BRA `(.L_x_6343) ;  /* 0x0000000400ac3947 */ /* 0x000fea0003800000 */
        /* <DEDUP_REMOVED lines=9> */
[----:B------:R-:W-:Y:S02]  /*65a0*/  PRMT R11, R66, 0x654, R11 ;  /* 0x00000654420b7816 */ /* 0x000fe4000000000b */
[----:B------:R-:W-:Y:S01]  /*65b0*/  PRMT R57, R57, 0x654, R56 ;  /* 0x0000065439397816 */ /* 0x000fe20000000038 */
[----:B0-----:R-:W-:Y:S01]  /*65c0*/  IMAD.MOV.U32 R56, RZ, RZ, R12 ;  /* 0x000000ffff387224 */ /* 0x001fe200078e000c */
[----:B------:R-:W-:Y:S02]  /*65d0*/  SHF.R.U32.HI R65, RZ, 0x10, R59 ;  /* 0x00000010ff417819 */ /* 0x000fe4000001163b */
[----:B------:R-:W-:Y:S01]  /*65e0*/  LOP3.LUT R12, R57, 0xff00, R62, 0xf8, !PT ;  /* 0x0000ff00390c7812 */ /* 0x000fe200078ef83e */
[----:B------:R-:W-:Y:S01]  /*65f0*/  IMAD.U32 R57, R64, 0x10000, RZ ;  /* 0x0001000040397824 */ /* 0x000fe200078e00ff */
[----:B------:R-:W-:Y:S02]  /*6600*/  LOP3.LUT R58, R11, 0xff00, R58, 0xf8, !PT ;  /* 0x0000ff000b3a7812 */ /* 0x000fe400078ef83a */
[----:B------:R-:W-:-:S02]  /*6610*/  SHF.L.U32 R65, R65, 0x10, RZ ;  /* 0x0000001041417819 */ /* 0x000fc400000006ff */
[-C--:B------:R-:W-:Y:S02]  /*6620*/  F2FP.F16.E4M3.UNPACK_B R11, R13.reuse ;  /* 0x0000000dff0b723e */ /* 0x080fe400020006ff */
[-C--:B------:R-:W-:Y:S02]  /*6630*/  F2FP.F16.E4M3.UNPACK_B R59, R142.reuse.H1 ;  /* 0x0000008eff3b723e */ /* 0x080fe400030006ff */
[----:B------:R-:W-:Y:S02]  /*6640*/  F2FP.F16.E4M3.UNPACK_B R13, R13.H1 ;  /* 0x0000000dff0d723e */ /* 0x000fe400030006ff */
[----:B------:R-:W-:Y:S01]  /*6650*/  LOP3.LUT R62, R58, 0xff0000, R57, 0xf8, !PT ;  /* 0x00ff00003a3e7812 */ /* 0x000fe200078ef839 */
[----:B------:R-:W-:Y:S01]  /*6660*/  HADD2.F32 R64, -RZ, R59.H0_H0 ;  /* 0x2000003bff407230 */ /* 0x000fe20000004100 */
[----:B------:R-:W-:Y:S01]  /*6670*/  LOP3.LUT R65, R12, 0xff0000, R65, 0xf8, !PT ;  /* 0x00ff00000c417812 */ /* 0x000fe200078ef841 */
[--C-:B------:R-:W-:Y:S01]  /*6680*/  HADD2.F32 R12, -RZ, R11.reuse.H1_H1 ;  /* 0x3000000bff0c7230 */ /* 0x100fe20000004100 */
        /* <DEDUP_REMOVED lines=12> */
[-C--:B------:R-:W-:Y:S01]  /*6750*/  FFMA.FTZ R11, R11, R59.reuse, -R68 ;  /* 0x0000003b0b0b7223 */ /* 0x080fe20000010844 */
[----:B------:R-:W-:Y:S01]  /*6760*/  FFMA.FTZ R12, R12, R59, R67 ;  /* 0x0000003b0c0c7223 */ /* 0x000fe20000010043 */
[----:B------:R-:W-:Y:S01]  /*6770*/  FMUL.FTZ R66, R13, R66 ;  /* 0x000000420d427220 */ /* 0x000fe20000410000 */
[----:B------:R-:W-:-:S02]  /*6780*/  HADD2.F32 R59, -RZ, R147.H1_H1 ;  /* 0x30000093ff3b7230 */ /* 0x000fc40000004100 */
[----:B------:R-:W-:Y:S01]  /*6790*/  FFMA.FTZ R68, R13, R58, -R64 ;  /* 0x0000003a0d447223 */ /* 0x000fe20000010840 */
[----:B------:R-:W-:Y:S01]  /*67a0*/  F2FP.F16.E4M3.UNPACK_B R13, R56.H1 ;  /* 0x00000038ff0d723e */ /* 0x000fe200030006ff */
[----:B------:R-:W-:Y:S01]  /*67b0*/  FFMA.FTZ R71, R57, R58, R66 ;  /* 0x0000003a39477223 */ /* 0x000fe20000010042 */
[--C-:B------:R-:W-:Y:S01]  /*67c0*/  HADD2.F32 R64, -RZ, R142.reuse.H1_H1 ;  /* 0x3000008eff407230 */ /* 0x100fe20000004100 */
[----:B------:R-:W-:Y:S01]  /*67d0*/  F2FP.F16.E4M3.UNPACK_B R56, R56 ;  /* 0x00000038ff38723e */ /* 0x000fe200020006ff */
[----:B------:R-:W-:Y:S02]  /*67e0*/  HADD2.F32 R142, -RZ, R142.H0_H0 ;  /* 0x2000008eff8e7230 */ /* 0x000fe40000004100 */
[--C-:B------:R-:W-:Y:S01]  /*67f0*/  HADD2.F32 R58, -RZ, R13.reuse.H1_H1 ;  /* 0x3000000dff3a7230 */ /* 0x100fe20000004100 */
[----:B------:R-:W-:Y:S01]  /*6800*/  F2FP.SATFINITE.E4M3.F32.PACK_AB_MERGE_C R74, R71, R68, RZ ;  /* 0x00000044474a723e */ /* 0x000fe200048070ff */
[----:B------:R-:W-:Y:S02]  /*6810*/  HADD2.F32 R57, -RZ, R13.H0_H0 ;  /* 0x2000000dff397230 */ /* 0x000fe40000004100 */
[----:B------:R-:W-:-:S02]  /*6820*/  HADD2.F32 R13, -RZ, R56.H0_H0 ;  /* 0x20000038ff0d7230 */ /* 0x000fc40000004100 */
[CC--:B------:R-:W-:Y:S01]  /*6830*/  FMUL.FTZ R66, R58.reuse, R64.reuse ;  /* 0x000000403a427220 */ /* 0x0c0fe20000410000 */
[----:B------:R-:W-:Y:S02]  /*6840*/  HADD2.F32 R56, -RZ, R56.H1_H1 ;  /* 0x30000038ff387230 */ /* 0x000fe40000004100 */
[C---:B------:R-:W-:Y:S01]  /*6850*/  FMUL.FTZ R69, R57.reuse, R64 ;  /* 0x0000004039457220 */ /* 0x040fe20000410000 */
[----:B------:R-:W-:Y:S02]  /*6860*/  HADD2.F32 R147, -RZ, R147.H0_H0 ;  /* 0x20000093ff937230 */ /* 0x000fe40000004100 */
[-C--:B------:R-:W-:Y:S01]  /*6870*/  FFMA.FTZ R66, R57, R59.reuse, -R66 ;  /* 0x0000003b39427223 */ /* 0x080fe20000010842 */
[CC--:B------:R-:W-:Y:S01]  /*6880*/  FMUL.FTZ R67, R13.reuse, R142.reuse ;  /* 0x0000008e0d437220 */ /* 0x0c0fe20000410000 */
[----:B------:R-:W-:Y:S01]  /*6890*/  FFMA.FTZ R59, R58, R59, R69 ;  /* 0x0000003b3a3b7223 */ /* 0x000fe20000010045 */
[C---:B------:R-:W-:Y:S02]  /*68a0*/  FMUL.FTZ R64, R56.reuse, R142 ;  /* 0x0000008e38407220 */ /* 0x040fe40000410000 */
[----:B------:R-:W-:Y:S01]  /*68b0*/  FFMA.FTZ R70, R56, R147, R67 ;  /* 0x0000009338467223 */ /* 0x000fe20000010043 */
[----:B------:R-:W-:Y:S01]  /*68c0*/  F2FP.F16.E4M3.UNPACK_B R56, R15.H1 ;  /* 0x0000000fff38723e */ /* 0x000fe200030006ff */
[----:B------:R-:W-:Y:S01]  /*68d0*/  FFMA.FTZ R69, R13, R147, -R64 ;  /* 0x000000930d457223 */ /* 0x000fe20000010840 */
        /* <DEDUP_REMOVED lines=46> */
.L_x_6343:
[----:B------:R-:W-:Y:S05]  /*6bc0*/  BSYNC B2 ;  /* 0x0000000000027941 */ /* 0x000fea0003800000 */
.L_x_6342:
[----:B0-----:R0:W-:Y:S02]  /*6bd0*/  ST.E.128 desc[UR50][R60.64], R12 ;  /* 0x0000000c3c007985 */ /* 0x0011e4000c101d32 */
.L_x_6341:
[----:B------:R-:W-:Y:S05]  /*6be0*/  BSYNC B1 ;  /* 0x0000000000017941 */ /* 0x000fea0003800000 */
.L_x_6340:
[----:B------:R-:W-:Y:S01]  /*6bf0*/  ISETP.NE.AND P3, PT, R29, RZ, PT ;  /* 0x000000ff1d00720c */ /* 0x000fe20003f65270 */
[----:B------:R-:W-:-:S12]  /*6c00*/  BSSY B1, `(.L_x_6344) ;  /* 0x0000076000017945 */ /* 0x000fd80003800000 */
[----:B------:R-:W-:Y:S05]  /*6c10*/  @!P3 BRA `(.L_x_6345) ;  /* 0x0000000400d0b947 */ /* 0x000fea0003800000 */
[----:B------:R-:W5:Y:S01]  /*6c20*/  LDL R11, [R1+0x1c] ;  /* 0x00001c00010b7983 */ /* 0x000f620000100800 */
[----:B0-----:R-:W-:Y:S01]  /*6c30*/  IMAD.SHL.U32 R12, R228, 0x10, RZ ;  /* 0x00000010e40c7824 */ /* 0x001fe200078e00ff */
[----:B------:R-:W-:Y:S04]  /*6c40*/  BSSY B2, `(.L_x_6346) ;  /* 0x0000070000027945 */ /* 0x000fe80003800000 */
[----:B--2---:R-:W-:-:S04]  /*6c50*/  IADD3 R56, P3, R12, R119, RZ ;  /* 0x000000770c387210 */ /* 0x004fc80007f7e0ff */
[----:B------:R-:W-:Y:S02]  /*6c60*/  LEA.HI.X.SX32 R57, R12, R63, 0x1, P3 ;  /* 0x0000003f0c397211 */ /* 0x000fe400018f0eff */
        /* <DEDUP_REMOVED lines=58> */
[-C--:B------:R-:W-:Y:S01]  /*7010*/  F2FP.F16.E4M3.UNPACK_B R54, R58.reuse.H1 ;  /* 0x0000003aff36723e */ /* 0x080fe200030006ff */
[-C--:B------:R-:W-:Y:S01]  /*7020*/  FMUL.FTZ R60, R12, R139.reuse ;  /* 0x0000008b0c3c7220 */ /* 0x080fe20000410000 */
[C---:B------:R-:W-:Y:S01]  /*7030*/  FMUL.FTZ R139, R13.reuse, R139 ;  /* 0x0000008b0d8b7220 */ /* 0x040fe20000410000 */
[----:B------:R-:W-:Y:S02]  /*7040*/  F2FP.F16.E4M3.UNPACK_B R58, R58 ;  /* 0x0000003aff3a723e */ /* 0x000fe400020006ff */
[-C--:B------:R-:W-:Y:S01]  /*7050*/  FFMA.FTZ R64, R13, R138.reuse, -R60 ;  /* 0x0000008a0d407223 */ /* 0x080fe2000001083c */
[----:B------:R-:W-:Y:S01]  /*7060*/  F2FP.SATFINITE.E4M3.F32.PACK_AB_MERGE_C R69, R62, R59, RZ ;  /* 0x0000003b3e45723e */ /* 0x000fe200048070ff */
[----:B------:R-:W-:Y:S01]  /*7070*/  FFMA.FTZ R139, R12, R138, R139 ;  /* 0x0000008a0c8b7223 */ /* 0x000fe2000001008b */
[----:B------:R-:W-:Y:S01]  /*7080*/  F2FP.F16.E4M3.UNPACK_B R13, R15.H1 ;  /* 0x0000000fff0d723e */ /* 0x000fe200030006ff */
[--C-:B------:R-:W-:Y:S01]  /*7090*/  HADD2.F32 R55, -RZ, R54.reuse.H1_H1 ;  /* 0x30000036ff377230 */ /* 0x100fe20000004100 */
[-C--:B------:R-:W-:Y:S01]  /*70a0*/  F2FP.F16.E4M3.UNPACK_B R59, R61.reuse.H1 ;  /* 0x0000003dff3b723e */ /* 0x080fe200030006ff */
[----:B------:R-:W-:Y:S01]  /*70b0*/  HADD2.F32 R54, -RZ, R54.H0_H0 ;  /* 0x20000036ff367230 */ /* 0x000fe20000004100 */
[-C--:B------:R-:W-:Y:S01]  /*70c0*/  F2FP.F16.E4M3.UNPACK_B R12, R14.reuse.H1 ;  /* 0x0000000eff0c723e */ /* 0x080fe200030006ff */
        /* <DEDUP_REMOVED lines=21> */
[----:B------:R-:W-:Y:S01]  /*7220*/  F2FP.SATFINITE.E4M3.F32.PACK_AB_MERGE_C R62, R67, R62, RZ ;  /* 0x0000003e433e723e */ /* 0x000fe200048070ff */
[----:B------:R-:W-:Y:S02]  /*7230*/  HADD2.F32 R15, -RZ, R15.H1_H1 ;  /* 0x3000000fff0f7230 */ /* 0x000fe40000004100 */
[----:B------:R-:W-:Y:S01]  /*7240*/  HADD2.F32 R52, -RZ, R59.H0_H0 ;  /* 0x2000003bff347230 */ /* 0x000fe20000004100 */
[----:B------:R-:W-:Y:S01]  /*7250*/  F2FP.SATFINITE.E4M3.F32.PACK_AB_MERGE_C R60, R60, R65, RZ ;  /* 0x000000413c3c723e */ /* 0x000fe200048070ff */
[----:B------:R-:W-:-:S02]  /*7260*/  HADD2.F32 R14, -RZ, R14.H1_H1 ;  /* 0x3000000eff0e7230 */ /* 0x000fc40000004100 */
[----:B------:R-:W-:Y:S02]  /*7270*/  HADD2.F32 R53, -RZ, R58.H0_H0 ;  /* 0x2000003aff357230 */ /* 0x000fe40000004100 */
[-C--:B------:R-:W-:Y:S01]  /*7280*/  FMUL.FTZ R58, R15, R52.reuse ;  /* 0x000000340f3a7220 */ /* 0x080fe20000410000 */
[C---:B------:R-:W-:Y:S01]  /*7290*/  FMUL.FTZ R52, R13.reuse, R52 ;  /* 0x000000340d347220 */ /* 0x040fe20000410000 */
        /* <DEDUP_REMOVED lines=10> */
.L_x_6347:
[----:B------:R-:W-:Y:S05]  /*7340*/  BSYNC B2 ;  /* 0x0000000000027941 */ /* 0x000fea0003800000 */
.L_x_6346:
[----:B------:R0:W-:Y:S02]  /*7350*/  ST.E.128 desc[UR50][R56.64], R12 ;  /* 0x0000000c38007985 */ /* 0x0001e4000c101d32 */
.L_x_6345:
[----:B------:R-:W-:Y:S05]  /*7360*/  BSYNC B1 ;  /* 0x0000000000017941 */ /* 0x000fea0003800000 */
.L_x_6344:
        /* <DEDUP_REMOVED lines=11> */
[----:B------:R-:W-:Y:S02]  /*7420*/  SHF.R.U32.HI R54, RZ, 0x8, R51 ;  /* 0x00000008ff367819 */ /* 0x000fe40000011633 */
[----:B------:R-:W-:Y:S02]  /*7430*/  SHF.R.U32.HI R58, RZ, 0x8, R49 ;  /* 0x00000008ff3a7819 */ /* 0x000fe40000011631 */
[----:B------:R-:W-:Y:S02]  /*7440*/  SHF.R.U32.HI R57, RZ, 0x18, R51 ;  /* 0x00000018ff397819 */ /* 0x000fe40000011633 */
[----:B------:R-:W-:Y:S02]  /*7450*/  LOP3.LUT R50, R51, 0xff, RZ, 0xc0, !PT ;  /* 0x000000ff33327812 */ /* 0x000fe400078ec0ff */
[----:B------:R-:W-:Y:S02]  /*7460*/  SHF.R.U32.HI R60, RZ, 0x18, R49 ;  /* 0x00000018ff3c7819 */ /* 0x000fe40000011631 */
[----:B------:R-:W-:-:S02]  /*7470*/  LOP3.LUT R11, R49, 0xff, RZ, 0xc0, !PT ;  /* 0x000000ff310b7812 */ /* 0x000fc400078ec0ff */
[----:B------:R-:W-:Y:S01]  /*7480*/  SHF.R.U32.HI R56, RZ, 0x10, R49 ;  /* 0x00000010ff387819 */ /* 0x000fe20000011631 */
[----:B------:R-:W-:Y:S01]  /*7490*/  IMAD.MOV.U32 R49, RZ, RZ, R15 ;  /* 0x000000ffff317224 */ /* 0x000fe200078e000f */
[----:B------:R-:W-:Y:S01]  /*74a0*/  SHF.R.U32.HI R55, RZ, 0x10, R51 ;  /* 0x00000010ff377819 */ /* 0x000fe20000011633 */
[----:B------:R-:W-:Y:S01]  /*74b0*/  IMAD.SHL.U32 R15, R54, 0x100, RZ ;  /* 0x00000100360f7824 */ /* 0x000fe200078e00ff */
[----:B------:R-:W-:Y:S01]  /*74c0*/  MOV R48, R14 ;  /* 0x0000000e00307202 */ /* 0x000fe20000000f00 */
[----:B------:R-:W-:Y:S01]  /*74d0*/  IMAD.SHL.U32 R14, R58, 0x100, RZ ;  /* 0x000001003a0e7824 */ /* 0x000fe200078e00ff */
[----:B------:R-:W-:Y:S01]  /*74e0*/  PRMT R50, R57, 0x654, R50 ;  /* 0x0000065439327816 */ /* 0x000fe20000000032 */
[----:B------:R-:W-:Y:S01]  /*74f0*/  IMAD.U32 R55, R55, 0x10000, RZ ;  /* 0x0001000037377824 */ /* 0x000fe200078e00ff */
[----:B------:R-:W-:Y:S02]  /*7500*/  PRMT R11, R60, 0x654, R11 ;  /* 0x000006543c0b7816 */ /* 0x000fe4000000000b */
        /* <DEDUP_REMOVED lines=94> */
.L_x_6351:
[----:B------:R-:W-:Y:S05]  /*7af0*/  BSYNC B2 ;  /* 0x0000000000027941 */ /* 0x000fea0003800000 */
.L_x_6350:
[----:B------:R0:W-:Y:S02]  /*7b00*/  ST.E.128 desc[UR50][R52.64], R12 ;  /* 0x0000000c34007985 */ /* 0x0001e4000c101d32 */
.L_x_6349:
[----:B------:R-:W-:Y:S05]  /*7b10*/  BSYNC B1 ;  /* 0x0000000000017941 */ /* 0x000fea0003800000 */
.L_x_6348:
[----:B------:R-:W-:Y:S01]  /*7b20*/  ISETP.NE.AND P3, PT, R31, RZ, PT ;  /* 0x000000ff1f00720c */ /* 0x000fe20003f65270 */
[----:B------:R-:W-:-:S12]  /*7b30*/  BSSY B1, `(.L_x_6352) ;  /* 0x0000079000017945 */ /* 0x000fd80003800000 */
[----:B------:R-:W-:Y:S05]  /*7b40*/  @!P3 BRA `(.L_x_6353) ;  /* 0x0000000400dcb947 */ /* 0x000fea0003800000 */
[----:B0-----:R-:W5:Y:S04]  /*7b50*/  LDL R12, [R1+0x10] ;  /* 0x00001000010c7983 */ /* 0x001f680000100800 */
[----:B------:R-:W3:Y:S01]  /*7b60*/  LDL R11, [R1+0x28] ;  /* 0x00002800010b7983 */ /* 0x000ee20000100800 */
[----:B--2---:R-:W-:Y:S01]  /*7b70*/  IADD3 R48, P3, R221, R119, RZ ;  /* 0x00000077dd307210 */ /* 0x004fe20007f7e0ff */
[----:B------:R-:W-:Y:S04]  /*7b80*/  BSSY B2, `(.L_x_6354) ;  /* 0x0000072000027945 */ /* 0x000fe80003800000 */
[----:B-----5:R-:W-:-:S02]  /*7b90*/  IMAD.X R49, R63, 0x1, R12, P3 ;  /* 0x000000013f317824 */ /* 0x020fc400018e060c */
[----:B------:R0:W2:Y:S01]  /*7ba0*/  LDS.128 R12, [R89+0x28a00] ;  /* 0x028a0000590c7984 */ /* 0x0000a20000000c00 */
[----:B---3--:R-:W-:-:S13]  /*7bb0*/  ISETP.GE.AND P3, PT, R11, R115, PT ;  /* 0x000000730b00720c */ /* 0x008fda0003f66270 */
[----:B0-----:R-:W-:Y:S05]  /*7bc0*/  @P3 BRA `(.L_x_6355) ;  /* 0x0000000400b43947 */ /* 0x001fea0003800000 */
[--C-:B------:R-:W-:Y:S02]  /*7bd0*/  SHF.R.U32.HI R52, RZ, 0x10, R47.reuse ;  /* 0x00000010ff347819 */ /* 0x100fe4000001162f */
[--C-:B------:R-:W-:Y:S02]  /*7be0*/  SHF.R.U32.HI R50, RZ, 0x8, R47.reuse ;  /* 0x00000008ff327819 */ /* 0x100fe4000001162f */
[----:B------:R-:W-:Y:S02]  /*7bf0*/  LOP3.LUT R46, R47, 0xff, RZ, 0xc0, !PT ;  /* 0x000000ff2f2e7812 */ /* 0x000fe400078ec0ff */
[----:B------:R-:W-:Y:S02]  /*7c00*/  SHF.R.U32.HI R47, RZ, 0x18, R47 ;  /* 0x00000018ff2f7819 */ /* 0x000fe4000001162f */
[----:B------:R-:W-:Y:S02]  /*7c10*/  SHF.R.U32.HI R51, RZ, 0x8, R45 ;  /* 0x00000008ff337819 */ /* 0x000fe4000001162d */
[----:B------:R-:W-:-:S02]  /*7c20*/  LOP3.LUT R11, R45, 0xff, RZ, 0xc0, !PT ;  /* 0x000000ff2d0b7812 */ /* 0x000fc400078ec0ff */
[----:B------:R-:W-:Y:S02]  /*7c30*/  SHF.R.U32.HI R54, RZ, 0x18, R45 ;  /* 0x00000018ff367819 */ /* 0x000fe4000001162d */
[----:B--2---:R-:W-:Y:S02]  /*7c40*/  MOV R44, R14 ;  /* 0x0000000e002c7202 */ /* 0x004fe40000000f00 */
[----:B------:R-:W-:Y:S01]  /*7c50*/  PRMT R47, R47, 0x654, R46 ;  /* 0x000006542f2f7816 */ /* 0x000fe2000000002e */
[----:B------:R-:W-:Y:S01]  /*7c60*/  IMAD.SHL.U32 R46, R50, 0x100, RZ ;  /* 0x00000100322e7824 */ /* 0x000fe200078e00ff */
[----:B------:R-:W-:Y:S01]  /*7c70*/  PRMT R14, R54, 0x654, R11 ;  /* 0x00000654360e7816 */ /* 0x000fe2000000000b */
[----:B------:R-:W-:Y:S01]  /*7c80*/  IMAD.SHL.U32 R11, R51, 0x100, RZ ;  /* 0x00000100330b7824 */ /* 0x000fe200078e00ff */
        /* <DEDUP_REMOVED lines=97> */
.L_x_6355:
[----:B------:R-:W-:Y:S05]  /*82a0*/  BSYNC B2 ;  /* 0x0000000000027941 */ /* 0x000fea0003800000 */
.L_x_6354:
[----:B--2---:R0:W-:Y:S02]  /*82b0*/  ST.E.128 desc[UR50][R48.64], R12 ;  /* 0x0000000c30007985 */ /* 0x0041e4000c101d32 */
.L_x_6353:
[----:B------:R-:W-:Y:S05]  /*82c0*/  BSYNC B1 ;  /* 0x0000000000017941 */ /* 0x000fea0003800000 */
.L_x_6352:
        /* <DEDUP_REMOVED lines=11> */
[----:B------:R-:W-:Y:S02]  /*8380*/  SHF.R.U32.HI R46, RZ, 0x8, R43 ;  /* 0x00000008ff2e7819 */ /* 0x000fe4000001162b */
[----:B------:R-:W-:Y:S02]  /*8390*/  SHF.R.U32.HI R50, RZ, 0x8, R41 ;  /* 0x00000008ff327819 */ /* 0x000fe40000011629 */
[----:B------:R-:W-:Y:S02]  /*83a0*/  SHF.R.U32.HI R49, RZ, 0x18, R43 ;  /* 0x00000018ff317819 */ /* 0x000fe4000001162b */
[----:B------:R-:W-:Y:S02]  /*83b0*/  LOP3.LUT R42, R43, 0xff, RZ, 0xc0, !PT ;  /* 0x000000ff2b2a7812 */ /* 0x000fe400078ec0ff */
[----:B------:R-:W-:Y:S02]  /*83c0*/  SHF.R.U32.HI R52, RZ, 0x18, R41 ;  /* 0x00000018ff347819 */ /* 0x000fe40000011629 */
[----:B------:R-:W-:-:S02]  /*83d0*/  LOP3.LUT R11, R41, 0xff, RZ, 0xc0, !PT ;  /* 0x000000ff290b7812 */ /* 0x000fc400078ec0ff */
[----:B------:R-:W-:Y:S01]  /*83e0*/  SHF.R.U32.HI R48, RZ, 0x10, R41 ;  /* 0x00000010ff307819 */ /* 0x000fe20000011629 */
[----:B--2---:R-:W-:Y:S01]  /*83f0*/  IMAD.MOV.U32 R41, RZ, RZ, R15 ;  /* 0x000000ffff297224 */ /* 0x004fe200078e000f */
        /* <DEDUP_REMOVED lines=101> */
.L_x_6359:
[----:B------:R-:W-:Y:S05]  /*8a50*/  BSYNC B2 ;  /* 0x0000000000027941 */ /* 0x000fea0003800000 */
.L_x_6358:
[----:B--2---:R0:W-:Y:S02]  /*8a60*/  ST.E.128 desc[UR50][R44.64], R12 ;  /* 0x0000000c2c007985 */ /* 0x0041e4000c101d32 */
.L_x_6357:
[----:B------:R-:W-:Y:S05]  /*8a70*/  BSYNC B1 ;  /* 0x0000000000017941 */ /* 0x000fea0003800000 */
.L_x_6356:
[----:B------:R-:W-:-:S13]  /*8a80*/  ISETP.NE.AND P3, PT, R33, RZ, PT ;  /* 0x000000ff2100720c */ /* 0x000fda0003f65270 */
        /* <DEDUP_REMOVED lines=10> */
[--C-:B------:R-:W-:Y:S02]  /*8b30*/  SHF.R.U32.HI R43, RZ, 0x8, R37.reuse ;  /* 0x00000008ff2b7819 */ /* 0x100fe40000011625 */
[----:B------:R-:W-:Y:S01]  /*8b40*/  LOP3.LUT R11, R37, 0xff, RZ, 0xc0, !PT ;  /* 0x000000ff250b7812 */ /* 0x000fe200078ec0ff */
[----:B------:R-:W-:Y:S01]  /*8b50*/  IMAD.SHL.U32 R38, R38, 0x100, RZ ;  /* 0x0000010026267824 */ /* 0x000fe200078e00ff */
[----:B------:R-:W-:Y:S02]  /*8b60*/  SHF.R.U32.HI R44, RZ, 0x18, R37 ;  /* 0x00000018ff2c7819 */ /* 0x000fe40000011625 */
[----:B--2---:R-:W-:Y:S02]  /*8b70*/  MOV R36, R14 ;  /* 0x0000000e00247202 */ /* 0x004fe40000000f00 */
[----:B------:R-:W-:-:S02]  /*8b80*/  SHF.R.U32.HI R42, RZ, 0x10, R39 ;  /* 0x00000010ff2a7819 */ /* 0x000fc40000011627 */
[----:B------:R-:W-:Y:S01]  /*8b90*/  PRMT R14, R44, 0x654, R11 ;  /* 0x000006542c0e7816 */ /* 0x000fe2000000000b */
[----:B------:R-:W-:Y:S01]  /*8ba0*/  IMAD.SHL.U32 R11, R43, 0x100, RZ ;  /* 0x000001002b0b7824 */ /* 0x000fe200078e00ff */
[----:B------:R-:W-:Y:S02]  /*8bb0*/  LOP3.LUT R39, R39, 0xff0000ff, RZ, 0xc0, !PT ;  /* 0xff0000ff27277812 */ /* 0x000fe400078ec0ff */
        /* <DEDUP_REMOVED lines=97> */
.L_x_6361:
[----:B------:R-:W-:Y:S05]  /*91d0*/  BSYNC B1 ;  /* 0x0000000000017941 */ /* 0x000fea0003800000 */
.L_x_6360:
[----:B--2---:R0:W-:Y:S01]  /*91e0*/  ST.E.128 desc[UR50][R40.64], R12 ;  /* 0x0000000c28007985 */ /* 0x0041e2000c101d32 */
[----:B------:R-:W-:Y:S05]  /*91f0*/  BRA `(.L_x_6339) ;  /* 0x00000070000c7947 */ /* 0x000fea0003800000 */
.L_x_6305:
        /* <DEDUP_REMOVED lines=59> */
.L_x_6363:
[----:B------:R-:W-:Y:S05]  /*95b0*/  BSYNC B1 ;  /* 0x0000000000017941 */ /* 0x000fea0003800000 */
.L_x_6362:
        /* <DEDUP_REMOVED lines=42> */
.L_x_6365:
[----:B------:R-:W-:Y:S05]  /*9860*/  BSYNC B1 ;  /* 0x0000000000017941 */ /* 0x000fea0003800000 */
.L_x_6364:
        /* <DEDUP_REMOVED lines=26> */
.L_x_6366:
[----:B------:R-:W2:Y:S01]  /*9a10*/  LDL R11, [R1+0x18] ;  /* 0x00001800010b7983 */ /* 0x000ea20000100800 */
[----:B------:R-:W-:Y:S01]  /*9a20*/  IMAD R93, R19, 0x8, R18 ;  /* 0x00000008135d7824 */ /* 0x000fe200078e0212 */
[----:B------:R-:W1:Y:S01]  /*9a30*/  LDC R134, c[0x0][0x2f4] ;  /* 0x0000bd00ff867b82 */ /* 0x000e620000000800 */
[----:B------:R-:W-:Y:S01]  /*9a40*/  BSSY B1, `(.L_x_6367) ;  /* 0x0000004000017945 */ /* 0x000fe20003800000 */
[----:B--2---:R-:W-:-:S04]  /*9a50*/  SHF.L.U32 R94, R11, 0x1f, RZ ;  /* 0x0000001f0b5e7819 */ /* 0x004fc800000006ff */
[----:B------:R-:W2:Y:S02]  /*9a60*/  SYNCS.PHASECHK.TRANS64.TRYWAIT P5, [R93+URZ+0x33490], R94 ;  /* 0x0334905e5d0075a7 */ /* 0x000ea400080a017f */
[----:B-12---:R-:W-:Y:S05]  /*9a70*/  @!P5 BRA `(.L_x_6368) ;  /* 0x0000026c00e8d947 */ /* 0x006fea0003800000 */
.L_x_6660:
[----:B------:R-:W-:Y:S05]  /*9a80*/  BSYNC B1 ;  /* 0x0000000000017941 */ /* 0x000fea0003800000 */
.L_x_6367:
[----:B------:R-:W-:Y:S01]  /*9a90*/  UMOV UR4, 0xffffffff ;  /* 0xffffffff00047882 */ /* 0x000fe20000000000 */
[----:B------:R-:W-:Y:S02]  /*9aa0*/  IMAD.IADD R139, R134, 0x1, -R116 ;  /* 0x00000001868b7824 */ /* 0x000fe400078e0a74 */
[----:B------:R-:W-:Y:S05]  /*9ab0*/  BRA.DIV UR4, `(.L_x_6369) ;  /* 0x0000026e04ec7947 */ /* 0x000fea000b800000 */
[----:B------:R2:W3:Y:S04]  /*9ac0*/  SHFL.IDX PT, R154, R118, RZ, 0x1e1f ;  /* 0x001e1fff769a7589 */ /* 0x0004e800000e0000 */
[----:B------:R2:W4:Y:S02]  /*9ad0*/  SHFL.IDX PT, R156, R119, RZ, 0x1e1f ;  /* 0x001e1fff779c7589 */ /* 0x00052400000e0000 */
.L_x_6664:
        /* <DEDUP_REMOVED lines=31> */
[--C-:B------:R-:W-:Y:S02]  /*9cd0*/  SHF.R.U32.HI R167, RZ, 0x8, R45.reuse ;  /* 0x00000008ffa77819 */ /* 0x100fe4000001162d */
[----:B------:R-:W-:Y:S02]  /*9ce0*/  LOP3.LUT R168, R45, 0xff, RZ, 0xc0, !PT ;  /* 0x000000ff2da87812 */ /* 0x000fe400078ec0ff */
[----:B------:R-:W-:Y:S01]  /*9cf0*/  SHF.R.U32.HI R175, RZ, 0x18, R45 ;  /* 0x00000018ffaf7819 */ /* 0x000fe2000001162d */
[----:B------:R-:W-:Y:S01]  /*9d00*/  IMAD.SHL.U32 R167, R167, 0x100, RZ ;  /* 0x00000100a7a77824 */ /* 0x000fe200078e00ff */
[----:B------:R-:W-:Y:S02]  /*9d10*/  SHF.R.U32.HI R166, RZ, 0x8, R83 ;  /* 0x00000008ffa67819 */ /* 0x000fe40000011653 */
[----:B------:R-:W-:Y:S02]  /*9d20*/  SHF.R.U32.HI R82, RZ, 0x8, R47 ;  /* 0x00000008ff527819 */ /* 0x000fe4000001162f */
[----:B------:R-:W-:Y:S01]  /*9d30*/  SHF.R.U32.HI R44, RZ, 0x10, R45 ;  /* 0x00000010ff2c7819 */ /* 0x000fe2000001162d */
[----:B------:R-:W-:Y:S01]  /*9d40*/  IMAD.SHL.U32 R166, R166, 0x100, RZ ;  /* 0x00000100a6a67824 */ /* 0x000fe200078e00ff */
[----:B------:R-:W-:Y:S01]  /*9d50*/  LOP3.LUT R171, R83, 0xff, RZ, 0xc0, !PT ;  /* 0x000000ff53ab7812 */ /* 0x000fe200078ec0ff */
[----:B------:R-:W-:Y:S01]  /*9d60*/  IMAD.SHL.U32 R82, R82, 0x100, RZ ;  /* 0x0000010052527824 */ /* 0x000fe200078e00ff */
[----:B------:R-:W-:Y:S01]  /*9d70*/  SHF.R.U32.HI R172, RZ, 0x18, R83 ;  /* 0x00000018ffac7819 */ /* 0x000fe20000011653 */
[----:B0-----:R-:W-:Y:S01]  /*9d80*/  IMAD.MOV.U32 R45, RZ, RZ, R14 ;  /* 0x000000ffff2d7224 */ /* 0x001fe200078e000e */
[----:B------:R-:W-:-:S02]  /*9d90*/  PRMT R168, R175, 0x654, R168 ;  /* 0x00000654afa87816 */ /* 0x000fc400000000a8 */
[----:B------:R-:W-:Y:S02]  /*9da0*/  LOP3.LUT R169, R47, 0xff, RZ, 0xc0, !PT ;  /* 0x000000ff2fa97812 */ /* 0x000fe400078ec0ff */
[--C-:B------:R-:W-:Y:S02]  /*9db0*/  SHF.R.U32.HI R174, RZ, 0x18, R47.reuse ;  /* 0x00000018ffae7819 */ /* 0x100fe4000001162f */
[----:B------:R-:W-:Y:S02]  /*9dc0*/  SHF.R.U32.HI R80, RZ, 0x10, R47 ;  /* 0x00000010ff507819 */ /* 0x000fe4000001162f */
[--C-:B------:R-:W-:Y:S02]  /*9dd0*/  SHF.R.U32.HI R165, RZ, 0x8, R81.reuse ;  /* 0x00000008ffa57819 */ /* 0x100fe40000011651 */
[----:B------:R-:W-:Y:S02]  /*9de0*/  LOP3.LUT R170, R81, 0xff, RZ, 0xc0, !PT ;  /* 0x000000ff51aa7812 */ /* 0x000fe400078ec0ff */
[----:B------:R-:W-:Y:S01]  /*9df0*/  SHF.R.U32.HI R173, RZ, 0x18, R81 ;  /* 0x00000018ffad7819 */ /* 0x000fe20000011651 */
[----:B------:R-:W-:Y:S01]  /*9e00*/  IMAD.SHL.U32 R165, R165, 0x100, RZ ;  /* 0x00000100a5a57824 */ /* 0x000fe200078e00ff */
[----:B------:R-:W-:-:S02]  /*9e10*/  SHF.R.U32.HI R47, RZ, 0x10, R83 ;  /* 0x00000010ff2f7819 */ /* 0x000fc40000011653 */
[----:B------:R-:W-:Y:S01]  /*9e20*/  SHF.R.U32.HI R46, RZ, 0x10, R81 ;  /* 0x00000010ff2e7819 */ /* 0x000fe20000011651 */
[----:B------:R-:W-:Y:S01]  /*9e30*/  IMAD.MOV.U32 R81, RZ, RZ, R12 ;  /* 0x000000ffff517224 */ /* 0x000fe200078e000c */
[----:B------:R-:W-:Y:S01]  /*9e40*/  PRMT R83, R172, 0x654, R171 ;  /* 0x00000654ac537816 */ /* 0x000fe200000000ab */
[----:B------:R-:W-:Y:S01]  /*9e50*/  IMAD.U32 R12, R80, 0x10000, RZ ;  /* 0x00010000500c7824 */ /* 0x000fe200078e00ff */
[----:B------:R-:W-:Y:S01]  /*9e60*/  LOP3.LUT R167, R168, 0xff00, R167, 0xf8, !PT ;  /* 0x0000ff00a8a77812 */ /* 0x000fe200078ef8a7 */
[----:B------:R-:W-:Y:S01]  /*9e70*/  IMAD.U32 R168, R47, 0x10000, RZ ;  /* 0x000100002fa87824 */ /* 0x000fe200078e00ff */
[----:B------:R-:W-:Y:S01]  /*9e80*/  SHF.L.U32 R44, R44, 0x10, RZ ;  /* 0x000000102c2c7819 */ /* 0x000fe200000006ff */
[----:B------:R-:W-:Y:S01]  /*9e90*/  IMAD.U32 R46, R46, 0x10000, RZ ;  /* 0x000100002e2e7824 */ /* 0x000fe200078e00ff */
[----:B------:R-:W-:Y:S02]  /*9ea0*/  PRMT R169, R174, 0x654, R169 ;  /* 0x00000654aea97816 */ /* 0x000fe400000000a9 */
[----:B------:R-:W-:-:S02]  /*9eb0*/  PRMT R170, R173, 0x654, R170 ;  /* 0x00000654adaa7816 */ /* 0x000fc400000000aa */
[----:B------:R-:W-:Y:S02]  /*9ec0*/  LOP3.LUT R173, R83, 0xff00, R166, 0xf8, !PT ;  /* 0x0000ff0053ad7812 */ /* 0x000fe400078ef8a6 */
[----:B------:R-:W-:Y:S02]  /*9ed0*/  LOP3.LUT R44, R167, 0xff0000, R44, 0xf8, !PT ;  /* 0x00ff0000a72c7812 */ /* 0x000fe400078ef82c */
[----:B------:R-:W-:Y:S02]  /*9ee0*/  LOP3.LUT R169, R169, 0xff00, R82, 0xf8, !PT ;  /* 0x0000ff00a9a97812 */ /* 0x000fe400078ef852 */
[----:B------:R-:W-:Y:S02]  /*9ef0*/  F2FP.F16.E4M3.UNPACK_B R167, R163.H1 ;  /* 0x000000a3ffa7723e */ /* 0x000fe400030006ff */
[----:B--2---:R-:W-:Y:S02]  /*9f00*/  F2FP.F16.E4M3.UNPACK_B R83, R84.H1 ;  /* 0x00000054ff53723e */ /* 0x004fe400030006ff */
[----:B------:R-:W-:Y:S01]  /*9f10*/  F2FP.F16.E4M3.UNPACK_B R82, R81.H1 ;  /* 0x00000051ff52723e */ /* 0x000fe200030006ff */
[----:B------:R-:W-:Y:S01]  /*9f20*/  HADD2.F32 R14, -RZ, R167.H0_H0 ;  /* 0x200000a7ff0e7230 */ /* 0x000fe20000004100 */
[----:B------:R-:W-:Y:S01]  /*9f30*/  LOP3.LUT R171, R170, 0xff00, R165, 0xf8, !PT ;  /* 0x0000ff00aaab7812 */ /* 0x000fe200078ef8a5 */
[----:B------:R-:W-:Y:S01]  /*9f40*/  HADD2.F32 R165, -RZ, R83.H0_H0 ;  /* 0x20000053ffa57230 */ /* 0x000fe20000004100 */
[----:B------:R-:W-:Y:S01]  /*9f50*/  F2FP.F16.E4M3.UNPACK_B R166, R164.H1 ;  /* 0x000000a4ffa6723e */ /* 0x000fe200030006ff */
[--C-:B------:R-:W-:Y:S01]  /*9f60*/  HADD2.F32 R80, -RZ, R82.reuse.H0_H0 ;  /* 0x20000052ff507230 */ /* 0x100fe20000004100 */
[----:B------:R-:W-:Y:S01]  /*9f70*/  LOP3.LUT R12, R169, 0xff0000, R12, 0xf8, !PT ;  /* 0x00ff0000a90c7812 */ /* 0x000fe200078ef80c */
[----:B------:R-:W-:-:S02]  /*9f80*/  HADD2.F32 R82, -RZ, R82.H1_H1 ;  /* 0x30000052ff527230 */ /* 0x000fc40000004100 */
[-C--:B------:R-:W-:Y:S01]  /*9f90*/  FMUL.FTZ R169, R165, R14.reuse ;  /* 0x0000000ea5a97220 */ /* 0x080fe20000410000 */
[--C-:B------:R-:W-:Y:S02]  /*9fa0*/  HADD2.F32 R47, -RZ, R166.reuse.H0_H0 ;  /* 0x200000a6ff2f7230 */ /* 0x100fe40000004100 */
        /* <DEDUP_REMOVED lines=12> */
[----:B------:R-:W-:-:S02]  /*a070*/  HADD2.F32 R164, -RZ, R84.H0_H0 ;  /* 0x20000054ffa47230 */ /* 0x000fc40000004100 */
[-C--:B------:R-:W-:Y:S01]  /*a080*/  FMUL.FTZ R81, R165, R170.reuse ;  /* 0x000000aaa5517220 */ /* 0x080fe20000410000 */
[C---:B------:R-:W-:Y:S01]  /*a090*/  FMUL.FTZ R170, R82.reuse, R170 ;  /* 0x000000aa52aa7220 */ /* 0x040fe20000410000 */
[----:B------:R-:W-:Y:S01]  /*a0a0*/  HADD2.F32 R83, -RZ, R163.H0_H0 ;  /* 0x200000a3ff537230 */ /* 0x000fe20000004100 */
[----:B------:R-:W-:Y:S01]  /*a0b0*/  LOP3.LUT R46, R171, 0xff0000, R46, 0xf8, !PT ;  /* 0x00ff0000ab2e7812 */ /* 0x000fe200078ef82e */
        /* <DEDUP_REMOVED lines=37> */
[----:B------:R-:W-:Y:S01]  /*a310*/  FFMA.FTZ R161, R167, R170, R174 ;  /* 0x000000aaa7a17223 */ /* 0x000fe200000100ae */
[----:B------:R-:W-:Y:S01]  /*a320*/  F2FP.F16.E4M3.UNPACK_B R167, R86 ;  /* 0x00000056ffa7723e */ /* 0x000fe200020006ff */
[----:B------:R-:W-:Y:S02]  /*a330*/  HADD2.F32 R86, -RZ, R45.H0_H0 ;  /* 0x2000002dff567230 */ /* 0x000fe40000004100 */
[----:B------:R-:W-:Y:S01]  /*a340*/  FFMA.FTZ R168, R168, R170, -R175 ;  /* 0x000000aaa8a87223 */ /* 0x000fe200000108af */
[--C-:B------:R-:W-:Y:S01]  /*a350*/  HADD2.F32 R172, -RZ, R169.reuse.H0_H0 ;  /* 0x200000a9ffac7230 */ /* 0x100fe20000004100 */
[----:B------:R-:W-:Y:S01]  /*a360*/  F2FP.F16.E4M3.UNPACK_B R170, R162 ;  /* 0x000000a2ffaa723e */ /* 0x000fe200020006ff */
[----:B------:R-:W-:Y:S01]  /*a370*/  HADD2.F32 R173, -RZ, R169.H1_H1 ;  /* 0x300000a9ffad7230 */ /* 0x000fe20000004100 */
[----:B------:R-:W-:Y:S01]  /*a380*/  F2FP.SATFINITE.E4M3.F32.PACK_AB_MERGE_C R47, R164, R83, R80 ;  /* 0x00000053a42f723e */ /* 0x000fe20004807050 */
[--C-:B------:R-:W-:Y:S01]  /*a390*/  HADD2.F32 R169, -RZ, R167.reuse.H0_H0 ;  /* 0x200000a7ffa97230 */ /* 0x100fe20000004100 */
[----:B------:R-:W-:Y:S01]  /*a3a0*/  F2FP.SATFINITE.E4M3.F32.PACK_AB_MERGE_C R84, R163, R84, R81 ;  /* 0x00000054a354723e */ /* 0x000fe20004807051 */
[----:B------:R-:W-:Y:S01]  /*a3b0*/  HADD2.F32 R167, -RZ, R167.H1_H1 ;  /* 0x300000a7ffa77230 */ /* 0x000fe20000004100 */
[----:B------:R-:W-:Y:S01]  /*a3c0*/  F2FP.F16.E4M3.UNPACK_B R82, R85 ;  /* 0x00000055ff52723e */ /* 0x000fe200020006ff */
[----:B------:R-:W-:-:S02]  /*a3d0*/  HADD2.F32 R162, -RZ, R45.H1_H1 ;  /* 0x3000002dffa27230 */ /* 0x000fc40000004100 */
[-C--:B------:R-:W-:Y:S01]  /*a3e0*/  FMUL.FTZ R45, R169, R172.reuse ;  /* 0x000000aca92d7220 */ /* 0x080fe20000410000 */
[--C-:B------:R-:W-:Y:S02]  /*a3f0*/  HADD2.F32 R171, -RZ, R170.reuse.H0_H0 ;  /* 0x200000aaffab7230 */ /* 0x100fe40000004100 */
[-C--:B------:R-:W-:Y:S01]  /*a400*/  FMUL.FTZ R175, R167, R173.reuse ;  /* 0x000000ada7af7220 */ /* 0x080fe20000410000 */
[----:B------:R-:W-:Y:S02]  /*a410*/  HADD2.F32 R170, -RZ, R170.H1_H1 ;  /* 0x300000aaffaa7230 */ /* 0x000fe40000004100 */
[----:B------:R-:W-:Y:S01]  /*a420*/  FMUL.FTZ R172, R86, R172 ;  /* 0x000000ac56ac7220 */ /* 0x000fe20000410000 */
[----:B------:R-:W-:Y:S01]  /*a430*/  FMUL.FTZ R174, R162, R173 ;  /* 0x000000ada2ae7220 */ /* 0x000fe20000410000 */
[----:B------:R-:W-:Y:S01]  /*a440*/  F2FP.F16.E4M3.UNPACK_B R83, R46 ;  /* 0x0000002eff53723e */ /* 0x000fe200020006ff */
[----:B------:R-:W-:Y:S01]  /*a450*/  FFMA.FTZ R45, R86, R171, -R45 ;  /* 0x000000ab562d7223 */ /* 0x000fe2000001082d */
[----:B------:R-:W-:Y:S01]  /*a460*/  F2FP.F16.E4M3.UNPACK_B R81, R13 ;  /* 0x0000000dff51723e */ /* 0x000fe200020006ff */
[-C--:B------:R-:W-:Y:S01]  /*a470*/  FFMA.FTZ R162, R162, R170.reuse, -R175 ;  /* 0x000000aaa2a27223 */ /* 0x080fe200000108af */
[----:B------:R-:W-:Y:S01]  /*a480*/  FFMA.FTZ R86, R169, R171, R172 ;  /* 0x000000aba9567223 */ /* 0x000fe200000100ac */
[----:B------:R-:W-:Y:S01]  /*a490*/  FFMA.FTZ R167, R167, R170, R174 ;  /* 0x000000aaa7a77223 */ /* 0x000fe200000100ae */
[----:B------:R-:W-:Y:S01]  /*a4a0*/  F2FP.SATFINITE.E4M3.F32.PACK_AB_MERGE_C R168, R168, R165, RZ ;  /* 0x000000a5a8a8723e */ /* 0x000fe200048070ff */
[----:B------:R-:W-:Y:S01]  /*a4b0*/  HADD2.F32 R165, -RZ, R83.H0_H0 ;  /* 0x20000053ffa57230 */ /* 0x000fe20000004100 */
[----:B------:R-:W-:Y:S01]  /*a4c0*/  F2FP.SATFINITE.E4M3.F32.PACK_AB_MERGE_C R166, R161, R166, RZ ;  /* 0x000000a6a1a6723e */ /* 0x000fe200048070ff */
[--C-:B------:R-:W-:Y:S01]  /*a4d0*/  HADD2.F32 R161, -RZ, R82.reuse.H0_H0 ;  /* 0x20000052ffa17230 */ /* 0x100fe20000004100 */
[----:B------:R-:W-:Y:S01]  /*a4e0*/  F2FP.F16.E4M3.UNPACK_B R163, R44 ;  /* 0x0000002cffa3723e */ /* 0x000fe200020006ff */
[----:B------:R-:W-:Y:S01]  /*a4f0*/  HADD2.F32 R80, -RZ, R81.H0_H0 ;  /* 0x20000051ff507230 */ /* 0x000fe20000004100 */
[----:B------:R-:W-:Y:S01]  /*a500*/  F2FP.SATFINITE.E4M3.F32.PACK_AB_MERGE_C R45, R162, R45, R168 ;  /* 0x0000002da22d723e */ /* 0x000fe200048070a8 */
[----:B------:R-:W-:Y:S01]  /*a510*/  HADD2.F32 R162, -RZ, R82.H1_H1 ;  /* 0x30000052ffa27230 */ /* 0x000fe20000004100 */
[----:B------:R-:W-:Y:S01]  /*a520*/  F2FP.SATFINITE.E4M3.F32.PACK_AB_MERGE_C R86, R167, R86, R166 ;  /* 0x00000056a756723e */ /* 0x000fe200048070a6 */
[----:B------:R-:W-:-:S02]  /*a530*/  HADD2.F32 R164, -RZ, R163.H0_H0 ;  /* 0x200000a3ffa47230 */ /* 0x000fc40000004100 */
[CC--:B------:R-:W-:Y:S01]  /*a540*/  FMUL.FTZ R167, R161.reuse, R165.reuse ;  /* 0x000000a5a1a77220 */ /* 0x0c0fe20000410000 */
[C---:B------:R-:W-:Y:S01]  /*a550*/  FMUL.FTZ R82, R80.reuse, R165 ;  /* 0x000000a550527220 */ /* 0x040fe20000410000 */
[----:B------:R-:W-:Y:S01]  /*a560*/  HADD2.F32 R165, -RZ, R83.H1_H1 ;  /* 0x30000053ffa57230 */ /* 0x000fe20000004100 */
[----:B------:R-:W-:Y:S01]  /*a570*/  F2FP.F16.E4M3.UNPACK_B R44, R44.H1 ;  /* 0x0000002cff2c723e */ /* 0x000fe200030006ff */
[----:B------:R-:W-:Y:S02]  /*a580*/  HADD2.F32 R83, -RZ, R81.H1_H1 ;  /* 0x30000051ff537230 */ /* 0x000fe40000004100 */
[-C--:B------:R-:W-:Y:S01]  /*a590*/  FFMA.FTZ R80, R80, R164.reuse, -R167 ;  /* 0x000000a450507223 */ /* 0x080fe200000108a7 */
[----:B------:R-:W-:Y:S01]  /*a5a0*/  FFMA.FTZ R81, R161, R164, R82 ;  /* 0x000000a4a1517223 */ /* 0x000fe20000010052 */
[----:B------:R-:W-:Y:S02]  /*a5b0*/  HADD2.F32 R163, -RZ, R163.H1_H1 ;  /* 0x300000a3ffa37230 */ /* 0x000fe40000004100 */
[C---:B------:R-:W-:Y:S01]  /*a5c0*/  FMUL.FTZ R164, R162.reuse, R165 ;  /* 0x000000a5a2a47220 */ /* 0x040fe20000410000 */
[----:B------:R-:W-:Y:S01]  /*a5d0*/  F2FP.F16.E4M3.UNPACK_B R82, R13.H1 ;  /* 0x0000000dff52723e */ /* 0x000fe200030006ff */
[C---:B------:R-:W-:Y:S01]  /*a5e0*/  FMUL.FTZ R165, R83.reuse, R165 ;  /* 0x000000a553a57220 */ /* 0x040fe20000410000 */
[----:B------:R-:W-:Y:S01]  /*a5f0*/  F2FP.F16.E4M3.UNPACK_B R161, R85.H1 ;  /* 0x00000055ffa1723e */ /* 0x000fe200030006ff */
[-C--:B------:R-:W-:Y:S01]  /*a600*/  FFMA.FTZ R13, R83, R163.reuse, -R164 ;  /* 0x000000a3530d7223 */ /* 0x080fe200000108a4 */
[----:B------:R-:W-:Y:S01]  /*a610*/  F2FP.F16.E4M3.UNPACK_B R164, R46.H1 ;  /* 0x0000002effa4723e */ /* 0x000fe200030006ff */
[----:B------:R-:W-:Y:S01]  /*a620*/  FFMA.FTZ R46, R162, R163, R165 ;  /* 0x000000a3a22e7223 */ /* 0x000fe200000100a5 */
[----:B------:R-:W-:Y:S01]  /*a630*/  HADD2.F32 R85, -RZ, R82.H1_H1 ;  /* 0x30000052ff557230 */ /* 0x000fe20000004100 */
[----:B------:R-:W-:Y:S01]  /*a640*/  F2FP.F16.E4M3.UNPACK_B R171, R14.H1 ;  /* 0x0000000effab723e */ /* 0x000fe200030006ff */
[----:B------:R-:W-:Y:S01]  /*a650*/  HADD2.F32 R162, -RZ, R161.H0_H0 ;  /* 0x200000a1ffa27230 */ /* 0x000fe20000004100 */
[----:B------:R-:W-:Y:S01]  /*a660*/  F2FP.F16.E4M3.UNPACK_B R167, R12 ;  /* 0x0000000cffa7723e */ /* 0x000fe200020006ff */
[----:B------:R-:W-:-:S02]  /*a670*/  HADD2.F32 R165, -RZ, R164.H0_H0 ;  /* 0x200000a4ffa57230 */ /* 0x000fc40000004100 */
[----:B------:R-:W-:Y:S01]  /*a680*/  HADD2.F32 R163, -RZ, R161.H1_H1 ;  /* 0x300000a1ffa37230 */ /* 0x000fe20000004100 */
[----:B------:R-:W-:Y:S01]  /*a690*/  F2FP.F16.E4M3.UNPACK_B R161, R87 ;  /* 0x00000057ffa1723e */ /* 0x000fe200020006ff */
[----:B------:R-:W-:Y:S02]  /*a6a0*/  HADD2.F32 R166, -RZ, R164.H1_H1 ;  /* 0x300000a4ffa67230 */ /* 0x000fe40000004100 */
[----:B------:R-:W-:Y:S01]  /*a6b0*/  FMUL.FTZ R168, R162, R165 ;  /* 0x000000a5a2a87220 */ /* 0x000fe20000410000 */
[----:B------:R-:W-:Y:S02]  /*a6c0*/  HADD2.F32 R83, -RZ, R82.H0_H0 ;  /* 0x20000052ff537230 */ /* 0x000fe40000004100 */
[--C-:B------:R-:W-:Y:S02]  /*a6d0*/  HADD2.F32 R82, -RZ, R44.reuse.H0_H0 ;  /* 0x2000002cff527230 */ /* 0x100fe40000004100 */
[----:B------:R-:W-:Y:S01]  /*a6e0*/  FMUL.FTZ R170, R163, R166 ;  /* 0x000000a6a3aa7220 */ /* 0x000fe20000410000 */
[----:B------:R-:W-:-:S02]  /*a6f0*/  HADD2.F32 R164, -RZ, R44.H1_H1 ;  /* 0x3000002cffa47230 */ /* 0x000fc40000004100 */
[----:B------:R-:W-:Y:S01]  /*a700*/  FMUL.FTZ R166, R85, R166 ;  /* 0x000000a655a67220 */ /* 0x000fe20000410000 */
[C---:B------:R-:W-:Y:S01]  /*a710*/  FMUL.FTZ R165, R83.reuse, R165 ;  /* 0x000000a553a57220 */ /* 0x040fe20000410000 */
[----:B------:R-:W-:Y:S01]  /*a720*/  FFMA.FTZ R44, R83, R82, -R168 ;  /* 0x00000052532c7223 */ /* 0x000fe200000108a8 */
[----:B------:R-:W-:Y:S01]  /*a730*/  F2FP.F16.E4M3.UNPACK_B R168, R12.H1 ;  /* 0x0000000cffa8723e */ /* 0x000fe200030006ff */
[-C--:B------:R-:W-:Y:S01]  /*a740*/  FFMA.FTZ R83, R85, R164.reuse, -R170 ;  /* 0x000000a455537223 */ /* 0x080fe200000108aa */
[----:B------:R-:W-:Y:S01]  /*a750*/  FFMA.FTZ R85, R163, R164, R166 ;  /* 0x000000a4a3557223 */ /* 0x000fe200000100a6 */
[----:B------:R-:W-:Y:S01]  /*a760*/  F2FP.F16.E4M3.UNPACK_B R163, R15.H1 ;  /* 0x0000000fffa3723e */ /* 0x000fe200030006ff */
[----:B------:R-:W-:Y:S01]  /*a770*/  FFMA.FTZ R82, R162, R82, R165 ;  /* 0x00000052a2527223 */ /* 0x000fe200000100a5 */
[----:B------:R-:W-:Y:S01]  /*a780*/  F2FP.F16.E4M3.UNPACK_B R170, R14 ;  /* 0x0000000effaa723e */ /* 0x000fe200020006ff */
[----:B------:R-:W-:Y:S01]  /*a790*/  HADD2.F32 R172, -RZ, R171.H0_H0 ;  /* 0x200000abffac7230 */ /* 0x000fe20000004100 */
[----:B------:R-:W-:Y:S01]  /*a7a0*/  F2FP.F16.E4M3.UNPACK_B R164, R87.H1 ;  /* 0x00000057ffa4723e */ /* 0x000fe200030006ff */
[----:B------:R-:W-:Y:S01]  /*a7b0*/  HADD2.F32 R87, -RZ, R163.H0_H0 ;  /* 0x200000a3ff577230 */ /* 0x000fe20000004100 */
[----:B------:R-:W-:Y:S01]  /*a7c0*/  F2FP.F16.E4M3.UNPACK_B R162, R15 ;  /* 0x0000000fffa2723e */ /* 0x000fe200020006ff */
[----:B------:R-:W-:Y:S01]  /*a7d0*/  HADD2.F32 R165, -RZ, R161.H0_H0 ;  /* 0x200000a1ffa57230 */ /* 0x000fe20000004100 */
[----:B------:R-:W-:Y:S01]  /*a7e0*/  F2FP.SATFINITE.E4M3.F32.PACK_AB_MERGE_C R44, R83, R44, RZ ;  /* 0x0000002c532c723e */ /* 0x000fe200048070ff */
[----:B------:R-:W-:-:S02]  /*a7f0*/  HADD2.F32 R12, -RZ, R170.H0_H0 ;  /* 0x200000aaff0c7230 */ /* 0x000fc40000004100 */
[----:B------:R-:W-:Y:S01]  /*a800*/  FMUL.FTZ R173, R87, R172 ;  /* 0x000000ac57ad7220 */ /* 0x000fe20000410000 */
[----:B------:R-:W-:Y:S01]  /*a810*/  HADD2.F32 R166, -RZ, R164.H0_H0 ;  /* 0x200000a4ffa67230 */ /* 0x000fe20000004100 */
[----:B------:R-:W-:Y:S01]  /*a820*/  F2FP.SATFINITE.E4M3.F32.PACK_AB_MERGE_C R82, R85, R82, RZ ;  /* 0x000000525552723e */ /* 0x000fe200048070ff */
[----:B------:R-:W-:Y:S02]  /*a830*/  HADD2.F32 R169, -RZ, R168.H0_H0 ;  /* 0x200000a8ffa97230 */ /* 0x000fe40000004100 */
[----:B------:R-:W-:Y:S01]  /*a840*/  FMUL.FTZ R174, R165, R12 ;  /* 0x0000000ca5ae7220 */ /* 0x000fe20000410000 */
[----:B------:R-:W-:Y:S02]  /*a850*/  HADD2.F32 R164, -RZ, R164.H1_H1 ;  /* 0x300000a4ffa47230 */ /* 0x000fe40000004100 */
[C---:B------:R-:W-:Y:S01]  /*a860*/  FMUL.FTZ R178, R166.reuse, R172 ;  /* 0x000000aca6b27220 */ /* 0x040fe20000410000 */
[----:B------:R-:W-:Y:S02]  /*a870*/  HADD2.F32 R171, -RZ, R171.H1_H1 ;  /* 0x300000abffab7230 */ /* 0x000fe40000004100 */
[----:B------:R-:W-:Y:S01]  /*a880*/  FFMA.FTZ R173, R166, R169, R173 ;  /* 0x000000a9a6ad7223 */ /* 0x000fe200000100ad */
[----:B------:R-:W-:Y:S01]  /*a890*/  HADD2.F32 R15, -RZ, R162.H0_H0 ;  /* 0x200000a2ff0f7230 */ /* 0x000fe20000004100 */
[----:B------:R-:W-:Y:S01]  /*a8a0*/  F2FP.SATFINITE.E4M3.F32.PACK_AB_MERGE_C R13, R13, R80, R44 ;  /* 0x000000500d0d723e */ /* 0x000fe2000480702c */
[----:B------:R-:W-:-:S02]  /*a8b0*/  HADD2.F32 R163, -RZ, R163.H1_H1 ;  /* 0x300000a3ffa37230 */ /* 0x000fc40000004100 */
[-C--:B------:R-:W-:Y:S01]  /*a8c0*/  FMUL.FTZ R166, R164, R171.reuse ;  /* 0x000000aba4a67220 */ /* 0x080fe20000410000 */
[----:B------:R-:W-:Y:S02]  /*a8d0*/  HADD2.F32 R14, -RZ, R167.H0_H0 ;  /* 0x200000a7ff0e7230 */ /* 0x000fe40000004100 */
[----:B------:R-:W-:Y:S01]  /*a8e0*/  FMUL.FTZ R176, R15, R12 ;  /* 0x0000000c0fb07220 */ /* 0x000fe20000410000 */
[----:B------:R-:W-:Y:S02]  /*a8f0*/  HADD2.F32 R161, -RZ, R161.H1_H1 ;  /* 0x300000a1ffa17230 */ /* 0x000fe40000004100 */
[----:B------:R-:W-:Y:S01]  /*a900*/  FMUL.FTZ R171, R163, R171 ;  /* 0x000000aba3ab7220 */ /* 0x000fe20000410000 */
[----:B------:R-:W-:Y:S02]  /*a910*/  HADD2.F32 R170, -RZ, R170.H1_H1 ;  /* 0x300000aaffaa7230 */ /* 0x000fe40000004100 */
[----:B------:R-:W-:Y:S01]  /*a920*/  FFMA.FTZ R12, R15, R14, -R174 ;  /* 0x0000000e0f0c7223 */ /* 0x000fe200000108ae */
[----:B------:R-:W-:-:S02]  /*a930*/  HADD2.F32 R168, -RZ, R168.H1_H1 ;  /* 0x300000a8ffa87230 */ /* 0x000fc40000004100 */
[----:B------:R-:W-:Y:S01]  /*a940*/  FFMA.FTZ R15, R87, R169, -R178 ;  /* 0x000000a9570f7223 */ /* 0x000fe200000108b2 */
[----:B------:R-:W-:Y:S02]  /*a950*/  HADD2.F32 R162, -RZ, R162.H1_H1 ;  /* 0x300000a2ffa27230 */ /* 0x000fe40000004100 */
[----:B------:R-:W-:Y:S01]  /*a960*/  FMUL.FTZ R87, R161, R170 ;  /* 0x000000aaa1577220 */ /* 0x000fe20000410000 */
[----:B------:R-:W-:Y:S02]  /*a970*/  HADD2.F32 R167, -RZ, R167.H1_H1 ;  /* 0x300000a7ffa77230 */ /* 0x000fe40000004100 */
[-C--:B------:R-:W-:Y:S01]  /*a980*/  FFMA.FTZ R166, R163, R168.reuse, -R166 ;  /* 0x000000a8a3a67223 */ /* 0x080fe200000108a6 */
[----:B------:R-:W-:Y:S01]  /*a990*/  FFMA.FTZ R164, R164, R168, R171 ;  /* 0x000000a8a4a47223 */ /* 0x000fe200000100ab */
[C---:B------:R-:W-:Y:S01]  /*a9a0*/  FMUL.FTZ R170, R162.reuse, R170 ;  /* 0x000000aaa2aa7220 */ /* 0x040fe20000410000 */
[----:B------:R-:W-:Y:S01]  /*a9b0*/  FFMA.FTZ R14, R165, R14, R176 ;  /* 0x0000000ea50e7223 */ /* 0x000fe200000100b0 */
[----:B------:R-:W-:Y:S01]  /*a9c0*/  FFMA.FTZ R87, R162, R167, -R87 ;  /* 0x000000a7a2577223 */ /* 0x000fe20000010857 */
[----:B------:R-:W-:Y:S01]  /*a9d0*/  F2FP.SATFINITE.E4M3.F32.PACK_AB_MERGE_C R15, R166, R15, RZ ;  /* 0x0000000fa60f723e */ /* 0x000fe200048070ff */
[----:B------:R-:W-:Y:S01]  /*a9e0*/  FFMA.FTZ R161, R161, R167, R170 ;  /* 0x000000a7a1a17223 */ /* 0x000fe200000100aa */
[----:B------:R-:W-:-:S02]  /*a9f0*/  F2FP.SATFINITE.E4M3.F32.PACK_AB_MERGE_C R164, R164, R173, RZ ;  /* 0x000000ada4a4723e */ /* 0x000fc400048070ff */
[----:B------:R-:W-:Y:S01]  /*aa00*/  F2FP.SATFINITE.E4M3.F32.PACK_AB_MERGE_C R15, R87, R12, R15 ;  /* 0x0000000c570f723e */ /* 0x000fe2000480700f */
[----:B------:R-:W-:Y:S01]  /*aa10*/  IMAD.MOV.U32 R12, RZ, RZ, R47 ;  /* 0x000000ffff0c7224 */ /* 0x000fe200078e002f */
[----:B------:R-:W-:Y:S01]  /*aa20*/  F2FP.SATFINITE.E4M3.F32.PACK_AB_MERGE_C R87, R161, R14, R164 ;  /* 0x0000000ea157723e */ /* 0x000fe200048070a4 */
[----:B------:R-:W-:Y:S01]  /*aa30*/  IMAD.MOV.U32 R14, RZ, RZ, R45 ;  /* 0x000000ffff0e7224 */ /* 0x000fe200078e002d */
[----:B------:R-:W-:-:S07]  /*aa40*/  F2FP.SATFINITE.E4M3.F32.PACK_AB_MERGE_C R85, R46, R81, R82 ;  /* 0x000000512e55723e */ /* 0x000fce0004807052 */
.L_x_6375:
[----:B------:R-:W-:Y:S05]  /*aa50*/  BSYNC B3 ;  /* 0x0000000000037941 */ /* 0x000fea0003800000 */
.L_x_6374:
[----:B------:R-:W-:Y:S01]  /*aa60*/  ISETP.GE.AND P3, PT, R11, R134, PT ;  /* 0x000000860b00720c */ /* 0x000fe20003f66270 */
[----:B0-----:R0:W-:-:S12]  /*aa70*/  ST.E.128 desc[UR50][R124.64], R12 ;  /* 0x0000000c7c007985 */ /* 0x0011d8000c101d32 */
[----:B------:R-:W-:-:S04]  /*aa80*/  @!P3 IADD3 R44, P5, R156, R11, RZ ;  /* 0x0000000b9c2cb210 */ /* 0x000fc80007fbe0ff */
[----:B------:R-:W-:-:S05]  /*aa90*/  @!P3 LEA.HI.X.SX32 R45, R11, R154, 0x1, P5 ;  /* 0x0000009a0b2db211 */ /* 0x000fca00028f0eff */
[----:B--2---:R0:W-:Y:S04]  /*aaa0*/  @!P3 ST.E.128 desc[UR50][R44.64], R84 ;  /* 0x000000542c00b985 */ /* 0x0041e8000c101d32 */
.L_x_6373:
[----:B------:R-:W-:Y:S05]  /*aab0*/  BSYNC B2 ;  /* 0x0000000000027941 */ /* 0x000fea0003800000 */
.L_x_6372:
[----:B------:R-:W-:Y:S01]  /*aac0*/  ISETP.NE.AND P3, PT, R29, RZ, PT ;  /* 0x000000ff1d00720c */ /* 0x000fe20003f65270 */
[----:B------:R-:W-:-:S12]  /*aad0*/  BSSY B2, `(.L_x_6376) ;  /* 0x00000fb000027945 */ /* 0x000fd80003800000 */
[----:B------:R-:W-:Y:S05]  /*aae0*/  @!P3 BRA `(.L_x_6377) ;  /* 0x0000000c00e4b947 */ /* 0x000fea0003800000 */
[----:B0-----:R-:W5:Y:S04]  /*aaf0*/  LDL R44, [R1+0x30] ;  /* 0x00003000012c7983 */ /* 0x001f680000100800 */
[----:B------:R-:W2:Y:S04]  /*ab00*/  LDL R15, [R1+0x38] ;  /* 0x00003800010f7983 */ /* 0x000ea80000100800 */
        /* <DEDUP_REMOVED lines=28> */
[----:B------:R-:W-:Y:S02]  /*acd0*/  LOP3.LUT R40, R41, 0xff, RZ, 0xc0, !PT ;  /* 0x000000ff29287812 */ /* 0x000fe400078ec0ff */
[--C-:B------:R-:W-:Y:S02]  /*ace0*/  SHF.R.U32.HI R161, RZ, 0x18, R43.reuse ;  /* 0x00000018ffa17819 */ /* 0x100fe4000001162b */
[----:B------:R-:W-:Y:S02]  /*acf0*/  LOP3.LUT R54, R43, 0xff, RZ, 0xc0, !PT ;  /* 0x000000ff2b367812 */ /* 0x000fe400078ec0ff */
[----:B------:R-:W-:-:S02]  /*ad00*/  SHF.R.U32.HI R86, RZ, 0x8, R43 ;  /* 0x00000008ff567819 */ /* 0x000fc4000001162b */
[----:B------:R-:W-:Y:S02]  /*ad10*/  SHF.R.U32.HI R124, RZ, 0x10, R43 ;  /* 0x00000010ff7c7819 */ /* 0x000fe4000001162b */
[--C-:B------:R-:W-:Y:S02]  /*ad20*/  SHF.R.U32.HI R84, RZ, 0x18, R55.reuse ;  /* 0x00000018ff547819 */ /* 0x100fe40000011637 */
[----:B------:R-:W-:Y:S02]  /*ad30*/  LOP3.LUT R83, R55, 0xff, RZ, 0xc0, !PT ;  /* 0x000000ff37537812 */ /* 0x000fe400078ec0ff */
[--C-:B------:R-:W-:Y:S02]  /*ad40*/  SHF.R.U32.HI R87, RZ, 0x8, R55.reuse ;  /* 0x00000008ff577819 */ /* 0x100fe40000011637 */
[----:B------:R-:W-:Y:S01]  /*ad50*/  SHF.R.U32.HI R43, RZ, 0x10, R55 ;  /* 0x00000010ff2b7819 */ /* 0x000fe20000011637 */
[----:B------:R-:W-:Y:S01]  /*ad60*/  IMAD.SHL.U32 R55, R163, 0x100, RZ ;  /* 0x00000100a3377824 */ /* 0x000fe200078e00ff */
[----:B------:R-:W-:Y:S01]  /*ad70*/  SHF.R.U32.HI R162, RZ, 0x10, R41 ;  /* 0x00000010ffa27819 */ /* 0x000fe20000011629 */
[----:B------:R-:W-:Y:S01]  /*ad80*/  IMAD.SHL.U32 R87, R87, 0x100, RZ ;  /* 0x0000010057577824 */ /* 0x000fe200078e00ff */
[----:B------:R-:W-:-:S02]  /*ad90*/  PRMT R40, R165, 0x654, R40 ;  /* 0x00000654a5287816 */ /* 0x000fc40000000028 */
[--C-:B------:R-:W-:Y:S02]  /*ada0*/  SHF.R.U32.HI R125, RZ, 0x18, R53.reuse ;  /* 0x00000018ff7d7819 */ /* 0x100fe40000011635 */
[----:B------:R-:W-:Y:S02]  /*adb0*/  LOP3.LUT R82, R53, 0xff, RZ, 0xc0, !PT ;  /* 0x000000ff35527812 */ /* 0x000fe400078ec0ff */
[----:B------:R-:W-:Y:S02]  /*adc0*/  SHF.R.U32.HI R85, RZ, 0x8, R53 ;  /* 0x00000008ff557819 */ /* 0x000fe40000011635 */
[----:B------:R-:W-:Y:S01]  /*add0*/  LOP3.LUT R40, R40, 0xff00, R55, 0xf8, !PT ;  /* 0x0000ff0028287812 */ /* 0x000fe200078ef837 */
[----:B------:R-:W-:Y:S01]  /*ade0*/  IMAD.U32 R55, R162, 0x10000, RZ ;  /* 0x00010000a2377824 */ /* 0x000fe200078e00ff */
[----:B------:R-:W-:Y:S01]  /*adf0*/  SHF.R.U32.HI R41, RZ, 0x10, R53 ;  /* 0x00000010ff297819 */ /* 0x000fe20000011635 */
[----:B--2---:R-:W-:Y:S01]  /*ae00*/  IMAD.MOV.U32 R53, RZ, RZ, R44 ;  /* 0x000000ffff357224 */ /* 0x004fe200078e002c */
[----:B------:R-:W-:Y:S01]  /*ae10*/  PRMT R14, R84, 0x654, R83 ;  /* 0x00000654540e7816 */ /* 0x000fe20000000053 */
[----:B------:R-:W-:Y:S01]  /*ae20*/  IMAD.SHL.U32 R83, R86, 0x100, RZ ;  /* 0x0000010056537824 */ /* 0x000fe200078e00ff */
[----:B------:R-:W-:Y:S01]  /*ae30*/  PRMT R82, R125, 0x654, R82 ;  /* 0x000006547d527816 */ /* 0x000fe20000000052 */
[----:B------:R-:W-:Y:S01]  /*ae40*/  IMAD.U32 R41, R41, 0x10000, RZ ;  /* 0x0001000029297824 */ /* 0x000fe200078e00ff */
[----:B------:R-:W-:-:S02]  /*ae50*/  SHF.L.U32 R85, R85, 0x8, RZ ;  /* 0x0000000855557819 */ /* 0x000fc400000006ff */
[----:B------:R-:W-:Y:S02]  /*ae60*/  PRMT R54, R161, 0x654, R54 ;  /* 0x00000654a1367816 */ /* 0x000fe40000000036 */
[----:B------:R-:W-:Y:S01]  /*ae70*/  LOP3.LUT R40, R40, 0xff0000, R55, 0xf8, !PT ;  /* 0x00ff000028287812 */ /* 0x000fe200078ef837 */
[----:B------:R-:W-:Y:S01]  /*ae80*/  IMAD.U32 R55, R124, 0x10000, RZ ;  /* 0x000100007c377824 */ /* 0x000fe200078e00ff */
[----:B------:R-:W-:Y:S01]  /*ae90*/  LOP3.LUT R86, R82, 0xff00, R85, 0xf8, !PT ;  /* 0x0000ff0052567812 */ /* 0x000fe200078ef855 */
[----:B------:R-:W-:Y:S01]  /*aea0*/  IMAD.U32 R124, R43, 0x10000, RZ ;  /* 0x000100002b7c7824 */ /* 0x000fe200078e00ff */
[----:B------:R-:W-:Y:S02]  /*aeb0*/  LOP3.LUT R12, R54, 0xff00, R83, 0xf8, !PT ;  /* 0x0000ff00360c7812 */ /* 0x000fe400078ef853 */
[----:B------:R-:W-:Y:S02]  /*aec0*/  F2FP.F16.E4M3.UNPACK_B R85, R160.H1 ;  /* 0x000000a0ff55723e */ /* 0x000fe400030006ff */
[----:B------:R-:W-:-:S02]  /*aed0*/  F2FP.F16.E4M3.UNPACK_B R82, R53.H1 ;  /* 0x00000035ff52723e */ /* 0x000fc400030006ff */
[----:B------:R-:W-:Y:S02]  /*aee0*/  F2FP.F16.E4M3.UNPACK_B R54, R52.H1 ;  /* 0x00000034ff36723e */ /* 0x000fe400030006ff */
[----:B------:R-:W-:Y:S01]  /*aef0*/  LOP3.LUT R87, R14, 0xff00, R87, 0xf8, !PT ;  /* 0x0000ff000e577812 */ /* 0x000fe200078ef857 */
[----:B------:R-:W-:Y:S01]  /*af00*/  HADD2.F32 R14, -RZ, R85.H0_H0 ;  /* 0x20000055ff0e7230 */ /* 0x000fe20000004100 */
[----:B------:R-:W-:Y:S01]  /*af10*/  LOP3.LUT R12, R12, 0xff0000, R55, 0xf8, !PT ;  /* 0x00ff00000c0c7812 */ /* 0x000fe200078ef837 */
[----:B------:R-:W-:Y:S01]  /*af20*/  HADD2.F32 R55, -RZ, R82.H0_H0 ;  /* 0x20000052ff377230 */ /* 0x000fe20000004100 */
[----:B------:R-:W-:Y:S01]  /*af30*/  F2FP.F16.E4M3.UNPACK_B R83, R158.H1 ;  /* 0x0000009eff53723e */ /* 0x000fe200030006ff */
[----:B------:R-:W-:Y:S01]  /*af40*/  HADD2.F32 R44, -RZ, R54.H0_H0 ;  /* 0x20000036ff2c7230 */ /* 0x000fe20000004100 */
[----:B------:R-:W-:Y:S02]  /*af50*/  LOP3.LUT R41, R86, 0xff0000, R41, 0xf8, !PT ;  /* 0x00ff000056297812 */ /* 0x000fe400078ef829 */
[----:B------:R-:W-:Y:S01]  /*af60*/  FMUL.FTZ R43, R55, R14 ;  /* 0x0000000e372b7220 */ /* 0x000fe20000410000 */
[----:B------:R-:W-:-:S02]  /*af70*/  HADD2.F32 R84, -RZ, R83.H0_H0 ;  /* 0x20000053ff547230 */ /* 0x000fc40000004100 */
[C---:B------:R-:W-:Y:S01]  /*af80*/  FMUL.FTZ R162, R44.reuse, R14 ;  /* 0x0000000e2ca27220 */ /* 0x040fe20000410000 */
        /* <DEDUP_REMOVED lines=20> */
[----:B------:R-:W-:Y:S02]  /*b0d0*/  HADD2.F32 R160, -RZ, R160.H1_H1 ;  /* 0x300000a0ffa07230 */ /* 0x000fe40000004100 */
[C---:B------:R-:W-:Y:S01]  /*b0e0*/  FMUL.FTZ R87, R54.reuse, R87 ;  /* 0x0000005736577220 */ /* 0x040fe20000410000 */
[----:B------:R-:W-:Y:S01]  /*b0f0*/  HADD2.F32 R85, -RZ, R83.H1_H1 ;  /* 0x30000053ff557230 */ /* 0x000fe20000004100 */
[----:B------:R-:W-:Y:S01]  /*b100*/  F2FP.F16.E4M3.UNPACK_B R124, R159.H1 ;  /* 0x0000009fff7c723e */ /* 0x000fe200030006ff */
[----:B------:R-:W-:Y:S01]  /*b110*/  HADD2.F32 R82, -RZ, R82.H1_H1 ;  /* 0x30000052ff527230 */ /* 0x000fe20000004100 */
[----:B------:R-:W-:Y:S01]  /*b120*/  F2FP.F16.E4M3.UNPACK_B R86, R46.H1 ;  /* 0x0000002eff56723e */ /* 0x000fe200030006ff */
[----:B------:R-:W-:Y:S01]  /*b130*/  FFMA.FTZ R54, R54, R55, -R125 ;  /* 0x0000003736367223 */ /* 0x000fe2000001087d */
        /* <DEDUP_REMOVED lines=23> */
[----:B------:R-:W-:Y:S01]  /*b2b0*/  FMUL.FTZ R161, R86, R161 ;  /* 0x000000a156a17220 */ /* 0x000fe20000410000 */
[----:B------:R-:W-:Y:S01]  /*b2c0*/  F2FP.SATFINITE.E4M3.F32.PACK_AB_MERGE_C R43, R52, R43, RZ ;  /* 0x0000002b342b723e */ /* 0x000fe200048070ff */
[-C--:B------:R-:W-:Y:S01]  /*b2d0*/  FFMA.FTZ R165, R86, R125.reuse, -R85 ;  /* 0x0000007d56a57223 */ /* 0x080fe20000010855 */
[----:B------:R-:W-:Y:S01]  /*b2e0*/  F2FP.F16.E4M3.UNPACK_B R85, R46 ;  /* 0x0000002eff55723e */ /* 0x000fe200020006ff */
[----:B------:R-:W-:Y:S01]  /*b2f0*/  FFMA.FTZ R167, R124, R125, R161 ;  /* 0x0000007d7ca77223 */ /* 0x000fe200000100a1 */
[----:B------:R-:W-:-:S02]  /*b300*/  HADD2.F32 R125, -RZ, R159.H0_H0 ;  /* 0x2000009fff7d7230 */ /* 0x000fc40000004100 */
[----:B------:R-:W-:Y:S01]  /*b310*/  FFMA.FTZ R160, R87, R158, R160 ;  /* 0x0000009e57a07223 */ /* 0x000fe200000100a0 */
[----:B------:R-:W-:Y:S01]  /*b320*/  HADD2.F32 R159, -RZ, R159.H1_H1 ;  /* 0x3000009fff9f7230 */ /* 0x000fe20000004100 */
[----:B------:R-:W-:Y:S01]  /*b330*/  F2FP.SATFINITE.E4M3.F32.PACK_AB_MERGE_C R44, R53, R44, RZ ;  /* 0x0000002c352c723e */ /* 0x000fe200048070ff */
[--C-:B------:R-:W-:Y:S01]  /*b340*/  HADD2.F32 R86, -RZ, R85.reuse.H0_H0 ;  /* 0x20000055ff567230 */ /* 0x100fe20000004100 */
[----:B------:R-:W-:Y:S01]  /*b350*/  F2FP.SATFINITE.E4M3.F32.PACK_AB_MERGE_C R165, R165, R84, RZ ;  /* 0x00000054a5a5723e */ /* 0x000fe200048070ff */
[--C-:B------:R-:W-:Y:S01]  /*b360*/  HADD2.F32 R46, -RZ, R42.reuse.H0_H0 ;  /* 0x2000002aff2e7230 */ /* 0x100fe20000004100 */
[----:B------:R-:W-:Y:S01]  /*b370*/  F2FP.SATFINITE.E4M3.F32.PACK_AB_MERGE_C R43, R83, R54, R43 ;  /* 0x00000036532b723e */ /* 0x000fe2000480702b */
[----:B------:R-:W-:Y:S01]  /*b380*/  HADD2.F32 R85, -RZ, R85.H1_H1 ;  /* 0x30000055ff557230 */ /* 0x000fe20000004100 */
[----:B------:R-:W-:Y:S01]  /*b390*/  F2FP.F16.E4M3.UNPACK_B R84, R45 ;  /* 0x0000002dff54723e */ /* 0x000fe200020006ff */
[----:B------:R-:W-:Y:S01]  /*b3a0*/  HADD2.F32 R42, -RZ, R42.H1_H1 ;  /* 0x3000002aff2a7230 */ /* 0x000fe20000004100 */
[----:B------:R-:W-:Y:S01]  /*b3b0*/  F2FP.F16.E4M3.UNPACK_B R54, R41 ;  /* 0x00000029ff36723e */ /* 0x000fe200020006ff */
[----:B------:R-:W-:-:S02]  /*b3c0*/  HADD2.F32 R87, -RZ, R157.H0_H0 ;  /* 0x2000009dff577230 */ /* 0x000fc40000004100 */
[CC--:B------:R-:W-:Y:S01]  /*b3d0*/  FMUL.FTZ R163, R85.reuse, R159.reuse ;  /* 0x0000009f55a37220 */ /* 0x0c0fe20000410000 */
[----:B------:R-:W-:Y:S02]  /*b3e0*/  HADD2.F32 R157, -RZ, R157.H1_H1 ;  /* 0x3000009dff9d7230 */ /* 0x000fe40000004100 */
[----:B------:R-:W-:Y:S01]  /*b3f0*/  FMUL.FTZ R124, R42, R159 ;  /* 0x0000009f2a7c7220 */ /* 0x000fe20000410000 */
[----:B------:R-:W-:Y:S01]  /*b400*/  F2FP.F16.E4M3.UNPACK_B R53, R13 ;  /* 0x0000000dff35723e */ /* 0x000fe200020006ff */
[----:B------:R-:W-:Y:S01]  /*b410*/  FMUL.FTZ R161, R86, R125 ;  /* 0x0000007d56a17220 */ /* 0x000fe20000410000 */
[----:B------:R-:W-:Y:S01]  /*b420*/  F2FP.SATFINITE.E4M3.F32.PACK_AB_MERGE_C R44, R82, R55, R44 ;  /* 0x00000037522c723e */ /* 0x000fe2000480702c */
[-C--:B------:R-:W-:Y:S01]  /*b430*/  FFMA.FTZ R42, R42, R157.reuse, -R163 ;  /* 0x0000009d2a2a7223 */ /* 0x080fe200000108a3 */
[----:B------:R-:W-:Y:S01]  /*b440*/  FFMA.FTZ R157, R85, R157, R124 ;  /* 0x0000009d559d7223 */ /* 0x000fe2000001007c */
[----:B------:R-:W-:Y:S01]  /*b450*/  FMUL.FTZ R125, R46, R125 ;  /* 0x0000007d2e7d7220 */ /* 0x000fe20000410000 */
[----:B------:R-:W-:Y:S01]  /*b460*/  HADD2.F32 R55, -RZ, R84.H0_H0 ;  /* 0x20000054ff377230 */ /* 0x000fe20000004100 */
[----:B------:R-:W-:Y:S01]  /*b470*/  F2FP.F16.E4M3.UNPACK_B R82, R40 ;  /* 0x00000028ff52723e */ /* 0x000fe200020006ff */
        /* <DEDUP_REMOVED lines=13> */
[----:B------:R-:W-:Y:S01]  /*b550*/  FMUL.FTZ R87, R84, R85 ;  /* 0x0000005554577220 */ /* 0x000fe20000410000 */
[----:B------:R-:W-:Y:S01]  /*b560*/  F2FP.F16.E4M3.UNPACK_B R45, R45.H1 ;  /* 0x0000002dff2d723e */ /* 0x000fe200030006ff */
[C---:B------:R-:W-:Y:S01]  /*b570*/  FMUL.FTZ R125, R54.reuse, R85 ;  /* 0x00000055367d7220 */ /* 0x040fe20000410000 */
[----:B------:R-:W-:Y:S02]  /*b580*/  F2FP.F16.E4M3.UNPACK_B R85, R41.H1 ;  /* 0x00000029ff55723e */ /* 0x000fe400030006ff */
[----:B------:R-:W-:Y:S01]  /*b590*/  F2FP.F16.E4M3.UNPACK_B R55, R13.H1 ;  /* 0x0000000dff37723e */ /* 0x000fe200030006ff */
[-C--:B------:R-:W-:Y:S01]  /*b5a0*/  FFMA.FTZ R13, R54, R83.reuse, -R87 ;  /* 0x00000053360d7223 */ /* 0x080fe20000010857 */
[----:B------:R-:W-:Y:S01]  /*b5b0*/  FFMA.FTZ R54, R84, R83, R125 ;  /* 0x0000005354367223 */ /* 0x000fe2000001007d */
[----:B------:R-:W-:Y:S01]  /*b5c0*/  F2FP.F16.E4M3.UNPACK_B R40, R40.H1 ;  /* 0x00000028ff28723e */ /* 0x000fe200030006ff */
[----:B------:R-:W-:Y:S01]  /*b5d0*/  HADD2.F32 R82, -RZ, R45.H0_H0 ;  /* 0x2000002dff527230 */ /* 0x000fe20000004100 */
[----:B------:R-:W-:Y:S01]  /*b5e0*/  F2FP.SATFINITE.E4M3.F32.PACK_AB_MERGE_C R160, R167, R160, RZ ;  /* 0x000000a0a7a0723e */ /* 0x000fe200048070ff */
[----:B------:R-:W-:Y:S01]  /*b5f0*/  HADD2.F32 R84, -RZ, R85.H0_H0 ;  /* 0x20000055ff547230 */ /* 0x000fe20000004100 */
[----:B------:R-:W-:Y:S01]  /*b600*/  F2FP.F16.E4M3.UNPACK_B R87, R12.H1 ;  /* 0x0000000cff57723e */ /* 0x000fe200030006ff */
[----:B------:R-:W-:Y:S01]  /*b610*/  HADD2.F32 R41, -RZ, R55.H0_H0 ;  /* 0x20000037ff297230 */ /* 0x000fe20000004100 */
[----:B------:R-:W-:Y:S01]  /*b620*/  F2FP.SATFINITE.E4M3.F32.PACK_AB_MERGE_C R46, R157, R46, R160 ;  /* 0x0000002e9d2e723e */ /* 0x000fe200048070a0 */
[----:B------:R-:W-:-:S02]  /*b630*/  HADD2.F32 R83, -RZ, R45.H1_H1 ;  /* 0x3000002dff537230 */ /* 0x000fc40000004100 */
[CC--:B------:R-:W-:Y:S01]  /*b640*/  FMUL.FTZ R158, R82.reuse, R84.reuse ;  /* 0x00000054529e7220 */ /* 0x0c0fe20000410000 */
[----:B------:R-:W-:Y:S02]  /*b650*/  HADD2.F32 R124, -RZ, R85.H1_H1 ;  /* 0x30000055ff7c7230 */ /* 0x000fe40000004100 */
[----:B------:R-:W-:Y:S01]  /*b660*/  FMUL.FTZ R85, R41, R84 ;  /* 0x0000005429557220 */ /* 0x000fe20000410000 */
[--C-:B------:R-:W-:Y:S01]  /*b670*/  HADD2.F32 R45, -RZ, R40.reuse.H0_H0 ;  /* 0x20000028ff2d7230 */ /* 0x100fe20000004100 */
[----:B------:R-:W-:Y:S01]  /*b680*/  F2FP.F16.E4M3.UNPACK_B R157, R14 ;  /* 0x0000000eff9d723e */ /* 0x000fe200020006ff */
[----:B------:R-:W-:Y:S02]  /*b690*/  HADD2.F32 R55, -RZ, R55.H1_H1 ;  /* 0x30000037ff377230 */ /* 0x000fe40000004100 */
[-C--:B------:R-:W-:Y:S01]  /*b6a0*/  FMUL.FTZ R84, R83, R124.reuse ;  /* 0x0000007c53547220 */ /* 0x080fe20000410000 */
[----:B------:R-:W-:Y:S02]  /*b6b0*/  HADD2.F32 R86, -RZ, R40.H1_H1 ;  /* 0x30000028ff567230 */ /* 0x000fe40000004100 */
[-C--:B------:R-:W-:Y:S01]  /*b6c0*/  FFMA.FTZ R40, R41, R45.reuse, -R158 ;  /* 0x0000002d29287223 */ /* 0x080fe2000001089e */
[----:B------:R-:W-:Y:S01]  /*b6d0*/  FFMA.FTZ R41, R82, R45, R85 ;  /* 0x0000002d52297223 */ /* 0x000fe20000010055 */
[C---:B------:R-:W-:Y:S01]  /*b6e0*/  FMUL.FTZ R82, R55.reuse, R124 ;  /* 0x0000007c37527220 */ /* 0x040fe20000410000 */
[----:B------:R-:W-:Y:S01]  /*b6f0*/  F2FP.F16.E4M3.UNPACK_B R158, R14.H1 ;  /* 0x0000000eff9e723e */ /* 0x000fe200030006ff */
[-C--:B------:R-:W-:Y:S01]  /*b700*/  FFMA.FTZ R45, R55, R86.reuse, -R84 ;  /* 0x00000056372d7223 */ /* 0x080fe20000010854 */
        /* <DEDUP_REMOVED lines=8> */
[----:B------:R-:W-:Y:S01]  /*b790*/  F2FP.F16.E4M3.UNPACK_B R14, R12 ;  /* 0x0000000cff0e723e */ /* 0x000fe200020006ff */
[----:B------:R-:W-:Y:S01]  /*b7a0*/  HADD2.F32 R47, -RZ, R55.H0_H0 ;  /* 0x20000037ff2f7230 */ /* 0x000fe20000004100 */
[----:B------:R-:W-:Y:S01]  /*b7b0*/  F2FP.SATFINITE.E4M3.F32.PACK_AB_MERGE_C R42, R42, R161, R165 ;  /* 0x000000a12a2a723e */ /* 0x000fe200048070a5 */
        /* <DEDUP_REMOVED lines=10> */
[----:B------:R-:W-:Y:S02]  /*b860*/  HADD2.F32 R158, -RZ, R158.H1_H1 ;  /* 0x3000009eff9e7230 */ /* 0x000fe40000004100 */
[----:B------:R-:W-:Y:S01]  /*b870*/  FFMA.FTZ R159, R86, R124, R159 ;  /* 0x0000007c569f7223 */ /* 0x000fe2000001009f */
        /* <DEDUP_REMOVED lines=13> */
[-C--:B------:R-:W-:Y:S01]  /*b950*/  FFMA.FTZ R158, R85, R12.reuse, R158 ;  /* 0x0000000c559e7223 */ /* 0x080fe2000001009e */
[----:B------:R-:W-:Y:S01]  /*b960*/  FFMA.FTZ R15, R15, R12, -R124 ;  /* 0x0000000c0f0f7223 */ /* 0x000fe2000001087c */
        /* <DEDUP_REMOVED lines=10> */
[----:B------:R-:W-:-:S07]  /*ba10*/  F2FP.SATFINITE.E4M3.F32.PACK_AB_MERGE_C R45, R54, R53, R41 ;  /* 0x00000035362d723e */ /* 0x000fce0004807029 */
.L_x_6379:
[----:B------:R-:W-:Y:S05]  /*ba20*/  BSYNC B3 ;  /* 0x0000000000037941 */ /* 0x000fea0003800000 */
.L_x_6378:
[----:B------:R-:W-:Y:S01]  /*ba30*/  ISETP.GE.AND P3, PT, R11, R134, PT ;  /* 0x000000860b00720c */ /* 0x000fe20003f66270 */
[----:B0-----:R0:W-:-:S12]  /*ba40*/  ST.E.128 desc[UR50][R80.64], R12 ;  /* 0x0000000c50007985 */ /* 0x0011d8000c101d32 */
[----:B------:R-:W-:-:S04]  /*ba50*/  @!P3 IADD3 R40, P5, R156, R11, RZ ;  /* 0x0000000b9c28b210 */ /* 0x000fc80007fbe0ff */
[----:B------:R-:W-:-:S05]  /*ba60*/  @!P3 LEA.HI.X.SX32 R41, R11, R154, 0x1, P5 ;  /* 0x0000009a0b29b211 */ /* 0x000fca00028f0eff */
[----:B--2---:R0:W-:Y:S04]  /*ba70*/  @!P3 ST.E.128 desc[UR50][R40.64], R44 ;  /* 0x0000002c2800b985 */ /* 0x0041e8000c101d32 */
.L_x_6377:
[----:B------:R-:W-:Y:S05]  /*ba80*/  BSYNC B2 ;  /* 0x0000000000027941 */ /* 0x000fea0003800000 */
.L_x_6376:
[----:B------:R-:W-:-:S13]  /*ba90*/  ISETP.NE.AND P3, PT, R30, RZ, PT ;  /* 0x000000ff1e00720c */ /* 0x000fda0003f65270 */
[----:B------:R-:W-:Y:S05]  /*baa0*/  @!P3 BRA `(.L_x_6371) ;  /* 0x0000000c00ecb947 */ /* 0x000fea0003800000 */
[----:B0-----:R-:W5:Y:S04]  /*bab0*/  LDL R40, [R1+0x30] ;  /* 0x0000300001287983 */ /* 0x001f680000100800 */
[----:B------:R-:W2:Y:S04]  /*bac0*/  LDL R14, [R1+0x34] ;  /* 0x00003400010e7983 */ /* 0x000ea80000100800 */
[----:B------:R-:W2:Y:S01]  /*bad0*/  LDL R15, [R1+0x38] ;  /* 0x00003800010f7983 */ /* 0x000ea20000100800 */
[----:B------:R-:W-:-:S04]  /*bae0*/  ISETP.NE.AND P5, PT, R113, RZ, PT ;  /* 0x000000ff7100720c */ /* 0x000fc80003fa5270 */
        /* <DEDUP_REMOVED lines=8> */
[----:B----4-:R-:W-:-:S04]  /*bb70*/  IADD3 R44, P3, R26, R156, RZ ;  /* 0x0000009c1a2c7210 */ /* 0x010fc80007f7e0ff */
[----:B---3--:R-:W-:Y:S02]  /*bb80*/  IADD3.X R45, R154, R27, RZ, P3, !PT ;  /* 0x0000001b9a2d7210 */ /* 0x008fe40001ffe4ff */
[----:B------:R-:W-:Y:S01]  /*bb90*/  ISETP.GE.AND P3, PT, R225, R115, PT ;  /* 0x00000073e100720c */ /* 0x000fe20003f66270 */
[----:B------:R-:W-:Y:S01]  /*bba0*/  BSSY B2, `(.L_x_6380) ;  /* 0x00000e6000027945 */ /* 0x000fe20003800000 */
[----:B-----5:R-:W-:-:S04]  /*bbb0*/  LOP3.LUT R12, R40, 0x30, R11, 0xf8, !PT ;  /* 0x00000030280c7812 */ /* 0x020fc800078ef80b */
[----:B--2---:R-:W-:Y:S01]  /*bbc0*/  LOP3.LUT R12, R12, R14, RZ, 0x3c, !PT ;  /* 0x0000000e0c0c7212 */ /* 0x004fe200078e3cff */
[----:B------:R-:W-:-:S04]  /*bbd0*/  IMAD R13, R13, 0x2800, R15 ;  /* 0x000028000d0d7824 */ /* 0x000fc800078e020f */
        /* <DEDUP_REMOVED lines=16> */
[----:B------:R-:W-:Y:S02]  /*bce0*/  SHF.R.U32.HI R82, RZ, 0x8, R39 ;  /* 0x00000008ff527819 */ /* 0x000fe40000011627 */
[----:B------:R-:W-:-:S02]  /*bcf0*/  PRMT R13, R85, 0x654, R48 ;  /* 0x00000654550d7816 */ /* 0x000fc40000000030 */
[--C-:B------:R-:W-:Y:S02]  /*bd00*/  SHF.R.U32.HI R83, RZ, 0x10, R39.reuse ;  /* 0x00000010ff537819 */ /* 0x100fe40000011627 */
[----:B------:R-:W-:Y:S02]  /*bd10*/  LOP3.LUT R37, R39, 0xff, RZ, 0xc0, !PT ;  /* 0x000000ff27257812 */ /* 0x000fe400078ec0ff */
[----:B------:R-:W-:Y:S02]  /*bd20*/  SHF.R.U32.HI R80, RZ, 0x18, R39 ;  /* 0x00000018ff507819 */ /* 0x000fe40000011627 */
[----:B------:R-:W-:Y:S02]  /*bd30*/  SHF.R.U32.HI R52, RZ, 0x8, R51 ;  /* 0x00000008ff347819 */ /* 0x000fe40000011633 */
[--C-:B------:R-:W-:Y:S02]  /*bd40*/  SHF.R.U32.HI R81, RZ, 0x10, R49.reuse ;  /* 0x00000010ff517819 */ /* 0x100fe40000011631 */
[----:B------:R-:W-:Y:S01]  /*bd50*/  SHF.R.U32.HI R55, RZ, 0x8, R49 ;  /* 0x00000008ff377819 */ /* 0x000fe20000011631 */
[----:B------:R-:W-:Y:S01]  /*bd60*/  IMAD.SHL.U32 R48, R52, 0x100, RZ ;  /* 0x0000010034307824 */ /* 0x000fe200078e00ff */
[----:B------:R-:W-:-:S02]  /*bd70*/  LOP3.LUT R39, R49, 0xff, RZ, 0xc0, !PT ;  /* 0x000000ff31277812 */ /* 0x000fc400078ec0ff */
[----:B------:R-:W-:Y:S02]  /*bd80*/  SHF.R.U32.HI R54, RZ, 0x18, R49 ;  /* 0x00000018ff367819 */ /* 0x000fe40000011631 */
[----:B------:R-:W-:Y:S02]  /*bd90*/  LOP3.LUT R49, R51, 0xff, RZ, 0xc0, !PT ;  /* 0x000000ff33317812 */ /* 0x000fe400078ec0ff */
[----:B------:R-:W-:Y:S02]  /*bda0*/  SHF.R.U32.HI R50, RZ, 0x18, R51 ;  /* 0x00000018ff327819 */ /* 0x000fe40000011633 */
[----:B------:R-:W-:Y:S01]  /*bdb0*/  LOP3.LUT R13, R13, 0xff00, R12, 0xf8, !PT ;  /* 0x0000ff000d0d7812 */ /* 0x000fe200078ef80c */
[----:B------:R-:W-:Y:S01]  /*bdc0*/  IMAD.SHL.U32 R12, R82, 0x100, RZ ;  /* 0x00000100520c7824 */ /* 0x000fe200078e00ff */
[----:B------:R-:W-:Y:S02]  /*bdd0*/  PRMT R37, R80, 0x654, R37 ;  /* 0x0000065450257816 */ /* 0x000fe40000000025 */
[----:B------:R-:W-:-:S02]  /*bde0*/  PRMT R49, R50, 0x654, R49 ;  /* 0x0000065432317816 */ /* 0x000fc40000000031 */
[----:B------:R-:W-:Y:S01]  /*bdf0*/  MOV R38, R14 ;  /* 0x0000000e00267202 */ /* 0x000fe20000000f00 */
[----:B------:R-:W-:Y:S01]  /*be00*/  IMAD.U32 R14, R86, 0x10000, RZ ;  /* 0x00010000560e7824 */ /* 0x000fe200078e00ff */
[----:B------:R-:W-:Y:S01]  /*be10*/  PRMT R40, R54, 0x654, R39 ;  /* 0x0000065436287816 */ /* 0x000fe20000000027 */
[----:B------:R-:W-:Y:S01]  /*be20*/  IMAD.SHL.U32 R39, R55, 0x100, RZ ;  /* 0x0000010037277824 */ /* 0x000fe200078e00ff */
        /* <DEDUP_REMOVED lines=10> */
[----:B------:R-:W-:Y:S01]  /*bed0*/  LOP3.LUT R12, R37, 0xff0000, R12, 0xf8, !PT ;  /* 0x00ff0000250c7812 */ /* 0x000fe200078ef80c */
[----:B------:R-:W-:Y:S01]  /*bee0*/  HADD2.F32 R39, -RZ, R48.H0_H0 ;  /* 0x20000030ff277230 */ /* 0x000fe20000004100 */
[----:B------:R-:W-:Y:S01]  /*bef0*/  F2FP.F16.E4M3.UNPACK_B R49, R152.H1 ;  /* 0x00000098ff31723e */ /* 0x000fe200030006ff */
[----:B------:R-:W-:Y:S01]  /*bf00*/  IMAD.U32 R37, R81, 0x10000, RZ ;  /* 0x0001000051257824 */ /* 0x000fe200078e00ff */
[----:B------:R-:W-:Y:S01]  /*bf10*/  SHF.R.U32.HI R53, RZ, 0x10, R51 ;  /* 0x00000010ff357819 */ /* 0x000fe20000011633 */
[-C--:B------:R-:W-:Y:S01]  /*bf20*/  FMUL.FTZ R82, R40, R13.reuse ;  /* 0x0000000d28527220 */ /* 0x080fe20000410000 */
[----:B------:R-:W-:Y:S01]  /*bf30*/  FMUL.FTZ R55, R39, R13 ;  /* 0x0000000d27377220 */ /* 0x000fe20000410000 */
[--C-:B------:R-:W-:Y:S01]  /*bf40*/  HADD2.F32 R51, -RZ, R49.reuse.H0_H0 ;  /* 0x20000031ff337230 */ /* 0x100fe20000004100 */
[----:B------:R-:W-:Y:S01]  /*bf50*/  SHF.L.U32 R53, R53, 0x10, RZ ;  /* 0x0000001035357819 */ /* 0x000fe200000006ff */
[----:B------:R-:W-:Y:S01]  /*bf60*/  HADD2.F32 R52, -RZ, R52.H1_H1 ;  /* 0x30000034ff347230 */ /* 0x000fe20000004100 */
[----:B------:R-:W-:Y:S01]  /*bf70*/  LOP3.LUT R37, R54, 0xff0000, R37, 0xf8, !PT ;  /* 0x00ff000036257812 */ /* 0x000fe200078ef825 */
[----:B------:R-:W-:Y:S01]  /*bf80*/  HADD2.F32 R54, -RZ, R49.H1_H1 ;  /* 0x30000031ff367230 */ /* 0x000fe20000004100 */
[----:B------:R-:W-:Y:S01]  /*bf90*/  LOP3.LUT R13, R80, 0xff0000, R53, 0xf8, !PT ;  /* 0x00ff0000500d7812 */ /* 0x000fe200078ef835 */
[----:B------:R-:W-:-:S02]  /*bfa0*/  HADD2.F32 R49, -RZ, R48.H1_H1 ;  /* 0x30000030ff317230 */ /* 0x000fc40000004100 */
[-C--:B------:R-:W-:Y:S01]  /*bfb0*/  FFMA.FTZ R39, R39, R51.reuse, -R82 ;  /* 0x0000003327277223 */ /* 0x080fe20000010852 */
[----:B------:R-:W-:Y:S01]  /*bfc0*/  FFMA.FTZ R40, R40, R51, R55 ;  /* 0x0000003328287223 */ /* 0x000fe20000010037 */
[----:B------:R-:W-:Y:S01]  /*bfd0*/  HADD2.F32 R53, -RZ, R50.H1_H1 ;  /* 0x30000032ff357230 */ /* 0x000fe20000004100 */
[----:B------:R-:W-:Y:S01]  /*bfe0*/  F2FP.F16.E4M3.UNPACK_B R153, R153 ;  /* 0x00000099ff99723e */ /* 0x000fe200020006ff */
[----:B------:R-:W-:Y:S01]  /*bff0*/  FMUL.FTZ R80, R49, R52 ;  /* 0x0000003431507220 */ /* 0x000fe20000410000 */
[----:B------:R-:W-:Y:S02]  /*c000*/  F2FP.F16.E4M3.UNPACK_B R51, R47 ;  /* 0x0000002fff33723e */ /* 0x000fe400020006ff */
[----:B------:R-:W-:Y:S01]  /*c010*/  F2FP.F16.E4M3.UNPACK_B R50, R46 ;  /* 0x0000002eff32723e */ /* 0x000fe200020006ff */
[----:B------:R-:W-:Y:S01]  /*c020*/  FMUL.FTZ R46, R53, R52 ;  /* 0x00000034352e7220 */ /* 0x000fe20000410000 */
[----:B------:R-:W-:Y:S01]  /*c030*/  F2FP.F16.E4M3.UNPACK_B R152, R152 ;  /* 0x00000098ff98723e */ /* 0x000fe200020006ff */
[----:B------:R-:W-:-:S02]  /*c040*/  HADD2.F32 R55, -RZ, R153.H0_H0 ;  /* 0x20000099ff377230 */ /* 0x000fc40000004100 */
[-C--:B------:R-:W-:Y:S01]  /*c050*/  FFMA.FTZ R47, R53, R54.reuse, R80 ;  /* 0x00000036352f7223 */ /* 0x080fe20000010050 */
[----:B------:R-:W-:Y:S02]  /*c060*/  HADD2.F32 R52, -RZ, R51.H0_H0 ;  /* 0x20000033ff347230 */ /* 0x000fe40000004100 */
[----:B------:R-:W-:Y:S01]  /*c070*/  FFMA.FTZ R46, R49, R54, -R46 ;  /* 0x00000036312e7223 */ /* 0x000fe2000001082e */
[----:B------:R-:W-:Y:S01]  /*c080*/  HADD2.F32 R48, -RZ, R50.H0_H0 ;  /* 0x20000032ff307230 */ /* 0x000fe20000004100 */
[----:B------:R-:W-:Y:S01]  /*c090*/  F2FP.F16.E4M3.UNPACK_B R54, R42.H1 ;  /* 0x0000002aff36723e */ /* 0x000fe200030006ff */
[----:B------:R-:W-:Y:S02]  /*c0a0*/  HADD2.F32 R153, -RZ, R153.H1_H1 ;  /* 0x30000099ff997230 */ /* 0x000fe40000004100 */
[-C--:B------:R-:W-:Y:S01]  /*c0b0*/  FMUL.FTZ R81, R52, R55.reuse ;  /* 0x0000003734517220 */ /* 0x080fe20000410000 */
[----:B------:R-:W-:Y:S02]  /*c0c0*/  HADD2.F32 R53, -RZ, R51.H1_H1 ;  /* 0x30000033ff357230 */ /* 0x000fe40000004100 */
[----:B------:R-:W-:Y:S01]  /*c0d0*/  FMUL.FTZ R55, R48, R55 ;  /* 0x0000003730377220 */ /* 0x000fe20000410000 */
[----:B------:R-:W-:Y:S01]  /*c0e0*/  HADD2.F32 R49, -RZ, R152.H0_H0 ;  /* 0x20000098ff317230 */ /* 0x000fe20000004100 */
[----:B------:R-:W-:Y:S01]  /*c0f0*/  F2FP.F16.E4M3.UNPACK_B R80, R151.H1 ;  /* 0x00000097ff50723e */ /* 0x000fe200030006ff */
[----:B------:R-:W-:-:S02]  /*c100*/  HADD2.F32 R50, -RZ, R50.H1_H1 ;  /* 0x30000032ff327230 */ /* 0x000fc40000004100 */
[C---:B------:R-:W-:Y:S01]  /*c110*/  FMUL.FTZ R51, R53.reuse, R153 ;  /* 0x0000009935337220 */ /* 0x040fe20000410000 */
[----:B------:R-:W-:Y:S02]  /*c120*/  HADD2.F32 R152, -RZ, R152.H1_H1 ;  /* 0x30000098ff987230 */ /* 0x000fe40000004100 */
[-C--:B------:R-:W-:Y:S01]  /*c130*/  FFMA.FTZ R48, R48, R49.reuse, -R81 ;  /* 0x0000003130307223 */ /* 0x080fe20000010851 */
[----:B------:R-:W-:Y:S01]  /*c140*/  FFMA.FTZ R49, R52, R49, R55 ;  /* 0x0000003134317223 */ /* 0x000fe20000010037 */
[----:B------:R-:W-:Y:S01]  /*c150*/  F2FP.F16.E4M3.UNPACK_B R52, R155.H1 ;  /* 0x0000009bff34723e */ /* 0x000fe200030006ff */
[C---:B------:R-:W-:Y:S01]  /*c160*/  FMUL.FTZ R82, R50.reuse, R153 ;  /* 0x0000009932527220 */ /* 0x040fe20000410000 */
[----:B------:R-:W-:Y:S01]  /*c170*/  FFMA.FTZ R51, R50, R152, -R51 ;  /* 0x0000009832337223 */ /* 0x000fe20000010833 */
[----:B------:R-:W-:Y:S01]  /*c180*/  F2FP.F16.E4M3.UNPACK_B R50, R38.H1 ;  /* 0x00000026ff32723e */ /* 0x000fe200030006ff */
[----:B------:R-:W-:Y:S02]  /*c190*/  HADD2.F32 R55, -RZ, R54.H0_H0 ;  /* 0x20000036ff377230 */ /* 0x000fe40000004100 */
[----:B------:R-:W-:Y:S01]  /*c1a0*/  FFMA.FTZ R82, R53, R152, R82 ;  /* 0x0000009835527223 */ /* 0x000fe20000010052 */
[--C-:B------:R-:W-:Y:S01]  /*c1b0*/  HADD2.F32 R81, -RZ, R52.reuse.H0_H0 ;  /* 0x20000034ff517230 */ /* 0x100fe20000004100 */
[----:B------:R-:W-:Y:S01]  /*c1c0*/  F2FP.F16.E4M3.UNPACK_B R155, R155 ;  /* 0x0000009bff9b723e */ /* 0x000fe200020006ff */
[----:B------:R-:W-:Y:S01]  /*c1d0*/  HADD2.F32 R83, -RZ, R52.H1_H1 ;  /* 0x30000034ff537230 */ /* 0x000fe20000004100 */
[----:B------:R-:W-:Y:S01]  /*c1e0*/  F2FP.F16.E4M3.UNPACK_B R38, R38 ;  /* 0x00000026ff26723e */ /* 0x000fe200020006ff */
[----:B------:R-:W-:-:S02]  /*c1f0*/  HADD2.F32 R52, -RZ, R50.H0_H0 ;  /* 0x20000032ff347230 */ /* 0x000fc40000004100 */
[----:B------:R-:W-:Y:S01]  /*c200*/  FMUL.FTZ R85, R55, R81 ;  /* 0x0000005137557220 */ /* 0x000fe20000410000 */
[----:B------:R-:W-:Y:S01]  /*c210*/  HADD2.F32 R54, -RZ, R54.H1_H1 ;  /* 0x30000036ff367230 */ /* 0x000fe20000004100 */
[----:B------:R-:W-:Y:S01]  /*c220*/  F2FP.F16.E4M3.UNPACK_B R151, R151 ;  /* 0x00000097ff97723e */ /* 0x000fe200020006ff */
        /* <DEDUP_REMOVED lines=8> */
[----:B------:R-:W-:Y:S01]  /*c2b0*/  F2FP.F16.E4M3.UNPACK_B R50, R42 ;  /* 0x0000002aff32723e */ /* 0x000fe200020006ff */
[-C--:B------:R-:W-:Y:S01]  /*c2c0*/  FFMA.FTZ R85, R52, R53.reuse, -R85 ;  /* 0x0000003534557223 */ /* 0x080fe20000010855 */
[----:B------:R-:W-:Y:S01]  /*c2d0*/  FFMA.FTZ R84, R55, R53, R84 ;  /* 0x0000003537547223 */ /* 0x000fe20000010054 */
[----:B------:R-:W-:-:S02]  /*c2e0*/  HADD2.F32 R55, -RZ, R155.H0_H0 ;  /* 0x2000009bff377230 */ /* 0x000fc40000004100 */
[----:B------:R-:W-:Y:S01]  /*c2f0*/  FFMA.FTZ R87, R54, R81, R83 ;  /* 0x0000005136577223 */ /* 0x000fe20000010053 */
[----:B------:R-:W-:Y:S01]  /*c300*/  HADD2.F32 R52, -RZ, R50.H0_H0 ;  /* 0x20000032ff347230 */ /* 0x000fe20000004100 */
[----:B------:R-:W-:Y:S01]  /*c310*/  F2FP.SATFINITE.E4M3.F32.PACK_AB_MERGE_C R39, R46, R39, RZ ;  /* 0x000000272e27723e */ /* 0x000fe200048070ff */
[----:B------:R-:W-:Y:S01]  /*c320*/  HADD2.F32 R155, -RZ, R155.H1_H1 ;  /* 0x3000009bff9b7230 */ /* 0x000fe20000004100 */
[----:B------:R-:W-:Y:S01]  /*c330*/  F2FP.F16.E4M3.UNPACK_B R54, R37 ;  /* 0x00000025ff36723e */ /* 0x000fe200020006ff */
[----:B------:R-:W-:Y:S02]  /*c340*/  HADD2.F32 R42, -RZ, R38.H0_H0 ;  /* 0x20000026ff2a7230 */ /* 0x000fe40000004100 */
        /* <DEDUP_REMOVED lines=15> */
[----:B------:R-:W-:Y:S01]  /*c440*/  F2FP.SATFINITE.E4M3.F32.PACK_AB_MERGE_C R40, R82, R49, R40 ;  /* 0x000000315228723e */ /* 0x000fe20004807028 */
[----:B------:R-:W-:Y:S01]  /*c450*/  HADD2.F32 R49, -RZ, R54.H0_H0 ;  /* 0x20000036ff317230 */ /* 0x000fe20000004100 */
[-C--:B------:R-:W-:Y:S01]  /*c460*/  F2FP.F16.E4M3.UNPACK_B R52, R14.reuse ;  /* 0x0000000eff34723e */ /* 0x080fe200020006ff */
        /* <DEDUP_REMOVED lines=15> */
[----:B------:R-:W-:-:S02]  /*c560*/  F2FP.F16.E4M3.UNPACK_B R50, R41.H1 ;  /* 0x00000029ff32723e */ /* 0x000fc400030006ff */
[----:B------:R-:W-:Y:S01]  /*c570*/  F2FP.F16.E4M3.UNPACK_B R53, R37.H1 ;  /* 0x00000025ff35723e */ /* 0x000fe200030006ff */
[C---:B------:R-:W-:Y:S01]  /*c580*/  FFMA.FTZ R41, R49.reuse, R52, -R80 ;  /* 0x0000003431297223 */ /* 0x040fe20000010850 */
[----:B------:R-:W-:Y:S01]  /*c590*/  F2FP.F16.E4M3.UNPACK_B R48, R36.H1 ;  /* 0x00000024ff30723e */ /* 0x000fe200030006ff */
[----:B------:R-:W-:Y:S01]  /*c5a0*/  FMUL.FTZ R36, R49, R54 ;  /* 0x0000003631247220 */ /* 0x000fe20000410000 */
[----:B------:R-:W-:Y:S01]  /*c5b0*/  HADD2.F32 R49, -RZ, R50.H0_H0 ;  /* 0x20000032ff317230 */ /* 0x000fe20000004100 */
[----:B------:R-:W-:Y:S01]  /*c5c0*/  F2FP.SATFINITE.E4M3.F32.PACK_AB_MERGE_C R84, R87, R84, RZ ;  /* 0x000000545754723e */ /* 0x000fe200048070ff */
[----:B------:R-:W-:Y:S02]  /*c5d0*/  HADD2.F32 R54, -RZ, R53.H0_H0 ;  /* 0x20000035ff367230 */ /* 0x000fe40000004100 */
[----:B------:R-:W-:Y:S01]  /*c5e0*/  FFMA.FTZ R36, R51, R52, R36 ;  /* 0x0000003433247223 */ /* 0x000fe20000010024 */
[----:B------:R-:W-:Y:S01]  /*c5f0*/  HADD2.F32 R37, -RZ, R48.H0_H0 ;  /* 0x20000030ff257230 */ /* 0x000fe20000004100 */
[----:B------:R-:W-:Y:S01]  /*c600*/  F2FP.SATFINITE.E4M3.F32.PACK_AB_MERGE_C R42, R155, R42, R84 ;  /* 0x0000002a9b2a723e */ /* 0x000fe20004807054 */
[----:B------:R-:W-:-:S02]  /*c610*/  HADD2.F32 R50, -RZ, R50.H1_H1 ;  /* 0x30000032ff327230 */ /* 0x000fc40000004100 */
[-C--:B------:R-:W-:Y:S01]  /*c620*/  FMUL.FTZ R80, R49, R54.reuse ;  /* 0x0000003631507220 */ /* 0x080fe20000410000 */
[----:B------:R-:W-:Y:S02]  /*c630*/  HADD2.F32 R53, -RZ, R53.H1_H1 ;  /* 0x30000035ff357230 */ /* 0x000fe40000004100 */
[----:B------:R-:W-:Y:S01]  /*c640*/  FMUL.FTZ R54, R37, R54 ;  /* 0x0000003625367220 */ /* 0x000fe20000410000 */
[----:B------:R-:W-:Y:S02]  /*c650*/  HADD2.F32 R52, -RZ, R14.H0_H0 ;  /* 0x2000000eff347230 */ /* 0x000fe40000004100 */
[----:B------:R-:W-:Y:S02]  /*c660*/  HADD2.F32 R48, -RZ, R48.H1_H1 ;  /* 0x30000030ff307230 */ /* 0x000fe40000004100 */
        /* <DEDUP_REMOVED lines=57> */
.L_x_6381:
[----:B------:R-:W-:Y:S05]  /*ca00*/  BSYNC B2 ;  /* 0x0000000000027941 */ /* 0x000fea0003800000 */
.L_x_6380:
[----:B------:R-:W-:Y:S01]  /*ca10*/  ISETP.GE.AND P3, PT, R11, R134, PT ;  /* 0x000000860b00720c */ /* 0x000fe20003f66270 */
[----:B0-----:R0:W-:-:S12]  /*ca20*/  ST.E.128 desc[UR50][R44.64], R12 ;  /* 0x0000000c2c007985 */ /* 0x0011d8000c101d32 */
[----:B------:R-:W-:-:S04]  /*ca30*/  @!P3 IADD3 R36, P5, R156, R11, RZ ;  /* 0x0000000b9c24b210 */ /* 0x000fc80007fbe0ff */
[----:B------:R-:W-:-:S05]  /*ca40*/  @!P3 LEA.HI.X.SX32 R37, R11, R154, 0x1, P5 ;  /* 0x0000009a0b25b211 */ /* 0x000fca00028f0eff */
[----:B--2---:R0:W-:Y:S04]  /*ca50*/  @!P3 ST.E.128 desc[UR50][R36.64], R40 ;  /* 0x000000282400b985 */ /* 0x0041e8000c101d32 */
.L_x_6371:
[----:B------:R-:W-:Y:S05]  /*ca60*/  BSYNC B1 ;  /* 0x0000000000017941 */ /* 0x000fea0003800000 */
.L_x_6370:
[----:B------:R-:W-:-:S03]  /*ca70*/  UMOV UR4, 0xffffffff ;  /* 0xffffffff00047882 */ /* 0x000fc60000000000 */
[----:B------:R-:W-:Y:S05]  /*ca80*/  BRA.DIV UR4, `(.L_x_6382) ;  /* 0x0000024204447947 */ /* 0x000fea000b800000 */
[----:B--2---:R-:W2:Y:S04]  /*ca90*/  SHFL.IDX PT, R118, R118, 0x1, 0x1e1f ;  /* 0x003e1f0076767f89 */ /* 0x004ea800000e0000 */
[----:B0-----:R0:W0:Y:S02]  /*caa0*/  SHFL.IDX PT, R44, R119, 0x1, 0x1e1f ;  /* 0x003e1f00772c7f89 */ /* 0x00102400000e0000 */
.L_x_6668:
        /* <DEDUP_REMOVED lines=8> */
[----:B0-----:R-:W-:Y:S02]  /*cb30*/  IADD3 R40, P3, R21, R44, RZ ;  /* 0x0000002c15287210 */ /* 0x001fe40007f7e0ff */
[----:B------:R-:W-:-:S03]  /*cb40*/  SHF.R.S32.HI R12, RZ, 0x1f, R11 ;  /* 0x0000001fff0c7819 */ /* 0x000fc6000001140b */
[----:B--2---:R-:W-:Y:S01]  /*cb50*/  IMAD.X R41, R118, 0x1, R108, P3 ;  /* 0x0000000176297824 */ /* 0x004fe200018e066c */
        /* <DEDUP_REMOVED lines=25> */
[----:B--2---:R-:W-:Y:S01]  /*ccf0*/  IMAD.MOV.U32 R50, RZ, RZ, R36 ;  /* 0x000000ffff327224 */ /* 0x004fe200078e0024 */
        /* <DEDUP_REMOVED lines=11> */
[----:B------:R-:W-:Y:S02]  /*cdb0*/  MOV R42, R13 ;  /* 0x0000000d002a7202 */ /* 0x000fe40000000f00 */
[----:B------:R-:W-:Y:S01]  /*cdc0*/  PRMT R14, R52, 0x654, R49 ;  /* 0x00000654340e7816 */ /* 0x000fe20000000031 */
[----:B------:R-:W-:Y:S01]  /*cdd0*/  IMAD.SHL.U32 R49, R54, 0x100, RZ ;  /* 0x0000010036317824 */ /* 0x000fe200078e00ff */
[----:B------:R-:W-:Y:S02]  /*cde0*/  SHF.R.U32.HI R65, RZ, 0x10, R67 ;  /* 0x00000010ff417819 */ /* 0x000fe40000011643 */
[----:B------:R-:W-:Y:S01]  /*cdf0*/  LOP3.LUT R12, R45, 0xff00, R12, 0xf8, !PT ;  /* 0x0000ff002d0c7812 */ /* 0x000fe200078ef80c */
[----:B------:R-:W-:Y:S01]  /*ce00*/  IMAD.SHL.U32 R45, R66, 0x100, RZ ;  /* 0x00000100422d7824 */ /* 0x000fe200078e00ff */
[----:B------:R-:W-:-:S02]  /*ce10*/  SHF.L.U32 R13, R76, 0x10, RZ ;  /* 0x000000104c0d7819 */ /* 0x000fc400000006ff */
[----:B------:R-:W-:Y:S02]  /*ce20*/  PRMT R48, R55, 0x654, R48 ;  /* 0x0000065437307816 */ /* 0x000fe40000000030 */
        /* <DEDUP_REMOVED lines=77> */
[----:B------:R-:W-:-:S02]  /*d300*/  HADD2.F32 R51, -RZ, R149.H0_H0 ;  /* 0x20000095ff337230 */ /* 0x000fc40000004100 */
[----:B------:R-:W-:Y:S02]  /*d310*/  HADD2.F32 R52, -RZ, R149.H1_H1 ;  /* 0x30000095ff347230 */ /* 0x000fe40000004100 */
[----:B------:R-:W-:Y:S01]  /*d320*/  HADD2.F32 R48, -RZ, R47.H0_H0 ;  /* 0x2000002fff307230 */ /* 0x000fe20000004100 */
[----:B------:R-:W-:Y:S01]  /*d330*/  F2FP.SATFINITE.E4M3.F32.PACK_AB_MERGE_C R79, R82, R79, RZ ;  /* 0x0000004f524f723e */ /* 0x000fe200048070ff */
[----:B------:R-:W-:Y:S02]  /*d340*/  HADD2.F32 R38, -RZ, R43.H0_H0 ;  /* 0x2000002bff267230 */ /* 0x000fe40000004100 */
[----:B------:R-:W-:Y:S02]  /*d350*/  HADD2.F32 R47, -RZ, R47.H1_H1 ;  /* 0x3000002fff2f7230 */ /* 0x000fe40000004100 */
[-C--:B------:R-:W-:Y:S01]  /*d360*/  FMUL.FTZ R53, R48, R51.reuse ;  /* 0x0000003330357220 */ /* 0x080fe20000410000 */
[----:B------:R-:W-:Y:S02]  /*d370*/  HADD2.F32 R49, -RZ, R147.H0_H0 ;  /* 0x20000093ff317230 */ /* 0x000fe40000004100 */
[----:B------:R-:W-:Y:S01]  /*d380*/  FMUL.FTZ R51, R38, R51 ;  /* 0x0000003326337220 */ /* 0x000fe20000410000 */
[----:B------:R-:W-:-:S02]  /*d390*/  HADD2.F32 R43, -RZ, R43.H1_H1 ;  /* 0x3000002bff2b7230 */ /* 0x000fc40000004100 */
[-C--:B------:R-:W-:Y:S01]  /*d3a0*/  FMUL.FTZ R54, R47, R52.reuse ;  /* 0x000000342f367220 */ /* 0x080fe20000410000 */
[----:B------:R-:W-:Y:S02]  /*d3b0*/  HADD2.F32 R50, -RZ, R147.H1_H1 ;  /* 0x30000093ff327230 */ /* 0x000fe40000004100 */
[-C--:B------:R-:W-:Y:S01]  /*d3c0*/  FFMA.FTZ R53, R38, R49.reuse, -R53 ;  /* 0x0000003126357223 */ /* 0x080fe20000010835 */
[----:B------:R-:W-:Y:S01]  /*d3d0*/  FFMA.FTZ R38, R48, R49, R51 ;  /* 0x0000003130267223 */ /* 0x000fe20000010033 */
[C---:B------:R-:W-:Y:S01]  /*d3e0*/  FMUL.FTZ R52, R43.reuse, R52 ;  /* 0x000000342b347220 */ /* 0x040fe20000410000 */
[----:B------:R-:W-:Y:S01]  /*d3f0*/  F2FP.F16.E4M3.UNPACK_B R49, R37 ;  /* 0x00000025ff31723e */ /* 0x000fe200020006ff */
[-C--:B------:R-:W-:Y:S01]  /*d400*/  FFMA.FTZ R78, R43, R50.reuse, -R54 ;  /* 0x000000322b4e7223 */ /* 0x080fe20000010836 */
[----:B------:R-:W-:Y:S01]  /*d410*/  F2FP.SATFINITE.E4M3.F32.PACK_AB_MERGE_C R43, R76, R45, RZ ;  /* 0x0000002d4c2b723e */ /* 0x000fe200048070ff */
[----:B------:R-:W-:Y:S01]  /*d420*/  FFMA.FTZ R51, R47, R50, R52 ;  /* 0x000000322f337223 */ /* 0x000fe20000010034 */
[----:B------:R-:W-:Y:S01]  /*d430*/  F2FP.F16.E4M3.UNPACK_B R54, R36 ;  /* 0x00000024ff36723e */ /* 0x000fe200020006ff */
[----:B------:R-:W-:Y:S01]  /*d440*/  HADD2.F32 R50, -RZ, R49.H0_H0 ;  /* 0x20000031ff327230 */ /* 0x000fe20000004100 */
[----:B------:R-:W-:-:S02]  /*d450*/  F2FP.F16.E4M3.UNPACK_B R48, R42 ;  /* 0x0000002aff30723e */ /* 0x000fc400020006ff */
[----:B------:R-:W-:Y:S02]  /*d460*/  F2FP.SATFINITE.E4M3.F32.PACK_AB_MERGE_C R45, R67, R46, RZ ;  /* 0x0000002e432d723e */ /* 0x000fe400048070ff */
[----:B------:R-:W-:Y:S01]  /*d470*/  F2FP.SATFINITE.E4M3.F32.PACK_AB_MERGE_C R43, R66, R55, R43 ;  /* 0x00000037422b723e */ /* 0x000fe2000480702b */
[----:B------:R-:W-:Y:S01]  /*d480*/  HADD2.F32 R55, -RZ, R54.H0_H0 ;  /* 0x20000036ff377230 */ /* 0x000fe20000004100 */
[----:B------:R-:W-:Y:S01]  /*d490*/  F2FP.SATFINITE.E4M3.F32.PACK_AB_MERGE_C R46, R80, R77, RZ ;  /* 0x0000004d502e723e */ /* 0x000fe200048070ff */
[----:B------:R-:W-:Y:S01]  /*d4a0*/  HADD2.F32 R47, -RZ, R48.H0_H0 ;  /* 0x20000030ff2f7230 */ /* 0x000fe20000004100 */
[----:B------:R-:W-:Y:S01]  /*d4b0*/  F2FP.F16.E4M3.UNPACK_B R52, R14 ;  /* 0x0000000eff34723e */ /* 0x000fe200020006ff */
[----:B------:R-:W-:Y:S01]  /*d4c0*/  HADD2.F32 R54, -RZ, R54.H1_H1 ;  /* 0x30000036ff367230 */ /* 0x000fe20000004100 */
[----:B------:R-:W-:Y:S01]  /*d4d0*/  F2FP.SATFINITE.E4M3.F32.PACK_AB_MERGE_C R45, R65, R64, R45 ;  /* 0x00000040412d723e */ /* 0x000fe2000480702d */
[----:B------:R-:W-:Y:S01]  /*d4e0*/  FMUL.FTZ R64, R50, R55 ;  /* 0x0000003732407220 */ /* 0x000fe20000410000 */
[----:B------:R-:W-:Y:S01]  /*d4f0*/  F2FP.SATFINITE.E4M3.F32.PACK_AB_MERGE_C R46, R78, R53, R46 ;  /* 0x000000354e2e723e */ /* 0x000fe2000480702e */
[----:B------:R-:W-:Y:S01]  /*d500*/  HADD2.F32 R53, -RZ, R52.H0_H0 ;  /* 0x20000034ff357230 */ /* 0x000fe20000004100 */
[----:B------:R-:W-:Y:S01]  /*d510*/  F2FP.SATFINITE.E4M3.F32.PACK_AB_MERGE_C R38, R51, R38, R79 ;  /* 0x000000263326723e */ /* 0x000fe2000480704f */
        /* <DEDUP_REMOVED lines=80> */
[----:B------:R-:W-:-:S07]  /*da20*/  F2FP.SATFINITE.E4M3.F32.PACK_AB_MERGE_C R39, R53, R80, R54 ;  /* 0x000000503527723e */ /* 0x000fce0004807036 */
.L_x_6386:
[----:B------:R-:W-:Y:S05]  /*da30*/  BSYNC B2 ;  /* 0x0000000000027941 */ /* 0x000fea0003800000 */
.L_x_6385:
[----:B------:R-:W-:Y:S01]  /*da40*/  ISETP.GE.AND P3, PT, R11, R134, PT ;  /* 0x000000860b00720c */ /* 0x000fe20003f66270 */
[----:B0-----:R0:W-:-:S12]  /*da50*/  ST.E.128 desc[UR50][R40.64], R12 ;  /* 0x0000000c28007985 */ /* 0x0011d8000c101d32 */
[----:B------:R-:W-:-:S04]  /*da60*/  @!P3 IADD3 R42, P4, R11, R44, RZ ;  /* 0x0000002c0b2ab210 */ /* 0x000fc80007f9e0ff */
[----:B------:R-:W-:-:S05]  /*da70*/  @!P3 LEA.HI.X.SX32 R43, R11, R118, 0x1, P4 ;  /* 0x000000760b2bb211 */ /* 0x000fca00020f0eff */
[----:B--2---:R0:W-:Y:S04]  /*da80*/  @!P3 ST.E.128 desc[UR50][R42.64], R36 ;  /* 0x000000242a00b985 */ /* 0x0041e8000c101d32 */
.L_x_6384:
[----:B------:R-:W-:Y:S05]  /*da90*/  BSYNC B1 ;  /* 0x0000000000017941 */ /* 0x000fea0003800000 */
.L_x_6383:
[----:B------:R-:W-:Y:S01]  /*daa0*/  ISETP.NE.AND P3, PT, R29, RZ, PT ;  /* 0x000000ff1d00720c */ /* 0x000fe20003f65270 */
[----:B------:R-:W-:-:S12]  /*dab0*/  BSSY B1, `(.L_x_6387) ;  /* 0x00000fd000017945 */ /* 0x000fd80003800000 */
[----:B------:R-:W-:Y:S05]  /*dac0*/  @!P3 BRA `(.L_x_6388) ;  /* 0x0000000c00ecb947 */ /* 0x000fea0003800000 */
[----:B0-----:R-:W5:Y:S04]  /*dad0*/  LDL R15, [R1+0x3c] ;  /* 0x00003c00010f7983 */ /* 0x001f680000100800 */
[----:B------:R-:W3:Y:S01]  /*dae0*/  LDL R14, [R1+0x40] ;  /* 0x00004000010e7983 */ /* 0x000ee20000100800 */
[----:B------:R-:W-:Y:S01]  /*daf0*/  SEL R11, R116, R139, !P1 ;  /* 0x0000008b740b7207 */ /* 0x000fe20004800000 */
[----:B------:R-:W-:Y:S01]  /*db00*/  BSSY B2, `(.L_x_6389) ;  /* 0x00000f2000027945 */ /* 0x000fe20003800000 */
[----:B------:R-:W-:Y:S02]  /*db10*/  IADD3 R40, P3, R25, R44, RZ ;  /* 0x0000002c19287210 */ /* 0x000fe40007f7e0ff */
[----:B------:R-:W-:-:S03]  /*db20*/  SHF.R.S32.HI R12, RZ, 0x1f, R11 ;  /* 0x0000001fff0c7819 */ /* 0x000fc6000001140b */
[----:B--2---:R-:W-:Y:S01]  /*db30*/  IMAD.X R41, R118, 0x1, R95, P3 ;  /* 0x0000000176297824 */ /* 0x004fe200018e065f */
        /* <DEDUP_REMOVED lines=21> */
[----:B------:R-:W-:Y:S01]  /*dc90*/  IMAD.MOV.U32 R42, RZ, RZ, R14 ;  /* 0x000000ffff2a7224 */ /* 0x000fe200078e000e */
[----:B------:R-:W-:Y:S01]  /*dca0*/  SHF.R.U32.HI R47, RZ, 0x18, R61 ;  /* 0x00000018ff2f7819 */ /* 0x000fe2000001163d */
[----:B--2---:R-:W-:Y:S01]  /*dcb0*/  IMAD.MOV.U32 R48, RZ, RZ, R36 ;  /* 0x000000ffff307224 */ /* 0x004fe200078e0024 */
[----:B------:R-:W-:Y:S01]  /*dcc0*/  SHF.R.U32.HI R65, RZ, 0x8, R63 ;  /* 0x00000008ff417819 */ /* 0x000fe2000001163f */
[----:B------:R-:W-:Y:S01]  /*dcd0*/  IMAD.MOV.U32 R43, RZ, RZ, R38 ;  /* 0x000000ffff2b7224 */ /* 0x000fe200078e0026 */
[----:B------:R-:W-:Y:S02]  /*dce0*/  PRMT R47, R47, 0x654, R46 ;  /* 0x000006542f2f7816 */ /* 0x000fe4000000002e */
[----:B------:R-:W-:-:S02]  /*dcf0*/  SHF.L.U32 R12, R67, 0x8, RZ ;  /* 0x00000008430c7819 */ /* 0x000fc400000006ff */
[----:B------:R-:W-:Y:S02]  /*dd00*/  LOP3.LUT R49, R63, 0xff, RZ, 0xc0, !PT ;  /* 0x000000ff3f317812 */ /* 0x000fe400078ec0ff */
[----:B------:R-:W-:Y:S02]  /*dd10*/  SHF.R.U32.HI R64, RZ, 0x18, R63 ;  /* 0x00000018ff407819 */ /* 0x000fe4000001163f */
[--C-:B------:R-:W-:Y:S02]  /*dd20*/  SHF.R.U32.HI R55, RZ, 0x8, R73.reuse ;  /* 0x00000008ff377819 */ /* 0x100fe40000011649 */
[----:B------:R-:W-:Y:S02]  /*dd30*/  LOP3.LUT R50, R73, 0xff, RZ, 0xc0, !PT ;  /* 0x000000ff49327812 */ /* 0x000fe400078ec0ff */
[----:B------:R-:W-:Y:S01]  /*dd40*/  SHF.R.U32.HI R53, RZ, 0x18, R73 ;  /* 0x00000018ff357819 */ /* 0x000fe20000011649 */
[----:B------:R-:W-:Y:S01]  /*dd50*/  IMAD.SHL.U32 R14, R55, 0x100, RZ ;  /* 0x00000100370e7824 */ /* 0x000fe200078e00ff */
        /* <DEDUP_REMOVED lines=8> */
[----:B------:R-:W-:Y:S01]  /*dde0*/  PRMT R61, R52, 0x654, R51 ;  /* 0x00000654343d7816 */ /* 0x000fe20000000033 */
[----:B------:R-:W-:Y:S01]  /*ddf0*/  IMAD.U32 R36, R72, 0x10000, RZ ;  /* 0x0001000048247824 */ /* 0x000fe200078e00ff */
[----:B------:R-:W-:Y:S01]  /*de00*/  LOP3.LUT R51, R49, 0xff00, R12, 0xf8, !PT ;  /* 0x0000ff0031337812 */ /* 0x000fe200078ef80c */
[----:B------:R-:W-:Y:S01]  /*de10*/  IMAD.U32 R12, R66, 0x10000, RZ ;  /* 0x00010000420c7824 */ /* 0x000fe200078e00ff */
[----:B------:R-:W-:-:S02]  /*de20*/  SHF.R.U32.HI R54, RZ, 0x8, R75 ;  /* 0x00000008ff367819 */ /* 0x000fc4000001164b */
        /* <DEDUP_REMOVED lines=191> */
.L_x_6390:
[----:B------:R-:W-:Y:S05]  /*ea20*/  BSYNC B2 ;  /* 0x0000000000027941 */ /* 0x000fea0003800000 */
.L_x_6389:
[----:B------:R-:W-:Y:S01]  /*ea30*/  ISETP.GE.AND P3, PT, R11, R134, PT ;  /* 0x000000860b00720c */ /* 0x000fe20003f66270 */
[----:B0-----:R0:W-:-:S12]  /*ea40*/  ST.E.128 desc[UR50][R40.64], R12 ;  /* 0x0000000c28007985 */ /* 0x0011d8000c101d32 */
[----:B------:R-:W-:-:S04]  /*ea50*/  @!P3 IADD3 R42, P4, R11, R44, RZ ;  /* 0x0000002c0b2ab210 */ /* 0x000fc80007f9e0ff */
[----:B------:R-:W-:-:S05]  /*ea60*/  @!P3 LEA.HI.X.SX32 R43, R11, R118, 0x1, P4 ;  /* 0x000000760b2bb211 */ /* 0x000fca00020f0eff */
[----:B--2---:R0:W-:Y:S04]  /*ea70*/  @!P3 ST.E.128 desc[UR50][R42.64], R36 ;  /* 0x000000242a00b985 */ /* 0x0041e8000c101d32 */
.L_x_6388:
[----:B------:R-:W-:Y:S05]  /*ea80*/  BSYNC B1 ;  /* 0x0000000000017941 */ /* 0x000fea0003800000 */
.L_x_6387:
[----:B------:R-:W-:-:S13]  /*ea90*/  ISETP.NE.AND P3, PT, R30, RZ, PT ;  /* 0x000000ff1e00720c */ /* 0x000fda0003f65270 */
[----:B------:R-:W-:Y:S05]  /*eaa0*/  @!P3 BRA `(.L_x_6339) ;  /* 0x0000001400e0b947 */ /* 0x000fea0003800000 */
[----:B0-----:R-:W5:Y:S04]  /*eab0*/  LDL R13, [R1+0x3c] ;  /* 0x00003c00010d7983 */ /* 0x001f680000100800 */
[----:B------:R-:W3:Y:S01]  /*eac0*/  LDL R14, [R1+0x40] ;  /* 0x00004000010e7983 */ /* 0x000ee20000100800 */
[----:B------:R-:W-:Y:S01]  /*ead0*/  ISETP.NE.AND P4, PT, R113, RZ, PT ;  /* 0x000000ff7100720c */ /* 0x000fe20003f85270 */
[----:B------:R-:W-:Y:S01]  /*eae0*/  BSSY B1, `(.L_x_6391) ;  /* 0x00000f1000017945 */ /* 0x000fe20003800000 */
[----:B------:R-:W-:Y:S02]  /*eaf0*/  IADD3 R40, P3, R26, R44, RZ ;  /* 0x0000002c1a287210 */ /* 0x000fe40007f7e0ff */
[----:B------:R-:W-:-:S03]  /*eb00*/  SEL R139, R116, R139, !P4 ;  /* 0x0000008b748b7207 */ /* 0x000fc60006000000 */
[----:B--2---:R-:W-:Y:S01]  /*eb10*/  IMAD.X R41, R118, 0x1, R27, P3 ;  /* 0x0000000176297824 */ /* 0x004fe200018e061b */
[----:B------:R-:W-:Y:S02]  /*eb20*/  SHF.R.S32.HI R12, RZ, 0x1f, R139 ;  /* 0x0000001fff0c7819 */ /* 0x000fe4000001148b */
[----:B------:R-:W-:Y:S02]  /*eb30*/  ISETP.GE.AND P3, PT, R225, R115, PT ;  /* 0x00000073e100720c */ /* 0x000fe40003f66270 */
[----:B------:R-:W-:-:S04]  /*eb40*/  LEA.HI R139, R12, R139, RZ, 0x5 ;  /* 0x0000008b0c8b7211 */ /* 0x000fc800078f28ff */
[----:B------:R-:W-:-:S04]  /*eb50*/  LEA.HI.SX32 R139, R139, R110, 0x1b ;  /* 0x0000006e8b8b7211 */ /* 0x000fc800078fdaff */
[----:B------:R-:W-:Y:S01]  /*eb60*/  SHF.R.S32.HI R12, RZ, 0x1f, R139 ;  /* 0x0000001fff0c7819 */ /* 0x000fe2000001148b */
[----:B------:R-:W-:-:S03]  /*eb70*/  IMAD.SHL.U32 R11, R139, 0x10, RZ ;  /* 0x000000108b0b7824 */ /* 0x000fc600078e00ff */
[----:B------:R-:W-:-:S04]  /*eb80*/  LEA.HI R12, R12, R139, RZ, 0x2 ;  /* 0x0000008b0c0c7211 */ /* 0x000fc800078f10ff */
[----:B------:R-:W-:Y:S02]  /*eb90*/  SHF.R.S32.HI R12, RZ, 0x2, R12 ;  /* 0x00000002ff0c7819 */ /* 0x000fe4000001140c */
[----:B-----5:R-:W-:-:S04]  /*eba0*/  LOP3.LUT R13, R13, 0x30, R11, 0xf8, !PT ;  /* 0x000000300d0d7812 */ /* 0x020fc800078ef80b */
[----:B------:R-:W-:Y:S01]  /*ebb0*/  LOP3.LUT R13, R13, R0, RZ, 0x3c, !PT ;  /* 0x000000000d0d7212 */ /* 0x000fe200078e3cff */
[----:B---3--:R-:W-:-:S04]  /*ebc0*/  IMAD R12, R12, 0x2800, R14 ;  /* 0x000028000c0c7824 */ /* 0x008fc800078e020e */
[----:B------:R-:W-:Y:S02]  /*ebd0*/  IMAD.IADD R12, R12, 0x1, R13 ;  /* 0x000000010c0c7824 */ /* 0x000fe400078e020d */
[C---:B------:R-:W-:Y:S02]  /*ebe0*/  IMAD R13, R19.reuse, 0x7800, R127 ;  /* 0x00007800130d7824 */ /* 0x040fe400078e027f */
[----:B------:R-:W-:Y:S02]  /*ebf0*/  IMAD R15, R19, 0x7800, R12 ;  /* 0x00007800130f7824 */ /* 0x000fe400078e020c */
[----:B------:R-:W-:-:S03]  /*ec00*/  IMAD.IADD R13, R18, 0x1, R13 ;  /* 0x00000001120d7824 */ /* 0x000fc600078e020d */
[----:B------:R-:W-:-:S03]  /*ec10*/  IADD3 R36, R18, R15, RZ ;  /* 0x0000000f12247210 */ /* 0x000fc60007ffe0ff */
[----:B------:R-:W0:Y:S04]  /*ec20*/  LDS.128 R12, [R13+0x24200] ;  /* 0x024200000d0c7984 */ /* 0x000e280000000c00 */
[----:B------:R-:W2:Y:S01]  /*ec30*/  LDS.128 R36, [R36+0x24200] ;  /* 0x0242000024247984 */ /* 0x000ea20000000c00 */
[----:B------:R-:W-:Y:S05]  /*ec40*/  @P3 BRA `(.L_x_6392) ;  /* 0x0000000c00683947 */ /* 0x000fea0003800000 */
[--C-:B------:R-:W-:Y:S01]  /*ec50*/  SHF.R.U32.HI R50, RZ, 0x8, R57.reuse ;  /* 0x00000008ff327819 */ /* 0x100fe20000011639 */
[----:B0-----:R-:W-:Y:S01]  /*ec60*/  IMAD.MOV.U32 R43, RZ, RZ, R12 ;  /* 0x000000ffff2b7224 */ /* 0x001fe200078e000c */
[----:B------:R-:W-:Y:S01]  /*ec70*/  SHF.R.U32.HI R60, RZ, 0x18, R57 ;  /* 0x00000018ff3c7819 */ /* 0x000fe20000011639 */
[----:B--2---:R-:W-:Y:S01]  /*ec80*/  IMAD.MOV.U32 R47, RZ, RZ, R36 ;  /* 0x000000ffff2f7224 */ /* 0x004fe200078e0024 */
        /* <DEDUP_REMOVED lines=12> */
[----:B------:R-:W-:-:S02]  /*ed50*/  SHF.R.U32.HI R53, RZ, 0x8, R71 ;  /* 0x00000008ff357819 */ /* 0x000fc40000011647 */
[----:B------:R-:W-:Y:S01]  /*ed60*/  PRMT R48, R49, 0x654, R48 ;  /* 0x0000065431307816 */ /* 0x000fe20000000030 */
[----:B------:R-:W-:Y:S01]  /*ed70*/  IMAD.SHL.U32 R49, R54, 0x100, RZ ;  /* 0x0000010036317824 */ /* 0x000fe200078e00ff */
[----:B------:R-:W-:Y:S01]  /*ed80*/  LOP3.LUT R12, R45, 0xff00, R12, 0xf8, !PT ;  /* 0x0000ff002d0c7812 */ /* 0x000fe200078ef80c */
[----:B------:R-:W-:Y:S01]  /*ed90*/  IMAD.U32 R45, R58, 0x10000, RZ ;  /* 0x000100003a2d7824 */ /* 0x000fe200078e00ff */
[----:B------:R-:W-:Y:S01]  /*eda0*/  SHF.R.U32.HI R56, RZ, 0x10, R59 ;  /* 0x00000010ff387819 */ /* 0x000fe2000001163b */
[----:B------:R-:W-:Y:S01]  /*edb0*/  IMAD.SHL.U32 R51, R51, 0x100, RZ ;  /* 0x0000010033337824 */ /* 0x000fe200078e00ff */
[----:B------:R-:W-:Y:S02]  /*edc0*/  PRMT R46, R61, 0x654, R46 ;  /* 0x000006543d2e7816 */ /* 0x000fe4000000002e */
[----:B------:R-:W-:Y:S02]  /*edd0*/  LOP3.LUT R52, R71, 0xff0000ff, RZ, 0xc0, !PT ;  /* 0xff0000ff47347812 */ /* 0x000fe400078ec0ff */
[----:B------:R-:W-:-:S02]  /*ede0*/  SHF.L.U32 R53, R53, 0x8, RZ ;  /* 0x0000000835357819 */ /* 0x000fc400000006ff */
[----:B------:R-:W-:Y:S01]  /*edf0*/  LOP3.LUT R46, R46, 0xff00, R49, 0xf8, !PT ;  /* 0x0000ff002e2e7812 */ /* 0x000fe200078ef831 */
[----:B------:R-:W-:Y:S01]  /*ee00*/  IMAD.U32 R49, R56, 0x10000, RZ ;  /* 0x0001000038317824 */ /* 0x000fe200078e00ff */
[----:B------:R-:W-:Y:S02]  /*ee10*/  LOP3.LUT R54, R52, 0xff00, R53, 0xf8, !PT ;  /* 0x0000ff0034367812 */ /* 0x000fe400078ef835 */
[----:B------:R-:W-:Y:S02]  /*ee20*/  LOP3.LUT R36, R12, 0xff0000, R45, 0xf8, !PT ;  /* 0x00ff00000c247812 */ /* 0x000fe400078ef82d */
[----:B------:R-:W-:Y:S02]  /*ee30*/  LOP3.LUT R38, R48, 0xff00, R51, 0xf8, !PT ;  /* 0x0000ff0030267812 */ /* 0x000fe400078ef833 */
[----:B------:R-:W-:Y:S02]  /*ee40*/  F2FP.F16.E4M3.UNPACK_B R53, R135.H1 ;  /* 0x00000087ff35723e */ /* 0x000fe400030006ff */
[----:B------:R-:W-:-:S02]  /*ee50*/  F2FP.F16.E4M3.UNPACK_B R45, R43.H1 ;  /* 0x0000002bff2d723e */ /* 0x000fc400030006ff */
[----:B------:R-:W-:Y:S01]  /*ee60*/  F2FP.F16.E4M3.UNPACK_B R48, R47.H1 ;  /* 0x0000002fff30723e */ /* 0x000fe200030006ff */
[--C-:B------:R-:W-:Y:S01]  /*ee70*/  HADD2.F32 R14, -RZ, R53.reuse.H0_H0 ;  /* 0x20000035ff0e7230 */ /* 0x100fe20000004100 */
[----:B------:R-:W-:Y:S01]  /*ee80*/  SHF.R.U32.HI R57, RZ, 0x10, R71 ;  /* 0x00000010ff397819 */ /* 0x000fe20000011647 */
[----:B------:R-:W-:Y:S01]  /*ee90*/  HADD2.F32 R53, -RZ, R53.H1_H1 ;  /* 0x30000035ff357230 */ /* 0x000fe20000004100 */
[----:B------:R-:W-:Y:S01]  /*eea0*/  LOP3.LUT R12, R46, 0xff0000, R49, 0xf8, !PT ;  /* 0x00ff00002e0c7812 */ /* 0x000fe200078ef831 */
[----:B------:R-:W-:Y:S01]  /*eeb0*/  HADD2.F32 R46, -RZ, R45.H0_H0 ;  /* 0x2000002dff2e7230 */ /* 0x000fe20000004100 */
[----:B------:R-:W-:Y:S01]  /*eec0*/  F2FP.F16.E4M3.UNPACK_B R51, R137.H1 ;  /* 0x00000089ff33723e */ /* 0x000fe200030006ff */
[----:B------:R-:W-:Y:S01]  /*eed0*/  HADD2.F32 R49, -RZ, R48.H0_H0 ;  /* 0x20000030ff317230 */ /* 0x000fe20000004100 */
[----:B------:R-:W-:Y:S01]  /*eee0*/  SHF.R.U32.HI R55, RZ, 0x10, R69 ;  /* 0x00000010ff377819 */ /* 0x000fe20000011645 */
[----:B------:R-:W-:Y:S02]  /*eef0*/  IMAD.U32 R57, R57, 0x10000, RZ ;  /* 0x0001000039397824 */ /* 0x000fe400078e00ff */
[----:B------:R-:W-:Y:S01]  /*ef00*/  FMUL.FTZ R56, R46, R14 ;  /* 0x0000000e2e387220 */ /* 0x000fe20000410000 */
[----:B------:R-:W-:-:S02]  /*ef10*/  HADD2.F32 R52, -RZ, R51.H0_H0 ;  /* 0x20000033ff347230 */ /* 0x000fc40000004100 */
[----:B------:R-:W-:Y:S01]  /*ef20*/  FMUL.FTZ R59, R49, R14 ;  /* 0x0000000e313b7220 */ /* 0x000fe20000410000 */
[----:B------:R-:W-:Y:S01]  /*ef30*/  IMAD.U32 R55, R55, 0x10000, RZ ;  /* 0x0001000037377824 */ /* 0x000fe200078e00ff */
[----:B------:R-:W-:Y:S01]  /*ef40*/  LOP3.LUT R14, R54, 0xff0000, R57, 0xf8, !PT ;  /* 0x00ff0000360e7812 */ /* 0x000fe200078ef839 */
[----:B------:R-:W-:Y:S02]  /*ef50*/  HADD2.F32 R51, -RZ, R51.H1_H1 ;  /* 0x30000033ff337230 */ /* 0x000fe40000004100 */
[-C--:B------:R-:W-:Y:S01]  /*ef60*/  FFMA.FTZ R57, R49, R52.reuse, R56 ;  /* 0x0000003431397223 */ /* 0x080fe20000010038 */
[----:B------:R-:W-:Y:S01]  /*ef70*/  FFMA.FTZ R59, R46, R52, -R59 ;  /* 0x000000342e3b7223 */ /* 0x000fe2000001083b */
[----:B------:R-:W-:Y:S01]  /*ef80*/  HADD2.F32 R49, -RZ, R48.H1_H1 ;  /* 0x30000030ff317230 */ /* 0x000fe20000004100 */
[----:B------:R-:W-:Y:S01]  /*ef90*/  F2FP.F16.E4M3.UNPACK_B R135, R135 ;  /* 0x00000087ff87723e */ /* 0x000fe200020006ff */
[----:B------:R-:W-:Y:S01]  /*efa0*/  HADD2.F32 R46, -RZ, R45.H1_H1 ;  /* 0x3000002dff2e7230 */ /* 0x000fe20000004100 */
[----:B------:R-:W-:-:S02]  /*efb0*/  F2FP.F16.E4M3.UNPACK_B R43, R43 ;  /* 0x0000002bff2b723e */ /* 0x000fc400020006ff */
[----:B------:R-:W-:Y:S01]  /*efc0*/  F2FP.F16.E4M3.UNPACK_B R47, R47 ;  /* 0x0000002fff2f723e */ /* 0x000fe200020006ff */
[----:B------:R-:W-:Y:S01]  /*efd0*/  HADD2.F32 R52, -RZ, R135.H0_H0 ;  /* 0x20000087ff347230 */ /* 0x000fe20000004100 */
[----:B------:R-:W-:Y:S01]  /*efe0*/  LOP3.LUT R38, R38, 0xff0000, R55, 0xf8, !PT ;  /* 0x00ff000026267812 */ /* 0x000fe200078ef837 */
[C---:B------:R-:W-:Y:S01]  /*eff0*/  FMUL.FTZ R55, R49.reuse, R53 ;  /* 0x0000003531377220 */ /* 0x040fe20000410000 */
[----:B------:R-:W-:Y:S01]  /*f000*/  F2FP.F16.E4M3.UNPACK_B R137, R137 ;  /* 0x00000089ff89723e */ /* 0x000fe200020006ff */
        /* <DEDUP_REMOVED lines=10> */
[-C--:B------:R-:W-:Y:S01]  /*f0b0*/  FFMA.FTZ R53, R48, R46.reuse, R49 ;  /* 0x0000002e30357223 */ /* 0x080fe20000010031 */
[----:B------:R-:W-:Y:S02]  /*f0c0*/  HADD2.F32 R43, -RZ, R43.H1_H1 ;  /* 0x3000002bff2b7230 */ /* 0x000fe40000004100 */
[----:B------:R-:W-:Y:S01]  /*f0d0*/  FFMA.FTZ R56, R45, R46, -R56 ;  /* 0x0000002e2d387223 */ /* 0x000fe20000010838 */
[----:B------:R-:W-:-:S02]  /*f0e0*/  HADD2.F32 R52, -RZ, R137.H1_H1 ;  /* 0x30000089ff347230 */ /* 0x000fc40000004100 */
[----:B------:R-:W-:Y:S01]  /*f0f0*/  FMUL.FTZ R48, R47, R54 ;  /* 0x000000362f307220 */ /* 0x000fe20000410000 */
[----:B------:R-:W-:Y:S01]  /*f100*/  F2FP.F16.E4M3.UNPACK_B R45, R136.H1 ;  /* 0x00000088ff2d723e */ /* 0x000fe200030006ff */
[C---:B------:R-:W-:Y:S01]  /*f110*/  FMUL.FTZ R54, R43.reuse, R54 ;  /* 0x000000362b367220 */ /* 0x040fe20000410000 */
[----:B------:R-:W-:Y:S01]  /*f120*/  F2FP.F16.E4M3.UNPACK_B R46, R50.H1 ;  /* 0x00000032ff2e723e */ /* 0x000fe200030006ff */
[----:B------:R-:W-:Y:S01]  /*f130*/  FFMA.FTZ R55, R43, R52, -R48 ;  /* 0x000000342b377223 */ /* 0x000fe20000010830 */
        /* <DEDUP_REMOVED lines=18> */
[----:B------:R-:W-:Y:S01]  /*f260*/  FMUL.FTZ R62, R46, R52 ;  /* 0x000000342e3e7220 */ /* 0x000fe20000410000 */
[----:B------:R-:W-:Y:S01]  /*f270*/  FFMA.FTZ R64, R48, R47, R51 ;  /* 0x0000002f30407223 */ /* 0x000fe20000010033 */
[----:B------:R-:W-:Y:S01]  /*f280*/  FFMA.FTZ R65, R46, R49, R45 ;  /* 0x000000312e417223 */ /* 0x000fe2000001002d */
[----:B------:R-:W-:-:S02]  /*f290*/  HADD2.F32 R45, -RZ, R50.H0_H0 ;  /* 0x20000032ff2d7230 */ /* 0x000fc40000004100 */
[----:B------:R-:W-:Y:S01]  /*f2a0*/  FFMA.FTZ R66, R43, R49, -R62 ;  /* 0x000000312b427223 */ /* 0x000fe2000001083e */
[----:B------:R-:W-:Y:S01]  /*f2b0*/  HADD2.F32 R49, -RZ, R136.H1_H1 ;  /* 0x30000088ff317230 */ /* 0x000fe20000004100 */
[----:B------:R-:W-:Y:S01]  /*f2c0*/  F2FP.F16.E4M3.UNPACK_B R138, R138 ;  /* 0x0000008aff8a723e */ /* 0x000fe200020006ff */
[----:B------:R-:W-:Y:S01]  /*f2d0*/  HADD2.F32 R43, -RZ, R42.H0_H0 ;  /* 0x2000002aff2b7230 */ /* 0x000fe20000004100 */
[----:B------:R-:W-:Y:S01]  /*f2e0*/  F2FP.SATFINITE.E4M3.F32.PACK_AB_MERGE_C R64, R65, R64, RZ ;  /* 0x000000404140723e */ /* 0x000fe200048070ff */
[----:B------:R-:W-:Y:S01]  /*f2f0*/  HADD2.F32 R50, -RZ, R50.H1_H1 ;  /* 0x30000032ff327230 */ /* 0x000fe20000004100 */
[----:B------:R-:W-:Y:S01]  /*f300*/  F2FP.SATFINITE.E4M3.F32.PACK_AB_MERGE_C R63, R66, R63, RZ ;  /* 0x0000003f423f723e */ /* 0x000fe200048070ff */
[----:B------:R-:W-:Y:S02]  /*f310*/  HADD2.F32 R48, -RZ, R136.H0_H0 ;  /* 0x20000088ff307230 */ /* 0x000fe40000004100 */
[----:B------:R-:W-:Y:S02]  /*f320*/  HADD2.F32 R42, -RZ, R42.H1_H1 ;  /* 0x3000002aff2a7230 */ /* 0x000fe40000004100 */
[----:B------:R-:W-:Y:S01]  /*f330*/  FMUL.FTZ R61, R50, R49 ;  /* 0x00000031323d7220 */ /* 0x000fe20000410000 */
[----:B------:R-:W-:-:S02]  /*f340*/  HADD2.F32 R46, -RZ, R138.H0_H0 ;  /* 0x2000008aff2e7230 */ /* 0x000fc40000004100 */
[-C--:B------:R-:W-:Y:S01]  /*f350*/  FMUL.FTZ R52, R45, R48.reuse ;  /* 0x000000302d347220 */ /* 0x080fe20000410000 */
[----:B------:R-:W-:Y:S02]  /*f360*/  HADD2.F32 R47, -RZ, R138.H1_H1 ;  /* 0x3000008aff2f7230 */ /* 0x000fe40000004100 */
[----:B------:R-:W-:Y:S01]  /*f370*/  FMUL.FTZ R49, R42, R49 ;  /* 0x000000312a317220 */ /* 0x000fe20000410000 */
[C---:B------:R-:W-:Y:S01]  /*f380*/  FMUL.FTZ R48, R43.reuse, R48 ;  /* 0x000000302b307220 */ /* 0x040fe20000410000 */
[-C--:B------:R-:W-:Y:S01]  /*f390*/  FFMA.FTZ R52, R43, R46.reuse, -R52 ;  /* 0x0000002e2b347223 */ /* 0x080fe20000010834 */
[----:B------:R-:W-:Y:S01]  /*f3a0*/  F2FP.SATFINITE.E4M3.F32.PACK_AB_MERGE_C R43, R60, R57, RZ ;  /* 0x000000393c2b723e */ /* 0x000fe200048070ff */
[-C--:B------:R-:W-:Y:S01]  /*f3b0*/  FFMA.FTZ R61, R42, R47.reuse, -R61 ;  /* 0x0000002f2a3d7223 */ /* 0x080fe2000001083d */
[----:B------:R-:W-:Y:S01]  /*f3c0*/  FFMA.FTZ R62, R50, R47, R49 ;  /* 0x0000002f323e7223 */ /* 0x000fe20000010031 */
[----:B------:R-:W-:Y:S01]  /*f3d0*/  FFMA.FTZ R51, R45, R46, R48 ;  /* 0x0000002e2d337223 */ /* 0x000fe20000010030 */
[----:B------:R-:W-:-:S02]  /*f3e0*/  F2FP.F16.E4M3.UNPACK_B R47, R37 ;  /* 0x00000025ff2f723e */ /* 0x000fc400020006ff */
[----:B------:R-:W-:Y:S02]  /*f3f0*/  F2FP.F16.E4M3.UNPACK_B R50, R38 ;  /* 0x00000026ff32723e */ /* 0x000fe400020006ff */
[----:B------:R-:W-:Y:S01]  /*f400*/  F2FP.F16.E4M3.UNPACK_B R45, R13 ;  /* 0x0000000dff2d723e */ /* 0x000fe200020006ff */
[----:B------:R-:W-:Y:S01]  /*f410*/  HADD2.F32 R48, -RZ, R47.H0_H0 ;  /* 0x2000002fff307230 */ /* 0x000fe20000004100 */
        /* <DEDUP_REMOVED lines=9> */
[----:B------:R-:W-:-:S02]  /*f4b0*/  HADD2.F32 R51, -RZ, R49.H0_H0 ;  /* 0x20000031ff337230 */ /* 0x000fc40000004100 */
[----:B------:R-:W-:Y:S01]  /*f4c0*/  FMUL.FTZ R53, R46, R53 ;  /* 0x000000352e357220 */ /* 0x000fe20000410000 */
[----:B------:R-:W-:Y:S01]  /*f4d0*/  HADD2.F32 R50, -RZ, R50.H1_H1 ;  /* 0x30000032ff327230 */ /* 0x000fe20000004100 */
[----:B------:R-:W-:Y:S01]  /*f4e0*/  F2FP.SATFINITE.E4M3.F32.PACK_AB_MERGE_C R63, R61, R52, R63 ;  /* 0x000000343d3f723e */ /* 0x000fe2000480703f */
[----:B------:R-:W-:Y:S02]  /*f4f0*/  HADD2.F32 R45, -RZ, R45.H1_H1 ;  /* 0x3000002dff2d7230 */ /* 0x000fe40000004100 */
[-C--:B------:R-:W-:Y:S01]  /*f500*/  FFMA.FTZ R53, R48, R51.reuse, R53 ;  /* 0x0000003330357223 */ /* 0x080fe20000010035 */
[----:B------:R-:W-:Y:S02]  /*f510*/  HADD2.F32 R48, -RZ, R49.H1_H1 ;  /* 0x30000031ff307230 */ /* 0x000fe40000004100 */
[-C--:B------:R-:W-:Y:S01]  /*f520*/  FMUL.FTZ R52, R47, R50.reuse ;  /* 0x000000322f347220 */ /* 0x080fe20000410000 */
[----:B------:R-:W-:Y:S01]  /*f530*/  FFMA.FTZ R55, R46, R51, -R55 ;  /* 0x000000332e377223 */ /* 0x000fe20000010837 */
[C---:B------:R-:W-:Y:S01]  /*f540*/  FMUL.FTZ R50, R45.reuse, R50 ;  /* 0x000000322d327220 */ /* 0x040fe20000410000 */
[----:B------:R-:W-:Y:S01]  /*f550*/  F2FP.F16.E4M3.UNPACK_B R46, R37.H1 ;  /* 0x00000025ff2e723e */ /* 0x000fe200030006ff */
[----:B------:R-:W-:Y:S01]  /*f560*/  FFMA.FTZ R54, R45, R48, -R52 ;  /* 0x000000302d367223 */ /* 0x000fe20000010834 */
[----:B------:R-:W-:Y:S01]  /*f570*/  F2FP.F16.E4M3.UNPACK_B R45, R38.H1 ;  /* 0x00000026ff2d723e */ /* 0x000fe200030006ff */
[----:B------:R-:W-:Y:S01]  /*f580*/  FFMA.FTZ R56, R47, R48, R50 ;  /* 0x000000302f387223 */ /* 0x000fe20000010032 */
[----:B------:R-:W-:Y:S01]  /*f590*/  F2FP.F16.E4M3.UNPACK_B R13, R13.H1 ;  /* 0x0000000dff0d723e */ /* 0x000fe200030006ff */
[----:B------:R-:W-:Y:S01]  /*f5a0*/  HADD2.F32 R38, -RZ, R46.H0_H0 ;  /* 0x2000002eff267230 */ /* 0x000fe20000004100 */
[----:B------:R-:W-:Y:S01]  /*f5b0*/  F2FP.F16.E4M3.UNPACK_B R36, R36.H1 ;  /* 0x00000024ff24723e */ /* 0x000fe200030006ff */
[----:B------:R-:W-:Y:S01]  /*f5c0*/  HADD2.F32 R47, -RZ, R45.H0_H0 ;  /* 0x2000002dff2f7230 */ /* 0x000fe20000004100 */
[----:B------:R-:W-:Y:S01]  /*f5d0*/  F2FP.F16.E4M3.UNPACK_B R49, R14 ;  /* 0x0000000eff31723e */ /* 0x000fe200020006ff */
[----:B------:R-:W-:-:S02]  /*f5e0*/  HADD2.F32 R37, -RZ, R13.H0_H0 ;  /* 0x2000000dff257230 */ /* 0x000fc40000004100 */
[----:B------:R-:W-:Y:S02]  /*f5f0*/  HADD2.F32 R46, -RZ, R46.H1_H1 ;  /* 0x3000002eff2e7230 */ /* 0x000fe40000004100 */
[-C--:B------:R-:W-:Y:S01]  /*f600*/  FMUL.FTZ R50, R38, R47.reuse ;  /* 0x0000002f26327220 */ /* 0x080fe20000410000 */
[----:B------:R-:W-:Y:S02]  /*f610*/  HADD2.F32 R48, -RZ, R45.H1_H1 ;  /* 0x3000002dff307230 */ /* 0x000fe40000004100 */
[----:B------:R-:W-:Y:S01]  /*f620*/  FMUL.FTZ R47, R37, R47 ;  /* 0x0000002f252f7220 */ /* 0x000fe20000410000 */
[--C-:B------:R-:W-:Y:S02]  /*f630*/  HADD2.F32 R45, -RZ, R36.reuse.H0_H0 ;  /* 0x20000024ff2d7230 */ /* 0x100fe40000004100 */
[----:B------:R-:W-:Y:S02]  /*f640*/  HADD2.F32 R13, -RZ, R13.H1_H1 ;  /* 0x3000000dff0d7230 */ /* 0x000fe40000004100 */
[----:B------:R-:W-:Y:S01]  /*f650*/  FMUL.FTZ R52, R46, R48 ;  /* 0x000000302e347220 */ /* 0x000fe20000410000 */
[----:B------:R-:W-:-:S02]  /*f660*/  HADD2.F32 R36, -RZ, R36.H1_H1 ;  /* 0x30000024ff247230 */ /* 0x000fc40000004100 */
        /* <DEDUP_REMOVED lines=56> */
.L_x_6392:
[----:B------:R-:W-:Y:S05]  /*f9f0*/  BSYNC B1 ;  /* 0x0000000000017941 */ /* 0x000fea0003800000 */
.L_x_6391:
[----:B0-----:R0:W-:Y:S01]  /*fa00*/  ST.E.128 desc[UR50][R40.64], R12 ;  /* 0x0000000c28007985 */ /* 0x0011e2000c101d32 */
[----:B------:R-:W-:-:S13]  /*fa10*/  ISETP.GE.AND P3, PT, R11, R134, PT ;  /* 0x000000860b00720c */ /* 0x000fda0003f66270 */
[----:B------:R-:W-:Y:S05]  /*fa20*/  @P3 BRA `(.L_x_6339) ;  /* 0x0000000800003947 */ /* 0x000fea0003800000 */
[----:B------:R-:W-:-:S04]  /*fa30*/  IADD3 R44, P3, R11, R44, RZ ;  /* 0x0000002c0b2c7210 */ /* 0x000fc80007f7e0ff */
[----:B------:R-:W-:-:S05]  /*fa40*/  LEA.HI.X.SX32 R45, R11, R118, 0x1, P3 ;  /* 0x000000760b2d7211 */ /* 0x000fca00018f0eff */
[----:B--2---:R2:W-:Y:S01]  /*fa50*/  ST.E.128 desc[UR50][R44.64], R36 ;  /* 0x000000242c007985 */ /* 0x0045e2000c101d32 */
[----:B------:R-:W-:Y:S05]  /*fa60*/  BRA `(.L_x_6339) ;  /* 0x0000000400f07947 */ /* 0x000fea0003800000 */
.L_x_6304:
[----:B------:R-:W-:-:S06]  /*fa70*/  UISETP.NE.AND UP0, UPT, UR49, 0x3, UPT ;  /* 0x000000033100788c */ /* 0x000fcc000bf05270 */
[----:B------:R-:W-:-:S13]  /*fa80*/  PLOP3.LUT P2, PT, PT, PT, UP0, 0x80, 0x0 ;  /* 0x000000000000781c */ /* 0x000fda0003f4f008 */
[----:B------:R-:W-:Y:S05]  /*fa90*/  @!P2 BRA `(.L_x_6393) ;  /* 0x000000000004a947 */ /* 0x000fea0003800000 */
[----:B------:R-:W-:Y:S01]  /*faa0*/  BPT.TRAP 0x1 ;  /* 0x000000040000795c */ /* 0x000fe20000300000 */
.L_x_6393:
[----:B------:R-:W2:Y:S01]  /*fab0*/  LDL R11, [R1+0x18] ;  /* 0x00001800010b7983 */ /* 0x000ea20000100800 */
[----:B------:R-:W-:Y:S01]  /*fac0*/  IMAD R93, R19, 0x8, R18 ;  /* 0x00000008135d7824 */ /* 0x000fe200078e0212 */
[----:B------:R-:W-:Y:S01]  /*fad0*/  BSSY B1, `(.L_x_6394) ;  /* 0x0000005000017945 */ /* 0x000fe20003800000 */
[----:B------:R-:W-:Y:S02]  /*fae0*/  SHF.R.S32.HI R90, RZ, 0x1f, R35 ;  /* 0x0000001fff5a7819 */ /* 0x000fe40000011423 */
[----:B--2---:R-:W-:-:S04]  /*faf0*/  SHF.L.U32 R94, R11, 0x1f, RZ ;  /* 0x0000001f0b5e7819 */ /* 0x004fc800000006ff */
[----:B------:R-:W0:Y:S02]  /*fb00*/  SYNCS.PHASECHK.TRANS64.TRYWAIT P3, [R93+URZ+0x33490], R94 ;  /* 0x0334905e5d0075a7 */ /* 0x000e24000806017f */
[----:B0-----:R-:W-:Y:S05]  /*fb10*/  @!P3 BRA `(.L_x_6395) ;  /* 0x00000210006cb947 */ /* 0x001fea0003800000 */
.L_x_6669:
[----:B------:R-:W-:Y:S05]  /*fb20*/  BSYNC B1 ;  /* 0x0000000000017941 */ /* 0x000fea0003800000 */
.L_x_6394:
        /* <DEDUP_REMOVED lines=25> */
[----:B------:R-:W-:-:S05]  /*fcc0*/  SHF.R.S32.HI R36, RZ, 0x1, R36 ;  /* 0x00000001ff247819 */ /* 0x000fca0000011424 */
[----:B------:R-:W-:-:S05]  /*fcd0*/  IMAD.IADD R51, R92, 0x1, -R36 ;  /* 0x000000015c337824 */ /* 0x000fca00078e0a24 */
[----:B------:R-:W-:Y:S01]  /*fce0*/  ISETP.GE.AND P3, PT, R51, 0x1, PT ;  /* 0x000000013300780c */ /* 0x000fe20003f66270 */
[----:B------:R-:W-:-:S12]  /*fcf0*/  BRA.DIV UR4, `(.L_x_6396) ;  /* 0x0000021204087947 */ /* 0x000fd8000b800000 */
[----:B------:R1:W2:Y:S04]  /*fd00*/  SHFL.IDX PT, R41, R50, RZ, 0x1e1f ;  /* 0x001e1fff32297589 */ /* 0x0002a800000e0000 */
[----:B------:R1:W3:Y:S02]  /*fd10*/  SHFL.IDX PT, R49, R48, RZ, 0x1e1f ;  /* 0x001e1fff30317589 */ /* 0x0002e400000e0000 */
.L_x_6673:
[----:B------:R-:W-:Y:S04]  /*fd20*/  BSSY B1, `(.L_x_6397) ;  /* 0x0000026000017945 */ /* 0x000fe80003800000 */
[----:B------:R-:W-:Y:S05]  /*fd30*/  @!P3 BRA `(.L_x_6398) ;  /* 0x000000000090b947 */ /* 0x000fea0003800000 */
[----:B------:R-:W4:Y:S01]  /*fd40*/  LDL R13, [R1+0x10] ;  /* 0x00001000010d7983 */ /* 0x000f220000100800 */
[----:B------:R-:W-:-:S03]  /*fd50*/  ULDC UR4, c[0x0][0x2f4] ;  /* 0x0000bd0000047ab9 */ /* 0x000fc60000000800 */
[----:B------:R-:W5:Y:S01]  /*fd60*/  LDL R12, [R1+0xc] ;  /* 0x00000c00010c7983 */ /* 0x000f620000100800 */
[----:B------:R-:W-:-:S03]  /*fd70*/  ISETP.GE.AND P5, PT, R16, UR4, PT ;  /* 0x0000000410007c0c */ /* 0x000fc6000bfa6270 */
[----:B------:R-:W5:Y:S10]  /*fd80*/  LDL R11, [R1+0x8] ;  /* 0x00000800010b7983 */ /* 0x000f740000100800 */
[----:B---3--:R-:W-:-:S05]  /*fd90*/  @!P5 IADD3 R42, P3, R16, R49, RZ ;  /* 0x00000031102ad210 */ /* 0x008fca0007f7e0ff */
[----:B--2---:R-:W-:Y:S01]  /*fda0*/  @!P5 IMAD.X R43, R41, 0x1, R17, P3 ;  /* 0x00000001292bd824 */ /* 0x004fe200018e0611 */
[----:B------:R-:W-:-:S13]  /*fdb0*/  ISETP.GE.AND P3, PT, R221, UR4, PT ;  /* 0x00000004dd007c0c */ /* 0x000fda000bf66270 */
[----:B------:R-:W-:-:S04]  /*fdc0*/  @!P3 IADD3 R38, P4, R221, R49, RZ ;  /* 0x00000031dd26b210 */ /* 0x000fc80007f9e0ff */
[----:B----4-:R-:W-:Y:S02]  /*fdd0*/  @!P3 IADD3.X R39, R41, R13, RZ, P4, !PT ;  /* 0x0000000d2927b210 */ /* 0x010fe400027fe4ff */
        /* <DEDUP_REMOVED lines=19> */
[----:B------:R-:W-:-:S05]  /*ff10*/  @!P5 IADD3 R40, P6, R222, R49, RZ ;  /* 0x00000031de28d210 */ /* 0x000fca0007fde0ff */
[----:B------:R-:W-:Y:S01]  /*ff20*/  @!P5 IMAD.X R41, R41, 0x1, R11, P6 ;  /* 0x000000012929d824 */ /* 0x000fe200030e060b */
[----:B--2---:R-:W-:Y:S04]  /*ff30*/  @!P3 ST.E.128 desc[UR50][R38.64], R12 ;  /* 0x0000000c2600b985 */ /* 0x004fe8000c101d32 */
[----:B------:R-:W2:Y:S04]  /*ff40*/  @!P4 LDS.128 R12, [R88+0x29200] ;  /* 0x02920000580cc984 */ /* 0x000ea80000000c00 */
[----:B--2---:R-:W-:Y:S04]  /*ff50*/  @!P4 ST.E.128 desc[UR50][R36.64], R12 ;  /* 0x0000000c2400c985 */ /* 0x004fe8000c101d32 */
[----:B------:R-:W2:Y:S04]  /*ff60*/  @!P5 LDS.128 R12, [R89+0x29200] ;  /* 0x02920000590cd984 */ /* 0x000ea80000000c00 */
[----:B--2---:R4:W-:Y:S02]  /*ff70*/  @!P5 ST.E.128 desc[UR50][R40.64], R12 ;  /* 0x0000000c2800d985 */ /* 0x0049e4000c101d32 */
.L_x_6398:
[----:B------:R-:W-:Y:S05]  /*ff80*/  BSYNC B1 ;  /* 0x0000000000017941 */ /* 0x000fea0003800000 */
.L_x_6397:
[----:B------:R-:W-:-:S03]  /*ff90*/  UMOV UR4, 0xffffffff ;  /* 0xffffffff00047882 */ /* 0x000fc60000000000 */
[----:B------:R-:W-:Y:S05]  /*ffa0*/  BRA.DIV UR4, `(.L_x_6399) ;  /* 0x0000020e04a87947 */ /* 0x000fea000b800000 */
[----:B--2-4-:R2:W4:Y:S04]  /*ffb0*/  SHFL.IDX PT, R41, R50, 0x1, 0x1e1f ;  /* 0x003e1f0032297f89 */ /* 0x01452800000e0000 */
[----:B---3--:R2:W3:Y:S02]  /*ffc0*/  SHFL.IDX PT, R49, R48, 0x1, 0x1e1f ;  /* 0x003e1f0030317f89 */ /* 0x0084e400000e0000 */
.L_x_6677:
[----:B------:R-:W-:-:S13]  /*ffd0*/  ISETP.GE.AND P3, PT, R51, 0x81, PT ;  /* 0x000000813300780c */ /* 0x000fda0003f66270 */
[----:B------:R-:W-:Y:S05]  /*ffe0*/  @!P3 BRA `(.L_x_6339) ;  /* 0x000000000090b947 */ /* 0x000fea0003800000 */
[----:B------:R-:W5:Y:S01]  /*fff0*/  LDL R13, [R1+0x10] ;  /* 0x00001000010d7983 */ /* 0x000f620000100800 */
[----:B------:R-:W-:-:S03]  /*10000*/  ULDC UR4, c[0x0][0x2f4] ;  /* 0x0000bd0000047ab9 */ /* 0x000fc60000000800 */
[----:B------:R-:W2:Y:S01]  /*10010*/  LDL R12, [R1+0xc] ;  /* 0x00000c00010c7983 */ /* 0x000ea20000100800 */
        /* <DEDUP_REMOVED lines=9> */
[----:B--2---:R-:W-:Y:S02]  /*100b0*/  @!P4 IMAD.X R37, R41, 0x1, R12, P6 ;  /* 0x000000012925c824 */ /* 0x004fe400030e060c */
[----:B------:R-:W2:Y:S04]  /*100c0*/  @!P5 LDS.128 R12, [R88+0x26200] ;  /* 0x02620000580cd984 */ /* 0x000ea80000000c00 */
[----:B--2---:R-:W-:Y:S01]  /*100d0*/  @!P5 ST.E.128 desc[UR50][R42.64], R12 ;  /* 0x0000000c2a00d985 */ /* 0x004fe2000c101d32 */
[----:B------:R-:W-:-:S13]  /*100e0*/  ISETP.GE.AND P5, PT, R224, UR4, PT ;  /* 0x00000004e0007c0c */ /* 0x000fda000bfa6270 */
[----:B------:R-:W2:Y:S01]  /*100f0*/  @!P5 LDS.128 R12, [R89+0x26200] ;  /* 0x02620000590cd984 */ /* 0x000ea20000000c00 */
[----:B------:R-:W-:-:S04]  /*10100*/  @!P5 SHF.L.U32 R40, R228, 0x4, RZ ;  /* 0x00000004e428d819 */ /* 0x000fc800000006ff */
        /* <DEDUP_REMOVED lines=18> */
.L_x_6339:
[----:B------:R-:W-:Y:S05]  /*10230*/  BSYNC B0 ;  /* 0x0000000000007941 */ /* 0x000fea0003800000 */
.L_x_6303:
        /* <DEDUP_REMOVED lines=16> */
.L_x_6401:
[----:B------:R-:W-:Y:S05]  /*10340*/  BSYNC B0 ;  /* 0x0000000000007941 */ /* 0x000fea0003800000 */
.L_x_6400:
[----:B------:R-:W5:Y:S01]  /*10350*/  SYNCS.PHASECHK.TRANS64.TRYWAIT P2, [R93+URZ+0x334b0], R94 ;  /* 0x0334b05e5d0075a7 */ /* 0x000f62000804017f */
[----:B------:R-:W-:Y:S01]  /*10360*/  ULDC UR39, c[0x0][0x2f4] ;  /* 0x0000bd0000277ab9 */ /* 0x000fe20000000800 */
[----:B------:R-:W-:Y:S04]  /*10370*/  BSSY B0, `(.L_x_6402) ;  /* 0x0000002000007945 */ /* 0x000fe80003800000 */
[----:B-----5:R-:W-:Y:S05]  /*10380*/  @!P2 BRA `(.L_x_6403) ;  /* 0x0000020800fca947 */ /* 0x020fea0003800000 */
.L_x_6678:
[----:B------:R-:W-:Y:S05]  /*10390*/  BSYNC B0 ;  /* 0x0000000000007941 */ /* 0x000fea0003800000 */
.L_x_6402:
[----:B--2---:R2:W5:Y:S01]  /*103a0*/  LDL R50, [R1+0x10] ;  /* 0x0000100001327983 */ /* 0x0045620000100800 */
[----:B------:R-:W-:Y:S01]  /*103b0*/  ULDC.64 UR4, c[0x0][0x328] ;  /* 0x0000ca0000047ab9 */ /* 0x000fe20000000a00 */
[----:B------:R-:W-:Y:S02]  /*103c0*/  ULDC.64 UR6, c[0x0][0x318] ;  /* 0x0000c60000067ab9 */ /* 0x000fe40000000a00 */
[----:B0--3--:R2:W5:Y:S01]  /*103d0*/  LDL R49, [R1+0xc] ;  /* 0x00000c0001317983 */ /* 0x0095620000100800 */
        /* <DEDUP_REMOVED lines=25> */
[----:B------:R2:W1:Y:S08]  /*10570*/  SHFL.IDX PT, R45, R11, RZ, 0x1e1f ;  /* 0x001e1fff0b2d7589 */ /* 0x00047000000e0000 */
[----:B--2---:R-:W-:Y:S05]  /*10580*/  @!P2 BRA `(.L_x_6405) ;  /* 0x000000000080a947 */ /* 0x004fea0003800000 */
[----:B------:R-:W-:-:S13]  /*10590*/  ISETP.GE.AND P5, PT, R16, UR39, PT ;  /* 0x0000002710007c0c */ /* 0x000fda000bfa6270 */
[----:B------:R-:W2:Y:S01]  /*105a0*/  @!P5 LDS.128 R12, [R88+0xf200] ;  /* 0x00f20000580cd984 */ /* 0x000ea20000000c00 */
[----:B0-----:R-:W-:-:S05]  /*105b0*/  @!P5 IADD3 R38, P2, R16, R47, RZ ;  /* 0x0000002f1026d210 */ /* 0x001fca0007f5e0ff */
[----:B-1----:R-:W-:Y:S01]  /*105c0*/  @!P5 IMAD.X R39, R45, 0x1, R17, P2 ;  /* 0x000000012d27d824 */ /* 0x002fe200010e0611 */
[----:B------:R-:W-:-:S13]  /*105d0*/  ISETP.GE.AND P2, PT, R221, UR39, PT ;  /* 0x00000027dd007c0c */ /* 0x000fda000bf46270 */
[----:B------:R-:W-:-:S05]  /*105e0*/  @!P2 IADD3 R36, P4, R221, R47, RZ ;  /* 0x0000002fdd24a210 */ /* 0x000fca0007f9e0ff */
[----:B-----5:R-:W-:Y:S01]  /*105f0*/  @!P2 IMAD.X R37, R45, 0x1, R50, P4 ;  /* 0x000000012d25a824 */ /* 0x020fe200020e0632 */
[----:B------:R-:W-:-:S13]  /*10600*/  ISETP.GE.AND P4, PT, R220, UR39, PT ;  /* 0x00000027dc007c0c */ /* 0x000fda000bf86270 */
[----:B------:R-:W-:Y:S01]  /*10610*/  @!P4 IADD3 R34, P6, R220, R47, RZ ;  /* 0x0000002fdc22c210 */ /* 0x000fe20007fde0ff */
[----:B--2---:R-:W-:Y:S01]  /*10620*/  @!P5 ST.E.128 desc[UR50][R38.64], R12 ;  /* 0x0000000c2600d985 */ /* 0x004fe2000c101d32 */
        /* <DEDUP_REMOVED lines=15> */
[----:B------:R-:W-:-:S05]  /*10720*/  @!P5 IADD3 R38, P6, R222, R47, RZ ;  /* 0x0000002fde26d210 */ /* 0x000fca0007fde0ff */
[----:B------:R-:W-:Y:S01]  /*10730*/  @!P5 IMAD.X R39, R45, 0x1, R48, P6 ;  /* 0x000000012d27d824 */ /* 0x000fe200030e0630 */
[----:B0-----:R-:W-:Y:S04]  /*10740*/  @!P2 ST.E.128 desc[UR50][R36.64], R12 ;  /* 0x0000000c2400a985 */ /* 0x001fe8000c101d32 */
[----:B------:R-:W0:Y:S04]  /*10750*/  @!P4 LDS.128 R12, [R88+0x14200] ;  /* 0x01420000580cc984 */ /* 0x000e280000000c00 */
[----:B0-----:R-:W-:Y:S04]  /*10760*/  @!P4 ST.E.128 desc[UR50][R34.64], R12 ;  /* 0x0000000c2200c985 */ /* 0x001fe8000c101d32 */
[----:B------:R-:W0:Y:S04]  /*10770*/  @!P5 LDS.128 R12, [R89+0x14200] ;  /* 0x01420000590cd984 */ /* 0x000e280000000c00 */
[----:B0-----:R2:W-:Y:S02]  /*10780*/  @!P5 ST.E.128 desc[UR50][R38.64], R12 ;  /* 0x0000000c2600d985 */ /* 0x0015e4000c101d32 */
.L_x_6405:
[----:B------:R-:W-:Y:S05]  /*10790*/  BSYNC B0 ;  /* 0x0000000000007941 */ /* 0x000fea0003800000 */
.L_x_6404:
[----:B------:R-:W-:Y:S01]  /*107a0*/  ISETP.GE.AND P2, PT, R92, 0x81, PT ;  /* 0x000000815c00780c */ /* 0x000fe20003f46270 */
[----:B------:R-:W3:Y:S01]  /*107b0*/  SHFL.IDX PT, R11, R11, 0x1, 0x1e1f ;  /* 0x003e1f000b0b7f89 */ /* 0x000ee200000e0000 */
[----:B------:R-:W-:Y:S03]  /*107c0*/  BSSY B0, `(.L_x_6406) ;  /* 0x0000023000007945 */ /* 0x000fe60003800000 */
[----:B-1----:R1:W0:Y:S08]  /*107d0*/  SHFL.IDX PT, R45, R44, 0x1, 0x1e1f ;  /* 0x003e1f002c2d7f89 */ /* 0x00223000000e0000 */
[----:B-1----:R-:W-:Y:S05]  /*107e0*/  @!P2 BRA `(.L_x_6407) ;  /* 0x000000000080a947 */ /* 0x002fea0003800000 */
[----:B------:R-:W-:-:S13]  /*107f0*/  ISETP.GE.AND P5, PT, R16, UR39, PT ;  /* 0x0000002710007c0c */ /* 0x000fda000bfa6270 */
[----:B--2---:R-:W1:Y:S01]  /*10800*/  @!P5 LDS.128 R12, [R88+0x11200] ;  /* 0x01120000580cd984 */ /* 0x004e620000000c00 */
[----:B0-----:R-:W-:-:S05]  /*10810*/  @!P5 IADD3 R38, P2, R16, R45, RZ ;  /* 0x0000002d1026d210 */ /* 0x001fca0007f5e0ff */
[----:B---3--:R-:W-:Y:S01]  /*10820*/  @!P5 IMAD.X R39, R11, 0x1, R17, P2 ;  /* 0x000000010b27d824 */ /* 0x008fe200010e0611 */
[----:B------:R-:W-:-:S13]  /*10830*/  ISETP.GE.AND P2, PT, R221, UR39, PT ;  /* 0x00000027dd007c0c */ /* 0x000fda000bf46270 */
[----:B------:R-:W-:-:S04]  /*10840*/  @!P2 IADD3 R36, P4, R221, R45, RZ ;  /* 0x0000002ddd24a210 */ /* 0x000fc80007f9e0ff */
[----:B-----5:R-:W-:Y:S02]  /*10850*/  @!P2 IADD3.X R37, R11, R50, RZ, P4, !PT ;  /* 0x000000320b25a210 */ /* 0x020fe400027fe4ff */
        /* <DEDUP_REMOVED lines=25> */
.L_x_6407:
[----:B------:R-:W-:Y:S05]  /*109f0*/  BSYNC B0 ;  /* 0x0000000000007941 */ /* 0x000fea0003800000 */
.L_x_6406:
        /* <DEDUP_REMOVED lines=24> */
.L_x_6298:
[----:B------:R-:W-:Y:S05]  /*10b80*/  @P0 BRA `(.L_x_6409) ;  /* 0x00000000000c0947 */ /* 0x000fea0003800000 */
[----:B------:R-:W1:Y:S01]  /*10b90*/  FENCE.VIEW.ASYNC.G ;  /* 0x00000000000073c6 */ /* 0x000e620000000100 */
[----:B------:R-:W-:Y:S05]  /*10ba0*/  WARPSYNC.ALL ;  /* 0x0000000000007948 */ /* 0x000fea0003800000 */
[----:B-1----:R-:W-:Y:S06]  /*10bb0*/  BAR.ARV 0xc, 0x180 ;  /* 0x0306000000007b1d */ /* 0x002fec0000002000 */
.L_x_6409:
        /* <DEDUP_REMOVED lines=10> */
[----:B------:R-:W1:Y:S08]  /*10c60*/  @P0 LDC.64 R6, c[0x0][0x9a8] ;  /* 0x00026a00ff060b82 */ /* 0x000e700000000a00 */
[----:B------:R-:W0:Y:S08]  /*10c70*/  @P1 LDC.64 R10, c[0x0][0x9c0] ;  /* 0x00027000ff0a1b82 */ /* 0x000e300000000a00 */
[----:B------:R-:W0:Y:S01]  /*10c80*/  @P0 LDC.64 R12, c[0x0][0x9b0] ;  /* 0x00026c00ff0c0b82 */ /* 0x000e220000000a00 */
[----:B------:R-:W-:Y:S01]  /*10c90*/  @P1 SHF.R.S32.HI R15, RZ, 0x1f, R22 ;  /* 0x0000001fff0f1819 */ /* 0x000fe20000011416 */
[----:B--2---:R-:W-:-:S02]  /*10ca0*/  @P1 IMAD R2, R0, R8, RZ ;  /* 0x0000000800021224 */ /* 0x004fc400078e02ff */
[----:B-1----:R-:W-:Y:S02]  /*10cb0*/  @P0 IMAD R0, R0, R6, RZ ;  /* 0x0000000600000224 */ /* 0x002fe400078e02ff */
[C---:B---3--:R-:W-:Y:S02]  /*10cc0*/  @P1 IMAD R9, R3.reuse, R9, R2 ;  /* 0x0000000903091224 */ /* 0x048fe400078e0202 */
[----:B------:R-:W-:-:S04]  /*10cd0*/  @P1 IMAD.WIDE.U32 R4, R3, R8, RZ ;  /* 0x0000000803041225 */ /* 0x000fc800078e00ff */
[C---:B------:R-:W-:Y:S02]  /*10ce0*/  @P0 IMAD R7, R3.reuse, R7, R0 ;  /* 0x0000000703070224 */ /* 0x040fe400078e0200 */
[----:B------:R-:W-:-:S04]  /*10cf0*/  @P0 IMAD.WIDE.U32 R2, R3, R6, RZ ;  /* 0x0000000603020225 */ /* 0x000fc800078e00ff */
[----:B------:R-:W-:Y:S01]  /*10d00*/  @P1 IMAD.IADD R5, R5, 0x1, R9 ;  /* 0x0000000105051824 */ /* 0x000fe200078e0209 */
[----:B------:R-:W-:Y:S01]  /*10d10*/  @P0 SHF.R.S32.HI R9, RZ, 0x1f, R22 ;  /* 0x0000001fff090819 */ /* 0x000fe20000011416 */
[----:B0-----:R-:W-:Y:S01]  /*10d20*/  @P1 IMAD R6, R15, R10, RZ ;  /* 0x0000000a0f061224 */ /* 0x001fe200078e02ff */
[----:B------:R-:W-:-:S03]  /*10d30*/  @P0 IADD3 R3, R3, R7, RZ ;  /* 0x0000000703030210 */ /* 0x000fc60007ffe0ff */
        /* <DEDUP_REMOVED lines=12> */
[----:B------:R-:W-:Y:S01]  /*10e00*/  @P0 LEA.HI.X R5, R2, UR5, R3, 0x2, P2 ;  /* 0x0000000502050c11 */ /* 0x000fe200090f1403 */
[----:B------:R-:W-:Y:S01]  /*10e10*/  IMAD.MOV.U32 R3, RZ, RZ, 0x3f800000 ;  /* 0x3f800000ff037424 */ /* 0x000fe200078e00ff */
[----:B------:R-:W0:Y:S03]  /*10e20*/  LDC R2, c[0x0][0x448] ;  /* 0x00011200ff027b82 */ /* 0x000e260000000800 */
[----:B------:R-:W2:Y:S04]  /*10e30*/  @P1 LDG.E R0, desc[UR50][R8.64] ;  /* 0x0000003208001981 */ /* 0x000ea8000c1e1900 */
[----:B------:R1:W2:Y:S01]  /*10e40*/  @P0 LDG.E R3, desc[UR50][R4.64] ;  /* 0x0000003204030981 */ /* 0x0002a2000c1e1900 */
[----:B0-----:R-:W-:-:S13]  /*10e50*/  ISETP.NE.AND P0, PT, R2, 0x1, PT ;  /* 0x000000010200780c */ /* 0x001fda0003f05270 */
[----:B------:R-:W0:Y:S08]  /*10e60*/  @P0 LDC R7, c[0x0][0x44c] ;  /* 0x00011300ff070b82 */ /* 0x000e300000000800 */
[----:B------:R-:W3:Y:S01]  /*10e70*/  @P0 LDC R6, c[0x0][0x450] ;  /* 0x00011400ff060b82 */ /* 0x000ee20000000800 */
[----:B----4-:R-:W-:-:S04]  /*10e80*/  VIADD R2, R14, 0x7f ;  /* 0x0000007f0e027836 */ /* 0x010fc80000000000 */
[----:B0-----:R-:W-:-:S05]  /*10e90*/  @P0 IMAD.HI.U32 R7, R2, R7, RZ ;  /* 0x0000000702070227 */ /* 0x001fca00078e00ff */
[----:B---3--:R-:W-:-:S05]  /*10ea0*/  @P0 SHF.R.U32.HI R2, RZ, R6, R7 ;  /* 0x00000006ff020219 */ /* 0x008fca0000011607 */
[----:B------:R-:W-:-:S04]  /*10eb0*/  IMAD.IADD R2, R145, 0x1, R2 ;  /* 0x0000000191027824 */ /* 0x000fc800078e0202 */
[----:B------:R-:W-:-:S05]  /*10ec0*/  IMAD.HI R2, R2, 0x66666667, RZ ;  /* 0x6666666702027827 */ /* 0x000fca00078e02ff */
[----:B-1----:R-:W-:-:S04]  /*10ed0*/  SHF.R.U32.HI R5, RZ, 0x1f, R2 ;  /* 0x0000001fff057819 */ /* 0x002fc80000011602 */
[----:B------:R-:W-:-:S04]  /*10ee0*/  LEA.HI.SX32 R5, R2, R5, 0x1a ;  /* 0x0000000502057211 */ /* 0x000fc800078fd2ff */
[----:B------:R-:W-:-:S04]  /*10ef0*/  VIMNMX R146, R146, R5, PT ;  /* 0x0000000592927248 */ /* 0x000fc80003fe0100 */
[----:B------:R-:W-:Y:S02]  /*10f00*/  ISETP.GE.AND P1, PT, R146, 0x1, PT ;  /* 0x000000019200780c */ /* 0x000fe40003f26270 */
[----:B------:R-:W-:Y:S02]  /*10f10*/  CS2R R120, SRZ ;  /* 0x0000000000787805 */ /* 0x000fe4000001ff00 */
[----:B------:R-:W-:Y:S01]  /*10f20*/  PLOP3.LUT P0, PT, PT, PT, PT, 0x80, 0x0 ;  /* 0x000000000000781c */ /* 0x000fe20003f0f070 */
[----:B------:R-:W-:Y:S01]  /*10f30*/  IMAD.MOV.U32 R119, RZ, RZ, RZ ;  /* 0x000000ffff777224 */ /* 0x000fe200078e00ff */
[----:B------:R-:W-:Y:S02]  /*10f40*/  CS2R R26, SRZ ;  /* 0x00000000001a7805 */ /* 0x000fe4000001ff00 */
[----:B------:R-:W-:Y:S02]  /*10f50*/  CS2R R84, SRZ ;  /* 0x0000000000547805 */ /* 0x000fe4000001ff00 */
[----:B------:R-:W-:-:S02]  /*10f60*/  CS2R R112, SRZ ;  /* 0x0000000000707805 */ /* 0x000fc4000001ff00 */
[----:B------:R-:W-:Y:S02]  /*10f70*/  MOV R46, RZ ;  /* 0x000000ff002e7202 */ /* 0x000fe40000000f00 */
[----:B------:R-:W-:Y:S02]  /*10f80*/  CS2R R68, SRZ ;  /* 0x0000000000447805 */ /* 0x000fe4000001ff00 */
        /* <DEDUP_REMOVED lines=9> */
[----:B------:R-:W-:Y:S01]  /*11020*/  CS2R R96, SRZ ;  /* 0x0000000000607805 */ /* 0x000fe2000001ff00 */
[----:B------:R-:W-:Y:S01]  /*11030*/  IMAD.MOV.U32 R102, RZ, RZ, RZ ;  /* 0x000000ffff667224 */ /* 0x000fe200078e00ff */
[----:B------:R-:W-:Y:S02]  /*11040*/  CS2R R44, SRZ ;  /* 0x00000000002c7805 */ /* 0x000fe4000001ff00 */
        /* <DEDUP_REMOVED lines=13> */
[----:B-----5:R-:W-:Y:S02]  /*11120*/  MOV R50, RZ ;  /* 0x000000ff00327202 */ /* 0x020fe40000000f00 */
        /* <DEDUP_REMOVED lines=33> */
.L_x_6681:
        /* <DEDUP_REMOVED lines=24> */
[----:B--2---:R-:W-:Y:S05]  /*114c0*/  CALL.ABS.NOINC R14 ;  /* 0x000000000e007343 */ /* 0x004fea0003c00000 */
.L_x_6412:
        /* <DEDUP_REMOVED lines=13> */
.L_x_6416:
[----:B--2---:R2:W3:Y:S02]  /*115a0*/  SYNCS.PHASECHK.TRANS64.TRYWAIT P0, [R18+URZ+0x33400], R3 ;  /* 0x03340003120075a7 */ /* 0x0044e4000800017f */
[----:B---3--:R-:W-:Y:S05]  /*115b0*/  @!P0 NANOSLEEP.SYNCS 0x989680 ;  /* 0x009896800000895d */ /* 0x008fea0003900000 */
[----:B------:R-:W3:Y:S02]  /*115c0*/  @!P0 SYNCS.PHASECHK.TRANS64 P0, [R18+URZ+0x33400], R3 ;  /* 0x03340003120085a7 */ /* 0x000ee4000800007f */
[----:B---3--:R-:W-:Y:S05]  /*115d0*/  @!P0 BRA `(.L_x_6416) ;  /* 0xfffffffc00f08947 */ /* 0x008fea000383ffff */
.L_x_6415:
[----:B------:R-:W-:Y:S05]  /*115e0*/  BSYNC B0 ;  /* 0x0000000000007941 */ /* 0x000fea0003800000 */
.L_x_6414:
[----:B------:R-:W-:Y:S05]  /*115f0*/  BRA `(.L_x_6417) ;  /* 0x00000070005c7947 */ /* 0x000fea0003800000 */
.L_x_6413:
[----:B------:R-:W-:Y:S01]  /*11600*/  ULOP3.LUT UP0, URZ, UR48, 0x1bf, URZ, 0xc0, !UPT ;  /* 0x000001bf303f7892 */ /* 0x000fe2000f80c03f */
[----:B------:R-:W-:Y:S01]  /*11610*/  SHF.R.S32.HI R0, RZ, 0x1f, R133 ;  /* 0x0000001fff007819 */ /* 0x000fe20000011485 */
[----:B------:R-:W-:Y:S01]  /*11620*/  ULDC.64 UR4, c[0x0][0x3f8] ;  /* 0x0000fe0000047ab9 */ /* 0x000fe20000000a00 */
[----:B------:R-:W-:Y:S01]  /*11630*/  ULDC.64 UR6, c[0x0][0x408] ;  /* 0x0001020000067ab9 */ /* 0x000fe20000000a00 */
[----:B------:R-:W-:Y:S02]  /*11640*/  IMAD.WIDE.U32 R24, R133, UR4, RZ ;  /* 0x0000000485187c25 */ /* 0x000fe4000f8e00ff */
[----:B------:R-:W-:Y:S02]  /*11650*/  PLOP3.LUT P0, PT, PT, PT, UP0, 0x80, 0x0 ;  /* 0x000000000000781c */ /* 0x000fe40003f0f008 */
[C---:B------:R-:W-:Y:S02]  /*11660*/  IMAD R4, R0.reuse, UR4, RZ ;  /* 0x0000000400047c24 */ /* 0x040fe4000f8e02ff */
[----:B------:R-:W-:-:S02]  /*11670*/  IMAD R0, R0, UR6, RZ ;  /* 0x0000000600007c24 */ /* 0x000fc4000f8e02ff */
[----:B------:R-:W-:-:S04]  /*11680*/  IMAD.WIDE.U32 R26, R133, UR6, RZ ;  /* 0x00000006851a7c25 */ /* 0x000fc8000f8e00ff */
[C---:B------:R-:W-:Y:S02]  /*11690*/  IMAD R31, R133.reuse, UR7, R0 ;  /* 0x00000007851f7c24 */ /* 0x040fe4000f8e0200 */
[----:B------:R-:W-:-:S03]  /*116a0*/  IMAD R29, R133, UR5, R4 ;  /* 0x00000005851d7c24 */ /* 0x000fc6000f8e0204 */
[----:B------:R-:W-:Y:S01]  /*116b0*/  IADD3 R31, R31, R27, RZ ;  /* 0x0000001b1f1f7210 */ /* 0x000fe20007ffe0ff */
[----:B------:R-:W-:Y:S01]  /*116c0*/  IMAD.IADD R29, R29, 0x1, R25 ;  /* 0x000000011d1d7824 */ /* 0x000fe200078e0219 */
        /* <DEDUP_REMOVED lines=17> */
.L_x_6418:
[----:B------:R-:W2:Y:S01]  /*117e0*/  LDL R59, [R1+0x48] ;  /* 0x00004800013b7983 */ /* 0x000ea20000100800 */
[----:B------:R-:W-:Y:S01]  /*117f0*/  ULDC.U8 UR4, c[0x0][0x410] ;  /* 0x0001040000047ab9 */ /* 0x000fe20000000000 */
[----:B------:R-:W1:Y:S01]  /*11800*/  S2R R20, SR_TID.X ;  /* 0x0000000000147919 */ /* 0x000e620000002100 */
[----:B------:R-:W-:Y:S01]  /*11810*/  ISETP.NE.AND P0, PT, RZ, UR4, PT ;  /* 0x00000004ff007c0c */ /* 0x000fe2000bf05270 */
[----:B------:R-:W-:Y:S01]  /*11820*/  BSSY B0, `(.L_x_6419) ;  /* 0x00006ec000007945 */ /* 0x000fe20003800000 */
[C---:B-1----:R-:W-:Y:S02]  /*11830*/  VIADD R58, R20.reuse, 0xffffff80 ;  /* 0xffffff80143a7836 */ /* 0x042fe40000000000 */
[----:B------:R-:W-:-:S05]  /*11840*/  VIADD R45, R20, 0xffffff80 ;  /* 0xffffff80142d7836 */ /* 0x000fca0000000000 */
[----:B------:R-:W-:-:S04]  /*11850*/  LEA.HI R45, R45, R58, RZ, 0x1 ;  /* 0x0000003a2d2d7211 */ /* 0x000fc800078f08ff */
[----:B------:R-:W-:-:S05]  /*11860*/  SHF.R.S32.HI R45, RZ, 0x1, R45 ;  /* 0x00000001ff2d7819 */ /* 0x000fca000001142d */
[----:B--2---:R-:W-:Y:S01]  /*11870*/  IMAD.IADD R20, R45, 0x1, R59 ;  /* 0x000000012d147824 */ /* 0x004fe200078e023b */
[----:B------:R-:W-:Y:S06]  /*11880*/  @!P0 BRA `(.L_x_6420) ;  /* 0x0000003400f48947 */ /* 0x000fec0003800000 */
[----:B------:R-:W1:Y:S01]  /*11890*/  LDC R10, c[0x0][0x448] ;  /* 0x00011200ff0a7b82 */ /* 0x000e620000000800 */
[----:B------:R-:W-:Y:S01]  /*118a0*/  IMAD.MOV.U32 R11, RZ, RZ, R20 ;  /* 0x000000ffff0b7224 */ /* 0x000fe200078e0014 */
[----:B------:R-:W-:Y:S01]  /*118b0*/  MOV R8, R26 ;  /* 0x0000001a00087202 */ /* 0x000fe20000000f00 */
[----:B------:R-:W-:Y:S01]  /*118c0*/  IMAD.MOV.U32 R9, RZ, RZ, R31 ;  /* 0x000000ffff097224 */ /* 0x000fe200078e001f */
[----:B------:R-:W-:Y:S01]  /*118d0*/  ULDC.64 UR4, c[0x0][0x3f8] ;  /* 0x0000fe0000047ab9 */ /* 0x000fe20000000a00 */
[----:B------:R-:W-:Y:S01]  /*118e0*/  IMAD.MOV.U32 R6, RZ, RZ, R24 ;  /* 0x000000ffff067224 */ /* 0x000fe200078e0018 */
[----:B------:R-:W-:Y:S01]  /*118f0*/  ULDC.64 UR6, c[0x0][0x408] ;  /* 0x0001020000067ab9 */ /* 0x000fe20000000a00 */
[----:B------:R-:W-:Y:S01]  /*11900*/  IMAD.MOV.U32 R7, RZ, RZ, R29 ;  /* 0x000000ffff077224 */ /* 0x000fe200078e001d */
        /* <DEDUP_REMOVED lines=8> */
[----:B------:R-:W-:Y:S01]  /*11990*/  IMAD R4, R0, UR4, RZ ;  /* 0x0000000400047c24 */ /* 0x000fe2000f8e02ff */
[----:B------:R-:W-:Y:S01]  /*119a0*/  IADD3 R5, P1, R8, UR8, RZ ;  /* 0x0000000808057c10 */ /* 0x000fe2000ff3e0ff */
[----:B------:R-:W-:-:S04]  /*119b0*/  IMAD.WIDE.U32 R6, R11, UR4, R6 ;  /* 0x000000040b067c25 */ /* 0x000fc8000f8e0006 */
[----:B------:R-:W-:Y:S02]  /*119c0*/  IMAD R0, R0, UR6, RZ ;  /* 0x0000000600007c24 */ /* 0x000fe4000f8e02ff */
[C---:B0-----:R-:W-:Y:S01]  /*119d0*/  IMAD R13, R11.reuse, UR5, R4 ;  /* 0x000000050b0d7c24 */ /* 0x041fe2000f8e0204 */
        /* <DEDUP_REMOVED lines=11> */
.L_x_6687:
[----:B0-----:R-:W5:Y:S01]  /*11a90*/  LDL R5, [R1+0x4c] ;  /* 0x00004c0001057983 */ /* 0x001f620000100800 */
        /* <DEDUP_REMOVED lines=11> */
[----:B-----5:R-:W-:Y:S01]  /*11b50*/  IMAD R5, R5, R10, RZ ;  /* 0x0000000a05057224 */ /* 0x020fe200078e02ff */
[----:B------:R-:W-:-:S04]  /*11b60*/  CS2R R10, SRZ ;  /* 0x00000000000a7805 */ /* 0x000fc8000001ff00 */
[----:B------:R-:W-:Y:S02]  /*11b70*/  ISETP.GE.AND P0, PT, R20, R5, PT ;  /* 0x000000051400720c */ /* 0x000fe40003f06270 */
[----:B------:R-:W-:-:S11]  /*11b80*/  CS2R R20, SRZ ;  /* 0x0000000000147805 */ /* 0x000fd6000001ff00 */
[----:B------:R-:W-:Y:S05]  /*11b90*/  @P0 BRA `(.L_x_6423) ;  /* 0x0000000400080947 */ /* 0x000fea0003800000 */
        /* <DEDUP_REMOVED lines=14> */
[----:B--2---:R-:W-:Y:S02]  /*11c80*/  ISETP.GE.AND P4, PT, R15, UR4, PT ;  /* 0x000000040f007c0c */ /* 0x004fe4000bf86270 */
[----:B------:R-:W-:Y:S02]  /*11c90*/  SHF.R.S32.HI R9, RZ, 0x1f, R15 ;  /* 0x0000001fff097819 */ /* 0x000fe4000001140f */
[----:B---3--:R-:W-:Y:S02]  /*11ca0*/  ISETP.GE.AND P3, PT, R46, UR4, PT ;  /* 0x000000042e007c0c */ /* 0x008fe4000bf66270 */
[----:B----4-:R-:W-:-:S07]  /*11cb0*/  ISETP.GE.AND P2, PT, R43, UR4, PT ;  /* 0x000000042b007c0c */ /* 0x010fce000bf46270 */
[C---:B------:R-:W-:Y:S02]  /*11cc0*/  @!P4 IADD3 R6, P0, R15.reuse, R3, RZ ;  /* 0x000000030f06c210 */ /* 0x040fe40007f1e0ff */
[----:B------:R-:W-:-:S03]  /*11cd0*/  @!P4 IADD3 R8, P1, R15, R14, RZ ;  /* 0x0000000e0f08c210 */ /* 0x000fc60007f3e0ff */
[--C-:B-1----:R-:W-:Y:S02]  /*11ce0*/  @!P4 IMAD.X R7, R0, 0x1, R9.reuse, P0 ;  /* 0x000000010007c824 */ /* 0x102fe400000e0609 */
[----:B------:R-:W-:Y:S01]  /*11cf0*/  @!P4 IMAD.X R9, R4, 0x1, R9, P1 ;  /* 0x000000010409c824 */ /* 0x000fe200008e0609 */
[----:B------:R-:W-:Y:S02]  /*11d00*/  ISETP.GE.AND P1, PT, R42, UR4, PT ;  /* 0x000000042a007c0c */ /* 0x000fe4000bf26270 */
[----:B------:R-:W5:Y:S01]  /*11d10*/  @!P4 LD.E.64 R32, desc[UR50][R6.64] ;  /* 0x000000320620c980 */ /* 0x000f62000c101b00 */
[----:B------:R-:W-:-:S03]  /*11d20*/  SHF.R.S32.HI R11, RZ, 0x1f, R46 ;  /* 0x0000001fff0b7819 */ /* 0x000fc6000001142e */
[----:B------:R0:W5:Y:S01]  /*11d30*/  @!P4 LD.E.64 R34, desc[UR50][R8.64] ;  /* 0x000000320822c980 */ /* 0x000162000c101b00 */
[CC--:B------:R-:W-:Y:S02]  /*11d40*/  @!P3 IADD3 R12, P4, R46.reuse, R3.reuse, RZ ;  /* 0x000000032e0cb210 */ /* 0x0c0fe40007f9e0ff */
[-C--:B------:R-:W-:Y:S02]  /*11d50*/  @!P3 IADD3 R46, P5, R46, R14.reuse, RZ ;  /* 0x0000000e2e2eb210 */ /* 0x080fe40007fbe0ff */
[----:B------:R-:W-:Y:S01]  /*11d60*/  ISETP.GE.AND P0, PT, R226, UR4, PT ;  /* 0x00000004e2007c0c */ /* 0x000fe2000bf06270 */
[----:B------:R-:W-:Y:S01]  /*11d70*/  @!P3 IMAD.X R13, R0, 0x1, R11, P4 ;  /* 0x00000001000db824 */ /* 0x000fe200020e060b */
[----:B------:R-:W-:Y:S01]  /*11d80*/  SHF.R.S32.HI R15, RZ, 0x1f, R43 ;  /* 0x0000001fff0f7819 */ /* 0x000fe2000001142b */
        /* <DEDUP_REMOVED lines=10> */
[----:B------:R-:W-:-:S02]  /*11e30*/  @!P1 IADD3.X R53, R0, R21, RZ, P4, !PT ;  /* 0x0000001500359210 */ /* 0x000fc400027fe4ff */
[----:B------:R-:W-:Y:S01]  /*11e40*/  ISETP.GE.AND P4, PT, R58, UR4, PT ;  /* 0x000000043a007c0c */ /* 0x000fe2000bf86270 */
[----:B------:R-:W-:Y:S01]  /*11e50*/  @!P1 IMAD.X R55, R4, 0x1, R21, P5 ;  /* 0x0000000104379824 */ /* 0x000fe200028e0615 */
[----:B0-----:R-:W-:Y:S02]  /*11e60*/  @!P0 SHF.R.S32.HI R9, RZ, 0x1f, R226 ;  /* 0x0000001fff098819 */ /* 0x001fe400000114e2 */
[----:B------:R-:W-:Y:S02]  /*11e70*/  SHF.R.S32.HI R11, RZ, 0x1f, R58 ;  /* 0x0000001fff0b7819 */ /* 0x000fe4000001143a */
[----:B-1----:R-:W-:Y:S02]  /*11e80*/  CS2R R12, SRZ ;  /* 0x00000000000c7805 */ /* 0x002fe4000001ff00 */
[----:B------:R-:W-:Y:S01]  /*11e90*/  @!P0 IADD3 R6, P5, R226, R3, RZ ;  /* 0x00000003e2068210 */ /* 0x000fe20007fbe0ff */
[----:B------:R2:W5:Y:S04]  /*11ea0*/  @!P2 LD.E.64 R24, desc[UR50][R48.64] ;  /* 0x000000323018a980 */ /* 0x000568000c101b00 */
[----:B------:R-:W-:Y:S01]  /*11eb0*/  @!P0 IMAD.X R7, R0, 0x1, R9, P5 ;  /* 0x0000000100078824 */ /* 0x000fe200028e0609 */
[----:B------:R-:W-:-:S02]  /*11ec0*/  @!P0 IADD3 R42, P5, R226, R14, RZ ;  /* 0x0000000ee22a8210 */ /* 0x000fc40007fbe0ff */
[----:B------:R-:W-:Y:S01]  /*11ed0*/  CS2R R20, SRZ ;  /* 0x0000000000147805 */ /* 0x000fe2000001ff00 */
[----:B------:R2:W5:Y:S02]  /*11ee0*/  @!P2 LD.E.64 R26, desc[UR50][R50.64] ;  /* 0x00000032321aa980 */ /* 0x000564000c101b00 */
[----:B------:R-:W-:Y:S01]  /*11ef0*/  @!P0 IMAD.X R43, R4, 0x1, R9, P5 ;  /* 0x00000001042b8824 */ /* 0x000fe200028e0609 */
[----:B------:R-:W-:Y:S02]  /*11f00*/  @!P4 IADD3 R56, P5, R58, R3, RZ ;  /* 0x000000033a38c210 */ /* 0x000fe40007fbe0ff */
[----:B------:R-:W-:Y:S01]  /*11f10*/  CS2R R8, SRZ ;  /* 0x0000000000087805 */ /* 0x000fe2000001ff00 */
[----:B------:R2:W5:Y:S02]  /*11f20*/  @!P1 LD.E.64 R20, desc[UR50][R54.64] ;  /* 0x0000003236149980 */ /* 0x000564000c101b00 */
        /* <DEDUP_REMOVED lines=9> */
.L_x_6423:
[----:B------:R-:W-:Y:S05]  /*11fc0*/  BSYNC B1 ;  /* 0x0000000000017941 */ /* 0x000fea0003800000 */
.L_x_6422:
        /* <DEDUP_REMOVED lines=10> */
.L_x_6688:
[----:B------:R-:W-:Y:S05]  /*12070*/  BSYNC B1 ;  /* 0x0000000000017941 */ /* 0x000fea0003800000 */
.L_x_6424:
[----:B------:R-:W-:Y:S05]  /*12080*/  @P1 BRA `(.L_x_6426) ;  /* 0x0000006400941947 */ /* 0x000fea0003800000 */
[----:B------:R-:W2:Y:S01]  /*12090*/  LDL R0, [R1+0x30] ;  /* 0x0000300001007983 */ /* 0x000ea20000100800 */
[----:B------:R-:W1:Y:S03]  /*120a0*/  LDC R5, c[0x0][0x3f4] ;  /* 0x0000fd00ff057b82 */ /* 0x000e660000000800 */
[----:B------:R-:W2:Y:S04]  /*120b0*/  LDL R43, [R1+0x34] ;  /* 0x00003400012b7983 */ /* 0x000ea80000100800 */
[----:B------:R-:W2:Y:S04]  /*120c0*/  LDL R42, [R1+0x38] ;  /* 0x00003800012a7983 */ /* 0x000ea80000100800 */
[----:B------:R-:W2:Y:S04]  /*120d0*/  LDL R15, [R1+0x1c] ;  /* 0x00001c00010f7983 */ /* 0x000ea80000100800 */
[----:B----4-:R-:W4:Y:S04]  /*120e0*/  LDL R14, [R1+0x24] ;  /* 0x00002400010e7983 */ /* 0x010f280000100800 */
[----:B------:R-:W4:Y:S04]  /*120f0*/  LDL R7, [R1+0x28] ;  /* 0x0000280001077983 */ /* 0x000f280000100800 */
[----:B------:R-:W4:Y:S04]  /*12100*/  LDL R6, [R1+0x20] ;  /* 0x0000200001067983 */ /* 0x000f280000100800 */
[----:B---3--:R-:W3:Y:S01]  /*12110*/  LDL R4, [R1+0x2c] ;  /* 0x00002c0001047983 */ /* 0x008ee20000100800 */
[----:B------:R-:W-:Y:S01]  /*12120*/  LEA.HI R40, R41, R40, RZ, 0x2 ;  /* 0x0000002829287211 */ /* 0x000fe200078f10ff */
[----:B------:R-:W-:Y:S01]  /*12130*/  BSSY B1, `(.L_x_6427) ;  /* 0x0000089000017945 */ /* 0x000fe20003800000 */
[----:B-1----:R-:W-:-:S02]  /*12140*/  ISETP.GE.AND P6, PT, R226, R5, PT ;  /* 0x00000005e200720c */ /* 0x002fc40003fc6270 */
[--C-:B0-----:R-:W-:Y:S02]  /*12150*/  SHF.R.S32.HI R3, RZ, 0x2, R40.reuse ;  /* 0x00000002ff037819 */ /* 0x101fe40000011428 */
[----:B------:R-:W-:-:S04]  /*12160*/  SHF.R.S32.HI R40, RZ, 0x1f, R40 ;  /* 0x0000001fff287819 */ /* 0x000fc80000011428 */
[----:B------:R-:W-:-:S04]  /*12170*/  LEA.HI R40, R40, R3, RZ, 0x2 ;  /* 0x0000000328287211 */ /* 0x000fc800078f10ff */
[----:B------:R-:W-:-:S05]  /*12180*/  LOP3.LUT R40, R40, 0xfffffffc, RZ, 0xc0, !PT ;  /* 0xfffffffc28287812 */ /* 0x000fca00078ec0ff */
[----:B------:R-:W-:-:S05]  /*12190*/  IMAD.IADD R40, R3, 0x1, -R40 ;  /* 0x0000000103287824 */ /* 0x000fca00078e0a28 */
[----:B------:R-:W-:Y:S02]  /*121a0*/  LOP3.LUT P0, RZ, R40, 0x2, RZ, 0xc0, !PT ;  /* 0x0000000228ff7812 */ /* 0x000fe4000780c0ff */
[----:B--2---:R-:W-:-:S04]  /*121b0*/  LOP3.LUT R0, R0, 0x10, R16, 0xf8, !PT ;  /* 0x0000001000007812 */ /* 0x004fc800078ef810 */
[----:B------:R-:W-:-:S04]  /*121c0*/  LOP3.LUT R0, R0, R43, RZ, 0x3c, !PT ;  /* 0x0000002b00007212 */ /* 0x000fc800078e3cff */
[----:B------:R-:W-:Y:S02]  /*121d0*/  IADD3 R3, R42, R0, RZ ;  /* 0x000000002a037210 */ /* 0x000fe40007ffe0ff */
[----:B------:R-:W-:-:S03]  /*121e0*/  ISETP.GE.AND P1, PT, R15, R5, PT ;  /* 0x000000050f00720c */ /* 0x000fc60003f26270 */
[----:B------:R-:W-:Y:S01]  /*121f0*/  IMAD.IADD R3, R18, 0x1, R3 ;  /* 0x0000000112037824 */ /* 0x000fe200078e0203 */
[----:B----4-:R-:W-:-:S03]  /*12200*/  ISETP.GE.AND P2, PT, R14, R5, PT ;  /* 0x000000050e00720c */ /* 0x010fc60003f46270 */
[----:B------:R-:W-:Y:S01]  /*12210*/  VIADD R0, R3, 0x20 ;  /* 0x0000002003007836 */ /* 0x000fe20000000000 */
[-C--:B------:R-:W-:Y:S02]  /*12220*/  ISETP.GE.AND P3, PT, R7, R5.reuse, PT ;  /* 0x000000050700720c */ /* 0x080fe40003f66270 */
[-C--:B------:R-:W-:Y:S02]  /*12230*/  ISETP.GE.AND P4, PT, R6, R5.reuse, PT ;  /* 0x000000050600720c */ /* 0x080fe40003f86270 */
[----:B---3--:R-:W-:Y:S01]  /*12240*/  ISETP.GE.AND P5, PT, R4, R5, PT ;  /* 0x000000050400720c */ /* 0x008fe20003fa6270 */
        /* <DEDUP_REMOVED lines=119> */
.L_x_6428:
[----:B------:R-:W-:Y:S05]  /*129c0*/  BSYNC B1 ;  /* 0x0000000000017941 */ /* 0x000fea0003800000 */
.L_x_6427:
        /* <DEDUP_REMOVED lines=125> */
.L_x_6430:
[----:B------:R-:W-:Y:S05]  /*131a0*/  BSYNC B1 ;  /* 0x0000000000017941 */ /* 0x000fea0003800000 */
.L_x_6429:
        /* <DEDUP_REMOVED lines=120> */
.L_x_6432:
[----:B------:R-:W-:Y:S05]  /*13930*/  BSYNC B1 ;  /* 0x0000000000017941 */ /* 0x000fea0003800000 */
.L_x_6431:
        /* <DEDUP_REMOVED lines=124> */
.L_x_6434:
[----:B------:R-:W-:Y:S05]  /*14100*/  BSYNC B1 ;  /* 0x0000000000017941 */ /* 0x000fea0003800000 */
.L_x_6433:
        /* <DEDUP_REMOVED lines=8> */
[----:B------:R-:W-:-:S02]  /*14190*/  LOP3.LUT R26, R21, 0xff, RZ, 0xc0, !PT ;  /* 0x000000ff151a7812 */ /* 0x000fc400078ec0ff */
[----:B------:R-:W-:Y:S02]  /*141a0*/  LOP3.LUT R29, R29, 0xff, RZ, 0xc0, !PT ;  /* 0x000000ff1d1d7812 */ /* 0x000fe400078ec0ff */
[----:B------:R-:W-:Y:S02]  /*141b0*/  SHF.R.U32.HI R28, RZ, 0x10, R21 ;  /* 0x00000010ff1c7819 */ /* 0x000fe40000011615 */
[----:B------:R-:W-:Y:S02]  /*141c0*/  SHF.R.U32.HI R25, RZ, 0x8, R20 ;  /* 0x00000008ff197819 */ /* 0x000fe40000011614 */
[----:B------:R-:W-:Y:S02]  /*141d0*/  SHF.R.U32.HI R30, RZ, 0x10, R11 ;  /* 0x00000010ff1e7819 */ /* 0x000fe4000001160b */
[----:B------:R-:W-:Y:S02]  /*141e0*/  SHF.R.U32.HI R15, RZ, 0x8, R10 ;  /* 0x00000008ff0f7819 */ /* 0x000fe4000001160a */
[----:B------:R-:W-:Y:S01]  /*141f0*/  PRMT R26, R29, 0x7604, R26 ;  /* 0x000076041d1a7816 */ /* 0x000fe2000000001a */
[----:B------:R-:W-:Y:S01]  /*14200*/  IMAD.U32 R29, R28, 0x10000, RZ ;  /* 0x000100001c1d7824 */ /* 0x000fe200078e00ff */
[----:B------:R-:W-:-:S02]  /*14210*/  LOP3.LUT R27, R25, 0xff, RZ, 0xc0, !PT ;  /* 0x000000ff191b7812 */ /* 0x000fc400078ec0ff */
[----:B------:R-:W-:Y:S02]  /*14220*/  SHF.L.U32 R25, R30, 0x10, RZ ;  /* 0x000000101e197819 */ /* 0x000fe400000006ff */
[----:B------:R-:W-:Y:S02]  /*14230*/  LOP3.LUT R14, R10, 0xff, RZ, 0xc0, !PT ;  /* 0x000000ff0a0e7812 */ /* 0x000fe400078ec0ff */
[----:B------:R-:W-:Y:S02]  /*14240*/  LOP3.LUT R15, R15, 0xff, RZ, 0xc0, !PT ;  /* 0x000000ff0f0f7812 */ /* 0x000fe400078ec0ff */
[----:B------:R-:W-:Y:S02]  /*14250*/  LOP3.LUT R25, R24, 0xff0000, R25, 0xf8, !PT ;  /* 0x00ff000018197812 */ /* 0x000fe400078ef819 */
[----:B------:R-:W-:Y:S02]  /*14260*/  LOP3.LUT R29, R26, 0xff0000, R29, 0xf8, !PT ;  /* 0x00ff00001a1d7812 */ /* 0x000fe400078ef81d */
[----:B------:R-:W-:-:S02]  /*14270*/  PRMT R15, R15, 0x7604, R14 ;  /* 0x000076040f0f7816 */ /* 0x000fc4000000000e */
[----:B------:R-:W-:Y:S02]  /*14280*/  LOP3.LUT R14, R20, 0xff, RZ, 0xc0, !PT ;  /* 0x000000ff140e7812 */ /* 0x000fe400078ec0ff */
[----:B------:R-:W-:Y:S02]  /*14290*/  LOP3.LUT R29, R29, 0xff000000, R21, 0xf8, !PT ;  /* 0xff0000001d1d7812 */ /* 0x000fe400078ef815 */
[----:B------:R-:W-:Y:S02]  /*142a0*/  LOP3.LUT R25, R25, 0xff000000, R11, 0xf8, !PT ;  /* 0xff00000019197812 */ /* 0x000fe400078ef80b */
[----:B------:R-:W-:Y:S02]  /*142b0*/  PRMT R27, R27, 0x7604, R14 ;  /* 0x000076041b1b7816 */ /* 0x000fe4000000000e */
[----:B------:R-:W-:Y:S02]  /*142c0*/  LOP3.LUT R15, R15, 0xff0000, R10, 0xf8, !PT ;  /* 0x00ff00000f0f7812 */ /* 0x000fe400078ef80a */
[----:B0-----:R-:W-:-:S02]  /*142d0*/  F2FP.F16.E4M3.UNPACK_B R14, R6.H1 ;  /* 0x00000006ff0e723e */ /* 0x001fc400030006ff */
[----:B------:R-:W-:Y:S02]  /*142e0*/  F2FP.F16.E4M3.UNPACK_B R28, R29 ;  /* 0x0000001dff1c723e */ /* 0x000fe400020006ff */
[----:B------:R-:W-:Y:S02]  /*142f0*/  F2FP.F16.E4M3.UNPACK_B R21, R25 ;  /* 0x00000019ff15723e */ /* 0x000fe400020006ff */
        /* <DEDUP_REMOVED lines=89> */
.L_x_6436:
[----:B------:R-:W-:Y:S05]  /*14890*/  BSYNC B1 ;  /* 0x0000000000017941 */ /* 0x000fea0003800000 */
.L_x_6435:
        /* <DEDUP_REMOVED lines=124> */
.L_x_6420:
[----:B------:R-:W1:Y:S01]  /*15060*/  LDC R10, c[0x0][0x448] ;  /* 0x00011200ff0a7b82 */ /* 0x000e620000000800 */
[----:B------:R-:W-:Y:S01]  /*15070*/  IMAD.MOV.U32 R6, RZ, RZ, R24 ;  /* 0x000000ffff067224 */ /* 0x000fe200078e0018 */
[----:B------:R-:W-:Y:S01]  /*15080*/  ULDC.64 UR4, c[0x0][0x3f8] ;  /* 0x0000fe0000047ab9 */ /* 0x000fe20000000a00 */
[----:B------:R-:W-:Y:S01]  /*15090*/  IMAD.MOV.U32 R7, RZ, RZ, R29 ;  /* 0x000000ffff077224 */ /* 0x000fe200078e001d */
[----:B------:R-:W-:Y:S01]  /*150a0*/  ULDC.64 UR6, c[0x0][0x408] ;  /* 0x0001020000067ab9 */ /* 0x000fe20000000a00 */
[----:B------:R-:W-:Y:S01]  /*150b0*/  IMAD.MOV.U32 R8, RZ, RZ, R26 ;  /* 0x000000ffff087224 */ /* 0x000fe200078e001a */
[----:B------:R-:W-:Y:S01]  /*150c0*/  ULDC.64 UR8, c[0x0][0x400] ;  /* 0x0001000000087ab9 */ /* 0x000fe20000000a00 */
[----:B------:R-:W-:Y:S01]  /*150d0*/  IMAD.MOV.U32 R9, RZ, RZ, R31 ;  /* 0x000000ffff097224 */ /* 0x000fe200078e001f */
[----:B-1----:R-:W-:-:S13]  /*150e0*/  ISETP.NE.AND P0, PT, R10, 0x1, PT ;  /* 0x000000010a00780c */ /* 0x002fda0003f05270 */
[----:B------:R-:W1:Y:S08]  /*150f0*/  @P0 LDC R3, c[0x0][0x44c] ;  /* 0x00011300ff030b82 */ /* 0x000e700000000800 */
[----:B------:R-:W2:Y:S01]  /*15100*/  @P0 LDC R5, c[0x0][0x450] ;  /* 0x00011400ff050b82 */ /* 0x000ea20000000800 */
[----:B-1----:R-:W-:-:S04]  /*15110*/  @P0 IMAD.HI.U32 R0, R20, R3, RZ ;  /* 0x0000000314000227 */ /* 0x002fc800078e00ff */
[----:B------:R-:W-:Y:S01]  /*15120*/  IMAD.MOV.U32 R3, RZ, RZ, R20 ;  /* 0x000000ffff037224 */ /* 0x000fe200078e0014 */
[----:B--2---:R-:W-:-:S04]  /*15130*/  @P0 SHF.R.U32.HI R3, RZ, R5, R0 ;  /* 0x00000005ff030219 */ /* 0x004fc80000011600 */
[----:B------:R-:W-:Y:S01]  /*15140*/  SHF.R.S32.HI R0, RZ, 0x1f, R3 ;  /* 0x0000001fff007819 */ /* 0x000fe20000011403 */
[----:B------:R-:W-:-:S04]  /*15150*/  IMAD.WIDE.U32 R6, R3, UR4, R6 ;  /* 0x0000000403067c25 */ /* 0x000fc8000f8e0006 */
[----:B------:R-:W-:Y:S02]  /*15160*/  IMAD R4, R0, UR4, RZ ;  /* 0x0000000400047c24 */ /* 0x000fe4000f8e02ff */
[----:B------:R-:W-:-:S04]  /*15170*/  IMAD.WIDE.U32 R8, R3, UR6, R8 ;  /* 0x0000000603087c25 */ /* 0x000fc8000f8e0008 */
[----:B------:R-:W-:Y:S01]  /*15180*/  IMAD R0, R0, UR6, RZ ;  /* 0x0000000600007c24 */ /* 0x000fe2000f8e02ff */
[----:B------:R-:W-:Y:S01]  /*15190*/  IADD3 R21, P1, R8, UR8, RZ ;  /* 0x0000000808157c10 */ /* 0x000fe2000ff3e0ff */
        /* <DEDUP_REMOVED lines=12> */
.L_x_6694:
[----:B------:R-:W5:Y:S01]  /*15260*/  LDL R0, [R1+0x4c] ;  /* 0x00004c0001007983 */ /* 0x000f620000100800 */
        /* <DEDUP_REMOVED lines=12> */
[----:B-----5:R-:W-:Y:S01]  /*15330*/  IMAD R41, R0, R10, RZ ;  /* 0x0000000a00297224 */ /* 0x020fe200078e02ff */
[----:B------:R-:W-:-:S04]  /*15340*/  CS2R R10, SRZ ;  /* 0x00000000000a7805 */ /* 0x000fc8000001ff00 */
[----:B------:R-:W-:-:S13]  /*15350*/  ISETP.GE.AND P0, PT, R20, R41, PT ;  /* 0x000000291400720c */ /* 0x000fda0003f06270 */
[----:B------:R-:W-:Y:S05]  /*15360*/  @P0 BRA `(.L_x_6439) ;  /* 0x0000000000980947 */ /* 0x000fea0003800000 */
[----:B------:R-:W-:Y:S01]  /*15370*/  ULDC UR4, c[0x0][0x3f4] ;  /* 0x0000fd0000047ab9 */ /* 0x000fe20000000800 */
[----:B------:R-:W-:Y:S02]  /*15380*/  CS2R R28, SRZ ;  /* 0x00000000001c7805 */ /* 0x000fe4000001ff00 */
[----:B------:R-:W-:Y:S02]  /*15390*/  ISETP.GE.AND P1, PT, R224, UR4, PT ;  /* 0x00000004e0007c0c */ /* 0x000fe4000bf26270 */
[----:B------:R-:W-:Y:S02]  /*153a0*/  CS2R R30, SRZ ;  /* 0x00000000001e7805 */ /* 0x000fe4000001ff00 */
[----:B------:R-:W-:Y:S02]  /*153b0*/  ISETP.GE.AND P2, PT, R16, UR4, PT ;  /* 0x0000000410007c0c */ /* 0x000fe4000bf46270 */
[----:B------:R-:W-:Y:S02]  /*153c0*/  CS2R R8, SRZ ;  /* 0x0000000000087805 */ /* 0x000fe4000001ff00 */
[----:B------:R-:W-:-:S02]  /*153d0*/  ISETP.GE.AND P0, PT, R225, UR4, PT ;  /* 0x00000004e1007c0c */ /* 0x000fc4000bf06270 */
[----:B------:R-:W-:Y:S02]  /*153e0*/  CS2R R10, SRZ ;  /* 0x00000000000a7805 */ /* 0x000fe4000001ff00 */
[----:B------:R-:W-:Y:S02]  /*153f0*/  CS2R R32, SRZ ;  /* 0x0000000000207805 */ /* 0x000fe4000001ff00 */
[----:B------:R-:W-:Y:S01]  /*15400*/  CS2R R34, SRZ ;  /* 0x0000000000227805 */ /* 0x000fe2000001ff00 */
[----:B------:R-:W-:Y:S02]  /*15410*/  @!P1 IMAD.SHL.U32 R48, R228, 0x10, RZ ;  /* 0x00000010e4309824 */ /* 0x000fe400078e00ff */
[----:B--2---:R-:W-:-:S04]  /*15420*/  @!P2 IADD3 R42, P3, R16, R5, RZ ;  /* 0x00000005102aa210 */ /* 0x004fc80007f7e0ff */
[----:B------:R-:W-:Y:S02]  /*15430*/  @!P0 SHF.L.U32 R50, R229, 0x4, RZ ;  /* 0x00000004e5328819 */ /* 0x000fe400000006ff */
[----:B------:R-:W-:Y:S01]  /*15440*/  @!P1 SHF.R.S32.HI R0, RZ, 0x1f, R48 ;  /* 0x0000001fff009819 */ /* 0x000fe20000011430 */
[C---:B-1----:R-:W-:Y:S01]  /*15450*/  @!P2 IMAD.X R43, R3.reuse, 0x1, R17, P3 ;  /* 0x00000001032ba824 */ /* 0x042fe200018e0611 */
[C---:B------:R-:W-:Y:S02]  /*15460*/  @!P1 IADD3 R46, P5, R48.reuse, R5, RZ ;  /* 0x00000005302e9210 */ /* 0x040fe40007fbe0ff */
[----:B----4-:R-:W-:Y:S02]  /*15470*/  @!P1 IADD3 R48, P4, R48, R21, RZ ;  /* 0x0000001530309210 */ /* 0x010fe40007f9e0ff */
[C---:B------:R-:W-:Y:S01]  /*15480*/  @!P0 IADD3 R20, P3, R50.reuse, R5, RZ ;  /* 0x0000000532148210 */ /* 0x040fe20007f7e0ff */
[----:B------:R-:W-:Y:S01]  /*15490*/  @!P1 IMAD.X R47, R3, 0x1, R0, P5 ;  /* 0x00000001032f9824 */ /* 0x000fe200028e0600 */
[----:B------:R-:W-:Y:S01]  /*154a0*/  @!P0 SHF.R.S32.HI R6, RZ, 0x1f, R50 ;  /* 0x0000001fff068819 */ /* 0x000fe20000011432 */
[----:B---3--:R-:W-:Y:S01]  /*154b0*/  @!P1 IMAD.X R49, R7, 0x1, R0, P4 ;  /* 0x0000000107319824 */ /* 0x008fe200020e0600 */
[----:B------:R-:W-:-:S02]  /*154c0*/  @!P0 IADD3 R50, P5, R50, R21, RZ ;  /* 0x0000001532328210 */ /* 0x000fc40007fbe0ff */
[----:B------:R-:W-:Y:S02]  /*154d0*/  CS2R R12, SRZ ;  /* 0x00000000000c7805 */ /* 0x000fe4000001ff00 */
[----:B------:R-:W-:Y:S02]  /*154e0*/  @!P2 IADD3 R4, P4, R16, R21, RZ ;  /* 0x000000151004a210 */ /* 0x000fe40007f9e0ff */
[----:B------:R-:W-:Y:S02]  /*154f0*/  CS2R R14, SRZ ;  /* 0x00000000000e7805 */ /* 0x000fe4000001ff00 */
[----:B------:R-:W-:Y:S02]  /*15500*/  CS2R R36, SRZ ;  /* 0x0000000000247805 */ /* 0x000fe4000001ff00 */
[----:B------:R-:W-:Y:S02]  /*15510*/  CS2R R38, SRZ ;  /* 0x0000000000267805 */ /* 0x000fe4000001ff00 */
[----:B------:R-:W-:-:S02]  /*15520*/  CS2R R24, SRZ ;  /* 0x0000000000187805 */ /* 0x000fc4000001ff00 */
[----:B------:R-:W-:Y:S01]  /*15530*/  CS2R R26, SRZ ;  /* 0x00000000001a7805 */ /* 0x000fe2000001ff00 */
[--C-:B------:R-:W-:Y:S01]  /*15540*/  @!P0 IMAD.X R21, R3, 0x1, R6.reuse, P3 ;  /* 0x0000000103158824 */ /* 0x100fe200018e0606 */
[----:B------:R0:W5:Y:S01]  /*15550*/  @!P2 LD.E.128 R28, desc[UR50][R42.64] ;  /* 0x000000322a1ca980 */ /* 0x000162000c101d00 */
[C---:B------:R-:W-:Y:S02]  /*15560*/  @!P0 IMAD.X R51, R7.reuse, 0x1, R6, P5 ;  /* 0x0000000107338824 */ /* 0x040fe400028e0606 */
[----:B------:R-:W-:Y:S01]  /*15570*/  @!P2 IMAD.X R5, R7, 0x1, R17, P4 ;  /* 0x000000010705a824 */ /* 0x000fe200020e0611 */
[----:B------:R0:W5:Y:S04]  /*15580*/  @!P1 LD.E.128 R32, desc[UR50][R46.64] ;  /* 0x000000322e209980 */ /* 0x000168000c101d00 */
[----:B------:R0:W5:Y:S04]  /*15590*/  @!P2 LD.E.128 R8, desc[UR50][R4.64] ;  /* 0x000000320408a980 */ /* 0x000168000c101d00 */
[----:B------:R0:W5:Y:S04]  /*155a0*/  @!P1 LD.E.128 R12, desc[UR50][R48.64] ;  /* 0x00000032300c9980 */ /* 0x000168000c101d00 */
[----:B------:R0:W5:Y:S04]  /*155b0*/  @!P0 LD.E.128 R36, desc[UR50][R20.64] ;  /* 0x0000003214248980 */ /* 0x000168000c101d00 */
[----:B------:R0:W5:Y:S02]  /*155c0*/  @!P0 LD.E.128 R24, desc[UR50][R50.64] ;  /* 0x0000003232188980 */ /* 0x000164000c101d00 */
.L_x_6439:
[----:B------:R-:W-:Y:S05]  /*155d0*/  BSYNC B1 ;  /* 0x0000000000017941 */ /* 0x000fea0003800000 */
.L_x_6438:
[----:B------:R-:W3:Y:S01]  /*155e0*/  LDL R0, [R1+0x48] ;  /* 0x0000480001007983 */ /* 0x000ee20000100800 */
[----:B------:R-:W-:Y:S01]  /*155f0*/  ULEA.HI UR4, UR37, UR37, URZ, 0x1 ;  /* 0x0000002525047291 */ /* 0x000fe2000f8f083f */
[----:B------:R-:W-:Y:S01]  /*15600*/  BSSY B1, `(.L_x_6440) ;  /* 0x000000e000017945 */ /* 0x000fe20003800000 */
[----:B0-----:R-:W2:Y:S02]  /*15610*/  S2R R4, SR_TID.X ;  /* 0x0000000000047919 */ /* 0x001ea40000002100 */
[----:B------:R-:W-:-:S04]  /*15620*/  ULOP3.LUT UR4, UR4, 0xfffffffe, URZ, 0xc0, !UPT ;  /* 0xfffffffe04047892 */ /* 0x000fc8000f8ec03f */
[----:B------:R-:W-:-:S06]  /*15630*/  UIADD3 UR4, UR37, -UR4, URZ ;  /* 0x8000000425047290 */ /* 0x000fcc000fffe03f */
[----:B-1----:R-:W-:-:S05]  /*15640*/  IMAD.U32 R3, RZ, RZ, UR4 ;  /* 0x00000004ff037e24 */ /* 0x002fca000f8e00ff */
[----:B------:R-:W-:-:S04]  /*15650*/  SHF.L.U32 R3, R3, 0x1f, RZ ;  /* 0x0000001f03037819 */ /* 0x000fc800000006ff */
[----:B------:R-:W0:Y:S01]  /*15660*/  SYNCS.PHASECHK.TRANS64.TRYWAIT P0, [R18+URZ+0x33400], R3 ;  /* 0x03340003120075a7 */ /* 0x000e22000800017f */
[C---:B--2---:R-:W-:Y:S01]  /*15670*/  IADD3 R5, R4.reuse, -0x80, RZ ;  /* 0xffffff8004057810 */ /* 0x044fe20007ffe0ff */
[----:B------:R-:W-:-:S05]  /*15680*/  VIADD R4, R4, 0xffffff80 ;  /* 0xffffff8004047836 */ /* 0x000fca0000000000 */
[----:B------:R-:W-:-:S04]  /*15690*/  LEA.HI R4, R4, R5, RZ, 0x1 ;  /* 0x0000000504047211 */ /* 0x000fc800078f08ff */
[----:B------:R-:W-:Y:S02]  /*156a0*/  SHF.R.S32.HI R4, RZ, 0x1, R4 ;  /* 0x00000001ff047819 */ /* 0x000fe40000011404 */
[----:B---3--:R-:W-:-:S04]  /*156b0*/  VIADDMNMX R0, R41, -R0, 0x80, PT ;  /* 0x0000008029007446 */ /* 0x008fc80003800900 */
[----:B------:R-:W-:Y:S01]  /*156c0*/  ISETP.GE.AND P1, PT, R4, R0, PT ;  /* 0x000000000400720c */ /* 0x000fe20003f26270 */
[----:B0-----:R-:W-:-:S12]  /*156d0*/  @!P0 BRA `(.L_x_6441) ;  /* 0x000001bc00548947 */ /* 0x001fd80003800000 */
.L_x_6695:
[----:B------:R-:W-:Y:S05]  /*156e0*/  BSYNC B1 ;  /* 0x0000000000017941 */ /* 0x000fea0003800000 */
.L_x_6440:
[----:B------:R-:W-:Y:S05]  /*156f0*/  @P1 BRA `(.L_x_6426) ;  /* 0x0000002c00f81947 */ /* 0x000fea0003800000 */
[----:B------:R1:W5:Y:S01]  /*15700*/  LDL R69, [R1+0x30] ;  /* 0x0000300001457983 */ /* 0x0003620000100800 */
[----:B0-----:R-:W0:Y:S03]  /*15710*/  LDC R3, c[0x0][0x3f4] ;  /* 0x0000fd00ff037b82 */ /* 0x001e260000000800 */
[----:B------:R1:W5:Y:S04]  /*15720*/  LDL R68, [R1+0x34] ;  /* 0x0000340001447983 */ /* 0x0003680000100800 */
[----:B------:R1:W5:Y:S01]  /*15730*/  LDL R67, [R1+0x38] ;  /* 0x0000380001437983 */ /* 0x0003620000100800 */
[----:B------:R-:W-:Y:S01]  /*15740*/  BSSY B1, `(.L_x_6442) ;  /* 0x00000ff000017945 */ /* 0x000fe20003800000 */
[----:B0-----:R-:W-:-:S02]  /*15750*/  ISETP.GE.AND P0, PT, R16, R3, PT ;  /* 0x000000031000720c */ /* 0x001fc40003f06270 */
[-C--:B------:R-:W-:Y:S02]  /*15760*/  ISETP.GE.AND P1, PT, R224, R3.reuse, PT ;  /* 0x00000003e000720c */ /* 0x080fe40003f26270 */
[----:B------:R-:W-:-:S09]  /*15770*/  ISETP.GE.AND P2, PT, R225, R3, PT ;  /* 0x00000003e100720c */ /* 0x000fd20003f46270 */
[----:B-1----:R-:W-:Y:S05]  /*15780*/  @P0 BRA `(.L_x_6443) ;  /* 0x0000000c00e80947 */ /* 0x002fea0003800000 */
[----:B------:R-:W2:Y:S01]  /*15790*/  LDL R70, [R1+0x70] ;  /* 0x0000700001467983 */ /* 0x000ea20000100800 */
[----:B------:R-:W-:Y:S02]  /*157a0*/  LEA.HI R0, R40, R40, RZ, 0x1 ;  /* 0x0000002828007211 */ /* 0x000fe400078f08ff */
[----:B-----5:R-:W-:Y:S02]  /*157b0*/  LOP3.LUT R4, R28, 0xff, RZ, 0xc0, !PT ;  /* 0x000000ff1c047812 */ /* 0x020fe400078ec0ff */
[----:B------:R-:W-:Y:S02]  /*157c0*/  LOP3.LUT R5, R0, 0xfffffffe, RZ, 0xc0, !PT ;  /* 0xfffffffe00057812 */ /* 0x000fe400078ec0ff */
[----:B------:R-:W-:Y:S02]  /*157d0*/  SHF.R.U32.HI R0, RZ, 0x8, R28 ;  /* 0x00000008ff007819 */ /* 0x000fe4000001161c */
[----:B------:R-:W-:Y:S01]  /*157e0*/  SHF.R.U32.HI R20, RZ, 0x8, R30 ;  /* 0x00000008ff147819 */ /* 0x000fe2000001161e */
[----:B------:R-:W-:Y:S01]  /*157f0*/  IMAD.IADD R40, R40, 0x1, -R5 ;  /* 0x0000000128287824 */ /* 0x000fe200078e0a05 */
[----:B------:R-:W-:-:S02]  /*15800*/  LOP3.LUT R5, R0, 0xff, RZ, 0xc0, !PT ;  /* 0x000000ff00057812 */ /* 0x000fc400078ec0ff */
[----:B----4-:R-:W-:Y:S02]  /*15810*/  LOP3.LUT R21, R30, 0xff, RZ, 0xc0, !PT ;  /* 0x000000ff1e157812 */ /* 0x010fe400078ec0ff */
[----:B------:R-:W-:Y:S02]  /*15820*/  LEA.HI R0, R3, R40, RZ, 0x1c ;  /* 0x0000002803007211 */ /* 0x000fe400078fe0ff */
[----:B------:R-:W-:Y:S02]  /*15830*/  PRMT R45, R5, 0x7604, R4 ;  /* 0x00007604052d7816 */ /* 0x000fe40000000004 */
[----:B------:R-:W-:Y:S02]  /*15840*/  SHF.R.S32.HI R5, RZ, 0x1f, R0 ;  /* 0x0000001fff057819 */ /* 0x000fe40000011400 */
[----:B------:R-:W-:Y:S02]  /*15850*/  LOP3.LUT R40, R20, 0xff, RZ, 0xc0, !PT ;  /* 0x000000ff14287812 */ /* 0x000fe400078ec0ff */
[----:B------:R-:W-:Y:S01]  /*15860*/  LEA.HI R5, R5, R0, RZ, 0x2 ;  /* 0x0000000005057211 */ /* 0x000fe200078f10ff */
[----:B------:R-:W-:Y:S01]  /*15870*/  IMAD.SHL.U32 R0, R0, 0x10, RZ ;  /* 0x0000001000007824 */ /* 0x000fe200078e00ff */
[----:B------:R-:W-:-:S02]  /*15880*/  SHF.R.U32.HI R7, RZ, 0x8, R29 ;  /* 0x00000008ff077819 */ /* 0x000fc4000001161d */
[----:B------:R-:W-:Y:S01]  /*15890*/  PRMT R47, R40, 0x7604, R21 ;  /* 0x00007604282f7816 */ /* 0x000fe20000000015 */
[----:B------:R-:W-:Y:S01]  /*158a0*/  IMAD.SHL.U32 R5, R5, 0x800, RZ ;  /* 0x0000080005057824 */ /* 0x000fe200078e00ff */
[----:B------:R-:W-:Y:S02]  /*158b0*/  SHF.R.U32.HI R21, RZ, 0x8, R8 ;  /* 0x00000008ff157819 */ /* 0x000fe40000011608 */
[----:B------:R-:W-:Y:S02]  /*158c0*/  LOP3.LUT R0, R69, 0x30, R0, 0xf8, !PT ;  /* 0x0000003045007812 */ /* 0x000fe400078ef800 */
[----:B------:R-:W-:Y:S02]  /*158d0*/  LOP3.LUT R6, R29, 0xff, RZ, 0xc0, !PT ;  /* 0x000000ff1d067812 */ /* 0x000fe400078ec0ff */
[----:B------:R-:W-:Y:S02]  /*158e0*/  LOP3.LUT R7, R7, 0xff, RZ, 0xc0, !PT ;  /* 0x000000ff07077812 */ /* 0x000fe400078ec0ff */
[----:B------:R-:W-:-:S02]  /*158f0*/  LOP3.LUT R41, R21, 0xff, RZ, 0xc0, !PT ;  /* 0x000000ff15297812 */ /* 0x000fc400078ec0ff */
[----:B------:R-:W-:Y:S02]  /*15900*/  LOP3.LUT R21, R0, R68, RZ, 0x3c, !PT ;  /* 0x0000004400157212 */ /* 0x000fe400078e3cff */
[----:B------:R-:W-:Y:S02]  /*15910*/  PRMT R20, R7, 0x7604, R6 ;  /* 0x0000760407147816 */ /* 0x000fe40000000006 */
[----:B------:R-:W-:Y:S02]  /*15920*/  LOP3.LUT R0, R5, 0xffffe000, RZ, 0xc0, !PT ;  /* 0xffffe00005007812 */ /* 0x000fe400078ec0ff */
[----:B------:R-:W-:Y:S02]  /*15930*/  SHF.R.U32.HI R7, RZ, 0x8, R31 ;  /* 0x00000008ff077819 */ /* 0x000fe4000001161f */
[----:B------:R-:W-:Y:S02]  /*15940*/  IADD3 R21, R21, R67, R0 ;  /* 0x0000004315157210 */ /* 0x000fe40007ffe000 */
[----:B------:R-:W-:-:S02]  /*15950*/  LOP3.LUT R4, R31, 0xff, RZ, 0xc0, !PT ;  /* 0x000000ff1f047812 */ /* 0x000fc400078ec0ff */
[----:B------:R-:W-:Y:S01]  /*15960*/  LOP3.LUT R6, R8, 0xff, RZ, 0xc0, !PT ;  /* 0x000000ff08067812 */ /* 0x000fe200078ec0ff */
[----:B------:R-:W-:Y:S01]  /*15970*/  IMAD.IADD R0, R18, 0x1, R21 ;  /* 0x0000000112007824 */ /* 0x000fe200078e0215 */
[----:B------:R-:W-:Y:S02]  /*15980*/  LOP3.LUT R7, R7, 0xff, RZ, 0xc0, !PT ;  /* 0x000000ff07077812 */ /* 0x000fe400078ec0ff */
[----:B------:R-:W-:Y:S02]  /*15990*/  SHF.R.U32.HI R40, RZ, 0x8, R9 ;  /* 0x00000008ff287819 */ /* 0x000fe40000011609 */
[----:B------:R-:W-:Y:S02]  /*159a0*/  PRMT R46, R7, 0x7604, R4 ;  /* 0x00007604072e7816 */ /* 0x000fe40000000004 */
[----:B------:R-:W-:Y:S02]  /*159b0*/  PRMT R53, R41, 0x7604, R6 ;  /* 0x0000760429357816 */ /* 0x000fe40000000006 */
[----:B------:R-:W-:-:S02]  /*159c0*/  LOP3.LUT R21, R40, 0xff, RZ, 0xc0, !PT ;  /* 0x000000ff28157812 */ /* 0x000fc400078ec0ff */
[----:B------:R-:W0:Y:S01]  /*159d0*/  LDS.128 R40, [R0+0x1e200] ;  /* 0x01e2000000287984 */ /* 0x000e220000000c00 */
[----:B------:R-:W-:Y:S02]  /*159e0*/  SHF.R.U32.HI R50, RZ, 0x8, R10 ;  /* 0x00000008ff327819 */ /* 0x000fe4000001160a */
[----:B------:R-:W-:Y:S02]  /*159f0*/  LOP3.LUT R48, R9, 0xff, RZ, 0xc0, !PT ;  /* 0x000000ff09307812 */ /* 0x000fe400078ec0ff */
[----:B------:R-:W-:Y:S02]  /*15a00*/  LOP3.LUT R49, R10, 0xff, RZ, 0xc0, !PT ;  /* 0x000000ff0a317812 */ /* 0x000fe400078ec0ff */
[----:B------:R-:W-:Y:S02]  /*15a10*/  LOP3.LUT R50, R50, 0xff, RZ, 0xc0, !PT ;  /* 0x000000ff32327812 */ /* 0x000fe400078ec0ff */
[----:B------:R-:W-:Y:S02]  /*15a20*/  PRMT R48, R21, 0x7604, R48 ;  /* 0x0000760415307816 */ /* 0x000fe40000000030 */
[----:B------:R-:W-:-:S02]  /*15a30*/  SHF.R.U32.HI R21, RZ, 0x10, R29 ;  /* 0x00000010ff157819 */ /* 0x000fc4000001161d */
[----:B------:R-:W-:Y:S02]  /*15a40*/  PRMT R57, R50, 0x7604, R49 ;  /* 0x0000760432397816 */ /* 0x000fe40000000031 */
[----:B------:R-:W-:Y:S01]  /*15a50*/  SHF.R.U32.HI R55, RZ, 0x10, R9 ;  /* 0x00000010ff377819 */ /* 0x000fe20000011609 */
[----:B------:R-:W-:Y:S01]  /*15a60*/  IMAD.U32 R21, R21, 0x10000, RZ ;  /* 0x0001000015157824 */ /* 0x000fe200078e00ff */
[----:B------:R-:W-:Y:S02]  /*15a70*/  SHF.R.U32.HI R49, RZ, 0x10, R31 ;  /* 0x00000010ff317819 */ /* 0x000fe4000001161f */
[--C-:B------:R-:W-:Y:S02]  /*15a80*/  SHF.R.U32.HI R52, RZ, 0x8, R11.reuse ;  /* 0x00000008ff347819 */ /* 0x100fe4000001160b */
[----:B------:R-:W-:Y:S01]  /*15a90*/  SHF.R.U32.HI R59, RZ, 0x10, R11 ;  /* 0x00000010ff3b7819 */ /* 0x000fe2000001160b */
[----:B------:R-:W-:Y:S01]  /*15aa0*/  IMAD.U32 R49, R49, 0x10000, RZ ;  /* 0x0001000031317824 */ /* 0x000fe200078e00ff */
[----:B------:R-:W-:-:S02]  /*15ab0*/  SHF.L.U32 R55, R55, 0x10, RZ ;  /* 0x0000001037377819 */ /* 0x000fc400000006ff */
[----:B------:R-:W-:Y:S01]  /*15ac0*/  LOP3.LUT R51, R11, 0xff, RZ, 0xc0, !PT ;  /* 0x000000ff0b337812 */ /* 0x000fe200078ec0ff */
[----:B------:R-:W-:Y:S01]  /*15ad0*/  IMAD.U32 R59, R59, 0x10000, RZ ;  /* 0x000100003b3b7824 */ /* 0x000fe200078e00ff */
[----:B------:R-:W-:Y:S02]  /*15ae0*/  LOP3.LUT R52, R52, 0xff, RZ, 0xc0, !PT ;  /* 0x000000ff34347812 */ /* 0x000fe400078ec0ff */
[----:B------:R-:W-:Y:S02]  /*15af0*/  LOP3.LUT R21, R20, 0xff0000, R21, 0xf8, !PT ;  /* 0x00ff000014157812 */ /* 0x000fe400078ef815 */
[----:B------:R-:W-:Y:S02]  /*15b00*/  LOP3.LUT R45, R45, 0xff0000, R28, 0xf8, !PT ;  /* 0x00ff00002d2d7812 */ /* 0x000fe400078ef81c */
[----:B------:R-:W-:Y:S02]  /*15b10*/  LOP3.LUT R55, R48, 0xff0000, R55, 0xf8, !PT ;  /* 0x00ff000030377812 */ /* 0x000fe400078ef837 */
        /* <DEDUP_REMOVED lines=8> */
[--C-:B------:R-:W-:Y:S02]  /*15ba0*/  LOP3.LUT R57, R57, 0xff0000, R10.reuse, 0xf8, !PT ;  /* 0x00ff000039397812 */ /* 0x100fe400078ef80a */
[----:B------:R-:W-:Y:S02]  /*15bb0*/  LOP3.LUT R52, R51, 0xff000000, R31, 0xf8, !PT ;  /* 0xff00000033347812 */ /* 0x000fe400078ef81f */
[----:B------:R-:W-:Y:S02]  /*15bc0*/  F2FP.F16.E4M3.UNPACK_B R51, R55 ;  /* 0x00000037ff33723e */ /* 0x000fe400020006ff */
[----:B------:R-:W-:Y:S02]  /*15bd0*/  F2FP.F16.E4M3.UNPACK_B R31, R49 ;  /* 0x00000031ff1f723e */ /* 0x000fe400020006ff */
[----:B------:R-:W-:Y:S01]  /*15be0*/  LOP3.LUT R56, R57, 0xff000000, R10, 0xf8, !PT ;  /* 0xff00000039387812 */ /* 0x000fe200078ef80a */
[----:B------:R-:W-:Y:S01]  /*15bf0*/  HADD2.F32 R54, -RZ, R51.H0_H0 ;  /* 0x20000033ff367230 */ /* 0x000fe20000004100 */
[----:B------:R-:W-:Y:S01]  /*15c00*/  LOP3.LUT R59, R59, 0xff000000, R11, 0xf8, !PT ;  /* 0xff0000003b3b7812 */ /* 0x000fe200078ef80b */
[----:B------:R-:W-:Y:S01]  /*15c10*/  HADD2.F32 R50, -RZ, R31.H0_H0 ;  /* 0x2000001fff327230 */ /* 0x000fe20000004100 */
[----:B------:R-:W-:-:S02]  /*15c20*/  LOP3.LUT R47, R47, 0xff0000, R30, 0xf8, !PT ;  /* 0x00ff00002f2f7812 */ /* 0x000fc400078ef81e */
[----:B------:R-:W-:Y:S02]  /*15c30*/  F2FP.F16.E4M3.UNPACK_B R55, R55.H1 ;  /* 0x00000037ff37723e */ /* 0x000fe400030006ff */
[----:B------:R-:W-:Y:S02]  /*15c40*/  LOP3.LUT R20, R47, 0xff000000, R30, 0xf8, !PT ;  /* 0xff0000002f147812 */ /* 0x000fe400078ef81e */
[-C--:B0-----:R-:W-:Y:S02]  /*15c50*/  F2FP.F16.E4M3.UNPACK_B R46, R43.reuse ;  /* 0x0000002bff2e723e */ /* 0x081fe400020006ff */
[----:B------:R-:W-:Y:S02]  /*15c60*/  F2FP.F16.E4M3.UNPACK_B R47, R43.H1 ;  /* 0x0000002bff2f723e */ /* 0x000fe400030006ff */
[-C--:B------:R-:W-:Y:S02]  /*15c70*/  F2FP.F16.E4M3.UNPACK_B R43, R42.reuse ;  /* 0x0000002aff2b723e */ /* 0x080fe400020006ff */
[----:B------:R-:W-:-:S02]  /*15c80*/  F2FP.F16.E4M3.UNPACK_B R45, R42.H1 ;  /* 0x0000002aff2d723e */ /* 0x000fc400030006ff */
[----:B------:R-:W-:Y:S02]  /*15c90*/  F2FP.F16.E4M3.UNPACK_B R49, R49.H1 ;  /* 0x00000031ff31723e */ /* 0x000fe400030006ff */
[-C--:B------:R-:W-:Y:S02]  /*15ca0*/  F2FP.F16.E4M3.UNPACK_B R30, R40.reuse ;  /* 0x00000028ff1e723e */ /* 0x080fe400020006ff */
[----:B------:R-:W-:Y:S01]  /*15cb0*/  F2FP.F16.E4M3.UNPACK_B R40, R40.H1 ;  /* 0x00000028ff28723e */ /* 0x000fe200030006ff */
[----:B--2---:R-:W0:Y:S02]  /*15cc0*/  LDS.128 R4, [R70+0x1e200] ;  /* 0x01e2000046047984 */ /* 0x004e240000000c00 */
[-C--:B0-----:R-:W-:Y:S02]  /*15cd0*/  F2FP.F16.E4M3.UNPACK_B R28, R7.reuse ;  /* 0x00000007ff1c723e */ /* 0x081fe400020006ff */
[----:B------:R-:W-:Y:S02]  /*15ce0*/  F2FP.F16.E4M3.UNPACK_B R29, R7.H1 ;  /* 0x00000007ff1d723e */ /* 0x000fe400030006ff */
[----:B------:R-:W-:-:S02]  /*15cf0*/  F2FP.F16.E4M3.UNPACK_B R7, R4 ;  /* 0x00000004ff07723e */ /* 0x000fc400020006ff */
[----:B------:R-:W-:Y:S02]  /*15d00*/  F2FP.F16.E4M3.UNPACK_B R8, R4.H1 ;  /* 0x00000004ff08723e */ /* 0x000fe400030006ff */
[-C--:B------:R-:W-:Y:S02]  /*15d10*/  F2FP.F16.E4M3.UNPACK_B R4, R6.reuse ;  /* 0x00000006ff04723e */ /* 0x080fe400020006ff */
[----:B------:R-:W-:Y:S02]  /*15d20*/  F2FP.F16.E4M3.UNPACK_B R21, R6.H1 ;  /* 0x00000006ff15723e */ /* 0x000fe400030006ff */
[----:B------:R-:W-:Y:S02]  /*15d30*/  F2FP.F16.E4M3.UNPACK_B R6, R41 ;  /* 0x00000029ff06723e */ /* 0x000fe400020006ff */
[-C--:B------:R-:W-:Y:S02]  /*15d40*/  F2FP.F16.E4M3.UNPACK_B R10, R5.reuse ;  /* 0x00000005ff0a723e */ /* 0x080fe400020006ff */
[----:B------:R-:W-:Y:S01]  /*15d50*/  F2FP.F16.E4M3.UNPACK_B R11, R5.H1 ;  /* 0x00000005ff0b723e */ /* 0x000fe200030006ff */
[----:B------:R-:W-:Y:S01]  /*15d60*/  HADD2.F32 R5, -RZ, R6.H0_H0 ;  /* 0x20000006ff057230 */ /* 0x000fe20000004100 */
[----:B------:R-:W-:Y:S01]  /*15d70*/  F2FP.F16.E4M3.UNPACK_B R41, R41.H1 ;  /* 0x00000029ff29723e */ /* 0x000fe200030006ff */
[----:B------:R-:W-:-:S02]  /*15d80*/  HADD2.F32 R9, -RZ, R10.H0_H0 ;  /* 0x2000000aff097230 */ /* 0x000fc40000004100 */
[----:B------:R-:W-:Y:S02]  /*15d90*/  HADD2.F32 R10, -RZ, R10.H1_H1 ;  /* 0x3000000aff0a7230 */ /* 0x000fe40000004100 */
[C---:B------:R-:W-:Y:S01]  /*15da0*/  FMUL.FTZ R58, R5.reuse, R54 ;  /* 0x00000036053a7220 */ /* 0x040fe20000410000 */
[-C--:B------:R-:W-:Y:S01]  /*15db0*/  FMUL.FTZ R57, R5, R50.reuse ;  /* 0x0000003205397220 */ /* 0x080fe20000410000 */
[----:B------:R-:W-:Y:S02]  /*15dc0*/  HADD2.F32 R42, -RZ, R41.H0_H0 ;  /* 0x20000029ff2a7230 */ /* 0x000fe40000004100 */
[C---:B------:R-:W-:Y:S01]  /*15dd0*/  FFMA.FTZ R5, R9.reuse, R50, -R58 ;  /* 0x0000003209057223 */ /* 0x040fe2000001083a */
[----:B------:R-:W-:Y:S01]  /*15de0*/  FFMA.FTZ R9, R9, R54, R57 ;  /* 0x0000003609097223 */ /* 0x000fe20000010039 */
[----:B------:R-:W-:Y:S02]  /*15df0*/  HADD2.F32 R50, -RZ, R31.H1_H1 ;  /* 0x3000001fff327230 */ /* 0x000fe40000004100 */
[----:B------:R-:W-:-:S02]  /*15e00*/  HADD2.F32 R54, -RZ, R51.H1_H1 ;  /* 0x30000033ff367230 */ /* 0x000fc40000004100 */
[----:B------:R-:W-:Y:S02]  /*15e10*/  HADD2.F32 R31, -RZ, R6.H1_H1 ;  /* 0x30000006ff1f7230 */ /* 0x000fe40000004100 */
[----:B------:R-:W-:Y:S02]  /*15e20*/  HADD2.F32 R57, -RZ, R55.H0_H0 ;  /* 0x20000037ff397230 */ /* 0x000fe40000004100 */
[----:B------:R-:W-:Y:S02]  /*15e30*/  HADD2.F32 R51, -RZ, R49.H0_H0 ;  /* 0x20000031ff337230 */ /* 0x000fe40000004100 */
[C---:B------:R-:W-:Y:S01]  /*15e40*/  FMUL.FTZ R61, R31.reuse, R54 ;  /* 0x000000361f3d7220 */ /* 0x040fe20000410000 */
[----:B------:R-:W-:Y:S02]  /*15e50*/  HADD2.F32 R6, -RZ, R11.H0_H0 ;  /* 0x2000000bff067230 */ /* 0x000fe40000004100 */
[C---:B------:R-:W-:Y:S01]  /*15e60*/  FMUL.FTZ R63, R42.reuse, R57 ;  /* 0x000000392a3f7220 */ /* 0x040fe20000410000 */
[-C--:B------:R-:W-:Y:S01]  /*15e70*/  FMUL.FTZ R31, R31, R50.reuse ;  /* 0x000000321f1f7220 */ /* 0x080fe20000410000 */
[-C--:B------:R-:W-:Y:S01]  /*15e80*/  FMUL.FTZ R42, R42, R51.reuse ;  /* 0x000000332a2a7220 */ /* 0x080fe20000410000 */
        /* <DEDUP_REMOVED lines=10> */
[----:B------:R-:W-:-:S02]  /*15f30*/  HADD2.F32 R41, -RZ, R41.H1_H1 ;  /* 0x30000029ff297230 */ /* 0x000fc40000004100 */
[----:B------:R-:W-:Y:S02]  /*15f40*/  HADD2.F32 R55, -RZ, R51.H0_H0 ;  /* 0x20000033ff377230 */ /* 0x000fe40000004100 */
[----:B------:R-:W-:Y:S02]  /*15f50*/  HADD2.F32 R10, -RZ, R46.H0_H0 ;  /* 0x2000002eff0a7230 */ /* 0x000fe40000004100 */
[C---:B------:R-:W-:Y:S01]  /*15f60*/  FMUL.FTZ R60, R41.reuse, R50 ;  /* 0x00000032293c7220 */ /* 0x040fe20000410000 */
[----:B------:R-:W-:Y:S02]  /*15f70*/  HADD2.F32 R49, -RZ, R31.H0_H0 ;  /* 0x2000001fff317230 */ /* 0x000fe40000004100 */
[----:B------:R-:W-:Y:S01]  /*15f80*/  FMUL.FTZ R41, R41, R42 ;  /* 0x0000002a29297220 */ /* 0x000fe20000410000 */
[----:B------:R-:W-:Y:S02]  /*15f90*/  HADD2.F32 R11, -RZ, R11.H1_H1 ;  /* 0x3000000bff0b7230 */ /* 0x000fe40000004100 */
[----:B------:R-:W-:Y:S01]  /*15fa0*/  FMUL.FTZ R61, R10, R55 ;  /* 0x000000370a3d7220 */ /* 0x000fe20000410000 */
[----:B------:R-:W-:-:S02]  /*15fb0*/  HADD2.F32 R6, -RZ, R28.H0_H0 ;  /* 0x2000001cff067230 */ /* 0x000fc40000004100 */
[-C--:B------:R-:W-:Y:S01]  /*15fc0*/  FMUL.FTZ R10, R10, R49.reuse ;  /* 0x000000310a0a7220 */ /* 0x080fe20000410000 */
[----:B------:R-:W-:Y:S02]  /*15fd0*/  HADD2.F32 R51, -RZ, R51.H1_H1 ;  /* 0x30000033ff337230 */ /* 0x000fe40000004100 */
[C---:B------:R-:W-:Y:S01]  /*15fe0*/  FFMA.FTZ R50, R11.reuse, R50, R41 ;  /* 0x000000320b327223 */ /* 0x040fe20000010029 */
[----:B------:R-:W-:Y:S02]  /*15ff0*/  HADD2.F32 R46, -RZ, R46.H1_H1 ;  /* 0x3000002eff2e7230 */ /* 0x000fe40000004100 */
[C---:B------:R-:W-:Y:S01]  /*16000*/  FFMA.FTZ R61, R6.reuse, R49, -R61 ;  /* 0x00000031063d7223 */ /* 0x040fe2000001083d */
[----:B------:R-:W-:Y:S02]  /*16010*/  HADD2.F32 R31, -RZ, R31.H1_H1 ;  /* 0x3000001fff1f7230 */ /* 0x000fe40000004100 */
[----:B------:R-:W-:Y:S01]  /*16020*/  FFMA.FTZ R55, R6, R55, R10 ;  /* 0x0000003706377223 */ /* 0x000fe2000001000a */
[----:B------:R-:W-:Y:S01]  /*16030*/  FFMA.FTZ R60, R11, R42, -R60 ;  /* 0x0000002a0b3c7223 */ /* 0x000fe2000001083c */
        /* <DEDUP_REMOVED lines=9> */
[C---:B------:R-:W-:Y:S01]  /*160d0*/  FMUL.FTZ R65, R10.reuse, R41 ;  /* 0x000000290a417220 */ /* 0x040fe20000410000 */
[----:B------:R-:W-:Y:S01]  /*160e0*/  F2FP.F16.E4M3.UNPACK_B R28, R53.H1 ;  /* 0x00000035ff1c723e */ /* 0x000fe200030006ff */
[-C--:B------:R-:W-:Y:S01]  /*160f0*/  FMUL.FTZ R10, R10, R11.reuse ;  /* 0x0000000b0a0a7220 */ /* 0x080fe20000410000 */
[----:B------:R-:W-:Y:S02]  /*16100*/  HADD2.F32 R52, -RZ, R52.H1_H1 ;  /* 0x30000034ff347230 */ /* 0x000fe40000004100 */
[C---:B------:R-:W-:Y:S01]  /*16110*/  FFMA.FTZ R65, R6.reuse, R11, -R65 ;  /* 0x0000000b06417223 */ /* 0x040fe20000010841 */
[----:B------:R-:W-:Y:S02]  /*16120*/  HADD2.F32 R42, -RZ, R59.H1_H1 ;  /* 0x3000003bff2a7230 */ /* 0x000fe40000004100 */
[----:B------:R-:W-:Y:S01]  /*16130*/  FFMA.FTZ R66, R6, R41, R10 ;  /* 0x0000002906427223 */ /* 0x000fe2000001000a */
[-C--:B------:R-:W-:Y:S01]  /*16140*/  F2FP.F16.E4M3.UNPACK_B R11, R48.reuse.H1 ;  /* 0x00000030ff0b723e */ /* 0x080fe200030006ff */
[----:B------:R-:W-:Y:S01]  /*16150*/  HADD2.F32 R47, -RZ, R47.H1_H1 ;  /* 0x3000002fff2f7230 */ /* 0x000fe20000004100 */
[----:B------:R-:W-:Y:S01]  /*16160*/  F2FP.F16.E4M3.UNPACK_B R53, R53 ;  /* 0x00000035ff35723e */ /* 0x000fe200020006ff */
[----:B------:R-:W-:Y:S01]  /*16170*/  HADD2.F32 R41, -RZ, R28.H0_H0 ;  /* 0x2000001cff297230 */ /* 0x000fe20000004100 */
[----:B------:R-:W-:Y:S01]  /*16180*/  F2FP.F16.E4M3.UNPACK_B R48, R48 ;  /* 0x00000030ff30723e */ /* 0x000fe200020006ff */
[----:B------:R-:W-:-:S02]  /*16190*/  HADD2.F32 R10, -RZ, R40.H0_H0 ;  /* 0x20000028ff0a7230 */ /* 0x000fc40000004100 */
[C---:B------:R-:W-:Y:S01]  /*161a0*/  FMUL.FTZ R46, R47.reuse, R42 ;  /* 0x0000002a2f2e7220 */ /* 0x040fe20000410000 */
[----:B------:R-:W-:Y:S02]  /*161b0*/  HADD2.F32 R31, -RZ, R11.H0_H0 ;  /* 0x2000000bff1f7230 */ /* 0x000fe40000004100 */
[----:B------:R-:W-:Y:S01]  /*161c0*/  FMUL.FTZ R49, R47, R52 ;  /* 0x000000342f317220 */ /* 0x000fe20000410000 */
[----:B------:R-:W-:Y:S02]  /*161d0*/  HADD2.F32 R6, -RZ, R8.H0_H0 ;  /* 0x20000008ff067230 */ /* 0x000fe40000004100 */
[C---:B------:R-:W-:Y:S01]  /*161e0*/  FMUL.FTZ R47, R10.reuse, R41 ;  /* 0x000000290a2f7220 */ /* 0x040fe20000410000 */
[----:B------:R-:W-:Y:S02]  /*161f0*/  HADD2.F32 R29, -RZ, R29.H1_H1 ;  /* 0x3000001dff1d7230 */ /* 0x000fe40000004100 */
[----:B------:R-:W-:Y:S01]  /*16200*/  FMUL.FTZ R10, R10, R31 ;  /* 0x0000001f0a0a7220 */ /* 0x000fe20000410000 */
[----:B------:R-:W-:-:S02]  /*16210*/  HADD2.F32 R40, -RZ, R40.H1_H1 ;  /* 0x30000028ff287230 */ /* 0x000fc40000004100 */
[C---:B------:R-:W-:Y:S01]  /*16220*/  FFMA.FTZ R47, R6.reuse, R31, -R47 ;  /* 0x0000001f062f7223 */ /* 0x040fe2000001082f */
[----:B------:R-:W-:Y:S02]  /*16230*/  HADD2.F32 R31, -RZ, R28.H1_H1 ;  /* 0x3000001cff1f7230 */ /* 0x000fe40000004100 */
[C---:B------:R-:W-:Y:S01]  /*16240*/  FFMA.FTZ R59, R29.reuse, R42, R49 ;  /* 0x0000002a1d3b7223 */ /* 0x040fe20000010031 */
[----:B------:R-:W-:Y:S02]  /*16250*/  HADD2.F32 R11, -RZ, R11.H1_H1 ;  /* 0x3000000bff0b7230 */ /* 0x000fe40000004100 */
[----:B------:R-:W-:Y:S01]  /*16260*/  FFMA.FTZ R42, R6, R41, R10 ;  /* 0x00000029062a7223 */ /* 0x000fe2000001000a */
[----:B------:R-:W-:Y:S02]  /*16270*/  HADD2.F32 R8, -RZ, R8.H1_H1 ;  /* 0x30000008ff087230 */ /* 0x000fe40000004100 */
[C---:B------:R-:W-:Y:S01]  /*16280*/  FMUL.FTZ R41, R40.reuse, R31 ;  /* 0x0000001f28297220 */ /* 0x040fe20000410000 */
[----:B------:R-:W-:Y:S01]  /*16290*/  FFMA.FTZ R52, R29, R52, -R46 ;  /* 0x000000341d347223 */ /* 0x000fe2000001082e */
[----:B------:R-:W-:Y:S01]  /*162a0*/  FMUL.FTZ R6, R40, R11 ;  /* 0x0000000b28067220 */ /* 0x000fe20000410000 */
[----:B------:R-:W-:-:S02]  /*162b0*/  HADD2.F32 R29, -RZ, R53.H0_H0 ;  /* 0x20000035ff1d7230 */ /* 0x000fc40000004100 */
[C---:B------:R-:W-:Y:S01]  /*162c0*/  FFMA.FTZ R40, R8.reuse, R11, -R41 ;  /* 0x0000000b08287223 */ /* 0x040fe20000010829 */
[----:B------:R-:W-:Y:S02]  /*162d0*/  HADD2.F32 R10, -RZ, R30.H0_H0 ;  /* 0x2000001eff0a7230 */ /* 0x000fe40000004100 */
[----:B------:R-:W-:Y:S01]  /*162e0*/  FFMA.FTZ R49, R8, R31, R6 ;  /* 0x0000001f08317223 */ /* 0x000fe20000010006 */
[----:B------:R-:W-:Y:S01]  /*162f0*/  HADD2.F32 R11, -RZ, R48.H0_H0 ;  /* 0x20000030ff0b7230 */ /* 0x000fe20000004100 */
[----:B------:R-:W-:Y:S01]  /*16300*/  F2FP.SATFINITE.E4M3.F32.PACK_AB_MERGE_C R60, R60, R63, RZ ;  /* 0x0000003f3c3c723e */ /* 0x000fe200048070ff */
[----:B------:R-:W-:Y:S02]  /*16310*/  HADD2.F32 R6, -RZ, R7.H0_H0 ;  /* 0x20000007ff067230 */ /* 0x000fe40000004100 */
[C---:B------:R-:W-:Y:S01]  /*16320*/  FMUL.FTZ R31, R10.reuse, R29 ;  /* 0x0000001d0a1f7220 */ /* 0x040fe20000410000 */
[----:B------:R-:W-:Y:S02]  /*16330*/  HADD2.F32 R53, -RZ, R53.H1_H1 ;  /* 0x30000035ff357230 */ /* 0x000fe40000004100 */
[----:B------:R-:W-:Y:S01]  /*16340*/  FMUL.FTZ R41, R10, R11 ;  /* 0x0000000b0a297220 */ /* 0x000fe20000410000 */
[----:B------:R-:W-:-:S02]  /*16350*/  HADD2.F32 R30, -RZ, R30.H1_H1 ;  /* 0x3000001eff1e7230 */ /* 0x000fc40000004100 */
[----:B------:R-:W-:Y:S01]  /*16360*/  FFMA.FTZ R31, R6, R11, -R31 ;  /* 0x0000000b061f7223 */ /* 0x000fe2000001081f */
[----:B------:R-:W-:Y:S01]  /*16370*/  HADD2.F32 R48, -RZ, R48.H1_H1 ;  /* 0x30000030ff307230 */ /* 0x000fe20000004100 */
[----:B------:R-:W-:Y:S01]  /*16380*/  F2FP.F16.E4M3.UNPACK_B R11, R56.H1 ;  /* 0x00000038ff0b723e */ /* 0x000fe200030006ff */
[----:B------:R-:W-:Y:S02]  /*16390*/  HADD2.F32 R7, -RZ, R7.H1_H1 ;  /* 0x30000007ff077230 */ /* 0x000fe40000004100 */
[----:B------:R-:W-:Y:S01]  /*163a0*/  FMUL.FTZ R8, R30, R53 ;  /* 0x000000351e087220 */ /* 0x000fe20000410000 */
        /* <DEDUP_REMOVED lines=11> */
[----:B------:R-:W-:Y:S01]  /*16460*/  FMUL.FTZ R51, R8, R29 ;  /* 0x0000001d08337220 */ /* 0x000fe20000410000 */
[----:B------:R-:W-:Y:S01]  /*16470*/  HADD2.F32 R6, -RZ, R21.H0_H0 ;  /* 0x20000015ff067230 */ /* 0x000fe20000004100 */
[----:B------:R-:W-:Y:S01]  /*16480*/  F2FP.SATFINITE.E4M3.F32.PACK_AB_MERGE_C R50, R50, R57, RZ ;  /* 0x000000393232723e */ /* 0x000fe200048070ff */
[----:B------:R-:W-:Y:S02]  /*16490*/  HADD2.F32 R28, -RZ, R11.H1_H1 ;  /* 0x3000000bff1c7230 */ /* 0x000fe40000004100 */
[----:B------:R-:W-:Y:S01]  /*164a0*/  FMUL.FTZ R11, R8, R7 ;  /* 0x00000007080b7220 */ /* 0x000fe20000410000 */
[----:B------:R-:W-:-:S02]  /*164b0*/  HADD2.F32 R45, -RZ, R45.H1_H1 ;  /* 0x3000002dff2d7230 */ /* 0x000fc40000004100 */
[----:B------:R-:W-:Y:S01]  /*164c0*/  FFMA.FTZ R51, R6, R7, -R51 ;  /* 0x0000000706337223 */ /* 0x000fe20000010833 */
[----:B------:R-:W-:Y:S01]  /*164d0*/  HADD2.F32 R21, -RZ, R21.H1_H1 ;  /* 0x30000015ff157230 */ /* 0x000fe20000004100 */
[----:B------:R-:W-:Y:S01]  /*164e0*/  F2FP.SATFINITE.E4M3.F32.PACK_AB_MERGE_C R5, R58, R5, R60 ;  /* 0x000000053a05723e */ /* 0x000fe2000480703c */
[C---:B------:R-:W-:Y:S01]  /*164f0*/  FMUL.FTZ R8, R45.reuse, R28 ;  /* 0x0000001c2d087220 */ /* 0x040fe20000410000 */
[-C--:B------:R-:W-:Y:S01]  /*16500*/  FMUL.FTZ R7, R45, R10.reuse ;  /* 0x0000000a2d077220 */ /* 0x080fe20000410000 */
[----:B------:R-:W-:Y:S01]  /*16510*/  FFMA.FTZ R45, R6, R29, R11 ;  /* 0x0000001d062d7223 */ /* 0x000fe2000001000b */
[----:B------:R-:W-:Y:S02]  /*16520*/  HADD2.F32 R6, -RZ, R4.H0_H0 ;  /* 0x20000004ff067230 */ /* 0x000fe40000004100 */
[C---:B------:R-:W-:Y:S01]  /*16530*/  FFMA.FTZ R46, R21.reuse, R10, -R8 ;  /* 0x0000000a152e7223 */ /* 0x040fe20000010808 */
[----:B------:R-:W-:Y:S01]  /*16540*/  FFMA.FTZ R28, R21, R28, R7 ;  /* 0x0000001c151c7223 */ /* 0x000fe20000010007 */
[----:B------:R-:W-:Y:S01]  /*16550*/  HADD2.F32 R10, -RZ, R56.H0_H0 ;  /* 0x20000038ff0a7230 */ /* 0x000fe20000004100 */
[----:B------:R-:W-:Y:S01]  /*16560*/  F2FP.SATFINITE.E4M3.F32.PACK_AB_MERGE_C R9, R54, R9, R50 ;  /* 0x000000093609723e */ /* 0x000fe20004807032 */
[----:B------:R-:W-:Y:S01]  /*16570*/  HADD2.F32 R7, -RZ, R43.H0_H0 ;  /* 0x2000002bff077230 */ /* 0x000fe20000004100 */
[----:B------:R-:W-:Y:S01]  /*16580*/  F2FP.SATFINITE.E4M3.F32.PACK_AB_MERGE_C R46, R46, R51, RZ ;  /* 0x000000332e2e723e */ /* 0x000fe200048070ff */
[----:B------:R-:W-:Y:S01]  /*16590*/  HADD2.F32 R8, -RZ, R20.H0_H0 ;  /* 0x20000014ff087230 */ /* 0x000fe20000004100 */
[----:B------:R-:W-:Y:S01]  /*165a0*/  F2FP.SATFINITE.E4M3.F32.PACK_AB_MERGE_C R28, R28, R45, RZ ;  /* 0x0000002d1c1c723e */ /* 0x000fe200048070ff */
[----:B------:R-:W-:-:S02]  /*165b0*/  HADD2.F32 R56, -RZ, R56.H1_H1 ;  /* 0x30000038ff387230 */ /* 0x000fc40000004100 */
[C---:B------:R-:W-:Y:S01]  /*165c0*/  FMUL.FTZ R11, R7.reuse, R10 ;  /* 0x0000000a070b7220 */ /* 0x040fe20000410000 */
[----:B------:R-:W-:Y:S02]  /*165d0*/  HADD2.F32 R43, -RZ, R43.H1_H1 ;  /* 0x3000002bff2b7230 */ /* 0x000fe40000004100 */
[-C--:B------:R-:W-:Y:S01]  /*165e0*/  FMUL.FTZ R7, R7, R8.reuse ;  /* 0x0000000807077220 */ /* 0x080fe20000410000 */
[----:B------:R-:W-:Y:S02]  /*165f0*/  HADD2.F32 R20, -RZ, R20.H1_H1 ;  /* 0x30000014ff147230 */ /* 0x000fe40000004100 */
[C---:B------:R-:W-:Y:S01]  /*16600*/  FFMA.FTZ R21, R6.reuse, R8, -R11 ;  /* 0x0000000806157223 */ /* 0x040fe2000001080b */
[----:B------:R-:W-:Y:S02]  /*16610*/  HADD2.F32 R4, -RZ, R4.H1_H1 ;  /* 0x30000004ff047230 */ /* 0x000fe40000004100 */
[C---:B------:R-:W-:Y:S01]  /*16620*/  FMUL.FTZ R29, R43.reuse, R56 ;  /* 0x000000382b1d7220 */ /* 0x040fe20000410000 */
[----:B------:R-:W-:Y:S01]  /*16630*/  FFMA.FTZ R10, R6, R10, R7 ;  /* 0x0000000a060a7223 */ /* 0x000fe20000010007 */
[-C--:B------:R-:W-:Y:S01]  /*16640*/  FMUL.FTZ R43, R43, R20.reuse ;  /* 0x000000142b2b7220 */ /* 0x080fe20000410000 */
[----:B------:R-:W-:Y:S01]  /*16650*/  F2FP.SATFINITE.E4M3.F32.PACK_AB_MERGE_C R7, R52, R65, RZ ;  /* 0x000000413407723e */ /* 0x000fe200048070ff */
[C---:B------:R-:W-:Y:S01]  /*16660*/  FFMA.FTZ R6, R4.reuse, R20, -R29 ;  /* 0x0000001404067223 */ /* 0x040fe2000001081d */
[----:B------:R-:W-:Y:S01]  /*16670*/  F2FP.SATFINITE.E4M3.F32.PACK_AB_MERGE_C R11, R59, R66, RZ ;  /* 0x000000423b0b723e */ /* 0x000fe200048070ff */
        /* <DEDUP_REMOVED lines=11> */
.L_x_6443:
[----:B------:R-:W-:Y:S05]  /*16730*/  BSYNC B1 ;  /* 0x0000000000017941 */ /* 0x000fea0003800000 */
.L_x_6442:
[----:B------:R-:W-:Y:S04]  /*16740*/  BSSY B1, `(.L_x_6444) ;  /* 0x0000101000017945 */ /* 0x000fe80003800000 */
[----:B------:R-:W-:Y:S05]  /*16750*/  @P1 BRA `(.L_x_6445) ;  /* 0x0000000c00fc1947 */ /* 0x000fea0003800000 */
[----:B------:R-:W2:Y:S01]  /*16760*/  LDL R61, [R1+0x6c] ;  /* 0x00006c00013d7983 */ /* 0x000ea20000100800 */
[----:B0----5:R-:W-:Y:S02]  /*16770*/  SHF.R.U32.HI R0, RZ, 0x8, R32 ;  /* 0x00000008ff007819 */ /* 0x021fe40000011620 */
[----:B------:R-:W-:Y:S02]  /*16780*/  LOP3.LUT R5, R32, 0xff, RZ, 0xc0, !PT ;  /* 0x000000ff20057812 */ /* 0x000fe400078ec0ff */
[----:B------:R-:W-:Y:S02]  /*16790*/  LOP3.LUT R4, R0, 0xff, RZ, 0xc0, !PT ;  /* 0x000000ff00047812 */ /* 0x000fe400078ec0ff */
[----:B------:R-:W-:Y:S02]  /*167a0*/  LEA.HI R0, R3, R228, RZ, 0x1c ;  /* 0x000000e403007211 */ /* 0x000fe400078fe0ff */
[----:B----4-:R-:W-:Y:S02]  /*167b0*/  PRMT R21, R4, 0x7604, R5 ;  /* 0x0000760404157816 */ /* 0x010fe40000000005 */
[----:B------:R-:W-:-:S02]  /*167c0*/  SHF.R.U32.HI R6, RZ, 0x8, R33 ;  /* 0x00000008ff067819 */ /* 0x000fc40000011621 */
[----:B------:R-:W-:Y:S02]  /*167d0*/  SHF.R.S32.HI R5, RZ, 0x1f, R0 ;  /* 0x0000001fff057819 */ /* 0x000fe40000011400 */
[----:B------:R-:W-:Y:S02]  /*167e0*/  LOP3.LUT R7, R33, 0xff, RZ, 0xc0, !PT ;  /* 0x000000ff21077812 */ /* 0x000fe400078ec0ff */
[----:B------:R-:W-:Y:S02]  /*167f0*/  LOP3.LUT R6, R6, 0xff, RZ, 0xc0, !PT ;  /* 0x000000ff06067812 */ /* 0x000fe400078ec0ff */
[----:B------:R-:W-:Y:S01]  /*16800*/  LEA.HI R5, R5, R0, RZ, 0x2 ;  /* 0x0000000005057211 */ /* 0x000fe200078f10ff */
[----:B------:R-:W-:Y:S01]  /*16810*/  IMAD.SHL.U32 R0, R0, 0x10, RZ ;  /* 0x0000001000007824 */ /* 0x000fe200078e00ff */
[----:B------:R-:W-:Y:S02]  /*16820*/  PRMT R29, R6, 0x7604, R7 ;  /* 0x00007604061d7816 */ /* 0x000fe40000000007 */
[----:B------:R-:W-:Y:S01]  /*16830*/  SHF.R.U32.HI R6, RZ, 0x8, R35 ;  /* 0x00000008ff067819 */ /* 0x000fe20000011623 */
[----:B------:R-:W-:Y:S01]  /*16840*/  IMAD.SHL.U32 R5, R5, 0x800, RZ ;  /* 0x0000080005057824 */ /* 0x000fe200078e00ff */
[----:B------:R-:W-:-:S02]  /*16850*/  LOP3.LUT R0, R69, 0x30, R0, 0xf8, !PT ;  /* 0x0000003045007812 */ /* 0x000fc400078ef800 */
[----:B------:R-:W-:Y:S02]  /*16860*/  LOP3.LUT R9, R35, 0xff, RZ, 0xc0, !PT ;  /* 0x000000ff23097812 */ /* 0x000fe400078ec0ff */
[----:B------:R-:W-:Y:S02]  /*16870*/  LOP3.LUT R6, R6, 0xff, RZ, 0xc0, !PT ;  /* 0x000000ff06067812 */ /* 0x000fe400078ec0ff */
[----:B------:R-:W-:Y:S02]  /*16880*/  SHF.R.U32.HI R8, RZ, 0x8, R12 ;  /* 0x00000008ff087819 */ /* 0x000fe4000001160c */
[----:B------:R-:W-:Y:S02]  /*16890*/  LOP3.LUT R0, R0, R68, RZ, 0x3c, !PT ;  /* 0x0000004400007212 */ /* 0x000fe400078e3cff */
[----:B------:R-:W-:Y:S02]  /*168a0*/  LOP3.LUT R5, R5, 0xffffe000, RZ, 0xc0, !PT ;  /* 0xffffe00005057812 */ /* 0x000fe400078ec0ff */
[----:B------:R-:W-:-:S02]  /*168b0*/  PRMT R41, R6, 0x7604, R9 ;  /* 0x0000760406297816 */ /* 0x000fc40000000009 */
[----:B------:R-:W-:Y:S02]  /*168c0*/  LOP3.LUT R11, R12, 0xff, RZ, 0xc0, !PT ;  /* 0x000000ff0c0b7812 */ /* 0x000fe400078ec0ff */
[----:B------:R-:W-:Y:S02]  /*168d0*/  LOP3.LUT R8, R8, 0xff, RZ, 0xc0, !PT ;  /* 0x000000ff08087812 */ /* 0x000fe400078ec0ff */
[----:B------:R-:W-:Y:S02]  /*168e0*/  IADD3 R9, R0, R67, R5 ;  /* 0x0000004300097210 */ /* 0x000fe40007ffe005 */
[----:B------:R-:W-:Y:S02]  /*168f0*/  SHF.R.U32.HI R0, RZ, 0x8, R13 ;  /* 0x00000008ff007819 */ /* 0x000fe4000001160d */
[----:B------:R-:W-:Y:S02]  /*16900*/  PRMT R45, R8, 0x7604, R11 ;  /* 0x00007604082d7816 */ /* 0x000fe4000000000b */
[----:B------:R-:W-:-:S02]  /*16910*/  LOP3.LUT R11, R13, 0xff, RZ, 0xc0, !PT ;  /* 0x000000ff0d0b7812 */ /* 0x000fc400078ec0ff */
[----:B------:R-:W-:Y:S02]  /*16920*/  SHF.R.U32.HI R8, RZ, 0x8, R14 ;  /* 0x00000008ff087819 */ /* 0x000fe4000001160e */
[----:B------:R-:W-:Y:S02]  /*16930*/  SHF.R.U32.HI R10, RZ, 0x8, R15 ;  /* 0x00000008ff0a7819 */ /* 0x000fe4000001160f */
[----:B------:R-:W-:Y:S02]  /*16940*/  LOP3.LUT R0, R0, 0xff, RZ, 0xc0, !PT ;  /* 0x000000ff00007812 */ /* 0x000fe400078ec0ff */
[----:B------:R-:W-:Y:S02]  /*16950*/  SHF.R.U32.HI R4, RZ, 0x8, R34 ;  /* 0x00000008ff047819 */ /* 0x000fe40000011622 */
[----:B------:R-:W-:Y:S02]  /*16960*/  LOP3.LUT R8, R8, 0xff, RZ, 0xc0, !PT ;  /* 0x000000ff08087812 */ /* 0x000fe400078ec0ff */
[----:B------:R-:W-:-:S02]  /*16970*/  LOP3.LUT R10, R10, 0xff, RZ, 0xc0, !PT ;  /* 0x000000ff0a0a7812 */ /* 0x000fc400078ec0ff */
[----:B------:R-:W-:Y:S01]  /*16980*/  PRMT R49, R0, 0x7604, R11 ;  /* 0x0000760400317816 */ /* 0x000fe2000000000b */
[----:B------:R-:W-:Y:S01]  /*16990*/  IMAD.IADD R0, R18, 0x1, R9 ;  /* 0x0000000112007824 */ /* 0x000fe200078e0209 */
[----:B------:R-:W-:Y:S02]  /*169a0*/  LOP3.LUT R43, R14, 0xff, RZ, 0xc0, !PT ;  /* 0x000000ff0e2b7812 */ /* 0x000fe400078ec0ff */
[----:B------:R-:W-:Y:S02]  /*169b0*/  LOP3.LUT R47, R15, 0xff, RZ, 0xc0, !PT ;  /* 0x000000ff0f2f7812 */ /* 0x000fe400078ec0ff */
[----:B------:R-:W-:Y:S02]  /*169c0*/  LOP3.LUT R7, R34, 0xff, RZ, 0xc0, !PT ;  /* 0x000000ff22077812 */ /* 0x000fe400078ec0ff */
[----:B------:R-:W-:Y:S02]  /*169d0*/  LOP3.LUT R4, R4, 0xff, RZ, 0xc0, !PT ;  /* 0x000000ff04047812 */ /* 0x000fe400078ec0ff */
[----:B------:R-:W-:-:S02]  /*169e0*/  PRMT R51, R8, 0x7604, R43 ;  /* 0x0000760408337816 */ /* 0x000fc4000000002b */
[----:B------:R-:W-:Y:S02]  /*169f0*/  PRMT R53, R10, 0x7604, R47 ;  /* 0x000076040a357816 */ /* 0x000fe4000000002f */
[----:B------:R-:W0:Y:S01]  /*16a00*/  LDS.128 R8, [R0+0x1e200] ;  /* 0x01e2000000087984 */ /* 0x000e220000000c00 */
[----:B------:R-:W-:Y:S02]  /*16a10*/  PRMT R31, R4, 0x7604, R7 ;  /* 0x00007604041f7816 */ /* 0x000fe40000000007 */
[----:B------:R-:W-:Y:S02]  /*16a20*/  SHF.R.U32.HI R28, RZ, 0x10, R33 ;  /* 0x00000010ff1c7819 */ /* 0x000fe40000011621 */
[----:B------:R-:W-:Y:S02]  /*16a30*/  SHF.R.U32.HI R20, RZ, 0x10, R32 ;  /* 0x00000010ff147819 */ /* 0x000fe40000011620 */
[----:B------:R-:W-:Y:S02]  /*16a40*/  LOP3.LUT R28, R28, 0xff, RZ, 0xc0, !PT ;  /* 0x000000ff1c1c7812 */ /* 0x000fe400078ec0ff */
[----:B------:R-:W-:-:S02]  /*16a50*/  LOP3.LUT R20, R20, 0xff, RZ, 0xc0, !PT ;  /* 0x000000ff14147812 */ /* 0x000fc400078ec0ff */
[----:B------:R-:W-:Y:S02]  /*16a60*/  PRMT R29, R28, 0x7054, R29 ;  /* 0x000070541c1d7816 */ /* 0x000fe4000000001d */
[----:B------:R-:W-:Y:S02]  /*16a70*/  SHF.R.U32.HI R28, RZ, 0x10, R13 ;  /* 0x00000010ff1c7819 */ /* 0x000fe4000001160d */
[----:B------:R-:W-:Y:S02]  /*16a80*/  SHF.R.U32.HI R30, RZ, 0x10, R34 ;  /* 0x00000010ff1e7819 */ /* 0x000fe40000011622 */
[----:B------:R-:W-:Y:S02]  /*16a90*/  SHF.R.U32.HI R40, RZ, 0x10, R35 ;  /* 0x00000010ff287819 */ /* 0x000fe40000011623 */
[----:B------:R-:W-:Y:S02]  /*16aa0*/  LOP3.LUT R28, R28, 0xff, RZ, 0xc0, !PT ;  /* 0x000000ff1c1c7812 */ /* 0x000fe400078ec0ff */
[----:B------:R-:W-:-:S02]  /*16ab0*/  PRMT R21, R20, 0x7054, R21 ;  /* 0x0000705414157816 */ /* 0x000fc40000000015 */
[----:B------:R-:W-:Y:S02]  /*16ac0*/  LOP3.LUT R30, R30, 0xff, RZ, 0xc0, !PT ;  /* 0x000000ff1e1e7812 */ /* 0x000fe400078ec0ff */
[----:B------:R-:W-:Y:S02]  /*16ad0*/  LOP3.LUT R40, R40, 0xff, RZ, 0xc0, !PT ;  /* 0x000000ff28287812 */ /* 0x000fe400078ec0ff */
[----:B------:R-:W-:Y:S02]  /*16ae0*/  SHF.R.U32.HI R20, RZ, 0x10, R12 ;  /* 0x00000010ff147819 */ /* 0x000fe4000001160c */
[----:B------:R-:W-:Y:S02]  /*16af0*/  PRMT R49, R28, 0x7054, R49 ;  /* 0x000070541c317816 */ /* 0x000fe40000000031 */
[----:B------:R-:W-:Y:S02]  /*16b00*/  PRMT R31, R30, 0x7054, R31 ;  /* 0x000070541e1f7816 */ /* 0x000fe4000000001f */
[----:B------:R-:W-:-:S02]  /*16b10*/  PRMT R43, R40, 0x7054, R41 ;  /* 0x00007054282b7816 */ /* 0x000fc40000000029 */
[----:B------:R-:W-:Y:S02]  /*16b20*/  LOP3.LUT R20, R20, 0xff, RZ, 0xc0, !PT ;  /* 0x000000ff14147812 */ /* 0x000fe400078ec0ff */
[----:B------:R-:W-:Y:S02]  /*16b30*/  SHF.R.U32.HI R30, RZ, 0x10, R14 ;  /* 0x00000010ff1e7819 */ /* 0x000fe4000001160e */
[----:B------:R-:W-:Y:S02]  /*16b40*/  SHF.R.U32.HI R40, RZ, 0x10, R15 ;  /* 0x00000010ff287819 */ /* 0x000fe4000001160f */
[----:B------:R-:W-:Y:S02]  /*16b50*/  LOP3.LUT R49, R49, 0xff000000, R13, 0xf8, !PT ;  /* 0xff00000031317812 */ /* 0x000fe400078ef80d */
[----:B------:R-:W-:Y:S02]  /*16b60*/  LOP3.LUT R41, R29, 0xff000000, R33, 0xf8, !PT ;  /* 0xff0000001d297812 */ /* 0x000fe400078ef821 */
[----:B------:R-:W-:-:S02]  /*16b70*/  PRMT R47, R20, 0x7054, R45 ;  /* 0x00007054142f7816 */ /* 0x000fc4000000002d */
[----:B------:R-:W-:Y:S02]  /*16b80*/  LOP3.LUT R30, R30, 0xff, RZ, 0xc0, !PT ;  /* 0x000000ff1e1e7812 */ /* 0x000fe400078ec0ff */
[----:B------:R-:W-:Y:S02]  /*16b90*/  LOP3.LUT R40, R40, 0xff, RZ, 0xc0, !PT ;  /* 0x000000ff28287812 */ /* 0x000fe400078ec0ff */
[----:B------:R-:W-:Y:S02]  /*16ba0*/  LOP3.LUT R45, R43, 0xff000000, R35, 0xf8, !PT ;  /* 0xff0000002b2d7812 */ /* 0x000fe400078ef823 */
[----:B------:R-:W-:Y:S02]  /*16bb0*/  LOP3.LUT R42, R31, 0xff000000, R34, 0xf8, !PT ;  /* 0xff0000001f2a7812 */ /* 0x000fe400078ef822 */
[----:B------:R-:W-:Y:S02]  /*16bc0*/  F2FP.F16.E4M3.UNPACK_B R43, R49 ;  /* 0x00000031ff2b723e */ /* 0x000fe400020006ff */
[----:B0-----:R-:W-:-:S02]  /*16bd0*/  F2FP.F16.E4M3.UNPACK_B R28, R9 ;  /* 0x00000009ff1c723e */ /* 0x001fc400020006ff */
[----:B------:R-:W-:Y:S01]  /*16be0*/  F2FP.F16.E4M3.UNPACK_B R34, R41 ;  /* 0x00000029ff22723e */ /* 0x000fe200020006ff */
[----:B------:R-:W-:Y:S01]  /*16bf0*/  HADD2.F32 R46, -RZ, R43.H0_H0 ;  /* 0x2000002bff2e7230 */ /* 0x000fe20000004100 */
[----:B------:R-:W-:Y:S02]  /*16c00*/  PRMT R51, R30, 0x7054, R51 ;  /* 0x000070541e337816 */ /* 0x000fe40000000033 */
[----:B------:R-:W-:Y:S01]  /*16c10*/  PRMT R53, R40, 0x7054, R53 ;  /* 0x0000705428357816 */ /* 0x000fe20000000035 */
[----:B------:R-:W-:Y:S01]  /*16c20*/  HADD2.F32 R35, -RZ, R34.H0_H0 ;  /* 0x20000022ff237230 */ /* 0x000fe20000004100 */
[----:B------:R-:W-:Y:S02]  /*16c30*/  LOP3.LUT R47, R47, 0xff000000, R12, 0xf8, !PT ;  /* 0xff0000002f2f7812 */ /* 0x000fe400078ef80c */
[----:B------:R-:W-:Y:S02]  /*16c40*/  LOP3.LUT R48, R51, 0xff000000, R14, 0xf8, !PT ;  /* 0xff00000033307812 */ /* 0x000fe400078ef80e */
[----:B------:R-:W-:-:S02]  /*16c50*/  LOP3.LUT R50, R53, 0xff000000, R15, 0xf8, !PT ;  /* 0xff00000035327812 */ /* 0x000fc400078ef80f */
[----:B------:R-:W-:Y:S02]  /*16c60*/  F2FP.F16.E4M3.UNPACK_B R29, R9.H1 ;  /* 0x00000009ff1d723e */ /* 0x000fe400030006ff */
[----:B------:R-:W-:Y:S02]  /*16c70*/  F2FP.F16.E4M3.UNPACK_B R49, R49.H1 ;  /* 0x00000031ff31723e */ /* 0x000fe400030006ff */
[----:B------:R-:W-:Y:S02]  /*16c80*/  F2FP.F16.E4M3.UNPACK_B R41, R41.H1 ;  /* 0x00000029ff29723e */ /* 0x000fe400030006ff */
[-C--:B------:R-:W-:Y:S01]  /*16c90*/  F2FP.F16.E4M3.UNPACK_B R30, R10.reuse ;  /* 0x0000000aff1e723e */ /* 0x080fe200020006ff */
[----:B------:R-:W-:Y:S01]  /*16ca0*/  HADD2.F32 R53, -RZ, R49.H0_H0 ;  /* 0x20000031ff357230 */ /* 0x000fe20000004100 */
[----:B------:R-:W-:Y:S01]  /*16cb0*/  F2FP.F16.E4M3.UNPACK_B R31, R10.H1 ;  /* 0x0000000aff1f723e */ /* 0x000fe200030006ff */
[--C-:B------:R-:W-:Y:S01]  /*16cc0*/  HADD2.F32 R10, -RZ, R29.reuse.H0_H0 ;  /* 0x2000001dff0a7230 */ /* 0x100fe20000004100 */
[----:B------:R-:W-:Y:S01]  /*16cd0*/  LOP3.LUT R40, R21, 0xff000000, R32, 0xf8, !PT ;  /* 0xff00000015287812 */ /* 0x000fe200078ef820 */
[----:B------:R-:W-:Y:S01]  /*16ce0*/  HADD2.F32 R29, -RZ, R29.H1_H1 ;  /* 0x3000001dff1d7230 */ /* 0x000fe20000004100 */
[----:B------:R-:W-:-:S02]  /*16cf0*/  F2FP.F16.E4M3.UNPACK_B R32, R11 ;  /* 0x0000000bff20723e */ /* 0x000fc400020006ff */
[----:B------:R-:W-:Y:S01]  /*16d00*/  FMUL.FTZ R57, R10, R53 ;  /* 0x000000350a397220 */ /* 0x000fe20000410000 */
[----:B------:R-:W-:Y:S02]  /*16d10*/  F2FP.F16.E4M3.UNPACK_B R33, R11.H1 ;  /* 0x0000000bff21723e */ /* 0x000fe400030006ff */
        /* <DEDUP_REMOVED lines=12> */
[----:B------:R-:W-:Y:S01]  /*16de0*/  HADD2.F32 R12, -RZ, R12.H1_H1 ;  /* 0x3000000cff0c7230 */ /* 0x000fe20000004100 */
[----:B------:R-:W-:Y:S01]  /*16df0*/  F2FP.F16.E4M3.UNPACK_B R20, R7 ;  /* 0x00000007ff14723e */ /* 0x000fe200020006ff */
[C---:B------:R-:W-:Y:S01]  /*16e00*/  FFMA.FTZ R5, R6.reuse, R35, -R9 ;  /* 0x0000002306057223 */ /* 0x040fe20000010809 */
[----:B------:R-:W-:Y:S01]  /*16e10*/  FFMA.FTZ R9, R6, R46, R51 ;  /* 0x0000002e06097223 */ /* 0x000fe20000010033 */
[----:B------:R-:W-:Y:S01]  /*16e20*/  HADD2.F32 R51, -RZ, R43.H1_H1 ;  /* 0x3000002bff337230 */ /* 0x000fe20000004100 */
[----:B------:R-:W-:Y:S01]  /*16e30*/  F2FP.F16.E4M3.UNPACK_B R21, R7.H1 ;  /* 0x00000007ff15723e */ /* 0x000fe200030006ff */
[----:B------:R-:W-:Y:S01]  /*16e40*/  HADD2.F32 R35, -RZ, R34.H1_H1 ;  /* 0x30000022ff237230 */ /* 0x000fe20000004100 */
[----:B------:R-:W-:Y:S01]  /*16e50*/  F2FP.F16.E4M3.UNPACK_B R7, R4 ;  /* 0x00000004ff07723e */ /* 0x000fe200020006ff */
[----:B------:R-:W-:-:S02]  /*16e60*/  HADD2.F32 R43, -RZ, R41.H0_H0 ;  /* 0x20000029ff2b7230 */ /* 0x000fc40000004100 */
[C---:B------:R-:W-:Y:S01]  /*16e70*/  FMUL.FTZ R55, R28.reuse, R51 ;  /* 0x000000331c377220 */ /* 0x040fe20000410000 */
[----:B------:R-:W-:Y:S02]  /*16e80*/  HADD2.F32 R6, -RZ, R13.H0_H0 ;  /* 0x2000000dff067230 */ /* 0x000fe40000004100 */
[-C--:B------:R-:W-:Y:S01]  /*16e90*/  FMUL.FTZ R28, R28, R35.reuse ;  /* 0x000000231c1c7220 */ /* 0x080fe20000410000 */
[----:B------:R-:W-:Y:S02]  /*16ea0*/  HADD2.F32 R34, -RZ, R49.H1_H1 ;  /* 0x30000031ff227230 */ /* 0x000fe40000004100 */
[----:B------:R-:W-:Y:S01]  /*16eb0*/  FFMA.FTZ R46, R12, R35, -R55 ;  /* 0x000000230c2e7223 */ /* 0x000fe20000010837 */
[----:B------:R-:W-:Y:S01]  /*16ec0*/  FMUL.FTZ R10, R10, R43 ;  /* 0x0000002b0a0a7220 */ /* 0x000fe20000410000 */
[----:B------:R-:W-:Y:S01]  /*16ed0*/  FFMA.FTZ R52, R12, R51, R28 ;  /* 0x000000330c347223 */ /* 0x000fe2000001001c */
[----:B------:R-:W-:Y:S01]  /*16ee0*/  HADD2.F32 R12, -RZ, R41.H1_H1 ;  /* 0x30000029ff0c7230 */ /* 0x000fe20000004100 */
[----:B------:R-:W-:Y:S01]  /*16ef0*/  F2FP.F16.E4M3.UNPACK_B R41, R50 ;  /* 0x00000032ff29723e */ /* 0x000fe200020006ff */
[C---:B------:R-:W-:Y:S01]  /*16f00*/  FFMA.FTZ R57, R6.reuse, R43, -R57 ;  /* 0x0000002b06397223 */ /* 0x040fe20000010839 */
[----:B------:R-:W-:Y:S01]  /*16f10*/  F2FP.F16.E4M3.UNPACK_B R28, R45 ;  /* 0x0000002dff1c723e */ /* 0x000fe200020006ff */
[----:B------:R-:W-:Y:S01]  /*16f20*/  FFMA.FTZ R53, R6, R53, R10 ;  /* 0x0000003506357223 */ /* 0x000fe2000001000a */
[----:B------:R-:W-:-:S02]  /*16f30*/  HADD2.F32 R10, -RZ, R32.H0_H0 ;  /* 0x20000020ff0a7230 */ /* 0x000fc40000004100 */
[C---:B------:R-:W-:Y:S01]  /*16f40*/  FMUL.FTZ R54, R29.reuse, R34 ;  /* 0x000000221d367220 */ /* 0x040fe20000410000 */
[----:B------:R-:W-:Y:S02]  /*16f50*/  HADD2.F32 R43, -RZ, R41.H0_H0 ;  /* 0x20000029ff2b7230 */ /* 0x000fe40000004100 */
[----:B------:R-:W-:Y:S01]  /*16f60*/  FMUL.FTZ R29, R29, R12 ;  /* 0x0000000c1d1d7220 */ /* 0x000fe20000410000 */
[----:B------:R-:W-:Y:S01]  /*16f70*/  HADD2.F32 R35, -RZ, R28.H0_H0 ;  /* 0x2000001cff237230 */ /* 0x000fe20000004100 */
[----:B------:R-:W-:Y:S01]  /*16f80*/  F2FP.F16.E4M3.UNPACK_B R50, R50.H1 ;  /* 0x00000032ff32723e */ /* 0x000fe200030006ff */
[----:B------:R-:W-:Y:S02]  /*16f90*/  HADD2.F32 R13, -RZ, R13.H1_H1 ;  /* 0x3000000dff0d7230 */ /* 0x000fe40000004100 */
[C---:B------:R-:W-:Y:S01]  /*16fa0*/  FMUL.FTZ R49, R10.reuse, R43 ;  /* 0x0000002b0a317220 */ /* 0x040fe20000410000 */
[----:B------:R-:W-:Y:S02]  /*16fb0*/  HADD2.F32 R6, -RZ, R20.H0_H0 ;  /* 0x20000014ff067230 */ /* 0x000fe40000004100 */
[----:B------:R-:W-:Y:S01]  /*16fc0*/  FMUL.FTZ R10, R10, R35 ;  /* 0x000000230a0a7220 */ /* 0x000fe20000410000 */
[----:B------:R-:W-:Y:S01]  /*16fd0*/  F2FP.F16.E4M3.UNPACK_B R45, R45.H1 ;  /* 0x0000002dff2d723e */ /* 0x000fe200030006ff */
[C---:B------:R-:W-:Y:S01]  /*16fe0*/  FFMA.FTZ R54, R13.reuse, R12, -R54 ;  /* 0x0000000c0d367223 */ /* 0x040fe20000010836 */
[----:B------:R-:W-:Y:S01]  /*16ff0*/  FFMA.FTZ R34, R13, R34, R29 ;  /* 0x000000220d227223 */ /* 0x000fe2000001001d */
[C---:B------:R-:W-:Y:S01]  /*17000*/  FFMA.FTZ R49, R6.reuse, R35, -R49 ;  /* 0x0000002306317223 */ /* 0x040fe20000010831 */
[----:B------:R-:W-:Y:S01]  /*17010*/  FFMA.FTZ R51, R6, R43, R10 ;  /* 0x0000002b06337223 */ /* 0x000fe2000001000a */
[----:B------:R-:W-:Y:S01]  /*17020*/  HADD2.F32 R41, -RZ, R41.H1_H1 ;  /* 0x30000029ff297230 */ /* 0x000fe20000004100 */
[----:B------:R-:W-:Y:S01]  /*17030*/  F2FP.F16.E4M3.UNPACK_B R12, R40.H1 ;  /* 0x00000028ff0c723e */ /* 0x000fe200030006ff */
[----:B------:R-:W-:Y:S01]  /*17040*/  HADD2.F32 R32, -RZ, R32.H1_H1 ;  /* 0x30000020ff207230 */ /* 0x000fe20000004100 */
[----:B------:R-:W-:Y:S01]  /*17050*/  F2FP.F16.E4M3.UNPACK_B R4, R4.H1 ;  /* 0x00000004ff04723e */ /* 0x000fe200030006ff */
[----:B------:R-:W-:Y:S01]  /*17060*/  HADD2.F32 R13, -RZ, R28.H1_H1 ;  /* 0x3000001cff0d7230 */ /* 0x000fe20000004100 */
[----:B------:R-:W-:Y:S01]  /*17070*/  F2FP.F16.E4M3.UNPACK_B R28, R47.H1 ;  /* 0x0000002fff1c723e */ /* 0x000fe200030006ff */
[----:B------:R-:W-:-:S02]  /*17080*/  HADD2.F32 R35, -RZ, R50.H0_H0 ;  /* 0x20000032ff237230 */ /* 0x000fc40000004100 */
[C---:B------:R-:W-:Y:S01]  /*17090*/  FMUL.FTZ R43, R32.reuse, R41 ;  /* 0x00000029202b7220 */ /* 0x040fe20000410000 */
[----:B------:R-:W-:Y:S02]  /*170a0*/  HADD2.F32 R10, -RZ, R33.H0_H0 ;  /* 0x20000021ff0a7230 */ /* 0x000fe40000004100 */
[----:B------:R-:W-:Y:S01]  /*170b0*/  FMUL.FTZ R32, R32, R13 ;  /* 0x0000000d20207220 */ /* 0x000fe20000410000 */
[----:B------:R-:W-:Y:S01]  /*170c0*/  HADD2.F32 R29, -RZ, R45.H0_H0 ;  /* 0x2000002dff1d7230 */ /* 0x000fe20000004100 */
[----:B------:R-:W-:Y:S01]  /*170d0*/  F2FP.F16.E4M3.UNPACK_B R47, R47 ;  /* 0x0000002fff2f723e */ /* 0x000fe200020006ff */
[----:B------:R-:W-:Y:S02]  /*170e0*/  HADD2.F32 R20, -RZ, R20.H1_H1 ;  /* 0x30000014ff147230 */ /* 0x000fe40000004100 */
[C---:B------:R-:W-:Y:S01]  /*170f0*/  FMUL.FTZ R55, R10.reuse, R35 ;  /* 0x000000230a377220 */ /* 0x040fe20000410000 */
[----:B------:R-:W-:Y:S02]  /*17100*/  HADD2.F32 R6, -RZ, R21.H0_H0 ;  /* 0x20000015ff067230 */ /* 0x000fe40000004100 */
[----:B------:R-:W-:Y:S01]  /*17110*/  FMUL.FTZ R10, R10, R29 ;  /* 0x0000001d0a0a7220 */ /* 0x000fe20000410000 */
[----:B------:R-:W-:-:S02]  /*17120*/  HADD2.F32 R50, -RZ, R50.H1_H1 ;  /* 0x30000032ff327230 */ /* 0x000fc40000004100 */
[C---:B------:R-:W-:Y:S01]  /*17130*/  FFMA.FTZ R56, R20.reuse, R13, -R43 ;  /* 0x0000000d14387223 */ /* 0x040fe2000001082b */
[----:B------:R-:W-:Y:S01]  /*17140*/  FFMA.FTZ R58, R20, R41, R32 ;  /* 0x00000029143a7223 */ /* 0x000fe20000010020 */
[C---:B------:R-:W-:Y:S01]  /*17150*/  FFMA.FTZ R55, R6.reuse, R29, -R55 ;  /* 0x0000001d06377223 */ /* 0x040fe20000010837 */
[----:B------:R-:W-:Y:S01]  /*17160*/  FFMA.FTZ R59, R6, R35, R10 ;  /* 0x00000023063b7223 */ /* 0x000fe2000001000a */
[----:B------:R-:W-:Y:S01]  /*17170*/  HADD2.F32 R20, -RZ, R45.H1_H1 ;  /* 0x3000002dff147230 */ /* 0x000fe20000004100 */
[----:B------:R-:W-:Y:S01]  /*17180*/  F2FP.F16.E4M3.UNPACK_B R40, R40 ;  /* 0x00000028ff28723e */ /* 0x000fe200020006ff */
[----:B------:R-:W-:Y:S01]  /*17190*/  HADD2.F32 R33, -RZ, R33.H1_H1 ;  /* 0x30000021ff217230 */ /* 0x000fe20000004100 */
[----:B------:R-:W-:Y:S01]  /*171a0*/  F2FP.SATFINITE.E4M3.F32.PACK_AB_MERGE_C R54, R54, R57, RZ ;  /* 0x000000393636723e */ /* 0x000fe200048070ff */
[----:B------:R-:W-:Y:S01]  /*171b0*/  HADD2.F32 R29, -RZ, R28.H0_H0 ;  /* 0x2000001cff1d7230 */ /* 0x000fe20000004100 */
[----:B------:R-:W-:Y:S01]  /*171c0*/  F2FP.SATFINITE.E4M3.F32.PACK_AB_MERGE_C R34, R34, R53, RZ ;  /* 0x000000352222723e */ /* 0x000fe200048070ff */
        /* <DEDUP_REMOVED lines=9> */
[C---:B------:R-:W-:Y:S01]  /*17260*/  FFMA.FTZ R60, R21.reuse, R20, -R32 ;  /* 0x00000014153c7223 */ /* 0x040fe20000010820 */
[----:B------:R-:W-:Y:S02]  /*17270*/  HADD2.F32 R4, -RZ, R4.H1_H1 ;  /* 0x30000004ff047230 */ /* 0x000fe40000004100 */
[C---:B------:R-:W-:Y:S01]  /*17280*/  FFMA.FTZ R32, R6.reuse, R29, R10 ;  /* 0x0000001d06207223 */ /* 0x040fe2000001000a */
[----:B------:R-:W-:Y:S02]  /*17290*/  HADD2.F32 R29, -RZ, R28.H1_H1 ;  /* 0x3000001cff1d7230 */ /* 0x000fe40000004100 */
[----:B------:R-:W-:Y:S01]  /*172a0*/  FFMA.FTZ R20, R6, R13, -R33 ;  /* 0x0000000d06147223 */ /* 0x000fe20000010821 */
[----:B------:R-:W-:Y:S02]  /*172b0*/  HADD2.F32 R13, -RZ, R12.H1_H1 ;  /* 0x3000000cff0d7230 */ /* 0x000fe40000004100 */
[----:B------:R-:W-:Y:S01]  /*172c0*/  FFMA.FTZ R62, R21, R50, R35 ;  /* 0x00000032153e7223 */ /* 0x000fe20000010023 */
[----:B------:R-:W-:-:S02]  /*172d0*/  HADD2.F32 R21, -RZ, R47.H0_H0 ;  /* 0x2000002fff157230 */ /* 0x000fc40000004100 */
[C---:B------:R-:W-:Y:S01]  /*172e0*/  FMUL.FTZ R33, R8.reuse, R29 ;  /* 0x0000001d08217220 */ /* 0x040fe20000410000 */
[--C-:B------:R-:W-:Y:S02]  /*172f0*/  HADD2.F32 R6, -RZ, R11.reuse.H0_H0 ;  /* 0x2000000bff067230 */ /* 0x100fe40000004100 */
[-C--:B------:R-:W-:Y:S01]  /*17300*/  FMUL.FTZ R8, R8, R13.reuse ;  /* 0x0000000d08087220 */ /* 0x080fe20000410000 */
[----:B------:R-:W-:Y:S02]  /*17310*/  HADD2.F32 R11, -RZ, R11.H1_H1 ;  /* 0x3000000bff0b7230 */ /* 0x000fe40000004100 */
[C---:B------:R-:W-:Y:S01]  /*17320*/  FFMA.FTZ R35, R4.reuse, R13, -R33 ;  /* 0x0000000d04237223 */ /* 0x040fe20000010821 */
[----:B------:R-:W-:Y:S02]  /*17330*/  HADD2.F32 R13, -RZ, R40.H0_H0 ;  /* 0x20000028ff0d7230 */ /* 0x000fe40000004100 */
        /* <DEDUP_REMOVED lines=9> */
[----:B------:R-:W-:Y:S01]  /*173d0*/  F2FP.F16.E4M3.UNPACK_B R10, R48.H1 ;  /* 0x00000030ff0a723e */ /* 0x000fe200030006ff */
[C---:B------:R-:W-:Y:S01]  /*173e0*/  FMUL.FTZ R6, R11.reuse, R8 ;  /* 0x000000080b067220 */ /* 0x040fe20000410000 */
[----:B------:R-:W-:Y:S01]  /*173f0*/  F2FP.F16.E4M3.UNPACK_B R4, R42.H1 ;  /* 0x0000002aff04723e */ /* 0x000fe200030006ff */
[----:B------:R-:W-:Y:S01]  /*17400*/  FMUL.FTZ R13, R11, R40 ;  /* 0x000000280b0d7220 */ /* 0x000fe20000410000 */
[----:B------:R-:W-:Y:S01]  /*17410*/  F2FP.F16.E4M3.UNPACK_B R42, R42 ;  /* 0x0000002aff2a723e */ /* 0x000fe200020006ff */
[----:B------:R-:W-:Y:S01]  /*17420*/  FFMA.FTZ R40, R7, R40, -R6 ;  /* 0x0000002807287223 */ /* 0x000fe20000010806 */
[----:B------:R-:W-:-:S02]  /*17430*/  HADD2.F32 R11, -RZ, R10.H0_H0 ;  /* 0x2000000aff0b7230 */ /* 0x000fc40000004100 */
[----:B------:R-:W-:Y:S01]  /*17440*/  FFMA.FTZ R12, R7, R8, R13 ;  /* 0x00000008070c7223 */ /* 0x000fe2000001000d */
[--C-:B------:R-:W-:Y:S01]  /*17450*/  HADD2.F32 R6, -RZ, R31.reuse.H0_H0 ;  /* 0x2000001fff067230 */ /* 0x100fe20000004100 */
[----:B------:R-:W-:Y:S01]  /*17460*/  F2FP.F16.E4M3.UNPACK_B R48, R48 ;  /* 0x00000030ff30723e */ /* 0x000fe200020006ff */
[----:B------:R-:W-:Y:S01]  /*17470*/  HADD2.F32 R7, -RZ, R4.H0_H0 ;  /* 0x20000004ff077230 */ /* 0x000fe20000004100 */
[----:B------:R-:W-:Y:S01]  /*17480*/  F2FP.SATFINITE.E4M3.F32.PACK_AB_MERGE_C R5, R46, R5, R54 ;  /* 0x000000052e05723e */ /* 0x000fe20004807036 */
[----:B------:R-:W-:Y:S02]  /*17490*/  HADD2.F32 R10, -RZ, R10.H1_H1 ;  /* 0x3000000aff0a7230 */ /* 0x000fe40000004100 */
[C---:B------:R-:W-:Y:S01]  /*174a0*/  FMUL.FTZ R13, R6.reuse, R11 ;  /* 0x0000000b060d7220 */ /* 0x040fe20000410000 */
[----:B------:R-:W-:Y:S02]  /*174b0*/  HADD2.F32 R31, -RZ, R31.H1_H1 ;  /* 0x3000001fff1f7230 */ /* 0x000fe40000004100 */
[----:B------:R-:W-:Y:S01]  /*174c0*/  FMUL.FTZ R21, R6, R7 ;  /* 0x0000000706157220 */ /* 0x000fe20000410000 */
[----:B------:R-:W-:Y:S01]  /*174d0*/  HADD2.F32 R8, -RZ, R4.H1_H1 ;  /* 0x30000004ff087230 */ /* 0x000fe20000004100 */
[----:B------:R-:W-:Y:S01]  /*174e0*/  F2FP.SATFINITE.E4M3.F32.PACK_AB_MERGE_C R9, R52, R9, R34 ;  /* 0x000000093409723e */ /* 0x000fe20004807022 */
[----:B------:R-:W-:-:S02]  /*174f0*/  HADD2.F32 R4, -RZ, R15.H0_H0 ;  /* 0x2000000fff047230 */ /* 0x000fc40000004100 */
[C---:B------:R-:W-:Y:S01]  /*17500*/  FMUL.FTZ R6, R31.reuse, R10 ;  /* 0x0000000a1f067220 */ /* 0x040fe20000410000 */
[----:B------:R-:W-:Y:S02]  /*17510*/  HADD2.F32 R15, -RZ, R15.H1_H1 ;  /* 0x3000000fff0f7230 */ /* 0x000fe40000004100 */
[-C--:B------:R-:W-:Y:S01]  /*17520*/  FMUL.FTZ R31, R31, R8.reuse ;  /* 0x000000081f1f7220 */ /* 0x080fe20000410000 */
[C---:B------:R-:W-:Y:S01]  /*17530*/  FFMA.FTZ R28, R4.reuse, R7, -R13 ;  /* 0x00000007041c7223 */ /* 0x040fe2000001080d */
[----:B------:R-:W-:Y:S01]  /*17540*/  FFMA.FTZ R43, R4, R11, R21 ;  /* 0x0000000b042b7223 */ /* 0x000fe20000010015 */
[C---:B------:R-:W-:Y:S01]  /*17550*/  FFMA.FTZ R45, R15.reuse, R8, -R6 ;  /* 0x000000080f2d7223 */ /* 0x040fe20000010806 */
[----:B------:R-:W-:Y:S01]  /*17560*/  FFMA.FTZ R50, R15, R10, R31 ;  /* 0x0000000a0f327223 */ /* 0x000fe2000001001f */
[----:B------:R-:W-:Y:S02]  /*17570*/  HADD2.F32 R6, -RZ, R30.H0_H0 ;  /* 0x2000001eff067230 */ /* 0x000fe40000004100 */
[----:B------:R-:W-:Y:S01]  /*17580*/  HADD2.F32 R7, -RZ, R42.H0_H0 ;  /* 0x2000002aff077230 */ /* 0x000fe20000004100 */
[----:B------:R-:W-:Y:S01]  /*17590*/  F2FP.SATFINITE.E4M3.F32.PACK_AB_MERGE_C R28, R45, R28, RZ ;  /* 0x0000001c2d1c723e */ /* 0x000fe200048070ff */
[--C-:B------:R-:W-:Y:S01]  /*175a0*/  HADD2.F32 R13, -RZ, R48.reuse.H0_H0 ;  /* 0x20000030ff0d7230 */ /* 0x100fe20000004100 */
[----:B------:R-:W-:Y:S01]  /*175b0*/  F2FP.SATFINITE.E4M3.F32.PACK_AB_MERGE_C R43, R50, R43, RZ ;  /* 0x0000002b322b723e */ /* 0x000fe200048070ff */
[----:B------:R-:W-:-:S02]  /*175c0*/  HADD2.F32 R15, -RZ, R48.H1_H1 ;  /* 0x30000030ff0f7230 */ /* 0x000fc40000004100 */
[C---:B------:R-:W-:Y:S01]  /*175d0*/  FMUL.FTZ R8, R6.reuse, R7 ;  /* 0x0000000706087220 */ /* 0x040fe20000410000 */
[----:B------:R-:W-:Y:S02]  /*175e0*/  HADD2.F32 R30, -RZ, R30.H1_H1 ;  /* 0x3000001eff1e7230 */ /* 0x000fe40000004100 */
[----:B------:R-:W-:Y:S01]  /*175f0*/  FMUL.FTZ R21, R6, R13 ;  /* 0x0000000d06157220 */ /* 0x000fe20000410000 */
[----:B------:R-:W-:Y:S02]  /*17600*/  HADD2.F32 R11, -RZ, R42.H1_H1 ;  /* 0x3000002aff0b7230 */ /* 0x000fe40000004100 */
        /* <DEDUP_REMOVED lines=20> */
.L_x_6445:
[----:B------:R-:W-:Y:S05]  /*17750*/  BSYNC B1 ;  /* 0x0000000000017941 */ /* 0x000fea0003800000 */
.L_x_6444:
[----:B------:R-:W-:Y:S05]  /*17760*/  @P2 BRA `(.L_x_6426) ;  /* 0x0000000c00dc2947 */ /* 0x000fea0003800000 */
[----:B------:R-:W2:Y:S01]  /*17770*/  LDL R51, [R1+0x68] ;  /* 0x0000680001337983 */ /* 0x000ea20000100800 */
[----:B01---5:R-:W-:Y:S02]  /*17780*/  SHF.R.U32.HI R4, RZ, 0x8, R36 ;  /* 0x00000008ff047819 */ /* 0x023fe40000011624 */
[----:B------:R-:W-:Y:S02]  /*17790*/  LOP3.LUT R0, R36, 0xff, RZ, 0xc0, !PT ;  /* 0x000000ff24007812 */ /* 0x000fe400078ec0ff */
[----:B------:R-:W-:Y:S02]  /*177a0*/  LOP3.LUT R5, R4, 0xff, RZ, 0xc0, !PT ;  /* 0x000000ff04057812 */ /* 0x000fe400078ec0ff */
[----:B------:R-:W-:Y:S02]  /*177b0*/  LEA.HI R3, R3, R229, RZ, 0x1c ;  /* 0x000000e503037211 */ /* 0x000fe400078fe0ff */
[----:B------:R-:W-:Y:S02]  /*177c0*/  PRMT R13, R5, 0x7604, R0 ;  /* 0x00007604050d7816 */ /* 0x000fe40000000000 */
[----:B------:R-:W-:-:S02]  /*177d0*/  SHF.R.S32.HI R0, RZ, 0x1f, R3 ;  /* 0x0000001fff007819 */ /* 0x000fc40000011403 */
[----:B------:R-:W-:Y:S02]  /*177e0*/  SHF.R.U32.HI R7, RZ, 0x8, R37 ;  /* 0x00000008ff077819 */ /* 0x000fe40000011625 */
[----:B------:R-:W-:Y:S01]  /*177f0*/  LEA.HI R0, R0, R3, RZ, 0x2 ;  /* 0x0000000300007211 */ /* 0x000fe200078f10ff */
[----:B------:R-:W-:Y:S01]  /*17800*/  IMAD.SHL.U32 R3, R3, 0x10, RZ ;  /* 0x0000001003037824 */ /* 0x000fe200078e00ff */
[----:B------:R-:W-:Y:S02]  /*17810*/  LOP3.LUT R6, R37, 0xff, RZ, 0xc0, !PT ;  /* 0x000000ff25067812 */ /* 0x000fe400078ec0ff */
[----:B------:R-:W-:Y:S01]  /*17820*/  SHF.R.U32.HI R8, RZ, 0x8, R38 ;  /* 0x00000008ff087819 */ /* 0x000fe20000011626 */
[----:B------:R-:W-:Y:S01]  /*17830*/  IMAD.SHL.U32 R0, R0, 0x800, RZ ;  /* 0x0000080000007824 */ /* 0x000fe200078e00ff */
[----:B------:R-:W-:Y:S02]  /*17840*/  LOP3.LUT R3, R69, 0x30, R3, 0xf8, !PT ;  /* 0x0000003045037812 */ /* 0x000fe400078ef803 */
[----:B------:R-:W-:-:S02]  /*17850*/  LOP3.LUT R7, R7, 0xff, RZ, 0xc0, !PT ;  /* 0x000000ff07077812 */ /* 0x000fc400078ec0ff */
[----:B------:R-:W-:Y:S02]  /*17860*/  LOP3.LUT R3, R3, R68, RZ, 0x3c, !PT ;  /* 0x0000004403037212 */ /* 0x000fe400078e3cff */
[----:B------:R-:W-:Y:S02]  /*17870*/  LOP3.LUT R0, R0, 0xffffe000, RZ, 0xc0, !PT ;  /* 0xffffe00000007812 */ /* 0x000fe400078ec0ff */
[----:B------:R-:W-:Y:S02]  /*17880*/  LOP3.LUT R4, R38, 0xff, RZ, 0xc0, !PT ;  /* 0x000000ff26047812 */ /* 0x000fe400078ec0ff */
[----:B------:R-:W-:Y:S02]  /*17890*/  IADD3 R3, R3, R67, R0 ;  /* 0x0000004303037210 */ /* 0x000fe40007ffe000 */
[----:B------:R-:W-:Y:S02]  /*178a0*/  LOP3.LUT R9, R8, 0xff, RZ, 0xc0, !PT ;  /* 0x000000ff08097812 */ /* 0x000fe400078ec0ff */
[----:B------:R-:W-:Y:S01]  /*178b0*/  PRMT R12, R7, 0x7604, R6 ;  /* 0x00007604070c7816 */ /* 0x000fe20000000006 */
[----:B------:R-:W-:Y:S01]  /*178c0*/  IMAD.IADD R0, R18, 0x1, R3 ;  /* 0x0000000112007824 */ /* 0x000fe200078e0203 */
[----:B------:R-:W-:-:S02]  /*178d0*/  SHF.R.U32.HI R5, RZ, 0x8, R39 ;  /* 0x00000008ff057819 */ /* 0x000fc40000011627 */
[----:B------:R-:W-:Y:S02]  /*178e0*/  SHF.R.U32.HI R7, RZ, 0x8, R24 ;  /* 0x00000008ff077819 */ /* 0x000fe40000011618 */
[----:B------:R-:W-:Y:S02]  /*178f0*/  SHF.R.U32.HI R8, RZ, 0x8, R25 ;  /* 0x00000008ff087819 */ /* 0x000fe40000011619 */
[----:B------:R-:W-:Y:S02]  /*17900*/  PRMT R15, R9, 0x7604, R4 ;  /* 0x00007604090f7816 */ /* 0x000fe40000000004 */
[----:B------:R-:W-:Y:S02]  /*17910*/  LOP3.LUT R4, R39, 0xff, RZ, 0xc0, !PT ;  /* 0x000000ff27047812 */ /* 0x000fe400078ec0ff */
[----:B------:R-:W-:Y:S02]  /*17920*/  LOP3.LUT R6, R24, 0xff, RZ, 0xc0, !PT ;  /* 0x000000ff18067812 */ /* 0x000fe400078ec0ff */
[----:B------:R-:W-:-:S02]  /*17930*/  LOP3.LUT R5, R5, 0xff, RZ, 0xc0, !PT ;  /* 0x000000ff05057812 */ /* 0x000fc400078ec0ff */
[----:B------:R-:W-:Y:S02]  /*17940*/  LOP3.LUT R7, R7, 0xff, RZ, 0xc0, !PT ;  /* 0x000000ff07077812 */ /* 0x000fe400078ec0ff */
[----:B------:R-:W-:Y:S02]  /*17950*/  LOP3.LUT R3, R8, 0xff, RZ, 0xc0, !PT ;  /* 0x000000ff08037812 */ /* 0x000fe400078ec0ff */
[----:B------:R-:W0:Y:S01]  /*17960*/  LDS.128 R8, [R0+0x1e200] ;  /* 0x01e2000000087984 */ /* 0x000e220000000c00 */
[----:B------:R-:W-:Y:S02]  /*17970*/  PRMT R14, R5, 0x7604, R4 ;  /* 0x00007604050e7816 */ /* 0x000fe40000000004 */
[----:B------:R-:W-:Y:S02]  /*17980*/  PRMT R29, R7, 0x7604, R6 ;  /* 0x00007604071d7816 */ /* 0x000fe40000000006 */
[----:B------:R-:W-:Y:S02]  /*17990*/  SHF.R.U32.HI R31, RZ, 0x8, R27 ;  /* 0x00000008ff1f7819 */ /* 0x000fe4000001161b */
[----:B------:R-:W-:-:S02]  /*179a0*/  LOP3.LUT R30, R27, 0xff, RZ, 0xc0, !PT ;  /* 0x000000ff1b1e7812 */ /* 0x000fc400078ec0ff */
[----:B------:R-:W-:Y:S02]  /*179b0*/  LOP3.LUT R31, R31, 0xff, RZ, 0xc0, !PT ;  /* 0x000000ff1f1f7812 */ /* 0x000fe400078ec0ff */
[----:B------:R-:W-:Y:S02]  /*179c0*/  LOP3.LUT R20, R25, 0xff, RZ, 0xc0, !PT ;  /* 0x000000ff19147812 */ /* 0x000fe400078ec0ff */
[----:B------:R-:W-:Y:S02]  /*179d0*/  PRMT R30, R31, 0x7604, R30 ;  /* 0x000076041f1e7816 */ /* 0x000fe4000000001e */
[----:B------:R-:W-:Y:S02]  /*179e0*/  SHF.R.U32.HI R31, RZ, 0x10, R25 ;  /* 0x00000010ff1f7819 */ /* 0x000fe40000011619 */
[----:B------:R-:W-:Y:S02]  /*179f0*/  PRMT R20, R3, 0x7604, R20 ;  /* 0x0000760403147816 */ /* 0x000fe40000000014 */
[----:B------:R-:W-:Y:S01]  /*17a00*/  SHF.R.U32.HI R3, RZ, 0x10, R37 ;  /* 0x00000010ff037819 */ /* 0x000fe20000011625 */
[----:B------:R-:W-:Y:S01]  /*17a10*/  IMAD.U32 R31, R31, 0x10000, RZ ;  /* 0x000100001f1f7824 */ /* 0x000fe200078e00ff */
[----:B------:R-:W-:-:S02]  /*17a20*/  SHF.R.U32.HI R41, RZ, 0x10, R27 ;  /* 0x00000010ff297819 */ /* 0x000fc4000001161b */
[----:B------:R-:W-:Y:S02]  /*17a30*/  SHF.R.U32.HI R28, RZ, 0x8, R26 ;  /* 0x00000008ff1c7819 */ /* 0x000fe4000001161a */
[----:B------:R-:W-:Y:S01]  /*17a40*/  SHF.L.U32 R3, R3, 0x10, RZ ;  /* 0x0000001003037819 */ /* 0x000fe200000006ff */
[----:B------:R-:W-:Y:S01]  /*17a50*/  IMAD.U32 R41, R41, 0x10000, RZ ;  /* 0x0001000029297824 */ /* 0x000fe200078e00ff */
[----:B----4-:R-:W-:Y:S02]  /*17a60*/  LOP3.LUT R21, R26, 0xff, RZ, 0xc0, !PT ;  /* 0x000000ff1a157812 */ /* 0x010fe400078ec0ff */
[----:B------:R-:W-:Y:S02]  /*17a70*/  LOP3.LUT R28, R28, 0xff, RZ, 0xc0, !PT ;  /* 0x000000ff1c1c7812 */ /* 0x000fe400078ec0ff */
[----:B------:R-:W-:Y:S02]  /*17a80*/  LOP3.LUT R13, R13, 0xff0000, R36, 0xf8, !PT ;  /* 0x00ff00000d0d7812 */ /* 0x000fe400078ef824 */
[----:B------:R-:W-:-:S02]  /*17a90*/  LOP3.LUT R3, R12, 0xff0000, R3, 0xf8, !PT ;  /* 0x00ff00000c037812 */ /* 0x000fc400078ef803 */
[----:B------:R-:W-:Y:S02]  /*17aa0*/  LOP3.LUT R33, R20, 0xff0000, R31, 0xf8, !PT ;  /* 0x00ff000014217812 */ /* 0x000fe400078ef81f */
[----:B------:R-:W-:Y:S02]  /*17ab0*/  PRMT R35, R28, 0x7604, R21 ;  /* 0x000076041c237816 */ /* 0x000fe40000000015 */
[----:B------:R-:W-:Y:S02]  /*17ac0*/  SHF.R.U32.HI R21, RZ, 0x10, R39 ;  /* 0x00000010ff157819 */ /* 0x000fe40000011627 */
[----:B------:R-:W-:Y:S02]  /*17ad0*/  LOP3.LUT R41, R30, 0xff0000, R41, 0xf8, !PT ;  /* 0x00ff00001e297812 */ /* 0x000fe400078ef829 */
[----:B------:R-:W-:Y:S01]  /*17ae0*/  LOP3.LUT R28, R13, 0xff000000, R36, 0xf8, !PT ;  /* 0xff0000000d1c7812 */ /* 0x000fe200078ef824 */
[----:B------:R-:W-:Y:S01]  /*17af0*/  IMAD.U32 R21, R21, 0x10000, RZ ;  /* 0x0001000015157824 */ /* 0x000fe200078e00ff */
[----:B------:R-:W-:-:S02]  /*17b00*/  LOP3.LUT R36, R3, 0xff000000, R37, 0xf8, !PT ;  /* 0xff00000003247812 */ /* 0x000fc400078ef825 */
[----:B------:R-:W-:Y:S02]  /*17b10*/  LOP3.LUT R33, R33, 0xff000000, R25, 0xf8, !PT ;  /* 0xff00000021217812 */ /* 0x000fe400078ef819 */
[----:B------:R-:W-:Y:S02]  /*17b20*/  LOP3.LUT R41, R41, 0xff000000, R27, 0xf8, !PT ;  /* 0xff00000029297812 */ /* 0x000fe400078ef81b */
[----:B------:R-:W-:Y:S02]  /*17b30*/  LOP3.LUT R29, R29, 0xff0000, R24, 0xf8, !PT ;  /* 0x00ff00001d1d7812 */ /* 0x000fe400078ef818 */
[----:B------:R-:W-:Y:S02]  /*17b40*/  LOP3.LUT R35, R35, 0xff0000, R26, 0xf8, !PT ;  /* 0x00ff000023237812 */ /* 0x000fe400078ef81a */
[----:B------:R-:W-:Y:S02]  /*17b50*/  F2FP.F16.E4M3.UNPACK_B R27, R36 ;  /* 0x00000024ff1b723e */ /* 0x000fe400020006ff */
[----:B------:R-:W-:-:S02]  /*17b60*/  F2FP.F16.E4M3.UNPACK_B R32, R33 ;  /* 0x00000021ff20723e */ /* 0x000fc400020006ff */
[-C--:B0-----:R-:W-:Y:S02]  /*17b70*/  F2FP.F16.E4M3.UNPACK_B R20, R9.reuse ;  /* 0x00000009ff14723e */ /* 0x081fe400020006ff */
[----:B------:R-:W-:Y:S02]  /*17b80*/  LOP3.LUT R15, R15, 0xff0000, R38, 0xf8, !PT ;  /* 0x00ff00000f0f7812 */ /* 0x000fe400078ef826 */
[----:B------:R-:W-:Y:S01]  /*17b90*/  LOP3.LUT R31, R29, 0xff000000, R24, 0xf8, !PT ;  /* 0xff0000001d1f7812 */ /* 0x000fe200078ef818 */
[--C-:B------:R-:W-:Y:S01]  /*17ba0*/  HADD2.F32 R29, -RZ, R27.reuse.H0_H0 ;  /* 0x2000001bff1d7230 */ /* 0x100fe20000004100 */
[----:B------:R-:W-:Y:S01]  /*17bb0*/  LOP3.LUT R34, R35, 0xff000000, R26, 0xf8, !PT ;  /* 0xff00000023227812 */ /* 0x000fe200078ef81a */
[----:B------:R-:W-:Y:S01]  /*17bc0*/  HADD2.F32 R35, -RZ, R32.H0_H0 ;  /* 0x20000020ff237230 */ /* 0x000fe20000004100 */
[----:B------:R-:W-:Y:S01]  /*17bd0*/  LOP3.LUT R21, R14, 0xff0000, R21, 0xf8, !PT ;  /* 0x00ff00000e157812 */ /* 0x000fe200078ef815 */
[--C-:B------:R-:W-:Y:S01]  /*17be0*/  HADD2.F32 R24, -RZ, R20.reuse.H0_H0 ;  /* 0x20000014ff187230 */ /* 0x100fe20000004100 */
[----:B------:R-:W-:Y:S01]  /*17bf0*/  LOP3.LUT R30, R15, 0xff000000, R38, 0xf8, !PT ;  /* 0xff0000000f1e7812 */ /* 0x000fe200078ef826 */
[----:B------:R-:W-:Y:S01]  /*17c00*/  HADD2.F32 R20, -RZ, R20.H1_H1 ;  /* 0x30000014ff147230 */ /* 0x000fe20000004100 */
[----:B------:R-:W-:Y:S01]  /*17c10*/  LOP3.LUT R38, R21, 0xff000000, R39, 0xf8, !PT ;  /* 0xff00000015267812 */ /* 0x000fe200078ef827 */
[----:B------:R-:W-:Y:S01]  /*17c20*/  HADD2.F32 R27, -RZ, R27.H1_H1 ;  /* 0x3000001bff1b7230 */ /* 0x000fe20000004100 */
[----:B------:R-:W-:Y:S01]  /*17c30*/  F2FP.F16.E4M3.UNPACK_B R21, R9.H1 ;  /* 0x00000009ff15723e */ /* 0x000fe200030006ff */
[C---:B------:R-:W-:Y:S01]  /*17c40*/  FMUL.FTZ R37, R24.reuse, R35 ;  /* 0x0000002318257220 */ /* 0x040fe20000410000 */
[----:B------:R-:W-:Y:S01]  /*17c50*/  FMUL.FTZ R40, R24, R29 ;  /* 0x0000001d18287220 */ /* 0x000fe20000410000 */
[----:B------:R-:W-:-:S02]  /*17c60*/  F2FP.F16.E4M3.UNPACK_B R33, R33.H1 ;  /* 0x00000021ff21723e */ /* 0x000fc400030006ff */
[-C--:B------:R-:W-:Y:S02]  /*17c70*/  F2FP.F16.E4M3.UNPACK_B R25, R11.reuse ;  /* 0x0000000bff19723e */ /* 0x080fe400020006ff */
[----:B------:R-:W-:Y:S02]  /*17c80*/  F2FP.F16.E4M3.UNPACK_B R26, R11.H1 ;  /* 0x0000000bff1a723e */ /* 0x000fe400030006ff */
[-C--:B------:R-:W-:Y:S02]  /*17c90*/  F2FP.F16.E4M3.UNPACK_B R11, R10.reuse ;  /* 0x0000000aff0b723e */ /* 0x080fe400020006ff */
[----:B------:R-:W-:Y:S01]  /*17ca0*/  F2FP.F16.E4M3.UNPACK_B R24, R10.H1 ;  /* 0x0000000aff18723e */ /* 0x000fe200030006ff */
[--C-:B------:R-:W-:Y:S01]  /*17cb0*/  HADD2.F32 R10, -RZ, R21.reuse.H0_H0 ;  /* 0x20000015ff0a7230 */ /* 0x100fe20000004100 */
[----:B------:R-:W-:Y:S01]  /*17cc0*/  F2FP.F16.E4M3.UNPACK_B R36, R36.H1 ;  /* 0x00000024ff24723e */ /* 0x000fe200030006ff */
[----:B------:R-:W-:Y:S01]  /*17cd0*/  HADD2.F32 R21, -RZ, R21.H1_H1 ;  /* 0x30000015ff157230 */ /* 0x000fe20000004100 */
[----:B------:R-:W-:-:S02]  /*17ce0*/  F2FP.F16.E4M3.UNPACK_B R9, R8 ;  /* 0x00000008ff09723e */ /* 0x000fc400020006ff */
[----:B------:R-:W-:Y:S01]  /*17cf0*/  F2FP.F16.E4M3.UNPACK_B R8, R8.H1 ;  /* 0x00000008ff08723e */ /* 0x000fe200030006ff */
[----:B--2---:R-:W0:Y:S02]  /*17d00*/  LDS.128 R4, [R51+0x1e200] ;  /* 0x01e2000033047984 */ /* 0x004e240000000c00 */
[----:B0-----:R-:W-:Y:S02]  /*17d10*/  F2FP.F16.E4M3.UNPACK_B R12, R5 ;  /* 0x00000005ff0c723e */ /* 0x001fe400020006ff */
        /* <DEDUP_REMOVED lines=8> */
[C---:B------:R-:W-:Y:S01]  /*17da0*/  FFMA.FTZ R39, R6.reuse, R29, -R37 ;  /* 0x0000001d06277223 */ /* 0x040fe20000010825 */
[----:B------:R-:W-:Y:S01]  /*17db0*/  FFMA.FTZ R40, R6, R35, R40 ;  /* 0x0000002306287223 */ /* 0x000fe20000010028 */
[----:B------:R-:W-:Y:S01]  /*17dc0*/  HADD2.F32 R35, -RZ, R32.H1_H1 ;  /* 0x30000020ff237230 */ /* 0x000fe20000004100 */
[----:B------:R-:W-:Y:S01]  /*17dd0*/  F2FP.F16.E4M3.UNPACK_B R4, R4.H1 ;  /* 0x00000004ff04723e */ /* 0x000fe200030006ff */
[----:B------:R-:W-:Y:S02]  /*17de0*/  HADD2.F32 R37, -RZ, R33.H0_H0 ;  /* 0x20000021ff257230 */ /* 0x000fe40000004100 */
[----:B------:R-:W-:Y:S02]  /*17df0*/  HADD2.F32 R29, -RZ, R36.H0_H0 ;  /* 0x20000024ff1d7230 */ /* 0x000fe40000004100 */
[----:B------:R-:W-:Y:S01]  /*17e00*/  FMUL.FTZ R43, R20, R35 ;  /* 0x00000023142b7220 */ /* 0x000fe20000410000 */
[----:B------:R-:W-:Y:S02]  /*17e10*/  HADD2.F32 R6, -RZ, R5.H0_H0 ;  /* 0x20000005ff067230 */ /* 0x000fe40000004100 */
        /* <DEDUP_REMOVED lines=76> */
[----:B------:R-:W-:Y:S01]  /*182e0*/  FMUL.FTZ R5, R5, R6 ;  /* 0x0000000605057220 */ /* 0x000fe20000410000 */
        /* <DEDUP_REMOVED lines=30> */
[--C-:B------:R-:W-:Y:S02]  /*184d0*/  HADD2.F32 R6, -RZ, R34.reuse.H0_H0 ;  /* 0x20000022ff067230 */ /* 0x100fe40000004100 */
[--C-:B------:R-:W-:Y:S02]  /*184e0*/  HADD2.F32 R4, -RZ, R11.reuse.H0_H0 ;  /* 0x2000000bff047230 */ /* 0x100fe40000004100 */
        /* <DEDUP_REMOVED lines=31> */
.L_x_6426:
[----:B------:R-:W-:Y:S05]  /*186e0*/  BSYNC B0 ;  /* 0x0000000000007941 */ /* 0x000fea0003800000 */
.L_x_6419:
        /* <DEDUP_REMOVED lines=8> */
.L_x_6417:
[----:B0-23--:R-:W-:-:S05]  /*18770*/  IMAD.U32 R0, RZ, RZ, UR49 ;  /* 0x00000031ff007e24 */ /* 0x00dfca000f8e00ff */
[----:B------:R-:W-:-:S13]  /*18780*/  ISETP.NE.AND P0, PT, R0, 0x3, PT ;  /* 0x000000030000780c */ /* 0x000fda0003f05270 */
[----:B------:R-:W-:Y:S05]  /*18790*/  @!P0 BRA `(.L_x_6446) ;  /* 0x0000000000048947 */ /* 0x000fea0003800000 */
[----:B------:R-:W-:Y:S01]  /*187a0*/  BPT.TRAP 0x1 ;  /* 0x000000040000795c */ /* 0x000fe20000300000 */
.L_x_6446:
[----:B------:R-:W2:Y:S01]  /*187b0*/  LDL R0, [R1+0x4] ;  /* 0x0000040001007983 */ /* 0x000ea20000100800 */
[----:B-1--4-:R-:W-:Y:S01]  /*187c0*/  IMAD R3, R223, 0x8, R18 ;  /* 0x00000008df037824 */ /* 0x012fe200078e0212 */
[----:B--2---:R-:W-:-:S04]  /*187d0*/  SHF.L.U32 R0, R0, 0x1f, RZ ;  /* 0x0000001f00007819 */ /* 0x004fc800000006ff */
[----:B------:R0:W1:Y:S01]  /*187e0*/  SYNCS.PHASECHK.TRANS64.TRYWAIT P1, [R3+URZ+0x33430], R0 ;  /* 0x03343000030075a7 */ /* 0x000062000802017f */
[----:B------:R-:W-:Y:S05]  /*187f0*/  @!P0 BRA `(.L_x_6447) ;  /* 0x0000000000048947 */ /* 0x000fea0003800000 */
[----:B------:R-:W-:Y:S01]  /*18800*/  BPT.TRAP 0x1 ;  /* 0x000000040000795c */ /* 0x000fe20000300000 */
.L_x_6447:
[----:B-1----:R-:W-:Y:S05]  /*18810*/  @P1 BRA `(.L_x_6448) ;  /* 0x0000000000081947 */ /* 0x002fea0003800000 */
[----:B------:R-:W1:Y:S02]  /*18820*/  SYNCS.PHASECHK.TRANS64.TRYWAIT P1, [R3+URZ+0x33430], R0 ;  /* 0x03343000030075a7 */ /* 0x000e64000802017f */
[----:B-1----:R-:W-:Y:S05]  /*18830*/  @!P1 BRA `(.L_x_6449) ;  /* 0x0000018c00109947 */ /* 0x002fea0003800000 */
.L_x_6448:
[----:B------:R-:W-:Y:S05]  /*18840*/  WARPSYNC.ALL ;  /* 0x0000000000007948 */ /* 0x000fea0003800000 */
        /* <DEDUP_REMOVED lines=18> */
[----:B------:R-:W-:Y:S01]  /*18970*/  IMAD R4, R223, 0x780, R15 ;  /* 0x00000780df047824 */ /* 0x000fe200078e020f */
[----:B------:R-:W-:Y:S01]  /*18980*/  R2UR UR19, R9 ;  /* 0x00000000091372ca */ /* 0x000fe200000e0000 */
[----:B------:R-:W-:Y:S01]  /*18990*/  UMOV UR17, UR25 ;  /* 0x0000001900117c82 */ /* 0x000fe20008000000 */
[----:B------:R-:W-:Y:S01]  /*189a0*/  UMOV UR4, UR24 ;  /* 0x0000001800047c82 */ /* 0x000fe20008000000 */
[C---:B------:R-:W-:Y:S01]  /*189b0*/  VIADD R6, R4.reuse, 0x80 ;  /* 0x0000008004067836 */ /* 0x040fe20000000000 */
[C---:B------:R-:W-:Y:S01]  /*189c0*/  R2UR UR26, R4.reuse ;  /* 0x00000000041a72ca */ /* 0x040fe200000e0000 */
[----:B------:R-:W-:Y:S01]  /*189d0*/  UMOV UR8, UR24 ;  /* 0x0000001800087c82 */ /* 0x000fe20008000000 */
[----:B------:R-:W-:Y:S01]  /*189e0*/  IADD3 R8, R4, 0x100, RZ ;  /* 0x0000010004087810 */ /* 0x000fe20007ffe0ff */
[----:B------:R-:W-:Y:S01]  /*189f0*/  UMOV UR12, UR24 ;  /* 0x00000018000c7c82 */ /* 0x000fe20008000000 */
[----:B------:R-:W-:Y:S01]  /*18a00*/  R2UR UR6, R6 ;  /* 0x00000000060672ca */ /* 0x000fe200000e0000 */
[----:B------:R-:W-:Y:S01]  /*18a10*/  VIADD R6, R4, 0x180 ;  /* 0x0000018004067836 */ /* 0x000fe20000000000 */
[----:B------:R-:W-:Y:S01]  /*18a20*/  R2UR UR10, R8 ;  /* 0x00000000080a72ca */ /* 0x000fe200000e0000 */
[----:B------:R-:W-:Y:S01]  /*18a30*/  VIADD R8, R4, 0x200 ;  /* 0x0000020004087836 */ /* 0x000fe20000000000 */
[----:B------:R-:W-:Y:S01]  /*18a40*/  UMOV UR16, UR24 ;  /* 0x0000001800107c82 */ /* 0x000fe20008000000 */
[----:B------:R-:W-:Y:S01]  /*18a50*/  IMAD.MOV.U32 R7, RZ, RZ, -0x7fffffe0 ;  /* 0x80000020ff077424 */ /* 0x000fe200078e00ff */
[----:B------:R-:W-:Y:S01]  /*18a60*/  R2UR UR14, R6 ;  /* 0x00000000060e72ca */ /* 0x000fe200000e0000 */
[----:B------:R-:W-:Y:S01]  /*18a70*/  VIADD R6, R4, 0x2 ;  /* 0x0000000204067836 */ /* 0x000fe20000000000 */
[----:B------:R-:W-:Y:S01]  /*18a80*/  R2UR UR18, R8 ;  /* 0x00000000081272ca */ /* 0x000fe200000e0000 */
[----:B------:R-:W-:Y:S01]  /*18a90*/  QGMMA.64x32x32.F32.E4M3.E4M3 R88, gdesc[UR24], RZ, !UPT, gsb0 ;  /* 0x00600000185879f3 */ /* 0x000fe2000c0008ff */
[C---:B------:R-:W-:Y:S01]  /*18aa0*/  VIADD R8, R4.reuse, 0x82 ;  /* 0x0000008204087836 */ /* 0x040fe20000000000 */
[----:B------:R-:W-:Y:S01]  /*18ab0*/  IADD3 R10, R4, 0x102, RZ ;  /* 0x00000102040a7810 */ /* 0x000fe20007ffe0ff */
[----:B------:R-:W-:-:S02]  /*18ac0*/  IMAD.MOV.U32 R9, RZ, RZ, -0x7fffffe0 ;  /* 0x80000020ff097424 */ /* 0x000fc400078e00ff */
[----:B------:R-:W-:Y:S02]  /*18ad0*/  IMAD.MOV.U32 R11, RZ, RZ, -0x7fffffe0 ;  /* 0x80000020ff0b7424 */ /* 0x000fe400078e00ff */
[----:B------:R-:W-:-:S05]  /*18ae0*/  IMAD.MOV.U32 R5, RZ, RZ, -0x7fffffe0 ;  /* 0x80000020ff057424 */ /* 0x000fca00078e00ff */
[----:B------:R-:W-:Y:S01]  /*18af0*/  R2UR UR47, R5 ;  /* 0x00000000052f72ca */ /* 0x000fe200000e0000 */
[----:B------:R-:W-:Y:S02]  /*18b00*/  WARPGROUP.DEPBAR.LE gsb0, 0x0 ;  /* 0x00008000000079c5 */ /* 0x000fe40000010000 */
[----:B------:R-:W-:-:S06]  /*18b10*/  WARPGROUP.ARRIVE ;  /* 0x00000000000079c5 */ /* 0x000fcc0000000000 */
[----:B------:R-:W-:Y:S01]  /*18b20*/  QGMMA.64x32x32.F32.E4M3.E4M3 R72, gdesc[UR4], RZ, !UPT, gsb0 ;  /* 0x00600000044879f3 */ /* 0x000fe2000c0008ff */
        /* <DEDUP_REMOVED lines=50> */
[----:B------:R-:W-:Y:S01]  /*18e50*/  MOV R7, 0x80000020 ;  /* 0x8000002000077802 */ /* 0x000fe20000000f00 */
        /* <DEDUP_REMOVED lines=58> */
[----:B------:R-:W-:Y:S02]  /*19200*/  R2UR UR35, R9 ;  /* 0x00000000092372ca */ /* 0x000fe400000e0000 */
        /* <DEDUP_REMOVED lines=74> */
[C---:B------:R-:W-:Y:S01]  /*196b0*/  VIADD R6, R4.reuse, 0x682 ;  /* 0x0000068204067836 */ /* 0x040fe20000000000 */
[----:B------:R-:W-:Y:S01]  /*196c0*/  UMOV UR45, UR21 ;  /* 0x00000015002d7c82 */ /* 0x000fe20008000000 */
[----:B------:R-:W-:Y:S02]  /*196d0*/  IMAD.MOV.U32 R7, RZ, RZ, -0x7fffffe0 ;  /* 0x80000020ff077424 */ /* 0x000fe400078e00ff */
[----:B------:R-:W-:Y:S01]  /*196e0*/  VIADD R4, R4, 0x702 ;  /* 0x0000070204047836 */ /* 0x000fe20000000000 */
[----:B------:R-:W-:-:S04]  /*196f0*/  UMOV UR44, UR20 ;  /* 0x00000014002c7c82 */ /* 0x000fc80008000000 */
        /* <DEDUP_REMOVED lines=40> */
.L_x_6450:
[----:B------:R-:W2:Y:S01]  /*19980*/  LDL.LU R4, [R1] ;  /* 0x0000000001047983 */ /* 0x000ea20000300800 */
[----:B------:R-:W0:Y:S03]  /*19990*/  LDC R5, c[0x0][0x448] ;  /* 0x00011200ff057b82 */ /* 0x000e260000000800 */
[----:B------:R-:W3:Y:S04]  /*199a0*/  LDL R0, [R1+0x5c] ;  /* 0x00005c0001007983 */ /* 0x000ee80000100800 */
[----:B------:R-:W3:Y:S04]  /*199b0*/  LDL R112, [R1+0x48] ;  /* 0x0000480001707983 */ /* 0x000ee80000100800 */
[----:B------:R-:W4:Y:S04]  /*199c0*/  LDL R108, [R1+0x50] ;  /* 0x00005000016c7983 */ /* 0x000f280000100800 */
[----:B------:R-:W5:Y:S04]  /*199d0*/  LDL R6, [R1+0x58] ;  /* 0x0000580001067983 */ /* 0x000f680000100800 */
[----:B------:R-:W5:Y:S01]  /*199e0*/  LDL R110, [R1+0x4c] ;  /* 0x00004c00016e7983 */ /* 0x000f620000100800 */
[----:B0-----:R-:W-:-:S13]  /*199f0*/  ISETP.NE.AND P4, PT, R5, 0x1, PT ;  /* 0x000000010500780c */ /* 0x001fda0003f85270 */
[----:B------:R-:W0:Y:S08]  /*19a00*/  @P4 LDC R5, c[0x0][0x44c] ;  /* 0x00011300ff054b82 */ /* 0x000e300000000800 */
[----:B------:R-:W1:Y:S01]  /*19a10*/  @P4 LDC R7, c[0x0][0x450] ;  /* 0x00011400ff074b82 */ /* 0x000e620000000800 */
[----:B---3--:R-:W-:-:S05]  /*19a20*/  IADD3 R10, R0, R112, RZ ;  /* 0x00000070000a7210 */ /* 0x008fca0007ffe0ff */
[----:B0-----:R-:W-:-:S05]  /*19a30*/  @P4 IMAD.HI.U32 R0, R10, R5, RZ ;  /* 0x000000050a004227 */ /* 0x001fca00078e00ff */
[----:B-1----:R-:W-:Y:S02]  /*19a40*/  @P4 SHF.R.U32.HI R10, RZ, R7, R0 ;  /* 0x00000007ff0a4219 */ /* 0x002fe40000011600 */
[----:B--2---:R-:W-:-:S03]  /*19a50*/  LOP3.LUT R4, R4, 0xfffffff7, RZ, 0xc0, !PT ;  /* 0xfffffff704047812 */ /* 0x004fc600078ec0ff */
[----:B------:R-:W0:Y:S01]  /*19a60*/  SHFL.IDX PT, R5, R10, 0x1, 0x1c1f ;  /* 0x003c1f000a057f89 */ /* 0x000e2200000e0000 */
[----:B------:R-:W-:Y:S01]  /*19a70*/  @P4 LOP3.LUT R4, R4, 0x8, RZ, 0xfc, !PT ;  /* 0x0000000804044812 */ /* 0x000fe200078efcff */
[----:B------:R-:W-:Y:S02]  /*19a80*/  IMAD.MOV.U32 R7, RZ, RZ, -0xa0 ;  /* 0xffffff60ff077424 */ /* 0x000fe400078e00ff */
[----:B----4-:R-:W-:Y:S02]  /*19a90*/  IMAD R0, R146, -0xa0, R108 ;  /* 0xffffff6092007824 */ /* 0x010fe400078e026c */
[----:B------:R1:W-:Y:S02]  /*19aa0*/  STL [R1], R4 ;  /* 0x0000000401007387 */ /* 0x0003e40000100800 */
[----:B------:R-:W-:Y:S02]  /*19ab0*/  VIADD R0, R0, 0xa0 ;  /* 0x000000a000007836 */ /* 0x000fe40000000000 */
[----:B-1----:R-:W-:-:S04]  /*19ac0*/  IMAD R4, R146, R7, 0xa1 ;  /* 0x000000a192047424 */ /* 0x002fc800078e0207 */
[C---:B-----5:R-:W-:Y:S02]  /*19ad0*/  IMAD R4, R6.reuse, -0x2, R4 ;  /* 0xfffffffe06047824 */ /* 0x060fe400078e0204 */
[----:B------:R-:W-:-:S03]  /*19ae0*/  IMAD R8, R6, -0x2, R0 ;  /* 0xfffffffe06087824 */ /* 0x000fc600078e0200 */
[----:B------:R-:W-:-:S04]  /*19af0*/  IADD3 R13, -R110, R4, R108 ;  /* 0x000000046e0d7210 */ /* 0x000fc80007ffe16c */
[----:B0-----:R-:W-:-:S04]  /*19b00*/  VIADDMNMX R0, R5, R13, R8, PT ;  /* 0x0000000d05007246 */ /* 0x001fc80003800108 */
        /* <DEDUP_REMOVED lines=117> */
[----:B------:R-:W-:-:S04]  /*1a260*/  FMNMX.FTZ R0, R38, R7, !PT ;  /* 0x0000000726007209 */ /* 0x000fc80007810000 */
[----:B------:R-:W-:-:S05]  /*1a270*/  FMNMX.FTZ R7, R39, R0, !PT ;  /* 0x0000000027077209 */ /* 0x000fca0007810000 */
[----:B------:R-:W0:Y:S04]  /*1a280*/  SHFL.BFLY PT, R0, R7, 0x2, 0x1f ;  /* 0x0c401f0007007f89 */ /* 0x000e2800000e0000 */
[----:B------:R-:W1:Y:S01]  /*1a290*/  SHFL.IDX PT, R94, R10, RZ, 0x1c1f ;  /* 0x001c1fff0a5e7589 */ /* 0x000e6200000e0000 */
[----:B0-----:R-:W-:-:S05]  /*1a2a0*/  FMNMX.FTZ R27, R7, R0, !PT ;  /* 0x00000000071b7209 */ /* 0x001fca0007810000 */
[----:B------:R-:W0:Y:S01]  /*1a2b0*/  SHFL.BFLY PT, R0, R27, 0x1, 0x1f ;  /* 0x0c201f001b007f89 */ /* 0x000e2200000e0000 */
[----:B-1----:R-:W-:-:S04]  /*1a2c0*/  VIADDMNMX R94, R94, R13, R8, PT ;  /* 0x0000000d5e5e7246 */ /* 0x002fc80003800108 */
[C---:B------:R-:W-:Y:S02]  /*1a2d0*/  ISETP.GT.AND P2, PT, R94.reuse, 0x1, PT ;  /* 0x000000015e00780c */ /* 0x040fe40003f44270 */
[----:B------:R-:W-:Y:S02]  /*1a2e0*/  ISETP.GT.AND P3, PT, R94, 0x8, PT ;  /* 0x000000085e00780c */ /* 0x000fe40003f64270 */
[----:B------:R-:W-:Y:S02]  /*1a2f0*/  FSEL R89, R89, -INF , P2 ;  /* 0xff80000059597808 */ /* 0x000fe40001000000 */
[----:B0-----:R-:W-:-:S04]  /*1a300*/  FMNMX.FTZ R0, R27, R0, !PT ;  /* 0x000000001b007209 */ /* 0x001fc80007810000 */
[----:B------:R-:W-:Y:S01]  /*1a310*/  FSETP.NEU.FTZ.AND P1, PT, R0, -INF , PT ;  /* 0xff8000000000780b */ /* 0x000fe20003f3d000 */
[----:B------:R-:W-:-:S05]  /*1a320*/  FFMA.FTZ R11, R2, R0, -8 ;  /* 0xc1000000020b7423 */ /* 0x000fca0000010000 */
[----:B------:R-:W-:Y:S02]  /*1a330*/  FSEL R11, R11, RZ, P1 ;  /* 0x000000ff0b0b7208 */ /* 0x000fe40000800000 */
[----:B------:R-:W-:-:S04]  /*1a340*/  ISETP.GT.AND P1, PT, R94, RZ, PT ;  /* 0x000000ff5e00720c */ /* 0x000fc80003f24270 */
[----:B------:R-:W-:Y:S02]  /*1a350*/  FSEL R31, R88, -INF , P1 ;  /* 0xff800000581f7808 */ /* 0x000fe40000800000 */
        /* <DEDUP_REMOVED lines=17> */
[----:B------:R-:W-:Y:S02]  /*1a470*/  FMNMX.FTZ R88, R55, R88, !PT ;  /* 0x0000005837587209 */ /* 0x000fe40007810000 */
[----:B------:R-:W-:Y:S02]  /*1a480*/  ISETP.GT.AND P2, PT, R94, 0x21, PT ;  /* 0x000000215e00780c */ /* 0x000fe40003f44270 */
[----:B------:R-:W-:Y:S02]  /*1a490*/  FSEL R79, R72, -INF , P1 ;  /* 0xff800000484f7808 */ /* 0x000fe40000800000 */
[----:B------:R-:W-:Y:S02]  /*1a4a0*/  FMNMX.FTZ R88, R101, R88, !PT ;  /* 0x0000005865587209 */ /* 0x000fe40007810000 */
[----:B------:R-:W-:Y:S02]  /*1a4b0*/  ISETP.GT.AND P1, PT, R94, 0x28, PT ;  /* 0x000000285e00780c */ /* 0x000fe40003f24270 */
[----:B------:R-:W-:-:S02]  /*1a4c0*/  FSEL R73, R73, -INF , P2 ;  /* 0xff80000049497808 */ /* 0x000fc40001000000 */
[----:B------:R-:W-:Y:S01]  /*1a4d0*/  FMNMX.FTZ R88, R79, R88, !PT ;  /* 0x000000584f587209 */ /* 0x000fe20007810000 */
[----:B------:R-:W-:-:S01]  /*1a4e0*/  FFMA.FTZ R72, R2, R91, -R11 ;  /* 0x0000005b02487223 */ /* 0x000fc2000001080b */
        /* <DEDUP_REMOVED lines=12> */
[----:B------:R-:W-:Y:S01]  /*1a5b0*/  FFMA.FTZ R13, R2, R99, -R11 ;  /* 0x00000063020d7223 */ /* 0x000fe2000001080b */
[----:B------:R-:W-:Y:S02]  /*1a5c0*/  ISETP.GT.AND P2, PT, R94, 0x39, PT ;  /* 0x000000395e00780c */ /* 0x000fe40003f44270 */
[----:B------:R-:W-:Y:S02]  /*1a5d0*/  FSEL R99, R84, -INF , P1 ;  /* 0xff80000054637808 */ /* 0x000fe40000800000 */
[----:B------:R-:W-:Y:S02]  /*1a5e0*/  FMNMX.FTZ R88, R81, R88, !PT ;  /* 0x0000005851587209 */ /* 0x000fe40007810000 */
[----:B------:R-:W-:Y:S02]  /*1a5f0*/  FSEL R85, R85, -INF , P2 ;  /* 0xff80000055557808 */ /* 0x000fe40001000000 */
[----:B------:R-:W-:-:S02]  /*1a600*/  ISETP.GT.AND P1, PT, R94, 0x40, PT ;  /* 0x000000405e00780c */ /* 0x000fc40003f24270 */
[----:B------:R-:W-:Y:S01]  /*1a610*/  FMNMX.FTZ R88, R99, R88, !PT ;  /* 0x0000005863587209 */ /* 0x000fe20007810000 */
[----:B------:R-:W-:-:S01]  /*1a620*/  FFMA.FTZ R27, R2, R103, -R11 ;  /* 0x00000067021b7223 */ /* 0x000fc2000001080b */
        /* <DEDUP_REMOVED lines=28> */
[----:B------:R-:W-:Y:S01]  /*1a7f0*/  FMNMX.FTZ R88, R69, R88, !PT ;  /* 0x0000005845587209 */ /* 0x000fe20007810000 */
[----:B------:R-:W-:-:S01]  /*1a800*/  FFMA.FTZ R64, R2, R75, -R11 ;  /* 0x0000004b02407223 */ /* 0x000fc2000001080b */
        /* <DEDUP_REMOVED lines=46> */
[----:B------:R-:W-:Y:S01]  /*1aaf0*/  FMNMX.FTZ R88, R133, R88, !PT ;  /* 0x0000005885587209 */ /* 0x000fe20007810000 */
[----:B------:R-:W-:-:S03]  /*1ab00*/  FFMA.FTZ R5, R2, R5, -R11 ;  /* 0x0000000502057223 */ /* 0x000fc6000001080b */
[----:B------:R-:W-:Y:S01]  /*1ab10*/  FMNMX.FTZ R88, R135, R88, !PT ;  /* 0x0000005887587209 */ /* 0x000fe20007810000 */
[----:B------:R0:W-:Y:S04]  /*1ab20*/  MUFU.EX2 R24, R5 ;  /* 0x0000000500187308 */ /* 0x0001e80000000800 */
[----:B0-----:R-:W0:Y:S01]  /*1ab30*/  SHFL.BFLY PT, R5, R88, 0x2, 0x1f ;  /* 0x0c401f0058057f89 */ /* 0x001e2200000e0000 */
[----:B------:R-:W-:-:S01]  /*1ab40*/  FFMA.FTZ R36, R2, R46, -R11 ;  /* 0x0000002e02247223 */ /* 0x000fc2000001080b */
[----:B0-----:R-:W-:-:S05]  /*1ab50*/  FMNMX.FTZ R46, R88, R5, !PT ;  /* 0x00000005582e7209 */ /* 0x001fca0007810000 */
[----:B------:R-:W0:Y:S01]  /*1ab60*/  SHFL.BFLY PT, R5, R46, 0x1, 0x1f ;  /* 0x0c201f002e057f89 */ /* 0x000e2200000e0000 */
[----:B------:R-:W-:-:S01]  /*1ab70*/  FFMA.FTZ R127, R2, R26, -R11 ;  /* 0x0000001a027f7223 */ /* 0x000fc2000001080b */
[C-C-:B------:R-:W-:Y:S01]  /*1ab80*/  FFMA.FTZ R26, R2.reuse, R30, -R11.reuse ;  /* 0x0000001e021a7223 */ /* 0x140fe2000001080b */
[----:B------:R-:W-:-:S01]  /*1ab90*/  FFMA.FTZ R30, R2, R34, -R11 ;  /* 0x00000022021e7223 */ /* 0x000fc2000001080b */
[C-C-:B------:R-:W-:Y:S01]  /*1aba0*/  FFMA.FTZ R9, R2.reuse, R4, -R11.reuse ;  /* 0x0000000402097223 */ /* 0x140fe2000001080b */
[----:B------:R-:W-:-:S01]  /*1abb0*/  FFMA.FTZ R6, R2, R6, -R11 ;  /* 0x0000000602067223 */ /* 0x000fc2000001080b */
[----:B------:R-:W-:Y:S01]  /*1abc0*/  FFMA.FTZ R4, R2, R104, -R11 ;  /* 0x0000006802047223 */ /* 0x000fe2000001080b */
[----:B0-----:R-:W-:-:S04]  /*1abd0*/  FMNMX.FTZ R5, R46, R5, !PT ;  /* 0x000000052e057209 */ /* 0x001fc80007810000 */
[----:B------:R-:W-:Y:S01]  /*1abe0*/  FSETP.NEU.FTZ.AND P1, PT, R5, -INF , PT ;  /* 0xff8000000500780b */ /* 0x000fe20003f3d000 */
[----:B------:R-:W-:-:S05]  /*1abf0*/  FFMA.FTZ R34, R2, R5, -8 ;  /* 0xc100000002227423 */ /* 0x000fca0000010005 */
[----:B------:R-:W-:-:S05]  /*1ac00*/  FSEL R52, R34, RZ, P1 ;  /* 0x000000ff22347208 */ /* 0x000fca0000800000 */
[C-C-:B------:R-:W-:Y:S01]  /*1ac10*/  FFMA.FTZ R216, R2.reuse, R31, -R52.reuse ;  /* 0x0000001f02d87223 */ /* 0x140fe20000010834 */
[----:B------:R-:W-:-:S01]  /*1ac20*/  FFMA.FTZ R31, R2, R89, -R52 ;  /* 0x00000059021f7223 */ /* 0x000fc20000010834 */
[----:B------:R-:W-:Y:S01]  /*1ac30*/  MUFU.EX2 R9, R9 ;  /* 0x0000000900097308 */ /* 0x000fe20000000800 */
[----:B------:R-:W-:-:S01]  /*1ac40*/  FFMA.FTZ R7, R2, R106, -R11 ;  /* 0x0000006a02077223 */ /* 0x000fc2000001080b */
[C-C-:B------:R-:W-:Y:S01]  /*1ac50*/  FFMA.FTZ R34, R2.reuse, R35, -R52.reuse ;  /* 0x0000002302227223 */ /* 0x140fe20000010834 */
[----:B------:R-:W-:-:S05]  /*1ac60*/  FFMA.FTZ R93, R2, R93, -R52 ;  /* 0x0000005d025d7223 */ /* 0x000fca0000010834 */
[----:B------:R-:W0:Y:S01]  /*1ac70*/  MUFU.EX2 R6, R6 ;  /* 0x0000000600067308 */ /* 0x000e220000000800 */
[----:B------:R-:W-:-:S01]  /*1ac80*/  FFMA.FTZ R129, R2, R54, -R11 ;  /* 0x0000003602817223 */ /* 0x000fc2000001080b */
[----:B------:R-:W-:-:S06]  /*1ac90*/  FFMA.FTZ R8, R2, R98, -R11 ;  /* 0x0000006202087223 */ /* 0x000fcc000001080b */
[----:B------:R-:W-:Y:S01]  /*1aca0*/  MUFU.EX2 R216, R216 ;  /* 0x000000d800d87308 */ /* 0x000fe20000000800 */
[----:B------:R-:W-:-:S07]  /*1acb0*/  FFMA.FTZ R218, R2, R47, -R52 ;  /* 0x0000002f02da7223 */ /* 0x000fce0000010834 */
[----:B------:R-:W1:Y:S01]  /*1acc0*/  MUFU.EX2 R31, R31 ;  /* 0x0000001f001f7308 */ /* 0x000e620000000800 */
[----:B------:R-:W-:-:S07]  /*1acd0*/  FFMA.FTZ R33, R2, R71, -R11 ;  /* 0x0000004702217223 */ /* 0x000fce000001080b */
[----:B------:R-:W2:Y:S01]  /*1ace0*/  MUFU.EX2 R4, R4 ;  /* 0x0000000400047308 */ /* 0x000ea20000000800 */
[----:B------:R-:W-:-:S01]  /*1acf0*/  FFMA.FTZ R71, R2, R20, -R11 ;  /* 0x0000001402477223 */ /* 0x000fc2000001080b */
[----:B------:R-:W-:-:S06]  /*1ad00*/  FFMA.FTZ R20, R2, R50, -R11 ;  /* 0x0000003202147223 */ /* 0x000fcc000001080b */
[----:B------:R-:W3:Y:S01]  /*1ad10*/  MUFU.EX2 R54, R34 ;  /* 0x0000002200367308 */ /* 0x000ee20000000800 */
[----:B------:R-:W-:-:S01]  /*1ad20*/  FFMA.FTZ R35, R2, R97, -R52 ;  /* 0x0000006102237223 */ /* 0x000fc20000010834 */
[----:B------:R-:W-:-:S06]  /*1ad30*/  VIADD R3, R3, 0x33440 ;  /* 0x0003344003037836 */ /* 0x000fcc0000000000 */
[----:B------:R-:W4:Y:S01]  /*1ad40*/  MUFU.EX2 R7, R7 ;  /* 0x0000000700077308 */ /* 0x000f220000000800 */
[----:B------:R-:W-:Y:S02]  /*1ad50*/  IMAD.U32 R50, RZ, RZ, UR38 ;  /* 0x00000026ff327e24 */ /* 0x000fe4000f8e00ff */
[----:B------:R-:W-:-:S05]  /*1ad60*/  FFMA.FTZ R102, R2, R102, -R11 ;  /* 0x0000006602667223 */ /* 0x000fca000001080b */
[----:B------:R-:W5:Y:S01]  /*1ad70*/  MUFU.EX2 R93, R93 ;  /* 0x0000005d005d7308 */ /* 0x000f620000000800 */
[----:B------:R-:W-:-:S01]  /*1ad80*/  FFMA.FTZ R32, R2, R42, -R11 ;  /* 0x0000002a02207223 */ /* 0x000fc2000001080b */
[C-C-:B------:R-:W-:Y:S01]  /*1ad90*/  FFMA.FTZ R37, R2.reuse, R43, -R11.reuse ;  /* 0x0000002b02257223 */ /* 0x140fe2000001080b */
[----:B------:R-:W-:-:S01]  /*1ada0*/  FFMA.FTZ R131, R2, R12, -R11 ;  /* 0x0000000c02837223 */ /* 0x000fc2000001080b */
[----:B------:R-:W-:-:S04]  /*1adb0*/  FFMA.FTZ R204, R2, R75, -R52 ;  /* 0x0000004b02cc7223 */ /* 0x000fc80000010834 */
[----:B------:R-:W5:Y:S01]  /*1adc0*/  MUFU.EX2 R8, R8 ;  /* 0x0000000800087308 */ /* 0x000f620000000800 */
[----:B------:R-:W-:-:S01]  /*1add0*/  FFMA.FTZ R21, R2, R21, -R11 ;  /* 0x0000001502157223 */ /* 0x000fc2000001080b */
[C-C-:B------:R-:W-:Y:S01]  /*1ade0*/  FFMA.FTZ R51, R2.reuse, R90, -R11.reuse ;  /* 0x0000005a02337223 */ /* 0x140fe2000001080b */
[----:B------:R-:W-:-:S01]  /*1adf0*/  FFMA.FTZ R76, R2, R78, -R11 ;  /* 0x0000004e024c7223 */ /* 0x000fc2000001080b */
[C-C-:B------:R-:W-:Y:S01]  /*1ae00*/  FFMA.FTZ R82, R2.reuse, R82, -R11.reuse ;  /* 0x0000005202527223 */ /* 0x140fe2000001080b */
[----:B------:R-:W-:-:S03]  /*1ae10*/  FFMA.FTZ R60, R2, R86, -R11 ;  /* 0x00000056023c7223 */ /* 0x000fc6000001080b */
[----:B------:R-:W5:Y:S01]  /*1ae20*/  MUFU.EX2 R218, R218 ;  /* 0x000000da00da7308 */ /* 0x000f620000000800 */
[----:B------:R-:W-:-:S01]  /*1ae30*/  FFMA.FTZ R41, R2, R74, -R11 ;  /* 0x0000004a02297223 */ /* 0x000fc2000001080b */
[C-C-:B------:R-:W-:Y:S01]  /*1ae40*/  FFMA.FTZ R28, R2.reuse, R70, -R11.reuse ;  /* 0x00000046021c7223 */ /* 0x140fe2000001080b */
[----:B------:R-:W-:-:S01]  /*1ae50*/  FFMA.FTZ R43, R2, R66, -R11 ;  /* 0x00000042022b7223 */ /* 0x000fc2000001080b */
[C-C-:B------:R-:W-:Y:S01]  /*1ae60*/  FFMA.FTZ R125, R2.reuse, R62, -R11.reuse ;  /* 0x0000003e027d7223 */ /* 0x140fe2000001080b */
[----:B------:R-:W-:-:S01]  /*1ae70*/  FFMA.FTZ R14, R2, R14, -R11 ;  /* 0x0000000e020e7223 */ /* 0x000fc2000001080b */
[C-C-:B------:R-:W-:Y:S01]  /*1ae80*/  FFMA.FTZ R42, R2.reuse, R58, -R11.reuse ;  /* 0x0000003a022a7223 */ /* 0x140fe2000001080b */
[----:B------:R-:W-:-:S01]  /*1ae90*/  FFMA.FTZ R12, R2, R38, -R11 ;  /* 0x00000026020c7223 */ /* 0x000fc2000001080b */
[----:B------:R-:W5:Y:S01]  /*1aea0*/  MUFU.EX2 R13, R13 ;  /* 0x0000000d000d7308 */ /* 0x000f620000000800 */
[----:B0-----:R-:W-:-:S01]  /*1aeb0*/  FADD.FTZ R75, R9, R6 ;  /* 0x00000006094b7221 */ /* 0x001fc20000010000 */
[----:B------:R-:W-:Y:S01]  /*1aec0*/  FFMA.FTZ R55, R2, R55, -R52 ;  /* 0x0000003702377223 */ /* 0x000fe20000010834 */
[----:B------:R-:W-:Y:S01]  /*1aed0*/  PRMT R50, R50, 0x654, R3 ;  /* 0x0000065432327816 */ /* 0x000fe20000000003 */
[----:B------:R-:W-:Y:S01]  /*1aee0*/  FFMA.FTZ R11, R2, R39, -R11 ;  /* 0x00000027020b7223 */ /* 0x000fe2000001080b */
[----:B-1----:R-:W-:-:S01]  /*1aef0*/  FADD.FTZ R39, R216, R31 ;  /* 0x0000001fd8277221 */ /* 0x002fc20000010000 */
[----:B------:R-:W-:-:S02]  /*1af00*/  FFMA.FTZ R101, R2, R101, -R52 ;  /* 0x0000006502657223 */ /* 0x000fc40000010834 */
[----:B------:R-:W0:Y:S01]  /*1af10*/  MUFU.EX2 R35, R35 ;  /* 0x0000002300237308 */ /* 0x000e220000000800 */
[----:B--2---:R-:W-:-:S01]  /*1af20*/  FADD.FTZ R68, R4, R75 ;  /* 0x0000004b04447221 */ /* 0x004fc20000010000 */
[----:B------:R3:W-:Y:S01]  /*1af30*/  SYNCS.ARRIVE.TRANS64.RED.A1T0 RZ, [R50+URZ], RZ ;  /* 0x000000ff32ff79a7 */ /* 0x0007e2000810043f */
[----:B------:R-:W-:-:S05]  /*1af40*/  FFMA.FTZ R212, R2, R79, -R52 ;  /* 0x0000004f02d47223 */ /* 0x000fca0000010834 */
[----:B------:R-:W1:Y:S01]  /*1af50*/  MUFU.EX2 R10, R102 ;  /* 0x00000066000a7308 */ /* 0x000e620000000800 */
[----:B---3--:R-:W-:-:S01]  /*1af60*/  FADD.FTZ R50, R54, R39 ;  /* 0x0000002736327221 */ /* 0x008fc20000010000 */
[----:B----4-:R-:W-:-:S06]  /*1af70*/  FADD.FTZ R75, R7, R68 ;  /* 0x00000044074b7221 */ /* 0x010fcc0000010000 */
[----:B------:R-:W2:Y:S01]  /*1af80*/  MUFU.EX2 R58, R55 ;  /* 0x00000037003a7308 */ /* 0x000ea20000000800 */
[----:B-----5:R-:W-:-:S01]  /*1af90*/  FADD.FTZ R39, R93, R50 ;  /* 0x000000325d277221 */ /* 0x020fc20000010000 */
[----:B------:R-:W-:Y:S01]  /*1afa0*/  FFMA.FTZ R47, R2, R73, -R52 ;  /* 0x00000049022f7223 */ /* 0x000fe20000010834 */
[----:B------:R-:W-:-:S05]  /*1afb0*/  FADD.FTZ R68, R8, R75 ;  /* 0x0000004b08447221 */ /* 0x000fca0000010000 */
[----:B------:R-:W3:Y:S01]  /*1afc0*/  MUFU.EX2 R27, R27 ;  /* 0x0000001b001b7308 */ /* 0x000ee20000000800 */
[----:B------:R-:W-:-:S01]  /*1afd0*/  FADD.FTZ R50, R218, R39 ;  /* 0x00000027da327221 */ /* 0x000fc20000010000 */
[----:B------:R-:W-:-:S06]  /*1afe0*/  FFMA.FTZ R91, R2, R91, -R52 ;  /* 0x0000005b025b7223 */ /* 0x000fcc0000010834 */
[----:B------:R-:W4:Y:S01]  /*1aff0*/  MUFU.EX2 R101, R101 ;  /* 0x0000006500657308 */ /* 0x000f220000000800 */
[----:B------:R-:W-:-:S07]  /*1b000*/  FADD.FTZ R75, R13, R68 ;  /* 0x000000440d4b7221 */ /* 0x000fce0000010000 */
[----:B------:R-:W5:Y:S01]  /*1b010*/  MUFU.EX2 R21, R21 ;  /* 0x0000001500157308 */ /* 0x000f620000000800 */
[----:B0-----:R-:W-:-:S07]  /*1b020*/  FADD.FTZ R39, R35, R50 ;  /* 0x0000003223277221 */ /* 0x001fce0000010000 */
[----:B------:R-:W0:Y:S01]  /*1b030*/  MUFU.EX2 R212, R212 ;  /* 0x000000d400d47308 */ /* 0x000e220000000800 */
[----:B-1----:R-:W-:-:S01]  /*1b040*/  FADD.FTZ R70, R10, R75 ;  /* 0x0000004b0a467221 */ /* 0x002fc20000010000 */
[----:B------:R-:W-:-:S06]  /*1b050*/  FFMA.FTZ R77, R2, R77, -R52 ;  /* 0x0000004d024d7223 */ /* 0x000fcc0000010834 */
[----:B------:R-:W1:Y:S01]  /*1b060*/  MUFU.EX2 R72, R72 ;  /* 0x0000004800487308 */ /* 0x000e620000000800 */
[----:B--2---:R-:W-:-:S01]  /*1b070*/  FADD.FTZ R68, R58, R39 ;  /* 0x000000273a447221 */ /* 0x004fc20000010000 */
[----:B------:R-:W-:-:S06]  /*1b080*/  FFMA.FTZ R34, R2, R95, -R52 ;  /* 0x0000005f02227223 */ /* 0x000fcc0000010834 */
[----:B------:R-:W2:Y:S01]  /*1b090*/  MUFU.EX2 R47, R47 ;  /* 0x0000002f002f7308 */ /* 0x000ea20000000800 */
[----:B---3--:R-:W-:-:S07]  /*1b0a0*/  FADD.FTZ R70, R27, R70 ;  /* 0x000000461b467221 */ /* 0x008fce0000010000 */
[----:B------:R-:W3:Y:S01]  /*1b0b0*/  MUFU.EX2 R51, R51 ;  /* 0x0000003300337308 */ /* 0x000ee20000000800 */
[----:B----4-:R-:W-:-:S01]  /*1b0c0*/  FADD.FTZ R39, R101, R68 ;  /* 0x0000004465277221 */ /* 0x010fc20000010000 */
[----:B------:R-:W-:-:S06]  /*1b0d0*/  FFMA.FTZ R55, R2, R81, -R52 ;  /* 0x0000005102377223 */ /* 0x000fcc0000010834 */
[----:B------:R-:W4:Y:S01]  /*1b0e0*/  MUFU.EX2 R91, R91 ;  /* 0x0000005b005b7308 */ /* 0x000f220000000800 */
[----:B-----5:R-:W-:-:S07]  /*1b0f0*/  FADD.FTZ R75, R21, R70 ;  /* 0x00000046154b7221 */ /* 0x020fce0000010000 */
[----:B------:R-:W5:Y:S01]  /*1b100*/  MUFU.EX2 R76, R76 ;  /* 0x0000004c004c7308 */ /* 0x000f620000000800 */
[----:B0-----:R-:W-:-:S01]  /*1b110*/  FADD.FTZ R68, R212, R39 ;  /* 0x00000027d4447221 */ /* 0x001fc20000010000 */
[----:B------:R-:W-:-:S06]  /*1b120*/  FFMA.FTZ R99, R2, R99, -R52 ;  /* 0x0000006302637223 */ /* 0x000fcc0000010834 */
[----:B------:R-:W0:Y:S01]  /*1b130*/  MUFU.EX2 R62, R77 ;  /* 0x0000004d003e7308 */ /* 0x000e220000000800 */
[----:B-1----:R-:W-:-:S07]  /*1b140*/  FADD.FTZ R70, R72, R75 ;  /* 0x0000004b48467221 */ /* 0x002fce0000010000 */
[----:B------:R-:W1:Y:S01]  /*1b150*/  MUFU.EX2 R56, R82 ;  /* 0x0000005200387308 */ /* 0x000e620000000800 */
[----:B--2---:R-:W-:-:S07]  /*1b160*/  FADD.FTZ R68, R47, R68 ;  /* 0x000000442f447221 */ /* 0x004fce0000010000 */
[----:B------:R-:W2:Y:S01]  /*1b170*/  MUFU.EX2 R34, R34 ;  /* 0x0000002200227308 */ /* 0x000ea20000000800 */
[----:B---3--:R-:W-:-:S01]  /*1b180*/  FADD.FTZ R39, R51, R70 ;  /* 0x0000004633277221 */ /* 0x008fc20000010000 */
[----:B------:R-:W-:-:S06]  /*1b190*/  FFMA.FTZ R85, R2, R85, -R52 ;  /* 0x0000005502557223 */ /* 0x000fcc0000010834 */
[----:B------:R-:W3:Y:S01]  /*1b1a0*/  MUFU.EX2 R57, R57 ;  /* 0x0000003900397308 */ /* 0x000ee20000000800 */
[----:B------:R-:W-:Y:S01]  /*1b1b0*/  F2FP.SATFINITE.E4M3.F32.PACK_AB_MERGE_C R217, R7, R4, RZ ;  /* 0x0000000407d9723e */ /* 0x000fe200048070ff */
[----:B----4-:R-:W-:-:S06]  /*1b1c0*/  FADD.FTZ R7, R91, R68 ;  /* 0x000000445b077221 */ /* 0x010fcc0000010000 */
[----:B------:R-:W4:Y:S01]  /*1b1d0*/  MUFU.EX2 R55, R55 ;  /* 0x0000003700377308 */ /* 0x000f220000000800 */
[----:B------:R-:W-:-:S01]  /*1b1e0*/  FFMA.FTZ R38, R2, R103, -R52 ;  /* 0x0000006702267223 */ /* 0x000fc20000010834 */
[----:B-----5:R-:W-:-:S06]  /*1b1f0*/  FADD.FTZ R39, R76, R39 ;  /* 0x000000274c277221 */ /* 0x020fcc0000010000 */
[----:B------:R-:W5:Y:S01]  /*1b200*/  MUFU.EX2 R60, R60 ;  /* 0x0000003c003c7308 */ /* 0x000f620000000800 */
[----:B0-----:R-:W-:-:S01]  /*1b210*/  FADD.FTZ R7, R62, R7 ;  /* 0x000000073e077221 */ /* 0x001fc20000010000 */
[----:B------:R-:W-:-:S06]  /*1b220*/  FFMA.FTZ R73, R2, R105, -R52 ;  /* 0x0000006902497223 */ /* 0x000fcc0000010834 */
[----:B------:R-:W0:Y:S01]  /*1b230*/  MUFU.EX2 R99, R99 ;  /* 0x0000006300637308 */ /* 0x000e220000000800 */
[----:B------:R-:W-:Y:S01]  /*1b240*/  F2FP.SATFINITE.E4M3.F32.PACK_AB_MERGE_C R219, R27, R10, RZ ;  /* 0x0000000a1bdb723e */ /* 0x000fe200048070ff */
[----:B-1----:R-:W-:-:S06]  /*1b250*/  FADD.FTZ R10, R56, R39 ;  /* 0x00000027380a7221 */ /* 0x002fcc0000010000 */
[----:B------:R-:W1:Y:S01]  /*1b260*/  MUFU.EX2 R61, R61 ;  /* 0x0000003d003d7308 */ /* 0x000e620000000800 */
[----:B--2---:R-:W-:-:S07]  /*1b270*/  FADD.FTZ R4, R34, R7 ;  /* 0x0000000722047221 */ /* 0x004fce0000010000 */
[----:B------:R-:W-:Y:S01]  /*1b280*/  MUFU.EX2 R40, R64 ;  /* 0x0000004000287308 */ /* 0x000fe20000000800 */
[----:B------:R-:W-:-:S07]  /*1b290*/  FFMA.FTZ R83, R2, R83, -R52 ;  /* 0x0000005302537223 */ /* 0x000fce0000010834 */
[----:B------:R-:W2:Y:S01]  /*1b2a0*/  MUFU.EX2 R64, R85 ;  /* 0x0000005500407308 */ /* 0x000ea20000000800 */
[----:B---3--:R-:W-:-:S01]  /*1b2b0*/  FADD.FTZ R7, R57, R10 ;  /* 0x0000000a39077221 */ /* 0x008fc20000010000 */
[----:B----4-:R-:W-:-:S06]  /*1b2c0*/  FADD.FTZ R10, R55, R4 ;  /* 0x00000004370a7221 */ /* 0x010fcc0000010000 */
[----:B------:R-:W3:Y:S01]  /*1b2d0*/  MUFU.EX2 R38, R38 ;  /* 0x0000002600267308 */ /* 0x000ee20000000800 */
[----:B------:R-:W-:Y:S01]  /*1b2e0*/  F2FP.SATFINITE.E4M3.F32.PACK_AB_MERGE_C R93, R93, R54, RZ ;  /* 0x000000365d5d723e */ /* 0x000fe200048070ff */
[----:B-----5:R-:W-:-:S06]  /*1b2f0*/  FADD.FTZ R54, R60, R7 ;  /* 0x000000073c367221 */ /* 0x020fcc0000010000 */
[----:B------:R-:W4:Y:S01]  /*1b300*/  MUFU.EX2 R41, R41 ;  /* 0x0000002900297308 */ /* 0x000f220000000800 */
[----:B------:R-:W-:-:S01]  /*1b310*/  FFMA.FTZ R107, R2, R107, -R52 ;  /* 0x0000006b026b7223 */ /* 0x000fc20000010834 */
[----:B0-----:R-:W-:-:S06]  /*1b320*/  FADD.FTZ R7, R99, R10 ;  /* 0x0000000a63077221 */ /* 0x001fcc0000010000 */
[----:B------:R-:W0:Y:S01]  /*1b330*/  MUFU.EX2 R73, R73 ;  /* 0x0000004900497308 */ /* 0x000e220000000800 */
[----:B------:R-:W-:-:S01]  /*1b340*/  FFMA.FTZ R46, R2, R109, -R52 ;  /* 0x0000006d022e7223 */ /* 0x000fc20000010834 */
[C---:B-1----:R-:W-:Y:S01]  /*1b350*/  F2FP.SATFINITE.E4M3.F32.PACK_AB_MERGE_C R215, R61.reuse, R60, RZ ;  /* 0x0000003c3dd7723e */ /* 0x042fe200048070ff */
[----:B------:R-:W-:-:S05]  /*1b360*/  FADD.FTZ R61, R61, R54 ;  /* 0x000000363d3d7221 */ /* 0x000fca0000010000 */
[----:B------:R-:W1:Y:S01]  /*1b370*/  MUFU.EX2 R44, R44 ;  /* 0x0000002c002c7308 */ /* 0x000e620000000800 */
[----:B--2---:R-:W-:-:S01]  /*1b380*/  FADD.FTZ R7, R64, R7 ;  /* 0x0000000740077221 */ /* 0x004fc20000010000 */
[----:B------:R-:W-:-:S06]  /*1b390*/  FFMA.FTZ R65, R2, R65, -R52 ;  /* 0x0000004102417223 */ /* 0x000fcc0000010834 */
[----:B------:R-:W2:Y:S01]  /*1b3a0*/  MUFU.EX2 R83, R83 ;  /* 0x0000005300537308 */ /* 0x000ea20000000800 */
[----:B------:R-:W-:-:S07]  /*1b3b0*/  FADD.FTZ R10, R40, R61 ;  /* 0x0000003d280a7221 */ /* 0x000fce0000010000 */
[----:B------:R-:W5:Y:S01]  /*1b3c0*/  MUFU.EX2 R49, R49 ;  /* 0x0000003100317308 */ /* 0x000f620000000800 */
[----:B------:R-:W-:Y:S01]  /*1b3d0*/  F2FP.SATFINITE.E4M3.F32.PACK_AB_MERGE_C R217, R6, R9, R217 ;  /* 0x0000000906d9723e */ /* 0x000fe200048070d9 */
[----:B---3--:R-:W-:-:S06]  /*1b3e0*/  FADD.FTZ R6, R38, R7 ;  /* 0x0000000726067221 */ /* 0x008fcc0000010000 */
[----:B------:R-:W3:Y:S01]  /*1b3f0*/  MUFU.EX2 R66, R107 ;  /* 0x0000006b00427308 */ /* 0x000ee20000000800 */
[----:B------:R-:W-:-:S01]  /*1b400*/  FFMA.FTZ R48, R2, R87, -R52 ;  /* 0x0000005702307223 */ /* 0x000fc20000010834 */
[----:B----4-:R-:W-:Y:S01]  /*1b410*/  FADD.FTZ R7, R41, R10 ;  /* 0x0000000a29077221 */ /* 0x010fe20000010000 */
[----:B------:R-:W-:-:S05]  /*1b420*/  F2FP.SATFINITE.E4M3.F32.PACK_AB_MERGE_C R219, R13, R8, R219 ;  /* 0x000000080ddb723e */ /* 0x000fca00048070db */
[----:B------:R-:W4:Y:S01]  /*1b430*/  MUFU.EX2 R46, R46 ;  /* 0x0000002e002e7308 */ /* 0x000f220000000800 */
[----:B0-----:R-:W-:-:S01]  /*1b440*/  FADD.FTZ R8, R73, R6 ;  /* 0x0000000649087221 */ /* 0x001fc20000010000 */
[----:B------:R-:W-:Y:S01]  /*1b450*/  FFMA.FTZ R69, R2, R69, -R52 ;  /* 0x0000004502457223 */ /* 0x000fe20000010834 */
[----:B-1----:R-:W-:-:S05]  /*1b460*/  FADD.FTZ R10, R44, R7 ;  /* 0x000000072c0a7221 */ /* 0x002fca0000010000 */
[----:B------:R-:W0:Y:S01]  /*1b470*/  MUFU.EX2 R25, R25 ;  /* 0x0000001900197308 */ /* 0x000e220000000800 */
[----:B--2---:R-:W-:-:S01]  /*1b480*/  FADD.FTZ R7, R83, R8 ;  /* 0x0000000853077221 */ /* 0x004fc20000010000 */
[----:B-----5:R-:W-:-:S06]  /*1b490*/  F2FP.SATFINITE.E4M3.F32.PACK_AB_MERGE_C R209, R49, R44, RZ ;  /* 0x0000002c31d1723e */ /* 0x020fcc00048070ff */
[----:B------:R-:W1:Y:S01]  /*1b4a0*/  MUFU.EX2 R65, R65 ;  /* 0x0000004100417308 */ /* 0x000e620000000800 */
[----:B------:R-:W-:-:S01]  /*1b4b0*/  FADD.FTZ R49, R49, R10 ;  /* 0x0000000a31317221 */ /* 0x000fc20000010000 */
[----:B------:R-:W-:-:S06]  /*1b4c0*/  FFMA.FTZ R111, R2, R111, -R52 ;  /* 0x0000006f026f7223 */ /* 0x000fcc0000010834 */
[----:B------:R-:W2:Y:S01]  /*1b4d0*/  MUFU.EX2 R28, R28 ;  /* 0x0000001c001c7308 */ /* 0x000ea20000000800 */
[----:B---3--:R-:W-:-:S07]  /*1b4e0*/  FADD.FTZ R7, R66, R7 ;  /* 0x0000000742077221 */ /* 0x008fce0000010000 */
[----:B------:R-:W3:Y:S01]  /*1b4f0*/  MUFU.EX2 R48, R48 ;  /* 0x0000003000307308 */ /* 0x000ee20000000800 */
[----:B------:R-:W-:-:S07]  /*1b500*/  FADD.FTZ R10, R24, R49 ;  /* 0x00000031180a7221 */ /* 0x000fce0000010000 */
[----:B------:R-:W5:Y:S01]  /*1b510*/  MUFU.EX2 R33, R33 ;  /* 0x0000002100217308 */ /* 0x000f620000000800 */
[----:B----4-:R-:W-:-:S01]  /*1b520*/  FADD.FTZ R8, R46, R7 ;  /* 0x000000072e087221 */ /* 0x010fc20000010000 */
[----:B------:R-:W-:-:S06]  /*1b530*/  FFMA.FTZ R113, R2, R113, -R52 ;  /* 0x0000007102717223 */ /* 0x000fcc0000010834 */
[----:B------:R-:W4:Y:S01]  /*1b540*/  MUFU.EX2 R69, R69 ;  /* 0x0000004500457308 */ /* 0x000f220000000800 */
[----:B------:R-:W-:Y:S01]  /*1b550*/  F2FP.SATFINITE.E4M3.F32.PACK_AB_MERGE_C R214, R64, R99, RZ ;  /* 0x0000006340d6723e */ /* 0x000fe200048070ff */
[----:B0-----:R-:W-:-:S06]  /*1b560*/  FADD.FTZ R9, R25, R10 ;  /* 0x0000000a19097221 */ /* 0x001fcc0000010000 */
[----:B------:R-:W0:Y:S01]  /*1b570*/  MUFU.EX2 R32, R32 ;  /* 0x0000002000207308 */ /* 0x000e220000000800 */
[----:B-1----:R-:W-:-:S01]  /*1b580*/  FADD.FTZ R7, R65, R8 ;  /* 0x0000000841077221 */ /* 0x002fc20000010000 */
[----:B------:R-:W-:-:S06]  /*1b590*/  F2FP.SATFINITE.E4M3.F32.PACK_AB_MERGE_C R214, R55, R34, R214 ;  /* 0x0000002237d6723e */ /* 0x000fcc00048070d6 */
[----:B------:R-:W1:Y:S01]  /*1b5a0*/  MUFU.EX2 R3, R111 ;  /* 0x0000006f00037308 */ /* 0x000e620000000800 */
[----:B------:R-:W-:-:S01]  /*1b5b0*/  FFMA.FTZ R45, R2, R45, -R52 ;  /* 0x0000002d022d7223 */ /* 0x000fc20000010834 */
[----:B--2---:R-:W-:-:S06]  /*1b5c0*/  FADD.FTZ R34, R28, R9 ;  /* 0x000000091c227221 */ /* 0x004fcc0000010000 */
[----:B------:R-:W2:Y:S01]  /*1b5d0*/  MUFU.EX2 R37, R37 ;  /* 0x0000002500257308 */ /* 0x000ea20000000800 */
[----:B---3--:R-:W-:-:S01]  /*1b5e0*/  FADD.FTZ R10, R48, R7 ;  /* 0x00000007300a7221 */ /* 0x008fc20000010000 */
[----:B------:R-:W-:-:S06]  /*1b5f0*/  FFMA.FTZ R59, R2, R59, -R52 ;  /* 0x0000003b023b7223 */ /* 0x000fcc0000010834 */
[----:B------:R-:W3:Y:S01]  /*1b600*/  MUFU.EX2 R204, R204 ;  /* 0x000000cc00cc7308 */ /* 0x000ee20000000800 */
[C---:B-----5:R-:W-:Y:S01]  /*1b610*/  F2FP.SATFINITE.E4M3.F32.PACK_AB_MERGE_C R211, R33.reuse, R28, RZ ;  /* 0x0000001c21d3723e */ /* 0x060fe200048070ff */
[----:B------:R-:W-:-:S06]  /*1b620*/  FADD.FTZ R33, R33, R34 ;  /* 0x0000002221217221 */ /* 0x000fcc0000010000 */
[----:B------:R-:W5:Y:S01]  /*1b630*/  MUFU.EX2 R36, R36 ;  /* 0x0000002400247308 */ /* 0x000f620000000800 */
[----:B----4-:R-:W-:-:S07]  /*1b640*/  FADD.FTZ R10, R69, R10 ;  /* 0x0000000a450a7221 */ /* 0x010fce0000010000 */
[----:B------:R-:W4:Y:S01]  /*1b650*/  MUFU.EX2 R113, R113 ;  /* 0x0000007100717308 */ /* 0x000f220000000800 */
[----:B0-----:R-:W-:-:S07]  /*1b660*/  FADD.FTZ R28, R32, R33 ;  /* 0x00000021201c7221 */ /* 0x001fce0000010000 */
[----:B------:R-:W0:Y:S01]  /*1b670*/  MUFU.EX2 R71, R71 ;  /* 0x0000004700477308 */ /* 0x000e220000000800 */
[----:B------:R-:W-:-:S01]  /*1b680*/  FFMA.FTZ R115, R2, R115, -R52 ;  /* 0x0000007302737223 */ /* 0x000fc20000010834 */
[----:B------:R-:W-:-:S06]  /*1b690*/  FFMA.FTZ R63, R2, R63, -R52 ;  /* 0x0000003f023f7223 */ /* 0x000fcc0000010834 */
[----:B------:R-:W0:Y:S01]  /*1b6a0*/  MUFU.EX2 R50, R45 ;  /* 0x0000002d00327308 */ /* 0x000e220000000800 */
[----:B-1----:R-:W-:-:S01]  /*1b6b0*/  FADD.FTZ R7, R3, R10 ;  /* 0x0000000a03077221 */ /* 0x002fc20000010000 */
[----:B------:R-:W-:Y:S01]  /*1b6c0*/  FFMA.FTZ R53, R2, R53, -R52 ;  /* 0x0000003502357223 */ /* 0x000fe20000010834 */
[----:B--2---:R-:W-:-:S05]  /*1b6d0*/  FADD.FTZ R9, R37, R28 ;  /* 0x0000001c25097221 */ /* 0x004fca0000010000 */
[----:B------:R-:W1:Y:S01]  /*1b6e0*/  MUFU.EX2 R20, R20 ;  /* 0x0000001400147308 */ /* 0x000e620000000800 */
[----:B------:R-:W-:Y:S01]  /*1b6f0*/  F2FP.SATFINITE.E4M3.F32.PACK_AB_MERGE_C R211, R25, R24, R211 ;  /* 0x0000001819d3723e */ /* 0x000fe200048070d3 */
[----:B---3--:R-:W-:-:S06]  /*1b700*/  FADD.FTZ R24, R204, R7 ;  /* 0x00000007cc187221 */ /* 0x008fcc0000010000 */
[----:B------:R-:W2:Y:S01]  /*1b710*/  MUFU.EX2 R59, R59 ;  /* 0x0000003b003b7308 */ /* 0x000ea20000000800 */
[----:B------:R-:W-:Y:S01]  /*1b720*/  F2FP.SATFINITE.E4M3.F32.PACK_AB_MERGE_C R213, R76, R51, RZ ;  /* 0x000000334cd5723e */ /* 0x000fe200048070ff */
[----:B-----5:R-:W-:-:S06]  /*1b730*/  FADD.FTZ R28, R36, R9 ;  /* 0x00000009241c7221 */ /* 0x020fcc0000010000 */
[----:B------:R-:W3:Y:S01]  /*1b740*/  MUFU.EX2 R43, R43 ;  /* 0x0000002b002b7308 */ /* 0x000ee20000000800 */
[----:B----4-:R-:W-:-:S01]  /*1b750*/  FADD.FTZ R7, R113, R24 ;  /* 0x0000001871077221 */ /* 0x010fc20000010000 */
[----:B------:R-:W-:-:S06]  /*1b760*/  FFMA.FTZ R117, R2, R117, -R52 ;  /* 0x0000007502757223 */ /* 0x000fcc0000010834 */
[----:B------:R-:W4:Y:S01]  /*1b770*/  MUFU.EX2 R206, R115 ;  /* 0x0000007300ce7308 */ /* 0x000f220000000800 */
[----:B0-----:R-:W-:Y:S01]  /*1b780*/  F2FP.SATFINITE.E4M3.F32.PACK_AB_MERGE_C R205, R71, R36, RZ ;  /* 0x0000002447cd723e */ /* 0x001fe200048070ff */
[----:B------:R-:W-:-:S06]  /*1b790*/  FFMA.FTZ R67, R2, R67, -R52 ;  /* 0x0000004302437223 */ /* 0x000fcc0000010834 */
[----:B------:R-:W-:Y:S01]  /*1b7a0*/  MUFU.EX2 R125, R125 ;  /* 0x0000007d007d7308 */ /* 0x000fe20000000800 */
[----:B------:R-:W-:Y:S01]  /*1b7b0*/  F2FP.SATFINITE.E4M3.F32.PACK_AB_MERGE_C R213, R72, R21, R213 ;  /* 0x0000001548d5723e */ /* 0x000fe200048070d5 */
[----:B------:R-:W-:Y:S01]  /*1b7c0*/  FADD.FTZ R71, R71, R28 ;  /* 0x0000001c47477221 */ /* 0x000fe20000010000 */
[----:B------:R-:W0:Y:S05]  /*1b7d0*/  @P4 LDC R21, c[0x0][0x44c] ;  /* 0x00011300ff154b82 */ /* 0x000e2a0000000800 */
[----:B------:R-:W5:Y:S01]  /*1b7e0*/  MUFU.EX2 R14, R14 ;  /* 0x0000000e000e7308 */ /* 0x000f620000000800 */
[----:B------:R-:W-:Y:S01]  /*1b7f0*/  F2FP.SATFINITE.E4M3.F32.PACK_AB_MERGE_C R113, R50, R113, RZ ;  /* 0x000000713271723e */ /* 0x000fe200048070ff */
[----:B------:R-:W-:-:S06]  /*1b800*/  FFMA.FTZ R29, R2, R29, -R52 ;  /* 0x0000001d021d7223 */ /* 0x000fcc0000010834 */
[----:B------:R-:W-:Y:S01]  /*1b810*/  MUFU.EX2 R63, R63 ;  /* 0x0000003f003f7308 */ /* 0x000fe20000000800 */
[----:B------:R-:W-:-:S07]  /*1b820*/  FADD.FTZ R50, R50, R7 ;  /* 0x0000000732327221 */ /* 0x000fce0000010000 */
[----:B------:R-:W5:Y:S01]  /*1b830*/  MUFU.EX2 R4, R53 ;  /* 0x0000003500047308 */ /* 0x000f620000000800 */
[----:B-1----:R-:W-:-:S01]  /*1b840*/  FADD.FTZ R24, R20, R71 ;  /* 0x0000004714187221 */ /* 0x002fc20000010000 */
[----:B------:R-:W-:Y:S01]  /*1b850*/  FFMA.FTZ R119, R2, R119, -R52 ;  /* 0x0000007702777223 */ /* 0x000fe20000010834 */
[----:B------:R-:W-:Y:S01]  /*1b860*/  F2FP.SATFINITE.E4M3.F32.PACK_AB_MERGE_C R204, R204, R3, R113 ;  /* 0x00000003cccc723e */ /* 0x000fe20004807071 */
[----:B--2---:R-:W-:Y:S01]  /*1b870*/  FADD.FTZ R3, R59, R50 ;  /* 0x000000323b037221 */ /* 0x004fe20000010000 */
[----:B------:R-:W1:Y:S03]  /*1b880*/  @P4 LDC R25, c[0x0][0x450] ;  /* 0x00011400ff194b82 */ /* 0x000e660000000800 */
[----:B------:R-:W2:Y:S01]  /*1b890*/  MUFU.EX2 R42, R42 ;  /* 0x0000002a002a7308 */ /* 0x000ea20000000800 */
[----:B---3--:R-:W-:-:S01]  /*1b8a0*/  FADD.FTZ R28, R43, R24 ;  /* 0x000000182b1c7221 */ /* 0x008fc20000010000 */
[----:B----4-:R-:W-:-:S06]  /*1b8b0*/  FADD.FTZ R24, R206, R3 ;  /* 0x00000003ce187221 */ /* 0x010fcc0000010000 */
[----:B------:R-:W3:Y:S01]  /*1b8c0*/  MUFU.EX2 R117, R117 ;  /* 0x0000007500757308 */ /* 0x000ee20000000800 */
[----:B-----5:R-:W-:Y:S01]  /*1b8d0*/  F2FP.SATFINITE.E4M3.F32.PACK_AB_MERGE_C R207, R14, R125, RZ ;  /* 0x0000007d0ecf723e */ /* 0x020fe200048070ff */
[----:B------:R-:W-:-:S06]  /*1b8e0*/  FADD.FTZ R125, R125, R28 ;  /* 0x0000001c7d7d7221 */ /* 0x000fcc0000010000 */
[----:B------:R-:W-:Y:S01]  /*1b8f0*/  MUFU.EX2 R67, R67 ;  /* 0x0000004300437308 */ /* 0x000fe20000000800 */
[----:B------:R-:W-:-:S07]  /*1b900*/  F2FP.SATFINITE.E4M3.F32.PACK_AB_MERGE_C R3, R4, R63, RZ ;  /* 0x0000003f0403723e */ /* 0x000fce00048070ff */
[----:B------:R-:W4:Y:S01]  /*1b910*/  MUFU.EX2 R8, R29 ;  /* 0x0000001d00087308 */ /* 0x000f220000000800 */
[----:B------:R-:W-:-:S07]  /*1b920*/  FADD.FTZ R63, R63, R24 ;  /* 0x000000183f3f7221 */ /* 0x000fce0000010000 */
[----:B------:R-:W5:Y:S01]  /*1b930*/  MUFU.EX2 R127, R127 ;  /* 0x0000007f007f7308 */ /* 0x000f620000000800 */
[----:B------:R-:W-:-:S07]  /*1b940*/  FFMA.FTZ R121, R2, R121, -R52 ;  /* 0x0000007902797223 */ /* 0x000fce0000010834 */
[----:B------:R-:W1:Y:S01]  /*1b950*/  MUFU.EX2 R6, R119 ;  /* 0x0000007700067308 */ /* 0x000e620000000800 */
[----:B------:R-:W-:-:S07]  /*1b960*/  FADD.FTZ R125, R14, R125 ;  /* 0x0000007d0e7d7221 */ /* 0x000fce0000010000 */
[----:B------:R-:W1:Y:S01]  /*1b970*/  MUFU.EX2 R26, R26 ;  /* 0x0000001a001a7308 */ /* 0x000e620000000800 */
[----:B------:R-:W-:-:S01]  /*1b980*/  FADD.FTZ R4, R4, R63 ;  /* 0x0000003f04047221 */ /* 0x000fc20000010000 */
[----:B--2---:R-:W-:-:S06]  /*1b990*/  FADD.FTZ R14, R42, R125 ;  /* 0x0000007d2a0e7221 */ /* 0x004fcc0000010000 */
[----:B------:R-:W2:Y:S01]  /*1b9a0*/  MUFU.EX2 R129, R129 ;  /* 0x0000008100817308 */ /* 0x000ea20000000800 */
[----:B------:R-:W-:-:S01]  /*1b9b0*/  FFMA.FTZ R123, R2, R123, -R52 ;  /* 0x0000007b027b7223 */ /* 0x000fc20000010834 */
[----:B------:R-:W-:Y:S01]  /*1b9c0*/  F2FP.SATFINITE.E4M3.F32.PACK_AB_MERGE_C R206, R206, R59, R3 ;  /* 0x0000003bcece723e */ /* 0x000fe20004807003 */
[----:B---3--:R-:W-:-:S01]  /*1b9d0*/  FADD.FTZ R3, R117, R4 ;  /* 0x0000000475037221 */ /* 0x008fc20000010000 */
[----:B----4-:R-:W-:-:S04]  /*1b9e0*/  F2FP.SATFINITE.E4M3.F32.PACK_AB_MERGE_C R9, R8, R67, RZ ;  /* 0x000000430809723e */ /* 0x010fc800048070ff */
[----:B------:R-:W3:Y:S01]  /*1b9f0*/  MUFU.EX2 R30, R30 ;  /* 0x0000001e001e7308 */ /* 0x000ee20000000800 */
[----:B------:R-:W-:Y:S01]  /*1ba00*/  F2FP.SATFINITE.E4M3.F32.PACK_AB_MERGE_C R207, R43, R20, R207 ;  /* 0x000000142bcf723e */ /* 0x000fe200048070cf */
[----:B-----5:R-:W-:Y:S01]  /*1ba10*/  FADD.FTZ R7, R127, R14 ;  /* 0x0000000e7f077221 */ /* 0x020fe20000010000 */
[----:B0-----:R-:W-:-:S05]  /*1ba20*/  @P4 IMAD.HI.U32 R20, R112, R21, RZ ;  /* 0x0000001570144227 */ /* 0x001fca00078e00ff */
[----:B------:R-:W0:Y:S01]  /*1ba30*/  MUFU.EX2 R121, R121 ;  /* 0x0000007900797308 */ /* 0x000e220000000800 */
[----:B-1----:R-:W-:-:S01]  /*1ba40*/  FADD.FTZ R4, R6, R3 ;  /* 0x0000000306047221 */ /* 0x002fc20000010000 */
[----:B------:R-:W-:Y:S01]  /*1ba50*/  F2FP.SATFINITE.E4M3.F32.PACK_AB_MERGE_C R200, R6, R117, R9 ;  /* 0x0000007506c8723e */ /* 0x000fe20004807009 */
[----:B------:R-:W-:-:S05]  /*1ba60*/  FADD.FTZ R6, R26, R7 ;  /* 0x000000071a067221 */ /* 0x000fca0000010000 */
[----:B------:R-:W1:Y:S01]  /*1ba70*/  MUFU.EX2 R131, R131 ;  /* 0x0000008300837308 */ /* 0x000e620000000800 */
[----:B------:R-:W-:Y:S02]  /*1ba80*/  IMAD.MOV.U32 R13, RZ, RZ, R112 ;  /* 0x000000ffff0d7224 */ /* 0x000fe400078e0070 */
[----:B------:R-:W-:Y:S01]  /*1ba90*/  FADD.FTZ R67, R67, R4 ;  /* 0x0000000443437221 */ /* 0x000fe20000010000 */
[----:B------:R-:W-:-:S04]  /*1baa0*/  @P4 SHF.R.U32.HI R13, RZ, R25, R20 ;  /* 0x00000019ff0d4219 */ /* 0x000fc80000011614 */
[----:B------:R-:W4:Y:S01]  /*1bab0*/  MUFU.EX2 R10, R123 ;  /* 0x0000007b000a7308 */ /* 0x000f220000000800 */
[C---:B--2---:R-:W-:Y:S01]  /*1bac0*/  F2FP.SATFINITE.E4M3.F32.PACK_AB_MERGE_C R26, R129.reuse, R26, RZ ;  /* 0x0000001a811a723e */ /* 0x044fe200048070ff */
[----:B------:R-:W-:-:S06]  /*1bad0*/  FADD.FTZ R129, R129, R6 ;  /* 0x0000000681817221 */ /* 0x000fcc0000010000 */
[----:B------:R-:W-:Y:S08]  /*1bae0*/  MUFU.EX2 R12, R12 ;  /* 0x0000000c000c7308 */ /* 0x000ff00000000800 */
[----:B------:R-:W2:Y:S01]  /*1baf0*/  MUFU.EX2 R11, R11 ;  /* 0x0000000b000b7308 */ /* 0x000ea20000000800 */
[----:B------:R-:W-:-:S01]  /*1bb00*/  FADD.FTZ R8, R8, R67 ;  /* 0x0000004308087221 */ /* 0x000fc20000010000 */
[----:B------:R-:W-:Y:S01]  /*1bb10*/  IADD3 R7, R13, R108, -R110 ;  /* 0x0000006c0d077210 */ /* 0x000fe20007ffe86e */
[----:B---3--:R-:W-:-:S02]  /*1bb20*/  FADD.FTZ R4, R30, R129 ;  /* 0x000000811e047221 */ /* 0x008fc40000010000 */
[----:B0-----:R-:W-:Y:S02]  /*1bb30*/  FADD.FTZ R3, R121, R8 ;  /* 0x0000000879037221 */ /* 0x001fe40000010000 */
[----:B------:R-:W-:-:S04]  /*1bb40*/  IMAD.HI R8, R7, 0x66666667, RZ ;  /* 0x6666666707087827 */ /* 0x000fc800078e02ff */
[----:B-1----:R-:W-:Y:S01]  /*1bb50*/  FADD.FTZ R7, R131, R4 ;  /* 0x0000000483077221 */ /* 0x002fe20000010000 */
[----:B----4-:R-:W-:-:S01]  /*1bb60*/  FADD.FTZ R4, R10, R3 ;  /* 0x000000030a047221 */ /* 0x010fc20000010000 */
[C-C-:B------:R-:W-:Y:S01]  /*1bb70*/  FFMA.FTZ R133, R2.reuse, R133, -R52.reuse ;  /* 0x0000008502857223 */ /* 0x140fe20000010834 */
[----:B------:R-:W-:-:S01]  /*1bb80*/  FFMA.FTZ R52, R2, R135, -R52 ;  /* 0x0000008702347223 */ /* 0x000fc20000010834 */
[----:B--2---:R-:W-:Y:S01]  /*1bb90*/  F2FP.SATFINITE.E4M3.F32.PACK_AB_MERGE_C R3, R11, R12, RZ ;  /* 0x0000000c0b03723e */ /* 0x004fe200048070ff */
[----:B------:R-:W-:-:S01]  /*1bba0*/  FADD.FTZ R12, R12, R7 ;  /* 0x000000070c0c7221 */ /* 0x000fc20000010000 */
[----:B------:R-:W-:-:S04]  /*1bbb0*/  SHF.R.U32.HI R7, RZ, 0x1f, R8 ;  /* 0x0000001fff077819 */ /* 0x000fc80000011608 */
[----:B------:R-:W-:Y:S01]  /*1bbc0*/  LEA.HI.SX32 R7, R8, R7, 0x1a ;  /* 0x0000000708077211 */ /* 0x000fe200078fd2ff */
[----:B------:R-:W-:Y:S03]  /*1bbd0*/  MUFU.EX2 R133, R133 ;  /* 0x0000008500857308 */ /* 0x000fe60000000800 */
[----:B------:R-:W-:Y:S01]  /*1bbe0*/  VIMNMX R9, RZ, R7, !PT ;  /* 0x00000007ff097248 */ /* 0x000fe20007fe0100 */
[----:B------:R-:W-:-:S04]  /*1bbf0*/  VIADD R8, R146, 0xfffffffe ;  /* 0xfffffffe92087836 */ /* 0x000fc80000000000 */
[----:B------:R-:W0:Y:S01]  /*1bc00*/  MUFU.EX2 R52, R52 ;  /* 0x0000003400347308 */ /* 0x000e220000000800 */
[----:B------:R1:W-:Y:S01]  /*1bc10*/  STL [R1+0x44], R9 ;  /* 0x0000440901007387 */ /* 0x0003e20000100800 */
[----:B------:R-:W-:Y:S02]  /*1bc20*/  ISETP.GE.AND P1, PT, R8, R9, PT ;  /* 0x000000090800720c */ /* 0x000fe40003f26270 */
[----:B------:R-:W-:Y:S02]  /*1bc30*/  F2FP.SATFINITE.E4M3.F32.PACK_AB_MERGE_C R58, R101, R58, RZ ;  /* 0x0000003a653a723e */ /* 0x000fe400048070ff */
[----:B------:R-:W-:Y:S02]  /*1bc40*/  F2FP.SATFINITE.E4M3.F32.PACK_AB_MERGE_C R62, R62, R91, RZ ;  /* 0x0000005b3e3e723e */ /* 0x000fe400048070ff */
[----:B------:R-:W-:Y:S02]  /*1bc50*/  F2FP.SATFINITE.E4M3.F32.PACK_AB_MERGE_C R208, R66, R83, RZ ;  /* 0x0000005342d0723e */ /* 0x000fe400048070ff */
[----:B------:R-:W-:Y:S01]  /*1bc60*/  F2FP.SATFINITE.E4M3.F32.PACK_AB_MERGE_C R210, R69, R48, RZ ;  /* 0x0000003045d2723e */ /* 0x000fe200048070ff */
[----:B------:R-:W-:Y:S01]  /*1bc70*/  FADD.FTZ R13, R11, R12 ;  /* 0x0000000c0b0d7221 */ /* 0x000fe20000010000 */
[----:B------:R-:W-:-:S02]  /*1bc80*/  F2FP.SATFINITE.E4M3.F32.PACK_AB_MERGE_C R216, R31, R216, R93 ;  /* 0x000000d81fd8723e */ /* 0x000fc4000480705d */
[----:B0-----:R-:W-:Y:S01]  /*1bc90*/  F2FP.SATFINITE.E4M3.F32.PACK_AB_MERGE_C R6, R52, R133, RZ ;  /* 0x000000853406723e */ /* 0x001fe200048070ff */
[----:B------:R-:W-:-:S01]  /*1bca0*/  FADD.FTZ R133, R133, R4 ;  /* 0x0000000485857221 */ /* 0x000fc20000010000 */
[----:B------:R-:W-:Y:S02]  /*1bcb0*/  F2FP.SATFINITE.E4M3.F32.PACK_AB_MERGE_C R218, R35, R218, R58 ;  /* 0x000000da23da723e */ /* 0x000fe4000480703a */
[----:B------:R-:W-:Y:S02]  /*1bcc0*/  CS2R R118, SRZ ;  /* 0x0000000000767805 */ /* 0x000fe4000001ff00 */
[----:B------:R-:W-:Y:S01]  /*1bcd0*/  F2FP.SATFINITE.E4M3.F32.PACK_AB_MERGE_C R212, R47, R212, R62 ;  /* 0x000000d42fd4723e */ /* 0x000fe2000480703e */
[----:B------:R-:W-:-:S01]  /*1bce0*/  FADD.FTZ R14, R52, R133 ;  /* 0x00000085340e7221 */ /* 0x000fc20000010000 */
[----:B------:R-:W-:Y:S02]  /*1bcf0*/  F2FP.SATFINITE.E4M3.F32.PACK_AB_MERGE_C R215, R57, R56, R215 ;  /* 0x0000003839d7723e */ /* 0x000fe400048070d7 */
[----:B------:R-:W-:-:S02]  /*1bd00*/  CS2R R116, SRZ ;  /* 0x0000000000747805 */ /* 0x000fc4000001ff00 */
[----:B------:R-:W-:Y:S02]  /*1bd10*/  F2FP.SATFINITE.E4M3.F32.PACK_AB_MERGE_C R208, R73, R38, R208 ;  /* 0x0000002649d0723e */ /* 0x000fe400048070d0 */
[----:B------:R-:W-:Y:S02]  /*1bd20*/  CS2R R114, SRZ ;  /* 0x0000000000727805 */ /* 0x000fe4000001ff00 */
[----:B------:R-:W-:Y:S02]  /*1bd30*/  F2FP.SATFINITE.E4M3.F32.PACK_AB_MERGE_C R209, R41, R40, R209 ;  /* 0x0000002829d1723e */ /* 0x000fe400048070d1 */
[----:B------:R-:W-:Y:S02]  /*1bd40*/  CS2R R112, SRZ ;  /* 0x0000000000707805 */ /* 0x000fe4000001ff00 */
        /* <DEDUP_REMOVED lines=49> */
[----:B-1----:R-:W-:Y:S06]  /*1c060*/  @!P1 BRA `(.L_x_6451) ;  /* 0x0000004000309947 */ /* 0x002fec0003800000 */
[----:B------:R0:W5:Y:S01]  /*1c070*/  LDL.LU R10, [R1+0x4] ;  /* 0x00000400010a7983 */ /* 0x0001620000300800 */
[----:B------:R-:W-:Y:S01]  /*1c080*/  IMAD.MOV.U32 R12, RZ, RZ, R0 ;  /* 0x000000ffff0c7224 */ /* 0x000fe200078e0000 */
[----:B------:R-:W-:Y:S01]  /*1c090*/  MOV R11, R5 ;  /* 0x00000005000b7202 */ /* 0x000fe20000000f00 */
[----:B------:R-:W-:Y:S02]  /*1c0a0*/  IMAD.MOV.U32 R3, RZ, RZ, R8 ;  /* 0x000000ffff037224 */ /* 0x000fe400078e0008 */
[----:B------:R-:W-:Y:S02]  /*1c0b0*/  IMAD.MOV.U32 R4, RZ, RZ, R223 ;  /* 0x000000ffff047224 */ /* 0x000fe400078e00df */
[----:B------:R-:W-:-:S07]  /*1c0c0*/  IMAD.MOV.U32 R119, RZ, RZ, RZ ;  /* 0x000000ffff777224 */ /* 0x000fce00078e00ff */
.L_x_6463:
        /* <DEDUP_REMOVED lines=9> */
.L_x_6453:
[----:B------:R-:W-:-:S05]  /*1c160*/  VIADD R0, R4, 0x1 ;  /* 0x0000000104007836 */ /* 0x000fca0000000000 */
[----:B------:R-:W-:-:S04]  /*1c170*/  ISETP.NE.AND P2, PT, R0, 0x2, PT ;  /* 0x000000020000780c */ /* 0x000fc80003f45270 */
[----:B------:R-:W-:Y:S02]  /*1c180*/  SEL R5, R0, RZ, P2 ;  /* 0x000000ff00057207 */ /* 0x000fe40001000000 */
[----:B------:R-:W-:-:S03]  /*1c190*/  SHF.L.U32 R0, R6, 0x1f, RZ ;  /* 0x0000001f06007819 */ /* 0x000fc600000006ff */
[----:B------:R-:W-:-:S04]  /*1c1a0*/  IMAD R5, R5, 0x8, R18 ;  /* 0x0000000805057824 */ /* 0x000fc800078e0212 */
[----:B------:R2:W3:Y:S01]  /*1c1b0*/  SYNCS.PHASECHK.TRANS64.TRYWAIT P2, [R5+URZ+0x33430], R0 ;  /* 0x03343000050075a7 */ /* 0x0004e2000804017f */
[----:B------:R-:W-:Y:S05]  /*1c1c0*/  @!P0 BRA `(.L_x_6454) ;  /* 0x0000000000048947 */ /* 0x000fea0003800000 */
[----:B------:R-:W-:Y:S01]  /*1c1d0*/  BPT.TRAP 0x1 ;  /* 0x000000040000795c */ /* 0x000fe20000300000 */
.L_x_6454:
[----:B------:R-:W-:Y:S04]  /*1c1e0*/  BSSY B0, `(.L_x_6452) ;  /* 0x0000004000007945 */ /* 0x000fe80003800000 */
[----:B---3--:R-:W-:Y:S05]  /*1c1f0*/  @P2 BRA `(.L_x_6455) ;  /* 0x0000000000082947 */ /* 0x008fea0003800000 */
[----:B------:R-:W3:Y:S02]  /*1c200*/  SYNCS.PHASECHK.TRANS64.TRYWAIT P2, [R5+URZ+0x33430], R0 ;  /* 0x03343000050075a7 */ /* 0x000ee4000804017f */
[----:B---3--:R-:W-:Y:S05]  /*1c210*/  @!P2 BRA `(.L_x_6456) ;  /* 0x0000015000aca947 */ /* 0x008fea0003800000 */
.L_x_6455:
[----:B------:R-:W-:Y:S05]  /*1c220*/  BSYNC B0 ;  /* 0x0000000000007941 */ /* 0x000fea0003800000 */
.L_x_6452:
[----:B--23--:R-:W2:Y:S01]  /*1c230*/  S2R R0, SR_TID.X ;  /* 0x0000000000007919 */ /* 0x00cea20000002100 */
[----:B------:R-:W-:Y:S01]  /*1c240*/  VIADD R223, R4, 0x1 ;  /* 0x0000000104df7836 */ /* 0x000fe20000000000 */
[----:B------:R-:W-:Y:S05]  /*1c250*/  WARPSYNC.ALL ;  /* 0x0000000000007948 */ /* 0x000fea0003800000 */
[C---:B------:R-:W-:Y:S01]  /*1c260*/  ISETP.NE.AND P2, PT, R223.reuse, 0x2, PT ;  /* 0x00000002df00780c */ /* 0x040fe20003f45270 */
[----:B------:R-:W-:Y:S01]  /*1c270*/  IMAD.MOV.U32 R7, RZ, RZ, -0x7fffffe0 ;  /* 0x80000020ff077424 */ /* 0x000fe200078e00ff */
[----:B------:R-:W-:Y:S01]  /*1c280*/  UMOV UR44, UR24 ;  /* 0x00000018002c7c82 */ /* 0x000fe20008000000 */
[----:B------:R-:W-:Y:S01]  /*1c290*/  UMOV UR45, UR25 ;  /* 0x00000019002d7c82 */ /* 0x000fe20008000000 */
[----:B------:R-:W-:Y:S01]  /*1c2a0*/  SEL R223, R223, RZ, P2 ;  /* 0x000000ffdfdf7207 */ /* 0x000fe20001000000 */
[----:B------:R-:W-:Y:S01]  /*1c2b0*/  IMAD.MOV.U32 R9, RZ, RZ, -0x7fffffe0 ;  /* 0x80000020ff097424 */ /* 0x000fe200078e00ff */
[----:B------:R-:W-:Y:S01]  /*1c2c0*/  R2UR UR47, R7 ;  /* 0x00000000072f72ca */ /* 0x000fe200000e0000 */
[----:B------:R-:W-:Y:S01]  /*1c2d0*/  UMOV UR40, UR24 ;  /* 0x0000001800287c82 */ /* 0x000fe20008000000 */
[----:B------:R-:W-:Y:S01]  /*1c2e0*/  UMOV UR41, UR25 ;  /* 0x0000001900297c82 */ /* 0x000fe20008000000 */
[----:B-1----:R-:W-:Y:S01]  /*1c2f0*/  IMAD R6, R223, 0x780, R15 ;  /* 0x00000780df067824 */ /* 0x002fe200078e020f */
[----:B------:R-:W-:Y:S01]  /*1c300*/  R2UR UR43, R9 ;  /* 0x00000000092b72ca */ /* 0x000fe200000e0000 */
[----:B------:R-:W-:Y:S01]  /*1c310*/  IMAD.MOV.U32 R121, RZ, RZ, -0x7fffffe0 ;  /* 0x80000020ff797424 */ /* 0x000fe200078e00ff */
[----:B------:R-:W-:Y:S01]  /*1c320*/  MOV R21, 0x80000020 ;  /* 0x8000002000157802 */ /* 0x000fe20000000f00 */
[C---:B------:R-:W-:Y:S01]  /*1c330*/  VIADD R120, R6.reuse, 0x100 ;  /* 0x0000010006787836 */ /* 0x040fe20000000000 */
[C---:B------:R-:W-:Y:S01]  /*1c340*/  R2UR UR46, R6.reuse ;  /* 0x00000000062e72ca */ /* 0x040fe200000e0000 */
[C---:B------:R-:W-:Y:S01]  /*1c350*/  VIADD R20, R6.reuse, 0x180 ;  /* 0x0000018006147836 */ /* 0x040fe20000000000 */
[----:B------:R-:W-:Y:S01]  /*1c360*/  IADD3 R8, R6, 0x80, RZ ;  /* 0x0000008006087810 */ /* 0x000fe20007ffe0ff */
        /* <DEDUP_REMOVED lines=8> */
[----:B------:R-:W-:Y:S01]  /*1c3f0*/  UMOV UR32, UR24 ;  /* 0x0000001800207c82 */ /* 0x000fe20008000000 */
[----:B--2---:R-:W-:Y:S01]  /*1c400*/  SHF.R.U32.HI R0, RZ, 0x7, R0 ;  /* 0x00000007ff007819 */ /* 0x004fe20000011600 */
[----:B------:R-:W-:Y:S01]  /*1c410*/  UMOV UR33, UR25 ;  /* 0x0000001900217c82 */ /* 0x000fe20008000000 */
[----:B------:R-:W-:Y:S01]  /*1c420*/  R2UR UR31, R21 ;  /* 0x00000000151f72ca */ /* 0x000fe200000e0000 */
[----:B------:R-:W-:Y:S01]  /*1c430*/  VIADD R20, R6, 0x82 ;  /* 0x0000008206147836 */ /* 0x000fe20000000000 */
[----:B------:R-:W-:Y:S01]  /*1c440*/  R2UR UR34, R8 ;  /* 0x00000000082272ca */ /* 0x000fe200000e0000 */
[----:B------:R-:W-:Y:S01]  /*1c450*/  VIADD R0, R0, 0x8 ;  /* 0x0000000800007836 */ /* 0x000fe20000000000 */
[----:B------:R-:W-:Y:S01]  /*1c460*/  R2UR UR35, R9 ;  /* 0x00000000092372ca */ /* 0x000fe200000e0000 */
[----:B------:R-:W-:Y:S01]  /*1c470*/  IMAD.MOV.U32 R21, RZ, RZ, -0x7fffffe0 ;  /* 0x80000020ff157424 */ /* 0x000fe200078e00ff */
[----:B------:R-:W-:Y:S01]  /*1c480*/  R2UR UR6, R120 ;  /* 0x00000000780672ca */ /* 0x000fe200000e0000 */
[----:B------:R-:W-:Y:S01]  /*1c490*/  VIADD R8, R6, 0x102 ;  /* 0x0000010206087836 */ /* 0x000fe20000000000 */
[----:B------:R1:W-:Y:S01]  /*1c4a0*/  BAR.SYNC.DEFER_BLOCKING R0, 0x100 ;  /* 0x000400000000751d */ /* 0x0003e20000010000 */
[----:B------:R-:W-:Y:S01]  /*1c4b0*/  R2UR UR7, R121 ;  /* 0x00000000790772ca */ /* 0x000fe200000e0000 */
[----:B------:R-:W-:Y:S01]  /*1c4c0*/  IMAD.MOV.U32 R9, RZ, RZ, -0x7fffffe0 ;  /* 0x80000020ff097424 */ /* 0x000fe200078e00ff */
[----:B------:R-:W-:-:S03]  /*1c4d0*/  MOV R7, 0x80000020 ;  /* 0x8000002000077802 */ /* 0x000fc60000000f00 */
        /* <DEDUP_REMOVED lines=46> */
[----:B------:R-:W-:Y:S01]  /*1c7c0*/  UMOV UR40, UR8 ;  /* 0x0000000800287c82 */ /* 0x000fe20008000000 */
[----:B------:R-:W-:Y:S01]  /*1c7d0*/  UMOV UR41, UR9 ;  /* 0x0000000900297c82 */ /* 0x000fe20008000000 */
        /* <DEDUP_REMOVED lines=26> */
[----:B------:R-:W-:-:S03]  /*1c980*/  IMAD.MOV.U32 R9, RZ, RZ, -0x7fffffe0 ;  /* 0x80000020ff097424 */ /* 0x000fc600078e00ff */
[----:B------:R-:W-:Y:S01]  /*1c990*/  R2UR UR46, R8 ;  /* 0x00000000082e72ca */ /* 0x000fe200000e0000 */
[----:B------:R-:W-:Y:S01]  /*1c9a0*/  VIADD R8, R6, 0x282 ;  /* 0x0000028206087836 */ /* 0x000fe20000000000 */
[----:B------:R-:W-:Y:S01]  /*1c9b0*/  R2UR UR47, R9 ;  /* 0x00000000092f72ca */ /* 0x000fe200000e0000 */
        /* <DEDUP_REMOVED lines=143> */
[----:B-1----:R-:W-:Y:S05]  /*1d2b0*/  @P1 BRA `(.L_x_6457) ;  /* 0x0000000000281947 */ /* 0x002fea0003800000 */
[----:B------:R-:W-:Y:S05]  /*1d2c0*/  @!P0 BRA `(.L_x_6458) ;  /* 0x0000000000048947 */ /* 0x000fea0003800000 */
[----:B------:R-:W-:Y:S01]  /*1d2d0*/  BPT.TRAP 0x1 ;  /* 0x000000040000795c */ /* 0x000fe20000300000 */
.L_x_6458:
[----:B------:R-:W-:Y:S01]  /*1d2e0*/  SHF.L.U32 R0, R10, 0x1f, RZ ;  /* 0x0000001f0a007819 */ /* 0x000fe200000006ff */
[----:B------:R-:W-:-:S04]  /*1d2f0*/  IMAD R5, R4, 0x8, R18 ;  /* 0x0000000804057824 */ /* 0x000fc800078e0212 */
[----:B------:R1:W2:Y:S01]  /*1d300*/  SYNCS.PHASECHK.TRANS64.TRYWAIT P1, [R5+URZ+0x33450], R0 ;  /* 0x03345000050075a7 */ /* 0x0002a2000802017f */
[----:B------:R-:W-:Y:S05]  /*1d310*/  @!P0 BRA `(.L_x_6459) ;  /* 0x0000000000048947 */ /* 0x000fea0003800000 */
[----:B------:R-:W-:Y:S01]  /*1d320*/  BPT.TRAP 0x1 ;  /* 0x000000040000795c */ /* 0x000fe20000300000 */
.L_x_6459:
[----:B--2---:R-:W-:Y:S05]  /*1d330*/  @P1 BRA `(.L_x_6457) ;  /* 0x0000000000081947 */ /* 0x004fea0003800000 */
[----:B------:R-:W2:Y:S02]  /*1d340*/  SYNCS.PHASECHK.TRANS64.TRYWAIT P1, [R5+URZ+0x33450], R0 ;  /* 0x03345000050075a7 */ /* 0x000ea4000802017f */
[----:B--2---:R-:W-:Y:S05]  /*1d350*/  @!P1 BRA `(.L_x_6460) ;  /* 0x0000014000709947 */ /* 0x004fea0003800000 */
.L_x_6457:
[----:B-12---:R-:W-:Y:S01]  /*1d360*/  VIADD R0, R18, 0x200 ;  /* 0x0000020012007836 */ /* 0x006fe20000000000 */
[----:B------:R-:W-:Y:S05]  /*1d370*/  WARPSYNC.ALL ;  /* 0x0000000000007948 */ /* 0x000fea0003800000 */
[----:B------:R-:W-:Y:S01]  /*1d380*/  SHF.R.U32.HI R0, RZ, 0x4, R0 ;  /* 0x00000004ff007819 */ /* 0x000fe20000011600 */
[----:B------:R-:W-:Y:S01]  /*1d390*/  IMAD.MOV.U32 R7, RZ, RZ, -0x3ffffff0 ;  /* 0xc0000010ff077424 */ /* 0x000fe200078e00ff */
[----:B------:R-:W-:Y:S01]  /*1d3a0*/  WARPGROUP.ARRIVE ;  /* 0x00000000000079c5 */ /* 0x000fe20000000000 */
[----:B------:R-:W-:Y:S01]  /*1d3b0*/  IMAD.MOV.U32 R9, RZ, RZ, -0x3ffffff0 ;  /* 0xc0000010ff097424 */ /* 0x000fe200078e00ff */
[----:B------:R-:W-:-:S04]  /*1d3c0*/  LOP3.LUT R0, R0, 0x3fff, RZ, 0xc0, !PT ;  /* 0x00003fff00007812 */ /* 0x000fc800078ec0ff */
[----:B------:R-:W1:Y:S01]  /*1d3d0*/  S2R R10, SR_TID.X ;  /* 0x00000000000a7919 */ /* 0x000e620000002100 */
        /* <DEDUP_REMOVED lines=9> */
[----:B------:R-:W-:Y:S01]  /*1d470*/  R2UR UR7, R9 ;  /* 0x00000000090772ca */ /* 0x000fe200000e0000 */
[----:B------:R-:W-:Y:S01]  /*1d480*/  IMAD.MOV.U32 R9, RZ, RZ, -0x3ffffff0 ;  /* 0xc0000010ff097424 */ /* 0x000fe200078e00ff */
[----:B-1----:R-:W-:-:S04]  /*1d490*/  SHF.R.U32.HI R10, RZ, 0x7, R10 ;  /* 0x00000007ff0a7819 */ /* 0x002fc8000001160a */
[----:B------:R-:W-:Y:S01]  /*1d4a0*/  IADD3 R0, -R10, 0xb, RZ ;  /* 0x0000000b0a007810 */ /* 0x000fe20007ffe1ff */
[----:B------:R-:W-:Y:S02]  /*1d4b0*/  WARPGROUP.DEPBAR.LE gsb0, 0x0 ;  /* 0x00008000000079c5 */ /* 0x000fe40000010000 */
[----:B------:R-:W-:-:S08]  /*1d4c0*/  WARPGROUP.ARRIVE ;  /* 0x00000000000079c5 */ /* 0x000fd00000000000 */
[----:B------:R-:W-:Y:S01]  /*1d4d0*/  QGMMA.64x192x32.F32.E4M3.E4M3 R24, R212, gdesc[UR4], R24, gsb0 ;  /* 0x02e00004d4187df3 */ /* 0x000fe20008000818 */
[----:B------:R-:W-:Y:S02]  /*1d4e0*/  R2UR UR6, R8 ;  /* 0x00000000080672ca */ /* 0x000fe400000e0000 */
[----:B------:R-:W-:Y:S01]  /*1d4f0*/  R2UR UR7, R9 ;  /* 0x00000000090772ca */ /* 0x000fe200000e0000 */
[----:B------:R-:W-:Y:S01]  /*1d500*/  IMAD.MOV.U32 R9, RZ, RZ, -0x3ffffff0 ;  /* 0xc0000010ff097424 */ /* 0x000fe200078e00ff */
[C---:B------:R-:W-:Y:S01]  /*1d510*/  IADD3 R8, R6.reuse, 0x480, RZ ;  /* 0x0000048006087810 */ /* 0x040fe20007ffe0ff */
        /* <DEDUP_REMOVED lines=18> */
.L_x_6461:
[----:B------:R-:W2:Y:S01]  /*1d640*/  LDL R20, [R1+0x48] ;  /* 0x0000480001147983 */ /* 0x000ea20000100800 */
[----:B------:R-:W3:Y:S03]  /*1d650*/  LDC R5, c[0x0][0x448] ;  /* 0x00011200ff057b82 */ /* 0x000ee60000000800 */
[----:B-1----:R-:W2:Y:S04]  /*1d660*/  LDL R0, [R1+0x5c] ;  /* 0x00005c0001007983 */ /* 0x002ea80000100800 */
[----:B------:R-:W4:Y:S04]  /*1d670*/  LDL R10, [R1+0x58] ;  /* 0x00005800010a7983 */ /* 0x000f280000100800 */
[----:B------:R-:W5:Y:S04]  /*1d680*/  LDL R9, [R1+0x50] ;  /* 0x0000500001097983 */ /* 0x000f680000100800 */
[----:B------:R-:W5:Y:S04]  /*1d690*/  LDL R7, [R1+0x4c] ;  /* 0x00004c0001077983 */ /* 0x000f680000100800 */
[----:B------:R-:W4:Y:S01]  /*1d6a0*/  LDL.LU R8, [R1] ;  /* 0x0000000001087983 */ /* 0x000f220000300800 */
[----:B---3--:R-:W-:-:S13]  /*1d6b0*/  ISETP.NE.AND P1, PT, R5, 0x1, PT ;  /* 0x000000010500780c */ /* 0x008fda0003f25270 */
[----:B------:R-:W1:Y:S08]  /*1d6c0*/  @P1 LDC R6, c[0x0][0x44c] ;  /* 0x00011300ff061b82 */ /* 0x000e700000000800 */
[----:B------:R-:W3:Y:S01]  /*1d6d0*/  @P1 LDC R5, c[0x0][0x450] ;  /* 0x00011400ff051b82 */ /* 0x000ee20000000800 */
[----:B--2---:R-:W-:-:S04]  /*1d6e0*/  IMAD.IADD R0, R0, 0x1, R20 ;  /* 0x0000000100007824 */ /* 0x004fc800078e0214 */
[----:B-1----:R-:W-:-:S05]  /*1d6f0*/  @P1 IMAD.HI.U32 R6, R0, R6, RZ ;  /* 0x0000000600061227 */ /* 0x002fca00078e00ff */
[----:B---3--:R-:W-:Y:S01]  /*1d700*/  @P1 SHF.R.U32.HI R0, RZ, R5, R6 ;  /* 0x00000005ff001219 */ /* 0x008fe20000011606 */
[----:B------:R-:W-:-:S04]  /*1d710*/  IMAD.MOV.U32 R6, RZ, RZ, -0xa0 ;  /* 0xffffff60ff067424 */ /* 0x000fc800078e00ff */
[----:B------:R-:W1:Y:S01]  /*1d720*/  SHFL.IDX PT, R5, R0, RZ, 0x1c1f ;  /* 0x001c1fff00057589 */ /* 0x000e6200000e0000 */
[----:B------:R-:W-:Y:S01]  /*1d730*/  IMAD R6, R3, R6, 0x1 ;  /* 0x0000000103067424 */ /* 0x000fe200078e0206 */
[----:B----4-:R-:W-:Y:S02]  /*1d740*/  LOP3.LUT R8, R8, 0xfffffeff, RZ, 0xc0, !PT ;  /* 0xfffffeff08087812 */ /* 0x010fe400078ec0ff */
[----:B------:R-:W2:Y:S01]  /*1d750*/  SHFL.IDX PT, R0, R0, 0x1, 0x1c1f ;  /* 0x003c1f0000007f89 */ /* 0x000ea200000e0000 */
[----:B------:R-:W-:Y:S01]  /*1d760*/  IMAD R6, R10, -0x2, R6 ;  /* 0xfffffffe0a067824 */ /* 0x000fe200078e0206 */
[----:B------:R-:W-:Y:S02]  /*1d770*/  @P0 LOP3.LUT R8, R8, 0x100, RZ, 0xfc, !PT ;  /* 0x0000010008080812 */ /* 0x000fe400078efcff */
[----:B------:R-:W-:Y:S02]  /*1d780*/  LEA R10, R223, R18, 0x3 ;  /* 0x00000012df0a7211 */ /* 0x000fe400078e18ff */
[----:B-----5:R-:W-:-:S02]  /*1d790*/  IADD3 R6, -R7, R6, R9 ;  /* 0x0000000607067210 */ /* 0x020fc40007ffe109 */
[----:B------:R-:W-:Y:S01]  /*1d7a0*/  LOP3.LUT R8, R8, 0xfffffdff, RZ, 0xc0, !PT ;  /* 0xfffffdff08087812 */ /* 0x000fe200078ec0ff */
[----:B------:R-:W-:Y:S02]  /*1d7b0*/  VIADD R10, R10, 0x33440 ;  /* 0x000334400a0a7836 */ /* 0x000fe40000000000 */
[C---:B-1----:R-:W-:Y:S02]  /*1d7c0*/  IMAD.IADD R5, R6.reuse, 0x1, R5 ;  /* 0x0000000106057824 */ /* 0x042fe400078e0205 */
[----:B--2---:R-:W-:-:S03]  /*1d7d0*/  IMAD.IADD R0, R6, 0x1, R0 ;  /* 0x0000000106007824 */ /* 0x004fc600078e0200 */
        /* <DEDUP_REMOVED lines=12> */
[----:B------:R-:W-:Y:S02]  /*1d8a0*/  FSEL R192, R192, -INF , P3 ;  /* 0xff800000c0c07808 */ /* 0x000fe40001800000 */
[----:B------:R-:W-:Y:S02]  /*1d8b0*/  FSEL R193, R193, -INF , P4 ;  /* 0xff800000c1c17808 */ /* 0x000fe40002000000 */
[----:B------:R-:W-:Y:S02]  /*1d8c0*/  FSEL R196, R196, -INF , P2 ;  /* 0xff800000c4c47808 */ /* 0x000fe40001000000 */
[----:B------:R-:W-:Y:S02]  /*1d8d0*/  FSEL R197, R197, -INF , P1 ;  /* 0xff800000c5c57808 */ /* 0x000fe40000800000 */
[C---:B------:R-:W-:Y:S02]  /*1d8e0*/  ISETP.GT.AND P3, PT, R5.reuse, 0x20, PT ;  /* 0x000000200500780c */ /* 0x040fe40003f64270 */
[----:B------:R-:W-:-:S02]  /*1d8f0*/  ISETP.GT.AND P4, PT, R5, 0x21, PT ;  /* 0x000000210500780c */ /* 0x000fc40003f84270 */
[C---:B------:R-:W-:Y:S02]  /*1d900*/  ISETP.GT.AND P2, PT, R5.reuse, 0x28, PT ;  /* 0x000000280500780c */ /* 0x040fe40003f44270 */
[----:B------:R-:W-:Y:S02]  /*1d910*/  ISETP.GT.AND P1, PT, R5, 0x29, PT ;  /* 0x000000290500780c */ /* 0x000fe40003f24270 */
[----:B------:R-:W-:Y:S02]  /*1d920*/  FSEL R168, R168, -INF , P3 ;  /* 0xff800000a8a87808 */ /* 0x000fe40001800000 */
[----:B------:R-:W-:Y:S02]  /*1d930*/  FSEL R169, R169, -INF , P4 ;  /* 0xff800000a9a97808 */ /* 0x000fe40002000000 */
[----:B------:R-:W-:Y:S02]  /*1d940*/  FSEL R172, R172, -INF , P2 ;  /* 0xff800000acac7808 */ /* 0x000fe40001000000 */
[----:B------:R-:W-:-:S02]  /*1d950*/  FSEL R173, R173, -INF , P1 ;  /* 0xff800000adad7808 */ /* 0x000fc40000800000 */
        /* <DEDUP_REMOVED lines=52> */
[----:B------:R-:W-:Y:S02]  /*1dca0*/  FMNMX.FTZ R5, R184, R11, !PT ;  /* 0x0000000bb8057209 */ /* 0x000fe40007810000 */
[----:B------:R-:W-:-:S02]  /*1dcb0*/  FSEL R128, R128, -INF , P3 ;  /* 0xff80000080807808 */ /* 0x000fc40001800000 */
[----:B------:R-:W-:Y:S02]  /*1dcc0*/  FMNMX.FTZ R5, R185, R5, !PT ;  /* 0x00000005b9057209 */ /* 0x000fe40007810000 */
[----:B------:R-:W-:Y:S02]  /*1dcd0*/  ISETP.GT.AND P3, PT, R0, RZ, PT ;  /* 0x000000ff0000720c */ /* 0x000fe40003f64270 */
[----:B------:R-:W-:Y:S02]  /*1dce0*/  FMNMX.FTZ R5, R188, R5, !PT ;  /* 0x00000005bc057209 */ /* 0x000fe40007810000 */
[----:B------:R-:W-:Y:S02]  /*1dcf0*/  FSEL R186, R186, -INF , P3 ;  /* 0xff800000baba7808 */ /* 0x000fe40001800000 */
[----:B------:R-:W-:Y:S02]  /*1dd00*/  FMNMX.FTZ R5, R189, R5, !PT ;  /* 0x00000005bd057209 */ /* 0x000fe40007810000 */
[----:B------:R-:W-:-:S02]  /*1dd10*/  ISETP.GT.AND P3, PT, R0, 0x1, PT ;  /* 0x000000010000780c */ /* 0x000fc40003f64270 */
[----:B------:R-:W-:Y:S02]  /*1dd20*/  FMNMX.FTZ R5, R192, R5, !PT ;  /* 0x00000005c0057209 */ /* 0x000fe40007810000 */
[----:B------:R-:W-:Y:S02]  /*1dd30*/  FSEL R187, R187, -INF , P3 ;  /* 0xff800000bbbb7808 */ /* 0x000fe40001800000 */
[----:B------:R-:W-:Y:S02]  /*1dd40*/  FMNMX.FTZ R5, R193, R5, !PT ;  /* 0x00000005c1057209 */ /* 0x000fe40007810000 */
[----:B------:R-:W-:Y:S02]  /*1dd50*/  ISETP.GT.AND P3, PT, R0, 0x8, PT ;  /* 0x000000080000780c */ /* 0x000fe40003f64270 */
[----:B------:R-:W-:Y:S02]  /*1dd60*/  FMNMX.FTZ R5, R196, R5, !PT ;  /* 0x00000005c4057209 */ /* 0x000fe40007810000 */
[----:B------:R-:W-:-:S02]  /*1dd70*/  FSEL R190, R190, -INF , P3 ;  /* 0xff800000bebe7808 */ /* 0x000fc40001800000 */
[----:B------:R-:W-:Y:S02]  /*1dd80*/  FMNMX.FTZ R5, R197, R5, !PT ;  /* 0x00000005c5057209 */ /* 0x000fe40007810000 */
[----:B------:R-:W-:Y:S02]  /*1dd90*/  ISETP.GT.AND P3, PT, R0, 0x9, PT ;  /* 0x000000090000780c */ /* 0x000fe40003f64270 */
        /* <DEDUP_REMOVED lines=65> */
[----:B------:R-:W-:Y:S02]  /*1e1b0*/  FSEL R158, R158, -INF , P3 ;  /* 0xff8000009e9e7808 */ /* 0x000fe40001800000 */
[C---:B------:R-:W-:Y:S01]  /*1e1c0*/  ISETP.GT.AND P3, PT, R0.reuse, 0x49, PT ;  /* 0x000000490000780c */ /* 0x040fe20003f64270 */
[----:B------:R-:W1:Y:S01]  /*1e1d0*/  SHFL.BFLY PT, R6, R5, 0x2, 0x1f ;  /* 0x0c401f0005067f89 */ /* 0x000e6200000e0000 */
[C---:B------:R-:W-:Y:S02]  /*1e1e0*/  ISETP.GT.AND P0, PT, R0.reuse, 0x81, PT ;  /* 0x000000810000780c */ /* 0x040fe40003f04270 */
[----:B------:R-:W-:Y:S02]  /*1e1f0*/  FSEL R159, R159, -INF , P3 ;  /* 0xff8000009f9f7808 */ /* 0x000fe40001800000 */
[----:B------:R-:W-:-:S02]  /*1e200*/  ISETP.GT.AND P3, PT, R0, 0x50, PT ;  /* 0x000000500000780c */ /* 0x000fc40003f64270 */
[----:B------:R-:W-:Y:S02]  /*1e210*/  ISETP.GT.AND P1, PT, R0, 0x89, PT ;  /* 0x000000890000780c */ /* 0x000fe40003f24270 */
[----:B------:R-:W-:Y:S02]  /*1e220*/  FSEL R162, R162, -INF , P3 ;  /* 0xff800000a2a27808 */ /* 0x000fe40001800000 */
[C---:B------:R-:W-:Y:S02]  /*1e230*/  ISETP.GT.AND P3, PT, R0.reuse, 0x51, PT ;  /* 0x000000510000780c */ /* 0x040fe40003f64270 */
[C---:B------:R-:W-:Y:S02]  /*1e240*/  ISETP.GT.AND P2, PT, R0.reuse, 0x90, PT ;  /* 0x000000900000780c */ /* 0x040fe40003f44270 */
[----:B------:R-:W-:Y:S02]  /*1e250*/  FSEL R163, R163, -INF , P3 ;  /* 0xff800000a3a37808 */ /* 0x000fe40001800000 */
[----:B------:R-:W-:-:S02]  /*1e260*/  ISETP.GT.AND P3, PT, R0, 0x58, PT ;  /* 0x000000580000780c */ /* 0x000fc40003f64270 */
[----:B------:R-:W-:Y:S02]  /*1e270*/  @P0 LOP3.LUT R8, R8, 0x200, RZ, 0xfc, !PT ;  /* 0x0000020008080812 */ /* 0x000fe400078efcff */
[----:B------:R-:W-:Y:S02]  /*1e280*/  FSEL R166, R166, -INF , P3 ;  /* 0xff800000a6a67808 */ /* 0x000fe40001800000 */
[C---:B------:R-:W-:Y:S01]  /*1e290*/  ISETP.GT.AND P3, PT, R0.reuse, 0x59, PT ;  /* 0x000000590000780c */ /* 0x040fe20003f64270 */
[----:B------:R-:W-:Y:S01]  /*1e2a0*/  STL [R1], R8 ;  /* 0x0000000801007387 */ /* 0x000fe20000100800 */
[----:B-1----:R-:W-:Y:S02]  /*1e2b0*/  FMNMX.FTZ R5, R5, R6, !PT ;  /* 0x0000000605057209 */ /* 0x002fe40007810000 */
[----:B------:R-:W-:Y:S02]  /*1e2c0*/  FSEL R167, R167, -INF , P3 ;  /* 0xff800000a7a77808 */ /* 0x000fe40001800000 */
[C---:B------:R-:W-:Y:S01]  /*1e2d0*/  ISETP.GT.AND P3, PT, R0.reuse, 0x60, PT ;  /* 0x000000600000780c */ /* 0x040fe20003f64270 */
[----:B------:R-:W1:Y:S01]  /*1e2e0*/  SHFL.BFLY PT, R6, R5, 0x1, 0x1f ;  /* 0x0c201f0005067f89 */ /* 0x000e6200000e0000 */
[----:B------:R-:W-:-:S02]  /*1e2f0*/  ISETP.GT.AND P4, PT, R0, 0x98, PT ;  /* 0x000000980000780c */ /* 0x000fc40003f84270 */
[----:B------:R-:W-:Y:S02]  /*1e300*/  FSEL R138, R138, -INF , P3 ;  /* 0xff8000008a8a7808 */ /* 0x000fe40001800000 */
[C---:B------:R-:W-:Y:S02]  /*1e310*/  ISETP.GT.AND P3, PT, R0.reuse, 0x61, PT ;  /* 0x000000610000780c */ /* 0x040fe40003f64270 */
[C---:B------:R-:W-:Y:S02]  /*1e320*/  ISETP.GT.AND P5, PT, R0.reuse, 0x99, PT ;  /* 0x000000990000780c */ /* 0x040fe40003fa4270 */
[----:B------:R-:W-:Y:S02]  /*1e330*/  FSEL R139, R139, -INF , P3 ;  /* 0xff8000008b8b7808 */ /* 0x000fe40001800000 */
[C---:B------:R-:W-:Y:S02]  /*1e340*/  ISETP.GT.AND P3, PT, R0.reuse, 0x68, PT ;  /* 0x000000680000780c */ /* 0x040fe40003f64270 */
[----:B------:R-:W-:-:S02]  /*1e350*/  ISETP.GT.AND P0, PT, R0, 0x80, PT ;  /* 0x000000800000780c */ /* 0x000fc40003f04270 */
[----:B------:R-:W-:Y:S02]  /*1e360*/  FSEL R142, R142, -INF , P3 ;  /* 0xff8000008e8e7808 */ /* 0x000fe40001800000 */
[----:B------:R-:W-:Y:S02]  /*1e370*/  ISETP.GT.AND P3, PT, R0, 0x69, PT ;  /* 0x000000690000780c */ /* 0x000fe40003f64270 */
[----:B------:R-:W-:Y:S02]  /*1e380*/  FSEL R122, R122, -INF , P0 ;  /* 0xff8000007a7a7808 */ /* 0x000fe40000000000 */
[----:B------:R-:W-:Y:S02]  /*1e390*/  FSEL R143, R143, -INF , P3 ;  /* 0xff8000008f8f7808 */ /* 0x000fe40001800000 */
[----:B------:R-:W-:Y:S02]  /*1e3a0*/  ISETP.GT.AND P3, PT, R0, 0x70, PT ;  /* 0x000000700000780c */ /* 0x000fe40003f64270 */
[----:B-1----:R-:W-:-:S02]  /*1e3b0*/  FMNMX.FTZ R5, R5, R6, !PT ;  /* 0x0000000605057209 */ /* 0x002fc40007810000 */
[----:B------:R-:W-:Y:S02]  /*1e3c0*/  FSEL R146, R146, -INF , P3 ;  /* 0xff80000092927808 */ /* 0x000fe40001800000 */
[----:B------:R-:W-:Y:S01]  /*1e3d0*/  ISETP.GT.AND P3, PT, R0, 0x71, PT ;  /* 0x000000710000780c */ /* 0x000fe20003f64270 */
[----:B------:R-:W-:-:S01]  /*1e3e0*/  FFMA.FTZ R7, R2, R5, -8 ;  /* 0xc100000002077423 */ /* 0x000fc20000010005 */
[----:B------:R-:W-:Y:S02]  /*1e3f0*/  FSETP.NEU.FTZ.AND P6, PT, R5, -INF , PT ;  /* 0xff8000000500780b */ /* 0x000fe40003fdd000 */
[----:B------:R-:W-:Y:S02]  /*1e400*/  FSEL R147, R147, -INF , P3 ;  /* 0xff80000093937808 */ /* 0x000fe40001800000 */
[----:B------:R-:W-:Y:S02]  /*1e410*/  ISETP.GT.AND P3, PT, R0, 0x78, PT ;  /* 0x000000780000780c */ /* 0x000fe40003f64270 */
[----:B------:R-:W-:-:S02]  /*1e420*/  FSEL R6, R5, RZ, P6 ;  /* 0x000000ff05067208 */ /* 0x000fc40003000000 */
[----:B------:R-:W-:Y:S02]  /*1e430*/  FSEL R150, R150, -INF , P3 ;  /* 0xff80000096967808 */ /* 0x000fe40001800000 */
[----:B------:R-:W-:Y:S01]  /*1e440*/  ISETP.GT.AND P3, PT, R0, 0x79, PT ;  /* 0x000000790000780c */ /* 0x000fe20003f64270 */
[----:B------:R-:W-:Y:S01]  /*1e450*/  FADD.FTZ R6, -R6, R11 ;  /* 0x0000000b06067221 */ /* 0x000fe20000010100 */
[----:B------:R-:W-:Y:S01]  /*1e460*/  FSEL R7, R7, RZ, P6 ;  /* 0x000000ff07077208 */ /* 0x000fe20003000000 */
[----:B------:R-:W-:Y:S01]  /*1e470*/  IMAD.U32 R11, RZ, RZ, UR38 ;  /* 0x00000026ff0b7e24 */ /* 0x000fe2000f8e00ff */
[----:B------:R-:W-:Y:S01]  /*1e480*/  FSEL R151, R151, -INF , P3 ;  /* 0xff80000097977808 */ /* 0x000fe20001800000 */
[----:B------:R-:W-:Y:S01]  /*1e490*/  FMUL.FTZ R6, R2, R6 ;  /* 0x0000000602067220 */ /* 0x000fe20000410000 */
[----:B------:R-:W-:Y:S01]  /*1e4a0*/  ISETP.GT.AND P3, PT, R0, 0x91, PT ;  /* 0x000000910000780c */ /* 0x000fe20003f64270 */
[--C-:B------:R-:W-:Y:S01]  /*1e4b0*/  FFMA.FTZ R184, R2, R184, -R7.reuse ;  /* 0x000000b802b87223 */ /* 0x100fe20000010807 */
[----:B------:R-:W-:Y:S01]  /*1e4c0*/  ISETP.GT.AND P6, PT, R0, 0x88, PT ;  /* 0x000000880000780c */ /* 0x000fe20003fc4270 */
[--C-:B------:R-:W-:Y:S01]  /*1e4d0*/  FFMA.FTZ R185, R2, R185, -R7.reuse ;  /* 0x000000b902b97223 */ /* 0x100fe20000010807 */
[----:B------:R-:W-:Y:S01]  /*1e4e0*/  FMNMX.FTZ R0, R186, R12, !PT ;  /* 0x0000000cba007209 */ /* 0x000fe20007810000 */
[----:B------:R-:W-:Y:S01]  /*1e4f0*/  MUFU.EX2 R6, R6 ;  /* 0x0000000600067308 */ /* 0x000fe20000000800 */
[----:B------:R-:W-:Y:S01]  /*1e500*/  LOP3.LUT P0, RZ, R8, 0x200, RZ, 0xc0, !PT ;  /* 0x0000020008ff7812 */ /* 0x000fe2000780c0ff */
[C-C-:B------:R-:W-:Y:S01]  /*1e510*/  FFMA.FTZ R188, R2.reuse, R188, -R7.reuse ;  /* 0x000000bc02bc7223 */ /* 0x140fe20000010807 */
[----:B------:R-:W-:Y:S01]  /*1e520*/  FMNMX.FTZ R0, R187, R0, !PT ;  /* 0x00000000bb007209 */ /* 0x000fe20007810000 */
[C-C-:B------:R-:W-:Y:S01]  /*1e530*/  FFMA.FTZ R189, R2.reuse, R189, -R7.reuse ;  /* 0x000000bd02bd7223 */ /* 0x140fe20000010807 */
[----:B------:R-:W-:Y:S01]  /*1e540*/  FSEL R123, R123, -INF , P0 ;  /* 0xff8000007b7b7808 */ /* 0x000fe20000000000 */
[--C-:B------:R-:W-:Y:S01]  /*1e550*/  FFMA.FTZ R192, R2, R192, -R7.reuse ;  /* 0x000000c002c07223 */ /* 0x100fe20000010807 */
[----:B------:R-:W-:Y:S01]  /*1e560*/  FMNMX.FTZ R0, R190, R0, !PT ;  /* 0x00000000be007209 */ /* 0x000fe20007810000 */
[----:B------:R-:W1:Y:S01]  /*1e570*/  MUFU.EX2 R184, R184 ;  /* 0x000000b800b87308 */ /* 0x000e620000000800 */
[----:B------:R-:W-:Y:S01]  /*1e580*/  FSEL R126, R126, -INF , P6 ;  /* 0xff8000007e7e7808 */ /* 0x000fe20003000000 */
[C-C-:B------:R-:W-:Y:S01]  /*1e590*/  FFMA.FTZ R193, R2.reuse, R193, -R7.reuse ;  /* 0x000000c102c17223 */ /* 0x140fe20000010807 */
[----:B------:R-:W-:Y:S01]  /*1e5a0*/  FMNMX.FTZ R0, R191, R0, !PT ;  /* 0x00000000bf007209 */ /* 0x000fe20007810000 */
[C-C-:B------:R-:W-:Y:S01]  /*1e5b0*/  FFMA.FTZ R196, R2.reuse, R196, -R7.reuse ;  /* 0x000000c402c47223 */ /* 0x140fe20000010807 */
[----:B------:R-:W-:Y:S01]  /*1e5c0*/  FSEL R127, R127, -INF , P1 ;  /* 0xff8000007f7f7808 */ /* 0x000fe20000800000 */
[--C-:B------:R-:W-:Y:S01]  /*1e5d0*/  FFMA.FTZ R197, R2, R197, -R7.reuse ;  /* 0x000000c502c57223 */ /* 0x100fe20000010807 */
[----:B------:R-:W-:Y:S01]  /*1e5e0*/  FMNMX.FTZ R0, R194, R0, !PT ;  /* 0x00000000c2007209 */ /* 0x000fe20007810000 */
[----:B------:R-:W2:Y:S01]  /*1e5f0*/  MUFU.EX2 R185, R185 ;  /* 0x000000b900b97308 */ /* 0x000ea20000000800 */
[----:B------:R-:W-:Y:S01]  /*1e600*/  FSEL R130, R130, -INF , P2 ;  /* 0xff80000082827808 */ /* 0x000fe20001000000 */
[C-C-:B------:R-:W-:Y:S01]  /*1e610*/  FFMA.FTZ R168, R2.reuse, R168, -R7.reuse ;  /* 0x000000a802a87223 */ /* 0x140fe20000010807 */
[----:B------:R-:W-:Y:S01]  /*1e620*/  FMNMX.FTZ R0, R195, R0, !PT ;  /* 0x00000000c3007209 */ /* 0x000fe20007810000 */
[C-C-:B------:R-:W-:Y:S01]  /*1e630*/  FFMA.FTZ R169, R2.reuse, R169, -R7.reuse ;  /* 0x000000a902a97223 */ /* 0x140fe20000010807 */
[----:B------:R-:W-:Y:S01]  /*1e640*/  FSEL R131, R131, -INF , P3 ;  /* 0xff80000083837808 */ /* 0x000fe20001800000 */
[--C-:B------:R-:W-:Y:S01]  /*1e650*/  FFMA.FTZ R172, R2, R172, -R7.reuse ;  /* 0x000000ac02ac7223 */ /* 0x100fe20000010807 */
[----:B------:R-:W-:Y:S01]  /*1e660*/  FMNMX.FTZ R0, R198, R0, !PT ;  /* 0x00000000c6007209 */ /* 0x000fe20007810000 */
[----:B------:R-:W3:Y:S01]  /*1e670*/  MUFU.EX2 R188, R188 ;  /* 0x000000bc00bc7308 */ /* 0x000ee20000000800 */
[----:B------:R-:W-:Y:S01]  /*1e680*/  FSEL R134, R134, -INF , P4 ;  /* 0xff80000086867808 */ /* 0x000fe20002000000 */
[----:B-1----:R-:W-:Y:S01]  /*1e690*/  FFMA.FTZ R14, R6, R14, R184 ;  /* 0x0000000e060e7223 */ /* 0x002fe200000100b8 */
[----:B------:R-:W-:Y:S01]  /*1e6a0*/  FMNMX.FTZ R0, R199, R0, !PT ;  /* 0x00000000c7007209 */ /* 0x000fe20007810000 */
[C-C-:B------:R-:W-:Y:S01]  /*1e6b0*/  FFMA.FTZ R173, R2.reuse, R173, -R7.reuse ;  /* 0x000000ad02ad7223 */ /* 0x140fe20000010807 */
[----:B------:R-:W-:Y:S01]  /*1e6c0*/  FSEL R135, R135, -INF , P5 ;  /* 0xff80000087877808 */ /* 0x000fe20002800000 */
[--C-:B------:R-:W-:Y:S01]  /*1e6d0*/  FFMA.FTZ R176, R2, R176, -R7.reuse ;  /* 0x000000b002b07223 */ /* 0x100fe20000010807 */
[----:B------:R-:W-:Y:S01]  /*1e6e0*/  FMNMX.FTZ R0, R170, R0, !PT ;  /* 0x00000000aa007209 */ /* 0x000fe20007810000 */
[----:B------:R-:W1:Y:S01]  /*1e6f0*/  MUFU.EX2 R189, R189 ;  /* 0x000000bd00bd7308 */ /* 0x000e620000000800 */
[----:B------:R-:W-:Y:S01]  /*1e700*/  LOP3.LUT P0, RZ, R8, 0x100, RZ, 0xc0, !PT ;  /* 0x0000010008ff7812 */ /* 0x000fe2000780c0ff */
[C-C-:B------:R-:W-:Y:S01]  /*1e710*/  FFMA.FTZ R177, R2.reuse, R177, -R7.reuse ;  /* 0x000000b102b17223 */ /* 0x140fe20000010807 */
[----:B------:R-:W-:Y:S01]  /*1e720*/  FMNMX.FTZ R0, R171, R0, !PT ;  /* 0x00000000ab007209 */ /* 0x000fe20007810000 */
[C-C-:B------:R-:W-:Y:S01]  /*1e730*/  FFMA.FTZ R180, R2.reuse, R180, -R7.reuse ;  /* 0x000000b402b47223 */ /* 0x140fe20000010807 */
[----:B------:R-:W-:Y:S01]  /*1e740*/  PRMT R10, R11, 0x654, R10 ;  /* 0x000006540b0a7816 */ /* 0x000fe2000000000a */
[--C-:B------:R-:W-:Y:S01]  /*1e750*/  FFMA.FTZ R181, R2, R181, -R7.reuse ;  /* 0x000000b502b57223 */ /* 0x100fe20000010807 */
[----:B------:R-:W-:Y:S01]  /*1e760*/  FMNMX.FTZ R0, R174, R0, !PT ;  /* 0x00000000ae007209 */ /* 0x000fe20007810000 */
[----:B------:R-:W4:Y:S01]  /*1e770*/  MUFU.EX2 R192, R192 ;  /* 0x000000c000c07308 */ /* 0x000f220000000800 */
[----:B------:R2:W-:Y:S01]  /*1e780*/  SYNCS.ARRIVE.TRANS64.RED.A1T0 RZ, [R10+URZ], RZ ;  /* 0x000000ff0aff79a7 */ /* 0x0005e2000810043f */
[----:B------:R-:W-:-:S01]  /*1e790*/  FFMA.FTZ R152, R2, R152, -R7 ;  /* 0x0000009802987223 */ /* 0x000fc20000010807 */
[----:B------:R-:W-:Y:S01]  /*1e7a0*/  FMNMX.FTZ R0, R175, R0, !PT ;  /* 0x00000000af007209 */ /* 0x000fe20007810000 */
[----:B------:R-:W-:-:S01]  /*1e7b0*/  FFMA.FTZ R153, R2, R153, -R7 ;  /* 0x0000009902997223 */ /* 0x000fc20000010807 */
[C-C-:B------:R-:W-:Y:S01]  /*1e7c0*/  FFMA.FTZ R156, R2.reuse, R156, -R7.reuse ;  /* 0x0000009c029c7223 */ /* 0x140fe20000010807 */
[----:B------:R-:W-:-:S01]  /*1e7d0*/  FFMA.FTZ R157, R2, R157, -R7 ;  /* 0x0000009d029d7223 */ /* 0x000fc20000010807 */
[----:B------:R-:W-:Y:S01]  /*1e7e0*/  FMNMX.FTZ R0, R178, R0, !PT ;  /* 0x00000000b2007209 */ /* 0x000fe20007810000 */
[----:B------:R-:W5:Y:S01]  /*1e7f0*/  MUFU.EX2 R193, R193 ;  /* 0x000000c100c17308 */ /* 0x000f620000000800 */
[----:B--2---:R-:W-:-:S01]  /*1e800*/  FADD.FTZ R10, R185, R14 ;  /* 0x0000000eb90a7221 */ /* 0x004fc20000010000 */
[C-C-:B------:R-:W-:Y:S01]  /*1e810*/  FFMA.FTZ R160, R2.reuse, R160, -R7.reuse ;  /* 0x000000a002a07223 */ /* 0x140fe20000010807 */
[----:B------:R-:W-:Y:S01]  /*1e820*/  FMNMX.FTZ R0, R179, R0, !PT ;  /* 0x00000000b3007209 */ /* 0x000fe20007810000 */
[----:B------:R-:W-:Y:S01]  /*1e830*/  FFMA.FTZ R161, R2, R161, -R7 ;  /* 0x000000a102a17223 */ /* 0x000fe20000010807 */
[----:B---3--:R-:W-:-:S01]  /*1e840*/  FADD.FTZ R10, R188, R10 ;  /* 0x0000000abc0a7221 */ /* 0x008fc20000010000 */
[----:B------:R-:W-:Y:S01]  /*1e850*/  FFMA.FTZ R164, R2, R164, -R7 ;  /* 0x000000a402a47223 */ /* 0x000fe20000010807 */
[----:B------:R-:W-:Y:S01]  /*1e860*/  FMNMX.FTZ R0, R182, R0, !PT ;  /* 0x00000000b6007209 */ /* 0x000fe20007810000 */
[----:B------:R-:W2:Y:S01]  /*1e870*/  MUFU.EX2 R196, R196 ;  /* 0x000000c400c47308 */ /* 0x000ea20000000800 */
[----:B-1----:R-:W-:-:S01]  /*1e880*/  FADD.FTZ R10, R189, R10 ;  /* 0x0000000abd0a7221 */ /* 0x002fc20000010000 */
[C-C-:B------:R-:W-:Y:S01]  /*1e890*/  FFMA.FTZ R165, R2.reuse, R165, -R7.reuse ;  /* 0x000000a502a57223 */ /* 0x140fe20000010807 */
[----:B------:R-:W-:Y:S01]  /*1e8a0*/  FMNMX.FTZ R0, R183, R0, !PT ;  /* 0x00000000b7007209 */ /* 0x000fe20007810000 */
[----:B------:R-:W-:Y:S01]  /*1e8b0*/  FFMA.FTZ R136, R2, R136, -R7 ;  /* 0x0000008802887223 */ /* 0x000fe20000010807 */
[----:B----4-:R-:W-:-:S01]  /*1e8c0*/  FADD.FTZ R10, R192, R10 ;  /* 0x0000000ac00a7221 */ /* 0x010fc20000010000 */
[----:B------:R-:W-:Y:S01]  /*1e8d0*/  FFMA.FTZ R137, R2, R137, -R7 ;  /* 0x0000008902897223 */ /* 0x000fe20000010807 */
[----:B------:R-:W-:Y:S01]  /*1e8e0*/  FMNMX.FTZ R0, R154, R0, !PT ;  /* 0x000000009a007209 */ /* 0x000fe20007810000 */
[----:B------:R-:W1:Y:S01]  /*1e8f0*/  MUFU.EX2 R197, R197 ;  /* 0x000000c500c57308 */ /* 0x000e620000000800 */
[----:B-----5:R-:W-:-:S01]  /*1e900*/  FADD.FTZ R10, R193, R10 ;  /* 0x0000000ac10a7221 */ /* 0x020fc20000010000 */
[C-C-:B------:R-:W-:Y:S01]  /*1e910*/  FFMA.FTZ R140, R2.reuse, R140, -R7.reuse ;  /* 0x0000008c028c7223 */ /* 0x140fe20000010807 */
[----:B------:R-:W-:Y:S01]  /*1e920*/  FMNMX.FTZ R0, R155, R0, !PT ;  /* 0x000000009b007209 */ /* 0x000fe20007810000 */
[C-C-:B------:R-:W-:Y:S01]  /*1e930*/  FFMA.FTZ R141, R2.reuse, R141, -R7.reuse ;  /* 0x0000008d028d7223 */ /* 0x140fe20000010807 */
[----:B------:R-:W-:-:S01]  /*1e940*/  FFMA.FTZ R144, R2, R144, -R7 ;  /* 0x0000009002907223 */ /* 0x000fc20000010807 */
[----:B------:R-:W-:Y:S01]  /*1e950*/  FFMA.FTZ R145, R2, R145, -R7 ;  /* 0x0000009102917223 */ /* 0x000fe20000010807 */
[----:B------:R-:W-:Y:S01]  /*1e960*/  FMNMX.FTZ R0, R158, R0, !PT ;  /* 0x000000009e007209 */ /* 0x000fe20007810000 */
[----:B------:R-:W3:Y:S01]  /*1e970*/  MUFU.EX2 R168, R168 ;  /* 0x000000a800a87308 */ /* 0x000ee20000000800 */
[----:B--2---:R-:W-:-:S01]  /*1e980*/  FADD.FTZ R10, R196, R10 ;  /* 0x0000000ac40a7221 */ /* 0x004fc20000010000 */
[C-C-:B------:R-:W-:Y:S01]  /*1e990*/  FFMA.FTZ R148, R2.reuse, R148, -R7.reuse ;  /* 0x0000009402947223 */ /* 0x140fe20000010807 */
[----:B------:R-:W-:Y:S01]  /*1e9a0*/  FMNMX.FTZ R0, R159, R0, !PT ;  /* 0x000000009f007209 */ /* 0x000fe20007810000 */
[C-C-:B------:R-:W-:Y:S01]  /*1e9b0*/  FFMA.FTZ R149, R2.reuse, R149, -R7.reuse ;  /* 0x0000009502957223 */ /* 0x140fe20000010807 */
[----:B------:R-:W-:-:S01]  /*1e9c0*/  FFMA.FTZ R120, R2, R120, -R7 ;  /* 0x0000007802787223 */ /* 0x000fc20000010807 */
[----:B------:R-:W-:Y:S01]  /*1e9d0*/  FFMA.FTZ R121, R2, R121, -R7 ;  /* 0x0000007902797223 */ /* 0x000fe20000010807 */
[----:B------:R-:W-:Y:S01]  /*1e9e0*/  FMNMX.FTZ R0, R162, R0, !PT ;  /* 0x00000000a2007209 */ /* 0x000fe20007810000 */
[----:B------:R-:W2:Y:S01]  /*1e9f0*/  MUFU.EX2 R169, R169 ;  /* 0x000000a900a97308 */ /* 0x000ea20000000800 */
[----:B-1----:R-:W-:-:S01]  /*1ea00*/  FADD.FTZ R10, R197, R10 ;  /* 0x0000000ac50a7221 */ /* 0x002fc20000010000 */
[C-C-:B------:R-:W-:Y:S01]  /*1ea10*/  FFMA.FTZ R124, R2.reuse, R124, -R7.reuse ;  /* 0x0000007c027c7223 */ /* 0x140fe20000010807 */
[----:B------:R-:W-:Y:S01]  /*1ea20*/  FMNMX.FTZ R0, R163, R0, !PT ;  /* 0x00000000a3007209 */ /* 0x000fe20007810000 */
[C-C-:B------:R-:W-:Y:S01]  /*1ea30*/  FFMA.FTZ R125, R2.reuse, R125, -R7.reuse ;  /* 0x0000007d027d7223 */ /* 0x140fe20000010807 */
[----:B------:R-:W-:-:S01]  /*1ea40*/  FFMA.FTZ R128, R2, R128, -R7 ;  /* 0x0000008002807223 */ /* 0x000fc20000010807 */
[----:B------:R-:W-:Y:S01]  /*1ea50*/  FFMA.FTZ R129, R2, R129, -R7 ;  /* 0x0000008102817223 */ /* 0x000fe20000010807 */
[----:B------:R-:W-:Y:S01]  /*1ea60*/  FMNMX.FTZ R0, R166, R0, !PT ;  /* 0x00000000a6007209 */ /* 0x000fe20007810000 */
[----:B------:R-:W1:Y:S01]  /*1ea70*/  MUFU.EX2 R172, R172 ;  /* 0x000000ac00ac7308 */ /* 0x000e620000000800 */
[----:B---3--:R-:W-:-:S01]  /*1ea80*/  FADD.FTZ R10, R168, R10 ;  /* 0x0000000aa80a7221 */ /* 0x008fc20000010000 */
[C-C-:B------:R-:W-:Y:S01]  /*1ea90*/  FFMA.FTZ R132, R2.reuse, R132, -R7.reuse ;  /* 0x0000008402847223 */ /* 0x140fe20000010807 */
[----:B------:R-:W-:Y:S01]  /*1eaa0*/  FMNMX.FTZ R0, R167, R0, !PT ;  /* 0x00000000a7007209 */ /* 0x000fe20007810000 */
[----:B------:R-:W-:-:S03]  /*1eab0*/  FFMA.FTZ R7, R2, R133, -R7 ;  /* 0x0000008502077223 */ /* 0x000fc60000010807 */
[----:B------:R-:W-:Y:S01]  /*1eac0*/  FMNMX.FTZ R0, R138, R0, !PT ;  /* 0x000000008a007209 */ /* 0x000fe20007810000 */
[----:B------:R-:W3:Y:S01]  /*1ead0*/  MUFU.EX2 R173, R173 ;  /* 0x000000ad00ad7308 */ /* 0x000ee20000000800 */
[----:B--2---:R-:W-:-:S02]  /*1eae0*/  FADD.FTZ R10, R169, R10 ;  /* 0x0000000aa90a7221 */ /* 0x004fc40000010000 */
[----:B------:R-:W-:-:S04]  /*1eaf0*/  FMNMX.FTZ R0, R139, R0, !PT ;  /* 0x000000008b007209 */ /* 0x000fc80007810000 */
[----:B------:R-:W-:Y:S01]  /*1eb00*/  FMNMX.FTZ R0, R142, R0, !PT ;  /* 0x000000008e007209 */ /* 0x000fe20007810000 */
[----:B------:R-:W2:Y:S01]  /*1eb10*/  MUFU.EX2 R176, R176 ;  /* 0x000000b000b07308 */ /* 0x000ea20000000800 */
[----:B-1----:R-:W-:-:S02]  /*1eb20*/  FADD.FTZ R10, R172, R10 ;  /* 0x0000000aac0a7221 */ /* 0x002fc40000010000 */
[----:B------:R-:W-:-:S04]  /*1eb30*/  FMNMX.FTZ R0, R143, R0, !PT ;  /* 0x000000008f007209 */ /* 0x000fc80007810000 */
[----:B------:R-:W-:Y:S01]  /*1eb40*/  FMNMX.FTZ R0, R146, R0, !PT ;  /* 0x0000000092007209 */ /* 0x000fe20007810000 */
[----:B------:R-:W1:Y:S01]  /*1eb50*/  MUFU.EX2 R177, R177 ;  /* 0x000000b100b17308 */ /* 0x000e620000000800 */
[----:B---3--:R-:W-:-:S02]  /*1eb60*/  FADD.FTZ R10, R173, R10 ;  /* 0x0000000aad0a7221 */ /* 0x008fc40000010000 */
[----:B------:R-:W-:-:S04]  /*1eb70*/  FMNMX.FTZ R0, R147, R0, !PT ;  /* 0x0000000093007209 */ /* 0x000fc80007810000 */
        /* <DEDUP_REMOVED lines=19> */
[----:B------:R-:W-:-:S05]  /*1ecb0*/  FMNMX.FTZ R0, R135, R0, !PT ;  /* 0x0000000087007209 */ /* 0x000fca0007810000 */
[----:B------:R-:W1:Y:S01]  /*1ecc0*/  SHFL.BFLY PT, R8, R0, 0x2, 0x1f ;  /* 0x0c401f0000087f89 */ /* 0x000e6200000e0000 */
[----:B------:R-:W4:Y:S01]  /*1ecd0*/  MUFU.EX2 R157, R157 ;  /* 0x0000009d009d7308 */ /* 0x000f220000000800 */
[----:B---3--:R-:W-:-:S07]  /*1ece0*/  FADD.FTZ R10, R153, R10 ;  /* 0x0000000a990a7221 */ /* 0x008fce0000010000 */
[----:B------:R-:W3:Y:S01]  /*1ecf0*/  MUFU.EX2 R160, R160 ;  /* 0x000000a000a07308 */ /* 0x000ee20000000800 */
[----:B--2---:R-:W-:-:S07]  /*1ed00*/  FADD.FTZ R10, R156, R10 ;  /* 0x0000000a9c0a7221 */ /* 0x004fce0000010000 */
[----:B------:R-:W2:Y:S01]  /*1ed10*/  MUFU.EX2 R161, R161 ;  /* 0x000000a100a17308 */ /* 0x000ea20000000800 */
[----:B----4-:R-:W-:-:S01]  /*1ed20*/  FADD.FTZ R10, R157, R10 ;  /* 0x0000000a9d0a7221 */ /* 0x010fc20000010000 */
[----:B-1----:R-:W-:-:S06]  /*1ed30*/  FMNMX.FTZ R0, R0, R8, !PT ;  /* 0x0000000800007209 */ /* 0x002fcc0007810000 */
[----:B------:R-:W1:Y:S01]  /*1ed40*/  MUFU.EX2 R164, R164 ;  /* 0x000000a400a47308 */ /* 0x000e620000000800 */
[----:B---3--:R-:W-:-:S01]  /*1ed50*/  FADD.FTZ R10, R160, R10 ;  /* 0x0000000aa00a7221 */ /* 0x008fc20000010000 */
[----:B------:R-:W3:Y:S06]  /*1ed60*/  SHFL.BFLY PT, R8, R0, 0x1, 0x1f ;  /* 0x0c201f0000087f89 */ /* 0x000eec00000e0000 */
[----:B------:R-:W4:Y:S01]  /*1ed70*/  MUFU.EX2 R165, R165 ;  /* 0x000000a500a57308 */ /* 0x000f220000000800 */
[----:B--2---:R-:W-:-:S07]  /*1ed80*/  FADD.FTZ R10, R161, R10 ;  /* 0x0000000aa10a7221 */ /* 0x004fce0000010000 */
[----:B------:R-:W2:Y:S01]  /*1ed90*/  MUFU.EX2 R136, R136 ;  /* 0x0000008800887308 */ /* 0x000ea20000000800 */
[----:B-1----:R-:W-:-:S07]  /*1eda0*/  FADD.FTZ R10, R164, R10 ;  /* 0x0000000aa40a7221 */ /* 0x002fce0000010000 */
[----:B------:R-:W-:Y:S01]  /*1edb0*/  MUFU.EX2 R137, R137 ;  /* 0x0000008900897308 */ /* 0x000fe20000000800 */
[----:B----4-:R-:W-:-:S01]  /*1edc0*/  FADD.FTZ R10, R165, R10 ;  /* 0x0000000aa50a7221 */ /* 0x010fc20000010000 */
[----:B---3--:R-:W-:-:S04]  /*1edd0*/  FMNMX.FTZ R0, R0, R8, !PT ;  /* 0x0000000800007209 */ /* 0x008fc80007810000 */
[----:B------:R-:W-:Y:S01]  /*1ede0*/  FSETP.NEU.FTZ.AND P1, PT, R0, -INF , PT ;  /* 0xff8000000000780b */ /* 0x000fe20003f3d000 */
[----:B------:R-:W-:-:S01]  /*1edf0*/  FFMA.FTZ R9, R2, R0, -8 ;  /* 0xc100000002097423 */ /* 0x000fc20000010000 */
[----:B------:R-:W-:Y:S01]  /*1ee00*/  MUFU.EX2 R140, R140 ;  /* 0x0000008c008c7308 */ /* 0x000fe20000000800 */
[----:B--2---:R-:W-:-:S01]  /*1ee10*/  FADD.FTZ R10, R136, R10 ;  /* 0x0000000a880a7221 */ /* 0x004fc20000010000 */
[----:B------:R-:W-:Y:S02]  /*1ee20*/  FSEL R8, R0, RZ, P1 ;  /* 0x000000ff00087208 */ /* 0x000fe40000800000 */
[----:B------:R-:W-:-:S03]  /*1ee30*/  FSEL R9, R9, RZ, P1 ;  /* 0x000000ff09097208 */ /* 0x000fc60000800000 */
[----:B------:R-:W-:Y:S01]  /*1ee40*/  FADD.FTZ R8, -R8, R12 ;  /* 0x0000000c08087221 */ /* 0x000fe20000010100 */
        /* <DEDUP_REMOVED lines=33> */
[----:B-1----:R-:W-:-:S01]  /*1f060*/  FFMA.FTZ R13, R8, R13, R186 ;  /* 0x0000000d080d7223 */ /* 0x002fc200000100ba */
[C-C-:B------:R-:W-:Y:S01]  /*1f070*/  FFMA.FTZ R143, R2.reuse, R143, -R9.reuse ;  /* 0x0000008f028f7223 */ /* 0x140fe20000010809 */
        /* <DEDUP_REMOVED lines=8> */
[----:B------:R-:W-:-:S01]  /*1f100*/  FFMA.FTZ R122, R2, R122, -R9 ;  /* 0x0000007a027a7223 */ /* 0x000fc20000010809 */
[C-C-:B------:R-:W-:Y:S01]  /*1f110*/  FFMA.FTZ R123, R2.reuse, R123, -R9.reuse ;  /* 0x0000007b027b7223 */ /* 0x140fe20000010809 */
[----:B------:R-:W-:-:S01]  /*1f120*/  FFMA.FTZ R126, R2, R126, -R9 ;  /* 0x0000007e027e7223 */ /* 0x000fc20000010809 */
[----:B------:R-:W-:Y:S01]  /*1f130*/  FADD.FTZ R10, R141, R10 ;  /* 0x0000000a8d0a7221 */ /* 0x000fe20000010000 */
[----:B------:R-:W-:-:S01]  /*1f140*/  FFMA.FTZ R127, R2, R127, -R9 ;  /* 0x0000007f027f7223 */ /* 0x000fc20000010809 */
[----:B------:R-:W2:Y:S01]  /*1f150*/  MUFU.EX2 R194, R194 ;  /* 0x000000c200c27308 */ /* 0x000ea20000000800 */
[----:B---3--:R-:W-:-:S01]  /*1f160*/  FADD.FTZ R11, R190, R11 ;  /* 0x0000000bbe0b7221 */ /* 0x008fc20000010000 */
[C-C-:B------:R-:W-:Y:S01]  /*1f170*/  FFMA.FTZ R130, R2.reuse, R130, -R9.reuse ;  /* 0x0000008202827223 */ /* 0x140fe20000010809 */
[----:B------:R-:W-:-:S01]  /*1f180*/  FFMA.FTZ R131, R2, R131, -R9 ;  /* 0x0000008302837223 */ /* 0x000fc20000010809 */
[C-C-:B------:R-:W-:Y:S01]  /*1f190*/  FFMA.FTZ R134, R2.reuse, R134, -R9.reuse ;  /* 0x0000008602867223 */ /* 0x140fe20000010809 */
[----:B------:R-:W-:-:S03]  /*1f1a0*/  FFMA.FTZ R9, R2, R135, -R9 ;  /* 0x0000008702097223 */ /* 0x000fc60000010809 */
        /* <DEDUP_REMOVED lines=94> */
[----:B---3--:R-:W-:-:S03]  /*1f790*/  FADD.FTZ R14, R7, R10 ;  /* 0x0000000a070e7221 */ /* 0x008fc60000010000 */
[----:B-1----:R-:W-:Y:S01]  /*1f7a0*/  FADD.FTZ R13, R9, R11 ;  /* 0x0000000b090d7221 */ /* 0x002fe20000010000 */
[----:B------:R-:W-:Y:S06]  /*1f7b0*/  @!P0 BRA `(.L_x_6462) ;  /* 0x0000000000048947 */ /* 0x000fec0003800000 */
[----:B------:R-:W-:Y:S01]  /*1f7c0*/  BPT.TRAP 0x1 ;  /* 0x000000040000795c */ /* 0x000fe20000300000 */
.L_x_6462:
[----:B------:R-:W2:Y:S01]  /*1f7d0*/  LDL R11, [R1+0x44] ;  /* 0x00004400010b7983 */ /* 0x000ea20000100800 */
[----:B------:R-:W-:Y:S01]  /*1f7e0*/  IMAD R4, R4, 0x8, R18 ;  /* 0x0000000804047824 */ /* 0x000fe200078e0212 */
[----:B------:R-:W-:Y:S01]  /*1f7f0*/  F2FP.SATFINITE.E4M3.F32.PACK_AB_MERGE_C R188, R189, R188, RZ ;  /* 0x000000bcbdbc723e */ /* 0x000fe200048070ff */
        /* <DEDUP_REMOVED lines=9> */
[----:B------:R1:W5:Y:S01]  /*1f890*/  LDL R10, [R1+0x4] ;  /* 0x00000400010a7983 */ /* 0x0003620000100800 */
        /* <DEDUP_REMOVED lines=131> */
[----:B---3--:R-:W-:Y:S01]  /*200d0*/  IMAD.MOV.U32 R4, RZ, RZ, R223 ;  /* 0x000000ffff047224 */ /* 0x008fe200078e00df */
[C---:B--2---:R-:W-:Y:S01]  /*200e0*/  ISETP.GT.AND P1, PT, R3.reuse, R11, PT ;  /* 0x0000000b0300720c */ /* 0x044fe20003f24270 */
[----:B------:R-:W-:Y:S01]  /*200f0*/  VIADD R3, R3, 0xffffffff ;  /* 0xffffffff03037836 */ /* 0x000fe20000000000 */
[----:B------:R-:W-:-:S11]  /*20100*/  MOV R11, R5 ;  /* 0x00000005000b7202 */ /* 0x000fd60000000f00 */
[----:B-1----:R-:W-:Y:S05]  /*20110*/  @P1 BRA `(.L_x_6463) ;  /* 0xffffffbc00ec1947 */ /* 0x002fea000383ffff */
[----:B------:R-:W-:-:S07]  /*20120*/  IMAD.MOV.U32 R8, RZ, RZ, R3 ;  /* 0x000000ffff087224 */ /* 0x000fce00078e0003 */
.L_x_6451:
[----:B------:R-:W-:-:S13]  /*20130*/  ISETP.GE.AND P1, PT, R8, RZ, PT ;  /* 0x000000ff0800720c */ /* 0x000fda0003f26270 */
[----:B------:R-:W-:Y:S05]  /*20140*/  @!P1 BRA `(.L_x_6464) ;  /* 0x0000003400089947 */ /* 0x000fea0003800000 */
[----:B------:R1:W5:Y:S01]  /*20150*/  LDL.LU R9, [R1+0x4] ;  /* 0x0000040001097983 */ /* 0x0003620000300800 */
[----:B------:R-:W-:Y:S02]  /*20160*/  IMAD.MOV.U32 R11, RZ, RZ, R0 ;  /* 0x000000ffff0b7224 */ /* 0x000fe400078e0000 */
[----:B-----5:R-:W-:Y:S02]  /*20170*/  IMAD.MOV.U32 R10, RZ, RZ, R5 ;  /* 0x000000ffff0a7224 */ /* 0x020fe400078e0005 */
[----:B------:R-:W-:-:S07]  /*20180*/  IMAD.MOV.U32 R3, RZ, RZ, R223 ;  /* 0x000000ffff037224 */ /* 0x000fce00078e00df */
.L_x_6476:
[----:B------:R-:W-:Y:S01]  /*20190*/  VIADD R223, R3, 0x1 ;  /* 0x0000000103df7836 */ /* 0x000fe20000000000 */
[----:B------:R-:W-:Y:S01]  /*201a0*/  ISETP.NE.AND P2, PT, R23, RZ, PT ;  /* 0x000000ff1700720c */ /* 0x000fe20003f45270 */
[----:B------:R-:W-:Y:S05]  /*201b0*/  YIELD ;  /* 0x0000000000007946 */ /* 0x000fea0003800000 */
[----:B------:R-:W-:-:S04]  /*201c0*/  ISETP.NE.AND P1, PT, R223, 0x2, PT ;  /* 0x00000002df00780c */ /* 0x000fc80003f25270 */
[----:B------:R-:W-:Y:S02]  /*201d0*/  SEL R0, RZ, 0x1, P1 ;  /* 0x00000001ff007807 */ /* 0x000fe40000800000 */
[----:B------:R-:W-:Y:S02]  /*201e0*/  SEL R223, R223, RZ, P1 ;  /* 0x000000ffdfdf7207 */ /* 0x000fe40000800000 */
[----:B-----5:R-:W-:-:S05]  /*201f0*/  LOP3.LUT R4, R9, R0, RZ, 0x3c, !PT ;  /* 0x0000000009047212 */ /* 0x020fca00078e3cff */
[----:B------:R2:W-:Y:S01]  /*20200*/  STL [R1+0x4], R4 ;  /* 0x0000040401007387 */ /* 0x0005e20000100800 */
[----:B------:R-:W-:Y:S05]  /*20210*/  @P2 BRA `(.L_x_6465) ;  /* 0x0000000000302947 */ /* 0x000fea0003800000 */
[----:B------:R-:W-:Y:S05]  /*20220*/  @!P0 BRA `(.L_x_6466) ;  /* 0x0000000000048947 */ /* 0x000fea0003800000 */
[----:B------:R-:W-:Y:S01]  /*20230*/  BPT.TRAP 0x1 ;  /* 0x000000040000795c */ /* 0x000fe20000300000 */
.L_x_6466:
[----:B------:R-:W-:Y:S01]  /*20240*/  IMAD R0, R223, 0x8, R18 ;  /* 0x00000008df007824 */ /* 0x000fe200078e0212 */
[----:B------:R-:W-:-:S04]  /*20250*/  SHF.L.U32 R5, R4, 0x1f, RZ ;  /* 0x0000001f04057819 */ /* 0x000fc800000006ff */
[----:B------:R3:W4:Y:S01]  /*20260*/  SYNCS.PHASECHK.TRANS64.TRYWAIT P1, [R0+URZ+0x33430], R5 ;  /* 0x03343005000075a7 */ /* 0x000722000802017f */
[----:B------:R-:W-:Y:S05]  /*20270*/  @!P0 BRA `(.L_x_6467) ;  /* 0x0000000000048947 */ /* 0x000fea0003800000 */
[----:B------:R-:W-:Y:S01]  /*20280*/  BPT.TRAP 0x1 ;  /* 0x000000040000795c */ /* 0x000fe20000300000 */
.L_x_6467:
[----:B------:R-:W-:Y:S04]  /*20290*/  BSSY B0, `(.L_x_6465) ;  /* 0x0000004000007945 */ /* 0x000fe80003800000 */
[----:B----4-:R-:W-:Y:S05]  /*202a0*/  @P1 BRA `(.L_x_6468) ;  /* 0x0000000000081947 */ /* 0x010fea0003800000 */
[----:B------:R-:W4:Y:S02]  /*202b0*/  SYNCS.PHASECHK.TRANS64.TRYWAIT P1, [R0+URZ+0x33430], R5 ;  /* 0x03343005000075a7 */ /* 0x000f24000802017f */
[----:B----4-:R-:W-:Y:S05]  /*202c0*/  @!P1 BRA `(.L_x_6469) ;  /* 0x0000011000a89947 */ /* 0x010fea0003800000 */
.L_x_6468:
[----:B------:R-:W-:Y:S05]  /*202d0*/  BSYNC B0 ;  /* 0x0000000000007941 */ /* 0x000fea0003800000 */
.L_x_6465:
[----:B---34-:R-:W3:Y:S01]  /*202e0*/  S2R R0, SR_TID.X ;  /* 0x0000000000007919 */ /* 0x018ee20000002100 */
[----:B------:R-:W-:Y:S05]  /*202f0*/  WARPSYNC.ALL ;  /* 0x0000000000007948 */ /* 0x000fea0003800000 */
[----:B--2---:R-:W-:Y:S01]  /*20300*/  IMAD R4, R223, 0x780, R15 ;  /* 0x00000780df047824 */ /* 0x004fe200078e020f */
[----:B------:R-:W-:Y:S01]  /*20310*/  UMOV UR44, UR24 ;  /* 0x00000018002c7c82 */ /* 0x000fe20008000000 */
[----:B------:R-:W-:Y:S01]  /*20320*/  IMAD.MOV.U32 R5, RZ, RZ, -0x7fffffe0 ;  /* 0x80000020ff057424 */ /* 0x000fe200078e00ff */
[----:B------:R-:W-:Y:S01]  /*20330*/  UMOV UR45, UR25 ;  /* 0x00000019002d7c82 */ /* 0x000fe20008000000 */
[C---:B------:R-:W-:Y:S01]  /*20340*/  VIADD R6, R4.reuse, 0x80 ;  /* 0x0000008004067836 */ /* 0x040fe20000000000 */
[----:B------:R-:W-:Y:S01]  /*20350*/  R2UR UR46, R4 ;  /* 0x00000000042e72ca */ /* 0x000fe200000e0000 */
[----:B------:R-:W-:Y:S01]  /*20360*/  IMAD.MOV.U32 R7, RZ, RZ, -0x7fffffe0 ;  /* 0x80000020ff077424 */ /* 0x000fe200078e00ff */
[----:B------:R-:W-:Y:S01]  /*20370*/  R2UR UR47, R5 ;  /* 0x00000000052f72ca */ /* 0x000fe200000e0000 */
[----:B------:R-:W-:Y:S01]  /*20380*/  UMOV UR40, UR24 ;  /* 0x0000001800287c82 */ /* 0x000fe20008000000 */
[----:B------:R-:W-:Y:S01]  /*20390*/  R2UR UR42, R6 ;  /* 0x00000000062a72ca */ /* 0x000fe200000e0000 */
[----:B------:R-:W-:Y:S01]  /*203a0*/  UMOV UR41, UR25 ;  /* 0x0000001900297c82 */ /* 0x000fe20008000000 */
[----:B------:R-:W-:Y:S01]  /*203b0*/  R2UR UR43, R7 ;  /* 0x00000000072b72ca */ /* 0x000fe200000e0000 */
[C---:B------:R-:W-:Y:S01]  /*203c0*/  VIADD R120, R4.reuse, 0x100 ;  /* 0x0000010004787836 */ /* 0x040fe20000000000 */
[----:B------:R-:W-:Y:S01]  /*203d0*/  UMOV UR28, UR24 ;  /* 0x00000018001c7c82 */ /* 0x000fe20008000000 */
[----:B------:R-:W-:Y:S01]  /*203e0*/  IMAD.MOV.U32 R121, RZ, RZ, -0x7fffffe0 ;  /* 0x80000020ff797424 */ /* 0x000fe200078e00ff */
[----:B------:R-:W-:Y:S01]  /*203f0*/  UMOV UR29, UR25 ;  /* 0x00000019001d7c82 */ /* 0x000fe20008000000 */
[----:B------:R-:W-:Y:S01]  /*20400*/  VIADD R20, R4, 0x180 ;  /* 0x0000018004147836 */ /* 0x000fe20000000000 */
[----:B------:R-:W-:Y:S01]  /*20410*/  R2UR UR26, R120 ;  /* 0x00000000781a72ca */ /* 0x000fe200000e0000 */
[----:B------:R-:W-:Y:S01]  /*20420*/  IMAD.MOV.U32 R21, RZ, RZ, -0x7fffffe0 ;  /* 0x80000020ff157424 */ /* 0x000fe200078e00ff */
[----:B------:R-:W-:Y:S01]  /*20430*/  R2UR UR27, R121 ;  /* 0x00000000791b72ca */ /* 0x000fe200000e0000 */
[----:B------:R-:W-:Y:S01]  /*20440*/  VIADD R6, R4, 0x200 ;  /* 0x0000020004067836 */ /* 0x000fe20000000000 */
[----:B------:R-:W-:Y:S01]  /*20450*/  R2UR UR30, R20 ;  /* 0x00000000141e72ca */ /* 0x000fe200000e0000 */
[----:B------:R-:W-:Y:S01]  /*20460*/  UMOV UR32, UR24 ;  /* 0x0000001800207c82 */ /* 0x000fe20008000000 */
[----:B------:R-:W-:Y:S01]  /*20470*/  R2UR UR31, R21 ;  /* 0x00000000151f72ca */ /* 0x000fe200000e0000 */
[----:B------:R-:W-:Y:S01]  /*20480*/  UMOV UR33, UR25 ;  /* 0x0000001900217c82 */ /* 0x000fe20008000000 */
[----:B------:R-:W-:Y:S01]  /*20490*/  R2UR UR34, R6 ;  /* 0x00000000062272ca */ /* 0x000fe200000e0000 */
[C---:B------:R-:W-:Y:S01]  /*204a0*/  VIADD R20, R4.reuse, 0x82 ;  /* 0x0000008204147836 */ /* 0x040fe20000000000 */
[----:B---3--:R-:W-:Y:S01]  /*204b0*/  SHF.R.U32.HI R0, RZ, 0x7, R0 ;  /* 0x00000007ff007819 */ /* 0x008fe20000011600 */
[----:B------:R-:W-:Y:S01]  /*204c0*/  IMAD.MOV.U32 R21, RZ, RZ, -0x7fffffe0 ;  /* 0x80000020ff157424 */ /* 0x000fe200078e00ff */
[----:B------:R-:W-:Y:S01]  /*204d0*/  R2UR UR35, R7 ;  /* 0x00000000072372ca */ /* 0x000fe200000e0000 */
[----:B------:R-:W-:Y:S01]  /*204e0*/  VIADD R6, R4, 0x102 ;  /* 0x0000010204067836 */ /* 0x000fe20000000000 */
[----:B------:R-:W-:Y:S01]  /*204f0*/  IADD3 R0, R0, 0x8, RZ ;  /* 0x0000000800007810 */ /* 0x000fe20007ffe0ff */
[----:B------:R-:W-:Y:S01]  /*20500*/  IMAD.MOV.U32 R7, RZ, RZ, -0x7fffffe0 ;  /* 0x80000020ff077424 */ /* 0x000fe200078e00ff */
[----:B------:R-:W-:Y:S01]  /*20510*/  IADD3 R120, R4, 0x2, RZ ;  /* 0x0000000204787810 */ /* 0x000fe20007ffe0ff */
[----:B------:R-:W-:Y:S01]  /*20520*/  IMAD.MOV.U32 R5, RZ, RZ, -0x7fffffe0 ;  /* 0x80000020ff057424 */ /* 0x000fe200078e00ff */
[----:B------:R-:W-:Y:S01]  /*20530*/  R2UR UR7, R121 ;  /* 0x00000000790772ca */ /* 0x000fe200000e0000 */
[----:B------:R2:W-:Y:S01]  /*20540*/  BAR.SYNC.DEFER_BLOCKING R0, 0x100 ;  /* 0x000400000000751d */ /* 0x0005e20000010000 */
[----:B------:R-:W-:-:S05]  /*20550*/  R2UR UR6, R120 ;  /* 0x00000000780672ca */ /* 0x000fca00000e0000 */
        /* <DEDUP_REMOVED lines=188> */
[C---:B------:R-:W-:Y:S01]  /*21120*/  VIADD R6, R4.reuse, 0x682 ;  /* 0x0000068204067836 */ /* 0x040fe20000000000 */
[----:B------:R-:W-:Y:S01]  /*21130*/  IADD3 R4, R4, 0x702, RZ ;  /* 0x0000070204047810 */ /* 0x000fe20007ffe0ff */
        /* <DEDUP_REMOVED lines=31> */
[----:B--2---:R-:W-:Y:S05]  /*21330*/  @P2 BRA `(.L_x_6470) ;  /* 0x0000000000282947 */ /* 0x004fea0003800000 */
[----:B------:R-:W-:Y:S05]  /*21340*/  @!P0 BRA `(.L_x_6471) ;  /* 0x0000000000048947 */ /* 0x000fea0003800000 */
[----:B------:R-:W-:Y:S01]  /*21350*/  BPT.TRAP 0x1 ;  /* 0x000000040000795c */ /* 0x000fe20000300000 */
.L_x_6471:
[----:B------:R-:W-:Y:S01]  /*21360*/  SHF.L.U32 R0, R9, 0x1f, RZ ;  /* 0x0000001f09007819 */ /* 0x000fe200000006ff */
[----:B------:R-:W-:-:S04]  /*21370*/  IMAD R4, R3, 0x8, R18 ;  /* 0x0000000803047824 */ /* 0x000fc800078e0212 */
[----:B------:R2:W3:Y:S01]  /*21380*/  SYNCS.PHASECHK.TRANS64.TRYWAIT P1, [R4+URZ+0x33450], R0 ;  /* 0x03345000040075a7 */ /* 0x0004e2000802017f */
[----:B------:R-:W-:Y:S05]  /*21390*/  @!P0 BRA `(.L_x_6472) ;  /* 0x0000000000048947 */ /* 0x000fea0003800000 */
[----:B------:R-:W-:Y:S01]  /*213a0*/  BPT.TRAP 0x1 ;  /* 0x000000040000795c */ /* 0x000fe20000300000 */
.L_x_6472:
[----:B---3--:R-:W-:Y:S05]  /*213b0*/  @P1 BRA `(.L_x_6470) ;  /* 0x0000000000081947 */ /* 0x008fea0003800000 */
[----:B------:R-:W3:Y:S02]  /*213c0*/  SYNCS.PHASECHK.TRANS64.TRYWAIT P1, [R4+URZ+0x33450], R0 ;  /* 0x03345000040075a7 */ /* 0x000ee4000802017f */
[----:B---3--:R-:W-:Y:S05]  /*213d0*/  @!P1 BRA `(.L_x_6473) ;  /* 0x0000010000789947 */ /* 0x008fea0003800000 */
.L_x_6470:
[----:B--23--:R-:W-:Y:S01]  /*213e0*/  VIADD R0, R18, 0x200 ;  /* 0x0000020012007836 */ /* 0x00cfe20000000000 */
[----:B------:R-:W-:Y:S05]  /*213f0*/  WARPSYNC.ALL ;  /* 0x0000000000007948 */ /* 0x000fea0003800000 */
[----:B------:R-:W-:Y:S01]  /*21400*/  SHF.R.U32.HI R0, RZ, 0x4, R0 ;  /* 0x00000004ff007819 */ /* 0x000fe20000011600 */
[----:B------:R-:W-:Y:S01]  /*21410*/  IMAD.MOV.U32 R5, RZ, RZ, -0x3ffffff0 ;  /* 0xc0000010ff057424 */ /* 0x000fe200078e00ff */
[----:B------:R-:W-:Y:S01]  /*21420*/  WARPGROUP.ARRIVE ;  /* 0x00000000000079c5 */ /* 0x000fe20000000000 */
[----:B------:R-:W-:Y:S01]  /*21430*/  IMAD.MOV.U32 R7, RZ, RZ, -0x3ffffff0 ;  /* 0xc0000010ff077424 */ /* 0x000fe200078e00ff */
[----:B------:R-:W-:-:S04]  /*21440*/  LOP3.LUT R0, R0, 0x3fff, RZ, 0xc0, !PT ;  /* 0x00003fff00007812 */ /* 0x000fc800078ec0ff */
[----:B------:R-:W2:Y:S01]  /*21450*/  S2R R9, SR_TID.X ;  /* 0x0000000000097919 */ /* 0x000ea20000002100 */
        /* <DEDUP_REMOVED lines=11> */
[----:B--2---:R-:W-:-:S04]  /*21510*/  SHF.R.U32.HI R9, RZ, 0x7, R9 ;  /* 0x00000007ff097819 */ /* 0x004fc80000011609 */
        /* <DEDUP_REMOVED lines=26> */
.L_x_6474:
[----:B--2---:R-:W-:Y:S02]  /*216c0*/  IMAD R0, R223, 0x8, R18 ;  /* 0x00000008df007824 */ /* 0x004fe400078e0212 */
[----:B------:R-:W-:Y:S02]  /*216d0*/  IMAD.U32 R4, RZ, RZ, UR38 ;  /* 0x00000026ff047e24 */ /* 0x000fe4000f8e00ff */
[----:B------:R-:W-:-:S05]  /*216e0*/  VIADD R0, R0, 0x33440 ;  /* 0x0003344000007836 */ /* 0x000fca0000000000 */
[----:B------:R-:W-:-:S04]  /*216f0*/  PRMT R0, R4, 0x654, R0 ;  /* 0x0000065404007816 */ /* 0x000fc80000000000 */
[----:B------:R2:W-:Y:S02]  /*21700*/  SYNCS.ARRIVE.TRANS64.RED.A1T0 RZ, [R0+URZ], RZ ;  /* 0x000000ff00ff79a7 */ /* 0x0005e4000810043f */
[----:B--2---:R-:W-:-:S04]  /*21710*/  FMNMX.FTZ R0, R184, R10, !PT ;  /* 0x0000000ab8007209 */ /* 0x004fc80007810000 */
        /* <DEDUP_REMOVED lines=52> */
[----:B------:R-:W-:-:S03]  /*21a60*/  FMNMX.FTZ R0, R170, R0, !PT ;  /* 0x00000000aa007209 */ /* 0x000fc60007810000 */
        /* <DEDUP_REMOVED lines=63> */
[----:B------:R-:W-:-:S02]  /*21e60*/  FFMA.FTZ R7, R2, R133, -R7 ;  /* 0x0000008502077223 */ /* 0x000fc40000010807 */
        /* <DEDUP_REMOVED lines=23> */
[----:B------:R-:W-:Y:S08]  /*21fe0*/  MUFU.EX2 R181, R181 ;  /* 0x000000b500b57308 */ /* 0x000ff00000000800 */
[----:B------:R-:W-:Y:S08]  /*21ff0*/  MUFU.EX2 R152, R152 ;  /* 0x0000009800987308 */ /* 0x000ff00000000800 */
[----:B------:R-:W-:Y:S01]  /*22000*/  MUFU.EX2 R153, R153 ;  /* 0x0000009900997308 */ /* 0x000fe20000000800 */
[----:B--2---:R-:W-:-:S07]  /*22010*/  FMNMX.FTZ R0, R0, R4, !PT ;  /* 0x0000000400007209 */ /* 0x004fce0007810000 */
[----:B------:R-:W-:Y:S01]  /*22020*/  MUFU.EX2 R156, R156 ;  /* 0x0000009c009c7308 */ /* 0x000fe20000000800 */
[----:B------:R-:W2:Y:S07]  /*22030*/  SHFL.BFLY PT, R4, R0, 0x1, 0x1f ;  /* 0x0c201f0000047f89 */ /* 0x000eae00000e0000 */
[----:B------:R-:W-:Y:S08]  /*22040*/  MUFU.EX2 R157, R157 ;  /* 0x0000009d009d7308 */ /* 0x000ff00000000800 */
[----:B------:R-:W-:Y:S08]  /*22050*/  MUFU.EX2 R160, R160 ;  /* 0x000000a000a07308 */ /* 0x000ff00000000800 */
[----:B------:R-:W-:Y:S01]  /*22060*/  MUFU.EX2 R161, R161 ;  /* 0x000000a100a17308 */ /* 0x000fe20000000800 */
[----:B--2---:R-:W-:Y:S01]  /*22070*/  FMNMX.FTZ R0, R0, R4, !PT ;  /* 0x0000000400007209 */ /* 0x004fe20007810000 */
[----:B------:R-:W-:-:S06]  /*22080*/  FADD.FTZ R4, -R5, R10 ;  /* 0x0000000a05047221 */ /* 0x000fcc0000010100 */
[----:B------:R-:W-:Y:S01]  /*22090*/  MUFU.EX2 R164, R164 ;  /* 0x000000a400a47308 */ /* 0x000fe20000000800 */
[----:B------:R-:W-:-:S01]  /*220a0*/  FADD.FTZ R6, -R0, R11 ;  /* 0x0000000b00067221 */ /* 0x000fc20000010100 */
[C---:B------:R-:W-:Y:S01]  /*220b0*/  FFMA.FTZ R9, R2.reuse, R0, -8 ;  /* 0xc100000002097423 */ /* 0x040fe20000010000 */
[C---:B------:R-:W-:Y:S02]  /*220c0*/  FMUL.FTZ R4, R2.reuse, R4 ;  /* 0x0000000402047220 */ /* 0x040fe40000410000 */
[C---:B------:R-:W-:Y:S01]  /*220d0*/  FMUL.FTZ R6, R2.reuse, R6 ;  /* 0x0000000602067220 */ /* 0x040fe20000410000 */
        /* <DEDUP_REMOVED lines=20> */
[----:B--2---:R-:W-:-:S01]  /*22220*/  FFMA.FTZ R14, R4, R14, R184 ;  /* 0x0000000e040e7223 */ /* 0x004fc200000100b8 */
[C-C-:B------:R-:W-:Y:S01]  /*22230*/  FFMA.FTZ R155, R2.reuse, R155, -R9.reuse ;  /* 0x0000009b029b7223 */ /* 0x140fe20000010809 */
[----:B------:R-:W-:-:S01]  /*22240*/  FFMA.FTZ R158, R2, R158, -R9 ;  /* 0x0000009e029e7223 */ /* 0x000fc20000010809 */
[----:B------:R-:W-:Y:S01]  /*22250*/  FFMA.FTZ R159, R2, R159, -R9 ;  /* 0x0000009f029f7223 */ /* 0x000fe20000010809 */
[----:B------:R-:W-:-:S01]  /*22260*/  FADD.FTZ R10, R185, R14 ;  /* 0x0000000eb90a7221 */ /* 0x000fc20000010000 */
[C-C-:B------:R-:W-:Y:S01]  /*22270*/  FFMA.FTZ R162, R2.reuse, R162, -R9.reuse ;  /* 0x000000a202a27223 */ /* 0x140fe20000010809 */
[----:B------:R-:W-:-:S01]  /*22280*/  FFMA.FTZ R163, R2, R163, -R9 ;  /* 0x000000a302a37223 */ /* 0x000fc20000010809 */
[----:B------:R-:W2:Y:S01]  /*22290*/  MUFU.EX2 R187, R187 ;  /* 0x000000bb00bb7308 */ /* 0x000ea20000000800 */
[----:B------:R-:W-:-:S01]  /*222a0*/  FADD.FTZ R10, R188, R10 ;  /* 0x0000000abc0a7221 */ /* 0x000fc20000010000 */
[C-C-:B------:R-:W-:Y:S01]  /*222b0*/  FFMA.FTZ R166, R2.reuse, R166, -R9.reuse ;  /* 0x000000a602a67223 */ /* 0x140fe20000010809 */
[----:B------:R-:W-:-:S01]  /*222c0*/  FFMA.FTZ R167, R2, R167, -R9 ;  /* 0x000000a702a77223 */ /* 0x000fc20000010809 */
[----:B------:R-:W-:Y:S01]  /*222d0*/  FFMA.FTZ R138, R2, R138, -R9 ;  /* 0x0000008a028a7223 */ /* 0x000fe20000010809 */
[----:B------:R-:W-:-:S01]  /*222e0*/  FADD.FTZ R10, R189, R10 ;  /* 0x0000000abd0a7221 */ /* 0x000fc20000010000 */
[C-C-:B------:R-:W-:Y:S01]  /*222f0*/  FFMA.FTZ R139, R2.reuse, R139, -R9.reuse ;  /* 0x0000008b028b7223 */ /* 0x140fe20000010809 */
[----:B------:R-:W-:-:S01]  /*22300*/  FFMA.FTZ R142, R2, R142, -R9 ;  /* 0x0000008e028e7223 */ /* 0x000fc20000010809 */
[----:B------:R-:W4:Y:S01]  /*22310*/  MUFU.EX2 R190, R190 ;  /* 0x000000be00be7308 */ /* 0x000f220000000800 */
[----:B---3--:R-:W-:-:S01]  /*22320*/  FFMA.FTZ R13, R6, R13, R186 ;  /* 0x0000000d060d7223 */ /* 0x008fc200000100ba */
[----:B------:R-:W-:Y:S01]  /*22330*/  FADD.FTZ R10, R192, R10 ;  /* 0x0000000ac00a7221 */ /* 0x000fe20000010000 */
[----:B------:R-:W-:-:S01]  /*22340*/  FFMA.FTZ R143, R2, R143, -R9 ;  /* 0x0000008f028f7223 */ /* 0x000fc20000010809 */
[C-C-:B------:R-:W-:Y:S01]  /*22350*/  FFMA.FTZ R146, R2.reuse, R146, -R9.reuse ;  /* 0x0000009202927223 */ /* 0x140fe20000010809 */
[----:B------:R-:W-:-:S01]  /*22360*/  FFMA.FTZ R147, R2, R147, -R9 ;  /* 0x0000009302937223 */ /* 0x000fc20000010809 */
[----:B------:R-:W-:Y:S01]  /*22370*/  FADD.FTZ R10, R193, R10 ;  /* 0x0000000ac10a7221 */ /* 0x000fe20000010000 */
[----:B------:R-:W-:-:S01]  /*22380*/  FFMA.FTZ R150, R2, R150, -R9 ;  /* 0x0000009602967223 */ /* 0x000fc20000010809 */
[----:B------:R-:W3:Y:S01]  /*22390*/  MUFU.EX2 R191, R191 ;  /* 0x000000bf00bf7308 */ /* 0x000ee20000000800 */
        /* <DEDUP_REMOVED lines=8> */
[----:B----4-:R-:W-:-:S01]  /*22420*/  FADD.FTZ R11, R190, R11 ;  /* 0x0000000bbe0b7221 */ /* 0x010fc20000010000 */
[----:B------:R-:W-:Y:S01]  /*22430*/  FADD.FTZ R10, R168, R10 ;  /* 0x0000000aa80a7221 */ /* 0x000fe20000010000 */
[----:B------:R-:W-:-:S01]  /*22440*/  FFMA.FTZ R127, R2, R127, -R9 ;  /* 0x0000007f027f7223 */ /* 0x000fc20000010809 */
[C-C-:B------:R-:W-:Y:S01]  /*22450*/  FFMA.FTZ R130, R2.reuse, R130, -R9.reuse ;  /* 0x0000008202827223 */ /* 0x140fe20000010809 */
[----:B------:R-:W-:-:S01]  /*22460*/  FFMA.FTZ R131, R2, R131, -R9 ;  /* 0x0000008302837223 */ /* 0x000fc20000010809 */
[----:B------:R-:W-:Y:S01]  /*22470*/  FADD.FTZ R10, R169, R10 ;  /* 0x0000000aa90a7221 */ /* 0x000fe20000010000 */
[----:B------:R-:W-:-:S01]  /*22480*/  FFMA.FTZ R134, R2, R134, -R9 ;  /* 0x0000008602867223 */ /* 0x000fc20000010809 */
[----:B------:R-:W4:Y:S01]  /*22490*/  MUFU.EX2 R195, R195 ;  /* 0x000000c300c37308 */ /* 0x000f220000000800 */
[----:B---3--:R-:W-:-:S01]  /*224a0*/  FADD.FTZ R11, R191, R11 ;  /* 0x0000000bbf0b7221 */ /* 0x008fc20000010000 */
[----:B------:R-:W-:Y:S01]  /*224b0*/  FADD.FTZ R10, R172, R10 ;  /* 0x0000000aac0a7221 */ /* 0x000fe20000010000 */
[----:B------:R-:W-:-:S03]  /*224c0*/  FFMA.FTZ R9, R2, R135, -R9 ;  /* 0x0000008702097223 */ /* 0x000fc60000010809 */
[----:B------:R-:W-:Y:S02]  /*224d0*/  FADD.FTZ R10, R173, R10 ;  /* 0x0000000aad0a7221 */ /* 0x000fe40000010000 */
[----:B------:R-:W3:Y:S01]  /*224e0*/  MUFU.EX2 R198, R198 ;  /* 0x000000c600c67308 */ /* 0x000ee20000000800 */
[----:B--2---:R-:W-:-:S01]  /*224f0*/  FADD.FTZ R11, R194, R11 ;  /* 0x0000000bc20b7221 */ /* 0x004fc20000010000 */
[----:B------:R-:W-:-:S04]  /*22500*/  FADD.FTZ R10, R176, R10 ;  /* 0x0000000ab00a7221 */ /* 0x000fc80000010000 */
[----:B------:R-:W-:Y:S02]  /*22510*/  FADD.FTZ R10, R177, R10 ;  /* 0x0000000ab10a7221 */ /* 0x000fe40000010000 */
[----:B------:R-:W2:Y:S01]  /*22520*/  MUFU.EX2 R199, R199 ;  /* 0x000000c700c77308 */ /* 0x000ea20000000800 */
[----:B----4-:R-:W-:-:S01]  /*22530*/  FADD.FTZ R11, R195, R11 ;  /* 0x0000000bc30b7221 */ /* 0x010fc20000010000 */
[----:B------:R-:W-:-:S04]  /*22540*/  FADD.FTZ R10, R180, R10 ;  /* 0x0000000ab40a7221 */ /* 0x000fc80000010000 */
[----:B------:R-:W-:Y:S02]  /*22550*/  FADD.FTZ R10, R181, R10 ;  /* 0x0000000ab50a7221 */ /* 0x000fe40000010000 */
[----:B------:R-:W4:Y:S01]  /*22560*/  MUFU.EX2 R170, R170 ;  /* 0x000000aa00aa7308 */ /* 0x000f220000000800 */
[----:B---3--:R-:W-:-:S01]  /*22570*/  FADD.FTZ R11, R198, R11 ;  /* 0x0000000bc60b7221 */ /* 0x008fc20000010000 */
[----:B------:R-:W-:-:S04]  /*22580*/  FADD.FTZ R10, R152, R10 ;  /* 0x0000000a980a7221 */ /* 0x000fc80000010000 */
        /* <DEDUP_REMOVED lines=11> */
[----:B------:R-:W-:-:S06]  /*22640*/  FADD.FTZ R10, R164, R10 ;  /* 0x0000000aa40a7221 */ /* 0x000fcc0000010000 */
[----:B------:R-:W3:Y:S01]  /*22650*/  MUFU.EX2 R178, R178 ;  /* 0x000000b200b27308 */ /* 0x000ee20000000800 */
[----:B--2---:R-:W-:-:S07]  /*22660*/  FADD.FTZ R11, R174, R11 ;  /* 0x0000000bae0b7221 */ /* 0x004fce0000010000 */
[----:B------:R-:W2:Y:S01]  /*22670*/  MUFU.EX2 R179, R179 ;  /* 0x000000b300b37308 */ /* 0x000ea20000000800 */
[----:B----4-:R-:W-:-:S07]  /*22680*/  FADD.FTZ R11, R175, R11 ;  /* 0x0000000baf0b7221 */ /* 0x010fce0000010000 */
[----:B------:R-:W4:Y:S01]  /*22690*/  MUFU.EX2 R182, R182 ;  /* 0x000000b600b67308 */ /* 0x000f220000000800 */
[----:B---3--:R-:W-:-:S07]  /*226a0*/  FADD.FTZ R11, R178, R11 ;  /* 0x0000000bb20b7221 */ /* 0x008fce0000010000 */
        /* <DEDUP_REMOVED lines=83> */
[----:B---3--:R-:W-:-:S01]  /*22be0*/  FADD.FTZ R11, R134, R11 ;  /* 0x0000000b860b7221 */ /* 0x008fc20000010000 */
[----:B--2---:R-:W-:-:S03]  /*22bf0*/  FADD.FTZ R14, R7, R10 ;  /* 0x0000000a070e7221 */ /* 0x004fc60000010000 */
[----:B----4-:R-:W-:Y:S01]  /*22c00*/  FADD.FTZ R13, R9, R11 ;  /* 0x0000000b090d7221 */ /* 0x010fe20000010000 */
[----:B------:R-:W-:Y:S06]  /*22c10*/  @!P0 BRA `(.L_x_6475) ;  /* 0x0000000000048947 */ /* 0x000fec0003800000 */
[----:B------:R-:W-:Y:S01]  /*22c20*/  BPT.TRAP 0x1 ;  /* 0x000000040000795c */ /* 0x000fe20000300000 */
.L_x_6475:
[----:B------:R-:W-:Y:S01]  /*22c30*/  F2FP.SATFINITE.E4M3.F32.PACK_AB_MERGE_C R9, R9, R134, RZ ;  /* 0x000000860909723e */ /* 0x000fe200048070ff */
[----:B------:R-:W-:Y:S01]  /*22c40*/  IMAD.U32 R10, RZ, RZ, UR38 ;  /* 0x00000026ff0a7e24 */ /* 0x000fe2000f8e00ff */
[----:B------:R-:W-:Y:S01]  /*22c50*/  LEA R3, R3, R18, 0x3 ;  /* 0x0000001203037211 */ /* 0x000fe200078e18ff */
[----:B------:R-:W-:Y:S01]  /*22c60*/  FMUL.FTZ R24, R24, R4 ;  /* 0x0000000418187220 */ /* 0x000fe20000410000 */
[----:B------:R-:W-:Y:S01]  /*22c70*/  F2FP.SATFINITE.E4M3.F32.PACK_AB_MERGE_C R203, R131, R130, R9 ;  /* 0x0000008283cb723e */ /* 0x000fe20004807009 */
[----:B------:R-:W-:Y:S01]  /*22c80*/  FMUL.FTZ R25, R25, R4 ;  /* 0x0000000419197220 */ /* 0x000fe20000410000 */
[----:B------:R2:W5:Y:S01]  /*22c90*/  LDL R9, [R1+0x4] ;  /* 0x0000040001097983 */ /* 0x0005620000100800 */
[----:B------:R-:W-:Y:S01]  /*22ca0*/  ISETP.GT.AND P1, PT, R8, RZ, PT ;  /* 0x000000ff0800720c */ /* 0x000fe20003f24270 */
        /* <DEDUP_REMOVED lines=137> */
[----:B------:R-:W-:Y:S02]  /*23540*/  IMAD.MOV.U32 R10, RZ, RZ, R5 ;  /* 0x000000ffff0a7224 */ /* 0x000fe400078e0005 */
[----:B---3--:R-:W-:Y:S01]  /*23550*/  IMAD.MOV.U32 R3, RZ, RZ, R223 ;  /* 0x000000ffff037224 */ /* 0x008fe200078e00df */
[----:B--2---:R-:W-:Y:S06]  /*23560*/  @P1 BRA `(.L_x_6476) ;  /* 0xffffffcc00081947 */ /* 0x004fec000383ffff */
.L_x_6464:
[----:B------:R-:W-:Y:S05]  /*23570*/  WARPSYNC.ALL ;  /* 0x0000000000007948 */ /* 0x000fea0003800000 */
[----:B------:R-:W-:Y:S06]  /*23580*/  BAR.ARV 0x8, 0x180 ;  /* 0x0206000000007b1d */ /* 0x000fec0000002000 */
[----:B------:R-:W-:Y:S05]  /*23590*/  @!P0 BRA `(.L_x_6477) ;  /* 0x0000000000048947 */ /* 0x000fea0003800000 */
[----:B------:R-:W-:Y:S01]  /*235a0*/  BPT.TRAP 0x1 ;  /* 0x000000040000795c */ /* 0x000fe20000300000 */
.L_x_6477:
[----:B------:R-:W2:Y:S01]  /*235b0*/  LDL R3, [R1+0x4] ;  /* 0x0000040001037983 */ /* 0x000ea20000100800 */
[----:B------:R-:W-:Y:S01]  /*235c0*/  IMAD R12, R223, 0x8, R18 ;  /* 0x00000008df0c7824 */ /* 0x000fe200078e0212 */
[----:B--2---:R-:W-:-:S04]  /*235d0*/  SHF.L.U32 R3, R3, 0x1f, RZ ;  /* 0x0000001f03037819 */ /* 0x004fc800000006ff */
[----:B------:R2:W3:Y:S01]  /*235e0*/  SYNCS.PHASECHK.TRANS64.TRYWAIT P1, [R12+URZ+0x33450], R3 ;  /* 0x033450030c0075a7 */ /* 0x0004e2000802017f */
[----:B------:R-:W-:Y:S05]  /*235f0*/  @!P0 BRA `(.L_x_6478) ;  /* 0x0000000000048947 */ /* 0x000fea0003800000 */
[----:B------:R-:W-:Y:S01]  /*23600*/  BPT.TRAP 0x1 ;  /* 0x000000040000795c */ /* 0x000fe20000300000 */
.L_x_6478:
[----:B------:R-:W-:-:S04]  /*23610*/  IADD3 R18, R18, 0x200, RZ ;  /* 0x0000020012127810 */ /* 0x000fc80007ffe0ff */
[----:B------:R-:W-:-:S04]  /*23620*/  SHF.R.U32.HI R18, RZ, 0x4, R18 ;  /* 0x00000004ff127819 */ /* 0x000fc80000011612 */
[----:B------:R-:W-:-:S04]  /*23630*/  LOP3.LUT R18, R18, 0x3fff, RZ, 0xc0, !PT ;  /* 0x00003fff12127812 */ /* 0x000fc800078ec0ff */
[----:B------:R-:W-:Y:S01]  /*23640*/  LOP3.LUT R18, R18, 0x10000, RZ, 0xfc, !PT ;  /* 0x0001000012127812 */ /* 0x000fe200078efcff */
[----:B---3--:R-:W-:Y:S06]  /*23650*/  @P1 BRA `(.L_x_6479) ;  /* 0x0000000000081947 */ /* 0x008fec0003800000 */
[----:B------:R-:W3:Y:S02]  /*23660*/  SYNCS.PHASECHK.TRANS64.TRYWAIT P1, [R12+URZ+0x33450], R3 ;  /* 0x033450030c0075a7 */ /* 0x000ee4000802017f */
[----:B---3--:R-:W-:Y:S05]  /*23670*/  @!P1 BRA `(.L_x_6480) ;  /* 0x000000dc00e49947 */ /* 0x008fea0003800000 */
.L_x_6479:
[----:B------:R-:W-:Y:S01]  /*23680*/  IMAD R6, R223, 0x780, R18 ;  /* 0x00000780df067824 */ /* 0x000fe200078e0212 */
[----:B------:R-:W4:Y:S01]  /*23690*/  LDL R4, [R1+0x64] ;  /* 0x0000640001047983 */ /* 0x000f220000100800 */
[----:B------:R-:W-:Y:S01]  /*236a0*/  IMAD.MOV.U32 R7, RZ, RZ, -0x3ffffff0 ;  /* 0xc0000010ff077424 */ /* 0x000fe200078e00ff */
[----:B------:R-:W-:Y:S05]  /*236b0*/  WARPSYNC.ALL ;  /* 0x0000000000007948 */ /* 0x000fea0003800000 */
[C---:B------:R-:W-:Y:S01]  /*236c0*/  R2UR UR6, R6.reuse ;  /* 0x00000000060672ca */ /* 0x040fe200000e0000 */
[----:B------:R-:W2:Y:S01]  /*236d0*/  LDL R15, [R1+0x54] ;  /* 0x00005400010f7983 */ /* 0x000ea20000100800 */
[----:B------:R-:W-:Y:S01]  /*236e0*/  R2UR UR7, R7 ;  /* 0x00000000070772ca */ /* 0x000fe200000e0000 */
[----:B------:R-:W-:Y:S01]  /*236f0*/  WARPGROUP.ARRIVE ;  /* 0x00000000000079c5 */ /* 0x000fe20000000000 */
[----:B------:R-:W-:Y:S01]  /*23700*/  VIADD R8, R6, 0x180 ;  /* 0x0000018006087836 */ /* 0x000fe20000000000 */
[----:B------:R-:W-:Y:S01]  /*23710*/  ULDC.64 UR4, c[0x0][0x9a0] ;  /* 0x0002680000047ab9 */ /* 0x000fe20000000a00 */
[----:B-----5:R-:W-:Y:S01]  /*23720*/  IMAD.MOV.U32 R9, RZ, RZ, -0x3ffffff0 ;  /* 0xc0000010ff097424 */ /* 0x020fe200078e00ff */
[----:B------:R-:W-:-:S04]  /*23730*/  ISETP.NE.U32.AND P1, PT, RZ, UR4, PT ;  /* 0x00000004ff007c0c */ /* 0x000fc8000bf25070 */
[----:B------:R-:W-:-:S04]  /*23740*/  ISETP.NE.AND.EX P1, PT, RZ, UR5, PT, P1 ;  /* 0x00000005ff007c0c */ /* 0x000fc8000bf25310 */
[----:B------:R-:W-:Y:S01]  /*23750*/  QGMMA.64x192x32.F32.E4M3.E4M3 R24, R216, gdesc[UR4], R24, gsb0 ;  /* 0x02e00004d8187df3 */ /* 0x000fe20008000818 */
[----:B------:R-:W-:Y:S01]  /*23760*/  R2UR UR6, R8 ;  /* 0x00000000080672ca */ /* 0x000fe200000e0000 */
[----:B------:R-:W-:Y:S01]  /*23770*/  VIADD R8, R6, 0x300 ;  /* 0x0000030006087836 */ /* 0x000fe20000000000 */
[----:B------:R-:W-:Y:S01]  /*23780*/  R2UR UR7, R9 ;  /* 0x00000000090772ca */ /* 0x000fe200000e0000 */
[----:B------:R-:W-:-:S05]  /*23790*/  IMAD.MOV.U32 R9, RZ, RZ, -0x3ffffff0 ;  /* 0xc0000010ff097424 */ /* 0x000fca00078e00ff */
[----:B------:R-:W0:Y:S01]  /*237a0*/  @P1 LDC.64 R10, c[0x0][0x9d0] ;  /* 0x00027400ff0a1b82 */ /* 0x000e220000000a00 */
[----:B------:R-:W-:Y:S01]  /*237b0*/  @P1 SHF.R.S32.HI R7, RZ, 0x1f, R22 ;  /* 0x0000001fff071819 */ /* 0x000fe20000011416 */
[----:B------:R-:W-:Y:S02]  /*237c0*/  WARPGROUP.DEPBAR.LE gsb0, 0x0 ;  /* 0x00008000000079c5 */ /* 0x000fe40000010000 */
[----:B------:R-:W-:-:S07]  /*237d0*/  WARPGROUP.ARRIVE ;  /* 0x00000000000079c5 */ /* 0x000fce0000000000 */
[----:B------:R-:W-:Y:S01]  /*237e0*/  QGMMA.64x192x32.F32.E4M3.E4M3 R24, R212, gdesc[UR4], R24, gsb0 ;  /* 0x02e00004d4187df3 */ /* 0x000fe20008000818 */
[----:B------:R-:W-:Y:S02]  /*237f0*/  R2UR UR6, R8 ;  /* 0x00000000080672ca */ /* 0x000fe400000e0000 */
[----:B------:R-:W-:Y:S02]  /*23800*/  R2UR UR7, R9 ;  /* 0x00000000090772ca */ /* 0x000fe400000e0000 */
[----:B------:R-:W4:Y:S02]  /*23810*/  @P1 LDC.64 R8, c[0x0][0x9c8] ;  /* 0x00027200ff081b82 */ /* 0x000f240000000a00 */
[----:B----4-:R-:W-:-:S04]  /*23820*/  @P1 IMAD R4, R4, R8, RZ ;  /* 0x0000000804041224 */ /* 0x010fc800078e02ff */
[C---:B--23--:R-:W-:Y:S02]  /*23830*/  @P1 IMAD R3, R15.reuse, R9, R4 ;  /* 0x000000090f031224 */ /* 0x04cfe400078e0204 */
[----:B------:R-:W-:-:S04]  /*23840*/  @P1 IMAD.WIDE.U32 R8, R15, R8, RZ ;  /* 0x000000080f081225 */ /* 0x000fc800078e00ff */
[-C--:B0-----:R-:W-:Y:S02]  /*23850*/  @P1 IMAD R4, R7, R10.reuse, RZ ;  /* 0x0000000a07041224 */ /* 0x081fe400078e02ff */
[----:B------:R-:W-:Y:S02]  /*23860*/  @P1 IMAD.IADD R9, R9, 0x1, R3 ;  /* 0x0000000109091824 */ /* 0x000fe400078e0203 */
[C---:B------:R-:W-:Y:S02]  /*23870*/  @P1 IMAD R3, R22.reuse, R11, R4 ;  /* 0x0000000b16031224 */ /* 0x040fe400078e0204 */
[----:B------:R-:W-:-:S04]  /*23880*/  @P1 IMAD.WIDE.U32 R8, R22, R10, R8 ;  /* 0x0000000a16081225 */ /* 0x000fc800078e0008 */
[----:B------:R-:W-:Y:S01]  /*23890*/  @P1 IMAD.IADD R3, R9, 0x1, R3 ;  /* 0x0000000109031824 */ /* 0x000fe200078e0203 */
[----:B------:R-:W-:-:S04]  /*238a0*/  @P1 LEA R10, P2, R8, UR4, 0x2 ;  /* 0x00000004080a1c11 */ /* 0x000fc8000f8410ff */
[----:B------:R-:W-:Y:S02]  /*238b0*/  @P1 LEA.HI.X R11, R8, UR5, R3, 0x2, P2 ;  /* 0x00000005080b1c11 */ /* 0x000fe400090f1403 */
[----:B------:R-:W-:-:S06]  /*238c0*/  MOV R3, 0x3f800000 ;  /* 0x3f80000000037802 */ /* 0x000fcc0000000f00 */
[----:B------:R0:W2:Y:S01]  /*238d0*/  @P1 LDG.E R3, desc[UR50][R10.64] ;  /* 0x000000320a031981 */ /* 0x0000a2000c1e1900 */
[----:B------:R-:W-:Y:S02]  /*238e0*/  WARPGROUP.DEPBAR.LE gsb0, 0x0 ;  /* 0x00008000000079c5 */ /* 0x000fe40000010000 */
[----:B------:R-:W-:-:S06]  /*238f0*/  WARPGROUP.ARRIVE ;  /* 0x00000000000079c5 */ /* 0x000fcc0000000000 */
[----:B------:R-:W-:Y:S01]  /*23900*/  QGMMA.64x192x32.F32.E4M3.E4M3 R24, R208, gdesc[UR4], R24, gsb0 ;  /* 0x02e00004d0187df3 */ /* 0x000fe20008000818 */
[----:B------:R-:W-:Y:S02]  /*23910*/  VIADD R8, R6, 0x480 ;  /* 0x0000048006087836 */ /* 0x000fe40000000000 */
[----:B------:R-:W-:-:S03]  /*23920*/  IMAD.MOV.U32 R9, RZ, RZ, -0x3ffffff0 ;  /* 0xc0000010ff097424 */ /* 0x000fc600078e00ff */
[----:B------:R-:W-:Y:S02]  /*23930*/  R2UR UR6, R8 ;  /* 0x00000000080672ca */ /* 0x000fe400000e0000 */
[----:B------:R-:W-:Y:S01]  /*23940*/  R2UR UR7, R9 ;  /* 0x00000000090772ca */ /* 0x000fe200000e0000 */
[----:B------:R-:W-:Y:S02]  /*23950*/  VIADD R6, R6, 0x600 ;  /* 0x0000060006067836 */ /* 0x000fe40000000000 */
[----:B------:R-:W-:Y:S01]  /*23960*/  IMAD.MOV.U32 R7, RZ, RZ, -0x3ffffff0 ;  /* 0xc0000010ff077424 */ /* 0x000fe200078e00ff */
[----:B------:R-:W-:Y:S02]  /*23970*/  WARPGROUP.DEPBAR.LE gsb0, 0x0 ;  /* 0x00008000000079c5 */ /* 0x000fe40000010000 */
[----:B------:R-:W-:-:S07]  /*23980*/  WARPGROUP.ARRIVE ;  /* 0x00000000000079c5 */ /* 0x000fce0000000000 */
[----:B------:R-:W-:Y:S01]  /*23990*/  QGMMA.64x192x32.F32.E4M3.E4M3 R24, R204, gdesc[UR4], R24, gsb0 ;  /* 0x02e00004cc187df3 */ /* 0x000fe20008000818 */
[----:B------:R-:W-:Y:S02]  /*239a0*/  R2UR UR6, R6 ;  /* 0x00000000060672ca */ /* 0x000fe400000e0000 */
[----:B------:R-:W-:Y:S02]  /*239b0*/  R2UR UR7, R7 ;  /* 0x00000000070772ca */ /* 0x000fe400000e0000 */
[----:B------:R-:W3:Y:S04]  /*239c0*/  SHFL.BFLY PT, R7, R14, 0x2, 0x1f ;  /* 0x0c401f000e077f89 */ /* 0x000ee800000e0000 */
[----:B------:R-:W4:Y:S01]  /*239d0*/  SHFL.BFLY PT, R6, R13, 0x2, 0x1f ;  /* 0x0c401f000d067f89 */ /* 0x000f2200000e0000 */
[----:B---3--:R-:W-:-:S01]  /*239e0*/  FADD.FTZ R7, R7, R14 ;  /* 0x0000000e07077221 */ /* 0x008fc20000010000 */
[----:B----4-:R-:W-:-:S04]  /*239f0*/  FADD.FTZ R6, R6, R13 ;  /* 0x0000000d06067221 */ /* 0x010fc80000010000 */
[----:B------:R-:W0:Y:S04]  /*23a00*/  SHFL.BFLY PT, R4, R7, 0x1, 0x1f ;  /* 0x0c201f0007047f89 */ /* 0x000e2800000e0000 */
[----:B------:R-:W3:Y:S01]  /*23a10*/  SHFL.BFLY PT, R9, R6, 0x1, 0x1f ;  /* 0x0c201f0006097f89 */ /* 0x000ee200000e0000 */
[----:B0-----:R-:W-:-:S01]  /*23a20*/  FADD.FTZ R10, R7, R4 ;  /* 0x00000004070a7221 */ /* 0x001fc20000010000 */
[----:B---3--:R-:W-:-:S04]  /*23a30*/  FADD.FTZ R11, R6, R9 ;  /* 0x00000009060b7221 */ /* 0x008fc80000010000 */
        /* <DEDUP_REMOVED lines=13> */
[----:B------:R-:W3:Y:S08]  /*23b10*/  @P2 MUFU.LG2 R7, R15 ;  /* 0x0000000f00072308 */ /* 0x000ef00000000c00 */
[----:B------:R-:W4:Y:S01]  /*23b20*/  @P1 MUFU.RCP R8, R11 ;  /* 0x0000000b00081308 */ /* 0x000f220000001000 */
[C---:B------:R-:W-:Y:S01]  /*23b30*/  @P2 FMUL.FTZ R6, R2.reuse, 0.69314718246459960938 ;  /* 0x3f31721802062820 */ /* 0x040fe20000410000 */
[----:B------:R-:W-:Y:S01]  /*23b40*/  @P3 FMUL.FTZ R2, R2, 0.69314718246459960938 ;  /* 0x3f31721802023820 */ /* 0x000fe20000410000 */
[----:B0-----:R-:W-:Y:S01]  /*23b50*/  @P3 FMUL.FTZ R9, R9, 0.69314718246459960938 ;  /* 0x3f31721809093820 */ /* 0x001fe20000410000 */
[----:B------:R-:W-:Y:S01]  /*23b60*/  MOV R121, 0xff800000 ;  /* 0xff80000000797802 */ /* 0x000fe20000000f00 */
[----:B------:R-:W-:-:S02]  /*23b70*/  IMAD.MOV.U32 R120, RZ, RZ, -0x800000 ;  /* 0xff800000ff787424 */ /* 0x000fc400078e00ff */
[----:B---3--:R-:W-:Y:S01]  /*23b80*/  @P2 FMUL.FTZ R7, R7, 0.69314718246459960938 ;  /* 0x3f31721807072820 */ /* 0x008fe20000410000 */
[----:B------:R-:W-:-:S01]  /*23b90*/  @P3 FFMA.FTZ R121, R2, R0, R9 ;  /* 0x0000000002793223 */ /* 0x000fc20000010009 */
[----:B--2---:R-:W-:Y:S02]  /*23ba0*/  FMUL.FTZ R18, R4, R3 ;  /* 0x0000000304127220 */ /* 0x004fe40000410000 */
[----:B------:R-:W-:-:S01]  /*23bb0*/  @P2 FFMA.FTZ R120, R6, R5, R7 ;  /* 0x0000000506782223 */ /* 0x000fc20000010007 */
[----:B----4-:R-:W-:Y:S01]  /*23bc0*/  FMUL.FTZ R0, R8, R3 ;  /* 0x0000000308007220 */ /* 0x010fe20000410000 */
[----:B------:R-:W-:Y:S02]  /*23bd0*/  WARPGROUP.DEPBAR.LE gsb0, 0x0 ;  /* 0x00008000000079c5 */ /* 0x000fe40000010000 */
[----:B------:R-:W-:Y:S05]  /*23be0*/  @!P0 BRA `(.L_x_6481) ;  /* 0x0000000000048947 */ /* 0x000fea0003800000 */
[----:B------:R-:W-:Y:S01]  /*23bf0*/  BPT.TRAP 0x1 ;  /* 0x000000040000795c */ /* 0x000fe20000300000 */
.L_x_6481:
[----:B------:R-:W2:Y:S01]  /*23c00*/  LDL.LU R20, [R1+0x4] ;  /* 0x0000040001147983 */ /* 0x000ea20000300800 */
        /* <DEDUP_REMOVED lines=11> */
[----:B------:R0:W-:Y:S01]  /*23cc0*/  SYNCS.ARRIVE.TRANS64.RED.A1T0 RZ, [R2+URZ], RZ ;  /* 0x000000ff02ff79a7 */ /* 0x0001e2000810043f */
[-C--:B------:R-:W-:Y:S01]  /*23cd0*/  FMUL.FTZ R28, R53, R18.reuse ;  /* 0x00000012351c7220 */ /* 0x080fe20000410000 */
[-C--:B------:R-:W-:Y:S01]  /*23ce0*/  FMUL.FTZ R8, R69, R18.reuse ;  /* 0x0000001245087220 */ /* 0x080fe20000410000 */
[-C--:B------:R-:W-:Y:S01]  /*23cf0*/  FMUL.FTZ R10, R77, R18.reuse ;  /* 0x000000124d0a7220 */ /* 0x080fe20000410000 */
[-C--:B------:R-:W-:Y:S01]  /*23d00*/  FMUL.FTZ R11, R84, R18.reuse ;  /* 0x00000012540b7220 */ /* 0x080fe20000410000 */
[----:B------:R-:W-:Y:S01]  /*23d10*/  FMUL.FTZ R37, R92, R18 ;  /* 0x000000125c257220 */ /* 0x000fe20000410000 */
[----:B------:R-:W-:Y:S01]  /*23d20*/  FMUL.FTZ R109, R50, R0 ;  /* 0x00000000326d7220 */ /* 0x000fe20000410000 */
[-C--:B------:R-:W-:Y:S01]  /*23d30*/  FMUL.FTZ R29, R44, R18.reuse ;  /* 0x000000122c1d7220 */ /* 0x080fe20000410000 */
[----:B0-----:R-:W-:Y:S01]  /*23d40*/  SEL R2, RZ, 0x1, P1 ;  /* 0x00000001ff027807 */ /* 0x001fe20000800000 */
        /* <DEDUP_REMOVED lines=84> */
[----:B------:R-:W-:Y:S01]  /*24290*/  SEL R223, R223, RZ, P1 ;  /* 0x000000ffdfdf7207 */ /* 0x000fe20000800000 */
[----:B------:R-:W-:Y:S01]  /*242a0*/  UIADD3 UR37, UR37, 0x1, URZ ;  /* 0x0000000125257890 */ /* 0x000fe2000fffe03f */
[----:B--2---:R-:W-:-:S05]  /*242b0*/  LOP3.LUT R20, R20, R2, RZ, 0x3c, !PT ;  /* 0x0000000214147212 */ /* 0x004fca00078e3cff */
[----:B------:R0:W-:Y:S06]  /*242c0*/  STL [R1+0x4], R20 ;  /* 0x0000041401007387 */ /* 0x0001ec0000100800 */
.L_x_6410:
[----:B------:R-:W-:Y:S05]  /*242d0*/  WARPSYNC.ALL ;  /* 0x0000000000007948 */ /* 0x000fea0003800000 */
[----:B------:R-:W2:Y:S08]  /*242e0*/  S2UR UR38, SR_CgaCtaId ;  /* 0x00000000002679c3 */ /* 0x000eb00000008800 */
[----:B------:R-:W-:Y:S06]  /*242f0*/  BAR.SYNC.DEFER_BLOCKING 0x5, 0x180 ;  /* 0x0146000000007b1d */ /* 0x000fec0000010000 */
[----:B------:R-:W-:Y:S01]  /*24300*/  UMOV UR4, 0x400 ;  /* 0x0000040000047882 */ /* 0x000fe20000000000 */
[----:B------:R-:W-:Y:S01]  /*24310*/  BSSY B0, `(.L_x_6482) ;  /* 0x0000334000007945 */ /* 0x000fe20003800000 */
[----:B--2---:R-:W-:-:S06]  /*24320*/  ULEA UR4, UR38, UR4, 0x18 ;  /* 0x0000000426047291 */ /* 0x004fcc000f8ec03f */
[----:B------:R-:W-:-:S05]  /*24330*/  IMAD.U32 R18, RZ, RZ, UR4 ;  /* 0x00000004ff127e24 */ /* 0x000fca000f8e00ff */
[----:B0-----:R0:W2:Y:S01]  /*24340*/  LDS.128 R20, [R18+0x334d0] ;  /* 0x0334d00012147984 */ /* 0x0010a20000000c00 */
[----:B------:R-:W-:Y:S06]  /*24350*/  BAR.ARV 0x4, 0x180 ;  /* 0x0106000000007b1d */ /* 0x000fec0000002000 */
[----:B------:R-:W-:Y:S05]  /*24360*/  @P0 BRA `(.L_x_6483) ;  /* 0x0000002400640947 */ /* 0x000fea0003800000 */
[----:B------:R-:W3:Y:S01]  /*24370*/  LDL R87, [R1+0x74] ;  /* 0x0000740001577983 */ /* 0x000ee20000100800 */
[----:B------:R-:W-:Y:S01]  /*24380*/  ULDC.64 UR4, c[0x4][0xd8] ;  /* 0x0100360000047ab9 */ /* 0x000fe20000000a00 */
[----:B------:R-:W4:Y:S02]  /*24390*/  S2R R103, SR_TID.X ;  /* 0x0000000000677919 */ /* 0x000f240000002100 */
[----:B------:R-:W5:Y:S04]  /*243a0*/  LDL R83, [R1+0x54] ;  /* 0x0000540001537983 */ /* 0x000f680000100800 */
[----:B------:R-:W5:Y:S01]  /*243b0*/  LDL R79, [R1+0x64] ;  /* 0x00006400014f7983 */ /* 0x000f620000100800 */
[----:B----4-:R-:W-:-:S05]  /*243c0*/  IMAD.SHL.U32 R0, R103, 0x4, RZ ;  /* 0x0000000467007824 */ /* 0x010fca00078e00ff */
[----:B------:R-:W-:-:S04]  /*243d0*/  LOP3.LUT R0, R0, 0xc, RZ, 0xc0, !PT ;  /* 0x0000000c00007812 */ /* 0x000fc800078ec0ff */
[----:B------:R-:W-:-:S05]  /*243e0*/  IADD3 R2, P0, R0, UR4, RZ ;  /* 0x0000000400027c10 */ /* 0x000fca000ff1e0ff */
[----:B------:R-:W-:-:S05]  /*243f0*/  IMAD.X R3, RZ, RZ, UR5, P0 ;  /* 0x00000005ff037e24 */ /* 0x000fca00080e06ff */
[----:B------:R4:W5:Y:S02]  /*24400*/  LDG.E.CONSTANT R0, desc[UR50][R2.64] ;  /* 0x0000003202007981 */ /* 0x000964000c1e9900 */
[----:B----4-:R-:W4:Y:S01]  /*24410*/  S2R R3, SR_SWINHI ;  /* 0x0000000000037919 */ /* 0x010f220000002f00 */
        /* <DEDUP_REMOVED lines=10> */
[----:B----4-:R-:W-:-:S02]  /*244c0*/  MOV R61, R3 ;  /* 0x00000003003d7202 */ /* 0x010fc40000000f00 */
[----:B------:R-:W-:Y:S02]  /*244d0*/  F2FP.BF16.F32.PACK_AB R59, R59, R50 ;  /* 0x000000323b3b723e */ /* 0x000fe400000010ff */
[----:B------:R-:W-:Y:S02]  /*244e0*/  F2FP.BF16.F32.PACK_AB R99, R12, R81 ;  /* 0x000000510c63723e */ /* 0x000fe400000010ff */
[----:B------:R-:W-:Y:S02]  /*244f0*/  F2FP.BF16.F32.PACK_AB R82, R82, R31 ;  /* 0x0000001f5252723e */ /* 0x000fe400000010ff */
[----:B--2---:R-:W-:Y:S02]  /*24500*/  F2FP.BF16.F32.PACK_AB R20, R29, R40 ;  /* 0x000000281d14723e */ /* 0x004fe400000010ff */
        /* <DEDUP_REMOVED lines=10> */
[----:B------:R-:W-:Y:S02]  /*245b0*/  LOP3.LUT P0, R2, R103, 0x3, RZ, 0xc0, !PT ;  /* 0x0000000367027812 */ /* 0x000fe4000780c0ff */
[----:B------:R-:W-:Y:S02]  /*245c0*/  F2FP.BF16.F32.PACK_AB R24, R5, R24 ;  /* 0x000000180518723e */ /* 0x000fe400000010ff */
[----:B------:R-:W-:Y:S02]  /*245d0*/  F2FP.BF16.F32.PACK_AB R25, R6, R25 ;  /* 0x000000190619723e */ /* 0x000fe400000010ff */
[----:B------:R-:W-:-:S02]  /*245e0*/  ISETP.EQ.OR P0, PT, R2, 0x3, !P0 ;  /* 0x000000030200780c */ /* 0x000fc40004702670 */
[----:B------:R-:W-:Y:S02]  /*245f0*/  F2FP.BF16.F32.PACK_AB R56, R13, R56 ;  /* 0x000000380d38723e */ /* 0x000fe400000010ff */
[----:B------:R-:W-:Y:S02]  /*24600*/  F2FP.BF16.F32.PACK_AB R72, R9, R72 ;  /* 0x000000480948723e */ /* 0x000fe400000010ff */
[----:B------:R-:W-:Y:S02]  /*24610*/  SEL R13, R24, R25, P0 ;  /* 0x00000019180d7207 */ /* 0x000fe40000000000 */
[----:B------:R-:W-:Y:S02]  /*24620*/  SEL R2, R25, R24, P0 ;  /* 0x0000001819027207 */ /* 0x000fe40000000000 */
[----:B------:R-:W-:Y:S02]  /*24630*/  F2FP.BF16.F32.PACK_AB R40, R86, R75 ;  /* 0x0000004b5628723e */ /* 0x000fe400000010ff */
[----:B------:R-:W-:Y:S01]  /*24640*/  F2FP.BF16.F32.PACK_AB R95, R10, R73 ;  /* 0x000000490a5f723e */ /* 0x000fe200000010ff */
[----:B------:R-:W-:Y:S01]  /*24650*/  UMOV UR4, 0xffffffff ;  /* 0xffffffff00047882 */ /* 0x000fe20000000000 */
        /* <DEDUP_REMOVED lines=19> */
[----:B---3--:R-:W-:-:S03]  /*24790*/  IMAD.WIDE R14, R87, 0x2, R60 ;  /* 0x00000002570e7825 */ /* 0x008fc600078e023c */
        /* <DEDUP_REMOVED lines=48> */
[----:B------:R-:W-:Y:S01]  /*24aa0*/  IMAD.X R87, RZ, RZ, R15, P5 ;  /* 0x000000ffff577224 */ /* 0x000fe200028e060f */
[----:B------:R-:W-:Y:S01]  /*24ab0*/  LOP3.LUT R24, R24, R25, RZ, 0x3c, !PT ;  /* 0x0000001918187212 */ /* 0x000fe200078e3cff */
[----:B-----5:R-:W-:Y:S01]  /*24ac0*/  IMAD.MOV.U32 R94, RZ, RZ, R83 ;  /* 0x000000ffff5e7224 */ /* 0x020fe200078e0053 */
[----:B------:R-:W-:Y:S01]  /*24ad0*/  LOP3.LUT R8, R8, R9, RZ, 0x3c, !PT ;  /* 0x0000000908087212 */ /* 0x000fe200078e3cff */
[--C-:B------:R-:W-:Y:S01]  /*24ae0*/  IMAD.X R25, RZ, RZ, R15.reuse, P2 ;  /* 0x000000ffff197224 */ /* 0x100fe200010e060f */
[----:B------:R-:W-:Y:S01]  /*24af0*/  LOP3.LUT R6, R6, R7, RZ, 0x3c, !PT ;  /* 0x0000000706067212 */ /* 0x000fe200078e3cff */
[--C-:B------:R-:W-:Y:S01]  /*24b00*/  IMAD.X R9, RZ, RZ, R15.reuse, P4 ;  /* 0x000000ffff097224 */ /* 0x100fe200020e060f */
[----:B------:R-:W-:Y:S01]  /*24b10*/  LOP3.LUT R10, R10, R11, RZ, 0x3c, !PT ;  /* 0x0000000b0a0a7212 */ /* 0x000fe200078e3cff */
[----:B------:R-:W-:Y:S01]  /*24b20*/  IMAD.X R7, RZ, RZ, R15, P3 ;  /* 0x000000ffff077224 */ /* 0x000fe200018e060f */
[----:B------:R-:W-:-:S02]  /*24b30*/  MOV R98, R79 ;  /* 0x0000004f00627202 */ /* 0x000fc40000000f00 */
[----:B------:R-:W-:Y:S02]  /*24b40*/  LOP3.LUT R14, R3, R14, RZ, 0x3c, !PT ;  /* 0x0000000e030e7212 */ /* 0x000fe400078e3cff */
[----:B------:R-:W-:Y:S01]  /*24b50*/  IADD3.X R11, RZ, R15, RZ, P1, !PT ;  /* 0x0000000fff0b7210 */ /* 0x000fe20000ffe4ff */
[----:B------:R-:W-:Y:S01]  /*24b60*/  IMAD.SHL.U32 R88, R94, 0x4, RZ ;  /* 0x000000045e587824 */ /* 0x000fe200078e00ff */
        /* <DEDUP_REMOVED lines=12> */
[----:B------:R-:W-:Y:S02]  /*24c30*/  SHF.L.U64.HI R90, R94, 0x2, R98 ;  /* 0x000000025e5a7819 */ /* 0x000fe40000010262 */
[----:B------:R-:W-:Y:S01]  /*24c40*/  LOP3.LUT R3, R0, 0x2, RZ, 0x3c, !PT ;  /* 0x0000000200037812 */ /* 0x000fe200078e3cff */
        /* <DEDUP_REMOVED lines=51> */
[----:B------:R4:W5:Y:S01]  /*24f80*/  SHFL.IDX PT, R27, R28, R3, 0x1c1f ;  /* 0x001c1f031c1b7589 */ /* 0x00096200000e0000 */
[----:B------:R-:W-:Y:S02]  /*24f90*/  SEL R43, R62, R5, P0 ;  /* 0x000000053e2b7207 */ /* 0x000fe40000000000 */
[----:B------:R-:W-:Y:S01]  /*24fa0*/  SEL R57, R40, R63, P0 ;  /* 0x0000003f28397207 */ /* 0x000fe20000000000 */
[----:B------:R-:W-:Y:S01]  /*24fb0*/  SHFL.IDX PT, R58, R41, R0, 0x1c1f ;  /* 0x001c1f00293a7589 */ /* 0x000fe200000e0000 */
[----:B------:R-:W-:-:S02]  /*24fc0*/  SEL R76, R63, R40, P0 ;  /* 0x000000283f4c7207 */ /* 0x000fc40000000000 */
[----:B------:R-:W-:Y:S01]  /*24fd0*/  SEL R78, R65, R78, P0 ;  /* 0x0000004e414e7207 */ /* 0x000fe20000000000 */
[----:B------:R-:W0:Y:S01]  /*24fe0*/  SHFL.IDX PT, R40, R36, R3, 0x1c1f ;  /* 0x001c1f0324287589 */ /* 0x000e2200000e0000 */
[----:B------:R-:W-:Y:S02]  /*24ff0*/  SEL R56, R113, R112, P0 ;  /* 0x0000007071387207 */ /* 0x000fe40000000000 */
[----:B------:R-:W-:Y:S01]  /*25000*/  SEL R62, R5, R62, P0 ;  /* 0x0000003e053e7207 */ /* 0x000fe20000000000 */
[----:B------:R5:W1:Y:S01]  /*25010*/  SHFL.IDX PT, R29, R32, R3, 0x1c1f ;  /* 0x001c1f03201d7589 */ /* 0x000a6200000e0000 */
[----:B------:R-:W-:Y:S02]  /*25020*/  SEL R63, R80, R67, P0 ;  /* 0x00000043503f7207 */ /* 0x000fe40000000000 */
[----:B------:R-:W-:Y:S01]  /*25030*/  SEL R65, R82, R93, P0 ;  /* 0x0000005d52417207 */ /* 0x000fe20000000000 */
[----:B------:R-:W1:Y:S01]  /*25040*/  SHFL.IDX PT, R5, R2, R3, 0x1c1f ;  /* 0x001c1f0302057589 */ /* 0x000e6200000e0000 */
[----:B------:R-:W-:-:S02]  /*25050*/  SEL R80, R67, R80, P0 ;  /* 0x0000005043507207 */ /* 0x000fc40000000000 */
[----:B------:R-:W-:Y:S01]  /*25060*/  SEL R82, R93, R82, P0 ;  /* 0x000000525d527207 */ /* 0x000fe20000000000 */
[----:B------:R-:W1:Y:S01]  /*25070*/  SHFL.IDX PT, R42, R42, R3, 0x1c1f ;  /* 0x001c1f032a2a7589 */ /* 0x000e6200000e0000 */
[----:B------:R-:W-:Y:S02]  /*25080*/  SEL R67, R46, R97, P0 ;  /* 0x000000612e437207 */ /* 0x000fe40000000000 */
[----:B------:R-:W-:Y:S01]  /*25090*/  SEL R84, R97, R46, P0 ;  /* 0x0000002e61547207 */ /* 0x000fe20000000000 */
[----:B------:R-:W1:Y:S01]  /*250a0*/  SHFL.IDX PT, R37, R48, R3, 0x1c1f ;  /* 0x001c1f0330257589 */ /* 0x000e6200000e0000 */
[----:B--2---:R-:W-:Y:S02]  /*250b0*/  SEL R8, R10, R7, P0 ;  /* 0x000000070a087207 */ /* 0x004fe40000000000 */
[----:B---3--:R-:W-:Y:S01]  /*250c0*/  SEL R24, R26, R9, P0 ;  /* 0x000000091a187207 */ /* 0x008fe20000000000 */
[----:B------:R-:W-:Y:S01]  /*250d0*/  SHFL.IDX PT, R46, R35, R0, 0x1c1f ;  /* 0x001c1f00232e7589 */ /* 0x000fe200000e0000 */
[----:B----4-:R-:W-:-:S02]  /*250e0*/  SEL R28, R30, R25, P0 ;  /* 0x000000191e1c7207 */ /* 0x010fc40000000000 */
[----:B-----5:R-:W-:Y:S01]  /*250f0*/  SEL R32, R34, R27, P0 ;  /* 0x0000001b22207207 */ /* 0x020fe20000000000 */
[----:B------:R-:W2:Y:S01]  /*25100*/  SHFL.IDX PT, R35, R44, R3, 0x1c1f ;  /* 0x001c1f032c237589 */ /* 0x000ea200000e0000 */
[----:B0-----:R-:W-:Y:S02]  /*25110*/  SEL R12, R31, R40, P0 ;  /* 0x000000281f0c7207 */ /* 0x001fe40000000000 */
[----:B------:R-:W-:Y:S01]  /*25120*/  SEL R14, R40, R31, P0 ;  /* 0x0000001f280e7207 */ /* 0x000fe20000000000 */
[----:B------:R-:W0:Y:S01]  /*25130*/  SHFL.IDX PT, R39, R52, R3, 0x1c1f ;  /* 0x001c1f0334277589 */ /* 0x000e2200000e0000 */
[----:B-1----:R-:W-:Y:S02]  /*25140*/  SEL R36, R38, R29, P0 ;  /* 0x0000001d26247207 */ /* 0x002fe40000000000 */
        /* <DEDUP_REMOVED lines=14> */
[----:B--2---:R-:W-:Y:S02]  /*25230*/  SEL R44, R46, R35, P0 ;  /* 0x000000232e2c7207 */ /* 0x004fe40000000000 */
[----:B------:R-:W-:Y:S01]  /*25240*/  SEL R42, R42, R33, P0 ;  /* 0x000000212a2a7207 */ /* 0x000fe20000000000 */
[----:B------:R-:W2:Y:S01]  /*25250*/  SHFL.IDX PT, R62, R62, R3, 0x1c1f ;  /* 0x001c1f033e3e7589 */ /* 0x000ea200000e0000 */
[----:B0-----:R-:W-:Y:S02]  /*25260*/  SEL R52, R54, R39, P0 ;  /* 0x0000002736347207 */ /* 0x001fe40000000000 */
[----:B------:R-:W-:Y:S01]  /*25270*/  SEL R46, R35, R46, P0 ;  /* 0x0000002e232e7207 */ /* 0x000fe20000000000 */
[----:B------:R-:W0:Y:S01]  /*25280*/  SHFL.IDX PT, R64, R64, R3, 0x1c1f ;  /* 0x001c1f0340407589 */ /* 0x000e2200000e0000 */
[----:B------:R-:W-:-:S02]  /*25290*/  SEL R50, R37, R50, P0 ;  /* 0x0000003225327207 */ /* 0x000fc40000000000 */
[----:B------:R-:W-:Y:S01]  /*252a0*/  SEL R54, R39, R54, P0 ;  /* 0x0000003627367207 */ /* 0x000fe20000000000 */
[----:B------:R-:W3:Y:S01]  /*252b0*/  SHFL.IDX PT, R66, R66, R3, 0x1c1f ;  /* 0x001c1f0342427589 */ /* 0x000ee200000e0000 */
[----:B-1----:R-:W-:Y:S02]  /*252c0*/  SEL R56, R58, R41, P0 ;  /* 0x000000293a387207 */ /* 0x002fe40000000000 */
[----:B------:R-:W-:Y:S01]  /*252d0*/  SEL R58, R41, R58, P0 ;  /* 0x0000003a293a7207 */ /* 0x000fe20000000000 */
[----:B------:R-:W1:Y:S04]  /*252e0*/  SHFL.IDX PT, R68, R68, R3, 0x1c1f ;  /* 0x001c1f0344447589 */ /* 0x000e6800000e0000 */
[----:B------:R-:W4:Y:S04]  /*252f0*/  SHFL.IDX PT, R70, R70, R3, 0x1c1f ;  /* 0x001c1f0346467589 */ /* 0x000f2800000e0000 */
[----:B------:R-:W5:Y:S04]  /*25300*/  SHFL.IDX PT, R72, R72, R3, 0x1c1f ;  /* 0x001c1f0348487589 */ /* 0x000f6800000e0000 */
[----:B------:R-:W5:Y:S01]  /*25310*/  SHFL.IDX PT, R74, R74, R3, 0x1c1f ;  /* 0x001c1f034a4a7589 */ /* 0x000f6200000e0000 */
[----:B--2---:R-:W-:-:S02]  /*25320*/  SEL R5, R43, R62, P0 ;  /* 0x0000003e2b057207 */ /* 0x004fc40000000000 */
[----:B------:R-:W-:Y:S01]  /*25330*/  SEL R7, R62, R43, P0 ;  /* 0x0000002b3e077207 */ /* 0x000fe20000000000 */
[----:B------:R-:W-:Y:S01]  /*25340*/  SHFL.IDX PT, R57, R57, R0, 0x1c1f ;  /* 0x001c1f0039397589 */ /* 0x000fe200000e0000 */
[----:B0-----:R-:W-:Y:S02]  /*25350*/  SEL R9, R45, R64, P0 ;  /* 0x000000402d097207 */ /* 0x001fe40000000000 */
[----:B------:R-:W-:Y:S01]  /*25360*/  SEL R11, R64, R45, P0 ;  /* 0x0000002d400b7207 */ /* 0x000fe20000000000 */
[----:B------:R-:W-:Y:S01]  /*25370*/  SHFL.IDX PT, R59, R59, R0, 0x1c1f ;  /* 0x001c1f003b3b7589 */ /* 0x000fe200000e0000 */
[----:B---3--:R-:W-:Y:S02]  /*25380*/  SEL R25, R47, R66, P0 ;  /* 0x000000422f197207 */ /* 0x008fe40000000000 */
[----:B------:R-:W-:Y:S01]  /*25390*/  SEL R27, R66, R47, P0 ;  /* 0x0000002f421b7207 */ /* 0x000fe20000000000 */
[----:B------:R-:W-:Y:S01]  /*253a0*/  SHFL.IDX PT, R63, R63, R0, 0x1c1f ;  /* 0x001c1f003f3f7589 */ /* 0x000fe200000e0000 */
[----:B-1----:R-:W-:-:S02]  /*253b0*/  SEL R29, R49, R68, P0 ;  /* 0x00000044311d7207 */ /* 0x002fc40000000000 */
[----:B------:R-:W-:Y:S01]  /*253c0*/  SEL R31, R68, R49, P0 ;  /* 0x00000031441f7207 */ /* 0x000fe20000000000 */
[----:B------:R-:W-:Y:S01]  /*253d0*/  SHFL.IDX PT, R65, R65, R0, 0x1c1f ;  /* 0x001c1f0041417589 */ /* 0x000fe200000e0000 */
[----:B----4-:R-:W-:Y:S02]  /*253e0*/  SEL R33, R51, R70, P0 ;  /* 0x0000004633217207 */ /* 0x010fe40000000000 */
[----:B------:R-:W-:Y:S01]  /*253f0*/  SEL R35, R70, R51, P0 ;  /* 0x0000003346237207 */ /* 0x000fe20000000000 */
[----:B------:R-:W0:Y:S01]  /*25400*/  SHFL.IDX PT, R76, R76, R3, 0x1c1f ;  /* 0x001c1f034c4c7589 */ /* 0x000e2200000e0000 */
[----:B-----5:R-:W-:Y:S02]  /*25410*/  SEL R37, R53, R72, P0 ;  /* 0x0000004835257207 */ /* 0x020fe40000000000 */
[----:B------:R-:W-:Y:S01]  /*25420*/  SEL R39, R72, R53, P0 ;  /* 0x0000003548277207 */ /* 0x000fe20000000000 */
[----:B------:R-:W1:Y:S01]  /*25430*/  SHFL.IDX PT, R78, R78, R3, 0x1c1f ;  /* 0x001c1f034e4e7589 */ /* 0x000e6200000e0000 */
[----:B------:R-:W-:-:S02]  /*25440*/  SEL R13, R55, R74, P0 ;  /* 0x0000004a370d7207 */ /* 0x000fc40000000000 */
[----:B------:R-:W-:Y:S01]  /*25450*/  SEL R15, R74, R55, P0 ;  /* 0x000000374a0f7207 */ /* 0x000fe20000000000 */
[----:B------:R-:W2:Y:S04]  /*25460*/  SHFL.IDX PT, R80, R80, R3, 0x1c1f ;  /* 0x001c1f0350507589 */ /* 0x000ea800000e0000 */
[----:B------:R-:W3:Y:S04]  /*25470*/  SHFL.IDX PT, R82, R82, R3, 0x1c1f ;  /* 0x001c1f0352527589 */ /* 0x000ee800000e0000 */
[----:B------:R-:W4:Y:S04]  /*25480*/  SHFL.IDX PT, R84, R84, R3, 0x1c1f ;  /* 0x001c1f0354547589 */ /* 0x000f2800000e0000 */
[----:B------:R5:W4:Y:S01]  /*25490*/  SHFL.IDX PT, R67, R67, R0, 0x1c1f ;  /* 0x001c1f0043437589 */ /* 0x000b2200000e0000 */
[----:B0-----:R-:W-:-:S02]  /*254a0*/  SEL R41, R57, R76, P0 ;  /* 0x0000004c39297207 */ /* 0x001fc40000000000 */
[----:B------:R-:W-:Y:S02]  /*254b0*/  SEL R43, R76, R57, P0 ;  /* 0x000000394c2b7207 */ /* 0x000fe40000000000 */
[----:B-1----:R-:W-:Y:S02]  /*254c0*/  SEL R45, R59, R78, P0 ;  /* 0x0000004e3b2d7207 */ /* 0x002fe40000000000 */
[----:B------:R-:W-:Y:S01]  /*254d0*/  SEL R47, R78, R59, P0 ;  /* 0x0000003b4e2f7207 */ /* 0x000fe20000000000 */
[----:B-----5:R-:W-:Y:S01]  /*254e0*/  IMAD.MOV.U32 R0, RZ, RZ, RZ ;  /* 0x000000ffff007224 */ /* 0x020fe200078e00ff */
[----:B--2---:R-:W-:Y:S02]  /*254f0*/  SEL R49, R63, R80, P0 ;  /* 0x000000503f317207 */ /* 0x004fe40000000000 */
[----:B------:R-:W-:Y:S02]  /*25500*/  SEL R51, R80, R63, P0 ;  /* 0x0000003f50337207 */ /* 0x000fe40000000000 */
[----:B---3--:R-:W-:-:S02]  /*25510*/  SEL R53, R65, R82, P0 ;  /* 0x0000005241357207 */ /* 0x008fc40000000000 */
[----:B------:R-:W-:-:S07]  /*25520*/  SEL R55, R82, R65, P0 ;  /* 0x0000004152377207 */ /* 0x000fce0000000000 */
.L_x_6744:
[----:B------:R-:W-:Y:S05]  /*25530*/  WARPSYNC.ALL ;  /* 0x0000000000007948 */ /* 0x000fea0003800000 */
[----:B------:R-:W-:Y:S01]  /*25540*/  BAR.SYNC.DEFER_BLOCKING 0x1, 0x100 ;  /* 0x0044000000007b1d */ /* 0x000fe20000010000 */
[----:B----4-:R-:W-:-:S05]  /*25550*/  SEL R57, R67, R84, P0 ;  /* 0x0000005443397207 */ /* 0x010fca0000000000 */
[----:B------:R-:W-:Y:S01]  /*25560*/  ULDC.64 UR4, c[0x0][0xc00] ;  /* 0x0003000000047ab9 */ /* 0x000fe20000000a00 */
[----:B------:R-:W-:Y:S01]  /*25570*/  SEL R59, R84, R67, P0 ;  /* 0x00000043543b7207 */ /* 0x000fe20000000000 */
[----:B------:R-:W2:Y:S01]  /*25580*/  LDL R62, [R1+0x5c] ;  /* 0x00005c00013e7983 */ /* 0x000ea20000100800 */
[----:B------:R-:W-:Y:S01]  /*25590*/  ISETP.NE.U32.AND P1, PT, RZ, UR4, PT ;  /* 0x00000004ff007c0c */ /* 0x000fe2000bf25070 */
[----:B------:R-:W0:Y:S01]  /*255a0*/  LDC R20, c[0x0][0xbe8] ;  /* 0x0002fa00ff147b82 */ /* 0x000e220000000800 */
[----:B------:R-:W-:Y:S01]  /*255b0*/  IADD3 R2, P2, R88, UR4, RZ ;  /* 0x0000000458027c10 */ /* 0x000fe2000ff5e0ff */
[----:B------:R-:W2:Y:S01]  /*255c0*/  LDL R68, [R1+0x48] ;  /* 0x0000480001447983 */ /* 0x000ea20000100800 */
[----:B------:R-:W-:Y:S02]  /*255d0*/  ISETP.NE.AND.EX P1, PT, RZ, UR5, PT, P1 ;  /* 0x00000005ff007c0c */ /* 0x000fe4000bf25310 */
[----:B------:R-:W-:Y:S01]  /*255e0*/  IADD3.X R3, R90, UR5, RZ, P2, !PT ;  /* 0x000000055a037c10 */ /* 0x000fe200097fe4ff */
[----:B------:R-:W-:Y:S01]  /*255f0*/  ULDC.64 UR4, c[0x0][0xc08] ;  /* 0x0003020000047ab9 */ /* 0x000fe20000000a00 */
[----:B------:R1:W-:Y:S04]  /*25600*/  STSM.16.M88.4 [R85], R4 ;  /* 0x0000000455007844 */ /* 0x0003e80000000200 */
[----:B------:R3:W-:Y:S04]  /*25610*/  STSM.16.M88.4 [R89], R8 ;  /* 0x0000000859007844 */ /* 0x0007e80000000200 */
[----:B------:R-:W-:Y:S04]  /*25620*/  STSM.16.M88.4 [R87], R24 ;  /* 0x0000001857007844 */ /* 0x000fe80000000200 */
[----:B------:R-:W-:Y:S04]  /*25630*/  STSM.16.M88.4 [R86], R28 ;  /* 0x0000001c56007844 */ /* 0x000fe80000000200 */
[----:B------:R-:W-:Y:S04]  /*25640*/  STSM.16.M88.4 [R77], R32 ;  /* 0x000000204d007844 */ /* 0x000fe80000000200 */
[----:B------:R-:W-:Y:S04]  /*25650*/  STSM.16.M88.4 [R79], R36 ;  /* 0x000000244f007844 */ /* 0x000fe80000000200 */
        /* <DEDUP_REMOVED lines=11> */
[----:B-1----:R-:W-:Y:S01]  /*25710*/  IMAD.U32 R7, RZ, RZ, UR4 ;  /* 0x00000004ff077e24 */ /* 0x002fe2000f8e00ff */
[----:B---3--:R-:W-:Y:S01]  /*25720*/  @P0 IADD3.X R89, R90, UR5, RZ, P3, !PT ;  /* 0x000000055a590c10 */ /* 0x008fe20009ffe4ff */
[----:B------:R1:W5:Y:S01]  /*25730*/  @P1 LDG.E R0, desc[UR50][R2.64] ;  /* 0x0000003202001981 */ /* 0x000362000c1e1900 */
[----:B0-----:R-:W-:Y:S01]  /*25740*/  ISETP.NE.AND P2, PT, R20, 0x1, PT ;  /* 0x000000011400780c */ /* 0x001fe20003f45270 */
[----:B------:R-:W-:Y:S02]  /*25750*/  VIADD R8, R103, 0xffffff80 ;  /* 0xffffff8067087836 */ /* 0x000fe40000000000 */
[----:B------:R1:W5:Y:S03]  /*25760*/  @P0 LDG.E R7, desc[UR50][R88.64] ;  /* 0x0000003258070981 */ /* 0x000366000c1e1900 */
[----:B------:R-:W-:-:S07]  /*25770*/  SHF.R.S32.HI R5, RZ, 0x1f, R8 ;  /* 0x0000001fff057819 */ /* 0x000fce0000011408 */
[----:B------:R-:W0:Y:S08]  /*25780*/  @P2 LDC R6, c[0x0][0xbec] ;  /* 0x0002fb00ff062b82 */ /* 0x000e300000000800 */
[----:B----4-:R-:W3:Y:S01]  /*25790*/  @P2 LDC R13, c[0x0][0xbf0] ;  /* 0x0002fc00ff0d2b82 */ /* 0x010ee20000000800 */
[----:B--2---:R-:W-:Y:S01]  /*257a0*/  IADD3 R15, R62, R68, RZ ;  /* 0x000000443e0f7210 */ /* 0x004fe20007ffe0ff */
[----:B01-3--:R-:W-:Y:S06]  /*257b0*/  @P0 BRA `(.L_x_6485) ;  /* 0x0000000000100947 */ /* 0x00bfec0003800000 */
[----:B------:R-:W-:Y:S05]  /*257c0*/  @!P1 BRA `(.L_x_6485) ;  /* 0x00000000000c9947 */ /* 0x000fea0003800000 */
[----:B------:R-:W2:Y:S04]  /*257d0*/  LDG.E R4, desc[UR50][R2.64] ;  /* 0x0000003202047981 */ /* 0x000ea8000c1e1900 */
[----:B-----5:R-:W2:Y:S02]  /*257e0*/  LDG.E R7, desc[UR50][R2.64+0x4] ;  /* 0x0000043202077981 */ /* 0x020ea4000c1e1900 */
[----:B--2---:R-:W-:-:S07]  /*257f0*/  IMAD.IADD R7, R7, 0x1, -R4 ;  /* 0x0000000107077824 */ /* 0x004fce00078e0a04 */
.L_x_6485:
[----:B------:R-:W2:Y:S01]  /*25800*/  LDL.LU R70, [R1+0x60] ;  /* 0x0000600001467983 */ /* 0x000ea20000300800 */
[----:B------:R-:W-:Y:S01]  /*25810*/  ULDC.64 UR4, c[0x0][0xb90] ;  /* 0x0002e40000047ab9 */ /* 0x000fe20000000a00 */
[--C-:B-----5:R-:W-:Y:S01]  /*25820*/  SHF.R.S32.HI R3, RZ, 0x1f, R0.reuse ;  /* 0x0000001fff037819 */ /* 0x120fe20000011400 */
[----:B------:R-:W-:Y:S01]  /*25830*/  IMAD.MOV.U32 R2, RZ, RZ, R0 ;  /* 0x000000ffff027224 */ /* 0x000fe200078e0000 */
[----:B------:R-:W-:Y:S01]  /*25840*/  LEA.HI R10, R5, R8, RZ, 0x7 ;  /* 0x00000008050a7211 */ /* 0x000fe200078f38ff */
[----:B------:R-:W-:Y:S01]  /*25850*/  @P2 IMAD.HI.U32 R6, R15, R6, RZ ;  /* 0x000000060f062227 */ /* 0x000fe200078e00ff */
[----:B------:R-:W-:Y:S01]  /*25860*/  LEA.HI R63, R5, R8, RZ, 0x3 ;  /* 0x00000008053f7211 */ /* 0x000fe200078f18ff */
[----:B------:R-:W0:Y:S01]  /*25870*/  @P2 LDC R67, c[0x0][0xbec] ;  /* 0x0002fb00ff432b82 */ /* 0x000e220000000800 */
[----:B------:R-:W-:Y:S01]  /*25880*/  LOP3.LUT R25, R10, 0xffffff80, RZ, 0xc0, !PT ;  /* 0xffffff800a197812 */ /* 0x000fe200078ec0ff */
[----:B------:R-:W-:Y:S01]  /*25890*/  IMAD.MOV.U32 R9, RZ, RZ, R15 ;  /* 0x000000ffff097224 */ /* 0x000fe200078e000f */
[----:B------:R-:W-:Y:S01]  /*258a0*/  @P2 SHF.R.U32.HI R9, RZ, R13, R6 ;  /* 0x0000000dff092219 */ /* 0x000fe20000011606 */
[----:B------:R-:W-:Y:S01]  /*258b0*/  IMAD R69, R7, R20, RZ ;  /* 0x0000001407457224 */ /* 0x000fe200078e02ff */
[----:B------:R-:W-:Y:S01]  /*258c0*/  SEL R65, R98, RZ, !P1 ;  /* 0x000000ff62417207 */ /* 0x000fe20004800000 */
[----:B------:R-:W-:Y:S01]  /*258d0*/  IMAD.IADD R25, R8, 0x1, -R25 ;  /* 0x0000000108197824 */ /* 0x000fe200078e0a19 */
[----:B------:R-:W-:Y:S01]  /*258e0*/  SEL R62, R94, RZ, !P1 ;  /* 0x000000ff5e3e7207 */ /* 0x000fe20004800000 */
[----:B------:R-:W1:Y:S01]  /*258f0*/  @P2 LDC R71, c[0x0][0xbf0] ;  /* 0x0002fc00ff472b82 */ /* 0x000e620000000800 */
[----:B------:R-:W-:-:S02]  /*25900*/  LOP3.LUT R27, R63, 0xfffffff8, RZ, 0xc0, !PT ;  /* 0xfffffff83f1b7812 */ /* 0x000fc400078ec0ff */
[----:B------:R-:W-:Y:S02]  /*25910*/  SHF.R.S32.HI R63, RZ, 0x3, R63 ;  /* 0x00000003ff3f7819 */ /* 0x000fe4000001143f */
[----:B------:R-:W-:Y:S01]  /*25920*/  LOP3.LUT P0, RZ, R25, 0x3, RZ, 0xc0, !PT ;  /* 0x0000000319ff7812 */ /* 0x000fe2000780c0ff */
[----:B------:R-:W-:Y:S01]  /*25930*/  IMAD.IADD R66, R8, 0x1, -R27 ;  /* 0x0000000108427824 */ /* 0x000fe200078e0a1b */
[----:B------:R-:W-:-:S04]  /*25940*/  SHF.R.S32.HI R8, RZ, 0x1f, R25 ;  /* 0x0000001fff087819 */ /* 0x000fc80000011419 */
[CC--:B------:R-:W-:Y:S02]  /*25950*/  LEA.HI R12, R8.reuse, R25.reuse, RZ, 0x2 ;  /* 0x00000019080c7211 */ /* 0x0c0fe400078f10ff */
[----:B------:R-:W-:Y:S02]  /*25960*/  LEA.HI R25, R8, R25, RZ, 0x5 ;  /* 0x0000001908197211 */ /* 0x000fe400078f28ff */
[--C-:B------:R-:W-:Y:S02]  /*25970*/  SHF.R.S32.HI R14, RZ, 0x2, R12.reuse ;  /* 0x00000002ff0e7819 */ /* 0x100fe4000001140c */
[----:B------:R-:W-:Y:S02]  /*25980*/  SHF.R.S32.HI R27, RZ, 0x1f, R12 ;  /* 0x0000001fff1b7819 */ /* 0x000fe4000001140c */
[----:B------:R-:W-:Y:S02]  /*25990*/  SHF.R.S32.HI R25, RZ, 0x5, R25 ;  /* 0x00000005ff197819 */ /* 0x000fe40000011419 */
[----:B------:R-:W-:-:S04]  /*259a0*/  LEA.HI R27, R27, R14, RZ, 0x3 ;  /* 0x0000000e1b1b7211 */ /* 0x000fc800078f18ff */
[----:B------:R-:W-:-:S05]  /*259b0*/  LOP3.LUT R27, R27, 0xfffffff8, RZ, 0xc0, !PT ;  /* 0xfffffff81b1b7812 */ /* 0x000fca00078ec0ff */
[----:B------:R-:W-:Y:S01]  /*259c0*/  IMAD.IADD R14, R14, 0x1, -R27 ;  /* 0x000000010e0e7824 */ /* 0x000fe200078e0a1b */
[----:B------:R-:W-:Y:S01]  /*259d0*/  BSSY B1, `(.L_x_6486) ;  /* 0x00000ba000017945 */ /* 0x000fe20003800000 */
[----:B--2---:R-:W-:-:S05]  /*259e0*/  SHF.R.S32.HI R64, RZ, 0x1f, R70 ;  /* 0x0000001fff407819 */ /* 0x004fca0000011446 */
[----:B------:R-:W-:-:S04]  /*259f0*/  IMAD R4, R64, UR4, RZ ;  /* 0x0000000440047c24 */ /* 0x000fc8000f8e02ff */
[C---:B------:R-:W-:Y:S02]  /*25a00*/  IMAD R11, R70.reuse, UR5, R4 ;  /* 0x00000005460b7c24 */ /* 0x040fe4000f8e0204 */
[----:B------:R-:W-:Y:S01]  /*25a10*/  IMAD.WIDE.U32 R4, R70, UR4, R2 ;  /* 0x0000000446047c25 */ /* 0x000fe2000f8e0002 */
[----:B------:R-:W-:Y:S01]  /*25a20*/  ULDC.64 UR4, c[0x0][0xb98] ;  /* 0x0002e60000047ab9 */ /* 0x000fe20000000a00 */
[----:B------:R-:W-:Y:S02]  /*25a30*/  SHF.L.U32 R2, R66, 0x3, RZ ;  /* 0x0000000342027819 */ /* 0x000fe400000006ff */
[----:B------:R-:W-:Y:S02]  /*25a40*/  IMAD.IADD R5, R5, 0x1, R11 ;  /* 0x0000000105057824 */ /* 0x000fe400078e020b */
[----:B------:R-:W-:Y:S02]  /*25a50*/  IMAD.MOV R11, RZ, RZ, -R9 ;  /* 0x000000ffff0b7224 */ /* 0x000fe400078e0a09 */
[----:B------:R-:W-:-:S02]  /*25a60*/  IMAD R13, R65, UR4, RZ ;  /* 0x00000004410d7c24 */ /* 0x000fc4000f8e02ff */
[----:B------:R-:W-:-:S04]  /*25a70*/  IMAD.WIDE.U32 R4, R62, UR4, R4 ;  /* 0x000000043e047c25 */ /* 0x000fc8000f8e0004 */
[----:B------:R-:W-:Y:S01]  /*25a80*/  IMAD R11, R20, R11, R15 ;  /* 0x0000000b140b7224 */ /* 0x000fe200078e020f */
[----:B------:R-:W-:Y:S01]  /*25a90*/  SHF.R.S32.HI R15, RZ, 0x1f, R9 ;  /* 0x0000001fff0f7819 */ /* 0x000fe20000011409 */
[----:B------:R-:W-:Y:S01]  /*25aa0*/  IMAD R6, R62, UR5, R13 ;  /* 0x000000053e067c24 */ /* 0x000fe2000f8e020d */
[----:B------:R-:W-:Y:S01]  /*25ab0*/  IADD3 R4, P1, R9, R4, RZ ;  /* 0x0000000409047210 */ /* 0x000fe20007f3e0ff */
[----:B------:R-:W-:Y:S01]  /*25ac0*/  ULDC.64 UR4, c[0x0][0xb88] ;  /* 0x0002e20000047ab9 */ /* 0x000fe20000000a00 */
[----:B------:R-:W-:Y:S02]  /*25ad0*/  IMAD R13, R63, 0x40, R2 ;  /* 0x000000403f0d7824 */ /* 0x000fe400078e0202 */
[----:B------:R-:W-:Y:S02]  /*25ae0*/  IADD3.X R5, R15, R5, R6, P1, !PT ;  /* 0x000000050f057210 */ /* 0x000fe40000ffe406 */
[----:B------:R-:W-:Y:S01]  /*25af0*/  SHF.R.S32.HI R6, RZ, 0x1f, R11 ;  /* 0x0000001fff067819 */ /* 0x000fe2000001140b */
[----:B------:R-:W-:Y:S01]  /*25b00*/  IMAD.WIDE R60, R13, 0x2, R60 ;  /* 0x000000020d3c7825 */ /* 0x000fe200078e023c */
[----:B------:R-:W-:-:S03]  /*25b10*/  SHF.R.S32.HI R15, RZ, 0x7, R10 ;  /* 0x00000007ff0f7819 */ /* 0x000fc6000001140a */
[----:B------:R-:W-:Y:S01]  /*25b20*/  IMAD R6, R6, UR4, RZ ;  /* 0x0000000406067c24 */ /* 0x000fe2000f8e02ff */
[----:B------:R-:W-:Y:S01]  /*25b30*/  LEA.HI R10, R10, R15, RZ, 0x1 ;  /* 0x0000000f0a0a7211 */ /* 0x000fe200078f08ff */
[C---:B------:R-:W-:Y:S01]  /*25b40*/  IMAD.WIDE.U32 R4, R11.reuse, UR4, R4 ;  /* 0x000000040b047c25 */ /* 0x040fe2000f8e0004 */
[C---:B------:R-:W-:Y:S02]  /*25b50*/  IADD3 R29, P3, R60.reuse, 0x4000, RZ ;  /* 0x000040003c1d7810 */ /* 0x040fe40007f7e0ff */
[----:B------:R-:W-:Y:S01]  /*25b60*/  IADD3 R9, P5, R60, 0x1000, RZ ;  /* 0x000010003c097810 */ /* 0x000fe20007fbe0ff */
[----:B------:R-:W-:Y:S01]  /*25b70*/  IMAD R13, R11, UR5, R6 ;  /* 0x000000050b0d7c24 */ /* 0x000fe2000f8e0206 */
[----:B------:R-:W-:Y:S01]  /*25b80*/  LOP3.LUT R6, R10, 0x3fffffe, RZ, 0xc0, !PT ;  /* 0x03fffffe0a067812 */ /* 0x000fe200078ec0ff */
[----:B------:R-:W-:Y:S01]  /*25b90*/  ULDC.64 UR4, c[0x0][0xb50] ;  /* 0x0002d40000047ab9 */ /* 0x000fe20000000a00 */
[----:B------:R-:W-:Y:S01]  /*25ba0*/  LOP3.LUT R28, R29, 0x380, RZ, 0xc0, !PT ;  /* 0x000003801d1c7812 */ /* 0x000fe200078ec0ff */
[----:B------:R-:W-:Y:S01]  /*25bb0*/  IMAD.IADD R5, R5, 0x1, R13 ;  /* 0x0000000105057824 */ /* 0x000fe200078e020d */
[----:B------:R-:W-:Y:S01]  /*25bc0*/  LEA R10, P1, R4, UR4, 0x2 ;  /* 0x00000004040a7c11 */ /* 0x000fe2000f8210ff */
[----:B------:R-:W-:Y:S01]  /*25bd0*/  IMAD.IADD R6, R15, 0x1, -R6 ;  /* 0x000000010f067824 */ /* 0x000fe200078e0a06 */
[----:B------:R-:W-:Y:S01]  /*25be0*/  IADD3 R13, P4, R60, 0x2000, RZ ;  /* 0x000020003c0d7810 */ /* 0x000fe20007f9e0ff */
[----:B------:R-:W-:Y:S01]  /*25bf0*/  IMAD R15, R25, 0x10, R14 ;  /* 0x00000010190f7824 */ /* 0x000fe200078e020e */
[----:B------:R-:W-:Y:S01]  /*25c00*/  LEA.HI.X R11, R4, UR5, R5, 0x2, P1 ;  /* 0x00000005040b7c11 */ /* 0x000fe200088f1405 */
[----:B------:R-:W-:Y:S01]  /*25c10*/  SHFL.IDX PT, R50, R10, RZ, 0x1c1f ;  /* 0x001c1fff0a327589 */ /* 0x000fe200000e0000 */
[----:B------:R-:W-:Y:S01]  /*25c20*/  IADD3 R25, P1, R60, 0x3000, RZ ;  /* 0x000030003c197810 */ /* 0x000fe20007f3e0ff */
[----:B------:R-:W-:Y:S01]  /*25c30*/  IMAD R4, R6, 0x40, R15 ;  /* 0x0000004006047824 */ /* 0x000fe200078e020f */
[----:B------:R-:W-:Y:S01]  /*25c40*/  LOP3.LUT R8, R9, 0x380, RZ, 0xc0, !PT ;  /* 0x0000038009087812 */ /* 0x000fe200078ec0ff */
[----:B------:R-:W2:Y:S01]  /*25c50*/  SHFL.IDX PT, R51, R11, RZ, 0x1c1f ;  /* 0x001c1fff0b337589 */ /* 0x000ea200000e0000 */
[----:B------:R-:W-:Y:S01]  /*25c60*/  LOP3.LUT R24, R25, 0x380, RZ, 0xc0, !PT ;  /* 0x0000038019187812 */ /* 0x000fe200078ec0ff */
[----:B------:R-:W-:Y:S01]  /*25c70*/  IMAD.IADD R4, R4, 0x1, R68 ;  /* 0x0000000104047824 */ /* 0x000fe200078e0244 */
[----:B------:R-:W-:Y:S01]  /*25c80*/  LOP3.LUT R12, R13, 0x380, RZ, 0xc0, !PT ;  /* 0x000003800d0c7812 */ /* 0x000fe200078ec0ff */
[----:B------:R-:W-:Y:S01]  /*25c90*/  SHFL.IDX PT, R54, R10, 0x1, 0x1c1f ;  /* 0x003c1f000a367f89 */ /* 0x000fe200000e0000 */
[----:B------:R-:W-:Y:S01]  /*25ca0*/  SHF.R.U64 R24, R24, 0x3, RZ ;  /* 0x0000000318187819 */ /* 0x000fe200000012ff */
[----:B------:R-:W-:Y:S01]  /*25cb0*/  ULDC.64 UR4, c[0x0][0xaa0] ;  /* 0x0002a80000047ab9 */ /* 0x000fe20000000a00 */
[----:B------:R-:W-:Y:S01]  /*25cc0*/  SHF.R.U64 R28, R28, 0x3, RZ ;  /* 0x000000031c1c7819 */ /* 0x000fe200000012ff */
[----:B------:R-:W3:Y:S01]  /*25cd0*/  SHFL.IDX PT, R55, R11, 0x1, 0x1c1f ;  /* 0x003c1f000b377f89 */ /* 0x000ee200000e0000 */
[----:B------:R-:W-:-:S02]  /*25ce0*/  LOP3.LUT R24, R24, R25, RZ, 0x3c, !PT ;  /* 0x0000001918187212 */ /* 0x000fc400078e3cff */
[----:B------:R-:W-:Y:S02]  /*25cf0*/  IADD3.X R25, RZ, R61, RZ, P1, !PT ;  /* 0x0000003dff197210 */ /* 0x000fe40000ffe4ff */
[----:B------:R-:W-:Y:S02]  /*25d00*/  SHF.R.U64 R8, R8, 0x3, RZ ;  /* 0x0000000308087819 */ /* 0x000fe400000012ff */
[----:B------:R-:W-:Y:S02]  /*25d10*/  SHF.R.U64 R12, R12, 0x3, RZ ;  /* 0x000000030c0c7819 */ /* 0x000fe400000012ff */
[----:B------:R-:W-:Y:S02]  /*25d20*/  IADD3 R41, P1, R60, 0x7000, RZ ;  /* 0x000070003c297810 */ /* 0x000fe40007f3e0ff */
[----:B------:R-:W-:Y:S01]  /*25d30*/  LOP3.LUT R28, R28, R29, RZ, 0x3c, !PT ;  /* 0x0000001d1c1c7212 */ /* 0x000fe200078e3cff */
[--C-:B------:R-:W-:Y:S01]  /*25d40*/  IMAD.X R29, RZ, RZ, R61.reuse, P3 ;  /* 0x000000ffff1d7224 */ /* 0x100fe200018e063d */
[----:B------:R-:W-:Y:S01]  /*25d50*/  LOP3.LUT R8, R8, R9, RZ, 0x3c, !PT ;  /* 0x0000000908087212 */ /* 0x000fe200078e3cff */
[--C-:B------:R-:W-:Y:S01]  /*25d60*/  IMAD.X R9, RZ, RZ, R61.reuse, P5 ;  /* 0x000000ffff097224 */ /* 0x100fe200028e063d */
[----:B------:R-:W-:Y:S01]  /*25d70*/  LOP3.LUT R12, R12, R13, RZ, 0x3c, !PT ;  /* 0x0000000d0c0c7212 */ /* 0x000fe200078e3cff */
[----:B------:R-:W-:Y:S01]  /*25d80*/  IMAD.X R13, RZ, RZ, R61, P4 ;  /* 0x000000ffff0d7224 */ /* 0x000fe200020e063d */
[----:B------:R-:W-:-:S02]  /*25d90*/  LOP3.LUT R40, R41, 0x380, RZ, 0xc0, !PT ;  /* 0x0000038029287812 */ /* 0x000fc400078ec0ff */
[C---:B------:R-:W-:Y:S02]  /*25da0*/  IADD3 R45, P3, R60.reuse, 0x8000, RZ ;  /* 0x000080003c2d7810 */ /* 0x040fe40007f7e0ff */
[C---:B------:R-:W-:Y:S02]  /*25db0*/  IADD3 R33, P5, R60.reuse, 0x5000, RZ ;  /* 0x000050003c217810 */ /* 0x040fe40007fbe0ff */
[----:B------:R-:W-:Y:S02]  /*25dc0*/  IADD3 R37, P4, R60, 0x6000, RZ ;  /* 0x000060003c257810 */ /* 0x000fe40007f9e0ff */
[----:B------:R-:W-:Y:S02]  /*25dd0*/  SHF.R.U64 R40, R40, 0x3, RZ ;  /* 0x0000000328287819 */ /* 0x000fe400000012ff */
[----:B------:R-:W-:Y:S02]  /*25de0*/  LOP3.LUT R44, R45, 0x380, RZ, 0xc0, !PT ;  /* 0x000003802d2c7812 */ /* 0x000fe400078ec0ff */
[----:B------:R-:W-:-:S02]  /*25df0*/  LOP3.LUT R32, R33, 0x380, RZ, 0xc0, !PT ;  /* 0x0000038021207812 */ /* 0x000fc400078ec0ff */
[----:B------:R-:W-:Y:S02]  /*25e00*/  LOP3.LUT R36, R37, 0x380, RZ, 0xc0, !PT ;  /* 0x0000038025247812 */ /* 0x000fe400078ec0ff */
[----:B------:R-:W-:Y:S01]  /*25e10*/  LOP3.LUT R40, R40, R41, RZ, 0x3c, !PT ;  /* 0x0000002928287212 */ /* 0x000fe200078e3cff */
[----:B------:R-:W-:Y:S01]  /*25e20*/  IMAD.X R41, RZ, RZ, R61, P1 ;  /* 0x000000ffff297224 */ /* 0x000fe200008e063d */
[----:B------:R-:W-:Y:S02]  /*25e30*/  SHF.R.U64 R44, R44, 0x3, RZ ;  /* 0x000000032c2c7819 */ /* 0x000fe400000012ff */
[----:B------:R-:W-:Y:S02]  /*25e40*/  SHF.R.U64 R32, R32, 0x3, RZ ;  /* 0x0000000320207819 */ /* 0x000fe400000012ff */
[----:B------:R-:W-:Y:S02]  /*25e50*/  SHF.R.U64 R36, R36, 0x3, RZ ;  /* 0x0000000324247819 */ /* 0x000fe400000012ff */
[----:B------:R-:W-:-:S02]  /*25e60*/  ISETP.GE.OR P1, PT, R4, R69, P0 ;  /* 0x000000450400720c */ /* 0x000fc40000726670 */
[----:B------:R-:W-:Y:S02]  /*25e70*/  IADD3 R4, R4, 0x8, RZ ;  /* 0x0000000804047810 */ /* 0x000fe40007ffe0ff */
[----:B------:R-:W-:Y:S01]  /*25e80*/  LOP3.LUT R44, R44, R45, RZ, 0x3c, !PT ;  /* 0x0000002d2c2c7212 */ /* 0x000fe200078e3cff */
[--C-:B------:R-:W-:Y:S01]  /*25e90*/  IMAD.X R45, RZ, RZ, R61.reuse, P3 ;  /* 0x000000ffff2d7224 */ /* 0x100fe200018e063d */
[----:B------:R-:W-:Y:S01]  /*25ea0*/  LOP3.LUT R32, R32, R33, RZ, 0x3c, !PT ;  /* 0x0000002120207212 */ /* 0x000fe200078e3cff */
[--C-:B------:R-:W-:Y:S01]  /*25eb0*/  IMAD.X R33, RZ, RZ, R61.reuse, P5 ;  /* 0x000000ffff217224 */ /* 0x100fe200028e063d */
[----:B------:R-:W-:Y:S01]  /*25ec0*/  LOP3.LUT R36, R36, R37, RZ, 0x3c, !PT ;  /* 0x0000002524247212 */ /* 0x000fe200078e3cff */
[----:B------:R-:W-:Y:S01]  /*25ed0*/  IMAD.X R37, RZ, RZ, R61, P4 ;  /* 0x000000ffff257224 */ /* 0x000fe200020e063d */
[----:B------:R-:W-:Y:S02]  /*25ee0*/  IADD3 R5, P3, R60, 0xb000, RZ ;  /* 0x0000b0003c057810 */ /* 0x000fe40007f7e0ff */
[----:B------:R-:W-:-:S02]  /*25ef0*/  ISETP.GE.OR P0, PT, R4, R69, P0 ;  /* 0x000000450400720c */ /* 0x000fc40000706670 */
[C---:B------:R-:W-:Y:S01]  /*25f00*/  LOP3.LUT R6, R60.reuse, 0x380, RZ, 0xc0, !PT ;  /* 0x000003803c067812 */ /* 0x040fe200078ec0ff */
[----:B------:R-:W-:Y:S01]  /*25f10*/  IMAD R3, R3, UR4, RZ ;  /* 0x0000000403037c24 */ /* 0x000fe2000f8e02ff */
[C---:B------:R-:W-:Y:S01]  /*25f20*/  IADD3 R49, P5, R60.reuse, 0x9000, RZ ;  /* 0x000090003c317810 */ /* 0x040fe20007fbe0ff */
[----:B--2---:R2:W-:Y:S01]  /*25f30*/  @!P1 ST.E desc[UR50][R50.64], R120 ;  /* 0x0000007832009985 */ /* 0x0045e2000c101932 */
[----:B------:R-:W-:Y:S01]  /*25f40*/  IADD3 R53, P4, R60, 0xa000, RZ ;  /* 0x0000a0003c357810 */ /* 0x000fe20007f9e0ff */
[----:B------:R-:W-:Y:S01]  /*25f50*/  IMAD.X R57, RZ, RZ, R61, P3 ;  /* 0x000000ffff397224 */ /* 0x000fe200018e063d */
[----:B------:R-:W-:Y:S02]  /*25f60*/  LOP3.LUT R4, R5, 0x380, RZ, 0xc0, !PT ;  /* 0x0000038005047812 */ /* 0x000fe400078ec0ff */
[----:B------:R-:W-:Y:S02]  /*25f70*/  LOP3.LUT R48, R49, 0x380, RZ, 0xc0, !PT ;  /* 0x0000038031307812 */ /* 0x000fe400078ec0ff */
[----:B------:R-:W-:Y:S01]  /*25f80*/  LOP3.LUT R52, R53, 0x380, RZ, 0xc0, !PT ;  /* 0x0000038035347812 */ /* 0x000fe200078ec0ff */
[----:B---3--:R3:W-:Y:S01]  /*25f90*/  @!P0 ST.E desc[UR50][R54.64], R121 ;  /* 0x0000007936008985 */ /* 0x0087e2000c101932 */
        /* <DEDUP_REMOVED lines=8> */
[----:B------:R-:W-:Y:S01]  /*26020*/  LOP3.LUT R48, R48, R49, RZ, 0x3c, !PT ;  /* 0x0000003130307212 */ /* 0x000fe200078e3cff */
[--C-:B------:R-:W-:Y:S01]  /*26030*/  IMAD.X R49, RZ, RZ, R61.reuse, P5 ;  /* 0x000000ffff317224 */ /* 0x100fe200028e063d */
[----:B------:R-:W-:Y:S01]  /*26040*/  LOP3.LUT R52, R52, R53, RZ, 0x3c, !PT ;  /* 0x0000003534347212 */ /* 0x000fe200078e3cff */
[----:B------:R-:W-:Y:S01]  /*26050*/  IMAD.X R53, RZ, RZ, R61, P4 ;  /* 0x000000ffff357224 */ /* 0x000fe200020e063d */
[----:B------:R-:W-:Y:S01]  /*26060*/  LOP3.LUT R56, R4, R5, RZ, 0x3c, !PT ;  /* 0x0000000504387212 */ /* 0x000fe200078e3cff */
[----:B------:R-:W5:Y:S04]  /*26070*/  LD.E.128 R24, desc[UR50][R24.64] ;  /* 0x0000003218187980 */ /* 0x000f68000c101d00 */
[----:B------:R4:W5:Y:S04]  /*26080*/  LD.E.128 R4, desc[UR50][R60.64] ;  /* 0x000000323c047980 */ /* 0x000968000c101d00 */
[----:B------:R-:W5:Y:S04]  /*26090*/  LD.E.128 R28, desc[UR50][R28.64] ;  /* 0x000000321c1c7980 */ /* 0x000f68000c101d00 */
[----:B------:R-:W5:Y:S01]  /*260a0*/  LD.E.128 R32, desc[UR50][R32.64] ;  /* 0x0000003220207980 */ /* 0x000f62000c101d00 */
[----:B----4-:R-:W-:Y:S01]  /*260b0*/  IMAD.WIDE.U32 R60, R0, UR4, RZ ;  /* 0x00000004003c7c25 */ /* 0x010fe2000f8e00ff */
[----:B------:R-:W-:-:S02]  /*260c0*/  ULDC.64 UR4, c[0x0][0xae8] ;  /* 0x0002ba0000047ab9 */ /* 0x000fc40000000a00 */
[----:B------:R-:W5:Y:S01]  /*260d0*/  LD.E.128 R36, desc[UR50][R36.64] ;  /* 0x0000003224247980 */ /* 0x000f62000c101d00 */
[----:B------:R-:W-:Y:S02]  /*260e0*/  IMAD R0, R66, 0x20, R63 ;  /* 0x0000002042007824 */ /* 0x000fe400078e023f */
[----:B------:R-:W-:Y:S01]  /*260f0*/  IMAD.IADD R61, R61, 0x1, R3 ;  /* 0x000000013d3d7824 */ /* 0x000fe200078e0203 */
[----:B------:R-:W5:Y:S01]  /*26100*/  LD.E.128 R40, desc[UR50][R40.64] ;  /* 0x0000003228287980 */ /* 0x000f62000c101d00 */
[----:B------:R-:W-:Y:S02]  /*26110*/  IMAD R64, R64, UR4, RZ ;  /* 0x0000000440407c24 */ /* 0x000fe4000f8e02ff */
[----:B------:R-:W-:Y:S01]  /*26120*/  IMAD.IADD R66, R68, 0x1, R0 ;  /* 0x0000000144427824 */ /* 0x000fe200078e0200 */
[----:B------:R-:W5:Y:S01]  /*26130*/  LD.E.128 R44, desc[UR50][R44.64] ;  /* 0x000000322c2c7980 */ /* 0x000f62000c101d00 */
[C---:B------:R-:W-:Y:S02]  /*26140*/  IMAD R3, R70.reuse, UR5, R64 ;  /* 0x0000000546037c24 */ /* 0x040fe4000f8e0240 */
[----:B------:R-:W-:Y:S01]  /*26150*/  IMAD.WIDE.U32 R60, R70, UR4, R60 ;  /* 0x00000004463c7c25 */ /* 0x000fe2000f8e003c */
[----:B------:R-:W-:Y:S01]  /*26160*/  ULDC.64 UR4, c[0x0][0xaf0] ;  /* 0x0002bc0000047ab9 */ /* 0x000fe20000000a00 */
[----:B--2---:R-:W5:Y:S02]  /*26170*/  LD.E.128 R48, desc[UR50][R48.64] ;  /* 0x0000003230307980 */ /* 0x004f64000c101d00 */
[----:B0-----:R-:W-:-:S02]  /*26180*/  @P2 IMAD.HI.U32 R0, R66, R67, RZ ;  /* 0x0000004342002227 */ /* 0x001fc400078e00ff */
[----:B---3--:R-:W5:Y:S02]  /*26190*/  LD.E.128 R52, desc[UR50][R52.64] ;  /* 0x0000003234347980 */ /* 0x008f64000c101d00 */
[----:B------:R-:W-:Y:S01]  /*261a0*/  IMAD.IADD R61, R61, 0x1, R3 ;  /* 0x000000013d3d7824 */ /* 0x000fe200078e0203 */
[----:B------:R-:W-:Y:S01]  /*261b0*/  MOV R3, R66 ;  /* 0x0000004200037202 */ /* 0x000fe20000000f00 */
[----:B------:R-:W-:Y:S01]  /*261c0*/  IMAD R65, R65, UR4, RZ ;  /* 0x0000000441417c24 */ /* 0x000fe2000f8e02ff */
[----:B-1----:R-:W-:Y:S01]  /*261d0*/  @P2 SHF.R.U32.HI R3, RZ, R71, R0 ;  /* 0x00000047ff032219 */ /* 0x002fe20000011600 */
[C---:B------:R-:W-:Y:S01]  /*261e0*/  IMAD.WIDE.U32 R60, R62.reuse, UR4, R60 ;  /* 0x000000043e3c7c25 */ /* 0x040fe2000f8e003c */
[----:B------:R-:W5:Y:S02]  /*261f0*/  LD.E.128 R56, desc[UR50][R56.64] ;  /* 0x0000003238387980 */ /* 0x000f64000c101d00 */
[----:B------:R-:W-:Y:S01]  /*26200*/  SHF.R.S32.HI R0, RZ, 0x1f, R3 ;  /* 0x0000001fff007819 */ /* 0x000fe20000011403 */
[----:B------:R-:W-:Y:S01]  /*26210*/  IMAD R65, R62, UR5, R65 ;  /* 0x000000053e417c24 */ /* 0x000fe2000f8e0241 */
[----:B------:R-:W-:Y:S01]  /*26220*/  ULDC.64 UR4, c[0x0][0xae0] ;  /* 0x0002b80000047ab9 */ /* 0x000fe20000000a00 */
[----:B------:R-:W-:Y:S01]  /*26230*/  IMAD.MOV R67, RZ, RZ, -R3 ;  /* 0x000000ffff437224 */ /* 0x000fe200078e0a03 */
        /* <DEDUP_REMOVED lines=8> */
[----:B------:R-:W-:Y:S02]  /*262c0*/  IMAD R65, R20, R67, R66 ;  /* 0x0000004314417224 */ /* 0x000fe400078e0242 */
[C---:B------:R-:W-:Y:S02]  /*262d0*/  IMAD R67, R3.reuse, UR5, R0 ;  /* 0x0000000503437c24 */ /* 0x040fe4000f8e0200 */
[----:B------:R-:W-:Y:S01]  /*262e0*/  IMAD.WIDE.U32 R60, R3, UR4, R60 ;  /* 0x00000004033c7c25 */ /* 0x000fe2000f8e003c */
[----:B------:R-:W-:Y:S01]  /*262f0*/  SHF.R.S32.HI R0, RZ, 0x1f, R65 ;  /* 0x0000001fff007819 */ /* 0x000fe20000011441 */
[----:B------:R-:W-:Y:S02]  /*26300*/  ULDC.64 UR4, c[0x0][0xad8] ;  /* 0x0002b60000047ab9 */ /* 0x000fe40000000a00 */
[----:B------:R-:W-:-:S02]  /*26310*/  IMAD.IADD R61, R61, 0x1, R67 ;  /* 0x000000013d3d7824 */ /* 0x000fc400078e0243 */
[----:B------:R-:W-:Y:S02]  /*26320*/  IMAD R0, R0, UR4, RZ ;  /* 0x0000000400007c24 */ /* 0x000fe4000f8e02ff */
[----:B------:R-:W-:Y:S02]  /*26330*/  IMAD.IADD R68, R63, 0x1, R68 ;  /* 0x000000013f447824 */ /* 0x000fe400078e0244 */
[C---:B------:R-:W-:Y:S02]  /*26340*/  IMAD R63, R65.reuse, UR5, R0 ;  /* 0x00000005413f7c24 */ /* 0x040fe4000f8e0200 */
[----:B------:R-:W-:Y:S01]  /*26350*/  IMAD.WIDE.U32 R60, R65, UR4, R60 ;  /* 0x00000004413c7c25 */ /* 0x000fe2000f8e003c */
[----:B------:R-:W-:-:S03]  /*26360*/  ULDC.64 UR4, c[0x0][0xa80] ;  /* 0x0002a00000047ab9 */ /* 0x000fc60000000a00 */
[----:B------:R-:W-:Y:S01]  /*26370*/  VIADD R3, R68, 0x20 ;  /* 0x0000002044037836 */ /* 0x000fe20000000000 */
[----:B------:R-:W-:Y:S01]  /*26380*/  LEA R66, P2, R60, UR4, 0x1 ;  /* 0x000000043c427c11 */ /* 0x000fe2000f8408ff */
[----:B------:R-:W-:-:S03]  /*26390*/  IMAD.IADD R61, R61, 0x1, R63 ;  /* 0x000000013d3d7824 */ /* 0x000fc600078e023f */
[-C--:B------:R-:W-:Y:S02]  /*263a0*/  ISETP.GE.AND P1, PT, R3, R69.reuse, PT ;  /* 0x000000450300720c */ /* 0x080fe40003f26270 */
[----:B------:R-:W-:Y:S02]  /*263b0*/  LEA.HI.X R3, R60, UR5, R61, 0x1, P2 ;  /* 0x000000053c037c11 */ /* 0x000fe400090f0c3d */
[C---:B------:R-:W-:Y:S01]  /*263c0*/  ISETP.GE.AND P2, PT, R68.reuse, R69, PT ;  /* 0x000000454400720c */ /* 0x040fe20003f46270 */
[----:B------:R-:W-:Y:S01]  /*263d0*/  VIADD R20, R68, 0x40 ;  /* 0x0000004044147836 */ /* 0x000fe20000000000 */
[----:B------:R-:W-:Y:S01]  /*263e0*/  IADD3 R0, R18, 0x33420, RZ ;  /* 0x0003342012007810 */ /* 0x000fe20007ffe0ff */
[----:B------:R-:W-:-:S03]  /*263f0*/  VIADD R72, R2, 0x80 ;  /* 0x0000008002487836 */ /* 0x000fc60000000000 */
[----:B------:R-:W-:Y:S02]  /*26400*/  PRMT R0, RZ, 0x654, R0 ;  /* 0x00000654ff007816 */ /* 0x000fe40000000000 */
[----:B------:R-:W-:Y:S01]  /*26410*/  ISETP.GE.AND P0, PT, R20, R69, PT ;  /* 0x000000451400720c */ /* 0x000fe20003f06270 */
[----:B------:R-:W-:Y:S01]  /*26420*/  VIADD R20, R2, 0x40 ;  /* 0x0000004002147836 */ /* 0x000fe20000000000 */
[----:B0-----:R0:W-:Y:S01]  /*26430*/  SYNCS.ARRIVE.TRANS64.RED.A1T0 RZ, [R0+URZ], RZ ;  /* 0x000000ff00ff79a7 */ /* 0x0011e2000810043f */
[----:B------:R0:W1:Y:S01]  /*26440*/  SHFL.IDX PT, R67, R66, RZ, 0x181f ;  /* 0x00181fff42437589 */ /* 0x00006200000e0000 */
[----:B------:R-:W-:-:S03]  /*26450*/  SHF.R.S32.HI R73, RZ, 0x1f, R2 ;  /* 0x0000001fff497819 */ /* 0x000fc60000011402 */
[----:B------:R0:W2:Y:S01]  /*26460*/  SHFL.IDX PT, R65, R3, RZ, 0x181f ;  /* 0x00181fff03417589 */ /* 0x0000a200000e0000 */
[----:B------:R-:W-:Y:S02]  /*26470*/  SHF.R.S32.HI R70, RZ, 0x1f, R20 ;  /* 0x0000001fff467819 */ /* 0x000fe40000011414 */
        /* <DEDUP_REMOVED lines=15> */
.L_x_6487:
[----:B------:R-:W-:Y:S05]  /*26570*/  BSYNC B1 ;  /* 0x0000000000017941 */ /* 0x000fea0003800000 */
.L_x_6486:
[----:B---3-5:R3:W4:Y:S01]  /*26580*/  SHFL.IDX PT, R29, R3, 0x1, 0x181f ;  /* 0x00381f00031d7f89 */ /* 0x02872200000e0000 */
        /* <DEDUP_REMOVED lines=16> */
.L_x_6489:
[----:B------:R-:W-:Y:S05]  /*26690*/  BSYNC B1 ;  /* 0x0000000000017941 */ /* 0x000fea0003800000 */
.L_x_6488:
        /* <DEDUP_REMOVED lines=17> */
.L_x_6491:
[----:B------:R-:W-:Y:S05]  /*267b0*/  BSYNC B1 ;  /* 0x0000000000017941 */ /* 0x000fea0003800000 */
.L_x_6490:
[----:B------:R-:W-:Y:S01]  /*267c0*/  VIADD R0, R68, 0x60 ;  /* 0x0000006044007836 */ /* 0x000fe20000000000 */
[----:B0--3--:R-:W3:Y:S04]  /*267d0*/  SHFL.IDX PT, R3, R3, 0x3, 0x181f ;  /* 0x00781f0003037f89 */ /* 0x009ee800000e0000 */
[----:B------:R-:W-:Y:S01]  /*267e0*/  ISETP.GE.AND P0, PT, R0, R69, PT ;  /* 0x000000450000720c */ /* 0x000fe20003f06270 */
[----:B------:R0:W0:-:S12]  /*267f0*/  SHFL.IDX PT, R9, R66, 0x3, 0x181f ;  /* 0x00781f0042097f89 */ /* 0x00001800000e0000 */
[----:B------:R-:W-:Y:S05]  /*26800*/  @P0 BRA `(.L_x_6492) ;  /* 0x0000000c00900947 */ /* 0x000fea0003800000 */
[----:B------:R-:W-:Y:S02]  /*26810*/  ULDC UR4, c[0x0][0xac8] ;  /* 0x0002b20000047ab9 */ /* 0x000fe40000000800 */
[----:B------:R-:W-:Y:S02]  /*26820*/  ISETP.GE.AND P2, PT, R2, UR4, PT ;  /* 0x0000000402007c0c */ /* 0x000fe4000bf46270 */
[----:B------:R-:W-:-:S11]  /*26830*/  ISETP.GE.AND P3, PT, R20, UR4, PT ;  /* 0x0000000414007c0c */ /* 0x000fd6000bf66270 */
[-C--:B0-----:R-:W-:Y:S02]  /*26840*/  @!P2 LEA R4, P0, R2, R9.reuse, 0x1 ;  /* 0x000000090204a211 */ /* 0x081fe400078008ff */
[----:B------:R-:W-:Y:S02]  /*26850*/  @!P3 LEA R6, P1, R20, R9, 0x1 ;  /* 0x000000091406b211 */ /* 0x000fe400078208ff */
[-C--:B---3--:R-:W-:Y:S02]  /*26860*/  @!P2 LEA.HI.X R5, R2, R3.reuse, R73, 0x1, P0 ;  /* 0x000000030205a211 */ /* 0x088fe400000f0c49 */
        /* <DEDUP_REMOVED lines=9> */
.L_x_6483:
[----:B------:R-:W3:Y:S01]  /*26900*/  LDL R11, [R1+0x54] ;  /* 0x00005400010b7983 */ /* 0x000ee20000100800 */
[----:B------:R-:W-:-:S03]  /*26910*/  ULDC.64 UR4, c[0x0][0xc00] ;  /* 0x0003000000047ab9 */ /* 0x000fc60000000a00 */
[----:B------:R-:W4:Y:S01]  /*26920*/  LDL R9, [R1+0x64] ;  /* 0x0000640001097983 */ /* 0x000f220000100800 */
[----:B------:R-:W-:Y:S01]  /*26930*/  ISETP.NE.U32.AND P0, PT, RZ, UR4, PT ;  /* 0x00000004ff007c0c */ /* 0x000fe2000bf05070 */
[----:B------:R-:W-:Y:S01]  /*26940*/  IMAD.MOV.U32 R0, RZ, RZ, RZ ;  /* 0x000000ffff007224 */ /* 0x000fe200078e00ff */
[----:B------:R-:W1:Y:S02]  /*26950*/  LDC R27, c[0x0][0xbe8] ;  /* 0x0002fa00ff1b7b82 */ /* 0x000e640000000800 */
[----:B------:R-:W-:Y:S01]  /*26960*/  ISETP.NE.AND.EX P0, PT, RZ, UR5, PT, P0 ;  /* 0x00000005ff007c0c */ /* 0x000fe2000bf05300 */
[C---:B---3--:R-:W-:Y:S01]  /*26970*/  IMAD.SHL.U32 R4, R11.reuse, 0x4, RZ ;  /* 0x000000040b047824 */ /* 0x048fe200078e00ff */
[----:B----4-:R-:W-:-:S04]  /*26980*/  SHF.L.U64.HI R5, R11, 0x2, R9 ;  /* 0x000000020b057819 */ /* 0x010fc80000010209 */
        /* <DEDUP_REMOVED lines=11> */
[----:B-1----:R-:W-:Y:S01]  /*26a40*/  ISETP.NE.AND P2, PT, R27, 0x1, PT ;  /* 0x000000011b00780c */ /* 0x002fe20003f45270 */
[----:B------:R-:W1:-:S12]  /*26a50*/  S2R R8, SR_TID.X ;  /* 0x0000000000087919 */ /* 0x000e580000002100 */
[----:B------:R-:W4:Y:S01]  /*26a60*/  @P2 LDC R29, c[0x0][0xbec] ;  /* 0x0002fb00ff1d2b82 */ /* 0x000f220000000800 */
[----:B-1----:R-:W-:-:S05]  /*26a70*/  VIADD R14, R8, 0xffffff80 ;  /* 0xffffff80080e7836 */ /* 0x002fca0000000000 */
[----:B------:R-:W-:Y:S02]  /*26a80*/  ISETP.GE.AND P3, PT, R14, 0x80, PT ;  /* 0x000000800e00780c */ /* 0x000fe40003f66270 */
[----:B------:R-:W-:Y:S01]  /*26a90*/  SHF.R.S32.HI R7, RZ, 0x1f, R14 ;  /* 0x0000001fff077819 */ /* 0x000fe2000001140e */
[----:B---3--:R-:W-:Y:S10]  /*26aa0*/  @P1 BRA `(.L_x_6493) ;  /* 0x0000000000101947 */ /* 0x008ff40003800000 */
[----:B------:R-:W-:Y:S05]  /*26ab0*/  @!P0 BRA `(.L_x_6493) ;  /* 0x00000000000c8947 */ /* 0x000fea0003800000 */
[----:B------:R-:W3:Y:S04]  /*26ac0*/  LDG.E R5, desc[UR50][R2.64] ;  /* 0x0000003202057981 */ /* 0x000ee8000c1e1900 */
[----:B-----5:R-:W3:Y:S02]  /*26ad0*/  LDG.E R6, desc[UR50][R2.64+0x4] ;  /* 0x0000043202067981 */ /* 0x020ee4000c1e1900 */
[----:B---3--:R-:W-:-:S07]  /*26ae0*/  IADD3 R6, -R5, R6, RZ ;  /* 0x0000000605067210 */ /* 0x008fce0007ffe1ff */
.L_x_6493:
[----:B------:R-:W3:Y:S04]  /*26af0*/  LDL R26, [R1+0x60] ;  /* 0x00006000011a7983 */ /* 0x000ee80000100800 */
[----:B------:R1:W5:Y:S01]  /*26b00*/  LDL R24, [R1+0x48] ;  /* 0x0000480001187983 */ /* 0x0003620000100800 */
[----:B--2---:R-:W-:Y:S01]  /*26b10*/  LEA.HI R20, R7, R14, RZ, 0x3 ;  /* 0x0000000e07147211 */ /* 0x004fe200078f18ff */
[----:B------:R-:W-:Y:S01]  /*26b20*/  BSSY B1, `(.L_x_6494) ;  /* 0x000002d000017945 */ /* 0x000fe20003800000 */
[----:B------:R-:W-:Y:S02]  /*26b30*/  SEL R13, R11, RZ, !P0 ;  /* 0x000000ff0b0d7207 */ /* 0x000fe40004000000 */
[----:B------:R-:W-:Y:S02]  /*26b40*/  SEL R12, R9, RZ, !P0 ;  /* 0x000000ff090c7207 */ /* 0x000fe40004000000 */
[----:B------:R-:W-:-:S02]  /*26b50*/  LOP3.LUT R31, R20, 0xfffffff8, RZ, 0xc0, !PT ;  /* 0xfffffff8141f7812 */ /* 0x000fc400078ec0ff */
[----:B-----5:R-:W-:Y:S02]  /*26b60*/  SHF.R.S32.HI R11, RZ, 0x1f, R0 ;  /* 0x0000001fff0b7819 */ /* 0x020fe40000011400 */
[----:B---3--:R-:W-:Y:S01]  /*26b70*/  SHF.R.S32.HI R10, RZ, 0x1f, R26 ;  /* 0x0000001fff0a7819 */ /* 0x008fe2000001141a */
[----:B-1----:R-:W-:Y:S06]  /*26b80*/  @P3 BRA `(.L_x_6495) ;  /* 0x0000000000983947 */ /* 0x002fec0003800000 */
        /* <DEDUP_REMOVED lines=38> */
.L_x_6495:
[----:B------:R-:W-:Y:S05]  /*26df0*/  BSYNC B1 ;  /* 0x0000000000017941 */ /* 0x000fea0003800000 */
.L_x_6494:
[----:B------:R-:W2:Y:S01]  /*26e00*/  @P2 LDC R9, c[0x0][0xbf0] ;  /* 0x0002fc00ff092b82 */ /* 0x000ea20000000800 */
[----:B------:R-:W-:Y:S01]  /*26e10*/  ULDC.64 UR4, c[0x0][0xaa0] ;  /* 0x0002a80000047ab9 */ /* 0x000fe20000000a00 */
[----:B------:R-:W-:Y:S01]  /*26e20*/  IADD3 R31, R14, -R31, RZ ;  /* 0x8000001f0e1f7210 */ /* 0x000fe20007ffe0ff */
[----:B-1----:R-:W-:Y:S01]  /*26e30*/  IMAD R3, R11, UR4, RZ ;  /* 0x000000040b037c24 */ /* 0x002fe2000f8e02ff */
[----:B------:R-:W-:-:S03]  /*26e40*/  SHF.R.S32.HI R20, RZ, 0x3, R20 ;  /* 0x00000003ff147819 */ /* 0x000fc60000011414 */
[C---:B------:R-:W-:Y:S02]  /*26e50*/  IMAD R5, R0.reuse, UR5, R3 ;  /* 0x0000000500057c24 */ /* 0x040fe4000f8e0203 */
[----:B------:R-:W-:Y:S01]  /*26e60*/  IMAD.WIDE.U32 R2, R0, UR4, RZ ;  /* 0x0000000400027c25 */ /* 0x000fe2000f8e00ff */
[----:B------:R-:W-:-:S03]  /*26e70*/  ULDC.64 UR4, c[0x0][0xae8] ;  /* 0x0002ba0000047ab9 */ /* 0x000fc60000000a00 */
[----:B------:R-:W-:Y:S02]  /*26e80*/  IMAD R4, R31, 0x20, R20 ;  /* 0x000000201f047824 */ /* 0x000fe400078e0214 */
[----:B------:R-:W-:Y:S02]  /*26e90*/  IMAD R0, R10, UR4, RZ ;  /* 0x000000040a007c24 */ /* 0x000fe4000f8e02ff */
[----:B------:R-:W-:Y:S02]  /*26ea0*/  IMAD.IADD R8, R24, 0x1, R4 ;  /* 0x0000000118087824 */ /* 0x000fe400078e0204 */
[----:B------:R-:W-:Y:S02]  /*26eb0*/  IMAD.IADD R3, R3, 0x1, R5 ;  /* 0x0000000103037824 */ /* 0x000fe400078e0205 */
[----:B------:R-:W-:Y:S02]  /*26ec0*/  IMAD R7, R26, UR5, R0 ;  /* 0x000000051a077c24 */ /* 0x000fe4000f8e0200 */
[----:B----4-:R-:W-:-:S04]  /*26ed0*/  @P2 IMAD.HI.U32 R0, R8, R29, RZ ;  /* 0x0000001d08002227 */ /* 0x010fc800078e00ff */
[----:B------:R-:W-:Y:S01]  /*26ee0*/  IMAD.WIDE.U32 R2, R26, UR4, R2 ;  /* 0x000000041a027c25 */ /* 0x000fe2000f8e0002 */
[----:B------:R-:W-:-:S03]  /*26ef0*/  ULDC.64 UR4, c[0x0][0xaf0] ;  /* 0x0002bc0000047ab9 */ /* 0x000fc60000000a00 */
[----:B------:R-:W-:Y:S01]  /*26f00*/  IMAD.MOV.U32 R5, RZ, RZ, R8 ;  /* 0x000000ffff057224 */ /* 0x000fe200078e0008 */
[----:B--2---:R-:W-:Y:S01]  /*26f10*/  @P2 SHF.R.U32.HI R5, RZ, R9, R0 ;  /* 0x00000009ff052219 */ /* 0x004fe20000011600 */
        /* <DEDUP_REMOVED lines=30> */
[----:B------:R1:W2:Y:S04]  /*27100*/  SHFL.IDX PT, R0, R3, RZ, 0x181f ;  /* 0x00181fff03007589 */ /* 0x0002a800000e0000 */
[----:B------:R1:W3:Y:S02]  /*27110*/  SHFL.IDX PT, R14, R2, RZ, 0x181f ;  /* 0x00181fff020e7589 */ /* 0x0002e400000e0000 */
.L_x_6747:
[----:B------:R-:W-:Y:S01]  /*27120*/  IMAD R27, R6, R27, RZ ;  /* 0x0000001b061b7224 */ /* 0x000fe200078e02ff */
[----:B------:R-:W-:Y:S01]  /*27130*/  BSSY B1, `(.L_x_6497) ;  /* 0x0000011000017945 */ /* 0x000fe20003800000 */
[----:B------:R-:W-:-:S05]  /*27140*/  IMAD.IADD R6, R20, 0x1, R24 ;  /* 0x0000000114067824 */ /* 0x000fca00078e0218 */
[----:B------:R-:W-:-:S13]  /*27150*/  ISETP.GE.AND P0, PT, R6, R27, PT ;  /* 0x0000001b0600720c */ /* 0x000fda0003f06270 */
        /* <DEDUP_REMOVED lines=8> */
[-C--:B--2---:R-:W-:Y:S02]  /*271e0*/  @!P3 LEA.HI.X R13, R31, R0.reuse, R10, 0x1, P0 ;  /* 0x000000001f0db211 */ /* 0x084fe400000f0c0a */
[-C--:B------:R-:W-:Y:S02]  /*271f0*/  @!P4 LEA.HI.X R25, R5, R0.reuse, R7, 0x1, P1 ;  /* 0x000000000519c211 */ /* 0x080fe400008f0c07 */
[----:B------:R-:W-:Y:S01]  /*27200*/  @!P5 LEA.HI.X R15, R9, R0, R8, 0x1, P2 ;  /* 0x00000000090fd211 */ /* 0x000fe200010f0c08 */
[----:B------:R4:W-:Y:S04]  /*27210*/  @!P3 ST.E.128 desc[UR50][R12.64], RZ ;  /* 0x000000ff0c00b985 */ /* 0x0009e8000c101d32 */
[----:B------:R4:W-:Y:S04]  /*27220*/  @!P4 ST.E.128 desc[UR50][R24.64], RZ ;  /* 0x000000ff1800c985 */ /* 0x0009e8000c101d32 */
[----:B------:R4:W-:Y:S02]  /*27230*/  @!P5 ST.E.128 desc[UR50][R14.64], RZ ;  /* 0x000000ff0e00d985 */ /* 0x0009e4000c101d32 */
.L_x_6498:
[----:B------:R-:W-:Y:S05]  /*27240*/  BSYNC B1 ;  /* 0x0000000000017941 */ /* 0x000fea0003800000 */
.L_x_6497:
[----:B------:R-:W-:-:S03]  /*27250*/  UMOV UR4, 0xffffffff ;  /* 0xffffffff00047882 */ /* 0x000fc60000000000 */
[----:B------:R-:W-:Y:S05]  /*27260*/  BRA.DIV UR4, `(.L_x_6499) ;  /* 0x000000be042c7947 */ /* 0x000fea000b800000 */
[----:B--2---:R2:W0:Y:S04]  /*27270*/  SHFL.IDX PT, R0, R3, 0x1, 0x181f ;  /* 0x00381f0003007f89 */ /* 0x00442800000e0000 */
[----:B---34-:R2:W3:Y:S02]  /*27280*/  SHFL.IDX PT, R14, R2, 0x1, 0x181f ;  /* 0x00381f00020e7f89 */ /* 0x0184e400000e0000 */
.L_x_6751:
        /* <DEDUP_REMOVED lines=17> */
.L_x_6501:
[----:B------:R-:W-:Y:S05]  /*273a0*/  BSYNC B1 ;  /* 0x0000000000017941 */ /* 0x000fea0003800000 */
.L_x_6500:
[----:B------:R-:W-:-:S03]  /*273b0*/  UMOV UR4, 0xffffffff ;  /* 0xffffffff00047882 */ /* 0x000fc60000000000 */
[----:B------:R-:W-:Y:S05]  /*273c0*/  BRA.DIV UR4, `(.L_x_6502) ;  /* 0x000000be041c7947 */ /* 0x000fea000b800000 */
[----:B0-----:R0:W0:Y:S04]  /*273d0*/  SHFL.IDX PT, R0, R3, 0x2, 0x181f ;  /* 0x00581f0003007f89 */ /* 0x00102800000e0000 */
[----:B---34-:R3:W4:Y:S02]  /*273e0*/  SHFL.IDX PT, R14, R2, 0x2, 0x181f ;  /* 0x00581f00020e7f89 */ /* 0x01872400000e0000 */
.L_x_6755:
        /* <DEDUP_REMOVED lines=17> */
.L_x_6504:
[----:B------:R-:W-:Y:S05]  /*27500*/  BSYNC B1 ;  /* 0x0000000000017941 */ /* 0x000fea0003800000 */
.L_x_6503:
[----:B------:R-:W-:-:S03]  /*27510*/  UMOV UR4, 0xffffffff ;  /* 0xffffffff00047882 */ /* 0x000fc60000000000 */
[----:B------:R-:W-:Y:S05]  /*27520*/  BRA.DIV UR4, `(.L_x_6505) ;  /* 0x000000be040c7947 */ /* 0x000fea000b800000 */
[----:B0-----:R0:W0:Y:S04]  /*27530*/  SHFL.IDX PT, R0, R3, 0x3, 0x181f ;  /* 0x00781f0003007f89 */ /* 0x00102800000e0000 */
[----:B----4-:R4:W0:Y:S02]  /*27540*/  SHFL.IDX PT, R14, R2, 0x3, 0x181f ;  /* 0x00781f00020e7f89 */ /* 0x01082400000e0000 */
.L_x_6759:
[----:B-1234-:R-:W-:-:S04]  /*27550*/  IADD3 R2, R6, 0x60, RZ ;  /* 0x0000006006027810 */ /* 0x01efc80007ffe0ff */
        /* <DEDUP_REMOVED lines=15> */
.L_x_6492:
[----:B------:R-:W-:Y:S05]  /*27650*/  BSYNC B0 ;  /* 0x0000000000007941 */ /* 0x000fea0003800000 */
.L_x_6482:
[----:B------:R-:W-:Y:S02]  /*27660*/  ULDC UR4, c[0x0][0xc3c] ;  /* 0x00030f0000047ab9 */ /* 0x000fe40000000800 */
[----:B------:R-:W-:-:S13]  /*27670*/  ISETP.GE.AND P0, PT, R23, UR4, PT ;  /* 0x0000000417007c0c */ /* 0x000fda000bf06270 */
[----:B------:R-:W-:Y:S05]  /*27680*/  @!P0 BRA `(.L_x_6506) ;  /* 0xfffffd9c00408947 */ /* 0x000fea000383ffff */
[----:B------:R-:W-:Y:S05]  /*27690*/  BRA `(.L_x_6294) ;  /* 0x00000090002c7947 */ /* 0x000fea0003800000 */
.L_x_6292:
        /* <DEDUP_REMOVED lines=58> */
.L_x_6512:
        /* <DEDUP_REMOVED lines=12> */
.L_x_6511:
[----:B------:R-:W-:Y:S05]  /*27b00*/  BSYNC B0 ;  /* 0x0000000000007941 */ /* 0x000fea0003800000 */
.L_x_6510:
        /* <DEDUP_REMOVED lines=20> */
.L_x_6508:
        /* <DEDUP_REMOVED lines=20> */
.L_x_6513:
        /* <DEDUP_REMOVED lines=59> */
.L_x_6509:
[----:B------:R-:W-:Y:S01]  /*28140*/  IMAD.MOV.U32 R17, RZ, RZ, RZ ;  /* 0x000000ffff117224 */ /* 0x000fe200078e00ff */
[----:B------:R-:W-:Y:S01]  /*28150*/  MOV R18, RZ ;  /* 0x000000ff00127202 */ /* 0x000fe20000000f00 */
[----:B------:R-:W-:-:S07]  /*28160*/  IMAD.U32 R16, RZ, RZ, UR6 ;  /* 0x00000006ff107e24 */ /* 0x000fce000f8e00ff */
.L_x_6514:
[----:B------:R-:W-:-:S13]  /*28170*/  ISETP.NE.AND P0, PT, R5, RZ, PT ;  /* 0x000000ff0500720c */ /* 0x000fda0003f05270 */
[----:B------:R-:W0:Y:S01]  /*28180*/  @!P0 S2R R3, SR_CgaCtaId ;  /* 0x0000000000038919 */ /* 0x000e220000008800 */
[----:B------:R-:W-:-:S04]  /*28190*/  @!P0 MOV R0, 0x400 ;  /* 0x0000040000008802 */ /* 0x000fc80000000f00 */
[----:B0-----:R-:W-:-:S05]  /*281a0*/  @!P0 LEA R0, R3, R0, 0x18 ;  /* 0x0000000003008211 */ /* 0x001fca00078ec0ff */
[----:B------:R2:W-:Y:S01]  /*281b0*/  @!P0 STS.128 [R0+0x334d0], R16 ;  /* 0x0334d01000008388 */ /* 0x0005e20000000c00 */
[----:B------:R-:W-:Y:S06]  /*281c0*/  BAR.ARV 0x5, 0x180 ;  /* 0x0146000000007b1d */ /* 0x000fec0000002000 */
.L_x_6507:
        /* <DEDUP_REMOVED lines=12> */
[----:B------:R-:W-:Y:S01]  /*28290*/  IMAD.MOV.U32 R32, RZ, RZ, RZ ;  /* 0x000000ffff207224 */ /* 0x000fe200078e00ff */
[----:B------:R-:W-:Y:S01]  /*282a0*/  ULOP3.LUT UR39, UR36, 0x2, URZ, 0xfc, !UPT ;  /* 0x0000000224277892 */ /* 0x000fe2000f8efc3f */
[----:B------:R-:W-:Y:S01]  /*282b0*/  IMAD.MOV.U32 R37, RZ, RZ, 0x1 ;  /* 0x00000001ff257424 */ /* 0x000fe200078e00ff */
[----:B------:R-:W-:Y:S01]  /*282c0*/  ULOP3.LUT UR37, UR36, 0x1, URZ, 0xfc, !UPT ;  /* 0x0000000124257892 */ /* 0x000fe2000f8efc3f */
[----:B------:R-:W-:Y:S01]  /*282d0*/  ULDC UR38, c[0x0][0xc] ;  /* 0x0000030000267ab9 */ /* 0x000fe20000000800 */
[C---:B-1----:R-:W-:Y:S01]  /*282e0*/  IMAD.SHL.U32 R25, R9.reuse, 0x40, RZ ;  /* 0x0000004009197824 */ /* 0x042fe200078e00ff */
[----:B0-----:R-:W-:Y:S01]  /*282f0*/  SHF.R.U32.HI R2, RZ, 0x1, R9 ;  /* 0x00000001ff027819 */ /* 0x001fe20000011609 */
[C---:B--2---:R-:W-:Y:S01]  /*28300*/  IMAD.SHL.U32 R0, R9.reuse, 0x10, RZ ;  /* 0x0000001009007824 */ /* 0x044fe200078e00ff */
[C---:B------:R-:W-:Y:S01]  /*28310*/  LOP3.LUT R11, R9.reuse, 0x7f, RZ, 0xc0, !PT ;  /* 0x0000007f090b7812 */ /* 0x040fe200078ec0ff */
[----:B------:R-:W-:Y:S01]  /*28320*/  IMAD.SHL.U32 R6, R9, 0x2, RZ ;  /* 0x0000000209067824 */ /* 0x000fe200078e00ff */
[----:B------:R-:W-:Y:S01]  /*28330*/  LOP3.LUT R3, R25, 0x180, RZ, 0xc0, !PT ;  /* 0x0000018019037812 */ /* 0x000fe200078ec0ff */
[----:B------:R-:W-:Y:S01]  /*28340*/  IMAD.SHL.U32 R8, R9, 0x4, RZ ;  /* 0x0000000409087824 */ /* 0x000fe200078e00ff */
[----:B------:R-:W-:Y:S01]  /*28350*/  LOP3.LUT R5, R0, 0x1b0, RZ, 0xc0, !PT ;  /* 0x000001b000057812 */ /* 0x000fe200078ec0ff */
[----:B------:R-:W-:Y:S01]  /*28360*/  IMAD.SHL.U32 R4, R11, 0x10, RZ ;  /* 0x000000100b047824 */ /* 0x000fe200078e00ff */
[----:B------:R-:W-:Y:S01]  /*28370*/  LOP3.LUT R3, R3, 0x30, R2, 0xf8, !PT ;  /* 0x0000003003037812 */ /* 0x000fe200078ef802 */
[----:B------:R-:W-:Y:S01]  /*28380*/  IMAD.SHL.U32 R2, R9, 0x20, RZ ;  /* 0x0000002009027824 */ /* 0x000fe200078e00ff */
[----:B------:R-:W-:-:S02]  /*28390*/  LOP3.LUT R6, R5, 0x30, R6, 0x78, !PT ;  /* 0x0000003005067812 */ /* 0x000fc400078e7806 */
[----:B------:R-:W-:Y:S02]  /*283a0*/  LOP3.LUT R7, R4, 0x600, RZ, 0xc0, !PT ;  /* 0x0000060004077812 */ /* 0x000fe400078ec0ff */
[----:B------:R-:W-:Y:S02]  /*283b0*/  LOP3.LUT R5, R2, 0x80, RZ, 0xc0, !PT ;  /* 0x0000008002057812 */ /* 0x000fe400078ec0ff */
[----:B------:R-:W-:Y:S02]  /*283c0*/  SHF.L.U32 R4, R9, 0x3, RZ ;  /* 0x0000000309047819 */ /* 0x000fe400000006ff */
[----:B------:R-:W-:Y:S02]  /*283d0*/  LOP3.LUT R5, R5, 0x10, R9, 0xf8, !PT ;  /* 0x0000001005057812 */ /* 0x000fe400078ef809 */
[----:B------:R-:W-:Y:S02]  /*283e0*/  LOP3.LUT R9, R7, 0x40, R0, 0xf8, !PT ;  /* 0x0000004007097812 */ /* 0x000fe400078ef800 */
[----:B------:R-:W-:Y:S01]  /*283f0*/  LOP3.LUT R4, R3, 0x30, R4, 0x78, !PT ;  /* 0x0000003003047812 */ /* 0x000fe200078e7804 */
[----:B------:R-:W-:Y:S01]  /*28400*/  IMAD.MOV.U32 R3, RZ, RZ, 0x1 ;  /* 0x00000001ff037424 */ /* 0x000fe200078e00ff */
[----:B------:R-:W-:-:S02]  /*28410*/  LOP3.LUT R10, R9, R6, RZ, 0xfc, !PT ;  /* 0x00000006090a7212 */ /* 0x000fc400078efcff */
[--C-:B------:R-:W-:Y:S02]  /*28420*/  LOP3.LUT R7, R7, 0x60, R2.reuse, 0xf8, !PT ;  /* 0x0000006007077812 */ /* 0x100fe400078ef802 */
[----:B------:R-:W-:Y:S01]  /*28430*/  LOP3.LUT R25, R4, 0x640, R25, 0xf8, !PT ;  /* 0x0000064004197812 */ /* 0x000fe200078ef819 */
[----:B------:R-:W-:Y:S01]  /*28440*/  STL [R1+0x1c], R10 ;  /* 0x00001c0a01007387 */ /* 0x000fe20000100800 */
[----:B------:R-:W-:Y:S02]  /*28450*/  SHF.R.U32.HI R4, RZ, 0x2, R11 ;  /* 0x00000002ff047819 */ /* 0x000fe4000001160b */
[----:B------:R-:W-:Y:S01]  /*28460*/  LOP3.LUT R0, R0, 0x30, RZ, 0xc0, !PT ;  /* 0x0000003000007812 */ /* 0x000fe200078ec0ff */
[----:B------:R-:W-:Y:S01]  /*28470*/  STL [R1+0x38], RZ ;  /* 0x000038ff01007387 */ /* 0x000fe20000100800 */
[--C-:B------:R-:W-:Y:S02]  /*28480*/  LOP3.LUT R22, R7, 0x100, R2.reuse, 0xf8, !PT ;  /* 0x0000010007167812 */ /* 0x100fe400078ef802 */
[----:B------:R-:W-:Y:S01]  /*28490*/  LOP3.LUT R2, R4, 0x60, R2, 0xf8, !PT ;  /* 0x0000006004027812 */ /* 0x000fe200078ef802 */
[----:B------:R3:W-:Y:S01]  /*284a0*/  STL [R1+0x4], R3 ;  /* 0x0000040301007387 */ /* 0x0007e20000100800 */
        /* <DEDUP_REMOVED lines=8> */
[----:B------:R-:W-:-:S05]  /*28530*/  IMAD.IADD R0, R23, 0x1, R10 ;  /* 0x0000000117007824 */ /* 0x000fca00078e020a */
[----:B------:R0:W-:Y:S02]  /*28540*/  STL [R1+0x20], R0 ;  /* 0x0000200001007387 */ /* 0x0001e40000100800 */
.L_x_6635:
[----:B-1----:R-:W1:Y:S02]  /*28550*/  LDC.64 R26, c[0x0][0xc88] ;  /* 0x00032200ff1a7b82 */ /* 0x002e640000000a00 */
[----:B-1----:R-:W-:-:S06]  /*28560*/  IMAD.WIDE R26, R19, 0x4, R26 ;  /* 0x00000004131a7825 */ /* 0x002fcc00078e021a */
[----:B0-----:R-:W0:Y:S01]  /*28570*/  LDG.E R26, desc[UR50][R26.64] ;  /* 0x000000321a1a7981 */ /* 0x001e22000c1e1900 */
[----:B------:R-:W-:Y:S05]  /*28580*/  YIELD ;  /* 0x0000000000007946 */ /* 0x000fea0003800000 */
[----:B------:R-:W-:Y:S01]  /*28590*/  ULDC.64 UR4, c[0x0][0xa28] ;  /* 0x00028a0000047ab9 */ /* 0x000fe20000000a00 */
[----:B--2---:R-:W-:Y:S01]  /*285a0*/  MOV R8, RZ ;  /* 0x000000ff00087202 */ /* 0x004fe20000000f00 */
[----:B------:R-:W-:Y:S01]  /*285b0*/  ULDC.64 UR6, c[0x0][0xa10] ;  /* 0x0002840000067ab9 */ /* 0x000fe20000000a00 */
[----:B------:R-:W-:Y:S01]  /*285c0*/  ISETP.NE.U32.AND P0, PT, RZ, UR4, PT ;  /* 0x00000004ff007c0c */ /* 0x000fe2000bf05070 */
[----:B------:R-:W-:Y:S01]  /*285d0*/  IMAD.MOV.U32 R30, RZ, RZ, RZ ;  /* 0x000000ffff1e7224 */ /* 0x000fe200078e00ff */
[----:B------:R-:W-:-:S02]  /*285e0*/  ULDC.64 UR8, c[0x0][0xa18] ;  /* 0x0002860000087ab9 */ /* 0x000fc40000000a00 */
[----:B------:R-:W-:Y:S02]  /*285f0*/  ISETP.NE.AND.EX P0, PT, RZ, UR5, PT, P0 ;  /* 0x00000005ff007c0c */ /* 0x000fe4000bf05300 */
[----:B0--3--:R-:W-:-:S11]  /*28600*/  SHF.R.S32.HI R0, RZ, 0x1f, R26 ;  /* 0x0000001fff007819 */ /* 0x009fd6000001141a */
        /* <DEDUP_REMOVED lines=13> */
[----:B-1----:R-:W-:-:S02]  /*286e0*/  IADD3 R2, P3, R27, UR4, RZ ;  /* 0x000000041b027c10 */ /* 0x002fc4000ff7e0ff */
[C---:B------:R-:W-:Y:S02]  /*286f0*/  IADD3.X R5, R28.reuse, UR7, RZ, P4, !PT ;  /* 0x000000071c057c10 */ /* 0x040fe4000a7fe4ff */
[----:B------:R-:W-:Y:S02]  /*28700*/  IADD3.X R3, R28, UR5, RZ, P3, !PT ;  /* 0x000000051c037c10 */ /* 0x000fe40009ffe4ff */
[----:B------:R-:W-:-:S03]  /*28710*/  ISETP.NE.U32.AND P2, PT, RZ, UR8, PT ;  /* 0x00000008ff007c0c */ /* 0x000fc6000bf45070 */
[----:B------:R-:W5:Y:S01]  /*28720*/  @P0 LDG.E R30, desc[UR50][R2.64] ;  /* 0x00000032021e0981 */ /* 0x000f62000c1e1900 */
[----:B------:R-:W-:-:S03]  /*28730*/  ISETP.NE.AND.EX P2, PT, RZ, UR9, PT, P2 ;  /* 0x00000009ff007c0c */ /* 0x000fc6000bf45320 */
[----:B------:R-:W5:Y:S01]  /*28740*/  @P1 LDG.E R0, desc[UR50][R4.64] ;  /* 0x0000003204001981 */ /* 0x000f62000c1e1900 */
[----:B------:R-:W-:Y:S02]  /*28750*/  ULDC UR4, c[0x0][0x288] ;  /* 0x0000a20000047ab9 */ /* 0x000fe40000000800 */
[----:B------:R-:W-:Y:S01]  /*28760*/  IMAD.U32 R31, RZ, RZ, UR4 ;  /* 0x00000004ff1f7e24 */ /* 0x000fe2000f8e00ff */
[----:B------:R-:W-:Y:S02]  /*28770*/  ULDC.64 UR4, c[0x0][0x418] ;  /* 0x0001060000047ab9 */ /* 0x000fe40000000a00 */
[----:B------:R-:W-:-:S03]  /*28780*/  UISETP.NE.U32.AND UP0, UPT, UR4, URZ, UPT ;  /* 0x0000003f0400728c */ /* 0x000fc6000bf05070 */
[----:B------:R-:W-:Y:S01]  /*28790*/  ULDC UR4, c[0x0][0x424] ;  /* 0x0001090000047ab9 */ /* 0x000fe20000000800 */
[----:B------:R-:W-:Y:S01]  /*287a0*/  UISETP.NE.AND.EX UP0, UPT, UR5, URZ, UPT, UP0 ;  /* 0x0000003f0500728c */ /* 0x000fe2000bf05300 */
[----:B------:R-:W-:Y:S02]  /*287b0*/  @P2 IADD3 R6, P3, R27, UR8, RZ ;  /* 0x000000081b062c10 */ /* 0x000fe4000ff7e0ff */
[----:B------:R-:W-:Y:S01]  /*287c0*/  ULDC UR5, c[0x0][0x2f0] ;  /* 0x0000bc0000057ab9 */ /* 0x000fe20000000800 */
[----:B------:R-:W-:Y:S01]  /*287d0*/  USEL UR4, UR4, 0x1, UP0 ;  /* 0x0000000104047887 */ /* 0x000fe20008000000 */
[----:B------:R-:W-:-:S03]  /*287e0*/  @P2 IADD3.X R7, R28, UR9, RZ, P3, !PT ;  /* 0x000000091c072c10 */ /* 0x000fc60009ffe4ff */
[----:B------:R-:W-:Y:S02]  /*287f0*/  UIMAD UR4, UR4, UR5, URZ ;  /* 0x00000005040472a4 */ /* 0x000fe4000f8e023f */
[----:B------:R0:W5:Y:S01]  /*28800*/  @P2 LDG.E R31, desc[UR50][R6.64] ;  /* 0x00000032061f2981 */ /* 0x000162000c1e1900 */
[----:B------:R-:W-:Y:S02]  /*28810*/  ULDC UR5, c[0x0][0x348] ;  /* 0x0000d20000057ab9 */ /* 0x000fe40000000800 */
[----:B0-----:R-:W-:Y:S02]  /*28820*/  IMAD.U32 R6, RZ, RZ, UR5 ;  /* 0x00000005ff067e24 */ /* 0x001fe4000f8e00ff */
[----:B------:R-:W-:Y:S01]  /*28830*/  IMAD.U32 R7, RZ, RZ, UR4 ;  /* 0x00000004ff077e24 */ /* 0x000fe2000f8e00ff */
[----:B--2---:R0:W-:Y:S01]  /*28840*/  STL [R1+0x10], R8 ;  /* 0x0000100801007387 */ /* 0x0041e20000100800 */
[----:B------:R-:W-:Y:S05]  /*28850*/  @P2 BRA `(.L_x_6516) ;  /* 0x0000000000102947 */ /* 0x000fea0003800000 */
[----:B------:R-:W-:Y:S05]  /*28860*/  @!P0 BRA `(.L_x_6516) ;  /* 0x00000000000c8947 */ /* 0x000fea0003800000 */
[----:B-----5:R-:W2:Y:S04]  /*28870*/  LDG.E R31, desc[UR50][R2.64] ;  /* 0x00000032021f7981 */ /* 0x020ea8000c1e1900 */
[----:B------:R-:W2:Y:S02]  /*28880*/  LDG.E R2, desc[UR50][R2.64+0x4] ;  /* 0x0000043202027981 */ /* 0x000ea4000c1e1900 */
[----:B--2---:R-:W-:-:S07]  /*28890*/  IMAD.IADD R31, R2, 0x1, -R31 ;  /* 0x00000001021f7824 */ /* 0x004fce00078e0a1f */
.L_x_6516:
[----:B------:R-:W-:Y:S01]  /*288a0*/  ULDC.64 UR4, c[0x0][0xa20] ;  /* 0x0002880000047ab9 */ /* 0x000fe20000000a00 */
[----:B------:R-:W-:Y:S02]  /*288b0*/  MOV R36, R26 ;  /* 0x0000001a00247202 */ /* 0x000fe40000000f00 */
[----:B------:R-:W-:-:S04]  /*288c0*/  ISETP.NE.U32.AND P0, PT, RZ, UR4, PT ;  /* 0x00000004ff007c0c */ /* 0x000fc8000bf05070 */
[----:B------:R-:W-:-:S13]  /*288d0*/  ISETP.NE.AND.EX P0, PT, RZ, UR5, PT, P0 ;  /* 0x00000005ff007c0c */ /* 0x000fda000bf05300 */
[----:B------:R-:W-:Y:S05]  /*288e0*/  @!P0 BRA `(.L_x_6517) ;  /* 0x0000000000108947 */ /* 0x000fea0003800000 */
[----:B------:R-:W-:-:S04]  /*288f0*/  IADD3 R2, P0, R27, UR4, RZ ;  /* 0x000000041b027c10 */ /* 0x000fc8000ff1e0ff */
[----:B------:R-:W-:-:S05]  /*28900*/  IADD3.X R3, R28, UR5, RZ, P0, !PT ;  /* 0x000000051c037c10 */ /* 0x000fca00087fe4ff */
[----:B------:R1:W5:Y:S01]  /*28910*/  LDG.E R7, desc[UR50][R2.64] ;  /* 0x0000003202077981 */ /* 0x000362000c1e1900 */
[----:B------:R-:W-:Y:S05]  /*28920*/  BRA `(.L_x_6518) ;  /* 0x0000000000247947 */ /* 0x000fea0003800000 */
.L_x_6517:
        /* <DEDUP_REMOVED lines=9> */
.L_x_6518:
[----:B-1----:R-:W2:Y:S01]  /*289c0*/  @P1 LDG.E R2, desc[UR50][R4.64] ;  /* 0x0000003204021981 */ /* 0x002ea2000c1e1900 */
[----:B------:R-:W1:Y:S03]  /*289d0*/  LDC R3, c[0x0][0x448] ;  /* 0x00011200ff037b82 */ /* 0x000e660000000800 */
[----:B------:R3:W2:Y:S01]  /*289e0*/  @P1 LDG.E R5, desc[UR50][R4.64+0x4] ;  /* 0x0000043204051981 */ /* 0x0006a2000c1e1900 */
[----:B-----5:R-:W-:Y:S01]  /*289f0*/  IMAD.IADD R7, R7, 0x1, -R8 ;  /* 0x0000000107077824 */ /* 0x020fe200078e0a08 */
[----:B------:R-:W-:Y:S01]  /*28a00*/  BSSY B0, `(.L_x_6519) ;  /* 0x000016a000007945 */ /* 0x000fe20003800000 */
[----:B-1----:R-:W-:-:S13]  /*28a10*/  ISETP.NE.AND P0, PT, R3, 0x1, PT ;  /* 0x000000010300780c */ /* 0x002fda0003f05270 */
[----:B------:R-:W1:Y:S08]  /*28a20*/  @P0 LDC R3, c[0x0][0x44c] ;  /* 0x00011300ff030b82 */ /* 0x000e700000000800 */
[----:B---3--:R-:W3:Y:S01]  /*28a30*/  @P0 LDC R4, c[0x0][0x450] ;  /* 0x00011400ff040b82 */ /* 0x008ee20000000800 */
[----:B--2---:R-:W-:Y:S02]  /*28a40*/  @P1 IMAD.IADD R6, R5, 0x1, -R2 ;  /* 0x0000000105061824 */ /* 0x004fe400078e0a02 */
[----:B------:R-:W-:-:S02]  /*28a50*/  IMAD.SHL.U32 R2, R17, 0x80, RZ ;  /* 0x0000008011027824 */ /* 0x000fc400078e00ff */
[----:B------:R-:W-:Y:S02]  /*28a60*/  IMAD.IADD R29, R7, 0x1, R6 ;  /* 0x00000001071d7824 */ /* 0x000fe400078e0206 */
[----:B------:R-:W-:-:S03]  /*28a70*/  VIADD R2, R2, 0x7f ;  /* 0x0000007f02027836 */ /* 0x000fc60000000000 */
[----:B------:R-:W-:Y:S01]  /*28a80*/  IADD3 R33, R29, 0x9f, RZ ;  /* 0x0000009f1d217810 */ /* 0x000fe20007ffe0ff */
[----:B-1----:R-:W-:-:S04]  /*28a90*/  @P0 IMAD.HI.U32 R5, R2, R3, RZ ;  /* 0x0000000302050227 */ /* 0x002fc800078e00ff */
[----:B------:R-:W-:-:S04]  /*28aa0*/  IMAD.HI R33, R33, 0x66666667, RZ ;  /* 0x6666666721217827 */ /* 0x000fc800078e02ff */
[----:B------:R-:W-:Y:S01]  /*28ab0*/  IMAD.MOV.U32 R3, RZ, RZ, R2 ;  /* 0x000000ffff037224 */ /* 0x000fe200078e0002 */
[----:B------:R-:W-:Y:S02]  /*28ac0*/  SHF.R.U32.HI R2, RZ, 0x1f, R33 ;  /* 0x0000001fff027819 */ /* 0x000fe40000011621 */
[----:B---3--:R-:W-:Y:S02]  /*28ad0*/  @P0 SHF.R.U32.HI R3, RZ, R4, R5 ;  /* 0x00000004ff030219 */ /* 0x008fe40000011605 */
[----:B------:R-:W-:Y:S02]  /*28ae0*/  LEA.HI.SX32 R33, R33, R2, 0x1a ;  /* 0x0000000221217211 */ /* 0x000fe400078fd2ff */
[----:B------:R-:W-:-:S05]  /*28af0*/  IADD3 R2, R29, 0xa0, -R31 ;  /* 0x000000a01d027810 */ /* 0x000fca0007ffe81f */
[----:B------:R-:W-:-:S04]  /*28b00*/  IMAD.IADD R3, R2, 0x1, R3 ;  /* 0x0000000102037824 */ /* 0x000fc800078e0203 */
[----:B------:R-:W-:-:S05]  /*28b10*/  IMAD.HI R3, R3, 0x66666667, RZ ;  /* 0x6666666703037827 */ /* 0x000fca00078e02ff */
[----:B------:R-:W-:-:S04]  /*28b20*/  SHF.R.U32.HI R4, RZ, 0x1f, R3 ;  /* 0x0000001fff047819 */ /* 0x000fc80000011603 */
[----:B------:R-:W-:-:S04]  /*28b30*/  LEA.HI.SX32 R4, R3, R4, 0x1a ;  /* 0x0000000403047211 */ /* 0x000fc800078fd2ff */
[----:B------:R-:W-:-:S05]  /*28b40*/  VIMNMX R3, R33, R4, PT ;  /* 0x0000000421037248 */ /* 0x000fca0003fe0100 */
[--C-:B------:R-:W-:Y:S02]  /*28b50*/  IMAD R3, R3, 0xa0, -R7.reuse ;  /* 0x000000a003037824 */ /* 0x100fe400078e0a07 */
[----:B------:R-:W-:-:S03]  /*28b60*/  IMAD.MOV R7, RZ, RZ, -R7 ;  /* 0x000000ffff077224 */ /* 0x000fc600078e0a07 */
[----:B------:R-:W-:Y:S02]  /*28b70*/  VIMNMX R3, R3, R6, PT ;  /* 0x0000000603037248 */ /* 0x000fe40003fe0100 */
[----:B------:R-:W-:-:S04]  /*28b80*/  VIMNMX R7, RZ, R7, !PT ;  /* 0x00000007ff077248 */ /* 0x000fc80007fe0100 */
        /* <DEDUP_REMOVED lines=18> */
.L_x_6762:
[----:B--2---:R-:W-:Y:S02]  /*28cb0*/  ISETP.NE.AND P0, PT, R14, RZ, PT ;  /* 0x000000ff0e00720c */ /* 0x004fe40003f05270 */
[----:B------:R-:W-:-:S11]  /*28cc0*/  PLOP3.LUT P6, PT, PT, PT, PT, 0x8, 0x0 ;  /* 0x000000000000781c */ /* 0x000fd60003fce170 */
[----:B------:R-:W-:Y:S05]  /*28cd0*/  @P0 BRA `(.L_x_6522) ;  /* 0x00000000000c0947 */ /* 0x000fea0003800000 */
[----:B------:R-:W-:-:S03]  /*28ce0*/  UMOV UR4, 0xffffffff ;  /* 0xffffffff00047882 */ /* 0x000fc60000000000 */
[----:B------:R-:W-:Y:S05]  /*28cf0*/  BRA.DIV UR4, `(.L_x_6523) ;  /* 0x000000a604947947 */ /* 0x000fea000b800000 */
[----:B------:R-:W-:-:S13]  /*28d00*/  ELECT P6, URZ, PT ;  /* 0x00000000003f782f */ /* 0x000fda00038c0000 */
.L_x_6522:
[----:B-1----:R-:W2:Y:S01]  /*28d10*/  LDL R6, [R1+0x38] ;  /* 0x0000380001067983 */ /* 0x002ea20000100800 */
[----:B------:R-:W-:Y:S01]  /*28d20*/  BSSY B1, `(.L_x_6524) ;  /* 0x0000008000017945 */ /* 0x000fe20003800000 */
[----:B--2---:R-:W-:-:S05]  /*28d30*/  VIADD R6, R6, 0x1 ;  /* 0x0000000106067836 */ /* 0x004fca0000000000 */
[----:B------:R-:W-:-:S04]  /*28d40*/  LEA.HI R7, R6, R6, RZ, 0x1 ;  /* 0x0000000606077211 */ /* 0x000fc800078f08ff */
[----:B------:R-:W-:-:S05]  /*28d50*/  LOP3.LUT R7, R7, 0xfffffffe, RZ, 0xc0, !PT ;  /* 0xfffffffe07077812 */ /* 0x000fca00078ec0ff */
[----:B------:R-:W-:-:S05]  /*28d60*/  IMAD.IADD R6, R6, 0x1, -R7 ;  /* 0x0000000106067824 */ /* 0x000fca00078e0a07 */
[----:B------:R-:W-:-:S04]  /*28d70*/  SHF.L.U32 R6, R6, 0x1f, RZ ;  /* 0x0000001f06067819 */ /* 0x000fc800000006ff */
[----:B------:R-:W1:Y:S02]  /*28d80*/  SYNCS.PHASECHK.TRANS64.TRYWAIT P0, [R23+URZ+0x33420], R6 ;  /* 0x03342006170075a7 */ /* 0x000e64000800017f */
[----:B-1----:R-:W-:Y:S05]  /*28d90*/  @!P0 BRA `(.L_x_6525) ;  /* 0x000000a4008c8947 */ /* 0x002fea0003800000 */
.L_x_6765:
[----:B------:R-:W-:Y:S05]  /*28da0*/  BSYNC B1 ;  /* 0x0000000000017941 */ /* 0x000fea0003800000 */
.L_x_6524:
[----:B------:R-:W-:Y:S04]  /*28db0*/  BSSY B1, `(.L_x_6526) ;  /* 0x000008c000017945 */ /* 0x000fe80003800000 */
[----:B------:R-:W-:Y:S05]  /*28dc0*/  @!P6 BRA `(.L_x_6527) ;  /* 0x000000080028e947 */ /* 0x000fea0003800000 */
[----:B0-----:R-:W2:Y:S01]  /*28dd0*/  LDL R8, [R1+0x4] ;  /* 0x0000040001087983 */ /* 0x001ea20000100800 */
[----:B------:R-:W-:Y:S01]  /*28de0*/  IMAD R10, R35, 0x8, R23 ;  /* 0x00000008230a7824 */ /* 0x000fe200078e0217 */
[----:B------:R-:W0:Y:S01]  /*28df0*/  S2R R7, SR_TID.X ;  /* 0x0000000000077919 */ /* 0x000e220000002100 */
[----:B------:R-:W-:Y:S01]  /*28e00*/  BSSY B2, `(.L_x_6528) ;  /* 0x0000006000027945 */ /* 0x000fe20003800000 */
[----:B0-----:R-:W-:-:S04]  /*28e10*/  LOP3.LUT R7, R7, 0x7f, RZ, 0xc0, !PT ;  /* 0x0000007f07077812 */ /* 0x001fc800078ec0ff */
[----:B------:R-:W-:Y:S02]  /*28e20*/  ISETP.NE.AND P1, PT, R7, RZ, PT ;  /* 0x000000ff0700720c */ /* 0x000fe40003f25270 */
[----:B--2---:R-:W-:-:S04]  /*28e30*/  SHF.L.U32 R9, R8, 0x1f, RZ ;  /* 0x0000001f08097819 */ /* 0x004fc800000006ff */
[----:B------:R-:W0:Y:S02]  /*28e40*/  SYNCS.PHASECHK.TRANS64.TRYWAIT P0, [R10+URZ+0x334a0], R9 ;  /* 0x0334a0090a0075a7 */ /* 0x000e24000800017f */
[----:B0-----:R-:W-:Y:S05]  /*28e50*/  @!P0 BRA `(.L_x_6529) ;  /* 0x000000a400708947 */ /* 0x001fea0003800000 */
.L_x_6766:
[----:B------:R-:W-:Y:S05]  /*28e60*/  BSYNC B2 ;  /* 0x0000000000027941 */ /* 0x000fea0003800000 */
.L_x_6528:
[----:B------:R-:W-:Y:S04]  /*28e70*/  BSSY B2, `(.L_x_6530) ;  /* 0x0000009000027945 */ /* 0x000fe80003800000 */
[----:B------:R-:W-:Y:S05]  /*28e80*/  @P1 BRA `(.L_x_6531) ;  /* 0x00000000001c1947 */ /* 0x000fea0003800000 */
[----:B-1----:R-:W1:Y:S02]  /*28e90*/  S2R R6, SR_TID.X ;  /* 0x0000000000067919 */ /* 0x002e640000002100 */
[----:B-1----:R-:W-:Y:S02]  /*28ea0*/  LOP3.LUT R7, R6, 0x1f, RZ, 0xc0, !PT ;  /* 0x0000001f06077812 */ /* 0x002fe400078ec0ff */
[----:B------:R-:W-:Y:S02]  /*28eb0*/  MOV R6, 0x7800 ;  /* 0x0000780000067802 */ /* 0x000fe40000000f00 */
[----:B------:R-:W-:Y:S02]  /*28ec0*/  ISETP.NE.AND P0, PT, R7, RZ, PT ;  /* 0x000000ff0700720c */ /* 0x000fe40003f05270 */
[----:B------:R2:W-:Y:S11]  /*28ed0*/  SYNCS.ARRIVE.TRANS64 RZ, [R10+URZ+0x33490], R6 ;  /* 0x033490060aff79a7 */ /* 0x0005f6000800003f */
[----:B--2---:R-:W-:Y:S05]  /*28ee0*/  @!P0 BRA `(.L_x_6531) ;  /* 0x0000000000048947 */ /* 0x004fea0003800000 */
[----:B------:R-:W-:Y:S01]  /*28ef0*/  BPT.TRAP 0x1 ;  /* 0x000000040000795c */ /* 0x000fe20000300000 */
.L_x_6531:
[----:B------:R-:W-:Y:S05]  /*28f00*/  BSYNC B2 ;  /* 0x0000000000027941 */ /* 0x000fea0003800000 */
.L_x_6530:
        /* <DEDUP_REMOVED lines=8> */
[----:B-1----:R-:W-:Y:S01]  /*28f90*/  VIADD R6, R10, 0x33490 ;  /* 0x000334900a067836 */ /* 0x002fe20000000000 */
[----:B------:R-:W-:Y:S01]  /*28fa0*/  UMOV UR6, 0x0 ;  /* 0x0000000000067882 */ /* 0x000fe20000000000 */
[----:B------:R-:W-:Y:S01]  /*28fb0*/  VIADD R11, R8, 0x24200 ;  /* 0x00024200080b7836 */ /* 0x000fe20000000000 */
[----:B------:R-:W-:-:S09]  /*28fc0*/  UMOV UR7, 0x12f00000 ;  /* 0x12f0000000077882 */ /* 0x000fd20000000000 */
.L_x_6532:
        /* <DEDUP_REMOVED lines=16> */
.L_x_6533:
        /* <DEDUP_REMOVED lines=12> */
[----:B------:R-:W-:Y:S01]  /*29190*/  UMOV UR6, 0x0 ;  /* 0x0000000000067882 */ /* 0x000fe20000000000 */
[----:B------:R-:W-:Y:S01]  /*291a0*/  IADD3 R11, R8, 0x29200, RZ ;  /* 0x00029200080b7810 */ /* 0x000fe20007ffe0ff */
[----:B------:R-:W-:Y:S01]  /*291b0*/  UMOV UR7, 0x12f00000 ;  /* 0x12f0000000077882 */ /* 0x000fe20000000000 */
[----:B------:R-:W-:-:S15]  /*291c0*/  R2UR UR10, R14 ;  /* 0x000000000e0a72ca */ /* 0x000fde00000e0000 */
.L_x_6534:
        /* <DEDUP_REMOVED lines=13> */
.L_x_6767:
[----:B------:R-:W-:Y:S05]  /*292a0*/  BSYNC B2 ;  /* 0x0000000000027941 */ /* 0x000fea0003800000 */
.L_x_6535:
        /* <DEDUP_REMOVED lines=11> */
.L_x_6538:
[----:B------:R-:W-:Y:S05]  /*29360*/  BSYNC B2 ;  /* 0x0000000000027941 */ /* 0x000fea0003800000 */
.L_x_6537:
        /* <DEDUP_REMOVED lines=8> */
.L_x_6539:
        /* <DEDUP_REMOVED lines=15> */
.L_x_6540:
        /* <DEDUP_REMOVED lines=15> */
.L_x_6541:
        /* <DEDUP_REMOVED lines=10> */
.L_x_6527:
[----:B------:R-:W-:Y:S05]  /*29670*/  BSYNC B1 ;  /* 0x0000000000017941 */ /* 0x000fea0003800000 */
.L_x_6526:
[----:B-1----:R-:W2:Y:S01]  /*29680*/  LDL.LU R6, [R1+0x4] ;  /* 0x0000040001067983 */ /* 0x002ea20000300800 */
[----:B------:R-:W-:Y:S01]  /*29690*/  IADD3 R35, R35, 0x1, RZ ;  /* 0x0000000123237810 */ /* 0x000fe20007ffe0ff */
[----:B------:R-:W-:Y:S01]  /*296a0*/  VIADD R10, R4, 0xfffffffe ;  /* 0xfffffffe040a7836 */ /* 0x000fe20000000000 */
[----:B------:R-:W-:Y:S02]  /*296b0*/  PLOP3.LUT P0, PT, PT, PT, PT, 0x8, 0x0 ;  /* 0x000000000000781c */ /* 0x000fe40003f0e170 */
[C---:B------:R-:W-:Y:S02]  /*296c0*/  ISETP.NE.AND P1, PT, R35.reuse, 0x2, PT ;  /* 0x000000022300780c */ /* 0x040fe40003f25270 */
[----:B------:R-:W-:Y:S02]  /*296d0*/  ISETP.GE.AND P2, PT, R10, R5, PT ;  /* 0x000000050a00720c */ /* 0x000fe40003f46270 */
[----:B------:R-:W-:Y:S02]  /*296e0*/  SEL R4, RZ, 0x1, P1 ;  /* 0x00000001ff047807 */ /* 0x000fe40000800000 */
[----:B------:R-:W-:-:S02]  /*296f0*/  SEL R35, R35, RZ, P1 ;  /* 0x000000ff23237207 */ /* 0x000fc40000800000 */
[----:B--2---:R-:W-:-:S05]  /*29700*/  LOP3.LUT R6, R6, R4, RZ, 0x3c, !PT ;  /* 0x0000000406067212 */ /* 0x004fca00078e3cff */
[----:B------:R1:W-:Y:S02]  /*29710*/  STL [R1+0x4], R6 ;  /* 0x0000040601007387 */ /* 0x0003e40000100800 */
[----:B------:R-:W-:Y:S05]  /*29720*/  @!P2 BRA `(.L_x_6520) ;  /* 0x00000008005ca947 */ /* 0x000fea0003800000 */
.L_x_6558:
[----:B------:R-:W-:Y:S05]  /*29730*/  YIELD ;  /* 0x0000000000007946 */ /* 0x000fea0003800000 */
[----:B------:R-:W-:Y:S04]  /*29740*/  BSSY B1, `(.L_x_6542) ;  /* 0x000008b000017945 */ /* 0x000fe80003800000 */
[----:B--2---:R-:W-:Y:S05]  /*29750*/  @!P6 BRA `(.L_x_6543) ;  /* 0x000000080024e947 */ /* 0x004fea0003800000 */
[----:B-1----:R-:W0:Y:S01]  /*29760*/  LDL R6, [R1+0x4] ;  /* 0x0000040001067983 */ /* 0x002e220000100800 */
[----:B------:R-:W-:Y:S01]  /*29770*/  IMAD R9, R35, 0x8, R23 ;  /* 0x0000000823097824 */ /* 0x000fe200078e0217 */
[----:B------:R-:W1:Y:S01]  /*29780*/  S2R R4, SR_TID.X ;  /* 0x0000000000047919 */ /* 0x000e620000002100 */
[----:B------:R-:W-:Y:S01]  /*29790*/  BSSY B2, `(.L_x_6544) ;  /* 0x0000006000027945 */ /* 0x000fe20003800000 */
[----:B-1----:R-:W-:-:S04]  /*297a0*/  LOP3.LUT R4, R4, 0x7f, RZ, 0xc0, !PT ;  /* 0x0000007f04047812 */ /* 0x002fc800078ec0ff */
[----:B------:R-:W-:Y:S02]  /*297b0*/  ISETP.NE.AND P2, PT, R4, RZ, PT ;  /* 0x000000ff0400720c */ /* 0x000fe40003f45270 */
[----:B0-----:R-:W-:-:S04]  /*297c0*/  SHF.L.U32 R8, R6, 0x1f, RZ ;  /* 0x0000001f06087819 */ /* 0x001fc800000006ff */
[----:B------:R-:W0:Y:S02]  /*297d0*/  SYNCS.PHASECHK.TRANS64.TRYWAIT P1, [R9+URZ+0x334a0], R8 ;  /* 0x0334a008090075a7 */ /* 0x000e24000802017f */
[----:B0-----:R-:W-:Y:S05]  /*297e0*/  @!P1 BRA `(.L_x_6545) ;  /* 0x0000009c00349947 */ /* 0x001fea0003800000 */
.L_x_6768:
[----:B------:R-:W-:Y:S05]  /*297f0*/  BSYNC B2 ;  /* 0x0000000000027941 */ /* 0x000fea0003800000 */
.L_x_6544:
        /* <DEDUP_REMOVED lines=9> */
.L_x_6547:
[----:B------:R-:W-:Y:S05]  /*29890*/  BSYNC B2 ;  /* 0x0000000000027941 */ /* 0x000fea0003800000 */
.L_x_6546:
        /* <DEDUP_REMOVED lines=11> */
.L_x_6548:
        /* <DEDUP_REMOVED lines=16> */
.L_x_6549:
        /* <DEDUP_REMOVED lines=16> */
.L_x_6550:
        /* <DEDUP_REMOVED lines=13> */
.L_x_6769:
[----:B------:R-:W-:Y:S05]  /*29c20*/  BSYNC B2 ;  /* 0x0000000000027941 */ /* 0x000fea0003800000 */
.L_x_6551:
        /* <DEDUP_REMOVED lines=11> */
.L_x_6554:
[----:B------:R-:W-:Y:S05]  /*29ce0*/  BSYNC B2 ;  /* 0x0000000000027941 */ /* 0x000fea0003800000 */
.L_x_6553:
        /* <DEDUP_REMOVED lines=8> */
.L_x_6555:
        /* <DEDUP_REMOVED lines=15> */
.L_x_6556:
        /* <DEDUP_REMOVED lines=15> */
.L_x_6557:
        /* <DEDUP_REMOVED lines=10> */
.L_x_6543:
[----:B------:R-:W-:Y:S05]  /*29ff0*/  BSYNC B1 ;  /* 0x0000000000017941 */ /* 0x000fea0003800000 */
.L_x_6542:
[----:B0-----:R-:W2:Y:S01]  /*2a000*/  LDL.LU R8, [R1+0x4] ;  /* 0x0000040001087983 */ /* 0x001ea20000300800 */
[----:B------:R-:W-:Y:S01]  /*2a010*/  VIADD R35, R35, 0x1 ;  /* 0x0000000123237836 */ /* 0x000fe20000000000 */
[C---:B------:R-:W-:Y:S01]  /*2a020*/  ISETP.GT.AND P2, PT, R10.reuse, R5, PT ;  /* 0x000000050a00720c */ /* 0x040fe20003f44270 */
[----:B------:R-:W-:-:S03]  /*2a030*/  VIADD R10, R10, 0xffffffff ;  /* 0xffffffff0a0a7836 */ /* 0x000fc60000000000 */
[----:B------:R-:W-:-:S04]  /*2a040*/  ISETP.NE.AND P1, PT, R35, 0x2, PT ;  /* 0x000000022300780c */ /* 0x000fc80003f25270 */
[----:B------:R-:W-:Y:S02]  /*2a050*/  SEL R4, RZ, 0x1, P1 ;  /* 0x00000001ff047807 */ /* 0x000fe40000800000 */
[----:B------:R-:W-:Y:S02]  /*2a060*/  SEL R35, R35, RZ, P1 ;  /* 0x000000ff23237207 */ /* 0x000fe40000800000 */
[----:B--2---:R-:W-:-:S05]  /*2a070*/  LOP3.LUT R8, R8, R4, RZ, 0x3c, !PT ;  /* 0x0000000408087212 */ /* 0x004fca00078e3cff */
[----:B------:R2:W-:Y:S01]  /*2a080*/  STL [R1+0x4], R8 ;  /* 0x0000040801007387 */ /* 0x0005e20000100800 */
[----:B------:R-:W-:Y:S05]  /*2a090*/  @P2 BRA `(.L_x_6558) ;  /* 0xfffffff400a42947 */ /* 0x000fea000383ffff */
.L_x_6520:
[----:B------:R-:W-:Y:S05]  /*2a0a0*/  BSYNC B0 ;  /* 0x0000000000007941 */ /* 0x000fea0003800000 */
.L_x_6519:
        /* <DEDUP_REMOVED lines=9> */
[----:B------:R-:W-:-:S04]  /*2a140*/  IMAD.IADD R3, R2, 0x1, R3 ;  /* 0x0000000102037824 */ /* 0x000fc800078e0203 */
[----:B------:R-:W-:-:S05]  /*2a150*/  IMAD.HI R3, R3, 0x66666667, RZ ;  /* 0x6666666703037827 */ /* 0x000fca00078e02ff */
[----:B------:R-:W-:-:S04]  /*2a160*/  SHF.R.U32.HI R0, RZ, 0x1f, R3 ;  /* 0x0000001fff007819 */ /* 0x000fc80000011603 */
[----:B------:R-:W-:-:S04]  /*2a170*/  LEA.HI.SX32 R0, R3, R0, 0x1a ;  /* 0x0000000003007211 */ /* 0x000fc800078fd2ff */
[----:B------:R-:W-:-:S04]  /*2a180*/  VIMNMX R33, R33, R0, PT ;  /* 0x0000000021217248 */ /* 0x000fc80003fe0100 */
[----:B------:R-:W-:-:S13]  /*2a190*/  ISETP.GT.AND P0, PT, R33, RZ, PT ;  /* 0x000000ff2100720c */ /* 0x000fda0003f04270 */
[----:B------:R-:W-:Y:S05]  /*2a1a0*/  @P0 BRA `(.L_x_6559) ;  /* 0x0000000000440947 */ /* 0x000fea0003800000 */
[----:B-1----:R-:W1:Y:S02]  /*2a1b0*/  S2R R6, SR_TID.X ;  /* 0x0000000000067919 */ /* 0x002e640000002100 */
[----:B-1----:R-:W-:-:S04]  /*2a1c0*/  LOP3.LUT R6, R6, 0x7f, RZ, 0xc0, !PT ;  /* 0x0000007f06067812 */ /* 0x002fc800078ec0ff */
[----:B------:R-:W-:-:S13]  /*2a1d0*/  ISETP.NE.AND P0, PT, R6, RZ, PT ;  /* 0x000000ff0600720c */ /* 0x000fda0003f05270 */
[----:B------:R-:W-:Y:S05]  /*2a1e0*/  @P0 BRA `(.L_x_6560) ;  /* 0x0000005400440947 */ /* 0x000fea0003800000 */
[----:B------:R-:W1:Y:S01]  /*2a1f0*/  S2R R5, SR_LANEID ;  /* 0x0000000000057919 */ /* 0x000e620000000000 */
[----:B------:R-:W-:Y:S01]  /*2a200*/  VOTEU.ANY UR4, UPT, PT ;  /* 0x0000000000047886 */ /* 0x000fe200038e0100 */
[----:B------:R-:W3:Y:S01]  /*2a210*/  LDC.64 R2, c[0x0][0xc60] ;  /* 0x00031800ff027b82 */ /* 0x000ee20000000a00 */
[----:B------:R-:W1:Y:S02]  /*2a220*/  FLO.U32 R0, UR4 ;  /* 0x0000000400007d00 */ /* 0x000e6400080e0000 */
[----:B-1----:R-:W-:-:S06]  /*2a230*/  ISETP.EQ.U32.AND P0, PT, R0, R5, PT ;  /* 0x000000050000720c */ /* 0x002fcc0003f02070 */
[----:B------:R-:W3:Y:S07]  /*2a240*/  POPC R5, UR4 ;  /* 0x0000000400057d09 */ /* 0x000eee0008000000 */
[----:B---3--:R-:W3:Y:S01]  /*2a250*/  @P0 ATOMG.E.ADD.STRONG.GPU PT, R3, desc[UR50][R2.64], R5 ;  /* 0x00000005020309a8 */ /* 0x008ee200081ee1f2 */
[----:B------:R-:W1:Y:S02]  /*2a260*/  S2R R4, SR_LTMASK ;  /* 0x0000000000047919 */ /* 0x000e640000003900 */
[----:B-1----:R-:W-:-:S04]  /*2a270*/  LOP3.LUT R4, R4, UR4, RZ, 0xc0, !PT ;  /* 0x0000000404047c12 */ /* 0x002fc8000f8ec0ff */
[----:B------:R-:W1:Y:S01]  /*2a280*/  POPC R7, R4 ;  /* 0x0000000400077309 */ /* 0x000e620000000000 */
[----:B---3--:R-:W1:Y:S02]  /*2a290*/  SHFL.IDX PT, R0, R3, R0, 0x1f ;  /* 0x00001f0003007589 */ /* 0x008e6400000e0000 */
[----:B-1----:R-:W-:Y:S01]  /*2a2a0*/  IADD3 R16, R0, UR38, R7 ;  /* 0x0000002600107c10 */ /* 0x002fe2000fffe007 */
[----:B------:R-:W-:Y:S06]  /*2a2b0*/  BRA `(.L_x_6560) ;  /* 0x0000005400107947 */ /* 0x000fec0003800000 */
.L_x_6559:
        /* <DEDUP_REMOVED lines=9> */
[----:B-1----:R-:W-:Y:S01]  /*2a350*/  MOV R6, UR8 ;  /* 0x0000000800067c02 */ /* 0x002fe20008000f00 */
[----:B------:R-:W1:Y:S01]  /*2a360*/  LDC.64 R2, c[0x4][R2] ;  /* 0x0100000002027b82 */ /* 0x000e620000000a00 */
[----:B------:R-:W-:Y:S02]  /*2a370*/  IMAD.U32 R5, RZ, RZ, UR7 ;  /* 0x00000007ff057e24 */ /* 0x000fe4000f8e00ff */
[----:B------:R-:W-:Y:S02]  /*2a380*/  IMAD.U32 R7, RZ, RZ, UR9 ;  /* 0x00000009ff077e24 */ /* 0x000fe4000f8e00ff */
[----:B------:R-:W-:-:S02]  /*2a390*/  IMAD.U32 R10, RZ, RZ, UR4 ;  /* 0x00000004ff0a7e24 */ /* 0x000fc4000f8e00ff */
[----:B------:R-:W-:Y:S02]  /*2a3a0*/  IMAD.U32 R11, RZ, RZ, UR5 ;  /* 0x00000005ff0b7e24 */ /* 0x000fe4000f8e00ff */
[----:B0-2---:R-:W-:Y:S02]  /*2a3b0*/  IMAD.MOV.U32 R8, RZ, RZ, 0x70 ;  /* 0x00000070ff087424 */ /* 0x005fe400078e00ff */
[----:B------:R-:W-:Y:S02]  /*2a3c0*/  IMAD.MOV.U32 R12, RZ, RZ, 0x1 ;  /* 0x00000001ff0c7424 */ /* 0x000fe400078e00ff */
[----:B------:R-:W-:-:S07]  /*2a3d0*/  IMAD.MOV.U32 R13, RZ, RZ, RZ ;  /* 0x000000ffff0d7224 */ /* 0x000fce00078e00ff */
[----:B------:R-:W-:-:S07]  /*2a3e0*/  LEPC R20, `(.L_x_6562) ;  /* 0x000000001014794e */ /* 0x000fce0000000000 */
[----:B-1----:R-:W-:Y:S05]  /*2a3f0*/  CALL.ABS.NOINC R2 ;  /* 0x0000000002007343 */ /* 0x002fea0003c00000 */
.L_x_6562:
[----:B------:R-:W-:Y:S05]  /*2a400*/  BSYNC B6 ;  /* 0x0000000000067941 */ /* 0x000fea0003800000 */
.L_x_6561:
        /* <DEDUP_REMOVED lines=8> */
[----:B------:R-:W-:Y:S01]  /*2a490*/  MOV R2, 0x0 ;  /* 0x0000000000027802 */ /* 0x000fe20000000f00 */
[----:B------:R-:W-:Y:S01]  /*2a4a0*/  ULDC.64 UR6, c[0x4][0x1b0] ;  /* 0x01006c0000067ab9 */ /* 0x000fe20000000a00 */
[----:B------:R-:W-:Y:S01]  /*2a4b0*/  ULDC.64 UR8, c[0x4][0x1b8] ;  /* 0x01006e0000087ab9 */ /* 0x000fe20000000a00 */
[----:B------:R-:W-:Y:S01]  /*2a4c0*/  ULDC.64 UR4, c[0x4][0xb8] ;  /* 0x01002e0000047ab9 */ /* 0x000fe20000000a00 */
[----:B------:R-:W-:Y:S01]  /*2a4d0*/  MOV R4, UR6 ;  /* 0x0000000600047c02 */ /* 0x000fe20008000f00 */
[----:B------:R-:W-:Y:S01]  /*2a4e0*/  IMAD.U32 R5, RZ, RZ, UR7 ;  /* 0x00000007ff057e24 */ /* 0x000fe2000f8e00ff */
[----:B------:R-:W4:Y:S01]  /*2a4f0*/  LDC.64 R2, c[0x4][R2] ;  /* 0x0100000002027b82 */ /* 0x000f220000000a00 */
[----:B-1----:R-:W-:Y:S01]  /*2a500*/  IMAD.U32 R6, RZ, RZ, UR8 ;  /* 0x00000008ff067e24 */ /* 0x002fe2000f8e00ff */
[----:B------:R-:W-:Y:S01]  /*2a510*/  MOV R13, RZ ;  /* 0x000000ff000d7202 */ /* 0x000fe20000000f00 */
[----:B------:R-:W-:Y:S02]  /*2a520*/  IMAD.U32 R7, RZ, RZ, UR9 ;  /* 0x00000009ff077e24 */ /* 0x000fe4000f8e00ff */
[----:B------:R-:W-:-:S02]  /*2a530*/  IMAD.U32 R10, RZ, RZ, UR4 ;  /* 0x00000004ff0a7e24 */ /* 0x000fc4000f8e00ff */
[----:B------:R-:W-:Y:S02]  /*2a540*/  IMAD.U32 R11, RZ, RZ, UR5 ;  /* 0x00000005ff0b7e24 */ /* 0x000fe4000f8e00ff */
[----:B0-2---:R-:W-:Y:S02]  /*2a550*/  IMAD.MOV.U32 R8, RZ, RZ, 0x70 ;  /* 0x00000070ff087424 */ /* 0x005fe400078e00ff */
[----:B------:R-:W-:-:S07]  /*2a560*/  IMAD.MOV.U32 R12, RZ, RZ, 0x1 ;  /* 0x00000001ff0c7424 */ /* 0x000fce00078e00ff */
[----:B------:R-:W-:-:S07]  /*2a570*/  LEPC R20, `(.L_x_6564) ;  /* 0x000000001014794e */ /* 0x000fce0000000000 */
[----:B---34-:R-:W-:Y:S05]  /*2a580*/  CALL.ABS.NOINC R2 ;  /* 0x0000000002007343 */ /* 0x018fea0003c00000 */
.L_x_6564:
[----:B------:R-:W-:Y:S05]  /*2a590*/  BSYNC B6 ;  /* 0x0000000000067941 */ /* 0x000fea0003800000 */
.L_x_6563:
        /* <DEDUP_REMOVED lines=9> */
[----:B0-2---:R-:W-:Y:S01]  /*2a630*/  MOV R8, 0x70 ;  /* 0x0000007000087802 */ /* 0x005fe20000000f00 */
[----:B------:R-:W0:Y:S01]  /*2a640*/  LDC.64 R2, c[0x4][R2] ;  /* 0x0100000002027b82 */ /* 0x000e220000000a00 */
[----:B------:R-:W-:Y:S02]  /*2a650*/  IMAD.U32 R5, RZ, RZ, UR7 ;  /* 0x00000007ff057e24 */ /* 0x000fe4000f8e00ff */
[----:B-1----:R-:W-:Y:S02]  /*2a660*/  IMAD.U32 R6, RZ, RZ, UR8 ;  /* 0x00000008ff067e24 */ /* 0x002fe4000f8e00ff */
[----:B------:R-:W-:-:S02]  /*2a670*/  IMAD.U32 R7, RZ, RZ, UR9 ;  /* 0x00000009ff077e24 */ /* 0x000fc4000f8e00ff */
[----:B------:R-:W-:Y:S02]  /*2a680*/  IMAD.U32 R10, RZ, RZ, UR4 ;  /* 0x00000004ff0a7e24 */ /* 0x000fe4000f8e00ff */
[----:B------:R-:W-:Y:S02]  /*2a690*/  IMAD.U32 R11, RZ, RZ, UR5 ;  /* 0x00000005ff0b7e24 */ /* 0x000fe4000f8e00ff */
[----:B------:R-:W-:Y:S02]  /*2a6a0*/  IMAD.MOV.U32 R12, RZ, RZ, 0x1 ;  /* 0x00000001ff0c7424 */ /* 0x000fe400078e00ff */
[----:B------:R-:W-:-:S07]  /*2a6b0*/  IMAD.MOV.U32 R13, RZ, RZ, RZ ;  /* 0x000000ffff0d7224 */ /* 0x000fce00078e00ff */
[----:B------:R-:W-:-:S07]  /*2a6c0*/  LEPC R20, `(.L_x_6566) ;  /* 0x000000001014794e */ /* 0x000fce0000000000 */
[----:B0--3--:R-:W-:Y:S05]  /*2a6d0*/  CALL.ABS.NOINC R2 ;  /* 0x0000000002007343 */ /* 0x009fea0003c00000 */
.L_x_6566:
[----:B------:R-:W-:Y:S05]  /*2a6e0*/  BSYNC B6 ;  /* 0x0000000000067941 */ /* 0x000fea0003800000 */
.L_x_6565:
        /* <DEDUP_REMOVED lines=9> */
[----:B------:R-:W4:Y:S01]  /*2a780*/  LDC.64 R2, c[0x4][R2] ;  /* 0x0100000002027b82 */ /* 0x000f220000000a00 */
[----:B------:R-:W-:Y:S02]  /*2a790*/  IMAD.U32 R5, RZ, RZ, UR5 ;  /* 0x00000005ff057e24 */ /* 0x000fe4000f8e00ff */
[----:B-1----:R-:W-:Y:S02]  /*2a7a0*/  IMAD.U32 R6, RZ, RZ, UR6 ;  /* 0x00000006ff067e24 */ /* 0x002fe4000f8e00ff */
[----:B------:R-:W-:-:S02]  /*2a7b0*/  IMAD.U32 R7, RZ, RZ, UR7 ;  /* 0x00000007ff077e24 */ /* 0x000fc4000f8e00ff */
[----:B------:R-:W-:Y:S02]  /*2a7c0*/  IMAD.U32 R10, RZ, RZ, UR8 ;  /* 0x00000008ff0a7e24 */ /* 0x000fe4000f8e00ff */
[----:B0-2---:R-:W-:Y:S02]  /*2a7d0*/  IMAD.MOV.U32 R8, RZ, RZ, 0x70 ;  /* 0x00000070ff087424 */ /* 0x005fe400078e00ff */
[----:B------:R-:W-:Y:S02]  /*2a7e0*/  IMAD.MOV.U32 R12, RZ, RZ, 0x1 ;  /* 0x00000001ff0c7424 */ /* 0x000fe400078e00ff */
[----:B------:R-:W-:-:S07]  /*2a7f0*/  IMAD.MOV.U32 R13, RZ, RZ, RZ ;  /* 0x000000ffff0d7224 */ /* 0x000fce00078e00ff */
[----:B------:R-:W-:-:S07]  /*2a800*/  LEPC R20, `(.L_x_6568) ;  /* 0x000000001014794e */ /* 0x000fce0000000000 */
[----:B---34-:R-:W-:Y:S05]  /*2a810*/  CALL.ABS.NOINC R2 ;  /* 0x0000000002007343 */ /* 0x018fea0003c00000 */
.L_x_6568:
[----:B------:R-:W-:Y:S05]  /*2a820*/  BSYNC B6 ;  /* 0x0000000000067941 */ /* 0x000fea0003800000 */
.L_x_6567:
[----:B------:R-:W0:Y:S01]  /*2a830*/  LDL R21, [R1+0x10] ;  /* 0x0000100001157983 */ /* 0x000e220000100800 */
[----:B------:R-:W-:Y:S01]  /*2a840*/  ULDC.64 UR4, c[0x0][0x9f8] ;  /* 0x00027e0000047ab9 */ /* 0x000fe20000000a00 */
[----:B------:R-:W4:Y:S01]  /*2a850*/  LDC R11, c[0x0][0x430] ;  /* 0x00010c00ff0b7b82 */ /* 0x000f220000000800 */
[----:B------:R-:W-:Y:S01]  /*2a860*/  ISETP.NE.U32.AND P0, PT, RZ, UR4, PT ;  /* 0x00000004ff007c0c */ /* 0x000fe2000bf05070 */
[----:B------:R-:W2:Y:S03]  /*2a870*/  S2R R20, SR_TID.X ;  /* 0x0000000000147919 */ /* 0x000ea60000002100 */
[----:B------:R-:W-:-:S13]  /*2a880*/  ISETP.NE.AND.EX P0, PT, RZ, UR5, PT, P0 ;  /* 0x00000005ff007c0c */ /* 0x000fda000bf05300 */
[----:B------:R-:W-:-:S04]  /*2a890*/  @P0 IADD3 R2, P1, R27, UR4, RZ ;  /* 0x000000041b020c10 */ /* 0x000fc8000ff3e0ff */
[----:B------:R-:W-:-:S05]  /*2a8a0*/  @P0 IADD3.X R3, R28, UR5, RZ, P1, !PT ;  /* 0x000000051c030c10 */ /* 0x000fca0008ffe4ff */
[----:B------:R3:W3:Y:S01]  /*2a8b0*/  @P0 LDG.E R36, desc[UR50][R2.64] ;  /* 0x0000003202240981 */ /* 0x0006e2000c1e1900 */
[----:B----4-:R-:W-:Y:S01]  /*2a8c0*/  ISETP.NE.AND P0, PT, R11, 0x1, PT ;  /* 0x000000010b00780c */ /* 0x010fe20003f05270 */
[----:B-1----:R-:W-:Y:S01]  /*2a8d0*/  IMAD.MOV.U32 R6, RZ, RZ, 0xa0 ;  /* 0x000000a0ff067424 */ /* 0x002fe200078e00ff */
[----:B------:R-:W1:Y:S03]  /*2a8e0*/  S2R R0, SR_TID.X ;  /* 0x0000000000007919 */ /* 0x000e660000002100 */
[----:B------:R-:W-:Y:S01]  /*2a8f0*/  IMAD R6, R33, R6, -0xa0 ;  /* 0xffffff6021067424 */ /* 0x000fe200078e0206 */
[----:B--2---:R-:W-:Y:S01]  /*2a900*/  LOP3.LUT R20, R20, 0x7f, RZ, 0xc0, !PT ;  /* 0x0000007f14147812 */ /* 0x004fe200078ec0ff */
[----:B------:R-:W2:Y:S03]  /*2a910*/  S2R R14, SR_TID.X ;  /* 0x00000000000e7919 */ /* 0x000ea60000002100 */
[----:B------:R-:W-:-:S03]  /*2a920*/  SHF.R.U32.HI R20, RZ, 0x2, R20 ;  /* 0x00000002ff147819 */ /* 0x000fc60000011614 */
[----:B------:R-:W4:Y:S08]  /*2a930*/  @P0 LDC R5, c[0x0][0x434] ;  /* 0x00010d00ff050b82 */ /* 0x000f300000000800 */
[----:B---3--:R-:W3:Y:S08]  /*2a940*/  @P0 LDC R3, c[0x0][0x438] ;  /* 0x00010e00ff030b82 */ /* 0x008ef00000000800 */
[----:B------:R-:W3:Y:S01]  /*2a950*/  @P0 LDC R2, c[0x0][0x438] ;  /* 0x00010e00ff020b82 */ /* 0x000ee20000000800 */
[----:B-1----:R-:W-:-:S05]  /*2a960*/  IMAD.SHL.U32 R0, R0, 0x20, RZ ;  /* 0x0000002000007824 */ /* 0x002fca00078e00ff */
[----:B------:R-:W-:Y:S02]  /*2a970*/  LOP3.LUT R0, R20, 0x60, R0, 0xf8, !PT ;  /* 0x0000006014007812 */ /* 0x000fe400078ef800 */
[----:B------:R-:W1:Y:S03]  /*2a980*/  S2R R20, SR_TID.X ;  /* 0x0000000000147919 */ /* 0x000e660000002100 */
[----:B------:R-:W-:Y:S02]  /*2a990*/  IMAD.IADD R4, R0, 0x1, R6 ;  /* 0x0000000100047824 */ /* 0x000fe400078e0206 */
[----:B------:R-:W3:Y:S03]  /*2a9a0*/  @P0 LDC R0, c[0x0][0x434] ;  /* 0x00010d00ff000b82 */ /* 0x000ee60000000800 */
[----:B------:R-:W-:-:S02]  /*2a9b0*/  ISETP.GE.AND P1, PT, R4, R29, PT ;  /* 0x0000001d0400720c */ /* 0x000fc40003f26270 */
[----:B-1----:R-:W-:-:S04]  /*2a9c0*/  LOP3.LUT R20, R20, 0x7f, RZ, 0xc0, !PT ;  /* 0x0000007f14147812 */ /* 0x002fc800078ec0ff */
[----:B------:R-:W-:Y:S02]  /*2a9d0*/  SHF.R.U32.HI R7, RZ, 0x2, R20 ;  /* 0x00000002ff077819 */ /* 0x000fe40000011614 */
[----:B--2---:R-:W-:-:S04]  /*2a9e0*/  SHF.L.U32 R20, R14, 0x5, RZ ;  /* 0x000000050e147819 */ /* 0x004fc800000006ff */
[----:B------:R-:W-:-:S04]  /*2a9f0*/  LOP3.LUT R20, R7, 0x60, R20, 0xf8, !PT ;  /* 0x0000006007147812 */ /* 0x000fc800078ef814 */
[----:B------:R-:W-:-:S05]  /*2aa00*/  LOP3.LUT R20, R20, 0x80, RZ, 0xfc, !PT ;  /* 0x0000008014147812 */ /* 0x000fca00078efcff */
[----:B------:R-:W-:Y:S01]  /*2aa10*/  IMAD.IADD R6, R20, 0x1, R6 ;  /* 0x0000000114067824 */ /* 0x000fe200078e0206 */
[----:B------:R-:W-:Y:S01]  /*2aa20*/  LOP3.LUT R34, R34, 0xfffffff7, RZ, 0xc0, !PT ;  /* 0xfffffff722227812 */ /* 0x000fe200078ec0ff */
[--C-:B0-----:R-:W-:Y:S02]  /*2aa30*/  IMAD.IADD R8, R4, 0x1, R21.reuse ;  /* 0x0000000104087824 */ /* 0x101fe400078e0215 */
[----:B------:R-:W-:Y:S02]  /*2aa40*/  IMAD.IADD R9, R6, 0x1, R21 ;  /* 0x0000000106097824 */ /* 0x000fe400078e0215 */
[----:B----4-:R-:W-:-:S04]  /*2aa50*/  @P0 IMAD.HI.U32 R5, R8, R5, RZ ;  /* 0x0000000508050227 */ /* 0x010fc800078e00ff */
[----:B------:R-:W-:Y:S01]  /*2aa60*/  IMAD.MOV.U32 R10, RZ, RZ, R8 ;  /* 0x000000ffff0a7224 */ /* 0x000fe200078e0008 */
[----:B---3--:R-:W-:Y:S01]  /*2aa70*/  @P0 SHF.R.U32.HI R10, RZ, R3, R5 ;  /* 0x00000003ff0a0219 */ /* 0x008fe20000011605 */
[----:B------:R-:W-:Y:S01]  /*2aa80*/  @P0 IMAD.HI.U32 R3, R9, R0, RZ ;  /* 0x0000000009030227 */ /* 0x000fe200078e00ff */
[----:B------:R-:W0:Y:S02]  /*2aa90*/  @!P1 LDC.64 R4, c[0x0][0x418] ;  /* 0x00010600ff049b82 */ /* 0x000e240000000a00 */
[--C-:B------:R-:W-:Y:S01]  /*2aaa0*/  @!P1 SHF.R.S32.HI R7, RZ, 0x1f, R10.reuse ;  /* 0x0000001fff079819 */ /* 0x100fe2000001140a */
[----:B------:R-:W-:Y:S01]  /*2aab0*/  IMAD.MOV.U32 R0, RZ, RZ, R9 ;  /* 0x000000ffff007224 */ /* 0x000fe200078e0009 */
[----:B------:R-:W-:Y:S02]  /*2aac0*/  @P0 SHF.R.U32.HI R0, RZ, R2, R3 ;  /* 0x00000002ff000219 */ /* 0x000fe40000011603 */
[----:B------:R-:W-:Y:S01]  /*2aad0*/  ISETP.GE.AND P0, PT, R6, R29, PT ;  /* 0x0000001d0600720c */ /* 0x000fe20003f06270 */
[----:B------:R-:W-:Y:S01]  /*2aae0*/  @!P1 IMAD.MOV.U32 R6, RZ, RZ, R10 ;  /* 0x000000ffff069224 */ /* 0x000fe200078e000a */
[----:B------:R-:W1:Y:S02]  /*2aaf0*/  @!P1 LDC.64 R2, c[0x0][0x428] ;  /* 0x00010a00ff029b82 */ /* 0x000e640000000a00 */
[----:B------:R-:W-:-:S02]  /*2ab00*/  ISETP.GT.U32.OR P0, PT, R20, 0x9f, P0 ;  /* 0x0000009f1400780c */ /* 0x000fc40000704470 */
[----:B------:R-:W-:Y:S01]  /*2ab10*/  SHF.R.S32.HI R15, RZ, 0x1f, R36 ;  /* 0x0000001fff0f7819 */ /* 0x000fe20000011424 */
[----:B------:R-:W-:Y:S02]  /*2ab20*/  IMAD.SHL.U32 R21, R14, 0x10, RZ ;  /* 0x000000100e157824 */ /* 0x000fe400078e00ff */
[-C--:B-1----:R-:W-:Y:S02]  /*2ab30*/  @!P1 IMAD.WIDE.U32 R6, R36, R2.reuse, R6 ;  /* 0x0000000224069225 */ /* 0x082fe400078e0006 */
[----:B------:R1:W-:Y:S02]  /*2ab40*/  STL [R1+0x14], R15 ;  /* 0x0000140f01007387 */ /* 0x0003e40000100800 */
        /* <DEDUP_REMOVED lines=8> */
[----:B------:R-:W-:Y:S01]  /*2abd0*/  @!P0 MOV R6, R0 ;  /* 0x0000000000068202 */ /* 0x000fe20000000f00 */
[----:B------:R-:W-:Y:S02]  /*2abe0*/  IMAD.SHL.U32 R14, R14, 0x10, RZ ;  /* 0x000000100e0e7824 */ /* 0x000fe400078e00ff */
[----:B------:R-:W-:Y:S02]  /*2abf0*/  IMAD R5, R11, R5, R8 ;  /* 0x000000050b057224 */ /* 0x000fe400078e0208 */
[----:B------:R-:W-:Y:S02]  /*2ac00*/  IMAD.MOV.U32 R8, RZ, RZ, RZ ;  /* 0x000000ffff087224 */ /* 0x000fe400078e00ff */
[----:B------:R-:W2:Y:S01]  /*2ac10*/  LDC R10, c[0x0][0x2f4] ;  /* 0x0000bd00ff0a7b82 */ /* 0x000ea20000000800 */
[----:B0-----:R-:W-:-:S02]  /*2ac20*/  @!P0 IMAD R4, R15, R2, RZ ;  /* 0x000000020f048224 */ /* 0x001fc400078e02ff */
[----:B------:R-:W-:Y:S01]  /*2ac30*/  @!P0 IMAD.WIDE.U32 R6, R36, R2, R6 ;  /* 0x0000000224068225 */ /* 0x000fe200078e0006 */
[----:B------:R-:W-:Y:S01]  /*2ac40*/  LOP3.LUT R14, R14, 0x30, RZ, 0xc0, !PT ;  /* 0x000000300e0e7812 */ /* 0x000fe200078ec0ff */
[----:B------:R0:W5:Y:S02]  /*2ac50*/  @!P1 LDG.E R8, desc[UR50][R12.64] ;  /* 0x000000320c089981 */ /* 0x000164000c1e1900 */
[----:B------:R-:W-:Y:S02]  /*2ac60*/  @!P0 IMAD R4, R36, R3, R4 ;  /* 0x0000000324048224 */ /* 0x000fe400078e0204 */
[----:B------:R-:W3:Y:S02]  /*2ac70*/  @!P0 LDC.64 R2, c[0x0][0x418] ;  /* 0x00010600ff028b82 */ /* 0x000ee40000000a00 */
[----:B------:R-:W-:Y:S01]  /*2ac80*/  @!P0 IMAD.IADD R4, R4, 0x1, R7 ;  /* 0x0000000104048824 */ /* 0x000fe200078e0207 */
[----:B--2---:R-:W-:Y:S02]  /*2ac90*/  ISETP.GE.AND P1, PT, R14, R10, PT ;  /* 0x0000000a0e00720c */ /* 0x004fe40003f26270 */
[----:B---3--:R-:W-:-:S04]  /*2aca0*/  @!P0 LEA R2, P2, R6, R2, 0x2 ;  /* 0x0000000206028211 */ /* 0x008fc800078410ff */
[----:B------:R-:W-:Y:S02]  /*2acb0*/  @!P0 LEA.HI.X R3, R6, R3, R4, 0x2, P2 ;  /* 0x0000000306038211 */ /* 0x000fe400010f1404 */
[----:B------:R-:W-:Y:S01]  /*2acc0*/  ISETP.GT.U32.AND P2, PT, R20, 0x9f, PT ;  /* 0x0000009f1400780c */ /* 0x000fe20003f44070 */
[----:B------:R-:W-:Y:S02]  /*2acd0*/  IMAD.MOV R6, RZ, RZ, -R0 ;  /* 0x000000ffff067224 */ /* 0x000fe400078e0a00 */
[----:B------:R-:W-:Y:S01]  /*2ace0*/  IMAD.U32 R0, RZ, RZ, UR39 ;  /* 0x00000027ff007e24 */ /* 0x000fe2000f8e00ff */
[----:B------:R-:W-:Y:S01]  /*2acf0*/  LOP3.LUT R21, R21, 0x30, RZ, 0xc0, !PT ;  /* 0x0000003015157812 */ /* 0x000fe200078ec0ff */
[----:B------:R-:W-:-:S03]  /*2ad00*/  IMAD.MOV.U32 R7, RZ, RZ, RZ ;  /* 0x000000ffff077224 */ /* 0x000fc600078e00ff */
[----:B------:R-:W-:-:S05]  /*2ad10*/  ISETP.NE.AND P3, PT, R0, 0x3, PT ;  /* 0x000000030000780c */ /* 0x000fca0003f65270 */
[----:B------:R-:W-:Y:S01]  /*2ad20*/  @P2 LOP3.LUT R34, R34, 0x8, RZ, 0xfc, !PT ;  /* 0x0000000822222812 */ /* 0x000fe200078efcff */
[----:B------:R0:W5:Y:S03]  /*2ad30*/  @!P0 LDG.E R7, desc[UR50][R2.64] ;  /* 0x0000003202078981 */ /* 0x000166000c1e1900 */
[----:B------:R-:W-:Y:S02]  /*2ad40*/  LOP3.LUT R34, R34, 0xffffffef, RZ, 0xc0, !PT ;  /* 0xffffffef22227812 */ /* 0x000fe400078ec0ff */
[----:B-1----:R-:W-:Y:S02]  /*2ad50*/  LOP3.LUT R15, R21, 0x40, RZ, 0xfc, !PT ;  /* 0x00000040150f7812 */ /* 0x002fe400078efcff */
[----:B------:R-:W-:Y:S02]  /*2ad60*/  LOP3.LUT R34, R34, 0xfffffffb, RZ, 0xc0, !PT ;  /* 0xfffffffb22227812 */ /* 0x000fe400078ec0ff */
[----:B------:R-:W-:-:S02]  /*2ad70*/  ISETP.GE.AND P0, PT, R15, R10, PT ;  /* 0x0000000a0f00720c */ /* 0x000fc40003f06270 */
[----:B------:R-:W-:-:S04]  /*2ad80*/  @P1 LOP3.LUT R34, R34, 0x4, RZ, 0xfc, !PT ;  /* 0x0000000422221812 */ /* 0x000fc800078efcff */
[----:B------:R-:W-:Y:S02]  /*2ad90*/  @P3 LOP3.LUT R34, R34, 0x10, RZ, 0xfc, !PT ;  /* 0x0000001022223812 */ /* 0x000fe400078efcff */
[----:B------:R-:W-:Y:S02]  /*2ada0*/  LOP3.LUT R14, R14, 0x80, RZ, 0xfc, !PT ;  /* 0x000000800e0e7812 */ /* 0x000fe400078efcff */
[----:B------:R-:W-:-:S04]  /*2adb0*/  LOP3.LUT R34, R34, 0xfffffffd, RZ, 0xc0, !PT ;  /* 0xfffffffd22227812 */ /* 0x000fc800078ec0ff */
[----:B------:R-:W-:Y:S02]  /*2adc0*/  @P0 LOP3.LUT R34, R34, 0x2, RZ, 0xfc, !PT ;  /* 0x0000000222220812 */ /* 0x000fe400078efcff */
[----:B------:R-:W-:Y:S02]  /*2add0*/  ISETP.GE.AND P0, PT, R14, R10, PT ;  /* 0x0000000a0e00720c */ /* 0x000fe40003f06270 */
[----:B------:R-:W-:-:S11]  /*2ade0*/  LOP3.LUT R34, R34, 0xfffffffe, RZ, 0xc0, !PT ;  /* 0xfffffffe22227812 */ /* 0x000fd600078ec0ff */
[----:B------:R-:W-:-:S05]  /*2adf0*/  @P0 LOP3.LUT R34, R34, 0x1, RZ, 0xfc, !PT ;  /* 0x0000000122220812 */ /* 0x000fca00078efcff */
[----:B------:R0:W-:Y:S01]  /*2ae00*/  STL [R1], R34 ;  /* 0x0000002201007387 */ /* 0x0001e20000100800 */
[----:B------:R-:W-:Y:S01]  /*2ae10*/  UMOV UR4, 0xffffffff ;  /* 0xffffffff00047882 */ /* 0x000fe20000000000 */
[----:B------:R-:W-:Y:S02]  /*2ae20*/  IMAD R6, R11, R6, R9 ;  /* 0x000000060b067224 */ /* 0x000fe400078e0209 */
[----:B------:R-:W-:Y:S05]  /*2ae30*/  BRA.DIV UR4, `(.L_x_6569) ;  /* 0x0000008604c87947 */ /* 0x000fea000b800000 */
.L_x_6772:
[----:B------:R-:W-:Y:S02]  /*2ae40*/  SHF.R.S32.HI R0, RZ, 0x1f, R18 ;  /* 0x0000001fff007819 */ /* 0x000fe40000011412 */
[----:B------:R-:W-:-:S03]  /*2ae50*/  IADD3 R9, R33, -0x1, RZ ;  /* 0xffffffff21097810 */ /* 0x000fc60007ffe0ff */
[----:B------:R1:W-:Y:S01]  /*2ae60*/  STL [R1+0xc], R0 ;  /* 0x00000c0001007387 */ /* 0x0003e20000100800 */
[----:B------:R-:W-:Y:S05]  /*2ae70*/  @!P3 BRA `(.L_x_6570) ;  /* 0x000000000004b947 */ /* 0x000fea0003800000 */
[----:B------:R-:W-:Y:S01]  /*2ae80*/  BPT.TRAP 0x1 ;  /* 0x000000040000795c */ /* 0x000fe20000300000 */
.L_x_6570:
[----:B------:R-:W-:Y:S01]  /*2ae90*/  IMAD R4, R32, 0x8, R23 ;  /* 0x0000000820047824 */ /* 0x000fe200078e0217 */
[----:B-1----:R-:W-:Y:S01]  /*2aea0*/  SHF.L.U32 R0, R37, 0x1f, RZ ;  /* 0x0000001f25007819 */ /* 0x002fe200000006ff */
[----:B------:R-:W-:Y:S03]  /*2aeb0*/  BSSY B0, `(.L_x_6571) ;  /* 0x0000006000007945 */ /* 0x000fe60003800000 */
[----:B------:R1:W2:Y:S01]  /*2aec0*/  SYNCS.PHASECHK.TRANS64.TRYWAIT P0, [R4+URZ+0x33480], R0 ;  /* 0x03348000040075a7 */ /* 0x0002a2000800017f */
[----:B------:R1:W-:Y:S02]  /*2aed0*/  STL [R1+0x30], R0 ;  /* 0x0000300001007387 */ /* 0x0003e40000100800 */
[----:B-1----:R-:W-:-:S05]  /*2aee0*/  SHF.R.S32.HI R0, RZ, 0x1f, R5 ;  /* 0x0000001fff007819 */ /* 0x002fca0000011405 */
[----:B------:R1:W-:Y:S02]  /*2aef0*/  STL [R1+0x2c], R0 ;  /* 0x00002c0001007387 */ /* 0x0003e40000100800 */
[----:B-12---:R-:W-:Y:S05]  /*2af00*/  @!P0 BRA `(.L_x_6572) ;  /* 0x0000008400c88947 */ /* 0x006fea0003800000 */
.L_x_6773:
[----:B------:R-:W-:Y:S05]  /*2af10*/  BSYNC B0 ;  /* 0x0000000000007941 */ /* 0x000fea0003800000 */
.L_x_6571:
[----:B-1----:R-:W2:Y:S01]  /*2af20*/  LDL R0, [R1+0x2c] ;  /* 0x00002c0001007983 */ /* 0x002ea20000100800 */
[----:B------:R-:W-:-:S03]  /*2af30*/  ULDC.64 UR4, c[0x0][0x328] ;  /* 0x0000ca0000047ab9 */ /* 0x000fc60000000a00 */
[----:B------:R-:W3:Y:S04]  /*2af40*/  LDL R10, [R1+0xc] ;  /* 0x00000c00010a7983 */ /* 0x000ee80000100800 */
[----:B0-----:R-:W4:Y:S01]  /*2af50*/  LDL R13, [R1+0x1c] ;  /* 0x00001c00010d7983 */ /* 0x001f220000100800 */
[----:B-----5:R-:W-:Y:S01]  /*2af60*/  SHF.R.S32.HI R34, RZ, 0x1f, R8 ;  /* 0x0000001fff227819 */ /* 0x020fe20000011408 */
[----:B------:R-:W-:Y:S01]  /*2af70*/  ULDC.64 UR6, c[0x0][0x338] ;  /* 0x0000ce0000067ab9 */ /* 0x000fe20000000a00 */
[----:B------:R-:W-:Y:S01]  /*2af80*/  ULDC.64 UR8, c[0x0][0x330] ;  /* 0x0000cc0000087ab9 */ /* 0x000fe20000000a00 */
[----:B------:R-:W4:Y:S01]  /*2af90*/  LDL.LU R12, [R1] ;  /* 0x00000000010c7983 */ /* 0x000f220000300800 */
[----:B------:R-:W-:Y:S01]  /*2afa0*/  IMAD.WIDE.U32 R2, R5, UR4, RZ ;  /* 0x0000000405027c25 */ /* 0x000fe2000f8e00ff */
[----:B------:R-:W-:Y:S01]  /*2afb0*/  ULDC.64 UR10, c[0x0][0x318] ;  /* 0x0000c600000a7ab9 */ /* 0x000fe20000000a00 */
[----:B------:R-:W0:Y:S02]  /*2afc0*/  S2R R14, SR_TID.X ;  /* 0x00000000000e7919 */ /* 0x000e240000002100 */
[----:B------:R-:W-:Y:S01]  /*2afd0*/  IMAD R11, R9, -0xa0, R29 ;  /* 0xffffff60090b7824 */ /* 0x000fe200078e021d */
[----:B------:R-:W-:-:S02]  /*2afe0*/  SHF.R.S32.HI R29, RZ, 0x1f, R7 ;  /* 0x0000001fff1d7819 */ /* 0x000fc40000011407 */
[----:B------:R-:W-:Y:S02]  /*2aff0*/  SHF.R.S32.HI R15, RZ, 0x1f, R6 ;  /* 0x0000001fff0f7819 */ /* 0x000fe40000011406 */
[----:B0-----:R-:W-:-:S04]  /*2b000*/  LOP3.LUT R14, R14, 0x7f, RZ, 0xc0, !PT ;  /* 0x0000007f0e0e7812 */ /* 0x001fc800078ec0ff */
[----:B------:R-:W-:Y:S01]  /*2b010*/  SHF.R.U32.HI R14, RZ, 0x2, R14 ;  /* 0x00000002ff0e7819 */ /* 0x000fe2000001160e */
[----:B------:R0:W-:Y:S01]  /*2b020*/  STL [R1+0x28], R15 ;  /* 0x0000280f01007387 */ /* 0x0001e20000100800 */
[----:B--2---:R-:W-:-:S04]  /*2b030*/  IMAD R0, R0, UR4, RZ ;  /* 0x0000000400007c24 */ /* 0x004fc8000f8e02ff */
[----:B------:R-:W-:-:S04]  /*2b040*/  IMAD R0, R5, UR5, R0 ;  /* 0x0000000505007c24 */ /* 0x000fc8000f8e0200 */
[----:B------:R-:W-:Y:S02]  /*2b050*/  IMAD.IADD R3, R3, 0x1, R0 ;  /* 0x0000000103037824 */ /* 0x000fe400078e0200 */
[----:B------:R-:W-:Y:S02]  /*2b060*/  IMAD R0, R34, UR6, RZ ;  /* 0x0000000622007c24 */ /* 0x000fe4000f8e02ff */
[----:B------:R-:W-:-:S04]  /*2b070*/  IMAD.WIDE.U32 R2, R8, UR6, R2 ;  /* 0x0000000608027c25 */ /* 0x000fc8000f8e0002 */
[----:B------:R-:W-:-:S04]  /*2b080*/  IMAD R0, R8, UR7, R0 ;  /* 0x0000000708007c24 */ /* 0x000fc8000f8e0200 */
[----:B------:R-:W-:Y:S02]  /*2b090*/  IMAD.IADD R3, R3, 0x1, R0 ;  /* 0x0000000103037824 */ /* 0x000fe400078e0200 */
[----:B---3--:R-:W-:Y:S02]  /*2b0a0*/  IMAD R0, R10, UR8, RZ ;  /* 0x000000080a007c24 */ /* 0x008fe4000f8e02ff */
[----:B------:R-:W-:-:S04]  /*2b0b0*/  IMAD.WIDE.U32 R2, R18, UR8, R2 ;  /* 0x0000000812027c25 */ /* 0x000fc8000f8e0002 */
[----:B------:R-:W-:Y:S01]  /*2b0c0*/  IMAD R0, R18, UR9, R0 ;  /* 0x0000000912007c24 */ /* 0x000fe2000f8e0200 */
[----:B------:R-:W-:Y:S01]  /*2b0d0*/  IADD3 R10, P0, R2, UR10, RZ ;  /* 0x0000000a020a7c10 */ /* 0x000fe2000ff1e0ff */
[----:B------:R-:W-:-:S03]  /*2b0e0*/  IMAD R2, R29, UR6, RZ ;  /* 0x000000061d027c24 */ /* 0x000fc6000f8e02ff */
[----:B------:R-:W-:Y:S01]  /*2b0f0*/  IADD3.X R20, R3, UR11, R0, P0, !PT ;  /* 0x0000000b03147c10 */ /* 0x000fe200087fe400 */
[C---:B------:R-:W-:Y:S02]  /*2b100*/  IMAD R9, R7.reuse, UR7, R2 ;  /* 0x0000000707097c24 */ /* 0x040fe4000f8e0202 */
[----:B------:R-:W-:-:S04]  /*2b110*/  IMAD.WIDE.U32 R2, R7, UR6, RZ ;  /* 0x0000000607027c25 */ /* 0x000fc8000f8e00ff */
[----:B------:R-:W-:Y:S02]  /*2b120*/  IMAD.IADD R3, R3, 0x1, R9 ;  /* 0x0000000103037824 */ /* 0x000fe400078e0209 */
[----:B------:R-:W-:Y:S02]  /*2b130*/  IMAD R9, R15, UR4, RZ ;  /* 0x000000040f097c24 */ /* 0x000fe4000f8e02ff */
[----:B------:R-:W-:-:S04]  /*2b140*/  IMAD.WIDE.U32 R2, R6, UR4, R2 ;  /* 0x0000000406027c25 */ /* 0x000fc8000f8e0002 */
[----:B------:R-:W-:-:S04]  /*2b150*/  IMAD R9, R6, UR5, R9 ;  /* 0x0000000506097c24 */ /* 0x000fc8000f8e0209 */
[----:B------:R-:W-:Y:S02]  /*2b160*/  IMAD.IADD R3, R3, 0x1, R9 ;  /* 0x0000000103037824 */ /* 0x000fe400078e0209 */
[----:B------:R-:W-:-:S04]  /*2b170*/  IMAD.WIDE.U32 R2, R18, UR8, R2 ;  /* 0x0000000812027c25 */ /* 0x000fc8000f8e0002 */
[----:B------:R-:W-:Y:S01]  /*2b180*/  IMAD.IADD R9, R11, 0x1, -R14 ;  /* 0x000000010b097824 */ /* 0x000fe200078e0a0e */
[----:B------:R-:W-:-:S04]  /*2b190*/  IADD3 R28, P0, R2, UR10, RZ ;  /* 0x0000000a021c7c10 */ /* 0x000fc8000ff1e0ff */
[----:B------:R-:W-:Y:S02]  /*2b1a0*/  IADD3.X R27, R0, UR11, R3, P0, !PT ;  /* 0x0000000b001b7c10 */ /* 0x000fe400087fe403 */
[----:B------:R-:W-:Y:S02]  /*2b1b0*/  ISETP.GE.AND P0, PT, R9, 0x1, PT ;  /* 0x000000010900780c */ /* 0x000fe40003f06270 */
[----:B----4-:R-:W-:-:S11]  /*2b1c0*/  LOP3.LUT R12, R12, 0xffffffdf, RZ, 0xc0, !PT ;  /* 0xffffffdf0c0c7812 */ /* 0x010fd600078ec0ff */
[----:B------:R-:W-:-:S05]  /*2b1d0*/  @P0 LOP3.LUT R12, R12, 0x20, RZ, 0xfc, !PT ;  /* 0x000000200c0c0812 */ /* 0x000fca00078efcff */
[----:B------:R0:W-:Y:S01]  /*2b1e0*/  STL [R1], R12 ;  /* 0x0000000c01007387 */ /* 0x0001e20000100800 */
[----:B------:R-:W-:Y:S01]  /*2b1f0*/  UMOV UR4, 0xffffffff ;  /* 0xffffffff00047882 */ /* 0x000fe20000000000 */
[----:B------:R-:W-:Y:S02]  /*2b200*/  IMAD R21, R32, 0x7800, R13 ;  /* 0x0000780020157824 */ /* 0x000fe400078e020d */
[----:B------:R-:W-:Y:S05]  /*2b210*/  BRA.DIV UR4, `(.L_x_6573) ;  /* 0x00000086041c7947 */ /* 0x000fea000b800000 */
[----:B------:R-:W0:Y:S01]  /*2b220*/  S2R R11, SR_TID.X ;  /* 0x00000000000b7919 */ /* 0x000e220000002100 */
[----:B------:R-:W1:Y:S01]  /*2b230*/  LDC R13, c[0x0][0x2f4] ;  /* 0x0000bd00ff0d7b82 */ /* 0x000e620000000800 */
[----:B------:R-:W2:Y:S04]  /*2b240*/  SHFL.IDX PT, R2, R10, RZ, 0x1c1f ;  /* 0x001c1fff0a027589 */ /* 0x000ea800000e0000 */
[----:B------:R-:W3:Y:S01]  /*2b250*/  SHFL.IDX PT, R0, R20, RZ, 0x1c1f ;  /* 0x001c1fff14007589 */ /* 0x000ee200000e0000 */
[C---:B0-----:R-:W-:Y:S01]  /*2b260*/  IMAD.SHL.U32 R12, R11.reuse, 0x10, RZ ;  /* 0x000000100b0c7824 */ /* 0x041fe200078e00ff */
[----:B------:R-:W-:-:S04]  /*2b270*/  SHF.L.U32 R11, R11, 0x4, RZ ;  /* 0x000000040b0b7819 */ /* 0x000fc800000006ff */
[----:B------:R-:W-:Y:S02]  /*2b280*/  LOP3.LUT R12, R12, 0x30, RZ, 0xc0, !PT ;  /* 0x000000300c0c7812 */ /* 0x000fe400078ec0ff */
[----:B------:R-:W-:Y:S02]  /*2b290*/  LOP3.LUT R11, R11, 0x30, RZ, 0xc0, !PT ;  /* 0x000000300b0b7812 */ /* 0x000fe400078ec0ff */
[C---:B--2---:R-:W-:Y:S02]  /*2b2a0*/  IADD3 R2, P0, R12.reuse, R2, RZ ;  /* 0x000000020c027210 */ /* 0x044fe40007f1e0ff */
[----:B-1----:R-:W-:Y:S02]  /*2b2b0*/  ISETP.GE.AND P3, PT, R12, R13, PT ;  /* 0x0000000d0c00720c */ /* 0x002fe40003f66270 */
[----:B------:R-:W-:Y:S01]  /*2b2c0*/  LOP3.LUT R14, R11, 0x40, RZ, 0xfc, !PT ;  /* 0x000000400b0e7812 */ /* 0x000fe200078efcff */
        /* <DEDUP_REMOVED lines=8> */
[----:B------:R-:W2:Y:S01]  /*2b350*/  LDL.LU R11, [R1] ;  /* 0x00000000010b7983 */ /* 0x000ea20000300800 */
[C---:B------:R-:W-:Y:S02]  /*2b360*/  ISETP.LT.OR P1, PT, R9.reuse, 0x1, P2 ;  /* 0x000000010900780c */ /* 0x040fe40001721670 */
[C---:B------:R-:W-:Y:S02]  /*2b370*/  ISETP.GE.AND P6, PT, R9.reuse, 0x81, PT ;  /* 0x000000810900780c */ /* 0x040fe40003fc6270 */
[C---:B------:R-:W-:Y:S02]  /*2b380*/  ISETP.GE.AND P5, PT, R9.reuse, 0x21, PT ;  /* 0x000000210900780c */ /* 0x040fe40003fa6270 */
[----:B------:R-:W-:-:S07]  /*2b390*/  ISETP.GE.AND P4, PT, R9, 0x41, PT ;  /* 0x000000410900780c */ /* 0x000fce0003f86270 */
        /* <DEDUP_REMOVED lines=34> */
[----:B0-----:R1:W3:Y:S04]  /*2b5c0*/  SHFL.IDX PT, R3, R27, RZ, 0x1c1f ;  /* 0x001c1fff1b037589 */ /* 0x0012e800000e0000 */
[----:B------:R1:W4:Y:S01]  /*2b5d0*/  SHFL.IDX PT, R2, R28, RZ, 0x1c1f ;  /* 0x001c1fff1c027589 */ /* 0x00032200000e0000 */
[----:B--2---:R-:W-:-:S04]  /*2b5e0*/  LOP3.LUT R11, R11, 0xffffffbf, RZ, 0xc0, !PT ;  /* 0xffffffbf0b0b7812 */ /* 0x004fc800078ec0ff */
[----:B------:R-:W-:-:S05]  /*2b5f0*/  @P6 LOP3.LUT R11, R11, 0x40, RZ, 0xfc, !PT ;  /* 0x000000400b0b6812 */ /* 0x000fca00078efcff */
[----:B------:R1:W-:Y:S02]  /*2b600*/  STL [R1], R11 ;  /* 0x0000000b01007387 */ /* 0x0003e40000100800 */
.L_x_6785:
[----:B------:R-:W2:Y:S01]  /*2b610*/  S2R R10, SR_TID.X ;  /* 0x00000000000a7919 */ /* 0x000ea20000002100 */
[C---:B------:R-:W-:Y:S02]  /*2b620*/  ISETP.LT.OR P3, PT, R9.reuse, 0x81, P3 ;  /* 0x000000810900780c */ /* 0x040fe40001f61670 */
[C---:B------:R-:W-:Y:S02]  /*2b630*/  ISETP.LT.OR P2, PT, R9.reuse, 0x81, P2 ;  /* 0x000000810900780c */ /* 0x040fe40001741670 */
[----:B------:R-:W-:Y:S01]  /*2b640*/  ISETP.LT.OR P0, PT, R9, 0x81, P0 ;  /* 0x000000810900780c */ /* 0x000fe20000701670 */
[----:B--2---:R-:W-:-:S05]  /*2b650*/  IMAD.SHL.U32 R10, R10, 0x10, RZ ;  /* 0x000000100a0a7824 */ /* 0x004fca00078e00ff */
[----:B------:R-:W-:-:S04]  /*2b660*/  LOP3.LUT R10, R10, 0x30, RZ, 0xc0, !PT ;  /* 0x000000300a0a7812 */ /* 0x000fc800078ec0ff */
[----:B----4-:R-:W-:-:S05]  /*2b670*/  IADD3 R2, P6, R10, R2, RZ ;  /* 0x000000020a027210 */ /* 0x010fca0007fde0ff */
[----:B---3--:R-:W-:-:S05]  /*2b680*/  IMAD.X R3, RZ, RZ, R3, P6 ;  /* 0x000000ffff037224 */ /* 0x008fca00030e0603 */
        /* <DEDUP_REMOVED lines=8> */
.L_x_6574:
[----:B------:R-:W-:Y:S02]  /*2b710*/  PLOP3.LUT P2, PT, P2, P0, PT, 0xa2, 0x0 ;  /* 0x000000000000781c */ /* 0x000fe40001741472 */
[----:B------:R-:W-:-:S08]  /*2b720*/  @P0 R2UR P2, UR4, R4 ;  /* 0x00000000040402ca */ /* 0x000fd00000040000 */
[----:B------:R-:W-:-:S05]  /*2b730*/  @P0 PLOP3.LUT P0, PT, P2, PT, PT, 0x80, 0x0 ;  /* 0x000000000000081c */ /* 0x000fca000170f070 */
[----:B------:R-:W-:Y:S01]  /*2b740*/  @!P2 SYNCS.ARRIVE.TRANS64.RED.A0T1 RZ, [UR4+0x33470], RZ ;  /* 0x033470ffffffa9a7 */ /* 0x000fe20008200404 */
[----:B------:R-:W-:Y:S07]  /*2b750*/  @!P2 ARRIVES.LDGSTSBAR.64.TRANSCNT [UR4+0x33470] ;  /* 0x03347000ff00a9b0 */ /* 0x000fee0008000a84 */
[----:B------:R-:W-:Y:S05]  /*2b760*/  @P0 BRA.U.ANY `(.L_x_6574) ;  /* 0xfffffffd00e80947 */ /* 0x000fea000393ffff */
[----:B------:R-:W-:Y:S01]  /*2b770*/  NOP ;  /* 0x0000000000007918 */ /* 0x000fe20000000000 */
[----:B--2---:R-:W-:-:S04]  /*2b780*/  MOV R2, UR39 ;  /* 0x0000002700027c02 */ /* 0x004fc80008000f00 */
[----:B------:R-:W-:-:S13]  /*2b790*/  ISETP.NE.AND P3, PT, R2, 0x3, PT ;  /* 0x000000030200780c */ /* 0x000fda0003f65270 */
[----:B------:R-:W-:Y:S05]  /*2b7a0*/  @!P3 BRA `(.L_x_6575) ;  /* 0x000000000004b947 */ /* 0x000fea0003800000 */
[----:B------:R-:W-:Y:S01]  /*2b7b0*/  BPT.TRAP 0x1 ;  /* 0x000000040000795c */ /* 0x000fe20000300000 */
.L_x_6575:
[----:B------:R2:W-:Y:S01]  /*2b7c0*/  SYNCS.ARRIVE.TRANS64.A1T0 RZ, [R4+URZ+0x33470], RZ ;  /* 0x033470ff04ff79a7 */ /* 0x0005e2000810003f */
[----:B------:R-:W-:Y:S05]  /*2b7d0*/  @!P3 BRA `(.L_x_6576) ;  /* 0x000000000004b947 */ /* 0x000fea0003800000 */
[----:B------:R-:W-:Y:S01]  /*2b7e0*/  BPT.TRAP 0x1 ;  /* 0x000000040000795c */ /* 0x000fe20000300000 */
.L_x_6576:
[----:B------:R-:W3:Y:S01]  /*2b7f0*/  LDL R2, [R1+0x30] ;  /* 0x0000300001027983 */ /* 0x000ee20000100800 */
[----:B------:R-:W-:Y:S01]  /*2b800*/  BSSY B0, `(.L_x_6577) ;  /* 0x0000003000007945 */ /* 0x000fe20003800000 */
[----:B---3--:R-:W3:Y:S03]  /*2b810*/  SYNCS.PHASECHK.TRANS64.TRYWAIT P0, [R4+URZ+0x33440], R2 ;  /* 0x03344002040075a7 */ /* 0x008ee6000800017f */
[----:B---3--:R-:W-:Y:S05]  /*2b820*/  @!P0 BRA `(.L_x_6578) ;  /* 0x0000008400e48947 */ /* 0x008fea0003800000 */
.L_x_6786:
[----:B------:R-:W-:Y:S05]  /*2b830*/  BSYNC B0 ;  /* 0x0000000000007941 */ /* 0x000fea0003800000 */
.L_x_6577:
[----:B------:R-:W4:Y:S01]  /*2b840*/  LDL.LU R12, [R1+0x2c] ;  /* 0x00002c00010c7983 */ /* 0x000f220000300800 */
[----:B------:R-:W-:Y:S01]  /*2b850*/  ULDC.64 UR4, c[0x0][0x310] ;  /* 0x0000c40000047ab9 */ /* 0x000fe20000000a00 */
[----:B------:R-:W-:Y:S02]  /*2b860*/  ULDC.64 UR6, c[0x0][0x300] ;  /* 0x0000c00000067ab9 */ /* 0x000fe40000000a00 */
[----:B------:R-:W2:Y:S04]  /*2b870*/  LDL.LU R10, [R1+0x28] ;  /* 0x00002800010a7983 */ /* 0x000ea80000300800 */
[----:B-1----:R-:W2:Y:S01]  /*2b880*/  LDL R11, [R1+0xc] ;  /* 0x00000c00010b7983 */ /* 0x002ea20000100800 */
[----:B------:R-:W-:Y:S02]  /*2b890*/  IMAD R9, R34, UR4, RZ ;  /* 0x0000000422097c24 */ /* 0x000fe4000f8e02ff */
[C---:B---3--:R-:W-:Y:S01]  /*2b8a0*/  IMAD.WIDE.U32 R2, R8.reuse, UR4, RZ ;  /* 0x0000000408027c25 */ /* 0x048fe2000f8e00ff */
[----:B------:R1:W5:Y:S03]  /*2b8b0*/  LDL R20, [R1] ;  /* 0x0000000001147983 */ /* 0x0003660000100800 */
[----:B------:R-:W-:-:S04]  /*2b8c0*/  IMAD R9, R8, UR5, R9 ;  /* 0x0000000508097c24 */ /* 0x000fc8000f8e0209 */
[----:B------:R-:W-:Y:S02]  /*2b8d0*/  IMAD.IADD R3, R3, 0x1, R9 ;  /* 0x0000000103037824 */ /* 0x000fe400078e0209 */
[----:B------:R-:W-:-:S04]  /*2b8e0*/  IMAD.WIDE.U32 R2, R5, UR6, R2 ;  /* 0x0000000605027c25 */ /* 0x000fc8000f8e0002 */
[----:B----4-:R-:W-:-:S04]  /*2b8f0*/  IMAD R8, R12, UR6, RZ ;  /* 0x000000060c087c24 */ /* 0x010fc8000f8e02ff */
[----:B------:R-:W-:Y:S02]  /*2b900*/  IMAD R8, R5, UR7, R8 ;  /* 0x0000000705087c24 */ /* 0x000fe4000f8e0208 */
[----:B------:R-:W-:Y:S02]  /*2b910*/  IMAD R5, R29, UR4, RZ ;  /* 0x000000041d057c24 */ /* 0x000fe4000f8e02ff */
[----:B------:R-:W-:Y:S02]  /*2b920*/  IMAD.IADD R9, R3, 0x1, R8 ;  /* 0x0000000103097824 */ /* 0x000fe400078e0208 */
[----:B------:R-:W-:Y:S02]  /*2b930*/  IMAD.MOV.U32 R8, RZ, RZ, R2 ;  /* 0x000000ffff087224 */ /* 0x000fe400078e0002 */
[C---:B------:R-:W-:Y:S02]  /*2b940*/  IMAD R5, R7.reuse, UR5, R5 ;  /* 0x0000000507057c24 */ /* 0x040fe4000f8e0205 */
[----:B------:R-:W-:Y:S01]  /*2b950*/  IMAD.WIDE.U32 R2, R7, UR4, RZ ;  /* 0x0000000407027c25 */ /* 0x000fe2000f8e00ff */
[----:B------:R-:W-:-:S03]  /*2b960*/  ULDC.64 UR4, c[0x0][0x308] ;  /* 0x0000c20000047ab9 */ /* 0x000fc60000000a00 */
[----:B------:R-:W-:Y:S02]  /*2b970*/  IMAD.IADD R3, R3, 0x1, R5 ;  /* 0x0000000103037824 */ /* 0x000fe400078e0205 */
[----:B--2---:R-:W-:Y:S02]  /*2b980*/  IMAD R10, R10, UR6, RZ ;  /* 0x000000060a0a7c24 */ /* 0x004fe4000f8e02ff */
[----:B------:R-:W-:-:S04]  /*2b990*/  IMAD.WIDE.U32 R2, R6, UR6, R2 ;  /* 0x0000000606027c25 */ /* 0x000fc8000f8e0002 */
[----:B------:R-:W-:Y:S01]  /*2b9a0*/  IMAD R10, R6, UR7, R10 ;  /* 0x00000007060a7c24 */ /* 0x000fe2000f8e020a */
[----:B------:R-:W-:Y:S01]  /*2b9b0*/  ULDC.64 UR6, c[0x0][0x2e8] ;  /* 0x0000ba0000067ab9 */ /* 0x000fe20000000a00 */
        /* <DEDUP_REMOVED lines=10> */
[----:B-1----:R-:W-:Y:S08]  /*2ba60*/  BRA.DIV UR4, `(.L_x_6579) ;  /* 0x00000086046c7947 */ /* 0x002ff0000b800000 */
[----:B------:R-:W1:Y:S01]  /*2ba70*/  S2R R10, SR_TID.X ;  /* 0x00000000000a7919 */ /* 0x000e620000002100 */
[----:B-----5:R-:W-:Y:S01]  /*2ba80*/  LOP3.LUT R20, R20, 0xfffffeff, RZ, 0xc0, !PT ;  /* 0xfffffeff14147812 */ /* 0x020fe200078ec0ff */
[----:B------:R-:W2:Y:S01]  /*2ba90*/  LDC R11, c[0x0][0x2f4] ;  /* 0x0000bd00ff0b7b82 */ /* 0x000ea20000000800 */
[----:B------:R-:W3:Y:S02]  /*2baa0*/  SHFL.IDX PT, R3, R5, RZ, 0x1c1f ;  /* 0x001c1fff05037589 */ /* 0x000ee400000e0000 */
[----:B------:R-:W-:Y:S02]  /*2bab0*/  @P1 LOP3.LUT R20, R20, 0x100, RZ, 0xfc, !PT ;  /* 0x0000010014141812 */ /* 0x000fe400078efcff */
[----:B------:R-:W4:Y:S02]  /*2bac0*/  SHFL.IDX PT, R2, R6, RZ, 0x1c1f ;  /* 0x001c1fff06027589 */ /* 0x000f2400000e0000 */
[----:B------:R-:W-:Y:S02]  /*2bad0*/  LOP3.LUT P1, RZ, R20, 0x20, RZ, 0xc0, !PT ;  /* 0x0000002014ff7812 */ /* 0x000fe4000782c0ff */
[----:B------:R-:W-:Y:S04]  /*2bae0*/  STL [R1], R20 ;  /* 0x0000001401007387 */ /* 0x000fe80000100800 */
[----:B------:R-:W-:Y:S01]  /*2baf0*/  SHFL.IDX PT, R8, R8, RZ, 0x1c1f ;  /* 0x001c1fff08087589 */ /* 0x000fe200000e0000 */
[----:B-1----:R-:W-:-:S02]  /*2bb00*/  IMAD.SHL.U32 R9, R10, 0x10, RZ ;  /* 0x000000100a097824 */ /* 0x002fc400078e00ff */
        /* <DEDUP_REMOVED lines=29> */
[----:B------:R-:W3:Y:S04]  /*2bce0*/  SHFL.IDX PT, R5, R5, 0x3, 0x1c1f ;  /* 0x007c1f0005057f89 */ /* 0x000ee800000e0000 */
[----:B------:R-:W4:Y:S01]  /*2bcf0*/  SHFL.IDX PT, R6, R6, 0x3, 0x1c1f ;  /* 0x007c1f0006067f89 */ /* 0x000f2200000e0000 */
[----:B-1----:R-:W-:-:S05]  /*2bd00*/  @P4 IADD3 R3, P0, R9, R3, RZ ;  /* 0x0000000309034210 */ /* 0x002fca0007f1e0ff */
        /* <DEDUP_REMOVED lines=12> */
[----:B-1----:R1:W2:Y:S02]  /*2bdd0*/  SHFL.IDX PT, R2, R7, RZ, 0x1c1f ;  /* 0x001c1fff07027589 */ /* 0x0022a400000e0000 */
.L_x_6798:
[----:B------:R-:W-:Y:S01]  /*2bde0*/  LOP3.LUT P0, RZ, R20, 0x40, RZ, 0xc0, !PT ;  /* 0x0000004014ff7812 */ /* 0x000fe2000780c0ff */
[----:B------:R-:W-:-:S12]  /*2bdf0*/  BSSY B0, `(.L_x_6580) ;  /* 0x0000013000007945 */ /* 0x000fd80003800000 */
[----:B------:R-:W-:Y:S05]  /*2be00*/  @!P0 BRA `(.L_x_6581) ;  /* 0x0000000000448947 */ /* 0x000fea0003800000 */
[----:B------:R-:W3:Y:S01]  /*2be10*/  S2R R3, SR_TID.X ;  /* 0x0000000000037919 */ /* 0x000ee20000002100 */
[----:B------:R-:W4:Y:S01]  /*2be20*/  LDC R6, c[0x0][0x2f4] ;  /* 0x0000bd00ff067b82 */ /* 0x000f220000000800 */
[----:B---3--:R-:W-:-:S05]  /*2be30*/  IMAD.SHL.U32 R9, R3, 0x10, RZ ;  /* 0x0000001003097824 */ /* 0x008fca00078e00ff */
[----:B------:R-:W-:-:S04]  /*2be40*/  LOP3.LUT R9, R9, 0x30, RZ, 0xc0, !PT ;  /* 0x0000003009097812 */ /* 0x000fc800078ec0ff */
[C---:B-1----:R-:W-:Y:S02]  /*2be50*/  LOP3.LUT R7, R9.reuse, 0x40, RZ, 0xfc, !PT ;  /* 0x0000004009077812 */ /* 0x042fe400078efcff */
        /* <DEDUP_REMOVED lines=12> */
.L_x_6581:
[----:B------:R-:W-:Y:S05]  /*2bf20*/  BSYNC B0 ;  /* 0x0000000000007941 */ /* 0x000fea0003800000 */
.L_x_6580:
[----:B------:R-:W-:Y:S01]  /*2bf30*/  NOP ;  /* 0x0000000000007918 */ /* 0x000fe20000000000 */
[----:B------:R-:W-:-:S13]  /*2bf40*/  PLOP3.LUT P0, PT, PT, PT, PT, 0x80, 0x0 ;  /* 0x000000000000781c */ /* 0x000fda0003f0f070 */
.L_x_6582:
        /* <DEDUP_REMOVED lines=11> */
.L_x_6583:
        /* <DEDUP_REMOVED lines=12> */
[----:B------:R-:W-:Y:S01]  /*2c0c0*/  SEL R28, R26, RZ, !P0 ;  /* 0x000000ff1a1c7207 */ /* 0x000fe20004000000 */
[----:B------:R-:W-:-:S04]  /*2c0d0*/  IMAD.WIDE.U32 R26, R30, UR4, RZ ;  /* 0x000000041e1a7c25 */ /* 0x000fc8000f8e00ff */
[----:B------:R-:W-:-:S05]  /*2c0e0*/  IMAD R0, R30, UR5, R0 ;  /* 0x000000051e007c24 */ /* 0x000fca000f8e0200 */
[----:B------:R-:W-:Y:S02]  /*2c0f0*/  IADD3 R29, R27, R0, RZ ;  /* 0x000000001b1d7210 */ /* 0x000fe40007ffe0ff */
        /* <DEDUP_REMOVED lines=8> */
[----:B------:R-:W-:Y:S01]  /*2c180*/  MOV R12, 0x1 ;  /* 0x00000001000c7802 */ /* 0x000fe20000000f00 */
[----:B------:R-:W2:Y:S01]  /*2c190*/  LDC.64 R2, c[0x4][R2] ;  /* 0x0100000002027b82 */ /* 0x000ea20000000a00 */
[----:B------:R-:W-:Y:S02]  /*2c1a0*/  IMAD.U32 R5, RZ, RZ, UR5 ;  /* 0x00000005ff057e24 */ /* 0x000fe4000f8e00ff */
[----:B------:R-:W-:Y:S02]  /*2c1b0*/  IMAD.U32 R6, RZ, RZ, UR6 ;  /* 0x00000006ff067e24 */ /* 0x000fe4000f8e00ff */
[----:B-1----:R-:W-:-:S02]  /*2c1c0*/  IMAD.U32 R7, RZ, RZ, UR7 ;  /* 0x00000007ff077e24 */ /* 0x002fc4000f8e00ff */
[----:B------:R-:W-:Y:S02]  /*2c1d0*/  IMAD.U32 R10, RZ, RZ, UR8 ;  /* 0x00000008ff0a7e24 */ /* 0x000fe4000f8e00ff */
[----:B------:R-:W-:Y:S02]  /*2c1e0*/  IMAD.U32 R11, RZ, RZ, UR9 ;  /* 0x00000009ff0b7e24 */ /* 0x000fe4000f8e00ff */
[----:B------:R-:W-:Y:S02]  /*2c1f0*/  IMAD.MOV.U32 R8, RZ, RZ, 0x70 ;  /* 0x00000070ff087424 */ /* 0x000fe400078e00ff */
[----:B------:R-:W-:-:S07]  /*2c200*/  IMAD.MOV.U32 R13, RZ, RZ, RZ ;  /* 0x000000ffff0d7224 */ /* 0x000fce00078e00ff */
[----:B0-----:R-:W-:-:S07]  /*2c210*/  LEPC R20, `(.L_x_6585) ;  /* 0x000000001014794e */ /* 0x001fce0000000000 */
[----:B--2---:R-:W-:Y:S05]  /*2c220*/  CALL.ABS.NOINC R2 ;  /* 0x0000000002007343 */ /* 0x004fea0003c00000 */
.L_x_6585:
[----:B------:R-:W-:Y:S05]  /*2c230*/  BSYNC B6 ;  /* 0x0000000000067941 */ /* 0x000fea0003800000 */
.L_x_6584:
[----:B------:R-:W2:Y:S01]  /*2c240*/  LDL R20, [R1+0xc] ;  /* 0x00000c0001147983 */ /* 0x000ea20000100800 */
[----:B-1----:R-:W1:Y:S01]  /*2c250*/  LDC R7, c[0x0][0x448] ;  /* 0x00011200ff077b82 */ /* 0x002e620000000800 */
[----:B------:R-:W-:Y:S01]  /*2c260*/  ULDC.64 UR4, c[0x0][0x2d8] ;  /* 0x0000b60000047ab9 */ /* 0x000fe20000000a00 */
[----:B------:R-:W-:Y:S01]  /*2c270*/  IMAD.MOV.U32 R2, RZ, RZ, R26 ;  /* 0x000000ffff027224 */ /* 0x000fe200078e001a */
[----:B------:R4:W5:Y:S01]  /*2c280*/  LDL R8, [R1+0x20] ;  /* 0x0000200001087983 */ /* 0x0009620000100800 */
[----:B------:R-:W-:Y:S02]  /*2c290*/  IMAD.MOV.U32 R3, RZ, RZ, R29 ;  /* 0x000000ffff037224 */ /* 0x000fe400078e001d */
[----:B------:R-:W-:Y:S01]  /*2c2a0*/  IMAD.WIDE.U32 R2, R18, UR4, R2 ;  /* 0x0000000412027c25 */ /* 0x000fe2000f8e0002 */
[----:B-1----:R-:W-:-:S13]  /*2c2b0*/  ISETP.NE.AND P0, PT, R7, 0x1, PT ;  /* 0x000000010700780c */ /* 0x002fda0003f05270 */
[----:B------:R-:W1:Y:S01]  /*2c2c0*/  @P0 LDC R6, c[0x0][0x44c] ;  /* 0x00011300ff060b82 */ /* 0x000e620000000800 */
[----:B--2---:R-:W-:Y:S02]  /*2c2d0*/  IMAD R0, R20, UR4, RZ ;  /* 0x0000000414007c24 */ /* 0x004fe4000f8e02ff */
[----:B------:R-:W0:Y:S02]  /*2c2e0*/  S2R R20, SR_TID.X ;  /* 0x0000000000147919 */ /* 0x000e240000002100 */
        /* <DEDUP_REMOVED lines=9> */
[C---:B0-----:R-:W-:Y:S01]  /*2c380*/  LOP3.LUT R21, R20.reuse, 0x7f, RZ, 0xc0, !PT ;  /* 0x0000007f14157812 */ /* 0x041fe200078ec0ff */
[----:B------:R-:W-:-:S03]  /*2c390*/  IMAD.SHL.U32 R20, R20, 0x20, RZ ;  /* 0x0000002014147824 */ /* 0x000fc600078e00ff */
[----:B------:R-:W-:-:S04]  /*2c3a0*/  SHF.R.U32.HI R21, RZ, 0x2, R21 ;  /* 0x00000002ff157819 */ /* 0x000fc80000011615 */
[----:B------:R-:W-:-:S05]  /*2c3b0*/  LOP3.LUT R20, R21, 0x60, R20, 0xf8, !PT ;  /* 0x0000006015147812 */ /* 0x000fca00078ef814 */
[----:B------:R-:W-:Y:S02]  /*2c3c0*/  IMAD R5, R17, 0x80, R20 ;  /* 0x0000008011057824 */ /* 0x000fe400078e0214 */
[----:B------:R-:W0:Y:S02]  /*2c3d0*/  S2R R20, SR_TID.X ;  /* 0x0000000000147919 */ /* 0x000e240000002100 */
[----:B-1----:R-:W-:Y:S01]  /*2c3e0*/  @P0 IMAD.HI.U32 R6, R5, R6, RZ ;  /* 0x0000000605060227 */ /* 0x002fe200078e00ff */
[----:B---3--:R-:W-:-:S04]  /*2c3f0*/  MOV R4, R5 ;  /* 0x0000000500047202 */ /* 0x008fc80000000f00 */
[----:B--2---:R-:W-:-:S05]  /*2c400*/  @P0 SHF.R.U32.HI R4, RZ, R0, R6 ;  /* 0x00000000ff040219 */ /* 0x004fca0000011606 */
        /* <DEDUP_REMOVED lines=10> */
[----:B0-----:R-:W-:Y:S02]  /*2c4b0*/  IMAD.SHL.U32 R21, R20, 0x10, RZ ;  /* 0x0000001014157824 */ /* 0x001fe400078e00ff */
[----:B------:R-:W-:-:S04]  /*2c4c0*/  IMAD.WIDE.U32 R2, R0, UR4, R2 ;  /* 0x0000000400027c25 */ /* 0x000fc8000f8e0002 */
[----:B------:R-:W-:Y:S01]  /*2c4d0*/  IMAD R4, R0, UR5, R4 ;  /* 0x0000000500047c24 */ /* 0x000fe2000f8e0204 */
[----:B------:R-:W-:Y:S01]  /*2c4e0*/  ULDC.64 UR4, c[0x0][0x280] ;  /* 0x0000a00000047ab9 */ /* 0x000fe20000000a00 */
[----:B------:R-:W-:Y:S01]  /*2c4f0*/  IMAD.SHL.U32 R9, R20, 0x10, RZ ;  /* 0x0000001014097824 */ /* 0x000fe200078e00ff */
[----:B------:R-:W-:Y:S02]  /*2c500*/  LOP3.LUT R21, R21, 0x30, RZ, 0xc0, !PT ;  /* 0x0000003015157812 */ /* 0x000fe400078ec0ff */
[----:B------:R-:W-:Y:S01]  /*2c510*/  IADD3 R0, P0, R2, UR4, RZ ;  /* 0x0000000402007c10 */ /* 0x000fe2000ff1e0ff */
[----:B------:R-:W-:Y:S01]  /*2c520*/  ULDC UR4, c[0x0][0x2b8] ;  /* 0x0000ae0000047ab9 */ /* 0x000fe20000000800 */
[----:B------:R-:W-:Y:S02]  /*2c530*/  LOP3.LUT R9, R9, 0x30, RZ, 0xc0, !PT ;  /* 0x0000003009097812 */ /* 0x000fe400078ec0ff */
[C---:B------:R-:W-:Y:S02]  /*2c540*/  LOP3.LUT R10, R21.reuse, 0x40, RZ, 0xfc, !PT ;  /* 0x00000040150a7812 */ /* 0x040fe400078efcff */
[----:B------:R-:W-:-:S02]  /*2c550*/  LOP3.LUT R11, R21, 0x80, RZ, 0xfc, !PT ;  /* 0x00000080150b7812 */ /* 0x000fc400078efcff */
[----:B------:R-:W-:Y:S01]  /*2c560*/  IADD3.X R4, R3, UR5, R4, P0, !PT ;  /* 0x0000000503047c10 */ /* 0x000fe200087fe404 */
[----:B------:R-:W-:Y:S01]  /*2c570*/  UMOV UR5, 0xffffffff ;  /* 0xffffffff00057882 */ /* 0x000fe20000000000 */
[----:B------:R-:W-:Y:S02]  /*2c580*/  LOP3.LUT R20, R20, 0x7f, RZ, 0xc0, !PT ;  /* 0x0000007f14147812 */ /* 0x000fe400078ec0ff */
[----:B------:R-:W-:Y:S02]  /*2c590*/  ISETP.GE.AND P3, PT, R9, UR4, PT ;  /* 0x0000000409007c0c */ /* 0x000fe4000bf66270 */
[----:B------:R-:W-:Y:S02]  /*2c5a0*/  ISETP.GE.AND P2, PT, R10, UR4, PT ;  /* 0x000000040a007c0c */ /* 0x000fe4000bf46270 */
[----:B------:R-:W-:Y:S02]  /*2c5b0*/  ISETP.GE.AND P0, PT, R11, UR4, PT ;  /* 0x000000040b007c0c */ /* 0x000fe4000bf06270 */
[----:B------:R-:W-:Y:S01]  /*2c5c0*/  SHF.R.U32.HI R10, RZ, 0x2, R20 ;  /* 0x00000002ff0a7819 */ /* 0x000fe20000011614 */
[----:B----4-:R-:W-:Y:S10]  /*2c5d0*/  BRA.DIV UR5, `(.L_x_6586) ;  /* 0x0000008205747947 */ /* 0x010ff4000b800000 */
[----:B------:R-:W0:Y:S01]  /*2c5e0*/  SHFL.IDX PT, R3, R0, RZ, 0x1c1f ;  /* 0x001c1fff00037589 */ /* 0x000e2200000e0000 */
[----:B------:R-:W-:Y:S02]  /*2c5f0*/  IMAD R31, R31, R7, RZ ;  /* 0x000000071f1f7224 */ /* 0x000fe400078e02ff */
[----:B------:R-:W-:Y:S01]  /*2c600*/  IMAD R17, R17, 0x80, R10 ;  /* 0x0000008011117824 */ /* 0x000fe200078e020a */
[----:B------:R-:W1:Y:S03]  /*2c610*/  SHFL.IDX PT, R2, R4, RZ, 0x1c1f ;  /* 0x001c1fff04027589 */ /* 0x000e6600000e0000 */
[C---:B------:R-:W-:Y:S01]  /*2c620*/  VIADD R6, R17.reuse, 0x20 ;  /* 0x0000002011067836 */ /* 0x040fe20000000000 */
[----:B------:R-:W-:Y:S01]  /*2c630*/  ISETP.GE.AND P1, PT, R17, R31, PT ;  /* 0x0000001f1100720c */ /* 0x000fe20003f26270 */
[----:B------:R-:W-:-:S12]  /*2c640*/  SHFL.IDX PT, R14, R0, 0x3, 0x1c1f ;  /* 0x007c1f00000e7f89 */ /* 0x000fd800000e0000 */
[----:B0-----:R-:W-:-:S05]  /*2c650*/  @!P1 IADD3 R3, P4, R9, R3, RZ ;  /* 0x0000000309039210 */ /* 0x001fca0007f9e0ff */
[----:B-1----:R-:W-:-:S05]  /*2c660*/  @!P1 IMAD.X R2, RZ, RZ, R2, P4 ;  /* 0x000000ffff029224 */ /* 0x002fca00020e0602 */
[----:B------:R-:W-:-:S04]  /*2c670*/  @!P1 LOP3.LUT R3, R3, R2, RZ, 0x3c, !PT ;  /* 0x0000000203039212 */ /* 0x000fc800078e3cff */
[----:B------:R-:W-:-:S04]  /*2c680*/  @!P1 LOP3.LUT R2, R3, R2, RZ, 0x3c, !PT ;  /* 0x0000000203029212 */ /* 0x000fc800078e3cff */
[----:B------:R-:W-:-:S05]  /*2c690*/  @!P1 LOP3.LUT R3, R3, R2, RZ, 0x3c, !PT ;  /* 0x0000000203039212 */ /* 0x000fca00078e3cff */
[----:B-----5:R-:W-:Y:S04]  /*2c6a0*/  @!P1 LDGSTS.E.BYPASS.LTC128B.128 [R8+0x1e200], desc[UR50][R2.64], !P3 ;  /* 0x1e20000002089fae */ /* 0x020fe8000d901d72 */
[----:B------:R-:W-:Y:S04]  /*2c6b0*/  @!P1 LDGSTS.E.BYPASS.LTC128B.128 [R8+0x20200], desc[UR50][R2.64+0x40], !P2 ;  /* 0x2020004002089fae */ /* 0x000fe8000d101d72 */
[----:B------:R0:W-:Y:S01]  /*2c6c0*/  @!P1 LDGSTS.E.BYPASS.LTC128B.128 [R8+0x22200], desc[UR50][R2.64+0x80], !P0 ;  /* 0x2220008002089fae */ /* 0x0001e2000c101d72 */
[----:B------:R-:W-:Y:S01]  /*2c6d0*/  ISETP.GE.AND P1, PT, R6, R31, PT ;  /* 0x0000001f0600720c */ /* 0x000fe20003f26270 */
[----:B------:R-:W-:-:S02]  /*2c6e0*/  VIADD R6, R17, 0x40 ;  /* 0x0000004011067836 */ /* 0x000fc40000000000 */
[----:B0-----:R-:W0:Y:S04]  /*2c6f0*/  SHFL.IDX PT, R3, R0, 0x1, 0x1c1f ;  /* 0x003c1f0000037f89 */ /* 0x001e2800000e0000 */
[----:B------:R-:W1:Y:S06]  /*2c700*/  SHFL.IDX PT, R2, R4, 0x1, 0x1c1f ;  /* 0x003c1f0004027f89 */ /* 0x000e6c00000e0000 */
[----:B0-----:R-:W-:-:S04]  /*2c710*/  @!P1 IADD3 R3, P4, R9, R3, RZ ;  /* 0x0000000309039210 */ /* 0x001fc80007f9e0ff */
[----:B-1----:R-:W-:-:S04]  /*2c720*/  @!P1 IADD3.X R2, RZ, R2, RZ, P4, !PT ;  /* 0x00000002ff029210 */ /* 0x002fc800027fe4ff */
[----:B------:R-:W-:-:S04]  /*2c730*/  @!P1 LOP3.LUT R3, R3, R2, RZ, 0x3c, !PT ;  /* 0x0000000203039212 */ /* 0x000fc800078e3cff */
[----:B------:R-:W-:-:S04]  /*2c740*/  @!P1 LOP3.LUT R2, R3, R2, RZ, 0x3c, !PT ;  /* 0x0000000203029212 */ /* 0x000fc800078e3cff */
[----:B------:R-:W-:-:S05]  /*2c750*/  @!P1 LOP3.LUT R3, R3, R2, RZ, 0x3c, !PT ;  /* 0x0000000203039212 */ /* 0x000fca00078e3cff */
[----:B------:R-:W-:Y:S04]  /*2c760*/  @!P1 LDGSTS.E.BYPASS.LTC128B.128 [R8+0x1ea00], desc[UR50][R2.64], !P3 ;  /* 0x1ea0000002089fae */ /* 0x000fe8000d901d72 */
[----:B------:R-:W-:Y:S04]  /*2c770*/  @!P1 LDGSTS.E.BYPASS.LTC128B.128 [R8+0x20a00], desc[UR50][R2.64+0x40], !P2 ;  /* 0x20a0004002089fae */ /* 0x000fe8000d101d72 */
[----:B------:R0:W-:Y:S01]  /*2c780*/  @!P1 LDGSTS.E.BYPASS.LTC128B.128 [R8+0x22a00], desc[UR50][R2.64+0x80], !P0 ;  /* 0x22a0008002089fae */ /* 0x0001e2000c101d72 */
[----:B------:R-:W-:-:S03]  /*2c790*/  ISETP.GE.AND P1, PT, R6, R31, PT ;  /* 0x0000001f0600720c */ /* 0x000fc60003f26270 */
[----:B0-----:R-:W0:Y:S04]  /*2c7a0*/  SHFL.IDX PT, R3, R0, 0x2, 0x1c1f ;  /* 0x005c1f0000037f89 */ /* 0x001e2800000e0000 */
[----:B------:R-:W1:Y:S04]  /*2c7b0*/  SHFL.IDX PT, R2, R4, 0x2, 0x1c1f ;  /* 0x005c1f0004027f89 */ /* 0x000e6800000e0000 */
[----:B------:R-:W2:Y:S02]  /*2c7c0*/  SHFL.IDX PT, R4, R4, 0x3, 0x1c1f ;  /* 0x007c1f0004047f89 */ /* 0x000ea400000e0000 */
        /* <DEDUP_REMOVED lines=8> */
.L_x_6807:
[----:B------:R-:W-:Y:S01]  /*2c850*/  VIADD R0, R17, 0x60 ;  /* 0x0000006011007836 */ /* 0x000fe20000000000 */
[----:B------:R-:W-:Y:S04]  /*2c860*/  BSSY B0, `(.L_x_6587) ;  /* 0x000000b000007945 */ /* 0x000fe80003800000 */
[----:B------:R-:W-:-:S13]  /*2c870*/  ISETP.GE.AND P1, PT, R0, R31, PT ;  /* 0x0000001f0000720c */ /* 0x000fda0003f26270 */
[----:B------:R-:W-:Y:S05]  /*2c880*/  @P1 BRA `(.L_x_6588) ;  /* 0x0000000000201947 */ /* 0x000fea0003800000 */
[----:B0-----:R-:W-:-:S05]  /*2c890*/  IADD3 R2, P1, R9, R14, RZ ;  /* 0x0000000e09027210 */ /* 0x001fca0007f3e0ff */
[----:B------:R-:W-:-:S05]  /*2c8a0*/  IMAD.X R3, RZ, RZ, R4, P1 ;  /* 0x000000ffff037224 */ /* 0x000fca00008e0604 */
[----:B------:R-:W-:Y:S01]  /*2c8b0*/  @!PT LDS RZ, [RZ] ;  /* 0x00000000fffff984 */ /* 0x000fe20000000800 */
[----:B------:R-:W-:Y:S01]  /*2c8c0*/  @!PT LDS RZ, [RZ] ;  /* 0x00000000fffff984 */ /* 0x000fe20000000800 */
[----:B------:R-:W-:Y:S01]  /*2c8d0*/  @!PT LDS RZ, [RZ] ;  /* 0x00000000fffff984 */ /* 0x000fe20000000800 */
[----:B------:R1:W-:Y:S04]  /*2c8e0*/  LDGSTS.E.BYPASS.LTC128B.128 [R8+0x1fa00], desc[UR50][R2.64], !P3 ;  /* 0x1fa0000002087fae */ /* 0x0003e8000d901d72 */
[----:B------:R1:W-:Y:S04]  /*2c8f0*/  LDGSTS.E.BYPASS.LTC128B.128 [R8+0x21a00], desc[UR50][R2.64+0x40], !P2 ;  /* 0x21a0004002087fae */ /* 0x0003e8000d101d72 */
[----:B------:R1:W-:Y:S02]  /*2c900*/  LDGSTS.E.BYPASS.LTC128B.128 [R8+0x23a00], desc[UR50][R2.64+0x80], !P0 ;  /* 0x23a0008002087fae */ /* 0x0003e4000c101d72 */
.L_x_6588:
[----:B------:R-:W-:Y:S05]  /*2c910*/  BSYNC B0 ;  /* 0x0000000000007941 */ /* 0x000fea0003800000 */
.L_x_6587:
[----:B------:R-:W-:Y:S01]  /*2c920*/  NOP ;  /* 0x0000000000007918 */ /* 0x000fe20000000000 */
[----:B------:R-:W-:-:S13]  /*2c930*/  PLOP3.LUT P0, PT, PT, PT, PT, 0x80, 0x0 ;  /* 0x000000000000781c */ /* 0x000fda0003f0f070 */
.L_x_6589:
        /* <DEDUP_REMOVED lines=18> */
.L_x_6808:
[----:B------:R-:W-:Y:S05]  /*2ca60*/  BSYNC B0 ;  /* 0x0000000000007941 */ /* 0x000fea0003800000 */
.L_x_6590:
[----:B------:R-:W-:-:S13]  /*2ca70*/  ISETP.GE.AND P0, PT, R33, 0x2, PT ;  /* 0x000000022100780c */ /* 0x000fda0003f06270 */
[----:B------:R-:W-:Y:S05]  /*2ca80*/  @!P0 BRA `(.L_x_6592) ;  /* 0x0000001c00988947 */ /* 0x000fea0003800000 */
[----:B------:R-:W-:Y:S01]  /*2ca90*/  VIADD R33, R33, 0xfffffffe ;  /* 0xfffffffe21217836 */ /* 0x000fe20000000000 */
[----:B------:R-:W-:Y:S01]  /*2caa0*/  MOV R17, R32 ;  /* 0x0000002000117202 */ /* 0x000fe20000000f00 */
[----:B------:R-:W-:-:S07]  /*2cab0*/  IMAD.MOV.U32 R20, RZ, RZ, R37 ;  /* 0x000000ffff147224 */ /* 0x000fce00078e0025 */
.L_x_6612:
[----:B0-2---:R-:W2:Y:S01]  /*2cac0*/  LDL R0, [R1+0x10] ;  /* 0x0000100001007983 */ /* 0x005ea20000100800 */
[----:B------:R-:W0:Y:S03]  /*2cad0*/  LDC R6, c[0x0][0x430] ;  /* 0x00010c00ff067b82 */ /* 0x000e260000000800 */
[----:B------:R-:W3:Y:S01]  /*2cae0*/  LDL R9, [R1+0x14] ;  /* 0x0000140001097983 */ /* 0x000ee20000100800 */
[----:B-1----:R-:W1:Y:S01]  /*2caf0*/  S2R R2, SR_TID.X ;  /* 0x0000000000027919 */ /* 0x002e620000002100 */
[----:B------:R-:W4:Y:S01]  /*2cb00*/  S2R R8, SR_TID.X ;  /* 0x0000000000087919 */ /* 0x000f220000002100 */
[----:B0-----:R-:W-:-:S13]  /*2cb10*/  ISETP.NE.AND P0, PT, R6, 0x1, PT ;  /* 0x000000010600780c */ /* 0x001fda0003f05270 */
[----:B------:R-:W0:Y:S01]  /*2cb20*/  @P0 LDC R4, c[0x0][0x434] ;  /* 0x00010d00ff040b82 */ /* 0x000e220000000800 */
[C---:B-1----:R-:W-:Y:S01]  /*2cb30*/  LOP3.LUT R3, R2.reuse, 0x7f, RZ, 0xc0, !PT ;  /* 0x0000007f02037812 */ /* 0x042fe200078ec0ff */
[----:B------:R-:W-:-:S03]  /*2cb40*/  IMAD.SHL.U32 R5, R2, 0x20, RZ ;  /* 0x0000002002057824 */ /* 0x000fc600078e00ff */
        /* <DEDUP_REMOVED lines=36> */
[----:B------:R-:W-:Y:S01]  /*2cd90*/  @!P1 IMAD.MOV.U32 R2, RZ, RZ, R4 ;  /* 0x000000ffff029224 */ /* 0x000fe200078e0004 */
[----:B------:R-:W-:-:S03]  /*2cda0*/  MOV R12, UR39 ;  /* 0x00000027000c7c02 */ /* 0x000fc60008000f00 */
[----:B------:R-:W-:Y:S01]  /*2cdb0*/  @!P1 IMAD.WIDE.U32 R2, R36, UR4, R2 ;  /* 0x0000000424029c25 */ /* 0x000fe2000f8e0002 */
[----:B------:R-:W-:-:S03]  /*2cdc0*/  ISETP.NE.AND P2, PT, R12, 0x3, PT ;  /* 0x000000030c00780c */ /* 0x000fc60003f45270 */
[----:B------:R-:W-:Y:S01]  /*2cdd0*/  @!P1 IMAD.IADD R0, R0, 0x1, R3 ;  /* 0x0000000100009824 */ /* 0x000fe200078e0203 */
[----:B------:R-:W-:Y:S01]  /*2cde0*/  @!P1 LEA R10, P0, R2, UR6, 0x2 ;  /* 0x00000006020a9c11 */ /* 0x000fe2000f8010ff */
[----:B------:R-:W-:-:S03]  /*2cdf0*/  VIADD R32, R17, 0x1 ;  /* 0x0000000111207836 */ /* 0x000fc60000000000 */
        /* <DEDUP_REMOVED lines=13> */
.L_x_6593:
[----:B------:R-:W-:Y:S01]  /*2ced0*/  IMAD R4, R32, 0x8, R23 ;  /* 0x0000000820047824 */ /* 0x000fe200078e0217 */
[----:B------:R-:W-:Y:S01]  /*2cee0*/  SHF.L.U32 R31, R37, 0x1f, RZ ;  /* 0x0000001f251f7819 */ /* 0x000fe200000006ff */
[----:B------:R-:W-:Y:S01]  /*2cef0*/  BSSY B0, `(.L_x_6594) ;  /* 0x0000004000007945 */ /* 0x000fe20003800000 */
[----:B------:R-:W-:Y:S02]  /*2cf00*/  SHF.R.S32.HI R30, RZ, 0x1f, R5 ;  /* 0x0000001fff1e7819 */ /* 0x000fe40000011405 */
[----:B------:R-:W0:Y:S02]  /*2cf10*/  SYNCS.PHASECHK.TRANS64.TRYWAIT P0, [R4+URZ+0x33480], R31 ;  /* 0x0334801f040075a7 */ /* 0x000e24000800017f */
[----:B0-----:R-:W-:Y:S05]  /*2cf20*/  @!P0 BRA `(.L_x_6595) ;  /* 0x0000007c008c8947 */ /* 0x001fea0003800000 */
.L_x_6809:
[----:B------:R-:W-:Y:S05]  /*2cf30*/  BSYNC B0 ;  /* 0x0000000000007941 */ /* 0x000fea0003800000 */
.L_x_6594:
        /* <DEDUP_REMOVED lines=16> */
[----:B------:R-:W-:-:S04]  /*2d040*/  IMAD R0, R7, UR7, R0 ;  /* 0x0000000707007c24 */ /* 0x000fc8000f8e0200 */
[----:B------:R-:W-:Y:S02]  /*2d050*/  IMAD.IADD R3, R3, 0x1, R0 ;  /* 0x0000000103037824 */ /* 0x000fe400078e0200 */
        /* <DEDUP_REMOVED lines=17> */
[----:B------:R-:W-:Y:S02]  /*2d170*/  IADD3.X R21, R21, UR11, R3, P0, !PT ;  /* 0x0000000b15157c10 */ /* 0x000fe400087fe403 */
[----:B------:R-:W-:Y:S01]  /*2d180*/  SHF.L.U32 R3, R13, 0x4, RZ ;  /* 0x000000040d037819 */ /* 0x000fe200000006ff */
[----:B------:R-:W-:Y:S01]  /*2d190*/  UMOV UR4, 0xffffffff ;  /* 0xffffffff00047882 */ /* 0x000fe20000000000 */
[C---:B------:R-:W-:Y:S02]  /*2d1a0*/  LOP3.LUT R13, R12.reuse, 0x80, RZ, 0xfc, !PT ;  /* 0x000000800c0d7812 */ /* 0x040fe400078efcff */
[----:B------:R-:W-:Y:S02]  /*2d1b0*/  LOP3.LUT R12, R12, 0x40, RZ, 0xfc, !PT ;  /* 0x000000400c0c7812 */ /* 0x000fe400078efcff */
[----:B------:R-:W-:Y:S01]  /*2d1c0*/  LOP3.LUT R3, R3, 0x30, RZ, 0xc0, !PT ;  /* 0x0000003003037812 */ /* 0x000fe200078ec0ff */
[----:B---3--:R-:W-:Y:S01]  /*2d1d0*/  IMAD R34, R32, 0x7800, R14 ;  /* 0x0000780020227824 */ /* 0x008fe200078e020e */
[----:B----4-:R-:W-:-:S02]  /*2d1e0*/  ISETP.GE.AND P2, PT, R13, R11, PT ;  /* 0x0000000b0d00720c */ /* 0x010fc40003f46270 */
[-C--:B------:R-:W-:Y:S02]  /*2d1f0*/  ISETP.GE.AND P3, PT, R12, R11.reuse, PT ;  /* 0x0000000b0c00720c */ /* 0x080fe40003f66270 */
        /* <DEDUP_REMOVED lines=8> */
[----:B--2---:R-:W-:-:S05]  /*2d280*/  IADD3 R2, P0, R11, R2, RZ ;  /* 0x000000020b027210 */ /* 0x004fca0007f1e0ff */
[----:B---3--:R-:W-:Y:S02]  /*2d290*/  IMAD.X R3, RZ, RZ, R0, P0 ;  /* 0x000000ffff037224 */ /* 0x008fe400000e0600 */
        /* <DEDUP_REMOVED lines=26> */
.L_x_6821:
        /* <DEDUP_REMOVED lines=13> */
.L_x_6597:
        /* <DEDUP_REMOVED lines=11> */
.L_x_6598:
[----:B------:R2:W-:Y:S01]  /*2d5c0*/  SYNCS.ARRIVE.TRANS64.A1T0 RZ, [R4+URZ+0x33470], RZ ;  /* 0x033470ff04ff79a7 */ /* 0x0005e2000810003f */
[----:B------:R-:W-:Y:S05]  /*2d5d0*/  @!P3 BRA `(.L_x_6599) ;  /* 0x000000000004b947 */ /* 0x000fea0003800000 */
[----:B------:R-:W-:Y:S01]  /*2d5e0*/  BPT.TRAP 0x1 ;  /* 0x000000040000795c */ /* 0x000fe20000300000 */
.L_x_6599:
[----:B------:R-:W3:Y:S01]  /*2d5f0*/  SYNCS.PHASECHK.TRANS64.TRYWAIT P0, [R4+URZ+0x33440], R31 ;  /* 0x0334401f040075a7 */ /* 0x000ee2000800017f */
[----:B------:R-:W-:Y:S04]  /*2d600*/  BSSY B0, `(.L_x_6600) ;  /* 0x0000002000007945 */ /* 0x000fe80003800000 */
[----:B---3--:R-:W-:Y:S05]  /*2d610*/  @!P0 BRA `(.L_x_6601) ;  /* 0x0000007c00888947 */ /* 0x008fea0003800000 */
.L_x_6822:
[----:B------:R-:W-:Y:S05]  /*2d620*/  BSYNC B0 ;  /* 0x0000000000007941 */ /* 0x000fea0003800000 */
.L_x_6600:
        /* <DEDUP_REMOVED lines=18> */
[----:B------:R-:W-:Y:S01]  /*2d750*/  IMAD R7, R28, UR6, RZ ;  /* 0x000000061c077c24 */ /* 0x000fe2000f8e02ff */
[----:B-----5:R-:W-:Y:S01]  /*2d760*/  SHF.L.U32 R21, R14, 0x4, RZ ;  /* 0x000000040e157819 */ /* 0x020fe200000006ff */
[----:B------:R-:W-:-:S03]  /*2d770*/  IMAD.WIDE.U32 R2, R6, UR6, R2 ;  /* 0x0000000606027c25 */ /* 0x000fc6000f8e0002 */
[----:B------:R-:W-:Y:S01]  /*2d780*/  LOP3.LUT R21, R21, 0x30, RZ, 0xc0, !PT ;  /* 0x0000003015157812 */ /* 0x000fe200078ec0ff */
[----:B------:R-:W-:Y:S01]  /*2d790*/  IMAD R7, R6, UR7, R7 ;  /* 0x0000000706077c24 */ /* 0x000fe2000f8e0207 */
[----:B------:R-:W-:Y:S01]  /*2d7a0*/  ULDC.64 UR6, c[0x0][0x2e8] ;  /* 0x0000ba0000067ab9 */ /* 0x000fe20000000a00 */
[----:B------:R-:W-:-:S04]  /*2d7b0*/  IMAD.WIDE.U32 R10, R18, UR4, R10 ;  /* 0x00000004120a7c25 */ /* 0x000fc8000f8e000a */
[----:B------:R-:W-:Y:S01]  /*2d7c0*/  IMAD.IADD R3, R3, 0x1, R7 ;  /* 0x0000000103037824 */ /* 0x000fe200078e0207 */
[----:B------:R-:W-:Y:S01]  /*2d7d0*/  IADD3 R5, P0, R10, UR6, RZ ;  /* 0x000000060a057c10 */ /* 0x000fe2000ff1e0ff */
[----:B------:R-:W-:Y:S02]  /*2d7e0*/  IMAD.SHL.U32 R13, R14, 0x10, RZ ;  /* 0x000000100e0d7824 */ /* 0x000fe400078e00ff */
[----:B------:R-:W-:-:S03]  /*2d7f0*/  IMAD.WIDE.U32 R2, R18, UR4, R2 ;  /* 0x0000000412027c25 */ /* 0x000fc6000f8e0002 */
[----:B------:R-:W-:-:S04]  /*2d800*/  LOP3.LUT R13, R13, 0x30, RZ, 0xc0, !PT ;  /* 0x000000300d0d7812 */ /* 0x000fc800078ec0ff */
[C---:B------:R-:W-:Y:S02]  /*2d810*/  LOP3.LUT R14, R13.reuse, 0x80, RZ, 0xfc, !PT ;  /* 0x000000800d0e7812 */ /* 0x040fe400078efcff */
        /* <DEDUP_REMOVED lines=38> */
[----:B------:R-:W-:Y:S04]  /*2da80*/  LDGSTS.E.BYPASS.LTC128B.128 [R0+0x25a00], desc[UR50][R2.64], !P4 ;  /* 0x25a0000002007fae */ /* 0x000fe8000e101d72 */
[----:B------:R-:W-:Y:S04]  /*2da90*/  LDGSTS.E.BYPASS.LTC128B.128 [R0+0x28200], desc[UR50][R2.64+0x40], !P3 ;  /* 0x2820004002007fae */ /* 0x000fe8000d901d72 */
[----:B------:R4:W-:Y:S04]  /*2daa0*/  LDGSTS.E.BYPASS.LTC128B.128 [R0+0x2aa00], desc[UR50][R2.64+0x80], !P2 ;  /* 0x2aa0008002007fae */ /* 0x0009e8000d101d72 */
[----:B----4-:R4:W0:Y:S02]  /*2dab0*/  SHFL.IDX PT, R2, R6, RZ, 0x1c1f ;  /* 0x001c1fff06027589 */ /* 0x01082400000e0000 */
.L_x_6834:
        /* <DEDUP_REMOVED lines=10> */
.L_x_6603:
        /* <DEDUP_REMOVED lines=11> */
.L_x_6604:
[----:B------:R-:W-:Y:S01]  /*2dc10*/  IMAD.U32 R0, RZ, RZ, UR37 ;  /* 0x00000025ff007e24 */ /* 0x000fe2000f8e00ff */
[----:B------:R0:W-:Y:S04]  /*2dc20*/  SYNCS.ARRIVE.TRANS64.A1T0 RZ, [R4+URZ+0x33430], RZ ;  /* 0x033430ff04ff79a7 */ /* 0x0001e8000810003f */
[----:B------:R-:W-:-:S13]  /*2dc30*/  ISETP.NE.AND P0, PT, R0, 0x3, PT ;  /* 0x000000030000780c */ /* 0x000fda0003f05270 */
[----:B0-----:R-:W-:Y:S05]  /*2dc40*/  @!P0 BRA `(.L_x_6605) ;  /* 0x0000000000048947 */ /* 0x001fea0003800000 */
[----:B------:R-:W-:Y:S01]  /*2dc50*/  BPT.TRAP 0x1 ;  /* 0x000000040000795c */ /* 0x000fe20000300000 */
.L_x_6605:
[----:B------:R-:W-:Y:S01]  /*2dc60*/  LOP3.LUT R3, R20, 0x1, RZ, 0x3c, !PT ;  /* 0x0000000114037812 */ /* 0x000fe200078e3cff */
[----:B------:R-:W-:Y:S01]  /*2dc70*/  BSSY B0, `(.L_x_6606) ;  /* 0x0000005000007945 */ /* 0x000fe20003800000 */
[----:B------:R-:W-:Y:S02]  /*2dc80*/  LEA R2, R17, R23, 0x3 ;  /* 0x0000001711027211 */ /* 0x000fe400078e18ff */
[----:B------:R-:W-:-:S04]  /*2dc90*/  SHF.L.U32 R3, R3, 0x1f, RZ ;  /* 0x0000001f03037819 */ /* 0x000fc800000006ff */
[----:B------:R-:W0:Y:S02]  /*2dca0*/  SYNCS.PHASECHK.TRANS64.TRYWAIT P2, [R2+URZ+0x33470], R3 ;  /* 0x03347003020075a7 */ /* 0x000e24000804017f */
[----:B0-----:R-:W-:Y:S05]  /*2dcb0*/  @!P2 BRA `(.L_x_6607) ;  /* 0x0000007c0070a947 */ /* 0x001fea0003800000 */
.L_x_6835:
[----:B------:R-:W-:Y:S05]  /*2dcc0*/  BSYNC B0 ;  /* 0x0000000000007941 */ /* 0x000fea0003800000 */
.L_x_6606:
[----:B------:R-:W-:-:S05]  /*2dcd0*/  IMAD.U32 R0, RZ, RZ, UR39 ;  /* 0x00000027ff007e24 */ /* 0x000fca000f8e00ff */
[----:B------:R-:W-:-:S13]  /*2dce0*/  ISETP.NE.AND P2, PT, R0, 0x3, PT ;  /* 0x000000030000780c */ /* 0x000fda0003f45270 */
[----:B------:R-:W-:Y:S05]  /*2dcf0*/  @!P2 BRA `(.L_x_6608) ;  /* 0x000000000004a947 */ /* 0x000fea0003800000 */
[----:B------:R-:W-:Y:S01]  /*2dd00*/  BPT.TRAP 0x1 ;  /* 0x000000040000795c */ /* 0x000fe20000300000 */
.L_x_6608:
[----:B------:R-:W-:Y:S01]  /*2dd10*/  SHF.L.U32 R3, R20, 0x1f, RZ ;  /* 0x0000001f14037819 */ /* 0x000fe200000006ff */
[----:B------:R-:W-:-:S03]  /*2dd20*/  IMAD R0, R17, 0x7800, RZ ;  /* 0x0000780011007824 */ /* 0x000fc600078e02ff */
[----:B------:R-:W0:Y:S02]  /*2dd30*/  SYNCS.PHASECHK.TRANS64.TRYWAIT P2, [R2+URZ+0x33460], R3 ;  /* 0x03346003020075a7 */ /* 0x000e24000804017f */
[----:B0-----:R-:W-:Y:S05]  /*2dd40*/  @!P2 BRA `(.L_x_6609) ;  /* 0x0000007c0060a947 */ /* 0x001fea0003800000 */
.L_x_6836:
[C---:B--23--:R-:W-:Y:S01]  /*2dd50*/  LOP3.LUT R4, R0.reuse, R25, RZ, 0xfc, !PT ;  /* 0x0000001900047212 */ /* 0x04cfe200078efcff */
[----:B------:R-:W-:Y:S05]  /*2dd60*/  WARPSYNC.ALL ;  /* 0x0000000000007948 */ /* 0x000fea0003800000 */
[----:B------:R-:W-:Y:S01]  /*2dd70*/  IMAD.IADD R5, R23, 0x1, R4 ;  /* 0x0000000117057824 */ /* 0x000fe200078e0204 */
[C---:B------:R-:W-:Y:S01]  /*2dd80*/  LOP3.LUT R3, R0.reuse, R22, RZ, 0xfc, !PT ;  /* 0x0000001600037212 */ /* 0x040fe200078efcff */
[C---:B------:R-:W-:Y:S01]  /*2dd90*/  VIADD R12, R0.reuse, 0x2800 ;  /* 0x00002800000c7836 */ /* 0x040fe20000000000 */
[C---:B------:R-:W-:Y:S01]  /*2dda0*/  IADD3 R20, R0.reuse, 0x5000, RZ ;  /* 0x0000500000147810 */ /* 0x040fe20007ffe0ff */
[----:B------:R-:W-:-:S02]  /*2ddb0*/  VIADD R13, R0, 0x800 ;  /* 0x00000800000d7836 */ /* 0x000fc40000000000 */
[----:B----4-:R-:W0:Y:S01]  /*2ddc0*/  LDSM.16.MT88.4 R4, [R5+0xf200] ;  /* 0x00f200000504783b */ /* 0x010e220000004200 */
[----:B------:R-:W-:Y:S02]  /*2ddd0*/  IMAD.IADD R3, R24, 0x1, R3 ;  /* 0x0000000118037824 */ /* 0x000fe400078e0203 */
[C---:B------:R-:W-:Y:S02]  /*2dde0*/  VIADD R15, R0.reuse, 0x3000 ;  /* 0x00003000000f7836 */ /* 0x040fe40000000000 */
        /* <DEDUP_REMOVED lines=50> */
[----:B------:R-:W-:-:S03]  /*2e110*/  IADD3 R4, R23, R4, RZ ;  /* 0x0000000417047210 */ /* 0x000fc60007ffe0ff */
[----:B------:R-:W-:-:S03]  /*2e120*/  IMAD.IADD R15, R24, 0x1, R15 ;  /* 0x00000001180f7824 */ /* 0x000fc600078e020f */
        /* <DEDUP_REMOVED lines=16> */
[C-C-:B------:R-:W-:Y:S02]  /*2e230*/  PRMT R10, R6.reuse, 0x6420, R7.reuse ;  /* 0x00006420060a7816 */ /* 0x140fe40000000007 */
[----:B------:R-:W-:-:S05]  /*2e240*/  PRMT R11, R6, 0x7531, R7 ;  /* 0x00007531060b7816 */ /* 0x000fca0000000007 */
[----:B------:R-:W-:Y:S04]  /*2e250*/  STSM.16.M88.4 [R12], R8 ;  /* 0x000000080c007844 */ /* 0x000fe80000000200 */
[----:B------:R0:W2:Y:S02]  /*2e260*/  LDSM.16.MT88.4 R4, [R3+0xf200] ;  /* 0x00f200000304783b */ /* 0x0000a40000004200 */
[C---:B0-----:R-:W-:Y:S01]  /*2e270*/  IADD3 R3, R0.reuse, 0x3800, RZ ;  /* 0x0000380000037810 */ /* 0x041fe20007ffe0ff */
        /* <DEDUP_REMOVED lines=14> */
[----:B------:R-:W-:-:S02]  /*2e360*/  PRMT R10, R6, 0x6420, R7 ;  /* 0x00006420060a7816 */ /* 0x000fc40000000007 */
[----:B------:R-:W-:-:S05]  /*2e370*/  PRMT R11, R6, 0x7531, R7 ;  /* 0x00007531060b7816 */ /* 0x000fca0000000007 */
[----:B------:R0:W-:Y:S02]  /*2e380*/  STSM.16.M88.4 [R3], R8 ;  /* 0x0000000803007844 */ /* 0x0001e40000000200 */
[C---:B0-----:R-:W-:Y:S02]  /*2e390*/  LOP3.LUT R3, R12.reuse, R25, RZ, 0xfc, !PT ;  /* 0x000000190c037212 */ /* 0x041fe400078efcff */
[----:B------:R-:W-:-:S03]  /*2e3a0*/  LOP3.LUT R12, R12, R22, RZ, 0xfc, !PT ;  /* 0x000000160c0c7212 */ /* 0x000fc600078efcff */
[----:B------:R-:W-:Y:S01]  /*2e3b0*/  IMAD.IADD R3, R23, 0x1, R3 ;  /* 0x0000000117037824 */ /* 0x000fe200078e0203 */
[----:B------:R-:W-:-:S04]  /*2e3c0*/  IADD3 R12, R24, R12, RZ ;  /* 0x0000000c180c7210 */ /* 0x000fc80007ffe0ff */
        /* <DEDUP_REMOVED lines=71> */
.L_x_6610:
[----:B--2---:R2:W-:Y:S01]  /*2e840*/  SYNCS.ARRIVE.TRANS64.A1T0 RZ, [R2+URZ+0x33450], RZ ;  /* 0x033450ff02ff79a7 */ /* 0x0045e2000810003f */
[----:B------:R-:W-:Y:S06]  /*2e850*/  BAR.SYNC.DEFER_BLOCKING 0x2, 0x80 ;  /* 0x0082000000007b1d */ /* 0x000fec0000010000 */
[----:B------:R-:W-:Y:S05]  /*2e860*/  @!P0 BRA `(.L_x_6611) ;  /* 0x0000000000048947 */ /* 0x000fea0003800000 */
[----:B------:R-:W-:Y:S01]  /*2e870*/  BPT.TRAP 0x1 ;  /* 0x000000040000795c */ /* 0x000fe20000300000 */
.L_x_6611:
[----:B0-----:R-:W3:Y:S01]  /*2e880*/  LDL R0, [R1+0x18] ;  /* 0x0000180001007983 */ /* 0x001ee20000100800 */
[----:B--2---:R-:W-:Y:S01]  /*2e890*/  VIADD R2, R2, 0x33480 ;  /* 0x0003348002027836 */ /* 0x004fe20000000000 */
[----:B------:R-:W-:Y:S01]  /*2e8a0*/  MOV R17, R32 ;  /* 0x0000002000117202 */ /* 0x000fe20000000f00 */
[----:B------:R-:W-:-:S03]  /*2e8b0*/  IMAD.MOV.U32 R20, RZ, RZ, R37 ;  /* 0x000000ffff147224 */ /* 0x000fc600078e0025 */
[----:B---3--:R-:W-:-:S04]  /*2e8c0*/  PRMT R2, R0, 0x654, R2 ;  /* 0x0000065400027816 */ /* 0x008fc80000000002 */
[----:B------:R2:W-:Y:S01]  /*2e8d0*/  SYNCS.ARRIVE.TRANS64.RED.A1T0 RZ, [R2+URZ], RZ ;  /* 0x000000ff02ff79a7 */ /* 0x0005e2000810043f */
[----:B------:R-:W-:Y:S05]  /*2e8e0*/  @P1 BRA `(.L_x_6612) ;  /* 0xffffffe000741947 */ /* 0x000fea000383ffff */
.L_x_6592:
[----:B0-----:R-:W2:Y:S01]  /*2e8f0*/  S2R R0, SR_TID.X ;  /* 0x0000000000007919 */ /* 0x001ea20000002100 */
[----:B------:R-:W-:Y:S01]  /*2e900*/  BSSY B0, `(.L_x_6613) ;  /* 0x0000012000007945 */ /* 0x000fe20003800000 */
[----:B--2---:R-:W-:Y:S01]  /*2e910*/  LOP3.LUT R2, R0, 0x7f, RZ, 0xc0, !PT ;  /* 0x0000007f00027812 */ /* 0x004fe200078ec0ff */
        /* <DEDUP_REMOVED lines=16> */
.L_x_6614:
[----:B------:R-:W-:Y:S05]  /*2ea20*/  BSYNC B0 ;  /* 0x0000000000007941 */ /* 0x000fea0003800000 */
.L_x_6613:
[----:B------:R-:W-:Y:S05]  /*2ea30*/  @!P0 BRA `(.L_x_6615) ;  /* 0x0000000000048947 */ /* 0x000fea0003800000 */
[----:B------:R-:W-:Y:S01]  /*2ea40*/  BPT.TRAP 0x1 ;  /* 0x000000040000795c */ /* 0x000fe20000300000 */
.L_x_6615:
[----:B------:R-:W-:Y:S01]  /*2ea50*/  LOP3.LUT R3, R37, 0x1, RZ, 0x3c, !PT ;  /* 0x0000000125037812 */ /* 0x000fe200078e3cff */
[----:B------:R-:W-:Y:S01]  /*2ea60*/  IMAD R0, R32, 0x8, R23 ;  /* 0x0000000820007824 */ /* 0x000fe200078e0217 */
[----:B------:R-:W-:Y:S02]  /*2ea70*/  BSSY B0, `(.L_x_6616) ;  /* 0x0000004000007945 */ /* 0x000fe40003800000 */
[----:B------:R-:W-:-:S04]  /*2ea80*/  SHF.L.U32 R3, R3, 0x1f, RZ ;  /* 0x0000001f03037819 */ /* 0x000fc800000006ff */
[----:B------:R-:W0:Y:S02]  /*2ea90*/  SYNCS.PHASECHK.TRANS64.TRYWAIT P1, [R0+URZ+0x33470], R3 ;  /* 0x03347003000075a7 */ /* 0x000e24000802017f */
[----:B0-----:R-:W-:Y:S05]  /*2eaa0*/  @!P1 BRA `(.L_x_6617) ;  /* 0x00000070001c9947 */ /* 0x001fea0003800000 */
.L_x_6837:
[----:B------:R-:W-:Y:S05]  /*2eab0*/  BSYNC B0 ;  /* 0x0000000000007941 */ /* 0x000fea0003800000 */
.L_x_6616:
[----:B------:R-:W-:-:S05]  /*2eac0*/  IMAD.U32 R2, RZ, RZ, UR39 ;  /* 0x00000027ff027e24 */ /* 0x000fca000f8e00ff */
[----:B------:R-:W-:-:S13]  /*2ead0*/  ISETP.NE.AND P1, PT, R2, 0x3, PT ;  /* 0x000000030200780c */ /* 0x000fda0003f25270 */
[----:B------:R-:W-:Y:S05]  /*2eae0*/  @!P1 BRA `(.L_x_6618) ;  /* 0x0000000000049947 */ /* 0x000fea0003800000 */
[----:B------:R-:W-:Y:S01]  /*2eaf0*/  BPT.TRAP 0x1 ;  /* 0x000000040000795c */ /* 0x000fe20000300000 */
.L_x_6618:
[----:B0-----:R-:W-:-:S04]  /*2eb00*/  SHF.L.U32 R3, R37, 0x1f, RZ ;  /* 0x0000001f25037819 */ /* 0x001fc800000006ff */
[----:B------:R-:W0:Y:S02]  /*2eb10*/  SYNCS.PHASECHK.TRANS64.TRYWAIT P1, [R0+URZ+0x33460], R3 ;  /* 0x03346003000075a7 */ /* 0x000e24000802017f */
[----:B0-----:R-:W-:Y:S05]  /*2eb20*/  @!P1 BRA `(.L_x_6619) ;  /* 0x0000007000109947 */ /* 0x001fea0003800000 */
.L_x_6838:
[----:B------:R-:W-:Y:S01]  /*2eb30*/  IMAD R2, R32, 0x7800, RZ ;  /* 0x0000780020027824 */ /* 0x000fe200078e02ff */
[----:B------:R-:W-:Y:S05]  /*2eb40*/  WARPSYNC.ALL ;  /* 0x0000000000007948 */ /* 0x000fea0003800000 */
[C---:B------:R-:W-:Y:S01]  /*2eb50*/  LOP3.LUT R4, R2.reuse, R25, RZ, 0xfc, !PT ;  /* 0x0000001902047212 */ /* 0x040fe200078efcff */
[C---:B------:R-:W-:Y:S01]  /*2eb60*/  VIADD R13, R2.reuse, 0x2800 ;  /* 0x00002800020d7836 */ /* 0x040fe20000000000 */
[C---:B0-----:R-:W-:Y:S01]  /*2eb70*/  LOP3.LUT R3, R2.reuse, R22, RZ, 0xfc, !PT ;  /* 0x0000001602037212 */ /* 0x041fe200078efcff */
[----:B------:R-:W-:Y:S02]  /*2eb80*/  VIADD R18, R2, 0x5000 ;  /* 0x0000500002127836 */ /* 0x000fe40000000000 */
[----:B------:R-:W-:-:S02]  /*2eb90*/  IMAD.IADD R5, R23, 0x1, R4 ;  /* 0x0000000117057824 */ /* 0x000fc400078e0204 */
[----:B------:R-:W-:Y:S02]  /*2eba0*/  IMAD.IADD R12, R24, 0x1, R3 ;  /* 0x00000001180c7824 */ /* 0x000fe400078e0203 */
[C---:B------:R-:W-:Y:S02]  /*2ebb0*/  VIADD R3, R2.reuse, 0x800 ;  /* 0x0000080002037836 */ /* 0x040fe40000000000 */
[----:B------:R-:W0:Y:S01]  /*2ebc0*/  LDSM.16.MT88.4 R4, [R5+0xf200] ;  /* 0x00f200000504783b */ /* 0x000e220000004200 */
[----:B------:R-:W-:Y:S02]  /*2ebd0*/  VIADD R17, R2, 0x2000 ;  /* 0x0000200002117836 */ /* 0x000fe40000000000 */
        /* <DEDUP_REMOVED lines=9> */
[----:B------:R0:W-:Y:S03]  /*2ec70*/  STSM.16.M88.4 [R12], R8 ;  /* 0x000000080c007844 */ /* 0x0001e60000000200 */
[----:B------:R-:W-:Y:S01]  /*2ec80*/  IADD3 R13, R24, R13, RZ ;  /* 0x0000000d180d7210 */ /* 0x000fe20007ffe0ff */
[----:B------:R-:W2:Y:S01]  /*2ec90*/  LDSM.16.MT88.4 R4, [R6+0xf200] ;  /* 0x00f200000604783b */ /* 0x000ea20000004200 */
[----:B0-----:R-:W-:Y:S01]  /*2eca0*/  VIADD R12, R2, 0x1000 ;  /* 0x00001000020c7836 */ /* 0x001fe20000000000 */
[C-C-:B--2---:R-:W-:Y:S02]  /*2ecb0*/  PRMT R8, R4.reuse, 0x6420, R5.reuse ;  /* 0x0000642004087816 */ /* 0x144fe40000000005 */
[----:B------:R-:W-:-:S02]  /*2ecc0*/  PRMT R9, R4, 0x7531, R5 ;  /* 0x0000753104097816 */ /* 0x000fc40000000005 */
[-C--:B------:R-:W-:Y:S02]  /*2ecd0*/  LOP3.LUT R5, R3, R22.reuse, RZ, 0xfc, !PT ;  /* 0x0000001603057212 */ /* 0x080fe400078efcff */
[----:B------:R-:W-:Y:S02]  /*2ece0*/  LOP3.LUT R4, R18, R25, RZ, 0xfc, !PT ;  /* 0x0000001912047212 */ /* 0x000fe400078efcff */
[----:B------:R-:W-:Y:S01]  /*2ecf0*/  PRMT R10, R6, 0x6420, R7 ;  /* 0x00006420060a7816 */ /* 0x000fe20000000007 */
[----:B------:R-:W-:Y:S01]  /*2ed00*/  IMAD.IADD R14, R24, 0x1, R5 ;  /* 0x00000001180e7824 */ /* 0x000fe200078e0205 */
[----:B------:R-:W-:Y:S01]  /*2ed10*/  PRMT R11, R6, 0x7531, R7 ;  /* 0x00007531060b7816 */ /* 0x000fe20000000007 */
[----:B------:R-:W-:Y:S01]  /*2ed20*/  IMAD.IADD R6, R23, 0x1, R4 ;  /* 0x0000000117067824 */ /* 0x000fe200078e0204 */
[----:B------:R-:W-:-:S03]  /*2ed30*/  LOP3.LUT R18, R18, R22, RZ, 0xfc, !PT ;  /* 0x0000001612127212 */ /* 0x000fc600078efcff */
[----:B------:R0:W-:Y:S02]  /*2ed40*/  STSM.16.M88.4 [R14], R8 ;  /* 0x000000080e007844 */ /* 0x0001e40000000200 */
[----:B------:R-:W-:Y:S02]  /*2ed50*/  IMAD.IADD R18, R24, 0x1, R18 ;  /* 0x0000000118127824 */ /* 0x000fe400078e0212 */
[----:B------:R-:W2:Y:S01]  /*2ed60*/  LDSM.16.MT88.4 R4, [R6+0xf200] ;  /* 0x00f200000604783b */ /* 0x000ea20000004200 */
[----:B0-----:R-:W-:Y:S02]  /*2ed70*/  IADD3 R14, R2, 0x1800, RZ ;  /* 0x00001800020e7810 */ /* 0x001fe40007ffe0ff */
[C-C-:B--2---:R-:W-:Y:S02]  /*2ed80*/  PRMT R8, R4.reuse, 0x6420, R5.reuse ;  /* 0x0000642004087816 */ /* 0x144fe40000000005 */
[----:B------:R-:W-:Y:S02]  /*2ed90*/  PRMT R9, R4, 0x7531, R5 ;  /* 0x0000753104097816 */ /* 0x000fe40000000005 */
[----:B------:R-:W-:-:S02]  /*2eda0*/  LOP3.LUT R5, R12, R22, RZ, 0xfc, !PT ;  /* 0x000000160c057212 */ /* 0x000fc400078efcff */
[-C--:B------:R-:W-:Y:S02]  /*2edb0*/  LOP3.LUT R4, R3, R25.reuse, RZ, 0xfc, !PT ;  /* 0x0000001903047212 */ /* 0x080fe400078efcff */
[----:B------:R-:W-:Y:S01]  /*2edc0*/  PRMT R10, R6, 0x6420, R7 ;  /* 0x00006420060a7816 */ /* 0x000fe20000000007 */
[----:B------:R-:W-:Y:S01]  /*2edd0*/  IMAD.IADD R15, R24, 0x1, R5 ;  /* 0x00000001180f7824 */ /* 0x000fe200078e0205 */
[----:B------:R-:W-:Y:S01]  /*2ede0*/  PRMT R11, R6, 0x7531, R7 ;  /* 0x00007531060b7816 */ /* 0x000fe20000000007 */
[----:B------:R-:W-:Y:S01]  /*2edf0*/  IMAD.IADD R5, R23, 0x1, R4 ;  /* 0x0000000117057824 */ /* 0x000fe200078e0204 */
[----:B------:R-:W-:Y:S02]  /*2ee00*/  LOP3.LUT R3, R14, R22, RZ, 0xfc, !PT ;  /* 0x000000160e037212 */ /* 0x000fe400078efcff */
[-C--:B------:R-:W-:Y:S01]  /*2ee10*/  LOP3.LUT R12, R12, R25.reuse, RZ, 0xfc, !PT ;  /* 0x000000190c0c7212 */ /* 0x080fe200078efcff */
[----:B------:R0:W-:Y:S01]  /*2ee20*/  STSM.16.M88.4 [R15], R8 ;  /* 0x000000080f007844 */ /* 0x0001e20000000200 */
[----:B------:R-:W-:Y:S01]  /*2ee30*/  LOP3.LUT R14, R14, R25, RZ, 0xfc, !PT ;  /* 0x000000190e0e7212 */ /* 0x000fe200078efcff */
[----:B------:R-:W-:-:S02]  /*2ee40*/  IMAD.IADD R20, R24, 0x1, R3 ;  /* 0x0000000118147824 */ /* 0x000fc400078e0203 */
[----:B------:R-:W2:Y:S01]  /*2ee50*/  LDSM.16.MT88.4 R4, [R5+0xf200] ;  /* 0x00f200000504783b */ /* 0x000ea20000004200 */
[C---:B------:R-:W-:Y:S02]  /*2ee60*/  VIADD R3, R2.reuse, 0x3000 ;  /* 0x0000300002037836 */ /* 0x040fe40000000000 */
[----:B0-----:R-:W-:Y:S01]  /*2ee70*/  VIADD R15, R2, 0x5800 ;  /* 0x00005800020f7836 */ /* 0x001fe20000000000 */
[C-C-:B--2---:R-:W-:Y:S02]  /*2ee80*/  PRMT R8, R4.reuse, 0x6420, R5.reuse ;  /* 0x0000642004087816 */ /* 0x144fe40000000005 */
[----:B------:R-:W-:Y:S02]  /*2ee90*/  PRMT R9, R4, 0x7531, R5 ;  /* 0x0000753104097816 */ /* 0x000fe40000000005 */
[----:B------:R-:W-:Y:S02]  /*2eea0*/  LOP3.LUT R4, R3, R25, RZ, 0xfc, !PT ;  /* 0x0000001903047212 */ /* 0x000fe400078efcff */
[----:B------:R-:W-:-:S02]  /*2eeb0*/  PRMT R10, R6, 0x6420, R7 ;  /* 0x00006420060a7816 */ /* 0x000fc40000000007 */
        /* <DEDUP_REMOVED lines=20> */
[----:B------:R-:W-:Y:S01]  /*2f000*/  PRMT R10, R6, 0x6420, R7 ;  /* 0x00006420060a7816 */ /* 0x000fe20000000007 */
[----:B------:R-:W-:Y:S01]  /*2f010*/  IMAD.IADD R12, R24, 0x1, R3 ;  /* 0x00000001180c7824 */ /* 0x000fe200078e0203 */
[----:B------:R-:W-:Y:S01]  /*2f020*/  PRMT R11, R6, 0x7531, R7 ;  /* 0x00007531060b7816 */ /* 0x000fe20000000007 */
[----:B------:R-:W-:-:S04]  /*2f030*/  VIADD R3, R2, 0x3800 ;  /* 0x0000380002037836 */ /* 0x000fc80000000000 */
        /* <DEDUP_REMOVED lines=66> */
[----:B------:R-:W-:Y:S01]  /*2f460*/  PRMT R9, R4, 0x7531, R5 ;  /* 0x0000753104097816 */ /* 0x000fe20000000005 */
[----:B------:R-:W-:Y:S01]  /*2f470*/  IMAD.IADD R5, R23, 0x1, R12 ;  /* 0x0000000117057824 */ /* 0x000fe200078e020c */
[----:B------:R-:W-:-:S02]  /*2f480*/  PRMT R10, R6, 0x6420, R7 ;  /* 0x00006420060a7816 */ /* 0x000fc40000000007 */
[----:B------:R-:W-:-:S05]  /*2f490*/  PRMT R11, R6, 0x7531, R7 ;  /* 0x00007531060b7816 */ /* 0x000fca0000000007 */
[----:B------:R0:W-:Y:S04]  /*2f4a0*/  STSM.16.M88.4 [R13], R8 ;  /* 0x000000080d007844 */ /* 0x0001e80000000200 */
[----:B------:R-:W2:Y:S01]  /*2f4b0*/  LDSM.16.MT88.4 R4, [R5+0xf200] ;  /* 0x00f200000504783b */ /* 0x000ea20000004200 */
[----:B0-----:R-:W-:-:S04]  /*2f4c0*/  LOP3.LUT R13, R2, R22, RZ, 0xfc, !PT ;  /* 0x00000016020d7212 */ /* 0x001fc800078efcff */
[----:B------:R-:W-:Y:S02]  /*2f4d0*/  IADD3 R13, R24, R13, RZ ;  /* 0x0000000d180d7210 */ /* 0x000fe40007ffe0ff */
        /* <DEDUP_REMOVED lines=21> */
.L_x_6620:
[----:B--2---:R2:W-:Y:S01]  /*2f630*/  SYNCS.ARRIVE.TRANS64.A1T0 RZ, [R0+URZ+0x33450], RZ ;  /* 0x033450ff00ff79a7 */ /* 0x0045e2000810003f */
[----:B------:R-:W-:Y:S06]  /*2f640*/  BAR.SYNC.DEFER_BLOCKING 0x2, 0x80 ;  /* 0x0082000000007b1d */ /* 0x000fec0000010000 */
[----:B------:R-:W-:Y:S05]  /*2f650*/  @!P0 BRA `(.L_x_6621) ;  /* 0x0000000000048947 */ /* 0x000fea0003800000 */
[----:B------:R-:W-:Y:S01]  /*2f660*/  BPT.TRAP 0x1 ;  /* 0x000000040000795c */ /* 0x000fe20000300000 */
.L_x_6621:
[----:B------:R-:W3:Y:S01]  /*2f670*/  LDL R2, [R1+0x18] ;  /* 0x0000180001027983 */ /* 0x000ee20000100800 */
[----:B--2---:R-:W-:Y:S02]  /*2f680*/  VIADD R0, R0, 0x33480 ;  /* 0x0003348000007836 */ /* 0x004fe40000000000 */
[----:B------:R-:W-:-:S05]  /*2f690*/  VIADD R32, R32, 0x1 ;  /* 0x0000000120207836 */ /* 0x000fca0000000000 */
[----:B------:R-:W-:-:S04]  /*2f6a0*/  ISETP.NE.AND P0, PT, R32, 0x2, PT ;  /* 0x000000022000780c */ /* 0x000fc80003f05270 */
[----:B------:R-:W-:Y:S02]  /*2f6b0*/  SEL R32, R32, RZ, P0 ;  /* 0x000000ff20207207 */ /* 0x000fe40000000000 */
[----:B---3--:R-:W-:-:S04]  /*2f6c0*/  PRMT R0, R2, 0x654, R0 ;  /* 0x0000065402007816 */ /* 0x008fc80000000000 */
[----:B------:R2:W-:Y:S02]  /*2f6d0*/  SYNCS.ARRIVE.TRANS64.RED.A1T0 RZ, [R0+URZ], RZ ;  /* 0x000000ff00ff79a7 */ /* 0x0005e4000810043f */
[----:B--2---:R-:W-:-:S04]  /*2f6e0*/  SEL R0, RZ, 0x1, P0 ;  /* 0x00000001ff007807 */ /* 0x004fc80000000000 */
[----:B------:R-:W-:-:S07]  /*2f6f0*/  LOP3.LUT R37, R37, R0, RZ, 0x3c, !PT ;  /* 0x0000000025257212 */ /* 0x000fce00078e3cff */
.L_x_6560:
[----:B------:R-:W3:Y:S02]  /*2f700*/  LDL R0, [R1] ;  /* 0x0000000001007983 */ /* 0x000ee40000100800 */
        /* <DEDUP_REMOVED lines=12> */
.L_x_6622:
[----:B------:R-:W0:Y:S01]  /*2f7d0*/  S2R R0, SR_TID.X ;  /* 0x0000000000007919 */ /* 0x000e220000002100 */
[----:B------:R-:W-:Y:S01]  /*2f7e0*/  UMOV UR4, 0xffffffff ;  /* 0xffffffff00047882 */ /* 0x000fe20000000000 */
[----:B0-2---:R-:W-:-:S04]  /*2f7f0*/  LOP3.LUT R8, R0, 0x1f, RZ, 0xc0, !PT ;  /* 0x0000001f00087812 */ /* 0x005fc800078ec0ff */
        /* <DEDUP_REMOVED lines=17> */
[----:B0-----:R-:W-:-:S04]  /*2f910*/  SEL R4, R14, RZ, P1 ;  /* 0x000000ff0e047207 */ /* 0x001fc80000800000 */
[----:B------:R-:W-:-:S05]  /*2f920*/  IADD3 R4, R17, R4, RZ ;  /* 0x0000000411047210 */ /* 0x000fca0007ffe0ff */
        /* <DEDUP_REMOVED lines=14> */
.L_x_6848:
[----:B------:R-:W-:Y:S02]  /*2fa10*/  ULDC UR4, c[0x0][0xc38] ;  /* 0x00030e0000047ab9 */ /* 0x000fe40000000800 */
[----:B------:R-:W-:-:S04]  /*2fa20*/  IMAD.U32 R4, RZ, RZ, UR4 ;  /* 0x00000004ff047e24 */ /* 0x000fc8000f8e00ff */
[----:B--2---:R-:W-:-:S04]  /*2fa30*/  IMAD R14, R14, R4, RZ ;  /* 0x000000040e0e7224 */ /* 0x004fc800078e02ff */
[----:B------:R-:W-:-:S05]  /*2fa40*/  IMAD.IADD R5, R5, 0x1, R14 ;  /* 0x0000000105057824 */ /* 0x000fca00078e020e */
[----:B------:R-:W-:-:S13]  /*2fa50*/  ISETP.GT.AND P6, PT, R5, R0, PT ;  /* 0x000000000500720c */ /* 0x000fda0003fc4270 */
[----:B------:R-:W-:Y:S05]  /*2fa60*/  @P6 BRA `(.L_x_6625) ;  /* 0x00000000009c6947 */ /* 0x000fea0003800000 */
.L_x_6630:
[----:B0-----:R-:W0:Y:S01]  /*2fa70*/  LDC R2, c[0x0][0xc3c] ;  /* 0x00030f00ff027b82 */ /* 0x001e220000000800 */
[----:B------:R-:W-:-:S05]  /*2fa80*/  VIADD R19, R19, 0x1f ;  /* 0x0000001f13137836 */ /* 0x000fca0000000000 */
[----:B0-----:R-:W-:-:S13]  /*2fa90*/  ISETP.GE.AND P6, PT, R19, R2, PT ;  /* 0x000000021300720c */ /* 0x001fda0003fc6270 */
[----:B------:R-:W-:Y:S05]  /*2faa0*/  @P6 BRA `(.L_x_6626) ;  /* 0x0000000400d06947 */ /* 0x000fea0003800000 */
[----:B------:R-:W0:Y:S01]  /*2fab0*/  S2R R3, SR_TID.X ;  /* 0x0000000000037919 */ /* 0x000e220000002100 */
[----:B------:R-:W-:Y:S01]  /*2fac0*/  BSSY B0, `(.L_x_6627) ;  /* 0x0000009000007945 */ /* 0x000fe20003800000 */
[----:B------:R-:W-:Y:S01]  /*2fad0*/  IMAD.MOV.U32 R17, RZ, RZ, RZ ;  /* 0x000000ffff117224 */ /* 0x000fe200078e00ff */
[----:B0-----:R-:W-:-:S04]  /*2fae0*/  LOP3.LUT R3, R3, 0x1f, RZ, 0xc0, !PT ;  /* 0x0000001f03037812 */ /* 0x001fc800078ec0ff */
[----:B------:R-:W-:-:S04]  /*2faf0*/  IADD3 R7, R19, R3, RZ ;  /* 0x0000000313077210 */ /* 0x000fc80007ffe0ff */
[----:B------:R-:W-:-:S13]  /*2fb00*/  ISETP.GE.OR P6, PT, R7, R2, !P0 ;  /* 0x000000020700720c */ /* 0x000fda00047c6670 */
[----:B------:R-:W-:Y:S05]  /*2fb10*/  @P6 BRA `(.L_x_6628) ;  /* 0x00000000000c6947 */ /* 0x000fea0003800000 */
[----:B------:R-:W0:Y:S02]  /*2fb20*/  LDC.64 R2, c[0x0][0xc80] ;  /* 0x00032000ff027b82 */ /* 0x000e240000000a00 */
[----:B0-----:R-:W-:-:S05]  /*2fb30*/  IMAD.WIDE R2, R7, 0x4, R2 ;  /* 0x0000000407027825 */ /* 0x001fca00078e0202 */
[----:B------:R0:W5:Y:S02]  /*2fb40*/  LDG.E R17, desc[UR50][R2.64] ;  /* 0x0000003202117981 */ /* 0x000164000c1e1900 */
.L_x_6628:
[----:B------:R-:W-:Y:S05]  /*2fb50*/  BSYNC B0 ;  /* 0x0000000000007941 */ /* 0x000fea0003800000 */
.L_x_6627:
[----:B------:R-:W-:-:S03]  /*2fb60*/  UMOV UR4, 0xffffffff ;  /* 0xffffffff00047882 */ /* 0x000fc60000000000 */
[----:B------:R-:W-:Y:S05]  /*2fb70*/  BRA.DIV UR4, `(.L_x_6629) ;  /* 0x0000006604347947 */ /* 0x000fea000b800000 */
[----:B-----5:R-:W2:Y:S02]  /*2fb80*/  SHFL.UP PT, R14, R17, 0x1, RZ ;  /* 0x04200000110e7989 */ /* 0x020ea400000e00ff */
[----:B--2---:R-:W-:-:S05]  /*2fb90*/  SEL R14, R14, RZ, P1 ;  /* 0x000000ff0e0e7207 */ /* 0x004fca0000800000 */
        /* <DEDUP_REMOVED lines=14> */
.L_x_6856:
[----:B------:R-:W-:Y:S02]  /*2fc80*/  ULDC UR4, c[0x0][0xc38] ;  /* 0x00030e0000047ab9 */ /* 0x000fe40000000800 */
[----:B------:R-:W-:-:S04]  /*2fc90*/  IMAD.U32 R4, RZ, RZ, UR4 ;  /* 0x00000004ff047e24 */ /* 0x000fc8000f8e00ff */
[----:B--2---:R-:W-:-:S05]  /*2fca0*/  IMAD R14, R14, R4, RZ ;  /* 0x000000040e0e7224 */ /* 0x004fca00078e02ff */
[----:B------:R-:W-:-:S04]  /*2fcb0*/  IADD3 R5, R14, R5, RZ ;  /* 0x000000050e057210 */ /* 0x000fc80007ffe0ff */
[----:B------:R-:W-:-:S13]  /*2fcc0*/  ISETP.GT.AND P6, PT, R5, R0, PT ;  /* 0x000000000500720c */ /* 0x000fda0003fc4270 */
[----:B------:R-:W-:Y:S05]  /*2fcd0*/  @!P6 BRA `(.L_x_6630) ;  /* 0xfffffffc0064e947 */ /* 0x000fea000383ffff */
.L_x_6625:
        /* <DEDUP_REMOVED lines=8> */
.L_x_6860:
[----:B------:R-:W-:Y:S01]  /*2fd60*/  ISETP.NE.AND P0, PT, R3, RZ, PT ;  /* 0x000000ff0300720c */ /* 0x000fe20003f05270 */
[----:B------:R-:W-:-:S12]  /*2fd70*/  IMAD.MOV.U32 R14, RZ, RZ, RZ ;  /* 0x000000ffff0e7224 */ /* 0x000fd800078e00ff */
[----:B------:R-:W-:Y:S05]  /*2fd80*/  @!P0 BRA `(.L_x_6632) ;  /* 0x0000000000108947 */ /* 0x000fea0003800000 */
[----:B------:R-:W-:Y:S01]  /*2fd90*/  UMOV UR4, 0xffffffff ;  /* 0xffffffff00047882 */ /* 0x000fe20000000000 */
[----:B------:R-:W-:Y:S02]  /*2fda0*/  VIADD R12, R6, 0xffffffff ;  /* 0xffffffff060c7836 */ /* 0x000fe40000000000 */
[----:B------:R-:W-:Y:S05]  /*2fdb0*/  BRA.DIV UR4, `(.L_x_6633) ;  /* 0x0000006604a87947 */ /* 0x000fea000b800000 */
[----:B------:R4:W0:Y:S02]  /*2fdc0*/  SHFL.IDX PT, R14, R2, R12, 0x1f ;  /* 0x00001f0c020e7589 */ /* 0x00082400000e0000 */
.L_x_6632:
[----:B0---4-:R-:W0:Y:S01]  /*2fdd0*/  LDC.64 R2, c[0x0][0xc90] ;  /* 0x00032400ff027b82 */ /* 0x011e220000000a00 */
[----:B------:R-:W-:-:S04]  /*2fde0*/  IMAD.IADD R19, R6, 0x1, R19 ;  /* 0x0000000106137824 */ /* 0x000fc800078e0213 */
[----:B0-----:R-:W-:-:S05]  /*2fdf0*/  IMAD.WIDE R2, R19, 0x4, R2 ;  /* 0x0000000413027825 */ /* 0x001fca00078e0202 */
[----:B------:R0:W2:Y:S01]  /*2fe00*/  LDG.E R7, desc[UR50][R2.64] ;  /* 0x0000003202077981 */ /* 0x0000a2000c1e1900 */
[----:B------:R-:W-:Y:S02]  /*2fe10*/  IMAD R16, R14, R4, R5 ;  /* 0x000000040e107224 */ /* 0x000fe400078e0205 */
[----:B0-----:R-:W-:Y:S02]  /*2fe20*/  IMAD.MOV.U32 R2, RZ, RZ, RZ ;  /* 0x000000ffff027224 */ /* 0x001fe400078e00ff */
[----:B--23--:R-:W-:-:S05]  /*2fe30*/  IMAD R6, R17, R7, RZ ;  /* 0x0000000711067224 */ /* 0x00cfca00078e02ff */
[----:B------:R-:W-:-:S04]  /*2fe40*/  IABS R8, R6 ;  /* 0x0000000600087213 */ /* 0x000fc80000000000 */
[----:B------:R-:W0:Y:S08]  /*2fe50*/  I2F.RP R9, R8 ;  /* 0x0000000800097306 */ /* 0x000e300000209400 */
[----:B0-----:R-:W0:Y:S02]  /*2fe60*/  MUFU.RCP R9, R9 ;  /* 0x0000000900097308 */ /* 0x001e240000001000 */
[----:B0-----:R-:W-:-:S06]  /*2fe70*/  VIADD R10, R9, 0xffffffe ;  /* 0x0ffffffe090a7836 */ /* 0x001fcc0000000000 */
[----:B------:R-:W0:Y:S02]  /*2fe80*/  F2I.FTZ.U32.TRUNC.NTZ R3, R10 ;  /* 0x0000000a00037305 */ /* 0x000e24000021f000 */
[----:B0-----:R-:W-:-:S04]  /*2fe90*/  IMAD.MOV R11, RZ, RZ, -R3 ;  /* 0x000000ffff0b7224 */ /* 0x001fc800078e0a03 */
[----:B------:R-:W-:-:S04]  /*2fea0*/  IMAD R5, R11, R8, RZ ;  /* 0x000000080b057224 */ /* 0x000fc800078e02ff */
[----:B------:R-:W-:Y:S01]  /*2feb0*/  IMAD.HI.U32 R2, R3, R5, R2 ;  /* 0x0000000503027227 */ /* 0x000fe200078e0002 */
[----:B------:R-:W-:Y:S02]  /*2fec0*/  IADD3 R5, R0, -R16, RZ ;  /* 0x8000001000057210 */ /* 0x000fe40007ffe0ff */
        /* <DEDUP_REMOVED lines=15> */
[----:B------:R-:W-:Y:S01]  /*2ffc0*/  IMAD R0, R7, R2, RZ ;  /* 0x0000000207007224 */ /* 0x000fe200078e02ff */
[----:B------:R-:W-:-:S03]  /*2ffd0*/  IADD3 R2, -R2, RZ, RZ ;  /* 0x000000ff02027210 */ /* 0x000fc60007ffe1ff */
[----:B------:R-:W-:Y:S02]  /*2ffe0*/  IMAD.MOV R3, RZ, RZ, -R0 ;  /* 0x000000ffff037224 */ /* 0x000fe400078e0a00 */
[----:B------:R-:W-:-:S03]  /*2fff0*/  IMAD R5, R6, R2, R5 ;  /* 0x0000000206057224 */ /* 0x000fc600078e0205 */
[----:B------:R-:W-:-:S04]  /*30000*/  VIADDMNMX R4, R3, R4, R7, PT ;  /* 0x0000000403047246 */ /* 0x000fc80003800107 */
[-C--:B------:R-:W-:Y:S02]  /*30010*/  IABS R7, R4.reuse ;  /* 0x0000000400077213 */ /* 0x080fe40000000000 */
[----:B------:R-:W-:Y:S02]  /*30020*/  IABS R6, R4 ;  /* 0x0000000400067213 */ /* 0x000fe40000000000 */
[----:B------:R-:W0:Y:S03]  /*30030*/  I2F.RP R8, R7 ;  /* 0x0000000700087306 */ /* 0x000e260000209400 */
[----:B------:R-:W-:-:S05]  /*30040*/  IMAD.MOV R6, RZ, RZ, -R6 ;  /* 0x000000ffff067224 */ /* 0x000fca00078e0a06 */
        /* <DEDUP_REMOVED lines=8> */
[C---:B------:R-:W-:Y:S02]  /*300d0*/  LOP3.LUT R3, R5.reuse, R4, RZ, 0x3c, !PT ;  /* 0x0000000405037212 */ /* 0x040fe400078e3cff */
[----:B------:R-:W-:Y:S01]  /*300e0*/  IADD3 R5, R5, R0, RZ ;  /* 0x0000000005057210 */ /* 0x000fe20007ffe0ff */
[----:B------:R-:W-:Y:S01]  /*300f0*/  IMAD.HI.U32 R2, R2, R9, RZ ;  /* 0x0000000902027227 */ /* 0x000fe200078e00ff */
[----:B------:R-:W-:-:S03]  /*30100*/  ISETP.GE.AND P2, PT, R3, RZ, PT ;  /* 0x000000ff0300720c */ /* 0x000fc60003f46270 */
        /* <DEDUP_REMOVED lines=14> */
.L_x_6626:
[----:B------:R-:W-:Y:S01]  /*301f0*/  UMOV UR4, URZ ;  /* 0x0000003f00047c82 */ /* 0x000fe20008000000 */
[----:B------:R-:W-:Y:S01]  /*30200*/  UMOV UR5, URZ ;  /* 0x0000003f00057c82 */ /* 0x000fe20008000000 */
[----:B------:R-:W-:Y:S01]  /*30210*/  ULDC UR6, c[0x0][0xc3c] ;  /* 0x00030f0000067ab9 */ /* 0x000fe20000000800 */
[----:B------:R-:W-:Y:S02]  /*30220*/  IMAD.MOV.U32 R16, RZ, RZ, R0 ;  /* 0x000000ffff107224 */ /* 0x000fe400078e0000 */
[----:B------:R-:W-:Y:S02]  /*30230*/  IMAD.U32 R17, RZ, RZ, UR4 ;  /* 0x00000004ff117e24 */ /* 0x000fe4000f8e00ff */
[----:B------:R-:W-:Y:S02]  /*30240*/  IMAD.U32 R18, RZ, RZ, UR5 ;  /* 0x00000005ff127e24 */ /* 0x000fe4000f8e00ff */
[----:B------:R-:W-:-:S07]  /*30250*/  IMAD.U32 R19, RZ, RZ, UR6 ;  /* 0x00000006ff137e24 */ /* 0x000fce000f8e00ff */
.L_x_6634:
        /* <DEDUP_REMOVED lines=12> */
.L_x_6623:
[----:B------:R-:W-:Y:S02]  /*30320*/  ULDC UR4, c[0x0][0xc3c] ;  /* 0x00030f0000047ab9 */ /* 0x000fe40000000800 */
[----:B----4-:R-:W-:-:S13]  /*30330*/  ISETP.GE.AND P0, PT, R19, UR4, PT ;  /* 0x0000000413007c0c */ /* 0x010fda000bf06270 */
[----:B------:R-:W-:Y:S05]  /*30340*/  @!P0 BRA `(.L_x_6635) ;  /* 0xffffff8000808947 */ /* 0x000fea000383ffff */
[----:B------:R-:W-:Y:S05]  /*30350*/  BSYNC B7 ;  /* 0x0000000000077941 */ /* 0x000fea0003800000 */
.L_x_6515:
[----:B--23--:R-:W2:Y:S01]  /*30360*/  LDL.LU R0, [R1+0x38] ;  /* 0x0000380001007983 */ /* 0x00cea20000300800 */
[----:B------:R-:W-:Y:S01]  /*30370*/  BSSY B0, `(.L_x_6636) ;  /* 0x000000b000007945 */ /* 0x000fe20003800000 */
[----:B------:R-:W3:Y:S01]  /*30380*/  S2R R5, SR_CgaCtaId ;  /* 0x0000000000057919 */ /* 0x000ee20000008800 */
[----:B--2---:R-:W-:-:S05]  /*30390*/  VIADD R0, R0, 0x1 ;  /* 0x0000000100007836 */ /* 0x004fca0000000000 */
[----:B0-----:R-:W-:-:S04]  /*303a0*/  LEA.HI R2, R0, R0, RZ, 0x1 ;  /* 0x0000000000027211 */ /* 0x001fc800078f08ff */
[----:B------:R-:W-:Y:S02]  /*303b0*/  LOP3.LUT R3, R2, 0xfffffffe, RZ, 0xc0, !PT ;  /* 0xfffffffe02037812 */ /* 0x000fe400078ec0ff */
[----:B------:R-:W-:Y:S02]  /*303c0*/  MOV R2, 0x400 ;  /* 0x0000040000027802 */ /* 0x000fe40000000f00 */
[----:B------:R-:W-:Y:S02]  /*303d0*/  IADD3 R0, R0, -R3, RZ ;  /* 0x8000000300007210 */ /* 0x000fe40007ffe0ff */
[----:B---3--:R-:W-:Y:S02]  /*303e0*/  LEA R5, R5, R2, 0x18 ;  /* 0x0000000205057211 */ /* 0x008fe400078ec0ff */
[----:B------:R-:W-:-:S04]  /*303f0*/  SHF.L.U32 R0, R0, 0x1f, RZ ;  /* 0x0000001f00007819 */ /* 0x000fc800000006ff */
[----:B------:R-:W0:Y:S02]  /*30400*/  SYNCS.PHASECHK.TRANS64.TRYWAIT P0, [R5+URZ+0x33420], R0 ;  /* 0x03342000050075a7 */ /* 0x000e24000800017f */
[----:B0-----:R-:W-:Y:S05]  /*30410*/  @!P0 BRA `(.L_x_6637) ;  /* 0x0000006000348947 */ /* 0x001fea0003800000 */
.L_x_6863:
[----:B------:R-:W-:Y:S05]  /*30420*/  BSYNC B0 ;  /* 0x0000000000007941 */ /* 0x000fea0003800000 */
.L_x_6636:
[----:B------:R-:W-:-:S03]  /*30430*/  UMOV UR4, 0xffffffff ;  /* 0xffffffff00047882 */ /* 0x000fc60000000000 */
[----:B------:R-:W-:Y:S05]  /*30440*/  BRA.DIV UR4, `(.L_x_6638) ;  /* 0x00000062043c7947 */ /* 0x000fea000b800000 */
[----:B0-----:R-:W0:Y:S02]  /*30450*/  S2R R0, SR_TID.X ;  /* 0x0000000000007919 */ /* 0x001e240000002100 */
[----:B0-----:R-:W-:-:S04]  /*30460*/  SHF.R.U32.HI R0, RZ, 0x5, R0 ;  /* 0x00000005ff007819 */ /* 0x001fc80000011600 */
[----:B------:R-:W-:-:S05]  /*30470*/  LOP3.LUT R0, R0, 0x3, RZ, 0xc0, !PT ;  /* 0x0000000300007812 */ /* 0x000fca00078ec0ff */
[----:B------:R0:W2:Y:S02]  /*30480*/  SHFL.IDX PT, R14, R0, RZ, 0x1f ;  /* 0x00001fff000e7589 */ /* 0x0000a400000e0000 */
.L_x_6866:
[----:B--2---:R-:W-:-:S13]  /*30490*/  ISETP.NE.AND P0, PT, R14, RZ, PT ;  /* 0x000000ff0e00720c */ /* 0x004fda0003f05270 */
[----:B------:R-:W-:Y:S05]  /*304a0*/  @P0 BRA `(.L_x_6294) ;  /* 0x0000000000a80947 */ /* 0x000fea0003800000 */
[----:B------:R-:W-:-:S03]  /*304b0*/  UMOV UR4, 0xffffffff ;  /* 0xffffffff00047882 */ /* 0x000fc60000000000 */
[----:B------:R-:W-:Y:S05]  /*304c0*/  BRA.DIV UR4, `(.L_x_6639) ;  /* 0x0000006204507947 */ /* 0x000fea000b800000 */
[----:B------:R-:W-:-:S13]  /*304d0*/  ELECT P6, URZ, PT ;  /* 0x00000000003f782f */ /* 0x000fda00038c0000 */
.L_x_6869:
[----:B------:R-:W-:Y:S05]  /*304e0*/  @!P6 BRA `(.L_x_6294) ;  /* 0x000000000098e947 */ /* 0x000fea0003800000 */
[----:B------:R-:W-:-:S06]  /*304f0*/  ULOP3.LUT UR4, UR36, 0x2, URZ, 0xfc, !UPT ;  /* 0x0000000224047892 */ /* 0x000fcc000f8efc3f */
[----:B0-----:R-:W-:-:S05]  /*30500*/  IMAD.U32 R0, RZ, RZ, UR4 ;  /* 0x00000004ff007e24 */ /* 0x001fca000f8e00ff */
[----:B------:R-:W-:-:S13]  /*30510*/  ISETP.NE.AND P0, PT, R0, 0x3, PT ;  /* 0x000000030000780c */ /* 0x000fda0003f05270 */
[----:B------:R-:W-:Y:S05]  /*30520*/  @!P0 BRA `(.L_x_6640) ;  /* 0x0000000000048947 */ /* 0x000fea0003800000 */
[----:B------:R-:W-:Y:S01]  /*30530*/  BPT.TRAP 0x1 ;  /* 0x000000040000795c */ /* 0x000fe20000300000 */
.L_x_6640:
[C---:B------:R-:W-:Y:S01]  /*30540*/  IMAD R3, R32.reuse, 0x8, R5 ;  /* 0x0000000820037824 */ /* 0x040fe200078e0205 */
[----:B------:R-:W-:Y:S01]  /*30550*/  SHF.L.U32 R2, R37, 0x1f, RZ ;  /* 0x0000001f25027819 */ /* 0x000fe200000006ff */
[----:B------:R-:W-:-:S03]  /*30560*/  VIADD R32, R32, 0x1 ;  /* 0x0000000120207836 */ /* 0x000fc60000000000 */
[----:B------:R-:W0:Y:S02]  /*30570*/  SYNCS.PHASECHK.TRANS64.TRYWAIT P1, [R3+URZ+0x33440], R2 ;  /* 0x03344002030075a7 */ /* 0x000e24000802017f */
[----:B------:R-:W-:-:S04]  /*30580*/  ISETP.NE.AND P2, PT, R32, 0x2, PT ;  /* 0x000000022000780c */ /* 0x000fc80003f45270 */
[----:B------:R-:W-:Y:S01]  /*30590*/  SEL R0, RZ, 0x1, P2 ;  /* 0x00000001ff007807 */ /* 0x000fe20001000000 */
[----:B0-----:R-:W-:Y:S08]  /*305a0*/  @!P1 BRA `(.L_x_6641) ;  /* 0x0000006000389947 */ /* 0x001ff00003800000 */
.L_x_6870:
[----:B------:R-:W-:Y:S02]  /*305b0*/  SEL R32, R32, RZ, P2 ;  /* 0x000000ff20207207 */ /* 0x000fe40001000000 */
[----:B------:R-:W-:Y:S01]  /*305c0*/  LOP3.LUT R0, R37, R0, RZ, 0x3c, !PT ;  /* 0x0000000025007212 */ /* 0x000fe200078e3cff */
[----:B------:R-:W-:Y:S06]  /*305d0*/  @!P0 BRA `(.L_x_6642) ;  /* 0x0000000000048947 */ /* 0x000fec0003800000 */
[----:B------:R-:W-:Y:S01]  /*305e0*/  BPT.TRAP 0x1 ;  /* 0x000000040000795c */ /* 0x000fe20000300000 */
.L_x_6642:
[----:B------:R-:W-:Y:S01]  /*305f0*/  IMAD R5, R32, 0x8, R5 ;  /* 0x0000000820057824 */ /* 0x000fe200078e0205 */
[----:B------:R-:W-:-:S04]  /*30600*/  SHF.L.U32 R0, R0, 0x1f, RZ ;  /* 0x0000001f00007819 */ /* 0x000fc800000006ff */
[----:B------:R-:W2:Y:S02]  /*30610*/  SYNCS.PHASECHK.TRANS64.TRYWAIT P1, [R5+URZ+0x33440], R0 ;  /* 0x03344000050075a7 */ /* 0x000ea4000802017f */
[----:B--2---:R-:W-:Y:S05]  /*30620*/  @!P1 BRA `(.L_x_6643) ;  /* 0x00000060002c9947 */ /* 0x004fea0003800000 */
.L_x_6871:
[----:B------:R-:W-:Y:S05]  /*30630*/  @!P0 BRA `(.L_x_6644) ;  /* 0x0000000000048947 */ /* 0x000fea0003800000 */
[----:B------:R-:W-:Y:S01]  /*30640*/  BPT.TRAP 0x1 ;  /* 0x000000040000795c */ /* 0x000fe20000300000 */
.L_x_6644:
[----:B------:R-:W3:Y:S02]  /*30650*/  SYNCS.PHASECHK.TRANS64.TRYWAIT P1, [R3+URZ+0x33460], R2 ;  /* 0x03346002030075a7 */ /* 0x000ee4000802017f */
[----:B---3--:R-:W-:Y:S05]  /*30660*/  @!P1 BRA `(.L_x_6645) ;  /* 0x0000006000309947 */ /* 0x008fea0003800000 */
.L_x_6872:
[----:B------:R-:W-:Y:S05]  /*30670*/  @!P0 BRA `(.L_x_6646) ;  /* 0x0000000000048947 */ /* 0x000fea0003800000 */
[----:B------:R-:W-:Y:S01]  /*30680*/  BPT.TRAP 0x1 ;  /* 0x000000040000795c */ /* 0x000fe20000300000 */
.L_x_6646:
[----:B------:R-:W4:Y:S02]  /*30690*/  SYNCS.PHASECHK.TRANS64.TRYWAIT P1, [R5+URZ+0x33460], R0 ;  /* 0x03346000050075a7 */ /* 0x000f24000802017f */
[----:B----4-:R-:W-:Y:S05]  /*306a0*/  @!P1 BRA `(.L_x_6647) ;  /* 0x0000006000349947 */ /* 0x010fea0003800000 */
.L_x_6873:
[----:B------:R-:W-:Y:S05]  /*306b0*/  @!P0 BRA `(.L_x_6648) ;  /* 0x0000000000048947 */ /* 0x000fea0003800000 */
[----:B------:R-:W-:Y:S01]  /*306c0*/  BPT.TRAP 0x1 ;  /* 0x000000040000795c */ /* 0x000fe20000300000 */
.L_x_6648:
[----:B------:R-:W5:Y:S02]  /*306d0*/  SYNCS.PHASECHK.TRANS64.TRYWAIT P1, [R3+URZ+0x33480], R2 ;  /* 0x03348002030075a7 */ /* 0x000f64000802017f */
[----:B-----5:R-:W-:Y:S05]  /*306e0*/  @!P1 BRA `(.L_x_6649) ;  /* 0x0000006000389947 */ /* 0x020fea0003800000 */
.L_x_6874:
[----:B------:R-:W-:Y:S05]  /*306f0*/  @!P0 BRA `(.L_x_6650) ;  /* 0x0000000000048947 */ /* 0x000fea0003800000 */
[----:B------:R-:W-:Y:S01]  /*30700*/  BPT.TRAP 0x1 ;  /* 0x000000040000795c */ /* 0x000fe20000300000 */
.L_x_6650:
[----:B------:R0:W0:Y:S02]  /*30710*/  SYNCS.PHASECHK.TRANS64.TRYWAIT P0, [R5+URZ+0x33480], R0 ;  /* 0x03348000050075a7 */ /* 0x000024000800017f */
[----:B0-----:R-:W-:Y:S05]  /*30720*/  @!P0 NANOSLEEP.SYNCS 0x989680 ;  /* 0x009896800000895d */ /* 0x001fea0003900000 */
[----:B------:R-:W0:Y:S02]  /*30730*/  @!P0 SYNCS.PHASECHK.TRANS64 P0, [R5+URZ+0x33480], R0 ;  /* 0x03348000050085a7 */ /* 0x000e24000800007f */
[----:B0-----:R-:W-:Y:S05]  /*30740*/  @!P0 BRA `(.L_x_6650) ;  /* 0xfffffffc00f08947 */ /* 0x001fea000383ffff */
.L_x_6294:
[----:B------:R-:W-:Y:S05]  /*30750*/  BSYNC B8 ;  /* 0x0000000000087941 */ /* 0x000fea0003800000 */
.L_x_6291:
[----:B------:R-:W-:Y:S05]  /*30760*/  EXIT ;  /* 0x000000000000794d */ /* 0x000fea0003800000 */
.L_x_6312:
[----:B-1----:R1:W2:Y:S02]  /*30770*/  SYNCS.PHASECHK.TRANS64.TRYWAIT P5, [R93+URZ+0x33490], R94 ;  /* 0x0334905e5d0075a7 */ /* 0x0022a400080a017f */
[----:B--2---:R-:W-:Y:S05]  /*30780*/  @!P5 NANOSLEEP.SYNCS 0x989680 ;  /* 0x009896800000d95d */ /* 0x004fea0003900000 */
[----:B------:R-:W2:Y:S02]  /*30790*/  @!P5 SYNCS.PHASECHK.TRANS64 P5, [R93+URZ+0x33490], R94 ;  /* 0x0334905e5d00d5a7 */ /* 0x000ea400080a007f */
[----:B--2---:R-:W-:Y:S05]  /*307a0*/  @!P5 BRA `(.L_x_6312) ;  /* 0xfffffffc00f0d947 */ /* 0x004fea000383ffff */
[----:B------:R-:W-:Y:S05]  /*307b0*/  BRA `(.L_x_6651) ;  /* 0xfffffd2c00a47947 */ /* 0x000fea000383ffff */
.L_x_6313:
[----:B------:R-:W-:Y:S01]  /*307c0*/  BSSY B1, `(.L_x_6652) ;  /* 0x0000008000017945 */ /* 0x000fe20003800000 */
[----:B0-----:R-:W-:Y:S01]  /*307d0*/  IMAD.MOV.U32 R13, RZ, RZ, R118 ;  /* 0x000000ffff0d7224 */ /* 0x001fe200078e0076 */
[----:B------:R-:W-:Y:S01]  /*307e0*/  MOV R15, 0xffffffff ;  /* 0xffffffff000f7802 */ /* 0x000fe20000000f00 */
[----:B------:R-:W-:Y:S02]  /*307f0*/  IMAD.MOV.U32 R12, RZ, RZ, RZ ;  /* 0x000000ffff0c7224 */ /* 0x000fe400078e00ff */
[----:B------:R-:W-:-:S07]  /*30800*/  IMAD.MOV.U32 R11, RZ, RZ, 0x1e1f ;  /* 0x00001e1fff0b7424 */ /* 0x000fce00078e00ff */
[----:B-1----:R-:W-:Y:S05]  /*30810*/  WARPSYNC.COLLECTIVE R15, `(.L_x_6653) ;  /* 0x000000000f087348 */ /* 0x002fea0003c00000 */
[----:B------:R0:W2:Y:S02]  /*30820*/  SHFL.IDX P6, R14, R13, R12, R11 ;  /* 0x0000000c0d0e7389 */ /* 0x0000a400000c000b */
[----:B012---:R-:W-:Y:S01]  /*30830*/  ENDCOLLECTIVE ;  /* 0x000000000000791b */ /* 0x007fe20003800000 */
.L_x_6653:
[----:B------:R-:W-:Y:S05]  /*30840*/  BSYNC B1 ;  /* 0x0000000000017941 */ /* 0x000fea0003800000 */
.L_x_6652:
        /* <DEDUP_REMOVED lines=8> */
.L_x_6654:
[----:B------:R-:W-:Y:S01]  /*308d0*/  IMAD.MOV.U32 R143, RZ, RZ, R14 ;  /* 0x000000ffff8f7224 */ /* 0x000fe200078e000e */
[----:B------:R-:W-:Y:S06]  /*308e0*/  BRA `(.L_x_6655) ;  /* 0xfffffd2c006c7947 */ /* 0x000fec000383ffff */
.L_x_6338:
        /* <DEDUP_REMOVED lines=8> */
.L_x_6657:
[----:B------:R-:W-:Y:S05]  /*30970*/  BSYNC B1 ;  /* 0x0000000000017941 */ /* 0x000fea0003800000 */
.L_x_6656:
        /* <DEDUP_REMOVED lines=8> */
.L_x_6658:
[----:B------:R-:W-:Y:S01]  /*30a00*/  MOV R119, R14 ;  /* 0x0000000e00777202 */ /* 0x000fe20000000f00 */
[----:B------:R-:W-:Y:S06]  /*30a10*/  BRA `(.L_x_6659) ;  /* 0xfffffd5800947947 */ /* 0x000fec000383ffff */
.L_x_6368:
[----:B-1----:R1:W2:Y:S02]  /*30a20*/  SYNCS.PHASECHK.TRANS64.TRYWAIT P5, [R93+URZ+0x33490], R94 ;  /* 0x0334905e5d0075a7 */ /* 0x0022a400080a017f */
[----:B--2---:R-:W-:Y:S05]  /*30a30*/  @!P5 NANOSLEEP.SYNCS 0x989680 ;  /* 0x009896800000d95d */ /* 0x004fea0003900000 */
[----:B------:R-:W2:Y:S02]  /*30a40*/  @!P5 SYNCS.PHASECHK.TRANS64 P5, [R93+URZ+0x33490], R94 ;  /* 0x0334905e5d00d5a7 */ /* 0x000ea400080a007f */
[----:B--2---:R-:W-:Y:S05]  /*30a50*/  @!P5 BRA `(.L_x_6368) ;  /* 0xfffffffc00f0d947 */ /* 0x004fea000383ffff */
[----:B------:R-:W-:Y:S05]  /*30a60*/  BRA `(.L_x_6660) ;  /* 0xfffffd9000047947 */ /* 0x000fea000383ffff */
.L_x_6369:
        /* <DEDUP_REMOVED lines=8> */
.L_x_6662:
[----:B------:R-:W-:Y:S05]  /*30af0*/  BSYNC B1 ;  /* 0x0000000000017941 */ /* 0x000fea0003800000 */
.L_x_6661:
        /* <DEDUP_REMOVED lines=8> */
.L_x_6663:
[----:B------:R-:W-:Y:S01]  /*30b80*/  IMAD.MOV.U32 R156, RZ, RZ, R14 ;  /* 0x000000ffff9c7224 */ /* 0x000fe200078e000e */
[----:B------:R-:W-:Y:S06]  /*30b90*/  BRA `(.L_x_6664) ;  /* 0xfffffd8c00d07947 */ /* 0x000fec000383ffff */
.L_x_6382:
        /* <DEDUP_REMOVED lines=8> */
.L_x_6666:
[----:B------:R-:W-:Y:S05]  /*30c20*/  BSYNC B1 ;  /* 0x0000000000017941 */ /* 0x000fea0003800000 */
.L_x_6665:
        /* <DEDUP_REMOVED lines=8> */
.L_x_6667:
[----:B------:R-:W-:Y:S01]  /*30cb0*/  IMAD.MOV.U32 R44, RZ, RZ, R14 ;  /* 0x000000ffff2c7224 */ /* 0x000fe200078e000e */
[----:B------:R-:W-:Y:S06]  /*30cc0*/  BRA `(.L_x_6668) ;  /* 0xfffffdbc00787947 */ /* 0x000fec000383ffff */
.L_x_6395:
[----:B0-----:R0:W1:Y:S02]  /*30cd0*/  SYNCS.PHASECHK.TRANS64.TRYWAIT P3, [R93+URZ+0x33490], R94 ;  /* 0x0334905e5d0075a7 */ /* 0x001064000806017f */
[----:B-1----:R-:W-:Y:S05]  /*30ce0*/  @!P3 NANOSLEEP.SYNCS 0x989680 ;  /* 0x009896800000b95d */ /* 0x002fea0003900000 */
[----:B------:R-:W1:Y:S02]  /*30cf0*/  @!P3 SYNCS.PHASECHK.TRANS64 P3, [R93+URZ+0x33490], R94 ;  /* 0x0334905e5d00b5a7 */ /* 0x000e64000806007f */
[----:B-1----:R-:W-:Y:S05]  /*30d00*/  @!P3 BRA `(.L_x_6395) ;  /* 0xfffffffc00f0b947 */ /* 0x002fea000383ffff */
[----:B------:R-:W-:Y:S05]  /*30d10*/  BRA `(.L_x_6669) ;  /* 0xfffffdec00807947 */ /* 0x000fea000383ffff */
.L_x_6396:
[----:B------:R-:W-:Y:S01]  /*30d20*/  BSSY B1, `(.L_x_6670) ;  /* 0x0000008000017945 */ /* 0x000fe20003800000 */
[----:B------:R-:W-:Y:S01]  /*30d30*/  IMAD.MOV.U32 R13, RZ, RZ, R50 ;  /* 0x000000ffff0d7224 */ /* 0x000fe200078e0032 */
[----:B------:R-:W-:Y:S01]  /*30d40*/  MOV R15, 0xffffffff ;  /* 0xffffffff000f7802 */ /* 0x000fe20000000f00 */
[----:B------:R-:W-:Y:S02]  /*30d50*/  IMAD.MOV.U32 R12, RZ, RZ, RZ ;  /* 0x000000ffff0c7224 */ /* 0x000fe400078e00ff */
[----:B------:R-:W-:-:S07]  /*30d60*/  IMAD.MOV.U32 R11, RZ, RZ, 0x1e1f ;  /* 0x00001e1fff0b7424 */ /* 0x000fce00078e00ff */
[----:B0-----:R-:W-:Y:S05]  /*30d70*/  WARPSYNC.COLLECTIVE R15, `(.L_x_6671) ;  /* 0x000000000f087348 */ /* 0x001fea0003c00000 */
[----:B------:R1:W2:Y:S02]  /*30d80*/  SHFL.IDX P6, R14, R13, R12, R11 ;  /* 0x0000000c0d0e7389 */ /* 0x0002a400000c000b */
[----:B012---:R-:W-:Y:S01]  /*30d90*/  ENDCOLLECTIVE ;  /* 0x000000000000791b */ /* 0x007fe20003800000 */
.L_x_6671:
[----:B------:R-:W-:Y:S05]  /*30da0*/  BSYNC B1 ;  /* 0x0000000000017941 */ /* 0x000fea0003800000 */
.L_x_6670:
        /* <DEDUP_REMOVED lines=8> */
.L_x_6672:
[----:B------:R-:W-:Y:S01]  /*30e30*/  IMAD.MOV.U32 R49, RZ, RZ, R14 ;  /* 0x000000ffff317224 */ /* 0x000fe200078e000e */
[----:B------:R-:W-:Y:S06]  /*30e40*/  BRA `(.L_x_6673) ;  /* 0xfffffdec00b47947 */ /* 0x000fec000383ffff */
.L_x_6399:
        /* <DEDUP_REMOVED lines=8> */
.L_x_6675:
[----:B------:R-:W-:Y:S05]  /*30ed0*/  BSYNC B1 ;  /* 0x0000000000017941 */ /* 0x000fea0003800000 */
.L_x_6674:
        /* <DEDUP_REMOVED lines=8> */
.L_x_6676:
[----:B------:R-:W-:Y:S01]  /*30f60*/  MOV R49, R14 ;  /* 0x0000000e00317202 */ /* 0x000fe20000000f00 */
[----:B------:R-:W-:Y:S06]  /*30f70*/  BRA `(.L_x_6677) ;  /* 0xfffffdf000147947 */ /* 0x000fec000383ffff */
.L_x_6403:
[----:B------:R0:W0:Y:S02]  /*30f80*/  SYNCS.PHASECHK.TRANS64.TRYWAIT P2, [R93+URZ+0x334b0], R94 ;  /* 0x0334b05e5d0075a7 */ /* 0x000024000804017f */
[----:B0-----:R-:W-:Y:S05]  /*30f90*/  @!P2 NANOSLEEP.SYNCS 0x989680 ;  /* 0x009896800000a95d */ /* 0x001fea0003900000 */
[----:B------:R-:W0:Y:S02]  /*30fa0*/  @!P2 SYNCS.PHASECHK.TRANS64 P2, [R93+URZ+0x334b0], R94 ;  /* 0x0334b05e5d00a5a7 */ /* 0x000e24000804007f */
[----:B0-----:R-:W-:Y:S05]  /*30fb0*/  @!P2 BRA `(.L_x_6403) ;  /* 0xfffffffc00f0a947 */ /* 0x001fea000383ffff */
[----:B------:R-:W-:Y:S05]  /*30fc0*/  BRA `(.L_x_6678) ;  /* 0xfffffdf000f07947 */ /* 0x000fea000383ffff */
.L_x_6411:
[----:B------:R-:W-:Y:S01]  /*30fd0*/  BSSY B0, `(.L_x_6679) ;  /* 0x0000007000007945 */ /* 0x000fe20003800000 */
[----:B------:R-:W-:Y:S02]  /*30fe0*/  IMAD.MOV.U32 R12, RZ, RZ, RZ ;  /* 0x000000ffff0c7224 */ /* 0x000fe400078e00ff */
[----:B------:R-:W-:Y:S02]  /*30ff0*/  IMAD.MOV.U32 R11, RZ, RZ, 0x1f ;  /* 0x0000001fff0b7424 */ /* 0x000fe400078e00ff */
[----:B------:R-:W-:-:S07]  /*31000*/  IMAD.MOV.U32 R15, RZ, RZ, -0x1 ;  /* 0xffffffffff0f7424 */ /* 0x000fce00078e00ff */
[----:B------:R-:W-:Y:S05]  /*31010*/  WARPSYNC.COLLECTIVE R15, `(.L_x_6680) ;  /* 0x000000000f087348 */ /* 0x000fea0003c00000 */
[----:B------:R0:W1:Y:S02]  /*31020*/  SHFL.IDX P6, R14, R13, R12, R11 ;  /* 0x0000000c0d0e7389 */ /* 0x00006400000c000b */
[----:B01----:R-:W-:Y:S01]  /*31030*/  ENDCOLLECTIVE ;  /* 0x000000000000791b */ /* 0x003fe20003800000 */
.L_x_6680:
[----:B------:R-:W-:Y:S05]  /*31040*/  BSYNC B0 ;  /* 0x0000000000007941 */ /* 0x000fea0003800000 */
.L_x_6679:
[----:B------:R-:W-:Y:S01]  /*31050*/  IMAD.MOV.U32 R23, RZ, RZ, R14 ;  /* 0x000000ffff177224 */ /* 0x000fe200078e000e */
[----:B------:R-:W-:Y:S06]  /*31060*/  BRA `(.L_x_6681) ;  /* 0xfffffe0000b47947 */ /* 0x000fec000383ffff */
.L_x_6421:
[----:B------:R-:W-:Y:S01]  /*31070*/  BSSY B1, `(.L_x_6682) ;  /* 0x0000007000017945 */ /* 0x000fe20003800000 */
[----:B------:R-:W-:Y:S02]  /*31080*/  IMAD.MOV.U32 R12, RZ, RZ, RZ ;  /* 0x000000ffff0c7224 */ /* 0x000fe400078e00ff */
[----:B------:R-:W-:Y:S02]  /*31090*/  IMAD.MOV.U32 R11, RZ, RZ, 0x1e1f ;  /* 0x00001e1fff0b7424 */ /* 0x000fe400078e00ff */
[----:B------:R-:W-:-:S07]  /*310a0*/  IMAD.MOV.U32 R15, RZ, RZ, -0x1 ;  /* 0xffffffffff0f7424 */ /* 0x000fce00078e00ff */
[----:B------:R-:W-:Y:S05]  /*310b0*/  WARPSYNC.COLLECTIVE R15, `(.L_x_6683) ;  /* 0x000000000f087348 */ /* 0x000fea0003c00000 */
[----:B------:R0:W1:Y:S02]  /*310c0*/  SHFL.IDX P6, R14, R13, R12, R11 ;  /* 0x0000000c0d0e7389 */ /* 0x00006400000c000b */
[----:B01----:R-:W-:Y:S01]  /*310d0*/  ENDCOLLECTIVE ;  /* 0x000000000000791b */ /* 0x003fe20003800000 */
.L_x_6683:
[----:B------:R-:W-:Y:S05]  /*310e0*/  BSYNC B1 ;  /* 0x0000000000017941 */ /* 0x000fea0003800000 */
.L_x_6682:
        /* <DEDUP_REMOVED lines=8> */
.L_x_6684:
[----:B------:R-:W-:Y:S02]  /*31170*/  IMAD.MOV.U32 R13, RZ, RZ, R4 ;  /* 0x000000ffff0d7224 */ /* 0x000fe400078e0004 */
[----:B------:R-:W-:-:S07]  /*31180*/  IMAD.MOV.U32 R3, RZ, RZ, R14 ;  /* 0x000000ffff037224 */ /* 0x000fce00078e000e */
[----:B------:R-:W-:Y:S05]  /*31190*/  WARPSYNC.COLLECTIVE R15, `(.L_x_6685) ;  /* 0x000000000f087348 */ /* 0x000fea0003c00000 */
[----:B------:R0:W1:Y:S02]  /*311a0*/  SHFL.IDX P6, R14, R13, R12, R11 ;  /* 0x0000000c0d0e7389 */ /* 0x00006400000c000b */
[----:B01----:R-:W-:Y:S01]  /*311b0*/  ENDCOLLECTIVE ;  /* 0x000000000000791b */ /* 0x003fe20003800000 */
.L_x_6685:
[----:B------:R-:W-:Y:S01]  /*311c0*/  MOV R13, R5 ;  /* 0x00000005000d7202 */ /* 0x000fe20000000f00 */
[----:B------:R-:W-:-:S07]  /*311d0*/  IMAD.MOV.U32 R4, RZ, RZ, R14 ;  /* 0x000000ffff047224 */ /* 0x000fce00078e000e */
[----:B------:R-:W-:Y:S05]  /*311e0*/  WARPSYNC.COLLECTIVE R15, `(.L_x_6686) ;  /* 0x000000000f087348 */ /* 0x000fea0003c00000 */
[----:B------:R0:W1:Y:S02]  /*311f0*/  SHFL.IDX P6, R14, R13, R12, R11 ;  /* 0x0000000c0d0e7389 */ /* 0x00006400000c000b */
[----:B01----:R-:W-:Y:S01]  /*31200*/  ENDCOLLECTIVE ;  /* 0x000000000000791b */ /* 0x003fe20003800000 */
.L_x_6686:
[----:B------:R-:W-:Y:S05]  /*31210*/  BRA `(.L_x_6687) ;  /* 0xfffffe08001c7947 */ /* 0x000fea000383ffff */
.L_x_6425:
[----:B0-----:R0:W1:Y:S02]  /*31220*/  SYNCS.PHASECHK.TRANS64.TRYWAIT P0, [R18+URZ+0x33400], R3 ;  /* 0x03340003120075a7 */ /* 0x001064000800017f */
[----:B-1----:R-:W-:Y:S05]  /*31230*/  @!P0 NANOSLEEP.SYNCS 0x989680 ;  /* 0x009896800000895d */ /* 0x002fea0003900000 */
[----:B------:R-:W1:Y:S02]  /*31240*/  @!P0 SYNCS.PHASECHK.TRANS64 P0, [R18+URZ+0x33400], R3 ;  /* 0x03340003120085a7 */ /* 0x000e64000800007f */
[----:B-1----:R-:W-:Y:S05]  /*31250*/  @!P0 BRA `(.L_x_6425) ;  /* 0xfffffffc00f08947 */ /* 0x002fea000383ffff */
[----:B------:R-:W-:Y:S05]  /*31260*/  BRA `(.L_x_6688) ;  /* 0xfffffe0c00807947 */ /* 0x000fea000383ffff */
.L_x_6437:
[----:B------:R-:W-:Y:S01]  /*31270*/  BSSY B1, `(.L_x_6689) ;  /* 0x0000007000017945 */ /* 0x000fe20003800000 */
[----:B------:R-:W-:Y:S02]  /*31280*/  IMAD.MOV.U32 R12, RZ, RZ, RZ ;  /* 0x000000ffff0c7224 */ /* 0x000fe400078e00ff */
[----:B------:R-:W-:Y:S02]  /*31290*/  IMAD.MOV.U32 R11, RZ, RZ, 0x1e1f ;  /* 0x00001e1fff0b7424 */ /* 0x000fe400078e00ff */
[----:B------:R-:W-:-:S07]  /*312a0*/  IMAD.MOV.U32 R15, RZ, RZ, -0x1 ;  /* 0xffffffffff0f7424 */ /* 0x000fce00078e00ff */
[----:B------:R-:W-:Y:S05]  /*312b0*/  WARPSYNC.COLLECTIVE R15, `(.L_x_6690) ;  /* 0x000000000f087348 */ /* 0x000fea0003c00000 */
[----:B------:R0:W1:Y:S02]  /*312c0*/  SHFL.IDX P6, R14, R13, R12, R11 ;  /* 0x0000000c0d0e7389 */ /* 0x00006400000c000b */
[----:B01----:R-:W-:Y:S01]  /*312d0*/  ENDCOLLECTIVE ;  /* 0x000000000000791b */ /* 0x003fe20003800000 */
.L_x_6690:
[----:B------:R-:W-:Y:S05]  /*312e0*/  BSYNC B1 ;  /* 0x0000000000017941 */ /* 0x000fea0003800000 */
.L_x_6689:
        /* <DEDUP_REMOVED lines=8> */
.L_x_6691:
[----:B------:R-:W-:Y:S02]  /*31370*/  IMAD.MOV.U32 R13, RZ, RZ, R7 ;  /* 0x000000ffff0d7224 */ /* 0x000fe400078e0007 */
[----:B------:R-:W-:-:S07]  /*31380*/  IMAD.MOV.U32 R5, RZ, RZ, R14 ;  /* 0x000000ffff057224 */ /* 0x000fce00078e000e */
[----:B------:R-:W-:Y:S05]  /*31390*/  WARPSYNC.COLLECTIVE R15, `(.L_x_6692) ;  /* 0x000000000f087348 */ /* 0x000fea0003c00000 */
[----:B------:R0:W1:Y:S02]  /*313a0*/  SHFL.IDX P6, R14, R13, R12, R11 ;  /* 0x0000000c0d0e7389 */ /* 0x00006400000c000b */
[----:B01----:R-:W-:Y:S01]  /*313b0*/  ENDCOLLECTIVE ;  /* 0x000000000000791b */ /* 0x003fe20003800000 */
.L_x_6692:
[----:B------:R-:W-:Y:S02]  /*313c0*/  IMAD.MOV.U32 R13, RZ, RZ, R21 ;  /* 0x000000ffff0d7224 */ /* 0x000fe400078e0015 */
[----:B------:R-:W-:-:S07]  /*313d0*/  IMAD.MOV.U32 R7, RZ, RZ, R14 ;  /* 0x000000ffff077224 */ /* 0x000fce00078e000e */
[----:B------:R-:W-:Y:S05]  /*313e0*/  WARPSYNC.COLLECTIVE R15, `(.L_x_6693) ;  /* 0x000000000f087348 */ /* 0x000fea0003c00000 */
[----:B------:R0:W1:Y:S02]  /*313f0*/  SHFL.IDX P6, R14, R13, R12, R11 ;  /* 0x0000000c0d0e7389 */ /* 0x00006400000c000b */
[----:B01----:R-:W-:Y:S01]  /*31400*/  ENDCOLLECTIVE ;  /* 0x000000000000791b */ /* 0x003fe20003800000 */
.L_x_6693:
[----:B------:R-:W-:Y:S01]  /*31410*/  IMAD.MOV.U32 R21, RZ, RZ, R14 ;  /* 0x000000ffff157224 */ /* 0x000fe200078e000e */
[----:B------:R-:W-:Y:S06]  /*31420*/  BRA `(.L_x_6694) ;  /* 0xfffffe3c008c7947 */ /* 0x000fec000383ffff */
.L_x_6441:
[----:B0-----:R0:W1:Y:S02]  /*31430*/  SYNCS.PHASECHK.TRANS64.TRYWAIT P0, [R18+URZ+0x33400], R3 ;  /* 0x03340003120075a7 */ /* 0x001064000800017f */
[----:B-1----:R-:W-:Y:S05]  /*31440*/  @!P0 NANOSLEEP.SYNCS 0x989680 ;  /* 0x009896800000895d */ /* 0x002fea0003900000 */
[----:B------:R-:W1:Y:S02]  /*31450*/  @!P0 SYNCS.PHASECHK.TRANS64 P0, [R18+URZ+0x33400], R3 ;  /* 0x03340003120085a7 */ /* 0x000e64000800007f */
[----:B-1----:R-:W-:Y:S05]  /*31460*/  @!P0 BRA `(.L_x_6441) ;  /* 0xfffffffc00f08947 */ /* 0x002fea000383ffff */
[----:B------:R-:W-:Y:S05]  /*31470*/  BRA `(.L_x_6695) ;  /* 0xfffffe4000987947 */ /* 0x000fea000383ffff */
.L_x_6449:
[----:B-1----:R1:W2:Y:S02]  /*31480*/  SYNCS.PHASECHK.TRANS64.TRYWAIT P1, [R3+URZ+0x33430], R0 ;  /* 0x03343000030075a7 */ /* 0x0022a4000802017f */
[----:B--2---:R-:W-:Y:S05]  /*31490*/  @!P1 NANOSLEEP.SYNCS 0x989680 ;  /* 0x009896800000995d */ /* 0x004fea0003900000 */
[----:B------:R-:W2:Y:S02]  /*314a0*/  @!P1 SYNCS.PHASECHK.TRANS64 P1, [R3+URZ+0x33430], R0 ;  /* 0x03343000030095a7 */ /* 0x000ea4000802007f */
[----:B--2---:R-:W-:Y:S05]  /*314b0*/  @!P1 BRA `(.L_x_6449) ;  /* 0xfffffffc00f09947 */ /* 0x004fea000383ffff */
[----:B------:R-:W-:Y:S05]  /*314c0*/  BRA `(.L_x_6448) ;  /* 0xfffffe7000dc7947 */ /* 0x000fea000383ffff */
.L_x_6456:
[----:B---3--:R3:W4:Y:S02]  /*314d0*/  SYNCS.PHASECHK.TRANS64.TRYWAIT P2, [R5+URZ+0x33430], R0 ;  /* 0x03343000050075a7 */ /* 0x008724000804017f */
[----:B----4-:R-:W-:Y:S05]  /*314e0*/  @!P2 NANOSLEEP.SYNCS 0x989680 ;  /* 0x009896800000a95d */ /* 0x010fea0003900000 */
[----:B------:R-:W4:Y:S02]  /*314f0*/  @!P2 SYNCS.PHASECHK.TRANS64 P2, [R5+URZ+0x33430], R0 ;  /* 0x033430000500a5a7 */ /* 0x000f24000804007f */
[----:B----4-:R-:W-:Y:S05]  /*31500*/  @!P2 BRA `(.L_x_6456) ;  /* 0xfffffffc00f0a947 */ /* 0x010fea000383ffff */
[----:B------:R-:W-:Y:S05]  /*31510*/  BRA `(.L_x_6455) ;  /* 0xfffffeac00407947 */ /* 0x000fea000383ffff */
.L_x_6460:
[----:B--2---:R2:W3:Y:S02]  /*31520*/  SYNCS.PHASECHK.TRANS64.TRYWAIT P1, [R5+URZ+0x33450], R0 ;  /* 0x03345000050075a7 */ /* 0x0044e4000802017f */
[----:B---3--:R-:W-:Y:S05]  /*31530*/  @!P1 NANOSLEEP.SYNCS 0x989680 ;  /* 0x009896800000995d */ /* 0x008fea0003900000 */
[----:B------:R-:W3:Y:S02]  /*31540*/  @!P1 SYNCS.PHASECHK.TRANS64 P1, [R5+URZ+0x33450], R0 ;  /* 0x03345000050095a7 */ /* 0x000ee4000802007f */
[----:B---3--:R-:W-:Y:S05]  /*31550*/  @!P1 BRA `(.L_x_6460) ;  /* 0xfffffffc00f09947 */ /* 0x008fea000383ffff */
[----:B------:R-:W-:Y:S05]  /*31560*/  BRA `(.L_x_6457) ;  /* 0xfffffebc007c7947 */ /* 0x000fea000383ffff */
.L_x_6469:
[----:B----4-:R4:W0:Y:S02]  /*31570*/  SYNCS.PHASECHK.TRANS64.TRYWAIT P1, [R0+URZ+0x33430], R5 ;  /* 0x03343005000075a7 */ /* 0x010824000802017f */
[----:B0-----:R-:W-:Y:S05]  /*31580*/  @!P1 NANOSLEEP.SYNCS 0x989680 ;  /* 0x009896800000995d */ /* 0x001fea0003900000 */
[----:B------:R-:W0:Y:S02]  /*31590*/  @!P1 SYNCS.PHASECHK.TRANS64 P1, [R0+URZ+0x33430], R5 ;  /* 0x03343005000095a7 */ /* 0x000e24000802007f */
[----:B0-----:R-:W-:Y:S05]  /*315a0*/  @!P1 BRA `(.L_x_6469) ;  /* 0xfffffffc00f09947 */ /* 0x001fea000383ffff */
[----:B------:R-:W-:Y:S05]  /*315b0*/  BRA `(.L_x_6468) ;  /* 0xfffffeec00447947 */ /* 0x000fea000383ffff */
.L_x_6473:
[----:B---3--:R3:W4:Y:S02]  /*315c0*/  SYNCS.PHASECHK.TRANS64.TRYWAIT P1, [R4+URZ+0x33450], R0 ;  /* 0x03345000040075a7 */ /* 0x008724000802017f */
[----:B----4-:R-:W-:Y:S05]  /*315d0*/  @!P1 NANOSLEEP.SYNCS 0x989680 ;  /* 0x009896800000995d */ /* 0x010fea0003900000 */
[----:B------:R-:W4:Y:S02]  /*315e0*/  @!P1 SYNCS.PHASECHK.TRANS64 P1, [R4+URZ+0x33450], R0 ;  /* 0x03345000040095a7 */ /* 0x000f24000802007f */
[----:B----4-:R-:W-:Y:S05]  /*315f0*/  @!P1 BRA `(.L_x_6473) ;  /* 0xfffffffc00f09947 */ /* 0x010fea000383ffff */
[----:B------:R-:W-:Y:S05]  /*31600*/  BRA `(.L_x_6470) ;  /* 0xfffffefc00747947 */ /* 0x000fea000383ffff */
.L_x_6480:
[----:B---3--:R3:W4:Y:S02]  /*31610*/  SYNCS.PHASECHK.TRANS64.TRYWAIT P1, [R12+URZ+0x33450], R3 ;  /* 0x033450030c0075a7 */ /* 0x008724000802017f */
[----:B----4-:R-:W-:Y:S05]  /*31620*/  @!P1 NANOSLEEP.SYNCS 0x989680 ;  /* 0x009896800000995d */ /* 0x010fea0003900000 */
[----:B------:R-:W4:Y:S02]  /*31630*/  @!P1 SYNCS.PHASECHK.TRANS64 P1, [R12+URZ+0x33450], R3 ;  /* 0x033450030c0095a7 */ /* 0x000f24000802007f */
[----:B----4-:R-:W-:Y:S05]  /*31640*/  @!P1 BRA `(.L_x_6480) ;  /* 0xfffffffc00f09947 */ /* 0x010fea000383ffff */
[----:B------:R-:W-:Y:S05]  /*31650*/  BRA `(.L_x_6479) ;  /* 0xffffff2000087947 */ /* 0x000fea000383ffff */
.L_x_6484:
[----:B------:R-:W-:Y:S01]  /*31660*/  SEL R35, R12, R101, P0 ;  /* 0x000000650c237207 */ /* 0x000fe20000000000 */
[----:B------:R-:W-:Y:S01]  /*31670*/  IMAD.MOV.U32 R11, RZ, RZ, 0x1c1f ;  /* 0x00001c1fff0b7424 */ /* 0x000fe200078e00ff */
[----:B------:R-:W-:Y:S01]  /*31680*/  SEL R44, R101, R12, P0 ;  /* 0x0000000c652c7207 */ /* 0x000fe20000000000 */
[----:B------:R-:W-:Y:S01]  /*31690*/  IMAD.MOV.U32 R12, RZ, RZ, R0 ;  /* 0x000000ffff0c7224 */ /* 0x000fe200078e0000 */
[----:B------:R-:W-:Y:S02]  /*316a0*/  MOV R15, 0xffffffff ;  /* 0xffffffff000f7802 */ /* 0x000fe40000000f00 */
[----:B------:R-:W-:Y:S02]  /*316b0*/  SEL R7, R32, R33, P0 ;  /* 0x0000002120077207 */ /* 0x000fe40000000000 */
[----:B------:R-:W-:-:S07]  /*316c0*/  SEL R27, R56, R43, P0 ;  /* 0x0000002b381b7207 */ /* 0x000fce0000000000 */
[----:B01----:R-:W-:Y:S05]  /*316d0*/  WARPSYNC.COLLECTIVE R15, `(.L_x_6696) ;  /* 0x000000000f087348 */ /* 0x003fea0003c00000 */
[----:B------:R2:W3:Y:S02]  /*316e0*/  SHFL.IDX P6, R14, R13, R12, R11 ;  /* 0x0000000c0d0e7389 */ /* 0x0004e400000c000b */
[----:B0123--:R-:W-:Y:S01]  /*316f0*/  ENDCOLLECTIVE ;  /* 0x000000000000791b */ /* 0x00ffe20003800000 */
.L_x_6696:
        /* <DEDUP_REMOVED lines=19> */
.L_x_6697:
        /* <DEDUP_REMOVED lines=19> */
.L_x_6698:
        /* <DEDUP_REMOVED lines=18> */
.L_x_6699:
[----:B------:R-:W-:Y:S02]  /*31a80*/  SEL R59, R78, R65, P0 ;  /* 0x000000414e3b7207 */ /* 0x000fe40000000000 */
[----:B------:R-:W-:Y:S02]  /*31a90*/  SEL R78, R65, R78, P0 ;  /* 0x0000004e414e7207 */ /* 0x000fe40000000000 */
[----:B------:R-:W-:Y:S02]  /*31aa0*/  SEL R65, R82, R93, P0 ;  /* 0x0000005d52417207 */ /* 0x000fe40000000000 */
[----:B------:R-:W-:Y:S02]  /*31ab0*/  SEL R82, R93, R82, P0 ;  /* 0x000000525d527207 */ /* 0x000fe40000000000 */
[----:B------:R-:W-:Y:S02]  /*31ac0*/  SEL R4, R6, R5, P0 ;  /* 0x0000000506047207 */ /* 0x000fe40000000000 */
[----:B------:R-:W-:Y:S01]  /*31ad0*/  SEL R6, R5, R6, P0 ;  /* 0x0000000605067207 */ /* 0x000fe20000000000 */
[----:B------:R-:W-:-:S02]  /*31ae0*/  IMAD.MOV.U32 R13, RZ, RZ, R9 ;  /* 0x000000ffff0d7224 */ /* 0x000fc400078e0009 */
[----:B------:R-:W-:Y:S02]  /*31af0*/  IMAD.MOV.U32 R12, RZ, RZ, R0 ;  /* 0x000000ffff0c7224 */ /* 0x000fe400078e0000 */
[----:B------:R-:W-:-:S07]  /*31b00*/  IMAD.MOV.U32 R7, RZ, RZ, R14 ;  /* 0x000000ffff077224 */ /* 0x000fce00078e000e */
[----:B------:R-:W-:Y:S05]  /*31b10*/  WARPSYNC.COLLECTIVE R15, `(.L_x_6700) ;  /* 0x000000000f087348 */ /* 0x000fea0003c00000 */
[----:B------:R0:W1:Y:S02]  /*31b20*/  SHFL.IDX P6, R14, R13, R12, R11 ;  /* 0x0000000c0d0e7389 */ /* 0x00006400000c000b */
[----:B01----:R-:W-:Y:S01]  /*31b30*/  ENDCOLLECTIVE ;  /* 0x000000000000791b */ /* 0x003fe20003800000 */
.L_x_6700:
        /* <DEDUP_REMOVED lines=8> */
.L_x_6701:
[----:B------:R-:W-:Y:S02]  /*31bc0*/  IMAD.MOV.U32 R13, RZ, RZ, R25 ;  /* 0x000000ffff0d7224 */ /* 0x000fe400078e0019 */
[----:B------:R-:W-:Y:S01]  /*31bd0*/  IMAD.MOV.U32 R12, RZ, RZ, R0 ;  /* 0x000000ffff0c7224 */ /* 0x000fe200078e0000 */
[----:B------:R-:W-:-:S07]  /*31be0*/  MOV R9, R14 ;  /* 0x0000000e00097202 */ /* 0x000fce0000000f00 */
[----:B------:R-:W-:Y:S05]  /*31bf0*/  WARPSYNC.COLLECTIVE R15, `(.L_x_6702) ;  /* 0x000000000f087348 */ /* 0x000fea0003c00000 */
[----:B------:R0:W1:Y:S02]  /*31c00*/  SHFL.IDX P6, R14, R13, R12, R11 ;  /* 0x0000000c0d0e7389 */ /* 0x00006400000c000b */
[----:B01----:R-:W-:Y:S01]  /*31c10*/  ENDCOLLECTIVE ;  /* 0x000000000000791b */ /* 0x003fe20003800000 */
.L_x_6702:
        /* <DEDUP_REMOVED lines=8> */
.L_x_6703:
[----:B------:R-:W-:Y:S01]  /*31ca0*/  IMAD.MOV.U32 R13, RZ, RZ, R27 ;  /* 0x000000ffff0d7224 */ /* 0x000fe200078e001b */
[----:B------:R-:W-:Y:S01]  /*31cb0*/  MOV R12, R0 ;  /* 0x00000000000c7202 */ /* 0x000fe20000000f00 */
[----:B------:R-:W-:-:S07]  /*31cc0*/  IMAD.MOV.U32 R25, RZ, RZ, R14 ;  /* 0x000000ffff197224 */ /* 0x000fce00078e000e */
[----:B------:R-:W-:Y:S05]  /*31cd0*/  WARPSYNC.COLLECTIVE R15, `(.L_x_6704) ;  /* 0x000000000f087348 */ /* 0x000fea0003c00000 */
[----:B------:R0:W1:Y:S02]  /*31ce0*/  SHFL.IDX P6, R14, R13, R12, R11 ;  /* 0x0000000c0d0e7389 */ /* 0x00006400000c000b */
[----:B01----:R-:W-:Y:S01]  /*31cf0*/  ENDCOLLECTIVE ;  /* 0x000000000000791b */ /* 0x003fe20003800000 */
.L_x_6704:
        /* <DEDUP_REMOVED lines=8> */
.L_x_6705:
[----:B------:R-:W-:Y:S02]  /*31d80*/  IMAD.MOV.U32 R13, RZ, RZ, R29 ;  /* 0x000000ffff0d7224 */ /* 0x000fe400078e001d */
[----:B------:R-:W-:Y:S02]  /*31d90*/  IMAD.MOV.U32 R12, RZ, RZ, R0 ;  /* 0x000000ffff0c7224 */ /* 0x000fe400078e0000 */
[----:B------:R-:W-:-:S07]  /*31da0*/  IMAD.MOV.U32 R27, RZ, RZ, R14 ;  /* 0x000000ffff1b7224 */ /* 0x000fce00078e000e */
[----:B------:R-:W-:Y:S05]  /*31db0*/  WARPSYNC.COLLECTIVE R15, `(.L_x_6706) ;  /* 0x000000000f087348 */ /* 0x000fea0003c00000 */
[----:B------:R0:W1:Y:S02]  /*31dc0*/  SHFL.IDX P6, R14, R13, R12, R11 ;  /* 0x0000000c0d0e7389 */ /* 0x00006400000c000b */
[----:B01----:R-:W-:Y:S01]  /*31dd0*/  ENDCOLLECTIVE ;  /* 0x000000000000791b */ /* 0x003fe20003800000 */
.L_x_6706:
        /* <DEDUP_REMOVED lines=8> */
.L_x_6707:
[----:B------:R-:W-:Y:S02]  /*31e60*/  IMAD.MOV.U32 R13, RZ, RZ, R31 ;  /* 0x000000ffff0d7224 */ /* 0x000fe400078e001f */
[----:B------:R-:W-:Y:S02]  /*31e70*/  IMAD.MOV.U32 R12, RZ, RZ, R0 ;  /* 0x000000ffff0c7224 */ /* 0x000fe400078e0000 */
[----:B------:R-:W-:-:S07]  /*31e80*/  IMAD.MOV.U32 R29, RZ, RZ, R14 ;  /* 0x000000ffff1d7224 */ /* 0x000fce00078e000e */
[----:B------:R-:W-:Y:S05]  /*31e90*/  WARPSYNC.COLLECTIVE R15, `(.L_x_6708) ;  /* 0x000000000f087348 */ /* 0x000fea0003c00000 */
[----:B------:R0:W1:Y:S02]  /*31ea0*/  SHFL.IDX P6, R14, R13, R12, R11 ;  /* 0x0000000c0d0e7389 */ /* 0x00006400000c000b */
[----:B01----:R-:W-:Y:S01]  /*31eb0*/  ENDCOLLECTIVE ;  /* 0x000000000000791b */ /* 0x003fe20003800000 */
.L_x_6708:
        /* <DEDUP_REMOVED lines=8> */
.L_x_6709:
[----:B------:R-:W-:Y:S02]  /*31f40*/  IMAD.MOV.U32 R13, RZ, RZ, R33 ;  /* 0x000000ffff0d7224 */ /* 0x000fe400078e0021 */
[----:B------:R-:W-:Y:S01]  /*31f50*/  IMAD.MOV.U32 R12, RZ, RZ, R0 ;  /* 0x000000ffff0c7224 */ /* 0x000fe200078e0000 */
[----:B------:R-:W-:-:S07]  /*31f60*/  MOV R40, R14 ;  /* 0x0000000e00287202 */ /* 0x000fce0000000f00 */
[----:B------:R-:W-:Y:S05]  /*31f70*/  WARPSYNC.COLLECTIVE R15, `(.L_x_6710) ;  /* 0x000000000f087348 */ /* 0x000fea0003c00000 */
[----:B------:R0:W1:Y:S02]  /*31f80*/  SHFL.IDX P6, R14, R13, R12, R11 ;  /* 0x0000000c0d0e7389 */ /* 0x00006400000c000b */
[----:B01----:R-:W-:Y:S01]  /*31f90*/  ENDCOLLECTIVE ;  /* 0x000000000000791b */ /* 0x003fe20003800000 */
.L_x_6710:
[----:B------:R-:W-:Y:S02]  /*31fa0*/  IMAD.MOV.U32 R13, RZ, RZ, R42 ;  /* 0x000000ffff0d7224 */ /* 0x000fe400078e002a */
[----:B------:R-:W-:Y:S02]  /*31fb0*/  IMAD.MOV.U32 R12, RZ, RZ, R3 ;  /* 0x000000ffff0c7224 */ /* 0x000fe400078e0003 */
[----:B------:R-:W-:-:S07]  /*31fc0*/  IMAD.MOV.U32 R33, RZ, RZ, R14 ;  /* 0x000000ffff217224 */ /* 0x000fce00078e000e */
[----:B------:R-:W-:Y:S05]  /*31fd0*/  WARPSYNC.COLLECTIVE R15, `(.L_x_6711) ;  /* 0x000000000f087348 */ /* 0x000fea0003c00000 */
[----:B------:R0:W1:Y:S02]  /*31fe0*/  SHFL.IDX P6, R14, R13, R12, R11 ;  /* 0x0000000c0d0e7389 */ /* 0x00006400000c000b */
[----:B01----:R-:W-:Y:S01]  /*31ff0*/  ENDCOLLECTIVE ;  /* 0x000000000000791b */ /* 0x003fe20003800000 */
.L_x_6711:
[----:B------:R-:W-:Y:S01]  /*32000*/  IMAD.MOV.U32 R13, RZ, RZ, R35 ;  /* 0x000000ffff0d7224 */ /* 0x000fe200078e0023 */
[----:B------:R-:W-:Y:S01]  /*32010*/  MOV R12, R0 ;  /* 0x00000000000c7202 */ /* 0x000fe20000000f00 */
[----:B------:R-:W-:-:S07]  /*32020*/  IMAD.MOV.U32 R42, RZ, RZ, R14 ;  /* 0x000000ffff2a7224 */ /* 0x000fce00078e000e */
[----:B------:R-:W-:Y:S05]  /*32030*/  WARPSYNC.COLLECTIVE R15, `(.L_x_6712) ;  /* 0x000000000f087348 */ /* 0x000fea0003c00000 */
[----:B------:R0:W1:Y:S02]  /*32040*/  SHFL.IDX P6, R14, R13, R12, R11 ;  /* 0x0000000c0d0e7389 */ /* 0x00006400000c000b */
[----:B01----:R-:W-:Y:S01]  /*32050*/  ENDCOLLECTIVE ;  /* 0x000000000000791b */ /* 0x003fe20003800000 */
.L_x_6712:
[----:B------:R-:W-:Y:S02]  /*32060*/  IMAD.MOV.U32 R13, RZ, RZ, R44 ;  /* 0x000000ffff0d7224 */ /* 0x000fe400078e002c */
[----:B------:R-:W-:Y:S02]  /*32070*/  IMAD.MOV.U32 R12, RZ, RZ, R3 ;  /* 0x000000ffff0c7224 */ /* 0x000fe400078e0003 */
[----:B------:R-:W-:-:S07]  /*32080*/  IMAD.MOV.U32 R46, RZ, RZ, R14 ;  /* 0x000000ffff2e7224 */ /* 0x000fce00078e000e */
[----:B------:R-:W-:Y:S05]  /*32090*/  WARPSYNC.COLLECTIVE R15, `(.L_x_6713) ;  /* 0x000000000f087348 */ /* 0x000fea0003c00000 */
[----:B------:R0:W1:Y:S02]  /*320a0*/  SHFL.IDX P6, R14, R13, R12, R11 ;  /* 0x0000000c0d0e7389 */ /* 0x00006400000c000b */
[----:B01----:R-:W-:Y:S01]  /*320b0*/  ENDCOLLECTIVE ;  /* 0x000000000000791b */ /* 0x003fe20003800000 */
.L_x_6713:
[----:B------:R-:W-:Y:S02]  /*320c0*/  IMAD.MOV.U32 R13, RZ, RZ, R37 ;  /* 0x000000ffff0d7224 */ /* 0x000fe400078e0025 */
[----:B------:R-:W-:Y:S02]  /*320d0*/  IMAD.MOV.U32 R12, RZ, RZ, R0 ;  /* 0x000000ffff0c7224 */ /* 0x000fe400078e0000 */
[----:B------:R-:W-:-:S07]  /*320e0*/  IMAD.MOV.U32 R35, RZ, RZ, R14 ;  /* 0x000000ffff237224 */ /* 0x000fce00078e000e */
[----:B------:R-:W-:Y:S05]  /*320f0*/  WARPSYNC.COLLECTIVE R15, `(.L_x_6714) ;  /* 0x000000000f087348 */ /* 0x000fea0003c00000 */
[----:B------:R0:W1:Y:S02]  /*32100*/  SHFL.IDX P6, R14, R13, R12, R11 ;  /* 0x0000000c0d0e7389 */ /* 0x00006400000c000b */
[----:B01----:R-:W-:Y:S01]  /*32110*/  ENDCOLLECTIVE ;  /* 0x000000000000791b */ /* 0x003fe20003800000 */
.L_x_6714:
        /* <DEDUP_REMOVED lines=8> */
.L_x_6715:
[----:B------:R-:W-:Y:S02]  /*321a0*/  IMAD.MOV.U32 R13, RZ, RZ, R39 ;  /* 0x000000ffff0d7224 */ /* 0x000fe400078e0027 */
[----:B------:R-:W-:Y:S02]  /*321b0*/  IMAD.MOV.U32 R12, RZ, RZ, R0 ;  /* 0x000000ffff0c7224 */ /* 0x000fe400078e0000 */
[----:B------:R-:W-:-:S07]  /*321c0*/  IMAD.MOV.U32 R37, RZ, RZ, R14 ;  /* 0x000000ffff257224 */ /* 0x000fce00078e000e */
[----:B------:R-:W-:Y:S05]  /*321d0*/  WARPSYNC.COLLECTIVE R15, `(.L_x_6716) ;  /* 0x000000000f087348 */ /* 0x000fea0003c00000 */
[----:B------:R0:W1:Y:S02]  /*321e0*/  SHFL.IDX P6, R14, R13, R12, R11 ;  /* 0x0000000c0d0e7389 */ /* 0x00006400000c000b */
[----:B01----:R-:W-:Y:S01]  /*321f0*/  ENDCOLLECTIVE ;  /* 0x000000000000791b */ /* 0x003fe20003800000 */
.L_x_6716:
        /* <DEDUP_REMOVED lines=8> */
.L_x_6717:
[----:B------:R-:W-:Y:S02]  /*32280*/  IMAD.MOV.U32 R13, RZ, RZ, R41 ;  /* 0x000000ffff0d7224 */ /* 0x000fe400078e0029 */
[----:B------:R-:W-:Y:S01]  /*32290*/  IMAD.MOV.U32 R12, RZ, RZ, R0 ;  /* 0x000000ffff0c7224 */ /* 0x000fe200078e0000 */
[----:B------:R-:W-:-:S07]  /*322a0*/  MOV R39, R14 ;  /* 0x0000000e00277202 */ /* 0x000fce0000000f00 */
[----:B------:R-:W-:Y:S05]  /*322b0*/  WARPSYNC.COLLECTIVE R15, `(.L_x_6718) ;  /* 0x000000000f087348 */ /* 0x000fea0003c00000 */
[----:B------:R0:W1:Y:S02]  /*322c0*/  SHFL.IDX P6, R14, R13, R12, R11 ;  /* 0x0000000c0d0e7389 */ /* 0x00006400000c000b */
[----:B01----:R-:W-:Y:S01]  /*322d0*/  ENDCOLLECTIVE ;  /* 0x000000000000791b */ /* 0x003fe20003800000 */
.L_x_6718:
        /* <DEDUP_REMOVED lines=8> */
.L_x_6719:
[----:B------:R-:W-:Y:S01]  /*32360*/  IMAD.MOV.U32 R13, RZ, RZ, R43 ;  /* 0x000000ffff0d7224 */ /* 0x000fe200078e002b */
[----:B------:R-:W-:Y:S01]  /*32370*/  MOV R12, R0 ;  /* 0x00000000000c7202 */ /* 0x000fe20000000f00 */
[----:B------:R-:W-:-:S07]  /*32380*/  IMAD.MOV.U32 R41, RZ, RZ, R14 ;  /* 0x000000ffff297224 */ /* 0x000fce00078e000e */
[----:B------:R-:W-:Y:S05]  /*32390*/  WARPSYNC.COLLECTIVE R15, `(.L_x_6720) ;  /* 0x000000000f087348 */ /* 0x000fea0003c00000 */
[----:B------:R0:W1:Y:S02]  /*323a0*/  SHFL.IDX P6, R14, R13, R12, R11 ;  /* 0x0000000c0d0e7389 */ /* 0x00006400000c000b */
[----:B01----:R-:W-:Y:S01]  /*323b0*/  ENDCOLLECTIVE ;  /* 0x000000000000791b */ /* 0x003fe20003800000 */
.L_x_6720:
        /* <DEDUP_REMOVED lines=8> */
.L_x_6721:
[----:B------:R-:W-:Y:S02]  /*32440*/  IMAD.MOV.U32 R13, RZ, RZ, R45 ;  /* 0x000000ffff0d7224 */ /* 0x000fe400078e002d */
[----:B------:R-:W-:Y:S02]  /*32450*/  IMAD.MOV.U32 R12, RZ, RZ, R0 ;  /* 0x000000ffff0c7224 */ /* 0x000fe400078e0000 */
[----:B------:R-:W-:-:S07]  /*32460*/  IMAD.MOV.U32 R62, RZ, RZ, R14 ;  /* 0x000000ffff3e7224 */ /* 0x000fce00078e000e */
[----:B------:R-:W-:Y:S05]  /*32470*/  WARPSYNC.COLLECTIVE R15, `(.L_x_6722) ;  /* 0x000000000f087348 */ /* 0x000fea0003c00000 */
[----:B------:R0:W1:Y:S02]  /*32480*/  SHFL.IDX P6, R14, R13, R12, R11 ;  /* 0x0000000c0d0e7389 */ /* 0x00006400000c000b */
[----:B01----:R-:W-:Y:S01]  /*32490*/  ENDCOLLECTIVE ;  /* 0x000000000000791b */ /* 0x003fe20003800000 */
.L_x_6722:
        /* <DEDUP_REMOVED lines=8> */
.L_x_6723:
[----:B------:R-:W-:Y:S02]  /*32520*/  IMAD.MOV.U32 R13, RZ, RZ, R47 ;  /* 0x000000ffff0d7224 */ /* 0x000fe400078e002f */
[----:B------:R-:W-:Y:S02]  /*32530*/  IMAD.MOV.U32 R12, RZ, RZ, R0 ;  /* 0x000000ffff0c7224 */ /* 0x000fe400078e0000 */
[----:B------:R-:W-:-:S07]  /*32540*/  IMAD.MOV.U32 R64, RZ, RZ, R14 ;  /* 0x000000ffff407224 */ /* 0x000fce00078e000e */
[----:B------:R-:W-:Y:S05]  /*32550*/  WARPSYNC.COLLECTIVE R15, `(.L_x_6724) ;  /* 0x000000000f087348 */ /* 0x000fea0003c00000 */
[----:B------:R0:W1:Y:S02]  /*32560*/  SHFL.IDX P6, R14, R13, R12, R11 ;  /* 0x0000000c0d0e7389 */ /* 0x00006400000c000b */
[----:B01----:R-:W-:Y:S01]  /*32570*/  ENDCOLLECTIVE ;  /* 0x000000000000791b */ /* 0x003fe20003800000 */
.L_x_6724:
[----:B------:R-:W-:Y:S01]  /*32580*/  SEL R9, R45, R64, P0 ;  /* 0x000000402d097207 */ /* 0x000fe20000000000 */
[----:B------:R-:W-:Y:S02]  /*32590*/  IMAD.MOV.U32 R13, RZ, RZ, R66 ;  /* 0x000000ffff0d7224 */ /* 0x000fe400078e0042 */
[----:B------:R-:W-:Y:S02]  /*325a0*/  IMAD.MOV.U32 R12, RZ, RZ, R3 ;  /* 0x000000ffff0c7224 */ /* 0x000fe400078e0003 */
[----:B------:R-:W-:-:S07]  /*325b0*/  IMAD.MOV.U32 R47, RZ, RZ, R14 ;  /* 0x000000ffff2f7224 */ /* 0x000fce00078e000e */
[----:B------:R-:W-:Y:S05]  /*325c0*/  WARPSYNC.COLLECTIVE R15, `(.L_x_6725) ;  /* 0x000000000f087348 */ /* 0x000fea0003c00000 */
[----:B------:R0:W1:Y:S02]  /*325d0*/  SHFL.IDX P6, R14, R13, R12, R11 ;  /* 0x0000000c0d0e7389 */ /* 0x00006400000c000b */
[----:B01----:R-:W-:Y:S01]  /*325e0*/  ENDCOLLECTIVE ;  /* 0x000000000000791b */ /* 0x003fe20003800000 */
.L_x_6725:
[----:B------:R-:W-:Y:S02]  /*325f0*/  IMAD.MOV.U32 R13, RZ, RZ, R49 ;  /* 0x000000ffff0d7224 */ /* 0x000fe400078e0031 */
[----:B------:R-:W-:Y:S01]  /*32600*/  IMAD.MOV.U32 R12, RZ, RZ, R0 ;  /* 0x000000ffff0c7224 */ /* 0x000fe200078e0000 */
[----:B------:R-:W-:-:S07]  /*32610*/  MOV R66, R14 ;  /* 0x0000000e00427202 */ /* 0x000fce0000000f00 */
[----:B------:R-:W-:Y:S05]  /*32620*/  WARPSYNC.COLLECTIVE R15, `(.L_x_6726) ;  /* 0x000000000f087348 */ /* 0x000fea0003c00000 */
[----:B------:R0:W1:Y:S02]  /*32630*/  SHFL.IDX P6, R14, R13, R12, R11 ;  /* 0x0000000c0d0e7389 */ /* 0x00006400000c000b */
[----:B01----:R-:W-:Y:S01]  /*32640*/  ENDCOLLECTIVE ;  /* 0x000000000000791b */ /* 0x003fe20003800000 */
.L_x_6726:
        /* <DEDUP_REMOVED lines=8> */
.L_x_6727:
[----:B------:R-:W-:Y:S01]  /*326d0*/  IMAD.MOV.U32 R13, RZ, RZ, R51 ;  /* 0x000000ffff0d7224 */ /* 0x000fe200078e0033 */
[----:B------:R-:W-:Y:S01]  /*326e0*/  MOV R12, R0 ;  /* 0x00000000000c7202 */ /* 0x000fe20000000f00 */
[----:B------:R-:W-:-:S07]  /*326f0*/  IMAD.MOV.U32 R68, RZ, RZ, R14 ;  /* 0x000000ffff447224 */ /* 0x000fce00078e000e */
[----:B------:R-:W-:Y:S05]  /*32700*/  WARPSYNC.COLLECTIVE R15, `(.L_x_6728) ;  /* 0x000000000f087348 */ /* 0x000fea0003c00000 */
[----:B------:R0:W1:Y:S02]  /*32710*/  SHFL.IDX P6, R14, R13, R12, R11 ;  /* 0x0000000c0d0e7389 */ /* 0x00006400000c000b */
[----:B01----:R-:W-:Y:S01]  /*32720*/  ENDCOLLECTIVE ;  /* 0x000000000000791b */ /* 0x003fe20003800000 */
.L_x_6728:
[----:B------:R-:W-:Y:S01]  /*32730*/  SEL R29, R49, R68, P0 ;  /* 0x00000044311d7207 */ /* 0x000fe20000000000 */
[----:B------:R-:W-:Y:S02]  /*32740*/  IMAD.MOV.U32 R13, RZ, RZ, R70 ;  /* 0x000000ffff0d7224 */ /* 0x000fe400078e0046 */
[----:B------:R-:W-:Y:S02]  /*32750*/  IMAD.MOV.U32 R12, RZ, RZ, R3 ;  /* 0x000000ffff0c7224 */ /* 0x000fe400078e0003 */
[----:B------:R-:W-:-:S07]  /*32760*/  IMAD.MOV.U32 R51, RZ, RZ, R14 ;  /* 0x000000ffff337224 */ /* 0x000fce00078e000e */
[----:B------:R-:W-:Y:S05]  /*32770*/  WARPSYNC.COLLECTIVE R15, `(.L_x_6729) ;  /* 0x000000000f087348 */ /* 0x000fea0003c00000 */
[----:B------:R0:W1:Y:S02]  /*32780*/  SHFL.IDX P6, R14, R13, R12, R11 ;  /* 0x0000000c0d0e7389 */ /* 0x00006400000c000b */
[----:B01----:R-:W-:Y:S01]  /*32790*/  ENDCOLLECTIVE ;  /* 0x000000000000791b */ /* 0x003fe20003800000 */
.L_x_6729:
[----:B------:R-:W-:Y:S02]  /*327a0*/  IMAD.MOV.U32 R13, RZ, RZ, R53 ;  /* 0x000000ffff0d7224 */ /* 0x000fe400078e0035 */
[----:B------:R-:W-:Y:S02]  /*327b0*/  IMAD.MOV.U32 R12, RZ, RZ, R0 ;  /* 0x000000ffff0c7224 */ /* 0x000fe400078e0000 */
[----:B------:R-:W-:-:S07]  /*327c0*/  IMAD.MOV.U32 R70, RZ, RZ, R14 ;  /* 0x000000ffff467224 */ /* 0x000fce00078e000e */
[----:B------:R-:W-:Y:S05]  /*327d0*/  WARPSYNC.COLLECTIVE R15, `(.L_x_6730) ;  /* 0x000000000f087348 */ /* 0x000fea0003c00000 */
[----:B------:R0:W1:Y:S02]  /*327e0*/  SHFL.IDX P6, R14, R13, R12, R11 ;  /* 0x0000000c0d0e7389 */ /* 0x00006400000c000b */
[----:B01----:R-:W-:Y:S01]  /*327f0*/  ENDCOLLECTIVE ;  /* 0x000000000000791b */ /* 0x003fe20003800000 */
.L_x_6730:
[----:B------:R-:W-:Y:S02]  /*32800*/  SEL R35, R70, R51, P0 ;  /* 0x0000003346237207 */ /* 0x000fe40000000000 */
[----:B------:R-:W-:Y:S01]  /*32810*/  MOV R13, R72 ;  /* 0x00000048000d7202 */ /* 0x000fe20000000f00 */
[----:B------:R-:W-:Y:S02]  /*32820*/  IMAD.MOV.U32 R12, RZ, RZ, R3 ;  /* 0x000000ffff0c7224 */ /* 0x000fe400078e0003 */
[----:B------:R-:W-:-:S07]  /*32830*/  IMAD.MOV.U32 R53, RZ, RZ, R14 ;  /* 0x000000ffff357224 */ /* 0x000fce00078e000e */
[----:B------:R-:W-:Y:S05]  /*32840*/  WARPSYNC.COLLECTIVE R15, `(.L_x_6731) ;  /* 0x000000000f087348 */ /* 0x000fea0003c00000 */
[----:B------:R0:W1:Y:S02]  /*32850*/  SHFL.IDX P6, R14, R13, R12, R11 ;  /* 0x0000000c0d0e7389 */ /* 0x00006400000c000b */
[----:B01----:R-:W-:Y:S01]  /*32860*/  ENDCOLLECTIVE ;  /* 0x000000000000791b */ /* 0x003fe20003800000 */
.L_x_6731:
[----:B------:R-:W-:Y:S02]  /*32870*/  IMAD.MOV.U32 R13, RZ, RZ, R55 ;  /* 0x000000ffff0d7224 */ /* 0x000fe400078e0037 */
[----:B------:R-:W-:Y:S02]  /*32880*/  IMAD.MOV.U32 R12, RZ, RZ, R0 ;  /* 0x000000ffff0c7224 */ /* 0x000fe400078e0000 */
[----:B------:R-:W-:-:S07]  /*32890*/  IMAD.MOV.U32 R72, RZ, RZ, R14 ;  /* 0x000000ffff487224 */ /* 0x000fce00078e000e */
[----:B------:R-:W-:Y:S05]  /*328a0*/  WARPSYNC.COLLECTIVE R15, `(.L_x_6732) ;  /* 0x000000000f087348 */ /* 0x000fea0003c00000 */
[----:B------:R0:W1:Y:S02]  /*328b0*/  SHFL.IDX P6, R14, R13, R12, R11 ;  /* 0x0000000c0d0e7389 */ /* 0x00006400000c000b */
[----:B01----:R-:W-:Y:S01]  /*328c0*/  ENDCOLLECTIVE ;  /* 0x000000000000791b */ /* 0x003fe20003800000 */
.L_x_6732:
        /* <DEDUP_REMOVED lines=8> */
.L_x_6733:
[----:B------:R-:W-:Y:S02]  /*32950*/  IMAD.MOV.U32 R13, RZ, RZ, R57 ;  /* 0x000000ffff0d7224 */ /* 0x000fe400078e0039 */
[----:B------:R-:W-:Y:S01]  /*32960*/  IMAD.MOV.U32 R12, RZ, RZ, R0 ;  /* 0x000000ffff0c7224 */ /* 0x000fe200078e0000 */
[----:B------:R-:W-:-:S07]  /*32970*/  MOV R74, R14 ;  /* 0x0000000e004a7202 */ /* 0x000fce0000000f00 */
[----:B------:R-:W-:Y:S05]  /*32980*/  WARPSYNC.COLLECTIVE R15, `(.L_x_6734) ;  /* 0x000000000f087348 */ /* 0x000fea0003c00000 */
[----:B------:R0:W1:Y:S02]  /*32990*/  SHFL.IDX P6, R14, R13, R12, R11 ;  /* 0x0000000c0d0e7389 */ /* 0x00006400000c000b */
[----:B01----:R-:W-:Y:S01]  /*329a0*/  ENDCOLLECTIVE ;  /* 0x000000000000791b */ /* 0x003fe20003800000 */
.L_x_6734:
[----:B------:R-:W-:Y:S02]  /*329b0*/  IMAD.MOV.U32 R13, RZ, RZ, R76 ;  /* 0x000000ffff0d7224 */ /* 0x000fe400078e004c */
[----:B------:R-:W-:Y:S02]  /*329c0*/  IMAD.MOV.U32 R12, RZ, RZ, R3 ;  /* 0x000000ffff0c7224 */ /* 0x000fe400078e0003 */
[----:B------:R-:W-:-:S07]  /*329d0*/  IMAD.MOV.U32 R57, RZ, RZ, R14 ;  /* 0x000000ffff397224 */ /* 0x000fce00078e000e */
[----:B------:R-:W-:Y:S05]  /*329e0*/  WARPSYNC.COLLECTIVE R15, `(.L_x_6735) ;  /* 0x000000000f087348 */ /* 0x000fea0003c00000 */
[----:B------:R0:W1:Y:S02]  /*329f0*/  SHFL.IDX P6, R14, R13, R12, R11 ;  /* 0x0000000c0d0e7389 */ /* 0x00006400000c000b */
[----:B01----:R-:W-:Y:S01]  /*32a00*/  ENDCOLLECTIVE ;  /* 0x000000000000791b */ /* 0x003fe20003800000 */
.L_x_6735:
[----:B------:R-:W-:Y:S01]  /*32a10*/  IMAD.MOV.U32 R13, RZ, RZ, R59 ;  /* 0x000000ffff0d7224 */ /* 0x000fe200078e003b */
[----:B------:R-:W-:Y:S01]  /*32a20*/  MOV R12, R0 ;  /* 0x00000000000c7202 */ /* 0x000fe20000000f00 */
[----:B------:R-:W-:-:S07]  /*32a30*/  IMAD.MOV.U32 R76, RZ, RZ, R14 ;  /* 0x000000ffff4c7224 */ /* 0x000fce00078e000e */
[----:B------:R-:W-:Y:S05]  /*32a40*/  WARPSYNC.COLLECTIVE R15, `(.L_x_6736) ;  /* 0x000000000f087348 */ /* 0x000fea0003c00000 */
[----:B------:R0:W1:Y:S02]  /*32a50*/  SHFL.IDX P6, R14, R13, R12, R11 ;  /* 0x0000000c0d0e7389 */ /* 0x00006400000c000b */
[----:B01----:R-:W-:Y:S01]  /*32a60*/  ENDCOLLECTIVE ;  /* 0x000000000000791b */ /* 0x003fe20003800000 */
.L_x_6736:
        /* <DEDUP_REMOVED lines=8> */
.L_x_6737:
[----:B------:R-:W-:Y:S02]  /*32af0*/  IMAD.MOV.U32 R13, RZ, RZ, R63 ;  /* 0x000000ffff0d7224 */ /* 0x000fe400078e003f */
[----:B------:R-:W-:Y:S02]  /*32b00*/  IMAD.MOV.U32 R12, RZ, RZ, R0 ;  /* 0x000000ffff0c7224 */ /* 0x000fe400078e0000 */
[----:B------:R-:W-:-:S07]  /*32b10*/  IMAD.MOV.U32 R78, RZ, RZ, R14 ;  /* 0x000000ffff4e7224 */ /* 0x000fce00078e000e */
[----:B------:R-:W-:Y:S05]  /*32b20*/  WARPSYNC.COLLECTIVE R15, `(.L_x_6738) ;  /* 0x000000000f087348 */ /* 0x000fea0003c00000 */
[----:B------:R0:W1:Y:S02]  /*32b30*/  SHFL.IDX P6, R14, R13, R12, R11 ;  /* 0x0000000c0d0e7389 */ /* 0x00006400000c000b */
[----:B01----:R-:W-:Y:S01]  /*32b40*/  ENDCOLLECTIVE ;  /* 0x000000000000791b */ /* 0x003fe20003800000 */
.L_x_6738:
[----:B------:R-:W-:Y:S02]  /*32b50*/  SEL R47, R78, R59, P0 ;  /* 0x0000003b4e2f7207 */ /* 0x000fe40000000000 */
[----:B------:R-:W-:Y:S01]  /*32b60*/  MOV R13, R80 ;  /* 0x00000050000d7202 */ /* 0x000fe20000000f00 */
[----:B------:R-:W-:Y:S02]  /*32b70*/  IMAD.MOV.U32 R12, RZ, RZ, R3 ;  /* 0x000000ffff0c7224 */ /* 0x000fe400078e0003 */
[----:B------:R-:W-:-:S07]  /*32b80*/  IMAD.MOV.U32 R63, RZ, RZ, R14 ;  /* 0x000000ffff3f7224 */ /* 0x000fce00078e000e */
[----:B------:R-:W-:Y:S05]  /*32b90*/  WARPSYNC.COLLECTIVE R15, `(.L_x_6739) ;  /* 0x000000000f087348 */ /* 0x000fea0003c00000 */
[----:B------:R0:W1:Y:S02]  /*32ba0*/  SHFL.IDX P6, R14, R13, R12, R11 ;  /* 0x0000000c0d0e7389 */ /* 0x00006400000c000b */
[----:B01----:R-:W-:Y:S01]  /*32bb0*/  ENDCOLLECTIVE ;  /* 0x000000000000791b */ /* 0x003fe20003800000 */
.L_x_6739:
[----:B------:R-:W-:Y:S02]  /*32bc0*/  IMAD.MOV.U32 R13, RZ, RZ, R65 ;  /* 0x000000ffff0d7224 */ /* 0x000fe400078e0041 */
[----:B------:R-:W-:Y:S02]  /*32bd0*/  IMAD.MOV.U32 R12, RZ, RZ, R0 ;  /* 0x000000ffff0c7224 */ /* 0x000fe400078e0000 */
[----:B------:R-:W-:-:S07]  /*32be0*/  IMAD.MOV.U32 R80, RZ, RZ, R14 ;  /* 0x000000ffff507224 */ /* 0x000fce00078e000e */
[----:B------:R-:W-:Y:S05]  /*32bf0*/  WARPSYNC.COLLECTIVE R15, `(.L_x_6740) ;  /* 0x000000000f087348 */ /* 0x000fea0003c00000 */
[----:B------:R0:W1:Y:S02]  /*32c00*/  SHFL.IDX P6, R14, R13, R12, R11 ;  /* 0x0000000c0d0e7389 */ /* 0x00006400000c000b */
[----:B01----:R-:W-:Y:S01]  /*32c10*/  ENDCOLLECTIVE ;  /* 0x000000000000791b */ /* 0x003fe20003800000 */
.L_x_6740:
[----:B------:R-:W-:Y:S02]  /*32c20*/  IMAD.MOV.U32 R13, RZ, RZ, R82 ;  /* 0x000000ffff0d7224 */ /* 0x000fe400078e0052 */
[----:B------:R-:W-:Y:S02]  /*32c30*/  IMAD.MOV.U32 R12, RZ, RZ, R3 ;  /* 0x000000ffff0c7224 */ /* 0x000fe400078e0003 */
[----:B------:R-:W-:-:S07]  /*32c40*/  IMAD.MOV.U32 R65, RZ, RZ, R14 ;  /* 0x000000ffff417224 */ /* 0x000fce00078e000e */
[----:B------:R-:W-:Y:S05]  /*32c50*/  WARPSYNC.COLLECTIVE R15, `(.L_x_6741) ;  /* 0x000000000f087348 */ /* 0x000fea0003c00000 */
[----:B------:R0:W1:Y:S02]  /*32c60*/  SHFL.IDX P6, R14, R13, R12, R11 ;  /* 0x0000000c0d0e7389 */ /* 0x00006400000c000b */
[----:B01----:R-:W-:Y:S01]  /*32c70*/  ENDCOLLECTIVE ;  /* 0x000000000000791b */ /* 0x003fe20003800000 */
.L_x_6741:
[----:B------:R-:W-:Y:S02]  /*32c80*/  IMAD.MOV.U32 R13, RZ, RZ, R67 ;  /* 0x000000ffff0d7224 */ /* 0x000fe400078e0043 */
[----:B------:R-:W-:Y:S02]  /*32c90*/  IMAD.MOV.U32 R12, RZ, RZ, R0 ;  /* 0x000000ffff0c7224 */ /* 0x000fe400078e0000 */
[----:B------:R-:W-:Y:S01]  /*32ca0*/  IMAD.MOV.U32 R0, RZ, RZ, RZ ;  /* 0x000000ffff007224 */ /* 0x000fe200078e00ff */
[----:B------:R-:W-:-:S07]  /*32cb0*/  MOV R82, R14 ;  /* 0x0000000e00527202 */ /* 0x000fce0000000f00 */
[----:B------:R-:W-:Y:S05]  /*32cc0*/  WARPSYNC.COLLECTIVE R15, `(.L_x_6742) ;  /* 0x000000000f087348 */ /* 0x000fea0003c00000 */
[----:B------:R0:W1:Y:S02]  /*32cd0*/  SHFL.IDX P6, R14, R13, R12, R11 ;  /* 0x0000000c0d0e7389 */ /* 0x00006400000c000b */
[----:B01----:R-:W-:Y:S01]  /*32ce0*/  ENDCOLLECTIVE ;  /* 0x000000000000791b */ /* 0x003fe20003800000 */
.L_x_6742:
[----:B------:R-:W-:Y:S01]  /*32cf0*/  SEL R53, R65, R82, P0 ;  /* 0x0000005241357207 */ /* 0x000fe20000000000 */
[----:B------:R-:W-:Y:S02]  /*32d00*/  IMAD.MOV.U32 R13, RZ, RZ, R84 ;  /* 0x000000ffff0d7224 */ /* 0x000fe400078e0054 */
[----:B------:R-:W-:Y:S02]  /*32d10*/  IMAD.MOV.U32 R12, RZ, RZ, R3 ;  /* 0x000000ffff0c7224 */ /* 0x000fe400078e0003 */
[----:B------:R-:W-:-:S07]  /*32d20*/  IMAD.MOV.U32 R67, RZ, RZ, R14 ;  /* 0x000000ffff437224 */ /* 0x000fce00078e000e */
[----:B------:R-:W-:Y:S05]  /*32d30*/  WARPSYNC.COLLECTIVE R15, `(.L_x_6743) ;  /* 0x000000000f087348 */ /* 0x000fea0003c00000 */
[----:B------:R0:W1:Y:S02]  /*32d40*/  SHFL.IDX P6, R14, R13, R12, R11 ;  /* 0x0000000c0d0e7389 */ /* 0x00006400000c000b */
[----:B01----:R-:W-:Y:S01]  /*32d50*/  ENDCOLLECTIVE ;  /* 0x000000000000791b */ /* 0x003fe20003800000 */
.L_x_6743:
        /* <DEDUP_REMOVED lines=15> */
.L_x_6496:
[----:B------:R-:W-:Y:S01]  /*32e50*/  MOV R13, R3 ;  /* 0x00000003000d7202 */ /* 0x000fe20000000f00 */
[----:B------:R-:W-:Y:S02]  /*32e60*/  IMAD.MOV.U32 R12, RZ, RZ, RZ ;  /* 0x000000ffff0c7224 */ /* 0x000fe400078e00ff */
[----:B------:R-:W-:Y:S02]  /*32e70*/  IMAD.MOV.U32 R11, RZ, RZ, 0x181f ;  /* 0x0000181fff0b7424 */ /* 0x000fe400078e00ff */
[----:B------:R-:W-:-:S07]  /*32e80*/  IMAD.MOV.U32 R15, RZ, RZ, -0x1 ;  /* 0xffffffffff0f7424 */ /* 0x000fce00078e00ff */
[----:B0-----:R-:W-:Y:S05]  /*32e90*/  WARPSYNC.COLLECTIVE R15, `(.L_x_6745) ;  /* 0x000000000f087348 */ /* 0x001fea0003c00000 */
[----:B------:R1:W2:Y:S02]  /*32ea0*/  SHFL.IDX P6, R14, R13, R12, R11 ;  /* 0x0000000c0d0e7389 */ /* 0x0002a400000c000b */
[----:B012---:R-:W-:Y:S01]  /*32eb0*/  ENDCOLLECTIVE ;  /* 0x000000000000791b */ /* 0x007fe20003800000 */
.L_x_6745:
[----:B------:R-:W-:Y:S02]  /*32ec0*/  IMAD.MOV.U32 R13, RZ, RZ, R2 ;  /* 0x000000ffff0d7224 */ /* 0x000fe400078e0002 */
[----:B------:R-:W-:-:S07]  /*32ed0*/  IMAD.MOV.U32 R0, RZ, RZ, R14 ;  /* 0x000000ffff007224 */ /* 0x000fce00078e000e */
[----:B------:R-:W-:Y:S05]  /*32ee0*/  WARPSYNC.COLLECTIVE R15, `(.L_x_6746) ;  /* 0x000000000f087348 */ /* 0x000fea0003c00000 */
[----:B------:R0:W1:Y:S02]  /*32ef0*/  SHFL.IDX P6, R14, R13, R12, R11 ;  /* 0x0000000c0d0e7389 */ /* 0x00006400000c000b */
[----:B01----:R-:W-:Y:S01]  /*32f00*/  ENDCOLLECTIVE ;  /* 0x000000000000791b */ /* 0x003fe20003800000 */
.L_x_6746:
[----:B------:R-:W-:Y:S05]  /*32f10*/  BRA `(.L_x_6747) ;  /* 0xffffff4000807947 */ /* 0x000fea000383ffff */
.L_x_6499:
        /* <DEDUP_REMOVED lines=8> */
.L_x_6749:
[----:B------:R-:W-:Y:S05]  /*32fa0*/  BSYNC B1 ;  /* 0x0000000000017941 */ /* 0x000fea0003800000 */
.L_x_6748:
        /* <DEDUP_REMOVED lines=8> */
.L_x_6750:
[----:B------:R-:W-:Y:S05]  /*33030*/  BRA `(.L_x_6751) ;  /* 0xffffff4000947947 */ /* 0x000fea000383ffff */
.L_x_6502:
        /* <DEDUP_REMOVED lines=8> */
.L_x_6753:
[----:B------:R-:W-:Y:S05]  /*330c0*/  BSYNC B1 ;  /* 0x0000000000017941 */ /* 0x000fea0003800000 */
.L_x_6752:
        /* <DEDUP_REMOVED lines=8> */
.L_x_6754:
[----:B------:R-:W-:Y:S05]  /*33150*/  BRA `(.L_x_6755) ;  /* 0xffffff4000a47947 */ /* 0x000fea000383ffff */
.L_x_6505:
[----:B------:R-:W-:Y:S01]  /*33160*/  BSSY B1, `(.L_x_6756) ;  /* 0x0000008000017945 */ /* 0x000fe20003800000 */
[----:B0-----:R-:W-:Y:S01]  /*33170*/  MOV R13, R3 ;  /* 0x00000003000d7202 */ /* 0x001fe20000000f00 */
[----:B------:R-:W-:Y:S02]  /*33180*/  IMAD.MOV.U32 R12, RZ, RZ, 0x3 ;  /* 0x00000003ff0c7424 */ /* 0x000fe400078e00ff */
[----:B------:R-:W-:Y:S02]  /*33190*/  IMAD.MOV.U32 R11, RZ, RZ, 0x181f ;  /* 0x0000181fff0b7424 */ /* 0x000fe400078e00ff */
[----:B------:R-:W-:-:S07]  /*331a0*/  IMAD.MOV.U32 R15, RZ, RZ, -0x1 ;  /* 0xffffffffff0f7424 */ /* 0x000fce00078e00ff */
[----:B-1234-:R-:W-:Y:S05]  /*331b0*/  WARPSYNC.COLLECTIVE R15, `(.L_x_6757) ;  /* 0x000000000f087348 */ /* 0x01efea0003c00000 */
[----:B----4-:R0:W4:Y:S02]  /*331c0*/  SHFL.IDX P6, R14, R13, R12, R11 ;  /* 0x0000000c0d0e7389 */ /* 0x01012400000c000b */
[----:B01234-:R-:W-:Y:S01]  /*331d0*/  ENDCOLLECTIVE ;  /* 0x000000000000791b */ /* 0x01ffe20003800000 */
.L_x_6757:
[----:B------:R-:W-:Y:S05]  /*331e0*/  BSYNC B1 ;  /* 0x0000000000017941 */ /* 0x000fea0003800000 */
.L_x_6756:
        /* <DEDUP_REMOVED lines=8> */
.L_x_6758:
[----:B------:R-:W-:Y:S05]  /*33270*/  BRA `(.L_x_6759) ;  /* 0xffffff4000b47947 */ /* 0x000fea000383ffff */
.L_x_6521:
[----:B0-----:R-:W0:Y:S01]  /*33280*/  S2R R8, SR_TID.X ;  /* 0x0000000000087919 */ /* 0x001e220000002100 */
        /* <DEDUP_REMOVED lines=10> */
.L_x_6761:
[----:B------:R-:W-:Y:S05]  /*33330*/  BSYNC B1 ;  /* 0x0000000000017941 */ /* 0x000fea0003800000 */
.L_x_6760:
[----:B------:R-:W-:Y:S05]  /*33340*/  BRA `(.L_x_6762) ;  /* 0xffffff5800587947 */ /* 0x000fea000383ffff */
.L_x_6523:
[----:B------:R-:W-:Y:S01]  /*33350*/  BSSY B1, `(.L_x_6763) ;  /* 0x0000006000017945 */ /* 0x000fe20003800000 */
[----:B------:R-:W-:-:S07]  /*33360*/  IMAD.MOV.U32 R15, RZ, RZ, -0x1 ;  /* 0xffffffffff0f7424 */ /* 0x000fce00078e00ff */
[----:B01----:R-:W-:Y:S05]  /*33370*/  WARPSYNC.COLLECTIVE R15, `(.L_x_6764) ;  /* 0x000000000f0c7348 */ /* 0x003fea0003c00000 */
[----:B------:R-:W-:Y:S02]  /*33380*/  ELECT P6, UR62, PT ;  /* 0x00000000003e782f */ /* 0x000fe400038c0000 */
[----:B------:R-:W-:Y:S01]  /*33390*/  MOV R14, UR62 ;  /* 0x0000003e000e7c02 */ /* 0x000fe20008000f00 */
[----:B01----:R-:W-:Y:S10]  /*333a0*/  ENDCOLLECTIVE ;  /* 0x000000000000791b */ /* 0x003ff40003800000 */
.L_x_6764:
[----:B------:R-:W-:Y:S05]  /*333b0*/  BSYNC B1 ;  /* 0x0000000000017941 */ /* 0x000fea0003800000 */
.L_x_6763:
[----:B------:R-:W-:Y:S05]  /*333c0*/  BRA `(.L_x_6522) ;  /* 0xffffff5800507947 */ /* 0x000fea000383ffff */
.L_x_6525:
[----:B-1----:R1:W2:Y:S02]  /*333d0*/  SYNCS.PHASECHK.TRANS64.TRYWAIT P0, [R23+URZ+0x33420], R6 ;  /* 0x03342006170075a7 */ /* 0x0022a4000800017f */
[----:B--2---:R-:W-:Y:S05]  /*333e0*/  @!P0 NANOSLEEP.SYNCS 0x989680 ;  /* 0x009896800000895d */ /* 0x004fea0003900000 */
[----:B------:R-:W2:Y:S02]  /*333f0*/  @!P0 SYNCS.PHASECHK.TRANS64 P0, [R23+URZ+0x33420], R6 ;  /* 0x03342006170085a7 */ /* 0x000ea4000800007f */
[----:B--2---:R-:W-:Y:S05]  /*33400*/  @!P0 BRA `(.L_x_6525) ;  /* 0xfffffffc00f08947 */ /* 0x004fea000383ffff */
[----:B------:R-:W-:Y:S05]  /*33410*/  BRA `(.L_x_6765) ;  /* 0xffffff5800607947 */ /* 0x000fea000383ffff */
.L_x_6529:
[----:B0-----:R0:W2:Y:S02]  /*33420*/  SYNCS.PHASECHK.TRANS64.TRYWAIT P0, [R10+URZ+0x334a0], R9 ;  /* 0x0334a0090a0075a7 */ /* 0x0010a4000800017f */
[----:B--2---:R-:W-:Y:S05]  /*33430*/  @!P0 NANOSLEEP.SYNCS 0x989680 ;  /* 0x009896800000895d */ /* 0x004fea0003900000 */
[----:B------:R-:W2:Y:S02]  /*33440*/  @!P0 SYNCS.PHASECHK.TRANS64 P0, [R10+URZ+0x334a0], R9 ;  /* 0x0334a0090a0085a7 */ /* 0x000ea4000800007f */
[----:B--2---:R-:W-:Y:S05]  /*33450*/  @!P0 BRA `(.L_x_6529) ;  /* 0xfffffffc00f08947 */ /* 0x004fea000383ffff */
[----:B------:R-:W-:Y:S05]  /*33460*/  BRA `(.L_x_6766) ;  /* 0xffffff58007c7947 */ /* 0x000fea000383ffff */
.L_x_6536:
[----:B-1----:R1:W2:Y:S02]  /*33470*/  SYNCS.PHASECHK.TRANS64.TRYWAIT P0, [R10+URZ+0x334c0], R9 ;  /* 0x0334c0090a0075a7 */ /* 0x0022a4000800017f */
[----:B--2---:R-:W-:Y:S05]  /*33480*/  @!P0 NANOSLEEP.SYNCS 0x989680 ;  /* 0x009896800000895d */ /* 0x004fea0003900000 */
[----:B------:R-:W2:Y:S02]  /*33490*/  @!P0 SYNCS.PHASECHK.TRANS64 P0, [R10+URZ+0x334c0], R9 ;  /* 0x0334c0090a0085a7 */ /* 0x000ea4000800007f */
[----:B--2---:R-:W-:Y:S05]  /*334a0*/  @!P0 BRA `(.L_x_6536) ;  /* 0xfffffffc00f08947 */ /* 0x004fea000383ffff */
[----:B------:R-:W-:Y:S05]  /*334b0*/  BRA `(.L_x_6767) ;  /* 0xffffff5c00787947 */ /* 0x000fea000383ffff */
.L_x_6545:
[----:B0-----:R0:W1:Y:S02]  /*334c0*/  SYNCS.PHASECHK.TRANS64.TRYWAIT P1, [R9+URZ+0x334a0], R8 ;  /* 0x0334a008090075a7 */ /* 0x001064000802017f */
[----:B-1----:R-:W-:Y:S05]  /*334d0*/  @!P1 NANOSLEEP.SYNCS 0x989680 ;  /* 0x009896800000995d */ /* 0x002fea0003900000 */
[----:B------:R-:W1:Y:S02]  /*334e0*/  @!P1 SYNCS.PHASECHK.TRANS64 P1, [R9+URZ+0x334a0], R8 ;  /* 0x0334a008090095a7 */ /* 0x000e64000802007f */
[----:B-1----:R-:W-:Y:S05]  /*334f0*/  @!P1 BRA `(.L_x_6545) ;  /* 0xfffffffc00f09947 */ /* 0x002fea000383ffff */
[----:B------:R-:W-:Y:S05]  /*33500*/  BRA `(.L_x_6768) ;  /* 0xffffff6000b87947 */ /* 0x000fea000383ffff */
.L_x_6552:
[----:B-1----:R1:W2:Y:S02]  /*33510*/  SYNCS.PHASECHK.TRANS64.TRYWAIT P1, [R9+URZ+0x334c0], R8 ;  /* 0x0334c008090075a7 */ /* 0x0022a4000802017f */
[----:B--2---:R-:W-:Y:S05]  /*33520*/  @!P1 NANOSLEEP.SYNCS 0x989680 ;  /* 0x009896800000995d */ /* 0x004fea0003900000 */
[----:B------:R-:W2:Y:S02]  /*33530*/  @!P1 SYNCS.PHASECHK.TRANS64 P1, [R9+URZ+0x334c0], R8 ;  /* 0x0334c008090095a7 */ /* 0x000ea4000802007f */
[----:B--2---:R-:W-:Y:S05]  /*33540*/  @!P1 BRA `(.L_x_6552) ;  /* 0xfffffffc00f09947 */ /* 0x004fea000383ffff */
[----:B------:R-:W-:Y:S05]  /*33550*/  BRA `(.L_x_6769) ;  /* 0xffffff6400b07947 */ /* 0x000fea000383ffff */
.L_x_6569:
        /* <DEDUP_REMOVED lines=11> */
.L_x_6771:
[----:B------:R-:W-:Y:S05]  /*33610*/  BSYNC B0 ;  /* 0x0000000000007941 */ /* 0x000fea0003800000 */
.L_x_6770:
[----:B------:R-:W-:Y:S05]  /*33620*/  BRA `(.L_x_6772) ;  /* 0xffffff7800047947 */ /* 0x000fea000383ffff */
.L_x_6572:
[----:B-1----:R-:W2:Y:S02]  /*33630*/  LDL R0, [R1+0x30] ;  /* 0x0000300001007983 */ /* 0x002ea40000100800 */
[----:B--2---:R1:W2:Y:S02]  /*33640*/  SYNCS.PHASECHK.TRANS64.TRYWAIT P0, [R4+URZ+0x33480], R0 ;  /* 0x03348000040075a7 */ /* 0x0042a4000800017f */
[----:B--2---:R-:W-:Y:S05]  /*33650*/  @!P0 NANOSLEEP.SYNCS 0x989680 ;  /* 0x009896800000895d */ /* 0x004fea0003900000 */
[----:B------:R-:W2:Y:S02]  /*33660*/  @!P0 SYNCS.PHASECHK.TRANS64 P0, [R4+URZ+0x33480], R0 ;  /* 0x03348000040085a7 */ /* 0x000ea4000800007f */
[----:B--2---:R-:W-:Y:S05]  /*33670*/  @!P0 BRA `(.L_x_6572) ;  /* 0xfffffffc00ec8947 */ /* 0x004fea000383ffff */
[----:B------:R-:W-:Y:S05]  /*33680*/  BRA `(.L_x_6773) ;  /* 0xffffff7800207947 */ /* 0x000fea000383ffff */
.L_x_6573:
[----:B------:R-:W-:Y:S01]  /*33690*/  BSSY B0, `(.L_x_6774) ;  /* 0x0000008000007945 */ /* 0x000fe20003800000 */
[----:B------:R-:W-:Y:S02]  /*336a0*/  IMAD.MOV.U32 R13, RZ, RZ, R20 ;  /* 0x000000ffff0d7224 */ /* 0x000fe400078e0014 */
[----:B0-----:R-:W-:Y:S02]  /*336b0*/  IMAD.MOV.U32 R12, RZ, RZ, RZ ;  /* 0x000000ffff0c7224 */ /* 0x001fe400078e00ff */
[----:B------:R-:W-:Y:S02]  /*336c0*/  IMAD.MOV.U32 R11, RZ, RZ, 0x1c1f ;  /* 0x00001c1fff0b7424 */ /* 0x000fe400078e00ff */
[----:B------:R-:W-:-:S07]  /*336d0*/  IMAD.MOV.U32 R15, RZ, RZ, -0x1 ;  /* 0xffffffffff0f7424 */ /* 0x000fce00078e00ff */
[----:B------:R-:W-:Y:S05]  /*336e0*/  WARPSYNC.COLLECTIVE R15, `(.L_x_6775) ;  /* 0x000000000f087348 */ /* 0x000fea0003c00000 */
[----:B------:R0:W1:Y:S02]  /*336f0*/  SHFL.IDX P6, R14, R13, R12, R11 ;  /* 0x0000000c0d0e7389 */ /* 0x00006400000c000b */
[----:B01----:R-:W-:Y:S01]  /*33700*/  ENDCOLLECTIVE ;  /* 0x000000000000791b */ /* 0x003fe20003800000 */
.L_x_6775:
[----:B------:R-:W-:Y:S05]  /*33710*/  BSYNC B0 ;  /* 0x0000000000007941 */ /* 0x000fea0003800000 */
.L_x_6774:
[----:B------:R-:W0:Y:S01]  /*33720*/  S2R R3, SR_TID.X ;  /* 0x0000000000037919 */ /* 0x000e220000002100 */
[----:B------:R-:W-:Y:S01]  /*33730*/  IMAD.MOV.U32 R13, RZ, RZ, R10 ;  /* 0x000000ffff0d7224 */ /* 0x000fe200078e000a */
[----:B------:R-:W-:Y:S01]  /*33740*/  MOV R12, RZ ;  /* 0x000000ff000c7202 */ /* 0x000fe20000000f00 */
[----:B------:R-:W-:Y:S02]  /*33750*/  IMAD.MOV.U32 R11, RZ, RZ, 0x1c1f ;  /* 0x00001c1fff0b7424 */ /* 0x000fe400078e00ff */
[----:B------:R-:W-:Y:S02]  /*33760*/  IMAD.MOV.U32 R15, RZ, RZ, -0x1 ;  /* 0xffffffffff0f7424 */ /* 0x000fe400078e00ff */
[----:B------:R-:W-:-:S07]  /*33770*/  IMAD.MOV.U32 R0, RZ, RZ, R14 ;  /* 0x000000ffff007224 */ /* 0x000fce00078e000e */
[----:B0-----:R-:W-:Y:S05]  /*33780*/  WARPSYNC.COLLECTIVE R15, `(.L_x_6776) ;  /* 0x000000000f087348 */ /* 0x001fea0003c00000 */
[----:B------:R1:W2:Y:S02]  /*33790*/  SHFL.IDX P6, R14, R13, R12, R11 ;  /* 0x0000000c0d0e7389 */ /* 0x0002a400000c000b */
[----:B012---:R-:W-:Y:S01]  /*337a0*/  ENDCOLLECTIVE ;  /* 0x000000000000791b */ /* 0x007fe20003800000 */
.L_x_6776:
[----:B------:R-:W0:Y:S01]  /*337b0*/  LDC R11, c[0x0][0x2f4] ;  /* 0x0000bd00ff0b7b82 */ /* 0x000e220000000800 */
[----:B------:R-:W-:Y:S02]  /*337c0*/  IMAD.SHL.U32 R15, R3, 0x10, RZ ;  /* 0x00000010030f7824 */ /* 0x000fe400078e00ff */
[----:B------:R-:W-:-:S03]  /*337d0*/  IMAD.MOV.U32 R2, RZ, RZ, R14 ;  /* 0x000000ffff027224 */ /* 0x000fc600078e000e */
[----:B------:R-:W-:-:S04]  /*337e0*/  LOP3.LUT R15, R15, 0x30, RZ, 0xc0, !PT ;  /* 0x000000300f0f7812 */ /* 0x000fc800078ec0ff */
[C---:B------:R-:W-:Y:S02]  /*337f0*/  IADD3 R2, P0, R15.reuse, R2, RZ ;  /* 0x000000020f027210 */ /* 0x040fe40007f1e0ff */
[----:B------:R-:W-:-:S03]  /*33800*/  LOP3.LUT R12, R15, 0x40, RZ, 0xfc, !PT ;  /* 0x000000400f0c7812 */ /* 0x000fc600078efcff */
[----:B------:R-:W-:Y:S01]  /*33810*/  IMAD.X R3, RZ, RZ, R0, P0 ;  /* 0x000000ffff037224 */ /* 0x000fe200000e0600 */
[-C--:B0-----:R-:W-:Y:S01]  /*33820*/  ISETP.GE.AND P3, PT, R15, R11.reuse, PT ;  /* 0x0000000b0f00720c */ /* 0x081fe20003f66270 */
[----:B------:R-:W-:Y:S01]  /*33830*/  IMAD.IADD R0, R23, 0x1, R21 ;  /* 0x0000000117007824 */ /* 0x000fe200078e0215 */
[----:B------:R-:W-:Y:S01]  /*33840*/  ISETP.GE.AND P2, PT, R12, R11, PT ;  /* 0x0000000b0c00720c */ /* 0x000fe20003f46270 */
[----:B------:R-:W-:Y:S01]  /*33850*/  IMAD.MOV.U32 R13, RZ, RZ, R20 ;  /* 0x000000ffff0d7224 */ /* 0x000fe200078e0014 */
[C---:B------:R-:W-:Y:S01]  /*33860*/  ISETP.LT.OR P0, PT, R9.reuse, 0x1, P3 ;  /* 0x000000010900780c */ /* 0x040fe20001f01670 */
[----:B------:R0:W5:Y:S01]  /*33870*/  LDL.LU R21, [R1] ;  /* 0x0000000001157983 */ /* 0x0001620000300800 */
[----:B------:R-:W-:Y:S02]  /*33880*/  ISETP.LT.OR P1, PT, R9, 0x1, P2 ;  /* 0x000000010900780c */ /* 0x000fe40001721670 */
[----:B------:R-:W-:Y:S02]  /*33890*/  LOP3.LUT R15, R15, 0x80, RZ, 0xfc, !PT ;  /* 0x000000800f0f7812 */ /* 0x000fe400078efcff */
[----:B------:R-:W-:-:S07]  /*338a0*/  MOV R12, 0x1 ;  /* 0x00000001000c7802 */ /* 0x000fce0000000f00 */
        /* <DEDUP_REMOVED lines=9> */
[----:B0----5:R-:W-:Y:S05]  /*33940*/  WARPSYNC.COLLECTIVE R15, `(.L_x_6777) ;  /* 0x000000000f087348 */ /* 0x021fea0003c00000 */
[----:B------:R1:W2:Y:S02]  /*33950*/  SHFL.IDX P6, R14, R13, R12, R11 ;  /* 0x0000000c0d0e7389 */ /* 0x0002a400000c000b */
[----:B012--5:R-:W-:Y:S01]  /*33960*/  ENDCOLLECTIVE ;  /* 0x000000000000791b */ /* 0x027fe20003800000 */
.L_x_6777:
[----:B------:R-:W-:Y:S01]  /*33970*/  @!PT LDS RZ, [RZ] ;  /* 0x00000000fffff984 */ /* 0x000fe20000000800 */
[----:B------:R-:W-:Y:S01]  /*33980*/  @!PT LDS RZ, [RZ] ;  /* 0x00000000fffff984 */ /* 0x000fe20000000800 */
[----:B------:R-:W-:Y:S01]  /*33990*/  @!PT LDS RZ, [RZ] ;  /* 0x00000000fffff984 */ /* 0x000fe20000000800 */
[----:B------:R0:W-:Y:S01]  /*339a0*/  LDGSTS.E.BYPASS.LTC128B.128 [R0+0x14200], desc[UR50][R2.64+0x80], !P1 ;  /* 0x1420008002007fae */ /* 0x0001e2000c901d72 */
[----:B------:R-:W-:Y:S01]  /*339b0*/  IMAD.MOV.U32 R13, RZ, RZ, R10 ;  /* 0x000000ffff0d7224 */ /* 0x000fe200078e000a */
[----:B0-----:R-:W0:Y:S01]  /*339c0*/  S2R R2, SR_TID.X ;  /* 0x0000000000027919 */ /* 0x001e220000002100 */
[----:B------:R-:W-:-:S07]  /*339d0*/  IMAD.MOV.U32 R3, RZ, RZ, R14 ;  /* 0x000000ffff037224 */ /* 0x000fce00078e000e */
[----:B0-----:R-:W-:Y:S05]  /*339e0*/  WARPSYNC.COLLECTIVE R15, `(.L_x_6778) ;  /* 0x000000000f087348 */ /* 0x001fea0003c00000 */
[----:B------:R1:W2:Y:S02]  /*339f0*/  SHFL.IDX P6, R14, R13, R12, R11 ;  /* 0x0000000c0d0e7389 */ /* 0x0002a400000c000b */
[----:B012---:R-:W-:Y:S01]  /*33a00*/  ENDCOLLECTIVE ;  /* 0x000000000000791b */ /* 0x007fe20003800000 */
.L_x_6778:
[----:B------:R-:W-:Y:S02]  /*33a10*/  IMAD.SHL.U32 R15, R2, 0x10, RZ ;  /* 0x00000010020f7824 */ /* 0x000fe400078e00ff */
[----:B------:R-:W-:-:S03]  /*33a20*/  IMAD.MOV.U32 R2, RZ, RZ, R14 ;  /* 0x000000ffff027224 */ /* 0x000fc600078e000e */
[----:B------:R-:W-:-:S04]  /*33a30*/  LOP3.LUT R15, R15, 0x30, RZ, 0xc0, !PT ;  /* 0x000000300f0f7812 */ /* 0x000fc800078ec0ff */
[----:B------:R-:W-:-:S05]  /*33a40*/  IADD3 R2, P1, R15, R2, RZ ;  /* 0x000000020f027210 */ /* 0x000fca0007f3e0ff */
[----:B------:R-:W-:Y:S01]  /*33a50*/  IMAD.X R3, RZ, RZ, R3, P1 ;  /* 0x000000ffff037224 */ /* 0x000fe200008e0603 */
[----:B------:R-:W-:Y:S01]  /*33a60*/  ISETP.LT.OR P1, PT, R9, 0x21, P3 ;  /* 0x000000210900780c */ /* 0x000fe20001f21670 */
[----:B------:R-:W-:Y:S01]  /*33a70*/  IMAD.MOV.U32 R12, RZ, RZ, 0x2 ;  /* 0x00000002ff0c7424 */ /* 0x000fe200078e00ff */
[----:B------:R-:W-:-:S11]  /*33a80*/  MOV R13, R20 ;  /* 0x00000014000d7202 */ /* 0x000fd60000000f00 */
[----:B------:R-:W-:Y:S01]  /*33a90*/  @!PT LDS RZ, [RZ] ;  /* 0x00000000fffff984 */ /* 0x000fe20000000800 */
[----:B------:R-:W-:Y:S01]  /*33aa0*/  @!PT LDS RZ, [RZ] ;  /* 0x00000000fffff984 */ /* 0x000fe20000000800 */
[----:B------:R-:W-:Y:S01]  /*33ab0*/  @!PT LDS RZ, [RZ] ;  /* 0x00000000fffff984 */ /* 0x000fe20000000800 */
[----:B------:R0:W-:Y:S01]  /*33ac0*/  LDGSTS.E.BYPASS.LTC128B.128 [R0+0xfa00], desc[UR50][R2.64], !P1 ;  /* 0x0fa0000002007fae */ /* 0x0001e2000c901d72 */
[----:B------:R-:W-:Y:S01]  /*33ad0*/  ISETP.LT.OR P1, PT, R9, 0x21, P2 ;  /* 0x000000210900780c */ /* 0x000fe20001721670 */
[----:B------:R-:W-:-:S12]  /*33ae0*/  IMAD.MOV.U32 R15, RZ, RZ, -0x1 ;  /* 0xffffffffff0f7424 */ /* 0x000fd800078e00ff */
[----:B0-----:R-:W-:Y:S05]  /*33af0*/  WARPSYNC.COLLECTIVE R15, `(.L_x_6779) ;  /* 0x000000000f087348 */ /* 0x001fea0003c00000 */
[----:B------:R1:W2:Y:S02]  /*33b00*/  SHFL.IDX P6, R14, R13, R12, R11 ;  /* 0x0000000c0d0e7389 */ /* 0x0002a400000c000b */
[----:B012---:R-:W-:Y:S01]  /*33b10*/  ENDCOLLECTIVE ;  /* 0x000000000000791b */ /* 0x007fe20003800000 */
.L_x_6779:
[----:B------:R-:W-:Y:S01]  /*33b20*/  @!PT LDS RZ, [RZ] ;  /* 0x00000000fffff984 */ /* 0x000fe20000000800 */
[----:B------:R-:W-:Y:S01]  /*33b30*/  @!PT LDS RZ, [RZ] ;  /* 0x00000000fffff984 */ /* 0x000fe20000000800 */
[----:B------:R-:W-:Y:S01]  /*33b40*/  @!PT LDS RZ, [RZ] ;  /* 0x00000000fffff984 */ /* 0x000fe20000000800 */
[----:B------:R-:W-:Y:S01]  /*33b50*/  LDGSTS.E.BYPASS.LTC128B.128 [R0+0x12200], desc[UR50][R2.64+0x40], !P1 ;  /* 0x1220004002007fae */ /* 0x000fe2000c901d72 */
[----:B------:R-:W-:-:S13]  /*33b60*/  ISETP.LT.OR P1, PT, R9, 0x21, P0 ;  /* 0x000000210900780c */ /* 0x000fda0000721670 */
[----:B------:R0:W-:Y:S01]  /*33b70*/  LDGSTS.E.BYPASS.LTC128B.128 [R0+0x14a00], desc[UR50][R2.64+0x80], !P1 ;  /* 0x14a0008002007fae */ /* 0x0001e2000c901d72 */
[----:B------:R-:W-:Y:S01]  /*33b80*/  IMAD.MOV.U32 R13, RZ, RZ, R10 ;  /* 0x000000ffff0d7224 */ /* 0x000fe200078e000a */
[----:B0-----:R-:W0:Y:S01]  /*33b90*/  S2R R2, SR_TID.X ;  /* 0x0000000000027919 */ /* 0x001e220000002100 */
[----:B------:R-:W-:-:S07]  /*33ba0*/  IMAD.MOV.U32 R3, RZ, RZ, R14 ;  /* 0x000000ffff037224 */ /* 0x000fce00078e000e */
[----:B0-----:R-:W-:Y:S05]  /*33bb0*/  WARPSYNC.COLLECTIVE R15, `(.L_x_6780) ;  /* 0x000000000f087348 */ /* 0x001fea0003c00000 */
[----:B------:R1:W2:Y:S02]  /*33bc0*/  SHFL.IDX P6, R14, R13, R12, R11 ;  /* 0x0000000c0d0e7389 */ /* 0x0002a400000c000b */
[----:B012---:R-:W-:Y:S01]  /*33bd0*/  ENDCOLLECTIVE ;  /* 0x000000000000791b */ /* 0x007fe20003800000 */
.L_x_6780:
        /* <DEDUP_REMOVED lines=17> */
.L_x_6781:
        /* <DEDUP_REMOVED lines=12> */
.L_x_6782:
[----:B------:R-:W-:Y:S02]  /*33db0*/  IMAD.MOV.U32 R2, RZ, RZ, R14 ;  /* 0x000000ffff027224 */ /* 0x000fe400078e000e */
[----:B------:R-:W-:-:S05]  /*33dc0*/  IMAD.SHL.U32 R3, R3, 0x10, RZ ;  /* 0x0000001003037824 */ /* 0x000fca00078e00ff */
[----:B------:R-:W-:-:S04]  /*33dd0*/  LOP3.LUT R3, R3, 0x30, RZ, 0xc0, !PT ;  /* 0x0000003003037812 */ /* 0x000fc800078ec0ff */
[----:B------:R-:W-:-:S05]  /*33de0*/  IADD3 R2, P1, R3, R2, RZ ;  /* 0x0000000203027210 */ /* 0x000fca0007f3e0ff */
[----:B------:R-:W-:Y:S01]  /*33df0*/  IMAD.X R3, RZ, RZ, R20, P1 ;  /* 0x000000ffff037224 */ /* 0x000fe200008e0614 */
[----:B------:R-:W-:Y:S01]  /*33e00*/  ISETP.LT.OR P1, PT, R9, 0x61, P3 ;  /* 0x000000610900780c */ /* 0x000fe20001f21670 */
[----:B------:R-:W-:Y:S01]  /*33e10*/  IMAD.MOV.U32 R12, RZ, RZ, RZ ;  /* 0x000000ffff0c7224 */ /* 0x000fe200078e00ff */
[----:B------:R-:W-:-:S11]  /*33e20*/  MOV R13, R27 ;  /* 0x0000001b000d7202 */ /* 0x000fd60000000f00 */
[----:B------:R-:W-:Y:S05]  /*33e30*/  WARPSYNC.COLLECTIVE R15, `(.L_x_6783) ;  /* 0x000000000f087348 */ /* 0x000fea0003c00000 */
[----:B------:R0:W1:Y:S02]  /*33e40*/  SHFL.IDX P6, R14, R13, R12, R11 ;  /* 0x0000000c0d0e7389 */ /* 0x00006400000c000b */
[----:B01----:R-:W-:Y:S01]  /*33e50*/  ENDCOLLECTIVE ;  /* 0x000000000000791b */ /* 0x003fe20003800000 */
.L_x_6783:
        /* <DEDUP_REMOVED lines=13> */
.L_x_6784:
[----:B------:R-:W-:Y:S02]  /*33f30*/  LOP3.LUT R21, R21, 0xffffffbf, RZ, 0xc0, !PT ;  /* 0xffffffbf15157812 */ /* 0x000fe400078ec0ff */
[----:B------:R-:W-:-:S13]  /*33f40*/  ISETP.GE.AND P6, PT, R9, 0x81, PT ;  /* 0x000000810900780c */ /* 0x000fda0003fc6270 */
[----:B------:R-:W-:-:S05]  /*33f50*/  @P6 LOP3.LUT R21, R21, 0x40, RZ, 0xfc, !PT ;  /* 0x0000004015156812 */ /* 0x000fca00078efcff */
[----:B------:R0:W-:Y:S01]  /*33f60*/  STL [R1], R21 ;  /* 0x0000001501007387 */ /* 0x0001e20000100800 */
[----:B------:R-:W-:Y:S01]  /*33f70*/  IMAD.MOV.U32 R2, RZ, RZ, R14 ;  /* 0x000000ffff027224 */ /* 0x000fe200078e000e */
[C---:B------:R-:W-:Y:S02]  /*33f80*/  ISETP.GE.AND P5, PT, R9.reuse, 0x21, PT ;  /* 0x000000210900780c */ /* 0x040fe40003fa6270 */
[C---:B------:R-:W-:Y:S02]  /*33f90*/  ISETP.GE.AND P4, PT, R9.reuse, 0x41, PT ;  /* 0x000000410900780c */ /* 0x040fe40003f86270 */
[----:B------:R-:W-:Y:S01]  /*33fa0*/  ISETP.GE.AND P1, PT, R9, 0x61, PT ;  /* 0x000000610900780c */ /* 0x000fe20003f26270 */
[----:B------:R-:W-:-:S12]  /*33fb0*/  BRA `(.L_x_6785) ;  /* 0xffffff7400947947 */ /* 0x000fd8000383ffff */
.L_x_6578:
[----:B---3--:R-:W3:Y:S02]  /*33fc0*/  LDL R2, [R1+0x30] ;  /* 0x0000300001027983 */ /* 0x008ee40000100800 */
[----:B---3--:R3:W4:Y:S02]  /*33fd0*/  SYNCS.PHASECHK.TRANS64.TRYWAIT P0, [R4+URZ+0x33440], R2 ;  /* 0x03344002040075a7 */ /* 0x008724000800017f */
[----:B----4-:R-:W-:Y:S05]  /*33fe0*/  @!P0 NANOSLEEP.SYNCS 0x989680 ;  /* 0x009896800000895d */ /* 0x010fea0003900000 */
[----:B------:R-:W4:Y:S02]  /*33ff0*/  @!P0 SYNCS.PHASECHK.TRANS64 P0, [R4+URZ+0x33440], R2 ;  /* 0x03344002040085a7 */ /* 0x000f24000800007f */
[----:B----4-:R-:W-:Y:S05]  /*34000*/  @!P0 BRA `(.L_x_6578) ;  /* 0xfffffffc00ec8947 */ /* 0x010fea000383ffff */
[----:B------:R-:W-:Y:S05]  /*34010*/  BRA `(.L_x_6786) ;  /* 0xffffff7800047947 */ /* 0x000fea000383ffff */
.L_x_6579:
[----:B------:R-:W-:Y:S01]  /*34020*/  BSSY B0, `(.L_x_6787) ;  /* 0x0000008000007945 */ /* 0x000fe20003800000 */
[----:B------:R-:W-:Y:S01]  /*34030*/  IMAD.MOV.U32 R13, RZ, RZ, R6 ;  /* 0x000000ffff0d7224 */ /* 0x000fe200078e0006 */
[----:B------:R-:W-:Y:S01]  /*34040*/  MOV R15, 0xffffffff ;  /* 0xffffffff000f7802 */ /* 0x000fe20000000f00 */
[----:B------:R-:W-:Y:S02]  /*34050*/  IMAD.MOV.U32 R12, RZ, RZ, RZ ;  /* 0x000000ffff0c7224 */ /* 0x000fe400078e00ff */
[----:B------:R-:W-:-:S07]  /*34060*/  IMAD.MOV.U32 R11, RZ, RZ, 0x1c1f ;  /* 0x00001c1fff0b7424 */ /* 0x000fce00078e00ff */
[----:B0----5:R-:W-:Y:S05]  /*34070*/  WARPSYNC.COLLECTIVE R15, `(.L_x_6788) ;  /* 0x000000000f087348 */ /* 0x021fea0003c00000 */
[----:B------:R1:W2:Y:S02]  /*34080*/  SHFL.IDX P6, R14, R13, R12, R11 ;  /* 0x0000000c0d0e7389 */ /* 0x0002a400000c000b */
[----:B012--5:R-:W-:Y:S01]  /*34090*/  ENDCOLLECTIVE ;  /* 0x000000000000791b */ /* 0x027fe20003800000 */
.L_x_6788:
[----:B------:R-:W-:Y:S05]  /*340a0*/  BSYNC B0 ;  /* 0x0000000000007941 */ /* 0x000fea0003800000 */
.L_x_6787:
[----:B------:R-:W-:Y:S01]  /*340b0*/  IMAD.MOV.U32 R13, RZ, RZ, R5 ;  /* 0x000000ffff0d7224 */ /* 0x000fe200078e0005 */
[----:B------:R-:W0:Y:S01]  /*340c0*/  S2R R27, SR_TID.X ;  /* 0x00000000001b7919 */ /* 0x000e220000002100 */
[----:B------:R-:W-:Y:S01]  /*340d0*/  IMAD.MOV.U32 R12, RZ, RZ, RZ ;  /* 0x000000ffff0c7224 */ /* 0x000fe200078e00ff */
[----:B------:R-:W1:Y:S01]  /*340e0*/  LDC R9, c[0x0][0x2f4] ;  /* 0x0000bd00ff097b82 */ /* 0x000e620000000800 */
[----:B------:R-:W-:Y:S02]  /*340f0*/  IMAD.MOV.U32 R11, RZ, RZ, 0x1c1f ;  /* 0x00001c1fff0b7424 */ /* 0x000fe400078e00ff */
[----:B------:R-:W-:Y:S02]  /*34100*/  IMAD.MOV.U32 R15, RZ, RZ, -0x1 ;  /* 0xffffffffff0f7424 */ /* 0x000fe400078e00ff */
[----:B------:R-:W-:-:S07]  /*34110*/  IMAD.MOV.U32 R2, RZ, RZ, R14 ;  /* 0x000000ffff027224 */ /* 0x000fce00078e000e */
[----:B01----:R-:W-:Y:S05]  /*34120*/  WARPSYNC.COLLECTIVE R15, `(.L_x_6789) ;  /* 0x000000000f087348 */ /* 0x003fea0003c00000 */
[----:B------:R2:W3:Y:S02]  /*34130*/  SHFL.IDX P6, R14, R13, R12, R11 ;  /* 0x0000000c0d0e7389 */ /* 0x0004e400000c000b */
[----:B0123--:R-:W-:Y:S01]  /*34140*/  ENDCOLLECTIVE ;  /* 0x000000000000791b */ /* 0x00ffe20003800000 */
.L_x_6789:
[----:B------:R-:W-:Y:S02]  /*34150*/  IMAD.MOV.U32 R13, RZ, RZ, R6 ;  /* 0x000000ffff0d7224 */ /* 0x000fe400078e0006 */
[----:B------:R-:W-:Y:S02]  /*34160*/  IMAD.MOV.U32 R12, RZ, RZ, 0x1 ;  /* 0x00000001ff0c7424 */ /* 0x000fe400078e00ff */
[C---:B------:R-:W-:Y:S01]  /*34170*/  IMAD.SHL.U32 R21, R27.reuse, 0x10, RZ ;  /* 0x000000101b157824 */ /* 0x040fe200078e00ff */
[----:B------:R-:W-:Y:S01]  /*34180*/  LOP3.LUT P6, RZ, R20, 0x20, RZ, 0xc0, !PT ;  /* 0x0000002014ff7812 */ /* 0x000fe200078cc0ff */
[----:B------:R-:W-:Y:S01]  /*34190*/  IMAD.SHL.U32 R27, R27, 0x10, RZ ;  /* 0x000000101b1b7824 */ /* 0x000fe200078e00ff */
[----:B------:R-:W-:Y:S02]  /*341a0*/  MOV R3, R14 ;  /* 0x0000000e00037202 */ /* 0x000fe40000000f00 */
[----:B------:R-:W-:Y:S02]  /*341b0*/  LOP3.LUT R21, R21, 0x30, RZ, 0xc0, !PT ;  /* 0x0000003015157812 */ /* 0x000fe400078ec0ff */
[----:B------:R-:W-:-:S04]  /*341c0*/  LOP3.LUT R27, R27, 0x30, RZ, 0xc0, !PT ;  /* 0x000000301b1b7812 */ /* 0x000fc800078ec0ff */
[C---:B------:R-:W-:Y:S02]  /*341d0*/  LOP3.LUT R28, R27.reuse, 0x40, RZ, 0xfc, !PT ;  /* 0x000000401b1c7812 */ /* 0x040fe400078efcff */
[----:B------:R-:W-:Y:S02]  /*341e0*/  LOP3.LUT R27, R27, 0x80, RZ, 0xfc, !PT ;  /* 0x000000801b1b7812 */ /* 0x000fe400078efcff */
[----:B------:R-:W-:Y:S02]  /*341f0*/  @P6 IADD3 R3, P0, R21, R3, RZ ;  /* 0x0000000315036210 */ /* 0x000fe40007f1e0ff */
[-C--:B------:R-:W-:Y:S02]  /*34200*/  ISETP.GE.AND P3, PT, R28, R9.reuse, PT ;  /* 0x000000091c00720c */ /* 0x080fe40003f66270 */
[-C--:B------:R-:W-:Y:S01]  /*34210*/  ISETP.GE.AND P2, PT, R27, R9.reuse, PT ;  /* 0x000000091b00720c */ /* 0x080fe20003f46270 */
        /* <DEDUP_REMOVED lines=14> */
.L_x_6790:
[----:B------:R-:W-:Y:S02]  /*34300*/  IMAD.MOV.U32 R13, RZ, RZ, R5 ;  /* 0x000000ffff0d7224 */ /* 0x000fe400078e0005 */
[----:B------:R-:W-:-:S07]  /*34310*/  IMAD.MOV.U32 R2, RZ, RZ, R14 ;  /* 0x000000ffff027224 */ /* 0x000fce00078e000e */
[----:B------:R-:W-:Y:S05]  /*34320*/  WARPSYNC.COLLECTIVE R15, `(.L_x_6791) ;  /* 0x000000000f087348 */ /* 0x000fea0003c00000 */
[----:B------:R0:W1:Y:S02]  /*34330*/  SHFL.IDX P6, R14, R13, R12, R11 ;  /* 0x0000000c0d0e7389 */ /* 0x00006400000c000b */
[----:B01----:R-:W-:Y:S01]  /*34340*/  ENDCOLLECTIVE ;  /* 0x000000000000791b */ /* 0x003fe20003800000 */
.L_x_6791:
        /* <DEDUP_REMOVED lines=16> */
.L_x_6792:
        /* <DEDUP_REMOVED lines=11> */
.L_x_6793:
[----:B------:R-:W-:Y:S02]  /*34500*/  IMAD.MOV.U32 R13, RZ, RZ, R6 ;  /* 0x000000ffff0d7224 */ /* 0x000fe400078e0006 */
[----:B------:R-:W-:Y:S02]  /*34510*/  IMAD.MOV.U32 R12, RZ, RZ, 0x3 ;  /* 0x00000003ff0c7424 */ /* 0x000fe400078e00ff */
[----:B------:R-:W-:-:S07]  /*34520*/  IMAD.MOV.U32 R3, RZ, RZ, R14 ;  /* 0x000000ffff037224 */ /* 0x000fce00078e000e */
[----:B------:R-:W-:Y:S05]  /*34530*/  WARPSYNC.COLLECTIVE R15, `(.L_x_6794) ;  /* 0x000000000f087348 */ /* 0x000fea0003c00000 */
[----:B------:R0:W1:Y:S02]  /*34540*/  SHFL.IDX P6, R14, R13, R12, R11 ;  /* 0x0000000c0d0e7389 */ /* 0x00006400000c000b */
[----:B01----:R-:W-:Y:S01]  /*34550*/  ENDCOLLECTIVE ;  /* 0x000000000000791b */ /* 0x003fe20003800000 */
.L_x_6794:
[----:B------:R-:W-:-:S05]  /*34560*/  @P4 IADD3 R3, P0, R21, R3, RZ ;  /* 0x0000000315034210 */ /* 0x000fca0007f1e0ff */
[----:B------:R-:W-:-:S05]  /*34570*/  @P4 IMAD.X R2, RZ, RZ, R2, P0 ;  /* 0x000000ffff024224 */ /* 0x000fca00000e0602 */
[----:B------:R-:W-:Y:S01]  /*34580*/  @P4 LOP3.LUT R3, R3, R2, RZ, 0x3c, !PT ;  /* 0x0000000203034212 */ /* 0x000fe200078e3cff */
[----:B------:R-:W-:-:S03]  /*34590*/  IMAD.MOV.U32 R13, RZ, RZ, R5 ;  /* 0x000000ffff0d7224 */ /* 0x000fc600078e0005 */
[----:B------:R-:W-:-:S04]  /*345a0*/  @P4 LOP3.LUT R2, R3, R2, RZ, 0x3c, !PT ;  /* 0x0000000203024212 */ /* 0x000fc800078e3cff */
[----:B------:R-:W-:Y:S02]  /*345b0*/  @P4 LOP3.LUT R3, R3, R2, RZ, 0x3c, !PT ;  /* 0x0000000203034212 */ /* 0x000fe400078e3cff */
[----:B------:R-:W-:-:S07]  /*345c0*/  MOV R6, R14 ;  /* 0x0000000e00067202 */ /* 0x000fce0000000f00 */
[----:B------:R-:W-:Y:S05]  /*345d0*/  WARPSYNC.COLLECTIVE R15, `(.L_x_6795) ;  /* 0x000000000f087348 */ /* 0x000fea0003c00000 */
[----:B------:R0:W1:Y:S02]  /*345e0*/  SHFL.IDX P6, R14, R13, R12, R11 ;  /* 0x0000000c0d0e7389 */ /* 0x00006400000c000b */
[----:B01----:R-:W-:Y:S01]  /*345f0*/  ENDCOLLECTIVE ;  /* 0x000000000000791b */ /* 0x003fe20003800000 */
.L_x_6795:
        /* <DEDUP_REMOVED lines=12> */
.L_x_6796:
        /* <DEDUP_REMOVED lines=13> */
.L_x_6797:
[----:B------:R-:W-:Y:S01]  /*34790*/  MOV R2, R14 ;  /* 0x0000000e00027202 */ /* 0x000fe20000000f00 */
[----:B------:R-:W-:Y:S06]  /*347a0*/  BRA `(.L_x_6798) ;  /* 0xffffff74008c7947 */ /* 0x000fec000383ffff */
.L_x_6586:
[----:B------:R-:W-:Y:S01]  /*347b0*/  IMAD.MOV.U32 R13, RZ, RZ, R4 ;  /* 0x000000ffff0d7224 */ /* 0x000fe200078e0004 */
[----:B------:R-:W-:Y:S01]  /*347c0*/  LEA R17, R17, R10, 0x7 ;  /* 0x0000000a11117211 */ /* 0x000fe200078e38ff */
[----:B------:R-:W-:Y:S02]  /*347d0*/  IMAD.MOV.U32 R12, RZ, RZ, RZ ;  /* 0x000000ffff0c7224 */ /* 0x000fe400078e00ff */
[----:B------:R-:W-:Y:S02]  /*347e0*/  IMAD.MOV.U32 R11, RZ, RZ, 0x1c1f ;  /* 0x00001c1fff0b7424 */ /* 0x000fe400078e00ff */
[----:B------:R-:W-:Y:S02]  /*347f0*/  IMAD.MOV.U32 R15, RZ, RZ, -0x1 ;  /* 0xffffffffff0f7424 */ /* 0x000fe400078e00ff */
[----:B------:R-:W-:Y:S02]  /*34800*/  IMAD R31, R31, R7, RZ ;  /* 0x000000071f1f7224 */ /* 0x000fe400078e02ff */
[----:B------:R-:W-:-:S07]  /*34810*/  VIADD R6, R17, 0x20 ;  /* 0x0000002011067836 */ /* 0x000fce0000000000 */
[----:B-----5:R-:W-:Y:S05]  /*34820*/  WARPSYNC.COLLECTIVE R15, `(.L_x_6799) ;  /* 0x000000000f087348 */ /* 0x020fea0003c00000 */
[----:B------:R0:W1:Y:S02]  /*34830*/  SHFL.IDX P6, R14, R13, R12, R11 ;  /* 0x0000000c0d0e7389 */ /* 0x00006400000c000b */
[----:B01---5:R-:W-:Y:S01]  /*34840*/  ENDCOLLECTIVE ;  /* 0x000000000000791b */ /* 0x023fe20003800000 */
.L_x_6799:
[----:B------:R-:W-:Y:S01]  /*34850*/  ISETP.GE.AND P1, PT, R17, R31, PT ;  /* 0x0000001f1100720c */ /* 0x000fe20003f26270 */
[----:B------:R-:W-:Y:S02]  /*34860*/  IMAD.MOV.U32 R13, RZ, RZ, R0 ;  /* 0x000000ffff0d7224 */ /* 0x000fe400078e0000 */
[----:B------:R-:W-:-:S10]  /*34870*/  IMAD.MOV.U32 R2, RZ, RZ, R14 ;  /* 0x000000ffff027224 */ /* 0x000fd400078e000e */
[----:B------:R-:W-:Y:S05]  /*34880*/  WARPSYNC.COLLECTIVE R15, `(.L_x_6800) ;  /* 0x000000000f087348 */ /* 0x000fea0003c00000 */
[----:B------:R0:W1:Y:S02]  /*34890*/  SHFL.IDX P6, R14, R13, R12, R11 ;  /* 0x0000000c0d0e7389 */ /* 0x00006400000c000b */
[----:B01----:R-:W-:Y:S01]  /*348a0*/  ENDCOLLECTIVE ;  /* 0x000000000000791b */ /* 0x003fe20003800000 */
.L_x_6800:
[----:B------:R-:W-:Y:S02]  /*348b0*/  IMAD.MOV.U32 R13, RZ, RZ, R4 ;  /* 0x000000ffff0d7224 */ /* 0x000fe400078e0004 */
[----:B------:R-:W-:Y:S02]  /*348c0*/  IMAD.MOV.U32 R12, RZ, RZ, 0x1 ;  /* 0x00000001ff0c7424 */ /* 0x000fe400078e00ff */
[----:B------:R-:W-:-:S07]  /*348d0*/  IMAD.MOV.U32 R3, RZ, RZ, R14 ;  /* 0x000000ffff037224 */ /* 0x000fce00078e000e */
[----:B------:R-:W-:Y:S05]  /*348e0*/  WARPSYNC.COLLECTIVE R15, `(.L_x_6801) ;  /* 0x000000000f087348 */ /* 0x000fea0003c00000 */
[----:B------:R0:W1:Y:S02]  /*348f0*/  SHFL.IDX P6, R14, R13, R12, R11 ;  /* 0x0000000c0d0e7389 */ /* 0x00006400000c000b */
[----:B01----:R-:W-:Y:S01]  /*34900*/  ENDCOLLECTIVE ;  /* 0x000000000000791b */ /* 0x003fe20003800000 */
.L_x_6801:
        /* <DEDUP_REMOVED lines=13> */
[----:B------:R-:W-:-:S02]  /*349e0*/  VIADD R6, R17, 0x40 ;  /* 0x0000004011067836 */ /* 0x000fc40000000000 */
[----:B0-----:R-:W-:-:S10]  /*349f0*/  IMAD.MOV.U32 R2, RZ, RZ, R14 ;  /* 0x000000ffff027224 */ /* 0x001fd400078e000e */
[----:B------:R-:W-:Y:S05]  /*34a00*/  WARPSYNC.COLLECTIVE R15, `(.L_x_6802) ;  /* 0x000000000f087348 */ /* 0x000fea0003c00000 */
[----:B------:R0:W1:Y:S02]  /*34a10*/  SHFL.IDX P6, R14, R13, R12, R11 ;  /* 0x0000000c0d0e7389 */ /* 0x00006400000c000b */
[----:B01----:R-:W-:Y:S01]  /*34a20*/  ENDCOLLECTIVE ;  /* 0x000000000000791b */ /* 0x003fe20003800000 */
.L_x_6802:
[----:B------:R-:W-:Y:S02]  /*34a30*/  IMAD.MOV.U32 R13, RZ, RZ, R4 ;  /* 0x000000ffff0d7224 */ /* 0x000fe400078e0004 */
[----:B------:R-:W-:Y:S02]  /*34a40*/  IMAD.MOV.U32 R12, RZ, RZ, 0x2 ;  /* 0x00000002ff0c7424 */ /* 0x000fe400078e00ff */
[----:B------:R-:W-:-:S07]  /*34a50*/  IMAD.MOV.U32 R3, RZ, RZ, R14 ;  /* 0x000000ffff037224 */ /* 0x000fce00078e000e */
[----:B------:R-:W-:Y:S05]  /*34a60*/  WARPSYNC.COLLECTIVE R15, `(.L_x_6803) ;  /* 0x000000000f087348 */ /* 0x000fea0003c00000 */
[----:B------:R0:W1:Y:S02]  /*34a70*/  SHFL.IDX P6, R14, R13, R12, R11 ;  /* 0x0000000c0d0e7389 */ /* 0x00006400000c000b */
[----:B01----:R-:W-:Y:S01]  /*34a80*/  ENDCOLLECTIVE ;  /* 0x000000000000791b */ /* 0x003fe20003800000 */
.L_x_6803:
        /* <DEDUP_REMOVED lines=17> */
.L_x_6804:
[----:B------:R-:W-:Y:S01]  /*34ba0*/  MOV R13, R4 ;  /* 0x00000004000d7202 */ /* 0x000fe20000000f00 */
[----:B------:R-:W-:Y:S02]  /*34bb0*/  IMAD.MOV.U32 R12, RZ, RZ, 0x3 ;  /* 0x00000003ff0c7424 */ /* 0x000fe400078e00ff */
[----:B------:R-:W-:-:S07]  /*34bc0*/  IMAD.MOV.U32 R3, RZ, RZ, R14 ;  /* 0x000000ffff037224 */ /* 0x000fce00078e000e */
[----:B------:R-:W-:Y:S05]  /*34bd0*/  WARPSYNC.COLLECTIVE R15, `(.L_x_6805) ;  /* 0x000000000f087348 */ /* 0x000fea0003c00000 */
[----:B------:R0:W1:Y:S02]  /*34be0*/  SHFL.IDX P6, R14, R13, R12, R11 ;  /* 0x0000000c0d0e7389 */ /* 0x00006400000c000b */
[----:B01----:R-:W-:Y:S01]  /*34bf0*/  ENDCOLLECTIVE ;  /* 0x000000000000791b */ /* 0x003fe20003800000 */
.L_x_6805:
        /* <DEDUP_REMOVED lines=16> */
.L_x_6806:
[----:B------:R-:W-:Y:S05]  /*34d00*/  BRA `(.L_x_6807) ;  /* 0xffffff7800d07947 */ /* 0x000fea000383ffff */
.L_x_6591:
[----:B0-----:R0:W1:Y:S02]  /*34d10*/  SYNCS.PHASECHK.TRANS64.TRYWAIT P0, [R23+URZ+0x33420], R0 ;  /* 0x03342000170075a7 */ /* 0x001064000800017f */
[----:B-1----:R-:W-:Y:S05]  /*34d20*/  @!P0 NANOSLEEP.SYNCS 0x989680 ;  /* 0x009896800000895d */ /* 0x002fea0003900000 */
[----:B------:R-:W1:Y:S02]  /*34d30*/  @!P0 SYNCS.PHASECHK.TRANS64 P0, [R23+URZ+0x33420], R0 ;  /* 0x03342000170085a7 */ /* 0x000e64000800007f */
[----:B-1----:R-:W-:Y:S05]  /*34d40*/  @!P0 BRA `(.L_x_6591) ;  /* 0xfffffffc00f08947 */ /* 0x002fea000383ffff */
[----:B------:R-:W-:Y:S05]  /*34d50*/  BRA `(.L_x_6808) ;  /* 0xffffff7c00407947 */ /* 0x000fea000383ffff */
.L_x_6595:
[----:B0-----:R0:W1:Y:S02]  /*34d60*/  SYNCS.PHASECHK.TRANS64.TRYWAIT P0, [R4+URZ+0x33480], R31 ;  /* 0x0334801f040075a7 */ /* 0x001064000800017f */
[----:B-1----:R-:W-:Y:S05]  /*34d70*/  @!P0 NANOSLEEP.SYNCS 0x989680 ;  /* 0x009896800000895d */ /* 0x002fea0003900000 */
[----:B------:R-:W1:Y:S02]  /*34d80*/  @!P0 SYNCS.PHASECHK.TRANS64 P0, [R4+URZ+0x33480], R31 ;  /* 0x0334801f040085a7 */ /* 0x000e64000800007f */
[----:B-1----:R-:W-:Y:S05]  /*34d90*/  @!P0 BRA `(.L_x_6595) ;  /* 0xfffffffc00f08947 */ /* 0x002fea000383ffff */
[----:B------:R-:W-:Y:S05]  /*34da0*/  BRA `(.L_x_6809) ;  /* 0xffffff8000607947 */ /* 0x000fea000383ffff */
.L_x_6596:
        /* <DEDUP_REMOVED lines=8> */
.L_x_6811:
[----:B------:R-:W-:Y:S05]  /*34e30*/  BSYNC B0 ;  /* 0x0000000000007941 */ /* 0x000fea0003800000 */
.L_x_6810:
        /* <DEDUP_REMOVED lines=8> */
.L_x_6812:
[----:B------:R-:W-:Y:S01]  /*34ec0*/  MOV R13, R10 ;  /* 0x0000000a000d7202 */ /* 0x000fe20000000f00 */
[----:B------:R-:W-:Y:S02]  /*34ed0*/  IMAD.MOV.U32 R12, RZ, RZ, 0x1 ;  /* 0x00000001ff0c7424 */ /* 0x000fe400078e00ff */
[----:B------:R-:W-:-:S07]  /*34ee0*/  IMAD.MOV.U32 R2, RZ, RZ, R14 ;  /* 0x000000ffff027224 */ /* 0x000fce00078e000e */
[----:B------:R-:W-:Y:S05]  /*34ef0*/  WARPSYNC.COLLECTIVE R15, `(.L_x_6813) ;  /* 0x000000000f087348 */ /* 0x000fea0003c00000 */
[----:B------:R0:W1:Y:S02]  /*34f00*/  SHFL.IDX P6, R14, R13, R12, R11 ;  /* 0x0000000c0d0e7389 */ /* 0x00006400000c000b */
[----:B01----:R-:W-:Y:S01]  /*34f10*/  ENDCOLLECTIVE ;  /* 0x000000000000791b */ /* 0x003fe20003800000 */
.L_x_6813:
        /* <DEDUP_REMOVED lines=11> */
[----:B-1----:R-:W-:-:S07]  /*34fd0*/  IMAD.MOV.U32 R3, RZ, RZ, R14 ;  /* 0x000000ffff037224 */ /* 0x002fce00078e000e */
[----:B0-----:R-:W-:Y:S05]  /*34fe0*/  WARPSYNC.COLLECTIVE R15, `(.L_x_6814) ;  /* 0x000000000f087348 */ /* 0x001fea0003c00000 */
[----:B------:R1:W2:Y:S02]  /*34ff0*/  SHFL.IDX P6, R14, R13, R12, R11 ;  /* 0x0000000c0d0e7389 */ /* 0x0002a400000c000b */
[----:B012---:R-:W-:Y:S01]  /*35000*/  ENDCOLLECTIVE ;  /* 0x000000000000791b */ /* 0x007fe20003800000 */
.L_x_6814:
        /* <DEDUP_REMOVED lines=8> */
.L_x_6815:
        /* <DEDUP_REMOVED lines=13> */
.L_x_6816:
[----:B------:R-:W0:Y:S01]  /*35160*/  S2R R3, SR_TID.X ;  /* 0x0000000000037919 */ /* 0x000e220000002100 */
[----:B------:R-:W-:Y:S02]  /*35170*/  IMAD.MOV.U32 R13, RZ, RZ, R10 ;  /* 0x000000ffff0d7224 */ /* 0x000fe400078e000a */
[----:B------:R-:W-:Y:S02]  /*35180*/  IMAD.MOV.U32 R12, RZ, RZ, 0x3 ;  /* 0x00000003ff0c7424 */ /* 0x000fe400078e00ff */
[----:B------:R-:W-:-:S07]  /*35190*/  IMAD.MOV.U32 R2, RZ, RZ, R14 ;  /* 0x000000ffff027224 */ /* 0x000fce00078e000e */
[----:B0-----:R-:W-:Y:S05]  /*351a0*/  WARPSYNC.COLLECTIVE R15, `(.L_x_6817) ;  /* 0x000000000f087348 */ /* 0x001fea0003c00000 */
[----:B------:R1:W2:Y:S02]  /*351b0*/  SHFL.IDX P6, R14, R13, R12, R11 ;  /* 0x0000000c0d0e7389 */ /* 0x0002a400000c000b */
[----:B012---:R-:W-:Y:S01]  /*351c0*/  ENDCOLLECTIVE ;  /* 0x000000000000791b */ /* 0x007fe20003800000 */
.L_x_6817:
[----:B------:R-:W-:Y:S02]  /*351d0*/  IMAD.SHL.U32 R3, R3, 0x10, RZ ;  /* 0x0000001003037824 */ /* 0x000fe400078e00ff */
[----:B------:R-:W-:-:S03]  /*351e0*/  IMAD.MOV.U32 R13, RZ, RZ, R9 ;  /* 0x000000ffff0d7224 */ /* 0x000fc600078e0009 */
[----:B------:R-:W-:-:S04]  /*351f0*/  LOP3.LUT R3, R3, 0x30, RZ, 0xc0, !PT ;  /* 0x0000003003037812 */ /* 0x000fc800078ec0ff */
[----:B------:R-:W-:-:S05]  /*35200*/  IADD3 R2, P0, R3, R2, RZ ;  /* 0x0000000203027210 */ /* 0x000fca0007f1e0ff */
[----:B------:R-:W-:Y:S01]  /*35210*/  IMAD.X R3, RZ, RZ, R34, P0 ;  /* 0x000000ffff037224 */ /* 0x000fe200000e0622 */
[----:B------:R-:W-:-:S07]  /*35220*/  MOV R34, R14 ;  /* 0x0000000e00227202 */ /* 0x000fce0000000f00 */
[----:B------:R-:W-:Y:S05]  /*35230*/  WARPSYNC.COLLECTIVE R15, `(.L_x_6818) ;  /* 0x000000000f087348 */ /* 0x000fea0003c00000 */
[----:B------:R0:W1:Y:S02]  /*35240*/  SHFL.IDX P6, R14, R13, R12, R11 ;  /* 0x0000000c0d0e7389 */ /* 0x00006400000c000b */
[----:B01----:R-:W-:Y:S01]  /*35250*/  ENDCOLLECTIVE ;  /* 0x000000000000791b */ /* 0x003fe20003800000 */
.L_x_6818:
        /* <DEDUP_REMOVED lines=13> */
.L_x_6819:
[----:B------:R-:W-:Y:S01]  /*35330*/  MOV R13, R26 ;  /* 0x0000001a000d7202 */ /* 0x000fe20000000f00 */
[----:B------:R-:W-:-:S07]  /*35340*/  IMAD.MOV.U32 R21, RZ, RZ, R14 ;  /* 0x000000ffff157224 */ /* 0x000fce00078e000e */
[----:B------:R-:W-:Y:S05]  /*35350*/  WARPSYNC.COLLECTIVE R15, `(.L_x_6820) ;  /* 0x000000000f087348 */ /* 0x000fea0003c00000 */
[----:B------:R0:W1:Y:S02]  /*35360*/  SHFL.IDX P6, R14, R13, R12, R11 ;  /* 0x0000000c0d0e7389 */ /* 0x00006400000c000b */
[----:B01----:R-:W-:Y:S01]  /*35370*/  ENDCOLLECTIVE ;  /* 0x000000000000791b */ /* 0x003fe20003800000 */
.L_x_6820:
[----:B------:R-:W-:-:S05]  /*35380*/  IMAD.SHL.U32 R3, R3, 0x10, RZ ;  /* 0x0000001003037824 */ /* 0x000fca00078e00ff */
[----:B------:R-:W-:-:S04]  /*35390*/  LOP3.LUT R3, R3, 0x30, RZ, 0xc0, !PT ;  /* 0x0000003003037812 */ /* 0x000fc800078ec0ff */
[----:B------:R-:W-:-:S05]  /*353a0*/  IADD3 R2, P0, R3, R2, RZ ;  /* 0x0000000203027210 */ /* 0x000fca0007f1e0ff */
[----:B------:R-:W-:-:S05]  /*353b0*/  IMAD.X R3, RZ, RZ, R34, P0 ;  /* 0x000000ffff037224 */ /* 0x000fca00000e0622 */
        /* <DEDUP_REMOVED lines=8> */
.L_x_6601:
[----:B---3--:R3:W4:Y:S02]  /*35440*/  SYNCS.PHASECHK.TRANS64.TRYWAIT P0, [R4+URZ+0x33440], R31 ;  /* 0x0334401f040075a7 */ /* 0x008724000800017f */
[----:B----4-:R-:W-:Y:S05]  /*35450*/  @!P0 NANOSLEEP.SYNCS 0x989680 ;  /* 0x009896800000895d */ /* 0x010fea0003900000 */
[----:B------:R-:W4:Y:S02]  /*35460*/  @!P0 SYNCS.PHASECHK.TRANS64 P0, [R4+URZ+0x33440], R31 ;  /* 0x0334401f040085a7 */ /* 0x000f24000800007f */
[----:B----4-:R-:W-:Y:S05]  /*35470*/  @!P0 BRA `(.L_x_6601) ;  /* 0xfffffffc00f08947 */ /* 0x010fea000383ffff */
[----:B------:R-:W-:Y:S05]  /*35480*/  BRA `(.L_x_6822) ;  /* 0xffffff8000647947 */ /* 0x000fea000383ffff */
.L_x_6602:
        /* <DEDUP_REMOVED lines=8> */
.L_x_6824:
[----:B------:R-:W-:Y:S05]  /*35510*/  BSYNC B0 ;  /* 0x0000000000007941 */ /* 0x000fea0003800000 */
.L_x_6823:
        /* <DEDUP_REMOVED lines=8> */
.L_x_6825:
[----:B------:R-:W-:Y:S02]  /*355a0*/  IMAD.MOV.U32 R13, RZ, RZ, R10 ;  /* 0x000000ffff0d7224 */ /* 0x000fe400078e000a */
[----:B------:R-:W-:Y:S02]  /*355b0*/  IMAD.MOV.U32 R12, RZ, RZ, 0x1 ;  /* 0x00000001ff0c7424 */ /* 0x000fe400078e00ff */
[----:B------:R-:W-:-:S07]  /*355c0*/  IMAD.MOV.U32 R2, RZ, RZ, R14 ;  /* 0x000000ffff027224 */ /* 0x000fce00078e000e */
[----:B------:R-:W-:Y:S05]  /*355d0*/  WARPSYNC.COLLECTIVE R15, `(.L_x_6826) ;  /* 0x000000000f087348 */ /* 0x000fea0003c00000 */
[----:B------:R0:W1:Y:S02]  /*355e0*/  SHFL.IDX P6, R14, R13, R12, R11 ;  /* 0x0000000c0d0e7389 */ /* 0x00006400000c000b */
[----:B01----:R-:W-:Y:S01]  /*355f0*/  ENDCOLLECTIVE ;  /* 0x000000000000791b */ /* 0x003fe20003800000 */
.L_x_6826:
[----:B------:R-:W-:-:S05]  /*35600*/  IADD3 R2, P0, R21, R2, RZ ;  /* 0x0000000215027210 */ /* 0x000fca0007f1e0ff */
[----:B------:R-:W-:-:S05]  /*35610*/  IMAD.X R3, RZ, RZ, R3, P0 ;  /* 0x000000ffff037224 */ /* 0x000fca00000e0603 */
[----:B------:R-:W-:Y:S01]  /*35620*/  @!PT LDS RZ, [RZ] ;  /* 0x00000000fffff984 */ /* 0x000fe20000000800 */
[----:B------:R-:W-:Y:S01]  /*35630*/  @!PT LDS RZ, [RZ] ;  /* 0x00000000fffff984 */ /* 0x000fe20000000800 */
[----:B------:R-:W-:Y:S01]  /*35640*/  @!PT LDS RZ, [RZ] ;  /* 0x00000000fffff984 */ /* 0x000fe20000000800 */
[----:B------:R-:W-:Y:S01]  /*35650*/  LDGSTS.E.BYPASS.LTC128B.128 [R0+0x24200], desc[UR50][R2.64], !P4 ;  /* 0x2420000002007fae */ /* 0x000fe2000e101d72 */
[----:B------:R-:W-:-:S03]  /*35660*/  MOV R13, R5 ;  /* 0x00000005000d7202 */ /* 0x000fc60000000f00 */
[----:B------:R-:W-:Y:S04]  /*35670*/  LDGSTS.E.BYPASS.LTC128B.128 [R0+0x26a00], desc[UR50][R2.64+0x40], !P3 ;  /* 0x26a0004002007fae */ /* 0x000fe8000d901d72 */
[----:B------:R0:W-:Y:S02]  /*35680*/  LDGSTS.E.BYPASS.LTC128B.128 [R0+0x29200], desc[UR50][R2.64+0x80], !P2 ;  /* 0x2920008002007fae */ /* 0x0001e4000d101d72 */
[----:B0-----:R-:W-:-:S07]  /*35690*/  IMAD.MOV.U32 R3, RZ, RZ, R14 ;  /* 0x000000ffff037224 */ /* 0x001fce00078e000e */
[----:B------:R-:W-:Y:S05]  /*356a0*/  WARPSYNC.COLLECTIVE R15, `(.L_x_6827) ;  /* 0x000000000f087348 */ /* 0x000fea0003c00000 */
[----:B------:R0:W1:Y:S02]  /*356b0*/  SHFL.IDX P6, R14, R13, R12, R11 ;  /* 0x0000000c0d0e7389 */ /* 0x00006400000c000b */
[----:B01----:R-:W-:Y:S01]  /*356c0*/  ENDCOLLECTIVE ;  /* 0x000000000000791b */ /* 0x003fe20003800000 */
.L_x_6827:
[----:B------:R-:W-:Y:S02]  /*356d0*/  IMAD.MOV.U32 R13, RZ, RZ, R10 ;  /* 0x000000ffff0d7224 */ /* 0x000fe400078e000a */
[----:B------:R-:W-:Y:S02]  /*356e0*/  IMAD.MOV.U32 R12, RZ, RZ, 0x2 ;  /* 0x00000002ff0c7424 */ /* 0x000fe400078e00ff */
[----:B------:R-:W-:-:S07]  /*356f0*/  IMAD.MOV.U32 R2, RZ, RZ, R14 ;  /* 0x000000ffff027224 */ /* 0x000fce00078e000e */
[----:B------:R-:W-:Y:S05]  /*35700*/  WARPSYNC.COLLECTIVE R15, `(.L_x_6828) ;  /* 0x000000000f087348 */ /* 0x000fea0003c00000 */
[----:B------:R0:W1:Y:S02]  /*35710*/  SHFL.IDX P6, R14, R13, R12, R11 ;  /* 0x0000000c0d0e7389 */ /* 0x00006400000c000b */
[----:B01----:R-:W-:Y:S01]  /*35720*/  ENDCOLLECTIVE ;  /* 0x000000000000791b */ /* 0x003fe20003800000 */
.L_x_6828:
        /* <DEDUP_REMOVED lines=13> */
.L_x_6829:
[----:B------:R-:W-:Y:S02]  /*35800*/  IMAD.MOV.U32 R13, RZ, RZ, R10 ;  /* 0x000000ffff0d7224 */ /* 0x000fe400078e000a */
[----:B------:R-:W-:Y:S02]  /*35810*/  IMAD.MOV.U32 R12, RZ, RZ, 0x3 ;  /* 0x00000003ff0c7424 */ /* 0x000fe400078e00ff */
[----:B------:R-:W-:-:S07]  /*35820*/  IMAD.MOV.U32 R2, RZ, RZ, R14 ;  /* 0x000000ffff027224 */ /* 0x000fce00078e000e */
[----:B------:R-:W-:Y:S05]  /*35830*/  WARPSYNC.COLLECTIVE R15, `(.L_x_6830) ;  /* 0x000000000f087348 */ /* 0x000fea0003c00000 */
[----:B------:R0:W1:Y:S02]  /*35840*/  SHFL.IDX P6, R14, R13, R12, R11 ;  /* 0x0000000c0d0e7389 */ /* 0x00006400000c000b */
[----:B01----:R-:W-:Y:S01]  /*35850*/  ENDCOLLECTIVE ;  /* 0x000000000000791b */ /* 0x003fe20003800000 */
.L_x_6830:
[----:B------:R-:W-:-:S04]  /*35860*/  IADD3 R2, P0, R21, R2, RZ ;  /* 0x0000000215027210 */ /* 0x000fc80007f1e0ff */
[----:B------:R-:W-:-:S05]  /*35870*/  IADD3.X R3, RZ, R8, RZ, P0, !PT ;  /* 0x00000008ff037210 */ /* 0x000fca00007fe4ff */
        /* <DEDUP_REMOVED lines=11> */
.L_x_6831:
[----:B------:R-:W-:Y:S01]  /*35930*/  IMAD.MOV.U32 R13, RZ, RZ, R7 ;  /* 0x000000ffff0d7224 */ /* 0x000fe200078e0007 */
[----:B------:R-:W-:Y:S01]  /*35940*/  MOV R12, RZ ;  /* 0x000000ff000c7202 */ /* 0x000fe20000000f00 */
[----:B------:R-:W-:-:S07]  /*35950*/  IMAD.MOV.U32 R2, RZ, RZ, R14 ;  /* 0x000000ffff027224 */ /* 0x000fce00078e000e */
[----:B------:R-:W-:Y:S05]  /*35960*/  WARPSYNC.COLLECTIVE R15, `(.L_x_6832) ;  /* 0x000000000f087348 */ /* 0x000fea0003c00000 */
[----:B------:R0:W1:Y:S02]  /*35970*/  SHFL.IDX P6, R14, R13, R12, R11 ;  /* 0x0000000c0d0e7389 */ /* 0x00006400000c000b */
[----:B01----:R-:W-:Y:S01]  /*35980*/  ENDCOLLECTIVE ;  /* 0x000000000000791b */ /* 0x003fe20003800000 */
.L_x_6832:
        /* <DEDUP_REMOVED lines=13> */
.L_x_6833:
[----:B------:R-:W-:Y:S01]  /*35a60*/  IMAD.MOV.U32 R2, RZ, RZ, R14 ;  /* 0x000000ffff027224 */ /* 0x000fe200078e000e */
[----:B------:R-:W-:Y:S06]  /*35a70*/  BRA `(.L_x_6834) ;  /* 0xffffff8000107947 */ /* 0x000fec000383ffff */
.L_x_6607:
[----:B------:R0:W0:Y:S02]  /*35a80*/  SYNCS.PHASECHK.TRANS64.TRYWAIT P2, [R2+URZ+0x33470], R3 ;  /* 0x03347003020075a7 */ /* 0x000024000804017f */
[----:B0-----:R-:W-:Y:S05]  /*35a90*/  @!P2 NANOSLEEP.SYNCS 0x989680 ;  /* 0x009896800000a95d */ /* 0x001fea0003900000 */
[----:B------:R-:W0:Y:S02]  /*35aa0*/  @!P2 SYNCS.PHASECHK.TRANS64 P2, [R2+URZ+0x33470], R3 ;  /* 0x033470030200a5a7 */ /* 0x000e24000804007f */
[----:B0-----:R-:W-:Y:S05]  /*35ab0*/  @!P2 BRA `(.L_x_6607) ;  /* 0xfffffffc00f0a947 */ /* 0x001fea000383ffff */
[----:B------:R-:W-:Y:S05]  /*35ac0*/  BRA `(.L_x_6835) ;  /* 0xffffff80007c7947 */ /* 0x000fea000383ffff */
.L_x_6609:
[----:B------:R0:W0:Y:S02]  /*35ad0*/  SYNCS.PHASECHK.TRANS64.TRYWAIT P2, [R2+URZ+0x33460], R3 ;  /* 0x03346003020075a7 */ /* 0x000024000804017f */
[----:B0-----:R-:W-:Y:S05]  /*35ae0*/  @!P2 NANOSLEEP.SYNCS 0x989680 ;  /* 0x009896800000a95d */ /* 0x001fea0003900000 */
[----:B------:R-:W0:Y:S02]  /*35af0*/  @!P2 SYNCS.PHASECHK.TRANS64 P2, [R2+URZ+0x33460], R3 ;  /* 0x033460030200a5a7 */ /* 0x000e24000804007f */
[----:B0-----:R-:W-:Y:S05]  /*35b00*/  @!P2 BRA `(.L_x_6609) ;  /* 0xfffffffc00f0a947 */ /* 0x001fea000383ffff */
[----:B------:R-:W-:Y:S05]  /*35b10*/  BRA `(.L_x_6836) ;  /* 0xffffff80008c7947 */ /* 0x000fea000383ffff */
.L_x_6617:
[----:B0-----:R0:W2:Y:S02]  /*35b20*/  SYNCS.PHASECHK.TRANS64.TRYWAIT P1, [R0+URZ+0x33470], R3 ;  /* 0x03347003000075a7 */ /* 0x0010a4000802017f */
[----:B--2---:R-:W-:Y:S05]  /*35b30*/  @!P1 NANOSLEEP.SYNCS 0x989680 ;  /* 0x009896800000995d */ /* 0x004fea0003900000 */
[----:B------:R-:W2:Y:S02]  /*35b40*/  @!P1 SYNCS.PHASECHK.TRANS64 P1, [R0+URZ+0x33470], R3 ;  /* 0x03347003000095a7 */ /* 0x000ea4000802007f */
[----:B--2---:R-:W-:Y:S05]  /*35b50*/  @!P1 BRA `(.L_x_6617) ;  /* 0xfffffffc00f09947 */ /* 0x004fea000383ffff */
[----:B------:R-:W-:Y:S05]  /*35b60*/  BRA `(.L_x_6837) ;  /* 0xffffff8c00d07947 */ /* 0x000fea000383ffff */
.L_x_6619:
[----:B0-----:R0:W2:Y:S02]  /*35b70*/  SYNCS.PHASECHK.TRANS64.TRYWAIT P1, [R0+URZ+0x33460], R3 ;  /* 0x03346003000075a7 */ /* 0x0010a4000802017f */
[----:B--2---:R-:W-:Y:S05]  /*35b80*/  @!P1 NANOSLEEP.SYNCS 0x989680 ;  /* 0x009896800000995d */ /* 0x004fea0003900000 */
[----:B------:R-:W2:Y:S02]  /*35b90*/  @!P1 SYNCS.PHASECHK.TRANS64 P1, [R0+URZ+0x33460], R3 ;  /* 0x03346003000095a7 */ /* 0x000ea4000802007f */
[----:B--2---:R-:W-:Y:S05]  /*35ba0*/  @!P1 BRA `(.L_x_6619) ;  /* 0xfffffffc00f09947 */ /* 0x004fea000383ffff */
[----:B------:R-:W-:Y:S05]  /*35bb0*/  BRA `(.L_x_6838) ;  /* 0xffffff8c00dc7947 */ /* 0x000fea000383ffff */
.L_x_6624:
        /* <DEDUP_REMOVED lines=8> */
.L_x_6840:
[----:B------:R-:W-:Y:S05]  /*35c40*/  BSYNC B0 ;  /* 0x0000000000007941 */ /* 0x000fea0003800000 */
.L_x_6839:
[----:B------:R-:W-:Y:S01]  /*35c50*/  IMAD.MOV.U32 R13, RZ, RZ, R16 ;  /* 0x000000ffff0d7224 */ /* 0x000fe200078e0010 */
[----:B------:R-:W-:Y:S01]  /*35c60*/  MOV R0, R14 ;  /* 0x0000000e00007202 */ /* 0x000fe20000000f00 */
[----:B------:R-:W-:Y:S02]  /*35c70*/  IMAD.MOV.U32 R12, RZ, RZ, 0x1 ;  /* 0x00000001ff0c7424 */ /* 0x000fe400078e00ff */
[----:B------:R-:W-:Y:S02]  /*35c80*/  IMAD.MOV.U32 R11, RZ, RZ, 0x1f ;  /* 0x0000001fff0b7424 */ /* 0x000fe400078e00ff */
[----:B------:R-:W-:Y:S02]  /*35c90*/  IMAD.MOV.U32 R15, RZ, RZ, -0x1 ;  /* 0xffffffffff0f7424 */ /* 0x000fe400078e00ff */
[----:B------:R-:W-:-:S07]  /*35ca0*/  IMAD.IADD R7, R19, 0x1, R8 ;  /* 0x0000000113077824 */ /* 0x000fce00078e0208 */
[----:B------:R-:W-:Y:S05]  /*35cb0*/  WARPSYNC.COLLECTIVE R15, `(.L_x_6841) ;  /* 0x000000000f087348 */ /* 0x000fea0003c00000 */
[----:B------:R0:W1:Y:S02]  /*35cc0*/  SHFL.IDX P6, R14, R13, R12, R11 ;  /* 0x0000000c0d0e7389 */ /* 0x00006400000c000b */
[----:B01----:R-:W-:Y:S01]  /*35cd0*/  ENDCOLLECTIVE ;  /* 0x000000000000791b */ /* 0x003fe20003800000 */
.L_x_6841:
        /* <DEDUP_REMOVED lines=11> */
[C---:B------:R-:W-:Y:S02]  /*35d90*/  ISETP.GE.U32.AND P5, PT, R8.reuse, 0x10, PT ;  /* 0x000000100800780c */ /* 0x040fe40003fa6070 */
[----:B--2---:R-:W-:Y:S02]  /*35da0*/  @!P1 MOV R17, R2 ;  /* 0x0000000200119202 */ /* 0x004fe40000000f00 */
[----:B------:R-:W-:-:S03]  /*35db0*/  ISETP.NE.AND P1, PT, R8, RZ, PT ;  /* 0x000000ff0800720c */ /* 0x000fc60003f25270 */
[----:B------:R-:W-:-:S10]  /*35dc0*/  IMAD.MOV.U32 R13, RZ, RZ, R17 ;  /* 0x000000ffff0d7224 */ /* 0x000fd400078e0011 */
[----:B------:R-:W-:Y:S05]  /*35dd0*/  WARPSYNC.COLLECTIVE R15, `(.L_x_6842) ;  /* 0x000000000f087348 */ /* 0x000fea0003c00000 */
[----:B------:R0:W1:Y:S02]  /*35de0*/  SHFL.UP P6, R14, R13, R12, R11 ;  /* 0x0400000c0d0e7389 */ /* 0x00006400000c000b */
[----:B01----:R-:W-:Y:S01]  /*35df0*/  ENDCOLLECTIVE ;  /* 0x000000000000791b */ /* 0x003fe20003800000 */
.L_x_6842:
[----:B------:R-:W-:Y:S01]  /*35e00*/  IMAD.MOV.U32 R12, RZ, RZ, 0x2 ;  /* 0x00000002ff0c7424 */ /* 0x000fe200078e00ff */
[----:B------:R-:W-:-:S05]  /*35e10*/  SEL R4, R14, RZ, P1 ;  /* 0x000000ff0e047207 */ /* 0x000fca0000800000 */
[----:B------:R-:W-:-:S04]  /*35e20*/  IMAD.IADD R4, R17, 0x1, R4 ;  /* 0x0000000111047824 */ /* 0x000fc800078e0204 */
[----:B------:R-:W-:-:S07]  /*35e30*/  IMAD.MOV.U32 R13, RZ, RZ, R4 ;  /* 0x000000ffff0d7224 */ /* 0x000fce00078e0004 */
[----:B------:R-:W-:Y:S05]  /*35e40*/  WARPSYNC.COLLECTIVE R15, `(.L_x_6843) ;  /* 0x000000000f087348 */ /* 0x000fea0003c00000 */
[----:B------:R0:W1:Y:S02]  /*35e50*/  SHFL.UP P6, R14, R13, R12, R11 ;  /* 0x0400000c0d0e7389 */ /* 0x00006400000c000b */
[----:B01----:R-:W-:Y:S01]  /*35e60*/  ENDCOLLECTIVE ;  /* 0x000000000000791b */ /* 0x003fe20003800000 */
.L_x_6843:
[----:B------:R-:W-:Y:S02]  /*35e70*/  MOV R12, 0x4 ;  /* 0x00000004000c7802 */ /* 0x000fe40000000f00 */
[----:B------:R-:W-:-:S05]  /*35e80*/  SEL R3, R14, RZ, P2 ;  /* 0x000000ff0e037207 */ /* 0x000fca0001000000 */
[----:B------:R-:W-:-:S04]  /*35e90*/  IMAD.IADD R6, R4, 0x1, R3 ;  /* 0x0000000104067824 */ /* 0x000fc800078e0203 */
[----:B------:R-:W-:-:S07]  /*35ea0*/  IMAD.MOV.U32 R13, RZ, RZ, R6 ;  /* 0x000000ffff0d7224 */ /* 0x000fce00078e0006 */
[----:B------:R-:W-:Y:S05]  /*35eb0*/  WARPSYNC.COLLECTIVE R15, `(.L_x_6844) ;  /* 0x000000000f087348 */ /* 0x000fea0003c00000 */
[----:B------:R0:W1:Y:S02]  /*35ec0*/  SHFL.UP P6, R14, R13, R12, R11 ;  /* 0x0400000c0d0e7389 */ /* 0x00006400000c000b */
[----:B01----:R-:W-:Y:S01]  /*35ed0*/  ENDCOLLECTIVE ;  /* 0x000000000000791b */ /* 0x003fe20003800000 */
.L_x_6844:
[----:B------:R-:W-:Y:S01]  /*35ee0*/  IMAD.MOV.U32 R12, RZ, RZ, 0x8 ;  /* 0x00000008ff0c7424 */ /* 0x000fe200078e00ff */
[----:B------:R-:W-:-:S05]  /*35ef0*/  SEL R3, R14, RZ, P3 ;  /* 0x000000ff0e037207 */ /* 0x000fca0001800000 */
[----:B------:R-:W-:-:S04]  /*35f00*/  IMAD.IADD R2, R6, 0x1, R3 ;  /* 0x0000000106027824 */ /* 0x000fc800078e0203 */
[----:B------:R-:W-:-:S07]  /*35f10*/  IMAD.MOV.U32 R13, RZ, RZ, R2 ;  /* 0x000000ffff0d7224 */ /* 0x000fce00078e0002 */
[----:B------:R-:W-:Y:S05]  /*35f20*/  WARPSYNC.COLLECTIVE R15, `(.L_x_6845) ;  /* 0x000000000f087348 */ /* 0x000fea0003c00000 */
[----:B------:R0:W1:Y:S02]  /*35f30*/  SHFL.UP P6, R14, R13, R12, R11 ;  /* 0x0400000c0d0e7389 */ /* 0x00006400000c000b */
[----:B01----:R-:W-:Y:S01]  /*35f40*/  ENDCOLLECTIVE ;  /* 0x000000000000791b */ /* 0x003fe20003800000 */
.L_x_6845:
[----:B------:R-:W-:Y:S01]  /*35f50*/  IMAD.MOV.U32 R12, RZ, RZ, 0x10 ;  /* 0x00000010ff0c7424 */ /* 0x000fe200078e00ff */
[----:B------:R-:W-:-:S05]  /*35f60*/  SEL R3, R14, RZ, P4 ;  /* 0x000000ff0e037207 */ /* 0x000fca0002000000 */
[----:B------:R-:W-:-:S04]  /*35f70*/  IMAD.IADD R3, R2, 0x1, R3 ;  /* 0x0000000102037824 */ /* 0x000fc800078e0203 */
[----:B------:R-:W-:-:S07]  /*35f80*/  IMAD.MOV.U32 R13, RZ, RZ, R3 ;  /* 0x000000ffff0d7224 */ /* 0x000fce00078e0003 */
[----:B------:R-:W-:Y:S05]  /*35f90*/  WARPSYNC.COLLECTIVE R15, `(.L_x_6846) ;  /* 0x000000000f087348 */ /* 0x000fea0003c00000 */
[----:B------:R0:W1:Y:S02]  /*35fa0*/  SHFL.UP P6, R14, R13, R12, R11 ;  /* 0x0400000c0d0e7389 */ /* 0x00006400000c000b */
[----:B01----:R-:W-:Y:S01]  /*35fb0*/  ENDCOLLECTIVE ;  /* 0x000000000000791b */ /* 0x003fe20003800000 */
.L_x_6846:
        /* <DEDUP_REMOVED lines=8> */
.L_x_6847:
[----:B------:R-:W-:Y:S05]  /*36040*/  BRA `(.L_x_6848) ;  /* 0xffffff9800707947 */ /* 0x000fea000383ffff */
.L_x_6629:
[----:B------:R-:W-:Y:S01]  /*36050*/  BSSY B0, `(.L_x_6849) ;  /* 0x0000008000007945 */ /* 0x000fe20003800000 */
[----:B-----5:R-:W-:Y:S02]  /*36060*/  IMAD.MOV.U32 R13, RZ, RZ, R17 ;  /* 0x000000ffff0d7224 */ /* 0x020fe400078e0011 */
[----:B------:R-:W-:Y:S02]  /*36070*/  IMAD.MOV.U32 R12, RZ, RZ, 0x1 ;  /* 0x00000001ff0c7424 */ /* 0x000fe400078e00ff */
[----:B------:R-:W-:Y:S02]  /*36080*/  IMAD.MOV.U32 R11, RZ, RZ, RZ ;  /* 0x000000ffff0b7224 */ /* 0x000fe400078e00ff */
[----:B------:R-:W-:-:S07]  /*36090*/  IMAD.MOV.U32 R15, RZ, RZ, -0x1 ;  /* 0xffffffffff0f7424 */ /* 0x000fce00078e00ff */
[----:B01----:R-:W-:Y:S05]  /*360a0*/  WARPSYNC.COLLECTIVE R15, `(.L_x_6850) ;  /* 0x000000000f087348 */ /* 0x003fea0003c00000 */
[----:B------:R2:W3:Y:S02]  /*360b0*/  SHFL.UP P6, R14, R13, R12, R11 ;  /* 0x0400000c0d0e7389 */ /* 0x0004e400000c000b */
[----:B0123--:R-:W-:Y:S01]  /*360c0*/  ENDCOLLECTIVE ;  /* 0x000000000000791b */ /* 0x00ffe20003800000 */
.L_x_6850:
[----:B------:R-:W-:Y:S05]  /*360d0*/  BSYNC B0 ;  /* 0x0000000000007941 */ /* 0x000fea0003800000 */
.L_x_6849:
        /* <DEDUP_REMOVED lines=8> */
.L_x_6851:
[----:B------:R-:W-:Y:S01]  /*36160*/  IMAD.MOV.U32 R12, RZ, RZ, 0x4 ;  /* 0x00000004ff0c7424 */ /* 0x000fe200078e00ff */
[----:B------:R-:W-:-:S05]  /*36170*/  SEL R2, R14, RZ, P2 ;  /* 0x000000ff0e027207 */ /* 0x000fca0001000000 */
[----:B------:R-:W-:-:S04]  /*36180*/  IMAD.IADD R2, R13, 0x1, R2 ;  /* 0x000000010d027824 */ /* 0x000fc800078e0202 */
[----:B------:R-:W-:-:S07]  /*36190*/  IMAD.MOV.U32 R13, RZ, RZ, R2 ;  /* 0x000000ffff0d7224 */ /* 0x000fce00078e0002 */
[----:B------:R-:W-:Y:S05]  /*361a0*/  WARPSYNC.COLLECTIVE R15, `(.L_x_6852) ;  /* 0x000000000f087348 */ /* 0x000fea0003c00000 */
[----:B------:R0:W1:Y:S02]  /*361b0*/  SHFL.UP P6, R14, R13, R12, R11 ;  /* 0x0400000c0d0e7389 */ /* 0x00006400000c000b */
[----:B01----:R-:W-:Y:S01]  /*361c0*/  ENDCOLLECTIVE ;  /* 0x000000000000791b */ /* 0x003fe20003800000 */
.L_x_6852:
[----:B------:R-:W-:Y:S02]  /*361d0*/  MOV R12, 0x8 ;  /* 0x00000008000c7802 */ /* 0x000fe40000000f00 */
[----:B------:R-:W-:-:S05]  /*361e0*/  SEL R3, R14, RZ, P3 ;  /* 0x000000ff0e037207 */ /* 0x000fca0001800000 */
[----:B------:R-:W-:-:S04]  /*361f0*/  IMAD.IADD R3, R2, 0x1, R3 ;  /* 0x0000000102037824 */ /* 0x000fc800078e0203 */
[----:B------:R-:W-:-:S07]  /*36200*/  IMAD.MOV.U32 R13, RZ, RZ, R3 ;  /* 0x000000ffff0d7224 */ /* 0x000fce00078e0003 */
[----:B------:R-:W-:Y:S05]  /*36210*/  WARPSYNC.COLLECTIVE R15, `(.L_x_6853) ;  /* 0x000000000f087348 */ /* 0x000fea0003c00000 */
[----:B------:R0:W1:Y:S02]  /*36220*/  SHFL.UP P6, R14, R13, R12, R11 ;  /* 0x0400000c0d0e7389 */ /* 0x00006400000c000b */
[----:B01----:R-:W-:Y:S01]  /*36230*/  ENDCOLLECTIVE ;  /* 0x000000000000791b */ /* 0x003fe20003800000 */
.L_x_6853:
[----:B------:R-:W-:Y:S01]  /*36240*/  IMAD.MOV.U32 R12, RZ, RZ, 0x10 ;  /* 0x00000010ff0c7424 */ /* 0x000fe200078e00ff */
[----:B------:R-:W-:-:S05]  /*36250*/  SEL R4, R14, RZ, P4 ;  /* 0x000000ff0e047207 */ /* 0x000fca0002000000 */
[----:B------:R-:W-:-:S04]  /*36260*/  IMAD.IADD R4, R3, 0x1, R4 ;  /* 0x0000000103047824 */ /* 0x000fc800078e0204 */
[----:B------:R-:W-:-:S07]  /*36270*/  IMAD.MOV.U32 R13, RZ, RZ, R4 ;  /* 0x000000ffff0d7224 */ /* 0x000fce00078e0004 */
[----:B------:R-:W-:Y:S05]  /*36280*/  WARPSYNC.COLLECTIVE R15, `(.L_x_6854) ;  /* 0x000000000f087348 */ /* 0x000fea0003c00000 */
[----:B------:R0:W1:Y:S02]  /*36290*/  SHFL.UP P6, R14, R13, R12, R11 ;  /* 0x0400000c0d0e7389 */ /* 0x00006400000c000b */
[----:B01----:R-:W-:Y:S01]  /*362a0*/  ENDCOLLECTIVE ;  /* 0x000000000000791b */ /* 0x003fe20003800000 */
.L_x_6854:
        /* <DEDUP_REMOVED lines=8> */
.L_x_6855:
[----:B------:R-:W-:Y:S05]  /*36330*/  BRA `(.L_x_6856) ;  /* 0xffffff9800507947 */ /* 0x000fea000383ffff */
.L_x_6631:
[----:B------:R-:W-:Y:S01]  /*36340*/  BSSY B0, `(.L_x_6857) ;  /* 0x0000006000007945 */ /* 0x000fe20003800000 */
[----:B------:R-:W-:Y:S02]  /*36350*/  PLOP3.LUT P6, PT, P6, PT, PT, 0x8, 0x0 ;  /* 0x000000000000781c */ /* 0x000fe400037ce170 */
[----:B------:R-:W-:-:S11]  /*36360*/  MOV R15, 0xffffffff ;  /* 0xffffffff000f7802 */ /* 0x000fd60000000f00 */
[----:B01----:R-:W-:Y:S05]  /*36370*/  WARPSYNC.COLLECTIVE R15, `(.L_x_6858) ;  /* 0x000000000f087348 */ /* 0x003fea0003c00000 */
[----:B------:R-:W-:Y:S01]  /*36380*/  VOTE.ANY R14, PT, P6 ;  /* 0x00000000000e7806 */ /* 0x000fe200030e0100 */
[----:B01----:R-:W-:Y:S06]  /*36390*/  ENDCOLLECTIVE ;  /* 0x000000000000791b */ /* 0x003fec0003800000 */
.L_x_6858:
[----:B------:R-:W-:Y:S05]  /*363a0*/  BSYNC B0 ;  /* 0x0000000000007941 */ /* 0x000fea0003800000 */
.L_x_6857:
        /* <DEDUP_REMOVED lines=9> */
.L_x_6859:
[----:B------:R-:W-:Y:S01]  /*36440*/  IMAD.MOV.U32 R17, RZ, RZ, R14 ;  /* 0x000000ffff117224 */ /* 0x000fe200078e000e */
[----:B------:R-:W-:Y:S06]  /*36450*/  BRA `(.L_x_6860) ;  /* 0xffffff9800407947 */ /* 0x000fec000383ffff */
.L_x_6633:
[----:B------:R-:W-:Y:S01]  /*36460*/  BSSY B0, `(.L_x_6861) ;  /* 0x0000007000007945 */ /* 0x000fe20003800000 */
[----:B------:R-:W-:Y:S01]  /*36470*/  IMAD.MOV.U32 R13, RZ, RZ, R2 ;  /* 0x000000ffff0d7224 */ /* 0x000fe200078e0002 */
[----:B------:R-:W-:Y:S01]  /*36480*/  MOV R11, 0x1f ;  /* 0x0000001f000b7802 */ /* 0x000fe20000000f00 */
[----:B------:R-:W-:-:S07]  /*36490*/  IMAD.MOV.U32 R15, RZ, RZ, -0x1 ;  /* 0xffffffffff0f7424 */ /* 0x000fce00078e00ff */
[----:B0123--:R-:W-:Y:S05]  /*364a0*/  WARPSYNC.COLLECTIVE R15, `(.L_x_6862) ;  /* 0x000000000f087348 */ /* 0x00ffea0003c00000 */
[----:B------:R4:W0:Y:S02]  /*364b0*/  SHFL.IDX P6, R14, R13, R12, R11 ;  /* 0x0000000c0d0e7389 */ /* 0x00082400000c000b */
[----:B01234-:R-:W-:Y:S01]  /*364c0*/  ENDCOLLECTIVE ;  /* 0x000000000000791b */ /* 0x01ffe20003800000 */
.L_x_6862:
[----:B------:R-:W-:Y:S05]  /*364d0*/  BSYNC B0 ;  /* 0x0000000000007941 */ /* 0x000fea0003800000 */
.L_x_6861:
[----:B------:R-:W-:Y:S05]  /*364e0*/  BRA `(.L_x_6632) ;  /* 0xffffff9800387947 */ /* 0x000fea000383ffff */
.L_x_6637:
[----:B0-----:R0:W2:Y:S02]  /*364f0*/  SYNCS.PHASECHK.TRANS64.TRYWAIT P0, [R5+URZ+0x33420], R0 ;  /* 0x03342000050075a7 */ /* 0x0010a4000800017f */
[----:B--2---:R-:W-:Y:S05]  /*36500*/  @!P0 NANOSLEEP.SYNCS 0x989680 ;  /* 0x009896800000895d */ /* 0x004fea0003900000 */
[----:B------:R-:W2:Y:S02]  /*36510*/  @!P0 SYNCS.PHASECHK.TRANS64 P0, [R5+URZ+0x33420], R0 ;  /* 0x03342000050085a7 */ /* 0x000ea4000800007f */
[----:B--2---:R-:W-:Y:S05]  /*36520*/  @!P0 BRA `(.L_x_6637) ;  /* 0xfffffffc00f08947 */ /* 0x004fea000383ffff */
[----:B------:R-:W-:Y:S05]  /*36530*/  BRA `(.L_x_6863) ;  /* 0xffffff9c00b87947 */ /* 0x000fea000383ffff */
.L_x_6638:
        /* <DEDUP_REMOVED lines=11> */
.L_x_6865:
[----:B------:R-:W-:Y:S05]  /*365f0*/  BSYNC B0 ;  /* 0x0000000000007941 */ /* 0x000fea0003800000 */
.L_x_6864:
[----:B------:R-:W-:Y:S05]  /*36600*/  BRA `(.L_x_6866) ;  /* 0xffffff9c00a07947 */ /* 0x000fea000383ffff */
.L_x_6639:
[----:B------:R-:W-:Y:S01]  /*36610*/  BSSY B0, `(.L_x_6867) ;  /* 0x0000006000007945 */ /* 0x000fe20003800000 */
[----:B------:R-:W-:-:S07]  /*36620*/  IMAD.MOV.U32 R15, RZ, RZ, -0x1 ;  /* 0xffffffffff0f7424 */ /* 0x000fce00078e00ff */
[----:B01----:R-:W-:Y:S05]  /*36630*/  WARPSYNC.COLLECTIVE R15, `(.L_x_6868) ;  /* 0x000000000f0c7348 */ /* 0x003fea0003c00000 */
[----:B------:R-:W-:Y:S02]  /*36640*/  ELECT P6, UR62, PT ;  /* 0x00000000003e782f */ /* 0x000fe400038c0000 */
[----:B------:R-:W-:Y:S01]  /*36650*/  MOV R14, UR62 ;  /* 0x0000003e000e7c02 */ /* 0x000fe20008000f00 */
[----:B01----:R-:W-:Y:S10]  /*36660*/  ENDCOLLECTIVE ;  /* 0x000000000000791b */ /* 0x003ff40003800000 */
.L_x_6868:
[----:B------:R-:W-:Y:S05]  /*36670*/  BSYNC B0 ;  /* 0x0000000000007941 */ /* 0x000fea0003800000 */
.L_x_6867:
[----:B------:R-:W-:Y:S05]  /*36680*/  BRA `(.L_x_6869) ;  /* 0xffffff9c00947947 */ /* 0x000fea000383ffff */
.L_x_6641:
[----:B0-----:R0:W2:Y:S02]  /*36690*/  SYNCS.PHASECHK.TRANS64.TRYWAIT P1, [R3+URZ+0x33440], R2 ;  /* 0x03344002030075a7 */ /* 0x0010a4000802017f */
[----:B--2---:R-:W-:Y:S05]  /*366a0*/  @!P1 NANOSLEEP.SYNCS 0x989680 ;  /* 0x009896800000995d */ /* 0x004fea0003900000 */
[----:B------:R-:W2:Y:S02]  /*366b0*/  @!P1 SYNCS.PHASECHK.TRANS64 P1, [R3+URZ+0x33440], R2 ;  /* 0x03344002030095a7 */ /* 0x000ea4000802007f */
[----:B--2---:R-:W-:Y:S05]  /*366c0*/  @!P1 BRA `(.L_x_6641) ;  /* 0xfffffffc00f09947 */ /* 0x004fea000383ffff */
[----:B------:R-:W-:Y:S05]  /*366d0*/  BRA `(.L_x_6870) ;  /* 0xffffff9c00b47947 */ /* 0x000fea000383ffff */
.L_x_6643:
[----:B--2---:R2:W3:Y:S02]  /*366e0*/  SYNCS.PHASECHK.TRANS64.TRYWAIT P1, [R5+URZ+0x33440], R0 ;  /* 0x03344000050075a7 */ /* 0x0044e4000802017f */
[----:B---3--:R-:W-:Y:S05]  /*366f0*/  @!P1 NANOSLEEP.SYNCS 0x989680 ;  /* 0x009896800000995d */ /* 0x008fea0003900000 */
[----:B------:R-:W3:Y:S02]  /*36700*/  @!P1 SYNCS.PHASECHK.TRANS64 P1, [R5+URZ+0x33440], R0 ;  /* 0x03344000050095a7 */ /* 0x000ee4000802007f */
[----:B---3--:R-:W-:Y:S05]  /*36710*/  @!P1 BRA `(.L_x_6643) ;  /* 0xfffffffc00f09947 */ /* 0x008fea000383ffff */
[----:B------:R-:W-:Y:S05]  /*36720*/  BRA `(.L_x_6871) ;  /* 0xffffff9c00c07947 */ /* 0x000fea000383ffff */
.L_x_6645:
[----:B---3--:R3:W4:Y:S02]  /*36730*/  SYNCS.PHASECHK.TRANS64.TRYWAIT P1, [R3+URZ+0x33460], R2 ;  /* 0x03346002030075a7 */ /* 0x008724000802017f */
[----:B----4-:R-:W-:Y:S05]  /*36740*/  @!P1 NANOSLEEP.SYNCS 0x989680 ;  /* 0x009896800000995d */ /* 0x010fea0003900000 */
[----:B------:R-:W4:Y:S02]  /*36750*/  @!P1 SYNCS.PHASECHK.TRANS64 P1, [R3+URZ+0x33460], R2 ;  /* 0x03346002030095a7 */ /* 0x000f24000802007f */
[----:B----4-:R-:W-:Y:S05]  /*36760*/  @!P1 BRA `(.L_x_6645) ;  /* 0xfffffffc00f09947 */ /* 0x010fea000383ffff */
[----:B------:R-:W-:Y:S05]  /*36770*/  BRA `(.L_x_6872) ;  /* 0xffffff9c00bc7947 */ /* 0x000fea000383ffff */
.L_x_6647:
[----:B----4-:R4:W0:Y:S02]  /*36780*/  SYNCS.PHASECHK.TRANS64.TRYWAIT P1, [R5+URZ+0x33460], R0 ;  /* 0x03346000050075a7 */ /* 0x010824000802017f */
[----:B0-----:R-:W-:Y:S05]  /*36790*/  @!P1 NANOSLEEP.SYNCS 0x989680 ;  /* 0x009896800000995d */ /* 0x001fea0003900000 */
[----:B------:R-:W0:Y:S02]  /*367a0*/  @!P1 SYNCS.PHASECHK.TRANS64 P1, [R5+URZ+0x33460], R0 ;  /* 0x03346000050095a7 */ /* 0x000e24000802007f */
[----:B0-----:R-:W-:Y:S05]  /*367b0*/  @!P1 BRA `(.L_x_6647) ;  /* 0xfffffffc00f09947 */ /* 0x001fea000383ffff */
[----:B------:R-:W-:Y:S05]  /*367c0*/  BRA `(.L_x_6873) ;  /* 0xffffff9c00b87947 */ /* 0x000fea000383ffff */
.L_x_6649:
[----:B------:R0:W0:Y:S02]  /*367d0*/  SYNCS.PHASECHK.TRANS64.TRYWAIT P1, [R3+URZ+0x33480], R2 ;  /* 0x03348002030075a7 */ /* 0x000024000802017f */
[----:B0-----:R-:W-:Y:S05]  /*367e0*/  @!P1 NANOSLEEP.SYNCS 0x989680 ;  /* 0x009896800000995d */ /* 0x001fea0003900000 */
[----:B------:R-:W0:Y:S02]  /*367f0*/  @!P1 SYNCS.PHASECHK.TRANS64 P1, [R3+URZ+0x33480], R2 ;  /* 0x03348002030095a7 */ /* 0x000e24000802007f */
[----:B0-----:R-:W-:Y:S05]  /*36800*/  @!P1 BRA `(.L_x_6649) ;  /* 0xfffffffc00f09947 */ /* 0x001fea000383ffff */
[----:B------:R-:W-:Y:S05]  /*36810*/  BRA `(.L_x_6874) ;  /* 0xffffff9c00b47947 */ /* 0x000fea000383ffff */
.L_x_6875:
        /* <DEDUP_REMOVED lines=14> */
.L_x_15842:


//--------------------- .text._ZN7cutlass13device_kernelIN5flash11enable_sm90INS1_16FlashAttnFwdSm90INS1_25CollectiveMainloopFwdSm90ILi2EN4cute5tupleIJNS5_1CILi1EEES8_S8_EEENS6_IJNS7_ILi128EEENS7_ILi160EEESA_EEELi128ENS_12float_e4m3_tEfNS_4arch4Sm90ELb0ELb0ELb0ELb0ELb1ELb0ELb0ELb1ELb1ELb1ELb0ELb0EEENS1_21CollectiveEpilogueFwdINS6_IJSA_SA_SB_EEES9_NS_10bfloat16_tESF_Li256ELb0ELb1ELb0ELb1EEENS1_29StaticPersistentTileSchedulerILb0EEEEEEEEEvNT_6ParamsE --------------------------
	.section	.text._ZN7cutlass13device_kernelIN5flash11enable_sm90INS1_16FlashAttnFwdSm90INS1_25CollectiveMainloopFwdSm90ILi2EN4cute5tupleIJNS5_1CILi1EEES8_S8_EEENS6_IJNS7_ILi128EEENS7_ILi160EEESA_EEELi128ENS_12float_e4m3_tEfNS_4arch4Sm90ELb0ELb0ELb0ELb0ELb1ELb0ELb0ELb1ELb1ELb1ELb0ELb0EEENS1_21CollectiveEpilogueFwdINS6_IJSA_SA_SB_EEES9_NS_10bfloat16_tESF_Li256ELb0ELb1ELb0ELb1EEENS1_29StaticPersistentTileSchedulerILb0EEEEEEEEEvNT_6ParamsE,"ax",@progbits
	.align	128
.text._ZN7cutlass13device_kernelIN5flash11enable_sm90INS1_16FlashAttnFwdSm90INS1_25CollectiveMainloopFwdSm90ILi2EN4cute5tupleIJNS5_1CILi1EEES8_S8_EEENS6_IJNS7_ILi128EEENS7_ILi160EEESA_EEELi128ENS_12float_e4m3_tEfNS_4arch4Sm90ELb0ELb0ELb0ELb0ELb1ELb0ELb0ELb1ELb1ELb1ELb0ELb0EEENS1_21CollectiveEpilogueFwdINS6_IJSA_SA_SB_EEES9_NS_10bfloat16_tESF_Li256ELb0ELb1ELb0ELb1EEENS1_29StaticPersistentTileSchedulerILb0EEEEEEEEEvNT_6ParamsE:
        .type           _ZN7cutlass13device_kernelIN5flash11enable_sm90INS1_16FlashAttnFwdSm90INS1_25CollectiveMainloopFwdSm90ILi2EN4cute5tupleIJNS5_1CILi1EEES8_S8_EEENS6_IJNS7_ILi128EEENS7_ILi160EEESA_EEELi128ENS_12float_e4m3_tEfNS_4arch4Sm90ELb0ELb0ELb0ELb0ELb1ELb0ELb0ELb1ELb1ELb1ELb0ELb0EEENS1_21CollectiveEpilogueFwdINS6_IJSA_SA_SB_EEES9_NS_10bfloat16_tESF_Li256ELb0ELb1ELb0ELb1EEENS1_29StaticPersistentTileSchedulerILb0EEEEEEEEEvNT_6ParamsE,@function
        .size           _ZN7cutlass13device_kernelIN5flash11enable_sm90INS1_16FlashAttnFwdSm90INS1_25CollectiveMainloopFwdSm90ILi2EN4cute5tupleIJNS5_1CILi1EEES8_S8_EEENS6_IJNS7_ILi128EEENS7_ILi160EEESA_EEELi128ENS_12float_e4m3_tEfNS_4arch4Sm90ELb0ELb0ELb0ELb0ELb1ELb0ELb0ELb1ELb1ELb1ELb0ELb0EEENS1_21CollectiveEpilogueFwdINS6_IJSA_SA_SB_EEES9_NS_10bfloat16_tESF_Li256ELb0ELb1ELb0ELb1EEENS1_29StaticPersistentTileSchedulerILb0EEEEEEEEEvNT_6ParamsE,(.L_x_15843 - _ZN7cutlass13device_kernelIN5flash11enable_sm90INS1_16FlashAttnFwdSm90INS1_25CollectiveMainloopFwdSm90ILi2EN4cute5tupleIJNS5_1CILi1EEES8_S8_EEENS6_IJNS7_ILi128EEENS7_ILi160EEESA_EEELi128ENS_12float_e4m3_tEfNS_4arch4Sm90ELb0ELb0ELb0ELb0ELb1ELb0ELb0ELb1ELb1ELb1ELb0ELb0EEENS1_21CollectiveEpilogueFwdINS6_IJSA_SA_SB_EEES9_NS_10bfloat16_tESF_Li256ELb0ELb1ELb0ELb1EEENS1_29StaticPersistentTileSchedulerILb0EEEEEEEEEvNT_6ParamsE)
        .other          _ZN7cutlass13device_kernelIN5flash11enable_sm90INS1_16FlashAttnFwdSm90INS1_25CollectiveMainloopFwdSm90ILi2EN4cute5tupleIJNS5_1CILi1EEES8_S8_EEENS6_IJNS7_ILi128EEENS7_ILi160EEESA_EEELi128ENS_12float_e4m3_tEfNS_4arch4Sm90ELb0ELb0ELb0ELb0ELb1ELb0ELb0ELb1ELb1ELb1ELb0ELb0EEENS1_21CollectiveEpilogueFwdINS6_IJSA_SA_SB_EEES9_NS_10bfloat16_tESF_Li256ELb0ELb1ELb0ELb1EEENS1_29StaticPersistentTileSchedulerILb0EEEEEEEEEvNT_6ParamsE,@"STO_CUDA_ENTRY STV_DEFAULT"
_ZN7cutlass13device_kernelIN5flash11enable_sm90INS1_16FlashAttnFwdSm90INS1_25CollectiveMainloopFwdSm90ILi2EN4cute5tupleIJNS5_1CILi1EEES8_S8_EEENS6_IJNS7_ILi128EEENS7_ILi160EEESA_EEELi128ENS_12float_e4m3_tEfNS_4arch4Sm90ELb0ELb0ELb0ELb0ELb1ELb0ELb0ELb1ELb1ELb1ELb0ELb0EEENS1_21CollectiveEpilogueFwdINS6_IJSA_SA_SB_EEES9_NS_10bfloat16_tESF_Li256ELb0ELb1ELb0ELb1EEENS1_29StaticPersistentTileSchedulerILb0EEEEEEEEEvNT_6ParamsE:
        /* <DEDUP_REMOVED lines=45> */
.L_x_6876:
        /* <DEDUP_REMOVED lines=22> */
.L_x_6877:
        /* <DEDUP_REMOVED lines=18> */
.L_x_6878:
        /* <DEDUP_REMOVED lines=22> */
.L_x_6879:
        /* <DEDUP_REMOVED lines=24> */
.L_x_6880:
        /* <DEDUP_REMOVED lines=8> */
.L_x_6882:
        /* <DEDUP_REMOVED lines=34> */
[----:B------:R-:W-:Y:S02]  /*0ad0*/  LEA.HI R5, R5, R8, RZ, 0x1 ;  /* 0x0000000805057211 */ /* 0x000fe400078f08ff */
[----:B------:R-:W-:-:S02]  /*0ae0*/  SHF.R.S32.HI R7, RZ, 0x2, R3 ;  /* 0x00000002ff077819 */ /* 0x000fc40000011403 */
[----:B------:R-:W-:Y:S02]  /*0af0*/  SHF.R.S32.HI R10, RZ, 0x1f, R3 ;  /* 0x0000001fff0a7819 */ /* 0x000fe40000011403 */
[----:B------:R-:W-:Y:S02]  /*0b00*/  LEA.HI R18, R0, R17, RZ, 0x3 ;  /* 0x0000001100127211 */ /* 0x000fe400078f18ff */
[----:B------:R-:W-:Y:S02]  /*0b10*/  LOP3.LUT R5, R5, 0x1ffffffe, RZ, 0xc0, !PT ;  /* 0x1ffffffe05057812 */ /* 0x000fe400078ec0ff */
[----:B------:R-:W-:Y:S02]  /*0b20*/  LOP3.LUT R0, R9, 0xfffffffc, RZ, 0xc0, !PT ;  /* 0xfffffffc09007812 */ /* 0x000fe400078ec0ff */
[----:B------:R-:W-:Y:S01]  /*0b30*/  LEA.HI R10, R10, R7, RZ, 0x3 ;  /* 0x000000070a0a7211 */ /* 0x000fe200078f18ff */
[----:B------:R-:W-:Y:S01]  /*0b40*/  IMAD.IADD R5, R8, 0x1, -R5 ;  /* 0x0000000108057824 */ /* 0x000fe200078e0a05 */
[----:B------:R-:W-:Y:S01]  /*0b50*/  SHF.R.S32.HI R23, RZ, 0x7, R2 ;  /* 0x00000007ff177819 */ /* 0x000fe20000011402 */
[----:B------:R-:W-:Y:S01]  /*0b60*/  IMAD.IADD R8, R17, 0x1, -R0 ;  /* 0x0000000111087824 */ /* 0x000fe200078e0a00 */
[----:B------:R-:W-:Y:S01]  /*0b70*/  LOP3.LUT R10, R10, 0xfffffff8, RZ, 0xc0, !PT ;  /* 0xfffffff80a0a7812 */ /* 0x000fe200078ec0ff */
[----:B------:R-:W-:Y:S01]  /*0b80*/  IMAD R170, R5, 0x8, R6 ;  /* 0x0000000805aa7824 */ /* 0x000fe200078e0206 */
[----:B------:R-:W-:-:S02]  /*0b90*/  LEA.HI R2, R2, R23, RZ, 0x1 ;  /* 0x0000001702027211 */ /* 0x000fc400078f08ff */
[----:B------:R-:W-:Y:S01]  /*0ba0*/  LOP3.LUT R12, R18, 0xfffffff8, RZ, 0xc0, !PT ;  /* 0xfffffff8120c7812 */ /* 0x000fe200078ec0ff */
[----:B------:R-:W-:Y:S01]  /*0bb0*/  IMAD.IADD R7, R7, 0x1, -R10 ;  /* 0x0000000107077824 */ /* 0x000fe200078e0a0a */
[----:B------:R-:W-:Y:S02]  /*0bc0*/  LEA.HI R4, R4, R19, RZ, 0x5 ;  /* 0x0000001304047211 */ /* 0x000fe400078f28ff */
[----:B------:R-:W-:Y:S01]  /*0bd0*/  LOP3.LUT R2, R2, 0x3fffffe, RZ, 0xc0, !PT ;  /* 0x03fffffe02027812 */ /* 0x000fe200078ec0ff */
[----:B------:R-:W-:Y:S01]  /*0be0*/  IMAD.IADD R17, R17, 0x1, -R12 ;  /* 0x0000000111117824 */ /* 0x000fe200078e0a0c */
[----:B------:R-:W-:Y:S02]  /*0bf0*/  LEA.HI R5, R8, R8, RZ, 0x1 ;  /* 0x0000000808057211 */ /* 0x000fe400078f08ff */
[----:B------:R-:W-:Y:S01]  /*0c00*/  SHF.R.S32.HI R4, RZ, 0x5, R4 ;  /* 0x00000005ff047819 */ /* 0x000fe20000011404 */
[----:B------:R-:W-:Y:S01]  /*0c10*/  IMAD.IADD R168, R23, 0x1, -R2 ;  /* 0x0000000117a87824 */ /* 0x000fe200078e0a02 */
[----:B------:R-:W-:Y:S01]  /*0c20*/  LOP3.LUT R0, R3, 0x7ffffffc, RZ, 0xc0, !PT ;  /* 0x7ffffffc03007812 */ /* 0x000fe200078ec0ff */
[----:B------:R-:W-:Y:S01]  /*0c30*/  IMAD.SHL.U32 R2, R17, 0x8, RZ ;  /* 0x0000000811027824 */ /* 0x000fe200078e00ff */
[----:B------:R-:W-:-:S02]  /*0c40*/  LOP3.LUT R5, R5, 0x1ffffffe, RZ, 0xc0, !PT ;  /* 0x1ffffffe05057812 */ /* 0x000fc400078ec0ff */
[----:B------:R-:W-:Y:S01]  /*0c50*/  LEA R7, R4, R7, 0x4 ;  /* 0x0000000704077211 */ /* 0x000fe200078e20ff */
[----:B------:R-:W-:Y:S01]  /*0c60*/  VIADD R16, R2, 0x40 ;  /* 0x0000004002107836 */ /* 0x000fe20000000000 */
[----:B------:R-:W-:Y:S01]  /*0c70*/  SHF.R.S32.HI R18, RZ, 0x3, R18 ;  /* 0x00000003ff127819 */ /* 0x000fe20000011412 */
[----:B------:R-:W-:Y:S02]  /*0c80*/  IMAD.IADD R0, R19, 0x1, -R0 ;  /* 0x0000000113007824 */ /* 0x000fe400078e0a00 */
[----:B------:R-:W-:Y:S01]  /*0c90*/  IMAD.IADD R5, R8, 0x1, -R5 ;  /* 0x0000000108057824 */ /* 0x000fe200078e0a05 */
[----:B------:R-:W-:Y:S01]  /*0ca0*/  SHF.R.S32.HI R192, RZ, 0x1f, R16 ;  /* 0x0000001fffc07819 */ /* 0x000fe20000011410 */
[----:B------:R-:W-:Y:S02]  /*0cb0*/  IMAD R168, R168, 0x40, R7 ;  /* 0x00000040a8a87824 */ /* 0x000fe400078e0207 */
[----:B------:R-:W-:Y:S02]  /*0cc0*/  IMAD R171, R0, R171, 0xa0 ;  /* 0x000000a000ab7424 */ /* 0x000fe400078e02ab */
[----:B------:R-:W-:-:S07]  /*0cd0*/  IMAD R169, R5, 0x8, R168 ;  /* 0x0000000805a97824 */ /* 0x000fce00078e02a8 */
.L_x_6915:
        /* <DEDUP_REMOVED lines=24> */
[----:B0-----:R-:W0:Y:S01]  /*0e60*/  SHFL.IDX PT, R8, R23, RZ, 0x1f ;  /* 0x00001fff17087589 */ /* 0x001e2200000e0000 */
        /* <DEDUP_REMOVED lines=30> */
[----:B-1-3--:R-:W-:Y:S01]  /*1050*/  IMAD.U32 R4, RZ, RZ, UR6 ;  /* 0x00000006ff047e24 */ /* 0x00afe2000f8e00ff */
        /* <DEDUP_REMOVED lines=34> */
[----:B-----5:R-:W-:-:S14]  /*1280*/  @!P0 BRA `(.L_x_6883) ;  /* 0x0000000000408947 */ /* 0x020fdc0003800000 */
[----:B------:R-:W-:Y:S01]  /*1290*/  MOV R0, 0x0 ;  /* 0x0000000000007802 */ /* 0x000fe20000000f00 */
[----:B------:R-:W-:Y:S01]  /*12a0*/  ULDC.64 UR4, c[0x4][0x1b0] ;  /* 0x01006c0000047ab9 */ /* 0x000fe20000000a00 */
[----:B------:R-:W-:Y:S01]  /*12b0*/  ULDC.64 UR6, c[0x4][0xa0] ;  /* 0x0100280000067ab9 */ /* 0x000fe20000000a00 */
[----:B------:R-:W-:Y:S01]  /*12c0*/  IMAD.U32 R4, RZ, RZ, UR4 ;  /* 0x00000004ff047e24 */ /* 0x000fe2000f8e00ff */
[----:B------:R0:W1:Y:S01]  /*12d0*/  LDC.64 R14, c[0x4][R0] ;  /* 0x01000000000e7b82 */ /* 0x0000620000000a00 */
[----:B------:R-:W-:Y:S01]  /*12e0*/  MOV R5, UR5 ;  /* 0x0000000500057c02 */ /* 0x000fe20008000f00 */
        /* <DEDUP_REMOVED lines=10> */
.L_x_6883:
[----:B------:R-:W-:Y:S01]  /*1390*/  ULOP3.LUT UR4, UR46, 0x1, URZ, 0xc0, !UPT ;  /* 0x000000012e047892 */ /* 0x000fe2000f8ec03f */
[----:B------:R-:W-:-:S05]  /*13a0*/  IMAD.U32 R3, RZ, RZ, UR47 ;  /* 0x0000002fff037e24 */ /* 0x000fca000f8e00ff */
[----:B------:R-:W-:Y:S01]  /*13b0*/  IMAD.U32 R0, RZ, RZ, UR4 ;  /* 0x00000004ff007e24 */ /* 0x000fe2000f8e00ff */
[----:B------:R-:W-:-:S04]  /*13c0*/  ISETP.NE.AND P0, PT, R3, 0x3, PT ;  /* 0x000000030300780c */ /* 0x000fc80003f05270 */
[----:B------:R-:W-:-:S04]  /*13d0*/  SHF.L.U32 R0, R0, 0x1f, RZ ;  /* 0x0000001f00007819 */ /* 0x000fc800000006ff */
[----:B------:R-:W0:Y:S02]  /*13e0*/  SYNCS.PHASECHK.TRANS64.TRYWAIT P1, [UR41+0x22800], R0 ;  /* 0x02280000ff0075a7 */ /* 0x000e240008020169 */
[----:B0-----:R-:W-:Y:S05]  /*13f0*/  @!P1 BRA `(.L_x_6884) ;  /* 0x000000d000889947 */ /* 0x001fea0003800000 */
.L_x_6981:
[----:B------:R-:W-:Y:S05]  /*1400*/  @!P0 BRA `(.L_x_6885) ;  /* 0x0000000000048947 */ /* 0x000fea0003800000 */
[----:B------:R-:W-:Y:S01]  /*1410*/  BPT.TRAP 0x1 ;  /* 0x000000040000795c */ /* 0x000fe20000300000 */
.L_x_6885:
[----:B------:R-:W-:Y:S02]  /*1420*/  IMAD.U32 R5, RZ, RZ, UR44 ;  /* 0x0000002cff057e24 */ /* 0x000fe4000f8e00ff */
[----:B0-----:R-:W-:-:S03]  /*1430*/  IMAD.U32 R0, RZ, RZ, UR45 ;  /* 0x0000002dff007e24 */ /* 0x001fc6000f8e00ff */
[----:B------:R-:W-:Y:S02]  /*1440*/  LEA R5, R5, UR41, 0x3 ;  /* 0x0000002905057c11 */ /* 0x000fe4000f8e18ff */
[----:B------:R-:W-:-:S04]  /*1450*/  SHF.L.U32 R0, R0, 0x1f, RZ ;  /* 0x0000001f00007819 */ /* 0x000fc800000006ff */
[----:B------:R0:W1:Y:S01]  /*1460*/  SYNCS.PHASECHK.TRANS64.TRYWAIT P1, [R5+URZ+0x22830], R0 ;  /* 0x02283000050075a7 */ /* 0x000062000802017f */
[----:B------:R-:W-:Y:S05]  /*1470*/  @!P0 BRA `(.L_x_6886) ;  /* 0x0000000000048947 */ /* 0x000fea0003800000 */
[----:B------:R-:W-:Y:S01]  /*1480*/  BPT.TRAP 0x1 ;  /* 0x000000040000795c */ /* 0x000fe20000300000 */
.L_x_6886:
[----:B-1----:R-:W-:Y:S05]  /*1490*/  @P1 BRA `(.L_x_6887) ;  /* 0x0000000000081947 */ /* 0x002fea0003800000 */
[----:B------:R-:W1:Y:S02]  /*14a0*/  SYNCS.PHASECHK.TRANS64.TRYWAIT P1, [R5+URZ+0x22830], R0 ;  /* 0x02283000050075a7 */ /* 0x000e64000802017f */
[----:B-1----:R-:W-:Y:S05]  /*14b0*/  @!P1 BRA `(.L_x_6888) ;  /* 0x000000d000709947 */ /* 0x002fea0003800000 */
.L_x_6887:
[----:B------:R-:W-:Y:S01]  /*14c0*/  UIADD3 UR4, UR41, 0x18400, URZ ;  /* 0x0001840029047890 */ /* 0x000fe2000fffe03f */
[----:B------:R-:W-:-:S03]  /*14d0*/  IMAD.MOV.U32 R87, RZ, RZ, RZ ;  /* 0x000000ffff577224 */ /* 0x000fc600078e00ff */
[----:B------:R-:W-:-:S04]  /*14e0*/  USHF.R.U32.HI UR4, URZ, 0x4, UR4 ;  /* 0x000000043f047899 */ /* 0x000fc80008011604 */
[----:B------:R-:W-:-:S06]  /*14f0*/  ULOP3.LUT UR4, UR4, 0x3fff, URZ, 0xc0, !UPT ;  /* 0x00003fff04047892 */ /* 0x000fcc000f8ec03f */
[----:B01----:R-:W-:Y:S01]  /*1500*/  IMAD.U32 R0, RZ, RZ, UR4 ;  /* 0x00000004ff007e24 */ /* 0x003fe2000f8e00ff */
[----:B------:R-:W-:Y:S05]  /*1510*/  WARPSYNC.ALL ;  /* 0x0000000000007948 */ /* 0x000fea0003800000 */
[----:B------:R-:W-:-:S04]  /*1520*/  LOP3.LUT R0, R0, 0x10000, RZ, 0xfc, !PT ;  /* 0x0001000000007812 */ /* 0x000fc800078efcff */
[----:B------:R-:W-:Y:S01]  /*1530*/  R2UR UR20, R0 ;  /* 0x00000000001472ca */ /* 0x000fe200000e0000 */
[----:B------:R-:W-:Y:S01]  /*1540*/  ULOP3.LUT UR12, UR52, 0x10000, URZ, 0xfc, !UPT ;  /* 0x00010000340c7892 */ /* 0x000fe2000f8efc3f */
[----:B------:R-:W-:Y:S01]  /*1550*/  WARPGROUP.ARRIVE ;  /* 0x00000000000079c5 */ /* 0x000fe20000000000 */
[----:B------:R-:W-:Y:S01]  /*1560*/  UMOV UR17, 0x40000040 ;  /* 0x4000004000117882 */ /* 0x000fe20000000000 */
[----:B------:R-:W-:Y:S01]  /*1570*/  UMOV UR19, 0x40000040 ;  /* 0x4000004000137882 */ /* 0x000fe20000000000 */
[----:B------:R-:W-:Y:S01]  /*1580*/  UMOV UR7, 0x40000040 ;  /* 0x4000004000077882 */ /* 0x000fe20000000000 */
[----:B------:R-:W-:Y:S01]  /*1590*/  UMOV UR11, 0x40000040 ;  /* 0x40000040000b7882 */ /* 0x000fe20000000000 */
[----:B------:R-:W-:Y:S01]  /*15a0*/  UMOV UR15, 0x40000040 ;  /* 0x40000040000f7882 */ /* 0x000fe20000000000 */
[----:B------:R-:W-:-:S05]  /*15b0*/  UMOV UR16, UR12 ;  /* 0x0000000c00107c82 */ /* 0x000fca0008000000 */
[----:B------:R-:W-:-:S04]  /*15c0*/  UIMAD UR20, UR44, 0x500, UR20 ;  /* 0x000005002c1478a4 */ /* 0x000fc8000f8e0214 */
[----:B------:R-:W-:Y:S02]  /*15d0*/  UIADD3 UR4, UR20, 0x100, URZ ;  /* 0x0000010014047890 */ /* 0x000fe4000fffe03f */
[----:B------:R-:W-:Y:S02]  /*15e0*/  UIADD3 UR5, UR20, 0x200, URZ ;  /* 0x0000020014057890 */ /* 0x000fe4000fffe03f */
[----:B------:R-:W-:Y:S01]  /*15f0*/  UMOV UR18, UR20 ;  /* 0x0000001400127c82 */ /* 0x000fe20008000000 */
[----:B------:R-:W-:Y:S01]  /*1600*/  UIADD3 UR6, UR20, 0x300, URZ ;  /* 0x0000030014067890 */ /* 0x000fe2000fffe03f */
[----:B------:R-:W-:Y:S01]  /*1610*/  QGMMA.64x32x32.F32.E4M3.E4M3 R104, gdesc[UR16], RZ, !UPT, gsb0 ;  /* 0x00600000106879f3 */ /* 0x000fe2000c0008ff */
[----:B------:R-:W-:Y:S01]  /*1620*/  UMOV UR18, UR4 ;  /* 0x0000000400127c82 */ /* 0x000fe20008000000 */
[----:B------:R-:W-:Y:S01]  /*1630*/  UMOV UR19, 0x40000040 ;  /* 0x4000004000137882 */ /* 0x000fe20000000000 */
[----:B------:R-:W-:Y:S02]  /*1640*/  UIADD3 UR4, UR20, 0x400, URZ ;  /* 0x0000040014047890 */ /* 0x000fe4000fffe03f */
[----:B------:R-:W-:-:S02]  /*1650*/  UIADD3 UR8, UR20, 0x102, URZ ;  /* 0x0000010214087890 */ /* 0x000fc4000fffe03f */
[----:B------:R-:W-:Y:S02]  /*1660*/  UIADD3 UR9, UR20, 0x202, URZ ;  /* 0x0000020214097890 */ /* 0x000fe4000fffe03f */
[----:B------:R-:W-:Y:S02]  /*1670*/  UIADD3 UR10, UR20, 0x302, URZ ;  /* 0x00000302140a7890 */ /* 0x000fe4000fffe03f */
[----:B------:R-:W-:Y:S02]  /*1680*/  UIADD3 UR13, UR20, 0x304, URZ ;  /* 0x00000304140d7890 */ /* 0x000fe4000fffe03f */
[----:B------:R-:W-:Y:S01]  /*1690*/  UIADD3 UR14, UR20, 0x6, URZ ;  /* 0x00000006140e7890 */ /* 0x000fe2000fffe03f */
[----:B------:R-:W-:Y:S02]  /*16a0*/  WARPGROUP.DEPBAR.LE gsb0, 0x0 ;  /* 0x00008000000079c5 */ /* 0x000fe40000010000 */
[----:B------:R-:W-:-:S06]  /*16b0*/  WARPGROUP.ARRIVE ;  /* 0x00000000000079c5 */ /* 0x000fcc0000000000 */
[----:B------:R-:W-:Y:S01]  /*16c0*/  QGMMA.64x32x32.F32.E4M3.E4M3 R88, gdesc[UR16], RZ, !UPT, gsb0 ;  /* 0x00600000105879f3 */ /* 0x000fe2000c0008ff */
[----:B------:R-:W-:Y:S01]  /*16d0*/  UMOV UR18, UR5 ;  /* 0x0000000500127c82 */ /* 0x000fe20008000000 */
[----:B------:R-:W-:Y:S01]  /*16e0*/  UMOV UR19, 0x40000040 ;  /* 0x4000004000137882 */ /* 0x000fe20000000000 */
        /* <DEDUP_REMOVED lines=39> */
[----:B------:R-:W-:Y:S02]  /*1960*/  UIADD3 UR8, UR12, 0x4, URZ ;  /* 0x000000040c087890 */ /* 0x000fe4000fffe03f */
        /* <DEDUP_REMOVED lines=61> */
.L_x_6889:
[----:B------:R-:W-:Y:S01]  /*1d40*/  IADD3 R3, R171, UR51, RZ ;  /* 0x00000033ab037c10 */ /* 0x000fe2000fffe0ff */
[----:B------:R-:W-:Y:S01]  /*1d50*/  IMAD.U32 R4, RZ, RZ, UR50 ;  /* 0x00000032ff047e24 */ /* 0x000fe2000f8e00ff */
[----:B------:R-:W-:Y:S01]  /*1d60*/  P2R R72, PR, RZ, 0x1 ;  /* 0x00000001ff487803 */ /* 0x000fe20000000000 */
[----:B------:R-:W-:Y:S01]  /*1d70*/  IMAD.U32 R12, RZ, RZ, UR42 ;  /* 0x0000002aff0c7e24 */ /* 0x000fe2000f8e00ff */
[----:B------:R-:W-:Y:S01]  /*1d80*/  R2UR UR6, R5 ;  /* 0x00000000050672ca */ /* 0x000fe200000e0000 */
[----:B------:R-:W-:Y:S01]  /*1d90*/  IMAD R4, R4, -0xa0, R3 ;  /* 0xffffff6004047824 */ /* 0x000fe200078e0203 */
[----:B------:R-:W-:-:S04]  /*1da0*/  UISETP.GE.AND UP0, UPT, UR51, 0xa1, UPT ;  /* 0x000000a13300788c */ /* 0x000fc8000bf06270 */
[C---:B------:R-:W-:Y:S02]  /*1db0*/  ISETP.GT.AND P6, PT, R4.reuse, RZ, PT ;  /* 0x000000ff0400720c */ /* 0x040fe40003fc4270 */
[C---:B------:R-:W-:Y:S02]  /*1dc0*/  ISETP.GT.AND P5, PT, R4.reuse, 0x1, PT ;  /* 0x000000010400780c */ /* 0x040fe40003fa4270 */
[----:B------:R-:W-:Y:S02]  /*1dd0*/  ISETP.GT.AND P4, PT, R4, 0x8, PT ;  /* 0x000000080400780c */ /* 0x000fe40003f84270 */
[----:B------:R-:W-:Y:S01]  /*1de0*/  FSEL R7, R104, -INF , P6 ;  /* 0xff80000068077808 */ /* 0x000fe20003000000 */
[----:B------:R-:W-:Y:S01]  /*1df0*/  UIADD3 UR6, UR6, 0x22840, URZ ;  /* 0x0002284006067890 */ /* 0x000fe2000fffe03f */
[----:B------:R-:W-:Y:S02]  /*1e00*/  FSEL R105, R105, -INF , P5 ;  /* 0xff80000069697808 */ /* 0x000fe40002800000 */
[----:B------:R-:W-:Y:S01]  /*1e10*/  ISETP.GT.AND P3, PT, R4, 0x9, PT ;  /* 0x000000090400780c */ /* 0x000fe20003f64270 */
[----:B------:R-:W-:Y:S01]  /*1e20*/  UPRMT UR6, UR39, 0x654, UR6 ;  /* 0x0000065427067896 */ /* 0x000fe20008000006 */
[----:B------:R-:W-:-:S02]  /*1e30*/  FSEL R9, R108, -INF , P4 ;  /* 0xff8000006c097808 */ /* 0x000fc40002000000 */
[----:B------:R-:W-:Y:S02]  /*1e40*/  FMNMX.FTZ R6, R7, R105, !PT ;  /* 0x0000006907067209 */ /* 0x000fe40007810000 */
[C---:B------:R-:W-:Y:S02]  /*1e50*/  ISETP.GT.AND P1, PT, R4.reuse, 0x10, PT ;  /* 0x000000100400780c */ /* 0x040fe40003f24270 */
[----:B------:R-:W-:Y:S02]  /*1e60*/  FSEL R109, R109, -INF , P3 ;  /* 0xff8000006d6d7808 */ /* 0x000fe40001800000 */
[----:B------:R-:W-:Y:S01]  /*1e70*/  FMNMX.FTZ R6, R9, R6, !PT ;  /* 0x0000000609067209 */ /* 0x000fe20007810000 */
[----:B------:R-:W-:Y:S01]  /*1e80*/  SYNCS.ARRIVE.TRANS64.RED.A1T0 RZ, [UR6], RZ ;  /* 0x000000ffffff79a7 */ /* 0x000fe20008100406 */
        /* <DEDUP_REMOVED lines=129> */
[----:B------:R-:W-:Y:S02]  /*26a0*/  FMNMX.FTZ R6, R32, R3, !PT ;  /* 0x0000000320067209 */ /* 0x000fe40007810000 */
[----:B------:R-:W-:Y:S02]  /*26b0*/  FSEL R33, R33, -INF , P4 ;  /* 0xff80000021217808 */ /* 0x000fe40002000000 */
[----:B------:R-:W-:Y:S02]  /*26c0*/  ISETP.GT.AND P5, PT, R4, 0x98, PT ;  /* 0x000000980400780c */ /* 0x000fe40003fa4270 */
[----:B------:R-:W-:Y:S02]  /*26d0*/  FMNMX.FTZ R3, R33, R6, !PT ;  /* 0x0000000621037209 */ /* 0x000fe40007810000 */
[----:B------:R-:W-:-:S02]  /*26e0*/  FSEL R36, R36, -INF , P5 ;  /* 0xff80000024247808 */ /* 0x000fc40002800000 */
[----:B------:R-:W-:Y:S02]  /*26f0*/  ISETP.GT.AND P6, PT, R4, 0x99, PT ;  /* 0x000000990400780c */ /* 0x000fe40003fc4270 */
[----:B------:R-:W-:Y:S02]  /*2700*/  FMNMX.FTZ R6, R36, R3, !PT ;  /* 0x0000000324067209 */ /* 0x000fe40007810000 */
[----:B------:R-:W-:Y:S02]  /*2710*/  FSEL R37, R37, -INF , P6 ;  /* 0xff80000025257808 */ /* 0x000fe40003000000 */
[----:B------:R-:W-:Y:S02]  /*2720*/  FMNMX.FTZ R57, R106, R107, !PT ;  /* 0x0000006b6a397209 */ /* 0x000fe40007810000 */
[----:B------:R-:W-:Y:S02]  /*2730*/  FMNMX.FTZ R6, R37, R6, !PT ;  /* 0x0000000625067209 */ /* 0x000fe40007810000 */
[----:B------:R-:W-:-:S02]  /*2740*/  P2R R56, PR, RZ, 0x1 ;  /* 0x00000001ff387803 */ /* 0x000fc40000000000 */
[----:B------:R-:W-:Y:S01]  /*2750*/  P2R R20, PR, RZ, 0x2 ;  /* 0x00000002ff147803 */ /* 0x000fe20000000000 */
[----:B------:R-:W0:Y:S01]  /*2760*/  SHFL.BFLY PT, R3, R6, 0x2, 0x1f ;  /* 0x0c401f0006037f89 */ /* 0x000e2200000e0000 */
[----:B------:R-:W-:Y:S02]  /*2770*/  P2R R14, PR, RZ, 0x4 ;  /* 0x00000004ff0e7803 */ /* 0x000fe40000000000 */
[C---:B------:R-:W-:Y:S02]  /*2780*/  ISETP.GT.AND P2, PT, R4.reuse, 0x78, PT ;  /* 0x000000780400780c */ /* 0x040fe40003f44270 */
[C---:B------:R-:W-:Y:S02]  /*2790*/  ISETP.GT.AND P1, PT, R4.reuse, 0x79, PT ;  /* 0x000000790400780c */ /* 0x040fe40003f24270 */
[----:B------:R-:W-:Y:S02]  /*27a0*/  ISETP.GT.AND P0, PT, R4, 0x80, PT ;  /* 0x000000800400780c */ /* 0x000fe40003f04270 */
[----:B------:R-:W-:-:S02]  /*27b0*/  FMNMX.FTZ R4, R110, R57, !PT ;  /* 0x000000396e047209 */ /* 0x000fc40007810000 */
[----:B------:R-:W-:Y:S02]  /*27c0*/  P2R R10, PR, RZ, 0x8 ;  /* 0x00000008ff0a7803 */ /* 0x000fe40000000000 */
[----:B------:R-:W-:Y:S02]  /*27d0*/  FMNMX.FTZ R57, R111, R4, !PT ;  /* 0x000000046f397209 */ /* 0x000fe40007810000 */
[----:B------:R-:W-:Y:S02]  /*27e0*/  FSEL R26, R26, -INF , P0 ;  /* 0xff8000001a1a7808 */ /* 0x000fe40000000000 */
[----:B------:R-:W-:Y:S02]  /*27f0*/  FMNMX.FTZ R4, R114, R57, !PT ;  /* 0x0000003972047209 */ /* 0x000fe40007810000 */
[----:B------:R-:W-:Y:S02]  /*2800*/  ISETP.NE.AND P0, PT, R56, RZ, PT ;  /* 0x000000ff3800720c */ /* 0x000fe40003f05270 */
[----:B------:R-:W-:-:S02]  /*2810*/  FMNMX.FTZ R57, R115, R4, !PT ;  /* 0x0000000473397209 */ /* 0x000fc40007810000 */
[----:B------:R-:W-:Y:S02]  /*2820*/  FSEL R27, R27, -INF , P0 ;  /* 0xff8000001b1b7808 */ /* 0x000fe40000000000 */
[----:B0-----:R-:W-:Y:S02]  /*2830*/  FMNMX.FTZ R8, R6, R3, !PT ;  /* 0x0000000306087209 */ /* 0x001fe40007810000 */
[----:B------:R-:W-:Y:S02]  /*2840*/  FMNMX.FTZ R4, R118, R57, !PT ;  /* 0x0000003976047209 */ /* 0x000fe40007810000 */
[----:B------:R-:W-:Y:S01]  /*2850*/  ISETP.NE.AND P0, PT, R72, RZ, PT ;  /* 0x000000ff4800720c */ /* 0x000fe20003f05270 */
[----:B------:R-:W0:Y:S01]  /*2860*/  SHFL.BFLY PT, R3, R8, 0x1, 0x1f ;  /* 0x0c201f0008037f89 */ /* 0x000e2200000e0000 */
[----:B------:R-:W-:Y:S02]  /*2870*/  FMNMX.FTZ R57, R119, R4, !PT ;  /* 0x0000000477397209 */ /* 0x000fe40007810000 */
[----:B------:R-:W-:-:S02]  /*2880*/  FSEL R54, R54, -INF , P2 ;  /* 0xff80000036367808 */ /* 0x000fc40001000000 */
[----:B------:R-:W-:Y:S02]  /*2890*/  FMNMX.FTZ R4, R90, R57, !PT ;  /* 0x000000395a047209 */ /* 0x000fe40007810000 */
[----:B------:R-:W-:Y:S02]  /*28a0*/  FSEL R55, R55, -INF , P1 ;  /* 0xff80000037377808 */ /* 0x000fe40000800000 */
[----:B------:R-:W-:Y:S02]  /*28b0*/  FMNMX.FTZ R57, R91, R4, !PT ;  /* 0x000000045b397209 */ /* 0x000fe40007810000 */
[----:B------:R-:W-:Y:S02]  /*28c0*/  ISETP.NE.AND P1, PT, R20, RZ, PT ;  /* 0x000000ff1400720c */ /* 0x000fe40003f25270 */
[----:B------:R-:W-:Y:S02]  /*28d0*/  FMNMX.FTZ R4, R94, R57, !PT ;  /* 0x000000395e047209 */ /* 0x000fe40007810000 */
[----:B------:R-:W-:-:S02]  /*28e0*/  ISETP.NE.AND P2, PT, R14, RZ, PT ;  /* 0x000000ff0e00720c */ /* 0x000fc40003f45270 */
[----:B------:R-:W-:Y:S02]  /*28f0*/  FMNMX.FTZ R57, R95, R4, !PT ;  /* 0x000000045f397209 */ /* 0x000fe40007810000 */
[----:B------:R-:W-:Y:S02]  /*2900*/  FSEL R78, R35, -INF , P4 ;  /* 0xff800000234e7808 */ /* 0x000fe40002000000 */
[----:B------:R-:W-:Y:S02]  /*2910*/  FMNMX.FTZ R4, R98, R57, !PT ;  /* 0x0000003962047209 */ /* 0x000fe40007810000 */
[----:B------:R-:W-:Y:S02]  /*2920*/  FSEL R38, R38, -INF , P5 ;  /* 0xff80000026267808 */ /* 0x000fe40002800000 */
[----:B0-----:R-:W-:Y:S02]  /*2930*/  FMNMX.FTZ R3, R8, R3, !PT ;  /* 0x0000000308037209 */ /* 0x001fe40007810000 */
[----:B------:R-:W-:-:S02]  /*2940*/  FMNMX.FTZ R61, R99, R4, !PT ;  /* 0x00000004633d7209 */ /* 0x000fc40007810000 */
[C---:B------:R-:W-:Y:S01]  /*2950*/  FSETP.NEU.FTZ.AND P3, PT, R3.reuse, -INF , PT ;  /* 0xff8000000300780b */ /* 0x040fe20003f7d000 */
[----:B------:R-:W-:-:S01]  /*2960*/  FFMA.FTZ R12, R3, R12, -8 ;  /* 0xc1000000030c7423 */ /* 0x000fc2000001000c */
[----:B------:R-:W-:-:S04]  /*2970*/  FMNMX.FTZ R4, R102, R61, !PT ;  /* 0x0000003d66047209 */ /* 0x000fc80007810000 */
[----:B------:R-:W-:Y:S02]  /*2980*/  FMNMX.FTZ R61, R103, R4, !PT ;  /* 0x00000004673d7209 */ /* 0x000fe40007810000 */
[----:B------:R-:W-:Y:S02]  /*2990*/  FSEL R12, R12, RZ, P3 ;  /* 0x000000ff0c0c7208 */ /* 0x000fe40001800000 */
[----:B------:R-:W-:Y:S02]  /*29a0*/  FMNMX.FTZ R4, R58, R61, !PT ;  /* 0x0000003d3a047209 */ /* 0x000fe40007810000 */
[----:B------:R-:W-:Y:S01]  /*29b0*/  ISETP.NE.AND P3, PT, R10, RZ, PT ;  /* 0x000000ff0a00720c */ /* 0x000fe20003f65270 */
[--C-:B------:R-:W-:Y:S01]  /*29c0*/  FFMA.FTZ R64, R83, UR42, -R12.reuse ;  /* 0x0000002a53407c23 */ /* 0x100fe2000801080c */
[----:B------:R-:W-:Y:S01]  /*29d0*/  FMNMX.FTZ R83, R59, R4, !PT ;  /* 0x000000043b537209 */ /* 0x000fe20007810000 */
[--C-:B------:R-:W-:Y:S01]  /*29e0*/  FFMA.FTZ R72, R81, UR42, -R12.reuse ;  /* 0x0000002a51487c23 */ /* 0x100fe2000801080c */
[----:B------:R-:W-:-:S01]  /*29f0*/  FFMA.FTZ R74, R79, UR42, -R12 ;  /* 0x0000002a4f4a7c23 */ /* 0x000fc2000801080c */
[--C-:B------:R-:W-:Y:S01]  /*2a00*/  FFMA.FTZ R76, R77, UR42, -R12.reuse ;  /* 0x0000002a4d4c7c23 */ /* 0x100fe2000801080c */
[----:B------:R-:W-:Y:S01]  /*2a10*/  FMNMX.FTZ R4, R62, R83, !PT ;  /* 0x000000533e047209 */ /* 0x000fe20007810000 */
[--C-:B------:R-:W-:Y:S01]  /*2a20*/  FFMA.FTZ R80, R68, UR42, -R12.reuse ;  /* 0x0000002a44507c23 */ /* 0x100fe2000801080c */
[----:B------:R-:W-:Y:S01]  /*2a30*/  FSEL R68, R30, -INF , P1 ;  /* 0xff8000001e447808 */ /* 0x000fe20000800000 */
        /* <DEDUP_REMOVED lines=11> */
[----:B0-----:R-:W-:-:S01]  /*2af0*/  FFMA.FTZ R80, R41, UR42, -R12 ;  /* 0x0000002a29507c23 */ /* 0x001fc2000801080c */
[--C-:B------:R-:W-:Y:S01]  /*2b00*/  FFMA.FTZ R41, R48, UR42, -R12.reuse ;  /* 0x0000002a30297c23 */ /* 0x100fe2000801080c */
[----:B------:R-:W-:Y:S01]  /*2b10*/  FMNMX.FTZ R4, R70, R81, !PT ;  /* 0x0000005146047209 */ /* 0x000fe20007810000 */
[----:B------:R-:W-:Y:S01]  /*2b20*/  FFMA.FTZ R48, R49, UR42, -R12 ;  /* 0x0000002a31307c23 */ /* 0x000fe2000801080c */
[----:B------:R-:W-:-:S02]  /*2b30*/  IMAD.U32 R49, RZ, RZ, UR42 ;  /* 0x0000002aff317e24 */ /* 0x000fc4000f8e00ff */
        /* <DEDUP_REMOVED lines=26> */
[----:B------:R-:W-:Y:S03]  /*2ce0*/  MUFU.EX2 R6, R6 ;  /* 0x0000000600067308 */ /* 0x000fe60000000800 */
[----:B------:R-:W-:-:S04]  /*2cf0*/  FMNMX.FTZ R4, R54, R77, !PT ;  /* 0x0000004d36047209 */ /* 0x000fc80007810000 */
[----:B------:R-:W-:Y:S01]  /*2d00*/  FMNMX.FTZ R77, R55, R4, !PT ;  /* 0x00000004374d7209 */ /* 0x000fe20007810000 */
[----:B------:R-:W0:Y:S03]  /*2d10*/  MUFU.EX2 R7, R7 ;  /* 0x0000000700077308 */ /* 0x000e260000000800 */
[----:B------:R-:W-:Y:S02]  /*2d20*/  FMNMX.FTZ R4, R26, R77, !PT ;  /* 0x0000004d1a047209 */ /* 0x000fe40007810000 */
[----:B------:R-:W-:Y:S01]  /*2d30*/  FSEL R77, R31, -INF , P2 ;  /* 0xff8000001f4d7808 */ /* 0x000fe20001000000 */
[----:B------:R-:W-:-:S01]  /*2d40*/  FFMA.FTZ R31, R69, UR42, -R12 ;  /* 0x0000002a451f7c23 */ /* 0x000fc2000801080c */
[----:B------:R-:W-:Y:S01]  /*2d50*/  FMNMX.FTZ R79, R27, R4, !PT ;  /* 0x000000041b4f7209 */ /* 0x000fe20007810000 */
[----:B------:R-:W1:Y:S01]  /*2d60*/  MUFU.EX2 R8, R8 ;  /* 0x0000000800087308 */ /* 0x000e620000000800 */
[----:B------:R-:W-:Y:S01]  /*2d70*/  FSEL R69, R34, -INF , P3 ;  /* 0xff80000022457808 */ /* 0x000fe20001800000 */
[----:B------:R-:W-:Y:S01]  /*2d80*/  FFMA.FTZ R34, R40, UR42, -R12 ;  /* 0x0000002a28227c23 */ /* 0x000fe2000801080c */
[----:B------:R-:W-:-:S02]  /*2d90*/  FMNMX.FTZ R4, R68, R79, !PT ;  /* 0x0000004f44047209 */ /* 0x000fc40007810000 */
[----:B------:R-:W-:Y:S02]  /*2da0*/  FSEL R40, R39, -INF , P6 ;  /* 0xff80000027287808 */ /* 0x000fe40003000000 */
[----:B------:R-:W-:Y:S01]  /*2db0*/  FMNMX.FTZ R4, R77, R4, !PT ;  /* 0x000000044d047209 */ /* 0x000fe20007810000 */
[----:B------:R-:W2:Y:S03]  /*2dc0*/  MUFU.EX2 R9, R9 ;  /* 0x0000000900097308 */ /* 0x000ea60000000800 */
[----:B------:R-:W-:-:S04]  /*2dd0*/  FMNMX.FTZ R35, R69, R4, !PT ;  /* 0x0000000445237209 */ /* 0x000fc80007810000 */
[----:B------:R-:W-:Y:S01]  /*2de0*/  FMNMX.FTZ R35, R78, R35, !PT ;  /* 0x000000234e237209 */ /* 0x000fe20007810000 */
[----:B------:R-:W3:Y:S03]  /*2df0*/  MUFU.EX2 R10, R10 ;  /* 0x0000000a000a7308 */ /* 0x000ee60000000800 */
[----:B------:R-:W-:-:S04]  /*2e00*/  FMNMX.FTZ R39, R38, R35, !PT ;  /* 0x0000002326277209 */ /* 0x000fc80007810000 */
[----:B------:R-:W-:Y:S01]  /*2e10*/  FMNMX.FTZ R4, R40, R39, !PT ;  /* 0x0000002728047209 */ /* 0x000fe20007810000 */
[----:B------:R-:W-:-:S01]  /*2e20*/  FFMA.FTZ R39, R44, UR42, -R12 ;  /* 0x0000002a2c277c23 */ /* 0x000fc2000801080c */
[--C-:B------:R-:W-:Y:S01]  /*2e30*/  FFMA.FTZ R44, R45, UR42, -R12.reuse ;  /* 0x0000002a2d2c7c23 */ /* 0x100fe2000801080c */
[----:B------:R-:W-:-:S01]  /*2e40*/  FFMA.FTZ R45, R52, UR42, -R12 ;  /* 0x0000002a342d7c23 */ /* 0x000fc2000801080c */
[----:B------:R-:W-:Y:S01]  /*2e50*/  FFMA.FTZ R52, R53, UR42, -R12 ;  /* 0x0000002a35347c23 */ /* 0x000fe2000801080c */
[----:B------:R-:W4:Y:S01]  /*2e60*/  SHFL.BFLY PT, R79, R4, 0x2, 0x1f ;  /* 0x0c401f00044f7f89 */ /* 0x000f2200000e0000 */
[----:B------:R5:W-:Y:S08]  /*2e70*/  MUFU.EX2 R35, R80 ;  /* 0x0000005000237308 */ /* 0x000bf00000000800 */
[----:B------:R-:W3:Y:S08]  /*2e80*/  MUFU.EX2 R11, R11 ;  /* 0x0000000b000b7308 */ /* 0x000ef00000000800 */
[----:B------:R1:W-:Y:S01]  /*2e90*/  MUFU.EX2 R61, R85 ;  /* 0x00000055003d7308 */ /* 0x0003e20000000800 */
[----:B----4-:R-:W-:-:S07]  /*2ea0*/  FMNMX.FTZ R79, R4, R79, !PT ;  /* 0x0000004f044f7209 */ /* 0x010fce0007810000 */
[----:B------:R-:W4:Y:S01]  /*2eb0*/  MUFU.EX2 R13, R13 ;  /* 0x0000000d000d7308 */ /* 0x000f220000000800 */
[----:B------:R-:W0:Y:S07]  /*2ec0*/  SHFL.BFLY PT, R4, R79, 0x1, 0x1f ;  /* 0x0c201f004f047f89 */ /* 0x000e2e00000e0000 */
[----:B------:R-:W-:Y:S08]  /*2ed0*/  MUFU.EX2 R14, R14 ;  /* 0x0000000e000e7308 */ /* 0x000ff00000000800 */
[----:B------:R-:W-:Y:S08]  /*2ee0*/  MUFU.EX2 R15, R15 ;  /* 0x0000000f000f7308 */ /* 0x000ff00000000800 */
[----:B------:R-:W-:Y:S01]  /*2ef0*/  MUFU.EX2 R20, R20 ;  /* 0x0000001400147308 */ /* 0x000fe20000000800 */
[----:B0-----:R-:W-:-:S04]  /*2f00*/  FMNMX.FTZ R4, R79, R4, !PT ;  /* 0x000000044f047209 */ /* 0x001fc80007810000 */
        /* <DEDUP_REMOVED lines=11> */
[--C-:B-----5:R-:W-:Y:S01]  /*2fc0*/  FFMA.FTZ R80, R115, UR42, -R83.reuse ;  /* 0x0000002a73507c23 */ /* 0x120fe20008010853 */
[----:B------:R-:W-:-:S01]  /*2fd0*/  FFMA.FTZ R118, R118, UR42, -R83 ;  /* 0x0000002a76767c23 */ /* 0x000fc20008010853 */
[----:B------:R-:W-:Y:S01]  /*2fe0*/  MUFU.EX2 R12, R12 ;  /* 0x0000000c000c7308 */ /* 0x000fe20000000800 */
[----:B------:R-:W-:-:S01]  /*2ff0*/  FFMA.FTZ R86, R63, UR42, -R83 ;  /* 0x0000002a3f567c23 */ /* 0x000fc20008010853 */
[----:B------:R-:W-:Y:S01]  /*3000*/  FFMA.FTZ R63, R67, UR42, -R83 ;  /* 0x0000002a433f7c23 */ /* 0x000fe20008010853 */
[----:B------:R-:W-:-:S01]  /*3010*/  FADD.FTZ R67, R6, R7 ;  /* 0x0000000706437221 */ /* 0x000fc20000010000 */
[--C-:B------:R-:W-:Y:S01]  /*3020*/  FFMA.FTZ R119, R119, UR42, -R83.reuse ;  /* 0x0000002a77777c23 */ /* 0x100fe20008010853 */
[----:B-1----:R-:W-:-:S01]  /*3030*/  FFMA.FTZ R85, R62, UR42, -R83 ;  /* 0x0000002a3e557c23 */ /* 0x002fc20008010853 */
[----:B------:R-:W-:Y:S01]  /*3040*/  FFMA.FTZ R62, R66, UR42, -R83 ;  /* 0x0000002a423e7c23 */ /* 0x000fe20008010853 */
[----:B------:R-:W-:-:S01]  /*3050*/  FADD.FTZ R66, R8, R67 ;  /* 0x0000004308427221 */ /* 0x000fc20000010000 */
[----:B------:R-:W0:Y:S01]  /*3060*/  MUFU.EX2 R49, R49 ;  /* 0x0000003100317308 */ /* 0x000e220000000800 */
[----:B------:R-:W-:-:S01]  /*3070*/  FFMA.FTZ R79, R90, UR42, -R83 ;  /* 0x0000002a5a4f7c23 */ /* 0x000fc20008010853 */
[----:B------:R-:W-:Y:S01]  /*3080*/  FFMA.FTZ R82, R91, UR42, -R83 ;  /* 0x0000002a5b527c23 */ /* 0x000fe20008010853 */
[----:B--2---:R-:W-:-:S01]  /*3090*/  FADD.FTZ R67, R9, R66 ;  /* 0x0000004209437221 */ /* 0x004fc20000010000 */
[--C-:B------:R-:W-:Y:S01]  /*30a0*/  FFMA.FTZ R94, R94, UR42, -R83.reuse ;  /* 0x0000002a5e5e7c23 */ /* 0x100fe20008010853 */
[----:B------:R-:W-:-:S01]  /*30b0*/  FFMA.FTZ R95, R95, UR42, -R83 ;  /* 0x0000002a5f5f7c23 */ /* 0x000fc20008010853 */
[----:B------:R-:W-:Y:S01]  /*30c0*/  FFMA.FTZ R81, R98, UR42, -R83 ;  /* 0x0000002a62517c23 */ /* 0x000fe20008010853 */
[----:B---3--:R-:W-:-:S01]  /*30d0*/  FADD.FTZ R66, R10, R67 ;  /* 0x000000430a427221 */ /* 0x008fc20000010000 */
[----:B------:R-:W1:Y:S01]  /*30e0*/  MUFU.EX2 R110, R110 ;  /* 0x0000006e006e7308 */ /* 0x000e620000000800 */
[----:B------:R-:W-:-:S01]  /*30f0*/  FFMA.FTZ R84, R99, UR42, -R83 ;  /* 0x0000002a63547c23 */ /* 0x000fc20008010853 */
[----:B------:R-:W-:Y:S01]  /*3100*/  FFMA.FTZ R102, R102, UR42, -R83 ;  /* 0x0000002a66667c23 */ /* 0x000fe20008010853 */
[----:B------:R-:W-:-:S01]  /*3110*/  FADD.FTZ R66, R11, R66 ;  /* 0x000000420b427221 */ /* 0x000fc20000010000 */
[--C-:B------:R-:W-:Y:S01]  /*3120*/  FFMA.FTZ R103, R103, UR42, -R83.reuse ;  /* 0x0000002a67677c23 */ /* 0x100fe20008010853 */
[----:B------:R-:W-:-:S01]  /*3130*/  FFMA.FTZ R58, R58, UR42, -R83 ;  /* 0x0000002a3a3a7c23 */ /* 0x000fc20008010853 */
[----:B------:R-:W-:Y:S01]  /*3140*/  FFMA.FTZ R59, R59, UR42, -R83 ;  /* 0x0000002a3b3b7c23 */ /* 0x000fe20008010853 */
[----:B----4-:R-:W-:-:S01]  /*3150*/  FADD.FTZ R5, R13, R66 ;  /* 0x000000420d057221 */ /* 0x010fc20000010000 */
[----:B------:R-:W2:Y:S01]  /*3160*/  MUFU.EX2 R111, R111 ;  /* 0x0000006f006f7308 */ /* 0x000ea20000000800 */
[----:B0-----:R-:W-:-:S01]  /*3170*/  FADD.FTZ R89, R12, R49 ;  /* 0x000000310c597221 */ /* 0x001fc20000010000 */
[----:B------:R-:W-:Y:S01]  /*3180*/  F2FP.SATFINITE.E4M3.F32.PACK_AB_MERGE_C R13, R14, R13, RZ ;  /* 0x0000000d0e0d723e */ /* 0x000fe200048070ff */
[----:B------:R-:W-:-:S01]  /*3190*/  FFMA.FTZ R70, R70, UR42, -R83 ;  /* 0x0000002a46467c23 */ /* 0x000fc20008010853 */
[--C-:B------:R-:W-:Y:S01]  /*31a0*/  FFMA.FTZ R71, R71, UR42, -R83.reuse ;  /* 0x0000002a47477c23 */ /* 0x100fe20008010853 */
[----:B------:R-:W-:-:S01]  /*31b0*/  FFMA.FTZ R42, R42, UR42, -R83 ;  /* 0x0000002a2a2a7c23 */ /* 0x000fc20008010853 */
[--C-:B------:R-:W-:Y:S01]  /*31c0*/  FFMA.FTZ R43, R43, UR42, -R83.reuse ;  /* 0x0000002a2b2b7c23 */ /* 0x100fe20008010853 */
        /* <DEDUP_REMOVED lines=19> */
[----:B------:R-:W-:Y:S01]  /*3300*/  FADD.FTZ R88, R14, R5 ;  /* 0x000000050e587221 */ /* 0x000fe20000010000 */
[----:B------:R-:W-:-:S01]  /*3310*/  FFMA.FTZ R40, R40, UR42, -R83 ;  /* 0x0000002a28287c23 */ /* 0x000fc20008010853 */
[----:B------:R-:W-:Y:S01]  /*3320*/  F2FP.SATFINITE.E4M3.F32.PACK_AB_MERGE_C R110, R111, R110, RZ ;  /* 0x0000006e6f6e723e */ /* 0x000fe200048070ff */
[----:B------:R-:W-:-:S02]  /*3330*/  IMAD.MOV.U32 R83, RZ, RZ, R87 ;  /* 0x000000ffff537224 */ /* 0x000fc400078e0057 */
[----:B------:R-:W-:Y:S01]  /*3340*/  FADD.FTZ R5, R15, R88 ;  /* 0x000000580f057221 */ /* 0x000fe20000010000 */
[----:B------:R-:W-:Y:S01]  /*3350*/  F2FP.SATFINITE.E4M3.F32.PACK_AB_MERGE_C R174, R11, R10, R13 ;  /* 0x0000000a0bae723e */ /* 0x000fe2000480700d */
[----:B------:R-:W0:Y:S01]  /*3360*/  MUFU.EX2 R119, R119 ;  /* 0x0000007700777308 */ /* 0x000e220000000800 */
[----:B-1----:R-:W-:-:S01]  /*3370*/  FADD.FTZ R67, R80, R67 ;  /* 0x0000004350437221 */ /* 0x002fc20000010000 */
[----:B------:R-:W-:Y:S01]  /*3380*/  F2FP.SATFINITE.E4M3.F32.PACK_AB_MERGE_C R173, R49, R12, R110 ;  /* 0x0000000c31ad723e */ /* 0x000fe2000480706e */
[----:B------:R-:W-:-:S05]  /*3390*/  IMAD.MOV.U32 R49, RZ, RZ, R87 ;  /* 0x000000ffff317224 */ /* 0x000fca00078e0057 */
[----:B------:R-:W1:Y:S01]  /*33a0*/  MUFU.EX2 R79, R79 ;  /* 0x0000004f004f7308 */ /* 0x000e620000000800 */
[----:B--2---:R-:W-:-:S07]  /*33b0*/  FADD.FTZ R66, R118, R67 ;  /* 0x0000004376427221 */ /* 0x004fce0000010000 */
[----:B------:R-:W2:Y:S01]  /*33c0*/  MUFU.EX2 R82, R82 ;  /* 0x0000005200527308 */ /* 0x000ea20000000800 */
[----:B0-----:R-:W-:-:S01]  /*33d0*/  FADD.FTZ R66, R119, R66 ;  /* 0x0000004277427221 */ /* 0x001fc20000010000 */
[----:B------:R-:W-:-:S04]  /*33e0*/  F2FP.SATFINITE.E4M3.F32.PACK_AB_MERGE_C R118, R119, R118, RZ ;  /* 0x000000767776723e */ /* 0x000fc800048070ff */
[----:B------:R-:W-:Y:S01]  /*33f0*/  F2FP.SATFINITE.E4M3.F32.PACK_AB_MERGE_C R175, R80, R53, R118 ;  /* 0x0000003550af723e */ /* 0x000fe20004807076 */
[----:B------:R-:W-:Y:S01]  /*3400*/  IMAD.MOV.U32 R80, RZ, RZ, R87 ;  /* 0x000000ffff507224 */ /* 0x000fe200078e0057 */
[----:B------:R-:W0:Y:S01]  /*3410*/  MUFU.EX2 R94, R94 ;  /* 0x0000005e005e7308 */ /* 0x000e220000000800 */
[----:B-1----:R-:W-:-:S01]  /*3420*/  FADD.FTZ R67, R79, R66 ;  /* 0x000000424f437221 */ /* 0x002fc20000010000 */
[----:B------:R-:W-:Y:S01]  /*3430*/  FADD.FTZ R66, R20, R5 ;  /* 0x0000000514427221 */ /* 0x000fe20000010000 */
[----:B------:R-:W-:-:S03]  /*3440*/  IMAD.MOV.U32 R53, RZ, RZ, R87 ;  /* 0x000000ffff357224 */ /* 0x000fc600078e0057 */
[----:B------:R-:W-:Y:S01]  /*3450*/  FADD.FTZ R5, R21, R66 ;  /* 0x0000004215057221 */ /* 0x000fe20000010000 */
[----:B------:R-:W-:Y:S01]  /*3460*/  F2FP.SATFINITE.E4M3.F32.PACK_AB_MERGE_C R21, R56, R21, RZ ;  /* 0x000000153815723e */ /* 0x000fe200048070ff */
[----:B------:R-:W1:Y:S01]  /*3470*/  MUFU.EX2 R95, R95 ;  /* 0x0000005f005f7308 */ /* 0x000e620000000800 */
[----:B--2---:R-:W-:-:S01]  /*3480*/  FADD.FTZ R67, R82, R67 ;  /* 0x0000004352437221 */ /* 0x004fc20000010000 */
[----:B------:R-:W-:Y:S01]  /*3490*/  FADD.FTZ R88, R56, R5 ;  /* 0x0000000538587221 */ /* 0x000fe20000010000 */
[----:B------:R-:W-:Y:S01]  /*34a0*/  F2FP.SATFINITE.E4M3.F32.PACK_AB_MERGE_C R176, R20, R15, R21 ;  /* 0x0000000f14b0723e */ /* 0x000fe20004807015 */
[----:B------:R-:W-:-:S04]  /*34b0*/  IMAD.MOV.U32 R56, RZ, RZ, R87 ;  /* 0x000000ffff387224 */ /* 0x000fc800078e0057 */
[----:B------:R-:W2:Y:S01]  /*34c0*/  MUFU.EX2 R57, R64 ;  /* 0x0000004000397308 */ /* 0x000ea20000000800 */
[----:B0-----:R-:W-:-:S07]  /*34d0*/  FADD.FTZ R66, R94, R67 ;  /* 0x000000435e427221 */ /* 0x001fce0000010000 */
[----:B------:R-:W0:Y:S01]  /*34e0*/  MUFU.EX2 R81, R81 ;  /* 0x0000005100517308 */ /* 0x000e220000000800 */
[----:B-1----:R-:W-:-:S01]  /*34f0*/  FADD.FTZ R66, R95, R66 ;  /* 0x000000425f427221 */ /* 0x002fc20000010000 */
[----:B------:R-:W-:-:S04]  /*3500*/  F2FP.SATFINITE.E4M3.F32.PACK_AB_MERGE_C R94, R95, R94, RZ ;  /* 0x0000005e5f5e723e */ /* 0x000fc800048070ff */
[----:B------:R-:W-:Y:S01]  /*3510*/  F2FP.SATFINITE.E4M3.F32.PACK_AB_MERGE_C R177, R82, R79, R94 ;  /* 0x0000004f52b1723e */ /* 0x000fe2000480705e */
[----:B------:R-:W-:Y:S01]  /*3520*/  IMAD.MOV.U32 R82, RZ, RZ, R87 ;  /* 0x000000ffff527224 */ /* 0x000fe200078e0057 */
[----:B------:R-:W1:Y:S01]  /*3530*/  MUFU.EX2 R60, R60 ;  /* 0x0000003c003c7308 */ /* 0x000e620000000800 */
[----:B--2---:R-:W-:-:S01]  /*3540*/  FADD.FTZ R5, R57, R88 ;  /* 0x0000005839057221 */ /* 0x004fc20000010000 */
[----:B------:R-:W-:-:S06]  /*3550*/  IMAD.MOV.U32 R79, RZ, RZ, R87 ;  /* 0x000000ffff4f7224 */ /* 0x000fcc00078e0057 */
[----:B------:R-:W2:Y:S01]  /*3560*/  MUFU.EX2 R84, R84 ;  /* 0x0000005400547308 */ /* 0x000ea20000000800 */
[----:B0-----:R-:W-:-:S07]  /*3570*/  FADD.FTZ R67, R81, R66 ;  /* 0x0000004251437221 */ /* 0x001fce0000010000 */
[----:B------:R-:W0:Y:S01]  /*3580*/  MUFU.EX2 R102, R102 ;  /* 0x0000006600667308 */ /* 0x000e220000000800 */
[----:B-1----:R-:W-:-:S04]  /*3590*/  FADD.FTZ R66, R60, R5 ;  /* 0x000000053c427221 */ /* 0x002fc80000010000 */
[----:B------:R-:W-:-:S03]  /*35a0*/  FADD.FTZ R5, R61, R66 ;  /* 0x000000423d057221 */ /* 0x000fc60000010000 */
        /* <DEDUP_REMOVED lines=9> */
[----:B------:R-:W-:Y:S01]  /*3640*/  F2FP.SATFINITE.E4M3.F32.PACK_AB_MERGE_C R61, R64, R61, RZ ;  /* 0x0000003d403d723e */ /* 0x000fe200048070ff */
[----:B------:R-:W-:-:S03]  /*3650*/  IMAD.MOV.U32 R64, RZ, RZ, R87 ;  /* 0x000000ffff407224 */ /* 0x000fc600078e0057 */
[----:B------:R-:W-:Y:S01]  /*3660*/  F2FP.SATFINITE.E4M3.F32.PACK_AB_MERGE_C R178, R60, R57, R61 ;  /* 0x000000393cb2723e */ /* 0x000fe2000480703d */
[----:B------:R-:W-:Y:S01]  /*3670*/  IMAD.MOV.U32 R61, RZ, RZ, R87 ;  /* 0x000000ffff3d7224 */ /* 0x000fe200078e0057 */
        /* <DEDUP_REMOVED lines=24> */
[----:B------:R-:W-:Y:S01]  /*3800*/  F2FP.SATFINITE.E4M3.F32.PACK_AB_MERGE_C R180, R73, R72, R74 ;  /* 0x0000004849b4723e */ /* 0x000fe2000480704a */
[----:B------:R-:W-:Y:S02]  /*3810*/  IMAD.MOV.U32 R74, RZ, RZ, R87 ;  /* 0x000000ffff4a7224 */ /* 0x000fe400078e0057 */
[----:B------:R-:W0:Y:S01]  /*3820*/  MUFU.EX2 R62, R62 ;  /* 0x0000003e003e7308 */ /* 0x000e220000000800 */
[----:B-1----:R-:W-:-:S01]  /*3830*/  FADD.FTZ R5, R86, R5 ;  /* 0x0000000556057221 */ /* 0x002fc20000010000 */
[----:B------:R-:W-:Y:S01]  /*3840*/  F2FP.SATFINITE.E4M3.F32.PACK_AB_MERGE_C R85, R86, R85, RZ ;  /* 0x000000555655723e */ /* 0x000fe200048070ff */
[--C-:B------:R-:W-:Y:S02]  /*3850*/  IMAD.MOV.U32 R86, RZ, RZ, R87.reuse ;  /* 0x000000ffff567224 */ /* 0x100fe400078e0057 */
[----:B------:R-:W-:Y:S01]  /*3860*/  IMAD.MOV.U32 R73, RZ, RZ, R87 ;  /* 0x000000ffff497224 */ /* 0x000fe200078e0057 */
[----:B------:R-:W-:Y:S01]  /*3870*/  F2FP.SATFINITE.E4M3.F32.PACK_AB_MERGE_C R181, R59, R58, R85 ;  /* 0x0000003a3bb5723e */ /* 0x000fe20004807055 */
[----:B------:R-:W-:Y:S01]  /*3880*/  IMAD.MOV.U32 R85, RZ, RZ, R87 ;  /* 0x000000ffff557224 */ /* 0x000fe200078e0057 */
        /* <DEDUP_REMOVED lines=9> */
[----:B-1----:R-:W-:-:S04]  /*3920*/  FADD.FTZ R5, R65, R8 ;  /* 0x0000000841057221 */ /* 0x002fc80000010000 */
[----:B------:R-:W-:-:S03]  /*3930*/  FADD.FTZ R8, R30, R5 ;  /* 0x000000051e087221 */ /* 0x000fc60000010000 */
[----:B------:R-:W1:Y:S01]  /*3940*/  MUFU.EX2 R31, R31 ;  /* 0x0000001f001f7308 */ /* 0x000e620000000800 */
[----:B--2---:R-:W-:-:S07]  /*3950*/  FADD.FTZ R9, R63, R14 ;  /* 0x0000000e3f097221 */ /* 0x004fce0000010000 */
[----:B------:R-:W2:Y:S01]  /*3960*/  MUFU.EX2 R71, R71 ;  /* 0x0000004700477308 */ /* 0x000ea20000000800 */
[----:B0-----:R-:W-:-:S07]  /*3970*/  FADD.FTZ R6, R70, R9 ;  /* 0x0000000946067221 */ /* 0x001fce0000010000 */
[----:B------:R-:W0:Y:S01]  /*3980*/  MUFU.EX2 R34, R34 ;  /* 0x0000002200227308 */ /* 0x000e220000000800 */
[C---:B-1----:R-:W-:Y:S01]  /*3990*/  F2FP.SATFINITE.E4M3.F32.PACK_AB_MERGE_C R30, R31.reuse, R30, RZ ;  /* 0x0000001e1f1e723e */ /* 0x042fe200048070ff */
[----:B------:R-:W-:-:S03]  /*39a0*/  FADD.FTZ R31, R31, R8 ;  /* 0x000000081f1f7221 */ /* 0x000fc60000010000 */
[----:B------:R-:W-:Y:S01]  /*39b0*/  F2FP.SATFINITE.E4M3.F32.PACK_AB_MERGE_C R182, R65, R76, R30 ;  /* 0x0000004c41b6723e */ /* 0x000fe2000480701e */
[--C-:B------:R-:W-:Y:S01]  /*39c0*/  IMAD.MOV.U32 R65, RZ, RZ, R87.reuse ;  /* 0x000000ffff417224 */ /* 0x100fe200078e0057 */
[-C--:B------:R-:W-:Y:S01]  /*39d0*/  MOV R76, R87.reuse ;  /* 0x00000057004c7202 */ /* 0x080fe20000000f00 */
[----:B------:R-:W1:Y:S01]  /*39e0*/  MUFU.EX2 R42, R42 ;  /* 0x0000002a002a7308 */ /* 0x000e620000000800 */
[C---:B--2---:R-:W-:Y:S01]  /*39f0*/  F2FP.SATFINITE.E4M3.F32.PACK_AB_MERGE_C R70, R71.reuse, R70, RZ ;  /* 0x000000464746723e */ /* 0x044fe200048070ff */
[----:B------:R-:W-:Y:S01]  /*3a00*/  FADD.FTZ R71, R71, R6 ;  /* 0x0000000647477221 */ /* 0x000fe20000010000 */
[--C-:B------:R-:W-:Y:S02]  /*3a10*/  IMAD.MOV.U32 R30, RZ, RZ, R87.reuse ;  /* 0x000000ffff1e7224 */ /* 0x100fe400078e0057 */
[----:B------:R-:W-:Y:S01]  /*3a20*/  F2FP.SATFINITE.E4M3.F32.PACK_AB_MERGE_C R183, R63, R62, R70 ;  /* 0x0000003e3fb7723e */ /* 0x000fe20004807046 */
[----:B------:R-:W-:Y:S01]  /*3a30*/  IMAD.MOV.U32 R70, RZ, RZ, R87 ;  /* 0x000000ffff467224 */ /* 0x000fe200078e0057 */
[----:B------:R-:W-:Y:S01]  /*3a40*/  MOV R62, R87 ;  /* 0x00000057003e7202 */ /* 0x000fe20000000f00 */
[----:B------:R-:W2:Y:S01]  /*3a50*/  MUFU.EX2 R43, R43 ;  /* 0x0000002b002b7308 */ /* 0x000ea20000000800 */
[----:B0-----:R-:W-:-:S01]  /*3a60*/  FADD.FTZ R6, R34, R31 ;  /* 0x0000001f22067221 */ /* 0x001fc20000010000 */
[----:B------:R-:W-:-:S02]  /*3a70*/  IMAD.MOV.U32 R63, RZ, RZ, R87 ;  /* 0x000000ffff3f7224 */ /* 0x000fc400078e0057 */
[----:B------:R-:W-:Y:S02]  /*3a80*/  IMAD.MOV.U32 R31, RZ, RZ, R87 ;  /* 0x000000ffff1f7224 */ /* 0x000fe400078e0057 */
[----:B------:R-:W-:Y:S02]  /*3a90*/  FADD.FTZ R6, R35, R6 ;  /* 0x0000000623067221 */ /* 0x000fe40000010000 */
        /* <DEDUP_REMOVED lines=8> */
[----:B-1----:R-:W-:-:S07]  /*3b20*/  FADD.FTZ R6, R46, R5 ;  /* 0x000000052e067221 */ /* 0x002fce0000010000 */
[----:B------:R-:W1:Y:S01]  /*3b30*/  MUFU.EX2 R41, R41 ;  /* 0x0000002900297308 */ /* 0x000e620000000800 */
[C---:B--2---:R-:W-:Y:S01]  /*3b40*/  F2FP.SATFINITE.E4M3.F32.PACK_AB_MERGE_C R39, R44.reuse, R39, RZ ;  /* 0x000000272c27723e */ /* 0x044fe200048070ff */
[----:B------:R-:W-:-:S03]  /*3b50*/  FADD.FTZ R44, R44, R7 ;  /* 0x000000072c2c7221 */ /* 0x000fc60000010000 */
[----:B------:R-:W-:Y:S01]  /*3b60*/  F2FP.SATFINITE.E4M3.F32.PACK_AB_MERGE_C R184, R35, R34, R39 ;  /* 0x0000002223b8723e */ /* 0x000fe20004807027 */
[--C-:B------:R-:W-:Y:S01]  /*3b70*/  IMAD.MOV.U32 R39, RZ, RZ, R87.reuse ;  /* 0x000000ffff277224 */ /* 0x100fe200078e0057 */
[----:B------:R-:W-:Y:S01]  /*3b80*/  MOV R34, R87 ;  /* 0x0000005700227202 */ /* 0x000fe20000000f00 */
        /* <DEDUP_REMOVED lines=9> */
[--C-:B------:R-:W-:Y:S02]  /*3c20*/  IMAD.MOV.U32 R43, RZ, RZ, R87.reuse ;  /* 0x000000ffff2b7224 */ /* 0x100fe400078e0057 */
[----:B------:R-:W-:Y:S02]  /*3c30*/  IMAD.MOV.U32 R42, RZ, RZ, R87 ;  /* 0x000000ffff2a7224 */ /* 0x000fe400078e0057 */
[----:B------:R-:W1:Y:S01]  /*3c40*/  MUFU.EX2 R51, R51 ;  /* 0x0000003300337308 */ /* 0x000e620000000800 */
[----:B--2---:R-:W-:-:S01]  /*3c50*/  FADD.FTZ R6, R50, R47 ;  /* 0x0000002f32067221 */ /* 0x004fc20000010000 */
[----:B------:R-:W-:-:S06]  /*3c60*/  IMAD.MOV.U32 R47, RZ, RZ, R87 ;  /* 0x000000ffff2f7224 */ /* 0x000fcc00078e0057 */
[----:B------:R-:W-:Y:S01]  /*3c70*/  MUFU.EX2 R45, R45 ;  /* 0x0000002d002d7308 */ /* 0x000fe20000000800 */
[----:B0-----:R-:W-:-:S07]  /*3c80*/  FADD.FTZ R8, R48, R5 ;  /* 0x0000000530087221 */ /* 0x001fce0000010000 */
[----:B------:R-:W0:Y:S01]  /*3c90*/  MUFU.EX2 R52, R52 ;  /* 0x0000003400347308 */ /* 0x000e220000000800 */
[----:B-1----:R-:W-:-:S07]  /*3ca0*/  FADD.FTZ R5, R51, R6 ;  /* 0x0000000633057221 */ /* 0x002fce0000010000 */
[----:B------:R-:W1:Y:S08]  /*3cb0*/  MUFU.EX2 R54, R54 ;  /* 0x0000003600367308 */ /* 0x000e700000000800 */
        /* <DEDUP_REMOVED lines=8> */
[----:B------:R-:W-:Y:S01]  /*3d40*/  MOV R48, R87 ;  /* 0x0000005700307202 */ /* 0x000fe20000000f00 */
[----:B------:R-:W-:-:S05]  /*3d50*/  IMAD.MOV.U32 R41, RZ, RZ, R87 ;  /* 0x000000ffff297224 */ /* 0x000fca00078e0057 */
        /* <DEDUP_REMOVED lines=22> */
[----:B------:R-:W0:Y:S01]  /*3ec0*/  MUFU.EX2 R77, R77 ;  /* 0x0000004d004d7308 */ /* 0x000e220000000800 */
[----:B-1----:R-:W-:-:S01]  /*3ed0*/  FADD.FTZ R7, R27, R8 ;  /* 0x000000081b077221 */ /* 0x002fc20000010000 */
[----:B------:R-:W-:Y:S01]  /*3ee0*/  FADD.FTZ R29, R29, R28 ;  /* 0x0000001c1d1d7221 */ /* 0x000fe20000010000 */
[----:B------:R-:W-:-:S05]  /*3ef0*/  IMAD.MOV.U32 R28, RZ, RZ, R87 ;  /* 0x000000ffff1c7224 */ /* 0x000fca00078e0057 */
[----:B------:R-:W-:Y:S01]  /*3f00*/  MUFU.EX2 R36, R36 ;  /* 0x0000002400247308 */ /* 0x000fe20000000800 */
[----:B--2---:R-:W-:-:S07]  /*3f10*/  FADD.FTZ R6, R68, R7 ;  /* 0x0000000744067221 */ /* 0x004fce0000010000 */
[----:B------:R-:W1:Y:S01]  /*3f20*/  MUFU.EX2 R37, R37 ;  /* 0x0000002500257308 */ /* 0x000e620000000800 */
[----:B0-----:R-:W-:-:S01]  /*3f30*/  FADD.FTZ R6, R77, R6 ;  /* 0x000000064d067221 */ /* 0x001fc20000010000 */
[----:B------:R-:W-:Y:S01]  /*3f40*/  F2FP.SATFINITE.E4M3.F32.PACK_AB_MERGE_C R68, R77, R68, RZ ;  /* 0x000000444d44723e */ /* 0x000fe200048070ff */
[----:B------:R-:W-:-:S03]  /*3f50*/  IMAD.MOV.U32 R77, RZ, RZ, R87 ;  /* 0x000000ffff4d7224 */ /* 0x000fc600078e0057 */
[----:B------:R-:W-:Y:S01]  /*3f60*/  F2FP.SATFINITE.E4M3.F32.PACK_AB_MERGE_C R189, R27, R26, R68 ;  /* 0x0000001a1bbd723e */ /* 0x000fe20004807044 */
[--C-:B------:R-:W-:Y:S01]  /*3f70*/  IMAD.MOV.U32 R68, RZ, RZ, R87.reuse ;  /* 0x000000ffff447224 */ /* 0x100fe200078e0057 */
        /* <DEDUP_REMOVED lines=9> */
[----:B--2---:R-:W-:-:S07]  /*4010*/  FADD.FTZ R7, R69, R6 ;  /* 0x0000000645077221 */ /* 0x004fce0000010000 */
[----:B------:R-:W-:Y:S01]  /*4020*/  MUFU.EX2 R38, R38 ;  /* 0x0000002600267308 */ /* 0x000fe20000000800 */
[C---:B-1----:R-:W-:Y:S01]  /*4030*/  F2FP.SATFINITE.E4M3.F32.PACK_AB_MERGE_C R190, R33.reuse, R32, R9 ;  /* 0x0000002021be723e */ /* 0x042fe20004807009 */
[----:B------:R-:W-:Y:S01]  /*4040*/  FADD.FTZ R33, R33, R8 ;  /* 0x0000000821217221 */ /* 0x000fe20000010000 */
[----:B------:R-:W-:-:S03]  /*4050*/  IMAD.MOV.U32 R32, RZ, RZ, R87 ;  /* 0x000000ffff207224 */ /* 0x000fc600078e0057 */
[----:B------:R-:W-:Y:S01]  /*4060*/  FADD.FTZ R6, R36, R33 ;  /* 0x0000002124067221 */ /* 0x000fe20000010000 */
[----:B------:R-:W-:Y:S01]  /*4070*/  IMAD.MOV.U32 R36, RZ, RZ, R87 ;  /* 0x000000ffff247224 */ /* 0x000fe200078e0057 */
[----:B------:R1:W2:Y:S01]  /*4080*/  MUFU.EX2 R5, R40 ;  /* 0x0000002800057308 */ /* 0x0002a20000000800 */
[----:B0-----:R-:W-:-:S01]  /*4090*/  FADD.FTZ R7, R78, R7 ;  /* 0x000000074e077221 */ /* 0x001fc20000010000 */
[----:B------:R-:W-:Y:S01]  /*40a0*/  FADD.FTZ R6, R37, R6 ;  /* 0x0000000625067221 */ /* 0x000fe20000010000 */
[--C-:B------:R-:W-:Y:S02]  /*40b0*/  IMAD.MOV.U32 R37, RZ, RZ, R87.reuse ;  /* 0x000000ffff257224 */ /* 0x100fe400078e0057 */
[--C-:B------:R-:W-:Y:S02]  /*40c0*/  IMAD.MOV.U32 R33, RZ, RZ, R87.reuse ;  /* 0x000000ffff217224 */ /* 0x100fe400078e0057 */
[----:B-1----:R-:W-:Y:S01]  /*40d0*/  IMAD.MOV.U32 R40, RZ, RZ, R87 ;  /* 0x000000ffff287224 */ /* 0x002fe200078e0057 */
[----:B--2---:R-:W-:Y:S01]  /*40e0*/  F2FP.SATFINITE.E4M3.F32.PACK_AB_MERGE_C R8, R5, R38, RZ ;  /* 0x000000260508723e */ /* 0x004fe200048070ff */
[----:B------:R-:W-:-:S03]  /*40f0*/  FADD.FTZ R38, R38, R7 ;  /* 0x0000000726267221 */ /* 0x000fc60000010000 */
[----:B------:R-:W-:Y:S01]  /*4100*/  F2FP.SATFINITE.E4M3.F32.PACK_AB_MERGE_C R191, R78, R69, R8 ;  /* 0x000000454ebf723e */ /* 0x000fe20004807008 */
[----:B------:R-:W-:-:S01]  /*4110*/  FADD.FTZ R5, R5, R38 ;  /* 0x0000002605057221 */ /* 0x000fc20000010000 */
[--C-:B------:R-:W-:Y:S02]  /*4120*/  IMAD.MOV.U32 R78, RZ, RZ, R87.reuse ;  /* 0x000000ffff4e7224 */ /* 0x100fe400078e0057 */
        /* <DEDUP_REMOVED lines=37> */
[----:B------:R-:W-:Y:S01]  /*4380*/  UIADD3 UR50, UR50, -0x2, URZ ;  /* 0xfffffffe32327890 */ /* 0x000fe2000fffe03f */
[----:B------:R-:W-:Y:S01]  /*4390*/  UMOV UR29, UR45 ;  /* 0x0000002d001d7c82 */ /* 0x000fe20008000000 */
[----:B------:R-:W-:-:S10]  /*43a0*/  UMOV UR28, UR44 ;  /* 0x0000002c001c7c82 */ /* 0x000fd40008000000 */
.L_x_6901:
[----:B------:R-:W-:Y:S01]  /*43b0*/  ISETP.NE.AND P2, PT, RZ, UR40, PT ;  /* 0x00000028ff007c0c */ /* 0x000fe2000bf45270 */
[----:B------:R-:W-:-:S04]  /*43c0*/  UISETP.NE.AND UP0, UPT, UR28, 0x1, UPT ;  /* 0x000000011c00788c */ /* 0x000fc8000bf05270 */
[----:B------:R-:W-:-:S04]  /*43d0*/  USEL UR45, URZ, 0x1, UP0 ;  /* 0x000000013f2d7887 */ /* 0x000fc80008000000 */
[----:B------:R-:W-:-:S04]  /*43e0*/  ULOP3.LUT UR45, UR29, UR45, URZ, 0x3c, !UPT ;  /* 0x0000002d1d2d7292 */ /* 0x000fc8000f8e3c3f */
[----:B------:R-:W-:Y:S08]  /*43f0*/  @P2 BRA `(.L_x_6891) ;  /* 0x0000000000382947 */ /* 0x000ff00003800000 */
[----:B------:R-:W-:Y:S05]  /*4400*/  @!P0 BRA `(.L_x_6892) ;  /* 0x0000000000048947 */ /* 0x000fea0003800000 */
[----:B------:R-:W-:Y:S01]  /*4410*/  BPT.TRAP 0x1 ;  /* 0x000000040000795c */ /* 0x000fe20000300000 */
.L_x_6892:
        /* <DEDUP_REMOVED lines=9> */
.L_x_6893:
[----:B-1----:R-:W-:Y:S05]  /*44b0*/  @P1 BRA `(.L_x_6891) ;  /* 0x0000000000081947 */ /* 0x002fea0003800000 */
[----:B------:R-:W1:Y:S02]  /*44c0*/  SYNCS.PHASECHK.TRANS64.TRYWAIT P1, [UR6+0x22830], R3 ;  /* 0x02283003ff0075a7 */ /* 0x000e640008020146 */
[----:B-1----:R-:W-:Y:S05]  /*44d0*/  @!P1 BRA `(.L_x_6894) ;  /* 0x000000a0007c9947 */ /* 0x002fea0003800000 */
.L_x_6891:
[----:B01----:R-:W-:Y:S01]  /*44e0*/  IADD3 R3, R22, 0x8, RZ ;  /* 0x0000000816037810 */ /* 0x003fe20007ffe0ff */
[----:B------:R-:W-:Y:S01]  /*44f0*/  UIADD3 UR44, UR28, 0x1, URZ ;  /* 0x000000011c2c7890 */ /* 0x000fe2000fffe03f */
[----:B------:R-:W-:Y:S01]  /*4500*/  R2UR UR30, R0 ;  /* 0x00000000001e72ca */ /* 0x000fe200000e0000 */
[----:B------:R-:W-:Y:S01]  /*4510*/  UMOV UR19, 0x40000040 ;  /* 0x4000004000137882 */ /* 0x000fe20000000000 */
[----:B------:R-:W-:Y:S01]  /*4520*/  UMOV UR20, UR16 ;  /* 0x0000001000147c82 */ /* 0x000fe20008000000 */
[----:B------:R0:W-:Y:S01]  /*4530*/  BAR.SYNC.DEFER_BLOCKING R3, 0x100 ;  /* 0x000400030000751d */ /* 0x0001e20000010000 */
[----:B------:R-:W-:-:S04]  /*4540*/  UISETP.NE.AND UP0, UPT, UR44, 0x2, UPT ;  /* 0x000000022c00788c */ /* 0x000fc8000bf05270 */
[----:B------:R-:W-:Y:S01]  /*4550*/  USEL UR44, UR44, URZ, UP0 ;  /* 0x0000003f2c2c7287 */ /* 0x000fe20008000000 */
[----:B------:R-:W-:Y:S01]  /*4560*/  UMOV UR21, UR17 ;  /* 0x0000001100157c82 */ /* 0x000fe20008000000 */
[----:B------:R-:W-:Y:S01]  /*4570*/  UMOV UR23, 0x40000040 ;  /* 0x4000004000177882 */ /* 0x000fe20000000000 */
[----:B------:R-:W-:Y:S02]  /*4580*/  UMOV UR24, UR16 ;  /* 0x0000001000187c82 */ /* 0x000fe40008000000 */
[----:B------:R-:W-:Y:S01]  /*4590*/  UIMAD UR30, UR44, 0x500, UR30 ;  /* 0x000005002c1e78a4 */ /* 0x000fe2000f8e021e */
[----:B------:R-:W-:Y:S01]  /*45a0*/  UMOV UR25, UR17 ;  /* 0x0000001100197c82 */ /* 0x000fe20008000000 */
[----:B------:R-:W-:Y:S02]  /*45b0*/  UMOV UR27, 0x40000040 ;  /* 0x40000040001b7882 */ /* 0x000fe40000000000 */
[----:B------:R-:W-:Y:S02]  /*45c0*/  UIADD3 UR22, UR30, 0x100, URZ ;  /* 0x000001001e167890 */ /* 0x000fe4000fffe03f */
[----:B------:R-:W-:-:S02]  /*45d0*/  UIADD3 UR26, UR30, 0x200, URZ ;  /* 0x000002001e1a7890 */ /* 0x000fc4000fffe03f */
[----:B------:R-:W-:Y:S01]  /*45e0*/  UMOV UR18, UR30 ;  /* 0x0000001e00127c82 */ /* 0x000fe20008000000 */
[----:B------:R-:W-:Y:S01]  /*45f0*/  UIADD3 UR6, UR30, 0x400, URZ ;  /* 0x000004001e067890 */ /* 0x000fe2000fffe03f */
[----:B------:R-:W-:Y:S01]  /*4600*/  UMOV UR7, 0x40000040 ;  /* 0x4000004000077882 */ /* 0x000fe20000000000 */
[----:B------:R-:W-:Y:S01]  /*4610*/  UIADD3 UR10, UR30, 0x402, URZ ;  /* 0x000004021e0a7890 */ /* 0x000fe2000fffe03f */
[----:B------:R-:W-:Y:S01]  /*4620*/  WARPGROUP.ARRIVE ;  /* 0x00000000000079c5 */ /* 0x000fe20000000000 */
[----:B------:R-:W-:Y:S01]  /*4630*/  UMOV UR11, 0x40000040 ;  /* 0x40000040000b7882 */ /* 0x000fe20000000000 */
[----:B------:R-:W-:Y:S01]  /*4640*/  UIADD3 UR14, UR30, 0x6, URZ ;  /* 0x000000061e0e7890 */ /* 0x000fe2000fffe03f */
[----:B------:R-:W-:-:S03]  /*4650*/  UMOV UR15, 0x40000040 ;  /* 0x40000040000f7882 */ /* 0x000fc60000000000 */
        /* <DEDUP_REMOVED lines=106> */
.L_x_6896:
[----:B------:R-:W-:Y:S01]  /*4d00*/  ULEA UR6, UR28, UR41, 0x3 ;  /* 0x000000291c067291 */ /* 0x000fe2000f8e183f */
[----:B------:R-:W-:-:S05]  /*4d10*/  IMAD.U32 R3, RZ, RZ, UR29 ;  /* 0x0000001dff037e24 */ /* 0x000fca000f8e00ff */
[----:B------:R-:W-:-:S04]  /*4d20*/  SHF.L.U32 R3, R3, 0x1f, RZ ;  /* 0x0000001f03037819 */ /* 0x000fc800000006ff */
[----:B------:R0:W1:Y:S01]  /*4d30*/  SYNCS.PHASECHK.TRANS64.TRYWAIT P1, [UR6+0x22850], R3 ;  /* 0x02285003ff0075a7 */ /* 0x0000620008020146 */
[----:B------:R-:W-:Y:S05]  /*4d40*/  @!P0 BRA `(.L_x_6897) ;  /* 0x0000000000048947 */ /* 0x000fea0003800000 */
[----:B------:R-:W-:Y:S01]  /*4d50*/  BPT.TRAP 0x1 ;  /* 0x000000040000795c */ /* 0x000fe20000300000 */
.L_x_6897:
[----:B-1----:R-:W-:Y:S05]  /*4d60*/  @P1 BRA `(.L_x_6895) ;  /* 0x0000000000081947 */ /* 0x002fea0003800000 */
[----:B------:R-:W1:Y:S02]  /*4d70*/  SYNCS.PHASECHK.TRANS64.TRYWAIT P1, [UR6+0x22850], R3 ;  /* 0x02285003ff0075a7 */ /* 0x000e640008020146 */
[----:B-1----:R-:W-:Y:S05]  /*4d80*/  @!P1 BRA `(.L_x_6898) ;  /* 0x0000009800689947 */ /* 0x002fea0003800000 */
.L_x_6895:
        /* <DEDUP_REMOVED lines=9> */
[----:B------:R-:W-:Y:S01]  /*4e20*/  QGMMA.64x128x32.F32.E4M3.E4M3 R24, R172, gdesc[UR4], R24, gsb0 ;  /* 0x01e00004ac187df3 */ /* 0x000fe20008000818 */
[----:B------:R-:W-:Y:S01]  /*4e30*/  UIADD3 UR6, UR10, 0x100, URZ ;  /* 0x000001000a067890 */ /* 0x000fe2000fffe03f */
[----:B------:R-:W-:Y:S01]  /*4e40*/  UMOV UR7, 0xc0000010 ;  /* 0xc000001000077882 */ /* 0x000fe20000000000 */
[----:B------:R-:W-:Y:S02]  /*4e50*/  WARPGROUP.DEPBAR.LE gsb0, 0x0 ;  /* 0x00008000000079c5 */ /* 0x000fe40000010000 */
[----:B------:R-:W-:-:S07]  /*4e60*/  WARPGROUP.ARRIVE ;  /* 0x00000000000079c5 */ /* 0x000fce0000000000 */
        /* <DEDUP_REMOVED lines=15> */
[----:B------:R-:W-:Y:S03]  /*4f60*/  QGMMA.64x128x32.F32.E4M3.E4M3 R24, R188, gdesc[UR4], R24, gsb0 ;  /* 0x01e00004bc187df3 */ /* 0x000fe60008000818 */
[----:B------:R-:W-:Y:S02]  /*4f70*/  WARPGROUP.DEPBAR.LE gsb0, 0x0 ;  /* 0x00008000000079c5 */ /* 0x000fe40000010000 */
[----:B------:R0:W-:Y:S06]  /*4f80*/  BAR.ARV R3, 0x100 ;  /* 0x000400030000751d */ /* 0x0001ec0000002000 */
[----:B------:R-:W-:Y:S05]  /*4f90*/  @!P0 BRA `(.L_x_6899) ;  /* 0x0000000000048947 */ /* 0x000fea0003800000 */
[----:B------:R-:W-:Y:S01]  /*4fa0*/  BPT.TRAP 0x1 ;  /* 0x000000040000795c */ /* 0x000fe20000300000 */
.L_x_6899:
[----:B------:R-:W-:Y:S01]  /*4fb0*/  FMNMX.FTZ R4, R152, R7, !PT ;  /* 0x0000000798047209 */ /* 0x000fe20007810000 */
[----:B------:R-:W-:Y:S01]  /*4fc0*/  IMAD.U32 R172, RZ, RZ, UR42 ;  /* 0x0000002affac7e24 */ /* 0x000fe2000f8e00ff */
[----:B------:R-:W-:Y:S01]  /*4fd0*/  FMNMX.FTZ R8, R154, R9, !PT ;  /* 0x000000099a087209 */ /* 0x000fe20007810000 */
[----:B------:R-:W-:Y:S01]  /*4fe0*/  ULEA UR6, UR44, UR41, 0x3 ;  /* 0x000000292c067291 */ /* 0x000fe2000f8e183f */
[----:B0-----:R-:W-:Y:S02]  /*4ff0*/  FMNMX.FTZ R3, R153, R4, !PT ;  /* 0x0000000499037209 */ /* 0x001fe40007810000 */
        /* <DEDUP_REMOVED lines=89> */
[----:B------:R-:W-:-:S01]  /*5590*/  FADD.FTZ R7, -R3, R7 ;  /* 0x0000000703077221 */ /* 0x000fc20000010100 */
[----:B------:R-:W-:Y:S02]  /*55a0*/  FADD.FTZ R9, -R4, R9 ;  /* 0x0000000904097221 */ /* 0x000fe40000010100 */
[----:B------:R-:W-:-:S01]  /*55b0*/  FFMA.FTZ R21, R136, UR42, -R172 ;  /* 0x0000002a88157c23 */ /* 0x000fc200080108ac */
[--C-:B------:R-:W-:Y:S01]  /*55c0*/  FFMA.FTZ R136, R137, UR42, -R172.reuse ;  /* 0x0000002a89887c23 */ /* 0x100fe200080108ac */
[----:B------:R-:W-:-:S01]  /*55d0*/  FFMA.FTZ R137, R140, UR42, -R172 ;  /* 0x0000002a8c897c23 */ /* 0x000fc200080108ac */
[----:B------:R-:W-:Y:S01]  /*55e0*/  FMUL.FTZ R8, R9, UR42 ;  /* 0x0000002a09087c20 */ /* 0x000fe20008410000 */
[----:B------:R-:W-:-:S01]  /*55f0*/  FFMA.FTZ R140, R141, UR42, -R172 ;  /* 0x0000002a8d8c7c23 */ /* 0x000fc200080108ac */
[--C-:B------:R-:W-:Y:S01]  /*5600*/  FFMA.FTZ R9, R153, UR42, -R172.reuse ;  /* 0x0000002a99097c23 */ /* 0x100fe200080108ac */
[----:B------:R-:W-:-:S01]  /*5610*/  FFMA.FTZ R141, R144, UR42, -R172 ;  /* 0x0000002a908d7c23 */ /* 0x000fc200080108ac */
[----:B------:R-:W-:Y:S01]  /*5620*/  FFMA.FTZ R144, R145, UR42, -R172 ;  /* 0x0000002a91907c23 */ /* 0x000fe200080108ac */
[----:B------:R-:W-:-:S02]  /*5630*/  IMAD.U32 R153, RZ, RZ, UR42 ;  /* 0x0000002aff997e24 */ /* 0x000fc4000f8e00ff */
[--C-:B------:R-:W-:Y:S01]  /*5640*/  FFMA.FTZ R145, R148, UR42, -R172.reuse ;  /* 0x0000002a94917c23 */ /* 0x100fe200080108ac */
[----:B------:R-:W-:-:S01]  /*5650*/  FFMA.FTZ R148, R149, UR42, -R172 ;  /* 0x0000002a95947c23 */ /* 0x000fc200080108ac */
[----:B------:R-:W-:Y:S01]  /*5660*/  FFMA.FTZ R149, R101, UR42, -R172 ;  /* 0x0000002a65957c23 */ /* 0x000fe200080108ac */
[----:B------:R-:W-:-:S01]  /*5670*/  FFMA.FTZ R101, R4, R153, -8 ;  /* 0xc100000004657423 */ /* 0x000fc20000010099 */
[----:B------:R-:W-:Y:S01]  /*5680*/  FMUL.FTZ R7, R7, UR42 ;  /* 0x0000002a07077c20 */ /* 0x000fe20008410000 */
        /* <DEDUP_REMOVED lines=53> */
[----:B------:R-:W-:Y:S01]  /*59e0*/  FFMA.FTZ R108, R108, UR42, -R172 ;  /* 0x0000002a6c6c7c23 */ /* 0x000fe200080108ac */
[----:B------:R-:W-:-:S01]  /*59f0*/  FFMA.FTZ R110, R110, UR42, -R101 ;  /* 0x0000002a6e6e7c23 */ /* 0x000fc20008010865 */
[----:B------:R-:W-:Y:S01]  /*5a00*/  FFMA.FTZ R109, R109, UR42, -R172 ;  /* 0x0000002a6d6d7c23 */ /* 0x000fe200080108ac */
[----:B------:R-:W-:-:S01]  /*5a10*/  FFMA.FTZ R111, R111, UR42, -R101 ;  /* 0x0000002a6f6f7c23 */ /* 0x000fc20008010865 */
[----:B------:R-:W2:Y:S01]  /*5a20*/  MUFU.EX2 R154, R154 ;  /* 0x0000009a009a7308 */ /* 0x000ea20000000800 */
[----:B0-----:R-:W-:-:S01]  /*5a30*/  FADD.FTZ R5, R152, R5 ;  /* 0x0000000598057221 */ /* 0x001fc20000010000 */
[----:B------:R-:W-:Y:S01]  /*5a40*/  FFMA.FTZ R112, R112, UR42, -R172 ;  /* 0x0000002a70707c23 */ /* 0x000fe200080108ac */
[----:B------:R-:W-:-:S01]  /*5a50*/  FFMA.FTZ R114, R114, UR42, -R101 ;  /* 0x0000002a72727c23 */ /* 0x000fc20008010865 */
[----:B------:R-:W-:Y:S01]  /*5a60*/  FFMA.FTZ R113, R113, UR42, -R172 ;  /* 0x0000002a71717c23 */ /* 0x000fe200080108ac */
        /* <DEDUP_REMOVED lines=25> */
[----:B------:R-:W-:-:S02]  /*5c00*/  FFMA.FTZ R101, R103, UR42, -R101 ;  /* 0x0000002a67657c23 */ /* 0x000fc40008010865 */
        /* <DEDUP_REMOVED lines=108> */
[----:B------:R-:W-:Y:S01]  /*62d0*/  MUFU.EX2 R119, R119 ;  /* 0x0000007700777308 */ /* 0x000fe20000000800 */
[----:B-1----:R-:W-:-:S07]  /*62e0*/  FADD.FTZ R160, R118, R161 ;  /* 0x000000a176a07221 */ /* 0x002fce0000010000 */
[----:B------:R-:W0:Y:S01]  /*62f0*/  MUFU.EX2 R88, R88 ;  /* 0x0000005800587308 */ /* 0x000e220000000800 */
[----:B--2---:R-:W-:-:S07]  /*6300*/  FADD.FTZ R5, R117, R6 ;  /* 0x0000000675057221 */ /* 0x004fce0000010000 */
[----:B------:R-:W-:Y:S08]  /*6310*/  MUFU.EX2 R90, R90 ;  /* 0x0000005a005a7308 */ /* 0x000ff00000000800 */
[----:B------:R-:W1:Y:S01]  /*6320*/  MUFU.EX2 R89, R89 ;  /* 0x0000005900597308 */ /* 0x000e620000000800 */
[----:B0-----:R-:W-:-:S07]  /*6330*/  FADD.FTZ R6, R88, R5 ;  /* 0x0000000558067221 */ /* 0x001fce0000010000 */
[----:B------:R-:W-:Y:S08]  /*6340*/  MUFU.EX2 R91, R91 ;  /* 0x0000005b005b7308 */ /* 0x000ff00000000800 */
[----:B------:R-:W0:Y:S01]  /*6350*/  MUFU.EX2 R92, R92 ;  /* 0x0000005c005c7308 */ /* 0x000e220000000800 */
[----:B-1----:R-:W-:-:S07]  /*6360*/  FADD.FTZ R5, R89, R6 ;  /* 0x0000000659057221 */ /* 0x002fce0000010000 */
[----:B------:R-:W-:Y:S08]  /*6370*/  MUFU.EX2 R163, R94 ;  /* 0x0000005e00a37308 */ /* 0x000ff00000000800 */
[----:B------:R-:W1:Y:S01]  /*6380*/  MUFU.EX2 R93, R93 ;  /* 0x0000005d005d7308 */ /* 0x000e620000000800 */
[----:B0-----:R-:W-:-:S07]  /*6390*/  FADD.FTZ R6, R92, R5 ;  /* 0x000000055c067221 */ /* 0x001fce0000010000 */
[----:B------:R0:W-:Y:S08]  /*63a0*/  MUFU.EX2 R162, R95 ;  /* 0x0000005f00a27308 */ /* 0x0001f00000000800 */
[----:B------:R-:W2:Y:S01]  /*63b0*/  MUFU.EX2 R96, R96 ;  /* 0x0000006000607308 */ /* 0x000ea20000000800 */
[----:B0-----:R-:W-:-:S01]  /*63c0*/  FADD.FTZ R95, R119, R160 ;  /* 0x000000a0775f7221 */ /* 0x001fc20000010000 */
[----:B-1----:R-:W-:-:S06]  /*63d0*/  FADD.FTZ R5, R93, R6 ;  /* 0x000000065d057221 */ /* 0x002fcc0000010000 */
[----:B------:R0:W1:Y:S08]  /*63e0*/  MUFU.EX2 R94, R98 ;  /* 0x00000062005e7308 */ /* 0x0000700000000800 */
[----:B------:R-:W3:Y:S01]  /*63f0*/  MUFU.EX2 R97, R97 ;  /* 0x0000006100617308 */ /* 0x000ee20000000800 */
[----:B0-----:R-:W-:-:S01]  /*6400*/  FADD.FTZ R98, R90, R95 ;  /* 0x0000005f5a627221 */ /* 0x001fc20000010000 */
[----:B--2---:R-:W-:-:S03]  /*6410*/  FADD.FTZ R6, R96, R5 ;  /* 0x0000000560067221 */ /* 0x004fc60000010000 */
[----:B------:R-:W-:-:S03]  /*6420*/  FADD.FTZ R98, R91, R98 ;  /* 0x000000625b627221 */ /* 0x000fc60000010000 */
[----:B------:R-:W0:Y:S01]  /*6430*/  MUFU.EX2 R164, R99 ;  /* 0x0000006300a47308 */ /* 0x000e220000000800 */
[----:B------:R-:W-:-:S04]  /*6440*/  FADD.FTZ R98, R163, R98 ;  /* 0x00000062a3627221 */ /* 0x000fc80000010000 */
[----:B------:R-:W-:-:S03]  /*6450*/  FADD.FTZ R95, R162, R98 ;  /* 0x00000062a25f7221 */ /* 0x000fc60000010000 */
[----:B------:R-:W2:Y:S01]  /*6460*/  MUFU.EX2 R100, R100 ;  /* 0x0000006400647308 */ /* 0x000ea20000000800 */
[----:B-1----:R-:W-:-:S01]  /*6470*/  FADD.FTZ R95, R94, R95 ;  /* 0x0000005f5e5f7221 */ /* 0x002fc20000010000 */
[----:B---3--:R-:W-:-:S06]  /*6480*/  FADD.FTZ R5, R97, R6 ;  /* 0x0000000661057221 */ /* 0x008fcc0000010000 */
        /* <DEDUP_REMOVED lines=10> */
.L_x_6900:
        /* <DEDUP_REMOVED lines=16> */
[----:B------:R-:W-:Y:S01]  /*6630*/  FMUL.FTZ R25, R25, R7 ;  /* 0x0000000719197220 */ /* 0x000fe20000410000 */
        /* <DEDUP_REMOVED lines=99> */
.L_x_6890:
[----:B------:R-:W-:Y:S06]  /*6c70*/  BAR.ARV 0x8, 0x180 ;  /* 0x0206000000007b1d */ /* 0x000fec0000002000 */
[----:B------:R-:W-:Y:S05]  /*6c80*/  @!P0 BRA `(.L_x_6902) ;  /* 0x0000000000048947 */ /* 0x000fea0003800000 */
[----:B------:R-:W-:Y:S01]  /*6c90*/  BPT.TRAP 0x1 ;  /* 0x000000040000795c */ /* 0x000fe20000300000 */
.L_x_6902:
[----:B------:R-:W-:Y:S01]  /*6ca0*/  ULEA UR4, UR44, UR41, 0x3 ;  /* 0x000000292c047291 */ /* 0x000fe2000f8e183f */
[----:B------:R-:W-:-:S05]  /*6cb0*/  IMAD.U32 R0, RZ, RZ, UR45 ;  /* 0x0000002dff007e24 */ /* 0x000fca000f8e00ff */
[----:B------:R-:W-:-:S04]  /*6cc0*/  SHF.L.U32 R0, R0, 0x1f, RZ ;  /* 0x0000001f00007819 */ /* 0x000fc800000006ff */
[----:B------:R0:W1:Y:S01]  /*6cd0*/  SYNCS.PHASECHK.TRANS64.TRYWAIT P1, [UR4+0x22850], R0 ;  /* 0x02285000ff0075a7 */ /* 0x0000620008020144 */
[----:B------:R-:W-:Y:S05]  /*6ce0*/  @!P0 BRA `(.L_x_6903) ;  /* 0x0000000000048947 */ /* 0x000fea0003800000 */
[----:B------:R-:W-:Y:S01]  /*6cf0*/  BPT.TRAP 0x1 ;  /* 0x000000040000795c */ /* 0x000fe20000300000 */
.L_x_6903:
[----:B-1----:R-:W-:Y:S05]  /*6d00*/  @P1 BRA `(.L_x_6904) ;  /* 0x0000000000081947 */ /* 0x002fea0003800000 */
[----:B------:R-:W1:Y:S02]  /*6d10*/  SYNCS.PHASECHK.TRANS64.TRYWAIT P1, [UR4+0x22850], R0 ;  /* 0x02285000ff0075a7 */ /* 0x000e640008020144 */
[----:B-1----:R-:W-:Y:S05]  /*6d20*/  @!P1 BRA `(.L_x_6905) ;  /* 0x0000007800989947 */ /* 0x002fea0003800000 */
.L_x_6904:
[----:B------:R-:W-:Y:S01]  /*6d30*/  UIADD3 UR5, UR41, 0x400, URZ ;  /* 0x0000040029057890 */ /* 0x000fe2000fffe03f */
[----:B------:R-:W-:Y:S01]  /*6d40*/  WARPGROUP.ARRIVE ;  /* 0x00000000000079c5 */ /* 0x000fe20000000000 */
[----:B------:R-:W-:Y:S01]  /*6d50*/  UMOV UR7, 0xc0000010 ;  /* 0xc000001000077882 */ /* 0x000fe20000000000 */
[----:B-1----:R-:W-:Y:S01]  /*6d60*/  IMAD.MOV.U32 R7, RZ, RZ, 0x3f800000 ;  /* 0x3f800000ff077424 */ /* 0x002fe200078e00ff */
        /* <DEDUP_REMOVED lines=11> */
[----:B------:R-:W-:Y:S02]  /*6e20*/  ULDC.64 UR6, c[0x0][0x9a0] ;  /* 0x0002680000067ab9 */ /* 0x000fe40000000a00 */
[----:B------:R-:W-:-:S04]  /*6e30*/  UISETP.NE.U32.AND UP0, UPT, UR6, URZ, UPT ;  /* 0x0000003f0600728c */ /* 0x000fc8000bf05070 */
[----:B------:R-:W-:-:S06]  /*6e40*/  UISETP.NE.AND.EX UP0, UPT, UR7, URZ, UPT, UP0 ;  /* 0x0000003f0700728c */ /* 0x000fcc000bf05300 */
[----:B------:R-:W-:-:S05]  /*6e50*/  PLOP3.LUT P1, PT, PT, PT, UP0, 0x80, 0x0 ;  /* 0x000000000000781c */ /* 0x000fca0003f2f008 */
[----:B------:R-:W-:Y:S01]  /*6e60*/  @UP0 USHF.R.S32.HI UR10, URZ, 0x1f, UR38 ;  /* 0x0000001f3f0a0899 */ /* 0x000fe20008011426 */
[----:B------:R-:W-:Y:S01]  /*6e70*/  @UP0 ULDC.64 UR12, c[0x0][0x9c8] ;  /* 0x00027200000c0ab9 */ /* 0x000fe20000000a00 */
[----:B------:R-:W-:Y:S02]  /*6e80*/  @UP0 UIADD3 UR8, -UR38, URZ, URZ ;  /* 0x0000003f26080290 */ /* 0x000fe4000fffe13f */
[----:B------:R-:W-:Y:S01]  /*6e90*/  @UP0 UIMAD UR10, UR10, UR12, URZ ;  /* 0x0000000c0a0a02a4 */ /* 0x000fe2000f8e023f */
[----:B------:R-:W-:Y:S02]  /*6ea0*/  @UP0 ULDC UR9, c[0x0][0xc44] ;  /* 0x0003110000090ab9 */ /* 0x000fe40000000800 */
[----:B------:R-:W-:Y:S02]  /*6eb0*/  @UP0 UIMAD UR11, UR9, UR8, UR37 ;  /* 0x00000008090b02a4 */ /* 0x000fe4000f8e0225 */
[----:B------:R-:W-:Y:S02]  /*6ec0*/  @UP0 UIMAD.WIDE.U32 UR8, UR38, UR12, URZ ;  /* 0x0000000c260802a5 */ /* 0x000fe4000f8e003f */
[----:B------:R-:W-:-:S02]  /*6ed0*/  @UP0 UIMAD UR10, UR38, UR13, UR10 ;  /* 0x0000000d260a02a4 */ /* 0x000fc4000f8e020a */
[----:B------:R-:W-:Y:S02]  /*6ee0*/  @UP0 USHF.R.S32.HI UR14, URZ, 0x1f, UR11 ;  /* 0x0000001f3f0e0899 */ /* 0x000fe4000801140b */
[----:B------:R-:W-:Y:S01]  /*6ef0*/  @UP0 UIADD3 UR9, UR9, UR10, URZ ;  /* 0x0000000a09090290 */ /* 0x000fe2000fffe03f */
[----:B------:R-:W-:Y:S02]  /*6f00*/  @UP0 ULDC.64 UR12, c[0x0][0x9d0] ;  /* 0x00027400000c0ab9 */ /* 0x000fe40000000a00 */
[----:B------:R-:W-:Y:S02]  /*6f10*/  @UP0 UIMAD UR10, UR14, UR12, URZ ;  /* 0x0000000c0e0a02a4 */ /* 0x000fe4000f8e023f */
[----:B------:R-:W-:Y:S02]  /*6f20*/  @UP0 UIMAD.WIDE.U32 UR8, UR11, UR12, UR8 ;  /* 0x0000000c0b0802a5 */ /* 0x000fe4000f8e0008 */
[----:B------:R-:W-:Y:S02]  /*6f30*/  @UP0 UIMAD UR10, UR11, UR13, UR10 ;  /* 0x0000000d0b0a02a4 */ /* 0x000fe4000f8e020a */
[----:B------:R-:W-:-:S02]  /*6f40*/  @UP0 ULEA UR6, UP1, UR8, UR6, 0x2 ;  /* 0x0000000608060291 */ /* 0x000fc4000f82103f */
[----:B------:R-:W-:-:S04]  /*6f50*/  @UP0 UIADD3 UR9, UR9, UR10, URZ ;  /* 0x0000000a09090290 */ /* 0x000fc8000fffe03f */
[----:B------:R-:W-:Y:S01]  /*6f60*/  IMAD.U32 R8, RZ, RZ, UR6 ;  /* 0x00000006ff087e24 */ /* 0x000fe2000f8e00ff */
[----:B------:R-:W-:Y:S02]  /*6f70*/  @UP0 ULEA.HI.X UR7, UR8, UR7, UR9, 0x2, UP1 ;  /* 0x0000000708070291 */ /* 0x000fe400088f1409 */
[----:B------:R-:W-:-:S04]  /*6f80*/  UIADD3 UR6, UR5, 0x200, URZ ;  /* 0x0000020005067890 */ /* 0x000fc8000fffe03f */
[----:B------:R-:W-:Y:S01]  /*6f90*/  IMAD.U32 R9, RZ, RZ, UR7 ;  /* 0x00000007ff097e24 */ /* 0x000fe2000f8e00ff */
[----:B------:R-:W-:-:S04]  /*6fa0*/  UMOV UR7, 0xc0000010 ;  /* 0xc000001000077882 */ /* 0x000fc80000000000 */
[----:B------:R1:W2:Y:S01]  /*6fb0*/  @P1 LDG.E R7, desc[UR48][R8.64] ;  /* 0x0000003008071981 */ /* 0x0002a2000c1e1900 */
[----:B------:R-:W-:Y:S02]  /*6fc0*/  WARPGROUP.DEPBAR.LE gsb0, 0x0 ;  /* 0x00008000000079c5 */ /* 0x000fe40000010000 */
[----:B------:R-:W-:-:S06]  /*6fd0*/  WARPGROUP.ARRIVE ;  /* 0x00000000000079c5 */ /* 0x000fcc0000000000 */
[----:B------:R-:W-:Y:S01]  /*6fe0*/  QGMMA.64x128x32.F32.E4M3.E4M3 R24, R180, gdesc[UR4], R24, gsb0 ;  /* 0x01e00004b4187df3 */ /* 0x000fe20008000818 */
[----:B------:R-:W-:Y:S01]  /*6ff0*/  UIADD3 UR6, UR5, 0x300, URZ ;  /* 0x0000030005067890 */ /* 0x000fe2000fffe03f */
[----:B------:R-:W-:Y:S01]  /*7000*/  UMOV UR7, 0xc0000010 ;  /* 0xc000001000077882 */ /* 0x000fe20000000000 */
[----:B------:R-:W3:Y:S04]  /*7010*/  SHFL.BFLY PT, R11, R6, 0x2, 0x1f ;  /* 0x0c401f00060b7f89 */ /* 0x000ee800000e0000 */
[----:B------:R-:W4:Y:S01]  /*7020*/  SHFL.BFLY PT, R10, R5, 0x2, 0x1f ;  /* 0x0c401f00050a7f89 */ /* 0x000f2200000e0000 */
[----:B------:R-:W-:Y:S02]  /*7030*/  WARPGROUP.DEPBAR.LE gsb0, 0x0 ;  /* 0x00008000000079c5 */ /* 0x000fe40000010000 */
[----:B------:R-:W-:-:S06]  /*7040*/  WARPGROUP.ARRIVE ;  /* 0x00000000000079c5 */ /* 0x000fcc0000000000 */
[----:B------:R-:W-:Y:S01]  /*7050*/  QGMMA.64x128x32.F32.E4M3.E4M3 R24, R184, gdesc[UR4], R24, gsb0 ;  /* 0x01e00004b8187df3 */ /* 0x000fe20008000818 */
[----:B------:R-:W-:Y:S01]  /*7060*/  UIADD3 UR6, UR5, 0x400, URZ ;  /* 0x0000040005067890 */ /* 0x000fe2000fffe03f */
[----:B------:R-:W-:Y:S01]  /*7070*/  UMOV UR7, 0xc0000010 ;  /* 0xc000001000077882 */ /* 0x000fe20000000000 */
[----:B---3--:R-:W-:-:S01]  /*7080*/  FADD.FTZ R11, R11, R6 ;  /* 0x000000060b0b7221 */ /* 0x008fc20000010000 */
[----:B----4-:R-:W-:-:S04]  /*7090*/  FADD.FTZ R10, R10, R5 ;  /* 0x000000050a0a7221 */ /* 0x010fc80000010000 */
[----:B0-----:R-:W0:Y:S04]  /*70a0*/  SHFL.BFLY PT, R0, R11, 0x1, 0x1f ;  /* 0x0c201f000b007f89 */ /* 0x001e2800000e0000 */
[----:B-1----:R-:W1:Y:S01]  /*70b0*/  SHFL.BFLY PT, R9, R10, 0x1, 0x1f ;  /* 0x0c201f000a097f89 */ /* 0x002e6200000e0000 */
[----:B------:R-:W-:Y:S02]  /*70c0*/  IMAD.MOV.U32 R6, RZ, RZ, RZ ;  /* 0x000000ffff067224 */ /* 0x000fe400078e00ff */
[----:B0-----:R-:W-:Y:S01]  /*70d0*/  FADD.FTZ R8, R11, R0 ;  /* 0x000000000b087221 */ /* 0x001fe20000010000 */
[----:B-1----:R-:W-:-:S04]  /*70e0*/  FADD.FTZ R12, R10, R9 ;  /* 0x000000090a0c7221 */ /* 0x002fc80000010000 */
[C---:B------:R-:W-:Y:S01]  /*70f0*/  FSETP.NE.FTZ.AND P1, PT, R8.reuse, RZ, PT ;  /* 0x000000ff0800720b */ /* 0x040fe20003f35000 */
[----:B------:R-:W-:Y:S01]  /*7100*/  FMUL.FTZ R13, R8, 0.00390625 ;  /* 0x3b800000080d7820 */ /* 0x000fe20000410000 */
[----:B------:R-:W-:-:S04]  /*7110*/  FMUL.FTZ R14, R12, 0.00390625 ;  /* 0x3b8000000c0e7820 */ /* 0x000fc80000410000 */
[----:B------:R-:W-:Y:S02]  /*7120*/  FSETP.NE.FTZ.AND P2, PT, R13, RZ, PT ;  /* 0x000000ff0d00720b */ /* 0x000fe40003f55000 */
[----:B------:R-:W-:-:S05]  /*7130*/  FSETP.NE.FTZ.AND P3, PT, R14, RZ, PT ;  /* 0x000000ff0e00720b */ /* 0x000fca0003f75000 */
[----:B------:R-:W-:Y:S01]  /*7140*/  @P1 MUFU.RCP R6, R8 ;  /* 0x0000000800061308 */ /* 0x000fe20000001000 */
[----:B------:R-:W-:Y:S01]  /*7150*/  FSETP.NE.FTZ.AND P1, PT, R12, RZ, PT ;  /* 0x000000ff0c00720b */ /* 0x000fe20003f35000 */
[----:B------:R-:W-:Y:S01]  /*7160*/  IMAD.MOV.U32 R10, RZ, RZ, RZ ;  /* 0x000000ffff0a7224 */ /* 0x000fe200078e00ff */
[----:B------:R-:W-:Y:S02]  /*7170*/  WARPGROUP.DEPBAR.LE gsb0, 0x0 ;  /* 0x00008000000079c5 */ /* 0x000fe40000010000 */
[----:B------:R-:W-:-:S06]  /*7180*/  WARPGROUP.ARRIVE ;  /* 0x00000000000079c5 */ /* 0x000fcc0000000000 */
[----:B------:R-:W-:Y:S01]  /*7190*/  QGMMA.64x128x32.F32.E4M3.E4M3 R24, R188, gdesc[UR4], R24, gsb0 ;  /* 0x01e00004bc187df3 */ /* 0x000fe20008000818 */
[----:B------:R-:W0:Y:S08]  /*71a0*/  @P2 MUFU.LG2 R9, R13 ;  /* 0x0000000d00092308 */ /* 0x000e300000000c00 */
        /* <DEDUP_REMOVED lines=8> */
[----:B------:R-:W-:Y:S01]  /*7230*/  MOV R5, 0xff800000 ;  /* 0xff80000000057802 */ /* 0x000fe20000000f00 */
[----:B------:R-:W-:Y:S02]  /*7240*/  IMAD.MOV.U32 R0, RZ, RZ, -0x800000 ;  /* 0xff800000ff007424 */ /* 0x000fe400078e00ff */
[----:B------:R-:W-:-:S01]  /*7250*/  @P2 FFMA.FTZ R5, R8, R3, R9 ;  /* 0x0000000308052223 */ /* 0x000fc20000010009 */
[----:B------:R-:W-:Y:S01]  /*7260*/  @P3 FFMA.FTZ R0, R20, R4, R11 ;  /* 0x0000000414003223 */ /* 0x000fe2000001000b */
[-C--:B--2---:R-:W-:Y:S01]  /*7270*/  FMUL.FTZ R13, R6, R7.reuse ;  /* 0x00000007060d7220 */ /* 0x084fe20000410000 */
[----:B---3--:R-:W-:Y:S01]  /*7280*/  FMUL.FTZ R88, R10, R7 ;  /* 0x000000070a587220 */ /* 0x008fe20000410000 */
[----:B------:R-:W-:-:S02]  /*7290*/  WARPGROUP.DEPBAR.LE gsb0, 0x0 ;  /* 0x00008000000079c5 */ /* 0x000fc40000010000 */
[----:B------:R-:W-:Y:S05]  /*72a0*/  @!P0 BRA `(.L_x_6906) ;  /* 0x0000000000048947 */ /* 0x000fea0003800000 */
[----:B------:R-:W-:Y:S01]  /*72b0*/  BPT.TRAP 0x1 ;  /* 0x000000040000795c */ /* 0x000fe20000300000 */
.L_x_6906:
        /* <DEDUP_REMOVED lines=14> */
[----:B------:R-:W-:Y:S01]  /*73a0*/  ULDC.64 UR8, c[0x0][0xb90] ;  /* 0x0002e40000087ab9 */ /* 0x000fe20000000a00 */
[----:B------:R-:W-:Y:S01]  /*73b0*/  USHF.R.S32.HI UR14, URZ, 0x1f, UR38 ;  /* 0x0000001f3f0e7899 */ /* 0x000fe20008011426 */
[----:B------:R-:W-:Y:S01]  /*73c0*/  ULDC.64 UR10, c[0x0][0xb98] ;  /* 0x0002e600000a7ab9 */ /* 0x000fe20000000a00 */
[----:B0-----:R-:W-:-:S05]  /*73d0*/  IMAD.SHL.U32 R3, R89, 0x4, RZ ;  /* 0x0000000459037824 */ /* 0x001fca00078e00ff */
[----:B------:R-:W-:-:S04]  /*73e0*/  LOP3.LUT R3, R3, 0xc, RZ, 0xc0, !PT ;  /* 0x0000000c03037812 */ /* 0x000fc800078ec0ff */
[----:B------:R-:W-:-:S05]  /*73f0*/  IADD3 R6, P0, R3, UR6, RZ ;  /* 0x0000000603067c10 */ /* 0x000fca000ff1e0ff */
[----:B------:R-:W-:-:S05]  /*7400*/  IMAD.X R7, RZ, RZ, UR7, P0 ;  /* 0x00000007ff077e24 */ /* 0x000fca00080e06ff */
        /* <DEDUP_REMOVED lines=26> */
[-C--:B0-----:R-:W-:Y:S01]  /*75b0*/  FMUL.FTZ R6, R30, R88.reuse ;  /* 0x000000581e067220 */ /* 0x081fe20000410000 */
[-C--:B------:R-:W-:Y:S01]  /*75c0*/  FMUL.FTZ R7, R26, R88.reuse ;  /* 0x000000581a077220 */ /* 0x080fe20000410000 */
[-C--:B------:R-:W-:Y:S01]  /*75d0*/  FMUL.FTZ R13, R27, R88.reuse ;  /* 0x000000581b0d7220 */ /* 0x080fe20000410000 */
[-C--:B------:R-:W-:Y:S01]  /*75e0*/  FMUL.FTZ R24, R39, R88.reuse ;  /* 0x0000005827187220 */ /* 0x080fe20000410000 */
[-C--:B------:R-:W-:Y:S01]  /*75f0*/  FMUL.FTZ R27, R35, R88.reuse ;  /* 0x00000058231b7220 */ /* 0x080fe20000410000 */
[-C--:B------:R-:W-:Y:S01]  /*7600*/  FMUL.FTZ R26, R46, R88.reuse ;  /* 0x000000582e1a7220 */ /* 0x080fe20000410000 */
[-C--:B------:R-:W-:Y:S01]  /*7610*/  FMUL.FTZ R31, R42, R88.reuse ;  /* 0x000000582a1f7220 */ /* 0x080fe20000410000 */
[----:B------:R-:W-:Y:S01]  /*7620*/  F2FP.BF16.F32.PACK_AB R11, R8, R11 ;  /* 0x0000000b080b723e */ /* 0x000fe200000010ff */
[-C--:B------:R-:W-:Y:S01]  /*7630*/  FMUL.FTZ R35, R43, R88.reuse ;  /* 0x000000582b237220 */ /* 0x080fe20000410000 */
[----:B------:R-:W-:Y:S01]  /*7640*/  LOP3.LUT P0, R8, R89, 0x3, RZ, 0xc0, !PT ;  /* 0x0000000359087812 */ /* 0x000fe2000780c0ff */
[----:B------:R-:W-:Y:S01]  /*7650*/  UMOV UR6, UR41 ;  /* 0x0000002900067c82 */ /* 0x000fe20008000000 */
[----:B-1----:R-:W-:Y:S01]  /*7660*/  UMOV UR7, UR5 ;  /* 0x0000000500077c82 */ /* 0x002fe20008000000 */
[----:B------:R-:W-:Y:S01]  /*7670*/  F2FP.BF16.F32.PACK_AB R6, R6, R7 ;  /* 0x000000070606723e */ /* 0x000fe200000010ff */
[-C--:B------:R-:W-:Y:S01]  /*7680*/  FMUL.FTZ R43, R51, R88.reuse ;  /* 0x00000058332b7220 */ /* 0x080fe20000410000 */
        /* <DEDUP_REMOVED lines=8> */
[----:B------:R-:W-:Y:S01]  /*7710*/  ISETP.EQ.OR P0, PT, R8, 0x3, !P0 ;  /* 0x000000030800780c */ /* 0x000fe20004702670 */
[----:B------:R-:W-:Y:S01]  /*7720*/  FMUL.FTZ R51, R59, R88 ;  /* 0x000000583b337220 */ /* 0x000fe20000410000 */
[----:B------:R-:W-:-:S02]  /*7730*/  IMAD.U32 R26, RZ, RZ, UR6 ;  /* 0x00000006ff1a7e24 */ /* 0x000fc4000f8e00ff */
[-C--:B------:R-:W-:Y:S01]  /*7740*/  FMUL.FTZ R42, R62, R88.reuse ;  /* 0x000000583e2a7220 */ /* 0x080fe20000410000 */
[----:B------:R-:W-:Y:S02]  /*7750*/  IMAD.U32 R27, RZ, RZ, UR7 ;  /* 0x00000007ff1b7e24 */ /* 0x000fe4000f8e00ff */
        /* <DEDUP_REMOVED lines=13> */
[----:B------:R-:W-:Y:S01]  /*7830*/  SEL R82, R6, R13, P0 ;  /* 0x0000000d06527207 */ /* 0x000fe20000000000 */
[----:B------:R-:W0:Y:S01]  /*7840*/  LDC R81, c[0x0][0xc38] ;  /* 0x00030e00ff517b82 */ /* 0x000e220000000800 */
[----:B------:R-:W-:Y:S01]  /*7850*/  SEL R84, R13, R6, P0 ;  /* 0x000000060d547207 */ /* 0x000fe20000000000 */
[----:B------:R-:W-:Y:S01]  /*7860*/  UIADD3 UR5, -UR38, URZ, URZ ;  /* 0x0000003f26057290 */ /* 0x000fe2000fffe13f */
[----:B------:R-:W-:Y:S01]  /*7870*/  SEL R86, R14, R7, P0 ;  /* 0x000000070e567207 */ /* 0x000fe20000000000 */
[----:B------:R-:W-:Y:S01]  /*7880*/  ULDC UR6, c[0x0][0xc44] ;  /* 0x0003110000067ab9 */ /* 0x000fe20000000800 */
[----:B------:R-:W-:Y:S01]  /*7890*/  SEL R88, R7, R14, P0 ;  /* 0x0000000e07587207 */ /* 0x000fe20000000000 */
[----:B------:R-:W-:Y:S01]  /*78a0*/  IMAD.WIDE R6, R170, 0x2, R26 ;  /* 0x00000002aa067825 */ /* 0x000fe200078e021a */
[----:B------:R-:W-:Y:S01]  /*78b0*/  F2FP.BF16.F32.PACK_AB R4, R4, R9 ;  /* 0x000000090404723e */ /* 0x000fe200000010ff */
[----:B------:R-:W-:Y:S01]  /*78c0*/  UIMAD UR13, UR6, UR5, UR37 ;  /* 0x00000005060d72a4 */ /* 0x000fe2000f8e0225 */
[----:B------:R-:W-:Y:S01]  /*78d0*/  F2FP.BF16.F32.PACK_AB R30, R30, R35 ;  /* 0x000000231e1e723e */ /* 0x000fe200000010ff */
[----:B------:R-:W-:Y:S01]  /*78e0*/  IMAD R9, R18, 0x40, R2 ;  /* 0x0000004012097824 */ /* 0x000fe200078e0202 */
[----:B------:R-:W-:Y:S01]  /*78f0*/  F2FP.BF16.F32.PACK_AB R34, R34, R39 ;  /* 0x000000272222723e */ /* 0x000fe200000010ff */
[----:B------:R-:W-:Y:S01]  /*7900*/  USHF.R.S32.HI UR12, URZ, 0x1f, UR13 ;  /* 0x0000001f3f0c7899 */ /* 0x000fe2000801140d */
[----:B------:R-:W-:Y:S01]  /*7910*/  F2FP.BF16.F32.PACK_AB R43, R38, R43 ;  /* 0x0000002b262b723e */ /* 0x000fe200000010ff */
[----:B------:R-:W-:Y:S01]  /*7920*/  IMAD.WIDE R26, R9, 0x2, R26 ;  /* 0x00000002091a7825 */ /* 0x000fe200078e021a */
[----:B------:R-:W-:Y:S01]  /*7930*/  IADD3 R35, P6, R6, 0x4060, RZ ;  /* 0x0000406006237810 */ /* 0x000fe20007fde0ff */
[----:B------:R-:W-:Y:S01]  /*7940*/  UIADD3 UR4, UR4, 0x22860, URZ ;  /* 0x0002286004047890 */ /* 0x000fe2000fffe03f */
[----:B------:R-:W-:Y:S01]  /*7950*/  SEL R94, R34, R43, P0 ;  /* 0x0000002b225e7207 */ /* 0x000fe20000000000 */
[----:B------:R-:W-:Y:S01]  /*7960*/  UIMAD UR5, UR12, UR8, URZ ;  /* 0x000000080c0572a4 */ /* 0x000fe2000f8e023f */
[----:B------:R-:W-:Y:S01]  /*7970*/  SEL R96, R43, R34, P0 ;  /* 0x000000222b607207 */ /* 0x000fe20000000000 */
[----:B------:R-:W-:Y:S01]  /*7980*/  UPRMT UR4, UR39, 0x654, UR4 ;  /* 0x0000065427047896 */ /* 0x000fe20008000004 */
[----:B------:R-:W-:Y:S01]  /*7990*/  LOP3.LUT R34, R35, 0x380, RZ, 0xc0, !PT ;  /* 0x0000038023227812 */ /* 0x000fe200078ec0ff */
[----:B------:R-:W-:Y:S01]  /*79a0*/  UIMAD.WIDE.U32 UR6, UR13, UR8, URZ ;  /* 0x000000080d0672a5 */ /* 0x000fe2000f8e003f */
[----:B------:R-:W-:Y:S01]  /*79b0*/  IADD3 R9, P2, R6, 0x20, RZ ;  /* 0x0000002006097810 */ /* 0x000fe20007f5e0ff */
[----:B------:R-:W-:Y:S01]  /*79c0*/  UIMAD UR5, UR13, UR9, UR5 ;  /* 0x000000090d0572a4 */ /* 0x000fe2000f8e0205 */
[----:B------:R-:W-:Y:S01]  /*79d0*/  F2FP.BF16.F32.PACK_AB R49, R48, R49 ;  /* 0x000000313031723e */ /* 0x000fe200000010ff */
[----:B------:R-:W-:Y:S01]  /*79e0*/  UIMAD UR8, UR14, UR10, URZ ;  /* 0x0000000a0e0872a4 */ /* 0x000fe2000f8e023f */
[----:B------:R-:W-:Y:S01]  /*79f0*/  F2FP.BF16.F32.PACK_AB R51, R46, R51 ;  /* 0x000000332e33723e */ /* 0x000fe200000010ff */
[----:B------:R-:W-:Y:S01]  /*7a00*/  UIADD3 UR7, UR7, UR5, URZ ;  /* 0x0000000507077290 */ /* 0x000fe2000fffe03f */
[----:B------:R-:W-:Y:S01]  /*7a10*/  SEL R46, R4, R11, P0 ;  /* 0x0000000b042e7207 */ /* 0x000fe20000000000 */
[----:B------:R-:W-:Y:S01]  /*7a20*/  SYNCS.ARRIVE.TRANS64.RED.A1T0 RZ, [UR4], RZ ;  /* 0x000000ffffff79a7 */ /* 0x000fe20008100404 */
[----:B------:R-:W-:Y:S01]  /*7a30*/  SEL R48, R11, R4, P0 ;  /* 0x000000040b307207 */ /* 0x000fe20000000000 */
[----:B------:R-:W-:Y:S01]  /*7a40*/  UIMAD UR8, UR38, UR11, UR8 ;  /* 0x0000000b260872a4 */ /* 0x000fe2000f8e0208 */
[----:B------:R-:W-:Y:S01]  /*7a50*/  SHF.R.U64 R34, R34, 0x3, RZ ;  /* 0x0000000322227819 */ /* 0x000fe200000012ff */
[----:B------:R-:W-:Y:S01]  /*7a60*/  UIMAD.WIDE.U32 UR6, UR38, UR10, UR6 ;  /* 0x0000000a260672a5 */ /* 0x000fe2000f8e0006 */
[----:B------:R-:W-:Y:S01]  /*7a70*/  LOP3.LUT R4, R9, 0x380, RZ, 0xc0, !PT ;  /* 0x0000038009047812 */ /* 0x000fe200078ec0ff */
[----:B------:R-:W-:Y:S01]  /*7a80*/  ULDC.64 UR4, c[0x0][0xb50] ;  /* 0x0002d40000047ab9 */ /* 0x000fe20000000a00 */
[----:B------:R-:W-:Y:S01]  /*7a90*/  LOP3.LUT R34, R34, R35, RZ, 0x3c, !PT ;  /* 0x0000002322227212 */ /* 0x000fe200078e3cff */
[----:B------:R-:W-:Y:S01]  /*7aa0*/  IMAD.X R35, RZ, RZ, R7, P6 ;  /* 0x000000ffff237224 */ /* 0x000fe200030e0607 */
[----:B------:R-:W-:-:S02]  /*7ab0*/  SHF.R.U64 R4, R4, 0x3, RZ ;  /* 0x0000000304047819 */ /* 0x000fc400000012ff */
[----:B------:R-:W-:Y:S02]  /*7ac0*/  IADD3 R11, P6, R6, 0x40, RZ ;  /* 0x00000040060b7810 */ /* 0x000fe40007fde0ff */
[----:B------:R-:W-:Y:S02]  /*7ad0*/  F2FP.BF16.F32.PACK_AB R33, R32, R33 ;  /* 0x000000212021723e */ /* 0x000fe400000010ff */
[----:B------:R-:W-:Y:S02]  /*7ae0*/  LOP3.LUT R32, R4, R9, RZ, 0x3c, !PT ;  /* 0x0000000904207212 */ /* 0x000fe400078e3cff */
[----:B------:R-:W-:Y:S02]  /*7af0*/  LOP3.LUT R4, R11, 0x380, RZ, 0xc0, !PT ;  /* 0x000003800b047812 */ /* 0x000fe400078ec0ff */
[----:B------:R-:W-:Y:S01]  /*7b00*/  F2FP.BF16.F32.PACK_AB R28, R28, R29 ;  /* 0x0000001d1c1c723e */ /* 0x000fe200000010ff */
[----:B------:R-:W-:Y:S01]  /*7b10*/  IMAD.X R29, RZ, RZ, R7, P6 ;  /* 0x000000ffff1d7224 */ /* 0x000fe200030e0607 */
[----:B------:R-:W-:-:S02]  /*7b20*/  SHF.R.U64 R4, R4, 0x3, RZ ;  /* 0x0000000304047819 */ /* 0x000fc400000012ff */
[----:B------:R-:W-:Y:S02]  /*7b30*/  F2FP.BF16.F32.PACK_AB R65, R64, R65 ;  /* 0x000000414041723e */ /* 0x000fe400000010ff */
[----:B------:R-:W-:Y:S02]  /*7b40*/  F2FP.BF16.F32.PACK_AB R67, R62, R67 ;  /* 0x000000433e43723e */ /* 0x000fe400000010ff */
[----:B------:R-:W-:Y:S02]  /*7b50*/  IADD3 R21, P5, R6, 0x4040, RZ ;  /* 0x0000404006157810 */ /* 0x000fe40007fbe0ff */
[----:B------:R-:W-:Y:S02]  /*7b60*/  SEL R62, R28, R33, P0 ;  /* 0x000000211c3e7207 */ /* 0x000fe40000000000 */
[----:B------:R-:W-:Y:S01]  /*7b70*/  SEL R64, R33, R28, P0 ;  /* 0x0000001c21407207 */ /* 0x000fe20000000000 */
[----:B------:R-:W-:Y:S01]  /*7b80*/  IMAD.X R33, RZ, RZ, R7, P2 ;  /* 0x000000ffff217224 */ /* 0x000fe200010e0607 */
[----:B------:R-:W-:-:S02]  /*7b90*/  LOP3.LUT R28, R4, R11, RZ, 0x3c, !PT ;  /* 0x0000000b041c7212 */ /* 0x000fc400078e3cff */
[----:B------:R-:W1:Y:S01]  /*7ba0*/  LDC R4, c[0x0][0xbe8] ;  /* 0x0002fa00ff047b82 */ /* 0x000e620000000800 */
[----:B------:R-:W-:Y:S02]  /*7bb0*/  LOP3.LUT R10, R21, 0x380, RZ, 0xc0, !PT ;  /* 0x00000380150a7812 */ /* 0x000fe400078ec0ff */
[----:B------:R-:W-:Y:S01]  /*7bc0*/  F2FP.BF16.F32.PACK_AB R36, R36, R37 ;  /* 0x000000252424723e */ /* 0x000fe200000010ff */
[----:B------:R-:W-:Y:S01]  /*7bd0*/  IMAD.X R37, RZ, RZ, R7, P5 ;  /* 0x000000ffff257224 */ /* 0x000fe200028e0607 */
[----:B------:R-:W-:Y:S02]  /*7be0*/  F2FP.BF16.F32.PACK_AB R41, R40, R41 ;  /* 0x000000292829723e */ /* 0x000fe400000010ff */
[----:B------:R-:W-:Y:S02]  /*7bf0*/  SHF.R.U64 R10, R10, 0x3, RZ ;  /* 0x000000030a0a7819 */ /* 0x000fe400000012ff */
[----:B------:R-:W-:Y:S02]  /*7c00*/  F2FP.BF16.F32.PACK_AB R73, R72, R73 ;  /* 0x000000494849723e */ /* 0x000fe400000010ff */
[----:B------:R-:W-:-:S02]  /*7c10*/  F2FP.BF16.F32.PACK_AB R83, R70, R83 ;  /* 0x000000534653723e */ /* 0x000fc400000010ff */
[----:B------:R-:W-:Y:S02]  /*7c20*/  SEL R70, R36, R41, P0 ;  /* 0x0000002924467207 */ /* 0x000fe40000000000 */
[----:B------:R-:W-:Y:S02]  /*7c30*/  SEL R72, R41, R36, P0 ;  /* 0x0000002429487207 */ /* 0x000fe40000000000 */
[----:B------:R-:W-:Y:S02]  /*7c40*/  LOP3.LUT R36, R10, R21, RZ, 0x3c, !PT ;  /* 0x000000150a247212 */ /* 0x000fe400078e3cff */
[----:B------:R-:W-:Y:S02]  /*7c50*/  LOP3.LUT R43, R6, 0x380, RZ, 0xc0, !PT ;  /* 0x00000380062b7812 */ /* 0x000fe400078ec0ff */
[----:B------:R-:W-:Y:S02]  /*7c60*/  IADD3 R21, P2, R26, 0x2000, RZ ;  /* 0x000020001a157810 */ /* 0x000fe40007f5e0ff */
[----:B------:R-:W-:-:S02]  /*7c70*/  F2FP.BF16.F32.PACK_AB R25, R20, R25 ;  /* 0x000000191419723e */ /* 0x000fc400000010ff */
[----:B------:R-:W-:Y:S02]  /*7c80*/  F2FP.BF16.F32.PACK_AB R42, R42, R47 ;  /* 0x0000002f2a2a723e */ /* 0x000fe400000010ff */
[----:B------:R-:W-:Y:S02]  /*7c90*/  F2FP.BF16.F32.PACK_AB R12, R12, R15 ;  /* 0x0000000f0c0c723e */ /* 0x000fe400000010ff */
[----:B------:R-:W-:Y:S02]  /*7ca0*/  SHF.R.U64 R43, R43, 0x3, RZ ;  /* 0x000000032b2b7819 */ /* 0x000fe400000012ff */
[----:B------:R-:W-:Y:S02]  /*7cb0*/  LOP3.LUT R20, R21, 0x380, RZ, 0xc0, !PT ;  /* 0x0000038015147812 */ /* 0x000fe400078ec0ff */
[----:B------:R-:W-:Y:S02]  /*7cc0*/  IADD3 R15, P3, R6, 0x4000, RZ ;  /* 0x00004000060f7810 */ /* 0x000fe40007f7e0ff */
[----:B------:R-:W-:-:S02]  /*7cd0*/  SEL R98, R42, R51, P0 ;  /* 0x000000332a627207 */ /* 0x000fc40000000000 */
[----:B------:R-:W-:Y:S01]  /*7ce0*/  SEL R100, R51, R42, P0 ;  /* 0x0000002a33647207 */ /* 0x000fe20000000000 */
[--C-:B------:R-:W-:Y:S01]  /*7cf0*/  IMAD.X R41, RZ, RZ, R7.reuse, P3 ;  /* 0x000000ffff297224 */ /* 0x100fe200018e0607 */
[C---:B------:R-:W-:Y:S02]  /*7d00*/  IADD3 R8, P4, R6.reuse, 0x4020, RZ ;  /* 0x0000402006087810 */ /* 0x040fe40007f9e0ff */
[----:B------:R-:W-:Y:S02]  /*7d10*/  IADD3 R13, P1, R6, 0x60, RZ ;  /* 0x00000060060d7810 */ /* 0x000fe40007f3e0ff */
[----:B------:R-:W-:Y:S01]  /*7d20*/  LOP3.LUT R42, R43, R6, RZ, 0x3c, !PT ;  /* 0x000000062b2a7212 */ /* 0x000fe200078e3cff */
[----:B------:R-:W-:Y:S01]  /*7d30*/  IMAD.X R39, RZ, RZ, R7, P4 ;  /* 0x000000ffff277224 */ /* 0x000fe200020e0607 */
[----:B------:R-:W-:Y:S02]  /*7d40*/  SHF.R.U64 R20, R20, 0x3, RZ ;  /* 0x0000000314147819 */ /* 0x000fe400000012ff */
[----:B------:R-:W-:-:S02]  /*7d50*/  LOP3.LUT R6, R15, 0x380, RZ, 0xc0, !PT ;  /* 0x000003800f067812 */ /* 0x000fc400078ec0ff */
[----:B------:R-:W-:Y:S01]  /*7d60*/  LOP3.LUT R20, R20, R21, RZ, 0x3c, !PT ;  /* 0x0000001514147212 */ /* 0x000fe200078e3cff */
[----:B------:R-:W-:Y:S01]  /*7d70*/  IMAD.X R21, RZ, RZ, R27, P2 ;  /* 0x000000ffff157224 */ /* 0x000fe200010e061b */
[----:B------:R-:W-:Y:S02]  /*7d80*/  SHF.R.U64 R6, R6, 0x3, RZ ;  /* 0x0000000306067819 */ /* 0x000fe400000012ff */
[----:B-1----:R-:W-:Y:S02]  /*7d90*/  ISETP.NE.AND P2, PT, R4, 0x1, PT ;  /* 0x000000010400780c */ /* 0x002fe40003f45270 */
[----:B------:R-:W-:Y:S02]  /*7da0*/  LOP3.LUT R40, R6, R15, RZ, 0x3c, !PT ;  /* 0x0000000f06287212 */ /* 0x000fe400078e3cff */
[----:B------:R-:W-:Y:S02]  /*7db0*/  LOP3.LUT R6, R13, 0x380, RZ, 0xc0, !PT ;  /* 0x000003800d067812 */ /* 0x000fe400078ec0ff */
[----:B------:R-:W-:-:S02]  /*7dc0*/  F2FP.BF16.F32.PACK_AB R60, R60, R61 ;  /* 0x0000003d3c3c723e */ /* 0x000fc400000010ff */
[----:B------:R-:W-:Y:S02]  /*7dd0*/  SHF.R.U64 R6, R6, 0x3, RZ ;  /* 0x0000000306067819 */ /* 0x000fe400000012ff */
[----:B------:R-:W-:Y:S02]  /*7de0*/  SEL R78, R60, R65, P0 ;  /* 0x000000413c4e7207 */ /* 0x000fe40000000000 */
[----:B------:R-:W-:Y:S02]  /*7df0*/  F2FP.BF16.F32.PACK_AB R68, R68, R69 ;  /* 0x000000454444723e */ /* 0x000fe400000010ff */
[----:B------:R-:W-:Y:S02]  /*7e00*/  SEL R60, R65, R60, P0 ;  /* 0x0000003c413c7207 */ /* 0x000fe40000000000 */
[----:B------:R-:W-:Y:S02]  /*7e10*/  SEL R90, R31, R30, P0 ;  /* 0x0000001e1f5a7207 */ /* 0x000fe40000000000 */
[----:B------:R-:W-:Y:S01]  /*7e20*/  SEL R92, R30, R31, P0 ;  /* 0x0000001f1e5c7207 */ /* 0x000fe20000000000 */
[----:B------:R-:W-:Y:S01]  /*7e30*/  IMAD.X R31, RZ, RZ, R7, P1 ;  /* 0x000000ffff1f7224 */ /* 0x000fe200008e0607 */
[----:B------:R-:W-:-:S02]  /*7e40*/  LOP3.LUT R30, R6, R13, RZ, 0x3c, !PT ;  /* 0x0000000d061e7212 */ /* 0x000fc400078e3cff */
[----:B------:R-:W-:Y:S01]  /*7e50*/  MOV R65, R34 ;  /* 0x0000002200417202 */ /* 0x000fe20000000f00 */
[----:B------:R-:W-:Y:S01]  /*7e60*/  IMAD R34, RZ, RZ, -UR37 ;  /* 0x80000025ff227e24 */ /* 0x000fe2000f8e02ff */
[----:B------:R-:W1:Y:S01]  /*7e70*/  @P2 LDC R35, c[0x0][0xbec] ;  /* 0x0002fb00ff232b82 */ /* 0x000e620000000800 */
[----:B------:R-:W-:Y:S02]  /*7e80*/  SEL R80, R68, R73, P0 ;  /* 0x0000004944507207 */ /* 0x000fe40000000000 */
[----:B------:R-:W-:Y:S01]  /*7e90*/  SEL R68, R73, R68, P0 ;  /* 0x0000004449447207 */ /* 0x000fe20000000000 */
[----:B0-----:R-:W-:Y:S01]  /*7ea0*/  IMAD R81, R81, R34, UR43 ;  /* 0x0000002b51517e24 */ /* 0x001fe2000f8e0222 */
[----:B------:R-:W-:Y:S02]  /*7eb0*/  MOV R73, R30 ;  /* 0x0000001e00497202 */ /* 0x000fe40000000f00 */
[----:B------:R-:W-:Y:S01]  /*7ec0*/  MOV R43, R7 ;  /* 0x00000007002b7202 */ /* 0x000fe20000000f00 */
[----:B------:R-:W0:Y:S01]  /*7ed0*/  @P2 LDC R30, c[0x0][0xbf0] ;  /* 0x0002fc00ff1e2b82 */ /* 0x000e220000000800 */
[----:B------:R-:W-:-:S02]  /*7ee0*/  F2FP.BF16.F32.PACK_AB R57, R56, R57 ;  /* 0x000000393839723e */ /* 0x000fc400000010ff */
[----:B------:R-:W-:Y:S02]  /*7ef0*/  F2FP.BF16.F32.PACK_AB R59, R54, R59 ;  /* 0x0000003b363b723e */ /* 0x000fe400000010ff */
[----:B------:R-:W-:Y:S02]  /*7f00*/  SEL R54, R12, R25, P0 ;  /* 0x000000190c367207 */ /* 0x000fe40000000000 */
[----:B------:R-:W-:Y:S02]  /*7f10*/  SEL R56, R25, R12, P0 ;  /* 0x0000000c19387207 */ /* 0x000fe40000000000 */
[----:B------:R-:W-:Y:S02]  /*7f20*/  IADD3 R25, P6, R26, 0x1000, RZ ;  /* 0x000010001a197810 */ /* 0x000fe40007fde0ff */
[----:B------:R-:W-:Y:S02]  /*7f30*/  MOV R75, R42 ;  /* 0x0000002a004b7202 */ /* 0x000fe40000000f00 */
[----:B------:R-:W-:-:S02]  /*7f40*/  LOP3.LUT R7, R8, 0x380, RZ, 0xc0, !PT ;  /* 0x0000038008077812 */ /* 0x000fc400078ec0ff */
[----:B------:R-:W-:Y:S01]  /*7f50*/  MOV R42, R32 ;  /* 0x00000020002a7202 */ /* 0x000fe20000000f00 */
[----:B------:R-:W-:Y:S01]  /*7f60*/  IMAD R32, R81, 0x80, R169 ;  /* 0x0000008051207824 */ /* 0x000fe200078e02a9 */
[----:B------:R-:W-:Y:S02]  /*7f70*/  F2FP.BF16.F32.PACK_AB R58, R58, R63 ;  /* 0x0000003f3a3a723e */ /* 0x000fe400000010ff */
[----:B------:R-:W-:Y:S02]  /*7f80*/  LOP3.LUT R24, R25, 0x380, RZ, 0xc0, !PT ;  /* 0x0000038019187812 */ /* 0x000fe400078ec0ff */
[----:B------:R-:W-:Y:S02]  /*7f90*/  SHF.R.U64 R7, R7, 0x3, RZ ;  /* 0x0000000307077819 */ /* 0x000fe400000012ff */
[----:B------:R-:W-:Y:S01]  /*7fa0*/  MOV R63, R28 ;  /* 0x0000001c003f7202 */ /* 0x000fe20000000f00 */
[----:B-1----:R-:W-:Y:S01]  /*7fb0*/  @P2 IMAD.HI.U32 R29, R32, R35, RZ ;  /* 0x00000023201d2227 */ /* 0x002fe200078e00ff */
[----:B------:R-:W-:-:S02]  /*7fc0*/  SHF.R.U64 R24, R24, 0x3, RZ ;  /* 0x0000000318187819 */ /* 0x000fc400000012ff */
[----:B------:R-:W-:Y:S01]  /*7fd0*/  LOP3.LUT R38, R7, R8, RZ, 0x3c, !PT ;  /* 0x0000000807267212 */ /* 0x000fe200078e3cff */
[----:B------:R-:W-:Y:S01]  /*7fe0*/  IMAD.MOV.U32 R28, RZ, RZ, R32 ;  /* 0x000000ffff1c7224 */ /* 0x000fe200078e0020 */
[----:B------:R-:W-:Y:S02]  /*7ff0*/  SEL R104, R58, R67, P0 ;  /* 0x000000433a687207 */ /* 0x000fe40000000000 */
[----:B0-----:R-:W-:Y:S02]  /*8000*/  @P2 SHF.R.U32.HI R28, RZ, R30, R29 ;  /* 0x0000001eff1c2219 */ /* 0x001fe4000001161d */
[----:B------:R-:W-:Y:S02]  /*8010*/  SEL R58, R67, R58, P0 ;  /* 0x0000003a433a7207 */ /* 0x000fe40000000000 */
[----:B------:R-:W-:Y:S01]  /*8020*/  LOP3.LUT R24, R24, R25, RZ, 0x3c, !PT ;  /* 0x0000001918187212 */ /* 0x000fe200078e3cff */
[----:B------:R-:W-:Y:S01]  /*8030*/  IMAD.X R25, RZ, RZ, R27, P6 ;  /* 0x000000ffff197224 */ /* 0x000fe200030e061b */
[----:B------:R-:W-:Y:S01]  /*8040*/  IADD3 R15, P1, R26, 0x3000, RZ ;  /* 0x000030001a0f7810 */ /* 0x000fe20007f3e0ff */
[----:B------:R-:W-:Y:S01]  /*8050*/  IMAD.MOV R61, RZ, RZ, -R28 ;  /* 0x000000ffff3d7224 */ /* 0x000fe200078e0a1c */
[----:B------:R-:W-:-:S02]  /*8060*/  F2FP.BF16.F32.PACK_AB R44, R44, R45 ;  /* 0x0000002d2c2c723e */ /* 0x000fc400000010ff */
[----:B------:R-:W-:Y:S01]  /*8070*/  MOV R67, R36 ;  /* 0x0000002400437202 */ /* 0x000fe20000000f00 */
[----:B------:R-:W-:Y:S01]  /*8080*/  IMAD R61, R4, R61, R32 ;  /* 0x0000003d043d7224 */ /* 0x000fe200078e0220 */
[----:B------:R-:W-:Y:S02]  /*8090*/  MOV R69, R38 ;  /* 0x0000002600457202 */ /* 0x000fe40000000f00 */
[----:B------:R-:W-:Y:S02]  /*80a0*/  IADD3 R45, P6, R26, 0x7000, RZ ;  /* 0x000070001a2d7810 */ /* 0x000fe40007fde0ff */
[----:B------:R-:W-:Y:S02]  /*80b0*/  F2FP.BF16.F32.PACK_AB R52, R52, R53 ;  /* 0x000000353434723e */ /* 0x000fe400000010ff */
[----:B------:R-:W-:Y:S02]  /*80c0*/  F2FP.BF16.F32.PACK_AB R50, R50, R55 ;  /* 0x000000373232723e */ /* 0x000fe400000010ff */
[----:B------:R-:W-:-:S02]  /*80d0*/  F2FP.BF16.F32.PACK_AB R66, R66, R71 ;  /* 0x000000474242723e */ /* 0x000fc400000010ff */
[----:B------:R-:W-:Y:S02]  /*80e0*/  LOP3.LUT R14, R15, 0x380, RZ, 0xc0, !PT ;  /* 0x000003800f0e7812 */ /* 0x000fe400078ec0ff */
[----:B------:R-:W-:Y:S02]  /*80f0*/  LOP3.LUT R6, R45, 0x380, RZ, 0xc0, !PT ;  /* 0x000003802d067812 */ /* 0x000fe400078ec0ff */
[----:B------:R-:W-:Y:S02]  /*8100*/  SEL R74, R44, R49, P0 ;  /* 0x000000312c4a7207 */ /* 0x000fe40000000000 */
[----:B------:R-:W-:Y:S02]  /*8110*/  SEL R76, R52, R57, P0 ;  /* 0x00000039344c7207 */ /* 0x000fe40000000000 */
[----:B------:R-:W-:Y:S02]  /*8120*/  SEL R102, R50, R59, P0 ;  /* 0x0000003b32667207 */ /* 0x000fe40000000000 */
[----:B------:R-:W-:-:S02]  /*8130*/  SEL R106, R66, R83, P0 ;  /* 0x00000053426a7207 */ /* 0x000fc40000000000 */
[----:B------:R-:W-:Y:S02]  /*8140*/  SHF.R.U64 R14, R14, 0x3, RZ ;  /* 0x000000030e0e7819 */ /* 0x000fe400000012ff */
[----:B------:R-:W-:Y:S02]  /*8150*/  SEL R44, R49, R44, P0 ;  /* 0x0000002c312c7207 */ /* 0x000fe40000000000 */
[----:B------:R-:W-:Y:S02]  /*8160*/  SEL R52, R57, R52, P0 ;  /* 0x0000003439347207 */ /* 0x000fe40000000000 */
[----:B------:R-:W-:Y:S02]  /*8170*/  SHF.R.U64 R6, R6, 0x3, RZ ;  /* 0x0000000306067819 */ /* 0x000fe400000012ff */
[----:B------:R-:W-:Y:S02]  /*8180*/  SEL R50, R59, R50, P0 ;  /* 0x000000323b327207 */ /* 0x000fe40000000000 */
[----:B------:R-:W-:Y:S01]  /*8190*/  LOP3.LUT R14, R14, R15, RZ, 0x3c, !PT ;  /* 0x0000000f0e0e7212 */ /* 0x000fe200078e3cff */
[----:B------:R-:W-:Y:S01]  /*81a0*/  IMAD.X R15, RZ, RZ, R27, P1 ;  /* 0x000000ffff0f7224 */ /* 0x000fe200008e061b */
[----:B------:R-:W-:Y:S01]  /*81b0*/  MOV R71, R40 ;  /* 0x0000002800477202 */ /* 0x000fe20000000f00 */
[----:B------:R-:W-:Y:S01]  /*81c0*/  IMAD.U32 R41, RZ, RZ, UR8 ;  /* 0x00000008ff297e24 */ /* 0x000fe2000f8e00ff */
[----:B------:R-:W-:Y:S01]  /*81d0*/  SEL R66, R83, R66, P0 ;  /* 0x0000004253427207 */ /* 0x000fe20000000000 */
[----:B------:R-:W-:Y:S01]  /*81e0*/  ULDC.64 UR8, c[0x0][0xae8] ;  /* 0x0002ba0000087ab9 */ /* 0x000fe20000000a00 */
[----:B------:R-:W-:-:S02]  /*81f0*/  LOP3.LUT R6, R6, R45, RZ, 0x3c, !PT ;  /* 0x0000002d06067212 */ /* 0x000fc400078e3cff */
[----:B------:R-:W-:Y:S01]  /*8200*/  SHF.R.S32.HI R30, RZ, 0x1f, R28 ;  /* 0x0000001fff1e7819 */ /* 0x000fe2000001141c */
[----:B--2---:R-:W-:Y:S01]  /*8210*/  SHFL.IDX PT, R46, R46, R3, 0x1c1f ;  /* 0x001c1f032e2e7589 */ /* 0x004fe200000e0000 */
[----:B------:R-:W-:Y:S02]  /*8220*/  LOP3.LUT R33, R3, 0x2, RZ, 0x3c, !PT ;  /* 0x0000000203217812 */ /* 0x000fe400078e3cff */
[----:B------:R-:W-:Y:S01]  /*8230*/  IADD3 R40, P1, R28, UR6, RZ ;  /* 0x000000061c287c10 */ /* 0x000fe2000ff3e0ff */
[----:B------:R-:W-:Y:S01]  /*8240*/  SHFL.IDX PT, R54, R54, R3, 0x1c1f ;  /* 0x001c1f0336367589 */ /* 0x000fe200000e0000 */
[----:B------:R-:W-:Y:S02]  /*8250*/  SHF.R.S32.HI R36, RZ, 0x1f, R61 ;  /* 0x0000001fff247819 */ /* 0x000fe4000001143d */
[----:B------:R-:W-:Y:S01]  /*8260*/  IADD3.X R41, R30, UR7, R41, P1, !PT ;  /* 0x000000071e297c10 */ /* 0x000fe20008ffe429 */
[----:B------:R-:W0:Y:S01]  /*8270*/  SHFL.IDX PT, R29, R48, R33, 0x1c1f ;  /* 0x001c1f21301d7589 */ /* 0x000e2200000e0000 */
[C---:B------:R-:W-:Y:S01]  /*8280*/  IADD3 R11, P4, R26.reuse, 0x5000, RZ ;  /* 0x000050001a0b7810 */ /* 0x040fe20007f9e0ff */
[----:B------:R-:W-:Y:S01]  /*8290*/  ULDC.64 UR6, c[0x0][0xb88] ;  /* 0x0002e20000067ab9 */ /* 0x000fe20000000a00 */
[----:B------:R-:W-:Y:S01]  /*82a0*/  IADD3 R13, P3, R26, 0x4000, RZ ;  /* 0x000040001a0d7810 */ /* 0x000fe20007f7e0ff */
[----:B------:R-:W1:Y:S01]  /*82b0*/  SHFL.IDX PT, R31, R56, R33, 0x1c1f ;  /* 0x001c1f21381f7589 */ /* 0x000e6200000e0000 */
[----:B------:R-:W-:Y:S01]  /*82c0*/  IMAD R36, R36, UR6, RZ ;  /* 0x0000000624247c24 */ /* 0x000fe2000f8e02ff */
[----:B------:R-:W-:Y:S01]  /*82d0*/  LOP3.LUT R10, R11, 0x380, RZ, 0xc0, !PT ;  /* 0x000003800b0a7812 */ /* 0x000fe200078ec0ff */
[----:B------:R-:W-:Y:S01]  /*82e0*/  IMAD.WIDE.U32 R40, R61, UR6, R40 ;  /* 0x000000063d287c25 */ /* 0x000fe2000f8e0028 */
[----:B------:R-:W-:Y:S01]  /*82f0*/  SHFL.IDX PT, R82, R82, R3, 0x1c1f ;  /* 0x001c1f0352527589 */ /* 0x000fe200000e0000 */
[----:B------:R-:W-:Y:S01]  /*8300*/  LOP3.LUT R12, R13, 0x380, RZ, 0xc0, !PT ;  /* 0x000003800d0c7812 */ /* 0x000fe200078ec0ff */
[----:B------:R-:W-:Y:S01]  /*8310*/  ULDC UR6, c[0x0][0xa88] ;  /* 0x0002a20000067ab9 */ /* 0x000fe20000000800 */
[----:B------:R-:W-:Y:S01]  /*8320*/  IMAD R77, R61, UR7, R36 ;  /* 0x000000073d4d7c24 */ /* 0x000fe2000f8e0224 */
[----:B------:R-:W2:Y:S01]  /*8330*/  SHFL.IDX PT, R35, R84, R33, 0x1c1f ;  /* 0x001c1f2154237589 */ /* 0x000ea200000e0000 */
[----:B------:R-:W-:-:S02]  /*8340*/  SHF.R.U64 R10, R10, 0x3, RZ ;  /* 0x000000030a0a7819 */ /* 0x000fc400000012ff */
[----:B------:R-:W-:Y:S01]  /*8350*/  SHF.R.U64 R12, R12, 0x3, RZ ;  /* 0x000000030c0c7819 */ /* 0x000fe200000012ff */
[----:B------:R-:W-:Y:S01]  /*8360*/  SHFL.IDX PT, R62, R62, R3, 0x1c1f ;  /* 0x001c1f033e3e7589 */ /* 0x000fe200000e0000 */
[----:B------:R-:W-:Y:S01]  /*8370*/  LOP3.LUT R10, R10, R11, RZ, 0x3c, !PT ;  /* 0x0000000b0a0a7212 */ /* 0x000fe200078e3cff */
[--C-:B------:R-:W-:Y:S01]  /*8380*/  IMAD.X R11, RZ, RZ, R27.reuse, P4 ;  /* 0x000000ffff0b7224 */ /* 0x100fe200020e061b */
[----:B------:R-:W-:Y:S01]  /*8390*/  LOP3.LUT P1, RZ, R19, 0x3, RZ, 0xc0, !PT ;  /* 0x0000000313ff7812 */ /* 0x000fe2000782c0ff */
[----:B------:R-:W-:Y:S01]  /*83a0*/  SHFL.IDX PT, R86, R86, R3, 0x1c1f ;  /* 0x001c1f0356567589 */ /* 0x000fe200000e0000 */
[----:B------:R-:W-:Y:S01]  /*83b0*/  LOP3.LUT R12, R12, R13, RZ, 0x3c, !PT ;  /* 0x0000000d0c0c7212 */ /* 0x000fe200078e3cff */
[----:B------:R-:W-:Y:S01]  /*83c0*/  IMAD.X R13, RZ, RZ, R27, P3 ;  /* 0x000000ffff0d7224 */ /* 0x000fe200018e061b */
[----:B------:R-:W-:Y:S01]  /*83d0*/  IADD3 R9, P5, R26, 0x6000, RZ ;  /* 0x000060001a097810 */ /* 0x000fe20007fbe0ff */
[----:B------:R3:W4:Y:S01]  /*83e0*/  SHFL.IDX PT, R37, R64, R33, 0x1c1f ;  /* 0x001c1f2140257589 */ /* 0x00072200000e0000 */
[----:B0-----:R-:W-:-:S02]  /*83f0*/  SEL R28, R46, R29, P0 ;  /* 0x0000001d2e1c7207 */ /* 0x001fc40000000000 */
[----:B------:R-:W-:Y:S01]  /*8400*/  SEL R30, R29, R46, P0 ;  /* 0x0000002e1d1e7207 */ /* 0x000fe20000000000 */
[----:B------:R-:W0:Y:S01]  /*8410*/  SHFL.IDX PT, R39, R88, R33, 0x1c1f ;  /* 0x001c1f2158277589 */ /* 0x000e2200000e0000 */
[----:B-1----:R-:W-:Y:S02]  /*8420*/  SEL R32, R54, R31, P0 ;  /* 0x0000001f36207207 */ /* 0x002fe40000000000 */
[----:B------:R-:W-:Y:S01]  /*8430*/  SEL R34, R31, R54, P0 ;  /* 0x000000361f227207 */ /* 0x000fe20000000000 */
[----:B------:R-:W-:Y:S01]  /*8440*/  SHFL.IDX PT, R90, R90, R3, 0x1c1f ;  /* 0x001c1f035a5a7589 */ /* 0x000fe200000e0000 */
[----:B------:R-:W-:Y:S01]  /*8450*/  LOP3.LUT R8, R9, 0x380, RZ, 0xc0, !PT ;  /* 0x0000038009087812 */ /* 0x000fe200078ec0ff */
[----:B---3--:R-:W-:Y:S01]  /*8460*/  IMAD R64, R4, UR6, RZ ;  /* 0x0000000604407c24 */ /* 0x008fe2000f8e02ff */
[----:B------:R-:W-:Y:S01]  /*8470*/  LOP3.LUT R7, R26, 0x380, RZ, 0xc0, !PT ;  /* 0x000003801a077812 */ /* 0x000fe200078ec0ff */
[----:B------:R-:W1:Y:S01]  /*8480*/  SHFL.IDX PT, R51, R92, R33, 0x1c1f ;  /* 0x001c1f215c337589 */ /* 0x000e6200000e0000 */
[----:B--2---:R-:W-:-:S02]  /*8490*/  SEL R29, R82, R35, P0 ;  /* 0x00000023521d7207 */ /* 0x004fc40000000000 */
[----:B------:R-:W-:Y:S01]  /*84a0*/  SEL R31, R35, R82, P0 ;  /* 0x00000052231f7207 */ /* 0x000fe20000000000 */
[----:B------:R-:W-:Y:S01]  /*84b0*/  BAR.SYNC.DEFER_BLOCKING 0x1, 0x100 ;  /* 0x0044000000007b1d */ /* 0x000fe20000010000 */
[----:B------:R-:W-:-:S05]  /*84c0*/  SHF.R.U64 R8, R8, 0x3, RZ ;  /* 0x0000000308087819 */ /* 0x000fca00000012ff */
[----:B------:R-:W-:Y:S01]  /*84d0*/  SHFL.IDX PT, R70, R70, R3, 0x1c1f ;  /* 0x001c1f0346467589 */ /* 0x000fe200000e0000 */
[----:B----4-:R-:W-:Y:S02]  /*84e0*/  SEL R36, R62, R37, P0 ;  /* 0x000000253e247207 */ /* 0x010fe40000000000 */
[----:B------:R-:W-:Y:S01]  /*84f0*/  SEL R38, R37, R62, P0 ;  /* 0x0000003e25267207 */ /* 0x000fe20000000000 */
[----:B------:R-:W-:Y:S01]  /*8500*/  SHFL.IDX PT, R74, R74, R3, 0x1c1f ;  /* 0x001c1f034a4a7589 */ /* 0x000fe200000e0000 */
[----:B0-----:R-:W-:Y:S02]  /*8510*/  SEL R35, R39, R86, P0 ;  /* 0x0000005627237207 */ /* 0x001fe40000000000 */
[----:B------:R-:W-:Y:S01]  /*8520*/  LOP3.LUT R8, R8, R9, RZ, 0x3c, !PT ;  /* 0x0000000908087212 */ /* 0x000fe200078e3cff */
[----:B------:R-:W-:Y:S01]  /*8530*/  SHFL.IDX PT, R76, R76, R3, 0x1c1f ;  /* 0x001c1f034c4c7589 */ /* 0x000fe200000e0000 */
[----:B------:R-:W-:-:S03]  /*8540*/  IMAD.X R9, RZ, RZ, R27, P5 ;  /* 0x000000ffff097224 */ /* 0x000fc600028e061b */
[----:B------:R-:W-:Y:S01]  /*8550*/  SHFL.IDX PT, R78, R78, R3, 0x1c1f ;  /* 0x001c1f034e4e7589 */ /* 0x000fe200000e0000 */
[----:B-1----:R-:W-:-:S03]  /*8560*/  SEL R37, R90, R51, P0 ;  /* 0x000000335a257207 */ /* 0x002fc60000000000 */
        /* <DEDUP_REMOVED lines=11> */
[----:B------:R-:W-:Y:S04]  /*8620*/  SHFL.IDX PT, R57, R50, R33, 0x1c1f ;  /* 0x001c1f2132397589 */ /* 0x000fe800000e0000 */
[----:B------:R-:W-:Y:S04]  /*8630*/  SHFL.IDX PT, R79, R58, R33, 0x1c1f ;  /* 0x001c1f213a4f7589 */ /* 0x000fe800000e0000 */
[----:B------:R-:W-:Y:S04]  /*8640*/  SHFL.IDX PT, R49, R68, R33, 0x1c1f ;  /* 0x001c1f2144317589 */ /* 0x000fe800000e0000 */
[----:B------:R-:W-:Y:S01]  /*8650*/  SHFL.IDX PT, R59, R66, R33, 0x1c1f ;  /* 0x001c1f21423b7589 */ /* 0x000fe200000e0000 */
[----:B0-----:R-:W-:-:S02]  /*8660*/  SEL R52, R76, R45, P0 ;  /* 0x0000002d4c347207 */ /* 0x001fc40000000000 */
[----:B------:R-:W-:Y:S01]  /*8670*/  SEL R54, R45, R76, P0 ;  /* 0x0000004c2d367207 */ /* 0x000fe20000000000 */
[----:B------:R0:W2:Y:S01]  /*8680*/  SHFL.IDX PT, R3, R72, R33, 0x1c1f ;  /* 0x001c1f2148037589 */ /* 0x0000a200000e0000 */
[----:B------:R-:W-:Y:S01]  /*8690*/  UIMAD UR6, UR12, UR8, URZ ;  /* 0x000000080c0672a4 */ /* 0x000fe2000f8e023f */
[----:B------:R-:W-:Y:S02]  /*86a0*/  SHF.R.U64 R7, R7, 0x3, RZ ;  /* 0x0000000307077819 */ /* 0x000fe400000012ff */
[----:B------:R3:W-:Y:S01]  /*86b0*/  STSM.16.M88.4 [R75], R28 ;  /* 0x0000001c4b007844 */ /* 0x0007e20000000200 */
[----:B-1----:R-:W-:Y:S02]  /*86c0*/  SEL R76, R78, R47, P0 ;  /* 0x0000002f4e4c7207 */ /* 0x002fe40000000000 */
[----:B------:R-:W-:Y:S02]  /*86d0*/  SEL R78, R47, R78, P0 ;  /* 0x0000004e2f4e7207 */ /* 0x000fe40000000000 */
[----:B0-----:R-:W-:-:S02]  /*86e0*/  SEL R33, R86, R39, P0 ;  /* 0x0000002756217207 */ /* 0x001fc40000000000 */
[----:B------:R-:W-:Y:S01]  /*86f0*/  SEL R39, R51, R90, P0 ;  /* 0x0000005a33277207 */ /* 0x000fe20000000000 */
[----:B------:R-:W-:Y:S01]  /*8700*/  IMAD R51, R81, 0x80, R168 ;  /* 0x0000008051337824 */ /* 0x000fe200078e02a8 */
[----:B------:R-:W-:Y:S01]  /*8710*/  UIMAD UR6, UR13, UR9, UR6 ;  /* 0x000000090d0672a4 */ /* 0x000fe2000f8e0206 */
[----:B------:R0:W-:Y:S01]  /*8720*/  STSM.16.M88.4 [R42], R32 ;  /* 0x000000202a007844 */ /* 0x0001e20000000200 */
[----:B------:R-:W-:Y:S01]  /*8730*/  LOP3.LUT R26, R7, R26, RZ, 0x3c, !PT ;  /* 0x0000001a071a7212 */ /* 0x000fe200078e3cff */
[----:B------:R-:W-:Y:S01]  /*8740*/  IMAD.X R7, RZ, RZ, R27, P6 ;  /* 0x000000ffff077224 */ /* 0x000fe200030e061b */
[----:B------:R-:W-:Y:S01]  /*8750*/  ISETP.GE.OR P3, PT, R51, R64, P1 ;  /* 0x000000403300720c */ /* 0x000fe20000f66670 */
[----:B------:R1:W-:Y:S01]  /*8760*/  STSM.16.M88.4 [R63], R36 ;  /* 0x000000243f007844 */ /* 0x0003e20000000200 */
[----:B---3--:R-:W-:Y:S01]  /*8770*/  IMAD.IADD R31, R41, 0x1, R77 ;  /* 0x00000001291f7824 */ /* 0x008fe200078e024d */
[----:B------:R-:W-:Y:S02]  /*8780*/  IADD3 R29, R51, 0x8, RZ ;  /* 0x00000008331d7810 */ /* 0x000fe40007ffe0ff */
[----:B------:R-:W-:-:S02]  /*8790*/  SEL R41, R98, R55, P0 ;  /* 0x0000003762297207 */ /* 0x000fc40000000000 */
[----:B------:R-:W-:Y:S02]  /*87a0*/  ISETP.GE.OR P1, PT, R29, R64, P1 ;  /* 0x000000401d00720c */ /* 0x000fe40000f26670 */
[----:B--2---:R-:W-:Y:S02]  /*87b0*/  SEL R28, R70, R3, P0 ;  /* 0x00000003461c7207 */ /* 0x004fe40000000000 */
[----:B------:R-:W-:Y:S02]  /*87c0*/  SEL R30, R3, R70, P0 ;  /* 0x00000046031e7207 */ /* 0x000fe40000000000 */
[C---:B0-----:R-:W-:Y:S01]  /*87d0*/  LEA R32, P4, R40.reuse, UR4, 0x2 ;  /* 0x0000000428207c11 */ /* 0x041fe2000f8810ff */
[----:B------:R-:W0:Y:S01]  /*87e0*/  @P2 LDC R3, c[0x0][0xbec] ;  /* 0x0002fb00ff032b82 */ /* 0x000e220000000800 */
[----:B------:R-:W-:Y:S02]  /*87f0*/  SEL R42, R43, R74, P0 ;  /* 0x0000004a2b2a7207 */ /* 0x000fe40000000000 */
[----:B------:R-:W-:Y:S01]  /*8800*/  LEA.HI.X R33, R40, UR5, R31, 0x2, P4 ;  /* 0x0000000528217c11 */ /* 0x000fe2000a0f141f */
[----:B------:R-:W-:Y:S01]  /*8810*/  SHFL.IDX PT, R60, R32, RZ, 0x1c1f ;  /* 0x001c1fff203c7589 */ /* 0x000fe200000e0000 */
[----:B------:R-:W-:-:S02]  /*8820*/  SEL R40, R74, R43, P0 ;  /* 0x0000002b4a287207 */ /* 0x000fc40000000000 */
[----:B------:R-:W-:Y:S01]  /*8830*/  SEL R29, R94, R53, P0 ;  /* 0x000000355e1d7207 */ /* 0x000fe20000000000 */
[----:B------:R-:W2:Y:S01]  /*8840*/  SHFL.IDX PT, R61, R33, RZ, 0x1c1f ;  /* 0x001c1fff213d7589 */ /* 0x000ea200000e0000 */
[----:B------:R-:W-:Y:S02]  /*8850*/  SEL R31, R53, R94, P0 ;  /* 0x0000005e351f7207 */ /* 0x000fe40000000000 */
[----:B------:R-:W-:Y:S01]  /*8860*/  SEL R43, R55, R98, P0 ;  /* 0x00000062372b7207 */ /* 0x000fe20000000000 */
[----:B------:R-:W-:Y:S01]  /*8870*/  SHFL.IDX PT, R62, R32, 0x1, 0x1c1f ;  /* 0x003c1f00203e7f89 */ /* 0x000fe200000e0000 */
[----:B------:R-:W-:Y:S02]  /*8880*/  SEL R53, R102, R57, P0 ;  /* 0x0000003966357207 */ /* 0x000fe40000000000 */
[----:B------:R-:W-:Y:S01]  /*8890*/  SEL R55, R57, R102, P0 ;  /* 0x0000006639377207 */ /* 0x000fe20000000000 */
[----:B------:R-:W-:Y:S01]  /*88a0*/  STSM.16.M88.4 [R73], R28 ;  /* 0x0000001c49007844 */ /* 0x000fe20000000200 */
[----:B------:R-:W-:-:S02]  /*88b0*/  SEL R77, R104, R79, P0 ;  /* 0x0000004f684d7207 */ /* 0x000fc40000000000 */
[----:B------:R-:W-:Y:S01]  /*88c0*/  SEL R79, R79, R104, P0 ;  /* 0x000000684f4f7207 */ /* 0x000fe20000000000 */
[----:B------:R-:W-:Y:S01]  /*88d0*/  STSM.16.M88.4 [R71], R40 ;  /* 0x0000002847007844 */ /* 0x000fe20000000200 */
[----:B-1----:R-:W-:Y:S02]  /*88e0*/  SEL R36, R80, R49, P0 ;  /* 0x0000003150247207 */ /* 0x002fe40000000000 */
[----:B------:R-:W-:Y:S01]  /*88f0*/  SEL R38, R49, R80, P0 ;  /* 0x0000005031267207 */ /* 0x000fe20000000000 */
[----:B------:R-:W-:Y:S01]  /*8900*/  STSM.16.M88.4 [R69], R52 ;  /* 0x0000003445007844 */ /* 0x000fe20000000200 */
[----:B------:R-:W-:Y:S02]  /*8910*/  SEL R37, R106, R59, P0 ;  /* 0x0000003b6a257207 */ /* 0x000fe40000000000 */
[----:B------:R-:W-:Y:S01]  /*8920*/  SEL R39, R59, R106, P0 ;  /* 0x0000006a3b277207 */ /* 0x000fe20000000000 */
[----:B------:R-:W-:Y:S04]  /*8930*/  STSM.16.M88.4 [R67], R76 ;  /* 0x0000004c43007844 */ /* 0x000fe80000000200 */
[----:B------:R-:W-:Y:S01]  /*8940*/  STSM.16.M88.4 [R65], R36 ;  /* 0x0000002441007844 */ /* 0x000fe20000000200 */
[----:B------:R-:W-:Y:S06]  /*8950*/  BAR.SYNC.DEFER_BLOCKING 0x1, 0x100 ;  /* 0x0044000000007b1d */ /* 0x000fec0000010000 */
[----:B------:R-:W1:Y:S04]  /*8960*/  SHFL.IDX PT, R63, R33, 0x1, 0x1c1f ;  /* 0x003c1f00213f7f89 */ /* 0x000e6800000e0000 */
[----:B--2---:R2:W-:Y:S01]  /*8970*/  @!P3 ST.E desc[UR48][R60.64], R5 ;  /* 0x000000053c00b985 */ /* 0x0045e2000c101930 */
[----:B------:R-:W-:-:S03]  /*8980*/  UIMAD.WIDE.U32 UR4, UR13, UR8, URZ ;  /* 0x000000080d0472a5 */ /* 0x000fc6000f8e003f */
[----:B------:R-:W-:Y:S01]  /*8990*/  ULDC.64 UR8, c[0x0][0xaf0] ;  /* 0x0002bc0000087ab9 */ /* 0x000fe20000000a00 */
[----:B-1----:R1:W-:Y:S01]  /*89a0*/  @!P1 ST.E desc[UR48][R62.64], R0 ;  /* 0x000000003e009985 */ /* 0x0023e2000c101930 */
[----:B--2---:R-:W2:Y:S03]  /*89b0*/  @P2 LDC R61, c[0x0][0xbf0] ;  /* 0x0002fc00ff3d2b82 */ /* 0x004ea60000000800 */
[----:B------:R3:W5:Y:S01]  /*89c0*/  LD.E.128 R40, desc[UR48][R8.64] ;  /* 0x0000003008287980 */ /* 0x000762000c101d00 */
[----:B------:R-:W-:Y:S02]  /*89d0*/  UIMAD UR7, UR14, UR8, URZ ;  /* 0x000000080e0772a4 */ /* 0x000fe4000f8e023f */
[----:B------:R-:W-:Y:S01]  /*89e0*/  UIADD3 UR5, UR5, UR6, URZ ;  /* 0x0000000605057290 */ /* 0x000fe2000fffe03f */
[----:B------:R4:W5:Y:S01]  /*89f0*/  LD.E.128 R36, desc[UR48][R6.64] ;  /* 0x0000003006247980 */ /* 0x000962000c101d00 */
[----:B-1----:R-:W-:-:S03]  /*8a00*/  IMAD R0, R17, 0x20, R18 ;  /* 0x0000002011007824 */ /* 0x002fc600078e0212 */
[----:B------:R-:W5:Y:S01]  /*8a10*/  LD.E.128 R48, desc[UR48][R26.64] ;  /* 0x000000301a307980 */ /* 0x000f62000c101d00 */
[----:B---3--:R-:W-:-:S03]  /*8a20*/  IMAD R8, R81, 0x80, R0 ;  /* 0x0000008051087824 */ /* 0x008fc600078e0200 */
[----:B------:R-:W5:Y:S01]  /*8a30*/  LD.E.128 R44, desc[UR48][R24.64] ;  /* 0x00000030182c7980 */ /* 0x000f62000c101d00 */
[----:B0-----:R-:W-:Y:S01]  /*8a40*/  @P2 IMAD.HI.U32 R0, R8, R3, RZ ;  /* 0x0000000308002227 */ /* 0x001fe200078e00ff */
[----:B------:R-:W-:Y:S02]  /*8a50*/  UIMAD UR7, UR38, UR9, UR7 ;  /* 0x00000009260772a4 */ /* 0x000fe4000f8e0207 */
[----:B------:R-:W5:Y:S01]  /*8a60*/  LD.E.128 R32, desc[UR48][R20.64] ;  /* 0x0000003014207980 */ /* 0x000f62000c101d00 */
[----:B------:R-:W-:Y:S01]  /*8a70*/  IMAD.MOV.U32 R5, RZ, RZ, R8 ;  /* 0x000000ffff057224 */ /* 0x000fe200078e0008 */
[----:B------:R-:W-:Y:S02]  /*8a80*/  UIMAD.WIDE.U32 UR38, UR38, UR8, UR4 ;  /* 0x00000008262672a5 */ /* 0x000fe4000f8e0004 */
[----:B------:R-:W5:Y:S01]  /*8a90*/  LD.E.128 R28, desc[UR48][R14.64] ;  /* 0x000000300e1c7980 */ /* 0x000f62000c101d00 */
[----:B--2---:R-:W-:Y:S01]  /*8aa0*/  @P2 SHF.R.U32.HI R5, RZ, R61, R0 ;  /* 0x0000003dff052219 */ /* 0x004fe20000011600 */
[----:B------:R-:W-:-:S02]  /*8ab0*/  UIADD3 UR4, UR39, UR7, URZ ;  /* 0x0000000727047290 */ /* 0x000fc4000fffe03f */
[----:B------:R-:W5:Y:S01]  /*8ac0*/  LD.E.128 R56, desc[UR48][R12.64] ;  /* 0x000000300c387980 */ /* 0x000f62000c101d00 */
[--C-:B------:R-:W-:Y:S01]  /*8ad0*/  SHF.R.S32.HI R0, RZ, 0x1f, R5.reuse ;  /* 0x0000001fff007819 */ /* 0x100fe20000011405 */
[----:B------:R-:W-:Y:S01]  /*8ae0*/  IMAD.MOV R3, RZ, RZ, -R5 ;  /* 0x000000ffff037224 */ /* 0x000fe200078e0a05 */
[----:B------:R-:W-:Y:S01]  /*8af0*/  ULDC.64 UR6, c[0x0][0xae0] ;  /* 0x0002b80000067ab9 */ /* 0x000fe20000000a00 */
[----:B----4-:R-:W-:Y:S01]  /*8b00*/  IMAD.U32 R7, RZ, RZ, UR39 ;  /* 0x00000027ff077e24 */ /* 0x010fe2000f8e00ff */
        /* <DEDUP_REMOVED lines=8> */
[----:B-1----:R-:W1:Y:S01]  /*8b90*/  FENCE.VIEW.ASYNC.S ;  /* 0x00000000000073c6 */ /* 0x002e620000000000 */
[----:B------:R-:W-:-:S02]  /*8ba0*/  IMAD.U32 R6, RZ, RZ, UR38 ;  /* 0x00000026ff067e24 */ /* 0x000fc4000f8e00ff */
[----:B------:R-:W-:Y:S02]  /*8bb0*/  IMAD.U32 R7, RZ, RZ, UR4 ;  /* 0x00000004ff077e24 */ /* 0x000fe4000f8e00ff */
[C---:B------:R-:W-:Y:S01]  /*8bc0*/  IMAD R9, R5.reuse, UR7, R0 ;  /* 0x0000000705097c24 */ /* 0x040fe2000f8e0200 */
[----:B------:R-:W-:Y:S01]  /*8bd0*/  SHF.R.S32.HI R0, RZ, 0x1f, R3 ;  /* 0x0000001fff007819 */ /* 0x000fe20000011403 */
[----:B------:R-:W-:Y:S01]  /*8be0*/  IMAD.WIDE.U32 R4, R5, UR6, R6 ;  /* 0x0000000605047c25 */ /* 0x000fe2000f8e0006 */
[----:B------:R-:W-:-:S03]  /*8bf0*/  ULDC.64 UR6, c[0x0][0xad8] ;  /* 0x0002b60000067ab9 */ /* 0x000fc60000000a00 */
[----:B------:R-:W-:Y:S02]  /*8c00*/  IMAD.IADD R5, R5, 0x1, R9 ;  /* 0x0000000105057824 */ /* 0x000fe400078e0209 */
[----:B------:R-:W-:Y:S02]  /*8c10*/  IMAD R0, R0, UR6, RZ ;  /* 0x0000000600007c24 */ /* 0x000fe4000f8e02ff */
[----:B------:R-:W-:Y:S01]  /*8c20*/  IMAD R81, R81, 0x80, R18 ;  /* 0x0000008051517824 */ /* 0x000fe200078e0212 */
[----:B------:R-:W-:Y:S01]  /*8c30*/  UIADD3 UR41, UR41, 0x22820, URZ ;  /* 0x0002282029297890 */ /* 0x000fe2000fffe03f */
[C---:B------:R-:W-:Y:S02]  /*8c40*/  IMAD R9, R3.reuse, UR7, R0 ;  /* 0x0000000703097c24 */ /* 0x040fe4000f8e0200 */
[----:B------:R-:W-:Y:S01]  /*8c50*/  IMAD.WIDE.U32 R4, R3, UR6, R4 ;  /* 0x0000000603047c25 */ /* 0x000fe2000f8e0004 */
[----:B------:R-:W-:Y:S01]  /*8c60*/  UIADD3 UR44, UR44, 0x1, URZ ;  /* 0x000000012c2c7890 */ /* 0x000fe2000fffe03f */
[----:B------:R-:W-:Y:S01]  /*8c70*/  ISETP.GE.AND P1, PT, R81, R64, PT ;  /* 0x000000405100720c */ /* 0x000fe20003f26270 */
[----:B------:R-:W-:Y:S01]  /*8c80*/  ULDC.64 UR6, c[0x0][0xa80] ;  /* 0x0002a00000067ab9 */ /* 0x000fe20000000a00 */
[----:B------:R-:W-:Y:S01]  /*8c90*/  UPRMT UR41, URZ, 0x654, UR41 ;  /* 0x000006543f297896 */ /* 0x000fe20008000029 */
[----:B------:R-:W-:Y:S01]  /*8ca0*/  IADD3 R5, R5, R9, RZ ;  /* 0x0000000905057210 */ /* 0x000fe20007ffe0ff */
[----:B------:R-:W-:Y:S01]  /*8cb0*/  UISETP.NE.AND UP0, UPT, UR44, 0x2, UPT ;  /* 0x000000022c00788c */ /* 0x000fe2000bf05270 */
[----:B------:R-:W-:Y:S01]  /*8cc0*/  LEA R0, P2, R4, UR6, 0x1 ;  /* 0x0000000604007c11 */ /* 0x000fe2000f8408ff */
[----:B------:R-:W-:-:S02]  /*8cd0*/  ULDC UR4, c[0x0][0xc] ;  /* 0x0000030000047ab9 */ /* 0x000fc40000000800 */
[----:B------:R-:W-:Y:S01]  /*8ce0*/  USEL UR5, URZ, 0x1, UP0 ;  /* 0x000000013f057887 */ /* 0x000fe20008000000 */
[----:B0-----:R-:W-:Y:S01]  /*8cf0*/  LEA.HI.X R10, R4, UR7, R5, 0x1, P2 ;  /* 0x00000007040a7c11 */ /* 0x001fe200090f0c05 */
[C---:B------:R-:W-:Y:S02]  /*8d00*/  VIADD R7, R81.reuse, 0x20 ;  /* 0x0000002051077836 */ /* 0x040fe40000000000 */
        /* <DEDUP_REMOVED lines=8> */
[----:B------:R-:W-:-:S02]  /*8d90*/  ISETP.GE.AND P3, PT, R7, R64, PT ;  /* 0x000000400700720c */ /* 0x000fc40003f66270 */
[----:B------:R-:W-:Y:S01]  /*8da0*/  ISETP.GE.AND P0, PT, R3, R64, PT ;  /* 0x000000400300720c */ /* 0x000fe20003f06270 */
[----:B------:R-:W-:-:S12]  /*8db0*/  @P1 BRA `(.L_x_6908) ;  /* 0x0000000000201947 */ /* 0x000fd80003800000 */
[----:B------:R-:W-:Y:S02]  /*8dc0*/  ULDC UR4, c[0x0][0xac8] ;  /* 0x0002b20000047ab9 */ /* 0x000fe40000000800 */
[----:B------:R-:W-:Y:S02]  /*8dd0*/  ISETP.GE.AND P2, PT, R16, UR4, PT ;  /* 0x0000000410007c0c */ /* 0x000fe4000bf46270 */
[----:B------:R-:W-:-:S11]  /*8de0*/  ISETP.GE.AND P1, PT, R2, UR4, PT ;  /* 0x0000000402007c0c */ /* 0x000fd6000bf26270 */
[----:B-1----:R-:W-:Y:S02]  /*8df0*/  @!P2 LEA R6, P4, R16, R8, 0x1 ;  /* 0x000000081006a211 */ /* 0x002fe400078808ff */
[----:B--2---:R-:W-:Y:S02]  /*8e00*/  @!P1 IMAD.WIDE R4, R2, 0x2, R8 ;  /* 0x0000000202049825 */ /* 0x004fe400078e0208 */
[----:B------:R-:W-:-:S03]  /*8e10*/  @!P2 LEA.HI.X R7, R16, R9, R192, 0x1, P4 ;  /* 0x000000091007a211 */ /* 0x000fc600020f0cc0 */
[----:B-----5:R3:W-:Y:S04]  /*8e20*/  @!P1 ST.E.128 desc[UR48][R4.64], R48 ;  /* 0x0000003004009985 */ /* 0x0207e8000c101d30 */
[----:B------:R3:W-:Y:S02]  /*8e30*/  @!P2 ST.E.128 desc[UR48][R6.64], R56 ;  /* 0x000000380600a985 */ /* 0x0007e4000c101d30 */
.L_x_6908:
[----:B------:R-:W-:Y:S05]  /*8e40*/  BSYNC B0 ;  /* 0x0000000000007941 */ /* 0x000fea0003800000 */
.L_x_6907:
[----:B--2---:R2:W4:Y:S01]  /*8e50*/  SHFL.IDX PT, R9, R10, 0x1, 0x181f ;  /* 0x00381f000a097f89 */ /* 0x00452200000e0000 */
[----:B------:R-:W-:Y:S03]  /*8e60*/  BSSY B0, `(.L_x_6909) ;  /* 0x000000b000007945 */ /* 0x000fe60003800000 */
[----:B-1----:R2:W1:Y:S01]  /*8e70*/  SHFL.IDX PT, R8, R0, 0x1, 0x181f ;  /* 0x00381f0000087f89 */ /* 0x00246200000e0000 */
[----:B------:R-:W-:Y:S05]  /*8e80*/  @P3 BRA `(.L_x_6910) ;  /* 0x0000000000203947 */ /* 0x000fea0003800000 */
[----:B------:R-:W-:Y:S02]  /*8e90*/  ULDC UR4, c[0x0][0xac8] ;  /* 0x0002b20000047ab9 */ /* 0x000fe40000000800 */
[----:B------:R-:W-:Y:S02]  /*8ea0*/  ISETP.GE.AND P3, PT, R16, UR4, PT ;  /* 0x0000000410007c0c */ /* 0x000fe4000bf66270 */
[----:B------:R-:W-:-:S11]  /*8eb0*/  ISETP.GE.AND P2, PT, R2, UR4, PT ;  /* 0x0000000402007c0c */ /* 0x000fd6000bf46270 */
[----:B-1-3--:R-:W-:Y:S02]  /*8ec0*/  @!P3 LEA R6, P1, R16, R8, 0x1 ;  /* 0x000000081006b211 */ /* 0x00afe400078208ff */
[----:B----4-:R-:W-:Y:S02]  /*8ed0*/  @!P2 IMAD.WIDE R4, R2, 0x2, R8 ;  /* 0x000000020204a825 */ /* 0x010fe400078e0208 */
[----:B------:R-:W-:-:S03]  /*8ee0*/  @!P3 LEA.HI.X R7, R16, R9, R192, 0x1, P1 ;  /* 0x000000091007b211 */ /* 0x000fc600008f0cc0 */
[----:B-----5:R1:W-:Y:S04]  /*8ef0*/  @!P2 ST.E.128 desc[UR48][R4.64], R44 ;  /* 0x0000002c0400a985 */ /* 0x0203e8000c101d30 */
[----:B------:R1:W-:Y:S02]  /*8f00*/  @!P3 ST.E.128 desc[UR48][R6.64], R52 ;  /* 0x000000340600b985 */ /* 0x0003e4000c101d30 */
.L_x_6910:
[----:B------:R-:W-:Y:S05]  /*8f10*/  BSYNC B0 ;  /* 0x0000000000007941 */ /* 0x000fea0003800000 */
.L_x_6909:
[----:B----4-:R4:W0:Y:S01]  /*8f20*/  SHFL.IDX PT, R9, R10, 0x2, 0x181f ;  /* 0x00581f000a097f89 */ /* 0x01082200000e0000 */
[----:B------:R-:W-:Y:S03]  /*8f30*/  BSSY B0, `(.L_x_6911) ;  /* 0x000000b000007945 */ /* 0x000fe60003800000 */
[----:B-1----:R4:W1:Y:S01]  /*8f40*/  SHFL.IDX PT, R8, R0, 0x2, 0x181f ;  /* 0x00581f0000087f89 */ /* 0x00286200000e0000 */
[----:B------:R-:W-:Y:S05]  /*8f50*/  @P0 BRA `(.L_x_6912) ;  /* 0x0000000000200947 */ /* 0x000fea0003800000 */
[----:B------:R-:W-:Y:S02]  /*8f60*/  ULDC UR4, c[0x0][0xac8] ;  /* 0x0002b20000047ab9 */ /* 0x000fe40000000800 */
[----:B------:R-:W-:Y:S02]  /*8f70*/  ISETP.GE.AND P2, PT, R16, UR4, PT ;  /* 0x0000000410007c0c */ /* 0x000fe4000bf46270 */
[----:B------:R-:W-:-:S11]  /*8f80*/  ISETP.GE.AND P1, PT, R2, UR4, PT ;  /* 0x0000000402007c0c */ /* 0x000fd6000bf26270 */
[----:B-1-3--:R-:W-:Y:S02]  /*8f90*/  @!P2 LEA R6, P0, R16, R8, 0x1 ;  /* 0x000000081006a211 */ /* 0x00afe400078008ff */
[----:B0-----:R-:W-:Y:S02]  /*8fa0*/  @!P1 IMAD.WIDE R4, R2, 0x2, R8 ;  /* 0x0000000202049825 */ /* 0x001fe400078e0208 */
[----:B------:R-:W-:-:S03]  /*8fb0*/  @!P2 LEA.HI.X R7, R16, R9, R192, 0x1, P0 ;  /* 0x000000091007a211 */ /* 0x000fc600000f0cc0 */
[----:B-----5:R0:W-:Y:S04]  /*8fc0*/  @!P1 ST.E.128 desc[UR48][R4.64], R32 ;  /* 0x0000002004009985 */ /* 0x0201e8000c101d30 */
[----:B------:R0:W-:Y:S02]  /*8fd0*/  @!P2 ST.E.128 desc[UR48][R6.64], R40 ;  /* 0x000000280600a985 */ /* 0x0001e4000c101d30 */
.L_x_6912:
[----:B------:R-:W-:Y:S05]  /*8fe0*/  BSYNC B0 ;  /* 0x0000000000007941 */ /* 0x000fea0003800000 */
.L_x_6911:
        /* <DEDUP_REMOVED lines=9> */
[----:B------:R-:W-:-:S11]  /*9080*/  ISETP.GE.AND P1, PT, R2, UR4, PT ;  /* 0x0000000402007c0c */ /* 0x000fd6000bf26270 */
[----:B0--3--:R-:W-:Y:S02]  /*9090*/  @!P2 LEA R6, P0, R16, R8, 0x1 ;  /* 0x000000081006a211 */ /* 0x009fe400078008ff */
[----:B------:R-:W-:Y:S02]  /*90a0*/  @!P1 IMAD.WIDE R4, R2, 0x2, R8 ;  /* 0x0000000202049825 */ /* 0x000fe400078e0208 */
[----:B------:R-:W-:-:S03]  /*90b0*/  @!P2 LEA.HI.X R7, R16, R9, R192, 0x1, P0 ;  /* 0x000000091007a211 */ /* 0x000fc600000f0cc0 */
[----:B-----5:R1:W-:Y:S04]  /*90c0*/  @!P1 ST.E.128 desc[UR48][R4.64], R28 ;  /* 0x0000001c04009985 */ /* 0x0203e8000c101d30 */
[----:B------:R1:W-:Y:S02]  /*90d0*/  @!P2 ST.E.128 desc[UR48][R6.64], R36 ;  /* 0x000000240600a985 */ /* 0x0003e4000c101d30 */
.L_x_6914:
[----:B------:R-:W-:Y:S05]  /*90e0*/  BSYNC B0 ;  /* 0x0000000000007941 */ /* 0x000fea0003800000 */
.L_x_6913:
[----:B--2-4-:R-:W2:Y:S02]  /*90f0*/  LDC R0, c[0x0][0xc34] ;  /* 0x00030d00ff007b82 */ /* 0x014ea40000000800 */
[----:B--2---:R-:W-:-:S13]  /*9100*/  ISETP.LE.AND P0, PT, R0, UR43, PT ;  /* 0x0000002b00007c0c */ /* 0x004fda000bf03270 */
[----:B------:R-:W-:Y:S05]  /*9110*/  @!P0 BRA `(.L_x_6915) ;  /* 0xffffff7800f08947 */ /* 0x000fea000383ffff */
[----:B------:R-:W-:Y:S05]  /*9120*/  EXIT ;  /* 0x000000000000794d */ /* 0x000fea0003800000 */
.L_x_6881:
[----:B------:R-:W-:-:S08]  /*9130*/  NOP ;  /* 0x0000000000007918 */ /* 0x000fd00000000000 */
[----:B------:R-:W0:-:S00]  /*9140*/  USETMAXREG.DEALLOC.CTAPOOL 0x28 ;  /* 0x00000028000079c8 */ /* 0x000e0000080e0500 */
[----:B------:R-:W1:Y:S01]  /*9150*/  S2UR UR39, SR_CTAID.X ;  /* 0x00000000002779c3 */ /* 0x000e620000002500 */
[----:B0-----:R-:W-:Y:S01]  /*9160*/  IMAD.MOV.U32 R0, RZ, RZ, 0x1 ;  /* 0x00000001ff007424 */ /* 0x001fe200078e00ff */
[----:B------:R-:W-:Y:S01]  /*9170*/  UMOV UR37, 0x1 ;  /* 0x0000000100257882 */ /* 0x000fe20000000000 */
[----:B------:R-:W-:-:S03]  /*9180*/  IMAD.MOV.U32 R37, RZ, RZ, RZ ;  /* 0x000000ffff257224 */ /* 0x000fc600078e00ff */
[----:B------:R0:W-:Y:S02]  /*9190*/  STL [R1+0x8], R0 ;  /* 0x0000080001007387 */ /* 0x0001e40000100800 */
[----:B------:R-:W1:Y:S02]  /*91a0*/  LDC R2, c[0x0][0xc34] ;  /* 0x00030d00ff027b82 */ /* 0x000e640000000800 */
[----:B-1----:R-:W-:-:S13]  /*91b0*/  ISETP.LE.AND P0, PT, R2, UR39, PT ;  /* 0x0000002702007c0c */ /* 0x002fda000bf03270 */
[----:B0-----:R-:W-:Y:S05]  /*91c0*/  @P0 BRA `(.L_x_6916) ;  /* 0x00000050002c0947 */ /* 0x001fea0003800000 */
        /* <DEDUP_REMOVED lines=8> */
[----:B------:R-:W-:Y:S01]  /*9250*/  IMAD.MOV.U32 R37, RZ, RZ, RZ ;  /* 0x000000ffff257224 */ /* 0x000fe200078e00ff */
[----:B------:R-:W-:Y:S02]  /*9260*/  ULEA UR42, UR46, UR42, 0x18 ;  /* 0x0000002a2e2a7291 */ /* 0x000fe4000f8ec03f */
        /* <DEDUP_REMOVED lines=15> */
[C---:B------:R-:W-:Y:S01]  /*9360*/  LOP3.LUT R0, R8.reuse, 0x7f, RZ, 0xc0, !PT ;  /* 0x0000007f08007812 */ /* 0x040fe200078ec0ff */
[C---:B------:R-:W-:Y:S01]  /*9370*/  IMAD.SHL.U32 R31, R8.reuse, 0x80, RZ ;  /* 0x00000080081f7824 */ /* 0x040fe200078e00ff */
[C---:B------:R-:W-:Y:S01]  /*9380*/  LOP3.LUT P1, RZ, R8.reuse, 0x4, RZ, 0xc0, !PT ;  /* 0x0000000408ff7812 */ /* 0x040fe2000782c0ff */
[----:B------:R-:W-:Y:S01]  /*9390*/  IMAD.SHL.U32 R6, R8, 0x4, RZ ;  /* 0x0000000408067824 */ /* 0x000fe200078e00ff */
[----:B------:R-:W-:Y:S01]  /*93a0*/  LOP3.LUT R5, R4, 0x80, RZ, 0xc0, !PT ;  /* 0x0000008004057812 */ /* 0x000fe200078ec0ff */
[----:B------:R-:W-:Y:S01]  /*93b0*/  UIADD3 UR4, UR43, -0x1, URZ ;  /* 0xffffffff2b047890 */ /* 0x000fe2000fffe03f */
[----:B------:R-:W-:Y:S01]  /*93c0*/  SHF.R.U32.HI R2, RZ, 0x5, R0 ;  /* 0x00000005ff027819 */ /* 0x000fe20000011600 */
[----:B------:R-:W-:Y:S01]  /*93d0*/  IMAD.SHL.U32 R9, R8, 0x2, RZ ;  /* 0x0000000208097824 */ /* 0x000fe200078e00ff */
[----:B------:R-:W-:Y:S01]  /*93e0*/  LOP3.LUT R3, R31, 0x380, RZ, 0xc0, !PT ;  /* 0x000003801f037812 */ /* 0x000fe200078ec0ff */
[----:B------:R-:W-:Y:S01]  /*93f0*/  UIMAD UR5, UR4, -0xa0, UR40 ;  /* 0xffffff60040578a4 */ /* 0x000fe2000f8e0228 */
[----:B------:R-:W-:Y:S01]  /*9400*/  LOP3.LUT R7, R4, 0x60, RZ, 0xc0, !PT ;  /* 0x0000006004077812 */ /* 0x000fe200078ec0ff */
[----:B------:R-:W-:Y:S01]  /*9410*/  UIMAD UR4, UR43, UR6, -0xa0 ;  /* 0xffffff602b0474a4 */ /* 0x000fe2000f8e0206 */
[----:B------:R-:W-:Y:S01]  /*9420*/  LOP3.LUT R5, R5, 0x10, R8, 0xf8, !PT ;  /* 0x0000001005057812 */ /* 0x000fe200078ef808 */
[----:B------:R-:W-:Y:S01]  /*9430*/  IMAD R3, R2, 0x10, R3 ;  /* 0x0000001002037824 */ /* 0x000fe200078e0203 */
[----:B------:R-:W-:Y:S01]  /*9440*/  LOP3.LUT R4, R4, 0x100, RZ, 0xc0, !PT ;  /* 0x0000010004047812 */ /* 0x000fe200078ec0ff */
[----:B------:R-:W-:Y:S01]  /*9450*/  IMAD R7, R2, 0x200, R7 ;  /* 0x0000020002077824 */ /* 0x000fe200078e0207 */
[----:B------:R-:W-:Y:S01]  /*9460*/  LOP3.LUT R5, R5, 0x10, R6, 0x78, !PT ;  /* 0x0000001005057812 */ /* 0x000fe200078e7806 */
[----:B------:R-:W-:Y:S01]  /*9470*/  IMAD.SHL.U32 R2, R8, 0x10, RZ ;  /* 0x0000001008027824 */ /* 0x000fe200078e00ff */
[----:B------:R-:W-:Y:S01]  /*9480*/  SHF.R.U32.HI R0, RZ, 0x3, R0 ;  /* 0x00000003ff007819 */ /* 0x000fe20000011600 */
[----:B------:R-:W-:Y:S01]  /*9490*/  UIMAD UR41, UR41, UR7, URZ ;  /* 0x00000007292972a4 */ /* 0x000fe2000f8e023f */
[----:B------:R-:W-:Y:S01]  /*94a0*/  IADD3 R5, R5, R7, R4 ;  /* 0x0000000705057210 */ /* 0x000fe20007ffe004 */
[----:B------:R-:W-:Y:S01]  /*94b0*/  UIADD3 UR43, UR43, -0x2, URZ ;  /* 0xfffffffe2b2b7890 */ /* 0x000fe2000fffe03f */
[----:B------:R-:W-:Y:S01]  /*94c0*/  LOP3.LUT R4, R3, 0x70, R2, 0x78, !PT ;  /* 0x0000007003047812 */ /* 0x000fe200078e7802 */
[----:B------:R-:W-:Y:S01]  /*94d0*/  IMAD.MOV.U32 R3, RZ, RZ, 0x1 ;  /* 0x00000001ff037424 */ /* 0x000fe200078e00ff */
[----:B------:R-:W-:Y:S01]  /*94e0*/  LOP3.LUT R6, R2, 0x3f0, RZ, 0xc0, !PT ;  /* 0x000003f002067812 */ /* 0x000fe200078ec0ff */
[----:B------:R0:W-:Y:S01]  /*94f0*/  STL [R1+0x20], R5 ;  /* 0x0000200501007387 */ /* 0x0001e20000100800 */
[----:B------:R-:W-:-:S02]  /*9500*/  LOP3.LUT R31, R4, 0xc00, R31, 0xf8, !PT ;  /* 0x00000c00041f7812 */ /* 0x000fc400078ef81f */
[----:B------:R-:W-:Y:S01]  /*9510*/  LOP3.LUT R9, R6, 0x70, R9, 0x78, !PT ;  /* 0x0000007006097812 */ /* 0x000fe200078e7809 */
[----:B------:R1:W-:Y:S01]  /*9520*/  STL [R1+0x8], R3 ;  /* 0x0000080301007387 */ /* 0x0003e20000100800 */
[C---:B------:R-:W-:Y:S01]  /*9530*/  IADD3 R6, R31.reuse, 0x40, RZ ;  /* 0x000000401f067810 */ /* 0x040fe20007ffe0ff */
[----:B------:R-:W-:Y:S01]  /*9540*/  @P1 VIADD R6, R31, 0xffffffc0 ;  /* 0xffffffc01f061836 */ /* 0x000fe20000000000 */
[--C-:B------:R-:W-:Y:S02]  /*9550*/  LOP3.LUT R7, R9, 0x400, R2.reuse, 0xf8, !PT ;  /* 0x0000040009077812 */ /* 0x100fe400078ef802 */
[C---:B0-----:R-:W-:Y:S02]  /*9560*/  LOP3.LUT R5, R0.reuse, 0x70, R2, 0xf8, !PT ;  /* 0x0000007000057812 */ /* 0x041fe400078ef802 */
[----:B------:R-:W-:Y:S01]  /*9570*/  IADD3 R0, -R0, UR5, RZ ;  /* 0x0000000500007c10 */ /* 0x000fe2000fffe1ff */
[----:B------:R-:W-:Y:S01]  /*9580*/  STL [R1+0x18], R7 ;  /* 0x0000180701007387 */ /* 0x000fe20000100800 */
[----:B-1----:R-:W-:Y:S01]  /*9590*/  LOP3.LUT R3, R2, 0x70, RZ, 0xc0, !PT ;  /* 0x0000007002037812 */ /* 0x002fe200078ec0ff */
[----:B------:R-:W-:Y:S01]  /*95a0*/  VIADD R2, R7, UR42 ;  /* 0x0000002a07027c36 */ /* 0x000fe20008000000 */
[C---:B------:R-:W-:Y:S01]  /*95b0*/  LOP3.LUT R4, R5.reuse, 0x80, RZ, 0xfc, !PT ;  /* 0x0000008005047812 */ /* 0x040fe200078efcff */
[----:B------:R-:W-:Y:S01]  /*95c0*/  VIADD R5, R5, UR4 ;  /* 0x0000000405057c36 */ /* 0x000fe20008000000 */
[----:B------:R-:W-:-:S02]  /*95d0*/  ISETP.GE.AND P0, PT, R3, UR9, PT ;  /* 0x0000000903007c0c */ /* 0x000fc4000bf06270 */
[----:B------:R0:W-:Y:S02]  /*95e0*/  STL [R1+0x2c], R2 ;  /* 0x00002c0201007387 */ /* 0x0001e40000100800 */
[C---:B------:R-:W-:Y:S02]  /*95f0*/  ISETP.LT.OR P1, PT, R0.reuse, 0x1, P0 ;  /* 0x000000010000780c */ /* 0x040fe40000721670 */
[C---:B------:R-:W-:Y:S01]  /*9600*/  ISETP.LT.OR P3, PT, R0.reuse, 0x11, P0 ;  /* 0x000000110000780c */ /* 0x040fe20000761670 */
[----:B------:R1:W-:Y:S01]  /*9610*/  STL [R1+0x1c], R6 ;  /* 0x00001c0601007387 */ /* 0x0003e20000100800 */
[----:B------:R-:W-:-:S03]  /*9620*/  ISETP.LT.OR P2, PT, R0, 0x21, P0 ;  /* 0x000000210000780c */ /* 0x000fc60000741670 */
[----:B------:R1:W-:Y:S01]  /*9630*/  STL [R1+0x14], R0 ;  /* 0x0000140001007387 */ /* 0x0003e20000100800 */
[----:B0-----:R-:W-:-:S03]  /*9640*/  VIADD R2, R4, UR4 ;  /* 0x0000000404027c36 */ /* 0x001fc60008000000 */
[----:B------:R1:W-:Y:S02]  /*9650*/  STL [R1+0x24], R5 ;  /* 0x0000240501007387 */ /* 0x0003e40000100800 */
        /* <DEDUP_REMOVED lines=26> */
[----:B------:R-:W-:Y:S02]  /*9800*/  ISETP.LT.U32.AND P2, PT, R4, 0xa0, !P0 ;  /* 0x000000a00400780c */ /* 0x000fe40004741070 */
[----:B------:R-:W-:Y:S02]  /*9810*/  LOP3.LUT R28, R28, 0xfeffffff, RZ, 0xc0, !PT ;  /* 0xfeffffff1c1c7812 */ /* 0x000fe400078ec0ff */
[----:B------:R-:W-:Y:S02]  /*9820*/  ISETP.GE.AND P0, PT, R0, 0x1, PT ;  /* 0x000000010000780c */ /* 0x000fe40003f06270 */
[----:B------:R-:W-:Y:S02]  /*9830*/  @P1 LOP3.LUT R28, R28, 0x1000000, RZ, 0xfc, !PT ;  /* 0x010000001c1c1812 */ /* 0x000fe400078efcff */
[----:B------:R-:W-:-:S02]  /*9840*/  ISETP.GE.AND P1, PT, R0, 0x11, PT ;  /* 0x000000110000780c */ /* 0x000fc40003f26270 */
        /* <DEDUP_REMOVED lines=28> */
[----:B------:R-:W-:-:S04]  /*9a10*/  @P2 LOP3.LUT R28, R28, 0x20, RZ, 0xfc, !PT ;  /* 0x000000201c1c2812 */ /* 0x000fc800078efcff */
[----:B------:R-:W-:-:S04]  /*9a20*/  LOP3.LUT R28, R28, 0xfffffffe, RZ, 0xc0, !PT ;  /* 0xfffffffe1c1c7812 */ /* 0x000fc800078ec0ff */
[----:B------:R-:W-:-:S04]  /*9a30*/  LOP3.LUT R28, R28, 0xffffbfff, RZ, 0xc0, !PT ;  /* 0xffffbfff1c1c7812 */ /* 0x000fc800078ec0ff */
[----:B------:R-:W-:Y:S02]  /*9a40*/  @P0 LOP3.LUT R28, R28, 0x4000, RZ, 0xfc, !PT ;  /* 0x000040001c1c0812 */ /* 0x000fe400078efcff */
[----:B------:R-:W-:Y:S02]  /*9a50*/  ISETP.GE.AND P0, PT, R3, UR8, PT ;  /* 0x0000000803007c0c */ /* 0x000fe4000bf06270 */
[----:B------:R-:W-:-:S04]  /*9a60*/  @P1 LOP3.LUT R28, R28, 0x1, RZ, 0xfc, !PT ;  /* 0x000000011c1c1812 */ /* 0x000fc800078efcff */
[----:B------:R-:W-:-:S07]  /*9a70*/  LOP3.LUT R28, R28, 0xffffffef, RZ, 0xc0, !PT ;  /* 0xffffffef1c1c7812 */ /* 0x000fce00078ec0ff */
[----:B-1----:R-:W-:-:S07]  /*9a80*/  @P0 LOP3.LUT R28, R28, 0x10, RZ, 0xfc, !PT ;  /* 0x000000101c1c0812 */ /* 0x002fce00078efcff */
.L_x_6966:
        /* <DEDUP_REMOVED lines=9> */
[----:B------:R-:W-:-:S04]  /*9b20*/  UMOV UR38, URZ ;  /* 0x0000003f00267c82 */ /* 0x000fc80008000000 */
        /* <DEDUP_REMOVED lines=9> */
[----:B-1---5:R-:W-:Y:S11]  /*9bc0*/  @!P0 BRA `(.L_x_6917) ;  /* 0x0000000000188947 */ /* 0x022ff60003800000 */
[----:B------:R-:W-:Y:S02]  /*9bd0*/  ULDC.64 UR4, c[0x0][0xa28] ;  /* 0x00028a0000047ab9 */ /* 0x000fe40000000a00 */
[----:B------:R-:W-:-:S06]  /*9be0*/  UIMAD.WIDE UR4, UR45, 0x4, UR4 ;  /* 0x000000042d0478a5 */ /* 0x000fcc000f8e0204 */
[----:B------:R-:W-:Y:S02]  /*9bf0*/  IMAD.U32 R2, RZ, RZ, UR4 ;  /* 0x00000004ff027e24 */ /* 0x000fe4000f8e00ff */
[----:B------:R-:W-:-:S05]  /*9c00*/  IMAD.U32 R3, RZ, RZ, UR5 ;  /* 0x00000005ff037e24 */ /* 0x000fca000f8e00ff */
[----:B------:R-:W2:Y:S02]  /*9c10*/  LDG.E R2, desc[UR48][R2.64] ;  /* 0x0000003002027981 */ /* 0x000ea4000c1e1900 */
[----:B--2---:R-:W-:-:S15]  /*9c20*/  R2UR UR38, R2 ;  /* 0x00000000022672ca */ /* 0x004fde00000e0000 */
.L_x_6917:
[----:B------:R-:W-:-:S13]  /*9c30*/  PLOP3.LUT P0, PT, PT, PT, UP0, 0x80, 0x0 ;  /* 0x000000000000781c */ /* 0x000fda0003f0f008 */
[----:B------:R-:W-:Y:S05]  /*9c40*/  @!P0 BRA `(.L_x_6918) ;  /* 0x0000000000408947 */ /* 0x000fea0003800000 */
[----:B------:R-:W-:Y:S01]  /*9c50*/  MOV R2, 0x0 ;  /* 0x0000000000027802 */ /* 0x000fe20000000f00 */
[----:B------:R-:W-:Y:S01]  /*9c60*/  ULDC.64 UR4, c[0x4][0x1b0] ;  /* 0x01006c0000047ab9 */ /* 0x000fe20000000a00 */
[----:B------:R-:W-:Y:S01]  /*9c70*/  ULDC.64 UR6, c[0x4][0x1b8] ;  /* 0x01006e0000067ab9 */ /* 0x000fe20000000a00 */
[----:B------:R-:W-:Y:S01]  /*9c80*/  IMAD.U32 R4, RZ, RZ, UR4 ;  /* 0x00000004ff047e24 */ /* 0x000fe2000f8e00ff */
[----:B------:R-:W-:Y:S01]  /*9c90*/  MOV R8, 0x70 ;  /* 0x0000007000087802 */ /* 0x000fe20000000f00 */
[----:B------:R-:W-:Y:S01]  /*9ca0*/  IMAD.U32 R5, RZ, RZ, UR5 ;  /* 0x00000005ff057e24 */ /* 0x000fe2000f8e00ff */
[----:B------:R-:W0:Y:S01]  /*9cb0*/  LDC.64 R2, c[0x4][R2] ;  /* 0x0100000002027b82 */ /* 0x000e220000000a00 */
[----:B------:R-:W-:Y:S01]  /*9cc0*/  ULDC.64 UR4, c[0x4][0x78] ;  /* 0x01001e0000047ab9 */ /* 0x000fe20000000a00 */
[----:B------:R-:W-:Y:S02]  /*9cd0*/  IMAD.U32 R6, RZ, RZ, UR6 ;  /* 0x00000006ff067e24 */ /* 0x000fe4000f8e00ff */
[----:B------:R-:W-:-:S02]  /*9ce0*/  IMAD.U32 R7, RZ, RZ, UR7 ;  /* 0x00000007ff077e24 */ /* 0x000fc4000f8e00ff */
[----:B------:R-:W-:Y:S02]  /*9cf0*/  IMAD.U32 R10, RZ, RZ, UR4 ;  /* 0x00000004ff0a7e24 */ /* 0x000fe4000f8e00ff */
[----:B------:R-:W-:Y:S02]  /*9d00*/  IMAD.U32 R11, RZ, RZ, UR5 ;  /* 0x00000005ff0b7e24 */ /* 0x000fe4000f8e00ff */
[----:B------:R-:W-:Y:S02]  /*9d10*/  IMAD.MOV.U32 R12, RZ, RZ, 0x1 ;  /* 0x00000001ff0c7424 */ /* 0x000fe400078e00ff */
[----:B------:R-:W-:-:S07]  /*9d20*/  IMAD.MOV.U32 R13, RZ, RZ, RZ ;  /* 0x000000ffff0d7224 */ /* 0x000fce00078e00ff */
[----:B------:R-:W-:-:S07]  /*9d30*/  LEPC R20, `(.L_x_6918) ;  /* 0x000000001014794e */ /* 0x000fce0000000000 */
[----:B0-----:R-:W-:Y:S05]  /*9d40*/  CALL.ABS.NOINC R2 ;  /* 0x0000000002007343 */ /* 0x001fea0003c00000 */
.L_x_6918:
        /* <DEDUP_REMOVED lines=22> */
.L_x_6919:
[----:B------:R-:W-:-:S05]  /*9eb0*/  MOV R36, UR42 ;  /* 0x0000002a00247c02 */ /* 0x000fca0008000f00 */
        /* <DEDUP_REMOVED lines=19> */
.L_x_6920:
        /* <DEDUP_REMOVED lines=18> */
.L_x_6921:
        /* <DEDUP_REMOVED lines=8> */
[----:B------:R-:W-:Y:S02]  /*a190*/  IMAD.U32 R2, RZ, RZ, UR4 ;  /* 0x00000004ff027e24 */ /* 0x000fe4000f8e00ff */
[----:B------:R-:W-:-:S05]  /*a1a0*/  IMAD.U32 R3, RZ, RZ, UR5 ;  /* 0x00000005ff037e24 */ /* 0x000fca000f8e00ff */
[----:B------:R-:W2:Y:S01]  /*a1b0*/  @P0 LDG.E R17, desc[UR48][R2.64] ;  /* 0x0000003002110981 */ /* 0x000ea2000c1e1900 */
[----:B------:R-:W-:-:S03]  /*a1c0*/  UMOV UR4, 0xffffffff ;  /* 0xffffffff00047882 */ /* 0x000fc60000000000 */
[----:B--2---:R1:W-:Y:S01]  /*a1d0*/  STL [R1+0x4], R17 ;  /* 0x0000041101007387 */ /* 0x0043e20000100800 */
[----:B0-----:R-:W-:Y:S05]  /*a1e0*/  BRA.DIV UR4, `(.L_x_6922) ;  /* 0x0000004604807947 */ /* 0x001fea000b800000 */
.L_x_6983:
[----:B------:R-:W2:Y:S04]  /*a1f0*/  LDL R2, [R1+0x24] ;  /* 0x0000240001027983 */ /* 0x000ea80000100800 */
[----:B------:R-:W3:Y:S01]  /*a200*/  LDL R8, [R1+0x28] ;  /* 0x0000280001087983 */ /* 0x000ee20000100800 */
[----:B------:R-:W-:Y:S02]  /*a210*/  ISETP.NE.AND P3, PT, R16, 0x1, PT ;  /* 0x000000011000780c */ /* 0x000fe40003f65270 */
[----:B------:R-:W-:Y:S02]  /*a220*/  SHF.R.S32.HI R13, RZ, 0x1f, R17 ;  /* 0x0000001fff0d7819 */ /* 0x000fe40000011411 */
[C---:B------:R-:W-:Y:S02]  /*a230*/  LOP3.LUT P2, RZ, R28.reuse, 0x8, RZ, 0xc0, !PT ;  /* 0x000000081cff7812 */ /* 0x040fe4000784c0ff */
[----:B------:R-:W-:Y:S01]  /*a240*/  LOP3.LUT R28, R28, 0xfffffffb, RZ, 0xc0, !PT ;  /* 0xfffffffb1c1c7812 */ /* 0x000fe200078ec0ff */
[----:B------:R0:W-:Y:S06]  /*a250*/  STL [R1+0x10], R13 ;  /* 0x0000100d01007387 */ /* 0x0001ec0000100800 */
[----:B------:R-:W4:Y:S01]  /*a260*/  @P3 LDC R3, c[0x0][0x434] ;  /* 0x00010d00ff033b82 */ /* 0x000f220000000800 */
[----:B------:R-:W-:-:S07]  /*a270*/  @P3 LOP3.LUT R28, R28, 0x4, RZ, 0xfc, !PT ;  /* 0x000000041c1c3812 */ /* 0x000fce00078efcff */
[----:B------:R-:W1:Y:S01]  /*a280*/  @P3 LDC R5, c[0x0][0x438] ;  /* 0x00010e00ff053b82 */ /* 0x000e620000000800 */
[----:B------:R-:W-:Y:S02]  /*a290*/  LOP3.LUT R28, R28, 0xfffffffd, RZ, 0xc0, !PT ;  /* 0xfffffffd1c1c7812 */ /* 0x000fe400078ec0ff */
[C---:B--2---:R-:W-:Y:S01]  /*a2a0*/  ISETP.GE.AND P0, PT, R2.reuse, UR40, PT ;  /* 0x0000002802007c0c */ /* 0x044fe2000bf06270 */
[----:B------:R-:W-:Y:S02]  /*a2b0*/  VIADD R0, R2, UR38 ;  /* 0x0000002602007c36 */ /* 0x000fe40008000000 */
[----:B---3--:R-:W-:Y:S02]  /*a2c0*/  VIADD R11, R8, UR38 ;  /* 0x00000026080b7c36 */ /* 0x008fe40008000000 */
[----:B----4-:R-:W-:Y:S01]  /*a2d0*/  @P3 IMAD.HI.U32 R2, R0, R3, RZ ;  /* 0x0000000300023227 */ /* 0x010fe200078e00ff */
[----:B------:R-:W2:Y:S03]  /*a2e0*/  @P2 LDC.64 R8, c[0x0][0x428] ;  /* 0x00010a00ff082b82 */ /* 0x000ea60000000a00 */
[----:B------:R-:W-:Y:S01]  /*a2f0*/  IMAD.MOV.U32 R10, RZ, RZ, R0 ;  /* 0x000000ffff0a7224 */ /* 0x000fe200078e0000 */
[----:B-1----:R-:W-:Y:S01]  /*a300*/  @P3 SHF.R.U32.HI R10, RZ, R5, R2 ;  /* 0x00000005ff0a3219 */ /* 0x002fe20000011602 */
[----:B------:R-:W-:-:S03]  /*a310*/  IMAD.MOV.U32 R12, RZ, RZ, R11 ;  /* 0x000000ffff0c7224 */ /* 0x000fc600078e000b */
[----:B------:R-:W1:Y:S01]  /*a320*/  @!P0 LDC.64 R6, c[0x0][0x428] ;  /* 0x00010a00ff068b82 */ /* 0x000e620000000a00 */
[----:B------:R-:W-:-:S07]  /*a330*/  @!P0 SHF.R.S32.HI R3, RZ, 0x1f, R10 ;  /* 0x0000001fff038819 */ /* 0x000fce000001140a */
[----:B------:R-:W3:Y:S01]  /*a340*/  @!P0 LDC.64 R4, c[0x0][0x418] ;  /* 0x00010600ff048b82 */ /* 0x000ee20000000a00 */
[----:B-1----:R-:W-:-:S04]  /*a350*/  @!P0 IMAD R2, R13, R6, RZ ;  /* 0x000000060d028224 */ /* 0x002fc800078e02ff */
[----:B------:R-:W-:Y:S02]  /*a360*/  @!P0 IMAD R7, R17, R7, R2 ;  /* 0x0000000711078224 */ /* 0x000fe400078e0202 */
[----:B------:R-:W-:-:S04]  /*a370*/  @!P0 IMAD.MOV.U32 R2, RZ, RZ, R10 ;  /* 0x000000ffff028224 */ /* 0x000fc800078e000a */
[----:B------:R-:W-:-:S05]  /*a380*/  @!P0 IMAD.WIDE.U32 R2, R17, R6, R2 ;  /* 0x0000000611028225 */ /* 0x000fca00078e0002 */
[----:B------:R-:W-:Y:S02]  /*a390*/  @!P0 IADD3 R3, R3, R7, RZ ;  /* 0x0000000703038210 */ /* 0x000fe40007ffe0ff */
[C---:B---3--:R-:W-:Y:S01]  /*a3a0*/  @!P0 LEA R4, P1, R2.reuse, R4, 0x2 ;  /* 0x0000000402048211 */ /* 0x048fe200078210ff */
[----:B------:R-:W1:Y:S03]  /*a3b0*/  @P2 LDC.64 R6, c[0x0][0x418] ;  /* 0x00010600ff062b82 */ /* 0x000e660000000a00 */
[----:B------:R-:W-:-:S05]  /*a3c0*/  @!P0 LEA.HI.X R5, R2, R5, R3, 0x2, P1 ;  /* 0x0000000502058211 */ /* 0x000fca00008f1403 */
[----:B------:R-:W3:Y:S08]  /*a3d0*/  @P3 LDC R2, c[0x0][0x434] ;  /* 0x00010d00ff023b82 */ /* 0x000ef00000000800 */
[----:B------:R-:W4:Y:S01]  /*a3e0*/  @P3 LDC R3, c[0x0][0x438] ;  /* 0x00010e00ff033b82 */ /* 0x000f220000000800 */
[----:B---3--:R-:W-:-:S05]  /*a3f0*/  @P3 IMAD.HI.U32 R2, R11, R2, RZ ;  /* 0x000000020b023227 */ /* 0x008fca00078e00ff */
[----:B----4-:R-:W-:Y:S01]  /*a400*/  @P3 SHF.R.U32.HI R12, RZ, R3, R2 ;  /* 0x00000003ff0c3219 */ /* 0x010fe20000011602 */
[----:B--2---:R-:W-:-:S03]  /*a410*/  @P2 IMAD R2, R13, R8, RZ ;  /* 0x000000080d022224 */ /* 0x004fc600078e02ff */
[----:B------:R-:W-:Y:S01]  /*a420*/  @P2 SHF.R.S32.HI R3, RZ, 0x1f, R12 ;  /* 0x0000001fff032819 */ /* 0x000fe2000001140c */
[----:B------:R-:W-:Y:S02]  /*a430*/  @P2 IMAD R9, R17, R9, R2 ;  /* 0x0000000911092224 */ /* 0x000fe400078e0202 */
[----:B------:R-:W-:-:S04]  /*a440*/  @P2 IMAD.MOV.U32 R2, RZ, RZ, R12 ;  /* 0x000000ffff022224 */ /* 0x000fc800078e000c */
[----:B------:R-:W-:-:S04]  /*a450*/  @P2 IMAD.WIDE.U32 R2, R17, R8, R2 ;  /* 0x0000000811022225 */ /* 0x000fc800078e0002 */
[----:B------:R-:W-:Y:S01]  /*a460*/  @P2 IMAD.IADD R3, R9, 0x1, R3 ;  /* 0x0000000109032824 */ /* 0x000fe200078e0203 */
[C---:B-1----:R-:W-:Y:S01]  /*a470*/  @P2 LEA R6, P1, R2.reuse, R6, 0x2 ;  /* 0x0000000602062211 */ /* 0x042fe200078210ff */
[----:B------:R-:W1:Y:S01]  /*a480*/  LDC R9, c[0x0][0xc44] ;  /* 0x00031100ff097b82 */ /* 0x000e620000000800 */
[----:B------:R-:W-:Y:S02]  /*a490*/  IMAD.MOV.U32 R8, RZ, RZ, RZ ;  /* 0x000000ffff087224 */ /* 0x000fe400078e00ff */
[----:B------:R-:W-:-:S04]  /*a4a0*/  @P2 LEA.HI.X R7, R2, R7, R3, 0x2, P1 ;  /* 0x0000000702072211 */ /* 0x000fc800008f1403 */
[----:B------:R2:W5:Y:S01]  /*a4b0*/  @!P0 LDG.E R8, desc[UR48][R4.64] ;  /* 0x0000003004088981 */ /* 0x000562000c1e1900 */
[----:B------:R-:W-:Y:S02]  /*a4c0*/  IMAD.MOV R3, RZ, RZ, -R10 ;  /* 0x000000ffff037224 */ /* 0x000fe400078e0a0a */
[----:B------:R-:W-:Y:S02]  /*a4d0*/  IMAD.MOV R2, RZ, RZ, -R12 ;  /* 0x000000ffff027224 */ /* 0x000fe400078e0a0c */
[----:B--2---:R-:W-:-:S06]  /*a4e0*/  IMAD.MOV.U32 R5, RZ, RZ, RZ ;  /* 0x000000ffff057224 */ /* 0x004fcc00078e00ff */
[----:B------:R2:W5:Y:S02]  /*a4f0*/  @P2 LDG.E R5, desc[UR48][R6.64] ;  /* 0x0000003006052981 */ /* 0x000564000c1e1900 */
[C---:B--2---:R-:W-:Y:S02]  /*a500*/  IMAD R7, R16.reuse, R3, R0 ;  /* 0x0000000310077224 */ /* 0x044fe400078e0200 */
[----:B------:R-:W-:Y:S02]  /*a510*/  IMAD R6, R16, R2, R11 ;  /* 0x0000000210067224 */ /* 0x000fe400078e020b */
[----:B------:R-:W-:Y:S02]  /*a520*/  IMAD R16, RZ, RZ, -UR45 ;  /* 0x8000002dff107e24 */ /* 0x000fe4000f8e02ff */
[----:B------:R-:W-:Y:S02]  /*a530*/  IMAD.U32 R0, RZ, RZ, UR47 ;  /* 0x0000002fff007e24 */ /* 0x000fe4000f8e00ff */
[----:B-1----:R-:W-:-:S03]  /*a540*/  IMAD R16, R9, R16, UR44 ;  /* 0x0000002c09107e24 */ /* 0x002fc6000f8e0210 */
[----:B------:R-:W-:Y:S02]  /*a550*/  ISETP.NE.AND P0, PT, R0, 0x3, PT ;  /* 0x000000030000780c */ /* 0x000fe40003f05270 */
[----:B------:R-:W-:-:S05]  /*a560*/  SHF.R.S32.HI R2, RZ, 0x1f, R16 ;  /* 0x0000001fff027819 */ /* 0x000fca0000011410 */
[----:B------:R0:W-:Y:S06]  /*a570*/  STL [R1+0xc], R2 ;  /* 0x00000c0201007387 */ /* 0x0001ec0000100800 */
[----:B------:R-:W-:Y:S01]  /*a580*/  @P0 LOP3.LUT R28, R28, 0x2, RZ, 0xfc, !PT ;  /* 0x000000021c1c0812 */ /* 0x000fe200078efcff */
[----:B------:R-:W-:Y:S06]  /*a590*/  @!P0 BRA `(.L_x_6923) ;  /* 0x0000000000048947 */ /* 0x000fec0003800000 */
[----:B------:R-:W-:Y:S01]  /*a5a0*/  BPT.TRAP 0x1 ;  /* 0x000000040000795c */ /* 0x000fe20000300000 */
.L_x_6923:
[----:B0-----:R-:W2:Y:S01]  /*a5b0*/  LDL R2, [R1+0x8] ;  /* 0x0000080001027983 */ /* 0x001ea20000100800 */
[----:B------:R-:W-:Y:S01]  /*a5c0*/  LEA R0, R37, UR42, 0x3 ;  /* 0x0000002a25007c11 */ /* 0x000fe2000f8e18ff */
[----:B------:R-:W-:Y:S01]  /*a5d0*/  BSSY B0, `(.L_x_6924) ;  /* 0x0000005000007945 */ /* 0x000fe20003800000 */
[----:B------:R-:W-:Y:S02]  /*a5e0*/  SHF.R.S32.HI R30, RZ, 0x1f, R7 ;  /* 0x0000001fff1e7819 */ /* 0x000fe40000011407 */
[----:B--2---:R-:W-:-:S04]  /*a5f0*/  SHF.L.U32 R35, R2, 0x1f, RZ ;  /* 0x0000001f02237819 */ /* 0x004fc800000006ff */
[----:B------:R-:W0:Y:S02]  /*a600*/  SYNCS.PHASECHK.TRANS64.TRYWAIT P0, [R0+URZ+0x22880], R35 ;  /* 0x02288023000075a7 */ /* 0x000e24000800017f */
[----:B0-----:R-:W-:Y:S05]  /*a610*/  @!P0 BRA `(.L_x_6925) ;  /* 0x0000004000a08947 */ /* 0x001fea0003800000 */
.L_x_6984:
[----:B------:R-:W-:Y:S05]  /*a620*/  BSYNC B0 ;  /* 0x0000000000007941 */ /* 0x000fea0003800000 */
.L_x_6924:
[----:B------:R-:W2:Y:S01]  /*a630*/  LDL R4, [R1+0xc] ;  /* 0x00000c0001047983 */ /* 0x000ea20000100800 */
[----:B------:R-:W-:-:S03]  /*a640*/  ULDC.64 UR4, c[0x0][0x328] ;  /* 0x0000ca0000047ab9 */ /* 0x000fc60000000a00 */
[----:B------:R-:W3:Y:S01]  /*a650*/  LDL R11, [R1+0x18] ;  /* 0x00001800010b7983 */ /* 0x000ee20000100800 */
[----:B------:R-:W-:Y:S01]  /*a660*/  IMAD R2, R30, UR4, RZ ;  /* 0x000000041e027c24 */ /* 0x000fe2000f8e02ff */
[----:B-----5:R-:W-:Y:S01]  /*a670*/  SHF.R.S32.HI R33, RZ, 0x1f, R8 ;  /* 0x0000001fff217819 */ /* 0x020fe20000011408 */
[----:B------:R-:W-:Y:S01]  /*a680*/  ULDC.64 UR6, c[0x0][0x338] ;  /* 0x0000ce0000067ab9 */ /* 0x000fe20000000a00 */
[----:B------:R-:W-:Y:S01]  /*a690*/  ULDC.64 UR8, c[0x0][0x330] ;  /* 0x0000cc0000087ab9 */ /* 0x000fe20000000a00 */
[C---:B------:R-:W-:Y:S01]  /*a6a0*/  IMAD R9, R7.reuse, UR5, R2 ;  /* 0x0000000507097c24 */ /* 0x040fe2000f8e0202 */
[----:B------:R-:W-:Y:S01]  /*a6b0*/  ULDC.64 UR10, c[0x0][0x318] ;  /* 0x0000c600000a7ab9 */ /* 0x000fe20000000a00 */
[----:B------:R-:W-:Y:S01]  /*a6c0*/  IMAD.WIDE.U32 R2, R7, UR4, RZ ;  /* 0x0000000407027c25 */ /* 0x000fe2000f8e00ff */
[----:B------:R-:W-:Y:S02]  /*a6d0*/  SHF.R.S32.HI R32, RZ, 0x1f, R6 ;  /* 0x0000001fff207819 */ /* 0x000fe40000011406 */
[----:B------:R-:W-:Y:S01]  /*a6e0*/  SHF.R.S32.HI R34, RZ, 0x1f, R5 ;  /* 0x0000001fff227819 */ /* 0x000fe20000011405 */
[----:B------:R-:W-:-:S02]  /*a6f0*/  IMAD.IADD R3, R3, 0x1, R9 ;  /* 0x0000000103037824 */ /* 0x000fc400078e0209 */
[----:B------:R-:W-:Y:S02]  /*a700*/  IMAD R9, R33, UR6, RZ ;  /* 0x0000000621097c24 */ /* 0x000fe4000f8e02ff */
[----:B------:R-:W-:-:S04]  /*a710*/  IMAD.WIDE.U32 R2, R8, UR6, R2 ;  /* 0x0000000608027c25 */ /* 0x000fc8000f8e0002 */
[----:B------:R-:W-:-:S04]  /*a720*/  IMAD R9, R8, UR7, R9 ;  /* 0x0000000708097c24 */ /* 0x000fc8000f8e0209 */
[----:B------:R-:W-:Y:S02]  /*a730*/  IMAD.IADD R3, R3, 0x1, R9 ;  /* 0x0000000103037824 */ /* 0x000fe400078e0209 */
[----:B------:R-:W-:-:S04]  /*a740*/  IMAD.WIDE.U32 R2, R16, UR8, R2 ;  /* 0x0000000810027c25 */ /* 0x000fc8000f8e0002 */
[----:B--2---:R-:W-:-:S04]  /*a750*/  IMAD R9, R4, UR8, RZ ;  /* 0x0000000804097c24 */ /* 0x004fc8000f8e02ff */
[----:B------:R-:W-:Y:S01]  /*a760*/  IMAD R18, R16, UR9, R9 ;  /* 0x0000000910127c24 */ /* 0x000fe2000f8e0209 */
[----:B------:R-:W-:Y:S01]  /*a770*/  IADD3 R9, P0, R2, UR10, RZ ;  /* 0x0000000a02097c10 */ /* 0x000fe2000ff1e0ff */
[----:B---3--:R-:W-:-:S03]  /*a780*/  IMAD R29, R37, 0x5000, R11 ;  /* 0x00005000251d7824 */ /* 0x008fc600078e020b */
[----:B------:R-:W-:Y:S01]  /*a790*/  IADD3.X R10, R3, UR11, R18, P0, !PT ;  /* 0x0000000b030a7c10 */ /* 0x000fe200087fe412 */
[----:B------:R-:W-:-:S04]  /*a7a0*/  IMAD R3, R32, UR4, RZ ;  /* 0x0000000420037c24 */ /* 0x000fc8000f8e02ff */
[C---:B------:R-:W-:Y:S02]  /*a7b0*/  IMAD R4, R6.reuse, UR5, R3 ;  /* 0x0000000506047c24 */ /* 0x040fe4000f8e0203 */
[----:B------:R-:W-:Y:S01]  /*a7c0*/  IMAD.WIDE.U32 R2, R6, UR4, RZ ;  /* 0x0000000406027c25 */ /* 0x000fe2000f8e00ff */
[----:B------:R-:W-:-:S04]  /*a7d0*/  UMOV UR4, 0xffffffff ;  /* 0xffffffff00047882 */ /* 0x000fc80000000000 */
[----:B------:R-:W-:Y:S01]  /*a7e0*/  IADD3 R3, R3, R4, RZ ;  /* 0x0000000403037210 */ /* 0x000fe20007ffe0ff */
[----:B------:R-:W-:-:S04]  /*a7f0*/  IMAD R4, R34, UR6, RZ ;  /* 0x0000000622047c24 */ /* 0x000fc8000f8e02ff */
[C---:B------:R-:W-:Y:S02]  /*a800*/  IMAD R4, R5.reuse, UR7, R4 ;  /* 0x0000000705047c24 */ /* 0x040fe4000f8e0204 */
[----:B------:R-:W-:-:S04]  /*a810*/  IMAD.WIDE.U32 R2, R5, UR6, R2 ;  /* 0x0000000605027c25 */ /* 0x000fc8000f8e0002 */
[----:B------:R-:W-:Y:S02]  /*a820*/  IMAD.IADD R3, R3, 0x1, R4 ;  /* 0x0000000103037824 */ /* 0x000fe400078e0204 */
[----:B------:R-:W-:-:S03]  /*a830*/  IMAD.WIDE.U32 R2, R16, UR8, R2 ;  /* 0x0000000810027c25 */ /* 0x000fc6000f8e0002 */
[----:B------:R-:W-:-:S04]  /*a840*/  IADD3 R17, P0, R2, UR10, RZ ;  /* 0x0000000a02117c10 */ /* 0x000fc8000ff1e0ff */
[----:B------:R-:W-:Y:S01]  /*a850*/  IADD3.X R18, R18, UR11, R3, P0, !PT ;  /* 0x0000000b12127c10 */ /* 0x000fe200087fe403 */
[----:B------:R-:W-:Y:S08]  /*a860*/  BRA.DIV UR4, `(.L_x_6926) ;  /* 0x0000004204207947 */ /* 0x000ff0000b800000 */
[----:B------:R-:W1:Y:S01]  /*a870*/  S2R R2, SR_TID.X ;  /* 0x0000000000027919 */ /* 0x000e620000002100 */
[C---:B------:R-:W-:Y:S02]  /*a880*/  LOP3.LUT P6, RZ, R28.reuse, 0x100000, RZ, 0xc0, !PT ;  /* 0x001000001cff7812 */ /* 0x040fe400078cc0ff */
[----:B------:R-:W-:Y:S01]  /*a890*/  LOP3.LUT R28, R28, 0xfdffffff, RZ, 0xc0, !PT ;  /* 0xfdffffff1c1c7812 */ /* 0x000fe200078ec0ff */
[----:B------:R-:W-:Y:S04]  /*a8a0*/  SHFL.IDX PT, R3, R10, 0x1, 0x181f ;  /* 0x00381f000a037f89 */ /* 0x000fe800000e0000 */
[----:B------:R-:W-:Y:S04]  /*a8b0*/  SHFL.IDX PT, R26, R9, 0x3, 0x181f ;  /* 0x00781f00091a7f89 */ /* 0x000fe800000e0000 */
[----:B------:R-:W-:Y:S02]  /*a8c0*/  SHFL.IDX PT, R19, R10, 0x3, 0x181f ;  /* 0x00781f000a137f89 */ /* 0x000fe400000e0000 */
[----:B------:R-:W-:-:S02]  /*a8d0*/  @P6 LOP3.LUT R28, R28, 0x2000000, RZ, 0xfc, !PT ;  /* 0x020000001c1c6812 */ /* 0x000fc400078efcff */
[----:B------:R-:W-:Y:S02]  /*a8e0*/  SHFL.IDX PT, R24, R9, 0x4, 0x181f ;  /* 0x00981f0009187f89 */ /* 0x000fe400000e0000 */
[C---:B------:R-:W-:Y:S02]  /*a8f0*/  LOP3.LUT P6, RZ, R28.reuse, 0x400000, RZ, 0xc0, !PT ;  /* 0x004000001cff7812 */ /* 0x040fe400078cc0ff */
[----:B------:R-:W-:Y:S01]  /*a900*/  SHFL.IDX PT, R22, R9, 0x5, 0x181f ;  /* 0x00b81f0009167f89 */ /* 0x000fe200000e0000 */
[----:B------:R-:W-:-:S03]  /*a910*/  LOP3.LUT R28, R28, 0xfbffffff, RZ, 0xc0, !PT ;  /* 0xfbffffff1c1c7812 */ /* 0x000fc600078ec0ff */
[----:B------:R-:W-:Y:S04]  /*a920*/  SHFL.IDX PT, R20, R9, 0x6, 0x181f ;  /* 0x00d81f0009147f89 */ /* 0x000fe800000e0000 */
[----:B------:R-:W-:Y:S03]  /*a930*/  SHFL.IDX PT, R14, R9, RZ, 0x181f ;  /* 0x00181fff090e7589 */ /* 0x000fe600000e0000 */
[----:B------:R-:W-:Y:S01]  /*a940*/  @P6 LOP3.LUT R28, R28, 0x4000000, RZ, 0xfc, !PT ;  /* 0x040000001c1c6812 */ /* 0x000fe200078efcff */
[----:B-1----:R-:W-:Y:S01]  /*a950*/  IMAD.SHL.U32 R11, R2, 0x10, RZ ;  /* 0x00000010020b7824 */ /* 0x002fe200078e00ff */
[----:B------:R-:W-:Y:S02]  /*a960*/  SHFL.IDX PT, R4, R10, RZ, 0x181f ;  /* 0x00181fff0a047589 */ /* 0x000fe400000e0000 */
[----:B------:R-:W-:-:S02]  /*a970*/  LOP3.LUT P6, RZ, R28, 0x800000, RZ, 0xc0, !PT ;  /* 0x008000001cff7812 */ /* 0x000fc400078cc0ff */
[----:B------:R-:W1:Y:S01]  /*a980*/  SHFL.IDX PT, R2, R9, 0x1, 0x181f ;  /* 0x00381f0009027f89 */ /* 0x000e6200000e0000 */
[----:B------:R-:W-:Y:S02]  /*a990*/  LOP3.LUT R11, R11, 0x70, RZ, 0xc0, !PT ;  /* 0x000000700b0b7812 */ /* 0x000fe400078ec0ff */
[C---:B------:R-:W-:Y:S02]  /*a9a0*/  LOP3.LUT P5, RZ, R28.reuse, 0x80000, RZ, 0xc0, !PT ;  /* 0x000800001cff7812 */ /* 0x040fe400078ac0ff */
[C---:B------:R-:W-:Y:S02]  /*a9b0*/  LOP3.LUT P4, RZ, R28.reuse, 0x40000, RZ, 0xc0, !PT ;  /* 0x000400001cff7812 */ /* 0x040fe4000788c0ff */
[C---:B------:R-:W-:Y:S02]  /*a9c0*/  LOP3.LUT P3, RZ, R28.reuse, 0x20000, RZ, 0xc0, !PT ;  /* 0x000200001cff7812 */ /* 0x040fe4000786c0ff */
[C---:B------:R-:W-:Y:S02]  /*a9d0*/  LOP3.LUT P2, RZ, R28.reuse, 0x10000, RZ, 0xc0, !PT ;  /* 0x000100001cff7812 */ /* 0x040fe4000784c0ff */
[----:B------:R-:W-:-:S02]  /*a9e0*/  LOP3.LUT P1, RZ, R28, 0x8000, RZ, 0xc0, !PT ;  /* 0x000080001cff7812 */ /* 0x000fc4000782c0ff */
[C---:B-1----:R-:W-:Y:S02]  /*a9f0*/  IADD3 R12, P0, R11.reuse, R2, RZ ;  /* 0x000000020b0c7210 */ /* 0x042fe40007f1e0ff */
[----:B------:R-:W1:Y:S03]  /*aa00*/  SHFL.IDX PT, R2, R9, 0x2, 0x181f ;  /* 0x00581f0009027f89 */ /* 0x000e6600000e0000 */
[----:B------:R-:W-:Y:S01]  /*aa10*/  IMAD.X R13, RZ, RZ, R3, P0 ;  /* 0x000000ffff0d7224 */ /* 0x000fe200000e0603 */
[----:B------:R-:W-:Y:S04]  /*aa20*/  SHFL.IDX PT, R9, R9, 0x7, 0x181f ;  /* 0x00f81f0009097f89 */ /* 0x000fe800000e0000 */
[----:B------:R-:W2:Y:S01]  /*aa30*/  SHFL.IDX PT, R3, R10, 0x2, 0x181f ;  /* 0x00581f000a037f89 */ /* 0x000ea200000e0000 */
[----:B-1----:R-:W-:-:S05]  /*aa40*/  IADD3 R2, P0, R11, R2, RZ ;  /* 0x000000020b027210 */ /* 0x002fca0007f1e0ff */
[----:B--2---:R-:W-:Y:S01]  /*aa50*/  IMAD.X R3, RZ, RZ, R3, P0 ;  /* 0x000000ffff037224 */ /* 0x004fe200000e0603 */
[----:B------:R-:W-:-:S05]  /*aa60*/  IADD3 R26, P0, R11, R26, RZ ;  /* 0x0000001a0b1a7210 */ /* 0x000fca0007f1e0ff */
[----:B------:R-:W-:Y:S01]  /*aa70*/  IMAD.X R27, RZ, RZ, R19, P0 ;  /* 0x000000ffff1b7224 */ /* 0x000fe200000e0613 */
[C---:B------:R-:W-:Y:S01]  /*aa80*/  IADD3 R24, P0, R11.reuse, R24, RZ ;  /* 0x000000180b187210 */ /* 0x040fe20007f1e0ff */
[----:B------:R-:W1:Y:S04]  /*aa90*/  SHFL.IDX PT, R19, R10, 0x4, 0x181f ;  /* 0x00981f000a137f89 */ /* 0x000e6800000e0000 */
[----:B-1----:R-:W-:Y:S01]  /*aaa0*/  IMAD.X R25, RZ, RZ, R19, P0 ;  /* 0x000000ffff197224 */ /* 0x002fe200000e0613 */
[C---:B------:R-:W-:Y:S01]  /*aab0*/  IADD3 R22, P0, R11.reuse, R22, RZ ;  /* 0x000000160b167210 */ /* 0x040fe20007f1e0ff */
[----:B------:R-:W1:Y:S04]  /*aac0*/  SHFL.IDX PT, R19, R10, 0x5, 0x181f ;  /* 0x00b81f000a137f89 */ /* 0x000e6800000e0000 */
[----:B-1----:R-:W-:Y:S01]  /*aad0*/  IMAD.X R23, RZ, RZ, R19, P0 ;  /* 0x000000ffff177224 */ /* 0x002fe200000e0613 */
[C---:B------:R-:W-:Y:S01]  /*aae0*/  IADD3 R20, P0, R11.reuse, R20, RZ ;  /* 0x000000140b147210 */ /* 0x040fe20007f1e0ff */
[----:B------:R-:W1:Y:S04]  /*aaf0*/  SHFL.IDX PT, R19, R10, 0x6, 0x181f ;  /* 0x00d81f000a137f89 */ /* 0x000e6800000e0000 */
[----:B------:R-:W-:Y:S01]  /*ab00*/  SHFL.IDX PT, R10, R10, 0x7, 0x181f ;  /* 0x00f81f000a0a7f89 */ /* 0x000fe200000e0000 */
[----:B-1----:R-:W-:Y:S01]  /*ab10*/  IMAD.X R21, RZ, RZ, R19, P0 ;  /* 0x000000ffff157224 */ /* 0x002fe200000e0613 */
[----:B------:R-:W-:-:S05]  /*ab20*/  IADD3 R14, P0, R11, R14, RZ ;  /* 0x0000000e0b0e7210 */ /* 0x000fca0007f1e0ff */
[----:B------:R-:W-:Y:S01]  /*ab30*/  IMAD.X R15, RZ, RZ, R4, P0 ;  /* 0x000000ffff0f7224 */ /* 0x000fe200000e0604 */
[----:B------:R-:W-:Y:S01]  /*ab40*/  LOP3.LUT P0, RZ, R28, 0x200000, RZ, 0xc0, !PT ;  /* 0x002000001cff7812 */ /* 0x000fe2000780c0ff */
[----:B------:R-:W-:-:S05]  /*ab50*/  VIADD R4, R29, UR42 ;  /* 0x0000002a1d047c36 */ /* 0x000fca0008000000 */
[----:B------:R1:W-:Y:S01]  /*ab60*/  LDGSTS.E.BYPASS.LTC128B.128 [R4+0xa400], desc[UR48][R14.64], !P6 ;  /* 0x0a4000000e047fae */ /* 0x0003e2000f101d70 */
[----:B------:R-:W-:-:S03]  /*ab70*/  LOP3.LUT P6, RZ, R28, 0x4000000, RZ, 0xc0, !PT ;  /* 0x040000001cff7812 */ /* 0x000fc600078cc0ff */
[----:B-1----:R-:W-:Y:S10]  /*ab80*/  SHFL.IDX PT, R14, R17, 0x1, 0x181f ;  /* 0x00381f00110e7f89 */ /* 0x002ff400000e0000 */
[----:B------:R-:W-:Y:S01]  /*ab90*/  LDGSTS.E.BYPASS.LTC128B.128 [R4+0xac00], desc[UR48][R12.64], !P6 ;  /* 0x0ac000000c047fae */ /* 0x000fe2000f101d70 */
[----:B------:R-:W-:-:S03]  /*aba0*/  LOP3.LUT P6, RZ, R28, 0x2000000, RZ, 0xc0, !PT ;  /* 0x020000001cff7812 */ /* 0x000fc600078cc0ff */
[----:B------:R1:W-:Y:S10]  /*abb0*/  LDGSTS.E.BYPASS.LTC128B.128 [R4+0xb400], desc[UR48][R2.64], !P0 ;  /* 0x0b40000002047fae */ /* 0x0003f4000c101d70 */
[----:B------:R2:W-:Y:S04]  /*abc0*/  LDGSTS.E.BYPASS.LTC128B.128 [R4+0xbc00], desc[UR48][R26.64], !P6 ;  /* 0x0bc000001a047fae */ /* 0x0005e8000f101d70 */
[----:B-1----:R-:W1:Y:S04]  /*abd0*/  SHFL.IDX PT, R2, R17, RZ, 0x181f ;  /* 0x00181fff11027589 */ /* 0x002e6800000e0000 */
[----:B------:R-:W3:Y:S04]  /*abe0*/  SHFL.IDX PT, R3, R18, RZ, 0x181f ;  /* 0x00181fff12037589 */ /* 0x000ee800000e0000 */
[----:B------:R2:W-:Y:S04]  /*abf0*/  LDGSTS.E.BYPASS.LTC128B.128 [R4+0xc400], desc[UR48][R24.64], !P5 ;  /* 0x0c40000018047fae */ /* 0x0005e8000e901d70 */
[----:B------:R2:W-:Y:S04]  /*ac00*/  LDGSTS.E.BYPASS.LTC128B.128 [R4+0xcc00], desc[UR48][R22.64], !P4 ;  /* 0x0cc0000016047fae */ /* 0x0005e8000e101d70 */
[----:B------:R2:W-:Y:S04]  /*ac10*/  LDGSTS.E.BYPASS.LTC128B.128 [R4+0xd400], desc[UR48][R20.64], !P3 ;  /* 0x0d40000014047fae */ /* 0x0005e8000d901d70 */
[----:B------:R-:W4:Y:S01]  /*ac20*/  SHFL.IDX PT, R18, R18, 0x1, 0x181f ;  /* 0x00381f0012127f89 */ /* 0x000f2200000e0000 */
[----:B-1----:R-:W-:-:S05]  /*ac30*/  IADD3 R12, P0, R11, R2, RZ ;  /* 0x000000020b0c7210 */ /* 0x002fca0007f1e0ff */
[----:B---3--:R-:W-:Y:S01]  /*ac40*/  IMAD.X R13, RZ, RZ, R3, P0 ;  /* 0x000000ffff0d7224 */ /* 0x008fe200000e0603 */
[----:B------:R-:W-:-:S05]  /*ac50*/  IADD3 R2, P0, R11, R9, RZ ;  /* 0x000000090b027210 */ /* 0x000fca0007f1e0ff */
[----:B------:R-:W-:-:S05]  /*ac60*/  IMAD.X R3, RZ, RZ, R10, P0 ;  /* 0x000000ffff037224 */ /* 0x000fca00000e060a */
[----:B------:R2:W-:Y:S04]  /*ac70*/  LDGSTS.E.BYPASS.LTC128B.128 [R4+0xdc00], desc[UR48][R2.64], !P2 ;  /* 0x0dc0000002047fae */ /* 0x0005e8000d101d70 */
[----:B----4-:R2:W-:Y:S02]  /*ac80*/  LDGSTS.E.BYPASS.LTC128B.128 [R4+0xe400], desc[UR48][R12.64], !P1 ;  /* 0x0e4000000c047fae */ /* 0x0105e4000c901d70 */
.L_x_7006:
[----:B--2---:R-:W1:Y:S01]  /*ac90*/  S2R R2, SR_TID.X ;  /* 0x0000000000027919 */ /* 0x004e620000002100 */
[----:B------:R-:W-:Y:S02]  /*aca0*/  LOP3.LUT P1, RZ, R28, 0x1000000, RZ, 0xc0, !PT ;  /* 0x010000001cff7812 */ /* 0x000fe4000782c0ff */
[----:B-1----:R-:W-:-:S04]  /*acb0*/  SHF.L.U32 R2, R2, 0x4, RZ ;  /* 0x0000000402027819 */ /* 0x002fc800000006ff */
[----:B------:R-:W-:-:S04]  /*acc0*/  LOP3.LUT R2, R2, 0x70, RZ, 0xc0, !PT ;  /* 0x0000007002027812 */ /* 0x000fc800078ec0ff */
[----:B------:R-:W-:-:S05]  /*acd0*/  IADD3 R2, P0, R2, R14, RZ ;  /* 0x0000000e02027210 */ /* 0x000fca0007f1e0ff */
[----:B------:R-:W-:Y:S01]  /*ace0*/  IMAD.X R3, RZ, RZ, R18, P0 ;  /* 0x000000ffff037224 */ /* 0x000fe200000e0612 */
[----:B------:R-:W-:-:S04]  /*acf0*/  PLOP3.LUT P0, PT, PT, PT, PT, 0x80, 0x0 ;  /* 0x000000000000781c */ /* 0x000fc80003f0f070 */
[----:B------:R-:W-:Y:S01]  /*ad00*/  @!PT LDS RZ, [RZ] ;  /* 0x00000000fffff984 */ /* 0x000fe20000000800 */
[----:B------:R-:W-:Y:S01]  /*ad10*/  @!PT LDS RZ, [RZ] ;  /* 0x00000000fffff984 */ /* 0x000fe20000000800 */
[----:B------:R-:W-:Y:S01]  /*ad20*/  @!PT LDS RZ, [RZ] ;  /* 0x00000000fffff984 */ /* 0x000fe20000000800 */
[----:B------:R1:W-:Y:S01]  /*ad30*/  LDGSTS.E.BYPASS.LTC128B.128 [R4+0xec00], desc[UR48][R2.64], !P1 ;  /* 0x0ec0000002047fae */ /* 0x0003e2000c901d70 */
[----:B------:R-:W-:-:S08]  /*ad40*/  NOP ;  /* 0x0000000000007918 */ /* 0x000fd00000000000 */
.L_x_6927:
        /* <DEDUP_REMOVED lines=11> */
.L_x_6928:
[----:B------:R1:W-:Y:S01]  /*ae00*/  SYNCS.ARRIVE.TRANS64.A1T0 RZ, [R0+URZ+0x22870], RZ ;  /* 0x022870ff00ff79a7 */ /* 0x0003e2000810003f */
[----:B------:R-:W-:Y:S05]  /*ae10*/  @!P2 BRA `(.L_x_6929) ;  /* 0x000000000004a947 */ /* 0x000fea0003800000 */
[----:B------:R-:W-:Y:S01]  /*ae20*/  BPT.TRAP 0x1 ;  /* 0x000000040000795c */ /* 0x000fe20000300000 */
.L_x_6929:
[----:B------:R-:W2:Y:S01]  /*ae30*/  SYNCS.PHASECHK.TRANS64.TRYWAIT P0, [R0+URZ+0x22840], R35 ;  /* 0x02284023000075a7 */ /* 0x000ea2000800017f */
[----:B------:R-:W-:Y:S04]  /*ae40*/  BSSY B0, `(.L_x_6930) ;  /* 0x0000002000007945 */ /* 0x000fe80003800000 */
[----:B--2---:R-:W-:Y:S05]  /*ae50*/  @!P0 BRA `(.L_x_6931) ;  /* 0x0000004400808947 */ /* 0x004fea0003800000 */
.L_x_7007:
[----:B------:R-:W-:Y:S05]  /*ae60*/  BSYNC B0 ;  /* 0x0000000000007941 */ /* 0x000fea0003800000 */
.L_x_6930:
[----:B------:R-:W3:Y:S01]  /*ae70*/  LDL R10, [R1+0xc] ;  /* 0x00000c00010a7983 */ /* 0x000ee20000100800 */
[----:B------:R-:W-:Y:S01]  /*ae80*/  ULDC.64 UR4, c[0x0][0x300] ;  /* 0x0000c00000047ab9 */ /* 0x000fe20000000a00 */
[----:B------:R-:W-:Y:S01]  /*ae90*/  ULDC.64 UR6, c[0x0][0x310] ;  /* 0x0000c40000067ab9 */ /* 0x000fe20000000a00 */
[----:B------:R-:W-:Y:S01]  /*aea0*/  IMAD R30, R30, UR4, RZ ;  /* 0x000000041e1e7c24 */ /* 0x000fe2000f8e02ff */
[----:B------:R4:W5:Y:S01]  /*aeb0*/  LDL R23, [R1+0x14] ;  /* 0x0000140001177983 */ /* 0x0009620000100800 */
[C---:B------:R-:W-:Y:S01]  /*aec0*/  IMAD.WIDE.U32 R2, R7.reuse, UR4, RZ ;  /* 0x0000000407027c25 */ /* 0x040fe2000f8e00ff */
[----:B------:R-:W-:Y:S01]  /*aed0*/  ULDC.64 UR8, c[0x0][0x308] ;  /* 0x0000c20000087ab9 */ /* 0x000fe20000000a00 */
[----:B------:R-:W-:Y:S01]  /*aee0*/  ULDC.64 UR10, c[0x0][0x2e8] ;  /* 0x0000ba00000a7ab9 */ /* 0x000fe20000000a00 */
[----:B------:R-:W-:Y:S01]  /*aef0*/  LOP3.LUT P1, RZ, R28, 0x1, RZ, 0xc0, !PT ;  /* 0x000000011cff7812 */ /* 0x000fe2000782c0ff */
[----:B------:R-:W-:Y:S02]  /*af00*/  IMAD R9, R7, UR5, R30 ;  /* 0x0000000507097c24 */ /* 0x000fe4000f8e021e */
[----:B------:R-:W-:-:S02]  /*af10*/  IMAD R33, R33, UR6, RZ ;  /* 0x0000000621217c24 */ /* 0x000fc4000f8e02ff */
[----:B------:R-:W-:Y:S02]  /*af20*/  IMAD.IADD R3, R3, 0x1, R9 ;  /* 0x0000000103037824 */ /* 0x000fe400078e0209 */
[C---:B------:R-:W-:Y:S02]  /*af30*/  IMAD R33, R8.reuse, UR7, R33 ;  /* 0x0000000708217c24 */ /* 0x040fe4000f8e0221 */
[----:B------:R-:W-:-:S04]  /*af40*/  IMAD.WIDE.U32 R2, R8, UR6, R2 ;  /* 0x0000000608027c25 */ /* 0x000fc8000f8e0002 */
[----:B------:R-:W-:Y:S02]  /*af50*/  IMAD.IADD R3, R3, 0x1, R33 ;  /* 0x0000000103037824 */ /* 0x000fe400078e0221 */
[----:B------:R-:W-:-:S03]  /*af60*/  IMAD.WIDE.U32 R2, R16, UR8, R2 ;  /* 0x0000000810027c25 */ /* 0x000fc6000f8e0002 */
[----:B------:R-:W-:Y:S01]  /*af70*/  IADD3 R8, P0, R2, UR10, RZ ;  /* 0x0000000a02087c10 */ /* 0x000fe2000ff1e0ff */
[----:B------:R-:W-:Y:S02]  /*af80*/  IMAD R34, R34, UR6, RZ ;  /* 0x0000000622227c24 */ /* 0x000fe4000f8e02ff */
[----:B---3--:R-:W-:Y:S02]  /*af90*/  IMAD R9, R10, UR8, RZ ;  /* 0x000000080a097c24 */ /* 0x008fe4000f8e02ff */
[----:B------:R-:W3:Y:S02]  /*afa0*/  S2R R10, SR_TID.X ;  /* 0x00000000000a7919 */ /* 0x000ee40000002100 */
[----:B------:R-:W-:-:S05]  /*afb0*/  IMAD R9, R16, UR9, R9 ;  /* 0x0000000910097c24 */ /* 0x000fca000f8e0209 */
[----:B------:R-:W-:Y:S01]  /*afc0*/  IADD3.X R7, R3, UR11, R9, P0, !PT ;  /* 0x0000000b03077c10 */ /* 0x000fe200087fe409 */
[----:B------:R-:W-:-:S04]  /*afd0*/  IMAD R3, R32, UR4, RZ ;  /* 0x0000000420037c24 */ /* 0x000fc8000f8e02ff */
[C---:B------:R-:W-:Y:S02]  /*afe0*/  IMAD R11, R6.reuse, UR5, R3 ;  /* 0x00000005060b7c24 */ /* 0x040fe4000f8e0203 */
[----:B------:R-:W-:-:S04]  /*aff0*/  IMAD.WIDE.U32 R2, R6, UR4, RZ ;  /* 0x0000000406027c25 */ /* 0x000fc8000f8e00ff */
[----:B------:R-:W-:Y:S02]  /*b000*/  IMAD.IADD R3, R3, 0x1, R11 ;  /* 0x0000000103037824 */ /* 0x000fe400078e020b */
[C---:B------:R-:W-:Y:S02]  /*b010*/  IMAD R11, R5.reuse, UR7, R34 ;  /* 0x00000007050b7c24 */ /* 0x040fe4000f8e0222 */
[----:B------:R-:W-:-:S04]  /*b020*/  IMAD.WIDE.U32 R2, R5, UR6, R2 ;  /* 0x0000000605027c25 */ /* 0x000fc8000f8e0002 */
[----:B------:R-:W-:Y:S02]  /*b030*/  IMAD.IADD R3, R3, 0x1, R11 ;  /* 0x0000000103037824 */ /* 0x000fe400078e020b */
[----:B------:R-:W-:Y:S01]  /*b040*/  IMAD.WIDE.U32 R2, R16, UR8, R2 ;  /* 0x0000000810027c25 */ /* 0x000fe2000f8e0002 */
[----:B------:R-:W-:Y:S02]  /*b050*/  UMOV UR4, 0xffffffff ;  /* 0xffffffff00047882 */ /* 0x000fe40000000000 */
[----:B------:R-:W-:Y:S01]  /*b060*/  IADD3 R6, P0, R2, UR10, RZ ;  /* 0x0000000a02067c10 */ /* 0x000fe2000ff1e0ff */
[----:B---3--:R-:W-:-:S03]  /*b070*/  IMAD.SHL.U32 R22, R10, 0x10, RZ ;  /* 0x000000100a167824 */ /* 0x008fc600078e00ff */
[----:B------:R-:W-:Y:S02]  /*b080*/  IADD3.X R5, R9, UR11, R3, P0, !PT ;  /* 0x0000000b09057c10 */ /* 0x000fe400087fe403 */
[----:B------:R-:W-:Y:S01]  /*b090*/  LOP3.LUT R22, R22, 0x70, RZ, 0xc0, !PT ;  /* 0x0000007016167812 */ /* 0x000fe200078ec0ff */
[----:B----4-:R-:W-:Y:S06]  /*b0a0*/  BRA.DIV UR4, `(.L_x_6932) ;  /* 0x0000004604007947 */ /* 0x010fec000b800000 */
[----:B------:R-:W3:Y:S01]  /*b0b0*/  SHFL.IDX PT, R14, R8, 0x1, 0x181f ;  /* 0x00381f00080e7f89 */ /* 0x000ee200000e0000 */
[C---:B-----5:R-:W-:Y:S02]  /*b0c0*/  ISETP.GE.AND P2, PT, R23.reuse, 0x11, PT ;  /* 0x000000111700780c */ /* 0x060fe40003f46270 */
[C---:B------:R-:W-:Y:S01]  /*b0d0*/  ISETP.GE.AND P3, PT, R23.reuse, 0x21, PT ;  /* 0x000000211700780c */ /* 0x040fe20003f66270 */
[----:B------:R-:W4:Y:S01]  /*b0e0*/  SHFL.IDX PT, R21, R7, 0x1, 0x181f ;  /* 0x00381f0007157f89 */ /* 0x000f2200000e0000 */
[C---:B------:R-:W-:Y:S02]  /*b0f0*/  ISETP.GE.AND P4, PT, R23.reuse, 0x31, PT ;  /* 0x000000311700780c */ /* 0x040fe40003f86270 */
[C---:B------:R-:W-:Y:S01]  /*b100*/  ISETP.GE.AND P6, PT, R23.reuse, 0x41, PT ;  /* 0x000000411700780c */ /* 0x040fe20003fc6270 */
[----:B------:R-:W-:Y:S01]  /*b110*/  SHFL.IDX PT, R2, R7, 0x2, 0x181f ;  /* 0x00581f0007027f89 */ /* 0x000fe200000e0000 */
[C---:B------:R-:W-:Y:S02]  /*b120*/  ISETP.GE.AND P5, PT, R23.reuse, 0x51, PT ;  /* 0x000000511700780c */ /* 0x040fe40003fa6270 */
[----:B------:R-:W-:Y:S01]  /*b130*/  LOP3.LUT R28, R28, 0xfdffffff, RZ, 0xc0, !PT ;  /* 0xfdffffff1c1c7812 */ /* 0x000fe200078ec0ff */
[----:B------:R-:W-:Y:S03]  /*b140*/  SHFL.IDX PT, R13, R8, 0x4, 0x181f ;  /* 0x00981f00080d7f89 */ /* 0x000fe600000e0000 */
[----:B------:R-:W-:Y:S01]  /*b150*/  @P1 LOP3.LUT R28, R28, 0x2000000, RZ, 0xfc, !PT ;  /* 0x020000001c1c1812 */ /* 0x000fe200078efcff */
[----:B------:R-:W-:Y:S01]  /*b160*/  SHFL.IDX PT, R10, R8, 0x5, 0x181f ;  /* 0x00b81f00080a7f89 */ /* 0x000fe200000e0000 */
[----:B------:R-:W-:-:S03]  /*b170*/  ISETP.GE.AND P1, PT, R23, 0x1, PT ;  /* 0x000000011700780c */ /* 0x000fc60003f26270 */
[----:B------:R-:W-:Y:S01]  /*b180*/  SHFL.IDX PT, R9, R7, 0x5, 0x181f ;  /* 0x00b81f0007097f89 */ /* 0x000fe200000e0000 */
[----:B---3--:R-:W-:-:S03]  /*b190*/  @P2 IADD3 R18, P0, R22, R14, RZ ;  /* 0x0000000e16122210 */ /* 0x008fc60007f1e0ff */
[----:B------:R-:W-:Y:S04]  /*b1a0*/  SHFL.IDX PT, R3, R8, RZ, 0x181f ;  /* 0x00181fff08037589 */ /* 0x000fe800000e0000 */
[----:B------:R-:W3:Y:S01]  /*b1b0*/  SHFL.IDX PT, R14, R8, 0x2, 0x181f ;  /* 0x00581f00080e7f89 */ /* 0x000ee200000e0000 */
[----:B----4-:R-:W-:-:S03]  /*b1c0*/  @P2 IMAD.X R21, RZ, RZ, R21, P0 ;  /* 0x000000ffff152224 */ /* 0x010fc600000e0615 */
[----:B------:R-:W-:Y:S04]  /*b1d0*/  SHFL.IDX PT, R20, R8, 0x6, 0x181f ;  /* 0x00d81f0008147f89 */ /* 0x000fe800000e0000 */
[----:B------:R-:W-:Y:S01]  /*b1e0*/  SHFL.IDX PT, R19, R7, 0x6, 0x181f ;  /* 0x00d81f0007137f89 */ /* 0x000fe200000e0000 */
[----:B---3--:R-:W-:-:S03]  /*b1f0*/  @P3 IADD3 R11, P0, R22, R14, RZ ;  /* 0x0000000e160b3210 */ /* 0x008fc60007f1e0ff */
[----:B------:R-:W3:Y:S02]  /*b200*/  SHFL.IDX PT, R14, R8, 0x3, 0x181f ;  /* 0x00781f00080e7f89 */ /* 0x000ee400000e0000 */
[----:B------:R-:W-:Y:S02]  /*b210*/  @P3 IMAD.X R12, RZ, RZ, R2, P0 ;  /* 0x000000ffff0c3224 */ /* 0x000fe400000e0602 */
[----:B------:R-:W-:Y:S04]  /*b220*/  SHFL.IDX PT, R8, R8, 0x7, 0x181f ;  /* 0x00f81f0008087f89 */ /* 0x000fe800000e0000 */
[----:B------:R-:W4:Y:S01]  /*b230*/  SHFL.IDX PT, R2, R7, 0x3, 0x181f ;  /* 0x00781f0007027f89 */ /* 0x000f2200000e0000 */
[----:B---3--:R-:W-:-:S05]  /*b240*/  @P4 IADD3 R17, P0, R22, R14, RZ ;  /* 0x0000000e16114210 */ /* 0x008fca0007f1e0ff */
[----:B----4-:R-:W-:Y:S01]  /*b250*/  @P4 IMAD.X R15, RZ, RZ, R2, P0 ;  /* 0x000000ffff0f4224 */ /* 0x010fe200000e0602 */
[----:B------:R-:W-:Y:S01]  /*b260*/  @P6 IADD3 R13, P0, R22, R13, RZ ;  /* 0x0000000d160d6210 */ /* 0x000fe20007f1e0ff */
[----:B------:R-:W3:Y:S01]  /*b270*/  SHFL.IDX PT, R2, R7, 0x4, 0x181f ;  /* 0x00981f0007027f89 */ /* 0x000ee200000e0000 */
[----:B------:R-:W-:-:S03]  /*b280*/  ISETP.GE.AND P4, PT, R23, 0x61, PT ;  /* 0x000000611700780c */ /* 0x000fc60003f86270 */
[----:B---3--:R-:W-:Y:S01]  /*b290*/  @P6 IMAD.X R14, RZ, RZ, R2, P0 ;  /* 0x000000ffff0e6224 */ /* 0x008fe200000e0602 */
[C---:B------:R-:W-:Y:S01]  /*b2a0*/  @P5 IADD3 R10, P0, R22.reuse, R10, RZ ;  /* 0x0000000a160a5210 */ /* 0x040fe20007f1e0ff */
[----:B------:R-:W3:Y:S04]  /*b2b0*/  SHFL.IDX PT, R2, R7, RZ, 0x181f ;  /* 0x00181fff07027589 */ /* 0x000ee800000e0000 */
[----:B------:R-:W-:Y:S01]  /*b2c0*/  @P5 IMAD.X R9, RZ, RZ, R9, P0 ;  /* 0x000000ffff095224 */ /* 0x000fe200000e0609 */
[----:B------:R-:W-:-:S04]  /*b2d0*/  @P1 IADD3 R3, P0, R22, R3, RZ ;  /* 0x0000000316031210 */ /* 0x000fc80007f1e0ff */
[----:B---3--:R-:W-:Y:S02]  /*b2e0*/  @P1 IADD3.X R2, RZ, R2, RZ, P0, !PT ;  /* 0x00000002ff021210 */ /* 0x008fe400007fe4ff */
[----:B------:R-:W-:Y:S02]  /*b2f0*/  @P4 IADD3 R20, P0, R22, R20, RZ ;  /* 0x0000001416144210 */ /* 0x000fe40007f1e0ff */
[----:B------:R-:W-:-:S03]  /*b300*/  LOP3.LUT P1, RZ, R28, 0x2000000, RZ, 0xc0, !PT ;  /* 0x020000001cff7812 */ /* 0x000fc6000782c0ff */
[----:B------:R-:W-:Y:S01]  /*b310*/  @P4 IMAD.X R19, RZ, RZ, R19, P0 ;  /* 0x000000ffff134224 */ /* 0x000fe200000e0613 */
[----:B------:R-:W-:-:S13]  /*b320*/  ISETP.GE.AND P0, PT, R23, 0x1, PT ;  /* 0x000000011700780c */ /* 0x000fda0003f06270 */
[----:B------:R-:W-:-:S04]  /*b330*/  @P0 LOP3.LUT R3, R3, R2, RZ, 0x3c, !PT ;  /* 0x0000000203030212 */ /* 0x000fc800078e3cff */
[----:B------:R-:W-:-:S04]  /*b340*/  @P0 LOP3.LUT R2, R3, R2, RZ, 0x3c, !PT ;  /* 0x0000000203020212 */ /* 0x000fc800078e3cff */
[----:B------:R-:W-:-:S05]  /*b350*/  @P0 LOP3.LUT R3, R3, R2, RZ, 0x3c, !PT ;  /* 0x0000000203030212 */ /* 0x000fca00078e3cff */
[----:B------:R3:W-:Y:S02]  /*b360*/  @P0 LDGSTS.E.BYPASS.LTC128B.128 [R4+0x18400], desc[UR48][R2.64], !P1 ;  /* 0x1840000002040fae */ /* 0x0007e4000c901d70 */
[----:B---3--:R-:W-:Y:S02]  /*b370*/  @P2 IMAD.MOV.U32 R2, RZ, RZ, R18 ;  /* 0x000000ffff022224 */ /* 0x008fe400078e0012 */
[----:B------:R-:W-:Y:S01]  /*b380*/  @P2 IMAD.MOV.U32 R3, RZ, RZ, R21 ;  /* 0x000000ffff032224 */ /* 0x000fe200078e0015 */
[----:B------:R-:W-:Y:S04]  /*b390*/  SHFL.IDX PT, R18, R7, 0x7, 0x181f ;  /* 0x00f81f0007127f89 */ /* 0x000fe800000e0000 */
[----:B------:R3:W-:Y:S01]  /*b3a0*/  @P2 LDGSTS.E.BYPASS.LTC128B.128 [R4+0x18c00], desc[UR48][R2.64], !P1 ;  /* 0x18c0000002042fae */ /* 0x0007e2000c901d70 */
[----:B------:R-:W-:Y:S01]  /*b3b0*/  ISETP.GE.AND P2, PT, R23, 0x81, PT ;  /* 0x000000811700780c */ /* 0x000fe20003f46270 */
[----:B---3--:R-:W-:-:S02]  /*b3c0*/  @P3 IMAD.MOV.U32 R2, RZ, RZ, R11 ;  /* 0x000000ffff023224 */ /* 0x008fc400078e000b */
[----:B------:R-:W-:Y:S01]  /*b3d0*/  @P3 IMAD.MOV.U32 R3, RZ, RZ, R12 ;  /* 0x000000ffff033224 */ /* 0x000fe200078e000c */
[----:B------:R-:W3:Y:S04]  /*b3e0*/  SHFL.IDX PT, R11, R6, RZ, 0x181f ;  /* 0x00181fff060b7589 */ /* 0x000ee800000e0000 */
[----:B------:R4:W-:Y:S01]  /*b3f0*/  @P3 LDGSTS.E.BYPASS.LTC128B.128 [R4+0x19400], desc[UR48][R2.64], !P1 ;  /* 0x1940000002043fae */ /* 0x0009e2000c901d70 */
[----:B------:R-:W-:-:S03]  /*b400*/  ISETP.GE.AND P3, PT, R23, 0x71, PT ;  /* 0x000000711700780c */ /* 0x000fc60003f66270 */
[----:B----4-:R-:W4:Y:S04]  /*b410*/  SHFL.IDX PT, R2, R5, RZ, 0x181f ;  /* 0x00181fff05027589 */ /* 0x010f2800000e0000 */
[----:B------:R-:W0:Y:S01]  /*b420*/  SHFL.IDX PT, R5, R5, 0x1, 0x181f ;  /* 0x00381f0005057f89 */ /* 0x000e2200000e0000 */
[----:B---3--:R-:W-:-:S05]  /*b430*/  @P2 IADD3 R11, P0, R22, R11, RZ ;  /* 0x0000000b160b2210 */ /* 0x008fca0007f1e0ff */
[----:B----4-:R-:W-:Y:S01]  /*b440*/  @P2 IMAD.X R12, RZ, RZ, R2, P0 ;  /* 0x000000ffff0c2224 */ /* 0x010fe200000e0602 */
[----:B------:R-:W-:-:S05]  /*b450*/  @P3 IADD3 R7, P0, R22, R8, RZ ;  /* 0x0000000816073210 */ /* 0x000fca0007f1e0ff */
[----:B------:R-:W-:Y:S01]  /*b460*/  @P3 IMAD.X R18, RZ, RZ, R18, P0 ;  /* 0x000000ffff123224 */ /* 0x000fe200000e0612 */
[----:B------:R-:W-:-:S13]  /*b470*/  ISETP.GE.AND P0, PT, R23, 0x31, PT ;  /* 0x000000311700780c */ /* 0x000fda0003f06270 */
[----:B------:R-:W-:Y:S02]  /*b480*/  @P0 IMAD.MOV.U32 R2, RZ, RZ, R17 ;  /* 0x000000ffff020224 */ /* 0x000fe400078e0011 */
[----:B------:R-:W-:-:S05]  /*b490*/  @P0 IMAD.MOV.U32 R3, RZ, RZ, R15 ;  /* 0x000000ffff030224 */ /* 0x000fca00078e000f */
[----:B------:R3:W-:Y:S02]  /*b4a0*/  @P0 LDGSTS.E.BYPASS.LTC128B.128 [R4+0x19c00], desc[UR48][R2.64], !P1 ;  /* 0x19c0000002040fae */ /* 0x0007e4000c901d70 */
[----:B---3--:R-:W-:Y:S02]  /*b4b0*/  @P6 IMAD.MOV.U32 R2, RZ, RZ, R13 ;  /* 0x000000ffff026224 */ /* 0x008fe400078e000d */
[----:B------:R-:W-:Y:S02]  /*b4c0*/  @P6 IMAD.MOV.U32 R3, RZ, RZ, R14 ;  /* 0x000000ffff036224 */ /* 0x000fe400078e000e */
[----:B------:R3:W4:Y:S04]  /*b4d0*/  SHFL.IDX PT, R14, R6, 0x1, 0x181f ;  /* 0x00381f00060e7f89 */ /* 0x00072800000e0000 */
[----:B------:R1:W-:Y:S02]  /*b4e0*/  @P6 LDGSTS.E.BYPASS.LTC128B.128 [R4+0x1a400], desc[UR48][R2.64], !P1 ;  /* 0x1a40000002046fae */ /* 0x0003e4000c901d70 */
[----:B-1----:R-:W-:Y:S01]  /*b4f0*/  @P5 IMAD.MOV.U32 R2, RZ, RZ, R10 ;  /* 0x000000ffff025224 */ /* 0x002fe200078e000a */
[----:B------:R-:W-:-:S05]  /*b500*/  @P5 MOV R3, R9 ;  /* 0x0000000900035202 */ /* 0x000fca0000000f00 */
[----:B------:R1:W-:Y:S02]  /*b510*/  @P5 LDGSTS.E.BYPASS.LTC128B.128 [R4+0x1ac00], desc[UR48][R2.64], !P1 ;  /* 0x1ac0000002045fae */ /* 0x0003e4000c901d70 */
[----:B-1----:R-:W-:Y:S02]  /*b520*/  @P4 IMAD.MOV.U32 R2, RZ, RZ, R20 ;  /* 0x000000ffff024224 */ /* 0x002fe400078e0014 */
[----:B------:R-:W-:-:S05]  /*b530*/  @P4 IMAD.MOV.U32 R3, RZ, RZ, R19 ;  /* 0x000000ffff034224 */ /* 0x000fca00078e0013 */
[----:B------:R1:W-:Y:S02]  /*b540*/  @P4 LDGSTS.E.BYPASS.LTC128B.128 [R4+0x1b400], desc[UR48][R2.64], !P1 ;  /* 0x1b40000002044fae */ /* 0x0003e4000c901d70 */
[----:B-1----:R-:W-:Y:S02]  /*b550*/  @P3 IMAD.MOV.U32 R2, RZ, RZ, R7 ;  /* 0x000000ffff023224 */ /* 0x002fe400078e0007 */
[----:B------:R-:W-:-:S05]  /*b560*/  @P3 IMAD.MOV.U32 R3, RZ, RZ, R18 ;  /* 0x000000ffff033224 */ /* 0x000fca00078e0012 */
[----:B------:R1:W-:Y:S02]  /*b570*/  @P3 LDGSTS.E.BYPASS.LTC128B.128 [R4+0x1bc00], desc[UR48][R2.64], !P1 ;  /* 0x1bc0000002043fae */ /* 0x0003e4000c901d70 */
[----:B-1----:R-:W-:Y:S02]  /*b580*/  @P2 IMAD.MOV.U32 R2, RZ, RZ, R11 ;  /* 0x000000ffff022224 */ /* 0x002fe400078e000b */
[----:B------:R-:W-:-:S05]  /*b590*/  @P2 IMAD.MOV.U32 R3, RZ, RZ, R12 ;  /* 0x000000ffff032224 */ /* 0x000fca00078e000c */
[----:B0---4-:R3:W-:Y:S02]  /*b5a0*/  @P2 LDGSTS.E.BYPASS.LTC128B.128 [R4+0x1c400], desc[UR48][R2.64], !P1 ;  /* 0x1c40000002042fae */ /* 0x0117e4000c901d70 */
.L_x_7029:
[----:B------:R-:W-:-:S13]  /*b5b0*/  ISETP.GE.AND P2, PT, R23, 0x91, PT ;  /* 0x000000911700780c */ /* 0x000fda0003f46270 */
[----:B---3--:R-:W-:-:S05]  /*b5c0*/  @P2 IADD3 R2, P0, R22, R14, RZ ;  /* 0x0000000e16022210 */ /* 0x008fca0007f1e0ff */
[----:B------:R-:W-:Y:S01]  /*b5d0*/  @P2 IMAD.X R3, RZ, RZ, R5, P0 ;  /* 0x000000ffff032224 */ /* 0x000fe200000e0605 */
[----:B------:R-:W-:-:S04]  /*b5e0*/  PLOP3.LUT P0, PT, PT, PT, PT, 0x80, 0x0 ;  /* 0x000000000000781c */ /* 0x000fc80003f0f070 */
[----:B------:R-:W-:Y:S01]  /*b5f0*/  @!PT LDS RZ, [RZ] ;  /* 0x00000000fffff984 */ /* 0x000fe20000000800 */
[----:B------:R-:W-:Y:S01]  /*b600*/  @!PT LDS RZ, [RZ] ;  /* 0x00000000fffff984 */ /* 0x000fe20000000800 */
[----:B------:R-:W-:Y:S01]  /*b610*/  @!PT LDS RZ, [RZ] ;  /* 0x00000000fffff984 */ /* 0x000fe20000000800 */
[----:B------:R0:W-:Y:S01]  /*b620*/  @P2 LDGSTS.E.BYPASS.LTC128B.128 [R4+0x1cc00], desc[UR48][R2.64], !P1 ;  /* 0x1cc0000002042fae */ /* 0x0001e2000c901d70 */
[----:B------:R-:W-:-:S08]  /*b630*/  NOP ;  /* 0x0000000000007918 */ /* 0x000fd00000000000 */
.L_x_6933:
        /* <DEDUP_REMOVED lines=11> */
.L_x_6934:
        /* <DEDUP_REMOVED lines=11> */
[----:B------:R-:W-:Y:S01]  /*b7a0*/  IMAD.U32 R4, RZ, RZ, UR6 ;  /* 0x00000006ff047e24 */ /* 0x000fe2000f8e00ff */
[----:B------:R-:W-:Y:S01]  /*b7b0*/  MOV R10, UR4 ;  /* 0x00000004000a7c02 */ /* 0x000fe20008000f00 */
[----:B------:R-:W1:Y:S01]  /*b7c0*/  LDC.64 R2, c[0x4][R2] ;  /* 0x0100000002027b82 */ /* 0x000e620000000a00 */
        /* <DEDUP_REMOVED lines=8> */
[----:B012---:R-:W-:Y:S05]  /*b850*/  CALL.ABS.NOINC R2 ;  /* 0x0000000002007343 */ /* 0x007fea0003c00000 */
.L_x_6935:
[----:B------:R-:W3:Y:S01]  /*b860*/  LDL R17, [R1+0xc] ;  /* 0x00000c0001117983 */ /* 0x000ee20000100800 */
[----:B------:R-:W1:Y:S01]  /*b870*/  LDC R7, c[0x0][0x448] ;  /* 0x00011200ff077b82 */ /* 0x000e620000000800 */
[----:B------:R-:W-:Y:S01]  /*b880*/  IMAD R4, RZ, RZ, -UR44 ;  /* 0x8000002cff047e24 */ /* 0x000fe2000f8e02ff */
[----:B------:R-:W-:Y:S01]  /*b890*/  LOP3.LUT P5, RZ, R28, 0x10, RZ, 0xc0, !PT ;  /* 0x000000101cff7812 */ /* 0x000fe200078ac0ff */
[----:B------:R4:W5:Y:S01]  /*b8a0*/  LDL R8, [R1+0x2c] ;  /* 0x00002c0001087983 */ /* 0x0009620000100800 */
[----:B------:R-:W4:Y:S04]  /*b8b0*/  S2R R2, SR_TID.X ;  /* 0x0000000000027919 */ /* 0x000f280000002100 */
[----:B------:R-:W0:Y:S01]  /*b8c0*/  LDC R5, c[0x0][0xc38] ;  /* 0x00030e00ff057b82 */ /* 0x000e220000000800 */
[----:B------:R-:W-:Y:S01]  /*b8d0*/  R2UR UR7, R16 ;  /* 0x00000000100772ca */ /* 0x000fe200000e0000 */
[----:B------:R-:W-:Y:S01]  /*b8e0*/  ULDC.64 UR8, c[0x0][0x2d8] ;  /* 0x0000b60000087ab9 */ /* 0x000fe20000000a00 */
[----:B-1----:R-:W-:-:S02]  /*b8f0*/  ISETP.NE.AND P0, PT, R7, 0x1, PT ;  /* 0x000000010700780c */ /* 0x002fc40003f05270 */
[----:B------:R-:W-:Y:S01]  /*b900*/  R2UR UR4, R16 ;  /* 0x00000000100472ca */ /* 0x000fe200000e0000 */
[----:B0-----:R-:W-:-:S04]  /*b910*/  IMAD R4, R5, R4, UR39 ;  /* 0x0000002705047e24 */ /* 0x001fc8000f8e0204 */
[----:B------:R-:W-:-:S06]  /*b920*/  IMAD.SHL.U32 R4, R4, 0x80, RZ ;  /* 0x0000008004047824 */ /* 0x000fcc00078e00ff */
[----:B--2---:R-:W0:Y:S01]  /*b930*/  @P0 LDC R0, c[0x0][0x44c] ;  /* 0x00011300ff000b82 */ /* 0x004e220000000800 */
[C---:B----4-:R-:W-:Y:S01]  /*b940*/  LOP3.LUT R18, R2.reuse, 0x7f, RZ, 0xc0, !PT ;  /* 0x0000007f02127812 */ /* 0x050fe200078ec0ff */
[----:B------:R-:W-:-:S03]  /*b950*/  IMAD.SHL.U32 R2, R2, 0x10, RZ ;  /* 0x0000001002027824 */ /* 0x000fc600078e00ff */
[----:B------:R-:W-:-:S03]  /*b960*/  SHF.R.U32.HI R18, RZ, 0x3, R18 ;  /* 0x00000003ff127819 */ /* 0x000fc60000011612 */
[----:B------:R-:W1:Y:S01]  /*b970*/  @P0 LDC R3, c[0x0][0x450] ;  /* 0x00011400ff030b82 */ /* 0x000e620000000800 */
[----:B------:R-:W-:-:S04]  /*b980*/  LOP3.LUT R2, R18, 0x70, R2, 0xf8, !PT ;  /* 0x0000007012027812 */ /* 0x000fc800078ef802 */
[----:B------:R-:W-:Y:S01]  /*b990*/  LOP3.LUT R6, R2, R4, RZ, 0xfc, !PT ;  /* 0x0000000402067212 */ /* 0x000fe200078efcff */
[----:B------:R-:W-:-:S04]  /*b9a0*/  UIMAD.WIDE.U32 UR4, UR4, UR8, URZ ;  /* 0x00000008040472a5 */ /* 0x000fc8000f8e003f */
[----:B------:R-:W-:Y:S02]  /*b9b0*/  IMAD.MOV.U32 R2, RZ, RZ, R6 ;  /* 0x000000ffff027224 */ /* 0x000fe400078e0006 */
[----:B0-----:R-:W-:-:S05]  /*b9c0*/  @P0 IMAD.HI.U32 R0, R6, R0, RZ ;  /* 0x0000000006000227 */ /* 0x001fca00078e00ff */
[----:B-1----:R-:W-:-:S04]  /*b9d0*/  @P0 SHF.R.U32.HI R2, RZ, R3, R0 ;  /* 0x00000003ff020219 */ /* 0x002fc80000011600 */
[--C-:B------:R-:W-:Y:S01]  /*b9e0*/  SHF.R.S32.HI R0, RZ, 0x1f, R2.reuse ;  /* 0x0000001fff007819 */ /* 0x100fe20000011402 */
[----:B------:R-:W-:-:S04]  /*b9f0*/  IMAD.MOV R5, RZ, RZ, -R2 ;  /* 0x000000ffff057224 */ /* 0x000fc800078e0a02 */
[----:B------:R-:W-:Y:S01]  /*ba00*/  IMAD R5, R7, R5, R6 ;  /* 0x0000000507057224 */ /* 0x000fe200078e0206 */
[----:B---3--:R-:W-:Y:S02]  /*ba10*/  R2UR UR6, R17 ;  /* 0x00000000110672ca */ /* 0x008fe400000e0000 */
[----:B------:R-:W0:Y:S11]  /*ba20*/  S2R R17, SR_TID.X ;  /* 0x0000000000117919 */ /* 0x000e360000002100 */
[----:B------:R-:W-:-:S04]  /*ba30*/  UIMAD UR6, UR6, UR8, URZ ;  /* 0x00000008060672a4 */ /* 0x000fc8000f8e023f */
[----:B------:R-:W-:Y:S02]  /*ba40*/  UIMAD UR7, UR7, UR9, UR6 ;  /* 0x00000009070772a4 */ /* 0x000fe4000f8e0206 */
[----:B------:R-:W-:Y:S01]  /*ba50*/  USHF.R.S32.HI UR6, URZ, 0x1f, UR45 ;  /* 0x0000001f3f067899 */ /* 0x000fe2000801142d */
        /* <DEDUP_REMOVED lines=9> */
[C---:B------:R-:W-:Y:S01]  /*baf0*/  IMAD R7, R2.reuse, UR9, R3 ;  /* 0x0000000902077c24 */ /* 0x040fe2000f8e0203 */
[----:B------:R-:W-:Y:S01]  /*bb00*/  SHF.R.S32.HI R0, RZ, 0x1f, R5 ;  /* 0x0000001fff007819 */ /* 0x000fe20000011405 */
        /* <DEDUP_REMOVED lines=8> */
[C---:B0-----:R-:W-:Y:S01]  /*bb90*/  IMAD.SHL.U32 R10, R17.reuse, 0x10, RZ ;  /* 0x00000010110a7824 */ /* 0x041fe200078e00ff */
[----:B------:R-:W-:Y:S01]  /*bba0*/  UMOV UR4, 0xffffffff ;  /* 0xffffffff00047882 */ /* 0x000fe20000000000 */
[----:B------:R-:W-:Y:S02]  /*bbb0*/  LOP3.LUT R17, R17, 0x7f, RZ, 0xc0, !PT ;  /* 0x0000007f11117812 */ /* 0x000fe400078ec0ff */
[----:B------:R-:W-:Y:S02]  /*bbc0*/  IADD3.X R5, R3, UR5, R5, P0, !PT ;  /* 0x0000000503057c10 */ /* 0x000fe400087fe405 */
[----:B------:R-:W-:-:S02]  /*bbd0*/  LOP3.LUT R10, R10, 0x70, RZ, 0xc0, !PT ;  /* 0x000000700a0a7812 */ /* 0x000fc400078ec0ff */
[----:B------:R-:W-:Y:S01]  /*bbe0*/  SHF.R.U32.HI R17, RZ, 0x3, R17 ;  /* 0x00000003ff117819 */ /* 0x000fe20000011611 */
[----:B------:R-:W-:Y:S06]  /*bbf0*/  BRA.DIV UR4, `(.L_x_6936) ;  /* 0x0000004604487947 */ /* 0x000fec000b800000 */
[----:B------:R-:W0:Y:S01]  /*bc00*/  SHFL.IDX PT, R14, R0, RZ, 0x181f ;  /* 0x00181fff000e7589 */ /* 0x000e2200000e0000 */
[----:B------:R-:W-:-:S03]  /*bc10*/  IADD3 R4, R17, R4, RZ ;  /* 0x0000000411047210 */ /* 0x000fc60007ffe0ff */
[----:B------:R-:W1:Y:S01]  /*bc20*/  SHFL.IDX PT, R2, R5, RZ, 0x181f ;  /* 0x00181fff05027589 */ /* 0x000e6200000e0000 */
[C---:B------:R-:W-:Y:S01]  /*bc30*/  ISETP.GE.AND P1, PT, R4.reuse, UR41, PT ;  /* 0x0000002904007c0c */ /* 0x040fe2000bf26270 */
[----:B------:R-:W-:Y:S02]  /*bc40*/  VIADD R7, R4, 0x10 ;  /* 0x0000001004077836 */ /* 0x000fe40000000000 */
[----:B------:R-:W-:Y:S10]  /*bc50*/  SHFL.IDX PT, R6, R5, 0x1, 0x181f ;  /* 0x00381f0005067f89 */ /* 0x000ff400000e0000 */
[----:B0-----:R-:W-:-:S05]  /*bc60*/  @!P1 IADD3 R14, P0, R10, R14, RZ ;  /* 0x0000000e0a0e9210 */ /* 0x001fca0007f1e0ff */
[----:B-1----:R-:W-:Y:S02]  /*bc70*/  @!P1 IMAD.X R3, RZ, RZ, R2, P0 ;  /* 0x000000ffff039224 */ /* 0x002fe400000e0602 */
[----:B------:R-:W-:Y:S02]  /*bc80*/  @!P1 IMAD.MOV.U32 R2, RZ, RZ, R14 ;  /* 0x000000ffff029224 */ /* 0x000fe400078e000e */
[----:B------:R-:W0:Y:S04]  /*bc90*/  SHFL.IDX PT, R14, R0, 0x1, 0x181f ;  /* 0x00381f00000e7f89 */ /* 0x000e2800000e0000 */
[----:B-----5:R0:W-:Y:S01]  /*bca0*/  @!P1 LDGSTS.E.BYPASS.LTC128B.128 [R8+0x14400], desc[UR48][R2.64], !P5 ;  /* 0x1440000002089fae */ /* 0x0201e2000e901d70 */
[----:B------:R-:W-:Y:S01]  /*bcb0*/  ISETP.GE.AND P1, PT, R7, UR41, PT ;  /* 0x0000002907007c0c */ /* 0x000fe2000bf26270 */
[----:B------:R-:W-:-:S12]  /*bcc0*/  VIADD R7, R4, 0x20 ;  /* 0x0000002004077836 */ /* 0x000fd80000000000 */
[----:B0-----:R-:W-:Y:S02]  /*bcd0*/  @!P1 IADD3 R2, P0, R10, R14, RZ ;  /* 0x0000000e0a029210 */ /* 0x001fe40007f1e0ff */
[----:B------:R-:W0:Y:S03]  /*bce0*/  SHFL.IDX PT, R14, R0, 0x2, 0x181f ;  /* 0x00581f00000e7f89 */ /* 0x000e2600000e0000 */
[----:B------:R-:W-:Y:S02]  /*bcf0*/  @!P1 IMAD.X R3, RZ, RZ, R6, P0 ;  /* 0x000000ffff039224 */ /* 0x000fe400000e0606 */
[----:B------:R-:W1:Y:S04]  /*bd00*/  SHFL.IDX PT, R6, R5, 0x2, 0x181f ;  /* 0x00581f0005067f89 */ /* 0x000e6800000e0000 */
[----:B------:R0:W-:Y:S01]  /*bd10*/  @!P1 LDGSTS.E.BYPASS.LTC128B.128 [R8+0x14c00], desc[UR48][R2.64], !P5 ;  /* 0x14c0000002089fae */ /* 0x0001e2000e901d70 */
[----:B------:R-:W-:Y:S01]  /*bd20*/  ISETP.GE.AND P1, PT, R7, UR41, PT ;  /* 0x0000002907007c0c */ /* 0x000fe2000bf26270 */
[----:B------:R-:W-:-:S12]  /*bd30*/  VIADD R7, R4, 0x30 ;  /* 0x0000003004077836 */ /* 0x000fd80000000000 */
[----:B0-----:R-:W-:Y:S02]  /*bd40*/  @!P1 IADD3 R2, P0, R10, R14, RZ ;  /* 0x0000000e0a029210 */ /* 0x001fe40007f1e0ff */
[----:B------:R-:W0:Y:S03]  /*bd50*/  SHFL.IDX PT, R14, R0, 0x3, 0x181f ;  /* 0x00781f00000e7f89 */ /* 0x000e2600000e0000 */
[----:B-1----:R-:W-:Y:S02]  /*bd60*/  @!P1 IMAD.X R3, RZ, RZ, R6, P0 ;  /* 0x000000ffff039224 */ /* 0x002fe400000e0606 */
        /* <DEDUP_REMOVED lines=16> */
[----:B------:R-:W-:-:S02]  /*be70*/  ISETP.GE.AND P1, PT, R7, UR41, PT ;  /* 0x0000002907007c0c */ /* 0x000fc4000bf26270 */
[----:B------:R-:W-:-:S11]  /*be80*/  IADD3 R7, R4, 0x60, RZ ;  /* 0x0000006004077810 */ /* 0x000fd60007ffe0ff */
[----:B0-----:R-:W-:Y:S02]  /*be90*/  @!P1 IADD3 R2, P0, R10, R14, RZ ;  /* 0x0000000e0a029210 */ /* 0x001fe40007f1e0ff */
[----:B------:R-:W0:Y:S03]  /*bea0*/  SHFL.IDX PT, R14, R0, 0x6, 0x181f ;  /* 0x00d81f00000e7f89 */ /* 0x000e2600000e0000 */
[----:B-1----:R-:W-:Y:S02]  /*beb0*/  @!P1 IMAD.X R3, RZ, RZ, R6, P0 ;  /* 0x000000ffff039224 */ /* 0x002fe400000e0606 */
[----:B------:R-:W1:Y:S04]  /*bec0*/  SHFL.IDX PT, R6, R5, 0x6, 0x181f ;  /* 0x00d81f0005067f89 */ /* 0x000e6800000e0000 */
[----:B------:R0:W-:Y:S01]  /*bed0*/  @!P1 LDGSTS.E.BYPASS.LTC128B.128 [R8+0x16c00], desc[UR48][R2.64], !P5 ;  /* 0x16c0000002089fae */ /* 0x0001e2000e901d70 */
[----:B------:R-:W-:-:S13]  /*bee0*/  ISETP.GE.AND P1, PT, R7, UR41, PT ;  /* 0x0000002907007c0c */ /* 0x000fda000bf26270 */
[----:B0-----:R-:W-:Y:S02]  /*bef0*/  @!P1 IADD3 R2, P0, R10, R14, RZ ;  /* 0x0000000e0a029210 */ /* 0x001fe40007f1e0ff */
[----:B------:R0:W2:Y:S03]  /*bf00*/  SHFL.IDX PT, R14, R0, 0x7, 0x181f ;  /* 0x00f81f00000e7f89 */ /* 0x0000a600000e0000 */
[----:B-1----:R-:W-:Y:S02]  /*bf10*/  @!P1 IMAD.X R3, RZ, RZ, R6, P0 ;  /* 0x000000ffff039224 */ /* 0x002fe400000e0606 */
[----:B------:R0:W1:Y:S04]  /*bf20*/  SHFL.IDX PT, R6, R5, 0x7, 0x181f ;  /* 0x00f81f0005067f89 */ /* 0x00006800000e0000 */
[----:B------:R0:W-:Y:S02]  /*bf30*/  @!P1 LDGSTS.E.BYPASS.LTC128B.128 [R8+0x17400], desc[UR48][R2.64], !P5 ;  /* 0x1740000002089fae */ /* 0x0001e4000e901d70 */
.L_x_7046:
[----:B------:R-:W-:-:S05]  /*bf40*/  VIADD R4, R4, 0x70 ;  /* 0x0000007004047836 */ /* 0x000fca0000000000 */
[----:B------:R-:W-:-:S13]  /*bf50*/  ISETP.GE.AND P0, PT, R4, UR41, PT ;  /* 0x0000002904007c0c */ /* 0x000fda000bf06270 */
[----:B0-2---:R-:W-:-:S05]  /*bf60*/  @!P0 IADD3 R2, P1, R10, R14, RZ ;  /* 0x0000000e0a028210 */ /* 0x005fca0007f3e0ff */
[----:B-1----:R-:W-:-:S05]  /*bf70*/  @!P0 IMAD.X R3, RZ, RZ, R6, P1 ;  /* 0x000000ffff038224 */ /* 0x002fca00008e0606 */
[----:B------:R-:W-:Y:S01]  /*bf80*/  @!PT LDS RZ, [RZ] ;  /* 0x00000000fffff984 */ /* 0x000fe20000000800 */
[----:B------:R-:W-:Y:S01]  /*bf90*/  @!PT LDS RZ, [RZ] ;  /* 0x00000000fffff984 */ /* 0x000fe20000000800 */
[----:B------:R-:W-:Y:S01]  /*bfa0*/  @!PT LDS RZ, [RZ] ;  /* 0x00000000fffff984 */ /* 0x000fe20000000800 */
[----:B------:R0:W-:Y:S01]  /*bfb0*/  @!P0 LDGSTS.E.BYPASS.LTC128B.128 [R8+0x17c00], desc[UR48][R2.64], !P5 ;  /* 0x17c0000002088fae */ /* 0x0001e2000e901d70 */
[----:B------:R-:W-:Y:S01]  /*bfc0*/  NOP ;  /* 0x0000000000007918 */ /* 0x000fe20000000000 */
[----:B------:R-:W-:Y:S02]  /*bfd0*/  SYNCS.ARRIVE.TRANS64.RED.A0T1 RZ, [UR42+0x22800], RZ ;  /* 0x022800ffffff79a7 */ /* 0x000fe4000820042a */
[----:B------:R-:W-:Y:S01]  /*bfe0*/  ARRIVES.LDGSTSBAR.64.TRANSCNT [UR42+0x22800] ;  /* 0x02280000ff0079b0 */ /* 0x000fe20008000aaa */
[----:B------:R-:W-:Y:S01]  /*bff0*/  NOP ;  /* 0x0000000000007918 */ /* 0x000fe20000000000 */
[----:B------:R-:W-:Y:S01]  /*c000*/  ULOP3.LUT UR4, UR37, 0x1, URZ, 0xc, !UPT ;  /* 0x0000000125047892 */ /* 0x000fe2000f8e0c3f */
[----:B------:R-:W-:Y:S05]  /*c010*/  SYNCS.ARRIVE.TRANS64.A1T0 RZ, [UR42+0x22800], RZ ;  /* 0x022800ffffff79a7 */ /* 0x000fea000810002a */
[----:B0-----:R-:W-:-:S05]  /*c020*/  IMAD.U32 R3, RZ, RZ, UR4 ;  /* 0x00000004ff037e24 */ /* 0x001fca000f8e00ff */
[----:B------:R-:W-:-:S04]  /*c030*/  SHF.L.U32 R3, R3, 0x1f, RZ ;  /* 0x0000001f03037819 */ /* 0x000fc800000006ff */
[----:B------:R-:W0:Y:S02]  /*c040*/  SYNCS.PHASECHK.TRANS64.TRYWAIT P0, [UR42+0x22820], R3 ;  /* 0x02282003ff0075a7 */ /* 0x000e24000800016a */
[----:B0-----:R-:W-:Y:S05]  /*c050*/  @!P0 BRA `(.L_x_6937) ;  /* 0x0000004800608947 */ /* 0x001fea0003800000 */
.L_x_7047:
[----:B------:R-:W-:-:S05]  /*c060*/  IMAD.U32 R0, RZ, RZ, UR40 ;  /* 0x00000028ff007e24 */ /* 0x000fca000f8e00ff */
[----:B------:R-:W-:-:S13]  /*c070*/  ISETP.GE.AND P0, PT, R0, 0xa1, PT ;  /* 0x000000a10000780c */ /* 0x000fda0003f06270 */
[----:B------:R-:W-:Y:S05]  /*c080*/  @!P0 BRA `(.L_x_6938) ;  /* 0x00000018007c8947 */ /* 0x000fea0003800000 */
[----:B------:R-:W-:Y:S01]  /*c090*/  IMAD.U32 R0, RZ, RZ, UR43 ;  /* 0x0000002bff007e24 */ /* 0x000fe2000f8e00ff */
[----:B------:R1:W5:Y:S01]  /*c0a0*/  LDL.LU R30, [R1+0x8] ;  /* 0x00000800011e7983 */ /* 0x0003620000300800 */
[----:B------:R-:W-:-:S03]  /*c0b0*/  IMAD.MOV.U32 R29, RZ, RZ, R37 ;  /* 0x000000ffff1d7224 */ /* 0x000fc600078e0025 */
[----:B------:R1:W-:Y:S04]  /*c0c0*/  STL [R1], R0 ;  /* 0x0000000001007387 */ /* 0x0003e80000100800 */
.L_x_6958:
[----:B0-2---:R-:W2:Y:S01]  /*c0d0*/  LDL R4, [R1+0x10] ;  /* 0x0000100001047983 */ /* 0x005ea20000100800 */
[----:B------:R-:W3:Y:S03]  /*c0e0*/  LDC R2, c[0x0][0x430] ;  /* 0x00010c00ff027b82 */ /* 0x000ee60000000800 */
[----:B------:R-:W4:Y:S01]  /*c0f0*/  LDL R6, [R1+0x4] ;  /* 0x0000040001067983 */ /* 0x000f220000100800 */
[----:B-1----:R-:W0:Y:S01]  /*c100*/  S2R R0, SR_TID.X ;  /* 0x0000000000007919 */ /* 0x002e220000002100 */
[----:B------:R-:W-:Y:S01]  /*c110*/  IMAD.MOV.U32 R10, RZ, RZ, 0xa0 ;  /* 0x000000a0ff0a7424 */ /* 0x000fe200078e00ff */
[----:B------:R-:W-:Y:S01]  /*c120*/  ULDC.64 UR4, c[0x0][0x428] ;  /* 0x00010a0000047ab9 */ /* 0x000fe20000000a00 */
[----:B------:R-:W-:Y:S01]  /*c130*/  ULDC.64 UR6, c[0x0][0x418] ;  /* 0x0001060000067ab9 */ /* 0x000fe20000000a00 */
[----:B------:R-:W2:Y:S01]  /*c140*/  LDL.LU R13, [R1] ;  /* 0x00000000010d7983 */ /* 0x000ea20000300800 */
[----:B---3--:R-:W-:-:S13]  /*c150*/  ISETP.NE.AND P1, PT, R2, 0x1, PT ;  /* 0x000000010200780c */ /* 0x008fda0003f25270 */
[----:B------:R-:W1:Y:S01]  /*c160*/  @P1 LDC R2, c[0x0][0x434] ;  /* 0x00010d00ff021b82 */ /* 0x000e620000000800 */
[C---:B0-----:R-:W-:Y:S01]  /*c170*/  LOP3.LUT R3, R0.reuse, 0x7f, RZ, 0xc0, !PT ;  /* 0x0000007f00037812 */ /* 0x041fe200078ec0ff */
[----:B------:R-:W-:-:S03]  /*c180*/  IMAD.SHL.U32 R0, R0, 0x10, RZ ;  /* 0x0000001000007824 */ /* 0x000fc600078e00ff */
[----:B------:R-:W-:-:S04]  /*c190*/  SHF.R.U32.HI R3, RZ, 0x3, R3 ;  /* 0x00000003ff037819 */ /* 0x000fc80000011603 */
[----:B------:R-:W-:Y:S02]  /*c1a0*/  LOP3.LUT R0, R3, 0x70, R0, 0xf8, !PT ;  /* 0x0000007003007812 */ /* 0x000fe400078ef800 */
[----:B------:R-:W0:Y:S01]  /*c1b0*/  @P1 LDC R3, c[0x0][0x438] ;  /* 0x00010e00ff031b82 */ /* 0x000e220000000800 */
[----:B------:R-:W3:Y:S01]  /*c1c0*/  S2R R11, SR_TID.X ;  /* 0x00000000000b7919 */ /* 0x000ee20000002100 */
[----:B--2---:R-:W-:-:S04]  /*c1d0*/  IMAD R10, R13, R10, UR38 ;  /* 0x000000260d0a7e24 */ /* 0x004fc8000f8e020a */
[----:B------:R-:W-:-:S04]  /*c1e0*/  IMAD.IADD R7, R0, 0x1, R10 ;  /* 0x0000000100077824 */ /* 0x000fc800078e020a */
[----:B-1----:R-:W-:-:S04]  /*c1f0*/  @P1 IMAD.HI.U32 R2, R7, R2, RZ ;  /* 0x0000000207021227 */ /* 0x002fc800078e00ff */
[----:B------:R-:W-:Y:S01]  /*c200*/  IMAD.MOV.U32 R0, RZ, RZ, R7 ;  /* 0x000000ffff007224 */ /* 0x000fe200078e0007 */
[----:B0-----:R-:W-:Y:S01]  /*c210*/  @P1 SHF.R.U32.HI R0, RZ, R3, R2 ;  /* 0x00000003ff001219 */ /* 0x001fe20000011602 */
[----:B------:R-:W-:-:S03]  /*c220*/  IMAD R4, R4, UR4, RZ ;  /* 0x0000000404047c24 */ /* 0x000fc6000f8e02ff */
[--C-:B------:R-:W-:Y:S01]  /*c230*/  SHF.R.S32.HI R3, RZ, 0x1f, R0.reuse ;  /* 0x0000001fff037819 */ /* 0x100fe20000011400 */
[----:B------:R-:W-:Y:S02]  /*c240*/  IMAD.MOV.U32 R2, RZ, RZ, R0 ;  /* 0x000000ffff027224 */ /* 0x000fe400078e0000 */
[C---:B----4-:R-:W-:Y:S02]  /*c250*/  IMAD R4, R6.reuse, UR5, R4 ;  /* 0x0000000506047c24 */ /* 0x050fe4000f8e0204 */
[----:B------:R-:W-:-:S05]  /*c260*/  IMAD.WIDE.U32 R2, R6, UR4, R2 ;  /* 0x0000000406027c25 */ /* 0x000fca000f8e0002 */
[----:B------:R-:W-:Y:S02]  /*c270*/  IADD3 R3, R4, R3, RZ ;  /* 0x0000000304037210 */ /* 0x000fe40007ffe0ff */
[----:B------:R-:W-:-:S04]  /*c280*/  LEA R8, P0, R2, UR6, 0x2 ;  /* 0x0000000602087c11 */ /* 0x000fc8000f8010ff */
[----:B------:R-:W-:Y:S02]  /*c290*/  LEA.HI.X R9, R2, UR7, R3, 0x2, P0 ;  /* 0x0000000702097c11 */ /* 0x000fe400080f1403 */
[C---:B---3--:R-:W-:Y:S01]  /*c2a0*/  LOP3.LUT R5, R11.reuse, 0x7f, RZ, 0xc0, !PT ;  /* 0x0000007f0b057812 */ /* 0x048fe200078ec0ff */
[----:B------:R-:W-:Y:S01]  /*c2b0*/  IMAD.SHL.U32 R12, R11, 0x10, RZ ;  /* 0x000000100b0c7824 */ /* 0x000fe200078e00ff */
[----:B------:R-:W0:Y:S01]  /*c2c0*/  @P1 LDC R3, c[0x0][0x434] ;  /* 0x00010d00ff031b82 */ /* 0x000e220000000800 */
[----:B------:R-:W2:Y:S01]  /*c2d0*/  LDG.E R8, desc[UR48][R8.64] ;  /* 0x0000003008087981 */ /* 0x000ea2000c1e1900 */
[----:B------:R-:W-:-:S04]  /*c2e0*/  SHF.R.U32.HI R5, RZ, 0x3, R5 ;  /* 0x00000003ff057819 */ /* 0x000fc80000011605 */
[----:B------:R-:W-:Y:S02]  /*c2f0*/  LOP3.LUT R12, R5, 0x70, R12, 0xf8, !PT ;  /* 0x00000070050c7812 */ /* 0x000fe400078ef80c */
[----:B------:R-:W1:Y:S02]  /*c300*/  @P1 LDC R5, c[0x0][0x438] ;  /* 0x00010e00ff051b82 */ /* 0x000e640000000800 */
[----:B------:R-:W-:-:S04]  /*c310*/  LOP3.LUT R12, R12, 0x80, RZ, 0xfc, !PT ;  /* 0x000000800c0c7812 */ /* 0x000fc800078efcff */
[C---:B------:R-:W-:Y:S01]  /*c320*/  ISETP.GT.U32.AND P0, PT, R12.reuse, 0x9f, PT ;  /* 0x0000009f0c00780c */ /* 0x040fe20003f04070 */
[----:B------:R-:W-:-:S04]  /*c330*/  IMAD.IADD R10, R12, 0x1, R10 ;  /* 0x000000010c0a7824 */ /* 0x000fc800078e020a */
[----:B------:R-:W-:Y:S02]  /*c340*/  IMAD.MOV.U32 R11, RZ, RZ, R10 ;  /* 0x000000ffff0b7224 */ /* 0x000fe400078e000a */
[----:B0-----:R-:W-:-:S05]  /*c350*/  @P1 IMAD.HI.U32 R2, R10, R3, RZ ;  /* 0x000000030a021227 */ /* 0x001fca00078e00ff */
[----:B-1----:R-:W-:-:S04]  /*c360*/  @P1 SHF.R.U32.HI R11, RZ, R5, R2 ;  /* 0x00000005ff0b1219 */ /* 0x002fc80000011602 */
[--C-:B------:R-:W-:Y:S01]  /*c370*/  @!P0 SHF.R.S32.HI R3, RZ, 0x1f, R11.reuse ;  /* 0x0000001fff038819 */ /* 0x100fe2000001140b */
[----:B------:R-:W-:-:S04]  /*c380*/  @!P0 IMAD.MOV.U32 R2, RZ, RZ, R11 ;  /* 0x000000ffff028224 */ /* 0x000fc800078e000b */
[----:B------:R-:W-:Y:S01]  /*c390*/  @!P0 IMAD.WIDE.U32 R2, R6, UR4, R2 ;  /* 0x0000000406028c25 */ /* 0x000fe2000f8e0002 */
[----:B------:R-:W-:-:S03]  /*c3a0*/  ULDC UR4, c[0x0][0x430] ;  /* 0x00010c0000047ab9 */ /* 0x000fc60000000800 */
[----:B------:R-:W-:Y:S01]  /*c3b0*/  @!P0 IMAD.IADD R3, R4, 0x1, R3 ;  /* 0x0000000104038824 */ /* 0x000fe200078e0203 */
[C---:B------:R-:W-:Y:S01]  /*c3c0*/  @!P0 LEA R4, P1, R2.reuse, UR6, 0x2 ;  /* 0x0000000602048c11 */ /* 0x040fe2000f8210ff */
[----:B------:R-:W-:Y:S02]  /*c3d0*/  IMAD.MOV.U32 R6, RZ, RZ, RZ ;  /* 0x000000ffff067224 */ /* 0x000fe400078e00ff */
[----:B------:R-:W-:Y:S01]  /*c3e0*/  VIADD R37, R29, 0x1 ;  /* 0x000000011d257836 */ /* 0x000fe20000000000 */
[----:B------:R-:W-:Y:S01]  /*c3f0*/  @!P0 LEA.HI.X R5, R2, UR7, R3, 0x2, P1 ;  /* 0x0000000702058c11 */ /* 0x000fe200088f1403 */
[----:B------:R-:W-:-:S04]  /*c400*/  IMAD.MOV R0, RZ, RZ, -R0 ;  /* 0x000000ffff007224 */ /* 0x000fc800078e0a00 */
[----:B-----5:R0:W5:Y:S01]  /*c410*/  @!P0 LDG.E R6, desc[UR48][R4.64] ;  /* 0x0000003004068981 */ /* 0x020162000c1e1900 */
[----:B------:R-:W-:Y:S01]  /*c420*/  ISETP.NE.AND P0, PT, R37, 0x2, PT ;  /* 0x000000022500780c */ /* 0x000fe20003f05270 */
[----:B------:R-:W-:-:S03]  /*c430*/  IMAD R7, R0, UR4, R7 ;  /* 0x0000000400077c24 */ /* 0x000fc6000f8e0207 */
[----:B------:R-:W-:Y:S01]  /*c440*/  SEL R3, RZ, 0x1, P0 ;  /* 0x00000001ff037807 */ /* 0x000fe20000000000 */
[----:B------:R-:W-:Y:S02]  /*c450*/  IMAD.MOV.U32 R0, RZ, RZ, R13 ;  /* 0x000000ffff007224 */ /* 0x000fe400078e000d */
[----:B------:R-:W-:Y:S01]  /*c460*/  VIADD R13, R13, 0xffffffff ;  /* 0xffffffff0d0d7836 */ /* 0x000fe20000000000 */
[----:B------:R-:W-:Y:S01]  /*c470*/  LOP3.LUT R2, R30, R3, RZ, 0x3c, !PT ;  /* 0x000000031e027212 */ /* 0x000fe200078e3cff */
[----:B------:R-:W-:-:S03]  /*c480*/  IMAD.U32 R12, RZ, RZ, UR47 ;  /* 0x0000002fff0c7e24 */ /* 0x000fc6000f8e00ff */
[----:B------:R1:W-:Y:S04]  /*c490*/  STL [R1], R13 ;  /* 0x0000000d01007387 */ /* 0x0003e80000100800 */
[----:B------:R1:W-:Y:S01]  /*c4a0*/  STL [R1+0x8], R2 ;  /* 0x0000080201007387 */ /* 0x0003e20000100800 */
[----:B------:R-:W-:Y:S01]  /*c4b0*/  ISETP.NE.AND P2, PT, R12, 0x3, PT ;  /* 0x000000030c00780c */ /* 0x000fe20003f45270 */
[----:B------:R-:W-:Y:S01]  /*c4c0*/  IMAD.MOV R11, RZ, RZ, -R11 ;  /* 0x000000ffff0b7224 */ /* 0x000fe200078e0a0b */
[----:B------:R-:W-:-:S03]  /*c4d0*/  SEL R37, R37, RZ, P0 ;  /* 0x000000ff25257207 */ /* 0x000fc60000000000 */
[----:B0-----:R-:W-:Y:S01]  /*c4e0*/  IMAD R5, R11, UR4, R10 ;  /* 0x000000040b057c24 */ /* 0x001fe2000f8e020a */
[----:B------:R-:W-:Y:S02]  /*c4f0*/  ISETP.GT.AND P1, PT, R0, RZ, PT ;  /* 0x000000ff0000720c */ /* 0x000fe40003f24270 */
[----:B--2---:R-:W-:-:S05]  /*c500*/  SHF.R.S32.HI R33, RZ, 0x1f, R8 ;  /* 0x0000001fff217819 */ /* 0x004fca0000011408 */
[----:B-1----:R-:W-:Y:S06]  /*c510*/  @!P2 BRA `(.L_x_6939) ;  /* 0x000000000004a947 */ /* 0x002fec0003800000 */
[----:B------:R-:W-:Y:S01]  /*c520*/  BPT.TRAP 0x1 ;  /* 0x000000040000795c */ /* 0x000fe20000300000 */
.L_x_6939:
[----:B------:R-:W-:Y:S01]  /*c530*/  LEA R0, R37, UR42, 0x3 ;  /* 0x0000002a25007c11 */ /* 0x000fe2000f8e18ff */
[----:B------:R-:W-:Y:S01]  /*c540*/  BSSY B0, `(.L_x_6940) ;  /* 0x0000005000007945 */ /* 0x000fe20003800000 */
[----:B------:R-:W-:Y:S02]  /*c550*/  SHF.L.U32 R35, R2, 0x1f, RZ ;  /* 0x0000001f02237819 */ /* 0x000fe400000006ff */
[----:B------:R-:W-:Y:S02]  /*c560*/  SHF.R.S32.HI R34, RZ, 0x1f, R7 ;  /* 0x0000001fff227819 */ /* 0x000fe40000011407 */
[----:B------:R-:W0:Y:S02]  /*c570*/  SYNCS.PHASECHK.TRANS64.TRYWAIT P0, [R0+URZ+0x22880], R35 ;  /* 0x02288023000075a7 */ /* 0x000e24000800017f */
[----:B0-----:R-:W-:Y:S05]  /*c580*/  @!P0 BRA `(.L_x_6941) ;  /* 0x0000004400288947 */ /* 0x001fea0003800000 */
.L_x_7048:
[----:B------:R-:W-:Y:S05]  /*c590*/  BSYNC B0 ;  /* 0x0000000000007941 */ /* 0x000fea0003800000 */
.L_x_6940:
[----:B------:R-:W2:Y:S01]  /*c5a0*/  LDL R10, [R1+0xc] ;  /* 0x00000c00010a7983 */ /* 0x000ea20000100800 */
[----:B------:R-:W-:Y:S01]  /*c5b0*/  ULDC.64 UR4, c[0x0][0x328] ;  /* 0x0000ca0000047ab9 */ /* 0x000fe20000000a00 */
[----:B------:R-:W-:Y:S02]  /*c5c0*/  ULDC.64 UR6, c[0x0][0x338] ;  /* 0x0000ce0000067ab9 */ /* 0x000fe40000000a00 */
[----:B------:R-:W3:Y:S01]  /*c5d0*/  LDL R11, [R1+0x18] ;  /* 0x00001800010b7983 */ /* 0x000ee20000100800 */
[----:B------:R-:W-:Y:S01]  /*c5e0*/  IMAD R2, R34, UR4, RZ ;  /* 0x0000000422027c24 */ /* 0x000fe2000f8e02ff */
[----:B------:R-:W-:Y:S01]  /*c5f0*/  ULDC.64 UR8, c[0x0][0x330] ;  /* 0x0000cc0000087ab9 */ /* 0x000fe20000000a00 */
[----:B------:R-:W-:Y:S01]  /*c600*/  SHF.R.S32.HI R36, RZ, 0x1f, R5 ;  /* 0x0000001fff247819 */ /* 0x000fe20000011405 */
[----:B------:R-:W-:Y:S01]  /*c610*/  ULDC.64 UR10, c[0x0][0x318] ;  /* 0x0000c600000a7ab9 */ /* 0x000fe20000000a00 */
[C---:B------:R-:W-:Y:S01]  /*c620*/  IMAD R9, R7.reuse, UR5, R2 ;  /* 0x0000000507097c24 */ /* 0x040fe2000f8e0202 */
[----:B-----5:R-:W-:Y:S01]  /*c630*/  SHF.R.S32.HI R32, RZ, 0x1f, R6 ;  /* 0x0000001fff207819 */ /* 0x020fe20000011406 */
[----:B------:R-:W-:Y:S01]  /*c640*/  IMAD.WIDE.U32 R2, R7, UR4, RZ ;  /* 0x0000000407027c25 */ /* 0x000fe2000f8e00ff */
[----:B------:R-:W-:-:S04]  /*c650*/  LOP3.LUT P2, RZ, R28, 0x1, RZ, 0xc0, !PT ;  /* 0x000000011cff7812 */ /* 0x000fc8000784c0ff */
[----:B------:R-:W-:Y:S01]  /*c660*/  IADD3 R3, R3, R9, RZ ;  /* 0x0000000903037210 */ /* 0x000fe20007ffe0ff */
[----:B------:R-:W-:-:S04]  /*c670*/  IMAD R9, R33, UR6, RZ ;  /* 0x0000000621097c24 */ /* 0x000fc8000f8e02ff */
[C---:B------:R-:W-:Y:S02]  /*c680*/  IMAD R4, R8.reuse, UR7, R9 ;  /* 0x0000000708047c24 */ /* 0x040fe4000f8e0209 */
[----:B------:R-:W-:-:S04]  /*c690*/  IMAD.WIDE.U32 R2, R8, UR6, R2 ;  /* 0x0000000608027c25 */ /* 0x000fc8000f8e0002 */
[----:B------:R-:W-:Y:S02]  /*c6a0*/  IMAD.IADD R3, R3, 0x1, R4 ;  /* 0x0000000103037824 */ /* 0x000fe400078e0204 */
[----:B------:R-:W-:Y:S02]  /*c6b0*/  IMAD R4, R36, UR4, RZ ;  /* 0x0000000424047c24 */ /* 0x000fe4000f8e02ff */
[----:B------:R-:W-:-:S04]  /*c6c0*/  IMAD.WIDE.U32 R2, R16, UR8, R2 ;  /* 0x0000000810027c25 */ /* 0x000fc8000f8e0002 */
[----:B------:R-:W-:Y:S02]  /*c6d0*/  IMAD R4, R5, UR5, R4 ;  /* 0x0000000505047c24 */ /* 0x000fe4000f8e0204 */
[----:B--2---:R-:W-:-:S04]  /*c6e0*/  IMAD R9, R10, UR8, RZ ;  /* 0x000000080a097c24 */ /* 0x004fc8000f8e02ff */
[----:B------:R-:W-:Y:S01]  /*c6f0*/  IMAD R18, R16, UR9, R9 ;  /* 0x0000000910127c24 */ /* 0x000fe2000f8e0209 */
[----:B------:R-:W-:Y:S01]  /*c700*/  IADD3 R9, P0, R2, UR10, RZ ;  /* 0x0000000a02097c10 */ /* 0x000fe2000ff1e0ff */
        /* <DEDUP_REMOVED lines=13> */
[----:B------:R-:W1:Y:S01]  /*c7e0*/  S2R R3, SR_TID.X ;  /* 0x0000000000037919 */ /* 0x000e620000002100 */
[----:B------:R-:W2:Y:S04]  /*c7f0*/  SHFL.IDX PT, R2, R9, 0x1, 0x181f ;  /* 0x00381f0009027f89 */ /* 0x000ea800000e0000 */
[----:B------:R-:W-:Y:S04]  /*c800*/  SHFL.IDX PT, R26, R9, 0x3, 0x181f ;  /* 0x00781f00091a7f89 */ /* 0x000fe800000e0000 */
[----:B------:R-:W-:Y:S04]  /*c810*/  SHFL.IDX PT, R20, R10, 0x3, 0x181f ;  /* 0x00781f000a147f89 */ /* 0x000fe800000e0000 */
[----:B------:R-:W-:Y:S04]  /*c820*/  SHFL.IDX PT, R24, R9, 0x4, 0x181f ;  /* 0x00981f0009187f89 */ /* 0x000fe800000e0000 */
[----:B------:R-:W-:Y:S04]  /*c830*/  SHFL.IDX PT, R22, R9, 0x5, 0x181f ;  /* 0x00b81f0009167f89 */ /* 0x000fe800000e0000 */
[----:B------:R-:W-:Y:S04]  /*c840*/  SHFL.IDX PT, R21, R10, 0x6, 0x181f ;  /* 0x00d81f000a157f89 */ /* 0x000fe800000e0000 */
[----:B------:R-:W-:Y:S01]  /*c850*/  SHFL.IDX PT, R14, R9, RZ, 0x181f ;  /* 0x00181fff090e7589 */ /* 0x000fe200000e0000 */
[----:B-1----:R-:W-:-:S03]  /*c860*/  IMAD.SHL.U32 R11, R3, 0x10, RZ ;  /* 0x00000010030b7824 */ /* 0x002fc600078e00ff */
[----:B------:R-:W-:Y:S04]  /*c870*/  SHFL.IDX PT, R4, R10, RZ, 0x181f ;  /* 0x00181fff0a047589 */ /* 0x000fe800000e0000 */
[----:B------:R-:W1:Y:S01]  /*c880*/  SHFL.IDX PT, R3, R10, 0x1, 0x181f ;  /* 0x00381f000a037f89 */ /* 0x000e6200000e0000 */
[----:B------:R-:W-:-:S04]  /*c890*/  LOP3.LUT R11, R11, 0x70, RZ, 0xc0, !PT ;  /* 0x000000700b0b7812 */ /* 0x000fc800078ec0ff */
[C---:B--2---:R-:W-:Y:S02]  /*c8a0*/  IADD3 R12, P0, R11.reuse, R2, RZ ;  /* 0x000000020b0c7210 */ /* 0x044fe40007f1e0ff */
[----:B------:R-:W2:Y:S03]  /*c8b0*/  SHFL.IDX PT, R2, R9, 0x2, 0x181f ;  /* 0x00581f0009027f89 */ /* 0x000ea600000e0000 */
[----:B-1----:R-:W-:Y:S02]  /*c8c0*/  IMAD.X R13, RZ, RZ, R3, P0 ;  /* 0x000000ffff0d7224 */ /* 0x002fe400000e0603 */
[----:B------:R-:W1:Y:S01]  /*c8d0*/  SHFL.IDX PT, R3, R10, 0x2, 0x181f ;  /* 0x00581f000a037f89 */ /* 0x000e6200000e0000 */
[----:B--2---:R-:W-:-:S05]  /*c8e0*/  IADD3 R2, P0, R11, R2, RZ ;  /* 0x000000020b027210 */ /* 0x004fca0007f1e0ff */
[----:B-1----:R-:W-:Y:S01]  /*c8f0*/  IMAD.X R3, RZ, RZ, R3, P0 ;  /* 0x000000ffff037224 */ /* 0x002fe200000e0603 */
[----:B------:R-:W-:-:S05]  /*c900*/  IADD3 R26, P0, R11, R26, RZ ;  /* 0x0000001a0b1a7210 */ /* 0x000fca0007f1e0ff */
[----:B------:R-:W-:Y:S01]  /*c910*/  IMAD.X R27, RZ, RZ, R20, P0 ;  /* 0x000000ffff1b7224 */ /* 0x000fe200000e0614 */
[C---:B------:R-:W-:Y:S01]  /*c920*/  IADD3 R24, P0, R11.reuse, R24, RZ ;  /* 0x000000180b187210 */ /* 0x040fe20007f1e0ff */
[----:B------:R-:W1:Y:S04]  /*c930*/  SHFL.IDX PT, R20, R10, 0x4, 0x181f ;  /* 0x00981f000a147f89 */ /* 0x000e6800000e0000 */
[----:B-1----:R-:W-:Y:S01]  /*c940*/  IMAD.X R25, RZ, RZ, R20, P0 ;  /* 0x000000ffff197224 */ /* 0x002fe200000e0614 */
[----:B------:R-:W-:Y:S01]  /*c950*/  IADD3 R22, P0, R11, R22, RZ ;  /* 0x000000160b167210 */ /* 0x000fe20007f1e0ff */
[----:B------:R-:W1:Y:S04]  /*c960*/  SHFL.IDX PT, R20, R10, 0x5, 0x181f ;  /* 0x00b81f000a147f89 */ /* 0x000e6800000e0000 */
[----:B------:R-:W-:Y:S01]  /*c970*/  SHFL.IDX PT, R10, R10, 0x7, 0x181f ;  /* 0x00f81f000a0a7f89 */ /* 0x000fe200000e0000 */
[----:B-1----:R-:W-:-:S03]  /*c980*/  IMAD.X R23, RZ, RZ, R20, P0 ;  /* 0x000000ffff177224 */ /* 0x002fc600000e0614 */
[----:B------:R-:W1:Y:S04]  /*c990*/  SHFL.IDX PT, R20, R9, 0x6, 0x181f ;  /* 0x00d81f0009147f89 */ /* 0x000e6800000e0000 */
[----:B------:R-:W-:Y:S01]  /*c9a0*/  SHFL.IDX PT, R9, R9, 0x7, 0x181f ;  /* 0x00f81f0009097f89 */ /* 0x000fe200000e0000 */
[----:B-1----:R-:W-:-:S05]  /*c9b0*/  IADD3 R20, P0, R11, R20, RZ ;  /* 0x000000140b147210 */ /* 0x002fca0007f1e0ff */
[----:B------:R-:W-:Y:S01]  /*c9c0*/  IMAD.X R21, RZ, RZ, R21, P0 ;  /* 0x000000ffff157224 */ /* 0x000fe200000e0615 */
[----:B------:R-:W-:-:S05]  /*c9d0*/  IADD3 R14, P0, R11, R14, RZ ;  /* 0x0000000e0b0e7210 */ /* 0x000fca0007f1e0ff */
[----:B------:R-:W-:Y:S02]  /*c9e0*/  IMAD.X R15, RZ, RZ, R4, P0 ;  /* 0x000000ffff0f7224 */ /* 0x000fe400000e0604 */
[----:B------:R-:W-:-:S05]  /*c9f0*/  VIADD R4, R19, UR42 ;  /* 0x0000002a13047c36 */ /* 0x000fca0008000000 */
[----:B------:R-:W-:Y:S04]  /*ca00*/  LDGSTS.E.BYPASS.LTC128B.128 [R4+0xa400], desc[UR48][R14.64], !P2 ;  /* 0x0a4000000e047fae */ /* 0x000fe8000d101d70 */
[----:B------:R-:W-:Y:S04]  /*ca10*/  LDGSTS.E.BYPASS.LTC128B.128 [R4+0xac00], desc[UR48][R12.64], !P2 ;  /* 0x0ac000000c047fae */ /* 0x000fe8000d101d70 */
[----:B------:R1:W-:Y:S04]  /*ca20*/  LDGSTS.E.BYPASS.LTC128B.128 [R4+0xb400], desc[UR48][R2.64], !P2 ;  /* 0x0b40000002047fae */ /* 0x0003e8000d101d70 */
[----:B------:R-:W-:Y:S04]  /*ca30*/  LDGSTS.E.BYPASS.LTC128B.128 [R4+0xbc00], desc[UR48][R26.64], !P2 ;  /* 0x0bc000001a047fae */ /* 0x000fe8000d101d70 */
[----:B------:R-:W-:Y:S04]  /*ca40*/  LDGSTS.E.BYPASS.LTC128B.128 [R4+0xc400], desc[UR48][R24.64], !P2 ;  /* 0x0c40000018047fae */ /* 0x000fe8000d101d70 */
[----:B-1----:R-:W1:Y:S04]  /*ca50*/  SHFL.IDX PT, R2, R17, RZ, 0x181f ;  /* 0x00181fff11027589 */ /* 0x002e6800000e0000 */
[----:B------:R-:W2:Y:S04]  /*ca60*/  SHFL.IDX PT, R3, R18, RZ, 0x181f ;  /* 0x00181fff12037589 */ /* 0x000ea800000e0000 */
[----:B------:R-:W-:Y:S04]  /*ca70*/  LDGSTS.E.BYPASS.LTC128B.128 [R4+0xcc00], desc[UR48][R22.64], !P2 ;  /* 0x0cc0000016047fae */ /* 0x000fe8000d101d70 */
[----:B------:R-:W-:Y:S04]  /*ca80*/  LDGSTS.E.BYPASS.LTC128B.128 [R4+0xd400], desc[UR48][R20.64], !P2 ;  /* 0x0d40000014047fae */ /* 0x000fe8000d101d70 */
[----:B------:R-:W3:Y:S01]  /*ca90*/  SHFL.IDX PT, R18, R18, 0x1, 0x181f ;  /* 0x00381f0012127f89 */ /* 0x000ee200000e0000 */
[----:B-1----:R-:W-:-:S04]  /*caa0*/  IADD3 R12, P0, R11, R2, RZ ;  /* 0x000000020b0c7210 */ /* 0x002fc80007f1e0ff */
[----:B--2---:R-:W-:Y:S02]  /*cab0*/  IADD3.X R13, RZ, R3, RZ, P0, !PT ;  /* 0x00000003ff0d7210 */ /* 0x004fe400007fe4ff */
[----:B------:R-:W-:-:S05]  /*cac0*/  IADD3 R2, P0, R11, R9, RZ ;  /* 0x000000090b027210 */ /* 0x000fca0007f1e0ff */
[----:B------:R-:W-:-:S05]  /*cad0*/  IMAD.X R3, RZ, RZ, R10, P0 ;  /* 0x000000ffff037224 */ /* 0x000fca00000e060a */
[----:B------:R1:W-:Y:S04]  /*cae0*/  LDGSTS.E.BYPASS.LTC128B.128 [R4+0xdc00], desc[UR48][R2.64], !P2 ;  /* 0x0dc0000002047fae */ /* 0x0003e8000d101d70 */
[----:B------:R2:W-:Y:S04]  /*caf0*/  LDGSTS.E.BYPASS.LTC128B.128 [R4+0xe400], desc[UR48][R12.64], !P2 ;  /* 0x0e4000000c047fae */ /* 0x0005e8000d101d70 */
[----:B-1-3--:R2:W1:Y:S02]  /*cb00*/  SHFL.IDX PT, R2, R17, 0x1, 0x181f ;  /* 0x00381f0011027f89 */ /* 0x00a46400000e0000 */
.L_x_7070:
[----:B------:R-:W3:Y:S02]  /*cb10*/  S2R R3, SR_TID.X ;  /* 0x0000000000037919 */ /* 0x000ee40000002100 */
[----:B---3--:R-:W-:-:S05]  /*cb20*/  IMAD.SHL.U32 R3, R3, 0x10, RZ ;  /* 0x0000001003037824 */ /* 0x008fca00078e00ff */
[----:B------:R-:W-:-:S04]  /*cb30*/  LOP3.LUT R3, R3, 0x70, RZ, 0xc0, !PT ;  /* 0x0000007003037812 */ /* 0x000fc800078ec0ff */
[----:B-1----:R-:W-:-:S05]  /*cb40*/  IADD3 R2, P0, R3, R2, RZ ;  /* 0x0000000203027210 */ /* 0x002fca0007f1e0ff */
[----:B------:R-:W-:Y:S01]  /*cb50*/  IMAD.X R3, RZ, RZ, R18, P0 ;  /* 0x000000ffff037224 */ /* 0x000fe200000e0612 */
[----:B------:R-:W-:-:S04]  /*cb60*/  PLOP3.LUT P0, PT, PT, PT, PT, 0x80, 0x0 ;  /* 0x000000000000781c */ /* 0x000fc80003f0f070 */
[----:B------:R-:W-:Y:S01]  /*cb70*/  @!PT LDS RZ, [RZ] ;  /* 0x00000000fffff984 */ /* 0x000fe20000000800 */
[----:B------:R-:W-:Y:S01]  /*cb80*/  @!PT LDS RZ, [RZ] ;  /* 0x00000000fffff984 */ /* 0x000fe20000000800 */
[----:B------:R-:W-:Y:S01]  /*cb90*/  @!PT LDS RZ, [RZ] ;  /* 0x00000000fffff984 */ /* 0x000fe20000000800 */
[----:B------:R1:W-:Y:S01]  /*cba0*/  LDGSTS.E.BYPASS.LTC128B.128 [R4+0xec00], desc[UR48][R2.64], !P2 ;  /* 0x0ec0000002047fae */ /* 0x0003e2000d101d70 */
[----:B------:R-:W-:-:S08]  /*cbb0*/  NOP ;  /* 0x0000000000007918 */ /* 0x000fd00000000000 */
.L_x_6943:
        /* <DEDUP_REMOVED lines=11> */
.L_x_6944:
[----:B------:R1:W-:Y:S01]  /*cc70*/  SYNCS.ARRIVE.TRANS64.A1T0 RZ, [R0+URZ+0x22870], RZ ;  /* 0x022870ff00ff79a7 */ /* 0x0003e2000810003f */
[----:B------:R-:W-:Y:S05]  /*cc80*/  @!P3 BRA `(.L_x_6945) ;  /* 0x000000000004b947 */ /* 0x000fea0003800000 */
[----:B------:R-:W-:Y:S01]  /*cc90*/  BPT.TRAP 0x1 ;  /* 0x000000040000795c */ /* 0x000fe20000300000 */
.L_x_6945:
[----:B------:R-:W3:Y:S01]  /*cca0*/  SYNCS.PHASECHK.TRANS64.TRYWAIT P0, [R0+URZ+0x22840], R35 ;  /* 0x02284023000075a7 */ /* 0x000ee2000800017f */
[----:B------:R-:W-:Y:S04]  /*ccb0*/  BSSY B0, `(.L_x_6946) ;  /* 0x0000002000007945 */ /* 0x000fe80003800000 */
[----:B---3--:R-:W-:Y:S05]  /*ccc0*/  @!P0 BRA `(.L_x_6947) ;  /* 0x0000004800288947 */ /* 0x008fea0003800000 */
.L_x_7071:
[----:B------:R-:W-:Y:S05]  /*ccd0*/  BSYNC B0 ;  /* 0x0000000000007941 */ /* 0x000fea0003800000 */
.L_x_6946:
[----:B------:R-:W4:Y:S01]  /*cce0*/  LDL R10, [R1+0xc] ;  /* 0x00000c00010a7983 */ /* 0x000f220000100800 */
[----:B------:R-:W-:Y:S01]  /*ccf0*/  ULDC.64 UR4, c[0x0][0x310] ;  /* 0x0000c40000047ab9 */ /* 0x000fe20000000a00 */
[----:B------:R-:W-:Y:S01]  /*cd00*/  ULDC.64 UR6, c[0x0][0x300] ;  /* 0x0000c00000067ab9 */ /* 0x000fe20000000a00 */
[----:B------:R-:W-:Y:S01]  /*cd10*/  IMAD R9, R33, UR4, RZ ;  /* 0x0000000421097c24 */ /* 0x000fe2000f8e02ff */
[----:B------:R-:W-:Y:S01]  /*cd20*/  ULDC.64 UR8, c[0x0][0x308] ;  /* 0x0000c20000087ab9 */ /* 0x000fe20000000a00 */
[----:B------:R-:W-:Y:S01]  /*cd30*/  IMAD.WIDE.U32 R2, R8, UR4, RZ ;  /* 0x0000000408027c25 */ /* 0x000fe2000f8e00ff */
[----:B------:R-:W-:Y:S01]  /*cd40*/  ULDC.64 UR10, c[0x0][0x2e8] ;  /* 0x0000ba00000a7ab9 */ /* 0x000fe20000000a00 */
[----:B------:R-:W5:Y:S01]  /*cd50*/  S2R R11, SR_TID.X ;  /* 0x00000000000b7919 */ /* 0x000f620000002100 */
[----:B------:R-:W-:Y:S01]  /*cd60*/  LOP3.LUT P2, RZ, R28, 0x1, RZ, 0xc0, !PT ;  /* 0x000000011cff7812 */ /* 0x000fe2000784c0ff */
[----:B------:R-:W-:Y:S02]  /*cd70*/  IMAD R9, R8, UR5, R9 ;  /* 0x0000000508097c24 */ /* 0x000fe4000f8e0209 */
[----:B------:R-:W-:-:S02]  /*cd80*/  IMAD R34, R34, UR6, RZ ;  /* 0x0000000622227c24 */ /* 0x000fc4000f8e02ff */
[----:B------:R-:W-:Y:S02]  /*cd90*/  IMAD.IADD R3, R3, 0x1, R9 ;  /* 0x0000000103037824 */ /* 0x000fe400078e0209 */
[C---:B------:R-:W-:Y:S02]  /*cda0*/  IMAD R34, R7.reuse, UR7, R34 ;  /* 0x0000000707227c24 */ /* 0x040fe4000f8e0222 */
[----:B------:R-:W-:-:S04]  /*cdb0*/  IMAD.WIDE.U32 R2, R7, UR6, R2 ;  /* 0x0000000607027c25 */ /* 0x000fc8000f8e0002 */
[----:B------:R-:W-:Y:S02]  /*cdc0*/  IMAD.IADD R3, R3, 0x1, R34 ;  /* 0x0000000103037824 */ /* 0x000fe400078e0222 */
[----:B------:R-:W-:Y:S02]  /*cdd0*/  IMAD R36, R36, UR6, RZ ;  /* 0x0000000624247c24 */ /* 0x000fe4000f8e02ff */
[----:B------:R-:W-:-:S03]  /*cde0*/  IMAD.WIDE.U32 R2, R16, UR8, R2 ;  /* 0x0000000810027c25 */ /* 0x000fc6000f8e0002 */
[----:B------:R-:W-:Y:S01]  /*cdf0*/  IADD3 R8, P0, R2, UR10, RZ ;  /* 0x0000000a02087c10 */ /* 0x000fe2000ff1e0ff */
[----:B-----5:R-:W-:-:S05]  /*ce00*/  IMAD.SHL.U32 R24, R11, 0x10, RZ ;  /* 0x000000100b187824 */ /* 0x020fca00078e00ff */
[----:B------:R-:W-:Y:S01]  /*ce10*/  LOP3.LUT R24, R24, 0x70, RZ, 0xc0, !PT ;  /* 0x0000007018187812 */ /* 0x000fe200078ec0ff */
[----:B----4-:R-:W-:-:S04]  /*ce20*/  IMAD R7, R10, UR8, RZ ;  /* 0x000000080a077c24 */ /* 0x010fc8000f8e02ff */
[----:B------:R-:W-:-:S05]  /*ce30*/  IMAD R10, R16, UR9, R7 ;  /* 0x00000009100a7c24 */ /* 0x000fca000f8e0207 */
[----:B------:R-:W-:Y:S01]  /*ce40*/  IADD3.X R9, R10, UR11, R3, P0, !PT ;  /* 0x0000000b0a097c10 */ /* 0x000fe200087fe403 */
[----:B------:R-:W-:-:S04]  /*ce50*/  IMAD R3, R32, UR4, RZ ;  /* 0x0000000420037c24 */ /* 0x000fc8000f8e02ff */
        /* <DEDUP_REMOVED lines=11> */
[----:B------:R-:W4:Y:S04]  /*cf10*/  SHFL.IDX PT, R14, R8, 0x1, 0x181f ;  /* 0x00381f00080e7f89 */ /* 0x000f2800000e0000 */
[----:B------:R-:W5:Y:S04]  /*cf20*/  SHFL.IDX PT, R3, R9, 0x1, 0x181f ;  /* 0x00381f0009037f89 */ /* 0x000f6800000e0000 */
[----:B------:R-:W-:Y:S04]  /*cf30*/  SHFL.IDX PT, R22, R8, 0x3, 0x181f ;  /* 0x00781f0008167f89 */ /* 0x000fe800000e0000 */
[----:B--2---:R-:W-:Y:S04]  /*cf40*/  SHFL.IDX PT, R17, R9, 0x3, 0x181f ;  /* 0x00781f0009117f89 */ /* 0x004fe800000e0000 */
[----:B------:R-:W-:Y:S04]  /*cf50*/  SHFL.IDX PT, R20, R8, 0x4, 0x181f ;  /* 0x00981f0008147f89 */ /* 0x000fe800000e0000 */
[----:B------:R-:W-:Y:S01]  /*cf60*/  SHFL.IDX PT, R18, R8, 0x5, 0x181f ;  /* 0x00b81f0008127f89 */ /* 0x000fe200000e0000 */
[----:B----4-:R-:W-:-:S03]  /*cf70*/  IADD3 R6, P0, R24, R14, RZ ;  /* 0x0000000e18067210 */ /* 0x010fc60007f1e0ff */
[----:B------:R-:W-:Y:S04]  /*cf80*/  SHFL.IDX PT, R12, R8, RZ, 0x181f ;  /* 0x00181fff080c7589 */ /* 0x000fe800000e0000 */
[----:B------:R-:W2:Y:S01]  /*cf90*/  SHFL.IDX PT, R14, R8, 0x2, 0x181f ;  /* 0x00581f00080e7f89 */ /* 0x000ea200000e0000 */
[----:B-----5:R-:W-:-:S03]  /*cfa0*/  IMAD.X R7, RZ, RZ, R3, P0 ;  /* 0x000000ffff077224 */ /* 0x020fc600000e0603 */
[----:B------:R-:W4:Y:S01]  /*cfb0*/  SHFL.IDX PT, R3, R9, 0x2, 0x181f ;  /* 0x00581f0009037f89 */ /* 0x000f2200000e0000 */
[----:B--2---:R-:W-:-:S03]  /*cfc0*/  IADD3 R2, P0, R24, R14, RZ ;  /* 0x0000000e18027210 */ /* 0x004fc60007f1e0ff */
[----:B------:R-:W-:Y:S02]  /*cfd0*/  SHFL.IDX PT, R14, R8, 0x6, 0x181f ;  /* 0x00d81f00080e7f89 */ /* 0x000fe400000e0000 */
[----:B----4-:R-:W-:Y:S01]  /*cfe0*/  IMAD.X R3, RZ, RZ, R3, P0 ;  /* 0x000000ffff037224 */ /* 0x010fe200000e0603 */
[----:B------:R-:W-:-:S05]  /*cff0*/  IADD3 R22, P0, R24, R22, RZ ;  /* 0x0000001618167210 */ /* 0x000fca0007f1e0ff */
[----:B------:R-:W-:Y:S01]  /*d000*/  IMAD.X R23, RZ, RZ, R17, P0 ;  /* 0x000000ffff177224 */ /* 0x000fe200000e0611 */
[C---:B------:R-:W-:Y:S01]  /*d010*/  IADD3 R20, P0, R24.reuse, R20, RZ ;  /* 0x0000001418147210 */ /* 0x040fe20007f1e0ff */
[----:B------:R-:W2:Y:S03]  /*d020*/  SHFL.IDX PT, R17, R9, 0x4, 0x181f ;  /* 0x00981f0009117f89 */ /* 0x000ea600000e0000 */
[----:B--2---:R-:W-:Y:S02]  /*d030*/  IADD3.X R21, RZ, R17, RZ, P0, !PT ;  /* 0x00000011ff157210 */ /* 0x004fe400007fe4ff */
[----:B------:R-:W2:Y:S01]  /*d040*/  SHFL.IDX PT, R17, R9, 0x5, 0x181f ;  /* 0x00b81f0009117f89 */ /* 0x000ea200000e0000 */
[----:B------:R-:W-:-:S05]  /*d050*/  IADD3 R18, P0, R24, R18, RZ ;  /* 0x0000001218127210 */ /* 0x000fca0007f1e0ff */
[----:B--2---:R-:W-:Y:S01]  /*d060*/  IMAD.X R19, RZ, RZ, R17, P0 ;  /* 0x000000ffff137224 */ /* 0x004fe200000e0611 */
[C---:B------:R-:W-:Y:S01]  /*d070*/  IADD3 R12, P0, R24.reuse, R12, RZ ;  /* 0x0000000c180c7210 */ /* 0x040fe20007f1e0ff */
[----:B------:R-:W2:Y:S04]  /*d080*/  SHFL.IDX PT, R17, R9, RZ, 0x181f ;  /* 0x00181fff09117589 */ /* 0x000ea800000e0000 */
[----:B--2---:R-:W-:Y:S01]  /*d090*/  IMAD.X R13, RZ, RZ, R17, P0 ;  /* 0x000000ffff0d7224 */ /* 0x004fe200000e0611 */
[----:B------:R-:W-:Y:S01]  /*d0a0*/  IADD3 R14, P0, R24, R14, RZ ;  /* 0x0000000e180e7210 */ /* 0x000fe20007f1e0ff */
[----:B------:R-:W2:Y:S04]  /*d0b0*/  SHFL.IDX PT, R17, R9, 0x6, 0x181f ;  /* 0x00d81f0009117f89 */ /* 0x000ea800000e0000 */
[----:B------:R-:W-:Y:S04]  /*d0c0*/  LDGSTS.E.BYPASS.LTC128B.128 [R4+0x18400], desc[UR48][R12.64], !P2 ;  /* 0x184000000c047fae */ /* 0x000fe8000d101d70 */
[----:B------:R4:W-:Y:S04]  /*d0d0*/  LDGSTS.E.BYPASS.LTC128B.128 [R4+0x18c00], desc[UR48][R6.64], !P2 ;  /* 0x18c0000006047fae */ /* 0x0009e8000d101d70 */
[----:B------:R5:W-:Y:S04]  /*d0e0*/  LDGSTS.E.BYPASS.LTC128B.128 [R4+0x19400], desc[UR48][R2.64], !P2 ;  /* 0x1940000002047fae */ /* 0x000be8000d101d70 */
[----:B------:R-:W-:Y:S04]  /*d0f0*/  SHFL.IDX PT, R9, R9, 0x7, 0x181f ;  /* 0x00f81f0009097f89 */ /* 0x000fe800000e0000 */
[----:B----4-:R-:W-:Y:S04]  /*d100*/  SHFL.IDX PT, R6, R8, 0x7, 0x181f ;  /* 0x00f81f0008067f89 */ /* 0x010fe800000e0000 */
[----:B-----5:R-:W4:Y:S01]  /*d110*/  SHFL.IDX PT, R2, R5, RZ, 0x181f ;  /* 0x00181fff05027589 */ /* 0x020f2200000e0000 */
[----:B--2---:R-:W-:-:S03]  /*d120*/  IMAD.X R15, RZ, RZ, R17, P0 ;  /* 0x000000ffff0f7224 */ /* 0x004fc600000e0611 */
[----:B------:R-:W2:Y:S04]  /*d130*/  SHFL.IDX PT, R3, R10, RZ, 0x181f ;  /* 0x00181fff0a037589 */ /* 0x000ea800000e0000 */
[----:B------:R0:W-:Y:S04]  /*d140*/  LDGSTS.E.BYPASS.LTC128B.128 [R4+0x19c00], desc[UR48][R22.64], !P2 ;  /* 0x19c0000016047fae */ /* 0x0001e8000d101d70 */
[----:B------:R0:W-:Y:S04]  /*d150*/  LDGSTS.E.BYPASS.LTC128B.128 [R4+0x1a400], desc[UR48][R20.64], !P2 ;  /* 0x1a40000014047fae */ /* 0x0001e8000d101d70 */
[----:B------:R0:W-:Y:S04]  /*d160*/  LDGSTS.E.BYPASS.LTC128B.128 [R4+0x1ac00], desc[UR48][R18.64], !P2 ;  /* 0x1ac0000012047fae */ /* 0x0001e8000d101d70 */
[----:B------:R0:W-:Y:S01]  /*d170*/  LDGSTS.E.BYPASS.LTC128B.128 [R4+0x1b400], desc[UR48][R14.64], !P2 ;  /* 0x1b4000000e047fae */ /* 0x0001e2000d101d70 */
[----:B----4-:R-:W-:-:S03]  /*d180*/  IADD3 R2, P0, R24, R2, RZ ;  /* 0x0000000218027210 */ /* 0x010fc60007f1e0ff */
[----:B------:R-:W4:Y:S02]  /*d190*/  SHFL.IDX PT, R10, R10, 0x1, 0x181f ;  /* 0x00381f000a0a7f89 */ /* 0x000f2400000e0000 */
[----:B--2---:R-:W-:Y:S01]  /*d1a0*/  IMAD.X R3, RZ, RZ, R3, P0 ;  /* 0x000000ffff037224 */ /* 0x004fe200000e0603 */
[----:B------:R-:W-:Y:S01]  /*d1b0*/  IADD3 R6, P0, R24, R6, RZ ;  /* 0x0000000618067210 */ /* 0x000fe20007f1e0ff */
[----:B------:R-:W2:Y:S04]  /*d1c0*/  SHFL.IDX PT, R5, R5, 0x1, 0x181f ;  /* 0x00381f0005057f89 */ /* 0x000ea800000e0000 */
[----:B------:R-:W-:-:S05]  /*d1d0*/  IMAD.X R7, RZ, RZ, R9, P0 ;  /* 0x000000ffff077224 */ /* 0x000fca00000e0609 */
[----:B------:R0:W-:Y:S04]  /*d1e0*/  LDGSTS.E.BYPASS.LTC128B.128 [R4+0x1bc00], desc[UR48][R6.64], !P2 ;  /* 0x1bc0000006047fae */ /* 0x0001e8000d101d70 */
[----:B------:R0:W-:Y:S02]  /*d1f0*/  LDGSTS.E.BYPASS.LTC128B.128 [R4+0x1c400], desc[UR48][R2.64], !P2 ;  /* 0x1c40000002047fae */ /* 0x0001e4000d101d70 */
.L_x_7093:
[----:B0-2---:R-:W-:-:S05]  /*d200*/  IADD3 R2, P0, R24, R5, RZ ;  /* 0x0000000518027210 */ /* 0x005fca0007f1e0ff */
[----:B----4-:R-:W-:Y:S01]  /*d210*/  IMAD.X R3, RZ, RZ, R10, P0 ;  /* 0x000000ffff037224 */ /* 0x010fe200000e060a */
[----:B------:R-:W-:-:S04]  /*d220*/  PLOP3.LUT P0, PT, PT, PT, PT, 0x80, 0x0 ;  /* 0x000000000000781c */ /* 0x000fc80003f0f070 */
[----:B------:R-:W-:Y:S01]  /*d230*/  @!PT LDS RZ, [RZ] ;  /* 0x00000000fffff984 */ /* 0x000fe20000000800 */
[----:B------:R-:W-:Y:S01]  /*d240*/  @!PT LDS RZ, [RZ] ;  /* 0x00000000fffff984 */ /* 0x000fe20000000800 */
[----:B------:R-:W-:Y:S01]  /*d250*/  @!PT LDS RZ, [RZ] ;  /* 0x00000000fffff984 */ /* 0x000fe20000000800 */
[----:B------:R0:W-:Y:S01]  /*d260*/  LDGSTS.E.BYPASS.LTC128B.128 [R4+0x1cc00], desc[UR48][R2.64], !P2 ;  /* 0x1cc0000002047fae */ /* 0x0001e2000d101d70 */
[----:B------:R-:W-:-:S08]  /*d270*/  NOP ;  /* 0x0000000000007918 */ /* 0x000fd00000000000 */
.L_x_6949:
        /* <DEDUP_REMOVED lines=11> */
.L_x_6950:
[----:B------:R1:W-:Y:S02]  /*d330*/  SYNCS.ARRIVE.TRANS64.A1T0 RZ, [R0+URZ+0x22830], RZ ;  /* 0x022830ff00ff79a7 */ /* 0x0003e4000810003f */
[----:B-1-3--:R-:W-:-:S05]  /*d340*/  IMAD.U32 R0, RZ, RZ, UR50 ;  /* 0x00000032ff007e24 */ /* 0x00afca000f8e00ff */
[----:B------:R-:W-:-:S13]  /*d350*/  ISETP.NE.AND P0, PT, R0, 0x3, PT ;  /* 0x000000030000780c */ /* 0x000fda0003f05270 */
[----:B------:R-:W-:Y:S05]  /*d360*/  @!P0 BRA `(.L_x_6951) ;  /* 0x0000000000048947 */ /* 0x000fea0003800000 */
[----:B------:R-:W-:Y:S01]  /*d370*/  BPT.TRAP 0x1 ;  /* 0x000000040000795c */ /* 0x000fe20000300000 */
.L_x_6951:
[----:B------:R-:W-:Y:S01]  /*d380*/  LOP3.LUT R3, R30, 0x1, RZ, 0x3c, !PT ;  /* 0x000000011e037812 */ /* 0x000fe200078e3cff */
[----:B------:R-:W-:Y:S01]  /*d390*/  BSSY B0, `(.L_x_6952) ;  /* 0x0000005000007945 */ /* 0x000fe20003800000 */
[----:B------:R-:W-:Y:S02]  /*d3a0*/  LEA R0, R29, UR42, 0x3 ;  /* 0x0000002a1d007c11 */ /* 0x000fe4000f8e18ff */
[----:B------:R-:W-:-:S04]  /*d3b0*/  SHF.L.U32 R3, R3, 0x1f, RZ ;  /* 0x0000001f03037819 */ /* 0x000fc800000006ff */
[----:B------:R-:W0:Y:S02]  /*d3c0*/  SYNCS.PHASECHK.TRANS64.TRYWAIT P2, [R0+URZ+0x22870], R3 ;  /* 0x02287003000075a7 */ /* 0x000e24000804017f */
[----:B0-----:R-:W-:Y:S05]  /*d3d0*/  @!P2 BRA `(.L_x_6953) ;  /* 0x0000004c001ca947 */ /* 0x001fea0003800000 */
.L_x_7094:
[----:B------:R-:W-:Y:S05]  /*d3e0*/  BSYNC B0 ;  /* 0x0000000000007941 */ /* 0x000fea0003800000 */
.L_x_6952:
[----:B------:R-:W-:-:S05]  /*d3f0*/  IMAD.U32 R2, RZ, RZ, UR47 ;  /* 0x0000002fff027e24 */ /* 0x000fca000f8e00ff */
[----:B------:R-:W-:-:S13]  /*d400*/  ISETP.NE.AND P2, PT, R2, 0x3, PT ;  /* 0x000000030200780c */ /* 0x000fda0003f45270 */
[----:B------:R-:W-:Y:S05]  /*d410*/  @!P2 BRA `(.L_x_6954) ;  /* 0x000000000004a947 */ /* 0x000fea0003800000 */
[----:B------:R-:W-:Y:S01]  /*d420*/  BPT.TRAP 0x1 ;  /* 0x000000040000795c */ /* 0x000fe20000300000 */
.L_x_6954:
[----:B------:R-:W-:Y:S01]  /*d430*/  SHF.L.U32 R5, R30, 0x1f, RZ ;  /* 0x0000001f1e057819 */ /* 0x000fe200000006ff */
[----:B0-----:R-:W-:-:S03]  /*d440*/  IMAD R3, R29, 0x5000, RZ ;  /* 0x000050001d037824 */ /* 0x001fc600078e02ff */
[----:B------:R-:W0:Y:S02]  /*d450*/  SYNCS.PHASECHK.TRANS64.TRYWAIT P2, [R0+URZ+0x22860], R5 ;  /* 0x02286005000075a7 */ /* 0x000e24000804017f */
[----:B0-----:R-:W-:Y:S05]  /*d460*/  @!P2 BRA `(.L_x_6955) ;  /* 0x0000004c000ca947 */ /* 0x001fea0003800000 */
.L_x_7095:
[----:B------:R-:W2:Y:S04]  /*d470*/  LDL R2, [R1+0x1c] ;  /* 0x00001c0001027983 */ /* 0x000ea80000100800 */
[----:B------:R-:W3:Y:S01]  /*d480*/  LDL R18, [R1+0x20] ;  /* 0x0000200001127983 */ /* 0x000ee20000100800 */
[----:B------:R-:W-:Y:S01]  /*d490*/  LOP3.LUT R12, R3, R31, RZ, 0xfc, !PT ;  /* 0x0000001f030c7212 */ /* 0x000fe200078efcff */
[----:B------:R-:W-:Y:S05]  /*d4a0*/  WARPSYNC.ALL ;  /* 0x0000000000007948 */ /* 0x000fea0003800000 */
[----:B------:R-:W1:Y:S01]  /*d4b0*/  LDSM.16.MT88.4 R12, [R12+UR42+0xa400] ;  /* 0x00a4002a0c0c783b */ /* 0x000e620008004200 */
[----:B------:R-:W-:-:S05]  /*d4c0*/  IMAD.U32 R19, RZ, RZ, UR47 ;  /* 0x0000002fff137e24 */ /* 0x000fca000f8e00ff */
[----:B------:R-:W-:Y:S02]  /*d4d0*/  ISETP.NE.AND P2, PT, R19, 0x3, PT ;  /* 0x000000031300780c */ /* 0x000fe40003f45270 */
[C-C-:B-1----:R-:W-:Y:S02]  /*d4e0*/  PRMT R8, R12.reuse, 0x6420, R13.reuse ;  /* 0x000064200c087816 */ /* 0x142fe4000000000d */
[----:B------:R-:W-:Y:S02]  /*d4f0*/  PRMT R9, R12, 0x7531, R13 ;  /* 0x000075310c097816 */ /* 0x000fe4000000000d */
[C-C-:B------:R-:W-:Y:S02]  /*d500*/  PRMT R10, R14.reuse, 0x6420, R15.reuse ;  /* 0x000064200e0a7816 */ /* 0x140fe4000000000f */
[----:B------:R-:W-:Y:S02]  /*d510*/  PRMT R11, R14, 0x7531, R15 ;  /* 0x000075310e0b7816 */ /* 0x000fe4000000000f */
[----:B--2---:R-:W-:Y:S01]  /*d520*/  IADD3 R17, R2, UR42, R3 ;  /* 0x0000002a02117c10 */ /* 0x004fe2000fffe003 */
[----:B------:R-:W-:-:S04]  /*d530*/  IMAD.U32 R2, RZ, RZ, UR42 ;  /* 0x0000002aff027e24 */ /* 0x000fc8000f8e00ff */
[----:B0-----:R-:W0:Y:S01]  /*d540*/  LDSM.16.MT88.4 R4, [R17+0xa400] ;  /* 0x00a400001104783b */ /* 0x001e220000004200 */
[----:B------:R-:W-:-:S05]  /*d550*/  VIADD R2, R2, 0x400 ;  /* 0x0000040002027836 */ /* 0x000fca0000000000 */
[----:B---3--:R-:W-:-:S05]  /*d560*/  IADD3 R2, R2, R3, R18 ;  /* 0x0000000302027210 */ /* 0x008fca0007ffe012 */
        /* <DEDUP_REMOVED lines=12> */
[----:B------:R-:W-:Y:S02]  /*d630*/  IADD3 R4, R3, 0x2000, RZ ;  /* 0x0000200003047810 */ /* 0x000fe40007ffe0ff */
[C-C-:B------:R-:W-:Y:S02]  /*d640*/  PRMT R14, R6.reuse, 0x6420, R7.reuse ;  /* 0x00006420060e7816 */ /* 0x140fe40000000007 */
[----:B------:R-:W-:Y:S02]  /*d650*/  PRMT R15, R6, 0x7531, R7 ;  /* 0x00007531060f7816 */ /* 0x000fe40000000007 */
[C-C-:B-1----:R-:W-:Y:S02]  /*d660*/  PRMT R24, R8.reuse, 0x6420, R9.reuse ;  /* 0x0000642008187816 */ /* 0x142fe40000000009 */
[----:B------:R-:W-:Y:S01]  /*d670*/  PRMT R25, R8, 0x7531, R9 ;  /* 0x0000753108197816 */ /* 0x000fe20000000009 */
[----:B------:R-:W-:Y:S01]  /*d680*/  STSM.16.M88.4 [R2+0x1000], R12 ;  /* 0x0010000c02007844 */ /* 0x000fe20000000200 */
[----:B------:R-:W-:-:S02]  /*d690*/  PRMT R26, R10, 0x6420, R11 ;  /* 0x000064200a1a7816 */ /* 0x000fc4000000000b */
[----:B------:R-:W-:Y:S02]  /*d6a0*/  PRMT R27, R10, 0x7531, R11 ;  /* 0x000075310a1b7816 */ /* 0x000fe4000000000b */
[----:B------:R-:W-:-:S03]  /*d6b0*/  LOP3.LUT R4, R4, R31, RZ, 0xfc, !PT ;  /* 0x0000001f04047212 */ /* 0x000fc600078efcff */
[----:B------:R-:W-:Y:S04]  /*d6c0*/  STSM.16.M88.4 [R2+0x1800], R24 ;  /* 0x0018001802007844 */ /* 0x000fe80000000200 */
[----:B------:R-:W0:Y:S04]  /*d6d0*/  LDSM.16.MT88.4 R4, [R4+UR42+0xa400] ;  /* 0x00a4002a0404783b */ /* 0x000e280008004200 */
[----:B------:R-:W1:Y:S01]  /*d6e0*/  LDSM.16.MT88.4 R8, [R17+0xc400] ;  /* 0x00c400001108783b */ /* 0x000e620000004200 */
[C-C-:B0-----:R-:W-:Y:S02]  /*d6f0*/  PRMT R12, R4.reuse, 0x6420, R5.reuse ;  /* 0x00006420040c7816 */ /* 0x141fe40000000005 */
[----:B------:R-:W-:Y:S01]  /*d700*/  PRMT R13, R4, 0x7531, R5 ;  /* 0x00007531040d7816 */ /* 0x000fe20000000005 */
[----:B------:R-:W-:Y:S01]  /*d710*/  VIADD R4, R3, 0x3000 ;  /* 0x0000300003047836 */ /* 0x000fe20000000000 */
[----:B------:R-:W-:-:S02]  /*d720*/  PRMT R14, R6, 0x6420, R7 ;  /* 0x00006420060e7816 */ /* 0x000fc40000000007 */
[----:B------:R-:W-:Y:S02]  /*d730*/  PRMT R15, R6, 0x7531, R7 ;  /* 0x00007531060f7816 */ /* 0x000fe40000000007 */
[C-C-:B-1----:R-:W-:Y:S02]  /*d740*/  PRMT R20, R8.reuse, 0x6420, R9.reuse ;  /* 0x0000642008147816 */ /* 0x142fe40000000009 */
[----:B------:R-:W-:Y:S01]  /*d750*/  PRMT R21, R8, 0x7531, R9 ;  /* 0x0000753108157816 */ /* 0x000fe20000000009 */
[----:B------:R-:W-:Y:S01]  /*d760*/  STSM.16.M88.4 [R2+0x2000], R12 ;  /* 0x0020000c02007844 */ /* 0x000fe20000000200 */
        /* <DEDUP_REMOVED lines=14> */
[----:B------:R-:W-:Y:S01]  /*d850*/  PRMT R7, R10, 0x7531, R11 ;  /* 0x000075310a077816 */ /* 0x000fe2000000000b */
[----:B------:R-:W-:Y:S01]  /*d860*/  STSM.16.M88.4 [R2+0x3000], R12 ;  /* 0x0030000c02007844 */ /* 0x000fe20000000200 */
[----:B------:R-:W-:-:S03]  /*d870*/  LOP3.LUT R3, R8, R31, RZ, 0xfc, !PT ;  /* 0x0000001f08037212 */ /* 0x000fc600078efcff */
[----:B------:R-:W-:Y:S04]  /*d880*/  STSM.16.M88.4 [R2+0x3800], R4 ;  /* 0x0038000402007844 */ /* 0x000fe80000000200 */
[----:B------:R-:W0:Y:S04]  /*d890*/  LDSM.16.MT88.4 R4, [R3+UR42+0xa400] ;  /* 0x00a4002a0304783b */ /* 0x000e280008004200 */
        /* <DEDUP_REMOVED lines=19> */
.L_x_6956:
[----:B-1----:R1:W-:Y:S01]  /*d9d0*/  SYNCS.ARRIVE.TRANS64.A1T0 RZ, [R0+URZ+0x22850], RZ ;  /* 0x022850ff00ff79a7 */ /* 0x0023e2000810003f */
[----:B------:R-:W-:Y:S06]  /*d9e0*/  BAR.SYNC.DEFER_BLOCKING 0x2, 0x80 ;  /* 0x0082000000007b1d */ /* 0x000fec0000010000 */
[----:B------:R-:W-:Y:S05]  /*d9f0*/  @!P0 BRA `(.L_x_6957) ;  /* 0x0000000000048947 */ /* 0x000fea0003800000 */
[----:B------:R-:W-:Y:S01]  /*da00*/  BPT.TRAP 0x1 ;  /* 0x000000040000795c */ /* 0x000fe20000300000 */
.L_x_6957:
[----:B------:R2:W5:Y:S01]  /*da10*/  LDL R30, [R1+0x8] ;  /* 0x00000800011e7983 */ /* 0x0005620000100800 */
[----:B-1----:R-:W-:Y:S02]  /*da20*/  VIADD R0, R0, 0x22880 ;  /* 0x0002288000007836 */ /* 0x002fe40000000000 */
[----:B------:R-:W-:-:S05]  /*da30*/  IMAD.U32 R3, RZ, RZ, UR46 ;  /* 0x0000002eff037e24 */ /* 0x000fca000f8e00ff */
[----:B------:R-:W-:Y:S01]  /*da40*/  PRMT R0, R3, 0x654, R0 ;  /* 0x0000065403007816 */ /* 0x000fe20000000000 */
[----:B------:R-:W-:-:S03]  /*da50*/  IMAD.MOV.U32 R29, RZ, RZ, R37 ;  /* 0x000000ffff1d7224 */ /* 0x000fc600078e0025 */
[----:B------:R2:W-:Y:S01]  /*da60*/  SYNCS.ARRIVE.TRANS64.RED.A1T0 RZ, [R0+URZ], RZ ;  /* 0x000000ff00ff79a7 */ /* 0x0005e2000810043f */
[----:B------:R-:W-:Y:S05]  /*da70*/  @P1 BRA `(.L_x_6958) ;  /* 0xffffffe400941947 */ /* 0x000fea000383ffff */
.L_x_6938:
[----:B--2---:R-:W-:-:S05]  /*da80*/  IMAD.U32 R0, RZ, RZ, UR50 ;  /* 0x00000032ff007e24 */ /* 0x004fca000f8e00ff */
[----:B------:R-:W-:-:S13]  /*da90*/  ISETP.NE.AND P0, PT, R0, 0x3, PT ;  /* 0x000000030000780c */ /* 0x000fda0003f05270 */
[----:B------:R-:W-:Y:S05]  /*daa0*/  @!P0 BRA `(.L_x_6959) ;  /* 0x0000000000048947 */ /* 0x000fea0003800000 */
[----:B------:R-:W-:Y:S01]  /*dab0*/  BPT.TRAP 0x1 ;  /* 0x000000040000795c */ /* 0x000fe20000300000 */
.L_x_6959:
[----:B------:R-:W2:Y:S01]  /*dac0*/  LDL R0, [R1+0x8] ;  /* 0x0000080001007983 */ /* 0x000ea20000100800 */
[----:B0-----:R-:W-:Y:S01]  /*dad0*/  LEA R3, R37, UR42, 0x3 ;  /* 0x0000002a25037c11 */ /* 0x001fe2000f8e18ff */
[----:B------:R-:W-:Y:S01]  /*dae0*/  BSSY B0, `(.L_x_6960) ;  /* 0x0000005000007945 */ /* 0x000fe20003800000 */
[----:B--2---:R-:W-:-:S04]  /*daf0*/  LOP3.LUT R0, R0, 0x1, RZ, 0x3c, !PT ;  /* 0x0000000100007812 */ /* 0x004fc800078e3cff */
[----:B------:R-:W-:-:S04]  /*db00*/  SHF.L.U32 R0, R0, 0x1f, RZ ;  /* 0x0000001f00007819 */ /* 0x000fc800000006ff */
[----:B------:R-:W0:Y:S02]  /*db10*/  SYNCS.PHASECHK.TRANS64.TRYWAIT P1, [R3+URZ+0x22870], R0 ;  /* 0x02287000030075a7 */ /* 0x000e24000802017f */
[----:B0-----:R-:W-:Y:S05]  /*db20*/  @!P1 BRA `(.L_x_6961) ;  /* 0x0000004400709947 */ /* 0x001fea0003800000 */
.L_x_7096:
[----:B------:R-:W-:Y:S05]  /*db30*/  BSYNC B0 ;  /* 0x0000000000007941 */ /* 0x000fea0003800000 */
.L_x_6960:
[----:B------:R-:W-:-:S05]  /*db40*/  IMAD.U32 R2, RZ, RZ, UR47 ;  /* 0x0000002fff027e24 */ /* 0x000fca000f8e00ff */
[----:B------:R-:W-:-:S13]  /*db50*/  ISETP.NE.AND P1, PT, R2, 0x3, PT ;  /* 0x000000030200780c */ /* 0x000fda0003f25270 */
[----:B------:R-:W-:Y:S05]  /*db60*/  @!P1 BRA `(.L_x_6962) ;  /* 0x0000000000049947 */ /* 0x000fea0003800000 */
[----:B------:R-:W-:Y:S01]  /*db70*/  BPT.TRAP 0x1 ;  /* 0x000000040000795c */ /* 0x000fe20000300000 */
.L_x_6962:
[----:B0-----:R-:W2:Y:S01]  /*db80*/  LDL R0, [R1+0x8] ;  /* 0x0000080001007983 */ /* 0x001ea20000100800 */
[----:B------:R-:W-:-:S05]  /*db90*/  IMAD R2, R37, 0x5000, RZ ;  /* 0x0000500025027824 */ /* 0x000fca00078e02ff */
[----:B------:R-:W-:Y:S02]  /*dba0*/  LOP3.LUT R6, R2, R31, RZ, 0xfc, !PT ;  /* 0x0000001f02067212 */ /* 0x000fe400078efcff */
[----:B--2---:R-:W-:-:S04]  /*dbb0*/  SHF.L.U32 R0, R0, 0x1f, RZ ;  /* 0x0000001f00007819 */ /* 0x004fc800000006ff */
[----:B------:R-:W0:Y:S02]  /*dbc0*/  SYNCS.PHASECHK.TRANS64.TRYWAIT P1, [R3+URZ+0x22860], R0 ;  /* 0x02286000030075a7 */ /* 0x000e24000802017f */
[----:B0-----:R-:W-:Y:S05]  /*dbd0*/  @!P1 BRA `(.L_x_6963) ;  /* 0x0000004400589947 */ /* 0x001fea0003800000 */
.L_x_7097:
[----:B------:R-:W2:Y:S04]  /*dbe0*/  LDL R8, [R1+0x1c] ;  /* 0x00001c0001087983 */ /* 0x000ea80000100800 */
[----:B------:R-:W0:Y:S01]  /*dbf0*/  LDL R18, [R1+0x20] ;  /* 0x0000200001127983 */ /* 0x000e220000100800 */
[----:B------:R-:W-:Y:S05]  /*dc00*/  WARPSYNC.ALL ;  /* 0x0000000000007948 */ /* 0x000fea0003800000 */
[----:B------:R-:W1:Y:S01]  /*dc10*/  LDSM.16.MT88.4 R4, [R6+UR42+0xa400] ;  /* 0x00a4002a0604783b */ /* 0x000e620008004200 */
[----:B------:R-:W-:-:S04]  /*dc20*/  IMAD.U32 R17, RZ, RZ, UR42 ;  /* 0x0000002aff117e24 */ /* 0x000fc8000f8e00ff */
[----:B------:R-:W-:Y:S01]  /*dc30*/  VIADD R17, R17, 0x400 ;  /* 0x0000040011117836 */ /* 0x000fe20000000000 */
[C-C-:B-1----:R-:W-:Y:S02]  /*dc40*/  PRMT R12, R4.reuse, 0x6420, R5.reuse ;  /* 0x00006420040c7816 */ /* 0x142fe40000000005 */
[----:B------:R-:W-:Y:S02]  /*dc50*/  PRMT R13, R4, 0x7531, R5 ;  /* 0x00007531040d7816 */ /* 0x000fe40000000005 */
[C-C-:B------:R-:W-:Y:S02]  /*dc60*/  PRMT R14, R6.reuse, 0x6420, R7.reuse ;  /* 0x00006420060e7816 */ /* 0x140fe40000000007 */
[----:B------:R-:W-:Y:S02]  /*dc70*/  PRMT R15, R6, 0x7531, R7 ;  /* 0x00007531060f7816 */ /* 0x000fe40000000007 */
[----:B--2---:R-:W-:Y:S02]  /*dc80*/  IADD3 R16, R8, UR42, R2 ;  /* 0x0000002a08107c10 */ /* 0x004fe4000fffe002 */
[----:B0-----:R-:W-:-:S03]  /*dc90*/  IADD3 R0, R17, R2, R18 ;  /* 0x0000000211007210 */ /* 0x001fc60007ffe012 */
[----:B------:R-:W0:Y:S01]  /*dca0*/  LDSM.16.MT88.4 R8, [R16+0xa400] ;  /* 0x00a400001008783b */ /* 0x000e220000004200 */
[----:B------:R-:W-:-:S03]  /*dcb0*/  IMAD.U32 R18, RZ, RZ, UR47 ;  /* 0x0000002fff127e24 */ /* 0x000fc6000f8e00ff */
[----:B------:R-:W-:Y:S02]  /*dcc0*/  STSM.16.M88.4 [R0], R12 ;  /* 0x0000000c00007844 */ /* 0x000fe40000000200 */
[----:B------:R-:W-:Y:S02]  /*dcd0*/  ISETP.NE.AND P1, PT, R18, 0x3, PT ;  /* 0x000000031200780c */ /* 0x000fe40003f25270 */
[C-C-:B0-----:R-:W-:Y:S02]  /*dce0*/  PRMT R4, R8.reuse, 0x6420, R9.reuse ;  /* 0x0000642008047816 */ /* 0x141fe40000000009 */
[----:B------:R-:W-:Y:S01]  /*dcf0*/  PRMT R5, R8, 0x7531, R9 ;  /* 0x0000753108057816 */ /* 0x000fe20000000009 */
[----:B------:R-:W-:Y:S01]  /*dd00*/  VIADD R8, R2, 0x1000 ;  /* 0x0000100002087836 */ /* 0x000fe20000000000 */
[C-C-:B------:R-:W-:Y:S02]  /*dd10*/  PRMT R6, R10.reuse, 0x6420, R11.reuse ;  /* 0x000064200a067816 */ /* 0x140fe4000000000b */
[----:B------:R-:W-:-:S02]  /*dd20*/  PRMT R7, R10, 0x7531, R11 ;  /* 0x000075310a077816 */ /* 0x000fc4000000000b */
        /* <DEDUP_REMOVED lines=20> */
[C-C-:B-1----:R-:W-:Y:S02]  /*de70*/  PRMT R4, R8.reuse, 0x6420, R9.reuse ;  /* 0x0000642008047816 */ /* 0x142fe40000000009 */
[----:B------:R-:W-:Y:S02]  /*de80*/  PRMT R5, R8, 0x7531, R9 ;  /* 0x0000753108057816 */ /* 0x000fe40000000009 */
[C---:B------:R-:W-:Y:S01]  /*de90*/  IADD3 R8, R2.reuse, 0x3000, RZ ;  /* 0x0000300002087810 */ /* 0x040fe20007ffe0ff */
[----:B------:R-:W-:Y:S01]  /*dea0*/  VIADD R2, R2, 0x4000 ;  /* 0x0000400002027836 */ /* 0x000fe20000000000 */
[C-C-:B------:R-:W-:Y:S02]  /*deb0*/  PRMT R14, R6.reuse, 0x6420, R7.reuse ;  /* 0x00006420060e7816 */ /* 0x140fe40000000007 */
[----:B------:R-:W-:Y:S02]  /*dec0*/  PRMT R15, R6, 0x7531, R7 ;  /* 0x00007531060f7816 */ /* 0x000fe40000000007 */
[----:B------:R-:W-:-:S02]  /*ded0*/  PRMT R6, R10, 0x6420, R11 ;  /* 0x000064200a067816 */ /* 0x000fc4000000000b */
[----:B------:R-:W-:Y:S01]  /*dee0*/  PRMT R7, R10, 0x7531, R11 ;  /* 0x000075310a077816 */ /* 0x000fe2000000000b */
[----:B------:R-:W-:Y:S01]  /*def0*/  STSM.16.M88.4 [R0+0x2000], R12 ;  /* 0x0020000c00007844 */ /* 0x000fe20000000200 */
[-C--:B------:R-:W-:Y:S02]  /*df00*/  LOP3.LUT R17, R8, R31.reuse, RZ, 0xfc, !PT ;  /* 0x0000001f08117212 */ /* 0x080fe400078efcff */
[----:B------:R-:W-:Y:S01]  /*df10*/  LOP3.LUT R2, R2, R31, RZ, 0xfc, !PT ;  /* 0x0000001f02027212 */ /* 0x000fe200078efcff */
        /* <DEDUP_REMOVED lines=9> */
[----:B------:R-:W-:Y:S01]  /*dfb0*/  STSM.16.M88.4 [R0+0x3000], R12 ;  /* 0x0030000c00007844 */ /* 0x000fe20000000200 */
[----:B------:R-:W-:-:S02]  /*dfc0*/  PRMT R6, R10, 0x6420, R11 ;  /* 0x000064200a067816 */ /* 0x000fc4000000000b */
[----:B------:R-:W-:-:S05]  /*dfd0*/  PRMT R7, R10, 0x7531, R11 ;  /* 0x000075310a077816 */ /* 0x000fca000000000b */
        /* <DEDUP_REMOVED lines=21> */
.L_x_6964:
[----:B-1----:R1:W-:Y:S01]  /*e130*/  SYNCS.ARRIVE.TRANS64.A1T0 RZ, [R3+URZ+0x22850], RZ ;  /* 0x022850ff03ff79a7 */ /* 0x0023e2000810003f */
[----:B------:R-:W-:Y:S06]  /*e140*/  BAR.SYNC.DEFER_BLOCKING 0x2, 0x80 ;  /* 0x0082000000007b1d */ /* 0x000fec0000010000 */
[----:B------:R-:W-:Y:S05]  /*e150*/  @!P0 BRA `(.L_x_6965) ;  /* 0x0000000000048947 */ /* 0x000fea0003800000 */
[----:B------:R-:W-:Y:S01]  /*e160*/  BPT.TRAP 0x1 ;  /* 0x000000040000795c */ /* 0x000fe20000300000 */
.L_x_6965:
[----:B0-----:R-:W2:Y:S01]  /*e170*/  LDL.LU R5, [R1+0x8] ;  /* 0x0000080001057983 */ /* 0x001ea20000300800 */
[----:B------:R-:W0:Y:S01]  /*e180*/  LDC R4, c[0x0][0xc34] ;  /* 0x00030d00ff047b82 */ /* 0x000e220000000800 */
[----:B------:R-:W-:Y:S01]  /*e190*/  VIADD R37, R37, 0x1 ;  /* 0x0000000125257836 */ /* 0x000fe20000000000 */
[----:B------:R-:W-:Y:S01]  /*e1a0*/  UIADD3 UR39, UR51, UR39, URZ ;  /* 0x0000002733277290 */ /* 0x000fe2000fffe03f */
[----:B-1----:R-:W-:Y:S01]  /*e1b0*/  VIADD R3, R3, 0x22880 ;  /* 0x0002288003037836 */ /* 0x002fe20000000000 */
[----:B------:R-:W-:Y:S01]  /*e1c0*/  UIADD3 UR37, UR37, 0x1, URZ ;  /* 0x0000000125257890 */ /* 0x000fe2000fffe03f */
[----:B------:R-:W-:Y:S01]  /*e1d0*/  IMAD.U32 R2, RZ, RZ, UR46 ;  /* 0x0000002eff027e24 */ /* 0x000fe2000f8e00ff */
[----:B------:R-:W-:-:S04]  /*e1e0*/  ISETP.NE.AND P0, PT, R37, 0x2, PT ;  /* 0x000000022500780c */ /* 0x000fc80003f05270 */
[----:B------:R-:W-:Y:S02]  /*e1f0*/  SEL R0, RZ, 0x1, P0 ;  /* 0x00000001ff007807 */ /* 0x000fe40000000000 */
[----:B------:R-:W-:Y:S02]  /*e200*/  SEL R37, R37, RZ, P0 ;  /* 0x000000ff25257207 */ /* 0x000fe40000000000 */
[----:B------:R-:W-:-:S04]  /*e210*/  PRMT R3, R2, 0x654, R3 ;  /* 0x0000065402037816 */ /* 0x000fc80000000003 */
[----:B------:R1:W-:Y:S01]  /*e220*/  SYNCS.ARRIVE.TRANS64.RED.A1T0 RZ, [R3+URZ], RZ ;  /* 0x000000ff03ff79a7 */ /* 0x0003e2000810043f */
[----:B0-----:R-:W-:Y:S02]  /*e230*/  ISETP.LE.AND P0, PT, R4, UR39, PT ;  /* 0x0000002704007c0c */ /* 0x001fe4000bf03270 */
[----:B--2---:R-:W-:-:S05]  /*e240*/  LOP3.LUT R5, R5, R0, RZ, 0x3c, !PT ;  /* 0x0000000005057212 */ /* 0x004fca00078e3cff */
[----:B------:R1:W-:Y:S06]  /*e250*/  STL [R1+0x8], R5 ;  /* 0x0000080501007387 */ /* 0x0003ec0000100800 */
[----:B------:R-:W-:Y:S05]  /*e260*/  @!P0 BRA `(.L_x_6966) ;  /* 0xffffffb800088947 */ /* 0x000fea000383ffff */
[----:B------:R-:W-:-:S12]  /*e270*/  ULOP3.LUT UR37, UR37, 0x1, URZ, 0xc, !UPT ;  /* 0x0000000125257892 */ /* 0x000fd8000f8e0c3f */
.L_x_6916:
[----:B-1----:R-:W0:Y:S01]  /*e280*/  S2R R3, SR_CgaCtaId ;  /* 0x0000000000037919 */ /* 0x002e220000008800 */
[----:B------:R-:W-:Y:S01]  /*e290*/  MOV R0, 0x400 ;  /* 0x0000040000007802 */ /* 0x000fe20000000f00 */
[----:B------:R-:W-:-:S03]  /*e2a0*/  IMAD.U32 R2, RZ, RZ, UR37 ;  /* 0x00000025ff027e24 */ /* 0x000fc6000f8e00ff */
[----:B0-----:R-:W-:Y:S02]  /*e2b0*/  LEA R4, R3, R0, 0x18 ;  /* 0x0000000003047211 */ /* 0x001fe400078ec0ff */
[----:B------:R-:W-:-:S04]  /*e2c0*/  SHF.L.U32 R0, R2, 0x1f, RZ ;  /* 0x0000001f02007819 */ /* 0x000fc800000006ff */
[----:B------:R-:W0:Y:S02]  /*e2d0*/  SYNCS.PHASECHK.TRANS64.TRYWAIT P0, [R4+URZ+0x22820], R0 ;  /* 0x02282000040075a7 */ /* 0x000e24000800017f */
[----:B0-----:R-:W-:Y:S05]  /*e2e0*/  @!P0 BRA `(.L_x_6967) ;  /* 0x0000003c00a88947 */ /* 0x001fea0003800000 */
.L_x_7098:
        /* <DEDUP_REMOVED lines=14> */
.L_x_6970:
[----:B------:R-:W2:Y:S01]  /*e3d0*/  LDL R0, [R1+0x8] ;  /* 0x0000080001007983 */ /* 0x000ea20000100800 */
[C---:B------:R-:W-:Y:S02]  /*e3e0*/  IMAD R3, R37.reuse, 0x8, R4 ;  /* 0x0000000825037824 */ /* 0x040fe400078e0204 */
[----:B------:R-:W-:-:S05]  /*e3f0*/  VIADD R37, R37, 0x1 ;  /* 0x0000000125257836 */ /* 0x000fca0000000000 */
[----:B------:R-:W-:Y:S02]  /*e400*/  ISETP.NE.AND P2, PT, R37, 0x2, PT ;  /* 0x000000022500780c */ /* 0x000fe40003f45270 */
[----:B--2---:R-:W-:Y:S02]  /*e410*/  SHF.L.U32 R2, R0, 0x1f, RZ ;  /* 0x0000001f00027819 */ /* 0x004fe400000006ff */
[----:B------:R-:W-:Y:S02]  /*e420*/  SEL R0, RZ, 0x1, P2 ;  /* 0x00000001ff007807 */ /* 0x000fe40001000000 */
[----:B------:R-:W0:Y:S02]  /*e430*/  SYNCS.PHASECHK.TRANS64.TRYWAIT P1, [R3+URZ+0x22840], R2 ;  /* 0x02284002030075a7 */ /* 0x000e24000802017f */
[----:B0-----:R-:W-:Y:S05]  /*e440*/  @!P1 BRA `(.L_x_6971) ;  /* 0x0000003c00649947 */ /* 0x001fea0003800000 */
.L_x_7099:
[----:B------:R-:W2:Y:S01]  /*e450*/  LDL.LU R5, [R1+0x8] ;  /* 0x0000080001057983 */ /* 0x000ea20000300800 */
[----:B------:R-:W-:Y:S02]  /*e460*/  SEL R37, R37, RZ, P2 ;  /* 0x000000ff25257207 */ /* 0x000fe40001000000 */
[----:B--2---:R-:W-:Y:S01]  /*e470*/  LOP3.LUT R0, R5, R0, RZ, 0x3c, !PT ;  /* 0x0000000005007212 */ /* 0x004fe200078e3cff */
[----:B------:R-:W-:Y:S06]  /*e480*/  @!P0 BRA `(.L_x_6972) ;  /* 0x0000000000048947 */ /* 0x000fec0003800000 */
[----:B------:R-:W-:Y:S01]  /*e490*/  BPT.TRAP 0x1 ;  /* 0x000000040000795c */ /* 0x000fe20000300000 */
.L_x_6972:
[----:B------:R-:W-:Y:S01]  /*e4a0*/  IMAD R37, R37, 0x8, R4 ;  /* 0x0000000825257824 */ /* 0x000fe200078e0204 */
[----:B------:R-:W-:-:S04]  /*e4b0*/  SHF.L.U32 R0, R0, 0x1f, RZ ;  /* 0x0000001f00007819 */ /* 0x000fc800000006ff */
[----:B------:R-:W1:Y:S02]  /*e4c0*/  SYNCS.PHASECHK.TRANS64.TRYWAIT P1, [R37+URZ+0x22840], R0 ;  /* 0x02284000250075a7 */ /* 0x000e64000802017f */
[----:B-1----:R-:W-:Y:S05]  /*e4d0*/  @!P1 BRA `(.L_x_6973) ;  /* 0x0000003c00549947 */ /* 0x002fea0003800000 */
.L_x_7100:
[----:B------:R-:W-:Y:S05]  /*e4e0*/  @!P0 BRA `(.L_x_6974) ;  /* 0x0000000000048947 */ /* 0x000fea0003800000 */
[----:B------:R-:W-:Y:S01]  /*e4f0*/  BPT.TRAP 0x1 ;  /* 0x000000040000795c */ /* 0x000fe20000300000 */
.L_x_6974:
[----:B------:R-:W2:Y:S02]  /*e500*/  SYNCS.PHASECHK.TRANS64.TRYWAIT P1, [R3+URZ+0x22860], R2 ;  /* 0x02286002030075a7 */ /* 0x000ea4000802017f */
[----:B--2---:R-:W-:Y:S05]  /*e510*/  @!P1 BRA `(.L_x_6975) ;  /* 0x0000003c00589947 */ /* 0x004fea0003800000 */
.L_x_7101:
[----:B------:R-:W-:Y:S05]  /*e520*/  @!P0 BRA `(.L_x_6976) ;  /* 0x0000000000048947 */ /* 0x000fea0003800000 */
[----:B------:R-:W-:Y:S01]  /*e530*/  BPT.TRAP 0x1 ;  /* 0x000000040000795c */ /* 0x000fe20000300000 */
.L_x_6976:
[----:B------:R-:W3:Y:S02]  /*e540*/  SYNCS.PHASECHK.TRANS64.TRYWAIT P1, [R37+URZ+0x22860], R0 ;  /* 0x02286000250075a7 */ /* 0x000ee4000802017f */
[----:B---3--:R-:W-:Y:S05]  /*e550*/  @!P1 BRA `(.L_x_6977) ;  /* 0x0000003c005c9947 */ /* 0x008fea0003800000 */
.L_x_7102:
[----:B------:R-:W-:Y:S05]  /*e560*/  @!P0 BRA `(.L_x_6978) ;  /* 0x0000000000048947 */ /* 0x000fea0003800000 */
[----:B------:R-:W-:Y:S01]  /*e570*/  BPT.TRAP 0x1 ;  /* 0x000000040000795c */ /* 0x000fe20000300000 */
.L_x_6978:
[----:B------:R-:W4:Y:S02]  /*e580*/  SYNCS.PHASECHK.TRANS64.TRYWAIT P1, [R3+URZ+0x22880], R2 ;  /* 0x02288002030075a7 */ /* 0x000f24000802017f */
[----:B----4-:R-:W-:Y:S05]  /*e590*/  @!P1 BRA `(.L_x_6979) ;  /* 0x0000003c00609947 */ /* 0x010fea0003800000 */
.L_x_7103:
[----:B------:R-:W-:Y:S05]  /*e5a0*/  @!P0 BRA `(.L_x_6980) ;  /* 0x0000000000048947 */ /* 0x000fea0003800000 */
[----:B------:R-:W-:Y:S01]  /*e5b0*/  BPT.TRAP 0x1 ;  /* 0x000000040000795c */ /* 0x000fe20000300000 */
.L_x_6980:
[----:B------:R0:W0:Y:S02]  /*e5c0*/  SYNCS.PHASECHK.TRANS64.TRYWAIT P0, [R37+URZ+0x22880], R0 ;  /* 0x02288000250075a7 */ /* 0x000024000800017f */
[----:B0-----:R-:W-:Y:S05]  /*e5d0*/  @!P0 NANOSLEEP.SYNCS 0x989680 ;  /* 0x009896800000895d */ /* 0x001fea0003900000 */
[----:B------:R-:W0:Y:S02]  /*e5e0*/  @!P0 SYNCS.PHASECHK.TRANS64 P0, [R37+URZ+0x22880], R0 ;  /* 0x02288000250085a7 */ /* 0x000e24000800007f */
[----:B0-----:R-:W-:Y:S05]  /*e5f0*/  @!P0 BRA `(.L_x_6980) ;  /* 0xfffffffc00f08947 */ /* 0x001fea000383ffff */
.L_x_6969:
[----:B------:R-:W-:Y:S05]  /*e600*/  BSYNC B0 ;  /* 0x0000000000007941 */ /* 0x000fea0003800000 */
.L_x_6968:
[----:B------:R-:W-:Y:S05]  /*e610*/  EXIT ;  /* 0x000000000000794d */ /* 0x000fea0003800000 */
.L_x_6884:
[----:B0-----:R-:W-:-:S04]  /*e620*/  IMAD.U32 R3, RZ, RZ, UR41 ;  /* 0x00000029ff037e24 */ /* 0x001fc8000f8e00ff */
[----:B------:R0:W1:Y:S03]  /*e630*/  SYNCS.PHASECHK.TRANS64.TRYWAIT P1, [R3+URZ+0x22800], R0 ;  /* 0x02280000030075a7 */ /* 0x000066000802017f */
[----:B-1----:R-:W-:Y:S05]  /*e640*/  @!P1 NANOSLEEP.SYNCS 0x989680 ;  /* 0x009896800000995d */ /* 0x002fea0003900000 */
[----:B------:R-:W1:Y:S02]  /*e650*/  @!P1 SYNCS.PHASECHK.TRANS64 P1, [R3+URZ+0x22800], R0 ;  /* 0x02280000030095a7 */ /* 0x000e64000802007f */
[----:B-1----:R-:W-:Y:S05]  /*e660*/  @!P1 BRA `(.L_x_6884) ;  /* 0xfffffffc00ec9947 */ /* 0x002fea000383ffff */
[----:B------:R-:W-:Y:S05]  /*e670*/  BRA `(.L_x_6981) ;  /* 0xffffff2c00607947 */ /* 0x000fea000383ffff */
.L_x_6888:
[----:B-1----:R1:W2:Y:S02]  /*e680*/  SYNCS.PHASECHK.TRANS64.TRYWAIT P1, [R5+URZ+0x22830], R0 ;  /* 0x02283000050075a7 */ /* 0x0022a4000802017f */
[----:B--2---:R-:W-:Y:S05]  /*e690*/  @!P1 NANOSLEEP.SYNCS 0x989680 ;  /* 0x009896800000995d */ /* 0x004fea0003900000 */
[----:B------:R-:W2:Y:S02]  /*e6a0*/  @!P1 SYNCS.PHASECHK.TRANS64 P1, [R5+URZ+0x22830], R0 ;  /* 0x02283000050095a7 */ /* 0x000ea4000802007f */
[----:B--2---:R-:W-:Y:S05]  /*e6b0*/  @!P1 BRA `(.L_x_6888) ;  /* 0xfffffffc00f09947 */ /* 0x004fea000383ffff */
[----:B------:R-:W-:Y:S05]  /*e6c0*/  BRA `(.L_x_6887) ;  /* 0xffffff2c007c7947 */ /* 0x000fea000383ffff */
.L_x_6894:
[----:B-1----:R-:W-:-:S04]  /*e6d0*/  IMAD.U32 R4, RZ, RZ, UR6 ;  /* 0x00000006ff047e24 */ /* 0x002fc8000f8e00ff */
[----:B------:R1:W2:Y:S03]  /*e6e0*/  SYNCS.PHASECHK.TRANS64.TRYWAIT P1, [R4+URZ+0x22830], R3 ;  /* 0x02283003040075a7 */ /* 0x0002a6000802017f */
[----:B--2---:R-:W-:Y:S05]  /*e6f0*/  @!P1 NANOSLEEP.SYNCS 0x989680 ;  /* 0x009896800000995d */ /* 0x004fea0003900000 */
[----:B------:R-:W2:Y:S02]  /*e700*/  @!P1 SYNCS.PHASECHK.TRANS64 P1, [R4+URZ+0x22830], R3 ;  /* 0x02283003040095a7 */ /* 0x000ea4000802007f */
[----:B--2---:R-:W-:Y:S05]  /*e710*/  @!P1 BRA `(.L_x_6894) ;  /* 0xfffffffc00ec9947 */ /* 0x004fea000383ffff */
[----:B------:R-:W-:Y:S05]  /*e720*/  BRA `(.L_x_6891) ;  /* 0xffffff5c006c7947 */ /* 0x000fea000383ffff */
.L_x_6898:
[----:B-1----:R-:W-:-:S04]  /*e730*/  MOV R4, UR6 ;  /* 0x0000000600047c02 */ /* 0x002fc80008000f00 */
[----:B------:R1:W2:Y:S03]  /*e740*/  SYNCS.PHASECHK.TRANS64.TRYWAIT P1, [R4+URZ+0x22850], R3 ;  /* 0x02285003040075a7 */ /* 0x0002a6000802017f */
[----:B--2---:R-:W-:Y:S05]  /*e750*/  @!P1 NANOSLEEP.SYNCS 0x989680 ;  /* 0x009896800000995d */ /* 0x004fea0003900000 */
[----:B------:R-:W2:Y:S02]  /*e760*/  @!P1 SYNCS.PHASECHK.TRANS64 P1, [R4+URZ+0x22850], R3 ;  /* 0x02285003040095a7 */ /* 0x000ea4000802007f */
[----:B--2---:R-:W-:Y:S05]  /*e770*/  @!P1 BRA `(.L_x_6898) ;  /* 0xfffffffc00ec9947 */ /* 0x004fea000383ffff */
[----:B------:R-:W-:Y:S05]  /*e780*/  BRA `(.L_x_6895) ;  /* 0xffffff6400807947 */ /* 0x000fea000383ffff */
.L_x_6905:
[----:B-1----:R-:W-:-:S04]  /*e790*/  IMAD.U32 R7, RZ, RZ, UR4 ;  /* 0x00000004ff077e24 */ /* 0x002fc8000f8e00ff */
[----:B------:R1:W2:Y:S03]  /*e7a0*/  SYNCS.PHASECHK.TRANS64.TRYWAIT P1, [R7+URZ+0x22850], R0 ;  /* 0x02285000070075a7 */ /* 0x0002a6000802017f */
[----:B--2---:R-:W-:Y:S05]  /*e7b0*/  @!P1 NANOSLEEP.SYNCS 0x989680 ;  /* 0x009896800000995d */ /* 0x004fea0003900000 */
[----:B------:R-:W2:Y:S02]  /*e7c0*/  @!P1 SYNCS.PHASECHK.TRANS64 P1, [R7+URZ+0x22850], R0 ;  /* 0x02285000070095a7 */ /* 0x000ea4000802007f */
[----:B--2---:R-:W-:Y:S05]  /*e7d0*/  @!P1 BRA `(.L_x_6905) ;  /* 0xfffffffc00ec9947 */ /* 0x004fea000383ffff */
[----:B------:R-:W-:Y:S05]  /*e7e0*/  BRA `(.L_x_6904) ;  /* 0xffffff8400507947 */ /* 0x000fea000383ffff */
.L_x_6922:
[----:B------:R-:W0:Y:S01]  /*e7f0*/  S2R R18, SR_TID.X ;  /* 0x0000000000127919 */ /* 0x000e220000002100 */
[----:B------:R-:W-:Y:S02]  /*e800*/  IMAD.MOV.U32 R12, RZ, RZ, RZ ;  /* 0x000000ffff0c7224 */ /* 0x000fe400078e00ff */
        /* <DEDUP_REMOVED lines=8> */
.L_x_6982:
[----:B------:R-:W-:Y:S05]  /*e890*/  BRA `(.L_x_6983) ;  /* 0xffffffb800547947 */ /* 0x000fea000383ffff */
.L_x_6925:
[----:B0-----:R0:W1:Y:S02]  /*e8a0*/  SYNCS.PHASECHK.TRANS64.TRYWAIT P0, [R0+URZ+0x22880], R35 ;  /* 0x02288023000075a7 */ /* 0x001064000800017f */
[----:B-1----:R-:W-:Y:S05]  /*e8b0*/  @!P0 NANOSLEEP.SYNCS 0x989680 ;  /* 0x009896800000895d */ /* 0x002fea0003900000 */
[----:B------:R-:W1:Y:S02]  /*e8c0*/  @!P0 SYNCS.PHASECHK.TRANS64 P0, [R0+URZ+0x22880], R35 ;  /* 0x02288023000085a7 */ /* 0x000e64000800007f */
[----:B-1----:R-:W-:Y:S05]  /*e8d0*/  @!P0 BRA `(.L_x_6925) ;  /* 0xfffffffc00f08947 */ /* 0x002fea000383ffff */
[----:B------:R-:W-:Y:S05]  /*e8e0*/  BRA `(.L_x_6984) ;  /* 0xffffffbc004c7947 */ /* 0x000fea000383ffff */
.L_x_6926:
        /* <DEDUP_REMOVED lines=8> */
.L_x_6986:
[----:B------:R-:W-:Y:S05]  /*e970*/  BSYNC B0 ;  /* 0x0000000000007941 */ /* 0x000fea0003800000 */
.L_x_6985:
[----:B------:R-:W0:Y:S01]  /*e980*/  S2R R19, SR_TID.X ;  /* 0x0000000000137919 */ /* 0x000e220000002100 */
[----:B------:R-:W-:Y:S01]  /*e990*/  IMAD.MOV.U32 R13, RZ, RZ, R9 ;  /* 0x000000ffff0d7224 */ /* 0x000fe200078e0009 */
[----:B------:R-:W-:Y:S01]  /*e9a0*/  MOV R11, 0x181f ;  /* 0x0000181f000b7802 */ /* 0x000fe20000000f00 */
[----:B------:R-:W-:Y:S01]  /*e9b0*/  IMAD.MOV.U32 R12, RZ, RZ, RZ ;  /* 0x000000ffff0c7224 */ /* 0x000fe200078e00ff */
[C---:B------:R-:W-:Y:S01]  /*e9c0*/  LOP3.LUT P2, RZ, R28.reuse, 0x800000, RZ, 0xc0, !PT ;  /* 0x008000001cff7812 */ /* 0x040fe2000784c0ff */
[----:B------:R-:W-:Y:S01]  /*e9d0*/  IMAD.MOV.U32 R15, RZ, RZ, -0x1 ;  /* 0xffffffffff0f7424 */ /* 0x000fe200078e00ff */
[C---:B------:R-:W-:Y:S01]  /*e9e0*/  LOP3.LUT P1, RZ, R28.reuse, 0x400000, RZ, 0xc0, !PT ;  /* 0x004000001cff7812 */ /* 0x040fe2000782c0ff */
[----:B------:R-:W-:Y:S01]  /*e9f0*/  IMAD.MOV.U32 R4, RZ, RZ, R14 ;  /* 0x000000ffff047224 */ /* 0x000fe200078e000e */
[----:B------:R-:W-:-:S13]  /*ea00*/  LOP3.LUT P3, RZ, R28, 0x20000, RZ, 0xc0, !PT ;  /* 0x000200001cff7812 */ /* 0x000fda000786c0ff */
[----:B0-----:R-:W-:Y:S05]  /*ea10*/  WARPSYNC.COLLECTIVE R15, `(.L_x_6987) ;  /* 0x000000000f087348 */ /* 0x001fea0003c00000 */
[----:B------:R1:W2:Y:S02]  /*ea20*/  SHFL.IDX P6, R14, R13, R12, R11 ;  /* 0x0000000c0d0e7389 */ /* 0x0002a400000c000b */
[----:B012---:R-:W-:Y:S01]  /*ea30*/  ENDCOLLECTIVE ;  /* 0x000000000000791b */ /* 0x007fe20003800000 */
.L_x_6987:
[----:B------:R-:W-:Y:S02]  /*ea40*/  IMAD.MOV.U32 R13, RZ, RZ, R10 ;  /* 0x000000ffff0d7224 */ /* 0x000fe400078e000a */
[----:B------:R-:W-:Y:S02]  /*ea50*/  IMAD.MOV.U32 R12, RZ, RZ, 0x1 ;  /* 0x00000001ff0c7424 */ /* 0x000fe400078e00ff */
[----:B------:R-:W-:-:S05]  /*ea60*/  IMAD.SHL.U32 R21, R19, 0x10, RZ ;  /* 0x0000001013157824 */ /* 0x000fca00078e00ff */
[----:B------:R-:W-:-:S04]  /*ea70*/  LOP3.LUT R21, R21, 0x70, RZ, 0xc0, !PT ;  /* 0x0000007015157812 */ /* 0x000fc800078ec0ff */
[----:B------:R-:W-:-:S13]  /*ea80*/  IADD3 R2, P0, R21, R14, RZ ;  /* 0x0000000e15027210 */ /* 0x000fda0007f1e0ff */
[----:B------:R-:W-:Y:S05]  /*ea90*/  WARPSYNC.COLLECTIVE R15, `(.L_x_6988) ;  /* 0x000000000f087348 */ /* 0x000fea0003c00000 */
[----:B------:R0:W1:Y:S02]  /*eaa0*/  SHFL.IDX P6, R14, R13, R12, R11 ;  /* 0x0000000c0d0e7389 */ /* 0x00006400000c000b */
[----:B01----:R-:W-:Y:S01]  /*eab0*/  ENDCOLLECTIVE ;  /* 0x000000000000791b */ /* 0x003fe20003800000 */
.L_x_6988:
[----:B------:R-:W-:Y:S02]  /*eac0*/  IMAD.X R3, RZ, RZ, R4, P0 ;  /* 0x000000ffff037224 */ /* 0x000fe400000e0604 */
[----:B------:R-:W-:-:S05]  /*ead0*/  VIADD R4, R29, UR42 ;  /* 0x0000002a1d047c36 */ /* 0x000fca0008000000 */
[----:B------:R-:W-:Y:S01]  /*eae0*/  @!PT LDS RZ, [RZ] ;  /* 0x00000000fffff984 */ /* 0x000fe20000000800 */
[----:B------:R-:W-:Y:S01]  /*eaf0*/  @!PT LDS RZ, [RZ] ;  /* 0x00000000fffff984 */ /* 0x000fe20000000800 */
[----:B------:R-:W-:Y:S01]  /*eb00*/  @!PT LDS RZ, [RZ] ;  /* 0x00000000fffff984 */ /* 0x000fe20000000800 */
[----:B------:R0:W-:Y:S01]  /*eb10*/  LDGSTS.E.BYPASS.LTC128B.128 [R4+0xa400], desc[UR48][R2.64], !P2 ;  /* 0x0a40000002047fae */ /* 0x0001e2000d101d70 */
[----:B------:R-:W-:Y:S01]  /*eb20*/  LOP3.LUT P2, RZ, R28, 0x200000, RZ, 0xc0, !PT ;  /* 0x002000001cff7812 */ /* 0x000fe2000784c0ff */
[----:B------:R-:W-:Y:S02]  /*eb30*/  IMAD.MOV.U32 R13, RZ, RZ, R9 ;  /* 0x000000ffff0d7224 */ /* 0x000fe400078e0009 */
[----:B0-----:R-:W-:-:S10]  /*eb40*/  IMAD.MOV.U32 R3, RZ, RZ, R14 ;  /* 0x000000ffff037224 */ /* 0x001fd400078e000e */
[----:B------:R-:W-:Y:S05]  /*eb50*/  WARPSYNC.COLLECTIVE R15, `(.L_x_6989) ;  /* 0x000000000f087348 */ /* 0x000fea0003c00000 */
[----:B------:R0:W1:Y:S02]  /*eb60*/  SHFL.IDX P6, R14, R13, R12, R11 ;  /* 0x0000000c0d0e7389 */ /* 0x00006400000c000b */
[----:B01----:R-:W-:Y:S01]  /*eb70*/  ENDCOLLECTIVE ;  /* 0x000000000000791b */ /* 0x003fe20003800000 */
.L_x_6989:
[----:B------:R-:W-:Y:S02]  /*eb80*/  IMAD.MOV.U32 R13, RZ, RZ, R10 ;  /* 0x000000ffff0d7224 */ /* 0x000fe400078e000a */
[----:B------:R-:W-:Y:S02]  /*eb90*/  IMAD.MOV.U32 R12, RZ, RZ, 0x2 ;  /* 0x00000002ff0c7424 */ /* 0x000fe400078e00ff */
[----:B------:R-:W-:-:S07]  /*eba0*/  IMAD.MOV.U32 R2, RZ, RZ, R14 ;  /* 0x000000ffff027224 */ /* 0x000fce00078e000e */
[----:B------:R-:W-:Y:S05]  /*ebb0*/  WARPSYNC.COLLECTIVE R15, `(.L_x_6990) ;  /* 0x000000000f087348 */ /* 0x000fea0003c00000 */
[----:B------:R0:W1:Y:S02]  /*ebc0*/  SHFL.IDX P6, R14, R13, R12, R11 ;  /* 0x0000000c0d0e7389 */ /* 0x00006400000c000b */
[----:B01----:R-:W-:Y:S01]  /*ebd0*/  ENDCOLLECTIVE ;  /* 0x000000000000791b */ /* 0x003fe20003800000 */
.L_x_6990:
        /* <DEDUP_REMOVED lines=8> */
[----:B0-----:R-:W-:-:S11]  /*ec60*/  MOV R3, R14 ;  /* 0x0000000e00037202 */ /* 0x001fd60000000f00 */
[----:B------:R-:W-:Y:S05]  /*ec70*/  WARPSYNC.COLLECTIVE R15, `(.L_x_6991) ;  /* 0x000000000f087348 */ /* 0x000fea0003c00000 */
[----:B------:R0:W1:Y:S02]  /*ec80*/  SHFL.IDX P6, R14, R13, R12, R11 ;  /* 0x0000000c0d0e7389 */ /* 0x00006400000c000b */
[----:B01----:R-:W-:Y:S01]  /*ec90*/  ENDCOLLECTIVE ;  /* 0x000000000000791b */ /* 0x003fe20003800000 */
.L_x_6991:
[----:B------:R-:W-:Y:S02]  /*eca0*/  IMAD.MOV.U32 R13, RZ, RZ, R10 ;  /* 0x000000ffff0d7224 */ /* 0x000fe400078e000a */
[----:B------:R-:W-:Y:S02]  /*ecb0*/  IMAD.MOV.U32 R12, RZ, RZ, 0x3 ;  /* 0x00000003ff0c7424 */ /* 0x000fe400078e00ff */
[----:B------:R-:W-:-:S07]  /*ecc0*/  IMAD.MOV.U32 R2, RZ, RZ, R14 ;  /* 0x000000ffff027224 */ /* 0x000fce00078e000e */
[----:B------:R-:W-:Y:S05]  /*ecd0*/  WARPSYNC.COLLECTIVE R15, `(.L_x_6992) ;  /* 0x000000000f087348 */ /* 0x000fea0003c00000 */
[----:B------:R0:W1:Y:S02]  /*ece0*/  SHFL.IDX P6, R14, R13, R12, R11 ;  /* 0x0000000c0d0e7389 */ /* 0x00006400000c000b */
[----:B01----:R-:W-:Y:S01]  /*ecf0*/  ENDCOLLECTIVE ;  /* 0x000000000000791b */ /* 0x003fe20003800000 */
.L_x_6992:
[----:B------:R-:W-:-:S05]  /*ed00*/  IADD3 R2, P0, R21, R2, RZ ;  /* 0x0000000215027210 */ /* 0x000fca0007f1e0ff */
[----:B------:R-:W-:-:S05]  /*ed10*/  IMAD.X R3, RZ, RZ, R3, P0 ;  /* 0x000000ffff037224 */ /* 0x000fca00000e0603 */
[----:B------:R-:W-:Y:S01]  /*ed20*/  @!PT LDS RZ, [RZ] ;  /* 0x00000000fffff984 */ /* 0x000fe20000000800 */
[----:B------:R-:W-:Y:S01]  /*ed30*/  @!PT LDS RZ, [RZ] ;  /* 0x00000000fffff984 */ /* 0x000fe20000000800 */
[----:B------:R-:W-:Y:S01]  /*ed40*/  @!PT LDS RZ, [RZ] ;  /* 0x00000000fffff984 */ /* 0x000fe20000000800 */
[----:B------:R0:W-:Y:S01]  /*ed50*/  LDGSTS.E.BYPASS.LTC128B.128 [R4+0xb400], desc[UR48][R2.64], !P2 ;  /* 0x0b40000002047fae */ /* 0x0001e2000d101d70 */
[----:B------:R-:W-:Y:S01]  /*ed60*/  IMAD.MOV.U32 R13, RZ, RZ, R9 ;  /* 0x000000ffff0d7224 */ /* 0x000fe200078e0009 */
[----:B------:R-:W-:Y:S01]  /*ed70*/  LOP3.LUT P2, RZ, R28, 0x80000, RZ, 0xc0, !PT ;  /* 0x000800001cff7812 */ /* 0x000fe2000784c0ff */
[----:B------:R-:W-:-:S12]  /*ed80*/  IMAD.MOV.U32 R19, RZ, RZ, R14 ;  /* 0x000000ffff137224 */ /* 0x000fd800078e000e */
[----:B0-----:R-:W-:Y:S05]  /*ed90*/  WARPSYNC.COLLECTIVE R15, `(.L_x_6993) ;  /* 0x000000000f087348 */ /* 0x001fea0003c00000 */
[----:B------:R1:W2:Y:S02]  /*eda0*/  SHFL.IDX P6, R14, R13, R12, R11 ;  /* 0x0000000c0d0e7389 */ /* 0x0002a400000c000b */
[----:B012---:R-:W-:Y:S01]  /*edb0*/  ENDCOLLECTIVE ;  /* 0x000000000000791b */ /* 0x007fe20003800000 */
.L_x_6993:
[----:B------:R-:W-:Y:S02]  /*edc0*/  IMAD.MOV.U32 R13, RZ, RZ, R10 ;  /* 0x000000ffff0d7224 */ /* 0x000fe400078e000a */
[----:B------:R-:W-:Y:S02]  /*edd0*/  IMAD.MOV.U32 R12, RZ, RZ, 0x4 ;  /* 0x00000004ff0c7424 */ /* 0x000fe400078e00ff */
[----:B------:R-:W-:-:S07]  /*ede0*/  IMAD.MOV.U32 R26, RZ, RZ, R14 ;  /* 0x000000ffff1a7224 */ /* 0x000fce00078e000e */
[----:B------:R-:W-:Y:S05]  /*edf0*/  WARPSYNC.COLLECTIVE R15, `(.L_x_6994) ;  /* 0x000000000f087348 */ /* 0x000fea0003c00000 */
[----:B------:R0:W1:Y:S02]  /*ee00*/  SHFL.IDX P6, R14, R13, R12, R11 ;  /* 0x0000000c0d0e7389 */ /* 0x00006400000c000b */
[----:B01----:R-:W-:Y:S01]  /*ee10*/  ENDCOLLECTIVE ;  /* 0x000000000000791b */ /* 0x003fe20003800000 */
.L_x_6994:
[----:B------:R-:W-:-:S05]  /*ee20*/  IADD3 R2, P0, R21, R26, RZ ;  /* 0x0000001a15027210 */ /* 0x000fca0007f1e0ff */
[----:B------:R-:W-:-:S05]  /*ee30*/  IMAD.X R3, RZ, RZ, R19, P0 ;  /* 0x000000ffff037224 */ /* 0x000fca00000e0613 */
[----:B------:R-:W-:Y:S01]  /*ee40*/  @!PT LDS RZ, [RZ] ;  /* 0x00000000fffff984 */ /* 0x000fe20000000800 */
[----:B------:R-:W-:Y:S01]  /*ee50*/  @!PT LDS RZ, [RZ] ;  /* 0x00000000fffff984 */ /* 0x000fe20000000800 */
[----:B------:R-:W-:Y:S01]  /*ee60*/  @!PT LDS RZ, [RZ] ;  /* 0x00000000fffff984 */ /* 0x000fe20000000800 */
[----:B------:R0:W-:Y:S01]  /*ee70*/  LDGSTS.E.BYPASS.LTC128B.128 [R4+0xbc00], desc[UR48][R2.64], !P1 ;  /* 0x0bc0000002047fae */ /* 0x0001e2000c901d70 */
[----:B------:R-:W-:Y:S02]  /*ee80*/  MOV R13, R9 ;  /* 0x00000009000d7202 */ /* 0x000fe40000000f00 */
[----:B------:R-:W-:Y:S01]  /*ee90*/  LOP3.LUT P1, RZ, R28, 0x40000, RZ, 0xc0, !PT ;  /* 0x000400001cff7812 */ /* 0x000fe2000782c0ff */
[----:B------:R-:W-:-:S12]  /*eea0*/  IMAD.MOV.U32 R19, RZ, RZ, R14 ;  /* 0x000000ffff137224 */ /* 0x000fd800078e000e */
[----:B0-----:R-:W-:Y:S05]  /*eeb0*/  WARPSYNC.COLLECTIVE R15, `(.L_x_6995) ;  /* 0x000000000f087348 */ /* 0x001fea0003c00000 */
[----:B------:R1:W2:Y:S02]  /*eec0*/  SHFL.IDX P6, R14, R13, R12, R11 ;  /* 0x0000000c0d0e7389 */ /* 0x0002a400000c000b */
[----:B012---:R-:W-:Y:S01]  /*eed0*/  ENDCOLLECTIVE ;  /* 0x000000000000791b */ /* 0x007fe20003800000 */
.L_x_6995:
[----:B------:R-:W-:Y:S02]  /*eee0*/  IMAD.MOV.U32 R13, RZ, RZ, R10 ;  /* 0x000000ffff0d7224 */ /* 0x000fe400078e000a */
[----:B------:R-:W-:Y:S02]  /*eef0*/  IMAD.MOV.U32 R12, RZ, RZ, 0x5 ;  /* 0x00000005ff0c7424 */ /* 0x000fe400078e00ff */
[----:B------:R-:W-:-:S07]  /*ef00*/  IMAD.MOV.U32 R24, RZ, RZ, R14 ;  /* 0x000000ffff187224 */ /* 0x000fce00078e000e */
[----:B------:R-:W-:Y:S05]  /*ef10*/  WARPSYNC.COLLECTIVE R15, `(.L_x_6996) ;  /* 0x000000000f087348 */ /* 0x000fea0003c00000 */
[----:B------:R0:W1:Y:S02]  /*ef20*/  SHFL.IDX P6, R14, R13, R12, R11 ;  /* 0x0000000c0d0e7389 */ /* 0x00006400000c000b */
[----:B01----:R-:W-:Y:S01]  /*ef30*/  ENDCOLLECTIVE ;  /* 0x000000000000791b */ /* 0x003fe20003800000 */
.L_x_6996:
        /* <DEDUP_REMOVED lines=12> */
.L_x_6997:
[----:B------:R-:W-:Y:S02]  /*f000*/  IMAD.MOV.U32 R13, RZ, RZ, R10 ;  /* 0x000000ffff0d7224 */ /* 0x000fe400078e000a */
[----:B------:R-:W-:Y:S02]  /*f010*/  IMAD.MOV.U32 R12, RZ, RZ, 0x6 ;  /* 0x00000006ff0c7424 */ /* 0x000fe400078e00ff */
[----:B------:R-:W-:-:S07]  /*f020*/  IMAD.MOV.U32 R22, RZ, RZ, R14 ;  /* 0x000000ffff167224 */ /* 0x000fce00078e000e */
[----:B------:R-:W-:Y:S05]  /*f030*/  WARPSYNC.COLLECTIVE R15, `(.L_x_6998) ;  /* 0x000000000f087348 */ /* 0x000fea0003c00000 */
[----:B------:R0:W1:Y:S02]  /*f040*/  SHFL.IDX P6, R14, R13, R12, R11 ;  /* 0x0000000c0d0e7389 */ /* 0x00006400000c000b */
[----:B01----:R-:W-:Y:S01]  /*f050*/  ENDCOLLECTIVE ;  /* 0x000000000000791b */ /* 0x003fe20003800000 */
.L_x_6998:
        /* <DEDUP_REMOVED lines=12> */
.L_x_6999:
[----:B------:R-:W-:Y:S02]  /*f120*/  IMAD.MOV.U32 R13, RZ, RZ, R10 ;  /* 0x000000ffff0d7224 */ /* 0x000fe400078e000a */
[----:B------:R-:W-:Y:S01]  /*f130*/  IMAD.MOV.U32 R12, RZ, RZ, 0x7 ;  /* 0x00000007ff0c7424 */ /* 0x000fe200078e00ff */
[----:B------:R-:W-:-:S07]  /*f140*/  MOV R20, R14 ;  /* 0x0000000e00147202 */ /* 0x000fce0000000f00 */
[----:B------:R-:W-:Y:S05]  /*f150*/  WARPSYNC.COLLECTIVE R15, `(.L_x_7000) ;  /* 0x000000000f087348 */ /* 0x000fea0003c00000 */
[----:B------:R0:W1:Y:S02]  /*f160*/  SHFL.IDX P6, R14, R13, R12, R11 ;  /* 0x0000000c0d0e7389 */ /* 0x00006400000c000b */
[----:B01----:R-:W-:Y:S01]  /*f170*/  ENDCOLLECTIVE ;  /* 0x000000000000791b */ /* 0x003fe20003800000 */
.L_x_7000:
[----:B------:R-:W-:-:S05]  /*f180*/  IADD3 R2, P0, R21, R20, RZ ;  /* 0x0000001415027210 */ /* 0x000fca0007f1e0ff */
[----:B------:R-:W-:-:S05]  /*f190*/  IMAD.X R3, RZ, RZ, R19, P0 ;  /* 0x000000ffff037224 */ /* 0x000fca00000e0613 */
        /* <DEDUP_REMOVED lines=9> */
.L_x_7001:
[----:B------:R-:W-:Y:S02]  /*f230*/  IMAD.MOV.U32 R13, RZ, RZ, R18 ;  /* 0x000000ffff0d7224 */ /* 0x000fe400078e0012 */
[----:B------:R-:W-:Y:S02]  /*f240*/  IMAD.MOV.U32 R12, RZ, RZ, RZ ;  /* 0x000000ffff0c7224 */ /* 0x000fe400078e00ff */
[----:B------:R-:W-:-:S07]  /*f250*/  IMAD.MOV.U32 R9, RZ, RZ, R14 ;  /* 0x000000ffff097224 */ /* 0x000fce00078e000e */
[----:B------:R-:W-:Y:S05]  /*f260*/  WARPSYNC.COLLECTIVE R15, `(.L_x_7002) ;  /* 0x000000000f087348 */ /* 0x000fea0003c00000 */
[----:B------:R0:W1:Y:S02]  /*f270*/  SHFL.IDX P6, R14, R13, R12, R11 ;  /* 0x0000000c0d0e7389 */ /* 0x00006400000c000b */
[----:B01----:R-:W-:Y:S01]  /*f280*/  ENDCOLLECTIVE ;  /* 0x000000000000791b */ /* 0x003fe20003800000 */
.L_x_7002:
[----:B------:R-:W-:-:S05]  /*f290*/  IADD3 R2, P0, R21, R9, RZ ;  /* 0x0000000915027210 */ /* 0x000fca0007f1e0ff */
[----:B------:R-:W-:-:S05]  /*f2a0*/  IMAD.X R3, RZ, RZ, R10, P0 ;  /* 0x000000ffff037224 */ /* 0x000fca00000e060a */
        /* <DEDUP_REMOVED lines=9> */
.L_x_7003:
[----:B------:R-:W-:Y:S02]  /*f340*/  IMAD.MOV.U32 R13, RZ, RZ, R18 ;  /* 0x000000ffff0d7224 */ /* 0x000fe400078e0012 */
[----:B------:R-:W-:Y:S02]  /*f350*/  IMAD.MOV.U32 R12, RZ, RZ, 0x1 ;  /* 0x00000001ff0c7424 */ /* 0x000fe400078e00ff */
[----:B------:R-:W-:-:S07]  /*f360*/  IMAD.MOV.U32 R2, RZ, RZ, R14 ;  /* 0x000000ffff027224 */ /* 0x000fce00078e000e */
[----:B------:R-:W-:Y:S05]  /*f370*/  WARPSYNC.COLLECTIVE R15, `(.L_x_7004) ;  /* 0x000000000f087348 */ /* 0x000fea0003c00000 */
[----:B------:R0:W1:Y:S02]  /*f380*/  SHFL.IDX P6, R14, R13, R12, R11 ;  /* 0x0000000c0d0e7389 */ /* 0x00006400000c000b */
[----:B01----:R-:W-:Y:S01]  /*f390*/  ENDCOLLECTIVE ;  /* 0x000000000000791b */ /* 0x003fe20003800000 */
.L_x_7004:
[----:B------:R-:W-:-:S04]  /*f3a0*/  IADD3 R2, P0, R21, R2, RZ ;  /* 0x0000000215027210 */ /* 0x000fc80007f1e0ff */
[----:B------:R-:W-:-:S05]  /*f3b0*/  IADD3.X R3, RZ, R3, RZ, P0, !PT ;  /* 0x00000003ff037210 */ /* 0x000fca00007fe4ff */
        /* <DEDUP_REMOVED lines=9> */
.L_x_7005:
[----:B------:R-:W-:Y:S05]  /*f450*/  BRA `(.L_x_7006) ;  /* 0xffffffb8000c7947 */ /* 0x000fea000383ffff */
.L_x_6931:
[----:B--2---:R2:W3:Y:S02]  /*f460*/  SYNCS.PHASECHK.TRANS64.TRYWAIT P0, [R0+URZ+0x22840], R35 ;  /* 0x02284023000075a7 */ /* 0x0044e4000800017f */
[----:B---3--:R-:W-:Y:S05]  /*f470*/  @!P0 NANOSLEEP.SYNCS 0x989680 ;  /* 0x009896800000895d */ /* 0x008fea0003900000 */
[----:B------:R-:W3:Y:S02]  /*f480*/  @!P0 SYNCS.PHASECHK.TRANS64 P0, [R0+URZ+0x22840], R35 ;  /* 0x02284023000085a7 */ /* 0x000ee4000800007f */
[----:B---3--:R-:W-:Y:S05]  /*f490*/  @!P0 BRA `(.L_x_6931) ;  /* 0xfffffffc00f08947 */ /* 0x008fea000383ffff */
[----:B------:R-:W-:Y:S05]  /*f4a0*/  BRA `(.L_x_7007) ;  /* 0xffffffb8006c7947 */ /* 0x000fea000383ffff */
.L_x_6932:
        /* <DEDUP_REMOVED lines=8> */
.L_x_7009:
[----:B------:R-:W-:Y:S05]  /*f530*/  BSYNC B0 ;  /* 0x0000000000007941 */ /* 0x000fea0003800000 */
.L_x_7008:
[----:B------:R-:W-:Y:S01]  /*f540*/  IMAD.MOV.U32 R13, RZ, RZ, R8 ;  /* 0x000000ffff0d7224 */ /* 0x000fe200078e0008 */
[----:B------:R-:W-:Y:S01]  /*f550*/  MOV R15, 0xffffffff ;  /* 0xffffffff000f7802 */ /* 0x000fe20000000f00 */
[----:B------:R-:W-:Y:S01]  /*f560*/  IMAD.MOV.U32 R12, RZ, RZ, RZ ;  /* 0x000000ffff0c7224 */ /* 0x000fe200078e00ff */
[C---:B------:R-:W-:Y:S01]  /*f570*/  ISETP.GE.AND P2, PT, R23.reuse, 0x1, PT ;  /* 0x000000011700780c */ /* 0x040fe20003f46270 */
[----:B------:R-:W-:Y:S01]  /*f580*/  IMAD.MOV.U32 R11, RZ, RZ, 0x181f ;  /* 0x0000181fff0b7424 */ /* 0x000fe200078e00ff */
[----:B------:R-:W-:Y:S01]  /*f590*/  ISETP.GE.AND P3, PT, R23, 0x61, PT ;  /* 0x000000611700780c */ /* 0x000fe20003f66270 */
[----:B------:R-:W-:-:S12]  /*f5a0*/  IMAD.MOV.U32 R2, RZ, RZ, R14 ;  /* 0x000000ffff027224 */ /* 0x000fd800078e000e */
[----:B------:R-:W-:Y:S05]  /*f5b0*/  WARPSYNC.COLLECTIVE R15, `(.L_x_7010) ;  /* 0x000000000f087348 */ /* 0x000fea0003c00000 */
[----:B------:R0:W1:Y:S02]  /*f5c0*/  SHFL.IDX P6, R14, R13, R12, R11 ;  /* 0x0000000c0d0e7389 */ /* 0x00006400000c000b */
[----:B01----:R-:W-:Y:S01]  /*f5d0*/  ENDCOLLECTIVE ;  /* 0x000000000000791b */ /* 0x003fe20003800000 */
.L_x_7010:
[----:B------:R-:W-:Y:S02]  /*f5e0*/  IMAD.MOV.U32 R13, RZ, RZ, R7 ;  /* 0x000000ffff0d7224 */ /* 0x000fe400078e0007 */
[----:B------:R-:W-:Y:S02]  /*f5f0*/  IMAD.MOV.U32 R12, RZ, RZ, 0x1 ;  /* 0x00000001ff0c7424 */ /* 0x000fe400078e00ff */
[----:B------:R-:W-:-:S07]  /*f600*/  IMAD.MOV.U32 R3, RZ, RZ, R14 ;  /* 0x000000ffff037224 */ /* 0x000fce00078e000e */
[----:B------:R-:W-:Y:S05]  /*f610*/  WARPSYNC.COLLECTIVE R15, `(.L_x_7011) ;  /* 0x000000000f087348 */ /* 0x000fea0003c00000 */
[----:B------:R0:W1:Y:S02]  /*f620*/  SHFL.IDX P6, R14, R13, R12, R11 ;  /* 0x0000000c0d0e7389 */ /* 0x00006400000c000b */
[----:B01----:R-:W-:Y:S01]  /*f630*/  ENDCOLLECTIVE ;  /* 0x000000000000791b */ /* 0x003fe20003800000 */
.L_x_7011:
        /* <DEDUP_REMOVED lines=10> */
.L_x_7012:
[----:B------:R-:W-:Y:S01]  /*f6e0*/  @!PT LDS RZ, [RZ] ;  /* 0x00000000fffff984 */ /* 0x000fe20000000800 */
[----:B------:R-:W-:Y:S01]  /*f6f0*/  @!PT LDS RZ, [RZ] ;  /* 0x00000000fffff984 */ /* 0x000fe20000000800 */
[----:B------:R-:W-:Y:S01]  /*f700*/  @!PT LDS RZ, [RZ] ;  /* 0x00000000fffff984 */ /* 0x000fe20000000800 */
[----:B------:R0:W-:Y:S01]  /*f710*/  @P2 LDGSTS.E.BYPASS.LTC128B.128 [R4+0x18400], desc[UR48][R2.64], !P1 ;  /* 0x1840000002042fae */ /* 0x0001e2000c901d70 */
[----:B------:R-:W-:Y:S01]  /*f720*/  ISETP.GE.AND P2, PT, R23, 0x11, PT ;  /* 0x000000111700780c */ /* 0x000fe20003f46270 */
[----:B------:R-:W-:Y:S02]  /*f730*/  IMAD.MOV.U32 R13, RZ, RZ, R7 ;  /* 0x000000ffff0d7224 */ /* 0x000fe400078e0007 */
[----:B------:R-:W-:-:S10]  /*f740*/  IMAD.MOV.U32 R12, RZ, RZ, 0x2 ;  /* 0x00000002ff0c7424 */ /* 0x000fd400078e00ff */
[----:B0-----:R-:W-:-:S13]  /*f750*/  @P2 IADD3 R18, P0, R22, R14, RZ ;  /* 0x0000000e16122210 */ /* 0x001fda0007f1e0ff */
[----:B------:R-:W-:Y:S05]  /*f760*/  WARPSYNC.COLLECTIVE R15, `(.L_x_7013) ;  /* 0x000000000f087348 */ /* 0x000fea0003c00000 */
[----:B------:R0:W1:Y:S02]  /*f770*/  SHFL.IDX P6, R14, R13, R12, R11 ;  /* 0x0000000c0d0e7389 */ /* 0x00006400000c000b */
[----:B01----:R-:W-:Y:S01]  /*f780*/  ENDCOLLECTIVE ;  /* 0x000000000000791b */ /* 0x003fe20003800000 */
.L_x_7013:
[----:B------:R-:W-:Y:S02]  /*f790*/  @P2 IMAD.X R21, RZ, RZ, R21, P0 ;  /* 0x000000ffff152224 */ /* 0x000fe400000e0615 */
[----:B------:R-:W-:Y:S02]  /*f7a0*/  @P2 IMAD.MOV.U32 R2, RZ, RZ, R18 ;  /* 0x000000ffff022224 */ /* 0x000fe400078e0012 */
[----:B------:R-:W-:-:S05]  /*f7b0*/  @P2 IMAD.MOV.U32 R3, RZ, RZ, R21 ;  /* 0x000000ffff032224 */ /* 0x000fca00078e0015 */
[----:B------:R-:W-:Y:S01]  /*f7c0*/  @!PT LDS RZ, [RZ] ;  /* 0x00000000fffff984 */ /* 0x000fe20000000800 */
[----:B------:R-:W-:Y:S01]  /*f7d0*/  @!PT LDS RZ, [RZ] ;  /* 0x00000000fffff984 */ /* 0x000fe20000000800 */
[----:B------:R-:W-:Y:S01]  /*f7e0*/  @!PT LDS RZ, [RZ] ;  /* 0x00000000fffff984 */ /* 0x000fe20000000800 */
[----:B------:R0:W-:Y:S01]  /*f7f0*/  @P2 LDGSTS.E.BYPASS.LTC128B.128 [R4+0x18c00], desc[UR48][R2.64], !P1 ;  /* 0x18c0000002042fae */ /* 0x0001e2000c901d70 */
[----:B------:R-:W-:Y:S02]  /*f800*/  ISETP.GE.AND P2, PT, R23, 0x21, PT ;  /* 0x000000211700780c */ /* 0x000fe40003f46270 */
[----:B------:R-:W-:Y:S01]  /*f810*/  MOV R13, R8 ;  /* 0x00000008000d7202 */ /* 0x000fe20000000f00 */
[----:B0-----:R-:W-:-:S10]  /*f820*/  IMAD.MOV.U32 R2, RZ, RZ, R14 ;  /* 0x000000ffff027224 */ /* 0x001fd400078e000e */
[----:B------:R-:W-:Y:S05]  /*f830*/  WARPSYNC.COLLECTIVE R15, `(.L_x_7014) ;  /* 0x000000000f087348 */ /* 0x000fea0003c00000 */
[----:B------:R0:W1:Y:S02]  /*f840*/  SHFL.IDX P6, R14, R13, R12, R11 ;  /* 0x0000000c0d0e7389 */ /* 0x00006400000c000b */
[----:B01----:R-:W-:Y:S01]  /*f850*/  ENDCOLLECTIVE ;  /* 0x000000000000791b */ /* 0x003fe20003800000 */
.L_x_7014:
        /* <DEDUP_REMOVED lines=10> */
[----:B------:R0:W-:Y:S01]  /*f900*/  @P2 LDGSTS.E.BYPASS.LTC128B.128 [R4+0x19400], desc[UR48][R2.64], !P1 ;  /* 0x1940000002042fae */ /* 0x0001e2000c901d70 */
[----:B------:R-:W-:-:S13]  /*f910*/  ISETP.GE.AND P2, PT, R23, 0x31, PT ;  /* 0x000000311700780c */ /* 0x000fda0003f46270 */
[----:B0-----:R-:W-:Y:S05]  /*f920*/  WARPSYNC.COLLECTIVE R15, `(.L_x_7015) ;  /* 0x000000000f087348 */ /* 0x001fea0003c00000 */
[----:B------:R1:W2:Y:S02]  /*f930*/  SHFL.IDX P6, R14, R13, R12, R11 ;  /* 0x0000000c0d0e7389 */ /* 0x0002a400000c000b */
[----:B012---:R-:W-:Y:S01]  /*f940*/  ENDCOLLECTIVE ;  /* 0x000000000000791b */ /* 0x007fe20003800000 */
.L_x_7015:
[----:B------:R-:W-:Y:S02]  /*f950*/  IMAD.MOV.U32 R13, RZ, RZ, R8 ;  /* 0x000000ffff0d7224 */ /* 0x000fe400078e0008 */
[----:B------:R-:W-:-:S07]  /*f960*/  IMAD.MOV.U32 R2, RZ, RZ, R14 ;  /* 0x000000ffff027224 */ /* 0x000fce00078e000e */
[----:B------:R-:W-:Y:S05]  /*f970*/  WARPSYNC.COLLECTIVE R15, `(.L_x_7016) ;  /* 0x000000000f087348 */ /* 0x000fea0003c00000 */
[----:B------:R0:W1:Y:S02]  /*f980*/  SHFL.IDX P6, R14, R13, R12, R11 ;  /* 0x0000000c0d0e7389 */ /* 0x00006400000c000b */
[----:B01----:R-:W-:Y:S01]  /*f990*/  ENDCOLLECTIVE ;  /* 0x000000000000791b */ /* 0x003fe20003800000 */
.L_x_7016:
[----:B------:R-:W-:Y:S01]  /*f9a0*/  IMAD.MOV.U32 R13, RZ, RZ, R7 ;  /* 0x000000ffff0d7224 */ /* 0x000fe200078e0007 */
[----:B------:R-:W-:Y:S02]  /*f9b0*/  MOV R12, 0x4 ;  /* 0x00000004000c7802 */ /* 0x000fe40000000f00 */
[----:B------:R-:W-:-:S05]  /*f9c0*/  @P2 IADD3 R17, P0, R22, R14, RZ ;  /* 0x0000000e16112210 */ /* 0x000fca0007f1e0ff */
[----:B------:R-:W-:Y:S02]  /*f9d0*/  @P2 IMAD.X R15, RZ, RZ, R2, P0 ;  /* 0x000000ffff0f2224 */ /* 0x000fe400000e0602 */
[----:B------:R-:W-:Y:S02]  /*f9e0*/  @P2 IMAD.MOV.U32 R2, RZ, RZ, R17 ;  /* 0x000000ffff022224 */ /* 0x000fe400078e0011 */
[----:B------:R-:W-:Y:S02]  /*f9f0*/  @P2 IMAD.MOV.U32 R3, RZ, RZ, R15 ;  /* 0x000000ffff032224 */ /* 0x000fe400078e000f */
[----:B------:R-:W-:-:S03]  /*fa00*/  IMAD.MOV.U32 R15, RZ, RZ, -0x1 ;  /* 0xffffffffff0f7424 */ /* 0x000fc600078e00ff */
        /* <DEDUP_REMOVED lines=8> */
.L_x_7017:
[----:B------:R-:W-:Y:S02]  /*fa90*/  IMAD.MOV.U32 R13, RZ, RZ, R8 ;  /* 0x000000ffff0d7224 */ /* 0x000fe400078e0008 */
[----:B------:R-:W-:-:S07]  /*faa0*/  IMAD.MOV.U32 R2, RZ, RZ, R14 ;  /* 0x000000ffff027224 */ /* 0x000fce00078e000e */
[----:B------:R-:W-:Y:S05]  /*fab0*/  WARPSYNC.COLLECTIVE R15, `(.L_x_7018) ;  /* 0x000000000f087348 */ /* 0x000fea0003c00000 */
[----:B------:R0:W1:Y:S02]  /*fac0*/  SHFL.IDX P6, R14, R13, R12, R11 ;  /* 0x0000000c0d0e7389 */ /* 0x00006400000c000b */
[----:B01----:R-:W-:Y:S01]  /*fad0*/  ENDCOLLECTIVE ;  /* 0x000000000000791b */ /* 0x003fe20003800000 */
.L_x_7018:
        /* <DEDUP_REMOVED lines=10> */
.L_x_7019:
[----:B------:R-:W-:Y:S01]  /*fb80*/  @!PT LDS RZ, [RZ] ;  /* 0x00000000fffff984 */ /* 0x000fe20000000800 */
[----:B------:R-:W-:Y:S01]  /*fb90*/  @!PT LDS RZ, [RZ] ;  /* 0x00000000fffff984 */ /* 0x000fe20000000800 */
[----:B------:R-:W-:Y:S01]  /*fba0*/  @!PT LDS RZ, [RZ] ;  /* 0x00000000fffff984 */ /* 0x000fe20000000800 */
[----:B------:R0:W-:Y:S01]  /*fbb0*/  @P2 LDGSTS.E.BYPASS.LTC128B.128 [R4+0x1a400], desc[UR48][R2.64], !P1 ;  /* 0x1a40000002042fae */ /* 0x0001e2000c901d70 */
[----:B------:R-:W-:Y:S01]  /*fbc0*/  ISETP.GE.AND P2, PT, R23, 0x51, PT ;  /* 0x000000511700780c */ /* 0x000fe20003f46270 */
[----:B------:R-:W-:Y:S02]  /*fbd0*/  IMAD.MOV.U32 R13, RZ, RZ, R8 ;  /* 0x000000ffff0d7224 */ /* 0x000fe400078e0008 */
[----:B------:R-:W-:-:S10]  /*fbe0*/  IMAD.MOV.U32 R9, RZ, RZ, R14 ;  /* 0x000000ffff097224 */ /* 0x000fd400078e000e */
[----:B0-----:R-:W-:Y:S05]  /*fbf0*/  WARPSYNC.COLLECTIVE R15, `(.L_x_7020) ;  /* 0x000000000f087348 */ /* 0x001fea0003c00000 */
[----:B------:R1:W2:Y:S02]  /*fc00*/  SHFL.IDX P6, R14, R13, R12, R11 ;  /* 0x0000000c0d0e7389 */ /* 0x0002a400000c000b */
[----:B012---:R-:W-:Y:S01]  /*fc10*/  ENDCOLLECTIVE ;  /* 0x000000000000791b */ /* 0x007fe20003800000 */
.L_x_7020:
[----:B------:R-:W-:Y:S02]  /*fc20*/  IMAD.MOV.U32 R13, RZ, RZ, R7 ;  /* 0x000000ffff0d7224 */ /* 0x000fe400078e0007 */
[----:B------:R-:W-:Y:S02]  /*fc30*/  IMAD.MOV.U32 R12, RZ, RZ, 0x6 ;  /* 0x00000006ff0c7424 */ /* 0x000fe400078e00ff */
[----:B------:R-:W-:-:S07]  /*fc40*/  IMAD.MOV.U32 R10, RZ, RZ, R14 ;  /* 0x000000ffff0a7224 */ /* 0x000fce00078e000e */
[----:B------:R-:W-:Y:S05]  /*fc50*/  WARPSYNC.COLLECTIVE R15, `(.L_x_7021) ;  /* 0x000000000f087348 */ /* 0x000fea0003c00000 */
[----:B------:R0:W1:Y:S02]  /*fc60*/  SHFL.IDX P6, R14, R13, R12, R11 ;  /* 0x0000000c0d0e7389 */ /* 0x00006400000c000b */
[----:B01----:R-:W-:Y:S01]  /*fc70*/  ENDCOLLECTIVE ;  /* 0x000000000000791b */ /* 0x003fe20003800000 */
.L_x_7021:
[----:B------:R-:W-:-:S04]  /*fc80*/  @P2 IADD3 R10, P0, R22, R10, RZ ;  /* 0x0000000a160a2210 */ /* 0x000fc80007f1e0ff */
[----:B------:R-:W-:Y:S01]  /*fc90*/  @P2 IADD3.X R9, RZ, R9, RZ, P0, !PT ;  /* 0x00000009ff092210 */ /* 0x000fe200007fe4ff */
[----:B------:R-:W-:-:S04]  /*fca0*/  @P2 IMAD.MOV.U32 R2, RZ, RZ, R10 ;  /* 0x000000ffff022224 */ /* 0x000fc800078e000a */
[----:B------:R-:W-:Y:S02]  /*fcb0*/  @P2 IMAD.MOV.U32 R3, RZ, RZ, R9 ;  /* 0x000000ffff032224 */ /* 0x000fe400078e0009 */
[----:B------:R-:W-:-:S03]  /*fcc0*/  IMAD.MOV.U32 R13, RZ, RZ, R8 ;  /* 0x000000ffff0d7224 */ /* 0x000fc600078e0008 */
[----:B------:R-:W-:Y:S01]  /*fcd0*/  @!PT LDS RZ, [RZ] ;  /* 0x00000000fffff984 */ /* 0x000fe20000000800 */
[----:B------:R-:W-:Y:S01]  /*fce0*/  @!PT LDS RZ, [RZ] ;  /* 0x00000000fffff984 */ /* 0x000fe20000000800 */
[----:B------:R-:W-:Y:S01]  /*fcf0*/  @!PT LDS RZ, [RZ] ;  /* 0x00000000fffff984 */ /* 0x000fe20000000800 */
[----:B------:R0:W-:Y:S01]  /*fd00*/  @P2 LDGSTS.E.BYPASS.LTC128B.128 [R4+0x1ac00], desc[UR48][R2.64], !P1 ;  /* 0x1ac0000002042fae */ /* 0x0001e2000c901d70 */
[----:B------:R-:W-:Y:S01]  /*fd10*/  ISETP.GE.AND P2, PT, R23, 0x71, PT ;  /* 0x000000711700780c */ /* 0x000fe20003f46270 */
[----:B------:R-:W-:-:S12]  /*fd20*/  IMAD.MOV.U32 R19, RZ, RZ, R14 ;  /* 0x000000ffff137224 */ /* 0x000fd800078e000e */
[----:B0-----:R-:W-:Y:S05]  /*fd30*/  WARPSYNC.COLLECTIVE R15, `(.L_x_7022) ;  /* 0x000000000f087348 */ /* 0x001fea0003c00000 */
[----:B------:R1:W2:Y:S02]  /*fd40*/  SHFL.IDX P6, R14, R13, R12, R11 ;  /* 0x0000000c0d0e7389 */ /* 0x0002a400000c000b */
[----:B012---:R-:W-:Y:S01]  /*fd50*/  ENDCOLLECTIVE ;  /* 0x000000000000791b */ /* 0x007fe20003800000 */
.L_x_7022:
[----:B------:R-:W-:Y:S02]  /*fd60*/  IMAD.MOV.U32 R13, RZ, RZ, R7 ;  /* 0x000000ffff0d7224 */ /* 0x000fe400078e0007 */
[----:B------:R-:W-:Y:S02]  /*fd70*/  IMAD.MOV.U32 R12, RZ, RZ, 0x7 ;  /* 0x00000007ff0c7424 */ /* 0x000fe400078e00ff */
[----:B------:R-:W-:-:S07]  /*fd80*/  IMAD.MOV.U32 R20, RZ, RZ, R14 ;  /* 0x000000ffff147224 */ /* 0x000fce00078e000e */
[----:B------:R-:W-:Y:S05]  /*fd90*/  WARPSYNC.COLLECTIVE R15, `(.L_x_7023) ;  /* 0x000000000f087348 */ /* 0x000fea0003c00000 */
[----:B------:R0:W1:Y:S02]  /*fda0*/  SHFL.IDX P6, R14, R13, R12, R11 ;  /* 0x0000000c0d0e7389 */ /* 0x00006400000c000b */
[----:B01----:R-:W-:Y:S01]  /*fdb0*/  ENDCOLLECTIVE ;  /* 0x000000000000791b */ /* 0x003fe20003800000 */
.L_x_7023:
        /* <DEDUP_REMOVED lines=8> */
[----:B------:R0:W-:Y:S01]  /*fe40*/  @P3 LDGSTS.E.BYPASS.LTC128B.128 [R4+0x1b400], desc[UR48][R2.64], !P1 ;  /* 0x1b40000002043fae */ /* 0x0001e2000c901d70 */
[----:B------:R-:W-:-:S07]  /*fe50*/  IMAD.MOV.U32 R18, RZ, RZ, R14 ;  /* 0x000000ffff127224 */ /* 0x000fce00078e000e */
[----:B0-----:R-:W-:Y:S05]  /*fe60*/  WARPSYNC.COLLECTIVE R15, `(.L_x_7024) ;  /* 0x000000000f087348 */ /* 0x001fea0003c00000 */
[----:B------:R1:W2:Y:S02]  /*fe70*/  SHFL.IDX P6, R14, R13, R12, R11 ;  /* 0x0000000c0d0e7389 */ /* 0x0002a400000c000b */
[----:B012---:R-:W-:Y:S01]  /*fe80*/  ENDCOLLECTIVE ;  /* 0x000000000000791b */ /* 0x007fe20003800000 */
.L_x_7024:
[----:B------:R-:W-:Y:S02]  /*fe90*/  IMAD.MOV.U32 R13, RZ, RZ, R5 ;  /* 0x000000ffff0d7224 */ /* 0x000fe400078e0005 */
[----:B------:R-:W-:Y:S01]  /*fea0*/  IMAD.MOV.U32 R12, RZ, RZ, RZ ;  /* 0x000000ffff0c7224 */ /* 0x000fe200078e00ff */
[----:B------:R-:W-:-:S07]  /*feb0*/  MOV R8, R14 ;  /* 0x0000000e00087202 */ /* 0x000fce0000000f00 */
[----:B------:R-:W-:Y:S05]  /*fec0*/  WARPSYNC.COLLECTIVE R15, `(.L_x_7025) ;  /* 0x000000000f087348 */ /* 0x000fea0003c00000 */
[----:B------:R0:W1:Y:S02]  /*fed0*/  SHFL.IDX P6, R14, R13, R12, R11 ;  /* 0x0000000c0d0e7389 */ /* 0x00006400000c000b */
[----:B01----:R-:W-:Y:S01]  /*fee0*/  ENDCOLLECTIVE ;  /* 0x000000000000791b */ /* 0x003fe20003800000 */
.L_x_7025:
        /* <DEDUP_REMOVED lines=9> */
[----:B------:R-:W-:Y:S01]  /*ff80*/  ISETP.GE.AND P2, PT, R23, 0x81, PT ;  /* 0x000000811700780c */ /* 0x000fe20003f46270 */
[----:B0-----:R-:W-:-:S12]  /*ff90*/  IMAD.MOV.U32 R2, RZ, RZ, R14 ;  /* 0x000000ffff027224 */ /* 0x001fd800078e000e */
[----:B------:R-:W-:Y:S05]  /*ffa0*/  WARPSYNC.COLLECTIVE R15, `(.L_x_7026) ;  /* 0x000000000f087348 */ /* 0x000fea0003c00000 */
[----:B------:R0:W1:Y:S02]  /*ffb0*/  SHFL.IDX P6, R14, R13, R12, R11 ;  /* 0x0000000c0d0e7389 */ /* 0x00006400000c000b */
[----:B01----:R-:W-:Y:S01]  /*ffc0*/  ENDCOLLECTIVE ;  /* 0x000000000000791b */ /* 0x003fe20003800000 */
.L_x_7026:
[----:B------:R-:W-:Y:S02]  /*ffd0*/  IMAD.MOV.U32 R13, RZ, RZ, R5 ;  /* 0x000000ffff0d7224 */ /* 0x000fe400078e0005 */
[----:B------:R-:W-:-:S05]  /*ffe0*/  IMAD.MOV.U32 R11, RZ, RZ, R14 ;  /* 0x000000ffff0b7224 */ /* 0x000fca00078e000e */
[----:B------:R-:W-:-:S05]  /*fff0*/  @P2 IADD3 R11, P0, R22, R11, RZ ;  /* 0x0000000b160b2210 */ /* 0x000fca0007f1e0ff */
[----:B------:R-:W-:Y:S02]  /*10000*/  @P2 IMAD.X R12, RZ, RZ, R2, P0 ;  /* 0x000000ffff0c2224 */ /* 0x000fe400000e0602 */
[----:B------:R-:W-:Y:S02]  /*10010*/  @P2 IMAD.MOV.U32 R2, RZ, RZ, R11 ;  /* 0x000000ffff022224 */ /* 0x000fe400078e000b */
[----:B------:R-:W-:Y:S01]  /*10020*/  IMAD.MOV.U32 R11, RZ, RZ, 0x181f ;  /* 0x0000181fff0b7424 */ /* 0x000fe200078e00ff */
[----:B------:R-:W-:Y:S01]  /*10030*/  @P2 MOV R3, R12 ;  /* 0x0000000c00032202 */ /* 0x000fe20000000f00 */
[----:B------:R-:W-:-:S04]  /*10040*/  IMAD.MOV.U32 R12, RZ, RZ, 0x1 ;  /* 0x00000001ff0c7424 */ /* 0x000fc800078e00ff */
[----:B------:R-:W-:Y:S01]  /*10050*/  @!PT LDS RZ, [RZ] ;  /* 0x00000000fffff984 */ /* 0x000fe20000000800 */
[----:B------:R-:W-:Y:S01]  /*10060*/  @!PT LDS RZ, [RZ] ;  /* 0x00000000fffff984 */ /* 0x000fe20000000800 */
[----:B------:R-:W-:Y:S01]  /*10070*/  @!PT LDS RZ, [RZ] ;  /* 0x00000000fffff984 */ /* 0x000fe20000000800 */
[----:B------:R0:W-:Y:S03]  /*10080*/  @P2 LDGSTS.E.BYPASS.LTC128B.128 [R4+0x1c400], desc[UR48][R2.64], !P1 ;  /* 0x1c40000002042fae */ /* 0x0001e6000c901d70 */
[----:B0-----:R-:W-:Y:S05]  /*10090*/  WARPSYNC.COLLECTIVE R15, `(.L_x_7027) ;  /* 0x000000000f087348 */ /* 0x001fea0003c00000 */
[----:B------:R1:W2:Y:S02]  /*100a0*/  SHFL.IDX P6, R14, R13, R12, R11 ;  /* 0x0000000c0d0e7389 */ /* 0x0002a400000c000b */
[----:B012---:R-:W-:Y:S01]  /*100b0*/  ENDCOLLECTIVE ;  /* 0x000000000000791b */ /* 0x007fe20003800000 */
.L_x_7027:
[----:B------:R-:W-:Y:S02]  /*100c0*/  IMAD.MOV.U32 R13, RZ, RZ, R6 ;  /* 0x000000ffff0d7224 */ /* 0x000fe400078e0006 */
[----:B------:R-:W-:-:S07]  /*100d0*/  IMAD.MOV.U32 R5, RZ, RZ, R14 ;  /* 0x000000ffff057224 */ /* 0x000fce00078e000e */
[----:B------:R-:W-:Y:S05]  /*100e0*/  WARPSYNC.COLLECTIVE R15, `(.L_x_7028) ;  /* 0x000000000f087348 */ /* 0x000fea0003c00000 */
[----:B------:R0:W1:Y:S02]  /*100f0*/  SHFL.IDX P6, R14, R13, R12, R11 ;  /* 0x0000000c0d0e7389 */ /* 0x00006400000c000b */
[----:B01----:R-:W-:Y:S01]  /*10100*/  ENDCOLLECTIVE ;  /* 0x000000000000791b */ /* 0x003fe20003800000 */
.L_x_7028:
[----:B------:R-:W-:Y:S05]  /*10110*/  BRA `(.L_x_7029) ;  /* 0xffffffb400247947 */ /* 0x000fea000383ffff */
.L_x_6936:
        /* <DEDUP_REMOVED lines=8> */
.L_x_7030:
[C---:B------:R-:W-:Y:S01]  /*101a0*/  VIADD R6, R4.reuse, 0x10 ;  /* 0x0000001004067836 */ /* 0x040fe20000000000 */
[----:B------:R-:W-:Y:S01]  /*101b0*/  ISETP.GE.AND P1, PT, R4, UR41, PT ;  /* 0x0000002904007c0c */ /* 0x000fe2000bf26270 */
[----:B------:R-:W-:Y:S02]  /*101c0*/  IMAD.MOV.U32 R13, RZ, RZ, R0 ;  /* 0x000000ffff0d7224 */ /* 0x000fe400078e0000 */
[----:B------:R-:W-:-:S10]  /*101d0*/  IMAD.MOV.U32 R2, RZ, RZ, R14 ;  /* 0x000000ffff027224 */ /* 0x000fd400078e000e */
[----:B------:R-:W-:Y:S05]  /*101e0*/  WARPSYNC.COLLECTIVE R15, `(.L_x_7031) ;  /* 0x000000000f087348 */ /* 0x000fea0003c00000 */
[----:B------:R0:W1:Y:S02]  /*101f0*/  SHFL.IDX P6, R14, R13, R12, R11 ;  /* 0x0000000c0d0e7389 */ /* 0x00006400000c000b */
[----:B01----:R-:W-:Y:S01]  /*10200*/  ENDCOLLECTIVE ;  /* 0x000000000000791b */ /* 0x003fe20003800000 */
.L_x_7031:
[----:B------:R-:W-:Y:S02]  /*10210*/  IMAD.MOV.U32 R13, RZ, RZ, R5 ;  /* 0x000000ffff0d7224 */ /* 0x000fe400078e0005 */
[----:B------:R-:W-:Y:S01]  /*10220*/  IMAD.MOV.U32 R12, RZ, RZ, 0x1 ;  /* 0x00000001ff0c7424 */ /* 0x000fe200078e00ff */
[----:B------:R-:W-:-:S04]  /*10230*/  @!P1 IADD3 R14, P0, R10, R14, RZ ;  /* 0x0000000e0a0e9210 */ /* 0x000fc80007f1e0ff */
[----:B------:R-:W-:Y:S01]  /*10240*/  @!P1 IADD3.X R3, RZ, R2, RZ, P0, !PT ;  /* 0x00000002ff039210 */ /* 0x000fe200007fe4ff */
[----:B------:R-:W-:-:S08]  /*10250*/  @!P1 IMAD.MOV.U32 R2, RZ, RZ, R14 ;  /* 0x000000ffff029224 */ /* 0x000fd000078e000e */
[----:B------:R-:W-:Y:S05]  /*10260*/  WARPSYNC.COLLECTIVE R15, `(.L_x_7032) ;  /* 0x000000000f087348 */ /* 0x000fea0003c00000 */
[----:B------:R0:W1:Y:S02]  /*10270*/  SHFL.IDX P6, R14, R13, R12, R11 ;  /* 0x0000000c0d0e7389 */ /* 0x00006400000c000b */
[----:B01----:R-:W-:Y:S01]  /*10280*/  ENDCOLLECTIVE ;  /* 0x000000000000791b */ /* 0x003fe20003800000 */
.L_x_7032:
[----:B------:R-:W-:Y:S01]  /*10290*/  @!PT LDS RZ, [RZ] ;  /* 0x00000000fffff984 */ /* 0x000fe20000000800 */
[----:B------:R-:W-:Y:S01]  /*102a0*/  @!PT LDS RZ, [RZ] ;  /* 0x00000000fffff984 */ /* 0x000fe20000000800 */
[----:B------:R-:W-:Y:S01]  /*102b0*/  @!PT LDS RZ, [RZ] ;  /* 0x00000000fffff984 */ /* 0x000fe20000000800 */
[----:B------:R0:W-:Y:S01]  /*102c0*/  @!P1 LDGSTS.E.BYPASS.LTC128B.128 [R8+0x14400], desc[UR48][R2.64], !P5 ;  /* 0x1440000002089fae */ /* 0x0001e2000e901d70 */
[----:B------:R-:W-:Y:S01]  /*102d0*/  ISETP.GE.AND P1, PT, R6, UR41, PT ;  /* 0x0000002906007c0c */ /* 0x000fe2000bf26270 */
[----:B------:R-:W-:Y:S02]  /*102e0*/  IMAD.MOV.U32 R13, RZ, RZ, R0 ;  /* 0x000000ffff0d7224 */ /* 0x000fe400078e0000 */
[----:B------:R-:W-:-:S10]  /*102f0*/  IMAD.MOV.U32 R6, RZ, RZ, R14 ;  /* 0x000000ffff067224 */ /* 0x000fd400078e000e */
[----:B0-----:R-:W-:Y:S05]  /*10300*/  WARPSYNC.COLLECTIVE R15, `(.L_x_7033) ;  /* 0x000000000f087348 */ /* 0x001fea0003c00000 */
[----:B------:R1:W2:Y:S02]  /*10310*/  SHFL.IDX P6, R14, R13, R12, R11 ;  /* 0x0000000c0d0e7389 */ /* 0x0002a400000c000b */
[----:B012---:R-:W-:Y:S01]  /*10320*/  ENDCOLLECTIVE ;  /* 0x000000000000791b */ /* 0x007fe20003800000 */
.L_x_7033:
[----:B------:R-:W-:Y:S02]  /*10330*/  IMAD.MOV.U32 R13, RZ, RZ, R5 ;  /* 0x000000ffff0d7224 */ /* 0x000fe400078e0005 */
[----:B------:R-:W-:Y:S01]  /*10340*/  IMAD.MOV.U32 R12, RZ, RZ, 0x2 ;  /* 0x00000002ff0c7424 */ /* 0x000fe200078e00ff */
[----:B------:R-:W-:-:S13]  /*10350*/  @!P1 IADD3 R2, P0, R10, R14, RZ ;  /* 0x0000000e0a029210 */ /* 0x000fda0007f1e0ff */
[----:B------:R-:W-:Y:S05]  /*10360*/  WARPSYNC.COLLECTIVE R15, `(.L_x_7034) ;  /* 0x000000000f087348 */ /* 0x000fea0003c00000 */
[----:B------:R0:W1:Y:S02]  /*10370*/  SHFL.IDX P6, R14, R13, R12, R11 ;  /* 0x0000000c0d0e7389 */ /* 0x00006400000c000b */
[----:B01----:R-:W-:Y:S01]  /*10380*/  ENDCOLLECTIVE ;  /* 0x000000000000791b */ /* 0x003fe20003800000 */
.L_x_7034:
[----:B------:R-:W-:Y:S02]  /*10390*/  @!P1 IMAD.X R3, RZ, RZ, R6, P0 ;  /* 0x000000ffff039224 */ /* 0x000fe400000e0606 */
[----:B------:R-:W-:-:S03]  /*103a0*/  VIADD R6, R4, 0x20 ;  /* 0x0000002004067836 */ /* 0x000fc60000000000 */
[----:B------:R-:W-:Y:S01]  /*103b0*/  @!PT LDS RZ, [RZ] ;  /* 0x00000000fffff984 */ /* 0x000fe20000000800 */
[----:B------:R-:W-:Y:S01]  /*103c0*/  @!PT LDS RZ, [RZ] ;  /* 0x00000000fffff984 */ /* 0x000fe20000000800 */
[----:B------:R-:W-:Y:S01]  /*103d0*/  @!PT LDS RZ, [RZ] ;  /* 0x00000000fffff984 */ /* 0x000fe20000000800 */
[----:B------:R0:W-:Y:S02]  /*103e0*/  @!P1 LDGSTS.E.BYPASS.LTC128B.128 [R8+0x14c00], desc[UR48][R2.64], !P5 ;  /* 0x14c0000002089fae */ /* 0x0001e4000e901d70 */
[----:B------:R-:W-:Y:S01]  /*103f0*/  ISETP.GE.AND P1, PT, R6, UR41, PT ;  /* 0x0000002906007c0c */ /* 0x000fe2000bf26270 */
[----:B------:R-:W-:Y:S02]  /*10400*/  IMAD.MOV.U32 R13, RZ, RZ, R0 ;  /* 0x000000ffff0d7224 */ /* 0x000fe400078e0000 */
[----:B------:R-:W-:-:S10]  /*10410*/  IMAD.MOV.U32 R6, RZ, RZ, R14 ;  /* 0x000000ffff067224 */ /* 0x000fd400078e000e */
[----:B0-----:R-:W-:Y:S05]  /*10420*/  WARPSYNC.COLLECTIVE R15, `(.L_x_7035) ;  /* 0x000000000f087348 */ /* 0x001fea0003c00000 */
[----:B------:R1:W2:Y:S02]  /*10430*/  SHFL.IDX P6, R14, R13, R12, R11 ;  /* 0x0000000c0d0e7389 */ /* 0x0002a400000c000b */
[----:B012---:R-:W-:Y:S01]  /*10440*/  ENDCOLLECTIVE ;  /* 0x000000000000791b */ /* 0x007fe20003800000 */
.L_x_7035:
[----:B------:R-:W-:Y:S02]  /*10450*/  IMAD.MOV.U32 R13, RZ, RZ, R5 ;  /* 0x000000ffff0d7224 */ /* 0x000fe400078e0005 */
[----:B------:R-:W-:Y:S01]  /*10460*/  IMAD.MOV.U32 R12, RZ, RZ, 0x3 ;  /* 0x00000003ff0c7424 */ /* 0x000fe200078e00ff */
[----:B------:R-:W-:-:S13]  /*10470*/  @!P1 IADD3 R2, P0, R10, R14, RZ ;  /* 0x0000000e0a029210 */ /* 0x000fda0007f1e0ff */
[----:B------:R-:W-:Y:S05]  /*10480*/  WARPSYNC.COLLECTIVE R15, `(.L_x_7036) ;  /* 0x000000000f087348 */ /* 0x000fea0003c00000 */
[----:B------:R0:W1:Y:S02]  /*10490*/  SHFL.IDX P6, R14, R13, R12, R11 ;  /* 0x0000000c0d0e7389 */ /* 0x00006400000c000b */
[----:B01----:R-:W-:Y:S01]  /*104a0*/  ENDCOLLECTIVE ;  /* 0x000000000000791b */ /* 0x003fe20003800000 */
.L_x_7036:
[----:B------:R-:W-:Y:S01]  /*104b0*/  @!P1 IADD3.X R3, RZ, R6, RZ, P0, !PT ;  /* 0x00000006ff039210 */ /* 0x000fe200007fe4ff */
[----:B------:R-:W-:-:S04]  /*104c0*/  VIADD R6, R4, 0x30 ;  /* 0x0000003004067836 */ /* 0x000fc80000000000 */
        /* <DEDUP_REMOVED lines=10> */
.L_x_7037:
[----:B------:R-:W-:Y:S02]  /*10570*/  IMAD.MOV.U32 R13, RZ, RZ, R5 ;  /* 0x000000ffff0d7224 */ /* 0x000fe400078e0005 */
[----:B------:R-:W-:Y:S01]  /*10580*/  IMAD.MOV.U32 R12, RZ, RZ, 0x4 ;  /* 0x00000004ff0c7424 */ /* 0x000fe200078e00ff */
[----:B------:R-:W-:-:S13]  /*10590*/  @!P1 IADD3 R2, P0, R10, R14, RZ ;  /* 0x0000000e0a029210 */ /* 0x000fda0007f1e0ff */
[----:B------:R-:W-:Y:S05]  /*105a0*/  WARPSYNC.COLLECTIVE R15, `(.L_x_7038) ;  /* 0x000000000f087348 */ /* 0x000fea0003c00000 */
[----:B------:R0:W1:Y:S02]  /*105b0*/  SHFL.IDX P6, R14, R13, R12, R11 ;  /* 0x0000000c0d0e7389 */ /* 0x00006400000c000b */
[----:B01----:R-:W-:Y:S01]  /*105c0*/  ENDCOLLECTIVE ;  /* 0x000000000000791b */ /* 0x003fe20003800000 */
.L_x_7038:
        /* <DEDUP_REMOVED lines=12> */
.L_x_7039:
[----:B------:R-:W-:Y:S02]  /*10690*/  IMAD.MOV.U32 R13, RZ, RZ, R5 ;  /* 0x000000ffff0d7224 */ /* 0x000fe400078e0005 */
[----:B------:R-:W-:Y:S01]  /*106a0*/  IMAD.MOV.U32 R12, RZ, RZ, 0x5 ;  /* 0x00000005ff0c7424 */ /* 0x000fe200078e00ff */
[----:B------:R-:W-:-:S13]  /*106b0*/  @!P1 IADD3 R2, P0, R10, R14, RZ ;  /* 0x0000000e0a029210 */ /* 0x000fda0007f1e0ff */
[----:B------:R-:W-:Y:S05]  /*106c0*/  WARPSYNC.COLLECTIVE R15, `(.L_x_7040) ;  /* 0x000000000f087348 */ /* 0x000fea0003c00000 */
[----:B------:R0:W1:Y:S02]  /*106d0*/  SHFL.IDX P6, R14, R13, R12, R11 ;  /* 0x0000000c0d0e7389 */ /* 0x00006400000c000b */
[----:B01----:R-:W-:Y:S01]  /*106e0*/  ENDCOLLECTIVE ;  /* 0x000000000000791b */ /* 0x003fe20003800000 */
.L_x_7040:
[----:B------:R-:W-:Y:S01]  /*106f0*/  @!P1 IMAD.X R3, RZ, RZ, R6, P0 ;  /* 0x000000ffff039224 */ /* 0x000fe200000e0606 */
[----:B------:R-:W-:-:S04]  /*10700*/  IADD3 R6, R4, 0x50, RZ ;  /* 0x0000005004067810 */ /* 0x000fc80007ffe0ff */
        /* <DEDUP_REMOVED lines=10> */
.L_x_7041:
[----:B------:R-:W-:Y:S02]  /*107b0*/  IMAD.MOV.U32 R13, RZ, RZ, R5 ;  /* 0x000000ffff0d7224 */ /* 0x000fe400078e0005 */
[----:B------:R-:W-:Y:S01]  /*107c0*/  IMAD.MOV.U32 R12, RZ, RZ, 0x6 ;  /* 0x00000006ff0c7424 */ /* 0x000fe200078e00ff */
[----:B------:R-:W-:-:S13]  /*107d0*/  @!P1 IADD3 R2, P0, R10, R14, RZ ;  /* 0x0000000e0a029210 */ /* 0x000fda0007f1e0ff */
[----:B------:R-:W-:Y:S05]  /*107e0*/  WARPSYNC.COLLECTIVE R15, `(.L_x_7042) ;  /* 0x000000000f087348 */ /* 0x000fea0003c00000 */
[----:B------:R0:W1:Y:S02]  /*107f0*/  SHFL.IDX P6, R14, R13, R12, R11 ;  /* 0x0000000c0d0e7389 */ /* 0x00006400000c000b */
[----:B01----:R-:W-:Y:S01]  /*10800*/  ENDCOLLECTIVE ;  /* 0x000000000000791b */ /* 0x003fe20003800000 */
.L_x_7042:
        /* <DEDUP_REMOVED lines=12> */
.L_x_7043:
[----:B------:R-:W-:Y:S01]  /*108d0*/  IMAD.MOV.U32 R13, RZ, RZ, R5 ;  /* 0x000000ffff0d7224 */ /* 0x000fe200078e0005 */
[----:B------:R-:W-:Y:S02]  /*108e0*/  MOV R12, 0x7 ;  /* 0x00000007000c7802 */ /* 0x000fe40000000f00 */
[----:B------:R-:W-:-:S13]  /*108f0*/  @!P1 IADD3 R2, P0, R10, R14, RZ ;  /* 0x0000000e0a029210 */ /* 0x000fda0007f1e0ff */
[----:B------:R-:W-:Y:S05]  /*10900*/  WARPSYNC.COLLECTIVE R15, `(.L_x_7044) ;  /* 0x000000000f087348 */ /* 0x000fea0003c00000 */
[----:B------:R0:W1:Y:S02]  /*10910*/  SHFL.IDX P6, R14, R13, R12, R11 ;  /* 0x0000000c0d0e7389 */ /* 0x00006400000c000b */
[----:B01----:R-:W-:Y:S01]  /*10920*/  ENDCOLLECTIVE ;  /* 0x000000000000791b */ /* 0x003fe20003800000 */
.L_x_7044:
[----:B------:R-:W-:-:S05]  /*10930*/  @!P1 IMAD.X R3, RZ, RZ, R6, P0 ;  /* 0x000000ffff039224 */ /* 0x000fca00000e0606 */
[----:B------:R-:W-:Y:S01]  /*10940*/  @!PT LDS RZ, [RZ] ;  /* 0x00000000fffff984 */ /* 0x000fe20000000800 */
[----:B------:R-:W-:Y:S01]  /*10950*/  @!PT LDS RZ, [RZ] ;  /* 0x00000000fffff984 */ /* 0x000fe20000000800 */
[----:B------:R-:W-:Y:S01]  /*10960*/  @!PT LDS RZ, [RZ] ;  /* 0x00000000fffff984 */ /* 0x000fe20000000800 */
[----:B------:R0:W-:Y:S01]  /*10970*/  @!P1 LDGSTS.E.BYPASS.LTC128B.128 [R8+0x17400], desc[UR48][R2.64], !P5 ;  /* 0x1740000002089fae */ /* 0x0001e2000e901d70 */
[----:B------:R-:W-:Y:S02]  /*10980*/  IMAD.MOV.U32 R13, RZ, RZ, R0 ;  /* 0x000000ffff0d7224 */ /* 0x000fe400078e0000 */
[----:B------:R-:W-:-:S07]  /*10990*/  IMAD.MOV.U32 R6, RZ, RZ, R14 ;  /* 0x000000ffff067224 */ /* 0x000fce00078e000e */
[----:B0-----:R-:W-:Y:S05]  /*109a0*/  WARPSYNC.COLLECTIVE R15, `(.L_x_7045) ;  /* 0x000000000f087348 */ /* 0x001fea0003c00000 */
[----:B------:R1:W2:Y:S02]  /*109b0*/  SHFL.IDX P6, R14, R13, R12, R11 ;  /* 0x0000000c0d0e7389 */ /* 0x0002a400000c000b */
[----:B012---:R-:W-:Y:S01]  /*109c0*/  ENDCOLLECTIVE ;  /* 0x000000000000791b */ /* 0x007fe20003800000 */
.L_x_7045:
[----:B------:R-:W-:Y:S05]  /*109d0*/  BRA `(.L_x_7046) ;  /* 0xffffffb400587947 */ /* 0x000fea000383ffff */
.L_x_6937:
[----:B0-----:R0:W1:Y:S02]  /*109e0*/  SYNCS.PHASECHK.TRANS64.TRYWAIT P0, [R36+URZ+0x22820], R3 ;  /* 0x02282003240075a7 */ /* 0x001064000800017f */
[----:B-1----:R-:W-:Y:S05]  /*109f0*/  @!P0 NANOSLEEP.SYNCS 0x989680 ;  /* 0x009896800000895d */ /* 0x002fea0003900000 */
[----:B------:R-:W1:Y:S02]  /*10a00*/  @!P0 SYNCS.PHASECHK.TRANS64 P0, [R36+URZ+0x22820], R3 ;  /* 0x02282003240085a7 */ /* 0x000e64000800007f */
[----:B-1----:R-:W-:Y:S05]  /*10a10*/  @!P0 BRA `(.L_x_6937) ;  /* 0xfffffffc00f08947 */ /* 0x002fea000383ffff */
[----:B------:R-:W-:Y:S05]  /*10a20*/  BRA `(.L_x_7047) ;  /* 0xffffffb4008c7947 */ /* 0x000fea000383ffff */
.L_x_6941:
[----:B0-----:R0:W1:Y:S02]  /*10a30*/  SYNCS.PHASECHK.TRANS64.TRYWAIT P0, [R0+URZ+0x22880], R35 ;  /* 0x02288023000075a7 */ /* 0x001064000800017f */
[----:B-1----:R-:W-:Y:S05]  /*10a40*/  @!P0 NANOSLEEP.SYNCS 0x989680 ;  /* 0x009896800000895d */ /* 0x002fea0003900000 */
[----:B------:R-:W1:Y:S02]  /*10a50*/  @!P0 SYNCS.PHASECHK.TRANS64 P0, [R0+URZ+0x22880], R35 ;  /* 0x02288023000085a7 */ /* 0x000e64000800007f */
[----:B-1----:R-:W-:Y:S05]  /*10a60*/  @!P0 BRA `(.L_x_6941) ;  /* 0xfffffffc00f08947 */ /* 0x002fea000383ffff */
[----:B------:R-:W-:Y:S05]  /*10a70*/  BRA `(.L_x_7048) ;  /* 0xffffffb800c47947 */ /* 0x000fea000383ffff */
.L_x_6942:
        /* <DEDUP_REMOVED lines=8> */
.L_x_7050:
[----:B------:R-:W-:Y:S05]  /*10b00*/  BSYNC B0 ;  /* 0x0000000000007941 */ /* 0x000fea0003800000 */
.L_x_7049:
[----:B------:R-:W0:Y:S01]  /*10b10*/  S2R R20, SR_TID.X ;  /* 0x0000000000147919 */ /* 0x000e220000002100 */
[----:B------:R-:W-:Y:S02]  /*10b20*/  IMAD.MOV.U32 R13, RZ, RZ, R9 ;  /* 0x000000ffff0d7224 */ /* 0x000fe400078e0009 */
[----:B------:R-:W-:Y:S02]  /*10b30*/  IMAD.MOV.U32 R12, RZ, RZ, RZ ;  /* 0x000000ffff0c7224 */ /* 0x000fe400078e00ff */
[----:B------:R-:W-:Y:S02]  /*10b40*/  IMAD.MOV.U32 R11, RZ, RZ, 0x181f ;  /* 0x0000181fff0b7424 */ /* 0x000fe400078e00ff */
[----:B------:R-:W-:Y:S02]  /*10b50*/  IMAD.MOV.U32 R15, RZ, RZ, -0x1 ;  /* 0xffffffffff0f7424 */ /* 0x000fe400078e00ff */
[----:B------:R-:W-:-:S07]  /*10b60*/  IMAD.MOV.U32 R4, RZ, RZ, R14 ;  /* 0x000000ffff047224 */ /* 0x000fce00078e000e */
[----:B0-----:R-:W-:Y:S05]  /*10b70*/  WARPSYNC.COLLECTIVE R15, `(.L_x_7051) ;  /* 0x000000000f087348 */ /* 0x001fea0003c00000 */
[----:B------:R1:W2:Y:S02]  /*10b80*/  SHFL.IDX P6, R14, R13, R12, R11 ;  /* 0x0000000c0d0e7389 */ /* 0x0002a400000c000b */
[----:B012---:R-:W-:Y:S01]  /*10b90*/  ENDCOLLECTIVE ;  /* 0x000000000000791b */ /* 0x007fe20003800000 */
.L_x_7051:
        /* <DEDUP_REMOVED lines=8> */
.L_x_7052:
[----:B------:R-:W-:Y:S01]  /*10c20*/  IADD3.X R3, RZ, R4, RZ, P0, !PT ;  /* 0x00000004ff037210 */ /* 0x000fe200007fe4ff */
[----:B------:R-:W-:-:S05]  /*10c30*/  VIADD R4, R19, UR42 ;  /* 0x0000002a13047c36 */ /* 0x000fca0008000000 */
        /* <DEDUP_REMOVED lines=9> */
.L_x_7053:
[----:B------:R-:W-:Y:S02]  /*10cd0*/  IMAD.MOV.U32 R13, RZ, RZ, R10 ;  /* 0x000000ffff0d7224 */ /* 0x000fe400078e000a */
[----:B------:R-:W-:Y:S02]  /*10ce0*/  IMAD.MOV.U32 R12, RZ, RZ, 0x2 ;  /* 0x00000002ff0c7424 */ /* 0x000fe400078e00ff */
[----:B------:R-:W-:-:S07]  /*10cf0*/  IMAD.MOV.U32 R2, RZ, RZ, R14 ;  /* 0x000000ffff027224 */ /* 0x000fce00078e000e */
[----:B------:R-:W-:Y:S05]  /*10d00*/  WARPSYNC.COLLECTIVE R15, `(.L_x_7054) ;  /* 0x000000000f087348 */ /* 0x000fea0003c00000 */
[----:B------:R0:W1:Y:S02]  /*10d10*/  SHFL.IDX P6, R14, R13, R12, R11 ;  /* 0x0000000c0d0e7389 */ /* 0x00006400000c000b */
[----:B01----:R-:W-:Y:S01]  /*10d20*/  ENDCOLLECTIVE ;  /* 0x000000000000791b */ /* 0x003fe20003800000 */
.L_x_7054:
        /* <DEDUP_REMOVED lines=11> */
.L_x_7055:
[----:B------:R-:W-:Y:S02]  /*10de0*/  IMAD.MOV.U32 R13, RZ, RZ, R10 ;  /* 0x000000ffff0d7224 */ /* 0x000fe400078e000a */
[----:B------:R-:W-:Y:S02]  /*10df0*/  IMAD.MOV.U32 R12, RZ, RZ, 0x3 ;  /* 0x00000003ff0c7424 */ /* 0x000fe400078e00ff */
[----:B------:R-:W-:-:S07]  /*10e00*/  IMAD.MOV.U32 R2, RZ, RZ, R14 ;  /* 0x000000ffff027224 */ /* 0x000fce00078e000e */
[----:B------:R-:W-:Y:S05]  /*10e10*/  WARPSYNC.COLLECTIVE R15, `(.L_x_7056) ;  /* 0x000000000f087348 */ /* 0x000fea0003c00000 */
[----:B------:R0:W1:Y:S02]  /*10e20*/  SHFL.IDX P6, R14, R13, R12, R11 ;  /* 0x0000000c0d0e7389 */ /* 0x00006400000c000b */
[----:B01----:R-:W-:Y:S01]  /*10e30*/  ENDCOLLECTIVE ;  /* 0x000000000000791b */ /* 0x003fe20003800000 */
.L_x_7056:
        /* <DEDUP_REMOVED lines=11> */
.L_x_7057:
[----:B------:R-:W-:Y:S02]  /*10ef0*/  IMAD.MOV.U32 R13, RZ, RZ, R10 ;  /* 0x000000ffff0d7224 */ /* 0x000fe400078e000a */
[----:B------:R-:W-:Y:S02]  /*10f00*/  IMAD.MOV.U32 R12, RZ, RZ, 0x4 ;  /* 0x00000004ff0c7424 */ /* 0x000fe400078e00ff */
[----:B------:R-:W-:-:S07]  /*10f10*/  IMAD.MOV.U32 R26, RZ, RZ, R14 ;  /* 0x000000ffff1a7224 */ /* 0x000fce00078e000e */
[----:B------:R-:W-:Y:S05]  /*10f20*/  WARPSYNC.COLLECTIVE R15, `(.L_x_7058) ;  /* 0x000000000f087348 */ /* 0x000fea0003c00000 */
[----:B------:R0:W1:Y:S02]  /*10f30*/  SHFL.IDX P6, R14, R13, R12, R11 ;  /* 0x0000000c0d0e7389 */ /* 0x00006400000c000b */
[----:B01----:R-:W-:Y:S01]  /*10f40*/  ENDCOLLECTIVE ;  /* 0x000000000000791b */ /* 0x003fe20003800000 */
.L_x_7058:
        /* <DEDUP_REMOVED lines=11> */
.L_x_7059:
[----:B------:R-:W-:Y:S01]  /*11000*/  MOV R13, R10 ;  /* 0x0000000a000d7202 */ /* 0x000fe20000000f00 */
[----:B------:R-:W-:Y:S02]  /*11010*/  IMAD.MOV.U32 R12, RZ, RZ, 0x5 ;  /* 0x00000005ff0c7424 */ /* 0x000fe400078e00ff */
[----:B------:R-:W-:-:S07]  /*11020*/  IMAD.MOV.U32 R24, RZ, RZ, R14 ;  /* 0x000000ffff187224 */ /* 0x000fce00078e000e */
[----:B------:R-:W-:Y:S05]  /*11030*/  WARPSYNC.COLLECTIVE R15, `(.L_x_7060) ;  /* 0x000000000f087348 */ /* 0x000fea0003c00000 */
[----:B------:R0:W1:Y:S02]  /*11040*/  SHFL.IDX P6, R14, R13, R12, R11 ;  /* 0x0000000c0d0e7389 */ /* 0x00006400000c000b */
[----:B01----:R-:W-:Y:S01]  /*11050*/  ENDCOLLECTIVE ;  /* 0x000000000000791b */ /* 0x003fe20003800000 */
.L_x_7060:
        /* <DEDUP_REMOVED lines=11> */
.L_x_7061:
[----:B------:R-:W-:Y:S02]  /*11110*/  IMAD.MOV.U32 R13, RZ, RZ, R10 ;  /* 0x000000ffff0d7224 */ /* 0x000fe400078e000a */
[----:B------:R-:W-:Y:S02]  /*11120*/  IMAD.MOV.U32 R12, RZ, RZ, 0x6 ;  /* 0x00000006ff0c7424 */ /* 0x000fe400078e00ff */
[----:B------:R-:W-:-:S07]  /*11130*/  IMAD.MOV.U32 R22, RZ, RZ, R14 ;  /* 0x000000ffff167224 */ /* 0x000fce00078e000e */
[----:B------:R-:W-:Y:S05]  /*11140*/  WARPSYNC.COLLECTIVE R15, `(.L_x_7062) ;  /* 0x000000000f087348 */ /* 0x000fea0003c00000 */
[----:B------:R0:W1:Y:S02]  /*11150*/  SHFL.IDX P6, R14, R13, R12, R11 ;  /* 0x0000000c0d0e7389 */ /* 0x00006400000c000b */
[----:B01----:R-:W-:Y:S01]  /*11160*/  ENDCOLLECTIVE ;  /* 0x000000000000791b */ /* 0x003fe20003800000 */
.L_x_7062:
        /* <DEDUP_REMOVED lines=11> */
.L_x_7063:
[----:B------:R-:W-:Y:S01]  /*11220*/  IMAD.MOV.U32 R13, RZ, RZ, R10 ;  /* 0x000000ffff0d7224 */ /* 0x000fe200078e000a */
[----:B------:R-:W-:Y:S01]  /*11230*/  MOV R12, 0x7 ;  /* 0x00000007000c7802 */ /* 0x000fe20000000f00 */
[----:B------:R-:W-:-:S07]  /*11240*/  IMAD.MOV.U32 R20, RZ, RZ, R14 ;  /* 0x000000ffff147224 */ /* 0x000fce00078e000e */
[----:B------:R-:W-:Y:S05]  /*11250*/  WARPSYNC.COLLECTIVE R15, `(.L_x_7064) ;  /* 0x000000000f087348 */ /* 0x000fea0003c00000 */
[----:B------:R0:W1:Y:S02]  /*11260*/  SHFL.IDX P6, R14, R13, R12, R11 ;  /* 0x0000000c0d0e7389 */ /* 0x00006400000c000b */
[----:B01----:R-:W-:Y:S01]  /*11270*/  ENDCOLLECTIVE ;  /* 0x000000000000791b */ /* 0x003fe20003800000 */
.L_x_7064:
        /* <DEDUP_REMOVED lines=11> */
.L_x_7065:
[----:B------:R-:W-:Y:S02]  /*11330*/  IMAD.MOV.U32 R13, RZ, RZ, R18 ;  /* 0x000000ffff0d7224 */ /* 0x000fe400078e0012 */
[----:B------:R-:W-:Y:S02]  /*11340*/  IMAD.MOV.U32 R12, RZ, RZ, RZ ;  /* 0x000000ffff0c7224 */ /* 0x000fe400078e00ff */
[----:B------:R-:W-:-:S07]  /*11350*/  IMAD.MOV.U32 R9, RZ, RZ, R14 ;  /* 0x000000ffff097224 */ /* 0x000fce00078e000e */
[----:B------:R-:W-:Y:S05]  /*11360*/  WARPSYNC.COLLECTIVE R15, `(.L_x_7066) ;  /* 0x000000000f087348 */ /* 0x000fea0003c00000 */
[----:B------:R0:W1:Y:S02]  /*11370*/  SHFL.IDX P6, R14, R13, R12, R11 ;  /* 0x0000000c0d0e7389 */ /* 0x00006400000c000b */
[----:B01----:R-:W-:Y:S01]  /*11380*/  ENDCOLLECTIVE ;  /* 0x000000000000791b */ /* 0x003fe20003800000 */
.L_x_7066:
        /* <DEDUP_REMOVED lines=11> */
.L_x_7067:
[----:B------:R-:W-:Y:S02]  /*11440*/  IMAD.MOV.U32 R13, RZ, RZ, R18 ;  /* 0x000000ffff0d7224 */ /* 0x000fe400078e0012 */
[----:B------:R-:W-:Y:S02]  /*11450*/  IMAD.MOV.U32 R12, RZ, RZ, 0x1 ;  /* 0x00000001ff0c7424 */ /* 0x000fe400078e00ff */
[----:B------:R-:W-:-:S07]  /*11460*/  IMAD.MOV.U32 R2, RZ, RZ, R14 ;  /* 0x000000ffff027224 */ /* 0x000fce00078e000e */
[----:B------:R-:W-:Y:S05]  /*11470*/  WARPSYNC.COLLECTIVE R15, `(.L_x_7068) ;  /* 0x000000000f087348 */ /* 0x000fea0003c00000 */
[----:B------:R0:W1:Y:S02]  /*11480*/  SHFL.IDX P6, R14, R13, R12, R11 ;  /* 0x0000000c0d0e7389 */ /* 0x00006400000c000b */
[----:B01----:R-:W-:Y:S01]  /*11490*/  ENDCOLLECTIVE ;  /* 0x000000000000791b */ /* 0x003fe20003800000 */
.L_x_7068:
[----:B------:R-:W-:-:S05]  /*114a0*/  IADD3 R2, P0, R23, R2, RZ ;  /* 0x0000000217027210 */ /* 0x000fca0007f1e0ff */
[----:B------:R-:W-:-:S05]  /*114b0*/  IMAD.X R3, RZ, RZ, R3, P0 ;  /* 0x000000ffff037224 */ /* 0x000fca00000e0603 */
[----:B------:R-:W-:Y:S01]  /*114c0*/  @!PT LDS RZ, [RZ] ;  /* 0x00000000fffff984 */ /* 0x000fe20000000800 */
[----:B------:R-:W-:Y:S01]  /*114d0*/  @!PT LDS RZ, [RZ] ;  /* 0x00000000fffff984 */ /* 0x000fe20000000800 */
[----:B------:R-:W-:Y:S01]  /*114e0*/  @!PT LDS RZ, [RZ] ;  /* 0x00000000fffff984 */ /* 0x000fe20000000800 */
[----:B------:R0:W-:Y:S01]  /*114f0*/  LDGSTS.E.BYPASS.LTC128B.128 [R4+0xe400], desc[UR48][R2.64], !P2 ;  /* 0x0e40000002047fae */ /* 0x0001e2000d101d70 */
[----:B------:R-:W-:Y:S01]  /*11500*/  IMAD.MOV.U32 R13, RZ, RZ, R17 ;  /* 0x000000ffff0d7224 */ /* 0x000fe200078e0011 */
[----:B------:R-:W-:-:S07]  /*11510*/  MOV R18, R14 ;  /* 0x0000000e00127202 */ /* 0x000fce0000000f00 */
[----:B0-----:R-:W-:Y:S05]  /*11520*/  WARPSYNC.COLLECTIVE R15, `(.L_x_7069) ;  /* 0x000000000f087348 */ /* 0x001fea0003c00000 */
[----:B------:R1:W2:Y:S02]  /*11530*/  SHFL.IDX P6, R14, R13, R12, R11 ;  /* 0x0000000c0d0e7389 */ /* 0x0002a400000c000b */
[----:B012---:R-:W-:Y:S01]  /*11540*/  ENDCOLLECTIVE ;  /* 0x000000000000791b */ /* 0x007fe20003800000 */
.L_x_7069:
[----:B------:R-:W-:Y:S01]  /*11550*/  IMAD.MOV.U32 R2, RZ, RZ, R14 ;  /* 0x000000ffff027224 */ /* 0x000fe200078e000e */
[----:B------:R-:W-:Y:S06]  /*11560*/  BRA `(.L_x_7070) ;  /* 0xffffffb400687947 */ /* 0x000fec000383ffff */
.L_x_6947:
[----:B---3--:R3:W4:Y:S02]  /*11570*/  SYNCS.PHASECHK.TRANS64.TRYWAIT P0, [R0+URZ+0x22840], R35 ;  /* 0x02284023000075a7 */ /* 0x008724000800017f */
[----:B----4-:R-:W-:Y:S05]  /*11580*/  @!P0 NANOSLEEP.SYNCS 0x989680 ;  /* 0x009896800000895d */ /* 0x010fea0003900000 */
[----:B------:R-:W4:Y:S02]  /*11590*/  @!P0 SYNCS.PHASECHK.TRANS64 P0, [R0+URZ+0x22840], R35 ;  /* 0x02284023000085a7 */ /* 0x000f24000800007f */
[----:B----4-:R-:W-:Y:S05]  /*115a0*/  @!P0 BRA `(.L_x_6947) ;  /* 0xfffffffc00f08947 */ /* 0x010fea000383ffff */
[----:B------:R-:W-:Y:S05]  /*115b0*/  BRA `(.L_x_7071) ;  /* 0xffffffb400c47947 */ /* 0x000fea000383ffff */
.L_x_6948:
[----:B------:R-:W-:Y:S01]  /*115c0*/  BSSY B0, `(.L_x_7072) ;  /* 0x0000008000007945 */ /* 0x000fe20003800000 */
[----:B--2---:R-:W-:Y:S02]  /*115d0*/  IMAD.MOV.U32 R13, RZ, RZ, R9 ;  /* 0x000000ffff0d7224 */ /* 0x004fe400078e0009 */
[----:B------:R-:W-:Y:S02]  /*115e0*/  IMAD.MOV.U32 R12, RZ, RZ, RZ ;  /* 0x000000ffff0c7224 */ /* 0x000fe400078e00ff */
[----:B------:R-:W-:Y:S02]  /*115f0*/  IMAD.MOV.U32 R11, RZ, RZ, 0x181f ;  /* 0x0000181fff0b7424 */ /* 0x000fe400078e00ff */
[----:B------:R-:W-:-:S07]  /*11600*/  IMAD.MOV.U32 R15, RZ, RZ, -0x1 ;  /* 0xffffffffff0f7424 */ /* 0x000fce00078e00ff */
[----:B01-3--:R-:W-:Y:S05]  /*11610*/  WARPSYNC.COLLECTIVE R15, `(.L_x_7073) ;  /* 0x000000000f087348 */ /* 0x00bfea0003c00000 */
[----:B------:R2:W4:Y:S02]  /*11620*/  SHFL.IDX P6, R14, R13, R12, R11 ;  /* 0x0000000c0d0e7389 */ /* 0x00052400000c000b */
[----:B01234-:R-:W-:Y:S01]  /*11630*/  ENDCOLLECTIVE ;  /* 0x000000000000791b */ /* 0x01ffe20003800000 */
.L_x_7073:
[----:B------:R-:W-:Y:S05]  /*11640*/  BSYNC B0 ;  /* 0x0000000000007941 */ /* 0x000fea0003800000 */
.L_x_7072:
        /* <DEDUP_REMOVED lines=8> */
.L_x_7074:
[----:B------:R-:W-:Y:S02]  /*116d0*/  IMAD.MOV.U32 R13, RZ, RZ, R9 ;  /* 0x000000ffff0d7224 */ /* 0x000fe400078e0009 */
[----:B------:R-:W-:-:S05]  /*116e0*/  IMAD.MOV.U32 R12, RZ, RZ, R14 ;  /* 0x000000ffff0c7224 */ /* 0x000fca00078e000e */
[----:B------:R-:W-:Y:S01]  /*116f0*/  IADD3 R2, P0, R24, R12, RZ ;  /* 0x0000000c18027210 */ /* 0x000fe20007f1e0ff */
[----:B------:R-:W-:-:S03]  /*11700*/  IMAD.MOV.U32 R12, RZ, RZ, 0x1 ;  /* 0x00000001ff0c7424 */ /* 0x000fc600078e00ff */
[----:B------:R-:W-:-:S09]  /*11710*/  IADD3.X R3, RZ, R17, RZ, P0, !PT ;  /* 0x00000011ff037210 */ /* 0x000fd200007fe4ff */
[----:B------:R-:W-:Y:S05]  /*11720*/  WARPSYNC.COLLECTIVE R15, `(.L_x_7075) ;  /* 0x000000000f087348 */ /* 0x000fea0003c00000 */
[----:B------:R0:W1:Y:S02]  /*11730*/  SHFL.IDX P6, R14, R13, R12, R11 ;  /* 0x0000000c0d0e7389 */ /* 0x00006400000c000b */
[----:B01----:R-:W-:Y:S01]  /*11740*/  ENDCOLLECTIVE ;  /* 0x000000000000791b */ /* 0x003fe20003800000 */
.L_x_7075:
        /* <DEDUP_REMOVED lines=9> */
.L_x_7076:
[----:B------:R-:W-:Y:S02]  /*117e0*/  IMAD.MOV.U32 R13, RZ, RZ, R9 ;  /* 0x000000ffff0d7224 */ /* 0x000fe400078e0009 */
[----:B------:R-:W-:Y:S01]  /*117f0*/  IMAD.MOV.U32 R12, RZ, RZ, 0x2 ;  /* 0x00000002ff0c7424 */ /* 0x000fe200078e00ff */
[----:B------:R-:W-:-:S13]  /*11800*/  IADD3 R2, P0, R24, R14, RZ ;  /* 0x0000000e18027210 */ /* 0x000fda0007f1e0ff */
[----:B------:R-:W-:Y:S05]  /*11810*/  WARPSYNC.COLLECTIVE R15, `(.L_x_7077) ;  /* 0x000000000f087348 */ /* 0x000fea0003c00000 */
[----:B------:R0:W1:Y:S02]  /*11820*/  SHFL.IDX P6, R14, R13, R12, R11 ;  /* 0x0000000c0d0e7389 */ /* 0x00006400000c000b */
[----:B01----:R-:W-:Y:S01]  /*11830*/  ENDCOLLECTIVE ;  /* 0x000000000000791b */ /* 0x003fe20003800000 */
.L_x_7077:
        /* <DEDUP_REMOVED lines=10> */
.L_x_7078:
[----:B------:R-:W-:Y:S02]  /*118e0*/  IMAD.MOV.U32 R13, RZ, RZ, R9 ;  /* 0x000000ffff0d7224 */ /* 0x000fe400078e0009 */
[----:B------:R-:W-:Y:S01]  /*118f0*/  IMAD.MOV.U32 R12, RZ, RZ, 0x3 ;  /* 0x00000003ff0c7424 */ /* 0x000fe200078e00ff */
[----:B------:R-:W-:-:S13]  /*11900*/  IADD3 R2, P0, R24, R14, RZ ;  /* 0x0000000e18027210 */ /* 0x000fda0007f1e0ff */
[----:B------:R-:W-:Y:S05]  /*11910*/  WARPSYNC.COLLECTIVE R15, `(.L_x_7079) ;  /* 0x000000000f087348 */ /* 0x000fea0003c00000 */
[----:B------:R0:W1:Y:S02]  /*11920*/  SHFL.IDX P6, R14, R13, R12, R11 ;  /* 0x0000000c0d0e7389 */ /* 0x00006400000c000b */
[----:B01----:R-:W-:Y:S01]  /*11930*/  ENDCOLLECTIVE ;  /* 0x000000000000791b */ /* 0x003fe20003800000 */
.L_x_7079:
        /* <DEDUP_REMOVED lines=10> */
.L_x_7080:
[----:B------:R-:W-:Y:S02]  /*119e0*/  IMAD.MOV.U32 R13, RZ, RZ, R9 ;  /* 0x000000ffff0d7224 */ /* 0x000fe400078e0009 */
[----:B------:R-:W-:Y:S02]  /*119f0*/  IMAD.MOV.U32 R12, RZ, RZ, 0x4 ;  /* 0x00000004ff0c7424 */ /* 0x000fe400078e00ff */
[----:B------:R-:W-:-:S07]  /*11a00*/  IMAD.MOV.U32 R22, RZ, RZ, R14 ;  /* 0x000000ffff167224 */ /* 0x000fce00078e000e */
[----:B------:R-:W-:Y:S05]  /*11a10*/  WARPSYNC.COLLECTIVE R15, `(.L_x_7081) ;  /* 0x000000000f087348 */ /* 0x000fea0003c00000 */
[----:B------:R0:W1:Y:S02]  /*11a20*/  SHFL.IDX P6, R14, R13, R12, R11 ;  /* 0x0000000c0d0e7389 */ /* 0x00006400000c000b */
[----:B01----:R-:W-:Y:S01]  /*11a30*/  ENDCOLLECTIVE ;  /* 0x000000000000791b */ /* 0x003fe20003800000 */
.L_x_7081:
        /* <DEDUP_REMOVED lines=11> */
.L_x_7082:
[----:B------:R-:W-:Y:S02]  /*11af0*/  IMAD.MOV.U32 R13, RZ, RZ, R9 ;  /* 0x000000ffff0d7224 */ /* 0x000fe400078e0009 */
[----:B------:R-:W-:Y:S02]  /*11b00*/  IMAD.MOV.U32 R12, RZ, RZ, 0x5 ;  /* 0x00000005ff0c7424 */ /* 0x000fe400078e00ff */
[----:B------:R-:W-:-:S07]  /*11b10*/  IMAD.MOV.U32 R20, RZ, RZ, R14 ;  /* 0x000000ffff147224 */ /* 0x000fce00078e000e */
[----:B------:R-:W-:Y:S05]  /*11b20*/  WARPSYNC.COLLECTIVE R15, `(.L_x_7083) ;  /* 0x000000000f087348 */ /* 0x000fea0003c00000 */
[----:B------:R0:W1:Y:S02]  /*11b30*/  SHFL.IDX P6, R14, R13, R12, R11 ;  /* 0x0000000c0d0e7389 */ /* 0x00006400000c000b */
[----:B01----:R-:W-:Y:S01]  /*11b40*/  ENDCOLLECTIVE ;  /* 0x000000000000791b */ /* 0x003fe20003800000 */
.L_x_7083:
[----:B------:R-:W-:-:S05]  /*11b50*/  IADD3 R2, P0, R24, R20, RZ ;  /* 0x0000001418027210 */ /* 0x000fca0007f1e0ff */
[----:B------:R-:W-:-:S05]  /*11b60*/  IMAD.X R3, RZ, RZ, R17, P0 ;  /* 0x000000ffff037224 */ /* 0x000fca00000e0611 */
[----:B------:R-:W-:Y:S01]  /*11b70*/  @!PT LDS RZ, [RZ] ;  /* 0x00000000fffff984 */ /* 0x000fe20000000800 */
[----:B------:R-:W-:Y:S01]  /*11b80*/  @!PT LDS RZ, [RZ] ;  /* 0x00000000fffff984 */ /* 0x000fe20000000800 */
[----:B------:R-:W-:Y:S01]  /*11b90*/  @!PT LDS RZ, [RZ] ;  /* 0x00000000fffff984 */ /* 0x000fe20000000800 */
[----:B------:R0:W-:Y:S01]  /*11ba0*/  LDGSTS.E.BYPASS.LTC128B.128 [R4+0x1a400], desc[UR48][R2.64], !P2 ;  /* 0x1a40000002047fae */ /* 0x0001e2000d101d70 */
[----:B------:R-:W-:Y:S01]  /*11bb0*/  MOV R13, R8 ;  /* 0x00000008000d7202 */ /* 0x000fe20000000f00 */
[----:B------:R-:W-:-:S07]  /*11bc0*/  IMAD.MOV.U32 R17, RZ, RZ, R14 ;  /* 0x000000ffff117224 */ /* 0x000fce00078e000e */
[----:B0-----:R-:W-:Y:S05]  /*11bd0*/  WARPSYNC.COLLECTIVE R15, `(.L_x_7084) ;  /* 0x000000000f087348 */ /* 0x001fea0003c00000 */
[----:B------:R1:W2:Y:S02]  /*11be0*/  SHFL.IDX P6, R14, R13, R12, R11 ;  /* 0x0000000c0d0e7389 */ /* 0x0002a400000c000b */
[----:B012---:R-:W-:Y:S01]  /*11bf0*/  ENDCOLLECTIVE ;  /* 0x000000000000791b */ /* 0x007fe20003800000 */
.L_x_7084:
[----:B------:R-:W-:Y:S02]  /*11c00*/  IMAD.MOV.U32 R13, RZ, RZ, R9 ;  /* 0x000000ffff0d7224 */ /* 0x000fe400078e0009 */
[----:B------:R-:W-:Y:S02]  /*11c10*/  IMAD.MOV.U32 R12, RZ, RZ, 0x6 ;  /* 0x00000006ff0c7424 */ /* 0x000fe400078e00ff */
[----:B------:R-:W-:-:S07]  /*11c20*/  IMAD.MOV.U32 R18, RZ, RZ, R14 ;  /* 0x000000ffff127224 */ /* 0x000fce00078e000e */
[----:B------:R-:W-:Y:S05]  /*11c30*/  WARPSYNC.COLLECTIVE R15, `(.L_x_7085) ;  /* 0x000000000f087348 */ /* 0x000fea0003c00000 */
[----:B------:R0:W1:Y:S02]  /*11c40*/  SHFL.IDX P6, R14, R13, R12, R11 ;  /* 0x0000000c0d0e7389 */ /* 0x00006400000c000b */
[----:B01----:R-:W-:Y:S01]  /*11c50*/  ENDCOLLECTIVE ;  /* 0x000000000000791b */ /* 0x003fe20003800000 */
.L_x_7085:
        /* <DEDUP_REMOVED lines=11> */
.L_x_7086:
[----:B------:R-:W-:Y:S02]  /*11d10*/  IMAD.MOV.U32 R13, RZ, RZ, R9 ;  /* 0x000000ffff0d7224 */ /* 0x000fe400078e0009 */
[----:B------:R-:W-:Y:S01]  /*11d20*/  IMAD.MOV.U32 R12, RZ, RZ, 0x7 ;  /* 0x00000007ff0c7424 */ /* 0x000fe200078e00ff */
[----:B------:R-:W-:-:S13]  /*11d30*/  IADD3 R2, P0, R24, R14, RZ ;  /* 0x0000000e18027210 */ /* 0x000fda0007f1e0ff */
[----:B------:R-:W-:Y:S05]  /*11d40*/  WARPSYNC.COLLECTIVE R15, `(.L_x_7087) ;  /* 0x000000000f087348 */ /* 0x000fea0003c00000 */
[----:B------:R0:W1:Y:S02]  /*11d50*/  SHFL.IDX P6, R14, R13, R12, R11 ;  /* 0x0000000c0d0e7389 */ /* 0x00006400000c000b */
[----:B01----:R-:W-:Y:S01]  /*11d60*/  ENDCOLLECTIVE ;  /* 0x000000000000791b */ /* 0x003fe20003800000 */
.L_x_7087:
        /* <DEDUP_REMOVED lines=10> */
.L_x_7088:
[----:B------:R-:W-:Y:S02]  /*11e10*/  IMAD.MOV.U32 R13, RZ, RZ, R10 ;  /* 0x000000ffff0d7224 */ /* 0x000fe400078e000a */
[----:B------:R-:W-:Y:S02]  /*11e20*/  IMAD.MOV.U32 R12, RZ, RZ, RZ ;  /* 0x000000ffff0c7224 */ /* 0x000fe400078e00ff */
[----:B------:R-:W-:-:S07]  /*11e30*/  IMAD.MOV.U32 R6, RZ, RZ, R14 ;  /* 0x000000ffff067224 */ /* 0x000fce00078e000e */
[----:B------:R-:W-:Y:S05]  /*11e40*/  WARPSYNC.COLLECTIVE R15, `(.L_x_7089) ;  /* 0x000000000f087348 */ /* 0x000fea0003c00000 */
[----:B------:R0:W1:Y:S02]  /*11e50*/  SHFL.IDX P6, R14, R13, R12, R11 ;  /* 0x0000000c0d0e7389 */ /* 0x00006400000c000b */
[----:B01----:R-:W-:Y:S01]  /*11e60*/  ENDCOLLECTIVE ;  /* 0x000000000000791b */ /* 0x003fe20003800000 */
.L_x_7089:
[----:B------:R-:W-:-:S04]  /*11e70*/  IADD3 R2, P0, R24, R6, RZ ;  /* 0x0000000618027210 */ /* 0x000fc80007f1e0ff */
[----:B------:R-:W-:-:S05]  /*11e80*/  IADD3.X R3, RZ, R9, RZ, P0, !PT ;  /* 0x00000009ff037210 */ /* 0x000fca00007fe4ff */
        /* <DEDUP_REMOVED lines=9> */
.L_x_7090:
[----:B------:R-:W-:Y:S02]  /*11f20*/  IMAD.MOV.U32 R13, RZ, RZ, R10 ;  /* 0x000000ffff0d7224 */ /* 0x000fe400078e000a */
[----:B------:R-:W-:Y:S02]  /*11f30*/  IMAD.MOV.U32 R12, RZ, RZ, 0x1 ;  /* 0x00000001ff0c7424 */ /* 0x000fe400078e00ff */
[----:B------:R-:W-:-:S07]  /*11f40*/  IMAD.MOV.U32 R2, RZ, RZ, R14 ;  /* 0x000000ffff027224 */ /* 0x000fce00078e000e */
[----:B------:R-:W-:Y:S05]  /*11f50*/  WARPSYNC.COLLECTIVE R15, `(.L_x_7091) ;  /* 0x000000000f087348 */ /* 0x000fea0003c00000 */
[----:B------:R0:W1:Y:S02]  /*11f60*/  SHFL.IDX P6, R14, R13, R12, R11 ;  /* 0x0000000c0d0e7389 */ /* 0x00006400000c000b */
[----:B01----:R-:W-:Y:S01]  /*11f70*/  ENDCOLLECTIVE ;  /* 0x000000000000791b */ /* 0x003fe20003800000 */
.L_x_7091:
        /* <DEDUP_REMOVED lines=11> */
.L_x_7092:
[----:B------:R-:W-:Y:S01]  /*12030*/  IMAD.MOV.U32 R5, RZ, RZ, R14 ;  /* 0x000000ffff057224 */ /* 0x000fe200078e000e */
[----:B------:R-:W-:Y:S06]  /*12040*/  BRA `(.L_x_7093) ;  /* 0xffffffb0006c7947 */ /* 0x000fec000383ffff */
.L_x_6953:
[----:B0-----:R0:W1:Y:S02]  /*12050*/  SYNCS.PHASECHK.TRANS64.TRYWAIT P2, [R0+URZ+0x22870], R3 ;  /* 0x02287003000075a7 */ /* 0x001064000804017f */
[----:B-1----:R-:W-:Y:S05]  /*12060*/  @!P2 NANOSLEEP.SYNCS 0x989680 ;  /* 0x009896800000a95d */ /* 0x002fea0003900000 */
[----:B------:R-:W1:Y:S02]  /*12070*/  @!P2 SYNCS.PHASECHK.TRANS64 P2, [R0+URZ+0x22870], R3 ;  /* 0x022870030000a5a7 */ /* 0x000e64000804007f */
[----:B-1----:R-:W-:Y:S05]  /*12080*/  @!P2 BRA `(.L_x_6953) ;  /* 0xfffffffc00f0a947 */ /* 0x002fea000383ffff */
[----:B------:R-:W-:Y:S05]  /*12090*/  BRA `(.L_x_7094) ;  /* 0xffffffb000d07947 */ /* 0x000fea000383ffff */
.L_x_6955:
[----:B0-----:R0:W1:Y:S02]  /*120a0*/  SYNCS.PHASECHK.TRANS64.TRYWAIT P2, [R0+URZ+0x22860], R5 ;  /* 0x02286005000075a7 */ /* 0x001064000804017f */
[----:B-1----:R-:W-:Y:S05]  /*120b0*/  @!P2 NANOSLEEP.SYNCS 0x989680 ;  /* 0x009896800000a95d */ /* 0x002fea0003900000 */
[----:B------:R-:W1:Y:S02]  /*120c0*/  @!P2 SYNCS.PHASECHK.TRANS64 P2, [R0+URZ+0x22860], R5 ;  /* 0x022860050000a5a7 */ /* 0x000e64000804007f */
[----:B-1----:R-:W-:Y:S05]  /*120d0*/  @!P2 BRA `(.L_x_6955) ;  /* 0xfffffffc00f0a947 */ /* 0x002fea000383ffff */
[----:B------:R-:W-:Y:S05]  /*120e0*/  BRA `(.L_x_7095) ;  /* 0xffffffb000e07947 */ /* 0x000fea000383ffff */
.L_x_6961:
[----:B0-----:R0:W1:Y:S02]  /*120f0*/  SYNCS.PHASECHK.TRANS64.TRYWAIT P1, [R3+URZ+0x22870], R0 ;  /* 0x02287000030075a7 */ /* 0x001064000802017f */
[----:B-1----:R-:W-:Y:S05]  /*12100*/  @!P1 NANOSLEEP.SYNCS 0x989680 ;  /* 0x009896800000995d */ /* 0x002fea0003900000 */
[----:B------:R-:W1:Y:S02]  /*12110*/  @!P1 SYNCS.PHASECHK.TRANS64 P1, [R3+URZ+0x22870], R0 ;  /* 0x02287000030095a7 */ /* 0x000e64000802007f */
[----:B-1----:R-:W-:Y:S05]  /*12120*/  @!P1 BRA `(.L_x_6961) ;  /* 0xfffffffc00f09947 */ /* 0x002fea000383ffff */
[----:B------:R-:W-:Y:S05]  /*12130*/  BRA `(.L_x_7096) ;  /* 0xffffffb8007c7947 */ /* 0x000fea000383ffff */
.L_x_6963:
[----:B0-----:R0:W1:Y:S02]  /*12140*/  SYNCS.PHASECHK.TRANS64.TRYWAIT P1, [R3+URZ+0x22860], R0 ;  /* 0x02286000030075a7 */ /* 0x001064000802017f */
[----:B-1----:R-:W-:Y:S05]  /*12150*/  @!P1 NANOSLEEP.SYNCS 0x989680 ;  /* 0x009896800000995d */ /* 0x002fea0003900000 */
[----:B------:R-:W1:Y:S02]  /*12160*/  @!P1 SYNCS.PHASECHK.TRANS64 P1, [R3+URZ+0x22860], R0 ;  /* 0x02286000030095a7 */ /* 0x000e64000802007f */
[----:B-1----:R-:W-:Y:S05]  /*12170*/  @!P1 BRA `(.L_x_6963) ;  /* 0xfffffffc00f09947 */ /* 0x002fea000383ffff */
[----:B------:R-:W-:Y:S05]  /*12180*/  BRA `(.L_x_7097) ;  /* 0xffffffb800947947 */ /* 0x000fea000383ffff */
.L_x_6967:
[----:B0-----:R0:W1:Y:S02]  /*12190*/  SYNCS.PHASECHK.TRANS64.TRYWAIT P0, [R4+URZ+0x22820], R0 ;  /* 0x02282000040075a7 */ /* 0x001064000800017f */
[----:B-1----:R-:W-:Y:S05]  /*121a0*/  @!P0 NANOSLEEP.SYNCS 0x989680 ;  /* 0x009896800000895d */ /* 0x002fea0003900000 */
[----:B------:R-:W1:Y:S02]  /*121b0*/  @!P0 SYNCS.PHASECHK.TRANS64 P0, [R4+URZ+0x22820], R0 ;  /* 0x02282000040085a7 */ /* 0x000e64000800007f */
[----:B-1----:R-:W-:Y:S05]  /*121c0*/  @!P0 BRA `(.L_x_6967) ;  /* 0xfffffffc00f08947 */ /* 0x002fea000383ffff */
[----:B------:R-:W-:Y:S05]  /*121d0*/  BRA `(.L_x_7098) ;  /* 0xffffffc000447947 */ /* 0x000fea000383ffff */
.L_x_6971:
[----:B0-----:R0:W1:Y:S02]  /*121e0*/  SYNCS.PHASECHK.TRANS64.TRYWAIT P1, [R3+URZ+0x22840], R2 ;  /* 0x02284002030075a7 */ /* 0x001064000802017f */
[----:B-1----:R-:W-:Y:S05]  /*121f0*/  @!P1 NANOSLEEP.SYNCS 0x989680 ;  /* 0x009896800000995d */ /* 0x002fea0003900000 */
[----:B------:R-:W1:Y:S02]  /*12200*/  @!P1 SYNCS.PHASECHK.TRANS64 P1, [R3+URZ+0x22840], R2 ;  /* 0x02284002030095a7 */ /* 0x000e64000802007f */
[----:B-1----:R-:W-:Y:S05]  /*12210*/  @!P1 BRA `(.L_x_6971) ;  /* 0xfffffffc00f09947 */ /* 0x002fea000383ffff */
[----:B------:R-:W-:Y:S05]  /*12220*/  BRA `(.L_x_7099) ;  /* 0xffffffc000887947 */ /* 0x000fea000383ffff */
.L_x_6973:
[----:B-1----:R1:W2:Y:S02]  /*12230*/  SYNCS.PHASECHK.TRANS64.TRYWAIT P1, [R37+URZ+0x22840], R0 ;  /* 0x02284000250075a7 */ /* 0x0022a4000802017f */
[----:B--2---:R-:W-:Y:S05]  /*12240*/  @!P1 NANOSLEEP.SYNCS 0x989680 ;  /* 0x009896800000995d */ /* 0x004fea0003900000 */
[----:B------:R-:W2:Y:S02]  /*12250*/  @!P1 SYNCS.PHASECHK.TRANS64 P1, [R37+URZ+0x22840], R0 ;  /* 0x02284000250095a7 */ /* 0x000ea4000802007f */
[----:B--2---:R-:W-:Y:S05]  /*12260*/  @!P1 BRA `(.L_x_6973) ;  /* 0xfffffffc00f09947 */ /* 0x004fea000383ffff */
[----:B------:R-:W-:Y:S05]  /*12270*/  BRA `(.L_x_7100) ;  /* 0xffffffc000987947 */ /* 0x000fea000383ffff */
.L_x_6975:
[----:B--2---:R2:W3:Y:S02]  /*12280*/  SYNCS.PHASECHK.TRANS64.TRYWAIT P1, [R3+URZ+0x22860], R2 ;  /* 0x02286002030075a7 */ /* 0x0044e4000802017f */
[----:B---3--:R-:W-:Y:S05]  /*12290*/  @!P1 NANOSLEEP.SYNCS 0x989680 ;  /* 0x009896800000995d */ /* 0x008fea0003900000 */
[----:B------:R-:W3:Y:S02]  /*122a0*/  @!P1 SYNCS.PHASECHK.TRANS64 P1, [R3+URZ+0x22860], R2 ;  /* 0x02286002030095a7 */ /* 0x000ee4000802007f */
[----:B---3--:R-:W-:Y:S05]  /*122b0*/  @!P1 BRA `(.L_x_6975) ;  /* 0xfffffffc00f09947 */ /* 0x008fea000383ffff */
[----:B------:R-:W-:Y:S05]  /*122c0*/  BRA `(.L_x_7101) ;  /* 0xffffffc000947947 */ /* 0x000fea000383ffff */
.L_x_6977:
[----:B---3--:R3:W4:Y:S02]  /*122d0*/  SYNCS.PHASECHK.TRANS64.TRYWAIT P1, [R37+URZ+0x22860], R0 ;  /* 0x02286000250075a7 */ /* 0x008724000802017f */
[----:B----4-:R-:W-:Y:S05]  /*122e0*/  @!P1 NANOSLEEP.SYNCS 0x989680 ;  /* 0x009896800000995d */ /* 0x010fea0003900000 */
[----:B------:R-:W4:Y:S02]  /*122f0*/  @!P1 SYNCS.PHASECHK.TRANS64 P1, [R37+URZ+0x22860], R0 ;  /* 0x02286000250095a7 */ /* 0x000f24000802007f */
[----:B----4-:R-:W-:Y:S05]  /*12300*/  @!P1 BRA `(.L_x_6977) ;  /* 0xfffffffc00f09947 */ /* 0x010fea000383ffff */
[----:B------:R-:W-:Y:S05]  /*12310*/  BRA `(.L_x_7102) ;  /* 0xffffffc000907947 */ /* 0x000fea000383ffff */
.L_x_6979:
[----:B----4-:R4:W0:Y:S02]  /*12320*/  SYNCS.PHASECHK.TRANS64.TRYWAIT P1, [R3+URZ+0x22880], R2 ;  /* 0x02288002030075a7 */ /* 0x010824000802017f */
[----:B0-----:R-:W-:Y:S05]  /*12330*/  @!P1 NANOSLEEP.SYNCS 0x989680 ;  /* 0x009896800000995d */ /* 0x001fea0003900000 */
[----:B------:R-:W0:Y:S02]  /*12340*/  @!P1 SYNCS.PHASECHK.TRANS64 P1, [R3+URZ+0x22880], R2 ;  /* 0x02288002030095a7 */ /* 0x000e24000802007f */
[----:B0-----:R-:W-:Y:S05]  /*12350*/  @!P1 BRA `(.L_x_6979) ;  /* 0xfffffffc00f09947 */ /* 0x001fea000383ffff */
[----:B------:R-:W-:Y:S05]  /*12360*/  BRA `(.L_x_7103) ;  /* 0xffffffc0008c7947 */ /* 0x000fea000383ffff */
.L_x_7104:
        /* <DEDUP_REMOVED lines=9> */
.L_x_15843:


//--------------------- .text._ZN7cutlass13device_kernelIN5flash11enable_sm90INS1_16FlashAttnFwdSm90INS1_25CollectiveMainloopFwdSm90ILi2EN4cute5tupleIJNS5_1CILi1EEES8_S8_EEENS6_IJNS7_ILi128EEENS7_ILi160EEESA_EEELi128ENS_12float_e4m3_tEfNS_4arch4Sm90ELb0ELb0ELb0ELb1ELb1ELb0ELb0ELb1ELb1ELb1ELb0ELb0EEENS1_21CollectiveEpilogueFwdINS6_IJSA_SA_SB_EEES9_NS_10bfloat16_tESF_Li256ELb1ELb1ELb0ELb1EEENS1_36VarlenDynamicPersistentTileSchedulerILi128ELi160ELi256ELi128ELb0ELb1ELb1ELb0ELb1ELb1EEEEEEEEEvNT_6ParamsE --------------------------
	.section	.text._ZN7cutlass13device_kernelIN5flash11enable_sm90INS1_16FlashAttnFwdSm90INS1_25CollectiveMainloopFwdSm90ILi2EN4cute5tupleIJNS5_1CILi1EEES8_S8_EEENS6_IJNS7_ILi128EEENS7_ILi160EEESA_EEELi128ENS_12float_e4m3_tEfNS_4arch4Sm90ELb0ELb0ELb0ELb1ELb1ELb0ELb0ELb1ELb1ELb1ELb0ELb0EEENS1_21CollectiveEpilogueFwdINS6_IJSA_SA_SB_EEES9_NS_10bfloat16_tESF_Li256ELb1ELb1ELb0ELb1EEENS1_36VarlenDynamicPersistentTileSchedulerILi128ELi160ELi256ELi128ELb0ELb1ELb1ELb0ELb1ELb1EEEEEEEEEvNT_6ParamsE,"ax",@progbits
	.align	128
.text._ZN7cutlass13device_kernelIN5flash11enable_sm90INS1_16FlashAttnFwdSm90INS1_25CollectiveMainloopFwdSm90ILi2EN4cute5tupleIJNS5_1CILi1EEES8_S8_EEENS6_IJNS7_ILi128EEENS7_ILi160EEESA_EEELi128ENS_12float_e4m3_tEfNS_4arch4Sm90ELb0ELb0ELb0ELb1ELb1ELb0ELb0ELb1ELb1ELb1ELb0ELb0EEENS1_21CollectiveEpilogueFwdINS6_IJSA_SA_SB_EEES9_NS_10bfloat16_tESF_Li256ELb1ELb1ELb0ELb1EEENS1_36VarlenDynamicPersistentTileSchedulerILi128ELi160ELi256ELi128ELb0ELb1ELb1ELb0ELb1ELb1EEEEEEEEEvNT_6ParamsE:
        .type           _ZN7cutlass13device_kernelIN5flash11enable_sm90INS1_16FlashAttnFwdSm90INS1_25CollectiveMainloopFwdSm90ILi2EN4cute5tupleIJNS5_1CILi1EEES8_S8_EEENS6_IJNS7_ILi128EEENS7_ILi160EEESA_EEELi128ENS_12float_e4m3_tEfNS_4arch4Sm90ELb0ELb0ELb0ELb1ELb1ELb0ELb0ELb1ELb1ELb1ELb0ELb0EEENS1_21CollectiveEpilogueFwdINS6_IJSA_SA_SB_EEES9_NS_10bfloat16_tESF_Li256ELb1ELb1ELb0ELb1EEENS1_36VarlenDynamicPersistentTileSchedulerILi128ELi160ELi256ELi128ELb0ELb1ELb1ELb0ELb1ELb1EEEEEEEEEvNT_6ParamsE,@function
        .size           _ZN7cutlass13device_kernelIN5flash11enable_sm90INS1_16FlashAttnFwdSm90INS1_25CollectiveMainloopFwdSm90ILi2EN4cute5tupleIJNS5_1CILi1EEES8_S8_EEENS6_IJNS7_ILi128EEENS7_ILi160EEESA_EEELi128ENS_12float_e4m3_tEfNS_4arch4Sm90ELb0ELb0ELb0ELb1ELb1ELb0ELb0ELb1ELb1ELb1ELb0ELb0EEENS1_21CollectiveEpilogueFwdINS6_IJSA_SA_SB_EEES9_NS_10bfloat16_tESF_Li256ELb1ELb1ELb0ELb1EEENS1_36VarlenDynamicPersistentTileSchedulerILi128ELi160ELi256ELi128ELb0ELb1ELb1ELb0ELb1ELb1EEEEEEEEEvNT_6ParamsE,(.L_x_15844 - _ZN7cutlass13device_kernelIN5flash11enable_sm90INS1_16FlashAttnFwdSm90INS1_25CollectiveMainloopFwdSm90ILi2EN4cute5tupleIJNS5_1CILi1EEES8_S8_EEENS6_IJNS7_ILi128EEENS7_ILi160EEESA_EEELi128ENS_12float_e4m3_tEfNS_4arch4Sm90ELb0ELb0ELb0ELb1ELb1ELb0ELb0ELb1ELb1ELb1ELb0ELb0EEENS1_21CollectiveEpilogueFwdINS6_IJSA_SA_SB_EEES9_NS_10bfloat16_tESF_Li256ELb1ELb1ELb0ELb1EEENS1_36VarlenDynamicPersistentTileSchedulerILi128ELi160ELi256ELi128ELb0ELb1ELb1ELb0ELb1ELb1EEEEEEEEEvNT_6ParamsE)
        .other          _ZN7cutlass13device_kernelIN5flash11enable_sm90INS1_16FlashAttnFwdSm90INS1_25CollectiveMainloopFwdSm90ILi2EN4cute5tupleIJNS5_1CILi1EEES8_S8_EEENS6_IJNS7_ILi128EEENS7_ILi160EEESA_EEELi128ENS_12float_e4m3_tEfNS_4arch4Sm90ELb0ELb0ELb0ELb1ELb1ELb0ELb0ELb1ELb1ELb1ELb0ELb0EEENS1_21CollectiveEpilogueFwdINS6_IJSA_SA_SB_EEES9_NS_10bfloat16_tESF_Li256ELb1ELb1ELb0ELb1EEENS1_36VarlenDynamicPersistentTileSchedulerILi128ELi160ELi256ELi128ELb0ELb1ELb1ELb0ELb1ELb1EEEEEEEEEvNT_6ParamsE,@"STO_CUDA_ENTRY STV_DEFAULT"
_ZN7cutlass13device_kernelIN5flash11enable_sm90INS1_16FlashAttnFwdSm90INS1_25CollectiveMainloopFwdSm90ILi2EN4cute5tupleIJNS5_1CILi1EEES8_S8_EEENS6_IJNS7_ILi128EEENS7_ILi160EEESA_EEELi128ENS_12float_e4m3_tEfNS_4arch4Sm90ELb0ELb0ELb0ELb1ELb1ELb0ELb0ELb1ELb1ELb1ELb0ELb0EEENS1_21CollectiveEpilogueFwdINS6_IJSA_SA_SB_EEES9_NS_10bfloat16_tESF_Li256ELb1ELb1ELb0ELb1EEENS1_36VarlenDynamicPersistentTileSchedulerILi128ELi160ELi256ELi128ELb0ELb1ELb1ELb0ELb1ELb1EEEEEEEEEvNT_6ParamsE:
        /* <DEDUP_REMOVED lines=45> */
.L_x_7105:
        /* <DEDUP_REMOVED lines=22> */
.L_x_7106:
        /* <DEDUP_REMOVED lines=18> */
.L_x_7107:
        /* <DEDUP_REMOVED lines=22> */
.L_x_7108:
        /* <DEDUP_REMOVED lines=24> */
.L_x_7109:
        /* <DEDUP_REMOVED lines=8> */
.L_x_7111:
        /* <DEDUP_REMOVED lines=29> */
[----:B------:R-:W-:Y:S02]  /*0a80*/  SHF.R.S32.HI R7, RZ, 0x4, R2 ;  /* 0x00000004ff077819 */ /* 0x000fe40000011402 */
[----:B------:R-:W-:Y:S01]  /*0a90*/  LEA.HI R0, R3, R194, RZ, 0x7 ;  /* 0x000000c203007211 */ /* 0x000fe200078f38ff */
[----:B------:R-:W-:Y:S01]  /*0aa0*/  IMAD.SHL.U32 R4, R4, 0x20, RZ ;  /* 0x0000002004047824 */ /* 0x000fe200078e00ff */
[C---:B------:R-:W-:Y:S02]  /*0ab0*/  LOP3.LUT R5, R2.reuse, 0x3fffff0, RZ, 0xc0, !PT ;  /* 0x03fffff002057812 */ /* 0x040fe400078ec0ff */
[----:B------:R-:W-:Y:S02]  /*0ac0*/  LEA.HI R2, R2, R7, RZ, 0x1 ;  /* 0x0000000702027211 */ /* 0x000fe400078f08ff */
[----:B------:R-:W-:Y:S01]  /*0ad0*/  LOP3.LUT R19, R0, 0xffffff80, RZ, 0xc0, !PT ;  /* 0xffffff8000137812 */ /* 0x000fe200078ec0ff */
[----:B------:R-:W-:Y:S01]  /*0ae0*/  IMAD.IADD R5, R194, 0x1, -R5 ;  /* 0x00000001c2057824 */ /* 0x000fe200078e0a05 */
[----:B------:R-:W-:-:S02]  /*0af0*/  LOP3.LUT R4, R4, 0xfffffc00, RZ, 0xc0, !PT ;  /* 0xfffffc0004047812 */ /* 0x000fc400078ec0ff */
[----:B------:R-:W-:Y:S01]  /*0b00*/  LOP3.LUT R2, R2, 0x1ffffffe, RZ, 0xc0, !PT ;  /* 0x1ffffffe02027812 */ /* 0x000fe200078ec0ff */
[----:B------:R-:W-:Y:S01]  /*0b10*/  IMAD.IADD R19, R194, 0x1, -R19 ;  /* 0x00000001c2137824 */ /* 0x000fe200078e0a13 */
[----:B------:R-:W-:Y:S01]  /*0b20*/  SHF.R.S32.HI R23, RZ, 0x7, R0 ;  /* 0x00000007ff177819 */ /* 0x000fe20000011400 */
[----:B------:R-:W-:Y:S01]  /*0b30*/  IMAD R5, R5, 0x40, R4 ;  /* 0x0000004005057824 */ /* 0x000fe200078e0204 */
[-C--:B------:R-:W-:Y:S01]  /*0b40*/  LEA.HI R4, R3, R194.reuse, RZ, 0x2 ;  /* 0x000000c203047211 */ /* 0x080fe200078f10ff */
[----:B------:R-:W-:Y:S01]  /*0b50*/  IMAD.IADD R2, R7, 0x1, -R2 ;  /* 0x0000000107027824 */ /* 0x000fe200078e0a02 */
[----:B------:R-:W-:Y:S02]  /*0b60*/  SHF.R.S32.HI R6, RZ, 0x1f, R19 ;  /* 0x0000001fff067819 */ /* 0x000fe40000011413 */
[----:B------:R-:W-:Y:S01]  /*0b70*/  LEA.HI R3, R3, R194, RZ, 0x3 ;  /* 0x000000c203037211 */ /* 0x000fe200078f18ff */
[----:B------:R-:W-:Y:S01]  /*0b80*/  IMAD R171, R2, 0x8, R5 ;  /* 0x0000000802ab7824 */ /* 0x000fe200078e0205 */
[----:B------:R-:W-:-:S02]  /*0b90*/  LOP3.LUT R5, R4, 0xfffffffc, RZ, 0xc0, !PT ;  /* 0xfffffffc04057812 */ /* 0x000fc400078ec0ff */
[----:B------:R-:W-:Y:S02]  /*0ba0*/  LEA.HI R8, R6, R19, RZ, 0x2 ;  /* 0x0000001306087211 */ /* 0x000fe400078f10ff */
[----:B------:R-:W-:Y:S01]  /*0bb0*/  LOP3.LUT R17, R3, 0xfffffff8, RZ, 0xc0, !PT ;  /* 0xfffffff803117812 */ /* 0x000fe200078ec0ff */
[C---:B------:R-:W-:Y:S01]  /*0bc0*/  IMAD.IADD R5, R194.reuse, 0x1, -R5 ;  /* 0x00000001c2057824 */ /* 0x040fe200078e0a05 */
[--C-:B------:R-:W-:Y:S02]  /*0bd0*/  SHF.R.S32.HI R9, RZ, 0x2, R8.reuse ;  /* 0x00000002ff097819 */ /* 0x100fe40000011408 */
[----:B------:R-:W-:Y:S01]  /*0be0*/  SHF.R.S32.HI R10, RZ, 0x1f, R8 ;  /* 0x0000001fff0a7819 */ /* 0x000fe20000011408 */
[----:B------:R-:W-:Y:S01]  /*0bf0*/  IMAD.IADD R17, R194, 0x1, -R17 ;  /* 0x00000001c2117824 */ /* 0x000fe200078e0a11 */
[----:B------:R-:W-:Y:S02]  /*0c00*/  LEA.HI R2, R5, R5, RZ, 0x1 ;  /* 0x0000000505027211 */ /* 0x000fe400078f08ff */
[----:B------:R-:W-:-:S02]  /*0c10*/  LEA.HI R10, R10, R9, RZ, 0x3 ;  /* 0x000000090a0a7211 */ /* 0x000fc400078f18ff */
[----:B------:R-:W-:Y:S02]  /*0c20*/  LEA.HI R6, R6, R19, RZ, 0x5 ;  /* 0x0000001306067211 */ /* 0x000fe400078f28ff */
[----:B------:R-:W-:Y:S02]  /*0c30*/  LOP3.LUT R10, R10, 0xfffffff8, RZ, 0xc0, !PT ;  /* 0xfffffff80a0a7812 */ /* 0x000fe400078ec0ff */
[----:B------:R-:W-:Y:S02]  /*0c40*/  LEA.HI R0, R0, R23, RZ, 0x1 ;  /* 0x0000001700007211 */ /* 0x000fe400078f08ff */
[----:B------:R-:W-:Y:S01]  /*0c50*/  LOP3.LUT R2, R2, 0x1ffffffe, RZ, 0xc0, !PT ;  /* 0x1ffffffe02027812 */ /* 0x000fe200078ec0ff */
[----:B------:R-:W-:Y:S01]  /*0c60*/  IMAD.IADD R9, R9, 0x1, -R10 ;  /* 0x0000000109097824 */ /* 0x000fe200078e0a0a */
[----:B------:R-:W-:Y:S02]  /*0c70*/  SHF.R.S32.HI R6, RZ, 0x5, R6 ;  /* 0x00000005ff067819 */ /* 0x000fe40000011406 */
[----:B------:R-:W-:Y:S01]  /*0c80*/  LOP3.LUT R0, R0, 0x3fffffe, RZ, 0xc0, !PT ;  /* 0x03fffffe00007812 */ /* 0x000fe200078ec0ff */
[----:B------:R-:W-:Y:S01]  /*0c90*/  IMAD.IADD R5, R5, 0x1, -R2 ;  /* 0x0000000105057824 */ /* 0x000fe200078e0a02 */
[----:B------:R-:W-:Y:S01]  /*0ca0*/  SHF.L.U32 R2, R17, 0x3, RZ ;  /* 0x0000000311027819 */ /* 0x000fe200000006ff */
[----:B------:R-:W-:Y:S01]  /*0cb0*/  IMAD R9, R6, 0x10, R9 ;  /* 0x0000001006097824 */ /* 0x000fe200078e0209 */
[----:B------:R-:W-:Y:S01]  /*0cc0*/  LOP3.LUT R8, R8, 0x7ffffffc, RZ, 0xc0, !PT ;  /* 0x7ffffffc08087812 */ /* 0x000fe200078ec0ff */
[----:B------:R-:W-:Y:S01]  /*0cd0*/  IMAD.IADD R0, R23, 0x1, -R0 ;  /* 0x0000000117007824 */ /* 0x000fe200078e0a00 */
[----:B------:R-:W-:Y:S01]  /*0ce0*/  SHF.R.S32.HI R18, RZ, 0x3, R3 ;  /* 0x00000003ff127819 */ /* 0x000fe20000011403 */
[----:B------:R-:W-:Y:S01]  /*0cf0*/  VIADD R16, R2, 0x40 ;  /* 0x0000004002107836 */ /* 0x000fe20000000000 */
[----:B------:R-:W-:Y:S01]  /*0d00*/  SHF.R.S32.HI R193, RZ, 0x1f, R2 ;  /* 0x0000001fffc17819 */ /* 0x000fe20000011402 */
[----:B------:R-:W-:-:S02]  /*0d10*/  IMAD.IADD R8, R19, 0x1, -R8 ;  /* 0x0000000113087824 */ /* 0x000fc400078e0a08 */
[----:B------:R-:W-:Y:S01]  /*0d20*/  IMAD R168, R0, 0x40, R9 ;  /* 0x0000004000a87824 */ /* 0x000fe200078e0209 */
[----:B------:R-:W-:Y:S01]  /*0d30*/  SHF.R.S32.HI R192, RZ, 0x1f, R16 ;  /* 0x0000001fffc07819 */ /* 0x000fe20000011410 */
[----:B------:R-:W-:Y:S02]  /*0d40*/  IMAD R169, R8, R169, 0xa0 ;  /* 0x000000a008a97424 */ /* 0x000fe400078e02a9 */
[----:B------:R-:W-:-:S07]  /*0d50*/  IMAD R170, R5, 0x8, R168 ;  /* 0x0000000805aa7824 */ /* 0x000fce00078e02a8 */
.L_x_7157:
[----:B0123--:R-:W0:Y:S01]  /*0d60*/  LDC.64 R4, c[0x0][0xc88] ;  /* 0x00032200ff047b82 */ /* 0x00fe220000000a00 */
[----:B------:R-:W-:Y:S01]  /*0d70*/  ULDC.64 UR6, c[0x0][0x990] ;  /* 0x0002640000067ab9 */ /* 0x000fe20000000a00 */
[----:B------:R-:W-:Y:S01]  /*0d80*/  ULDC.64 UR8, c[0x0][0x998] ;  /* 0x0002660000087ab9 */ /* 0x000fe20000000a00 */
[----:B0-----:R-:W-:-:S06]  /*0d90*/  IMAD.WIDE R4, R51, 0x4, R4 ;  /* 0x0000000433047825 */ /* 0x001fcc00078e0204 */
[----:B------:R-:W2:Y:S01]  /*0da0*/  LDG.E R4, desc[UR52][R4.64] ;  /* 0x0000003404047981 */ /* 0x000ea2000c1e1900 */
[----:B------:R-:W-:Y:S01]  /*0db0*/  UISETP.NE.U32.AND UP0, UPT, UR6, URZ, UPT ;  /* 0x0000003f0600728c */ /* 0x000fe2000bf05070 */
[----:B----4-:R-:W-:Y:S01]  /*0dc0*/  IMAD.MOV.U32 R3, RZ, RZ, 0x3f800000 ;  /* 0x3f800000ff037424 */ /* 0x010fe200078e00ff */
        /* <DEDUP_REMOVED lines=41> */
[----:B-----5:R-:W-:Y:S01]  /*1060*/  IMAD.U32 R8, RZ, RZ, UR6 ;  /* 0x00000006ff087e24 */ /* 0x020fe2000f8e00ff */
        /* <DEDUP_REMOVED lines=8> */
[----:B------:R0:W2:Y:S01]  /*10f0*/  @P2 LDG.E R3, desc[UR52][R8.64] ;  /* 0x0000003408032981 */ /* 0x0000a2000c1e1900 */
[----:B------:R-:W-:Y:S01]  /*1100*/  IMAD.U32 R4, RZ, RZ, UR10 ;  /* 0x0000000aff047e24 */ /* 0x000fe2000f8e00ff */
[----:B------:R-:W-:Y:S01]  /*1110*/  ULDC.64 UR6, c[0x0][0x418] ;  /* 0x0001060000067ab9 */ /* 0x000fe20000000a00 */
[----:B------:R-:W-:Y:S01]  /*1120*/  ULDC UR4, c[0x0][0x424] ;  /* 0x0001090000047ab9 */ /* 0x000fe20000000800 */
[----:B------:R1:W2:Y:S01]  /*1130*/  @P3 LDG.E R0, desc[UR52][R10.64] ;  /* 0x000000340a003981 */ /* 0x0002a2000c1e1900 */
[----:B------:R-:W-:Y:S02]  /*1140*/  IMAD.U32 R6, RZ, RZ, UR12 ;  /* 0x0000000cff067e24 */ /* 0x000fe4000f8e00ff */
[----:B------:R-:W-:Y:S02]  /*1150*/  IMAD.U32 R5, RZ, RZ, UR11 ;  /* 0x0000000bff057e24 */ /* 0x000fe4000f8e00ff */
[----:B------:R-:W-:-:S03]  /*1160*/  IMAD.U32 R7, RZ, RZ, UR13 ;  /* 0x0000000dff077e24 */ /* 0x000fc6000f8e00ff */
[----:B------:R-:W3:Y:S04]  /*1170*/  @P0 LDG.E R4, desc[UR52][R4.64] ;  /* 0x0000003404040981 */ /* 0x000ee8000c1e1900 */
[----:B------:R-:W4:Y:S01]  /*1180*/  @P1 LDG.E R6, desc[UR52][R6.64] ;  /* 0x0000003406061981 */ /* 0x000f22000c1e1900 */
        /* <DEDUP_REMOVED lines=9> */
[----:B-1----:R-:W-:-:S02]  /*1220*/  CS2R R10, SRZ ;  /* 0x00000000000a7805 */ /* 0x002fc4000001ff00 */
        /* <DEDUP_REMOVED lines=22> */
[----:B--2---:R-:W-:-:S04]  /*1390*/  FMUL.FTZ R0, R3, R0 ;  /* 0x0000000003007220 */ /* 0x004fc80000410000 */
[----:B------:R-:W-:Y:S01]  /*13a0*/  FMUL.FTZ R0, R0, UR7 ;  /* 0x0000000700007c20 */ /* 0x000fe20008410000 */
[----:B---3--:R-:W-:Y:S02]  /*13b0*/  @P0 R2UR UR50, R4 ;  /* 0x00000000043202ca */ /* 0x008fe400000e0000 */
[----:B------:R-:W-:Y:S02]  /*13c0*/  CS2R R4, SRZ ;  /* 0x0000000000047805 */ /* 0x000fe4000001ff00 */
        /* <DEDUP_REMOVED lines=11> */
[----:B------:R-:W-:Y:S01]  /*1480*/  MOV R6, UR4 ;  /* 0x0000000400067c02 */ /* 0x000fe20008000f00 */
[----:B------:R-:W-:-:S05]  /*1490*/  IMAD.U32 R7, RZ, RZ, UR5 ;  /* 0x00000005ff077e24 */ /* 0x000fca000f8e00ff */
[----:B------:R-:W2:Y:S04]  /*14a0*/  LDG.E R48, desc[UR52][R6.64] ;  /* 0x0000003406307981 */ /* 0x000ea8000c1e1900 */
[----:B------:R-:W3:Y:S01]  /*14b0*/  LDG.E R3, desc[UR52][R6.64+0x4] ;  /* 0x0000043406037981 */ /* 0x000ee2000c1e1900 */
[----:B--2---:R-:W-:Y:S02]  /*14c0*/  R2UR UR4, R48 ;  /* 0x00000000300472ca */ /* 0x004fe400000e0000 */
[----:B---3--:R-:W-:-:S13]  /*14d0*/  R2UR UR5, R3 ;  /* 0x00000000030572ca */ /* 0x008fda00000e0000 */
[----:B------:R-:W-:-:S12]  /*14e0*/  UIADD3 UR4, -UR4, UR5, URZ ;  /* 0x0000000504047290 */ /* 0x000fd8000fffe13f */
.L_x_7112:
        /* <DEDUP_REMOVED lines=50> */
.L_x_7114:
        /* <DEDUP_REMOVED lines=9> */
.L_x_7257:
[----:B------:R-:W-:Y:S05]  /*18a0*/  @!P0 BRA `(.L_x_7116) ;  /* 0x0000000000048947 */ /* 0x000fea0003800000 */
[----:B------:R-:W-:Y:S01]  /*18b0*/  BPT.TRAP 0x1 ;  /* 0x000000040000795c */ /* 0x000fe20000300000 */
.L_x_7116:
[----:B------:R-:W-:Y:S01]  /*18c0*/  IMAD.U32 R5, RZ, RZ, UR36 ;  /* 0x00000024ff057e24 */ /* 0x000fe2000f8e00ff */
[----:B0-----:R-:W-:-:S04]  /*18d0*/  MOV R0, UR44 ;  /* 0x0000002c00007c02 */ /* 0x001fc80008000f00 */
[----:B------:R-:W-:Y:S02]  /*18e0*/  LEA R5, R5, UR51, 0x3 ;  /* 0x0000003305057c11 */ /* 0x000fe4000f8e18ff */
[----:B------:R-:W-:-:S04]  /*18f0*/  SHF.L.U32 R0, R0, 0x1f, RZ ;  /* 0x0000001f00007819 */ /* 0x000fc800000006ff */
[----:B------:R0:W1:Y:S01]  /*1900*/  SYNCS.PHASECHK.TRANS64.TRYWAIT P1, [R5+URZ+0x22830], R0 ;  /* 0x02283000050075a7 */ /* 0x000062000802017f */
[----:B------:R-:W-:Y:S05]  /*1910*/  @!P0 BRA `(.L_x_7117) ;  /* 0x0000000000048947 */ /* 0x000fea0003800000 */
[----:B------:R-:W-:Y:S01]  /*1920*/  BPT.TRAP 0x1 ;  /* 0x000000040000795c */ /* 0x000fe20000300000 */
.L_x_7117:
[----:B-1----:R-:W-:Y:S05]  /*1930*/  @P1 BRA `(.L_x_7118) ;  /* 0x0000000000081947 */ /* 0x002fea0003800000 */
[----:B------:R-:W1:Y:S02]  /*1940*/  SYNCS.PHASECHK.TRANS64.TRYWAIT P1, [R5+URZ+0x22830], R0 ;  /* 0x02283000050075a7 */ /* 0x000e64000802017f */
[----:B-1----:R-:W-:Y:S05]  /*1950*/  @!P1 BRA `(.L_x_7119) ;  /* 0x000000f400889947 */ /* 0x002fea0003800000 */
.L_x_7118:
        /* <DEDUP_REMOVED lines=136> */
.L_x_7120:
[----:B------:R-:W-:Y:S01]  /*21e0*/  VIADD R3, R169, UR50 ;  /* 0x00000032a9037c36 */ /* 0x000fe20008000000 */
[----:B------:R-:W-:Y:S01]  /*21f0*/  P2R R72, PR, RZ, 0x1 ;  /* 0x00000001ff487803 */ /* 0x000fe20000000000 */
[----:B------:R-:W-:Y:S01]  /*2200*/  IMAD.U32 R4, RZ, RZ, UR49 ;  /* 0x00000031ff047e24 */ /* 0x000fe2000f8e00ff */
[----:B------:R-:W-:Y:S01]  /*2210*/  R2UR UR6, R5 ;  /* 0x00000000050672ca */ /* 0x000fe200000e0000 */
[----:B------:R-:W-:Y:S01]  /*2220*/  IMAD.U32 R10, RZ, RZ, UR40 ;  /* 0x00000028ff0a7e24 */ /* 0x000fe2000f8e00ff */
[----:B------:R-:W-:Y:S01]  /*2230*/  UISETP.GE.AND UP0, UPT, UR50, 0xa1, UPT ;  /* 0x000000a13200788c */ /* 0x000fe2000bf06270 */
[----:B------:R-:W-:-:S05]  /*2240*/  IMAD R4, R4, -0xa0, R3 ;  /* 0xffffff6004047824 */ /* 0x000fca00078e0203 */
[C---:B------:R-:W-:Y:S02]  /*2250*/  ISETP.GT.AND P6, PT, R4.reuse, RZ, PT ;  /* 0x000000ff0400720c */ /* 0x040fe40003fc4270 */
[C---:B------:R-:W-:Y:S02]  /*2260*/  ISETP.GT.AND P5, PT, R4.reuse, 0x1, PT ;  /* 0x000000010400780c */ /* 0x040fe40003fa4270 */
[----:B------:R-:W-:Y:S01]  /*2270*/  ISETP.GT.AND P4, PT, R4, 0x8, PT ;  /* 0x000000080400780c */ /* 0x000fe20003f84270 */
[----:B------:R-:W-:Y:S01]  /*2280*/  UIADD3 UR6, UR6, 0x22840, URZ ;  /* 0x0002284006067890 */ /* 0x000fe2000fffe03f */
[----:B------:R-:W-:Y:S02]  /*2290*/  FSEL R7, R104, -INF , P6 ;  /* 0xff80000068077808 */ /* 0x000fe40003000000 */
[----:B------:R-:W-:Y:S01]  /*22a0*/  FSEL R105, R105, -INF , P5 ;  /* 0xff80000069697808 */ /* 0x000fe20002800000 */
[----:B------:R-:W-:Y:S01]  /*22b0*/  UPRMT UR6, UR48, 0x654, UR6 ;  /* 0x0000065430067896 */ /* 0x000fe20008000006 */
[----:B------:R-:W-:-:S02]  /*22c0*/  ISETP.GT.AND P3, PT, R4, 0x9, PT ;  /* 0x000000090400780c */ /* 0x000fc40003f64270 */
[----:B------:R-:W-:Y:S02]  /*22d0*/  FSEL R9, R108, -INF , P4 ;  /* 0xff8000006c097808 */ /* 0x000fe40002000000 */
[----:B------:R-:W-:Y:S02]  /*22e0*/  FMNMX.FTZ R6, R7, R105, !PT ;  /* 0x0000006907067209 */ /* 0x000fe40007810000 */
[C---:B------:R-:W-:Y:S02]  /*22f0*/  ISETP.GT.AND P1, PT, R4.reuse, 0x10, PT ;  /* 0x000000100400780c */ /* 0x040fe40003f24270 */
[----:B------:R-:W-:Y:S01]  /*2300*/  FSEL R109, R109, -INF , P3 ;  /* 0xff8000006d6d7808 */ /* 0x000fe20001800000 */
[----:B------:R-:W-:Y:S01]  /*2310*/  SYNCS.ARRIVE.TRANS64.RED.A1T0 RZ, [UR6], RZ ;  /* 0x000000ffffff79a7 */ /* 0x000fe20008100406 */
        /* <DEDUP_REMOVED lines=123> */
[----:B------:R-:W-:Y:S02]  /*2ad0*/  FSEL R29, R29, -INF , P2 ;  /* 0xff8000001d1d7808 */ /* 0x000fe40001000000 */
[----:B------:R-:W-:Y:S02]  /*2ae0*/  FMNMX.FTZ R6, R28, R3, !PT ;  /* 0x000000031c067209 */ /* 0x000fe40007810000 */
[----:B------:R-:W-:Y:S02]  /*2af0*/  ISETP.GT.AND P3, PT, R4, 0x90, PT ;  /* 0x000000900400780c */ /* 0x000fe40003f64270 */
[----:B------:R-:W-:Y:S02]  /*2b00*/  FSEL R46, R46, -INF , P4 ;  /* 0xff8000002e2e7808 */ /* 0x000fe40002000000 */
[----:B------:R-:W-:-:S02]  /*2b10*/  FSEL R32, R32, -INF , P3 ;  /* 0xff80000020207808 */ /* 0x000fc40001800000 */
[----:B------:R-:W-:Y:S02]  /*2b20*/  FMNMX.FTZ R3, R29, R6, !PT ;  /* 0x000000061d037209 */ /* 0x000fe40007810000 */
[----:B------:R-:W-:Y:S02]  /*2b30*/  ISETP.GT.AND P4, PT, R4, 0x91, PT ;  /* 0x000000910400780c */ /* 0x000fe40003f84270 */
[----:B------:R-:W-:Y:S02]  /*2b40*/  FMNMX.FTZ R6, R32, R3, !PT ;  /* 0x0000000320067209 */ /* 0x000fe40007810000 */
[----:B------:R-:W-:Y:S02]  /*2b50*/  FSEL R33, R33, -INF , P4 ;  /* 0xff80000021217808 */ /* 0x000fe40002000000 */
[----:B------:R-:W-:Y:S02]  /*2b60*/  ISETP.GT.AND P5, PT, R4, 0x98, PT ;  /* 0x000000980400780c */ /* 0x000fe40003fa4270 */
[----:B------:R-:W-:-:S02]  /*2b70*/  FMNMX.FTZ R3, R33, R6, !PT ;  /* 0x0000000621037209 */ /* 0x000fc40007810000 */
[----:B------:R-:W-:Y:S02]  /*2b80*/  FSEL R36, R36, -INF , P5 ;  /* 0xff80000024247808 */ /* 0x000fe40002800000 */
[----:B------:R-:W-:Y:S02]  /*2b90*/  ISETP.GT.AND P6, PT, R4, 0x99, PT ;  /* 0x000000990400780c */ /* 0x000fe40003fc4270 */
[----:B------:R-:W-:Y:S02]  /*2ba0*/  FMNMX.FTZ R6, R36, R3, !PT ;  /* 0x0000000324067209 */ /* 0x000fe40007810000 */
[----:B------:R-:W-:Y:S02]  /*2bb0*/  FSEL R37, R37, -INF , P6 ;  /* 0xff80000025257808 */ /* 0x000fe40003000000 */
[----:B------:R-:W-:Y:S02]  /*2bc0*/  FMNMX.FTZ R57, R106, R107, !PT ;  /* 0x0000006b6a397209 */ /* 0x000fe40007810000 */
[----:B------:R-:W-:-:S02]  /*2bd0*/  FMNMX.FTZ R6, R37, R6, !PT ;  /* 0x0000000625067209 */ /* 0x000fc40007810000 */
[----:B------:R-:W-:Y:S02]  /*2be0*/  P2R R56, PR, RZ, 0x1 ;  /* 0x00000001ff387803 */ /* 0x000fe40000000000 */
[----:B------:R-:W-:Y:S01]  /*2bf0*/  P2R R20, PR, RZ, 0x2 ;  /* 0x00000002ff147803 */ /* 0x000fe20000000000 */
[----:B------:R-:W0:Y:S01]  /*2c00*/  SHFL.BFLY PT, R3, R6, 0x2, 0x1f ;  /* 0x0c401f0006037f89 */ /* 0x000e2200000e0000 */
[----:B------:R-:W-:Y:S02]  /*2c10*/  P2R R14, PR, RZ, 0x4 ;  /* 0x00000004ff0e7803 */ /* 0x000fe40000000000 */
[C---:B------:R-:W-:Y:S02]  /*2c20*/  ISETP.GT.AND P2, PT, R4.reuse, 0x78, PT ;  /* 0x000000780400780c */ /* 0x040fe40003f44270 */
[C---:B------:R-:W-:Y:S02]  /*2c30*/  ISETP.GT.AND P1, PT, R4.reuse, 0x79, PT ;  /* 0x000000790400780c */ /* 0x040fe40003f24270 */
[----:B------:R-:W-:-:S02]  /*2c40*/  ISETP.GT.AND P0, PT, R4, 0x80, PT ;  /* 0x000000800400780c */ /* 0x000fc40003f04270 */
[----:B------:R-:W-:Y:S02]  /*2c50*/  FMNMX.FTZ R4, R110, R57, !PT ;  /* 0x000000396e047209 */ /* 0x000fe40007810000 */
[----:B------:R-:W-:Y:S02]  /*2c60*/  P2R R12, PR, RZ, 0x8 ;  /* 0x00000008ff0c7803 */ /* 0x000fe40000000000 */
[----:B------:R-:W-:Y:S02]  /*2c70*/  FMNMX.FTZ R57, R111, R4, !PT ;  /* 0x000000046f397209 */ /* 0x000fe40007810000 */
[----:B------:R-:W-:Y:S02]  /*2c80*/  FSEL R26, R26, -INF , P0 ;  /* 0xff8000001a1a7808 */ /* 0x000fe40000000000 */
[----:B------:R-:W-:Y:S02]  /*2c90*/  FMNMX.FTZ R4, R114, R57, !PT ;  /* 0x0000003972047209 */ /* 0x000fe40007810000 */
[----:B------:R-:W-:-:S02]  /*2ca0*/  ISETP.NE.AND P0, PT, R56, RZ, PT ;  /* 0x000000ff3800720c */ /* 0x000fc40003f05270 */
[----:B------:R-:W-:Y:S02]  /*2cb0*/  FMNMX.FTZ R57, R115, R4, !PT ;  /* 0x0000000473397209 */ /* 0x000fe40007810000 */
[----:B------:R-:W-:Y:S02]  /*2cc0*/  FSEL R27, R27, -INF , P0 ;  /* 0xff8000001b1b7808 */ /* 0x000fe40000000000 */
[----:B0-----:R-:W-:Y:S02]  /*2cd0*/  FMNMX.FTZ R8, R6, R3, !PT ;  /* 0x0000000306087209 */ /* 0x001fe40007810000 */
[----:B------:R-:W-:Y:S02]  /*2ce0*/  FMNMX.FTZ R4, R118, R57, !PT ;  /* 0x0000003976047209 */ /* 0x000fe40007810000 */
[----:B------:R-:W-:Y:S01]  /*2cf0*/  ISETP.NE.AND P0, PT, R72, RZ, PT ;  /* 0x000000ff4800720c */ /* 0x000fe20003f05270 */
[----:B------:R-:W0:Y:S01]  /*2d00*/  SHFL.BFLY PT, R3, R8, 0x1, 0x1f ;  /* 0x0c201f0008037f89 */ /* 0x000e2200000e0000 */
[----:B------:R-:W-:-:S02]  /*2d10*/  FMNMX.FTZ R57, R119, R4, !PT ;  /* 0x0000000477397209 */ /* 0x000fc40007810000 */
[----:B------:R-:W-:Y:S02]  /*2d20*/  FSEL R54, R54, -INF , P2 ;  /* 0xff80000036367808 */ /* 0x000fe40001000000 */
[----:B------:R-:W-:Y:S02]  /*2d30*/  FMNMX.FTZ R4, R90, R57, !PT ;  /* 0x000000395a047209 */ /* 0x000fe40007810000 */
[----:B------:R-:W-:Y:S02]  /*2d40*/  FSEL R55, R55, -INF , P1 ;  /* 0xff80000037377808 */ /* 0x000fe40000800000 */
[----:B------:R-:W-:Y:S02]  /*2d50*/  FMNMX.FTZ R57, R91, R4, !PT ;  /* 0x000000045b397209 */ /* 0x000fe40007810000 */
[----:B------:R-:W-:Y:S02]  /*2d60*/  ISETP.NE.AND P1, PT, R20, RZ, PT ;  /* 0x000000ff1400720c */ /* 0x000fe40003f25270 */
[----:B------:R-:W-:-:S02]  /*2d70*/  FMNMX.FTZ R4, R94, R57, !PT ;  /* 0x000000395e047209 */ /* 0x000fc40007810000 */
[----:B------:R-:W-:Y:S02]  /*2d80*/  ISETP.NE.AND P2, PT, R14, RZ, PT ;  /* 0x000000ff0e00720c */ /* 0x000fe40003f45270 */
[----:B------:R-:W-:Y:S02]  /*2d90*/  FMNMX.FTZ R57, R95, R4, !PT ;  /* 0x000000045f397209 */ /* 0x000fe40007810000 */
[----:B------:R-:W-:Y:S02]  /*2da0*/  FSEL R78, R35, -INF , P4 ;  /* 0xff800000234e7808 */ /* 0x000fe40002000000 */
[----:B------:R-:W-:Y:S02]  /*2db0*/  FMNMX.FTZ R4, R98, R57, !PT ;  /* 0x0000003962047209 */ /* 0x000fe40007810000 */
[----:B------:R-:W-:Y:S02]  /*2dc0*/  FSEL R38, R38, -INF , P5 ;  /* 0xff80000026267808 */ /* 0x000fe40002800000 */
        /* <DEDUP_REMOVED lines=9> */
[----:B------:R0:W-:Y:S01]  /*2e60*/  MUFU.EX2 R57, R74 ;  /* 0x0000004a00397308 */ /* 0x0001e20000000800 */
[----:B------:R-:W-:Y:S01]  /*2e70*/  FMNMX.FTZ R4, R102, R81, !PT ;  /* 0x0000005166047209 */ /* 0x000fe20007810000 */
[--C-:B------:R-:W-:Y:S01]  /*2e80*/  FFMA.FTZ R80, R68, UR40, -R10.reuse ;  /* 0x0000002844507c23 */ /* 0x100fe2000801080a */
[----:B------:R-:W-:Y:S01]  /*2e90*/  FSEL R68, R30, -INF , P1 ;  /* 0xff8000001e447808 */ /* 0x000fe20000800000 */
[--C-:B------:R-:W-:Y:S01]  /*2ea0*/  FFMA.FTZ R6, R7, UR40, -R10.reuse ;  /* 0x0000002807067c23 */ /* 0x100fe2000801080a */
[----:B------:R-:W-:Y:S01]  /*2eb0*/  FMNMX.FTZ R81, R103, R4, !PT ;  /* 0x0000000467517209 */ /* 0x000fe20007810000 */
[--C-:B------:R-:W-:Y:S01]  /*2ec0*/  FFMA.FTZ R7, R105, UR40, -R10.reuse ;  /* 0x0000002869077c23 */ /* 0x100fe2000801080a */
[----:B------:R-:W-:-:S01]  /*2ed0*/  FFMA.FTZ R8, R9, UR40, -R10 ;  /* 0x0000002809087c23 */ /* 0x000fc2000801080a */
[----:B------:R1:W-:Y:S01]  /*2ee0*/  MUFU.EX2 R30, R80 ;  /* 0x00000050001e7308 */ /* 0x0003e20000000800 */
[----:B------:R-:W-:Y:S01]  /*2ef0*/  FMNMX.FTZ R4, R58, R81, !PT ;  /* 0x000000513a047209 */ /* 0x000fe20007810000 */
[--C-:B0-----:R-:W-:Y:S01]  /*2f00*/  FFMA.FTZ R74, R79, UR40, -R10.reuse ;  /* 0x000000284f4a7c23 */ /* 0x101fe2000801080a */
        /* <DEDUP_REMOVED lines=9> */
[----:B------:R-:W-:Y:S01]  /*2fa0*/  FFMA.FTZ R48, R49, UR40, -R10 ;  /* 0x0000002831307c23 */ /* 0x000fe2000801080a */
[----:B------:R-:W-:Y:S01]  /*2fb0*/  FMNMX.FTZ R81, R63, R4, !PT ;  /* 0x000000043f517209 */ /* 0x000fe20007810000 */
[----:B------:R-:W-:-:S02]  /*2fc0*/  IMAD.U32 R49, RZ, RZ, UR40 ;  /* 0x00000028ff317e24 */ /* 0x000fc4000f8e00ff */
        /* <DEDUP_REMOVED lines=23> */
[----:B------:R-:W-:Y:S01]  /*3140*/  FFMA.FTZ R37, R37, UR40, -R10 ;  /* 0x0000002825257c23 */ /* 0x000fe2000801080a */
[----:B------:R-:W-:Y:S02]  /*3150*/  MUFU.EX2 R6, R6 ;  /* 0x0000000600067308 */ /* 0x000fe40000000800 */
[----:B------:R-:W-:-:S04]  /*3160*/  FMNMX.FTZ R4, R46, R77, !PT ;  /* 0x0000004d2e047209 */ /* 0x000fc80007810000 */
[----:B------:R-:W-:Y:S02]  /*3170*/  FMNMX.FTZ R77, R47, R4, !PT ;  /* 0x000000042f4d7209 */ /* 0x000fe40007810000 */
[----:B------:R-:W0:Y:S02]  /*3180*/  MUFU.EX2 R7, R7 ;  /* 0x0000000700077308 */ /* 0x000e240000000800 */
[----:B------:R-:W-:-:S04]  /*3190*/  FMNMX.FTZ R4, R50, R77, !PT ;  /* 0x0000004d32047209 */ /* 0x000fc80007810000 */
[----:B------:R-:W-:Y:S02]  /*31a0*/  FMNMX.FTZ R77, R51, R4, !PT ;  /* 0x00000004334d7209 */ /* 0x000fe40007810000 */
[----:B------:R-:W1:Y:S02]  /*31b0*/  MUFU.EX2 R8, R8 ;  /* 0x0000000800087308 */ /* 0x000e640000000800 */
[----:B------:R-:W-:-:S04]  /*31c0*/  FMNMX.FTZ R4, R54, R77, !PT ;  /* 0x0000004d36047209 */ /* 0x000fc80007810000 */
[----:B------:R-:W-:Y:S02]  /*31d0*/  FMNMX.FTZ R77, R55, R4, !PT ;  /* 0x00000004374d7209 */ /* 0x000fe40007810000 */
[----:B------:R-:W2:Y:S02]  /*31e0*/  MUFU.EX2 R9, R9 ;  /* 0x0000000900097308 */ /* 0x000ea40000000800 */
[----:B------:R-:W-:Y:S02]  /*31f0*/  FMNMX.FTZ R4, R26, R77, !PT ;  /* 0x0000004d1a047209 */ /* 0x000fe40007810000 */
[----:B------:R-:W-:Y:S01]  /*3200*/  FSEL R77, R31, -INF , P2 ;  /* 0xff8000001f4d7808 */ /* 0x000fe20001000000 */
[----:B------:R-:W-:-:S01]  /*3210*/  FFMA.FTZ R31, R69, UR40, -R10 ;  /* 0x00000028451f7c23 */ /* 0x000fc2000801080a */
[----:B------:R-:W-:Y:S02]  /*3220*/  FMNMX.FTZ R79, R27, R4, !PT ;  /* 0x000000041b4f7209 */ /* 0x000fe40007810000 */
[----:B------:R-:W-:Y:S01]  /*3230*/  FSEL R69, R34, -INF , P3 ;  /* 0xff80000022457808 */ /* 0x000fe20001800000 */
[----:B------:R-:W-:Y:S01]  /*3240*/  FFMA.FTZ R34, R40, UR40, -R10 ;  /* 0x0000002828227c23 */ /* 0x000fe2000801080a */
[----:B------:R-:W-:Y:S01]  /*3250*/  FMNMX.FTZ R4, R68, R79, !PT ;  /* 0x0000004f44047209 */ /* 0x000fe20007810000 */
[----:B------:R-:W3:Y:S01]  /*3260*/  MUFU.EX2 R11, R11 ;  /* 0x0000000b000b7308 */ /* 0x000ee20000000800 */
[----:B------:R-:W-:-:S02]  /*3270*/  FSEL R40, R39, -INF , P6 ;  /* 0xff80000027287808 */ /* 0x000fc40003000000 */
[----:B------:R-:W-:-:S04]  /*3280*/  FMNMX.FTZ R4, R77, R4, !PT ;  /* 0x000000044d047209 */ /* 0x000fc80007810000 */
[----:B------:R-:W-:Y:S01]  /*3290*/  FMNMX.FTZ R35, R69, R4, !PT ;  /* 0x0000000445237209 */ /* 0x000fe20007810000 */
[----:B------:R-:W4:Y:S03]  /*32a0*/  MUFU.EX2 R12, R12 ;  /* 0x0000000c000c7308 */ /* 0x000f260000000800 */
[----:B------:R-:W-:-:S04]  /*32b0*/  FMNMX.FTZ R35, R78, R35, !PT ;  /* 0x000000234e237209 */ /* 0x000fc80007810000 */
[----:B------:R-:W-:Y:S01]  /*32c0*/  FMNMX.FTZ R39, R38, R35, !PT ;  /* 0x0000002326277209 */ /* 0x000fe20007810000 */
[----:B------:R-:W5:Y:S03]  /*32d0*/  MUFU.EX2 R13, R13 ;  /* 0x0000000d000d7308 */ /* 0x000f660000000800 */
[----:B------:R-:W-:Y:S01]  /*32e0*/  FMNMX.FTZ R4, R40, R39, !PT ;  /* 0x0000002728047209 */ /* 0x000fe20007810000 */
[--C-:B------:R-:W-:Y:S01]  /*32f0*/  FFMA.FTZ R39, R44, UR40, -R10.reuse ;  /* 0x000000282c277c23 */ /* 0x100fe2000801080a */
[----:B------:R-:W-:-:S01]  /*3300*/  FFMA.FTZ R44, R45, UR40, -R10 ;  /* 0x000000282d2c7c23 */ /* 0x000fc2000801080a */
[--C-:B------:R-:W-:Y:S01]  /*3310*/  FFMA.FTZ R45, R52, UR40, -R10.reuse ;  /* 0x00000028342d7c23 */ /* 0x100fe2000801080a */
[----:B------:R-:W-:-:S01]  /*3320*/  FFMA.FTZ R52, R53, UR40, -R10 ;  /* 0x0000002835347c23 */ /* 0x000fc2000801080a */
[----:B------:R-:W0:Y:S01]  /*3330*/  SHFL.BFLY PT, R79, R4, 0x2, 0x1f ;  /* 0x0c401f00044f7f89 */ /* 0x000e2200000e0000 */
[----:B------:R1:W-:Y:S08]  /*3340*/  MUFU.EX2 R35, R80 ;  /* 0x0000005000237308 */ /* 0x0003f00000000800 */
        /* <DEDUP_REMOVED lines=24> */
[----:B------:R-:W-:Y:S01]  /*34d0*/  FFMA.FTZ R63, R67, UR40, -R83 ;  /* 0x00000028433f7c23 */ /* 0x000fe20008010853 */
[----:B------:R-:W-:-:S01]  /*34e0*/  FADD.FTZ R67, R6, R7 ;  /* 0x0000000706437221 */ /* 0x000fc20000010000 */
[--C-:B------:R-:W-:Y:S01]  /*34f0*/  FFMA.FTZ R85, R62, UR40, -R83.reuse ;  /* 0x000000283e557c23 */ /* 0x100fe20008010853 */
[----:B------:R-:W-:-:S01]  /*3500*/  FFMA.FTZ R119, R119, UR40, -R83 ;  /* 0x0000002877777c23 */ /* 0x000fc20008010853 */
        /* <DEDUP_REMOVED lines=13> */
[----:B----4-:R-:W-:-:S01]  /*35e0*/  FADD.FTZ R66, R12, R67 ;  /* 0x000000430c427221 */ /* 0x010fc20000010000 */
[--C-:B------:R-:W-:Y:S01]  /*35f0*/  FFMA.FTZ R103, R103, UR40, -R83.reuse ;  /* 0x0000002867677c23 */ /* 0x100fe20008010853 */
[----:B------:R-:W-:-:S01]  /*3600*/  FFMA.FTZ R58, R58, UR40, -R83 ;  /* 0x000000283a3a7c23 */ /* 0x000fc20008010853 */
[----:B------:R-:W-:Y:S01]  /*3610*/  FFMA.FTZ R59, R59, UR40, -R83 ;  /* 0x000000283b3b7c23 */ /* 0x000fe20008010853 */
[----:B-----5:R-:W-:-:S01]  /*3620*/  FADD.FTZ R5, R13, R66 ;  /* 0x000000420d057221 */ /* 0x020fc20000010000 */
        /* <DEDUP_REMOVED lines=53> */
[----:B------:R-:W-:Y:S02]  /*3980*/  IMAD.MOV.U32 R56, RZ, RZ, R87 ;  /* 0x000000ffff387224 */ /* 0x000fe400078e0057 */
[----:B------:R-:W-:-:S02]  /*3990*/  FADD.FTZ R5, R57, R88 ;  /* 0x0000005839057221 */ /* 0x000fc40000010000 */
[----:B------:R-:W2:Y:S01]  /*39a0*/  MUFU.EX2 R81, R81 ;  /* 0x0000005100517308 */ /* 0x000ea20000000800 */
[----:B0-----:R-:W-:-:S01]  /*39b0*/  FADD.FTZ R66, R94, R67 ;  /* 0x000000435e427221 */ /* 0x001fc20000010000 */
[----:B------:R-:W-:-:S06]  /*39c0*/  FADD.FTZ R5, R60, R5 ;  /* 0x000000053c057221 */ /* 0x000fcc0000010000 */
[----:B------:R-:W0:Y:S01]  /*39d0*/  MUFU.EX2 R84, R84 ;  /* 0x0000005400547308 */ /* 0x000e220000000800 */
[----:B-1----:R-:W-:-:S01]  /*39e0*/  FADD.FTZ R66, R95, R66 ;  /* 0x000000425f427221 */ /* 0x002fc20000010000 */
[----:B------:R-:W-:-:S04]  /*39f0*/  F2FP.SATFINITE.E4M3.F32.PACK_AB_MERGE_C R94, R95, R94, RZ ;  /* 0x0000005e5f5e723e */ /* 0x000fc800048070ff */
[----:B------:R-:W-:Y:S01]  /*3a00*/  F2FP.SATFINITE.E4M3.F32.PACK_AB_MERGE_C R177, R82, R79, R94 ;  /* 0x0000004f52b1723e */ /* 0x000fe2000480705e */
[----:B------:R-:W-:Y:S01]  /*3a10*/  IMAD.MOV.U32 R82, RZ, RZ, R87 ;  /* 0x000000ffff527224 */ /* 0x000fe200078e0057 */
[----:B------:R-:W1:Y:S01]  /*3a20*/  MUFU.EX2 R102, R102 ;  /* 0x0000006600667308 */ /* 0x000e620000000800 */
[----:B--2---:R-:W-:-:S01]  /*3a30*/  FADD.FTZ R67, R81, R66 ;  /* 0x0000004251437221 */ /* 0x004fc20000010000 */
[----:B------:R-:W-:Y:S01]  /*3a40*/  FADD.FTZ R66, R72, R5 ;  /* 0x0000000548427221 */ /* 0x000fe20000010000 */
[C---:B------:R-:W-:Y:S01]  /*3a50*/  F2FP.SATFINITE.E4M3.F32.PACK_AB_MERGE_C R72, R73.reuse, R72, RZ ;  /* 0x000000484948723e */ /* 0x040fe200048070ff */
[----:B------:R-:W-:Y:S02]  /*3a60*/  IMAD.MOV.U32 R79, RZ, RZ, R87 ;  /* 0x000000ffff4f7224 */ /* 0x000fe400078e0057 */
[----:B------:R-:W-:-:S01]  /*3a70*/  FADD.FTZ R5, R73, R66 ;  /* 0x0000004249057221 */ /* 0x000fc20000010000 */
[----:B------:R-:W-:Y:S01]  /*3a80*/  F2FP.SATFINITE.E4M3.F32.PACK_AB_MERGE_C R66, R9, R8, RZ ;  /* 0x000000080942723e */ /* 0x000fe200048070ff */
[----:B------:R-:W2:Y:S01]  /*3a90*/  MUFU.EX2 R103, R103 ;  /* 0x0000006700677308 */ /* 0x000ea20000000800 */
[----:B0-----:R-:W-:-:S01]  /*3aa0*/  FADD.FTZ R67, R84, R67 ;  /* 0x0000004354437221 */ /* 0x001fc20000010000 */
[----:B------:R-:W-:Y:S01]  /*3ab0*/  F2FP.SATFINITE.E4M3.F32.PACK_AB_MERGE_C R178, R60, R57, R72 ;  /* 0x000000393cb2723e */ /* 0x000fe20004807048 */
[--C-:B------:R-:W-:Y:S01]  /*3ac0*/  IMAD.MOV.U32 R73, RZ, RZ, R87.reuse ;  /* 0x000000ffff497224 */ /* 0x100fe200078e0057 */
[----:B------:R-:W-:Y:S01]  /*3ad0*/  F2FP.SATFINITE.E4M3.F32.PACK_AB_MERGE_C R172, R7, R6, R66 ;  /* 0x0000000607ac723e */ /* 0x000fe20004807042 */
[----:B------:R-:W-:-:S02]  /*3ae0*/  IMAD.MOV.U32 R72, RZ, RZ, R87 ;  /* 0x000000ffff487224 */ /* 0x000fc400078e0057 */
[----:B------:R-:W-:Y:S01]  /*3af0*/  IMAD.MOV.U32 R66, RZ, RZ, R87 ;  /* 0x000000ffff427224 */ /* 0x000fe200078e0057 */
[----:B------:R-:W0:Y:S01]  /*3b00*/  MUFU.EX2 R74, R74 ;  /* 0x0000004a004a7308 */ /* 0x000e220000000800 */
[----:B-1----:R-:W-:-:S01]  /*3b10*/  FADD.FTZ R88, R102, R67 ;  /* 0x0000004366587221 */ /* 0x002fc20000010000 */
[--C-:B------:R-:W-:Y:S02]  /*3b20*/  IMAD.MOV.U32 R67, RZ, RZ, R87.reuse ;  /* 0x000000ffff437224 */ /* 0x100fe400078e0057 */
[--C-:B------:R-:W-:Y:S02]  /*3b30*/  IMAD.MOV.U32 R60, RZ, RZ, R87.reuse ;  /* 0x000000ffff3c7224 */ /* 0x100fe400078e0057 */
[----:B------:R-:W-:Y:S02]  /*3b40*/  IMAD.MOV.U32 R57, RZ, RZ, R87 ;  /* 0x000000ffff397224 */ /* 0x000fe400078e0057 */
[----:B------:R-:W1:Y:S01]  /*3b50*/  MUFU.EX2 R58, R58 ;  /* 0x0000003a003a7308 */ /* 0x000e620000000800 */
[----:B--2---:R-:W-:-:S01]  /*3b60*/  FADD.FTZ R9, R103, R88 ;  /* 0x0000005867097221 */ /* 0x004fc20000010000 */
[----:B------:R-:W-:-:S04]  /*3b70*/  F2FP.SATFINITE.E4M3.F32.PACK_AB_MERGE_C R102, R103, R102, RZ ;  /* 0x000000666766723e */ /* 0x000fc800048070ff */
[----:B------:R-:W-:Y:S01]  /*3b80*/  F2FP.SATFINITE.E4M3.F32.PACK_AB_MERGE_C R179, R84, R81, R102 ;  /* 0x0000005154b3723e */ /* 0x000fe20004807066 */
        /* <DEDUP_REMOVED lines=18> */
[----:B------:R-:W-:Y:S01]  /*3cb0*/  IMAD.MOV.U32 R75, RZ, RZ, R87 ;  /* 0x000000ffff4b7224 */ /* 0x000fe200078e0057 */
[----:B------:R-:W-:Y:S01]  /*3cc0*/  MOV R76, R87 ;  /* 0x00000057004c7202 */ /* 0x000fe20000000f00 */
        /* <DEDUP_REMOVED lines=9> */
[--C-:B------:R-:W-:Y:S01]  /*3d60*/  IMAD.MOV.U32 R61, RZ, RZ, R87.reuse ;  /* 0x000000ffff3d7224 */ /* 0x100fe200078e0057 */
[----:B------:R-:W-:Y:S01]  /*3d70*/  MOV R59, R87 ;  /* 0x00000057003b7202 */ /* 0x000fe20000000f00 */
[----:B------:R-:W-:-:S04]  /*3d80*/  IMAD.MOV.U32 R58, RZ, RZ, R87 ;  /* 0x000000ffff3a7224 */ /* 0x000fc800078e0057 */
        /* <DEDUP_REMOVED lines=13> */
[--C-:B------:R-:W-:Y:S02]  /*3e60*/  IMAD.MOV.U32 R65, RZ, RZ, R87.reuse ;  /* 0x000000ffff417224 */ /* 0x100fe400078e0057 */
        /* <DEDUP_REMOVED lines=10> */
[----:B------:R-:W-:Y:S01]  /*3f10*/  FADD.FTZ R6, R35, R6 ;  /* 0x0000000623067221 */ /* 0x000fe20000010000 */
        /* <DEDUP_REMOVED lines=15> */
[--C-:B------:R-:W-:Y:S02]  /*4010*/  IMAD.MOV.U32 R39, RZ, RZ, R87.reuse ;  /* 0x000000ffff277224 */ /* 0x100fe400078e0057 */
[----:B------:R-:W2:Y:S01]  /*4020*/  MUFU.EX2 R50, R50 ;  /* 0x0000003200327308 */ /* 0x000ea20000000800 */
[C---:B0-----:R-:W-:Y:S01]  /*4030*/  F2FP.SATFINITE.E4M3.F32.PACK_AB_MERGE_C R46, R47.reuse, R46, RZ ;  /* 0x0000002e2f2e723e */ /* 0x041fe200048070ff */
[----:B------:R-:W-:Y:S01]  /*4040*/  FADD.FTZ R47, R47, R6 ;  /* 0x000000062f2f7221 */ /* 0x000fe20000010000 */
[--C-:B------:R-:W-:Y:S02]  /*4050*/  IMAD.MOV.U32 R35, RZ, RZ, R87.reuse ;  /* 0x000000ffff237224 */ /* 0x100fe400078e0057 */
[----:B------:R-:W-:Y:S01]  /*4060*/  F2FP.SATFINITE.E4M3.F32.PACK_AB_MERGE_C R185, R43, R42, R46 ;  /* 0x0000002a2bb9723e */ /* 0x000fe2000480702e */
[----:B------:R-:W-:Y:S01]  /*4070*/  IMAD.MOV.U32 R46, RZ, RZ, R87 ;  /* 0x000000ffff2e7224 */ /* 0x000fe200078e0057 */
[----:B------:R-:W-:Y:S01]  /*4080*/  MOV R42, R87 ;  /* 0x00000057002a7202 */ /* 0x000fe20000000f00 */
        /* <DEDUP_REMOVED lines=44> */
[----:B------:R-:W-:Y:S01]  /*4350*/  MOV R25, R87 ;  /* 0x0000005700197202 */ /* 0x000fe20000000f00 */
        /* <DEDUP_REMOVED lines=79> */
.L_x_7132:
[----:B------:R-:W-:Y:S01]  /*4850*/  ISETP.NE.AND P2, PT, RZ, UR43, PT ;  /* 0x0000002bff007c0c */ /* 0x000fe2000bf45270 */
[----:B------:R-:W-:-:S04]  /*4860*/  UISETP.NE.AND UP0, UPT, UR28, 0x1, UPT ;  /* 0x000000011c00788c */ /* 0x000fc8000bf05270 */
[----:B------:R-:W-:-:S04]  /*4870*/  USEL UR44, URZ, 0x1, UP0 ;  /* 0x000000013f2c7887 */ /* 0x000fc80008000000 */
[----:B------:R-:W-:-:S04]  /*4880*/  ULOP3.LUT UR44, UR29, UR44, URZ, 0x3c, !UPT ;  /* 0x0000002c1d2c7292 */ /* 0x000fc8000f8e3c3f */
[----:B------:R-:W-:Y:S08]  /*4890*/  @P2 BRA `(.L_x_7122) ;  /* 0x0000000000442947 */ /* 0x000ff00003800000 */
[----:B------:R-:W-:Y:S05]  /*48a0*/  @!P0 BRA `(.L_x_7123) ;  /* 0x0000000000048947 */ /* 0x000fea0003800000 */
[----:B------:R-:W-:Y:S01]  /*48b0*/  BPT.TRAP 0x1 ;  /* 0x000000040000795c */ /* 0x000fe20000300000 */
.L_x_7123:
        /* <DEDUP_REMOVED lines=12> */
.L_x_7124:
[----:B-1----:R-:W-:Y:S05]  /*4980*/  @P1 BRA `(.L_x_7122) ;  /* 0x0000000000081947 */ /* 0x002fea0003800000 */
[----:B------:R-:W1:Y:S02]  /*4990*/  SYNCS.PHASECHK.TRANS64.TRYWAIT P1, [UR6+0x22830], R3 ;  /* 0x02283003ff0075a7 */ /* 0x000e640008020146 */
[----:B-1----:R-:W-:Y:S05]  /*49a0*/  @!P1 BRA `(.L_x_7125) ;  /* 0x000000c400889947 */ /* 0x002fea0003800000 */
.L_x_7122:
[----:B01----:R-:W-:Y:S01]  /*49b0*/  VIADD R3, R22, 0x8 ;  /* 0x0000000816037836 */ /* 0x003fe20000000000 */
[----:B------:R-:W-:Y:S01]  /*49c0*/  R2UR UR30, R0 ;  /* 0x00000000001e72ca */ /* 0x000fe200000e0000 */
[----:B------:R-:W-:Y:S01]  /*49d0*/  UIADD3 UR36, UR28, 0x1, URZ ;  /* 0x000000011c247890 */ /* 0x000fe2000fffe03f */
[----:B------:R-:W-:Y:S02]  /*49e0*/  UMOV UR19, 0x40000040 ;  /* 0x4000004000137882 */ /* 0x000fe40000000000 */
[----:B------:R0:W-:Y:S01]  /*49f0*/  BAR.SYNC.DEFER_BLOCKING R3, 0x100 ;  /* 0x000400030000751d */ /* 0x0001e20000010000 */
[----:B------:R-:W-:-:S04]  /*4a00*/  UISETP.NE.AND UP0, UPT, UR36, 0x2, UPT ;  /* 0x000000022400788c */ /* 0x000fc8000bf05270 */
[----:B------:R-:W-:Y:S01]  /*4a10*/  USEL UR36, UR36, URZ, UP0 ;  /* 0x0000003f24247287 */ /* 0x000fe20008000000 */
[----:B------:R-:W-:Y:S01]  /*4a20*/  UMOV UR20, UR16 ;  /* 0x0000001000147c82 */ /* 0x000fe20008000000 */
[----:B------:R-:W-:Y:S02]  /*4a30*/  UMOV UR21, UR17 ;  /* 0x0000001100157c82 */ /* 0x000fe40008000000 */
[----:B------:R-:W-:Y:S01]  /*4a40*/  UIMAD UR30, UR36, 0x500, UR30 ;  /* 0x00000500241e78a4 */ /* 0x000fe2000f8e021e */
[----:B------:R-:W-:Y:S01]  /*4a50*/  UMOV UR23, 0x40000040 ;  /* 0x4000004000177882 */ /* 0x000fe20000000000 */
[----:B------:R-:W-:Y:S02]  /*4a60*/  UMOV UR24, UR16 ;  /* 0x0000001000187c82 */ /* 0x000fe40008000000 */
[----:B------:R-:W-:Y:S02]  /*4a70*/  UIADD3 UR22, UR30, 0x100, URZ ;  /* 0x000001001e167890 */ /* 0x000fe4000fffe03f */
[----:B------:R-:W-:-:S02]  /*4a80*/  UIADD3 UR26, UR30, 0x200, URZ ;  /* 0x000002001e1a7890 */ /* 0x000fc4000fffe03f */
[----:B------:R-:W-:Y:S01]  /*4a90*/  UMOV UR18, UR30 ;  /* 0x0000001e00127c82 */ /* 0x000fe20008000000 */
        /* <DEDUP_REMOVED lines=115> */
.L_x_7127:
        /* <DEDUP_REMOVED lines=9> */
.L_x_7128:
[----:B-1----:R-:W-:Y:S05]  /*5260*/  @P1 BRA `(.L_x_7126) ;  /* 0x0000000000081947 */ /* 0x002fea0003800000 */
[----:B------:R-:W1:Y:S02]  /*5270*/  SYNCS.PHASECHK.TRANS64.TRYWAIT P1, [UR6+0x22850], R3 ;  /* 0x02285003ff0075a7 */ /* 0x000e640008020146 */
[----:B-1----:R-:W-:Y:S05]  /*5280*/  @!P1 BRA `(.L_x_7129) ;  /* 0x000000bc00689947 */ /* 0x002fea0003800000 */
.L_x_7126:
        /* <DEDUP_REMOVED lines=37> */
.L_x_7130:
        /* <DEDUP_REMOVED lines=344> */
.L_x_7131:
        /* <DEDUP_REMOVED lines=116> */
.L_x_7121:
[----:B------:R-:W-:Y:S06]  /*71a0*/  BAR.ARV 0x8, 0x180 ;  /* 0x0206000000007b1d */ /* 0x000fec0000002000 */
[----:B------:R-:W-:Y:S05]  /*71b0*/  @!P0 BRA `(.L_x_7133) ;  /* 0x0000000000048947 */ /* 0x000fea0003800000 */
[----:B------:R-:W-:Y:S01]  /*71c0*/  BPT.TRAP 0x1 ;  /* 0x000000040000795c */ /* 0x000fe20000300000 */
.L_x_7133:
        /* <DEDUP_REMOVED lines=9> */
.L_x_7134:
[----:B-1----:R-:W-:Y:S05]  /*7260*/  @P1 BRA `(.L_x_7135) ;  /* 0x0000000000081947 */ /* 0x002fea0003800000 */
[----:B------:R-:W1:Y:S02]  /*7270*/  SYNCS.PHASECHK.TRANS64.TRYWAIT P1, [UR9+0x22850], R0 ;  /* 0x02285000ff0075a7 */ /* 0x000e640008020149 */
[----:B-1----:R-:W-:Y:S05]  /*7280*/  @!P1 BRA `(.L_x_7136) ;  /* 0x0000009c00809947 */ /* 0x002fea0003800000 */
.L_x_7135:
[----:B------:R-:W-:Y:S01]  /*7290*/  UIADD3 UR4, UR4, 0x400, URZ ;  /* 0x0000040004047890 */ /* 0x000fe2000fffe03f */
[----:B------:R-:W-:Y:S01]  /*72a0*/  WARPGROUP.ARRIVE ;  /* 0x00000000000079c5 */ /* 0x000fe20000000000 */
[----:B------:R-:W-:Y:S01]  /*72b0*/  UMOV UR7, 0xc0000010 ;  /* 0xc000001000077882 */ /* 0x000fe20000000000 */
[----:B------:R-:W-:Y:S01]  /*72c0*/  ULDC.64 UR10, c[0x0][0x9a0] ;  /* 0x00026800000a7ab9 */ /* 0x000fe20000000a00 */
[----:B------:R-:W-:Y:S01]  /*72d0*/  USHF.R.U32.HI UR4, URZ, 0x4, UR4 ;  /* 0x000000043f047899 */ /* 0x000fe20008011604 */
[----:B-1----:R-:W-:Y:S01]  /*72e0*/  IMAD.MOV.U32 R7, RZ, RZ, 0x3f800000 ;  /* 0x3f800000ff077424 */ /* 0x002fe200078e00ff */
        /* <DEDUP_REMOVED lines=9> */
[----:B------:R-:W-:Y:S01]  /*7380*/  QGMMA.64x128x32.F32.E4M3.E4M3 R24, R172, gdesc[UR4], R24, gsb0 ;  /* 0x01e00004ac187df3 */ /* 0x000fe20008000818 */
[----:B------:R-:W-:Y:S01]  /*7390*/  UMOV UR7, 0xc0000010 ;  /* 0xc000001000077882 */ /* 0x000fe20000000000 */
[----:B------:R-:W-:Y:S01]  /*73a0*/  UMOV UR6, UR4 ;  /* 0x0000000400067c82 */ /* 0x000fe20008000000 */
[----:B------:R-:W-:Y:S01]  /*73b0*/  @UP0 UIMAD.WIDE.U32 UR4, UR38, UR12, URZ ;  /* 0x0000000c260402a5 */ /* 0x000fe2000f8e003f */
[----:B------:R-:W-:Y:S02]  /*73c0*/  WARPGROUP.DEPBAR.LE gsb0, 0x0 ;  /* 0x00008000000079c5 */ /* 0x000fe40000010000 */
[----:B------:R-:W-:-:S06]  /*73d0*/  WARPGROUP.ARRIVE ;  /* 0x00000000000079c5 */ /* 0x000fcc0000000000 */
[----:B------:R-:W-:Y:S01]  /*73e0*/  QGMMA.64x128x32.F32.E4M3.E4M3 R24, R176, gdesc[UR4], R24, gsb0 ;  /* 0x01e00004b0187df3 */ /* 0x000fe20008000818 */
        /* <DEDUP_REMOVED lines=11> */
[----:B------:R-:W-:Y:S01]  /*74a0*/  UIADD3 UR4, UR8, 0x200, URZ ;  /* 0x0000020008047890 */ /* 0x000fe2000fffe03f */
[----:B------:R-:W-:-:S03]  /*74b0*/  IMAD.U32 R8, RZ, RZ, UR6 ;  /* 0x00000006ff087e24 */ /* 0x000fc6000f8e00ff */
[----:B------:R-:W-:Y:S01]  /*74c0*/  IMAD.U32 R9, RZ, RZ, UR7 ;  /* 0x00000007ff097e24 */ /* 0x000fe2000f8e00ff */
[----:B------:R-:W-:Y:S02]  /*74d0*/  UMOV UR7, 0xc0000010 ;  /* 0xc000001000077882 */ /* 0x000fe40000000000 */
[----:B------:R-:W-:Y:S02]  /*74e0*/  UMOV UR6, UR4 ;  /* 0x0000000400067c82 */ /* 0x000fe40008000000 */
[----:B------:R1:W2:Y:S01]  /*74f0*/  @P1 LDG.E R7, desc[UR52][R8.64] ;  /* 0x0000003408071981 */ /* 0x0002a2000c1e1900 */
[----:B------:R-:W-:Y:S01]  /*7500*/  UIADD3 UR4, UR8, 0x300, URZ ;  /* 0x0000030008047890 */ /* 0x000fe2000fffe03f */
[----:B------:R-:W-:Y:S02]  /*7510*/  WARPGROUP.DEPBAR.LE gsb0, 0x0 ;  /* 0x00008000000079c5 */ /* 0x000fe40000010000 */
[----:B------:R-:W-:-:S06]  /*7520*/  WARPGROUP.ARRIVE ;  /* 0x00000000000079c5 */ /* 0x000fcc0000000000 */
[----:B------:R-:W-:Y:S01]  /*7530*/  QGMMA.64x128x32.F32.E4M3.E4M3 R24, R180, gdesc[UR4], R24, gsb0 ;  /* 0x01e00004b4187df3 */ /* 0x000fe20008000818 */
[----:B------:R-:W-:Y:S01]  /*7540*/  UMOV UR6, UR4 ;  /* 0x0000000400067c82 */ /* 0x000fe20008000000 */
[----:B------:R-:W-:Y:S01]  /*7550*/  UMOV UR7, 0xc0000010 ;  /* 0xc000001000077882 */ /* 0x000fe20000000000 */
[----:B------:R-:W-:Y:S01]  /*7560*/  UIADD3 UR8, UR8, 0x400, URZ ;  /* 0x0000040008087890 */ /* 0x000fe2000fffe03f */
[----:B------:R-:W3:Y:S04]  /*7570*/  SHFL.BFLY PT, R11, R6, 0x2, 0x1f ;  /* 0x0c401f00060b7f89 */ /* 0x000ee800000e0000 */
[----:B------:R-:W4:Y:S01]  /*7580*/  SHFL.BFLY PT, R10, R5, 0x2, 0x1f ;  /* 0x0c401f00050a7f89 */ /* 0x000f2200000e0000 */
[----:B------:R-:W-:Y:S02]  /*7590*/  WARPGROUP.DEPBAR.LE gsb0, 0x0 ;  /* 0x00008000000079c5 */ /* 0x000fe40000010000 */
[----:B------:R-:W-:-:S06]  /*75a0*/  WARPGROUP.ARRIVE ;  /* 0x00000000000079c5 */ /* 0x000fcc0000000000 */
[----:B------:R-:W-:Y:S01]  /*75b0*/  QGMMA.64x128x32.F32.E4M3.E4M3 R24, R184, gdesc[UR4], R24, gsb0 ;  /* 0x01e00004b8187df3 */ /* 0x000fe20008000818 */
[----:B------:R-:W-:Y:S01]  /*75c0*/  UMOV UR6, UR8 ;  /* 0x0000000800067c82 */ /* 0x000fe20008000000 */
        /* <DEDUP_REMOVED lines=22> */
[----:B------:R-:W-:Y:S01]  /*7730*/  MOV R15, UR40 ;  /* 0x00000028000f7c02 */ /* 0x000fe20008000f00 */
[----:B------:R-:W-:-:S02]  /*7740*/  IMAD.U32 R20, RZ, RZ, UR40 ;  /* 0x00000028ff147e24 */ /* 0x000fc4000f8e00ff */
[----:B0-----:R-:W-:Y:S02]  /*7750*/  @P2 FMUL.FTZ R9, R9, 0.69314718246459960938 ;  /* 0x3f31721809092820 */ /* 0x001fe40000410000 */
[----:B------:R-:W-:Y:S01]  /*7760*/  @P2 FMUL.FTZ R8, R15, 0.69314718246459960938 ;  /* 0x3f3172180f082820 */ /* 0x000fe20000410000 */
[----:B------:R-:W-:Y:S01]  /*7770*/  @P3 FMUL.FTZ R20, R20, 0.69314718246459960938 ;  /* 0x3f31721814143820 */ /* 0x000fe20000410000 */
[----:B-1----:R-:W-:Y:S01]  /*7780*/  @P3 FMUL.FTZ R11, R11, 0.69314718246459960938 ;  /* 0x3f3172180b0b3820 */ /* 0x002fe20000410000 */
[----:B------:R-:W-:Y:S02]  /*7790*/  IMAD.MOV.U32 R5, RZ, RZ, -0x800000 ;  /* 0xff800000ff057424 */ /* 0x000fe400078e00ff */
[----:B--2---:R-:W-:Y:S01]  /*77a0*/  FMUL.FTZ R6, R6, R7 ;  /* 0x0000000706067220 */ /* 0x004fe20000410000 */
[----:B------:R-:W-:Y:S02]  /*77b0*/  IMAD.MOV.U32 R0, RZ, RZ, -0x800000 ;  /* 0xff800000ff007424 */ /* 0x000fe400078e00ff */
[----:B------:R-:W-:Y:S01]  /*77c0*/  @P2 FFMA.FTZ R5, R8, R3, R9 ;  /* 0x0000000308052223 */ /* 0x000fe20000010009 */
[----:B------:R-:W-:-:S01]  /*77d0*/  @P3 FFMA.FTZ R0, R20, R4, R11 ;  /* 0x0000000414003223 */ /* 0x000fc2000001000b */
[----:B---3--:R-:W-:Y:S01]  /*77e0*/  FMUL.FTZ R7, R10, R7 ;  /* 0x000000070a077220 */ /* 0x008fe20000410000 */
[----:B------:R-:W-:-:S02]  /*77f0*/  WARPGROUP.DEPBAR.LE gsb0, 0x0 ;  /* 0x00008000000079c5 */ /* 0x000fc40000010000 */
[----:B------:R-:W-:Y:S05]  /*7800*/  @!P0 BRA `(.L_x_7137) ;  /* 0x0000000000048947 */ /* 0x000fea0003800000 */
[----:B------:R-:W-:Y:S01]  /*7810*/  BPT.TRAP 0x1 ;  /* 0x000000040000795c */ /* 0x000fe20000300000 */
.L_x_7137:
        /* <DEDUP_REMOVED lines=74> */
.L_x_7113:
        /* <DEDUP_REMOVED lines=33> */
[----:B------:R-:W-:Y:S02]  /*7ed0*/  SEL R59, R12, R9, P0 ;  /* 0x000000090c3b7207 */ /* 0x000fe40000000000 */
[----:B------:R-:W-:Y:S02]  /*7ee0*/  SEL R61, R9, R12, P0 ;  /* 0x0000000c093d7207 */ /* 0x000fe40000000000 */
[----:B------:R-:W-:Y:S02]  /*7ef0*/  SEL R85, R10, R87, P0 ;  /* 0x000000570a557207 */ /* 0x000fe40000000000 */
[----:B------:R-:W-:-:S02]  /*7f00*/  SEL R87, R87, R10, P0 ;  /* 0x0000000a57577207 */ /* 0x000fc40000000000 */
[----:B------:R-:W-:Y:S02]  /*7f10*/  F2FP.BF16.F32.PACK_AB R28, R28, R29 ;  /* 0x0000001d1c1c723e */ /* 0x000fe400000010ff */
[----:B------:R-:W-:Y:S02]  /*7f20*/  F2FP.BF16.F32.PACK_AB R21, R20, R21 ;  /* 0x000000151415723e */ /* 0x000fe400000010ff */
[----:B------:R-:W-:Y:S02]  /*7f30*/  F2FP.BF16.F32.PACK_AB R100, R100, R103 ;  /* 0x000000676464723e */ /* 0x000fe400000010ff */
[----:B------:R-:W-:Y:S02]  /*7f40*/  F2FP.BF16.F32.PACK_AB R30, R30, R31 ;  /* 0x0000001f1e1e723e */ /* 0x000fe400000010ff */
[----:B------:R-:W-:Y:S02]  /*7f50*/  F2FP.BF16.F32.PACK_AB R56, R53, R56 ;  /* 0x000000383538723e */ /* 0x000fe400000010ff */
[----:B------:R-:W-:-:S02]  /*7f60*/  MOV R6, R3 ;  /* 0x0000000300067202 */ /* 0x000fc40000000f00 */
[----:B-1----:R-:W-:Y:S02]  /*7f70*/  MOV R7, R26 ;  /* 0x0000001a00077202 */ /* 0x002fe40000000f00 */
[----:B------:R-:W-:Y:S02]  /*7f80*/  SEL R53, R28, R21, P0 ;  /* 0x000000151c357207 */ /* 0x000fe40000000000 */
[----:B------:R-:W-:Y:S01]  /*7f90*/  SEL R55, R21, R28, P0 ;  /* 0x0000001c15377207 */ /* 0x000fe20000000000 */
[----:B------:R-:W-:Y:S01]  /*7fa0*/  IMAD.WIDE R8, R171, 0x2, R6 ;  /* 0x00000002ab087825 */ /* 0x000fe200078e0206 */
[----:B------:R-:W-:Y:S02]  /*7fb0*/  SEL R77, R30, R27, P0 ;  /* 0x0000001b1e4d7207 */ /* 0x000fe40000000000 */
[----:B------:R-:W-:Y:S02]  /*7fc0*/  SEL R79, R27, R30, P0 ;  /* 0x0000001e1b4f7207 */ /* 0x000fe40000000000 */
[----:B------:R-:W-:-:S02]  /*7fd0*/  IADD3 R95, P1, R8, 0x40, RZ ;  /* 0x00000040085f7810 */ /* 0x000fc40007f3e0ff */
[----:B------:R-:W-:Y:S02]  /*7fe0*/  IADD3 R91, P6, R8, 0x20, RZ ;  /* 0x00000020085b7810 */ /* 0x000fe40007fde0ff */
[----:B------:R-:W-:Y:S01]  /*7ff0*/  LOP3.LUT R10, R95, 0x380, RZ, 0xc0, !PT ;  /* 0x000003805f0a7812 */ /* 0x000fe200078ec0ff */
[--C-:B------:R-:W-:Y:S01]  /*8000*/  IMAD.X R27, RZ, RZ, R9.reuse, P1 ;  /* 0x000000ffff1b7224 */ /* 0x100fe200008e0609 */
[----:B------:R-:W-:Y:S01]  /*8010*/  LOP3.LUT R4, R91, 0x380, RZ, 0xc0, !PT ;  /* 0x000003805b047812 */ /* 0x000fe200078ec0ff */
[----:B------:R-:W-:Y:S01]  /*8020*/  IMAD.X R29, RZ, RZ, R9, P6 ;  /* 0x000000ffff1d7224 */ /* 0x000fe200030e0609 */
[----:B------:R-:W-:Y:S02]  /*8030*/  SHF.R.U64 R10, R10, 0x3, RZ ;  /* 0x000000030a0a7819 */ /* 0x000fe400000012ff */
[----:B------:R-:W-:Y:S02]  /*8040*/  IADD3 R105, P4, R8, 0x4020, RZ ;  /* 0x0000402008697810 */ /* 0x000fe40007f9e0ff */
[----:B------:R-:W-:-:S02]  /*8050*/  SHF.R.U64 R4, R4, 0x3, RZ ;  /* 0x0000000304047819 */ /* 0x000fc400000012ff */
[C---:B------:R-:W-:Y:S02]  /*8060*/  IADD3 R103, P3, R8.reuse, 0x4000, RZ ;  /* 0x0000400008677810 */ /* 0x040fe40007f7e0ff */
[----:B------:R-:W-:Y:S02]  /*8070*/  IADD3 R109, P6, R8, 0x4060, RZ ;  /* 0x00004060086d7810 */ /* 0x000fe40007fde0ff */
[----:B------:R-:W-:Y:S01]  /*8080*/  LOP3.LUT R26, R10, R95, RZ, 0x3c, !PT ;  /* 0x0000005f0a1a7212 */ /* 0x000fe200078e3cff */
[----:B------:R-:W-:Y:S01]  /*8090*/  IMAD.X R21, RZ, RZ, R9, P3 ;  /* 0x000000ffff157224 */ /* 0x000fe200018e0609 */
[----:B------:R-:W-:Y:S02]  /*80a0*/  LOP3.LUT R11, R8, 0x380, RZ, 0xc0, !PT ;  /* 0x00000380080b7812 */ /* 0x000fe400078ec0ff */
[----:B------:R-:W-:Y:S02]  /*80b0*/  LOP3.LUT R28, R4, R91, RZ, 0x3c, !PT ;  /* 0x0000005b041c7212 */ /* 0x000fe400078e3cff */
[----:B------:R-:W-:-:S02]  /*80c0*/  LOP3.LUT R10, R105, 0x380, RZ, 0xc0, !PT ;  /* 0x00000380690a7812 */ /* 0x000fc400078ec0ff */
[----:B------:R-:W-:Y:S02]  /*80d0*/  LOP3.LUT R4, R103, 0x380, RZ, 0xc0, !PT ;  /* 0x0000038067047812 */ /* 0x000fe400078ec0ff */
[----:B------:R-:W-:Y:S02]  /*80e0*/  LOP3.LUT R30, R109, 0x380, RZ, 0xc0, !PT ;  /* 0x000003806d1e7812 */ /* 0x000fe400078ec0ff */
[----:B------:R-:W-:Y:S02]  /*80f0*/  SHF.R.U64 R11, R11, 0x3, RZ ;  /* 0x000000030b0b7819 */ /* 0x000fe400000012ff */
[----:B------:R-:W-:Y:S02]  /*8100*/  SHF.R.U64 R10, R10, 0x3, RZ ;  /* 0x000000030a0a7819 */ /* 0x000fe400000012ff */
[----:B------:R-:W-:Y:S02]  /*8110*/  F2FP.BF16.F32.PACK_AB R101, R98, R101 ;  /* 0x000000656265723e */ /* 0x000fe400000010ff */
[----:B------:R-:W-:-:S02]  /*8120*/  F2FP.BF16.F32.PACK_AB R24, R24, R25 ;  /* 0x000000191818723e */ /* 0x000fc400000010ff */
[----:B------:R-:W-:Y:S02]  /*8130*/  F2FP.BF16.F32.PACK_AB R15, R14, R15 ;  /* 0x0000000f0e0f723e */ /* 0x000fe400000010ff */
[----:B------:R-:W-:Y:S02]  /*8140*/  SHF.R.U64 R4, R4, 0x3, RZ ;  /* 0x0000000304047819 */ /* 0x000fe400000012ff */
[----:B------:R-:W-:Y:S02]  /*8150*/  SHF.R.U64 R30, R30, 0x3, RZ ;  /* 0x000000031e1e7819 */ /* 0x000fe400000012ff */
[----:B------:R-:W-:Y:S02]  /*8160*/  F2FP.BF16.F32.PACK_AB R73, R73, R76 ;  /* 0x0000004c4949723e */ /* 0x000fe400000010ff */
[----:B------:R-:W-:Y:S02]  /*8170*/  F2FP.BF16.F32.PACK_AB R72, R69, R72 ;  /* 0x000000484548723e */ /* 0x000fe400000010ff */
[----:B------:R-:W-:-:S02]  /*8180*/  F2FP.BF16.F32.PACK_AB R96, R96, R99 ;  /* 0x000000636060723e */ /* 0x000fc400000010ff */
[----:B------:R-:W-:Y:S02]  /*8190*/  F2FP.BF16.F32.PACK_AB R97, R94, R97 ;  /* 0x000000615e61723e */ /* 0x000fe400000010ff */
[----:B------:R-:W-:Y:S02]  /*81a0*/  F2FP.BF16.F32.PACK_AB R65, R65, R68 ;  /* 0x000000444141723e */ /* 0x000fe400000010ff */
[----:B------:R-:W-:Y:S02]  /*81b0*/  F2FP.BF16.F32.PACK_AB R93, R90, R93 ;  /* 0x0000005d5a5d723e */ /* 0x000fe400000010ff */
[C---:B------:R-:W-:Y:S02]  /*81c0*/  IADD3 R99, P2, R8.reuse, 0x60, RZ ;  /* 0x0000006008637810 */ /* 0x040fe40007f5e0ff */
[----:B------:R-:W-:Y:S02]  /*81d0*/  IADD3 R107, P5, R8, 0x4040, RZ ;  /* 0x00004040086b7810 */ /* 0x000fe40007fbe0ff */
[----:B------:R-:W-:Y:S01]  /*81e0*/  F2FP.BF16.F32.PACK_AB R57, R57, R60 ;  /* 0x0000003c3939723e */ /* 0x000fe200000010ff */
[--C-:B------:R-:W-:Y:S01]  /*81f0*/  IMAD.X R25, RZ, RZ, R9.reuse, P2 ;  /* 0x000000ffff197224 */ /* 0x100fe200010e0609 */
[----:B------:R-:W-:Y:S01]  /*8200*/  F2FP.BF16.F32.PACK_AB R89, R52, R89 ;  /* 0x000000593459723e */ /* 0x000fe200000010ff */
[--C-:B------:R-:W-:Y:S01]  /*8210*/  IMAD.X R13, RZ, RZ, R9.reuse, P5 ;  /* 0x000000ffff0d7224 */ /* 0x100fe200028e0609 */
[----:B------:R-:W-:Y:S01]  /*8220*/  LOP3.LUT R8, R11, R8, RZ, 0x3c, !PT ;  /* 0x000000080b087212 */ /* 0x000fe200078e3cff */
[----:B------:R-:W-:Y:S01]  /*8230*/  IMAD.X R11, RZ, RZ, R9, P6 ;  /* 0x000000ffff0b7224 */ /* 0x000fe200030e0609 */
[----:B------:R-:W-:-:S02]  /*8240*/  LOP3.LUT R14, R10, R105, RZ, 0x3c, !PT ;  /* 0x000000690a0e7212 */ /* 0x000fc400078e3cff */
[----:B------:R-:W-:Y:S02]  /*8250*/  F2FP.BF16.F32.PACK_AB R46, R46, R47 ;  /* 0x0000002f2e2e723e */ /* 0x000fe400000010ff */
[----:B------:R-:W-:Y:S02]  /*8260*/  F2FP.BF16.F32.PACK_AB R43, R42, R43 ;  /* 0x0000002b2a2b723e */ /* 0x000fe400000010ff */
[----:B------:R-:W-:Y:S02]  /*8270*/  F2FP.BF16.F32.PACK_AB R36, R36, R37 ;  /* 0x000000252424723e */ /* 0x000fe400000010ff */
        /* <DEDUP_REMOVED lines=8> */
[----:B------:R-:W-:Y:S02]  /*8300*/  F2FP.BF16.F32.PACK_AB R41, R40, R41 ;  /* 0x000000292829723e */ /* 0x000fe400000010ff */
[----:B------:R-:W-:Y:S02]  /*8310*/  F2FP.BF16.F32.PACK_AB R35, R34, R35 ;  /* 0x000000232223723e */ /* 0x000fe400000010ff */
[----:B------:R-:W-:-:S02]  /*8320*/  F2FP.BF16.F32.PACK_AB R33, R32, R33 ;  /* 0x000000212021723e */ /* 0x000fc400000010ff */
        /* <DEDUP_REMOVED lines=19> */
[----:B------:R-:W-:Y:S02]  /*8460*/  MOV R21, R10 ;  /* 0x0000000a00157202 */ /* 0x000fe40000000f00 */
[----:B------:R-:W-:Y:S02]  /*8470*/  SEL R41, R41, R44, P0 ;  /* 0x0000002c29297207 */ /* 0x000fe40000000000 */
[----:B------:R-:W-:Y:S02]  /*8480*/  SEL R33, R33, R36, P0 ;  /* 0x0000002421217207 */ /* 0x000fe40000000000 */
[----:B------:R-:W-:Y:S02]  /*8490*/  SEL R35, R35, R38, P0 ;  /* 0x0000002623237207 */ /* 0x000fe40000000000 */
[----:B------:R-:W-:-:S02]  /*84a0*/  MOV R62, R14 ;  /* 0x0000000e003e7202 */ /* 0x000fc40000000f00 */
[----:B------:R-:W-:Y:S02]  /*84b0*/  MOV R68, R26 ;  /* 0x0000001a00447202 */ /* 0x000fe40000000f00 */
[----:B------:R-:W-:Y:S02]  /*84c0*/  LOP3.LUT R12, R99, 0x380, RZ, 0xc0, !PT ;  /* 0x00000380630c7812 */ /* 0x000fe400078ec0ff */
[----:B------:R-:W-:Y:S02]  /*84d0*/  MOV R52, R8 ;  /* 0x0000000800347202 */ /* 0x000fe40000000f00 */
[----:B------:R-:W-:Y:S02]  /*84e0*/  SHF.R.U64 R12, R12, 0x3, RZ ;  /* 0x000000030c0c7819 */ /* 0x000fe400000012ff */
[----:B------:R-:W-:Y:S02]  /*84f0*/  MOV R54, R28 ;  /* 0x0000001c00367202 */ /* 0x000fe40000000f00 */
[----:B------:R-:W-:-:S02]  /*8500*/  LOP3.LUT R24, R12, R99, RZ, 0x3c, !PT ;  /* 0x000000630c187212 */ /* 0x000fc400078e3cff */
[----:B------:R-:W-:Y:S02]  /*8510*/  LOP3.LUT R12, R107, 0x380, RZ, 0xc0, !PT ;  /* 0x000003806b0c7812 */ /* 0x000fe400078ec0ff */
[----:B------:R-:W-:Y:S02]  /*8520*/  MOV R66, R24 ;  /* 0x0000001800427202 */ /* 0x000fe40000000f00 */
[----:B------:R-:W-:Y:S02]  /*8530*/  SHF.R.U64 R12, R12, 0x3, RZ ;  /* 0x000000030c0c7819 */ /* 0x000fe400000012ff */
[----:B------:R-:W-:Y:S02]  /*8540*/  PLOP3.LUT P2, PT, PT, PT, UP0, 0x80, 0x0 ;  /* 0x000000000000781c */ /* 0x000fe40003f4f008 */
[----:B------:R-:W-:-:S04]  /*8550*/  LOP3.LUT R12, R12, R107, RZ, 0x3c, !PT ;  /* 0x0000006b0c0c7212 */ /* 0x000fc800078e3cff */
[----:B------:R-:W-:Y:S02]  /*8560*/  MOV R60, R12 ;  /* 0x0000000c003c7202 */ /* 0x000fe40000000f00 */
[----:B--2---:R-:W-:Y:S01]  /*8570*/  LOP3.LUT R4, R48, 0x2, RZ, 0x3c, !PT ;  /* 0x0000000230047812 */ /* 0x004fe200078e3cff */
[----:B------:R-:W-:Y:S04]  /*8580*/  SHFL.IDX PT, R31, R31, R48, 0x1c1f ;  /* 0x001c1f301f1f7589 */ /* 0x000fe800000e0000 */
[----:B------:R-:W0:Y:S04]  /*8590*/  SHFL.IDX PT, R10, R101, R4, 0x1c1f ;  /* 0x001c1f04650a7589 */ /* 0x000e2800000e0000 */
[----:B------:R-:W-:Y:S04]  /*85a0*/  SHFL.IDX PT, R37, R37, R48, 0x1c1f ;  /* 0x001c1f3025257589 */ /* 0x000fe800000e0000 */
[----:B------:R-:W-:Y:S04]  /*85b0*/  SHFL.IDX PT, R63, R63, R48, 0x1c1f ;  /* 0x001c1f303f3f7589 */ /* 0x000fe800000e0000 */
[----:B------:R-:W1:Y:S04]  /*85c0*/  SHFL.IDX PT, R14, R97, R4, 0x1c1f ;  /* 0x001c1f04610e7589 */ /* 0x000e6800000e0000 */
[----:B------:R-:W2:Y:S04]  /*85d0*/  SHFL.IDX PT, R32, R73, R4, 0x1c1f ;  /* 0x001c1f0449207589 */ /* 0x000ea800000e0000 */
[----:B------:R-:W-:Y:S04]  /*85e0*/  SHFL.IDX PT, R39, R39, R48, 0x1c1f ;  /* 0x001c1f3027277589 */ /* 0x000fe800000e0000 */
[----:B------:R-:W-:Y:S01]  /*85f0*/  SHFL.IDX PT, R67, R67, R48, 0x1c1f ;  /* 0x001c1f3043437589 */ /* 0x000fe200000e0000 */
[----:B0-----:R-:W-:-:S02]  /*8600*/  SEL R8, R31, R10, P0 ;  /* 0x0000000a1f087207 */ /* 0x001fc40000000000 */
        /* <DEDUP_REMOVED lines=9> */
[----:B------:R-:W1:Y:S04]  /*86a0*/  SHFL.IDX PT, R30, R89, R4, 0x1c1f ;  /* 0x001c1f04591e7589 */ /* 0x000e6800000e0000 */
[----:B------:R2:W4:Y:S04]  /*86b0*/  SHFL.IDX PT, R40, R57, R4, 0x1c1f ;  /* 0x001c1f0439287589 */ /* 0x00052800000e0000 */
[----:B------:R-:W-:Y:S01]  /*86c0*/  SHFL.IDX PT, R71, R71, R48, 0x1c1f ;  /* 0x001c1f3047477589 */ /* 0x000fe200000e0000 */
[----:B0-----:R-:W-:-:S02]  /*86d0*/  SEL R24, R39, R26, P0 ;  /* 0x0000001a27187207 */ /* 0x001fc40000000000 */
[----:B------:R-:W-:Y:S01]  /*86e0*/  SEL R26, R26, R39, P0 ;  /* 0x000000271a1a7207 */ /* 0x000fe20000000000 */
[----:B------:R-:W0:Y:S01]  /*86f0*/  SHFL.IDX PT, R42, R43, R4, 0x1c1f ;  /* 0x001c1f042b2a7589 */ /* 0x000e2200000e0000 */
[----:B---3--:R-:W-:Y:S01]  /*8700*/  SEL R13, R67, R34, P0 ;  /* 0x00000022430d7207 */ /* 0x008fe20000000000 */
[----:B------:R-:W-:Y:S01]  /*8710*/  BAR.SYNC.DEFER_BLOCKING 0x1, 0x100 ;  /* 0x0044000000007b1d */ /* 0x000fe20000010000 */
[----:B------:R-:W-:-:S05]  /*8720*/  SEL R15, R34, R67, P0 ;  /* 0x00000043220f7207 */ /* 0x000fca0000000000 */
[----:B------:R-:W-:Y:S01]  /*8730*/  UMOV UR4, URZ ;  /* 0x0000003f00047c82 */ /* 0x000fe20008000000 */
[----:B------:R-:W-:Y:S01]  /*8740*/  ULDC UR8, c[0x0][0xa88] ;  /* 0x0002a20000087ab9 */ /* 0x000fe20000000800 */
[----:B------:R-:W-:Y:S01]  /*8750*/  SHFL.IDX PT, R47, R47, R48, 0x1c1f ;  /* 0x001c1f302f2f7589 */ /* 0x000fe200000e0000 */
[----:B-1----:R-:W-:Y:S01]  /*8760*/  SEL R28, R45, R30, P0 ;  /* 0x0000001e2d1c7207 */ /* 0x002fe20000000000 */
[----:B--2---:R-:W1:Y:S01]  /*8770*/  LDC R57, c[0x0][0xbe8] ;  /* 0x0002fa00ff397b82 */ /* 0x004e620000000800 */
[----:B------:R-:W-:Y:S01]  /*8780*/  SEL R30, R30, R45, P0 ;  /* 0x0000002d1e1e7207 */ /* 0x000fe20000000000 */
[----:B------:R-:W-:Y:S01]  /*8790*/  SHFL.IDX PT, R49, R49, R48, 0x1c1f ;  /* 0x001c1f3031317589 */ /* 0x000fe200000e0000 */
[----:B----4-:R-:W-:Y:S02]  /*87a0*/  SEL R25, R69, R40, P0 ;  /* 0x0000002845197207 */ /* 0x010fe40000000000 */
[----:B------:R-:W-:Y:S01]  /*87b0*/  SEL R27, R40, R69, P0 ;  /* 0x00000045281b7207 */ /* 0x000fe20000000000 */
[----:B------:R-:W-:Y:S04]  /*87c0*/  SHFL.IDX PT, R75, R75, R48, 0x1c1f ;  /* 0x001c1f304b4b7589 */ /* 0x000fe800000e0000 */
[----:B------:R-:W2:Y:S01]  /*87d0*/  SHFL.IDX PT, R20, R41, R4, 0x1c1f ;  /* 0x001c1f0429147589 */ /* 0x000ea200000e0000 */
[----:B0-----:R-:W-:-:S02]  /*87e0*/  SEL R29, R71, R42, P0 ;  /* 0x0000002a471d7207 */ /* 0x001fc40000000000 */
[----:B------:R-:W-:Y:S01]  /*87f0*/  SEL R31, R42, R71, P0 ;  /* 0x000000472a1f7207 */ /* 0x000fe20000000000 */
[----:B------:R-:W0:Y:S04]  /*8800*/  SHFL.IDX PT, R36, R33, R4, 0x1c1f ;  /* 0x001c1f0421247589 */ /* 0x000e2800000e0000 */
[----:B------:R-:W3:Y:S04]  /*8810*/  SHFL.IDX PT, R46, R35, R4, 0x1c1f ;  /* 0x001c1f04232e7589 */ /* 0x000ee800000e0000 */
[----:B------:R-:W-:Y:S04]  /*8820*/  SHFL.IDX PT, R53, R53, R48, 0x1c1f ;  /* 0x001c1f3035357589 */ /* 0x000fe800000e0000 */
[----:B------:R-:W-:Y:S04]  /*8830*/  SHFL.IDX PT, R77, R77, R48, 0x1c1f ;  /* 0x001c1f304d4d7589 */ /* 0x000fe800000e0000 */
[----:B------:R-:W4:Y:S04]  /*8840*/  SHFL.IDX PT, R38, R55, R4, 0x1c1f ;  /* 0x001c1f0437267589 */ /* 0x000f2800000e0000 */
[----:B------:R-:W1:Y:S01]  /*8850*/  SHFL.IDX PT, R50, R79, R4, 0x1c1f ;  /* 0x001c1f044f327589 */ /* 0x000e6200000e0000 */
[----:B--2---:R-:W-:-:S02]  /*8860*/  SEL R32, R47, R20, P0 ;  /* 0x000000142f207207 */ /* 0x004fc40000000000 */
[----:B------:R-:W-:Y:S01]  /*8870*/  SEL R34, R20, R47, P0 ;  /* 0x0000002f14227207 */ /* 0x000fe20000000000 */
[----:B------:R-:W-:Y:S01]  /*8880*/  SHFL.IDX PT, R81, R81, R48, 0x1c1f ;  /* 0x001c1f3051517589 */ /* 0x000fe200000e0000 */
[----:B0-----:R-:W-:Y:S02]  /*8890*/  SEL R40, R49, R36, P0 ;  /* 0x0000002431287207 */ /* 0x001fe40000000000 */
[----:B------:R-:W-:Y:S01]  /*88a0*/  SEL R42, R36, R49, P0 ;  /* 0x00000031242a7207 */ /* 0x000fe20000000000 */
[----:B------:R-:W0:Y:S01]  /*88b0*/  SHFL.IDX PT, R56, R83, R4, 0x1c1f ;  /* 0x001c1f0453387589 */ /* 0x000e2200000e0000 */
[----:B---3--:R-:W-:Y:S02]  /*88c0*/  SEL R33, R75, R46, P0 ;  /* 0x0000002e4b217207 */ /* 0x008fe40000000000 */
[----:B------:R-:W-:Y:S01]  /*88d0*/  SEL R35, R46, R75, P0 ;  /* 0x0000004b2e237207 */ /* 0x000fe20000000000 */
[----:B------:R-:W-:Y:S04]  /*88e0*/  SHFL.IDX PT, R59, R59, R48, 0x1c1f ;  /* 0x001c1f303b3b7589 */ /* 0x000fe800000e0000 */
[----:B------:R-:W-:Y:S04]  /*88f0*/  SHFL.IDX PT, R85, R85, R48, 0x1c1f ;  /* 0x001c1f3055557589 */ /* 0x000fe800000e0000 */
[----:B------:R-:W2:Y:S01]  /*8900*/  SHFL.IDX PT, R44, R61, R4, 0x1c1f ;  /* 0x001c1f043d2c7589 */ /* 0x000ea200000e0000 */
[----:B----4-:R-:W-:-:S02]  /*8910*/  SEL R36, R53, R38, P0 ;  /* 0x0000002635247207 */ /* 0x010fc40000000000 */
[----:B------:R-:W-:Y:S01]  /*8920*/  SEL R38, R38, R53, P0 ;  /* 0x0000003526267207 */ /* 0x000fe20000000000 */
[----:B------:R-:W3:Y:S01]  /*8930*/  SHFL.IDX PT, R58, R87, R4, 0x1c1f ;  /* 0x001c1f04573a7589 */ /* 0x000ee200000e0000 */
[----:B-1----:R-:W-:Y:S02]  /*8940*/  SEL R41, R77, R50, P0 ;  /* 0x000000324d297207 */ /* 0x002fe40000000000 */
[----:B------:R-:W-:Y:S01]  /*8950*/  SEL R43, R50, R77, P0 ;  /* 0x0000004d322b7207 */ /* 0x000fe20000000000 */
[----:B------:R2:W-:Y:S04]  /*8960*/  STSM.16.M88.4 [R52], R8 ;  /* 0x0000000834007844 */ /* 0x0005e80000000200 */
[----:B------:R1:W-:Y:S01]  /*8970*/  STSM.16.M88.4 [R54], R12 ;  /* 0x0000000c36007844 */ /* 0x0003e20000000200 */
[----:B0-----:R-:W-:-:S02]  /*8980*/  SEL R37, R81, R56, P0 ;  /* 0x0000003851257207 */ /* 0x001fc40000000000 */
[----:B------:R-:W-:Y:S01]  /*8990*/  SEL R39, R56, R81, P0 ;  /* 0x0000005138277207 */ /* 0x000fe20000000000 */
[----:B------:R0:W-:Y:S04]  /*89a0*/  STSM.16.M88.4 [R68], R24 ;  /* 0x0000001844007844 */ /* 0x0001e80000000200 */
[----:B------:R0:W-:Y:S01]  /*89b0*/  STSM.16.M88.4 [R66], R28 ;  /* 0x0000001c42007844 */ /* 0x0001e20000000200 */
[----:B--2---:R-:W-:-:S03]  /*89c0*/  SEL R52, R59, R44, P0 ;  /* 0x0000002c3b347207 */ /* 0x004fc60000000000 */
[----:B------:R0:W-:Y:S01]  /*89d0*/  STSM.16.M88.4 [R64], R32 ;  /* 0x0000002040007844 */ /* 0x0001e20000000200 */
[----:B------:R-:W-:Y:S01]  /*89e0*/  IMAD.U32 R8, RZ, RZ, UR6 ;  /* 0x00000006ff087e24 */ /* 0x000fe2000f8e00ff */
[----:B-1----:R-:W-:Y:S02]  /*89f0*/  SEL R54, R44, R59, P0 ;  /* 0x0000003b2c367207 */ /* 0x002fe40000000000 */
[----:B------:R0:W-:Y:S01]  /*8a00*/  STSM.16.M88.4 [R62], R40 ;  /* 0x000000283e007844 */ /* 0x0001e20000000200 */
[----:B---3--:R-:W-:Y:S01]  /*8a10*/  SEL R53, R85, R58, P0 ;  /* 0x0000003a55357207 */ /* 0x008fe20000000000 */
[----:B------:R-:W-:Y:S01]  /*8a20*/  IMAD.U32 R9, RZ, RZ, UR7 ;  /* 0x00000007ff097e24 */ /* 0x000fe2000f8e00ff */
[----:B------:R-:W-:Y:S01]  /*8a30*/  SEL R55, R58, R85, P0 ;  /* 0x000000553a377207 */ /* 0x000fe20000000000 */
[----:B------:R0:W-:Y:S01]  /*8a40*/  STSM.16.M88.4 [R60], R36 ;  /* 0x000000243c007844 */ /* 0x0001e20000000200 */
[----:B------:R-:W-:-:S03]  /*8a50*/  ULDC.64 UR6, c[0x0][0xc08] ;  /* 0x0003020000067ab9 */ /* 0x000fc60000000a00 */
[----:B------:R0:W-:Y:S01]  /*8a60*/  STSM.16.M88.4 [R21], R52 ;  /* 0x0000003415007844 */ /* 0x0001e20000000200 */
[----:B------:R-:W-:Y:S06]  /*8a70*/  BAR.SYNC.DEFER_BLOCKING 0x1, 0x100 ;  /* 0x0044000000007b1d */ /* 0x000fec0000010000 */
[----:B------:R-:W2:Y:S01]  /*8a80*/  @P2 LDG.E R4, desc[UR52][R8.64] ;  /* 0x0000003408042981 */ /* 0x000ea2000c1e1900 */
[----:B------:R-:W-:Y:S01]  /*8a90*/  UISETP.NE.U32.AND UP1, UPT, UR6, URZ, UPT ;  /* 0x0000003f0600728c */ /* 0x000fe2000bf25070 */
[----:B------:R-:W-:Y:S01]  /*8aa0*/  ISETP.NE.AND P1, PT, R57, 0x1, PT ;  /* 0x000000013900780c */ /* 0x000fe20003f25270 */
[----:B------:R-:W-:-:S02]  /*8ab0*/  IMAD.U32 R13, RZ, RZ, UR41 ;  /* 0x00000029ff0d7e24 */ /* 0x000fc4000f8e00ff */
[----:B------:R-:W-:-:S06]  /*8ac0*/  UISETP.NE.AND.EX UP1, UPT, UR7, URZ, UPT, UP1 ;  /* 0x0000003f0700728c */ /* 0x000fcc000bf25310 */
[----:B------:R-:W-:-:S04]  /*8ad0*/  PLOP3.LUT P0, PT, PT, PT, UP1, 0x80, 0x0 ;  /* 0x000000000000781c */ /* 0x000fc80003f0f018 */
[----:B------:R-:W1:Y:S01]  /*8ae0*/  @P1 LDC R10, c[0x0][0xbec] ;  /* 0x0002fb00ff0a1b82 */ /* 0x000e620000000800 */
[----:B------:R-:W-:-:S04]  /*8af0*/  @UP1 ULEA UR6, UP2, UR38, UR6, 0x2 ;  /* 0x0000000626061291 */ /* 0x000fc8000f84103f */
[----:B------:R-:W-:Y:S02]  /*8b00*/  @UP1 ULEA.HI.X UR7, UR38, UR7, UR39, 0x2, UP2 ;  /* 0x0000000726071291 */ /* 0x000fe400090f1427 */
[----:B------:R-:W-:Y:S01]  /*8b10*/  IMAD.U32 R14, RZ, RZ, UR6 ;  /* 0x00000006ff0e7e24 */ /* 0x000fe2000f8e00ff */
[----:B------:R-:W3:Y:S03]  /*8b20*/  @P1 LDC R12, c[0x0][0xbf0] ;  /* 0x0002fc00ff0c1b82 */ /* 0x000ee60000000800 */
[----:B------:R-:W-:Y:S02]  /*8b30*/  MOV R15, UR7 ;  /* 0x00000007000f7c02 */ /* 0x000fe40008000f00 */
[----:B--2---:R-:W-:Y:S01]  /*8b40*/  @P2 R2UR UR4, R4 ;  /* 0x00000000040422ca */ /* 0x004fe200000e0000 */
[----:B------:R-:W-:-:S06]  /*8b50*/  IMAD.U32 R4, RZ, RZ, UR8 ;  /* 0x00000008ff047e24 */ /* 0x000fcc000f8e00ff */
[----:B------:R0:W5:Y:S01]  /*8b60*/  @P0 LDG.E R4, desc[UR52][R14.64] ;  /* 0x000000340e040981 */ /* 0x000162000c1e1900 */
[----:B-1-3--:R-:W-:Y:S07]  /*8b70*/  @P0 BRA `(.L_x_7140) ;  /* 0x0000000000100947 */ /* 0x00afee0003800000 */
[----:B------:R-:W-:Y:S05]  /*8b80*/  @!P2 BRA `(.L_x_7140) ;  /* 0x00000000000ca947 */ /* 0x000fea0003800000 */
[----:B------:R-:W2:Y:S04]  /*8b90*/  LDG.E R11, desc[UR52][R8.64] ;  /* 0x00000034080b7981 */ /* 0x000ea8000c1e1900 */
[----:B-----5:R-:W2:Y:S02]  /*8ba0*/  LDG.E R4, desc[UR52][R8.64+0x4] ;  /* 0x0000043408047981 */ /* 0x020ea4000c1e1900 */
[----:B--2---:R-:W-:-:S07]  /*8bb0*/  IMAD.IADD R4, R4, 0x1, -R11 ;  /* 0x0000000104047824 */ /* 0x004fce00078e0a0b */
.L_x_7140:
[----:B------:R-:W-:Y:S01]  /*8bc0*/  USHF.R.S32.HI UR14, URZ, 0x1f, UR42 ;  /* 0x0000001f3f0e7899 */ /* 0x000fe2000801142a */
[----:B------:R-:W-:Y:S01]  /*8bd0*/  IMAD R11, R13, 0x80, R170 ;  /* 0x000000800d0b7824 */ /* 0x000fe200078e02aa */
[----:B------:R-:W-:Y:S01]  /*8be0*/  ULDC.64 UR12, c[0x0][0xb90] ;  /* 0x0002e400000c7ab9 */ /* 0x000fe20000000a00 */
[----:B------:R-:W-:Y:S01]  /*8bf0*/  USHF.R.S32.HI UR9, URZ, 0x1f, UR4 ;  /* 0x0000001f3f097899 */ /* 0x000fe20008011404 */
[----:B0----5:R-:W-:Y:S01]  /*8c00*/  IMAD R53, R4, R57, RZ ;  /* 0x0000003904357224 */ /* 0x021fe200078e02ff */
[----:B------:R-:W-:Y:S01]  /*8c10*/  UIMAD UR10, UR14, UR12, URZ ;  /* 0x0000000c0e0a72a4 */ /* 0x000fe2000f8e023f */
[----:B------:R-:W-:Y:S01]  /*8c20*/  @P1 IMAD.HI.U32 R9, R11, R10, RZ ;  /* 0x0000000a0b091227 */ /* 0x000fe200078e00ff */
[----:B------:R-:W-:Y:S01]  /*8c30*/  UMOV UR8, UR4 ;  /* 0x0000000400087c82 */ /* 0x000fe20008000000 */
[----:B------:R-:W-:Y:S02]  /*8c40*/  USEL UR39, UR39, URZ, !UP0 ;  /* 0x0000003f27277287 */ /* 0x000fe4000c000000 */
        /* <DEDUP_REMOVED lines=35> */
[C---:B------:R-:W-:Y:S01]  /*8e80*/  LEA R14, P4, R8.reuse, UR6, 0x2 ;  /* 0x00000006080e7c11 */ /* 0x040fe2000f8810ff */
[----:B------:R-:W-:Y:S01]  /*8e90*/  IMAD.IADD R9, R9, 0x1, R15 ;  /* 0x0000000109097824 */ /* 0x000fe200078e020f */
[----:B------:R-:W-:Y:S01]  /*8ea0*/  LOP3.LUT P0, RZ, R19, 0x3, RZ, 0xc0, !PT ;  /* 0x0000000313ff7812 */ /* 0x000fe2000780c0ff */
[----:B------:R-:W-:Y:S01]  /*8eb0*/  IMAD.X R11, RZ, RZ, R7, P2 ;  /* 0x000000ffff0b7224 */ /* 0x000fe200010e0607 */
[----:B------:R-:W-:Y:S01]  /*8ec0*/  LOP3.LUT R10, R13, 0x380, RZ, 0xc0, !PT ;  /* 0x000003800d0a7812 */ /* 0x000fe200078ec0ff */
[----:B------:R-:W-:Y:S01]  /*8ed0*/  SHFL.IDX PT, R20, R14, RZ, 0x1c1f ;  /* 0x001c1fff0e147589 */ /* 0x000fe200000e0000 */
[----:B------:R-:W-:Y:S01]  /*8ee0*/  LEA.HI.X R26, R8, UR7, R9, 0x2, P4 ;  /* 0x00000007081a7c11 */ /* 0x000fe2000a0f1409 */
[----:B------:R-:W-:Y:S01]  /*8ef0*/  IMAD.U32 R9, RZ, RZ, UR41 ;  /* 0x00000029ff097e24 */ /* 0x000fe2000f8e00ff */
[C---:B------:R-:W-:Y:S01]  /*8f00*/  IADD3 R45, P6, R6.reuse, 0x4000, RZ ;  /* 0x00004000062d7810 */ /* 0x040fe20007fde0ff */
[----:B------:R-:W-:Y:S01]  /*8f10*/  SHFL.IDX PT, R48, R14, 0x1, 0x1c1f ;  /* 0x003c1f000e307f89 */ /* 0x000fe200000e0000 */
[C---:B------:R-:W-:Y:S01]  /*8f20*/  IADD3 R41, P5, R6.reuse, 0x5000, RZ ;  /* 0x0000500006297810 */ /* 0x040fe20007fbe0ff */
[----:B------:R-:W-:Y:S01]  /*8f30*/  IMAD R28, R9, 0x80, R168 ;  /* 0x00000080091c7824 */ /* 0x000fe200078e02a8 */
[C---:B------:R-:W-:Y:S01]  /*8f40*/  IADD3 R37, P4, R6.reuse, 0x6000, RZ ;  /* 0x0000600006257810 */ /* 0x040fe20007f9e0ff */
[----:B------:R-:W0:Y:S01]  /*8f50*/  SHFL.IDX PT, R21, R26, RZ, 0x1c1f ;  /* 0x001c1fff1a157589 */ /* 0x000e2200000e0000 */
[----:B------:R-:W-:Y:S01]  /*8f60*/  LOP3.LUT R15, R6, 0x380, RZ, 0xc0, !PT ;  /* 0x00000380060f7812 */ /* 0x000fe200078ec0ff */
[C---:B------:R-:W-:Y:S01]  /*8f70*/  VIADD R8, R28.reuse, 0x8 ;  /* 0x000000081c087836 */ /* 0x040fe20000000000 */
[----:B------:R-:W-:Y:S01]  /*8f80*/  ISETP.GE.OR P2, PT, R28, R53, P0 ;  /* 0x000000351c00720c */ /* 0x000fe20000746670 */
[----:B------:R-:W1:Y:S01]  /*8f90*/  SHFL.IDX PT, R49, R26, 0x1, 0x1c1f ;  /* 0x003c1f001a317f89 */ /* 0x000e6200000e0000 */
[----:B------:R-:W-:-:S02]  /*8fa0*/  SHF.R.U64 R10, R10, 0x3, RZ ;  /* 0x000000030a0a7819 */ /* 0x000fc400000012ff */
[----:B------:R-:W-:Y:S02]  /*8fb0*/  ISETP.GE.OR P0, PT, R8, R53, P0 ;  /* 0x000000350800720c */ /* 0x000fe40000706670 */
[----:B------:R-:W-:Y:S02]  /*8fc0*/  LOP3.LUT R44, R45, 0x380, RZ, 0xc0, !PT ;  /* 0x000003802d2c7812 */ /* 0x000fe400078ec0ff */
[----:B------:R-:W-:Y:S02]  /*8fd0*/  LOP3.LUT R40, R41, 0x380, RZ, 0xc0, !PT ;  /* 0x0000038029287812 */ /* 0x000fe400078ec0ff */
[----:B------:R-:W-:Y:S02]  /*8fe0*/  LOP3.LUT R36, R37, 0x380, RZ, 0xc0, !PT ;  /* 0x0000038025247812 */ /* 0x000fe400078ec0ff */
[----:B------:R-:W-:Y:S02]  /*8ff0*/  SHF.R.U64 R15, R15, 0x3, RZ ;  /* 0x000000030f0f7819 */ /* 0x000fe400000012ff */
[----:B------:R-:W-:Y:S01]  /*9000*/  LOP3.LUT R10, R10, R13, RZ, 0x3c, !PT ;  /* 0x0000000d0a0a7212 */ /* 0x000fe200078e3cff */
[----:B------:R-:W-:Y:S01]  /*9010*/  IMAD.X R13, RZ, RZ, R7, P3 ;  /* 0x000000ffff0d7224 */ /* 0x000fe200018e0607 */
[----:B------:R-:W-:Y:S01]  /*9020*/  IADD3 R9, P3, R6, 0x7000, RZ ;  /* 0x0000700006097810 */ /* 0x000fe20007f7e0ff */
[----:B------:R-:W-:Y:S01]  /*9030*/  UIMAD UR8, UR9, UR10, URZ ;  /* 0x0000000a090872a4 */ /* 0x000fe2000f8e023f */
[----:B------:R-:W-:-:S02]  /*9040*/  SHF.R.U64 R44, R44, 0x3, RZ ;  /* 0x000000032c2c7819 */ /* 0x000fc400000012ff */
[----:B------:R-:W-:Y:S01]  /*9050*/  SHF.R.U64 R40, R40, 0x3, RZ ;  /* 0x0000000328287819 */ /* 0x000fe200000012ff */
[----:B0-----:R0:W-:Y:S01]  /*9060*/  @!P2 ST.E desc[UR52][R20.64], R5 ;  /* 0x000000051400a985 */ /* 0x0011e2000c101934 */
[----:B------:R-:W-:Y:S02]  /*9070*/  SHF.R.U64 R36, R36, 0x3, RZ ;  /* 0x0000000324247819 */ /* 0x000fe400000012ff */
[----:B------:R-:W-:Y:S01]  /*9080*/  LOP3.LUT R6, R15, R6, RZ, 0x3c, !PT ;  /* 0x000000060f067212 */ /* 0x000fe200078e3cff */
[----:B------:R-:W-:Y:S01]  /*9090*/  UIMAD.WIDE.U32 UR6, UR4, UR10, URZ ;  /* 0x0000000a040672a5 */ /* 0x000fe2000f8e003f */
[----:B------:R-:W-:Y:S01]  /*90a0*/  LOP3.LUT R44, R44, R45, RZ, 0x3c, !PT ;  /* 0x0000002d2c2c7212 */ /* 0x000fe200078e3cff */
[----:B------:R-:W-:Y:S01]  /*90b0*/  UIMAD UR8, UR4, UR11, UR8 ;  /* 0x0000000b040872a4 */ /* 0x000fe2000f8e0208 */
[----:B------:R-:W-:Y:S01]  /*90c0*/  LOP3.LUT R40, R40, R41, RZ, 0x3c, !PT ;  /* 0x0000002928287212 */ /* 0x000fe200078e3cff */
[----:B-1----:R1:W-:Y:S01]  /*90d0*/  @!P0 ST.E desc[UR52][R48.64], R0 ;  /* 0x0000000030008985 */ /* 0x0023e2000c101934 */
[----:B------:R-:W-:Y:S01]  /*90e0*/  LOP3.LUT R36, R36, R37, RZ, 0x3c, !PT ;  /* 0x0000002524247212 */ /* 0x000fe200078e3cff */
[--C-:B------:R-:W-:Y:S01]  /*90f0*/  IMAD.X R45, RZ, RZ, R7.reuse, P6 ;  /* 0x000000ffff2d7224 */ /* 0x100fe200030e0607 */
[----:B------:R-:W-:Y:S01]  /*9100*/  IADD3.X R37, RZ, R7, RZ, P4, !PT ;  /* 0x00000007ff257210 */ /* 0x000fe200027fe4ff */
[----:B0-----:R-:W0:Y:S01]  /*9110*/  @P1 LDC R5, c[0x0][0xbec] ;  /* 0x0002fb00ff051b82 */ /* 0x001e220000000800 */
[--C-:B------:R-:W-:Y:S01]  /*9120*/  IMAD.X R41, RZ, RZ, R7.reuse, P5 ;  /* 0x000000ffff297224 */ /* 0x100fe200028e0607 */
[----:B------:R2:W5:Y:S01]  /*9130*/  LD.E.128 R28, desc[UR52][R6.64] ;  /* 0x00000034061c7980 */ /* 0x000562000c101d00 */
[----:B------:R-:W-:Y:S01]  /*9140*/  IMAD.X R33, RZ, RZ, R7, P3 ;  /* 0x000000ffff217224 */ /* 0x000fe200018e0607 */
[----:B------:R-:W-:Y:S01]  /*9150*/  ULDC.64 UR10, c[0x0][0xae8] ;  /* 0x0002ba00000a7ab9 */ /* 0x000fe20000000a00 */
[----:B------:R-:W-:-:S03]  /*9160*/  LOP3.LUT R4, R9, 0x380, RZ, 0xc0, !PT ;  /* 0x0000038009047812 */ /* 0x000fc600078ec0ff */
[----:B------:R-:W3:Y:S01]  /*9170*/  @P1 LDC R21, c[0x0][0xbf0] ;  /* 0x0002fc00ff151b82 */ /* 0x000ee20000000800 */
[----:B-1----:R-:W-:Y:S01]  /*9180*/  IMAD R0, R17, 0x20, R18 ;  /* 0x0000002011007824 */ /* 0x002fe200078e0212 */
[----:B------:R-:W-:Y:S01]  /*9190*/  UIADD3 UR7, UR7, UR8, URZ ;  /* 0x0000000807077290 */ /* 0x000fe2000fffe03f */
[----:B------:R-:W-:Y:S01]  /*91a0*/  SHF.R.U64 R4, R4, 0x3, RZ ;  /* 0x0000000304047819 */ /* 0x000fe200000012ff */
[----:B--2---:R-:W-:Y:S01]  /*91b0*/  IMAD.U32 R7, RZ, RZ, UR41 ;  /* 0x00000029ff077e24 */ /* 0x004fe2000f8e00ff */
[----:B------:R-:W-:Y:S01]  /*91c0*/  UIMAD UR4, UR14, UR10, URZ ;  /* 0x0000000a0e0472a4 */ /* 0x000fe2000f8e023f */
[----:B------:R-:W5:Y:S01]  /*91d0*/  LD.E.128 R24, desc[UR52][R24.64] ;  /* 0x0000003418187980 */ /* 0x000f62000c101d00 */
[----:B------:R-:W-:Y:S01]  /*91e0*/  UIMAD.WIDE.U32 UR6, UR42, UR10, UR6 ;  /* 0x0000000a2a0672a5 */ /* 0x000fe2000f8e0006 */
[----:B------:R-:W-:Y:S01]  /*91f0*/  IMAD R20, R7, 0x80, R0 ;  /* 0x0000008007147824 */ /* 0x000fe200078e0200 */
[----:B------:R-:W-:Y:S01]  /*9200*/  UIMAD UR4, UR42, UR11, UR4 ;  /* 0x0000000b2a0472a4 */ /* 0x000fe2000f8e0204 */
[----:B------:R-:W-:Y:S01]  /*9210*/  LOP3.LUT R32, R4, R9, RZ, 0x3c, !PT ;  /* 0x0000000904207212 */ /* 0x000fe200078e3cff */
[----:B------:R-:W-:Y:S01]  /*9220*/  ULDC.64 UR8, c[0x0][0xaf0] ;  /* 0x0002bc0000087ab9 */ /* 0x000fe20000000a00 */
[----:B------:R-:W-:Y:S01]  /*9230*/  IMAD.MOV.U32 R7, RZ, RZ, R20 ;  /* 0x000000ffff077224 */ /* 0x000fe200078e0014 */
[----:B------:R-:W-:Y:S01]  /*9240*/  UIADD3 UR7, UR7, UR4, URZ ;  /* 0x0000000407077290 */ /* 0x000fe2000fffe03f */
[----:B------:R-:W5:Y:S01]  /*9250*/  LD.E.128 R12, desc[UR52][R12.64] ;  /* 0x000000340c0c7980 */ /* 0x000f62000c101d00 */
[----:B0-----:R-:W-:Y:S01]  /*9260*/  @P1 IMAD.HI.U32 R0, R20, R5, RZ ;  /* 0x0000000514001227 */ /* 0x001fe200078e00ff */
[----:B------:R-:W-:-:S02]  /*9270*/  UIMAD UR4, UR39, UR8, URZ ;  /* 0x00000008270472a4 */ /* 0x000fc4000f8e023f */
[----:B------:R-:W5:Y:S01]  /*9280*/  LD.E.128 R8, desc[UR52][R10.64] ;  /* 0x000000340a087980 */ /* 0x000f62000c101d00 */
[----:B------:R-:W-:Y:S02]  /*9290*/  UIMAD.WIDE.U32 UR6, UR38, UR8, UR6 ;  /* 0x00000008260672a5 */ /* 0x000fe4000f8e0006 */
[----:B------:R-:W-:Y:S01]  /*92a0*/  UIMAD UR4, UR38, UR9, UR4 ;  /* 0x00000009260472a4 */ /* 0x000fe2000f8e0204 */
[----:B------:R-:W5:Y:S01]  /*92b0*/  LD.E.128 R44, desc[UR52][R44.64] ;  /* 0x000000342c2c7980 */ /* 0x000f62000c101d00 */
[----:B---3--:R-:W-:Y:S02]  /*92c0*/  @P1 SHF.R.U32.HI R7, RZ, R21, R0 ;  /* 0x00000015ff071219 */ /* 0x008fe40000011600 */
[----:B------:R-:W-:Y:S01]  /*92d0*/  UIADD3 UR4, UR7, UR4, URZ ;  /* 0x0000000407047290 */ /* 0x000fe2000fffe03f */
[----:B------:R-:W-:Y:S01]  /*92e0*/  IMAD.U32 R4, RZ, RZ, UR6 ;  /* 0x00000006ff047e24 */ /* 0x000fe2000f8e00ff */
[----:B------:R-:W5:Y:S01]  /*92f0*/  LD.E.128 R40, desc[UR52][R40.64] ;  /* 0x0000003428287980 */ /* 0x000f62000c101d00 */
[--C-:B------:R-:W-:Y:S01]  /*9300*/  SHF.R.S32.HI R0, RZ, 0x1f, R7.reuse ;  /* 0x0000001fff007819 */ /* 0x100fe20000011407 */
[----:B------:R-:W-:-:S02]  /*9310*/  IMAD.MOV R6, RZ, RZ, -R7 ;  /* 0x000000ffff067224 */ /* 0x000fc400078e0a07 */
[----:B------:R-:W-:Y:S01]  /*9320*/  IMAD.U32 R5, RZ, RZ, UR7 ;  /* 0x00000007ff057e24 */ /* 0x000fe2000f8e00ff */
[----:B------:R-:W-:Y:S01]  /*9330*/  ULDC.64 UR6, c[0x0][0xae0] ;  /* 0x0002b80000067ab9 */ /* 0x000fe20000000a00 */
[----:B------:R-:W-:Y:S01]  /*9340*/  IMAD R21, R57, R6, R20 ;  /* 0x0000000639157224 */ /* 0x000fe200078e0214 */
[----:B------:R-:W5:Y:S01]  /*9350*/  LD.E.128 R36, desc[UR52][R36.64] ;  /* 0x0000003424247980 */ /* 0x000f62000c101d00 */
[----:B------:R-:W-:Y:S02]  /*9360*/  IMAD R0, R0, UR6, RZ ;  /* 0x0000000600007c24 */ /* 0x000fe4000f8e02ff */
[----:B------:R-:W-:Y:S01]  /*9370*/  IMAD.U32 R5, RZ, RZ, UR4 ;  /* 0x00000004ff057e24 */ /* 0x000fe2000f8e00ff */
[----:B------:R-:W5:Y:S01]  /*9380*/  LD.E.128 R32, desc[UR52][R32.64] ;  /* 0x0000003420207980 */ /* 0x000f62000c101d00 */
[C---:B------:R-:W-:Y:S01]  /*9390*/  IMAD R49, R7.reuse, UR7, R0 ;  /* 0x0000000707317c24 */ /* 0x040fe2000f8e0200 */
[----:B------:R-:W-:Y:S01]  /*93a0*/  SHF.R.S32.HI R0, RZ, 0x1f, R21 ;  /* 0x0000001fff007819 */ /* 0x000fe20000011415 */
[----:B------:R-:W-:Y:S01]  /*93b0*/  @!PT LDS RZ, [RZ] ;  /* 0x00000000fffff984 */ /* 0x000fe20000000800 */
[----:B------:R-:W-:Y:S01]  /*93c0*/  @!PT LDS RZ, [RZ] ;  /* 0x00000000fffff984 */ /* 0x000fe20000000800 */
[----:B------:R-:W-:Y:S01]  /*93d0*/  @!PT LDS RZ, [RZ] ;  /* 0x00000000fffff984 */ /* 0x000fe20000000800 */
[----:B------:R-:W-:Y:S01]  /*93e0*/  @!PT LDS RZ, [RZ] ;  /* 0x00000000fffff984 */ /* 0x000fe20000000800 */
[----:B------:R0:W-:Y:S06]  /*93f0*/  MEMBAR.ALL.CTA ;  /* 0x0000000000007992 */ /* 0x0001ec0000008000 */
[----:B0-----:R-:W0:Y:S01]  /*9400*/  FENCE.VIEW.ASYNC.S ;  /* 0x00000000000073c6 */ /* 0x001e220000000000 */
[----:B------:R-:W-:Y:S01]  /*9410*/  IMAD.WIDE.U32 R4, R7, UR6, R4 ;  /* 0x0000000607047c25 */ /* 0x000fe2000f8e0004 */
[----:B------:R-:W-:-:S03]  /*9420*/  ULDC.64 UR6, c[0x0][0xad8] ;  /* 0x0002b60000067ab9 */ /* 0x000fc60000000a00 */
[----:B------:R-:W-:Y:S02]  /*9430*/  IMAD.U32 R55, RZ, RZ, UR41 ;  /* 0x00000029ff377e24 */ /* 0x000fe4000f8e00ff */
        /* <DEDUP_REMOVED lines=23> */
[----:B------:R-:W-:-:S11]  /*95b0*/  ISETP.GE.AND P3, PT, R16, UR4, PT ;  /* 0x0000000410007c0c */ /* 0x000fd6000bf66270 */
[-C--:B--2---:R-:W-:Y:S02]  /*95c0*/  @!P2 LEA R4, P4, R2, R7.reuse, 0x1 ;  /* 0x000000070204a211 */ /* 0x084fe400078808ff */
[----:B------:R-:W-:Y:S02]  /*95d0*/  @!P3 LEA R6, P5, R16, R7, 0x1 ;  /* 0x000000071006b211 */ /* 0x000fe400078a08ff */
[-C--:B0-----:R-:W-:Y:S02]  /*95e0*/  @!P2 LEA.HI.X R5, R2, R3.reuse, R193, 0x1, P4 ;  /* 0x000000030205a211 */ /* 0x081fe400020f0cc1 */
[----:B------:R-:W-:-:S03]  /*95f0*/  @!P3 LEA.HI.X R7, R16, R3, R192, 0x1, P5 ;  /* 0x000000031007b211 */ /* 0x000fc600028f0cc0 */
[----:B-----5:R3:W-:Y:S04]  /*9600*/  @!P2 ST.E.128 desc[UR52][R4.64], R28 ;  /* 0x0000001c0400a985 */ /* 0x0207e8000c101d34 */
[----:B------:R3:W-:Y:S02]  /*9610*/  @!P3 ST.E.128 desc[UR52][R6.64], R44 ;  /* 0x0000002c0600b985 */ /* 0x0007e4000c101d34 */
.L_x_7142:
[----:B------:R-:W-:Y:S05]  /*9620*/  BSYNC B1 ;  /* 0x0000000000017941 */ /* 0x000fea0003800000 */
.L_x_7141:
[----:B0-----:R0:W4:Y:S01]  /*9630*/  SHFL.IDX PT, R3, R21, 0x1, 0x181f ;  /* 0x00381f0015037f89 */ /* 0x00112200000e0000 */
[----:B------:R-:W-:Y:S03]  /*9640*/  BSSY B1, `(.L_x_7143) ;  /* 0x000000c000017945 */ /* 0x000fe60003800000 */
[----:B--23--:R0:W2:Y:S01]  /*9650*/  SHFL.IDX PT, R7, R20, 0x1, 0x181f ;  /* 0x00381f0014077f89 */ /* 0x00c0a200000e0000 */
[----:B------:R-:W-:Y:S05]  /*9660*/  @P0 BRA `(.L_x_7144) ;  /* 0x0000000000240947 */ /* 0x000fea0003800000 */
[----:B------:R-:W-:Y:S02]  /*9670*/  ULDC UR4, c[0x0][0xac8] ;  /* 0x0002b20000047ab9 */ /* 0x000fe40000000800 */
[----:B------:R-:W-:Y:S02]  /*9680*/  ISETP.GE.AND P3, PT, R2, UR4, PT ;  /* 0x0000000402007c0c */ /* 0x000fe4000bf66270 */
[----:B------:R-:W-:-:S11]  /*9690*/  ISETP.GE.AND P4, PT, R16, UR4, PT ;  /* 0x0000000410007c0c */ /* 0x000fd6000bf86270 */
[-C--:B--2---:R-:W-:Y:S02]  /*96a0*/  @!P3 LEA R4, P0, R2, R7.reuse, 0x1 ;  /* 0x000000070204b211 */ /* 0x084fe400078008ff */
[----:B------:R-:W-:Y:S02]  /*96b0*/  @!P4 LEA R6, P2, R16, R7, 0x1 ;  /* 0x000000071006c211 */ /* 0x000fe400078408ff */
[-C--:B----4-:R-:W-:Y:S02]  /*96c0*/  @!P3 LEA.HI.X R5, R2, R3.reuse, R193, 0x1, P0 ;  /* 0x000000030205b211 */ /* 0x090fe400000f0cc1 */
[----:B------:R-:W-:-:S03]  /*96d0*/  @!P4 LEA.HI.X R7, R16, R3, R192, 0x1, P2 ;  /* 0x000000031007c211 */ /* 0x000fc600010f0cc0 */
[----:B-----5:R3:W-:Y:S04]  /*96e0*/  @!P3 ST.E.128 desc[UR52][R4.64], R24 ;  /* 0x000000180400b985 */ /* 0x0207e8000c101d34 */
[----:B------:R3:W-:Y:S02]  /*96f0*/  @!P4 ST.E.128 desc[UR52][R6.64], R40 ;  /* 0x000000280600c985 */ /* 0x0007e4000c101d34 */
.L_x_7144:
[----:B------:R-:W-:Y:S05]  /*9700*/  BSYNC B1 ;  /* 0x0000000000017941 */ /* 0x000fea0003800000 */
.L_x_7143:
[----:B----4-:R4:W0:Y:S01]  /*9710*/  SHFL.IDX PT, R3, R21, 0x2, 0x181f ;  /* 0x00581f0015037f89 */ /* 0x01082200000e0000 */
        /* <DEDUP_REMOVED lines=12> */
.L_x_7146:
[----:B------:R-:W-:Y:S05]  /*97e0*/  BSYNC B1 ;  /* 0x0000000000017941 */ /* 0x000fea0003800000 */
.L_x_7145:
[----:B------:R-:W-:Y:S01]  /*97f0*/  IADD3 R0, R48, 0x60, RZ ;  /* 0x0000006030007810 */ /* 0x000fe20007ffe0ff */
[----:B01--4-:R-:W0:Y:S03]  /*9800*/  SHFL.IDX PT, R21, R21, 0x3, 0x181f ;  /* 0x00781f0015157f89 */ /* 0x013e2600000e0000 */
[----:B------:R-:W-:Y:S01]  /*9810*/  ISETP.GE.AND P0, PT, R0, R53, PT ;  /* 0x000000350000720c */ /* 0x000fe20003f06270 */
[----:B------:R1:W4:-:S12]  /*9820*/  SHFL.IDX PT, R3, R20, 0x3, 0x181f ;  /* 0x00781f0014037f89 */ /* 0x00031800000e0000 */
[----:B-1----:R-:W-:Y:S05]  /*9830*/  @P0 BRA `(.L_x_7147) ;  /* 0x0000000c001c0947 */ /* 0x002fea0003800000 */
[----:B------:R-:W-:Y:S02]  /*9840*/  ULDC UR4, c[0x0][0xac8] ;  /* 0x0002b20000047ab9 */ /* 0x000fe40000000800 */
[----:B------:R-:W-:-:S13]  /*9850*/  ISETP.GE.AND P1, PT, R2, UR4, PT ;  /* 0x0000000402007c0c */ /* 0x000fda000bf26270 */
[----:B---34-:R-:W-:-:S04]  /*9860*/  @!P1 LEA R4, P0, R2, R3, 0x1 ;  /* 0x0000000302049211 */ /* 0x018fc800078008ff */
[----:B0-----:R-:W-:Y:S02]  /*9870*/  @!P1 LEA.HI.X R5, R2, R21, R193, 0x1, P0 ;  /* 0x0000001502059211 */ /* 0x001fe400000f0cc1 */
[----:B------:R-:W-:-:S03]  /*9880*/  ISETP.GE.AND P0, PT, R16, UR4, PT ;  /* 0x0000000410007c0c */ /* 0x000fc6000bf06270 */
[----:B-----5:R1:W-:Y:S10]  /*9890*/  @!P1 ST.E.128 desc[UR52][R4.64], R8 ;  /* 0x0000000804009985 */ /* 0x0203f4000c101d34 */
[----:B------:R-:W-:Y:S05]  /*98a0*/  @P0 BRA `(.L_x_7147) ;  /* 0x0000000c00000947 */ /* 0x000fea0003800000 */
[----:B-1----:R-:W-:-:S04]  /*98b0*/  LEA R4, P0, R16, R3, 0x1 ;  /* 0x0000000310047211 */ /* 0x002fc800078008ff */
[----:B------:R-:W-:-:S05]  /*98c0*/  LEA.HI.X R5, R16, R21, R192, 0x1, P0 ;  /* 0x0000001510057211 */ /* 0x000fca00000f0cc0 */
[----:B------:R0:W-:Y:S01]  /*98d0*/  ST.E.128 desc[UR52][R4.64], R32 ;  /* 0x0000002004007985 */ /* 0x0001e2000c101d34 */
[----:B------:R-:W-:Y:S05]  /*98e0*/  BRA `(.L_x_7147) ;  /* 0x0000000800f07947 */ /* 0x000fea0003800000 */
.L_x_7139:
        /* <DEDUP_REMOVED lines=35> */
.L_x_7148:
        /* <DEDUP_REMOVED lines=46> */
.L_x_7150:
[----:B------:R-:W-:Y:S05]  /*9e00*/  BSYNC B1 ;  /* 0x0000000000017941 */ /* 0x000fea0003800000 */
.L_x_7149:
        /* <DEDUP_REMOVED lines=8> */
[----:B------:R-:W-:Y:S01]  /*9e90*/  BSSY B1, `(.L_x_7151) ;  /* 0x0000037000017945 */ /* 0x000fe20003800000 */
[----:B------:R-:W-:Y:S01]  /*9ea0*/  LEA R8, R8, R3, 0x7 ;  /* 0x0000000308087211 */ /* 0x000fe200078e38ff */
[----:B------:R-:W-:Y:S01]  /*9eb0*/  ULDC.64 UR12, c[0x0][0xae8] ;  /* 0x0002ba00000c7ab9 */ /* 0x000fe20000000a00 */
[----:B------:R-:W-:-:S02]  /*9ec0*/  UIADD3 UR7, UR7, UR8, URZ ;  /* 0x0000000807077290 */ /* 0x000fc4000fffe03f */
[----:B------:R-:W-:Y:S01]  /*9ed0*/  UIMAD UR4, UR10, UR12, URZ ;  /* 0x0000000c0a0472a4 */ /* 0x000fe2000f8e023f */
[----:B------:R-:W-:Y:S01]  /*9ee0*/  @P0 IMAD.HI.U32 R4, R8, R9, RZ ;  /* 0x0000000908040227 */ /* 0x000fe200078e00ff */
[----:B------:R-:W-:Y:S02]  /*9ef0*/  UIMAD.WIDE.U32 UR6, UR42, UR12, UR6 ;  /* 0x0000000c2a0672a5 */ /* 0x000fe4000f8e0006 */
[----:B------:R-:W-:Y:S01]  /*9f00*/  UIMAD UR4, UR42, UR13, UR4 ;  /* 0x0000000d2a0472a4 */ /* 0x000fe2000f8e0204 */
[----:B------:R-:W-:Y:S01]  /*9f10*/  IMAD.MOV.U32 R3, RZ, RZ, R8 ;  /* 0x000000ffff037224 */ /* 0x000fe200078e0008 */
[----:B------:R-:W-:Y:S02]  /*9f20*/  ULDC.64 UR8, c[0x0][0xaf0] ;  /* 0x0002bc0000087ab9 */ /* 0x000fe40000000a00 */
[----:B------:R-:W-:Y:S02]  /*9f30*/  UIADD3 UR7, UR7, UR4, URZ ;  /* 0x0000000407077290 */ /* 0x000fe4000fffe03f */
[----:B------:R-:W-:Y:S01]  /*9f40*/  UIMAD UR4, UR39, UR8, URZ ;  /* 0x00000008270472a4 */ /* 0x000fe2000f8e023f */
[----:B-1----:R-:W-:Y:S01]  /*9f50*/  @P0 SHF.R.U32.HI R3, RZ, R5, R4 ;  /* 0x00000005ff030219 */ /* 0x002fe20000011604 */
[----:B------:R-:W-:-:S02]  /*9f60*/  UIMAD.WIDE.U32 UR6, UR38, UR8, UR6 ;  /* 0x00000008260672a5 */ /* 0x000fc4000f8e0006 */
[----:B------:R-:W-:Y:S01]  /*9f70*/  UIMAD UR4, UR38, UR9, UR4 ;  /* 0x00000009260472a4 */ /* 0x000fe2000f8e0204 */
[--C-:B------:R-:W-:Y:S01]  /*9f80*/  SHF.R.S32.HI R4, RZ, 0x1f, R3.reuse ;  /* 0x0000001fff047819 */ /* 0x100fe20000011403 */
[----:B------:R-:W-:Y:S01]  /*9f90*/  IMAD.MOV R7, RZ, RZ, -R3 ;  /* 0x000000ffff077224 */ /* 0x000fe200078e0a03 */
[----:B------:R-:W-:Y:S01]  /*9fa0*/  ULDC.64 UR8, c[0x0][0xae0] ;  /* 0x0002b80000087ab9 */ /* 0x000fe20000000a00 */
[----:B------:R-:W-:Y:S02]  /*9fb0*/  UIADD3 UR4, UR7, UR4, URZ ;  /* 0x0000000407047290 */ /* 0x000fe4000fffe03f */
[----:B------:R-:W-:Y:S02]  /*9fc0*/  IMAD.U32 R5, RZ, RZ, UR7 ;  /* 0x00000007ff057e24 */ /* 0x000fe4000f8e00ff */
[----:B------:R-:W-:Y:S02]  /*9fd0*/  IMAD R6, R4, UR8, RZ ;  /* 0x0000000804067c24 */ /* 0x000fe4000f8e02ff */
[----:B------:R-:W-:Y:S01]  /*9fe0*/  IMAD.U32 R4, RZ, RZ, UR6 ;  /* 0x00000006ff047e24 */ /* 0x000fe2000f8e00ff */
[----:B------:R-:W-:Y:S01]  /*9ff0*/  ULDC.64 UR6, c[0x0][0xad8] ;  /* 0x0002b60000067ab9 */ /* 0x000fe20000000a00 */
[----:B------:R-:W-:-:S02]  /*a000*/  IMAD.U32 R5, RZ, RZ, UR4 ;  /* 0x00000004ff057e24 */ /* 0x000fc4000f8e00ff */
[----:B------:R-:W-:Y:S02]  /*a010*/  IMAD R7, R11, R7, R8 ;  /* 0x000000070b077224 */ /* 0x000fe400078e0208 */
[C---:B------:R-:W-:Y:S02]  /*a020*/  IMAD R9, R3.reuse, UR9, R6 ;  /* 0x0000000903097c24 */ /* 0x040fe4000f8e0206 */
        /* <DEDUP_REMOVED lines=22> */
[----:B------:R-:W-:-:S11]  /*a190*/  ISETP.GE.AND P5, PT, R16, UR4, PT ;  /* 0x0000000410007c0c */ /* 0x000fd6000bfa6270 */
[-C--:B-1----:R-:W-:Y:S02]  /*a1a0*/  @!P4 LEA R12, P2, R2, R7.reuse, 0x1 ;  /* 0x00000007020cc211 */ /* 0x082fe400078408ff */
[----:B------:R-:W-:Y:S02]  /*a1b0*/  @!P5 LEA R4, P3, R16, R7, 0x1 ;  /* 0x000000071004d211 */ /* 0x000fe400078608ff */
[-C--:B--2---:R-:W-:Y:S02]  /*a1c0*/  @!P4 LEA.HI.X R13, R2, R5.reuse, R193, 0x1, P2 ;  /* 0x00000005020dc211 */ /* 0x084fe400010f0cc1 */
[----:B------:R-:W-:-:S03]  /*a1d0*/  @!P5 LEA.HI.X R5, R16, R5, R192, 0x1, P3 ;  /* 0x000000051005d211 */ /* 0x000fc600018f0cc0 */
[----:B------:R3:W-:Y:S04]  /*a1e0*/  @!P4 ST.E.128 desc[UR52][R12.64], RZ ;  /* 0x000000ff0c00c985 */ /* 0x0007e8000c101d34 */
[----:B------:R3:W-:Y:S02]  /*a1f0*/  @!P5 ST.E.128 desc[UR52][R4.64], RZ ;  /* 0x000000ff0400d985 */ /* 0x0007e4000c101d34 */
.L_x_7152:
[----:B------:R-:W-:Y:S05]  /*a200*/  BSYNC B1 ;  /* 0x0000000000017941 */ /* 0x000fea0003800000 */
.L_x_7151:
[----:B--23--:R2:W3:Y:S01]  /*a210*/  SHFL.IDX PT, R5, R3, 0x1, 0x181f ;  /* 0x00381f0003057f89 */ /* 0x00c4e200000e0000 */
[----:B------:R-:W-:Y:S03]  /*a220*/  BSSY B1, `(.L_x_7153) ;  /* 0x000000c000017945 */ /* 0x000fe60003800000 */
[----:B-1----:R2:W1:Y:S01]  /*a230*/  SHFL.IDX PT, R7, R6, 0x1, 0x181f ;  /* 0x00381f0006077f89 */ /* 0x00246200000e0000 */
[----:B------:R-:W-:Y:S05]  /*a240*/  @P1 BRA `(.L_x_7154) ;  /* 0x0000000000241947 */ /* 0x000fea0003800000 */
[----:B------:R-:W-:Y:S02]  /*a250*/  ULDC UR4, c[0x0][0xac8] ;  /* 0x0002b20000047ab9 */ /* 0x000fe40000000800 */
[----:B------:R-:W-:Y:S02]  /*a260*/  ISETP.GE.AND P3, PT, R2, UR4, PT ;  /* 0x0000000402007c0c */ /* 0x000fe4000bf66270 */
[----:B------:R-:W-:-:S11]  /*a270*/  ISETP.GE.AND P4, PT, R16, UR4, PT ;  /* 0x0000000410007c0c */ /* 0x000fd6000bf86270 */
[-C--:B-1----:R-:W-:Y:S02]  /*a280*/  @!P3 LEA R12, P1, R2, R7.reuse, 0x1 ;  /* 0x00000007020cb211 */ /* 0x082fe400078208ff */
[----:B------:R-:W-:Y:S02]  /*a290*/  @!P4 LEA R4, P2, R16, R7, 0x1 ;  /* 0x000000071004c211 */ /* 0x000fe400078408ff */
[-C--:B---3--:R-:W-:Y:S02]  /*a2a0*/  @!P3 LEA.HI.X R13, R2, R5.reuse, R193, 0x1, P1 ;  /* 0x00000005020db211 */ /* 0x088fe400008f0cc1 */
[----:B------:R-:W-:-:S03]  /*a2b0*/  @!P4 LEA.HI.X R5, R16, R5, R192, 0x1, P2 ;  /* 0x000000051005c211 */ /* 0x000fc600010f0cc0 */
[----:B------:R4:W-:Y:S04]  /*a2c0*/  @!P3 ST.E.128 desc[UR52][R12.64], RZ ;  /* 0x000000ff0c00b985 */ /* 0x0009e8000c101d34 */
[----:B------:R4:W-:Y:S02]  /*a2d0*/  @!P4 ST.E.128 desc[UR52][R4.64], RZ ;  /* 0x000000ff0400c985 */ /* 0x0009e4000c101d34 */
.L_x_7154:
[----:B------:R-:W-:Y:S05]  /*a2e0*/  BSYNC B1 ;  /* 0x0000000000017941 */ /* 0x000fea0003800000 */
.L_x_7153:
[----:B---34-:R3:W4:Y:S01]  /*a2f0*/  SHFL.IDX PT, R5, R3, 0x2, 0x181f ;  /* 0x00581f0003057f89 */ /* 0x01872200000e0000 */
        /* <DEDUP_REMOVED lines=8> */
[-C--:B----4-:R-:W-:Y:S02]  /*a380*/  @!P2 LEA.HI.X R13, R2, R5.reuse, R193, 0x1, P0 ;  /* 0x00000005020da211 */ /* 0x090fe400000f0cc1 */
[----:B------:R-:W-:-:S03]  /*a390*/  @!P3 LEA.HI.X R5, R16, R5, R192, 0x1, P1 ;  /* 0x000000051005b211 */ /* 0x000fc600008f0cc0 */
[----:B------:R1:W-:Y:S04]  /*a3a0*/  @!P2 ST.E.128 desc[UR52][R12.64], RZ ;  /* 0x000000ff0c00a985 */ /* 0x0003e8000c101d34 */
[----:B------:R1:W-:Y:S02]  /*a3b0*/  @!P3 ST.E.128 desc[UR52][R4.64], RZ ;  /* 0x000000ff0400b985 */ /* 0x0003e4000c101d34 */
.L_x_7156:
[----:B------:R-:W-:Y:S05]  /*a3c0*/  BSYNC B1 ;  /* 0x0000000000017941 */ /* 0x000fea0003800000 */
.L_x_7155:
[----:B------:R-:W-:Y:S01]  /*a3d0*/  VIADD R0, R8, 0x60 ;  /* 0x0000006008007836 */ /* 0x000fe20000000000 */
[----:B0-23--:R-:W0:Y:S04]  /*a3e0*/  SHFL.IDX PT, R3, R3, 0x3, 0x181f ;  /* 0x00781f0003037f89 */ /* 0x00de2800000e0000 */
[----:B------:R-:W-:Y:S01]  /*a3f0*/  ISETP.GE.AND P0, PT, R0, R11, PT ;  /* 0x0000000b0000720c */ /* 0x000fe20003f06270 */
[----:B-1--4-:R1:W2:-:S12]  /*a400*/  SHFL.IDX PT, R5, R6, 0x3, 0x181f ;  /* 0x00781f0006057f89 */ /* 0x01229800000e0000 */
[----:B-1----:R-:W-:Y:S05]  /*a410*/  @P0 BRA `(.L_x_7147) ;  /* 0x0000000000240947 */ /* 0x002fea0003800000 */
[----:B------:R-:W-:Y:S02]  /*a420*/  ULDC UR4, c[0x0][0xac8] ;  /* 0x0002b20000047ab9 */ /* 0x000fe40000000800 */
[----:B------:R-:W-:Y:S02]  /*a430*/  ISETP.GE.AND P2, PT, R2, UR4, PT ;  /* 0x0000000402007c0c */ /* 0x000fe4000bf46270 */
[----:B------:R-:W-:-:S11]  /*a440*/  ISETP.GE.AND P3, PT, R16, UR4, PT ;  /* 0x0000000410007c0c */ /* 0x000fd6000bf66270 */
[-C--:B--2---:R-:W-:Y:S02]  /*a450*/  @!P2 LEA R6, P0, R2, R5.reuse, 0x1 ;  /* 0x000000050206a211 */ /* 0x084fe400078008ff */
[----:B------:R-:W-:Y:S02]  /*a460*/  @!P3 LEA R4, P1, R16, R5, 0x1 ;  /* 0x000000051004b211 */ /* 0x000fe400078208ff */
[-C--:B0-----:R-:W-:Y:S02]  /*a470*/  @!P2 LEA.HI.X R7, R2, R3.reuse, R193, 0x1, P0 ;  /* 0x000000030207a211 */ /* 0x081fe400000f0cc1 */
[----:B------:R-:W-:-:S03]  /*a480*/  @!P3 LEA.HI.X R5, R16, R3, R192, 0x1, P1 ;  /* 0x000000031005b211 */ /* 0x000fc600008f0cc0 */
[----:B------:R0:W-:Y:S04]  /*a490*/  @!P2 ST.E.128 desc[UR52][R6.64], RZ ;  /* 0x000000ff0600a985 */ /* 0x0001e8000c101d34 */
[----:B------:R0:W-:Y:S02]  /*a4a0*/  @!P3 ST.E.128 desc[UR52][R4.64], RZ ;  /* 0x000000ff0400b985 */ /* 0x0001e4000c101d34 */
.L_x_7147:
[----:B------:R-:W-:Y:S05]  /*a4b0*/  BSYNC B0 ;  /* 0x0000000000007941 */ /* 0x000fea0003800000 */
.L_x_7138:
[----:B------:R-:W-:Y:S02]  /*a4c0*/  ULDC UR4, c[0x0][0xc3c] ;  /* 0x00030f0000047ab9 */ /* 0x000fe40000000800 */
[----:B------:R-:W-:-:S13]  /*a4d0*/  ISETP.GE.AND P0, PT, R51, UR4, PT ;  /* 0x0000000433007c0c */ /* 0x000fda000bf06270 */
[----:B------:R-:W-:Y:S05]  /*a4e0*/  @!P0 BRA `(.L_x_7157) ;  /* 0xffffff68001c8947 */ /* 0x000fea000383ffff */
[----:B------:R-:W-:Y:S05]  /*a4f0*/  EXIT ;  /* 0x000000000000794d */ /* 0x000fea0003800000 */
.L_x_7110:
        /* <DEDUP_REMOVED lines=55> */
.L_x_7163:
        /* <DEDUP_REMOVED lines=12> */
.L_x_7162:
[----:B------:R-:W-:Y:S05]  /*a930*/  BSYNC B0 ;  /* 0x0000000000007941 */ /* 0x000fea0003800000 */
.L_x_7161:
        /* <DEDUP_REMOVED lines=21> */
.L_x_7159:
        /* <DEDUP_REMOVED lines=17> */
.L_x_7164:
[----:B---3--:R-:W-:Y:S01]  /*aba0*/  IMAD R16, R16, R11, R8 ;  /* 0x0000000b10107224 */ /* 0x008fe200078e0208 */
[----:B0-----:R-:W-:Y:S01]  /*abb0*/  IABS R2, R10 ;  /* 0x0000000a00027213 */ /* 0x001fe20000000000 */
[----:B------:R-:W-:Y:S01]  /*abc0*/  UIADD3 UR40, UR40, UR4, URZ ;  /* 0x0000000428287290 */ /* 0x000fe2000fffe03f */
[----:B-1----:R-:W-:Y:S01]  /*abd0*/  IADD3 R0, RZ, -R3, RZ ;  /* 0x80000003ff007210 */ /* 0x002fe20007ffe0ff */
        /* <DEDUP_REMOVED lines=24> */
.L_x_7160:
[----:B------:R-:W-:Y:S01]  /*ad60*/  IMAD.MOV.U32 R16, RZ, RZ, R7 ;  /* 0x000000ffff107224 */ /* 0x000fe200078e0007 */
[----:B------:R-:W-:Y:S01]  /*ad70*/  ULDC UR40, c[0x0][0xc3c] ;  /* 0x00030f0000287ab9 */ /* 0x000fe20000000800 */
[----:B------:R-:W-:Y:S02]  /*ad80*/  IMAD.MOV.U32 R17, RZ, RZ, RZ ;  /* 0x000000ffff117224 */ /* 0x000fe400078e00ff */
[----:B------:R-:W-:-:S07]  /*ad90*/  IMAD.MOV.U32 R18, RZ, RZ, RZ ;  /* 0x000000ffff127224 */ /* 0x000fce00078e00ff */
.L_x_7165:
[----:B------:R-:W-:Y:S01]  /*ada0*/  ISETP.NE.AND P0, PT, R5, RZ, PT ;  /* 0x000000ff0500720c */ /* 0x000fe20003f05270 */
[----:B------:R-:W-:-:S12]  /*adb0*/  IMAD.U32 R19, RZ, RZ, UR40 ;  /* 0x00000028ff137e24 */ /* 0x000fd8000f8e00ff */
[----:B------:R-:W0:Y:S01]  /*adc0*/  @!P0 S2R R3, SR_CgaCtaId ;  /* 0x0000000000038919 */ /* 0x000e220000008800 */
[----:B------:R-:W-:-:S04]  /*add0*/  @!P0 MOV R0, 0x400 ;  /* 0x0000040000008802 */ /* 0x000fc80000000f00 */
[----:B0-----:R-:W-:-:S05]  /*ade0*/  @!P0 LEA R0, R3, R0, 0x18 ;  /* 0x0000000003008211 */ /* 0x001fca00078ec0ff */
[----:B------:R0:W-:Y:S01]  /*adf0*/  @!P0 STS.128 [R0+0x228d0], R16 ;  /* 0x0228d01000008388 */ /* 0x0001e20000000c00 */
[----:B------:R-:W-:Y:S06]  /*ae00*/  BAR.ARV 0x5, 0x180 ;  /* 0x0146000000007b1d */ /* 0x000fec0000002000 */
.L_x_7158:
[----:B------:R-:W-:Y:S01]  /*ae10*/  ULDC UR4, c[0x0][0xc3c] ;  /* 0x00030f0000047ab9 */ /* 0x000fe20000000800 */
[----:B------:R1:W-:Y:S01]  /*ae20*/  STL [R1+0x1c], RZ ;  /* 0x00001cff01007387 */ /* 0x0003e20000100800 */
[----:B------:R-:W-:Y:S01]  /*ae30*/  UISETP.GE.AND UP0, UPT, UR40, UR4, UPT ;  /* 0x000000042800728c */ /* 0x000fe2000bf06270 */
[----:B------:R-:W-:Y:S01]  /*ae40*/  IMAD.MOV.U32 R36, RZ, RZ, 0x1 ;  /* 0x00000001ff247424 */ /* 0x000fe200078e00ff */
[----:B------:R-:W-:-:S04]  /*ae50*/  MOV R33, RZ ;  /* 0x000000ff00217202 */ /* 0x000fc80000000f00 */
[----:B------:R-:W-:-:S13]  /*ae60*/  PLOP3.LUT P0, PT, PT, PT, UP0, 0x80, 0x0 ;  /* 0x000000000000781c */ /* 0x000fda0003f0f008 */
[----:B-1----:R-:W-:Y:S05]  /*ae70*/  @P0 BRA `(.L_x_7166) ;  /* 0x0000005c00200947 */ /* 0x002fea0003800000 */
[----:B------:R-:W1:Y:S01]  /*ae80*/  S2R R9, SR_TID.X ;  /* 0x0000000000097919 */ /* 0x000e620000002100 */
[----:B------:R-:W3:Y:S01]  /*ae90*/  S2UR UR4, SR_CgaCtaId ;  /* 0x00000000000479c3 */ /* 0x000ee20000008800 */
[----:B------:R-:W-:Y:S01]  /*aea0*/  MOV R22, 0x400 ;  /* 0x0000040000167802 */ /* 0x000fe20000000f00 */
[----:B------:R-:W-:Y:S01]  /*aeb0*/  IMAD.MOV.U32 R36, RZ, RZ, 0x1 ;  /* 0x00000001ff247424 */ /* 0x000fe200078e00ff */
[----:B------:R-:W-:Y:S01]  /*aec0*/  ULOP3.LUT UR46, UR37, 0x2, URZ, 0xfc, !UPT ;  /* 0x00000002252e7892 */ /* 0x000fe2000f8efc3f */
[----:B------:R-:W-:Y:S01]  /*aed0*/  IMAD.MOV.U32 R33, RZ, RZ, RZ ;  /* 0x000000ffff217224 */ /* 0x000fe200078e00ff */
[----:B------:R-:W-:Y:S01]  /*aee0*/  ULOP3.LUT UR48, UR37, 0x1, URZ, 0xfc, !UPT ;  /* 0x0000000125307892 */ /* 0x000fe2000f8efc3f */
[----:B------:R-:W-:Y:S01]  /*aef0*/  ULDC UR49, c[0x0][0xc] ;  /* 0x0000030000317ab9 */ /* 0x000fe20000000800 */
[C---:B-1----:R-:W-:Y:S01]  /*af00*/  IMAD.SHL.U32 R2, R9.reuse, 0x20, RZ ;  /* 0x0000002009027824 */ /* 0x042fe200078e00ff */
[C---:B------:R-:W-:Y:S01]  /*af10*/  LOP3.LUT R8, R9.reuse, 0x7f, RZ, 0xc0, !PT ;  /* 0x0000007f09087812 */ /* 0x040fe200078ec0ff */
[C---:B------:R-:W-:Y:S01]  /*af20*/  IMAD.SHL.U32 R23, R9.reuse, 0x80, RZ ;  /* 0x0000008009177824 */ /* 0x040fe200078e00ff */
[C---:B------:R-:W-:Y:S01]  /*af30*/  LOP3.LUT P0, RZ, R9.reuse, 0x4, RZ, 0xc0, !PT ;  /* 0x0000000409ff7812 */ /* 0x040fe2000780c0ff */
[C---:B------:R-:W-:Y:S01]  /*af40*/  IMAD.SHL.U32 R7, R9.reuse, 0x4, RZ ;  /* 0x0000000409077824 */ /* 0x040fe200078e00ff */
[----:B------:R-:W-:Y:S01]  /*af50*/  LOP3.LUT R4, R2, 0x80, RZ, 0xc0, !PT ;  /* 0x0000008002047812 */ /* 0x000fe200078ec0ff */
[----:B------:R-:W-:Y:S01]  /*af60*/  IMAD.SHL.U32 R32, R9, 0x10, RZ ;  /* 0x0000001009207824 */ /* 0x000fe200078e00ff */
[----:B0-----:R-:W-:-:S02]  /*af70*/  SHF.R.U32.HI R0, RZ, 0x5, R8 ;  /* 0x00000005ff007819 */ /* 0x001fc40000011608 */
[----:B------:R-:W-:Y:S02]  /*af80*/  LOP3.LUT R3, R23, 0x380, RZ, 0xc0, !PT ;  /* 0x0000038017037812 */ /* 0x000fe400078ec0ff */
[----:B------:R-:W-:Y:S02]  /*af90*/  LOP3.LUT R5, R2, 0x60, RZ, 0xc0, !PT ;  /* 0x0000006002057812 */ /* 0x000fe400078ec0ff */
[----:B------:R-:W-:Y:S01]  /*afa0*/  LOP3.LUT R4, R4, 0x10, R9, 0xf8, !PT ;  /* 0x0000001004047812 */ /* 0x000fe200078ef809 */
[----:B------:R-:W-:Y:S01]  /*afb0*/  IMAD R3, R0, 0x10, R3 ;  /* 0x0000001000037824 */ /* 0x000fe200078e0203 */
[----:B------:R-:W-:Y:S01]  /*afc0*/  LOP3.LUT R2, R2, 0x100, RZ, 0xc0, !PT ;  /* 0x0000010002027812 */ /* 0x000fe200078ec0ff */
[----:B--2---:R-:W-:Y:S01]  /*afd0*/  IMAD R6, R0, 0x200, R5 ;  /* 0x0000020000067824 */ /* 0x004fe200078e0205 */
[----:B------:R-:W-:Y:S01]  /*afe0*/  LOP3.LUT R5, R4, 0x10, R7, 0x78, !PT ;  /* 0x0000001004057812 */ /* 0x000fe200078e7807 */
[----:B------:R-:W-:Y:S01]  /*aff0*/  IMAD.SHL.U32 R7, R9, 0x2, RZ ;  /* 0x0000000209077824 */ /* 0x000fe200078e00ff */
[----:B------:R-:W-:-:S02]  /*b000*/  LOP3.LUT R0, R3, 0x70, R32, 0x78, !PT ;  /* 0x0000007003007812 */ /* 0x000fc400078e7820 */
[----:B------:R-:W-:Y:S02]  /*b010*/  IADD3 R2, R5, R6, R2 ;  /* 0x0000000605027210 */ /* 0x000fe40007ffe002 */
[----:B------:R-:W-:Y:S02]  /*b020*/  LOP3.LUT R4, R32, 0x3f0, RZ, 0xc0, !PT ;  /* 0x000003f020047812 */ /* 0x000fe400078ec0ff */
[----:B------:R-:W-:Y:S01]  /*b030*/  LOP3.LUT R23, R0, 0xc00, R23, 0xf8, !PT ;  /* 0x00000c0000177812 */ /* 0x000fe200078ef817 */
[----:B------:R3:W-:Y:S01]  /*b040*/  STL [R1+0x14], R2 ;  /* 0x0000140201007387 */ /* 0x0007e20000100800 */
[----:B------:R-:W-:Y:S02]  /*b050*/  SHF.R.U32.HI R0, RZ, 0x3, R8 ;  /* 0x00000003ff007819 */ /* 0x000fe40000011608 */
[----:B------:R-:W-:Y:S01]  /*b060*/  LOP3.LUT R7, R4, 0x70, R7, 0x78, !PT ;  /* 0x0000007004077812 */ /* 0x000fe200078e7807 */
[----:B------:R-:W-:Y:S01]  /*b070*/  STL [R1+0x1c], RZ ;  /* 0x00001cff01007387 */ /* 0x000fe20000100800 */
[----:B------:R-:W-:-:S02]  /*b080*/  LOP3.LUT R3, R0, 0x70, R32, 0xf8, !PT ;  /* 0x0000007000037812 */ /* 0x000fc400078ef820 */
[----:B------:R-:W-:Y:S02]  /*b090*/  LOP3.LUT R0, R7, 0x400, R32, 0xf8, !PT ;  /* 0x0000040007007812 */ /* 0x000fe400078ef820 */
[----:B------:R-:W-:Y:S01]  /*b0a0*/  LOP3.LUT R32, R32, 0x70, RZ, 0xc0, !PT ;  /* 0x0000007020207812 */ /* 0x000fe200078ec0ff */
[----:B---3--:R-:W-:Y:S01]  /*b0b0*/  IMAD.U32 R2, RZ, RZ, UR4 ;  /* 0x00000004ff027e24 */ /* 0x008fe2000f8e00ff */
[----:B------:R-:W-:-:S04]  /*b0c0*/  LOP3.LUT R3, R3, 0x80, RZ, 0xfc, !PT ;  /* 0x0000008003037812 */ /* 0x000fc800078efcff */
[----:B------:R-:W-:Y:S01]  /*b0d0*/  LEA R22, R2, R22, 0x18 ;  /* 0x0000001602167211 */ /* 0x000fe200078ec0ff */
[----:B------:R0:W-:Y:S04]  /*b0e0*/  STL [R1+0x8], R2 ;  /* 0x0000080201007387 */ /* 0x0001e80000100800 */
[----:B------:R1:W-:Y:S01]  /*b0f0*/  STL [R1+0x10], R0 ;  /* 0x0000100001007387 */ /* 0x0003e20000100800 */
[C---:B0-----:R-:W-:Y:S02]  /*b100*/  VIADD R2, R23.reuse, 0x40 ;  /* 0x0000004017027836 */ /* 0x041fe40000000000 */
[----:B------:R-:W-:Y:S02]  /*b110*/  @P0 VIADD R2, R23, 0xffffffc0 ;  /* 0xffffffc017020836 */ /* 0x000fe40000000000 */
[----:B-1----:R-:W-:-:S03]  /*b120*/  IMAD.IADD R0, R22, 0x1, R0 ;  /* 0x0000000116007824 */ /* 0x002fc600078e0200 */
[----:B------:R0:W-:Y:S04]  /*b130*/  STL [R1+0xc], R2 ;  /* 0x00000c0201007387 */ /* 0x0001e80000100800 */
[----:B------:R0:W-:Y:S02]  /*b140*/  STL [R1+0x18], R0 ;  /* 0x0000180001007387 */ /* 0x0001e40000100800 */
.L_x_7239:
[----:B------:R-:W-:Y:S01]  /*b150*/  ULDC.64 UR4, c[0x0][0xc88] ;  /* 0x0003220000047ab9 */ /* 0x000fe20000000a00 */
[----:B------:R-:W-:Y:S01]  /*b160*/  ULDC.64 UR6, c[0x0][0xa18] ;  /* 0x0002860000067ab9 */ /* 0x000fe20000000a00 */
[----:B------:R-:W-:Y:S01]  /*b170*/  UIMAD.WIDE UR4, UR40, 0x4, UR4 ;  /* 0x00000004280478a5 */ /* 0x000fe2000f8e0204 */
[----:B------:R-:W-:-:S05]  /*b180*/  ULDC.64 UR8, c[0x0][0xa00] ;  /* 0x0002800000087ab9 */ /* 0x000fca0000000a00 */
[----:B01----:R-:W-:Y:S02]  /*b190*/  IMAD.U32 R2, RZ, RZ, UR4 ;  /* 0x00000004ff027e24 */ /* 0x003fe4000f8e00ff */
        /* <DEDUP_REMOVED lines=22> */
[----:B------:R-:W-:Y:S02]  /*b300*/  MOV R3, UR5 ;  /* 0x0000000500037c02 */ /* 0x000fe40008000f00 */
[----:B------:R-:W-:Y:S02]  /*b310*/  @UP0 UIADD3.X UR7, UR39, UR7, URZ, UP4, !UPT ;  /* 0x0000000727070290 */ /* 0x000fe4000a7fe43f */
[----:B------:R-:W-:Y:S01]  /*b320*/  UIADD3 UR8, UP0, UR38, UR8, URZ ;  /* 0x0000000826087290 */ /* 0x000fe2000ff1e03f */
[----:B------:R0:W5:Y:S03]  /*b330*/  @P0 LDG.E R0, desc[UR52][R2.64] ;  /* 0x0000003402000981 */ /* 0x000166000c1e1900 */
        /* <DEDUP_REMOVED lines=18> */
.L_x_7167:
        /* <DEDUP_REMOVED lines=21> */
.L_x_7168:
        /* <DEDUP_REMOVED lines=11> */
.L_x_7169:
        /* <DEDUP_REMOVED lines=25> */
.L_x_7171:
        /* <DEDUP_REMOVED lines=9> */
[----:B------:R-:W-:Y:S01]  /*b880*/  MOV R12, 0x1 ;  /* 0x00000001000c7802 */ /* 0x000fe20000000f00 */
[----:B------:R-:W0:Y:S01]  /*b890*/  LDC.64 R2, c[0x4][R2] ;  /* 0x0100000002027b82 */ /* 0x000e220000000a00 */
[----:B------:R-:W-:Y:S02]  /*b8a0*/  IMAD.U32 R5, RZ, RZ, UR7 ;  /* 0x00000007ff057e24 */ /* 0x000fe4000f8e00ff */
        /* <DEDUP_REMOVED lines=8> */
.L_x_7174:
[----:B------:R-:W-:Y:S05]  /*b930*/  BSYNC B6 ;  /* 0x0000000000067941 */ /* 0x000fea0003800000 */
.L_x_7173:
        /* <DEDUP_REMOVED lines=22> */
.L_x_7176:
[----:B------:R-:W-:Y:S05]  /*baa0*/  BSYNC B6 ;  /* 0x0000000000067941 */ /* 0x000fea0003800000 */
.L_x_7175:
[----:B------:R-:W-:Y:S01]  /*bab0*/  VIADD R0, R22, 0x400 ;  /* 0x0000040016007836 */ /* 0x000fe20000000000 */
[----:B------:R-:W-:Y:S04]  /*bac0*/  BSSY B6, `(.L_x_7177) ;  /* 0x0000014000067945 */ /* 0x000fe80003800000 */
[----:B------:R0:W-:Y:S01]  /*bad0*/  STL [R1+0x4], R0 ;  /* 0x0000040001007387 */ /* 0x0001e20000100800 */
[----:B------:R-:W-:-:S13]  /*bae0*/  LOP3.LUT P0, RZ, R0, 0x9f, RZ, 0xc0, !PT ;  /* 0x0000009f00ff7812 */ /* 0x000fda000780c0ff */
[----:B0-----:R-:W-:Y:S05]  /*baf0*/  @!P0 BRA `(.L_x_7178) ;  /* 0x0000000000408947 */ /* 0x001fea0003800000 */
        /* <DEDUP_REMOVED lines=16> */
.L_x_7178:
[----:B------:R-:W-:Y:S05]  /*bc00*/  BSYNC B6 ;  /* 0x0000000000067941 */ /* 0x000fea0003800000 */
.L_x_7177:
        /* <DEDUP_REMOVED lines=19> */
.L_x_7180:
[----:B------:R-:W-:Y:S05]  /*bd40*/  BSYNC B6 ;  /* 0x0000000000067941 */ /* 0x000fea0003800000 */
.L_x_7179:
        /* <DEDUP_REMOVED lines=15> */
.L_x_7259:
[----:B------:R-:W0:Y:S01]  /*be40*/  S2R R0, SR_TID.X ;  /* 0x0000000000007919 */ /* 0x000e220000002100 */
[----:B------:R-:W-:Y:S01]  /*be50*/  UMOV UR4, 0xa0 ;  /* 0x000000a000047882 */ /* 0x000fe20000000000 */
[----:B------:R-:W1:Y:S01]  /*be60*/  @P2 LDC R5, c[0x0][0x438] ;  /* 0x00010e00ff052b82 */ /* 0x000e620000000800 */
[----:B------:R-:W-:Y:S01]  /*be70*/  UIMAD UR4, UR43, UR4, -0xa0 ;  /* 0xffffff602b0474a4 */ /* 0x000fe2000f8e0204 */
[----:B------:R-:W2:Y:S01]  /*be80*/  S2R R8, SR_TID.X ;  /* 0x0000000000087919 */ /* 0x000ea20000002100 */
[----:B-----5:R-:W-:Y:S01]  /*be90*/  SHF.R.S32.HI R13, RZ, 0x1f, R35 ;  /* 0x0000001fff0d7819 */ /* 0x020fe20000011423 */
[----:B------:R-:W3:Y:S04]  /*bea0*/  S2R R12, SR_TID.X ;  /* 0x00000000000c7919 */ /* 0x000ee80000002100 */
[----:B------:R4:W-:Y:S01]  /*beb0*/  STL [R1], R13 ;  /* 0x0000000d01007387 */ /* 0x0009e20000100800 */
[----:B0-----:R-:W-:-:S02]  /*bec0*/  LOP3.LUT R3, R0, 0x7f, RZ, 0xc0, !PT ;  /* 0x0000007f00037812 */ /* 0x001fc400078ec0ff */
[----:B------:R-:W-:Y:S02]  /*bed0*/  SHF.L.U32 R0, R0, 0x4, RZ ;  /* 0x0000000400007819 */ /* 0x000fe400000006ff */
[----:B------:R-:W-:Y:S02]  /*bee0*/  SHF.R.U32.HI R3, RZ, 0x3, R3 ;  /* 0x00000003ff037819 */ /* 0x000fe40000011603 */
[----:B--2---:R-:W-:Y:S02]  /*bef0*/  LOP3.LUT R8, R8, 0x7f, RZ, 0xc0, !PT ;  /* 0x0000007f08087812 */ /* 0x004fe400078ec0ff */
[----:B------:R-:W-:Y:S01]  /*bf00*/  LOP3.LUT R0, R3, 0x70, R0, 0xf8, !PT ;  /* 0x0000007003007812 */ /* 0x000fe200078ef800 */
[----:B---3--:R-:W-:Y:S01]  /*bf10*/  IMAD.SHL.U32 R12, R12, 0x10, RZ ;  /* 0x000000100c0c7824 */ /* 0x008fe200078e00ff */
[----:B------:R-:W0:Y:S01]  /*bf20*/  @P2 LDC R3, c[0x0][0x434] ;  /* 0x00010d00ff032b82 */ /* 0x000e220000000800 */
[----:B------:R-:W-:Y:S02]  /*bf30*/  SHF.R.U32.HI R14, RZ, 0x3, R8 ;  /* 0x00000003ff0e7819 */ /* 0x000fe40000011608 */
[----:B------:R-:W-:-:S02]  /*bf40*/  VIADD R10, R0, UR4 ;  /* 0x00000004000a7c36 */ /* 0x000fc40008000000 */
[----:B------:R-:W-:-:S03]  /*bf50*/  LOP3.LUT R12, R14, 0x70, R12, 0xf8, !PT ;  /* 0x000000700e0c7812 */ /* 0x000fc600078ef80c */
[C---:B------:R-:W-:Y:S01]  /*bf60*/  ISETP.GE.AND P1, PT, R10.reuse, UR42, PT ;  /* 0x0000002a0a007c0c */ /* 0x040fe2000bf26270 */
[----:B------:R-:W-:Y:S01]  /*bf70*/  VIADD R10, R10, UR36 ;  /* 0x000000240a0a7c36 */ /* 0x000fe20008000000 */
[----:B------:R-:W-:-:S03]  /*bf80*/  LOP3.LUT R12, R12, 0x80, RZ, 0xfc, !PT ;  /* 0x000000800c0c7812 */ /* 0x000fc600078efcff */
[----:B------:R-:W-:-:S08]  /*bf90*/  IMAD.MOV.U32 R11, RZ, RZ, R10 ;  /* 0x000000ffff0b7224 */ /* 0x000fd000078e000a */
[----:B------:R-:W2:Y:S01]  /*bfa0*/  @!P1 LDC.64 R6, c[0x0][0x428] ;  /* 0x00010a00ff069b82 */ /* 0x000ea20000000a00 */
[----:B0-----:R-:W-:-:S05]  /*bfb0*/  @P2 IMAD.HI.U32 R0, R10, R3, RZ ;  /* 0x000000030a002227 */ /* 0x001fca00078e00ff */
[----:B-1----:R-:W-:Y:S02]  /*bfc0*/  @P2 SHF.R.U32.HI R11, RZ, R5, R0 ;  /* 0x00000005ff0b2219 */ /* 0x002fe40000011600 */
[----:B------:R-:W0:Y:S02]  /*bfd0*/  @!P1 LDC.64 R4, c[0x0][0x418] ;  /* 0x00010600ff049b82 */ /* 0x000e240000000a00 */
[--C-:B------:R-:W-:Y:S01]  /*bfe0*/  @!P1 SHF.R.S32.HI R3, RZ, 0x1f, R11.reuse ;  /* 0x0000001fff039819 */ /* 0x100fe2000001140b */
[----:B------:R-:W-:Y:S02]  /*bff0*/  @!P1 IMAD.MOV.U32 R2, RZ, RZ, R11 ;  /* 0x000000ffff029224 */ /* 0x000fe400078e000b */
[-C--:B--2---:R-:W-:Y:S02]  /*c000*/  @!P1 IMAD R0, R13, R6.reuse, RZ ;  /* 0x000000060d009224 */ /* 0x084fe400078e02ff */
[----:B------:R-:W-:-:S04]  /*c010*/  @!P1 IMAD.WIDE.U32 R2, R35, R6, R2 ;  /* 0x0000000623029225 */ /* 0x000fc800078e0002 */
[----:B------:R-:W-:-:S04]  /*c020*/  @!P1 IMAD R7, R35, R7, R0 ;  /* 0x0000000723079224 */ /* 0x000fc800078e0200 */
[----:B------:R-:W-:Y:S01]  /*c030*/  @!P1 IMAD.IADD R0, R3, 0x1, R7 ;  /* 0x0000000103009824 */ /* 0x000fe200078e0207 */
[C---:B0-----:R-:W-:Y:S01]  /*c040*/  @!P1 LEA R8, P0, R2.reuse, R4, 0x2 ;  /* 0x0000000402089211 */ /* 0x041fe200078010ff */
[----:B------:R-:W0:Y:S03]  /*c050*/  @P2 LDC R3, c[0x0][0x434] ;  /* 0x00010d00ff032b82 */ /* 0x000e260000000800 */
[----:B------:R-:W-:Y:S01]  /*c060*/  @!P1 LEA.HI.X R9, R2, R5, R0, 0x2, P0 ;  /* 0x0000000502099211 */ /* 0x000fe200000f1400 */
[----:B------:R-:W-:-:S04]  /*c070*/  VIADD R0, R12, UR4 ;  /* 0x000000040c007c36 */ /* 0x000fc80008000000 */
[----:B------:R-:W1:Y:S01]  /*c080*/  @P2 LDC R5, c[0x0][0x438] ;  /* 0x00010e00ff052b82 */ /* 0x000e620000000800 */
[C---:B------:R-:W-:Y:S01]  /*c090*/  ISETP.GE.AND P0, PT, R0.reuse, UR42, PT ;  /* 0x0000002a00007c0c */ /* 0x040fe2000bf06270 */
[----:B------:R-:W-:-:S03]  /*c0a0*/  VIADD R0, R0, UR36 ;  /* 0x0000002400007c36 */ /* 0x000fc60008000000 */
[----:B------:R-:W-:Y:S01]  /*c0b0*/  ISETP.GT.U32.OR P0, PT, R12, 0x9f, P0 ;  /* 0x0000009f0c00780c */ /* 0x000fe20000704470 */
[----:B------:R-:W-:Y:S02]  /*c0c0*/  IMAD.MOV.U32 R4, RZ, RZ, R0 ;  /* 0x000000ffff047224 */ /* 0x000fe400078e0000 */
[----:B0-----:R-:W-:-:S10]  /*c0d0*/  @P2 IMAD.HI.U32 R2, R0, R3, RZ ;  /* 0x0000000300022227 */ /* 0x001fd400078e00ff */
[----:B------:R-:W0:Y:S01]  /*c0e0*/  @!P0 LDC.64 R6, c[0x0][0x428] ;  /* 0x00010a00ff068b82 */ /* 0x000e220000000a00 */
[----:B------:R-:W-:Y:S01]  /*c0f0*/  IMAD.MOV R3, RZ, RZ, -R11 ;  /* 0x000000ffff037224 */ /* 0x000fe200078e0a0b */
[----:B-1----:R-:W-:Y:S01]  /*c100*/  @P2 SHF.R.U32.HI R4, RZ, R5, R2 ;  /* 0x00000005ff042219 */ /* 0x002fe20000011602 */
[----:B------:R-:W-:-:S06]  /*c110*/  IMAD.MOV.U32 R5, RZ, RZ, RZ ;  /* 0x000000ffff057224 */ /* 0x000fcc00078e00ff */
[----:B------:R1:W5:Y:S02]  /*c120*/  @!P1 LDG.E R5, desc[UR52][R8.64] ;  /* 0x0000003408059981 */ /* 0x000364000c1e1900 */
[----:B-1----:R-:W-:Y:S01]  /*c130*/  IMAD R8, R19, R3, R10 ;  /* 0x0000000313087224 */ /* 0x002fe200078e020a */
[----:B------:R-:W-:Y:S01]  /*c140*/  @!P0 SHF.R.S32.HI R3, RZ, 0x1f, R4 ;  /* 0x0000001fff038819 */ /* 0x000fe20000011404 */
[----:B0-----:R-:W-:-:S04]  /*c150*/  @!P0 IMAD R2, R13, R6, RZ ;  /* 0x000000060d028224 */ /* 0x001fc800078e02ff */
[----:B------:R-:W-:Y:S02]  /*c160*/  @!P0 IMAD R9, R35, R7, R2 ;  /* 0x0000000723098224 */ /* 0x000fe400078e0202 */
[----:B------:R-:W-:-:S04]  /*c170*/  @!P0 IMAD.MOV.U32 R2, RZ, RZ, R4 ;  /* 0x000000ffff028224 */ /* 0x000fc800078e0004 */
[----:B------:R-:W-:Y:S02]  /*c180*/  @!P0 IMAD.WIDE.U32 R2, R35, R6, R2 ;  /* 0x0000000623028225 */ /* 0x000fe400078e0002 */
[----:B------:R-:W0:Y:S02]  /*c190*/  @!P0 LDC.64 R6, c[0x0][0x418] ;  /* 0x00010600ff068b82 */ /* 0x000e240000000a00 */
[----:B------:R-:W-:Y:S01]  /*c1a0*/  @!P0 IMAD.IADD R3, R9, 0x1, R3 ;  /* 0x0000000109038824 */ /* 0x000fe200078e0203 */
[----:B------:R-:W-:Y:S02]  /*c1b0*/  LOP3.LUT R27, R27, 0xfffffffd, RZ, 0xc0, !PT ;  /* 0xfffffffd1b1b7812 */ /* 0x000fe400078ec0ff */
[----:B0-----:R-:W-:Y:S01]  /*c1c0*/  @!P0 LEA R10, P1, R2, R6, 0x2 ;  /* 0x00000006020a8211 */ /* 0x001fe200078210ff */
[----:B------:R-:W-:-:S03]  /*c1d0*/  IMAD.MOV.U32 R6, RZ, RZ, RZ ;  /* 0x000000ffff067224 */ /* 0x000fc600078e00ff */
[----:B------:R-:W-:Y:S02]  /*c1e0*/  @!P0 LEA.HI.X R11, R2, R7, R3, 0x2, P1 ;  /* 0x00000007020b8211 */ /* 0x000fe400008f1403 */
[----:B------:R-:W-:-:S03]  /*c1f0*/  MOV R2, UR46 ;  /* 0x0000002e00027c02 */ /* 0x000fc60008000f00 */
[----:B------:R0:W5:Y:S01]  /*c200*/  @!P0 LDG.E R6, desc[UR52][R10.64] ;  /* 0x000000340a068981 */ /* 0x000162000c1e1900 */
[----:B------:R-:W-:Y:S01]  /*c210*/  ISETP.GT.U32.AND P0, PT, R12, 0x9f, PT ;  /* 0x0000009f0c00780c */ /* 0x000fe20003f04070 */
[----:B------:R-:W-:Y:S01]  /*c220*/  IMAD.MOV R7, RZ, RZ, -R4 ;  /* 0x000000ffff077224 */ /* 0x000fe200078e0a04 */
[----:B------:R-:W-:Y:S02]  /*c230*/  ISETP.NE.AND P2, PT, R2, 0x3, PT ;  /* 0x000000030200780c */ /* 0x000fe40003f45270 */
[----:B------:R-:W-:Y:S01]  /*c240*/  SHF.R.S32.HI R37, RZ, 0x1f, R18 ;  /* 0x0000001fff257819 */ /* 0x000fe20000011412 */
[----:B------:R-:W-:Y:S02]  /*c250*/  IMAD R7, R19, R7, R0 ;  /* 0x0000000713077224 */ /* 0x000fe400078e0200 */
[----:B------:R-:W-:-:S04]  /*c260*/  IMAD.U32 R0, RZ, RZ, UR43 ;  /* 0x0000002bff007e24 */ /* 0x000fc8000f8e00ff */
[----:B0-----:R-:W-:Y:S02]  /*c270*/  VIADD R11, R0, 0xffffffff ;  /* 0xffffffff000b7836 */ /* 0x001fe40000000000 */
[----:B------:R-:W-:-:S04]  /*c280*/  @P0 LOP3.LUT R27, R27, 0x2, RZ, 0xfc, !PT ;  /* 0x000000021b1b0812 */ /* 0x000fc800078efcff */
[----:B------:R-:W-:-:S04]  /*c290*/  LOP3.LUT R27, R27, 0xfffffffb, RZ, 0xc0, !PT ;  /* 0xfffffffb1b1b7812 */ /* 0x000fc800078ec0ff */
[----:B------:R-:W-:Y:S01]  /*c2a0*/  @P2 LOP3.LUT R27, R27, 0x4, RZ, 0xfc, !PT ;  /* 0x000000041b1b2812 */ /* 0x000fe200078efcff */
[----:B----4-:R-:W-:Y:S06]  /*c2b0*/  @!P2 BRA `(.L_x_7182) ;  /* 0x000000000004a947 */ /* 0x010fec0003800000 */
[----:B------:R-:W-:Y:S01]  /*c2c0*/  BPT.TRAP 0x1 ;  /* 0x000000040000795c */ /* 0x000fe20000300000 */
.L_x_7182:
[----:B------:R-:W-:Y:S01]  /*c2d0*/  IMAD R0, R33, 0x8, R22 ;  /* 0x0000000821007824 */ /* 0x000fe200078e0216 */
[----:B------:R-:W-:Y:S01]  /*c2e0*/  SHF.L.U32 R30, R36, 0x1f, RZ ;  /* 0x0000001f241e7819 */ /* 0x000fe200000006ff */
[----:B------:R-:W-:Y:S01]  /*c2f0*/  BSSY B0, `(.L_x_7183) ;  /* 0x0000004000007945 */ /* 0x000fe20003800000 */
[----:B------:R-:W-:Y:S02]  /*c300*/  SHF.R.S32.HI R26, RZ, 0x1f, R8 ;  /* 0x0000001fff1a7819 */ /* 0x000fe40000011408 */
[----:B------:R-:W0:Y:S02]  /*c310*/  SYNCS.PHASECHK.TRANS64.TRYWAIT P0, [R0+URZ+0x22880], R30 ;  /* 0x0228801e000075a7 */ /* 0x000e24000800017f */
[----:B0-----:R-:W-:Y:S05]  /*c320*/  @!P0 BRA `(.L_x_7184) ;  /* 0x0000004c009c8947 */ /* 0x001fea0003800000 */
.L_x_7260:
[----:B------:R-:W-:Y:S05]  /*c330*/  BSYNC B0 ;  /* 0x0000000000007941 */ /* 0x000fea0003800000 */
.L_x_7183:
[----:B------:R-:W2:Y:S01]  /*c340*/  LDL R12, [R1+0x10] ;  /* 0x00001000010c7983 */ /* 0x000ea20000100800 */
[----:B------:R-:W1:Y:S01]  /*c350*/  LDC R9, c[0x0][0x2f4] ;  /* 0x0000bd00ff097b82 */ /* 0x000e620000000800 */
[----:B------:R-:W-:Y:S01]  /*c360*/  ULDC.64 UR4, c[0x0][0x328] ;  /* 0x0000ca0000047ab9 */ /* 0x000fe20000000a00 */
[----:B-----5:R-:W-:Y:S01]  /*c370*/  SHF.R.S32.HI R28, RZ, 0x1f, R5 ;  /* 0x0000001fff1c7819 */ /* 0x020fe20000011405 */
[----:B------:R-:W-:Y:S01]  /*c380*/  IMAD R3, R26, UR4, RZ ;  /* 0x000000041a037c24 */ /* 0x000fe2000f8e02ff */
[----:B------:R-:W-:Y:S01]  /*c390*/  ULDC.64 UR6, c[0x0][0x338] ;  /* 0x0000ce0000067ab9 */ /* 0x000fe20000000a00 */
[----:B------:R-:W-:Y:S01]  /*c3a0*/  ULDC.64 UR8, c[0x0][0x330] ;  /* 0x0000cc0000087ab9 */ /* 0x000fe20000000a00 */
[----:B------:R-:W-:Y:S01]  /*c3b0*/  LOP3.LUT R27, R27, 0xfffffffe, RZ, 0xc0, !PT ;  /* 0xfffffffe1b1b7812 */ /* 0x000fe200078ec0ff */
[C---:B------:R-:W-:Y:S01]  /*c3c0*/  IMAD R4, R8.reuse, UR5, R3 ;  /* 0x0000000508047c24 */ /* 0x040fe2000f8e0203 */
[----:B------:R-:W-:Y:S01]  /*c3d0*/  ULDC.64 UR10, c[0x0][0x318] ;  /* 0x0000c600000a7ab9 */ /* 0x000fe20000000a00 */
[----:B------:R-:W-:-:S04]  /*c3e0*/  IMAD.WIDE.U32 R2, R8, UR4, RZ ;  /* 0x0000000408027c25 */ /* 0x000fc8000f8e00ff */
[----:B------:R-:W-:Y:S02]  /*c3f0*/  IMAD.IADD R3, R3, 0x1, R4 ;  /* 0x0000000103037824 */ /* 0x000fe400078e0204 */
[----:B------:R-:W-:Y:S02]  /*c400*/  IMAD R4, R28, UR6, RZ ;  /* 0x000000061c047c24 */ /* 0x000fe4000f8e02ff */
[----:B------:R-:W-:-:S04]  /*c410*/  IMAD.WIDE.U32 R2, R5, UR6, R2 ;  /* 0x0000000605027c25 */ /* 0x000fc8000f8e0002 */
[----:B------:R-:W-:Y:S01]  /*c420*/  IMAD R4, R5, UR7, R4 ;  /* 0x0000000705047c24 */ /* 0x000fe2000f8e0204 */
[----:B-1----:R-:W-:-:S03]  /*c430*/  ISETP.GE.AND P1, PT, R32, R9, PT ;  /* 0x000000092000720c */ /* 0x002fc60003f26270 */
[----:B------:R-:W-:Y:S01]  /*c440*/  IMAD.IADD R3, R3, 0x1, R4 ;  /* 0x0000000103037824 */ /* 0x000fe200078e0204 */
[----:B------:R-:W1:Y:S01]  /*c450*/  S2R R13, SR_TID.X ;  /* 0x00000000000d7919 */ /* 0x000e620000002100 */
[----:B------:R-:W-:Y:S01]  /*c460*/  IMAD R21, R37, UR8, RZ ;  /* 0x0000000825157c24 */ /* 0x000fe2000f8e02ff */
[----:B------:R-:W-:Y:S01]  /*c470*/  SHF.R.S32.HI R25, RZ, 0x1f, R7 ;  /* 0x0000001fff197819 */ /* 0x000fe20000011407 */
[----:B------:R-:W-:Y:S01]  /*c480*/  IMAD.WIDE.U32 R2, R18, UR8, R2 ;  /* 0x0000000812027c25 */ /* 0x000fe2000f8e0002 */
[----:B------:R-:W-:-:S03]  /*c490*/  ISETP.GE.AND P0, PT, R32, R9, PT ;  /* 0x000000092000720c */ /* 0x000fc60003f06270 */
[----:B------:R-:W-:Y:S02]  /*c4a0*/  IMAD R21, R18, UR9, R21 ;  /* 0x0000000912157c24 */ /* 0x000fe4000f8e0215 */
[----:B------:R-:W-:Y:S01]  /*c4b0*/  IMAD R4, R25, UR4, RZ ;  /* 0x0000000419047c24 */ /* 0x000fe2000f8e02ff */
[----:B------:R-:W-:Y:S02]  /*c4c0*/  @P1 LOP3.LUT R27, R27, 0x1, RZ, 0xfc, !PT ;  /* 0x000000011b1b1812 */ /* 0x000fe400078efcff */
[----:B------:R-:W-:Y:S01]  /*c4d0*/  IADD3 R9, P1, R2, UR10, RZ ;  /* 0x0000000a02097c10 */ /* 0x000fe2000ff3e0ff */
[----:B------:R-:W-:Y:S01]  /*c4e0*/  IMAD R4, R7, UR5, R4 ;  /* 0x0000000507047c24 */ /* 0x000fe2000f8e0204 */
[----:B------:R-:W-:Y:S02]  /*c4f0*/  SHF.R.S32.HI R29, RZ, 0x1f, R6 ;  /* 0x0000001fff1d7819 */ /* 0x000fe40000011406 */
[----:B------:R-:W-:Y:S01]  /*c500*/  IADD3.X R10, R3, UR11, R21, P1, !PT ;  /* 0x0000000b030a7c10 */ /* 0x000fe20008ffe415 */
[----:B------:R-:W-:-:S04]  /*c510*/  IMAD.WIDE.U32 R2, R7, UR4, RZ ;  /* 0x0000000407027c25 */ /* 0x000fc8000f8e00ff */
[----:B------:R-:W-:Y:S02]  /*c520*/  IMAD.IADD R3, R3, 0x1, R4 ;  /* 0x0000000103037824 */ /* 0x000fe400078e0204 */
[----:B------:R-:W-:Y:S02]  /*c530*/  IMAD R4, R29, UR6, RZ ;  /* 0x000000061d047c24 */ /* 0x000fe4000f8e02ff */
[----:B------:R-:W-:-:S04]  /*c540*/  IMAD.WIDE.U32 R2, R6, UR6, R2 ;  /* 0x0000000606027c25 */ /* 0x000fc8000f8e0002 */
[----:B------:R-:W-:-:S04]  /*c550*/  IMAD R4, R6, UR7, R4 ;  /* 0x0000000706047c24 */ /* 0x000fc8000f8e0204 */
[----:B------:R-:W-:Y:S02]  /*c560*/  IMAD.IADD R3, R3, 0x1, R4 ;  /* 0x0000000103037824 */ /* 0x000fe400078e0204 */
[----:B------:R-:W-:Y:S01]  /*c570*/  IMAD.WIDE.U32 R2, R18, UR8, R2 ;  /* 0x0000000812027c25 */ /* 0x000fe2000f8e0002 */
[----:B-1----:R-:W-:Y:S02]  /*c580*/  LOP3.LUT R13, R13, 0x7f, RZ, 0xc0, !PT ;  /* 0x0000007f0d0d7812 */ /* 0x002fe400078ec0ff */
[----:B------:R-:W-:Y:S01]  /*c590*/  IADD3 R19, P1, R2, UR10, RZ ;  /* 0x0000000a02137c10 */ /* 0x000fe2000ff3e0ff */
[----:B------:R-:W-:Y:S01]  /*c5a0*/  IMAD.MOV.U32 R2, RZ, RZ, -0xa0 ;  /* 0xffffff60ff027424 */ /* 0x000fe200078e00ff */
[----:B------:R-:W-:-:S03]  /*c5b0*/  SHF.R.U32.HI R13, RZ, 0x3, R13 ;  /* 0x00000003ff0d7819 */ /* 0x000fc6000001160d */
[----:B------:R-:W-:-:S04]  /*c5c0*/  IMAD R11, R11, R2, UR42 ;  /* 0x0000002a0b0b7e24 */ /* 0x000fc8000f8e0202 */
[----:B------:R-:W-:Y:S01]  /*c5d0*/  IMAD.IADD R20, R11, 0x1, -R13 ;  /* 0x000000010b147824 */ /* 0x000fe200078e0a0d */
[----:B------:R-:W-:-:S04]  /*c5e0*/  IADD3.X R21, R21, UR11, R3, P1, !PT ;  /* 0x0000000b15157c10 */ /* 0x000fc80008ffe403 */
[----:B------:R-:W-:Y:S01]  /*c5f0*/  ISETP.GE.AND P1, PT, R20, 0x1, PT ;  /* 0x000000011400780c */ /* 0x000fe20003f26270 */
[----:B------:R-:W-:Y:S01]  /*c600*/  UMOV UR4, 0xffffffff ;  /* 0xffffffff00047882 */ /* 0x000fe20000000000 */
[----:B------:R-:W-:-:S11]  /*c610*/  LOP3.LUT R27, R27, 0xffffff7f, RZ, 0xc0, !PT ;  /* 0xffffff7f1b1b7812 */ /* 0x000fd600078ec0ff */
[----:B------:R-:W-:Y:S01]  /*c620*/  @P1 LOP3.LUT R27, R27, 0x80, RZ, 0xfc, !PT ;  /* 0x000000801b1b1812 */ /* 0x000fe200078efcff */
[----:B--2---:R-:W-:Y:S01]  /*c630*/  IMAD R4, R33, 0x5000, R12 ;  /* 0x0000500021047824 */ /* 0x004fe200078e020c */
[----:B------:R-:W-:Y:S06]  /*c640*/  BRA.DIV UR4, `(.L_x_7185) ;  /* 0x0000004a04e87947 */ /* 0x000fec000b800000 */
[----:B------:R-:W1:Y:S01]  /*c650*/  SHFL.IDX PT, R2, R9, RZ, 0x181f ;  /* 0x00181fff09027589 */ /* 0x000e6200000e0000 */
[----:B------:R-:W-:Y:S01]  /*c660*/  IMAD.IADD R4, R22, 0x1, R4 ;  /* 0x0000000116047824 */ /* 0x000fe200078e0204 */
[C---:B------:R-:W-:Y:S02]  /*c670*/  ISETP.GE.AND P3, PT, R20.reuse, 0x41, PT ;  /* 0x000000411400780c */ /* 0x040fe40003f66270 */
[----:B------:R-:W2:Y:S01]  /*c680*/  SHFL.IDX PT, R3, R10, RZ, 0x181f ;  /* 0x00181fff0a037589 */ /* 0x000ea200000e0000 */
[----:B------:R-:W-:Y:S02]  /*c690*/  LOP3.LUT R27, R27, 0xffffffef, RZ, 0xc0, !PT ;  /* 0xffffffef1b1b7812 */ /* 0x000fe400078ec0ff */
[C---:B------:R-:W-:Y:S02]  /*c6a0*/  ISETP.GE.AND P2, PT, R20.reuse, 0x61, PT ;  /* 0x000000611400780c */ /* 0x040fe40003f46270 */
[C---:B------:R-:W-:Y:S02]  /*c6b0*/  ISETP.GE.AND P5, PT, R20.reuse, 0x21, PT ;  /* 0x000000211400780c */ /* 0x040fe40003fa6270 */
[----:B------:R-:W-:-:S02]  /*c6c0*/  ISETP.GE.AND P4, PT, R20, 0x31, PT ;  /* 0x000000311400780c */ /* 0x000fc40003f86270 */
[----:B-1----:R-:W-:-:S05]  /*c6d0*/  IADD3 R2, P1, R32, R2, RZ ;  /* 0x0000000220027210 */ /* 0x002fca0007f3e0ff */
[----:B--2---:R-:W-:Y:S01]  /*c6e0*/  IMAD.X R3, RZ, RZ, R3, P1 ;  /* 0x000000ffff037224 */ /* 0x004fe200008e0603 */
[----:B------:R-:W-:-:S13]  /*c6f0*/  ISETP.LT.OR P1, PT, R20, 0x1, P0 ;  /* 0x000000011400780c */ /* 0x000fda0000721670 */
[----:B------:R-:W-:Y:S01]  /*c700*/  @!PT LDS RZ, [RZ] ;  /* 0x00000000fffff984 */ /* 0x000fe20000000800 */
[----:B------:R1:W-:Y:S04]  /*c710*/  LDGSTS.E.BYPASS.LTC128B.128 [R4+0xa400], desc[UR52][R2.64], !P1 ;  /* 0x0a40000002047fae */ /* 0x0003e8000c901d74 */
[----:B-1----:R-:W1:Y:S04]  /*c720*/  SHFL.IDX PT, R2, R9, 0x1, 0x181f ;  /* 0x00381f0009027f89 */ /* 0x002e6800000e0000 */
[----:B------:R-:W2:Y:S01]  /*c730*/  SHFL.IDX PT, R3, R10, 0x1, 0x181f ;  /* 0x00381f000a037f89 */ /* 0x000ea200000e0000 */
[----:B-1----:R-:W-:-:S05]  /*c740*/  IADD3 R2, P1, R32, R2, RZ ;  /* 0x0000000220027210 */ /* 0x002fca0007f3e0ff */
[----:B--2---:R-:W-:Y:S01]  /*c750*/  IMAD.X R3, RZ, RZ, R3, P1 ;  /* 0x000000ffff037224 */ /* 0x004fe200008e0603 */
[----:B------:R-:W-:-:S13]  /*c760*/  ISETP.LT.OR P1, PT, R20, 0x11, P0 ;  /* 0x000000111400780c */ /* 0x000fda0000721670 */
        /* <DEDUP_REMOVED lines=21> */
[----:B-1----:R-:W-:-:S04]  /*c8c0*/  IADD3 R2, P1, R32, R2, RZ ;  /* 0x0000000220027210 */ /* 0x002fc80007f3e0ff */
[----:B--2---:R-:W-:Y:S02]  /*c8d0*/  IADD3.X R3, RZ, R3, RZ, P1, !PT ;  /* 0x00000003ff037210 */ /* 0x004fe40000ffe4ff */
        /* <DEDUP_REMOVED lines=8> */
[----:B------:R1:W-:Y:S04]  /*c960*/  LDGSTS.E.BYPASS.LTC128B.128 [R4+0xd400], desc[UR52][R2.64], !P1 ;  /* 0x0d40000002047fae */ /* 0x0003e8000c901d74 */
[----:B-1----:R-:W1:Y:S02]  /*c970*/  SHFL.IDX PT, R2, R9, 0x7, 0x181f ;  /* 0x00f81f0009027f89 */ /* 0x002e6400000e0000 */
[----:B-1----:R-:W-:-:S05]  /*c980*/  IADD3 R2, P1, R32, R2, RZ ;  /* 0x0000000220027210 */ /* 0x002fca0007f3e0ff */
[----:B------:R-:W-:Y:S01]  /*c990*/  IMAD.X R3, RZ, RZ, R10, P1 ;  /* 0x000000ffff037224 */ /* 0x000fe200008e060a */
[----:B------:R-:W-:-:S13]  /*c9a0*/  ISETP.LT.OR P1, PT, R20, 0x71, P0 ;  /* 0x000000711400780c */ /* 0x000fda0000721670 */
[----:B------:R1:W-:Y:S04]  /*c9b0*/  LDGSTS.E.BYPASS.LTC128B.128 [R4+0xdc00], desc[UR52][R2.64], !P1 ;  /* 0x0dc0000002047fae */ /* 0x0003e8000c901d74 */
[----:B-1----:R-:W1:Y:S04]  /*c9c0*/  SHFL.IDX PT, R2, R19, RZ, 0x181f ;  /* 0x00181fff13027589 */ /* 0x002e6800000e0000 */
[----:B------:R-:W2:Y:S04]  /*c9d0*/  SHFL.IDX PT, R3, R21, RZ, 0x181f ;  /* 0x00181fff15037589 */ /* 0x000ea800000e0000 */
[----:B------:R-:W3:Y:S01]  /*c9e0*/  SHFL.IDX PT, R21, R21, 0x1, 0x181f ;  /* 0x00381f0015157f89 */ /* 0x000ee200000e0000 */
[----:B-1----:R-:W-:-:S05]  /*c9f0*/  IADD3 R2, P1, R32, R2, RZ ;  /* 0x0000000220027210 */ /* 0x002fca0007f3e0ff */
[----:B--2---:R-:W-:Y:S01]  /*ca00*/  IMAD.X R3, RZ, RZ, R3, P1 ;  /* 0x000000ffff037224 */ /* 0x004fe200008e0603 */
[----:B------:R-:W-:-:S13]  /*ca10*/  ISETP.LT.OR P1, PT, R20, 0x81, P0 ;  /* 0x000000811400780c */ /* 0x000fda0000721670 */
[----:B------:R1:W-:Y:S01]  /*ca20*/  LDGSTS.E.BYPASS.LTC128B.128 [R4+0xe400], desc[UR52][R2.64], !P1 ;  /* 0x0e40000002047fae */ /* 0x0003e2000c901d74 */
[----:B------:R-:W-:-:S03]  /*ca30*/  ISETP.GE.AND P1, PT, R20, 0x11, PT ;  /* 0x000000111400780c */ /* 0x000fc60003f26270 */
[----:B-1----:R1:W2:Y:S10]  /*ca40*/  SHFL.IDX PT, R2, R19, 0x1, 0x181f ;  /* 0x00381f0013027f89 */ /* 0x0022b400000e0000 */
[----:B------:R-:W-:-:S02]  /*ca50*/  @P1 LOP3.LUT R27, R27, 0x10, RZ, 0xfc, !PT ;  /* 0x000000101b1b1812 */ /* 0x000fc400078efcff */
        /* <DEDUP_REMOVED lines=10> */
[----:B------:R-:W-:-:S11]  /*cb00*/  LOP3.LUT R27, R27, 0xfffffdff, RZ, 0xc0, !PT ;  /* 0xfffffdff1b1b7812 */ /* 0x000fd600078ec0ff */
[----:B-123--:R-:W-:-:S07]  /*cb10*/  @P2 LOP3.LUT R27, R27, 0x200, RZ, 0xfc, !PT ;  /* 0x000002001b1b2812 */ /* 0x00efce00078efcff */
.L_x_7282:
[----:B------:R-:W-:Y:S02]  /*cb20*/  ISETP.LT.OR P0, PT, R20, 0x91, P0 ;  /* 0x000000911400780c */ /* 0x000fe40000701670 */
[----:B------:R-:W-:-:S05]  /*cb30*/  IADD3 R2, P2, R32, R2, RZ ;  /* 0x0000000220027210 */ /* 0x000fca0007f5e0ff */
[----:B------:R-:W-:-:S06]  /*cb40*/  IMAD.X R3, RZ, RZ, R21, P2 ;  /* 0x000000ffff037224 */ /* 0x000fcc00010e0615 */
[----:B------:R-:W-:Y:S01]  /*cb50*/  @!PT LDS RZ, [RZ] ;  /* 0x00000000fffff984 */ /* 0x000fe20000000800 */
[----:B------:R-:W-:Y:S01]  /*cb60*/  @!PT LDS RZ, [RZ] ;  /* 0x00000000fffff984 */ /* 0x000fe20000000800 */
[----:B------:R-:W-:Y:S01]  /*cb70*/  @!PT LDS RZ, [RZ] ;  /* 0x00000000fffff984 */ /* 0x000fe20000000800 */
[----:B------:R1:W-:Y:S01]  /*cb80*/  LDGSTS.E.BYPASS.LTC128B.128 [R4+0xec00], desc[UR52][R2.64], !P0 ;  /* 0x0ec0000002047fae */ /* 0x0003e2000c101d74 */
[----:B------:R-:W-:Y:S01]  /*cb90*/  PLOP3.LUT P0, PT, PT, PT, PT, 0x80, 0x0 ;  /* 0x000000000000781c */ /* 0x000fe20003f0f070 */
[----:B------:R-:W-:-:S12]  /*cba0*/  NOP ;  /* 0x0000000000007918 */ /* 0x000fd80000000000 */
.L_x_7186:
        /* <DEDUP_REMOVED lines=11> */
.L_x_7187:
[----:B------:R1:W-:Y:S01]  /*cc60*/  SYNCS.ARRIVE.TRANS64.A1T0 RZ, [R0+URZ+0x22870], RZ ;  /* 0x022870ff00ff79a7 */ /* 0x0003e2000810003f */
[----:B------:R-:W-:Y:S05]  /*cc70*/  @!P6 BRA `(.L_x_7188) ;  /* 0x000000000004e947 */ /* 0x000fea0003800000 */
[----:B------:R-:W-:Y:S01]  /*cc80*/  BPT.TRAP 0x1 ;  /* 0x000000040000795c */ /* 0x000fe20000300000 */
.L_x_7188:
[----:B------:R-:W2:Y:S01]  /*cc90*/  SYNCS.PHASECHK.TRANS64.TRYWAIT P0, [R0+URZ+0x22840], R30 ;  /* 0x0228401e000075a7 */ /* 0x000ea2000800017f */
[----:B------:R-:W-:Y:S04]  /*cca0*/  BSSY B0, `(.L_x_7189) ;  /* 0x0000002000007945 */ /* 0x000fe80003800000 */
[----:B--2---:R-:W-:Y:S05]  /*ccb0*/  @!P0 BRA `(.L_x_7190) ;  /* 0x0000005000708947 */ /* 0x004fea0003800000 */
.L_x_7283:
[----:B------:R-:W-:Y:S05]  /*ccc0*/  BSYNC B0 ;  /* 0x0000000000007941 */ /* 0x000fea0003800000 */
.L_x_7189:
[----:B------:R-:W-:Y:S01]  /*ccd0*/  ULDC.64 UR4, c[0x0][0x300] ;  /* 0x0000c00000047ab9 */ /* 0x000fe20000000a00 */
[----:B------:R-:W-:Y:S01]  /*cce0*/  ULDC.64 UR6, c[0x0][0x310] ;  /* 0x0000c40000067ab9 */ /* 0x000fe20000000a00 */
[----:B------:R-:W-:Y:S01]  /*ccf0*/  IMAD R9, R26, UR4, RZ ;  /* 0x000000041a097c24 */ /* 0x000fe2000f8e02ff */
[----:B------:R-:W-:Y:S01]  /*cd00*/  ULDC.64 UR8, c[0x0][0x2e8] ;  /* 0x0000ba0000087ab9 */ /* 0x000fe20000000a00 */
[C---:B------:R-:W-:Y:S01]  /*cd10*/  IMAD.WIDE.U32 R2, R8.reuse, UR4, RZ ;  /* 0x0000000408027c25 */ /* 0x040fe2000f8e00ff */
[----:B------:R-:W3:Y:S03]  /*cd20*/  LDC R12, c[0x0][0x2f4] ;  /* 0x0000bd00ff0c7b82 */ /* 0x000ee60000000800 */
[----:B------:R-:W-:Y:S02]  /*cd30*/  IMAD R9, R8, UR5, R9 ;  /* 0x0000000508097c24 */ /* 0x000fe4000f8e0209 */
[----:B------:R-:W-:-:S02]  /*cd40*/  IMAD R28, R28, UR6, RZ ;  /* 0x000000061c1c7c24 */ /* 0x000fc4000f8e02ff */
[----:B------:R-:W-:Y:S02]  /*cd50*/  IMAD.IADD R3, R3, 0x1, R9 ;  /* 0x0000000103037824 */ /* 0x000fe400078e0209 */
[C---:B------:R-:W-:Y:S02]  /*cd60*/  IMAD R28, R5.reuse, UR7, R28 ;  /* 0x00000007051c7c24 */ /* 0x040fe4000f8e021c */
[----:B------:R-:W-:-:S04]  /*cd70*/  IMAD.WIDE.U32 R2, R5, UR6, R2 ;  /* 0x0000000605027c25 */ /* 0x000fc8000f8e0002 */
[----:B------:R-:W-:Y:S02]  /*cd80*/  IMAD R25, R25, UR4, RZ ;  /* 0x0000000419197c24 */ /* 0x000fe4000f8e02ff */
[----:B------:R-:W-:Y:S02]  /*cd90*/  IMAD.IADD R3, R3, 0x1, R28 ;  /* 0x0000000103037824 */ /* 0x000fe400078e021c */
[C---:B------:R-:W-:Y:S02]  /*cda0*/  IMAD R25, R7.reuse, UR5, R25 ;  /* 0x0000000507197c24 */ /* 0x040fe4000f8e0219 */
[----:B------:R-:W-:Y:S01]  /*cdb0*/  IMAD.WIDE.U32 R10, R7, UR4, RZ ;  /* 0x00000004070a7c25 */ /* 0x000fe2000f8e00ff */
[----:B------:R-:W-:Y:S01]  /*cdc0*/  ULDC.64 UR4, c[0x0][0x308] ;  /* 0x0000c20000047ab9 */ /* 0x000fe20000000a00 */
[----:B---3--:R-:W-:Y:S02]  /*cdd0*/  ISETP.GE.AND P2, PT, R32, R12, PT ;  /* 0x0000000c2000720c */ /* 0x008fe40003f46270 */
[----:B------:R-:W-:-:S04]  /*cde0*/  IMAD.WIDE.U32 R2, R18, UR4, R2 ;  /* 0x0000000412027c25 */ /* 0x000fc8000f8e0002 */
[----:B------:R-:W-:Y:S01]  /*cdf0*/  IMAD R9, R37, UR4, RZ ;  /* 0x0000000425097c24 */ /* 0x000fe2000f8e02ff */
[----:B------:R-:W-:Y:S01]  /*ce00*/  IADD3 R8, P0, R2, UR8, RZ ;  /* 0x0000000802087c10 */ /* 0x000fe2000ff1e0ff */
[----:B------:R-:W-:Y:S02]  /*ce10*/  IMAD.IADD R11, R11, 0x1, R25 ;  /* 0x000000010b0b7824 */ /* 0x000fe400078e0219 */
[----:B------:R-:W-:Y:S02]  /*ce20*/  IMAD R9, R18, UR5, R9 ;  /* 0x0000000512097c24 */ /* 0x000fe4000f8e0209 */
[----:B------:R-:W-:-:S03]  /*ce30*/  IMAD R29, R29, UR6, RZ ;  /* 0x000000061d1d7c24 */ /* 0x000fc6000f8e02ff */
[----:B------:R-:W-:Y:S01]  /*ce40*/  IADD3.X R7, R3, UR9, R9, P0, !PT ;  /* 0x0000000903077c10 */ /* 0x000fe200087fe409 */
[----:B------:R-:W-:-:S04]  /*ce50*/  IMAD.WIDE.U32 R2, R6, UR6, R10 ;  /* 0x0000000606027c25 */ /* 0x000fc8000f8e000a */
[----:B------:R-:W-:-:S04]  /*ce60*/  IMAD R29, R6, UR7, R29 ;  /* 0x00000007061d7c24 */ /* 0x000fc8000f8e021d */
[----:B------:R-:W-:Y:S02]  /*ce70*/  IMAD.IADD R3, R3, 0x1, R29 ;  /* 0x0000000103037824 */ /* 0x000fe400078e021d */
[----:B------:R-:W-:Y:S01]  /*ce80*/  IMAD.WIDE.U32 R2, R18, UR4, R2 ;  /* 0x0000000412027c25 */ /* 0x000fe2000f8e0002 */
[----:B------:R-:W-:Y:S02]  /*ce90*/  UMOV UR4, 0xffffffff ;  /* 0xffffffff00047882 */ /* 0x000fe40000000000 */
[----:B------:R-:W-:-:S04]  /*cea0*/  IADD3 R5, P0, R2, UR8, RZ ;  /* 0x0000000802057c10 */ /* 0x000fc8000ff1e0ff */
[----:B------:R-:W-:Y:S01]  /*ceb0*/  IADD3.X R6, R9, UR9, R3, P0, !PT ;  /* 0x0000000909067c10 */ /* 0x000fe200087fe403 */
[----:B------:R-:W-:Y:S08]  /*cec0*/  BRA.DIV UR4, `(.L_x_7191) ;  /* 0x0000005204007947 */ /* 0x000ff0000b800000 */
[----:B------:R-:W3:Y:S01]  /*ced0*/  SHFL.IDX PT, R14, R8, RZ, 0x181f ;  /* 0x00181fff080e7589 */ /* 0x000ee200000e0000 */
[C---:B------:R-:W-:Y:S02]  /*cee0*/  LOP3.LUT P6, RZ, R27.reuse, 0x80, RZ, 0xc0, !PT ;  /* 0x000000801bff7812 */ /* 0x040fe400078cc0ff */
[----:B------:R-:W-:Y:S01]  /*cef0*/  LOP3.LUT R27, R27, 0xfffff7ff, RZ, 0xc0, !PT ;  /* 0xfffff7ff1b1b7812 */ /* 0x000fe200078ec0ff */
[----:B------:R-:W4:Y:S03]  /*cf00*/  SHFL.IDX PT, R2, R7, RZ, 0x181f ;  /* 0x00181fff07027589 */ /* 0x000f2600000e0000 */
[----:B------:R-:W-:-:S04]  /*cf10*/  @P1 LOP3.LUT R27, R27, 0x800, RZ, 0xfc, !PT ;  /* 0x000008001b1b1812 */ /* 0x000fc800078efcff */
[----:B------:R-:W-:-:S03]  /*cf20*/  LOP3.LUT P1, RZ, R27, 0x10, RZ, 0xc0, !PT ;  /* 0x000000101bff7812 */ /* 0x000fc6000782c0ff */
[----:B---3--:R-:W-:Y:S02]  /*cf30*/  @P6 IADD3 R9, P0, R32, R14, RZ ;  /* 0x0000000e20096210 */ /* 0x008fe40007f1e0ff */
[----:B------:R-:W3:Y:S03]  /*cf40*/  SHFL.IDX PT, R14, R8, 0x1, 0x181f ;  /* 0x00381f00080e7f89 */ /* 0x000ee600000e0000 */
[----:B----4-:R-:W-:Y:S02]  /*cf50*/  @P6 IMAD.X R3, RZ, RZ, R2, P0 ;  /* 0x000000ffff036224 */ /* 0x010fe400000e0602 */
[----:B------:R-:W-:-:S05]  /*cf60*/  @P6 IMAD.MOV.U32 R2, RZ, RZ, R9 ;  /* 0x000000ffff026224 */ /* 0x000fca00078e0009 */
[----:B------:R4:W-:Y:S01]  /*cf70*/  @P6 LDGSTS.E.BYPASS.LTC128B.128 [R4+0x18400], desc[UR52][R2.64], !P2 ;  /* 0x1840000002046fae */ /* 0x0009e2000d101d74 */
[----:B------:R-:W-:-:S03]  /*cf80*/  LOP3.LUT P6, RZ, R27, 0x100, RZ, 0xc0, !PT ;  /* 0x000001001bff7812 */ /* 0x000fc600078cc0ff */
[----:B----4-:R-:W4:Y:S01]  /*cf90*/  SHFL.IDX PT, R2, R7, 0x1, 0x181f ;  /* 0x00381f0007027f89 */ /* 0x010f2200000e0000 */
[----:B---3--:R-:W-:-:S03]  /*cfa0*/  @P1 IADD3 R9, P0, R32, R14, RZ ;  /* 0x0000000e20091210 */ /* 0x008fc60007f1e0ff */
[----:B------:R-:W3:Y:S02]  /*cfb0*/  SHFL.IDX PT, R14, R8, 0x2, 0x181f ;  /* 0x00581f00080e7f89 */ /* 0x000ee400000e0000 */
[----:B----4-:R-:W-:Y:S02]  /*cfc0*/  @P1 IMAD.X R3, RZ, RZ, R2, P0 ;  /* 0x000000ffff031224 */ /* 0x010fe400000e0602 */
[----:B------:R-:W-:Y:S01]  /*cfd0*/  @P1 IMAD.MOV.U32 R2, RZ, RZ, R9 ;  /* 0x000000ffff021224 */ /* 0x000fe200078e0009 */
[----:B---3--:R-:W-:Y:S02]  /*cfe0*/  @P5 IADD3 R9, P0, R32, R14, RZ ;  /* 0x0000000e20095210 */ /* 0x008fe40007f1e0ff */
[----:B------:R-:W-:Y:S04]  /*cff0*/  SHFL.IDX PT, R14, R8, 0x3, 0x181f ;  /* 0x00781f00080e7f89 */ /* 0x000fe800000e0000 */
[----:B------:R3:W-:Y:S01]  /*d000*/  @P1 LDGSTS.E.BYPASS.LTC128B.128 [R4+0x18c00], desc[UR52][R2.64], !P2 ;  /* 0x18c0000002041fae */ /* 0x0007e2000d101d74 */
[----:B------:R-:W-:-:S03]  /*d010*/  LOP3.LUT P1, RZ, R27, 0x800, RZ, 0xc0, !PT ;  /* 0x000008001bff7812 */ /* 0x000fc6000782c0ff */
[----:B---3--:R-:W3:Y:S02]  /*d020*/  SHFL.IDX PT, R2, R7, 0x2, 0x181f ;  /* 0x00581f0007027f89 */ /* 0x008ee400000e0000 */
[----:B---3--:R-:W-:Y:S02]  /*d030*/  @P5 IMAD.X R10, RZ, RZ, R2, P0 ;  /* 0x000000ffff0a5224 */ /* 0x008fe400000e0602 */
[----:B------:R-:W-:Y:S01]  /*d040*/  @P5 IMAD.MOV.U32 R2, RZ, RZ, R9 ;  /* 0x000000ffff025224 */ /* 0x000fe200078e0009 */
[----:B------:R-:W-:Y:S02]  /*d050*/  @P4 IADD3 R9, P0, R32, R14, RZ ;  /* 0x0000000e20094210 */ /* 0x000fe40007f1e0ff */
[----:B------:R-:W-:Y:S01]  /*d060*/  @P5 MOV R3, R10 ;  /* 0x0000000a00035202 */ /* 0x000fe20000000f00 */
[----:B------:R-:W-:Y:S04]  /*d070*/  SHFL.IDX PT, R14, R8, 0x4, 0x181f ;  /* 0x00981f00080e7f89 */ /* 0x000fe800000e0000 */
[----:B------:R3:W-:Y:S01]  /*d080*/  @P5 LDGSTS.E.BYPASS.LTC128B.128 [R4+0x19400], desc[UR52][R2.64], !P2 ;  /* 0x1940000002045fae */ /* 0x0007e2000d101d74 */
[----:B------:R-:W-:-:S03]  /*d090*/  LOP3.LUT P5, RZ, R27, 0x40, RZ, 0xc0, !PT ;  /* 0x000000401bff7812 */ /* 0x000fc600078ac0ff */
[----:B---3--:R-:W3:Y:S02]  /*d0a0*/  SHFL.IDX PT, R2, R7, 0x3, 0x181f ;  /* 0x00781f0007027f89 */ /* 0x008ee400000e0000 */
[----:B---3--:R-:W-:Y:S02]  /*d0b0*/  @P4 IMAD.X R10, RZ, RZ, R2, P0 ;  /* 0x000000ffff0a4224 */ /* 0x008fe400000e0602 */
[----:B------:R-:W-:Y:S02]  /*d0c0*/  @P4 IMAD.MOV.U32 R2, RZ, RZ, R9 ;  /* 0x000000ffff024224 */ /* 0x000fe400078e0009 */
[----:B------:R-:W-:-:S05]  /*d0d0*/  @P4 IMAD.MOV.U32 R3, RZ, RZ, R10 ;  /* 0x000000ffff034224 */ /* 0x000fca00078e000a */
[----:B------:R3:W-:Y:S01]  /*d0e0*/  @P4 LDGSTS.E.BYPASS.LTC128B.128 [R4+0x19c00], desc[UR52][R2.64], !P2 ;  /* 0x19c0000002044fae */ /* 0x0007e2000d101d74 */
[----:B------:R-:W-:-:S03]  /*d0f0*/  LOP3.LUT P4, RZ, R27, 0x20, RZ, 0xc0, !PT ;  /* 0x000000201bff7812 */ /* 0x000fc6000788c0ff */
[----:B---3--:R-:W3:Y:S10]  /*d100*/  SHFL.IDX PT, R2, R7, 0x4, 0x181f ;  /* 0x00981f0007027f89 */ /* 0x008ef400000e0000 */
[----:B------:R-:W-:-:S02]  /*d110*/  @P4 IADD3 R9, P0, R32, R14, RZ ;  /* 0x0000000e20094210 */ /* 0x000fc40007f1e0ff */
[----:B------:R-:W4:Y:S03]  /*d120*/  SHFL.IDX PT, R14, R8, 0x5, 0x181f ;  /* 0x00b81f00080e7f89 */ /* 0x000f2600000e0000 */
[----:B---3--:R-:W-:Y:S02]  /*d130*/  @P4 IMAD.X R10, RZ, RZ, R2, P0 ;  /* 0x000000ffff0a4224 */ /* 0x008fe400000e0602 */
[----:B------:R-:W-:Y:S02]  /*d140*/  @P4 IMAD.MOV.U32 R2, RZ, RZ, R9 ;  /* 0x000000ffff024224 */ /* 0x000fe400078e0009 */
[----:B------:R-:W-:Y:S01]  /*d150*/  @P4 IMAD.MOV.U32 R3, RZ, RZ, R10 ;  /* 0x000000ffff034224 */ /* 0x000fe200078e000a */
[----:B----4-:R-:W-:Y:S02]  /*d160*/  @P5 IADD3 R9, P0, R32, R14, RZ ;  /* 0x0000000e20095210 */ /* 0x010fe40007f1e0ff */
[----:B------:R-:W-:Y:S04]  /*d170*/  SHFL.IDX PT, R14, R8, 0x6, 0x181f ;  /* 0x00d81f00080e7f89 */ /* 0x000fe800000e0000 */
[----:B------:R3:W-:Y:S04]  /*d180*/  @P4 LDGSTS.E.BYPASS.LTC128B.128 [R4+0x1a400], desc[UR52][R2.64], !P2 ;  /* 0x1a40000002044fae */ /* 0x0007e8000d101d74 */
[----:B---3--:R-:W3:Y:S02]  /*d190*/  SHFL.IDX PT, R2, R7, 0x5, 0x181f ;  /* 0x00b81f0007027f89 */ /* 0x008ee400000e0000 */
[----:B---3--:R-:W-:-:S02]  /*d1a0*/  @P5 IMAD.X R10, RZ, RZ, R2, P0 ;  /* 0x000000ffff0a5224 */ /* 0x008fc400000e0602 */
[----:B------:R-:W-:Y:S01]  /*d1b0*/  @P5 IMAD.MOV.U32 R2, RZ, RZ, R9 ;  /* 0x000000ffff025224 */ /* 0x000fe200078e0009 */
[C---:B------:R-:W-:Y:S01]  /*d1c0*/  @P6 IADD3 R9, P0, R32.reuse, R14, RZ ;  /* 0x0000000e20096210 */ /* 0x040fe20007f1e0ff */
[----:B------:R-:W-:Y:S01]  /*d1d0*/  @P5 IMAD.MOV.U32 R3, RZ, RZ, R10 ;  /* 0x000000ffff035224 */ /* 0x000fe200078e000a */
[----:B------:R-:W-:Y:S04]  /*d1e0*/  SHFL.IDX PT, R14, R8, 0x7, 0x181f ;  /* 0x00f81f00080e7f89 */ /* 0x000fe800000e0000 */
[----:B------:R3:W-:Y:S04]  /*d1f0*/  @P5 LDGSTS.E.BYPASS.LTC128B.128 [R4+0x1ac00], desc[UR52][R2.64], !P2 ;  /* 0x1ac0000002045fae */ /* 0x0007e8000d101d74 */
[----:B---3--:R-:W3:Y:S04]  /*d200*/  SHFL.IDX PT, R2, R7, 0x6, 0x181f ;  /* 0x00d81f0007027f89 */ /* 0x008ee800000e0000 */
[----:B------:R-:W4:Y:S01]  /*d210*/  SHFL.IDX PT, R7, R7, 0x7, 0x181f ;  /* 0x00f81f0007077f89 */ /* 0x000f2200000e0000 */
[----:B---3--:R-:W-:Y:S01]  /*d220*/  @P6 IMAD.X R10, RZ, RZ, R2, P0 ;  /* 0x000000ffff0a6224 */ /* 0x008fe200000e0602 */
[----:B------:R-:W-:Y:S01]  /*d230*/  @P3 IADD3 R14, P0, R32, R14, RZ ;  /* 0x0000000e200e3210 */ /* 0x000fe20007f1e0ff */
[----:B------:R-:W-:-:S02]  /*d240*/  @P6 IMAD.MOV.U32 R2, RZ, RZ, R9 ;  /* 0x000000ffff026224 */ /* 0x000fc400078e0009 */
[----:B------:R-:W-:Y:S02]  /*d250*/  @P6 IMAD.MOV.U32 R3, RZ, RZ, R10 ;  /* 0x000000ffff036224 */ /* 0x000fe400078e000a */
[----:B----4-:R-:W-:-:S03]  /*d260*/  @P3 IMAD.X R9, RZ, RZ, R7, P0 ;  /* 0x000000ffff093224 */ /* 0x010fc600000e0607 */
[----:B------:R3:W-:Y:S02]  /*d270*/  @P6 LDGSTS.E.BYPASS.LTC128B.128 [R4+0x1b400], desc[UR52][R2.64], !P2 ;  /* 0x1b40000002046fae */ /* 0x0007e4000d101d74 */
[----:B---3--:R-:W-:Y:S02]  /*d280*/  @P3 IMAD.MOV.U32 R2, RZ, RZ, R14 ;  /* 0x000000ffff023224 */ /* 0x008fe400078e000e */
[----:B------:R-:W-:Y:S01]  /*d290*/  @P3 IMAD.MOV.U32 R3, RZ, RZ, R9 ;  /* 0x000000ffff033224 */ /* 0x000fe200078e0009 */
[----:B------:R-:W3:Y:S04]  /*d2a0*/  SHFL.IDX PT, R14, R5, RZ, 0x181f ;  /* 0x00181fff050e7589 */ /* 0x000ee800000e0000 */
[----:B------:R4:W-:Y:S04]  /*d2b0*/  @P3 LDGSTS.E.BYPASS.LTC128B.128 [R4+0x1bc00], desc[UR52][R2.64], !P2 ;  /* 0x1bc0000002043fae */ /* 0x0009e8000d101d74 */
[----:B----4-:R-:W4:Y:S04]  /*d2c0*/  SHFL.IDX PT, R2, R6, RZ, 0x181f ;  /* 0x00181fff06027589 */ /* 0x010f2800000e0000 */
[----:B------:R-:W0:Y:S01]  /*d2d0*/  SHFL.IDX PT, R6, R6, 0x1, 0x181f ;  /* 0x00381f0006067f89 */ /* 0x000e2200000e0000 */
[----:B---3--:R-:W-:-:S04]  /*d2e0*/  @P1 IADD3 R14, P0, R32, R14, RZ ;  /* 0x0000000e200e1210 */ /* 0x008fc80007f1e0ff */
[----:B----4-:R-:W-:Y:S01]  /*d2f0*/  @P1 IADD3.X R9, RZ, R2, RZ, P0, !PT ;  /* 0x00000002ff091210 */ /* 0x010fe200007fe4ff */
[----:B------:R-:W-:Y:S02]  /*d300*/  @P1 IMAD.MOV.U32 R2, RZ, RZ, R14 ;  /* 0x000000ffff021224 */ /* 0x000fe400078e000e */
[----:B------:R3:W4:Y:S02]  /*d310*/  SHFL.IDX PT, R14, R5, 0x1, 0x181f ;  /* 0x00381f00050e7f89 */ /* 0x00072400000e0000 */
[----:B------:R-:W-:-:S05]  /*d320*/  @P1 IMAD.MOV.U32 R3, RZ, RZ, R9 ;  /* 0x000000ffff031224 */ /* 0x000fca00078e0009 */
[----:B0-----:R3:W-:Y:S02]  /*d330*/  @P1 LDGSTS.E.BYPASS.LTC128B.128 [R4+0x1c400], desc[UR52][R2.64], !P2 ;  /* 0x1c40000002041fae */ /* 0x0017e4000d101d74 */
.L_x_7305:
[----:B------:R-:W-:-:S13]  /*d340*/  LOP3.LUT P1, RZ, R27, 0x200, RZ, 0xc0, !PT ;  /* 0x000002001bff7812 */ /* 0x000fda000782c0ff */
[----:B---34-:R-:W-:-:S05]  /*d350*/  @P1 IADD3 R2, P0, R32, R14, RZ ;  /* 0x0000000e20021210 */ /* 0x018fca0007f1e0ff */
[----:B------:R-:W-:Y:S01]  /*d360*/  @P1 IMAD.X R3, RZ, RZ, R6, P0 ;  /* 0x000000ffff031224 */ /* 0x000fe200000e0606 */
[----:B------:R-:W-:-:S04]  /*d370*/  PLOP3.LUT P0, PT, PT, PT, PT, 0x80, 0x0 ;  /* 0x000000000000781c */ /* 0x000fc80003f0f070 */
[----:B------:R-:W-:Y:S01]  /*d380*/  @!PT LDS RZ, [RZ] ;  /* 0x00000000fffff984 */ /* 0x000fe20000000800 */
[----:B------:R-:W-:Y:S01]  /*d390*/  @!PT LDS RZ, [RZ] ;  /* 0x00000000fffff984 */ /* 0x000fe20000000800 */
[----:B------:R-:W-:Y:S01]  /*d3a0*/  @!PT LDS RZ, [RZ] ;  /* 0x00000000fffff984 */ /* 0x000fe20000000800 */
[----:B------:R0:W-:Y:S01]  /*d3b0*/  @P1 LDGSTS.E.BYPASS.LTC128B.128 [R4+0x1cc00], desc[UR52][R2.64], !P2 ;  /* 0x1cc0000002041fae */ /* 0x0001e2000d101d74 */
[----:B------:R-:W-:-:S08]  /*d3c0*/  NOP ;  /* 0x0000000000007918 */ /* 0x000fd00000000000 */
.L_x_7192:
        /* <DEDUP_REMOVED lines=11> */
.L_x_7193:
[----:B------:R0:W-:Y:S02]  /*d480*/  SYNCS.ARRIVE.TRANS64.A1T0 RZ, [R0+URZ+0x22830], RZ ;  /* 0x022830ff00ff79a7 */ /* 0x0001e4000810003f */
[----:B------:R-:W-:Y:S05]  /*d490*/  WARPSYNC.ALL ;  /* 0x0000000000007948 */ /* 0x000fea0003800000 */
[----:B------:R-:W-:Y:S01]  /*d4a0*/  R2UR UR5, R24 ;  /* 0x00000000180572ca */ /* 0x000fe200000e0000 */
[----:B012---:R-:W-:Y:S01]  /*d4b0*/  VIADD R0, R22, 0x14400 ;  /* 0x0001440016007836 */ /* 0x007fe20000000000 */
        /* <DEDUP_REMOVED lines=30> */
.L_x_7195:
[----:B------:R-:W-:Y:S05]  /*d6a0*/  BSYNC B6 ;  /* 0x0000000000067941 */ /* 0x000fea0003800000 */
.L_x_7194:
[----:B------:R0:W5:Y:S01]  /*d6b0*/  LDL R10, [R1+0x18] ;  /* 0x00001800010a7983 */ /* 0x0001620000100800 */
[----:B------:R-:W1:Y:S01]  /*d6c0*/  LDC R5, c[0x0][0x448] ;  /* 0x00011200ff057b82 */ /* 0x000e620000000800 */
[----:B------:R-:W-:Y:S01]  /*d6d0*/  R2UR UR6, R37 ;  /* 0x00000000250672ca */ /* 0x000fe200000e0000 */
[----:B------:R-:W-:Y:S01]  /*d6e0*/  ULDC.64 UR8, c[0x0][0x2d8] ;  /* 0x0000b60000087ab9 */ /* 0x000fe20000000a00 */
[----:B------:R-:W2:Y:S01]  /*d6f0*/  S2R R2, SR_TID.X ;  /* 0x0000000000027919 */ /* 0x000ea20000002100 */
[----:B------:R-:W-:Y:S02]  /*d700*/  SHF.L.U32 R4, R17, 0x7, RZ ;  /* 0x0000000711047819 */ /* 0x000fe400000006ff */
[----:B-1----:R-:W-:Y:S02]  /*d710*/  ISETP.NE.AND P0, PT, R5, 0x1, PT ;  /* 0x000000010500780c */ /* 0x002fe40003f05270 */
[C---:B------:R-:W-:Y:S02]  /*d720*/  R2UR UR7, R18.reuse ;  /* 0x00000000120772ca */ /* 0x040fe400000e0000 */
[----:B------:R-:W-:-:S02]  /*d730*/  R2UR UR10, R18 ;  /* 0x00000000120a72ca */ /* 0x000fc400000e0000 */
[C---:B--2---:R-:W-:Y:S01]  /*d740*/  LOP3.LUT R19, R2.reuse, 0x7f, RZ, 0xc0, !PT ;  /* 0x0000007f02137812 */ /* 0x044fe200078ec0ff */
[----:B------:R-:W-:-:S06]  /*d750*/  IMAD.SHL.U32 R2, R2, 0x10, RZ ;  /* 0x0000001002027824 */ /* 0x000fcc00078e00ff */
[----:B------:R-:W1:Y:S01]  /*d760*/  @P0 LDC R3, c[0x0][0x44c] ;  /* 0x00011300ff030b82 */ /* 0x000e620000000800 */
[----:B------:R-:W-:-:S04]  /*d770*/  SHF.R.U32.HI R19, RZ, 0x3, R19 ;  /* 0x00000003ff137819 */ /* 0x000fc80000011613 */
[----:B------:R-:W-:-:S03]  /*d780*/  LOP3.LUT R2, R19, 0x70, R2, 0xf8, !PT ;  /* 0x0000007013027812 */ /* 0x000fc600078ef802 */
[----:B------:R-:W2:Y:S01]  /*d790*/  @P0 LDC R6, c[0x0][0x450] ;  /* 0x00011400ff060b82 */ /* 0x000ea20000000800 */
        /* <DEDUP_REMOVED lines=9> */
[----:B-1----:R-:W-:Y:S01]  /*d830*/  @P0 IMAD.HI.U32 R3, R0, R3, RZ ;  /* 0x0000000300030227 */ /* 0x002fe200078e00ff */
[----:B------:R-:W-:Y:S01]  /*d840*/  UIMAD UR6, UR45, UR8, URZ ;  /* 0x000000082d0672a4 */ /* 0x000fe2000f8e023f */
[----:B------:R-:W1:Y:S01]  /*d850*/  S2R R19, SR_TID.X ;  /* 0x0000000000137919 */ /* 0x000e620000002100 */
[----:B------:R-:W-:-:S02]  /*d860*/  UIMAD.WIDE.U32 UR4, UR44, UR8, UR4 ;  /* 0x000000082c0472a5 */ /* 0x000fc4000f8e0004 */
[----:B--2---:R-:W-:Y:S01]  /*d870*/  @P0 SHF.R.U32.HI R2, RZ, R6, R3 ;  /* 0x00000006ff020219 */ /* 0x004fe20000011603 */
        /* <DEDUP_REMOVED lines=18> */
[----:B------:R-:W-:-:S03]  /*d9a0*/  ULDC UR4, c[0x0][0x2b8] ;  /* 0x0000ae0000047ab9 */ /* 0x000fc60000000800 */
[----:B------:R-:W-:Y:S02]  /*d9b0*/  IADD3.X R6, R3, UR5, R7, P0, !PT ;  /* 0x0000000503067c10 */ /* 0x000fe400087fe407 */
[----:B------:R-:W-:Y:S01]  /*d9c0*/  ISETP.GE.AND P0, PT, R32, UR4, PT ;  /* 0x0000000420007c0c */ /* 0x000fe2000bf06270 */
[----:B------:R-:W-:Y:S01]  /*d9d0*/  UMOV UR4, 0xffffffff ;  /* 0xffffffff00047882 */ /* 0x000fe20000000000 */
[----:B-1----:R-:W-:-:S04]  /*d9e0*/  LOP3.LUT R19, R19, 0x7f, RZ, 0xc0, !PT ;  /* 0x0000007f13137812 */ /* 0x002fc800078ec0ff */
[----:B------:R-:W-:Y:S01]  /*d9f0*/  SHF.R.U32.HI R17, RZ, 0x3, R19 ;  /* 0x00000003ff117819 */ /* 0x000fe20000011613 */
[----:B0-----:R-:W-:Y:S06]  /*da00*/  BRA.DIV UR4, `(.L_x_7196) ;  /* 0x00000052040c7947 */ /* 0x001fec000b800000 */
[----:B------:R-:W0:Y:S01]  /*da10*/  SHFL.IDX PT, R14, R0, RZ, 0x181f ;  /* 0x00181fff000e7589 */ /* 0x000e2200000e0000 */
[----:B------:R-:W-:Y:S02]  /*da20*/  IMAD R5, R5, UR41, RZ ;  /* 0x0000002905057c24 */ /* 0x000fe4000f8e02ff */
[----:B------:R-:W-:Y:S01]  /*da30*/  IMAD.IADD R4, R17, 0x1, R4 ;  /* 0x0000000111047824 */ /* 0x000fe200078e0204 */
[----:B------:R-:W1:Y:S03]  /*da40*/  SHFL.IDX PT, R2, R6, RZ, 0x181f ;  /* 0x00181fff06027589 */ /* 0x000e6600000e0000 */
[C---:B------:R-:W-:Y:S01]  /*da50*/  VIADD R8, R4.reuse, 0x10 ;  /* 0x0000001004087836 */ /* 0x040fe20000000000 */
[----:B------:R-:W-:Y:S01]  /*da60*/  ISETP.GE.AND P2, PT, R4, R5, PT ;  /* 0x000000050400720c */ /* 0x000fe20003f46270 */
[----:B------:R-:W-:-:S12]  /*da70*/  SHFL.IDX PT, R7, R6, 0x1, 0x181f ;  /* 0x00381f0006077f89 */ /* 0x000fd800000e0000 */
[----:B0-----:R-:W-:-:S05]  /*da80*/  @!P2 IADD3 R14, P1, R32, R14, RZ ;  /* 0x0000000e200ea210 */ /* 0x001fca0007f3e0ff */
[----:B-1----:R-:W-:Y:S02]  /*da90*/  @!P2 IMAD.X R3, RZ, RZ, R2, P1 ;  /* 0x000000ffff03a224 */ /* 0x002fe400008e0602 */
[----:B------:R-:W-:Y:S02]  /*daa0*/  @!P2 IMAD.MOV.U32 R2, RZ, RZ, R14 ;  /* 0x000000ffff02a224 */ /* 0x000fe400078e000e */
[----:B------:R-:W0:Y:S04]  /*dab0*/  SHFL.IDX PT, R14, R0, 0x1, 0x181f ;  /* 0x00381f00000e7f89 */ /* 0x000e2800000e0000 */
[----:B-----5:R0:W-:Y:S01]  /*dac0*/  @!P2 LDGSTS.E.BYPASS.LTC128B.128 [R10+0x14400], desc[UR52][R2.64], !P0 ;  /* 0x14400000020aafae */ /* 0x0201e2000c101d74 */
[----:B------:R-:W-:Y:S01]  /*dad0*/  ISETP.GE.AND P2, PT, R8, R5, PT ;  /* 0x000000050800720c */ /* 0x000fe20003f46270 */
[----:B------:R-:W-:-:S12]  /*dae0*/  VIADD R8, R4, 0x20 ;  /* 0x0000002004087836 */ /* 0x000fd80000000000 */
[----:B0-----:R-:W-:Y:S02]  /*daf0*/  @!P2 IADD3 R2, P1, R32, R14, RZ ;  /* 0x0000000e2002a210 */ /* 0x001fe40007f3e0ff */
[----:B------:R-:W0:Y:S03]  /*db00*/  SHFL.IDX PT, R14, R0, 0x2, 0x181f ;  /* 0x00581f00000e7f89 */ /* 0x000e2600000e0000 */
[----:B------:R-:W-:Y:S02]  /*db10*/  @!P2 IMAD.X R3, RZ, RZ, R7, P1 ;  /* 0x000000ffff03a224 */ /* 0x000fe400008e0607 */
[----:B------:R-:W1:Y:S04]  /*db20*/  SHFL.IDX PT, R7, R6, 0x2, 0x181f ;  /* 0x00581f0006077f89 */ /* 0x000e6800000e0000 */
[----:B------:R0:W-:Y:S01]  /*db30*/  @!P2 LDGSTS.E.BYPASS.LTC128B.128 [R10+0x14c00], desc[UR52][R2.64], !P0 ;  /* 0x14c00000020aafae */ /* 0x0001e2000c101d74 */
[----:B------:R-:W-:Y:S01]  /*db40*/  ISETP.GE.AND P2, PT, R8, R5, PT ;  /* 0x000000050800720c */ /* 0x000fe20003f46270 */
[----:B------:R-:W-:-:S12]  /*db50*/  VIADD R8, R4, 0x30 ;  /* 0x0000003004087836 */ /* 0x000fd80000000000 */
[----:B0-----:R-:W-:Y:S02]  /*db60*/  @!P2 IADD3 R2, P1, R32, R14, RZ ;  /* 0x0000000e2002a210 */ /* 0x001fe40007f3e0ff */
[----:B------:R-:W0:Y:S03]  /*db70*/  SHFL.IDX PT, R14, R0, 0x3, 0x181f ;  /* 0x00781f00000e7f89 */ /* 0x000e2600000e0000 */
[----:B-1----:R-:W-:Y:S02]  /*db80*/  @!P2 IMAD.X R3, RZ, RZ, R7, P1 ;  /* 0x000000ffff03a224 */ /* 0x002fe400008e0607 */
        /* <DEDUP_REMOVED lines=9> */
[----:B------:R-:W-:-:S02]  /*dc20*/  ISETP.GE.AND P2, PT, R8, R5, PT ;  /* 0x000000050800720c */ /* 0x000fc40003f46270 */
[----:B------:R-:W-:-:S11]  /*dc30*/  IADD3 R8, R4, 0x50, RZ ;  /* 0x0000005004087810 */ /* 0x000fd60007ffe0ff */
        /* <DEDUP_REMOVED lines=12> */
[----:B------:R-:W-:-:S03]  /*dd00*/  ISETP.GE.AND P2, PT, R8, R5, PT ;  /* 0x000000050800720c */ /* 0x000fc60003f46270 */
[----:B------:R-:W2:Y:S10]  /*dd10*/  SHFL.IDX PT, R6, R6, 0x7, 0x181f ;  /* 0x00f81f0006067f89 */ /* 0x000eb400000e0000 */
[----:B0-----:R-:W-:-:S02]  /*dd20*/  @!P2 IADD3 R2, P1, R32, R14, RZ ;  /* 0x0000000e2002a210 */ /* 0x001fc40007f3e0ff */
[----:B------:R0:W3:Y:S03]  /*dd30*/  SHFL.IDX PT, R14, R0, 0x7, 0x181f ;  /* 0x00f81f00000e7f89 */ /* 0x0000e600000e0000 */
[----:B-1----:R-:W-:-:S05]  /*dd40*/  @!P2 IMAD.X R3, RZ, RZ, R7, P1 ;  /* 0x000000ffff03a224 */ /* 0x002fca00008e0607 */
[----:B------:R0:W-:Y:S03]  /*dd50*/  @!P2 LDGSTS.E.BYPASS.LTC128B.128 [R10+0x17400], desc[UR52][R2.64], !P0 ;  /* 0x17400000020aafae */ /* 0x0001e6000c101d74 */
.L_x_7322:
[----:B------:R-:W-:-:S05]  /*dd60*/  VIADD R4, R4, 0x70 ;  /* 0x0000007004047836 */ /* 0x000fca0000000000 */
[----:B------:R-:W-:-:S13]  /*dd70*/  ISETP.GE.AND P1, PT, R4, R5, PT ;  /* 0x000000050400720c */ /* 0x000fda0003f26270 */
[----:B0--3--:R-:W-:-:S05]  /*dd80*/  @!P1 IADD3 R2, P2, R32, R14, RZ ;  /* 0x0000000e20029210 */ /* 0x009fca0007f5e0ff */
[----:B--2---:R-:W-:-:S05]  /*dd90*/  @!P1 IMAD.X R3, RZ, RZ, R6, P2 ;  /* 0x000000ffff039224 */ /* 0x004fca00010e0606 */
[----:B------:R-:W-:Y:S01]  /*dda0*/  @!PT LDS RZ, [RZ] ;  /* 0x00000000fffff984 */ /* 0x000fe20000000800 */
[----:B------:R-:W-:Y:S01]  /*ddb0*/  @!PT LDS RZ, [RZ] ;  /* 0x00000000fffff984 */ /* 0x000fe20000000800 */
[----:B------:R-:W-:Y:S01]  /*ddc0*/  @!PT LDS RZ, [RZ] ;  /* 0x00000000fffff984 */ /* 0x000fe20000000800 */
[----:B------:R0:W-:Y:S01]  /*ddd0*/  @!P1 LDGSTS.E.BYPASS.LTC128B.128 [R10+0x17c00], desc[UR52][R2.64], !P0 ;  /* 0x17c00000020a9fae */ /* 0x0001e2000c101d74 */
[----:B------:R-:W-:Y:S01]  /*dde0*/  PLOP3.LUT P0, PT, PT, PT, PT, 0x80, 0x0 ;  /* 0x000000000000781c */ /* 0x000fe20003f0f070 */
[----:B------:R-:W-:-:S12]  /*ddf0*/  NOP ;  /* 0x0000000000007918 */ /* 0x000fd80000000000 */
.L_x_7197:
        /* <DEDUP_REMOVED lines=18> */
.L_x_7323:
[----:B------:R-:W-:Y:S05]  /*df20*/  BSYNC B0 ;  /* 0x0000000000007941 */ /* 0x000fea0003800000 */
.L_x_7198:
[----:B------:R-:W-:-:S06]  /*df30*/  UISETP.GE.AND UP0, UPT, UR42, 0xa1, UPT ;  /* 0x000000a12a00788c */ /* 0x000fcc000bf06270 */
[----:B------:R-:W-:-:S13]  /*df40*/  PLOP3.LUT P0, PT, PT, PT, UP0, 0x80, 0x0 ;  /* 0x000000000000781c */ /* 0x000fda0003f0f008 */
[----:B------:R-:W-:Y:S05]  /*df50*/  @!P0 BRA `(.L_x_7200) ;  /* 0x0000001800548947 */ /* 0x000fea0003800000 */
[----:B------:R-:W-:Y:S01]  /*df60*/  UIADD3 UR4, UR43, -0x2, URZ ;  /* 0xfffffffe2b047890 */ /* 0x000fe2000fffe03f */
[----:B------:R-:W-:Y:S02]  /*df70*/  IMAD.MOV.U32 R25, RZ, RZ, R36 ;  /* 0x000000ffff197224 */ /* 0x000fe400078e0024 */
[----:B------:R-:W-:-:S03]  /*df80*/  IMAD.MOV.U32 R24, RZ, RZ, R33 ;  /* 0x000000ffff187224 */ /* 0x000fc600078e0021 */
[----:B------:R-:W-:-:S07]  /*df90*/  IMAD.U32 R34, RZ, RZ, UR4 ;  /* 0x00000004ff227e24 */ /* 0x000fce000f8e00ff */
.L_x_7220:
[----:B------:R-:W2:Y:S01]  /*dfa0*/  LDL R12, [R1] ;  /* 0x00000000010c7983 */ /* 0x000ea20000100800 */
[----:B-1----:R-:W1:Y:S01]  /*dfb0*/  LDC R2, c[0x0][0x430] ;  /* 0x00010c00ff027b82 */ /* 0x002e620000000800 */
[----:B------:R-:W3:Y:S01]  /*dfc0*/  S2R R0, SR_TID.X ;  /* 0x0000000000007919 */ /* 0x000ee20000002100 */
[----:B0-----:R-:W4:Y:S01]  /*dfd0*/  S2R R6, SR_TID.X ;  /* 0x0000000000067919 */ /* 0x001f220000002100 */
[----:B-1----:R-:W-:Y:S01]  /*dfe0*/  ISETP.NE.AND P0, PT, R2, 0x1, PT ;  /* 0x000000010200780c */ /* 0x002fe20003f05270 */
[----:B------:R-:W-:Y:S01]  /*dff0*/  IMAD.MOV.U32 R9, RZ, RZ, 0xa0 ;  /* 0x000000a0ff097424 */ /* 0x000fe200078e00ff */
[----:B---3--:R-:W-:-:S11]  /*e000*/  LOP3.LUT R2, R0, 0x7f, RZ, 0xc0, !PT ;  /* 0x0000007f00027812 */ /* 0x008fd600078ec0ff */
[----:B------:R-:W1:Y:S01]  /*e010*/  @P0 LDC R5, c[0x0][0x434] ;  /* 0x00010d00ff050b82 */ /* 0x000e620000000800 */
[----:B------:R-:W-:-:S07]  /*e020*/  SHF.R.U32.HI R4, RZ, 0x3, R2 ;  /* 0x00000003ff047819 */ /* 0x000fce0000011602 */
[----:B0-----:R-:W0:Y:S01]  /*e030*/  @P0 LDC R3, c[0x0][0x434] ;  /* 0x00010d00ff030b82 */ /* 0x001e220000000800 */
[----:B----4-:R-:W-:Y:S02]  /*e040*/  IMAD.SHL.U32 R6, R6, 0x10, RZ ;  /* 0x0000001006067824 */ /* 0x010fe400078e00ff */
[----:B------:R-:W-:-:S05]  /*e050*/  IMAD.SHL.U32 R0, R0, 0x10, RZ ;  /* 0x0000001000007824 */ /* 0x000fca00078e00ff */
[----:B------:R-:W3:Y:S01]  /*e060*/  @P0 LDC R7, c[0x0][0x438] ;  /* 0x00010e00ff070b82 */ /* 0x000ee20000000800 */
[----:B------:R-:W-:-:S07]  /*e070*/  LOP3.LUT R6, R4, 0x70, R6, 0xf8, !PT ;  /* 0x0000007004067812 */ /* 0x000fce00078ef806 */
[----:B------:R-:W4:Y:S01]  /*e080*/  @P0 LDC R2, c[0x0][0x438] ;  /* 0x00010e00ff020b82 */ /* 0x000f220000000800 */
[----:B------:R-:W-:Y:S01]  /*e090*/  LOP3.LUT R0, R4, 0x70, R0, 0xf8, !PT ;  /* 0x0000007004007812 */ /* 0x000fe200078ef800 */
[----:B------:R-:W-:Y:S01]  /*e0a0*/  IMAD R8, R34, R9, UR36 ;  /* 0x0000002422087e24 */ /* 0x000fe2000f8e0209 */
[----:B------:R-:W-:-:S03]  /*e0b0*/  LOP3.LUT R6, R6, 0x80, RZ, 0xfc, !PT ;  /* 0x0000008006067812 */ /* 0x000fc600078efcff */
[----:B------:R-:W-:Y:S01]  /*e0c0*/  IMAD.IADD R0, R0, 0x1, R8 ;  /* 0x0000000100007824 */ /* 0x000fe200078e0208 */
[----:B------:R-:W-:-:S03]  /*e0d0*/  IADD3 R8, R6, R8, RZ ;  /* 0x0000000806087210 */ /* 0x000fc60007ffe0ff */
[----:B-1----:R-:W-:-:S04]  /*e0e0*/  @P0 IMAD.HI.U32 R4, R0, R5, RZ ;  /* 0x0000000500040227 */ /* 0x002fc800078e00ff */
[----:B0-----:R-:W-:Y:S01]  /*e0f0*/  @P0 IMAD.HI.U32 R3, R8, R3, RZ ;  /* 0x0000000308030227 */ /* 0x001fe200078e00ff */
[----:B------:R-:W-:Y:S05]  /*e100*/  YIELD ;  /* 0x0000000000007946 */ /* 0x000fea0003800000 */
[----:B------:R-:W-:Y:S01]  /*e110*/  IMAD.MOV.U32 R10, RZ, RZ, R0 ;  /* 0x000000ffff0a7224 */ /* 0x000fe200078e0000 */
[----:B---3--:R-:W-:Y:S01]  /*e120*/  @P0 SHF.R.U32.HI R10, RZ, R7, R4 ;  /* 0x00000007ff0a0219 */ /* 0x008fe20000011604 */
[----:B------:R-:W-:Y:S01]  /*e130*/  IMAD.MOV.U32 R11, RZ, RZ, R8 ;  /* 0x000000ffff0b7224 */ /* 0x000fe200078e0008 */
[----:B------:R-:W-:Y:S01]  /*e140*/  ULDC.64 UR4, c[0x0][0x428] ;  /* 0x00010a0000047ab9 */ /* 0x000fe20000000a00 */
[----:B----4-:R-:W-:Y:S01]  /*e150*/  @P0 SHF.R.U32.HI R11, RZ, R2, R3 ;  /* 0x00000002ff0b0219 */ /* 0x010fe20000011603 */
[----:B------:R-:W-:Y:S01]  /*e160*/  ULDC.64 UR6, c[0x0][0x418] ;  /* 0x0001060000067ab9 */ /* 0x000fe20000000a00 */
[--C-:B------:R-:W-:Y:S01]  /*e170*/  SHF.R.S32.HI R3, RZ, 0x1f, R10.reuse ;  /* 0x0000001fff037819 */ /* 0x100fe2000001140a */
[----:B------:R-:W-:-:S04]  /*e180*/  IMAD.MOV.U32 R2, RZ, RZ, R10 ;  /* 0x000000ffff027224 */ /* 0x000fc800078e000a */
[----:B------:R-:W-:Y:S01]  /*e190*/  IMAD.WIDE.U32 R2, R35, UR4, R2 ;  /* 0x0000000423027c25 */ /* 0x000fe2000f8e0002 */
[----:B------:R-:W-:Y:S02]  /*e1a0*/  ISETP.GT.U32.AND P1, PT, R6, 0x9f, PT ;  /* 0x0000009f0600780c */ /* 0x000fe40003f24070 */
[----:B------:R-:W-:Y:S01]  /*e1b0*/  LEA R6, P0, R2, UR6, 0x2 ;  /* 0x0000000602067c11 */ /* 0x000fe2000f8010ff */
[----:B--2---:R-:W-:-:S04]  /*e1c0*/  IMAD R4, R12, UR4, RZ ;  /* 0x000000040c047c24 */ /* 0x004fc8000f8e02ff */
[----:B------:R-:W-:-:S04]  /*e1d0*/  IMAD R4, R35, UR5, R4 ;  /* 0x0000000523047c24 */ /* 0x000fc8000f8e0204 */
[----:B------:R-:W-:-:S05]  /*e1e0*/  IMAD.IADD R3, R4, 0x1, R3 ;  /* 0x0000000104037824 */ /* 0x000fca00078e0203 */
[----:B------:R-:W-:-:S05]  /*e1f0*/  LEA.HI.X R7, R2, UR7, R3, 0x2, P0 ;  /* 0x0000000702077c11 */ /* 0x000fca00080f1403 */
[----:B------:R0:W2:Y:S01]  /*e200*/  LDG.E R9, desc[UR52][R6.64] ;  /* 0x0000003406097981 */ /* 0x0000a2000c1e1900 */
[--C-:B------:R-:W-:Y:S01]  /*e210*/  @!P1 SHF.R.S32.HI R3, RZ, 0x1f, R11.reuse ;  /* 0x0000001fff039819 */ /* 0x100fe2000001140b */
[----:B------:R-:W-:Y:S02]  /*e220*/  @!P1 IMAD.MOV.U32 R2, RZ, RZ, R11 ;  /* 0x000000ffff029224 */ /* 0x000fe400078e000b */
[----:B------:R-:W-:Y:S02]  /*e230*/  IMAD.U32 R12, RZ, RZ, UR46 ;  /* 0x0000002eff0c7e24 */ /* 0x000fe4000f8e00ff */
[----:B------:R-:W-:Y:S01]  /*e240*/  @!P1 IMAD.WIDE.U32 R2, R35, UR4, R2 ;  /* 0x0000000423029c25 */ /* 0x000fe2000f8e0002 */
[----:B------:R-:W-:Y:S02]  /*e250*/  ULDC UR4, c[0x0][0x430] ;  /* 0x00010c0000047ab9 */ /* 0x000fe40000000800 */
[----:B------:R-:W-:Y:S01]  /*e260*/  ISETP.NE.AND P2, PT, R12, 0x3, PT ;  /* 0x000000030c00780c */ /* 0x000fe20003f45270 */
[----:B------:R-:W-:Y:S01]  /*e270*/  @!P1 IMAD.IADD R3, R4, 0x1, R3 ;  /* 0x0000000104039824 */ /* 0x000fe200078e0203 */
[----:B------:R-:W-:Y:S01]  /*e280*/  @!P1 LEA R4, P0, R2, UR6, 0x2 ;  /* 0x0000000602049c11 */ /* 0x000fe2000f8010ff */
[----:B------:R-:W-:-:S02]  /*e290*/  VIADD R33, R24, 0x1 ;  /* 0x0000000118217836 */ /* 0x000fc40000000000 */
[----:B0-----:R-:W-:Y:S01]  /*e2a0*/  IMAD.MOV.U32 R7, RZ, RZ, RZ ;  /* 0x000000ffff077224 */ /* 0x001fe200078e00ff */
[----:B------:R-:W-:Y:S01]  /*e2b0*/  @!P1 LEA.HI.X R5, R2, UR7, R3, 0x2, P0 ;  /* 0x0000000702059c11 */ /* 0x000fe200080f1403 */
[----:B------:R-:W-:Y:S01]  /*e2c0*/  IMAD.MOV R3, RZ, RZ, -R10 ;  /* 0x000000ffff037224 */ /* 0x000fe200078e0a0a */
[----:B------:R-:W-:Y:S01]  /*e2d0*/  ISETP.NE.AND P0, PT, R33, 0x2, PT ;  /* 0x000000022100780c */ /* 0x000fe20003f05270 */
[----:B------:R-:W-:Y:S02]  /*e2e0*/  IMAD.MOV R11, RZ, RZ, -R11 ;  /* 0x000000ffff0b7224 */ /* 0x000fe400078e0a0b */
[----:B------:R0:W5:Y:S01]  /*e2f0*/  @!P1 LDG.E R7, desc[UR52][R4.64] ;  /* 0x0000003404079981 */ /* 0x000162000c1e1900 */
[----:B------:R-:W-:Y:S01]  /*e300*/  SEL R36, RZ, 0x1, P0 ;  /* 0x00000001ff247807 */ /* 0x000fe20000000000 */
[----:B------:R-:W-:Y:S01]  /*e310*/  IMAD R8, R11, UR4, R8 ;  /* 0x000000040b087c24 */ /* 0x000fe2000f8e0208 */
[C---:B------:R-:W-:Y:S01]  /*e320*/  ISETP.GT.AND P1, PT, R34.reuse, RZ, PT ;  /* 0x000000ff2200720c */ /* 0x040fe20003f24270 */
[----:B------:R-:W-:Y:S01]  /*e330*/  VIADD R34, R34, 0xffffffff ;  /* 0xffffffff22227836 */ /* 0x000fe20000000000 */
[----:B------:R-:W-:-:S02]  /*e340*/  SEL R33, R33, RZ, P0 ;  /* 0x000000ff21217207 */ /* 0x000fc40000000000 */
[----:B------:R-:W-:Y:S01]  /*e350*/  LOP3.LUT R36, R25, R36, RZ, 0x3c, !PT ;  /* 0x0000002419247212 */ /* 0x000fe200078e3cff */
[----:B0-----:R-:W-:Y:S01]  /*e360*/  IMAD R4, R3, UR4, R0 ;  /* 0x0000000403047c24 */ /* 0x001fe2000f8e0200 */
[----:B--2---:R-:W-:Y:S01]  /*e370*/  SHF.R.S32.HI R28, RZ, 0x1f, R9 ;  /* 0x0000001fff1c7819 */ /* 0x004fe20000011409 */
[----:B------:R-:W-:Y:S06]  /*e380*/  @!P2 BRA `(.L_x_7201) ;  /* 0x000000000004a947 */ /* 0x000fec0003800000 */
[----:B------:R-:W-:Y:S01]  /*e390*/  BPT.TRAP 0x1 ;  /* 0x000000040000795c */ /* 0x000fe20000300000 */
.L_x_7201:
[----:B------:R-:W-:Y:S01]  /*e3a0*/  IMAD R0, R33, 0x8, R22 ;  /* 0x0000000821007824 */ /* 0x000fe200078e0216 */
[----:B------:R-:W-:Y:S01]  /*e3b0*/  SHF.L.U32 R31, R36, 0x1f, RZ ;  /* 0x0000001f241f7819 */ /* 0x000fe200000006ff */
[----:B------:R-:W-:Y:S01]  /*e3c0*/  BSSY B0, `(.L_x_7202) ;  /* 0x0000004000007945 */ /* 0x000fe20003800000 */
[----:B------:R-:W-:Y:S02]  /*e3d0*/  SHF.R.S32.HI R30, RZ, 0x1f, R4 ;  /* 0x0000001fff1e7819 */ /* 0x000fe40000011404 */
[----:B------:R-:W0:Y:S02]  /*e3e0*/  SYNCS.PHASECHK.TRANS64.TRYWAIT P0, [R0+URZ+0x22880], R31 ;  /* 0x0228801f000075a7 */ /* 0x000e24000800017f */
[----:B0-----:R-:W-:Y:S05]  /*e3f0*/  @!P0 BRA `(.L_x_7203) ;  /* 0x0000004c00d88947 */ /* 0x001fea0003800000 */
.L_x_7324:
[----:B------:R-:W-:Y:S05]  /*e400*/  BSYNC B0 ;  /* 0x0000000000007941 */ /* 0x000fea0003800000 */
.L_x_7202:
        /* <DEDUP_REMOVED lines=11> */
[----:B------:R-:W-:-:S02]  /*e4c0*/  IMAD R10, R37, UR8, RZ ;  /* 0x00000008250a7c24 */ /* 0x000fc4000f8e02ff */
[----:B------:R-:W-:Y:S02]  /*e4d0*/  IMAD.IADD R3, R3, 0x1, R5 ;  /* 0x0000000103037824 */ /* 0x000fe400078e0205 */
[----:B------:R-:W-:Y:S02]  /*e4e0*/  IMAD R5, R28, UR6, RZ ;  /* 0x000000061c057c24 */ /* 0x000fe4000f8e02ff */
[----:B------:R-:W-:-:S04]  /*e4f0*/  IMAD.WIDE.U32 R2, R9, UR6, R2 ;  /* 0x0000000609027c25 */ /* 0x000fc8000f8e0002 */
[----:B------:R-:W-:Y:S02]  /*e500*/  IMAD R5, R9, UR7, R5 ;  /* 0x0000000709057c24 */ /* 0x000fe4000f8e0205 */
[C---:B------:R-:W-:Y:S02]  /*e510*/  IMAD R10, R18.reuse, UR9, R10 ;  /* 0x00000009120a7c24 */ /* 0x040fe4000f8e020a */
[----:B------:R-:W-:Y:S02]  /*e520*/  IMAD.IADD R3, R3, 0x1, R5 ;  /* 0x0000000103037824 */ /* 0x000fe400078e0205 */
[----:B------:R-:W-:Y:S02]  /*e530*/  IMAD R5, R29, UR4, RZ ;  /* 0x000000041d057c24 */ /* 0x000fe4000f8e02ff */
[----:B------:R-:W-:-:S04]  /*e540*/  IMAD.WIDE.U32 R2, R18, UR8, R2 ;  /* 0x0000000812027c25 */ /* 0x000fc8000f8e0002 */
[----:B------:R-:W-:Y:S01]  /*e550*/  IMAD R5, R8, UR5, R5 ;  /* 0x0000000508057c24 */ /* 0x000fe2000f8e0205 */
[----:B------:R-:W-:Y:S02]  /*e560*/  IADD3 R17, P0, R2, UR10, RZ ;  /* 0x0000000a02117c10 */ /* 0x000fe4000ff1e0ff */
[----:B-1----:R-:W-:Y:S02]  /*e570*/  ISETP.GE.AND P2, PT, R32, R11, PT ;  /* 0x0000000b2000720c */ /* 0x002fe40003f46270 */
[----:B------:R-:W-:Y:S01]  /*e580*/  IADD3.X R19, R10, UR11, R3, P0, !PT ;  /* 0x0000000b0a137c10 */ /* 0x000fe200087fe403 */
[----:B------:R-:W-:Y:S01]  /*e590*/  IMAD.WIDE.U32 R2, R8, UR4, RZ ;  /* 0x0000000408027c25 */ /* 0x000fe2000f8e00ff */
[----:B------:R-:W-:-:S03]  /*e5a0*/  UMOV UR4, 0xffffffff ;  /* 0xffffffff00047882 */ /* 0x000fc60000000000 */
[----:B------:R-:W-:Y:S02]  /*e5b0*/  IMAD.IADD R3, R3, 0x1, R5 ;  /* 0x0000000103037824 */ /* 0x000fe400078e0205 */
[----:B------:R-:W-:Y:S02]  /*e5c0*/  IMAD R5, R26, UR6, RZ ;  /* 0x000000061a057c24 */ /* 0x000fe4000f8e02ff */
[----:B------:R-:W-:-:S04]  /*e5d0*/  IMAD.WIDE.U32 R2, R7, UR6, R2 ;  /* 0x0000000607027c25 */ /* 0x000fc8000f8e0002 */
[----:B------:R-:W-:-:S05]  /*e5e0*/  IMAD R5, R7, UR7, R5 ;  /* 0x0000000707057c24 */ /* 0x000fca000f8e0205 */
[----:B------:R-:W-:-:S03]  /*e5f0*/  IADD3 R3, R3, R5, RZ ;  /* 0x0000000503037210 */ /* 0x000fc60007ffe0ff */
[----:B------:R-:W-:-:S03]  /*e600*/  IMAD.WIDE.U32 R2, R18, UR8, R2 ;  /* 0x0000000812027c25 */ /* 0x000fc6000f8e0002 */
[----:B------:R-:W-:-:S04]  /*e610*/  IADD3 R5, P0, R2, UR10, RZ ;  /* 0x0000000a02057c10 */ /* 0x000fc8000ff1e0ff */
[----:B------:R-:W-:Y:S01]  /*e620*/  IADD3.X R10, R10, UR11, R3, P0, !PT ;  /* 0x0000000b0a0a7c10 */ /* 0x000fe200087fe403 */
[----:B--2---:R-:W-:Y:S01]  /*e630*/  IMAD R6, R33, 0x5000, R6 ;  /* 0x0000500021067824 */ /* 0x004fe200078e0206 */
[----:B------:R-:W-:Y:S07]  /*e640*/  BRA.DIV UR4, `(.L_x_7204) ;  /* 0x0000004e04587947 */ /* 0x000fee000b800000 */
[----:B------:R-:W1:Y:S01]  /*e650*/  SHFL.IDX PT, R2, R17, RZ, 0x181f ;  /* 0x00181fff11027589 */ /* 0x000e6200000e0000 */
[----:B------:R-:W-:-:S03]  /*e660*/  IMAD.IADD R6, R22, 0x1, R6 ;  /* 0x0000000116067824 */ /* 0x000fc600078e0206 */
[----:B------:R-:W2:Y:S04]  /*e670*/  SHFL.IDX PT, R3, R19, RZ, 0x181f ;  /* 0x00181fff13037589 */ /* 0x000ea800000e0000 */
[----:B------:R-:W3:Y:S04]  /*e680*/  SHFL.IDX PT, R12, R17, 0x1, 0x181f ;  /* 0x00381f00110c7f89 */ /* 0x000ee800000e0000 */
[----:B------:R-:W4:Y:S04]  /*e690*/  SHFL.IDX PT, R21, R19, 0x1, 0x181f ;  /* 0x00381f0013157f89 */ /* 0x000f2800000e0000 */
[----:B------:R-:W5:Y:S04]  /*e6a0*/  SHFL.IDX PT, R11, R17, 0x2, 0x181f ;  /* 0x00581f00110b7f89 */ /* 0x000f6800000e0000 */
[----:B------:R-:W0:Y:S01]  /*e6b0*/  SHFL.IDX PT, R20, R19, 0x2, 0x181f ;  /* 0x00581f0013147f89 */ /* 0x000e2200000e0000 */
[----:B-1----:R-:W-:-:S05]  /*e6c0*/  IADD3 R2, P0, R32, R2, RZ ;  /* 0x0000000220027210 */ /* 0x002fca0007f1e0ff */
[----:B--2---:R-:W-:-:S05]  /*e6d0*/  IMAD.X R3, RZ, RZ, R3, P0 ;  /* 0x000000ffff037224 */ /* 0x004fca00000e0603 */
[----:B------:R3:W-:Y:S02]  /*e6e0*/  LDGSTS.E.BYPASS.LTC128B.128 [R6+0xa400], desc[UR52][R2.64], !P2 ;  /* 0x0a40000002067fae */ /* 0x0007e4000d101d74 */
[----:B---3--:R-:W-:Y:S02]  /*e6f0*/  IADD3 R2, P0, R32, R12, RZ ;  /* 0x0000000c20027210 */ /* 0x008fe40007f1e0ff */
[----:B------:R-:W-:Y:S03]  /*e700*/  SHFL.IDX PT, R12, R5, RZ, 0x181f ;  /* 0x00181fff050c7589 */ /* 0x000fe600000e0000 */
[----:B----4-:R-:W-:-:S05]  /*e710*/  IMAD.X R3, RZ, RZ, R21, P0 ;  /* 0x000000ffff037224 */ /* 0x010fca00000e0615 */
[----:B------:R5:W-:Y:S02]  /*e720*/  LDGSTS.E.BYPASS.LTC128B.128 [R6+0xac00], desc[UR52][R2.64], !P2 ;  /* 0x0ac0000002067fae */ /* 0x000be4000d101d74 */
[----:B-----5:R-:W-:Y:S02]  /*e730*/  IADD3 R2, P0, R32, R11, RZ ;  /* 0x0000000b20027210 */ /* 0x020fe40007f1e0ff */
[----:B------:R-:W-:Y:S03]  /*e740*/  SHFL.IDX PT, R11, R17, 0x7, 0x181f ;  /* 0x00f81f00110b7f89 */ /* 0x000fe600000e0000 */
[----:B0-----:R-:W-:-:S05]  /*e750*/  IMAD.X R3, RZ, RZ, R20, P0 ;  /* 0x000000ffff037224 */ /* 0x001fca00000e0614 */
[----:B------:R0:W-:Y:S04]  /*e760*/  LDGSTS.E.BYPASS.LTC128B.128 [R6+0xb400], desc[UR52][R2.64], !P2 ;  /* 0x0b40000002067fae */ /* 0x0001e8000d101d74 */
[----:B0-----:R-:W0:Y:S04]  /*e770*/  SHFL.IDX PT, R2, R17, 0x3, 0x181f ;  /* 0x00781f0011027f89 */ /* 0x001e2800000e0000 */
[----:B------:R-:W1:Y:S01]  /*e780*/  SHFL.IDX PT, R3, R19, 0x3, 0x181f ;  /* 0x00781f0013037f89 */ /* 0x000e6200000e0000 */
[----:B0-----:R-:W-:-:S05]  /*e790*/  IADD3 R2, P0, R32, R2, RZ ;  /* 0x0000000220027210 */ /* 0x001fca0007f1e0ff */
[----:B-1----:R-:W-:-:S05]  /*e7a0*/  IMAD.X R3, RZ, RZ, R3, P0 ;  /* 0x000000ffff037224 */ /* 0x002fca00000e0603 */
        /* <DEDUP_REMOVED lines=12> */
[----:B------:R-:W1:Y:S04]  /*e870*/  SHFL.IDX PT, R3, R19, 0x6, 0x181f ;  /* 0x00d81f0013037f89 */ /* 0x000e6800000e0000 */
[----:B------:R-:W2:Y:S04]  /*e880*/  SHFL.IDX PT, R19, R19, 0x7, 0x181f ;  /* 0x00f81f0013137f89 */ /* 0x000ea800000e0000 */
[----:B------:R-:W3:Y:S04]  /*e890*/  SHFL.IDX PT, R17, R10, RZ, 0x181f ;  /* 0x00181fff0a117589 */ /* 0x000ee800000e0000 */
[----:B------:R-:W4:Y:S01]  /*e8a0*/  SHFL.IDX PT, R10, R10, 0x1, 0x181f ;  /* 0x00381f000a0a7f89 */ /* 0x000f2200000e0000 */
[----:B0-----:R-:W-:-:S05]  /*e8b0*/  IADD3 R2, P0, R32, R2, RZ ;  /* 0x0000000220027210 */ /* 0x001fca0007f1e0ff */
[----:B-1----:R-:W-:-:S05]  /*e8c0*/  IMAD.X R3, RZ, RZ, R3, P0 ;  /* 0x000000ffff037224 */ /* 0x002fca00000e0603 */
[----:B------:R0:W-:Y:S02]  /*e8d0*/  LDGSTS.E.BYPASS.LTC128B.128 [R6+0xd400], desc[UR52][R2.64], !P2 ;  /* 0x0d40000002067fae */ /* 0x0001e4000d101d74 */
[----:B0-----:R-:W-:-:S05]  /*e8e0*/  IADD3 R2, P0, R32, R11, RZ ;  /* 0x0000000b20027210 */ /* 0x001fca0007f1e0ff */
[----:B--2---:R-:W-:-:S05]  /*e8f0*/  IMAD.X R3, RZ, RZ, R19, P0 ;  /* 0x000000ffff037224 */ /* 0x004fca00000e0613 */
[----:B------:R0:W-:Y:S02]  /*e900*/  LDGSTS.E.BYPASS.LTC128B.128 [R6+0xdc00], desc[UR52][R2.64], !P2 ;  /* 0x0dc0000002067fae */ /* 0x0001e4000d101d74 */
[----:B0-----:R-:W-:-:S05]  /*e910*/  IADD3 R2, P0, R32, R12, RZ ;  /* 0x0000000c20027210 */ /* 0x001fca0007f1e0ff */
[----:B---3--:R-:W-:-:S05]  /*e920*/  IMAD.X R3, RZ, RZ, R17, P0 ;  /* 0x000000ffff037224 */ /* 0x008fca00000e0611 */
[----:B------:R0:W-:Y:S04]  /*e930*/  LDGSTS.E.BYPASS.LTC128B.128 [R6+0xe400], desc[UR52][R2.64], !P2 ;  /* 0x0e40000002067fae */ /* 0x0001e8000d101d74 */
[----:B0---4-:R0:W1:Y:S02]  /*e940*/  SHFL.IDX PT, R2, R5, 0x1, 0x181f ;  /* 0x00381f0005027f89 */ /* 0x01106400000e0000 */
.L_x_7346:
        /* <DEDUP_REMOVED lines=8> */
.L_x_7205:
        /* <DEDUP_REMOVED lines=11> */
.L_x_7206:
[----:B------:R1:W-:Y:S01]  /*ea80*/  SYNCS.ARRIVE.TRANS64.A1T0 RZ, [R0+URZ+0x22870], RZ ;  /* 0x022870ff00ff79a7 */ /* 0x0003e2000810003f */
[----:B------:R-:W-:Y:S05]  /*ea90*/  @!P3 BRA `(.L_x_7207) ;  /* 0x000000000004b947 */ /* 0x000fea0003800000 */
[----:B------:R-:W-:Y:S01]  /*eaa0*/  BPT.TRAP 0x1 ;  /* 0x000000040000795c */ /* 0x000fe20000300000 */
.L_x_7207:
[----:B------:R-:W2:Y:S01]  /*eab0*/  SYNCS.PHASECHK.TRANS64.TRYWAIT P0, [R0+URZ+0x22840], R31 ;  /* 0x0228401f000075a7 */ /* 0x000ea2000800017f */
[----:B------:R-:W-:Y:S04]  /*eac0*/  BSSY B0, `(.L_x_7208) ;  /* 0x0000002000007945 */ /* 0x000fe80003800000 */
[----:B--2---:R-:W-:Y:S05]  /*ead0*/  @!P0 BRA `(.L_x_7209) ;  /* 0x0000005000f08947 */ /* 0x004fea0003800000 */
.L_x_7347:
[----:B------:R-:W-:Y:S05]  /*eae0*/  BSYNC B0 ;  /* 0x0000000000007941 */ /* 0x000fea0003800000 */
.L_x_7208:
[----:B------:R-:W-:Y:S01]  /*eaf0*/  ULDC.64 UR4, c[0x0][0x310] ;  /* 0x0000c40000047ab9 */ /* 0x000fe20000000a00 */
[----:B------:R-:W-:Y:S01]  /*eb00*/  ULDC.64 UR6, c[0x0][0x300] ;  /* 0x0000c00000067ab9 */ /* 0x000fe20000000a00 */
[----:B0-----:R-:W-:Y:S01]  /*eb10*/  IMAD R5, R28, UR4, RZ ;  /* 0x000000041c057c24 */ /* 0x001fe2000f8e02ff */
[----:B------:R-:W0:Y:S01]  /*eb20*/  LDC R10, c[0x0][0x2f4] ;  /* 0x0000bd00ff0a7b82 */ /* 0x000e220000000800 */
[----:B------:R-:W-:-:S04]  /*eb30*/  IMAD.WIDE.U32 R2, R9, UR4, RZ ;  /* 0x0000000409027c25 */ /* 0x000fc8000f8e00ff */
[----:B------:R-:W-:Y:S02]  /*eb40*/  IMAD R5, R9, UR5, R5 ;  /* 0x0000000509057c24 */ /* 0x000fe4000f8e0205 */
[----:B------:R-:W-:Y:S02]  /*eb50*/  IMAD R30, R30, UR6, RZ ;  /* 0x000000061e1e7c24 */ /* 0x000fe4000f8e02ff */
[----:B------:R-:W-:Y:S02]  /*eb60*/  IMAD.IADD R3, R3, 0x1, R5 ;  /* 0x0000000103037824 */ /* 0x000fe400078e0205 */
[----:B------:R-:W-:Y:S02]  /*eb70*/  IMAD R9, R26, UR4, RZ ;  /* 0x000000041a097c24 */ /* 0x000fe4000f8e02ff */
[----:B------:R-:W-:-:S04]  /*eb80*/  IMAD.WIDE.U32 R2, R4, UR6, R2 ;  /* 0x0000000604027c25 */ /* 0x000fc8000f8e0002 */
[----:B------:R-:W-:Y:S02]  /*eb90*/  IMAD R4, R4, UR7, R30 ;  /* 0x0000000704047c24 */ /* 0x000fe4000f8e021e */
[----:B------:R-:W-:Y:S02]  /*eba0*/  IMAD R9, R7, UR5, R9 ;  /* 0x0000000507097c24 */ /* 0x000fe4000f8e0209 */
[----:B------:R-:W-:Y:S02]  /*ebb0*/  IMAD.IADD R5, R3, 0x1, R4 ;  /* 0x0000000103057824 */ /* 0x000fe400078e0204 */
[----:B------:R-:W-:Y:S01]  /*ebc0*/  IMAD.MOV.U32 R4, RZ, RZ, R2 ;  /* 0x000000ffff047224 */ /* 0x000fe200078e0002 */
[----:B0-----:R-:W-:Y:S01]  /*ebd0*/  ISETP.GE.AND P2, PT, R32, R10, PT ;  /* 0x0000000a2000720c */ /* 0x001fe20003f46270 */
[----:B------:R-:W-:Y:S01]  /*ebe0*/  IMAD.WIDE.U32 R2, R7, UR4, RZ ;  /* 0x0000000407027c25 */ /* 0x000fe2000f8e00ff */
[----:B------:R-:W-:-:S03]  /*ebf0*/  ULDC.64 UR4, c[0x0][0x308] ;  /* 0x0000c20000047ab9 */ /* 0x000fc60000000a00 */
[----:B------:R-:W-:Y:S01]  /*ec00*/  IMAD R7, R29, UR6, RZ ;  /* 0x000000061d077c24 */ /* 0x000fe2000f8e02ff */
[----:B------:R-:W-:Y:S01]  /*ec10*/  IADD3 R3, R3, R9, RZ ;  /* 0x0000000903037210 */ /* 0x000fe20007ffe0ff */
[----:B------:R-:W-:-:S04]  /*ec20*/  IMAD.WIDE.U32 R4, R18, UR4, R4 ;  /* 0x0000000412047c25 */ /* 0x000fc8000f8e0004 */
[C---:B------:R-:W-:Y:S02]  /*ec30*/  IMAD R7, R8.reuse, UR7, R7 ;  /* 0x0000000708077c24 */ /* 0x040fe4000f8e0207 */
[----:B------:R-:W-:Y:S01]  /*ec40*/  IMAD.WIDE.U32 R2, R8, UR6, R2 ;  /* 0x0000000608027c25 */ /* 0x000fe2000f8e0002 */
[----:B------:R-:W-:Y:S02]  /*ec50*/  ULDC.64 UR6, c[0x0][0x2e8] ;  /* 0x0000ba0000067ab9 */ /* 0x000fe40000000a00 */
[----:B------:R-:W-:Y:S01]  /*ec60*/  IADD3 R9, P0, R4, UR6, RZ ;  /* 0x0000000604097c10 */ /* 0x000fe2000ff1e0ff */
[----:B------:R-:W-:Y:S02]  /*ec70*/  IMAD.IADD R3, R3, 0x1, R7 ;  /* 0x0000000103037824 */ /* 0x000fe400078e0207 */
[----:B------:R-:W-:Y:S02]  /*ec80*/  IMAD R7, R37, UR4, RZ ;  /* 0x0000000425077c24 */ /* 0x000fe4000f8e02ff */
[----:B------:R-:W-:Y:S01]  /*ec90*/  IMAD.WIDE.U32 R2, R18, UR4, R2 ;  /* 0x0000000412027c25 */ /* 0x000fe2000f8e0002 */
[----:B------:R-:W-:-:S03]  /*eca0*/  UMOV UR4, 0xffffffff ;  /* 0xffffffff00047882 */ /* 0x000fc60000000000 */
[----:B------:R-:W-:-:S05]  /*ecb0*/  IMAD R8, R18, UR5, R7 ;  /* 0x0000000512087c24 */ /* 0x000fca000f8e0207 */
[----:B------:R-:W-:Y:S02]  /*ecc0*/  IADD3.X R4, R8, UR7, R5, P0, !PT ;  /* 0x0000000708047c10 */ /* 0x000fe400087fe405 */
[----:B------:R-:W-:-:S04]  /*ecd0*/  IADD3 R7, P0, R2, UR6, RZ ;  /* 0x0000000602077c10 */ /* 0x000fc8000ff1e0ff */
[----:B------:R-:W-:Y:S01]  /*ece0*/  IADD3.X R8, R8, UR7, R3, P0, !PT ;  /* 0x0000000708087c10 */ /* 0x000fe200087fe403 */
[----:B------:R-:W-:Y:S08]  /*ecf0*/  BRA.DIV UR4, `(.L_x_7210) ;  /* 0x00000052047c7947 */ /* 0x000ff0000b800000 */
[----:B------:R-:W0:Y:S04]  /*ed00*/  SHFL.IDX PT, R2, R9, RZ, 0x181f ;  /* 0x00181fff09027589 */ /* 0x000e2800000e0000 */
[----:B------:R-:W3:Y:S04]  /*ed10*/  SHFL.IDX PT, R3, R4, RZ, 0x181f ;  /* 0x00181fff04037589 */ /* 0x000ee800000e0000 */
[----:B------:R-:W4:Y:S04]  /*ed20*/  SHFL.IDX PT, R12, R9, 0x1, 0x181f ;  /* 0x00381f00090c7f89 */ /* 0x000f2800000e0000 */
[----:B------:R-:W5:Y:S04]  /*ed30*/  SHFL.IDX PT, R10, R4, 0x1, 0x181f ;  /* 0x00381f00040a7f89 */ /* 0x000f6800000e0000 */
[----:B------:R-:W1:Y:S04]  /*ed40*/  SHFL.IDX PT, R11, R9, 0x2, 0x181f ;  /* 0x00581f00090b7f89 */ /* 0x000e6800000e0000 */
[----:B------:R-:W2:Y:S01]  /*ed50*/  SHFL.IDX PT, R5, R4, 0x2, 0x181f ;  /* 0x00581f0004057f89 */ /* 0x000ea200000e0000 */
[----:B0-----:R-:W-:-:S03]  /*ed60*/  IADD3 R2, P0, R32, R2, RZ ;  /* 0x0000000220027210 */ /* 0x001fc60007f1e0ff */
[----:B------:R-:W-:Y:S02]  /*ed70*/  SHFL.IDX PT, R14, R7, 0x1, 0x181f ;  /* 0x00381f00070e7f89 */ /* 0x000fe400000e0000 */
[----:B---3--:R-:W-:-:S05]  /*ed80*/  IMAD.X R3, RZ, RZ, R3, P0 ;  /* 0x000000ffff037224 */ /* 0x008fca00000e0603 */
[----:B------:R4:W-:Y:S02]  /*ed90*/  LDGSTS.E.BYPASS.LTC128B.128 [R6+0x18400], desc[UR52][R2.64], !P2 ;  /* 0x1840000002067fae */ /* 0x0009e4000d101d74 */
[----:B----4-:R-:W-:-:S05]  /*eda0*/  IADD3 R2, P0, R32, R12, RZ ;  /* 0x0000000c20027210 */ /* 0x010fca0007f1e0ff */
[----:B-----5:R-:W-:Y:S02]  /*edb0*/  IMAD.X R3, RZ, RZ, R10, P0 ;  /* 0x000000ffff037224 */ /* 0x020fe400000e060a */
[----:B------:R-:W-:Y:S04]  /*edc0*/  SHFL.IDX PT, R10, R4, 0x7, 0x181f ;  /* 0x00f81f00040a7f89 */ /* 0x000fe800000e0000 */
[----:B------:R1:W-:Y:S02]  /*edd0*/  LDGSTS.E.BYPASS.LTC128B.128 [R6+0x18c00], desc[UR52][R2.64], !P2 ;  /* 0x18c0000002067fae */ /* 0x0003e4000d101d74 */
[----:B-1----:R-:W-:-:S05]  /*ede0*/  IADD3 R2, P0, R32, R11, RZ ;  /* 0x0000000b20027210 */ /* 0x002fca0007f1e0ff */
[----:B--2---:R-:W-:Y:S02]  /*edf0*/  IMAD.X R3, RZ, RZ, R5, P0 ;  /* 0x000000ffff037224 */ /* 0x004fe400000e0605 */
[----:B------:R-:W-:Y:S04]  /*ee00*/  SHFL.IDX PT, R5, R7, RZ, 0x181f ;  /* 0x00181fff07057589 */ /* 0x000fe800000e0000 */
        /* <DEDUP_REMOVED lines=24> */
[----:B--2---:R-:W-:-:S05]  /*ef90*/  IADD3 R2, P0, R32, R9, RZ ;  /* 0x0000000920027210 */ /* 0x004fca0007f1e0ff */
[----:B------:R-:W-:-:S05]  /*efa0*/  IMAD.X R3, RZ, RZ, R10, P0 ;  /* 0x000000ffff037224 */ /* 0x000fca00000e060a */
[----:B------:R0:W-:Y:S02]  /*efb0*/  LDGSTS.E.BYPASS.LTC128B.128 [R6+0x1bc00], desc[UR52][R2.64], !P2 ;  /* 0x1bc0000002067fae */ /* 0x0001e4000d101d74 */
[----:B0-----:R-:W-:-:S05]  /*efc0*/  IADD3 R2, P0, R32, R5, RZ ;  /* 0x0000000520027210 */ /* 0x001fca0007f1e0ff */
[----:B---3--:R-:W-:-:S05]  /*efd0*/  IMAD.X R3, RZ, RZ, R4, P0 ;  /* 0x000000ffff037224 */ /* 0x008fca00000e0604 */
[----:B----4-:R0:W-:Y:S03]  /*efe0*/  LDGSTS.E.BYPASS.LTC128B.128 [R6+0x1c400], desc[UR52][R2.64], !P2 ;  /* 0x1c40000002067fae */ /* 0x0101e6000d101d74 */
.L_x_7369:
[----:B0-----:R-:W-:-:S05]  /*eff0*/  IADD3 R2, P0, R32, R14, RZ ;  /* 0x0000000e20027210 */ /* 0x001fca0007f1e0ff */
[----:B------:R-:W-:Y:S01]  /*f000*/  IMAD.X R3, RZ, RZ, R8, P0 ;  /* 0x000000ffff037224 */ /* 0x000fe200000e0608 */
[----:B------:R-:W-:-:S04]  /*f010*/  PLOP3.LUT P0, PT, PT, PT, PT, 0x80, 0x0 ;  /* 0x000000000000781c */ /* 0x000fc80003f0f070 */
[----:B------:R-:W-:Y:S01]  /*f020*/  @!PT LDS RZ, [RZ] ;  /* 0x00000000fffff984 */ /* 0x000fe20000000800 */
[----:B------:R-:W-:Y:S01]  /*f030*/  @!PT LDS RZ, [RZ] ;  /* 0x00000000fffff984 */ /* 0x000fe20000000800 */
[----:B------:R-:W-:Y:S01]  /*f040*/  @!PT LDS RZ, [RZ] ;  /* 0x00000000fffff984 */ /* 0x000fe20000000800 */
[----:B------:R0:W-:Y:S01]  /*f050*/  LDGSTS.E.BYPASS.LTC128B.128 [R6+0x1cc00], desc[UR52][R2.64], !P2 ;  /* 0x1cc0000002067fae */ /* 0x0001e2000d101d74 */
[----:B------:R-:W-:-:S08]  /*f060*/  NOP ;  /* 0x0000000000007918 */ /* 0x000fd00000000000 */
.L_x_7211:
        /* <DEDUP_REMOVED lines=11> */
.L_x_7212:
[----:B------:R0:W-:Y:S02]  /*f120*/  SYNCS.ARRIVE.TRANS64.A1T0 RZ, [R0+URZ+0x22830], RZ ;  /* 0x022830ff00ff79a7 */ /* 0x0001e4000810003f */
[----:B0-----:R-:W-:-:S05]  /*f130*/  IMAD.U32 R0, RZ, RZ, UR48 ;  /* 0x00000030ff007e24 */ /* 0x001fca000f8e00ff */
[----:B------:R-:W-:-:S13]  /*f140*/  ISETP.NE.AND P0, PT, R0, 0x3, PT ;  /* 0x000000030000780c */ /* 0x000fda0003f05270 */
[----:B------:R-:W-:Y:S05]  /*f150*/  @!P0 BRA `(.L_x_7213) ;  /* 0x0000000000048947 */ /* 0x000fea0003800000 */
[----:B------:R-:W-:Y:S01]  /*f160*/  BPT.TRAP 0x1 ;  /* 0x000000040000795c */ /* 0x000fe20000300000 */
.L_x_7213:
[----:B------:R-:W-:Y:S01]  /*f170*/  LOP3.LUT R3, R25, 0x1, RZ, 0x3c, !PT ;  /* 0x0000000119037812 */ /* 0x000fe200078e3cff */
[----:B------:R-:W-:Y:S01]  /*f180*/  IMAD R0, R24, 0x8, R22 ;  /* 0x0000000818007824 */ /* 0x000fe200078e0216 */
[----:B------:R-:W-:Y:S02]  /*f190*/  BSSY B0, `(.L_x_7214) ;  /* 0x0000004000007945 */ /* 0x000fe40003800000 */
[----:B------:R-:W-:-:S04]  /*f1a0*/  SHF.L.U32 R3, R3, 0x1f, RZ ;  /* 0x0000001f03037819 */ /* 0x000fc800000006ff */
[----:B------:R-:W0:Y:S02]  /*f1b0*/  SYNCS.PHASECHK.TRANS64.TRYWAIT P2, [R0+URZ+0x22870], R3 ;  /* 0x02287003000075a7 */ /* 0x000e24000804017f */
[----:B0-----:R-:W-:Y:S05]  /*f1c0*/  @!P2 BRA `(.L_x_7215) ;  /* 0x0000005400f8a947 */ /* 0x001fea0003800000 */
.L_x_7370:
[----:B------:R-:W-:Y:S05]  /*f1d0*/  BSYNC B0 ;  /* 0x0000000000007941 */ /* 0x000fea0003800000 */
.L_x_7214:
[----:B------:R-:W-:-:S05]  /*f1e0*/  IMAD.U32 R2, RZ, RZ, UR46 ;  /* 0x0000002eff027e24 */ /* 0x000fca000f8e00ff */
[----:B------:R-:W-:-:S13]  /*f1f0*/  ISETP.NE.AND P2, PT, R2, 0x3, PT ;  /* 0x000000030200780c */ /* 0x000fda0003f45270 */
[----:B------:R-:W-:Y:S05]  /*f200*/  @!P2 BRA `(.L_x_7216) ;  /* 0x000000000004a947 */ /* 0x000fea0003800000 */
[----:B------:R-:W-:Y:S01]  /*f210*/  BPT.TRAP 0x1 ;  /* 0x000000040000795c */ /* 0x000fe20000300000 */
.L_x_7216:
[----:B0-----:R-:W-:Y:S01]  /*f220*/  SHF.L.U32 R3, R25, 0x1f, RZ ;  /* 0x0000001f19037819 */ /* 0x001fe200000006ff */
[----:B------:R-:W-:-:S03]  /*f230*/  IMAD R2, R24, 0x5000, RZ ;  /* 0x0000500018027824 */ /* 0x000fc600078e02ff */
[----:B------:R-:W0:Y:S02]  /*f240*/  SYNCS.PHASECHK.TRANS64.TRYWAIT P2, [R0+URZ+0x22860], R3 ;  /* 0x02286003000075a7 */ /* 0x000e24000804017f */
[----:B0-----:R-:W-:Y:S05]  /*f250*/  @!P2 BRA `(.L_x_7217) ;  /* 0x0000005400e8a947 */ /* 0x001fea0003800000 */
.L_x_7371:
[----:B------:R-:W2:Y:S04]  /*f260*/  LDL R15, [R1+0xc] ;  /* 0x00000c00010f7983 */ /* 0x000ea80000100800 */
[----:B------:R-:W3:Y:S04]  /*f270*/  LDL R13, [R1+0x14] ;  /* 0x00001400010d7983 */ /* 0x000ee80000100800 */
[----:B------:R-:W3:Y:S01]  /*f280*/  LDL R12, [R1+0x4] ;  /* 0x00000400010c7983 */ /* 0x000ee20000100800 */
[----:B0-----:R-:W-:Y:S01]  /*f290*/  LOP3.LUT R3, R2, R23, RZ, 0xfc, !PT ;  /* 0x0000001702037212 */ /* 0x001fe200078efcff */
[----:B------:R-:W-:Y:S05]  /*f2a0*/  WARPSYNC.ALL ;  /* 0x0000000000007948 */ /* 0x000fea0003800000 */
[----:B------:R-:W-:Y:S01]  /*f2b0*/  IADD3 R14, R22, R3, RZ ;  /* 0x00000003160e7210 */ /* 0x000fe20007ffe0ff */
[----:B------:R-:W-:-:S04]  /*f2c0*/  IMAD.U32 R20, RZ, RZ, UR46 ;  /* 0x0000002eff147e24 */ /* 0x000fc8000f8e00ff */
[----:B------:R-:W0:Y:S01]  /*f2d0*/  LDSM.16.MT88.4 R4, [R14+0xa400] ;  /* 0x00a400000e04783b */ /* 0x000e220000004200 */
[----:B------:R-:W-:Y:S02]  /*f2e0*/  ISETP.NE.AND P2, PT, R20, 0x3, PT ;  /* 0x000000031400780c */ /* 0x000fe40003f45270 */
[C-C-:B0-----:R-:W-:Y:S02]  /*f2f0*/  PRMT R8, R4.reuse, 0x6420, R5.reuse ;  /* 0x0000642004087816 */ /* 0x141fe40000000005 */
[----:B------:R-:W-:Y:S02]  /*f300*/  PRMT R9, R4, 0x7531, R5 ;  /* 0x0000753104097816 */ /* 0x000fe40000000005 */
[C-C-:B------:R-:W-:Y:S02]  /*f310*/  PRMT R10, R6.reuse, 0x6420, R7.reuse ;  /* 0x00006420060a7816 */ /* 0x140fe40000000007 */
[----:B------:R-:W-:Y:S02]  /*f320*/  PRMT R11, R6, 0x7531, R7 ;  /* 0x00007531060b7816 */ /* 0x000fe40000000007 */
[----:B--2---:R-:W-:-:S05]  /*f330*/  IADD3 R17, R22, R15, R2 ;  /* 0x0000000f16117210 */ /* 0x004fca0007ffe002 */
[----:B------:R-:W0:Y:S01]  /*f340*/  LDSM.16.MT88.4 R4, [R17+0xa400] ;  /* 0x00a400001104783b */ /* 0x000e220000004200 */
        /* <DEDUP_REMOVED lines=35> */
[--C-:B------:R-:W-:Y:S01]  /*f580*/  PRMT R14, R10, 0x6420, R11.reuse ;  /* 0x000064200a0e7816 */ /* 0x100fe2000000000b */
[----:B------:R-:W-:Y:S01]  /*f590*/  VIADD R2, R2, 0x4000 ;  /* 0x0000400002027836 */ /* 0x000fe20000000000 */
        /* <DEDUP_REMOVED lines=38> */
.L_x_7218:
[----:B-1----:R1:W-:Y:S01]  /*f800*/  SYNCS.ARRIVE.TRANS64.A1T0 RZ, [R0+URZ+0x22850], RZ ;  /* 0x022850ff00ff79a7 */ /* 0x0023e2000810003f */
[----:B------:R-:W-:Y:S06]  /*f810*/  BAR.SYNC.DEFER_BLOCKING 0x2, 0x80 ;  /* 0x0082000000007b1d */ /* 0x000fec0000010000 */
[----:B------:R-:W-:Y:S05]  /*f820*/  @!P0 BRA `(.L_x_7219) ;  /* 0x0000000000048947 */ /* 0x000fea0003800000 */
[----:B------:R-:W-:Y:S01]  /*f830*/  BPT.TRAP 0x1 ;  /* 0x000000040000795c */ /* 0x000fe20000300000 */
.L_x_7219:
[----:B------:R-:W2:Y:S01]  /*f840*/  LDL R2, [R1+0x8] ;  /* 0x0000080001027983 */ /* 0x000ea20000100800 */
[----:B-1----:R-:W-:Y:S02]  /*f850*/  VIADD R0, R0, 0x22880 ;  /* 0x0002288000007836 */ /* 0x002fe40000000000 */
[----:B------:R-:W-:Y:S02]  /*f860*/  IMAD.MOV.U32 R25, RZ, RZ, R36 ;  /* 0x000000ffff197224 */ /* 0x000fe400078e0024 */
[----:B------:R-:W-:Y:S01]  /*f870*/  IMAD.MOV.U32 R24, RZ, RZ, R33 ;  /* 0x000000ffff187224 */ /* 0x000fe200078e0021 */
[----:B--2---:R-:W-:-:S04]  /*f880*/  PRMT R0, R2, 0x654, R0 ;  /* 0x0000065402007816 */ /* 0x004fc80000000000 */
[----:B------:R1:W-:Y:S01]  /*f890*/  SYNCS.ARRIVE.TRANS64.RED.A1T0 RZ, [R0+URZ], RZ ;  /* 0x000000ff00ff79a7 */ /* 0x0003e2000810043f */
[----:B------:R-:W-:Y:S05]  /*f8a0*/  @P1 BRA `(.L_x_7220) ;  /* 0xffffffe400bc1947 */ /* 0x000fea000383ffff */
.L_x_7200:
[----:B-1----:R-:W1:Y:S01]  /*f8b0*/  S2R R0, SR_TID.X ;  /* 0x0000000000007919 */ /* 0x002e620000002100 */
[----:B------:R-:W-:Y:S01]  /*f8c0*/  BSSY B0, `(.L_x_7221) ;  /* 0x0000012000007945 */ /* 0x000fe20003800000 */
[----:B-1----:R-:W-:Y:S01]  /*f8d0*/  LOP3.LUT R2, R0, 0x7f, RZ, 0xc0, !PT ;  /* 0x0000007f00027812 */ /* 0x002fe200078ec0ff */
[----:B------:R-:W-:-:S03]  /*f8e0*/  IMAD.U32 R0, RZ, RZ, UR48 ;  /* 0x00000030ff007e24 */ /* 0x000fc6000f8e00ff */
        /* <DEDUP_REMOVED lines=15> */
.L_x_7222:
[----:B------:R-:W-:Y:S05]  /*f9e0*/  BSYNC B0 ;  /* 0x0000000000007941 */ /* 0x000fea0003800000 */
.L_x_7221:
[----:B------:R-:W-:Y:S05]  /*f9f0*/  @!P0 BRA `(.L_x_7223) ;  /* 0x0000000000048947 */ /* 0x000fea0003800000 */
[----:B------:R-:W-:Y:S01]  /*fa00*/  BPT.TRAP 0x1 ;  /* 0x000000040000795c */ /* 0x000fe20000300000 */
.L_x_7223:
[----:B0-----:R-:W-:Y:S01]  /*fa10*/  LOP3.LUT R3, R36, 0x1, RZ, 0x3c, !PT ;  /* 0x0000000124037812 */ /* 0x001fe200078e3cff */
[----:B------:R-:W-:Y:S01]  /*fa20*/  IMAD R2, R33, 0x8, R22 ;  /* 0x0000000821027824 */ /* 0x000fe200078e0216 */
[----:B------:R-:W-:Y:S02]  /*fa30*/  BSSY B0, `(.L_x_7224) ;  /* 0x0000004000007945 */ /* 0x000fe40003800000 */
[----:B------:R-:W-:-:S04]  /*fa40*/  SHF.L.U32 R3, R3, 0x1f, RZ ;  /* 0x0000001f03037819 */ /* 0x000fc800000006ff */
[----:B------:R-:W0:Y:S02]  /*fa50*/  SYNCS.PHASECHK.TRANS64.TRYWAIT P1, [R2+URZ+0x22870], R3 ;  /* 0x02287003020075a7 */ /* 0x000e24000802017f */
[----:B0-----:R-:W-:Y:S05]  /*fa60*/  @!P1 BRA `(.L_x_7225) ;  /* 0x0000004c00f89947 */ /* 0x001fea0003800000 */
.L_x_7372:
[----:B------:R-:W-:Y:S05]  /*fa70*/  BSYNC B0 ;  /* 0x0000000000007941 */ /* 0x000fea0003800000 */
.L_x_7224:
[----:B------:R-:W-:-:S05]  /*fa80*/  IMAD.U32 R0, RZ, RZ, UR46 ;  /* 0x0000002eff007e24 */ /* 0x000fca000f8e00ff */
[----:B------:R-:W-:-:S13]  /*fa90*/  ISETP.NE.AND P1, PT, R0, 0x3, PT ;  /* 0x000000030000780c */ /* 0x000fda0003f25270 */
[----:B------:R-:W-:Y:S05]  /*faa0*/  @!P1 BRA `(.L_x_7226) ;  /* 0x0000000000049947 */ /* 0x000fea0003800000 */
[----:B------:R-:W-:Y:S01]  /*fab0*/  BPT.TRAP 0x1 ;  /* 0x000000040000795c */ /* 0x000fe20000300000 */
.L_x_7226:
[----:B0-----:R-:W-:-:S04]  /*fac0*/  SHF.L.U32 R3, R36, 0x1f, RZ ;  /* 0x0000001f24037819 */ /* 0x001fc800000006ff */
[----:B------:R-:W0:Y:S02]  /*fad0*/  SYNCS.PHASECHK.TRANS64.TRYWAIT P1, [R2+URZ+0x22860], R3 ;  /* 0x02286003020075a7 */ /* 0x000e24000802017f */
[----:B0-----:R-:W-:Y:S05]  /*fae0*/  @!P1 BRA `(.L_x_7227) ;  /* 0x0000004c00ec9947 */ /* 0x001fea0003800000 */
.L_x_7373:
[----:B------:R-:W2:Y:S04]  /*faf0*/  LDL R4, [R1+0xc] ;  /* 0x00000c0001047983 */ /* 0x000ea80000100800 */
[----:B------:R-:W3:Y:S04]  /*fb00*/  LDL R18, [R1+0x14] ;  /* 0x0000140001127983 */ /* 0x000ee80000100800 */
[----:B------:R-:W3:Y:S01]  /*fb10*/  LDL.LU R0, [R1+0x4] ;  /* 0x0000040001007983 */ /* 0x000ee20000300800 */
[----:B------:R-:W-:Y:S01]  /*fb20*/  IMAD R17, R33, 0x5000, RZ ;  /* 0x0000500021117824 */ /* 0x000fe200078e02ff */
[----:B------:R-:W-:Y:S05]  /*fb30*/  WARPSYNC.ALL ;  /* 0x0000000000007948 */ /* 0x000fea0003800000 */
[----:B0-----:R-:W-:Y:S01]  /*fb40*/  LOP3.LUT R3, R17, R23, RZ, 0xfc, !PT ;  /* 0x0000001711037212 */ /* 0x001fe200078efcff */
[----:B------:R-:W-:-:S03]  /*fb50*/  IMAD.U32 R19, RZ, RZ, UR46 ;  /* 0x0000002eff137e24 */ /* 0x000fc6000f8e00ff */
[----:B------:R-:W-:Y:S02]  /*fb60*/  IADD3 R10, R22, R3, RZ ;  /* 0x00000003160a7210 */ /* 0x000fe40007ffe0ff */
[----:B------:R-:W-:-:S04]  /*fb70*/  ISETP.NE.AND P1, PT, R19, 0x3, PT ;  /* 0x000000031300780c */ /* 0x000fc80003f25270 */
[----:B------:R-:W0:Y:S02]  /*fb80*/  LDSM.16.MT88.4 R8, [R10+0xa400] ;  /* 0x00a400000a08783b */ /* 0x000e240000004200 */
        /* <DEDUP_REMOVED lines=81> */
.L_x_7228:
[----:B-1----:R1:W-:Y:S01]  /*100a0*/  SYNCS.ARRIVE.TRANS64.A1T0 RZ, [R2+URZ+0x22850], RZ ;  /* 0x022850ff02ff79a7 */ /* 0x0023e2000810003f */
[----:B------:R-:W-:Y:S06]  /*100b0*/  BAR.SYNC.DEFER_BLOCKING 0x2, 0x80 ;  /* 0x0082000000007b1d */ /* 0x000fec0000010000 */
[----:B------:R-:W-:Y:S05]  /*100c0*/  @!P0 BRA `(.L_x_7229) ;  /* 0x0000000000048947 */ /* 0x000fea0003800000 */
[----:B------:R-:W-:Y:S01]  /*100d0*/  BPT.TRAP 0x1 ;  /* 0x000000040000795c */ /* 0x000fe20000300000 */
.L_x_7229:
        /* <DEDUP_REMOVED lines=9> */
.L_x_7172:
[----:B------:R-:W-:Y:S05]  /*10170*/  BSYNC B7 ;  /* 0x0000000000077941 */ /* 0x000fea0003800000 */
.L_x_7170:
[----:B------:R-:W-:-:S13]  /*10180*/  LOP3.LUT P0, RZ, R27, 0x400, RZ, 0xc0, !PT ;  /* 0x000004001bff7812 */ /* 0x000fda000780c0ff */
[----:B------:R-:W-:Y:S05]  /*10190*/  @!P0 BRA `(.L_x_7230) ;  /* 0x0000000000288947 */ /* 0x000fea0003800000 */
[----:B------:R-:W1:Y:S08]  /*101a0*/  S2UR UR4, SR_CgaCtaId ;  /* 0x00000000000479c3 */ /* 0x000e700000008800 */
[----:B------:R-:W-:Y:S01]  /*101b0*/  BAR.SYNC.DEFER_BLOCKING 0x5, 0x180 ;  /* 0x0146000000007b1d */ /* 0x000fe20000010000 */
[----:B------:R-:W-:Y:S01]  /*101c0*/  MOV R22, 0x400 ;  /* 0x0000040000167802 */ /* 0x000fe20000000f00 */
[----:B-1----:R-:W-:-:S05]  /*101d0*/  IMAD.U32 R0, RZ, RZ, UR4 ;  /* 0x00000004ff007e24 */ /* 0x002fca000f8e00ff */
[----:B------:R-:W-:Y:S01]  /*101e0*/  LEA R22, R0, R22, 0x18 ;  /* 0x0000001600167211 */ /* 0x000fe200078ec0ff */
[----:B------:R-:W-:Y:S04]  /*101f0*/  STL [R1+0x8], R0 ;  /* 0x0000080001007387 */ /* 0x000fe80000100800 */
[----:B------:R-:W1:Y:S02]  /*10200*/  LDS.128 R16, [R22+0x228d0] ;  /* 0x0228d00016107984 */ /* 0x000e640000000c00 */
[----:B-1----:R-:W-:Y:S01]  /*10210*/  R2UR UR40, R19 ;  /* 0x00000000132872ca */ /* 0x002fe200000e0000 */
[----:B------:R-:W-:Y:S06]  /*10220*/  BAR.ARV 0x4, 0x180 ;  /* 0x0106000000007b1d */ /* 0x000fec0000002000 */
[----:B------:R-:W-:Y:S08]  /*10230*/  BRA `(.L_x_7231) ;  /* 0x0000000800207947 */ /* 0x000ff00003800000 */
.L_x_7230:
[----:B------:R-:W1:Y:S01]  /*10240*/  S2R R0, SR_TID.X ;  /* 0x0000000000007919 */ /* 0x000e620000002100 */
[----:B------:R-:W-:Y:S01]  /*10250*/  ULDC UR4, c[0x0][0xc3c] ;  /* 0x00030f0000047ab9 */ /* 0x000fe20000000800 */
[----:B-1----:R-:W-:Y:S01]  /*10260*/  LOP3.LUT R8, R0, 0x1f, RZ, 0xc0, !PT ;  /* 0x0000001f00087812 */ /* 0x002fe200078ec0ff */
[----:B------:R-:W-:-:S03]  /*10270*/  IMAD.MOV.U32 R0, RZ, RZ, RZ ;  /* 0x000000ffff007224 */ /* 0x000fc600078e00ff */
[C---:B------:R-:W-:Y:S01]  /*10280*/  ISETP.NE.AND P0, PT, R8.reuse, 0x1f, PT ;  /* 0x0000001f0800780c */ /* 0x040fe20003f05270 */
[----:B------:R-:W-:-:S05]  /*10290*/  VIADD R5, R8, UR40 ;  /* 0x0000002808057c36 */ /* 0x000fca0008000000 */
[----:B------:R-:W-:Y:S01]  /*102a0*/  ISETP.GE.OR P1, PT, R5, UR4, !P0 ;  /* 0x0000000405007c0c */ /* 0x000fe2000c726670 */
[----:B------:R-:W-:-:S12]  /*102b0*/  ULDC UR4, c[0x0][0xc3c] ;  /* 0x00030f0000047ab9 */ /* 0x000fd80000000800 */
[----:B0-----:R-:W0:Y:S02]  /*102c0*/  @!P1 LDC.64 R2, c[0x0][0xc80] ;  /* 0x00032000ff029b82 */ /* 0x001e240000000a00 */
        /* <DEDUP_REMOVED lines=11> */
[----:B0-----:R-:W-:-:S04]  /*10380*/  SEL R4, R4, RZ, P2 ;  /* 0x000000ff04047207 */ /* 0x001fc80001000000 */
[----:B------:R-:W-:Y:S02]  /*10390*/  IADD3 R4, R5, R4, RZ ;  /* 0x0000000405047210 */ /* 0x000fe40007ffe0ff */
        /* <DEDUP_REMOVED lines=17> */
.L_x_7236:
        /* <DEDUP_REMOVED lines=14> */
.L_x_7235:
[----:B------:R-:W-:Y:S05]  /*10590*/  BSYNC B0 ;  /* 0x0000000000007941 */ /* 0x000fea0003800000 */
.L_x_7234:
        /* <DEDUP_REMOVED lines=21> */
.L_x_7232:
[----:B------:R-:W-:Y:S01]  /*106f0*/  IMAD.IADD R16, R4, 0x1, -R9 ;  /* 0x0000000104107824 */ /* 0x000fe200078e0a09 */
[----:B------:R-:W-:-:S03]  /*10700*/  MOV R7, RZ ;  /* 0x000000ff00077202 */ /* 0x000fc60000000f00 */
        /* <DEDUP_REMOVED lines=16> */
.L_x_7237:
        /* <DEDUP_REMOVED lines=27> */
.L_x_7233:
[----:B------:R-:W-:Y:S01]  /*109c0*/  IMAD.MOV.U32 R16, RZ, RZ, R5 ;  /* 0x000000ffff107224 */ /* 0x000fe200078e0005 */
[----:B------:R-:W-:Y:S01]  /*109d0*/  ULDC UR40, c[0x0][0xc3c] ;  /* 0x00030f0000287ab9 */ /* 0x000fe20000000800 */
[----:B------:R-:W-:Y:S02]  /*109e0*/  IMAD.MOV.U32 R17, RZ, RZ, RZ ;  /* 0x000000ffff117224 */ /* 0x000fe400078e00ff */
[----:B------:R-:W-:-:S07]  /*109f0*/  IMAD.MOV.U32 R18, RZ, RZ, RZ ;  /* 0x000000ffff127224 */ /* 0x000fce00078e00ff */
.L_x_7238:
[----:B------:R1:W2:Y:S01]  /*10a00*/  LDL R2, [R1+0x8] ;  /* 0x0000080001027983 */ /* 0x0002a20000100800 */
[----:B------:R-:W3:Y:S02]  /*10a10*/  S2R R0, SR_TID.X ;  /* 0x0000000000007919 */ /* 0x000ee40000002100 */
[----:B---3--:R-:W-:Y:S01]  /*10a20*/  LOP3.LUT R0, R0, 0x1f, RZ, 0xc0, !PT ;  /* 0x0000001f00007812 */ /* 0x008fe200078ec0ff */
[----:B------:R-:W-:Y:S03]  /*10a30*/  BAR.SYNC.DEFER_BLOCKING 0x4, 0x180 ;  /* 0x0106000000007b1d */ /* 0x000fe60000010000 */
[----:B------:R-:W-:Y:S02]  /*10a40*/  ISETP.NE.AND P0, PT, R0, RZ, PT ;  /* 0x000000ff0000720c */ /* 0x000fe40003f05270 */
[----:B------:R-:W-:-:S11]  /*10a50*/  MOV R19, UR40 ;  /* 0x0000002800137c02 */ /* 0x000fd60008000f00 */
[----:B------:R-:W-:Y:S01]  /*10a60*/  @!P0 MOV R0, 0x400 ;  /* 0x0000040000008802 */ /* 0x000fe20000000f00 */
[----:B--2---:R-:W2:Y:S03]  /*10a70*/  @!P0 S2R R2, SR_CgaCtaId ;  /* 0x0000000000028919 */ /* 0x004ea60000008800 */
[----:B--2---:R-:W-:Y:S01]  /*10a80*/  @!P0 LEA R22, R2, R0, 0x18 ;  /* 0x0000000002168211 */ /* 0x004fe200078ec0ff */
[----:B------:R1:W-:Y:S04]  /*10a90*/  @!P0 STL [R1+0x8], R2 ;  /* 0x0000080201008387 */ /* 0x0003e80000100800 */
[----:B------:R1:W-:Y:S01]  /*10aa0*/  @!P0 STS.128 [R22+0x228d0], R16 ;  /* 0x0228d01016008388 */ /* 0x0003e20000000c00 */
[----:B------:R-:W-:Y:S06]  /*10ab0*/  BAR.ARV 0x5, 0x180 ;  /* 0x0146000000007b1d */ /* 0x000fec0000002000 */
.L_x_7231:
[----:B------:R-:W-:Y:S02]  /*10ac0*/  ULDC UR4, c[0x0][0xc3c] ;  /* 0x00030f0000047ab9 */ /* 0x000fe40000000800 */
[----:B------:R-:W-:-:S06]  /*10ad0*/  UISETP.GE.AND UP0, UPT, UR40, UR4, UPT ;  /* 0x000000042800728c */ /* 0x000fcc000bf06270 */
[----:B------:R-:W-:-:S13]  /*10ae0*/  PLOP3.LUT P0, PT, PT, PT, UP0, 0x80, 0x0 ;  /* 0x000000000000781c */ /* 0x000fda0003f0f008 */
[----:B------:R-:W-:Y:S05]  /*10af0*/  @!P0 BRA `(.L_x_7239) ;  /* 0xffffffa400948947 */ /* 0x000fea000383ffff */
.L_x_7166:
        /* <DEDUP_REMOVED lines=12> */
.L_x_7374:
[----:B------:R-:W-:Y:S05]  /*10bc0*/  BSYNC B0 ;  /* 0x0000000000007941 */ /* 0x000fea0003800000 */
.L_x_7240:
[----:B------:R-:W-:-:S03]  /*10bd0*/  UMOV UR4, 0xffffffff ;  /* 0xffffffff00047882 */ /* 0x000fc60000000000 */
[----:B------:R-:W-:Y:S05]  /*10be0*/  BRA.DIV UR4, `(.L_x_7242) ;  /* 0x0000003e04d47947 */ /* 0x000fea000b800000 */
[----:B0-----:R-:W0:Y:S02]  /*10bf0*/  S2R R0, SR_TID.X ;  /* 0x0000000000007919 */ /* 0x001e240000002100 */
[----:B0-----:R-:W-:-:S04]  /*10c00*/  SHF.R.U32.HI R0, RZ, 0x5, R0 ;  /* 0x00000005ff007819 */ /* 0x001fc80000011600 */
[----:B------:R-:W-:-:S05]  /*10c10*/  LOP3.LUT R0, R0, 0x3, RZ, 0xc0, !PT ;  /* 0x0000000300007812 */ /* 0x000fca00078ec0ff */
[----:B------:R0:W1:Y:S02]  /*10c20*/  SHFL.IDX PT, R14, R0, RZ, 0x1f ;  /* 0x00001fff000e7589 */ /* 0x00006400000e0000 */
.L_x_7377:
[----:B-1----:R-:W-:Y:S01]  /*10c30*/  ISETP.NE.AND P0, PT, R14, RZ, PT ;  /* 0x000000ff0e00720c */ /* 0x002fe20003f05270 */
[----:B------:R-:W-:-:S12]  /*10c40*/  BSSY B0, `(.L_x_7243) ;  /* 0x000002c000007945 */ /* 0x000fd80003800000 */
[----:B------:R-:W-:Y:S05]  /*10c50*/  @P0 BRA `(.L_x_7244) ;  /* 0x0000000000a80947 */ /* 0x000fea0003800000 */
[----:B------:R-:W-:-:S03]  /*10c60*/  UMOV UR4, 0xffffffff ;  /* 0xffffffff00047882 */ /* 0x000fc60000000000 */
[----:B------:R-:W-:Y:S05]  /*10c70*/  BRA.DIV UR4, `(.L_x_7245) ;  /* 0x0000003e04e47947 */ /* 0x000fea000b800000 */
[----:B------:R-:W-:-:S13]  /*10c80*/  ELECT P6, URZ, PT ;  /* 0x00000000003f782f */ /* 0x000fda00038c0000 */
.L_x_7380:
[----:B------:R-:W-:Y:S05]  /*10c90*/  @!P6 BRA `(.L_x_7244) ;  /* 0x000000000098e947 */ /* 0x000fea0003800000 */
[----:B------:R-:W-:-:S06]  /*10ca0*/  ULOP3.LUT UR4, UR37, 0x2, URZ, 0xfc, !UPT ;  /* 0x0000000225047892 */ /* 0x000fcc000f8efc3f */
[----:B0-----:R-:W-:-:S05]  /*10cb0*/  IMAD.U32 R0, RZ, RZ, UR4 ;  /* 0x00000004ff007e24 */ /* 0x001fca000f8e00ff */
[----:B------:R-:W-:-:S13]  /*10cc0*/  ISETP.NE.AND P0, PT, R0, 0x3, PT ;  /* 0x000000030000780c */ /* 0x000fda0003f05270 */
[----:B------:R-:W-:Y:S05]  /*10cd0*/  @!P0 BRA `(.L_x_7246) ;  /* 0x0000000000048947 */ /* 0x000fea0003800000 */
[----:B------:R-:W-:Y:S01]  /*10ce0*/  BPT.TRAP 0x1 ;  /* 0x000000040000795c */ /* 0x000fe20000300000 */
.L_x_7246:
[C---:B------:R-:W-:Y:S01]  /*10cf0*/  IMAD R5, R33.reuse, 0x8, R4 ;  /* 0x0000000821057824 */ /* 0x040fe200078e0204 */
[----:B------:R-:W-:Y:S01]  /*10d00*/  SHF.L.U32 R0, R36, 0x1f, RZ ;  /* 0x0000001f24007819 */ /* 0x000fe200000006ff */
[----:B------:R-:W-:-:S03]  /*10d10*/  VIADD R33, R33, 0x1 ;  /* 0x0000000121217836 */ /* 0x000fc60000000000 */
[----:B------:R-:W0:Y:S02]  /*10d20*/  SYNCS.PHASECHK.TRANS64.TRYWAIT P1, [R5+URZ+0x22840], R0 ;  /* 0x02284000050075a7 */ /* 0x000e24000802017f */
[----:B------:R-:W-:-:S04]  /*10d30*/  ISETP.NE.AND P2, PT, R33, 0x2, PT ;  /* 0x000000022100780c */ /* 0x000fc80003f45270 */
[----:B------:R-:W-:Y:S01]  /*10d40*/  SEL R3, RZ, 0x1, P2 ;  /* 0x00000001ff037807 */ /* 0x000fe20001000000 */
[----:B0-----:R-:W-:Y:S08]  /*10d50*/  @!P1 BRA `(.L_x_7247) ;  /* 0x0000003c00cc9947 */ /* 0x001ff00003800000 */
.L_x_7381:
[----:B------:R-:W-:Y:S02]  /*10d60*/  SEL R33, R33, RZ, P2 ;  /* 0x000000ff21217207 */ /* 0x000fe40001000000 */
[----:B------:R-:W-:Y:S01]  /*10d70*/  LOP3.LUT R2, R36, R3, RZ, 0x3c, !PT ;  /* 0x0000000324027212 */ /* 0x000fe200078e3cff */
[----:B------:R-:W-:Y:S06]  /*10d80*/  @!P0 BRA `(.L_x_7248) ;  /* 0x0000000000048947 */ /* 0x000fec0003800000 */
[----:B------:R-:W-:Y:S01]  /*10d90*/  BPT.TRAP 0x1 ;  /* 0x000000040000795c */ /* 0x000fe20000300000 */
.L_x_7248:
[----:B------:R-:W-:Y:S01]  /*10da0*/  IMAD R33, R33, 0x8, R4 ;  /* 0x0000000821217824 */ /* 0x000fe200078e0204 */
[----:B------:R-:W-:-:S04]  /*10db0*/  SHF.L.U32 R2, R2, 0x1f, RZ ;  /* 0x0000001f02027819 */ /* 0x000fc800000006ff */
[----:B------:R-:W1:Y:S02]  /*10dc0*/  SYNCS.PHASECHK.TRANS64.TRYWAIT P1, [R33+URZ+0x22840], R2 ;  /* 0x02284002210075a7 */ /* 0x000e64000802017f */
[----:B-1----:R-:W-:Y:S05]  /*10dd0*/  @!P1 BRA `(.L_x_7249) ;  /* 0x0000003c00c09947 */ /* 0x002fea0003800000 */
.L_x_7382:
[----:B------:R-:W-:Y:S05]  /*10de0*/  @!P0 BRA `(.L_x_7250) ;  /* 0x0000000000048947 */ /* 0x000fea0003800000 */
[----:B------:R-:W-:Y:S01]  /*10df0*/  BPT.TRAP 0x1 ;  /* 0x000000040000795c */ /* 0x000fe20000300000 */
.L_x_7250:
[----:B------:R-:W3:Y:S02]  /*10e00*/  SYNCS.PHASECHK.TRANS64.TRYWAIT P1, [R5+URZ+0x22860], R0 ;  /* 0x02286000050075a7 */ /* 0x000ee4000802017f */
[----:B---3--:R-:W-:Y:S05]  /*10e10*/  @!P1 BRA `(.L_x_7251) ;  /* 0x0000003c00c49947 */ /* 0x008fea0003800000 */
.L_x_7383:
[----:B------:R-:W-:Y:S05]  /*10e20*/  @!P0 BRA `(.L_x_7252) ;  /* 0x0000000000048947 */ /* 0x000fea0003800000 */
[----:B------:R-:W-:Y:S01]  /*10e30*/  BPT.TRAP 0x1 ;  /* 0x000000040000795c */ /* 0x000fe20000300000 */
.L_x_7252:
[----:B------:R-:W4:Y:S02]  /*10e40*/  SYNCS.PHASECHK.TRANS64.TRYWAIT P1, [R33+URZ+0x22860], R2 ;  /* 0x02286002210075a7 */ /* 0x000f24000802017f */
[----:B----4-:R-:W-:Y:S05]  /*10e50*/  @!P1 BRA `(.L_x_7253) ;  /* 0x0000003c00c89947 */ /* 0x010fea0003800000 */
.L_x_7384:
[----:B------:R-:W-:Y:S05]  /*10e60*/  @!P0 BRA `(.L_x_7254) ;  /* 0x0000000000048947 */ /* 0x000fea0003800000 */
[----:B------:R-:W-:Y:S01]  /*10e70*/  BPT.TRAP 0x1 ;  /* 0x000000040000795c */ /* 0x000fe20000300000 */
.L_x_7254:
[----:B------:R-:W5:Y:S02]  /*10e80*/  SYNCS.PHASECHK.TRANS64.TRYWAIT P1, [R5+URZ+0x22880], R0 ;  /* 0x02288000050075a7 */ /* 0x000f64000802017f */
[----:B-----5:R-:W-:Y:S05]  /*10e90*/  @!P1 BRA `(.L_x_7255) ;  /* 0x0000003c00cc9947 */ /* 0x020fea0003800000 */
.L_x_7385:
[----:B------:R-:W-:Y:S05]  /*10ea0*/  @!P0 BRA `(.L_x_7256) ;  /* 0x0000000000048947 */ /* 0x000fea0003800000 */
[----:B------:R-:W-:Y:S01]  /*10eb0*/  BPT.TRAP 0x1 ;  /* 0x000000040000795c */ /* 0x000fe20000300000 */
.L_x_7256:
[----:B------:R0:W0:Y:S02]  /*10ec0*/  SYNCS.PHASECHK.TRANS64.TRYWAIT P0, [R33+URZ+0x22880], R2 ;  /* 0x02288002210075a7 */ /* 0x000024000800017f */
[----:B0-----:R-:W-:Y:S05]  /*10ed0*/  @!P0 NANOSLEEP.SYNCS 0x989680 ;  /* 0x009896800000895d */ /* 0x001fea0003900000 */
[----:B------:R-:W0:Y:S02]  /*10ee0*/  @!P0 SYNCS.PHASECHK.TRANS64 P0, [R33+URZ+0x22880], R2 ;  /* 0x02288002210085a7 */ /* 0x000e24000800007f */
[----:B0-----:R-:W-:Y:S05]  /*10ef0*/  @!P0 BRA `(.L_x_7256) ;  /* 0xfffffffc00f08947 */ /* 0x001fea000383ffff */
.L_x_7244:
[----:B------:R-:W-:Y:S05]  /*10f00*/  BSYNC B0 ;  /* 0x0000000000007941 */ /* 0x000fea0003800000 */
.L_x_7243:
[----:B------:R-:W-:Y:S05]  /*10f10*/  EXIT ;  /* 0x000000000000794d */ /* 0x000fea0003800000 */
.L_x_7115:
[----:B0-----:R-:W-:-:S04]  /*10f20*/  IMAD.U32 R3, RZ, RZ, UR51 ;  /* 0x00000033ff037e24 */ /* 0x001fc8000f8e00ff */
[----:B------:R0:W1:Y:S03]  /*10f30*/  SYNCS.PHASECHK.TRANS64.TRYWAIT P1, [R3+URZ+0x22800], R0 ;  /* 0x02280000030075a7 */ /* 0x000066000802017f */
[----:B-1----:R-:W-:Y:S05]  /*10f40*/  @!P1 NANOSLEEP.SYNCS 0x989680 ;  /* 0x009896800000995d */ /* 0x002fea0003900000 */
[----:B------:R-:W1:Y:S02]  /*10f50*/  @!P1 SYNCS.PHASECHK.TRANS64 P1, [R3+URZ+0x22800], R0 ;  /* 0x02280000030095a7 */ /* 0x000e64000802007f */
[----:B-1----:R-:W-:Y:S05]  /*10f60*/  @!P1 BRA `(.L_x_7115) ;  /* 0xfffffffc00ec9947 */ /* 0x002fea000383ffff */
[----:B------:R-:W-:Y:S05]  /*10f70*/  BRA `(.L_x_7257) ;  /* 0xffffff0800487947 */ /* 0x000fea000383ffff */
.L_x_7119:
[----:B-1----:R1:W2:Y:S02]  /*10f80*/  SYNCS.PHASECHK.TRANS64.TRYWAIT P1, [R5+URZ+0x22830], R0 ;  /* 0x02283000050075a7 */ /* 0x0022a4000802017f */
[----:B--2---:R-:W-:Y:S05]  /*10f90*/  @!P1 NANOSLEEP.SYNCS 0x989680 ;  /* 0x009896800000995d */ /* 0x004fea0003900000 */
[----:B------:R-:W2:Y:S02]  /*10fa0*/  @!P1 SYNCS.PHASECHK.TRANS64 P1, [R5+URZ+0x22830], R0 ;  /* 0x02283000050095a7 */ /* 0x000ea4000802007f */
[----:B--2---:R-:W-:Y:S05]  /*10fb0*/  @!P1 BRA `(.L_x_7119) ;  /* 0xfffffffc00f09947 */ /* 0x004fea000383ffff */
[----:B------:R-:W-:Y:S05]  /*10fc0*/  BRA `(.L_x_7118) ;  /* 0xffffff0800647947 */ /* 0x000fea000383ffff */
.L_x_7125:
[----:B-1----:R-:W-:-:S04]  /*10fd0*/  IMAD.U32 R4, RZ, RZ, UR6 ;  /* 0x00000006ff047e24 */ /* 0x002fc8000f8e00ff */
[----:B------:R1:W2:Y:S03]  /*10fe0*/  SYNCS.PHASECHK.TRANS64.TRYWAIT P1, [R4+URZ+0x22830], R3 ;  /* 0x02283003040075a7 */ /* 0x0002a6000802017f */
[----:B--2---:R-:W-:Y:S05]  /*10ff0*/  @!P1 NANOSLEEP.SYNCS 0x989680 ;  /* 0x009896800000995d */ /* 0x004fea0003900000 */
[----:B------:R-:W2:Y:S02]  /*11000*/  @!P1 SYNCS.PHASECHK.TRANS64 P1, [R4+URZ+0x22830], R3 ;  /* 0x02283003040095a7 */ /* 0x000ea4000802007f */
[----:B--2---:R-:W-:Y:S05]  /*11010*/  @!P1 BRA `(.L_x_7125) ;  /* 0xfffffffc00ec9947 */ /* 0x004fea000383ffff */
[----:B------:R-:W-:Y:S05]  /*11020*/  BRA `(.L_x_7122) ;  /* 0xffffff3800607947 */ /* 0x000fea000383ffff */
.L_x_7129:
[----:B-1----:R-:W-:-:S04]  /*11030*/  IMAD.U32 R4, RZ, RZ, UR6 ;  /* 0x00000006ff047e24 */ /* 0x002fc8000f8e00ff */
[----:B------:R1:W2:Y:S03]  /*11040*/  SYNCS.PHASECHK.TRANS64.TRYWAIT P1, [R4+URZ+0x22850], R3 ;  /* 0x02285003040075a7 */ /* 0x0002a6000802017f */
[----:B--2---:R-:W-:Y:S05]  /*11050*/  @!P1 NANOSLEEP.SYNCS 0x989680 ;  /* 0x009896800000995d */ /* 0x004fea0003900000 */
[----:B------:R-:W2:Y:S02]  /*11060*/  @!P1 SYNCS.PHASECHK.TRANS64 P1, [R4+URZ+0x22850], R3 ;  /* 0x02285003040095a7 */ /* 0x000ea4000802007f */
[----:B--2---:R-:W-:Y:S05]  /*11070*/  @!P1 BRA `(.L_x_7129) ;  /* 0xfffffffc00ec9947 */ /* 0x004fea000383ffff */
[----:B------:R-:W-:Y:S05]  /*11080*/  BRA `(.L_x_7126) ;  /* 0xffffff4000807947 */ /* 0x000fea000383ffff */
.L_x_7136:
[----:B-1----:R-:W-:-:S04]  /*11090*/  IMAD.U32 R7, RZ, RZ, UR9 ;  /* 0x00000009ff077e24 */ /* 0x002fc8000f8e00ff */
[----:B------:R1:W2:Y:S03]  /*110a0*/  SYNCS.PHASECHK.TRANS64.TRYWAIT P1, [R7+URZ+0x22850], R0 ;  /* 0x02285000070075a7 */ /* 0x0002a6000802017f */
[----:B--2---:R-:W-:Y:S05]  /*110b0*/  @!P1 NANOSLEEP.SYNCS 0x989680 ;  /* 0x009896800000995d */ /* 0x004fea0003900000 */
[----:B------:R-:W2:Y:S02]  /*110c0*/  @!P1 SYNCS.PHASECHK.TRANS64 P1, [R7+URZ+0x22850], R0 ;  /* 0x02285000070095a7 */ /* 0x000ea4000802007f */
[----:B--2---:R-:W-:Y:S05]  /*110d0*/  @!P1 BRA `(.L_x_7136) ;  /* 0xfffffffc00ec9947 */ /* 0x004fea000383ffff */
[----:B------:R-:W-:Y:S05]  /*110e0*/  BRA `(.L_x_7135) ;  /* 0xffffff6000687947 */ /* 0x000fea000383ffff */
.L_x_7181:
        /* <DEDUP_REMOVED lines=10> */
.L_x_7258:
[----:B------:R-:W-:Y:S05]  /*11190*/  BRA `(.L_x_7259) ;  /* 0xffffffac00287947 */ /* 0x000fea000383ffff */
.L_x_7184:
[----:B0-----:R0:W1:Y:S02]  /*111a0*/  SYNCS.PHASECHK.TRANS64.TRYWAIT P0, [R0+URZ+0x22880], R30 ;  /* 0x0228801e000075a7 */ /* 0x001064000800017f */
[----:B-1----:R-:W-:Y:S05]  /*111b0*/  @!P0 NANOSLEEP.SYNCS 0x989680 ;  /* 0x009896800000895d */ /* 0x002fea0003900000 */
[----:B------:R-:W1:Y:S02]  /*111c0*/  @!P0 SYNCS.PHASECHK.TRANS64 P0, [R0+URZ+0x22880], R30 ;  /* 0x0228801e000085a7 */ /* 0x000e64000800007f */
[----:B-1----:R-:W-:Y:S05]  /*111d0*/  @!P0 BRA `(.L_x_7184) ;  /* 0xfffffffc00f08947 */ /* 0x002fea000383ffff */
[----:B------:R-:W-:Y:S05]  /*111e0*/  BRA `(.L_x_7260) ;  /* 0xffffffb000507947 */ /* 0x000fea000383ffff */
.L_x_7185:
        /* <DEDUP_REMOVED lines=8> */
.L_x_7262:
[----:B------:R-:W-:Y:S05]  /*11270*/  BSYNC B0 ;  /* 0x0000000000007941 */ /* 0x000fea0003800000 */
.L_x_7261:
[----:B------:R-:W-:Y:S01]  /*11280*/  IMAD.MOV.U32 R13, RZ, RZ, R9 ;  /* 0x000000ffff0d7224 */ /* 0x000fe200078e0009 */
[C---:B------:R-:W-:Y:S01]  /*11290*/  ISETP.GE.AND P3, PT, R20.reuse, 0x41, PT ;  /* 0x000000411400780c */ /* 0x040fe20003f66270 */
[----:B------:R-:W-:Y:S01]  /*112a0*/  IMAD.MOV.U32 R12, RZ, RZ, RZ ;  /* 0x000000ffff0c7224 */ /* 0x000fe200078e00ff */
[----:B------:R-:W-:Y:S01]  /*112b0*/  LOP3.LUT R27, R27, 0xffffffef, RZ, 0xc0, !PT ;  /* 0xffffffef1b1b7812 */ /* 0x000fe200078ec0ff */
[----:B------:R-:W-:Y:S01]  /*112c0*/  IMAD.MOV.U32 R11, RZ, RZ, 0x181f ;  /* 0x0000181fff0b7424 */ /* 0x000fe200078e00ff */
[C---:B------:R-:W-:Y:S01]  /*112d0*/  ISETP.GE.AND P2, PT, R20.reuse, 0x61, PT ;  /* 0x000000611400780c */ /* 0x040fe20003f46270 */
        /* <DEDUP_REMOVED lines=8> */
.L_x_7263:
[----:B------:R-:W-:Y:S02]  /*11360*/  IMAD.MOV.U32 R13, RZ, RZ, R10 ;  /* 0x000000ffff0d7224 */ /* 0x000fe400078e000a */
[----:B------:R-:W-:Y:S02]  /*11370*/  IMAD.MOV.U32 R12, RZ, RZ, 0x1 ;  /* 0x00000001ff0c7424 */ /* 0x000fe400078e00ff */
[----:B------:R-:W-:-:S07]  /*11380*/  IMAD.MOV.U32 R2, RZ, RZ, R14 ;  /* 0x000000ffff027224 */ /* 0x000fce00078e000e */
[----:B------:R-:W-:Y:S05]  /*11390*/  WARPSYNC.COLLECTIVE R15, `(.L_x_7264) ;  /* 0x000000000f087348 */ /* 0x000fea0003c00000 */
[----:B------:R0:W1:Y:S02]  /*113a0*/  SHFL.IDX P6, R14, R13, R12, R11 ;  /* 0x0000000c0d0e7389 */ /* 0x00006400000c000b */
[----:B01----:R-:W-:Y:S01]  /*113b0*/  ENDCOLLECTIVE ;  /* 0x000000000000791b */ /* 0x003fe20003800000 */
.L_x_7264:
[----:B------:R-:W-:-:S05]  /*113c0*/  IADD3 R2, P1, R32, R2, RZ ;  /* 0x0000000220027210 */ /* 0x000fca0007f3e0ff */
[----:B------:R-:W-:Y:S01]  /*113d0*/  IMAD.X R3, RZ, RZ, R3, P1 ;  /* 0x000000ffff037224 */ /* 0x000fe200008e0603 */
[----:B------:R-:W-:Y:S01]  /*113e0*/  ISETP.LT.OR P1, PT, R20, 0x1, P0 ;  /* 0x000000011400780c */ /* 0x000fe20000721670 */
[----:B------:R-:W-:-:S12]  /*113f0*/  IMAD.MOV.U32 R13, RZ, RZ, R9 ;  /* 0x000000ffff0d7224 */ /* 0x000fd800078e0009 */
[----:B------:R-:W-:Y:S01]  /*11400*/  @!PT LDS RZ, [RZ] ;  /* 0x00000000fffff984 */ /* 0x000fe20000000800 */
[----:B------:R-:W-:Y:S01]  /*11410*/  @!PT LDS RZ, [RZ] ;  /* 0x00000000fffff984 */ /* 0x000fe20000000800 */
[----:B------:R-:W-:Y:S01]  /*11420*/  @!PT LDS RZ, [RZ] ;  /* 0x00000000fffff984 */ /* 0x000fe20000000800 */
[----:B------:R0:W-:Y:S02]  /*11430*/  LDGSTS.E.BYPASS.LTC128B.128 [R4+0xa400], desc[UR52][R2.64], !P1 ;  /* 0x0a40000002047fae */ /* 0x0001e4000c901d74 */
[----:B0-----:R-:W-:-:S07]  /*11440*/  IMAD.MOV.U32 R3, RZ, RZ, R14 ;  /* 0x000000ffff037224 */ /* 0x001fce00078e000e */
[----:B------:R-:W-:Y:S05]  /*11450*/  WARPSYNC.COLLECTIVE R15, `(.L_x_7265) ;  /* 0x000000000f087348 */ /* 0x000fea0003c00000 */
[----:B------:R0:W1:Y:S02]  /*11460*/  SHFL.IDX P6, R14, R13, R12, R11 ;  /* 0x0000000c0d0e7389 */ /* 0x00006400000c000b */
[----:B01----:R-:W-:Y:S01]  /*11470*/  ENDCOLLECTIVE ;  /* 0x000000000000791b */ /* 0x003fe20003800000 */
.L_x_7265:
[----:B------:R-:W-:Y:S02]  /*11480*/  IMAD.MOV.U32 R13, RZ, RZ, R10 ;  /* 0x000000ffff0d7224 */ /* 0x000fe400078e000a */
[----:B------:R-:W-:Y:S02]  /*11490*/  IMAD.MOV.U32 R12, RZ, RZ, 0x2 ;  /* 0x00000002ff0c7424 */ /* 0x000fe400078e00ff */
[----:B------:R-:W-:-:S07]  /*114a0*/  IMAD.MOV.U32 R2, RZ, RZ, R14 ;  /* 0x000000ffff027224 */ /* 0x000fce00078e000e */
[----:B------:R-:W-:Y:S05]  /*114b0*/  WARPSYNC.COLLECTIVE R15, `(.L_x_7266) ;  /* 0x000000000f087348 */ /* 0x000fea0003c00000 */
[----:B------:R0:W1:Y:S02]  /*114c0*/  SHFL.IDX P6, R14, R13, R12, R11 ;  /* 0x0000000c0d0e7389 */ /* 0x00006400000c000b */
[----:B01----:R-:W-:Y:S01]  /*114d0*/  ENDCOLLECTIVE ;  /* 0x000000000000791b */ /* 0x003fe20003800000 */
.L_x_7266:
[----:B------:R-:W-:-:S04]  /*114e0*/  IADD3 R2, P1, R32, R2, RZ ;  /* 0x0000000220027210 */ /* 0x000fc80007f3e0ff */
[----:B------:R-:W-:Y:S02]  /*114f0*/  IADD3.X R3, RZ, R3, RZ, P1, !PT ;  /* 0x00000003ff037210 */ /* 0x000fe40000ffe4ff */
        /* <DEDUP_REMOVED lines=10> */
.L_x_7267:
[----:B------:R-:W-:Y:S02]  /*115a0*/  IMAD.MOV.U32 R13, RZ, RZ, R10 ;  /* 0x000000ffff0d7224 */ /* 0x000fe400078e000a */
[----:B------:R-:W-:Y:S02]  /*115b0*/  IMAD.MOV.U32 R12, RZ, RZ, 0x3 ;  /* 0x00000003ff0c7424 */ /* 0x000fe400078e00ff */
[----:B------:R-:W-:-:S07]  /*115c0*/  IMAD.MOV.U32 R2, RZ, RZ, R14 ;  /* 0x000000ffff027224 */ /* 0x000fce00078e000e */
[----:B------:R-:W-:Y:S05]  /*115d0*/  WARPSYNC.COLLECTIVE R15, `(.L_x_7268) ;  /* 0x000000000f087348 */ /* 0x000fea0003c00000 */
[----:B------:R0:W1:Y:S02]  /*115e0*/  SHFL.IDX P6, R14, R13, R12, R11 ;  /* 0x0000000c0d0e7389 */ /* 0x00006400000c000b */
[----:B01----:R-:W-:Y:S01]  /*115f0*/  ENDCOLLECTIVE ;  /* 0x000000000000791b */ /* 0x003fe20003800000 */
.L_x_7268:
        /* <DEDUP_REMOVED lines=12> */
.L_x_7269:
[----:B------:R-:W-:Y:S02]  /*116c0*/  IMAD.MOV.U32 R13, RZ, RZ, R10 ;  /* 0x000000ffff0d7224 */ /* 0x000fe400078e000a */
[----:B------:R-:W-:Y:S02]  /*116d0*/  IMAD.MOV.U32 R12, RZ, RZ, 0x4 ;  /* 0x00000004ff0c7424 */ /* 0x000fe400078e00ff */
[----:B------:R-:W-:-:S07]  /*116e0*/  IMAD.MOV.U32 R2, RZ, RZ, R14 ;  /* 0x000000ffff027224 */ /* 0x000fce00078e000e */
[----:B------:R-:W-:Y:S05]  /*116f0*/  WARPSYNC.COLLECTIVE R15, `(.L_x_7270) ;  /* 0x000000000f087348 */ /* 0x000fea0003c00000 */
[----:B------:R0:W1:Y:S02]  /*11700*/  SHFL.IDX P6, R14, R13, R12, R11 ;  /* 0x0000000c0d0e7389 */ /* 0x00006400000c000b */
[----:B01----:R-:W-:Y:S01]  /*11710*/  ENDCOLLECTIVE ;  /* 0x000000000000791b */ /* 0x003fe20003800000 */
.L_x_7270:
[----:B------:R-:W-:-:S05]  /*11720*/  IADD3 R2, P1, R32, R2, RZ ;  /* 0x0000000220027210 */ /* 0x000fca0007f3e0ff */
[----:B------:R-:W-:Y:S01]  /*11730*/  IMAD.X R3, RZ, RZ, R3, P1 ;  /* 0x000000ffff037224 */ /* 0x000fe200008e0603 */
[----:B------:R-:W-:Y:S02]  /*11740*/  ISETP.LT.OR P1, PT, R20, 0x31, P0 ;  /* 0x000000311400780c */ /* 0x000fe40000721670 */
[----:B------:R-:W-:-:S11]  /*11750*/  MOV R13, R9 ;  /* 0x00000009000d7202 */ /* 0x000fd60000000f00 */
        /* <DEDUP_REMOVED lines=8> */
.L_x_7271:
[----:B------:R-:W-:Y:S02]  /*117e0*/  IMAD.MOV.U32 R13, RZ, RZ, R10 ;  /* 0x000000ffff0d7224 */ /* 0x000fe400078e000a */
[----:B------:R-:W-:Y:S02]  /*117f0*/  IMAD.MOV.U32 R12, RZ, RZ, 0x5 ;  /* 0x00000005ff0c7424 */ /* 0x000fe400078e00ff */
[----:B------:R-:W-:-:S07]  /*11800*/  IMAD.MOV.U32 R2, RZ, RZ, R14 ;  /* 0x000000ffff027224 */ /* 0x000fce00078e000e */
[----:B------:R-:W-:Y:S05]  /*11810*/  WARPSYNC.COLLECTIVE R15, `(.L_x_7272) ;  /* 0x000000000f087348 */ /* 0x000fea0003c00000 */
[----:B------:R0:W1:Y:S02]  /*11820*/  SHFL.IDX P6, R14, R13, R12, R11 ;  /* 0x0000000c0d0e7389 */ /* 0x00006400000c000b */
[----:B01----:R-:W-:Y:S01]  /*11830*/  ENDCOLLECTIVE ;  /* 0x000000000000791b */ /* 0x003fe20003800000 */
.L_x_7272:
        /* <DEDUP_REMOVED lines=12> */
.L_x_7273:
[----:B------:R-:W-:Y:S02]  /*11900*/  IMAD.MOV.U32 R13, RZ, RZ, R10 ;  /* 0x000000ffff0d7224 */ /* 0x000fe400078e000a */
[----:B------:R-:W-:Y:S02]  /*11910*/  IMAD.MOV.U32 R12, RZ, RZ, 0x6 ;  /* 0x00000006ff0c7424 */ /* 0x000fe400078e00ff */
[----:B------:R-:W-:-:S07]  /*11920*/  IMAD.MOV.U32 R2, RZ, RZ, R14 ;  /* 0x000000ffff027224 */ /* 0x000fce00078e000e */
[----:B------:R-:W-:Y:S05]  /*11930*/  WARPSYNC.COLLECTIVE R15, `(.L_x_7274) ;  /* 0x000000000f087348 */ /* 0x000fea0003c00000 */
[----:B------:R0:W1:Y:S02]  /*11940*/  SHFL.IDX P6, R14, R13, R12, R11 ;  /* 0x0000000c0d0e7389 */ /* 0x00006400000c000b */
[----:B01----:R-:W-:Y:S01]  /*11950*/  ENDCOLLECTIVE ;  /* 0x000000000000791b */ /* 0x003fe20003800000 */
.L_x_7274:
        /* <DEDUP_REMOVED lines=12> */
.L_x_7275:
[----:B------:R-:W-:Y:S01]  /*11a20*/  IMAD.MOV.U32 R13, RZ, RZ, R10 ;  /* 0x000000ffff0d7224 */ /* 0x000fe200078e000a */
[----:B------:R-:W-:Y:S01]  /*11a30*/  MOV R12, 0x7 ;  /* 0x00000007000c7802 */ /* 0x000fe20000000f00 */
[----:B------:R-:W-:-:S07]  /*11a40*/  IMAD.MOV.U32 R2, RZ, RZ, R14 ;  /* 0x000000ffff027224 */ /* 0x000fce00078e000e */
[----:B------:R-:W-:Y:S05]  /*11a50*/  WARPSYNC.COLLECTIVE R15, `(.L_x_7276) ;  /* 0x000000000f087348 */ /* 0x000fea0003c00000 */
[----:B------:R0:W1:Y:S02]  /*11a60*/  SHFL.IDX P6, R14, R13, R12, R11 ;  /* 0x0000000c0d0e7389 */ /* 0x00006400000c000b */
[----:B01----:R-:W-:Y:S01]  /*11a70*/  ENDCOLLECTIVE ;  /* 0x000000000000791b */ /* 0x003fe20003800000 */
.L_x_7276:
        /* <DEDUP_REMOVED lines=8> */
[----:B------:R-:W-:-:S07]  /*11b00*/  IMAD.MOV.U32 R10, RZ, RZ, R14 ;  /* 0x000000ffff0a7224 */ /* 0x000fce00078e000e */
[----:B0-----:R-:W-:Y:S05]  /*11b10*/  WARPSYNC.COLLECTIVE R15, `(.L_x_7277) ;  /* 0x000000000f087348 */ /* 0x001fea0003c00000 */
[----:B------:R1:W2:Y:S02]  /*11b20*/  SHFL.IDX P6, R14, R13, R12, R11 ;  /* 0x0000000c0d0e7389 */ /* 0x0002a400000c000b */
[----:B012---:R-:W-:Y:S01]  /*11b30*/  ENDCOLLECTIVE ;  /* 0x000000000000791b */ /* 0x007fe20003800000 */
.L_x_7277:
[----:B------:R-:W-:Y:S02]  /*11b40*/  IMAD.MOV.U32 R13, RZ, RZ, R21 ;  /* 0x000000ffff0d7224 */ /* 0x000fe400078e0015 */
[----:B------:R-:W-:Y:S02]  /*11b50*/  IMAD.MOV.U32 R12, RZ, RZ, RZ ;  /* 0x000000ffff0c7224 */ /* 0x000fe400078e00ff */
[----:B------:R-:W-:-:S07]  /*11b60*/  IMAD.MOV.U32 R2, RZ, RZ, R14 ;  /* 0x000000ffff027224 */ /* 0x000fce00078e000e */
[----:B------:R-:W-:Y:S05]  /*11b70*/  WARPSYNC.COLLECTIVE R15, `(.L_x_7278) ;  /* 0x000000000f087348 */ /* 0x000fea0003c00000 */
[----:B------:R0:W1:Y:S02]  /*11b80*/  SHFL.IDX P6, R14, R13, R12, R11 ;  /* 0x0000000c0d0e7389 */ /* 0x00006400000c000b */
[----:B01----:R-:W-:Y:S01]  /*11b90*/  ENDCOLLECTIVE ;  /* 0x000000000000791b */ /* 0x003fe20003800000 */
.L_x_7278:
        /* <DEDUP_REMOVED lines=12> */
.L_x_7279:
[----:B------:R-:W-:Y:S02]  /*11c60*/  IMAD.MOV.U32 R13, RZ, RZ, R21 ;  /* 0x000000ffff0d7224 */ /* 0x000fe400078e0015 */
[----:B------:R-:W-:Y:S02]  /*11c70*/  IMAD.MOV.U32 R12, RZ, RZ, 0x1 ;  /* 0x00000001ff0c7424 */ /* 0x000fe400078e00ff */
[----:B------:R-:W-:-:S07]  /*11c80*/  IMAD.MOV.U32 R2, RZ, RZ, R14 ;  /* 0x000000ffff027224 */ /* 0x000fce00078e000e */
[----:B------:R-:W-:Y:S05]  /*11c90*/  WARPSYNC.COLLECTIVE R15, `(.L_x_7280) ;  /* 0x000000000f087348 */ /* 0x000fea0003c00000 */
[----:B------:R0:W1:Y:S02]  /*11ca0*/  SHFL.IDX P6, R14, R13, R12, R11 ;  /* 0x0000000c0d0e7389 */ /* 0x00006400000c000b */
[----:B01----:R-:W-:Y:S01]  /*11cb0*/  ENDCOLLECTIVE ;  /* 0x000000000000791b */ /* 0x003fe20003800000 */
.L_x_7280:
        /* <DEDUP_REMOVED lines=8> */
[----:B------:R-:W-:Y:S01]  /*11d40*/  ISETP.GE.AND P1, PT, R20, 0x11, PT ;  /* 0x000000111400780c */ /* 0x000fe20003f26270 */
[----:B------:R-:W-:-:S12]  /*11d50*/  IMAD.MOV.U32 R21, RZ, RZ, R14 ;  /* 0x000000ffff157224 */ /* 0x000fd800078e000e */
[----:B0-----:R-:W-:Y:S05]  /*11d60*/  WARPSYNC.COLLECTIVE R15, `(.L_x_7281) ;  /* 0x000000000f087348 */ /* 0x001fea0003c00000 */
[----:B------:R1:W2:Y:S02]  /*11d70*/  SHFL.IDX P6, R14, R13, R12, R11 ;  /* 0x0000000c0d0e7389 */ /* 0x0002a400000c000b */
[----:B012---:R-:W-:Y:S01]  /*11d80*/  ENDCOLLECTIVE ;  /* 0x000000000000791b */ /* 0x007fe20003800000 */
.L_x_7281:
[----:B------:R-:W-:Y:S02]  /*11d90*/  @P1 LOP3.LUT R27, R27, 0x10, RZ, 0xfc, !PT ;  /* 0x000000101b1b1812 */ /* 0x000fe400078efcff */
[----:B------:R-:W-:Y:S02]  /*11da0*/  ISETP.GE.AND P1, PT, R20, 0x51, PT ;  /* 0x000000511400780c */ /* 0x000fe40003f26270 */
[----:B------:R-:W-:-:S04]  /*11db0*/  LOP3.LUT R27, R27, 0xffffffdf, RZ, 0xc0, !PT ;  /* 0xffffffdf1b1b7812 */ /* 0x000fc800078ec0ff */
[----:B------:R-:W-:Y:S02]  /*11dc0*/  @P3 LOP3.LUT R27, R27, 0x20, RZ, 0xfc, !PT ;  /* 0x000000201b1b3812 */ /* 0x000fe400078efcff */
[----:B------:R-:W-:Y:S02]  /*11dd0*/  ISETP.GE.AND P3, PT, R20, 0x71, PT ;  /* 0x000000711400780c */ /* 0x000fe40003f66270 */
[----:B------:R-:W-:Y:S01]  /*11de0*/  LOP3.LUT R27, R27, 0xffffffbf, RZ, 0xc0, !PT ;  /* 0xffffffbf1b1b7812 */ /* 0x000fe200078ec0ff */
[----:B------:R-:W-:-:S03]  /*11df0*/  IMAD.MOV.U32 R2, RZ, RZ, R14 ;  /* 0x000000ffff027224 */ /* 0x000fc600078e000e */
[----:B------:R-:W-:Y:S02]  /*11e00*/  @P1 LOP3.LUT R27, R27, 0x40, RZ, 0xfc, !PT ;  /* 0x000000401b1b1812 */ /* 0x000fe400078efcff */
[----:B------:R-:W-:Y:S02]  /*11e10*/  ISETP.GE.AND P1, PT, R20, 0x81, PT ;  /* 0x000000811400780c */ /* 0x000fe40003f26270 */
[----:B------:R-:W-:-:S04]  /*11e20*/  LOP3.LUT R27, R27, 0xfffffeff, RZ, 0xc0, !PT ;  /* 0xfffffeff1b1b7812 */ /* 0x000fc800078ec0ff */
[----:B------:R-:W-:Y:S02]  /*11e30*/  @P2 LOP3.LUT R27, R27, 0x100, RZ, 0xfc, !PT ;  /* 0x000001001b1b2812 */ /* 0x000fe400078efcff */
[----:B------:R-:W-:Y:S02]  /*11e40*/  ISETP.GE.AND P2, PT, R20, 0x91, PT ;  /* 0x000000911400780c */ /* 0x000fe40003f46270 */
[----:B------:R-:W-:-:S11]  /*11e50*/  LOP3.LUT R27, R27, 0xfffffdff, RZ, 0xc0, !PT ;  /* 0xfffffdff1b1b7812 */ /* 0x000fd600078ec0ff */
[----:B------:R-:W-:Y:S01]  /*11e60*/  @P2 LOP3.LUT R27, R27, 0x200, RZ, 0xfc, !PT ;  /* 0x000002001b1b2812 */ /* 0x000fe200078efcff */
[----:B------:R-:W-:Y:S06]  /*11e70*/  BRA `(.L_x_7282) ;  /* 0xffffffac00287947 */ /* 0x000fec000383ffff */
.L_x_7190:
[----:B--2---:R2:W3:Y:S02]  /*11e80*/  SYNCS.PHASECHK.TRANS64.TRYWAIT P0, [R0+URZ+0x22840], R30 ;  /* 0x0228401e000075a7 */ /* 0x0044e4000800017f */
[----:B---3--:R-:W-:Y:S05]  /*11e90*/  @!P0 NANOSLEEP.SYNCS 0x989680 ;  /* 0x009896800000895d */ /* 0x008fea0003900000 */
[----:B------:R-:W3:Y:S02]  /*11ea0*/  @!P0 SYNCS.PHASECHK.TRANS64 P0, [R0+URZ+0x22840], R30 ;  /* 0x0228401e000085a7 */ /* 0x000ee4000800007f */
[----:B---3--:R-:W-:Y:S05]  /*11eb0*/  @!P0 BRA `(.L_x_7190) ;  /* 0xfffffffc00f08947 */ /* 0x008fea000383ffff */
[----:B------:R-:W-:Y:S05]  /*11ec0*/  BRA `(.L_x_7283) ;  /* 0xffffffac007c7947 */ /* 0x000fea000383ffff */
.L_x_7191:
[----:B------:R-:W-:Y:S01]  /*11ed0*/  BSSY B0, `(.L_x_7284) ;  /* 0x0000008000007945 */ /* 0x000fe20003800000 */
[----:B------:R-:W-:Y:S01]  /*11ee0*/  MOV R13, R7 ;  /* 0x00000007000d7202 */ /* 0x000fe20000000f00 */
[----:B------:R-:W-:Y:S02]  /*11ef0*/  IMAD.MOV.U32 R12, RZ, RZ, RZ ;  /* 0x000000ffff0c7224 */ /* 0x000fe400078e00ff */
[----:B------:R-:W-:Y:S02]  /*11f00*/  IMAD.MOV.U32 R11, RZ, RZ, 0x181f ;  /* 0x0000181fff0b7424 */ /* 0x000fe400078e00ff */
[----:B------:R-:W-:-:S07]  /*11f10*/  IMAD.MOV.U32 R15, RZ, RZ, -0x1 ;  /* 0xffffffffff0f7424 */ /* 0x000fce00078e00ff */
[----:B012---:R-:W-:Y:S05]  /*11f20*/  WARPSYNC.COLLECTIVE R15, `(.L_x_7285) ;  /* 0x000000000f087348 */ /* 0x007fea0003c00000 */
[----:B------:R3:W4:Y:S02]  /*11f30*/  SHFL.IDX P6, R14, R13, R12, R11 ;  /* 0x0000000c0d0e7389 */ /* 0x00072400000c000b */
[----:B01234-:R-:W-:Y:S01]  /*11f40*/  ENDCOLLECTIVE ;  /* 0x000000000000791b */ /* 0x01ffe20003800000 */
.L_x_7285:
[----:B------:R-:W-:Y:S05]  /*11f50*/  BSYNC B0 ;  /* 0x0000000000007941 */ /* 0x000fea0003800000 */
.L_x_7284:
        /* <DEDUP_REMOVED lines=8> */
.L_x_7286:
[----:B------:R-:W-:Y:S02]  /*11fe0*/  IMAD.MOV.U32 R13, RZ, RZ, R7 ;  /* 0x000000ffff0d7224 */ /* 0x000fe400078e0007 */
[----:B------:R-:W-:Y:S01]  /*11ff0*/  IMAD.MOV.U32 R12, RZ, RZ, 0x1 ;  /* 0x00000001ff0c7424 */ /* 0x000fe200078e00ff */
[----:B------:R-:W-:-:S13]  /*12000*/  LOP3.LUT P6, RZ, R27, 0x80, RZ, 0xc0, !PT ;  /* 0x000000801bff7812 */ /* 0x000fda00078cc0ff */
        /* <DEDUP_REMOVED lines=10> */
.L_x_7287:
[----:B------:R-:W-:Y:S02]  /*120b0*/  IMAD.MOV.U32 R13, RZ, RZ, R8 ;  /* 0x000000ffff0d7224 */ /* 0x000fe400078e0008 */
[----:B------:R-:W-:-:S07]  /*120c0*/  IMAD.MOV.U32 R2, RZ, RZ, R14 ;  /* 0x000000ffff027224 */ /* 0x000fce00078e000e */
[----:B------:R-:W-:Y:S05]  /*120d0*/  WARPSYNC.COLLECTIVE R15, `(.L_x_7288) ;  /* 0x000000000f087348 */ /* 0x000fea0003c00000 */
[----:B------:R0:W1:Y:S02]  /*120e0*/  SHFL.IDX P6, R14, R13, R12, R11 ;  /* 0x0000000c0d0e7389 */ /* 0x00006400000c000b */
[----:B01----:R-:W-:Y:S01]  /*120f0*/  ENDCOLLECTIVE ;  /* 0x000000000000791b */ /* 0x003fe20003800000 */
.L_x_7288:
[----:B------:R-:W-:Y:S02]  /*12100*/  IMAD.MOV.U32 R13, RZ, RZ, R7 ;  /* 0x000000ffff0d7224 */ /* 0x000fe400078e0007 */
[----:B------:R-:W-:Y:S01]  /*12110*/  IMAD.MOV.U32 R12, RZ, RZ, 0x2 ;  /* 0x00000002ff0c7424 */ /* 0x000fe200078e00ff */
[----:B------:R-:W-:-:S13]  /*12120*/  LOP3.LUT P6, RZ, R27, 0x10, RZ, 0xc0, !PT ;  /* 0x000000101bff7812 */ /* 0x000fda00078cc0ff */
[----:B------:R-:W-:-:S05]  /*12130*/  @P6 IADD3 R9, P0, R32, R14, RZ ;  /* 0x0000000e20096210 */ /* 0x000fca0007f1e0ff */
[----:B------:R-:W-:Y:S01]  /*12140*/  @P6 IMAD.X R3, RZ, RZ, R2, P0 ;  /* 0x000000ffff036224 */ /* 0x000fe200000e0602 */
[----:B------:R-:W-:-:S05]  /*12150*/  @P6 MOV R2, R9 ;  /* 0x0000000900026202 */ /* 0x000fca0000000f00 */
[----:B------:R-:W-:Y:S01]  /*12160*/  @!PT LDS RZ, [RZ] ;  /* 0x00000000fffff984 */ /* 0x000fe20000000800 */
[----:B------:R-:W-:Y:S01]  /*12170*/  @!PT LDS RZ, [RZ] ;  /* 0x00000000fffff984 */ /* 0x000fe20000000800 */
[----:B------:R-:W-:Y:S01]  /*12180*/  @!PT LDS RZ, [RZ] ;  /* 0x00000000fffff984 */ /* 0x000fe20000000800 */
[----:B------:R0:W-:Y:S02]  /*12190*/  @P6 LDGSTS.E.BYPASS.LTC128B.128 [R4+0x18c00], desc[UR52][R2.64], !P2 ;  /* 0x18c0000002046fae */ /* 0x0001e4000d101d74 */
[----:B0-----:R-:W-:Y:S05]  /*121a0*/  WARPSYNC.COLLECTIVE R15, `(.L_x_7289) ;  /* 0x000000000f087348 */ /* 0x001fea0003c00000 */
[----:B------:R1:W2:Y:S02]  /*121b0*/  SHFL.IDX P6, R14, R13, R12, R11 ;  /* 0x0000000c0d0e7389 */ /* 0x0002a400000c000b */
[----:B012---:R-:W-:Y:S01]  /*121c0*/  ENDCOLLECTIVE ;  /* 0x000000000000791b */ /* 0x007fe20003800000 */
.L_x_7289:
[----:B------:R-:W-:Y:S02]  /*121d0*/  IMAD.MOV.U32 R13, RZ, RZ, R8 ;  /* 0x000000ffff0d7224 */ /* 0x000fe400078e0008 */
[----:B------:R-:W-:-:S07]  /*121e0*/  IMAD.MOV.U32 R2, RZ, RZ, R14 ;  /* 0x000000ffff027224 */ /* 0x000fce00078e000e */
[----:B------:R-:W-:Y:S05]  /*121f0*/  WARPSYNC.COLLECTIVE R15, `(.L_x_7290) ;  /* 0x000000000f087348 */ /* 0x000fea0003c00000 */
[----:B------:R0:W1:Y:S02]  /*12200*/  SHFL.IDX P6, R14, R13, R12, R11 ;  /* 0x0000000c0d0e7389 */ /* 0x00006400000c000b */
[----:B01----:R-:W-:Y:S01]  /*12210*/  ENDCOLLECTIVE ;  /* 0x000000000000791b */ /* 0x003fe20003800000 */
.L_x_7290:
[----:B------:R-:W-:Y:S02]  /*12220*/  IMAD.MOV.U32 R13, RZ, RZ, R7 ;  /* 0x000000ffff0d7224 */ /* 0x000fe400078e0007 */
[----:B------:R-:W-:Y:S01]  /*12230*/  IMAD.MOV.U32 R12, RZ, RZ, 0x3 ;  /* 0x00000003ff0c7424 */ /* 0x000fe200078e00ff */
[----:B------:R-:W-:-:S13]  /*12240*/  @P5 IADD3 R9, P0, R32, R14, RZ ;  /* 0x0000000e20095210 */ /* 0x000fda0007f1e0ff */
[----:B------:R-:W-:Y:S05]  /*12250*/  WARPSYNC.COLLECTIVE R15, `(.L_x_7291) ;  /* 0x000000000f087348 */ /* 0x000fea0003c00000 */
[----:B------:R0:W1:Y:S02]  /*12260*/  SHFL.IDX P6, R14, R13, R12, R11 ;  /* 0x0000000c0d0e7389 */ /* 0x00006400000c000b */
[----:B01----:R-:W-:Y:S01]  /*12270*/  ENDCOLLECTIVE ;  /* 0x000000000000791b */ /* 0x003fe20003800000 */
.L_x_7291:
[----:B------:R-:W-:Y:S02]  /*12280*/  @P5 IMAD.X R10, RZ, RZ, R2, P0 ;  /* 0x000000ffff0a5224 */ /* 0x000fe400000e0602 */
[----:B------:R-:W-:Y:S02]  /*12290*/  @P5 IMAD.MOV.U32 R2, RZ, RZ, R9 ;  /* 0x000000ffff025224 */ /* 0x000fe400078e0009 */
[----:B------:R-:W-:-:S05]  /*122a0*/  @P5 IMAD.MOV.U32 R3, RZ, RZ, R10 ;  /* 0x000000ffff035224 */ /* 0x000fca00078e000a */
[----:B------:R-:W-:Y:S01]  /*122b0*/  @!PT LDS RZ, [RZ] ;  /* 0x00000000fffff984 */ /* 0x000fe20000000800 */
[----:B------:R-:W-:Y:S01]  /*122c0*/  @!PT LDS RZ, [RZ] ;  /* 0x00000000fffff984 */ /* 0x000fe20000000800 */
[----:B------:R-:W-:Y:S01]  /*122d0*/  @!PT LDS RZ, [RZ] ;  /* 0x00000000fffff984 */ /* 0x000fe20000000800 */
[----:B------:R0:W-:Y:S01]  /*122e0*/  @P5 LDGSTS.E.BYPASS.LTC128B.128 [R4+0x19400], desc[UR52][R2.64], !P2 ;  /* 0x1940000002045fae */ /* 0x0001e2000d101d74 */
[----:B------:R-:W-:Y:S01]  /*122f0*/  LOP3.LUT P5, RZ, R27, 0x40, RZ, 0xc0, !PT ;  /* 0x000000401bff7812 */ /* 0x000fe200078ac0ff */
[----:B------:R-:W-:Y:S02]  /*12300*/  IMAD.MOV.U32 R13, RZ, RZ, R8 ;  /* 0x000000ffff0d7224 */ /* 0x000fe400078e0008 */
[----:B0-----:R-:W-:-:S10]  /*12310*/  IMAD.MOV.U32 R2, RZ, RZ, R14 ;  /* 0x000000ffff027224 */ /* 0x001fd400078e000e */
[----:B------:R-:W-:Y:S05]  /*12320*/  WARPSYNC.COLLECTIVE R15, `(.L_x_7292) ;  /* 0x000000000f087348 */ /* 0x000fea0003c00000 */
[----:B------:R0:W1:Y:S02]  /*12330*/  SHFL.IDX P6, R14, R13, R12, R11 ;  /* 0x0000000c0d0e7389 */ /* 0x00006400000c000b */
[----:B01----:R-:W-:Y:S01]  /*12340*/  ENDCOLLECTIVE ;  /* 0x000000000000791b */ /* 0x003fe20003800000 */
.L_x_7292:
[----:B------:R-:W-:Y:S01]  /*12350*/  IMAD.MOV.U32 R13, RZ, RZ, R7 ;  /* 0x000000ffff0d7224 */ /* 0x000fe200078e0007 */
[----:B------:R-:W-:Y:S02]  /*12360*/  MOV R12, 0x4 ;  /* 0x00000004000c7802 */ /* 0x000fe40000000f00 */
[----:B------:R-:W-:-:S13]  /*12370*/  @P4 IADD3 R9, P0, R32, R14, RZ ;  /* 0x0000000e20094210 */ /* 0x000fda0007f1e0ff */
[----:B------:R-:W-:Y:S05]  /*12380*/  WARPSYNC.COLLECTIVE R15, `(.L_x_7293) ;  /* 0x000000000f087348 */ /* 0x000fea0003c00000 */
[----:B------:R0:W1:Y:S02]  /*12390*/  SHFL.IDX P6, R14, R13, R12, R11 ;  /* 0x0000000c0d0e7389 */ /* 0x00006400000c000b */
[----:B01----:R-:W-:Y:S01]  /*123a0*/  ENDCOLLECTIVE ;  /* 0x000000000000791b */ /* 0x003fe20003800000 */
.L_x_7293:
        /* <DEDUP_REMOVED lines=13> */
.L_x_7294:
[----:B------:R-:W-:Y:S02]  /*12480*/  IMAD.MOV.U32 R13, RZ, RZ, R7 ;  /* 0x000000ffff0d7224 */ /* 0x000fe400078e0007 */
[----:B------:R-:W-:Y:S01]  /*12490*/  IMAD.MOV.U32 R12, RZ, RZ, 0x5 ;  /* 0x00000005ff0c7424 */ /* 0x000fe200078e00ff */
[----:B------:R-:W-:-:S13]  /*124a0*/  @P4 IADD3 R9, P0, R32, R14, RZ ;  /* 0x0000000e20094210 */ /* 0x000fda0007f1e0ff */
[----:B------:R-:W-:Y:S05]  /*124b0*/  WARPSYNC.COLLECTIVE R15, `(.L_x_7295) ;  /* 0x000000000f087348 */ /* 0x000fea0003c00000 */
[----:B------:R0:W1:Y:S02]  /*124c0*/  SHFL.IDX P6, R14, R13, R12, R11 ;  /* 0x0000000c0d0e7389 */ /* 0x00006400000c000b */
[----:B01----:R-:W-:Y:S01]  /*124d0*/  ENDCOLLECTIVE ;  /* 0x000000000000791b */ /* 0x003fe20003800000 */
.L_x_7295:
        /* <DEDUP_REMOVED lines=13> */
.L_x_7296:
[----:B------:R-:W-:Y:S02]  /*125b0*/  IMAD.MOV.U32 R13, RZ, RZ, R7 ;  /* 0x000000ffff0d7224 */ /* 0x000fe400078e0007 */
[----:B------:R-:W-:Y:S01]  /*125c0*/  IMAD.MOV.U32 R12, RZ, RZ, 0x6 ;  /* 0x00000006ff0c7424 */ /* 0x000fe200078e00ff */
[----:B------:R-:W-:-:S13]  /*125d0*/  @P5 IADD3 R9, P0, R32, R14, RZ ;  /* 0x0000000e20095210 */ /* 0x000fda0007f1e0ff */
[----:B------:R-:W-:Y:S05]  /*125e0*/  WARPSYNC.COLLECTIVE R15, `(.L_x_7297) ;  /* 0x000000000f087348 */ /* 0x000fea0003c00000 */
[----:B------:R0:W1:Y:S02]  /*125f0*/  SHFL.IDX P6, R14, R13, R12, R11 ;  /* 0x0000000c0d0e7389 */ /* 0x00006400000c000b */
[----:B01----:R-:W-:Y:S01]  /*12600*/  ENDCOLLECTIVE ;  /* 0x000000000000791b */ /* 0x003fe20003800000 */
.L_x_7297:
[----:B------:R-:W-:Y:S02]  /*12610*/  @P5 IMAD.X R10, RZ, RZ, R2, P0 ;  /* 0x000000ffff0a5224 */ /* 0x000fe400000e0602 */
[----:B------:R-:W-:Y:S02]  /*12620*/  @P5 IMAD.MOV.U32 R2, RZ, RZ, R9 ;  /* 0x000000ffff025224 */ /* 0x000fe400078e0009 */
[----:B------:R-:W-:-:S05]  /*12630*/  @P5 IMAD.MOV.U32 R3, RZ, RZ, R10 ;  /* 0x000000ffff035224 */ /* 0x000fca00078e000a */
[----:B------:R-:W-:Y:S01]  /*12640*/  @!PT LDS RZ, [RZ] ;  /* 0x00000000fffff984 */ /* 0x000fe20000000800 */
[----:B------:R-:W-:Y:S01]  /*12650*/  @!PT LDS RZ, [RZ] ;  /* 0x00000000fffff984 */ /* 0x000fe20000000800 */
[----:B------:R-:W-:Y:S01]  /*12660*/  @!PT LDS RZ, [RZ] ;  /* 0x00000000fffff984 */ /* 0x000fe20000000800 */
[----:B------:R0:W-:Y:S01]  /*12670*/  @P5 LDGSTS.E.BYPASS.LTC128B.128 [R4+0x1ac00], desc[UR52][R2.64], !P2 ;  /* 0x1ac0000002045fae */ /* 0x0001e2000d101d74 */
[----:B------:R-:W-:Y:S01]  /*12680*/  MOV R13, R8 ;  /* 0x00000008000d7202 */ /* 0x000fe20000000f00 */
[----:B0-----:R-:W-:-:S07]  /*12690*/  IMAD.MOV.U32 R2, RZ, RZ, R14 ;  /* 0x000000ffff027224 */ /* 0x001fce00078e000e */
[----:B------:R-:W-:Y:S05]  /*126a0*/  WARPSYNC.COLLECTIVE R15, `(.L_x_7298) ;  /* 0x000000000f087348 */ /* 0x000fea0003c00000 */
[----:B------:R0:W1:Y:S02]  /*126b0*/  SHFL.IDX P6, R14, R13, R12, R11 ;  /* 0x0000000c0d0e7389 */ /* 0x00006400000c000b */
[----:B01----:R-:W-:Y:S01]  /*126c0*/  ENDCOLLECTIVE ;  /* 0x000000000000791b */ /* 0x003fe20003800000 */
.L_x_7298:
[----:B------:R-:W-:Y:S02]  /*126d0*/  IMAD.MOV.U32 R13, RZ, RZ, R7 ;  /* 0x000000ffff0d7224 */ /* 0x000fe400078e0007 */
[----:B------:R-:W-:Y:S01]  /*126e0*/  IMAD.MOV.U32 R12, RZ, RZ, 0x7 ;  /* 0x00000007ff0c7424 */ /* 0x000fe200078e00ff */
[----:B------:R-:W-:-:S13]  /*126f0*/  @P4 IADD3 R9, P0, R32, R14, RZ ;  /* 0x0000000e20094210 */ /* 0x000fda0007f1e0ff */
[----:B------:R-:W-:Y:S05]  /*12700*/  WARPSYNC.COLLECTIVE R15, `(.L_x_7299) ;  /* 0x000000000f087348 */ /* 0x000fea0003c00000 */
[----:B------:R0:W1:Y:S02]  /*12710*/  SHFL.IDX P6, R14, R13, R12, R11 ;  /* 0x0000000c0d0e7389 */ /* 0x00006400000c000b */
[----:B01----:R-:W-:Y:S01]  /*12720*/  ENDCOLLECTIVE ;  /* 0x000000000000791b */ /* 0x003fe20003800000 */
.L_x_7299:
[----:B------:R-:W-:Y:S02]  /*12730*/  @P4 IMAD.X R10, RZ, RZ, R2, P0 ;  /* 0x000000ffff0a4224 */ /* 0x000fe400000e0602 */
[----:B------:R-:W-:Y:S02]  /*12740*/  @P4 IMAD.MOV.U32 R2, RZ, RZ, R9 ;  /* 0x000000ffff024224 */ /* 0x000fe400078e0009 */
[----:B------:R-:W-:-:S05]  /*12750*/  @P4 IMAD.MOV.U32 R3, RZ, RZ, R10 ;  /* 0x000000ffff034224 */ /* 0x000fca00078e000a */
[----:B------:R-:W-:Y:S01]  /*12760*/  @!PT LDS RZ, [RZ] ;  /* 0x00000000fffff984 */ /* 0x000fe20000000800 */
[----:B------:R-:W-:Y:S01]  /*12770*/  @!PT LDS RZ, [RZ] ;  /* 0x00000000fffff984 */ /* 0x000fe20000000800 */
[----:B------:R-:W-:Y:S01]  /*12780*/  @!PT LDS RZ, [RZ] ;  /* 0x00000000fffff984 */ /* 0x000fe20000000800 */
[----:B------:R0:W-:Y:S01]  /*12790*/  @P4 LDGSTS.E.BYPASS.LTC128B.128 [R4+0x1b400], desc[UR52][R2.64], !P2 ;  /* 0x1b40000002044fae */ /* 0x0001e2000d101d74 */
[----:B------:R-:W-:Y:S02]  /*127a0*/  IMAD.MOV.U32 R13, RZ, RZ, R8 ;  /* 0x000000ffff0d7224 */ /* 0x000fe400078e0008 */
[----:B------:R-:W-:-:S07]  /*127b0*/  IMAD.MOV.U32 R7, RZ, RZ, R14 ;  /* 0x000000ffff077224 */ /* 0x000fce00078e000e */
[----:B0-----:R-:W-:Y:S05]  /*127c0*/  WARPSYNC.COLLECTIVE R15, `(.L_x_7300) ;  /* 0x000000000f087348 */ /* 0x001fea0003c00000 */
[----:B------:R1:W2:Y:S02]  /*127d0*/  SHFL.IDX P6, R14, R13, R12, R11 ;  /* 0x0000000c0d0e7389 */ /* 0x0002a400000c000b */
[----:B012---:R-:W-:Y:S01]  /*127e0*/  ENDCOLLECTIVE ;  /* 0x000000000000791b */ /* 0x007fe20003800000 */
.L_x_7300:
[----:B------:R-:W-:Y:S02]  /*127f0*/  IMAD.MOV.U32 R13, RZ, RZ, R6 ;  /* 0x000000ffff0d7224 */ /* 0x000fe400078e0006 */
[----:B------:R-:W-:Y:S01]  /*12800*/  IMAD.MOV.U32 R12, RZ, RZ, RZ ;  /* 0x000000ffff0c7224 */ /* 0x000fe200078e00ff */
[----:B------:R-:W-:-:S05]  /*12810*/  @P3 IADD3 R14, P0, R32, R14, RZ ;  /* 0x0000000e200e3210 */ /* 0x000fca0007f1e0ff */
[----:B------:R-:W-:-:S08]  /*12820*/  @P3 IMAD.MOV.U32 R2, RZ, RZ, R14 ;  /* 0x000000ffff023224 */ /* 0x000fd000078e000e */
[----:B------:R-:W-:Y:S05]  /*12830*/  WARPSYNC.COLLECTIVE R15, `(.L_x_7301) ;  /* 0x000000000f087348 */ /* 0x000fea0003c00000 */
[----:B------:R0:W1:Y:S02]  /*12840*/  SHFL.IDX P6, R14, R13, R12, R11 ;  /* 0x0000000c0d0e7389 */ /* 0x00006400000c000b */
[----:B01----:R-:W-:Y:S01]  /*12850*/  ENDCOLLECTIVE ;  /* 0x000000000000791b */ /* 0x003fe20003800000 */
.L_x_7301:
[----:B------:R-:W-:-:S04]  /*12860*/  @P3 IMAD.X R9, RZ, RZ, R7, P0 ;  /* 0x000000ffff093224 */ /* 0x000fc800000e0607 */
[----:B------:R-:W-:-:S05]  /*12870*/  @P3 IMAD.MOV.U32 R3, RZ, RZ, R9 ;  /* 0x000000ffff033224 */ /* 0x000fca00078e0009 */
[----:B------:R-:W-:Y:S01]  /*12880*/  @!PT LDS RZ, [RZ] ;  /* 0x00000000fffff984 */ /* 0x000fe20000000800 */
[----:B------:R-:W-:Y:S01]  /*12890*/  @!PT LDS RZ, [RZ] ;  /* 0x00000000fffff984 */ /* 0x000fe20000000800 */
[----:B------:R-:W-:Y:S01]  /*128a0*/  @!PT LDS RZ, [RZ] ;  /* 0x00000000fffff984 */ /* 0x000fe20000000800 */
[----:B------:R0:W-:Y:S01]  /*128b0*/  @P3 LDGSTS.E.BYPASS.LTC128B.128 [R4+0x1bc00], desc[UR52][R2.64], !P2 ;  /* 0x1bc0000002043fae */ /* 0x0001e2000d101d74 */
[----:B------:R-:W-:Y:S02]  /*128c0*/  IMAD.MOV.U32 R13, RZ, RZ, R5 ;  /* 0x000000ffff0d7224 */ /* 0x000fe400078e0005 */
[----:B0-----:R-:W-:-:S07]  /*128d0*/  IMAD.MOV.U32 R2, RZ, RZ, R14 ;  /* 0x000000ffff027224 */ /* 0x001fce00078e000e */
[----:B------:R-:W-:Y:S05]  /*128e0*/  WARPSYNC.COLLECTIVE R15, `(.L_x_7302) ;  /* 0x000000000f087348 */ /* 0x000fea0003c00000 */
[----:B------:R0:W1:Y:S02]  /*128f0*/  SHFL.IDX P6, R14, R13, R12, R11 ;  /* 0x0000000c0d0e7389 */ /* 0x00006400000c000b */
[----:B01----:R-:W-:Y:S01]  /*12900*/  ENDCOLLECTIVE ;  /* 0x000000000000791b */ /* 0x003fe20003800000 */
.L_x_7302:
[----:B------:R-:W-:Y:S02]  /*12910*/  IMAD.MOV.U32 R13, RZ, RZ, R6 ;  /* 0x000000ffff0d7224 */ /* 0x000fe400078e0006 */
[----:B------:R-:W-:Y:S01]  /*12920*/  IMAD.MOV.U32 R12, RZ, RZ, 0x1 ;  /* 0x00000001ff0c7424 */ /* 0x000fe200078e00ff */
[----:B------:R-:W-:-:S05]  /*12930*/  @P1 IADD3 R14, P0, R32, R14, RZ ;  /* 0x0000000e200e1210 */ /* 0x000fca0007f1e0ff */
[----:B------:R-:W-:Y:S01]  /*12940*/  @P1 IMAD.X R9, RZ, RZ, R2, P0 ;  /* 0x000000ffff091224 */ /* 0x000fe200000e0602 */
[----:B------:R-:W-:-:S07]  /*12950*/  @P1 MOV R2, R14 ;  /* 0x0000000e00021202 */ /* 0x000fce0000000f00 */
[----:B------:R-:W-:Y:S05]  /*12960*/  WARPSYNC.COLLECTIVE R15, `(.L_x_7303) ;  /* 0x000000000f087348 */ /* 0x000fea0003c00000 */
[----:B------:R0:W1:Y:S02]  /*12970*/  SHFL.IDX P6, R14, R13, R12, R11 ;  /* 0x0000000c0d0e7389 */ /* 0x00006400000c000b */
[----:B01----:R-:W-:Y:S01]  /*12980*/  ENDCOLLECTIVE ;  /* 0x000000000000791b */ /* 0x003fe20003800000 */
.L_x_7303:
        /* <DEDUP_REMOVED lines=10> */
.L_x_7304:
[----:B------:R-:W-:Y:S05]  /*12a30*/  BRA `(.L_x_7305) ;  /* 0xffffffa800407947 */ /* 0x000fea000383ffff */
.L_x_7196:
        /* <DEDUP_REMOVED lines=9> */
.L_x_7306:
[C---:B------:R-:W-:Y:S01]  /*12ad0*/  VIADD R8, R4.reuse, 0x10 ;  /* 0x0000001004087836 */ /* 0x040fe20000000000 */
[----:B------:R-:W-:Y:S01]  /*12ae0*/  ISETP.GE.AND P2, PT, R4, R5, PT ;  /* 0x000000050400720c */ /* 0x000fe20003f46270 */
[----:B------:R-:W-:Y:S02]  /*12af0*/  IMAD.MOV.U32 R13, RZ, RZ, R0 ;  /* 0x000000ffff0d7224 */ /* 0x000fe400078e0000 */
[----:B------:R-:W-:-:S10]  /*12b00*/  IMAD.MOV.U32 R2, RZ, RZ, R14 ;  /* 0x000000ffff027224 */ /* 0x000fd400078e000e */
[----:B------:R-:W-:Y:S05]  /*12b10*/  WARPSYNC.COLLECTIVE R15, `(.L_x_7307) ;  /* 0x000000000f087348 */ /* 0x000fea0003c00000 */
[----:B------:R0:W1:Y:S02]  /*12b20*/  SHFL.IDX P6, R14, R13, R12, R11 ;  /* 0x0000000c0d0e7389 */ /* 0x00006400000c000b */
[----:B01----:R-:W-:Y:S01]  /*12b30*/  ENDCOLLECTIVE ;  /* 0x000000000000791b */ /* 0x003fe20003800000 */
.L_x_7307:
[----:B------:R-:W-:Y:S01]  /*12b40*/  MOV R13, R6 ;  /* 0x00000006000d7202 */ /* 0x000fe20000000f00 */
[----:B------:R-:W-:Y:S01]  /*12b50*/  IMAD.MOV.U32 R12, RZ, RZ, 0x1 ;  /* 0x00000001ff0c7424 */ /* 0x000fe200078e00ff */
[----:B------:R-:W-:-:S05]  /*12b60*/  @!P2 IADD3 R14, P1, R32, R14, RZ ;  /* 0x0000000e200ea210 */ /* 0x000fca0007f3e0ff */
[----:B------:R-:W-:Y:S02]  /*12b70*/  @!P2 IMAD.X R3, RZ, RZ, R2, P1 ;  /* 0x000000ffff03a224 */ /* 0x000fe400008e0602 */
[----:B------:R-:W-:-:S07]  /*12b80*/  @!P2 IMAD.MOV.U32 R2, RZ, RZ, R14 ;  /* 0x000000ffff02a224 */ /* 0x000fce00078e000e */
[----:B------:R-:W-:Y:S05]  /*12b90*/  WARPSYNC.COLLECTIVE R15, `(.L_x_7308) ;  /* 0x000000000f087348 */ /* 0x000fea0003c00000 */
[----:B------:R0:W1:Y:S02]  /*12ba0*/  SHFL.IDX P6, R14, R13, R12, R11 ;  /* 0x0000000c0d0e7389 */ /* 0x00006400000c000b */
[----:B01----:R-:W-:Y:S01]  /*12bb0*/  ENDCOLLECTIVE ;  /* 0x000000000000791b */ /* 0x003fe20003800000 */
.L_x_7308:
[----:B------:R-:W-:Y:S01]  /*12bc0*/  @!PT LDS RZ, [RZ] ;  /* 0x00000000fffff984 */ /* 0x000fe20000000800 */
[----:B------:R-:W-:Y:S01]  /*12bd0*/  @!PT LDS RZ, [RZ] ;  /* 0x00000000fffff984 */ /* 0x000fe20000000800 */
[----:B------:R-:W-:Y:S01]  /*12be0*/  @!PT LDS RZ, [RZ] ;  /* 0x00000000fffff984 */ /* 0x000fe20000000800 */
[----:B------:R0:W-:Y:S01]  /*12bf0*/  @!P2 LDGSTS.E.BYPASS.LTC128B.128 [R10+0x14400], desc[UR52][R2.64], !P0 ;  /* 0x14400000020aafae */ /* 0x0001e2000c101d74 */
[----:B------:R-:W-:Y:S01]  /*12c00*/  ISETP.GE.AND P2, PT, R8, R5, PT ;  /* 0x000000050800720c */ /* 0x000fe20003f46270 */
[----:B------:R-:W-:Y:S02]  /*12c10*/  VIADD R8, R4, 0x20 ;  /* 0x0000002004087836 */ /* 0x000fe40000000000 */
[----:B------:R-:W-:Y:S02]  /*12c20*/  IMAD.MOV.U32 R13, RZ, RZ, R0 ;  /* 0x000000ffff0d7224 */ /* 0x000fe400078e0000 */
[----:B------:R-:W-:-:S08]  /*12c30*/  IMAD.MOV.U32 R7, RZ, RZ, R14 ;  /* 0x000000ffff077224 */ /* 0x000fd000078e000e */
[----:B0-----:R-:W-:Y:S05]  /*12c40*/  WARPSYNC.COLLECTIVE R15, `(.L_x_7309) ;  /* 0x000000000f087348 */ /* 0x001fea0003c00000 */
[----:B------:R1:W2:Y:S02]  /*12c50*/  SHFL.IDX P6, R14, R13, R12, R11 ;  /* 0x0000000c0d0e7389 */ /* 0x0002a400000c000b */
[----:B012---:R-:W-:Y:S01]  /*12c60*/  ENDCOLLECTIVE ;  /* 0x000000000000791b */ /* 0x007fe20003800000 */
.L_x_7309:
[----:B------:R-:W-:Y:S02]  /*12c70*/  IMAD.MOV.U32 R13, RZ, RZ, R6 ;  /* 0x000000ffff0d7224 */ /* 0x000fe400078e0006 */
[----:B------:R-:W-:Y:S01]  /*12c80*/  IMAD.MOV.U32 R12, RZ, RZ, 0x2 ;  /* 0x00000002ff0c7424 */ /* 0x000fe200078e00ff */
[----:B------:R-:W-:-:S13]  /*12c90*/  @!P2 IADD3 R2, P1, R32, R14, RZ ;  /* 0x0000000e2002a210 */ /* 0x000fda0007f3e0ff */
[----:B------:R-:W-:Y:S05]  /*12ca0*/  WARPSYNC.COLLECTIVE R15, `(.L_x_7310) ;  /* 0x000000000f087348 */ /* 0x000fea0003c00000 */
[----:B------:R0:W1:Y:S02]  /*12cb0*/  SHFL.IDX P6, R14, R13, R12, R11 ;  /* 0x0000000c0d0e7389 */ /* 0x00006400000c000b */
[----:B01----:R-:W-:Y:S01]  /*12cc0*/  ENDCOLLECTIVE ;  /* 0x000000000000791b */ /* 0x003fe20003800000 */
.L_x_7310:
[----:B------:R-:W-:-:S05]  /*12cd0*/  @!P2 IMAD.X R3, RZ, RZ, R7, P1 ;  /* 0x000000ffff03a224 */ /* 0x000fca00008e0607 */
        /* <DEDUP_REMOVED lines=11> */
.L_x_7311:
[----:B------:R-:W-:Y:S02]  /*12d90*/  IMAD.MOV.U32 R13, RZ, RZ, R6 ;  /* 0x000000ffff0d7224 */ /* 0x000fe400078e0006 */
[----:B------:R-:W-:Y:S01]  /*12da0*/  IMAD.MOV.U32 R12, RZ, RZ, 0x3 ;  /* 0x00000003ff0c7424 */ /* 0x000fe200078e00ff */
[----:B------:R-:W-:-:S13]  /*12db0*/  @!P2 IADD3 R2, P1, R32, R14, RZ ;  /* 0x0000000e2002a210 */ /* 0x000fda0007f3e0ff */
[----:B------:R-:W-:Y:S05]  /*12dc0*/  WARPSYNC.COLLECTIVE R15, `(.L_x_7312) ;  /* 0x000000000f087348 */ /* 0x000fea0003c00000 */
[----:B------:R0:W1:Y:S02]  /*12dd0*/  SHFL.IDX P6, R14, R13, R12, R11 ;  /* 0x0000000c0d0e7389 */ /* 0x00006400000c000b */
[----:B01----:R-:W-:Y:S01]  /*12de0*/  ENDCOLLECTIVE ;  /* 0x000000000000791b */ /* 0x003fe20003800000 */
.L_x_7312:
        /* <DEDUP_REMOVED lines=12> */
.L_x_7313:
[----:B------:R-:W-:Y:S02]  /*12eb0*/  IMAD.MOV.U32 R13, RZ, RZ, R6 ;  /* 0x000000ffff0d7224 */ /* 0x000fe400078e0006 */
[----:B------:R-:W-:Y:S01]  /*12ec0*/  IMAD.MOV.U32 R12, RZ, RZ, 0x4 ;  /* 0x00000004ff0c7424 */ /* 0x000fe200078e00ff */
[----:B------:R-:W-:-:S13]  /*12ed0*/  @!P2 IADD3 R2, P1, R32, R14, RZ ;  /* 0x0000000e2002a210 */ /* 0x000fda0007f3e0ff */
[----:B------:R-:W-:Y:S05]  /*12ee0*/  WARPSYNC.COLLECTIVE R15, `(.L_x_7314) ;  /* 0x000000000f087348 */ /* 0x000fea0003c00000 */
[----:B------:R0:W1:Y:S02]  /*12ef0*/  SHFL.IDX P6, R14, R13, R12, R11 ;  /* 0x0000000c0d0e7389 */ /* 0x00006400000c000b */
[----:B01----:R-:W-:Y:S01]  /*12f00*/  ENDCOLLECTIVE ;  /* 0x000000000000791b */ /* 0x003fe20003800000 */
.L_x_7314:
[----:B------:R-:W-:-:S05]  /*12f10*/  @!P2 IADD3.X R3, RZ, R7, RZ, P1, !PT ;  /* 0x00000007ff03a210 */ /* 0x000fca0000ffe4ff */
        /* <DEDUP_REMOVED lines=11> */
.L_x_7315:
[----:B------:R-:W-:Y:S02]  /*12fd0*/  IMAD.MOV.U32 R13, RZ, RZ, R6 ;  /* 0x000000ffff0d7224 */ /* 0x000fe400078e0006 */
[----:B------:R-:W-:Y:S01]  /*12fe0*/  IMAD.MOV.U32 R12, RZ, RZ, 0x5 ;  /* 0x00000005ff0c7424 */ /* 0x000fe200078e00ff */
[----:B------:R-:W-:-:S13]  /*12ff0*/  @!P2 IADD3 R2, P1, R32, R14, RZ ;  /* 0x0000000e2002a210 */ /* 0x000fda0007f3e0ff */
[----:B------:R-:W-:Y:S05]  /*13000*/  WARPSYNC.COLLECTIVE R15, `(.L_x_7316) ;  /* 0x000000000f087348 */ /* 0x000fea0003c00000 */
[----:B------:R0:W1:Y:S02]  /*13010*/  SHFL.IDX P6, R14, R13, R12, R11 ;  /* 0x0000000c0d0e7389 */ /* 0x00006400000c000b */
[----:B01----:R-:W-:Y:S01]  /*13020*/  ENDCOLLECTIVE ;  /* 0x000000000000791b */ /* 0x003fe20003800000 */
.L_x_7316:
[----:B------:R-:W-:-:S05]  /*13030*/  @!P2 IMAD.X R3, RZ, RZ, R7, P1 ;  /* 0x000000ffff03a224 */ /* 0x000fca00008e0607 */
[----:B------:R-:W-:Y:S01]  /*13040*/  @!PT LDS RZ, [RZ] ;  /* 0x00000000fffff984 */ /* 0x000fe20000000800 */
[----:B------:R-:W-:Y:S01]  /*13050*/  @!PT LDS RZ, [RZ] ;  /* 0x00000000fffff984 */ /* 0x000fe20000000800 */
[----:B------:R-:W-:Y:S01]  /*13060*/  @!PT LDS RZ, [RZ] ;  /* 0x00000000fffff984 */ /* 0x000fe20000000800 */
[----:B------:R0:W-:Y:S01]  /*13070*/  @!P2 LDGSTS.E.BYPASS.LTC128B.128 [R10+0x16400], desc[UR52][R2.64], !P0 ;  /* 0x16400000020aafae */ /* 0x0001e2000c101d74 */
[----:B------:R-:W-:Y:S01]  /*13080*/  ISETP.GE.AND P2, PT, R8, R5, PT ;  /* 0x000000050800720c */ /* 0x000fe20003f46270 */
[----:B------:R-:W-:Y:S02]  /*13090*/  IMAD.MOV.U32 R13, RZ, RZ, R0 ;  /* 0x000000ffff0d7224 */ /* 0x000fe400078e0000 */
[----:B------:R-:W-:-:S10]  /*130a0*/  IMAD.MOV.U32 R7, RZ, RZ, R14 ;  /* 0x000000ffff077224 */ /* 0x000fd400078e000e */
[----:B0-----:R-:W-:Y:S05]  /*130b0*/  WARPSYNC.COLLECTIVE R15, `(.L_x_7317) ;  /* 0x000000000f087348 */ /* 0x001fea0003c00000 */
[----:B------:R1:W2:Y:S02]  /*130c0*/  SHFL.IDX P6, R14, R13, R12, R11 ;  /* 0x0000000c0d0e7389 */ /* 0x0002a400000c000b */
[----:B012---:R-:W-:Y:S01]  /*130d0*/  ENDCOLLECTIVE ;  /* 0x000000000000791b */ /* 0x007fe20003800000 */
.L_x_7317:
[----:B------:R-:W-:Y:S02]  /*130e0*/  IMAD.MOV.U32 R13, RZ, RZ, R6 ;  /* 0x000000ffff0d7224 */ /* 0x000fe400078e0006 */
[----:B------:R-:W-:Y:S01]  /*130f0*/  IMAD.MOV.U32 R12, RZ, RZ, 0x6 ;  /* 0x00000006ff0c7424 */ /* 0x000fe200078e00ff */
[----:B------:R-:W-:-:S13]  /*13100*/  @!P2 IADD3 R2, P1, R32, R14, RZ ;  /* 0x0000000e2002a210 */ /* 0x000fda0007f3e0ff */
[----:B------:R-:W-:Y:S05]  /*13110*/  WARPSYNC.COLLECTIVE R15, `(.L_x_7318) ;  /* 0x000000000f087348 */ /* 0x000fea0003c00000 */
[----:B------:R0:W1:Y:S02]  /*13120*/  SHFL.IDX P6, R14, R13, R12, R11 ;  /* 0x0000000c0d0e7389 */ /* 0x00006400000c000b */
[----:B01----:R-:W-:Y:S01]  /*13130*/  ENDCOLLECTIVE ;  /* 0x000000000000791b */ /* 0x003fe20003800000 */
.L_x_7318:
[----:B------:R-:W-:-:S05]  /*13140*/  @!P2 IMAD.X R3, RZ, RZ, R7, P1 ;  /* 0x000000ffff03a224 */ /* 0x000fca00008e0607 */
[----:B------:R-:W-:Y:S01]  /*13150*/  @!PT LDS RZ, [RZ] ;  /* 0x00000000fffff984 */ /* 0x000fe20000000800 */
[----:B------:R-:W-:Y:S01]  /*13160*/  @!PT LDS RZ, [RZ] ;  /* 0x00000000fffff984 */ /* 0x000fe20000000800 */
[----:B------:R-:W-:Y:S01]  /*13170*/  @!PT LDS RZ, [RZ] ;  /* 0x00000000fffff984 */ /* 0x000fe20000000800 */
[----:B------:R0:W-:Y:S01]  /*13180*/  @!P2 LDGSTS.E.BYPASS.LTC128B.128 [R10+0x16c00], desc[UR52][R2.64], !P0 ;  /* 0x16c00000020aafae */ /* 0x0001e2000c101d74 */
[----:B------:R-:W-:Y:S01]  /*13190*/  MOV R13, R0 ;  /* 0x00000000000d7202 */ /* 0x000fe20000000f00 */
[----:B0-----:R-:W-:Y:S02]  /*131a0*/  VIADD R2, R4, 0x60 ;  /* 0x0000006004027836 */ /* 0x001fe40000000000 */
[----:B------:R-:W-:-:S03]  /*131b0*/  IMAD.MOV.U32 R7, RZ, RZ, R14 ;  /* 0x000000ffff077224 */ /* 0x000fc600078e000e */
[----:B------:R-:W-:-:S13]  /*131c0*/  ISETP.GE.AND P2, PT, R2, R5, PT ;  /* 0x000000050200720c */ /* 0x000fda0003f46270 */
[----:B------:R-:W-:Y:S05]  /*131d0*/  WARPSYNC.COLLECTIVE R15, `(.L_x_7319) ;  /* 0x000000000f087348 */ /* 0x000fea0003c00000 */
[----:B------:R0:W1:Y:S02]  /*131e0*/  SHFL.IDX P6, R14, R13, R12, R11 ;  /* 0x0000000c0d0e7389 */ /* 0x00006400000c000b */
[----:B01----:R-:W-:Y:S01]  /*131f0*/  ENDCOLLECTIVE ;  /* 0x000000000000791b */ /* 0x003fe20003800000 */
.L_x_7319:
[----:B------:R-:W-:Y:S02]  /*13200*/  IMAD.MOV.U32 R13, RZ, RZ, R6 ;  /* 0x000000ffff0d7224 */ /* 0x000fe400078e0006 */
[----:B------:R-:W-:Y:S01]  /*13210*/  IMAD.MOV.U32 R12, RZ, RZ, 0x7 ;  /* 0x00000007ff0c7424 */ /* 0x000fe200078e00ff */
[----:B------:R-:W-:-:S13]  /*13220*/  @!P2 IADD3 R2, P1, R32, R14, RZ ;  /* 0x0000000e2002a210 */ /* 0x000fda0007f3e0ff */
[----:B------:R-:W-:Y:S05]  /*13230*/  WARPSYNC.COLLECTIVE R15, `(.L_x_7320) ;  /* 0x000000000f087348 */ /* 0x000fea0003c00000 */
[----:B------:R0:W1:Y:S02]  /*13240*/  SHFL.IDX P6, R14, R13, R12, R11 ;  /* 0x0000000c0d0e7389 */ /* 0x00006400000c000b */
[----:B01----:R-:W-:Y:S01]  /*13250*/  ENDCOLLECTIVE ;  /* 0x000000000000791b */ /* 0x003fe20003800000 */
.L_x_7320:
        /* <DEDUP_REMOVED lines=10> */
.L_x_7321:
[----:B------:R-:W-:Y:S05]  /*13300*/  BRA `(.L_x_7322) ;  /* 0xffffffa800947947 */ /* 0x000fea000383ffff */
.L_x_7199:
[----:B0-----:R0:W1:Y:S02]  /*13310*/  SYNCS.PHASECHK.TRANS64.TRYWAIT P0, [R22+URZ+0x22820], R3 ;  /* 0x02282003160075a7 */ /* 0x001064000800017f */
[----:B-1----:R-:W-:Y:S05]  /*13320*/  @!P0 NANOSLEEP.SYNCS 0x989680 ;  /* 0x009896800000895d */ /* 0x002fea0003900000 */
[----:B------:R-:W1:Y:S02]  /*13330*/  @!P0 SYNCS.PHASECHK.TRANS64 P0, [R22+URZ+0x22820], R3 ;  /* 0x02282003160085a7 */ /* 0x000e64000800007f */
[----:B-1----:R-:W-:Y:S05]  /*13340*/  @!P0 BRA `(.L_x_7199) ;  /* 0xfffffffc00f08947 */ /* 0x002fea000383ffff */
[----:B------:R-:W-:Y:S05]  /*13350*/  BRA `(.L_x_7323) ;  /* 0xffffffa800f07947 */ /* 0x000fea000383ffff */
.L_x_7203:
[----:B0-----:R0:W1:Y:S02]  /*13360*/  SYNCS.PHASECHK.TRANS64.TRYWAIT P0, [R0+URZ+0x22880], R31 ;  /* 0x0228801f000075a7 */ /* 0x001064000800017f */
[----:B-1----:R-:W-:Y:S05]  /*13370*/  @!P0 NANOSLEEP.SYNCS 0x989680 ;  /* 0x009896800000895d */ /* 0x002fea0003900000 */
[----:B------:R-:W1:Y:S02]  /*13380*/  @!P0 SYNCS.PHASECHK.TRANS64 P0, [R0+URZ+0x22880], R31 ;  /* 0x0228801f000085a7 */ /* 0x000e64000800007f */
[----:B-1----:R-:W-:Y:S05]  /*13390*/  @!P0 BRA `(.L_x_7203) ;  /* 0xfffffffc00f08947 */ /* 0x002fea000383ffff */
[----:B------:R-:W-:Y:S05]  /*133a0*/  BRA `(.L_x_7324) ;  /* 0xffffffb000147947 */ /* 0x000fea000383ffff */
.L_x_7204:
        /* <DEDUP_REMOVED lines=8> */
.L_x_7326:
[----:B------:R-:W-:Y:S05]  /*13430*/  BSYNC B0 ;  /* 0x0000000000007941 */ /* 0x000fea0003800000 */
.L_x_7325:
        /* <DEDUP_REMOVED lines=9> */
.L_x_7327:
[----:B------:R-:W-:Y:S02]  /*134d0*/  IMAD.MOV.U32 R13, RZ, RZ, R19 ;  /* 0x000000ffff0d7224 */ /* 0x000fe400078e0013 */
[----:B------:R-:W-:Y:S01]  /*134e0*/  IMAD.MOV.U32 R12, RZ, RZ, 0x1 ;  /* 0x00000001ff0c7424 */ /* 0x000fe200078e00ff */
[----:B------:R-:W-:-:S07]  /*134f0*/  MOV R2, R14 ;  /* 0x0000000e00027202 */ /* 0x000fce0000000f00 */
[----:B------:R-:W-:Y:S05]  /*13500*/  WARPSYNC.COLLECTIVE R15, `(.L_x_7328) ;  /* 0x000000000f087348 */ /* 0x000fea0003c00000 */
[----:B------:R0:W1:Y:S02]  /*13510*/  SHFL.IDX P6, R14, R13, R12, R11 ;  /* 0x0000000c0d0e7389 */ /* 0x00006400000c000b */
[----:B01----:R-:W-:Y:S01]  /*13520*/  ENDCOLLECTIVE ;  /* 0x000000000000791b */ /* 0x003fe20003800000 */
.L_x_7328:
        /* <DEDUP_REMOVED lines=11> */
.L_x_7329:
        /* <DEDUP_REMOVED lines=8> */
.L_x_7330:
        /* <DEDUP_REMOVED lines=9> */
.L_x_7331:
[----:B------:R-:W-:Y:S01]  /*136f0*/  IMAD.MOV.U32 R13, RZ, RZ, R19 ;  /* 0x000000ffff0d7224 */ /* 0x000fe200078e0013 */
[----:B------:R-:W-:Y:S01]  /*13700*/  MOV R12, 0x3 ;  /* 0x00000003000c7802 */ /* 0x000fe20000000f00 */
[----:B------:R-:W-:-:S05]  /*13710*/  IMAD.MOV.U32 R11, RZ, RZ, R14 ;  /* 0x000000ffff0b7224 */ /* 0x000fca00078e000e */
[----:B------:R-:W-:Y:S01]  /*13720*/  IADD3 R2, P0, R32, R11, RZ ;  /* 0x0000000b20027210 */ /* 0x000fe20007f1e0ff */
[----:B------:R-:W-:-:S04]  /*13730*/  IMAD.MOV.U32 R11, RZ, RZ, 0x181f ;  /* 0x0000181fff0b7424 */ /* 0x000fc800078e00ff */
[----:B------:R-:W-:-:S08]  /*13740*/  IMAD.X R3, RZ, RZ, R20, P0 ;  /* 0x000000ffff037224 */ /* 0x000fd000000e0614 */
[----:B------:R-:W-:Y:S05]  /*13750*/  WARPSYNC.COLLECTIVE R15, `(.L_x_7332) ;  /* 0x000000000f087348 */ /* 0x000fea0003c00000 */
[----:B------:R0:W1:Y:S02]  /*13760*/  SHFL.IDX P6, R14, R13, R12, R11 ;  /* 0x0000000c0d0e7389 */ /* 0x00006400000c000b */
[----:B01----:R-:W-:Y:S01]  /*13770*/  ENDCOLLECTIVE ;  /* 0x000000000000791b */ /* 0x003fe20003800000 */
.L_x_7332:
        /* <DEDUP_REMOVED lines=9> */
.L_x_7333:
[----:B------:R-:W-:Y:S02]  /*13810*/  IMAD.MOV.U32 R13, RZ, RZ, R19 ;  /* 0x000000ffff0d7224 */ /* 0x000fe400078e0013 */
[----:B------:R-:W-:Y:S02]  /*13820*/  IMAD.MOV.U32 R12, RZ, RZ, 0x4 ;  /* 0x00000004ff0c7424 */ /* 0x000fe400078e00ff */
[----:B------:R-:W-:-:S07]  /*13830*/  IMAD.MOV.U32 R2, RZ, RZ, R14 ;  /* 0x000000ffff027224 */ /* 0x000fce00078e000e */
[----:B------:R-:W-:Y:S05]  /*13840*/  WARPSYNC.COLLECTIVE R15, `(.L_x_7334) ;  /* 0x000000000f087348 */ /* 0x000fea0003c00000 */
[----:B------:R0:W1:Y:S02]  /*13850*/  SHFL.IDX P6, R14, R13, R12, R11 ;  /* 0x0000000c0d0e7389 */ /* 0x00006400000c000b */
[----:B01----:R-:W-:Y:S01]  /*13860*/  ENDCOLLECTIVE ;  /* 0x000000000000791b */ /* 0x003fe20003800000 */
.L_x_7334:
        /* <DEDUP_REMOVED lines=11> */
.L_x_7335:
[----:B------:R-:W-:Y:S02]  /*13920*/  IMAD.MOV.U32 R13, RZ, RZ, R19 ;  /* 0x000000ffff0d7224 */ /* 0x000fe400078e0013 */
[----:B------:R-:W-:Y:S02]  /*13930*/  IMAD.MOV.U32 R12, RZ, RZ, 0x5 ;  /* 0x00000005ff0c7424 */ /* 0x000fe400078e00ff */
[----:B------:R-:W-:-:S07]  /*13940*/  IMAD.MOV.U32 R2, RZ, RZ, R14 ;  /* 0x000000ffff027224 */ /* 0x000fce00078e000e */
[----:B------:R-:W-:Y:S05]  /*13950*/  WARPSYNC.COLLECTIVE R15, `(.L_x_7336) ;  /* 0x000000000f087348 */ /* 0x000fea0003c00000 */
[----:B------:R0:W1:Y:S02]  /*13960*/  SHFL.IDX P6, R14, R13, R12, R11 ;  /* 0x0000000c0d0e7389 */ /* 0x00006400000c000b */
[----:B01----:R-:W-:Y:S01]  /*13970*/  ENDCOLLECTIVE ;  /* 0x000000000000791b */ /* 0x003fe20003800000 */
.L_x_7336:
        /* <DEDUP_REMOVED lines=11> */
.L_x_7337:
[----:B------:R-:W-:Y:S02]  /*13a30*/  IMAD.MOV.U32 R13, RZ, RZ, R19 ;  /* 0x000000ffff0d7224 */ /* 0x000fe400078e0013 */
[----:B------:R-:W-:Y:S01]  /*13a40*/  IMAD.MOV.U32 R12, RZ, RZ, 0x6 ;  /* 0x00000006ff0c7424 */ /* 0x000fe200078e00ff */
[----:B------:R-:W-:-:S07]  /*13a50*/  MOV R2, R14 ;  /* 0x0000000e00027202 */ /* 0x000fce0000000f00 */
[----:B------:R-:W-:Y:S05]  /*13a60*/  WARPSYNC.COLLECTIVE R15, `(.L_x_7338) ;  /* 0x000000000f087348 */ /* 0x000fea0003c00000 */
[----:B------:R0:W1:Y:S02]  /*13a70*/  SHFL.IDX P6, R14, R13, R12, R11 ;  /* 0x0000000c0d0e7389 */ /* 0x00006400000c000b */
[----:B01----:R-:W-:Y:S01]  /*13a80*/  ENDCOLLECTIVE ;  /* 0x000000000000791b */ /* 0x003fe20003800000 */
.L_x_7338:
        /* <DEDUP_REMOVED lines=11> */
.L_x_7339:
[----:B------:R-:W-:Y:S02]  /*13b40*/  IMAD.MOV.U32 R13, RZ, RZ, R19 ;  /* 0x000000ffff0d7224 */ /* 0x000fe400078e0013 */
[----:B------:R-:W-:Y:S02]  /*13b50*/  IMAD.MOV.U32 R12, RZ, RZ, 0x7 ;  /* 0x00000007ff0c7424 */ /* 0x000fe400078e00ff */
[----:B------:R-:W-:-:S07]  /*13b60*/  IMAD.MOV.U32 R2, RZ, RZ, R14 ;  /* 0x000000ffff027224 */ /* 0x000fce00078e000e */
[----:B------:R-:W-:Y:S05]  /*13b70*/  WARPSYNC.COLLECTIVE R15, `(.L_x_7340) ;  /* 0x000000000f087348 */ /* 0x000fea0003c00000 */
[----:B------:R0:W1:Y:S02]  /*13b80*/  SHFL.IDX P6, R14, R13, R12, R11 ;  /* 0x0000000c0d0e7389 */ /* 0x00006400000c000b */
[----:B01----:R-:W-:Y:S01]  /*13b90*/  ENDCOLLECTIVE ;  /* 0x000000000000791b */ /* 0x003fe20003800000 */
.L_x_7340:
        /* <DEDUP_REMOVED lines=11> */
.L_x_7341:
[----:B------:R-:W-:Y:S02]  /*13c50*/  IMAD.MOV.U32 R13, RZ, RZ, R10 ;  /* 0x000000ffff0d7224 */ /* 0x000fe400078e000a */
[----:B------:R-:W-:Y:S02]  /*13c60*/  IMAD.MOV.U32 R12, RZ, RZ, RZ ;  /* 0x000000ffff0c7224 */ /* 0x000fe400078e00ff */
[----:B------:R-:W-:-:S05]  /*13c70*/  IMAD.MOV.U32 R11, RZ, RZ, R14 ;  /* 0x000000ffff0b7224 */ /* 0x000fca00078e000e */
[----:B------:R-:W-:Y:S02]  /*13c80*/  IADD3 R2, P0, R32, R11, RZ ;  /* 0x0000000b20027210 */ /* 0x000fe40007f1e0ff */
[----:B------:R-:W-:-:S03]  /*13c90*/  MOV R11, 0x181f ;  /* 0x0000181f000b7802 */ /* 0x000fc60000000f00 */
[----:B------:R-:W-:-:S08]  /*13ca0*/  IMAD.X R3, RZ, RZ, R19, P0 ;  /* 0x000000ffff037224 */ /* 0x000fd000000e0613 */
[----:B------:R-:W-:Y:S05]  /*13cb0*/  WARPSYNC.COLLECTIVE R15, `(.L_x_7342) ;  /* 0x000000000f087348 */ /* 0x000fea0003c00000 */
[----:B------:R0:W1:Y:S02]  /*13cc0*/  SHFL.IDX P6, R14, R13, R12, R11 ;  /* 0x0000000c0d0e7389 */ /* 0x00006400000c000b */
[----:B01----:R-:W-:Y:S01]  /*13cd0*/  ENDCOLLECTIVE ;  /* 0x000000000000791b */ /* 0x003fe20003800000 */
.L_x_7342:
        /* <DEDUP_REMOVED lines=9> */
.L_x_7343:
        /* <DEDUP_REMOVED lines=8> */
.L_x_7344:
        /* <DEDUP_REMOVED lines=9> */
.L_x_7345:
[----:B------:R-:W-:Y:S01]  /*13e80*/  IMAD.MOV.U32 R2, RZ, RZ, R14 ;  /* 0x000000ffff027224 */ /* 0x000fe200078e000e */
[----:B------:R-:W-:Y:S06]  /*13e90*/  BRA `(.L_x_7346) ;  /* 0xffffffa800ac7947 */ /* 0x000fec000383ffff */
.L_x_7209:
[----:B--2---:R2:W3:Y:S02]  /*13ea0*/  SYNCS.PHASECHK.TRANS64.TRYWAIT P0, [R0+URZ+0x22840], R31 ;  /* 0x0228401f000075a7 */ /* 0x0044e4000800017f */
[----:B---3--:R-:W-:Y:S05]  /*13eb0*/  @!P0 NANOSLEEP.SYNCS 0x989680 ;  /* 0x009896800000895d */ /* 0x008fea0003900000 */
[----:B------:R-:W3:Y:S02]  /*13ec0*/  @!P0 SYNCS.PHASECHK.TRANS64 P0, [R0+URZ+0x22840], R31 ;  /* 0x0228401f000085a7 */ /* 0x000ee4000800007f */
[----:B---3--:R-:W-:Y:S05]  /*13ed0*/  @!P0 BRA `(.L_x_7209) ;  /* 0xfffffffc00f08947 */ /* 0x008fea000383ffff */
[----:B------:R-:W-:Y:S05]  /*13ee0*/  BRA `(.L_x_7347) ;  /* 0xffffffa800fc7947 */ /* 0x000fea000383ffff */
.L_x_7210:
        /* <DEDUP_REMOVED lines=8> */
.L_x_7349:
[----:B------:R-:W-:Y:S05]  /*13f70*/  BSYNC B0 ;  /* 0x0000000000007941 */ /* 0x000fea0003800000 */
.L_x_7348:
        /* <DEDUP_REMOVED lines=8> */
.L_x_7350:
[----:B------:R-:W-:Y:S02]  /*14000*/  IMAD.MOV.U32 R13, RZ, RZ, R4 ;  /* 0x000000ffff0d7224 */ /* 0x000fe400078e0004 */
[----:B------:R-:W-:Y:S02]  /*14010*/  IMAD.MOV.U32 R12, RZ, RZ, 0x1 ;  /* 0x00000001ff0c7424 */ /* 0x000fe400078e00ff */
[----:B------:R-:W-:-:S07]  /*14020*/  IMAD.MOV.U32 R2, RZ, RZ, R14 ;  /* 0x000000ffff027224 */ /* 0x000fce00078e000e */
[----:B------:R-:W-:Y:S05]  /*14030*/  WARPSYNC.COLLECTIVE R15, `(.L_x_7351) ;  /* 0x000000000f087348 */ /* 0x000fea0003c00000 */
[----:B------:R0:W1:Y:S02]  /*14040*/  SHFL.IDX P6, R14, R13, R12, R11 ;  /* 0x0000000c0d0e7389 */ /* 0x00006400000c000b */
[----:B01----:R-:W-:Y:S01]  /*14050*/  ENDCOLLECTIVE ;  /* 0x000000000000791b */ /* 0x003fe20003800000 */
.L_x_7351:
        /* <DEDUP_REMOVED lines=11> */
.L_x_7352:
        /* <DEDUP_REMOVED lines=8> */
.L_x_7353:
        /* <DEDUP_REMOVED lines=9> */
.L_x_7354:
[----:B------:R-:W-:Y:S02]  /*14220*/  IMAD.MOV.U32 R13, RZ, RZ, R4 ;  /* 0x000000ffff0d7224 */ /* 0x000fe400078e0004 */
[----:B------:R-:W-:Y:S02]  /*14230*/  IMAD.MOV.U32 R12, RZ, RZ, 0x3 ;  /* 0x00000003ff0c7424 */ /* 0x000fe400078e00ff */
[----:B------:R-:W-:-:S05]  /*14240*/  IMAD.MOV.U32 R11, RZ, RZ, R14 ;  /* 0x000000ffff0b7224 */ /* 0x000fca00078e000e */
[----:B------:R-:W-:Y:S01]  /*14250*/  IADD3 R2, P0, R32, R11, RZ ;  /* 0x0000000b20027210 */ /* 0x000fe20007f1e0ff */
[----:B------:R-:W-:-:S03]  /*14260*/  IMAD.MOV.U32 R11, RZ, RZ, 0x181f ;  /* 0x0000181fff0b7424 */ /* 0x000fc600078e00ff */
[----:B------:R-:W-:-:S09]  /*14270*/  IADD3.X R3, RZ, R5, RZ, P0, !PT ;  /* 0x00000005ff037210 */ /* 0x000fd200007fe4ff */
[----:B------:R-:W-:Y:S05]  /*14280*/  WARPSYNC.COLLECTIVE R15, `(.L_x_7355) ;  /* 0x000000000f087348 */ /* 0x000fea0003c00000 */
[----:B------:R0:W1:Y:S02]  /*14290*/  SHFL.IDX P6, R14, R13, R12, R11 ;  /* 0x0000000c0d0e7389 */ /* 0x00006400000c000b */
[----:B01----:R-:W-:Y:S01]  /*142a0*/  ENDCOLLECTIVE ;  /* 0x000000000000791b */ /* 0x003fe20003800000 */
.L_x_7355:
        /* <DEDUP_REMOVED lines=9> */
.L_x_7356:
[----:B------:R-:W-:Y:S02]  /*14340*/  IMAD.MOV.U32 R13, RZ, RZ, R4 ;  /* 0x000000ffff0d7224 */ /* 0x000fe400078e0004 */
[----:B------:R-:W-:Y:S02]  /*14350*/  IMAD.MOV.U32 R12, RZ, RZ, 0x4 ;  /* 0x00000004ff0c7424 */ /* 0x000fe400078e00ff */
[----:B------:R-:W-:-:S07]  /*14360*/  IMAD.MOV.U32 R2, RZ, RZ, R14 ;  /* 0x000000ffff027224 */ /* 0x000fce00078e000e */
[----:B------:R-:W-:Y:S05]  /*14370*/  WARPSYNC.COLLECTIVE R15, `(.L_x_7357) ;  /* 0x000000000f087348 */ /* 0x000fea0003c00000 */
[----:B------:R0:W1:Y:S02]  /*14380*/  SHFL.IDX P6, R14, R13, R12, R11 ;  /* 0x0000000c0d0e7389 */ /* 0x00006400000c000b */
[----:B01----:R-:W-:Y:S01]  /*14390*/  ENDCOLLECTIVE ;  /* 0x000000000000791b */ /* 0x003fe20003800000 */
.L_x_7357:
        /* <DEDUP_REMOVED lines=11> */
.L_x_7358:
[----:B------:R-:W-:Y:S02]  /*14450*/  IMAD.MOV.U32 R13, RZ, RZ, R4 ;  /* 0x000000ffff0d7224 */ /* 0x000fe400078e0004 */
[----:B------:R-:W-:Y:S02]  /*14460*/  IMAD.MOV.U32 R12, RZ, RZ, 0x5 ;  /* 0x00000005ff0c7424 */ /* 0x000fe400078e00ff */
[----:B------:R-:W-:-:S07]  /*14470*/  IMAD.MOV.U32 R2, RZ, RZ, R14 ;  /* 0x000000ffff027224 */ /* 0x000fce00078e000e */
[----:B------:R-:W-:Y:S05]  /*14480*/  WARPSYNC.COLLECTIVE R15, `(.L_x_7359) ;  /* 0x000000000f087348 */ /* 0x000fea0003c00000 */
[----:B------:R0:W1:Y:S02]  /*14490*/  SHFL.IDX P6, R14, R13, R12, R11 ;  /* 0x0000000c0d0e7389 */ /* 0x00006400000c000b */
[----:B01----:R-:W-:Y:S01]  /*144a0*/  ENDCOLLECTIVE ;  /* 0x000000000000791b */ /* 0x003fe20003800000 */
.L_x_7359:
[----:B------:R-:W-:-:S05]  /*144b0*/  IADD3 R2, P0, R32, R2, RZ ;  /* 0x0000000220027210 */ /* 0x000fca0007f1e0ff */
[----:B------:R-:W-:-:S05]  /*144c0*/  IMAD.X R3, RZ, RZ, R3, P0 ;  /* 0x000000ffff037224 */ /* 0x000fca00000e0603 */
[----:B------:R-:W-:Y:S01]  /*144d0*/  @!PT LDS RZ, [RZ] ;  /* 0x00000000fffff984 */ /* 0x000fe20000000800 */
[----:B------:R-:W-:Y:S01]  /*144e0*/  @!PT LDS RZ, [RZ] ;  /* 0x00000000fffff984 */ /* 0x000fe20000000800 */
[----:B------:R-:W-:Y:S01]  /*144f0*/  @!PT LDS RZ, [RZ] ;  /* 0x00000000fffff984 */ /* 0x000fe20000000800 */
[----:B------:R0:W-:Y:S01]  /*14500*/  LDGSTS.E.BYPASS.LTC128B.128 [R6+0x1a400], desc[UR52][R2.64], !P2 ;  /* 0x1a40000002067fae */ /* 0x0001e2000d101d74 */
[----:B------:R-:W-:Y:S01]  /*14510*/  IMAD.MOV.U32 R13, RZ, RZ, R9 ;  /* 0x000000ffff0d7224 */ /* 0x000fe200078e0009 */
[----:B0-----:R-:W-:-:S07]  /*14520*/  MOV R3, R14 ;  /* 0x0000000e00037202 */ /* 0x001fce0000000f00 */
[----:B------:R-:W-:Y:S05]  /*14530*/  WARPSYNC.COLLECTIVE R15, `(.L_x_7360) ;  /* 0x000000000f087348 */ /* 0x000fea0003c00000 */
[----:B------:R0:W1:Y:S02]  /*14540*/  SHFL.IDX P6, R14, R13, R12, R11 ;  /* 0x0000000c0d0e7389 */ /* 0x00006400000c000b */
[----:B01----:R-:W-:Y:S01]  /*14550*/  ENDCOLLECTIVE ;  /* 0x000000000000791b */ /* 0x003fe20003800000 */
.L_x_7360:
[----:B------:R-:W-:Y:S02]  /*14560*/  IMAD.MOV.U32 R13, RZ, RZ, R4 ;  /* 0x000000ffff0d7224 */ /* 0x000fe400078e0004 */
[----:B------:R-:W-:Y:S02]  /*14570*/  IMAD.MOV.U32 R12, RZ, RZ, 0x6 ;  /* 0x00000006ff0c7424 */ /* 0x000fe400078e00ff */
[----:B------:R-:W-:-:S07]  /*14580*/  IMAD.MOV.U32 R2, RZ, RZ, R14 ;  /* 0x000000ffff027224 */ /* 0x000fce00078e000e */
[----:B------:R-:W-:Y:S05]  /*14590*/  WARPSYNC.COLLECTIVE R15, `(.L_x_7361) ;  /* 0x000000000f087348 */ /* 0x000fea0003c00000 */
[----:B------:R0:W1:Y:S02]  /*145a0*/  SHFL.IDX P6, R14, R13, R12, R11 ;  /* 0x0000000c0d0e7389 */ /* 0x00006400000c000b */
[----:B01----:R-:W-:Y:S01]  /*145b0*/  ENDCOLLECTIVE ;  /* 0x000000000000791b */ /* 0x003fe20003800000 */
.L_x_7361:
        /* <DEDUP_REMOVED lines=11> */
.L_x_7362:
[----:B------:R-:W-:Y:S02]  /*14670*/  IMAD.MOV.U32 R13, RZ, RZ, R4 ;  /* 0x000000ffff0d7224 */ /* 0x000fe400078e0004 */
[----:B------:R-:W-:Y:S02]  /*14680*/  IMAD.MOV.U32 R12, RZ, RZ, 0x7 ;  /* 0x00000007ff0c7424 */ /* 0x000fe400078e00ff */
[----:B------:R-:W-:-:S07]  /*14690*/  IMAD.MOV.U32 R2, RZ, RZ, R14 ;  /* 0x000000ffff027224 */ /* 0x000fce00078e000e */
[----:B------:R-:W-:Y:S05]  /*146a0*/  WARPSYNC.COLLECTIVE R15, `(.L_x_7363) ;  /* 0x000000000f087348 */ /* 0x000fea0003c00000 */
[----:B------:R0:W1:Y:S02]  /*146b0*/  SHFL.IDX P6, R14, R13, R12, R11 ;  /* 0x0000000c0d0e7389 */ /* 0x00006400000c000b */
[----:B01----:R-:W-:Y:S01]  /*146c0*/  ENDCOLLECTIVE ;  /* 0x000000000000791b */ /* 0x003fe20003800000 */
.L_x_7363:
        /* <DEDUP_REMOVED lines=11> */
.L_x_7364:
[----:B------:R-:W-:Y:S01]  /*14780*/  MOV R13, R8 ;  /* 0x00000008000d7202 */ /* 0x000fe20000000f00 */
[----:B------:R-:W-:Y:S02]  /*14790*/  IMAD.MOV.U32 R12, RZ, RZ, RZ ;  /* 0x000000ffff0c7224 */ /* 0x000fe400078e00ff */
[----:B------:R-:W-:-:S07]  /*147a0*/  IMAD.MOV.U32 R9, RZ, RZ, R14 ;  /* 0x000000ffff097224 */ /* 0x000fce00078e000e */
[----:B------:R-:W-:Y:S05]  /*147b0*/  WARPSYNC.COLLECTIVE R15, `(.L_x_7365) ;  /* 0x000000000f087348 */ /* 0x000fea0003c00000 */
[----:B------:R0:W1:Y:S02]  /*147c0*/  SHFL.IDX P6, R14, R13, R12, R11 ;  /* 0x0000000c0d0e7389 */ /* 0x00006400000c000b */
[----:B01----:R-:W-:Y:S01]  /*147d0*/  ENDCOLLECTIVE ;  /* 0x000000000000791b */ /* 0x003fe20003800000 */
.L_x_7365:
        /* <DEDUP_REMOVED lines=11> */
.L_x_7366:
[----:B------:R-:W-:Y:S02]  /*14890*/  IMAD.MOV.U32 R13, RZ, RZ, R8 ;  /* 0x000000ffff0d7224 */ /* 0x000fe400078e0008 */
[----:B------:R-:W-:Y:S02]  /*148a0*/  IMAD.MOV.U32 R12, RZ, RZ, 0x1 ;  /* 0x00000001ff0c7424 */ /* 0x000fe400078e00ff */
[----:B------:R-:W-:-:S07]  /*148b0*/  IMAD.MOV.U32 R5, RZ, RZ, R14 ;  /* 0x000000ffff057224 */ /* 0x000fce00078e000e */
[----:B------:R-:W-:Y:S05]  /*148c0*/  WARPSYNC.COLLECTIVE R15, `(.L_x_7367) ;  /* 0x000000000f087348 */ /* 0x000fea0003c00000 */
[----:B------:R0:W1:Y:S02]  /*148d0*/  SHFL.IDX P6, R14, R13, R12, R11 ;  /* 0x0000000c0d0e7389 */ /* 0x00006400000c000b */
[----:B01----:R-:W-:Y:S01]  /*148e0*/  ENDCOLLECTIVE ;  /* 0x000000000000791b */ /* 0x003fe20003800000 */
.L_x_7367:
        /* <DEDUP_REMOVED lines=11> */
.L_x_7368:
[----:B------:R-:W-:Y:S05]  /*149a0*/  BRA `(.L_x_7369) ;  /* 0xffffffa400907947 */ /* 0x000fea000383ffff */
.L_x_7215:
[----:B0-----:R0:W1:Y:S02]  /*149b0*/  SYNCS.PHASECHK.TRANS64.TRYWAIT P2, [R0+URZ+0x22870], R3 ;  /* 0x02287003000075a7 */ /* 0x001064000804017f */
[----:B-1----:R-:W-:Y:S05]  /*149c0*/  @!P2 NANOSLEEP.SYNCS 0x989680 ;  /* 0x009896800000a95d */ /* 0x002fea0003900000 */
[----:B------:R-:W1:Y:S02]  /*149d0*/  @!P2 SYNCS.PHASECHK.TRANS64 P2, [R0+URZ+0x22870], R3 ;  /* 0x022870030000a5a7 */ /* 0x000e64000804007f */
[----:B-1----:R-:W-:Y:S05]  /*149e0*/  @!P2 BRA `(.L_x_7215) ;  /* 0xfffffffc00f0a947 */ /* 0x002fea000383ffff */
[----:B------:R-:W-:Y:S05]  /*149f0*/  BRA `(.L_x_7370) ;  /* 0xffffffa400f47947 */ /* 0x000fea000383ffff */
.L_x_7217:
[----:B0-----:R0:W1:Y:S02]  /*14a00*/  SYNCS.PHASECHK.TRANS64.TRYWAIT P2, [R0+URZ+0x22860], R3 ;  /* 0x02286003000075a7 */ /* 0x001064000804017f */
[----:B-1----:R-:W-:Y:S05]  /*14a10*/  @!P2 NANOSLEEP.SYNCS 0x989680 ;  /* 0x009896800000a95d */ /* 0x002fea0003900000 */
[----:B------:R-:W1:Y:S02]  /*14a20*/  @!P2 SYNCS.PHASECHK.TRANS64 P2, [R0+URZ+0x22860], R3 ;  /* 0x022860030000a5a7 */ /* 0x000e64000804007f */
[----:B-1----:R-:W-:Y:S05]  /*14a30*/  @!P2 BRA `(.L_x_7217) ;  /* 0xfffffffc00f0a947 */ /* 0x002fea000383ffff */
[----:B------:R-:W-:Y:S05]  /*14a40*/  BRA `(.L_x_7371) ;  /* 0xffffffa800047947 */ /* 0x000fea000383ffff */
.L_x_7225:
[----:B0-----:R0:W1:Y:S02]  /*14a50*/  SYNCS.PHASECHK.TRANS64.TRYWAIT P1, [R2+URZ+0x22870], R3 ;  /* 0x02287003020075a7 */ /* 0x001064000802017f */
[----:B-1----:R-:W-:Y:S05]  /*14a60*/  @!P1 NANOSLEEP.SYNCS 0x989680 ;  /* 0x009896800000995d */ /* 0x002fea0003900000 */
[----:B------:R-:W1:Y:S02]  /*14a70*/  @!P1 SYNCS.PHASECHK.TRANS64 P1, [R2+URZ+0x22870], R3 ;  /* 0x02287003020095a7 */ /* 0x000e64000802007f */
[----:B-1----:R-:W-:Y:S05]  /*14a80*/  @!P1 BRA `(.L_x_7225) ;  /* 0xfffffffc00f09947 */ /* 0x002fea000383ffff */
[----:B------:R-:W-:Y:S05]  /*14a90*/  BRA `(.L_x_7372) ;  /* 0xffffffac00f47947 */ /* 0x000fea000383ffff */
.L_x_7227:
[----:B0-----:R0:W1:Y:S02]  /*14aa0*/  SYNCS.PHASECHK.TRANS64.TRYWAIT P1, [R2+URZ+0x22860], R3 ;  /* 0x02286003020075a7 */ /* 0x001064000802017f */
[----:B-1----:R-:W-:Y:S05]  /*14ab0*/  @!P1 NANOSLEEP.SYNCS 0x989680 ;  /* 0x009896800000995d */ /* 0x002fea0003900000 */
[----:B------:R-:W1:Y:S02]  /*14ac0*/  @!P1 SYNCS.PHASECHK.TRANS64 P1, [R2+URZ+0x22860], R3 ;  /* 0x02286003020095a7 */ /* 0x000e64000802007f */
[----:B-1----:R-:W-:Y:S05]  /*14ad0*/  @!P1 BRA `(.L_x_7227) ;  /* 0xfffffffc00f09947 */ /* 0x002fea000383ffff */
[----:B------:R-:W-:Y:S05]  /*14ae0*/  BRA `(.L_x_7373) ;  /* 0xffffffb000007947 */ /* 0x000fea000383ffff */
.L_x_7241:
[----:B0-----:R0:W1:Y:S02]  /*14af0*/  SYNCS.PHASECHK.TRANS64.TRYWAIT P0, [R4+URZ+0x22820], R0 ;  /* 0x02282000040075a7 */ /* 0x001064000800017f */
[----:B-1----:R-:W-:Y:S05]  /*14b00*/  @!P0 NANOSLEEP.SYNCS 0x989680 ;  /* 0x009896800000895d */ /* 0x002fea0003900000 */
[----:B------:R-:W1:Y:S02]  /*14b10*/  @!P0 SYNCS.PHASECHK.TRANS64 P0, [R4+URZ+0x22820], R0 ;  /* 0x02282000040085a7 */ /* 0x000e64000800007f */
[----:B-1----:R-:W-:Y:S05]  /*14b20*/  @!P0 BRA `(.L_x_7241) ;  /* 0xfffffffc00f08947 */ /* 0x002fea000383ffff */
[----:B------:R-:W-:Y:S05]  /*14b30*/  BRA `(.L_x_7374) ;  /* 0xffffffc000207947 */ /* 0x000fea000383ffff */
.L_x_7242:
        /* <DEDUP_REMOVED lines=11> */
.L_x_7376:
[----:B------:R-:W-:Y:S05]  /*14bf0*/  BSYNC B0 ;  /* 0x0000000000007941 */ /* 0x000fea0003800000 */
.L_x_7375:
[----:B------:R-:W-:Y:S05]  /*14c00*/  BRA `(.L_x_7377) ;  /* 0xffffffc000087947 */ /* 0x000fea000383ffff */
.L_x_7245:
[----:B------:R-:W-:Y:S01]  /*14c10*/  BSSY B1, `(.L_x_7378) ;  /* 0x0000006000017945 */ /* 0x000fe20003800000 */
[----:B------:R-:W-:-:S07]  /*14c20*/  IMAD.MOV.U32 R15, RZ, RZ, -0x1 ;  /* 0xffffffffff0f7424 */ /* 0x000fce00078e00ff */
[----:B0-2---:R-:W-:Y:S05]  /*14c30*/  WARPSYNC.COLLECTIVE R15, `(.L_x_7379) ;  /* 0x000000000f0c7348 */ /* 0x005fea0003c00000 */
[----:B------:R-:W-:Y:S02]  /*14c40*/  ELECT P6, UR62, PT ;  /* 0x00000000003e782f */ /* 0x000fe400038c0000 */
[----:B------:R-:W-:Y:S01]  /*14c50*/  MOV R14, UR62 ;  /* 0x0000003e000e7c02 */ /* 0x000fe20008000f00 */
[----:B0-2---:R-:W-:Y:S10]  /*14c60*/  ENDCOLLECTIVE ;  /* 0x000000000000791b */ /* 0x005ff40003800000 */
.L_x_7379:
[----:B------:R-:W-:Y:S05]  /*14c70*/  BSYNC B1 ;  /* 0x0000000000017941 */ /* 0x000fea0003800000 */
.L_x_7378:
[----:B------:R-:W-:Y:S05]  /*14c80*/  BRA `(.L_x_7380) ;  /* 0xffffffc000007947 */ /* 0x000fea000383ffff */
.L_x_7247:
[----:B0-----:R0:W1:Y:S02]  /*14c90*/  SYNCS.PHASECHK.TRANS64.TRYWAIT P1, [R5+URZ+0x22840], R0 ;  /* 0x02284000050075a7 */ /* 0x001064000802017f */
[----:B-1----:R-:W-:Y:S05]  /*14ca0*/  @!P1 NANOSLEEP.SYNCS 0x989680 ;  /* 0x009896800000995d */ /* 0x002fea0003900000 */
[----:B------:R-:W1:Y:S02]  /*14cb0*/  @!P1 SYNCS.PHASECHK.TRANS64 P1, [R5+URZ+0x22840], R0 ;  /* 0x02284000050095a7 */ /* 0x000e64000802007f */
[----:B-1----:R-:W-:Y:S05]  /*14cc0*/  @!P1 BRA `(.L_x_7247) ;  /* 0xfffffffc00f09947 */ /* 0x002fea000383ffff */
[----:B------:R-:W-:Y:S05]  /*14cd0*/  BRA `(.L_x_7381) ;  /* 0xffffffc000207947 */ /* 0x000fea000383ffff */
.L_x_7249:
[----:B-1----:R1:W3:Y:S02]  /*14ce0*/  SYNCS.PHASECHK.TRANS64.TRYWAIT P1, [R33+URZ+0x22840], R2 ;  /* 0x02284002210075a7 */ /* 0x0022e4000802017f */
[----:B---3--:R-:W-:Y:S05]  /*14cf0*/  @!P1 NANOSLEEP.SYNCS 0x989680 ;  /* 0x009896800000995d */ /* 0x008fea0003900000 */
[----:B------:R-:W3:Y:S02]  /*14d00*/  @!P1 SYNCS.PHASECHK.TRANS64 P1, [R33+URZ+0x22840], R2 ;  /* 0x02284002210095a7 */ /* 0x000ee4000802007f */
[----:B---3--:R-:W-:Y:S05]  /*14d10*/  @!P1 BRA `(.L_x_7249) ;  /* 0xfffffffc00f09947 */ /* 0x008fea000383ffff */
[----:B------:R-:W-:Y:S05]  /*14d20*/  BRA `(.L_x_7382) ;  /* 0xffffffc0002c7947 */ /* 0x000fea000383ffff */
.L_x_7251:
[----:B---3--:R3:W4:Y:S02]  /*14d30*/  SYNCS.PHASECHK.TRANS64.TRYWAIT P1, [R5+URZ+0x22860], R0 ;  /* 0x02286000050075a7 */ /* 0x008724000802017f */
[----:B----4-:R-:W-:Y:S05]  /*14d40*/  @!P1 NANOSLEEP.SYNCS 0x989680 ;  /* 0x009896800000995d */ /* 0x010fea0003900000 */
[----:B------:R-:W4:Y:S02]  /*14d50*/  @!P1 SYNCS.PHASECHK.TRANS64 P1, [R5+URZ+0x22860], R0 ;  /* 0x02286000050095a7 */ /* 0x000f24000802007f */
[----:B----4-:R-:W-:Y:S05]  /*14d60*/  @!P1 BRA `(.L_x_7251) ;  /* 0xfffffffc00f09947 */ /* 0x010fea000383ffff */
[----:B------:R-:W-:Y:S05]  /*14d70*/  BRA `(.L_x_7383) ;  /* 0xffffffc000287947 */ /* 0x000fea000383ffff */
.L_x_7253:
[----:B----4-:R4:W0:Y:S02]  /*14d80*/  SYNCS.PHASECHK.TRANS64.TRYWAIT P1, [R33+URZ+0x22860], R2 ;  /* 0x02286002210075a7 */ /* 0x010824000802017f */
[----:B0-----:R-:W-:Y:S05]  /*14d90*/  @!P1 NANOSLEEP.SYNCS 0x989680 ;  /* 0x009896800000995d */ /* 0x001fea0003900000 */
[----:B------:R-:W0:Y:S02]  /*14da0*/  @!P1 SYNCS.PHASECHK.TRANS64 P1, [R33+URZ+0x22860], R2 ;  /* 0x02286002210095a7 */ /* 0x000e24000802007f */
[----:B0-----:R-:W-:Y:S05]  /*14db0*/  @!P1 BRA `(.L_x_7253) ;  /* 0xfffffffc00f09947 */ /* 0x001fea000383ffff */
[----:B------:R-:W-:Y:S05]  /*14dc0*/  BRA `(.L_x_7384) ;  /* 0xffffffc000247947 */ /* 0x000fea000383ffff */
.L_x_7255:
[----:B------:R0:W0:Y:S02]  /*14dd0*/  SYNCS.PHASECHK.TRANS64.TRYWAIT P1, [R5+URZ+0x22880], R0 ;  /* 0x02288000050075a7 */ /* 0x000024000802017f */
[----:B0-----:R-:W-:Y:S05]  /*14de0*/  @!P1 NANOSLEEP.SYNCS 0x989680 ;  /* 0x009896800000995d */ /* 0x001fea0003900000 */
[----:B------:R-:W0:Y:S02]  /*14df0*/  @!P1 SYNCS.PHASECHK.TRANS64 P1, [R5+URZ+0x22880], R0 ;  /* 0x02288000050095a7 */ /* 0x000e24000802007f */
[----:B0-----:R-:W-:Y:S05]  /*14e00*/  @!P1 BRA `(.L_x_7255) ;  /* 0xfffffffc00f09947 */ /* 0x001fea000383ffff */
[----:B------:R-:W-:Y:S05]  /*14e10*/  BRA `(.L_x_7385) ;  /* 0xffffffc000207947 */ /* 0x000fea000383ffff */
.L_x_7386:
        /* <DEDUP_REMOVED lines=14> */
.L_x_15844:


//--------------------- .text._ZN7cutlass13device_kernelIN5flash11enable_sm90INS1_16FlashAttnFwdSm90INS1_25CollectiveMainloopFwdSm90ILi2EN4cute5tupleIJNS5_1CILi1EEES8_S8_EEENS6_IJNS7_ILi128EEENS7_ILi160EEESA_EEELi128ENS_12float_e4m3_tEfNS_4arch4Sm90ELb0ELb0ELb0ELb1ELb1ELb1ELb0ELb1ELb1ELb1ELb0ELb0EEENS1_21CollectiveEpilogueFwdINS6_IJSA_SA_SB_EEES9_NS_10bfloat16_tESF_Li256ELb1ELb1ELb0ELb1EEENS1_36VarlenDynamicPersistentTileSchedulerILi128ELi160ELi256ELi128ELb0ELb1ELb1ELb0ELb1ELb1EEEEEEEEEvNT_6ParamsE --------------------------
	.section	.text._ZN7cutlass13device_kernelIN5flash11enable_sm90INS1_16FlashAttnFwdSm90INS1_25CollectiveMainloopFwdSm90ILi2EN4cute5tupleIJNS5_1CILi1EEES8_S8_EEENS6_IJNS7_ILi128EEENS7_ILi160EEESA_EEELi128ENS_12float_e4m3_tEfNS_4arch4Sm90ELb0ELb0ELb0ELb1ELb1ELb1ELb0ELb1ELb1ELb1ELb0ELb0EEENS1_21CollectiveEpilogueFwdINS6_IJSA_SA_SB_EEES9_NS_10bfloat16_tESF_Li256ELb1ELb1ELb0ELb1EEENS1_36VarlenDynamicPersistentTileSchedulerILi128ELi160ELi256ELi128ELb0ELb1ELb1ELb0ELb1ELb1EEEEEEEEEvNT_6ParamsE,"ax",@progbits
	.align	128
.text._ZN7cutlass13device_kernelIN5flash11enable_sm90INS1_16FlashAttnFwdSm90INS1_25CollectiveMainloopFwdSm90ILi2EN4cute5tupleIJNS5_1CILi1EEES8_S8_EEENS6_IJNS7_ILi128EEENS7_ILi160EEESA_EEELi128ENS_12float_e4m3_tEfNS_4arch4Sm90ELb0ELb0ELb0ELb1ELb1ELb1ELb0ELb1ELb1ELb1ELb0ELb0EEENS1_21CollectiveEpilogueFwdINS6_IJSA_SA_SB_EEES9_NS_10bfloat16_tESF_Li256ELb1ELb1ELb0ELb1EEENS1_36VarlenDynamicPersistentTileSchedulerILi128ELi160ELi256ELi128ELb0ELb1ELb1ELb0ELb1ELb1EEEEEEEEEvNT_6ParamsE:
        .type           _ZN7cutlass13device_kernelIN5flash11enable_sm90INS1_16FlashAttnFwdSm90INS1_25CollectiveMainloopFwdSm90ILi2EN4cute5tupleIJNS5_1CILi1EEES8_S8_EEENS6_IJNS7_ILi128EEENS7_ILi160EEESA_EEELi128ENS_12float_e4m3_tEfNS_4arch4Sm90ELb0ELb0ELb0ELb1ELb1ELb1ELb0ELb1ELb1ELb1ELb0ELb0EEENS1_21CollectiveEpilogueFwdINS6_IJSA_SA_SB_EEES9_NS_10bfloat16_tESF_Li256ELb1ELb1ELb0ELb1EEENS1_36VarlenDynamicPersistentTileSchedulerILi128ELi160ELi256ELi128ELb0ELb1ELb1ELb0ELb1ELb1EEEEEEEEEvNT_6ParamsE,@function
        .size           _ZN7cutlass13device_kernelIN5flash11enable_sm90INS1_16FlashAttnFwdSm90INS1_25CollectiveMainloopFwdSm90ILi2EN4cute5tupleIJNS5_1CILi1EEES8_S8_EEENS6_IJNS7_ILi128EEENS7_ILi160EEESA_EEELi128ENS_12float_e4m3_tEfNS_4arch4Sm90ELb0ELb0ELb0ELb1ELb1ELb1ELb0ELb1ELb1ELb1ELb0ELb0EEENS1_21CollectiveEpilogueFwdINS6_IJSA_SA_SB_EEES9_NS_10bfloat16_tESF_Li256ELb1ELb1ELb0ELb1EEENS1_36VarlenDynamicPersistentTileSchedulerILi128ELi160ELi256ELi128ELb0ELb1ELb1ELb0ELb1ELb1EEEEEEEEEvNT_6ParamsE,(.L_x_15845 - _ZN7cutlass13device_kernelIN5flash11enable_sm90INS1_16FlashAttnFwdSm90INS1_25CollectiveMainloopFwdSm90ILi2EN4cute5tupleIJNS5_1CILi1EEES8_S8_EEENS6_IJNS7_ILi128EEENS7_ILi160EEESA_EEELi128ENS_12float_e4m3_tEfNS_4arch4Sm90ELb0ELb0ELb0ELb1ELb1ELb1ELb0ELb1ELb1ELb1ELb0ELb0EEENS1_21CollectiveEpilogueFwdINS6_IJSA_SA_SB_EEES9_NS_10bfloat16_tESF_Li256ELb1ELb1ELb0ELb1EEENS1_36VarlenDynamicPersistentTileSchedulerILi128ELi160ELi256ELi128ELb0ELb1ELb1ELb0ELb1ELb1EEEEEEEEEvNT_6ParamsE)
        .other          _ZN7cutlass13device_kernelIN5flash11enable_sm90INS1_16FlashAttnFwdSm90INS1_25CollectiveMainloopFwdSm90ILi2EN4cute5tupleIJNS5_1CILi1EEES8_S8_EEENS6_IJNS7_ILi128EEENS7_ILi160EEESA_EEELi128ENS_12float_e4m3_tEfNS_4arch4Sm90ELb0ELb0ELb0ELb1ELb1ELb1ELb0ELb1ELb1ELb1ELb0ELb0EEENS1_21CollectiveEpilogueFwdINS6_IJSA_SA_SB_EEES9_NS_10bfloat16_tESF_Li256ELb1ELb1ELb0ELb1EEENS1_36VarlenDynamicPersistentTileSchedulerILi128ELi160ELi256ELi128ELb0ELb1ELb1ELb0ELb1ELb1EEEEEEEEEvNT_6ParamsE,@"STO_CUDA_ENTRY STV_DEFAULT"
_ZN7cutlass13device_kernelIN5flash11enable_sm90INS1_16FlashAttnFwdSm90INS1_25CollectiveMainloopFwdSm90ILi2EN4cute5tupleIJNS5_1CILi1EEES8_S8_EEENS6_IJNS7_ILi128EEENS7_ILi160EEESA_EEELi128ENS_12float_e4m3_tEfNS_4arch4Sm90ELb0ELb0ELb0ELb1ELb1ELb1ELb0ELb1ELb1ELb1ELb0ELb0EEENS1_21CollectiveEpilogueFwdINS6_IJSA_SA_SB_EEES9_NS_10bfloat16_tESF_Li256ELb1ELb1ELb0ELb1EEENS1_36VarlenDynamicPersistentTileSchedulerILi128ELi160ELi256ELi128ELb0ELb1ELb1ELb0ELb1ELb1EEEEEEEEEvNT_6ParamsE:
[----:B------:R-:W0:Y:S02]  /*0000*/  LDC R1, c[0x0][0x28] ;  /* 0x00000a00ff017b82 */ /* 0x000e240000000800 */
[----:B0-----:R-:W-:Y:S01]  /*0010*/  VIADD R1, R1, 0xffffffb0 ;  /* 0xffffffb001017836 */ /* 0x001fe20000000000 */
[----:B------:R-:W0:Y:S01]  /*0020*/  S2R R3, SR_TID.X ;  /* 0x0000000000037919 */ /* 0x000e220000002100 */
[----:B------:R-:W-:Y:S01]  /*0030*/  ELECT P0, URZ, PT ;  /* 0x00000000003f782f */ /* 0x000fe20003800000 */
[----:B------:R-:W-:Y:S01]  /*0040*/  BSSY B0, `(.L_x_7387) ;  /* 0x000000d000007945 */ /* 0x000fe20003800000 */
[----:B0-----:R-:W-:-:S05]  /*0050*/  SHF.R.U32.HI R0, RZ, 0x5, R3 ;  /* 0x00000005ff007819 */ /* 0x001fca0000011603 */
        /* <DEDUP_REMOVED lines=11> */
.L_x_7388:
[----:B------:R-:W-:Y:S05]  /*0110*/  BSYNC B0 ;  /* 0x0000000000007941 */ /* 0x000fea0003800000 */
.L_x_7387:
[----:B------:R-:W-:Y:S01]  /*0120*/  VOTEU.ANY UP0, P0 ;  /* 0x00000000003f7886 */ /* 0x000fe20000000100 */
[----:B------:R-:W0:Y:S01]  /*0130*/  SHFL.IDX PT, R2, R0, RZ, 0x1f ;  /* 0x00001fff00027589 */ /* 0x000e2200000e0000 */
[----:B------:R-:W-:Y:S01]  /*0140*/  UMOV UR4, 0x80 ;  /* 0x0000008000047882 */ /* 0x000fe20000000000 */
[----:B------:R-:W-:Y:S01]  /*0150*/  UMOV UR7, 0x100 ;  /* 0x0000010000077882 */ /* 0x000fe20000000000 */
[----:B------:R-:W-:Y:S01]  /*0160*/  SHF.R.U32.HI R3, RZ, 0x7, R3 ;  /* 0x00000007ff037819 */ /* 0x000fe20000011603 */
[----:B------:R-:W1:Y:S01]  /*0170*/  @UP0 S2UR UR8, SR_CgaCtaId ;  /* 0x00000000000809c3 */ /* 0x000e620000008800 */
[----:B------:R-:W-:Y:S01]  /*0180*/  @UP0 UMOV UR6, 0x400 ;  /* 0x0000040000060882 */ /* 0x000fe20000000000 */
[----:B------:R-:W-:-:S04]  /*0190*/  @UP0 UIADD3 UR4, -UR4, 0x100000, URZ ;  /* 0x0010000004040890 */ /* 0x000fc8000fffe13f */
[----:B------:R-:W-:Y:S02]  /*01a0*/  @UP0 USHF.L.U32 UR5, UR4, 0xb, URZ ;  /* 0x0000000b04050899 */ /* 0x000fe4000800063f */
[----:B------:R-:W-:Y:S01]  /*01b0*/  @UP0 USHF.L.U32 UR4, UR4, 0x1, URZ ;  /* 0x0000000104040899 */ /* 0x000fe2000800063f */
[----:B------:R-:W-:Y:S01]  /*01c0*/  VOTEU.ANY UP1, P0 ;  /* 0x00000000003f7886 */ /* 0x000fe20000020100 */
[----:B0-----:R-:W-:Y:S02]  /*01d0*/  ISETP.NE.AND P1, PT, R2, RZ, PT ;  /* 0x000000ff0200720c */ /* 0x001fe40003f25270 */
[----:B------:R0:W2:Y:S01]  /*01e0*/  SHFL.IDX PT, R2, R3, RZ, 0x1f ;  /* 0x00001fff03027589 */ /* 0x0000a200000e0000 */
[----:B-1----:R-:W-:Y:S02]  /*01f0*/  @UP0 ULEA UR8, UR8, UR6, 0x18 ;  /* 0x0000000608080291 */ /* 0x002fe4000f8ec03f */
[----:B------:R-:W-:-:S04]  /*0200*/  @UP0 UIADD3 UR6, -UR7, 0x100000, URZ ;  /* 0x0010000007060890 */ /* 0x000fc8000fffe13f */
[----:B------:R-:W-:Y:S02]  /*0210*/  @UP0 USHF.L.U32 UR7, UR6, 0xb, URZ ;  /* 0x0000000b06070899 */ /* 0x000fe4000800063f */
[----:B------:R-:W-:Y:S01]  /*0220*/  @UP0 USHF.L.U32 UR6, UR6, 0x1, URZ ;  /* 0x0000000106060899 */ /* 0x000fe2000800063f */
[----:B------:R-:W-:Y:S01]  /*0230*/  VOTEU.ANY UP0, P0 ;  /* 0x00000000003f7886 */ /* 0x000fe20000000100 */
[----:B------:R-:W1:Y:S04]  /*0240*/  FENCE.VIEW.ASYNC.S ;  /* 0x00000000000073c6 */ /* 0x000e680000000000 */
[----:B-1----:R0:W1:Y:S06]  /*0250*/  @UP0 SYNCS.EXCH.64 URZ, [UR8+0x22800], UR4 ;  /* 0x02280004083f05b2 */ /* 0x00206c0008000100 */
[----:B------:R0:W3:Y:S02]  /*0260*/  @UP1 SYNCS.EXCH.64 URZ, [UR8+0x22820], UR6 ;  /* 0x02282006083f15b2 */ /* 0x0000e40008000100 */
        /* <DEDUP_REMOVED lines=17> */
[----:B------:R0:W0:Y:S01]  /*0380*/  SYNCS.EXCH.64 URZ, [UR8+0x22848], UR6 ;  /* 0x02284806083f75b2 */ /* 0x0000220008000100 */
[----:B------:R-:W-:Y:S01]  /*0390*/  NOP ;  /* 0x0000000000007918 */ /* 0x000fe20000000000 */
.L_x_7389:
        /* <DEDUP_REMOVED lines=22> */
.L_x_7390:
        /* <DEDUP_REMOVED lines=18> */
.L_x_7391:
        /* <DEDUP_REMOVED lines=22> */
.L_x_7392:
[----:B------:R-:W5:Y:S01]  /*0780*/  SHFL.IDX PT, R4, R0, RZ, 0x1f ;  /* 0x00001fff00047589 */ /* 0x000f6200000e0000 */
[----:B------:R-:W-:Y:S01]  /*0790*/  NOP ;  /* 0x0000000000007918 */ /* 0x000fe20000000000 */
[----:B------:R-:W0:Y:S01]  /*07a0*/  S2R R3, SR_CgaCtaId ;  /* 0x0000000000037919 */ /* 0x000e220000008800 */
        /* <DEDUP_REMOVED lines=20> */
.L_x_7393:
[----:B--2---:R-:W-:Y:S01]  /*08f0*/  ISETP.NE.AND P0, PT, R2, RZ, PT ;  /* 0x000000ff0200720c */ /* 0x004fe20003f05270 */
[----:B------:R-:W-:Y:S01]  /*0900*/  IMAD.MOV.U32 R2, RZ, RZ, 0x1 ;  /* 0x00000001ff027424 */ /* 0x000fe200078e00ff */
[----:B------:R-:W-:Y:S01]  /*0910*/  NOP ;  /* 0x0000000000007918 */ /* 0x000fe20000000000 */
[----:B------:R-:W-:Y:S01]  /*0920*/  ULDC.64 UR60, c[0x0][0x208] ;  /* 0x00008200003c7ab9 */ /* 0x000fe20000000a00 */
[----:B------:R-:W-:Y:S02]  /*0930*/  BSSY B8, `(.L_x_7394) ;  /* 0x0001e5c000087945 */ /* 0x000fe40003800000 */
[----:B------:R-:W-:-:S05]  /*0940*/  SEL R2, R2, 0x2, !P0 ;  /* 0x0000000202027807 */ /* 0x000fca0004000000 */
[----:B------:R2:W-:Y:S01]  /*0950*/  STL [R1+0x20], R2 ;  /* 0x0000200201007387 */ /* 0x0005e20000100800 */
[----:B01-34-:R-:W-:Y:S06]  /*0960*/  BAR.SYNC.DEFER_BLOCKING 0x0 ;  /* 0x0000000000007b1d */ /* 0x01bfec0000010000 */
[----:B------:R-:W-:Y:S05]  /*0970*/  @!P0 BRA `(.L_x_7395) ;  /* 0x0000016800248947 */ /* 0x000fea0003800000 */
.L_x_7396:
[----:B------:R-:W-:-:S08]  /*0980*/  NOP ;  /* 0x0000000000007918 */ /* 0x000fd00000000000 */
[----:B------:R-:W0:Y:S02]  /*0990*/  USETMAXREG.TRY_ALLOC.CTAPOOL UP0, 0xe8 ;  /* 0x000000e8000079c8 */ /* 0x000e240008000600 */
[----:B0-----:R-:W-:-:S13]  /*09a0*/  PLOP3.LUT P0, PT, PT, PT, UP0, 0x80, 0x0 ;  /* 0x000000000000781c */ /* 0x001fda0003f0f008 */
[----:B------:R-:W-:Y:S05]  /*09b0*/  @!P0 BRA `(.L_x_7396) ;  /* 0xfffffffc00f08947 */ /* 0x000fea000383ffff */
[----:B------:R-:W2:Y:S01]  /*09c0*/  S2R R0, SR_TID.X ;  /* 0x0000000000007919 */ /* 0x000ea20000002100 */
[----:B------:R-:W-:Y:S01]  /*09d0*/  MOV R18, 0x400 ;  /* 0x0000040000127802 */ /* 0x000fe20000000f00 */
[----:B------:R-:W-:Y:S01]  /*09e0*/  ULDC UR4, c[0x0][0xc3c] ;  /* 0x00030f0000047ab9 */ /* 0x000fe20000000800 */
[----:B--2---:R-:W-:Y:S02]  /*09f0*/  SHF.R.U32.HI R2, RZ, 0x7, R0 ;  /* 0x00000007ff027819 */ /* 0x004fe40000011600 */
[----:B------:R-:W0:Y:S01]  /*0a00*/  S2R R0, SR_CgaCtaId ;  /* 0x0000000000007919 */ /* 0x000e220000008800 */
[----:B------:R-:W-:Y:S06]  /*0a10*/  BAR.ARV 0x8, 0x180 ;  /* 0x0206000000007b1d */ /* 0x000fec0000002000 */
[----:B------:R-:W-:-:S13]  /*0a20*/  ISETP.NE.AND P0, PT, R2, 0x1, PT ;  /* 0x000000010200780c */ /* 0x000fda0003f05270 */
[----:B------:R-:W-:Y:S08]  /*0a30*/  @!P0 BAR.ARV 0x9, 0x100 ;  /* 0x0244000000008b1d */ /* 0x000ff00000002000 */
[----:B------:R-:W-:Y:S01]  /*0a40*/  BAR.SYNC.DEFER_BLOCKING 0x5, 0x180 ;  /* 0x0146000000007b1d */ /* 0x000fe20000010000 */
[----:B0-----:R-:W-:-:S05]  /*0a50*/  LEA R18, R0, R18, 0x18 ;  /* 0x0000001200127211 */ /* 0x001fca00078ec0ff */
[----:B------:R-:W0:Y:S02]  /*0a60*/  LDS.128 R168, [R18+0x228d0] ;  /* 0x0228d00012a87984 */ /* 0x000e240000000c00 */
[----:B------:R-:W-:Y:S06]  /*0a70*/  BAR.ARV 0x4, 0x180 ;  /* 0x0106000000007b1d */ /* 0x000fec0000002000 */
[----:B0-----:R-:W-:-:S13]  /*0a80*/  ISETP.GE.AND P0, PT, R171, UR4, PT ;  /* 0x00000004ab007c0c */ /* 0x001fda000bf06270 */
[----:B------:R-:W-:Y:S05]  /*0a90*/  @P0 BRA `(.L_x_7397) ;  /* 0x000001e400140947 */ /* 0x000fea0003800000 */
[----:B------:R-:W2:Y:S01]  /*0aa0*/  LDL R12, [R1+0x20] ;  /* 0x00002000010c7983 */ /* 0x000ea20000100800 */
[----:B------:R-:W0:Y:S02]  /*0ab0*/  S2R R0, SR_TID.X ;  /* 0x0000000000007919 */ /* 0x000e240000002100 */
[----:B0-----:R-:W-:-:S05]  /*0ac0*/  VIADD R11, R0, 0xffffff80 ;  /* 0xffffff80000b7836 */ /* 0x001fca0000000000 */
[----:B------:R-:W-:-:S04]  /*0ad0*/  SHF.R.S32.HI R0, RZ, 0x1f, R11 ;  /* 0x0000001fff007819 */ /* 0x000fc8000001140b */
[----:B------:R-:W-:-:S04]  /*0ae0*/  LEA.HI R2, R0, R11, RZ, 0x7 ;  /* 0x0000000b00027211 */ /* 0x000fc800078f38ff */
[----:B------:R-:W-:-:S05]  /*0af0*/  LOP3.LUT R217, R2, 0xffffff80, RZ, 0xc0, !PT ;  /* 0xffffff8002d97812 */ /* 0x000fca00078ec0ff */
[----:B------:R-:W-:Y:S01]  /*0b00*/  IMAD.IADD R217, R11, 0x1, -R217 ;  /* 0x000000010bd97824 */ /* 0x000fe200078e0ad9 */
[----:B------:R-:W-:-:S04]  /*0b10*/  LEA.HI R4, R0, R11, RZ, 0x4 ;  /* 0x0000000b00047211 */ /* 0x000fc800078f20ff */
[----:B------:R-:W-:Y:S02]  /*0b20*/  SHF.R.S32.HI R8, RZ, 0x1f, R217 ;  /* 0x0000001fff087819 */ /* 0x000fe400000114d9 */
[----:B------:R-:W-:Y:S02]  /*0b30*/  SHF.R.S32.HI R5, RZ, 0x4, R4 ;  /* 0x00000004ff057819 */ /* 0x000fe40000011404 */
[----:B------:R-:W-:Y:S02]  /*0b40*/  LEA.HI R7, R8, R217, RZ, 0x2 ;  /* 0x000000d908077211 */ /* 0x000fe400078f10ff */
[----:B------:R-:W-:Y:S02]  /*0b50*/  LEA.HI R3, R4, R5, RZ, 0x1 ;  /* 0x0000000504037211 */ /* 0x000fe400078f08ff */
[--C-:B------:R-:W-:Y:S02]  /*0b60*/  SHF.R.S32.HI R9, RZ, 0x2, R7.reuse ;  /* 0x00000002ff097819 */ /* 0x100fe40000011407 */
[----:B------:R-:W-:-:S04]  /*0b70*/  SHF.R.S32.HI R6, RZ, 0x1f, R7 ;  /* 0x0000001fff067819 */ /* 0x000fc80000011407 */
[----:B------:R-:W-:Y:S02]  /*0b80*/  LEA.HI R10, R6, R9, RZ, 0x3 ;  /* 0x00000009060a7211 */ /* 0x000fe400078f18ff */
[----:B------:R-:W-:Y:S02]  /*0b90*/  LOP3.LUT R6, R3, 0x1ffffffe, RZ, 0xc0, !PT ;  /* 0x1ffffffe03067812 */ /* 0x000fe400078ec0ff */
[----:B------:R-:W-:Y:S02]  /*0ba0*/  LEA.HI R3, R0, R11, RZ, 0x5 ;  /* 0x0000000b00037211 */ /* 0x000fe400078f28ff */
[----:B------:R-:W-:Y:S02]  /*0bb0*/  SHF.R.S32.HI R229, RZ, 0x7, R2 ;  /* 0x00000007ffe57819 */ /* 0x000fe40000011402 */
[----:B------:R-:W-:Y:S01]  /*0bc0*/  LOP3.LUT R4, R4, 0x3fffff0, RZ, 0xc0, !PT ;  /* 0x03fffff004047812 */ /* 0x000fe200078ec0ff */
[----:B------:R-:W-:Y:S01]  /*0bd0*/  IMAD.SHL.U32 R3, R3, 0x20, RZ ;  /* 0x0000002003037824 */ /* 0x000fe200078e00ff */
[----:B------:R-:W-:-:S02]  /*0be0*/  LOP3.LUT R10, R10, 0xfffffff8, RZ, 0xc0, !PT ;  /* 0xfffffff80a0a7812 */ /* 0x000fc400078ec0ff */
[----:B------:R-:W-:Y:S02]  /*0bf0*/  LEA.HI R2, R2, R229, RZ, 0x1 ;  /* 0x000000e502027211 */ /* 0x000fe400078f08ff */
[----:B------:R-:W-:Y:S01]  /*0c00*/  LEA.HI R8, R8, R217, RZ, 0x5 ;  /* 0x000000d908087211 */ /* 0x000fe200078f28ff */
[----:B------:R-:W-:Y:S01]  /*0c10*/  IMAD.IADD R4, R11, 0x1, -R4 ;  /* 0x000000010b047824 */ /* 0x000fe200078e0a04 */
[----:B------:R-:W-:Y:S01]  /*0c20*/  LOP3.LUT R203, R3, 0xfffffc00, RZ, 0xc0, !PT ;  /* 0xfffffc0003cb7812 */ /* 0x000fe200078ec0ff */
[----:B------:R-:W-:Y:S01]  /*0c30*/  IMAD.IADD R9, R9, 0x1, -R10 ;  /* 0x0000000109097824 */ /* 0x000fe200078e0a0a */
[----:B------:R-:W-:Y:S02]  /*0c40*/  SHF.R.S32.HI R8, RZ, 0x5, R8 ;  /* 0x00000005ff087819 */ /* 0x000fe40000011408 */
[----:B------:R-:W-:Y:S02]  /*0c50*/  LOP3.LUT R2, R2, 0x3fffffe, RZ, 0xc0, !PT ;  /* 0x03fffffe02027812 */ /* 0x000fe400078ec0ff */
[----:B------:R-:W-:Y:S01]  /*0c60*/  IADD3 R6, R5, -R6, RZ ;  /* 0x8000000605067210 */ /* 0x000fe20007ffe0ff */
[----:B------:R-:W-:Y:S01]  /*0c70*/  IMAD R9, R8, 0x10, R9 ;  /* 0x0000001008097824 */ /* 0x000fe200078e0209 */
[----:B------:R-:W-:Y:S01]  /*0c80*/  LEA R3, R4, R203, 0x6 ;  /* 0x000000cb04037211 */ /* 0x000fe200078e30ff */
[----:B------:R-:W-:Y:S01]  /*0c90*/  IMAD.IADD R2, R229, 0x1, -R2 ;  /* 0x00000001e5027824 */ /* 0x000fe200078e0a02 */
[----:B------:R-:W-:-:S03]  /*0ca0*/  LOP3.LUT R10, R7, 0x7ffffffc, RZ, 0xc0, !PT ;  /* 0x7ffffffc070a7812 */ /* 0x000fc600078ec0ff */
[----:B------:R-:W-:Y:S01]  /*0cb0*/  IMAD R4, R6, 0x8, R3 ;  /* 0x0000000806047824 */ /* 0x000fe200078e0203 */
[----:B------:R-:W-:Y:S01]  /*0cc0*/  LEA R6, R2, R9, 0x6 ;  /* 0x0000000902067211 */ /* 0x000fe200078e30ff */
[----:B------:R-:W-:Y:S01]  /*0cd0*/  IMAD.MOV.U32 R5, RZ, RZ, -0x2 ;  /* 0xfffffffeff057424 */ /* 0x000fe200078e00ff */
[----:B------:R-:W-:Y:S01]  /*0ce0*/  LEA.HI R2, R0, R11, RZ, 0x2 ;  /* 0x0000000b00027211 */ /* 0x000fe200078f10ff */
[----:B------:R-:W-:-:S03]  /*0cf0*/  IMAD.IADD R10, R217, 0x1, -R10 ;  /* 0x00000001d90a7824 */ /* 0x000fc600078e0a0a */
[--C-:B------:R-:W-:Y:S01]  /*0d00*/  SHF.R.S32.HI R194, RZ, 0x2, R2.reuse ;  /* 0x00000002ffc27819 */ /* 0x100fe20000011402 */
[----:B------:R-:W-:Y:S01]  /*0d10*/  IMAD R3, R10, R5, 0xa0 ;  /* 0x000000a00a037424 */ /* 0x000fe200078e0205 */
[----:B------:R-:W-:Y:S01]  /*0d20*/  STL [R1+0x14], R4 ;  /* 0x0000140401007387 */ /* 0x000fe20000100800 */
[----:B------:R-:W-:Y:S02]  /*0d30*/  LEA.HI R0, R0, R11, RZ, 0x3 ;  /* 0x0000000b00007211 */ /* 0x000fe400078f18ff */
[----:B------:R-:W-:Y:S01]  /*0d40*/  VIADD R221, R194, 0x40 ;  /* 0x00000040c2dd7836 */ /* 0x000fe20000000000 */
[----:B------:R0:W-:Y:S01]  /*0d50*/  STL [R1+0x10], R3 ;  /* 0x0000100301007387 */ /* 0x0001e20000100800 */
[----:B------:R-:W-:Y:S02]  /*0d60*/  LOP3.LUT R228, R2, 0xfffffffc, RZ, 0xc0, !PT ;  /* 0xfffffffc02e47812 */ /* 0x000fe400078ec0ff */
[----:B------:R-:W-:Y:S02]  /*0d70*/  LOP3.LUT R209, R0, 0xfffffff8, RZ, 0xc0, !PT ;  /* 0xfffffff800d17812 */ /* 0x000fe400078ec0ff */
[----:B0-----:R-:W-:-:S02]  /*0d80*/  SHF.R.S32.HI R3, RZ, 0x1f, R2 ;  /* 0x0000001fff037819 */ /* 0x001fc40000011402 */
[----:B------:R-:W-:Y:S01]  /*0d90*/  SHF.R.S32.HI R2, RZ, 0x1f, R221 ;  /* 0x0000001fff027819 */ /* 0x000fe200000114dd */
[----:B------:R-:W-:Y:S01]  /*0da0*/  IMAD.IADD R228, R11, 0x1, -R228 ;  /* 0x000000010be47824 */ /* 0x000fe200078e0ae4 */
[----:B------:R-:W-:Y:S02]  /*0db0*/  LEA.HI R3, R3, R194, RZ, 0x3 ;  /* 0x000000c203037211 */ /* 0x000fe400078f18ff */
[----:B------:R-:W-:Y:S01]  /*0dc0*/  IADD3 R209, R11, -R209, RZ ;  /* 0x800000d10bd17210 */ /* 0x000fe20007ffe0ff */
[----:B------:R-:W-:Y:S01]  /*0dd0*/  IMAD.SHL.U32 R200, R221, 0x80, RZ ;  /* 0x00000080ddc87824 */ /* 0x000fe200078e00ff */
[----:B------:R-:W-:Y:S02]  /*0de0*/  LEA.HI R2, R2, R221, RZ, 0x3 ;  /* 0x000000dd02027211 */ /* 0x000fe400078f18ff */
[----:B------:R-:W-:Y:S02]  /*0df0*/  LOP3.LUT R3, R3, 0xfffffff8, RZ, 0xc0, !PT ;  /* 0xfffffff803037812 */ /* 0x000fe400078ec0ff */
[----:B------:R-:W-:Y:S01]  /*0e00*/  SHF.R.S32.HI R216, RZ, 0x3, R0 ;  /* 0x00000003ffd87819 */ /* 0x000fe20000011400 */
[----:B------:R-:W-:Y:S01]  /*0e10*/  IMAD.SHL.U32 R202, R209, 0x8, RZ ;  /* 0x00000008d1ca7824 */ /* 0x000fe200078e00ff */
[C---:B------:R-:W-:Y:S01]  /*0e20*/  LEA.HI R0, R228.reuse, R228, RZ, 0x1 ;  /* 0x000000e4e4007211 */ /* 0x040fe200078f08ff */
[----:B------:R-:W-:Y:S01]  /*0e30*/  IMAD.SHL.U32 R16, R228, 0x10, RZ ;  /* 0x00000010e4107824 */ /* 0x000fe200078e00ff */
[----:B------:R-:W-:Y:S01]  /*0e40*/  LOP3.LUT R200, R200, 0x380, RZ, 0xc0, !PT ;  /* 0x00000380c8c87812 */ /* 0x000fe200078ec0ff */
[----:B------:R-:W-:-:S02]  /*0e50*/  IMAD.SHL.U32 R2, R2, 0x80, RZ ;  /* 0x0000008002027824 */ /* 0x000fc400078e00ff */
[----:B------:R-:W-:Y:S01]  /*0e60*/  IMAD.IADD R204, R194, 0x1, -R3 ;  /* 0x00000001c2cc7824 */ /* 0x000fe200078e0a03 */
[----:B------:R-:W-:Y:S01]  /*0e70*/  LOP3.LUT R3, R0, 0x1ffffffe, RZ, 0xc0, !PT ;  /* 0x1ffffffe00037812 */ /* 0x000fe200078ec0ff */
[----:B------:R-:W-:Y:S01]  /*0e80*/  VIADD R208, R202, 0x40 ;  /* 0x00000040cad07836 */ /* 0x000fe20000000000 */
[----:B------:R-:W-:Y:S02]  /*0e90*/  SHF.R.S32.HI R0, RZ, 0x1f, R202 ;  /* 0x0000001fff007819 */ /* 0x000fe400000114ca */
[----:B------:R-:W-:Y:S02]  /*0ea0*/  SHF.R.U32.HI R5, RZ, 0x3, R200 ;  /* 0x00000003ff057819 */ /* 0x000fe400000116c8 */
[----:B------:R-:W-:Y:S02]  /*0eb0*/  LOP3.LUT R0, R200, 0x70, R16, 0xf8, !PT ;  /* 0x00000070c8007812 */ /* 0x000fe400078ef810 */
[----:B------:R-:W-:Y:S01]  /*0ec0*/  LOP3.LUT R205, R2, 0xfffffc00, RZ, 0xc0, !PT ;  /* 0xfffffc0002cd7812 */ /* 0x000fe200078ec0ff */
[----:B------:R-:W-:-:S03]  /*0ed0*/  IMAD.IADD R3, R228, 0x1, -R3 ;  /* 0x00000001e4037824 */ /* 0x000fc600078e0a03 */
[----:B------:R-:W-:Y:S02]  /*0ee0*/  LOP3.LUT R219, R205, R0, R5, 0xf6, !PT ;  /* 0x00000000cddb7212 */ /* 0x000fe400078ef605 */
[----:B------:R-:W-:Y:S01]  /*0ef0*/  SHF.R.S32.HI R0, RZ, 0x1f, R208 ;  /* 0x0000001fff007819 */ /* 0x000fe200000114d0 */
[----:B------:R-:W-:Y:S01]  /*0f00*/  IMAD R0, R3, 0x8, R6 ;  /* 0x0000000803007824 */ /* 0x000fe200078e0206 */
[----:B------:R0:W-:Y:S01]  /*0f10*/  STL [R1+0x8], R6 ;  /* 0x0000080601007387 */ /* 0x0001e20000100800 */
[----:B------:R-:W-:-:S03]  /*0f20*/  VIADD R227, R194, 0x80 ;  /* 0x00000080c2e37836 */ /* 0x000fc60000000000 */
[----:B------:R0:W-:Y:S02]  /*0f30*/  STL [R1+0xc], R0 ;  /* 0x00000c0001007387 */ /* 0x0001e40000100800 */
[----:B------:R-:W-:Y:S01]  /*0f40*/  SHF.R.S32.HI R4, RZ, 0x1f, R227 ;  /* 0x0000001fff047819 */ /* 0x000fe200000114e3 */
[----:B------:R-:W-:-:S03]  /*0f50*/  IMAD.SHL.U32 R22, R228, 0x8, RZ ;  /* 0x00000008e4167824 */ /* 0x000fc600078e00ff */
[----:B------:R-:W-:Y:S01]  /*0f60*/  LEA.HI R4, R4, R227, RZ, 0x3 ;  /* 0x000000e304047211 */ /* 0x000fe200078f18ff */
[----:B------:R-:W-:Y:S01]  /*0f70*/  VIADD R19, R16, 0x40 ;  /* 0x0000004010137836 */ /* 0x000fe20000000000 */
[----:B------:R-:W-:Y:S02]  /*0f80*/  SHF.L.U32 R201, R227, 0x7, RZ ;  /* 0x00000007e3c97819 */ /* 0x000fe400000006ff */
[----:B------:R-:W-:Y:S01]  /*0f90*/  IADD3 R195, R22, 0x20, RZ ;  /* 0x0000002016c37810 */ /* 0x000fe20007ffe0ff */
[----:B------:R-:W-:Y:S01]  /*0fa0*/  IMAD.SHL.U32 R4, R4, 0x80, RZ ;  /* 0x0000008004047824 */ /* 0x000fe200078e00ff */
[----:B------:R-:W-:Y:S01]  /*0fb0*/  CS2R R196, SRZ ;  /* 0x0000000000c47805 */ /* 0x000fe2000001ff00 */
[----:B------:R-:W-:Y:S01]  /*0fc0*/  IMAD.MOV.U32 R213, RZ, RZ, RZ ;  /* 0x000000ffffd57224 */ /* 0x000fe200078e00ff */
[----:B------:R-:W-:Y:S01]  /*0fd0*/  LOP3.LUT R201, R201, 0x380, RZ, 0xc0, !PT ;  /* 0x00000380c9c97812 */ /* 0x000fe200078ec0ff */
[----:B------:R-:W-:Y:S01]  /*0fe0*/  IMAD.MOV.U32 R192, RZ, RZ, RZ ;  /* 0x000000ffffc07224 */ /* 0x000fe200078e00ff */
[----:B------:R-:W-:Y:S01]  /*0ff0*/  SHF.R.S32.HI R17, RZ, 0x1f, R16 ;  /* 0x0000001fff117819 */ /* 0x000fe20000011410 */
[----:B------:R-:W-:Y:S01]  /*1000*/  IMAD.MOV.U32 R199, RZ, RZ, RZ ;  /* 0x000000ffffc77224 */ /* 0x000fe200078e00ff */
[----:B------:R-:W-:-:S02]  /*1010*/  SHF.R.S32.HI R193, RZ, 0x1f, R19 ;  /* 0x0000001fffc17819 */ /* 0x000fc40000011413 */
[----:B------:R-:W-:Y:S02]  /*1020*/  SHF.R.S32.HI R218, RZ, 0x1f, R195 ;  /* 0x0000001fffda7819 */ /* 0x000fe400000114c3 */
[----:B------:R-:W-:Y:S02]  /*1030*/  LOP3.LUT R206, R4, 0xfffffc00, RZ, 0xc0, !PT ;  /* 0xfffffc0004ce7812 */ /* 0x000fe400078ec0ff */
[----:B------:R-:W-:Y:S02]  /*1040*/  IADD3 R219, R18, R219, RZ ;  /* 0x000000db12db7210 */ /* 0x000fe40007ffe0ff */
[----:B0-2---:R-:W-:-:S07]  /*1050*/  LOP3.LUT R198, R12, 0x1, RZ, 0xfc, !PT ;  /* 0x000000010cc67812 */ /* 0x005fce00078efcff */
.L_x_7561:
[----:B0--3--:R-:W0:Y:S02]  /*1060*/  LDC.64 R2, c[0x0][0xc88] ;  /* 0x00032200ff027b82 */ /* 0x009e240000000a00 */
        /* <DEDUP_REMOVED lines=8> */
[----:B------:R-:W-:Y:S01]  /*10f0*/  ISETP.NE.U32.AND P0, PT, RZ, UR6, PT ;  /* 0x00000006ff007c0c */ /* 0x000fe2000bf05070 */
[----:B------:R-:W-:Y:S01]  /*1100*/  IMAD.MOV.U32 R87, RZ, RZ, RZ ;  /* 0x000000ffff577224 */ /* 0x000fe200078e00ff */
[----:B------:R-:W-:-:S02]  /*1110*/  ISETP.NE.AND.EX P1, PT, RZ, UR5, PT, P1 ;  /* 0x00000005ff007c0c */ /* 0x000fc4000bf25310 */
[----:B------:R-:W-:Y:S02]  /*1120*/  ISETP.NE.AND.EX P0, PT, RZ, UR7, PT, P0 ;  /* 0x00000007ff007c0c */ /* 0x000fe4000bf05300 */
[----:B--2---:R-:W-:Y:S01]  /*1130*/  SHF.R.S32.HI R214, RZ, 0x1f, R207 ;  /* 0x0000001fffd67819 */ /* 0x004fe200000114cf */
[----:B------:R-:W-:-:S08]  /*1140*/  IMAD.SHL.U32 R211, R207, 0x4, RZ ;  /* 0x00000004cfd37824 */ /* 0x000fd000078e00ff */
[C---:B------:R-:W-:Y:S02]  /*1150*/  @P1 LEA R4, P2, R207.reuse, UR4, 0x2 ;  /* 0x00000004cf041c11 */ /* 0x040fe4000f8410ff */
[C-C-:B------:R-:W-:Y:S02]  /*1160*/  SHF.L.U64.HI R212, R207.reuse, 0x2, R214.reuse ;  /* 0x00000002cfd47819 */ /* 0x140fe400000102d6 */
[----:B----4-:R-:W-:Y:S02]  /*1170*/  @P1 LEA.HI.X R5, R207, UR5, R214, 0x2, P2 ;  /* 0x00000005cf051c11 */ /* 0x010fe400090f14d6 */
[----:B------:R-:W-:Y:S01]  /*1180*/  ISETP.NE.U32.AND P2, PT, RZ, UR8, PT ;  /* 0x00000008ff007c0c */ /* 0x000fe2000bf45070 */
[----:B------:R-:W-:Y:S01]  /*1190*/  ULDC UR4, c[0x0][0x288] ;  /* 0x0000a20000047ab9 */ /* 0x000fe20000000800 */
[----:B------:R-:W-:Y:S01]  /*11a0*/  IADD3 R6, P3, R211, UR6, RZ ;  /* 0x00000006d3067c10 */ /* 0x000fe2000ff7e0ff */
[----:B------:R0:W5:Y:S01]  /*11b0*/  @P1 LDG.E R9, desc[UR60][R4.64] ;  /* 0x0000003c04091981 */ /* 0x000162000c1e1900 */
[----:B------:R-:W-:-:S02]  /*11c0*/  ISETP.NE.AND.EX P2, PT, RZ, UR9, PT, P2 ;  /* 0x00000009ff007c0c */ /* 0x000fc4000bf45320 */
[----:B------:R-:W-:Y:S01]  /*11d0*/  MOV R25, UR4 ;  /* 0x0000000400197c02 */ /* 0x000fe20008000f00 */
[----:B------:R-:W-:Y:S01]  /*11e0*/  ULDC.64 UR4, c[0x0][0x418] ;  /* 0x0001060000047ab9 */ /* 0x000fe20000000a00 */
[----:B------:R-:W-:-:S05]  /*11f0*/  IADD3.X R7, R212, UR7, RZ, P3, !PT ;  /* 0x00000007d4077c10 */ /* 0x000fca0009ffe4ff */
[----:B------:R0:W5:Y:S04]  /*1200*/  @P0 LDG.E R87, desc[UR60][R6.64] ;  /* 0x0000003c06570981 */ /* 0x000168000c1e1900 */
[----:B------:R-:W-:-:S04]  /*1210*/  @P2 IADD3 R2, P1, R211, UR8, RZ ;  /* 0x00000008d3022c10 */ /* 0x000fc8000ff3e0ff */
        /* <DEDUP_REMOVED lines=22> */
.L_x_7398:
[----:B------:R-:W-:Y:S01]  /*1380*/  ULDC.64 UR4, c[0x0][0xa20] ;  /* 0x0002880000047ab9 */ /* 0x000fe20000000a00 */
[----:B------:R-:W-:Y:S01]  /*1390*/  MOV R215, R169 ;  /* 0x000000a900d77202 */ /* 0x000fe20000000f00 */
        /* <DEDUP_REMOVED lines=8> */
.L_x_7399:
[----:B------:R-:W-:Y:S05]  /*1420*/  @!P0 BRA `(.L_x_7400) ;  /* 0x00000000000c8947 */ /* 0x000fea0003800000 */
[----:B------:R-:W2:Y:S04]  /*1430*/  LDG.E R3, desc[UR60][R6.64] ;  /* 0x0000003c06037981 */ /* 0x000ea8000c1e1900 */
[----:B------:R-:W2:Y:S02]  /*1440*/  LDG.E R28, desc[UR60][R6.64+0x4] ;  /* 0x0000043c061c7981 */ /* 0x000ea4000c1e1900 */
[----:B--2---:R-:W-:-:S07]  /*1450*/  IMAD.IADD R28, R28, 0x1, -R3 ;  /* 0x000000011c1c7824 */ /* 0x004fce00078e0a03 */
.L_x_7400:
        /* <DEDUP_REMOVED lines=8> */
[----:B------:R0:W2:Y:S01]  /*14e0*/  @P0 LDG.E R7, desc[UR60][R2.64+0x4] ;  /* 0x0000043c02070981 */ /* 0x0000a2000c1e1900 */
[----:B------:R-:W-:Y:S01]  /*14f0*/  ISETP.NE.U32.AND P1, PT, RZ, UR4, PT ;  /* 0x00000004ff007c0c */ /* 0x000fe2000bf25070 */
[----:B------:R-:W-:-:S03]  /*1500*/  IMAD.MOV.U32 R24, RZ, RZ, R28 ;  /* 0x000000ffff187224 */ /* 0x000fc600078e001c */
[----:B------:R-:W-:Y:S01]  /*1510*/  ISETP.NE.AND.EX P1, PT, RZ, UR5, PT, P1 ;  /* 0x00000005ff007c0c */ /* 0x000fe2000bf25310 */
[----:B0-----:R-:W-:-:S12]  /*1520*/  IMAD.MOV R2, RZ, RZ, -R9 ;  /* 0x000000ffff027224 */ /* 0x001fd800078e0a09 */
[----:B------:R-:W-:-:S04]  /*1530*/  @P1 IADD3 R4, P2, R211, UR4, RZ ;  /* 0x00000004d3041c10 */ /* 0x000fc8000ff5e0ff */
[----:B------:R-:W-:Y:S02]  /*1540*/  @P1 IADD3.X R5, R212, UR5, RZ, P2, !PT ;  /* 0x00000005d4051c10 */ /* 0x000fe400097fe4ff */
[----:B------:R-:W-:-:S03]  /*1550*/  VIMNMX R2, RZ, R2, !PT ;  /* 0x00000002ff027248 */ /* 0x000fc60007fe0100 */
[----:B------:R0:W5:Y:S01]  /*1560*/  @P1 LDG.E R24, desc[UR60][R4.64] ;  /* 0x0000003c04181981 */ /* 0x000162000c1e1900 */
[----:B--2---:R-:W-:-:S05]  /*1570*/  @P0 IADD3 R48, -R0, R7, RZ ;  /* 0x0000000700300210 */ /* 0x004fca0007ffe1ff */
[----:B------:R-:W-:-:S04]  /*1580*/  IMAD.IADD R72, R9, 0x1, R48 ;  /* 0x0000000109487824 */ /* 0x000fc800078e0230 */
[----:B------:R-:W-:-:S04]  /*1590*/  VIADD R0, R72, 0x9f ;  /* 0x0000009f48007836 */ /* 0x000fc80000000000 */
[----:B------:R-:W-:-:S05]  /*15a0*/  IMAD.HI R0, R0, 0x66666667, RZ ;  /* 0x6666666700007827 */ /* 0x000fca00078e02ff */
[----:B------:R-:W-:-:S04]  /*15b0*/  SHF.R.U32.HI R3, RZ, 0x1f, R0 ;  /* 0x0000001fff037819 */ /* 0x000fc80000011600 */
[----:B------:R-:W-:-:S05]  /*15c0*/  LEA.HI.SX32 R120, R0, R3, 0x1a ;  /* 0x0000000300787211 */ /* 0x000fca00078fd2ff */
[----:B------:R-:W-:-:S05]  /*15d0*/  IMAD R3, R120, 0xa0, -R9 ;  /* 0x000000a078037824 */ /* 0x000fca00078e0a09 */
[----:B0-----:R-:W-:-:S04]  /*15e0*/  VIMNMX R5, R3, R48, PT ;  /* 0x0000003003057248 */ /* 0x001fc80003fe0100 */
        /* <DEDUP_REMOVED lines=24> */
[----:B------:R-:W-:Y:S01]  /*1770*/  IMAD.U32 R6, RZ, RZ, UR4 ;  /* 0x00000004ff067e24 */ /* 0x000fe2000f8e00ff */
[----:B------:R-:W-:Y:S01]  /*1780*/  MOV R13, RZ ;  /* 0x000000ff000d7202 */ /* 0x000fe20000000f00 */
[----:B------:R-:W-:-:S02]  /*1790*/  IMAD.U32 R11, RZ, RZ, UR7 ;  /* 0x00000007ff0b7e24 */ /* 0x000fc4000f8e00ff */
[----:B------:R-:W-:Y:S02]  /*17a0*/  IMAD.MOV.U32 R8, RZ, RZ, 0x70 ;  /* 0x00000070ff087424 */ /* 0x000fe400078e00ff */
[----:B0-----:R-:W-:-:S07]  /*17b0*/  IMAD.MOV.U32 R12, RZ, RZ, 0x1 ;  /* 0x00000001ff0c7424 */ /* 0x001fce00078e00ff */
[----:B------:R-:W-:-:S07]  /*17c0*/  LEPC R20, `(.L_x_7403) ;  /* 0x000000001014794e */ /* 0x000fce0000000000 */
[----:B-1---5:R-:W-:Y:S05]  /*17d0*/  CALL.ABS.NOINC R14 ;  /* 0x000000000e007343 */ /* 0x022fea0003c00000 */
.L_x_7403:
[----:B------:R-:W-:Y:S05]  /*17e0*/  BSYNC B6 ;  /* 0x0000000000067941 */ /* 0x000fea0003800000 */
.L_x_7402:
        /* <DEDUP_REMOVED lines=20> */
.L_x_7405:
[----:B------:R-:W-:Y:S05]  /*1930*/  BSYNC B6 ;  /* 0x0000000000067941 */ /* 0x000fea0003800000 */
.L_x_7404:
[----:B------:R-:W-:Y:S01]  /*1940*/  ULDC.64 UR4, c[0x0][0x9f8] ;  /* 0x00027e0000047ab9 */ /* 0x000fe20000000a00 */
[----:B------:R-:W0:Y:S01]  /*1950*/  LDC.64 R52, c[0x0][0x3f8] ;  /* 0x0000fe00ff347b82 */ /* 0x000e220000000a00 */
[----:B------:R-:W-:-:S04]  /*1960*/  ISETP.NE.U32.AND P0, PT, RZ, UR4, PT ;  /* 0x00000004ff007c0c */ /* 0x000fc8000bf05070 */
[----:B------:R-:W-:-:S03]  /*1970*/  ISETP.NE.AND.EX P0, PT, RZ, UR5, PT, P0 ;  /* 0x00000005ff007c0c */ /* 0x000fc6000bf05300 */
[----:B------:R-:W1:Y:S08]  /*1980*/  LDC.64 R58, c[0x0][0x408] ;  /* 0x00010200ff3a7b82 */ /* 0x000e700000000a00 */
[----:B------:R-:W2:Y:S02]  /*1990*/  LDC R71, c[0x0][0x3f4] ;  /* 0x0000fd00ff477b82 */ /* 0x000ea40000000800 */
[----:B------:R-:W-:-:S04]  /*19a0*/  @P0 IADD3 R4, P1, R211, UR4, RZ ;  /* 0x00000004d3040c10 */ /* 0x000fc8000ff3e0ff */
[----:B------:R-:W-:-:S05]  /*19b0*/  @P0 IADD3.X R5, R212, UR5, RZ, P1, !PT ;  /* 0x00000005d4050c10 */ /* 0x000fca0008ffe4ff */
[----:B------:R3:W4:Y:S01]  /*19c0*/  @P0 LDG.E R27, desc[UR60][R4.64] ;  /* 0x0000003c041b0981 */ /* 0x000722000c1e1900 */
[----:B------:R-:W-:Y:S01]  /*19d0*/  SHF.R.S32.HI R3, RZ, 0x1f, R194 ;  /* 0x0000001fff037819 */ /* 0x000fe200000114c2 */
[----:B------:R-:W-:Y:S01]  /*19e0*/  IMAD.SHL.U32 R82, R204, 0x80, RZ ;  /* 0x00000080cc527824 */ /* 0x000fe200078e00ff */
[----:B------:R-:W-:Y:S01]  /*19f0*/  SHF.R.S32.HI R23, RZ, 0x1f, R22 ;  /* 0x0000001fff177819 */ /* 0x000fe20000011416 */
[----:B------:R-:W2:Y:S01]  /*1a00*/  S2R R30, SR_TID.X ;  /* 0x00000000001e7919 */ /* 0x000ea20000002100 */
[-C--:B0-----:R-:W-:Y:S01]  /*1a10*/  IMAD.WIDE.U32 R8, R194, R52.reuse, R16 ;  /* 0x00000034c2087225 */ /* 0x081fe200078e0010 */
[----:B------:R-:W-:Y:S02]  /*1a20*/  SHF.R.U32.HI R77, RZ, 0x3, R201 ;  /* 0x00000003ff4d7819 */ /* 0x000fe400000116c9 */
[----:B------:R-:W-:Y:S01]  /*1a30*/  LOP3.LUT R82, R82, 0x380, RZ, 0xc0, !PT ;  /* 0x0000038052527812 */ /* 0x000fe200078ec0ff */
[C---:B------:R-:W-:Y:S01]  /*1a40*/  IMAD R0, R3.reuse, R52, RZ ;  /* 0x0000003403007224 */ /* 0x040fe200078e02ff */
[----:B------:R-:W-:Y:S01]  /*1a50*/  SHF.L.U64.HI R86, R52, 0x6, R53 ;  /* 0x0000000634567819 */ /* 0x000fe20000010235 */
[-C--:B-1----:R-:W-:Y:S01]  /*1a60*/  IMAD R3, R3, R58.reuse, RZ ;  /* 0x0000003a03037224 */ /* 0x082fe200078e02ff */
[----:B------:R-:W-:Y:S01]  /*1a70*/  SHF.R.U32.HI R76, RZ, 0x3, R82 ;  /* 0x00000003ff4c7819 */ /* 0x000fe20000011652 */
[----:B---3--:R-:W-:Y:S01]  /*1a80*/  IMAD.WIDE.U32 R4, R194, R58, R22 ;  /* 0x0000003ac2047225 */ /* 0x008fe200078e0016 */
[----:B--2---:R-:W-:-:S02]  /*1a90*/  ISETP.GE.AND P0, PT, R16, R71, PT ;  /* 0x000000471000720c */ /* 0x004fc40003f06270 */
[----:B------:R-:W-:Y:S01]  /*1aa0*/  SHF.L.U64.HI R85, R52, 0x7, R53 ;  /* 0x0000000734557819 */ /* 0x000fe20000010235 */
[C---:B------:R-:W-:Y:S01]  /*1ab0*/  IMAD R15, R194.reuse, R59, R3 ;  /* 0x0000003bc20f7224 */ /* 0x040fe200078e0203 */
[----:B------:R-:W-:Y:S01]  /*1ac0*/  SEL R3, R71, RZ, P0 ;  /* 0x000000ff47037207 */ /* 0x000fe20000000000 */
[----:B------:R-:W-:Y:S01]  /*1ad0*/  IMAD R13, R194, R53, R0 ;  /* 0x00000035c20d7224 */ /* 0x000fe200078e0200 */
[----:B------:R-:W-:Y:S01]  /*1ae0*/  SHF.L.U64.HI R81, R58, 0x6, R59 ;  /* 0x000000063a517819 */ /* 0x000fe2000001023b */
[----:B------:R-:W-:Y:S01]  /*1af0*/  IMAD.WIDE.U32 R6, R194, R52, R22 ;  /* 0x00000034c2067225 */ /* 0x000fe200078e0016 */
[----:B------:R-:W-:Y:S02]  /*1b00*/  IADD3 R5, R5, R15, RZ ;  /* 0x0000000f05057210 */ /* 0x000fe40007ffe0ff */
[----:B------:R-:W-:Y:S01]  /*1b10*/  SHF.L.U64.HI R80, R58, 0x7, R59 ;  /* 0x000000073a507819 */ /* 0x000fe2000001023b */
[----:B------:R-:W-:Y:S01]  /*1b20*/  IMAD.IADD R3, R16, 0x1, R3 ;  /* 0x0000000110037824 */ /* 0x000fe200078e0203 */
[----:B------:R-:W-:Y:S01]  /*1b30*/  SHF.L.U32 R79, R58, 0x6, RZ ;  /* 0x000000063a4f7819 */ /* 0x000fe200000006ff */
[----:B------:R-:W-:Y:S01]  /*1b40*/  IMAD.IADD R7, R7, 0x1, R13 ;  /* 0x0000000107077824 */ /* 0x000fe200078e020d */
[----:B------:R-:W-:Y:S01]  /*1b50*/  LOP3.LUT P1, RZ, R204, 0x4, RZ, 0xc0, !PT ;  /* 0x00000004ccff7812 */ /* 0x000fe2000782c0ff */
[----:B------:R-:W-:Y:S01]  /*1b60*/  IMAD.IADD R9, R13, 0x1, R9 ;  /* 0x000000010d097824 */ /* 0x000fe200078e0209 */
[----:B------:R-:W-:Y:S01]  /*1b70*/  SHF.R.S32.HI R0, RZ, 0x1f, R3 ;  /* 0x0000001fff007819 */ /* 0x000fe20000011403 */
[----:B-----5:R-:W-:Y:S01]  /*1b80*/  IMAD.WIDE.U32 R54, R24, R58, R4 ;  /* 0x0000003a18367225 */ /* 0x020fe200078e0004 */
[----:B------:R-:W-:-:S02]  /*1b90*/  SHF.R.S32.HI R13, RZ, 0x1f, R24 ;  /* 0x0000001fff0d7819 */ /* 0x000fc40000011418 */
[--C-:B------:R-:W-:Y:S01]  /*1ba0*/  LOP3.LUT R5, R82, 0x30, R16.reuse, 0xf8, !PT ;  /* 0x0000003052057812 */ /* 0x100fe200078ef810 */
[----:B------:R-:W-:Y:S01]  /*1bb0*/  IMAD.WIDE.U32 R10, R194, R58, R16 ;  /* 0x0000003ac20a7225 */ /* 0x000fe200078e0010 */
[----:B------:R-:W-:Y:S02]  /*1bc0*/  SHF.R.U32.HI R30, RZ, 0x7, R30 ;  /* 0x00000007ff1e7819 */ /* 0x000fe4000001161e */
[----:B------:R-:W-:Y:S01]  /*1bd0*/  LEA.HI R3, R0, R3, RZ, 0x4 ;  /* 0x0000000300037211 */ /* 0x000fe200078f20ff */
[-C--:B------:R-:W-:Y:S01]  /*1be0*/  IMAD R0, R13, R52.reuse, RZ ;  /* 0x000000340d007224 */ /* 0x080fe200078e02ff */
[----:B------:R-:W-:Y:S01]  /*1bf0*/  ISETP.NE.AND P6, PT, R30, 0x1, PT ;  /* 0x000000011e00780c */ /* 0x000fe20003fc5270 */
[----:B------:R-:W-:Y:S01]  /*1c00*/  IMAD.WIDE.U32 R20, R24, R52, R6 ;  /* 0x0000003418147225 */ /* 0x000fe200078e0006 */
[----:B------:R-:W-:Y:S02]  /*1c10*/  LOP3.LUT R68, R5, R76, RZ, 0x3c, !PT ;  /* 0x0000004c05447212 */ /* 0x000fe400078e3cff */
[--C-:B------:R-:W-:Y:S01]  /*1c20*/  LOP3.LUT R5, R82, 0x70, R3.reuse, 0xf8, !PT ;  /* 0x0000007052057812 */ /* 0x100fe200078ef803 */
[----:B------:R-:W-:Y:S01]  /*1c30*/  VIADD R74, R30, 0x8 ;  /* 0x000000081e4a7836 */ /* 0x000fe20000000000 */
[----:B------:R-:W-:Y:S01]  /*1c40*/  LOP3.LUT R4, R200, 0x70, R3, 0xf8, !PT ;  /* 0x00000070c8047812 */ /* 0x000fe200078ef803 */
[----:B------:R-:W-:Y:S01]  /*1c50*/  IMAD.IADD R11, R15, 0x1, R11 ;  /* 0x000000010f0b7824 */ /* 0x000fe200078e020b */
[----:B------:R-:W-:Y:S01]  /*1c60*/  LOP3.LUT R6, R201, 0x70, R3, 0xf8, !PT ;  /* 0x00000070c9067812 */ /* 0x000fe200078ef803 */
[----:B------:R-:W-:Y:S01]  /*1c70*/  IMAD R13, R13, R58, RZ ;  /* 0x0000003a0d0d7224 */ /* 0x000fe200078e02ff */
[----:B------:R-:W-:Y:S01]  /*1c80*/  SHF.R.U32.HI R30, RZ, 0x3, R200 ;  /* 0x00000003ff1e7819 */ /* 0x000fe200000116c8 */
[----:B------:R-:W-:Y:S01]  /*1c90*/  IMAD R15, R24, R53, R0 ;  /* 0x00000035180f7224 */ /* 0x000fe200078e0200 */
[----:B------:R-:W-:Y:S01]  /*1ca0*/  LOP3.LUT R0, R5, R76, RZ, 0x3c, !PT ;  /* 0x0000004c05007212 */ /* 0x000fe200078e3cff */
[----:B------:R-:W-:Y:S05]  /*1cb0*/  @!P6 WARPSYNC.ALL ;  /* 0x000000000000e948 */ /* 0x000fea0003800000 */
[----:B------:R-:W-:Y:S01]  /*1cc0*/  IMAD R29, R53, 0xa0, RZ ;  /* 0x000000a0351d7824 */ /* 0x000fe200078e02ff */
[----:B------:R-:W-:Y:S01]  /*1cd0*/  ULDC UR4, c[0x0][0x2f4] ;  /* 0x0000bd0000047ab9 */ /* 0x000fe20000000800 */
[----:B------:R-:W-:Y:S01]  /*1ce0*/  IMAD.SHL.U32 R84, R52, 0x40, RZ ;  /* 0x0000004034547824 */ /* 0x000fe200078e00ff */
[----:B------:R-:W-:Y:S01]  /*1cf0*/  LOP3.LUT R4, R4, R30, RZ, 0x3c, !PT ;  /* 0x0000001e04047212 */ /* 0x000fe200078e3cff */
[----:B------:R-:W-:Y:S01]  /*1d00*/  IMAD.SHL.U32 R83, R52, 0x80, RZ ;  /* 0x0000008034537824 */ /* 0x000fe200078e00ff */
[----:B------:R-:W-:Y:S01]  /*1d10*/  LOP3.LUT R5, R6, R77, RZ, 0x3c, !PT ;  /* 0x0000004d06057212 */ /* 0x000fe200078e3cff */
[----:B------:R-:W-:Y:S01]  /*1d20*/  IMAD.WIDE.U32 R50, R24, R52, R8 ;  /* 0x0000003418327225 */ /* 0x000fe200078e0008 */
[----:B------:R-:W-:-:S02]  /*1d30*/  LOP3.LUT R62, R3, 0xfffffff0, RZ, 0xc0, !PT ;  /* 0xfffffff0033e7812 */ /* 0x000fc400078ec0ff */
[----:B------:R-:W-:Y:S01]  /*1d40*/  ISETP.GE.AND P2, PT, R19, UR4, PT ;  /* 0x0000000413007c0c */ /* 0x000fe2000bf46270 */
[----:B------:R-:W-:Y:S01]  /*1d50*/  IMAD.WIDE.U32 R52, R52, 0xa0, RZ ;  /* 0x000000a034347825 */ /* 0x000fe200078e00ff */
[----:B------:R-:W-:Y:S02]  /*1d60*/  SHF.R.S32.HI R63, RZ, 0x4, R3 ;  /* 0x00000004ff3f7819 */ /* 0x000fe40000011403 */
[----:B------:R-:W-:Y:S01]  /*1d70*/  SHF.R.S32.HI R75, RZ, 0x1f, R170 ;  /* 0x0000001fff4b7819 */ /* 0x000fe200000114aa */
[----:B------:R-:W-:Y:S01]  /*1d80*/  IMAD R13, R24, R59, R13 ;  /* 0x0000003b180d7224 */ /* 0x000fe200078e020d */
[----:B------:R-:W-:Y:S01]  /*1d90*/  IADD3 R70, R53, R29, RZ ;  /* 0x0000001d35467210 */ /* 0x000fe20007ffe0ff */
[----:B------:R-:W-:Y:S01]  /*1da0*/  IMAD R69, R59, 0xa0, RZ ;  /* 0x000000a03b457824 */ /* 0x000fe200078e02ff */
[----:B------:R-:W-:Y:S01]  /*1db0*/  ISETP.GE.AND P1, PT, R16, UR4, PT ;  /* 0x0000000410007c0c */ /* 0x000fe2000bf26270 */
[----:B------:R-:W-:Y:S01]  /*1dc0*/  IMAD.SHL.U32 R78, R58, 0x80, RZ ;  /* 0x000000803a4e7824 */ /* 0x000fe200078e00ff */
[----:B------:R-:W-:Y:S01]  /*1dd0*/  IADD3 R65, R55, R13, RZ ;  /* 0x0000000d37417210 */ /* 0x000fe20007ffe0ff */
[----:B------:R-:W-:Y:S01]  /*1de0*/  IMAD.WIDE.U32 R56, R24, R58, R10 ;  /* 0x0000003a18387225 */ /* 0x000fe200078e000a */
[----:B------:R-:W-:-:S02]  /*1df0*/  P2R R89, PR, RZ, 0x4 ;  /* 0x00000004ff597803 */ /* 0x000fc40000000000 */
[----:B------:R-:W-:Y:S01]  /*1e00*/  SHF.R.S32.HI R60, RZ, 0x1f, R62 ;  /* 0x0000001fff3c7819 */ /* 0x000fe2000001143e */
[----:B------:R-:W-:-:S04]  /*1e10*/  IMAD.WIDE.U32 R58, R58, 0xa0, RZ ;  /* 0x000000a03a3a7825 */ /* 0x000fc800078e00ff */
[----:B------:R-:W-:Y:S02]  /*1e20*/  IMAD.IADD R49, R203, 0x1, R0 ;  /* 0x00000001cb317824 */ /* 0x000fe400078e0200 */
[----:B------:R-:W-:Y:S02]  /*1e30*/  IMAD.IADD R87, R87, 0x1, R28 ;  /* 0x0000000157577824 */ /* 0x000fe400078e021c */
[----:B------:R-:W-:Y:S02]  /*1e40*/  IMAD R73, R228, 0x40, R194 ;  /* 0x00000040e4497824 */ /* 0x000fe400078e02c2 */
[----:B------:R-:W-:Y:S02]  /*1e50*/  IMAD.SHL.U32 R71, R71, 0x2, RZ ;  /* 0x0000000247477824 */ /* 0x000fe400078e00ff */
[----:B------:R-:W-:Y:S02]  /*1e60*/  IMAD.IADD R69, R59, 0x1, R69 ;  /* 0x000000013b457824 */ /* 0x000fe400078e0245 */
[----:B------:R-:W-:-:S02]  /*1e70*/  IMAD.IADD R68, R203, 0x1, R68 ;  /* 0x00000001cb447824 */ /* 0x000fc400078e0244 */
[----:B------:R-:W-:Y:S02]  /*1e80*/  IMAD.IADD R67, R21, 0x1, R15 ;  /* 0x0000000115437824 */ /* 0x000fe400078e020f */
[----:B------:R-:W-:Y:S02]  /*1e90*/  IMAD.IADD R66, R15, 0x1, R51 ;  /* 0x000000010f427824 */ /* 0x000fe400078e0233 */
[----:B------:R-:W-:Y:S02]  /*1ea0*/  IMAD.IADD R64, R13, 0x1, R57 ;  /* 0x000000010d407824 */ /* 0x000fe400078e0239 */
[----:B------:R-:W-:Y:S02]  /*1eb0*/  IMAD.IADD R3, R205, 0x1, R4 ;  /* 0x00000001cd037824 */ /* 0x000fe400078e0204 */
[----:B------:R-:W-:Y:S01]  /*1ec0*/  IMAD.IADD R0, R206, 0x1, R5 ;  /* 0x00000001ce007824 */ /* 0x000fe200078e0205 */
[----:B----4-:R-:W-:Y:S01]  /*1ed0*/  SHF.R.S32.HI R61, RZ, 0x1f, R27 ;  /* 0x0000001fff3d7819 */ /* 0x010fe2000001141b */
[----:B------:R-:W-:Y:S06]  /*1ee0*/  @!P6 BAR.SYNC.DEFER_BLOCKING 0x9, 0x100 ;  /* 0x024400000000eb1d */ /* 0x000fec0000010000 */
.L_x_7480:
[----:B------:R-:W0:Y:S01]  /*1ef0*/  LDC R94, c[0x0][0x430] ;  /* 0x00010c00ff5e7b82 */ /* 0x000e220000000800 */
[----:B------:R-:W-:Y:S02]  /*1f00*/  IADD3 R2, R2, -0x1, RZ ;  /* 0xffffffff02027810 */ /* 0x000fe40007ffe0ff */
[----:B------:R-:W-:-:S03]  /*1f10*/  MOV R93, RZ ;  /* 0x000000ff005d7202 */ /* 0x000fc60000000f00 */
[----:B------:R-:W-:Y:S02]  /*1f20*/  IMAD R8, R2, 0xa0, R73 ;  /* 0x000000a002087824 */ /* 0x000fe400078e0249 */
[----:B------:R-:W1:Y:S02]  /*1f30*/  LDC R105, c[0x0][0x3f4] ;  /* 0x0000fd00ff697b82 */ /* 0x000e640000000800 */
[----:B------:R-:W-:Y:S01]  /*1f40*/  IMAD.IADD R11, R87, 0x1, R8 ;  /* 0x00000001570b7824 */ /* 0x000fe200078e0208 */
[----:B------:R-:W-:-:S03]  /*1f50*/  ISETP.GE.AND P2, PT, R8, R48, PT ;  /* 0x000000300800720c */ /* 0x000fc60003f46270 */
[----:B------:R-:W-:Y:S01]  /*1f60*/  IMAD.MOV.U32 R9, RZ, RZ, R11 ;  /* 0x000000ffff097224 */ /* 0x000fe200078e000b */
[----:B------:R-:W-:Y:S02]  /*1f70*/  ISETP.GT.OR P2, PT, R73, 0x9f, P2 ;  /* 0x0000009f4900780c */ /* 0x000fe40001744670 */
[----:B0-----:R-:W-:-:S11]  /*1f80*/  ISETP.NE.AND P3, PT, R94, 0x1, PT ;  /* 0x000000015e00780c */ /* 0x001fd60003f65270 */
[----:B------:R-:W0:Y:S08]  /*1f90*/  @!P2 LDC.64 R6, c[0x0][0x428] ;  /* 0x00010a00ff06ab82 */ /* 0x000e300000000a00 */
[----:B--2---:R-:W2:Y:S08]  /*1fa0*/  @!P2 LDC.64 R12, c[0x0][0x418] ;  /* 0x00010600ff0cab82 */ /* 0x004eb00000000a00 */
[----:B------:R-:W3:Y:S08]  /*1fb0*/  @P3 LDC R4, c[0x0][0x434] ;  /* 0x00010d00ff043b82 */ /* 0x000ef00000000800 */
[----:B----4-:R-:W4:Y:S01]  /*1fc0*/  @P3 LDC R5, c[0x0][0x438] ;  /* 0x00010e00ff053b82 */ /* 0x010f220000000800 */
        /* <DEDUP_REMOVED lines=10> */
[----:B------:R-:W-:-:S03]  /*2070*/  LOP3.LUT P4, RZ, R204, 0x4, RZ, 0xc0, !PT ;  /* 0x00000004ccff7812 */ /* 0x000fc6000788c0ff */
[----:B------:R0:W5:Y:S01]  /*2080*/  @!P2 LDG.E R93, desc[UR60][R6.64] ;  /* 0x0000003c065da981 */ /* 0x000162000c1e1900 */
[----:B------:R-:W-:Y:S01]  /*2090*/  ISETP.GT.AND P2, PT, R2, R26, PT ;  /* 0x0000001a0200720c */ /* 0x000fe20003f44270 */
[----:B------:R-:W-:Y:S01]  /*20a0*/  IMAD R5, R192, 0x5000, R68 ;  /* 0x00005000c0057824 */ /* 0x000fe200078e0244 */
[----:B------:R-:W-:Y:S05]  /*20b0*/  YIELD ;  /* 0x0000000000007946 */ /* 0x000fea0003800000 */
[----:B------:R-:W-:Y:S01]  /*20c0*/  P2R R90, PR, RZ, 0x4 ;  /* 0x00000004ff5a7803 */ /* 0x000fe20000000000 */
[----:B------:R-:W-:Y:S01]  /*20d0*/  VIADD R91, R5, 0x40 ;  /* 0x00000040055b7836 */ /* 0x000fe20000000000 */
[----:B-1----:R-:W-:Y:S01]  /*20e0*/  ISETP.GE.AND P2, PT, R105, 0x1, PT ;  /* 0x000000016900780c */ /* 0x002fe20003f46270 */
[----:B------:R-:W-:Y:S01]  /*20f0*/  @P4 VIADD R91, R5, 0xffffffc0 ;  /* 0xffffffc0055b4836 */ /* 0x000fe20000000000 */
[----:B------:R-:W-:Y:S01]  /*2100*/  BSSY B0, `(.L_x_7406) ;  /* 0x00006f1000007945 */ /* 0x000fe20003800000 */
[----:B------:R-:W-:-:S02]  /*2110*/  IMAD.MOV R9, RZ, RZ, -R9 ;  /* 0x000000ffff097224 */ /* 0x000fc400078e0a09 */
[C---:B------:R-:W-:Y:S01]  /*2120*/  IMAD.IADD R92, R18.reuse, 0x1, R5 ;  /* 0x00000001125c7824 */ /* 0x040fe200078e0205 */
[----:B------:R-:W-:Y:S01]  /*2130*/  IADD3 R91, R18, R91, RZ ;  /* 0x0000005b125b7210 */ /* 0x000fe20007ffe0ff */
[----:B------:R-:W-:-:S06]  /*2140*/  IMAD R94, R94, R9, R11 ;  /* 0x000000095e5e7224 */ /* 0x000fcc00078e020b */
[----:B0-----:R-:W-:Y:S05]  /*2150*/  @!P2 BRA `(.L_x_7407) ;  /* 0x000000680054a947 */ /* 0x001fea0003800000 */
[----:B------:R-:W-:Y:S01]  /*2160*/  SHF.R.S32.HI R95, RZ, 0x1f, R94 ;  /* 0x0000001fff5f7819 */ /* 0x000fe2000001145e */
[----:B------:R-:W-:Y:S01]  /*2170*/  ULDC.64 UR4, c[0x0][0x300] ;  /* 0x0000c00000047ab9 */ /* 0x000fe20000000a00 */
[----:B-----5:R-:W-:Y:S01]  /*2180*/  SHF.R.S32.HI R96, RZ, 0x1f, R93 ;  /* 0x0000001fff607819 */ /* 0x020fe2000001145d */
[----:B------:R-:W-:-:S04]  /*2190*/  IMAD.WIDE.U32 R4, R94, UR4, RZ ;  /* 0x000000045e047c25 */ /* 0x000fc8000f8e00ff */
[----:B------:R-:W-:Y:S02]  /*21a0*/  IMAD R7, R95, UR4, RZ ;  /* 0x000000045f077c24 */ /* 0x000fe4000f8e02ff */
[----:B------:R-:W-:Y:S02]  /*21b0*/  IMAD R97, R2, -0xa0, R48 ;  /* 0xffffff6002617824 */ /* 0x000fe400078e0230 */
[----:B------:R-:W-:Y:S01]  /*21c0*/  IMAD R7, R94, UR5, R7 ;  /* 0x000000055e077c24 */ /* 0x000fe2000f8e0207 */
[----:B------:R-:W-:Y:S02]  /*21d0*/  ULDC.64 UR4, c[0x0][0x310] ;  /* 0x0000c40000047ab9 */ /* 0x000fe40000000a00 */
[----:B------:R-:W-:Y:S01]  /*21e0*/  IMAD R6, R96, UR4, RZ ;  /* 0x0000000460067c24 */ /* 0x000fe2000f8e02ff */
[----:B------:R-:W-:Y:S01]  /*21f0*/  VIMNMX R97, R97, 0xa0, PT ;  /* 0x000000a061617848 */ /* 0x000fe20003fe0100 */
[----:B------:R-:W-:Y:S02]  /*2200*/  IMAD.IADD R5, R5, 0x1, R7 ;  /* 0x0000000105057824 */ /* 0x000fe400078e0207 */
        /* <DEDUP_REMOVED lines=12> */
[----:B------:R-:W-:Y:S02]  /*22d0*/  IMAD R5, R69, R2, RZ ;  /* 0x0000000245057224 */ /* 0x000fe400078e02ff */
[----:B------:R-:W-:Y:S01]  /*22e0*/  IADD3.X R102, R103, UR5, R9, P2, !PT ;  /* 0x0000000567667c10 */ /* 0x000fe200097fe409 */
[C---:B------:R-:W-:Y:S01]  /*22f0*/  IMAD R11, R7.reuse, R52, R4 ;  /* 0x00000034070b7224 */ /* 0x040fe200078e0204 */
[----:B------:R-:W-:Y:S01]  /*2300*/  ISETP.NE.AND P2, PT, RZ, UR4, PT ;  /* 0x00000004ff007c0c */ /* 0x000fe2000bf45270 */
[----:B------:R-:W-:-:S02]  /*2310*/  IMAD R13, R7, R58, R5 ;  /* 0x0000003a070d7224 */ /* 0x000fc400078e0205 */
[----:B------:R-:W-:-:S04]  /*2320*/  IMAD.WIDE.U32 R4, R52, R2, RZ ;  /* 0x0000000234047225 */ /* 0x000fc800078e00ff */
        /* <DEDUP_REMOVED lines=35> */
.L_x_7410:
[----:B------:R-:W-:Y:S05]  /*2560*/  BSYNC B1 ;  /* 0x0000000000017941 */ /* 0x000fea0003800000 */
.L_x_7409:
[----:B------:R-:W-:Y:S01]  /*2570*/  ISETP.GE.AND P3, PT, R221, R97, PT ;  /* 0x00000061dd00720c */ /* 0x000fe20003f66270 */
[----:B------:R-:W-:Y:S01]  /*2580*/  BSSY B1, `(.L_x_7411) ;  /* 0x0000018000017945 */ /* 0x000fe20003800000 */
[----:B-----5:R-:W-:Y:S01]  /*2590*/  MOV R111, R44 ;  /* 0x0000002c006f7202 */ /* 0x020fe20000000f00 */
[----:B------:R-:W-:-:S10]  /*25a0*/  IMAD.MOV.U32 R115, RZ, RZ, R98 ;  /* 0x000000ffff737224 */ /* 0x000fd400078e0062 */
        /* <DEDUP_REMOVED lines=21> */
.L_x_7412:
[----:B------:R-:W-:Y:S05]  /*2700*/  BSYNC B1 ;  /* 0x0000000000017941 */ /* 0x000fea0003800000 */
.L_x_7411:
[----:B------:R-:W-:Y:S01]  /*2710*/  ISETP.GE.AND P4, PT, R227, R97, PT ;  /* 0x00000061e300720c */ /* 0x000fe20003f86270 */
[----:B------:R-:W-:-:S12]  /*2720*/  BSSY B1, `(.L_x_7413) ;  /* 0x0000014000017945 */ /* 0x000fd80003800000 */
[----:B------:R-:W-:Y:S05]  /*2730*/  @P4 BRA `(.L_x_7414) ;  /* 0x0000000000484947 */ /* 0x000fea0003800000 */
[----:B------:R-:W-:Y:S01]  /*2740*/  IADD3 R4, P5, P6, R20, R83, R4 ;  /* 0x0000005314047210 */ /* 0x000fe20007ebe004 */
[----:B------:R-:W-:-:S03]  /*2750*/  ULDC.64 UR4, c[0x0][0x3e8] ;  /* 0x0000fa0000047ab9 */ /* 0x000fc60000000a00 */
        /* <DEDUP_REMOVED lines=16> */
.L_x_7414:
[----:B------:R-:W-:Y:S05]  /*2860*/  BSYNC B1 ;  /* 0x0000000000017941 */ /* 0x000fea0003800000 */
.L_x_7413:
[----:B------:R-:W-:Y:S01]  /*2870*/  ISETP.NE.AND P5, PT, R198, 0x3, PT ;  /* 0x00000003c600780c */ /* 0x000fe20003fa5270 */
[----:B------:R-:W-:Y:S01]  /*2880*/  IMAD.MOV.U32 R114, RZ, RZ, R42 ;  /* 0x000000ffff727224 */ /* 0x000fe200078e002a */
[----:B-----5:R-:W-:Y:S01]  /*2890*/  MOV R112, R38 ;  /* 0x0000002600707202 */ /* 0x020fe20000000f00 */
[----:B------:R-:W-:Y:S01]  /*28a0*/  IMAD.MOV.U32 R121, RZ, RZ, R46 ;  /* 0x000000ffff797224 */ /* 0x000fe200078e002e */
[----:B------:R-:W-:Y:S01]  /*28b0*/  MOV R106, R28 ;  /* 0x0000001c006a7202 */ /* 0x000fe20000000f00 */
        /* <DEDUP_REMOVED lines=8> */
.L_x_7415:
[----:B------:R-:W-:Y:S01]  /*2940*/  IMAD R88, R192, 0x8, R18 ;  /* 0x00000008c0587824 */ /* 0x000fe200078e0212 */
[----:B------:R-:W-:Y:S01]  /*2950*/  SHF.L.U32 R100, R196, 0x1f, RZ ;  /* 0x0000001fc4647819 */ /* 0x000fe200000006ff */
[----:B------:R-:W-:Y:S03]  /*2960*/  BSSY B1, `(.L_x_7416) ;  /* 0x0000003000017945 */ /* 0x000fe60003800000 */
[----:B------:R-:W3:Y:S02]  /*2970*/  SYNCS.PHASECHK.TRANS64.TRYWAIT P6, [R88+URZ+0x22890], R100 ;  /* 0x02289064580075a7 */ /* 0x000ee400080c017f */
[----:B---3--:R-:W-:Y:S05]  /*2980*/  @!P6 BRA `(.L_x_7417) ;  /* 0x000001c40060e947 */ /* 0x008fea0003800000 */
.L_x_7694:
[----:B------:R-:W-:Y:S05]  /*2990*/  BSYNC B1 ;  /* 0x0000000000017941 */ /* 0x000fea0003800000 */
.L_x_7416:
[----:B------:R-:W-:-:S03]  /*29a0*/  UMOV UR4, 0xffffffff ;  /* 0xffffffff00047882 */ /* 0x000fc60000000000 */
[----:B------:R-:W-:Y:S05]  /*29b0*/  BRA.DIV UR4, `(.L_x_7418) ;  /* 0x000001c604687947 */ /* 0x000fea000b800000 */
[----:B------:R4:W0:Y:S04]  /*29c0*/  SHFL.IDX PT, R103, R102, RZ, 0x1c1f ;  /* 0x001c1fff66677589 */ /* 0x00082800000e0000 */
[----:B------:R4:W0:Y:S02]  /*29d0*/  SHFL.IDX PT, R14, R101, RZ, 0x1c1f ;  /* 0x001c1fff650e7589 */ /* 0x00082400000e0000 */
.L_x_7698:
[----:B------:R-:W-:Y:S04]  /*29e0*/  BSSY B1, `(.L_x_7419) ;  /* 0x00000ed000017945 */ /* 0x000fe80003800000 */
[----:B------:R-:W-:Y:S05]  /*29f0*/  @P2 BRA `(.L_x_7420) ;  /* 0x0000000c00ac2947 */ /* 0x000fea0003800000 */
[----:B------:R-:W-:Y:S04]  /*2a00*/  BSSY B2, `(.L_x_7421) ;  /* 0x0000075000027945 */ /* 0x000fe80003800000 */
[----:B------:R-:W-:Y:S05]  /*2a10*/  @P1 BRA `(.L_x_7422) ;  /* 0x0000000400cc1947 */ /* 0x000fea0003800000 */
[----:B--2---:R2:W2:Y:S01]  /*2a20*/  LDS.128 R4, [R92+0x18400] ;  /* 0x018400005c047984 */ /* 0x0044a20000000c00 */
[----:B01----:R-:W-:Y:S01]  /*2a30*/  IADD3 R10, P2, R16, R14, RZ ;  /* 0x0000000e100a7210 */ /* 0x003fe20007f5e0ff */
[----:B------:R-:W-:Y:S04]  /*2a40*/  BSSY B3, `(.L_x_7423) ;  /* 0x000006f000037945 */ /* 0x000fe80003800000 */
[----:B------:R-:W-:Y:S01]  /*2a50*/  IMAD.X R11, R103, 0x1, R17, P2 ;  /* 0x00000001670b7824 */ /* 0x000fe200010e0611 */
[----:B------:R-:W-:-:S13]  /*2a60*/  ISETP.GE.AND P2, PT, R22, R105, PT ;  /* 0x000000691600720c */ /* 0x000fda0003f46270 */
[----:B------:R-:W-:Y:S05]  /*2a70*/  @P2 BRA `(.L_x_7424) ;  /* 0x0000000400ac2947 */ /* 0x000fea0003800000 */
[----:B------:R-:W-:Y:S02]  /*2a80*/  SHF.R.U32.HI R116, RZ, 0x8, R99 ;  /* 0x00000008ff747819 */ /* 0x000fe40000011663 */
[----:B------:R-:W-:Y:S02]  /*2a90*/  LOP3.LUT R13, R47, 0xff, RZ, 0xc0, !PT ;  /* 0x000000ff2f0d7812 */ /* 0x000fe400078ec0ff */
[----:B------:R-:W-:Y:S02]  /*2aa0*/  SHF.R.U32.HI R98, RZ, 0x18, R47 ;  /* 0x00000018ff627819 */ /* 0x000fe4000001162f */
[----:B------:R-:W-:Y:S02]  /*2ab0*/  LOP3.LUT R12, R99, 0xff, RZ, 0xc0, !PT ;  /* 0x000000ff630c7812 */ /* 0x000fe400078ec0ff */
[----:B------:R-:W-:Y:S02]  /*2ac0*/  SHF.R.U32.HI R117, RZ, 0x18, R99 ;  /* 0x00000018ff757819 */ /* 0x000fe40000011663 */
[----:B------:R-:W-:-:S02]  /*2ad0*/  SHF.R.U32.HI R15, RZ, 0x8, R47 ;  /* 0x00000008ff0f7819 */ /* 0x000fc4000001162f */
[----:B------:R-:W-:Y:S01]  /*2ae0*/  PRMT R98, R98, 0x654, R13 ;  /* 0x0000065462627816 */ /* 0x000fe2000000000d */
[----:B------:R-:W-:Y:S01]  /*2af0*/  IMAD.SHL.U32 R13, R116, 0x100, RZ ;  /* 0x00000100740d7824 */ /* 0x000fe200078e00ff */
[----:B------:R-:W-:Y:S02]  /*2b00*/  SHF.R.U32.HI R118, RZ, 0x10, R99 ;  /* 0x00000010ff767819 */ /* 0x000fe40000011663 */
[----:B------:R-:W-:Y:S01]  /*2b10*/  PRMT R46, R117, 0x654, R12 ;  /* 0x00000654752e7816 */ /* 0x000fe2000000000c */
[----:B--2---:R-:W-:Y:S01]  /*2b20*/  IMAD.MOV.U32 R12, RZ, RZ, R4 ;  /* 0x000000ffff0c7224 */ /* 0x004fe200078e0004 */
[----:B------:R-:W-:Y:S02]  /*2b30*/  SHF.R.U32.HI R99, RZ, 0x10, R47 ;  /* 0x00000010ff637819 */ /* 0x000fe4000001162f */
[----:B------:R-:W-:Y:S02]  /*2b40*/  SHF.L.U32 R15, R15, 0x8, RZ ;  /* 0x000000080f0f7819 */ /* 0x000fe400000006ff */
[----:B------:R-:W-:Y:S01]  /*2b50*/  LOP3.LUT R46, R46, 0xff00, R13, 0xf8, !PT ;  /* 0x0000ff002e2e7812 */ /* 0x000fe200078ef80d */
[----:B------:R-:W-:Y:S01]  /*2b60*/  IMAD.U32 R13, R118, 0x10000, RZ ;  /* 0x00010000760d7824 */ /* 0x000fe200078e00ff */
[----:B------:R-:W-:Y:S01]  /*2b70*/  LOP3.LUT R116, R98, 0xff00, R15, 0xf8, !PT ;  /* 0x0000ff0062747812 */ /* 0x000fe200078ef80f */
[----:B------:R-:W-:Y:S01]  /*2b80*/  IMAD.U32 R47, R99, 0x10000, RZ ;  /* 0x00010000632f7824 */ /* 0x000fe200078e00ff */
[----:B------:R-:W-:-:S02]  /*2b90*/  F2FP.F16.E4M3.UNPACK_B R4, R5 ;  /* 0x00000005ff04723e */ /* 0x000fc400020006ff */
[----:B------:R-:W-:Y:S02]  /*2ba0*/  F2FP.F16.E4M3.UNPACK_B R15, R121.H1 ;  /* 0x00000079ff0f723e */ /* 0x000fe400030006ff */
[----:B------:R-:W-:Y:S02]  /*2bb0*/  F2FP.F16.E4M3.UNPACK_B R5, R5.H1 ;  /* 0x00000005ff05723e */ /* 0x000fe400030006ff */
[----:B------:R-:W-:Y:S01]  /*2bc0*/  LOP3.LUT R98, R46, 0xff0000, R13, 0xf8, !PT ;  /* 0x00ff00002e627812 */ /* 0x000fe200078ef80d */
[--C-:B------:R-:W-:Y:S01]  /*2bd0*/  HADD2.F32 R13, -RZ, R4.reuse.H1_H1 ;  /* 0x30000004ff0d7230 */ /* 0x100fe20000004100 */
[----:B------:R-:W-:Y:S01]  /*2be0*/  LOP3.LUT R117, R116, 0xff0000, R47, 0xf8, !PT ;  /* 0x00ff000074757812 */ /* 0x000fe200078ef82f */
[--C-:B------:R-:W-:Y:S01]  /*2bf0*/  HADD2.F32 R99, -RZ, R15.reuse.H0_H0 ;  /* 0x2000000fff637230 */ /* 0x100fe20000004100 */
[-C--:B------:R-:W-:Y:S01]  /*2c00*/  F2FP.F16.E4M3.UNPACK_B R46, R115.reuse.H1 ;  /* 0x00000073ff2e723e */ /* 0x080fe200030006ff */
[----:B------:R-:W-:Y:S01]  /*2c10*/  HADD2.F32 R116, -RZ, R15.H1_H1 ;  /* 0x3000000fff747230 */ /* 0x000fe20000004100 */
[----:B------:R-:W-:Y:S01]  /*2c20*/  F2FP.F16.E4M3.UNPACK_B R115, R115 ;  /* 0x00000073ff73723e */ /* 0x000fe200020006ff */
[----:B------:R-:W-:-:S02]  /*2c30*/  HADD2.F32 R4, -RZ, R4.H0_H0 ;  /* 0x20000004ff047230 */ /* 0x000fc40000004100 */
[-C--:B------:R-:W-:Y:S01]  /*2c40*/  FMUL.FTZ R119, R13, R99.reuse ;  /* 0x000000630d777220 */ /* 0x080fe20000410000 */
[--C-:B------:R-:W-:Y:S02]  /*2c50*/  HADD2.F32 R15, -RZ, R5.reuse.H1_H1 ;  /* 0x30000005ff0f7230 */ /* 0x100fe40000004100 */
[--C-:B------:R-:W-:Y:S02]  /*2c60*/  HADD2.F32 R47, -RZ, R46.reuse.H0_H0 ;  /* 0x2000002eff2f7230 */ /* 0x100fe40000004100 */
[C---:B------:R-:W-:Y:S01]  /*2c70*/  FMUL.FTZ R118, R4.reuse, R99 ;  /* 0x0000006304767220 */ /* 0x040fe20000410000 */
[----:B------:R-:W-:Y:S02]  /*2c80*/  HADD2.F32 R5, -RZ, R5.H0_H0 ;  /* 0x20000005ff057230 */ /* 0x000fe40000004100 */
[-C--:B------:R-:W-:Y:S01]  /*2c90*/  FMUL.FTZ R122, R15, R116.reuse ;  /* 0x000000740f7a7220 */ /* 0x080fe20000410000 */
[----:B------:R-:W-:Y:S01]  /*2ca0*/  HADD2.F32 R46, -RZ, R46.H1_H1 ;  /* 0x3000002eff2e7230 */ /* 0x000fe20000004100 */
[----:B------:R-:W-:Y:S01]  /*2cb0*/  F2FP.F16.E4M3.UNPACK_B R99, R121 ;  /* 0x00000079ff63723e */ /* 0x000fe200020006ff */
[-C--:B------:R-:W-:Y:S01]  /*2cc0*/  FFMA.FTZ R4, R4, R47.reuse, -R119 ;  /* 0x0000002f04047223 */ /* 0x080fe20000010877 */
[----:B------:R-:W-:Y:S01]  /*2cd0*/  FFMA.FTZ R121, R13, R47, R118 ;  /* 0x0000002f0d797223 */ /* 0x000fe20000010076 */
[C---:B------:R-:W-:Y:S01]  /*2ce0*/  FMUL.FTZ R116, R5.reuse, R116 ;  /* 0x0000007405747220 */ /* 0x040fe20000410000 */
[----:B------:R-:W-:Y:S01]  /*2cf0*/  FFMA.FTZ R47, R5, R46, -R122 ;  /* 0x0000002e052f7223 */ /* 0x000fe2000001087a */
[----:B------:R-:W-:-:S02]  /*2d00*/  F2FP.F16.E4M3.UNPACK_B R5, R12.H1 ;  /* 0x0000000cff05723e */ /* 0x000fc400030006ff */
[----:B------:R-:W-:Y:S01]  /*2d10*/  F2FP.F16.E4M3.UNPACK_B R12, R12 ;  /* 0x0000000cff0c723e */ /* 0x000fe200020006ff */
[----:B------:R-:W-:Y:S01]  /*2d20*/  FFMA.FTZ R124, R15, R46, R116 ;  /* 0x0000002e0f7c7223 */ /* 0x000fe20000010074 */
[----:B------:R-:W-:Y:S02]  /*2d30*/  HADD2.F32 R116, -RZ, R99.H1_H1 ;  /* 0x30000063ff747230 */ /* 0x000fe40000004100 */
[--C-:B------:R-:W-:Y:S02]  /*2d40*/  HADD2.F32 R13, -RZ, R5.reuse.H0_H0 ;  /* 0x20000005ff0d7230 */ /* 0x100fe40000004100 */
[----:B------:R-:W-:Y:S01]  /*2d50*/  HADD2.F32 R15, -RZ, R5.H1_H1 ;  /* 0x30000005ff0f7230 */ /* 0x000fe20000004100 */
[----:B------:R-:W-:Y:S01]  /*2d60*/  F2FP.SATFINITE.E4M3.F32.PACK_AB_MERGE_C R125, R124, R47, RZ ;  /* 0x0000002f7c7d723e */ /* 0x000fe200048070ff */
[----:B------:R-:W-:Y:S02]  /*2d70*/  HADD2.F32 R5, -RZ, R12.H0_H0 ;  /* 0x2000000cff057230 */ /* 0x000fe40000004100 */
[----:B------:R-:W-:Y:S01]  /*2d80*/  FMUL.FTZ R122, R13, R116 ;  /* 0x000000740d7a7220 */ /* 0x000fe20000410000 */
[----:B------:R-:W-:-:S02]  /*2d90*/  HADD2.F32 R99, -RZ, R99.H0_H0 ;  /* 0x20000063ff637230 */ /* 0x000fc40000004100 */
[----:B------:R-:W-:Y:S01]  /*2da0*/  FMUL.FTZ R118, R15, R116 ;  /* 0x000000740f767220 */ /* 0x000fe20000410000 */
[----:B------:R-:W-:Y:S01]  /*2db0*/  HADD2.F32 R12, -RZ, R12.H1_H1 ;  /* 0x3000000cff0c7230 */ /* 0x000fe20000004100 */
[-C--:B------:R-:W-:Y:S01]  /*2dc0*/  F2FP.F16.E4M3.UNPACK_B R47, R117.reuse.H1 ;  /* 0x00000075ff2f723e */ /* 0x080fe200030006ff */
[--C-:B------:R-:W-:Y:S01]  /*2dd0*/  HADD2.F32 R46, -RZ, R115.reuse.H1_H1 ;  /* 0x30000073ff2e7230 */ /* 0x100fe20000004100 */
[----:B------:R-:W-:Y:S01]  /*2de0*/  F2FP.F16.E4M3.UNPACK_B R117, R117 ;  /* 0x00000075ff75723e */ /* 0x000fe200020006ff */
[----:B------:R-:W-:Y:S02]  /*2df0*/  HADD2.F32 R115, -RZ, R115.H0_H0 ;  /* 0x20000073ff737230 */ /* 0x000fe40000004100 */
[CC--:B------:R-:W-:Y:S01]  /*2e00*/  FMUL.FTZ R116, R12.reuse, R99.reuse ;  /* 0x000000630c747220 */ /* 0x0c0fe20000410000 */
[----:B------:R-:W-:Y:S01]  /*2e10*/  FMUL.FTZ R99, R5, R99 ;  /* 0x0000006305637220 */ /* 0x000fe20000410000 */
[-C--:B------:R-:W-:Y:S01]  /*2e20*/  FFMA.FTZ R15, R15, R46.reuse, R122 ;  /* 0x0000002e0f0f7223 */ /* 0x080fe2000001007a */
[----:B------:R-:W-:Y:S01]  /*2e30*/  FFMA.FTZ R118, R13, R46, -R118 ;  /* 0x0000002e0d767223 */ /* 0x000fe20000010876 */
[----:B------:R-:W-:Y:S01]  /*2e40*/  F2FP.F16.E4M3.UNPACK_B R46, R98.H1 ;  /* 0x00000062ff2e723e */ /* 0x000fe200030006ff */
[----:B------:R-:W-:Y:S01]  /*2e50*/  FFMA.FTZ R122, R12, R115, R99 ;  /* 0x000000730c7a7223 */ /* 0x000fe20000010063 */
[----:B------:R-:W-:Y:S01]  /*2e60*/  F2FP.F16.E4M3.UNPACK_B R12, R7.H1 ;  /* 0x00000007ff0c723e */ /* 0x000fe200030006ff */
[----:B------:R-:W-:Y:S01]  /*2e70*/  FFMA.FTZ R119, R5, R115, -R116 ;  /* 0x0000007305777223 */ /* 0x000fe20000010874 */
[----:B------:R-:W-:Y:S01]  /*2e80*/  F2FP.SATFINITE.E4M3.F32.PACK_AB_MERGE_C R123, R15, R118, RZ ;  /* 0x000000760f7b723e */ /* 0x000fe200048070ff */
[----:B------:R-:W-:Y:S01]  /*2e90*/  HADD2.F32 R118, -RZ, R47.H1_H1 ;  /* 0x3000002fff767230 */ /* 0x000fe20000004100 */
[----:B------:R-:W-:Y:S01]  /*2ea0*/  F2FP.F16.E4M3.UNPACK_B R5, R6.H1 ;  /* 0x00000006ff05723e */ /* 0x000fe200030006ff */
[--C-:B------:R-:W-:Y:S01]  /*2eb0*/  HADD2.F32 R15, -RZ, R12.reuse.H1_H1 ;  /* 0x3000000cff0f7230 */ /* 0x100fe20000004100 */
[----:B------:R-:W-:Y:S01]  /*2ec0*/  F2FP.F16.E4M3.UNPACK_B R98, R98 ;  /* 0x00000062ff62723e */ /* 0x000fe200020006ff */
[----:B------:R-:W-:Y:S01]  /*2ed0*/  HADD2.F32 R13, -RZ, R12.H0_H0 ;  /* 0x2000000cff0d7230 */ /* 0x000fe20000004100 */
[----:B------:R-:W-:Y:S01]  /*2ee0*/  F2FP.F16.E4M3.UNPACK_B R6, R6 ;  /* 0x00000006ff06723e */ /* 0x000fe200020006ff */
        /* <DEDUP_REMOVED lines=19> */
[----:B------:R-:W-:Y:S02]  /*3020*/  HADD2.F32 R7, -RZ, R7.H1_H1 ;  /* 0x30000007ff077230 */ /* 0x000fe40000004100 */
[----:B------:R-:W-:Y:S01]  /*3030*/  FMUL.FTZ R124, R12, R47 ;  /* 0x0000002f0c7c7220 */ /* 0x000fe20000410000 */
[----:B------:R-:W-:Y:S02]  /*3040*/  HADD2.F32 R46, -RZ, R46.H0_H0 ;  /* 0x2000002eff2e7230 */ /* 0x000fe40000004100 */
        /* <DEDUP_REMOVED lines=9> */
[----:B------:R-:W-:-:S02]  /*30e0*/  F2FP.SATFINITE.E4M3.F32.PACK_AB_MERGE_C R115, R126, R115, RZ ;  /* 0x000000737e73723e */ /* 0x000fc400048070ff */
[----:B------:R-:W-:Y:S02]  /*30f0*/  F2FP.SATFINITE.E4M3.F32.PACK_AB_MERGE_C R5, R121, R4, R125 ;  /* 0x000000047905723e */ /* 0x000fe4000480707d */
[----:B------:R-:W-:Y:S02]  /*3100*/  F2FP.SATFINITE.E4M3.F32.PACK_AB_MERGE_C R4, R122, R119, R123 ;  /* 0x000000777a04723e */ /* 0x000fe4000480707b */
[----:B------:R-:W-:Y:S02]  /*3110*/  F2FP.SATFINITE.E4M3.F32.PACK_AB_MERGE_C R6, R117, R116, R99 ;  /* 0x000000747506723e */ /* 0x000fe40004807063 */
[----:B------:R-:W-:-:S07]  /*3120*/  F2FP.SATFINITE.E4M3.F32.PACK_AB_MERGE_C R7, R124, R13, R115 ;  /* 0x0000000d7c07723e */ /* 0x000fce0004807073 */
.L_x_7424:
[----:B------:R-:W-:Y:S05]  /*3130*/  BSYNC B3 ;  /* 0x0000000000037941 */ /* 0x000fea0003800000 */
.L_x_7423:
[----:B--2---:R0:W-:Y:S02]  /*3140*/  ST.E.128 desc[UR60][R10.64], R4 ;  /* 0x000000040a007985 */ /* 0x0041e4000c101d3c */
.L_x_7422:
[----:B------:R-:W-:Y:S05]  /*3150*/  BSYNC B2 ;  /* 0x0000000000027941 */ /* 0x000fea0003800000 */
.L_x_7421:
[----:B------:R-:W-:-:S13]  /*3160*/  ISETP.NE.AND P2, PT, R89, RZ, PT ;  /* 0x000000ff5900720c */ /* 0x000fda0003f45270 */
[----:B------:R-:W-:Y:S05]  /*3170*/  @P2 BRA `(.L_x_7420) ;  /* 0x0000000400cc2947 */ /* 0x000fea0003800000 */
[----:B0-2---:R0:W2:Y:S01]  /*3180*/  LDS.128 R4, [R91+0x18400] ;  /* 0x018400005b047984 */ /* 0x0050a20000000c00 */
[----:B-1----:R-:W-:Y:S01]  /*3190*/  IADD3 R10, P2, R19, R14, RZ ;  /* 0x0000000e130a7210 */ /* 0x002fe20007f5e0ff */
[----:B------:R-:W-:Y:S04]  /*31a0*/  BSSY B2, `(.L_x_7425) ;  /* 0x000006f000027945 */ /* 0x000fe80003800000 */
[----:B------:R-:W-:Y:S01]  /*31b0*/  IMAD.X R11, R103, 0x1, R193, P2 ;  /* 0x00000001670b7824 */ /* 0x000fe200010e06c1 */
[----:B------:R-:W-:-:S13]  /*31c0*/  ISETP.GE.AND P2, PT, R195, R105, PT ;  /* 0x00000069c300720c */ /* 0x000fda0003f46270 */
[----:B0-----:R-:W-:Y:S05]  /*31d0*/  @P2 BRA `(.L_x_7426) ;  /* 0x0000000400ac2947 */ /* 0x001fea0003800000 */
[----:B------:R-:W-:Y:S02]  /*31e0*/  SHF.R.U32.HI R42, RZ, 0x8, R43 ;  /* 0x00000008ff2a7819 */ /* 0x000fe4000001162b */
[----:B------:R-:W-:Y:S02]  /*31f0*/  SHF.R.U32.HI R15, RZ, 0x8, R45 ;  /* 0x00000008ff0f7819 */ /* 0x000fe4000001162d */
[----:B------:R-:W-:Y:S01]  /*3200*/  SHF.R.U32.HI R46, RZ, 0x18, R43 ;  /* 0x00000018ff2e7819 */ /* 0x000fe2000001162b */
[----:B------:R-:W-:Y:S01]  /*3210*/  IMAD.SHL.U32 R42, R42, 0x100, RZ ;  /* 0x000001002a2a7824 */ /* 0x000fe200078e00ff */
[----:B------:R-:W-:Y:S02]  /*3220*/  LOP3.LUT R13, R43, 0xff, RZ, 0xc0, !PT ;  /* 0x000000ff2b0d7812 */ /* 0x000fe400078ec0ff */
[----:B------:R-:W-:Y:S02]  /*3230*/  SHF.R.U32.HI R47, RZ, 0x18, R45 ;  /* 0x00000018ff2f7819 */ /* 0x000fe4000001162d */
[----:B------:R-:W-:-:S02]  /*3240*/  LOP3.LUT R12, R45, 0xff, RZ, 0xc0, !PT ;  /* 0x000000ff2d0c7812 */ /* 0x000fc400078ec0ff */
[----:B------:R-:W-:Y:S02]  /*3250*/  SHF.R.U32.HI R44, RZ, 0x10, R43 ;  /* 0x00000010ff2c7819 */ /* 0x000fe4000001162b */
[----:B--2---:R-:W-:Y:S01]  /*3260*/  MOV R14, R7 ;  /* 0x00000007000e7202 */ /* 0x004fe20000000f00 */
[----:B------:R-:W-:Y:S01]  /*3270*/  IMAD.SHL.U32 R7, R15, 0x100, RZ ;  /* 0x000001000f077824 */ /* 0x000fe200078e00ff */
[----:B------:R-:W-:Y:S01]  /*3280*/  SHF.R.U32.HI R45, RZ, 0x10, R45 ;  /* 0x00000010ff2d7819 */ /* 0x000fe2000001162d */
[----:B------:R-:W-:Y:S01]  /*3290*/  IMAD.U32 R44, R44, 0x10000, RZ ;  /* 0x000100002c2c7824 */ /* 0x000fe200078e00ff */
[----:B------:R-:W-:Y:S02]  /*32a0*/  PRMT R13, R46, 0x654, R13 ;  /* 0x000006542e0d7816 */ /* 0x000fe4000000000d */
[----:B------:R-:W-:Y:S02]  /*32b0*/  PRMT R12, R47, 0x654, R12 ;  /* 0x000006542f0c7816 */ /* 0x000fe4000000000c */
        /* <DEDUP_REMOVED lines=19> */
[----:B------:R-:W-:Y:S01]  /*33f0*/  FFMA.FTZ R99, R7, R42, -R98 ;  /* 0x0000002a07637223 */ /* 0x000fe20000010862 */
[----:B------:R-:W-:Y:S02]  /*3400*/  HADD2.F32 R44, -RZ, R15.H1_H1 ;  /* 0x3000000fff2c7230 */ /* 0x000fe40000004100 */
[----:B------:R-:W-:Y:S01]  /*3410*/  FMUL.FTZ R98, R13, R46 ;  /* 0x0000002e0d627220 */ /* 0x000fe20000410000 */
[----:B------:R-:W-:Y:S01]  /*3420*/  FFMA.FTZ R116, R12, R42, R47 ;  /* 0x0000002a0c747223 */ /* 0x000fe2000001002f */
[C---:B------:R-:W-:Y:S01]  /*3430*/  FMUL.FTZ R118, R5.reuse, R46 ;  /* 0x0000002e05767220 */ /* 0x040fe20000410000 */
[----:B------:R-:W-:Y:S01]  /*3440*/  F2FP.F16.E4M3.UNPACK_B R111, R111 ;  /* 0x0000006fff6f723e */ /* 0x000fe200020006ff */
[----:B------:R-:W-:Y:S01]  /*3450*/  FFMA.FTZ R46, R5, R44, -R98 ;  /* 0x0000002c052e7223 */ /* 0x000fe20000010862 */
[-C--:B------:R-:W-:Y:S01]  /*3460*/  F2FP.F16.E4M3.UNPACK_B R5, R4.reuse.H1 ;  /* 0x00000004ff05723e */ /* 0x080fe200030006ff */
[--C-:B------:R-:W-:Y:S01]  /*3470*/  HADD2.F32 R15, -RZ, R114.reuse.H1_H1 ;  /* 0x30000072ff0f7230 */ /* 0x100fe20000004100 */
[----:B------:R-:W-:Y:S01]  /*3480*/  F2FP.F16.E4M3.UNPACK_B R4, R4 ;  /* 0x00000004ff04723e */ /* 0x000fe200020006ff */
[----:B------:R-:W-:-:S02]  /*3490*/  HADD2.F32 R114, -RZ, R114.H0_H0 ;  /* 0x20000072ff727230 */ /* 0x000fc40000004100 */
[----:B------:R-:W-:Y:S01]  /*34a0*/  FFMA.FTZ R103, R13, R44, R118 ;  /* 0x0000002c0d677223 */ /* 0x000fe20000010076 */
[--C-:B------:R-:W-:Y:S02]  /*34b0*/  HADD2.F32 R7, -RZ, R5.reuse.H0_H0 ;  /* 0x20000005ff077230 */ /* 0x100fe40000004100 */
[----:B------:R-:W-:Y:S02]  /*34c0*/  HADD2.F32 R12, -RZ, R5.H1_H1 ;  /* 0x30000005ff0c7230 */ /* 0x000fe40000004100 */
[--C-:B------:R-:W-:Y:S02]  /*34d0*/  HADD2.F32 R5, -RZ, R4.reuse.H0_H0 ;  /* 0x20000004ff057230 */ /* 0x100fe40000004100 */
[-C--:B------:R-:W-:Y:S01]  /*34e0*/  FMUL.FTZ R47, R7, R15.reuse ;  /* 0x0000000f072f7220 */ /* 0x080fe20000410000 */
[----:B------:R-:W-:Y:S02]  /*34f0*/  HADD2.F32 R4, -RZ, R4.H1_H1 ;  /* 0x30000004ff047230 */ /* 0x000fe40000004100 */
[----:B------:R-:W-:Y:S01]  /*3500*/  FMUL.FTZ R44, R12, R15 ;  /* 0x0000000f0c2c7220 */ /* 0x000fe20000410000 */
[----:B------:R-:W-:-:S02]  /*3510*/  HADD2.F32 R13, -RZ, R111.H1_H1 ;  /* 0x3000006fff0d7230 */ /* 0x000fc40000004100 */
[-C--:B------:R-:W-:Y:S01]  /*3520*/  FMUL.FTZ R15, R5, R114.reuse ;  /* 0x00000072050f7220 */ /* 0x080fe20000410000 */
[----:B------:R-:W-:Y:S02]  /*3530*/  HADD2.F32 R111, -RZ, R111.H0_H0 ;  /* 0x2000006fff6f7230 */ /* 0x000fe40000004100 */
[----:B------:R-:W-:Y:S01]  /*3540*/  FMUL.FTZ R42, R4, R114 ;  /* 0x00000072042a7220 */ /* 0x000fe20000410000 */
[----:B------:R-:W-:Y:S01]  /*3550*/  F2FP.SATFINITE.E4M3.F32.PACK_AB_MERGE_C R117, R103, R46, RZ ;  /* 0x0000002e6775723e */ /* 0x000fe200048070ff */
[-C--:B------:R-:W-:Y:S01]  /*3560*/  FFMA.FTZ R44, R7, R13.reuse, -R44 ;  /* 0x0000000d072c7223 */ /* 0x080fe2000001082c */
[----:B------:R-:W-:Y:S01]  /*3570*/  FFMA.FTZ R13, R12, R13, R47 ;  /* 0x0000000d0c0d7223 */ /* 0x000fe2000001002f */
[-C--:B------:R-:W-:Y:S01]  /*3580*/  FFMA.FTZ R47, R5, R111.reuse, -R42 ;  /* 0x0000006f052f7223 */ /* 0x080fe2000001082a */
        /* <DEDUP_REMOVED lines=38> */
[C---:B------:R-:W-:Y:S01]  /*37f0*/  FMUL.FTZ R15, R5.reuse, R42 ;  /* 0x0000002a050f7220 */ /* 0x040fe20000410000 */
[-C--:B------:R-:W-:Y:S01]  /*3800*/  FFMA.FTZ R7, R4, R43.reuse, -R7 ;  /* 0x0000002b04077223 */ /* 0x080fe20000010807 */
[----:B------:R-:W-:Y:S01]  /*3810*/  FFMA.FTZ R6, R6, R43, R45 ;  /* 0x0000002b06067223 */ /* 0x000fe2000001002d */
[-C--:B------:R-:W-:Y:S01]  /*3820*/  FFMA.FTZ R12, R5, R13.reuse, -R12 ;  /* 0x0000000d050c7223 */ /* 0x080fe2000001080c */
[----:B------:R-:W-:Y:S01]  /*3830*/  FFMA.FTZ R15, R14, R13, R15 ;  /* 0x0000000d0e0f7223 */ /* 0x000fe2000001000f */
[----:B------:R-:W-:-:S02]  /*3840*/  F2FP.SATFINITE.E4M3.F32.PACK_AB_MERGE_C R111, R111, R114, RZ ;  /* 0x000000726f6f723e */ /* 0x000fc400048070ff */
[----:B------:R-:W-:Y:S02]  /*3850*/  F2FP.SATFINITE.E4M3.F32.PACK_AB_MERGE_C R6, R6, R7, R44 ;  /* 0x000000070606723e */ /* 0x000fe4000480702c */
[----:B------:R-:W-:Y:S02]  /*3860*/  F2FP.SATFINITE.E4M3.F32.PACK_AB_MERGE_C R5, R116, R99, R117 ;  /* 0x000000637405723e */ /* 0x000fe40004807075 */
[----:B------:R-:W-:Y:S02]  /*3870*/  F2FP.SATFINITE.E4M3.F32.PACK_AB_MERGE_C R4, R98, R47, R115 ;  /* 0x0000002f6204723e */ /* 0x000fe40004807073 */
[----:B------:R-:W-:-:S07]  /*3880*/  F2FP.SATFINITE.E4M3.F32.PACK_AB_MERGE_C R7, R15, R12, R111 ;  /* 0x0000000c0f07723e */ /* 0x000fce000480706f */
.L_x_7426:
[----:B------:R-:W-:Y:S05]  /*3890*/  BSYNC B2 ;  /* 0x0000000000027941 */ /* 0x000fea0003800000 */
.L_x_7425:
[----:B--2---:R0:W-:Y:S02]  /*38a0*/  ST.E.128 desc[UR60][R10.64], R4 ;  /* 0x000000040a007985 */ /* 0x0041e4000c101d3c */
.L_x_7420:
[----:B------:R-:W-:Y:S05]  /*38b0*/  BSYNC B1 ;  /* 0x0000000000017941 */ /* 0x000fea0003800000 */
.L_x_7419:
[----:B------:R-:W-:-:S03]  /*38c0*/  UMOV UR4, 0xffffffff ;  /* 0xffffffff00047882 */ /* 0x000fc60000000000 */
[----:B------:R-:W-:Y:S05]  /*38d0*/  BRA.DIV UR4, `(.L_x_7427) ;  /* 0x000001b604e87947 */ /* 0x000fea000b800000 */
[----:B------:R1:W1:Y:S04]  /*38e0*/  SHFL.IDX PT, R42, R102, 0x1, 0x1c1f ;  /* 0x003c1f00662a7f89 */ /* 0x00026800000e0000 */
[----:B0-----:R0:W0:Y:S02]  /*38f0*/  SHFL.IDX PT, R14, R101, 0x1, 0x1c1f ;  /* 0x003c1f00650e7f89 */ /* 0x00102400000e0000 */
.L_x_7702:
[----:B------:R-:W-:Y:S04]  /*3900*/  BSSY B1, `(.L_x_7428) ;  /* 0x00000f0000017945 */ /* 0x000fe80003800000 */
[----:B------:R-:W-:Y:S05]  /*3910*/  @P3 BRA `(.L_x_7429) ;  /* 0x0000000c00b83947 */ /* 0x000fea0003800000 */
[----:B------:R-:W-:Y:S04]  /*3920*/  BSSY B2, `(.L_x_7430) ;  /* 0x0000076000027945 */ /* 0x000fe80003800000 */
[----:B------:R-:W-:Y:S05]  /*3930*/  @P1 BRA `(.L_x_7431) ;  /* 0x0000000400d01947 */ /* 0x000fea0003800000 */
[----:B--2---:R2:W2:Y:S01]  /*3940*/  LDS.128 R4, [R92+0x1a400] ;  /* 0x01a400005c047984 */ /* 0x0044a20000000c00 */
[----:B01----:R-:W-:Y:S01]  /*3950*/  IADD3 R10, P2, R16, R14, RZ ;  /* 0x0000000e100a7210 */ /* 0x003fe20007f5e0ff */
[----:B------:R-:W-:Y:S03]  /*3960*/  BSSY B3, `(.L_x_7432) ;  /* 0x0000070000037945 */ /* 0x000fe60003800000 */
[----:B------:R-:W-:Y:S02]  /*3970*/  IADD3.X R11, R42, R17, RZ, P2, !PT ;  /* 0x000000112a0b7210 */ /* 0x000fe400017fe4ff */
[----:B------:R-:W-:-:S13]  /*3980*/  ISETP.GE.AND P2, PT, R22, R105, PT ;  /* 0x000000691600720c */ /* 0x000fda0003f46270 */
[----:B------:R-:W-:Y:S05]  /*3990*/  @P2 BRA `(.L_x_7433) ;  /* 0x0000000400b02947 */ /* 0x000fea0003800000 */
[----:B------:R-:W-:Y:S01]  /*39a0*/  SHF.R.U32.HI R45, RZ, 0x18, R39 ;  /* 0x00000018ff2d7819 */ /* 0x000fe20000011627 */
[----:B--2---:R-:W-:Y:S01]  /*39b0*/  IMAD.MOV.U32 R15, RZ, RZ, R7 ;  /* 0x000000ffff0f7224 */ /* 0x004fe200078e0007 */
        /* <DEDUP_REMOVED lines=32> */
[----:B------:R-:W-:Y:S01]  /*3bc0*/  FFMA.FTZ R47, R6, R39, -R45 ;  /* 0x00000027062f7223 */ /* 0x000fe2000001082d */
[----:B------:R-:W-:Y:S02]  /*3bd0*/  HADD2.F32 R38, -RZ, R38.H1_H1 ;  /* 0x30000026ff267230 */ /* 0x000fe40000004100 */
[C---:B------:R-:W-:Y:S01]  /*3be0*/  FMUL.FTZ R6, R12.reuse, R43 ;  /* 0x0000002b0c067220 */ /* 0x040fe20000410000 */
        /* <DEDUP_REMOVED lines=50> */
[----:B------:R-:W-:Y:S02]  /*3f10*/  HADD2.F32 R4, -RZ, R13.H0_H0 ;  /* 0x2000000dff047230 */ /* 0x000fe40000004100 */
[----:B------:R-:W-:Y:S01]  /*3f20*/  FFMA.FTZ R46, R5, R6, R46 ;  /* 0x00000006052e7223 */ /* 0x000fe2000001002e */
[----:B------:R-:W-:Y:S01]  /*3f30*/  HADD2.F32 R5, -RZ, R15.H0_H0 ;  /* 0x2000000fff057230 */ /* 0x000fe20000004100 */
[----:B------:R-:W-:Y:S01]  /*3f40*/  F2FP.SATFINITE.E4M3.F32.PACK_AB_MERGE_C R99, R114, R99, RZ ;  /* 0x000000637263723e */ /* 0x000fe200048070ff */
[----:B------:R-:W-:Y:S02]  /*3f50*/  HADD2.F32 R13, -RZ, R13.H1_H1 ;  /* 0x3000000dff0d7230 */ /* 0x000fe40000004100 */
[----:B------:R-:W-:Y:S01]  /*3f60*/  HADD2.F32 R15, -RZ, R15.H1_H1 ;  /* 0x3000000fff0f7230 */ /* 0x000fe20000004100 */
[----:B------:R-:W-:Y:S01]  /*3f70*/  F2FP.SATFINITE.E4M3.F32.PACK_AB_MERGE_C R43, R46, R43, RZ ;  /* 0x0000002b2e2b723e */ /* 0x000fe200048070ff */
[----:B------:R-:W-:-:S02]  /*3f80*/  HADD2.F32 R6, -RZ, R39.H0_H0 ;  /* 0x20000027ff067230 */ /* 0x000fc40000004100 */
[-C--:B------:R-:W-:Y:S01]  /*3f90*/  FMUL.FTZ R7, R13, R44.reuse ;  /* 0x0000002c0d077220 */ /* 0x080fe20000410000 */
[----:B------:R-:W-:Y:S02]  /*3fa0*/  HADD2.F32 R40, -RZ, R40.H0_H0 ;  /* 0x20000028ff287230 */ /* 0x000fe40000004100 */
[C---:B------:R-:W-:Y:S01]  /*3fb0*/  FMUL.FTZ R44, R4.reuse, R44 ;  /* 0x0000002c042c7220 */ /* 0x040fe20000410000 */
        /* <DEDUP_REMOVED lines=10> */
.L_x_7433:
[----:B------:R-:W-:Y:S05]  /*4060*/  BSYNC B3 ;  /* 0x0000000000037941 */ /* 0x000fea0003800000 */
.L_x_7432:
[----:B--2---:R0:W-:Y:S02]  /*4070*/  ST.E.128 desc[UR60][R10.64], R4 ;  /* 0x000000040a007985 */ /* 0x0041e4000c101d3c */
.L_x_7431:
[----:B------:R-:W-:Y:S05]  /*4080*/  BSYNC B2 ;  /* 0x0000000000027941 */ /* 0x000fea0003800000 */
.L_x_7430:
        /* <DEDUP_REMOVED lines=8> */
[----:B------:R-:W-:Y:S01]  /*4110*/  SHF.R.U32.HI R40, RZ, 0x10, R35 ;  /* 0x00000010ff287819 */ /* 0x000fe20000011623 */
[----:B--2---:R-:W-:Y:S01]  /*4120*/  IMAD.MOV.U32 R14, RZ, RZ, R7 ;  /* 0x000000ffff0e7224 */ /* 0x004fe200078e0007 */
[--C-:B------:R-:W-:Y:S01]  /*4130*/  SHF.R.U32.HI R36, RZ, 0x8, R35.reuse ;  /* 0x00000008ff247819 */ /* 0x100fe20000011623 */
[----:B------:R-:W-:Y:S01]  /*4140*/  IMAD.MOV.U32 R13, RZ, RZ, R6 ;  /* 0x000000ffff0d7224 */ /* 0x000fe200078e0006 */
        /* <DEDUP_REMOVED lines=8> */
[----:B------:R-:W-:Y:S02]  /*41d0*/  PRMT R7, R39, 0x654, R12 ;  /* 0x0000065427077816 */ /* 0x000fe4000000000c */
[----:B------:R-:W-:Y:S02]  /*41e0*/  SHF.L.U32 R6, R36, 0x8, RZ ;  /* 0x0000000824067819 */ /* 0x000fe400000006ff */
        /* <DEDUP_REMOVED lines=95> */
.L_x_7435:
[----:B------:R-:W-:Y:S05]  /*47e0*/  BSYNC B2 ;  /* 0x0000000000027941 */ /* 0x000fea0003800000 */
.L_x_7434:
[----:B--2---:R0:W-:Y:S02]  /*47f0*/  ST.E.128 desc[UR60][R10.64], R4 ;  /* 0x000000040a007985 */ /* 0x0041e4000c101d3c */
.L_x_7429:
[----:B------:R-:W-:Y:S05]  /*4800*/  BSYNC B1 ;  /* 0x0000000000017941 */ /* 0x000fea0003800000 */
.L_x_7428:
[----:B------:R-:W-:-:S03]  /*4810*/  UMOV UR4, 0xffffffff ;  /* 0xffffffff00047882 */ /* 0x000fc60000000000 */
[----:B------:R-:W-:Y:S05]  /*4820*/  BRA.DIV UR4, `(.L_x_7436) ;  /* 0x000001aa045c7947 */ /* 0x000fea000b800000 */
[----:B-1--4-:R-:W1:Y:S04]  /*4830*/  SHFL.IDX PT, R102, R102, 0x2, 0x1c1f ;  /* 0x005c1f0066667f89 */ /* 0x012e6800000e0000 */
[----:B0-----:R0:W4:Y:S02]  /*4840*/  SHFL.IDX PT, R14, R101, 0x2, 0x1c1f ;  /* 0x005c1f00650e7f89 */ /* 0x00112400000e0000 */
.L_x_7706:
[----:B------:R-:W-:Y:S05]  /*4850*/  @P4 BRA `(.L_x_7437) ;  /* 0x0000004400ec4947 */ /* 0x000fea0003800000 */
[----:B------:R-:W-:Y:S04]  /*4860*/  BSSY B1, `(.L_x_7438) ;  /* 0x0000076000017945 */ /* 0x000fe80003800000 */
[----:B------:R-:W-:Y:S05]  /*4870*/  @P1 BRA `(.L_x_7439) ;  /* 0x0000000400d01947 */ /* 0x000fea0003800000 */
[----:B--2---:R2:W0:Y:S01]  /*4880*/  LDS.128 R4, [R92+0x1c400] ;  /* 0x01c400005c047984 */ /* 0x0044220000000c00 */
[----:B----4-:R-:W-:Y:S01]  /*4890*/  IADD3 R10, P2, R16, R14, RZ ;  /* 0x0000000e100a7210 */ /* 0x010fe20007f5e0ff */
[----:B------:R-:W-:Y:S03]  /*48a0*/  BSSY B2, `(.L_x_7440) ;  /* 0x0000070000027945 */ /* 0x000fe60003800000 */
[----:B-1----:R-:W-:Y:S02]  /*48b0*/  IADD3.X R11, R102, R17, RZ, P2, !PT ;  /* 0x00000011660b7210 */ /* 0x002fe400017fe4ff */
[----:B------:R-:W-:-:S13]  /*48c0*/  ISETP.GE.AND P2, PT, R22, R105, PT ;  /* 0x000000691600720c */ /* 0x000fda0003f46270 */
[----:B--2---:R-:W-:Y:S05]  /*48d0*/  @P2 BRA `(.L_x_7441) ;  /* 0x0000000400b02947 */ /* 0x004fea0003800000 */
        /* <DEDUP_REMOVED lines=16> */
[----:B------:R-:W-:Y:S02]  /*49e0*/  LOP3.LUT R12, R7, 0xff00, R6, 0xf8, !PT ;  /* 0x0000ff00070c7812 */ /* 0x000fe400078ef806 */
        /* <DEDUP_REMOVED lines=91> */
.L_x_7441:
[----:B------:R-:W-:Y:S05]  /*4fa0*/  BSYNC B2 ;  /* 0x0000000000027941 */ /* 0x000fea0003800000 */
.L_x_7440:
[----:B0-----:R0:W-:Y:S02]  /*4fb0*/  ST.E.128 desc[UR60][R10.64], R4 ;  /* 0x000000040a007985 */ /* 0x0011e4000c101d3c */
.L_x_7439:
[----:B------:R-:W-:Y:S05]  /*4fc0*/  BSYNC B1 ;  /* 0x0000000000017941 */ /* 0x000fea0003800000 */
.L_x_7438:
        /* <DEDUP_REMOVED lines=8> */
[----:B------:R-:W-:Y:S01]  /*5050*/  SHF.R.U32.HI R12, RZ, 0x8, R29 ;  /* 0x00000008ff0c7819 */ /* 0x000fe2000001161d */
[----:B--2---:R-:W-:Y:S01]  /*5060*/  IMAD.MOV.U32 R10, RZ, RZ, R7 ;  /* 0x000000ffff0a7224 */ /* 0x004fe200078e0007 */
[--C-:B------:R-:W-:Y:S02]  /*5070*/  SHF.R.U32.HI R31, RZ, 0x18, R9.reuse ;  /* 0x00000018ff1f7819 */ /* 0x100fe40000011609 */
[----:B------:R-:W-:Y:S02]  /*5080*/  LOP3.LUT R8, R9, 0xff, RZ, 0xc0, !PT ;  /* 0x000000ff09087812 */ /* 0x000fe400078ec0ff */
[--C-:B------:R-:W-:Y:S02]  /*5090*/  SHF.R.U32.HI R30, RZ, 0x8, R9.reuse ;  /* 0x00000008ff1e7819 */ /* 0x100fe40000011609 */
[----:B------:R-:W-:Y:S01]  /*50a0*/  SHF.R.U32.HI R13, RZ, 0x10, R9 ;  /* 0x00000010ff0d7819 */ /* 0x000fe20000011609 */
[----:B------:R-:W-:Y:S01]  /*50b0*/  IMAD.MOV.U32 R9, RZ, RZ, R6 ;  /* 0x000000ffff097224 */ /* 0x000fe200078e0006 */
[----:B------:R-:W-:Y:S01]  /*50c0*/  SHF.R.U32.HI R28, RZ, 0x10, R29 ;  /* 0x00000010ff1c7819 */ /* 0x000fe2000001161d */
[----:B------:R-:W-:Y:S01]  /*50d0*/  IMAD.SHL.U32 R6, R12, 0x100, RZ ;  /* 0x000001000c067824 */ /* 0x000fe200078e00ff */
[----:B------:R-:W-:-:S02]  /*50e0*/  PRMT R8, R31, 0x654, R8 ;  /* 0x000006541f087816 */ /* 0x000fc40000000008 */
[----:B------:R-:W-:Y:S01]  /*50f0*/  SHF.L.U32 R7, R30, 0x8, RZ ;  /* 0x000000081e077819 */ /* 0x000fe200000006ff */
[----:B------:R-:W-:Y:S01]  /*5100*/  IMAD.U32 R28, R28, 0x10000, RZ ;  /* 0x000100001c1c7824 */ /* 0x000fe200078e00ff */
[----:B------:R-:W-:Y:S02]  /*5110*/  LOP3.LUT R11, R29, 0xff0000ff, RZ, 0xc0, !PT ;  /* 0xff0000ff1d0b7812 */ /* 0x000fe400078ec0ff */
[----:B------:R-:W-:Y:S01]  /*5120*/  LOP3.LUT R7, R8, 0xff00, R7, 0xf8, !PT ;  /* 0x0000ff0008077812 */ /* 0x000fe200078ef807 */
[----:B------:R-:W-:Y:S01]  /*5130*/  IMAD.U32 R8, R13, 0x10000, RZ ;  /* 0x000100000d087824 */ /* 0x000fe200078e00ff */
[----:B------:R-:W-:Y:S02]  /*5140*/  LOP3.LUT R11, R11, 0xff00, R6, 0xf8, !PT ;  /* 0x0000ff000b0b7812 */ /* 0x000fe400078ef806 */
        /* <DEDUP_REMOVED lines=91> */
.L_x_7443:
[----:B------:R-:W-:Y:S05]  /*5700*/  BSYNC B1 ;  /* 0x0000000000017941 */ /* 0x000fea0003800000 */
.L_x_7442:
[----:B--2---:R0:W-:Y:S01]  /*5710*/  ST.E.128 desc[UR60][R14.64], R4 ;  /* 0x000000040e007985 */ /* 0x0041e2000c101d3c */
[----:B------:R-:W-:Y:S05]  /*5720*/  BRA `(.L_x_7437) ;  /* 0x0000003800387947 */ /* 0x000fea0003800000 */
.L_x_7408:
[----:B------:R-:W-:Y:S02]  /*5730*/  ISETP.GE.AND P3, PT, R221, R97, PT ;  /* 0x00000061dd00720c */ /* 0x000fe40003f66270 */
[----:B------:R-:W-:Y:S02]  /*5740*/  CS2R R30, SRZ ;  /* 0x00000000001e7805 */ /* 0x000fe4000001ff00 */
[----:B------:R-:W-:Y:S02]  /*5750*/  CS2R R28, SRZ ;  /* 0x00000000001c7805 */ /* 0x000fe4000001ff00 */
[----:B------:R-:W-:-:S13]  /*5760*/  ISETP.GE.OR P3, PT, R16, R105, P3 ;  /* 0x000000691000720c */ /* 0x000fda0001f66670 */
[----:B------:R-:W-:Y:S01]  /*5770*/  @!P3 IADD3 R11, P2, P4, R50, R4, R84 ;  /* 0x00000004320bb210 */ /* 0x000fe20007c5e054 */
[----:B------:R-:W0:Y:S03]  /*5780*/  @!P3 LDC.64 R12, c[0x0][0x3e8] ;  /* 0x0000fa00ff0cbb82 */ /* 0x000e260000000a00 */
[----:B------:R-:W-:Y:S02]  /*5790*/  @!P3 IADD3.X R14, R66, R88, R86, P2, P4 ;  /* 0x00000058420eb210 */ /* 0x000fe400017e8456 */
[----:B------:R-:W-:-:S04]  /*57a0*/  ISETP.GE.AND P4, PT, R194, R97, PT ;  /* 0x00000061c200720c */ /* 0x000fc80003f86270 */
[----:B------:R-:W-:-:S13]  /*57b0*/  ISETP.GE.OR P4, PT, R16, R105, P4 ;  /* 0x000000691000720c */ /* 0x000fda0002786670 */
[----:B------:R-:W1:Y:S08]  /*57c0*/  @!P4 LDC.64 R32, c[0x0][0x3e8] ;  /* 0x0000fa00ff20cb82 */ /* 0x000e700000000a00 */
[----:B------:R-:W2:Y:S01]  /*57d0*/  @!P4 LDC.64 R34, c[0x0][0x400] ;  /* 0x00010000ff22cb82 */ /* 0x000ea20000000a00 */
[----:B-1----:R-:W-:-:S04]  /*57e0*/  @!P4 IADD3 R32, P2, P5, R50, R32, R4 ;  /* 0x000000203220c210 */ /* 0x002fc80007d5e004 */
[----:B------:R-:W-:Y:S02]  /*57f0*/  @!P4 IADD3.X R33, R66, R33, R88, P2, P5 ;  /* 0x000000214221c210 */ /* 0x000fe400017ea458 */
[----:B--2---:R-:W-:-:S04]  /*5800*/  @!P4 IADD3 R34, P2, P5, R56, R34, R6 ;  /* 0x000000223822c210 */ /* 0x004fc80007d5e006 */
[----:B------:R-:W-:Y:S02]  /*5810*/  @!P4 IADD3.X R35, R64, R35, R100, P2, P5 ;  /* 0x000000234023c210 */ /* 0x000fe400017ea464 */
[----:B------:R-:W-:Y:S02]  /*5820*/  ISETP.GE.AND P2, PT, R227, R97, PT ;  /* 0x00000061e300720c */ /* 0x000fe40003f46270 */
[----:B------:R-:W-:Y:S02]  /*5830*/  CS2R R38, SRZ ;  /* 0x0000000000267805 */ /* 0x000fe4000001ff00 */
[----:B------:R-:W-:Y:S01]  /*5840*/  CS2R R36, SRZ ;  /* 0x0000000000247805 */ /* 0x000fe2000001ff00 */
[----:B------:R1:W2:Y:S01]  /*5850*/  @!P4 LDG.E.128 R28, desc[UR60][R34.64] ;  /* 0x0000003c221cc981 */ /* 0x0002a2000c1e1d00 */
[----:B------:R-:W-:-:S13]  /*5860*/  ISETP.GE.OR P2, PT, R16, R105, P2 ;  /* 0x000000691000720c */ /* 0x000fda0001746670 */
[----:B------:R-:W-:-:S04]  /*5870*/  @!P2 IADD3 R5, P5, P6, R50, R83, R4 ;  /* 0x000000533205a210 */ /* 0x000fc80007ebe004 */
[----:B------:R-:W-:Y:S02]  /*5880*/  @!P2 IADD3.X R10, R66, R85, R88, P5, P6 ;  /* 0x00000055420aa210 */ /* 0x000fe40002fec458 */
[----:B------:R-:W-:-:S04]  /*5890*/  @!P3 IADD3 R9, P5, P6, R56, R6, R79 ;  /* 0x000000063809b210 */ /* 0x000fc80007ebe04f */
[----:B------:R-:W-:Y:S02]  /*58a0*/  @!P3 IADD3.X R8, R64, R100, R81, P5, P6 ;  /* 0x000000644008b210 */ /* 0x000fe40002fec451 */
[----:B------:R-:W-:-:S04]  /*58b0*/  @!P2 IADD3 R7, P5, P6, R56, R78, R6 ;  /* 0x0000004e3807a210 */ /* 0x000fc80007ebe006 */
[----:B------:R-:W-:Y:S02]  /*58c0*/  @!P2 IADD3.X R4, R64, R80, R100, P5, P6 ;  /* 0x000000504004a210 */ /* 0x000fe40002fec464 */
[----:B0-----:R-:W-:-:S04]  /*58d0*/  @!P3 IADD3 R12, P5, R11, R12, RZ ;  /* 0x0000000c0b0cb210 */ /* 0x001fc80007fbe0ff */
[----:B------:R-:W-:Y:S02]  /*58e0*/  @!P3 IADD3.X R13, R14, R13, RZ, P5, !PT ;  /* 0x0000000d0e0db210 */ /* 0x000fe40002ffe4ff */
[----:B------:R-:W0:Y:S02]  /*58f0*/  @!P3 LDC.64 R14, c[0x0][0x400] ;  /* 0x00010000ff0ebb82 */ /* 0x000e240000000a00 */
[----:B0-----:R-:W-:-:S05]  /*5900*/  @!P3 IADD3 R14, P5, R9, R14, RZ ;  /* 0x0000000e090eb210 */ /* 0x001fca0007fbe0ff */
[----:B------:R-:W-:Y:S02]  /*5910*/  @!P3 IMAD.X R15, R8, 0x1, R15, P5 ;  /* 0x00000001080fb824 */ /* 0x000fe400028e060f */
[----:B------:R-:W0:Y:S01]  /*5920*/  @!P2 LDC.64 R8, c[0x0][0x3e8] ;  /* 0x0000fa00ff08ab82 */ /* 0x000e220000000a00 */
[----:B-1----:R-:W-:Y:S02]  /*5930*/  CS2R R34, SRZ ;  /* 0x0000000000227805 */ /* 0x002fe4000001ff00 */
[----:B------:R-:W-:Y:S02]  /*5940*/  CS2R R42, SRZ ;  /* 0x00000000002a7805 */ /* 0x000fe4000001ff00 */
[----:B------:R-:W-:Y:S02]  /*5950*/  CS2R R40, SRZ ;  /* 0x0000000000287805 */ /* 0x000fe4000001ff00 */
[----:B------:R-:W-:Y:S02]  /*5960*/  CS2R R46, SRZ ;  /* 0x00000000002e7805 */ /* 0x000fe4000001ff00 */
[----:B------:R-:W-:Y:S01]  /*5970*/  CS2R R44, SRZ ;  /* 0x00000000002c7805 */ /* 0x000fe2000001ff00 */
[----:B------:R-:W3:Y:S01]  /*5980*/  @!P3 LDG.E.128 R36, desc[UR60][R14.64] ;  /* 0x0000003c0e24b981 */ /* 0x000ee2000c1e1d00 */
[----:B0-----:R-:W-:-:S05]  /*5990*/  @!P2 IADD3 R8, P5, R5, R8, RZ ;  /* 0x000000080508a210 */ /* 0x001fca0007fbe0ff */
[----:B------:R-:W-:Y:S02]  /*59a0*/  @!P2 IMAD.X R9, R10, 0x1, R9, P5 ;  /* 0x000000010a09a824 */ /* 0x000fe400028e0609 */
[----:B------:R-:W0:Y:S03]  /*59b0*/  @!P2 LDC.64 R10, c[0x0][0x400] ;  /* 0x00010000ff0aab82 */ /* 0x000e260000000a00 */
[----:B------:R-:W4:Y:S01]  /*59c0*/  @!P2 LDG.E.128 R40, desc[UR60][R8.64] ;  /* 0x0000003c0828a981 */ /* 0x000f22000c1e1d00 */
[----:B0-----:R-:W-:Y:S02]  /*59d0*/  @!P2 IADD3 R10, P5, R7, R10, RZ ;  /* 0x0000000a070aa210 */ /* 0x001fe40007fbe0ff */
[----:B------:R-:W-:-:S03]  /*59e0*/  CS2R R6, SRZ ;  /* 0x0000000000067805 */ /* 0x000fc6000001ff00 */
[----:B------:R-:W-:Y:S01]  /*59f0*/  @!P2 IMAD.X R11, R4, 0x1, R11, P5 ;  /* 0x00000001040ba824 */ /* 0x000fe200028e060b */
[----:B------:R-:W-:-:S04]  /*5a00*/  CS2R R4, SRZ ;  /* 0x0000000000047805 */ /* 0x000fc8000001ff00 */
[----:B------:R-:W5:Y:S04]  /*5a10*/  @!P2 LDG.E.128 R44, desc[UR60][R10.64] ;  /* 0x0000003c0a2ca981 */ /* 0x000f68000c1e1d00 */
[----:B------:R0:W5:Y:S02]  /*5a20*/  @!P4 LDG.E.128 R4, desc[UR60][R32.64] ;  /* 0x0000003c2004c981 */ /* 0x000164000c1e1d00 */
[----:B0-----:R-:W-:-:S06]  /*5a30*/  CS2R R32, SRZ ;  /* 0x0000000000207805 */ /* 0x001fcc000001ff00 */
[----:B------:R-:W5:Y:S01]  /*5a40*/  @!P3 LDG.E.128 R32, desc[UR60][R12.64] ;  /* 0x0000003c0c20b981 */ /* 0x000f62000c1e1d00 */
[----:B------:R-:W-:Y:S02]  /*5a50*/  ISETP.NE.AND P5, PT, R198, 0x3, PT ;  /* 0x00000003c600780c */ /* 0x000fe40003fa5270 */
[----:B------:R-:W-:Y:S01]  /*5a60*/  ISETP.GE.AND P2, PT, R16, R105, PT ;  /* 0x000000691000720c */ /* 0x000fe20003f46270 */
[----:B--2---:R-:W-:Y:S02]  /*5a70*/  IMAD.MOV.U32 R117, RZ, RZ, R30 ;  /* 0x000000ffff757224 */ /* 0x004fe400078e001e */
[----:B------:R-:W-:Y:S01]  /*5a80*/  IMAD.MOV.U32 R119, RZ, RZ, R28 ;  /* 0x000000ffff777224 */ /* 0x000fe200078e001c */
[----:B---3--:R-:W-:Y:S01]  /*5a90*/  MOV R113, R38 ;  /* 0x0000002600717202 */ /* 0x008fe20000000f00 */
[----:B------:R-:W-:Y:S02]  /*5aa0*/  IMAD.MOV.U32 R114, RZ, RZ, R36 ;  /* 0x000000ffff727224 */ /* 0x000fe400078e0024 */
[----:B----4-:R-:W-:-:S02]  /*5ab0*/  IMAD.MOV.U32 R109, RZ, RZ, R42 ;  /* 0x000000ffff6d7224 */ /* 0x010fc400078e002a */
[----:B------:R-:W-:Y:S02]  /*5ac0*/  IMAD.MOV.U32 R108, RZ, RZ, R40 ;  /* 0x000000ffff6c7224 */ /* 0x000fe400078e0028 */
[----:B-----5:R-:W-:Y:S01]  /*5ad0*/  IMAD.MOV.U32 R107, RZ, RZ, R46 ;  /* 0x000000ffff6b7224 */ /* 0x020fe200078e002e */
[----:B------:R-:W-:Y:S01]  /*5ae0*/  MOV R106, R44 ;  /* 0x0000002c006a7202 */ /* 0x000fe20000000f00 */
[----:B------:R-:W-:Y:S01]  /*5af0*/  IMAD.MOV.U32 R116, RZ, RZ, R6 ;  /* 0x000000ffff747224 */ /* 0x000fe200078e0006 */
[----:B------:R-:W-:Y:S01]  /*5b00*/  MOV R118, R4 ;  /* 0x0000000400767202 */ /* 0x000fe20000000f00 */
[----:B------:R-:W-:Y:S02]  /*5b10*/  IMAD.MOV.U32 R111, RZ, RZ, R34 ;  /* 0x000000ffff6f7224 */ /* 0x000fe400078e0022 */
[----:B------:R-:W-:Y:S01]  /*5b20*/  IMAD.MOV.U32 R112, RZ, RZ, R32 ;  /* 0x000000ffff707224 */ /* 0x000fe200078e0020 */
[----:B------:R-:W-:Y:S06]  /*5b30*/  @!P5 BRA `(.L_x_7444) ;  /* 0x000000000004d947 */ /* 0x000fec0003800000 */
[----:B------:R-:W-:Y:S01]  /*5b40*/  BPT.TRAP 0x1 ;  /* 0x000000040000795c */ /* 0x000fe20000300000 */
.L_x_7444:
[----:B------:R-:W-:Y:S01]  /*5b50*/  IMAD R88, R192, 0x8, R18 ;  /* 0x00000008c0587824 */ /* 0x000fe200078e0212 */
[----:B------:R-:W-:Y:S01]  /*5b60*/  SHF.L.U32 R100, R196, 0x1f, RZ ;  /* 0x0000001fc4647819 */ /* 0x000fe200000006ff */
[----:B------:R-:W0:Y:S01]  /*5b70*/  LDC R104, c[0x0][0x2f4] ;  /* 0x0000bd00ff687b82 */ /* 0x000e220000000800 */
[----:B------:R-:W-:Y:S02]  /*5b80*/  BSSY B1, `(.L_x_7445) ;  /* 0x0000003000017945 */ /* 0x000fe40003800000 */
[----:B------:R-:W1:Y:S02]  /*5b90*/  SYNCS.PHASECHK.TRANS64.TRYWAIT P3, [R88+URZ+0x22890], R100 ;  /* 0x02289064580075a7 */ /* 0x000e64000806017f */
[----:B-1----:R-:W-:Y:S05]  /*5ba0*/  @!P3 BRA `(.L_x_7446) ;  /* 0x0000019400c4b947 */ /* 0x002fea0003800000 */
.L_x_7707:
[----:B------:R-:W-:Y:S05]  /*5bb0*/  BSYNC B1 ;  /* 0x0000000000017941 */ /* 0x000fea0003800000 */
.L_x_7445:
[----:B------:R-:W-:Y:S01]  /*5bc0*/  UMOV UR4, 0xffffffff ;  /* 0xffffffff00047882 */ /* 0x000fe20000000000 */
[----:B0-----:R-:W-:Y:S02]  /*5bd0*/  IMAD.IADD R110, R104, 0x1, -R71 ;  /* 0x00000001686e7824 */ /* 0x001fe400078e0a47 */
[----:B------:R-:W-:Y:S05]  /*5be0*/  BRA.DIV UR4, `(.L_x_7447) ;  /* 0x0000019604c87947 */ /* 0x000fea000b800000 */
[----:B------:R0:W2:Y:S04]  /*5bf0*/  SHFL.IDX PT, R103, R102, RZ, 0x1c1f ;  /* 0x001c1fff66677589 */ /* 0x0000a800000e0000 */
[----:B------:R0:W3:Y:S02]  /*5c00*/  SHFL.IDX PT, R105, R101, RZ, 0x1c1f ;  /* 0x001c1fff65697589 */ /* 0x0000e400000e0000 */
.L_x_7711:
[----:B------:R-:W-:Y:S01]  /*5c10*/  ISETP.GE.OR P3, PT, R194, R97, P1 ;  /* 0x00000061c200720c */ /* 0x000fe20000f66670 */
[----:B------:R-:W-:-:S12]  /*5c20*/  BSSY B1, `(.L_x_7448) ;  /* 0x00000f1000017945 */ /* 0x000fd80003800000 */
[----:B------:R-:W-:Y:S05]  /*5c30*/  @P3 BRA `(.L_x_7449) ;  /* 0x0000000c00bc3947 */ /* 0x000fea0003800000 */
[----:B------:R-:W-:Y:S01]  /*5c40*/  SEL R8, R71, R110, !P0 ;  /* 0x0000006e47087207 */ /* 0x000fe20004000000 */
[----:B------:R-:W-:Y:S01]  /*5c50*/  BSSY B2, `(.L_x_7450) ;  /* 0x00000e8000027945 */ /* 0x000fe20003800000 */
[----:B---3--:R-:W-:Y:S02]  /*5c60*/  IADD3 R98, P3, R62, R105, RZ ;  /* 0x000000693e627210 */ /* 0x008fe40007f7e0ff */
[----:B------:R-:W-:-:S03]  /*5c70*/  SHF.R.S32.HI R9, RZ, 0x1f, R8 ;  /* 0x0000001fff097819 */ /* 0x000fc60000011408 */
[----:B--2---:R-:W-:Y:S01]  /*5c80*/  IMAD.X R99, R103, 0x1, R60, P3 ;  /* 0x0000000167637824 */ /* 0x004fe200018e063c */
[----:B------:R-:W-:-:S04]  /*5c90*/  LEA.HI R8, R9, R8, RZ, 0x5 ;  /* 0x0000000809087211 */ /* 0x000fc800078f28ff */
[----:B------:R-:W-:-:S05]  /*5ca0*/  LEA.HI.SX32 R8, R8, R63, 0x1b ;  /* 0x0000003f08087211 */ /* 0x000fca00078fdaff */
[----:B------:R-:W-:-:S05]  /*5cb0*/  IMAD.SHL.U32 R115, R8, 0x10, RZ ;  /* 0x0000001008737824 */ /* 0x000fca00078e00ff */
[----:B------:R-:W-:-:S04]  /*5cc0*/  LOP3.LUT R9, R82, 0x70, R115, 0xf8, !PT ;  /* 0x0000007052097812 */ /* 0x000fc800078ef873 */
[----:B------:R-:W-:Y:S01]  /*5cd0*/  LOP3.LUT R8, R9, R76, RZ, 0x3c, !PT ;  /* 0x0000004c09087212 */ /* 0x000fe200078e3cff */
[----:B------:R-:W-:-:S03]  /*5ce0*/  IMAD R9, R192, 0x5000, R49 ;  /* 0x00005000c0097824 */ /* 0x000fc600078e0231 */
[----:B------:R-:W-:Y:S01]  /*5cf0*/  IADD3 R11, R203, R8, RZ ;  /* 0x00000008cb0b7210 */ /* 0x000fe20007ffe0ff */
[----:B------:R-:W-:-:S04]  /*5d00*/  IMAD.IADD R9, R18, 0x1, R9 ;  /* 0x0000000112097824 */ /* 0x000fc800078e0209 */
[----:B------:R-:W-:-:S04]  /*5d10*/  IMAD R11, R192, 0x5000, R11 ;  /* 0x00005000c00b7824 */ /* 0x000fc800078e020b */
[----:B------:R-:W-:Y:S02]  /*5d20*/  IMAD.IADD R12, R18, 0x1, R11 ;  /* 0x00000001120c7824 */ /* 0x000fe400078e020b */
[----:B------:R-:W2:Y:S04]  /*5d30*/  LDS.128 R8, [R9+0x18400] ;  /* 0x0184000009087984 */ /* 0x000ea80000000c00 */
[----:B------:R-:W3:Y:S01]  /*5d40*/  LDS.128 R12, [R12+0x18400] ;  /* 0x018400000c0c7984 */ /* 0x000ee20000000c00 */
[----:B------:R-:W-:Y:S05]  /*5d50*/  @P2 BRA `(.L_x_7451) ;  /* 0x0000000c005c2947 */ /* 0x000fea0003800000 */
[--C-:B------:R-:W-:Y:S01]  /*5d60*/  SHF.R.U32.HI R129, RZ, 0x18, R7.reuse ;  /* 0x00000018ff817819 */ /* 0x100fe20000011607 */
[----:B--2---:R-:W-:Y:S01]  /*5d70*/  IMAD.MOV.U32 R28, RZ, RZ, R8 ;  /* 0x000000ffff1c7224 */ /* 0x004fe200078e0008 */
[----:B------:R-:W-:Y:S02]  /*5d80*/  LOP3.LUT R6, R7, 0xff, RZ, 0xc0, !PT ;  /* 0x000000ff07067812 */ /* 0x000fe400078ec0ff */
[--C-:B------:R-:W-:Y:S02]  /*5d90*/  SHF.R.U32.HI R125, RZ, 0x8, R7.reuse ;  /* 0x00000008ff7d7819 */ /* 0x100fe40000011607 */
[----:B------:R-:W-:Y:S02]  /*5da0*/  SHF.R.U32.HI R127, RZ, 0x10, R7 ;  /* 0x00000010ff7f7819 */ /* 0x000fe40000011607 */
[----:B------:R-:W-:Y:S02]  /*5db0*/  SHF.R.U32.HI R131, RZ, 0x18, R5 ;  /* 0x00000018ff837819 */ /* 0x000fe40000011605 */
[----:B------:R-:W-:-:S02]  /*5dc0*/  LOP3.LUT R4, R5, 0xff, RZ, 0xc0, !PT ;  /* 0x000000ff05047812 */ /* 0x000fc400078ec0ff */
[----:B------:R-:W-:Y:S02]  /*5dd0*/  SHF.R.U32.HI R130, RZ, 0x8, R5 ;  /* 0x00000008ff827819 */ /* 0x000fe40000011605 */
[--C-:B------:R-:W-:Y:S02]  /*5de0*/  SHF.R.U32.HI R124, RZ, 0x18, R29.reuse ;  /* 0x00000018ff7c7819 */ /* 0x100fe4000001161d */
[----:B------:R-:W-:Y:S02]  /*5df0*/  LOP3.LUT R7, R29, 0xff, RZ, 0xc0, !PT ;  /* 0x000000ff1d077812 */ /* 0x000fe400078ec0ff */
[--C-:B------:R-:W-:Y:S02]  /*5e00*/  SHF.R.U32.HI R122, RZ, 0x8, R29.reuse ;  /* 0x00000008ff7a7819 */ /* 0x100fe4000001161d */
[----:B------:R-:W-:Y:S02]  /*5e10*/  SHF.R.U32.HI R123, RZ, 0x10, R29 ;  /* 0x00000010ff7b7819 */ /* 0x000fe4000001161d */
[----:B------:R-:W-:-:S02]  /*5e20*/  SHF.R.U32.HI R30, RZ, 0x18, R31 ;  /* 0x00000018ff1e7819 */ /* 0x000fc4000001161f */
[----:B------:R-:W-:Y:S02]  /*5e30*/  LOP3.LUT R29, R31, 0xff, RZ, 0xc0, !PT ;  /* 0x000000ff1f1d7812 */ /* 0x000fe400078ec0ff */
[----:B------:R-:W-:Y:S02]  /*5e40*/  SHF.R.U32.HI R121, RZ, 0x8, R31 ;  /* 0x00000008ff797819 */ /* 0x000fe4000001161f */
[----:B------:R-:W-:Y:S02]  /*5e50*/  SHF.R.U32.HI R128, RZ, 0x10, R5 ;  /* 0x00000010ff807819 */ /* 0x000fe40000011605 */
[----:B------:R-:W-:Y:S01]  /*5e60*/  SHF.R.U32.HI R126, RZ, 0x10, R31 ;  /* 0x00000010ff7e7819 */ /* 0x000fe2000001161f */
[----:B---3--:R-:W-:Y:S01]  /*5e70*/  IMAD.MOV.U32 R31, RZ, RZ, R12 ;  /* 0x000000ffff1f7224 */ /* 0x008fe200078e000c */
[----:B------:R-:W-:Y:S01]  /*5e80*/  PRMT R4, R131, 0x654, R4 ;  /* 0x0000065483047816 */ /* 0x000fe20000000004 */
[----:B------:R-:W-:Y:S01]  /*5e90*/  IMAD.SHL.U32 R121, R121, 0x100, RZ ;  /* 0x0000010079797824 */ /* 0x000fe200078e00ff */
[----:B------:R-:W-:Y:S01]  /*5ea0*/  SHF.L.U32 R5, R130, 0x8, RZ ;  /* 0x0000000882057819 */ /* 0x000fe200000006ff */
[----:B------:R-:W-:Y:S01]  /*5eb0*/  IMAD.U32 R126, R126, 0x10000, RZ ;  /* 0x000100007e7e7824 */ /* 0x000fe200078e00ff */
[----:B------:R-:W-:Y:S01]  /*5ec0*/  PRMT R12, R30, 0x654, R29 ;  /* 0x000006541e0c7816 */ /* 0x000fe2000000001d */
[----:B------:R-:W-:Y:S01]  /*5ed0*/  IMAD.SHL.U32 R29, R122, 0x100, RZ ;  /* 0x000001007a1d7824 */ /* 0x000fe200078e00ff */
[----:B------:R-:W-:Y:S01]  /*5ee0*/  PRMT R8, R124, 0x654, R7 ;  /* 0x000006547c087816 */ /* 0x000fe20000000007 */
[----:B------:R-:W-:Y:S01]  /*5ef0*/  IMAD.SHL.U32 R7, R125, 0x100, RZ ;  /* 0x000001007d077824 */ /* 0x000fe200078e00ff */
[----:B------:R-:W-:Y:S01]  /*5f00*/  LOP3.LUT R4, R4, 0xff00, R5, 0xf8, !PT ;  /* 0x0000ff0004047812 */ /* 0x000fe200078ef805 */
[----:B------:R-:W-:Y:S01]  /*5f10*/  IMAD.U32 R5, R128, 0x10000, RZ ;  /* 0x0001000080057824 */ /* 0x000fe200078e00ff */
[----:B------:R-:W-:-:S02]  /*5f20*/  PRMT R6, R129, 0x654, R6 ;  /* 0x0000065481067816 */ /* 0x000fc40000000006 */
[----:B------:R-:W-:Y:S02]  /*5f30*/  LOP3.LUT R122, R8, 0xff00, R29, 0xf8, !PT ;  /* 0x0000ff00087a7812 */ /* 0x000fe400078ef81d */
        /* <DEDUP_REMOVED lines=8> */
[----:B------:R-:W-:Y:S01]  /*5fc0*/  SHF.L.U32 R4, R127, 0x10, RZ ;  /* 0x000000107f047819 */ /* 0x000fe200000006ff */
[----:B------:R-:W-:Y:S01]  /*5fd0*/  HADD2.F32 R8, -RZ, R29.H0_H0 ;  /* 0x2000001dff087230 */ /* 0x000fe20000004100 */
[----:B------:R-:W-:Y:S01]  /*5fe0*/  F2FP.F16.E4M3.UNPACK_B R30, R118.H1 ;  /* 0x00000076ff1e723e */ /* 0x000fe200030006ff */
[----:B------:R-:W-:Y:S01]  /*5ff0*/  HADD2.F32 R121, -RZ, R121.H1_H1 ;  /* 0x30000079ff797230 */ /* 0x000fe20000004100 */
[----:B------:R-:W-:Y:S01]  /*6000*/  LOP3.LUT R4, R7, 0xff0000, R4, 0xf8, !PT ;  /* 0x00ff000007047812 */ /* 0x000fe200078ef804 */
[----:B------:R-:W-:-:S02]  /*6010*/  IMAD.U32 R7, R123, 0x10000, RZ ;  /* 0x000100007b077824 */ /* 0x000fc400078e00ff */
[-C--:B------:R-:W-:Y:S01]  /*6020*/  FMUL.FTZ R127, R12, R5.reuse ;  /* 0x000000050c7f7220 */ /* 0x080fe20000410000 */
[----:B------:R-:W-:Y:S02]  /*6030*/  HADD2.F32 R123, -RZ, R30.H0_H0 ;  /* 0x2000001eff7b7230 */ /* 0x000fe40000004100 */
        /* <DEDUP_REMOVED lines=9> */
[----:B------:R-:W-:Y:S01]  /*60d0*/  F2FP.F16.E4M3.UNPACK_B R28, R28 ;  /* 0x0000001cff1c723e */ /* 0x000fe200020006ff */
[----:B------:R-:W-:Y:S01]  /*60e0*/  FMUL.FTZ R127, R121, R125 ;  /* 0x0000007d797f7220 */ /* 0x000fe20000410000 */
[----:B------:R-:W-:Y:S01]  /*60f0*/  F2FP.F16.E4M3.UNPACK_B R31, R31 ;  /* 0x0000001fff1f723e */ /* 0x000fe200020006ff */
[----:B------:R-:W-:Y:S01]  /*6100*/  HADD2.F32 R124, -RZ, R123.H0_H0 ;  /* 0x2000007bff7c7230 */ /* 0x000fe20000004100 */
        /* <DEDUP_REMOVED lines=39> */
[--C-:B------:R-:W-:Y:S02]  /*6380*/  HADD2.F32 R118, -RZ, R117.reuse.H0_H0 ;  /* 0x20000075ff767230 */ /* 0x100fe40000004100 */
[-C--:B------:R-:W-:Y:S01]  /*6390*/  FFMA.FTZ R135, R28, R121.reuse, -R29 ;  /* 0x000000791c877223 */ /* 0x080fe2000001081d */
[----:B------:R-:W-:Y:S01]  /*63a0*/  F2FP.F16.E4M3.UNPACK_B R28, R14 ;  /* 0x0000000eff1c723e */ /* 0x000fe200020006ff */
[----:B------:R-:W-:Y:S01]  /*63b0*/  HADD2.F32 R14, -RZ, R10.H0_H0 ;  /* 0x2000000aff0e7230 */ /* 0x000fe20000004100 */
[----:B------:R-:W-:Y:S01]  /*63c0*/  F2FP.F16.E4M3.UNPACK_B R116, R116 ;  /* 0x00000074ff74723e */ /* 0x000fe200020006ff */
[----:B------:R-:W-:Y:S01]  /*63d0*/  FFMA.FTZ R137, R30, R121, R119 ;  /* 0x000000791e897223 */ /* 0x000fe20000010077 */
[----:B------:R-:W-:Y:S01]  /*63e0*/  HADD2.F32 R117, -RZ, R117.H1_H1 ;  /* 0x30000075ff757230 */ /* 0x000fe20000004100 */
[----:B------:R-:W-:Y:S01]  /*63f0*/  F2FP.SATFINITE.E4M3.F32.PACK_AB_MERGE_C R8, R127, R8, RZ ;  /* 0x000000087f08723e */ /* 0x000fe200048070ff */
[--C-:B------:R-:W-:Y:S01]  /*6400*/  HADD2.F32 R29, -RZ, R28.reuse.H0_H0 ;  /* 0x2000001cff1d7230 */ /* 0x100fe20000004100 */
[----:B------:R-:W-:Y:S01]  /*6410*/  F2FP.SATFINITE.E4M3.F32.PACK_AB_MERGE_C R12, R129, R12, RZ ;  /* 0x0000000c810c723e */ /* 0x000fe200048070ff */
[----:B------:R-:W-:Y:S01]  /*6420*/  HADD2.F32 R28, -RZ, R28.H1_H1 ;  /* 0x3000001cff1c7230 */ /* 0x000fe20000004100 */
[----:B------:R-:W-:Y:S01]  /*6430*/  F2FP.SATFINITE.E4M3.F32.PACK_AB_MERGE_C R122, R137, R122, RZ ;  /* 0x0000007a897a723e */ /* 0x000fe200048070ff */
[----:B------:R-:W-:-:S02]  /*6440*/  HADD2.F32 R10, -RZ, R10.H1_H1 ;  /* 0x3000000aff0a7230 */ /* 0x000fc40000004100 */
[CC--:B------:R-:W-:Y:S01]  /*6450*/  FMUL.FTZ R119, R29.reuse, R118.reuse ;  /* 0x000000761d777220 */ /* 0x0c0fe20000410000 */
[--C-:B------:R-:W-:Y:S02]  /*6460*/  HADD2.F32 R30, -RZ, R116.reuse.H0_H0 ;  /* 0x20000074ff1e7230 */ /* 0x100fe40000004100 */
[----:B------:R-:W-:Y:S01]  /*6470*/  FMUL.FTZ R118, R14, R118 ;  /* 0x000000760e767220 */ /* 0x000fe20000410000 */
[----:B------:R-:W-:Y:S02]  /*6480*/  HADD2.F32 R31, -RZ, R116.H1_H1 ;  /* 0x30000074ff1f7230 */ /* 0x000fe40000004100 */
[-C--:B------:R-:W-:Y:S01]  /*6490*/  FMUL.FTZ R121, R28, R117.reuse ;  /* 0x000000751c797220 */ /* 0x080fe20000410000 */
[----:B------:R-:W-:Y:S01]  /*64a0*/  FMUL.FTZ R117, R10, R117 ;  /* 0x000000750a757220 */ /* 0x000fe20000410000 */
[-C--:B------:R-:W-:Y:S01]  /*64b0*/  FFMA.FTZ R14, R14, R30.reuse, -R119 ;  /* 0x0000001e0e0e7223 */ /* 0x080fe20000010877 */
[----:B------:R-:W-:Y:S01]  /*64c0*/  FFMA.FTZ R118, R29, R30, R118 ;  /* 0x0000001e1d767223 */ /* 0x000fe20000010076 */
[----:B------:R-:W-:Y:S01]  /*64d0*/  F2FP.F16.E4M3.UNPACK_B R119, R7 ;  /* 0x00000007ff77723e */ /* 0x000fe200020006ff */
[----:B------:R-:W-:Y:S01]  /*64e0*/  FFMA.FTZ R131, R10, R31, -R121 ;  /* 0x0000001f0a837223 */ /* 0x000fe20000010879 */
[----:B------:R-:W-:Y:S01]  /*64f0*/  F2FP.F16.E4M3.UNPACK_B R29, R9 ;  /* 0x00000009ff1d723e */ /* 0x000fe200020006ff */
[----:B------:R-:W-:Y:S01]  /*6500*/  FFMA.FTZ R133, R28, R31, R117 ;  /* 0x0000001f1c857223 */ /* 0x000fe20000010075 */
[----:B------:R-:W-:Y:S01]  /*6510*/  F2FP.SATFINITE.E4M3.F32.PACK_AB_MERGE_C R10, R135, R128, RZ ;  /* 0x00000080870a723e */ /* 0x000fe200048070ff */
[----:B------:R-:W-:Y:S01]  /*6520*/  HADD2.F32 R121, -RZ, R119.H0_H0 ;  /* 0x20000077ff797230 */ /* 0x000fe20000004100 */
[----:B------:R-:W-:Y:S01]  /*6530*/  F2FP.F16.E4M3.UNPACK_B R30, R13 ;  /* 0x0000000dff1e723e */ /* 0x000fe200020006ff */
[----:B------:R-:W-:Y:S01]  /*6540*/  HADD2.F32 R28, -RZ, R29.H0_H0 ;  /* 0x2000001dff1c7230 */ /* 0x000fe20000004100 */
[----:B------:R-:W-:Y:S01]  /*6550*/  F2FP.F16.E4M3.UNPACK_B R117, R6 ;  /* 0x00000006ff75723e */ /* 0x000fe200020006ff */
[----:B------:R-:W-:Y:S01]  /*6560*/  HADD2.F32 R119, -RZ, R119.H1_H1 ;  /* 0x30000077ff777230 */ /* 0x000fe20000004100 */
[----:B------:R-:W-:Y:S01]  /*6570*/  F2FP.SATFINITE.E4M3.F32.PACK_AB_MERGE_C R10, R131, R14, R10 ;  /* 0x0000000e830a723e */ /* 0x000fe2000480700a */
[----:B------:R-:W-:Y:S01]  /*6580*/  HADD2.F32 R31, -RZ, R30.H0_H0 ;  /* 0x2000001eff1f7230 */ /* 0x000fe20000004100 */
[----:B------:R-:W-:Y:S01]  /*6590*/  F2FP.SATFINITE.E4M3.F32.PACK_AB_MERGE_C R14, R133, R118, R122 ;  /* 0x00000076850e723e */ /* 0x000fe2000480707a */
[----:B------:R-:W-:-:S02]  /*65a0*/  HADD2.F32 R118, -RZ, R117.H0_H0 ;  /* 0x20000075ff767230 */ /* 0x000fc40000004100 */
[-C--:B------:R-:W-:Y:S01]  /*65b0*/  FMUL.FTZ R122, R28, R121.reuse ;  /* 0x000000791c7a7220 */ /* 0x080fe20000410000 */
[----:B------:R-:W-:Y:S01]  /*65c0*/  HADD2.F32 R116, -RZ, R30.H1_H1 ;  /* 0x3000001eff747230 */ /* 0x000fe20000004100 */
[----:B------:R-:W-:Y:S01]  /*65d0*/  F2FP.SATFINITE.E4M3.F32.PACK_AB_MERGE_C R8, R123, R124, R8 ;  /* 0x0000007c7b08723e */ /* 0x000fe20004807008 */
[----:B------:R-:W-:Y:S02]  /*65e0*/  HADD2.F32 R30, -RZ, R29.H1_H1 ;  /* 0x3000001dff1e7230 */ /* 0x000fe40000004100 */
[C---:B------:R-:W-:Y:S01]  /*65f0*/  FMUL.FTZ R123, R31.reuse, R121 ;  /* 0x000000791f7b7220 */ /* 0x040fe20000410000 */
[-C--:B------:R-:W-:Y:S01]  /*6600*/  FFMA.FTZ R29, R31, R118.reuse, R122 ;  /* 0x000000761f1d7223 */ /* 0x080fe2000001007a */
[----:B------:R-:W-:Y:S02]  /*6610*/  HADD2.F32 R117, -RZ, R117.H1_H1 ;  /* 0x30000075ff757230 */ /* 0x000fe40000004100 */
[----:B------:R-:W-:Y:S01]  /*6620*/  FMUL.FTZ R31, R116, R119 ;  /* 0x00000077741f7220 */ /* 0x000fe20000410000 */
[----:B------:R-:W-:Y:S01]  /*6630*/  FFMA.FTZ R28, R28, R118, -R123 ;  /* 0x000000761c1c7223 */ /* 0x000fe2000001087b */
[----:B------:R-:W-:Y:S01]  /*6640*/  F2FP.F16.E4M3.UNPACK_B R9, R9.H1 ;  /* 0x00000009ff09723e */ /* 0x000fe200030006ff */
[C---:B------:R-:W-:Y:S01]  /*6650*/  FMUL.FTZ R119, R30.reuse, R119 ;  /* 0x000000771e777220 */ /* 0x040fe20000410000 */
[----:B------:R-:W-:Y:S01]  /*6660*/  FFMA.FTZ R123, R30, R117, -R31 ;  /* 0x000000751e7b7223 */ /* 0x000fe2000001081f */
[----:B------:R-:W-:-:S02]  /*6670*/  F2FP.F16.E4M3.UNPACK_B R13, R13.H1 ;  /* 0x0000000dff0d723e */ /* 0x000fc400030006ff */
[----:B------:R-:W-:Y:S01]  /*6680*/  F2FP.F16.E4M3.UNPACK_B R31, R7.H1 ;  /* 0x00000007ff1f723e */ /* 0x000fe200030006ff */
[----:B------:R-:W-:Y:S01]  /*6690*/  FFMA.FTZ R124, R116, R117, R119 ;  /* 0x00000075747c7223 */ /* 0x000fe20000010077 */
[----:B------:R-:W-:Y:S01]  /*66a0*/  HADD2.F32 R7, -RZ, R9.H0_H0 ;  /* 0x20000009ff077230 */ /* 0x000fe20000004100 */
[----:B------:R-:W-:Y:S01]  /*66b0*/  F2FP.F16.E4M3.UNPACK_B R6, R6.H1 ;  /* 0x00000006ff06723e */ /* 0x000fe200030006ff */
[----:B------:R-:W-:Y:S01]  /*66c0*/  HADD2.F32 R30, -RZ, R13.H0_H0 ;  /* 0x2000000dff1e7230 */ /* 0x000fe20000004100 */
[----:B------:R-:W-:Y:S01]  /*66d0*/  F2FP.SATFINITE.E4M3.F32.PACK_AB_MERGE_C R12, R126, R125, R12 ;  /* 0x0000007d7e0c723e */ /* 0x000fe2000480700c */
[----:B------:R-:W-:Y:S01]  /*66e0*/  HADD2.F32 R116, -RZ, R31.H0_H0 ;  /* 0x2000001fff747230 */ /* 0x000fe20000004100 */
[----:B------:R-:W-:Y:S01]  /*66f0*/  F2FP.F16.E4M3.UNPACK_B R119, R5.H1 ;  /* 0x00000005ff77723e */ /* 0x000fe200030006ff */
[----:B------:R-:W-:Y:S02]  /*6700*/  HADD2.F32 R13, -RZ, R13.H1_H1 ;  /* 0x3000000dff0d7230 */ /* 0x000fe40000004100 */
[----:B------:R-:W-:-:S02]  /*6710*/  HADD2.F32 R118, -RZ, R31.H1_H1 ;  /* 0x3000001fff767230 */ /* 0x000fc40000004100 */
[CC--:B------:R-:W-:Y:S01]  /*6720*/  FMUL.FTZ R122, R30.reuse, R116.reuse ;  /* 0x000000741e7a7220 */ /* 0x0c0fe20000410000 */
[----:B------:R-:W-:Y:S02]  /*6730*/  HADD2.F32 R9, -RZ, R9.H1_H1 ;  /* 0x30000009ff097230 */ /* 0x000fe40000004100 */
[----:B------:R-:W-:Y:S01]  /*6740*/  FMUL.FTZ R117, R7, R116 ;  /* 0x0000007407757220 */ /* 0x000fe20000410000 */
[--C-:B------:R-:W-:Y:S02]  /*6750*/  HADD2.F32 R31, -RZ, R6.reuse.H0_H0 ;  /* 0x20000006ff1f7230 */ /* 0x100fe40000004100 */
        /* <DEDUP_REMOVED lines=49> */
[----:B------:R-:W-:-:S02]  /*6a70*/  F2FP.SATFINITE.E4M3.F32.PACK_AB_MERGE_C R126, R127, R126, RZ ;  /* 0x0000007e7f7e723e */ /* 0x000fc400048070ff */
[----:B------:R-:W-:Y:S02]  /*6a80*/  F2FP.SATFINITE.E4M3.F32.PACK_AB_MERGE_C R116, R116, R121, RZ ;  /* 0x000000797474723e */ /* 0x000fe400048070ff */
[----:B------:R-:W-:Y:S01]  /*6a90*/  F2FP.SATFINITE.E4M3.F32.PACK_AB_MERGE_C R11, R9, R130, R11 ;  /* 0x00000082090b723e */ /* 0x000fe2000480700b */
[----:B------:R-:W-:Y:S01]  /*6aa0*/  IMAD.MOV.U32 R9, RZ, RZ, R123 ;  /* 0x000000ffff097224 */ /* 0x000fe200078e007b */
[----:B------:R-:W-:Y:S02]  /*6ab0*/  F2FP.SATFINITE.E4M3.F32.PACK_AB_MERGE_C R13, R124, R29, R126 ;  /* 0x0000001d7c0d723e */ /* 0x000fe4000480707e */
[----:B------:R-:W-:-:S07]  /*6ac0*/  F2FP.SATFINITE.E4M3.F32.PACK_AB_MERGE_C R15, R7, R122, R116 ;  /* 0x0000007a070f723e */ /* 0x000fce0004807074 */
.L_x_7451:
[----:B------:R-:W-:Y:S05]  /*6ad0*/  BSYNC B2 ;  /* 0x0000000000027941 */ /* 0x000fea0003800000 */
.L_x_7450:
[----:B------:R-:W-:Y:S01]  /*6ae0*/  ISETP.GE.AND P3, PT, R115, R104, PT ;  /* 0x000000687300720c */ /* 0x000fe20003f66270 */
[----:B--2---:R4:W-:-:S12]  /*6af0*/  ST.E.128 desc[UR60][R98.64], R8 ;  /* 0x0000000862007985 */ /* 0x0049d8000c101d3c */
[----:B------:R-:W-:-:S04]  /*6b00*/  @!P3 IADD3 R4, P4, R105, R115, RZ ;  /* 0x000000736904b210 */ /* 0x000fc80007f9e0ff */
[----:B------:R-:W-:-:S05]  /*6b10*/  @!P3 LEA.HI.X.SX32 R5, R115, R103, 0x1, P4 ;  /* 0x000000677305b211 */ /* 0x000fca00020f0eff */
[----:B---3--:R4:W-:Y:S04]  /*6b20*/  @!P3 ST.E.128 desc[UR60][R4.64], R12 ;  /* 0x0000000c0400b985 */ /* 0x0089e8000c101d3c */
.L_x_7449:
[----:B------:R-:W-:Y:S05]  /*6b30*/  BSYNC B1 ;  /* 0x0000000000017941 */ /* 0x000fea0003800000 */
.L_x_7448:
[----:B------:R-:W-:-:S03]  /*6b40*/  UMOV UR4, 0xffffffff ;  /* 0xffffffff00047882 */ /* 0x000fc60000000000 */
[----:B------:R-:W-:Y:S05]  /*6b50*/  BRA.DIV UR4, `(.L_x_7452) ;  /* 0x0000018a04387947 */ /* 0x000fea000b800000 */
[----:B------:R0:W0:Y:S04]  /*6b60*/  SHFL.IDX PT, R29, R102, 0x1, 0x1c1f ;  /* 0x003c1f00661d7f89 */ /* 0x00002800000e0000 */
[----:B----4-:R4:W0:Y:S02]  /*6b70*/  SHFL.IDX PT, R14, R101, 0x1, 0x1c1f ;  /* 0x003c1f00650e7f89 */ /* 0x01082400000e0000 */
.L_x_7715:
[----:B------:R-:W-:Y:S01]  /*6b80*/  ISETP.GE.OR P3, PT, R221, R97, P1 ;  /* 0x00000061dd00720c */ /* 0x000fe20000f66670 */
[----:B------:R-:W-:-:S12]  /*6b90*/  BSSY B1, `(.L_x_7453) ;  /* 0x00000f7000017945 */ /* 0x000fd80003800000 */
[----:B------:R-:W-:Y:S05]  /*6ba0*/  @P3 BRA `(.L_x_7454) ;  /* 0x0000000c00d43947 */ /* 0x000fea0003800000 */
[----:B------:R-:W-:Y:S01]  /*6bb0*/  SEL R4, R71, R110, !P0 ;  /* 0x0000006e47047207 */ /* 0x000fe20004000000 */
[----:B------:R-:W-:Y:S01]  /*6bc0*/  BSSY B2, `(.L_x_7455) ;  /* 0x00000ee000027945 */ /* 0x000fe20003800000 */
[----:B------:R-:W-:Y:S02]  /*6bd0*/  SHF.R.U32.HI R6, RZ, 0x3, R200 ;  /* 0x00000003ff067819 */ /* 0x000fe400000116c8 */
[----:B------:R-:W-:Y:S02]  /*6be0*/  SHF.R.S32.HI R5, RZ, 0x1f, R4 ;  /* 0x0000001fff057819 */ /* 0x000fe40000011404 */
[----:B0-----:R-:W-:Y:S02]  /*6bf0*/  IADD3 R12, P3, R62, R14, RZ ;  /* 0x0000000e3e0c7210 */ /* 0x001fe40007f7e0ff */
[----:B------:R-:W-:Y:S01]  /*6c00*/  LEA.HI R4, R5, R4, RZ, 0x5 ;  /* 0x0000000405047211 */ /* 0x000fe200078f28ff */
[----:B------:R-:W-:Y:S02]  /*6c10*/  IMAD R5, R192, 0x5000, R3 ;  /* 0x00005000c0057824 */ /* 0x000fe400078e0203 */
[----:B------:R-:W-:Y:S01]  /*6c20*/  IMAD.X R13, R29, 0x1, R60, P3 ;  /* 0x000000011d0d7824 */ /* 0x000fe200018e063c */
[----:B------:R-:W-:Y:S01]  /*6c30*/  LEA.HI.SX32 R4, R4, R63, 0x1b ;  /* 0x0000003f04047211 */ /* 0x000fe200078fdaff */
[----:B------:R-:W-:-:S03]  /*6c40*/  IMAD.IADD R5, R18, 0x1, R5 ;  /* 0x0000000112057824 */ /* 0x000fc600078e0205 */
[----:B------:R-:W-:-:S04]  /*6c50*/  SHF.L.U32 R15, R4, 0x4, RZ ;  /* 0x00000004040f7819 */ /* 0x000fc800000006ff */
[----:B------:R-:W-:-:S04]  /*6c60*/  LOP3.LUT R4, R200, 0x70, R15, 0xf8, !PT ;  /* 0x00000070c8047812 */ /* 0x000fc800078ef80f */
[----:B------:R-:W-:-:S05]  /*6c70*/  LOP3.LUT R4, R4, R6, RZ, 0x3c, !PT ;  /* 0x0000000604047212 */ /* 0x000fca00078e3cff */
[----:B------:R-:W-:-:S04]  /*6c80*/  IMAD.IADD R7, R205, 0x1, R4 ;  /* 0x00000001cd077824 */ /* 0x000fc800078e0204 */
[----:B------:R-:W-:-:S04]  /*6c90*/  IMAD R7, R192, 0x5000, R7 ;  /* 0x00005000c0077824 */ /* 0x000fc800078e0207 */
        /* <DEDUP_REMOVED lines=9> */
[----:B------:R-:W-:Y:S01]  /*6d30*/  IMAD.SHL.U32 R4, R119, 0x100, RZ ;  /* 0x0000010077047824 */ /* 0x000fe200078e00ff */
[----:B------:R-:W-:Y:S01]  /*6d40*/  SHF.R.U32.HI R33, RZ, 0x18, R33 ;  /* 0x00000018ff217819 */ /* 0x000fe20000011621 */
[----:B------:R-:W-:Y:S01]  /*6d50*/  IMAD.MOV.U32 R30, RZ, RZ, R10 ;  /* 0x000000ffff1e7224 */ /* 0x000fe200078e000a */
[----:B------:R-:W-:Y:S02]  /*6d60*/  SHF.R.U32.HI R117, RZ, 0x8, R35 ;  /* 0x00000008ff757819 */ /* 0x000fe40000011623 */
[----:B------:R-:W-:-:S02]  /*6d70*/  PRMT R33, R33, 0x654, R32 ;  /* 0x0000065421217816 */ /* 0x000fc40000000020 */
[--C-:B------:R-:W-:Y:S02]  /*6d80*/  SHF.R.U32.HI R118, RZ, 0x10, R35.reuse ;  /* 0x00000010ff767819 */ /* 0x100fe40000011623 */
[----:B------:R-:W-:Y:S02]  /*6d90*/  LOP3.LUT R36, R35, 0xff, RZ, 0xc0, !PT ;  /* 0x000000ff23247812 */ /* 0x000fe400078ec0ff */
[----:B------:R-:W-:Y:S02]  /*6da0*/  SHF.R.U32.HI R35, RZ, 0x18, R35 ;  /* 0x00000018ff237819 */ /* 0x000fe40000011623 */
[--C-:B------:R-:W-:Y:S02]  /*6db0*/  SHF.R.U32.HI R116, RZ, 0x10, R37.reuse ;  /* 0x00000010ff747819 */ /* 0x100fe40000011625 */
[----:B------:R-:W-:Y:S02]  /*6dc0*/  SHF.R.U32.HI R115, RZ, 0x8, R37 ;  /* 0x00000008ff737819 */ /* 0x000fe40000011625 */
[----:B------:R-:W-:-:S02]  /*6dd0*/  LOP3.LUT R38, R37, 0xff, RZ, 0xc0, !PT ;  /* 0x000000ff25267812 */ /* 0x000fc400078ec0ff */
[----:B--2---:R-:W-:Y:S02]  /*6de0*/  SHF.R.U32.HI R103, RZ, 0x18, R37 ;  /* 0x00000018ff677819 */ /* 0x004fe40000011625 */
[----:B------:R-:W-:Y:S01]  /*6df0*/  LOP3.LUT R33, R33, 0xff00, R4, 0xf8, !PT ;  /* 0x0000ff0021217812 */ /* 0x000fe200078ef804 */
[----:B------:R-:W-:Y:S01]  /*6e00*/  IMAD.SHL.U32 R4, R117, 0x100, RZ ;  /* 0x0000010075047824 */ /* 0x000fe200078e00ff */
[----:B------:R-:W-:Y:S02]  /*6e10*/  LOP3.LUT R37, R39, 0xff, RZ, 0xc0, !PT ;  /* 0x000000ff27257812 */ /* 0x000fe400078ec0ff */
[--C-:B------:R-:W-:Y:S02]  /*6e20*/  SHF.R.U32.HI R98, RZ, 0x18, R39.reuse ;  /* 0x00000018ff627819 */ /* 0x100fe40000011627 */
[----:B------:R-:W-:Y:S02]  /*6e30*/  SHF.R.U32.HI R99, RZ, 0x8, R39 ;  /* 0x00000008ff637819 */ /* 0x000fe40000011627 */
[----:B------:R-:W-:-:S02]  /*6e40*/  PRMT R35, R35, 0x654, R36 ;  /* 0x0000065423237816 */ /* 0x000fc40000000024 */
[----:B---3--:R-:W-:Y:S01]  /*6e50*/  SHF.R.U32.HI R105, RZ, 0x10, R39 ;  /* 0x00000010ff697819 */ /* 0x008fe20000011627 */
[----:B------:R-:W-:Y:S01]  /*6e60*/  IMAD.SHL.U32 R10, R99, 0x100, RZ ;  /* 0x00000100630a7824 */ /* 0x000fe200078e00ff */
[----:B------:R-:W-:Y:S02]  /*6e70*/  PRMT R39, R103, 0x654, R38 ;  /* 0x0000065467277816 */ /* 0x000fe40000000026 */
[----:B------:R-:W-:Y:S02]  /*6e80*/  SHF.L.U32 R6, R115, 0x8, RZ ;  /* 0x0000000873067819 */ /* 0x000fe400000006ff */
[----:B------:R-:W-:Y:S02]  /*6e90*/  PRMT R103, R98, 0x654, R37 ;  /* 0x0000065462677816 */ /* 0x000fe40000000025 */
[----:B------:R-:W-:Y:S01]  /*6ea0*/  MOV R34, R8 ;  /* 0x0000000800227202 */ /* 0x000fe20000000f00 */
[----:B------:R-:W-:Y:S01]  /*6eb0*/  IMAD.U32 R8, R121, 0x10000, RZ ;  /* 0x0001000079087824 */ /* 0x000fe200078e00ff */
[----:B------:R-:W-:Y:S01]  /*6ec0*/  LOP3.LUT R37, R35, 0xff00, R4, 0xf8, !PT ;  /* 0x0000ff0023257812 */ /* 0x000fe200078ef804 */
[----:B------:R-:W-:Y:S01]  /*6ed0*/  IMAD.U32 R4, R118, 0x10000, RZ ;  /* 0x0001000076047824 */ /* 0x000fe200078e00ff */
[----:B------:R-:W-:-:S02]  /*6ee0*/  LOP3.LUT R99, R39, 0xff00, R6, 0xf8, !PT ;  /* 0x0000ff0027637812 */ /* 0x000fc400078ef806 */
[----:B------:R-:W-:Y:S02]  /*6ef0*/  F2FP.F16.E4M3.UNPACK_B R39, R114.H1 ;  /* 0x00000072ff27723e */ /* 0x000fe400030006ff */
[----:B------:R-:W-:Y:S02]  /*6f00*/  F2FP.F16.E4M3.UNPACK_B R32, R31.H1 ;  /* 0x0000001fff20723e */ /* 0x000fe400030006ff */
[----:B------:R-:W-:Y:S01]  /*6f10*/  F2FP.F16.E4M3.UNPACK_B R35, R34.H1 ;  /* 0x00000022ff23723e */ /* 0x000fe200030006ff */
[--C-:B------:R-:W-:Y:S01]  /*6f20*/  HADD2.F32 R6, -RZ, R39.reuse.H0_H0 ;  /* 0x20000027ff067230 */ /* 0x100fe20000004100 */
[----:B------:R-:W-:Y:S01]  /*6f30*/  LOP3.LUT R4, R37, 0xff0000, R4, 0xf8, !PT ;  /* 0x00ff000025047812 */ /* 0x000fe200078ef804 */
[----:B------:R-:W-:Y:S01]  /*6f40*/  HADD2.F32 R39, -RZ, R39.H1_H1 ;  /* 0x30000027ff277230 */ /* 0x000fe20000004100 */
[----:B------:R-:W-:Y:S01]  /*6f50*/  LOP3.LUT R8, R33, 0xff0000, R8, 0xf8, !PT ;  /* 0x00ff000021087812 */ /* 0x000fe200078ef808 */
[----:B------:R-:W-:Y:S01]  /*6f60*/  HADD2.F32 R33, -RZ, R32.H0_H0 ;  /* 0x20000020ff217230 */ /* 0x000fe20000004100 */
[----:B------:R-:W-:Y:S01]  /*6f70*/  F2FP.F16.E4M3.UNPACK_B R37, R112.H1 ;  /* 0x00000070ff25723e */ /* 0x000fe200030006ff */
[----:B------:R-:W-:Y:S01]  /*6f80*/  HADD2.F32 R36, -RZ, R35.H0_H0 ;  /* 0x20000023ff247230 */ /* 0x000fe20000004100 */
[----:B------:R-:W-:Y:S01]  /*6f90*/  LOP3.LUT R103, R103, 0xff00, R10, 0xf8, !PT ;  /* 0x0000ff0067677812 */ /* 0x000fe200078ef80a */
[----:B------:R-:W-:Y:S01]  /*6fa0*/  IMAD.U32 R10, R116, 0x10000, RZ ;  /* 0x00010000740a7824 */ /* 0x000fe200078e00ff */
[----:B------:R-:W-:Y:S01]  /*6fb0*/  SHF.L.U32 R98, R105, 0x10, RZ ;  /* 0x0000001069627819 */ /* 0x000fe200000006ff */
[----:B------:R-:W-:-:S02]  /*6fc0*/  HADD2.F32 R38, -RZ, R37.H0_H0 ;  /* 0x20000025ff267230 */ /* 0x000fc40000004100 */
[CC--:B------:R-:W-:Y:S01]  /*6fd0*/  FMUL.FTZ R105, R33.reuse, R6.reuse ;  /* 0x0000000621697220 */ /* 0x0c0fe20000410000 */
[C---:B------:R-:W-:Y:S01]  /*6fe0*/  FMUL.FTZ R116, R36.reuse, R6 ;  /* 0x0000000624747220 */ /* 0x040fe20000410000 */
        /* <DEDUP_REMOVED lines=48> */
[-C--:B------:R-:W-:Y:S01]  /*72f0*/  FMUL.FTZ R32, R33, R38.reuse ;  /* 0x0000002621207220 */ /* 0x080fe20000410000 */
[----:B------:R-:W-:Y:S01]  /*7300*/  F2FP.F16.E4M3.UNPACK_B R111, R111 ;  /* 0x0000006fff6f723e */ /* 0x000fe200020006ff */
[----:B------:R-:W-:Y:S01]  /*7310*/  FMUL.FTZ R124, R31, R38 ;  /* 0x000000261f7c7220 */ /* 0x000fe20000410000 */
[----:B------:R-:W-:Y:S01]  /*7320*/  FFMA.FTZ R38, R35, R34, R112 ;  /* 0x0000002223267223 */ /* 0x000fe20000010070 */
[----:B------:R-:W-:Y:S01]  /*7330*/  FFMA.FTZ R122, R31, R36, -R32 ;  /* 0x000000241f7a7223 */ /* 0x000fe20000010820 */
[----:B------:R-:W-:Y:S01]  /*7340*/  F2FP.F16.E4M3.UNPACK_B R31, R30 ;  /* 0x0000001eff1f723e */ /* 0x000fe200020006ff */
[--C-:B------:R-:W-:Y:S02]  /*7350*/  HADD2.F32 R35, -RZ, R113.reuse.H0_H0 ;  /* 0x20000071ff237230 */ /* 0x100fe40000004100 */
[----:B------:R-:W-:Y:S01]  /*7360*/  FFMA.FTZ R119, R33, R36, R124 ;  /* 0x0000002421777223 */ /* 0x000fe2000001007c */
[----:B------:R-:W-:Y:S01]  /*7370*/  HADD2.F32 R113, -RZ, R113.H1_H1 ;  /* 0x30000071ff717230 */ /* 0x000fe20000004100 */
[----:B------:R-:W-:Y:S01]  /*7380*/  F2FP.SATFINITE.E4M3.F32.PACK_AB_MERGE_C R117, R122, R117, RZ ;  /* 0x000000757a75723e */ /* 0x000fe200048070ff */
[----:B------:R-:W-:-:S02]  /*7390*/  HADD2.F32 R32, -RZ, R31.H0_H0 ;  /* 0x2000001fff207230 */ /* 0x000fc40000004100 */
[--C-:B------:R-:W-:Y:S02]  /*73a0*/  HADD2.F32 R30, -RZ, R28.reuse.H0_H0 ;  /* 0x2000001cff1e7230 */ /* 0x100fe40000004100 */
[----:B------:R-:W-:Y:S02]  /*73b0*/  HADD2.F32 R31, -RZ, R31.H1_H1 ;  /* 0x3000001fff1f7230 */ /* 0x000fe40000004100 */
[-C--:B------:R-:W-:Y:S01]  /*73c0*/  FMUL.FTZ R37, R32, R35.reuse ;  /* 0x0000002320257220 */ /* 0x080fe20000410000 */
[----:B------:R-:W-:Y:S02]  /*73d0*/  HADD2.F32 R28, -RZ, R28.H1_H1 ;  /* 0x3000001cff1c7230 */ /* 0x000fe40000004100 */
[----:B------:R-:W-:Y:S01]  /*73e0*/  FMUL.FTZ R35, R30, R35 ;  /* 0x000000231e237220 */ /* 0x000fe20000410000 */
[--C-:B------:R-:W-:Y:S02]  /*73f0*/  HADD2.F32 R33, -RZ, R111.reuse.H0_H0 ;  /* 0x2000006fff217230 */ /* 0x100fe40000004100 */
[----:B------:R-:W-:Y:S01]  /*7400*/  FMUL.FTZ R115, R31, R113 ;  /* 0x000000711f737220 */ /* 0x000fe20000410000 */
[----:B------:R-:W-:-:S02]  /*7410*/  HADD2.F32 R111, -RZ, R111.H1_H1 ;  /* 0x3000006fff6f7230 */ /* 0x000fc40000004100 */
[----:B------:R-:W-:Y:S01]  /*7420*/  FMUL.FTZ R34, R28, R113 ;  /* 0x000000711c227220 */ /* 0x000fe20000410000 */
[-C--:B------:R-:W-:Y:S01]  /*7430*/  FFMA.FTZ R112, R32, R33.reuse, R35 ;  /* 0x0000002120707223 */ /* 0x080fe20000010023 */
[----:B------:R-:W-:Y:S01]  /*7440*/  FFMA.FTZ R30, R30, R33, -R37 ;  /* 0x000000211e1e7223 */ /* 0x000fe20000010825 */
[-C--:B------:R-:W-:Y:S01]  /*7450*/  FFMA.FTZ R115, R28, R111.reuse, -R115 ;  /* 0x0000006f1c737223 */ /* 0x080fe20000010873 */
[----:B------:R-:W-:Y:S01]  /*7460*/  FFMA.FTZ R111, R31, R111, R34 ;  /* 0x0000006f1f6f7223 */ /* 0x000fe20000010022 */
[----:B------:R-:W-:Y:S02]  /*7470*/  F2FP.SATFINITE.E4M3.F32.PACK_AB_MERGE_C R28, R119, R38, RZ ;  /* 0x00000026771c723e */ /* 0x000fe400048070ff */
[----:B------:R-:W-:Y:S02]  /*7480*/  F2FP.SATFINITE.E4M3.F32.PACK_AB_MERGE_C R31, R118, R105, RZ ;  /* 0x00000069761f723e */ /* 0x000fe400048070ff */
[----:B------:R-:W-:Y:S02]  /*7490*/  F2FP.F16.E4M3.UNPACK_B R35, R9 ;  /* 0x00000009ff23723e */ /* 0x000fe400020006ff */
[----:B------:R-:W-:-:S02]  /*74a0*/  F2FP.F16.E4M3.UNPACK_B R38, R10 ;  /* 0x0000000aff26723e */ /* 0x000fc400020006ff */
[----:B------:R-:W-:Y:S01]  /*74b0*/  F2FP.F16.E4M3.UNPACK_B R33, R5 ;  /* 0x00000005ff21723e */ /* 0x000fe200020006ff */
[----:B------:R-:W-:Y:S01]  /*74c0*/  HADD2.F32 R36, -RZ, R35.H0_H0 ;  /* 0x20000023ff247230 */ /* 0x000fe20000004100 */
[----:B------:R-:W-:Y:S01]  /*74d0*/  F2FP.SATFINITE.E4M3.F32.PACK_AB_MERGE_C R31, R99, R98, R31 ;  /* 0x00000062631f723e */ /* 0x000fe2000480701f */
[--C-:B------:R-:W-:Y:S01]  /*74e0*/  HADD2.F32 R99, -RZ, R38.reuse.H0_H0 ;  /* 0x20000026ff637230 */ /* 0x100fe20000004100 */
[----:B------:R-:W-:Y:S01]  /*74f0*/  F2FP.SATFINITE.E4M3.F32.PACK_AB_MERGE_C R32, R103, R116, RZ ;  /* 0x000000746720723e */ /* 0x000fe200048070ff */
[----:B------:R-:W-:Y:S01]  /*7500*/  HADD2.F32 R34, -RZ, R33.H0_H0 ;  /* 0x20000021ff227230 */ /* 0x000fe20000004100 */
[----:B------:R-:W-:Y:S01]  /*7510*/  F2FP.F16.E4M3.UNPACK_B R37, R8 ;  /* 0x00000008ff25723e */ /* 0x000fe200020006ff */
[----:B------:R-:W-:Y:S01]  /*7520*/  HADD2.F32 R35, -RZ, R35.H1_H1 ;  /* 0x30000023ff237230 */ /* 0x000fe20000004100 */
[----:B------:R-:W-:Y:S01]  /*7530*/  F2FP.SATFINITE.E4M3.F32.PACK_AB_MERGE_C R32, R114, R39, R32 ;  /* 0x000000277220723e */ /* 0x000fe20004807020 */
[-C--:B------:R-:W-:Y:S01]  /*7540*/  FMUL.FTZ R103, R36, R99.reuse ;  /* 0x0000006324677220 */ /* 0x080fe20000410000 */
[----:B------:R-:W-:Y:S01]  /*7550*/  FMUL.FTZ R99, R34, R99 ;  /* 0x0000006322637220 */ /* 0x000fe20000410000 */
[----:B------:R-:W-:Y:S01]  /*7560*/  HADD2.F32 R39, -RZ, R37.H0_H0 ;  /* 0x20000025ff277230 */ /* 0x000fe20000004100 */
[----:B------:R-:W-:Y:S01]  /*7570*/  F2FP.SATFINITE.E4M3.F32.PACK_AB_MERGE_C R28, R111, R112, R28 ;  /* 0x000000706f1c723e */ /* 0x000fe2000480701c */
[----:B------:R-:W-:Y:S01]  /*7580*/  HADD2.F32 R38, -RZ, R38.H1_H1 ;  /* 0x30000026ff267230 */ /* 0x000fe20000004100 */
[----:B------:R-:W-:Y:S01]  /*7590*/  F2FP.F16.E4M3.UNPACK_B R5, R5.H1 ;  /* 0x00000005ff05723e */ /* 0x000fe200030006ff */
[----:B------:R-:W-:-:S02]  /*75a0*/  HADD2.F32 R33, -RZ, R33.H1_H1 ;  /* 0x30000021ff217230 */ /* 0x000fc40000004100 */
        /* <DEDUP_REMOVED lines=11> */
[----:B------:R-:W-:Y:S01]  /*7660*/  F2FP.F16.E4M3.UNPACK_B R37, R6 ;  /* 0x00000006ff25723e */ /* 0x000fe200020006ff */
[----:B------:R-:W-:Y:S01]  /*7670*/  HADD2.F32 R35, -RZ, R33.H0_H0 ;  /* 0x20000021ff237230 */ /* 0x000fe20000004100 */
[----:B------:R-:W-:Y:S01]  /*7680*/  F2FP.SATFINITE.E4M3.F32.PACK_AB_MERGE_C R30, R115, R30, R117 ;  /* 0x0000001e731e723e */ /* 0x000fe20004807075 */
        /* <DEDUP_REMOVED lines=65> */
.L_x_7456:
[----:B------:R-:W-:Y:S05]  /*7aa0*/  BSYNC B2 ;  /* 0x0000000000027941 */ /* 0x000fea0003800000 */
.L_x_7455:
[----:B------:R-:W-:Y:S01]  /*7ab0*/  ISETP.GE.AND P3, PT, R15, R104, PT ;  /* 0x000000680f00720c */ /* 0x000fe20003f66270 */
[----:B0-----:R0:W-:-:S12]  /*7ac0*/  ST.E.128 desc[UR60][R12.64], R4 ;  /* 0x000000040c007985 */ /* 0x0011d8000c101d3c */
[----:B------:R-:W-:-:S04]  /*7ad0*/  @!P3 IADD3 R14, P4, R15, R14, RZ ;  /* 0x0000000e0f0eb210 */ /* 0x000fc80007f9e0ff */
[----:B------:R-:W-:-:S05]  /*7ae0*/  @!P3 LEA.HI.X.SX32 R15, R15, R29, 0x1, P4 ;  /* 0x0000001d0f0fb211 */ /* 0x000fca00020f0eff */
[----:B------:R0:W-:Y:S04]  /*7af0*/  @!P3 ST.E.128 desc[UR60][R14.64], R8 ;  /* 0x000000080e00b985 */ /* 0x0001e8000c101d3c */
.L_x_7454:
[----:B------:R-:W-:Y:S05]  /*7b00*/  BSYNC B1 ;  /* 0x0000000000017941 */ /* 0x000fea0003800000 */
.L_x_7453:
[----:B------:R-:W-:-:S03]  /*7b10*/  UMOV UR4, 0xffffffff ;  /* 0xffffffff00047882 */ /* 0x000fc60000000000 */
[----:B------:R-:W-:Y:S05]  /*7b20*/  BRA.DIV UR4, `(.L_x_7457) ;  /* 0x0000017a048c7947 */ /* 0x000fea000b800000 */
[----:B0-----:R0:W0:Y:S04]  /*7b30*/  SHFL.IDX PT, R29, R102, 0x2, 0x1c1f ;  /* 0x005c1f00661d7f89 */ /* 0x00102800000e0000 */
[----:B------:R0:W0:Y:S02]  /*7b40*/  SHFL.IDX PT, R14, R101, 0x2, 0x1c1f ;  /* 0x005c1f00650e7f89 */ /* 0x00002400000e0000 */
.L_x_7719:
[----:B------:R-:W-:-:S13]  /*7b50*/  ISETP.GE.OR P3, PT, R227, R97, P1 ;  /* 0x00000061e300720c */ /* 0x000fda0000f66670 */
[----:B------:R-:W-:Y:S05]  /*7b60*/  @P3 BRA `(.L_x_7437) ;  /* 0x0000001400283947 */ /* 0x000fea0003800000 */
[----:B------:R-:W-:Y:S01]  /*7b70*/  SEL R110, R71, R110, !P0 ;  /* 0x0000006e476e7207 */ /* 0x000fe20004000000 */
[----:B------:R-:W-:Y:S01]  /*7b80*/  BSSY B1, `(.L_x_7458) ;  /* 0x00000eb000017945 */ /* 0x000fe20003800000 */
[----:B0-----:R-:W-:Y:S02]  /*7b90*/  IADD3 R12, P3, R62, R14, RZ ;  /* 0x0000000e3e0c7210 */ /* 0x001fe40007f7e0ff */
[----:B------:R-:W-:Y:S02]  /*7ba0*/  SHF.R.S32.HI R5, RZ, 0x1f, R110 ;  /* 0x0000001fff057819 */ /* 0x000fe4000001146e */
[----:B------:R-:W-:Y:S02]  /*7bb0*/  IADD3.X R13, R29, R60, RZ, P3, !PT ;  /* 0x0000003c1d0d7210 */ /* 0x000fe40001ffe4ff */
[----:B------:R-:W-:-:S04]  /*7bc0*/  LEA.HI R110, R5, R110, RZ, 0x5 ;  /* 0x0000006e056e7211 */ /* 0x000fc800078f28ff */
[----:B------:R-:W-:-:S05]  /*7bd0*/  LEA.HI.SX32 R15, R110, R63, 0x1b ;  /* 0x0000003f6e0f7211 */ /* 0x000fca00078fdaff */
[----:B------:R-:W-:-:S05]  /*7be0*/  IMAD.SHL.U32 R15, R15, 0x10, RZ ;  /* 0x000000100f0f7824 */ /* 0x000fca00078e00ff */
[----:B------:R-:W-:-:S04]  /*7bf0*/  LOP3.LUT R4, R201, 0x70, R15, 0xf8, !PT ;  /* 0x00000070c9047812 */ /* 0x000fc800078ef80f */
[----:B------:R-:W-:-:S05]  /*7c00*/  LOP3.LUT R5, R4, R77, RZ, 0x3c, !PT ;  /* 0x0000004d04057212 */ /* 0x000fca00078e3cff */
[----:B------:R-:W-:Y:S02]  /*7c10*/  IMAD.IADD R7, R206, 0x1, R5 ;  /* 0x00000001ce077824 */ /* 0x000fe400078e0205 */
[C---:B------:R-:W-:Y:S02]  /*7c20*/  IMAD R5, R192.reuse, 0x5000, R0 ;  /* 0x00005000c0057824 */ /* 0x040fe400078e0200 */
[----:B------:R-:W-:Y:S02]  /*7c30*/  IMAD R7, R192, 0x5000, R7 ;  /* 0x00005000c0077824 */ /* 0x000fe400078e0207 */
[C---:B------:R-:W-:Y:S02]  /*7c40*/  IMAD.IADD R5, R18.reuse, 0x1, R5 ;  /* 0x0000000112057824 */ /* 0x040fe400078e0205 */
[----:B------:R-:W-:-:S04]  /*7c50*/  IMAD.IADD R8, R18, 0x1, R7 ;  /* 0x0000000112087824 */ /* 0x000fc800078e0207 */
[----:B------:R-:W0:Y:S04]  /*7c60*/  LDS.128 R4, [R5+0x18400] ;  /* 0x0184000005047984 */ /* 0x000e280000000c00 */
[----:B------:R-:W0:Y:S01]  /*7c70*/  LDS.128 R8, [R8+0x18400] ;  /* 0x0184000008087984 */ /* 0x000e220000000c00 */
[----:B------:R-:W-:Y:S05]  /*7c80*/  @P2 BRA `(.L_x_7459) ;  /* 0x0000000c00682947 */ /* 0x000fea0003800000 */
[--C-:B------:R-:W-:Y:S01]  /*7c90*/  SHF.R.U32.HI R31, RZ, 0x8, R41.reuse ;  /* 0x00000008ff1f7819 */ /* 0x100fe20000011629 */
[----:B0-----:R-:W-:Y:S01]  /*7ca0*/  IMAD.MOV.U32 R33, RZ, RZ, R8 ;  /* 0x000000ffff217224 */ /* 0x001fe200078e0008 */
[--C-:B----4-:R-:W-:Y:S01]  /*7cb0*/  SHF.R.U32.HI R101, RZ, 0x18, R41.reuse ;  /* 0x00000018ff657819 */ /* 0x110fe20000011629 */
[----:B------:R-:W-:Y:S01]  /*7cc0*/  IMAD.MOV.U32 R32, RZ, RZ, R6 ;  /* 0x000000ffff207224 */ /* 0x000fe200078e0006 */
[----:B------:R-:W-:Y:S01]  /*7cd0*/  LOP3.LUT R30, R41, 0xff, RZ, 0xc0, !PT ;  /* 0x000000ff291e7812 */ /* 0x000fe200078ec0ff */
[----:B------:R-:W-:Y:S01]  /*7ce0*/  IMAD.SHL.U32 R31, R31, 0x100, RZ ;  /* 0x000001001f1f7824 */ /* 0x000fe200078e00ff */
[----:B------:R-:W-:Y:S01]  /*7cf0*/  SHF.R.U32.HI R46, RZ, 0x10, R41 ;  /* 0x00000010ff2e7819 */ /* 0x000fe20000011629 */
[----:B------:R-:W-:Y:S01]  /*7d00*/  IMAD.MOV.U32 R36, RZ, RZ, R10 ;  /* 0x000000ffff247224 */ /* 0x000fe200078e000a */
[----:B------:R-:W-:Y:S02]  /*7d10*/  PRMT R30, R101, 0x654, R30 ;  /* 0x00000654651e7816 */ /* 0x000fe4000000001e */
[----:B------:R-:W-:-:S02]  /*7d20*/  SHF.R.U32.HI R39, RZ, 0x8, R47 ;  /* 0x00000008ff277819 */ /* 0x000fc4000001162f */
[----:B------:R-:W-:Y:S02]  /*7d30*/  SHF.R.U32.HI R40, RZ, 0x18, R45 ;  /* 0x00000018ff287819 */ /* 0x000fe4000001162d */
[----:B------:R-:W-:Y:S01]  /*7d40*/  LOP3.LUT R35, R45, 0xff, RZ, 0xc0, !PT ;  /* 0x000000ff2d237812 */ /* 0x000fe200078ec0ff */
[----:B------:R-:W-:Y:S01]  /*7d50*/  IMAD.SHL.U32 R39, R39, 0x100, RZ ;  /* 0x0000010027277824 */ /* 0x000fe200078e00ff */
[--C-:B------:R-:W-:Y:S02]  /*7d60*/  SHF.R.U32.HI R99, RZ, 0x18, R43.reuse ;  /* 0x00000018ff637819 */ /* 0x100fe4000001162b */
[----:B------:R-:W-:Y:S02]  /*7d70*/  LOP3.LUT R34, R43, 0xff, RZ, 0xc0, !PT ;  /* 0x000000ff2b227812 */ /* 0x000fe400078ec0ff */
[----:B------:R-:W-:Y:S02]  /*7d80*/  SHF.R.U32.HI R44, RZ, 0x8, R43 ;  /* 0x00000008ff2c7819 */ /* 0x000fe4000001162b */
[----:B------:R-:W-:Y:S01]  /*7d90*/  LOP3.LUT R8, R30, 0xff00, R31, 0xf8, !PT ;  /* 0x0000ff001e087812 */ /* 0x000fe200078ef81f */
[----:B------:R-:W-:Y:S01]  /*7da0*/  IMAD.U32 R31, R46, 0x10000, RZ ;  /* 0x000100002e1f7824 */ /* 0x000fe200078e00ff */
[----:B------:R-:W-:-:S02]  /*7db0*/  SHF.R.U32.HI R37, RZ, 0x8, R45 ;  /* 0x00000008ff257819 */ /* 0x000fc4000001162d */
[----:B------:R-:W-:Y:S02]  /*7dc0*/  SHF.R.U32.HI R42, RZ, 0x10, R43 ;  /* 0x00000010ff2a7819 */ /* 0x000fe4000001162b */
[----:B------:R-:W-:Y:S01]  /*7dd0*/  LOP3.LUT R38, R47, 0xff0000ff, RZ, 0xc0, !PT ;  /* 0xff0000ff2f267812 */ /* 0x000fe200078ec0ff */
[----:B------:R-:W-:Y:S01]  /*7de0*/  IMAD.SHL.U32 R37, R37, 0x100, RZ ;  /* 0x0000010025257824 */ /* 0x000fe200078e00ff */
[----:B------:R-:W-:Y:S02]  /*7df0*/  PRMT R6, R40, 0x654, R35 ;  /* 0x0000065428067816 */ /* 0x000fe40000000023 */
[----:B------:R-:W-:Y:S02]  /*7e00*/  MOV R28, R4 ;  /* 0x00000004001c7202 */ /* 0x000fe40000000f00 */
[----:B------:R-:W-:Y:S02]  /*7e10*/  PRMT R34, R99, 0x654, R34 ;  /* 0x0000065463227816 */ /* 0x000fe40000000022 */
[----:B------:R-:W-:-:S02]  /*7e20*/  SHF.L.U32 R35, R44, 0x8, RZ ;  /* 0x000000082c237819 */ /* 0x000fc400000006ff */
[----:B------:R-:W-:Y:S01]  /*7e30*/  LOP3.LUT R8, R8, 0xff0000, R31, 0xf8, !PT ;  /* 0x00ff000008087812 */ /* 0x000fe200078ef81f */
[----:B------:R-:W-:Y:S01]  /*7e40*/  IMAD.U32 R31, R42, 0x10000, RZ ;  /* 0x000100002a1f7824 */ /* 0x000fe200078e00ff */
[----:B------:R-:W-:Y:S02]  /*7e50*/  LOP3.LUT R40, R38, 0xff00, R39, 0xf8, !PT ;  /* 0x0000ff0026287812 */ /* 0x000fe400078ef827 */
[----:B------:R-:W-:Y:S02]  /*7e60*/  LOP3.LUT R4, R34, 0xff00, R35, 0xf8, !PT ;  /* 0x0000ff0022047812 */ /* 0x000fe400078ef823 */
[----:B------:R-:W-:Y:S02]  /*7e70*/  F2FP.F16.E4M3.UNPACK_B R39, R106.H1 ;  /* 0x0000006aff27723e */ /* 0x000fe400030006ff */
[----:B------:R-:W-:Y:S02]  /*7e80*/  F2FP.F16.E4M3.UNPACK_B R30, R28.H1 ;  /* 0x0000001cff1e723e */ /* 0x000fe400030006ff */
[----:B------:R-:W-:-:S02]  /*7e90*/  F2FP.F16.E4M3.UNPACK_B R34, R33.H1 ;  /* 0x00000021ff22723e */ /* 0x000fc400030006ff */
[----:B------:R-:W-:Y:S01]  /*7ea0*/  LOP3.LUT R10, R6, 0xff00, R37, 0xf8, !PT ;  /* 0x0000ff00060a7812 */ /* 0x000fe200078ef825 */
[----:B------:R-:W-:Y:S01]  /*7eb0*/  HADD2.F32 R6, -RZ, R39.H0_H0 ;  /* 0x20000027ff067230 */ /* 0x000fe20000004100 */
[----:B------:R-:W-:Y:S01]  /*7ec0*/  SHF.R.U32.HI R43, RZ, 0x10, R47 ;  /* 0x00000010ff2b7819 */ /* 0x000fe2000001162f */
[----:B------:R-:W-:Y:S01]  /*7ed0*/  HADD2.F32 R35, -RZ, R34.H0_H0 ;  /* 0x20000022ff237230 */ /* 0x000fe20000004100 */
[----:B------:R-:W-:Y:S01]  /*7ee0*/  LOP3.LUT R4, R4, 0xff0000, R31, 0xf8, !PT ;  /* 0x00ff000004047812 */ /* 0x000fe200078ef81f */
[----:B------:R-:W-:Y:S01]  /*7ef0*/  HADD2.F32 R31, -RZ, R30.H0_H0 ;  /* 0x2000001eff1f7230 */ /* 0x000fe20000004100 */
[----:B------:R-:W-:Y:S01]  /*7f00*/  F2FP.F16.E4M3.UNPACK_B R37, R108.H1 ;  /* 0x0000006cff25723e */ /* 0x000fe200030006ff */
[----:B------:R-:W-:Y:S02]  /*7f10*/  IMAD.U32 R43, R43, 0x10000, RZ ;  /* 0x000100002b2b7824 */ /* 0x000fe400078e00ff */
[----:B------:R-:W-:Y:S01]  /*7f20*/  FMUL.FTZ R42, R35, R6 ;  /* 0x00000006232a7220 */ /* 0x000fe20000410000 */
[----:B------:R-:W-:Y:S01]  /*7f30*/  F2FP.F16.E4M3.UNPACK_B R106, R106 ;  /* 0x0000006aff6a723e */ /* 0x000fe200020006ff */
[----:B------:R-:W-:Y:S01]  /*7f40*/  FMUL.FTZ R44, R31, R6 ;  /* 0x000000061f2c7220 */ /* 0x000fe20000410000 */
[----:B------:R-:W-:Y:S01]  /*7f50*/  HADD2.F32 R38, -RZ, R37.H0_H0 ;  /* 0x20000025ff267230 */ /* 0x000fe20000004100 */
[----:B------:R-:W-:Y:S01]  /*7f60*/  LOP3.LUT R6, R40, 0xff0000, R43, 0xf8, !PT ;  /* 0x00ff000028067812 */ /* 0x000fe200078ef82b */
[----:B------:R-:W-:Y:S01]  /*7f70*/  HADD2.F32 R40, -RZ, R39.H1_H1 ;  /* 0x30000027ff287230 */ /* 0x000fe20000004100 */
[----:B------:R-:W-:-:S02]  /*7f80*/  F2FP.F16.E4M3.UNPACK_B R33, R33 ;  /* 0x00000021ff21723e */ /* 0x000fc400020006ff */
[-C--:B------:R-:W-:Y:S01]  /*7f90*/  FFMA.FTZ R44, R35, R38.reuse, R44 ;  /* 0x00000026232c7223 */ /* 0x080fe2000001002c */
[----:B------:R-:W-:Y:S01]  /*7fa0*/  FFMA.FTZ R43, R31, R38, -R42 ;  /* 0x000000261f2b7223 */ /* 0x000fe2000001082a */
[----:B------:R-:W-:Y:S01]  /*7fb0*/  HADD2.F32 R35, -RZ, R34.H1_H1 ;  /* 0x30000022ff237230 */ /* 0x000fe20000004100 */
[----:B------:R-:W-:Y:S01]  /*7fc0*/  F2FP.F16.E4M3.UNPACK_B R108, R108 ;  /* 0x0000006cff6c723e */ /* 0x000fe200020006ff */
[----:B------:R-:W-:Y:S01]  /*7fd0*/  HADD2.F32 R31, -RZ, R30.H1_H1 ;  /* 0x3000001eff1f7230 */ /* 0x000fe20000004100 */
[----:B------:R-:W-:Y:S01]  /*7fe0*/  F2FP.F16.E4M3.UNPACK_B R28, R28 ;  /* 0x0000001cff1c723e */ /* 0x000fe200020006ff */
[----:B------:R-:W-:Y:S02]  /*7ff0*/  HADD2.F32 R38, -RZ, R37.H1_H1 ;  /* 0x30000025ff267230 */ /* 0x000fe40000004100 */
[-C--:B------:R-:W-:Y:S01]  /*8000*/  FMUL.FTZ R42, R35, R40.reuse ;  /* 0x00000028232a7220 */ /* 0x080fe20000410000 */
[----:B------:R-:W-:Y:S02]  /*8010*/  HADD2.F32 R37, -RZ, R106.H0_H0 ;  /* 0x2000006aff257230 */ /* 0x000fe40000004100 */
[C---:B------:R-:W-:Y:S01]  /*8020*/  FMUL.FTZ R40, R31.reuse, R40 ;  /* 0x000000281f287220 */ /* 0x040fe20000410000 */
[----:B------:R-:W-:Y:S01]  /*8030*/  HADD2.F32 R34, -RZ, R33.H0_H0 ;  /* 0x20000021ff227230 */ /* 0x000fe20000004100 */
[----:B------:R-:W-:Y:S01]  /*8040*/  SHF.R.U32.HI R41, RZ, 0x10, R45 ;  /* 0x00000010ff297819 */ /* 0x000fe2000001162d */
[----:B------:R-:W-:Y:S01]  /*8050*/  FFMA.FTZ R46, R31, R38, -R42 ;  /* 0x000000261f2e7223 */ /* 0x000fe2000001082a */
[----:B------:R-:W-:-:S02]  /*8060*/  HADD2.F32 R30, -RZ, R28.H0_H0 ;  /* 0x2000001cff1e7230 */ /* 0x000fc40000004100 */
[----:B------:R-:W-:Y:S01]  /*8070*/  FFMA.FTZ R45, R35, R38, R40 ;  /* 0x00000026232d7223 */ /* 0x000fe20000010028 */
[----:B------:R-:W-:Y:S02]  /*8080*/  HADD2.F32 R31, -RZ, R108.H0_H0 ;  /* 0x2000006cff1f7230 */ /* 0x000fe40000004100 */
[-C--:B------:R-:W-:Y:S01]  /*8090*/  FMUL.FTZ R35, R34, R37.reuse ;  /* 0x0000002522237220 */ /* 0x080fe20000410000 */
[----:B------:R-:W-:Y:S02]  /*80a0*/  HADD2.F32 R106, -RZ, R106.H1_H1 ;  /* 0x3000006aff6a7230 */ /* 0x000fe40000004100 */
[C---:B------:R-:W-:Y:S01]  /*80b0*/  FMUL.FTZ R37, R30.reuse, R37 ;  /* 0x000000251e257220 */ /* 0x040fe20000410000 */
[----:B------:R-:W-:Y:S02]  /*80c0*/  HADD2.F32 R33, -RZ, R33.H1_H1 ;  /* 0x30000021ff217230 */ /* 0x000fe40000004100 */
[----:B------:R-:W-:Y:S01]  /*80d0*/  FFMA.FTZ R39, R30, R31, -R35 ;  /* 0x0000001f1e277223 */ /* 0x000fe20000010823 */
[----:B------:R-:W-:-:S02]  /*80e0*/  HADD2.F32 R28, -RZ, R28.H1_H1 ;  /* 0x3000001cff1c7230 */ /* 0x000fc40000004100 */
        /* <DEDUP_REMOVED lines=9> */
[----:B------:R-:W-:Y:S01]  /*8180*/  SHF.L.U32 R41, R41, 0x10, RZ ;  /* 0x0000001029297819 */ /* 0x000fe200000006ff */
[----:B------:R-:W-:Y:S01]  /*8190*/  HADD2.F32 R34, -RZ, R31.H0_H0 ;  /* 0x2000001fff227230 */ /* 0x000fe20000004100 */
[----:B------:R-:W-:Y:S01]  /*81a0*/  F2FP.F16.E4M3.UNPACK_B R35, R109.H1 ;  /* 0x0000006dff23723e */ /* 0x000fe200030006ff */
[----:B------:R-:W-:Y:S01]  /*81b0*/  HADD2.F32 R38, -RZ, R30.H1_H1 ;  /* 0x3000001eff267230 */ /* 0x000fe20000004100 */
[----:B------:R-:W-:Y:S01]  /*81c0*/  LOP3.LUT R10, R10, 0xff0000, R41, 0xf8, !PT ;  /* 0x00ff00000a0a7812 */ /* 0x000fe200078ef829 */
[----:B------:R-:W-:-:S02]  /*81d0*/  HADD2.F32 R30, -RZ, R28.H0_H0 ;  /* 0x2000001cff1e7230 */ /* 0x000fc40000004100 */
[----:B------:R-:W-:Y:S01]  /*81e0*/  FFMA.FTZ R41, R33, R108, R106 ;  /* 0x0000006c21297223 */ /* 0x000fe2000001006a */
[----:B------:R-:W-:Y:S02]  /*81f0*/  HADD2.F32 R31, -RZ, R31.H1_H1 ;  /* 0x3000001fff1f7230 */ /* 0x000fe40000004100 */
[-C--:B------:R-:W-:Y:S01]  /*8200*/  FMUL.FTZ R47, R34, R37.reuse ;  /* 0x00000025222f7220 */ /* 0x080fe20000410000 */
[--C-:B------:R-:W-:Y:S02]  /*8210*/  HADD2.F32 R33, -RZ, R35.reuse.H0_H0 ;  /* 0x20000023ff217230 */ /* 0x100fe40000004100 */
[C---:B------:R-:W-:Y:S01]  /*8220*/  FMUL.FTZ R37, R30.reuse, R37 ;  /* 0x000000251e257220 */ /* 0x040fe20000410000 */
[----:B------:R-:W-:Y:S01]  /*8230*/  HADD2.F32 R28, -RZ, R28.H1_H1 ;  /* 0x3000001cff1c7230 */ /* 0x000fe20000004100 */
[----:B------:R-:W-:Y:S01]  /*8240*/  F2FP.F16.E4M3.UNPACK_B R107, R107 ;  /* 0x0000006bff6b723e */ /* 0x000fe200020006ff */
[----:B------:R-:W-:Y:S01]  /*8250*/  HADD2.F32 R35, -RZ, R35.H1_H1 ;  /* 0x30000023ff237230 */ /* 0x000fe20000004100 */
[----:B------:R-:W-:Y:S01]  /*8260*/  F2FP.F16.E4M3.UNPACK_B R36, R36 ;  /* 0x00000024ff24723e */ /* 0x000fe200020006ff */
[----:B------:R-:W-:Y:S01]  /*8270*/  FMUL.FTZ R99, R31, R38 ;  /* 0x000000261f637220 */ /* 0x000fe20000410000 */
[----:B------:R-:W-:Y:S01]  /*8280*/  F2FP.F16.E4M3.UNPACK_B R32, R32 ;  /* 0x00000020ff20723e */ /* 0x000fe200020006ff */
[-C--:B------:R-:W-:Y:S01]  /*8290*/  FFMA.FTZ R47, R30, R33.reuse, -R47 ;  /* 0x000000211e2f7223 */ /* 0x080fe2000001082f */
[----:B------:R-:W-:Y:S01]  /*82a0*/  FFMA.FTZ R34, R34, R33, R37 ;  /* 0x0000002122227223 */ /* 0x000fe20000010025 */
[C---:B------:R-:W-:Y:S01]  /*82b0*/  FMUL.FTZ R38, R28.reuse, R38 ;  /* 0x000000261c267220 */ /* 0x040fe20000410000 */
[----:B------:R-:W-:Y:S01]  /*82c0*/  FFMA.FTZ R98, R28, R35, -R99 ;  /* 0x000000231c627223 */ /* 0x000fe20000010863 */
[----:B------:R-:W-:Y:S01]  /*82d0*/  HADD2.F32 R33, -RZ, R107.H0_H0 ;  /* 0x2000006bff217230 */ /* 0x000fe20000004100 */
[----:B------:R-:W-:Y:S01]  /*82e0*/  F2FP.F16.E4M3.UNPACK_B R109, R109 ;  /* 0x0000006dff6d723e */ /* 0x000fe200020006ff */
[----:B------:R-:W-:-:S02]  /*82f0*/  HADD2.F32 R30, -RZ, R36.H0_H0 ;  /* 0x20000024ff1e7230 */ /* 0x000fc40000004100 */
[----:B------:R-:W-:Y:S01]  /*8300*/  FFMA.FTZ R99, R31, R35, R38 ;  /* 0x000000231f637223 */ /* 0x000fe20000010026 */
[----:B------:R-:W-:Y:S01]  /*8310*/  HADD2.F32 R107, -RZ, R107.H1_H1 ;  /* 0x3000006bff6b7230 */ /* 0x000fe20000004100 */
[----:B------:R-:W-:Y:S01]  /*8320*/  F2FP.SATFINITE.E4M3.F32.PACK_AB_MERGE_C R47, R98, R47, RZ ;  /* 0x0000002f622f723e */ /* 0x000fe200048070ff */
[----:B------:R-:W-:Y:S02]  /*8330*/  HADD2.F32 R28, -RZ, R32.H0_H0 ;  /* 0x20000020ff1c7230 */ /* 0x000fe40000004100 */
[----:B------:R-:W-:Y:S01]  /*8340*/  FMUL.FTZ R35, R30, R33 ;  /* 0x000000211e237220 */ /* 0x000fe20000410000 */
[----:B------:R-:W-:Y:S01]  /*8350*/  HADD2.F32 R36, -RZ, R36.H1_H1 ;  /* 0x30000024ff247230 */ /* 0x000fe20000004100 */
[----:B------:R-:W-:Y:S01]  /*8360*/  F2FP.SATFINITE.E4M3.F32.PACK_AB_MERGE_C R43, R46, R43, RZ ;  /* 0x0000002b2e2b723e */ /* 0x000fe200048070ff */
[----:B------:R-:W-:Y:S02]  /*8370*/  HADD2.F32 R32, -RZ, R32.H1_H1 ;  /* 0x30000020ff207230 */ /* 0x000fe40000004100 */
[----:B------:R-:W-:Y:S01]  /*8380*/  FMUL.FTZ R33, R28, R33 ;  /* 0x000000211c217220 */ /* 0x000fe20000410000 */
[----:B------:R-:W-:-:S02]  /*8390*/  HADD2.F32 R31, -RZ, R109.H0_H0 ;  /* 0x2000006dff1f7230 */ /* 0x000fc40000004100 */
[-C--:B------:R-:W-:Y:S01]  /*83a0*/  FMUL.FTZ R37, R36, R107.reuse ;  /* 0x0000006b24257220 */ /* 0x080fe20000410000 */
[----:B------:R-:W-:Y:S02]  /*83b0*/  HADD2.F32 R109, -RZ, R109.H1_H1 ;  /* 0x3000006dff6d7230 */ /* 0x000fe40000004100 */
[----:B------:R-:W-:Y:S01]  /*83c0*/  FMUL.FTZ R107, R32, R107 ;  /* 0x0000006b206b7220 */ /* 0x000fe20000410000 */
[----:B------:R-:W-:Y:S01]  /*83d0*/  F2FP.SATFINITE.E4M3.F32.PACK_AB_MERGE_C R98, R42, R39, R43 ;  /* 0x000000272a62723e */ /* 0x000fe2000480702b */
[-C--:B------:R-:W-:Y:S01]  /*83e0*/  FFMA.FTZ R35, R28, R31.reuse, -R35 ;  /* 0x0000001f1c237223 */ /* 0x080fe20000010823 */
[----:B------:R-:W-:Y:S01]  /*83f0*/  FFMA.FTZ R38, R30, R31, R33 ;  /* 0x0000001f1e267223 */ /* 0x000fe20000010021 */
[-C--:B------:R-:W-:Y:S01]  /*8400*/  FFMA.FTZ R107, R36, R109.reuse, R107 ;  /* 0x0000006d246b7223 */ /* 0x080fe2000001006b */
[----:B------:R-:W-:Y:S01]  /*8410*/  F2FP.SATFINITE.E4M3.F32.PACK_AB_MERGE_C R36, R99, R34, RZ ;  /* 0x000000226324723e */ /* 0x000fe200048070ff */
[----:B------:R-:W-:Y:S01]  /*8420*/  FFMA.FTZ R30, R32, R109, -R37 ;  /* 0x0000006d201e7223 */ /* 0x000fe20000010825 */
        /* <DEDUP_REMOVED lines=19> */
[----:B------:R-:W-:Y:S01]  /*8560*/  F2FP.SATFINITE.E4M3.F32.PACK_AB_MERGE_C R44, R45, R44, RZ ;  /* 0x0000002c2d2c723e */ /* 0x000fe200048070ff */
[C---:B------:R-:W-:Y:S01]  /*8570*/  FMUL.FTZ R34, R28.reuse, R34 ;  /* 0x000000221c227220 */ /* 0x040fe20000410000 */
[----:B------:R-:W-:Y:S01]  /*8580*/  F2FP.F16.E4M3.UNPACK_B R30, R9.H1 ;  /* 0x00000009ff1e723e */ /* 0x000fe200030006ff */
[----:B------:R-:W-:Y:S01]  /*8590*/  FFMA.FTZ R38, R28, R33, -R35 ;  /* 0x000000211c267223 */ /* 0x000fe20000010823 */
[----:B------:R-:W-:-:S02]  /*85a0*/  F2FP.F16.E4M3.UNPACK_B R28, R10.H1 ;  /* 0x0000000aff1c723e */ /* 0x000fc400030006ff */
[----:B------:R-:W-:Y:S01]  /*85b0*/  F2FP.F16.E4M3.UNPACK_B R5, R5.H1 ;  /* 0x00000005ff05723e */ /* 0x000fe200030006ff */
[----:B------:R-:W-:Y:S01]  /*85c0*/  HADD2.F32 R10, -RZ, R30.H0_H0 ;  /* 0x2000001eff0a7230 */ /* 0x000fe20000004100 */
[----:B------:R-:W-:Y:S01]  /*85d0*/  F2FP.SATFINITE.E4M3.F32.PACK_AB_MERGE_C R101, R41, R40, R44 ;  /* 0x000000282965723e */ /* 0x000fe2000480702c */
[----:B------:R-:W-:Y:S01]  /*85e0*/  FFMA.FTZ R40, R31, R33, R34 ;  /* 0x000000211f287223 */ /* 0x000fe20000010022 */
[----:B------:R-:W-:Y:S01]  /*85f0*/  F2FP.F16.E4M3.UNPACK_B R8, R8.H1 ;  /* 0x00000008ff08723e */ /* 0x000fe200030006ff */
[----:B------:R-:W-:Y:S01]  /*8600*/  HADD2.F32 R31, -RZ, R28.H0_H0 ;  /* 0x2000001cff1f7230 */ /* 0x000fe20000004100 */
[----:B------:R-:W-:Y:S01]  /*8610*/  F2FP.F16.E4M3.UNPACK_B R33, R6 ;  /* 0x00000006ff21723e */ /* 0x000fe200020006ff */
[----:B------:R-:W-:Y:S02]  /*8620*/  HADD2.F32 R9, -RZ, R5.H0_H0 ;  /* 0x20000005ff097230 */ /* 0x000fe40000004100 */
[----:B------:R-:W-:Y:S02]  /*8630*/  HADD2.F32 R30, -RZ, R30.H1_H1 ;  /* 0x3000001eff1e7230 */ /* 0x000fe40000004100 */
[----:B------:R-:W-:Y:S01]  /*8640*/  FMUL.FTZ R34, R10, R31 ;  /* 0x0000001f0a227220 */ /* 0x000fe20000410000 */
[----:B------:R-:W-:-:S02]  /*8650*/  HADD2.F32 R32, -RZ, R28.H1_H1 ;  /* 0x3000001cff207230 */ /* 0x000fc40000004100 */
[C---:B------:R-:W-:Y:S01]  /*8660*/  FMUL.FTZ R31, R9.reuse, R31 ;  /* 0x0000001f091f7220 */ /* 0x040fe20000410000 */
[--C-:B------:R-:W-:Y:S02]  /*8670*/  HADD2.F32 R28, -RZ, R8.reuse.H0_H0 ;  /* 0x20000008ff1c7230 */ /* 0x100fe40000004100 */
[----:B------:R-:W-:Y:S02]  /*8680*/  HADD2.F32 R5, -RZ, R5.H1_H1 ;  /* 0x30000005ff057230 */ /* 0x000fe40000004100 */
[----:B------:R-:W-:Y:S01]  /*8690*/  FMUL.FTZ R36, R30, R32 ;  /* 0x000000201e247220 */ /* 0x000fe20000410000 */
[----:B------:R-:W-:Y:S02]  /*86a0*/  HADD2.F32 R8, -RZ, R8.H1_H1 ;  /* 0x30000008ff087230 */ /* 0x000fe40000004100 */
[-C--:B------:R-:W-:Y:S01]  /*86b0*/  FFMA.FTZ R42, R10, R28.reuse, R31 ;  /* 0x0000001c0a2a7223 */ /* 0x080fe2000001001f */
        /* <DEDUP_REMOVED lines=55> */
.L_x_7459:
[----:B------:R-:W-:Y:S05]  /*8a30*/  BSYNC B1 ;  /* 0x0000000000017941 */ /* 0x000fea0003800000 */
.L_x_7458:
[----:B0-----:R0:W-:Y:S01]  /*8a40*/  ST.E.128 desc[UR60][R12.64], R4 ;  /* 0x000000040c007985 */ /* 0x0011e2000c101d3c */
[----:B------:R-:W-:-:S13]  /*8a50*/  ISETP.GE.AND P2, PT, R15, R104, PT ;  /* 0x000000680f00720c */ /* 0x000fda0003f46270 */
[----:B------:R-:W-:Y:S05]  /*8a60*/  @P2 BRA `(.L_x_7437) ;  /* 0x0000000400682947 */ /* 0x000fea0003800000 */
[----:B------:R-:W-:-:S04]  /*8a70*/  IADD3 R14, P2, R15, R14, RZ ;  /* 0x0000000e0f0e7210 */ /* 0x000fc80007f5e0ff */
[----:B------:R-:W-:-:S05]  /*8a80*/  LEA.HI.X.SX32 R15, R15, R29, 0x1, P2 ;  /* 0x0000001d0f0f7211 */ /* 0x000fca00010f0eff */
[----:B------:R0:W-:Y:S01]  /*8a90*/  ST.E.128 desc[UR60][R14.64], R8 ;  /* 0x000000080e007985 */ /* 0x0001e2000c101d3c */
[----:B------:R-:W-:Y:S05]  /*8aa0*/  BRA `(.L_x_7437) ;  /* 0x0000000400587947 */ /* 0x000fea0003800000 */
.L_x_7407:
[----:B------:R-:W-:-:S13]  /*8ab0*/  ISETP.NE.AND P5, PT, R198, 0x3, PT ;  /* 0x00000003c600780c */ /* 0x000fda0003fa5270 */
[----:B------:R-:W-:Y:S05]  /*8ac0*/  @!P5 BRA `(.L_x_7460) ;  /* 0x000000000004d947 */ /* 0x000fea0003800000 */
[----:B------:R-:W-:Y:S01]  /*8ad0*/  BPT.TRAP 0x1 ;  /* 0x000000040000795c */ /* 0x000fe20000300000 */
.L_x_7460:
[----:B------:R-:W-:Y:S01]  /*8ae0*/  IMAD R88, R192, 0x8, R18 ;  /* 0x00000008c0587824 */ /* 0x000fe200078e0212 */
[----:B------:R-:W-:Y:S01]  /*8af0*/  SHF.L.U32 R100, R196, 0x1f, RZ ;  /* 0x0000001fc4647819 */ /* 0x000fe200000006ff */
[----:B------:R-:W-:Y:S01]  /*8b00*/  BSSY B1, `(.L_x_7461) ;  /* 0x0000004000017945 */ /* 0x000fe20003800000 */
[----:B------:R-:W-:Y:S02]  /*8b10*/  SHF.R.S32.HI R95, RZ, 0x1f, R94 ;  /* 0x0000001fff5f7819 */ /* 0x000fe4000001145e */
[----:B------:R-:W0:Y:S02]  /*8b20*/  SYNCS.PHASECHK.TRANS64.TRYWAIT P2, [R88+URZ+0x22890], R100 ;  /* 0x02289064580075a7 */ /* 0x000e24000804017f */
[----:B0-----:R-:W-:Y:S05]  /*8b30*/  @!P2 BRA `(.L_x_7462) ;  /* 0x0000016800d0a947 */ /* 0x001fea0003800000 */
.L_x_7720:
[----:B------:R-:W-:Y:S05]  /*8b40*/  BSYNC B1 ;  /* 0x0000000000017941 */ /* 0x000fea0003800000 */
.L_x_7461:
        /* <DEDUP_REMOVED lines=26> */
.L_x_7724:
[----:B------:R-:W-:Y:S04]  /*8cf0*/  BSSY B1, `(.L_x_7464) ;  /* 0x000000d000017945 */ /* 0x000fe80003800000 */
[----:B------:R-:W-:Y:S05]  /*8d00*/  @!P2 BRA `(.L_x_7465) ;  /* 0x00000000002ca947 */ /* 0x000fea0003800000 */
[----:B------:R-:W-:Y:S02]  /*8d10*/  ULDC UR4, c[0x0][0x2f4] ;  /* 0x0000bd0000047ab9 */ /* 0x000fe40000000800 */
[----:B------:R-:W-:-:S13]  /*8d20*/  ISETP.GE.AND P2, PT, R16, UR4, PT ;  /* 0x0000000410007c0c */ /* 0x000fda000bf46270 */
[----:B---3--:R-:W-:-:S04]  /*8d30*/  @!P2 IADD3 R10, P3, R16, R14, RZ ;  /* 0x0000000e100aa210 */ /* 0x008fc80007f7e0ff */
[----:B--2---:R-:W-:Y:S02]  /*8d40*/  @!P2 IADD3.X R11, R4, R17, RZ, P3, !PT ;  /* 0x00000011040ba210 */ /* 0x004fe40001ffe4ff */
[----:B------:R-:W-:-:S13]  /*8d50*/  ISETP.GE.AND P3, PT, R19, UR4, PT ;  /* 0x0000000413007c0c */ /* 0x000fda000bf66270 */
[----:B------:R-:W-:-:S05]  /*8d60*/  @!P3 IADD3 R14, P4, R19, R14, RZ ;  /* 0x0000000e130eb210 */ /* 0x000fca0007f9e0ff */
[----:B------:R-:W-:Y:S02]  /*8d70*/  @!P3 IMAD.X R15, R4, 0x1, R193, P4 ;  /* 0x00000001040fb824 */ /* 0x000fe400020e06c1 */
[----:B------:R-:W2:Y:S04]  /*8d80*/  @!P2 LDS.128 R4, [R92+0x18400] ;  /* 0x018400005c04a984 */ /* 0x000ea80000000c00 */
[----:B--2---:R-:W-:Y:S04]  /*8d90*/  @!P2 ST.E.128 desc[UR60][R10.64], R4 ;  /* 0x000000040a00a985 */ /* 0x004fe8000c101d3c */
[----:B------:R-:W2:Y:S04]  /*8da0*/  @!P3 LDS.128 R4, [R91+0x18400] ;  /* 0x018400005b04b984 */ /* 0x000ea80000000c00 */
[----:B--2---:R4:W-:Y:S02]  /*8db0*/  @!P3 ST.E.128 desc[UR60][R14.64], R4 ;  /* 0x000000040e00b985 */ /* 0x0049e4000c101d3c */
.L_x_7465:
[----:B------:R-:W-:Y:S05]  /*8dc0*/  BSYNC B1 ;  /* 0x0000000000017941 */ /* 0x000fea0003800000 */
.L_x_7464:
[----:B------:R-:W-:-:S03]  /*8dd0*/  UMOV UR4, 0xffffffff ;  /* 0xffffffff00047882 */ /* 0x000fc60000000000 */
[----:B------:R-:W-:Y:S05]  /*8de0*/  BRA.DIV UR4, `(.L_x_7466) ;  /* 0x0000016a04807947 */ /* 0x000fea000b800000 */
[----:B--2-4-:R2:W4:Y:S04]  /*8df0*/  SHFL.IDX PT, R4, R9, 0x1, 0x1c1f ;  /* 0x003c1f0009047f89 */ /* 0x01452800000e0000 */
[----:B---3--:R2:W3:Y:S02]  /*8e00*/  SHFL.IDX PT, R14, R8, 0x1, 0x1c1f ;  /* 0x003c1f00080e7f89 */ /* 0x0084e400000e0000 */
.L_x_7728:
[----:B------:R-:W-:Y:S01]  /*8e10*/  ISETP.GE.AND P2, PT, R28, 0x41, PT ;  /* 0x000000411c00780c */ /* 0x000fe20003f46270 */
[----:B------:R-:W-:-:S12]  /*8e20*/  BSSY B1, `(.L_x_7467) ;  /* 0x000000d000017945 */ /* 0x000fd80003800000 */
[----:B------:R-:W-:Y:S05]  /*8e30*/  @!P2 BRA `(.L_x_7468) ;  /* 0x00000000002ca947 */ /* 0x000fea0003800000 */
[----:B------:R-:W-:Y:S02]  /*8e40*/  ULDC UR4, c[0x0][0x2f4] ;  /* 0x0000bd0000047ab9 */ /* 0x000fe40000000800 */
[----:B------:R-:W-:-:S13]  /*8e50*/  ISETP.GE.AND P2, PT, R16, UR4, PT ;  /* 0x0000000410007c0c */ /* 0x000fda000bf46270 */
[----:B---3--:R-:W-:-:S05]  /*8e60*/  @!P2 IADD3 R10, P3, R16, R14, RZ ;  /* 0x0000000e100aa210 */ /* 0x008fca0007f7e0ff */
[----:B----4-:R-:W-:Y:S01]  /*8e70*/  @!P2 IMAD.X R11, R4, 0x1, R17, P3 ;  /* 0x00000001040ba824 */ /* 0x010fe200018e0611 */
[----:B------:R-:W-:-:S13]  /*8e80*/  ISETP.GE.AND P3, PT, R19, UR4, PT ;  /* 0x0000000413007c0c */ /* 0x000fda000bf66270 */
[----:B------:R-:W-:-:S05]  /*8e90*/  @!P3 IADD3 R14, P4, R19, R14, RZ ;  /* 0x0000000e130eb210 */ /* 0x000fca0007f9e0ff */
[----:B------:R-:W-:Y:S02]  /*8ea0*/  @!P3 IMAD.X R15, R4, 0x1, R193, P4 ;  /* 0x00000001040fb824 */ /* 0x000fe400020e06c1 */
[----:B------:R-:W3:Y:S04]  /*8eb0*/  @!P2 LDS.128 R4, [R92+0x1a400] ;  /* 0x01a400005c04a984 */ /* 0x000ee80000000c00 */
[----:B---3--:R-:W-:Y:S04]  /*8ec0*/  @!P2 ST.E.128 desc[UR60][R10.64], R4 ;  /* 0x000000040a00a985 */ /* 0x008fe8000c101d3c */
[----:B------:R-:W3:Y:S04]  /*8ed0*/  @!P3 LDS.128 R4, [R91+0x1a400] ;  /* 0x01a400005b04b984 */ /* 0x000ee80000000c00 */
[----:B---3--:R3:W-:Y:S02]  /*8ee0*/  @!P3 ST.E.128 desc[UR60][R14.64], R4 ;  /* 0x000000040e00b985 */ /* 0x0087e4000c101d3c */
.L_x_7468:
[----:B------:R-:W-:Y:S05]  /*8ef0*/  BSYNC B1 ;  /* 0x0000000000017941 */ /* 0x000fea0003800000 */
.L_x_7467:
[----:B------:R-:W-:-:S03]  /*8f00*/  UMOV UR4, 0xffffffff ;  /* 0xffffffff00047882 */ /* 0x000fc60000000000 */
[----:B------:R-:W-:Y:S05]  /*8f10*/  BRA.DIV UR4, `(.L_x_7469) ;  /* 0x0000016a047c7947 */ /* 0x000fea000b800000 */
[----:B---34-:R3:W4:Y:S04]  /*8f20*/  SHFL.IDX PT, R4, R9, 0x2, 0x1c1f ;  /* 0x005c1f0009047f89 */ /* 0x01872800000e0000 */
[----:B------:R3:W0:Y:S02]  /*8f30*/  SHFL.IDX PT, R14, R8, 0x2, 0x1c1f ;  /* 0x005c1f00080e7f89 */ /* 0x00062400000e0000 */
.L_x_7732:
[----:B------:R-:W-:-:S13]  /*8f40*/  ISETP.GE.AND P2, PT, R28, 0x81, PT ;  /* 0x000000811c00780c */ /* 0x000fda0003f46270 */
[----:B------:R-:W-:Y:S05]  /*8f50*/  @!P2 BRA `(.L_x_7437) ;  /* 0x00000000002ca947 */ /* 0x000fea0003800000 */
[----:B------:R-:W-:Y:S02]  /*8f60*/  ULDC UR4, c[0x0][0x2f4] ;  /* 0x0000bd0000047ab9 */ /* 0x000fe40000000800 */
[----:B------:R-:W-:-:S13]  /*8f70*/  ISETP.GE.AND P2, PT, R16, UR4, PT ;  /* 0x0000000410007c0c */ /* 0x000fda000bf46270 */
[----:B0123--:R-:W-:-:S05]  /*8f80*/  @!P2 IADD3 R8, P3, R16, R14, RZ ;  /* 0x0000000e1008a210 */ /* 0x00ffca0007f7e0ff */
[----:B----4-:R-:W-:Y:S01]  /*8f90*/  @!P2 IMAD.X R9, R4, 0x1, R17, P3 ;  /* 0x000000010409a824 */ /* 0x010fe200018e0611 */
[----:B------:R-:W-:-:S13]  /*8fa0*/  ISETP.GE.AND P3, PT, R19, UR4, PT ;  /* 0x0000000413007c0c */ /* 0x000fda000bf66270 */
[----:B------:R-:W-:-:S04]  /*8fb0*/  @!P3 IADD3 R14, P4, R19, R14, RZ ;  /* 0x0000000e130eb210 */ /* 0x000fc80007f9e0ff */
[----:B------:R-:W-:Y:S02]  /*8fc0*/  @!P3 IADD3.X R15, R4, R193, RZ, P4, !PT ;  /* 0x000000c1040fb210 */ /* 0x000fe400027fe4ff */
[----:B------:R-:W0:Y:S04]  /*8fd0*/  @!P2 LDS.128 R4, [R92+0x1c400] ;  /* 0x01c400005c04a984 */ /* 0x000e280000000c00 */
[----:B0-----:R-:W-:Y:S04]  /*8fe0*/  @!P2 ST.E.128 desc[UR60][R8.64], R4 ;  /* 0x000000040800a985 */ /* 0x001fe8000c101d3c */
[----:B------:R-:W0:Y:S04]  /*8ff0*/  @!P3 LDS.128 R4, [R91+0x1c400] ;  /* 0x01c400005b04b984 */ /* 0x000e280000000c00 */
[----:B0-----:R0:W-:Y:S02]  /*9000*/  @!P3 ST.E.128 desc[UR60][R14.64], R4 ;  /* 0x000000040e00b985 */ /* 0x0011e4000c101d3c */
.L_x_7437:
[----:B------:R-:W-:Y:S05]  /*9010*/  BSYNC B0 ;  /* 0x0000000000007941 */ /* 0x000fea0003800000 */
.L_x_7406:
[----:B0-2-4-:R-:W0:Y:S01]  /*9020*/  S2R R4, SR_TID.X ;  /* 0x0000000000047919 */ /* 0x015e220000002100 */
        /* <DEDUP_REMOVED lines=9> */
[----:B0-----:R-:W-:-:S13]  /*90c0*/  LOP3.LUT P2, RZ, R4, 0x7f, RZ, 0xc0, !PT ;  /* 0x0000007f04ff7812 */ /* 0x001fda000784c0ff */
[----:B------:R-:W-:-:S05]  /*90d0*/  @!P2 VIADD R4, R88, 0x228a0 ;  /* 0x000228a05804a836 */ /* 0x000fca0000000000 */
[----:B------:R-:W-:-:S04]  /*90e0*/  @!P2 PRMT R4, RZ, 0x654, R4 ;  /* 0x00000654ff04a816 */ /* 0x000fc80000000004 */
[----:B------:R2:W-:Y:S01]  /*90f0*/  @!P2 SYNCS.ARRIVE.TRANS64.RED.A1T0 RZ, [R4+URZ], RZ ;  /* 0x000000ff04ffa9a7 */ /* 0x0005e2000810043f */
[----:B------:R-:W-:Y:S05]  /*9100*/  @!P5 BRA `(.L_x_7471) ;  /* 0x000000000004d947 */ /* 0x000fea0003800000 */
[----:B------:R-:W-:Y:S01]  /*9110*/  BPT.TRAP 0x1 ;  /* 0x000000040000795c */ /* 0x000fe20000300000 */
.L_x_7471:
[----:B------:R-:W-:Y:S05]  /*9120*/  BSYNC B0 ;  /* 0x0000000000007941 */ /* 0x000fea0003800000 */
.L_x_7470:
[----:B------:R-:W0:Y:S01]  /*9130*/  SYNCS.PHASECHK.TRANS64.TRYWAIT P3, [R88+URZ+0x228b0], R100 ;  /* 0x0228b064580075a7 */ /* 0x000e22000806017f */
[----:B------:R-:W-:Y:S04]  /*9140*/  BSSY B0, `(.L_x_7472) ;  /* 0x0000002000007945 */ /* 0x000fe80003800000 */
[----:B0-----:R-:W-:Y:S05]  /*9150*/  @!P3 BRA `(.L_x_7473) ;  /* 0x000001680034b947 */ /* 0x001fea0003800000 */
.L_x_7733:
[----:B------:R-:W-:Y:S05]  /*9160*/  BSYNC B0 ;  /* 0x0000000000007941 */ /* 0x000fea0003800000 */
.L_x_7472:
[----:B------:R-:W-:Y:S01]  /*9170*/  ULDC.64 UR4, c[0x0][0x328] ;  /* 0x0000ca0000047ab9 */ /* 0x000fe20000000a00 */
[----:B------:R-:W-:Y:S01]  /*9180*/  ULDC.64 UR6, c[0x0][0x318] ;  /* 0x0000c60000067ab9 */ /* 0x000fe20000000a00 */
[----:B------:R-:W-:Y:S01]  /*9190*/  IMAD R95, R95, UR4, RZ ;  /* 0x000000045f5f7c24 */ /* 0x000fe2000f8e02ff */
[----:B------:R-:W-:Y:S01]  /*91a0*/  BSSY B0, `(.L_x_7474) ;  /* 0x000001f000007945 */ /* 0x000fe20003800000 */
[----:B--2---:R-:W-:-:S04]  /*91b0*/  IMAD.WIDE.U32 R4, R94, UR4, RZ ;  /* 0x000000045e047c25 */ /* 0x004fc8000f8e00ff */
        /* <DEDUP_REMOVED lines=14> */
[----:B------:R2:W4:Y:S01]  /*92a0*/  SHFL.IDX PT, R10, R12, RZ, 0x1c1f ;  /* 0x001c1fff0c0a7589 */ /* 0x00052200000e0000 */
[----:B------:R-:W-:-:S03]  /*92b0*/  ISETP.GE.AND P3, PT, R97, 0x1, PT ;  /* 0x000000016100780c */ /* 0x000fc60003f66270 */
[----:B------:R2:W0:Y:S10]  /*92c0*/  SHFL.IDX PT, R4, R13, RZ, 0x1c1f ;  /* 0x001c1fff0d047589 */ /* 0x00043400000e0000 */
[----:B--2---:R-:W-:Y:S05]  /*92d0*/  @!P3 BRA `(.L_x_7475) ;  /* 0x00000000002cb947 */ /* 0x004fea0003800000 */
[----:B------:R-:W-:Y:S02]  /*92e0*/  ULDC UR4, c[0x0][0x2f4] ;  /* 0x0000bd0000047ab9 */ /* 0x000fe40000000800 */
[----:B------:R-:W-:-:S13]  /*92f0*/  ISETP.GE.AND P3, PT, R16, UR4, PT ;  /* 0x0000000410007c0c */ /* 0x000fda000bf66270 */
[----:B-1-34-:R-:W-:-:S04]  /*9300*/  @!P3 IADD3 R8, P4, R16, R10, RZ ;  /* 0x0000000a1008b210 */ /* 0x01afc80007f9e0ff */
[----:B0-----:R-:W-:Y:S02]  /*9310*/  @!P3 IADD3.X R9, R4, R17, RZ, P4, !PT ;  /* 0x000000110409b210 */ /* 0x001fe400027fe4ff */
[----:B------:R-:W-:-:S13]  /*9320*/  ISETP.GE.AND P4, PT, R19, UR4, PT ;  /* 0x0000000413007c0c */ /* 0x000fda000bf86270 */
[----:B------:R-:W-:-:S05]  /*9330*/  @!P4 IADD3 R10, P5, R19, R10, RZ ;  /* 0x0000000a130ac210 */ /* 0x000fca0007fbe0ff */
[----:B------:R-:W-:Y:S02]  /*9340*/  @!P4 IMAD.X R11, R4, 0x1, R193, P5 ;  /* 0x00000001040bc824 */ /* 0x000fe400028e06c1 */
[----:B------:R-:W0:Y:S04]  /*9350*/  @!P3 LDS.128 R4, [R92+0xa400] ;  /* 0x00a400005c04b984 */ /* 0x000e280000000c00 */
[----:B0-----:R-:W-:Y:S04]  /*9360*/  @!P3 ST.E.128 desc[UR60][R8.64], R4 ;  /* 0x000000040800b985 */ /* 0x001fe8000c101d3c */
[----:B------:R-:W0:Y:S04]  /*9370*/  @!P4 LDS.128 R4, [R91+0xa400] ;  /* 0x00a400005b04c984 */ /* 0x000e280000000c00 */
[----:B0-----:R2:W-:Y:S02]  /*9380*/  @!P4 ST.E.128 desc[UR60][R10.64], R4 ;  /* 0x000000040a00c985 */ /* 0x0015e4000c101d3c */
.L_x_7475:
[----:B------:R-:W-:Y:S05]  /*9390*/  BSYNC B0 ;  /* 0x0000000000007941 */ /* 0x000fea0003800000 */
.L_x_7474:
[----:B------:R-:W-:Y:S01]  /*93a0*/  ISETP.GE.AND P3, PT, R97, 0x41, PT ;  /* 0x000000416100780c */ /* 0x000fe20003f66270 */
[----:B0-2---:R0:W2:Y:S01]  /*93b0*/  SHFL.IDX PT, R4, R13, 0x1, 0x1c1f ;  /* 0x003c1f000d047f89 */ /* 0x0050a200000e0000 */
[----:B------:R-:W-:Y:S03]  /*93c0*/  BSSY B0, `(.L_x_7476) ;  /* 0x000000e000007945 */ /* 0x000fe60003800000 */
[----:B----4-:R0:W4:Y:S08]  /*93d0*/  SHFL.IDX PT, R10, R12, 0x1, 0x1c1f ;  /* 0x003c1f000c0a7f89 */ /* 0x01013000000e0000 */
[----:B0-----:R-:W-:Y:S05]  /*93e0*/  @!P3 BRA `(.L_x_7477) ;  /* 0x00000000002cb947 */ /* 0x001fea0003800000 */
[----:B------:R-:W-:Y:S02]  /*93f0*/  ULDC UR4, c[0x0][0x2f4] ;  /* 0x0000bd0000047ab9 */ /* 0x000fe40000000800 */
        /* <DEDUP_REMOVED lines=10> */
.L_x_7477:
[----:B------:R-:W-:Y:S05]  /*94a0*/  BSYNC B0 ;  /* 0x0000000000007941 */ /* 0x000fea0003800000 */
.L_x_7476:
[----:B------:R-:W-:Y:S01]  /*94b0*/  ISETP.GE.AND P3, PT, R97, 0x81, PT ;  /* 0x000000816100780c */ /* 0x000fe20003f66270 */
[----:B------:R-:W1:Y:S01]  /*94c0*/  SHFL.IDX PT, R13, R13, 0x2, 0x1c1f ;  /* 0x005c1f000d0d7f89 */ /* 0x000e6200000e0000 */
[----:B------:R-:W-:Y:S03]  /*94d0*/  BSSY B0, `(.L_x_7478) ;  /* 0x000000e000007945 */ /* 0x000fe60003800000 */
[----:B0---4-:R0:W4:Y:S08]  /*94e0*/  SHFL.IDX PT, R10, R12, 0x2, 0x1c1f ;  /* 0x005c1f000c0a7f89 */ /* 0x01113000000e0000 */
[----:B0-----:R-:W-:Y:S05]  /*94f0*/  @!P3 BRA `(.L_x_7479) ;  /* 0x00000000002cb947 */ /* 0x001fea0003800000 */
[----:B------:R-:W-:Y:S02]  /*9500*/  ULDC UR4, c[0x0][0x2f4] ;  /* 0x0000bd0000047ab9 */ /* 0x000fe40000000800 */
        /* <DEDUP_REMOVED lines=10> */
.L_x_7479:
[----:B------:R-:W-:Y:S05]  /*95b0*/  BSYNC B0 ;  /* 0x0000000000007941 */ /* 0x000fea0003800000 */
.L_x_7478:
[----:B------:R-:W-:Y:S01]  /*95c0*/  @!PT LDS RZ, [RZ] ;  /* 0x00000000fffff984 */ /* 0x000fe20000000800 */
[----:B------:R-:W-:Y:S01]  /*95d0*/  @!PT LDS RZ, [RZ] ;  /* 0x00000000fffff984 */ /* 0x000fe20000000800 */
[----:B------:R-:W-:Y:S01]  /*95e0*/  @!PT LDS RZ, [RZ] ;  /* 0x00000000fffff984 */ /* 0x000fe20000000800 */
[----:B------:R-:W-:Y:S01]  /*95f0*/  @!PT LDS RZ, [RZ] ;  /* 0x00000000fffff984 */ /* 0x000fe20000000800 */
[----:B------:R5:W-:Y:S06]  /*9600*/  MEMBAR.ALL.CTA ;  /* 0x0000000000007992 */ /* 0x000bec0000008000 */
[----:B-----5:R-:W5:Y:S01]  /*9610*/  FENCE.VIEW.ASYNC.S ;  /* 0x00000000000073c6 */ /* 0x020f620000000000 */
[----:B-1-3--:R-:W-:Y:S01]  /*9620*/  @!P2 VIADD R88, R88, 0x228c0 ;  /* 0x000228c05858a836 */ /* 0x00afe20000000000 */
[----:B-----5:R1:W-:Y:S01]  /*9630*/  BAR.SYNC.DEFER_BLOCKING R74, 0x80 ;  /* 0x0002004a0000751d */ /* 0x0203e20000010000 */
[----:B------:R-:W-:Y:S01]  /*9640*/  ISETP.NE.AND P3, PT, R90, RZ, PT ;  /* 0x000000ff5a00720c */ /* 0x000fe20003f65270 */
[----:B------:R-:W-:-:S02]  /*9650*/  VIADD R192, R192, 0x1 ;  /* 0x00000001c0c07836 */ /* 0x000fc40000000000 */
[----:B------:R-:W-:-:S04]  /*9660*/  @!P2 PRMT R88, RZ, 0x654, R88 ;  /* 0x00000654ff58a816 */ /* 0x000fc80000000058 */
[----:B------:R1:W-:Y:S01]  /*9670*/  @!P2 SYNCS.ARRIVE.TRANS64.RED.A1T0 RZ, [R88+URZ], RZ ;  /* 0x000000ff58ffa9a7 */ /* 0x0003e2000810043f */
[----:B------:R-:W-:-:S04]  /*9680*/  ISETP.NE.AND P2, PT, R192, 0x2, PT ;  /* 0x00000002c000780c */ /* 0x000fc80003f45270 */
[----:B0-----:R-:W-:Y:S02]  /*9690*/  SEL R5, RZ, 0x1, P2 ;  /* 0x00000001ff057807 */ /* 0x001fe40001000000 */
[----:B------:R-:W-:Y:S02]  /*96a0*/  SEL R192, R192, RZ, P2 ;  /* 0x000000ffc0c07207 */ /* 0x000fe40001000000 */
[----:B------:R-:W-:Y:S01]  /*96b0*/  LOP3.LUT R196, R196, R5, RZ, 0x3c, !PT ;  /* 0x00000005c4c47212 */ /* 0x000fe200078e3cff */
[----:B-1----:R-:W-:Y:S06]  /*96c0*/  @P3 BRA `(.L_x_7480) ;  /* 0xffffff8800083947 */ /* 0x002fec000383ffff */
[----:B--2---:R-:W0:Y:S01]  /*96d0*/  S2R R4, SR_TID.X ;  /* 0x0000000000047919 */ /* 0x004e220000002100 */
[----:B------:R-:W-:Y:S02]  /*96e0*/  PLOP3.LUT P0, PT, PT, PT, PT, 0x8, 0x0 ;  /* 0x000000000000781c */ /* 0x000fe40003f0e170 */
[----:B0-----:R-:W-:-:S04]  /*96f0*/  SHF.R.U32.HI R4, RZ, 0x7, R4 ;  /* 0x00000007ff047819 */ /* 0x001fc80000011604 */
[----:B------:R-:W-:-:S13]  /*9700*/  ISETP.NE.AND P3, PT, R4, 0x1, PT ;  /* 0x000000010400780c */ /* 0x000fda0003f65270 */
[----:B------:R-:W-:Y:S06]  /*9710*/  @!P3 BAR.ARV 0x9, 0x100 ;  /* 0x024400000000bb1d */ /* 0x000fec0000002000 */
.L_x_7401:
[----:B------:R-:W-:Y:S05]  /*9720*/  @P0 BRA `(.L_x_7481) ;  /* 0x00000000000c0947 */ /* 0x000fea0003800000 */
[----:B------:R-:W0:Y:S01]  /*9730*/  FENCE.VIEW.ASYNC.G ;  /* 0x00000000000073c6 */ /* 0x000e220000000100 */
[----:B------:R-:W-:Y:S05]  /*9740*/  WARPSYNC.ALL ;  /* 0x0000000000007948 */ /* 0x000fea0003800000 */
[----:B0-----:R-:W-:Y:S06]  /*9750*/  BAR.ARV 0xc, 0x180 ;  /* 0x0306000000007b1d */ /* 0x001fec0000002000 */
.L_x_7481:
[----:B------:R-:W-:Y:S01]  /*9760*/  ULDC.64 UR6, c[0x0][0x998] ;  /* 0x0002660000067ab9 */ /* 0x000fe20000000a00 */
[----:B------:R-:W-:Y:S01]  /*9770*/  ULDC.64 UR4, c[0x0][0x990] ;  /* 0x0002640000047ab9 */ /* 0x000fe20000000a00 */
[----:B------:R-:W-:Y:S02]  /*9780*/  ISETP.NE.U32.AND P1, PT, RZ, UR6, PT ;  /* 0x00000006ff007c0c */ /* 0x000fe4000bf25070 */
[----:B------:R-:W-:Y:S02]  /*9790*/  ISETP.NE.U32.AND P0, PT, RZ, UR4, PT ;  /* 0x00000004ff007c0c */ /* 0x000fe4000bf05070 */
[----:B------:R-:W-:Y:S02]  /*97a0*/  ISETP.NE.AND.EX P1, PT, RZ, UR7, PT, P1 ;  /* 0x00000007ff007c0c */ /* 0x000fe4000bf25310 */
[----:B------:R-:W-:-:S11]  /*97b0*/  ISETP.NE.AND.EX P0, PT, RZ, UR5, PT, P0 ;  /* 0x00000005ff007c0c */ /* 0x000fd6000bf05300 */
[----:B------:R-:W0:Y:S01]  /*97c0*/  @P1 LDC.64 R8, c[0x0][0x9b8] ;  /* 0x00026e00ff081b82 */ /* 0x000e220000000a00 */
[----:B------:R-:W-:-:S07]  /*97d0*/  @P1 SHF.R.S32.HI R15, RZ, 0x1f, R170 ;  /* 0x0000001fff0f1819 */ /* 0x000fce00000114aa */
[----:B------:R-:W1:Y:S08]  /*97e0*/  @P0 LDC.64 R6, c[0x0][0x9a8] ;  /* 0x00026a00ff060b82 */ /* 0x000e700000000a00 */
[----:B----4-:R-:W2:Y:S08]  /*97f0*/  @P1 LDC.64 R10, c[0x0][0x9c0] ;  /* 0x00027000ff0a1b82 */ /* 0x010eb00000000a00 */
        /* <DEDUP_REMOVED lines=14> */
[C---:B------:R-:W-:Y:S01]  /*98e0*/  @P0 IMAD R9, R170.reuse, R13, R0 ;  /* 0x0000000daa090224 */ /* 0x040fe200078e0200 */
[----:B------:R-:W-:Y:S01]  /*98f0*/  @P1 IADD3 R5, R7, R11, RZ ;  /* 0x0000000b07051210 */ /* 0x000fe20007ffe0ff */
[----:B------:R-:W-:Y:S01]  /*9900*/  @P0 IMAD.WIDE.U32 R2, R170, R12, R2 ;  /* 0x0000000caa020225 */ /* 0x000fe200078e0002 */
[----:B------:R-:W-:-:S03]  /*9910*/  @P1 LEA R8, P3, R6, UR6, 0x2 ;  /* 0x0000000606081c11 */ /* 0x000fc6000f8610ff */
[----:B------:R-:W-:Y:S01]  /*9920*/  @P0 IMAD.IADD R3, R3, 0x1, R9 ;  /* 0x0000000103030824 */ /* 0x000fe200078e0209 */
[----:B------:R-:W-:Y:S01]  /*9930*/  @P0 LEA R4, P2, R2, UR4, 0x2 ;  /* 0x0000000402040c11 */ /* 0x000fe2000f8410ff */
[----:B------:R-:W-:Y:S01]  /*9940*/  IMAD.MOV.U32 R0, RZ, RZ, 0x3f800000 ;  /* 0x3f800000ff007424 */ /* 0x000fe200078e00ff */
[----:B------:R-:W-:Y:S01]  /*9950*/  @P1 LEA.HI.X R9, R6, UR7, R5, 0x2, P3 ;  /* 0x0000000706091c11 */ /* 0x000fe200098f1405 */
[----:B------:R-:W-:Y:S01]  /*9960*/  ULDC UR4, c[0x0][0x988] ;  /* 0x0002620000047ab9 */ /* 0x000fe20000000800 */
        /* <DEDUP_REMOVED lines=10> */
[----:B0-----:R-:W-:Y:S02]  /*9a10*/  CS2R R8, SRZ ;  /* 0x0000000000087805 */ /* 0x001fe4000001ff00 */
[----:B------:R-:W-:-:S02]  /*9a20*/  CS2R R12, SRZ ;  /* 0x00000000000c7805 */ /* 0x000fc4000001ff00 */
[----:B------:R-:W-:Y:S02]  /*9a30*/  CS2R R14, SRZ ;  /* 0x00000000000e7805 */ /* 0x000fe4000001ff00 */
[----:B-1----:R-:W-:Y:S02]  /*9a40*/  CS2R R4, SRZ ;  /* 0x0000000000047805 */ /* 0x002fe4000001ff00 */
        /* <DEDUP_REMOVED lines=24> */
[----:B------:R-:W-:Y:S01]  /*9bd0*/  MOV R73, RZ ;  /* 0x000000ff00497202 */ /* 0x000fe20000000f00 */
[----:B------:R-:W-:Y:S02]  /*9be0*/  IMAD.MOV.U32 R76, RZ, RZ, RZ ;  /* 0x000000ffff4c7224 */ /* 0x000fe400078e00ff */
[----:B------:R-:W-:Y:S02]  /*9bf0*/  IMAD.MOV.U32 R102, RZ, RZ, RZ ;  /* 0x000000ffff667224 */ /* 0x000fe400078e00ff */
[----:B--2---:R-:W-:-:S04]  /*9c00*/  FMUL.FTZ R0, R3, R0 ;  /* 0x0000000003007220 */ /* 0x004fc80000410000 */
[----:B------:R-:W-:Y:S01]  /*9c10*/  FMUL.FTZ R2, R0, UR4 ;  /* 0x0000000400027c20 */ /* 0x000fe20008410000 */
[----:B------:R-:W-:Y:S06]  /*9c20*/  @!P1 BRA `(.L_x_7482) ;  /* 0x000000ac00809947 */ /* 0x000fec0003800000 */
[----:B------:R-:W-:-:S03]  /*9c30*/  UMOV UR4, 0xffffffff ;  /* 0xffffffff00047882 */ /* 0x000fc60000000000 */
[----:B------:R-:W-:Y:S05]  /*9c40*/  BRA.DIV UR4, `(.L_x_7483) ;  /* 0x0000015e048c7947 */ /* 0x000fea000b800000 */
[----:B------:R0:W1:Y:S02]  /*9c50*/  SHFL.IDX PT, R168, R229, RZ, 0x1f ;  /* 0x00001fffe5a87589 */ /* 0x00006400000e0000 */
.L_x_7736:
[----:B-1----:R-:W-:Y:S01]  /*9c60*/  LEA.HI R0, R168, R168, RZ, 0x1 ;  /* 0x000000a8a8007211 */ /* 0x002fe200078f08ff */
[----:B------:R-:W-:Y:S01]  /*9c70*/  VIADD R30, R18, 0x14400 ;  /* 0x00014400121e7836 */ /* 0x000fe20000000000 */
[----:B------:R-:W-:Y:S02]  /*9c80*/  BSSY B6, `(.L_x_7484) ;  /* 0x0000018000067945 */ /* 0x000fe40003800000 */
[----:B------:R-:W-:Y:S02]  /*9c90*/  LOP3.LUT R3, R0, 0x1e, RZ, 0xc0, !PT ;  /* 0x0000001e00037812 */ /* 0x000fe400078ec0ff */
[----:B------:R-:W-:-:S03]  /*9ca0*/  LOP3.LUT P0, RZ, R30, 0x9f, RZ, 0xc0, !PT ;  /* 0x0000009f1eff7812 */ /* 0x000fc6000780c0ff */
[----:B------:R-:W-:-:S05]  /*9cb0*/  IMAD.IADD R3, R168, 0x1, -R3 ;  /* 0x00000001a8037824 */ /* 0x000fca00078e0a03 */
[----:B------:R-:W-:-:S04]  /*9cc0*/  LEA R3, R3, R30, 0xd ;  /* 0x0000001e03037211 */ /* 0x000fc800078e68ff */
        /* <DEDUP_REMOVED lines=16> */
[----:B-1----:R-:W-:-:S07]  /*9dd0*/  IMAD.MOV.U32 R13, RZ, RZ, RZ ;  /* 0x000000ffff0d7224 */ /* 0x002fce00078e00ff */
[----:B------:R-:W-:-:S07]  /*9de0*/  LEPC R20, `(.L_x_7485) ;  /* 0x000000001014794e */ /* 0x000fce0000000000 */
[----:B0-2--5:R-:W-:Y:S05]  /*9df0*/  CALL.ABS.NOINC R14 ;  /* 0x000000000e007343 */ /* 0x025fea0003c00000 */
.L_x_7485:
[----:B------:R-:W-:Y:S05]  /*9e00*/  BSYNC B6 ;  /* 0x0000000000067941 */ /* 0x000fea0003800000 */
.L_x_7484:
[----:B------:R-:W-:Y:S02]  /*9e10*/  ULDC UR4, c[0x0][0x3f4] ;  /* 0x0000fd0000047ab9 */ /* 0x000fe40000000800 */
[----:B------:R-:W-:-:S13]  /*9e20*/  ISETP.LT.AND P0, PT, RZ, UR4, PT ;  /* 0x00000004ff007c0c */ /* 0x000fda000bf01270 */
[----:B------:R-:W-:Y:S05]  /*9e30*/  @P0 BRA `(.L_x_7486) ;  /* 0x00000000003c0947 */ /* 0x000fea0003800000 */
[----:B------:R-:W-:-:S04]  /*9e40*/  LEA.HI R0, R213, R213, RZ, 0x1 ;  /* 0x000000d5d5007211 */ /* 0x000fc800078f08ff */
[----:B------:R-:W-:-:S04]  /*9e50*/  LOP3.LUT R0, R0, 0xfffffffe, RZ, 0xc0, !PT ;  /* 0xfffffffe00007812 */ /* 0x000fc800078ec0ff */
[----:B------:R-:W-:-:S04]  /*9e60*/  IADD3 R0, R213, -R0, RZ ;  /* 0x80000000d5007210 */ /* 0x000fc80007ffe0ff */
[----:B------:R-:W-:-:S04]  /*9e70*/  SHF.L.U32 R3, R0, 0x1f, RZ ;  /* 0x0000001f00037819 */ /* 0x000fc800000006ff */
[----:B------:R1:W2:Y:S03]  /*9e80*/  SYNCS.PHASECHK.TRANS64.TRYWAIT P0, [R18+URZ+0x22800], R3 ;  /* 0x02280003120075a7 */ /* 0x0002a6000800017f */
[----:B--2---:R-:W-:Y:S05]  /*9e90*/  @!P0 NANOSLEEP.SYNCS 0x989680 ;  /* 0x009896800000895d */ /* 0x004fea0003900000 */
[----:B------:R-:W2:Y:S01]  /*9ea0*/  @!P0 SYNCS.PHASECHK.TRANS64 P0, [R18+URZ+0x22800], R3 ;  /* 0x02280003120085a7 */ /* 0x000ea2000800007f */
[----:B------:R-:W-:Y:S04]  /*9eb0*/  BSSY B0, `(.L_x_7487) ;  /* 0x0000006000007945 */ /* 0x000fe80003800000 */
[----:B--2---:R-:W-:Y:S05]  /*9ec0*/  @P0 BRA `(.L_x_7488) ;  /* 0x0000000000100947 */ /* 0x004fea0003800000 */
.L_x_7489:
[----:B--2---:R2:W3:Y:S02]  /*9ed0*/  SYNCS.PHASECHK.TRANS64.TRYWAIT P0, [R18+URZ+0x22800], R3 ;  /* 0x02280003120075a7 */ /* 0x0044e4000800017f */
[----:B---3--:R-:W-:Y:S05]  /*9ee0*/  @!P0 NANOSLEEP.SYNCS 0x989680 ;  /* 0x009896800000895d */ /* 0x008fea0003900000 */
[----:B------:R-:W3:Y:S02]  /*9ef0*/  @!P0 SYNCS.PHASECHK.TRANS64 P0, [R18+URZ+0x22800], R3 ;  /* 0x02280003120085a7 */ /* 0x000ee4000800007f */
[----:B---3--:R-:W-:Y:S05]  /*9f00*/  @!P0 BRA `(.L_x_7489) ;  /* 0xfffffffc00f08947 */ /* 0x008fea000383ffff */
.L_x_7488:
[----:B------:R-:W-:Y:S05]  /*9f10*/  BSYNC B0 ;  /* 0x0000000000007941 */ /* 0x000fea0003800000 */
.L_x_7487:
[----:B------:R-:W-:Y:S05]  /*9f20*/  BRA `(.L_x_7490) ;  /* 0x0000003c00d47947 */ /* 0x000fea0003800000 */
.L_x_7486:
[----:B------:R-:W1:Y:S01]  /*9f30*/  LDC.64 R26, c[0x0][0x3e8] ;  /* 0x0000fa00ff1a7b82 */ /* 0x000e620000000a00 */
[----:B------:R-:W-:Y:S01]  /*9f40*/  LOP3.LUT P0, RZ, R30, 0x3ff, RZ, 0xc0, !PT ;  /* 0x000003ff1eff7812 */ /* 0x000fe2000780c0ff */
[----:B------:R-:W-:Y:S01]  /*9f50*/  ULDC.64 UR4, c[0x0][0x3f8] ;  /* 0x0000fe0000047ab9 */ /* 0x000fe20000000a00 */
[----:B-----5:R-:W-:Y:S01]  /*9f60*/  SHF.R.S32.HI R0, RZ, 0x1f, R24 ;  /* 0x0000001fff007819 */ /* 0x020fe20000011418 */
[----:B------:R-:W-:Y:S01]  /*9f70*/  ULDC.64 UR6, c[0x0][0x408] ;  /* 0x0001020000067ab9 */ /* 0x000fe20000000a00 */
[----:B------:R-:W-:Y:S03]  /*9f80*/  BSSY B6, `(.L_x_7491) ;  /* 0x000001b000067945 */ /* 0x000fe60003800000 */
[----:B------:R-:W2:Y:S01]  /*9f90*/  LDC.64 R28, c[0x0][0x400] ;  /* 0x00010000ff1c7b82 */ /* 0x000ea20000000a00 */
[C---:B------:R-:W-:Y:S02]  /*9fa0*/  IMAD R3, R0.reuse, UR4, RZ ;  /* 0x0000000400037c24 */ /* 0x040fe4000f8e02ff */
[----:B------:R-:W-:-:S02]  /*9fb0*/  IMAD R5, R0, UR6, RZ ;  /* 0x0000000600057c24 */ /* 0x000fc4000f8e02ff */
[C---:B------:R-:W-:Y:S02]  /*9fc0*/  IMAD R3, R24.reuse, UR5, R3 ;  /* 0x0000000518037c24 */ /* 0x040fe4000f8e0203 */
[C---:B------:R-:W-:Y:S02]  /*9fd0*/  IMAD R5, R24.reuse, UR7, R5 ;  /* 0x0000000718057c24 */ /* 0x040fe4000f8e0205 */
[----:B-1----:R-:W-:-:S04]  /*9fe0*/  IMAD.WIDE.U32 R26, R24, UR4, R26 ;  /* 0x00000004181a7c25 */ /* 0x002fc8000f8e001a */
[----:B--2---:R-:W-:-:S04]  /*9ff0*/  IMAD.WIDE.U32 R28, R24, UR6, R28 ;  /* 0x00000006181c7c25 */ /* 0x004fc8000f8e001c */
[----:B------:R-:W-:Y:S02]  /*a000*/  IMAD.IADD R24, R3, 0x1, R27 ;  /* 0x0000000103187824 */ /* 0x000fe400078e021b */
        /* <DEDUP_REMOVED lines=15> */
[----:B-1----:R-:W-:-:S07]  /*a100*/  IMAD.MOV.U32 R13, RZ, RZ, RZ ;  /* 0x000000ffff0d7224 */ /* 0x002fce00078e00ff */
[----:B------:R-:W-:-:S07]  /*a110*/  LEPC R20, `(.L_x_7492) ;  /* 0x000000001014794e */ /* 0x000fce0000000000 */
[----:B0-2---:R-:W-:Y:S05]  /*a120*/  CALL.ABS.NOINC R14 ;  /* 0x000000000e007343 */ /* 0x005fea0003c00000 */
.L_x_7492:
[----:B------:R-:W-:Y:S05]  /*a130*/  BSYNC B6 ;  /* 0x0000000000067941 */ /* 0x000fea0003800000 */
.L_x_7491:
        /* <DEDUP_REMOVED lines=11> */
.L_x_7742:
[C---:B------:R-:W-:Y:S01]  /*a1f0*/  IMAD.SHL.U32 R6, R204.reuse, 0x80, RZ ;  /* 0x00000080cc067824 */ /* 0x040fe200078e00ff */
[----:B------:R-:W-:Y:S01]  /*a200*/  ULDC UR4, c[0x0][0x448] ;  /* 0x0001120000047ab9 */ /* 0x000fe20000000800 */
[----:B------:R-:W-:Y:S01]  /*a210*/  BSSY B1, `(.L_x_7496) ;  /* 0x0000027000017945 */ /* 0x000fe20003800000 */
[----:B------:R-:W-:Y:S01]  /*a220*/  IMAD R25, R25, UR4, RZ ;  /* 0x0000000419197c24 */ /* 0x000fe2000f8e02ff */
[----:B------:R-:W-:Y:S02]  /*a230*/  LOP3.LUT P0, RZ, R204, 0x4, RZ, 0xc0, !PT ;  /* 0x00000004ccff7812 */ /* 0x000fe4000780c0ff */
[----:B------:R-:W-:Y:S02]  /*a240*/  CS2R R12, SRZ ;  /* 0x00000000000c7805 */ /* 0x000fe4000001ff00 */
[----:B------:R-:W-:Y:S01]  /*a250*/  LOP3.LUT R7, R6, 0x380, RZ, 0xc0, !PT ;  /* 0x0000038006077812 */ /* 0x000fe200078ec0ff */
[----:B-1----:R-:W-:Y:S01]  /*a260*/  IMAD R30, R169, -0x80, R25 ;  /* 0xffffff80a91e7824 */ /* 0x002fe200078e0219 */
[----:B------:R-:W-:-:S02]  /*a270*/  ISETP.GE.AND P1, PT, R4, R25, PT ;  /* 0x000000190400720c */ /* 0x000fc40003f26270 */
[----:B------:R-:W-:Y:S02]  /*a280*/  CS2R R24, SRZ ;  /* 0x0000000000187805 */ /* 0x000fe4000001ff00 */
[----:B------:R-:W-:Y:S02]  /*a290*/  LEA.HI R6, R213, R213, RZ, 0x1 ;  /* 0x000000d5d5067211 */ /* 0x000fe400078f08ff */
[----:B------:R-:W-:Y:S02]  /*a2a0*/  CS2R R20, SRZ ;  /* 0x0000000000147805 */ /* 0x000fe4000001ff00 */
[----:B------:R-:W-:Y:S02]  /*a2b0*/  LOP3.LUT R8, R7, 0x30, R16, 0xf8, !PT ;  /* 0x0000003007087812 */ /* 0x000fe400078ef810 */
[----:B------:R-:W-:Y:S02]  /*a2c0*/  SHF.R.U32.HI R7, RZ, 0x3, R7 ;  /* 0x00000003ff077819 */ /* 0x000fe40000011607 */
[----:B------:R-:W-:-:S02]  /*a2d0*/  LOP3.LUT R6, R6, 0xfffffffe, RZ, 0xc0, !PT ;  /* 0xfffffffe06067812 */ /* 0x000fc400078ec0ff */
[----:B------:R-:W-:-:S03]  /*a2e0*/  LOP3.LUT R7, R8, R7, RZ, 0x3c, !PT ;  /* 0x0000000708077212 */ /* 0x000fc600078e3cff */
[----:B------:R-:W-:Y:S01]  /*a2f0*/  IMAD.IADD R41, R213, 0x1, -R6 ;  /* 0x00000001d5297824 */ /* 0x000fe200078e0a06 */
[----:B------:R-:W-:Y:S02]  /*a300*/  IADD3 R9, R18, R7, R203 ;  /* 0x0000000712097210 */ /* 0x000fe40007ffe0cb */
[----:B------:R-:W-:Y:S02]  /*a310*/  CS2R R6, SRZ ;  /* 0x0000000000067805 */ /* 0x000fe4000001ff00 */
[----:B------:R-:W-:Y:S01]  /*a320*/  SHF.L.U32 R41, R41, 0x1f, RZ ;  /* 0x0000001f29297819 */ /* 0x000fe200000006ff */
[C---:B------:R-:W-:Y:S01]  /*a330*/  VIADD R8, R9.reuse, 0x14440 ;  /* 0x0001444009087836 */ /* 0x040fe20000000000 */
[----:B------:R-:W-:Y:S01]  /*a340*/  IADD3 R32, R9, 0x14400, RZ ;  /* 0x0001440009207810 */ /* 0x000fe20007ffe0ff */
[----:B------:R-:W-:Y:S06]  /*a350*/  @P1 BRA `(.L_x_7497) ;  /* 0x0000000000481947 */ /* 0x000fec0003800000 */
[----:B------:R-:W-:Y:S02]  /*a360*/  ULDC UR4, c[0x0][0x3f4] ;  /* 0x0000fd0000047ab9 */ /* 0x000fe40000000800 */
[----:B------:R-:W-:Y:S02]  /*a370*/  ISETP.GE.AND P2, PT, R22, UR4, PT ;  /* 0x0000000416007c0c */ /* 0x000fe4000bf46270 */
[----:B------:R-:W-:Y:S02]  /*a380*/  ISETP.GE.AND P1, PT, R195, UR4, PT ;  /* 0x00000004c3007c0c */ /* 0x000fe4000bf26270 */
[----:B------:R-:W-:-:S09]  /*a390*/  CS2R R24, SRZ ;  /* 0x0000000000187805 */ /* 0x000fd2000001ff00 */
[----:B------:R-:W-:Y:S02]  /*a3a0*/  @!P2 SHF.R.S32.HI R4, RZ, 0x1f, R22 ;  /* 0x0000001fff04a819 */ /* 0x000fe40000011416 */
[-C--:B--2---:R-:W-:Y:S02]  /*a3b0*/  @!P2 IADD3 R10, P3, R22, R0.reuse, RZ ;  /* 0x00000000160aa210 */ /* 0x084fe40007f7e0ff */
[----:B------:R-:W-:-:S03]  /*a3c0*/  @!P1 IADD3 R28, P4, R195, R0, RZ ;  /* 0x00000000c31c9210 */ /* 0x000fc60007f9e0ff */
[----:B----4-:R-:W-:Y:S01]  /*a3d0*/  @!P2 IMAD.X R11, R3, 0x1, R4, P3 ;  /* 0x00000001030ba824 */ /* 0x010fe200018e0604 */
[-C--:B---3--:R-:W-:Y:S02]  /*a3e0*/  @!P2 IADD3 R26, P3, R22, R14.reuse, RZ ;  /* 0x0000000e161aa210 */ /* 0x088fe40007f7e0ff */
[----:B------:R-:W-:Y:S02]  /*a3f0*/  @!P1 IADD3 R14, P5, R195, R14, RZ ;  /* 0x0000000ec30e9210 */ /* 0x000fe40007fbe0ff */
[----:B------:R-:W-:Y:S01]  /*a400*/  CS2R R6, SRZ ;  /* 0x0000000000067805 */ /* 0x000fe2000001ff00 */
[----:B------:R-:W-:Y:S01]  /*a410*/  @!P1 IMAD.X R29, R3, 0x1, R218, P4 ;  /* 0x00000001031d9824 */ /* 0x000fe200020e06da */
[----:B------:R1:W5:Y:S01]  /*a420*/  @!P2 LD.E.64 R12, desc[UR60][R10.64] ;  /* 0x0000003c0a0ca980 */ /* 0x000362000c101b00 */
[C---:B0-----:R-:W-:Y:S01]  /*a430*/  @!P2 IMAD.X R27, R5.reuse, 0x1, R4, P3 ;  /* 0x00000001051ba824 */ /* 0x041fe200018e0604 */
[----:B------:R-:W-:Y:S02]  /*a440*/  @!P1 IADD3.X R15, R5, R218, RZ, P5, !PT ;  /* 0x000000da050f9210 */ /* 0x000fe40002ffe4ff */
[----:B------:R1:W5:Y:S04]  /*a450*/  @!P1 LD.E.64 R24, desc[UR60][R28.64] ;  /* 0x0000003c1c189980 */ /* 0x000368000c101b00 */
[----:B------:R1:W5:Y:S04]  /*a460*/  @!P2 LD.E.64 R20, desc[UR60][R26.64] ;  /* 0x0000003c1a14a980 */ /* 0x000368000c101b00 */
[----:B------:R1:W5:Y:S02]  /*a470*/  @!P1 LD.E.64 R6, desc[UR60][R14.64] ;  /* 0x0000003c0e069980 */ /* 0x000364000c101b00 */
.L_x_7497:
[----:B------:R-:W-:Y:S05]  /*a480*/  BSYNC B1 ;  /* 0x0000000000017941 */ /* 0x000fea0003800000 */
.L_x_7496:
[----:B------:R-:W-:Y:S01]  /*a490*/  @P0 VIADD R8, R32, 0xffffffc0 ;  /* 0xffffffc020080836 */ /* 0x000fe20000000000 */
[----:B------:R-:W0:Y:S01]  /*a4a0*/  SYNCS.PHASECHK.TRANS64.TRYWAIT P0, [R18+URZ+0x22800], R41 ;  /* 0x02280029120075a7 */ /* 0x000e22000800017f */
[----:B--2--5:R-:W-:Y:S01]  /*a4b0*/  SHF.R.U32.HI R0, RZ, 0x8, R12 ;  /* 0x00000008ff007819 */ /* 0x024fe2000001160c */
[----:B------:R-:W-:Y:S01]  /*a4c0*/  BSSY B1, `(.L_x_7498) ;  /* 0x000002e000017945 */ /* 0x000fe20003800000 */
[----:B----4-:R-:W-:Y:S02]  /*a4d0*/  SHF.R.U32.HI R3, RZ, 0x8, R24 ;  /* 0x00000008ff037819 */ /* 0x010fe40000011618 */
[----:B-1----:R-:W-:Y:S02]  /*a4e0*/  SHF.R.U32.HI R26, RZ, 0x8, R25 ;  /* 0x00000008ff1a7819 */ /* 0x002fe40000011619 */
[----:B------:R-:W-:Y:S02]  /*a4f0*/  LOP3.LUT R4, R12, 0xff, RZ, 0xc0, !PT ;  /* 0x000000ff0c047812 */ /* 0x000fe400078ec0ff */
[----:B---3--:R-:W-:-:S02]  /*a500*/  LOP3.LUT R14, R24, 0xff, RZ, 0xc0, !PT ;  /* 0x000000ff180e7812 */ /* 0x008fc400078ec0ff */
[----:B0-----:R-:W-:Y:S02]  /*a510*/  LOP3.LUT R5, R0, 0xff, RZ, 0xc0, !PT ;  /* 0x000000ff00057812 */ /* 0x001fe400078ec0ff */
[----:B------:R-:W-:Y:S02]  /*a520*/  LOP3.LUT R3, R3, 0xff, RZ, 0xc0, !PT ;  /* 0x000000ff03037812 */ /* 0x000fe400078ec0ff */
[----:B------:R-:W-:Y:S02]  /*a530*/  SHF.R.U32.HI R11, RZ, 0x8, R13 ;  /* 0x00000008ff0b7819 */ /* 0x000fe4000001160d */
[----:B------:R-:W-:Y:S02]  /*a540*/  LOP3.LUT R15, R25, 0xff, RZ, 0xc0, !PT ;  /* 0x000000ff190f7812 */ /* 0x000fe400078ec0ff */
[----:B------:R-:W-:Y:S02]  /*a550*/  LOP3.LUT R0, R26, 0xff, RZ, 0xc0, !PT ;  /* 0x000000ff1a007812 */ /* 0x000fe400078ec0ff */
[----:B------:R-:W-:-:S02]  /*a560*/  PRMT R5, R5, 0x7604, R4 ;  /* 0x0000760405057816 */ /* 0x000fc40000000004 */
[----:B------:R-:W-:Y:S02]  /*a570*/  PRMT R27, R3, 0x7604, R14 ;  /* 0x00007604031b7816 */ /* 0x000fe4000000000e */
[----:B------:R-:W-:Y:S02]  /*a580*/  LOP3.LUT R10, R13, 0xff, RZ, 0xc0, !PT ;  /* 0x000000ff0d0a7812 */ /* 0x000fe400078ec0ff */
[----:B------:R-:W-:Y:S02]  /*a590*/  LOP3.LUT R11, R11, 0xff, RZ, 0xc0, !PT ;  /* 0x000000ff0b0b7812 */ /* 0x000fe400078ec0ff */
[----:B------:R-:W-:Y:S02]  /*a5a0*/  PRMT R4, R0, 0x7604, R15 ;  /* 0x0000760400047816 */ /* 0x000fe4000000000f */
[----:B------:R-:W-:Y:S02]  /*a5b0*/  SHF.R.U32.HI R3, RZ, 0x8, R6 ;  /* 0x00000008ff037819 */ /* 0x000fe40000011606 */
[----:B------:R-:W-:-:S02]  /*a5c0*/  SHF.R.U32.HI R0, RZ, 0x8, R20 ;  /* 0x00000008ff007819 */ /* 0x000fc40000011614 */
[----:B------:R-:W-:Y:S02]  /*a5d0*/  PRMT R10, R11, 0x7604, R10 ;  /* 0x000076040b0a7816 */ /* 0x000fe4000000000a */
[----:B------:R-:W-:Y:S02]  /*a5e0*/  LOP3.LUT R26, R6, 0xff, RZ, 0xc0, !PT ;  /* 0x000000ff061a7812 */ /* 0x000fe400078ec0ff */
[----:B------:R-:W-:Y:S02]  /*a5f0*/  LOP3.LUT R3, R3, 0xff, RZ, 0xc0, !PT ;  /* 0x000000ff03037812 */ /* 0x000fe400078ec0ff */
[----:B------:R-:W-:Y:S02]  /*a600*/  LOP3.LUT R11, R20, 0xff, RZ, 0xc0, !PT ;  /* 0x000000ff140b7812 */ /* 0x000fe400078ec0ff */
[----:B------:R-:W-:Y:S02]  /*a610*/  LOP3.LUT R0, R0, 0xff, RZ, 0xc0, !PT ;  /* 0x000000ff00007812 */ /* 0x000fe400078ec0ff */
[----:B------:R-:W-:-:S02]  /*a620*/  SHF.R.U32.HI R15, RZ, 0x8, R21 ;  /* 0x00000008ff0f7819 */ /* 0x000fc40000011615 */
[----:B------:R-:W-:Y:S02]  /*a630*/  SHF.R.U32.HI R29, RZ, 0x8, R7 ;  /* 0x00000008ff1d7819 */ /* 0x000fe40000011607 */
[----:B------:R-:W-:Y:S02]  /*a640*/  PRMT R37, R3, 0x7604, R26 ;  /* 0x0000760403257816 */ /* 0x000fe4000000001a */
[----:B------:R-:W-:Y:S02]  /*a650*/  PRMT R33, R0, 0x7604, R11 ;  /* 0x0000760400217816 */ /* 0x000fe4000000000b */
[----:B------:R-:W-:Y:S02]  /*a660*/  SHF.R.U32.HI R3, RZ, 0x10, R13 ;  /* 0x00000010ff037819 */ /* 0x000fe4000001160d */
[----:B------:R-:W-:Y:S02]  /*a670*/  SHF.R.U32.HI R11, RZ, 0x10, R25 ;  /* 0x00000010ff0b7819 */ /* 0x000fe40000011619 */
[----:B------:R-:W-:Y:S01]  /*a680*/  SHF.R.U32.HI R35, RZ, 0x10, R21 ;  /* 0x00000010ff237819 */ /* 0x000fe20000011615 */
[----:B------:R-:W-:Y:S01]  /*a690*/  IMAD.U32 R3, R3, 0x10000, RZ ;  /* 0x0001000003037824 */ /* 0x000fe200078e00ff */
[----:B------:R-:W-:Y:S01]  /*a6a0*/  LOP3.LUT R14, R21, 0xff, RZ, 0xc0, !PT ;  /* 0x000000ff150e7812 */ /* 0x000fe200078ec0ff */
[----:B------:R-:W-:Y:S01]  /*a6b0*/  IMAD.U32 R11, R11, 0x10000, RZ ;  /* 0x000100000b0b7824 */ /* 0x000fe200078e00ff */
[----:B------:R-:W-:Y:S01]  /*a6c0*/  LOP3.LUT R28, R7, 0xff, RZ, 0xc0, !PT ;  /* 0x000000ff071c7812 */ /* 0x000fe200078ec0ff */
[----:B------:R-:W-:Y:S01]  /*a6d0*/  IMAD.U32 R35, R35, 0x10000, RZ ;  /* 0x0001000023237824 */ /* 0x000fe200078e00ff */
[----:B------:R-:W-:-:S02]  /*a6e0*/  LOP3.LUT R15, R15, 0xff, RZ, 0xc0, !PT ;  /* 0x000000ff0f0f7812 */ /* 0x000fc400078ec0ff */
[----:B------:R-:W-:Y:S02]  /*a6f0*/  LOP3.LUT R29, R29, 0xff, RZ, 0xc0, !PT ;  /* 0x000000ff1d1d7812 */ /* 0x000fe400078ec0ff */
[----:B------:R-:W-:Y:S02]  /*a700*/  SHF.R.U32.HI R39, RZ, 0x10, R7 ;  /* 0x00000010ff277819 */ /* 0x000fe40000011607 */
[----:B------:R-:W-:Y:S02]  /*a710*/  PRMT R14, R15, 0x7604, R14 ;  /* 0x000076040f0e7816 */ /* 0x000fe4000000000e */
[----:B------:R-:W-:Y:S02]  /*a720*/  PRMT R28, R29, 0x7604, R28 ;  /* 0x000076041d1c7816 */ /* 0x000fe4000000001c */
[----:B------:R-:W-:Y:S02]  /*a730*/  SHF.L.U32 R39, R39, 0x10, RZ ;  /* 0x0000001027277819 */ /* 0x000fe400000006ff */
[----:B------:R-:W-:-:S02]  /*a740*/  LOP3.LUT R15, R10, 0xff0000, R3, 0xf8, !PT ;  /* 0x00ff00000a0f7812 */ /* 0x000fc400078ef803 */
[----:B------:R-:W-:Y:S02]  /*a750*/  LOP3.LUT R29, R4, 0xff0000, R11, 0xf8, !PT ;  /* 0x00ff0000041d7812 */ /* 0x000fe400078ef80b */
[----:B------:R-:W-:Y:S02]  /*a760*/  LOP3.LUT R35, R14, 0xff0000, R35, 0xf8, !PT ;  /* 0x00ff00000e237812 */ /* 0x000fe400078ef823 */
[----:B------:R-:W-:Y:S02]  /*a770*/  LOP3.LUT R39, R28, 0xff0000, R39, 0xf8, !PT ;  /* 0x00ff00001c277812 */ /* 0x000fe400078ef827 */
[----:B------:R-:W-:Y:S01]  /*a780*/  LOP3.LUT R3, R5, 0xff0000, R12, 0xf8, !PT ;  /* 0x00ff000005037812 */ /* 0x000fe200078ef80c */
[----:B------:R-:W-:Y:S06]  /*a790*/  @!P0 BRA `(.L_x_7499) ;  /* 0x0000015400548947 */ /* 0x000fec0003800000 */
.L_x_7743:
[----:B------:R-:W-:Y:S05]  /*a7a0*/  BSYNC B1 ;  /* 0x0000000000017941 */ /* 0x000fea0003800000 */
.L_x_7498:
        /* <DEDUP_REMOVED lines=15> */
[----:B------:R-:W1:Y:S01]  /*a8a0*/  LDC R4, c[0x0][0x3f4] ;  /* 0x0000fd00ff047b82 */ /* 0x000e620000000800 */
[----:B------:R-:W-:Y:S01]  /*a8b0*/  BSSY B2, `(.L_x_7502) ;  /* 0x000005e000027945 */ /* 0x000fe20003800000 */
[-C--:B-1----:R-:W-:Y:S02]  /*a8c0*/  ISETP.GE.AND P0, PT, R22, R4.reuse, PT ;  /* 0x000000041600720c */ /* 0x082fe40003f06270 */
[----:B------:R-:W-:-:S11]  /*a8d0*/  ISETP.GE.AND P1, PT, R195, R4, PT ;  /* 0x00000004c300720c */ /* 0x000fd60003f26270 */
[----:B------:R-:W-:Y:S05]  /*a8e0*/  @P0 BRA `(.L_x_7503) ;  /* 0x0000000400680947 */ /* 0x000fea0003800000 */
[----:B------:R-:W1:Y:S01]  /*a8f0*/  LDS.128 R4, [R9+0x14400] ;  /* 0x0144000009047984 */ /* 0x000e620000000c00 */
        /* <DEDUP_REMOVED lines=14> */
[CC--:B------:R-:W-:Y:S01]  /*a9e0*/  FMUL.FTZ R5, R21.reuse, R32.reuse ;  /* 0x0000002015057220 */ /* 0x0c0fe20000410000 */
[----:B------:R-:W-:Y:S01]  /*a9f0*/  FMUL.FTZ R33, R21, R29 ;  /* 0x0000001d15217220 */ /* 0x000fe20000410000 */
[----:B------:R-:W-:Y:S02]  /*aa00*/  F2FP.F16.E4M3.UNPACK_B R21, R7 ;  /* 0x00000007ff15723e */ /* 0x000fe400020006ff */
[C---:B------:R-:W-:Y:S01]  /*aa10*/  FFMA.FTZ R36, R24.reuse, R29, -R5 ;  /* 0x0000001d18247223 */ /* 0x040fe20000010805 */
        /* <DEDUP_REMOVED lines=35> */
[-C--:B0-----:R-:W-:Y:S01]  /*ac50*/  FMUL.FTZ R41, R5, R24.reuse ;  /* 0x0000001805297220 */ /* 0x081fe20000410000 */
        /* <DEDUP_REMOVED lines=35> */
.L_x_7503:
[----:B------:R-:W-:Y:S05]  /*ae90*/  BSYNC B2 ;  /* 0x0000000000027941 */ /* 0x000fea0003800000 */
.L_x_7502:
[----:B------:R-:W-:Y:S05]  /*aea0*/  @P1 BRA `(.L_x_7501) ;  /* 0x0000000400681947 */ /* 0x000fea0003800000 */
[----:B-1----:R-:W1:Y:S01]  /*aeb0*/  LDS.128 R4, [R8] ;  /* 0x0000000008047984 */ /* 0x002e620000000c00 */
        /* <DEDUP_REMOVED lines=88> */
[----:B------:R2:W-:Y:S02]  /*b440*/  STS.128 [R8], R4 ;  /* 0x0000000408007388 */ /* 0x0005e40000000c00 */
.L_x_7501:
[----:B------:R-:W-:Y:S05]  /*b450*/  BSYNC B1 ;  /* 0x0000000000017941 */ /* 0x000fea0003800000 */
.L_x_7500:
[----:B------:R-:W-:-:S13]  /*b460*/  ISETP.GE.AND P0, PT, R221, R11, PT ;  /* 0x0000000bdd00720c */ /* 0x000fda0003f06270 */
[----:B------:R-:W-:Y:S05]  /*b470*/  @P0 BRA `(.L_x_7504) ;  /* 0x00000028005c0947 */ /* 0x000fea0003800000 */
[----:B-12---:R-:W1:Y:S01]  /*b480*/  LDC R4, c[0x0][0x3f4] ;  /* 0x0000fd00ff047b82 */ /* 0x006e620000000800 */
[----:B------:R-:W-:Y:S01]  /*b490*/  BSSY B1, `(.L_x_7505) ;  /* 0x000005e000017945 */ /* 0x000fe20003800000 */
[-C--:B-1----:R-:W-:Y:S02]  /*b4a0*/  ISETP.GE.AND P0, PT, R22, R4.reuse, PT ;  /* 0x000000041600720c */ /* 0x082fe40003f06270 */
[----:B------:R-:W-:-:S11]  /*b4b0*/  ISETP.GE.AND P1, PT, R195, R4, PT ;  /* 0x00000004c300720c */ /* 0x000fd60003f26270 */
[----:B------:R-:W-:Y:S05]  /*b4c0*/  @P0 BRA `(.L_x_7506) ;  /* 0x0000000400680947 */ /* 0x000fea0003800000 */
[----:B------:R-:W1:Y:S01]  /*b4d0*/  LDS.128 R4, [R9+0x16400] ;  /* 0x0164000009047984 */ /* 0x000e620000000c00 */
[----:B------:R-:W-:Y:S02]  /*b4e0*/  F2FP.F16.E4M3.UNPACK_B R32, R15 ;  /* 0x0000000fff20723e */ /* 0x000fe400020006ff */
[----:B------:R-:W-:-:S03]  /*b4f0*/  F2FP.F16.E4M3.UNPACK_B R29, R3 ;  /* 0x00000003ff1d723e */ /* 0x000fc600020006ff */
[--C-:B------:R-:W-:Y:S02]  /*b500*/  HADD2.F32 R33, -RZ, R32.reuse.H1_H1 ;  /* 0x30000020ff217230 */ /* 0x100fe40000004100 */
[----:B------:R-:W-:Y:S02]  /*b510*/  HADD2.F32 R27, -RZ, R29.H1_H1 ;  /* 0x3000001dff1b7230 */ /* 0x000fe40000004100 */
[----:B------:R-:W-:Y:S01]  /*b520*/  HADD2.F32 R34, -RZ, R32.H0_H0 ;  /* 0x20000020ff227230 */ /* 0x000fe20000004100 */
[----:B------:R-:W-:Y:S02]  /*b530*/  F2FP.F16.E4M3.UNPACK_B R32, R15.H1 ;  /* 0x0000000fff20723e */ /* 0x000fe400030006ff */
        /* <DEDUP_REMOVED lines=26> */
[----:B------:R-:W-:Y:S01]  /*b6e0*/  HADD2.F32 R34, -RZ, R32.H0_H0 ;  /* 0x20000020ff227230 */ /* 0x000fe20000004100 */
[----:B------:R-:W-:Y:S01]  /*b6f0*/  F2FP.F16.E4M3.UNPACK_B R7, R7.H1 ;  /* 0x00000007ff07723e */ /* 0x000fe200030006ff */
[--C-:B------:R-:W-:Y:S02]  /*b700*/  HADD2.F32 R3, -RZ, R24.reuse.H1_H1 ;  /* 0x30000018ff037230 */ /* 0x100fe40000004100 */
[C---:B------:R-:W-:Y:S01]  /*b710*/  FMUL.FTZ R32, R21.reuse, R5 ;  /* 0x0000000515207220 */ /* 0x040fe20000410000 */
[----:B------:R-:W-:Y:S01]  /*b720*/  FFMA.FTZ R21, R21, R25, -R4 ;  /* 0x0000001915157223 */ /* 0x000fe20000010804 */
[----:B------:R-:W-:Y:S01]  /*b730*/  HADD2.F32 R4, -RZ, R29.H0_H0 ;  /* 0x2000001dff047230 */ /* 0x000fe20000004100 */
[----:B------:R-:W-:Y:S01]  /*b740*/  F2FP.F16.E4M3.UNPACK_B R29, R20 ;  /* 0x00000014ff1d723e */ /* 0x000fe200020006ff */
[----:B------:R-:W-:-:S02]  /*b750*/  HADD2.F32 R24, -RZ, R24.H0_H0 ;  /* 0x20000018ff187230 */ /* 0x000fc40000004100 */
[----:B------:R-:W-:Y:S01]  /*b760*/  FMUL.FTZ R5, R34, R3 ;  /* 0x0000000322057220 */ /* 0x000fe20000410000 */
[----:B------:R-:W-:Y:S01]  /*b770*/  FFMA.FTZ R32, R33, R25, R32 ;  /* 0x0000001921207223 */ /* 0x000fe20000010020 */
[----:B------:R-:W-:Y:S01]  /*b780*/  F2FP.F16.E4M3.UNPACK_B R25, R12 ;  /* 0x0000000cff19723e */ /* 0x000fe200020006ff */
[C---:B------:R-:W-:Y:S01]  /*b790*/  FMUL.FTZ R3, R4.reuse, R3 ;  /* 0x0000000304037220 */ /* 0x040fe20000410000 */
[----:B------:R-:W-:Y:S01]  /*b7a0*/  FFMA.FTZ R5, R4, R24, -R5 ;  /* 0x0000001804057223 */ /* 0x000fe20000010805 */
[----:B------:R-:W-:Y:S01]  /*b7b0*/  HADD2.F32 R40, -RZ, R29.H1_H1 ;  /* 0x3000001dff287230 */ /* 0x000fe20000004100 */
[----:B------:R-:W-:Y:S01]  /*b7c0*/  F2FP.F16.E4M3.UNPACK_B R20, R20.H1 ;  /* 0x00000014ff14723e */ /* 0x000fe200030006ff */
[----:B------:R-:W-:Y:S02]  /*b7d0*/  HADD2.F32 R4, -RZ, R6.H1_H1 ;  /* 0x30000006ff047230 */ /* 0x000fe40000004100 */
[----:B------:R-:W-:Y:S01]  /*b7e0*/  FFMA.FTZ R24, R34, R24, R3 ;  /* 0x0000001822187223 */ /* 0x000fe20000010003 */
[--C-:B------:R-:W-:Y:S01]  /*b7f0*/  HADD2.F32 R36, -RZ, R25.reuse.H1_H1 ;  /* 0x30000019ff247230 */ /* 0x100fe20000004100 */
[----:B------:R-:W-:Y:S01]  /*b800*/  F2FP.SATFINITE.E4M3.F32.PACK_AB_MERGE_C R21, R32, R21, RZ ;  /* 0x000000152015723e */ /* 0x000fe200048070ff */
[----:B------:R-:W-:-:S02]  /*b810*/  HADD2.F32 R34, -RZ, R25.H0_H0 ;  /* 0x20000019ff227230 */ /* 0x000fc40000004100 */
[-C--:B------:R-:W-:Y:S01]  /*b820*/  FMUL.FTZ R25, R40, R4.reuse ;  /* 0x0000000428197220 */ /* 0x080fe20000410000 */
[----:B------:R-:W-:Y:S02]  /*b830*/  HADD2.F32 R6, -RZ, R6.H0_H0 ;  /* 0x20000006ff067230 */ /* 0x000fe40000004100 */
[C---:B------:R-:W-:Y:S01]  /*b840*/  FMUL.FTZ R33, R36.reuse, R4 ;  /* 0x0000000424217220 */ /* 0x040fe20000410000 */
[----:B------:R-:W-:Y:S01]  /*b850*/  HADD2.F32 R38, -RZ, R29.H0_H0 ;  /* 0x2000001dff267230 */ /* 0x000fe20000004100 */
[----:B------:R-:W-:Y:S01]  /*b860*/  F2FP.F16.E4M3.UNPACK_B R4, R12.H1 ;  /* 0x0000000cff04723e */ /* 0x000fe200030006ff */
[--C-:B------:R-:W-:Y:S02]  /*b870*/  HADD2.F32 R3, -RZ, R26.reuse.H1_H1 ;  /* 0x3000001aff037230 */ /* 0x100fe40000004100 */
[-C--:B------:R-:W-:Y:S01]  /*b880*/  FFMA.FTZ R29, R36, R6.reuse, -R25 ;  /* 0x00000006241d7223 */ /* 0x080fe20000010819 */
[----:B------:R-:W-:Y:S02]  /*b890*/  HADD2.F32 R26, -RZ, R26.H0_H0 ;  /* 0x2000001aff1a7230 */ /* 0x000fe40000004100 */
[----:B------:R-:W-:Y:S01]  /*b8a0*/  FFMA.FTZ R12, R40, R6, R33 ;  /* 0x00000006280c7223 */ /* 0x000fe20000010021 */
[----:B------:R-:W-:-:S02]  /*b8b0*/  HADD2.F32 R35, -RZ, R4.H1_H1 ;  /* 0x30000004ff237230 */ /* 0x000fc40000004100 */
[-C--:B------:R-:W-:Y:S01]  /*b8c0*/  FMUL.FTZ R25, R38, R3.reuse ;  /* 0x0000000326197220 */ /* 0x080fe20000410000 */
[----:B------:R-:W-:Y:S01]  /*b8d0*/  FMUL.FTZ R3, R34, R3 ;  /* 0x0000000322037220 */ /* 0x000fe20000410000 */
[----:B------:R-:W-:Y:S01]  /*b8e0*/  HADD2.F32 R33, -RZ, R4.H0_H0 ;  /* 0x20000004ff217230 */ /* 0x000fe20000004100 */
[----:B------:R-:W-:Y:S01]  /*b8f0*/  F2FP.SATFINITE.E4M3.F32.PACK_AB_MERGE_C R12, R12, R29, RZ ;  /* 0x0000001d0c0c723e */ /* 0x000fe200048070ff */
[--C-:B------:R-:W-:Y:S02]  /*b900*/  HADD2.F32 R39, -RZ, R20.reuse.H1_H1 ;  /* 0x30000014ff277230 */ /* 0x100fe40000004100 */
[-C--:B------:R-:W-:Y:S01]  /*b910*/  FFMA.FTZ R6, R34, R26.reuse, -R25 ;  /* 0x0000001a22067223 */ /* 0x080fe20000010819 */
        /* <DEDUP_REMOVED lines=19> */
[----:B------:R-:W-:-:S05]  /*ba50*/  F2FP.SATFINITE.E4M3.F32.PACK_AB_MERGE_C R7, R20, R7, R3 ;  /* 0x000000071407723e */ /* 0x000fca0004807003 */
[----:B------:R1:W-:Y:S02]  /*ba60*/  STS.128 [R9+0x16400], R4 ;  /* 0x0164000409007388 */ /* 0x0003e40000000c00 */
.L_x_7506:
[----:B------:R-:W-:Y:S05]  /*ba70*/  BSYNC B1 ;  /* 0x0000000000017941 */ /* 0x000fea0003800000 */
.L_x_7505:
[----:B------:R-:W-:Y:S05]  /*ba80*/  @P1 BRA `(.L_x_7504) ;  /* 0x0000002000d81947 */ /* 0x000fea0003800000 */
[----:B-1----:R-:W1:Y:S01]  /*ba90*/  LDS.128 R4, [R8+0x2000] ;  /* 0x0020000008047984 */ /* 0x002e620000000c00 */
[-C--:B------:R-:W-:Y:S02]  /*baa0*/  F2FP.F16.E4M3.UNPACK_B R26, R13.reuse ;  /* 0x0000000dff1a723e */ /* 0x080fe400020006ff */
[----:B------:R-:W-:Y:S02]  /*bab0*/  F2FP.F16.E4M3.UNPACK_B R25, R0 ;  /* 0x00000000ff19723e */ /* 0x000fe400020006ff */
[-C--:B------:R-:W-:Y:S01]  /*bac0*/  F2FP.F16.E4M3.UNPACK_B R32, R14.reuse ;  /* 0x0000000eff20723e */ /* 0x080fe200020006ff */
[--C-:B------:R-:W-:Y:S01]  /*bad0*/  HADD2.F32 R27, -RZ, R26.reuse.H1_H1 ;  /* 0x3000001aff1b7230 */ /* 0x100fe20000004100 */
[----:B------:R-:W-:Y:S01]  /*bae0*/  F2FP.F16.E4M3.UNPACK_B R14, R14.H1 ;  /* 0x0000000eff0e723e */ /* 0x000fe200030006ff */
[----:B------:R-:W-:Y:S02]  /*baf0*/  HADD2.F32 R21, -RZ, R25.H1_H1 ;  /* 0x30000019ff157230 */ /* 0x000fe40000004100 */
[----:B------:R-:W-:Y:S01]  /*bb00*/  HADD2.F32 R28, -RZ, R26.H0_H0 ;  /* 0x2000001aff1c7230 */ /* 0x000fe20000004100 */
[----:B------:R-:W-:Y:S01]  /*bb10*/  F2FP.F16.E4M3.UNPACK_B R26, R13.H1 ;  /* 0x0000000dff1a723e */ /* 0x000fe200030006ff */
[----:B------:R-:W-:-:S02]  /*bb20*/  HADD2.F32 R34, -RZ, R32.H1_H1 ;  /* 0x30000020ff227230 */ /* 0x000fc40000004100 */
[----:B------:R-:W-:Y:S02]  /*bb30*/  HADD2.F32 R32, -RZ, R32.H0_H0 ;  /* 0x20000020ff207230 */ /* 0x000fe40000004100 */
[----:B------:R-:W-:Y:S02]  /*bb40*/  HADD2.F32 R29, -RZ, R26.H0_H0 ;  /* 0x2000001aff1d7230 */ /* 0x000fe40000004100 */
[--C-:B------:R-:W-:Y:S02]  /*bb50*/  HADD2.F32 R35, -RZ, R14.reuse.H1_H1 ;  /* 0x3000000eff237230 */ /* 0x100fe40000004100 */
[----:B------:R-:W-:Y:S01]  /*bb60*/  HADD2.F32 R33, -RZ, R14.H0_H0 ;  /* 0x2000000eff217230 */ /* 0x000fe20000004100 */
[-C--:B-1----:R-:W-:Y:S02]  /*bb70*/  F2FP.F16.E4M3.UNPACK_B R3, R4.reuse.H1 ;  /* 0x00000004ff03723e */ /* 0x082fe400030006ff */
[----:B------:R-:W-:Y:S02]  /*bb80*/  F2FP.F16.E4M3.UNPACK_B R4, R4 ;  /* 0x00000004ff04723e */ /* 0x000fe400020006ff */
[-C--:B------:R-:W-:Y:S01]  /*bb90*/  F2FP.F16.E4M3.UNPACK_B R11, R5.reuse ;  /* 0x00000005ff0b723e */ /* 0x080fe200020006ff */
[--C-:B------:R-:W-:Y:S01]  /*bba0*/  HADD2.F32 R9, -RZ, R3.reuse.H0_H0 ;  /* 0x20000003ff097230 */ /* 0x100fe20000004100 */
[----:B------:R-:W-:Y:S01]  /*bbb0*/  F2FP.F16.E4M3.UNPACK_B R5, R5.H1 ;  /* 0x00000005ff05723e */ /* 0x000fe200030006ff */
[----:B------:R-:W-:Y:S01]  /*bbc0*/  HADD2.F32 R3, -RZ, R3.H1_H1 ;  /* 0x30000003ff037230 */ /* 0x000fe20000004100 */
[----:B------:R-:W-:-:S02]  /*bbd0*/  F2FP.F16.E4M3.UNPACK_B R12, R6 ;  /* 0x00000006ff0c723e */ /* 0x000fc400020006ff */
[----:B------:R-:W-:Y:S02]  /*bbe0*/  F2FP.F16.E4M3.UNPACK_B R6, R6.H1 ;  /* 0x00000006ff06723e */ /* 0x000fe400030006ff */
        /* <DEDUP_REMOVED lines=12> */
[--C-:B------:R-:W-:Y:S02]  /*bcb0*/  HADD2.F32 R3, -RZ, R5.reuse.H1_H1 ;  /* 0x30000005ff037230 */ /* 0x100fe40000004100 */
[-C--:B------:R-:W-:Y:S01]  /*bcc0*/  FFMA.FTZ R9, R24, R4.reuse, -R9 ;  /* 0x0000000418097223 */ /* 0x080fe20000010809 */
[----:B------:R-:W-:Y:S02]  /*bcd0*/  HADD2.F32 R5, -RZ, R5.H0_H0 ;  /* 0x20000005ff057230 */ /* 0x000fe40000004100 */
[----:B------:R-:W-:Y:S01]  /*bce0*/  FFMA.FTZ R4, R28, R4, R13 ;  /* 0x000000041c047223 */ /* 0x000fe2000001000d */
[----:B------:R-:W-:Y:S02]  /*bcf0*/  HADD2.F32 R13, -RZ, R25.H1_H1 ;  /* 0x30000019ff0d7230 */ /* 0x000fe40000004100 */
[----:B------:R-:W-:Y:S01]  /*bd00*/  FMUL.FTZ R24, R27, R3 ;  /* 0x000000031b187220 */ /* 0x000fe20000410000 */
[----:B------:R-:W-:Y:S01]  /*bd10*/  HADD2.F32 R0, -RZ, R11.H1_H1 ;  /* 0x3000000bff007230 */ /* 0x000fe20000004100 */
[----:B------:R-:W-:Y:S01]  /*bd20*/  F2FP.F16.E4M3.UNPACK_B R7, R7.H1 ;  /* 0x00000007ff07723e */ /* 0x000fe200030006ff */
[----:B------:R-:W-:-:S02]  /*bd30*/  HADD2.F32 R25, -RZ, R25.H0_H0 ;  /* 0x20000019ff197230 */ /* 0x000fc40000004100 */
[C---:B------:R-:W-:Y:S01]  /*bd40*/  FMUL.FTZ R26, R13.reuse, R3 ;  /* 0x000000030d1a7220 */ /* 0x040fe20000410000 */
[-C--:B------:R-:W-:Y:S01]  /*bd50*/  FFMA.FTZ R13, R13, R5.reuse, -R24 ;  /* 0x000000050d0d7223 */ /* 0x080fe20000010818 */
[----:B------:R-:W-:Y:S02]  /*bd60*/  HADD2.F32 R11, -RZ, R11.H0_H0 ;  /* 0x2000000bff0b7230 */ /* 0x000fe40000004100 */
[----:B------:R-:W-:Y:S01]  /*bd70*/  FMUL.FTZ R24, R29, R0 ;  /* 0x000000001d187220 */ /* 0x000fe20000410000 */
[----:B------:R-:W-:Y:S01]  /*bd80*/  FFMA.FTZ R26, R27, R5, R26 ;  /* 0x000000051b1a7223 */ /* 0x000fe2000001001a */
[----:B------:R-:W-:Y:S01]  /*bd90*/  F2FP.F16.E4M3.UNPACK_B R27, R10 ;  /* 0x0000000aff1b723e */ /* 0x000fe200020006ff */
[C---:B------:R-:W-:Y:S01]  /*bda0*/  FMUL.FTZ R0, R25.reuse, R0 ;  /* 0x0000000019007220 */ /* 0x040fe20000410000 */
[--C-:B------:R-:W-:Y:S02]  /*bdb0*/  HADD2.F32 R3, -RZ, R6.reuse.H1_H1 ;  /* 0x30000006ff037230 */ /* 0x100fe40000004100 */
[----:B------:R-:W-:Y:S01]  /*bdc0*/  FFMA.FTZ R5, R25, R11, -R24 ;  /* 0x0000000b19057223 */ /* 0x000fe20000010818 */
[----:B------:R-:W-:-:S02]  /*bdd0*/  HADD2.F32 R6, -RZ, R6.H0_H0 ;  /* 0x20000006ff067230 */ /* 0x000fc40000004100 */
[----:B------:R-:W-:Y:S01]  /*bde0*/  FFMA.FTZ R24, R29, R11, R0 ;  /* 0x0000000b1d187223 */ /* 0x000fe20000010000 */
[--C-:B------:R-:W-:Y:S02]  /*bdf0*/  HADD2.F32 R28, -RZ, R27.reuse.H1_H1 ;  /* 0x3000001bff1c7230 */ /* 0x100fe40000004100 */
[-C--:B------:R-:W-:Y:S01]  /*be00*/  FMUL.FTZ R11, R34, R3.reuse ;  /* 0x00000003220b7220 */ /* 0x080fe20000410000 */
[--C-:B------:R-:W-:Y:S01]  /*be10*/  HADD2.F32 R0, -RZ, R12.reuse.H1_H1 ;  /* 0x3000000cff007230 */ /* 0x100fe20000004100 */
[----:B------:R-:W-:Y:S01]  /*be20*/  F2FP.SATFINITE.E4M3.F32.PACK_AB_MERGE_C R20, R21, R20, RZ ;  /* 0x000000141514723e */ /* 0x000fe200048070ff */
[----:B------:R-:W-:Y:S02]  /*be30*/  HADD2.F32 R30, -RZ, R27.H0_H0 ;  /* 0x2000001bff1e7230 */ /* 0x000fe40000004100 */
[C---:B------:R-:W-:Y:S01]  /*be40*/  FMUL.FTZ R27, R28.reuse, R3 ;  /* 0x000000031c1b7220 */ /* 0x040fe20000410000 */
[----:B------:R-:W-:Y:S01]  /*be50*/  FFMA.FTZ R25, R28, R6, -R11 ;  /* 0x000000061c197223 */ /* 0x000fe2000001080b */
[----:B------:R-:W-:Y:S01]  /*be60*/  HADD2.F32 R12, -RZ, R12.H0_H0 ;  /* 0x2000000cff0c7230 */ /* 0x000fe20000004100 */
[----:B------:R-:W-:Y:S01]  /*be70*/  F2FP.F16.E4M3.UNPACK_B R28, R10.H1 ;  /* 0x0000000aff1c723e */ /* 0x000fe200030006ff */
[----:B------:R-:W-:Y:S01]  /*be80*/  FMUL.FTZ R3, R32, R0 ;  /* 0x0000000020037220 */ /* 0x000fe20000410000 */
[----:B------:R-:W-:Y:S01]  /*be90*/  FFMA.FTZ R10, R34, R6, R27 ;  /* 0x00000006220a7223 */ /* 0x000fe2000001001b */
[----:B------:R-:W-:Y:S01]  /*bea0*/  FMUL.FTZ R11, R30, R0 ;  /* 0x000000001e0b7220 */ /* 0x000fe20000410000 */
[----:B------:R-:W-:-:S02]  /*beb0*/  HADD2.F32 R0, -RZ, R15.H1_H1 ;  /* 0x3000000fff007230 */ /* 0x000fc40000004100 */
[-C--:B------:R-:W-:Y:S01]  /*bec0*/  FFMA.FTZ R6, R30, R12.reuse, -R3 ;  /* 0x0000000c1e067223 */ /* 0x080fe20000010803 */
[--C-:B------:R-:W-:Y:S02]  /*bed0*/  HADD2.F32 R29, -RZ, R28.reuse.H1_H1 ;  /* 0x3000001cff1d7230 */ /* 0x100fe40000004100 */
[----:B------:R-:W-:Y:S01]  /*bee0*/  FFMA.FTZ R11, R32, R12, R11 ;  /* 0x0000000c200b7223 */ /* 0x000fe2000001000b */
[--C-:B------:R-:W-:Y:S02]  /*bef0*/  HADD2.F32 R3, -RZ, R7.reuse.H1_H1 ;  /* 0x30000007ff037230 */ /* 0x100fe40000004100 */
[----:B------:R-:W-:Y:S01]  /*bf00*/  FMUL.FTZ R12, R33, R0 ;  /* 0x00000000210c7220 */ /* 0x000fe20000410000 */
[----:B------:R-:W-:Y:S01]  /*bf10*/  HADD2.F32 R27, -RZ, R28.H0_H0 ;  /* 0x2000001cff1b7230 */ /* 0x000fe20000004100 */
[----:B------:R-:W-:Y:S01]  /*bf20*/  F2FP.SATFINITE.E4M3.F32.PACK_AB_MERGE_C R13, R26, R13, RZ ;  /* 0x0000000d1a0d723e */ /* 0x000fe200048070ff */
[----:B------:R-:W-:Y:S02]  /*bf30*/  HADD2.F32 R7, -RZ, R7.H0_H0 ;  /* 0x20000007ff077230 */ /* 0x000fe40000004100 */
[-C--:B------:R-:W-:Y:S01]  /*bf40*/  FMUL.FTZ R14, R35, R3.reuse ;  /* 0x00000003230e7220 */ /* 0x080fe20000410000 */
[----:B------:R-:W-:Y:S01]  /*bf50*/  FMUL.FTZ R28, R29, R3 ;  /* 0x000000031d1c7220 */ /* 0x000fe20000410000 */
[----:B------:R-:W-:-:S02]  /*bf60*/  HADD2.F32 R15, -RZ, R15.H0_H0 ;  /* 0x2000000fff0f7230 */ /* 0x000fc40000004100 */
[----:B------:R-:W-:Y:S01]  /*bf70*/  FMUL.FTZ R0, R27, R0 ;  /* 0x000000001b007220 */ /* 0x000fe20000410000 */
[-C--:B------:R-:W-:Y:S01]  /*bf80*/  FFMA.FTZ R14, R29, R7.reuse, -R14 ;  /* 0x000000071d0e7223 */ /* 0x080fe2000001080e */
[----:B------:R-:W-:Y:S01]  /*bf90*/  FFMA.FTZ R3, R35, R7, R28 ;  /* 0x0000000723037223 */ /* 0x000fe2000001001c */
[----:B------:R-:W-:Y:S01]  /*bfa0*/  F2FP.SATFINITE.E4M3.F32.PACK_AB_MERGE_C R10, R10, R25, RZ ;  /* 0x000000190a0a723e */ /* 0x000fe200048070ff */
[-C--:B------:R-:W-:Y:S01]  /*bfb0*/  FFMA.FTZ R7, R27, R15.reuse, -R12 ;  /* 0x0000000f1b077223 */ /* 0x080fe2000001080c */
[----:B------:R-:W-:Y:S01]  /*bfc0*/  FFMA.FTZ R0, R33, R15, R0 ;  /* 0x0000000f21007223 */ /* 0x000fe20000010000 */
[----:B------:R-:W-:Y:S02]  /*bfd0*/  F2FP.SATFINITE.E4M3.F32.PACK_AB_MERGE_C R4, R4, R9, R20 ;  /* 0x000000090404723e */ /* 0x000fe40004807014 */
[----:B------:R-:W-:Y:S02]  /*bfe0*/  F2FP.SATFINITE.E4M3.F32.PACK_AB_MERGE_C R3, R3, R14, RZ ;  /* 0x0000000e0303723e */ /* 0x000fe400048070ff */
[----:B------:R-:W-:-:S02]  /*bff0*/  F2FP.SATFINITE.E4M3.F32.PACK_AB_MERGE_C R5, R24, R5, R13 ;  /* 0x000000051805723e */ /* 0x000fc4000480700d */
[----:B------:R-:W-:Y:S02]  /*c000*/  F2FP.SATFINITE.E4M3.F32.PACK_AB_MERGE_C R6, R11, R6, R10 ;  /* 0x000000060b06723e */ /* 0x000fe4000480700a */
[----:B------:R-:W-:-:S05]  /*c010*/  F2FP.SATFINITE.E4M3.F32.PACK_AB_MERGE_C R7, R0, R7, R3 ;  /* 0x000000070007723e */ /* 0x000fca0004807003 */
[----:B------:R3:W-:Y:S01]  /*c020*/  STS.128 [R8+0x2000], R4 ;  /* 0x0020000408007388 */ /* 0x0007e20000000c00 */
[----:B------:R-:W-:Y:S05]  /*c030*/  BRA `(.L_x_7504) ;  /* 0x0000001c006c7947 */ /* 0x000fea0003800000 */
.L_x_7494:
[----:B------:R-:W-:-:S03]  /*c040*/  UMOV UR4, 0xffffffff ;  /* 0xffffffff00047882 */ /* 0x000fc60000000000 */
[----:B------:R-:W-:Y:S05]  /*c050*/  BRA.DIV UR4, `(.L_x_7507) ;  /* 0x0000013e04387947 */ /* 0x000fea000b800000 */
[----:B------:R1:W2:Y:S04]  /*c060*/  SHFL.IDX PT, R5, R26, RZ, 0x1c1f ;  /* 0x001c1fff1a057589 */ /* 0x0002a800000e0000 */
[----:B------:R1:W3:Y:S04]  /*c070*/  SHFL.IDX PT, R21, R28, RZ, 0x1c1f ;  /* 0x001c1fff1c157589 */ /* 0x0002e800000e0000 */
[----:B------:R1:W4:Y:S04]  /*c080*/  SHFL.IDX PT, R3, R24, RZ, 0x1c1f ;  /* 0x001c1fff18037589 */ /* 0x00032800000e0000 */
[----:B------:R1:W0:Y:S02]  /*c090*/  SHFL.IDX PT, R7, R30, RZ, 0x1c1f ;  /* 0x001c1fff1e077589 */ /* 0x00022400000e0000 */
.L_x_7749:
[----:B------:R-:W-:Y:S01]  /*c0a0*/  ULDC UR4, c[0x0][0x448] ;  /* 0x0001120000047ab9 */ /* 0x000fe20000000800 */
[----:B------:R-:W-:Y:S01]  /*c0b0*/  BSSY B1, `(.L_x_7508) ;  /* 0x0000013000017945 */ /* 0x000fe20003800000 */
[----:B------:R-:W-:Y:S01]  /*c0c0*/  IMAD R25, R25, UR4, RZ ;  /* 0x0000000419197c24 */ /* 0x000fe2000f8e02ff */
[----:B------:R-:W-:Y:S02]  /*c0d0*/  LEA.HI R20, R213, R213, RZ, 0x1 ;  /* 0x000000d5d5147211 */ /* 0x000fe400078f08ff */
[----:B------:R-:W-:Y:S02]  /*c0e0*/  CS2R R8, SRZ ;  /* 0x0000000000087805 */ /* 0x000fe4000001ff00 */
[----:B------:R-:W-:Y:S02]  /*c0f0*/  CS2R R10, SRZ ;  /* 0x00000000000a7805 */ /* 0x000fe4000001ff00 */
[----:B------:R-:W-:Y:S02]  /*c100*/  CS2R R12, SRZ ;  /* 0x00000000000c7805 */ /* 0x000fe4000001ff00 */
[----:B------:R-:W-:-:S02]  /*c110*/  ISETP.GE.AND P0, PT, R4, R25, PT ;  /* 0x000000190400720c */ /* 0x000fc40003f06270 */
[----:B------:R-:W-:-:S11]  /*c120*/  CS2R R14, SRZ ;  /* 0x00000000000e7805 */ /* 0x000fd6000001ff00 */
[----:B------:R-:W-:Y:S05]  /*c130*/  @P0 BRA `(.L_x_7509) ;  /* 0x0000000000280947 */ /* 0x000fea0003800000 */
[----:B------:R-:W-:Y:S01]  /*c140*/  ULDC UR4, c[0x0][0x3f4] ;  /* 0x0000fd0000047ab9 */ /* 0x000fe20000000800 */
[C---:B--2---:R-:W-:Y:S02]  /*c150*/  IADD3 R4, P0, R16.reuse, R5, RZ ;  /* 0x0000000510047210 */ /* 0x044fe40007f1e0ff */
[----:B------:R-:W-:Y:S02]  /*c160*/  CS2R R8, SRZ ;  /* 0x0000000000087805 */ /* 0x000fe4000001ff00 */
[C---:B------:R-:W-:Y:S02]  /*c170*/  ISETP.GE.AND P2, PT, R16.reuse, UR4, PT ;  /* 0x0000000410007c0c */ /* 0x040fe4000bf46270 */
[----:B---3--:R-:W-:Y:S01]  /*c180*/  IADD3 R6, P1, R16, R21, RZ ;  /* 0x0000001510067210 */ /* 0x008fe20007f3e0ff */
[----:B----4-:R-:W-:-:S04]  /*c190*/  IMAD.X R5, R3, 0x1, R17, P0 ;  /* 0x0000000103057824 */ /* 0x010fc800000e0611 */
[----:B0-----:R-:W-:-:S06]  /*c1a0*/  IMAD.X R7, R7, 0x1, R17, P1 ;  /* 0x0000000107077824 */ /* 0x001fcc00008e0611 */
[----:B------:R-:W-:Y:S05]  /*c1b0*/  @P2 BRA `(.L_x_7509) ;  /* 0x0000000000082947 */ /* 0x000fea0003800000 */
[----:B------:R0:W5:Y:S04]  /*c1c0*/  LD.E.128 R8, desc[UR60][R4.64] ;  /* 0x0000003c04087980 */ /* 0x000168000c101d00 */
[----:B------:R0:W5:Y:S02]  /*c1d0*/  LD.E.128 R12, desc[UR60][R6.64] ;  /* 0x0000003c060c7980 */ /* 0x000164000c101d00 */
.L_x_7509:
[----:B------:R-:W-:Y:S05]  /*c1e0*/  BSYNC B1 ;  /* 0x0000000000017941 */ /* 0x000fea0003800000 */
.L_x_7508:
[----:B------:R-:W-:Y:S01]  /*c1f0*/  LOP3.LUT R20, R20, 0xfffffffe, RZ, 0xc0, !PT ;  /* 0xfffffffe14147812 */ /* 0x000fe200078ec0ff */
[----:B-1----:R-:W-:Y:S01]  /*c200*/  IMAD R30, R169, -0x80, R25 ;  /* 0xffffff80a91e7824 */ /* 0x002fe200078e0219 */
[----:B-----5:R-:W-:Y:S01]  /*c210*/  SHF.R.U32.HI R0, RZ, 0x8, R8 ;  /* 0x00000008ff007819 */ /* 0x020fe20000011608 */
[----:B------:R-:W-:Y:S01]  /*c220*/  BSSY B1, `(.L_x_7510) ;  /* 0x0000034000017945 */ /* 0x000fe20003800000 */
[----:B----4-:R-:W-:Y:S01]  /*c230*/  LOP3.LUT R3, R8, 0xff, RZ, 0xc0, !PT ;  /* 0x000000ff08037812 */ /* 0x010fe200078ec0ff */
[----:B------:R-:W-:Y:S01]  /*c240*/  IMAD.IADD R20, R213, 0x1, -R20 ;  /* 0x00000001d5147824 */ /* 0x000fe200078e0a14 */
[----:B------:R-:W-:Y:S02]  /*c250*/  LOP3.LUT R0, R0, 0xff, RZ, 0xc0, !PT ;  /* 0x000000ff00007812 */ /* 0x000fe400078ec0ff */
[----:B------:R-:W-:Y:S02]  /*c260*/  SHF.R.U32.HI R25, RZ, 0x8, R11 ;  /* 0x00000008ff197819 */ /* 0x000fe4000001160b */
[----:B------:R-:W-:-:S02]  /*c270*/  SHF.L.U32 R37, R20, 0x1f, RZ ;  /* 0x0000001f14257819 */ /* 0x000fc400000006ff */
[----:B0-2---:R-:W-:Y:S02]  /*c280*/  PRMT R5, R0, 0x7604, R3 ;  /* 0x0000760400057816 */ /* 0x005fe40000000003 */
[----:B------:R-:W0:Y:S01]  /*c290*/  SYNCS.PHASECHK.TRANS64.TRYWAIT P1, [R18+URZ+0x22800], R37 ;  /* 0x02280025120075a7 */ /* 0x000e22000802017f */
[----:B------:R-:W-:Y:S02]  /*c2a0*/  SHF.R.U32.HI R0, RZ, 0x8, R10 ;  /* 0x00000008ff007819 */ /* 0x000fe4000001160a */
[----:B------:R-:W-:Y:S02]  /*c2b0*/  SHF.R.U32.HI R29, RZ, 0x8, R13 ;  /* 0x00000008ff1d7819 */ /* 0x000fe4000001160d */
[----:B------:R-:W-:Y:S02]  /*c2c0*/  SHF.R.U32.HI R35, RZ, 0x8, R15 ;  /* 0x00000008ff237819 */ /* 0x000fe4000001160f */
[----:B------:R-:W-:Y:S02]  /*c2d0*/  LOP3.LUT R6, R10, 0xff, RZ, 0xc0, !PT ;  /* 0x000000ff0a067812 */ /* 0x000fe400078ec0ff */
[----:B------:R-:W-:-:S02]  /*c2e0*/  LOP3.LUT R20, R11, 0xff, RZ, 0xc0, !PT ;  /* 0x000000ff0b147812 */ /* 0x000fc400078ec0ff */
[----:B---3--:R-:W-:Y:S02]  /*c2f0*/  LOP3.LUT R21, R0, 0xff, RZ, 0xc0, !PT ;  /* 0x000000ff00157812 */ /* 0x008fe400078ec0ff */
[----:B------:R-:W-:Y:S02]  /*c300*/  LOP3.LUT R25, R25, 0xff, RZ, 0xc0, !PT ;  /* 0x000000ff19197812 */ /* 0x000fe400078ec0ff */
[----:B------:R-:W-:Y:S01]  /*c310*/  SHF.R.U32.HI R7, RZ, 0x8, R9 ;  /* 0x00000008ff077819 */ /* 0x000fe20000011609 */
[----:B------:R-:W1:Y:S01]  /*c320*/  LDC R3, c[0x0][0x3f4] ;  /* 0x0000fd00ff037b82 */ /* 0x000e620000000800 */
[----:B------:R-:W-:Y:S02]  /*c330*/  SHF.R.U32.HI R0, RZ, 0x8, R12 ;  /* 0x00000008ff007819 */ /* 0x000fe4000001160c */
[----:B------:R-:W-:Y:S02]  /*c340*/  LOP3.LUT R24, R13, 0xff, RZ, 0xc0, !PT ;  /* 0x000000ff0d187812 */ /* 0x000fe400078ec0ff */
        /* <DEDUP_REMOVED lines=25> */
[----:B-1----:R-:W-:Y:S02]  /*c4e0*/  ISETP.GE.AND P0, PT, R16, R3, PT ;  /* 0x000000031000720c */ /* 0x002fe40003f06270 */
[----:B------:R-:W-:Y:S02]  /*c4f0*/  LOP3.LUT R7, R7, 0xff0000, R0, 0xf8, !PT ;  /* 0x00ff000007077812 */ /* 0x000fe400078ef800 */
[----:B------:R-:W-:-:S02]  /*c500*/  LOP3.LUT R25, R20, 0xff0000, R25, 0xf8, !PT ;  /* 0x00ff000014197812 */ /* 0x000fc400078ef819 */
[----:B------:R-:W-:Y:S02]  /*c510*/  LOP3.LUT R29, R24, 0xff0000, R29, 0xf8, !PT ;  /* 0x00ff0000181d7812 */ /* 0x000fe400078ef81d */
[----:B------:R-:W-:Y:S02]  /*c520*/  LOP3.LUT R35, R28, 0xff0000, R35, 0xf8, !PT ;  /* 0x00ff00001c237812 */ /* 0x000fe400078ef823 */
[----:B------:R-:W-:Y:S02]  /*c530*/  VIMNMX R30, R30, 0x80, PT ;  /* 0x000000801e1e7848 */ /* 0x000fe40003fe0100 */
[----:B------:R-:W-:Y:S01]  /*c540*/  LOP3.LUT R5, R5, 0xff0000, R8, 0xf8, !PT ;  /* 0x00ff000005057812 */ /* 0x000fe200078ef808 */
[----:B0-----:R-:W-:Y:S06]  /*c550*/  @!P1 BRA `(.L_x_7511) ;  /* 0x00000138006c9947 */ /* 0x001fec0003800000 */
.L_x_7750:
[----:B------:R-:W-:Y:S05]  /*c560*/  BSYNC B1 ;  /* 0x0000000000017941 */ /* 0x000fea0003800000 */
.L_x_7510:
[----:B------:R-:W-:Y:S01]  /*c570*/  ISETP.GE.OR P1, PT, R194, R30, P0 ;  /* 0x0000001ec200720c */ /* 0x000fe20000726670 */
[----:B------:R-:W-:Y:S01]  /*c580*/  BSSY B1, `(.L_x_7512) ;  /* 0x00000cc000017945 */ /* 0x000fe20003800000 */
[----:B------:R-:W-:Y:S02]  /*c590*/  LOP3.LUT R21, R21, 0xff0000, R10, 0xf8, !PT ;  /* 0x00ff000015157812 */ /* 0x000fe400078ef80a */
[----:B------:R-:W-:Y:S02]  /*c5a0*/  LOP3.LUT R27, R27, 0xff0000, R12, 0xf8, !PT ;  /* 0x00ff00001b1b7812 */ /* 0x000fe400078ef80c */
[----:B------:R-:W-:Y:S02]  /*c5b0*/  LOP3.LUT R33, R33, 0xff0000, R14, 0xf8, !PT ;  /* 0x00ff000021217812 */ /* 0x000fe400078ef80e */
[----:B------:R-:W-:Y:S02]  /*c5c0*/  LOP3.LUT R0, R5, 0xff000000, R8, 0xf8, !PT ;  /* 0xff00000005007812 */ /* 0x000fe400078ef808 */
[----:B------:R-:W-:-:S02]  /*c5d0*/  LOP3.LUT R20, R7, 0xff000000, R9, 0xf8, !PT ;  /* 0xff00000007147812 */ /* 0x000fc400078ef809 */
[----:B------:R-:W-:Y:S02]  /*c5e0*/  ISETP.GE.OR P0, PT, R221, R30, P0 ;  /* 0x0000001edd00720c */ /* 0x000fe40000706670 */
[----:B------:R-:W-:Y:S02]  /*c5f0*/  LOP3.LUT R21, R21, 0xff000000, R10, 0xf8, !PT ;  /* 0xff00000015157812 */ /* 0x000fe400078ef80a */
[----:B------:R-:W-:Y:S02]  /*c600*/  LOP3.LUT R24, R25, 0xff000000, R11, 0xf8, !PT ;  /* 0xff00000019187812 */ /* 0x000fe400078ef80b */
[----:B------:R-:W-:Y:S02]  /*c610*/  LOP3.LUT R12, R27, 0xff000000, R12, 0xf8, !PT ;  /* 0xff0000001b0c7812 */ /* 0x000fe400078ef80c */
[----:B------:R-:W-:Y:S02]  /*c620*/  LOP3.LUT R13, R29, 0xff000000, R13, 0xf8, !PT ;  /* 0xff0000001d0d7812 */ /* 0x000fe400078ef80d */
[----:B------:R-:W-:-:S02]  /*c630*/  LOP3.LUT R14, R33, 0xff000000, R14, 0xf8, !PT ;  /* 0xff000000210e7812 */ /* 0x000fc400078ef80e */
[----:B------:R-:W-:Y:S01]  /*c640*/  LOP3.LUT R15, R35, 0xff000000, R15, 0xf8, !PT ;  /* 0xff000000230f7812 */ /* 0x000fe200078ef80f */
[----:B------:R-:W-:Y:S06]  /*c650*/  @P1 BRA `(.L_x_7513) ;  /* 0x0000000800f81947 */ /* 0x000fec0003800000 */
[----:B------:R-:W-:Y:S01]  /*c660*/  IMAD.SHL.U32 R4, R204, 0x80, RZ ;  /* 0x00000080cc047824 */ /* 0x000fe200078e00ff */
[----:B------:R-:W-:Y:S01]  /*c670*/  F2FP.F16.E4M3.UNPACK_B R38, R0.H1 ;  /* 0x00000000ff26723e */ /* 0x000fe200030006ff */
[----:B------:R-:W-:Y:S01]  /*c680*/  IMAD.IADD R5, R16, 0x1, R3 ;  /* 0x0000000110057824 */ /* 0x000fe200078e0203 */
[-C--:B------:R-:W-:Y:S02]  /*c690*/  F2FP.F16.E4M3.UNPACK_B R42, R12.reuse.H1 ;  /* 0x0000000cff2a723e */ /* 0x080fe400030006ff */
[----:B------:R-:W-:Y:S01]  /*c6a0*/  LOP3.LUT R6, R4, 0x380, RZ, 0xc0, !PT ;  /* 0x0000038004067812 */ /* 0x000fe200078ec0ff */
[----:B------:R-:W-:Y:S01]  /*c6b0*/  HADD2.F32 R39, -RZ, R38.H0_H0 ;  /* 0x20000026ff277230 */ /* 0x000fe20000004100 */
[----:B------:R-:W-:Y:S01]  /*c6c0*/  F2FP.F16.E4M3.UNPACK_B R41, R12 ;  /* 0x0000000cff29723e */ /* 0x000fe200020006ff */
[----:B------:R-:W-:Y:S01]  /*c6d0*/  HADD2.F32 R40, -RZ, R42.H0_H0 ;  /* 0x2000002aff287230 */ /* 0x000fe20000004100 */
[----:B------:R-:W-:Y:S02]  /*c6e0*/  LOP3.LUT R4, R6, 0x70, R16, 0xf8, !PT ;  /* 0x0000007006047812 */ /* 0x000fe400078ef810 */
[----:B------:R-:W-:-:S02]  /*c6f0*/  SHF.R.U32.HI R26, RZ, 0x3, R6 ;  /* 0x00000003ff1a7819 */ /* 0x000fc40000011606 */
[----:B------:R-:W-:Y:S02]  /*c700*/  LOP3.LUT R5, R6, 0x70, R5, 0xf8, !PT ;  /* 0x0000007006057812 */ /* 0x000fe400078ef805 */
[-C--:B------:R-:W-:Y:S02]  /*c710*/  LOP3.LUT R4, R4, R26.reuse, RZ, 0x3c, !PT ;  /* 0x0000001a04047212 */ /* 0x080fe400078e3cff */
[----:B------:R-:W-:Y:S02]  /*c720*/  LOP3.LUT R26, R5, R26, RZ, 0x3c, !PT ;  /* 0x0000001a051a7212 */ /* 0x000fe400078e3cff */
[C-C-:B------:R-:W-:Y:S02]  /*c730*/  IADD3 R25, R18.reuse, R4, R203.reuse ;  /* 0x0000000412197210 */ /* 0x140fe40007ffe0cb */
[----:B------:R-:W-:-:S03]  /*c740*/  IADD3 R26, R18, R26, R203 ;  /* 0x0000001a121a7210 */ /* 0x000fc60007ffe0cb */
[----:B------:R-:W1:Y:S04]  /*c750*/  LDS.128 R4, [R25+0x14400] ;  /* 0x0144000019047984 */ /* 0x000e680000000c00 */
[----:B------:R-:W2:Y:S01]  /*c760*/  LDS.128 R8, [R26+0x14400] ;  /* 0x014400001a087984 */ /* 0x000ea20000000c00 */
[-C--:B-1----:R-:W-:Y:S02]  /*c770*/  F2FP.F16.E4M3.UNPACK_B R27, R4.reuse ;  /* 0x00000004ff1b723e */ /* 0x082fe400020006ff */
[----:B------:R-:W-:Y:S02]  /*c780*/  F2FP.F16.E4M3.UNPACK_B R4, R4.H1 ;  /* 0x00000004ff04723e */ /* 0x000fe400030006ff */
[----:B--2---:R-:W-:Y:S02]  /*c790*/  F2FP.F16.E4M3.UNPACK_B R33, R8.H1 ;  /* 0x00000008ff21723e */ /* 0x004fe400030006ff */
[----:B------:R-:W-:-:S02]  /*c7a0*/  F2FP.F16.E4M3.UNPACK_B R28, R5 ;  /* 0x00000005ff1c723e */ /* 0x000fc400020006ff */
[----:B------:R-:W-:Y:S01]  /*c7b0*/  F2FP.F16.E4M3.UNPACK_B R29, R5.H1 ;  /* 0x00000005ff1d723e */ /* 0x000fe200030006ff */
[--C-:B------:R-:W-:Y:S01]  /*c7c0*/  HADD2.F32 R34, -RZ, R33.reuse.H0_H0 ;  /* 0x20000021ff227230 */ /* 0x100fe20000004100 */
[-C--:B------:R-:W-:Y:S01]  /*c7d0*/  F2FP.F16.E4M3.UNPACK_B R35, R9.reuse ;  /* 0x00000009ff23723e */ /* 0x080fe200020006ff */
[----:B------:R-:W-:Y:S01]  /*c7e0*/  HADD2.F32 R5, -RZ, R4.H0_H0 ;  /* 0x20000004ff057230 */ /* 0x000fe20000004100 */
[----:B------:R-:W-:Y:S01]  /*c7f0*/  F2FP.F16.E4M3.UNPACK_B R36, R9.H1 ;  /* 0x00000009ff24723e */ /* 0x000fe200030006ff */
[----:B------:R-:W-:Y:S02]  /*c800*/  HADD2.F32 R33, -RZ, R33.H1_H1 ;  /* 0x30000021ff217230 */ /* 0x000fe40000004100 */
[CC--:B------:R-:W-:Y:S01]  /*c810*/  FMUL.FTZ R9, R34.reuse, R39.reuse ;  /* 0x0000002722097220 */ /* 0x0c0fe20000410000 */
[----:B------:R-:W-:Y:S01]  /*c820*/  FMUL.FTZ R44, R34, R40 ;  /* 0x00000028222c7220 */ /* 0x000fe20000410000 */
[----:B------:R-:W-:Y:S02]  /*c830*/  F2FP.F16.E4M3.UNPACK_B R8, R8 ;  /* 0x00000008ff08723e */ /* 0x000fe400020006ff */
[C---:B------:R-:W-:Y:S01]  /*c840*/  FFMA.FTZ R46, R5.reuse, R40, R9 ;  /* 0x00000028052e7223 */ /* 0x040fe20000010009 */
[----:B------:R-:W-:Y:S01]  /*c850*/  FFMA.FTZ R45, R5, R39, -R44 ;  /* 0x00000027052d7223 */ /* 0x000fe2000001082c */
[----:B------:R-:W-:Y:S01]  /*c860*/  HADD2.F32 R40, -RZ, R38.H1_H1 ;  /* 0x30000026ff287230 */ /* 0x000fe20000004100 */
[----:B------:R-:W-:Y:S01]  /*c870*/  F2FP.F16.E4M3.UNPACK_B R38, R0 ;  /* 0x00000000ff26723e */ /* 0x000fe200020006ff */
[----:B------:R-:W-:Y:S01]  /*c880*/  HADD2.F32 R44, -RZ, R42.H1_H1 ;  /* 0x3000002aff2c7230 */ /* 0x000fe20000004100 */
[----:B0-----:R-:W-:Y:S01]  /*c890*/  F2FP.F16.E4M3.UNPACK_B R37, R10 ;  /* 0x0000000aff25723e */ /* 0x001fe200020006ff */
[----:B------:R-:W-:-:S02]  /*c8a0*/  HADD2.F32 R42, -RZ, R41.H0_H0 ;  /* 0x20000029ff2a7230 */ /* 0x000fc40000004100 */
[C---:B------:R-:W-:Y:S01]  /*c8b0*/  FMUL.FTZ R43, R33.reuse, R40 ;  /* 0x00000028212b7220 */ /* 0x040fe20000410000 */
[----:B------:R-:W-:Y:S02]  /*c8c0*/  HADD2.F32 R9, -RZ, R8.H0_H0 ;  /* 0x20000008ff097230 */ /* 0x000fe40000004100 */
[----:B------:R-:W-:Y:S01]  /*c8d0*/  FMUL.FTZ R48, R33, R44 ;  /* 0x0000002c21307220 */ /* 0x000fe20000410000 */
[----:B------:R-:W-:Y:S01]  /*c8e0*/  HADD2.F32 R5, -RZ, R4.H1_H1 ;  /* 0x30000004ff057230 */ /* 0x000fe20000004100 */
[----:B------:R-:W-:Y:S01]  /*c8f0*/  F2FP.F16.E4M3.UNPACK_B R10, R10.H1 ;  /* 0x0000000aff0a723e */ /* 0x000fe200030006ff */
[----:B------:R-:W-:Y:S02]  /*c900*/  HADD2.F32 R39, -RZ, R38.H0_H0 ;  /* 0x20000026ff277230 */ /* 0x000fe40000004100 */
[----:B------:R-:W-:Y:S01]  /*c910*/  FMUL.FTZ R33, R9, R42 ;  /* 0x0000002a09217220 */ /* 0x000fe20000410000 */
[----:B------:R-:W-:Y:S02]  /*c920*/  HADD2.F32 R4, -RZ, R27.H0_H0 ;  /* 0x2000001bff047230 */ /* 0x000fe40000004100 */
[C---:B------:R-:W-:Y:S01]  /*c930*/  FFMA.FTZ R47, R5.reuse, R44, R43 ;  /* 0x0000002c052f7223 */ /* 0x040fe2000001002b */
[----:B------:R-:W-:Y:S01]  /*c940*/  FFMA.FTZ R48, R5, R40, -R48 ;  /* 0x0000002805307223 */ /* 0x000fe20000010830 */
[----:B------:R-:W-:Y:S01]  /*c950*/  FMUL.FTZ R9, R9, R39 ;  /* 0x0000002709097220 */ /* 0x000fe20000410000 */
[----:B------:R-:W-:-:S02]  /*c960*/  HADD2.F32 R5, -RZ, R36.H0_H0 ;  /* 0x20000024ff057230 */ /* 0x000fc40000004100 */
[C---:B------:R-:W-:Y:S01]  /*c970*/  FFMA.FTZ R43, R4.reuse, R39, -R33 ;  /* 0x00000027042b7223 */ /* 0x040fe20000010821 */
[----:B------:R-:W-:Y:S01]  /*c980*/  F2FP.F16.E4M3.UNPACK_B R39, R13.H1 ;  /* 0x0000000dff27723e */ /* 0x000fe200030006ff */
[----:B------:R-:W-:Y:S01]  /*c990*/  FFMA.FTZ R42, R4, R42, R9 ;  /* 0x0000002a042a7223 */ /* 0x000fe20000010009 */
[----:B------:R-:W-:Y:S01]  /*c9a0*/  F2FP.F16.E4M3.UNPACK_B R9, R20.H1 ;  /* 0x00000014ff09723e */ /* 0x000fe200030006ff */
[----:B------:R-:W-:Y:S01]  /*c9b0*/  HADD2.F32 R41, -RZ, R41.H1_H1 ;  /* 0x30000029ff297230 */ /* 0x000fe20000004100 */
[-C--:B------:R-:W-:Y:S01]  /*c9c0*/  F2FP.F16.E4M3.UNPACK_B R30, R6.reuse ;  /* 0x00000006ff1e723e */ /* 0x080fe200020006ff */
[----:B------:R-:W-:Y:S01]  /*c9d0*/  HADD2.F32 R40, -RZ, R39.H0_H0 ;  /* 0x20000027ff287230 */ /* 0x000fe20000004100 */
[----:B------:R-:W-:Y:S01]  /*c9e0*/  F2FP.F16.E4M3.UNPACK_B R6, R6.H1 ;  /* 0x00000006ff06723e */ /* 0x000fe200030006ff */
[----:B------:R-:W-:Y:S01]  /*c9f0*/  HADD2.F32 R8, -RZ, R8.H1_H1 ;  /* 0x30000008ff087230 */ /* 0x000fe20000004100 */
[----:B------:R-:W-:Y:S01]  /*ca00*/  F2FP.F16.E4M3.UNPACK_B R34, R11 ;  /* 0x0000000bff22723e */ /* 0x000fe200020006ff */
[----:B------:R-:W-:-:S02]  /*ca10*/  HADD2.F32 R38, -RZ, R38.H1_H1 ;  /* 0x30000026ff267230 */ /* 0x000fc40000004100 */
[C---:B------:R-:W-:Y:S01]  /*ca20*/  FMUL.FTZ R49, R5.reuse, R40 ;  /* 0x0000002805317220 */ /* 0x040fe20000410000 */
[----:B------:R-:W-:Y:S02]  /*ca30*/  HADD2.F32 R33, -RZ, R9.H0_H0 ;  /* 0x20000009ff217230 */ /* 0x000fe40000004100 */
[C---:B------:R-:W-:Y:S01]  /*ca40*/  FMUL.FTZ R44, R8.reuse, R41 ;  /* 0x00000029082c7220 */ /* 0x040fe20000410000 */
[----:B------:R-:W-:Y:S02]  /*ca50*/  HADD2.F32 R4, -RZ, R29.H0_H0 ;  /* 0x2000001dff047230 */ /* 0x000fe40000004100 */
[----:B------:R-:W-:Y:S01]  /*ca60*/  FMUL.FTZ R8, R8, R38 ;  /* 0x0000002608087220 */ /* 0x000fe20000410000 */
[----:B------:R-:W-:Y:S02]  /*ca70*/  HADD2.F32 R27, -RZ, R27.H1_H1 ;  /* 0x3000001bff1b7230 */ /* 0x000fe40000004100 */
[----:B------:R-:W-:Y:S01]  /*ca80*/  FMUL.FTZ R5, R5, R33 ;  /* 0x0000002105057220 */ /* 0x000fe20000410000 */
[----:B------:R-:W-:-:S02]  /*ca90*/  HADD2.F32 R39, -RZ, R39.H1_H1 ;  /* 0x30000027ff277230 */ /* 0x000fc40000004100 */
[C---:B------:R-:W-:Y:S01]  /*caa0*/  FFMA.FTZ R51, R4.reuse, R33, -R49 ;  /* 0x0000002104337223 */ /* 0x040fe20000010831 */
[----:B------:R-:W-:Y:S01]  /*cab0*/  F2FP.F16.E4M3.UNPACK_B R33, R13 ;  /* 0x0000000dff21723e */ /* 0x000fe200020006ff */
[C---:B------:R-:W-:Y:S01]  /*cac0*/  FFMA.FTZ R44, R27.reuse, R38, -R44 ;  /* 0x000000261b2c7223 */ /* 0x040fe2000001082c */
[----:B------:R-:W-:Y:S01]  /*cad0*/  FFMA.FTZ R41, R27, R41, R8 ;  /* 0x000000291b297223 */ /* 0x000fe20000010008 */
[----:B------:R-:W-:Y:S01]  /*cae0*/  HADD2.F32 R36, -RZ, R36.H1_H1 ;  /* 0x30000024ff247230 */ /* 0x000fe20000004100 */
[----:B------:R-:W-:Y:S01]  /*caf0*/  F2FP.F16.E4M3.UNPACK_B R8, R20 ;  /* 0x00000014ff08723e */ /* 0x000fe200020006ff */
[----:B------:R-:W-:Y:S02]  /*cb00*/  HADD2.F32 R27, -RZ, R9.H1_H1 ;  /* 0x30000009ff1b7230 */ /* 0x000fe40000004100 */
[----:B------:R-:W-:Y:S01]  /*cb10*/  FFMA.FTZ R52, R4, R40, R5 ;  /* 0x0000002804347223 */ /* 0x000fe20000010005 */
[----:B------:R-:W-:Y:S02]  /*cb20*/  HADD2.F32 R38, -RZ, R33.H0_H0 ;  /* 0x20000021ff267230 */ /* 0x000fe40000004100 */
[----:B------:R-:W-:Y:S01]  /*cb30*/  FMUL.FTZ R40, R36, R39 ;  /* 0x0000002724287220 */ /* 0x000fe20000410000 */
[----:B------:R-:W-:-:S02]  /*cb40*/  HADD2.F32 R5, -RZ, R35.H0_H0 ;  /* 0x20000023ff057230 */ /* 0x000fc40000004100 */
[----:B------:R-:W-:Y:S01]  /*cb50*/  FMUL.FTZ R36, R36, R27 ;  /* 0x0000001b24247220 */ /* 0x000fe20000410000 */
[----:B------:R-:W-:Y:S01]  /*cb60*/  HADD2.F32 R29, -RZ, R29.H1_H1 ;  /* 0x3000001dff1d7230 */ /* 0x000fe20000004100 */
[----:B------:R-:W-:Y:S01]  /*cb70*/  F2FP.F16.E4M3.UNPACK_B R11, R11.H1 ;  /* 0x0000000bff0b723e */ /* 0x000fe200030006ff */
[----:B------:R-:W-:Y:S02]  /*cb80*/  HADD2.F32 R9, -RZ, R8.H0_H0 ;  /* 0x20000008ff097230 */ /* 0x000fe40000004100 */
[----:B------:R-:W-:Y:S01]  /*cb90*/  FMUL.FTZ R49, R5, R38 ;  /* 0x0000002605317220 */ /* 0x000fe20000410000 */
[----:B------:R-:W-:Y:S02]  /*cba0*/  HADD2.F32 R4, -RZ, R28.H0_H0 ;  /* 0x2000001cff047230 */ /* 0x000fe40000004100 */
[C---:B------:R-:W-:Y:S01]  /*cbb0*/  FFMA.FTZ R54, R29.reuse, R27, -R40 ;  /* 0x0000001b1d367223 */ /* 0x040fe20000010828 */
[----:B------:R-:W-:Y:S01]  /*cbc0*/  FFMA.FTZ R53, R29, R39, R36 ;  /* 0x000000271d357223 */ /* 0x000fe20000010024 */
[-C--:B------:R-:W-:Y:S01]  /*cbd0*/  FMUL.FTZ R5, R5, R9.reuse ;  /* 0x0000000905057220 */ /* 0x080fe20000410000 */
[----:B------:R-:W-:Y:S01]  /*cbe0*/  F2FP.F16.E4M3.UNPACK_B R29, R14.H1 ;  /* 0x0000000eff1d723e */ /* 0x000fe200030006ff */
[C---:B------:R-:W-:Y:S01]  /*cbf0*/  FFMA.FTZ R49, R4.reuse, R9, -R49 ;  /* 0x0000000904317223 */ /* 0x040fe20000010831 */
[----:B------:R-:W-:Y:S01]  /*cc00*/  F2FP.F16.E4M3.UNPACK_B R9, R21.H1 ;  /* 0x00000015ff09723e */ /* 0x000fe200030006ff */
[----:B------:R-:W-:Y:S01]  /*cc10*/  FFMA.FTZ R38, R4, R38, R5 ;  /* 0x0000002604267223 */ /* 0x000fe20000010005 */
[----:B------:R-:W-:Y:S01]  /*cc20*/  HADD2.F32 R8, -RZ, R8.H1_H1 ;  /* 0x30000008ff087230 */ /* 0x000fe20000004100 */
[-C--:B------:R-:W-:Y:S01]  /*cc30*/  F2FP.F16.E4M3.UNPACK_B R32, R7.reuse ;  /* 0x00000007ff20723e */ /* 0x080fe200020006ff */
        /* <DEDUP_REMOVED lines=12> */
[----:B------:R-:W-:Y:S02]  /*cd00*/  HADD2.F32 R29, -RZ, R29.H1_H1 ;  /* 0x3000001dff1d7230 */ /* 0x000fe40000004100 */
[----:B------:R-:W-:Y:S01]  /*cd10*/  FFMA.FTZ R33, R28, R33, R50 ;  /* 0x000000211c217223 */ /* 0x000fe20000010032 */
[----:B------:R-:W-:Y:S02]  /*cd20*/  HADD2.F32 R10, -RZ, R10.H1_H1 ;  /* 0x3000000aff0a7230 */ /* 0x000fe40000004100 */
[----:B------:R-:W-:Y:S01]  /*cd30*/  FFMA.FTZ R50, R4, R27, -R35 ;  /* 0x0000001b04327223 */ /* 0x000fe20000010823 */
[----:B------:R-:W-:Y:S01]  /*cd40*/  HADD2.F32 R9, -RZ, R9.H1_H1 ;  /* 0x30000009ff097230 */ /* 0x000fe20000004100 */
[----:B------:R-:W-:Y:S01]  /*cd50*/  F2FP.F16.E4M3.UNPACK_B R27, R14 ;  /* 0x0000000eff1b723e */ /* 0x000fe200020006ff */
[----:B------:R-:W-:Y:S01]  /*cd60*/  FFMA.FTZ R40, R28, R8, -R39 ;  /* 0x000000081c287223 */ /* 0x000fe20000010827 */
[----:B------:R-:W-:Y:S01]  /*cd70*/  FFMA.FTZ R55, R4, R36, R5 ;  /* 0x0000002404377223 */ /* 0x000fe20000010005 */
[----:B------:R-:W-:Y:S01]  /*cd80*/  HADD2.F32 R6, -RZ, R6.H1_H1 ;  /* 0x30000006ff067230 */ /* 0x000fe20000004100 */
        /* <DEDUP_REMOVED lines=9> */
[C---:B------:R-:W-:Y:S01]  /*ce20*/  FMUL.FTZ R9, R5.reuse, R10 ;  /* 0x0000000a05097220 */ /* 0x040fe20000410000 */
[----:B------:R-:W-:Y:S02]  /*ce30*/  HADD2.F32 R27, -RZ, R27.H1_H1 ;  /* 0x3000001bff1b7230 */ /* 0x000fe40000004100 */
[----:B------:R-:W-:Y:S01]  /*ce40*/  FMUL.FTZ R5, R5, R6 ;  /* 0x0000000605057220 */ /* 0x000fe20000410000 */
[----:B------:R-:W-:-:S02]  /*ce50*/  HADD2.F32 R37, -RZ, R37.H1_H1 ;  /* 0x30000025ff257230 */ /* 0x000fc40000004100 */
        /* <DEDUP_REMOVED lines=10> */
[----:B------:R-:W-:Y:S01]  /*cf00*/  F2FP.SATFINITE.E4M3.F32.PACK_AB_MERGE_C R55, R56, R55, RZ ;  /* 0x000000373837723e */ /* 0x000fe200048070ff */
[----:B------:R-:W-:-:S02]  /*cf10*/  HADD2.F32 R5, -RZ, R11.H0_H0 ;  /* 0x2000000bff057230 */ /* 0x000fc40000004100 */
[----:B------:R-:W-:Y:S01]  /*cf20*/  FFMA.FTZ R30, R30, R27, R6 ;  /* 0x0000001b1e1e7223 */ /* 0x000fe20000010006 */
[--C-:B------:R-:W-:Y:S02]  /*cf30*/  HADD2.F32 R6, -RZ, R4.reuse.H0_H0 ;  /* 0x20000004ff067230 */ /* 0x100fe40000004100 */
[----:B------:R-:W-:Y:S02]  /*cf40*/  HADD2.F32 R8, -RZ, R4.H1_H1 ;  /* 0x30000004ff087230 */ /* 0x000fe40000004100 */
[C---:B------:R-:W-:Y:S01]  /*cf50*/  FMUL.FTZ R27, R5.reuse, R10 ;  /* 0x0000000a051b7220 */ /* 0x040fe20000410000 */
[----:B------:R-:W-:Y:S02]  /*cf60*/  HADD2.F32 R4, -RZ, R7.H0_H0 ;  /* 0x20000007ff047230 */ /* 0x000fe40000004100 */
[----:B------:R-:W-:Y:S02]  /*cf70*/  HADD2.F32 R28, -RZ, R9.H1_H1 ;  /* 0x30000009ff1c7230 */ /* 0x000fe40000004100 */
[----:B------:R-:W-:Y:S01]  /*cf80*/  FMUL.FTZ R9, R5, R6 ;  /* 0x0000000605097220 */ /* 0x000fe20000410000 */
[----:B------:R-:W-:-:S02]  /*cf90*/  HADD2.F32 R11, -RZ, R11.H1_H1 ;  /* 0x3000000bff0b7230 */ /* 0x000fc40000004100 */
[C---:B------:R-:W-:Y:S01]  /*cfa0*/  FFMA.FTZ R39, R4.reuse, R6, -R27 ;  /* 0x0000000604277223 */ /* 0x040fe2000001081b */
[----:B------:R-:W-:Y:S01]  /*cfb0*/  HADD2.F32 R7, -RZ, R7.H1_H1 ;  /* 0x30000007ff077230 */ /* 0x000fe20000004100 */
[----:B------:R-:W-:Y:S01]  /*cfc0*/  F2FP.F16.E4M3.UNPACK_B R5, R24 ;  /* 0x00000018ff05723e */ /* 0x000fe200020006ff */
[----:B------:R-:W-:Y:S01]  /*cfd0*/  FFMA.FTZ R10, R4, R10, R9 ;  /* 0x0000000a040a7223 */ /* 0x000fe20000010009 */
[C---:B------:R-:W-:Y:S01]  /*cfe0*/  FMUL.FTZ R6, R11.reuse, R28 ;  /* 0x0000001c0b067220 */ /* 0x040fe20000410000 */
[-C--:B------:R-:W-:Y:S01]  /*cff0*/  FMUL.FTZ R11, R11, R8.reuse ;  /* 0x000000080b0b7220 */ /* 0x080fe20000410000 */
[----:B------:R-:W-:Y:S02]  /*d000*/  F2FP.F16.E4M3.UNPACK_B R4, R15 ;  /* 0x0000000fff04723e */ /* 0x000fe400020006ff */
[C---:B------:R-:W-:Y:S01]  /*d010*/  FFMA.FTZ R58, R7.reuse, R8, -R6 ;  /* 0x00000008073a7223 */ /* 0x040fe20000010806 */
[----:B------:R-:W-:Y:S01]  /*d020*/  FFMA.FTZ R59, R7, R28, R11 ;  /* 0x0000001c073b7223 */ /* 0x000fe2000001000b */
[----:B------:R-:W-:-:S02]  /*d030*/  HADD2.F32 R6, -RZ, R5.H0_H0 ;  /* 0x20000005ff067230 */ /* 0x000fc40000004100 */
[----:B------:R-:W-:Y:S02]  /*d040*/  HADD2.F32 R7, -RZ, R5.H1_H1 ;  /* 0x30000005ff077230 */ /* 0x000fe40000004100 */
[----:B------:R-:W-:Y:S01]  /*d050*/  HADD2.F32 R8, -RZ, R4.H0_H0 ;  /* 0x20000004ff087230 */ /* 0x000fe20000004100 */
[----:B------:R-:W-:Y:S01]  /*d060*/  F2FP.SATFINITE.E4M3.F32.PACK_AB_MERGE_C R59, R59, R10, RZ ;  /* 0x0000000a3b3b723e */ /* 0x000fe200048070ff */
[----:B------:R-:W-:Y:S01]  /*d070*/  HADD2.F32 R5, -RZ, R34.H0_H0 ;  /* 0x20000022ff057230 */ /* 0x000fe20000004100 */
[----:B------:R-:W-:Y:S01]  /*d080*/  F2FP.SATFINITE.E4M3.F32.PACK_AB_MERGE_C R10, R30, R35, R55 ;  /* 0x000000231e0a723e */ /* 0x000fe20004807037 */
        /* <DEDUP_REMOVED lines=27> */
.L_x_7513:
[----:B------:R-:W-:Y:S05]  /*d240*/  BSYNC B1 ;  /* 0x0000000000017941 */ /* 0x000fea0003800000 */
.L_x_7512:
[----:B------:R-:W-:Y:S05]  /*d250*/  @P0 BRA `(.L_x_7504) ;  /* 0x0000000800e40947 */ /* 0x000fea0003800000 */
[----:B------:R-:W-:Y:S02]  /*d260*/  IADD3 R3, R16, R3, RZ ;  /* 0x0000000310037210 */ /* 0x000fe40007ffe0ff */
[----:B-1----:R-:W-:Y:S02]  /*d270*/  SHF.R.U32.HI R4, RZ, 0x3, R200 ;  /* 0x00000003ff047819 */ /* 0x002fe400000116c8 */
[----:B------:R-:W-:Y:S02]  /*d280*/  LOP3.LUT R3, R200, 0x70, R3, 0xf8, !PT ;  /* 0x00000070c8037812 */ /* 0x000fe400078ef803 */
[----:B------:R-:W-:Y:S02]  /*d290*/  F2FP.F16.E4M3.UNPACK_B R35, R0.H1 ;  /* 0x00000000ff23723e */ /* 0x000fe400030006ff */
[----:B------:R-:W-:Y:S02]  /*d2a0*/  LOP3.LUT R3, R3, R4, RZ, 0x3c, !PT ;  /* 0x0000000403037212 */ /* 0x000fe400078e3cff */
[----:B------:R-:W1:Y:S01]  /*d2b0*/  LDS.128 R4, [R219+0x14400] ;  /* 0x01440000db047984 */ /* 0x000e620000000c00 */
[----:B------:R-:W-:Y:S01]  /*d2c0*/  F2FP.F16.E4M3.UNPACK_B R39, R12.H1 ;  /* 0x0000000cff27723e */ /* 0x000fe200030006ff */
[--C-:B0-----:R-:W-:Y:S01]  /*d2d0*/  HADD2.F32 R37, -RZ, R35.reuse.H0_H0 ;  /* 0x20000023ff257230 */ /* 0x101fe20000004100 */
[----:B------:R-:W-:Y:S01]  /*d2e0*/  IADD3 R3, R18, R3, R205 ;  /* 0x0000000312037210 */ /* 0x000fe20007ffe0cd */
[----:B------:R-:W-:-:S02]  /*d2f0*/  HADD2.F32 R42, -RZ, R35.H1_H1 ;  /* 0x30000023ff2a7230 */ /* 0x000fc40000004100 */
[--C-:B------:R-:W-:Y:S02]  /*d300*/  HADD2.F32 R41, -RZ, R39.reuse.H0_H0 ;  /* 0x20000027ff297230 */ /* 0x100fe40000004100 */
[----:B------:R-:W0:Y:S01]  /*d310*/  LDS.128 R8, [R3+0x14400] ;  /* 0x0144000003087984 */ /* 0x000e220000000c00 */
[----:B------:R-:W-:Y:S01]  /*d320*/  HADD2.F32 R46, -RZ, R39.H1_H1 ;  /* 0x30000027ff2e7230 */ /* 0x000fe20000004100 */
[-C--:B-1----:R-:W-:Y:S02]  /*d330*/  F2FP.F16.E4M3.UNPACK_B R25, R4.reuse ;  /* 0x00000004ff19723e */ /* 0x082fe400020006ff */
[----:B------:R-:W-:Y:S02]  /*d340*/  F2FP.F16.E4M3.UNPACK_B R4, R4.H1 ;  /* 0x00000004ff04723e */ /* 0x000fe400030006ff */
[-C--:B------:R-:W-:Y:S02]  /*d350*/  F2FP.F16.E4M3.UNPACK_B R26, R5.reuse ;  /* 0x00000005ff1a723e */ /* 0x080fe400020006ff */
[----:B------:R-:W-:Y:S01]  /*d360*/  F2FP.F16.E4M3.UNPACK_B R27, R5.H1 ;  /* 0x00000005ff1b723e */ /* 0x000fe200030006ff */
[--C-:B------:R-:W-:Y:S01]  /*d370*/  HADD2.F32 R5, -RZ, R4.reuse.H0_H0 ;  /* 0x20000004ff057230 */ /* 0x100fe20000004100 */
[-C--:B0-----:R-:W-:Y:S01]  /*d380*/  F2FP.F16.E4M3.UNPACK_B R30, R8.reuse.H1 ;  /* 0x00000008ff1e723e */ /* 0x081fe200030006ff */
[----:B------:R-:W-:Y:S01]  /*d390*/  HADD2.F32 R4, -RZ, R4.H1_H1 ;  /* 0x30000004ff047230 */ /* 0x000fe20000004100 */
[----:B------:R-:W-:-:S02]  /*d3a0*/  F2FP.F16.E4M3.UNPACK_B R8, R8 ;  /* 0x00000008ff08723e */ /* 0x000fc400020006ff */
[-C--:B------:R-:W-:Y:S01]  /*d3b0*/  F2FP.F16.E4M3.UNPACK_B R33, R9.reuse ;  /* 0x00000009ff21723e */ /* 0x080fe200020006ff */
[--C-:B------:R-:W-:Y:S01]  /*d3c0*/  HADD2.F32 R32, -RZ, R30.reuse.H0_H0 ;  /* 0x2000001eff207230 */ /* 0x100fe20000004100 */
[----:B------:R-:W-:Y:S01]  /*d3d0*/  F2FP.F16.E4M3.UNPACK_B R9, R9.H1 ;  /* 0x00000009ff09723e */ /* 0x000fe200030006ff */
[----:B------:R-:W-:Y:S01]  /*d3e0*/  HADD2.F32 R30, -RZ, R30.H1_H1 ;  /* 0x3000001eff1e7230 */ /* 0x000fe20000004100 */
[----:B------:R-:W-:Y:S02]  /*d3f0*/  F2FP.F16.E4M3.UNPACK_B R34, R10 ;  /* 0x0000000aff22723e */ /* 0x000fe400020006ff */
[-C--:B------:R-:W-:Y:S01]  /*d400*/  FMUL.FTZ R38, R37, R32.reuse ;  /* 0x0000002025267220 */ /* 0x080fe20000410000 */
[C---:B------:R-:W-:Y:S01]  /*d410*/  FMUL.FTZ R36, R41.reuse, R32 ;  /* 0x0000002029247220 */ /* 0x040fe20000410000 */
[----:B------:R-:W-:Y:S01]  /*d420*/  FMUL.FTZ R39, R42, R30 ;  /* 0x0000001e2a277220 */ /* 0x000fe20000410000 */
[----:B------:R-:W-:Y:S01]  /*d430*/  F2FP.F16.E4M3.UNPACK_B R10, R10.H1 ;  /* 0x0000000aff0a723e */ /* 0x000fe200030006ff */
[-C--:B------:R-:W-:Y:S01]  /*d440*/  FFMA.FTZ R38, R41, R5.reuse, R38 ;  /* 0x0000000529267223 */ /* 0x080fe20000010026 */
[----:B------:R-:W-:Y:S01]  /*d450*/  F2FP.F16.E4M3.UNPACK_B R41, R12 ;  /* 0x0000000cff29723e */ /* 0x000fe200020006ff */
[----:B------:R-:W-:Y:S01]  /*d460*/  FFMA.FTZ R36, R37, R5, -R36 ;  /* 0x0000000525247223 */ /* 0x000fe20000010824 */
[----:B------:R-:W-:Y:S01]  /*d470*/  F2FP.F16.E4M3.UNPACK_B R12, R0 ;  /* 0x00000000ff0c723e */ /* 0x000fe200020006ff */
[----:B------:R-:W-:-:S02]  /*d480*/  HADD2.F32 R5, -RZ, R8.H0_H0 ;  /* 0x20000008ff057230 */ /* 0x000fc40000004100 */
[----:B------:R-:W-:Y:S01]  /*d490*/  FMUL.FTZ R37, R46, R30 ;  /* 0x0000001e2e257220 */ /* 0x000fe20000410000 */
[----:B------:R-:W-:Y:S01]  /*d4a0*/  HADD2.F32 R44, -RZ, R41.H0_H0 ;  /* 0x20000029ff2c7230 */ /* 0x000fe20000004100 */
[----:B------:R-:W-:Y:S01]  /*d4b0*/  F2FP.F16.E4M3.UNPACK_B R30, R20.H1 ;  /* 0x00000014ff1e723e */ /* 0x000fe200030006ff */
[----:B------:R-:W-:Y:S02]  /*d4c0*/  HADD2.F32 R40, -RZ, R12.H0_H0 ;  /* 0x2000000cff287230 */ /* 0x000fe40000004100 */
[-C--:B------:R-:W-:Y:S01]  /*d4d0*/  FFMA.FTZ R37, R42, R4.reuse, -R37 ;  /* 0x000000042a257223 */ /* 0x080fe20000010825 */
[----:B------:R-:W-:Y:S02]  /*d4e0*/  HADD2.F32 R0, -RZ, R25.H0_H0 ;  /* 0x20000019ff007230 */ /* 0x000fe40000004100 */
[-C--:B------:R-:W-:Y:S01]  /*d4f0*/  FMUL.FTZ R35, R44, R5.reuse ;  /* 0x000000052c237220 */ /* 0x080fe20000410000 */
[----:B------:R-:W-:Y:S01]  /*d500*/  FFMA.FTZ R39, R46, R4, R39 ;  /* 0x000000042e277223 */ /* 0x000fe20000010027 */
[C---:B------:R-:W-:Y:S01]  /*d510*/  FMUL.FTZ R5, R40.reuse, R5 ;  /* 0x0000000528057220 */ /* 0x040fe20000410000 */
[----:B------:R-:W-:Y:S01]  /*d520*/  F2FP.F16.E4M3.UNPACK_B R42, R13.H1 ;  /* 0x0000000dff2a723e */ /* 0x000fe200030006ff */
[----:B------:R-:W-:Y:S01]  /*d530*/  FFMA.FTZ R35, R40, R0, -R35 ;  /* 0x0000000028237223 */ /* 0x000fe20000010823 */
[----:B------:R-:W-:-:S02]  /*d540*/  HADD2.F32 R4, -RZ, R9.H0_H0 ;  /* 0x20000009ff047230 */ /* 0x000fc40000004100 */
[----:B------:R-:W-:Y:S01]  /*d550*/  FFMA.FTZ R5, R44, R0, R5 ;  /* 0x000000002c057223 */ /* 0x000fe20000010005 */
[----:B------:R-:W-:Y:S01]  /*d560*/  HADD2.F32 R40, -RZ, R30.H0_H0 ;  /* 0x2000001eff287230 */ /* 0x000fe20000004100 */
[-C--:B------:R-:W-:Y:S01]  /*d570*/  F2FP.F16.E4M3.UNPACK_B R28, R6.reuse ;  /* 0x00000006ff1c723e */ /* 0x080fe200020006ff */
[----:B------:R-:W-:Y:S01]  /*d580*/  HADD2.F32 R47, -RZ, R41.H1_H1 ;  /* 0x30000029ff2f7230 */ /* 0x000fe20000004100 */
[----:B------:R-:W-:Y:S01]  /*d590*/  F2FP.F16.E4M3.UNPACK_B R6, R6.H1 ;  /* 0x00000006ff06723e */ /* 0x000fe200030006ff */
[----:B------:R-:W-:Y:S02]  /*d5a0*/  HADD2.F32 R8, -RZ, R8.H1_H1 ;  /* 0x30000008ff087230 */ /* 0x000fe40000004100 */
[----:B------:R-:W-:Y:S01]  /*d5b0*/  FMUL.FTZ R43, R40, R4 ;  /* 0x00000004282b7220 */ /* 0x000fe20000410000 */
[----:B------:R-:W-:Y:S01]  /*d5c0*/  HADD2.F32 R45, -RZ, R12.H1_H1 ;  /* 0x3000000cff2d7230 */ /* 0x000fe20000004100 */
[----:B------:R-:W-:Y:S01]  /*d5d0*/  F2FP.F16.E4M3.UNPACK_B R32, R11 ;  /* 0x0000000bff20723e */ /* 0x000fe200020006ff */
[----:B------:R-:W-:-:S02]  /*d5e0*/  HADD2.F32 R44, -RZ, R42.H0_H0 ;  /* 0x2000002aff2c7230 */ /* 0x000fc40000004100 */
[-C--:B------:R-:W-:Y:S01]  /*d5f0*/  FMUL.FTZ R12, R47, R8.reuse ;  /* 0x000000082f0c7220 */ /* 0x080fe20000410000 */
[----:B------:R-:W-:Y:S02]  /*d600*/  HADD2.F32 R0, -RZ, R27.H0_H0 ;  /* 0x2000001bff007230 */ /* 0x000fe40000004100 */
[C---:B------:R-:W-:Y:S01]  /*d610*/  FMUL.FTZ R8, R45.reuse, R8 ;  /* 0x000000082d087220 */ /* 0x040fe20000410000 */
[----:B------:R-:W-:Y:S02]  /*d620*/  HADD2.F32 R25, -RZ, R25.H1_H1 ;  /* 0x30000019ff197230 */ /* 0x000fe40000004100 */
[C---:B------:R-:W-:Y:S01]  /*d630*/  FMUL.FTZ R41, R44.reuse, R4 ;  /* 0x000000042c297220 */ /* 0x040fe20000410000 */
[----:B------:R-:W-:Y:S02]  /*d640*/  HADD2.F32 R9, -RZ, R9.H1_H1 ;  /* 0x30000009ff097230 */ /* 0x000fe40000004100 */
[----:B------:R-:W-:Y:S01]  /*d650*/  FFMA.FTZ R43, R44, R0, R43 ;  /* 0x000000002c2b7223 */ /* 0x000fe2000001002b */
[----:B------:R-:W-:Y:S01]  /*d660*/  F2FP.F16.E4M3.UNPACK_B R44, R13 ;  /* 0x0000000dff2c723e */ /* 0x000fe200020006ff */
[-C--:B------:R-:W-:Y:S01]  /*d670*/  FFMA.FTZ R12, R45, R25.reuse, -R12 ;  /* 0x000000192d0c7223 */ /* 0x080fe2000001080c */
[----:B------:R-:W-:Y:S01]  /*d680*/  FFMA.FTZ R8, R47, R25, R8 ;  /* 0x000000192f087223 */ /* 0x000fe20000010008 */
[----:B------:R-:W-:Y:S01]  /*d690*/  HADD2.F32 R45, -RZ, R30.H1_H1 ;  /* 0x3000001eff2d7230 */ /* 0x000fe20000004100 */
[----:B------:R-:W-:Y:S01]  /*d6a0*/  F2FP.F16.E4M3.UNPACK_B R25, R20 ;  /* 0x00000014ff19723e */ /* 0x000fe200020006ff */
[----:B------:R-:W-:-:S02]  /*d6b0*/  HADD2.F32 R47, -RZ, R42.H1_H1 ;  /* 0x3000002aff2f7230 */ /* 0x000fc40000004100 */
[----:B------:R-:W-:Y:S01]  /*d6c0*/  FFMA.FTZ R41, R40, R0, -R41 ;  /* 0x0000000028297223 */ /* 0x000fe20000010829 */
[----:B------:R-:W-:Y:S02]  /*d6d0*/  HADD2.F32 R46, -RZ, R44.H0_H0 ;  /* 0x2000002cff2e7230 */ /* 0x000fe40000004100 */
[-C--:B------:R-:W-:Y:S01]  /*d6e0*/  FMUL.FTZ R40, R45, R9.reuse ;  /* 0x000000092d287220 */ /* 0x080fe20000410000 */
[----:B------:R-:W-:Y:S02]  /*d6f0*/  HADD2.F32 R4, -RZ, R33.H0_H0 ;  /* 0x20000021ff047230 */ /* 0x000fe40000004100 */
[----:B------:R-:W-:Y:S01]  /*d700*/  FMUL.FTZ R20, R47, R9 ;  /* 0x000000092f147220 */ /* 0x000fe20000410000 */
[----:B------:R-:W-:Y:S01]  /*d710*/  HADD2.F32 R27, -RZ, R27.H1_H1 ;  /* 0x3000001bff1b7230 */ /* 0x000fe20000004100 */
[----:B------:R-:W-:Y:S01]  /*d720*/  F2FP.F16.E4M3.UNPACK_B R11, R11.H1 ;  /* 0x0000000bff0b723e */ /* 0x000fe200030006ff */
[----:B------:R-:W-:Y:S02]  /*d730*/  HADD2.F32 R42, -RZ, R25.H0_H0 ;  /* 0x20000019ff2a7230 */ /* 0x000fe40000004100 */
[----:B------:R-:W-:Y:S01]  /*d740*/  FMUL.FTZ R9, R46, R4 ;  /* 0x000000042e097220 */ /* 0x000fe20000410000 */
[----:B------:R-:W-:-:S02]  /*d750*/  HADD2.F32 R0, -RZ, R26.H0_H0 ;  /* 0x2000001aff007230 */ /* 0x000fc40000004100 */
[----:B------:R-:W-:Y:S01]  /*d760*/  FFMA.FTZ R40, R47, R27, R40 ;  /* 0x0000001b2f287223 */ /* 0x000fe20000010028 */
[----:B------:R-:W-:Y:S01]  /*d770*/  F2FP.F16.E4M3.UNPACK_B R47, R14.H1 ;  /* 0x0000000eff2f723e */ /* 0x000fe200030006ff */
[C---:B------:R-:W-:Y:S01]  /*d780*/  FMUL.FTZ R13, R42.reuse, R4 ;  /* 0x000000042a0d7220 */ /* 0x040fe20000410000 */
[----:B------:R-:W-:Y:S02]  /*d790*/  HADD2.F32 R4, -RZ, R10.H0_H0 ;  /* 0x2000000aff047230 */ /* 0x000fe40000004100 */
[-C--:B------:R-:W-:Y:S01]  /*d7a0*/  FFMA.FTZ R9, R42, R0.reuse, -R9 ;  /* 0x000000002a097223 */ /* 0x080fe20000010809 */
[----:B------:R-:W-:Y:S01]  /*d7b0*/  F2FP.F16.E4M3.UNPACK_B R42, R21.H1 ;  /* 0x00000015ff2a723e */ /* 0x000fe200030006ff */
[----:B------:R-:W-:Y:S01]  /*d7c0*/  FFMA.FTZ R13, R46, R0, R13 ;  /* 0x000000002e0d7223 */ /* 0x000fe2000001000d */
[----:B------:R-:W-:Y:S02]  /*d7d0*/  HADD2.F32 R46, -RZ, R44.H1_H1 ;  /* 0x3000002cff2e7230 */ /* 0x000fe40000004100 */
[----:B------:R-:W-:Y:S01]  /*d7e0*/  FFMA.FTZ R30, R45, R27, -R20 ;  /* 0x0000001b2d1e7223 */ /* 0x000fe20000010814 */
[----:B------:R-:W-:Y:S01]  /*d7f0*/  HADD2.F32 R48, -RZ, R47.H0_H0 ;  /* 0x2000002fff307230 */ /* 0x000fe20000004100 */
[-C--:B------:R-:W-:Y:S01]  /*d800*/  F2FP.F16.E4M3.UNPACK_B R29, R7.reuse ;  /* 0x00000007ff1d723e */ /* 0x080fe200020006ff */
[----:B------:R-:W-:Y:S01]  /*d810*/  HADD2.F32 R44, -RZ, R42.H0_H0 ;  /* 0x2000002aff2c7230 */ /* 0x000fe20000004100 */
[----:B------:R-:W-:Y:S01]  /*d820*/  F2FP.F16.E4M3.UNPACK_B R7, R7.H1 ;  /* 0x00000007ff07723e */ /* 0x000fe200030006ff */
[----:B------:R-:W-:-:S02]  /*d830*/  HADD2.F32 R33, -RZ, R33.H1_H1 ;  /* 0x30000021ff217230 */ /* 0x000fc40000004100 */
[-C--:B------:R-:W-:Y:S01]  /*d840*/  FMUL.FTZ R27, R48, R4.reuse ;  /* 0x00000004301b7220 */ /* 0x080fe20000410000 */
[----:B------:R-:W-:Y:S02]  /*d850*/  HADD2.F32 R20, -RZ, R25.H1_H1 ;  /* 0x30000019ff147230 */ /* 0x000fe40000004100 */
[----:B------:R-:W-:Y:S01]  /*d860*/  FMUL.FTZ R45, R44, R4 ;  /* 0x000000042c2d7220 */ /* 0x000fe20000410000 */
[----:B------:R-:W-:Y:S02]  /*d870*/  HADD2.F32 R0, -RZ, R6.H0_H0 ;  /* 0x20000006ff007230 */ /* 0x000fe40000004100 */
[-C--:B------:R-:W-:Y:S01]  /*d880*/  FMUL.FTZ R25, R46, R33.reuse ;  /* 0x000000212e197220 */ /* 0x080fe20000410000 */
[----:B------:R-:W-:Y:S02]  /*d890*/  HADD2.F32 R26, -RZ, R26.H1_H1 ;  /* 0x3000001aff1a7230 */ /* 0x000fe40000004100 */
[----:B------:R-:W-:Y:S01]  /*d8a0*/  FMUL.FTZ R33, R20, R33 ;  /* 0x0000002114217220 */ /* 0x000fe20000410000 */
[----:B------:R-:W-:-:S02]  /*d8b0*/  HADD2.F32 R10, -RZ, R10.H1_H1 ;  /* 0x3000000aff0a7230 */ /* 0x000fc40000004100 */
[-C--:B------:R-:W-:Y:S01]  /*d8c0*/  FFMA.FTZ R27, R44, R0.reuse, -R27 ;  /* 0x000000002c1b7223 */ /* 0x080fe2000001081b */
[----:B------:R-:W-:Y:S01]  /*d8d0*/  FFMA.FTZ R45, R48, R0, R45 ;  /* 0x00000000302d7223 */ /* 0x000fe2000001002d */
[----:B------:R-:W-:Y:S02]  /*d8e0*/  HADD2.F32 R0, -RZ, R47.H1_H1 ;  /* 0x3000002fff007230 */ /* 0x000fe40000004100 */
[-C--:B------:R-:W-:Y:S01]  /*d8f0*/  FFMA.FTZ R20, R20, R26.reuse, -R25 ;  /* 0x0000001a14147223 */ /* 0x080fe20000010819 */
[----:B------:R-:W-:Y:S02]  /*d900*/  HADD2.F32 R42, -RZ, R42.H1_H1 ;  /* 0x3000002aff2a7230 */ /* 0x000fe40000004100 */
[----:B------:R-:W-:Y:S01]  /*d910*/  FFMA.FTZ R26, R46, R26, R33 ;  /* 0x0000001a2e1a7223 */ /* 0x000fe20000010021 */
[----:B------:R-:W-:Y:S01]  /*d920*/  HADD2.F32 R6, -RZ, R6.H1_H1 ;  /* 0x30000006ff067230 */ /* 0x000fe20000004100 */
[----:B------:R-:W-:Y:S01]  /*d930*/  F2FP.F16.E4M3.UNPACK_B R33, R21 ;  /* 0x00000015ff21723e */ /* 0x000fe200020006ff */
[----:B------:R-:W-:Y:S01]  /*d940*/  FMUL.FTZ R21, R0, R10 ;  /* 0x0000000a00157220 */ /* 0x000fe20000410000 */
[----:B------:R-:W-:Y:S01]  /*d950*/  F2FP.F16.E4M3.UNPACK_B R44, R14 ;  /* 0x0000000eff2c723e */ /* 0x000fe200020006ff */
[----:B------:R-:W-:Y:S01]  /*d960*/  FMUL.FTZ R25, R42, R10 ;  /* 0x0000000a2a197220 */ /* 0x000fe20000410000 */
[----:B------:R-:W-:-:S02]  /*d970*/  HADD2.F32 R4, -RZ, R34.H0_H0 ;  /* 0x20000022ff047230 */ /* 0x000fc40000004100 */
[-C--:B------:R-:W-:Y:S01]  /*d980*/  FFMA.FTZ R14, R42, R6.reuse, -R21 ;  /* 0x000000062a0e7223 */ /* 0x080fe20000010815 */
[----:B------:R-:W-:Y:S02]  /*d990*/  HADD2.F32 R34, -RZ, R34.H1_H1 ;  /* 0x30000022ff227230 */ /* 0x000fe40000004100 */
[----:B------:R-:W-:Y:S01]  /*d9a0*/  FFMA.FTZ R42, R0, R6, R25 ;  /* 0x00000006002a7223 */ /* 0x000fe20000010019 */
[----:B------:R-:W-:Y:S01]  /*d9b0*/  HADD2.F32 R10, -RZ, R44.H0_H0 ;  /* 0x2000002cff0a7230 */ /* 0x000fe20000004100 */
[----:B------:R-:W-:Y:S01]  /*d9c0*/  F2FP.F16.E4M3.UNPACK_B R46, R15.H1 ;  /* 0x0000000fff2e723e */ /* 0x000fe200030006ff */
[----:B------:R-:W-:Y:S01]  /*d9d0*/  HADD2.F32 R6, -RZ, R33.H0_H0 ;  /* 0x20000021ff067230 */ /* 0x000fe20000004100 */
[----:B------:R-:W-:Y:S01]  /*d9e0*/  F2FP.SATFINITE.E4M3.F32.PACK_AB_MERGE_C R38, R39, R38, RZ ;  /* 0x000000262726723e */ /* 0x000fe200048070ff */
        /* <DEDUP_REMOVED lines=8> */
[----:B------:R-:W-:Y:S01]  /*da70*/  FMUL.FTZ R21, R44, R34 ;  /* 0x000000222c157220 */ /* 0x000fe20000410000 */
[----:B------:R-:W-:Y:S01]  /*da80*/  F2FP.F16.E4M3.UNPACK_B R0, R24.H1 ;  /* 0x00000018ff00723e */ /* 0x000fe200030006ff */
[----:B------:R-:W-:Y:S01]  /*da90*/  FMUL.FTZ R25, R4, R34 ;  /* 0x0000002204197220 */ /* 0x000fe20000410000 */
[----:B------:R-:W-:-:S02]  /*daa0*/  HADD2.F32 R48, -RZ, R46.H0_H0 ;  /* 0x2000002eff307230 */ /* 0x000fc40000004100 */
[-C--:B------:R-:W-:Y:S01]  /*dab0*/  FFMA.FTZ R21, R4, R28.reuse, -R21 ;  /* 0x0000001c04157223 */ /* 0x080fe20000010815 */
[----:B------:R-:W-:Y:S02]  /*dac0*/  HADD2.F32 R4, -RZ, R11.H0_H0 ;  /* 0x2000000bff047230 */ /* 0x000fe40000004100 */
[----:B------:R-:W-:Y:S01]  /*dad0*/  FFMA.FTZ R25, R44, R28, R25 ;  /* 0x0000001c2c197223 */ /* 0x000fe20000010019 */
[--C-:B------:R-:W-:Y:S01]  /*dae0*/  HADD2.F32 R28, -RZ, R0.reuse.H0_H0 ;  /* 0x20000000ff1c7230 */ /* 0x100fe20000004100 */
[----:B------:R-:W-:Y:S01]  /*daf0*/  F2FP.F16.E4M3.UNPACK_B R34, R24 ;  /* 0x00000018ff22723e */ /* 0x000fe200020006ff */
[----:B------:R-:W-:Y:S02]  /*db00*/  HADD2.F32 R49, -RZ, R0.H1_H1 ;  /* 0x30000000ff317230 */ /* 0x000fe40000004100 */
[-C--:B------:R-:W-:Y:S01]  /*db10*/  FMUL.FTZ R33, R48, R4.reuse ;  /* 0x0000000430217220 */ /* 0x080fe20000410000 */
[----:B------:R-:W-:Y:S02]  /*db20*/  HADD2.F32 R0, -RZ, R7.H0_H0 ;  /* 0x20000007ff007230 */ /* 0x000fe40000004100 */
[----:B------:R-:W-:Y:S01]  /*db30*/  FMUL.FTZ R47, R28, R4 ;  /* 0x000000041c2f7220 */ /* 0x000fe20000410000 */
[----:B------:R-:W-:Y:S01]  /*db40*/  HADD2.F32 R51, -RZ, R46.H1_H1 ;  /* 0x3000002eff337230 */ /* 0x000fe20000004100 */
[----:B------:R-:W-:Y:S01]  /*db50*/  F2FP.SATFINITE.E4M3.F32.PACK_AB_MERGE_C R30, R30, R41, RZ ;  /* 0x000000291e1e723e */ /* 0x000fe200048070ff */
[----:B------:R-:W-:-:S02]  /*db60*/  HADD2.F32 R11, -RZ, R11.H1_H1 ;  /* 0x3000000bff0b7230 */ /* 0x000fc40000004100 */
[-C--:B------:R-:W-:Y:S01]  /*db70*/  FFMA.FTZ R33, R28, R0.reuse, -R33 ;  /* 0x000000001c217223 */ /* 0x080fe20000010821 */
[----:B------:R-:W-:Y:S02]  /*db80*/  HADD2.F32 R7, -RZ, R7.H1_H1 ;  /* 0x30000007ff077230 */ /* 0x000fe40000004100 */
[----:B------:R-:W-:Y:S01]  /*db90*/  FFMA.FTZ R47, R48, R0, R47 ;  /* 0x00000000302f7223 */ /* 0x000fe2000001002f */
[----:B------:R-:W-:Y:S01]  /*dba0*/  F2FP.F16.E4M3.UNPACK_B R0, R15 ;  /* 0x0000000fff00723e */ /* 0x000fe200020006ff */
[-C--:B------:R-:W-:Y:S01]  /*dbb0*/  FMUL.FTZ R4, R51, R11.reuse ;  /* 0x0000000b33047220 */ /* 0x080fe20000410000 */
[--C-:B------:R-:W-:Y:S02]  /*dbc0*/  HADD2.F32 R44, -RZ, R34.reuse.H0_H0 ;  /* 0x20000022ff2c7230 */ /* 0x100fe40000004100 */
[C---:B------:R-:W-:Y:S01]  /*dbd0*/  FMUL.FTZ R28, R49.reuse, R11 ;  /* 0x0000000b311c7220 */ /* 0x040fe20000410000 */
[----:B------:R-:W-:Y:S02]  /*dbe0*/  HADD2.F32 R15, -RZ, R34.H1_H1 ;  /* 0x30000022ff0f7230 */ /* 0x000fe40000004100 */
[----:B------:R-:W-:Y:S01]  /*dbf0*/  FFMA.FTZ R24, R49, R7, -R4 ;  /* 0x0000000731187223 */ /* 0x000fe20000010804 */
[----:B------:R-:W-:-:S02]  /*dc00*/  HADD2.F32 R34, -RZ, R0.H0_H0 ;  /* 0x20000000ff227230 */ /* 0x000fc40000004100 */
[----:B------:R-:W-:Y:S01]  /*dc10*/  FFMA.FTZ R28, R51, R7, R28 ;  /* 0x00000007331c7223 */ /* 0x000fe2000001001c */
[----:B------:R-:W-:Y:S01]  /*dc20*/  HADD2.F32 R4, -RZ, R32.H0_H0 ;  /* 0x20000020ff047230 */ /* 0x000fe20000004100 */
[----:B------:R-:W-:Y:S01]  /*dc30*/  F2FP.SATFINITE.E4M3.F32.PACK_AB_MERGE_C R14, R14, R27, RZ ;  /* 0x0000001b0e0e723e */ /* 0x000fe200048070ff */
[----:B------:R-:W-:Y:S01]  /*dc40*/  HADD2.F32 R49, -RZ, R0.H1_H1 ;  /* 0x30000000ff317230 */ /* 0x000fe20000004100 */
[----:B------:R-:W-:Y:S01]  /*dc50*/  F2FP.SATFINITE.E4M3.F32.PACK_AB_MERGE_C R24, R24, R33, RZ ;  /* 0x000000211818723e */ /* 0x000fe200048070ff */
[----:B------:R-:W-:Y:S02]  /*dc60*/  HADD2.F32 R32, -RZ, R32.H1_H1 ;  /* 0x30000020ff207230 */ /* 0x000fe40000004100 */
[-C--:B------:R-:W-:Y:S01]  /*dc70*/  FMUL.FTZ R7, R34, R4.reuse ;  /* 0x0000000422077220 */ /* 0x080fe20000410000 */
[--C-:B------:R-:W-:Y:S02]  /*dc80*/  HADD2.F32 R0, -RZ, R29.reuse.H0_H0 ;  /* 0x2000001dff007230 */ /* 0x100fe40000004100 */
[----:B------:R-:W-:Y:S01]  /*dc90*/  FMUL.FTZ R11, R44, R4 ;  /* 0x000000042c0b7220 */ /* 0x000fe20000410000 */
[----:B------:R-:W-:-:S02]  /*dca0*/  HADD2.F32 R29, -RZ, R29.H1_H1 ;  /* 0x3000001dff1d7230 */ /* 0x000fc40000004100 */
        /* <DEDUP_REMOVED lines=20> */
.L_x_7504:
[----:B------:R-:W-:Y:S05]  /*ddf0*/  BSYNC B0 ;  /* 0x0000000000007941 */ /* 0x000fea0003800000 */
.L_x_7493:
[----:B------:R-:W-:Y:S01]  /*de00*/  @!PT LDS RZ, [RZ] ;  /* 0x00000000fffff984 */ /* 0x000fe20000000800 */
[----:B------:R-:W-:Y:S01]  /*de10*/  @!PT LDS RZ, [RZ] ;  /* 0x00000000fffff984 */ /* 0x000fe20000000800 */
[----:B------:R-:W-:Y:S01]  /*de20*/  @!PT LDS RZ, [RZ] ;  /* 0x00000000fffff984 */ /* 0x000fe20000000800 */
[----:B------:R-:W-:Y:S01]  /*de30*/  @!PT LDS RZ, [RZ] ;  /* 0x00000000fffff984 */ /* 0x000fe20000000800 */
[----:B------:R4:W-:Y:S06]  /*de40*/  MEMBAR.ALL.CTA ;  /* 0x0000000000007992 */ /* 0x0009ec0000008000 */
[----:B----4-:R-:W4:Y:S01]  /*de50*/  FENCE.VIEW.ASYNC.S ;  /* 0x00000000000073c6 */ /* 0x010f220000000000 */
[----:B------:R-:W-:Y:S05]  /*de60*/  WARPSYNC.ALL ;  /* 0x0000000000007948 */ /* 0x000fea0003800000 */
[----:B----4-:R-:W-:Y:S06]  /*de70*/  BAR.SYNC.DEFER_BLOCKING 0xd, 0x100 ;  /* 0x0344000000007b1d */ /* 0x010fec0000010000 */
.L_x_7490:
[----:B------:R-:W-:-:S13]  /*de80*/  ISETP.NE.AND P0, PT, R198, 0x3, PT ;  /* 0x00000003c600780c */ /* 0x000fda0003f05270 */
[----:B------:R-:W-:Y:S05]  /*de90*/  @!P0 BRA `(.L_x_7514) ;  /* 0x0000000000048947 */ /* 0x000fea0003800000 */
[----:B------:R-:W-:Y:S01]  /*dea0*/  BPT.TRAP 0x1 ;  /* 0x000000040000795c */ /* 0x000fe20000300000 */
.L_x_7514:
[----:B-12---:R-:W-:Y:S01]  /*deb0*/  IMAD R3, R197, 0x8, R18 ;  /* 0x00000008c5037824 */ /* 0x006fe200078e0212 */
[----:B---3--:R-:W-:-:S04]  /*dec0*/  SHF.L.U32 R4, R199, 0x1f, RZ ;  /* 0x0000001fc7047819 */ /* 0x008fc800000006ff */
[----:B------:R1:W2:Y:S01]  /*ded0*/  SYNCS.PHASECHK.TRANS64.TRYWAIT P1, [R3+URZ+0x22830], R4 ;  /* 0x02283004030075a7 */ /* 0x0002a2000802017f */
[----:B------:R-:W-:Y:S05]  /*dee0*/  @!P0 BRA `(.L_x_7515) ;  /* 0x0000000000048947 */ /* 0x000fea0003800000 */
[----:B------:R-:W-:Y:S01]  /*def0*/  BPT.TRAP 0x1 ;  /* 0x000000040000795c */ /* 0x000fe20000300000 */
.L_x_7515:
[----:B------:R-:W-:-:S05]  /*df00*/  VIADD R0, R18, 0x18400 ;  /* 0x0001840012007836 */ /* 0x000fca0000000000 */
[----:B------:R-:W-:-:S04]  /*df10*/  SHF.R.U32.HI R0, RZ, 0x4, R0 ;  /* 0x00000004ff007819 */ /* 0x000fc80000011600 */
[----:B------:R-:W-:-:S04]  /*df20*/  LOP3.LUT R0, R0, 0x3fff, RZ, 0xc0, !PT ;  /* 0x00003fff00007812 */ /* 0x000fc800078ec0ff */
[----:B------:R-:W-:-:S05]  /*df30*/  LOP3.LUT R0, R0, 0x10000, RZ, 0xfc, !PT ;  /* 0x0001000000007812 */ /* 0x000fca00078efcff */
[----:B------:R-:W-:Y:S01]  /*df40*/  IMAD R12, R197, 0x500, R0 ;  /* 0x00000500c50c7824 */ /* 0x000fe200078e0200 */
[----:B--2---:R-:W-:Y:S06]  /*df50*/  @P1 BRA `(.L_x_7516) ;  /* 0x0000000000081947 */ /* 0x004fec0003800000 */
[----:B------:R-:W2:Y:S02]  /*df60*/  SYNCS.PHASECHK.TRANS64.TRYWAIT P1, [R3+URZ+0x22830], R4 ;  /* 0x02283004030075a7 */ /* 0x000ea4000802017f */
[----:B--2---:R-:W-:Y:S05]  /*df70*/  @!P1 BRA `(.L_x_7517) ;  /* 0x0000011c00f89947 */ /* 0x004fea0003800000 */
.L_x_7516:
[----:B-12---:R-:W-:Y:S01]  /*df80*/  MOV R4, R12 ;  /* 0x0000000c00047202 */ /* 0x006fe20000000f00 */
[----:B------:R-:W-:Y:S05]  /*df90*/  WARPSYNC.ALL ;  /* 0x0000000000007948 */ /* 0x000fea0003800000 */
[----:B------:R-:W-:Y:S01]  /*dfa0*/  IMAD.MOV.U32 R5, RZ, RZ, 0x40000040 ;  /* 0x40000040ff057424 */ /* 0x000fe200078e00ff */
[----:B------:R-:W-:Y:S01]  /*dfb0*/  R2UR UR6, R4 ;  /* 0x00000000040672ca */ /* 0x000fe200000e0000 */
[----:B------:R-:W-:Y:S01]  /*dfc0*/  WARPGROUP.ARRIVE ;  /* 0x00000000000079c5 */ /* 0x000fe20000000000 */
[----:B------:R-:W-:Y:S01]  /*dfd0*/  LOP3.LUT R4, R31, 0x10000, RZ, 0xfc, !PT ;  /* 0x000100001f047812 */ /* 0x000fe200078efcff */
[----:B------:R-:W-:Y:S01]  /*dfe0*/  VIADD R6, R12, 0x100 ;  /* 0x000001000c067836 */ /* 0x000fe20000000000 */
[C---:B------:R-:W-:Y:S01]  /*dff0*/  R2UR UR7, R5.reuse ;  /* 0x00000000050772ca */ /* 0x040fe200000e0000 */
[----:B------:R-:W-:Y:S01]  /*e000*/  IMAD.MOV.U32 R7, RZ, RZ, 0x40000040 ;  /* 0x40000040ff077424 */ /* 0x000fe200078e00ff */
[----:B------:R-:W-:Y:S01]  /*e010*/  R2UR UR4, R4 ;  /* 0x00000000040472ca */ /* 0x000fe200000e0000 */
[C---:B------:R-:W-:Y:S01]  /*e020*/  VIADD R8, R12.reuse, 0x200 ;  /* 0x000002000c087836 */ /* 0x040fe20000000000 */
[----:B------:R-:W-:Y:S01]  /*e030*/  R2UR UR5, R5 ;  /* 0x00000000050572ca */ /* 0x000fe200000e0000 */
[----:B------:R-:W-:Y:S01]  /*e040*/  VIADD R10, R12, 0x400 ;  /* 0x000004000c0a7836 */ /* 0x000fe20000000000 */
[----:B------:R-:W-:Y:S01]  /*e050*/  R2UR UR10, R6 ;  /* 0x00000000060a72ca */ /* 0x000fe200000e0000 */
[----:B------:R-:W-:Y:S01]  /*e060*/  VIADD R6, R12, 0x300 ;  /* 0x000003000c067836 */ /* 0x000fe20000000000 */
[----:B------:R-:W-:Y:S01]  /*e070*/  R2UR UR11, R7 ;  /* 0x00000000070b72ca */ /* 0x000fe200000e0000 */
[----:B------:R-:W-:Y:S01]  /*e080*/  IMAD.MOV.U32 R11, RZ, RZ, 0x40000040 ;  /* 0x40000040ff0b7424 */ /* 0x000fe200078e00ff */
[----:B------:R-:W-:Y:S01]  /*e090*/  R2UR UR8, R4 ;  /* 0x00000000040872ca */ /* 0x000fe200000e0000 */
[----:B------:R-:W-:Y:S01]  /*e0a0*/  VIADD R14, R12, 0x402 ;  /* 0x000004020c0e7836 */ /* 0x000fe20000000000 */
[----:B------:R-:W-:Y:S01]  /*e0b0*/  R2UR UR9, R5 ;  /* 0x00000000050972ca */ /* 0x000fe200000e0000 */
[----:B------:R-:W-:Y:S01]  /*e0c0*/  IMAD.MOV.U32 R15, RZ, RZ, 0x40000040 ;  /* 0x40000040ff0f7424 */ /* 0x000fe200078e00ff */
[----:B------:R-:W-:Y:S01]  /*e0d0*/  MOV R9, 0x40000040 ;  /* 0x4000004000097802 */ /* 0x000fe20000000f00 */
[----:B------:R-:W-:Y:S01]  /*e0e0*/  IMAD.MOV.U32 R21, RZ, RZ, 0x40000040 ;  /* 0x40000040ff157424 */ /* 0x000fe200078e00ff */
[----:B------:R-:W-:Y:S01]  /*e0f0*/  R2UR UR14, R8 ;  /* 0x00000000080e72ca */ /* 0x000fe200000e0000 */
[----:B------:R-:W-:Y:S01]  /*e100*/  QGMMA.64x32x32.F32.E4M3.E4M3 R104, gdesc[UR4], RZ, !UPT, gsb0 ;  /* 0x00600000046879f3 */ /* 0x000fe2000c0008ff */
[----:B------:R-:W-:Y:S01]  /*e110*/  R2UR UR15, R9 ;  /* 0x00000000090f72ca */ /* 0x000fe200000e0000 */
        /* <DEDUP_REMOVED lines=10> */
[----:B------:R-:W-:Y:S01]  /*e1c0*/  IMAD.MOV.U32 R87, RZ, RZ, RZ ;  /* 0x000000ffff577224 */ /* 0x000fe200078e00ff */
[----:B------:R-:W-:-:S02]  /*e1d0*/  R2UR UR17, R5 ;  /* 0x00000000051172ca */ /* 0x000fc400000e0000 */
[----:B------:R-:W-:Y:S02]  /*e1e0*/  R2UR UR22, R10 ;  /* 0x000000000a1672ca */ /* 0x000fe400000e0000 */
[----:B------:R-:W-:Y:S01]  /*e1f0*/  R2UR UR23, R11 ;  /* 0x000000000b1772ca */ /* 0x000fe200000e0000 */
[----:B------:R-:W-:Y:S01]  /*e200*/  IMAD.MOV.U32 R11, RZ, RZ, 0x40000040 ;  /* 0x40000040ff0b7424 */ /* 0x000fe200078e00ff */
[C---:B------:R-:W-:Y:S02]  /*e210*/  R2UR UR20, R4.reuse ;  /* 0x00000000041472ca */ /* 0x040fe400000e0000 */
[----:B------:R-:W-:Y:S02]  /*e220*/  R2UR UR21, R5 ;  /* 0x00000000051572ca */ /* 0x000fe400000e0000 */
[----:B------:R-:W-:Y:S02]  /*e230*/  IADD3 R10, R4, 0x2, RZ ;  /* 0x00000002040a7810 */ /* 0x000fe40007ffe0ff */
[----:B------:R-:W-:-:S02]  /*e240*/  R2UR UR6, R6 ;  /* 0x00000000060672ca */ /* 0x000fc400000e0000 */
[----:B------:R-:W-:Y:S01]  /*e250*/  R2UR UR7, R7 ;  /* 0x00000000070772ca */ /* 0x000fe200000e0000 */
[----:B------:R-:W-:Y:S01]  /*e260*/  IMAD.MOV.U32 R7, RZ, RZ, 0x40000040 ;  /* 0x40000040ff077424 */ /* 0x000fe200078e00ff */
[----:B------:R-:W-:Y:S02]  /*e270*/  R2UR UR4, R10 ;  /* 0x000000000a0472ca */ /* 0x000fe400000e0000 */
[----:B------:R-:W-:Y:S02]  /*e280*/  R2UR UR5, R11 ;  /* 0x000000000b0572ca */ /* 0x000fe400000e0000 */
[C---:B------:R-:W-:Y:S02]  /*e290*/  IADD3 R6, R12.reuse, 0x202, RZ ;  /* 0x000002020c067810 */ /* 0x040fe40007ffe0ff */
[----:B------:R-:W-:Y:S01]  /*e2a0*/  IADD3 R20, R12, 0x404, RZ ;  /* 0x000004040c147810 */ /* 0x000fe20007ffe0ff */
[----:B------:R-:W-:Y:S02]  /*e2b0*/  WARPGROUP.DEPBAR.LE gsb0, 0x0 ;  /* 0x00008000000079c5 */ /* 0x000fe40000010000 */
[----:B------:R-:W-:-:S06]  /*e2c0*/  WARPGROUP.ARRIVE ;  /* 0x00000000000079c5 */ /* 0x000fcc0000000000 */
[----:B------:R-:W-:Y:S01]  /*e2d0*/  QGMMA.64x32x32.F32.E4M3.E4M3 R88, gdesc[UR8], RZ, !UPT, gsb0 ;  /* 0x00600000085879f3 */ /* 0x000fe2000c0008ff */
[----:B------:R-:W-:Y:S01]  /*e2e0*/  R2UR UR10, R8 ;  /* 0x00000000080a72ca */ /* 0x000fe200000e0000 */
[----:B------:R-:W-:Y:S01]  /*e2f0*/  VIADD R8, R12, 0x302 ;  /* 0x000003020c087836 */ /* 0x000fe20000000000 */
[----:B------:R-:W-:Y:S01]  /*e300*/  R2UR UR11, R9 ;  /* 0x00000000090b72ca */ /* 0x000fe200000e0000 */
[----:B------:R-:W-:Y:S01]  /*e310*/  IMAD.MOV.U32 R9, RZ, RZ, 0x40000040 ;  /* 0x40000040ff097424 */ /* 0x000fe200078e00ff */
[----:B------:R-:W-:Y:S02]  /*e320*/  R2UR UR8, R10 ;  /* 0x000000000a0872ca */ /* 0x000fe400000e0000 */
[----:B------:R-:W-:Y:S01]  /*e330*/  R2UR UR9, R11 ;  /* 0x000000000b0972ca */ /* 0x000fe200000e0000 */
        /* <DEDUP_REMOVED lines=10> */
[----:B0-----:R-:W-:-:S06]  /*e3e0*/  WARPGROUP.ARRIVE ;  /* 0x00000000000079c5 */ /* 0x001fcc0000000000 */
[----:B------:R-:W-:Y:S01]  /*e3f0*/  QGMMA.64x32x32.F32.E4M3.E4M3 R40, gdesc[UR16], RZ, !UPT, gsb0 ;  /* 0x00600000102879f3 */ /* 0x000fe2000c0008ff */
[----:B------:R-:W-:Y:S02]  /*e400*/  R2UR UR18, R8 ;  /* 0x00000000081272ca */ /* 0x000fe400000e0000 */
[----:B------:R-:W-:Y:S01]  /*e410*/  R2UR UR19, R9 ;  /* 0x00000000091372ca */ /* 0x000fe200000e0000 */
[----:B------:R-:W-:Y:S01]  /*e420*/  IMAD.MOV.U32 R9, RZ, RZ, 0x40000040 ;  /* 0x40000040ff097424 */ /* 0x000fe200078e00ff */
[----:B------:R-:W-:Y:S02]  /*e430*/  R2UR UR16, R10 ;  /* 0x000000000a1072ca */ /* 0x000fe400000e0000 */
[----:B------:R-:W-:Y:S02]  /*e440*/  R2UR UR17, R11 ;  /* 0x000000000b1172ca */ /* 0x000fe400000e0000 */
[----:B------:R-:W-:Y:S01]  /*e450*/  IADD3 R8, R12, 0x104, RZ ;  /* 0x000001040c087810 */ /* 0x000fe20007ffe0ff */
[----:B------:R-:W-:-:S02]  /*e460*/  WARPGROUP.DEPBAR.LE gsb0, 0x0 ;  /* 0x00008000000079c5 */ /* 0x000fc40000010000 */
[----:B-----5:R-:W-:-:S06]  /*e470*/  WARPGROUP.ARRIVE ;  /* 0x00000000000079c5 */ /* 0x020fcc0000000000 */
        /* <DEDUP_REMOVED lines=9> */
[----:B------:R-:W-:Y:S01]  /*e510*/  QGMMA.64x32x32.F32.E4M3.E4M3 R104, gdesc[UR4], R104, gsb0 ;  /* 0x00600000046879f3 */ /* 0x000fe20008000868 */
[----:B------:R-:W-:Y:S01]  /*e520*/  R2UR UR6, R6 ;  /* 0x00000000060672ca */ /* 0x000fe200000e0000 */
[----:B------:R-:W-:Y:S01]  /*e530*/  VIADD R6, R12, 0x204 ;  /* 0x000002040c067836 */ /* 0x000fe20000000000 */
[----:B------:R-:W-:Y:S01]  /*e540*/  R2UR UR7, R7 ;  /* 0x00000000070772ca */ /* 0x000fe200000e0000 */
[----:B------:R-:W-:Y:S01]  /*e550*/  IMAD.MOV.U32 R7, RZ, RZ, 0x40000040 ;  /* 0x40000040ff077424 */ /* 0x000fe200078e00ff */
[----:B------:R-:W-:Y:S02]  /*e560*/  WARPGROUP.DEPBAR.LE gsb0, 0x0 ;  /* 0x00008000000079c5 */ /* 0x000fe40000010000 */
[----:B------:R-:W-:-:S06]  /*e570*/  WARPGROUP.ARRIVE ;  /* 0x00000000000079c5 */ /* 0x000fcc0000000000 */
[----:B------:R-:W-:Y:S01]  /*e580*/  QGMMA.64x32x32.F32.E4M3.E4M3 R88, gdesc[UR8], R88, gsb0 ;  /* 0x00600000085879f3 */ /* 0x000fe20008000858 */
[----:B------:R-:W-:Y:S01]  /*e590*/  R2UR UR10, R8 ;  /* 0x00000000080a72ca */ /* 0x000fe200000e0000 */
[----:B------:R-:W-:Y:S01]  /*e5a0*/  VIADD R8, R4, 0x4 ;  /* 0x0000000404087836 */ /* 0x000fe20000000000 */
[----:B------:R-:W-:Y:S02]  /*e5b0*/  R2UR UR11, R9 ;  /* 0x00000000090b72ca */ /* 0x000fe400000e0000 */
[----:B------:R-:W-:Y:S02]  /*e5c0*/  MOV R9, 0x40000040 ;  /* 0x4000004000097802 */ /* 0x000fe40000000f00 */
[C---:B------:R-:W-:Y:S02]  /*e5d0*/  R2UR UR4, R8.reuse ;  /* 0x00000000080472ca */ /* 0x040fe400000e0000 */
[----:B------:R-:W-:Y:S02]  /*e5e0*/  R2UR UR5, R9 ;  /* 0x00000000090572ca */ /* 0x000fe400000e0000 */
[----:B------:R-:W-:-:S02]  /*e5f0*/  R2UR UR8, R8 ;  /* 0x00000000080872ca */ /* 0x000fc400000e0000 */
        /* <DEDUP_REMOVED lines=15> */
[----:B------:R-:W-:Y:S02]  /*e6f0*/  R2UR UR19, R15 ;  /* 0x000000000f1372ca */ /* 0x000fe400000e0000 */
[----:B------:R-:W-:Y:S02]  /*e700*/  R2UR UR16, R8 ;  /* 0x00000000081072ca */ /* 0x000fe400000e0000 */
[----:B------:R-:W-:Y:S02]  /*e710*/  R2UR UR17, R9 ;  /* 0x00000000091172ca */ /* 0x000fe400000e0000 */
[----:B------:R-:W-:Y:S01]  /*e720*/  MOV R15, 0x40000040 ;  /* 0x40000040000f7802 */ /* 0x000fe20000000f00 */
[----:B------:R-:W-:-:S02]  /*e730*/  WARPGROUP.DEPBAR.LE gsb0, 0x0 ;  /* 0x00008000000079c5 */ /* 0x000fc40000010000 */
[----:B------:R-:W-:-:S06]  /*e740*/  WARPGROUP.ARRIVE ;  /* 0x00000000000079c5 */ /* 0x000fcc0000000000 */
[----:B------:R-:W-:Y:S01]  /*e750*/  QGMMA.64x32x32.F32.E4M3.E4M3 R24, gdesc[UR20], R24, gsb0 ;  /* 0x00600000141879f3 */ /* 0x000fe20008000818 */
[----:B------:R-:W-:Y:S02]  /*e760*/  R2UR UR22, R20 ;  /* 0x00000000141672ca */ /* 0x000fe400000e0000 */
[----:B------:R-:W-:Y:S02]  /*e770*/  R2UR UR23, R21 ;  /* 0x00000000151772ca */ /* 0x000fe400000e0000 */
        /* <DEDUP_REMOVED lines=13> */
[C---:B------:R-:W-:Y:S01]  /*e850*/  VIADD R14, R12.reuse, 0x306 ;  /* 0x000003060c0e7836 */ /* 0x040fe20000000000 */
[----:B------:R-:W-:Y:S01]  /*e860*/  R2UR UR11, R15 ;  /* 0x000000000f0b72ca */ /* 0x000fe200000e0000 */
[----:B------:R-:W-:Y:S01]  /*e870*/  VIADD R12, R12, 0x406 ;  /* 0x000004060c0c7836 */ /* 0x000fe20000000000 */
[----:B------:R-:W-:Y:S01]  /*e880*/  MOV R15, 0x40000040 ;  /* 0x40000040000f7802 */ /* 0x000fe20000000f00 */
[----:B------:R-:W-:Y:S02]  /*e890*/  WARPGROUP.DEPBAR.LE gsb0, 0x0 ;  /* 0x00008000000079c5 */ /* 0x000fe40000010000 */
[----:B------:R-:W-:-:S06]  /*e8a0*/  WARPGROUP.ARRIVE ;  /* 0x00000000000079c5 */ /* 0x000fcc0000000000 */
[----:B------:R-:W-:Y:S01]  /*e8b0*/  QGMMA.64x32x32.F32.E4M3.E4M3 R56, gdesc[UR12], R56, gsb0 ;  /* 0x006000000c3879f3 */ /* 0x000fe20008000838 */
[----:B------:R-:W-:Y:S01]  /*e8c0*/  R2UR UR14, R6 ;  /* 0x00000000060e72ca */ /* 0x000fe200000e0000 */
[----:B------:R-:W-:Y:S01]  /*e8d0*/  VIADD R6, R4, 0x6 ;  /* 0x0000000604067836 */ /* 0x000fe20000000000 */
[----:B------:R-:W-:Y:S01]  /*e8e0*/  R2UR UR15, R7 ;  /* 0x00000000070f72ca */ /* 0x000fe200000e0000 */
[----:B------:R-:W-:-:S03]  /*e8f0*/  IMAD.MOV.U32 R7, RZ, RZ, 0x40000040 ;  /* 0x40000040ff077424 */ /* 0x000fc600078e00ff */
[C---:B------:R-:W-:Y:S02]  /*e900*/  R2UR UR4, R6.reuse ;  /* 0x00000000060472ca */ /* 0x040fe400000e0000 */
[C---:B------:R-:W-:Y:S02]  /*e910*/  R2UR UR5, R7.reuse ;  /* 0x00000000070572ca */ /* 0x040fe400000e0000 */
[C---:B------:R-:W-:Y:S02]  /*e920*/  R2UR UR8, R6.reuse ;  /* 0x00000000060872ca */ /* 0x040fe400000e0000 */
[C---:B------:R-:W-:Y:S02]  /*e930*/  R2UR UR9, R7.reuse ;  /* 0x00000000070972ca */ /* 0x040fe400000e0000 */
[----:B------:R-:W-:Y:S02]  /*e940*/  R2UR UR12, R6 ;  /* 0x00000000060c72ca */ /* 0x000fe400000e0000 */
[----:B------:R-:W-:Y:S01]  /*e950*/  R2UR UR13, R7 ;  /* 0x00000000070d72ca */ /* 0x000fe200000e0000 */
        /* <DEDUP_REMOVED lines=32> */
.L_x_7518:
[----:B------:R-:W2:Y:S01]  /*eb60*/  LDL R12, [R1+0x10] ;  /* 0x00001000010c7983 */ /* 0x000ea20000100800 */
[----:B------:R-:W-:Y:S01]  /*eb70*/  P2R R20, PR, RZ, 0x1 ;  /* 0x00000001ff147803 */ /* 0x000fe20000000000 */
[----:B------:R-:W0:Y:S01]  /*eb80*/  S2R R122, SR_CgaCtaId ;  /* 0x00000000007a7919 */ /* 0x000e220000008800 */
[----:B--2---:R-:W-:-:S04]  /*eb90*/  IMAD.IADD R13, R12, 0x1, R72 ;  /* 0x000000010c0d7824 */ /* 0x004fc800078e0248 */
        /* <DEDUP_REMOVED lines=152> */
[----:B------:R-:W-:Y:S02]  /*f520*/  ISETP.GT.AND P1, PT, R14, 0x79, PT ;  /* 0x000000790e00780c */ /* 0x000fe40003f24270 */
[----:B------:R-:W-:Y:S01]  /*f530*/  P2R R44, PR, RZ, 0x4 ;  /* 0x00000004ff2c7803 */ /* 0x000fe20000000000 */
[----:B------:R-:W1:Y:S01]  /*f540*/  SHFL.BFLY PT, R29, R24, 0x2, 0x1f ;  /* 0x0c401f00181d7f89 */ /* 0x000e6200000e0000 */
[----:B------:R-:W-:Y:S02]  /*f550*/  FSEL R55, R55, -INF , P1 ;  /* 0xff80000037377808 */ /* 0x000fe40000800000 */
[----:B------:R-:W-:Y:S02]  /*f560*/  ISETP.NE.AND P1, PT, R46, RZ, PT ;  /* 0x000000ff2e00720c */ /* 0x000fe40003f25270 */
[----:B------:R-:W-:-:S02]  /*f570*/  P2R R48, PR, RZ, 0x1 ;  /* 0x00000001ff307803 */ /* 0x000fc40000000000 */
[----:B------:R-:W-:Y:S02]  /*f580*/  FSEL R33, R30, -INF , P1 ;  /* 0xff8000001e217808 */ /* 0x000fe40000800000 */
[----:B------:R-:W-:Y:S02]  /*f590*/  ISETP.GT.AND P0, PT, R14, 0x80, PT ;  /* 0x000000800e00780c */ /* 0x000fe40003f04270 */
[----:B------:R-:W-:Y:S02]  /*f5a0*/  FSEL R35, R35, -INF , P4 ;  /* 0xff80000023237808 */ /* 0x000fe40002000000 */
[----:B-1----:R-:W-:-:S05]  /*f5b0*/  FMNMX.FTZ R28, R24, R29, !PT ;  /* 0x0000001d181c7209 */ /* 0x002fca0007810000 */
[----:B------:R-:W1:Y:S02]  /*f5c0*/  SHFL.BFLY PT, R29, R28, 0x1, 0x1f ;  /* 0x0c201f001c1d7f89 */ /* 0x000e6400000e0000 */
[----:B-1----:R-:W-:Y:S02]  /*f5d0*/  FMNMX.FTZ R12, R28, R29, !PT ;  /* 0x0000001d1c0c7209 */ /* 0x002fe40007810000 */
[----:B------:R-:W-:Y:S02]  /*f5e0*/  FMNMX.FTZ R28, R15, R107, !PT ;  /* 0x0000006b0f1c7209 */ /* 0x000fe40007810000 */
[----:B------:R-:W-:Y:S01]  /*f5f0*/  FSETP.NEU.FTZ.AND P2, PT, R12, -INF , PT ;  /* 0xff8000000c00780b */ /* 0x000fe20003f5d000 */
[----:B------:R-:W-:-:S01]  /*f600*/  FFMA.FTZ R177, R2, R12, -8 ;  /* 0xc100000002b17423 */ /* 0x000fc2000001000c */
[----:B------:R-:W-:Y:S02]  /*f610*/  FMNMX.FTZ R28, R21, R28, !PT ;  /* 0x0000001c151c7209 */ /* 0x000fe40007810000 */
[----:B------:R-:W-:-:S02]  /*f620*/  FSEL R29, R26, -INF , P0 ;  /* 0xff8000001a1d7808 */ /* 0x000fc40000000000 */
[----:B------:R-:W-:Y:S02]  /*f630*/  FMNMX.FTZ R30, R111, R28, !PT ;  /* 0x0000001c6f1e7209 */ /* 0x000fe40007810000 */
[----:B------:R-:W-:Y:S02]  /*f640*/  FSEL R177, R177, RZ, P2 ;  /* 0x000000ffb1b17208 */ /* 0x000fe40001000000 */
[----:B------:R-:W-:Y:S02]  /*f650*/  FMNMX.FTZ R30, R73, R30, !PT ;  /* 0x0000001e491e7209 */ /* 0x000fe40007810000 */
[----:B------:R-:W-:Y:S01]  /*f660*/  ISETP.NE.AND P2, PT, R44, RZ, PT ;  /* 0x000000ff2c00720c */ /* 0x000fe20003f45270 */
[C-C-:B------:R-:W-:Y:S01]  /*f670*/  FFMA.FTZ R26, R2.reuse, R121, -R177.reuse ;  /* 0x00000079021a7223 */ /* 0x140fe200000108b1 */
[----:B------:R-:W-:Y:S01]  /*f680*/  FMNMX.FTZ R30, R115, R30, !PT ;  /* 0x0000001e731e7209 */ /* 0x000fe20007810000 */
[--C-:B------:R-:W-:Y:S01]  /*f690*/  FFMA.FTZ R123, R2, R123, -R177.reuse ;  /* 0x0000007b027b7223 */ /* 0x100fe200000108b1 */
[----:B------:R-:W-:Y:S01]  /*f6a0*/  ISETP.NE.AND P0, PT, R48, RZ, PT ;  /* 0x000000ff3000720c */ /* 0x000fe20003f05270 */
[C-C-:B------:R-:W-:Y:S01]  /*f6b0*/  FFMA.FTZ R125, R2.reuse, R125, -R177.reuse ;  /* 0x0000007d027d7223 */ /* 0x140fe200000108b1 */
[----:B------:R-:W-:Y:S01]  /*f6c0*/  FMNMX.FTZ R30, R75, R30, !PT ;  /* 0x0000001e4b1e7209 */ /* 0x000fe20007810000 */
[C-C-:B------:R-:W-:Y:S01]  /*f6d0*/  FFMA.FTZ R14, R2.reuse, R13, -R177.reuse ;  /* 0x0000000d020e7223 */ /* 0x140fe200000108b1 */
[----:B------:R-:W-:Y:S01]  /*f6e0*/  FSEL R27, R27, -INF , P0 ;  /* 0xff8000001b1b7808 */ /* 0x000fe20000000000 */
[C-C-:B------:R-:W-:Y:S01]  /*f6f0*/  FFMA.FTZ R37, R2.reuse, R105, -R177.reuse ;  /* 0x0000006902257223 */ /* 0x140fe200000108b1 */
[----:B------:R-:W-:Y:S01]  /*f700*/  FMNMX.FTZ R32, R119, R30, !PT ;  /* 0x0000001e77207209 */ /* 0x000fe20007810000 */
[C-C-:B------:R-:W-:Y:S01]  /*f710*/  FFMA.FTZ R105, R2.reuse, R127, -R177.reuse ;  /* 0x0000007f02697223 */ /* 0x140fe200000108b1 */
[----:B------:R-:W-:Y:S01]  /*f720*/  FSEL R121, R31, -INF , P2 ;  /* 0xff8000001f797808 */ /* 0x000fe20001000000 */
[----:B------:R1:W-:Y:S01]  /*f730*/  MUFU.EX2 R30, R123 ;  /* 0x0000007b001e7308 */ /* 0x0003e20000000800 */
[----:B------:R-:W-:Y:S01]  /*f740*/  FMNMX.FTZ R32, R77, R32, !PT ;  /* 0x000000204d207209 */ /* 0x000fe20007810000 */
[C-C-:B------:R-:W-:Y:S01]  /*f750*/  FFMA.FTZ R13, R2.reuse, R93, -R177.reuse ;  /* 0x0000005d020d7223 */ /* 0x140fe200000108b1 */
[----:B------:R-:W-:Y:S01]  /*f760*/  FSEL R127, R39, -INF , P6 ;  /* 0xff800000277f7808 */ /* 0x000fe20003000000 */
[C-C-:B------:R-:W-:Y:S01]  /*f770*/  FFMA.FTZ R24, R2.reuse, R85, -R177.reuse ;  /* 0x0000005502187223 */ /* 0x140fe200000108b1 */
[----:B------:R-:W-:Y:S01]  /*f780*/  FMNMX.FTZ R32, R91, R32, !PT ;  /* 0x000000205b207209 */ /* 0x000fe20007810000 */
[--C-:B------:R-:W-:Y:S01]  /*f790*/  FFMA.FTZ R85, R2, R113, -R177.reuse ;  /* 0x0000007102557223 */ /* 0x100fe200000108b1 */
[----:B------:R-:W-:Y:S01]  /*f7a0*/  ISETP.NE.AND P0, PT, R20, RZ, PT ;  /* 0x000000ff1400720c */ /* 0x000fe20003f05270 */
[--C-:B------:R-:W-:Y:S01]  /*f7b0*/  FFMA.FTZ R20, R2, R83, -R177.reuse ;  /* 0x0000005302147223 */ /* 0x100fe200000108b1 */
[----:B------:R-:W-:Y:S01]  /*f7c0*/  FMNMX.FTZ R32, R79, R32, !PT ;  /* 0x000000204f207209 */ /* 0x000fe20007810000 */
[----:B------:R-:W-:Y:S01]  /*f7d0*/  MUFU.EX2 R14, R14 ;  /* 0x0000000e000e7308 */ /* 0x000fe20000000800 */
[----:B-1----:R-:W-:Y:S01]  /*f7e0*/  FSEL R123, R34, -INF , P3 ;  /* 0xff800000227b7808 */ /* 0x002fe20001800000 */
[C-C-:B------:R-:W-:Y:S01]  /*f7f0*/  FFMA.FTZ R83, R2.reuse, R109, -R177.reuse ;  /* 0x0000006d02537223 */ /* 0x140fe200000108b1 */
[----:B------:R-:W-:Y:S01]  /*f800*/  FMNMX.FTZ R36, R95, R32, !PT ;  /* 0x000000205f247209 */ /* 0x000fe20007810000 */
[C-C-:B------:R-:W-:Y:S01]  /*f810*/  FFMA.FTZ R89, R2.reuse, R117, -R177.reuse ;  /* 0x0000007502597223 */ /* 0x140fe200000108b1 */
[----:B------:R-:W-:-:S01]  /*f820*/  FFMA.FTZ R129, R2, R129, -R177 ;  /* 0x0000008102817223 */ /* 0x000fc200000108b1 */
[C-C-:B------:R-:W-:Y:S01]  /*f830*/  FFMA.FTZ R109, R2.reuse, R131, -R177.reuse ;  /* 0x00000083026d7223 */ /* 0x140fe200000108b1 */
[----:B------:R-:W-:Y:S01]  /*f840*/  FMNMX.FTZ R36, R81, R36, !PT ;  /* 0x0000002451247209 */ /* 0x000fe20007810000 */
[----:B------:R1:W-:Y:S01]  /*f850*/  MUFU.EX2 R32, R125 ;  /* 0x0000007d00207308 */ /* 0x0003e20000000800 */
        /* <DEDUP_REMOVED lines=31> */
[----:B------:R-:W1:Y:S01]  /*fa50*/  MUFU.EX2 R83, R83 ;  /* 0x0000005300537308 */ /* 0x000e620000000800 */
[----:B------:R-:W-:-:S02]  /*fa60*/  FFMA.FTZ R42, R2, R42, -R177 ;  /* 0x0000002a022a7223 */ /* 0x000fc400000108b1 */
[----:B------:R-:W-:-:S04]  /*fa70*/  FMNMX.FTZ R46, R67, R46, !PT ;  /* 0x0000002e432e7209 */ /* 0x000fc80007810000 */
[----:B------:R-:W-:Y:S01]  /*fa80*/  FMNMX.FTZ R46, R41, R46, !PT ;  /* 0x0000002e292e7209 */ /* 0x000fe20007810000 */
[----:B------:R-:W-:Y:S03]  /*fa90*/  MUFU.EX2 R24, R24 ;  /* 0x0000001800187308 */ /* 0x000fe60000000800 */
[----:B------:R-:W-:-:S04]  /*faa0*/  FMNMX.FTZ R48, R71, R46, !PT ;  /* 0x0000002e47307209 */ /* 0x000fc80007810000 */
[----:B------:R-:W-:Y:S01]  /*fab0*/  FMNMX.FTZ R48, R45, R48, !PT ;  /* 0x000000302d307209 */ /* 0x000fe20007810000 */
[----:B------:R-:W-:Y:S01]  /*fac0*/  MUFU.EX2 R85, R85 ;  /* 0x0000005500557308 */ /* 0x000fe20000000800 */
[----:B-1----:R-:W-:Y:S02]  /*fad0*/  F2FP.SATFINITE.E4M3.F32.PACK_AB_MERGE_C R172, R83, R20, RZ ;  /* 0x0000001453ac723e */ /* 0x002fe400048070ff */
[----:B------:R-:W-:Y:S02]  /*fae0*/  FMNMX.FTZ R48, R43, R48, !PT ;  /* 0x000000302b307209 */ /* 0x000fe40007810000 */
[----:B------:R-:W-:Y:S02]  /*faf0*/  F2FP.SATFINITE.E4M3.F32.PACK_AB_MERGE_C R172, R37, R14, R172 ;  /* 0x0000000e25ac723e */ /* 0x000fe400048070ac */
[----:B------:R-:W-:Y:S01]  /*fb00*/  FMNMX.FTZ R48, R49, R48, !PT ;  /* 0x0000003031307209 */ /* 0x000fe20007810000 */
[----:B------:R-:W-:Y:S03]  /*fb10*/  MUFU.EX2 R26, R26 ;  /* 0x0000001a001a7308 */ /* 0x000fe60000000800 */
[----:B------:R-:W-:-:S04]  /*fb20*/  FMNMX.FTZ R50, R47, R48, !PT ;  /* 0x000000302f327209 */ /* 0x000fc80007810000 */
[----:B------:R-:W-:Y:S01]  /*fb30*/  FMNMX.FTZ R50, R53, R50, !PT ;  /* 0x0000003235327209 */ /* 0x000fe20007810000 */
[----:B------:R-:W1:Y:S03]  /*fb40*/  MUFU.EX2 R89, R89 ;  /* 0x0000005900597308 */ /* 0x000e660000000800 */
[----:B------:R-:W-:-:S04]  /*fb50*/  FMNMX.FTZ R50, R51, R50, !PT ;  /* 0x0000003233327209 */ /* 0x000fc80007810000 */
[----:B------:R-:W-:Y:S01]  /*fb60*/  FMNMX.FTZ R50, R25, R50, !PT ;  /* 0x0000003219327209 */ /* 0x000fe20007810000 */
[----:B------:R2:W-:Y:S03]  /*fb70*/  MUFU.EX2 R28, R129 ;  /* 0x00000081001c7308 */ /* 0x0005e60000000800 */
[----:B------:R-:W-:-:S04]  /*fb80*/  FMNMX.FTZ R52, R55, R50, !PT ;  /* 0x0000003237347209 */ /* 0x000fc80007810000 */
[----:B------:R-:W-:Y:S01]  /*fb90*/  FMNMX.FTZ R52, R29, R52, !PT ;  /* 0x000000341d347209 */ /* 0x000fe20007810000 */
[----:B------:R-:W-:Y:S01]  /*fba0*/  MUFU.EX2 R105, R105 ;  /* 0x0000006900697308 */ /* 0x000fe20000000800 */
[----:B-1----:R-:W-:Y:S01]  /*fbb0*/  F2FP.SATFINITE.E4M3.F32.PACK_AB_MERGE_C R174, R89, R26, RZ ;  /* 0x0000001a59ae723e */ /* 0x002fe200048070ff */
[----:B--2---:R-:W-:Y:S01]  /*fbc0*/  FFMA.FTZ R129, R2, R155, -R177 ;  /* 0x0000009b02817223 */ /* 0x004fe200000108b1 */
[----:B------:R-:W-:Y:S02]  /*fbd0*/  FMNMX.FTZ R52, R27, R52, !PT ;  /* 0x000000341b347209 */ /* 0x000fe40007810000 */
[----:B------:R-:W-:Y:S02]  /*fbe0*/  F2FP.SATFINITE.E4M3.F32.PACK_AB_MERGE_C R174, R85, R24, R174 ;  /* 0x0000001855ae723e */ /* 0x000fe400048070ae */
[----:B------:R-:W-:Y:S01]  /*fbf0*/  FMNMX.FTZ R52, R33, R52, !PT ;  /* 0x0000003421347209 */ /* 0x000fe20007810000 */
[----:B------:R-:W1:Y:S03]  /*fc00*/  MUFU.EX2 R109, R109 ;  /* 0x0000006d006d7308 */ /* 0x000e660000000800 */
[----:B------:R-:W-:-:S04]  /*fc10*/  FMNMX.FTZ R52, R121, R52, !PT ;  /* 0x0000003479347209 */ /* 0x000fc80007810000 */
[----:B------:R-:W-:Y:S01]  /*fc20*/  FMNMX.FTZ R52, R123, R52, !PT ;  /* 0x000000347b347209 */ /* 0x000fe20007810000 */
[----:B------:R-:W-:Y:S03]  /*fc30*/  MUFU.EX2 R97, R97 ;  /* 0x0000006100617308 */ /* 0x000fe60000000800 */
[----:B------:R-:W-:-:S04]  /*fc40*/  FMNMX.FTZ R52, R35, R52, !PT ;  /* 0x0000003423347209 */ /* 0x000fc80007810000 */
[----:B------:R-:W-:Y:S01]  /*fc50*/  FMNMX.FTZ R52, R125, R52, !PT ;  /* 0x000000347d347209 */ /* 0x000fe20007810000 */
[----:B------:R-:W2:Y:S01]  /*fc60*/  MUFU.EX2 R93, R93 ;  /* 0x0000005d005d7308 */ /* 0x000ea20000000800 */
[----:B-1----:R-:W-:Y:S02]  /*fc70*/  F2FP.SATFINITE.E4M3.F32.PACK_AB_MERGE_C R176, R109, R30, RZ ;  /* 0x0000001e6db0723e */ /* 0x002fe400048070ff */
[----:B------:R-:W-:Y:S01]  /*fc80*/  FMNMX.FTZ R13, R127, R52, !PT ;  /* 0x000000347f0d7209 */ /* 0x000fe20007810000 */
[----:B------:R-:W-:-:S01]  /*fc90*/  FFMA.FTZ R52, R2, R157, -R177 ;  /* 0x0000009d02347223 */ /* 0x000fc200000108b1 */
[----:B------:R-:W-:-:S03]  /*fca0*/  F2FP.SATFINITE.E4M3.F32.PACK_AB_MERGE_C R176, R105, R28, R176 ;  /* 0x0000001c69b0723e */ /* 0x000fc600048070b0 */
[----:B------:R-:W1:Y:S01]  /*fcb0*/  SHFL.BFLY PT, R56, R13, 0x2, 0x1f ;  /* 0x0c401f000d387f89 */ /* 0x000e6200000e0000 */
[----:B------:R3:W-:Y:S08]  /*fcc0*/  MUFU.EX2 R44, R133 ;  /* 0x00000085002c7308 */ /* 0x0007f00000000800 */
[----:B------:R-:W-:Y:S01]  /*fcd0*/  MUFU.EX2 R101, R101 ;  /* 0x0000006500657308 */ /* 0x000fe20000000800 */
[----:B--2---:R-:W-:Y:S01]  /*fce0*/  F2FP.SATFINITE.E4M3.F32.PACK_AB_MERGE_C R178, R93, R36, RZ ;  /* 0x000000245db2723e */ /* 0x004fe200048070ff */
[----:B---3--:R-:W-:-:S03]  /*fcf0*/  FFMA.FTZ R133, R2, R163, -R177 ;  /* 0x000000a302857223 */ /* 0x008fc600000108b1 */
[----:B------:R-:W-:-:S03]  /*fd00*/  F2FP.SATFINITE.E4M3.F32.PACK_AB_MERGE_C R178, R97, R32, R178 ;  /* 0x0000002061b2723e */ /* 0x000fc600048070b2 */
[----:B------:R2:W-:Y:S01]  /*fd10*/  MUFU.EX2 R46, R137 ;  /* 0x00000089002e7308 */ /* 0x0005e20000000800 */
[----:B-1----:R-:W-:-:S07]  /*fd20*/  FMNMX.FTZ R60, R13, R56, !PT ;  /* 0x000000380d3c7209 */ /* 0x002fce0007810000 */
[----:B------:R-:W1:Y:S01]  /*fd30*/  MUFU.EX2 R113, R113 ;  /* 0x0000007100717308 */ /* 0x000e620000000800 */
[----:B--2---:R-:W-:-:S01]  /*fd40*/  FFMA.FTZ R137, R2, R175, -R177 ;  /* 0x000000af02897223 */ /* 0x004fc200000108b1 */
[C-C-:B------:R-:W-:Y:S01]  /*fd50*/  FFMA.FTZ R56, R2.reuse, R165, -R177.reuse ;  /* 0x000000a502387223 */ /* 0x140fe200000108b1 */
[----:B------:R-:W2:Y:S05]  /*fd60*/  SHFL.BFLY PT, R13, R60, 0x1, 0x1f ;  /* 0x0c201f003c0d7f89 */ /* 0x000eaa00000e0000 */
[----:B------:R3:W-:Y:S08]  /*fd70*/  MUFU.EX2 R48, R141 ;  /* 0x0000008d00307308 */ /* 0x0007f00000000800 */
[----:B------:R-:W-:Y:S01]  /*fd80*/  MUFU.EX2 R117, R117 ;  /* 0x0000007500757308 */ /* 0x000fe20000000800 */
[----:B-1----:R-:W-:Y:S01]  /*fd90*/  F2FP.SATFINITE.E4M3.F32.PACK_AB_MERGE_C R180, R113, R46, RZ ;  /* 0x0000002e71b4723e */ /* 0x002fe200048070ff */
[----:B---3--:R-:W-:-:S03]  /*fda0*/  FFMA.FTZ R141, R2, R169, -R177 ;  /* 0x000000a9028d7223 */ /* 0x008fc600000108b1 */
[----:B------:R-:W-:-:S03]  /*fdb0*/  F2FP.SATFINITE.E4M3.F32.PACK_AB_MERGE_C R180, R101, R44, R180 ;  /* 0x0000002c65b4723e */ /* 0x000fc600048070b4 */
[----:B------:R-:W-:Y:S01]  /*fdc0*/  MUFU.EX2 R50, R145 ;  /* 0x0000009100327308 */ /* 0x000fe20000000800 */
[----:B--2---:R-:W-:-:S04]  /*fdd0*/  FMNMX.FTZ R13, R60, R13, !PT ;  /* 0x0000000d3c0d7209 */ /* 0x004fc80007810000 */
[----:B------:R-:W-:Y:S01]  /*fde0*/  FSETP.NEU.FTZ.AND P1, PT, R13, -INF , PT ;  /* 0xff8000000d00780b */ /* 0x000fe20003f3d000 */
[----:B------:R-:W-:-:S02]  /*fdf0*/  FFMA.FTZ R64, R2, R13, -8 ;  /* 0xc100000002407423 */ /* 0x000fc4000001000d */
[----:B------:R-:W-:Y:S03]  /*fe00*/  MUFU.EX2 R31, R147 ;  /* 0x00000093001f7308 */ /* 0x000fe60000000800 */
[----:B------:R-:W-:Y:S02]  /*fe10*/  FSEL R64, R64, RZ, P1 ;  /* 0x000000ff40407208 */ /* 0x000fe40000800000 */
[----:B------:R-:W-:-:S03]  /*fe20*/  ISETP.GE.AND P1, PT, R72, 0xa1, PT ;  /* 0x000000a14800780c */ /* 0x000fc60003f26270 */
        /* <DEDUP_REMOVED lines=16> */
[----:B------:R-:W1:Y:S01]  /*ff30*/  MUFU.EX2 R60, R60 ;  /* 0x0000003c003c7308 */ /* 0x000e620000000800 */
[----:B------:R-:W-:-:S01]  /*ff40*/  FFMA.FTZ R66, R2, R77, -R64 ;  /* 0x0000004d02427223 */ /* 0x000fc20000010840 */
[----:B------:R-:W-:Y:S01]  /*ff50*/  FADD.FTZ R88, R20, R63 ;  /* 0x0000003f14587221 */ /* 0x000fe20000010000 */
[----:B------:R-:W-:-:S01]  /*ff60*/  FFMA.FTZ R73, R2, R91, -R64 ;  /* 0x0000005b02497223 */ /* 0x000fc20000010840 */
[C-C-:B------:R-:W-:Y:S01]  /*ff70*/  FFMA.FTZ R63, R2.reuse, R45, -R64.reuse ;  /* 0x0000002d023f7223 */ /* 0x140fe20000010840 */
[----:B------:R-:W-:Y:S01]  /*ff80*/  IADD3 R45, R3, 0x22840, RZ ;  /* 0x00022840032d7810 */ /* 0x000fe20007ffe0ff */
[C-C-:B------:R-:W-:Y:S01]  /*ff90*/  FFMA.FTZ R77, R2.reuse, R95, -R64.reuse ;  /* 0x0000005f024d7223 */ /* 0x140fe20000010840 */
[----:B------:R-:W-:-:S01]  /*ffa0*/  FFMA.FTZ R70, R2, R81, -R64 ;  /* 0x0000005102467223 */ /* 0x000fc20000010840 */
[----:B------:R-:W2:Y:S01]  /*ffb0*/  MUFU.EX2 R68, R68 ;  /* 0x0000004400447308 */ /* 0x000ea20000000800 */
[----:B0-----:R-:W-:Y:S01]  /*ffc0*/  PRMT R45, R122, 0x654, R45 ;  /* 0x000006547a2d7816 */ /* 0x001fe2000000002d */
[C-C-:B------:R-:W-:Y:S01]  /*ffd0*/  FFMA.FTZ R75, R2.reuse, R99, -R64.reuse ;  /* 0x00000063024b7223 */ /* 0x140fe20000010840 */
[----:B------:R-:W-:-:S01]  /*ffe0*/  FFMA.FTZ R82, R2, R103, -R64 ;  /* 0x0000006702527223 */ /* 0x000fc20000010840 */
[C-C-:B------:R-:W-:Y:S01]  /*fff0*/  FFMA.FTZ R78, R2.reuse, R59, -R64.reuse ;  /* 0x0000003b024e7223 */ /* 0x140fe20000010840 */
[----:B------:R0:W-:Y:S01]  /*10000*/  SYNCS.ARRIVE.TRANS64.RED.A1T0 RZ, [R45+URZ], RZ ;  /* 0x000000ff2dff79a7 */ /* 0x0001e2000810043f */
[----:B------:R-:W-:-:S01]  /*10010*/  FFMA.FTZ R47, R2, R47, -R64 ;  /* 0x0000002f022f7223 */ /* 0x000fc20000010840 */
[----:B------:R-:W-:Y:S01]  /*10020*/  FFMA.FTZ R59, R2, R69, -R64 ;  /* 0x00000045023b7223 */ /* 0x000fe20000010840 */
[----:B------:R-:W3:Y:S01]  /*10030*/  MUFU.EX2 R107, R107 ;  /* 0x0000006b006b7308 */ /* 0x000ee20000000800 */
[----:B-1----:R-:W-:-:S01]  /*10040*/  FADD.FTZ R65, R15, R60 ;  /* 0x0000003c0f417221 */ /* 0x002fc20000010000 */
[C-C-:B------:R-:W-:Y:S01]  /*10050*/  FFMA.FTZ R80, R2.reuse, R67, -R64.reuse ;  /* 0x0000004302507223 */ /* 0x140fe20000010840 */
[----:B------:R-:W-:-:S01]  /*10060*/  FFMA.FTZ R41, R2, R41, -R64 ;  /* 0x0000002902297223 */ /* 0x000fc20000010840 */
[C-C-:B------:R-:W-:Y:S01]  /*10070*/  FFMA.FTZ R86, R2.reuse, R71, -R64.reuse ;  /* 0x0000004702567223 */ /* 0x140fe20000010840 */
[----:B------:R-:W-:-:S01]  /*10080*/  FFMA.FTZ R49, R2, R49, -R64 ;  /* 0x0000003102317223 */ /* 0x000fc20000010840 */
[C-C-:B------:R-:W-:Y:S01]  /*10090*/  FFMA.FTZ R53, R2.reuse, R53, -R64.reuse ;  /* 0x0000003502357223 */ /* 0x140fe20000010840 */
[----:B------:R-:W-:-:S01]  /*100a0*/  FFMA.FTZ R27, R2, R27, -R64 ;  /* 0x0000001b021b7223 */ /* 0x000fc20000010840 */
[----:B------:R-:W1:Y:S01]  /*100b0*/  MUFU.EX2 R21, R21 ;  /* 0x0000001500157308 */ /* 0x000e620000000800 */
[----:B--2---:R-:W-:-:S01]  /*100c0*/  FADD.FTZ R72, R68, R65 ;  /* 0x0000004144487221 */ /* 0x004fc20000010000 */
[----:B------:R-:W-:Y:S01]  /*100d0*/  FADD.FTZ R65, R83, R88 ;  /* 0x0000005853417221 */ /* 0x000fe20000010000 */
[----:B------:R-:W-:Y:S01]  /*100e0*/  F2FP.SATFINITE.E4M3.F32.PACK_AB_MERGE_C R182, R31, R50, RZ ;  /* 0x000000321fb6723e */ /* 0x000fe200048070ff */
        /* <DEDUP_REMOVED lines=8> */
[----:B------:R-:W-:Y:S01]  /*10170*/  F2FP.SATFINITE.E4M3.F32.PACK_AB_MERGE_C R68, R107, R68, RZ ;  /* 0x000000446b44723e */ /* 0x000fe200048070ff */
[----:B------:R-:W-:-:S01]  /*10180*/  FFMA.FTZ R35, R2, R35, -R64 ;  /* 0x0000002302237223 */ /* 0x000fc20000010840 */
[----:B------:R-:W-:Y:S01]  /*10190*/  FFMA.FTZ R125, R2, R125, -R64 ;  /* 0x0000007d027d7223 */ /* 0x000fe20000010840 */
[----:B------:R-:W-:Y:S01]  /*101a0*/  F2FP.SATFINITE.E4M3.F32.PACK_AB_MERGE_C R182, R117, R48, R182 ;  /* 0x0000003075b6723e */ /* 0x000fe200048070b6 */
[----:B------:R-:W3:Y:S01]  /*101b0*/  MUFU.EX2 R74, R74 ;  /* 0x0000004a004a7308 */ /* 0x000ee20000000800 */
[----:B-1----:R-:W-:-:S01]  /*101c0*/  FADD.FTZ R65, R21, R72 ;  /* 0x0000004815417221 */ /* 0x002fc20000010000 */
[----:B------:R-:W-:Y:S01]  /*101d0*/  FFMA.FTZ R72, R2, R43, -R64 ;  /* 0x0000002b02487223 */ /* 0x000fe20000010840 */
[----:B------:R-:W-:-:S01]  /*101e0*/  FADD.FTZ R43, R85, R88 ;  /* 0x00000058552b7221 */ /* 0x000fc20000010000 */
[----:B------:R-:W-:Y:S01]  /*101f0*/  F2FP.SATFINITE.E4M3.F32.PACK_AB_MERGE_C R173, R60, R15, R68 ;  /* 0x0000000f3cad723e */ /* 0x000fe20004807044 */
[----:B------:R-:W-:Y:S01]  /*10200*/  IMAD.MOV.U32 R85, RZ, RZ, R87 ;  /* 0x000000ffff557224 */ /* 0x000fe200078e0057 */
[----:B------:R-:W-:Y:S01]  /*10210*/  MOV R67, R87 ;  /* 0x0000005700437202 */ /* 0x000fe20000000f00 */
[----:B------:R-:W-:-:S01]  /*10220*/  FADD.FTZ R88, R26, R43 ;  /* 0x0000002b1a587221 */ /* 0x000fc20000010000 */
[----:B------:R-:W0:Y:S01]  /*10230*/  MUFU.EX2 R111, R111 ;  /* 0x0000006f006f7308 */ /* 0x000e220000000800 */
[----:B--2---:R-:W-:-:S01]  /*10240*/  FADD.FTZ R65, R62, R65 ;  /* 0x000000413e417221 */ /* 0x004fc20000010000 */
[----:B------:R-:W-:-:S02]  /*10250*/  IMAD.MOV.U32 R83, RZ, RZ, R87 ;  /* 0x000000ffff537224 */ /* 0x000fc400078e0057 */
[----:B------:R-:W-:-:S01]  /*10260*/  FADD.FTZ R43, R89, R88 ;  /* 0x00000058592b7221 */ /* 0x000fc20000010000 */
[----:B------:R-:W-:Y:S01]  /*10270*/  FFMA.FTZ R88, R2, R51, -R64 ;  /* 0x0000003302587223 */ /* 0x000fe20000010840 */
[--C-:B------:R-:W-:Y:S02]  /*10280*/  IMAD.MOV.U32 R81, RZ, RZ, R87.reuse ;  /* 0x000000ffff517224 */ /* 0x100fe400078e0057 */
[----:B------:R-:W-:Y:S01]  /*10290*/  IMAD.MOV.U32 R71, RZ, RZ, R87 ;  /* 0x000000ffff477224 */ /* 0x000fe200078e0057 */
[----:B------:R-:W1:Y:S01]  /*102a0*/  MUFU.EX2 R66, R66 ;  /* 0x0000004200427308 */ /* 0x000e620000000800 */
[----:B---3--:R-:W-:-:S01]  /*102b0*/  FADD.FTZ R90, R74, R65 ;  /* 0x000000414a5a7221 */ /* 0x008fc20000010000 */
[--C-:B------:R-:W-:Y:S02]  /*102c0*/  IMAD.MOV.U32 R69, RZ, RZ, R87.reuse ;  /* 0x000000ffff457224 */ /* 0x100fe400078e0057 */
[--C-:B------:R-:W-:Y:S02]  /*102d0*/  IMAD.MOV.U32 R68, RZ, RZ, R87.reuse ;  /* 0x000000ffff447224 */ /* 0x100fe400078e0057 */
[----:B------:R-:W-:-:S02]  /*102e0*/  IMAD.MOV.U32 R65, RZ, RZ, R87 ;  /* 0x000000ffff417224 */ /* 0x000fc400078e0057 */
[----:B------:R-:W2:Y:S01]  /*102f0*/  MUFU.EX2 R73, R73 ;  /* 0x0000004900497308 */ /* 0x000ea20000000800 */
[----:B0-----:R-:W-:-:S01]  /*10300*/  FADD.FTZ R45, R111, R90 ;  /* 0x0000005a6f2d7221 */ /* 0x001fc20000010000 */
[----:B------:R-:W-:Y:S01]  /*10310*/  FADD.FTZ R90, R28, R43 ;  /* 0x0000002b1c5a7221 */ /* 0x000fe20000010000 */
[----:B------:R-:W-:-:S01]  /*10320*/  FFMA.FTZ R43, R2, R25, -R64 ;  /* 0x00000019022b7223 */ /* 0x000fc20000010840 */
[----:B------:R-:W-:Y:S01]  /*10330*/  FFMA.FTZ R64, R2, R127, -R64 ;  /* 0x0000007f02407223 */ /* 0x000fe20000010840 */
[----:B------:R-:W-:Y:S01]  /*10340*/  F2FP.SATFINITE.E4M3.F32.PACK_AB_MERGE_C R74, R111, R74, RZ ;  /* 0x0000004a6f4a723e */ /* 0x000fe200048070ff */
[----:B------:R-:W-:Y:S01]  /*10350*/  FADD.FTZ R25, R105, R90 ;  /* 0x0000005a69197221 */ /* 0x000fe20000010000 */
[----:B------:R-:W-:Y:S01]  /*10360*/  IMAD.MOV.U32 R60, RZ, RZ, R87 ;  /* 0x000000ffff3c7224 */ /* 0x000fe200078e0057 */
[----:B------:R-:W0:Y:S01]  /*10370*/  MUFU.EX2 R76, R76 ;  /* 0x0000004c004c7308 */ /* 0x000e220000000800 */
[----:B-1----:R-:W-:-:S01]  /*10380*/  FADD.FTZ R92, R66, R45 ;  /* 0x0000002d425c7221 */ /* 0x002fc20000010000 */
[----:B------:R-:W-:Y:S01]  /*10390*/  F2FP.SATFINITE.E4M3.F32.PACK_AB_MERGE_C R175, R62, R21, R74 ;  /* 0x000000153eaf723e */ /* 0x000fe2000480704a */
[----:B------:R-:W-:Y:S01]  /*103a0*/  IMAD.MOV.U32 R74, RZ, RZ, R87 ;  /* 0x000000ffff4a7224 */ /* 0x000fe200078e0057 */
[----:B------:R-:W-:-:S04]  /*103b0*/  MOV R62, R87 ;  /* 0x00000057003e7202 */ /* 0x000fc80000000f00 */
[----:B------:R-:W1:Y:S01]  /*103c0*/  MUFU.EX2 R77, R77 ;  /* 0x0000004d004d7308 */ /* 0x000e620000000800 */
[----:B--2---:R-:W-:-:S01]  /*103d0*/  FADD.FTZ R45, R73, R92 ;  /* 0x0000005c492d7221 */ /* 0x004fc20000010000 */
[----:B------:R-:W-:-:S06]  /*103e0*/  FADD.FTZ R92, R30, R25 ;  /* 0x000000191e5c7221 */ /* 0x000fcc0000010000 */
[----:B------:R-:W2:Y:S01]  /*103f0*/  MUFU.EX2 R70, R70 ;  /* 0x0000004600467308 */ /* 0x000ea20000000800 */
[----:B0-----:R-:W-:-:S01]  /*10400*/  FADD.FTZ R94, R76, R45 ;  /* 0x0000002d4c5e7221 */ /* 0x001fc20000010000 */
[----:B------:R-:W-:-:S04]  /*10410*/  FADD.FTZ R45, R109, R92 ;  /* 0x0000005c6d2d7221 */ /* 0x000fc80000010000 */
[----:B------:R-:W-:Y:S01]  /*10420*/  FADD.FTZ R92, R32, R45 ;  /* 0x0000002d205c7221 */ /* 0x000fe20000010000 */
[----:B------:R-:W-:Y:S01]  /*10430*/  MOV R32, R87 ;  /* 0x0000005700207202 */ /* 0x000fe20000000f00 */
[----:B------:R-:W0:Y:S01]  /*10440*/  MUFU.EX2 R75, R75 ;  /* 0x0000004b004b7308 */ /* 0x000e220000000800 */
[----:B-1----:R-:W-:-:S01]  /*10450*/  FADD.FTZ R51, R77, R94 ;  /* 0x0000005e4d337221 */ /* 0x002fc20000010000 */
[----:B------:R-:W-:Y:S01]  /*10460*/  FADD.FTZ R45, R97, R92 ;  /* 0x0000005c612d7221 */ /* 0x000fe20000010000 */
[----:B------:R-:W-:Y:S02]  /*10470*/  F2FP.SATFINITE.E4M3.F32.PACK_AB_MERGE_C R76, R77, R76, RZ ;  /* 0x0000004c4d4c723e */ /* 0x000fe400048070ff */
[----:B------:R-:W-:Y:S01]  /*10480*/  MOV R77, R87 ;  /* 0x00000057004d7202 */ /* 0x000fe20000000f00 */
[----:B------:R-:W-:-:S01]  /*10490*/  FADD.FTZ R92, R36, R45 ;  /* 0x0000002d245c7221 */ /* 0x000fc20000010000 */
        /* <DEDUP_REMOVED lines=12> */
[----:B--2---:R-:W-:-:S01]  /*10560*/  FADD.FTZ R20, R82, R45 ;  /* 0x0000002d52147221 */ /* 0x004fc20000010000 */
[----:B------:R-:W-:Y:S02]  /*10570*/  F2FP.SATFINITE.E4M3.F32.PACK_AB_MERGE_C R79, R82, R79, RZ ;  /* 0x0000004f524f723e */ /* 0x000fe400048070ff */
[----:B------:R-:W-:Y:S02]  /*10580*/  MOV R82, R87 ;  /* 0x0000005700527202 */ /* 0x000fe40000000f00 */
[----:B------:R-:W-:Y:S01]  /*10590*/  F2FP.SATFINITE.E4M3.F32.PACK_AB_MERGE_C R179, R75, R70, R79 ;  /* 0x000000464bb3723e */ /* 0x000fe2000480704f */
[----:B------:R-:W-:Y:S01]  /*105a0*/  IMAD.MOV.U32 R79, RZ, RZ, R87 ;  /* 0x000000ffff4f7224 */ /* 0x000fe200078e0057 */
[----:B------:R-:W2:Y:S01]  /*105b0*/  MUFU.EX2 R61, R61 ;  /* 0x0000003d003d7308 */ /* 0x000ea20000000800 */
[----:B0-----:R-:W-:-:S01]  /*105c0*/  FADD.FTZ R45, R57, R20 ;  /* 0x00000014392d7221 */ /* 0x001fc20000010000 */
[----:B------:R-:W-:-:S02]  /*105d0*/  IMAD.MOV.U32 R75, RZ, RZ, R87 ;  /* 0x000000ffff4b7224 */ /* 0x000fc400078e0057 */
[----:B------:R-:W-:-:S04]  /*105e0*/  IMAD.MOV.U32 R70, RZ, RZ, R87 ;  /* 0x000000ffff467224 */ /* 0x000fc800078e0057 */
[----:B------:R0:W-:Y:S01]  /*105f0*/  MUFU.EX2 R90, R47 ;  /* 0x0000002f005a7308 */ /* 0x0001e20000000800 */
[----:B-1----:R-:W-:-:S07]  /*10600*/  FADD.FTZ R26, R78, R45 ;  /* 0x0000002d4e1a7221 */ /* 0x002fce0000010000 */
[----:B------:R-:W1:Y:S01]  /*10610*/  MUFU.EX2 R84, R84 ;  /* 0x0000005400547308 */ /* 0x000e620000000800 */
[----:B0-----:R-:W-:-:S01]  /*10620*/  FADD.FTZ R47, R93, R92 ;  /* 0x0000005c5d2f7221 */ /* 0x001fc20000010000 */
[----:B--2---:R-:W-:-:S03]  /*10630*/  FADD.FTZ R45, R61, R26 ;  /* 0x0000001a3d2d7221 */ /* 0x004fc60000010000 */
[----:B------:R-:W-:Y:S01]  /*10640*/  FADD.FTZ R92, R44, R47 ;  /* 0x0000002f2c5c7221 */ /* 0x000fe20000010000 */
[----:B------:R-:W-:Y:S02]  /*10650*/  IMAD.MOV.U32 R44, RZ, RZ, R87 ;  /* 0x000000ffff2c7224 */ /* 0x000fe400078e0057 */
[----:B------:R-:W0:Y:S01]  /*10660*/  MUFU.EX2 R59, R59 ;  /* 0x0000003b003b7308 */ /* 0x000e220000000800 */
[----:B------:R-:W-:-:S04]  /*10670*/  FADD.FTZ R47, R101, R92 ;  /* 0x0000005c652f7221 */ /* 0x000fc80000010000 */
[----:B------:R-:W-:Y:S01]  /*10680*/  FADD.FTZ R30, R46, R47 ;  /* 0x0000002f2e1e7221 */ /* 0x000fe20000010000 */
[----:B------:R-:W-:Y:S02]  /*10690*/  IMAD.MOV.U32 R46, RZ, RZ, R87 ;  /* 0x000000ffff2e7224 */ /* 0x000fe400078e0057 */
[----:B------:R-:W2:Y:S01]  /*106a0*/  MUFU.EX2 R80, R80 ;  /* 0x0000005000507308 */ /* 0x000ea20000000800 */
[----:B------:R-:W-:-:S01]  /*106b0*/  FADD.FTZ R113, R113, R30 ;  /* 0x0000001e71717221 */ /* 0x000fc20000010000 */
[C---:B-1----:R-:W-:Y:S01]  /*106c0*/  FADD.FTZ R26, R84.reuse, R45 ;  /* 0x0000002d541a7221 */ /* 0x042fe20000010000 */
[----:B------:R-:W-:Y:S01]  /*106d0*/  F2FP.SATFINITE.E4M3.F32.PACK_AB_MERGE_C R61, R84, R61, RZ ;  /* 0x0000003d543d723e */ /* 0x000fe200048070ff */
[----:B------:R-:W-:Y:S02]  /*106e0*/  IMAD.MOV.U32 R84, RZ, RZ, R87 ;  /* 0x000000ffff547224 */ /* 0x000fe400078e0057 */
[----:B------:R-:W-:-:S01]  /*106f0*/  FADD.FTZ R30, R48, R113 ;  /* 0x00000071301e7221 */ /* 0x000fc20000010000 */
[----:B------:R-:W-:Y:S01]  /*10700*/  IMAD.MOV.U32 R48, RZ, RZ, R87 ;  /* 0x000000ffff307224 */ /* 0x000fe200078e0057 */
[----:B------:R-:W-:Y:S01]  /*10710*/  F2FP.SATFINITE.E4M3.F32.PACK_AB_MERGE_C R181, R78, R57, R61 ;  /* 0x000000394eb5723e */ /* 0x000fe2000480703d */
[----:B------:R-:W1:Y:S01]  /*10720*/  MUFU.EX2 R41, R41 ;  /* 0x0000002900297308 */ /* 0x000e620000000800 */
[----:B0-----:R-:W-:-:S01]  /*10730*/  FADD.FTZ R45, R59, R26 ;  /* 0x0000001a3b2d7221 */ /* 0x001fc20000010000 */
[----:B------:R-:W-:Y:S01]  /*10740*/  FADD.FTZ R47, R117, R30 ;  /* 0x0000001e752f7221 */ /* 0x000fe20000010000 */
[--C-:B------:R-:W-:Y:S01]  /*10750*/  IMAD.MOV.U32 R78, RZ, RZ, R87.reuse ;  /* 0x000000ffff4e7224 */ /* 0x100fe200078e0057 */
[----:B------:R-:W-:Y:S01]  /*10760*/  MOV R57, R87 ;  /* 0x0000005700397202 */ /* 0x000fe20000000f00 */
[----:B------:R-:W-:-:S02]  /*10770*/  IMAD.MOV.U32 R61, RZ, RZ, R87 ;  /* 0x000000ffff3d7224 */ /* 0x000fc400078e0057 */
[----:B------:R-:W-:Y:S01]  /*10780*/  FADD.FTZ R36, R50, R47 ;  /* 0x0000002f32247221 */ /* 0x000fe20000010000 */
[----:B------:R-:W-:Y:S01]  /*10790*/  IMAD.MOV.U32 R50, RZ, RZ, R87 ;  /* 0x000000ffff327224 */ /* 0x000fe200078e0057 */
[----:B------:R-:W0:Y:S01]  /*107a0*/  MUFU.EX2 R86, R86 ;  /* 0x0000005600567308 */ /* 0x000e220000000800 */
[----:B--2---:R-:W-:-:S01]  /*107b0*/  FADD.FTZ R30, R80, R45 ;  /* 0x0000002d501e7221 */ /* 0x004fc20000010000 */
[----:B------:R-:W-:Y:S01]  /*107c0*/  FADD.FTZ R31, R31, R36 ;  /* 0x000000241f1f7221 */ /* 0x000fe20000010000 */
[----:B------:R-:W-:Y:S01]  /*107d0*/  MOV R47, R87 ;  /* 0x00000057002f7202 */ /* 0x000fe20000000f00 */
[----:B------:R-:W-:Y:S02]  /*107e0*/  IMAD.MOV.U32 R45, RZ, RZ, R87 ;  /* 0x000000ffff2d7224 */ /* 0x000fe400078e0057 */
[----:B------:R-:W-:-:S01]  /*107f0*/  FADD.FTZ R14, R34, R31 ;  /* 0x0000001f220e7221 */ /* 0x000fc20000010000 */
[----:B------:R-:W-:Y:S01]  /*10800*/  IMAD.MOV.U32 R36, RZ, RZ, R87 ;  /* 0x000000ffff247224 */ /* 0x000fe200078e0057 */
[----:B------:R2:W-:Y:S01]  /*10810*/  MUFU.EX2 R3, R63 ;  /* 0x0000003f00037308 */ /* 0x0005e20000000800 */
[----:B-1----:R-:W-:-:S07]  /*10820*/  FADD.FTZ R37, R41, R30 ;  /* 0x0000001e29257221 */ /* 0x002fce0000010000 */
[----:B------:R-:W1:Y:S01]  /*10830*/  MUFU.EX2 R39, R151 ;  /* 0x0000009700277308 */ /* 0x000e620000000800 */
[C---:B0-----:R-:W-:Y:S01]  /*10840*/  F2FP.SATFINITE.E4M3.F32.PACK_AB_MERGE_C R41, R86.reuse, R41, RZ ;  /* 0x000000295629723e */ /* 0x041fe200048070ff */
[----:B------:R-:W-:Y:S01]  /*10850*/  FADD.FTZ R86, R86, R37 ;  /* 0x0000002556567221 */ /* 0x000fe20000010000 */
[----:B--2---:R-:W-:Y:S01]  /*10860*/  IMAD.MOV.U32 R63, RZ, RZ, R87 ;  /* 0x000000ffff3f7224 */ /* 0x004fe200078e0057 */
[----:B------:R-:W-:Y:S02]  /*10870*/  MOV R37, R87 ;  /* 0x0000005700257202 */ /* 0x000fe40000000f00 */
[----:B------:R-:W-:Y:S01]  /*10880*/  F2FP.SATFINITE.E4M3.F32.PACK_AB_MERGE_C R183, R80, R59, R41 ;  /* 0x0000003b50b7723e */ /* 0x000fe20004807029 */
[--C-:B------:R-:W-:Y:S01]  /*10890*/  IMAD.MOV.U32 R80, RZ, RZ, R87.reuse ;  /* 0x000000ffff507224 */ /* 0x100fe200078e0057 */
[----:B------:R-:W-:Y:S01]  /*108a0*/  MUFU.EX2 R72, R72 ;  /* 0x0000004800487308 */ /* 0x000fe20000000800 */
[--C-:B------:R-:W-:Y:S02]  /*108b0*/  IMAD.MOV.U32 R59, RZ, RZ, R87.reuse ;  /* 0x000000ffff3b7224 */ /* 0x100fe400078e0057 */
[----:B------:R-:W-:-:S05]  /*108c0*/  IMAD.MOV.U32 R41, RZ, RZ, R87 ;  /* 0x000000ffff297224 */ /* 0x000fca00078e0057 */
[----:B------:R-:W0:Y:S01]  /*108d0*/  MUFU.EX2 R38, R38 ;  /* 0x0000002600267308 */ /* 0x000e220000000800 */
[----:B-1----:R-:W-:-:S07]  /*108e0*/  FADD.FTZ R31, R39, R14 ;  /* 0x0000000e271f7221 */ /* 0x002fce0000010000 */
[----:B------:R-:W-:Y:S08]  /*108f0*/  MUFU.EX2 R49, R49 ;  /* 0x0000003100317308 */ /* 0x000ff00000000800 */
[----:B------:R-:W1:Y:S01]  /*10900*/  MUFU.EX2 R129, R129 ;  /* 0x0000008100817308 */ /* 0x000e620000000800 */
[----:B0-----:R-:W-:-:S07]  /*10910*/  FADD.FTZ R28, R38, R31 ;  /* 0x0000001f261c7221 */ /* 0x001fce0000010000 */
[----:B------:R-:W0:Y:S08]  /*10920*/  MUFU.EX2 R52, R52 ;  /* 0x0000003400347308 */ /* 0x000e300000000800 */
[----:B------:R2:W3:Y:S01]  /*10930*/  MUFU.EX2 R25, R53 ;  /* 0x0000003500197308 */ /* 0x0004e20000000800 */
[C---:B-1----:R-:W-:Y:S01]  /*10940*/  F2FP.SATFINITE.E4M3.F32.PACK_AB_MERGE_C R184, R129.reuse, R38, RZ ;  /* 0x0000002681b8723e */ /* 0x042fe200048070ff */
[----:B------:R-:W-:Y:S01]  /*10950*/  FADD.FTZ R129, R129, R28 ;  /* 0x0000001c81817221 */ /* 0x000fe20000010000 */
[----:B------:R-:W-:-:S02]  /*10960*/  IMAD.MOV.U32 R38, RZ, RZ, R87 ;  /* 0x000000ffff267224 */ /* 0x000fc400078e0057 */
[----:B------:R-:W-:Y:S01]  /*10970*/  F2FP.SATFINITE.E4M3.F32.PACK_AB_MERGE_C R184, R39, R34, R184 ;  /* 0x0000002227b8723e */ /* 0x000fe200048070b8 */
[--C-:B------:R-:W-:Y:S02]  /*10980*/  IMAD.MOV.U32 R39, RZ, RZ, R87.reuse ;  /* 0x000000ffff277224 */ /* 0x100fe400078e0057 */
[----:B------:R1:W-:Y:S01]  /*10990*/  MUFU.EX2 R26, R27 ;  /* 0x0000001b001a7308 */ /* 0x0003e20000000800 */
[--C-:B--2---:R-:W-:Y:S02]  /*109a0*/  IMAD.MOV.U32 R53, RZ, RZ, R87.reuse ;  /* 0x000000ffff357224 */ /* 0x104fe400078e0057 */
[----:B------:R-:W-:-:S05]  /*109b0*/  IMAD.MOV.U32 R34, RZ, RZ, R87 ;  /* 0x000000ffff227224 */ /* 0x000fca00078e0057 */
[----:B------:R-:W2:Y:S01]  /*109c0*/  MUFU.EX2 R131, R131 ;  /* 0x0000008300837308 */ /* 0x000ea20000000800 */
[----:B-1----:R-:W-:-:S01]  /*109d0*/  FADD.FTZ R27, R3, R86 ;  /* 0x00000056031b7221 */ /* 0x002fc20000010000 */
[----:B------:R-:W-:-:S03]  /*109e0*/  IMAD.MOV.U32 R86, RZ, RZ, R87 ;  /* 0x000000ffff567224 */ /* 0x000fc600078e0057 */
[----:B------:R-:W-:-:S03]  /*109f0*/  FADD.FTZ R24, R72, R27 ;  /* 0x0000001b48187221 */ /* 0x000fc60000010000 */
[----:B------:R-:W1:Y:S01]  /*10a00*/  MUFU.EX2 R88, R88 ;  /* 0x0000005800587308 */ /* 0x000e620000000800 */
[----:B------:R-:W-:-:S01]  /*10a10*/  FADD.FTZ R27, R49, R24 ;  /* 0x00000018311b7221 */ /* 0x000fc20000010000 */
[----:B------:R-:W-:Y:S01]  /*10a20*/  F2FP.SATFINITE.E4M3.F32.PACK_AB_MERGE_C R49, R90, R49, RZ ;  /* 0x000000315a31723e */ /* 0x000fe200048070ff */
[----:B0-----:R-:W-:-:S02]  /*10a30*/  FADD.FTZ R24, R52, R129 ;  /* 0x0000008134187221 */ /* 0x001fc40000010000 */
[----:B------:R-:W-:Y:S01]  /*10a40*/  FADD.FTZ R90, R90, R27 ;  /* 0x0000001b5a5a7221 */ /* 0x000fe20000010000 */
[----:B------:R-:W-:Y:S01]  /*10a50*/  F2FP.SATFINITE.E4M3.F32.PACK_AB_MERGE_C R185, R72, R3, R49 ;  /* 0x0000000348b9723e */ /* 0x000fe20004807031 */
[----:B------:R-:W-:Y:S01]  /*10a60*/  IMAD.MOV.U32 R49, RZ, RZ, R87 ;  /* 0x000000ffff317224 */ /* 0x000fe200078e0057 */
[----:B------:R-:W-:Y:S01]  /*10a70*/  MUFU.EX2 R54, R54 ;  /* 0x0000003600367308 */ /* 0x000fe20000000800 */
[----:B---3--:R-:W-:-:S01]  /*10a80*/  FADD.FTZ R27, R25, R90 ;  /* 0x0000005a191b7221 */ /* 0x008fc20000010000 */
[----:B--2---:R-:W-:Y:S01]  /*10a90*/  FADD.FTZ R31, R131, R24 ;  /* 0x00000018831f7221 */ /* 0x004fe20000010000 */
[----:B------:R-:W-:-:S05]  /*10aa0*/  MOV R72, R87 ;  /* 0x0000005700487202 */ /* 0x000fca0000000f00 */
[----:B------:R-:W0:Y:S01]  /*10ab0*/  MUFU.EX2 R133, R133 ;  /* 0x0000008500857308 */ /* 0x000e220000000800 */
[----:B-1----:R-:W-:-:S07]  /*10ac0*/  FADD.FTZ R28, R88, R27 ;  /* 0x0000001b581c7221 */ /* 0x002fce0000010000 */
[----:B------:R-:W1:Y:S08]  /*10ad0*/  MUFU.EX2 R43, R43 ;  /* 0x0000002b002b7308 */ /* 0x000e700000000800 */
[----:B------:R2:W3:Y:S01]  /*10ae0*/  MUFU.EX2 R20, R55 ;  /* 0x0000003700147308 */ /* 0x0004e20000000800 */
[----:B0-----:R-:W-:Y:S01]  /*10af0*/  F2FP.SATFINITE.E4M3.F32.PACK_AB_MERGE_C R30, R133, R54, RZ ;  /* 0x00000036851e723e */ /* 0x001fe200048070ff */
[----:B------:R-:W-:Y:S01]  /*10b00*/  FADD.FTZ R54, R54, R31 ;  /* 0x0000001f36367221 */ /* 0x000fe20000010000 */
[----:B------:R-:W-:-:S02]  /*10b10*/  IMAD.MOV.U32 R31, RZ, RZ, R87 ;  /* 0x000000ffff1f7224 */ /* 0x000fc400078e0057 */
[----:B------:R-:W-:Y:S01]  /*10b20*/  F2FP.SATFINITE.E4M3.F32.PACK_AB_MERGE_C R186, R131, R52, R30 ;  /* 0x0000003483ba723e */ /* 0x000fe2000480701e */
[----:B------:R-:W-:-:S01]  /*10b30*/  FADD.FTZ R133, R133, R54 ;  /* 0x0000003685857221 */ /* 0x000fc20000010000 */
[----:B------:R-:W-:Y:S01]  /*10b40*/  IMAD.MOV.U32 R54, RZ, RZ, R87 ;  /* 0x000000ffff367224 */ /* 0x000fe200078e0057 */
[----:B------:R-:W-:Y:S01]  /*10b50*/  MUFU.EX2 R58, R58 ;  /* 0x0000003a003a7308 */ /* 0x000fe20000000800 */
[----:B-1----:R-:W-:-:S01]  /*10b60*/  FADD.FTZ R27, R43, R28 ;  /* 0x0000001c2b1b7221 */ /* 0x002fc20000010000 */
[--C-:B--2---:R-:W-:Y:S01]  /*10b70*/  IMAD.MOV.U32 R55, RZ, RZ, R87.reuse ;  /* 0x000000ffff377224 */ /* 0x104fe200078e0057 */
[----:B------:R-:W-:Y:S01]  /*10b80*/  MOV R52, R87 ;  /* 0x0000005700347202 */ /* 0x000fe20000000f00 */
[----:B------:R-:W-:-:S04]  /*10b90*/  IMAD.MOV.U32 R30, RZ, RZ, R87 ;  /* 0x000000ffff1e7224 */ /* 0x000fc800078e0057 */
[----:B------:R-:W0:Y:S01]  /*10ba0*/  MUFU.EX2 R137, R137 ;  /* 0x0000008900897308 */ /* 0x000e220000000800 */
[C---:B---3--:R-:W-:Y:S01]  /*10bb0*/  F2FP.SATFINITE.E4M3.F32.PACK_AB_MERGE_C R43, R20.reuse, R43, RZ ;  /* 0x0000002b142b723e */ /* 0x048fe200048070ff */
[----:B------:R-:W-:-:S03]  /*10bc0*/  FADD.FTZ R20, R20, R27 ;  /* 0x0000001b14147221 */ /* 0x000fc60000010000 */
[----:B------:R-:W-:Y:S01]  /*10bd0*/  F2FP.SATFINITE.E4M3.F32.PACK_AB_MERGE_C R187, R88, R25, R43 ;  /* 0x0000001958bb723e */ /* 0x000fe2000480702b */
[--C-:B------:R-:W-:Y:S02]  /*10be0*/  IMAD.MOV.U32 R43, RZ, RZ, R87.reuse ;  /* 0x000000ffff2b7224 */ /* 0x100fe400078e0057 */
[----:B------:R-:W1:Y:S01]  /*10bf0*/  MUFU.EX2 R56, R56 ;  /* 0x0000003800387308 */ /* 0x000e620000000800 */
[----:B------:R-:W-:-:S07]  /*10c00*/  IMAD.MOV.U32 R25, RZ, RZ, R87 ;  /* 0x000000ffff197224 */ /* 0x000fce00078e0057 */
[----:B------:R-:W2:Y:S01]  /*10c10*/  MUFU.EX2 R29, R29 ;  /* 0x0000001d001d7308 */ /* 0x000ea20000000800 */
[----:B0-----:R-:W-:-:S07]  /*10c20*/  F2FP.SATFINITE.E4M3.F32.PACK_AB_MERGE_C R27, R137, R58, RZ ;  /* 0x0000003a891b723e */ /* 0x001fce00048070ff */
[----:B------:R-:W0:Y:S01]  /*10c30*/  MUFU.EX2 R135, R135 ;  /* 0x0000008700877308 */ /* 0x000e220000000800 */
[----:B-1----:R-:W-:-:S07]  /*10c40*/  FADD.FTZ R28, R56, R133 ;  /* 0x00000085381c7221 */ /* 0x002fce0000010000 */
[----:B------:R-:W1:Y:S01]  /*10c50*/  MUFU.EX2 R33, R33 ;  /* 0x0000002100217308 */ /* 0x000e620000000800 */
[----:B--2---:R-:W-:-:S04]  /*10c60*/  FADD.FTZ R15, R29, R20 ;  /* 0x000000141d0f7221 */ /* 0x004fc80000010000 */
[----:B------:R-:W-:-:S03]  /*10c70*/  FADD.FTZ R20, R26, R15 ;  /* 0x0000000f1a147221 */ /* 0x000fc60000010000 */
[----:B------:R-:W2:Y:S01]  /*10c80*/  MUFU.EX2 R14, R121 ;  /* 0x00000079000e7308 */ /* 0x000ea20000000800 */
[C---:B0-----:R-:W-:Y:S01]  /*10c90*/  F2FP.SATFINITE.E4M3.F32.PACK_AB_MERGE_C R188, R135.reuse, R56, R27 ;  /* 0x0000003887bc723e */ /* 0x041fe2000480701b */
[----:B------:R-:W-:Y:S01]  /*10ca0*/  FADD.FTZ R135, R135, R28 ;  /* 0x0000001c87877221 */ /* 0x000fe20000010000 */
[--C-:B------:R-:W-:Y:S01]  /*10cb0*/  IMAD.MOV.U32 R56, RZ, RZ, R87.reuse ;  /* 0x000000ffff387224 */ /* 0x100fe200078e0057 */
[----:B------:R-:W-:Y:S01]  /*10cc0*/  MOV R27, R87 ;  /* 0x00000057001b7202 */ /* 0x000fe20000000f00 */
[----:B------:R-:W-:Y:S02]  /*10cd0*/  IMAD.MOV.U32 R28, RZ, RZ, R87 ;  /* 0x000000ffff1c7224 */ /* 0x000fe400078e0057 */
[----:B------:R-:W-:Y:S01]  /*10ce0*/  FADD.FTZ R58, R58, R135 ;  /* 0x000000873a3a7221 */ /* 0x000fe20000010000 */
[----:B------:R-:W-:Y:S01]  /*10cf0*/  MUFU.EX2 R40, R40 ;  /* 0x0000002800287308 */ /* 0x000fe20000000800 */
[----:B-1----:R-:W-:-:S02]  /*10d00*/  FADD.FTZ R15, R33, R20 ;  /* 0x00000014210f7221 */ /* 0x002fc40000010000 */
[----:B------:R-:W-:Y:S01]  /*10d10*/  FADD.FTZ R137, R137, R58 ;  /* 0x0000003a89897221 */ /* 0x000fe20000010000 */
        /* <DEDUP_REMOVED lines=12> */
[----:B-1----:R-:W-:-:S07]  /*10de0*/  FADD.FTZ R20, R42, R137 ;  /* 0x000000892a147221 */ /* 0x002fce0000010000 */
[----:B------:R1:W3:Y:S01]  /*10df0*/  MUFU.EX2 R24, R35 ;  /* 0x0000002300187308 */ /* 0x0002e20000000800 */
[----:B--2---:R-:W-:-:S07]  /*10e00*/  FADD.FTZ R15, R123, R14 ;  /* 0x0000000e7b0f7221 */ /* 0x004fce0000010000 */
[----:B------:R-:W-:Y:S01]  /*10e10*/  MUFU.EX2 R125, R125 ;  /* 0x0000007d007d7308 */ /* 0x000fe20000000800 */
[C---:B0-----:R-:W-:Y:S01]  /*10e20*/  F2FP.SATFINITE.E4M3.F32.PACK_AB_MERGE_C R190, R139.reuse, R42, R21 ;  /* 0x0000002a8bbe723e */ /* 0x041fe20004807015 */
[----:B------:R-:W-:Y:S01]  /*10e30*/  FADD.FTZ R139, R139, R20 ;  /* 0x000000148b8b7221 */ /* 0x000fe20000010000 */
[----:B------:R-:W-:Y:S01]  /*10e40*/  MOV R42, R87 ;  /* 0x00000057002a7202 */ /* 0x000fe20000000f00 */
[----:B-1----:R-:W-:Y:S02]  /*10e50*/  IMAD.MOV.U32 R35, RZ, RZ, R87 ;  /* 0x000000ffff237224 */ /* 0x002fe400078e0057 */
[----:B------:R-:W-:-:S02]  /*10e60*/  FADD.FTZ R40, R40, R139 ;  /* 0x0000008b28287221 */ /* 0x000fc40000010000 */
[----:B------:R-:W0:Y:S01]  /*10e70*/  MUFU.EX2 R64, R64 ;  /* 0x0000004000407308 */ /* 0x000e220000000800 */
[----:B---3--:R-:W-:-:S01]  /*10e80*/  FADD.FTZ R14, R24, R15 ;  /* 0x0000000f180e7221 */ /* 0x008fc20000010000 */
[----:B0-----:R-:W-:-:S03]  /*10e90*/  F2FP.SATFINITE.E4M3.F32.PACK_AB_MERGE_C R3, R64, R125, RZ ;  /* 0x0000007d4003723e */ /* 0x001fc600048070ff */
[----:B------:R-:W-:Y:S01]  /*10ea0*/  FADD.FTZ R125, R125, R14 ;  /* 0x0000000e7d7d7221 */ /* 0x000fe20000010000 */
[----:B------:R-:W-:Y:S01]  /*10eb0*/  F2FP.SATFINITE.E4M3.F32.PACK_AB_MERGE_C R191, R24, R123, R3 ;  /* 0x0000007b18bf723e */ /* 0x000fe20004807003 */
[----:B------:R-:W-:Y:S02]  /*10ec0*/  FADD.FTZ R3, R141, R40 ;  /* 0x000000288d037221 */ /* 0x000fe40000010000 */
[----:B------:R-:W-:-:S01]  /*10ed0*/  FADD.FTZ R20, R64, R125 ;  /* 0x0000007d40147221 */ /* 0x000fc20000010000 */
[--C-:B------:R-:W-:Y:S02]  /*10ee0*/  IMAD.MOV.U32 R64, RZ, RZ, R87.reuse ;  /* 0x000000ffff407224 */ /* 0x100fe400078e0057 */
[--C-:B------:R-:W-:Y:S02]  /*10ef0*/  IMAD.MOV.U32 R40, RZ, RZ, R87.reuse ;  /* 0x000000ffff287224 */ /* 0x100fe400078e0057 */
[----:B------:R-:W-:Y:S01]  /*10f00*/  IMAD.MOV.U32 R24, RZ, RZ, R87 ;  /* 0x000000ffff187224 */ /* 0x000fe200078e0057 */
[----:B------:R-:W-:Y:S06]  /*10f10*/  @!P1 BRA `(.L_x_7519) ;  /* 0x0000003000009947 */ /* 0x000fec0003800000 */
[----:B------:R-:W-:Y:S01]  /*10f20*/  VIADD R21, R120, 0xfffffffe ;  /* 0xfffffffe78157836 */ /* 0x000fe20000000000 */
[----:B------:R-:W-:Y:S01]  /*10f30*/  MOV R169, R13 ;  /* 0x0000000d00a97202 */ /* 0x000fe20000000f00 */
[----:B------:R-:W-:Y:S01]  /*10f40*/  IMAD.MOV.U32 R171, RZ, RZ, R12 ;  /* 0x000000ffffab7224 */ /* 0x000fe200078e000c */
[----:B------:R-:W-:Y:S01]  /*10f50*/  CS2R R86, SRZ ;  /* 0x0000000000567805 */ /* 0x000fe2000001ff00 */
[----:B------:R-:W-:Y:S01]  /*10f60*/  IMAD.MOV.U32 R222, RZ, RZ, R199 ;  /* 0x000000ffffde7224 */ /* 0x000fe200078e00c7 */
[----:B------:R-:W-:Y:S01]  /*10f70*/  CS2R R84, SRZ ;  /* 0x0000000000547805 */ /* 0x000fe2000001ff00 */
[----:B------:R-:W-:Y:S01]  /*10f80*/  IMAD.MOV.U32 R220, RZ, RZ, R197 ;  /* 0x000000ffffdc7224 */ /* 0x000fe200078e00c5 */
        /* <DEDUP_REMOVED lines=29> */
[----:B------:R-:W-:-:S07]  /*11160*/  CS2R R24, SRZ ;  /* 0x0000000000187805 */ /* 0x000fce000001ff00 */
.L_x_7531:
        /* <DEDUP_REMOVED lines=8> */
.L_x_7521:
[----:B------:R-:W-:-:S05]  /*111f0*/  VIADD R12, R220, 0x1 ;  /* 0x00000001dc0c7836 */ /* 0x000fca0000000000 */
[----:B------:R-:W-:-:S04]  /*11200*/  ISETP.NE.AND P2, PT, R12, 0x2, PT ;  /* 0x000000020c00780c */ /* 0x000fc80003f45270 */
[----:B------:R-:W-:Y:S02]  /*11210*/  SEL R13, R12, RZ, P2 ;  /* 0x000000ff0c0d7207 */ /* 0x000fe40001000000 */
[----:B------:R-:W-:Y:S02]  /*11220*/  SHF.L.U32 R12, R199, 0x1f, RZ ;  /* 0x0000001fc70c7819 */ /* 0x000fe400000006ff */
[----:B------:R-:W-:-:S04]  /*11230*/  LEA R13, R13, R18, 0x3 ;  /* 0x000000120d0d7211 */ /* 0x000fc800078e18ff */
[----:B------:R0:W1:Y:S01]  /*11240*/  SYNCS.PHASECHK.TRANS64.TRYWAIT P2, [R13+URZ+0x22830], R12 ;  /* 0x0228300c0d0075a7 */ /* 0x000062000804017f */
[----:B------:R-:W-:Y:S05]  /*11250*/  @!P0 BRA `(.L_x_7522) ;  /* 0x0000000000048947 */ /* 0x000fea0003800000 */
[----:B------:R-:W-:Y:S01]  /*11260*/  BPT.TRAP 0x1 ;  /* 0x000000040000795c */ /* 0x000fe20000300000 */
.L_x_7522:
[----:B------:R-:W-:Y:S04]  /*11270*/  BSSY B0, `(.L_x_7520) ;  /* 0x0000004000007945 */ /* 0x000fe80003800000 */
[----:B-1----:R-:W-:Y:S05]  /*11280*/  @P2 BRA `(.L_x_7523) ;  /* 0x0000000000082947 */ /* 0x002fea0003800000 */
[----:B------:R-:W1:Y:S02]  /*11290*/  SYNCS.PHASECHK.TRANS64.TRYWAIT P2, [R13+URZ+0x22830], R12 ;  /* 0x0228300c0d0075a7 */ /* 0x000e64000804017f */
[----:B-1----:R-:W-:Y:S05]  /*112a0*/  @!P2 BRA `(.L_x_7524) ;  /* 0x000000ec0040a947 */ /* 0x002fea0003800000 */
.L_x_7523:
[----:B------:R-:W-:Y:S05]  /*112b0*/  BSYNC B0 ;  /* 0x0000000000007941 */ /* 0x000fea0003800000 */
.L_x_7520:
[----:B01----:R-:W0:Y:S01]  /*112c0*/  S2R R12, SR_TID.X ;  /* 0x00000000000c7919 */ /* 0x003e220000002100 */
[----:B------:R-:W-:Y:S01]  /*112d0*/  VIADD R197, R220, 0x1 ;  /* 0x00000001dcc57836 */ /* 0x000fe20000000000 */
[----:B------:R-:W-:Y:S05]  /*112e0*/  WARPSYNC.ALL ;  /* 0x0000000000007948 */ /* 0x000fea0003800000 */
[C---:B------:R-:W-:Y:S01]  /*112f0*/  ISETP.NE.AND P2, PT, R197.reuse, 0x2, PT ;  /* 0x00000002c500780c */ /* 0x040fe20003f45270 */
[----:B------:R-:W-:Y:S01]  /*11300*/  IMAD.MOV.U32 R15, RZ, RZ, 0x40000040 ;  /* 0x40000040ff0f7424 */ /* 0x000fe200078e00ff */
[----:B------:R-:W-:Y:S01]  /*11310*/  R2UR UR44, R4 ;  /* 0x00000000042c72ca */ /* 0x000fe200000e0000 */
[----:B------:R-:W-:Y:S01]  /*11320*/  IMAD.MOV.U32 R13, RZ, RZ, 0x40000040 ;  /* 0x40000040ff0d7424 */ /* 0x000fe200078e00ff */
[----:B------:R-:W-:Y:S01]  /*11330*/  SEL R197, R197, RZ, P2 ;  /* 0x000000ffc5c57207 */ /* 0x000fe20001000000 */
[----:B------:R-:W-:Y:S01]  /*11340*/  IMAD.MOV.U32 R89, RZ, RZ, 0x40000040 ;  /* 0x40000040ff597424 */ /* 0x000fe200078e00ff */
[----:B------:R-:W-:Y:S01]  /*11350*/  R2UR UR47, R15 ;  /* 0x000000000f2f72ca */ /* 0x000fe200000e0000 */
[----:B------:R-:W-:Y:S01]  /*11360*/  IMAD.MOV.U32 R93, RZ, RZ, 0x40000040 ;  /* 0x40000040ff5d7424 */ /* 0x000fe200078e00ff */
[----:B------:R-:W-:Y:S01]  /*11370*/  R2UR UR45, R5 ;  /* 0x00000000052d72ca */ /* 0x000fe200000e0000 */
[----:B------:R-:W-:Y:S01]  /*11380*/  IMAD R14, R197, 0x500, R0 ;  /* 0x00000500c50e7824 */ /* 0x000fe200078e0200 */
[----:B------:R-:W-:-:S02]  /*11390*/  R2UR UR51, R13 ;  /* 0x000000000d3372ca */ /* 0x000fc400000e0000 */
[----:B------:R-:W-:Y:S01]  /*113a0*/  R2UR UR48, R4 ;  /* 0x00000000043072ca */ /* 0x000fe200000e0000 */
[C---:B------:R-:W-:Y:S01]  /*113b0*/  VIADD R90, R14.reuse, 0x300 ;  /* 0x000003000e5a7836 */ /* 0x040fe20000000000 */
[C---:B------:R-:W-:Y:S01]  /*113c0*/  R2UR UR46, R14.reuse ;  /* 0x000000000e2e72ca */ /* 0x040fe200000e0000 */
[C---:B------:R-:W-:Y:S01]  /*113d0*/  VIADD R94, R14.reuse, 0x4 ;  /* 0x000000040e5e7836 */ /* 0x040fe20000000000 */
[----:B------:R-:W-:Y:S02]  /*113e0*/  R2UR UR49, R5 ;  /* 0x00000000053172ca */ /* 0x000fe400000e0000 */
[----:B------:R-:W-:Y:S02]  /*113f0*/  IADD3 R88, R14, 0x200, RZ ;  /* 0x000002000e587810 */ /* 0x000fe40007ffe0ff */
[----:B------:R-:W-:Y:S02]  /*11400*/  R2UR UR55, R89 ;  /* 0x00000000593772ca */ /* 0x000fe400000e0000 */
[----:B------:R-:W-:Y:S01]  /*11410*/  R2UR UR54, R88 ;  /* 0x00000000583672ca */ /* 0x000fe200000e0000 */
[----:B------:R-:W-:Y:S01]  /*11420*/  VIADD R88, R14, 0x2 ;  /* 0x000000020e587836 */ /* 0x000fe20000000000 */
[----:B------:R-:W-:-:S02]  /*11430*/  R2UR UR52, R4 ;  /* 0x00000000043472ca */ /* 0x000fc400000e0000 */
[----:B0-----:R-:W-:Y:S02]  /*11440*/  SHF.R.U32.HI R12, RZ, 0x7, R12 ;  /* 0x00000007ff0c7819 */ /* 0x001fe4000001160c */
[----:B------:R-:W-:Y:S02]  /*11450*/  R2UR UR53, R5 ;  /* 0x00000000053572ca */ /* 0x000fe400000e0000 */
[C---:B------:R-:W-:Y:S01]  /*11460*/  R2UR UR7, R13.reuse ;  /* 0x000000000d0772ca */ /* 0x040fe200000e0000 */
[----:B------:R-:W-:Y:S01]  /*11470*/  VIADD R92, R12, 0x8 ;  /* 0x000000080c5c7836 */ /* 0x000fe20000000000 */
[----:B------:R-:W-:Y:S01]  /*11480*/  R2UR UR11, R13 ;  /* 0x000000000d0b72ca */ /* 0x000fe200000e0000 */
[----:B------:R-:W-:Y:S01]  /*11490*/  VIADD R12, R14, 0x100 ;  /* 0x000001000e0c7836 */ /* 0x000fe20000000000 */
[----:B------:R-:W-:Y:S01]  /*114a0*/  R2UR UR8, R90 ;  /* 0x000000005a0872ca */ /* 0x000fe200000e0000 */
[----:B------:R-:W-:Y:S01]  /*114b0*/  VIADD R90, R14, 0x202 ;  /* 0x000002020e5a7836 */ /* 0x000fe20000000000 */
[----:B------:R0:W-:Y:S01]  /*114c0*/  BAR.SYNC.DEFER_BLOCKING R92, 0x100 ;  /* 0x0004005c0000751d */ /* 0x0001e20000010000 */
[----:B------:R-:W-:-:S02]  /*114d0*/  MOV R91, 0x40000040 ;  /* 0x40000040005b7802 */ /* 0x000fc40000000f00 */
[----:B------:R-:W-:Y:S01]  /*114e0*/  R2UR UR50, R12 ;  /* 0x000000000c3272ca */ /* 0x000fe200000e0000 */
[----:B------:R-:W-:Y:S01]  /*114f0*/  VIADD R12, R14, 0x400 ;  /* 0x000004000e0c7836 */ /* 0x000fe20000000000 */
[C---:B------:R-:W-:Y:S02]  /*11500*/  R2UR UR9, R91.reuse ;  /* 0x000000005b0972ca */ /* 0x040fe400000e0000 */
[----:B------:R-:W-:Y:S02]  /*11510*/  MOV R223, UR7 ;  /* 0x0000000700df7c02 */ /* 0x000fe40008000f00 */
[----:B------:R-:W-:Y:S01]  /*11520*/  R2UR UR10, R12 ;  /* 0x000000000c0a72ca */ /* 0x000fe200000e0000 */
[----:B------:R-:W-:Y:S01]  /*11530*/  VIADD R12, R14, 0x102 ;  /* 0x000001020e0c7836 */ /* 0x000fe20000000000 */
[----:B------:R-:W-:Y:S01]  /*11540*/  UMOV UR7, UR11 ;  /* 0x0000000b00077c82 */ /* 0x000fe20008000000 */
[----:B------:R-:W-:Y:S02]  /*11550*/  R2UR UR11, R91 ;  /* 0x000000005b0b72ca */ /* 0x000fe400000e0000 */
[----:B------:R-:W-:-:S02]  /*11560*/  MOV R95, 0x40000040 ;  /* 0x40000040005f7802 */ /* 0x000fc40000000f00 */
[----:B------:R-:W-:Y:S01]  /*11570*/  R2UR UR6, R12 ;  /* 0x000000000c0672ca */ /* 0x000fe200000e0000 */
[----:B------:R-:W-:Y:S01]  /*11580*/  VIADD R12, R14, 0x104 ;  /* 0x000001040e0c7836 */ /* 0x000fe20000000000 */
[----:B------:R-:W-:Y:S01]  /*11590*/  R2UR UR4, R88 ;  /* 0x00000000580472ca */ /* 0x000fe200000e0000 */
[----:B------:R-:W-:Y:S01]  /*115a0*/  VIADD R88, R14, 0x302 ;  /* 0x000003020e587836 */ /* 0x000fe20000000000 */
[----:B------:R-:W-:Y:S02]  /*115b0*/  R2UR UR22, R94 ;  /* 0x000000005e1672ca */ /* 0x000fe400000e0000 */
[----:B------:R-:W-:Y:S01]  /*115c0*/  R2UR UR23, R95 ;  /* 0x000000005f1772ca */ /* 0x000fe200000e0000 */
[----:B------:R-:W-:Y:S01]  /*115d0*/  WARPGROUP.ARRIVE ;  /* 0x00000000000079c5 */ /* 0x000fe20000000000 */
[----:B------:R-:W-:Y:S02]  /*115e0*/  R2UR UR5, R89 ;  /* 0x00000000590572ca */ /* 0x000fe400000e0000 */
[----:B------:R-:W-:Y:S01]  /*115f0*/  R2UR UR14, R88 ;  /* 0x00000000580e72ca */ /* 0x000fe200000e0000 */
[----:B------:R-:W-:-:S02]  /*11600*/  VIADD R88, R14, 0x204 ;  /* 0x000002040e587836 */ /* 0x000fc40000000000 */
[----:B------:R-:W-:Y:S01]  /*11610*/  MOV R224, UR6 ;  /* 0x0000000600e07c02 */ /* 0x000fe20008000f00 */
[----:B------:R-:W-:Y:S01]  /*11620*/  QGMMA.64x32x32.F32.E4M3.E4M3 R152, gdesc[UR44], RZ, !UPT, gsb0 ;  /* 0x006000002c9879f3 */ /* 0x000fe2000c0008ff */
[----:B------:R-:W-:Y:S01]  /*11630*/  UMOV UR6, UR10 ;  /* 0x0000000a00067c82 */ /* 0x000fe20008000000 */
[----:B------:R-:W-:Y:S02]  /*11640*/  R2UR UR10, R90 ;  /* 0x000000005a0a72ca */ /* 0x000fe400000e0000 */
[----:B------:R-:W-:Y:S01]  /*11650*/  MOV R90, UR11 ;  /* 0x0000000b005a7c02 */ /* 0x000fe20008000f00 */
[----:B------:R-:W-:Y:S01]  /*11660*/  UMOV UR11, UR9 ;  /* 0x00000009000b7c82 */ /* 0x000fe20008000000 */
[----:B------:R-:W-:Y:S02]  /*11670*/  R2UR UR9, R5 ;  /* 0x00000000050972ca */ /* 0x000fe400000e0000 */
[----:B------:R-:W-:Y:S01]  /*11680*/  R2UR UR30, R88 ;  /* 0x00000000581e72ca */ /* 0x000fe200000e0000 */
[C---:B------:R-:W-:Y:S01]  /*11690*/  VIADD R88, R14.reuse, 0x404 ;  /* 0x000004040e587836 */ /* 0x040fe20000000000 */
[----:B0-----:R-:W-:-:S02]  /*116a0*/  IADD3 R92, R14, 0x402, RZ ;  /* 0x000004020e5c7810 */ /* 0x001fc40007ffe0ff */
[----:B------:R-:W-:Y:S01]  /*116b0*/  MOV R225, UR23 ;  /* 0x0000001700e17c02 */ /* 0x000fe20008000f00 */
[----:B------:R-:W-:Y:S01]  /*116c0*/  UMOV UR23, UR5 ;  /* 0x0000000500177c82 */ /* 0x000fe20008000000 */
[----:B------:R-:W-:Y:S01]  /*116d0*/  MOV R226, UR22 ;  /* 0x0000001600e27c02 */ /* 0x000fe20008000f00 */
[----:B------:R-:W-:Y:S01]  /*116e0*/  UMOV UR22, UR4 ;  /* 0x0000000400167c82 */ /* 0x000fe20008000000 */
[----:B------:R-:W-:Y:S01]  /*116f0*/  MOV R91, UR10 ;  /* 0x0000000a005b7c02 */ /* 0x000fe20008000f00 */
[----:B------:R-:W-:Y:S01]  /*11700*/  UMOV UR10, UR8 ;  /* 0x00000008000a7c82 */ /* 0x000fe20008000000 */
[----:B------:R-:W-:Y:S02]  /*11710*/  R2UR UR8, R4 ;  /* 0x00000000040872ca */ /* 0x000fe400000e0000 */
[C---:B------:R-:W-:Y:S02]  /*11720*/  R2UR UR15, R89.reuse ;  /* 0x00000000590f72ca */ /* 0x040fe400000e0000 */
[----:B------:R-:W-:Y:S01]  /*11730*/  R2UR UR18, R92 ;  /* 0x000000005c1272ca */ /* 0x000fe200000e0000 */
[----:B------:R-:W-:Y:S01]  /*11740*/  VIADD R92, R14, 0x6 ;  /* 0x000000060e5c7836 */ /* 0x000fe20000000000 */
[----:B------:R-:W-:-:S02]  /*11750*/  R2UR UR31, R89 ;  /* 0x00000000591f72ca */ /* 0x000fc400000e0000 */
[----:B------:R-:W-:Y:S02]  /*11760*/  R2UR UR38, R88 ;  /* 0x00000000582672ca */ /* 0x000fe400000e0000 */
[----:B------:R-:W-:Y:S01]  /*11770*/  R2UR UR39, R89 ;  /* 0x00000000592772ca */ /* 0x000fe200000e0000 */
[----:B------:R-:W-:Y:S01]  /*11780*/  IMAD.MOV.U32 R89, RZ, RZ, 0x40000040 ;  /* 0x40000040ff597424 */ /* 0x000fe200078e00ff */
[----:B------:R-:W-:Y:S02]  /*11790*/  R2UR UR4, R4 ;  /* 0x00000000040472ca */ /* 0x000fe400000e0000 */
[----:B------:R-:W-:Y:S02]  /*117a0*/  R2UR UR5, R5 ;  /* 0x00000000050572ca */ /* 0x000fe400000e0000 */
[----:B------:R-:W-:Y:S02]  /*117b0*/  IADD3 R88, R14, 0x206, RZ ;  /* 0x000002060e587810 */ /* 0x000fe40007ffe0ff */
[----:B------:R-:W-:-:S02]  /*117c0*/  R2UR UR19, R93 ;  /* 0x000000005d1372ca */ /* 0x000fc400000e0000 */
[----:B------:R-:W-:Y:S02]  /*117d0*/  R2UR UR42, R92 ;  /* 0x000000005c2a72ca */ /* 0x000fe400000e0000 */
[----:B------:R-:W-:Y:S02]  /*117e0*/  R2UR UR43, R93 ;  /* 0x000000005d2b72ca */ /* 0x000fe400000e0000 */
[C---:B------:R-:W-:Y:S02]  /*117f0*/  R2UR UR20, R10.reuse ;  /* 0x000000000a1472ca */ /* 0x040fe400000e0000 */
[C---:B------:R-:W-:Y:S02]  /*11800*/  R2UR UR21, R11.reuse ;  /* 0x000000000b1572ca */ /* 0x040fe400000e0000 */
[----:B------:R-:W-:Y:S02]  /*11810*/  R2UR UR12, R10 ;  /* 0x000000000a0c72ca */ /* 0x000fe400000e0000 */
[----:B------:R-:W-:-:S02]  /*11820*/  R2UR UR13, R11 ;  /* 0x000000000b0d72ca */ /* 0x000fc400000e0000 */
[----:B------:R-:W-:Y:S02]  /*11830*/  R2UR UR16, R10 ;  /* 0x000000000a1072ca */ /* 0x000fe400000e0000 */
[----:B------:R-:W-:Y:S02]  /*11840*/  R2UR UR17, R11 ;  /* 0x000000000b1172ca */ /* 0x000fe400000e0000 */
[----:B------:R-:W-:Y:S01]  /*11850*/  R2UR UR26, R12 ;  /* 0x000000000c1a72ca */ /* 0x000fe200000e0000 */
[----:B------:R-:W-:Y:S01]  /*11860*/  VIADD R12, R14, 0x304 ;  /* 0x000003040e0c7836 */ /* 0x000fe20000000000 */
[----:B------:R-:W-:Y:S02]  /*11870*/  R2UR UR27, R13 ;  /* 0x000000000d1b72ca */ /* 0x000fe400000e0000 */
[----:B------:R-:W-:Y:S01]  /*11880*/  R2UR UR24, R8 ;  /* 0x00000000081872ca */ /* 0x000fe200000e0000 */
[----:B------:R-:W-:Y:S02]  /*11890*/  WARPGROUP.DEPBAR.LE gsb0, 0x0 ;  /* 0x00008000000079c5 */ /* 0x000fe40000010000 */
[----:B------:R-:W-:Y:S01]  /*118a0*/  WARPGROUP.ARRIVE ;  /* 0x00000000000079c5 */ /* 0x000fe20000000000 */
[----:B------:R-:W-:-:S02]  /*118b0*/  R2UR UR25, R9 ;  /* 0x00000000091972ca */ /* 0x000fc400000e0000 */
[----:B------:R-:W-:Y:S02]  /*118c0*/  R2UR UR28, R8 ;  /* 0x00000000081c72ca */ /* 0x000fe400000e0000 */
[----:B------:R-:W-:Y:S01]  /*118d0*/  R2UR UR29, R9 ;  /* 0x00000000091d72ca */ /* 0x000fe200000e0000 */
[----:B------:R-:W-:Y:S01]  /*118e0*/  QGMMA.64x32x32.F32.E4M3.E4M3 R136, gdesc[UR48], RZ, !UPT, gsb0 ;  /* 0x00600000308879f3 */ /* 0x000fe2000c0008ff */
[----:B------:R-:W-:Y:S02]  /*118f0*/  R2UR UR50, R88 ;  /* 0x00000000583272ca */ /* 0x000fe400000e0000 */
[----:B------:R-:W-:Y:S02]  /*11900*/  R2UR UR51, R89 ;  /* 0x00000000593372ca */ /* 0x000fe400000e0000 */
[----:B------:R-:W-:Y:S01]  /*11910*/  R2UR UR34, R12 ;  /* 0x000000000c2272ca */ /* 0x000fe200000e0000 */
[----:B------:R-:W-:Y:S01]  /*11920*/  VIADD R12, R14, 0x106 ;  /* 0x000001060e0c7836 */ /* 0x000fe20000000000 */
[----:B------:R-:W-:-:S02]  /*11930*/  R2UR UR35, R13 ;  /* 0x000000000d2372ca */ /* 0x000fc400000e0000 */
[C---:B------:R-:W-:Y:S02]  /*11940*/  R2UR UR32, R8.reuse ;  /* 0x00000000082072ca */ /* 0x040fe400000e0000 */
[C---:B------:R-:W-:Y:S02]  /*11950*/  R2UR UR33, R9.reuse ;  /* 0x00000000092172ca */ /* 0x040fe400000e0000 */
[----:B------:R-:W-:Y:S02]  /*11960*/  R2UR UR36, R8 ;  /* 0x00000000082472ca */ /* 0x000fe400000e0000 */
[----:B------:R-:W-:Y:S02]  /*11970*/  R2UR UR37, R9 ;  /* 0x00000000092572ca */ /* 0x000fe400000e0000 */
[----:B------:R-:W-:Y:S02]  /*11980*/  R2UR UR40, R6 ;  /* 0x00000000062872ca */ /* 0x000fe400000e0000 */
[----:B------:R-:W-:-:S02]  /*11990*/  R2UR UR41, R7 ;  /* 0x00000000072972ca */ /* 0x000fc400000e0000 */
[----:B------:R-:W-:Y:S01]  /*119a0*/  R2UR UR46, R12 ;  /* 0x000000000c2e72ca */ /* 0x000fe200000e0000 */
[----:B------:R-:W-:Y:S01]  /*119b0*/  VIADD R12, R14, 0x306 ;  /* 0x000003060e0c7836 */ /* 0x000fe20000000000 */
[----:B------:R-:W-:Y:S01]  /*119c0*/  R2UR UR47, R13 ;  /* 0x000000000d2f72ca */ /* 0x000fe200000e0000 */
[----:B------:R-:W-:Y:S01]  /*119d0*/  IMAD.MOV.U32 R13, RZ, RZ, 0x40000040 ;  /* 0x40000040ff0d7424 */ /* 0x000fe200078e00ff */
[----:B------:R-:W-:Y:S01]  /*119e0*/  R2UR UR44, R6 ;  /* 0x00000000062c72ca */ /* 0x000fe200000e0000 */
[----:B------:R-:W-:Y:S01]  /*119f0*/  VIADD R14, R14, 0x406 ;  /* 0x000004060e0e7836 */ /* 0x000fe20000000000 */
[C---:B------:R-:W-:Y:S02]  /*11a00*/  R2UR UR45, R7.reuse ;  /* 0x00000000072d72ca */ /* 0x040fe400000e0000 */
[----:B------:R-:W-:Y:S02]  /*11a10*/  R2UR UR48, R6 ;  /* 0x00000000063072ca */ /* 0x000fe400000e0000 */
[----:B------:R-:W-:-:S02]  /*11a20*/  R2UR UR49, R7 ;  /* 0x00000000073172ca */ /* 0x000fc400000e0000 */
[----:B------:R-:W-:Y:S02]  /*11a30*/  MOV R15, 0x40000040 ;  /* 0x40000040000f7802 */ /* 0x000fe40000000f00 */
[----:B------:R-:W-:Y:S02]  /*11a40*/  R2UR UR58, R14 ;  /* 0x000000000e3a72ca */ /* 0x000fe400000e0000 */
[----:B------:R-:W-:Y:S02]  /*11a50*/  R2UR UR59, R15 ;  /* 0x000000000f3b72ca */ /* 0x000fe400000e0000 */
[----:B------:R-:W-:Y:S02]  /*11a60*/  R2UR UR56, R6 ;  /* 0x00000000063872ca */ /* 0x000fe400000e0000 */
[----:B------:R-:W-:Y:S01]  /*11a70*/  R2UR UR57, R7 ;  /* 0x00000000073972ca */ /* 0x000fe200000e0000 */
[----:B------:R-:W-:Y:S02]  /*11a80*/  WARPGROUP.DEPBAR.LE gsb0, 0x0 ;  /* 0x00008000000079c5 */ /* 0x000fe40000010000 */
[----:B------:R-:W-:-:S06]  /*11a90*/  WARPGROUP.ARRIVE ;  /* 0x00000000000079c5 */ /* 0x000fcc0000000000 */
[----:B------:R-:W-:Y:S01]  /*11aa0*/  QGMMA.64x32x32.F32.E4M3.E4M3 R120, gdesc[UR52], RZ, !UPT, gsb0 ;  /* 0x00600000347879f3 */ /* 0x000fe2000c0008ff */
        /* <DEDUP_REMOVED lines=71> */
.L_x_7526:
[----:B------:R-:W-:Y:S01]  /*11f20*/  SHF.L.U32 R12, R222, 0x1f, RZ ;  /* 0x0000001fde0c7819 */ /* 0x000fe200000006ff */
[----:B------:R-:W-:-:S04]  /*11f30*/  IMAD R13, R220, 0x8, R18 ;  /* 0x00000008dc0d7824 */ /* 0x000fc800078e0212 */
[----:B------:R0:W1:Y:S01]  /*11f40*/  SYNCS.PHASECHK.TRANS64.TRYWAIT P1, [R13+URZ+0x22850], R12 ;  /* 0x0228500c0d0075a7 */ /* 0x000062000802017f */
[----:B------:R-:W-:Y:S05]  /*11f50*/  @!P0 BRA `(.L_x_7527) ;  /* 0x0000000000048947 */ /* 0x000fea0003800000 */
[----:B------:R-:W-:Y:S01]  /*11f60*/  BPT.TRAP 0x1 ;  /* 0x000000040000795c */ /* 0x000fe20000300000 */
.L_x_7527:
[----:B-1----:R-:W-:Y:S05]  /*11f70*/  @P1 BRA `(.L_x_7525) ;  /* 0x0000000000081947 */ /* 0x002fea0003800000 */
[----:B------:R-:W1:Y:S02]  /*11f80*/  SYNCS.PHASECHK.TRANS64.TRYWAIT P1, [R13+URZ+0x22850], R12 ;  /* 0x0228500c0d0075a7 */ /* 0x000e64000802017f */
[----:B-1----:R-:W-:Y:S05]  /*11f90*/  @!P1 BRA `(.L_x_7528) ;  /* 0x000000e000189947 */ /* 0x002fea0003800000 */
.L_x_7525:
[----:B01----:R-:W-:Y:S01]  /*11fa0*/  VIADD R12, R18, 0x400 ;  /* 0x00000400120c7836 */ /* 0x003fe20000000000 */
[----:B------:R-:W-:Y:S05]  /*11fb0*/  WARPSYNC.ALL ;  /* 0x0000000000007948 */ /* 0x000fea0003800000 */
[----:B------:R-:W-:Y:S01]  /*11fc0*/  SHF.R.U32.HI R12, RZ, 0x4, R12 ;  /* 0x00000004ff0c7819 */ /* 0x000fe2000001160c */
[----:B------:R-:W-:Y:S01]  /*11fd0*/  IMAD.MOV.U32 R13, RZ, RZ, -0x3ffffff0 ;  /* 0xc0000010ff0d7424 */ /* 0x000fe200078e00ff */
[----:B------:R-:W-:Y:S01]  /*11fe0*/  WARPGROUP.ARRIVE ;  /* 0x00000000000079c5 */ /* 0x000fe20000000000 */
[----:B------:R-:W-:-:S05]  /*11ff0*/  MOV R15, 0xc0000010 ;  /* 0xc0000010000f7802 */ /* 0x000fca0000000f00 */
[----:B------:R-:W0:Y:S01]  /*12000*/  S2R R222, SR_TID.X ;  /* 0x0000000000de7919 */ /* 0x000e220000002100 */
[----:B------:R-:W-:Y:S02]  /*12010*/  LOP3.LUT R12, R12, 0x3fff, RZ, 0xc0, !PT ;  /* 0x00003fff0c0c7812 */ /* 0x000fe400078ec0ff */
[----:B------:R-:W-:Y:S01]  /*12020*/  R2UR UR7, R13 ;  /* 0x000000000d0772ca */ /* 0x000fe200000e0000 */
[----:B------:R-:W-:Y:S01]  /*12030*/  IMAD.MOV.U32 R13, RZ, RZ, -0x3ffffff0 ;  /* 0xc0000010ff0d7424 */ /* 0x000fe200078e00ff */
[----:B------:R-:W-:-:S05]  /*12040*/  LOP3.LUT R12, R12, 0x10000, RZ, 0xfc, !PT ;  /* 0x000100000c0c7812 */ /* 0x000fca00078efcff */
[----:B------:R-:W-:-:S04]  /*12050*/  IMAD R12, R220, 0x500, R12 ;  /* 0x00000500dc0c7824 */ /* 0x000fc800078e020c */
[C---:B------:R-:W-:Y:S01]  /*12060*/  VIADD R14, R12.reuse, 0x100 ;  /* 0x000001000c0e7836 */ /* 0x040fe20000000000 */
[----:B------:R-:W-:-:S13]  /*12070*/  R2UR UR6, R12 ;  /* 0x000000000c0672ca */ /* 0x000fda00000e0000 */
[----:B------:R-:W-:Y:S01]  /*12080*/  QGMMA.64x128x32.F32.E4M3.E4M3 R24, R172, gdesc[UR4], R24, gsb0 ;  /* 0x01e00004ac187df3 */ /* 0x000fe20008000818 */
[----:B------:R-:W-:Y:S01]  /*12090*/  R2UR UR6, R14 ;  /* 0x000000000e0672ca */ /* 0x000fe200000e0000 */
[----:B------:R-:W-:Y:S01]  /*120a0*/  VIADD R14, R12, 0x200 ;  /* 0x000002000c0e7836 */ /* 0x000fe20000000000 */
[----:B------:R-:W-:Y:S01]  /*120b0*/  R2UR UR7, R15 ;  /* 0x000000000f0772ca */ /* 0x000fe200000e0000 */
[----:B------:R-:W-:Y:S01]  /*120c0*/  IMAD.MOV.U32 R15, RZ, RZ, -0x3ffffff0 ;  /* 0xc0000010ff0f7424 */ /* 0x000fe200078e00ff */
[----:B0-----:R-:W-:Y:S01]  /*120d0*/  SHF.R.U32.HI R222, RZ, 0x7, R222 ;  /* 0x00000007ffde7819 */ /* 0x001fe200000116de */
[----:B------:R-:W-:Y:S02]  /*120e0*/  WARPGROUP.DEPBAR.LE gsb0, 0x0 ;  /* 0x00008000000079c5 */ /* 0x000fe40000010000 */
[----:B------:R-:W-:-:S08]  /*120f0*/  WARPGROUP.ARRIVE ;  /* 0x00000000000079c5 */ /* 0x000fd00000000000 */
[----:B------:R-:W-:Y:S01]  /*12100*/  QGMMA.64x128x32.F32.E4M3.E4M3 R24, R176, gdesc[UR4], R24, gsb0 ;  /* 0x01e00004b0187df3 */ /* 0x000fe20008000818 */
[----:B------:R-:W-:Y:S01]  /*12110*/  R2UR UR6, R14 ;  /* 0x000000000e0672ca */ /* 0x000fe200000e0000 */
[C---:B------:R-:W-:Y:S01]  /*12120*/  VIADD R14, R12.reuse, 0x300 ;  /* 0x000003000c0e7836 */ /* 0x040fe20000000000 */
[----:B------:R-:W-:Y:S01]  /*12130*/  R2UR UR7, R15 ;  /* 0x000000000f0772ca */ /* 0x000fe200000e0000 */
[----:B------:R-:W-:Y:S01]  /*12140*/  IMAD.MOV.U32 R15, RZ, RZ, -0x3ffffff0 ;  /* 0xc0000010ff0f7424 */ /* 0x000fe200078e00ff */
[----:B------:R-:W-:Y:S01]  /*12150*/  IADD3 R12, R12, 0x400, RZ ;  /* 0x000004000c0c7810 */ /* 0x000fe20007ffe0ff */
[----:B------:R-:W-:Y:S02]  /*12160*/  WARPGROUP.DEPBAR.LE gsb0, 0x0 ;  /* 0x00008000000079c5 */ /* 0x000fe40000010000 */
[----:B------:R-:W-:-:S08]  /*12170*/  WARPGROUP.ARRIVE ;  /* 0x00000000000079c5 */ /* 0x000fd00000000000 */
[----:B------:R-:W-:Y:S01]  /*12180*/  QGMMA.64x128x32.F32.E4M3.E4M3 R24, R180, gdesc[UR4], R24, gsb0 ;  /* 0x01e00004b4187df3 */ /* 0x000fe20008000818 */
[----:B------:R-:W-:Y:S02]  /*12190*/  R2UR UR6, R14 ;  /* 0x000000000e0672ca */ /* 0x000fe400000e0000 */
[----:B------:R-:W-:Y:S01]  /*121a0*/  R2UR UR7, R15 ;  /* 0x000000000f0772ca */ /* 0x000fe200000e0000 */
[----:B------:R-:W-:Y:S02]  /*121b0*/  WARPGROUP.DEPBAR.LE gsb0, 0x0 ;  /* 0x00008000000079c5 */ /* 0x000fe40000010000 */
[----:B------:R-:W-:-:S10]  /*121c0*/  WARPGROUP.ARRIVE ;  /* 0x00000000000079c5 */ /* 0x000fd40000000000 */
[----:B------:R-:W-:Y:S01]  /*121d0*/  QGMMA.64x128x32.F32.E4M3.E4M3 R24, R184, gdesc[UR4], R24, gsb0 ;  /* 0x01e00004b8187df3 */ /* 0x000fe20008000818 */
[----:B------:R-:W-:Y:S02]  /*121e0*/  R2UR UR6, R12 ;  /* 0x000000000c0672ca */ /* 0x000fe400000e0000 */
[----:B------:R-:W-:Y:S02]  /*121f0*/  R2UR UR7, R13 ;  /* 0x000000000d0772ca */ /* 0x000fe400000e0000 */
[----:B------:R-:W-:Y:S01]  /*12200*/  IADD3 R12, -R222, 0xb, RZ ;  /* 0x0000000bde0c7810 */ /* 0x000fe20007ffe1ff */
[----:B------:R-:W-:Y:S02]  /*12210*/  WARPGROUP.DEPBAR.LE gsb0, 0x0 ;  /* 0x00008000000079c5 */ /* 0x000fe40000010000 */
[----:B------:R-:W-:-:S08]  /*12220*/  WARPGROUP.ARRIVE ;  /* 0x00000000000079c5 */ /* 0x000fd00000000000 */
[----:B------:R-:W-:Y:S03]  /*12230*/  QGMMA.64x128x32.F32.E4M3.E4M3 R24, R188, gdesc[UR4], R24, gsb0 ;  /* 0x01e00004bc187df3 */ /* 0x000fe60008000818 */
[----:B------:R-:W-:Y:S02]  /*12240*/  WARPGROUP.DEPBAR.LE gsb0, 0x0 ;  /* 0x00008000000079c5 */ /* 0x000fe40000010000 */
[----:B------:R0:W-:Y:S06]  /*12250*/  BAR.ARV R12, 0x100 ;  /* 0x0004000c0000751d */ /* 0x0001ec0000002000 */
[----:B------:R-:W-:Y:S05]  /*12260*/  @!P0 BRA `(.L_x_7529) ;  /* 0x0000000000048947 */ /* 0x000fea0003800000 */
[----:B------:R-:W-:Y:S01]  /*12270*/  BPT.TRAP 0x1 ;  /* 0x000000040000795c */ /* 0x000fe20000300000 */
.L_x_7529:
[----:B------:R-:W-:Y:S01]  /*12280*/  FMNMX.FTZ R14, R154, R169, !PT ;  /* 0x000000a99a0e7209 */ /* 0x000fe20007810000 */
[----:B------:R-:W1:Y:S01]  /*12290*/  S2R R189, SR_CgaCtaId ;  /* 0x0000000000bd7919 */ /* 0x000e620000008800 */
[----:B0-----:R-:W-:Y:S02]  /*122a0*/  FMNMX.FTZ R12, R152, R171, !PT ;  /* 0x000000ab980c7209 */ /* 0x001fe40007810000 */
        /* <DEDUP_REMOVED lines=77> */
[----:B------:R-:W-:-:S03]  /*12780*/  FMNMX.FTZ R15, R101, R12, !PT ;  /* 0x0000000c650f7209 */ /* 0x000fc60007810000 */
[----:B------:R-:W0:Y:S04]  /*12790*/  SHFL.BFLY PT, R13, R172, 0x2, 0x1f ;  /* 0x0c401f00ac0d7f89 */ /* 0x000e2800000e0000 */
[----:B------:R-:W2:Y:S01]  /*127a0*/  SHFL.BFLY PT, R12, R15, 0x2, 0x1f ;  /* 0x0c401f000f0c7f89 */ /* 0x000ea200000e0000 */
[----:B0-----:R-:W-:Y:S02]  /*127b0*/  FMNMX.FTZ R174, R172, R13, !PT ;  /* 0x0000000dacae7209 */ /* 0x001fe40007810000 */
[----:B--2---:R-:W-:-:S03]  /*127c0*/  FMNMX.FTZ R173, R15, R12, !PT ;  /* 0x0000000c0fad7209 */ /* 0x004fc60007810000 */
[----:B------:R-:W0:Y:S04]  /*127d0*/  SHFL.BFLY PT, R13, R174, 0x1, 0x1f ;  /* 0x0c201f00ae0d7f89 */ /* 0x000e2800000e0000 */
[----:B------:R-:W2:Y:S01]  /*127e0*/  SHFL.BFLY PT, R12, R173, 0x1, 0x1f ;  /* 0x0c201f00ad0c7f89 */ /* 0x000ea200000e0000 */
[----:B0-----:R-:W-:Y:S02]  /*127f0*/  FMNMX.FTZ R13, R174, R13, !PT ;  /* 0x0000000dae0d7209 */ /* 0x001fe40007810000 */
[----:B--2---:R-:W-:-:S03]  /*12800*/  FMNMX.FTZ R12, R173, R12, !PT ;  /* 0x0000000cad0c7209 */ /* 0x004fc60007810000 */
[----:B------:R-:W-:Y:S02]  /*12810*/  FADD.FTZ R169, -R13, R169 ;  /* 0x000000a90da97221 */ /* 0x000fe40000010100 */
[----:B------:R-:W-:-:S02]  /*12820*/  FADD.FTZ R171, -R12, R171 ;  /* 0x000000ab0cab7221 */ /* 0x000fc40000010100 */
[C---:B------:R-:W-:Y:S01]  /*12830*/  FMUL.FTZ R15, R2.reuse, R169 ;  /* 0x000000a9020f7220 */ /* 0x040fe20000410000 */
[----:B------:R-:W-:-:S01]  /*12840*/  FFMA.FTZ R169, R2, R12, -8 ;  /* 0xc100000002a97423 */ /* 0x000fc2000001000c */
[----:B------:R-:W-:-:S03]  /*12850*/  FMUL.FTZ R14, R2, R171 ;  /* 0x000000ab020e7220 */ /* 0x000fc60000410000 */
        /* <DEDUP_REMOVED lines=8> */
[C---:B------:R-:W-:Y:S01]  /*128e0*/  FFMA.FTZ R165, R2.reuse, R13, -8 ;  /* 0xc100000002a57423 */ /* 0x040fe2000001000d */
[----:B------:R-:W-:Y:S01]  /*128f0*/  MUFU.EX2 R14, R14 ;  /* 0x0000000e000e7308 */ /* 0x000fe20000000800 */
[----:B------:R-:W-:-:S01]  /*12900*/  FFMA.FTZ R136, R2, R136, -R169 ;  /* 0x0000008802887223 */ /* 0x000fc200000108a9 */
[C---:B------:R-:W-:Y:S01]  /*12910*/  FFMA.FTZ R137, R2.reuse, R137, -R169 ;  /* 0x0000008902897223 */ /* 0x040fe200000108a9 */
[----:B------:R-:W-:-:S01]  /*12920*/  FFMA.FTZ R154, R2, R154, -R165 ;  /* 0x0000009a029a7223 */ /* 0x000fc200000108a5 */
[C-C-:B------:R-:W-:Y:S01]  /*12930*/  FFMA.FTZ R155, R2.reuse, R155, -R165.reuse ;  /* 0x0000009b029b7223 */ /* 0x140fe200000108a5 */
[----:B------:R-:W-:-:S01]  /*12940*/  FFMA.FTZ R158, R2, R158, -R165 ;  /* 0x0000009e029e7223 */ /* 0x000fc200000108a5 */
[C---:B------:R-:W-:Y:S01]  /*12950*/  FFMA.FTZ R159, R2.reuse, R159, -R165 ;  /* 0x0000009f029f7223 */ /* 0x040fe200000108a5 */
        /* <DEDUP_REMOVED lines=35> */
[----:B------:R-:W-:-:S02]  /*12b90*/  IMAD R169, R197, 0x8, R18 ;  /* 0x00000008c5a97824 */ /* 0x000fc400078e0212 */
[----:B------:R-:W-:-:S01]  /*12ba0*/  FFMA.FTZ R162, R2, R162, -R165 ;  /* 0x000000a202a27223 */ /* 0x000fc200000108a5 */
[----:B------:R-:W-:Y:S01]  /*12bb0*/  FFMA.FTZ R163, R2, R163, -R165 ;  /* 0x000000a302a37223 */ /* 0x000fe200000108a5 */
[----:B0-----:R-:W-:-:S01]  /*12bc0*/  FFMA.FTZ R3, R14, R3, R171 ;  /* 0x000000030e037223 */ /* 0x001fc200000100ab */
[----:B------:R-:W-:Y:S02]  /*12bd0*/  VIADD R169, R169, 0x22840 ;  /* 0x00022840a9a97836 */ /* 0x000fe40000000000 */
[----:B--2---:R-:W-:-:S01]  /*12be0*/  FFMA.FTZ R20, R15, R20, R154 ;  /* 0x000000140f147223 */ /* 0x004fc2000001009a */
[----:B------:R-:W0:Y:S01]  /*12bf0*/  MUFU.EX2 R153, R153 ;  /* 0x0000009900997308 */ /* 0x000e220000000800 */
[----:B------:R-:W-:-:S01]  /*12c00*/  FFMA.FTZ R166, R2, R166, -R165 ;  /* 0x000000a602a67223 */ /* 0x000fc200000108a5 */
[----:B---3--:R-:W-:Y:S01]  /*12c10*/  FADD.FTZ R172, R152, R3 ;  /* 0x0000000398ac7221 */ /* 0x008fe20000010000 */
[----:B-1----:R-:W-:Y:S01]  /*12c20*/  PRMT R169, R189, 0x654, R169 ;  /* 0x00000654bda97816 */ /* 0x002fe200000000a9 */
[C-C-:B------:R-:W-:Y:S01]  /*12c30*/  FFMA.FTZ R167, R2.reuse, R167, -R165.reuse ;  /* 0x000000a702a77223 */ /* 0x140fe200000108a5 */
[----:B------:R-:W-:-:S01]  /*12c40*/  FFMA.FTZ R138, R2, R138, -R165 ;  /* 0x0000008a028a7223 */ /* 0x000fc200000108a5 */
[----:B------:R-:W-:Y:S01]  /*12c50*/  FFMA.FTZ R139, R2, R139, -R165 ;  /* 0x0000008b028b7223 */ /* 0x000fe200000108a5 */
[----:B------:R1:W-:Y:S01]  /*12c60*/  SYNCS.ARRIVE.TRANS64.RED.A1T0 RZ, [R169+URZ], RZ ;  /* 0x000000ffa9ff79a7 */ /* 0x0003e2000810043f */
[----:B------:R-:W2:Y:S01]  /*12c70*/  MUFU.EX2 R158, R158 ;  /* 0x0000009e009e7308 */ /* 0x000ea20000000800 */
[----:B----4-:R-:W-:-:S01]  /*12c80*/  FADD.FTZ R3, R155, R20 ;  /* 0x000000149b037221 */ /* 0x010fc20000010000 */
[C-C-:B------:R-:W-:Y:S01]  /*12c90*/  FFMA.FTZ R142, R2.reuse, R142, -R165.reuse ;  /* 0x0000008e028e7223 */ /* 0x140fe200000108a5 */
[----:B------:R-:W-:-:S01]  /*12ca0*/  FFMA.FTZ R143, R2, R143, -R165 ;  /* 0x0000008f028f7223 */ /* 0x000fc200000108a5 */
[C-C-:B------:R-:W-:Y:S01]  /*12cb0*/  FFMA.FTZ R146, R2.reuse, R146, -R165.reuse ;  /* 0x0000009202927223 */ /* 0x140fe200000108a5 */
[----:B------:R-:W-:-:S01]  /*12cc0*/  FFMA.FTZ R147, R2, R147, -R165 ;  /* 0x0000009302937223 */ /* 0x000fc200000108a5 */
[C-C-:B------:R-:W-:Y:S01]  /*12cd0*/  FFMA.FTZ R150, R2.reuse, R150, -R165.reuse ;  /* 0x0000009602967223 */ /* 0x140fe200000108a5 */
[----:B-1----:R-:W-:-:S01]  /*12ce0*/  FFMA.FTZ R169, R2, R130, -R165 ;  /* 0x0000008202a97223 */ /* 0x002fc200000108a5 */
        /* <DEDUP_REMOVED lines=25> */
[----:B------:R-:W-:-:S01]  /*12e80*/  FFMA.FTZ R99, R2, R99, -R165 ;  /* 0x0000006302637223 */ /* 0x000fc200000108a5 */
[C-C-:B------:R-:W-:Y:S01]  /*12e90*/  FFMA.FTZ R102, R2.reuse, R102, -R165.reuse ;  /* 0x0000006602667223 */ /* 0x140fe200000108a5 */
[----:B------:R-:W-:-:S01]  /*12ea0*/  FFMA.FTZ R103, R2, R103, -R165 ;  /* 0x0000006702677223 */ /* 0x000fc200000108a5 */
[----:B0-----:R-:W-:Y:S01]  /*12eb0*/  FADD.FTZ R165, R153, R172 ;  /* 0x000000ac99a57221 */ /* 0x001fe20000010000 */
[----:B--2---:R-:W-:-:S03]  /*12ec0*/  FADD.FTZ R20, R158, R3 ;  /* 0x000000039e147221 */ /* 0x004fc60000010000 */
[----:B------:R-:W0:Y:S01]  /*12ed0*/  MUFU.EX2 R160, R160 ;  /* 0x000000a000a07308 */ /* 0x000e220000000800 */
[----:B-1----:R-:W-:-:S01]  /*12ee0*/  FADD.FTZ R172, R156, R165 ;  /* 0x000000a59cac7221 */ /* 0x002fc20000010000 */
[----:B---3--:R-:W-:-:S03]  /*12ef0*/  FADD.FTZ R3, R159, R20 ;  /* 0x000000149f037221 */ /* 0x008fc60000010000 */
[----:B----4-:R-:W-:-:S03]  /*12f00*/  FADD.FTZ R165, R157, R172 ;  /* 0x000000ac9da57221 */ /* 0x010fc60000010000 */
[----:B------:R-:W1:Y:S01]  /*12f10*/  MUFU.EX2 R163, R163 ;  /* 0x000000a300a37308 */ /* 0x000e620000000800 */
[----:B-----5:R-:W-:-:S07]  /*12f20*/  FADD.FTZ R20, R162, R3 ;  /* 0x00000003a2147221 */ /* 0x020fce0000010000 */
        /* <DEDUP_REMOVED lines=140> */
.L_x_7530:
[----:B------:R-:W-:Y:S01]  /*137f0*/  F2FP.SATFINITE.E4M3.F32.PACK_AB_MERGE_C R93, R93, R92, RZ ;  /* 0x0000005c5d5d723e */ /* 0x000fe200048070ff */
[----:B------:R-:W-:Y:S01]  /*13800*/  IMAD R92, R220, 0x8, R18 ;  /* 0x00000008dc5c7824 */ /* 0x000fe200078e0212 */
[----:B------:R-:W-:Y:S01]  /*13810*/  ISETP.GT.AND P1, PT, R21, RZ, PT ;  /* 0x000000ff1500720c */ /* 0x000fe20003f24270 */
[-C--:B------:R-:W-:Y:S01]  /*13820*/  FMUL.FTZ R24, R24, R14.reuse ;  /* 0x0000000e18187220 */ /* 0x080fe20000410000 */
[----:B------:R-:W-:Y:S01]  /*13830*/  F2FP.SATFINITE.E4M3.F32.PACK_AB_MERGE_C R153, R156, R153, RZ ;  /* 0x000000999c99723e */ /* 0x000fe200048070ff */
[-C--:B------:R-:W-:Y:S01]  /*13840*/  FMUL.FTZ R25, R25, R14.reuse ;  /* 0x0000000e19197220 */ /* 0x080fe20000410000 */
[----:B------:R-:W-:Y:S01]  /*13850*/  IADD3 R92, R92, 0x22860, RZ ;  /* 0x000228605c5c7810 */ /* 0x000fe20007ffe0ff */
[----:B------:R-:W-:Y:S01]  /*13860*/  FMUL.FTZ R28, R28, R14 ;  /* 0x0000000e1c1c7220 */ /* 0x000fe20000410000 */
[----:B------:R-:W-:Y:S01]  /*13870*/  F2FP.SATFINITE.E4M3.F32.PACK_AB_MERGE_C R158, R159, R158, RZ ;  /* 0x0000009e9f9e723e */ /* 0x000fe200048070ff */
[-C--:B------:R-:W-:Y:S01]  /*13880*/  FMUL.FTZ R29, R29, R14.reuse ;  /* 0x0000000e1d1d7220 */ /* 0x080fe20000410000 */
[----:B------:R-:W-:Y:S01]  /*13890*/  PRMT R92, R189, 0x654, R92 ;  /* 0x00000654bd5c7816 */ /* 0x000fe2000000005c */
[-C--:B------:R-:W-:Y:S01]  /*138a0*/  FMUL.FTZ R32, R32, R14.reuse ;  /* 0x0000000e20207220 */ /* 0x080fe20000410000 */
        /* <DEDUP_REMOVED lines=100> */
[----:B------:R-:W-:Y:S02]  /*13ef0*/  IMAD.MOV.U32 R171, RZ, RZ, R12 ;  /* 0x000000ffffab7224 */ /* 0x000fe400078e000c */
[----:B------:R-:W-:Y:S01]  /*13f00*/  IMAD.MOV.U32 R222, RZ, RZ, R199 ;  /* 0x000000ffffde7224 */ /* 0x000fe200078e00c7 */
[----:B0-----:R-:W-:Y:S06]  /*13f10*/  @P1 BRA `(.L_x_7531) ;  /* 0xffffffd000941947 */ /* 0x001fec000383ffff */
.L_x_7519:
[----:B------:R-:W-:Y:S05]  /*13f20*/  WARPSYNC.ALL ;  /* 0x0000000000007948 */ /* 0x000fea0003800000 */
[----:B------:R-:W-:Y:S06]  /*13f30*/  BAR.ARV 0x8, 0x180 ;  /* 0x0206000000007b1d */ /* 0x000fec0000002000 */
[----:B------:R-:W-:Y:S05]  /*13f40*/  @!P0 BRA `(.L_x_7532) ;  /* 0x0000000000048947 */ /* 0x000fea0003800000 */
[----:B------:R-:W-:Y:S01]  /*13f50*/  BPT.TRAP 0x1 ;  /* 0x000000040000795c */ /* 0x000fe20000300000 */
.L_x_7532:
[----:B------:R-:W-:Y:S01]  /*13f60*/  IMAD R11, R197, 0x8, R18 ;  /* 0x00000008c50b7824 */ /* 0x000fe200078e0212 */
[----:B------:R-:W-:-:S04]  /*13f70*/  SHF.L.U32 R0, R199, 0x1f, RZ ;  /* 0x0000001fc7007819 */ /* 0x000fc800000006ff */
[----:B------:R0:W1:Y:S01]  /*13f80*/  SYNCS.PHASECHK.TRANS64.TRYWAIT P1, [R11+URZ+0x22850], R0 ;  /* 0x022850000b0075a7 */ /* 0x000062000802017f */
[----:B------:R-:W-:Y:S05]  /*13f90*/  @!P0 BRA `(.L_x_7533) ;  /* 0x0000000000048947 */ /* 0x000fea0003800000 */
[----:B------:R-:W-:Y:S01]  /*13fa0*/  BPT.TRAP 0x1 ;  /* 0x000000040000795c */ /* 0x000fe20000300000 */
.L_x_7533:
[----:B------:R-:W-:-:S05]  /*13fb0*/  VIADD R18, R18, 0x400 ;  /* 0x0000040012127836 */ /* 0x000fca0000000000 */
[----:B------:R-:W-:-:S04]  /*13fc0*/  SHF.R.U32.HI R18, RZ, 0x4, R18 ;  /* 0x00000004ff127819 */ /* 0x000fc80000011612 */
[----:B------:R-:W-:-:S04]  /*13fd0*/  LOP3.LUT R18, R18, 0x3fff, RZ, 0xc0, !PT ;  /* 0x00003fff12127812 */ /* 0x000fc800078ec0ff */
[----:B------:R-:W-:Y:S01]  /*13fe0*/  LOP3.LUT R18, R18, 0x10000, RZ, 0xfc, !PT ;  /* 0x0001000012127812 */ /* 0x000fe200078efcff */
[----:B-1----:R-:W-:Y:S06]  /*13ff0*/  @P1 BRA `(.L_x_7534) ;  /* 0x0000000000081947 */ /* 0x002fec0003800000 */
[----:B------:R-:W1:Y:S02]  /*14000*/  SYNCS.PHASECHK.TRANS64.TRYWAIT P1, [R11+URZ+0x22850], R0 ;  /* 0x022850000b0075a7 */ /* 0x000e64000802017f */
[----:B-1----:R-:W-:Y:S05]  /*14010*/  @!P1 BRA `(.L_x_7535) ;  /* 0x000000c0000c9947 */ /* 0x002fea0003800000 */
.L_x_7534:
[----:B------:R-:W-:Y:S01]  /*14020*/  IMAD R4, R197, 0x500, R18 ;  /* 0x00000500c5047824 */ /* 0x000fe200078e0212 */
[----:B------:R-:W-:Y:S05]  /*14030*/  WARPSYNC.ALL ;  /* 0x0000000000007948 */ /* 0x000fea0003800000 */
[----:B------:R-:W-:Y:S01]  /*14040*/  IMAD.MOV.U32 R5, RZ, RZ, -0x3ffffff0 ;  /* 0xc0000010ff057424 */ /* 0x000fe200078e00ff */
[C---:B------:R-:W-:Y:S01]  /*14050*/  R2UR UR6, R4.reuse ;  /* 0x00000000040672ca */ /* 0x040fe200000e0000 */
[----:B------:R-:W-:Y:S01]  /*14060*/  WARPGROUP.ARRIVE ;  /* 0x00000000000079c5 */ /* 0x000fe20000000000 */
[C---:B------:R-:W-:Y:S01]  /*14070*/  VIADD R6, R4.reuse, 0x100 ;  /* 0x0000010004067836 */ /* 0x040fe20000000000 */
[----:B------:R-:W-:Y:S01]  /*14080*/  MOV R7, 0xc0000010 ;  /* 0xc000001000077802 */ /* 0x000fe20000000f00 */
[----:B------:R-:W-:Y:S01]  /*14090*/  ULDC.64 UR4, c[0x0][0x9a0] ;  /* 0x0002680000047ab9 */ /* 0x000fe20000000a00 */
[----:B------:R-:W-:Y:S01]  /*140a0*/  R2UR UR7, R5 ;  /* 0x00000000050772ca */ /* 0x000fe200000e0000 */
[----:B------:R-:W-:Y:S01]  /*140b0*/  VIADD R14, R4, 0x200 ;  /* 0x00000200040e7836 */ /* 0x000fe20000000000 */
[----:B------:R-:W-:-:S04]  /*140c0*/  ISETP.NE.U32.AND P1, PT, RZ, UR4, PT ;  /* 0x00000004ff007c0c */ /* 0x000fc8000bf25070 */
[----:B------:R-:W-:-:S07]  /*140d0*/  ISETP.NE.AND.EX P1, PT, RZ, UR5, PT, P1 ;  /* 0x00000005ff007c0c */ /* 0x000fce000bf25310 */
[----:B------:R-:W-:Y:S01]  /*140e0*/  QGMMA.64x128x32.F32.E4M3.E4M3 R24, R172, gdesc[UR4], R24, gsb0 ;  /* 0x01e00004ac187df3 */ /* 0x000fe20008000818 */
[----:B------:R-:W-:Y:S02]  /*140f0*/  R2UR UR6, R6 ;  /* 0x00000000060672ca */ /* 0x000fe400000e0000 */
[----:B------:R-:W-:-:S03]  /*14100*/  R2UR UR7, R7 ;  /* 0x00000000070772ca */ /* 0x000fc600000e0000 */
[----:B------:R-:W0:Y:S01]  /*14110*/  @P1 LDC.64 R6, c[0x0][0x9c8] ;  /* 0x00027200ff061b82 */ /* 0x000e220000000a00 */
[----:B------:R-:W-:-:S07]  /*14120*/  @P1 SHF.R.S32.HI R15, RZ, 0x1f, R170 ;  /* 0x0000001fff0f1819 */ /* 0x000fce00000114aa */
[----:B------:R-:W2:Y:S01]  /*14130*/  @P1 LDC.64 R8, c[0x0][0x9d0] ;  /* 0x00027400ff081b82 */ /* 0x000ea20000000a00 */
[----:B01----:R-:W-:-:S04]  /*14140*/  @P1 IMAD R0, R214, R6, RZ ;  /* 0x00000006d6001224 */ /* 0x003fc800078e02ff */
[C---:B------:R-:W-:Y:S02]  /*14150*/  @P1 IMAD R5, R207.reuse, R7, R0 ;  /* 0x00000007cf051224 */ /* 0x040fe400078e0200 */
[----:B------:R-:W-:-:S04]  /*14160*/  @P1 IMAD.WIDE.U32 R6, R207, R6, RZ ;  /* 0x00000006cf061225 */ /* 0x000fc800078e00ff */
[-C--:B--2---:R-:W-:Y:S01]  /*14170*/  @P1 IMAD R0, R15, R8.reuse, RZ ;  /* 0x000000080f001224 */ /* 0x084fe200078e02ff */
[----:B------:R-:W-:Y:S01]  /*14180*/  MOV R15, 0xc0000010 ;  /* 0xc0000010000f7802 */ /* 0x000fe20000000f00 */
[----:B------:R-:W-:Y:S02]  /*14190*/  @P1 IMAD.IADD R7, R7, 0x1, R5 ;  /* 0x0000000107071824 */ /* 0x000fe400078e0205 */
[C---:B------:R-:W-:Y:S02]  /*141a0*/  @P1 IMAD R5, R170.reuse, R9, R0 ;  /* 0x00000009aa051224 */ /* 0x040fe400078e0200 */
[----:B------:R-:W-:-:S04]  /*141b0*/  @P1 IMAD.WIDE.U32 R6, R170, R8, R6 ;  /* 0x00000008aa061225 */ /* 0x000fc800078e0006 */
[----:B------:R-:W-:Y:S01]  /*141c0*/  @P1 IMAD.IADD R5, R7, 0x1, R5 ;  /* 0x0000000107051824 */ /* 0x000fe200078e0205 */
[----:B------:R-:W-:Y:S01]  /*141d0*/  @P1 LEA R8, P2, R6, UR4, 0x2 ;  /* 0x0000000406081c11 */ /* 0x000fe2000f8410ff */
[----:B------:R-:W-:-:S03]  /*141e0*/  IMAD.MOV.U32 R0, RZ, RZ, 0x3f800000 ;  /* 0x3f800000ff007424 */ /* 0x000fc600078e00ff */
[----:B------:R-:W-:-:S05]  /*141f0*/  @P1 LEA.HI.X R9, R6, UR5, R5, 0x2, P2 ;  /* 0x0000000506091c11 */ /* 0x000fca00090f1405 */
[----:B------:R0:W2:Y:S01]  /*14200*/  @P1 LDG.E R0, desc[UR60][R8.64] ;  /* 0x0000003c08001981 */ /* 0x0000a2000c1e1900 */
[----:B------:R-:W-:Y:S02]  /*14210*/  WARPGROUP.DEPBAR.LE gsb0, 0x0 ;  /* 0x00008000000079c5 */ /* 0x000fe40000010000 */
[----:B------:R-:W-:-:S06]  /*14220*/  WARPGROUP.ARRIVE ;  /* 0x00000000000079c5 */ /* 0x000fcc0000000000 */
[----:B------:R-:W-:Y:S01]  /*14230*/  QGMMA.64x128x32.F32.E4M3.E4M3 R24, R176, gdesc[UR4], R24, gsb0 ;  /* 0x01e00004b0187df3 */ /* 0x000fe20008000818 */
[----:B------:R-:W-:Y:S02]  /*14240*/  R2UR UR6, R14 ;  /* 0x000000000e0672ca */ /* 0x000fe400000e0000 */
[----:B------:R-:W-:Y:S01]  /*14250*/  R2UR UR7, R15 ;  /* 0x000000000f0772ca */ /* 0x000fe200000e0000 */
[----:B------:R-:W-:Y:S02]  /*14260*/  VIADD R6, R4, 0x300 ;  /* 0x0000030004067836 */ /* 0x000fe40000000000 */
[----:B------:R-:W-:Y:S01]  /*14270*/  IMAD.MOV.U32 R7, RZ, RZ, -0x3ffffff0 ;  /* 0xc0000010ff077424 */ /* 0x000fe200078e00ff */
[----:B------:R-:W-:Y:S02]  /*14280*/  WARPGROUP.DEPBAR.LE gsb0, 0x0 ;  /* 0x00008000000079c5 */ /* 0x000fe40000010000 */
[----:B------:R-:W-:-:S07]  /*14290*/  WARPGROUP.ARRIVE ;  /* 0x00000000000079c5 */ /* 0x000fce0000000000 */
[----:B------:R-:W-:Y:S01]  /*142a0*/  QGMMA.64x128x32.F32.E4M3.E4M3 R24, R180, gdesc[UR4], R24, gsb0 ;  /* 0x01e00004b4187df3 */ /* 0x000fe20008000818 */
        /* <DEDUP_REMOVED lines=8> */
[----:B------:R-:W-:Y:S01]  /*14330*/  QGMMA.64x128x32.F32.E4M3.E4M3 R24, R184, gdesc[UR4], R24, gsb0 ;  /* 0x01e00004b8187df3 */ /* 0x000fe20008000818 */
[----:B------:R-:W-:Y:S02]  /*14340*/  R2UR UR6, R4 ;  /* 0x00000000040672ca */ /* 0x000fe400000e0000 */
[----:B------:R-:W-:Y:S01]  /*14350*/  R2UR UR7, R5 ;  /* 0x00000000050772ca */ /* 0x000fe200000e0000 */
[----:B-1----:R-:W-:-:S01]  /*14360*/  FADD.FTZ R6, R6, R3 ;  /* 0x0000000306067221 */ /* 0x002fc20000010000 */
[----:B---3--:R-:W-:-:S04]  /*14370*/  FADD.FTZ R7, R7, R20 ;  /* 0x0000001407077221 */ /* 0x008fc80000010000 */
[----:B------:R-:W0:Y:S04]  /*14380*/  SHFL.BFLY PT, R5, R6, 0x1, 0x1f ;  /* 0x0c201f0006057f89 */ /* 0x000e2800000e0000 */
[----:B------:R-:W1:Y:S01]  /*14390*/  SHFL.BFLY PT, R4, R7, 0x1, 0x1f ;  /* 0x0c201f0007047f89 */ /* 0x000e6200000e0000 */
[----:B------:R-:W-:Y:S01]  /*143a0*/  MOV R3, RZ ;  /* 0x000000ff00037202 */ /* 0x000fe20000000f00 */
        /* <DEDUP_REMOVED lines=29> */
.L_x_7536:
[----:B------:R-:W0:Y:S01]  /*14580*/  S2R R4, SR_CgaCtaId ;  /* 0x0000000000047919 */ /* 0x000e220000008800 */
[----:B------:R-:W-:Y:S01]  /*14590*/  VIADD R0, R11, 0x22860 ;  /* 0x000228600b007836 */ /* 0x000fe20000000000 */
[----:B------:R-:W-:Y:S01]  /*145a0*/  IADD3 R197, R197, 0x1, RZ ;  /* 0x00000001c5c57810 */ /* 0x000fe20007ffe0ff */
        /* <DEDUP_REMOVED lines=29> */
[----:B0-----:R-:W-:Y:S01]  /*14780*/  PRMT R0, R4, 0x654, R0 ;  /* 0x0000065404007816 */ /* 0x001fe20000000000 */
        /* <DEDUP_REMOVED lines=40> */
[----:B------:R-:W-:Y:S01]  /*14a10*/  VIADD R213, R213, 0x1 ;  /* 0x00000001d5d57836 */ /* 0x000fe20000000000 */
[----:B------:R-:W-:-:S07]  /*14a20*/  SEL R197, R197, RZ, P1 ;  /* 0x000000ffc5c57207 */ /* 0x000fce0000800000 */
.L_x_7482:
[----:B------:R-:W-:Y:S05]  /*14a30*/  WARPSYNC.ALL ;  /* 0x0000000000007948 */ /* 0x000fea0003800000 */
[----:B------:R-:W0:Y:S01]  /*14a40*/  S2R R0, SR_CgaCtaId ;  /* 0x0000000000007919 */ /* 0x000e220000008800 */
[----:B------:R-:W-:Y:S01]  /*14a50*/  MOV R18, 0x400 ;  /* 0x0000040000127802 */ /* 0x000fe20000000f00 */
[----:B------:R-:W-:Y:S01]  /*14a60*/  BSSY B0, `(.L_x_7537) ;  /* 0x0000276000007945 */ /* 0x000fe20003800000 */
[----:B------:R-:W-:Y:S02]  /*14a70*/  BAR.SYNC.DEFER_BLOCKING 0x5, 0x180 ;  /* 0x0146000000007b1d */ /* 0x000fe40000010000 */
[----:B0-----:R-:W-:-:S05]  /*14a80*/  LEA R18, R0, R18, 0x18 ;  /* 0x0000001200127211 */ /* 0x001fca00078ec0ff */
[----:B------:R0:W1:Y:S01]  /*14a90*/  LDS.128 R168, [R18+0x228d0] ;  /* 0x0228d00012a87984 */ /* 0x0000620000000c00 */
[----:B------:R-:W-:Y:S06]  /*14aa0*/  BAR.ARV 0x4, 0x180 ;  /* 0x0106000000007b1d */ /* 0x000fec0000002000 */
[----:B------:R-:W-:Y:S05]  /*14ab0*/  @P0 BRA `(.L_x_7538) ;  /* 0x0000001800c80947 */ /* 0x000fea0003800000 */
[----:B------:R-:W2:Y:S01]  /*14ac0*/  S2R R50, SR_TID.X ;  /* 0x0000000000327919 */ /* 0x000ea20000002100 */
[----:B------:R-:W-:Y:S01]  /*14ad0*/  ULDC.64 UR4, c[0x4][0xa8] ;  /* 0x01002a0000047ab9 */ /* 0x000fe20000000a00 */
[----:B-----5:R-:W3:Y:S01]  /*14ae0*/  LDL R24, [R1+0x14] ;  /* 0x0000140001187983 */ /* 0x020ee20000100800 */
[----:B--2---:R-:W-:-:S05]  /*14af0*/  IMAD.SHL.U32 R0, R50, 0x4, RZ ;  /* 0x0000000432007824 */ /* 0x004fca00078e00ff */
[----:B------:R-:W-:-:S04]  /*14b00*/  LOP3.LUT R0, R0, 0xc, RZ, 0xc0, !PT ;  /* 0x0000000c00007812 */ /* 0x000fc800078ec0ff */
[----:B------:R-:W-:-:S05]  /*14b10*/  IADD3 R2, P0, R0, UR4, RZ ;  /* 0x0000000400027c10 */ /* 0x000fca000ff1e0ff */
[----:B------:R-:W-:-:S05]  /*14b20*/  IMAD.X R3, RZ, RZ, UR5, P0 ;  /* 0x00000005ff037e24 */ /* 0x000fca00080e06ff */
[----:B------:R2:W4:Y:S01]  /*14b30*/  LDG.E.CONSTANT R0, desc[UR60][R2.64] ;  /* 0x0000003c02007981 */ /* 0x000522000c1e9900 */
[----:B------:R-:W-:Y:S01]  /*14b40*/  F2FP.BF16.F32.PACK_AB R60, R60, R61 ;  /* 0x0000003d3c3c723e */ /* 0x000fe200000010ff */
[----:B------:R-:W-:Y:S01]  /*14b50*/  UMOV UR4, 0xffffffff ;  /* 0xffffffff00047882 */ /* 0x000fe20000000000 */
[----:B------:R-:W-:Y:S01]  /*14b60*/  F2FP.BF16.F32.PACK_AB R61, R42, R43 ;  /* 0x0000002b2a3d723e */ /* 0x000fe200000010ff */
[----:B------:R-:W0:Y:S01]  /*14b70*/  S2R R25, SR_SWINHI ;  /* 0x0000000000197919 */ /* 0x000e220000002f00 */
        /* <DEDUP_REMOVED lines=14> */
[----:B--2---:R-:W-:Y:S02]  /*14c60*/  LOP3.LUT P0, R2, R50, 0x3, RZ, 0xc0, !PT ;  /* 0x0000000332027812 */ /* 0x004fe4000780c0ff */
[----:B------:R-:W-:-:S02]  /*14c70*/  F2FP.BF16.F32.PACK_AB R101, R101, R102 ;  /* 0x000000666565723e */ /* 0x000fc400000010ff */
[----:B------:R-:W-:Y:S02]  /*14c80*/  MOV R54, R18 ;  /* 0x0000001200367202 */ /* 0x000fe40000000f00 */
[----:B0-----:R-:W-:Y:S02]  /*14c90*/  MOV R55, R25 ;  /* 0x0000001900377202 */ /* 0x001fe40000000f00 */
[----:B------:R-:W-:Y:S02]  /*14ca0*/  F2FP.BF16.F32.PACK_AB R100, R99, R100 ;  /* 0x000000646364723e */ /* 0x000fe400000010ff */
[----:B------:R-:W-:Y:S02]  /*14cb0*/  ISETP.EQ.OR P0, PT, R2, 0x3, !P0 ;  /* 0x000000030200780c */ /* 0x000fe40004702670 */
        /* <DEDUP_REMOVED lines=15> */
[----:B------:R-:W-:Y:S01]  /*14db0*/  SEL R3, R100, R101, P0 ;  /* 0x0000006564037207 */ /* 0x000fe20000000000 */
[----:B---3--:R-:W-:-:S03]  /*14dc0*/  IMAD.WIDE R4, R24, 0x2, R54 ;  /* 0x0000000218047825 */ /* 0x008fc600078e0236 */
[C---:B------:R-:W-:Y:S02]  /*14dd0*/  IADD3 R7, P5, R4.reuse, 0x4060, RZ ;  /* 0x0000406004077810 */ /* 0x040fe40007fbe0ff */
[C---:B------:R-:W-:Y:S02]  /*14de0*/  IADD3 R9, P1, R4.reuse, 0x4040, RZ ;  /* 0x0000404004097810 */ /* 0x040fe40007f3e0ff */
[----:B------:R-:W-:Y:S02]  /*14df0*/  LOP3.LUT R6, R7, 0x380, RZ, 0xc0, !PT ;  /* 0x0000038007067812 */ /* 0x000fe400078ec0ff */
[----:B------:R-:W-:Y:S02]  /*14e00*/  LOP3.LUT R8, R9, 0x380, RZ, 0xc0, !PT ;  /* 0x0000038009087812 */ /* 0x000fe400078ec0ff */
[----:B------:R-:W-:Y:S02]  /*14e10*/  IADD3 R15, P3, R4, 0x4000, RZ ;  /* 0x00004000040f7810 */ /* 0x000fe40007f7e0ff */
[----:B------:R-:W-:-:S02]  /*14e20*/  SHF.R.U64 R6, R6, 0x3, RZ ;  /* 0x0000000306067819 */ /* 0x000fc400000012ff */
[----:B------:R-:W-:Y:S02]  /*14e30*/  SHF.R.U64 R8, R8, 0x3, RZ ;  /* 0x0000000308087819 */ /* 0x000fe400000012ff */
[----:B------:R-:W-:Y:S02]  /*14e40*/  LOP3.LUT R14, R15, 0x380, RZ, 0xc0, !PT ;  /* 0x000003800f0e7812 */ /* 0x000fe400078ec0ff */
[----:B------:R-:W-:Y:S01]  /*14e50*/  LOP3.LUT R6, R6, R7, RZ, 0x3c, !PT ;  /* 0x0000000706067212 */ /* 0x000fe200078e3cff */
[----:B------:R-:W-:Y:S01]  /*14e60*/  IMAD.X R7, RZ, RZ, R5, P5 ;  /* 0x000000ffff077224 */ /* 0x000fe200028e0605 */
[----:B------:R-:W-:Y:S02]  /*14e70*/  LOP3.LUT R8, R8, R9, RZ, 0x3c, !PT ;  /* 0x0000000908087212 */ /* 0x000fe400078e3cff */
[----:B------:R-:W-:Y:S02]  /*14e80*/  SHF.R.U64 R14, R14, 0x3, RZ ;  /* 0x000000030e0e7819 */ /* 0x000fe400000012ff */
[----:B------:R-:W-:-:S02]  /*14e90*/  IADD3 R11, P2, R4, 0x4020, RZ ;  /* 0x00004020040b7810 */ /* 0x000fc40007f5e0ff */
[C---:B------:R-:W-:Y:S02]  /*14ea0*/  IADD3 R21, P4, R4.reuse, 0x60, RZ ;  /* 0x0000006004157810 */ /* 0x040fe40007f9e0ff */
[C---:B------:R-:W-:Y:S02]  /*14eb0*/  IADD3 R25, P5, R4.reuse, 0x40, RZ ;  /* 0x0000004004197810 */ /* 0x040fe40007fbe0ff */
[----:B------:R-:W-:Y:S02]  /*14ec0*/  IADD3.X R9, RZ, R5, RZ, P1, !PT ;  /* 0x00000005ff097210 */ /* 0x000fe40000ffe4ff */
[----:B------:R-:W-:Y:S02]  /*14ed0*/  IADD3 R27, P1, R4, 0x20, RZ ;  /* 0x00000020041b7810 */ /* 0x000fe40007f3e0ff */
[----:B------:R-:W-:Y:S02]  /*14ee0*/  LOP3.LUT R14, R14, R15, RZ, 0x3c, !PT ;  /* 0x0000000f0e0e7212 */ /* 0x000fe400078e3cff */
        /* <DEDUP_REMOVED lines=19> */
[-C--:B------:R-:W-:Y:S02]  /*15020*/  IADD3.X R27, RZ, R5.reuse, RZ, P1, !PT ;  /* 0x00000005ff1b7210 */ /* 0x080fe40000ffe4ff */
        /* <DEDUP_REMOVED lines=26> */
[----:B------:R-:W0:Y:S01]  /*151d0*/  SHFL.IDX PT, R10, R5, R0, 0x1c1f ;  /* 0x001c1f00050a7589 */ /* 0x000e2200000e0000 */
        /* <DEDUP_REMOVED lines=23> */
[----:B------:R-:W4:Y:S01]  /*15350*/  SHFL.IDX PT, R38, R33, R0, 0x1c1f ;  /* 0x001c1f0021267589 */ /* 0x000f2200000e0000 */
[----:B------:R-:W-:Y:S02]  /*15360*/  SEL R73, R75, R34, P0 ;  /* 0x000000224b497207 */ /* 0x000fe40000000000 */
[----:B------:R-:W-:Y:S01]  /*15370*/  SEL R75, R77, R42, P0 ;  /* 0x0000002a4d4b7207 */ /* 0x000fe20000000000 */
[----:B------:R-:W5:Y:S01]  /*15380*/  SHFL.IDX PT, R30, R25, R0, 0x1c1f ;  /* 0x001c1f00191e7589 */ /* 0x000f6200000e0000 */
[----:B------:R-:W-:-:S02]  /*15390*/  SEL R77, R42, R77, P0 ;  /* 0x0000004d2a4d7207 */ /* 0x000fc40000000000 */
[----:B0-----:R-:W-:Y:S01]  /*153a0*/  SEL R8, R10, R7, P0 ;  /* 0x000000070a087207 */ /* 0x001fe20000000000 */
[----:B------:R-:W0:Y:S01]  /*153b0*/  SHFL.IDX PT, R34, R29, R0, 0x1c1f ;  /* 0x001c1f001d227589 */ /* 0x000e2200000e0000 */
[----:B------:R-:W-:Y:S02]  /*153c0*/  SEL R4, R6, R3, P0 ;  /* 0x0000000306047207 */ /* 0x000fe40000000000 */
[----:B------:R-:W-:Y:S01]  /*153d0*/  SEL R10, R7, R10, P0 ;  /* 0x0000000a070a7207 */ /* 0x000fe20000000000 */
[----:B------:R-:W1:Y:S01]  /*153e0*/  SHFL.IDX PT, R42, R41, R0, 0x1c1f ;  /* 0x001c1f00292a7589 */ /* 0x000e6200000e0000 */
[----:B--2---:R-:W-:Y:S02]  /*153f0*/  SEL R24, R26, R21, P0 ;  /* 0x000000151a187207 */ /* 0x004fe40000000000 */
[----:B---3--:R-:W-:Y:S01]  /*15400*/  SEL R12, R37, R20, P0 ;  /* 0x00000014250c7207 */ /* 0x008fe20000000000 */
[----:B------:R-:W-:Y:S01]  /*15410*/  SHFL.IDX PT, R49, R49, R0, 0x1c1f ;  /* 0x001c1f0031317589 */ /* 0x000fe200000e0000 */
[----:B------:R-:W-:-:S02]  /*15420*/  SEL R14, R20, R37, P0 ;  /* 0x00000025140e7207 */ /* 0x000fc40000000000 */
[----:B------:R-:W-:Y:S01]  /*15430*/  SEL R6, R3, R6, P0 ;  /* 0x0000000603067207 */ /* 0x000fe20000000000 */
[----:B------:R-:W-:Y:S01]  /*15440*/  SHFL.IDX PT, R53, R53, R0, 0x1c1f ;  /* 0x001c1f0035357589 */ /* 0x000fe200000e0000 */
[----:B------:R-:W-:-:S03]  /*15450*/  SEL R26, R21, R26, P0 ;  /* 0x0000001a151a7207 */ /* 0x000fc60000000000 */
[----:B------:R-:W-:Y:S01]  /*15460*/  SHFL.IDX PT, R59, R59, R0, 0x1c1f ;  /* 0x001c1f003b3b7589 */ /* 0x000fe200000e0000 */
[----:B----4-:R-:W-:Y:S02]  /*15470*/  SEL R36, R38, R35, P0 ;  /* 0x0000002326247207 */ /* 0x010fe40000000000 */
[----:B------:R-:W-:Y:S01]  /*15480*/  SEL R38, R35, R38, P0 ;  /* 0x0000002623267207 */ /* 0x000fe20000000000 */
[----:B------:R-:W-:Y:S01]  /*15490*/  SHFL.IDX PT, R63, R63, R0, 0x1c1f ;  /* 0x001c1f003f3f7589 */ /* 0x000fe200000e0000 */
[----:B-----5:R-:W-:Y:S02]  /*154a0*/  SEL R28, R30, R27, P0 ;  /* 0x0000001b1e1c7207 */ /* 0x020fe40000000000 */
[----:B------:R-:W-:Y:S01]  /*154b0*/  SEL R30, R27, R30, P0 ;  /* 0x0000001e1b1e7207 */ /* 0x000fe20000000000 */
[----:B------:R-:W-:Y:S01]  /*154c0*/  SHFL.IDX PT, R67, R67, R0, 0x1c1f ;  /* 0x001c1f0043437589 */ /* 0x000fe200000e0000 */
[----:B0-----:R-:W-:Y:S02]  /*154d0*/  SEL R32, R34, R31, P0 ;  /* 0x0000001f22207207 */ /* 0x001fe40000000000 */
[----:B------:R-:W-:Y:S01]  /*154e0*/  SEL R34, R31, R34, P0 ;  /* 0x000000221f227207 */ /* 0x000fe20000000000 */
[----:B------:R-:W-:Y:S01]  /*154f0*/  SHFL.IDX PT, R71, R71, R0, 0x1c1f ;  /* 0x001c1f0047477589 */ /* 0x000fe200000e0000 */
[----:B-1----:R-:W-:-:S02]  /*15500*/  SEL R40, R42, R43, P0 ;  /* 0x0000002b2a287207 */ /* 0x002fc40000000000 */
[----:B------:R-:W-:Y:S01]  /*15510*/  SEL R42, R43, R42, P0 ;  /* 0x0000002a2b2a7207 */ /* 0x000fe20000000000 */
[----:B------:R0:W1:Y:S04]  /*15520*/  SHFL.IDX PT, R44, R47, R2, 0x1c1f ;  /* 0x001c1f022f2c7589 */ /* 0x00006800000e0000 */
[----:B------:R-:W2:Y:S04]  /*15530*/  SHFL.IDX PT, R46, R51, R2, 0x1c1f ;  /* 0x001c1f02332e7589 */ /* 0x000ea800000e0000 */
[----:B------:R-:W3:Y:S01]  /*15540*/  SHFL.IDX PT, R48, R57, R2, 0x1c1f ;  /* 0x001c1f0239307589 */ /* 0x000ee200000e0000 */
[----:B0-----:R-:W-:-:S03]  /*15550*/  IMAD.MOV.U32 R47, RZ, RZ, RZ ;  /* 0x000000ffff2f7224 */ /* 0x001fc600078e00ff */
[----:B------:R-:W0:Y:S04]  /*15560*/  SHFL.IDX PT, R50, R61, R2, 0x1c1f ;  /* 0x001c1f023d327589 */ /* 0x000e2800000e0000 */
[----:B------:R-:W4:Y:S04]  /*15570*/  SHFL.IDX PT, R52, R65, R2, 0x1c1f ;  /* 0x001c1f0241347589 */ /* 0x000f2800000e0000 */
[----:B------:R-:W5:Y:S04]  /*15580*/  SHFL.IDX PT, R56, R69, R2, 0x1c1f ;  /* 0x001c1f0245387589 */ /* 0x000f6800000e0000 */
[----:B------:R-:W5:Y:S01]  /*15590*/  SHFL.IDX PT, R58, R73, R2, 0x1c1f ;  /* 0x001c1f02493a7589 */ /* 0x000f6200000e0000 */
[----:B-1----:R-:W-:-:S02]  /*155a0*/  SEL R5, R45, R44, P0 ;  /* 0x0000002c2d057207 */ /* 0x002fc40000000000 */
[----:B------:R-:W-:Y:S01]  /*155b0*/  SEL R7, R44, R45, P0 ;  /* 0x0000002d2c077207 */ /* 0x000fe20000000000 */
[----:B------:R1:W1:Y:S01]  /*155c0*/  SHFL.IDX PT, R75, R75, R0, 0x1c1f ;  /* 0x001c1f004b4b7589 */ /* 0x00026200000e0000 */
[----:B--2---:R-:W-:Y:S02]  /*155d0*/  SEL R9, R49, R46, P0 ;  /* 0x0000002e31097207 */ /* 0x004fe40000000000 */
[----:B------:R-:W-:Y:S01]  /*155e0*/  SEL R11, R46, R49, P0 ;  /* 0x000000312e0b7207 */ /* 0x000fe20000000000 */
[----:B------:R2:W1:Y:S01]  /*155f0*/  SHFL.IDX PT, R60, R77, R2, 0x1c1f ;  /* 0x001c1f024d3c7589 */ /* 0x00046200000e0000 */
[----:B---3--:R-:W-:Y:S02]  /*15600*/  SEL R25, R53, R48, P0 ;  /* 0x0000003035197207 */ /* 0x008fe40000000000 */
[----:B------:R-:W-:Y:S02]  /*15610*/  SEL R27, R48, R53, P0 ;  /* 0x00000035301b7207 */ /* 0x000fe40000000000 */
[----:B0-----:R-:W-:-:S02]  /*15620*/  SEL R29, R59, R50, P0 ;  /* 0x000000323b1d7207 */ /* 0x001fc40000000000 */
[----:B------:R-:W-:Y:S02]  /*15630*/  SEL R31, R50, R59, P0 ;  /* 0x0000003b321f7207 */ /* 0x000fe40000000000 */
[----:B----4-:R-:W-:Y:S02]  /*15640*/  SEL R33, R63, R52, P0 ;  /* 0x000000343f217207 */ /* 0x010fe40000000000 */
[----:B------:R-:W-:Y:S02]  /*15650*/  SEL R35, R52, R63, P0 ;  /* 0x0000003f34237207 */ /* 0x000fe40000000000 */
[----:B-----5:R-:W-:Y:S02]  /*15660*/  SEL R37, R67, R56, P0 ;  /* 0x0000003843257207 */ /* 0x020fe40000000000 */
[----:B------:R-:W-:Y:S02]  /*15670*/  SEL R39, R56, R67, P0 ;  /* 0x0000004338277207 */ /* 0x000fe40000000000 */
[----:B------:R-:W-:-:S02]  /*15680*/  SEL R13, R71, R58, P0 ;  /* 0x0000003a470d7207 */ /* 0x000fc40000000000 */
[----:B--2---:R-:W-:-:S07]  /*15690*/  SEL R15, R58, R71, P0 ;  /* 0x000000473a0f7207 */ /* 0x004fce0000000000 */
.L_x_7783:
[----:B------:R-:W-:Y:S05]  /*156a0*/  WARPSYNC.ALL ;  /* 0x0000000000007948 */ /* 0x000fea0003800000 */
[----:B------:R-:W-:Y:S01]  /*156b0*/  BAR.SYNC.DEFER_BLOCKING 0x1, 0x100 ;  /* 0x0044000000007b1d */ /* 0x000fe20000010000 */
[----:B-1----:R-:W-:-:S05]  /*156c0*/  SEL R41, R75, R60, P0 ;  /* 0x0000003c4b297207 */ /* 0x002fca0000000000 */
[----:B------:R-:W-:Y:S01]  /*156d0*/  ULDC.64 UR4, c[0x0][0xc00] ;  /* 0x0003000000047ab9 */ /* 0x000fe20000000a00 */
[----:B------:R-:W-:Y:S01]  /*156e0*/  SEL R43, R60, R75, P0 ;  /* 0x0000004b3c2b7207 */ /* 0x000fe20000000000 */
[----:B------:R-:W2:Y:S01]  /*156f0*/  LDL R44, [R1+0xc] ;  /* 0x00000c00012c7983 */ /* 0x000ea20000100800 */
[----:B------:R-:W-:Y:S01]  /*15700*/  ISETP.NE.U32.AND P1, PT, RZ, UR4, PT ;  /* 0x00000004ff007c0c */ /* 0x000fe2000bf25070 */
[----:B------:R-:W0:Y:S01]  /*15710*/  LDC R49, c[0x0][0xbe8] ;  /* 0x0002fa00ff317b82 */ /* 0x000e220000000800 */
[----:B------:R-:W-:Y:S02]  /*15720*/  IADD3 R20, P2, R211, UR4, RZ ;  /* 0x00000004d3147c10 */ /* 0x000fe4000ff5e0ff */
[----:B------:R-:W-:Y:S02]  /*15730*/  ISETP.NE.AND.EX P1, PT, RZ, UR5, PT, P1 ;  /* 0x00000005ff007c0c */ /* 0x000fe4000bf25310 */
[----:B------:R-:W-:Y:S01]  /*15740*/  IADD3.X R21, R212, UR5, RZ, P2, !PT ;  /* 0x00000005d4157c10 */ /* 0x000fe200097fe4ff */
[----:B------:R-:W-:-:S02]  /*15750*/  ULDC.64 UR4, c[0x0][0xc08] ;  /* 0x0003020000047ab9 */ /* 0x000fc40000000a00 */
[----:B------:R-:W-:Y:S01]  /*15760*/  ISETP.NE.U32.AND P0, PT, RZ, UR4, PT ;  /* 0x00000004ff007c0c */ /* 0x000fe2000bf05070 */
[----:B------:R1:W-:Y:S04]  /*15770*/  STSM.16.M88.4 [R78], R4 ;  /* 0x000000044e007844 */ /* 0x0003e80000000200 */
[----:B------:R-:W-:Y:S04]  /*15780*/  STSM.16.M88.4 [R76], R8 ;  /* 0x000000084c007844 */ /* 0x000fe80000000200 */
[----:B------:R-:W-:Y:S04]  /*15790*/  STSM.16.M88.4 [R74], R24 ;  /* 0x000000184a007844 */ /* 0x000fe80000000200 */
[----:B------:R-:W-:Y:S04]  /*157a0*/  STSM.16.M88.4 [R72], R28 ;  /* 0x0000001c48007844 */ /* 0x000fe80000000200 */
[----:B------:R-:W-:Y:S04]  /*157b0*/  STSM.16.M88.4 [R70], R32 ;  /* 0x0000002046007844 */ /* 0x000fe80000000200 */
[----:B------:R-:W-:Y:S04]  /*157c0*/  STSM.16.M88.4 [R66], R36 ;  /* 0x0000002442007844 */ /* 0x000fe80000000200 */
        /* <DEDUP_REMOVED lines=11> */
[----:B-1----:R-:W0:Y:S08]  /*15880*/  @P2 LDC R4, c[0x0][0xbec] ;  /* 0x0002fb00ff042b82 */ /* 0x002e300000000800 */
[----:B------:R-:W1:Y:S01]  /*15890*/  @P2 LDC R5, c[0x0][0xbf0] ;  /* 0x0002fc00ff052b82 */ /* 0x000e620000000800 */
[----:B--2---:R-:W-:Y:S01]  /*158a0*/  IMAD R13, R215, 0x80, R44 ;  /* 0x00000080d70d7824 */ /* 0x004fe200078e022c */
[----:B01-3--:R-:W-:Y:S06]  /*158b0*/  @P0 BRA `(.L_x_7540) ;  /* 0x0000000000100947 */ /* 0x00bfec0003800000 */
[----:B------:R-:W-:Y:S05]  /*158c0*/  @!P1 BRA `(.L_x_7540) ;  /* 0x00000000000c9947 */ /* 0x000fea0003800000 */
[----:B------:R-:W2:Y:S04]  /*158d0*/  LDG.E R3, desc[UR60][R20.64] ;  /* 0x0000003c14037981 */ /* 0x000ea8000c1e1900 */
[----:B-----5:R-:W2:Y:S02]  /*158e0*/  LDG.E R0, desc[UR60][R20.64+0x4] ;  /* 0x0000043c14007981 */ /* 0x020ea4000c1e1900 */
[----:B--2---:R-:W-:-:S07]  /*158f0*/  IMAD.IADD R0, R0, 0x1, -R3 ;  /* 0x0000000100007824 */ /* 0x004fce00078e0a03 */
.L_x_7540:
[----:B------:R-:W2:Y:S01]  /*15900*/  LDL R10, [R1+0x8] ;  /* 0x00000800010a7983 */ /* 0x000ea20000100800 */
[----:B------:R-:W-:Y:S01]  /*15910*/  @P2 IMAD.HI.U32 R2, R13, R4, RZ ;  /* 0x000000040d022227 */ /* 0x000fe200078e00ff */
[----:B------:R-:W-:Y:S01]  /*15920*/  SHF.R.S32.HI R46, RZ, 0x1f, R210 ;  /* 0x0000001fff2e7819 */ /* 0x000fe200000114d2 */
[----:B------:R-:W-:Y:S01]  /*15930*/  ULDC.64 UR4, c[0x0][0xb90] ;  /* 0x0002e40000047ab9 */ /* 0x000fe20000000a00 */
[----:B------:R-:W-:Y:S01]  /*15940*/  MOV R7, R13 ;  /* 0x0000000d00077202 */ /* 0x000fe20000000f00 */
[----:B------:R-:W-:Y:S01]  /*15950*/  IMAD R11, R216, 0x40, R202 ;  /* 0x00000040d80b7824 */ /* 0x000fe200078e02ca */
[--C-:B-----5:R-:W-:Y:S01]  /*15960*/  SHF.R.S32.HI R3, RZ, 0x1f, R47.reuse ;  /* 0x0000001fff037819 */ /* 0x120fe2000001142f */
[----:B------:R-:W-:Y:S01]  /*15970*/  IMAD R9, R46, UR4, RZ ;  /* 0x000000042e097c24 */ /* 0x000fe2000f8e02ff */
[----:B------:R-:W-:Y:S01]  /*15980*/  @P2 SHF.R.U32.HI R7, RZ, R5, R2 ;  /* 0x00000005ff072219 */ /* 0x000fe20000011602 */
[----:B------:R-:W-:Y:S01]  /*15990*/  IMAD.MOV.U32 R2, RZ, RZ, R47 ;  /* 0x000000ffff027224 */ /* 0x000fe200078e002f */
[----:B------:R-:W-:Y:S01]  /*159a0*/  SEL R214, R214, RZ, !P1 ;  /* 0x000000ffd6d67207 */ /* 0x000fe20004800000 */
[C---:B------:R-:W-:Y:S01]  /*159b0*/  IMAD R9, R210.reuse, UR5, R9 ;  /* 0x00000005d2097c24 */ /* 0x040fe2000f8e0209 */
[----:B------:R-:W-:Y:S01]  /*159c0*/  SEL R207, R207, RZ, !P1 ;  /* 0x000000ffcfcf7207 */ /* 0x000fe20004800000 */
[----:B------:R-:W-:Y:S01]  /*159d0*/  IMAD.WIDE.U32 R4, R210, UR4, R2 ;  /* 0x00000004d2047c25 */ /* 0x000fe2000f8e0002 */
[----:B------:R-:W-:Y:S01]  /*159e0*/  ULDC.64 UR4, c[0x0][0xb98] ;  /* 0x0002e60000047ab9 */ /* 0x000fe20000000a00 */
[----:B------:R-:W0:Y:S02]  /*159f0*/  @P2 LDC R53, c[0x0][0xbec] ;  /* 0x0002fb00ff352b82 */ /* 0x000e240000000800 */
[----:B------:R-:W-:-:S02]  /*15a00*/  IMAD.MOV R2, RZ, RZ, -R7 ;  /* 0x000000ffff027224 */ /* 0x000fc400078e0a07 */
[----:B------:R-:W-:Y:S02]  /*15a10*/  IMAD.IADD R5, R5, 0x1, R9 ;  /* 0x0000000105057824 */ /* 0x000fe400078e0209 */
[----:B------:R-:W-:Y:S02]  /*15a20*/  IMAD R9, R49, R2, R13 ;  /* 0x0000000231097224 */ /* 0x000fe400078e020d */
        /* <DEDUP_REMOVED lines=8> */
[----:B------:R-:W-:Y:S01]  /*15ab0*/  IADD3 R7, P0, R54, 0x1000, RZ ;  /* 0x0000100036077810 */ /* 0x000fe20007f1e0ff */
[----:B------:R-:W-:Y:S01]  /*15ac0*/  IMAD R51, R0, R49, RZ ;  /* 0x0000003100337224 */ /* 0x000fe200078e02ff */
[----:B------:R-:W-:Y:S01]  /*15ad0*/  IADD3.X R5, R11, R5, R6, P1, !PT ;  /* 0x000000050b057210 */ /* 0x000fe20000ffe406 */
[----:B------:R-:W-:Y:S01]  /*15ae0*/  IMAD R2, R2, UR4, RZ ;  /* 0x0000000402027c24 */ /* 0x000fe2000f8e02ff */
[----:B------:R-:W-:-:S02]  /*15af0*/  IADD3 R29, P3, R54, 0x4000, RZ ;  /* 0x00004000361d7810 */ /* 0x000fc40007f7e0ff */
[----:B------:R-:W-:Y:S01]  /*15b00*/  IADD3 R13, P4, R54, 0x2000, RZ ;  /* 0x00002000360d7810 */ /* 0x000fe20007f9e0ff */
[----:B------:R-:W-:Y:S01]  /*15b10*/  IMAD R11, R9, UR5, R2 ;  /* 0x00000005090b7c24 */ /* 0x000fe2000f8e0202 */
[----:B------:R-:W-:Y:S01]  /*15b20*/  LOP3.LUT R28, R29, 0x380, RZ, 0xc0, !PT ;  /* 0x000003801d1c7812 */ /* 0x000fe200078ec0ff */
[----:B------:R-:W-:Y:S01]  /*15b30*/  IMAD.WIDE.U32 R4, R9, UR4, R4 ;  /* 0x0000000409047c25 */ /* 0x000fe2000f8e0004 */
[----:B------:R-:W-:Y:S01]  /*15b40*/  ULDC.64 UR4, c[0x0][0xb50] ;  /* 0x0002d40000047ab9 */ /* 0x000fe20000000a00 */
[----:B------:R-:W-:Y:S02]  /*15b50*/  LOP3.LUT R12, R13, 0x380, RZ, 0xc0, !PT ;  /* 0x000003800d0c7812 */ /* 0x000fe400078ec0ff */
[----:B------:R-:W-:Y:S01]  /*15b60*/  IMAD.X R9, RZ, RZ, R55, P0 ;  /* 0x000000ffff097224 */ /* 0x000fe200000e0637 */
[----:B------:R-:W-:Y:S02]  /*15b70*/  IADD3 R5, R5, R11, RZ ;  /* 0x0000000b05057210 */ /* 0x000fe40007ffe0ff */
[----:B------:R-:W-:-:S02]  /*15b80*/  LEA R2, P1, R4, UR4, 0x2 ;  /* 0x0000000404027c11 */ /* 0x000fc4000f8210ff */
[----:B------:R-:W-:Y:S02]  /*15b90*/  LOP3.LUT P0, RZ, R217, 0x3, RZ, 0xc0, !PT ;  /* 0x00000003d9ff7812 */ /* 0x000fe4000780c0ff */
[----:B------:R-:W-:Y:S01]  /*15ba0*/  LEA.HI.X R4, R4, UR5, R5, 0x2, P1 ;  /* 0x0000000504047c11 */ /* 0x000fe200088f1405 */
[----:B------:R-:W-:Y:S01]  /*15bb0*/  SHFL.IDX PT, R20, R2, RZ, 0x1c1f ;  /* 0x001c1fff02147589 */ /* 0x000fe200000e0000 */
[----:B------:R-:W-:Y:S01]  /*15bc0*/  IADD3 R25, P1, R54, 0x3000, RZ ;  /* 0x0000300036197810 */ /* 0x000fe20007f3e0ff */
[----:B------:R-:W-:Y:S01]  /*15bd0*/  ULDC.64 UR4, c[0x0][0xaa0] ;  /* 0x0002a80000047ab9 */ /* 0x000fe20000000a00 */
[----:B------:R-:W-:Y:S01]  /*15be0*/  SHF.R.U64 R28, R28, 0x3, RZ ;  /* 0x000000031c1c7819 */ /* 0x000fe200000012ff */
[----:B------:R-:W1:Y:S01]  /*15bf0*/  SHFL.IDX PT, R21, R4, RZ, 0x1c1f ;  /* 0x001c1fff04157589 */ /* 0x000e6200000e0000 */
[----:B------:R-:W-:Y:S02]  /*15c00*/  LOP3.LUT R24, R25, 0x380, RZ, 0xc0, !PT ;  /* 0x0000038019187812 */ /* 0x000fe400078ec0ff */
[----:B------:R-:W-:Y:S01]  /*15c10*/  LOP3.LUT R28, R28, R29, RZ, 0x3c, !PT ;  /* 0x0000001d1c1c7212 */ /* 0x000fe200078e3cff */
[----:B------:R-:W-:Y:S01]  /*15c20*/  SHFL.IDX PT, R44, R2, 0x1, 0x1c1f ;  /* 0x003c1f00022c7f89 */ /* 0x000fe200000e0000 */
[----:B------:R-:W-:Y:S01]  /*15c30*/  SHF.R.U64 R24, R24, 0x3, RZ ;  /* 0x0000000318187819 */ /* 0x000fe200000012ff */
[--C-:B------:R-:W-:Y:S01]  /*15c40*/  IMAD.X R29, RZ, RZ, R55.reuse, P3 ;  /* 0x000000ffff1d7224 */ /* 0x100fe200018e0637 */
[----:B------:R-:W-:Y:S01]  /*15c50*/  IADD3 R5, P3, R54, 0x7000, RZ ;  /* 0x0000700036057810 */ /* 0x000fe20007f7e0ff */
[----:B------:R-:W3:Y:S01]  /*15c60*/  SHFL.IDX PT, R45, R4, 0x1, 0x1c1f ;  /* 0x003c1f00042d7f89 */ /* 0x000ee200000e0000 */
[----:B------:R-:W-:Y:S01]  /*15c70*/  LOP3.LUT R24, R24, R25, RZ, 0x3c, !PT ;  /* 0x0000001918187212 */ /* 0x000fe200078e3cff */
[--C-:B------:R-:W-:Y:S01]  /*15c80*/  IMAD.X R25, RZ, RZ, R55.reuse, P1 ;  /* 0x000000ffff197224 */ /* 0x100fe200008e0637 */
[----:B------:R-:W-:Y:S01]  /*15c90*/  SHF.R.U64 R12, R12, 0x3, RZ ;  /* 0x000000030c0c7819 */ /* 0x000fe200000012ff */
[----:B------:R-:W-:Y:S01]  /*15ca0*/  IMAD.X R41, RZ, RZ, R55, P3 ;  /* 0x000000ffff297224 */ /* 0x000fe200018e0637 */
[----:B------:R-:W-:-:S02]  /*15cb0*/  LOP3.LUT R8, R7, 0x380, RZ, 0xc0, !PT ;  /* 0x0000038007087812 */ /* 0x000fc400078ec0ff */
[----:B------:R-:W-:Y:S01]  /*15cc0*/  LOP3.LUT R12, R12, R13, RZ, 0x3c, !PT ;  /* 0x0000000d0c0c7212 */ /* 0x000fe200078e3cff */
[----:B------:R-:W-:Y:S01]  /*15cd0*/  IMAD.X R13, RZ, RZ, R55, P4 ;  /* 0x000000ffff0d7224 */ /* 0x000fe200020e0637 */
[C---:B------:R-:W-:Y:S02]  /*15ce0*/  IADD3 R33, P5, R54.reuse, 0x5000, RZ ;  /* 0x0000500036217810 */ /* 0x040fe40007fbe0ff */
[----:B------:R-:W-:Y:S02]  /*15cf0*/  IADD3 R37, P4, R54, 0x6000, RZ ;  /* 0x0000600036257810 */ /* 0x000fe40007f9e0ff */
[----:B------:R-:W-:Y:S02]  /*15d00*/  SHF.R.U64 R8, R8, 0x3, RZ ;  /* 0x0000000308087819 */ /* 0x000fe400000012ff */
[----:B------:R-:W-:Y:S02]  /*15d10*/  LOP3.LUT R32, R33, 0x380, RZ, 0xc0, !PT ;  /* 0x0000038021207812 */ /* 0x000fe400078ec0ff */
[----:B------:R-:W-:-:S02]  /*15d20*/  LOP3.LUT R36, R37, 0x380, RZ, 0xc0, !PT ;  /* 0x0000038025247812 */ /* 0x000fc400078ec0ff */
[----:B------:R-:W-:Y:S02]  /*15d30*/  LOP3.LUT R8, R8, R7, RZ, 0x3c, !PT ;  /* 0x0000000708087212 */ /* 0x000fe400078e3cff */
[----:B------:R-:W-:Y:S02]  /*15d40*/  LOP3.LUT R7, R54, 0x380, RZ, 0xc0, !PT ;  /* 0x0000038036077812 */ /* 0x000fe400078ec0ff */
        /* <DEDUP_REMOVED lines=8> */
[----:B------:R-:W-:Y:S01]  /*15dd0*/  BSSY B1, `(.L_x_7541) ;  /* 0x0000054000017945 */ /* 0x000fe20003800000 */
[----:B------:R-:W-:-:S02]  /*15de0*/  SHF.R.S32.HI R48, RZ, 0x1f, R208 ;  /* 0x0000001fff307819 */ /* 0x000fc400000114d0 */
[----:B------:R-:W-:Y:S01]  /*15df0*/  SHF.R.S32.HI R50, RZ, 0x1f, R202 ;  /* 0x0000001fff327819 */ /* 0x000fe200000114ca */
[----:B--2---:R-:W-:-:S05]  /*15e00*/  IMAD R6, R215, 0x80, R10 ;  /* 0x00000080d7067824 */ /* 0x004fca00078e020a */
[C---:B------:R-:W-:Y:S02]  /*15e10*/  IADD3 R0, R6.reuse, 0x8, RZ ;  /* 0x0000000806007810 */ /* 0x040fe40007ffe0ff */
[-C--:B------:R-:W-:Y:S02]  /*15e20*/  ISETP.GE.OR P1, PT, R6, R51.reuse, P0 ;  /* 0x000000330600720c */ /* 0x080fe40000726670 */
[----:B------:R-:W-:Y:S02]  /*15e30*/  ISETP.GE.OR P0, PT, R0, R51, P0 ;  /* 0x000000330000720c */ /* 0x000fe40000706670 */
[----:B------:R-:W-:-:S04]  /*15e40*/  LOP3.LUT R0, R5, 0x380, RZ, 0xc0, !PT ;  /* 0x0000038005007812 */ /* 0x000fc800078ec0ff */
[----:B------:R-:W-:-:S04]  /*15e50*/  SHF.R.U64 R0, R0, 0x3, RZ ;  /* 0x0000000300007819 */ /* 0x000fc800000012ff */
[----:B------:R-:W-:Y:S01]  /*15e60*/  LOP3.LUT R40, R0, R5, RZ, 0x3c, !PT ;  /* 0x0000000500287212 */ /* 0x000fe200078e3cff */
[----:B-1----:R-:W-:Y:S04]  /*15e70*/  @!P1 ST.E desc[UR60][R20.64], R88 ;  /* 0x0000005814009985 */ /* 0x002fe8000c10193c */
[----:B---3--:R1:W-:Y:S01]  /*15e80*/  @!P0 ST.E desc[UR60][R44.64], R89 ;  /* 0x000000592c008985 */ /* 0x0083e2000c10193c */
[----:B------:R-:W-:Y:S02]  /*15e90*/  IMAD R0, R3, UR4, RZ ;  /* 0x0000000403007c24 */ /* 0x000fe4000f8e02ff */
[C---:B------:R-:W-:Y:S01]  /*15ea0*/  IMAD.WIDE.U32 R2, R47.reuse, UR4, RZ ;  /* 0x000000042f027c25 */ /* 0x040fe2000f8e00ff */
[----:B------:R2:W5:Y:S01]  /*15eb0*/  LD.E.128 R4, desc[UR60][R54.64] ;  /* 0x0000003c36047980 */ /* 0x000562000c101d00 */
[----:B-1----:R-:W1:Y:S02]  /*15ec0*/  @P2 LDC R45, c[0x0][0xbf0] ;  /* 0x0002fc00ff2d2b82 */ /* 0x002e640000000800 */
[----:B------:R-:W-:Y:S01]  /*15ed0*/  IMAD R21, R47, UR5, R0 ;  /* 0x000000052f157c24 */ /* 0x000fe2000f8e0200 */
[----:B------:R-:W-:Y:S01]  /*15ee0*/  ULDC.64 UR4, c[0x0][0xae8] ;  /* 0x0002ba0000047ab9 */ /* 0x000fe20000000a00 */
[----:B------:R-:W-:Y:S01]  /*15ef0*/  IMAD R0, R209, 0x20, R216 ;  /* 0x00000020d1007824 */ /* 0x000fe200078e02d8 */
[----:B------:R-:W5:Y:S02]  /*15f00*/  LD.E.128 R8, desc[UR60][R8.64] ;  /* 0x0000003c08087980 */ /* 0x000f64000c101d00 */
[----:B------:R-:W-:Y:S01]  /*15f10*/  IADD3 R3, R3, R21, RZ ;  /* 0x0000001503037210 */ /* 0x000fe20007ffe0ff */
[----:B------:R-:W-:Y:S01]  /*15f20*/  IMAD R21, R46, UR4, RZ ;  /* 0x000000042e157c24 */ /* 0x000fe2000f8e02ff */
[----:B------:R-:W5:Y:S01]  /*15f30*/  LD.E.128 R12, desc[UR60][R12.64] ;  /* 0x0000003c0c0c7980 */ /* 0x000f62000c101d00 */
[----:B------:R-:W-:-:S02]  /*15f40*/  IMAD R44, R215, 0x80, R0 ;  /* 0x00000080d72c7824 */ /* 0x000fc400078e0200 */
[C---:B------:R-:W-:Y:S01]  /*15f50*/  IMAD R21, R210.reuse, UR5, R21 ;  /* 0x00000005d2157c24 */ /* 0x040fe2000f8e0215 */
[----:B------:R-:W5:Y:S01]  /*15f60*/  LD.E.128 R24, desc[UR60][R24.64] ;  /* 0x0000003c18187980 */ /* 0x000f62000c101d00 */
[----:B------:R-:W-:Y:S01]  /*15f70*/  IMAD.WIDE.U32 R2, R210, UR4, R2 ;  /* 0x00000004d2027c25 */ /* 0x000fe2000f8e0002 */
[----:B------:R-:W-:Y:S02]  /*15f80*/  ULDC.64 UR4, c[0x0][0xaf0] ;  /* 0x0002bc0000047ab9 */ /* 0x000fe40000000a00 */
[----:B------:R-:W5:Y:S01]  /*15f90*/  LD.E.128 R28, desc[UR60][R28.64] ;  /* 0x0000003c1c1c7980 */ /* 0x000f62000c101d00 */
[----:B0-----:R-:W-:-:S03]  /*15fa0*/  @P2 IMAD.HI.U32 R0, R44, R53, RZ ;  /* 0x000000352c002227 */ /* 0x001fc600078e00ff */
[----:B------:R-:W5:Y:S01]  /*15fb0*/  LD.E.128 R32, desc[UR60][R32.64] ;  /* 0x0000003c20207980 */ /* 0x000f62000c101d00 */
[----:B------:R-:W-:Y:S02]  /*15fc0*/  IMAD.IADD R3, R3, 0x1, R21 ;  /* 0x0000000103037824 */ /* 0x000fe400078e0215 */
[----:B------:R-:W-:Y:S01]  /*15fd0*/  IMAD.MOV.U32 R21, RZ, RZ, R44 ;  /* 0x000000ffff157224 */ /* 0x000fe200078e002c */
[----:B-1----:R-:W-:Y:S01]  /*15fe0*/  @P2 SHF.R.U32.HI R21, RZ, R45, R0 ;  /* 0x0000002dff152219 */ /* 0x002fe20000011600 */
[----:B------:R-:W-:Y:S01]  /*15ff0*/  IMAD R20, R214, UR4, RZ ;  /* 0x00000004d6147c24 */ /* 0x000fe2000f8e02ff */
[----:B------:R-:W5:Y:S01]  /*16000*/  LD.E.128 R36, desc[UR60][R36.64] ;  /* 0x0000003c24247980 */ /* 0x000f62000c101d00 */
[C---:B------:R-:W-:Y:S01]  /*16010*/  IMAD.WIDE.U32 R2, R207.reuse, UR4, R2 ;  /* 0x00000004cf027c25 */ /* 0x040fe2000f8e0002 */
[----:B------:R-:W-:Y:S02]  /*16020*/  SHF.R.S32.HI R0, RZ, 0x1f, R21 ;  /* 0x0000001fff007819 */ /* 0x000fe40000011415 */
[----:B------:R-:W5:Y:S01]  /*16030*/  LD.E.128 R40, desc[UR60][R40.64] ;  /* 0x0000003c28287980 */ /* 0x000f62000c101d00 */
[----:B------:R-:W-:Y:S01]  /*16040*/  IMAD R45, R207, UR5, R20 ;  /* 0x00000005cf2d7c24 */ /* 0x000fe2000f8e0214 */
[----:B------:R-:W-:Y:S01]  /*16050*/  IADD3 R20, -R21, RZ, RZ ;  /* 0x000000ff15147210 */ /* 0x000fe20007ffe1ff */
        /* <DEDUP_REMOVED lines=14> */
[----:B------:R-:W-:-:S02]  /*16140*/  IMAD R46, R215, 0x80, R216 ;  /* 0x00000080d72e7824 */ /* 0x000fc400078e02d8 */
[----:B------:R-:W-:Y:S02]  /*16150*/  IMAD.IADD R3, R3, 0x1, R47 ;  /* 0x0000000103037824 */ /* 0x000fe400078e022f */
[----:B------:R-:W-:Y:S01]  /*16160*/  IMAD R20, R0, UR4, RZ ;  /* 0x0000000400147c24 */ /* 0x000fe2000f8e02ff */
[CC--:B------:R-:W-:Y:S01]  /*16170*/  ISETP.GE.AND P2, PT, R46.reuse, R51.reuse, PT ;  /* 0x000000332e00720c */ /* 0x0c0fe20003f46270 */
[----:B------:R-:W-:Y:S02]  /*16180*/  VIADD R0, R46, 0x20 ;  /* 0x000000202e007836 */ /* 0x000fe40000000000 */
[C---:B------:R-:W-:Y:S02]  /*16190*/  IMAD R21, R45.reuse, UR5, R20 ;  /* 0x000000052d157c24 */ /* 0x040fe4000f8e0214 */
[----:B------:R-:W-:Y:S01]  /*161a0*/  IMAD.WIDE.U32 R2, R45, UR4, R2 ;  /* 0x000000042d027c25 */ /* 0x000fe2000f8e0002 */
[----:B------:R-:W-:Y:S01]  /*161b0*/  ULDC.64 UR4, c[0x0][0xa80] ;  /* 0x0002a00000047ab9 */ /* 0x000fe20000000a00 */
[----:B------:R-:W-:-:S02]  /*161c0*/  ISETP.GE.AND P0, PT, R0, R51, PT ;  /* 0x000000330000720c */ /* 0x000fc40003f06270 */
[----:B------:R-:W-:Y:S01]  /*161d0*/  IMAD.IADD R3, R3, 0x1, R21 ;  /* 0x0000000103037824 */ /* 0x000fe200078e0215 */
[----:B------:R-:W-:Y:S01]  /*161e0*/  LEA R44, P3, R2, UR4, 0x1 ;  /* 0x00000004022c7c11 */ /* 0x000fe2000f8608ff */
[----:B------:R-:W-:Y:S01]  /*161f0*/  VIADD R20, R46, 0x40 ;  /* 0x000000402e147836 */ /* 0x000fe20000000000 */
[----:B------:R-:W-:Y:S02]  /*16200*/  IADD3 R0, R18, 0x22820, RZ ;  /* 0x0002282012007810 */ /* 0x000fe40007ffe0ff */
[----:B------:R-:W-:Y:S02]  /*16210*/  LEA.HI.X R45, R2, UR5, R3, 0x1, P3 ;  /* 0x00000005022d7c11 */ /* 0x000fe400098f0c03 */
[----:B------:R-:W-:Y:S01]  /*16220*/  PRMT R0, RZ, 0x654, R0 ;  /* 0x00000654ff007816 */ /* 0x000fe20000000000 */
[----:B0-----:R2:W0:Y:S01]  /*16230*/  SHFL.IDX PT, R3, R44, RZ, 0x181f ;  /* 0x00181fff2c037589 */ /* 0x00142200000e0000 */
[----:B------:R-:W-:Y:S02]  /*16240*/  ISETP.GE.AND P1, PT, R20, R51, PT ;  /* 0x000000331400720c */ /* 0x000fe40003f26270 */
[----:B------:R2:W-:Y:S01]  /*16250*/  SYNCS.ARRIVE.TRANS64.RED.A1T0 RZ, [R0+URZ], RZ ;  /* 0x000000ff00ff79a7 */ /* 0x0005e2000810043f */
[----:B------:R2:W1:Y:S01]  /*16260*/  SHFL.IDX PT, R21, R45, RZ, 0x181f ;  /* 0x00181fff2d157589 */ /* 0x00046200000e0000 */
[----:B------:R-:W-:Y:S09]  /*16270*/  @P2 BRA `(.L_x_7542) ;  /* 0x0000000000242947 */ /* 0x000ff20003800000 */
[----:B------:R-:W-:Y:S02]  /*16280*/  ULDC UR4, c[0x0][0xac8] ;  /* 0x0002b20000047ab9 */ /* 0x000fe40000000800 */
[----:B------:R-:W-:Y:S02]  /*16290*/  ISETP.GE.AND P2, PT, R202, UR4, PT ;  /* 0x00000004ca007c0c */ /* 0x000fe4000bf46270 */
[----:B------:R-:W-:-:S11]  /*162a0*/  ISETP.GE.AND P3, PT, R208, UR4, PT ;  /* 0x00000004d0007c0c */ /* 0x000fd6000bf66270 */
[-C--:B0-----:R-:W-:Y:S02]  /*162b0*/  @!P2 LEA R2, P4, R202, R3.reuse, 0x1 ;  /* 0x00000003ca02a211 */ /* 0x081fe400078808ff */
[----:B------:R-:W-:Y:S02]  /*162c0*/  @!P3 LEA R20, P5, R208, R3, 0x1 ;  /* 0x00000003d014b211 */ /* 0x000fe400078a08ff */
[-C--:B-1----:R-:W-:Y:S02]  /*162d0*/  @!P2 LEA.HI.X R3, R202, R21.reuse, R50, 0x1, P4 ;  /* 0x00000015ca03a211 */ /* 0x082fe400020f0c32 */
[----:B------:R-:W-:-:S03]  /*162e0*/  @!P3 LEA.HI.X R21, R208, R21, R48, 0x1, P5 ;  /* 0x00000015d015b211 */ /* 0x000fc600028f0c30 */
[----:B-----5:R3:W-:Y:S04]  /*162f0*/  @!P2 ST.E.128 desc[UR60][R2.64], R4 ;  /* 0x000000040200a985 */ /* 0x0207e8000c101d3c */
[----:B------:R3:W-:Y:S02]  /*16300*/  @!P3 ST.E.128 desc[UR60][R20.64], R28 ;  /* 0x0000001c1400b985 */ /* 0x0007e4000c101d3c */
.L_x_7542:
[----:B------:R-:W-:Y:S05]  /*16310*/  BSYNC B1 ;  /* 0x0000000000017941 */ /* 0x000fea0003800000 */
.L_x_7541:
[----:B---3-5:R3:W4:Y:S01]  /*16320*/  SHFL.IDX PT, R5, R45, 0x1, 0x181f ;  /* 0x00381f002d057f89 */ /* 0x02872200000e0000 */
[----:B------:R-:W-:Y:S03]  /*16330*/  BSSY B1, `(.L_x_7543) ;  /* 0x000000c000017945 */ /* 0x000fe60003800000 */
[----:B0-----:R3:W0:Y:S01]  /*16340*/  SHFL.IDX PT, R3, R44, 0x1, 0x181f ;  /* 0x00381f002c037f89 */ /* 0x00162200000e0000 */
[----:B------:R-:W-:Y:S05]  /*16350*/  @P0 BRA `(.L_x_7544) ;  /* 0x0000000000240947 */ /* 0x000fea0003800000 */
[----:B------:R-:W-:Y:S02]  /*16360*/  ULDC UR4, c[0x0][0xac8] ;  /* 0x0002b20000047ab9 */ /* 0x000fe40000000800 */
[----:B------:R-:W-:Y:S02]  /*16370*/  ISETP.GE.AND P3, PT, R202, UR4, PT ;  /* 0x00000004ca007c0c */ /* 0x000fe4000bf66270 */
[----:B------:R-:W-:-:S11]  /*16380*/  ISETP.GE.AND P4, PT, R208, UR4, PT ;  /* 0x00000004d0007c0c */ /* 0x000fd6000bf86270 */
[-C--:B0-----:R-:W-:Y:S02]  /*16390*/  @!P3 LEA R2, P0, R202, R3.reuse, 0x1 ;  /* 0x00000003ca02b211 */ /* 0x081fe400078008ff */
[----:B------:R-:W-:Y:S02]  /*163a0*/  @!P4 LEA R4, P2, R208, R3, 0x1 ;  /* 0x00000003d004c211 */ /* 0x000fe400078408ff */
[-C--:B----4-:R-:W-:Y:S02]  /*163b0*/  @!P3 LEA.HI.X R3, R202, R5.reuse, R50, 0x1, P0 ;  /* 0x00000005ca03b211 */ /* 0x090fe400000f0c32 */
[----:B------:R-:W-:-:S03]  /*163c0*/  @!P4 LEA.HI.X R5, R208, R5, R48, 0x1, P2 ;  /* 0x00000005d005c211 */ /* 0x000fc600010f0c30 */
[----:B------:R0:W-:Y:S04]  /*163d0*/  @!P3 ST.E.128 desc[UR60][R2.64], R8 ;  /* 0x000000080200b985 */ /* 0x0001e8000c101d3c */
[----:B------:R0:W-:Y:S02]  /*163e0*/  @!P4 ST.E.128 desc[UR60][R4.64], R32 ;  /* 0x000000200400c985 */ /* 0x0001e4000c101d3c */
.L_x_7544:
[----:B------:R-:W-:Y:S05]  /*163f0*/  BSYNC B1 ;  /* 0x0000000000017941 */ /* 0x000fea0003800000 */
.L_x_7543:
[----:B0---4-:R0:W4:Y:S01]  /*16400*/  SHFL.IDX PT, R5, R45, 0x2, 0x181f ;  /* 0x00581f002d057f89 */ /* 0x01112200000e0000 */
[----:B------:R-:W-:Y:S03]  /*16410*/  BSSY B1, `(.L_x_7545) ;  /* 0x000000c000017945 */ /* 0x000fe60003800000 */
[----:B------:R0:W0:Y:S01]  /*16420*/  SHFL.IDX PT, R3, R44, 0x2, 0x181f ;  /* 0x00581f002c037f89 */ /* 0x00002200000e0000 */
        /* <DEDUP_REMOVED lines=10> */
.L_x_7546:
[----:B------:R-:W-:Y:S05]  /*164d0*/  BSYNC B1 ;  /* 0x0000000000017941 */ /* 0x000fea0003800000 */
.L_x_7545:
[----:B--2---:R-:W-:Y:S01]  /*164e0*/  VIADD R0, R46, 0x60 ;  /* 0x000000602e007836 */ /* 0x004fe20000000000 */
[----:B0--3--:R-:W2:Y:S04]  /*164f0*/  SHFL.IDX PT, R45, R45, 0x3, 0x181f ;  /* 0x00781f002d2d7f89 */ /* 0x009ea800000e0000 */
[----:B------:R-:W-:Y:S01]  /*16500*/  ISETP.GE.AND P0, PT, R0, R51, PT ;  /* 0x000000330000720c */ /* 0x000fe20003f06270 */
[----:B----4-:R3:W4:-:S12]  /*16510*/  SHFL.IDX PT, R5, R44, 0x3, 0x181f ;  /* 0x00781f002c057f89 */ /* 0x01071800000e0000 */
[----:B---3--:R-:W-:Y:S05]  /*16520*/  @P0 BRA `(.L_x_7547) ;  /* 0x0000000c00240947 */ /* 0x008fea0003800000 */
[----:B------:R-:W-:Y:S02]  /*16530*/  ULDC UR4, c[0x0][0xac8] ;  /* 0x0002b20000047ab9 */ /* 0x000fe40000000800 */
[----:B------:R-:W-:-:S13]  /*16540*/  ISETP.GE.AND P1, PT, R202, UR4, PT ;  /* 0x00000004ca007c0c */ /* 0x000fda000bf26270 */
[----:B----4-:R-:W-:-:S04]  /*16550*/  @!P1 LEA R2, P0, R202, R5, 0x1 ;  /* 0x00000005ca029211 */ /* 0x010fc800078008ff */
[----:B--2---:R-:W-:Y:S02]  /*16560*/  @!P1 LEA.HI.X R3, R202, R45, R50, 0x1, P0 ;  /* 0x0000002dca039211 */ /* 0x004fe400000f0c32 */
[----:B------:R-:W-:-:S03]  /*16570*/  ISETP.GE.AND P0, PT, R208, UR4, PT ;  /* 0x00000004d0007c0c */ /* 0x000fc6000bf06270 */
[----:B------:R3:W-:Y:S10]  /*16580*/  @!P1 ST.E.128 desc[UR60][R2.64], R24 ;  /* 0x0000001802009985 */ /* 0x0007f4000c101d3c */
[----:B------:R-:W-:Y:S05]  /*16590*/  @P0 BRA `(.L_x_7547) ;  /* 0x0000000c00080947 */ /* 0x000fea0003800000 */
[----:B---3--:R-:W-:-:S04]  /*165a0*/  LEA R2, P0, R208, R5, 0x1 ;  /* 0x00000005d0027211 */ /* 0x008fc800078008ff */
[----:B------:R-:W-:-:S05]  /*165b0*/  LEA.HI.X R3, R208, R45, R48, 0x1, P0 ;  /* 0x0000002dd0037211 */ /* 0x000fca00000f0c30 */
[----:B------:R0:W-:Y:S01]  /*165c0*/  ST.E.128 desc[UR60][R2.64], R40 ;  /* 0x0000002802007985 */ /* 0x0001e2000c101d3c */
[----:B------:R-:W-:Y:S05]  /*165d0*/  BRA `(.L_x_7547) ;  /* 0x0000000800f87947 */ /* 0x000fea0003800000 */
.L_x_7538:
[----:B------:R-:W-:Y:S01]  /*165e0*/  ULDC.64 UR4, c[0x0][0xc00] ;  /* 0x0003000000047ab9 */ /* 0x000fe20000000a00 */
[----:B------:R-:W-:Y:S01]  /*165f0*/  IMAD.MOV.U32 R0, RZ, RZ, RZ ;  /* 0x000000ffff007224 */ /* 0x000fe200078e00ff */
[----:B------:R-:W-:Y:S01]  /*16600*/  ISETP.NE.U32.AND P0, PT, RZ, UR4, PT ;  /* 0x00000004ff007c0c */ /* 0x000fe2000bf05070 */
[----:B------:R-:W2:Y:S01]  /*16610*/  LDC R21, c[0x0][0xbe8] ;  /* 0x0002fa00ff157b82 */ /* 0x000ea20000000800 */
[----:B------:R-:W-:Y:S02]  /*16620*/  IADD3 R2, P1, R211, UR4, RZ ;  /* 0x00000004d3027c10 */ /* 0x000fe4000ff3e0ff */
[----:B------:R-:W-:Y:S02]  /*16630*/  ISETP.NE.AND.EX P0, PT, RZ, UR5, PT, P0 ;  /* 0x00000005ff007c0c */ /* 0x000fe4000bf05300 */
[----:B------:R-:W-:Y:S01]  /*16640*/  IADD3.X R3, R212, UR5, RZ, P1, !PT ;  /* 0x00000005d4037c10 */ /* 0x000fe20008ffe4ff */
[----:B------:R-:W-:Y:S02]  /*16650*/  ULDC.64 UR4, c[0x0][0xc08] ;  /* 0x0003020000047ab9 */ /* 0x000fe40000000a00 */
[----:B------:R-:W-:-:S04]  /*16660*/  ISETP.NE.U32.AND P1, PT, RZ, UR4, PT ;  /* 0x00000004ff007c0c */ /* 0x000fc8000bf25070 */
[----:B------:R-:W-:-:S04]  /*16670*/  ISETP.NE.AND.EX P1, PT, RZ, UR5, PT, P1 ;  /* 0x00000005ff007c0c */ /* 0x000fc8000bf25310 */
[----:B------:R3:W5:Y:S01]  /*16680*/  @P0 LDG.E R0, desc[UR60][R2.64] ;  /* 0x0000003c02000981 */ /* 0x000762000c1e1900 */
[----:B------:R-:W4:Y:S08]  /*16690*/  S2R R7, SR_TID.X ;  /* 0x0000000000077919 */ /* 0x000f300000002100 */
[----:B------:R-:W-:Y:S01]  /*166a0*/  @P1 IADD3 R4, P2, R211, UR4, RZ ;  /* 0x00000004d3041c10 */ /* 0x000fe2000ff5e0ff */
[----:B------:R-:W-:-:S02]  /*166b0*/  ULDC UR4, c[0x0][0xa88] ;  /* 0x0002a20000047ab9 */ /* 0x000fc40000000800 */
[----:B------:R-:W-:Y:S02]  /*166c0*/  MOV R6, UR4 ;  /* 0x0000000400067c02 */ /* 0x000fe40008000f00 */
[----:B------:R-:W-:-:S05]  /*166d0*/  @P1 IADD3.X R5, R212, UR5, RZ, P2, !PT ;  /* 0x00000005d4051c10 */ /* 0x000fca00097fe4ff */
[----:B------:R3:W5:Y:S01]  /*166e0*/  @P1 LDG.E R6, desc[UR60][R4.64] ;  /* 0x0000003c04061981 */ /* 0x000762000c1e1900 */
[----:B--2---:R-:W-:-:S13]  /*166f0*/  ISETP.NE.AND P2, PT, R21, 0x1, PT ;  /* 0x000000011500780c */ /* 0x004fda0003f45270 */
[----:B------:R-:W2:Y:S01]  /*16700*/  @P2 LDC R12, c[0x0][0xbec] ;  /* 0x0002fb00ff0c2b82 */ /* 0x000ea20000000800 */
[----:B----4-:R-:W-:-:S07]  /*16710*/  VIADD R7, R7, 0xffffff80 ;  /* 0xffffff8007077836 */ /* 0x010fce0000000000 */
[----:B------:R-:W4:Y:S01]  /*16720*/  @P2 LDC R25, c[0x0][0xbf0] ;  /* 0x0002fc00ff192b82 */ /* 0x000f220000000800 */
[----:B------:R-:W-:Y:S01]  /*16730*/  ISETP.GE.AND P3, PT, R7, 0x80, PT ;  /* 0x000000800700780c */ /* 0x000fe20003f66270 */
[----:B---3--:R-:W-:-:S12]  /*16740*/  @P1 BRA `(.L_x_7548) ;  /* 0x0000000000101947 */ /* 0x008fd80003800000 */
[----:B------:R-:W-:Y:S05]  /*16750*/  @!P0 BRA `(.L_x_7548) ;  /* 0x00000000000c8947 */ /* 0x000fea0003800000 */
[----:B------:R-:W3:Y:S04]  /*16760*/  LDG.E R5, desc[UR60][R2.64] ;  /* 0x0000003c02057981 */ /* 0x000ee8000c1e1900 */
[----:B-----5:R-:W3:Y:S02]  /*16770*/  LDG.E R6, desc[UR60][R2.64+0x4] ;  /* 0x0000043c02067981 */ /* 0x020ee4000c1e1900 */
[----:B---3--:R-:W-:-:S07]  /*16780*/  IMAD.IADD R6, R6, 0x1, -R5 ;  /* 0x0000000106067824 */ /* 0x008fce00078e0a05 */
.L_x_7548:
[----:B------:R-:W-:Y:S01]  /*16790*/  BSSY B1, `(.L_x_7549) ;  /* 0x000002e000017945 */ /* 0x000fe20003800000 */
[----:B------:R-:W-:Y:S02]  /*167a0*/  SHF.R.S32.HI R10, RZ, 0x1f, R210 ;  /* 0x0000001fff0a7819 */ /* 0x000fe400000114d2 */
[----:B------:R-:W-:Y:S02]  /*167b0*/  SEL R207, R207, RZ, !P0 ;  /* 0x000000ffcfcf7207 */ /* 0x000fe40004000000 */
[----:B------:R-:W-:Y:S02]  /*167c0*/  SEL R214, R214, RZ, !P0 ;  /* 0x000000ffd6d67207 */ /* 0x000fe40004000000 */
[----:B-----5:R-:W-:Y:S01]  /*167d0*/  SHF.R.S32.HI R11, RZ, 0x1f, R0 ;  /* 0x0000001fff0b7819 */ /* 0x020fe20000011400 */
[----:B------:R-:W-:Y:S06]  /*167e0*/  @P3 BRA `(.L_x_7550) ;  /* 0x0000000000a03947 */ /* 0x000fec0003800000 */
[----:B------:R-:W3:Y:S01]  /*167f0*/  S2R R2, SR_TID.X ;  /* 0x0000000000027919 */ /* 0x000ee20000002100 */
[----:B------:R-:W5:Y:S02]  /*16800*/  LDC R9, c[0x0][0xbe8] ;  /* 0x0002fa00ff097b82 */ /* 0x000f640000000800 */
[----:B-----5:R-:W-:Y:S02]  /*16810*/  IMAD R3, R6, R9, RZ ;  /* 0x0000000906037224 */ /* 0x020fe400078e02ff */
[----:B---3--:R-:W-:-:S04]  /*16820*/  IMAD R2, R215, 0x80, R2 ;  /* 0x00000080d7027824 */ /* 0x008fc800078e0202 */
[----:B------:R-:W-:-:S05]  /*16830*/  VIADD R8, R2, 0xffffff80 ;  /* 0xffffff8002087836 */ /* 0x000fca0000000000 */
[----:B------:R-:W-:-:S13]  /*16840*/  ISETP.GE.AND P0, PT, R8, R3, PT ;  /* 0x000000030800720c */ /* 0x000fda0003f06270 */
[----:B------:R-:W-:Y:S05]  /*16850*/  @P0 BRA `(.L_x_7550) ;  /* 0x0000000000840947 */ /* 0x000fea0003800000 */
[----:B------:R-:W-:Y:S01]  /*16860*/  ISETP.NE.AND P0, PT, R9, 0x1, PT ;  /* 0x000000010900780c */ /* 0x000fe20003f05270 */
[----:B------:R-:W-:Y:S01]  /*16870*/  ULDC.64 UR4, c[0x0][0xb90] ;  /* 0x0002e40000047ab9 */ /* 0x000fe20000000a00 */
[----:B------:R-:W-:Y:S01]  /*16880*/  IMAD.MOV.U32 R2, RZ, RZ, R0 ;  /* 0x000000ffff027224 */ /* 0x000fe200078e0000 */
[----:B------:R-:W-:Y:S01]  /*16890*/  MOV R5, R8 ;  /* 0x0000000800057202 */ /* 0x000fe20000000f00 */
[----:B------:R-:W-:Y:S02]  /*168a0*/  IMAD R7, R10, UR4, RZ ;  /* 0x000000040a077c24 */ /* 0x000fe4000f8e02ff */
[----:B------:R-:W-:Y:S02]  /*168b0*/  IMAD.MOV.U32 R3, RZ, RZ, R11 ;  /* 0x000000ffff037224 */ /* 0x000fe400078e000b */
[C---:B------:R-:W-:Y:S02]  /*168c0*/  IMAD R7, R210.reuse, UR5, R7 ;  /* 0x00000005d2077c24 */ /* 0x040fe4000f8e0207 */
[----:B------:R-:W-:Y:S01]  /*168d0*/  IMAD.WIDE.U32 R2, R210, UR4, R2 ;  /* 0x00000004d2027c25 */ /* 0x000fe2000f8e0002 */
[----:B------:R-:W-:-:S02]  /*168e0*/  ULDC.64 UR4, c[0x0][0xb98] ;  /* 0x0002e60000047ab9 */ /* 0x000fc40000000a00 */
[----:B------:R-:W3:Y:S01]  /*168f0*/  @P0 LDC R13, c[0x0][0xbec] ;  /* 0x0002fb00ff0d0b82 */ /* 0x000ee20000000800 */
[----:B------:R-:W-:Y:S02]  /*16900*/  IMAD.IADD R3, R3, 0x1, R7 ;  /* 0x0000000103037824 */ /* 0x000fe400078e0207 */
[----:B------:R-:W-:-:S05]  /*16910*/  IMAD.WIDE.U32 R2, R207, UR4, R2 ;  /* 0x00000004cf027c25 */ /* 0x000fca000f8e0002 */
[----:B------:R-:W5:Y:S01]  /*16920*/  @P0 LDC R15, c[0x0][0xbf0] ;  /* 0x0002fc00ff0f0b82 */ /* 0x000f620000000800 */
[----:B---3--:R-:W-:-:S05]  /*16930*/  @P0 IMAD.HI.U32 R4, R8, R13, RZ ;  /* 0x0000000d08040227 */ /* 0x008fca00078e00ff */
[----:B-----5:R-:W-:Y:S01]  /*16940*/  @P0 SHF.R.U32.HI R5, RZ, R15, R4 ;  /* 0x0000000fff050219 */ /* 0x020fe20000011604 */
        /* <DEDUP_REMOVED lines=18> */
.L_x_7550:
[----:B------:R-:W-:Y:S05]  /*16a70*/  BSYNC B1 ;  /* 0x0000000000017941 */ /* 0x000fea0003800000 */
.L_x_7549:
[----:B------:R-:W-:Y:S02]  /*16a80*/  ULDC.64 UR4, c[0x0][0xaa0] ;  /* 0x0002a80000047ab9 */ /* 0x000fe40000000a00 */
[----:B---3--:R-:W-:-:S04]  /*16a90*/  IMAD R3, R11, UR4, RZ ;  /* 0x000000040b037c24 */ /* 0x008fc8000f8e02ff */
[C---:B------:R-:W-:Y:S02]  /*16aa0*/  IMAD R5, R0.reuse, UR5, R3 ;  /* 0x0000000500057c24 */ /* 0x040fe4000f8e0203 */
[----:B------:R-:W-:Y:S01]  /*16ab0*/  IMAD.WIDE.U32 R2, R0, UR4, RZ ;  /* 0x0000000400027c25 */ /* 0x000fe2000f8e00ff */
[----:B------:R-:W-:-:S03]  /*16ac0*/  ULDC.64 UR4, c[0x0][0xae8] ;  /* 0x0002ba0000047ab9 */ /* 0x000fc60000000a00 */
[----:B------:R-:W-:Y:S02]  /*16ad0*/  IMAD R0, R209, 0x20, R216 ;  /* 0x00000020d1007824 */ /* 0x000fe400078e02d8 */
[----:B------:R-:W-:Y:S02]  /*16ae0*/  IMAD.IADD R3, R3, 0x1, R5 ;  /* 0x0000000103037824 */ /* 0x000fe400078e0205 */
[----:B------:R-:W-:Y:S02]  /*16af0*/  IMAD R9, R215, 0x80, R0 ;  /* 0x00000080d7097824 */ /* 0x000fe400078e0200 */
[----:B------:R-:W-:Y:S02]  /*16b00*/  IMAD R7, R10, UR4, RZ ;  /* 0x000000040a077c24 */ /* 0x000fe4000f8e02ff */
[----:B--2---:R-:W-:Y:S01]  /*16b10*/  @P2 IMAD.HI.U32 R0, R9, R12, RZ ;  /* 0x0000000c09002227 */ /* 0x004fe200078e00ff */
[----:B------:R-:W-:-:S03]  /*16b20*/  MOV R5, R9 ;  /* 0x0000000900057202 */ /* 0x000fc60000000f00 */
[C---:B------:R-:W-:Y:S01]  /*16b30*/  IMAD R7, R210.reuse, UR5, R7 ;  /* 0x00000005d2077c24 */ /* 0x040fe2000f8e0207 */
[----:B----4-:R-:W-:Y:S01]  /*16b40*/  @P2 SHF.R.U32.HI R5, RZ, R25, R0 ;  /* 0x00000019ff052219 */ /* 0x010fe20000011600 */
[----:B------:R-:W-:Y:S01]  /*16b50*/  IMAD.WIDE.U32 R2, R210, UR4, R2 ;  /* 0x00000004d2027c25 */ /* 0x000fe2000f8e0002 */
[----:B------:R-:W-:Y:S02]  /*16b60*/  ULDC.64 UR4, c[0x0][0xaf0] ;  /* 0x0002bc0000047ab9 */ /* 0x000fe40000000a00 */
[----:B------:R-:W-:Y:S01]  /*16b70*/  SHF.R.S32.HI R0, RZ, 0x1f, R5 ;  /* 0x0000001fff007819 */ /* 0x000fe20000011405 */
[----:B------:R-:W-:Y:S02]  /*16b80*/  IMAD R4, R214, UR4, RZ ;  /* 0x00000004d6047c24 */ /* 0x000fe4000f8e02ff */
[----:B------:R-:W-:Y:S02]  /*16b90*/  IMAD.IADD R3, R3, 0x1, R7 ;  /* 0x0000000103037824 */ /* 0x000fe400078e0207 */
[----:B------:R-:W-:-:S02]  /*16ba0*/  IMAD R7, R207, UR5, R4 ;  /* 0x00000005cf077c24 */ /* 0x000fc4000f8e0204 */
        /* <DEDUP_REMOVED lines=16> */
[----:B------:R-:W-:Y:S01]  /*16cb0*/  UMOV UR4, 0xffffffff ;  /* 0xffffffff00047882 */ /* 0x000fe20000000000 */
[----:B------:R-:W-:-:S04]  /*16cc0*/  IADD3 R3, R3, R7, RZ ;  /* 0x0000000703037210 */ /* 0x000fc80007ffe0ff */
[----:B------:R-:W-:Y:S01]  /*16cd0*/  LEA.HI.X R2, R2, UR5, R3, 0x1, P0 ;  /* 0x0000000502027c11 */ /* 0x000fe200080f0c03 */
[----:B------:R-:W-:Y:S06]  /*16ce0*/  BRA.DIV UR4, `(.L_x_7551) ;  /* 0x000000a204e87947 */ /* 0x000fec000b800000 */
[----:B------:R2:W3:Y:S04]  /*16cf0*/  SHFL.IDX PT, R3, R2, RZ, 0x181f ;  /* 0x00181fff02037589 */ /* 0x0004e800000e0000 */
[----:B------:R2:W4:Y:S02]  /*16d00*/  SHFL.IDX PT, R14, R0, RZ, 0x181f ;  /* 0x00181fff000e7589 */ /* 0x00052400000e0000 */
.L_x_7786:
[----:B------:R-:W-:Y:S01]  /*16d10*/  IMAD R21, R6, R21, RZ ;  /* 0x0000001506157224 */ /* 0x000fe200078e02ff */
[----:B------:R-:W-:Y:S01]  /*16d20*/  BSSY B1, `(.L_x_7552) ;  /* 0x000000f000017945 */ /* 0x000fe20003800000 */
[----:B------:R-:W-:-:S05]  /*16d30*/  IMAD R6, R215, 0x80, R216 ;  /* 0x00000080d7067824 */ /* 0x000fca00078e02d8 */
[----:B------:R-:W-:-:S13]  /*16d40*/  ISETP.GE.AND P0, PT, R6, R21, PT ;  /* 0x000000150600720c */ /* 0x000fda0003f06270 */
[----:B------:R-:W-:Y:S05]  /*16d50*/  @P0 BRA `(.L_x_7553) ;  /* 0x00000000002c0947 */ /* 0x000fea0003800000 */
[----:B------:R-:W-:Y:S01]  /*16d60*/  ULDC UR4, c[0x0][0xac8] ;  /* 0x0002b20000047ab9 */ /* 0x000fe20000000800 */
[----:B------:R-:W-:Y:S02]  /*16d70*/  SHF.R.S32.HI R8, RZ, 0x1f, R202 ;  /* 0x0000001fff087819 */ /* 0x000fe400000114ca */
[----:B------:R-:W-:Y:S02]  /*16d80*/  ISETP.GE.AND P2, PT, R202, UR4, PT ;  /* 0x00000004ca007c0c */ /* 0x000fe4000bf46270 */
[----:B------:R-:W-:Y:S02]  /*16d90*/  ISETP.GE.AND P3, PT, R208, UR4, PT ;  /* 0x00000004d0007c0c */ /* 0x000fe4000bf66270 */
[----:B------:R-:W-:-:S09]  /*16da0*/  SHF.R.S32.HI R7, RZ, 0x1f, R208 ;  /* 0x0000001fff077819 */ /* 0x000fd200000114d0 */
[-C--:B----4-:R-:W-:Y:S02]  /*16db0*/  @!P2 LEA R4, P0, R202, R14.reuse, 0x1 ;  /* 0x0000000eca04a211 */ /* 0x090fe400078008ff */
[----:B------:R-:W-:Y:S02]  /*16dc0*/  @!P3 LEA R14, P1, R208, R14, 0x1 ;  /* 0x0000000ed00eb211 */ /* 0x000fe400078208ff */
[-C--:B---3--:R-:W-:Y:S02]  /*16dd0*/  @!P2 LEA.HI.X R5, R202, R3.reuse, R8, 0x1, P0 ;  /* 0x00000003ca05a211 */ /* 0x088fe400000f0c08 */
[----:B------:R-:W-:-:S03]  /*16de0*/  @!P3 LEA.HI.X R15, R208, R3, R7, 0x1, P1 ;  /* 0x00000003d00fb211 */ /* 0x000fc600008f0c07 */
[----:B------:R3:W-:Y:S04]  /*16df0*/  @!P2 ST.E.128 desc[UR60][R4.64], RZ ;  /* 0x000000ff0400a985 */ /* 0x0007e8000c101d3c */
[----:B------:R3:W-:Y:S02]  /*16e00*/  @!P3 ST.E.128 desc[UR60][R14.64], RZ ;  /* 0x000000ff0e00b985 */ /* 0x0007e4000c101d3c */
.L_x_7553:
[----:B------:R-:W-:Y:S05]  /*16e10*/  BSYNC B1 ;  /* 0x0000000000017941 */ /* 0x000fea0003800000 */
.L_x_7552:
[----:B------:R-:W-:-:S03]  /*16e20*/  UMOV UR4, 0xffffffff ;  /* 0xffffffff00047882 */ /* 0x000fc60000000000 */
[----:B------:R-:W-:Y:S05]  /*16e30*/  BRA.DIV UR4, `(.L_x_7554) ;  /* 0x000000a204c87947 */ /* 0x000fea000b800000 */
[----:B---3--:R3:W0:Y:S04]  /*16e40*/  SHFL.IDX PT, R3, R2, 0x1, 0x181f ;  /* 0x00381f0002037f89 */ /* 0x00862800000e0000 */
[----:B----4-:R3:W4:Y:S02]  /*16e50*/  SHFL.IDX PT, R14, R0, 0x1, 0x181f ;  /* 0x00381f00000e7f89 */ /* 0x01072400000e0000 */
.L_x_7790:
[----:B------:R-:W-:Y:S01]  /*16e60*/  VIADD R4, R6, 0x20 ;  /* 0x0000002006047836 */ /* 0x000fe20000000000 */
[----:B------:R-:W-:Y:S04]  /*16e70*/  BSSY B1, `(.L_x_7555) ;  /* 0x000000e000017945 */ /* 0x000fe80003800000 */
        /* <DEDUP_REMOVED lines=9> */
[-C--:B0-----:R-:W-:Y:S02]  /*16f10*/  @!P2 LEA.HI.X R5, R202, R3.reuse, R8, 0x1, P0 ;  /* 0x00000003ca05a211 */ /* 0x081fe400000f0c08 */
[----:B------:R-:W-:-:S03]  /*16f20*/  @!P3 LEA.HI.X R15, R208, R3, R7, 0x1, P1 ;  /* 0x00000003d00fb211 */ /* 0x000fc600008f0c07 */
[----:B------:R0:W-:Y:S04]  /*16f30*/  @!P2 ST.E.128 desc[UR60][R4.64], RZ ;  /* 0x000000ff0400a985 */ /* 0x0001e8000c101d3c */
[----:B------:R0:W-:Y:S02]  /*16f40*/  @!P3 ST.E.128 desc[UR60][R14.64], RZ ;  /* 0x000000ff0e00b985 */ /* 0x0001e4000c101d3c */
.L_x_7556:
[----:B------:R-:W-:Y:S05]  /*16f50*/  BSYNC B1 ;  /* 0x0000000000017941 */ /* 0x000fea0003800000 */
.L_x_7555:
[----:B------:R-:W-:-:S03]  /*16f60*/  UMOV UR4, 0xffffffff ;  /* 0xffffffff00047882 */ /* 0x000fc60000000000 */
[----:B------:R-:W-:Y:S05]  /*16f70*/  BRA.DIV UR4, `(.L_x_7557) ;  /* 0x000000a204c07947 */ /* 0x000fea000b800000 */
[----:B0-----:R0:W0:Y:S04]  /*16f80*/  SHFL.IDX PT, R3, R2, 0x2, 0x181f ;  /* 0x00581f0002037f89 */ /* 0x00102800000e0000 */
[----:B----4-:R4:W0:Y:S02]  /*16f90*/  SHFL.IDX PT, R14, R0, 0x2, 0x181f ;  /* 0x00581f00000e7f89 */ /* 0x01082400000e0000 */
.L_x_7794:
        /* <DEDUP_REMOVED lines=9> */
[-C--:B0-----:R-:W-:Y:S02]  /*17030*/  @!P2 LEA R4, P0, R202, R14.reuse, 0x1 ;  /* 0x0000000eca04a211 */ /* 0x081fe400078008ff */
[----:B------:R-:W-:Y:S02]  /*17040*/  @!P3 LEA R14, P1, R208, R14, 0x1 ;  /* 0x0000000ed00eb211 */ /* 0x000fe400078208ff */
[-C--:B------:R-:W-:Y:S02]  /*17050*/  @!P2 LEA.HI.X R5, R202, R3.reuse, R8, 0x1, P0 ;  /* 0x00000003ca05a211 */ /* 0x080fe400000f0c08 */
[----:B------:R-:W-:-:S03]  /*17060*/  @!P3 LEA.HI.X R15, R208, R3, R7, 0x1, P1 ;  /* 0x00000003d00fb211 */ /* 0x000fc600008f0c07 */
[----:B------:R0:W-:Y:S04]  /*17070*/  @!P2 ST.E.128 desc[UR60][R4.64], RZ ;  /* 0x000000ff0400a985 */ /* 0x0001e8000c101d3c */
[----:B------:R0:W-:Y:S02]  /*17080*/  @!P3 ST.E.128 desc[UR60][R14.64], RZ ;  /* 0x000000ff0e00b985 */ /* 0x0001e4000c101d3c */
.L_x_7559:
[----:B------:R-:W-:Y:S05]  /*17090*/  BSYNC B1 ;  /* 0x0000000000017941 */ /* 0x000fea0003800000 */
.L_x_7558:
[----:B------:R-:W-:-:S03]  /*170a0*/  UMOV UR4, 0xffffffff ;  /* 0xffffffff00047882 */ /* 0x000fc60000000000 */
[----:B------:R-:W-:Y:S05]  /*170b0*/  BRA.DIV UR4, `(.L_x_7560) ;  /* 0x000000a204b87947 */ /* 0x000fea000b800000 */
[----:B0-----:R0:W0:Y:S04]  /*170c0*/  SHFL.IDX PT, R3, R2, 0x3, 0x181f ;  /* 0x00781f0002037f89 */ /* 0x00102800000e0000 */
[----:B------:R0:W0:Y:S02]  /*170d0*/  SHFL.IDX PT, R14, R0, 0x3, 0x181f ;  /* 0x00781f00000e7f89 */ /* 0x00002400000e0000 */
.L_x_7798:
[----:B0-234-:R-:W-:-:S05]  /*170e0*/  VIADD R0, R6, 0x60 ;  /* 0x0000006006007836 */ /* 0x01dfca0000000000 */
[----:B------:R-:W-:-:S13]  /*170f0*/  ISETP.GE.AND P0, PT, R0, R21, PT ;  /* 0x000000150000720c */ /* 0x000fda0003f06270 */
[----:B------:R-:W-:Y:S05]  /*17100*/  @P0 BRA `(.L_x_7547) ;  /* 0x00000000002c0947 */ /* 0x000fea0003800000 */
[----:B------:R-:W-:Y:S01]  /*17110*/  ULDC UR4, c[0x0][0xac8] ;  /* 0x0002b20000047ab9 */ /* 0x000fe20000000800 */
[----:B------:R-:W-:Y:S02]  /*17120*/  SHF.R.S32.HI R7, RZ, 0x1f, R202 ;  /* 0x0000001fff077819 */ /* 0x000fe400000114ca */
[----:B------:R-:W-:Y:S02]  /*17130*/  ISETP.GE.AND P2, PT, R202, UR4, PT ;  /* 0x00000004ca007c0c */ /* 0x000fe4000bf46270 */
[----:B------:R-:W-:Y:S02]  /*17140*/  ISETP.GE.AND P3, PT, R208, UR4, PT ;  /* 0x00000004d0007c0c */ /* 0x000fe4000bf66270 */
[----:B------:R-:W-:-:S09]  /*17150*/  SHF.R.S32.HI R2, RZ, 0x1f, R208 ;  /* 0x0000001fff027819 */ /* 0x000fd200000114d0 */
[-C--:B------:R-:W-:Y:S02]  /*17160*/  @!P2 LEA R4, P0, R202, R14.reuse, 0x1 ;  /* 0x0000000eca04a211 */ /* 0x080fe400078008ff */
[----:B------:R-:W-:Y:S02]  /*17170*/  @!P3 LEA R14, P1, R208, R14, 0x1 ;  /* 0x0000000ed00eb211 */ /* 0x000fe400078208ff */
[-C--:B------:R-:W-:Y:S02]  /*17180*/  @!P2 LEA.HI.X R5, R202, R3.reuse, R7, 0x1, P0 ;  /* 0x00000003ca05a211 */ /* 0x080fe400000f0c07 */
[----:B------:R-:W-:-:S03]  /*17190*/  @!P3 LEA.HI.X R15, R208, R3, R2, 0x1, P1 ;  /* 0x00000003d00fb211 */ /* 0x000fc600008f0c02 */
[----:B------:R0:W-:Y:S04]  /*171a0*/  @!P2 ST.E.128 desc[UR60][R4.64], RZ ;  /* 0x000000ff0400a985 */ /* 0x0001e8000c101d3c */
[----:B------:R0:W-:Y:S02]  /*171b0*/  @!P3 ST.E.128 desc[UR60][R14.64], RZ ;  /* 0x000000ff0e00b985 */ /* 0x0001e4000c101d3c */
.L_x_7547:
[----:B------:R-:W-:Y:S05]  /*171c0*/  BSYNC B0 ;  /* 0x0000000000007941 */ /* 0x000fea0003800000 */
.L_x_7537:
[----:B------:R-:W-:Y:S02]  /*171d0*/  ULDC UR4, c[0x0][0xc3c] ;  /* 0x00030f0000047ab9 */ /* 0x000fe40000000800 */
[----:B-1----:R-:W-:-:S13]  /*171e0*/  ISETP.GE.AND P0, PT, R171, UR4, PT ;  /* 0x00000004ab007c0c */ /* 0x002fda000bf06270 */
[----:B------:R-:W-:Y:S05]  /*171f0*/  @!P0 BRA `(.L_x_7561) ;  /* 0xfffffe9c00988947 */ /* 0x000fea000383ffff */
[----:B------:R-:W-:Y:S05]  /*17200*/  BRA `(.L_x_7397) ;  /* 0x0000007c00387947 */ /* 0x000fea0003800000 */
.L_x_7395:
[----:B------:R-:W-:-:S08]  /*17210*/  NOP ;  /* 0x0000000000007918 */ /* 0x000fd00000000000 */
[----:B--2---:R-:W0:-:S00]  /*17220*/  USETMAXREG.DEALLOC.CTAPOOL 0x28 ;  /* 0x00000028000079c8 */ /* 0x004e0000080e0500 */
        /* <DEDUP_REMOVED lines=13> */
[----:B0-----:R-:W-:Y:S01]  /*17300*/  MOV R0, RZ ;  /* 0x000000ff00007202 */ /* 0x001fe20000000f00 */
[----:B------:R-:W0:Y:S01]  /*17310*/  S2UR UR6, SR_CTAID.X ;  /* 0x00000000000679c3 */ /* 0x000e220000002500 */
[----:B------:R-:W-:Y:S01]  /*17320*/  ULDC UR5, c[0x0][0xc38] ;  /* 0x00030e0000057ab9 */ /* 0x000fe20000000800 */
[----:B--2---:R-:W-:-:S04]  /*17330*/  LOP3.LUT R5, R2, 0x1f, RZ, 0xc0, !PT ;  /* 0x0000001f02057812 */ /* 0x004fc800078ec0ff */
[----:B------:R-:W-:-:S04]  /*17340*/  ISETP.NE.AND P0, PT, R5, 0x1f, PT ;  /* 0x0000001f0500780c */ /* 0x000fc80003f05270 */
[----:B------:R-:W-:-:S13]  /*17350*/  ISETP.GE.OR P1, PT, R5, UR4, !P0 ;  /* 0x0000000405007c0c */ /* 0x000fda000c726670 */
[----:B------:R-:W2:Y:S02]  /*17360*/  @!P1 LDC.64 R2, c[0x0][0xc80] ;  /* 0x00032000ff029b82 */ /* 0x000ea40000000a00 */
[----:B--2---:R-:W-:-:S05]  /*17370*/  @!P1 IMAD.WIDE.U32 R2, R5, 0x4, R2 ;  /* 0x0000000405029825 */ /* 0x004fca00078e0002 */
        /* <DEDUP_REMOVED lines=21> */
[----:B-1----:R-:W-:-:S04]  /*174d0*/  SEL R7, R6, RZ, P5 ;  /* 0x000000ff06077207 */ /* 0x002fc80002800000 */
[----:B------:R-:W-:-:S05]  /*174e0*/  IADD3 R7, R2, R7, RZ ;  /* 0x0000000702077210 */ /* 0x000fca0007ffe0ff */
[----:B------:R-:W1:Y:S02]  /*174f0*/  SHFL.IDX PT, R4, R7, 0x1f, 0x1f ;  /* 0x03e01f0007047f89 */ /* 0x000e6400000e0000 */
[----:B-1----:R-:W-:-:S04]  /*17500*/  IMAD R4, R4, UR5, RZ ;  /* 0x0000000504047c24 */ /* 0x002fc8000f8e02ff */
[----:B------:R-:W-:Y:S01]  /*17510*/  IMAD.MOV.U32 R3, RZ, RZ, R4 ;  /* 0x000000ffff037224 */ /* 0x000fe200078e0004 */
[----:B0-----:R-:W-:-:S13]  /*17520*/  ISETP.GT.AND P6, PT, R4, UR6, PT ;  /* 0x0000000604007c0c */ /* 0x001fda000bfc4270 */
[----:B------:R-:W-:Y:S05]  /*17530*/  @P6 BRA `(.L_x_7563) ;  /* 0x00000000009c6947 */ /* 0x000fea0003800000 */
[----:B------:R-:W0:Y:S01]  /*17540*/  LDC R10, c[0x0][0xc3c] ;  /* 0x00030f00ff0a7b82 */ /* 0x000e220000000800 */
[----:B------:R-:W-:Y:S01]  /*17550*/  IMAD.MOV.U32 R4, RZ, RZ, R3 ;  /* 0x000000ffff047224 */ /* 0x000fe200078e0003 */
[----:B------:R-:W-:Y:S01]  /*17560*/  UMOV UR4, URZ ;  /* 0x0000003f00047c82 */ /* 0x000fe20008000000 */
[----:B------:R-:W-:Y:S01]  /*17570*/  ULDC UR7, c[0x0][0xc3c] ;  /* 0x00030f0000077ab9 */ /* 0x000fe20000000800 */
[----:B------:R-:W-:-:S05]  /*17580*/  ULDC UR5, c[0x0][0xc38] ;  /* 0x00030e0000057ab9 */ /* 0x000fca0000000800 */
.L_x_7567:
        /* <DEDUP_REMOVED lines=12> */
.L_x_7566:
[----:B------:R-:W-:Y:S05]  /*17650*/  BSYNC B0 ;  /* 0x0000000000007941 */ /* 0x000fea0003800000 */
.L_x_7565:
        /* <DEDUP_REMOVED lines=21> */
.L_x_7563:
        /* <DEDUP_REMOVED lines=10> */
[----:B0-----:R-:W-:-:S06]  /*17850*/  IADD3 R2, R6, 0xffffffe, RZ ;  /* 0x0ffffffe06027810 */ /* 0x001fcc0007ffe0ff */
[----:B------:R0:W1:Y:S01]  /*17860*/  F2I.FTZ.U32.TRUNC.NTZ R3, R2 ;  /* 0x0000000200037305 */ /* 0x000062000021f000 */
[----:B------:R-:W-:Y:S05]  /*17870*/  @!P0 BRA `(.L_x_7568) ;  /* 0x0000000000088947 */ /* 0x000fea0003800000 */
[----:B------:R-:W-:-:S06]  /*17880*/  VIADD R16, R19, 0xffffffff ;  /* 0xffffffff13107836 */ /* 0x000fcc0000000000 */
[----:B------:R2:W3:Y:S02]  /*17890*/  SHFL.IDX PT, R16, R7, R16, 0x1f ;  /* 0x00001f1007107589 */ /* 0x0004e400000e0000 */
.L_x_7568:
[----:B---3--:R-:W-:Y:S01]  /*178a0*/  IMAD R16, R16, UR5, R9 ;  /* 0x0000000510107c24 */ /* 0x008fe2000f8e0209 */
[----:B0-----:R-:W-:Y:S01]  /*178b0*/  IABS R2, R0 ;  /* 0x0000000000027213 */ /* 0x001fe20000000000 */
[----:B-12---:R-:W-:Y:S02]  /*178c0*/  IMAD.MOV R7, RZ, RZ, -R3 ;  /* 0x000000ffff077224 */ /* 0x006fe400078e0a03 */
[----:B------:R-:W-:Y:S01]  /*178d0*/  VIADD R19, R19, UR4 ;  /* 0x0000000413137c36 */ /* 0x000fe20008000000 */
[----:B------:R-:W-:Y:S01]  /*178e0*/  IADD3 R9, -R16, UR6, RZ ;  /* 0x0000000610097c10 */ /* 0x000fe2000fffe1ff */
[----:B------:R-:W-:Y:S02]  /*178f0*/  IMAD.MOV R6, RZ, RZ, -R2 ;  /* 0x000000ffff067224 */ /* 0x000fe400078e0a02 */
[----:B------:R-:W-:Y:S01]  /*17900*/  IMAD R7, R7, R8, RZ ;  /* 0x0000000807077224 */ /* 0x000fe200078e02ff */
[----:B------:R-:W-:Y:S01]  /*17910*/  IABS R4, R9 ;  /* 0x0000000900047213 */ /* 0x000fe20000000000 */
[----:B------:R-:W-:-:S04]  /*17920*/  IMAD.MOV.U32 R2, RZ, RZ, RZ ;  /* 0x000000ffff027224 */ /* 0x000fc800078e00ff */
[----:B------:R-:W-:Y:S01]  /*17930*/  IMAD.HI.U32 R2, R3, R7, R2 ;  /* 0x0000000703027227 */ /* 0x000fe200078e0002 */
[----:B------:R-:W-:-:S03]  /*17940*/  MOV R3, R4 ;  /* 0x0000000400037202 */ /* 0x000fc60000000f00 */
        /* <DEDUP_REMOVED lines=17> */
.L_x_7564:
[----:B------:R-:W-:Y:S01]  /*17a60*/  IMAD.MOV.U32 R17, RZ, RZ, RZ ;  /* 0x000000ffff117224 */ /* 0x000fe200078e00ff */
[----:B------:R-:W-:Y:S01]  /*17a70*/  MOV R16, UR6 ;  /* 0x0000000600107c02 */ /* 0x000fe20008000f00 */
[----:B------:R-:W-:-:S07]  /*17a80*/  IMAD.MOV.U32 R18, RZ, RZ, RZ ;  /* 0x000000ffff127224 */ /* 0x000fce00078e00ff */
.L_x_7569:
[----:B------:R-:W-:-:S13]  /*17a90*/  ISETP.NE.AND P0, PT, R5, RZ, PT ;  /* 0x000000ff0500720c */ /* 0x000fda0003f05270 */
[----:B------:R-:W0:Y:S01]  /*17aa0*/  @!P0 S2R R3, SR_CgaCtaId ;  /* 0x0000000000038919 */ /* 0x000e220000008800 */
[----:B------:R-:W-:-:S04]  /*17ab0*/  @!P0 MOV R0, 0x400 ;  /* 0x0000040000008802 */ /* 0x000fc80000000f00 */
[----:B0-----:R-:W-:-:S05]  /*17ac0*/  @!P0 LEA R0, R3, R0, 0x18 ;  /* 0x0000000003008211 */ /* 0x001fca00078ec0ff */
[----:B------:R2:W-:Y:S01]  /*17ad0*/  @!P0 STS.128 [R0+0x228d0], R16 ;  /* 0x0228d01000008388 */ /* 0x0005e20000000c00 */
[----:B------:R-:W-:Y:S06]  /*17ae0*/  BAR.ARV 0x5, 0x180 ;  /* 0x0146000000007b1d */ /* 0x000fec0000002000 */
.L_x_7562:
[----:B0-2---:R-:W-:Y:S01]  /*17af0*/  IMAD.MOV.U32 R0, RZ, RZ, 0x1 ;  /* 0x00000001ff007424 */ /* 0x005fe200078e00ff */
[----:B------:R-:W-:Y:S01]  /*17b00*/  ULDC UR4, c[0x0][0xc3c] ;  /* 0x00030f0000047ab9 */ /* 0x000fe20000000800 */
[----:B------:R-:W-:Y:S01]  /*17b10*/  IMAD.MOV.U32 R34, RZ, RZ, RZ ;  /* 0x000000ffff227224 */ /* 0x000fe200078e00ff */
[----:B-1----:R-:W-:Y:S02]  /*17b20*/  ISETP.GE.AND P0, PT, R19, UR4, PT ;  /* 0x0000000413007c0c */ /* 0x002fe4000bf06270 */
[----:B------:R0:W-:Y:S04]  /*17b30*/  STL [R1+0x4], R0 ;  /* 0x0000040001007387 */ /* 0x0001e80000100800 */
[----:B------:R0:W-:Y:S07]  /*17b40*/  STL [R1+0x48], RZ ;  /* 0x000048ff01007387 */ /* 0x0001ee0000100800 */
[----:B------:R-:W-:Y:S05]  /*17b50*/  @P0 BRA `(.L_x_7570) ;  /* 0x0000006c00e00947 */ /* 0x000fea0003800000 */
[----:B------:R-:W2:Y:S01]  /*17b60*/  LDL R12, [R1+0x20] ;  /* 0x00002000010c7983 */ /* 0x000ea20000100800 */
[----:B------:R-:W1:Y:S01]  /*17b70*/  S2R R14, SR_TID.X ;  /* 0x00000000000e7919 */ /* 0x000e620000002100 */
[----:B------:R-:W3:Y:S01]  /*17b80*/  S2UR UR4, SR_CgaCtaId ;  /* 0x00000000000479c3 */ /* 0x000ee20000008800 */
[----:B------:R-:W-:Y:S02]  /*17b90*/  MOV R22, 0x400 ;  /* 0x0000040000167802 */ /* 0x000fe40000000f00 */
[C---:B-1----:R-:W-:Y:S01]  /*17ba0*/  LOP3.LUT R13, R14.reuse, 0x7f, RZ, 0xc0, !PT ;  /* 0x0000007f0e0d7812 */ /* 0x042fe200078ec0ff */
[C---:B------:R-:W-:Y:S01]  /*17bb0*/  IMAD.SHL.U32 R28, R14.reuse, 0x80, RZ ;  /* 0x000000800e1c7824 */ /* 0x040fe200078e00ff */
[----:B------:R-:W-:Y:S01]  /*17bc0*/  SHF.R.U32.HI R3, RZ, 0x1, R14 ;  /* 0x00000001ff037819 */ /* 0x000fe2000001160e */
[C---:B0-----:R-:W-:Y:S02]  /*17bd0*/  IMAD.SHL.U32 R0, R14.reuse, 0x10, RZ ;  /* 0x000000100e007824 */ /* 0x041fe400078e00ff */
[----:B------:R-:W-:Y:S01]  /*17be0*/  IMAD.SHL.U32 R4, R14, 0x20, RZ ;  /* 0x000000200e047824 */ /* 0x000fe200078e00ff */
[----:B------:R-:W-:Y:S01]  /*17bf0*/  LOP3.LUT R2, R28, 0x380, RZ, 0xc0, !PT ;  /* 0x000003801c027812 */ /* 0x000fe200078ec0ff */
[----:B------:R-:W-:Y:S01]  /*17c00*/  IMAD.SHL.U32 R6, R13, 0x10, RZ ;  /* 0x000000100d067824 */ /* 0x000fe200078e00ff */
[----:B------:R-:W-:Y:S01]  /*17c10*/  LOP3.LUT R8, R0, 0x3f0, RZ, 0xc0, !PT ;  /* 0x000003f000087812 */ /* 0x000fe200078ec0ff */
[----:B------:R-:W-:Y:S01]  /*17c20*/  IMAD.SHL.U32 R9, R14, 0x2, RZ ;  /* 0x000000020e097824 */ /* 0x000fe200078e00ff */
[----:B------:R-:W-:-:S02]  /*17c30*/  LOP3.LUT R3, R2, 0x30, R3, 0xf8, !PT ;  /* 0x0000003002037812 */ /* 0x000fc400078ef803 */
[----:B------:R-:W-:Y:S02]  /*17c40*/  LOP3.LUT R5, R4, 0x80, RZ, 0xc0, !PT ;  /* 0x0000008004057812 */ /* 0x000fe400078ec0ff */
[----:B------:R-:W-:Y:S02]  /*17c50*/  LOP3.LUT R7, R6, 0x600, RZ, 0xc0, !PT ;  /* 0x0000060006077812 */ /* 0x000fe400078ec0ff */
[----:B------:R-:W-:Y:S02]  /*17c60*/  LOP3.LUT P0, RZ, R14, 0x4, RZ, 0xc0, !PT ;  /* 0x000000040eff7812 */ /* 0x000fe4000780c0ff */
[----:B------:R-:W-:Y:S02]  /*17c70*/  LOP3.LUT R9, R8, 0x70, R9, 0x78, !PT ;  /* 0x0000007008097812 */ /* 0x000fe400078e7809 */
[----:B------:R-:W-:Y:S02]  /*17c80*/  LOP3.LUT R3, R3, 0x70, R0, 0x78, !PT ;  /* 0x0000007003037812 */ /* 0x000fe400078e7800 */
[----:B------:R-:W-:-:S02]  /*17c90*/  SHF.L.U32 R10, R14, 0x2, RZ ;  /* 0x000000020e0a7819 */ /* 0x000fc400000006ff */
[----:B------:R-:W-:Y:S02]  /*17ca0*/  LOP3.LUT R5, R5, 0x10, R14, 0xf8, !PT ;  /* 0x0000001005057812 */ /* 0x000fe400078ef80e */
[----:B------:R-:W-:Y:S02]  /*17cb0*/  LOP3.LUT R7, R7, 0x60, R4, 0xf8, !PT ;  /* 0x0000006007077812 */ /* 0x000fe400078ef804 */
[----:B------:R-:W-:Y:S02]  /*17cc0*/  LOP3.LUT R11, R9, 0x400, R6, 0xf8, !PT ;  /* 0x00000400090b7812 */ /* 0x000fe400078ef806 */
[----:B------:R-:W-:Y:S02]  /*17cd0*/  LOP3.LUT R28, R3, 0xc00, R28, 0xf8, !PT ;  /* 0x00000c00031c7812 */ /* 0x000fe400078ef81c */
[----:B------:R-:W-:Y:S02]  /*17ce0*/  LOP3.LUT R5, R5, 0x10, R10, 0x78, !PT ;  /* 0x0000001005057812 */ /* 0x000fe400078e780a */
[----:B------:R-:W-:Y:S01]  /*17cf0*/  LOP3.LUT R24, R7, 0x100, R4, 0xf8, !PT ;  /* 0x0000010007187812 */ /* 0x000fe200078ef804 */
[----:B------:R-:W-:Y:S01]  /*17d00*/  STL [R1+0x24], R11 ;  /* 0x0000240b01007387 */ /* 0x000fe20000100800 */
[----:B------:R-:W-:-:S02]  /*17d10*/  SHF.R.U32.HI R2, RZ, 0x3, R13 ;  /* 0x00000003ff027819 */ /* 0x000fc4000001160d */
[----:B------:R-:W-:Y:S02]  /*17d20*/  LOP3.LUT R24, R24, R5, RZ, 0xfc, !PT ;  /* 0x0000000518187212 */ /* 0x000fe400078efcff */
[----:B---3--:R-:W-:Y:S02]  /*17d30*/  MOV R4, UR4 ;  /* 0x0000000400047c02 */ /* 0x008fe40008000f00 */
[----:B------:R-:W-:Y:S02]  /*17d40*/  LOP3.LUT R2, R2, 0x70, R0, 0xf8, !PT ;  /* 0x0000007002027812 */ /* 0x000fe400078ef800 */
[----:B------:R-:W-:Y:S02]  /*17d50*/  LEA R22, R4, R22, 0x18 ;  /* 0x0000001604167211 */ /* 0x000fe400078ec0ff */
[----:B------:R-:W-:Y:S01]  /*17d60*/  LOP3.LUT R35, R0, 0x70, RZ, 0xc0, !PT ;  /* 0x0000007000237812 */ /* 0x000fe200078ec0ff */
[----:B------:R-:W-:Y:S01]  /*17d70*/  IMAD.MOV.U32 R0, RZ, RZ, 0x1 ;  /* 0x00000001ff007424 */ /* 0x000fe200078e00ff */
[----:B------:R-:W-:Y:S01]  /*17d80*/  BSSY B7, `(.L_x_7570) ;  /* 0x00006d5000077945 */ /* 0x000fe20003800000 */
[----:B------:R-:W-:Y:S01]  /*17d90*/  IMAD.MOV.U32 R37, RZ, RZ, RZ ;  /* 0x000000ffff257224 */ /* 0x000fe200078e00ff */
[----:B------:R-:W-:Y:S01]  /*17da0*/  MOV R34, RZ ;  /* 0x000000ff00227202 */ /* 0x000fe20000000f00 */
[----:B------:R-:W-:Y:S01]  /*17db0*/  ULDC.64 UR36, c[0x0][0x198] ;  /* 0x0000660000247ab9 */ /* 0x000fe20000000a00 */
[----:B------:R-:W-:Y:S01]  /*17dc0*/  ULDC UR38, c[0x0][0xc] ;  /* 0x0000030000267ab9 */ /* 0x000fe20000000800 */
[----:B--2---:R-:W-:-:S02]  /*17dd0*/  LOP3.LUT R3, R12, 0x2, RZ, 0xfc, !PT ;  /* 0x000000020c037812 */ /* 0x004fc400078efcff */
[----:B------:R-:W-:-:S03]  /*17de0*/  LOP3.LUT R5, R12, 0x1, RZ, 0xfc, !PT ;  /* 0x000000010c057812 */ /* 0x000fc600078efcff */
[----:B------:R0:W-:Y:S04]  /*17df0*/  STL [R1+0x4c], R3 ;  /* 0x00004c0301007387 */ /* 0x0001e80000100800 */
[----:B------:R-:W-:Y:S01]  /*17e00*/  STL [R1+0x3c], R5 ;  /* 0x00003c0501007387 */ /* 0x000fe20000100800 */
[C---:B0-----:R-:W-:Y:S02]  /*17e10*/  VIADD R3, R28.reuse, 0x40 ;  /* 0x000000401c037836 */ /* 0x041fe40000000000 */
[----:B------:R-:W-:Y:S01]  /*17e20*/  @P0 VIADD R3, R28, 0xffffffc0 ;  /* 0xffffffc01c030836 */ /* 0x000fe20000000000 */
[----:B------:R-:W-:Y:S04]  /*17e30*/  STL [R1+0x18], R4 ;  /* 0x0000180401007387 */ /* 0x000fe80000100800 */
[----:B------:R0:W-:Y:S04]  /*17e40*/  STL [R1+0x1c], R3 ;  /* 0x00001c0301007387 */ /* 0x0001e80000100800 */
[----:B------:R-:W-:Y:S01]  /*17e50*/  STL [R1+0x8], R0 ;  /* 0x0000080001007387 */ /* 0x000fe20000100800 */
[----:B0-----:R-:W-:Y:S01]  /*17e60*/  LOP3.LUT R3, R2, 0x80, RZ, 0xfc, !PT ;  /* 0x0000008002037812 */ /* 0x001fe200078efcff */
[----:B------:R-:W-:-:S02]  /*17e70*/  IMAD.IADD R2, R22, 0x1, R11 ;  /* 0x0000000116027824 */ /* 0x000fc400078e020b */
[----:B------:R-:W-:Y:S01]  /*17e80*/  STL [R1+0x48], RZ ;  /* 0x000048ff01007387 */ /* 0x000fe20000100800 */
[----:B------:R-:W-:-:S03]  /*17e90*/  LOP3.LUT R3, R24, 0x2800, RZ, 0xfc, !PT ;  /* 0x0000280018037812 */ /* 0x000fc600078efcff */
[----:B------:R0:W-:Y:S04]  /*17ea0*/  STL [R1+0x4], R0 ;  /* 0x0000040001007387 */ /* 0x0001e80000100800 */
[----:B------:R1:W-:Y:S01]  /*17eb0*/  STL [R1+0x38], R2 ;  /* 0x0000380201007387 */ /* 0x0003e20000100800 */
[C---:B0-----:R-:W-:Y:S02]  /*17ec0*/  LOP3.LUT R0, R24.reuse, 0x1800, RZ, 0xfc, !PT ;  /* 0x0000180018007812 */ /* 0x041fe400078efcff */
[C---:B------:R-:W-:Y:S02]  /*17ed0*/  LOP3.LUT R0, R24.reuse, 0x4800, RZ, 0xfc, !PT ;  /* 0x0000480018007812 */ /* 0x040fe400078efcff */
[----:B-1----:R-:W-:-:S07]  /*17ee0*/  LOP3.LUT R2, R24, 0x3800, RZ, 0xfc, !PT ;  /* 0x0000380018027812 */ /* 0x002fce00078efcff */
.L_x_7678:
[----:B0----5:R-:W0:Y:S02]  /*17ef0*/  LDC.64 R26, c[0x0][0xc88] ;  /* 0x00032200ff1a7b82 */ /* 0x021e240000000a00 */
[----:B0-----:R-:W-:-:S06]  /*17f00*/  IMAD.WIDE R26, R19, 0x4, R26 ;  /* 0x00000004131a7825 */ /* 0x001fcc00078e021a */
[----:B--2---:R-:W2:Y:S01]  /*17f10*/  LDG.E R26, desc[UR60][R26.64] ;  /* 0x0000003c1a1a7981 */ /* 0x004ea2000c1e1900 */
        /* <DEDUP_REMOVED lines=10> */
[----:B--2---:R-:W-:-:S05]  /*17fc0*/  SHF.R.S32.HI R0, RZ, 0x1f, R26 ;  /* 0x0000001fff007819 */ /* 0x004fca000001141a */
[C---:B-1----:R-:W-:Y:S01]  /*17fd0*/  @P0 LEA R2, P1, R26.reuse, UR4, 0x2 ;  /* 0x000000041a020c11 */ /* 0x042fe2000f8210ff */
[C---:B------:R-:W-:Y:S01]  /*17fe0*/  IMAD.SHL.U32 R29, R26.reuse, 0x4, RZ ;  /* 0x000000041a1d7824 */ /* 0x040fe200078e00ff */
[C-C-:B------:R-:W-:Y:S01]  /*17ff0*/  SHF.L.U64.HI R30, R26.reuse, 0x2, R0.reuse ;  /* 0x000000021a1e7819 */ /* 0x140fe20000010200 */
[----:B------:R0:W-:Y:S01]  /*18000*/  STL [R1+0x40], R0 ;  /* 0x0000400001007387 */ /* 0x0001e20000100800 */
[----:B------:R-:W-:Y:S01]  /*18010*/  @P0 LEA.HI.X R3, R26, UR5, R0, 0x2, P1 ;  /* 0x000000051a030c11 */ /* 0x000fe200088f1400 */
[----:B------:R-:W-:-:S04]  /*18020*/  ULDC.64 UR4, c[0x0][0xa00] ;  /* 0x0002800000047ab9 */ /* 0x000fc80000000a00 */
[----:B------:R1:W2:Y:S01]  /*18030*/  @P0 LDG.E R9, desc[UR60][R2.64] ;  /* 0x0000003c02090981 */ /* 0x0002a2000c1e1900 */
[----:B------:R-:W-:Y:S02]  /*18040*/  ISETP.NE.U32.AND P0, PT, RZ, UR4, PT ;  /* 0x00000004ff007c0c */ /* 0x000fe4000bf05070 */
[----:B------:R-:W-:Y:S02]  /*18050*/  ISETP.NE.U32.AND P1, PT, RZ, UR6, PT ;  /* 0x00000006ff007c0c */ /* 0x000fe4000bf25070 */
[----:B------:R-:W-:Y:S02]  /*18060*/  ISETP.NE.AND.EX P0, PT, RZ, UR5, PT, P0 ;  /* 0x00000005ff007c0c */ /* 0x000fe4000bf05300 */
[----:B------:R-:W-:Y:S02]  /*18070*/  ISETP.NE.AND.EX P1, PT, RZ, UR7, PT, P1 ;  /* 0x00000007ff007c0c */ /* 0x000fe4000bf25310 */
[C---:B------:R-:W-:Y:S02]  /*18080*/  IADD3 R4, P4, R29.reuse, UR6, RZ ;  /* 0x000000061d047c10 */ /* 0x040fe4000ff9e0ff */
[----:B-1----:R-:W-:Y:S01]  /*18090*/  IADD3 R2, P3, R29, UR4, RZ ;  /* 0x000000041d027c10 */ /* 0x002fe2000ff7e0ff */
[----:B------:R-:W-:Y:S01]  /*180a0*/  ULDC UR4, c[0x0][0x288] ;  /* 0x0000a20000047ab9 */ /* 0x000fe20000000800 */
[----:B0-----:R-:W-:-:S02]  /*180b0*/  MOV R0, RZ ;  /* 0x000000ff00007202 */ /* 0x001fc40000000f00 */
[C---:B------:R-:W-:Y:S02]  /*180c0*/  IADD3.X R3, R30.reuse, UR5, RZ, P3, !PT ;  /* 0x000000051e037c10 */ /* 0x040fe40009ffe4ff */
[----:B------:R-:W-:Y:S01]  /*180d0*/  @P2 IADD3 R6, P3, R29, UR8, RZ ;  /* 0x000000081d062c10 */ /* 0x000fe2000ff7e0ff */
[----:B------:R-:W-:Y:S01]  /*180e0*/  IMAD.U32 R8, RZ, RZ, UR4 ;  /* 0x00000004ff087e24 */ /* 0x000fe2000f8e00ff */
[C---:B------:R-:W-:Y:S01]  /*180f0*/  IADD3.X R5, R30.reuse, UR7, RZ, P4, !PT ;  /* 0x000000071e057c10 */ /* 0x040fe2000a7fe4ff */
        /* <DEDUP_REMOVED lines=22> */
.L_x_7571:
        /* <DEDUP_REMOVED lines=10> */
.L_x_7572:
        /* <DEDUP_REMOVED lines=9> */
.L_x_7573:
[----:B01----:R-:W2:Y:S04]  /*18390*/  @P1 LDG.E R2, desc[UR60][R4.64] ;  /* 0x0000003c04021981 */ /* 0x003ea8000c1e1900 */
[----:B------:R-:W2:Y:S01]  /*183a0*/  @P1 LDG.E R4, desc[UR60][R4.64+0x4] ;  /* 0x0000043c04041981 */ /* 0x000ea2000c1e1900 */
[----:B-----5:R-:W-:Y:S01]  /*183b0*/  IMAD.IADD R7, R7, 0x1, -R9 ;  /* 0x0000000107077824 */ /* 0x020fe200078e0a09 */
[----:B------:R-:W-:Y:S01]  /*183c0*/  BSSY B0, `(.L_x_7574) ;  /* 0x00000e0000007945 */ /* 0x000fe20003800000 */
[----:B--2---:R-:W-:-:S04]  /*183d0*/  @P1 IMAD.IADD R6, R4, 0x1, -R2 ;  /* 0x0000000104061824 */ /* 0x004fc800078e0a02 */
[----:B------:R-:W-:-:S05]  /*183e0*/  IMAD.IADD R27, R7, 0x1, R6 ;  /* 0x00000001071b7824 */ /* 0x000fca00078e0206 */
[----:B------:R-:W-:-:S05]  /*183f0*/  IADD3 R36, R27, 0x9f, RZ ;  /* 0x0000009f1b247810 */ /* 0x000fca0007ffe0ff */
[----:B------:R-:W-:-:S05]  /*18400*/  IMAD.HI R36, R36, 0x66666667, RZ ;  /* 0x6666666724247827 */ /* 0x000fca00078e02ff */
[----:B------:R-:W-:-:S04]  /*18410*/  SHF.R.U32.HI R2, RZ, 0x1f, R36 ;  /* 0x0000001fff027819 */ /* 0x000fc80000011624 */
[----:B------:R-:W-:-:S05]  /*18420*/  LEA.HI.SX32 R36, R36, R2, 0x1a ;  /* 0x0000000224247211 */ /* 0x000fca00078fd2ff */
        /* <DEDUP_REMOVED lines=22> */
.L_x_7801:
[----:B-1----:R-:W-:Y:S02]  /*18590*/  ISETP.NE.AND P0, PT, R14, RZ, PT ;  /* 0x000000ff0e00720c */ /* 0x002fe40003f05270 */
[----:B------:R-:W-:-:S11]  /*185a0*/  PLOP3.LUT P6, PT, PT, PT, PT, 0x8, 0x0 ;  /* 0x000000000000781c */ /* 0x000fd60003fce170 */
[----:B------:R-:W-:Y:S05]  /*185b0*/  @P0 BRA `(.L_x_7577) ;  /* 0x00000000000c0947 */ /* 0x000fea0003800000 */
[----:B------:R-:W-:-:S03]  /*185c0*/  UMOV UR4, 0xffffffff ;  /* 0xffffffff00047882 */ /* 0x000fc60000000000 */
[----:B------:R-:W-:Y:S05]  /*185d0*/  BRA.DIV UR4, `(.L_x_7578) ;  /* 0x0000008e04ec7947 */ /* 0x000fea000b800000 */
[----:B------:R-:W-:-:S13]  /*185e0*/  ELECT P6, URZ, PT ;  /* 0x00000000003f782f */ /* 0x000fda00038c0000 */
.L_x_7577:
[----:B0-----:R-:W2:Y:S01]  /*185f0*/  LDL R5, [R1+0x48] ;  /* 0x0000480001057983 */ /* 0x001ea20000100800 */
[----:B------:R-:W-:Y:S01]  /*18600*/  BSSY B1, `(.L_x_7579) ;  /* 0x0000008000017945 */ /* 0x000fe20003800000 */
[----:B--2---:R-:W-:-:S05]  /*18610*/  VIADD R5, R5, 0x1 ;  /* 0x0000000105057836 */ /* 0x004fca0000000000 */
[----:B------:R-:W-:-:S04]  /*18620*/  LEA.HI R6, R5, R5, RZ, 0x1 ;  /* 0x0000000505067211 */ /* 0x000fc800078f08ff */
[----:B------:R-:W-:-:S04]  /*18630*/  LOP3.LUT R6, R6, 0xfffffffe, RZ, 0xc0, !PT ;  /* 0xfffffffe06067812 */ /* 0x000fc800078ec0ff */
[----:B------:R-:W-:-:S04]  /*18640*/  IADD3 R5, R5, -R6, RZ ;  /* 0x8000000605057210 */ /* 0x000fc80007ffe0ff */
[----:B------:R-:W-:-:S04]  /*18650*/  SHF.L.U32 R5, R5, 0x1f, RZ ;  /* 0x0000001f05057819 */ /* 0x000fc800000006ff */
[----:B------:R-:W0:Y:S02]  /*18660*/  SYNCS.PHASECHK.TRANS64.TRYWAIT P0, [R22+URZ+0x22820], R5 ;  /* 0x02282005160075a7 */ /* 0x000e24000800017f */
[----:B0-----:R-:W-:Y:S05]  /*18670*/  @!P0 BRA `(.L_x_7580) ;  /* 0x0000008c00e48947 */ /* 0x001fea0003800000 */
.L_x_7804:
[----:B------:R-:W-:Y:S05]  /*18680*/  BSYNC B1 ;  /* 0x0000000000017941 */ /* 0x000fea0003800000 */
.L_x_7579:
[----:B------:R-:W-:Y:S04]  /*18690*/  BSSY B1, `(.L_x_7581) ;  /* 0x000004e000017945 */ /* 0x000fe80003800000 */
[----:B------:R-:W-:Y:S05]  /*186a0*/  @!P6 BRA `(.L_x_7582) ;  /* 0x000000040030e947 */ /* 0x000fea0003800000 */
[----:B------:R-:W2:Y:S01]  /*186b0*/  LDL R6, [R1+0x8] ;  /* 0x0000080001067983 */ /* 0x000ea20000100800 */
        /* <DEDUP_REMOVED lines=8> */
.L_x_7805:
[----:B------:R-:W-:Y:S05]  /*18740*/  BSYNC B2 ;  /* 0x0000000000027941 */ /* 0x000fea0003800000 */
.L_x_7583:
        /* <DEDUP_REMOVED lines=9> */
.L_x_7586:
[----:B------:R-:W-:Y:S05]  /*187e0*/  BSYNC B2 ;  /* 0x0000000000027941 */ /* 0x000fea0003800000 */
.L_x_7585:
[----:B------:R-:W-:Y:S01]  /*187f0*/  IMAD.MOV.U32 R11, RZ, RZ, RZ ;  /* 0x000000ffff0b7224 */ /* 0x000fe200078e00ff */
[----:B------:R-:W-:Y:S01]  /*18800*/  UIADD3 UR4, UP0, UR36, 0x570, URZ ;  /* 0x0000057024047890 */ /* 0x000fe2000ff1e03f */
[----:B------:R-:W-:Y:S01]  /*18810*/  IMAD R8, R3, 0xa0, R0 ;  /* 0x000000a003087824 */ /* 0x000fe200078e0200 */
[----:B------:R-:W-:Y:S01]  /*18820*/  PLOP3.LUT P0, PT, PT, PT, PT, 0x80, 0x0 ;  /* 0x000000000000781c */ /* 0x000fe20003f0f070 */
[----:B------:R-:W-:Y:S01]  /*18830*/  IMAD R7, R37, 0x5000, R22 ;  /* 0x0000500025077824 */ /* 0x000fe200078e0216 */
[----:B------:R-:W-:Y:S01]  /*18840*/  R2UR UR10, R11 ;  /* 0x000000000b0a72ca */ /* 0x000fe200000e0000 */
[----:B------:R-:W-:Y:S01]  /*18850*/  VIADD R8, R8, 0xffffff60 ;  /* 0xffffff6008087836 */ /* 0x000fe20000000000 */
[----:B------:R-:W-:Y:S01]  /*18860*/  IADD3 R9, R5, 0x22890, RZ ;  /* 0x0002289005097810 */ /* 0x000fe20007ffe0ff */
[----:B------:R-:W-:Y:S01]  /*18870*/  VIADD R10, R7, 0x18400 ;  /* 0x00018400070a7836 */ /* 0x000fe20000000000 */
[----:B------:R-:W-:Y:S01]  /*18880*/  UIADD3.X UR5, URZ, UR37, URZ, UP0, !UPT ;  /* 0x000000253f057290 */ /* 0x000fe200087fe43f */
[----:B------:R-:W-:Y:S01]  /*18890*/  UMOV UR6, 0x0 ;  /* 0x0000000000067882 */ /* 0x000fe20000000000 */
[----:B------:R-:W-:-:S10]  /*188a0*/  UMOV UR7, 0x12f00000 ;  /* 0x12f0000000077882 */ /* 0x000fd40000000000 */
.L_x_7587:
        /* <DEDUP_REMOVED lines=13> */
.L_x_7806:
[----:B------:R-:W-:Y:S05]  /*18980*/  BSYNC B2 ;  /* 0x0000000000027941 */ /* 0x000fea0003800000 */
.L_x_7588:
[----:B------:R-:W-:Y:S01]  /*18990*/  BSSY B2, `(.L_x_7590) ;  /* 0x000000b000027945 */ /* 0x000fe20003800000 */
[----:B------:R-:W-:Y:S02]  /*189a0*/  IMAD.MOV.U32 R12, RZ, RZ, 0x0 ;  /* 0x00000000ff0c7424 */ /* 0x000fe400078e00ff */
[----:B------:R-:W-:Y:S01]  /*189b0*/  IMAD.MOV.U32 R13, RZ, RZ, 0x12f00000 ;  /* 0x12f00000ff0d7424 */ /* 0x000fe200078e00ff */
[----:B------:R-:W-:Y:S06]  /*189c0*/  @P1 BRA `(.L_x_7591) ;  /* 0x00000000001c1947 */ /* 0x000fec0003800000 */
[----:B------:R-:W2:Y:S01]  /*189d0*/  S2R R9, SR_TID.X ;  /* 0x0000000000097919 */ /* 0x000ea20000002100 */
[----:B01----:R-:W-:-:S04]  /*189e0*/  IMAD.MOV.U32 R6, RZ, RZ, 0x5000 ;  /* 0x00005000ff067424 */ /* 0x003fc800078e00ff */
[----:B------:R3:W-:Y:S01]  /*189f0*/  SYNCS.ARRIVE.TRANS64 RZ, [R5+URZ+0x228b0], R6 ;  /* 0x0228b00605ff79a7 */ /* 0x0007e2000800003f */
[----:B--2---:R-:W-:-:S04]  /*18a00*/  LOP3.LUT R9, R9, 0x1f, RZ, 0xc0, !PT ;  /* 0x0000001f09097812 */ /* 0x004fc800078ec0ff */
[----:B------:R-:W-:-:S13]  /*18a10*/  ISETP.NE.AND P0, PT, R9, RZ, PT ;  /* 0x000000ff0900720c */ /* 0x000fda0003f05270 */
[----:B---3--:R-:W-:Y:S05]  /*18a20*/  @!P0 BRA `(.L_x_7591) ;  /* 0x0000000000048947 */ /* 0x008fea0003800000 */
[----:B------:R-:W-:Y:S01]  /*18a30*/  BPT.TRAP 0x1 ;  /* 0x000000040000795c */ /* 0x000fe20000300000 */
.L_x_7591:
[----:B------:R-:W-:Y:S05]  /*18a40*/  BSYNC B2 ;  /* 0x0000000000027941 */ /* 0x000fea0003800000 */
.L_x_7590:
        /* <DEDUP_REMOVED lines=8> */
.L_x_7592:
        /* <DEDUP_REMOVED lines=10> */
.L_x_7582:
[----:B------:R-:W-:Y:S05]  /*18b70*/  BSYNC B1 ;  /* 0x0000000000017941 */ /* 0x000fea0003800000 */
.L_x_7581:
[----:B------:R-:W2:Y:S01]  /*18b80*/  LDL.LU R6, [R1+0x8] ;  /* 0x0000080001067983 */ /* 0x000ea20000300800 */
[----:B------:R-:W-:Y:S01]  /*18b90*/  VIADD R37, R37, 0x1 ;  /* 0x0000000125257836 */ /* 0x000fe20000000000 */
[----:B------:R-:W-:Y:S01]  /*18ba0*/  PLOP3.LUT P0, PT, PT, PT, PT, 0x8, 0x0 ;  /* 0x000000000000781c */ /* 0x000fe20003f0e170 */
[----:B------:R-:W-:-:S03]  /*18bb0*/  VIADD R3, R3, 0xfffffffe ;  /* 0xfffffffe03037836 */ /* 0x000fc60000000000 */
[----:B------:R-:W-:Y:S02]  /*18bc0*/  ISETP.NE.AND P1, PT, R37, 0x2, PT ;  /* 0x000000022500780c */ /* 0x000fe40003f25270 */
[----:B------:R-:W-:Y:S02]  /*18bd0*/  ISETP.GE.AND P2, PT, R3, R4, PT ;  /* 0x000000040300720c */ /* 0x000fe40003f46270 */
[----:B0-----:R-:W-:Y:S02]  /*18be0*/  SEL R5, RZ, 0x1, P1 ;  /* 0x00000001ff057807 */ /* 0x001fe40000800000 */
[----:B------:R-:W-:Y:S02]  /*18bf0*/  SEL R37, R37, RZ, P1 ;  /* 0x000000ff25257207 */ /* 0x000fe40000800000 */
[----:B--2---:R-:W-:-:S05]  /*18c00*/  LOP3.LUT R6, R6, R5, RZ, 0x3c, !PT ;  /* 0x0000000506067212 */ /* 0x004fca00078e3cff */
[----:B------:R0:W-:Y:S02]  /*18c10*/  STL [R1+0x8], R6 ;  /* 0x0000080601007387 */ /* 0x0001e40000100800 */
[----:B------:R-:W-:Y:S05]  /*18c20*/  @!P2 BRA `(.L_x_7575) ;  /* 0x000000040064a947 */ /* 0x000fea0003800000 */
.L_x_7605:
[----:B------:R-:W-:Y:S05]  /*18c30*/  YIELD ;  /* 0x0000000000007946 */ /* 0x000fea0003800000 */
[----:B------:R-:W-:Y:S04]  /*18c40*/  BSSY B1, `(.L_x_7593) ;  /* 0x000004d000017945 */ /* 0x000fe80003800000 */
[----:B-1----:R-:W-:Y:S05]  /*18c50*/  @!P6 BRA `(.L_x_7594) ;  /* 0x00000004002ce947 */ /* 0x002fea0003800000 */
[----:B0-----:R-:W2:Y:S01]  /*18c60*/  LDL R6, [R1+0x8] ;  /* 0x0000080001067983 */ /* 0x001ea20000100800 */
[----:B------:R-:W0:Y:S02]  /*18c70*/  S2R R5, SR_TID.X ;  /* 0x0000000000057919 */ /* 0x000e240000002100 */
[----:B0-----:R-:W-:Y:S01]  /*18c80*/  LOP3.LUT R7, R5, 0x7f, RZ, 0xc0, !PT ;  /* 0x0000007f05077812 */ /* 0x001fe200078ec0ff */
[----:B------:R-:W-:Y:S01]  /*18c90*/  IMAD R5, R37, 0x8, R22 ;  /* 0x0000000825057824 */ /* 0x000fe200078e0216 */
[----:B------:R-:W-:Y:S02]  /*18ca0*/  BSSY B2, `(.L_x_7595) ;  /* 0x0000005000027945 */ /* 0x000fe40003800000 */
[----:B------:R-:W-:Y:S02]  /*18cb0*/  ISETP.NE.AND P2, PT, R7, RZ, PT ;  /* 0x000000ff0700720c */ /* 0x000fe40003f45270 */
[----:B--2---:R-:W-:-:S04]  /*18cc0*/  SHF.L.U32 R6, R6, 0x1f, RZ ;  /* 0x0000001f06067819 */ /* 0x004fc800000006ff */
[----:B------:R-:W0:Y:S02]  /*18cd0*/  SYNCS.PHASECHK.TRANS64.TRYWAIT P1, [R5+URZ+0x228a0], R6 ;  /* 0x0228a006050075a7 */ /* 0x000e24000802017f */
[----:B0-----:R-:W-:Y:S05]  /*18ce0*/  @!P1 BRA `(.L_x_7596) ;  /* 0x0000008800849947 */ /* 0x001fea0003800000 */
.L_x_7807:
[----:B------:R-:W-:Y:S05]  /*18cf0*/  BSYNC B2 ;  /* 0x0000000000027941 */ /* 0x000fea0003800000 */
.L_x_7595:
[----:B------:R-:W-:Y:S04]  /*18d00*/  BSSY B2, `(.L_x_7597) ;  /* 0x0000009000027945 */ /* 0x000fe80003800000 */
[----:B------:R-:W-:Y:S05]  /*18d10*/  @P2 BRA `(.L_x_7598) ;  /* 0x00000000001c2947 */ /* 0x000fea0003800000 */
[----:B------:R-:W1:Y:S02]  /*18d20*/  S2R R7, SR_TID.X ;  /* 0x0000000000077919 */ /* 0x000e640000002100 */
[----:B-1----:R-:W-:Y:S02]  /*18d30*/  LOP3.LUT R8, R7, 0x1f, RZ, 0xc0, !PT ;  /* 0x0000001f07087812 */ /* 0x002fe400078ec0ff */
[----:B------:R-:W-:Y:S02]  /*18d40*/  MOV R7, 0x5000 ;  /* 0x0000500000077802 */ /* 0x000fe40000000f00 */
[----:B------:R-:W-:Y:S02]  /*18d50*/  ISETP.NE.AND P1, PT, R8, RZ, PT ;  /* 0x000000ff0800720c */ /* 0x000fe40003f25270 */
[----:B------:R1:W-:Y:S11]  /*18d60*/  SYNCS.ARRIVE.TRANS64 RZ, [R5+URZ+0x22890], R7 ;  /* 0x0228900705ff79a7 */ /* 0x0003f6000800003f */
[----:B-1----:R-:W-:Y:S05]  /*18d70*/  @!P1 BRA `(.L_x_7598) ;  /* 0x0000000000049947 */ /* 0x002fea0003800000 */
[----:B------:R-:W-:Y:S01]  /*18d80*/  BPT.TRAP 0x1 ;  /* 0x000000040000795c */ /* 0x000fe20000300000 */
.L_x_7598:
[----:B------:R-:W-:Y:S05]  /*18d90*/  BSYNC B2 ;  /* 0x0000000000027941 */ /* 0x000fea0003800000 */
.L_x_7597:
        /* <DEDUP_REMOVED lines=11> */
.L_x_7599:
        /* <DEDUP_REMOVED lines=13> */
.L_x_7808:
[----:B------:R-:W-:Y:S05]  /*18f20*/  BSYNC B2 ;  /* 0x0000000000027941 */ /* 0x000fea0003800000 */
.L_x_7600:
[----:B------:R-:W-:Y:S01]  /*18f30*/  BSSY B2, `(.L_x_7602) ;  /* 0x000000b000027945 */ /* 0x000fe20003800000 */
[----:B------:R-:W-:Y:S01]  /*18f40*/  IMAD.MOV.U32 R12, RZ, RZ, 0x0 ;  /* 0x00000000ff0c7424 */ /* 0x000fe200078e00ff */
[----:B------:R-:W-:Y:S02]  /*18f50*/  MOV R13, 0x12f00000 ;  /* 0x12f00000000d7802 */ /* 0x000fe40000000f00 */
[----:B------:R-:W-:Y:S05]  /*18f60*/  @P2 BRA `(.L_x_7603) ;  /* 0x00000000001c2947 */ /* 0x000fea0003800000 */
[----:B------:R-:W2:Y:S01]  /*18f70*/  S2R R9, SR_TID.X ;  /* 0x0000000000097919 */ /* 0x000ea20000002100 */
[----:B01----:R-:W-:-:S04]  /*18f80*/  IMAD.MOV.U32 R6, RZ, RZ, 0x5000 ;  /* 0x00005000ff067424 */ /* 0x003fc800078e00ff */
[----:B------:R3:W-:Y:S01]  /*18f90*/  SYNCS.ARRIVE.TRANS64 RZ, [R5+URZ+0x228b0], R6 ;  /* 0x0228b00605ff79a7 */ /* 0x0007e2000800003f */
[----:B--2---:R-:W-:-:S04]  /*18fa0*/  LOP3.LUT R9, R9, 0x1f, RZ, 0xc0, !PT ;  /* 0x0000001f09097812 */ /* 0x004fc800078ec0ff */
[----:B------:R-:W-:-:S13]  /*18fb0*/  ISETP.NE.AND P1, PT, R9, RZ, PT ;  /* 0x000000ff0900720c */ /* 0x000fda0003f25270 */
[----:B---3--:R-:W-:Y:S05]  /*18fc0*/  @!P1 BRA `(.L_x_7603) ;  /* 0x0000000000049947 */ /* 0x008fea0003800000 */
[----:B------:R-:W-:Y:S01]  /*18fd0*/  BPT.TRAP 0x1 ;  /* 0x000000040000795c */ /* 0x000fe20000300000 */
.L_x_7603:
[----:B------:R-:W-:Y:S05]  /*18fe0*/  BSYNC B2 ;  /* 0x0000000000027941 */ /* 0x000fea0003800000 */
.L_x_7602:
[----:B------:R-:W-:Y:S01]  /*18ff0*/  R2UR UR10, R11 ;  /* 0x000000000b0a72ca */ /* 0x000fe200000e0000 */
[----:B------:R-:W-:Y:S01]  /*19000*/  UIADD3 UR4, UP0, UR36, 0x670, URZ ;  /* 0x0000067024047890 */ /* 0x000fe2000ff1e03f */
[----:B------:R-:W-:Y:S01]  /*19010*/  R2UR UR6, R12 ;  /* 0x000000000c0672ca */ /* 0x000fe200000e0000 */
[----:B------:R-:W-:Y:S01]  /*19020*/  VIADD R7, R7, 0xa400 ;  /* 0x0000a40007077836 */ /* 0x000fe20000000000 */
[----:B------:R-:W-:Y:S01]  /*19030*/  R2UR UR7, R13 ;  /* 0x000000000d0772ca */ /* 0x000fe200000e0000 */
[----:B01----:R-:W-:Y:S01]  /*19040*/  VIADD R5, R5, 0x228b0 ;  /* 0x000228b005057836 */ /* 0x003fe20000000000 */
[----:B------:R-:W-:Y:S01]  /*19050*/  PLOP3.LUT P1, PT, PT, PT, PT, 0x80, 0x0 ;  /* 0x000000000000781c */ /* 0x000fe20003f2f070 */
[----:B------:R-:W-:-:S12]  /*19060*/  UIADD3.X UR5, URZ, UR37, URZ, UP0, !UPT ;  /* 0x000000253f057290 */ /* 0x000fd800087fe43f */
.L_x_7604:
        /* <DEDUP_REMOVED lines=10> */
.L_x_7594:
[----:B------:R-:W-:Y:S05]  /*19110*/  BSYNC B1 ;  /* 0x0000000000017941 */ /* 0x000fea0003800000 */
.L_x_7593:
[----:B0-----:R-:W2:Y:S01]  /*19120*/  LDL.LU R6, [R1+0x8] ;  /* 0x0000080001067983 */ /* 0x001ea20000300800 */
[----:B------:R-:W-:Y:S01]  /*19130*/  VIADD R37, R37, 0x1 ;  /* 0x0000000125257836 */ /* 0x000fe20000000000 */
[C---:B------:R-:W-:Y:S02]  /*19140*/  ISETP.GT.AND P2, PT, R3.reuse, R4, PT ;  /* 0x000000040300720c */ /* 0x040fe40003f44270 */
[----:B------:R-:W-:Y:S02]  /*19150*/  IADD3 R3, R3, -0x1, RZ ;  /* 0xffffffff03037810 */ /* 0x000fe40007ffe0ff */
[----:B------:R-:W-:-:S04]  /*19160*/  ISETP.NE.AND P1, PT, R37, 0x2, PT ;  /* 0x000000022500780c */ /* 0x000fc80003f25270 */
[----:B------:R-:W-:Y:S02]  /*19170*/  SEL R5, RZ, 0x1, P1 ;  /* 0x00000001ff057807 */ /* 0x000fe40000800000 */
[----:B------:R-:W-:Y:S02]  /*19180*/  SEL R37, R37, RZ, P1 ;  /* 0x000000ff25257207 */ /* 0x000fe40000800000 */
[----:B--2---:R-:W-:-:S05]  /*19190*/  LOP3.LUT R6, R6, R5, RZ, 0x3c, !PT ;  /* 0x0000000506067212 */ /* 0x004fca00078e3cff */
[----:B------:R1:W-:Y:S01]  /*191a0*/  STL [R1+0x8], R6 ;  /* 0x0000080601007387 */ /* 0x0003e20000100800 */
[----:B------:R-:W-:Y:S05]  /*191b0*/  @P2 BRA `(.L_x_7605) ;  /* 0xfffffff8009c2947 */ /* 0x000fea000383ffff */
.L_x_7575:
[----:B------:R-:W-:Y:S05]  /*191c0*/  BSYNC B0 ;  /* 0x0000000000007941 */ /* 0x000fea0003800000 */
.L_x_7574:
[----:B------:R-:W-:Y:S05]  /*191d0*/  @!P0 WARPSYNC.ALL ;  /* 0x0000000000008948 */ /* 0x000fea0003800000 */
[----:B------:R-:W-:Y:S01]  /*191e0*/  @!P0 BAR.SYNC.DEFER_BLOCKING 0xc, 0x180 ;  /* 0x0306000000008b1d */ /* 0x000fe20000010000 */
[----:B------:R-:W-:-:S13]  /*191f0*/  ISETP.GT.AND P0, PT, R27, RZ, PT ;  /* 0x000000ff1b00720c */ /* 0x000fda0003f04270 */
[----:B------:R-:W-:Y:S05]  /*19200*/  @P0 BRA `(.L_x_7606) ;  /* 0x0000000000440947 */ /* 0x000fea0003800000 */
[----:B------:R-:W2:Y:S02]  /*19210*/  S2R R5, SR_TID.X ;  /* 0x0000000000057919 */ /* 0x000ea40000002100 */
[----:B--2---:R-:W-:-:S04]  /*19220*/  LOP3.LUT R5, R5, 0x7f, RZ, 0xc0, !PT ;  /* 0x0000007f05057812 */ /* 0x004fc800078ec0ff */
[----:B------:R-:W-:-:S13]  /*19230*/  ISETP.NE.AND P0, PT, R5, RZ, PT ;  /* 0x000000ff0500720c */ /* 0x000fda0003f05270 */
[----:B------:R-:W-:Y:S05]  /*19240*/  @P0 BRA `(.L_x_7607) ;  /* 0x0000004c009c0947 */ /* 0x000fea0003800000 */
[----:B------:R-:W2:Y:S01]  /*19250*/  S2R R5, SR_LANEID ;  /* 0x0000000000057919 */ /* 0x000ea20000000000 */
        /* <DEDUP_REMOVED lines=12> */
.L_x_7606:
        /* <DEDUP_REMOVED lines=10> */
[----:B------:R-:W2:Y:S01]  /*193c0*/  LDC.64 R2, c[0x4][R2] ;  /* 0x0100000002027b82 */ /* 0x000ea20000000a00 */
[----:B------:R-:W-:Y:S01]  /*193d0*/  IMAD.U32 R5, RZ, RZ, UR7 ;  /* 0x00000007ff057e24 */ /* 0x000fe2000f8e00ff */
[----:B------:R-:W-:Y:S01]  /*193e0*/  MOV R13, RZ ;  /* 0x000000ff000d7202 */ /* 0x000fe20000000f00 */
[----:B01----:R-:W-:Y:S02]  /*193f0*/  IMAD.U32 R6, RZ, RZ, UR8 ;  /* 0x00000008ff067e24 */ /* 0x003fe4000f8e00ff */
[----:B------:R-:W-:-:S02]  /*19400*/  IMAD.U32 R10, RZ, RZ, UR4 ;  /* 0x00000004ff0a7e24 */ /* 0x000fc4000f8e00ff */
[----:B------:R-:W-:Y:S02]  /*19410*/  IMAD.U32 R11, RZ, RZ, UR5 ;  /* 0x00000005ff0b7e24 */ /* 0x000fe4000f8e00ff */
[----:B------:R-:W-:Y:S02]  /*19420*/  IMAD.MOV.U32 R8, RZ, RZ, 0x70 ;  /* 0x00000070ff087424 */ /* 0x000fe400078e00ff */
[----:B------:R-:W-:-:S07]  /*19430*/  IMAD.MOV.U32 R12, RZ, RZ, 0x1 ;  /* 0x00000001ff0c7424 */ /* 0x000fce00078e00ff */
[----:B------:R-:W-:-:S07]  /*19440*/  LEPC R20, `(.L_x_7609) ;  /* 0x000000001014794e */ /* 0x000fce0000000000 */
[----:B--2---:R-:W-:Y:S05]  /*19450*/  CALL.ABS.NOINC R2 ;  /* 0x0000000002007343 */ /* 0x004fea0003c00000 */
.L_x_7609:
[----:B------:R-:W-:Y:S05]  /*19460*/  BSYNC B6 ;  /* 0x0000000000067941 */ /* 0x000fea0003800000 */
.L_x_7608:
        /* <DEDUP_REMOVED lines=22> */
.L_x_7611:
[----:B------:R-:W-:Y:S05]  /*195d0*/  BSYNC B6 ;  /* 0x0000000000067941 */ /* 0x000fea0003800000 */
.L_x_7610:
        /* <DEDUP_REMOVED lines=20> */
.L_x_7613:
[----:B------:R-:W-:Y:S05]  /*19720*/  BSYNC B6 ;  /* 0x0000000000067941 */ /* 0x000fea0003800000 */
.L_x_7612:
        /* <DEDUP_REMOVED lines=10> */
[----:B------:R-:W-:Y:S02]  /*197d0*/  IMAD.U32 R5, RZ, RZ, UR5 ;  /* 0x00000005ff057e24 */ /* 0x000fe4000f8e00ff */
[----:B01----:R-:W-:Y:S02]  /*197e0*/  IMAD.U32 R6, RZ, RZ, UR6 ;  /* 0x00000006ff067e24 */ /* 0x003fe4000f8e00ff */
[----:B------:R-:W-:-:S02]  /*197f0*/  IMAD.U32 R7, RZ, RZ, UR7 ;  /* 0x00000007ff077e24 */ /* 0x000fc4000f8e00ff */
[----:B------:R-:W-:Y:S02]  /*19800*/  IMAD.U32 R11, RZ, RZ, UR9 ;  /* 0x00000009ff0b7e24 */ /* 0x000fe4000f8e00ff */
[----:B------:R-:W-:Y:S02]  /*19810*/  IMAD.MOV.U32 R8, RZ, RZ, 0x70 ;  /* 0x00000070ff087424 */ /* 0x000fe400078e00ff */
[----:B------:R-:W-:Y:S02]  /*19820*/  IMAD.MOV.U32 R12, RZ, RZ, 0x1 ;  /* 0x00000001ff0c7424 */ /* 0x000fe400078e00ff */
[----:B------:R-:W-:-:S07]  /*19830*/  IMAD.MOV.U32 R13, RZ, RZ, RZ ;  /* 0x000000ffff0d7224 */ /* 0x000fce00078e00ff */
[----:B------:R-:W-:-:S07]  /*19840*/  LEPC R20, `(.L_x_7615) ;  /* 0x000000001014794e */ /* 0x000fce0000000000 */
[----:B--2---:R-:W-:Y:S05]  /*19850*/  CALL.ABS.NOINC R2 ;  /* 0x0000000002007343 */ /* 0x004fea0003c00000 */
.L_x_7615:
[----:B------:R-:W-:Y:S05]  /*19860*/  BSYNC B6 ;  /* 0x0000000000067941 */ /* 0x000fea0003800000 */
.L_x_7614:
[----:B------:R2:W3:Y:S01]  /*19870*/  LDL R21, [R1] ;  /* 0x0000000001157983 */ /* 0x0004e20000100800 */
[----:B------:R-:W-:Y:S01]  /*19880*/  ULDC.64 UR4, c[0x0][0x9f8] ;  /* 0x00027e0000047ab9 */ /* 0x000fe20000000a00 */
[----:B------:R-:W4:Y:S01]  /*19890*/  LDC R14, c[0x0][0x430] ;  /* 0x00010c00ff0e7b82 */ /* 0x000f220000000800 */
[----:B------:R-:W-:Y:S01]  /*198a0*/  ISETP.NE.U32.AND P0, PT, RZ, UR4, PT ;  /* 0x00000004ff007c0c */ /* 0x000fe2000bf05070 */
[----:B------:R-:W2:Y:S03]  /*198b0*/  LDL R31, [R1+0x10] ;  /* 0x00001000011f7983 */ /* 0x000ea60000100800 */
[----:B------:R-:W-:-:S13]  /*198c0*/  ISETP.NE.AND.EX P0, PT, RZ, UR5, PT, P0 ;  /* 0x00000005ff007c0c */ /* 0x000fda000bf05300 */
[----:B------:R-:W-:-:S04]  /*198d0*/  @P0 IADD3 R2, P1, R29, UR4, RZ ;  /* 0x000000041d020c10 */ /* 0x000fc8000ff3e0ff */
[----:B------:R-:W-:-:S05]  /*198e0*/  @P0 IADD3.X R3, R30, UR5, RZ, P1, !PT ;  /* 0x000000051e030c10 */ /* 0x000fca0008ffe4ff */
[----:B---3--:R-:W3:Y:S01]  /*198f0*/  @P0 LDG.E R21, desc[UR60][R2.64] ;  /* 0x0000003c02150981 */ /* 0x008ee2000c1e1900 */
[----:B------:R-:W0:Y:S01]  /*19900*/  S2R R20, SR_TID.X ;  /* 0x0000000000147919 */ /* 0x000e220000002100 */
[----:B------:R-:W1:Y:S01]  /*19910*/  S2R R33, SR_TID.X ;  /* 0x0000000000217919 */ /* 0x000e620000002100 */
[----:B0-----:R-:W-:-:S04]  /*19920*/  LOP3.LUT R20, R20, 0x7f, RZ, 0xc0, !PT ;  /* 0x0000007f14147812 */ /* 0x001fc800078ec0ff */
[----:B------:R-:W-:Y:S01]  /*19930*/  SHF.R.U32.HI R20, RZ, 0x3, R20 ;  /* 0x00000003ff147819 */ /* 0x000fe20000011614 */
[----:B-1----:R-:W-:-:S05]  /*19940*/  IMAD.SHL.U32 R33, R33, 0x10, RZ ;  /* 0x0000001021217824 */ /* 0x002fca00078e00ff */
[----:B------:R-:W-:Y:S02]  /*19950*/  LOP3.LUT R33, R20, 0x70, R33, 0xf8, !PT ;  /* 0x0000007014217812 */ /* 0x000fe400078ef821 */
[----:B------:R-:W0:Y:S01]  /*19960*/  S2R R20, SR_TID.X ;  /* 0x0000000000147919 */ /* 0x000e220000002100 */
[----:B------:R-:W-:-:S05]  /*19970*/  MOV R7, 0xa0 ;  /* 0x000000a000077802 */ /* 0x000fca0000000f00 */
[----:B------:R-:W-:-:S04]  /*19980*/  IMAD R7, R36, R7, -0xa0 ;  /* 0xffffff6024077424 */ /* 0x000fc800078e0207 */
[----:B------:R-:W-:-:S04]  /*19990*/  IMAD.IADD R0, R33, 0x1, R7 ;  /* 0x0000000121007824 */ /* 0x000fc800078e0207 */
[----:B--2---:R-:W-:Y:S01]  /*199a0*/  IMAD.IADD R10, R0, 0x1, R31 ;  /* 0x00000001000a7824 */ /* 0x004fe200078e021f */
[C---:B0-----:R-:W-:Y:S01]  /*199b0*/  LOP3.LUT R33, R20.reuse, 0x7f, RZ, 0xc0, !PT ;  /* 0x0000007f14217812 */ /* 0x041fe200078ec0ff */
[----:B------:R-:W-:-:S03]  /*199c0*/  IMAD.SHL.U32 R20, R20, 0x10, RZ ;  /* 0x0000001014147824 */ /* 0x000fc600078e00ff */
[----:B------:R-:W-:-:S04]  /*199d0*/  SHF.R.U32.HI R33, RZ, 0x3, R33 ;  /* 0x00000003ff217819 */ /* 0x000fc80000011621 */
[----:B------:R-:W-:-:S04]  /*199e0*/  LOP3.LUT R20, R33, 0x70, R20, 0xf8, !PT ;  /* 0x0000007021147812 */ /* 0x000fc800078ef814 */
[----:B------:R-:W-:Y:S02]  /*199f0*/  LOP3.LUT R20, R20, 0x80, RZ, 0xfc, !PT ;  /* 0x0000008014147812 */ /* 0x000fe400078efcff */
[----:B------:R-:W-:-:S03]  /*19a00*/  ISETP.GE.AND P1, PT, R0, R27, PT ;  /* 0x0000001b0000720c */ /* 0x000fc60003f26270 */
[----:B------:R-:W-:Y:S01]  /*19a10*/  IMAD.IADD R7, R20, 0x1, R7 ;  /* 0x0000000114077824 */ /* 0x000fe200078e0207 */
[----:B------:R-:W-:-:S03]  /*19a20*/  MOV R6, R10 ;  /* 0x0000000a00067202 */ /* 0x000fc60000000f00 */
[----:B------:R-:W-:-:S04]  /*19a30*/  IMAD.IADD R11, R7, 0x1, R31 ;  /* 0x00000001070b7824 */ /* 0x000fc800078e021f */
[----:B------:R-:W-:Y:S01]  /*19a40*/  IMAD.MOV.U32 R0, RZ, RZ, R11 ;  /* 0x000000ffff007224 */ /* 0x000fe200078e000b */
[----:B---3--:R0:W-:Y:S04]  /*19a50*/  @P0 STL [R1], R21 ;  /* 0x0000001501000387 */ /* 0x0081e80000100800 */
[----:B------:R-:W2:Y:S01]  /*19a60*/  LDL R15, [R1+0x4c] ;  /* 0x00004c00010f7983 */ /* 0x000ea20000100800 */
[----:B----4-:R-:W-:-:S13]  /*19a70*/  ISETP.NE.AND P0, PT, R14, 0x1, PT ;  /* 0x000000010e00780c */ /* 0x010fda0003f05270 */
[----:B------:R-:W1:Y:S08]  /*19a80*/  @P0 LDC R2, c[0x0][0x434] ;  /* 0x00010d00ff020b82 */ /* 0x000e700000000800 */
[----:B------:R-:W3:Y:S08]  /*19a90*/  @P0 LDC R3, c[0x0][0x438] ;  /* 0x00010e00ff030b82 */ /* 0x000ef00000000800 */
[----:B------:R-:W4:Y:S08]  /*19aa0*/  @P0 LDC R4, c[0x0][0x434] ;  /* 0x00010d00ff040b82 */ /* 0x000f300000000800 */
[----:B------:R-:W0:Y:S01]  /*19ab0*/  @P0 LDC R5, c[0x0][0x438] ;  /* 0x00010e00ff050b82 */ /* 0x000e220000000800 */
[----:B-1----:R-:W-:-:S05]  /*19ac0*/  @P0 IMAD.HI.U32 R2, R10, R2, RZ ;  /* 0x000000020a020227 */ /* 0x002fca00078e00ff */
[----:B---3--:R-:W-:Y:S01]  /*19ad0*/  @P0 SHF.R.U32.HI R6, RZ, R3, R2 ;  /* 0x00000003ff060219 */ /* 0x008fe20000011602 */
[----:B----4-:R-:W-:-:S05]  /*19ae0*/  @P0 IMAD.HI.U32 R2, R11, R4, RZ ;  /* 0x000000040b020227 */ /* 0x010fca00078e00ff */
[----:B0-----:R-:W-:Y:S02]  /*19af0*/  @P0 SHF.R.U32.HI R0, RZ, R5, R2 ;  /* 0x00000005ff000219 */ /* 0x001fe40000011602 */
[----:B------:R-:W0:Y:S08]  /*19b00*/  @!P1 LDC.64 R2, c[0x0][0x428] ;  /* 0x00010a00ff029b82 */ /* 0x000e300000000a00 */
[----:B------:R-:W1:Y:S01]  /*19b10*/  @!P1 LDC.64 R4, c[0x0][0x418] ;  /* 0x00010600ff049b82 */ /* 0x000e620000000a00 */
[----:B------:R-:W-:-:S02]  /*19b20*/  ISETP.GE.AND P0, PT, R7, R27, PT ;  /* 0x0000001b0700720c */ /* 0x000fc40003f06270 */
[--C-:B------:R-:W-:Y:S02]  /*19b30*/  @!P1 SHF.R.S32.HI R7, RZ, 0x1f, R6.reuse ;  /* 0x0000001fff079819 */ /* 0x100fe40000011406 */
[----:B------:R-:W-:Y:S02]  /*19b40*/  SHF.R.S32.HI R29, RZ, 0x1f, R21 ;  /* 0x0000001fff1d7819 */ /* 0x000fe40000011415 */
[----:B------:R-:W-:Y:S01]  /*19b50*/  ISETP.GT.U32.OR P0, PT, R20, 0x9f, P0 ;  /* 0x0000009f1400780c */ /* 0x000fe20000704470 */
[-C--:B0-----:R-:W-:Y:S02]  /*19b60*/  @!P1 IMAD.WIDE.U32 R8, R21, R2.reuse, R6 ;  /* 0x0000000215089225 */ /* 0x081fe400078e0006 */
[----:B------:R-:W0:Y:S02]  /*19b70*/  LDC R7, c[0x0][0x2f4] ;  /* 0x0000bd00ff077b82 */ /* 0x000e240000000800 */
[----:B------:R-:W-:-:S04]  /*19b80*/  @!P1 IMAD R2, R29, R2, RZ ;  /* 0x000000021d029224 */ /* 0x000fc800078e02ff */
[----:B------:R-:W-:Y:S01]  /*19b90*/  @!P1 IMAD R2, R21, R3, R2 ;  /* 0x0000000315029224 */ /* 0x000fe200078e0202 */
[----:B-1----:R-:W-:-:S03]  /*19ba0*/  @!P1 LEA R12, P2, R8, R4, 0x2 ;  /* 0x00000004080c9211 */ /* 0x002fc600078410ff */
[----:B------:R-:W-:-:S05]  /*19bb0*/  @!P1 IMAD.IADD R2, R9, 0x1, R2 ;  /* 0x0000000109029824 */ /* 0x000fca00078e0202 */
[----:B------:R-:W-:Y:S02]  /*19bc0*/  @!P1 LEA.HI.X R13, R8, R5, R2, 0x2, P2 ;  /* 0x00000005080d9211 */ /* 0x000fe400010f1402 */
[----:B------:R-:W1:Y:S01]  /*19bd0*/  @!P0 LDC.64 R2, c[0x0][0x428] ;  /* 0x00010a00ff028b82 */ /* 0x000e620000000a00 */
[----:B------:R-:W-:Y:S02]  /*19be0*/  IADD3 R8, -R6, RZ, RZ ;  /* 0x000000ff06087210 */ /* 0x000fe40007ffe1ff */
[----:B------:R-:W-:Y:S01]  /*19bf0*/  @!P0 SHF.R.S32.HI R5, RZ, 0x1f, R0 ;  /* 0x0000001fff058819 */ /* 0x000fe20000011400 */
[----:B-1----:R-:W-:-:S04]  /*19c00*/  @!P0 IMAD R4, R29, R2, RZ ;  /* 0x000000021d048224 */ /* 0x002fc800078e02ff */
[----:B------:R-:W-:Y:S02]  /*19c10*/  @!P0 IMAD R6, R21, R3, R4 ;  /* 0x0000000315068224 */ /* 0x000fe400078e0204 */
[----:B------:R-:W-:-:S04]  /*19c20*/  @!P0 IMAD.MOV.U32 R4, RZ, RZ, R0 ;  /* 0x000000ffff048224 */ /* 0x000fc800078e0000 */
[----:B------:R-:W-:Y:S02]  /*19c30*/  @!P0 IMAD.WIDE.U32 R4, R21, R2, R4 ;  /* 0x0000000215048225 */ /* 0x000fe400078e0004 */
[----:B------:R-:W1:Y:S02]  /*19c40*/  @!P0 LDC.64 R2, c[0x0][0x418] ;  /* 0x00010600ff028b82 */ /* 0x000e640000000a00 */
[----:B------:R-:W-:Y:S01]  /*19c50*/  @!P0 IMAD.IADD R5, R6, 0x1, R5 ;  /* 0x0000000106058824 */ /* 0x000fe200078e0205 */
[----:B------:R3:W-:Y:S01]  /*19c60*/  STL [R1+0x14], R29 ;  /* 0x0000141d01007387 */ /* 0x0007e20000100800 */
[----:B------:R-:W-:Y:S02]  /*19c70*/  LOP3.LUT R25, R25, 0xfffffffd, RZ, 0xc0, !PT ;  /* 0xfffffffd19197812 */ /* 0x000fe400078ec0ff */
[----:B-1----:R-:W-:-:S04]  /*19c80*/  @!P0 LEA R2, P2, R4, R2, 0x2 ;  /* 0x0000000204028211 */ /* 0x002fc800078410ff */
[----:B------:R-:W-:Y:S02]  /*19c90*/  @!P0 LEA.HI.X R3, R4, R3, R5, 0x2, P2 ;  /* 0x0000000304038211 */ /* 0x000fe400010f1405 */
[----:B------:R-:W-:Y:S02]  /*19ca0*/  ISETP.GT.U32.AND P2, PT, R20, 0x9f, PT ;  /* 0x0000009f1400780c */ /* 0x000fe40003f44070 */
[----:B------:R-:W-:-:S06]  /*19cb0*/  CS2R R4, SRZ ;  /* 0x0000000000047805 */ /* 0x000fcc000001ff00 */
[----:B------:R3:W5:Y:S01]  /*19cc0*/  @!P1 LDG.E R4, desc[UR60][R12.64] ;  /* 0x0000003c0c049981 */ /* 0x000762000c1e1900 */
[----:B0-----:R-:W-:-:S03]  /*19cd0*/  ISETP.GE.AND P1, PT, R35, R7, PT ;  /* 0x000000072300720c */ /* 0x001fc60003f26270 */
[----:B------:R3:W5:Y:S01]  /*19ce0*/  @!P0 LDG.E R5, desc[UR60][R2.64] ;  /* 0x0000003c02058981 */ /* 0x000762000c1e1900 */
[----:B------:R-:W-:-:S04]  /*19cf0*/  @P2 LOP3.LUT R25, R25, 0x2, RZ, 0xfc, !PT ;  /* 0x0000000219192812 */ /* 0x000fc800078efcff */
[----:B------:R-:W-:Y:S01]  /*19d00*/  LOP3.LUT R25, R25, 0xfffffffb, RZ, 0xc0, !PT ;  /* 0xfffffffb19197812 */ /* 0x000fe200078ec0ff */
[----:B------:R-:W-:-:S03]  /*19d10*/  UMOV UR4, 0xffffffff ;  /* 0xffffffff00047882 */ /* 0x000fc60000000000 */
[----:B------:R-:W-:Y:S01]  /*19d20*/  LOP3.LUT R25, R25, 0xfffffffe, RZ, 0xc0, !PT ;  /* 0xfffffffe19197812 */ /* 0x000fe200078ec0ff */
[----:B------:R-:W-:-:S03]  /*19d30*/  IMAD.MOV R9, RZ, RZ, -R0 ;  /* 0x000000ffff097224 */ /* 0x000fc600078e0a00 */
[----:B------:R-:W-:Y:S01]  /*19d40*/  @P1 LOP3.LUT R25, R25, 0x1, RZ, 0xfc, !PT ;  /* 0x0000000119191812 */ /* 0x000fe200078efcff */
[C---:B------:R-:W-:Y:S02]  /*19d50*/  IMAD R8, R14.reuse, R8, R10 ;  /* 0x000000080e087224 */ /* 0x040fe400078e020a */
[----:B------:R-:W-:Y:S01]  /*19d60*/  IMAD R9, R14, R9, R11 ;  /* 0x000000090e097224 */ /* 0x000fe200078e020b */
[----:B--2---:R-:W-:-:S13]  /*19d70*/  ISETP.NE.AND P0, PT, R15, 0x3, PT ;  /* 0x000000030f00780c */ /* 0x004fda0003f05270 */
[----:B------:R-:W-:Y:S01]  /*19d80*/  @P0 LOP3.LUT R25, R25, 0x4, RZ, 0xfc, !PT ;  /* 0x0000000419190812 */ /* 0x000fe200078efcff */
[----:B---3--:R-:W-:Y:S06]  /*19d90*/  BRA.DIV UR4, `(.L_x_7616) ;  /* 0x0000007a04807947 */ /* 0x008fec000b800000 */
.L_x_7811:
[----:B------:R-:W-:Y:S01]  /*19da0*/  SHF.R.S32.HI R0, RZ, 0x1f, R18 ;  /* 0x0000001fff007819 */ /* 0x000fe20000011412 */
[----:B------:R-:W-:-:S04]  /*19db0*/  VIADD R7, R36, 0xffffffff ;  /* 0xffffffff24077836 */ /* 0x000fc80000000000 */
[----:B------:R0:W-:Y:S01]  /*19dc0*/  STL [R1+0xc], R0 ;  /* 0x00000c0001007387 */ /* 0x0001e20000100800 */
[----:B------:R-:W-:Y:S05]  /*19dd0*/  @!P0 BRA `(.L_x_7617) ;  /* 0x0000000000048947 */ /* 0x000fea0003800000 */
[----:B------:R-:W-:Y:S01]  /*19de0*/  BPT.TRAP 0x1 ;  /* 0x000000040000795c */ /* 0x000fe20000300000 */
.L_x_7617:
[----:B0-----:R-:W2:Y:S01]  /*19df0*/  LDL R0, [R1+0x4] ;  /* 0x0000040001007983 */ /* 0x001ea20000100800 */
[----:B------:R-:W-:Y:S01]  /*19e00*/  LEA R6, R34, R22, 0x3 ;  /* 0x0000001622067211 */ /* 0x000fe200078e18ff */
[----:B------:R-:W-:Y:S01]  /*19e10*/  BSSY B0, `(.L_x_7618) ;  /* 0x0000007000007945 */ /* 0x000fe20003800000 */
[----:B--2---:R-:W-:-:S04]  /*19e20*/  SHF.L.U32 R0, R0, 0x1f, RZ ;  /* 0x0000001f00007819 */ /* 0x004fc800000006ff */
[----:B------:R0:W1:Y:S01]  /*19e30*/  SYNCS.PHASECHK.TRANS64.TRYWAIT P0, [R6+URZ+0x22880], R0 ;  /* 0x02288000060075a7 */ /* 0x000062000800017f */
[----:B------:R0:W-:Y:S02]  /*19e40*/  STL [R1+0x34], R0 ;  /* 0x0000340001007387 */ /* 0x0001e40000100800 */
[----:B0-----:R-:W-:-:S05]  /*19e50*/  SHF.R.S32.HI R0, RZ, 0x1f, R8 ;  /* 0x0000001fff007819 */ /* 0x001fca0000011408 */
[----:B------:R0:W-:Y:S02]  /*19e60*/  STL [R1+0x30], R0 ;  /* 0x0000300001007387 */ /* 0x0001e40000100800 */
[----:B01----:R-:W-:Y:S05]  /*19e70*/  @!P0 BRA `(.L_x_7619) ;  /* 0x00000078007c8947 */ /* 0x003fea0003800000 */
.L_x_7812:
[----:B------:R-:W-:Y:S05]  /*19e80*/  BSYNC B0 ;  /* 0x0000000000007941 */ /* 0x000fea0003800000 */
.L_x_7618:
[----:B0-----:R-:W2:Y:S04]  /*19e90*/  LDL R0, [R1+0x30] ;  /* 0x0000300001007983 */ /* 0x001ea80000100800 */
[----:B------:R-:W3:Y:S01]  /*19ea0*/  LDL R10, [R1+0xc] ;  /* 0x00000c00010a7983 */ /* 0x000ee20000100800 */
[----:B-----5:R-:W-:Y:S01]  /*19eb0*/  SHF.R.S32.HI R11, RZ, 0x1f, R4 ;  /* 0x0000001fff0b7819 */ /* 0x020fe20000011404 */
[----:B------:R-:W-:Y:S01]  /*19ec0*/  ULDC.64 UR4, c[0x0][0x328] ;  /* 0x0000ca0000047ab9 */ /* 0x000fe20000000a00 */
[----:B------:R-:W-:Y:S01]  /*19ed0*/  ULDC.64 UR6, c[0x0][0x338] ;  /* 0x0000ce0000067ab9 */ /* 0x000fe20000000a00 */
[----:B------:R-:W-:Y:S01]  /*19ee0*/  IMAD.WIDE.U32 R2, R8, UR4, RZ ;  /* 0x0000000408027c25 */ /* 0x000fe2000f8e00ff */
[----:B------:R-:W-:Y:S01]  /*19ef0*/  ULDC.64 UR8, c[0x0][0x330] ;  /* 0x0000cc0000087ab9 */ /* 0x000fe20000000a00 */
[----:B------:R0:W-:Y:S01]  /*19f00*/  STL [R1+0x28], R11 ;  /* 0x0000280b01007387 */ /* 0x0001e20000100800 */
[----:B------:R-:W-:-:S03]  /*19f10*/  ULDC.64 UR10, c[0x0][0x318] ;  /* 0x0000c600000a7ab9 */ /* 0x000fc60000000a00 */
[----:B------:R-:W4:Y:S01]  /*19f20*/  LDL R13, [R1+0x24] ;  /* 0x00002400010d7983 */ /* 0x000f220000100800 */
[----:B------:R-:W1:Y:S01]  /*19f30*/  S2R R14, SR_TID.X ;  /* 0x00000000000e7919 */ /* 0x000e620000002100 */
[----:B------:R-:W-:Y:S01]  /*19f40*/  SHF.R.S32.HI R33, RZ, 0x1f, R5 ;  /* 0x0000001fff217819 */ /* 0x000fe20000011405 */
[----:B------:R-:W-:Y:S01]  /*19f50*/  IMAD R7, R7, -0xa0, R27 ;  /* 0xffffff6007077824 */ /* 0x000fe200078e021b */
[----:B------:R-:W-:Y:S02]  /*19f60*/  LOP3.LUT R25, R25, 0xffffffbf, RZ, 0xc0, !PT ;  /* 0xffffffbf19197812 */ /* 0x000fe400078ec0ff */
[----:B-1----:R-:W-:-:S04]  /*19f70*/  LOP3.LUT R14, R14, 0x7f, RZ, 0xc0, !PT ;  /* 0x0000007f0e0e7812 */ /* 0x002fc800078ec0ff */
[----:B------:R-:W-:-:S04]  /*19f80*/  SHF.R.U32.HI R14, RZ, 0x3, R14 ;  /* 0x00000003ff0e7819 */ /* 0x000fc8000001160e */
[----:B------:R-:W-:-:S04]  /*19f90*/  IADD3 R7, -R14, R7, RZ ;  /* 0x000000070e077210 */ /* 0x000fc80007ffe1ff */
[----:B------:R-:W-:-:S13]  /*19fa0*/  ISETP.GE.AND P2, PT, R7, 0x1, PT ;  /* 0x000000010700780c */ /* 0x000fda0003f46270 */
[----:B------:R-:W-:Y:S01]  /*19fb0*/  @P2 LOP3.LUT R25, R25, 0x40, RZ, 0xfc, !PT ;  /* 0x0000004019192812 */ /* 0x000fe200078efcff */
[----:B--2---:R-:W-:-:S04]  /*19fc0*/  IMAD R0, R0, UR4, RZ ;  /* 0x0000000400007c24 */ /* 0x004fc8000f8e02ff */
[----:B------:R-:W-:-:S04]  /*19fd0*/  IMAD R0, R8, UR5, R0 ;  /* 0x0000000508007c24 */ /* 0x000fc8000f8e0200 */
[----:B------:R-:W-:Y:S02]  /*19fe0*/  IMAD.IADD R3, R3, 0x1, R0 ;  /* 0x0000000103037824 */ /* 0x000fe400078e0200 */
[----:B------:R-:W-:Y:S02]  /*19ff0*/  IMAD R0, R11, UR6, RZ ;  /* 0x000000060b007c24 */ /* 0x000fe4000f8e02ff */
[----:B0-----:R-:W0:Y:S01]  /*1a000*/  LDC R11, c[0x0][0x2f4] ;  /* 0x0000bd00ff0b7b82 */ /* 0x001e220000000800 */
[----:B------:R-:W-:-:S04]  /*1a010*/  IMAD.WIDE.U32 R2, R4, UR6, R2 ;  /* 0x0000000604027c25 */ /* 0x000fc8000f8e0002 */
[----:B------:R-:W-:-:S04]  /*1a020*/  IMAD R0, R4, UR7, R0 ;  /* 0x0000000704007c24 */ /* 0x000fc8000f8e0200 */
[----:B------:R-:W-:Y:S02]  /*1a030*/  IMAD.IADD R3, R3, 0x1, R0 ;  /* 0x0000000103037824 */ /* 0x000fe400078e0200 */
[----:B---3--:R-:W-:Y:S02]  /*1a040*/  IMAD R12, R10, UR8, RZ ;  /* 0x000000080a0c7c24 */ /* 0x008fe4000f8e02ff */
[----:B------:R-:W-:Y:S01]  /*1a050*/  IMAD.WIDE.U32 R2, R18, UR8, R2 ;  /* 0x0000000812027c25 */ /* 0x000fe2000f8e0002 */
[----:B------:R-:W-:-:S03]  /*1a060*/  SHF.R.S32.HI R10, RZ, 0x1f, R9 ;  /* 0x0000001fff0a7819 */ /* 0x000fc60000011409 */
[----:B------:R-:W-:Y:S01]  /*1a070*/  IMAD R12, R18, UR9, R12 ;  /* 0x00000009120c7c24 */ /* 0x000fe2000f8e020c */
[----:B------:R-:W-:-:S04]  /*1a080*/  IADD3 R0, P1, R2, UR10, RZ ;  /* 0x0000000a02007c10 */ /* 0x000fc8000ff3e0ff */
[----:B------:R-:W-:Y:S01]  /*1a090*/  IADD3.X R2, R3, UR11, R12, P1, !PT ;  /* 0x0000000b03027c10 */ /* 0x000fe20008ffe40c */
[----:B------:R-:W-:Y:S01]  /*1a0a0*/  IMAD R3, R10, UR4, RZ ;  /* 0x000000040a037c24 */ /* 0x000fe2000f8e02ff */
[----:B0-----:R-:W-:Y:S01]  /*1a0b0*/  ISETP.GE.AND P0, PT, R35, R11, PT ;  /* 0x0000000b2300720c */ /* 0x001fe20003f06270 */
[----:B------:R0:W-:Y:S02]  /*1a0c0*/  STL [R1+0x2c], R10 ;  /* 0x00002c0a01007387 */ /* 0x0001e40000100800 */
[C---:B------:R-:W-:Y:S02]  /*1a0d0*/  IMAD R3, R9.reuse, UR5, R3 ;  /* 0x0000000509037c24 */ /* 0x040fe4000f8e0203 */
[----:B0-----:R-:W-:-:S04]  /*1a0e0*/  IMAD.WIDE.U32 R10, R9, UR4, RZ ;  /* 0x00000004090a7c25 */ /* 0x001fc8000f8e00ff */
[----:B------:R-:W-:Y:S02]  /*1a0f0*/  IMAD.IADD R11, R11, 0x1, R3 ;  /* 0x000000010b0b7824 */ /* 0x000fe400078e0203 */
[----:B------:R-:W-:Y:S02]  /*1a100*/  IMAD R3, R33, UR6, RZ ;  /* 0x0000000621037c24 */ /* 0x000fe4000f8e02ff */
[----:B------:R-:W-:-:S04]  /*1a110*/  IMAD.WIDE.U32 R10, R5, UR6, R10 ;  /* 0x00000006050a7c25 */ /* 0x000fc8000f8e000a */
[----:B------:R-:W-:-:S04]  /*1a120*/  IMAD R3, R5, UR7, R3 ;  /* 0x0000000705037c24 */ /* 0x000fc8000f8e0203 */
[----:B------:R-:W-:Y:S02]  /*1a130*/  IMAD.IADD R11, R11, 0x1, R3 ;  /* 0x000000010b0b7824 */ /* 0x000fe400078e0203 */
[----:B------:R-:W-:Y:S01]  /*1a140*/  IMAD.WIDE.U32 R10, R18, UR8, R10 ;  /* 0x00000008120a7c25 */ /* 0x000fe2000f8e000a */
[----:B------:R-:W-:Y:S02]  /*1a150*/  UMOV UR4, 0xffffffff ;  /* 0xffffffff00047882 */ /* 0x000fe40000000000 */
[----:B------:R-:W-:Y:S01]  /*1a160*/  IADD3 R20, P1, R10, UR10, RZ ;  /* 0x0000000a0a147c10 */ /* 0x000fe2000ff3e0ff */
[----:B----4-:R-:W-:-:S03]  /*1a170*/  IMAD R29, R34, 0x5000, R13 ;  /* 0x00005000221d7824 */ /* 0x010fc600078e020d */
[----:B------:R-:W-:Y:S01]  /*1a180*/  IADD3.X R10, R12, UR11, R11, P1, !PT ;  /* 0x0000000b0c0a7c10 */ /* 0x000fe20008ffe40b */
[----:B------:R-:W-:Y:S08]  /*1a190*/  BRA.DIV UR4, `(.L_x_7620) ;  /* 0x0000007604cc7947 */ /* 0x000ff0000b800000 */
[----:B------:R-:W0:Y:S01]  /*1a1a0*/  SHFL.IDX PT, R3, R0, RZ, 0x181f ;  /* 0x00181fff00037589 */ /* 0x000e2200000e0000 */
[----:B------:R-:W-:Y:S02]  /*1a1b0*/  ISETP.GE.AND P2, PT, R7, 0x21, PT ;  /* 0x000000210700780c */ /* 0x000fe40003f46270 */
[----:B------:R-:W-:Y:S01]  /*1a1c0*/  LOP3.LUT R25, R25, 0xffffffef, RZ, 0xc0, !PT ;  /* 0xffffffef19197812 */ /* 0x000fe200078ec0ff */
[----:B------:R-:W1:Y:S01]  /*1a1d0*/  SHFL.IDX PT, R21, R2, RZ, 0x181f ;  /* 0x00181fff02157589 */ /* 0x000e6200000e0000 */
[C---:B------:R-:W-:Y:S02]  /*1a1e0*/  ISETP.GE.AND P3, PT, R7.reuse, 0x91, PT ;  /* 0x000000910700780c */ /* 0x040fe40003f66270 */
[C---:B------:R-:W-:Y:S01]  /*1a1f0*/  ISETP.GE.AND P5, PT, R7.reuse, 0x31, PT ;  /* 0x000000310700780c */ /* 0x040fe20003fa6270 */
[----:B------:R-:W2:Y:S01]  /*1a200*/  SHFL.IDX PT, R11, R0, 0x1, 0x181f ;  /* 0x00381f00000b7f89 */ /* 0x000ea200000e0000 */
[----:B------:R-:W-:Y:S02]  /*1a210*/  ISETP.GE.AND P4, PT, R7, 0x61, PT ;  /* 0x000000610700780c */ /* 0x000fe40003f86270 */
[----:B0-----:R-:W-:Y:S01]  /*1a220*/  IADD3 R12, P1, R35, R3, RZ ;  /* 0x00000003230c7210 */ /* 0x001fe20007f3e0ff */
[----:B------:R-:W-:-:S04]  /*1a230*/  IMAD.IADD R3, R22, 0x1, R29 ;  /* 0x0000000116037824 */ /* 0x000fc800078e021d */
[----:B-1----:R-:W-:Y:S01]  /*1a240*/  IMAD.X R13, RZ, RZ, R21, P1 ;  /* 0x000000ffff0d7224 */ /* 0x002fe200008e0615 */
[----:B------:R-:W-:Y:S01]  /*1a250*/  ISETP.LT.OR P1, PT, R7, 0x1, P0 ;  /* 0x000000010700780c */ /* 0x000fe20000721670 */
[----:B------:R-:W0:-:S12]  /*1a260*/  SHFL.IDX PT, R21, R2, 0x1, 0x181f ;  /* 0x00381f0002157f89 */ /* 0x000e1800000e0000 */
[----:B------:R2:W-:Y:S02]  /*1a270*/  LDGSTS.E.BYPASS.LTC128B.128 [R3+0xa400], desc[UR60][R12.64], !P1 ;  /* 0x0a4000000c037fae */ /* 0x0005e4000c901d7c */
[----:B--2---:R-:W-:Y:S02]  /*1a280*/  IADD3 R12, P1, R35, R11, RZ ;  /* 0x0000000b230c7210 */ /* 0x004fe40007f3e0ff */
[----:B------:R-:W1:Y:S03]  /*1a290*/  SHFL.IDX PT, R11, R0, 0x2, 0x181f ;  /* 0x00581f00000b7f89 */ /* 0x000e6600000e0000 */
[----:B0-----:R-:W-:Y:S01]  /*1a2a0*/  IMAD.X R13, RZ, RZ, R21, P1 ;  /* 0x000000ffff0d7224 */ /* 0x001fe200008e0615 */
[----:B------:R-:W-:Y:S01]  /*1a2b0*/  ISETP.LT.OR P1, PT, R7, 0x11, P0 ;  /* 0x000000110700780c */ /* 0x000fe20000721670 */
[----:B------:R-:W0:-:S12]  /*1a2c0*/  SHFL.IDX PT, R21, R2, 0x2, 0x181f ;  /* 0x00581f0002157f89 */ /* 0x000e1800000e0000 */
[----:B------:R1:W-:Y:S02]  /*1a2d0*/  LDGSTS.E.BYPASS.LTC128B.128 [R3+0xac00], desc[UR60][R12.64], !P1 ;  /* 0x0ac000000c037fae */ /* 0x0003e4000c901d7c */
[----:B-1----:R-:W-:Y:S02]  /*1a2e0*/  IADD3 R12, P1, R35, R11, RZ ;  /* 0x0000000b230c7210 */ /* 0x002fe40007f3e0ff */
[----:B------:R-:W1:Y:S03]  /*1a2f0*/  SHFL.IDX PT, R11, R0, 0x3, 0x181f ;  /* 0x00781f00000b7f89 */ /* 0x000e6600000e0000 */
[----:B0-----:R-:W-:Y:S01]  /*1a300*/  IMAD.X R13, RZ, RZ, R21, P1 ;  /* 0x000000ffff0d7224 */ /* 0x001fe200008e0615 */
[----:B------:R-:W-:Y:S01]  /*1a310*/  ISETP.LT.OR P1, PT, R7, 0x21, P0 ;  /* 0x000000210700780c */ /* 0x000fe20000721670 */
[----:B------:R-:W0:-:S12]  /*1a320*/  SHFL.IDX PT, R21, R2, 0x3, 0x181f ;  /* 0x00781f0002157f89 */ /* 0x000e1800000e0000 */
[----:B------:R1:W-:Y:S02]  /*1a330*/  LDGSTS.E.BYPASS.LTC128B.128 [R3+0xb400], desc[UR60][R12.64], !P1 ;  /* 0x0b4000000c037fae */ /* 0x0003e4000c901d7c */
[----:B-1----:R-:W-:Y:S02]  /*1a340*/  IADD3 R12, P1, R35, R11, RZ ;  /* 0x0000000b230c7210 */ /* 0x002fe40007f3e0ff */
[----:B------:R-:W1:Y:S02]  /*1a350*/  SHFL.IDX PT, R11, R0, 0x4, 0x181f ;  /* 0x00981f00000b7f89 */ /* 0x000e6400000e0000 */
[----:B0-----:R-:W-:Y:S02]  /*1a360*/  IADD3.X R13, RZ, R21, RZ, P1, !PT ;  /* 0x00000015ff0d7210 */ /* 0x001fe40000ffe4ff */
[----:B------:R-:W0:Y:S01]  /*1a370*/  SHFL.IDX PT, R21, R2, 0x4, 0x181f ;  /* 0x00981f0002157f89 */ /* 0x000e2200000e0000 */
[----:B------:R-:W-:-:S13]  /*1a380*/  ISETP.LT.OR P1, PT, R7, 0x31, P0 ;  /* 0x000000310700780c */ /* 0x000fda0000721670 */
        /* <DEDUP_REMOVED lines=11> */
[----:B------:R-:W0:Y:S04]  /*1a440*/  SHFL.IDX PT, R21, R2, 0x6, 0x181f ;  /* 0x00d81f0002157f89 */ /* 0x000e2800000e0000 */
[----:B------:R-:W2:Y:S04]  /*1a450*/  SHFL.IDX PT, R0, R0, 0x7, 0x181f ;  /* 0x00f81f0000007f89 */ /* 0x000ea800000e0000 */
[----:B------:R-:W3:Y:S04]  /*1a460*/  SHFL.IDX PT, R2, R2, 0x7, 0x181f ;  /* 0x00f81f0002027f89 */ /* 0x000ee800000e0000 */
[----:B------:R1:W-:Y:S02]  /*1a470*/  LDGSTS.E.BYPASS.LTC128B.128 [R3+0xcc00], desc[UR60][R12.64], !P1 ;  /* 0x0cc000000c037fae */ /* 0x0003e4000c901d7c */
[----:B-1----:R-:W-:-:S05]  /*1a480*/  IADD3 R12, P1, R35, R11, RZ ;  /* 0x0000000b230c7210 */ /* 0x002fca0007f3e0ff */
[----:B0-----:R-:W-:Y:S01]  /*1a490*/  IMAD.X R13, RZ, RZ, R21, P1 ;  /* 0x000000ffff0d7224 */ /* 0x001fe200008e0615 */
[----:B------:R-:W-:-:S13]  /*1a4a0*/  ISETP.LT.OR P1, PT, R7, 0x61, P0 ;  /* 0x000000610700780c */ /* 0x000fda0000721670 */
[----:B------:R2:W-:Y:S02]  /*1a4b0*/  LDGSTS.E.BYPASS.LTC128B.128 [R3+0xd400], desc[UR60][R12.64], !P1 ;  /* 0x0d4000000c037fae */ /* 0x0005e4000c901d7c */
[----:B--2---:R-:W-:Y:S02]  /*1a4c0*/  IADD3 R12, P1, R35, R0, RZ ;  /* 0x00000000230c7210 */ /* 0x004fe40007f3e0ff */
[----:B------:R-:W0:Y:S03]  /*1a4d0*/  SHFL.IDX PT, R0, R20, RZ, 0x181f ;  /* 0x00181fff14007589 */ /* 0x000e2600000e0000 */
[----:B---3--:R-:W-:Y:S01]  /*1a4e0*/  IMAD.X R13, RZ, RZ, R2, P1 ;  /* 0x000000ffff0d7224 */ /* 0x008fe200008e0602 */
[----:B------:R-:W-:Y:S01]  /*1a4f0*/  ISETP.LT.OR P1, PT, R7, 0x71, P0 ;  /* 0x000000710700780c */ /* 0x000fe20000721670 */
[----:B------:R-:W1:-:S12]  /*1a500*/  SHFL.IDX PT, R2, R10, RZ, 0x181f ;  /* 0x00181fff0a027589 */ /* 0x000e5800000e0000 */
[----:B------:R0:W-:Y:S02]  /*1a510*/  LDGSTS.E.BYPASS.LTC128B.128 [R3+0xdc00], desc[UR60][R12.64], !P1 ;  /* 0x0dc000000c037fae */ /* 0x0001e4000c901d7c */
[----:B0-----:R-:W-:Y:S02]  /*1a520*/  IADD3 R12, P1, R35, R0, RZ ;  /* 0x00000000230c7210 */ /* 0x001fe40007f3e0ff */
[----:B------:R0:W2:Y:S02]  /*1a530*/  SHFL.IDX PT, R0, R10, 0x1, 0x181f ;  /* 0x00381f000a007f89 */ /* 0x0000a400000e0000 */
[----:B-1----:R-:W-:Y:S02]  /*1a540*/  IADD3.X R13, RZ, R2, RZ, P1, !PT ;  /* 0x00000002ff0d7210 */ /* 0x002fe40000ffe4ff */
[----:B------:R-:W-:Y:S01]  /*1a550*/  ISETP.LT.OR P1, PT, R7, 0x81, P0 ;  /* 0x000000810700780c */ /* 0x000fe20000721670 */
[----:B------:R0:W1:-:S12]  /*1a560*/  SHFL.IDX PT, R10, R20, 0x1, 0x181f ;  /* 0x00381f00140a7f89 */ /* 0x00005800000e0000 */
[----:B------:R0:W-:Y:S01]  /*1a570*/  LDGSTS.E.BYPASS.LTC128B.128 [R3+0xe400], desc[UR60][R12.64], !P1 ;  /* 0x0e4000000c037fae */ /* 0x0001e2000c901d7c */
[----:B------:R-:W-:-:S13]  /*1a580*/  ISETP.GE.AND P1, PT, R7, 0x11, PT ;  /* 0x000000110700780c */ /* 0x000fda0003f26270 */
        /* <DEDUP_REMOVED lines=12> */
[----:B012---:R-:W-:-:S07]  /*1a650*/  @P3 LOP3.LUT R25, R25, 0x100, RZ, 0xfc, !PT ;  /* 0x0000010019193812 */ /* 0x007fce00078efcff */
.L_x_7834:
        /* <DEDUP_REMOVED lines=9> */
.L_x_7621:
[----:B------:R-:W-:Y:S02]  /*1a6f0*/  PLOP3.LUT P3, PT, P3, P0, PT, 0xa2, 0x0 ;  /* 0x000000000000781c */ /* 0x000fe40001f61472 */
[----:B------:R-:W-:-:S08]  /*1a700*/  @P0 R2UR P3, UR4, R6 ;  /* 0x00000000060402ca */ /* 0x000fd00000060000 */
[----:B------:R-:W-:-:S05]  /*1a710*/  @P0 PLOP3.LUT P0, PT, P3, PT, PT, 0x80, 0x0 ;  /* 0x000000000000081c */ /* 0x000fca0001f0f070 */
[----:B------:R-:W-:Y:S01]  /*1a720*/  @!P3 SYNCS.ARRIVE.TRANS64.RED.A0T1 RZ, [UR4+0x22870], RZ ;  /* 0x022870ffffffb9a7 */ /* 0x000fe20008200404 */
[----:B------:R-:W-:Y:S07]  /*1a730*/  @!P3 ARRIVES.LDGSTSBAR.64.TRANSCNT [UR4+0x22870] ;  /* 0x02287000ff00b9b0 */ /* 0x000fee0008000a84 */
[----:B------:R-:W-:Y:S05]  /*1a740*/  @P0 BRA.U.ANY `(.L_x_7621) ;  /* 0xfffffffd00e80947 */ /* 0x000fea000393ffff */
[----:B------:R-:W-:Y:S01]  /*1a750*/  NOP ;  /* 0x0000000000007918 */ /* 0x000fe20000000000 */
[----:B------:R-:W2:Y:S02]  /*1a760*/  LDL R0, [R1+0x4c] ;  /* 0x00004c0001007983 */ /* 0x000ea40000100800 */
[----:B--2---:R-:W-:-:S13]  /*1a770*/  ISETP.NE.AND P6, PT, R0, 0x3, PT ;  /* 0x000000030000780c */ /* 0x004fda0003fc5270 */
[----:B------:R-:W-:Y:S05]  /*1a780*/  @!P6 BRA `(.L_x_7622) ;  /* 0x000000000004e947 */ /* 0x000fea0003800000 */
[----:B------:R-:W-:Y:S01]  /*1a790*/  BPT.TRAP 0x1 ;  /* 0x000000040000795c */ /* 0x000fe20000300000 */
.L_x_7622:
[----:B------:R1:W-:Y:S01]  /*1a7a0*/  SYNCS.ARRIVE.TRANS64.A1T0 RZ, [R6+URZ+0x22870], RZ ;  /* 0x022870ff06ff79a7 */ /* 0x0003e2000810003f */
[----:B------:R-:W-:Y:S05]  /*1a7b0*/  @!P6 BRA `(.L_x_7623) ;  /* 0x000000000004e947 */ /* 0x000fea0003800000 */
[----:B------:R-:W-:Y:S01]  /*1a7c0*/  BPT.TRAP 0x1 ;  /* 0x000000040000795c */ /* 0x000fe20000300000 */
.L_x_7623:
[----:B------:R-:W2:Y:S01]  /*1a7d0*/  LDL R0, [R1+0x34] ;  /* 0x0000340001007983 */ /* 0x000ea20000100800 */
[----:B------:R-:W-:Y:S01]  /*1a7e0*/  BSSY B0, `(.L_x_7624) ;  /* 0x0000003000007945 */ /* 0x000fe20003800000 */
[----:B--2---:R-:W2:Y:S03]  /*1a7f0*/  SYNCS.PHASECHK.TRANS64.TRYWAIT P0, [R6+URZ+0x22840], R0 ;  /* 0x02284000060075a7 */ /* 0x004ea6000800017f */
[----:B--2---:R-:W-:Y:S05]  /*1a800*/  @!P0 BRA `(.L_x_7625) ;  /* 0x0000007c006c8947 */ /* 0x004fea0003800000 */
.L_x_7835:
[----:B------:R-:W-:Y:S05]  /*1a810*/  BSYNC B0 ;  /* 0x0000000000007941 */ /* 0x000fea0003800000 */
.L_x_7624:
[----:B--2---:R-:W2:Y:S01]  /*1a820*/  LDL.LU R0, [R1+0x28] ;  /* 0x0000280001007983 */ /* 0x004ea20000300800 */
[----:B------:R-:W-:Y:S01]  /*1a830*/  ULDC.64 UR4, c[0x0][0x310] ;  /* 0x0000c40000047ab9 */ /* 0x000fe20000000a00 */
[----:B------:R-:W-:Y:S02]  /*1a840*/  ULDC.64 UR6, c[0x0][0x300] ;  /* 0x0000c00000067ab9 */ /* 0x000fe40000000a00 */
[----:B------:R-:W3:Y:S04]  /*1a850*/  LDL.LU R12, [R1+0x30] ;  /* 0x00003000010c7983 */ /* 0x000ee80000300800 */
[----:B------:R-:W4:Y:S04]  /*1a860*/  LDL.LU R7, [R1+0x2c] ;  /* 0x00002c0001077983 */ /* 0x000f280000300800 */
[----:B------:R-:W5:Y:S01]  /*1a870*/  LDL R2, [R1+0xc] ;  /* 0x00000c0001027983 */ /* 0x000f620000100800 */
[----:B0-----:R-:W-:-:S04]  /*1a880*/  IMAD.WIDE.U32 R10, R4, UR4, RZ ;  /* 0x00000004040a7c25 */ /* 0x001fc8000f8e00ff */
[----:B------:R-:W-:-:S04]  /*1a890*/  IMAD R33, R33, UR4, RZ ;  /* 0x0000000421217c24 */ /* 0x000fc8000f8e02ff */
[----:B------:R-:W-:Y:S02]  /*1a8a0*/  IMAD R33, R5, UR5, R33 ;  /* 0x0000000505217c24 */ /* 0x000fe4000f8e0221 */
[----:B--2---:R-:W-:-:S04]  /*1a8b0*/  IMAD R0, R0, UR4, RZ ;  /* 0x0000000400007c24 */ /* 0x004fc8000f8e02ff */
[----:B------:R-:W-:Y:S02]  /*1a8c0*/  IMAD R0, R4, UR5, R0 ;  /* 0x0000000504007c24 */ /* 0x000fe4000f8e0200 */
[----:B------:R-:W-:Y:S01]  /*1a8d0*/  IMAD.WIDE.U32 R4, R5, UR4, RZ ;  /* 0x0000000405047c25 */ /* 0x000fe2000f8e00ff */
[----:B------:R-:W-:-:S03]  /*1a8e0*/  ULDC.64 UR4, c[0x0][0x308] ;  /* 0x0000c20000047ab9 */ /* 0x000fc60000000a00 */
[----:B------:R-:W-:Y:S02]  /*1a8f0*/  IMAD.IADD R11, R11, 0x1, R0 ;  /* 0x000000010b0b7824 */ /* 0x000fe400078e0200 */
[----:B---3--:R-:W-:Y:S02]  /*1a900*/  IMAD R0, R12, UR6, RZ ;  /* 0x000000060c007c24 */ /* 0x008fe4000f8e02ff */
[C---:B------:R-:W-:Y:S01]  /*1a910*/  IMAD.WIDE.U32 R10, R8.reuse, UR6, R10 ;  /* 0x00000006080a7c25 */ /* 0x040fe2000f8e000a */
[----:B------:R-:W0:Y:S03]  /*1a920*/  LDC R12, c[0x0][0x2f4] ;  /* 0x0000bd00ff0c7b82 */ /* 0x000e260000000800 */
[----:B------:R-:W-:Y:S02]  /*1a930*/  IMAD R8, R8, UR7, R0 ;  /* 0x0000000708087c24 */ /* 0x000fe4000f8e0200 */
[----:B------:R-:W-:-:S02]  /*1a940*/  IMAD.IADD R5, R5, 0x1, R33 ;  /* 0x0000000105057824 */ /* 0x000fc400078e0221 */
[----:B----4-:R-:W-:Y:S02]  /*1a950*/  IMAD R0, R7, UR6, RZ ;  /* 0x0000000607007c24 */ /* 0x010fe4000f8e02ff */
[----:B------:R-:W-:Y:S02]  /*1a960*/  IMAD.IADD R11, R11, 0x1, R8 ;  /* 0x000000010b0b7824 */ /* 0x000fe400078e0208 */
[C---:B------:R-:W-:Y:S02]  /*1a970*/  IMAD R8, R9.reuse, UR7, R0 ;  /* 0x0000000709087c24 */ /* 0x040fe4000f8e0200 */
[----:B------:R-:W-:Y:S01]  /*1a980*/  IMAD.WIDE.U32 R4, R9, UR6, R4 ;  /* 0x0000000609047c25 */ /* 0x000fe2000f8e0004 */
[----:B------:R-:W-:-:S03]  /*1a990*/  ULDC.64 UR6, c[0x0][0x2e8] ;  /* 0x0000ba0000067ab9 */ /* 0x000fc60000000a00 */
[----:B------:R-:W-:Y:S01]  /*1a9a0*/  IMAD.WIDE.U32 R10, R18, UR4, R10 ;  /* 0x00000004120a7c25 */ /* 0x000fe2000f8e000a */
[----:B------:R-:W-:-:S03]  /*1a9b0*/  IADD3 R5, R5, R8, RZ ;  /* 0x0000000805057210 */ /* 0x000fc60007ffe0ff */
[----:B-----5:R-:W-:Y:S01]  /*1a9c0*/  IMAD R7, R2, UR4, RZ ;  /* 0x0000000402077c24 */ /* 0x020fe2000f8e02ff */
[----:B------:R-:W-:Y:S01]  /*1a9d0*/  IADD3 R2, P0, R10, UR6, RZ ;  /* 0x000000060a027c10 */ /* 0x000fe2000ff1e0ff */
[C---:B------:R-:W-:Y:S01]  /*1a9e0*/  IMAD.WIDE.U32 R8, R18.reuse, UR4, R4 ;  /* 0x0000000412087c25 */ /* 0x040fe2000f8e0004 */
[----:B------:R-:W-:Y:S01]  /*1a9f0*/  UMOV UR4, 0xffffffff ;  /* 0xffffffff00047882 */ /* 0x000fe20000000000 */
[----:B0-----:R-:W-:Y:S02]  /*1aa00*/  ISETP.GE.AND P3, PT, R35, R12, PT ;  /* 0x0000000c2300720c */ /* 0x001fe40003f66270 */
[----:B------:R-:W-:-:S05]  /*1aa10*/  IMAD R7, R18, UR5, R7 ;  /* 0x0000000512077c24 */ /* 0x000fca000f8e0207 */
[----:B------:R-:W-:Y:S02]  /*1aa20*/  IADD3.X R0, R11, UR7, R7, P0, !PT ;  /* 0x000000070b007c10 */ /* 0x000fe400087fe407 */
[----:B------:R-:W-:-:S04]  /*1aa30*/  IADD3 R5, P0, R8, UR6, RZ ;  /* 0x0000000608057c10 */ /* 0x000fc8000ff1e0ff */
[----:B------:R-:W-:Y:S01]  /*1aa40*/  IADD3.X R4, R7, UR7, R9, P0, !PT ;  /* 0x0000000707047c10 */ /* 0x000fe200087fe409 */
[----:B------:R-:W-:Y:S08]  /*1aa50*/  BRA.DIV UR4, `(.L_x_7626) ;  /* 0x0000007a04f07947 */ /* 0x000ff0000b800000 */
[----:B------:R-:W0:Y:S01]  /*1aa60*/  SHFL.IDX PT, R8, R2, RZ, 0x181f ;  /* 0x00181fff02087589 */ /* 0x000e2200000e0000 */
[----:B------:R-:W-:-:S03]  /*1aa70*/  LOP3.LUT R25, R25, 0xffffefff, RZ, 0xc0, !PT ;  /* 0xffffefff19197812 */ /* 0x000fc600078ec0ff */
[----:B------:R-:W2:Y:S01]  /*1aa80*/  SHFL.IDX PT, R7, R0, RZ, 0x181f ;  /* 0x00181fff00077589 */ /* 0x000ea200000e0000 */
        /* <DEDUP_REMOVED lines=8> */
[----:B--2---:R-:W-:Y:S01]  /*1ab10*/  @P4 IMAD.X R7, RZ, RZ, R7, P0 ;  /* 0x000000ffff074224 */ /* 0x004fe200000e0607 */
[C---:B------:R-:W-:Y:S02]  /*1ab20*/  LOP3.LUT P2, RZ, R25.reuse, 0x8, RZ, 0xc0, !PT ;  /* 0x0000000819ff7812 */ /* 0x040fe4000784c0ff */
[C---:B------:R-:W-:Y:S01]  /*1ab30*/  LOP3.LUT P6, RZ, R25.reuse, 0x80, RZ, 0xc0, !PT ;  /* 0x0000008019ff7812 */ /* 0x040fe200078cc0ff */
[----:B------:R-:W-:Y:S02]  /*1ab40*/  @P4 IMAD.MOV.U32 R9, RZ, RZ, R7 ;  /* 0x000000ffff094224 */ /* 0x000fe400078e0007 */
[----:B------:R-:W-:Y:S04]  /*1ab50*/  SHFL.IDX PT, R7, R0, 0x1, 0x181f ;  /* 0x00381f0000077f89 */ /* 0x000fe800000e0000 */
[----:B------:R0:W-:Y:S01]  /*1ab60*/  @P4 LDGSTS.E.BYPASS.LTC128B.128 [R3+0x18400], desc[UR60][R8.64], !P3 ;  /* 0x1840000008034fae */ /* 0x0001e2000d901d7c */
[----:B------:R-:W-:-:S03]  /*1ab70*/  LOP3.LUT P4, RZ, R25, 0x1000, RZ, 0xc0, !PT ;  /* 0x0000100019ff7812 */ /* 0x000fc6000788c0ff */
[----:B0-----:R-:W0:Y:S02]  /*1ab80*/  SHFL.IDX PT, R8, R2, 0x1, 0x181f ;  /* 0x00381f0002087f89 */ /* 0x001e2400000e0000 */
[----:B0-----:R-:W-:-:S05]  /*1ab90*/  @P1 IADD3 R8, P0, R35, R8, RZ ;  /* 0x0000000823081210 */ /* 0x001fca0007f1e0ff */
[----:B------:R-:W-:-:S04]  /*1aba0*/  @P1 IMAD.X R7, RZ, RZ, R7, P0 ;  /* 0x000000ffff071224 */ /* 0x000fc800000e0607 */
[----:B------:R-:W-:Y:S02]  /*1abb0*/  @P1 IMAD.MOV.U32 R9, RZ, RZ, R7 ;  /* 0x000000ffff091224 */ /* 0x000fe400078e0007 */
[----:B------:R-:W-:Y:S04]  /*1abc0*/  SHFL.IDX PT, R7, R0, 0x2, 0x181f ;  /* 0x00581f0000077f89 */ /* 0x000fe800000e0000 */
[----:B------:R0:W-:Y:S01]  /*1abd0*/  @P1 LDGSTS.E.BYPASS.LTC128B.128 [R3+0x18c00], desc[UR60][R8.64], !P3 ;  /* 0x18c0000008031fae */ /* 0x0001e2000d901d7c */
[----:B------:R-:W-:-:S03]  /*1abe0*/  LOP3.LUT P1, RZ, R25, 0x800, RZ, 0xc0, !PT ;  /* 0x0000080019ff7812 */ /* 0x000fc6000782c0ff */
[----:B0-----:R-:W0:Y:S02]  /*1abf0*/  SHFL.IDX PT, R8, R2, 0x2, 0x181f ;  /* 0x00581f0002087f89 */ /* 0x001e2400000e0000 */
[----:B0-----:R-:W-:-:S04]  /*1ac00*/  @P2 IADD3 R8, P0, R35, R8, RZ ;  /* 0x0000000823082210 */ /* 0x001fc80007f1e0ff */
[----:B------:R-:W-:-:S05]  /*1ac10*/  @P2 IADD3.X R7, RZ, R7, RZ, P0, !PT ;  /* 0x00000007ff072210 */ /* 0x000fca00007fe4ff */
        /* <DEDUP_REMOVED lines=11> */
[----:B0-----:R-:W0:Y:S10]  /*1acd0*/  SHFL.IDX PT, R8, R2, 0x4, 0x181f ;  /* 0x00981f0002087f89 */ /* 0x001e3400000e0000 */
[----:B0-----:R-:W-:-:S05]  /*1ace0*/  @P5 IADD3 R8, P0, R35, R8, RZ ;  /* 0x0000000823085210 */ /* 0x001fca0007f1e0ff */
[----:B------:R-:W-:-:S05]  /*1acf0*/  @P5 IMAD.X R7, RZ, RZ, R7, P0 ;  /* 0x000000ffff075224 */ /* 0x000fca00000e0607 */
[----:B------:R-:W-:Y:S02]  /*1ad00*/  @P5 MOV R9, R7 ;  /* 0x0000000700095202 */ /* 0x000fe40000000f00 */
[----:B------:R-:W-:Y:S04]  /*1ad10*/  SHFL.IDX PT, R7, R0, 0x5, 0x181f ;  /* 0x00b81f0000077f89 */ /* 0x000fe800000e0000 */
[----:B------:R0:W-:Y:S04]  /*1ad20*/  @P5 LDGSTS.E.BYPASS.LTC128B.128 [R3+0x1a400], desc[UR60][R8.64], !P3 ;  /* 0x1a40000008035fae */ /* 0x0001e8000d901d7c */
[----:B0-----:R-:W0:Y:S02]  /*1ad30*/  SHFL.IDX PT, R8, R2, 0x5, 0x181f ;  /* 0x00b81f0002087f89 */ /* 0x001e2400000e0000 */
[----:B0-----:R-:W-:-:S05]  /*1ad40*/  @P6 IADD3 R8, P0, R35, R8, RZ ;  /* 0x0000000823086210 */ /* 0x001fca0007f1e0ff */
[----:B------:R-:W-:-:S04]  /*1ad50*/  @P6 IMAD.X R7, RZ, RZ, R7, P0 ;  /* 0x000000ffff076224 */ /* 0x000fc800000e0607 */
[----:B------:R-:W-:Y:S02]  /*1ad60*/  @P6 IMAD.MOV.U32 R9, RZ, RZ, R7 ;  /* 0x000000ffff096224 */ /* 0x000fe400078e0007 */
[----:B------:R-:W-:Y:S04]  /*1ad70*/  SHFL.IDX PT, R7, R0, 0x6, 0x181f ;  /* 0x00d81f0000077f89 */ /* 0x000fe800000e0000 */
[----:B------:R0:W-:Y:S04]  /*1ad80*/  @P6 LDGSTS.E.BYPASS.LTC128B.128 [R3+0x1ac00], desc[UR60][R8.64], !P3 ;  /* 0x1ac0000008036fae */ /* 0x0001e8000d901d7c */
[----:B------:R-:W-:Y:S04]  /*1ad90*/  SHFL.IDX PT, R0, R0, 0x7, 0x181f ;  /* 0x00f81f0000007f89 */ /* 0x000fe800000e0000 */
[----:B0-----:R-:W0:Y:S02]  /*1ada0*/  SHFL.IDX PT, R8, R2, 0x6, 0x181f ;  /* 0x00d81f0002087f89 */ /* 0x001e2400000e0000 */
[----:B0-----:R-:W-:-:S05]  /*1adb0*/  @P4 IADD3 R8, P0, R35, R8, RZ ;  /* 0x0000000823084210 */ /* 0x001fca0007f1e0ff */
[----:B------:R-:W-:-:S04]  /*1adc0*/  @P4 IMAD.X R7, RZ, RZ, R7, P0 ;  /* 0x000000ffff074224 */ /* 0x000fc800000e0607 */
[----:B------:R-:W-:-:S05]  /*1add0*/  @P4 IMAD.MOV.U32 R9, RZ, RZ, R7 ;  /* 0x000000ffff094224 */ /* 0x000fca00078e0007 */
[----:B------:R0:W-:Y:S04]  /*1ade0*/  @P4 LDGSTS.E.BYPASS.LTC128B.128 [R3+0x1b400], desc[UR60][R8.64], !P3 ;  /* 0x1b40000008034fae */ /* 0x0001e8000d901d7c */
[----:B0-----:R-:W0:Y:S04]  /*1adf0*/  SHFL.IDX PT, R8, R2, 0x7, 0x181f ;  /* 0x00f81f0002087f89 */ /* 0x001e2800000e0000 */
[----:B------:R-:W2:Y:S04]  /*1ae00*/  SHFL.IDX PT, R2, R5, RZ, 0x181f ;  /* 0x00181fff05027589 */ /* 0x000ea800000e0000 */
[----:B------:R-:W-:Y:S01]  /*1ae10*/  SHFL.IDX PT, R5, R5, 0x1, 0x181f ;  /* 0x00381f0005057f89 */ /* 0x000fe200000e0000 */
[----:B0-----:R-:W-:-:S04]  /*1ae20*/  @P1 IADD3 R8, P0, R35, R8, RZ ;  /* 0x0000000823081210 */ /* 0x001fc80007f1e0ff */
[----:B------:R-:W-:Y:S02]  /*1ae30*/  @P1 IADD3.X R9, RZ, R0, RZ, P0, !PT ;  /* 0x00000000ff091210 */ /* 0x000fe400007fe4ff */
[----:B------:R-:W0:Y:S01]  /*1ae40*/  SHFL.IDX PT, R0, R4, RZ, 0x181f ;  /* 0x00181fff04007589 */ /* 0x000e2200000e0000 */
[----:B--2---:R-:W-:-:S03]  /*1ae50*/  @P2 IADD3 R2, P0, R35, R2, RZ ;  /* 0x0000000223022210 */ /* 0x004fc60007f1e0ff */
[----:B------:R2:W-:Y:S04]  /*1ae60*/  @P1 LDGSTS.E.BYPASS.LTC128B.128 [R3+0x1bc00], desc[UR60][R8.64], !P3 ;  /* 0x1bc0000008031fae */ /* 0x0005e8000d901d7c */
[----:B------:R-:W3:Y:S01]  /*1ae70*/  SHFL.IDX PT, R4, R4, 0x1, 0x181f ;  /* 0x00381f0004047f89 */ /* 0x000ee200000e0000 */
[----:B--2---:R-:W-:Y:S02]  /*1ae80*/  @P2 IMAD.MOV.U32 R8, RZ, RZ, R2 ;  /* 0x000000ffff082224 */ /* 0x004fe400078e0002 */
[----:B0-----:R-:W-:-:S04]  /*1ae90*/  @P2 IMAD.X R0, RZ, RZ, R0, P0 ;  /* 0x000000ffff002224 */ /* 0x001fc800000e0600 */
[----:B------:R-:W-:-:S05]  /*1aea0*/  @P2 IMAD.MOV.U32 R9, RZ, RZ, R0 ;  /* 0x000000ffff092224 */ /* 0x000fca00078e0000 */
[----:B---3--:R0:W-:Y:S02]  /*1aeb0*/  @P2 LDGSTS.E.BYPASS.LTC128B.128 [R3+0x1c400], desc[UR60][R8.64], !P3 ;  /* 0x1c40000008032fae */ /* 0x0081e4000d901d7c */
.L_x_7857:
[----:B------:R-:W-:-:S13]  /*1aec0*/  LOP3.LUT P1, RZ, R25, 0x100, RZ, 0xc0, !PT ;  /* 0x0000010019ff7812 */ /* 0x000fda000782c0ff */
[----:B------:R-:W-:-:S05]  /*1aed0*/  @P1 IADD3 R5, P0, R35, R5, RZ ;  /* 0x0000000523051210 */ /* 0x000fca0007f1e0ff */
[----:B------:R-:W-:Y:S01]  /*1aee0*/  @P1 IMAD.X R4, RZ, RZ, R4, P0 ;  /* 0x000000ffff041224 */ /* 0x000fe200000e0604 */
[----:B------:R-:W-:-:S04]  /*1aef0*/  PLOP3.LUT P0, PT, PT, PT, PT, 0x80, 0x0 ;  /* 0x000000000000781c */ /* 0x000fc80003f0f070 */
[----:B------:R-:W-:-:S04]  /*1af00*/  @P1 LOP3.LUT R5, R5, R4, RZ, 0x3c, !PT ;  /* 0x0000000405051212 */ /* 0x000fc800078e3cff */
[----:B------:R-:W-:-:S04]  /*1af10*/  @P1 LOP3.LUT R4, R5, R4, RZ, 0x3c, !PT ;  /* 0x0000000405041212 */ /* 0x000fc800078e3cff */
[----:B------:R-:W-:-:S05]  /*1af20*/  @P1 LOP3.LUT R5, R5, R4, RZ, 0x3c, !PT ;  /* 0x0000000405051212 */ /* 0x000fca00078e3cff */
[----:B------:R-:W-:Y:S01]  /*1af30*/  @!PT LDS RZ, [RZ] ;  /* 0x00000000fffff984 */ /* 0x000fe20000000800 */
[----:B------:R-:W-:Y:S01]  /*1af40*/  @!PT LDS RZ, [RZ] ;  /* 0x00000000fffff984 */ /* 0x000fe20000000800 */
[----:B------:R-:W-:Y:S01]  /*1af50*/  @!PT LDS RZ, [RZ] ;  /* 0x00000000fffff984 */ /* 0x000fe20000000800 */
[----:B------:R2:W-:Y:S01]  /*1af60*/  @P1 LDGSTS.E.BYPASS.LTC128B.128 [R3+0x1cc00], desc[UR60][R4.64], !P3 ;  /* 0x1cc0000004031fae */ /* 0x0005e2000d901d7c */
[----:B------:R-:W-:Y:S01]  /*1af70*/  NOP ;  /* 0x0000000000007918 */ /* 0x000fe20000000000 */
.L_x_7627:
[----:B------:R-:W-:Y:S02]  /*1af80*/  PLOP3.LUT P1, PT, P1, P0, PT, 0xa2, 0x0 ;  /* 0x000000000000781c */ /* 0x000fe40000f21472 */
[----:B------:R-:W-:-:S08]  /*1af90*/  @P0 R2UR P1, UR4, R6 ;  /* 0x00000000060402ca */ /* 0x000fd00000020000 */
[----:B------:R-:W-:-:S05]  /*1afa0*/  @P0 PLOP3.LUT P0, PT, P1, PT, PT, 0x80, 0x0 ;  /* 0x000000000000081c */ /* 0x000fca0000f0f070 */
[----:B------:R-:W-:Y:S01]  /*1afb0*/  @!P1 SYNCS.ARRIVE.TRANS64.RED.A0T1 RZ, [UR4+0x22830], RZ ;  /* 0x022830ffffff99a7 */ /* 0x000fe20008200404 */
[----:B------:R-:W-:Y:S07]  /*1afc0*/  @!P1 ARRIVES.LDGSTSBAR.64.TRANSCNT [UR4+0x22830] ;  /* 0x02283000ff0099b0 */ /* 0x000fee0008000a84 */
[----:B------:R-:W-:Y:S05]  /*1afd0*/  @P0 BRA.U.ANY `(.L_x_7627) ;  /* 0xfffffffd00e80947 */ /* 0x000fea000393ffff */
[----:B------:R-:W-:Y:S01]  /*1afe0*/  NOP ;  /* 0x0000000000007918 */ /* 0x000fe20000000000 */
[----:B------:R-:W3:Y:S02]  /*1aff0*/  LDL R0, [R1+0x4c] ;  /* 0x00004c0001007983 */ /* 0x000ee40000100800 */
[----:B---3--:R-:W-:-:S13]  /*1b000*/  ISETP.NE.AND P2, PT, R0, 0x3, PT ;  /* 0x000000030000780c */ /* 0x008fda0003f45270 */
[----:B------:R-:W-:Y:S05]  /*1b010*/  @!P2 BRA `(.L_x_7628) ;  /* 0x000000000004a947 */ /* 0x000fea0003800000 */
[----:B------:R-:W-:Y:S01]  /*1b020*/  BPT.TRAP 0x1 ;  /* 0x000000040000795c */ /* 0x000fe20000300000 */
.L_x_7628:
[----:B0-2---:R0:W5:Y:S01]  /*1b030*/  LDL.LU R3, [R1+0x40] ;  /* 0x0000400001037983 */ /* 0x0051620000300800 */
[----:B------:R-:W-:Y:S01]  /*1b040*/  IADD3 R0, R22, 0x14400, RZ ;  /* 0x0001440016007810 */ /* 0x000fe20007ffe0ff */
[----:B------:R0:W-:Y:S01]  /*1b050*/  SYNCS.ARRIVE.TRANS64.A1T0 RZ, [R6+URZ+0x22830], RZ ;  /* 0x022830ff06ff79a7 */ /* 0x0001e2000810003f */
[----:B------:R-:W-:-:S07]  /*1b060*/  SHF.R.S32.HI R2, RZ, 0x1f, R32 ;  /* 0x0000001fff027819 */ /* 0x000fce0000011420 */
        /* <DEDUP_REMOVED lines=10> */
[----:B------:R-:W-:-:S03]  /*1b110*/  IMAD R29, R32, UR5, R2 ;  /* 0x00000005201d7c24 */ /* 0x000fc6000f8e0202 */
        /* <DEDUP_REMOVED lines=20> */
.L_x_7630:
[----:B------:R-:W-:Y:S05]  /*1b260*/  BSYNC B6 ;  /* 0x0000000000067941 */ /* 0x000fea0003800000 */
.L_x_7629:
[----:B------:R-:W2:Y:S01]  /*1b270*/  LDL R20, [R1+0xc] ;  /* 0x00000c0001147983 */ /* 0x000ea20000100800 */
[----:B------:R-:W3:Y:S01]  /*1b280*/  LDC R7, c[0x0][0x448] ;  /* 0x00011200ff077b82 */ /* 0x000ee20000000800 */
[----:B------:R-:W-:Y:S01]  /*1b290*/  ULDC.64 UR4, c[0x0][0x2d8] ;  /* 0x0000b60000047ab9 */ /* 0x000fe20000000a00 */
[----:B------:R-:W-:Y:S01]  /*1b2a0*/  IMAD.MOV.U32 R2, RZ, RZ, R30 ;  /* 0x000000ffff027224 */ /* 0x000fe200078e001e */
[----:B------:R4:W5:Y:S01]  /*1b2b0*/  LDL R10, [R1+0x44] ;  /* 0x00004400010a7983 */ /* 0x0009620000100800 */
[----:B------:R-:W-:Y:S01]  /*1b2c0*/  IMAD.MOV.U32 R3, RZ, RZ, R29 ;  /* 0x000000ffff037224 */ /* 0x000fe200078e001d */
[----:B------:R-:W-:Y:S02]  /*1b2d0*/  ULDC.64 UR6, c[0x0][0x280] ;  /* 0x0000a00000067ab9 */ /* 0x000fe40000000a00 */
[----:B------:R4:W5:Y:S01]  /*1b2e0*/  LDL R9, [R1+0x38] ;  /* 0x0000380001097983 */ /* 0x0009620000100800 */
[----:B---3--:R-:W-:Y:S01]  /*1b2f0*/  ISETP.NE.AND P0, PT, R7, 0x1, PT ;  /* 0x000000010700780c */ /* 0x008fe20003f05270 */
[----:B------:R-:W-:-:S12]  /*1b300*/  IMAD.WIDE.U32 R2, R18, UR4, R2 ;  /* 0x0000000412027c25 */ /* 0x000fd8000f8e0002 */
[----:B------:R-:W3:Y:S08]  /*1b310*/  @P0 LDC R5, c[0x0][0x44c] ;  /* 0x00011300ff050b82 */ /* 0x000ef00000000800 */
[----:B01----:R-:W0:Y:S01]  /*1b320*/  @P0 LDC R6, c[0x0][0x450] ;  /* 0x00011400ff060b82 */ /* 0x003e220000000800 */
[----:B------:R-:W-:Y:S02]  /*1b330*/  IMAD.SHL.U32 R17, R17, 0x80, RZ ;  /* 0x0000008011117824 */ /* 0x000fe400078e00ff */
[----:B--2---:R-:W-:-:S02]  /*1b340*/  IMAD R0, R20, UR4, RZ ;  /* 0x0000000414007c24 */ /* 0x004fc4000f8e02ff */
        /* <DEDUP_REMOVED lines=8> */
[----:B------:R-:W-:Y:S01]  /*1b3d0*/  IMAD.IADD R3, R3, 0x1, R0 ;  /* 0x0000000103037824 */ /* 0x000fe200078e0200 */
[C---:B-1----:R-:W-:Y:S02]  /*1b3e0*/  LOP3.LUT R21, R20.reuse, 0x7f, RZ, 0xc0, !PT ;  /* 0x0000007f14157812 */ /* 0x042fe400078ec0ff */
[----:B------:R-:W-:Y:S02]  /*1b3f0*/  SHF.L.U32 R20, R20, 0x4, RZ ;  /* 0x0000000414147819 */ /* 0x000fe400000006ff */
[----:B------:R-:W-:-:S04]  /*1b400*/  SHF.R.U32.HI R21, RZ, 0x3, R21 ;  /* 0x00000003ff157819 */ /* 0x000fc80000011615 */
[----:B------:R-:W-:-:S04]  /*1b410*/  LOP3.LUT R20, R21, 0x70, R20, 0xf8, !PT ;  /* 0x0000007015147812 */ /* 0x000fc800078ef814 */
[----:B------:R-:W-:-:S05]  /*1b420*/  LOP3.LUT R0, R20, R17, RZ, 0xfc, !PT ;  /* 0x0000001114007212 */ /* 0x000fca00078efcff */
[----:B---3--:R-:W-:-:S04]  /*1b430*/  @P0 IMAD.HI.U32 R5, R0, R5, RZ ;  /* 0x0000000500050227 */ /* 0x008fc800078e00ff */
[----:B------:R-:W-:Y:S01]  /*1b440*/  IMAD.MOV.U32 R4, RZ, RZ, R0 ;  /* 0x000000ffff047224 */ /* 0x000fe200078e0000 */
[----:B0-----:R-:W-:Y:S01]  /*1b450*/  @P0 SHF.R.U32.HI R4, RZ, R6, R5 ;  /* 0x00000006ff040219 */ /* 0x001fe20000011605 */
        /* <DEDUP_REMOVED lines=15> */
[----:B------:R-:W-:Y:S01]  /*1b550*/  ISETP.GE.AND P0, PT, R35, UR4, PT ;  /* 0x0000000423007c0c */ /* 0x000fe2000bf06270 */
[----:B------:R-:W-:Y:S01]  /*1b560*/  UMOV UR4, 0xffffffff ;  /* 0xffffffff00047882 */ /* 0x000fe20000000000 */
[----:B0-----:R-:W-:Y:S02]  /*1b570*/  LOP3.LUT R20, R20, 0x7f, RZ, 0xc0, !PT ;  /* 0x0000007f14147812 */ /* 0x001fe400078ec0ff */
[----:B------:R-:W-:Y:S02]  /*1b580*/  IADD3.X R2, R3, UR7, R4, P1, !PT ;  /* 0x0000000703027c10 */ /* 0x000fe40008ffe404 */
[----:B------:R-:W-:Y:S01]  /*1b590*/  SHF.R.U32.HI R20, RZ, 0x3, R20 ;  /* 0x00000003ff147819 */ /* 0x000fe20000011614 */
[----:B----4-:R-:W-:Y:S06]  /*1b5a0*/  BRA.DIV UR4, `(.L_x_7631) ;  /* 0x0000007e04047947 */ /* 0x010fec000b800000 */
[----:B------:R-:W-:Y:S01]  /*1b5b0*/  IADD3 R17, R20, R17, RZ ;  /* 0x0000001114117210 */ /* 0x000fe20007ffe0ff */
[----:B-----5:R-:W-:Y:S01]  /*1b5c0*/  IMAD R3, R10, R7, RZ ;  /* 0x000000070a037224 */ /* 0x020fe200078e02ff */
[----:B------:R-:W0:Y:S03]  /*1b5d0*/  SHFL.IDX PT, R5, R0, RZ, 0x181f ;  /* 0x00181fff00057589 */ /* 0x000e2600000e0000 */
[C---:B------:R-:W-:Y:S01]  /*1b5e0*/  VIADD R4, R17.reuse, 0x10 ;  /* 0x0000001011047836 */ /* 0x040fe20000000000 */
[-C--:B------:R-:W-:Y:S01]  /*1b5f0*/  ISETP.GE.AND P2, PT, R17, R3.reuse, PT ;  /* 0x000000031100720c */ /* 0x080fe20003f46270 */
[----:B------:R-:W-:Y:S03]  /*1b600*/  SHFL.IDX PT, R6, R0, 0x1, 0x181f ;  /* 0x00381f0000067f89 */ /* 0x000fe600000e0000 */
[----:B------:R-:W-:-:S02]  /*1b610*/  ISETP.GE.AND P1, PT, R4, R3, PT ;  /* 0x000000030400720c */ /* 0x000fc40003f26270 */
[----:B------:R-:W1:Y:S07]  /*1b620*/  SHFL.IDX PT, R4, R2, RZ, 0x181f ;  /* 0x00181fff02047589 */ /* 0x000e6e00000e0000 */
[----:B0-----:R-:W-:-:S05]  /*1b630*/  @!P2 IADD3 R5, P3, R35, R5, RZ ;  /* 0x000000052305a210 */ /* 0x001fca0007f7e0ff */
[----:B-1----:R-:W-:Y:S01]  /*1b640*/  @!P2 IMAD.X R8, RZ, RZ, R4, P3 ;  /* 0x000000ffff08a224 */ /* 0x002fe200018e0604 */
[----:B------:R-:W-:Y:S01]  /*1b650*/  @!P1 IADD3 R6, P3, R35, R6, RZ ;  /* 0x0000000623069210 */ /* 0x000fe20007f7e0ff */
[----:B------:R-:W0:Y:S04]  /*1b660*/  SHFL.IDX PT, R4, R2, 0x1, 0x181f ;  /* 0x00381f0002047f89 */ /* 0x000e2800000e0000 */
[----:B0-----:R-:W-:Y:S02]  /*1b670*/  @!P1 IMAD.X R7, RZ, RZ, R4, P3 ;  /* 0x000000ffff079224 */ /* 0x001fe400018e0604 */
[----:B------:R-:W-:Y:S01]  /*1b680*/  @!P2 IMAD.MOV.U32 R4, RZ, RZ, R5 ;  /* 0x000000ffff04a224 */ /* 0x000fe200078e0005 */
[----:B------:R-:W-:-:S05]  /*1b690*/  @!P2 MOV R5, R8 ;  /* 0x000000080005a202 */ /* 0x000fca0000000f00 */
[----:B------:R0:W-:Y:S02]  /*1b6a0*/  @!P2 LDGSTS.E.BYPASS.LTC128B.128 [R9+0x14400], desc[UR60][R4.64], !P0 ;  /* 0x144000000409afae */ /* 0x0001e4000c101d7c */
[----:B0-----:R-:W-:Y:S02]  /*1b6b0*/  @!P1 IMAD.MOV.U32 R4, RZ, RZ, R6 ;  /* 0x000000ffff049224 */ /* 0x001fe400078e0006 */
[----:B------:R-:W-:-:S05]  /*1b6c0*/  @!P1 IMAD.MOV.U32 R5, RZ, RZ, R7 ;  /* 0x000000ffff059224 */ /* 0x000fca00078e0007 */
[----:B------:R0:W-:Y:S02]  /*1b6d0*/  @!P1 LDGSTS.E.BYPASS.LTC128B.128 [R9+0x14c00], desc[UR60][R4.64], !P0 ;  /* 0x14c0000004099fae */ /* 0x0001e4000c101d7c */
[----:B0-----:R-:W-:Y:S02]  /*1b6e0*/  VIADD R4, R17, 0x20 ;  /* 0x0000002011047836 */ /* 0x001fe40000000000 */
        /* <DEDUP_REMOVED lines=8> */
[----:B------:R0:W-:Y:S02]  /*1b770*/  @!P1 LDGSTS.E.BYPASS.LTC128B.128 [R9+0x15400], desc[UR60][R4.64], !P0 ;  /* 0x1540000004099fae */ /* 0x0001e4000c101d7c */
[----:B0-----:R-:W-:Y:S02]  /*1b780*/  IADD3 R4, R17, 0x30, RZ ;  /* 0x0000003011047810 */ /* 0x001fe40007ffe0ff */
[----:B------:R-:W0:Y:S02]  /*1b790*/  SHFL.IDX PT, R5, R0, 0x3, 0x181f ;  /* 0x00781f0000057f89 */ /* 0x000e2400000e0000 */
        /* <DEDUP_REMOVED lines=22> */
[----:B0-----:R-:W-:-:S04]  /*1b900*/  @!P1 IADD3 R5, P2, R35, R5, RZ ;  /* 0x0000000523059210 */ /* 0x001fc80007f5e0ff */
[----:B-1----:R-:W-:-:S04]  /*1b910*/  @!P1 IADD3.X R4, RZ, R4, RZ, P2, !PT ;  /* 0x00000004ff049210 */ /* 0x002fc800017fe4ff */
[----:B------:R-:W-:-:S04]  /*1b920*/  @!P1 LOP3.LUT R5, R5, R4, RZ, 0x3c, !PT ;  /* 0x0000000405059212 */ /* 0x000fc800078e3cff */
[----:B------:R-:W-:-:S04]  /*1b930*/  @!P1 LOP3.LUT R4, R5, R4, RZ, 0x3c, !PT ;  /* 0x0000000405049212 */ /* 0x000fc800078e3cff */
[----:B------:R-:W-:-:S05]  /*1b940*/  @!P1 LOP3.LUT R5, R5, R4, RZ, 0x3c, !PT ;  /* 0x0000000405059212 */ /* 0x000fca00078e3cff */
[----:B------:R0:W-:Y:S02]  /*1b950*/  @!P1 LDGSTS.E.BYPASS.LTC128B.128 [R9+0x16c00], desc[UR60][R4.64], !P0 ;  /* 0x16c0000004099fae */ /* 0x0001e4000c101d7c */
[----:B0-----:R-:W-:Y:S02]  /*1b960*/  VIADD R4, R17, 0x60 ;  /* 0x0000006011047836 */ /* 0x001fe40000000000 */
[----:B------:R-:W0:Y:S03]  /*1b970*/  SHFL.IDX PT, R5, R0, 0x6, 0x181f ;  /* 0x00d81f0000057f89 */ /* 0x000e2600000e0000 */
[----:B------:R-:W-:Y:S01]  /*1b980*/  ISETP.GE.AND P2, PT, R4, R3, PT ;  /* 0x000000030400720c */ /* 0x000fe20003f46270 */
[----:B------:R-:W-:Y:S04]  /*1b990*/  SHFL.IDX PT, R0, R0, 0x7, 0x181f ;  /* 0x00f81f0000007f89 */ /* 0x000fe800000e0000 */
[----:B------:R-:W1:Y:S08]  /*1b9a0*/  SHFL.IDX PT, R4, R2, 0x6, 0x181f ;  /* 0x00d81f0002047f89 */ /* 0x000e7000000e0000 */
[----:B0-----:R-:W-:-:S05]  /*1b9b0*/  @!P2 IADD3 R5, P1, R35, R5, RZ ;  /* 0x000000052305a210 */ /* 0x001fca0007f3e0ff */
[----:B-1----:R-:W-:-:S05]  /*1b9c0*/  @!P2 IMAD.X R4, RZ, RZ, R4, P1 ;  /* 0x000000ffff04a224 */ /* 0x002fca00008e0604 */
[----:B------:R-:W-:-:S04]  /*1b9d0*/  @!P2 LOP3.LUT R5, R5, R4, RZ, 0x3c, !PT ;  /* 0x000000040505a212 */ /* 0x000fc800078e3cff */
[----:B------:R-:W-:-:S04]  /*1b9e0*/  @!P2 LOP3.LUT R4, R5, R4, RZ, 0x3c, !PT ;  /* 0x000000040504a212 */ /* 0x000fc800078e3cff */
[----:B------:R-:W-:-:S05]  /*1b9f0*/  @!P2 LOP3.LUT R5, R5, R4, RZ, 0x3c, !PT ;  /* 0x000000040505a212 */ /* 0x000fca00078e3cff */
[----:B------:R0:W-:Y:S04]  /*1ba00*/  @!P2 LDGSTS.E.BYPASS.LTC128B.128 [R9+0x17400], desc[UR60][R4.64], !P0 ;  /* 0x174000000409afae */ /* 0x0001e8000c101d7c */
[----:B0-----:R0:W1:Y:S02]  /*1ba10*/  SHFL.IDX PT, R4, R2, 0x7, 0x181f ;  /* 0x00f81f0002047f89 */ /* 0x00106400000e0000 */
.L_x_7874:
[----:B------:R-:W-:-:S05]  /*1ba20*/  VIADD R17, R17, 0x70 ;  /* 0x0000007011117836 */ /* 0x000fca0000000000 */
[----:B------:R-:W-:-:S13]  /*1ba30*/  ISETP.GE.AND P1, PT, R17, R3, PT ;  /* 0x000000031100720c */ /* 0x000fda0003f26270 */
[----:B0-----:R-:W-:-:S05]  /*1ba40*/  @!P1 IADD3 R2, P2, R35, R0, RZ ;  /* 0x0000000023029210 */ /* 0x001fca0007f5e0ff */
[----:B-1----:R-:W-:-:S05]  /*1ba50*/  @!P1 IMAD.X R3, RZ, RZ, R4, P2 ;  /* 0x000000ffff039224 */ /* 0x002fca00010e0604 */
[----:B------:R-:W-:Y:S01]  /*1ba60*/  @!PT LDS RZ, [RZ] ;  /* 0x00000000fffff984 */ /* 0x000fe20000000800 */
[----:B------:R-:W-:Y:S01]  /*1ba70*/  @!PT LDS RZ, [RZ] ;  /* 0x00000000fffff984 */ /* 0x000fe20000000800 */
[----:B------:R-:W-:Y:S01]  /*1ba80*/  @!PT LDS RZ, [RZ] ;  /* 0x00000000fffff984 */ /* 0x000fe20000000800 */
[----:B------:R0:W-:Y:S01]  /*1ba90*/  @!P1 LDGSTS.E.BYPASS.LTC128B.128 [R9+0x17c00], desc[UR60][R2.64], !P0 ;  /* 0x17c0000002099fae */ /* 0x0001e2000c101d7c */
[----:B------:R-:W-:Y:S01]  /*1baa0*/  PLOP3.LUT P0, PT, PT, PT, PT, 0x80, 0x0 ;  /* 0x000000000000781c */ /* 0x000fe20003f0f070 */
[----:B------:R-:W-:-:S12]  /*1bab0*/  NOP ;  /* 0x0000000000007918 */ /* 0x000fd80000000000 */
.L_x_7632:
[----:B------:R-:W-:Y:S02]  /*1bac0*/  PLOP3.LUT P1, PT, P1, P0, PT, 0xa2, 0x0 ;  /* 0x000000000000781c */ /* 0x000fe40000f21472 */
[----:B------:R-:W-:-:S08]  /*1bad0*/  @P0 R2UR P1, UR4, R22 ;  /* 0x00000000160402ca */ /* 0x000fd00000020000 */
[----:B------:R-:W-:-:S05]  /*1bae0*/  @P0 PLOP3.LUT P0, PT, P1, PT, PT, 0x80, 0x0 ;  /* 0x000000000000081c */ /* 0x000fca0000f0f070 */
[----:B------:R-:W-:Y:S01]  /*1baf0*/  @!P1 SYNCS.ARRIVE.TRANS64.RED.A0T1 RZ, [UR4+0x22800], RZ ;  /* 0x022800ffffff99a7 */ /* 0x000fe20008200404 */
[----:B------:R-:W-:Y:S07]  /*1bb00*/  @!P1 ARRIVES.LDGSTSBAR.64.TRANSCNT [UR4+0x22800] ;  /* 0x02280000ff0099b0 */ /* 0x000fee0008000a84 */
[----:B------:R-:W-:Y:S05]  /*1bb10*/  @P0 BRA.U.ANY `(.L_x_7632) ;  /* 0xfffffffd00e80947 */ /* 0x000fea000393ffff */
[----:B0-----:R-:W2:Y:S02]  /*1bb20*/  LDL.LU R2, [R1+0x48] ;  /* 0x0000480001027983 */ /* 0x001ea40000300800 */
[----:B--2---:R-:W-:-:S04]  /*1bb30*/  IADD3 R2, R2, 0x1, RZ ;  /* 0x0000000102027810 */ /* 0x004fc80007ffe0ff */
[----:B------:R-:W-:Y:S01]  /*1bb40*/  LEA.HI R0, R2, R2, RZ, 0x1 ;  /* 0x0000000202007211 */ /* 0x000fe200078f08ff */
[----:B------:R0:W-:Y:S03]  /*1bb50*/  STL [R1+0x48], R2 ;  /* 0x0000480201007387 */ /* 0x0001e60000100800 */
        /* <DEDUP_REMOVED lines=8> */
.L_x_7875:
[----:B------:R-:W-:Y:S05]  /*1bbe0*/  BSYNC B0 ;  /* 0x0000000000007941 */ /* 0x000fea0003800000 */
.L_x_7633:
[----:B------:R-:W-:-:S13]  /*1bbf0*/  ISETP.GE.AND P0, PT, R27, 0xa1, PT ;  /* 0x000000a11b00780c */ /* 0x000fda0003f06270 */
[----:B------:R-:W-:Y:S05]  /*1bc00*/  @!P0 BRA `(.L_x_7635) ;  /* 0x0000001800a88947 */ /* 0x000fea0003800000 */
[----:B------:R1:W5:Y:S01]  /*1bc10*/  LDL.LU R27, [R1+0x4] ;  /* 0x00000400011b7983 */ /* 0x0003620000300800 */
[----:B------:R-:W-:Y:S02]  /*1bc20*/  VIADD R36, R36, 0xfffffffe ;  /* 0xfffffffe24247836 */ /* 0x000fe40000000000 */
[----:B------:R-:W-:-:S07]  /*1bc30*/  IMAD.MOV.U32 R26, RZ, RZ, R34 ;  /* 0x000000ffff1a7224 */ /* 0x000fce00078e0022 */
.L_x_7655:
[----:B0--3--:R-:W2:Y:S01]  /*1bc40*/  LDL R0, [R1+0x10] ;  /* 0x0000100001007983 */ /* 0x009ea20000100800 */
[----:B------:R-:W0:Y:S03]  /*1bc50*/  LDC R7, c[0x0][0x430] ;  /* 0x00010c00ff077b82 */ /* 0x000e260000000800 */
[----:B------:R-:W3:Y:S04]  /*1bc60*/  LDL R9, [R1+0x14] ;  /* 0x0000140001097983 */ /* 0x000ee80000100800 */
[----:B------:R-:W4:Y:S01]  /*1bc70*/  LDL R10, [R1] ;  /* 0x00000000010a7983 */ /* 0x000f220000100800 */
[----:B------:R-:W1:Y:S01]  /*1bc80*/  S2R R2, SR_TID.X ;  /* 0x0000000000027919 */ /* 0x000e620000002100 */
[----:B------:R-:W1:Y:S02]  /*1bc90*/  S2R R8, SR_TID.X ;  /* 0x0000000000087919 */ /* 0x000e640000002100 */
[----:B------:R-:W4:Y:S01]  /*1bca0*/  LDL R12, [R1+0x4c] ;  /* 0x00004c00010c7983 */ /* 0x000f220000100800 */
        /* <DEDUP_REMOVED lines=8> */
[----:B------:R-:W-:-:S03]  /*1bd30*/  IMAD.SHL.U32 R8, R8, 0x10, RZ ;  /* 0x0000001008087824 */ /* 0x000fc600078e00ff */
[----:B------:R-:W-:-:S04]  /*1bd40*/  SHF.R.U32.HI R6, RZ, 0x3, R2 ;  /* 0x00000003ff067819 */ /* 0x000fc80000011602 */
[----:B------:R-:W-:Y:S02]  /*1bd50*/  LOP3.LUT R8, R6, 0x70, R8, 0xf8, !PT ;  /* 0x0000007006087812 */ /* 0x000fe400078ef808 */
[----:B------:R-:W1:Y:S02]  /*1bd60*/  @P0 LDC R6, c[0x0][0x434] ;  /* 0x00010d00ff060b82 */ /* 0x000e640000000800 */
[----:B------:R-:W-:Y:S01]  /*1bd70*/  LOP3.LUT R8, R8, 0x80, RZ, 0xfc, !PT ;  /* 0x0000008008087812 */ /* 0x000fe200078efcff */
[----:B------:R-:W-:Y:S05]  /*1bd80*/  YIELD ;  /* 0x0000000000007946 */ /* 0x000fea0003800000 */
[----:B------:R-:W-:Y:S01]  /*1bd90*/  ULDC.64 UR4, c[0x0][0x428] ;  /* 0x00010a0000047ab9 */ /* 0x000fe20000000a00 */
[----:B------:R-:W-:Y:S01]  /*1bda0*/  ISETP.GT.U32.AND P1, PT, R8, 0x9f, PT ;  /* 0x0000009f0800780c */ /* 0x000fe20003f24070 */
[----:B------:R-:W-:Y:S01]  /*1bdb0*/  ULDC.64 UR6, c[0x0][0x418] ;  /* 0x0001060000067ab9 */ /* 0x000fe20000000a00 */
[----:B--2---:R-:W-:-:S05]  /*1bdc0*/  IMAD R0, R36, 0xa0, R0 ;  /* 0x000000a024007824 */ /* 0x004fca00078e0200 */
[----:B------:R-:W-:-:S05]  /*1bdd0*/  IADD3 R4, R4, R0, RZ ;  /* 0x0000000004047210 */ /* 0x000fca0007ffe0ff */
[----:B0-----:R-:W-:-:S04]  /*1bde0*/  @P0 IMAD.HI.U32 R5, R4, R5, RZ ;  /* 0x0000000504050227 */ /* 0x001fc800078e00ff */
[----:B------:R-:W-:Y:S01]  /*1bdf0*/  IMAD.MOV.U32 R2, RZ, RZ, R4 ;  /* 0x000000ffff027224 */ /* 0x000fe200078e0004 */
[----:B-1----:R-:W-:Y:S02]  /*1be00*/  @P0 SHF.R.U32.HI R2, RZ, R3, R5 ;  /* 0x00000003ff020219 */ /* 0x002fe40000011605 */
[----:B------:R-:W0:Y:S01]  /*1be10*/  @P0 LDC R3, c[0x0][0x438] ;  /* 0x00010e00ff030b82 */ /* 0x000e220000000800 */
[----:B------:R-:W-:-:S04]  /*1be20*/  IMAD.IADD R0, R8, 0x1, R0 ;  /* 0x0000000108007824 */ /* 0x000fc800078e0200 */
[----:B------:R-:W-:-:S04]  /*1be30*/  @P0 IMAD.HI.U32 R6, R0, R6, RZ ;  /* 0x0000000600060227 */ /* 0x000fc800078e00ff */
        /* <DEDUP_REMOVED lines=8> */
[C---:B----4-:R-:W-:Y:S02]  /*1bec0*/  IMAD R0, R10.reuse, UR5, R0 ;  /* 0x000000050a007c24 */ /* 0x050fe4000f8e0200 */
[----:B------:R-:W-:-:S04]  /*1bed0*/  IMAD.WIDE.U32 R2, R10, UR4, R2 ;  /* 0x000000040a027c25 */ /* 0x000fc8000f8e0002 */
[----:B------:R-:W-:Y:S01]  /*1bee0*/  IMAD.IADD R3, R0, 0x1, R3 ;  /* 0x0000000100037824 */ /* 0x000fe200078e0203 */
[----:B------:R-:W-:-:S04]  /*1bef0*/  LEA R8, P0, R2, UR6, 0x2 ;  /* 0x0000000602087c11 */ /* 0x000fc8000f8010ff */
[----:B------:R-:W-:Y:S01]  /*1bf00*/  LEA.HI.X R9, R2, UR7, R3, 0x2, P0 ;  /* 0x0000000702097c11 */ /* 0x000fe200080f1403 */
[--C-:B------:R-:W-:Y:S01]  /*1bf10*/  @!P1 IMAD.MOV.U32 R2, RZ, RZ, R5.reuse ;  /* 0x000000ffff029224 */ /* 0x100fe200078e0005 */
[----:B------:R-:W-:-:S03]  /*1bf20*/  @!P1 SHF.R.S32.HI R3, RZ, 0x1f, R5 ;  /* 0x0000001fff039819 */ /* 0x000fc60000011405 */
[----:B------:R0:W2:Y:S01]  /*1bf30*/  LDG.E R5, desc[UR60][R8.64] ;  /* 0x0000003c08057981 */ /* 0x0000a2000c1e1900 */
[----:B------:R-:W-:-:S04]  /*1bf40*/  @!P1 IMAD.WIDE.U32 R2, R10, UR4, R2 ;  /* 0x000000040a029c25 */ /* 0x000fc8000f8e0002 */
[----:B------:R-:W-:Y:S01]  /*1bf50*/  @!P1 IMAD.IADD R0, R0, 0x1, R3 ;  /* 0x0000000100009824 */ /* 0x000fe200078e0203 */
[----:B------:R-:W-:Y:S01]  /*1bf60*/  @!P1 LEA R10, P0, R2, UR6, 0x2 ;  /* 0x00000006020a9c11 */ /* 0x000fe2000f8010ff */
[----:B------:R-:W-:Y:S01]  /*1bf70*/  VIADD R34, R26, 0x1 ;  /* 0x000000011a227836 */ /* 0x000fe20000000000 */
[----:B0-----:R-:W-:Y:S02]  /*1bf80*/  MOV R8, RZ ;  /* 0x000000ff00087202 */ /* 0x001fe40000000f00 */
[----:B------:R-:W-:Y:S01]  /*1bf90*/  @!P1 LEA.HI.X R11, R2, UR7, R0, 0x2, P0 ;  /* 0x00000007020b9c11 */ /* 0x000fe200080f1400 */
[----:B------:R-:W-:Y:S01]  /*1bfa0*/  IMAD.MOV.U32 R0, RZ, RZ, R36 ;  /* 0x000000ffff007224 */ /* 0x000fe200078e0024 */
[----:B------:R-:W-:-:S03]  /*1bfb0*/  ISETP.NE.AND P0, PT, R34, 0x2, PT ;  /* 0x000000022200780c */ /* 0x000fc60003f05270 */
[----:B-----5:R0:W5:Y:S01]  /*1bfc0*/  @!P1 LDG.E R8, desc[UR60][R10.64] ;  /* 0x0000003c0a089981 */ /* 0x020162000c1e1900 */
[----:B------:R-:W-:Y:S02]  /*1bfd0*/  ISETP.GT.AND P1, PT, R0, RZ, PT ;  /* 0x000000ff0000720c */ /* 0x000fe40003f24270 */
[----:B------:R-:W-:-:S04]  /*1bfe0*/  SEL R0, RZ, 0x1, P0 ;  /* 0x00000001ff007807 */ /* 0x000fc80000000000 */
[----:B------:R-:W-:-:S05]  /*1bff0*/  LOP3.LUT R2, R27, R0, RZ, 0x3c, !PT ;  /* 0x000000001b027212 */ /* 0x000fca00078e3cff */
[----:B------:R0:W-:Y:S01]  /*1c000*/  STL [R1+0x4], R2 ;  /* 0x0000040201007387 */ /* 0x0001e20000100800 */
[----:B------:R-:W-:Y:S01]  /*1c010*/  ISETP.NE.AND P2, PT, R12, 0x3, PT ;  /* 0x000000030c00780c */ /* 0x000fe20003f45270 */
[----:B------:R-:W-:Y:S01]  /*1c020*/  VIADD R36, R36, 0xffffffff ;  /* 0xffffffff24247836 */ /* 0x000fe20000000000 */
[----:B------:R-:W-:Y:S02]  /*1c030*/  SEL R34, R34, RZ, P0 ;  /* 0x000000ff22227207 */ /* 0x000fe40000000000 */
[----:B--2---:R-:W-:-:S09]  /*1c040*/  SHF.R.S32.HI R31, RZ, 0x1f, R5 ;  /* 0x0000001fff1f7819 */ /* 0x004fd20000011405 */
[----:B0-----:R-:W-:Y:S05]  /*1c050*/  @!P2 BRA `(.L_x_7636) ;  /* 0x000000000004a947 */ /* 0x001fea0003800000 */
[----:B------:R-:W-:Y:S01]  /*1c060*/  BPT.TRAP 0x1 ;  /* 0x000000040000795c */ /* 0x000fe20000300000 */
.L_x_7636:
[----:B------:R-:W-:Y:S01]  /*1c070*/  IMAD R0, R34, 0x8, R22 ;  /* 0x0000000822007824 */ /* 0x000fe200078e0216 */
[----:B------:R-:W-:Y:S01]  /*1c080*/  SHF.L.U32 R33, R2, 0x1f, RZ ;  /* 0x0000001f02217819 */ /* 0x000fe200000006ff */
[----:B------:R-:W-:Y:S01]  /*1c090*/  BSSY B0, `(.L_x_7637) ;  /* 0x0000004000007945 */ /* 0x000fe20003800000 */
[----:B------:R-:W-:Y:S02]  /*1c0a0*/  SHF.R.S32.HI R32, RZ, 0x1f, R4 ;  /* 0x0000001fff207819 */ /* 0x000fe40000011404 */
[----:B------:R-:W0:Y:S02]  /*1c0b0*/  SYNCS.PHASECHK.TRANS64.TRYWAIT P0, [R0+URZ+0x22880], R33 ;  /* 0x02288021000075a7 */ /* 0x000e24000800017f */
[----:B0-----:R-:W-:Y:S05]  /*1c0c0*/  @!P0 BRA `(.L_x_7638) ;  /* 0x0000007800ec8947 */ /* 0x001fea0003800000 */
.L_x_7876:
[----:B------:R-:W-:Y:S05]  /*1c0d0*/  BSYNC B0 ;  /* 0x0000000000007941 */ /* 0x000fea0003800000 */
.L_x_7637:
[----:B------:R-:W2:Y:S01]  /*1c0e0*/  LDL R9, [R1+0xc] ;  /* 0x00000c0001097983 */ /* 0x000ea20000100800 */
[----:B------:R-:W-:Y:S01]  /*1c0f0*/  ULDC.64 UR4, c[0x0][0x328] ;  /* 0x0000ca0000047ab9 */ /* 0x000fe20000000a00 */
[----:B------:R-:W-:Y:S02]  /*1c100*/  ULDC.64 UR6, c[0x0][0x338] ;  /* 0x0000ce0000067ab9 */ /* 0x000fe40000000a00 */
[----:B------:R-:W3:Y:S01]  /*1c110*/  LDL R12, [R1+0x24] ;  /* 0x00002400010c7983 */ /* 0x000ee20000100800 */
[----:B------:R-:W-:Y:S01]  /*1c120*/  IMAD R6, R32, UR4, RZ ;  /* 0x0000000420067c24 */ /* 0x000fe2000f8e02ff */
[----:B------:R-:W-:Y:S01]  /*1c130*/  ULDC.64 UR8, c[0x0][0x330] ;  /* 0x0000cc0000087ab9 */ /* 0x000fe20000000a00 */
[C---:B------:R-:W-:Y:S01]  /*1c140*/  IMAD.WIDE.U32 R2, R4.reuse, UR4, RZ ;  /* 0x0000000404027c25 */ /* 0x040fe2000f8e00ff */
[----:B-----5:R-:W-:Y:S01]  /*1c150*/  SHF.R.S32.HI R29, RZ, 0x1f, R8 ;  /* 0x0000001fff1d7819 */ /* 0x020fe20000011408 */
[----:B------:R-:W-:Y:S01]  /*1c160*/  ULDC.64 UR10, c[0x0][0x318] ;  /* 0x0000c600000a7ab9 */ /* 0x000fe20000000a00 */
[----:B------:R-:W-:Y:S01]  /*1c170*/  SHF.R.S32.HI R30, RZ, 0x1f, R7 ;  /* 0x0000001fff1e7819 */ /* 0x000fe20000011407 */
[----:B------:R-:W-:Y:S01]  /*1c180*/  IMAD R6, R4, UR5, R6 ;  /* 0x0000000504067c24 */ /* 0x000fe2000f8e0206 */
[----:B------:R-:W1:Y:S04]  /*1c190*/  LDC R11, c[0x0][0x2f4] ;  /* 0x0000bd00ff0b7b82 */ /* 0x000e680000000800 */
[----:B------:R-:W-:Y:S01]  /*1c1a0*/  IADD3 R3, R3, R6, RZ ;  /* 0x0000000603037210 */ /* 0x000fe20007ffe0ff */
[----:B------:R-:W-:-:S04]  /*1c1b0*/  IMAD R6, R31, UR6, RZ ;  /* 0x000000061f067c24 */ /* 0x000fc8000f8e02ff */
[C---:B------:R-:W-:Y:S02]  /*1c1c0*/  IMAD R6, R5.reuse, UR7, R6 ;  /* 0x0000000705067c24 */ /* 0x040fe4000f8e0206 */
[----:B------:R-:W-:-:S04]  /*1c1d0*/  IMAD.WIDE.U32 R2, R5, UR6, R2 ;  /* 0x0000000605027c25 */ /* 0x000fc8000f8e0002 */
[----:B------:R-:W-:Y:S02]  /*1c1e0*/  IMAD.IADD R3, R3, 0x1, R6 ;  /* 0x0000000103037824 */ /* 0x000fe400078e0206 */
[----:B------:R-:W-:Y:S02]  /*1c1f0*/  IMAD R6, R29, UR6, RZ ;  /* 0x000000061d067c24 */ /* 0x000fe4000f8e02ff */
[----:B------:R-:W-:-:S04]  /*1c200*/  IMAD.WIDE.U32 R2, R18, UR8, R2 ;  /* 0x0000000812027c25 */ /* 0x000fc8000f8e0002 */
[----:B------:R-:W-:Y:S01]  /*1c210*/  IMAD R6, R8, UR7, R6 ;  /* 0x0000000708067c24 */ /* 0x000fe2000f8e0206 */
[----:B-1----:R-:W-:Y:S01]  /*1c220*/  ISETP.GE.AND P2, PT, R35, R11, PT ;  /* 0x0000000b2300720c */ /* 0x002fe20003f46270 */
[----:B--2---:R-:W-:Y:S01]  /*1c230*/  IMAD R17, R9, UR8, RZ ;  /* 0x0000000809117c24 */ /* 0x004fe2000f8e02ff */
[----:B------:R-:W-:-:S03]  /*1c240*/  IADD3 R9, P0, R2, UR10, RZ ;  /* 0x0000000a02097c10 */ /* 0x000fc6000ff1e0ff */
[----:B------:R-:W-:-:S05]  /*1c250*/  IMAD R17, R18, UR9, R17 ;  /* 0x0000000912117c24 */ /* 0x000fca000f8e0211 */
[----:B------:R-:W-:Y:S01]  /*1c260*/  IADD3.X R20, R17, UR11, R3, P0, !PT ;  /* 0x0000000b11147c10 */ /* 0x000fe200087fe403 */
[----:B------:R-:W-:-:S04]  /*1c270*/  IMAD.WIDE.U32 R2, R8, UR6, RZ ;  /* 0x0000000608027c25 */ /* 0x000fc8000f8e00ff */
[----:B------:R-:W-:Y:S02]  /*1c280*/  IMAD.IADD R3, R3, 0x1, R6 ;  /* 0x0000000103037824 */ /* 0x000fe400078e0206 */
[----:B------:R-:W-:Y:S02]  /*1c290*/  IMAD R6, R30, UR4, RZ ;  /* 0x000000041e067c24 */ /* 0x000fe4000f8e02ff */
[----:B------:R-:W-:Y:S01]  /*1c2a0*/  IMAD.WIDE.U32 R2, R7, UR4, R2 ;  /* 0x0000000407027c25 */ /* 0x000fe2000f8e0002 */
[----:B------:R-:W-:-:S03]  /*1c2b0*/  UMOV UR4, 0xffffffff ;  /* 0xffffffff00047882 */ /* 0x000fc60000000000 */
[----:B------:R-:W-:-:S04]  /*1c2c0*/  IMAD R6, R7, UR5, R6 ;  /* 0x0000000507067c24 */ /* 0x000fc8000f8e0206 */
[----:B------:R-:W-:Y:S02]  /*1c2d0*/  IMAD.IADD R3, R3, 0x1, R6 ;  /* 0x0000000103037824 */ /* 0x000fe400078e0206 */
[----:B---3--:R-:W-:Y:S02]  /*1c2e0*/  IMAD R6, R34, 0x5000, R12 ;  /* 0x0000500022067824 */ /* 0x008fe400078e020c */
[----:B------:R-:W-:-:S03]  /*1c2f0*/  IMAD.WIDE.U32 R2, R18, UR8, R2 ;  /* 0x0000000812027c25 */ /* 0x000fc6000f8e0002 */
[----:B------:R-:W-:-:S04]  /*1c300*/  IADD3 R10, P0, R2, UR10, RZ ;  /* 0x0000000a020a7c10 */ /* 0x000fc8000ff1e0ff */
[----:B------:R-:W-:Y:S01]  /*1c310*/  IADD3.X R17, R17, UR11, R3, P0, !PT ;  /* 0x0000000b11117c10 */ /* 0x000fe200087fe403 */
[----:B------:R-:W-:Y:S08]  /*1c320*/  BRA.DIV UR4, `(.L_x_7639) ;  /* 0x0000007a04687947 */ /* 0x000ff0000b800000 */
[----:B------:R-:W1:Y:S01]  /*1c330*/  SHFL.IDX PT, R2, R9, RZ, 0x181f ;  /* 0x00181fff09027589 */ /* 0x000e6200000e0000 */
[----:B------:R-:W-:-:S03]  /*1c340*/  IADD3 R6, R22, R6, RZ ;  /* 0x0000000616067210 */ /* 0x000fc60007ffe0ff */
[----:B------:R-:W2:Y:S04]  /*1c350*/  SHFL.IDX PT, R3, R20, RZ, 0x181f ;  /* 0x00181fff14037589 */ /* 0x000ea800000e0000 */
[----:B------:R-:W3:Y:S04]  /*1c360*/  SHFL.IDX PT, R11, R9, 0x1, 0x181f ;  /* 0x00381f00090b7f89 */ /* 0x000ee800000e0000 */
[----:B------:R-:W4:Y:S04]  /*1c370*/  SHFL.IDX PT, R21, R20, 0x1, 0x181f ;  /* 0x00381f0014157f89 */ /* 0x000f2800000e0000 */
[----:B------:R-:W-:Y:S01]  /*1c380*/  SHFL.IDX PT, R12, R10, RZ, 0x181f ;  /* 0x00181fff0a0c7589 */ /* 0x000fe200000e0000 */
[----:B-1----:R-:W-:-:S05]  /*1c390*/  IADD3 R2, P0, R35, R2, RZ ;  /* 0x0000000223027210 */ /* 0x002fca0007f1e0ff */
[----:B--2---:R-:W-:-:S05]  /*1c3a0*/  IMAD.X R3, RZ, RZ, R3, P0 ;  /* 0x000000ffff037224 */ /* 0x004fca00000e0603 */
[----:B------:R3:W-:Y:S02]  /*1c3b0*/  LDGSTS.E.BYPASS.LTC128B.128 [R6+0xa400], desc[UR60][R2.64], !P2 ;  /* 0x0a40000002067fae */ /* 0x0007e4000d101d7c */
[C---:B---3--:R-:W-:Y:S02]  /*1c3c0*/  IADD3 R2, P0, R35.reuse, R11, RZ ;  /* 0x0000000b23027210 */ /* 0x048fe40007f1e0ff */
[----:B------:R-:W-:Y:S03]  /*1c3d0*/  SHFL.IDX PT, R11, R9, 0x7, 0x181f ;  /* 0x00f81f00090b7f89 */ /* 0x000fe600000e0000 */
[----:B----4-:R-:W-:Y:S02]  /*1c3e0*/  IMAD.X R3, RZ, RZ, R21, P0 ;  /* 0x000000ffff037224 */ /* 0x010fe400000e0615 */
[----:B------:R-:W-:Y:S04]  /*1c3f0*/  SHFL.IDX PT, R21, R20, 0x6, 0x181f ;  /* 0x00d81f0014157f89 */ /* 0x000fe800000e0000 */
[----:B------:R1:W-:Y:S04]  /*1c400*/  LDGSTS.E.BYPASS.LTC128B.128 [R6+0xac00], desc[UR60][R2.64], !P2 ;  /* 0x0ac0000002067fae */ /* 0x0003e8000d101d7c */
[----:B-1----:R-:W1:Y:S04]  /*1c410*/  SHFL.IDX PT, R2, R9, 0x2, 0x181f ;  /* 0x00581f0009027f89 */ /* 0x002e6800000e0000 */
[----:B------:R-:W2:Y:S01]  /*1c420*/  SHFL.IDX PT, R3, R20, 0x2, 0x181f ;  /* 0x00581f0014037f89 */ /* 0x000ea200000e0000 */
[----:B-1----:R-:W-:-:S05]  /*1c430*/  IADD3 R2, P0, R35, R2, RZ ;  /* 0x0000000223027210 */ /* 0x002fca0007f1e0ff */
[----:B--2---:R-:W-:-:S05]  /*1c440*/  IMAD.X R3, RZ, RZ, R3, P0 ;  /* 0x000000ffff037224 */ /* 0x004fca00000e0603 */
        /* <DEDUP_REMOVED lines=13> */
[----:B-1----:R-:W-:-:S04]  /*1c520*/  IADD3 R2, P0, R35, R2, RZ ;  /* 0x0000000223027210 */ /* 0x002fc80007f1e0ff */
[----:B--2---:R-:W-:-:S05]  /*1c530*/  IADD3.X R3, RZ, R3, RZ, P0, !PT ;  /* 0x00000003ff037210 */ /* 0x004fca00007fe4ff */
[----:B------:R1:W-:Y:S04]  /*1c540*/  LDGSTS.E.BYPASS.LTC128B.128 [R6+0xcc00], desc[UR60][R2.64], !P2 ;  /* 0x0cc0000002067fae */ /* 0x0003e8000d101d7c */
[----:B-1----:R-:W1:Y:S04]  /*1c550*/  SHFL.IDX PT, R2, R9, 0x6, 0x181f ;  /* 0x00d81f0009027f89 */ /* 0x002e6800000e0000 */
[----:B------:R-:W-:Y:S04]  /*1c560*/  SHFL.IDX PT, R9, R17, RZ, 0x181f ;  /* 0x00181fff11097589 */ /* 0x000fe800000e0000 */
[----:B------:R-:W-:Y:S01]  /*1c570*/  SHFL.IDX PT, R17, R17, 0x1, 0x181f ;  /* 0x00381f0011117f89 */ /* 0x000fe200000e0000 */
[----:B-1----:R-:W-:-:S05]  /*1c580*/  IADD3 R2, P0, R35, R2, RZ ;  /* 0x0000000223027210 */ /* 0x002fca0007f1e0ff */
[----:B------:R-:W-:-:S05]  /*1c590*/  IMAD.X R3, RZ, RZ, R21, P0 ;  /* 0x000000ffff037224 */ /* 0x000fca00000e0615 */
[----:B------:R1:W-:Y:S04]  /*1c5a0*/  LDGSTS.E.BYPASS.LTC128B.128 [R6+0xd400], desc[UR60][R2.64], !P2 ;  /* 0x0d40000002067fae */ /* 0x0003e8000d101d7c */
[----:B-1----:R-:W1:Y:S01]  /*1c5b0*/  SHFL.IDX PT, R3, R20, 0x7, 0x181f ;  /* 0x00f81f0014037f89 */ /* 0x002e6200000e0000 */
[----:B------:R-:W-:-:S05]  /*1c5c0*/  IADD3 R2, P0, R35, R11, RZ ;  /* 0x0000000b23027210 */ /* 0x000fca0007f1e0ff */
[----:B-1----:R-:W-:-:S05]  /*1c5d0*/  IMAD.X R3, RZ, RZ, R3, P0 ;  /* 0x000000ffff037224 */ /* 0x002fca00000e0603 */
[----:B------:R1:W-:Y:S02]  /*1c5e0*/  LDGSTS.E.BYPASS.LTC128B.128 [R6+0xdc00], desc[UR60][R2.64], !P2 ;  /* 0x0dc0000002067fae */ /* 0x0003e4000d101d7c */
[----:B-1----:R-:W-:-:S05]  /*1c5f0*/  IADD3 R2, P0, R35, R12, RZ ;  /* 0x0000000c23027210 */ /* 0x002fca0007f1e0ff */
[----:B------:R-:W-:-:S05]  /*1c600*/  IMAD.X R3, RZ, RZ, R9, P0 ;  /* 0x000000ffff037224 */ /* 0x000fca00000e0609 */
[----:B------:R1:W-:Y:S04]  /*1c610*/  LDGSTS.E.BYPASS.LTC128B.128 [R6+0xe400], desc[UR60][R2.64], !P2 ;  /* 0x0e40000002067fae */ /* 0x0003e8000d101d7c */
[----:B-1----:R1:W2:Y:S02]  /*1c620*/  SHFL.IDX PT, R2, R10, 0x1, 0x181f ;  /* 0x00381f000a027f89 */ /* 0x0022a400000e0000 */
.L_x_7898:
[----:B--2---:R-:W-:-:S05]  /*1c630*/  IADD3 R2, P0, R35, R2, RZ ;  /* 0x0000000223027210 */ /* 0x004fca0007f1e0ff */
[----:B------:R-:W-:Y:S01]  /*1c640*/  IMAD.X R3, RZ, RZ, R17, P0 ;  /* 0x000000ffff037224 */ /* 0x000fe200000e0611 */
[----:B------:R-:W-:-:S04]  /*1c650*/  PLOP3.LUT P0, PT, PT, PT, PT, 0x80, 0x0 ;  /* 0x000000000000781c */ /* 0x000fc80003f0f070 */
[----:B------:R-:W-:Y:S01]  /*1c660*/  @!PT LDS RZ, [RZ] ;  /* 0x00000000fffff984 */ /* 0x000fe20000000800 */
[----:B------:R-:W-:Y:S01]  /*1c670*/  @!PT LDS RZ, [RZ] ;  /* 0x00000000fffff984 */ /* 0x000fe20000000800 */
[----:B------:R-:W-:Y:S01]  /*1c680*/  @!PT LDS RZ, [RZ] ;  /* 0x00000000fffff984 */ /* 0x000fe20000000800 */
[----:B------:R2:W-:Y:S01]  /*1c690*/  LDGSTS.E.BYPASS.LTC128B.128 [R6+0xec00], desc[UR60][R2.64], !P2 ;  /* 0x0ec0000002067fae */ /* 0x0005e2000d101d7c */
[----:B------:R-:W-:-:S08]  /*1c6a0*/  NOP ;  /* 0x0000000000007918 */ /* 0x000fd00000000000 */
.L_x_7640:
[----:B------:R-:W-:Y:S02]  /*1c6b0*/  PLOP3.LUT P2, PT, P2, P0, PT, 0xa2, 0x0 ;  /* 0x000000000000781c */ /* 0x000fe40001741472 */
[----:B------:R-:W-:-:S08]  /*1c6c0*/  @P0 R2UR P2, UR4, R0 ;  /* 0x00000000000402ca */ /* 0x000fd00000040000 */
[----:B------:R-:W-:-:S05]  /*1c6d0*/  @P0 PLOP3.LUT P0, PT, P2, PT, PT, 0x80, 0x0 ;  /* 0x000000000000081c */ /* 0x000fca000170f070 */
[----:B------:R-:W-:Y:S01]  /*1c6e0*/  @!P2 SYNCS.ARRIVE.TRANS64.RED.A0T1 RZ, [UR4+0x22870], RZ ;  /* 0x022870ffffffa9a7 */ /* 0x000fe20008200404 */
[----:B------:R-:W-:Y:S07]  /*1c6f0*/  @!P2 ARRIVES.LDGSTSBAR.64.TRANSCNT [UR4+0x22870] ;  /* 0x02287000ff00a9b0 */ /* 0x000fee0008000a84 */
[----:B------:R-:W-:Y:S05]  /*1c700*/  @P0 BRA.U.ANY `(.L_x_7640) ;  /* 0xfffffffd00e80947 */ /* 0x000fea000393ffff */
[----:B------:R-:W-:Y:S01]  /*1c710*/  NOP ;  /* 0x0000000000007918 */ /* 0x000fe20000000000 */
[----:B--2---:R-:W2:Y:S02]  /*1c720*/  LDL R2, [R1+0x4c] ;  /* 0x00004c0001027983 */ /* 0x004ea40000100800 */
[----:B--2---:R-:W-:-:S13]  /*1c730*/  ISETP.NE.AND P3, PT, R2, 0x3, PT ;  /* 0x000000030200780c */ /* 0x004fda0003f65270 */
[----:B------:R-:W-:Y:S05]  /*1c740*/  @!P3 BRA `(.L_x_7641) ;  /* 0x000000000004b947 */ /* 0x000fea0003800000 */
[----:B------:R-:W-:Y:S01]  /*1c750*/  BPT.TRAP 0x1 ;  /* 0x000000040000795c */ /* 0x000fe20000300000 */
.L_x_7641:
[----:B------:R2:W-:Y:S01]  /*1c760*/  SYNCS.ARRIVE.TRANS64.A1T0 RZ, [R0+URZ+0x22870], RZ ;  /* 0x022870ff00ff79a7 */ /* 0x0005e2000810003f */
[----:B------:R-:W-:Y:S05]  /*1c770*/  @!P3 BRA `(.L_x_7642) ;  /* 0x000000000004b947 */ /* 0x000fea0003800000 */
[----:B------:R-:W-:Y:S01]  /*1c780*/  BPT.TRAP 0x1 ;  /* 0x000000040000795c */ /* 0x000fe20000300000 */
.L_x_7642:
[----:B------:R-:W3:Y:S01]  /*1c790*/  SYNCS.PHASECHK.TRANS64.TRYWAIT P0, [R0+URZ+0x22840], R33 ;  /* 0x02284021000075a7 */ /* 0x000ee2000800017f */
[----:B------:R-:W-:Y:S04]  /*1c7a0*/  BSSY B0, `(.L_x_7643) ;  /* 0x0000002000007945 */ /* 0x000fe80003800000 */
[----:B---3--:R-:W-:Y:S05]  /*1c7b0*/  @!P0 BRA `(.L_x_7644) ;  /* 0x0000008000008947 */ /* 0x008fea0003800000 */
.L_x_7899:
[----:B------:R-:W-:Y:S05]  /*1c7c0*/  BSYNC B0 ;  /* 0x0000000000007941 */ /* 0x000fea0003800000 */
.L_x_7643:
[----:B-1----:R-:W4:Y:S01]  /*1c7d0*/  LDL R10, [R1+0xc] ;  /* 0x00000c00010a7983 */ /* 0x002f220000100800 */
[----:B------:R-:W-:Y:S01]  /*1c7e0*/  ULDC.64 UR4, c[0x0][0x310] ;  /* 0x0000c40000047ab9 */ /* 0x000fe20000000a00 */
[----:B------:R-:W-:Y:S01]  /*1c7f0*/  ULDC.64 UR6, c[0x0][0x300] ;  /* 0x0000c00000067ab9 */ /* 0x000fe20000000a00 */
[----:B------:R-:W-:Y:S02]  /*1c800*/  IMAD R9, R31, UR4, RZ ;  /* 0x000000041f097c24 */ /* 0x000fe4000f8e02ff */
[----:B------:R-:W-:-:S04]  /*1c810*/  IMAD.WIDE.U32 R2, R5, UR4, RZ ;  /* 0x0000000405027c25 */ /* 0x000fc8000f8e00ff */
[----:B------:R-:W-:Y:S02]  /*1c820*/  IMAD R9, R5, UR5, R9 ;  /* 0x0000000505097c24 */ /* 0x000fe4000f8e0209 */
[----:B------:R-:W-:-:S03]  /*1c830*/  IMAD R32, R32, UR6, RZ ;  /* 0x0000000620207c24 */ /* 0x000fc6000f8e02ff */
[----:B------:R-:W-:Y:S01]  /*1c840*/  IADD3 R3, R3, R9, RZ ;  /* 0x0000000903037210 */ /* 0x000fe20007ffe0ff */
        /* <DEDUP_REMOVED lines=19> */
[----:B------:R-:W1:Y:S02]  /*1c980*/  LDC R10, c[0x0][0x2f4] ;  /* 0x0000bd00ff0a7b82 */ /* 0x000e640000000800 */
[----:B------:R-:W-:-:S05]  /*1c990*/  IMAD R8, R18, UR5, R8 ;  /* 0x0000000512087c24 */ /* 0x000fca000f8e0208 */
[----:B------:R-:W-:Y:S02]  /*1c9a0*/  IADD3.X R5, R8, UR7, R5, P0, !PT ;  /* 0x0000000708057c10 */ /* 0x000fe400087fe405 */
[----:B------:R-:W-:-:S04]  /*1c9b0*/  IADD3 R7, P0, R2, UR6, RZ ;  /* 0x0000000602077c10 */ /* 0x000fc8000ff1e0ff */
[----:B------:R-:W-:Y:S02]  /*1c9c0*/  IADD3.X R8, R8, UR7, R3, P0, !PT ;  /* 0x0000000708087c10 */ /* 0x000fe400087fe403 */
[----:B-1----:R-:W-:Y:S01]  /*1c9d0*/  ISETP.GE.AND P2, PT, R35, R10, PT ;  /* 0x0000000a2300720c */ /* 0x002fe20003f46270 */
[----:B------:R-:W-:-:S12]  /*1c9e0*/  BRA.DIV UR4, `(.L_x_7645) ;  /* 0x0000007e04887947 */ /* 0x000fd8000b800000 */
[----:B------:R-:W1:Y:S04]  /*1c9f0*/  SHFL.IDX PT, R2, R4, RZ, 0x181f ;  /* 0x00181fff04027589 */ /* 0x000e6800000e0000 */
[----:B------:R-:W4:Y:S04]  /*1ca00*/  SHFL.IDX PT, R3, R5, RZ, 0x181f ;  /* 0x00181fff05037589 */ /* 0x000f2800000e0000 */
[----:B------:R-:W5:Y:S04]  /*1ca10*/  SHFL.IDX PT, R10, R4, 0x1, 0x181f ;  /* 0x00381f00040a7f89 */ /* 0x000f6800000e0000 */
[----:B------:R-:W0:Y:S01]  /*1ca20*/  SHFL.IDX PT, R9, R5, 0x1, 0x181f ;  /* 0x00381f0005097f89 */ /* 0x000e2200000e0000 */
[----:B-1----:R-:W-:-:S04]  /*1ca30*/  IADD3 R2, P0, R35, R2, RZ ;  /* 0x0000000223027210 */ /* 0x002fc80007f1e0ff */
[----:B----4-:R-:W-:-:S05]  /*1ca40*/  IADD3.X R3, RZ, R3, RZ, P0, !PT ;  /* 0x00000003ff037210 */ /* 0x010fca00007fe4ff */
[----:B------:R5:W-:Y:S02]  /*1ca50*/  LDGSTS.E.BYPASS.LTC128B.128 [R6+0x18400], desc[UR60][R2.64], !P2 ;  /* 0x1840000002067fae */ /* 0x000be4000d101d7c */
[C---:B-----5:R-:W-:Y:S02]  /*1ca60*/  IADD3 R2, P0, R35.reuse, R10, RZ ;  /* 0x0000000a23027210 */ /* 0x060fe40007f1e0ff */
[----:B------:R-:W-:Y:S03]  /*1ca70*/  SHFL.IDX PT, R10, R4, 0x7, 0x181f ;  /* 0x00f81f00040a7f89 */ /* 0x000fe600000e0000 */
[----:B0-----:R-:W-:Y:S02]  /*1ca80*/  IMAD.X R3, RZ, RZ, R9, P0 ;  /* 0x000000ffff037224 */ /* 0x001fe400000e0609 */
[----:B------:R-:W-:Y:S04]  /*1ca90*/  SHFL.IDX PT, R9, R5, 0x6, 0x181f ;  /* 0x00d81f0005097f89 */ /* 0x000fe800000e0000 */
        /* <DEDUP_REMOVED lines=18> */
[----:B0-----:R-:W-:-:S04]  /*1cbc0*/  IADD3 R2, P0, R35, R2, RZ ;  /* 0x0000000223027210 */ /* 0x001fc80007f1e0ff */
[----:B-1----:R-:W-:-:S05]  /*1cbd0*/  IADD3.X R3, RZ, R3, RZ, P0, !PT ;  /* 0x00000003ff037210 */ /* 0x002fca00007fe4ff */
[----:B------:R0:W-:Y:S04]  /*1cbe0*/  LDGSTS.E.BYPASS.LTC128B.128 [R6+0x1ac00], desc[UR60][R2.64], !P2 ;  /* 0x1ac0000002067fae */ /* 0x0001e8000d101d7c */
[----:B0-----:R-:W0:Y:S04]  /*1cbf0*/  SHFL.IDX PT, R2, R4, 0x6, 0x181f ;  /* 0x00d81f0004027f89 */ /* 0x001e2800000e0000 */
[----:B------:R-:W-:Y:S04]  /*1cc00*/  SHFL.IDX PT, R4, R8, RZ, 0x181f ;  /* 0x00181fff08047589 */ /* 0x000fe800000e0000 */
[----:B------:R-:W-:Y:S01]  /*1cc10*/  SHFL.IDX PT, R8, R8, 0x1, 0x181f ;  /* 0x00381f0008087f89 */ /* 0x000fe200000e0000 */
[----:B0-----:R-:W-:-:S05]  /*1cc20*/  IADD3 R2, P0, R35, R2, RZ ;  /* 0x0000000223027210 */ /* 0x001fca0007f1e0ff */
[----:B------:R-:W-:-:S05]  /*1cc30*/  IMAD.X R3, RZ, RZ, R9, P0 ;  /* 0x000000ffff037224 */ /* 0x000fca00000e0609 */
[----:B------:R0:W-:Y:S04]  /*1cc40*/  LDGSTS.E.BYPASS.LTC128B.128 [R6+0x1b400], desc[UR60][R2.64], !P2 ;  /* 0x1b40000002067fae */ /* 0x0001e8000d101d7c */
[----:B0-----:R-:W0:Y:S01]  /*1cc50*/  SHFL.IDX PT, R3, R5, 0x7, 0x181f ;  /* 0x00f81f0005037f89 */ /* 0x001e2200000e0000 */
[----:B------:R-:W-:-:S03]  /*1cc60*/  IADD3 R2, P0, R35, R10, RZ ;  /* 0x0000000a23027210 */ /* 0x000fc60007f1e0ff */
[----:B------:R-:W1:Y:S02]  /*1cc70*/  SHFL.IDX PT, R5, R7, RZ, 0x181f ;  /* 0x00181fff07057589 */ /* 0x000e6400000e0000 */
[----:B0-----:R-:W-:-:S05]  /*1cc80*/  IMAD.X R3, RZ, RZ, R3, P0 ;  /* 0x000000ffff037224 */ /* 0x001fca00000e0603 */
[----:B------:R1:W-:Y:S02]  /*1cc90*/  LDGSTS.E.BYPASS.LTC128B.128 [R6+0x1bc00], desc[UR60][R2.64], !P2 ;  /* 0x1bc0000002067fae */ /* 0x0003e4000d101d7c */
[----:B-1----:R-:W-:-:S05]  /*1cca0*/  IADD3 R2, P0, R35, R5, RZ ;  /* 0x0000000523027210 */ /* 0x002fca0007f1e0ff */
[----:B------:R-:W-:-:S05]  /*1ccb0*/  IMAD.X R3, RZ, RZ, R4, P0 ;  /* 0x000000ffff037224 */ /* 0x000fca00000e0604 */
[----:B------:R0:W-:Y:S04]  /*1ccc0*/  LDGSTS.E.BYPASS.LTC128B.128 [R6+0x1c400], desc[UR60][R2.64], !P2 ;  /* 0x1c40000002067fae */ /* 0x0001e8000d101d7c */
[----:B0-----:R0:W1:Y:S02]  /*1ccd0*/  SHFL.IDX PT, R2, R7, 0x1, 0x181f ;  /* 0x00381f0007027f89 */ /* 0x00106400000e0000 */
.L_x_7921:
        /* <DEDUP_REMOVED lines=8> */
.L_x_7646:
[----:B------:R-:W-:Y:S02]  /*1cd60*/  PLOP3.LUT P2, PT, P2, P0, PT, 0xa2, 0x0 ;  /* 0x000000000000781c */ /* 0x000fe40001741472 */
[----:B------:R-:W-:-:S08]  /*1cd70*/  @P0 R2UR P2, UR4, R0 ;  /* 0x00000000000402ca */ /* 0x000fd00000040000 */
[----:B------:R-:W-:-:S05]  /*1cd80*/  @P0 PLOP3.LUT P0, PT, P2, PT, PT, 0x80, 0x0 ;  /* 0x000000000000081c */ /* 0x000fca000170f070 */
[----:B------:R-:W-:Y:S01]  /*1cd90*/  @!P2 SYNCS.ARRIVE.TRANS64.RED.A0T1 RZ, [UR4+0x22830], RZ ;  /* 0x022830ffffffa9a7 */ /* 0x000fe20008200404 */
[----:B------:R-:W-:Y:S07]  /*1cda0*/  @!P2 ARRIVES.LDGSTSBAR.64.TRANSCNT [UR4+0x22830] ;  /* 0x02283000ff00a9b0 */ /* 0x000fee0008000a84 */
[----:B------:R-:W-:Y:S05]  /*1cdb0*/  @P0 BRA.U.ANY `(.L_x_7646) ;  /* 0xfffffffd00e80947 */ /* 0x000fea000393ffff */
[----:B------:R-:W-:Y:S01]  /*1cdc0*/  NOP ;  /* 0x0000000000007918 */ /* 0x000fe20000000000 */
[----:B-1----:R-:W4:Y:S02]  /*1cdd0*/  LDL R2, [R1+0x4c] ;  /* 0x00004c0001027983 */ /* 0x002f240000100800 */
[----:B----4-:R-:W-:-:S13]  /*1cde0*/  ISETP.NE.AND P3, PT, R2, 0x3, PT ;  /* 0x000000030200780c */ /* 0x010fda0003f65270 */
[----:B------:R-:W-:Y:S05]  /*1cdf0*/  @!P3 BRA `(.L_x_7647) ;  /* 0x000000000004b947 */ /* 0x000fea0003800000 */
[----:B------:R-:W-:Y:S01]  /*1ce00*/  BPT.TRAP 0x1 ;  /* 0x000000040000795c */ /* 0x000fe20000300000 */
.L_x_7647:
[----:B------:R-:W4:Y:S01]  /*1ce10*/  LDL R2, [R1+0x3c] ;  /* 0x00003c0001027983 */ /* 0x000f220000100800 */
[----:B------:R1:W-:Y:S01]  /*1ce20*/  SYNCS.ARRIVE.TRANS64.A1T0 RZ, [R0+URZ+0x22830], RZ ;  /* 0x022830ff00ff79a7 */ /* 0x0003e2000810003f */
[----:B----4-:R-:W-:-:S13]  /*1ce30*/  ISETP.NE.AND P0, PT, R2, 0x3, PT ;  /* 0x000000030200780c */ /* 0x010fda0003f05270 */
[----:B-1----:R-:W-:Y:S05]  /*1ce40*/  @!P0 BRA `(.L_x_7648) ;  /* 0x0000000000048947 */ /* 0x002fea0003800000 */
[----:B------:R-:W-:Y:S01]  /*1ce50*/  BPT.TRAP 0x1 ;  /* 0x000000040000795c */ /* 0x000fe20000300000 */
.L_x_7648:
[----:B------:R-:W-:Y:S01]  /*1ce60*/  LOP3.LUT R2, R27, 0x1, RZ, 0x3c, !PT ;  /* 0x000000011b027812 */ /* 0x000fe200078e3cff */
[----:B------:R-:W-:Y:S01]  /*1ce70*/  BSSY B0, `(.L_x_7649) ;  /* 0x0000005000007945 */ /* 0x000fe20003800000 */
[----:B--23--:R-:W-:Y:S02]  /*1ce80*/  LEA R0, R26, R22, 0x3 ;  /* 0x000000161a007211 */ /* 0x00cfe400078e18ff */
[----:B------:R-:W-:-:S04]  /*1ce90*/  SHF.L.U32 R2, R2, 0x1f, RZ ;  /* 0x0000001f02027819 */ /* 0x000fc800000006ff */
[----:B------:R-:W1:Y:S02]  /*1cea0*/  SYNCS.PHASECHK.TRANS64.TRYWAIT P2, [R0+URZ+0x22870], R2 ;  /* 0x02287002000075a7 */ /* 0x000e64000804017f */
[----:B-1----:R-:W-:Y:S05]  /*1ceb0*/  @!P2 BRA `(.L_x_7650) ;  /* 0x000000840004a947 */ /* 0x002fea0003800000 */
.L_x_7922:
[----:B------:R-:W-:Y:S05]  /*1cec0*/  BSYNC B0 ;  /* 0x0000000000007941 */ /* 0x000fea0003800000 */
.L_x_7649:
[----:B------:R-:W2:Y:S02]  /*1ced0*/  LDL R3, [R1+0x4c] ;  /* 0x00004c0001037983 */ /* 0x000ea40000100800 */
[----:B--2---:R-:W-:-:S13]  /*1cee0*/  ISETP.NE.AND P2, PT, R3, 0x3, PT ;  /* 0x000000030300780c */ /* 0x004fda0003f45270 */
[----:B------:R-:W-:Y:S05]  /*1cef0*/  @!P2 BRA `(.L_x_7651) ;  /* 0x000000000004a947 */ /* 0x000fea0003800000 */
[----:B------:R-:W-:Y:S01]  /*1cf00*/  BPT.TRAP 0x1 ;  /* 0x000000040000795c */ /* 0x000fe20000300000 */
.L_x_7651:
[----:B------:R-:W-:Y:S01]  /*1cf10*/  SHF.L.U32 R3, R27, 0x1f, RZ ;  /* 0x0000001f1b037819 */ /* 0x000fe200000006ff */
[----:B-1----:R-:W-:-:S03]  /*1cf20*/  IMAD R2, R26, 0x5000, RZ ;  /* 0x000050001a027824 */ /* 0x002fc600078e02ff */
[----:B------:R-:W1:Y:S02]  /*1cf30*/  SYNCS.PHASECHK.TRANS64.TRYWAIT P2, [R0+URZ+0x22860], R3 ;  /* 0x02286003000075a7 */ /* 0x000e64000804017f */
[----:B-1----:R-:W-:Y:S05]  /*1cf40*/  @!P2 BRA `(.L_x_7652) ;  /* 0x0000008000f4a947 */ /* 0x002fea0003800000 */
.L_x_7923:
[----:B------:R-:W2:Y:S01]  /*1cf50*/  LDL R12, [R1+0x1c] ;  /* 0x00001c00010c7983 */ /* 0x000ea20000100800 */
[----:B-1----:R-:W-:Y:S01]  /*1cf60*/  LOP3.LUT R3, R2, R28, RZ, 0xfc, !PT ;  /* 0x0000001c02037212 */ /* 0x002fe200078efcff */
[----:B------:R-:W-:Y:S05]  /*1cf70*/  WARPSYNC.ALL ;  /* 0x0000000000007948 */ /* 0x000fea0003800000 */
[----:B------:R-:W-:Y:S01]  /*1cf80*/  IMAD.IADD R3, R22, 0x1, R3 ;  /* 0x0000000116037824 */ /* 0x000fe200078e0203 */
[----:B------:R-:W3:Y:S01]  /*1cf90*/  LDL R20, [R1+0x4c] ;  /* 0x00004c0001147983 */ /* 0x000ee20000100800 */
[----:B------:R-:W-:-:S03]  /*1cfa0*/  LOP3.LUT R17, R24, 0x1800, RZ, 0xfc, !PT ;  /* 0x0000180018117812 */ /* 0x000fc600078efcff */
[----:B0-----:R-:W0:Y:S02]  /*1cfb0*/  LDSM.16.MT88.4 R4, [R3+0xa400] ;  /* 0x00a400000304783b */ /* 0x001e240000004200 */
[C-C-:B0-----:R-:W-:Y:S02]  /*1cfc0*/  PRMT R8, R4.reuse, 0x6420, R5.reuse ;  /* 0x0000642004087816 */ /* 0x141fe40000000005 */
[----:B------:R-:W-:Y:S02]  /*1cfd0*/  PRMT R9, R4, 0x7531, R5 ;  /* 0x0000753104097816 */ /* 0x000fe40000000005 */
[C-C-:B------:R-:W-:Y:S02]  /*1cfe0*/  PRMT R10, R6.reuse, 0x6420, R7.reuse ;  /* 0x00006420060a7816 */ /* 0x140fe40000000007 */
[----:B------:R-:W-:Y:S02]  /*1cff0*/  PRMT R11, R6, 0x7531, R7 ;  /* 0x00007531060b7816 */ /* 0x000fe40000000007 */
[----:B--2---:R-:W-:-:S02]  /*1d000*/  IADD3 R3, R22, R12, R2 ;  /* 0x0000000c16037210 */ /* 0x004fc40007ffe002 */
[----:B------:R-:W-:-:S03]  /*1d010*/  LOP3.LUT R12, R2, R24, RZ, 0xfc, !PT ;  /* 0x00000018020c7212 */ /* 0x000fc600078efcff */
[----:B------:R-:W0:Y:S02]  /*1d020*/  LDSM.16.MT88.4 R4, [R3+0xa400] ;  /* 0x00a400000304783b */ /* 0x000e240000004200 */
[----:B------:R-:W-:-:S05]  /*1d030*/  IMAD.IADD R12, R23, 0x1, R12 ;  /* 0x00000001170c7824 */ /* 0x000fca00078e020c */
[----:B------:R0:W-:Y:S02]  /*1d040*/  STSM.16.M88.4 [R12], R8 ;  /* 0x000000080c007844 */ /* 0x0001e40000000200 */
[C-C-:B0-----:R-:W-:Y:S02]  /*1d050*/  PRMT R12, R4.reuse, 0x6420, R5.reuse ;  /* 0x00006420040c7816 */ /* 0x141fe40000000005 */
[----:B------:R-:W-:Y:S02]  /*1d060*/  PRMT R13, R4, 0x7531, R5 ;  /* 0x00007531040d7816 */ /* 0x000fe40000000005 */
[----:B------:R-:W-:Y:S02]  /*1d070*/  LOP3.LUT R4, R2, 0x800, R24, 0xfe, !PT ;  /* 0x0000080002047812 */ /* 0x000fe400078efe18 */
[C-C-:B------:R-:W-:Y:S02]  /*1d080*/  PRMT R14, R6.reuse, 0x6420, R7.reuse ;  /* 0x00006420060e7816 */ /* 0x140fe40000000007 */
[----:B------:R-:W-:Y:S01]  /*1d090*/  PRMT R15, R6, 0x7531, R7 ;  /* 0x00007531060f7816 */ /* 0x000fe20000000007 */
[----:B------:R-:W-:-:S05]  /*1d0a0*/  IMAD.IADD R4, R23, 0x1, R4 ;  /* 0x0000000117047824 */ /* 0x000fca00078e0204 */
[----:B------:R0:W-:Y:S02]  /*1d0b0*/  STSM.16.M88.4 [R4], R12 ;  /* 0x0000000c04007844 */ /* 0x0001e40000000200 */
[----:B0-----:R-:W-:-:S05]  /*1d0c0*/  VIADD R12, R2, 0x1000 ;  /* 0x00001000020c7836 */ /* 0x001fca0000000000 */
[C---:B------:R-:W-:Y:S02]  /*1d0d0*/  LOP3.LUT R4, R12.reuse, R28, RZ, 0xfc, !PT ;  /* 0x0000001c0c047212 */ /* 0x040fe400078efcff */
[----:B------:R-:W-:Y:S02]  /*1d0e0*/  LOP3.LUT R12, R12, R24, RZ, 0xfc, !PT ;  /* 0x000000180c0c7212 */ /* 0x000fe400078efcff */
[----:B------:R-:W-:-:S03]  /*1d0f0*/  IADD3 R4, R22, R4, RZ ;  /* 0x0000000416047210 */ /* 0x000fc60007ffe0ff */
[----:B------:R-:W-:Y:S02]  /*1d100*/  IMAD.IADD R12, R23, 0x1, R12 ;  /* 0x00000001170c7824 */ /* 0x000fe400078e020c */
[----:B------:R-:W0:Y:S02]  /*1d110*/  LDSM.16.MT88.4 R8, [R4+0xa400] ;  /* 0x00a400000408783b */ /* 0x000e240000004200 */
[C-C-:B0-----:R-:W-:Y:S02]  /*1d120*/  PRMT R4, R8.reuse, 0x6420, R9.reuse ;  /* 0x0000642008047816 */ /* 0x141fe40000000009 */
[----:B------:R-:W-:Y:S02]  /*1d130*/  PRMT R5, R8, 0x7531, R9 ;  /* 0x0000753108057816 */ /* 0x000fe40000000009 */
[C-C-:B------:R-:W-:Y:S02]  /*1d140*/  PRMT R6, R10.reuse, 0x6420, R11.reuse ;  /* 0x000064200a067816 */ /* 0x140fe4000000000b */
[----:B------:R-:W-:-:S02]  /*1d150*/  PRMT R7, R10, 0x7531, R11 ;  /* 0x000075310a077816 */ /* 0x000fc4000000000b */
[----:B------:R-:W0:Y:S04]  /*1d160*/  LDSM.16.MT88.4 R8, [R3+0xb400] ;  /* 0x00b400000308783b */ /* 0x000e280000004200 */
[----:B------:R1:W-:Y:S02]  /*1d170*/  STSM.16.M88.4 [R12], R4 ;  /* 0x000000040c007844 */ /* 0x0003e40000000200 */
[----:B-1----:R-:W-:Y:S02]  /*1d180*/  IADD3 R4, R23, R17, R2 ;  /* 0x0000001117047210 */ /* 0x002fe40007ffe002 */
[----:B------:R-:W-:Y:S02]  /*1d190*/  LOP3.LUT R17, R24, 0x2800, RZ, 0xfc, !PT ;  /* 0x0000280018117812 */ /* 0x000fe400078efcff */
[----:B0-----:R-:W-:-:S02]  /*1d1a0*/  PRMT R12, R8, 0x6420, R9 ;  /* 0x00006420080c7816 */ /* 0x001fc40000000009 */
[----:B------:R-:W-:Y:S02]  /*1d1b0*/  PRMT R13, R8, 0x7531, R9 ;  /* 0x00007531080d7816 */ /* 0x000fe40000000009 */
[C-C-:B------:R-:W-:Y:S02]  /*1d1c0*/  PRMT R14, R10.reuse, 0x6420, R11.reuse ;  /* 0x000064200a0e7816 */ /* 0x140fe4000000000b */
[----:B------:R-:W-:-:S05]  /*1d1d0*/  PRMT R15, R10, 0x7531, R11 ;  /* 0x000075310a0f7816 */ /* 0x000fca000000000b */
[----:B------:R0:W-:Y:S02]  /*1d1e0*/  STSM.16.M88.4 [R4], R12 ;  /* 0x0000000c04007844 */ /* 0x0001e40000000200 */
        /* <DEDUP_REMOVED lines=12> */
[----:B-1----:R-:W-:-:S02]  /*1d2b0*/  IADD3 R4, R23, R17, R2 ;  /* 0x0000001117047210 */ /* 0x002fc40007ffe002 */
        /* <DEDUP_REMOVED lines=9> */
[----:B------:R-:W-:Y:S02]  /*1d350*/  LOP3.LUT R12, R12, R24, RZ, 0xfc, !PT ;  /* 0x000000180c0c7212 */ /* 0x000fe400078efcff */
[C-C-:B0-----:R-:W-:Y:S02]  /*1d360*/  PRMT R4, R8.reuse, 0x6420, R9.reuse ;  /* 0x0000642008047816 */ /* 0x141fe40000000009 */
[----:B------:R-:W-:Y:S02]  /*1d370*/  PRMT R5, R8, 0x7531, R9 ;  /* 0x0000753108057816 */ /* 0x000fe40000000009 */
[C-C-:B------:R-:W-:Y:S02]  /*1d380*/  PRMT R6, R10.reuse, 0x6420, R11.reuse ;  /* 0x000064200a067816 */ /* 0x140fe4000000000b */
[----:B------:R-:W-:Y:S02]  /*1d390*/  PRMT R7, R10, 0x7531, R11 ;  /* 0x000075310a077816 */ /* 0x000fe4000000000b */
[----:B------:R-:W0:Y:S01]  /*1d3a0*/  LDSM.16.MT88.4 R8, [R3+0xd400] ;  /* 0x00d400000308783b */ /* 0x000e220000004200 */
[----:B------:R-:W-:Y:S01]  /*1d3b0*/  IMAD.IADD R12, R23, 0x1, R12 ;  /* 0x00000001170c7824 */ /* 0x000fe200078e020c */
[----:B------:R-:W-:-:S04]  /*1d3c0*/  LOP3.LUT R17, R24, 0x3800, RZ, 0xfc, !PT ;  /* 0x0000380018117812 */ /* 0x000fc800078efcff */
[----:B------:R1:W-:Y:S02]  /*1d3d0*/  STSM.16.M88.4 [R12], R4 ;  /* 0x000000040c007844 */ /* 0x0003e40000000200 */
[----:B-1----:R-:W-:Y:S01]  /*1d3e0*/  VIADD R12, R2, 0x4000 ;  /* 0x00004000020c7836 */ /* 0x002fe20000000000 */
[C-C-:B0-----:R-:W-:Y:S02]  /*1d3f0*/  PRMT R4, R8.reuse, 0x6420, R9.reuse ;  /* 0x0000642008047816 */ /* 0x141fe40000000009 */
[----:B------:R-:W-:Y:S02]  /*1d400*/  PRMT R5, R8, 0x7531, R9 ;  /* 0x0000753108057816 */ /* 0x000fe40000000009 */
[C-C-:B------:R-:W-:Y:S02]  /*1d410*/  PRMT R6, R10.reuse, 0x6420, R11.reuse ;  /* 0x000064200a067816 */ /* 0x140fe4000000000b */
[----:B------:R-:W-:Y:S02]  /*1d420*/  PRMT R7, R10, 0x7531, R11 ;  /* 0x000075310a077816 */ /* 0x000fe4000000000b */
[----:B------:R-:W-:-:S05]  /*1d430*/  IADD3 R8, R23, R17, R2 ;  /* 0x0000001117087210 */ /* 0x000fca0007ffe002 */
[----:B------:R0:W-:Y:S02]  /*1d440*/  STSM.16.M88.4 [R8], R4 ;  /* 0x0000000408007844 */ /* 0x0001e40000000200 */
[----:B0-----:R-:W-:-:S05]  /*1d450*/  LOP3.LUT R4, R12, R28, RZ, 0xfc, !PT ;  /* 0x0000001c0c047212 */ /* 0x001fca00078efcff */
[----:B------:R-:W-:-:S05]  /*1d460*/  IMAD.IADD R4, R22, 0x1, R4 ;  /* 0x0000000116047824 */ /* 0x000fca00078e0204 */
[----:B------:R-:W0:Y:S01]  /*1d470*/  LDSM.16.MT88.4 R8, [R4+0xa400] ;  /* 0x00a400000408783b */ /* 0x000e220000004200 */
[----:B------:R-:W-:Y:S02]  /*1d480*/  LOP3.LUT R12, R12, R24, RZ, 0xfc, !PT ;  /* 0x000000180c0c7212 */ /* 0x000fe400078efcff */
[----:B---3--:R-:W-:Y:S02]  /*1d490*/  ISETP.NE.AND P2, PT, R20, 0x3, PT ;  /* 0x000000031400780c */ /* 0x008fe40003f45270 */
[----:B------:R-:W-:Y:S02]  /*1d4a0*/  IADD3 R12, R23, R12, RZ ;  /* 0x0000000c170c7210 */ /* 0x000fe40007ffe0ff */
[C-C-:B0-----:R-:W-:Y:S02]  /*1d4b0*/  PRMT R4, R8.reuse, 0x6420, R9.reuse ;  /* 0x0000642008047816 */ /* 0x141fe40000000009 */
[----:B------:R-:W-:Y:S02]  /*1d4c0*/  PRMT R5, R8, 0x7531, R9 ;  /* 0x0000753108057816 */ /* 0x000fe40000000009 */
[----:B------:R-:W-:-:S02]  /*1d4d0*/  PRMT R6, R10, 0x6420, R11 ;  /* 0x000064200a067816 */ /* 0x000fc4000000000b */
[----:B------:R-:W-:Y:S02]  /*1d4e0*/  PRMT R7, R10, 0x7531, R11 ;  /* 0x000075310a077816 */ /* 0x000fe4000000000b */
[----:B------:R-:W0:Y:S01]  /*1d4f0*/  LDSM.16.MT88.4 R8, [R3+0xe400] ;  /* 0x00e400000308783b */ /* 0x000e220000004200 */
[----:B------:R-:W-:-:S03]  /*1d500*/  LOP3.LUT R17, R24, 0x4800, RZ, 0xfc, !PT ;  /* 0x0000480018117812 */ /* 0x000fc600078efcff */
[----:B------:R0:W-:Y:S01]  /*1d510*/  STSM.16.M88.4 [R12], R4 ;  /* 0x000000040c007844 */ /* 0x0001e20000000200 */
[----:B------:R-:W-:Y:S02]  /*1d520*/  IADD3 R2, R23, R17, R2 ;  /* 0x0000001117027210 */ /* 0x000fe40007ffe002 */
[C-C-:B0-----:R-:W-:Y:S02]  /*1d530*/  PRMT R4, R8.reuse, 0x6420, R9.reuse ;  /* 0x0000642008047816 */ /* 0x141fe40000000009 */
        /* <DEDUP_REMOVED lines=12> */
.L_x_7653:
[----:B-1----:R1:W-:Y:S01]  /*1d600*/  SYNCS.ARRIVE.TRANS64.A1T0 RZ, [R0+URZ+0x22850], RZ ;  /* 0x022850ff00ff79a7 */ /* 0x0023e2000810003f */
[----:B------:R-:W-:Y:S06]  /*1d610*/  BAR.SYNC.DEFER_BLOCKING 0x2, 0x80 ;  /* 0x0082000000007b1d */ /* 0x000fec0000010000 */
[----:B------:R-:W-:Y:S05]  /*1d620*/  @!P0 BRA `(.L_x_7654) ;  /* 0x0000000000048947 */ /* 0x000fea0003800000 */
[----:B------:R-:W-:Y:S01]  /*1d630*/  BPT.TRAP 0x1 ;  /* 0x000000040000795c */ /* 0x000fe20000300000 */
.L_x_7654:
[----:B0-----:R-:W2:Y:S01]  /*1d640*/  LDL R2, [R1+0x18] ;  /* 0x0000180001027983 */ /* 0x001ea20000100800 */
[----:B-1----:R-:W-:-:S03]  /*1d650*/  VIADD R0, R0, 0x22880 ;  /* 0x0002288000007836 */ /* 0x002fc60000000000 */
[----:B------:R3:W5:Y:S01]  /*1d660*/  LDL R27, [R1+0x4] ;  /* 0x00000400011b7983 */ /* 0x0007620000100800 */
[----:B------:R-:W-:Y:S01]  /*1d670*/  IMAD.MOV.U32 R26, RZ, RZ, R34 ;  /* 0x000000ffff1a7224 */ /* 0x000fe200078e0022 */
[----:B--2---:R-:W-:-:S04]  /*1d680*/  PRMT R0, R2, 0x654, R0 ;  /* 0x0000065402007816 */ /* 0x004fc80000000000 */
[----:B------:R3:W-:Y:S01]  /*1d690*/  SYNCS.ARRIVE.TRANS64.RED.A1T0 RZ, [R0+URZ], RZ ;  /* 0x000000ff00ff79a7 */ /* 0x0007e2000810043f */
[----:B------:R-:W-:Y:S05]  /*1d6a0*/  @P1 BRA `(.L_x_7655) ;  /* 0xffffffe400641947 */ /* 0x000fea000383ffff */
.L_x_7635:
[----:B0--3--:R-:W0:Y:S02]  /*1d6b0*/  S2R R0, SR_TID.X ;  /* 0x0000000000007919 */ /* 0x009e240000002100 */
[----:B0-----:R-:W-:Y:S02]  /*1d6c0*/  LOP3.LUT R2, R0, 0x7f, RZ, 0xc0, !PT ;  /* 0x0000007f00027812 */ /* 0x001fe400078ec0ff */
[----:B------:R-:W2:Y:S01]  /*1d6d0*/  LDL R0, [R1+0x3c] ;  /* 0x00003c0001007983 */ /* 0x000ea20000100800 */
[----:B------:R-:W-:Y:S01]  /*1d6e0*/  BSSY B0, `(.L_x_7656) ;  /* 0x0000010000007945 */ /* 0x000fe20003800000 */
[----:B------:R-:W-:Y:S02]  /*1d6f0*/  ISETP.NE.AND P1, PT, R2, RZ, PT ;  /* 0x000000ff0200720c */ /* 0x000fe40003f25270 */
[----:B--2---:R-:W-:-:S11]  /*1d700*/  ISETP.NE.AND P0, PT, R0, 0x3, PT ;  /* 0x000000030000780c */ /* 0x004fd60003f05270 */
        /* <DEDUP_REMOVED lines=13> */
.L_x_7657:
[----:B------:R-:W-:Y:S05]  /*1d7e0*/  BSYNC B0 ;  /* 0x0000000000007941 */ /* 0x000fea0003800000 */
.L_x_7656:
[----:B------:R-:W-:Y:S05]  /*1d7f0*/  @!P0 BRA `(.L_x_7658) ;  /* 0x0000000000048947 */ /* 0x000fea0003800000 */
[----:B------:R-:W-:Y:S01]  /*1d800*/  BPT.TRAP 0x1 ;  /* 0x000000040000795c */ /* 0x000fe20000300000 */
.L_x_7658:
[----:B------:R-:W2:Y:S01]  /*1d810*/  LDL R0, [R1+0x4] ;  /* 0x0000040001007983 */ /* 0x000ea20000100800 */
[----:B------:R-:W-:Y:S01]  /*1d820*/  BSSY B0, `(.L_x_7659) ;  /* 0x0000006000007945 */ /* 0x000fe20003800000 */
[----:B--2---:R-:W-:Y:S01]  /*1d830*/  LOP3.LUT R3, R0, 0x1, RZ, 0x3c, !PT ;  /* 0x0000000100037812 */ /* 0x004fe200078e3cff */
[----:B------:R-:W-:-:S03]  /*1d840*/  IMAD R0, R34, 0x8, R22 ;  /* 0x0000000822007824 */ /* 0x000fc600078e0216 */
[----:B------:R-:W-:-:S04]  /*1d850*/  SHF.L.U32 R3, R3, 0x1f, RZ ;  /* 0x0000001f03037819 */ /* 0x000fc800000006ff */
[----:B------:R-:W0:Y:S02]  /*1d860*/  SYNCS.PHASECHK.TRANS64.TRYWAIT P1, [R0+URZ+0x22870], R3 ;  /* 0x02287003000075a7 */ /* 0x000e24000802017f */
[----:B0-----:R-:W-:Y:S05]  /*1d870*/  @!P1 BRA `(.L_x_7660) ;  /* 0x0000007800bc9947 */ /* 0x001fea0003800000 */
.L_x_7924:
[----:B------:R-:W-:Y:S05]  /*1d880*/  BSYNC B0 ;  /* 0x0000000000007941 */ /* 0x000fea0003800000 */
.L_x_7659:
[----:B------:R-:W2:Y:S02]  /*1d890*/  LDL R2, [R1+0x4c] ;  /* 0x00004c0001027983 */ /* 0x000ea40000100800 */
[----:B--2---:R-:W-:-:S13]  /*1d8a0*/  ISETP.NE.AND P1, PT, R2, 0x3, PT ;  /* 0x000000030200780c */ /* 0x004fda0003f25270 */
[----:B------:R-:W-:Y:S05]  /*1d8b0*/  @!P1 BRA `(.L_x_7661) ;  /* 0x0000000000049947 */ /* 0x000fea0003800000 */
[----:B------:R-:W-:Y:S01]  /*1d8c0*/  BPT.TRAP 0x1 ;  /* 0x000000040000795c */ /* 0x000fe20000300000 */
.L_x_7661:
[----:B------:R-:W0:Y:S02]  /*1d8d0*/  LDL R2, [R1+0x4] ;  /* 0x0000040001027983 */ /* 0x000e240000100800 */
[----:B0-----:R-:W-:-:S04]  /*1d8e0*/  SHF.L.U32 R3, R2, 0x1f, RZ ;  /* 0x0000001f02037819 */ /* 0x001fc800000006ff */
[----:B------:R-:W0:Y:S02]  /*1d8f0*/  SYNCS.PHASECHK.TRANS64.TRYWAIT P1, [R0+URZ+0x22860], R3 ;  /* 0x02286003000075a7 */ /* 0x000e24000802017f */
[----:B0-----:R-:W-:Y:S05]  /*1d900*/  @!P1 BRA `(.L_x_7662) ;  /* 0x0000007800ac9947 */ /* 0x001fea0003800000 */
.L_x_7925:
[----:B------:R-:W2:Y:S01]  /*1d910*/  LDL R2, [R1+0x1c] ;  /* 0x00001c0001027983 */ /* 0x000ea20000100800 */
[----:B0-----:R-:W-:Y:S01]  /*1d920*/  IMAD R3, R34, 0x5000, RZ ;  /* 0x0000500022037824 */ /* 0x001fe200078e02ff */
[----:B------:R-:W-:Y:S05]  /*1d930*/  WARPSYNC.ALL ;  /* 0x0000000000007948 */ /* 0x000fea0003800000 */
[C---:B------:R-:W-:Y:S02]  /*1d940*/  LOP3.LUT R5, R3.reuse, R28, RZ, 0xfc, !PT ;  /* 0x0000001c03057212 */ /* 0x040fe400078efcff */
[----:B------:R-:W-:Y:S02]  /*1d950*/  LOP3.LUT R12, R3, R24, RZ, 0xfc, !PT ;  /* 0x00000018030c7212 */ /* 0x000fe400078efcff */
[----:B------:R-:W-:Y:S01]  /*1d960*/  LOP3.LUT R18, R24, 0x1800, RZ, 0xfc, !PT ;  /* 0x0000180018127812 */ /* 0x000fe200078efcff */
[----:B------:R-:W-:Y:S01]  /*1d970*/  IMAD.IADD R13, R22, 0x1, R5 ;  /* 0x00000001160d7824 */ /* 0x000fe200078e0205 */
[----:B------:R-:W-:-:S04]  /*1d980*/  IADD3 R12, R23, R12, RZ ;  /* 0x0000000c170c7210 */ /* 0x000fc80007ffe0ff */
[----:B------:R-:W0:Y:S02]  /*1d990*/  LDSM.16.MT88.4 R4, [R13+0xa400] ;  /* 0x00a400000d04783b */ /* 0x000e240000004200 */
[C-C-:B0-----:R-:W-:Y:S02]  /*1d9a0*/  PRMT R8, R4.reuse, 0x6420, R5.reuse ;  /* 0x0000642004087816 */ /* 0x141fe40000000005 */
[----:B------:R-:W-:Y:S02]  /*1d9b0*/  PRMT R9, R4, 0x7531, R5 ;  /* 0x0000753104097816 */ /* 0x000fe40000000005 */
[C-C-:B------:R-:W-:Y:S02]  /*1d9c0*/  PRMT R10, R6.reuse, 0x6420, R7.reuse ;  /* 0x00006420060a7816 */ /* 0x140fe40000000007 */
[----:B------:R-:W-:Y:S02]  /*1d9d0*/  PRMT R11, R6, 0x7531, R7 ;  /* 0x00007531060b7816 */ /* 0x000fe40000000007 */
[----:B--2---:R-:W-:-:S05]  /*1d9e0*/  IADD3 R2, R22, R2, R3 ;  /* 0x0000000216027210 */ /* 0x004fca0007ffe003 */
[----:B------:R-:W0:Y:S04]  /*1d9f0*/  LDSM.16.MT88.4 R4, [R2+0xa400] ;  /* 0x00a400000204783b */ /* 0x000e280000004200 */
[----:B------:R0:W-:Y:S02]  /*1da00*/  STSM.16.M88.4 [R12], R8 ;  /* 0x000000080c007844 */ /* 0x0001e40000000200 */
[C-C-:B0-----:R-:W-:Y:S02]  /*1da10*/  PRMT R8, R4.reuse, 0x6420, R5.reuse ;  /* 0x0000642004087816 */ /* 0x141fe40000000005 */
[----:B------:R-:W-:Y:S02]  /*1da20*/  PRMT R9, R4, 0x7531, R5 ;  /* 0x0000753104097816 */ /* 0x000fe40000000005 */
[----:B------:R-:W-:-:S02]  /*1da30*/  LOP3.LUT R4, R3, 0x800, R24, 0xfe, !PT ;  /* 0x0000080003047812 */ /* 0x000fc400078efe18 */
[C-C-:B------:R-:W-:Y:S02]  /*1da40*/  PRMT R10, R6.reuse, 0x6420, R7.reuse ;  /* 0x00006420060a7816 */ /* 0x140fe40000000007 */
[----:B------:R-:W-:Y:S01]  /*1da50*/  PRMT R11, R6, 0x7531, R7 ;  /* 0x00007531060b7816 */ /* 0x000fe20000000007 */
[----:B------:R-:W-:-:S05]  /*1da60*/  IMAD.IADD R4, R23, 0x1, R4 ;  /* 0x0000000117047824 */ /* 0x000fca00078e0204 */
        /* <DEDUP_REMOVED lines=16> */
[----:B------:R-:W-:Y:S02]  /*1db70*/  PRMT R11, R6, 0x7531, R7 ;  /* 0x00007531060b7816 */ /* 0x000fe40000000007 */
[----:B------:R-:W-:Y:S02]  /*1db80*/  IADD3 R4, R23, R18, R3 ;  /* 0x0000001217047210 */ /* 0x000fe40007ffe003 */
[----:B------:R-:W-:-:S03]  /*1db90*/  LOP3.LUT R18, R24, 0x2800, RZ, 0xfc, !PT ;  /* 0x0000280018127812 */ /* 0x000fc600078efcff */
[----:B------:R0:W-:Y:S02]  /*1dba0*/  STSM.16.M88.4 [R4], R8 ;  /* 0x0000000804007844 */ /* 0x0001e40000000200 */
[----:B0-----:R-:W-:-:S04]  /*1dbb0*/  IADD3 R8, R3, 0x2000, RZ ;  /* 0x0000200003087810 */ /* 0x001fc80007ffe0ff */
        /* <DEDUP_REMOVED lines=13> */
[----:B------:R-:W-:Y:S02]  /*1dc90*/  IADD3 R4, R23, R18, R3 ;  /* 0x0000001217047210 */ /* 0x000fe40007ffe003 */
[----:B------:R-:W2:Y:S01]  /*1dca0*/  LDL R18, [R1+0x4c] ;  /* 0x00004c0001127983 */ /* 0x000ea20000100800 */
[C-C-:B------:R-:W-:Y:S02]  /*1dcb0*/  PRMT R10, R6.reuse, 0x6420, R7.reuse ;  /* 0x00006420060a7816 */ /* 0x140fe40000000007 */
[----:B------:R-:W-:-:S05]  /*1dcc0*/  PRMT R11, R6, 0x7531, R7 ;  /* 0x00007531060b7816 */ /* 0x000fca0000000007 */
[----:B------:R0:W-:Y:S02]  /*1dcd0*/  STSM.16.M88.4 [R4], R8 ;  /* 0x0000000804007844 */ /* 0x0001e40000000200 */
[----:B0-----:R-:W-:-:S05]  /*1dce0*/  VIADD R8, R3, 0x3000 ;  /* 0x0000300003087836 */ /* 0x001fca0000000000 */
[----:B------:R-:W-:-:S05]  /*1dcf0*/  LOP3.LUT R5, R8, R28, RZ, 0xfc, !PT ;  /* 0x0000001c08057212 */ /* 0x000fca00078efcff */
        /* <DEDUP_REMOVED lines=8> */
[----:B------:R-:W0:Y:S01]  /*1dd80*/  LDSM.16.MT88.4 R4, [R2+0xd400] ;  /* 0x00d400000204783b */ /* 0x000e220000004200 */
[----:B------:R-:W-:-:S03]  /*1dd90*/  LOP3.LUT R20, R24, 0x3800, RZ, 0xfc, !PT ;  /* 0x0000380018147812 */ /* 0x000fc600078efcff */
[----:B------:R0:W-:Y:S02]  /*1dda0*/  STSM.16.M88.4 [R8], R12 ;  /* 0x0000000c08007844 */ /* 0x0001e40000000200 */
[C-C-:B0-----:R-:W-:Y:S02]  /*1ddb0*/  PRMT R8, R4.reuse, 0x6420, R5.reuse ;  /* 0x0000642004087816 */ /* 0x141fe40000000005 */
[----:B------:R-:W-:Y:S02]  /*1ddc0*/  PRMT R9, R4, 0x7531, R5 ;  /* 0x0000753104097816 */ /* 0x000fe40000000005 */
[C-C-:B------:R-:W-:Y:S02]  /*1ddd0*/  PRMT R10, R6.reuse, 0x6420, R7.reuse ;  /* 0x00006420060a7816 */ /* 0x140fe40000000007 */
[----:B------:R-:W-:Y:S02]  /*1dde0*/  PRMT R11, R6, 0x7531, R7 ;  /* 0x00007531060b7816 */ /* 0x000fe40000000007 */
[----:B------:R-:W-:-:S05]  /*1ddf0*/  IADD3 R4, R23, R20, R3 ;  /* 0x0000001417047210 */ /* 0x000fca0007ffe003 */
[----:B------:R0:W-:Y:S02]  /*1de00*/  STSM.16.M88.4 [R4], R8 ;  /* 0x0000000804007844 */ /* 0x0001e40000000200 */
[----:B0-----:R-:W-:-:S05]  /*1de10*/  VIADD R8, R3, 0x4000 ;  /* 0x0000400003087836 */ /* 0x001fca0000000000 */
[----:B------:R-:W-:-:S05]  /*1de20*/  LOP3.LUT R5, R8, R28, RZ, 0xfc, !PT ;  /* 0x0000001c08057212 */ /* 0x000fca00078efcff */
[----:B------:R-:W-:-:S05]  /*1de30*/  IMAD.IADD R17, R22, 0x1, R5 ;  /* 0x0000000116117824 */ /* 0x000fca00078e0205 */
[----:B------:R-:W0:Y:S01]  /*1de40*/  LDSM.16.MT88.4 R4, [R17+0xa400] ;  /* 0x00a400001104783b */ /* 0x000e220000004200 */
[----:B------:R-:W-:Y:S02]  /*1de50*/  LOP3.LUT R20, R24, 0x4800, RZ, 0xfc, !PT ;  /* 0x0000480018147812 */ /* 0x000fe400078efcff */
[----:B------:R-:W-:Y:S02]  /*1de60*/  LOP3.LUT R8, R8, R24, RZ, 0xfc, !PT ;  /* 0x0000001808087212 */ /* 0x000fe400078efcff */
[----:B------:R-:W-:-:S03]  /*1de70*/  IADD3 R3, R23, R20, R3 ;  /* 0x0000001417037210 */ /* 0x000fc60007ffe003 */
[----:B------:R-:W-:Y:S01]  /*1de80*/  IMAD.IADD R23, R23, 0x1, R8 ;  /* 0x0000000117177824 */ /* 0x000fe200078e0208 */
        /* <DEDUP_REMOVED lines=17> */
[----:B--2---:R-:W-:-:S13]  /*1dfa0*/  ISETP.NE.AND P1, PT, R18, 0x3, PT ;  /* 0x000000031200780c */ /* 0x004fda0003f25270 */
[----:B01----:R-:W-:Y:S05]  /*1dfb0*/  @!P1 BRA `(.L_x_7663) ;  /* 0x0000000000049947 */ /* 0x003fea0003800000 */
[----:B------:R-:W-:Y:S01]  /*1dfc0*/  BPT.TRAP 0x1 ;  /* 0x000000040000795c */ /* 0x000fe20000300000 */
.L_x_7663:
[----:B------:R0:W-:Y:S01]  /*1dfd0*/  SYNCS.ARRIVE.TRANS64.A1T0 RZ, [R0+URZ+0x22850], RZ ;  /* 0x022850ff00ff79a7 */ /* 0x0001e2000810003f */
[----:B------:R-:W-:Y:S06]  /*1dfe0*/  BAR.SYNC.DEFER_BLOCKING 0x2, 0x80 ;  /* 0x0082000000007b1d */ /* 0x000fec0000010000 */
[----:B------:R-:W-:Y:S05]  /*1dff0*/  @!P0 BRA `(.L_x_7664) ;  /* 0x0000000000048947 */ /* 0x000fea0003800000 */
[----:B------:R-:W-:Y:S01]  /*1e000*/  BPT.TRAP 0x1 ;  /* 0x000000040000795c */ /* 0x000fe20000300000 */
.L_x_7664:
[----:B------:R-:W2:Y:S04]  /*1e010*/  LDL R3, [R1+0x18] ;  /* 0x0000180001037983 */ /* 0x000ea80000100800 */
[----:B------:R-:W3:Y:S01]  /*1e020*/  LDL.LU R2, [R1+0x4] ;  /* 0x0000040001027983 */ /* 0x000ee20000300800 */
[----:B0-----:R-:W-:Y:S01]  /*1e030*/  VIADD R0, R0, 0x22880 ;  /* 0x0002288000007836 */ /* 0x001fe20000000000 */
[----:B------:R-:W-:-:S04]  /*1e040*/  IADD3 R34, R34, 0x1, RZ ;  /* 0x0000000122227810 */ /* 0x000fc80007ffe0ff */
[----:B------:R-:W-:-:S04]  /*1e050*/  ISETP.NE.AND P0, PT, R34, 0x2, PT ;  /* 0x000000022200780c */ /* 0x000fc80003f05270 */
[----:B------:R-:W-:Y:S02]  /*1e060*/  SEL R34, R34, RZ, P0 ;  /* 0x000000ff22227207 */ /* 0x000fe40000000000 */
[----:B--2---:R-:W-:-:S04]  /*1e070*/  PRMT R0, R3, 0x654, R0 ;  /* 0x0000065403007816 */ /* 0x004fc80000000000 */
[----:B------:R0:W-:Y:S02]  /*1e080*/  SYNCS.ARRIVE.TRANS64.RED.A1T0 RZ, [R0+URZ], RZ ;  /* 0x000000ff00ff79a7 */ /* 0x0001e4000810043f */
[----:B0-----:R-:W-:-:S04]  /*1e090*/  SEL R0, RZ, 0x1, P0 ;  /* 0x00000001ff007807 */ /* 0x001fc80000000000 */
[----:B---3--:R-:W-:-:S05]  /*1e0a0*/  LOP3.LUT R2, R2, R0, RZ, 0x3c, !PT ;  /* 0x0000000002027212 */ /* 0x008fca00078e3cff */
[----:B------:R0:W-:Y:S02]  /*1e0b0*/  STL [R1+0x4], R2 ;  /* 0x0000040201007387 */ /* 0x0001e40000100800 */
.L_x_7607:
[----:B------:R-:W-:-:S13]  /*1e0c0*/  LOP3.LUT P0, RZ, R25, 0x200, RZ, 0xc0, !PT ;  /* 0x0000020019ff7812 */ /* 0x000fda000780c0ff */
[----:B------:R-:W-:Y:S05]  /*1e0d0*/  @!P0 BRA `(.L_x_7665) ;  /* 0x0000000000288947 */ /* 0x000fea0003800000 */
[----:B------:R-:W-:Y:S05]  /*1e0e0*/  WARPSYNC.ALL ;  /* 0x0000000000007948 */ /* 0x000fea0003800000 */
[----:B------:R-:W2:Y:S08]  /*1e0f0*/  S2UR UR4, SR_CgaCtaId ;  /* 0x00000000000479c3 */ /* 0x000eb00000008800 */
[----:B------:R-:W-:Y:S01]  /*1e100*/  BAR.SYNC.DEFER_BLOCKING 0x5, 0x180 ;  /* 0x0146000000007b1d */ /* 0x000fe20000010000 */
[----:B------:R-:W-:Y:S01]  /*1e110*/  MOV R22, 0x400 ;  /* 0x0000040000167802 */ /* 0x000fe20000000f00 */
[----:B--2---:R-:W-:-:S05]  /*1e120*/  IMAD.U32 R0, RZ, RZ, UR4 ;  /* 0x00000004ff007e24 */ /* 0x004fca000f8e00ff */
[----:B------:R-:W-:Y:S01]  /*1e130*/  LEA R22, R0, R22, 0x18 ;  /* 0x0000001600167211 */ /* 0x000fe200078ec0ff */
[----:B------:R2:W-:Y:S04]  /*1e140*/  STL [R1+0x18], R0 ;  /* 0x0000180001007387 */ /* 0x0005e80000100800 */
[----:B------:R2:W3:Y:S01]  /*1e150*/  LDS.128 R16, [R22+0x228d0] ;  /* 0x0228d00016107984 */ /* 0x0004e20000000c00 */
[----:B------:R-:W-:Y:S06]  /*1e160*/  BAR.ARV 0x4, 0x180 ;  /* 0x0106000000007b1d */ /* 0x000fec0000002000 */
[----:B------:R-:W-:Y:S05]  /*1e170*/  BRA `(.L_x_7666) ;  /* 0x0000000800487947 */ /* 0x000fea0003800000 */
.L_x_7665:
        /* <DEDUP_REMOVED lines=8> */
[----:B0-----:R-:W0:Y:S02]  /*1e200*/  @!P1 LDC.64 R2, c[0x0][0xc80] ;  /* 0x00032000ff029b82 */ /* 0x001e240000000a00 */
        /* <DEDUP_REMOVED lines=12> */
[----:B0-----:R-:W-:-:S04]  /*1e2d0*/  SEL R5, R14, RZ, P1 ;  /* 0x000000ff0e057207 */ /* 0x001fc80000800000 */
[----:B------:R-:W-:-:S05]  /*1e2e0*/  IADD3 R5, R2, R5, RZ ;  /* 0x0000000502057210 */ /* 0x000fca0007ffe0ff */
[----:B------:R-:W1:Y:S02]  /*1e2f0*/  SHFL.UP PT, R14, R5, 0x2, RZ ;  /* 0x04400000050e7989 */ /* 0x000e6400000e00ff */
[----:B-1----:R-:W-:-:S05]  /*1e300*/  SEL R6, R14, RZ, P2 ;  /* 0x000000ff0e067207 */ /* 0x002fca0001000000 */
        /* <DEDUP_REMOVED lines=11> */
.L_x_7935:
[----:B------:R-:W-:Y:S02]  /*1e3c0*/  ULDC UR4, c[0x0][0xc38] ;  /* 0x00030e0000047ab9 */ /* 0x000fe40000000800 */
[----:B------:R-:W-:-:S05]  /*1e3d0*/  MOV R16, UR4 ;  /* 0x0000000400107c02 */ /* 0x000fca0008000f00 */
[----:B-1----:R-:W-:-:S04]  /*1e3e0*/  IMAD R5, R14, R16, RZ ;  /* 0x000000100e057224 */ /* 0x002fc800078e02ff */
[----:B------:R-:W-:-:S05]  /*1e3f0*/  IMAD.IADD R4, R4, 0x1, R5 ;  /* 0x0000000104047824 */ /* 0x000fca00078e0205 */
[----:B------:R-:W-:-:S13]  /*1e400*/  ISETP.GT.AND P6, PT, R4, R0, PT ;  /* 0x000000000400720c */ /* 0x000fda0003fc4270 */
[----:B------:R-:W-:Y:S05]  /*1e410*/  @P6 BRA `(.L_x_7668) ;  /* 0x00000000009c6947 */ /* 0x000fea0003800000 */
.L_x_7673:
        /* <DEDUP_REMOVED lines=14> */
.L_x_7671:
[----:B------:R-:W-:Y:S05]  /*1e500*/  BSYNC B0 ;  /* 0x0000000000007941 */ /* 0x000fea0003800000 */
.L_x_7670:
[----:B------:R-:W-:-:S03]  /*1e510*/  UMOV UR4, 0xffffffff ;  /* 0xffffffff00047882 */ /* 0x000fc60000000000 */
[----:B------:R-:W-:Y:S05]  /*1e520*/  BRA.DIV UR4, `(.L_x_7672) ;  /* 0x0000007204dc7947 */ /* 0x000fea000b800000 */
[----:B-----5:R-:W2:Y:S02]  /*1e530*/  SHFL.UP PT, R14, R2, 0x1, RZ ;  /* 0x04200000020e7989 */ /* 0x020ea400000e00ff */
[----:B--2---:R-:W-:-:S04]  /*1e540*/  SEL R13, R14, RZ, P1 ;  /* 0x000000ff0e0d7207 */ /* 0x004fc80000800000 */
[----:B------:R-:W-:-:S05]  /*1e550*/  IADD3 R13, R2, R13, RZ ;  /* 0x0000000d020d7210 */ /* 0x000fca0007ffe0ff */
[----:B------:R-:W2:Y:S02]  /*1e560*/  SHFL.UP PT, R14, R13, 0x2, RZ ;  /* 0x044000000d0e7989 */ /* 0x000ea400000e00ff */
[----:B--2---:R-:W-:-:S05]  /*1e570*/  SEL R14, R14, RZ, P2 ;  /* 0x000000ff0e0e7207 */ /* 0x004fca0001000000 */
[----:B------:R-:W-:-:S05]  /*1e580*/  IMAD.IADD R5, R13, 0x1, R14 ;  /* 0x000000010d057824 */ /* 0x000fca00078e020e */
        /* <DEDUP_REMOVED lines=8> */
[----:B01----:R-:W-:-:S05]  /*1e610*/  IMAD.IADD R3, R7, 0x1, R14 ;  /* 0x0000000107037824 */ /* 0x003fca00078e020e */
[----:B------:R0:W1:Y:S02]  /*1e620*/  SHFL.IDX PT, R14, R3, 0x1f, 0x1f ;  /* 0x03e01f00030e7f89 */ /* 0x00006400000e0000 */
.L_x_7943:
[----:B------:R-:W-:Y:S02]  /*1e630*/  ULDC UR4, c[0x0][0xc38] ;  /* 0x00030e0000047ab9 */ /* 0x000fe40000000800 */
[----:B------:R-:W-:-:S05]  /*1e640*/  MOV R16, UR4 ;  /* 0x0000000400107c02 */ /* 0x000fca0008000f00 */
[----:B-1----:R-:W-:-:S04]  /*1e650*/  IMAD R5, R14, R16, RZ ;  /* 0x000000100e057224 */ /* 0x002fc800078e02ff */
[----:B------:R-:W-:-:S05]  /*1e660*/  IMAD.IADD R4, R5, 0x1, R4 ;  /* 0x0000000105047824 */ /* 0x000fca00078e0204 */
[----:B------:R-:W-:-:S13]  /*1e670*/  ISETP.GT.AND P6, PT, R4, R0, PT ;  /* 0x000000000400720c */ /* 0x000fda0003fc4270 */
[----:B------:R-:W-:Y:S05]  /*1e680*/  @!P6 BRA `(.L_x_7673) ;  /* 0xfffffffc0064e947 */ /* 0x000fea000383ffff */
.L_x_7668:
        /* <DEDUP_REMOVED lines=8> */
.L_x_7947:
[----:B------:R-:W-:Y:S01]  /*1e710*/  ISETP.NE.AND P0, PT, R5, RZ, PT ;  /* 0x000000ff0500720c */ /* 0x000fe20003f05270 */
[----:B------:R-:W-:-:S12]  /*1e720*/  IMAD.MOV.U32 R14, RZ, RZ, RZ ;  /* 0x000000ffff0e7224 */ /* 0x000fd800078e00ff */
[----:B------:R-:W-:Y:S05]  /*1e730*/  @!P0 BRA `(.L_x_7675) ;  /* 0x0000000000108947 */ /* 0x000fea0003800000 */
[----:B------:R-:W-:Y:S01]  /*1e740*/  UMOV UR4, 0xffffffff ;  /* 0xffffffff00047882 */ /* 0x000fe20000000000 */
[----:B------:R-:W-:Y:S02]  /*1e750*/  VIADD R12, R4, 0xffffffff ;  /* 0xffffffff040c7836 */ /* 0x000fe40000000000 */
[----:B------:R-:W-:Y:S05]  /*1e760*/  BRA.DIV UR4, `(.L_x_7676) ;  /* 0x0000007604507947 */ /* 0x000fea000b800000 */
[----:B------:R3:W4:Y:S02]  /*1e770*/  SHFL.IDX PT, R14, R3, R12, 0x1f ;  /* 0x00001f0c030e7589 */ /* 0x00072400000e0000 */
.L_x_7675:
[-C--:B--2---:R-:W-:Y:S01]  /*1e780*/  IABS R5, R17.reuse ;  /* 0x0000001100057213 */ /* 0x084fe20000000000 */
[----:B----4-:R-:W-:Y:S01]  /*1e790*/  IMAD R16, R14, R16, R6 ;  /* 0x000000100e107224 */ /* 0x010fe200078e0206 */
[----:B------:R-:W-:Y:S02]  /*1e7a0*/  IABS R8, R17 ;  /* 0x0000001100087213 */ /* 0x000fe40000000000 */
[----:B------:R-:W2:Y:S01]  /*1e7b0*/  I2F.RP R6, R5 ;  /* 0x0000000500067306 */ /* 0x000ea20000209400 */
[----:B------:R-:W-:Y:S01]  /*1e7c0*/  IMAD.IADD R0, R0, 0x1, -R16 ;  /* 0x0000000100007824 */ /* 0x000fe200078e0a10 */
[----:B------:R-:W-:-:S06]  /*1e7d0*/  IADD3 R19, R4, R19, RZ ;  /* 0x0000001304137210 */ /* 0x000fcc0007ffe0ff */
[----:B--2---:R-:W2:Y:S02]  /*1e7e0*/  MUFU.RCP R6, R6 ;  /* 0x0000000600067308 */ /* 0x004ea40000001000 */
[----:B--2---:R-:W-:Y:S01]  /*1e7f0*/  IADD3 R7, R6, 0xffffffe, RZ ;  /* 0x0ffffffe06077810 */ /* 0x004fe20007ffe0ff */
[----:B------:R-:W-:-:S05]  /*1e800*/  IMAD.MOV R6, RZ, RZ, -R8 ;  /* 0x000000ffff067224 */ /* 0x000fca00078e0a08 */
[----:B0--3--:R-:W1:Y:S02]  /*1e810*/  F2I.FTZ.U32.TRUNC.NTZ R3, R7 ;  /* 0x0000000700037305 */ /* 0x009e64000021f000 */
[----:B-1----:R-:W-:-:S04]  /*1e820*/  IMAD.MOV R2, RZ, RZ, -R3 ;  /* 0x000000ffff027224 */ /* 0x002fc800078e0a03 */
[----:B------:R-:W-:Y:S02]  /*1e830*/  IMAD R9, R2, R5, RZ ;  /* 0x0000000502097224 */ /* 0x000fe400078e02ff */
[----:B------:R-:W-:-:S04]  /*1e840*/  IMAD.MOV.U32 R2, RZ, RZ, RZ ;  /* 0x000000ffff027224 */ /* 0x000fc800078e00ff */
[----:B------:R-:W-:Y:S01]  /*1e850*/  IMAD.HI.U32 R2, R3, R9, R2 ;  /* 0x0000000903027227 */ /* 0x000fe200078e0002 */
[----:B------:R-:W-:-:S05]  /*1e860*/  IABS R3, R0 ;  /* 0x0000000000037213 */ /* 0x000fca0000000000 */
[----:B------:R-:W-:-:S04]  /*1e870*/  IMAD.HI.U32 R2, R2, R3, RZ ;  /* 0x0000000302027227 */ /* 0x000fc800078e00ff */
[----:B------:R-:W-:Y:S01]  /*1e880*/  IMAD R6, R2, R6, R3 ;  /* 0x0000000602067224 */ /* 0x000fe200078e0203 */
[----:B------:R-:W-:-:S04]  /*1e890*/  LOP3.LUT R3, R0, R17, RZ, 0x3c, !PT ;  /* 0x0000001100037212 */ /* 0x000fc800078e3cff */
[----:B------:R-:W-:Y:S02]  /*1e8a0*/  ISETP.GT.U32.AND P1, PT, R5, R6, PT ;  /* 0x000000060500720c */ /* 0x000fe40003f24070 */
[----:B------:R-:W-:-:S11]  /*1e8b0*/  ISETP.GE.AND P2, PT, R3, RZ, PT ;  /* 0x000000ff0300720c */ /* 0x000fd60003f46270 */
[-C--:B------:R-:W-:Y:S01]  /*1e8c0*/  @!P1 IADD3 R6, R6, -R5.reuse, RZ ;  /* 0x8000000506069210 */ /* 0x080fe20007ffe0ff */
        /* <DEDUP_REMOVED lines=10> */
.L_x_7669:
[----:B------:R-:W-:Y:S01]  /*1e970*/  UMOV UR4, URZ ;  /* 0x0000003f00047c82 */ /* 0x000fe20008000000 */
[----:B------:R-:W-:Y:S01]  /*1e980*/  UMOV UR5, URZ ;  /* 0x0000003f00057c82 */ /* 0x000fe20008000000 */
[----:B------:R-:W-:Y:S01]  /*1e990*/  ULDC UR6, c[0x0][0xc3c] ;  /* 0x00030f0000067ab9 */ /* 0x000fe20000000800 */
[----:B------:R-:W-:Y:S01]  /*1e9a0*/  IMAD.MOV.U32 R16, RZ, RZ, R0 ;  /* 0x000000ffff107224 */ /* 0x000fe200078e0000 */
[----:B------:R-:W-:Y:S01]  /*1e9b0*/  MOV R19, UR6 ;  /* 0x0000000600137c02 */ /* 0x000fe20008000f00 */
[----:B------:R-:W-:Y:S02]  /*1e9c0*/  IMAD.U32 R17, RZ, RZ, UR4 ;  /* 0x00000004ff117e24 */ /* 0x000fe4000f8e00ff */
[----:B------:R-:W-:-:S07]  /*1e9d0*/  IMAD.U32 R18, RZ, RZ, UR5 ;  /* 0x00000005ff127e24 */ /* 0x000fce000f8e00ff */
.L_x_7677:
        /* <DEDUP_REMOVED lines=12> */
.L_x_7666:
[----:B------:R-:W-:Y:S02]  /*1eaa0*/  ULDC UR4, c[0x0][0xc3c] ;  /* 0x00030f0000047ab9 */ /* 0x000fe40000000800 */
[----:B---3--:R-:W-:-:S13]  /*1eab0*/  ISETP.GE.AND P0, PT, R19, UR4, PT ;  /* 0x0000000413007c0c */ /* 0x008fda000bf06270 */
[----:B------:R-:W-:Y:S05]  /*1eac0*/  @!P0 BRA `(.L_x_7678) ;  /* 0xffffff9400088947 */ /* 0x000fea000383ffff */
[----:B------:R-:W-:Y:S05]  /*1ead0*/  BSYNC B7 ;  /* 0x0000000000077941 */ /* 0x000fea0003800000 */
.L_x_7570:
[----:B0-2---:R-:W2:Y:S01]  /*1eae0*/  LDL.LU R0, [R1+0x48] ;  /* 0x0000480001007983 */ /* 0x005ea20000300800 */
[----:B------:R-:W-:Y:S01]  /*1eaf0*/  BSSY B0, `(.L_x_7679) ;  /* 0x000000b000007945 */ /* 0x000fe20003800000 */
[----:B------:R-:W0:Y:S01]  /*1eb00*/  S2R R5, SR_CgaCtaId ;  /* 0x0000000000057919 */ /* 0x000e220000008800 */
        /* <DEDUP_REMOVED lines=9> */
.L_x_7950:
[----:B------:R-:W-:Y:S05]  /*1eba0*/  BSYNC B0 ;  /* 0x0000000000007941 */ /* 0x000fea0003800000 */
.L_x_7679:
[----:B------:R-:W-:-:S03]  /*1ebb0*/  UMOV UR4, 0xffffffff ;  /* 0xffffffff00047882 */ /* 0x000fc60000000000 */
[----:B------:R-:W-:Y:S05]  /*1ebc0*/  BRA.DIV UR4, `(.L_x_7681) ;  /* 0x0000007204707947 */ /* 0x000fea000b800000 */
[----:B0-----:R-:W0:Y:S02]  /*1ebd0*/  S2R R0, SR_TID.X ;  /* 0x0000000000007919 */ /* 0x001e240000002100 */
[----:B0-----:R-:W-:-:S04]  /*1ebe0*/  SHF.R.U32.HI R0, RZ, 0x5, R0 ;  /* 0x00000005ff007819 */ /* 0x001fc80000011600 */
[----:B------:R-:W-:-:S05]  /*1ebf0*/  LOP3.LUT R0, R0, 0x3, RZ, 0xc0, !PT ;  /* 0x0000000300007812 */ /* 0x000fca00078ec0ff */
[----:B------:R0:W1:Y:S02]  /*1ec00*/  SHFL.IDX PT, R14, R0, RZ, 0x1f ;  /* 0x00001fff000e7589 */ /* 0x00006400000e0000 */
.L_x_7953:
[----:B-1----:R-:W-:-:S13]  /*1ec10*/  ISETP.NE.AND P0, PT, R14, RZ, PT ;  /* 0x000000ff0e00720c */ /* 0x002fda0003f05270 */
[----:B------:R-:W-:Y:S05]  /*1ec20*/  @P0 BRA `(.L_x_7397) ;  /* 0x0000000000b00947 */ /* 0x000fea0003800000 */
[----:B------:R-:W-:-:S03]  /*1ec30*/  UMOV UR4, 0xffffffff ;  /* 0xffffffff00047882 */ /* 0x000fc60000000000 */
[----:B------:R-:W-:Y:S05]  /*1ec40*/  BRA.DIV UR4, `(.L_x_7682) ;  /* 0x0000007204847947 */ /* 0x000fea000b800000 */
[----:B------:R-:W-:-:S13]  /*1ec50*/  ELECT P6, URZ, PT ;  /* 0x00000000003f782f */ /* 0x000fda00038c0000 */
.L_x_7956:
[----:B------:R-:W-:Y:S05]  /*1ec60*/  @!P6 BRA `(.L_x_7397) ;  /* 0x0000000000a0e947 */ /* 0x000fea0003800000 */
[----:B0-----:R-:W2:Y:S02]  /*1ec70*/  LDL.LU R0, [R1+0x20] ;  /* 0x0000200001007983 */ /* 0x001ea40000300800 */
[----:B--2---:R-:W-:-:S04]  /*1ec80*/  LOP3.LUT R0, R0, 0x2, RZ, 0xfc, !PT ;  /* 0x0000000200007812 */ /* 0x004fc800078efcff */
[----:B------:R-:W-:-:S13]  /*1ec90*/  ISETP.NE.AND P0, PT, R0, 0x3, PT ;  /* 0x000000030000780c */ /* 0x000fda0003f05270 */
[----:B------:R-:W-:Y:S05]  /*1eca0*/  @!P0 BRA `(.L_x_7683) ;  /* 0x0000000000048947 */ /* 0x000fea0003800000 */
[----:B------:R-:W-:Y:S01]  /*1ecb0*/  BPT.TRAP 0x1 ;  /* 0x000000040000795c */ /* 0x000fe20000300000 */
.L_x_7683:
        /* <DEDUP_REMOVED lines=8> */
.L_x_7957:
[----:B------:R-:W2:Y:S01]  /*1ed40*/  LDL.LU R4, [R1+0x4] ;  /* 0x0000040001047983 */ /* 0x000ea20000300800 */
[----:B------:R-:W-:Y:S02]  /*1ed50*/  SEL R34, R34, RZ, P2 ;  /* 0x000000ff22227207 */ /* 0x000fe40001000000 */
[----:B--2---:R-:W-:Y:S01]  /*1ed60*/  LOP3.LUT R0, R4, R0, RZ, 0x3c, !PT ;  /* 0x0000000004007212 */ /* 0x004fe200078e3cff */
[----:B------:R-:W-:Y:S06]  /*1ed70*/  @!P0 BRA `(.L_x_7685) ;  /* 0x0000000000048947 */ /* 0x000fec0003800000 */
[----:B------:R-:W-:Y:S01]  /*1ed80*/  BPT.TRAP 0x1 ;  /* 0x000000040000795c */ /* 0x000fe20000300000 */
.L_x_7685:
[----:B------:R-:W-:Y:S02]  /*1ed90*/  LEA R5, R34, R5, 0x3 ;  /* 0x0000000522057211 */ /* 0x000fe400078e18ff */
[----:B------:R-:W-:-:S04]  /*1eda0*/  SHF.L.U32 R0, R0, 0x1f, RZ ;  /* 0x0000001f00007819 */ /* 0x000fc800000006ff */
[----:B------:R-:W1:Y:S02]  /*1edb0*/  SYNCS.PHASECHK.TRANS64.TRYWAIT P1, [R5+URZ+0x22840], R0 ;  /* 0x02284000050075a7 */ /* 0x000e64000802017f */
[----:B-1----:R-:W-:Y:S05]  /*1edc0*/  @!P1 BRA `(.L_x_7686) ;  /* 0x0000007000589947 */ /* 0x002fea0003800000 */
.L_x_7958:
[----:B------:R-:W-:Y:S05]  /*1edd0*/  @!P0 BRA `(.L_x_7687) ;  /* 0x0000000000048947 */ /* 0x000fea0003800000 */
[----:B------:R-:W-:Y:S01]  /*1ede0*/  BPT.TRAP 0x1 ;  /* 0x000000040000795c */ /* 0x000fe20000300000 */
.L_x_7687:
[----:B------:R-:W2:Y:S02]  /*1edf0*/  SYNCS.PHASECHK.TRANS64.TRYWAIT P1, [R3+URZ+0x22860], R2 ;  /* 0x02286002030075a7 */ /* 0x000ea4000802017f */
[----:B--2---:R-:W-:Y:S05]  /*1ee00*/  @!P1 BRA `(.L_x_7688) ;  /* 0x00000070005c9947 */ /* 0x004fea0003800000 */
.L_x_7959:
[----:B------:R-:W-:Y:S05]  /*1ee10*/  @!P0 BRA `(.L_x_7689) ;  /* 0x0000000000048947 */ /* 0x000fea0003800000 */
[----:B------:R-:W-:Y:S01]  /*1ee20*/  BPT.TRAP 0x1 ;  /* 0x000000040000795c */ /* 0x000fe20000300000 */
.L_x_7689:
[----:B------:R-:W3:Y:S02]  /*1ee30*/  SYNCS.PHASECHK.TRANS64.TRYWAIT P1, [R5+URZ+0x22860], R0 ;  /* 0x02286000050075a7 */ /* 0x000ee4000802017f */
[----:B---3--:R-:W-:Y:S05]  /*1ee40*/  @!P1 BRA `(.L_x_7690) ;  /* 0x0000007000609947 */ /* 0x008fea0003800000 */
.L_x_7960:
[----:B------:R-:W-:Y:S05]  /*1ee50*/  @!P0 BRA `(.L_x_7691) ;  /* 0x0000000000048947 */ /* 0x000fea0003800000 */
[----:B------:R-:W-:Y:S01]  /*1ee60*/  BPT.TRAP 0x1 ;  /* 0x000000040000795c */ /* 0x000fe20000300000 */
.L_x_7691:
[----:B------:R-:W4:Y:S02]  /*1ee70*/  SYNCS.PHASECHK.TRANS64.TRYWAIT P1, [R3+URZ+0x22880], R2 ;  /* 0x02288002030075a7 */ /* 0x000f24000802017f */
[----:B----4-:R-:W-:Y:S05]  /*1ee80*/  @!P1 BRA `(.L_x_7692) ;  /* 0x0000007000649947 */ /* 0x010fea0003800000 */
.L_x_7961:
[----:B------:R-:W-:Y:S05]  /*1ee90*/  @!P0 BRA `(.L_x_7693) ;  /* 0x0000000000048947 */ /* 0x000fea0003800000 */
[----:B------:R-:W-:Y:S01]  /*1eea0*/  BPT.TRAP 0x1 ;  /* 0x000000040000795c */ /* 0x000fe20000300000 */
.L_x_7693:
[----:B------:R0:W0:Y:S02]  /*1eeb0*/  SYNCS.PHASECHK.TRANS64.TRYWAIT P0, [R5+URZ+0x22880], R0 ;  /* 0x02288000050075a7 */ /* 0x000024000800017f */
[----:B0-----:R-:W-:Y:S05]  /*1eec0*/  @!P0 NANOSLEEP.SYNCS 0x989680 ;  /* 0x009896800000895d */ /* 0x001fea0003900000 */
[----:B------:R-:W0:Y:S02]  /*1eed0*/  @!P0 SYNCS.PHASECHK.TRANS64 P0, [R5+URZ+0x22880], R0 ;  /* 0x02288000050085a7 */ /* 0x000e24000800007f */
[----:B0-----:R-:W-:Y:S05]  /*1eee0*/  @!P0 BRA `(.L_x_7693) ;  /* 0xfffffffc00f08947 */ /* 0x001fea000383ffff */
.L_x_7397:
[----:B------:R-:W-:Y:S05]  /*1eef0*/  BSYNC B8 ;  /* 0x0000000000087941 */ /* 0x000fea0003800000 */
.L_x_7394:
[----:B------:R-:W-:Y:S05]  /*1ef00*/  EXIT ;  /* 0x000000000000794d */ /* 0x000fea0003800000 */
.L_x_7417:
[----:B---3--:R3:W4:Y:S02]  /*1ef10*/  SYNCS.PHASECHK.TRANS64.TRYWAIT P6, [R88+URZ+0x22890], R100 ;  /* 0x02289064580075a7 */ /* 0x00872400080c017f */
[----:B----4-:R-:W-:Y:S05]  /*1ef20*/  @!P6 NANOSLEEP.SYNCS 0x989680 ;  /* 0x009896800000e95d */ /* 0x010fea0003900000 */
[----:B------:R-:W4:Y:S02]  /*1ef30*/  @!P6 SYNCS.PHASECHK.TRANS64 P6, [R88+URZ+0x22890], R100 ;  /* 0x022890645800e5a7 */ /* 0x000f2400080c007f */
[----:B----4-:R-:W-:Y:S05]  /*1ef40*/  @!P6 BRA `(.L_x_7417) ;  /* 0xfffffffc00f0e947 */ /* 0x010fea000383ffff */
[----:B------:R-:W-:Y:S05]  /*1ef50*/  BRA `(.L_x_7694) ;  /* 0xfffffe38008c7947 */ /* 0x000fea000383ffff */
.L_x_7418:
[----:B------:R-:W-:Y:S01]  /*1ef60*/  BSSY B1, `(.L_x_7695) ;  /* 0x0000008000017945 */ /* 0x000fe20003800000 */
[----:B01----:R-:W-:Y:S02]  /*1ef70*/  IMAD.MOV.U32 R13, RZ, RZ, R102 ;  /* 0x000000ffff0d7224 */ /* 0x003fe400078e0066 */
[----:B------:R-:W-:Y:S02]  /*1ef80*/  IMAD.MOV.U32 R12, RZ, RZ, RZ ;  /* 0x000000ffff0c7224 */ /* 0x000fe400078e00ff */
[----:B------:R-:W-:Y:S02]  /*1ef90*/  IMAD.MOV.U32 R11, RZ, RZ, 0x1c1f ;  /* 0x00001c1fff0b7424 */ /* 0x000fe400078e00ff */
[----:B------:R-:W-:-:S07]  /*1efa0*/  IMAD.MOV.U32 R15, RZ, RZ, -0x1 ;  /* 0xffffffffff0f7424 */ /* 0x000fce00078e00ff */
[----:B--23--:R-:W-:Y:S05]  /*1efb0*/  WARPSYNC.COLLECTIVE R15, `(.L_x_7696) ;  /* 0x000000000f087348 */ /* 0x00cfea0003c00000 */
[----:B------:R0:W1:Y:S02]  /*1efc0*/  SHFL.IDX P6, R14, R13, R12, R11 ;  /* 0x0000000c0d0e7389 */ /* 0x00006400000c000b */
[----:B0123--:R-:W-:Y:S01]  /*1efd0*/  ENDCOLLECTIVE ;  /* 0x000000000000791b */ /* 0x00ffe20003800000 */
.L_x_7696:
[----:B------:R-:W-:Y:S05]  /*1efe0*/  BSYNC B1 ;  /* 0x0000000000017941 */ /* 0x000fea0003800000 */
.L_x_7695:
        /* <DEDUP_REMOVED lines=8> */
.L_x_7697:
[----:B------:R-:W-:Y:S05]  /*1f070*/  BRA `(.L_x_7698) ;  /* 0xfffffe3800587947 */ /* 0x000fea000383ffff */
.L_x_7427:
[----:B------:R-:W-:Y:S01]  /*1f080*/  BSSY B1, `(.L_x_7699) ;  /* 0x0000008000017945 */ /* 0x000fe20003800000 */
[----:B01----:R-:W-:Y:S01]  /*1f090*/  MOV R13, R102 ;  /* 0x00000066000d7202 */ /* 0x003fe20000000f00 */
[----:B------:R-:W-:Y:S02]  /*1f0a0*/  IMAD.MOV.U32 R12, RZ, RZ, 0x1 ;  /* 0x00000001ff0c7424 */ /* 0x000fe400078e00ff */
[----:B------:R-:W-:Y:S02]  /*1f0b0*/  IMAD.MOV.U32 R11, RZ, RZ, 0x1c1f ;  /* 0x00001c1fff0b7424 */ /* 0x000fe400078e00ff */
[----:B------:R-:W-:-:S07]  /*1f0c0*/  IMAD.MOV.U32 R15, RZ, RZ, -0x1 ;  /* 0xffffffffff0f7424 */ /* 0x000fce00078e00ff */
[----:B--234-:R-:W-:Y:S05]  /*1f0d0*/  WARPSYNC.COLLECTIVE R15, `(.L_x_7700) ;  /* 0x000000000f087348 */ /* 0x01cfea0003c00000 */
[----:B------:R0:W1:Y:S02]  /*1f0e0*/  SHFL.IDX P6, R14, R13, R12, R11 ;  /* 0x0000000c0d0e7389 */ /* 0x00006400000c000b */
[----:B01234-:R-:W-:Y:S01]  /*1f0f0*/  ENDCOLLECTIVE ;  /* 0x000000000000791b */ /* 0x01ffe20003800000 */
.L_x_7700:
[----:B------:R-:W-:Y:S05]  /*1f100*/  BSYNC B1 ;  /* 0x0000000000017941 */ /* 0x000fea0003800000 */
.L_x_7699:
        /* <DEDUP_REMOVED lines=8> */
.L_x_7701:
[----:B------:R-:W-:Y:S05]  /*1f190*/  BRA `(.L_x_7702) ;  /* 0xfffffe4400d87947 */ /* 0x000fea000383ffff */
.L_x_7436:
[----:B------:R-:W-:Y:S01]  /*1f1a0*/  BSSY B1, `(.L_x_7703) ;  /* 0x0000008000017945 */ /* 0x000fe20003800000 */
[----:B-1----:R-:W-:Y:S01]  /*1f1b0*/  IMAD.MOV.U32 R13, RZ, RZ, R102 ;  /* 0x000000ffff0d7224 */ /* 0x002fe200078e0066 */
[----:B------:R-:W-:Y:S01]  /*1f1c0*/  MOV R12, 0x2 ;  /* 0x00000002000c7802 */ /* 0x000fe20000000f00 */
[----:B0-----:R-:W-:Y:S02]  /*1f1d0*/  IMAD.MOV.U32 R11, RZ, RZ, 0x1c1f ;  /* 0x00001c1fff0b7424 */ /* 0x001fe400078e00ff */
[----:B------:R-:W-:-:S07]  /*1f1e0*/  IMAD.MOV.U32 R15, RZ, RZ, -0x1 ;  /* 0xffffffffff0f7424 */ /* 0x000fce00078e00ff */
[----:B--234-:R-:W-:Y:S05]  /*1f1f0*/  WARPSYNC.COLLECTIVE R15, `(.L_x_7704) ;  /* 0x000000000f087348 */ /* 0x01cfea0003c00000 */
[----:B------:R0:W1:Y:S02]  /*1f200*/  SHFL.IDX P6, R14, R13, R12, R11 ;  /* 0x0000000c0d0e7389 */ /* 0x00006400000c000b */
[----:B01234-:R-:W-:Y:S01]  /*1f210*/  ENDCOLLECTIVE ;  /* 0x000000000000791b */ /* 0x01ffe20003800000 */
.L_x_7704:
[----:B------:R-:W-:Y:S05]  /*1f220*/  BSYNC B1 ;  /* 0x0000000000017941 */ /* 0x000fea0003800000 */
.L_x_7703:
        /* <DEDUP_REMOVED lines=8> */
.L_x_7705:
[----:B------:R-:W-:Y:S05]  /*1f2b0*/  BRA `(.L_x_7706) ;  /* 0xfffffe5400647947 */ /* 0x000fea000383ffff */
.L_x_7446:
[----:B-1----:R1:W2:Y:S02]  /*1f2c0*/  SYNCS.PHASECHK.TRANS64.TRYWAIT P3, [R88+URZ+0x22890], R100 ;  /* 0x02289064580075a7 */ /* 0x0022a4000806017f */
[----:B--2---:R-:W-:Y:S05]  /*1f2d0*/  @!P3 NANOSLEEP.SYNCS 0x989680 ;  /* 0x009896800000b95d */ /* 0x004fea0003900000 */
[----:B------:R-:W2:Y:S02]  /*1f2e0*/  @!P3 SYNCS.PHASECHK.TRANS64 P3, [R88+URZ+0x22890], R100 ;  /* 0x022890645800b5a7 */ /* 0x000ea4000806007f */
[----:B--2---:R-:W-:Y:S05]  /*1f2f0*/  @!P3 BRA `(.L_x_7446) ;  /* 0xfffffffc00f0b947 */ /* 0x004fea000383ffff */
[----:B------:R-:W-:Y:S05]  /*1f300*/  BRA `(.L_x_7707) ;  /* 0xfffffe6800287947 */ /* 0x000fea000383ffff */
.L_x_7447:
[----:B------:R-:W-:Y:S01]  /*1f310*/  BSSY B1, `(.L_x_7708) ;  /* 0x0000008000017945 */ /* 0x000fe20003800000 */
[----:B------:R-:W-:Y:S01]  /*1f320*/  IMAD.MOV.U32 R13, RZ, RZ, R102 ;  /* 0x000000ffff0d7224 */ /* 0x000fe200078e0066 */
[----:B------:R-:W-:Y:S01]  /*1f330*/  MOV R11, 0x1c1f ;  /* 0x00001c1f000b7802 */ /* 0x000fe20000000f00 */
[----:B------:R-:W-:Y:S02]  /*1f340*/  IMAD.MOV.U32 R12, RZ, RZ, RZ ;  /* 0x000000ffff0c7224 */ /* 0x000fe400078e00ff */
[----:B------:R-:W-:-:S07]  /*1f350*/  IMAD.MOV.U32 R15, RZ, RZ, -0x1 ;  /* 0xffffffffff0f7424 */ /* 0x000fce00078e00ff */
[----:B-1----:R-:W-:Y:S05]  /*1f360*/  WARPSYNC.COLLECTIVE R15, `(.L_x_7709) ;  /* 0x000000000f087348 */ /* 0x002fea0003c00000 */
[----:B------:R0:W2:Y:S02]  /*1f370*/  SHFL.IDX P6, R14, R13, R12, R11 ;  /* 0x0000000c0d0e7389 */ /* 0x0000a400000c000b */
[----:B012---:R-:W-:Y:S01]  /*1f380*/  ENDCOLLECTIVE ;  /* 0x000000000000791b */ /* 0x007fe20003800000 */
.L_x_7709:
[----:B------:R-:W-:Y:S05]  /*1f390*/  BSYNC B1 ;  /* 0x0000000000017941 */ /* 0x000fea0003800000 */
.L_x_7708:
        /* <DEDUP_REMOVED lines=8> */
.L_x_7710:
[----:B------:R-:W-:Y:S01]  /*1f420*/  IMAD.MOV.U32 R105, RZ, RZ, R14 ;  /* 0x000000ffff697224 */ /* 0x000fe200078e000e */
[----:B------:R-:W-:Y:S06]  /*1f430*/  BRA `(.L_x_7711) ;  /* 0xfffffe6400f47947 */ /* 0x000fec000383ffff */
.L_x_7452:
        /* <DEDUP_REMOVED lines=8> */
.L_x_7713:
[----:B------:R-:W-:Y:S05]  /*1f4c0*/  BSYNC B1 ;  /* 0x0000000000017941 */ /* 0x000fea0003800000 */
.L_x_7712:
        /* <DEDUP_REMOVED lines=8> */
.L_x_7714:
[----:B------:R-:W-:Y:S05]  /*1f550*/  BRA `(.L_x_7715) ;  /* 0xfffffe7400887947 */ /* 0x000fea000383ffff */
.L_x_7457:
        /* <DEDUP_REMOVED lines=8> */
.L_x_7717:
[----:B------:R-:W-:Y:S05]  /*1f5e0*/  BSYNC B1 ;  /* 0x0000000000017941 */ /* 0x000fea0003800000 */
.L_x_7716:
        /* <DEDUP_REMOVED lines=8> */
.L_x_7718:
[----:B------:R-:W-:Y:S05]  /*1f670*/  BRA `(.L_x_7719) ;  /* 0xfffffe8400347947 */ /* 0x000fea000383ffff */
.L_x_7462:
[----:B0-----:R0:W1:Y:S02]  /*1f680*/  SYNCS.PHASECHK.TRANS64.TRYWAIT P2, [R88+URZ+0x22890], R100 ;  /* 0x02289064580075a7 */ /* 0x001064000804017f */
[----:B-1----:R-:W-:Y:S05]  /*1f690*/  @!P2 NANOSLEEP.SYNCS 0x989680 ;  /* 0x009896800000a95d */ /* 0x002fea0003900000 */
[----:B------:R-:W1:Y:S02]  /*1f6a0*/  @!P2 SYNCS.PHASECHK.TRANS64 P2, [R88+URZ+0x22890], R100 ;  /* 0x022890645800a5a7 */ /* 0x000e64000804007f */
[----:B-1----:R-:W-:Y:S05]  /*1f6b0*/  @!P2 BRA `(.L_x_7462) ;  /* 0xfffffffc00f0a947 */ /* 0x002fea000383ffff */
[----:B------:R-:W-:Y:S05]  /*1f6c0*/  BRA `(.L_x_7720) ;  /* 0xfffffe94001c7947 */ /* 0x000fea000383ffff */
.L_x_7463:
        /* <DEDUP_REMOVED lines=8> */
.L_x_7722:
[----:B------:R-:W-:Y:S05]  /*1f750*/  BSYNC B1 ;  /* 0x0000000000017941 */ /* 0x000fea0003800000 */
.L_x_7721:
        /* <DEDUP_REMOVED lines=8> */
.L_x_7723:
[----:B------:R-:W-:Y:S05]  /*1f7e0*/  BRA `(.L_x_7724) ;  /* 0xfffffe9400407947 */ /* 0x000fea000383ffff */
.L_x_7466:
[----:B------:R-:W-:Y:S01]  /*1f7f0*/  BSSY B1, `(.L_x_7725) ;  /* 0x0000008000017945 */ /* 0x000fe20003800000 */
[----:B------:R-:W-:Y:S01]  /*1f800*/  MOV R13, R9 ;  /* 0x00000009000d7202 */ /* 0x000fe20000000f00 */
[----:B------:R-:W-:Y:S02]  /*1f810*/  IMAD.MOV.U32 R12, RZ, RZ, 0x1 ;  /* 0x00000001ff0c7424 */ /* 0x000fe400078e00ff */
[----:B------:R-:W-:Y:S02]  /*1f820*/  IMAD.MOV.U32 R11, RZ, RZ, 0x1c1f ;  /* 0x00001c1fff0b7424 */ /* 0x000fe400078e00ff */
[----:B----4-:R-:W-:-:S07]  /*1f830*/  IMAD.MOV.U32 R15, RZ, RZ, -0x1 ;  /* 0xffffffffff0f7424 */ /* 0x010fce00078e00ff */
[----:B0123--:R-:W-:Y:S05]  /*1f840*/  WARPSYNC.COLLECTIVE R15, `(.L_x_7726) ;  /* 0x000000000f087348 */ /* 0x00ffea0003c00000 */
[----:B---3--:R3:W4:Y:S02]  /*1f850*/  SHFL.IDX P6, R14, R13, R12, R11 ;  /* 0x0000000c0d0e7389 */ /* 0x00872400000c000b */
[----:B01234-:R-:W-:Y:S01]  /*1f860*/  ENDCOLLECTIVE ;  /* 0x000000000000791b */ /* 0x01ffe20003800000 */
.L_x_7726:
[----:B------:R-:W-:Y:S05]  /*1f870*/  BSYNC B1 ;  /* 0x0000000000017941 */ /* 0x000fea0003800000 */
.L_x_7725:
        /* <DEDUP_REMOVED lines=8> */
.L_x_7727:
[----:B------:R-:W-:Y:S05]  /*1f900*/  BRA `(.L_x_7728) ;  /* 0xfffffe9400407947 */ /* 0x000fea000383ffff */
.L_x_7469:
[----:B------:R-:W-:Y:S01]  /*1f910*/  BSSY B1, `(.L_x_7729) ;  /* 0x0000008000017945 */ /* 0x000fe20003800000 */
[----:B------:R-:W-:Y:S01]  /*1f920*/  IMAD.MOV.U32 R13, RZ, RZ, R9 ;  /* 0x000000ffff0d7224 */ /* 0x000fe200078e0009 */
[----:B------:R-:W-:Y:S01]  /*1f930*/  MOV R12, 0x2 ;  /* 0x00000002000c7802 */ /* 0x000fe20000000f00 */
[----:B------:R-:W-:Y:S02]  /*1f940*/  IMAD.MOV.U32 R11, RZ, RZ, 0x1c1f ;  /* 0x00001c1fff0b7424 */ /* 0x000fe400078e00ff */
[----:B---3--:R-:W-:-:S07]  /*1f950*/  IMAD.MOV.U32 R15, RZ, RZ, -0x1 ;  /* 0xffffffffff0f7424 */ /* 0x008fce00078e00ff */
[----:B012-4-:R-:W-:Y:S05]  /*1f960*/  WARPSYNC.COLLECTIVE R15, `(.L_x_7730) ;  /* 0x000000000f087348 */ /* 0x017fea0003c00000 */
[----:B------:R3:W0:Y:S02]  /*1f970*/  SHFL.IDX P6, R14, R13, R12, R11 ;  /* 0x0000000c0d0e7389 */ /* 0x00062400000c000b */
[----:B01234-:R-:W-:Y:S01]  /*1f980*/  ENDCOLLECTIVE ;  /* 0x000000000000791b */ /* 0x01ffe20003800000 */
.L_x_7730:
[----:B------:R-:W-:Y:S05]  /*1f990*/  BSYNC B1 ;  /* 0x0000000000017941 */ /* 0x000fea0003800000 */
.L_x_7729:
        /* <DEDUP_REMOVED lines=8> */
.L_x_7731:
[----:B------:R-:W-:Y:S05]  /*1fa20*/  BRA `(.L_x_7732) ;  /* 0xfffffe9400447947 */ /* 0x000fea000383ffff */
.L_x_7473:
[----:B0-----:R0:W4:Y:S02]  /*1fa30*/  SYNCS.PHASECHK.TRANS64.TRYWAIT P3, [R88+URZ+0x228b0], R100 ;  /* 0x0228b064580075a7 */ /* 0x001124000806017f */
[----:B----4-:R-:W-:Y:S05]  /*1fa40*/  @!P3 NANOSLEEP.SYNCS 0x989680 ;  /* 0x009896800000b95d */ /* 0x010fea0003900000 */
[----:B------:R-:W4:Y:S02]  /*1fa50*/  @!P3 SYNCS.PHASECHK.TRANS64 P3, [R88+URZ+0x228b0], R100 ;  /* 0x0228b0645800b5a7 */ /* 0x000f24000806007f */
[----:B----4-:R-:W-:Y:S05]  /*1fa60*/  @!P3 BRA `(.L_x_7473) ;  /* 0xfffffffc00f0b947 */ /* 0x010fea000383ffff */
[----:B------:R-:W-:Y:S05]  /*1fa70*/  BRA `(.L_x_7733) ;  /* 0xfffffe9400b87947 */ /* 0x000fea000383ffff */
.L_x_7483:
[----:B------:R-:W-:Y:S01]  /*1fa80*/  BSSY B0, `(.L_x_7734) ;  /* 0x0000008000007945 */ /* 0x000fe20003800000 */
[----:B------:R-:W-:Y:S01]  /*1fa90*/  IMAD.MOV.U32 R13, RZ, RZ, R229 ;  /* 0x000000ffff0d7224 */ /* 0x000fe200078e00e5 */
[----:B------:R-:W-:Y:S01]  /*1faa0*/  MOV R11, 0x1f ;  /* 0x0000001f000b7802 */ /* 0x000fe20000000f00 */
[----:B------:R-:W-:Y:S02]  /*1fab0*/  IMAD.MOV.U32 R12, RZ, RZ, RZ ;  /* 0x000000ffff0c7224 */ /* 0x000fe400078e00ff */
[----:B------:R-:W-:-:S07]  /*1fac0*/  IMAD.MOV.U32 R15, RZ, RZ, -0x1 ;  /* 0xffffffffff0f7424 */ /* 0x000fce00078e00ff */
[----:B-----5:R-:W-:Y:S05]  /*1fad0*/  WARPSYNC.COLLECTIVE R15, `(.L_x_7735) ;  /* 0x000000000f087348 */ /* 0x020fea0003c00000 */
[----:B------:R0:W1:Y:S02]  /*1fae0*/  SHFL.IDX P6, R14, R13, R12, R11 ;  /* 0x0000000c0d0e7389 */ /* 0x00006400000c000b */
[----:B01---5:R-:W-:Y:S01]  /*1faf0*/  ENDCOLLECTIVE ;  /* 0x000000000000791b */ /* 0x023fe20003800000 */
.L_x_7735:
[----:B------:R-:W-:Y:S05]  /*1fb00*/  BSYNC B0 ;  /* 0x0000000000007941 */ /* 0x000fea0003800000 */
.L_x_7734:
[----:B------:R-:W-:Y:S01]  /*1fb10*/  IMAD.MOV.U32 R168, RZ, RZ, R14 ;  /* 0x000000ffffa87224 */ /* 0x000fe200078e000e */
[----:B------:R-:W-:Y:S06]  /*1fb20*/  BRA `(.L_x_7736) ;  /* 0xfffffea0004c7947 */ /* 0x000fec000383ffff */
.L_x_7495:
        /* <DEDUP_REMOVED lines=8> */
.L_x_7738:
[----:B------:R-:W-:Y:S05]  /*1fbb0*/  BSYNC B1 ;  /* 0x0000000000017941 */ /* 0x000fea0003800000 */
.L_x_7737:
        /* <DEDUP_REMOVED lines=8> */
.L_x_7739:
[----:B------:R-:W-:Y:S02]  /*1fc40*/  IMAD.MOV.U32 R13, RZ, RZ, R30 ;  /* 0x000000ffff0d7224 */ /* 0x000fe400078e001e */
[----:B------:R-:W-:-:S07]  /*1fc50*/  IMAD.MOV.U32 R0, RZ, RZ, R14 ;  /* 0x000000ffff007224 */ /* 0x000fce00078e000e */
[----:B------:R-:W-:Y:S05]  /*1fc60*/  WARPSYNC.COLLECTIVE R15, `(.L_x_7740) ;  /* 0x000000000f087348 */ /* 0x000fea0003c00000 */
[----:B------:R0:W1:Y:S02]  /*1fc70*/  SHFL.IDX P6, R14, R13, R12, R11 ;  /* 0x0000000c0d0e7389 */ /* 0x00006400000c000b */
[----:B01----:R-:W-:Y:S01]  /*1fc80*/  ENDCOLLECTIVE ;  /* 0x000000000000791b */ /* 0x003fe20003800000 */
.L_x_7740:
[----:B------:R-:W-:Y:S01]  /*1fc90*/  MOV R13, R28 ;  /* 0x0000001c000d7202 */ /* 0x000fe20000000f00 */
[----:B------:R-:W-:-:S07]  /*1fca0*/  IMAD.MOV.U32 R5, RZ, RZ, R14 ;  /* 0x000000ffff057224 */ /* 0x000fce00078e000e */
[----:B------:R-:W-:Y:S05]  /*1fcb0*/  WARPSYNC.COLLECTIVE R15, `(.L_x_7741) ;  /* 0x000000000f087348 */ /* 0x000fea0003c00000 */
[----:B------:R0:W1:Y:S02]  /*1fcc0*/  SHFL.IDX P6, R14, R13, R12, R11 ;  /* 0x0000000c0d0e7389 */ /* 0x00006400000c000b */
[----:B01----:R-:W-:Y:S01]  /*1fcd0*/  ENDCOLLECTIVE ;  /* 0x000000000000791b */ /* 0x003fe20003800000 */
.L_x_7741:
[----:B------:R-:W-:Y:S05]  /*1fce0*/  BRA `(.L_x_7742) ;  /* 0xfffffea400407947 */ /* 0x000fea000383ffff */
.L_x_7499:
[----:B0-----:R0:W1:Y:S02]  /*1fcf0*/  SYNCS.PHASECHK.TRANS64.TRYWAIT P0, [R18+URZ+0x22800], R41 ;  /* 0x02280029120075a7 */ /* 0x001064000800017f */
[----:B-1----:R-:W-:Y:S05]  /*1fd00*/  @!P0 NANOSLEEP.SYNCS 0x989680 ;  /* 0x009896800000895d */ /* 0x002fea0003900000 */
[----:B------:R-:W1:Y:S02]  /*1fd10*/  @!P0 SYNCS.PHASECHK.TRANS64 P0, [R18+URZ+0x22800], R41 ;  /* 0x02280029120085a7 */ /* 0x000e64000800007f */
[----:B-1----:R-:W-:Y:S05]  /*1fd20*/  @!P0 BRA `(.L_x_7499) ;  /* 0xfffffffc00f08947 */ /* 0x002fea000383ffff */
[----:B------:R-:W-:Y:S05]  /*1fd30*/  BRA `(.L_x_7743) ;  /* 0xfffffea800987947 */ /* 0x000fea000383ffff */
.L_x_7507:
        /* <DEDUP_REMOVED lines=8> */
.L_x_7745:
[----:B------:R-:W-:Y:S05]  /*1fdc0*/  BSYNC B1 ;  /* 0x0000000000017941 */ /* 0x000fea0003800000 */
.L_x_7744:
        /* <DEDUP_REMOVED lines=8> */
.L_x_7746:
[----:B------:R-:W-:Y:S01]  /*1fe50*/  IMAD.MOV.U32 R13, RZ, RZ, R30 ;  /* 0x000000ffff0d7224 */ /* 0x000fe200078e001e */
[----:B------:R-:W-:-:S07]  /*1fe60*/  MOV R5, R14 ;  /* 0x0000000e00057202 */ /* 0x000fce0000000f00 */
[----:B------:R-:W-:Y:S05]  /*1fe70*/  WARPSYNC.COLLECTIVE R15, `(.L_x_7747) ;  /* 0x000000000f087348 */ /* 0x000fea0003c00000 */
[----:B------:R0:W1:Y:S02]  /*1fe80*/  SHFL.IDX P6, R14, R13, R12, R11 ;  /* 0x0000000c0d0e7389 */ /* 0x00006400000c000b */
[----:B01----:R-:W-:Y:S01]  /*1fe90*/  ENDCOLLECTIVE ;  /* 0x000000000000791b */ /* 0x003fe20003800000 */
.L_x_7747:
[----:B------:R-:W-:Y:S02]  /*1fea0*/  IMAD.MOV.U32 R13, RZ, RZ, R28 ;  /* 0x000000ffff0d7224 */ /* 0x000fe400078e001c */
[----:B------:R-:W-:-:S07]  /*1feb0*/  IMAD.MOV.U32 R7, RZ, RZ, R14 ;  /* 0x000000ffff077224 */ /* 0x000fce00078e000e */
[----:B------:R-:W-:Y:S05]  /*1fec0*/  WARPSYNC.COLLECTIVE R15, `(.L_x_7748) ;  /* 0x000000000f087348 */ /* 0x000fea0003c00000 */
[----:B------:R0:W1:Y:S02]  /*1fed0*/  SHFL.IDX P6, R14, R13, R12, R11 ;  /* 0x0000000c0d0e7389 */ /* 0x00006400000c000b */
[----:B01----:R-:W-:Y:S01]  /*1fee0*/  ENDCOLLECTIVE ;  /* 0x000000000000791b */ /* 0x003fe20003800000 */
.L_x_7748:
[----:B------:R-:W-:Y:S01]  /*1fef0*/  IMAD.MOV.U32 R21, RZ, RZ, R14 ;  /* 0x000000ffff157224 */ /* 0x000fe200078e000e */
[----:B------:R-:W-:Y:S06]  /*1ff00*/  BRA `(.L_x_7749) ;  /* 0xfffffec000647947 */ /* 0x000fec000383ffff */
.L_x_7511:
[----:B0-----:R0:W1:Y:S02]  /*1ff10*/  SYNCS.PHASECHK.TRANS64.TRYWAIT P1, [R18+URZ+0x22800], R37 ;  /* 0x02280025120075a7 */ /* 0x001064000802017f */
[----:B-1----:R-:W-:Y:S05]  /*1ff20*/  @!P1 NANOSLEEP.SYNCS 0x989680 ;  /* 0x009896800000995d */ /* 0x002fea0003900000 */
[----:B------:R-:W1:Y:S02]  /*1ff30*/  @!P1 SYNCS.PHASECHK.TRANS64 P1, [R18+URZ+0x22800], R37 ;  /* 0x02280025120095a7 */ /* 0x000e64000802007f */
[----:B-1----:R-:W-:Y:S05]  /*1ff40*/  @!P1 BRA `(.L_x_7511) ;  /* 0xfffffffc00f09947 */ /* 0x002fea000383ffff */
[----:B------:R-:W-:Y:S05]  /*1ff50*/  BRA `(.L_x_7750) ;  /* 0xfffffec400807947 */ /* 0x000fea000383ffff */
.L_x_7517:
[----:B--2---:R2:W3:Y:S02]  /*1ff60*/  SYNCS.PHASECHK.TRANS64.TRYWAIT P1, [R3+URZ+0x22830], R4 ;  /* 0x02283004030075a7 */ /* 0x0044e4000802017f */
[----:B---3--:R-:W-:Y:S05]  /*1ff70*/  @!P1 NANOSLEEP.SYNCS 0x989680 ;  /* 0x009896800000995d */ /* 0x008fea0003900000 */
[----:B------:R-:W3:Y:S02]  /*1ff80*/  @!P1 SYNCS.PHASECHK.TRANS64 P1, [R3+URZ+0x22830], R4 ;  /* 0x02283004030095a7 */ /* 0x000ee4000802007f */
[----:B---3--:R-:W-:Y:S05]  /*1ff90*/  @!P1 BRA `(.L_x_7517) ;  /* 0xfffffffc00f09947 */ /* 0x008fea000383ffff */
[----:B------:R-:W-:Y:S05]  /*1ffa0*/  BRA `(.L_x_7516) ;  /* 0xfffffedc00f47947 */ /* 0x000fea000383ffff */
.L_x_7524:
[----:B-1----:R1:W2:Y:S02]  /*1ffb0*/  SYNCS.PHASECHK.TRANS64.TRYWAIT P2, [R13+URZ+0x22830], R12 ;  /* 0x0228300c0d0075a7 */ /* 0x0022a4000804017f */
[----:B--2---:R-:W-:Y:S05]  /*1ffc0*/  @!P2 NANOSLEEP.SYNCS 0x989680 ;  /* 0x009896800000a95d */ /* 0x004fea0003900000 */
[----:B------:R-:W2:Y:S02]  /*1ffd0*/  @!P2 SYNCS.PHASECHK.TRANS64 P2, [R13+URZ+0x22830], R12 ;  /* 0x0228300c0d00a5a7 */ /* 0x000ea4000804007f */
[----:B--2---:R-:W-:Y:S05]  /*1ffe0*/  @!P2 BRA `(.L_x_7524) ;  /* 0xfffffffc00f0a947 */ /* 0x004fea000383ffff */
[----:B------:R-:W-:Y:S05]  /*1fff0*/  BRA `(.L_x_7523) ;  /* 0xffffff1000ac7947 */ /* 0x000fea000383ffff */
.L_x_7528:
[----:B-1----:R1:W2:Y:S02]  /*20000*/  SYNCS.PHASECHK.TRANS64.TRYWAIT P1, [R13+URZ+0x22850], R12 ;  /* 0x0228500c0d0075a7 */ /* 0x0022a4000802017f */
[----:B--2---:R-:W-:Y:S05]  /*20010*/  @!P1 NANOSLEEP.SYNCS 0x989680 ;  /* 0x009896800000995d */ /* 0x004fea0003900000 */
[----:B------:R-:W2:Y:S02]  /*20020*/  @!P1 SYNCS.PHASECHK.TRANS64 P1, [R13+URZ+0x22850], R12 ;  /* 0x0228500c0d0095a7 */ /* 0x000ea4000802007f */
[----:B--2---:R-:W-:Y:S05]  /*20030*/  @!P1 BRA `(.L_x_7528) ;  /* 0xfffffffc00f09947 */ /* 0x004fea000383ffff */
[----:B------:R-:W-:Y:S05]  /*20040*/  BRA `(.L_x_7525) ;  /* 0xffffff1c00d47947 */ /* 0x000fea000383ffff */
.L_x_7535:
[----:B-1----:R1:W2:Y:S02]  /*20050*/  SYNCS.PHASECHK.TRANS64.TRYWAIT P1, [R11+URZ+0x22850], R0 ;  /* 0x022850000b0075a7 */ /* 0x0022a4000802017f */
[----:B--2---:R-:W-:Y:S05]  /*20060*/  @!P1 NANOSLEEP.SYNCS 0x989680 ;  /* 0x009896800000995d */ /* 0x004fea0003900000 */
[----:B------:R-:W2:Y:S02]  /*20070*/  @!P1 SYNCS.PHASECHK.TRANS64 P1, [R11+URZ+0x22850], R0 ;  /* 0x022850000b0095a7 */ /* 0x000ea4000802007f */
[----:B--2---:R-:W-:Y:S05]  /*20080*/  @!P1 BRA `(.L_x_7535) ;  /* 0xfffffffc00f09947 */ /* 0x004fea000383ffff */
[----:B------:R-:W-:Y:S05]  /*20090*/  BRA `(.L_x_7534) ;  /* 0xffffff3c00e07947 */ /* 0x000fea000383ffff */
.L_x_7539:
[----:B------:R-:W-:Y:S01]  /*200a0*/  MOV R12, R0 ;  /* 0x00000000000c7202 */ /* 0x000fe20000000f00 */
[----:B------:R-:W-:Y:S01]  /*200b0*/  IMAD.MOV.U32 R11, RZ, RZ, 0x1c1f ;  /* 0x00001c1fff0b7424 */ /* 0x000fe200078e00ff */
[----:B------:R-:W-:Y:S01]  /*200c0*/  SEL R5, R97, R96, P0 ;  /* 0x0000006061057207 */ /* 0x000fe20000000000 */
[----:B------:R-:W-:Y:S01]  /*200d0*/  IMAD.MOV.U32 R15, RZ, RZ, -0x1 ;  /* 0xffffffffff0f7424 */ /* 0x000fe200078e00ff */
[----:B------:R-:W-:Y:S02]  /*200e0*/  SEL R7, R96, R97, P0 ;  /* 0x0000006160077207 */ /* 0x000fe40000000000 */
[----:B------:R-:W-:-:S07]  /*200f0*/  SEL R9, R93, R92, P0 ;  /* 0x0000005c5d097207 */ /* 0x000fce0000000000 */
[----:B-1----:R-:W-:Y:S05]  /*20100*/  WARPSYNC.COLLECTIVE R15, `(.L_x_7751) ;  /* 0x000000000f087348 */ /* 0x002fea0003c00000 */
[----:B------:R0:W2:Y:S02]  /*20110*/  SHFL.IDX P6, R14, R13, R12, R11 ;  /* 0x0000000c0d0e7389 */ /* 0x0000a400000c000b */
[----:B012---:R-:W-:Y:S01]  /*20120*/  ENDCOLLECTIVE ;  /* 0x000000000000791b */ /* 0x007fe20003800000 */
.L_x_7751:
        /* <DEDUP_REMOVED lines=18> */
.L_x_7752:
        /* <DEDUP_REMOVED lines=19> */
.L_x_7753:
        /* <DEDUP_REMOVED lines=10> */
.L_x_7754:
[----:B------:R-:W-:Y:S02]  /*20420*/  IMAD.MOV.U32 R13, RZ, RZ, R9 ;  /* 0x000000ffff0d7224 */ /* 0x000fe400078e0009 */
[----:B------:R-:W-:Y:S02]  /*20430*/  IMAD.MOV.U32 R12, RZ, RZ, R0 ;  /* 0x000000ffff0c7224 */ /* 0x000fe400078e0000 */
[----:B------:R-:W-:-:S07]  /*20440*/  IMAD.MOV.U32 R7, RZ, RZ, R14 ;  /* 0x000000ffff077224 */ /* 0x000fce00078e000e */
[----:B------:R-:W-:Y:S05]  /*20450*/  WARPSYNC.COLLECTIVE R15, `(.L_x_7755) ;  /* 0x000000000f087348 */ /* 0x000fea0003c00000 */
[----:B------:R0:W1:Y:S02]  /*20460*/  SHFL.IDX P6, R14, R13, R12, R11 ;  /* 0x0000000c0d0e7389 */ /* 0x00006400000c000b */
[----:B01----:R-:W-:Y:S01]  /*20470*/  ENDCOLLECTIVE ;  /* 0x000000000000791b */ /* 0x003fe20003800000 */
.L_x_7755:
        /* <DEDUP_REMOVED lines=8> */
.L_x_7756:
[----:B------:R-:W-:Y:S01]  /*20500*/  IMAD.MOV.U32 R13, RZ, RZ, R25 ;  /* 0x000000ffff0d7224 */ /* 0x000fe200078e0019 */
[----:B------:R-:W-:Y:S01]  /*20510*/  MOV R12, R0 ;  /* 0x00000000000c7202 */ /* 0x000fe20000000f00 */
[----:B------:R-:W-:-:S07]  /*20520*/  IMAD.MOV.U32 R21, RZ, RZ, R14 ;  /* 0x000000ffff157224 */ /* 0x000fce00078e000e */
[----:B------:R-:W-:Y:S05]  /*20530*/  WARPSYNC.COLLECTIVE R15, `(.L_x_7757) ;  /* 0x000000000f087348 */ /* 0x000fea0003c00000 */
[----:B------:R0:W1:Y:S02]  /*20540*/  SHFL.IDX P6, R14, R13, R12, R11 ;  /* 0x0000000c0d0e7389 */ /* 0x00006400000c000b */
[----:B01----:R-:W-:Y:S01]  /*20550*/  ENDCOLLECTIVE ;  /* 0x000000000000791b */ /* 0x003fe20003800000 */
.L_x_7757:
        /* <DEDUP_REMOVED lines=8> */
.L_x_7758:
[----:B------:R-:W-:Y:S01]  /*205e0*/  MOV R13, R29 ;  /* 0x0000001d000d7202 */ /* 0x000fe20000000f00 */
[----:B------:R-:W-:Y:S02]  /*205f0*/  IMAD.MOV.U32 R12, RZ, RZ, R0 ;  /* 0x000000ffff0c7224 */ /* 0x000fe400078e0000 */
[----:B------:R-:W-:-:S07]  /*20600*/  IMAD.MOV.U32 R27, RZ, RZ, R14 ;  /* 0x000000ffff1b7224 */ /* 0x000fce00078e000e */
[----:B------:R-:W-:Y:S05]  /*20610*/  WARPSYNC.COLLECTIVE R15, `(.L_x_7759) ;  /* 0x000000000f087348 */ /* 0x000fea0003c00000 */
[----:B------:R0:W1:Y:S02]  /*20620*/  SHFL.IDX P6, R14, R13, R12, R11 ;  /* 0x0000000c0d0e7389 */ /* 0x00006400000c000b */
[----:B01----:R-:W-:Y:S01]  /*20630*/  ENDCOLLECTIVE ;  /* 0x000000000000791b */ /* 0x003fe20003800000 */
.L_x_7759:
        /* <DEDUP_REMOVED lines=8> */
.L_x_7760:
[----:B------:R-:W-:Y:S02]  /*206c0*/  IMAD.MOV.U32 R13, RZ, RZ, R33 ;  /* 0x000000ffff0d7224 */ /* 0x000fe400078e0021 */
[----:B------:R-:W-:Y:S01]  /*206d0*/  IMAD.MOV.U32 R12, RZ, RZ, R0 ;  /* 0x000000ffff0c7224 */ /* 0x000fe200078e0000 */
[----:B------:R-:W-:-:S07]  /*206e0*/  MOV R31, R14 ;  /* 0x0000000e001f7202 */ /* 0x000fce0000000f00 */
[----:B------:R-:W-:Y:S05]  /*206f0*/  WARPSYNC.COLLECTIVE R15, `(.L_x_7761) ;  /* 0x000000000f087348 */ /* 0x000fea0003c00000 */
[----:B------:R0:W1:Y:S02]  /*20700*/  SHFL.IDX P6, R14, R13, R12, R11 ;  /* 0x0000000c0d0e7389 */ /* 0x00006400000c000b */
[----:B01----:R-:W-:Y:S01]  /*20710*/  ENDCOLLECTIVE ;  /* 0x000000000000791b */ /* 0x003fe20003800000 */
.L_x_7761:
        /* <DEDUP_REMOVED lines=8> */
.L_x_7762:
[----:B------:R-:W-:Y:S02]  /*207a0*/  IMAD.MOV.U32 R13, RZ, RZ, R37 ;  /* 0x000000ffff0d7224 */ /* 0x000fe400078e0025 */
[----:B------:R-:W-:Y:S02]  /*207b0*/  IMAD.MOV.U32 R12, RZ, RZ, R0 ;  /* 0x000000ffff0c7224 */ /* 0x000fe400078e0000 */
[----:B------:R-:W-:-:S07]  /*207c0*/  IMAD.MOV.U32 R35, RZ, RZ, R14 ;  /* 0x000000ffff237224 */ /* 0x000fce00078e000e */
[----:B------:R-:W-:Y:S05]  /*207d0*/  WARPSYNC.COLLECTIVE R15, `(.L_x_7763) ;  /* 0x000000000f087348 */ /* 0x000fea0003c00000 */
[----:B------:R0:W1:Y:S02]  /*207e0*/  SHFL.IDX P6, R14, R13, R12, R11 ;  /* 0x0000000c0d0e7389 */ /* 0x00006400000c000b */
[----:B01----:R-:W-:Y:S01]  /*207f0*/  ENDCOLLECTIVE ;  /* 0x000000000000791b */ /* 0x003fe20003800000 */
.L_x_7763:
        /* <DEDUP_REMOVED lines=8> */
.L_x_7764:
[----:B------:R-:W-:Y:S02]  /*20880*/  IMAD.MOV.U32 R13, RZ, RZ, R41 ;  /* 0x000000ffff0d7224 */ /* 0x000fe400078e0029 */
[----:B------:R-:W-:Y:S02]  /*20890*/  IMAD.MOV.U32 R12, RZ, RZ, R0 ;  /* 0x000000ffff0c7224 */ /* 0x000fe400078e0000 */
[----:B------:R-:W-:-:S07]  /*208a0*/  IMAD.MOV.U32 R20, RZ, RZ, R14 ;  /* 0x000000ffff147224 */ /* 0x000fce00078e000e */
[----:B------:R-:W-:Y:S05]  /*208b0*/  WARPSYNC.COLLECTIVE R15, `(.L_x_7765) ;  /* 0x000000000f087348 */ /* 0x000fea0003c00000 */
[----:B------:R0:W1:Y:S02]  /*208c0*/  SHFL.IDX P6, R14, R13, R12, R11 ;  /* 0x0000000c0d0e7389 */ /* 0x00006400000c000b */
[----:B01----:R-:W-:Y:S01]  /*208d0*/  ENDCOLLECTIVE ;  /* 0x000000000000791b */ /* 0x003fe20003800000 */
.L_x_7765:
[----:B------:R-:W-:Y:S02]  /*208e0*/  IMAD.MOV.U32 R13, RZ, RZ, R43 ;  /* 0x000000ffff0d7224 */ /* 0x000fe400078e002b */
[----:B------:R-:W-:Y:S01]  /*208f0*/  IMAD.MOV.U32 R12, RZ, RZ, R2 ;  /* 0x000000ffff0c7224 */ /* 0x000fe200078e0002 */
[----:B------:R-:W-:-:S07]  /*20900*/  MOV R42, R14 ;  /* 0x0000000e002a7202 */ /* 0x000fce0000000f00 */
[----:B------:R-:W-:Y:S05]  /*20910*/  WARPSYNC.COLLECTIVE R15, `(.L_x_7766) ;  /* 0x000000000f087348 */ /* 0x000fea0003c00000 */
[----:B------:R0:W1:Y:S02]  /*20920*/  SHFL.IDX P6, R14, R13, R12, R11 ;  /* 0x0000000c0d0e7389 */ /* 0x00006400000c000b */
[----:B01----:R-:W-:Y:S01]  /*20930*/  ENDCOLLECTIVE ;  /* 0x000000000000791b */ /* 0x003fe20003800000 */
.L_x_7766:
[----:B------:R-:W-:Y:S01]  /*20940*/  IMAD.MOV.U32 R13, RZ, RZ, R45 ;  /* 0x000000ffff0d7224 */ /* 0x000fe200078e002d */
[----:B------:R-:W-:Y:S01]  /*20950*/  MOV R12, R0 ;  /* 0x00000000000c7202 */ /* 0x000fe20000000f00 */
[----:B------:R-:W-:-:S07]  /*20960*/  IMAD.MOV.U32 R43, RZ, RZ, R14 ;  /* 0x000000ffff2b7224 */ /* 0x000fce00078e000e */
[----:B------:R-:W-:Y:S05]  /*20970*/  WARPSYNC.COLLECTIVE R15, `(.L_x_7767) ;  /* 0x000000000f087348 */ /* 0x000fea0003c00000 */
[----:B------:R0:W1:Y:S02]  /*20980*/  SHFL.IDX P6, R14, R13, R12, R11 ;  /* 0x0000000c0d0e7389 */ /* 0x00006400000c000b */
[----:B01----:R-:W-:Y:S01]  /*20990*/  ENDCOLLECTIVE ;  /* 0x000000000000791b */ /* 0x003fe20003800000 */
.L_x_7767:
[----:B------:R-:W-:Y:S02]  /*209a0*/  SEL R40, R42, R43, P0 ;  /* 0x0000002b2a287207 */ /* 0x000fe40000000000 */
[----:B------:R-:W-:Y:S01]  /*209b0*/  SEL R42, R43, R42, P0 ;  /* 0x0000002a2b2a7207 */ /* 0x000fe20000000000 */
[----:B------:R-:W-:Y:S02]  /*209c0*/  IMAD.MOV.U32 R13, RZ, RZ, R47 ;  /* 0x000000ffff0d7224 */ /* 0x000fe400078e002f */
[----:B------:R-:W-:Y:S02]  /*209d0*/  IMAD.MOV.U32 R12, RZ, RZ, R2 ;  /* 0x000000ffff0c7224 */ /* 0x000fe400078e0002 */
[----:B------:R-:W-:Y:S02]  /*209e0*/  IMAD.MOV.U32 R47, RZ, RZ, RZ ;  /* 0x000000ffff2f7224 */ /* 0x000fe400078e00ff */
[----:B------:R-:W-:-:S07]  /*209f0*/  IMAD.MOV.U32 R45, RZ, RZ, R14 ;  /* 0x000000ffff2d7224 */ /* 0x000fce00078e000e */
[----:B------:R-:W-:Y:S05]  /*20a00*/  WARPSYNC.COLLECTIVE R15, `(.L_x_7768) ;  /* 0x000000000f087348 */ /* 0x000fea0003c00000 */
[----:B------:R0:W1:Y:S02]  /*20a10*/  SHFL.IDX P6, R14, R13, R12, R11 ;  /* 0x0000000c0d0e7389 */ /* 0x00006400000c000b */
[----:B01----:R-:W-:Y:S01]  /*20a20*/  ENDCOLLECTIVE ;  /* 0x000000000000791b */ /* 0x003fe20003800000 */
.L_x_7768:
[----:B------:R-:W-:Y:S01]  /*20a30*/  MOV R13, R49 ;  /* 0x00000031000d7202 */ /* 0x000fe20000000f00 */
[----:B------:R-:W-:Y:S02]  /*20a40*/  IMAD.MOV.U32 R12, RZ, RZ, R0 ;  /* 0x000000ffff0c7224 */ /* 0x000fe400078e0000 */
[----:B------:R-:W-:-:S07]  /*20a50*/  IMAD.MOV.U32 R44, RZ, RZ, R14 ;  /* 0x000000ffff2c7224 */ /* 0x000fce00078e000e */
[----:B------:R-:W-:Y:S05]  /*20a60*/  WARPSYNC.COLLECTIVE R15, `(.L_x_7769) ;  /* 0x000000000f087348 */ /* 0x000fea0003c00000 */
[----:B------:R0:W1:Y:S02]  /*20a70*/  SHFL.IDX P6, R14, R13, R12, R11 ;  /* 0x0000000c0d0e7389 */ /* 0x00006400000c000b */
[----:B01----:R-:W-:Y:S01]  /*20a80*/  ENDCOLLECTIVE ;  /* 0x000000000000791b */ /* 0x003fe20003800000 */
.L_x_7769:
        /* <DEDUP_REMOVED lines=8> */
.L_x_7770:
[----:B------:R-:W-:Y:S02]  /*20b10*/  IMAD.MOV.U32 R13, RZ, RZ, R53 ;  /* 0x000000ffff0d7224 */ /* 0x000fe400078e0035 */
[----:B------:R-:W-:Y:S01]  /*20b20*/  IMAD.MOV.U32 R12, RZ, RZ, R0 ;  /* 0x000000ffff0c7224 */ /* 0x000fe200078e0000 */
[----:B------:R-:W-:-:S07]  /*20b30*/  MOV R46, R14 ;  /* 0x0000000e002e7202 */ /* 0x000fce0000000f00 */
[----:B------:R-:W-:Y:S05]  /*20b40*/  WARPSYNC.COLLECTIVE R15, `(.L_x_7771) ;  /* 0x000000000f087348 */ /* 0x000fea0003c00000 */
[----:B------:R0:W1:Y:S02]  /*20b50*/  SHFL.IDX P6, R14, R13, R12, R11 ;  /* 0x0000000c0d0e7389 */ /* 0x00006400000c000b */
[----:B01----:R-:W-:Y:S01]  /*20b60*/  ENDCOLLECTIVE ;  /* 0x000000000000791b */ /* 0x003fe20003800000 */
.L_x_7771:
[----:B------:R-:W-:Y:S01]  /*20b70*/  SEL R9, R49, R46, P0 ;  /* 0x0000002e31097207 */ /* 0x000fe20000000000 */
[----:B------:R-:W-:Y:S01]  /*20b80*/  IMAD.MOV.U32 R13, RZ, RZ, R57 ;  /* 0x000000ffff0d7224 */ /* 0x000fe200078e0039 */
[----:B------:R-:W-:Y:S01]  /*20b90*/  MOV R12, R2 ;  /* 0x00000002000c7202 */ /* 0x000fe20000000f00 */
[----:B------:R-:W-:-:S07]  /*20ba0*/  IMAD.MOV.U32 R53, RZ, RZ, R14 ;  /* 0x000000ffff357224 */ /* 0x000fce00078e000e */
[----:B------:R-:W-:Y:S05]  /*20bb0*/  WARPSYNC.COLLECTIVE R15, `(.L_x_7772) ;  /* 0x000000000f087348 */ /* 0x000fea0003c00000 */
[----:B------:R0:W1:Y:S02]  /*20bc0*/  SHFL.IDX P6, R14, R13, R12, R11 ;  /* 0x0000000c0d0e7389 */ /* 0x00006400000c000b */
[----:B01----:R-:W-:Y:S01]  /*20bd0*/  ENDCOLLECTIVE ;  /* 0x000000000000791b */ /* 0x003fe20003800000 */
.L_x_7772:
[----:B------:R-:W-:Y:S02]  /*20be0*/  IMAD.MOV.U32 R13, RZ, RZ, R59 ;  /* 0x000000ffff0d7224 */ /* 0x000fe400078e003b */
[----:B------:R-:W-:Y:S02]  /*20bf0*/  IMAD.MOV.U32 R12, RZ, RZ, R0 ;  /* 0x000000ffff0c7224 */ /* 0x000fe400078e0000 */
[----:B------:R-:W-:-:S07]  /*20c00*/  IMAD.MOV.U32 R48, RZ, RZ, R14 ;  /* 0x000000ffff307224 */ /* 0x000fce00078e000e */
[----:B------:R-:W-:Y:S05]  /*20c10*/  WARPSYNC.COLLECTIVE R15, `(.L_x_7773) ;  /* 0x000000000f087348 */ /* 0x000fea0003c00000 */
[----:B------:R0:W1:Y:S02]  /*20c20*/  SHFL.IDX P6, R14, R13, R12, R11 ;  /* 0x0000000c0d0e7389 */ /* 0x00006400000c000b */
[----:B01----:R-:W-:Y:S01]  /*20c30*/  ENDCOLLECTIVE ;  /* 0x000000000000791b */ /* 0x003fe20003800000 */
.L_x_7773:
        /* <DEDUP_REMOVED lines=8> */
.L_x_7774:
[----:B------:R-:W-:Y:S02]  /*20cc0*/  IMAD.MOV.U32 R13, RZ, RZ, R63 ;  /* 0x000000ffff0d7224 */ /* 0x000fe400078e003f */
[----:B------:R-:W-:Y:S02]  /*20cd0*/  IMAD.MOV.U32 R12, RZ, RZ, R0 ;  /* 0x000000ffff0c7224 */ /* 0x000fe400078e0000 */
[----:B------:R-:W-:-:S07]  /*20ce0*/  IMAD.MOV.U32 R50, RZ, RZ, R14 ;  /* 0x000000ffff327224 */ /* 0x000fce00078e000e */
[----:B------:R-:W-:Y:S05]  /*20cf0*/  WARPSYNC.COLLECTIVE R15, `(.L_x_7775) ;  /* 0x000000000f087348 */ /* 0x000fea0003c00000 */
[----:B------:R0:W1:Y:S02]  /*20d00*/  SHFL.IDX P6, R14, R13, R12, R11 ;  /* 0x0000000c0d0e7389 */ /* 0x00006400000c000b */
[----:B01----:R-:W-:Y:S01]  /*20d10*/  ENDCOLLECTIVE ;  /* 0x000000000000791b */ /* 0x003fe20003800000 */
.L_x_7775:
        /* <DEDUP_REMOVED lines=8> */
.L_x_7776:
[----:B------:R-:W-:Y:S01]  /*20da0*/  IMAD.MOV.U32 R13, RZ, RZ, R67 ;  /* 0x000000ffff0d7224 */ /* 0x000fe200078e0043 */
[----:B------:R-:W-:Y:S01]  /*20db0*/  MOV R12, R0 ;  /* 0x00000000000c7202 */ /* 0x000fe20000000f00 */
[----:B------:R-:W-:-:S07]  /*20dc0*/  IMAD.MOV.U32 R52, RZ, RZ, R14 ;  /* 0x000000ffff347224 */ /* 0x000fce00078e000e */
[----:B------:R-:W-:Y:S05]  /*20dd0*/  WARPSYNC.COLLECTIVE R15, `(.L_x_7777) ;  /* 0x000000000f087348 */ /* 0x000fea0003c00000 */
[----:B------:R0:W1:Y:S02]  /*20de0*/  SHFL.IDX P6, R14, R13, R12, R11 ;  /* 0x0000000c0d0e7389 */ /* 0x00006400000c000b */
[----:B01----:R-:W-:Y:S01]  /*20df0*/  ENDCOLLECTIVE ;  /* 0x000000000000791b */ /* 0x003fe20003800000 */
.L_x_7777:
        /* <DEDUP_REMOVED lines=8> */
.L_x_7778:
[----:B------:R-:W-:Y:S01]  /*20e80*/  MOV R13, R71 ;  /* 0x00000047000d7202 */ /* 0x000fe20000000f00 */
[----:B------:R-:W-:Y:S02]  /*20e90*/  IMAD.MOV.U32 R12, RZ, RZ, R0 ;  /* 0x000000ffff0c7224 */ /* 0x000fe400078e0000 */
[----:B------:R-:W-:-:S07]  /*20ea0*/  IMAD.MOV.U32 R56, RZ, RZ, R14 ;  /* 0x000000ffff387224 */ /* 0x000fce00078e000e */
[----:B------:R-:W-:Y:S05]  /*20eb0*/  WARPSYNC.COLLECTIVE R15, `(.L_x_7779) ;  /* 0x000000000f087348 */ /* 0x000fea0003c00000 */
[----:B------:R0:W1:Y:S02]  /*20ec0*/  SHFL.IDX P6, R14, R13, R12, R11 ;  /* 0x0000000c0d0e7389 */ /* 0x00006400000c000b */
[----:B01----:R-:W-:Y:S01]  /*20ed0*/  ENDCOLLECTIVE ;  /* 0x000000000000791b */ /* 0x003fe20003800000 */
.L_x_7779:
[----:B------:R-:W-:Y:S01]  /*20ee0*/  SEL R39, R56, R67, P0 ;  /* 0x0000004338277207 */ /* 0x000fe20000000000 */
[----:B------:R-:W-:Y:S02]  /*20ef0*/  IMAD.MOV.U32 R13, RZ, RZ, R73 ;  /* 0x000000ffff0d7224 */ /* 0x000fe400078e0049 */
[----:B------:R-:W-:Y:S02]  /*20f00*/  IMAD.MOV.U32 R12, RZ, RZ, R2 ;  /* 0x000000ffff0c7224 */ /* 0x000fe400078e0002 */
[----:B------:R-:W-:-:S07]  /*20f10*/  IMAD.MOV.U32 R71, RZ, RZ, R14 ;  /* 0x000000ffff477224 */ /* 0x000fce00078e000e */
[----:B------:R-:W-:Y:S05]  /*20f20*/  WARPSYNC.COLLECTIVE R15, `(.L_x_7780) ;  /* 0x000000000f087348 */ /* 0x000fea0003c00000 */
[----:B------:R0:W1:Y:S02]  /*20f30*/  SHFL.IDX P6, R14, R13, R12, R11 ;  /* 0x0000000c0d0e7389 */ /* 0x00006400000c000b */
[----:B01----:R-:W-:Y:S01]  /*20f40*/  ENDCOLLECTIVE ;  /* 0x000000000000791b */ /* 0x003fe20003800000 */
.L_x_7780:
[----:B------:R-:W-:Y:S02]  /*20f50*/  IMAD.MOV.U32 R13, RZ, RZ, R75 ;  /* 0x000000ffff0d7224 */ /* 0x000fe400078e004b */
[----:B------:R-:W-:Y:S01]  /*20f60*/  IMAD.MOV.U32 R12, RZ, RZ, R0 ;  /* 0x000000ffff0c7224 */ /* 0x000fe200078e0000 */
[----:B------:R-:W-:-:S07]  /*20f70*/  MOV R58, R14 ;  /* 0x0000000e003a7202 */ /* 0x000fce0000000f00 */
[----:B------:R-:W-:Y:S05]  /*20f80*/  WARPSYNC.COLLECTIVE R15, `(.L_x_7781) ;  /* 0x000000000f087348 */ /* 0x000fea0003c00000 */
[----:B------:R0:W1:Y:S02]  /*20f90*/  SHFL.IDX P6, R14, R13, R12, R11 ;  /* 0x0000000c0d0e7389 */ /* 0x00006400000c000b */
[----:B01----:R-:W-:Y:S01]  /*20fa0*/  ENDCOLLECTIVE ;  /* 0x000000000000791b */ /* 0x003fe20003800000 */
.L_x_7781:
[----:B------:R-:W-:Y:S01]  /*20fb0*/  IMAD.MOV.U32 R13, RZ, RZ, R77 ;  /* 0x000000ffff0d7224 */ /* 0x000fe200078e004d */
[----:B------:R-:W-:Y:S01]  /*20fc0*/  MOV R12, R2 ;  /* 0x00000002000c7202 */ /* 0x000fe20000000f00 */
[----:B------:R-:W-:-:S07]  /*20fd0*/  IMAD.MOV.U32 R75, RZ, RZ, R14 ;  /* 0x000000ffff4b7224 */ /* 0x000fce00078e000e */
[----:B------:R-:W-:Y:S05]  /*20fe0*/  WARPSYNC.COLLECTIVE R15, `(.L_x_7782) ;  /* 0x000000000f087348 */ /* 0x000fea0003c00000 */
[----:B------:R0:W1:Y:S02]  /*20ff0*/  SHFL.IDX P6, R14, R13, R12, R11 ;  /* 0x0000000c0d0e7389 */ /* 0x00006400000c000b */
[----:B01----:R-:W-:Y:S01]  /*21000*/  ENDCOLLECTIVE ;  /* 0x000000000000791b */ /* 0x003fe20003800000 */
.L_x_7782:
[----:B------:R-:W-:Y:S02]  /*21010*/  SEL R12, R37, R20, P0 ;  /* 0x00000014250c7207 */ /* 0x000fe40000000000 */
[----:B------:R-:W-:Y:S02]  /*21020*/  SEL R11, R46, R49, P0 ;  /* 0x000000312e0b7207 */ /* 0x000fe40000000000 */
[----:B------:R-:W-:Y:S02]  /*21030*/  SEL R13, R71, R58, P0 ;  /* 0x0000003a470d7207 */ /* 0x000fe40000000000 */
[----:B------:R-:W-:Y:S01]  /*21040*/  SEL R15, R58, R71, P0 ;  /* 0x000000473a0f7207 */ /* 0x000fe20000000000 */
[----:B------:R-:W-:Y:S01]  /*21050*/  IMAD.MOV.U32 R60, RZ, RZ, R14 ;  /* 0x000000ffff3c7224 */ /* 0x000fe200078e000e */
[----:B------:R-:W-:Y:S02]  /*21060*/  SEL R14, R20, R37, P0 ;  /* 0x00000025140e7207 */ /* 0x000fe40000000000 */
[----:B------:R-:W-:Y:S01]  /*21070*/  SEL R37, R67, R56, P0 ;  /* 0x0000003843257207 */ /* 0x000fe20000000000 */
[----:B------:R-:W-:Y:S06]  /*21080*/  BRA `(.L_x_7783) ;  /* 0xffffff4400847947 */ /* 0x000fec000383ffff */
.L_x_7551:
[----:B------:R-:W-:Y:S01]  /*21090*/  IMAD.MOV.U32 R13, RZ, RZ, R2 ;  /* 0x000000ffff0d7224 */ /* 0x000fe200078e0002 */
[----:B------:R-:W-:Y:S01]  /*210a0*/  MOV R11, 0x181f ;  /* 0x0000181f000b7802 */ /* 0x000fe20000000f00 */
[----:B------:R-:W-:Y:S02]  /*210b0*/  IMAD.MOV.U32 R12, RZ, RZ, RZ ;  /* 0x000000ffff0c7224 */ /* 0x000fe400078e00ff */
[----:B------:R-:W-:-:S07]  /*210c0*/  IMAD.MOV.U32 R15, RZ, RZ, -0x1 ;  /* 0xffffffffff0f7424 */ /* 0x000fce00078e00ff */
[----:B01----:R-:W-:Y:S05]  /*210d0*/  WARPSYNC.COLLECTIVE R15, `(.L_x_7784) ;  /* 0x000000000f087348 */ /* 0x003fea0003c00000 */
[----:B------:R2:W3:Y:S02]  /*210e0*/  SHFL.IDX P6, R14, R13, R12, R11 ;  /* 0x0000000c0d0e7389 */ /* 0x0004e400000c000b */
[----:B0123--:R-:W-:Y:S01]  /*210f0*/  ENDCOLLECTIVE ;  /* 0x000000000000791b */ /* 0x00ffe20003800000 */
.L_x_7784:
[----:B------:R-:W-:Y:S02]  /*21100*/  IMAD.MOV.U32 R13, RZ, RZ, R0 ;  /* 0x000000ffff0d7224 */ /* 0x000fe400078e0000 */
[----:B------:R-:W-:-:S07]  /*21110*/  IMAD.MOV.U32 R3, RZ, RZ, R14 ;  /* 0x000000ffff037224 */ /* 0x000fce00078e000e */
[----:B------:R-:W-:Y:S05]  /*21120*/  WARPSYNC.COLLECTIVE R15, `(.L_x_7785) ;  /* 0x000000000f087348 */ /* 0x000fea0003c00000 */
[----:B------:R0:W1:Y:S02]  /*21130*/  SHFL.IDX P6, R14, R13, R12, R11 ;  /* 0x0000000c0d0e7389 */ /* 0x00006400000c000b */
[----:B01----:R-:W-:Y:S01]  /*21140*/  ENDCOLLECTIVE ;  /* 0x000000000000791b */ /* 0x003fe20003800000 */
.L_x_7785:
[----:B------:R-:W-:Y:S05]  /*21150*/  BRA `(.L_x_7786) ;  /* 0xffffff5800ec7947 */ /* 0x000fea000383ffff */
.L_x_7554:
[----:B------:R-:W-:Y:S01]  /*21160*/  BSSY B1, `(.L_x_7787) ;  /* 0x0000008000017945 */ /* 0x000fe20003800000 */
[----:B------:R-:W-:Y:S01]  /*21170*/  IMAD.MOV.U32 R13, RZ, RZ, R2 ;  /* 0x000000ffff0d7224 */ /* 0x000fe200078e0002 */
[----:B------:R-:W-:Y:S01]  /*21180*/  MOV R12, 0x1 ;  /* 0x00000001000c7802 */ /* 0x000fe20000000f00 */
[----:B------:R-:W-:Y:S02]  /*21190*/  IMAD.MOV.U32 R11, RZ, RZ, 0x181f ;  /* 0x0000181fff0b7424 */ /* 0x000fe400078e00ff */
[----:B---3--:R-:W-:-:S07]  /*211a0*/  IMAD.MOV.U32 R15, RZ, RZ, -0x1 ;  /* 0xffffffffff0f7424 */ /* 0x008fce00078e00ff */
[----:B012-4-:R-:W-:Y:S05]  /*211b0*/  WARPSYNC.COLLECTIVE R15, `(.L_x_7788) ;  /* 0x000000000f087348 */ /* 0x017fea0003c00000 */
[----:B----4-:R3:W4:Y:S02]  /*211c0*/  SHFL.IDX P6, R14, R13, R12, R11 ;  /* 0x0000000c0d0e7389 */ /* 0x01072400000c000b */
[----:B01234-:R-:W-:Y:S01]  /*211d0*/  ENDCOLLECTIVE ;  /* 0x000000000000791b */ /* 0x01ffe20003800000 */
.L_x_7788:
[----:B------:R-:W-:Y:S05]  /*211e0*/  BSYNC B1 ;  /* 0x0000000000017941 */ /* 0x000fea0003800000 */
.L_x_7787:
        /* <DEDUP_REMOVED lines=8> */
.L_x_7789:
[----:B------:R-:W-:Y:S05]  /*21270*/  BRA `(.L_x_7790) ;  /* 0xffffff5800f87947 */ /* 0x000fea000383ffff */
.L_x_7557:
[----:B------:R-:W-:Y:S01]  /*21280*/  BSSY B1, `(.L_x_7791) ;  /* 0x0000008000017945 */ /* 0x000fe20003800000 */
[----:B------:R-:W-:Y:S01]  /*21290*/  IMAD.MOV.U32 R13, RZ, RZ, R2 ;  /* 0x000000ffff0d7224 */ /* 0x000fe200078e0002 */
[----:B------:R-:W-:Y:S01]  /*212a0*/  MOV R11, 0x181f ;  /* 0x0000181f000b7802 */ /* 0x000fe20000000f00 */
[----:B------:R-:W-:Y:S02]  /*212b0*/  IMAD.MOV.U32 R12, RZ, RZ, 0x2 ;  /* 0x00000002ff0c7424 */ /* 0x000fe400078e00ff */
[----:B0-----:R-:W-:-:S07]  /*212c0*/  IMAD.MOV.U32 R15, RZ, RZ, -0x1 ;  /* 0xffffffffff0f7424 */ /* 0x001fce00078e00ff */
[----:B-1234-:R-:W-:Y:S05]  /*212d0*/  WARPSYNC.COLLECTIVE R15, `(.L_x_7792) ;  /* 0x000000000f087348 */ /* 0x01efea0003c00000 */
[----:B----4-:R0:W4:Y:S02]  /*212e0*/  SHFL.IDX P6, R14, R13, R12, R11 ;  /* 0x0000000c0d0e7389 */ /* 0x01012400000c000b */
[----:B01234-:R-:W-:Y:S01]  /*212f0*/  ENDCOLLECTIVE ;  /* 0x000000000000791b */ /* 0x01ffe20003800000 */
.L_x_7792:
[----:B------:R-:W-:Y:S05]  /*21300*/  BSYNC B1 ;  /* 0x0000000000017941 */ /* 0x000fea0003800000 */
.L_x_7791:
        /* <DEDUP_REMOVED lines=8> */
.L_x_7793:
[----:B------:R-:W-:Y:S05]  /*21390*/  BRA `(.L_x_7794) ;  /* 0xffffff5c00007947 */ /* 0x000fea000383ffff */
.L_x_7560:
[----:B------:R-:W-:Y:S01]  /*213a0*/  BSSY B1, `(.L_x_7795) ;  /* 0x0000008000017945 */ /* 0x000fe20003800000 */
[----:B------:R-:W-:Y:S01]  /*213b0*/  IMAD.MOV.U32 R13, RZ, RZ, R2 ;  /* 0x000000ffff0d7224 */ /* 0x000fe200078e0002 */
[----:B0-----:R-:W-:Y:S01]  /*213c0*/  MOV R15, 0xffffffff ;  /* 0xffffffff000f7802 */ /* 0x001fe20000000f00 */
[----:B------:R-:W-:Y:S02]  /*213d0*/  IMAD.MOV.U32 R12, RZ, RZ, 0x3 ;  /* 0x00000003ff0c7424 */ /* 0x000fe400078e00ff */
[----:B------:R-:W-:-:S07]  /*213e0*/  IMAD.MOV.U32 R11, RZ, RZ, 0x181f ;  /* 0x0000181fff0b7424 */ /* 0x000fce00078e00ff */
[----:B-1234-:R-:W-:Y:S05]  /*213f0*/  WARPSYNC.COLLECTIVE R15, `(.L_x_7796) ;  /* 0x000000000f087348 */ /* 0x01efea0003c00000 */
[----:B------:R0:W0:Y:S02]  /*21400*/  SHFL.IDX P6, R14, R13, R12, R11 ;  /* 0x0000000c0d0e7389 */ /* 0x00002400000c000b */
[----:B01234-:R-:W-:Y:S01]  /*21410*/  ENDCOLLECTIVE ;  /* 0x000000000000791b */ /* 0x01ffe20003800000 */
.L_x_7796:
[----:B------:R-:W-:Y:S05]  /*21420*/  BSYNC B1 ;  /* 0x0000000000017941 */ /* 0x000fea0003800000 */
.L_x_7795:
        /* <DEDUP_REMOVED lines=8> */
.L_x_7797:
[----:B------:R-:W-:Y:S05]  /*214b0*/  BRA `(.L_x_7798) ;  /* 0xffffff5c00087947 */ /* 0x000fea000383ffff */
.L_x_7576:
        /* <DEDUP_REMOVED lines=11> */
.L_x_7800:
[----:B------:R-:W-:Y:S05]  /*21570*/  BSYNC B1 ;  /* 0x0000000000017941 */ /* 0x000fea0003800000 */
.L_x_7799:
[----:B------:R-:W-:Y:S05]  /*21580*/  BRA `(.L_x_7801) ;  /* 0xffffff7000007947 */ /* 0x000fea000383ffff */
.L_x_7578:
[----:B------:R-:W-:Y:S01]  /*21590*/  BSSY B1, `(.L_x_7802) ;  /* 0x0000006000017945 */ /* 0x000fe20003800000 */
[----:B------:R-:W-:-:S07]  /*215a0*/  MOV R15, 0xffffffff ;  /* 0xffffffff000f7802 */ /* 0x000fce0000000f00 */
[----:B0-----:R-:W-:Y:S05]  /*215b0*/  WARPSYNC.COLLECTIVE R15, `(.L_x_7803) ;  /* 0x000000000f0c7348 */ /* 0x001fea0003c00000 */
[----:B------:R-:W-:Y:S02]  /*215c0*/  ELECT P6, UR62, PT ;  /* 0x00000000003e782f */ /* 0x000fe400038c0000 */
[----:B------:R-:W-:Y:S01]  /*215d0*/  MOV R14, UR62 ;  /* 0x0000003e000e7c02 */ /* 0x000fe20008000f00 */
[----:B0-----:R-:W-:Y:S10]  /*215e0*/  ENDCOLLECTIVE ;  /* 0x000000000000791b */ /* 0x001ff40003800000 */
.L_x_7803:
[----:B------:R-:W-:Y:S05]  /*215f0*/  BSYNC B1 ;  /* 0x0000000000017941 */ /* 0x000fea0003800000 */
.L_x_7802:
[----:B------:R-:W-:Y:S05]  /*21600*/  BRA `(.L_x_7577) ;  /* 0xffffff6c00f87947 */ /* 0x000fea000383ffff */
.L_x_7580:
[----:B0-----:R0:W1:Y:S02]  /*21610*/  SYNCS.PHASECHK.TRANS64.TRYWAIT P0, [R22+URZ+0x22820], R5 ;  /* 0x02282005160075a7 */ /* 0x001064000800017f */
[----:B-1----:R-:W-:Y:S05]  /*21620*/  @!P0 NANOSLEEP.SYNCS 0x989680 ;  /* 0x009896800000895d */ /* 0x002fea0003900000 */
[----:B------:R-:W1:Y:S02]  /*21630*/  @!P0 SYNCS.PHASECHK.TRANS64 P0, [R22+URZ+0x22820], R5 ;  /* 0x02282005160085a7 */ /* 0x000e64000800007f */
[----:B-1----:R-:W-:Y:S05]  /*21640*/  @!P0 BRA `(.L_x_7580) ;  /* 0xfffffffc00f08947 */ /* 0x002fea000383ffff */
[----:B------:R-:W-:Y:S05]  /*21650*/  BRA `(.L_x_7804) ;  /* 0xffffff7000087947 */ /* 0x000fea000383ffff */
.L_x_7584:
[----:B0-----:R0:W1:Y:S02]  /*21660*/  SYNCS.PHASECHK.TRANS64.TRYWAIT P0, [R5+URZ+0x228a0], R6 ;  /* 0x0228a006050075a7 */ /* 0x001064000800017f */
[----:B-1----:R-:W-:Y:S05]  /*21670*/  @!P0 NANOSLEEP.SYNCS 0x989680 ;  /* 0x009896800000895d */ /* 0x002fea0003900000 */
[----:B------:R-:W1:Y:S02]  /*21680*/  @!P0 SYNCS.PHASECHK.TRANS64 P0, [R5+URZ+0x228a0], R6 ;  /* 0x0228a006050085a7 */ /* 0x000e64000800007f */
[----:B-1----:R-:W-:Y:S05]  /*21690*/  @!P0 BRA `(.L_x_7584) ;  /* 0xfffffffc00f08947 */ /* 0x002fea000383ffff */
[----:B------:R-:W-:Y:S05]  /*216a0*/  BRA `(.L_x_7805) ;  /* 0xffffff7000247947 */ /* 0x000fea000383ffff */
.L_x_7589:
[----:B-1----:R1:W2:Y:S02]  /*216b0*/  SYNCS.PHASECHK.TRANS64.TRYWAIT P0, [R5+URZ+0x228c0], R6 ;  /* 0x0228c006050075a7 */ /* 0x0022a4000800017f */
[----:B--2---:R-:W-:Y:S05]  /*216c0*/  @!P0 NANOSLEEP.SYNCS 0x989680 ;  /* 0x009896800000895d */ /* 0x004fea0003900000 */
[----:B------:R-:W2:Y:S02]  /*216d0*/  @!P0 SYNCS.PHASECHK.TRANS64 P0, [R5+URZ+0x228c0], R6 ;  /* 0x0228c006050085a7 */ /* 0x000ea4000800007f */
[----:B--2---:R-:W-:Y:S05]  /*216e0*/  @!P0 BRA `(.L_x_7589) ;  /* 0xfffffffc00f08947 */ /* 0x004fea000383ffff */
[----:B------:R-:W-:Y:S05]  /*216f0*/  BRA `(.L_x_7806) ;  /* 0xffffff7000a07947 */ /* 0x000fea000383ffff */
.L_x_7596:
[----:B0-----:R0:W1:Y:S02]  /*21700*/  SYNCS.PHASECHK.TRANS64.TRYWAIT P1, [R5+URZ+0x228a0], R6 ;  /* 0x0228a006050075a7 */ /* 0x001064000802017f */
[----:B-1----:R-:W-:Y:S05]  /*21710*/  @!P1 NANOSLEEP.SYNCS 0x989680 ;  /* 0x009896800000995d */ /* 0x002fea0003900000 */
[----:B------:R-:W1:Y:S02]  /*21720*/  @!P1 SYNCS.PHASECHK.TRANS64 P1, [R5+URZ+0x228a0], R6 ;  /* 0x0228a006050095a7 */ /* 0x000e64000802007f */
[----:B-1----:R-:W-:Y:S05]  /*21730*/  @!P1 BRA `(.L_x_7596) ;  /* 0xfffffffc00f09947 */ /* 0x002fea000383ffff */
[----:B------:R-:W-:Y:S05]  /*21740*/  BRA `(.L_x_7807) ;  /* 0xffffff7400687947 */ /* 0x000fea000383ffff */
.L_x_7601:
[----:B-1----:R1:W2:Y:S02]  /*21750*/  SYNCS.PHASECHK.TRANS64.TRYWAIT P1, [R5+URZ+0x228c0], R6 ;  /* 0x0228c006050075a7 */ /* 0x0022a4000802017f */
[----:B--2---:R-:W-:Y:S05]  /*21760*/  @!P1 NANOSLEEP.SYNCS 0x989680 ;  /* 0x009896800000995d */ /* 0x004fea0003900000 */
[----:B------:R-:W2:Y:S02]  /*21770*/  @!P1 SYNCS.PHASECHK.TRANS64 P1, [R5+URZ+0x228c0], R6 ;  /* 0x0228c006050095a7 */ /* 0x000ea4000802007f */
[----:B--2---:R-:W-:Y:S05]  /*21780*/  @!P1 BRA `(.L_x_7601) ;  /* 0xfffffffc00f09947 */ /* 0x004fea000383ffff */
[----:B------:R-:W-:Y:S05]  /*21790*/  BRA `(.L_x_7808) ;  /* 0xffffff7400e07947 */ /* 0x000fea000383ffff */
.L_x_7616:
[----:B------:R-:W0:Y:S01]  /*217a0*/  S2R R20, SR_TID.X ;  /* 0x0000000000147919 */ /* 0x000e220000002100 */
[----:B------:R-:W-:Y:S01]  /*217b0*/  BSSY B0, `(.L_x_7809) ;  /* 0x000000a000007945 */ /* 0x000fe20003800000 */
[----:B------:R-:W-:Y:S02]  /*217c0*/  IMAD.MOV.U32 R12, RZ, RZ, RZ ;  /* 0x000000ffff0c7224 */ /* 0x000fe400078e00ff */
[----:B------:R-:W-:Y:S01]  /*217d0*/  IMAD.MOV.U32 R11, RZ, RZ, 0x1f ;  /* 0x0000001fff0b7424 */ /* 0x000fe200078e00ff */
[----:B0-----:R-:W-:-:S04]  /*217e0*/  SHF.R.U32.HI R15, RZ, 0x5, R20 ;  /* 0x00000005ff0f7819 */ /* 0x001fc80000011614 */
[----:B------:R-:W-:-:S05]  /*217f0*/  LOP3.LUT R15, R15, 0x3, RZ, 0xc0, !PT ;  /* 0x000000030f0f7812 */ /* 0x000fca00078ec0ff */
[----:B------:R-:W-:Y:S02]  /*21800*/  IMAD.MOV.U32 R13, RZ, RZ, R15 ;  /* 0x000000ffff0d7224 */ /* 0x000fe400078e000f */
[----:B------:R-:W-:-:S07]  /*21810*/  IMAD.MOV.U32 R15, RZ, RZ, -0x1 ;  /* 0xffffffffff0f7424 */ /* 0x000fce00078e00ff */
[----:B-----5:R-:W-:Y:S05]  /*21820*/  WARPSYNC.COLLECTIVE R15, `(.L_x_7810) ;  /* 0x000000000f087348 */ /* 0x020fea0003c00000 */
[----:B------:R0:W1:Y:S02]  /*21830*/  SHFL.IDX P6, R14, R13, R12, R11 ;  /* 0x0000000c0d0e7389 */ /* 0x00006400000c000b */
[----:B01---5:R-:W-:Y:S01]  /*21840*/  ENDCOLLECTIVE ;  /* 0x000000000000791b */ /* 0x023fe20003800000 */
.L_x_7810:
[----:B------:R-:W-:Y:S05]  /*21850*/  BSYNC B0 ;  /* 0x0000000000007941 */ /* 0x000fea0003800000 */
.L_x_7809:
[----:B------:R-:W-:Y:S05]  /*21860*/  BRA `(.L_x_7811) ;  /* 0xffffff84004c7947 */ /* 0x000fea000383ffff */
.L_x_7619:
[----:B0-----:R-:W2:Y:S02]  /*21870*/  LDL R0, [R1+0x34] ;  /* 0x0000340001007983 */ /* 0x001ea40000100800 */
[----:B--2---:R0:W1:Y:S02]  /*21880*/  SYNCS.PHASECHK.TRANS64.TRYWAIT P0, [R6+URZ+0x22880], R0 ;  /* 0x02288000060075a7 */ /* 0x004064000800017f */
[----:B-1----:R-:W-:Y:S05]  /*21890*/  @!P0 NANOSLEEP.SYNCS 0x989680 ;  /* 0x009896800000895d */ /* 0x002fea0003900000 */
[----:B------:R-:W1:Y:S02]  /*218a0*/  @!P0 SYNCS.PHASECHK.TRANS64 P0, [R6+URZ+0x22880], R0 ;  /* 0x02288000060085a7 */ /* 0x000e64000800007f */
[----:B-1----:R-:W-:Y:S05]  /*218b0*/  @!P0 BRA `(.L_x_7619) ;  /* 0xfffffffc00ec8947 */ /* 0x002fea000383ffff */
[----:B------:R-:W-:Y:S05]  /*218c0*/  BRA `(.L_x_7812) ;  /* 0xffffff84006c7947 */ /* 0x000fea000383ffff */
.L_x_7620:
        /* <DEDUP_REMOVED lines=8> */
.L_x_7814:
[----:B------:R-:W-:Y:S05]  /*21950*/  BSYNC B0 ;  /* 0x0000000000007941 */ /* 0x000fea0003800000 */
.L_x_7813:
[----:B------:R-:W-:Y:S01]  /*21960*/  MOV R13, R0 ;  /* 0x00000000000d7202 */ /* 0x000fe20000000f00 */
[----:B------:R-:W-:Y:S01]  /*21970*/  IMAD.MOV.U32 R12, RZ, RZ, RZ ;  /* 0x000000ffff0c7224 */ /* 0x000fe200078e00ff */
[----:B------:R-:W-:Y:S01]  /*21980*/  ISETP.GE.AND P2, PT, R7, 0x21, PT ;  /* 0x000000210700780c */ /* 0x000fe20003f46270 */
[----:B------:R-:W-:Y:S01]  /*21990*/  IMAD.MOV.U32 R11, RZ, RZ, 0x181f ;  /* 0x0000181fff0b7424 */ /* 0x000fe200078e00ff */
[----:B------:R-:W-:Y:S01]  /*219a0*/  LOP3.LUT R25, R25, 0xffffffef, RZ, 0xc0, !PT ;  /* 0xffffffef19197812 */ /* 0x000fe200078ec0ff */
[----:B------:R-:W-:Y:S01]  /*219b0*/  IMAD.MOV.U32 R15, RZ, RZ, -0x1 ;  /* 0xffffffffff0f7424 */ /* 0x000fe200078e00ff */
[C---:B------:R-:W-:Y:S01]  /*219c0*/  ISETP.GE.AND P3, PT, R7.reuse, 0x91, PT ;  /* 0x000000910700780c */ /* 0x040fe20003f66270 */
[----:B------:R-:W-:Y:S01]  /*219d0*/  IMAD.MOV.U32 R21, RZ, RZ, R14 ;  /* 0x000000ffff157224 */ /* 0x000fe200078e000e */
[----:B------:R-:W-:-:S13]  /*219e0*/  ISETP.GE.AND P5, PT, R7, 0x31, PT ;  /* 0x000000310700780c */ /* 0x000fda0003fa6270 */
[----:B------:R-:W-:Y:S05]  /*219f0*/  WARPSYNC.COLLECTIVE R15, `(.L_x_7815) ;  /* 0x000000000f087348 */ /* 0x000fea0003c00000 */
[----:B------:R0:W1:Y:S02]  /*21a00*/  SHFL.IDX P6, R14, R13, R12, R11 ;  /* 0x0000000c0d0e7389 */ /* 0x00006400000c000b */
[----:B01----:R-:W-:Y:S01]  /*21a10*/  ENDCOLLECTIVE ;  /* 0x000000000000791b */ /* 0x003fe20003800000 */
.L_x_7815:
[----:B------:R-:W-:Y:S01]  /*21a20*/  ISETP.GE.AND P4, PT, R7, 0x61, PT ;  /* 0x000000610700780c */ /* 0x000fe20003f86270 */
[----:B------:R-:W-:Y:S02]  /*21a30*/  IMAD.MOV.U32 R13, RZ, RZ, R2 ;  /* 0x000000ffff0d7224 */ /* 0x000fe400078e0002 */
[----:B------:R-:W-:Y:S02]  /*21a40*/  IMAD.MOV.U32 R12, RZ, RZ, 0x1 ;  /* 0x00000001ff0c7424 */ /* 0x000fe400078e00ff */
[----:B------:R-:W-:-:S08]  /*21a50*/  IMAD.MOV.U32 R3, RZ, RZ, R14 ;  /* 0x000000ffff037224 */ /* 0x000fd000078e000e */
[----:B------:R-:W-:Y:S05]  /*21a60*/  WARPSYNC.COLLECTIVE R15, `(.L_x_7816) ;  /* 0x000000000f087348 */ /* 0x000fea0003c00000 */
[----:B------:R0:W1:Y:S02]  /*21a70*/  SHFL.IDX P6, R14, R13, R12, R11 ;  /* 0x0000000c0d0e7389 */ /* 0x00006400000c000b */
[----:B01----:R-:W-:Y:S01]  /*21a80*/  ENDCOLLECTIVE ;  /* 0x000000000000791b */ /* 0x003fe20003800000 */
.L_x_7816:
[----:B------:R-:W-:Y:S01]  /*21a90*/  IADD3 R30, P1, R35, R3, RZ ;  /* 0x00000003231e7210 */ /* 0x000fe20007f3e0ff */
[----:B------:R-:W-:-:S03]  /*21aa0*/  IMAD.IADD R3, R22, 0x1, R29 ;  /* 0x0000000116037824 */ /* 0x000fc600078e021d */
[----:B------:R-:W-:Y:S02]  /*21ab0*/  IADD3.X R31, RZ, R21, RZ, P1, !PT ;  /* 0x00000015ff1f7210 */ /* 0x000fe40000ffe4ff */
[----:B------:R-:W-:Y:S02]  /*21ac0*/  ISETP.LT.OR P1, PT, R7, 0x1, P0 ;  /* 0x000000010700780c */ /* 0x000fe40000721670 */
[----:B------:R-:W-:-:S11]  /*21ad0*/  MOV R13, R0 ;  /* 0x00000000000d7202 */ /* 0x000fd60000000f00 */
        /* <DEDUP_REMOVED lines=8> */
.L_x_7817:
[----:B------:R-:W-:Y:S02]  /*21b60*/  IMAD.MOV.U32 R13, RZ, RZ, R2 ;  /* 0x000000ffff0d7224 */ /* 0x000fe400078e0002 */
[----:B------:R-:W-:Y:S02]  /*21b70*/  IMAD.MOV.U32 R12, RZ, RZ, 0x2 ;  /* 0x00000002ff0c7424 */ /* 0x000fe400078e00ff */
[----:B------:R-:W-:-:S05]  /*21b80*/  IMAD.MOV.U32 R11, RZ, RZ, R14 ;  /* 0x000000ffff0b7224 */ /* 0x000fca00078e000e */
[----:B------:R-:W-:Y:S02]  /*21b90*/  IADD3 R30, P1, R35, R11, RZ ;  /* 0x0000000b231e7210 */ /* 0x000fe40007f3e0ff */
[----:B------:R-:W-:-:S03]  /*21ba0*/  MOV R11, 0x181f ;  /* 0x0000181f000b7802 */ /* 0x000fc60000000f00 */
[----:B------:R-:W-:Y:S01]  /*21bb0*/  IMAD.X R31, RZ, RZ, R21, P1 ;  /* 0x000000ffff1f7224 */ /* 0x000fe200008e0615 */
[----:B------:R-:W-:-:S13]  /*21bc0*/  ISETP.LT.OR P1, PT, R7, 0x11, P0 ;  /* 0x000000110700780c */ /* 0x000fda0000721670 */
[----:B------:R-:W-:Y:S05]  /*21bd0*/  WARPSYNC.COLLECTIVE R15, `(.L_x_7818) ;  /* 0x000000000f087348 */ /* 0x000fea0003c00000 */
[----:B------:R0:W1:Y:S02]  /*21be0*/  SHFL.IDX P6, R14, R13, R12, R11 ;  /* 0x0000000c0d0e7389 */ /* 0x00006400000c000b */
[----:B01----:R-:W-:Y:S01]  /*21bf0*/  ENDCOLLECTIVE ;  /* 0x000000000000791b */ /* 0x003fe20003800000 */
.L_x_7818:
        /* <DEDUP_REMOVED lines=9> */
.L_x_7819:
[----:B------:R-:W-:Y:S01]  /*21c90*/  MOV R13, R2 ;  /* 0x00000002000d7202 */ /* 0x000fe20000000f00 */
[----:B------:R-:W-:Y:S02]  /*21ca0*/  IMAD.MOV.U32 R12, RZ, RZ, 0x3 ;  /* 0x00000003ff0c7424 */ /* 0x000fe400078e00ff */
[----:B------:R-:W-:-:S05]  /*21cb0*/  IMAD.MOV.U32 R11, RZ, RZ, R14 ;  /* 0x000000ffff0b7224 */ /* 0x000fca00078e000e */
[----:B------:R-:W-:Y:S01]  /*21cc0*/  IADD3 R30, P1, R35, R11, RZ ;  /* 0x0000000b231e7210 */ /* 0x000fe20007f3e0ff */
[----:B------:R-:W-:-:S04]  /*21cd0*/  IMAD.MOV.U32 R11, RZ, RZ, 0x181f ;  /* 0x0000181fff0b7424 */ /* 0x000fc800078e00ff */
[----:B------:R-:W-:-:S08]  /*21ce0*/  IMAD.X R31, RZ, RZ, R21, P1 ;  /* 0x000000ffff1f7224 */ /* 0x000fd000008e0615 */
[----:B------:R-:W-:Y:S05]  /*21cf0*/  WARPSYNC.COLLECTIVE R15, `(.L_x_7820) ;  /* 0x000000000f087348 */ /* 0x000fea0003c00000 */
[----:B------:R0:W1:Y:S02]  /*21d00*/  SHFL.IDX P6, R14, R13, R12, R11 ;  /* 0x0000000c0d0e7389 */ /* 0x00006400000c000b */
[----:B01----:R-:W-:Y:S01]  /*21d10*/  ENDCOLLECTIVE ;  /* 0x000000000000791b */ /* 0x003fe20003800000 */
.L_x_7820:
        /* <DEDUP_REMOVED lines=10> */
.L_x_7821:
[----:B------:R-:W-:Y:S02]  /*21dc0*/  IMAD.MOV.U32 R13, RZ, RZ, R2 ;  /* 0x000000ffff0d7224 */ /* 0x000fe400078e0002 */
[----:B------:R-:W-:Y:S01]  /*21dd0*/  IMAD.MOV.U32 R12, RZ, RZ, 0x4 ;  /* 0x00000004ff0c7424 */ /* 0x000fe200078e00ff */
[----:B------:R-:W-:-:S04]  /*21de0*/  MOV R11, R14 ;  /* 0x0000000e000b7202 */ /* 0x000fc80000000f00 */
[----:B------:R-:W-:Y:S01]  /*21df0*/  IADD3 R30, P1, R35, R11, RZ ;  /* 0x0000000b231e7210 */ /* 0x000fe20007f3e0ff */
[----:B------:R-:W-:-:S04]  /*21e00*/  IMAD.MOV.U32 R11, RZ, RZ, 0x181f ;  /* 0x0000181fff0b7424 */ /* 0x000fc800078e00ff */
[----:B------:R-:W-:-:S08]  /*21e10*/  IMAD.X R31, RZ, RZ, R21, P1 ;  /* 0x000000ffff1f7224 */ /* 0x000fd000008e0615 */
[----:B------:R-:W-:Y:S05]  /*21e20*/  WARPSYNC.COLLECTIVE R15, `(.L_x_7822) ;  /* 0x000000000f087348 */ /* 0x000fea0003c00000 */
[----:B------:R0:W1:Y:S02]  /*21e30*/  SHFL.IDX P6, R14, R13, R12, R11 ;  /* 0x0000000c0d0e7389 */ /* 0x00006400000c000b */
[----:B01----:R-:W-:Y:S01]  /*21e40*/  ENDCOLLECTIVE ;  /* 0x000000000000791b */ /* 0x003fe20003800000 */
.L_x_7822:
[----:B------:R-:W-:Y:S01]  /*21e50*/  ISETP.LT.OR P1, PT, R7, 0x31, P0 ;  /* 0x000000310700780c */ /* 0x000fe20000721670 */
[----:B------:R-:W-:-:S12]  /*21e60*/  IMAD.MOV.U32 R13, RZ, RZ, R0 ;  /* 0x000000ffff0d7224 */ /* 0x000fd800078e0000 */
[----:B------:R-:W-:Y:S01]  /*21e70*/  @!PT LDS RZ, [RZ] ;  /* 0x00000000fffff984 */ /* 0x000fe20000000800 */
[----:B------:R-:W-:Y:S01]  /*21e80*/  @!PT LDS RZ, [RZ] ;  /* 0x00000000fffff984 */ /* 0x000fe20000000800 */
[----:B------:R-:W-:Y:S01]  /*21e90*/  @!PT LDS RZ, [RZ] ;  /* 0x00000000fffff984 */ /* 0x000fe20000000800 */
[----:B------:R0:W-:Y:S01]  /*21ea0*/  LDGSTS.E.BYPASS.LTC128B.128 [R3+0xbc00], desc[UR60][R30.64], !P1 ;  /* 0x0bc000001e037fae */ /* 0x0001e2000c901d7c */
[----:B------:R-:W-:-:S07]  /*21eb0*/  MOV R21, R14 ;  /* 0x0000000e00157202 */ /* 0x000fce0000000f00 */
[----:B0-----:R-:W-:Y:S05]  /*21ec0*/  WARPSYNC.COLLECTIVE R15, `(.L_x_7823) ;  /* 0x000000000f087348 */ /* 0x001fea0003c00000 */
[----:B------:R1:W2:Y:S02]  /*21ed0*/  SHFL.IDX P6, R14, R13, R12, R11 ;  /* 0x0000000c0d0e7389 */ /* 0x0002a400000c000b */
[----:B012---:R-:W-:Y:S01]  /*21ee0*/  ENDCOLLECTIVE ;  /* 0x000000000000791b */ /* 0x007fe20003800000 */
.L_x_7823:
        /* <DEDUP_REMOVED lines=9> */
.L_x_7824:
        /* <DEDUP_REMOVED lines=10> */
.L_x_7825:
        /* <DEDUP_REMOVED lines=9> */
.L_x_7826:
        /* <DEDUP_REMOVED lines=10> */
.L_x_7827:
        /* <DEDUP_REMOVED lines=10> */
.L_x_7828:
        /* <DEDUP_REMOVED lines=9> */
.L_x_7829:
[----:B------:R-:W-:Y:S01]  /*22280*/  MOV R13, R10 ;  /* 0x0000000a000d7202 */ /* 0x000fe20000000f00 */
[----:B------:R-:W-:Y:S02]  /*22290*/  IMAD.MOV.U32 R12, RZ, RZ, RZ ;  /* 0x000000ffff0c7224 */ /* 0x000fe400078e00ff */
[----:B------:R-:W-:-:S07]  /*222a0*/  IMAD.MOV.U32 R0, RZ, RZ, R14 ;  /* 0x000000ffff007224 */ /* 0x000fce00078e000e */
[----:B------:R-:W-:Y:S05]  /*222b0*/  WARPSYNC.COLLECTIVE R15, `(.L_x_7830) ;  /* 0x000000000f087348 */ /* 0x000fea0003c00000 */
[----:B------:R0:W1:Y:S02]  /*222c0*/  SHFL.IDX P6, R14, R13, R12, R11 ;  /* 0x0000000c0d0e7389 */ /* 0x00006400000c000b */
[----:B01----:R-:W-:Y:S01]  /*222d0*/  ENDCOLLECTIVE ;  /* 0x000000000000791b */ /* 0x003fe20003800000 */
.L_x_7830:
        /* <DEDUP_REMOVED lines=12> */
.L_x_7831:
[----:B------:R-:W-:Y:S02]  /*223a0*/  IMAD.MOV.U32 R13, RZ, RZ, R10 ;  /* 0x000000ffff0d7224 */ /* 0x000fe400078e000a */
[----:B------:R-:W-:Y:S02]  /*223b0*/  IMAD.MOV.U32 R12, RZ, RZ, 0x1 ;  /* 0x00000001ff0c7424 */ /* 0x000fe400078e00ff */
[----:B------:R-:W-:-:S07]  /*223c0*/  IMAD.MOV.U32 R0, RZ, RZ, R14 ;  /* 0x000000ffff007224 */ /* 0x000fce00078e000e */
[----:B------:R-:W-:Y:S05]  /*223d0*/  WARPSYNC.COLLECTIVE R15, `(.L_x_7832) ;  /* 0x000000000f087348 */ /* 0x000fea0003c00000 */
[----:B------:R0:W1:Y:S02]  /*223e0*/  SHFL.IDX P6, R14, R13, R12, R11 ;  /* 0x0000000c0d0e7389 */ /* 0x00006400000c000b */
[----:B01----:R-:W-:Y:S01]  /*223f0*/  ENDCOLLECTIVE ;  /* 0x000000000000791b */ /* 0x003fe20003800000 */
.L_x_7832:
[----:B------:R-:W-:-:S04]  /*22400*/  IADD3 R30, P1, R35, R0, RZ ;  /* 0x00000000231e7210 */ /* 0x000fc80007f3e0ff */
[----:B------:R-:W-:Y:S02]  /*22410*/  IADD3.X R31, RZ, R2, RZ, P1, !PT ;  /* 0x00000002ff1f7210 */ /* 0x000fe40000ffe4ff */
        /* <DEDUP_REMOVED lines=11> */
.L_x_7833:
[----:B------:R-:W-:Y:S02]  /*224d0*/  @P1 LOP3.LUT R25, R25, 0x10, RZ, 0xfc, !PT ;  /* 0x0000001019191812 */ /* 0x000fe400078efcff */
[----:B------:R-:W-:Y:S02]  /*224e0*/  ISETP.GE.AND P1, PT, R7, 0x41, PT ;  /* 0x000000410700780c */ /* 0x000fe40003f26270 */
[----:B------:R-:W-:-:S04]  /*224f0*/  LOP3.LUT R25, R25, 0xfffffff7, RZ, 0xc0, !PT ;  /* 0xfffffff719197812 */ /* 0x000fc800078ec0ff */
[----:B------:R-:W-:Y:S02]  /*22500*/  @P2 LOP3.LUT R25, R25, 0x8, RZ, 0xfc, !PT ;  /* 0x0000000819192812 */ /* 0x000fe400078efcff */
[----:B------:R-:W-:Y:S02]  /*22510*/  ISETP.GE.AND P2, PT, R7, 0x51, PT ;  /* 0x000000510700780c */ /* 0x000fe40003f46270 */
[----:B------:R-:W-:Y:S02]  /*22520*/  LOP3.LUT R25, R25, 0xffffffdf, RZ, 0xc0, !PT ;  /* 0xffffffdf19197812 */ /* 0x000fe400078ec0ff */
[----:B------:R-:W-:Y:S02]  /*22530*/  MOV R10, R14 ;  /* 0x0000000e000a7202 */ /* 0x000fe40000000f00 */
[----:B------:R-:W-:Y:S02]  /*22540*/  @P1 LOP3.LUT R25, R25, 0x20, RZ, 0xfc, !PT ;  /* 0x0000002019191812 */ /* 0x000fe400078efcff */
[----:B------:R-:W-:-:S02]  /*22550*/  ISETP.GE.AND P1, PT, R7, 0x71, PT ;  /* 0x000000710700780c */ /* 0x000fc40003f26270 */
[----:B------:R-:W-:-:S04]  /*22560*/  LOP3.LUT R25, R25, 0xffffff7f, RZ, 0xc0, !PT ;  /* 0xffffff7f19197812 */ /* 0x000fc800078ec0ff */
[----:B------:R-:W-:Y:S02]  /*22570*/  @P2 LOP3.LUT R25, R25, 0x80, RZ, 0xfc, !PT ;  /* 0x0000008019192812 */ /* 0x000fe400078efcff */
[----:B------:R-:W-:Y:S02]  /*22580*/  ISETP.GE.AND P2, PT, R7, 0x81, PT ;  /* 0x000000810700780c */ /* 0x000fe40003f46270 */
[----:B------:R-:W-:-:S04]  /*22590*/  LOP3.LUT R25, R25, 0xfffffeff, RZ, 0xc0, !PT ;  /* 0xfffffeff19197812 */ /* 0x000fc800078ec0ff */
[----:B------:R-:W-:Y:S01]  /*225a0*/  @P3 LOP3.LUT R25, R25, 0x100, RZ, 0xfc, !PT ;  /* 0x0000010019193812 */ /* 0x000fe200078efcff */
[----:B------:R-:W-:Y:S06]  /*225b0*/  BRA `(.L_x_7834) ;  /* 0xffffff8000287947 */ /* 0x000fec000383ffff */
.L_x_7625:
[----:B--2---:R-:W2:Y:S02]  /*225c0*/  LDL R0, [R1+0x34] ;  /* 0x0000340001007983 */ /* 0x004ea40000100800 */
[----:B--2---:R2:W3:Y:S02]  /*225d0*/  SYNCS.PHASECHK.TRANS64.TRYWAIT P0, [R6+URZ+0x22840], R0 ;  /* 0x02284000060075a7 */ /* 0x0044e4000800017f */
[----:B---3--:R-:W-:Y:S05]  /*225e0*/  @!P0 NANOSLEEP.SYNCS 0x989680 ;  /* 0x009896800000895d */ /* 0x008fea0003900000 */
[----:B------:R-:W3:Y:S02]  /*225f0*/  @!P0 SYNCS.PHASECHK.TRANS64 P0, [R6+URZ+0x22840], R0 ;  /* 0x02284000060085a7 */ /* 0x000ee4000800007f */
[----:B---3--:R-:W-:Y:S05]  /*22600*/  @!P0 BRA `(.L_x_7625) ;  /* 0xfffffffc00ec8947 */ /* 0x008fea000383ffff */
[----:B------:R-:W-:Y:S05]  /*22610*/  BRA `(.L_x_7835) ;  /* 0xffffff80007c7947 */ /* 0x000fea000383ffff */
.L_x_7626:
        /* <DEDUP_REMOVED lines=8> */
.L_x_7837:
[----:B------:R-:W-:Y:S05]  /*226a0*/  BSYNC B0 ;  /* 0x0000000000007941 */ /* 0x000fea0003800000 */
.L_x_7836:
        /* <DEDUP_REMOVED lines=8> */
.L_x_7838:
[----:B------:R-:W-:Y:S02]  /*22730*/  IMAD.MOV.U32 R13, RZ, RZ, R0 ;  /* 0x000000ffff0d7224 */ /* 0x000fe400078e0000 */
[----:B------:R-:W-:Y:S01]  /*22740*/  IMAD.MOV.U32 R12, RZ, RZ, 0x1 ;  /* 0x00000001ff0c7424 */ /* 0x000fe200078e00ff */
[----:B------:R-:W-:Y:S02]  /*22750*/  LOP3.LUT P6, RZ, R25, 0x40, RZ, 0xc0, !PT ;  /* 0x0000004019ff7812 */ /* 0x000fe400078cc0ff */
[----:B------:R-:W-:-:S11]  /*22760*/  MOV R8, R14 ;  /* 0x0000000e00087202 */ /* 0x000fd60000000f00 */
[----:B------:R-:W-:-:S05]  /*22770*/  @P6 IADD3 R8, P0, R35, R8, RZ ;  /* 0x0000000823086210 */ /* 0x000fca0007f1e0ff */
[----:B------:R-:W-:-:S04]  /*22780*/  @P6 IMAD.X R7, RZ, RZ, R7, P0 ;  /* 0x000000ffff076224 */ /* 0x000fc800000e0607 */
        /* <DEDUP_REMOVED lines=8> */
.L_x_7839:
[----:B------:R-:W-:Y:S01]  /*22810*/  IMAD.MOV.U32 R13, RZ, RZ, R2 ;  /* 0x000000ffff0d7224 */ /* 0x000fe200078e0002 */
[----:B------:R-:W-:-:S07]  /*22820*/  MOV R7, R14 ;  /* 0x0000000e00077202 */ /* 0x000fce0000000f00 */
[----:B------:R-:W-:Y:S05]  /*22830*/  WARPSYNC.COLLECTIVE R15, `(.L_x_7840) ;  /* 0x000000000f087348 */ /* 0x000fea0003c00000 */
[----:B------:R0:W1:Y:S02]  /*22840*/  SHFL.IDX P6, R14, R13, R12, R11 ;  /* 0x0000000c0d0e7389 */ /* 0x00006400000c000b */
[----:B01----:R-:W-:Y:S01]  /*22850*/  ENDCOLLECTIVE ;  /* 0x000000000000791b */ /* 0x003fe20003800000 */
.L_x_7840:
[----:B------:R-:W-:Y:S01]  /*22860*/  MOV R13, R0 ;  /* 0x00000000000d7202 */ /* 0x000fe20000000f00 */
[----:B------:R-:W-:Y:S01]  /*22870*/  IMAD.MOV.U32 R12, RZ, RZ, 0x2 ;  /* 0x00000002ff0c7424 */ /* 0x000fe200078e00ff */
[----:B------:R-:W-:Y:S01]  /*22880*/  LOP3.LUT P6, RZ, R25, 0x10, RZ, 0xc0, !PT ;  /* 0x0000001019ff7812 */ /* 0x000fe200078cc0ff */
[----:B------:R-:W-:-:S12]  /*22890*/  IMAD.MOV.U32 R8, RZ, RZ, R14 ;  /* 0x000000ffff087224 */ /* 0x000fd800078e000e */
        /* <DEDUP_REMOVED lines=10> */
.L_x_7841:
[----:B------:R-:W-:Y:S02]  /*22940*/  IMAD.MOV.U32 R13, RZ, RZ, R2 ;  /* 0x000000ffff0d7224 */ /* 0x000fe400078e0002 */
[----:B------:R-:W-:-:S07]  /*22950*/  IMAD.MOV.U32 R7, RZ, RZ, R14 ;  /* 0x000000ffff077224 */ /* 0x000fce00078e000e */
[----:B------:R-:W-:Y:S05]  /*22960*/  WARPSYNC.COLLECTIVE R15, `(.L_x_7842) ;  /* 0x000000000f087348 */ /* 0x000fea0003c00000 */
[----:B------:R0:W1:Y:S02]  /*22970*/  SHFL.IDX P6, R14, R13, R12, R11 ;  /* 0x0000000c0d0e7389 */ /* 0x00006400000c000b */
[----:B01----:R-:W-:Y:S01]  /*22980*/  ENDCOLLECTIVE ;  /* 0x000000000000791b */ /* 0x003fe20003800000 */
.L_x_7842:
[----:B------:R-:W-:Y:S02]  /*22990*/  IMAD.MOV.U32 R13, RZ, RZ, R0 ;  /* 0x000000ffff0d7224 */ /* 0x000fe400078e0000 */
[----:B------:R-:W-:Y:S01]  /*229a0*/  IMAD.MOV.U32 R12, RZ, RZ, 0x3 ;  /* 0x00000003ff0c7424 */ /* 0x000fe200078e00ff */
[----:B------:R-:W-:Y:S01]  /*229b0*/  LOP3.LUT P6, RZ, R25, 0x8, RZ, 0xc0, !PT ;  /* 0x0000000819ff7812 */ /* 0x000fe200078cc0ff */
[----:B------:R-:W-:-:S12]  /*229c0*/  IMAD.MOV.U32 R8, RZ, RZ, R14 ;  /* 0x000000ffff087224 */ /* 0x000fd800078e000e */
[----:B------:R-:W-:-:S04]  /*229d0*/  @P6 IADD3 R8, P0, R35, R8, RZ ;  /* 0x0000000823086210 */ /* 0x000fc80007f1e0ff */
[----:B------:R-:W-:-:S05]  /*229e0*/  @P6 IADD3.X R7, RZ, R7, RZ, P0, !PT ;  /* 0x00000007ff076210 */ /* 0x000fca00007fe4ff */
        /* <DEDUP_REMOVED lines=8> */
.L_x_7843:
[----:B------:R-:W-:Y:S01]  /*22a70*/  MOV R13, R2 ;  /* 0x00000002000d7202 */ /* 0x000fe20000000f00 */
[----:B------:R-:W-:-:S07]  /*22a80*/  IMAD.MOV.U32 R7, RZ, RZ, R14 ;  /* 0x000000ffff077224 */ /* 0x000fce00078e000e */
[----:B------:R-:W-:Y:S05]  /*22a90*/  WARPSYNC.COLLECTIVE R15, `(.L_x_7844) ;  /* 0x000000000f087348 */ /* 0x000fea0003c00000 */
[----:B------:R0:W1:Y:S02]  /*22aa0*/  SHFL.IDX P6, R14, R13, R12, R11 ;  /* 0x0000000c0d0e7389 */ /* 0x00006400000c000b */
[----:B01----:R-:W-:Y:S01]  /*22ab0*/  ENDCOLLECTIVE ;  /* 0x000000000000791b */ /* 0x003fe20003800000 */
.L_x_7844:
[----:B------:R-:W-:Y:S01]  /*22ac0*/  IMAD.MOV.U32 R13, RZ, RZ, R0 ;  /* 0x000000ffff0d7224 */ /* 0x000fe200078e0000 */
[----:B------:R-:W-:Y:S01]  /*22ad0*/  MOV R12, 0x4 ;  /* 0x00000004000c7802 */ /* 0x000fe20000000f00 */
[----:B------:R-:W-:-:S07]  /*22ae0*/  IMAD.MOV.U32 R8, RZ, RZ, R14 ;  /* 0x000000ffff087224 */ /* 0x000fce00078e000e */
[----:B------:R-:W-:Y:S05]  /*22af0*/  WARPSYNC.COLLECTIVE R15, `(.L_x_7845) ;  /* 0x000000000f087348 */ /* 0x000fea0003c00000 */
[----:B------:R0:W1:Y:S02]  /*22b00*/  SHFL.IDX P6, R14, R13, R12, R11 ;  /* 0x0000000c0d0e7389 */ /* 0x00006400000c000b */
[----:B01----:R-:W-:Y:S01]  /*22b10*/  ENDCOLLECTIVE ;  /* 0x000000000000791b */ /* 0x003fe20003800000 */
.L_x_7845:
[----:B------:R-:W-:-:S05]  /*22b20*/  @P5 IADD3 R8, P0, R35, R8, RZ ;  /* 0x0000000823085210 */ /* 0x000fca0007f1e0ff */
[----:B------:R-:W-:-:S04]  /*22b30*/  @P5 IMAD.X R7, RZ, RZ, R7, P0 ;  /* 0x000000ffff075224 */ /* 0x000fc800000e0607 */
[----:B------:R-:W-:Y:S02]  /*22b40*/  @P5 IMAD.MOV.U32 R9, RZ, RZ, R7 ;  /* 0x000000ffff095224 */ /* 0x000fe400078e0007 */
[----:B------:R-:W-:-:S03]  /*22b50*/  IMAD.MOV.U32 R13, RZ, RZ, R2 ;  /* 0x000000ffff0d7224 */ /* 0x000fc600078e0002 */
[----:B------:R-:W-:Y:S01]  /*22b60*/  @!PT LDS RZ, [RZ] ;  /* 0x00000000fffff984 */ /* 0x000fe20000000800 */
[----:B------:R-:W-:Y:S01]  /*22b70*/  @!PT LDS RZ, [RZ] ;  /* 0x00000000fffff984 */ /* 0x000fe20000000800 */
[----:B------:R-:W-:Y:S01]  /*22b80*/  @!PT LDS RZ, [RZ] ;  /* 0x00000000fffff984 */ /* 0x000fe20000000800 */
[----:B------:R0:W-:Y:S01]  /*22b90*/  @P5 LDGSTS.E.BYPASS.LTC128B.128 [R3+0x19c00], desc[UR60][R8.64], !P3 ;  /* 0x19c0000008035fae */ /* 0x0001e2000d901d7c */
[----:B------:R-:W-:Y:S01]  /*22ba0*/  LOP3.LUT P5, RZ, R25, 0x80, RZ, 0xc0, !PT ;  /* 0x0000008019ff7812 */ /* 0x000fe200078ac0ff */
[----:B------:R-:W-:-:S12]  /*22bb0*/  IMAD.MOV.U32 R7, RZ, RZ, R14 ;  /* 0x000000ffff077224 */ /* 0x000fd800078e000e */
[----:B0-----:R-:W-:Y:S05]  /*22bc0*/  WARPSYNC.COLLECTIVE R15, `(.L_x_7846) ;  /* 0x000000000f087348 */ /* 0x001fea0003c00000 */
[----:B------:R1:W2:Y:S02]  /*22bd0*/  SHFL.IDX P6, R14, R13, R12, R11 ;  /* 0x0000000c0d0e7389 */ /* 0x0002a400000c000b */
[----:B012---:R-:W-:Y:S01]  /*22be0*/  ENDCOLLECTIVE ;  /* 0x000000000000791b */ /* 0x007fe20003800000 */
.L_x_7846:
[----:B------:R-:W-:Y:S02]  /*22bf0*/  IMAD.MOV.U32 R13, RZ, RZ, R0 ;  /* 0x000000ffff0d7224 */ /* 0x000fe400078e0000 */
[----:B------:R-:W-:Y:S01]  /*22c00*/  IMAD.MOV.U32 R12, RZ, RZ, 0x5 ;  /* 0x00000005ff0c7424 */ /* 0x000fe200078e00ff */
[----:B------:R-:W-:Y:S01]  /*22c10*/  LOP3.LUT P6, RZ, R25, 0x20, RZ, 0xc0, !PT ;  /* 0x0000002019ff7812 */ /* 0x000fe200078cc0ff */
[----:B------:R-:W-:-:S12]  /*22c20*/  IMAD.MOV.U32 R8, RZ, RZ, R14 ;  /* 0x000000ffff087224 */ /* 0x000fd800078e000e */
[----:B------:R-:W-:-:S05]  /*22c30*/  @P6 IADD3 R8, P0, R35, R8, RZ ;  /* 0x0000000823086210 */ /* 0x000fca0007f1e0ff */
[----:B------:R-:W-:-:S05]  /*22c40*/  @P6 IMAD.X R7, RZ, RZ, R7, P0 ;  /* 0x000000ffff076224 */ /* 0x000fca00000e0607 */
        /* <DEDUP_REMOVED lines=8> */
.L_x_7847:
[----:B------:R-:W-:Y:S02]  /*22cd0*/  IMAD.MOV.U32 R13, RZ, RZ, R2 ;  /* 0x000000ffff0d7224 */ /* 0x000fe400078e0002 */
[----:B------:R-:W-:-:S07]  /*22ce0*/  IMAD.MOV.U32 R7, RZ, RZ, R14 ;  /* 0x000000ffff077224 */ /* 0x000fce00078e000e */
[----:B------:R-:W-:Y:S05]  /*22cf0*/  WARPSYNC.COLLECTIVE R15, `(.L_x_7848) ;  /* 0x000000000f087348 */ /* 0x000fea0003c00000 */
[----:B------:R0:W1:Y:S02]  /*22d00*/  SHFL.IDX P6, R14, R13, R12, R11 ;  /* 0x0000000c0d0e7389 */ /* 0x00006400000c000b */
[----:B01----:R-:W-:Y:S01]  /*22d10*/  ENDCOLLECTIVE ;  /* 0x000000000000791b */ /* 0x003fe20003800000 */
.L_x_7848:
[----:B------:R-:W-:Y:S02]  /*22d20*/  IMAD.MOV.U32 R13, RZ, RZ, R0 ;  /* 0x000000ffff0d7224 */ /* 0x000fe400078e0000 */
[----:B------:R-:W-:Y:S01]  /*22d30*/  IMAD.MOV.U32 R12, RZ, RZ, 0x6 ;  /* 0x00000006ff0c7424 */ /* 0x000fe200078e00ff */
[----:B------:R-:W-:-:S07]  /*22d40*/  MOV R8, R14 ;  /* 0x0000000e00087202 */ /* 0x000fce0000000f00 */
[----:B------:R-:W-:Y:S05]  /*22d50*/  WARPSYNC.COLLECTIVE R15, `(.L_x_7849) ;  /* 0x000000000f087348 */ /* 0x000fea0003c00000 */
[----:B------:R0:W1:Y:S02]  /*22d60*/  SHFL.IDX P6, R14, R13, R12, R11 ;  /* 0x0000000c0d0e7389 */ /* 0x00006400000c000b */
[----:B01----:R-:W-:Y:S01]  /*22d70*/  ENDCOLLECTIVE ;  /* 0x000000000000791b */ /* 0x003fe20003800000 */
.L_x_7849:
        /* <DEDUP_REMOVED lines=8> */
[----:B------:R-:W-:-:S07]  /*22e00*/  MOV R7, R14 ;  /* 0x0000000e00077202 */ /* 0x000fce0000000f00 */
[----:B0-----:R-:W-:Y:S05]  /*22e10*/  WARPSYNC.COLLECTIVE R15, `(.L_x_7850) ;  /* 0x000000000f087348 */ /* 0x001fea0003c00000 */
[----:B------:R1:W2:Y:S02]  /*22e20*/  SHFL.IDX P6, R14, R13, R12, R11 ;  /* 0x0000000c0d0e7389 */ /* 0x0002a400000c000b */
[----:B012---:R-:W-:Y:S01]  /*22e30*/  ENDCOLLECTIVE ;  /* 0x000000000000791b */ /* 0x007fe20003800000 */
.L_x_7850:
[----:B------:R-:W-:Y:S01]  /*22e40*/  MOV R13, R0 ;  /* 0x00000000000d7202 */ /* 0x000fe20000000f00 */
[----:B------:R-:W-:Y:S02]  /*22e50*/  IMAD.MOV.U32 R12, RZ, RZ, 0x7 ;  /* 0x00000007ff0c7424 */ /* 0x000fe400078e00ff */
[----:B------:R-:W-:-:S07]  /*22e60*/  IMAD.MOV.U32 R8, RZ, RZ, R14 ;  /* 0x000000ffff087224 */ /* 0x000fce00078e000e */
[----:B------:R-:W-:Y:S05]  /*22e70*/  WARPSYNC.COLLECTIVE R15, `(.L_x_7851) ;  /* 0x000000000f087348 */ /* 0x000fea0003c00000 */
[----:B------:R0:W1:Y:S02]  /*22e80*/  SHFL.IDX P6, R14, R13, R12, R11 ;  /* 0x0000000c0d0e7389 */ /* 0x00006400000c000b */
[----:B01----:R-:W-:Y:S01]  /*22e90*/  ENDCOLLECTIVE ;  /* 0x000000000000791b */ /* 0x003fe20003800000 */
.L_x_7851:
        /* <DEDUP_REMOVED lines=12> */
.L_x_7852:
[----:B------:R-:W-:Y:S02]  /*22f60*/  IMAD.MOV.U32 R13, RZ, RZ, R4 ;  /* 0x000000ffff0d7224 */ /* 0x000fe400078e0004 */
[----:B------:R-:W-:Y:S02]  /*22f70*/  IMAD.MOV.U32 R12, RZ, RZ, RZ ;  /* 0x000000ffff0c7224 */ /* 0x000fe400078e00ff */
[----:B------:R-:W-:-:S07]  /*22f80*/  IMAD.MOV.U32 R8, RZ, RZ, R14 ;  /* 0x000000ffff087224 */ /* 0x000fce00078e000e */
[----:B------:R-:W-:Y:S05]  /*22f90*/  WARPSYNC.COLLECTIVE R15, `(.L_x_7853) ;  /* 0x000000000f087348 */ /* 0x000fea0003c00000 */
[----:B------:R0:W1:Y:S02]  /*22fa0*/  SHFL.IDX P6, R14, R13, R12, R11 ;  /* 0x0000000c0d0e7389 */ /* 0x00006400000c000b */
[----:B01----:R-:W-:Y:S01]  /*22fb0*/  ENDCOLLECTIVE ;  /* 0x000000000000791b */ /* 0x003fe20003800000 */
.L_x_7853:
[----:B------:R-:W-:-:S04]  /*22fc0*/  @P1 IADD3 R8, P0, R35, R8, RZ ;  /* 0x0000000823081210 */ /* 0x000fc80007f1e0ff */
[----:B------:R-:W-:-:S05]  /*22fd0*/  @P1 IADD3.X R9, RZ, R0, RZ, P0, !PT ;  /* 0x00000000ff091210 */ /* 0x000fca00007fe4ff */
        /* <DEDUP_REMOVED lines=9> */
.L_x_7854:
[----:B------:R-:W-:Y:S01]  /*23070*/  IMAD.MOV.U32 R13, RZ, RZ, R4 ;  /* 0x000000ffff0d7224 */ /* 0x000fe200078e0004 */
[----:B------:R-:W-:Y:S02]  /*23080*/  MOV R12, 0x1 ;  /* 0x00000001000c7802 */ /* 0x000fe40000000f00 */
[----:B------:R-:W-:-:S07]  /*23090*/  MOV R2, R14 ;  /* 0x0000000e00027202 */ /* 0x000fce0000000f00 */
[----:B------:R-:W-:Y:S05]  /*230a0*/  WARPSYNC.COLLECTIVE R15, `(.L_x_7855) ;  /* 0x000000000f087348 */ /* 0x000fea0003c00000 */
[----:B------:R0:W1:Y:S02]  /*230b0*/  SHFL.IDX P6, R14, R13, R12, R11 ;  /* 0x0000000c0d0e7389 */ /* 0x00006400000c000b */
[----:B01----:R-:W-:Y:S01]  /*230c0*/  ENDCOLLECTIVE ;  /* 0x000000000000791b */ /* 0x003fe20003800000 */
.L_x_7855:
        /* <DEDUP_REMOVED lines=13> */
.L_x_7856:
[----:B------:R-:W-:Y:S01]  /*231a0*/  IMAD.MOV.U32 R5, RZ, RZ, R14 ;  /* 0x000000ffff057224 */ /* 0x000fe200078e000e */
[----:B------:R-:W-:Y:S06]  /*231b0*/  BRA `(.L_x_7857) ;  /* 0xffffff7c00407947 */ /* 0x000fec000383ffff */
.L_x_7631:
        /* <DEDUP_REMOVED lines=9> */
.L_x_7858:
[----:B------:R-:W-:Y:S01]  /*23250*/  ISETP.GE.AND P1, PT, R17, R3, PT ;  /* 0x000000031100720c */ /* 0x000fe20003f26270 */
[----:B------:R-:W-:Y:S02]  /*23260*/  IMAD.MOV.U32 R13, RZ, RZ, R0 ;  /* 0x000000ffff0d7224 */ /* 0x000fe400078e0000 */
[----:B------:R-:W-:-:S10]  /*23270*/  IMAD.MOV.U32 R4, RZ, RZ, R14 ;  /* 0x000000ffff047224 */ /* 0x000fd400078e000e */
[----:B------:R-:W-:Y:S05]  /*23280*/  WARPSYNC.COLLECTIVE R15, `(.L_x_7859) ;  /* 0x000000000f087348 */ /* 0x000fea0003c00000 */
[----:B------:R0:W1:Y:S02]  /*23290*/  SHFL.IDX P6, R14, R13, R12, R11 ;  /* 0x0000000c0d0e7389 */ /* 0x00006400000c000b */
[----:B01----:R-:W-:Y:S01]  /*232a0*/  ENDCOLLECTIVE ;  /* 0x000000000000791b */ /* 0x003fe20003800000 */
.L_x_7859:
[----:B------:R-:W-:Y:S02]  /*232b0*/  IMAD.MOV.U32 R13, RZ, RZ, R2 ;  /* 0x000000ffff0d7224 */ /* 0x000fe400078e0002 */
[----:B------:R-:W-:Y:S01]  /*232c0*/  IMAD.MOV.U32 R12, RZ, RZ, 0x1 ;  /* 0x00000001ff0c7424 */ /* 0x000fe200078e00ff */
[----:B------:R-:W-:-:S07]  /*232d0*/  MOV R5, R14 ;  /* 0x0000000e00057202 */ /* 0x000fce0000000f00 */
[----:B------:R-:W-:Y:S05]  /*232e0*/  WARPSYNC.COLLECTIVE R15, `(.L_x_7860) ;  /* 0x000000000f087348 */ /* 0x000fea0003c00000 */
[----:B------:R0:W1:Y:S02]  /*232f0*/  SHFL.IDX P6, R14, R13, R12, R11 ;  /* 0x0000000c0d0e7389 */ /* 0x00006400000c000b */
[----:B01----:R-:W-:Y:S01]  /*23300*/  ENDCOLLECTIVE ;  /* 0x000000000000791b */ /* 0x003fe20003800000 */
.L_x_7860:
[----:B------:R-:W-:-:S05]  /*23310*/  @!P1 IADD3 R5, P3, R35, R5, RZ ;  /* 0x0000000523059210 */ /* 0x000fca0007f7e0ff */
[----:B------:R-:W-:Y:S02]  /*23320*/  @!P1 IMAD.X R8, RZ, RZ, R4, P3 ;  /* 0x000000ffff089224 */ /* 0x000fe400018e0604 */
[----:B------:R-:W-:Y:S02]  /*23330*/  @!P1 IMAD.MOV.U32 R4, RZ, RZ, R5 ;  /* 0x000000ffff049224 */ /* 0x000fe400078e0005 */
[----:B------:R-:W-:Y:S02]  /*23340*/  @!P1 IMAD.MOV.U32 R5, RZ, RZ, R8 ;  /* 0x000000ffff059224 */ /* 0x000fe400078e0008 */
[----:B------:R-:W-:-:S03]  /*23350*/  IMAD.MOV.U32 R13, RZ, RZ, R0 ;  /* 0x000000ffff0d7224 */ /* 0x000fc600078e0000 */
[----:B------:R-:W-:Y:S01]  /*23360*/  @!PT LDS RZ, [RZ] ;  /* 0x00000000fffff984 */ /* 0x000fe20000000800 */
[----:B------:R-:W-:Y:S01]  /*23370*/  @!PT LDS RZ, [RZ] ;  /* 0x00000000fffff984 */ /* 0x000fe20000000800 */
[----:B------:R-:W-:Y:S01]  /*23380*/  @!PT LDS RZ, [RZ] ;  /* 0x00000000fffff984 */ /* 0x000fe20000000800 */
[----:B------:R0:W-:Y:S02]  /*23390*/  @!P1 LDGSTS.E.BYPASS.LTC128B.128 [R9+0x14400], desc[UR60][R4.64], !P0 ;  /* 0x1440000004099fae */ /* 0x0001e4000c101d7c */
[----:B0-----:R-:W-:-:S04]  /*233a0*/  IADD3 R4, R17, 0x10, RZ ;  /* 0x0000001011047810 */ /* 0x001fc80007ffe0ff */
[----:B------:R-:W-:Y:S01]  /*233b0*/  ISETP.GE.AND P1, PT, R4, R3, PT ;  /* 0x000000030400720c */ /* 0x000fe20003f26270 */
[----:B------:R-:W-:-:S12]  /*233c0*/  IMAD.MOV.U32 R4, RZ, RZ, R14 ;  /* 0x000000ffff047224 */ /* 0x000fd800078e000e */
[----:B------:R-:W-:Y:S05]  /*233d0*/  WARPSYNC.COLLECTIVE R15, `(.L_x_7861) ;  /* 0x000000000f087348 */ /* 0x000fea0003c00000 */
[----:B------:R0:W1:Y:S02]  /*233e0*/  SHFL.IDX P6, R14, R13, R12, R11 ;  /* 0x0000000c0d0e7389 */ /* 0x00006400000c000b */
[----:B01----:R-:W-:Y:S01]  /*233f0*/  ENDCOLLECTIVE ;  /* 0x000000000000791b */ /* 0x003fe20003800000 */
.L_x_7861:
[----:B------:R-:W-:Y:S01]  /*23400*/  MOV R13, R2 ;  /* 0x00000002000d7202 */ /* 0x000fe20000000f00 */
[----:B------:R-:W-:Y:S01]  /*23410*/  IMAD.MOV.U32 R12, RZ, RZ, 0x2 ;  /* 0x00000002ff0c7424 */ /* 0x000fe200078e00ff */
[----:B------:R-:W-:-:S07]  /*23420*/  MOV R6, R14 ;  /* 0x0000000e00067202 */ /* 0x000fce0000000f00 */
[----:B------:R-:W-:Y:S05]  /*23430*/  WARPSYNC.COLLECTIVE R15, `(.L_x_7862) ;  /* 0x000000000f087348 */ /* 0x000fea0003c00000 */
[----:B------:R0:W1:Y:S02]  /*23440*/  SHFL.IDX P6, R14, R13, R12, R11 ;  /* 0x0000000c0d0e7389 */ /* 0x00006400000c000b */
[----:B01----:R-:W-:Y:S01]  /*23450*/  ENDCOLLECTIVE ;  /* 0x000000000000791b */ /* 0x003fe20003800000 */
.L_x_7862:
[----:B------:R-:W-:-:S05]  /*23460*/  @!P1 IADD3 R6, P3, R35, R6, RZ ;  /* 0x0000000623069210 */ /* 0x000fca0007f7e0ff */
[----:B------:R-:W-:Y:S02]  /*23470*/  @!P1 IMAD.X R7, RZ, RZ, R4, P3 ;  /* 0x000000ffff079224 */ /* 0x000fe400018e0604 */
[----:B------:R-:W-:Y:S02]  /*23480*/  @!P1 IMAD.MOV.U32 R4, RZ, RZ, R6 ;  /* 0x000000ffff049224 */ /* 0x000fe400078e0006 */
[----:B------:R-:W-:Y:S02]  /*23490*/  @!P1 IMAD.MOV.U32 R5, RZ, RZ, R7 ;  /* 0x000000ffff059224 */ /* 0x000fe400078e0007 */
[C---:B------:R-:W-:Y:S02]  /*234a0*/  VIADD R6, R17.reuse, 0x60 ;  /* 0x0000006011067836 */ /* 0x040fe40000000000 */
[----:B------:R-:W-:Y:S01]  /*234b0*/  IMAD.MOV.U32 R13, RZ, RZ, R0 ;  /* 0x000000ffff0d7224 */ /* 0x000fe200078e0000 */
[----:B------:R-:W-:Y:S01]  /*234c0*/  @!PT LDS RZ, [RZ] ;  /* 0x00000000fffff984 */ /* 0x000fe20000000800 */
[----:B------:R-:W-:Y:S01]  /*234d0*/  @!PT LDS RZ, [RZ] ;  /* 0x00000000fffff984 */ /* 0x000fe20000000800 */
[----:B------:R-:W-:Y:S01]  /*234e0*/  @!PT LDS RZ, [RZ] ;  /* 0x00000000fffff984 */ /* 0x000fe20000000800 */
[----:B------:R0:W-:Y:S02]  /*234f0*/  @!P1 LDGSTS.E.BYPASS.LTC128B.128 [R9+0x14c00], desc[UR60][R4.64], !P0 ;  /* 0x14c0000004099fae */ /* 0x0001e4000c101d7c */
[----:B0-----:R-:W-:-:S05]  /*23500*/  VIADD R4, R17, 0x20 ;  /* 0x0000002011047836 */ /* 0x001fca0000000000 */
[----:B------:R-:W-:Y:S01]  /*23510*/  ISETP.GE.AND P1, PT, R4, R3, PT ;  /* 0x000000030400720c */ /* 0x000fe20003f26270 */
[----:B------:R-:W-:-:S12]  /*23520*/  IMAD.MOV.U32 R4, RZ, RZ, R14 ;  /* 0x000000ffff047224 */ /* 0x000fd800078e000e */
[----:B------:R-:W-:Y:S05]  /*23530*/  WARPSYNC.COLLECTIVE R15, `(.L_x_7863) ;  /* 0x000000000f087348 */ /* 0x000fea0003c00000 */
[----:B------:R0:W1:Y:S02]  /*23540*/  SHFL.IDX P6, R14, R13, R12, R11 ;  /* 0x0000000c0d0e7389 */ /* 0x00006400000c000b */
[----:B01----:R-:W-:Y:S01]  /*23550*/  ENDCOLLECTIVE ;  /* 0x000000000000791b */ /* 0x003fe20003800000 */
.L_x_7863:
[----:B------:R-:W-:Y:S02]  /*23560*/  IMAD.MOV.U32 R13, RZ, RZ, R2 ;  /* 0x000000ffff0d7224 */ /* 0x000fe400078e0002 */
[----:B------:R-:W-:Y:S02]  /*23570*/  IMAD.MOV.U32 R12, RZ, RZ, 0x3 ;  /* 0x00000003ff0c7424 */ /* 0x000fe400078e00ff */
[----:B------:R-:W-:-:S07]  /*23580*/  IMAD.MOV.U32 R5, RZ, RZ, R14 ;  /* 0x000000ffff057224 */ /* 0x000fce00078e000e */
[----:B------:R-:W-:Y:S05]  /*23590*/  WARPSYNC.COLLECTIVE R15, `(.L_x_7864) ;  /* 0x000000000f087348 */ /* 0x000fea0003c00000 */
[----:B------:R0:W1:Y:S02]  /*235a0*/  SHFL.IDX P6, R14, R13, R12, R11 ;  /* 0x0000000c0d0e7389 */ /* 0x00006400000c000b */
[----:B01----:R-:W-:Y:S01]  /*235b0*/  ENDCOLLECTIVE ;  /* 0x000000000000791b */ /* 0x003fe20003800000 */
.L_x_7864:
[----:B------:R-:W-:-:S04]  /*235c0*/  @!P1 IADD3 R5, P2, R35, R5, RZ ;  /* 0x0000000523059210 */ /* 0x000fc80007f5e0ff */
[----:B------:R-:W-:-:S04]  /*235d0*/  @!P1 IADD3.X R4, RZ, R4, RZ, P2, !PT ;  /* 0x00000004ff049210 */ /* 0x000fc800017fe4ff */
[----:B------:R-:W-:Y:S02]  /*235e0*/  @!P1 LOP3.LUT R5, R5, R4, RZ, 0x3c, !PT ;  /* 0x0000000405059212 */ /* 0x000fe400078e3cff */
[----:B------:R-:W-:Y:S02]  /*235f0*/  MOV R13, R0 ;  /* 0x00000000000d7202 */ /* 0x000fe40000000f00 */
[----:B------:R-:W-:-:S04]  /*23600*/  @!P1 LOP3.LUT R4, R5, R4, RZ, 0x3c, !PT ;  /* 0x0000000405049212 */ /* 0x000fc800078e3cff */
[----:B------:R-:W-:-:S05]  /*23610*/  @!P1 LOP3.LUT R5, R5, R4, RZ, 0x3c, !PT ;  /* 0x0000000405059212 */ /* 0x000fca00078e3cff */
        /* <DEDUP_REMOVED lines=10> */
.L_x_7865:
[----:B------:R-:W-:Y:S01]  /*236c0*/  IMAD.MOV.U32 R13, RZ, RZ, R2 ;  /* 0x000000ffff0d7224 */ /* 0x000fe200078e0002 */
[----:B------:R-:W-:Y:S01]  /*236d0*/  MOV R12, 0x4 ;  /* 0x00000004000c7802 */ /* 0x000fe20000000f00 */
[----:B------:R-:W-:-:S07]  /*236e0*/  IMAD.MOV.U32 R5, RZ, RZ, R14 ;  /* 0x000000ffff057224 */ /* 0x000fce00078e000e */
[----:B------:R-:W-:Y:S05]  /*236f0*/  WARPSYNC.COLLECTIVE R15, `(.L_x_7866) ;  /* 0x000000000f087348 */ /* 0x000fea0003c00000 */
[----:B------:R0:W1:Y:S02]  /*23700*/  SHFL.IDX P6, R14, R13, R12, R11 ;  /* 0x0000000c0d0e7389 */ /* 0x00006400000c000b */
[----:B01----:R-:W-:Y:S01]  /*23710*/  ENDCOLLECTIVE ;  /* 0x000000000000791b */ /* 0x003fe20003800000 */
.L_x_7866:
        /* <DEDUP_REMOVED lines=16> */
.L_x_7867:
[----:B------:R-:W-:Y:S02]  /*23820*/  IMAD.MOV.U32 R13, RZ, RZ, R2 ;  /* 0x000000ffff0d7224 */ /* 0x000fe400078e0002 */
[----:B------:R-:W-:Y:S02]  /*23830*/  IMAD.MOV.U32 R12, RZ, RZ, 0x5 ;  /* 0x00000005ff0c7424 */ /* 0x000fe400078e00ff */
[----:B------:R-:W-:-:S07]  /*23840*/  IMAD.MOV.U32 R5, RZ, RZ, R14 ;  /* 0x000000ffff057224 */ /* 0x000fce00078e000e */
[----:B------:R-:W-:Y:S05]  /*23850*/  WARPSYNC.COLLECTIVE R15, `(.L_x_7868) ;  /* 0x000000000f087348 */ /* 0x000fea0003c00000 */
[----:B------:R0:W1:Y:S02]  /*23860*/  SHFL.IDX P6, R14, R13, R12, R11 ;  /* 0x0000000c0d0e7389 */ /* 0x00006400000c000b */
[----:B01----:R-:W-:Y:S01]  /*23870*/  ENDCOLLECTIVE ;  /* 0x000000000000791b */ /* 0x003fe20003800000 */
.L_x_7868:
        /* <DEDUP_REMOVED lines=16> */
.L_x_7869:
[----:B------:R-:W-:Y:S02]  /*23980*/  IMAD.MOV.U32 R13, RZ, RZ, R2 ;  /* 0x000000ffff0d7224 */ /* 0x000fe400078e0002 */
[----:B------:R-:W-:Y:S01]  /*23990*/  IMAD.MOV.U32 R12, RZ, RZ, 0x6 ;  /* 0x00000006ff0c7424 */ /* 0x000fe200078e00ff */
[----:B------:R-:W-:-:S07]  /*239a0*/  MOV R5, R14 ;  /* 0x0000000e00057202 */ /* 0x000fce0000000f00 */
[----:B------:R-:W-:Y:S05]  /*239b0*/  WARPSYNC.COLLECTIVE R15, `(.L_x_7870) ;  /* 0x000000000f087348 */ /* 0x000fea0003c00000 */
[----:B------:R0:W1:Y:S02]  /*239c0*/  SHFL.IDX P6, R14, R13, R12, R11 ;  /* 0x0000000c0d0e7389 */ /* 0x00006400000c000b */
[----:B01----:R-:W-:Y:S01]  /*239d0*/  ENDCOLLECTIVE ;  /* 0x000000000000791b */ /* 0x003fe20003800000 */
.L_x_7870:
[----:B------:R-:W-:-:S05]  /*239e0*/  @!P1 IADD3 R5, P2, R35, R5, RZ ;  /* 0x0000000523059210 */ /* 0x000fca0007f5e0ff */
[----:B------:R-:W-:Y:S01]  /*239f0*/  @!P1 IMAD.X R4, RZ, RZ, R4, P2 ;  /* 0x000000ffff049224 */ /* 0x000fe200010e0604 */
[----:B------:R-:W-:-:S04]  /*23a00*/  ISETP.GE.AND P2, PT, R6, R3, PT ;  /* 0x000000030600720c */ /* 0x000fc80003f46270 */
        /* <DEDUP_REMOVED lines=8> */
[----:B0-----:R-:W-:-:S07]  /*23a90*/  IMAD.MOV.U32 R4, RZ, RZ, R14 ;  /* 0x000000ffff047224 */ /* 0x001fce00078e000e */
[----:B------:R-:W-:Y:S05]  /*23aa0*/  WARPSYNC.COLLECTIVE R15, `(.L_x_7871) ;  /* 0x000000000f087348 */ /* 0x000fea0003c00000 */
[----:B------:R0:W1:Y:S02]  /*23ab0*/  SHFL.IDX P6, R14, R13, R12, R11 ;  /* 0x0000000c0d0e7389 */ /* 0x00006400000c000b */
[----:B01----:R-:W-:Y:S01]  /*23ac0*/  ENDCOLLECTIVE ;  /* 0x000000000000791b */ /* 0x003fe20003800000 */
.L_x_7871:
[----:B------:R-:W-:Y:S01]  /*23ad0*/  IMAD.MOV.U32 R13, RZ, RZ, R2 ;  /* 0x000000ffff0d7224 */ /* 0x000fe200078e0002 */
[----:B------:R-:W-:Y:S01]  /*23ae0*/  MOV R12, 0x7 ;  /* 0x00000007000c7802 */ /* 0x000fe20000000f00 */
[----:B------:R-:W-:-:S07]  /*23af0*/  IMAD.MOV.U32 R5, RZ, RZ, R14 ;  /* 0x000000ffff057224 */ /* 0x000fce00078e000e */
[----:B------:R-:W-:Y:S05]  /*23b00*/  WARPSYNC.COLLECTIVE R15, `(.L_x_7872) ;  /* 0x000000000f087348 */ /* 0x000fea0003c00000 */
[----:B------:R0:W1:Y:S02]  /*23b10*/  SHFL.IDX P6, R14, R13, R12, R11 ;  /* 0x0000000c0d0e7389 */ /* 0x00006400000c000b */
[----:B01----:R-:W-:Y:S01]  /*23b20*/  ENDCOLLECTIVE ;  /* 0x000000000000791b */ /* 0x003fe20003800000 */
.L_x_7872:
        /* <DEDUP_REMOVED lines=14> */
.L_x_7873:
[----:B------:R-:W-:Y:S01]  /*23c10*/  IMAD.MOV.U32 R0, RZ, RZ, R14 ;  /* 0x000000ffff007224 */ /* 0x000fe200078e000e */
[----:B------:R-:W-:Y:S06]  /*23c20*/  BRA `(.L_x_7874) ;  /* 0xffffff7c007c7947 */ /* 0x000fec000383ffff */
.L_x_7634:
[----:B0-----:R0:W1:Y:S02]  /*23c30*/  SYNCS.PHASECHK.TRANS64.TRYWAIT P0, [R22+URZ+0x22820], R0 ;  /* 0x02282000160075a7 */ /* 0x001064000800017f */
[----:B-1----:R-:W-:Y:S05]  /*23c40*/  @!P0 NANOSLEEP.SYNCS 0x989680 ;  /* 0x009896800000895d */ /* 0x002fea0003900000 */
[----:B------:R-:W1:Y:S02]  /*23c50*/  @!P0 SYNCS.PHASECHK.TRANS64 P0, [R22+URZ+0x22820], R0 ;  /* 0x02282000160085a7 */ /* 0x000e64000800007f */
[----:B-1----:R-:W-:Y:S05]  /*23c60*/  @!P0 BRA `(.L_x_7634) ;  /* 0xfffffffc00f08947 */ /* 0x002fea000383ffff */
[----:B------:R-:W-:Y:S05]  /*23c70*/  BRA `(.L_x_7875) ;  /* 0xffffff7c00d87947 */ /* 0x000fea000383ffff */
.L_x_7638:
[----:B0-----:R0:W1:Y:S02]  /*23c80*/  SYNCS.PHASECHK.TRANS64.TRYWAIT P0, [R0+URZ+0x22880], R33 ;  /* 0x02288021000075a7 */ /* 0x001064000800017f */
[----:B-1----:R-:W-:Y:S05]  /*23c90*/  @!P0 NANOSLEEP.SYNCS 0x989680 ;  /* 0x009896800000895d */ /* 0x002fea0003900000 */
[----:B------:R-:W1:Y:S02]  /*23ca0*/  @!P0 SYNCS.PHASECHK.TRANS64 P0, [R0+URZ+0x22880], R33 ;  /* 0x02288021000085a7 */ /* 0x000e64000800007f */
[----:B-1----:R-:W-:Y:S05]  /*23cb0*/  @!P0 BRA `(.L_x_7638) ;  /* 0xfffffffc00f08947 */ /* 0x002fea000383ffff */
[----:B------:R-:W-:Y:S05]  /*23cc0*/  BRA `(.L_x_7876) ;  /* 0xffffff8400007947 */ /* 0x000fea000383ffff */
.L_x_7639:
        /* <DEDUP_REMOVED lines=8> */
.L_x_7878:
[----:B------:R-:W-:Y:S05]  /*23d50*/  BSYNC B0 ;  /* 0x0000000000007941 */ /* 0x000fea0003800000 */
.L_x_7877:
[----:B------:R-:W-:Y:S01]  /*23d60*/  IMAD.MOV.U32 R13, RZ, RZ, R9 ;  /* 0x000000ffff0d7224 */ /* 0x000fe200078e0009 */
[----:B------:R-:W-:Y:S01]  /*23d70*/  MOV R12, RZ ;  /* 0x000000ff000c7202 */ /* 0x000fe20000000f00 */
[----:B------:R-:W-:Y:S01]  /*23d80*/  IMAD.MOV.U32 R11, RZ, RZ, 0x181f ;  /* 0x0000181fff0b7424 */ /* 0x000fe200078e00ff */
[----:B------:R-:W-:Y:S01]  /*23d90*/  IADD3 R6, R22, R6, RZ ;  /* 0x0000000616067210 */ /* 0x000fe20007ffe0ff */
[----:B------:R-:W-:Y:S02]  /*23da0*/  IMAD.MOV.U32 R15, RZ, RZ, -0x1 ;  /* 0xffffffffff0f7424 */ /* 0x000fe400078e00ff */
[----:B------:R-:W-:-:S07]  /*23db0*/  IMAD.MOV.U32 R3, RZ, RZ, R14 ;  /* 0x000000ffff037224 */ /* 0x000fce00078e000e */
[----:B------:R-:W-:Y:S05]  /*23dc0*/  WARPSYNC.COLLECTIVE R15, `(.L_x_7879) ;  /* 0x000000000f087348 */ /* 0x000fea0003c00000 */
[----:B------:R0:W1:Y:S02]  /*23dd0*/  SHFL.IDX P6, R14, R13, R12, R11 ;  /* 0x0000000c0d0e7389 */ /* 0x00006400000c000b */
[----:B01----:R-:W-:Y:S01]  /*23de0*/  ENDCOLLECTIVE ;  /* 0x000000000000791b */ /* 0x003fe20003800000 */
.L_x_7879:
[----:B------:R-:W-:Y:S02]  /*23df0*/  IMAD.MOV.U32 R13, RZ, RZ, R20 ;  /* 0x000000ffff0d7224 */ /* 0x000fe400078e0014 */
[----:B------:R-:W-:Y:S02]  /*23e00*/  IMAD.MOV.U32 R12, RZ, RZ, 0x1 ;  /* 0x00000001ff0c7424 */ /* 0x000fe400078e00ff */
[----:B------:R-:W-:-:S07]  /*23e10*/  IMAD.MOV.U32 R2, RZ, RZ, R14 ;  /* 0x000000ffff027224 */ /* 0x000fce00078e000e */
[----:B------:R-:W-:Y:S05]  /*23e20*/  WARPSYNC.COLLECTIVE R15, `(.L_x_7880) ;  /* 0x000000000f087348 */ /* 0x000fea0003c00000 */
[----:B------:R0:W1:Y:S02]  /*23e30*/  SHFL.IDX P6, R14, R13, R12, R11 ;  /* 0x0000000c0d0e7389 */ /* 0x00006400000c000b */
[----:B01----:R-:W-:Y:S01]  /*23e40*/  ENDCOLLECTIVE ;  /* 0x000000000000791b */ /* 0x003fe20003800000 */
.L_x_7880:
        /* <DEDUP_REMOVED lines=11> */
.L_x_7881:
        /* <DEDUP_REMOVED lines=9> */
.L_x_7882:
        /* <DEDUP_REMOVED lines=9> */
.L_x_7883:
[----:B------:R-:W-:Y:S01]  /*24020*/  IMAD.MOV.U32 R13, RZ, RZ, R20 ;  /* 0x000000ffff0d7224 */ /* 0x000fe200078e0014 */
[----:B------:R-:W-:Y:S01]  /*24030*/  MOV R12, 0x3 ;  /* 0x00000003000c7802 */ /* 0x000fe20000000f00 */
[----:B------:R-:W-:-:S07]  /*24040*/  IMAD.MOV.U32 R2, RZ, RZ, R14 ;  /* 0x000000ffff027224 */ /* 0x000fce00078e000e */
[----:B------:R-:W-:Y:S05]  /*24050*/  WARPSYNC.COLLECTIVE R15, `(.L_x_7884) ;  /* 0x000000000f087348 */ /* 0x000fea0003c00000 */
[----:B------:R0:W1:Y:S02]  /*24060*/  SHFL.IDX P6, R14, R13, R12, R11 ;  /* 0x0000000c0d0e7389 */ /* 0x00006400000c000b */
[----:B01----:R-:W-:Y:S01]  /*24070*/  ENDCOLLECTIVE ;  /* 0x000000000000791b */ /* 0x003fe20003800000 */
.L_x_7884:
        /* <DEDUP_REMOVED lines=11> */
.L_x_7885:
[----:B------:R-:W-:Y:S01]  /*24130*/  MOV R13, R20 ;  /* 0x00000014000d7202 */ /* 0x000fe20000000f00 */
[----:B------:R-:W-:Y:S02]  /*24140*/  IMAD.MOV.U32 R12, RZ, RZ, 0x4 ;  /* 0x00000004ff0c7424 */ /* 0x000fe400078e00ff */
[----:B------:R-:W-:-:S07]  /*24150*/  IMAD.MOV.U32 R2, RZ, RZ, R14 ;  /* 0x000000ffff027224 */ /* 0x000fce00078e000e */
[----:B------:R-:W-:Y:S05]  /*24160*/  WARPSYNC.COLLECTIVE R15, `(.L_x_7886) ;  /* 0x000000000f087348 */ /* 0x000fea0003c00000 */
[----:B------:R0:W1:Y:S02]  /*24170*/  SHFL.IDX P6, R14, R13, R12, R11 ;  /* 0x0000000c0d0e7389 */ /* 0x00006400000c000b */
[----:B01----:R-:W-:Y:S01]  /*24180*/  ENDCOLLECTIVE ;  /* 0x000000000000791b */ /* 0x003fe20003800000 */
.L_x_7886:
        /* <DEDUP_REMOVED lines=11> */
.L_x_7887:
[----:B------:R-:W-:Y:S02]  /*24240*/  IMAD.MOV.U32 R13, RZ, RZ, R20 ;  /* 0x000000ffff0d7224 */ /* 0x000fe400078e0014 */
[----:B------:R-:W-:Y:S02]  /*24250*/  IMAD.MOV.U32 R12, RZ, RZ, 0x5 ;  /* 0x00000005ff0c7424 */ /* 0x000fe400078e00ff */
[----:B------:R-:W-:-:S07]  /*24260*/  IMAD.MOV.U32 R2, RZ, RZ, R14 ;  /* 0x000000ffff027224 */ /* 0x000fce00078e000e */
[----:B------:R-:W-:Y:S05]  /*24270*/  WARPSYNC.COLLECTIVE R15, `(.L_x_7888) ;  /* 0x000000000f087348 */ /* 0x000fea0003c00000 */
[----:B------:R0:W1:Y:S02]  /*24280*/  SHFL.IDX P6, R14, R13, R12, R11 ;  /* 0x0000000c0d0e7389 */ /* 0x00006400000c000b */
[----:B01----:R-:W-:Y:S01]  /*24290*/  ENDCOLLECTIVE ;  /* 0x000000000000791b */ /* 0x003fe20003800000 */
.L_x_7888:
        /* <DEDUP_REMOVED lines=11> */
.L_x_7889:
[----:B------:R-:W-:Y:S02]  /*24350*/  IMAD.MOV.U32 R13, RZ, RZ, R20 ;  /* 0x000000ffff0d7224 */ /* 0x000fe400078e0014 */
[----:B------:R-:W-:Y:S01]  /*24360*/  IMAD.MOV.U32 R12, RZ, RZ, 0x6 ;  /* 0x00000006ff0c7424 */ /* 0x000fe200078e00ff */
[----:B------:R-:W-:-:S07]  /*24370*/  MOV R2, R14 ;  /* 0x0000000e00027202 */ /* 0x000fce0000000f00 */
[----:B------:R-:W-:Y:S05]  /*24380*/  WARPSYNC.COLLECTIVE R15, `(.L_x_7890) ;  /* 0x000000000f087348 */ /* 0x000fea0003c00000 */
[----:B------:R0:W1:Y:S02]  /*24390*/  SHFL.IDX P6, R14, R13, R12, R11 ;  /* 0x0000000c0d0e7389 */ /* 0x00006400000c000b */
[----:B01----:R-:W-:Y:S01]  /*243a0*/  ENDCOLLECTIVE ;  /* 0x000000000000791b */ /* 0x003fe20003800000 */
.L_x_7890:
        /* <DEDUP_REMOVED lines=11> */
.L_x_7891:
[----:B------:R-:W-:Y:S02]  /*24460*/  IMAD.MOV.U32 R13, RZ, RZ, R20 ;  /* 0x000000ffff0d7224 */ /* 0x000fe400078e0014 */
[----:B------:R-:W-:Y:S02]  /*24470*/  IMAD.MOV.U32 R12, RZ, RZ, 0x7 ;  /* 0x00000007ff0c7424 */ /* 0x000fe400078e00ff */
[----:B------:R-:W-:-:S07]  /*24480*/  IMAD.MOV.U32 R2, RZ, RZ, R14 ;  /* 0x000000ffff027224 */ /* 0x000fce00078e000e */
[----:B------:R-:W-:Y:S05]  /*24490*/  WARPSYNC.COLLECTIVE R15, `(.L_x_7892) ;  /* 0x000000000f087348 */ /* 0x000fea0003c00000 */
[----:B------:R0:W1:Y:S02]  /*244a0*/  SHFL.IDX P6, R14, R13, R12, R11 ;  /* 0x0000000c0d0e7389 */ /* 0x00006400000c000b */
[----:B01----:R-:W-:Y:S01]  /*244b0*/  ENDCOLLECTIVE ;  /* 0x000000000000791b */ /* 0x003fe20003800000 */
.L_x_7892:
        /* <DEDUP_REMOVED lines=11> */
.L_x_7893:
[----:B------:R-:W-:Y:S01]  /*24570*/  IMAD.MOV.U32 R13, RZ, RZ, R17 ;  /* 0x000000ffff0d7224 */ /* 0x000fe200078e0011 */
[----:B------:R-:W-:Y:S01]  /*24580*/  MOV R12, RZ ;  /* 0x000000ff000c7202 */ /* 0x000fe20000000f00 */
[----:B------:R-:W-:-:S05]  /*24590*/  IMAD.MOV.U32 R11, RZ, RZ, R14 ;  /* 0x000000ffff0b7224 */ /* 0x000fca00078e000e */
[----:B------:R-:W-:Y:S01]  /*245a0*/  IADD3 R2, P0, R35, R11, RZ ;  /* 0x0000000b23027210 */ /* 0x000fe20007f1e0ff */
[----:B------:R-:W-:-:S04]  /*245b0*/  IMAD.MOV.U32 R11, RZ, RZ, 0x181f ;  /* 0x0000181fff0b7424 */ /* 0x000fc800078e00ff */
[----:B------:R-:W-:-:S08]  /*245c0*/  IMAD.X R3, RZ, RZ, R3, P0 ;  /* 0x000000ffff037224 */ /* 0x000fd000000e0603 */
[----:B------:R-:W-:Y:S05]  /*245d0*/  WARPSYNC.COLLECTIVE R15, `(.L_x_7894) ;  /* 0x000000000f087348 */ /* 0x000fea0003c00000 */
[----:B------:R0:W1:Y:S02]  /*245e0*/  SHFL.IDX P6, R14, R13, R12, R11 ;  /* 0x0000000c0d0e7389 */ /* 0x00006400000c000b */
[----:B01----:R-:W-:Y:S01]  /*245f0*/  ENDCOLLECTIVE ;  /* 0x000000000000791b */ /* 0x003fe20003800000 */
.L_x_7894:
        /* <DEDUP_REMOVED lines=9> */
.L_x_7895:
        /* <DEDUP_REMOVED lines=8> */
.L_x_7896:
        /* <DEDUP_REMOVED lines=9> */
.L_x_7897:
[----:B------:R-:W-:Y:S01]  /*247a0*/  MOV R2, R14 ;  /* 0x0000000e00027202 */ /* 0x000fe20000000f00 */
[----:B------:R-:W-:Y:S06]  /*247b0*/  BRA `(.L_x_7898) ;  /* 0xffffff7c009c7947 */ /* 0x000fec000383ffff */
.L_x_7644:
[----:B---3--:R3:W4:Y:S02]  /*247c0*/  SYNCS.PHASECHK.TRANS64.TRYWAIT P0, [R0+URZ+0x22840], R33 ;  /* 0x02284021000075a7 */ /* 0x008724000800017f */
[----:B----4-:R-:W-:Y:S05]  /*247d0*/  @!P0 NANOSLEEP.SYNCS 0x989680 ;  /* 0x009896800000895d */ /* 0x010fea0003900000 */
[----:B------:R-:W4:Y:S02]  /*247e0*/  @!P0 SYNCS.PHASECHK.TRANS64 P0, [R0+URZ+0x22840], R33 ;  /* 0x02284021000085a7 */ /* 0x000f24000800007f */
[----:B----4-:R-:W-:Y:S05]  /*247f0*/  @!P0 BRA `(.L_x_7644) ;  /* 0xfffffffc00f08947 */ /* 0x010fea000383ffff */
[----:B------:R-:W-:Y:S05]  /*24800*/  BRA `(.L_x_7899) ;  /* 0xffffff7c00ec7947 */ /* 0x000fea000383ffff */
.L_x_7645:
        /* <DEDUP_REMOVED lines=8> */
.L_x_7901:
[----:B------:R-:W-:Y:S05]  /*24890*/  BSYNC B0 ;  /* 0x0000000000007941 */ /* 0x000fea0003800000 */
.L_x_7900:
        /* <DEDUP_REMOVED lines=8> */
.L_x_7902:
[----:B------:R-:W-:Y:S02]  /*24920*/  IMAD.MOV.U32 R13, RZ, RZ, R5 ;  /* 0x000000ffff0d7224 */ /* 0x000fe400078e0005 */
[----:B------:R-:W-:Y:S01]  /*24930*/  IMAD.MOV.U32 R12, RZ, RZ, 0x1 ;  /* 0x00000001ff0c7424 */ /* 0x000fe200078e00ff */
[----:B------:R-:W-:-:S07]  /*24940*/  MOV R2, R14 ;  /* 0x0000000e00027202 */ /* 0x000fce0000000f00 */
[----:B------:R-:W-:Y:S05]  /*24950*/  WARPSYNC.COLLECTIVE R15, `(.L_x_7903) ;  /* 0x000000000f087348 */ /* 0x000fea0003c00000 */
[----:B------:R0:W1:Y:S02]  /*24960*/  SHFL.IDX P6, R14, R13, R12, R11 ;  /* 0x0000000c0d0e7389 */ /* 0x00006400000c000b */
[----:B01----:R-:W-:Y:S01]  /*24970*/  ENDCOLLECTIVE ;  /* 0x000000000000791b */ /* 0x003fe20003800000 */
.L_x_7903:
        /* <DEDUP_REMOVED lines=11> */
.L_x_7904:
[----:B------:R-:W-:Y:S02]  /*24a30*/  IMAD.MOV.U32 R13, RZ, RZ, R5 ;  /* 0x000000ffff0d7224 */ /* 0x000fe400078e0005 */
[----:B------:R-:W-:Y:S02]  /*24a40*/  IMAD.MOV.U32 R12, RZ, RZ, 0x2 ;  /* 0x00000002ff0c7424 */ /* 0x000fe400078e00ff */
[----:B------:R-:W-:-:S07]  /*24a50*/  IMAD.MOV.U32 R10, RZ, RZ, R14 ;  /* 0x000000ffff0a7224 */ /* 0x000fce00078e000e */
[----:B------:R-:W-:Y:S05]  /*24a60*/  WARPSYNC.COLLECTIVE R15, `(.L_x_7905) ;  /* 0x000000000f087348 */ /* 0x000fea0003c00000 */
[----:B------:R0:W1:Y:S02]  /*24a70*/  SHFL.IDX P6, R14, R13, R12, R11 ;  /* 0x0000000c0d0e7389 */ /* 0x00006400000c000b */
[----:B01----:R-:W-:Y:S01]  /*24a80*/  ENDCOLLECTIVE ;  /* 0x000000000000791b */ /* 0x003fe20003800000 */
.L_x_7905:
        /* <DEDUP_REMOVED lines=11> */
.L_x_7906:
[----:B------:R-:W-:Y:S01]  /*24b40*/  IMAD.MOV.U32 R13, RZ, RZ, R5 ;  /* 0x000000ffff0d7224 */ /* 0x000fe200078e0005 */
[----:B------:R-:W-:Y:S01]  /*24b50*/  MOV R12, 0x3 ;  /* 0x00000003000c7802 */ /* 0x000fe20000000f00 */
[----:B------:R-:W-:-:S07]  /*24b60*/  IMAD.MOV.U32 R2, RZ, RZ, R14 ;  /* 0x000000ffff027224 */ /* 0x000fce00078e000e */
[----:B------:R-:W-:Y:S05]  /*24b70*/  WARPSYNC.COLLECTIVE R15, `(.L_x_7907) ;  /* 0x000000000f087348 */ /* 0x000fea0003c00000 */
[----:B------:R0:W1:Y:S02]  /*24b80*/  SHFL.IDX P6, R14, R13, R12, R11 ;  /* 0x0000000c0d0e7389 */ /* 0x00006400000c000b */
[----:B01----:R-:W-:Y:S01]  /*24b90*/  ENDCOLLECTIVE ;  /* 0x000000000000791b */ /* 0x003fe20003800000 */
.L_x_7907:
        /* <DEDUP_REMOVED lines=11> */
.L_x_7908:
[----:B------:R-:W-:Y:S01]  /*24c50*/  MOV R13, R5 ;  /* 0x00000005000d7202 */ /* 0x000fe20000000f00 */
[----:B------:R-:W-:Y:S02]  /*24c60*/  IMAD.MOV.U32 R12, RZ, RZ, 0x4 ;  /* 0x00000004ff0c7424 */ /* 0x000fe400078e00ff */
[----:B------:R-:W-:-:S07]  /*24c70*/  IMAD.MOV.U32 R2, RZ, RZ, R14 ;  /* 0x000000ffff027224 */ /* 0x000fce00078e000e */
[----:B------:R-:W-:Y:S05]  /*24c80*/  WARPSYNC.COLLECTIVE R15, `(.L_x_7909) ;  /* 0x000000000f087348 */ /* 0x000fea0003c00000 */
[----:B------:R0:W1:Y:S02]  /*24c90*/  SHFL.IDX P6, R14, R13, R12, R11 ;  /* 0x0000000c0d0e7389 */ /* 0x00006400000c000b */
[----:B01----:R-:W-:Y:S01]  /*24ca0*/  ENDCOLLECTIVE ;  /* 0x000000000000791b */ /* 0x003fe20003800000 */
.L_x_7909:
        /* <DEDUP_REMOVED lines=11> */
.L_x_7910:
[----:B------:R-:W-:Y:S02]  /*24d60*/  IMAD.MOV.U32 R13, RZ, RZ, R5 ;  /* 0x000000ffff0d7224 */ /* 0x000fe400078e0005 */
[----:B------:R-:W-:Y:S02]  /*24d70*/  IMAD.MOV.U32 R12, RZ, RZ, 0x5 ;  /* 0x00000005ff0c7424 */ /* 0x000fe400078e00ff */
[----:B------:R-:W-:-:S07]  /*24d80*/  IMAD.MOV.U32 R2, RZ, RZ, R14 ;  /* 0x000000ffff027224 */ /* 0x000fce00078e000e */
[----:B------:R-:W-:Y:S05]  /*24d90*/  WARPSYNC.COLLECTIVE R15, `(.L_x_7911) ;  /* 0x000000000f087348 */ /* 0x000fea0003c00000 */
[----:B------:R0:W1:Y:S02]  /*24da0*/  SHFL.IDX P6, R14, R13, R12, R11 ;  /* 0x0000000c0d0e7389 */ /* 0x00006400000c000b */
[----:B01----:R-:W-:Y:S01]  /*24db0*/  ENDCOLLECTIVE ;  /* 0x000000000000791b */ /* 0x003fe20003800000 */
.L_x_7911:
        /* <DEDUP_REMOVED lines=11> */
.L_x_7912:
[----:B------:R-:W-:Y:S02]  /*24e70*/  IMAD.MOV.U32 R13, RZ, RZ, R5 ;  /* 0x000000ffff0d7224 */ /* 0x000fe400078e0005 */
[----:B------:R-:W-:Y:S01]  /*24e80*/  IMAD.MOV.U32 R12, RZ, RZ, 0x6 ;  /* 0x00000006ff0c7424 */ /* 0x000fe200078e00ff */
[----:B------:R-:W-:-:S07]  /*24e90*/  MOV R2, R14 ;  /* 0x0000000e00027202 */ /* 0x000fce0000000f00 */
[----:B------:R-:W-:Y:S05]  /*24ea0*/  WARPSYNC.COLLECTIVE R15, `(.L_x_7913) ;  /* 0x000000000f087348 */ /* 0x000fea0003c00000 */
[----:B------:R0:W1:Y:S02]  /*24eb0*/  SHFL.IDX P6, R14, R13, R12, R11 ;  /* 0x0000000c0d0e7389 */ /* 0x00006400000c000b */
[----:B01----:R-:W-:Y:S01]  /*24ec0*/  ENDCOLLECTIVE ;  /* 0x000000000000791b */ /* 0x003fe20003800000 */
.L_x_7913:
        /* <DEDUP_REMOVED lines=11> */
.L_x_7914:
[----:B------:R-:W-:Y:S02]  /*24f80*/  IMAD.MOV.U32 R13, RZ, RZ, R5 ;  /* 0x000000ffff0d7224 */ /* 0x000fe400078e0005 */
[----:B------:R-:W-:Y:S02]  /*24f90*/  IMAD.MOV.U32 R12, RZ, RZ, 0x7 ;  /* 0x00000007ff0c7424 */ /* 0x000fe400078e00ff */
[----:B------:R-:W-:-:S07]  /*24fa0*/  IMAD.MOV.U32 R2, RZ, RZ, R14 ;  /* 0x000000ffff027224 */ /* 0x000fce00078e000e */
[----:B------:R-:W-:Y:S05]  /*24fb0*/  WARPSYNC.COLLECTIVE R15, `(.L_x_7915) ;  /* 0x000000000f087348 */ /* 0x000fea0003c00000 */
[----:B------:R0:W1:Y:S02]  /*24fc0*/  SHFL.IDX P6, R14, R13, R12, R11 ;  /* 0x0000000c0d0e7389 */ /* 0x00006400000c000b */
[----:B01----:R-:W-:Y:S01]  /*24fd0*/  ENDCOLLECTIVE ;  /* 0x000000000000791b */ /* 0x003fe20003800000 */
.L_x_7915:
[----:B------:R-:W-:Y:S02]  /*24fe0*/  MOV R13, R4 ;  /* 0x00000004000d7202 */ /* 0x000fe40000000f00 */
[----:B------:R-:W-:-:S05]  /*24ff0*/  IADD3 R4, P0, R35, R2, RZ ;  /* 0x0000000223047210 */ /* 0x000fca0007f1e0ff */
[----:B------:R-:W-:Y:S02]  /*25000*/  IMAD.X R5, RZ, RZ, R9, P0 ;  /* 0x000000ffff057224 */ /* 0x000fe400000e0609 */
[----:B------:R-:W-:-:S07]  /*25010*/  IMAD.MOV.U32 R3, RZ, RZ, R14 ;  /* 0x000000ffff037224 */ /* 0x000fce00078e000e */
[----:B------:R-:W-:Y:S05]  /*25020*/  WARPSYNC.COLLECTIVE R15, `(.L_x_7916) ;  /* 0x000000000f087348 */ /* 0x000fea0003c00000 */
[----:B------:R0:W1:Y:S02]  /*25030*/  SHFL.IDX P6, R14, R13, R12, R11 ;  /* 0x0000000c0d0e7389 */ /* 0x00006400000c000b */
[----:B01----:R-:W-:Y:S01]  /*25040*/  ENDCOLLECTIVE ;  /* 0x000000000000791b */ /* 0x003fe20003800000 */
.L_x_7916:
[----:B------:R-:W-:Y:S01]  /*25050*/  @!PT LDS RZ, [RZ] ;  /* 0x00000000fffff984 */ /* 0x000fe20000000800 */
[----:B------:R-:W-:Y:S01]  /*25060*/  @!PT LDS RZ, [RZ] ;  /* 0x00000000fffff984 */ /* 0x000fe20000000800 */
[----:B------:R-:W-:Y:S01]  /*25070*/  @!PT LDS RZ, [RZ] ;  /* 0x00000000fffff984 */ /* 0x000fe20000000800 */
[----:B------:R0:W-:Y:S01]  /*25080*/  LDGSTS.E.BYPASS.LTC128B.128 [R6+0x1b400], desc[UR60][R4.64], !P2 ;  /* 0x1b40000004067fae */ /* 0x0001e2000d101d7c */
[----:B------:R-:W-:Y:S01]  /*25090*/  IMAD.MOV.U32 R13, RZ, RZ, R8 ;  /* 0x000000ffff0d7224 */ /* 0x000fe200078e0008 */
[----:B------:R-:W-:Y:S01]  /*250a0*/  MOV R12, RZ ;  /* 0x000000ff000c7202 */ /* 0x000fe20000000f00 */
[----:B------:R-:W-:-:S07]  /*250b0*/  IMAD.MOV.U32 R10, RZ, RZ, R14 ;  /* 0x000000ffff0a7224 */ /* 0x000fce00078e000e */
[----:B0-----:R-:W-:Y:S05]  /*250c0*/  WARPSYNC.COLLECTIVE R15, `(.L_x_7917) ;  /* 0x000000000f087348 */ /* 0x001fea0003c00000 */
[----:B------:R1:W2:Y:S02]  /*250d0*/  SHFL.IDX P6, R14, R13, R12, R11 ;  /* 0x0000000c0d0e7389 */ /* 0x0002a400000c000b */
[----:B012---:R-:W-:Y:S01]  /*250e0*/  ENDCOLLECTIVE ;  /* 0x000000000000791b */ /* 0x007fe20003800000 */
.L_x_7917:
        /* <DEDUP_REMOVED lines=11> */
.L_x_7918:
[----:B------:R-:W-:Y:S01]  /*251a0*/  MOV R13, R8 ;  /* 0x00000008000d7202 */ /* 0x000fe20000000f00 */
[----:B------:R-:W-:Y:S02]  /*251b0*/  IMAD.MOV.U32 R12, RZ, RZ, 0x1 ;  /* 0x00000001ff0c7424 */ /* 0x000fe400078e00ff */
[----:B------:R-:W-:-:S07]  /*251c0*/  IMAD.MOV.U32 R5, RZ, RZ, R14 ;  /* 0x000000ffff057224 */ /* 0x000fce00078e000e */
[----:B------:R-:W-:Y:S05]  /*251d0*/  WARPSYNC.COLLECTIVE R15, `(.L_x_7919) ;  /* 0x000000000f087348 */ /* 0x000fea0003c00000 */
[----:B------:R0:W1:Y:S02]  /*251e0*/  SHFL.IDX P6, R14, R13, R12, R11 ;  /* 0x0000000c0d0e7389 */ /* 0x00006400000c000b */
[----:B01----:R-:W-:Y:S01]  /*251f0*/  ENDCOLLECTIVE ;  /* 0x000000000000791b */ /* 0x003fe20003800000 */
.L_x_7919:
        /* <DEDUP_REMOVED lines=11> */
.L_x_7920:
[----:B------:R-:W-:Y:S01]  /*252b0*/  IMAD.MOV.U32 R2, RZ, RZ, R14 ;  /* 0x000000ffff027224 */ /* 0x000fe200078e000e */
[----:B------:R-:W-:Y:S06]  /*252c0*/  BRA `(.L_x_7921) ;  /* 0xffffff7800847947 */ /* 0x000fec000383ffff */
.L_x_7650:
[----:B-1----:R1:W2:Y:S02]  /*252d0*/  SYNCS.PHASECHK.TRANS64.TRYWAIT P2, [R0+URZ+0x22870], R2 ;  /* 0x02287002000075a7 */ /* 0x0022a4000804017f */
[----:B--2---:R-:W-:Y:S05]  /*252e0*/  @!P2 NANOSLEEP.SYNCS 0x989680 ;  /* 0x009896800000a95d */ /* 0x004fea0003900000 */
[----:B------:R-:W2:Y:S02]  /*252f0*/  @!P2 SYNCS.PHASECHK.TRANS64 P2, [R0+URZ+0x22870], R2 ;  /* 0x022870020000a5a7 */ /* 0x000ea4000804007f */
[----:B--2---:R-:W-:Y:S05]  /*25300*/  @!P2 BRA `(.L_x_7650) ;  /* 0xfffffffc00f0a947 */ /* 0x004fea000383ffff */
[----:B------:R-:W-:Y:S05]  /*25310*/  BRA `(.L_x_7922) ;  /* 0xffffff7800e87947 */ /* 0x000fea000383ffff */
.L_x_7652:
[----:B-1----:R1:W2:Y:S02]  /*25320*/  SYNCS.PHASECHK.TRANS64.TRYWAIT P2, [R0+URZ+0x22860], R3 ;  /* 0x02286003000075a7 */ /* 0x0022a4000804017f */
[----:B--2---:R-:W-:Y:S05]  /*25330*/  @!P2 NANOSLEEP.SYNCS 0x989680 ;  /* 0x009896800000a95d */ /* 0x004fea0003900000 */
[----:B------:R-:W2:Y:S02]  /*25340*/  @!P2 SYNCS.PHASECHK.TRANS64 P2, [R0+URZ+0x22860], R3 ;  /* 0x022860030000a5a7 */ /* 0x000ea4000804007f */
[----:B--2---:R-:W-:Y:S05]  /*25350*/  @!P2 BRA `(.L_x_7652) ;  /* 0xfffffffc00f0a947 */ /* 0x004fea000383ffff */
[----:B------:R-:W-:Y:S05]  /*25360*/  BRA `(.L_x_7923) ;  /* 0xffffff7800f87947 */ /* 0x000fea000383ffff */
.L_x_7660:
[----:B0-----:R0:W1:Y:S02]  /*25370*/  SYNCS.PHASECHK.TRANS64.TRYWAIT P1, [R0+URZ+0x22870], R3 ;  /* 0x02287003000075a7 */ /* 0x001064000802017f */
[----:B-1----:R-:W-:Y:S05]  /*25380*/  @!P1 NANOSLEEP.SYNCS 0x989680 ;  /* 0x009896800000995d */ /* 0x002fea0003900000 */
[----:B------:R-:W1:Y:S02]  /*25390*/  @!P1 SYNCS.PHASECHK.TRANS64 P1, [R0+URZ+0x22870], R3 ;  /* 0x02287003000095a7 */ /* 0x000e64000802007f */
[----:B-1----:R-:W-:Y:S05]  /*253a0*/  @!P1 BRA `(.L_x_7660) ;  /* 0xfffffffc00f09947 */ /* 0x002fea000383ffff */
[----:B------:R-:W-:Y:S05]  /*253b0*/  BRA `(.L_x_7924) ;  /* 0xffffff8400307947 */ /* 0x000fea000383ffff */
.L_x_7662:
[----:B0-----:R0:W1:Y:S02]  /*253c0*/  SYNCS.PHASECHK.TRANS64.TRYWAIT P1, [R0+URZ+0x22860], R3 ;  /* 0x02286003000075a7 */ /* 0x001064000802017f */
[----:B-1----:R-:W-:Y:S05]  /*253d0*/  @!P1 NANOSLEEP.SYNCS 0x989680 ;  /* 0x009896800000995d */ /* 0x002fea0003900000 */
[----:B------:R-:W1:Y:S02]  /*253e0*/  @!P1 SYNCS.PHASECHK.TRANS64 P1, [R0+URZ+0x22860], R3 ;  /* 0x02286003000095a7 */ /* 0x000e64000802007f */
[----:B-1----:R-:W-:Y:S05]  /*253f0*/  @!P1 BRA `(.L_x_7662) ;  /* 0xfffffffc00f09947 */ /* 0x002fea000383ffff */
[----:B------:R-:W-:Y:S05]  /*25400*/  BRA `(.L_x_7925) ;  /* 0xffffff8400407947 */ /* 0x000fea000383ffff */
.L_x_7667:
[----:B------:R-:W-:Y:S01]  /*25410*/  BSSY B0, `(.L_x_7926) ;  /* 0x0000008000007945 */ /* 0x000fe20003800000 */
[----:B------:R-:W-:Y:S01]  /*25420*/  MOV R13, R16 ;  /* 0x00000010000d7202 */ /* 0x000fe20000000f00 */
[----:B------:R-:W-:Y:S02]  /*25430*/  IMAD.MOV.U32 R12, RZ, RZ, RZ ;  /* 0x000000ffff0c7224 */ /* 0x000fe400078e00ff */
[----:B------:R-:W-:Y:S02]  /*25440*/  IMAD.MOV.U32 R11, RZ, RZ, 0x1f ;  /* 0x0000001fff0b7424 */ /* 0x000fe400078e00ff */
[----:B------:R-:W-:-:S07]  /*25450*/  IMAD.MOV.U32 R15, RZ, RZ, -0x1 ;  /* 0xffffffffff0f7424 */ /* 0x000fce00078e00ff */
[----:B01---5:R-:W-:Y:S05]  /*25460*/  WARPSYNC.COLLECTIVE R15, `(.L_x_7927) ;  /* 0x000000000f087348 */ /* 0x023fea0003c00000 */
[----:B------:R2:W3:Y:S02]  /*25470*/  SHFL.IDX P6, R14, R13, R12, R11 ;  /* 0x0000000c0d0e7389 */ /* 0x0004e400000c000b */
[----:B0123-5:R-:W-:Y:S01]  /*25480*/  ENDCOLLECTIVE ;  /* 0x000000000000791b */ /* 0x02ffe20003800000 */
.L_x_7927:
[----:B------:R-:W-:Y:S05]  /*25490*/  BSYNC B0 ;  /* 0x0000000000007941 */ /* 0x000fea0003800000 */
.L_x_7926:
[----:B------:R-:W-:Y:S01]  /*254a0*/  MOV R13, R16 ;  /* 0x00000010000d7202 */ /* 0x000fe20000000f00 */
[----:B------:R-:W-:Y:S01]  /*254b0*/  IMAD.MOV.U32 R12, RZ, RZ, 0x1 ;  /* 0x00000001ff0c7424 */ /* 0x000fe200078e00ff */
[----:B------:R-:W-:Y:S01]  /*254c0*/  IADD3 R5, R19, R8, RZ ;  /* 0x0000000813057210 */ /* 0x000fe20007ffe0ff */
[----:B------:R-:W-:Y:S02]  /*254d0*/  IMAD.MOV.U32 R11, RZ, RZ, 0x1f ;  /* 0x0000001fff0b7424 */ /* 0x000fe400078e00ff */
[----:B------:R-:W-:Y:S02]  /*254e0*/  IMAD.MOV.U32 R15, RZ, RZ, -0x1 ;  /* 0xffffffffff0f7424 */ /* 0x000fe400078e00ff */
[----:B------:R-:W-:-:S07]  /*254f0*/  IMAD.MOV.U32 R0, RZ, RZ, R14 ;  /* 0x000000ffff007224 */ /* 0x000fce00078e000e */
[----:B------:R-:W-:Y:S05]  /*25500*/  WARPSYNC.COLLECTIVE R15, `(.L_x_7928) ;  /* 0x000000000f087348 */ /* 0x000fea0003c00000 */
[----:B------:R0:W1:Y:S02]  /*25510*/  SHFL.IDX P6, R14, R13, R12, R11 ;  /* 0x0000000c0d0e7389 */ /* 0x00006400000c000b */
[----:B01----:R-:W-:Y:S01]  /*25520*/  ENDCOLLECTIVE ;  /* 0x000000000000791b */ /* 0x003fe20003800000 */
.L_x_7928:
        /* <DEDUP_REMOVED lines=18> */
.L_x_7929:
[----:B------:R-:W-:Y:S01]  /*25650*/  IMAD.MOV.U32 R12, RZ, RZ, 0x2 ;  /* 0x00000002ff0c7424 */ /* 0x000fe200078e00ff */
[----:B------:R-:W-:-:S04]  /*25660*/  SEL R5, R14, RZ, P1 ;  /* 0x000000ff0e057207 */ /* 0x000fc80000800000 */
[----:B------:R-:W-:-:S05]  /*25670*/  IADD3 R5, R2, R5, RZ ;  /* 0x0000000502057210 */ /* 0x000fca0007ffe0ff */
[----:B------:R-:W-:-:S07]  /*25680*/  IMAD.MOV.U32 R13, RZ, RZ, R5 ;  /* 0x000000ffff0d7224 */ /* 0x000fce00078e0005 */
[----:B------:R-:W-:Y:S05]  /*25690*/  WARPSYNC.COLLECTIVE R15, `(.L_x_7930) ;  /* 0x000000000f087348 */ /* 0x000fea0003c00000 */
[----:B------:R0:W1:Y:S02]  /*256a0*/  SHFL.UP P6, R14, R13, R12, R11 ;  /* 0x0400000c0d0e7389 */ /* 0x00006400000c000b */
[----:B01----:R-:W-:Y:S01]  /*256b0*/  ENDCOLLECTIVE ;  /* 0x000000000000791b */ /* 0x003fe20003800000 */
.L_x_7930:
[----:B------:R-:W-:Y:S02]  /*256c0*/  MOV R12, 0x4 ;  /* 0x00000004000c7802 */ /* 0x000fe40000000f00 */
[----:B------:R-:W-:-:S05]  /*256d0*/  SEL R6, R14, RZ, P2 ;  /* 0x000000ff0e067207 */ /* 0x000fca0001000000 */
[----:B------:R-:W-:-:S04]  /*256e0*/  IMAD.IADD R6, R5, 0x1, R6 ;  /* 0x0000000105067824 */ /* 0x000fc800078e0206 */
[----:B------:R-:W-:-:S07]  /*256f0*/  IMAD.MOV.U32 R13, RZ, RZ, R6 ;  /* 0x000000ffff0d7224 */ /* 0x000fce00078e0006 */
[----:B------:R-:W-:Y:S05]  /*25700*/  WARPSYNC.COLLECTIVE R15, `(.L_x_7931) ;  /* 0x000000000f087348 */ /* 0x000fea0003c00000 */
[----:B------:R0:W1:Y:S02]  /*25710*/  SHFL.UP P6, R14, R13, R12, R11 ;  /* 0x0400000c0d0e7389 */ /* 0x00006400000c000b */
[----:B01----:R-:W-:Y:S01]  /*25720*/  ENDCOLLECTIVE ;  /* 0x000000000000791b */ /* 0x003fe20003800000 */
.L_x_7931:
[----:B------:R-:W-:Y:S01]  /*25730*/  IMAD.MOV.U32 R12, RZ, RZ, 0x8 ;  /* 0x00000008ff0c7424 */ /* 0x000fe200078e00ff */
[----:B------:R-:W-:-:S05]  /*25740*/  SEL R7, R14, RZ, P3 ;  /* 0x000000ff0e077207 */ /* 0x000fca0001800000 */
[----:B------:R-:W-:-:S04]  /*25750*/  IMAD.IADD R7, R6, 0x1, R7 ;  /* 0x0000000106077824 */ /* 0x000fc800078e0207 */
[----:B------:R-:W-:-:S07]  /*25760*/  IMAD.MOV.U32 R13, RZ, RZ, R7 ;  /* 0x000000ffff0d7224 */ /* 0x000fce00078e0007 */
[----:B------:R-:W-:Y:S05]  /*25770*/  WARPSYNC.COLLECTIVE R15, `(.L_x_7932) ;  /* 0x000000000f087348 */ /* 0x000fea0003c00000 */
[----:B------:R0:W1:Y:S02]  /*25780*/  SHFL.UP P6, R14, R13, R12, R11 ;  /* 0x0400000c0d0e7389 */ /* 0x00006400000c000b */
[----:B01----:R-:W-:Y:S01]  /*25790*/  ENDCOLLECTIVE ;  /* 0x000000000000791b */ /* 0x003fe20003800000 */
.L_x_7932:
[----:B------:R-:W-:Y:S01]  /*257a0*/  IMAD.MOV.U32 R12, RZ, RZ, 0x10 ;  /* 0x00000010ff0c7424 */ /* 0x000fe200078e00ff */
[----:B------:R-:W-:-:S04]  /*257b0*/  SEL R14, R14, RZ, P4 ;  /* 0x000000ff0e0e7207 */ /* 0x000fc80002000000 */
[----:B------:R-:W-:-:S05]  /*257c0*/  IADD3 R5, R7, R14, RZ ;  /* 0x0000000e07057210 */ /* 0x000fca0007ffe0ff */
[----:B------:R-:W-:-:S07]  /*257d0*/  IMAD.MOV.U32 R13, RZ, RZ, R5 ;  /* 0x000000ffff0d7224 */ /* 0x000fce00078e0005 */
[----:B------:R-:W-:Y:S05]  /*257e0*/  WARPSYNC.COLLECTIVE R15, `(.L_x_7933) ;  /* 0x000000000f087348 */ /* 0x000fea0003c00000 */
[----:B------:R0:W1:Y:S02]  /*257f0*/  SHFL.UP P6, R14, R13, R12, R11 ;  /* 0x0400000c0d0e7389 */ /* 0x00006400000c000b */
[----:B01----:R-:W-:Y:S01]  /*25800*/  ENDCOLLECTIVE ;  /* 0x000000000000791b */ /* 0x003fe20003800000 */
.L_x_7933:
        /* <DEDUP_REMOVED lines=8> */
.L_x_7934:
[----:B------:R-:W-:Y:S05]  /*25890*/  BRA `(.L_x_7935) ;  /* 0xffffff8800c87947 */ /* 0x000fea000383ffff */
.L_x_7672:
        /* <DEDUP_REMOVED lines=8> */
.L_x_7937:
[----:B------:R-:W-:Y:S05]  /*25920*/  BSYNC B0 ;  /* 0x0000000000007941 */ /* 0x000fea0003800000 */
.L_x_7936:
        /* <DEDUP_REMOVED lines=8> */
.L_x_7938:
[----:B------:R-:W-:Y:S01]  /*259b0*/  IMAD.MOV.U32 R12, RZ, RZ, 0x4 ;  /* 0x00000004ff0c7424 */ /* 0x000fe200078e00ff */
[----:B------:R-:W-:-:S05]  /*259c0*/  SEL R14, R14, RZ, P2 ;  /* 0x000000ff0e0e7207 */ /* 0x000fca0001000000 */
[----:B------:R-:W-:-:S05]  /*259d0*/  IMAD.IADD R5, R13, 0x1, R14 ;  /* 0x000000010d057824 */ /* 0x000fca00078e020e */
[----:B------:R-:W-:-:S07]  /*259e0*/  MOV R13, R5 ;  /* 0x00000005000d7202 */ /* 0x000fce0000000f00 */
[----:B------:R-:W-:Y:S05]  /*259f0*/  WARPSYNC.COLLECTIVE R15, `(.L_x_7939) ;  /* 0x000000000f087348 */ /* 0x000fea0003c00000 */
[----:B------:R0:W1:Y:S02]  /*25a00*/  SHFL.UP P6, R14, R13, R12, R11 ;  /* 0x0400000c0d0e7389 */ /* 0x00006400000c000b */
[----:B01----:R-:W-:Y:S01]  /*25a10*/  ENDCOLLECTIVE ;  /* 0x000000000000791b */ /* 0x003fe20003800000 */
.L_x_7939:
[----:B------:R-:W-:Y:S02]  /*25a20*/  MOV R12, 0x8 ;  /* 0x00000008000c7802 */ /* 0x000fe40000000f00 */
[----:B------:R-:W-:-:S05]  /*25a30*/  SEL R6, R14, RZ, P3 ;  /* 0x000000ff0e067207 */ /* 0x000fca0001800000 */
[----:B------:R-:W-:-:S04]  /*25a40*/  IMAD.IADD R6, R5, 0x1, R6 ;  /* 0x0000000105067824 */ /* 0x000fc800078e0206 */
[----:B------:R-:W-:-:S07]  /*25a50*/  IMAD.MOV.U32 R13, RZ, RZ, R6 ;  /* 0x000000ffff0d7224 */ /* 0x000fce00078e0006 */
[----:B------:R-:W-:Y:S05]  /*25a60*/  WARPSYNC.COLLECTIVE R15, `(.L_x_7940) ;  /* 0x000000000f087348 */ /* 0x000fea0003c00000 */
[----:B------:R0:W1:Y:S02]  /*25a70*/  SHFL.UP P6, R14, R13, R12, R11 ;  /* 0x0400000c0d0e7389 */ /* 0x00006400000c000b */
[----:B01----:R-:W-:Y:S01]  /*25a80*/  ENDCOLLECTIVE ;  /* 0x000000000000791b */ /* 0x003fe20003800000 */
.L_x_7940:
[----:B------:R-:W-:Y:S01]  /*25a90*/  IMAD.MOV.U32 R12, RZ, RZ, 0x10 ;  /* 0x00000010ff0c7424 */ /* 0x000fe200078e00ff */
[----:B------:R-:W-:-:S05]  /*25aa0*/  SEL R7, R14, RZ, P4 ;  /* 0x000000ff0e077207 */ /* 0x000fca0002000000 */
[----:B------:R-:W-:-:S04]  /*25ab0*/  IMAD.IADD R7, R6, 0x1, R7 ;  /* 0x0000000106077824 */ /* 0x000fc800078e0207 */
[----:B------:R-:W-:-:S07]  /*25ac0*/  IMAD.MOV.U32 R13, RZ, RZ, R7 ;  /* 0x000000ffff0d7224 */ /* 0x000fce00078e0007 */
[----:B------:R-:W-:Y:S05]  /*25ad0*/  WARPSYNC.COLLECTIVE R15, `(.L_x_7941) ;  /* 0x000000000f087348 */ /* 0x000fea0003c00000 */
[----:B------:R0:W1:Y:S02]  /*25ae0*/  SHFL.UP P6, R14, R13, R12, R11 ;  /* 0x0400000c0d0e7389 */ /* 0x00006400000c000b */
[----:B01----:R-:W-:Y:S01]  /*25af0*/  ENDCOLLECTIVE ;  /* 0x000000000000791b */ /* 0x003fe20003800000 */
.L_x_7941:
        /* <DEDUP_REMOVED lines=8> */
.L_x_7942:
[----:B------:R-:W-:Y:S05]  /*25b80*/  BRA `(.L_x_7943) ;  /* 0xffffff8800a87947 */ /* 0x000fea000383ffff */
.L_x_7674:
[----:B------:R-:W-:Y:S01]  /*25b90*/  BSSY B0, `(.L_x_7944) ;  /* 0x0000006000007945 */ /* 0x000fe20003800000 */
[----:B------:R-:W-:Y:S02]  /*25ba0*/  PLOP3.LUT P6, PT, P6, PT, PT, 0x8, 0x0 ;  /* 0x000000000000781c */ /* 0x000fe400037ce170 */
[----:B------:R-:W-:-:S11]  /*25bb0*/  MOV R15, 0xffffffff ;  /* 0xffffffff000f7802 */ /* 0x000fd60000000f00 */
[----:B0----5:R-:W-:Y:S05]  /*25bc0*/  WARPSYNC.COLLECTIVE R15, `(.L_x_7945) ;  /* 0x000000000f087348 */ /* 0x021fea0003c00000 */
[----:B------:R-:W-:Y:S01]  /*25bd0*/  VOTE.ANY R14, PT, P6 ;  /* 0x00000000000e7806 */ /* 0x000fe200030e0100 */
[----:B0----5:R-:W-:Y:S06]  /*25be0*/  ENDCOLLECTIVE ;  /* 0x000000000000791b */ /* 0x021fec0003800000 */
.L_x_7945:
[----:B------:R-:W-:Y:S05]  /*25bf0*/  BSYNC B0 ;  /* 0x0000000000007941 */ /* 0x000fea0003800000 */
.L_x_7944:
        /* <DEDUP_REMOVED lines=9> */
.L_x_7946:
[----:B------:R-:W-:Y:S01]  /*25c90*/  IMAD.MOV.U32 R17, RZ, RZ, R14 ;  /* 0x000000ffff117224 */ /* 0x000fe200078e000e */
[----:B------:R-:W-:Y:S06]  /*25ca0*/  BRA `(.L_x_7947) ;  /* 0xffffff8800987947 */ /* 0x000fec000383ffff */
.L_x_7676:
[----:B------:R-:W-:Y:S01]  /*25cb0*/  BSSY B0, `(.L_x_7948) ;  /* 0x0000007000007945 */ /* 0x000fe20003800000 */
[----:B------:R-:W-:Y:S01]  /*25cc0*/  IMAD.MOV.U32 R13, RZ, RZ, R3 ;  /* 0x000000ffff0d7224 */ /* 0x000fe200078e0003 */
[----:B------:R-:W-:Y:S01]  /*25cd0*/  MOV R11, 0x1f ;  /* 0x0000001f000b7802 */ /* 0x000fe20000000f00 */
[----:B------:R-:W-:-:S07]  /*25ce0*/  IMAD.MOV.U32 R15, RZ, RZ, -0x1 ;  /* 0xffffffffff0f7424 */ /* 0x000fce00078e00ff */
[----:B012--5:R-:W-:Y:S05]  /*25cf0*/  WARPSYNC.COLLECTIVE R15, `(.L_x_7949) ;  /* 0x000000000f087348 */ /* 0x027fea0003c00000 */
[----:B------:R3:W4:Y:S02]  /*25d00*/  SHFL.IDX P6, R14, R13, R12, R11 ;  /* 0x0000000c0d0e7389 */ /* 0x00072400000c000b */
[----:B012345:R-:W-:Y:S01]  /*25d10*/  ENDCOLLECTIVE ;  /* 0x000000000000791b */ /* 0x03ffe20003800000 */
.L_x_7949:
[----:B------:R-:W-:Y:S05]  /*25d20*/  BSYNC B0 ;  /* 0x0000000000007941 */ /* 0x000fea0003800000 */
.L_x_7948:
[----:B------:R-:W-:Y:S05]  /*25d30*/  BRA `(.L_x_7675) ;  /* 0xffffff8800907947 */ /* 0x000fea000383ffff */
.L_x_7680:
[----:B0-----:R0:W1:Y:S02]  /*25d40*/  SYNCS.PHASECHK.TRANS64.TRYWAIT P0, [R5+URZ+0x22820], R0 ;  /* 0x02282000050075a7 */ /* 0x001064000800017f */
[----:B-1----:R-:W-:Y:S05]  /*25d50*/  @!P0 NANOSLEEP.SYNCS 0x989680 ;  /* 0x009896800000895d */ /* 0x002fea0003900000 */
[----:B------:R-:W1:Y:S02]  /*25d60*/  @!P0 SYNCS.PHASECHK.TRANS64 P0, [R5+URZ+0x22820], R0 ;  /* 0x02282000050085a7 */ /* 0x000e64000800007f */
[----:B-1----:R-:W-:Y:S05]  /*25d70*/  @!P0 BRA `(.L_x_7680) ;  /* 0xfffffffc00f08947 */ /* 0x002fea000383ffff */
[----:B------:R-:W-:Y:S05]  /*25d80*/  BRA `(.L_x_7950) ;  /* 0xffffff8c00847947 */ /* 0x000fea000383ffff */
.L_x_7681:
        /* <DEDUP_REMOVED lines=8> */
[----:B0----5:R-:W-:Y:S05]  /*25e10*/  WARPSYNC.COLLECTIVE R15, `(.L_x_7952) ;  /* 0x000000000f087348 */ /* 0x021fea0003c00000 */
[----:B------:R1:W2:Y:S02]  /*25e20*/  SHFL.IDX P6, R14, R13, R12, R11 ;  /* 0x0000000c0d0e7389 */ /* 0x0002a400000c000b */
[----:B012--5:R-:W-:Y:S01]  /*25e30*/  ENDCOLLECTIVE ;  /* 0x000000000000791b */ /* 0x027fe20003800000 */
.L_x_7952:
[----:B------:R-:W-:Y:S05]  /*25e40*/  BSYNC B0 ;  /* 0x0000000000007941 */ /* 0x000fea0003800000 */
.L_x_7951:
[----:B------:R-:W-:Y:S05]  /*25e50*/  BRA `(.L_x_7953) ;  /* 0xffffff8c006c7947 */ /* 0x000fea000383ffff */
.L_x_7682:
[----:B------:R-:W-:Y:S01]  /*25e60*/  BSSY B0, `(.L_x_7954) ;  /* 0x0000006000007945 */ /* 0x000fe20003800000 */
[----:B------:R-:W-:-:S07]  /*25e70*/  IMAD.MOV.U32 R15, RZ, RZ, -0x1 ;  /* 0xffffffffff0f7424 */ /* 0x000fce00078e00ff */
[----:B0----5:R-:W-:Y:S05]  /*25e80*/  WARPSYNC.COLLECTIVE R15, `(.L_x_7955) ;  /* 0x000000000f0c7348 */ /* 0x021fea0003c00000 */
[----:B------:R-:W-:Y:S02]  /*25e90*/  ELECT P6, UR62, PT ;  /* 0x00000000003e782f */ /* 0x000fe400038c0000 */
[----:B------:R-:W-:Y:S01]  /*25ea0*/  MOV R14, UR62 ;  /* 0x0000003e000e7c02 */ /* 0x000fe20008000f00 */
[----:B0----5:R-:W-:Y:S10]  /*25eb0*/  ENDCOLLECTIVE ;  /* 0x000000000000791b */ /* 0x021ff40003800000 */
.L_x_7955:
[----:B------:R-:W-:Y:S05]  /*25ec0*/  BSYNC B0 ;  /* 0x0000000000007941 */ /* 0x000fea0003800000 */
.L_x_7954:
[----:B------:R-:W-:Y:S05]  /*25ed0*/  BRA `(.L_x_7956) ;  /* 0xffffff8c00607947 */ /* 0x000fea000383ffff */
.L_x_7684:
[----:B0-----:R0:W1:Y:S02]  /*25ee0*/  SYNCS.PHASECHK.TRANS64.TRYWAIT P1, [R3+URZ+0x22840], R2 ;  /* 0x02284002030075a7 */ /* 0x001064000802017f */
[----:B-1----:R-:W-:Y:S05]  /*25ef0*/  @!P1 NANOSLEEP.SYNCS 0x989680 ;  /* 0x009896800000995d */ /* 0x002fea0003900000 */
[----:B------:R-:W1:Y:S02]  /*25f00*/  @!P1 SYNCS.PHASECHK.TRANS64 P1, [R3+URZ+0x22840], R2 ;  /* 0x02284002030095a7 */ /* 0x000e64000802007f */
[----:B-1----:R-:W-:Y:S05]  /*25f10*/  @!P1 BRA `(.L_x_7684) ;  /* 0xfffffffc00f09947 */ /* 0x002fea000383ffff */
[----:B------:R-:W-:Y:S05]  /*25f20*/  BRA `(.L_x_7957) ;  /* 0xffffff8c00847947 */ /* 0x000fea000383ffff */
.L_x_7686:
[----:B-1----:R1:W2:Y:S02]  /*25f30*/  SYNCS.PHASECHK.TRANS64.TRYWAIT P1, [R5+URZ+0x22840], R0 ;  /* 0x02284000050075a7 */ /* 0x0022a4000802017f */
[----:B--2---:R-:W-:Y:S05]  /*25f40*/  @!P1 NANOSLEEP.SYNCS 0x989680 ;  /* 0x009896800000995d */ /* 0x004fea0003900000 */
[----:B------:R-:W2:Y:S02]  /*25f50*/  @!P1 SYNCS.PHASECHK.TRANS64 P1, [R5+URZ+0x22840], R0 ;  /* 0x02284000050095a7 */ /* 0x000ea4000802007f */
[----:B--2---:R-:W-:Y:S05]  /*25f60*/  @!P1 BRA `(.L_x_7686) ;  /* 0xfffffffc00f09947 */ /* 0x004fea000383ffff */
[----:B------:R-:W-:Y:S05]  /*25f70*/  BRA `(.L_x_7958) ;  /* 0xffffff8c00947947 */ /* 0x000fea000383ffff */
.L_x_7688:
[----:B--2---:R2:W3:Y:S02]  /*25f80*/  SYNCS.PHASECHK.TRANS64.TRYWAIT P1, [R3+URZ+0x22860], R2 ;  /* 0x02286002030075a7 */ /* 0x0044e4000802017f */
[----:B---3--:R-:W-:Y:S05]  /*25f90*/  @!P1 NANOSLEEP.SYNCS 0x989680 ;  /* 0x009896800000995d */ /* 0x008fea0003900000 */
[----:B------:R-:W3:Y:S02]  /*25fa0*/  @!P1 SYNCS.PHASECHK.TRANS64 P1, [R3+URZ+0x22860], R2 ;  /* 0x02286002030095a7 */ /* 0x000ee4000802007f */
[----:B---3--:R-:W-:Y:S05]  /*25fb0*/  @!P1 BRA `(.L_x_7688) ;  /* 0xfffffffc00f09947 */ /* 0x008fea000383ffff */
[----:B------:R-:W-:Y:S05]  /*25fc0*/  BRA `(.L_x_7959) ;  /* 0xffffff8c00907947 */ /* 0x000fea000383ffff */
.L_x_7690:
[----:B---3--:R3:W4:Y:S02]  /*25fd0*/  SYNCS.PHASECHK.TRANS64.TRYWAIT P1, [R5+URZ+0x22860], R0 ;  /* 0x02286000050075a7 */ /* 0x008724000802017f */
[----:B----4-:R-:W-:Y:S05]  /*25fe0*/  @!P1 NANOSLEEP.SYNCS 0x989680 ;  /* 0x009896800000995d */ /* 0x010fea0003900000 */
[----:B------:R-:W4:Y:S02]  /*25ff0*/  @!P1 SYNCS.PHASECHK.TRANS64 P1, [R5+URZ+0x22860], R0 ;  /* 0x02286000050095a7 */ /* 0x000f24000802007f */
[----:B----4-:R-:W-:Y:S05]  /*26000*/  @!P1 BRA `(.L_x_7690) ;  /* 0xfffffffc00f09947 */ /* 0x010fea000383ffff */
[----:B------:R-:W-:Y:S05]  /*26010*/  BRA `(.L_x_7960) ;  /* 0xffffff8c008c7947 */ /* 0x000fea000383ffff */
.L_x_7692:
[----:B----4-:R4:W0:Y:S02]  /*26020*/  SYNCS.PHASECHK.TRANS64.TRYWAIT P1, [R3+URZ+0x22880], R2 ;  /* 0x02288002030075a7 */ /* 0x010824000802017f */
[----:B0-----:R-:W-:Y:S05]  /*26030*/  @!P1 NANOSLEEP.SYNCS 0x989680 ;  /* 0x009896800000995d */ /* 0x001fea0003900000 */
[----:B------:R-:W0:Y:S02]  /*26040*/  @!P1 SYNCS.PHASECHK.TRANS64 P1, [R3+URZ+0x22880], R2 ;  /* 0x02288002030095a7 */ /* 0x000e24000802007f */
[----:B0-----:R-:W-:Y:S05]  /*26050*/  @!P1 BRA `(.L_x_7692) ;  /* 0xfffffffc00f09947 */ /* 0x001fea000383ffff */
[----:B------:R-:W-:Y:S05]  /*26060*/  BRA `(.L_x_7961) ;  /* 0xffffff8c00887947 */ /* 0x000fea000383ffff */
.L_x_7962:
        /* <DEDUP_REMOVED lines=9> */
.L_x_15845:


//--------------------- .text._ZN7cutlass13device_kernelIN5flash11enable_sm90INS1_16FlashAttnFwdSm90INS1_25CollectiveMainloopFwdSm90ILi2EN4cute5tupleIJNS5_1CILi1EEES8_S8_EEENS6_IJNS7_ILi128EEENS7_ILi160EEESA_EEELi128ENS_12float_e4m3_tEfNS_4arch4Sm90ELb0ELb1ELb0ELb0ELb1ELb0ELb0ELb1ELb1ELb1ELb0ELb0EEENS1_21CollectiveEpilogueFwdINS6_IJSA_SA_SB_EEES9_NS_10bfloat16_tESF_Li256ELb0ELb1ELb0ELb1EEENS1_30DynamicPersistentTileSchedulerILi256ELi128ELb0ELb1ELb1EEEEEEEEEvNT_6ParamsE --------------------------
	.section	.text._ZN7cutlass13device_kernelIN5flash11enable_sm90INS1_16FlashAttnFwdSm90INS1_25CollectiveMainloopFwdSm90ILi2EN4cute5tupleIJNS5_1CILi1EEES8_S8_EEENS6_IJNS7_ILi128EEENS7_ILi160EEESA_EEELi128ENS_12float_e4m3_tEfNS_4arch4Sm90ELb0ELb1ELb0ELb0ELb1ELb0ELb0ELb1ELb1ELb1ELb0ELb0EEENS1_21CollectiveEpilogueFwdINS6_IJSA_SA_SB_EEES9_NS_10bfloat16_tESF_Li256ELb0ELb1ELb0ELb1EEENS1_30DynamicPersistentTileSchedulerILi256ELi128ELb0ELb1ELb1EEEEEEEEEvNT_6ParamsE,"ax",@progbits
	.align	128
.text._ZN7cutlass13device_kernelIN5flash11enable_sm90INS1_16FlashAttnFwdSm90INS1_25CollectiveMainloopFwdSm90ILi2EN4cute5tupleIJNS5_1CILi1EEES8_S8_EEENS6_IJNS7_ILi128EEENS7_ILi160EEESA_EEELi128ENS_12float_e4m3_tEfNS_4arch4Sm90ELb0ELb1ELb0ELb0ELb1ELb0ELb0ELb1ELb1ELb1ELb0ELb0EEENS1_21CollectiveEpilogueFwdINS6_IJSA_SA_SB_EEES9_NS_10bfloat16_tESF_Li256ELb0ELb1ELb0ELb1EEENS1_30DynamicPersistentTileSchedulerILi256ELi128ELb0ELb1ELb1EEEEEEEEEvNT_6ParamsE:
        .type           _ZN7cutlass13device_kernelIN5flash11enable_sm90INS1_16FlashAttnFwdSm90INS1_25CollectiveMainloopFwdSm90ILi2EN4cute5tupleIJNS5_1CILi1EEES8_S8_EEENS6_IJNS7_ILi128EEENS7_ILi160EEESA_EEELi128ENS_12float_e4m3_tEfNS_4arch4Sm90ELb0ELb1ELb0ELb0ELb1ELb0ELb0ELb1ELb1ELb1ELb0ELb0EEENS1_21CollectiveEpilogueFwdINS6_IJSA_SA_SB_EEES9_NS_10bfloat16_tESF_Li256ELb0ELb1ELb0ELb1EEENS1_30DynamicPersistentTileSchedulerILi256ELi128ELb0ELb1ELb1EEEEEEEEEvNT_6ParamsE,@function
        .size           _ZN7cutlass13device_kernelIN5flash11enable_sm90INS1_16FlashAttnFwdSm90INS1_25CollectiveMainloopFwdSm90ILi2EN4cute5tupleIJNS5_1CILi1EEES8_S8_EEENS6_IJNS7_ILi128EEENS7_ILi160EEESA_EEELi128ENS_12float_e4m3_tEfNS_4arch4Sm90ELb0ELb1ELb0ELb0ELb1ELb0ELb0ELb1ELb1ELb1ELb0ELb0EEENS1_21CollectiveEpilogueFwdINS6_IJSA_SA_SB_EEES9_NS_10bfloat16_tESF_Li256ELb0ELb1ELb0ELb1EEENS1_30DynamicPersistentTileSchedulerILi256ELi128ELb0ELb1ELb1EEEEEEEEEvNT_6ParamsE,(.L_x_15846 - _ZN7cutlass13device_kernelIN5flash11enable_sm90INS1_16FlashAttnFwdSm90INS1_25CollectiveMainloopFwdSm90ILi2EN4cute5tupleIJNS5_1CILi1EEES8_S8_EEENS6_IJNS7_ILi128EEENS7_ILi160EEESA_EEELi128ENS_12float_e4m3_tEfNS_4arch4Sm90ELb0ELb1ELb0ELb0ELb1ELb0ELb0ELb1ELb1ELb1ELb0ELb0EEENS1_21CollectiveEpilogueFwdINS6_IJSA_SA_SB_EEES9_NS_10bfloat16_tESF_Li256ELb0ELb1ELb0ELb1EEENS1_30DynamicPersistentTileSchedulerILi256ELi128ELb0ELb1ELb1EEEEEEEEEvNT_6ParamsE)
        .other          _ZN7cutlass13device_kernelIN5flash11enable_sm90INS1_16FlashAttnFwdSm90INS1_25CollectiveMainloopFwdSm90ILi2EN4cute5tupleIJNS5_1CILi1EEES8_S8_EEENS6_IJNS7_ILi128EEENS7_ILi160EEESA_EEELi128ENS_12float_e4m3_tEfNS_4arch4Sm90ELb0ELb1ELb0ELb0ELb1ELb0ELb0ELb1ELb1ELb1ELb0ELb0EEENS1_21CollectiveEpilogueFwdINS6_IJSA_SA_SB_EEES9_NS_10bfloat16_tESF_Li256ELb0ELb1ELb0ELb1EEENS1_30DynamicPersistentTileSchedulerILi256ELi128ELb0ELb1ELb1EEEEEEEEEvNT_6ParamsE,@"STO_CUDA_ENTRY STV_DEFAULT"
_ZN7cutlass13device_kernelIN5flash11enable_sm90INS1_16FlashAttnFwdSm90INS1_25CollectiveMainloopFwdSm90ILi2EN4cute5tupleIJNS5_1CILi1EEES8_S8_EEENS6_IJNS7_ILi128EEENS7_ILi160EEESA_EEELi128ENS_12float_e4m3_tEfNS_4arch4Sm90ELb0ELb1ELb0ELb0ELb1ELb0ELb0ELb1ELb1ELb1ELb0ELb0EEENS1_21CollectiveEpilogueFwdINS6_IJSA_SA_SB_EEES9_NS_10bfloat16_tESF_Li256ELb0ELb1ELb0ELb1EEENS1_30DynamicPersistentTileSchedulerILi256ELi128ELb0ELb1ELb1EEEEEEEEEvNT_6ParamsE:
        /* <DEDUP_REMOVED lines=45> */
.L_x_7963:
        /* <DEDUP_REMOVED lines=22> */
.L_x_7964:
        /* <DEDUP_REMOVED lines=18> */
.L_x_7965:
        /* <DEDUP_REMOVED lines=22> */
.L_x_7966:
        /* <DEDUP_REMOVED lines=24> */
.L_x_7967:
        /* <DEDUP_REMOVED lines=10> */
.L_x_7969:
        /* <DEDUP_REMOVED lines=21> */
[CC--:B------:R-:W-:Y:S02]  /*0a20*/  LEA.HI R4, R0.reuse, R197.reuse, RZ, 0x5 ;  /* 0x000000c500047211 */ /* 0x0c0fe400078f28ff */
[----:B------:R-:W-:Y:S02]  /*0a30*/  LOP3.LUT R190, R3, 0xffffff80, RZ, 0xc0, !PT ;  /* 0xffffff8003be7812 */ /* 0x000fe400078ec0ff */
[----:B------:R-:W-:Y:S01]  /*0a40*/  LEA.HI R2, R0, R197, RZ, 0x4 ;  /* 0x000000c500027211 */ /* 0x000fe200078f20ff */
[----:B------:R-:W-:Y:S01]  /*0a50*/  IMAD.SHL.U32 R6, R4, 0x20, RZ ;  /* 0x0000002004067824 */ /* 0x000fe200078e00ff */
[----:B------:R-:W-:Y:S01]  /*0a60*/  SHF.R.S32.HI R192, RZ, 0x7, R3 ;  /* 0x00000007ffc07819 */ /* 0x000fe20000011403 */
        /* <DEDUP_REMOVED lines=11> */
[-C--:B------:R-:W-:Y:S02]  /*0b20*/  LEA.HI R4, R0, R197.reuse, RZ, 0x2 ;  /* 0x000000c500047211 */ /* 0x080fe400078f10ff */
[----:B------:R-:W-:Y:S02]  /*0b30*/  LOP3.LUT R2, R2, 0x1ffffffe, RZ, 0xc0, !PT ;  /* 0x1ffffffe02027812 */ /* 0x000fe400078ec0ff */
[----:B------:R-:W-:Y:S02]  /*0b40*/  LEA.HI R11, R11, R6, RZ, 0x3 ;  /* 0x000000060b0b7211 */ /* 0x000fe400078f18ff */
[----:B------:R-:W-:Y:S01]  /*0b50*/  LOP3.LUT R4, R4, 0xfffffffc, RZ, 0xc0, !PT ;  /* 0xfffffffc04047812 */ /* 0x000fe200078ec0ff */
[----:B------:R-:W-:Y:S01]  /*0b60*/  IMAD.IADD R2, R5, 0x1, -R2 ;  /* 0x0000000105027824 */ /* 0x000fe200078e0a02 */
[----:B------:R-:W-:-:S02]  /*0b70*/  LEA.HI R0, R0, R197, RZ, 0x3 ;  /* 0x000000c500007211 */ /* 0x000fc400078f18ff */
[----:B------:R-:W-:Y:S01]  /*0b80*/  LOP3.LUT R11, R11, 0xfffffff8, RZ, 0xc0, !PT ;  /* 0xfffffff80b0b7812 */ /* 0x000fe200078ec0ff */
[----:B------:R-:W-:Y:S01]  /*0b90*/  IMAD.IADD R4, R197, 0x1, -R4 ;  /* 0x00000001c5047824 */ /* 0x000fe200078e0a04 */
[----:B------:R-:W-:Y:S01]  /*0ba0*/  LEA.HI R9, R9, R190, RZ, 0x5 ;  /* 0x000000be09097211 */ /* 0x000fe200078f28ff */
[----:B------:R-:W-:Y:S01]  /*0bb0*/  IMAD R194, R2, 0x8, R7 ;  /* 0x0000000802c27824 */ /* 0x000fe200078e0207 */
[----:B------:R-:W-:Y:S01]  /*0bc0*/  LEA.HI R3, R3, R192, RZ, 0x1 ;  /* 0x000000c003037211 */ /* 0x000fe200078f08ff */
[----:B------:R-:W-:Y:S01]  /*0bd0*/  IMAD.IADD R6, R6, 0x1, -R11 ;  /* 0x0000000106067824 */ /* 0x000fe200078e0a0b */
[----:B------:R-:W-:Y:S02]  /*0be0*/  LOP3.LUT R188, R0, 0xfffffff8, RZ, 0xc0, !PT ;  /* 0xfffffff800bc7812 */ /* 0x000fe400078ec0ff */
[----:B------:R-:W-:Y:S02]  /*0bf0*/  SHF.R.S32.HI R9, RZ, 0x5, R9 ;  /* 0x00000005ff097819 */ /* 0x000fe40000011409 */
[----:B------:R-:W-:Y:S01]  /*0c00*/  LOP3.LUT R3, R3, 0x3fffffe, RZ, 0xc0, !PT ;  /* 0x03fffffe03037812 */ /* 0x000fe200078ec0ff */
[----:B------:R-:W-:Y:S01]  /*0c10*/  IMAD.IADD R188, R197, 0x1, -R188 ;  /* 0x00000001c5bc7824 */ /* 0x000fe200078e0abc */
[----:B------:R-:W-:Y:S01]  /*0c20*/  LEA.HI R2, R4, R4, RZ, 0x1 ;  /* 0x0000000404027211 */ /* 0x000fe200078f08ff */
[----:B------:R-:W-:Y:S01]  /*0c30*/  IMAD R6, R9, 0x10, R6 ;  /* 0x0000001009067824 */ /* 0x000fe200078e0206 */
[----:B------:R-:W-:Y:S01]  /*0c40*/  SHF.R.S32.HI R189, RZ, 0x3, R0 ;  /* 0x00000003ffbd7819 */ /* 0x000fe20000011400 */
[----:B------:R-:W-:Y:S01]  /*0c50*/  IMAD.IADD R3, R192, 0x1, -R3 ;  /* 0x00000001c0037824 */ /* 0x000fe200078e0a03 */
[----:B------:R-:W-:Y:S01]  /*0c60*/  LOP3.LUT R5, R2, 0x1ffffffe, RZ, 0xc0, !PT ;  /* 0x1ffffffe02057812 */ /* 0x000fe200078ec0ff */
[----:B------:R-:W-:-:S02]  /*0c70*/  IMAD.SHL.U32 R22, R188, 0x8, RZ ;  /* 0x00000008bc167824 */ /* 0x000fc400078e00ff */
[----:B------:R-:W-:Y:S01]  /*0c80*/  IMAD R193, R3, 0x40, R6 ;  /* 0x0000004003c17824 */ /* 0x000fe200078e0206 */
[----:B------:R-:W-:Y:S01]  /*0c90*/  LOP3.LUT R3, R8, 0x7ffffffc, RZ, 0xc0, !PT ;  /* 0x7ffffffc08037812 */ /* 0x000fe200078ec0ff */
[----:B------:R-:W-:Y:S01]  /*0ca0*/  VIADD R23, R22, 0x40 ;  /* 0x0000004016177836 */ /* 0x000fe20000000000 */
[----:B------:R-:W-:Y:S01]  /*0cb0*/  SHF.R.S32.HI R196, RZ, 0x1f, R22 ;  /* 0x0000001fffc47819 */ /* 0x000fe20000011416 */
[----:B------:R-:W-:Y:S02]  /*0cc0*/  IMAD.IADD R4, R4, 0x1, -R5 ;  /* 0x0000000104047824 */ /* 0x000fe400078e0a05 */
[----:B------:R-:W-:Y:S01]  /*0cd0*/  IMAD.IADD R18, R190, 0x1, -R3 ;  /* 0x00000001be127824 */ /* 0x000fe200078e0a03 */
[----:B------:R-:W-:Y:S01]  /*0ce0*/  SHF.R.S32.HI R195, RZ, 0x1f, R23 ;  /* 0x0000001fffc37819 */ /* 0x000fe20000011417 */
[----:B------:R-:W-:-:S07]  /*0cf0*/  IMAD R19, R4, 0x8, R193 ;  /* 0x0000000804137824 */ /* 0x000fce00078e02c1 */
.L_x_8074:
        /* <DEDUP_REMOVED lines=21> */
.L_x_7970:
[----:B------:R-:W-:Y:S01]  /*0e50*/  ULDC UR6, c[0x0][0xc54] ;  /* 0x0003150000067ab9 */ /* 0x000fe20000000800 */
[----:B------:R-:W-:Y:S01]  /*0e60*/  UMOV UR8, UR7 ;  /* 0x0000000700087c82 */ /* 0x000fe20008000000 */
[----:B------:R-:W-:-:S11]  /*0e70*/  UISETP.NE.AND UP0, UPT, UR6, 0x1, UPT ;  /* 0x000000010600788c */ /* 0x000fd6000bf05270 */
[----:B------:R-:W-:Y:S02]  /*0e80*/  @UP0 ULDC.64 UR10, c[0x0][0xc58] ;  /* 0x00031600000a0ab9 */ /* 0x000fe40000000a00 */
[----:B------:R-:W-:-:S04]  /*0e90*/  UIMAD.WIDE.U32 UR4, UR7, UR10, URZ ;  /* 0x0000000a070472a5 */ /* 0x000fc8000f8e003f */
[----:B------:R-:W-:-:S04]  /*0ea0*/  @UP0 USHF.R.U32.HI UR8, URZ, UR11, UR5 ;  /* 0x0000000b3f080299 */ /* 0x000fc80008011605 */
[----:B------:R-:W-:-:S12]  /*0eb0*/  UIMAD UR4, UR8, UR6, URZ ;  /* 0x00000006080472a4 */ /* 0x000fd8000f8e023f */
.L_x_7971:
[----:B------:R-:W-:Y:S01]  /*0ec0*/  ULDC UR37, c[0x0][0xc48] ;  /* 0x0003120000257ab9 */ /* 0x000fe20000000800 */
[----:B------:R-:W-:Y:S01]  /*0ed0*/  UIADD3 UR6, UR7, -UR4, URZ ;  /* 0x8000000407067290 */ /* 0x000fe2000fffe03f */
[----:B------:R-:W-:Y:S01]  /*0ee0*/  IMAD.MOV.U32 R3, RZ, RZ, 0x3f800000 ;  /* 0x3f800000ff037424 */ /* 0x000fe200078e00ff */
[----:B------:R-:W-:Y:S01]  /*0ef0*/  UISETP.NE.AND UP2, UPT, UR37, 0x1, UPT ;  /* 0x000000012500788c */ /* 0x000fe2000bf45270 */
[----:B------:R-:W-:Y:S01]  /*0f00*/  IMAD.MOV.U32 R0, RZ, RZ, 0x3f800000 ;  /* 0x3f800000ff007424 */ /* 0x000fe200078e00ff */
[----:B------:R-:W-:Y:S01]  /*0f10*/  ULDC.64 UR4, c[0x0][0x990] ;  /* 0x0002640000047ab9 */ /* 0x000fe20000000a00 */
[----:B------:R-:W-:Y:S01]  /*0f20*/  ULDC UR18, c[0x0][0xc54] ;  /* 0x0003150000127ab9 */ /* 0x000fe20000000800 */
[----:B------:R-:W-:Y:S01]  /*0f30*/  UISETP.NE.U32.AND UP0, UPT, UR4, URZ, UPT ;  /* 0x0000003f0400728c */ /* 0x000fe2000bf05070 */
[----:B------:R-:W0:Y:S01]  /*0f40*/  LDC R191, c[0x0][0x448] ;  /* 0x00011200ffbf7b82 */ /* 0x000e220000000800 */
[----:B------:R-:W-:Y:S02]  /*0f50*/  UIMAD UR18, UR9, UR18, UR6 ;  /* 0x00000012091272a4 */ /* 0x000fe4000f8e0206 */
[----:B------:R-:W-:Y:S01]  /*0f60*/  UISETP.NE.AND.EX UP0, UPT, UR5, URZ, UPT, UP0 ;  /* 0x0000003f0500728c */ /* 0x000fe2000bf05300 */
[----:B------:R-:W-:-:S02]  /*0f70*/  ULDC.64 UR6, c[0x0][0x998] ;  /* 0x0002660000067ab9 */ /* 0x000fc40000000a00 */
[----:B------:R-:W-:Y:S01]  /*0f80*/  @UP2 ULDC UR10, c[0x0][0xc4c] ;  /* 0x00031300000a2ab9 */ /* 0x000fe20000000800 */
[----:B------:R-:W-:Y:S01]  /*0f90*/  UISETP.NE.U32.AND UP1, UPT, UR6, URZ, UPT ;  /* 0x0000003f0600728c */ /* 0x000fe2000bf25070 */
[----:B------:R-:W1:Y:S01]  /*0fa0*/  LDC.64 R12, c[0x0][0x9e0] ;  /* 0x00027800ff0c7b82 */ /* 0x000e620000000a00 */
[----:B------:R-:W-:Y:S01]  /*0fb0*/  UIMAD.WIDE.U32 UR10, UR18, UR10, URZ ;  /* 0x0000000a120a72a5 */ /* 0x000fe2000f8e003f */
[----:B------:R-:W-:Y:S01]  /*0fc0*/  PLOP3.LUT P0, PT, PT, PT, UP0, 0x80, 0x0 ;  /* 0x000000000000781c */ /* 0x000fe20003f0f008 */
[----:B------:R-:W-:Y:S01]  /*0fd0*/  @UP2 ULDC UR9, c[0x0][0xc50] ;  /* 0x0003140000092ab9 */ /* 0x000fe20000000800 */
[----:B------:R-:W-:Y:S01]  /*0fe0*/  UISETP.NE.AND.EX UP1, UPT, UR7, URZ, UPT, UP1 ;  /* 0x0000003f0700728c */ /* 0x000fe2000bf25310 */
[----:B------:R-:W-:Y:S01]  /*0ff0*/  UMOV UR44, UR18 ;  /* 0x00000012002c7c82 */ /* 0x000fe20008000000 */
[----:B------:R-:W-:Y:S02]  /*1000*/  @UP2 USHF.R.U32.HI UR44, URZ, UR9, UR11 ;  /* 0x000000093f2c2299 */ /* 0x000fe4000801160b */
[----:B------:R-:W2:Y:S01]  /*1010*/  LDC R105, c[0x0][0x288] ;  /* 0x0000a200ff697b82 */ /* 0x000ea20000000800 */
[----:B------:R-:W-:Y:S01]  /*1020*/  @UP0 ULDC.64 UR10, c[0x0][0x9a8] ;  /* 0x00026a00000a0ab9 */ /* 0x000fe20000000a00 */
[----:B------:R-:W-:Y:S01]  /*1030*/  @UP0 USHF.R.S32.HI UR9, URZ, 0x1f, UR44 ;  /* 0x0000001f3f090899 */ /* 0x000fe2000801142c */
[----:B------:R-:W-:Y:S01]  /*1040*/  PLOP3.LUT P1, PT, PT, PT, UP1, 0x80, 0x0 ;  /* 0x000000000000781c */ /* 0x000fe20003f2f018 */
[----:B------:R-:W-:-:S02]  /*1050*/  @UP0 UIMAD.WIDE.U32 UR12, UR44, UR10, URZ ;  /* 0x0000000a2c0c02a5 */ /* 0x000fc4000f8e003f */
[----:B------:R-:W-:Y:S02]  /*1060*/  @UP0 UIMAD UR9, UR9, UR10, URZ ;  /* 0x0000000a090902a4 */ /* 0x000fe4000f8e023f */
[----:B------:R-:W3:Y:S01]  /*1070*/  LDC R8, c[0x0][0x424] ;  /* 0x00010900ff087b82 */ /* 0x000ee20000000800 */
[----:B------:R-:W-:Y:S02]  /*1080*/  @UP1 USHF.R.S32.HI UR10, URZ, 0x1f, UR44 ;  /* 0x0000001f3f0a1899 */ /* 0x000fe4000801142c */
[----:B------:R-:W-:Y:S01]  /*1090*/  UIADD3 UR15, -UR44, URZ, URZ ;  /* 0x0000003f2c0f7290 */ /* 0x000fe2000fffe13f */
[----:B------:R-:W-:Y:S01]  /*10a0*/  @UP1 ULDC.64 UR16, c[0x0][0x9b8] ;  /* 0x00026e0000101ab9 */ /* 0x000fe20000000a00 */
[----:B------:R-:W-:Y:S02]  /*10b0*/  @UP0 UIMAD UR14, UR44, UR11, UR9 ;  /* 0x0000000b2c0e02a4 */ /* 0x000fe4000f8e0209 */
[----:B------:R-:W-:Y:S01]  /*10c0*/  @UP1 UIMAD UR9, UR10, UR16, URZ ;  /* 0x000000100a0912a4 */ /* 0x000fe2000f8e023f */
[----:B------:R-:W4:Y:S01]  /*10d0*/  LDC R9, c[0x0][0x2f0] ;  /* 0x0000bc00ff097b82 */ /* 0x000f220000000800 */
[----:B------:R-:W-:-:S02]  /*10e0*/  UIMAD UR37, UR37, UR15, UR18 ;  /* 0x0000000f252572a4 */ /* 0x000fc4000f8e0212 */
[----:B------:R-:W-:Y:S02]  /*10f0*/  @UP1 UIMAD UR15, UR44, UR17, UR9 ;  /* 0x000000112c0f12a4 */ /* 0x000fe4000f8e0209 */
[----:B------:R-:W-:Y:S02]  /*1100*/  @UP0 USHF.R.S32.HI UR9, URZ, 0x1f, UR37 ;  /* 0x0000001f3f090899 */ /* 0x000fe40008011425 */
[----:B------:R-:W-:Y:S02]  /*1110*/  @UP1 UIMAD.WIDE.U32 UR10, UR44, UR16, URZ ;  /* 0x000000102c0a12a5 */ /* 0x000fe4000f8e003f */
[----:B------:R-:W-:Y:S01]  /*1120*/  @UP1 USHF.R.S32.HI UR20, URZ, 0x1f, UR37 ;  /* 0x0000001f3f141899 */ /* 0x000fe20008011425 */
[----:B------:R-:W-:Y:S01]  /*1130*/  @UP0 ULDC.64 UR16, c[0x0][0x9b0] ;  /* 0x00026c0000100ab9 */ /* 0x000fe20000000a00 */
[----:B------:R-:W-:Y:S01]  /*1140*/  @UP1 ULDC.64 UR18, c[0x0][0x9c0] ;  /* 0x0002700000121ab9 */ /* 0x000fe20000000a00 */
[----:B------:R-:W-:Y:S02]  /*1150*/  @UP0 UIADD3 UR13, UR13, UR14, URZ ;  /* 0x0000000e0d0d0290 */ /* 0x000fe4000fffe03f */
[----:B------:R-:W-:-:S02]  /*1160*/  @UP0 UIMAD UR9, UR9, UR16, URZ ;  /* 0x00000010090902a4 */ /* 0x000fc4000f8e023f */
[----:B------:R-:W-:Y:S02]  /*1170*/  @UP1 UIADD3 UR11, UR11, UR15, URZ ;  /* 0x0000000f0b0b1290 */ /* 0x000fe4000fffe03f */
[----:B------:R-:W-:Y:S02]  /*1180*/  @UP1 UIMAD UR14, UR20, UR18, URZ ;  /* 0x00000012140e12a4 */ /* 0x000fe4000f8e023f */
        /* <DEDUP_REMOVED lines=12> */
[----:B0-----:R-:W-:Y:S01]  /*1250*/  ISETP.NE.AND P3, PT, R191, 0x1, PT ;  /* 0x00000001bf00780c */ /* 0x001fe20003f65270 */
[----:B------:R-:W-:Y:S01]  /*1260*/  IMAD.U32 R5, RZ, RZ, UR5 ;  /* 0x00000005ff057e24 */ /* 0x000fe2000f8e00ff */
[----:B------:R-:W-:Y:S01]  /*1270*/  ULOP3.LUT UR8, UR8, 0x1ffffff, URZ, 0x3c, !UPT ;  /* 0x01ffffff08087892 */ /* 0x000fe2000f8e3c3f */
[----:B------:R-:W-:Y:S01]  /*1280*/  IMAD.U32 R7, RZ, RZ, UR7 ;  /* 0x00000007ff077e24 */ /* 0x000fe2000f8e00ff */
[----:B------:R-:W-:Y:S01]  /*1290*/  ULDC UR4, c[0x0][0xc3c] ;  /* 0x00030f0000047ab9 */ /* 0x000fe20000000800 */
[----:B------:R-:W-:Y:S01]  /*12a0*/  ULDC.64 UR6, c[0x0][0x418] ;  /* 0x0001060000067ab9 */ /* 0x000fe20000000a00 */
[----:B------:R2:W5:Y:S01]  /*12b0*/  @P0 LDG.E R3, desc[UR50][R4.64] ;  /* 0x0000003204030981 */ /* 0x000562000c1e1900 */
[----:B------:R-:W-:-:S03]  /*12c0*/  ULDC UR5, c[0x0][0x988] ;  /* 0x0002620000057ab9 */ /* 0x000fc60000000800 */
[----:B------:R-:W5:Y:S01]  /*12d0*/  @P1 LDG.E R0, desc[UR50][R6.64] ;  /* 0x0000003206001981 */ /* 0x000f62000c1e1900 */
[----:B------:R-:W-:Y:S01]  /*12e0*/  UIADD3 UR4, UR8, UR4, URZ ;  /* 0x0000000408047290 */ /* 0x000fe2000fffe03f */
[----:B------:R-:W-:Y:S01]  /*12f0*/  ISETP.NE.U32.AND P0, PT, RZ, UR6, PT ;  /* 0x00000006ff007c0c */ /* 0x000fe2000bf05070 */
[----:B------:R-:W0:Y:S01]  /*1300*/  @P3 LDC R10, c[0x0][0x44c] ;  /* 0x00011300ff0a3b82 */ /* 0x000e220000000800 */
[----:B-1----:R-:W-:Y:S01]  /*1310*/  ISETP.GE.AND P2, PT, R13, 0x1, PT ;  /* 0x000000010d00780c */ /* 0x002fe20003f46270 */
[----:B------:R-:W-:Y:S01]  /*1320*/  USHF.L.U32 UR38, UR4, 0x7, URZ ;  /* 0x0000000704267899 */ /* 0x000fe2000800063f */
[----:B------:R-:W-:Y:S02]  /*1330*/  ISETP.NE.AND.EX P0, PT, RZ, UR7, PT, P0 ;  /* 0x00000007ff007c0c */ /* 0x000fe4000bf05300 */
[----:B--2---:R-:W-:Y:S01]  /*1340*/  IADD3 R5, -R105, 0x1, RZ ;  /* 0x0000000169057810 */ /* 0x004fe20007ffe1ff */
[----:B------:R-:W-:Y:S01]  /*1350*/  UIADD3 UR4, UR38, 0x7f, URZ ;  /* 0x0000007f26047890 */ /* 0x000fe2000fffe03f */
[----:B------:R-:W-:Y:S01]  /*1360*/  LOP3.LUT R2, R2, 0xffffffef, RZ, 0xc0, !PT ;  /* 0xffffffef02027812 */ /* 0x000fe200078ec0ff */
[----:B------:R-:W1:Y:S03]  /*1370*/  @P3 LDC R11, c[0x0][0x450] ;  /* 0x00011400ff0b3b82 */ /* 0x000e660000000800 */
[----:B------:R-:W-:-:S04]  /*1380*/  @P3 LOP3.LUT R2, R2, 0x10, RZ, 0xfc, !PT ;  /* 0x0000001002023812 */ /* 0x000fc800078efcff */
[----:B------:R-:W-:-:S04]  /*1390*/  LOP3.LUT R2, R2, 0xfffffff7, RZ, 0xc0, !PT ;  /* 0xfffffff702027812 */ /* 0x000fc800078ec0ff */
[----:B------:R-:W-:Y:S01]  /*13a0*/  @P2 LOP3.LUT R2, R2, 0x8, RZ, 0xfc, !PT ;  /* 0x0000000802022812 */ /* 0x000fe200078efcff */
[----:B0-----:R-:W-:-:S04]  /*13b0*/  @P3 IMAD.HI.U32 R4, R10, UR4, RZ ;  /* 0x000000040a043c27 */ /* 0x001fc8000f8e00ff */
[----:B-----5:R-:W-:Y:S01]  /*13c0*/  FMUL.FTZ R0, R3, R0 ;  /* 0x0000000003007220 */ /* 0x020fe20000410000 */
[----:B------:R-:W-:Y:S01]  /*13d0*/  IMAD.U32 R3, RZ, RZ, UR4 ;  /* 0x00000004ff037e24 */ /* 0x000fe2000f8e00ff */
[----:B-1----:R-:W-:Y:S02]  /*13e0*/  @P3 SHF.R.U32.HI R3, RZ, R11, R4 ;  /* 0x0000000bff033219 */ /* 0x002fe40000011604 */
[----:B------:R-:W-:Y:S01]  /*13f0*/  FMUL.FTZ R6, R0, UR5 ;  /* 0x0000000500067c20 */ /* 0x000fe20008410000 */
[----:B---3--:R-:W-:-:S04]  /*1400*/  SEL R0, R8, 0x1, P0 ;  /* 0x0000000108007807 */ /* 0x008fc80000000000 */
[----:B------:R-:W-:Y:S01]  /*1410*/  R2UR UR39, R6 ;  /* 0x00000000062772ca */ /* 0x000fe200000e0000 */
[CC--:B----4-:R-:W-:Y:S02]  /*1420*/  IMAD R6, R0.reuse, R9.reuse, R5 ;  /* 0x0000000900067224 */ /* 0x0d0fe400078e0205 */
[----:B------:R-:W-:Y:S02]  /*1430*/  IMAD R17, R0, R9, RZ ;  /* 0x0000000900117224 */ /* 0x000fe400078e02ff */
[----:B------:R-:W-:-:S04]  /*1440*/  IMAD.IADD R5, R6, 0x1, R3 ;  /* 0x0000000106057824 */ /* 0x000fc800078e0203 */
[----:B------:R-:W-:Y:S01]  /*1450*/  IMAD.IADD R3, R5, 0x1, R12 ;  /* 0x0000000105037824 */ /* 0x000fe200078e020c */
[----:B------:R-:W-:Y:S06]  /*1460*/  @!P2 BRA `(.L_x_7972) ;  /* 0x000000000040a947 */ /* 0x000fec0003800000 */
[C---:B------:R-:W-:Y:S01]  /*1470*/  ISETP.GT.AND P0, PT, R5.reuse, RZ, PT ;  /* 0x000000ff0500720c */ /* 0x040fe20003f04270 */
[----:B------:R-:W-:-:S12]  /*1480*/  VIADD R4, R5, 0xffffffff ;  /* 0xffffffff05047836 */ /* 0x000fd80000000000 */
        /* <DEDUP_REMOVED lines=8> */
.L_x_7973:
[----:B------:R-:W-:-:S13]  /*1510*/  ISETP.NE.AND P0, PT, R13, 0x1, PT ;  /* 0x000000010d00780c */ /* 0x000fda0003f05270 */
[----:B------:R-:W0:Y:S02]  /*1520*/  @P0 LDC.64 R6, c[0x0][0x9e8] ;  /* 0x00027a00ff060b82 */ /* 0x000e240000000a00 */
[----:B0-----:R-:W-:-:S05]  /*1530*/  @P0 IMAD.HI.U32 R6, R4, R6, RZ ;  /* 0x0000000604060227 */ /* 0x001fca00078e00ff */
[----:B------:R-:W-:-:S07]  /*1540*/  @P0 SHF.R.U32.HI R4, RZ, R7, R6 ;  /* 0x00000007ff040219 */ /* 0x000fce0000011606 */
.L_x_7974:
[----:B------:R-:W-:-:S05]  /*1550*/  IMAD R4, R4, R13, R13 ;  /* 0x0000000d04047224 */ /* 0x000fca00078e020d */
[----:B------:R-:W-:-:S07]  /*1560*/  VIMNMX R3, R3, R4, PT ;  /* 0x0000000403037248 */ /* 0x000fce0003fe0100 */
.L_x_7972:
[----:B------:R-:W0:Y:S01]  /*1570*/  @P3 LDC R5, c[0x0][0x44c] ;  /* 0x00011300ff053b82 */ /* 0x000e220000000800 */
[----:B------:R-:W-:Y:S01]  /*1580*/  IMAD.U32 R4, RZ, RZ, UR38 ;  /* 0x00000026ff047e24 */ /* 0x000fe2000f8e00ff */
[----:B------:R-:W-:Y:S01]  /*1590*/  ULDC UR4, c[0x0][0x9dc] ;  /* 0x0002770000047ab9 */ /* 0x000fe20000000800 */
[CC--:B------:R-:W-:Y:S02]  /*15a0*/  IMAD R105, R0.reuse, R9.reuse, -R105 ;  /* 0x0000000900697224 */ /* 0x0c0fe400078e0a69 */
[----:B------:R-:W-:Y:S02]  /*15b0*/  VIADD R3, R3, 0x9f ;  /* 0x0000009f03037836 */ /* 0x000fe40000000000 */
[----:B------:R-:W-:Y:S01]  /*15c0*/  IMAD R0, R0, R9, 0x9f ;  /* 0x0000009f00007424 */ /* 0x000fe200078e0209 */
[----:B------:R-:W1:Y:S03]  /*15d0*/  @P3 LDC R6, c[0x0][0x450] ;  /* 0x00011400ff063b82 */ /* 0x000e660000000800 */
[----:B------:R-:W-:-:S04]  /*15e0*/  IMAD.HI R0, R0, 0x66666667, RZ ;  /* 0x6666666700007827 */ /* 0x000fc800078e02ff */
[----:B0-----:R-:W-:-:S05]  /*15f0*/  @P3 IMAD.HI.U32 R5, R5, UR38, RZ ;  /* 0x0000002605053c27 */ /* 0x001fca000f8e00ff */
[----:B-1----:R-:W-:-:S05]  /*1600*/  @P3 SHF.R.U32.HI R4, RZ, R6, R5 ;  /* 0x00000006ff043219 */ /* 0x002fca0000011605 */
[----:B------:R-:W-:Y:S02]  /*1610*/  IMAD.IADD R6, R105, 0x1, R4 ;  /* 0x0000000169067824 */ /* 0x000fe400078e0204 */
[----:B------:R-:W-:Y:S01]  /*1620*/  IMAD.HI R4, R3, 0x66666667, RZ ;  /* 0x6666666703047827 */ /* 0x000fe200078e02ff */
[----:B------:R-:W-:-:S03]  /*1630*/  SHF.R.U32.HI R3, RZ, 0x1f, R0 ;  /* 0x0000001fff037819 */ /* 0x000fc60000011600 */
[----:B------:R-:W-:Y:S01]  /*1640*/  VIADD R7, R6, -UR4 ;  /* 0x8000000406077c36 */ /* 0x000fe20008000000 */
[----:B------:R-:W-:Y:S02]  /*1650*/  SHF.R.U32.HI R5, RZ, 0x1f, R4 ;  /* 0x0000001fff057819 */ /* 0x000fe40000011604 */
[----:B------:R-:W-:Y:S02]  /*1660*/  LEA.HI.SX32 R3, R0, R3, 0x1a ;  /* 0x0000000300037211 */ /* 0x000fe400078fd2ff */
[----:B------:R-:W-:Y:S02]  /*1670*/  LEA.HI.SX32 R104, R4, R5, 0x1a ;  /* 0x0000000504687211 */ /* 0x000fe400078fd2ff */
[----:B------:R-:W-:Y:S02]  /*1680*/  R2UR UR4, R7 ;  /* 0x00000000070472ca */ /* 0x000fe400000e0000 */
[----:B------:R-:W-:Y:S01]  /*1690*/  VIMNMX R104, R3, R104, PT ;  /* 0x0000006803687248 */ /* 0x000fe20003fe0100 */
[----:B------:R-:W-:-:S12]  /*16a0*/  @!P2 BRA `(.L_x_7975) ;  /* 0x000000000044a947 */ /* 0x000fd80003800000 */
        /* <DEDUP_REMOVED lines=9> */
.L_x_7976:
[----:B------:R-:W-:-:S13]  /*1740*/  ISETP.NE.AND P0, PT, R13, 0x1, PT ;  /* 0x000000010d00780c */ /* 0x000fda0003f05270 */
[----:B------:R-:W0:Y:S02]  /*1750*/  @P0 LDC.64 R4, c[0x0][0x9e8] ;  /* 0x00027a00ff040b82 */ /* 0x000e240000000a00 */
[----:B0-----:R-:W-:-:S05]  /*1760*/  @P0 IMAD.HI.U32 R0, R6, R4, RZ ;  /* 0x0000000406000227 */ /* 0x001fca00078e00ff */
[----:B------:R-:W-:-:S07]  /*1770*/  @P0 SHF.R.U32.HI R6, RZ, R5, R0 ;  /* 0x00000005ff060219 */ /* 0x000fce0000011600 */
.L_x_7977:
[----:B------:R-:W-:-:S05]  /*1780*/  IMAD R6, R6, R13, RZ ;  /* 0x0000000d06067224 */ /* 0x000fca00078e02ff */
[----:B------:R-:W-:-:S13]  /*1790*/  R2UR UR5, R6 ;  /* 0x00000000060572ca */ /* 0x000fda00000e0000 */
[----:B------:R-:W-:-:S04]  /*17a0*/  UISETP.LT.AND UP0, UPT, UR4, UR5, UPT ;  /* 0x000000050400728c */ /* 0x000fc8000bf01270 */
[----:B------:R-:W-:-:S12]  /*17b0*/  USEL UR4, UR4, UR5, !UP0 ;  /* 0x0000000504047287 */ /* 0x000fd8000c000000 */
.L_x_7975:
[----:B------:R-:W-:Y:S01]  /*17c0*/  UIMAD.WIDE UR4, UR4, 0x66666667, URZ ;  /* 0x66666667040478a5 */ /* 0x000fe2000f8e023f */
[----:B------:R-:W-:Y:S01]  /*17d0*/  PLOP3.LUT P0, PT, PT, PT, PT, 0x80, 0x0 ;  /* 0x000000000000781c */ /* 0x000fe20003f0f070 */
[----:B------:R-:W-:Y:S01]  /*17e0*/  IMAD.MOV.U32 R0, RZ, RZ, RZ ;  /* 0x000000ffff007224 */ /* 0x000fe200078e00ff */
[----:B------:R-:W-:Y:S01]  /*17f0*/  CS2R R86, SRZ ;  /* 0x0000000000567805 */ /* 0x000fe2000001ff00 */
[----:B------:R-:W-:Y:S01]  /*1800*/  USHF.R.U32.HI UR4, URZ, 0x1f, UR5 ;  /* 0x0000001f3f047899 */ /* 0x000fe20008011605 */
[----:B------:R-:W-:Y:S01]  /*1810*/  IMAD.MOV.U32 R3, RZ, RZ, RZ ;  /* 0x000000ffff037224 */ /* 0x000fe200078e00ff */
[----:B------:R-:W-:Y:S02]  /*1820*/  CS2R R8, SRZ ;  /* 0x0000000000087805 */ /* 0x000fe4000001ff00 */
[----:B------:R-:W-:Y:S01]  /*1830*/  CS2R R84, SRZ ;  /* 0x0000000000547805 */ /* 0x000fe2000001ff00 */
[----:B------:R-:W-:Y:S01]  /*1840*/  ULEA.HI.SX32 UR4, UR5, UR4, 0x1a ;  /* 0x0000000405047291 */ /* 0x000fe2000f8fd23f */
        /* <DEDUP_REMOVED lines=65> */
.L_x_7979:
        /* <DEDUP_REMOVED lines=9> */
.L_x_8164:
[----:B------:R-:W-:Y:S05]  /*1cf0*/  @!P0 BRA `(.L_x_7981) ;  /* 0x0000000000048947 */ /* 0x000fea0003800000 */
[----:B------:R-:W-:Y:S01]  /*1d00*/  BPT.TRAP 0x1 ;  /* 0x000000040000795c */ /* 0x000fe20000300000 */
.L_x_7981:
[----:B0-----:R-:W-:Y:S02]  /*1d10*/  IMAD.U32 R3, RZ, RZ, UR45 ;  /* 0x0000002dff037e24 */ /* 0x001fe4000f8e00ff */
[----:B------:R-:W-:-:S03]  /*1d20*/  IMAD.U32 R0, RZ, RZ, UR46 ;  /* 0x0000002eff007e24 */ /* 0x000fc6000f8e00ff */
[----:B------:R-:W-:Y:S02]  /*1d30*/  LEA R3, R3, UR43, 0x3 ;  /* 0x0000002b03037c11 */ /* 0x000fe4000f8e18ff */
[----:B------:R-:W-:-:S04]  /*1d40*/  SHF.L.U32 R0, R0, 0x1f, RZ ;  /* 0x0000001f00007819 */ /* 0x000fc800000006ff */
[----:B------:R0:W1:Y:S01]  /*1d50*/  SYNCS.PHASECHK.TRANS64.TRYWAIT P1, [R3+URZ+0x22830], R0 ;  /* 0x02283000030075a7 */ /* 0x000062000802017f */
[----:B------:R-:W-:Y:S05]  /*1d60*/  @!P0 BRA `(.L_x_7982) ;  /* 0x0000000000048947 */ /* 0x000fea0003800000 */
[----:B------:R-:W-:Y:S01]  /*1d70*/  BPT.TRAP 0x1 ;  /* 0x000000040000795c */ /* 0x000fe20000300000 */
.L_x_7982:
[----:B-1----:R-:W-:Y:S05]  /*1d80*/  @P1 BRA `(.L_x_7983) ;  /* 0x0000000000081947 */ /* 0x002fea0003800000 */
[----:B------:R-:W1:Y:S02]  /*1d90*/  SYNCS.PHASECHK.TRANS64.TRYWAIT P1, [R3+URZ+0x22830], R0 ;  /* 0x02283000030075a7 */ /* 0x000e64000802017f */
[----:B-1----:R-:W-:Y:S05]  /*1da0*/  @!P1 BRA `(.L_x_7984) ;  /* 0x0000018000c09947 */ /* 0x002fea0003800000 */
.L_x_7983:
[----:B------:R-:W-:-:S04]  /*1db0*/  UIADD3 UR4, UR43, 0x18400, URZ ;  /* 0x000184002b047890 */ /* 0x000fc8000fffe03f */
[----:B------:R-:W-:-:S04]  /*1dc0*/  USHF.R.U32.HI UR4, URZ, 0x4, UR4 ;  /* 0x000000043f047899 */ /* 0x000fc80008011604 */
[----:B------:R-:W-:-:S06]  /*1dd0*/  ULOP3.LUT UR4, UR4, 0x3fff, URZ, 0xc0, !UPT ;  /* 0x00003fff04047892 */ /* 0x000fcc000f8ec03f */
[----:B------:R-:W-:Y:S01]  /*1de0*/  IMAD.U32 R4, RZ, RZ, UR4 ;  /* 0x00000004ff047e24 */ /* 0x000fe2000f8e00ff */
        /* <DEDUP_REMOVED lines=131> */
.L_x_7985:
[----:B------:R-:W-:Y:S01]  /*2620*/  ISETP.NE.AND P2, PT, R191, 0x1, PT ;  /* 0x00000001bf00780c */ /* 0x000fe20003f45270 */
[----:B------:R-:W-:Y:S01]  /*2630*/  VIADD R6, R19, UR38 ;  /* 0x0000002613067c36 */ /* 0x000fe20008000000 */
[----:B------:R-:W-:Y:S01]  /*2640*/  R2UR UR6, R3 ;  /* 0x00000000030672ca */ /* 0x000fe200000e0000 */
[----:B------:R-:W-:Y:S01]  /*2650*/  ULDC UR29, c[0x0][0x9dc] ;  /* 0x00027700001d7ab9 */ /* 0x000fe20000000800 */
[----:B------:R-:W-:Y:S01]  /*2660*/  LOP3.LUT P1, RZ, R2, 0x8, RZ, 0xc0, !PT ;  /* 0x0000000802ff7812 */ /* 0x000fe2000782c0ff */
[----:B------:R-:W-:-:S08]  /*2670*/  ULDC UR7, c[0x0][0x9e0] ;  /* 0x0002780000077ab9 */ /* 0x000fd00000000800 */
[----:B------:R-:W0:Y:S02]  /*2680*/  @P2 LDC R5, c[0x0][0x44c] ;  /* 0x00011300ff052b82 */ /* 0x000e240000000800 */
[----:B------:R-:W-:-:S04]  /*2690*/  UIADD3 UR6, UR6, 0x22840, URZ ;  /* 0x0002284006067890 */ /* 0x000fc8000fffe03f */
[----:B------:R-:W-:Y:S02]  /*26a0*/  UPRMT UR6, UR41, 0x654, UR6 ;  /* 0x0000065429067896 */ /* 0x000fe40008000006 */
[----:B------:R-:W2:Y:S07]  /*26b0*/  @P2 LDC R7, c[0x0][0x450] ;  /* 0x00011400ff072b82 */ /* 0x000eae0000000800 */
[----:B------:R-:W-:Y:S01]  /*26c0*/  SYNCS.ARRIVE.TRANS64.RED.A1T0 RZ, [UR6], RZ ;  /* 0x000000ffffff79a7 */ /* 0x000fe20008100406 */
[----:B------:R-:W-:Y:S01]  /*26d0*/  ULOP3.LUT UR6, URZ, UR29, URZ, 0x33, !UPT ;  /* 0x0000001d3f067292 */ /* 0x000fe2000f8e333f */
[----:B01----:R-:W-:-:S02]  /*26e0*/  @P2 IMAD.HI.U32 R0, R6, R5, RZ ;  /* 0x0000000506002227 */ /* 0x003fc400078e00ff */
[----:B------:R-:W0:Y:S03]  /*26f0*/  LDC R5, c[0x0][0x288] ;  /* 0x0000a200ff057b82 */ /* 0x000e260000000800 */
[----:B--2---:R-:W-:Y:S01]  /*2700*/  @P2 SHF.R.U32.HI R6, RZ, R7, R0 ;  /* 0x00000007ff062219 */ /* 0x004fe20000011600 */
[----:B------:R-:W-:Y:S02]  /*2710*/  IMAD.MOV.U32 R7, RZ, RZ, -0xa0 ;  /* 0xffffff60ff077424 */ /* 0x000fe400078e00ff */
[C---:B------:R-:W-:Y:S02]  /*2720*/  IMAD R0, R104.reuse, -0xa0, R17 ;  /* 0xffffff6068007824 */ /* 0x040fe400078e0211 */
[----:B------:R-:W1:Y:S01]  /*2730*/  SHFL.IDX PT, R20, R6, RZ, 0x1c1f ;  /* 0x001c1fff06147589 */ /* 0x000e6200000e0000 */
[----:B------:R-:W-:Y:S02]  /*2740*/  IMAD R7, R104, R7, 0xa1 ;  /* 0x000000a168077424 */ /* 0x000fe400078e0207 */
[----:B------:R-:W-:-:S02]  /*2750*/  VIADD R3, R0, 0xa0 ;  /* 0x000000a000037836 */ /* 0x000fc40000000000 */
[C---:B------:R-:W-:Y:S02]  /*2760*/  IMAD R8, R18.reuse, -0x2, R7 ;  /* 0xfffffffe12087824 */ /* 0x040fe400078e0207 */
[----:B------:R-:W-:Y:S02]  /*2770*/  IMAD R9, R18, -0x2, R3 ;  /* 0xfffffffe12097824 */ /* 0x000fe400078e0203 */
[----:B------:R-:W-:Y:S02]  /*2780*/  VIADD R12, R7, 0xffffffff ;  /* 0xffffffff070c7836 */ /* 0x000fe40000000000 */
[C---:B------:R-:W-:Y:S01]  /*2790*/  VIADD R14, R8.reuse, 0xffffffff ;  /* 0xffffffff080e7836 */ /* 0x040fe20000000000 */
[----:B0-----:R-:W-:-:S05]  /*27a0*/  IADD3 R0, R8, -R5, R17 ;  /* 0x8000000508007210 */ /* 0x001fca0007ffe011 */
[C---:B------:R-:W-:Y:S02]  /*27b0*/  VIADD R10, R0.reuse, UR7 ;  /* 0x00000007000a7c36 */ /* 0x040fe40008000000 */
[----:B------:R-:W-:-:S03]  /*27c0*/  VIADD R11, R0, UR6 ;  /* 0x00000006000b7c36 */ /* 0x000fc60008000000 */
[----:B-1----:R-:W-:Y:S01]  /*27d0*/  VIADDMNMX R0, R20, R10, R9, PT ;  /* 0x0000000a14007246 */ /* 0x002fe20003800109 */
[----:B------:R-:W-:Y:S01]  /*27e0*/  IMAD.IADD R3, R11, 0x1, R20 ;  /* 0x000000010b037824 */ /* 0x000fe200078e0214 */
[----:B------:R-:W-:Y:S06]  /*27f0*/  @!P1 BRA `(.L_x_7986) ;  /* 0x00000000005c9947 */ /* 0x000fec0003800000 */
[----:B------:R-:W-:Y:S01]  /*2800*/  IADD3 R7, R17, -R5, R20 ;  /* 0x8000000511077210 */ /* 0x000fe20007ffe014 */
[----:B------:R-:W-:Y:S03]  /*2810*/  BSSY B0, `(.L_x_7987) ;  /* 0x0000012000007945 */ /* 0x000fe60003800000 */
        /* <DEDUP_REMOVED lines=11> */
.L_x_7988:
[----:B------:R-:W-:Y:S02]  /*28d0*/  ULDC UR6, c[0x0][0x9e4] ;  /* 0x0002790000067ab9 */ /* 0x000fe40000000800 */
[----:B------:R-:W-:-:S05]  /*28e0*/  IMAD.U32 R13, RZ, RZ, UR6 ;  /* 0x00000006ff0d7e24 */ /* 0x000fca000f8e00ff */
[----:B------:R-:W-:-:S13]  /*28f0*/  ISETP.NE.AND P1, PT, R13, 0x1, PT ;  /* 0x000000010d00780c */ /* 0x000fda0003f25270 */
[----:B------:R-:W0:Y:S02]  /*2900*/  @P1 LDC.64 R20, c[0x0][0x9e8] ;  /* 0x00027a00ff141b82 */ /* 0x000e240000000a00 */
[----:B0-----:R-:W-:-:S05]  /*2910*/  @P1 IMAD.HI.U32 R8, R7, R20, RZ ;  /* 0x0000001407081227 */ /* 0x001fca00078e00ff */
[----:B------:R-:W-:-:S07]  /*2920*/  @P1 SHF.R.U32.HI R7, RZ, R21, R8 ;  /* 0x00000015ff071219 */ /* 0x000fce0000011608 */
.L_x_7989:
[----:B------:R-:W-:Y:S05]  /*2930*/  BSYNC B0 ;  /* 0x0000000000007941 */ /* 0x000fea0003800000 */
.L_x_7987:
[----:B------:R-:W-:-:S05]  /*2940*/  IMAD R7, R7, R13, R14 ;  /* 0x0000000d07077224 */ /* 0x000fca00078e020e */
[----:B------:R-:W-:Y:S02]  /*2950*/  VIADDMNMX R0, R7, R13, R0, PT ;  /* 0x0000000d07007246 */ /* 0x000fe40003800100 */
[----:B------:R-:W-:-:S07]  /*2960*/  VIMNMX R3, R3, R7, !PT ;  /* 0x0000000703037248 */ /* 0x000fce0007fe0100 */
.L_x_7986:
[C---:B------:R-:W-:Y:S01]  /*2970*/  ISETP.GE.AND P1, PT, R12.reuse, 0x9, PT ;  /* 0x000000090c00780c */ /* 0x040fe20003f26270 */
[----:B------:R-:W0:Y:S01]  /*2980*/  SHFL.IDX PT, R6, R6, 0x1, 0x1c1f ;  /* 0x003c1f0006067f89 */ /* 0x000e2200000e0000 */
[----:B------:R-:W-:Y:S02]  /*2990*/  ISETP.GE.AND P2, PT, R12, 0x2, PT ;  /* 0x000000020c00780c */ /* 0x000fe40003f46270 */
[----:B------:R-:W-:Y:S02]  /*29a0*/  P2R R20, PR, RZ, 0x2 ;  /* 0x00000002ff147803 */ /* 0x000fe40000000000 */
[----:B------:R-:W-:Y:S02]  /*29b0*/  ISETP.GT.AND P1, PT, R3, 0x8, !P1 ;  /* 0x000000080300780c */ /* 0x000fe40004f24270 */
[----:B------:R-:W-:Y:S02]  /*29c0*/  P2R R15, PR, RZ, 0x4 ;  /* 0x00000004ff0f7803 */ /* 0x000fe40000000000 */
[----:B------:R-:W-:-:S02]  /*29d0*/  ISETP.LT.OR P1, PT, R0, 0x9, P1 ;  /* 0x000000090000780c */ /* 0x000fc40000f21670 */
[C---:B------:R-:W-:Y:S02]  /*29e0*/  ISETP.GT.AND P2, PT, R3.reuse, 0x1, !P2 ;  /* 0x000000010300780c */ /* 0x040fe40005744270 */
[----:B------:R-:W-:Y:S02]  /*29f0*/  ISETP.GE.AND P3, PT, R12, 0xa, PT ;  /* 0x0000000a0c00780c */ /* 0x000fe40003f66270 */
[----:B------:R-:W-:Y:S02]  /*2a00*/  FSEL R92, R92, -INF , !P1 ;  /* 0xff8000005c5c7808 */ /* 0x000fe40004800000 */
[----:B------:R-:W-:Y:S02]  /*2a10*/  ISETP.LT.OR P2, PT, R0, 0x2, P2 ;  /* 0x000000020000780c */ /* 0x000fe40001741670 */
[----:B------:R-:W-:Y:S02]  /*2a20*/  ISETP.GT.AND P1, PT, R3, 0x9, !P3 ;  /* 0x000000090300780c */ /* 0x000fe40005f24270 */
[----:B------:R-:W-:-:S02]  /*2a30*/  FSEL R89, R89, -INF , !P2 ;  /* 0xff80000059597808 */ /* 0x000fc40005000000 */
        /* <DEDUP_REMOVED lines=21> */
[----:B------:R-:W-:Y:S02]  /*2b90*/  P2R R21, PR, RZ, 0x8 ;  /* 0x00000008ff157803 */ /* 0x000fe40000000000 */
[----:B------:R-:W-:Y:S02]  /*2ba0*/  FSEL R101, R101, -INF , !P1 ;  /* 0xff80000065657808 */ /* 0x000fe40004800000 */
[----:B------:R-:W-:-:S02]  /*2bb0*/  ISETP.GE.AND P1, PT, R12, 0x21, PT ;  /* 0x000000210c00780c */ /* 0x000fc40003f26270 */
[----:B------:R-:W-:Y:S02]  /*2bc0*/  ISETP.GE.AND P3, PT, R12, 0x22, PT ;  /* 0x000000220c00780c */ /* 0x000fe40003f66270 */
        /* <DEDUP_REMOVED lines=13> */
[----:B------:R-:W-:Y:S02]  /*2ca0*/  ISETP.GT.AND P3, PT, R3, 0x29, !P4 ;  /* 0x000000290300780c */ /* 0x000fe40006764270 */
[----:B------:R-:W-:Y:S02]  /*2cb0*/  ISETP.GE.AND P4, PT, R12, 0x31, PT ;  /* 0x000000310c00780c */ /* 0x000fe40003f86270 */
[----:B------:R-:W-:Y:S02]  /*2cc0*/  ISETP.LT.OR P3, PT, R0, 0x2a, P3 ;  /* 0x0000002a0000780c */ /* 0x000fe40001f61670 */
[----:B------:R-:W-:Y:S02]  /*2cd0*/  P2R R112, PR, RZ, 0x10 ;  /* 0x00000010ff707803 */ /* 0x000fe40000000000 */
[----:B------:R-:W-:-:S02]  /*2ce0*/  FSEL R77, R77, -INF , !P3 ;  /* 0xff8000004d4d7808 */ /* 0x000fc40005800000 */
[C---:B------:R-:W-:Y:S02]  /*2cf0*/  ISETP.GT.AND P3, PT, R3.reuse, 0x30, !P4 ;  /* 0x000000300300780c */ /* 0x040fe40006764270 */
[----:B------:R-:W-:Y:S02]  /*2d00*/  ISETP.GE.AND P4, PT, R12, 0x32, PT ;  /* 0x000000320c00780c */ /* 0x000fe40003f86270 */
[----:B------:R-:W-:Y:S02]  /*2d10*/  ISETP.LT.OR P3, PT, R0, 0x31, P3 ;  /* 0x000000310000780c */ /* 0x000fe40001f61670 */
[----:B------:R-:W-:Y:S02]  /*2d20*/  P2R R113, PR, RZ, 0x10 ;  /* 0x00000010ff717803 */ /* 0x000fe40000000000 */
[----:B------:R-:W-:Y:S02]  /*2d30*/  FSEL R80, R80, -INF , !P3 ;  /* 0xff80000050507808 */ /* 0x000fe40005800000 */
[----:B------:R-:W-:-:S02]  /*2d40*/  ISETP.GT.AND P3, PT, R3, 0x31, !P4 ;  /* 0x000000310300780c */ /* 0x000fc40006764270 */
[----:B------:R-:W-:Y:S02]  /*2d50*/  ISETP.GE.AND P4, PT, R12, 0x39, PT ;  /* 0x000000390c00780c */ /* 0x000fe40003f86270 */
[----:B------:R-:W-:Y:S02]  /*2d60*/  ISETP.LT.OR P3, PT, R0, 0x32, P3 ;  /* 0x000000320000780c */ /* 0x000fe40001f61670 */
[----:B------:R-:W-:Y:S02]  /*2d70*/  P2R R114, PR, RZ, 0x10 ;  /* 0x00000010ff727803 */ /* 0x000fe40000000000 */
[----:B------:R-:W-:Y:S02]  /*2d80*/  FSEL R81, R81, -INF , !P3 ;  /* 0xff80000051517808 */ /* 0x000fe40005800000 */
[----:B------:R-:W-:Y:S02]  /*2d90*/  ISETP.GT.AND P3, PT, R3, 0x38, !P4 ;  /* 0x000000380300780c */ /* 0x000fe40006764270 */
[----:B------:R-:W-:-:S02]  /*2da0*/  ISETP.GE.AND P4, PT, R12, 0x3a, PT ;  /* 0x0000003a0c00780c */ /* 0x000fc40003f86270 */
[----:B------:R-:W-:Y:S02]  /*2db0*/  ISETP.LT.OR P3, PT, R0, 0x39, P3 ;  /* 0x000000390000780c */ /* 0x000fe40001f61670 */
[----:B------:R-:W-:Y:S02]  /*2dc0*/  P2R R115, PR, RZ, 0x10 ;  /* 0x00000010ff737803 */ /* 0x000fe40000000000 */
[----:B------:R-:W-:Y:S02]  /*2dd0*/  FSEL R84, R84, -INF , !P3 ;  /* 0xff80000054547808 */ /* 0x000fe40005800000 */
[----:B------:R-:W-:Y:S02]  /*2de0*/  ISETP.GT.AND P3, PT, R3, 0x39, !P4 ;  /* 0x000000390300780c */ /* 0x000fe40006764270 */
[----:B------:R-:W-:Y:S02]  /*2df0*/  ISETP.GE.AND P4, PT, R12, 0x41, PT ;  /* 0x000000410c00780c */ /* 0x000fe40003f86270 */
[----:B------:R-:W-:-:S02]  /*2e00*/  ISETP.LT.OR P3, PT, R0, 0x3a, P3 ;  /* 0x0000003a0000780c */ /* 0x000fc40001f61670 */
[----:B------:R-:W-:Y:S02]  /*2e10*/  P2R R116, PR, RZ, 0x10 ;  /* 0x00000010ff747803 */ /* 0x000fe40000000000 */
[----:B------:R-:W-:Y:S02]  /*2e20*/  FSEL R85, R85, -INF , !P3 ;  /* 0xff80000055557808 */ /* 0x000fe40005800000 */
[----:B------:R-:W-:Y:S02]  /*2e30*/  ISETP.GT.AND P3, PT, R3, 0x40, !P4 ;  /* 0x000000400300780c */ /* 0x000fe40006764270 */
[----:B------:R-:W-:Y:S02]  /*2e40*/  ISETP.GE.AND P4, PT, R12, 0x42, PT ;  /* 0x000000420c00780c */ /* 0x000fe40003f86270 */
[----:B------:R-:W-:Y:S02]  /*2e50*/  ISETP.LT.OR P3, PT, R0, 0x41, P3 ;  /* 0x000000410000780c */ /* 0x000fe40001f61670 */
[----:B------:R-:W-:-:S02]  /*2e60*/  P2R R117, PR, RZ, 0x10 ;  /* 0x00000010ff757803 */ /* 0x000fc40000000000 */
        /* <DEDUP_REMOVED lines=108> */
[----:B------:R-:W-:-:S04]  /*3530*/  ISETP.GT.AND P6, PT, R3, RZ, !P5 ;  /* 0x000000ff0300720c */ /* 0x000fc80006fc4270 */
[----:B------:R-:W-:-:S04]  /*3540*/  ISETP.LT.OR P6, PT, R0, 0x1, P6 ;  /* 0x000000010000780c */ /* 0x000fc800037c1670 */
[----:B------:R-:W-:Y:S02]  /*3550*/  FSEL R7, R88, -INF , !P6 ;  /* 0xff80000058077808 */ /* 0x000fe40007000000 */
[----:B------:R-:W-:-:S04]  /*3560*/  ISETP.GE.AND P6, PT, R12, 0x9a, PT ;  /* 0x0000009a0c00780c */ /* 0x000fc80003fc6270 */
[----:B------:R-:W-:Y:S02]  /*3570*/  P2R R12, PR, RZ, 0x40 ;  /* 0x00000040ff0c7803 */ /* 0x000fe40000000000 */
[----:B------:R-:W-:Y:S01]  /*3580*/  ISETP.GT.AND P6, PT, R3, 0x99, !P6 ;  /* 0x000000990300780c */ /* 0x000fe200077c4270 */
[----:B0-----:R-:W-:-:S03]  /*3590*/  IMAD.IADD R3, R11, 0x1, R6 ;  /* 0x000000010b037824 */ /* 0x001fc600078e0206 */
[----:B------:R-:W-:Y:S02]  /*35a0*/  ISETP.LT.OR P6, PT, R0, 0x9a, P6 ;  /* 0x0000009a0000780c */ /* 0x000fe400037c1670 */
[----:B------:R-:W-:Y:S02]  /*35b0*/  VIADDMNMX R0, R6, R10, R9, PT ;  /* 0x0000000a06007246 */ /* 0x000fe40003800109 */
[----:B------:R-:W-:Y:S02]  /*35c0*/  FSEL R37, R37, -INF , !P6 ;  /* 0xff80000025257808 */ /* 0x000fe40007000000 */
[----:B------:R-:W-:-:S13]  /*35d0*/  LOP3.LUT P6, RZ, R2, 0x8, RZ, 0xc0, !PT ;  /* 0x0000000802ff7812 */ /* 0x000fda00078cc0ff */
[----:B------:R-:W-:Y:S05]  /*35e0*/  @!P6 BRA `(.L_x_7990) ;  /* 0x00000000005ce947 */ /* 0x000fea0003800000 */
        /* <DEDUP_REMOVED lines=13> */
.L_x_7992:
[----:B------:R-:W-:Y:S02]  /*36c0*/  ULDC UR6, c[0x0][0x9e4] ;  /* 0x0002790000067ab9 */ /* 0x000fe40000000800 */
[----:B------:R-:W-:-:S05]  /*36d0*/  IMAD.U32 R6, RZ, RZ, UR6 ;  /* 0x00000006ff067e24 */ /* 0x000fca000f8e00ff */
[----:B------:R-:W-:-:S13]  /*36e0*/  ISETP.NE.AND P6, PT, R6, 0x1, PT ;  /* 0x000000010600780c */ /* 0x000fda0003fc5270 */
[----:B------:R-:W0:Y:S02]  /*36f0*/  @P6 LDC.64 R8, c[0x0][0x9e8] ;  /* 0x00027a00ff086b82 */ /* 0x000e240000000a00 */
[----:B0-----:R-:W-:-:S05]  /*3700*/  @P6 IMAD.HI.U32 R8, R11, R8, RZ ;  /* 0x000000080b086227 */ /* 0x001fca00078e00ff */
[----:B------:R-:W-:-:S07]  /*3710*/  @P6 SHF.R.U32.HI R11, RZ, R9, R8 ;  /* 0x00000009ff0b6219 */ /* 0x000fce0000011608 */
.L_x_7993:
[----:B------:R-:W-:Y:S05]  /*3720*/  BSYNC B0 ;  /* 0x0000000000007941 */ /* 0x000fea0003800000 */
.L_x_7991:
[----:B------:R-:W-:-:S05]  /*3730*/  IMAD R11, R11, R6, R14 ;  /* 0x000000060b0b7224 */ /* 0x000fca00078e020e */
[----:B------:R-:W-:Y:S02]  /*3740*/  VIADDMNMX R0, R11, R6, R0, PT ;  /* 0x000000060b007246 */ /* 0x000fe40003800100 */
[----:B------:R-:W-:-:S07]  /*3750*/  VIMNMX R3, R3, R11, !PT ;  /* 0x0000000b03037248 */ /* 0x000fce0007fe0100 */
.L_x_7990:
[C---:B------:R-:W-:Y:S01]  /*3760*/  ISETP.GT.AND P1, PT, R3.reuse, 0x20, !P1 ;  /* 0x000000200300780c */ /* 0x040fe20004f24270 */
[----:B------:R-:W-:Y:S01]  /*3770*/  IMAD.U32 R11, RZ, RZ, UR39 ;  /* 0x00000027ff0b7e24 */ /* 0x000fe2000f8e00ff */
[----:B------:R-:W-:Y:S02]  /*3780*/  ISETP.NE.AND P6, PT, R110, RZ, PT ;  /* 0x000000ff6e00720c */ /* 0x000fe40003fc5270 */
[----:B------:R-:W-:Y:S02]  /*3790*/  ISETP.LT.OR P1, PT, R0, 0x21, P1 ;  /* 0x000000210000780c */ /* 0x000fe40000f21670 */
[C---:B------:R-:W-:Y:S02]  /*37a0*/  ISETP.GT.AND P2, PT, R3.reuse, 0x28, !P2 ;  /* 0x000000280300780c */ /* 0x040fe40005744270 */
[----:B------:R-:W-:Y:S02]  /*37b0*/  FSEL R74, R74, -INF , !P1 ;  /* 0xff8000004a4a7808 */ /* 0x000fe40004800000 */
[----:B------:R-:W-:-:S02]  /*37c0*/  ISETP.GT.AND P1, PT, R3, 0x21, !P6 ;  /* 0x000000210300780c */ /* 0x000fc40007724270 */
[C---:B------:R-:W-:Y:S02]  /*37d0*/  ISETP.LT.OR P2, PT, R0.reuse, 0x29, P2 ;  /* 0x000000290000780c */ /* 0x040fe40001741670 */
[----:B------:R-:W-:Y:S02]  /*37e0*/  ISETP.LT.OR P1, PT, R0, 0x22, P1 ;  /* 0x000000220000780c */ /* 0x000fe40000f21670 */
[----:B------:R-:W-:Y:S02]  /*37f0*/  FSEL R78, R78, -INF , !P2 ;  /* 0xff8000004e4e7808 */ /* 0x000fe40005000000 */
[----:B------:R-:W-:Y:S02]  /*3800*/  FSEL R75, R75, -INF , !P1 ;  /* 0xff8000004b4b7808 */ /* 0x000fe40004800000 */
[----:B------:R-:W-:Y:S02]  /*3810*/  ISETP.NE.AND P1, PT, R111, RZ, PT ;  /* 0x000000ff6f00720c */ /* 0x000fe40003f25270 */
[----:B------:R-:W-:-:S02]  /*3820*/  ISETP.NE.AND P2, PT, R119, RZ, PT ;  /* 0x000000ff7700720c */ /* 0x000fc40003f45270 */
[----:B------:R-:W-:Y:S02]  /*3830*/  ISETP.GT.AND P1, PT, R3, 0x29, !P1 ;  /* 0x000000290300780c */ /* 0x000fe40004f24270 */
[----:B------:R-:W-:Y:S02]  /*3840*/  ISETP.NE.AND P6, PT, R120, RZ, PT ;  /* 0x000000ff7800720c */ /* 0x000fe40003fc5270 */
        /* <DEDUP_REMOVED lines=52> */
[----:B------:R-:W-:Y:S02]  /*3b90*/  ISETP.GT.AND P1, PT, R3, 0x49, !P2 ;  /* 0x000000490300780c */ /* 0x000fe40005724270 */
[----:B------:R-:W-:Y:S02]  /*3ba0*/  ISETP.NE.AND P2, PT, R130, RZ, PT ;  /* 0x000000ff8200720c */ /* 0x000fe40003f45270 */
[----:B------:R-:W-:Y:S02]  /*3bb0*/  ISETP.LT.OR P1, PT, R0, 0x4a, P1 ;  /* 0x0000004a0000780c */ /* 0x000fe40000f21670 */
[----:B------:R-:W-:Y:S02]  /*3bc0*/  FMNMX.FTZ R9, R69, R6, !PT ;  /* 0x0000000645097209 */ /* 0x000fe40007810000 */
[----:B------:R-:W-:Y:S02]  /*3bd0*/  FSEL R63, R63, -INF , !P1 ;  /* 0xff8000003f3f7808 */ /* 0x000fe40004800000 */
[----:B------:R-:W-:-:S02]  /*3be0*/  ISETP.GT.AND P1, PT, R3, 0x50, !P6 ;  /* 0x000000500300780c */ /* 0x000fc40007724270 */
[----:B------:R-:W-:Y:S02]  /*3bf0*/  ISETP.NE.AND P6, PT, R131, RZ, PT ;  /* 0x000000ff8300720c */ /* 0x000fe40003fc5270 */
        /* <DEDUP_REMOVED lines=38> */
[----:B------:R-:W-:Y:S01]  /*3e60*/  ISETP.NE.AND P1, PT, R126, RZ, PT ;  /* 0x000000ff7e00720c */ /* 0x000fe20003f25270 */
[----:B------:R-:W0:Y:S01]  /*3e70*/  SHFL.BFLY PT, R9, R8, 0x2, 0x1f ;  /* 0x0c401f0008097f89 */ /* 0x000e2200000e0000 */
[C---:B------:R-:W-:Y:S02]  /*3e80*/  ISETP.GT.AND P5, PT, R3.reuse, RZ, !P5 ;  /* 0x000000ff0300720c */ /* 0x040fe40006fa4270 */
[----:B------:R-:W-:-:S02]  /*3e90*/  ISETP.GT.AND P1, PT, R3, 0x68, !P1 ;  /* 0x000000680300780c */ /* 0x000fc40004f24270 */
[C---:B------:R-:W-:Y:S02]  /*3ea0*/  ISETP.LT.OR P5, PT, R0.reuse, 0x1, P5 ;  /* 0x000000010000780c */ /* 0x040fe40002fa1670 */
[----:B------:R-:W-:Y:S02]  /*3eb0*/  ISETP.LT.OR P1, PT, R0, 0x69, P1 ;  /* 0x000000690000780c */ /* 0x000fe40000f21670 */
[----:B------:R-:W-:Y:S02]  /*3ec0*/  FSEL R90, R90, -INF , !P5 ;  /* 0xff8000005a5a7808 */ /* 0x000fe40006800000 */
[----:B------:R-:W-:Y:S02]  /*3ed0*/  FSEL R46, R46, -INF , !P1 ;  /* 0xff8000002e2e7808 */ /* 0x000fe40004800000 */
[----:B------:R-:W-:Y:S02]  /*3ee0*/  ISETP.NE.AND P1, PT, R127, RZ, PT ;  /* 0x000000ff7f00720c */ /* 0x000fe40003f25270 */
[----:B------:R-:W-:-:S02]  /*3ef0*/  ISETP.GT.AND P3, PT, R3, 0x91, !P3 ;  /* 0x000000910300780c */ /* 0x000fc40005f64270 */
[C---:B------:R-:W-:Y:S02]  /*3f00*/  ISETP.GT.AND P1, PT, R3.reuse, 0x69, !P1 ;  /* 0x000000690300780c */ /* 0x040fe40004f24270 */
[----:B------:R-:W-:Y:S02]  /*3f10*/  ISETP.GT.AND P4, PT, R3, 0x98, !P4 ;  /* 0x000000980300780c */ /* 0x000fe40006784270 */
[C---:B------:R-:W-:Y:S02]  /*3f20*/  ISETP.LT.OR P1, PT, R0.reuse, 0x6a, P1 ;  /* 0x0000006a0000780c */ /* 0x040fe40000f21670 */
[----:B------:R-:W-:Y:S02]  /*3f30*/  ISETP.LT.OR P3, PT, R0, 0x92, P3 ;  /* 0x000000920000780c */ /* 0x000fe40001f61670 */
[----:B------:R-:W-:Y:S02]  /*3f40*/  FSEL R47, R47, -INF , !P1 ;  /* 0xff8000002f2f7808 */ /* 0x000fe40004800000 */
[----:B------:R-:W-:-:S02]  /*3f50*/  ISETP.NE.AND P1, PT, R128, RZ, PT ;  /* 0x000000ff8000720c */ /* 0x000fc40003f25270 */
[----:B0-----:R-:W-:Y:S02]  /*3f60*/  FMNMX.FTZ R9, R8, R9, !PT ;  /* 0x0000000908097209 */ /* 0x001fe40007810000 */
[----:B------:R-:W-:Y:S02]  /*3f70*/  ISETP.GT.AND P1, PT, R3, 0x70, !P1 ;  /* 0x000000700300780c */ /* 0x000fe40004f24270 */
[C---:B------:R-:W-:Y:S01]  /*3f80*/  ISETP.LT.OR P4, PT, R0.reuse, 0x99, P4 ;  /* 0x000000990000780c */ /* 0x040fe20002781670 */
[----:B------:R-:W0:Y:S01]  /*3f90*/  SHFL.BFLY PT, R6, R9, 0x1, 0x1f ;  /* 0x0c201f0009067f89 */ /* 0x000e2200000e0000 */
[----:B------:R-:W-:Y:S02]  /*3fa0*/  ISETP.LT.OR P1, PT, R0, 0x71, P1 ;  /* 0x000000710000780c */ /* 0x000fe40000f21670 */
[----:B------:R-:W-:Y:S02]  /*3fb0*/  FSEL R35, R35, -INF , !P3 ;  /* 0xff80000023237808 */ /* 0x000fe40005800000 */
[----:B------:R-:W-:-:S02]  /*3fc0*/  FSEL R50, R50, -INF , !P1 ;  /* 0xff80000032327808 */ /* 0x000fc40004800000 */
[----:B------:R-:W-:Y:S02]  /*3fd0*/  ISETP.NE.AND P1, PT, R129, RZ, PT ;  /* 0x000000ff8100720c */ /* 0x000fe40003f25270 */
[----:B------:R-:W-:Y:S02]  /*3fe0*/  FSEL R38, R38, -INF , !P4 ;  /* 0xff80000026267808 */ /* 0x000fe40006000000 */
[----:B------:R-:W-:-:S04]  /*3ff0*/  ISETP.GT.AND P1, PT, R3, 0x71, !P1 ;  /* 0x000000710300780c */ /* 0x000fc80004f24270 */
[----:B------:R-:W-:-:S04]  /*4000*/  ISETP.LT.OR P1, PT, R0, 0x72, P1 ;  /* 0x000000720000780c */ /* 0x000fc80000f21670 */
[----:B------:R-:W-:Y:S02]  /*4010*/  FSEL R51, R51, -INF , !P1 ;  /* 0xff80000033337808 */ /* 0x000fe40004800000 */
[----:B------:R-:W-:Y:S02]  /*4020*/  ISETP.GT.AND P1, PT, R3, 0x78, !P2 ;  /* 0x000000780300780c */ /* 0x000fe40005724270 */
[----:B------:R-:W-:Y:S02]  /*4030*/  ISETP.NE.AND P2, PT, R133, RZ, PT ;  /* 0x000000ff8500720c */ /* 0x000fe40003f45270 */
[----:B------:R-:W-:Y:S02]  /*4040*/  ISETP.LT.OR P1, PT, R0, 0x79, P1 ;  /* 0x000000790000780c */ /* 0x000fe40000f21670 */
[----:B0-----:R-:W-:Y:S02]  /*4050*/  FMNMX.FTZ R6, R9, R6, !PT ;  /* 0x0000000609067209 */ /* 0x001fe40007810000 */
[----:B------:R-:W-:-:S02]  /*4060*/  FSEL R54, R54, -INF , !P1 ;  /* 0xff80000036367808 */ /* 0x000fc40004800000 */
[----:B------:R-:W-:Y:S02]  /*4070*/  ISETP.GT.AND P1, PT, R3, 0x79, !P6 ;  /* 0x000000790300780c */ /* 0x000fe40007724270 */
[----:B------:R-:W-:Y:S02]  /*4080*/  ISETP.NE.AND P6, PT, R134, RZ, PT ;  /* 0x000000ff8600720c */ /* 0x000fe40003fc5270 */
[----:B------:R-:W-:-:S04]  /*4090*/  ISETP.LT.OR P1, PT, R0, 0x7a, P1 ;  /* 0x0000007a0000780c */ /* 0x000fc80000f21670 */
[----:B------:R-:W-:Y:S02]  /*40a0*/  FSEL R55, R55, -INF , !P1 ;  /* 0xff80000037377808 */ /* 0x000fe40004800000 */
[----:B------:R-:W-:-:S04]  /*40b0*/  ISETP.NE.AND P1, PT, R15, RZ, PT ;  /* 0x000000ff0f00720c */ /* 0x000fc80003f25270 */
[----:B------:R-:W-:-:S04]  /*40c0*/  ISETP.GT.AND P1, PT, R3, 0x1, !P1 ;  /* 0x000000010300780c */ /* 0x000fc80004f24270 */
[----:B------:R-:W-:-:S04]  /*40d0*/  ISETP.LT.OR P1, PT, R0, 0x2, P1 ;  /* 0x000000020000780c */ /* 0x000fc80000f21670 */
[----:B------:R-:W-:Y:S02]  /*40e0*/  FSEL R91, R91, -INF , !P1 ;  /* 0xff8000005b5b7808 */ /* 0x000fe40004800000 */
[----:B------:R-:W-:Y:S01]  /*40f0*/  ISETP.NE.AND P1, PT, R20, RZ, PT ;  /* 0x000000ff1400720c */ /* 0x000fe20003f25270 */
[----:B------:R-:W-:-:S01]  /*4100*/  FFMA.FTZ R20, R6, R11, -8 ;  /* 0xc100000006147423 */ /* 0x000fc2000001000b */
[----:B------:R-:W-:Y:S02]  /*4110*/  FMNMX.FTZ R15, R90, R91, !PT ;  /* 0x0000005b5a0f7209 */ /* 0x000fe40007810000 */
[----:B------:R-:W-:-:S04]  /*4120*/  ISETP.GT.AND P1, PT, R3, 0x8, !P1 ;  /* 0x000000080300780c */ /* 0x000fc80004f24270 */
[----:B------:R-:W-:-:S04]  /*4130*/  ISETP.LT.OR P1, PT, R0, 0x9, P1 ;  /* 0x000000090000780c */ /* 0x000fc80000f21670 */
[----:B------:R-:W-:Y:S02]  /*4140*/  FSEL R94, R94, -INF , !P1 ;  /* 0xff8000005e5e7808 */ /* 0x000fe40004800000 */
[----:B------:R-:W-:Y:S02]  /*4150*/  ISETP.NE.AND P1, PT, R21, RZ, PT ;  /* 0x000000ff1500720c */ /* 0x000fe40003f25270 */
        /* <DEDUP_REMOVED lines=30> */
[----:B------:R-:W-:-:S04]  /*4340*/  ISETP.LT.OR P1, PT, R0, 0x82, P1 ;  /* 0x000000820000780c */ /* 0x000fc80000f21670 */
[----:B------:R-:W-:Y:S02]  /*4350*/  FSEL R27, R27, -INF , !P1 ;  /* 0xff8000001b1b7808 */ /* 0x000fe40004800000 */
[----:B------:R-:W-:Y:S02]  /*4360*/  ISETP.GT.AND P1, PT, R3, 0x88, !P6 ;  /* 0x000000880300780c */ /* 0x000fe40007724270 */
[----:B------:R-:W-:Y:S02]  /*4370*/  ISETP.NE.AND P6, PT, R135, RZ, PT ;  /* 0x000000ff8700720c */ /* 0x000fe40003fc5270 */
[----:B------:R-:W-:-:S04]  /*4380*/  ISETP.LT.OR P1, PT, R0, 0x89, P1 ;  /* 0x000000890000780c */ /* 0x000fc80000f21670 */
[----:B------:R-:W-:Y:S02]  /*4390*/  FSEL R30, R30, -INF , !P1 ;  /* 0xff8000001e1e7808 */ /* 0x000fe40004800000 */
[----:B------:R-:W-:-:S04]  /*43a0*/  FSETP.NEU.FTZ.AND P1, PT, R6, -INF , PT ;  /* 0xff8000000600780b */ /* 0x000fc80003f3d000 */
[----:B------:R-:W-:Y:S02]  /*43b0*/  FSEL R20, R20, RZ, P1 ;  /* 0x000000ff14147208 */ /* 0x000fe40000800000 */
[----:B------:R-:W-:Y:S02]  /*43c0*/  ISETP.GT.AND P1, PT, R3, 0x89, !P6 ;  /* 0x000000890300780c */ /* 0x000fe40007724270 */
[----:B------:R-:W-:Y:S01]  /*43d0*/  ISETP.NE.AND P6, PT, R12, RZ, PT ;  /* 0x000000ff0c00720c */ /* 0x000fe20003fc5270 */
        /* <DEDUP_REMOVED lines=9> */
[----:B------:R-:W-:Y:S01]  /*4470*/  ISETP.LT.OR P1, PT, R0, 0x8a, P1 ;  /* 0x0000008a0000780c */ /* 0x000fe20000f21670 */
[--C-:B------:R-:W-:Y:S01]  /*4480*/  FFMA.FTZ R7, R7, UR39, -R20.reuse ;  /* 0x0000002707077c23 */ /* 0x100fe20008010814 */
[----:B------:R-:W-:Y:S01]  /*4490*/  FMNMX.FTZ R73, R75, R10, !PT ;  /* 0x0000000a4b497209 */ /* 0x000fe20007810000 */
[--C-:B------:R-:W-:Y:S01]  /*44a0*/  FFMA.FTZ R12, R93, UR39, -R20.reuse ;  /* 0x000000275d0c7c23 */ /* 0x100fe20008010814 */
[----:B------:R-:W-:Y:S01]  /*44b0*/  FSEL R31, R31, -INF , !P1 ;  /* 0xff8000001f1f7808 */ /* 0x000fe20004800000 */
[--C-:B------:R-:W-:Y:S01]  /*44c0*/  FFMA.FTZ R11, R96, UR39, -R20.reuse ;  /* 0x00000027600b7c23 */ /* 0x100fe20008010814 */
[----:B------:R-:W-:Y:S01]  /*44d0*/  FMNMX.FTZ R10, R78, R73, !PT ;  /* 0x000000494e0a7209 */ /* 0x000fe20007810000 */
[----:B------:R1:W-:Y:S01]  /*44e0*/  MUFU.EX2 R21, R92 ;  /* 0x0000005c00157308 */ /* 0x0003e20000000800 */
[----:B0-----:R-:W-:-:S01]  /*44f0*/  FFMA.FTZ R89, R80, UR39, -R20 ;  /* 0x0000002750597c23 */ /* 0x001fc20008010814 */
[--C-:B------:R-:W-:Y:S01]  /*4500*/  FFMA.FTZ R80, R81, UR39, -R20.reuse ;  /* 0x0000002751507c23 */ /* 0x100fe20008010814 */
[----:B------:R-:W-:Y:S01]  /*4510*/  FMNMX.FTZ R77, R79, R10, !PT ;  /* 0x0000000a4f4d7209 */ /* 0x000fe20007810000 */
[--C-:B------:R-:W-:Y:S01]  /*4520*/  FFMA.FTZ R14, R97, UR39, -R20.reuse ;  /* 0x00000027610e7c23 */ /* 0x100fe20008010814 */
[----:B------:R-:W-:Y:S01]  /*4530*/  ISETP.GT.AND P1, PT, R3, 0x90, !P2 ;  /* 0x000000900300780c */ /* 0x000fe20005724270 */
[--C-:B------:R-:W-:Y:S01]  /*4540*/  FFMA.FTZ R13, R100, UR39, -R20.reuse ;  /* 0x00000027640d7c23 */ /* 0x100fe20008010814 */
[----:B------:R-:W-:Y:S01]  /*4550*/  FMNMX.FTZ R10, R82, R77, !PT ;  /* 0x0000004d520a7209 */ /* 0x000fe20007810000 */
[----:B------:R-:W-:Y:S01]  /*4560*/  MUFU.EX2 R7, R7 ;  /* 0x0000000700077308 */ /* 0x000fe20000000800 */
[----:B------:R-:W-:Y:S01]  /*4570*/  ISETP.LT.OR P1, PT, R0, 0x91, P1 ;  /* 0x000000910000780c */ /* 0x000fe20000f21670 */
[--C-:B-1----:R-:W-:Y:S01]  /*4580*/  FFMA.FTZ R92, R84, UR39, -R20.reuse ;  /* 0x00000027545c7c23 */ /* 0x102fe20008010814 */
[----:B------:R-:W-:Y:S01]  /*4590*/  FMNMX.FTZ R77, R83, R10, !PT ;  /* 0x0000000a534d7209 */ /* 0x000fe20007810000 */
[--C-:B------:R-:W-:Y:S01]  /*45a0*/  FFMA.FTZ R84, R85, UR39, -R20.reuse ;  /* 0x0000002755547c23 */ /* 0x100fe20008010814 */
[----:B------:R-:W-:Y:S01]  /*45b0*/  FSEL R34, R34, -INF , !P1 ;  /* 0xff80000022227808 */ /* 0x000fe20004800000 */
[--C-:B------:R-:W-:Y:S01]  /*45c0*/  FFMA.FTZ R85, R41, UR39, -R20.reuse ;  /* 0x0000002729557c23 */ /* 0x100fe20008010814 */
[----:B------:R-:W-:Y:S01]  /*45d0*/  FMNMX.FTZ R10, R86, R77, !PT ;  /* 0x0000004d560a7209 */ /* 0x000fe20007810000 */
[----:B------:R-:W-:Y:S01]  /*45e0*/  MUFU.EX2 R8, R8 ;  /* 0x0000000800087308 */ /* 0x000fe20000000800 */
[----:B------:R-:W-:Y:S01]  /*45f0*/  ISETP.GT.AND P2, PT, R3, 0x99, !P6 ;  /* 0x000000990300780c */ /* 0x000fe20007744270 */
[--C-:B------:R-:W-:Y:S01]  /*4600*/  FFMA.FTZ R3, R40, UR39, -R20.reuse ;  /* 0x0000002728037c23 */ /* 0x100fe20008010814 */
[----:B------:R-:W-:Y:S01]  /*4610*/  FMNMX.FTZ R81, R87, R10, !PT ;  /* 0x0000000a57517209 */ /* 0x000fe20007810000 */
[--C-:B------:R-:W-:Y:S01]  /*4620*/  FFMA.FTZ R88, R101, UR39, -R20.reuse ;  /* 0x0000002765587c23 */ /* 0x100fe20008010814 */
[----:B------:R-:W-:Y:S01]  /*4630*/  ISETP.LT.OR P2, PT, R0, 0x9a, P2 ;  /* 0x0000009a0000780c */ /* 0x000fe20001741670 */
[--C-:B------:R-:W-:Y:S01]  /*4640*/  FFMA.FTZ R56, R56, UR39, -R20.reuse ;  /* 0x0000002738387c23 */ /* 0x100fe20008010814 */
[----:B------:R-:W-:Y:S01]  /*4650*/  FMNMX.FTZ R10, R58, R81, !PT ;  /* 0x000000513a0a7209 */ /* 0x000fe20007810000 */
[----:B------:R-:W-:Y:S01]  /*4660*/  MUFU.EX2 R9, R9 ;  /* 0x0000000900097308 */ /* 0x000fe20000000800 */
[----:B------:R-:W-:Y:S01]  /*4670*/  FSEL R40, R39, -INF , !P2 ;  /* 0xff80000027287808 */ /* 0x000fe20005000000 */
[--C-:B------:R-:W-:Y:S01]  /*4680*/  FFMA.FTZ R39, R44, UR39, -R20.reuse ;  /* 0x000000272c277c23 */ /* 0x100fe20008010814 */
[----:B------:R-:W-:Y:S01]  /*4690*/  FMNMX.FTZ R81, R59, R10, !PT ;  /* 0x0000000a3b517209 */ /* 0x000fe20007810000 */
[--C-:B------:R-:W-:Y:S01]  /*46a0*/  FFMA.FTZ R44, R45, UR39, -R20.reuse ;  /* 0x000000272d2c7c23 */ /* 0x100fe20008010814 */
[----:B------:R-:W-:-:S01]  /*46b0*/  FFMA.FTZ R45, R52, UR39, -R20 ;  /* 0x00000027342d7c23 */ /* 0x000fc20008010814 */
[--C-:B------:R-:W-:Y:S01]  /*46c0*/  FFMA.FTZ R57, R57, UR39, -R20.reuse ;  /* 0x0000002739397c23 */ /* 0x100fe20008010814 */
[----:B------:R-:W-:Y:S01]  /*46d0*/  FMNMX.FTZ R10, R62, R81, !PT ;  /* 0x000000513e0a7209 */ /* 0x000fe20007810000 */
[----:B------:R-:W0:Y:S01]  /*46e0*/  MUFU.EX2 R12, R12 ;  /* 0x0000000c000c7308 */ /* 0x000e220000000800 */
        /* <DEDUP_REMOVED lines=20> */
[----:B------:R-:W-:Y:S01]  /*4830*/  MUFU.EX2 R11, R11 ;  /* 0x0000000b000b7308 */ /* 0x000fe20000000800 */
[----:B0-----:R-:W-:-:S02]  /*4840*/  F2FP.SATFINITE.E4M3.F32.PACK_AB_MERGE_C R184, R12, R9, RZ ;  /* 0x000000090cb8723e */ /* 0x001fc400048070ff */
[----:B------:R-:W-:Y:S02]  /*4850*/  FMNMX.FTZ R10, R42, R81, !PT ;  /* 0x000000512a0a7209 */ /* 0x000fe40007810000 */
[----:B------:R-:W-:Y:S02]  /*4860*/  F2FP.SATFINITE.E4M3.F32.PACK_AB_MERGE_C R184, R8, R7, R184 ;  /* 0x0000000708b8723e */ /* 0x000fe400048070b8 */
[----:B------:R-:W-:Y:S01]  /*4870*/  FMNMX.FTZ R81, R43, R10, !PT ;  /* 0x0000000a2b517209 */ /* 0x000fe20007810000 */
[----:B------:R-:W-:Y:S01]  /*4880*/  MUFU.EX2 R0, R85 ;  /* 0x0000005500007308 */ /* 0x000fe20000000800 */
[----:B------:R-:W-:Y:S02]  /*4890*/  ISETP.NE.AND P6, PT, R191, 0x1, PT ;  /* 0x00000001bf00780c */ /* 0x000fe40003fc5270 */
        /* <DEDUP_REMOVED lines=14> */
[----:B------:R-:W-:Y:S03]  /*4980*/  MUFU.EX2 R72, R72 ;  /* 0x0000004800487308 */ /* 0x000fe60000000800 */
[----:B------:R-:W-:-:S04]  /*4990*/  FMNMX.FTZ R10, R34, R81, !PT ;  /* 0x00000051220a7209 */ /* 0x000fc80007810000 */
[----:B------:R-:W-:Y:S01]  /*49a0*/  FMNMX.FTZ R41, R35, R10, !PT ;  /* 0x0000000a23297209 */ /* 0x000fe20007810000 */
[----:B------:R-:W-:Y:S01]  /*49b0*/  MUFU.EX2 R77, R92 ;  /* 0x0000005c004d7308 */ /* 0x000fe20000000800 */
[----:B0-----:R-:W-:Y:S02]  /*49c0*/  F2FP.SATFINITE.E4M3.F32.PACK_AB_MERGE_C R186, R88, R13, RZ ;  /* 0x0000000d58ba723e */ /* 0x001fe400048070ff */
[----:B------:R-:W-:Y:S02]  /*49d0*/  FMNMX.FTZ R41, R38, R41, !PT ;  /* 0x0000002926297209 */ /* 0x000fe40007810000 */
[----:B------:R-:W-:Y:S02]  /*49e0*/  F2FP.SATFINITE.E4M3.F32.PACK_AB_MERGE_C R186, R14, R11, R186 ;  /* 0x0000000b0eba723e */ /* 0x000fe400048070ba */
[----:B------:R-:W-:Y:S01]  /*49f0*/  FMNMX.FTZ R10, R40, R41, !PT ;  /* 0x00000029280a7209 */ /* 0x000fe20007810000 */
[----:B------:R-:W-:-:S01]  /*4a00*/  FFMA.FTZ R41, R48, UR39, -R20 ;  /* 0x0000002730297c23 */ /* 0x000fc20008010814 */
[----:B------:R-:W-:Y:S01]  /*4a10*/  FFMA.FTZ R48, R49, UR39, -R20 ;  /* 0x0000002731307c23 */ /* 0x000fe20008010814 */
[----:B------:R-:W-:Y:S01]  /*4a20*/  IMAD.U32 R49, RZ, RZ, UR39 ;  /* 0x00000027ff317e24 */ /* 0x000fe2000f8e00ff */
[----:B------:R-:W-:Y:S01]  /*4a30*/  MUFU.EX2 R76, R76 ;  /* 0x0000004c004c7308 */ /* 0x000fe20000000800 */
[----:B------:R-:W0:Y:S07]  /*4a40*/  SHFL.BFLY PT, R81, R10, 0x2, 0x1f ;  /* 0x0c401f000a517f89 */ /* 0x000e2e00000e0000 */
[----:B------:R-:W-:Y:S08]  /*4a50*/  MUFU.EX2 R80, R80 ;  /* 0x0000005000507308 */ /* 0x000ff00000000800 */
[----:B------:R-:W-:Y:S08]  /*4a60*/  MUFU.EX2 R84, R84 ;  /* 0x0000005400547308 */ /* 0x000ff00000000800 */
[----:B------:R-:W-:Y:S01]  /*4a70*/  MUFU.EX2 R56, R56 ;  /* 0x0000003800387308 */ /* 0x000fe20000000800 */
[----:B0-----:R-:W-:-:S05]  /*4a80*/  FMNMX.FTZ R81, R10, R81, !PT ;  /* 0x000000510a517209 */ /* 0x001fca0007810000 */
[----:B------:R-:W0:Y:S02]  /*4a90*/  SHFL.BFLY PT, R10, R81, 0x1, 0x1f ;  /* 0x0c201f00510a7f89 */ /* 0x000e2400000e0000 */
[----:B------:R-:W-:Y:S08]  /*4aa0*/  MUFU.EX2 R57, R57 ;  /* 0x0000003900397308 */ /* 0x000ff00000000800 */
[----:B------:R-:W-:Y:S08]  /*4ab0*/  MUFU.EX2 R60, R60 ;  /* 0x0000003c003c7308 */ /* 0x000ff00000000800 */
[----:B------:R-:W-:Y:S01]  /*4ac0*/  MUFU.EX2 R61, R61 ;  /* 0x0000003d003d7308 */ /* 0x000fe20000000800 */
[----:B0-----:R-:W-:-:S07]  /*4ad0*/  FMNMX.FTZ R10, R81, R10, !PT ;  /* 0x0000000a510a7209 */ /* 0x001fce0007810000 */
[----:B------:R-:W-:Y:S01]  /*4ae0*/  MUFU.EX2 R68, R68 ;  /* 0x0000004400447308 */ /* 0x000fe20000000800 */
[C---:B------:R-:W-:Y:S01]  /*4af0*/  FSETP.NEU.FTZ.AND P1, PT, R10.reuse, -INF , PT ;  /* 0xff8000000a00780b */ /* 0x040fe20003f3d000 */
[----:B------:R-:W-:-:S05]  /*4b00*/  FFMA.FTZ R49, R10, R49, -8 ;  /* 0xc10000000a317423 */ /* 0x000fca0000010031 */
[----:B------:R-:W-:Y:S01]  /*4b10*/  FSEL R81, R49, RZ, P1 ;  /* 0x000000ff31517208 */ /* 0x000fe20000800000 */
[----:B------:R-:W-:Y:S04]  /*4b20*/  MUFU.EX2 R69, R69 ;  /* 0x0000004500457308 */ /* 0x000fe80000000800 */
        /* <DEDUP_REMOVED lines=13> */
[----:B------:R-:W-:Y:S01]  /*4c00*/  FFMA.FTZ R63, R67, UR39, -R81 ;  /* 0x00000027433f7c23 */ /* 0x000fe20008010851 */
[----:B------:R-:W-:-:S01]  /*4c10*/  FADD.FTZ R67, R9, R66 ;  /* 0x0000004209437221 */ /* 0x000fc20000010000 */
[----:B------:R-:W0:Y:S01]  /*4c20*/  MUFU.EX2 R49, R49 ;  /* 0x0000003100317308 */ /* 0x000e220000000800 */
[----:B------:R-:W-:-:S01]  /*4c30*/  FFMA.FTZ R53, R98, UR39, -R81 ;  /* 0x0000002762357c23 */ /* 0x000fc20008010851 */
[----:B------:R-:W-:Y:S01]  /*4c40*/  FFMA.FTZ R90, R99, UR39, -R81 ;  /* 0x00000027635a7c23 */ /* 0x000fe20008010851 */
[----:B------:R-:W-:-:S01]  /*4c50*/  FADD.FTZ R66, R12, R67 ;  /* 0x000000430c427221 */ /* 0x000fc20000010000 */
[--C-:B------:R-:W-:Y:S01]  /*4c60*/  FFMA.FTZ R102, R102, UR39, -R81.reuse ;  /* 0x0000002766667c23 */ /* 0x100fe20008010851 */
[----:B------:R-:W-:-:S01]  /*4c70*/  FFMA.FTZ R103, R103, UR39, -R81 ;  /* 0x0000002767677c23 */ /* 0x000fc20008010851 */
[----:B------:R-:W-:Y:S01]  /*4c80*/  FFMA.FTZ R74, R74, UR39, -R81 ;  /* 0x000000274a4a7c23 */ /* 0x000fe20008010851 */
[----:B------:R-:W-:-:S01]  /*4c90*/  FADD.FTZ R67, R11, R66 ;  /* 0x000000420b437221 */ /* 0x000fc20000010000 */
[----:B------:R-:W1:Y:S01]  /*4ca0*/  MUFU.EX2 R94, R94 ;  /* 0x0000005e005e7308 */ /* 0x000e620000000800 */
[----:B------:R-:W-:-:S01]  /*4cb0*/  FFMA.FTZ R75, R75, UR39, -R81 ;  /* 0x000000274b4b7c23 */ /* 0x000fc20008010851 */
[----:B------:R-:W-:Y:S01]  /*4cc0*/  FFMA.FTZ R86, R86, UR39, -R81 ;  /* 0x0000002756567c23 */ /* 0x000fe20008010851 */
[----:B------:R-:W-:-:S01]  /*4cd0*/  FADD.FTZ R66, R14, R67 ;  /* 0x000000430e427221 */ /* 0x000fc20000010000 */
[--C-:B------:R-:W-:Y:S01]  /*4ce0*/  FFMA.FTZ R87, R87, UR39, -R81.reuse ;  /* 0x0000002757577c23 */ /* 0x100fe20008010851 */
[----:B------:R-:W-:-:S01]  /*4cf0*/  FFMA.FTZ R58, R58, UR39, -R81 ;  /* 0x000000273a3a7c23 */ /* 0x000fc20008010851 */
[--C-:B------:R-:W-:Y:S01]  /*4d00*/  FFMA.FTZ R59, R59, UR39, -R81.reuse ;  /* 0x000000273b3b7c23 */ /* 0x100fe20008010851 */
[----:B------:R-:W-:-:S01]  /*4d10*/  FFMA.FTZ R70, R70, UR39, -R81 ;  /* 0x0000002746467c23 */ /* 0x000fc20008010851 */
        /* <DEDUP_REMOVED lines=22> */
[----:B------:R-:W-:-:S02]  /*4e80*/  F2FP.SATFINITE.E4M3.F32.PACK_AB_MERGE_C R176, R57, R56, R11 ;  /* 0x0000003839b0723e */ /* 0x000fc4000480700b */
[----:B------:R4:W-:Y:S08]  /*4e90*/  MUFU.EX2 R92, R89 ;  /* 0x00000059005c7308 */ /* 0x0009f00000000800 */
[----:B------:R-:W5:Y:S01]  /*4ea0*/  MUFU.EX2 R102, R102 ;  /* 0x0000006600667308 */ /* 0x000f620000000800 */
[----:B----4-:R-:W-:-:S01]  /*4eb0*/  FADD.FTZ R89, R13, R66 ;  /* 0x000000420d597221 */ /* 0x010fc20000010000 */
[----:B-1----:R-:W-:Y:S01]  /*4ec0*/  FADD.FTZ R66, R94, R67 ;  /* 0x000000435e427221 */ /* 0x002fe20000010000 */
[----:B--2---:R-:W-:-:S02]  /*4ed0*/  F2FP.SATFINITE.E4M3.F32.PACK_AB_MERGE_C R94, R95, R94, RZ ;  /* 0x0000005e5f5e723e */ /* 0x004fc400048070ff */
[----:B------:R-:W-:Y:S01]  /*4ee0*/  FADD.FTZ R96, R88, R89 ;  /* 0x0000005958607221 */ /* 0x000fe20000010000 */
[----:B------:R-:W-:-:S01]  /*4ef0*/  FADD.FTZ R66, R95, R66 ;  /* 0x000000425f427221 */ /* 0x000fc20000010000 */
[----:B------:R-:W-:Y:S01]  /*4f00*/  F2FP.SATFINITE.E4M3.F32.PACK_AB_MERGE_C R185, R49, R20, R94 ;  /* 0x0000001431b9723e */ /* 0x000fe2000480705e */
[----:B------:R-:W1:Y:S01]  /*4f10*/  MUFU.EX2 R103, R103 ;  /* 0x0000006700677308 */ /* 0x000e620000000800 */
[----:B------:R-:W-:-:S01]  /*4f20*/  FADD.FTZ R67, R15, R96 ;  /* 0x000000600f437221 */ /* 0x000fc20000010000 */
[----:B0-----:R-:W-:-:S03]  /*4f30*/  FADD.FTZ R9, R53, R66 ;  /* 0x0000004235097221 */ /* 0x001fc60000010000 */
[----:B------:R-:W-:Y:S01]  /*4f40*/  FADD.FTZ R12, R72, R67 ;  /* 0x00000043480c7221 */ /* 0x000fe20000010000 */
[----:B---3--:R-:W-:-:S02]  /*4f50*/  FADD.FTZ R9, R90, R9 ;  /* 0x000000095a097221 */ /* 0x008fc40000010000 */
[----:B------:R-:W0:Y:S01]  /*4f60*/  MUFU.EX2 R74, R74 ;  /* 0x0000004a004a7308 */ /* 0x000e220000000800 */
[----:B------:R-:W-:-:S01]  /*4f70*/  FADD.FTZ R13, R21, R12 ;  /* 0x0000000c150d7221 */ /* 0x000fc20000010000 */
[----:B-----5:R-:W-:Y:S01]  /*4f80*/  FADD.FTZ R12, R102, R9 ;  /* 0x00000009660c7221 */ /* 0x020fe20000010000 */
[C---:B------:R-:W-:Y:S02]  /*4f90*/  F2FP.SATFINITE.E4M3.F32.PACK_AB_MERGE_C R21, R76.reuse, R21, RZ ;  /* 0x000000154c15723e */ /* 0x040fe400048070ff */
[----:B------:R-:W-:Y:S02]  /*4fa0*/  FADD.FTZ R76, R76, R13 ;  /* 0x0000000d4c4c7221 */ /* 0x000fe40000010000 */
        /* <DEDUP_REMOVED lines=15> */
[----:B------:R-:W-:-:S04]  /*50a0*/  FADD.FTZ R12, R56, R9 ;  /* 0x00000009380c7221 */ /* 0x000fc80000010000 */
[----:B------:R-:W-:Y:S02]  /*50b0*/  FADD.FTZ R9, R57, R12 ;  /* 0x0000000c39097221 */ /* 0x000fe40000010000 */
[----:B------:R-:W2:Y:S01]  /*50c0*/  MUFU.EX2 R79, R79 ;  /* 0x0000004f004f7308 */ /* 0x000ea20000000800 */
[----:B-1----:R-:W-:-:S01]  /*50d0*/  FADD.FTZ R7, R85, R8 ;  /* 0x0000000855077221 */ /* 0x002fc20000010000 */
[----:B------:R-:W-:Y:S01]  /*50e0*/  FADD.FTZ R60, R60, R9 ;  /* 0x000000093c3c7221 */ /* 0x000fe20000010000 */
[----:B------:R-:W-:Y:S01]  /*50f0*/  F2FP.SATFINITE.E4M3.F32.PACK_AB_MERGE_C R9, R69, R68, RZ ;  /* 0x000000444509723e */ /* 0x000fe200048070ff */
[----:B------:R-:W1:Y:S01]  /*5100*/  @P6 LDC R12, c[0x0][0x450] ;  /* 0x00011400ff0c6b82 */ /* 0x000e620000000800 */
[----:B------:R-:W-:-:S01]  /*5110*/  FADD.FTZ R7, R92, R7 ;  /* 0x000000075c077221 */ /* 0x000fc20000010000 */
[----:B------:R-:W-:Y:S01]  /*5120*/  FADD.FTZ R61, R61, R60 ;  /* 0x0000003c3d3d7221 */ /* 0x000fe20000010000 */
[----:B------:R-:W-:Y:S01]  /*5130*/  F2FP.SATFINITE.E4M3.F32.PACK_AB_MERGE_C R85, R92, R85, RZ ;  /* 0x000000555c55723e */ /* 0x000fe200048070ff */
[----:B------:R-:W3:Y:S01]  /*5140*/  MUFU.EX2 R86, R86 ;  /* 0x0000005600567308 */ /* 0x000ee20000000800 */
[----:B0-----:R-:W-:-:S02]  /*5150*/  FADD.FTZ R8, R78, R7 ;  /* 0x000000074e087221 */ /* 0x001fc40000010000 */
[----:B------:R-:W-:-:S05]  /*5160*/  F2FP.SATFINITE.E4M3.F32.PACK_AB_MERGE_C R181, R75, R74, R85 ;  /* 0x0000004a4bb5723e */ /* 0x000fca0004807055 */
        /* <DEDUP_REMOVED lines=10> */
[----:B------:R-:W-:Y:S01]  /*5210*/  MUFU.EX2 R64, R64 ;  /* 0x0000004000407308 */ /* 0x000fe20000000800 */
[----:B---3--:R-:W-:-:S07]  /*5220*/  FADD.FTZ R7, R59, R8 ;  /* 0x000000083b077221 */ /* 0x008fce0000010000 */
[----:B------:R-:W2:Y:S01]  /*5230*/  MUFU.EX2 R65, R65 ;  /* 0x0000004100417308 */ /* 0x000ea20000000800 */
[----:B0-----:R-:W-:-:S07]  /*5240*/  FADD.FTZ R8, R82, R7 ;  /* 0x0000000752087221 */ /* 0x001fce0000010000 */
[----:B------:R-:W0:Y:S08]  /*5250*/  MUFU.EX2 R83, R83 ;  /* 0x0000005300537308 */ /* 0x000e300000000800 */
[----:B------:R-:W3:Y:S01]  /*5260*/  MUFU.EX2 R62, R62 ;  /* 0x0000003e003e7308 */ /* 0x000ee20000000800 */
[----:B--2---:R-:W-:Y:S01]  /*5270*/  F2FP.SATFINITE.E4M3.F32.PACK_AB_MERGE_C R178, R65, R64, R9 ;  /* 0x0000004041b2723e */ /* 0x004fe20004807009 */
[----:B------:R-:W-:-:S04]  /*5280*/  FADD.FTZ R64, R64, R61 ;  /* 0x0000003d40407221 */ /* 0x000fc80000010000 */
[----:B------:R-:W-:Y:S02]  /*5290*/  FADD.FTZ R65, R65, R64 ;  /* 0x0000004041417221 */ /* 0x000fe40000010000 */
[----:B------:R-:W2:Y:S01]  /*52a0*/  MUFU.EX2 R63, R63 ;  /* 0x0000003f003f7308 */ /* 0x000ea20000000800 */
[----:B0-----:R-:W-:-:S01]  /*52b0*/  FADD.FTZ R7, R83, R8 ;  /* 0x0000000853077221 */ /* 0x001fc20000010000 */
[----:B------:R-:W-:Y:S01]  /*52c0*/  FADD.FTZ R68, R68, R65 ;  /* 0x0000004144447221 */ /* 0x000fe20000010000 */
[----:B------:R-:W-:-:S03]  /*52d0*/  F2FP.SATFINITE.E4M3.F32.PACK_AB_MERGE_C R82, R83, R82, RZ ;  /* 0x000000525352723e */ /* 0x000fc600048070ff */
[----:B------:R-:W-:Y:S01]  /*52e0*/  FADD.FTZ R68, R69, R68 ;  /* 0x0000004445447221 */ /* 0x000fe20000010000 */
[----:B------:R-:W-:Y:S01]  /*52f0*/  F2FP.SATFINITE.E4M3.F32.PACK_AB_MERGE_C R177, R59, R58, R82 ;  /* 0x0000003a3bb1723e */ /* 0x000fe20004807052 */
[----:B------:R-:W-:Y:S01]  /*5300*/  MUFU.EX2 R39, R39 ;  /* 0x0000002700277308 */ /* 0x000fe20000000800 */
[----:B---3--:R-:W-:-:S07]  /*5310*/  FADD.FTZ R8, R62, R7 ;  /* 0x000000073e087221 */ /* 0x008fce0000010000 */
[----:B------:R-:W0:Y:S01]  /*5320*/  MUFU.EX2 R44, R44 ;  /* 0x0000002c002c7308 */ /* 0x000e220000000800 */
[----:B--2---:R-:W-:-:S07]  /*5330*/  FADD.FTZ R7, R63, R8 ;  /* 0x000000083f077221 */ /* 0x004fce0000010000 */
[----:B------:R-:W2:Y:S08]  /*5340*/  MUFU.EX2 R70, R70 ;  /* 0x0000004600467308 */ /* 0x000eb00000000800 */
[----:B------:R-:W3:Y:S01]  /*5350*/  MUFU.EX2 R3, R3 ;  /* 0x0000000300037308 */ /* 0x000ee20000000800 */
[----:B0-----:R-:W-:-:S07]  /*5360*/  F2FP.SATFINITE.E4M3.F32.PACK_AB_MERGE_C R9, R44, R39, RZ ;  /* 0x000000272c09723e */ /* 0x001fce00048070ff */
[----:B------:R-:W0:Y:S01]  /*5370*/  MUFU.EX2 R71, R71 ;  /* 0x0000004700477308 */ /* 0x000e220000000800 */
[----:B--2---:R-:W-:-:S07]  /*5380*/  FADD.FTZ R8, R70, R7 ;  /* 0x0000000746087221 */ /* 0x004fce0000010000 */
[----:B------:R-:W2:Y:S01]  /*5390*/  MUFU.EX2 R42, R42 ;  /* 0x0000002a002a7308 */ /* 0x000ea20000000800 */
[----:B---3--:R-:W-:Y:S01]  /*53a0*/  F2FP.SATFINITE.E4M3.F32.PACK_AB_MERGE_C R172, R0, R3, R9 ;  /* 0x0000000300ac723e */ /* 0x008fe20004807009 */
[----:B------:R-:W-:-:S06]  /*53b0*/  FADD.FTZ R7, R3, R68 ;  /* 0x0000004403077221 */ /* 0x000fcc0000010000 */
[----:B------:R-:W3:Y:S01]  /*53c0*/  MUFU.EX2 R43, R43 ;  /* 0x0000002b002b7308 */ /* 0x000ee20000000800 */
        /* <DEDUP_REMOVED lines=8> */
[----:B------:R-:W2:Y:S05]  /*5450*/  @P6 LDC R8, c[0x0][0x44c] ;  /* 0x00011300ff086b82 */ /* 0x000eaa0000000800 */
[----:B------:R-:W-:Y:S01]  /*5460*/  MUFU.EX2 R45, R45 ;  /* 0x0000002d002d7308 */ /* 0x000fe20000000800 */
[----:B---3--:R-:W-:-:S07]  /*5470*/  FADD.FTZ R3, R43, R0 ;  /* 0x000000002b037221 */ /* 0x008fce0000010000 */
[----:B------:R-:W3:Y:S01]  /*5480*/  MUFU.EX2 R52, R52 ;  /* 0x0000003400347308 */ /* 0x000ee20000000800 */
[----:B0-----:R-:W-:-:S07]  /*5490*/  FADD.FTZ R0, R46, R3 ;  /* 0x000000032e007221 */ /* 0x001fce0000010000 */
[----:B------:R-:W0:Y:S01]  /*54a0*/  MUFU.EX2 R47, R47 ;  /* 0x0000002f002f7308 */ /* 0x000e220000000800 */
[----:B--2---:R-:W-:-:S04]  /*54b0*/  @P6 IMAD.HI.U32 R9, R8, UR38, RZ ;  /* 0x0000002608096c27 */ /* 0x004fc8000f8e00ff */
[----:B------:R-:W-:-:S03]  /*54c0*/  IMAD.U32 R8, RZ, RZ, UR38 ;  /* 0x00000026ff087e24 */ /* 0x000fc6000f8e00ff */
[----:B------:R-:W-:Y:S01]  /*54d0*/  MUFU.EX2 R41, R41 ;  /* 0x0000002900297308 */ /* 0x000fe20000000800 */
[----:B---3--:R-:W-:Y:S02]  /*54e0*/  F2FP.SATFINITE.E4M3.F32.PACK_AB_MERGE_C R7, R52, R45, RZ ;  /* 0x0000002d3407723e */ /* 0x008fe400048070ff */
[----:B-1----:R-:W-:Y:S02]  /*54f0*/  @P6 SHF.R.U32.HI R8, RZ, R12, R9 ;  /* 0x0000000cff086219 */ /* 0x002fe40000011609 */
[----:B------:R-:W-:-:S03]  /*5500*/  LOP3.LUT P6, RZ, R2, 0x8, RZ, 0xc0, !PT ;  /* 0x0000000802ff7812 */ /* 0x000fc600078cc0ff */
[----:B------:R-:W1:Y:S01]  /*5510*/  MUFU.EX2 R48, R48 ;  /* 0x0000003000307308 */ /* 0x000e620000000800 */
[C---:B0-----:R-:W-:Y:S01]  /*5520*/  F2FP.SATFINITE.E4M3.F32.PACK_AB_MERGE_C R46, R47.reuse, R46, RZ ;  /* 0x0000002e2f2e723e */ /* 0x041fe200048070ff */
[----:B------:R-:W-:Y:S01]  /*5530*/  FADD.FTZ R47, R47, R0 ;  /* 0x000000002f2f7221 */ /* 0x000fe20000010000 */
[----:B------:R-:W-:Y:S02]  /*5540*/  IMAD.IADD R105, R105, 0x1, R8 ;  /* 0x0000000169697824 */ /* 0x000fe400078e0208 */
[----:B------:R-:W-:Y:S02]  /*5550*/  F2FP.SATFINITE.E4M3.F32.PACK_AB_MERGE_C R173, R43, R42, R46 ;  /* 0x0000002a2bad723e */ /* 0x000fe4000480702e */
[----:B------:R-:W-:Y:S01]  /*5560*/  VIADD R9, R105, UR7 ;  /* 0x0000000769097c36 */ /* 0x000fe20008000000 */
[----:B------:R-:W0:Y:S04]  /*5570*/  MUFU.EX2 R50, R50 ;  /* 0x0000003200327308 */ /* 0x000e280000000800 */
[----:B------:R-:W-:Y:S01]  /*5580*/  R2UR UR10, R9 ;  /* 0x00000000090a72ca */ /* 0x000fe200000e0000 */
[----:B------:R-:W-:-:S03]  /*5590*/  VIADD R9, R104, 0xfffffffe ;  /* 0xfffffffe68097836 */ /* 0x000fc60000000000 */
[----:B------:R-:W2:Y:S01]  /*55a0*/  MUFU.EX2 R51, R51 ;  /* 0x0000003300337308 */ /* 0x000ea20000000800 */
[----:B-1----:R-:W-:Y:S01]  /*55b0*/  F2FP.SATFINITE.E4M3.F32.PACK_AB_MERGE_C R174, R48, R41, R7 ;  /* 0x0000002930ae723e */ /* 0x002fe20004807007 */
[----:B------:R-:W-:-:S04]  /*55c0*/  FADD.FTZ R41, R41, R44 ;  /* 0x0000002c29297221 */ /* 0x000fc80000010000 */
[----:B------:R-:W-:Y:S02]  /*55d0*/  FADD.FTZ R48, R48, R41 ;  /* 0x0000002930307221 */ /* 0x000fe40000010000 */
[----:B------:R-:W1:Y:S01]  /*55e0*/  MUFU.EX2 R54, R54 ;  /* 0x0000003600367308 */ /* 0x000e620000000800 */
[----:B0-----:R-:W-:-:S01]  /*55f0*/  FADD.FTZ R0, R50, R47 ;  /* 0x0000002f32007221 */ /* 0x001fc20000010000 */
[----:B------:R-:W-:-:S04]  /*5600*/  FADD.FTZ R45, R45, R48 ;  /* 0x000000302d2d7221 */ /* 0x000fc80000010000 */
[----:B------:R-:W-:Y:S02]  /*5610*/  FADD.FTZ R45, R52, R45 ;  /* 0x0000002d342d7221 */ /* 0x000fe40000010000 */
[----:B------:R-:W-:Y:S01]  /*5620*/  MUFU.EX2 R28, R28 ;  /* 0x0000001c001c7308 */ /* 0x000fe20000000800 */
[----:B--2---:R-:W-:-:S07]  /*5630*/  FADD.FTZ R3, R51, R0 ;  /* 0x0000000033037221 */ /* 0x004fce0000010000 */
[----:B------:R-:W0:Y:S01]  /*5640*/  MUFU.EX2 R29, R29 ;  /* 0x0000001d001d7308 */ /* 0x000e220000000800 */
[----:B-1----:R-:W-:-:S07]  /*5650*/  FADD.FTZ R0, R54, R3 ;  /* 0x0000000336007221 */ /* 0x002fce0000010000 */
        /* <DEDUP_REMOVED lines=42> */
[----:B------:R-:W-:Y:S06]  /*5900*/  @!P6 BRA `(.L_x_7994) ;  /* 0x000000000054e947 */ /* 0x000fec0003800000 */
[C---:B------:R-:W-:Y:S01]  /*5910*/  ISETP.GT.AND P1, PT, R105.reuse, RZ, PT ;  /* 0x000000ff6900720c */ /* 0x040fe20003f24270 */
[----:B------:R-:W-:-:S05]  /*5920*/  VIADD R7, R105, 0xffffffff ;  /* 0xffffffff69077836 */ /* 0x000fca0000000000 */
[----:B------:R-:W-:-:S07]  /*5930*/  R2UR UR11, R7 ;  /* 0x00000000070b72ca */ /* 0x000fce00000e0000 */
[----:B------:R-:W-:Y:S08]  /*5940*/  @P1 BRA `(.L_x_7995) ;  /* 0x0000000000241947 */ /* 0x000ff00003800000 */
[----:B------:R-:W-:Y:S01]  /*5950*/  R2UR UR11, R105 ;  /* 0x00000000690b72ca */ /* 0x000fe200000e0000 */
[----:B------:R-:W-:Y:S02]  /*5960*/  ULDC UR14, c[0x0][0x9e4] ;  /* 0x00027900000e7ab9 */ /* 0x000fe40000000800 */
[----:B------:R-:W-:-:S10]  /*5970*/  UISETP.NE.AND UP0, UPT, UR14, 0x1, UPT ;  /* 0x000000010e00788c */ /* 0x000fd4000bf05270 */
[----:B------:R-:W-:Y:S01]  /*5980*/  UIADD3 UR11, -UR11, URZ, URZ ;  /* 0x0000003f0b0b7290 */ /* 0x000fe2000fffe13f */
[----:B------:R-:W-:-:S03]  /*5990*/  @UP0 ULDC.64 UR18, c[0x0][0x9e8] ;  /* 0x00027a0000120ab9 */ /* 0x000fc60000000a00 */
[----:B------:R-:W-:-:S04]  /*59a0*/  UIMAD.WIDE.U32 UR6, UR11, UR18, URZ ;  /* 0x000000120b0672a5 */ /* 0x000fc8000f8e003f */
[----:B------:R-:W-:-:S04]  /*59b0*/  @UP0 USHF.R.U32.HI UR11, URZ, UR19, UR7 ;  /* 0x000000133f0b0299 */ /* 0x000fc80008011607 */
[----:B------:R-:W-:Y:S01]  /*59c0*/  ULOP3.LUT UR11, URZ, UR11, URZ, 0x33, !UPT ;  /* 0x0000000b3f0b7292 */ /* 0x000fe2000f8e333f */
[----:B------:R-:W-:Y:S11]  /*59d0*/  BRA `(.L_x_7996) ;  /* 0x0000000000147947 */ /* 0x000ff60003800000 */
.L_x_7995:
[----:B------:R-:W-:Y:S02]  /*59e0*/  ULDC UR14, c[0x0][0x9e4] ;  /* 0x00027900000e7ab9 */ /* 0x000fe40000000800 */
[----:B------:R-:W-:-:S11]  /*59f0*/  UISETP.NE.AND UP0, UPT, UR14, 0x1, UPT ;  /* 0x000000010e00788c */ /* 0x000fd6000bf05270 */
[----:B------:R-:W-:Y:S02]  /*5a00*/  @UP0 ULDC.64 UR18, c[0x0][0x9e8] ;  /* 0x00027a0000120ab9 */ /* 0x000fe40000000a00 */
[----:B------:R-:W-:-:S04]  /*5a10*/  UIMAD.WIDE.U32 UR6, UR11, UR18, URZ ;  /* 0x000000120b0672a5 */ /* 0x000fc8000f8e003f */
[----:B------:R-:W-:-:S12]  /*5a20*/  @UP0 USHF.R.U32.HI UR11, URZ, UR19, UR7 ;  /* 0x000000133f0b0299 */ /* 0x000fd80008011607 */
.L_x_7996:
[----:B------:R-:W-:-:S04]  /*5a30*/  UIMAD UR11, UR11, UR14, UR14 ;  /* 0x0000000e0b0b72a4 */ /* 0x000fc8000f8e020e */
[----:B------:R-:W-:-:S04]  /*5a40*/  UISETP.LT.AND UP0, UPT, UR10, UR11, UPT ;  /* 0x0000000b0a00728c */ /* 0x000fc8000bf01270 */
[----:B------:R-:W-:-:S12]  /*5a50*/  USEL UR10, UR10, UR11, UP0 ;  /* 0x0000000b0a0a7287 */ /* 0x000fd80008000000 */
.L_x_7994:
[----:B------:R-:W-:Y:S01]  /*5a60*/  UIMAD.WIDE UR6, UR10, 0x66666667, URZ ;  /* 0x666666670a0678a5 */ /* 0x000fe2000f8e023f */
[----:B------:R-:W-:Y:S02]  /*5a70*/  CS2R R86, SRZ ;  /* 0x0000000000567805 */ /* 0x000fe4000001ff00 */
[----:B------:R-:W-:Y:S02]  /*5a80*/  CS2R R84, SRZ ;  /* 0x0000000000547805 */ /* 0x000fe4000001ff00 */
[----:B------:R-:W-:Y:S01]  /*5a90*/  CS2R R82, SRZ ;  /* 0x0000000000527805 */ /* 0x000fe2000001ff00 */
[----:B------:R-:W-:Y:S01]  /*5aa0*/  USHF.R.U32.HI UR6, URZ, 0x1f, UR7 ;  /* 0x0000001f3f067899 */ /* 0x000fe20008011607 */
[----:B------:R-:W-:Y:S02]  /*5ab0*/  CS2R R80, SRZ ;  /* 0x0000000000507805 */ /* 0x000fe4000001ff00 */
[----:B------:R-:W-:Y:S02]  /*5ac0*/  CS2R R78, SRZ ;  /* 0x00000000004e7805 */ /* 0x000fe4000001ff00 */
[----:B------:R-:W-:Y:S01]  /*5ad0*/  CS2R R76, SRZ ;  /* 0x00000000004c7805 */ /* 0x000fe2000001ff00 */
[----:B------:R-:W-:Y:S01]  /*5ae0*/  ULEA.HI.SX32 UR6, UR7, UR6, 0x1a ;  /* 0x0000000607067291 */ /* 0x000fe2000f8fd23f */
        /* <DEDUP_REMOVED lines=38> */
.L_x_8016:
[----:B------:R-:W-:Y:S01]  /*5d50*/  ISETP.NE.AND P2, PT, RZ, UR42, PT ;  /* 0x0000002aff007c0c */ /* 0x000fe2000bf45270 */
[----:B------:R-:W-:-:S04]  /*5d60*/  UISETP.NE.AND UP0, UPT, UR32, 0x1, UPT ;  /* 0x000000012000788c */ /* 0x000fc8000bf05270 */
[----:B------:R-:W-:-:S04]  /*5d70*/  USEL UR46, URZ, 0x1, UP0 ;  /* 0x000000013f2e7887 */ /* 0x000fc80008000000 */
[----:B------:R-:W-:-:S04]  /*5d80*/  ULOP3.LUT UR46, UR33, UR46, URZ, 0x3c, !UPT ;  /* 0x0000002e212e7292 */ /* 0x000fc8000f8e3c3f */
[----:B------:R-:W-:Y:S08]  /*5d90*/  @P2 BRA `(.L_x_7998) ;  /* 0x0000000000382947 */ /* 0x000ff00003800000 */
[----:B------:R-:W-:Y:S05]  /*5da0*/  @!P0 BRA `(.L_x_7999) ;  /* 0x0000000000048947 */ /* 0x000fea0003800000 */
[----:B------:R-:W-:Y:S01]  /*5db0*/  BPT.TRAP 0x1 ;  /* 0x000000040000795c */ /* 0x000fe20000300000 */
.L_x_7999:
        /* <DEDUP_REMOVED lines=9> */
.L_x_8000:
[----:B-1----:R-:W-:Y:S05]  /*5e50*/  @P1 BRA `(.L_x_7998) ;  /* 0x0000000000081947 */ /* 0x002fea0003800000 */
[----:B------:R-:W1:Y:S02]  /*5e60*/  SYNCS.PHASECHK.TRANS64.TRYWAIT P1, [UR6+0x22830], R5 ;  /* 0x02283005ff0075a7 */ /* 0x000e640008020146 */
[----:B-1----:R-:W-:Y:S05]  /*5e70*/  @!P1 BRA `(.L_x_8001) ;  /* 0x0000014000a09947 */ /* 0x002fea0003800000 */
.L_x_7998:
[----:B-1----:R-:W1:Y:S01]  /*5e80*/  S2R R6, SR_TID.X ;  /* 0x0000000000067919 */ /* 0x002e620000002100 */
[----:B------:R-:W-:Y:S01]  /*5e90*/  R2UR UR34, R4 ;  /* 0x00000000042272ca */ /* 0x000fe200000e0000 */
        /* <DEDUP_REMOVED lines=130> */
.L_x_8003:
[----:B------:R-:W-:Y:S01]  /*66c0*/  ULEA UR6, UR32, UR43, 0x3 ;  /* 0x0000002b20067291 */ /* 0x000fe2000f8e183f */
[----:B------:R-:W-:-:S05]  /*66d0*/  IMAD.U32 R5, RZ, RZ, UR33 ;  /* 0x00000021ff057e24 */ /* 0x000fca000f8e00ff */
[----:B------:R-:W-:-:S04]  /*66e0*/  SHF.L.U32 R5, R5, 0x1f, RZ ;  /* 0x0000001f05057819 */ /* 0x000fc800000006ff */
[----:B------:R0:W1:Y:S01]  /*66f0*/  SYNCS.PHASECHK.TRANS64.TRYWAIT P1, [UR6+0x22850], R5 ;  /* 0x02285005ff0075a7 */ /* 0x0000620008020146 */
[----:B------:R-:W-:Y:S05]  /*6700*/  @!P0 BRA `(.L_x_8004) ;  /* 0x0000000000048947 */ /* 0x000fea0003800000 */
[----:B------:R-:W-:Y:S01]  /*6710*/  BPT.TRAP 0x1 ;  /* 0x000000040000795c */ /* 0x000fe20000300000 */
.L_x_8004:
[----:B-1----:R-:W-:Y:S05]  /*6720*/  @P1 BRA `(.L_x_8002) ;  /* 0x0000000000081947 */ /* 0x002fea0003800000 */
[----:B------:R-:W1:Y:S02]  /*6730*/  SYNCS.PHASECHK.TRANS64.TRYWAIT P1, [UR6+0x22850], R5 ;  /* 0x02285005ff0075a7 */ /* 0x000e640008020146 */
[----:B-1----:R-:W-:Y:S05]  /*6740*/  @!P1 BRA `(.L_x_8005) ;  /* 0x0000013800849947 */ /* 0x002fea0003800000 */
.L_x_8002:
        /* <DEDUP_REMOVED lines=12> */
[----:B-1----:R-:W-:-:S04]  /*6810*/  SHF.R.U32.HI R6, RZ, 0x7, R6 ;  /* 0x00000007ff067819 */ /* 0x002fc80000011606 */
[----:B0-----:R-:W-:Y:S01]  /*6820*/  IADD3 R5, -R6, 0xb, RZ ;  /* 0x0000000b06057810 */ /* 0x001fe20007ffe1ff */
[----:B------:R-:W-:Y:S02]  /*6830*/  WARPGROUP.DEPBAR.LE gsb0, 0x0 ;  /* 0x00008000000079c5 */ /* 0x000fe40000010000 */
[----:B------:R-:W-:-:S06]  /*6840*/  WARPGROUP.ARRIVE ;  /* 0x00000000000079c5 */ /* 0x000fcc0000000000 */
        /* <DEDUP_REMOVED lines=20> */
.L_x_8006:
[----:B------:R-:W-:Y:S01]  /*6990*/  ISETP.NE.AND P2, PT, R191, 0x1, PT ;  /* 0x00000001bf00780c */ /* 0x000fe20003f45270 */
[----:B------:R-:W-:Y:S01]  /*69a0*/  VIADD R10, R19, UR38 ;  /* 0x00000026130a7c36 */ /* 0x000fe20008000000 */
[----:B------:R-:W-:Y:S01]  /*69b0*/  ULEA UR6, UR45, UR43, 0x3 ;  /* 0x0000002b2d067291 */ /* 0x000fe2000f8e183f */
[----:B------:R-:W-:-:S03]  /*69c0*/  LOP3.LUT P1, RZ, R2, 0x8, RZ, 0xc0, !PT ;  /* 0x0000000802ff7812 */ /* 0x000fc6000782c0ff */
[----:B------:R-:W-:-:S04]  /*69d0*/  UIADD3 UR6, UR6, 0x22840, URZ ;  /* 0x0002284006067890 */ /* 0x000fc8000fffe03f */
[----:B------:R-:W-:-:S03]  /*69e0*/  UPRMT UR6, UR41, 0x654, UR6 ;  /* 0x0000065429067896 */ /* 0x000fc60008000006 */
[----:B0-----:R-:W0:Y:S08]  /*69f0*/  @P2 LDC R5, c[0x0][0x44c] ;  /* 0x00011300ff052b82 */ /* 0x001e300000000800 */
[----:B------:R-:W1:Y:S01]  /*6a00*/  @P2 LDC R11, c[0x0][0x450] ;  /* 0x00011400ff0b2b82 */ /* 0x000e620000000800 */
[----:B------:R-:W-:Y:S01]  /*6a10*/  SYNCS.ARRIVE.TRANS64.RED.A1T0 RZ, [UR6], RZ ;  /* 0x000000ffffff79a7 */ /* 0x000fe20008100406 */
[----:B------:R-:W-:Y:S01]  /*6a20*/  ULOP3.LUT UR6, URZ, UR29, URZ, 0x33, !UPT ;  /* 0x0000001d3f067292 */ /* 0x000fe2000f8e333f */
[----:B0-----:R-:W-:-:S05]  /*6a30*/  @P2 IMAD.HI.U32 R6, R10, R5, RZ ;  /* 0x000000050a062227 */ /* 0x001fca00078e00ff */
[----:B------:R-:W0:Y:S01]  /*6a40*/  LDC R5, c[0x0][0x288] ;  /* 0x0000a200ff057b82 */ /* 0x000e220000000800 */
[----:B-1----:R-:W-:Y:S01]  /*6a50*/  @P2 SHF.R.U32.HI R10, RZ, R11, R6 ;  /* 0x0000000bff0a2219 */ /* 0x002fe20000011606 */
[----:B------:R-:W-:-:S04]  /*6a60*/  IMAD R11, R9, -0xa0, RZ ;  /* 0xffffff60090b7824 */ /* 0x000fc800078e02ff */
[----:B------:R-:W1:Y:S01]  /*6a70*/  SHFL.IDX PT, R20, R10, RZ, 0x1c1f ;  /* 0x001c1fff0a147589 */ /* 0x000e6200000e0000 */
[----:B------:R-:W-:-:S04]  /*6a80*/  VIADD R13, R11, 0x1 ;  /* 0x000000010b0d7836 */ /* 0x000fc80000000000 */
[----:B------:R-:W-:-:S05]  /*6a90*/  IMAD R6, R18, -0x2, R13 ;  /* 0xfffffffe12067824 */ /* 0x000fca00078e020d */
[C---:B0-----:R-:W-:Y:S01]  /*6aa0*/  IADD3 R12, R6.reuse, -R5, R17 ;  /* 0x80000005060c7210 */ /* 0x041fe20007ffe011 */
[----:B------:R-:W-:-:S04]  /*6ab0*/  VIADD R6, R6, 0xffffffff ;  /* 0xffffffff06067836 */ /* 0x000fc80000000000 */
[C---:B------:R-:W-:Y:S02]  /*6ac0*/  VIADD R13, R12.reuse, UR30 ;  /* 0x0000001e0c0d7c36 */ /* 0x040fe40008000000 */
[----:B------:R-:W-:Y:S02]  /*6ad0*/  VIADD R12, R12, UR6 ;  /* 0x000000060c0c7c36 */ /* 0x000fe40008000000 */
[--C-:B-1----:R-:W-:Y:S02]  /*6ae0*/  IMAD.IADD R14, R13, 0x1, R20.reuse ;  /* 0x000000010d0e7824 */ /* 0x102fe400078e0214 */
[----:B------:R-:W-:Y:S01]  /*6af0*/  IMAD.IADD R15, R12, 0x1, R20 ;  /* 0x000000010c0f7824 */ /* 0x000fe200078e0214 */
[----:B------:R-:W-:Y:S06]  /*6b00*/  @!P1 BRA `(.L_x_8007) ;  /* 0x0000000000549947 */ /* 0x000fec0003800000 */
[----:B------:R-:W-:Y:S01]  /*6b10*/  IADD3 R21, R17, -R5, R20 ;  /* 0x8000000511157210 */ /* 0x000fe20007ffe014 */
        /* <DEDUP_REMOVED lines=11> */
.L_x_8009:
[----:B------:R-:W-:-:S05]  /*6bd0*/  IMAD.U32 R168, RZ, RZ, UR28 ;  /* 0x0000001cffa87e24 */ /* 0x000fca000f8e00ff */
[----:B------:R-:W-:-:S13]  /*6be0*/  ISETP.NE.AND P1, PT, R168, 0x1, PT ;  /* 0x00000001a800780c */ /* 0x000fda0003f25270 */
[----:B------:R-:W0:Y:S02]  /*6bf0*/  @P1 LDC.64 R170, c[0x0][0x9e8] ;  /* 0x00027a00ffaa1b82 */ /* 0x000e240000000a00 */
[----:B0-----:R-:W-:-:S05]  /*6c00*/  @P1 IMAD.HI.U32 R20, R21, R170, RZ ;  /* 0x000000aa15141227 */ /* 0x001fca00078e00ff */
[----:B------:R-:W-:-:S07]  /*6c10*/  @P1 SHF.R.U32.HI R21, RZ, R171, R20 ;  /* 0x000000abff151219 */ /* 0x000fce0000011614 */
.L_x_8010:
[----:B------:R-:W-:Y:S05]  /*6c20*/  BSYNC B0 ;  /* 0x0000000000007941 */ /* 0x000fea0003800000 */
.L_x_8008:
[----:B------:R-:W-:-:S05]  /*6c30*/  IMAD R21, R21, R168, R6 ;  /* 0x000000a815157224 */ /* 0x000fca00078e0206 */
[----:B------:R-:W-:Y:S02]  /*6c40*/  VIADDMNMX R14, R21, R168, R14, PT ;  /* 0x000000a8150e7246 */ /* 0x000fe4000380010e */
[----:B------:R-:W-:-:S07]  /*6c50*/  VIMNMX R15, R15, R21, !PT ;  /* 0x000000150f0f7248 */ /* 0x000fce0007fe0100 */
.L_x_8007:
[C---:B------:R-:W-:Y:S01]  /*6c60*/  ISETP.GE.AND P2, PT, R11.reuse, 0x2, PT ;  /* 0x000000020b00780c */ /* 0x040fe20003f46270 */
[----:B------:R-:W0:Y:S01]  /*6c70*/  SHFL.IDX PT, R10, R10, 0x1, 0x1c1f ;  /* 0x003c1f000a0a7f89 */ /* 0x000e2200000e0000 */
[C---:B------:R-:W-:Y:S02]  /*6c80*/  ISETP.GE.AND P1, PT, R11.reuse, 0x9, PT ;  /* 0x000000090b00780c */ /* 0x040fe40003f26270 */
[----:B------:R-:W-:Y:S02]  /*6c90*/  LOP3.LUT R16, R16, 0xefffffff, RZ, 0xc0, !PT ;  /* 0xefffffff10107812 */ /* 0x000fe400078ec0ff */
[----:B------:R-:W-:Y:S02]  /*6ca0*/  ISETP.GE.AND P3, PT, R11, 0xa, PT ;  /* 0x0000000a0b00780c */ /* 0x000fe40003f66270 */
[----:B------:R-:W-:-:S05]  /*6cb0*/  LOP3.LUT R2, R2, 0xfffffffe, RZ, 0xc0, !PT ;  /* 0xfffffffe02027812 */ /* 0x000fca00078ec0ff */
[----:B------:R-:W-:Y:S02]  /*6cc0*/  @P2 LOP3.LUT R16, R16, 0x10000000, RZ, 0xfc, !PT ;  /* 0x1000000010102812 */ /* 0x000fe400078efcff */
[C---:B------:R-:W-:Y:S02]  /*6cd0*/  ISETP.GT.AND P2, PT, R15.reuse, 0x1, !P2 ;  /* 0x000000010f00780c */ /* 0x040fe40005744270 */
[----:B------:R-:W-:Y:S02]  /*6ce0*/  LOP3.LUT R16, R16, 0xdfffffff, RZ, 0xc0, !PT ;  /* 0xdfffffff10107812 */ /* 0x000fe400078ec0ff */
[----:B------:R-:W-:Y:S02]  /*6cf0*/  ISETP.LT.OR P2, PT, R14, 0x2, P2 ;  /* 0x000000020e00780c */ /* 0x000fe40001741670 */
[----:B------:R-:W-:Y:S02]  /*6d00*/  @P1 LOP3.LUT R16, R16, 0x20000000, RZ, 0xfc, !PT ;  /* 0x2000000010101812 */ /* 0x000fe400078efcff */
[----:B------:R-:W-:-:S02]  /*6d10*/  ISETP.GT.AND P1, PT, R15, 0x8, !P1 ;  /* 0x000000080f00780c */ /* 0x000fc40004f24270 */
[----:B------:R-:W-:Y:S01]  /*6d20*/  FSEL R153, R153, -INF , !P2 ;  /* 0xff80000099997808 */ /* 0x000fe20005000000 */
[--C-:B0-----:R-:W-:Y:S01]  /*6d30*/  IMAD.IADD R13, R13, 0x1, R10.reuse ;  /* 0x000000010d0d7824 */ /* 0x101fe200078e020a */
[----:B------:R-:W-:Y:S01]  /*6d40*/  ISETP.LT.OR P1, PT, R14, 0x9, P1 ;  /* 0x000000090e00780c */ /* 0x000fe20000f21670 */
[----:B------:R-:W-:Y:S01]  /*6d50*/  IMAD.IADD R12, R12, 0x1, R10 ;  /* 0x000000010c0c7824 */ /* 0x000fe200078e020a */
[----:B------:R-:W-:Y:S02]  /*6d60*/  ISETP.GE.AND P2, PT, R11, 0x11, PT ;  /* 0x000000110b00780c */ /* 0x000fe40003f46270 */
[----:B------:R-:W-:Y:S02]  /*6d70*/  LOP3.LUT R16, R16, 0xbfffffff, RZ, 0xc0, !PT ;  /* 0xbfffffff10107812 */ /* 0x000fe400078ec0ff */
[----:B------:R-:W-:Y:S02]  /*6d80*/  FSEL R156, R156, -INF , !P1 ;  /* 0xff8000009c9c7808 */ /* 0x000fe40004800000 */
[----:B------:R-:W-:-:S02]  /*6d90*/  ISETP.GT.AND P1, PT, R15, 0x9, !P3 ;  /* 0x000000090f00780c */ /* 0x000fc40005f24270 */
[----:B------:R-:W-:Y:S02]  /*6da0*/  @P3 LOP3.LUT R16, R16, 0x40000000, RZ, 0xfc, !PT ;  /* 0x4000000010103812 */ /* 0x000fe400078efcff */
[----:B------:R-:W-:Y:S02]  /*6db0*/  ISETP.LT.OR P1, PT, R14, 0xa, P1 ;  /* 0x0000000a0e00780c */ /* 0x000fe40000f21670 */
[----:B------:R-:W-:Y:S02]  /*6dc0*/  LOP3.LUT R16, R16, 0x7fffffff, RZ, 0xc0, !PT ;  /* 0x7fffffff10107812 */ /* 0x000fe400078ec0ff */
[----:B------:R-:W-:Y:S02]  /*6dd0*/  FSEL R157, R157, -INF , !P1 ;  /* 0xff8000009d9d7808 */ /* 0x000fe40004800000 */
[----:B------:R-:W-:Y:S02]  /*6de0*/  @P2 LOP3.LUT R16, R16, 0x80000000, RZ, 0xfc, !PT ;  /* 0x8000000010102812 */ /* 0x000fe400078efcff */
[----:B------:R-:W-:-:S02]  /*6df0*/  ISETP.GT.AND P1, PT, R15, 0x10, !P2 ;  /* 0x000000100f00780c */ /* 0x000fc40005724270 */
[C---:B------:R-:W-:Y:S02]  /*6e00*/  ISETP.GE.AND P2, PT, R11.reuse, 0x12, PT ;  /* 0x000000120b00780c */ /* 0x040fe40003f46270 */
[----:B------:R-:W-:Y:S02]  /*6e10*/  ISETP.LT.OR P1, PT, R14, 0x11, P1 ;  /* 0x000000110e00780c */ /* 0x000fe40000f21670 */
[----:B------:R-:W-:Y:S02]  /*6e20*/  ISETP.GE.AND P3, PT, R11, 0x22, PT ;  /* 0x000000220b00780c */ /* 0x000fe40003f66270 */
[----:B------:R-:W-:Y:S02]  /*6e30*/  FSEL R160, R160, -INF , !P1 ;  /* 0xff800000a0a07808 */ /* 0x000fe40004800000 */
[----:B------:R-:W-:Y:S02]  /*6e40*/  ISETP.GT.AND P1, PT, R15, 0x11, !P2 ;  /* 0x000000110f00780c */ /* 0x000fe40005724270 */
[----:B------:R-:W-:-:S02]  /*6e50*/  LOP3.LUT R16, R16, 0xfffffffd, RZ, 0xc0, !PT ;  /* 0xfffffffd10107812 */ /* 0x000fc400078ec0ff */
[----:B------:R-:W-:Y:S02]  /*6e60*/  ISETP.LT.OR P1, PT, R14, 0x12, P1 ;  /* 0x000000120e00780c */ /* 0x000fe40000f21670 */
[----:B------:R-:W-:Y:S02]  /*6e70*/  @P2 LOP3.LUT R2, R2, 0x1, RZ, 0xfc, !PT ;  /* 0x0000000102022812 */ /* 0x000fe400078efcff */
[----:B------:R-:W-:Y:S02]  /*6e80*/  ISETP.GE.AND P2, PT, R11, 0x19, PT ;  /* 0x000000190b00780c */ /* 0x000fe40003f46270 */
[----:B------:R-:W-:Y:S02]  /*6e90*/  FSEL R161, R161, -INF , !P1 ;  /* 0xff800000a1a17808 */ /* 0x000fe40004800000 */
[----:B------:R-:W-:Y:S02]  /*6ea0*/  LOP3.LUT R2, R2, 0xfffffffb, RZ, 0xc0, !PT ;  /* 0xfffffffb02027812 */ /* 0x000fe400078ec0ff */
[----:B------:R-:W-:-:S02]  /*6eb0*/  ISETP.GT.AND P1, PT, R15, 0x18, !P2 ;  /* 0x000000180f00780c */ /* 0x000fc40005724270 */
[----:B------:R-:W-:Y:S02]  /*6ec0*/  @P3 LOP3.LUT R16, R16, 0x2, RZ, 0xfc, !PT ;  /* 0x0000000210103812 */ /* 0x000fe400078efcff */
[----:B------:R-:W-:Y:S02]  /*6ed0*/  ISETP.LT.OR P1, PT, R14, 0x19, P1 ;  /* 0x000000190e00780c */ /* 0x000fe40000f21670 */
[----:B------:R-:W-:Y:S02]  /*6ee0*/  LOP3.LUT R16, R16, 0xfffffffb, RZ, 0xc0, !PT ;  /* 0xfffffffb10107812 */ /* 0x000fe400078ec0ff */
[----:B------:R-:W-:Y:S02]  /*6ef0*/  @P2 LOP3.LUT R2, R2, 0x4, RZ, 0xfc, !PT ;  /* 0x0000000402022812 */ /* 0x000fe400078efcff */
[----:B------:R-:W-:Y:S02]  /*6f00*/  ISETP.GE.AND P2, PT, R11, 0x1a, PT ;  /* 0x0000001a0b00780c */ /* 0x000fe40003f46270 */
[----:B------:R-:W-:-:S02]  /*6f10*/  FSEL R164, R164, -INF , !P1 ;  /* 0xff800000a4a47808 */ /* 0x000fc40004800000 */
[----:B------:R-:W-:Y:S02]  /*6f20*/  ISETP.GT.AND P1, PT, R15, 0x19, !P2 ;  /* 0x000000190f00780c */ /* 0x000fe40005724270 */
[----:B------:R-:W-:Y:S02]  /*6f30*/  LOP3.LUT R2, R2, 0xfffffffd, RZ, 0xc0, !PT ;  /* 0xfffffffd02027812 */ /* 0x000fe400078ec0ff */
[----:B------:R-:W-:-:S04]  /*6f40*/  ISETP.LT.OR P1, PT, R14, 0x1a, P1 ;  /* 0x0000001a0e00780c */ /* 0x000fc80000f21670 */
[----:B------:R-:W-:Y:S02]  /*6f50*/  FSEL R165, R165, -INF , !P1 ;  /* 0xff800000a5a57808 */ /* 0x000fe40004800000 */
[----:B------:R-:W-:Y:S02]  /*6f60*/  ISETP.GE.AND P1, PT, R11, 0x21, PT ;  /* 0x000000210b00780c */ /* 0x000fe40003f26270 */
[----:B------:R-:W-:Y:S02]  /*6f70*/  @P2 LOP3.LUT R2, R2, 0x2, RZ, 0xfc, !PT ;  /* 0x0000000202022812 */ /* 0x000fe400078efcff */
[----:B------:R-:W-:-:S04]  /*6f80*/  ISETP.GT.AND P2, PT, R15, 0x20, !P1 ;  /* 0x000000200f00780c */ /* 0x000fc80004f44270 */
[----:B------:R-:W-:-:S04]  /*6f90*/  ISETP.LT.OR P2, PT, R14, 0x21, P2 ;  /* 0x000000210e00780c */ /* 0x000fc80001741670 */
[----:B------:R-:W-:Y:S02]  /*6fa0*/  FSEL R136, R136, -INF , !P2 ;  /* 0xff80000088887808 */ /* 0x000fe40005000000 */
[----:B------:R-:W-:Y:S02]  /*6fb0*/  ISETP.GT.AND P2, PT, R15, 0x21, !P3 ;  /* 0x000000210f00780c */ /* 0x000fe40005f44270 */
[----:B------:R-:W-:Y:S02]  /*6fc0*/  ISETP.GE.AND P3, PT, R11, 0x29, PT ;  /* 0x000000290b00780c */ /* 0x000fe40003f66270 */
[----:B------:R-:W-:-:S04]  /*6fd0*/  ISETP.LT.OR P2, PT, R14, 0x22, P2 ;  /* 0x000000220e00780c */ /* 0x000fc80001741670 */
[----:B------:R-:W-:Y:S02]  /*6fe0*/  FSEL R137, R137, -INF , !P2 ;  /* 0xff80000089897808 */ /* 0x000fe40005000000 */
[----:B------:R-:W-:-:S04]  /*6ff0*/  ISETP.GT.AND P2, PT, R15, 0x28, !P3 ;  /* 0x000000280f00780c */ /* 0x000fc80005f44270 */
[----:B------:R-:W-:Y:S02]  /*7000*/  ISETP.LT.OR P2, PT, R14, 0x29, P2 ;  /* 0x000000290e00780c */ /* 0x000fe40001741670 */
[----:B------:R-:W-:Y:S02]  /*7010*/  @P3 LOP3.LUT R16, R16, 0x4, RZ, 0xfc, !PT ;  /* 0x0000000410103812 */ /* 0x000fe400078efcff */
[----:B------:R-:W-:Y:S02]  /*7020*/  ISETP.GE.AND P3, PT, R11, 0x2a, PT ;  /* 0x0000002a0b00780c */ /* 0x000fe40003f66270 */
[----:B------:R-:W-:Y:S02]  /*7030*/  LOP3.LUT R16, R16, 0xfffffff7, RZ, 0xc0, !PT ;  /* 0xfffffff710107812 */ /* 0x000fe400078ec0ff */
[----:B------:R-:W-:Y:S02]  /*7040*/  FSEL R140, R140, -INF , !P2 ;  /* 0xff8000008c8c7808 */ /* 0x000fe40005000000 */
[----:B------:R-:W-:-:S04]  /*7050*/  ISETP.GT.AND P2, PT, R15, 0x29, !P3 ;  /* 0x000000290f00780c */ /* 0x000fc80005f44270 */
[----:B------:R-:W-:-:S03]  /*7060*/  ISETP.LT.OR P2, PT, R14, 0x2a, P2 ;  /* 0x0000002a0e00780c */ /* 0x000fc60001741670 */
        /* <DEDUP_REMOVED lines=128> */
[----:B------:R-:W-:Y:S02]  /*7870*/  FSEL R88, R88, -INF , !P2 ;  /* 0xff80000058587808 */ /* 0x000fe40005000000 */
[----:B------:R-:W-:Y:S02]  /*7880*/  LOP3.LUT R16, R16, 0xfdffffff, RZ, 0xc0, !PT ;  /* 0xfdffffff10107812 */ /* 0x000fe400078ec0ff */
[----:B------:R-:W-:-:S04]  /*7890*/  ISETP.GT.AND P2, PT, R15, 0x81, !P3 ;  /* 0x000000810f00780c */ /* 0x000fc80005f44270 */
[----:B------:R-:W-:-:S03]  /*78a0*/  ISETP.LT.OR P2, PT, R14, 0x82, P2 ;  /* 0x000000820e00780c */ /* 0x000fc60001741670 */
[----:B------:R-:W-:Y:S02]  /*78b0*/  @P3 LOP3.LUT R16, R16, 0x2000000, RZ, 0xfc, !PT ;  /* 0x0200000010103812 */ /* 0x000fe400078efcff */
[----:B------:R-:W-:Y:S02]  /*78c0*/  ISETP.GE.AND P3, PT, R11, 0x89, PT ;  /* 0x000000890b00780c */ /* 0x000fe40003f66270 */
[----:B------:R-:W-:Y:S02]  /*78d0*/  FSEL R89, R89, -INF , !P2 ;  /* 0xff80000059597808 */ /* 0x000fe40005000000 */
[----:B------:R-:W-:Y:S02]  /*78e0*/  ISETP.GT.AND P2, PT, R15, 0x88, !P3 ;  /* 0x000000880f00780c */ /* 0x000fe40005f44270 */
[----:B------:R-:W-:Y:S02]  /*78f0*/  LOP3.LUT R16, R16, 0xfeffffff, RZ, 0xc0, !PT ;  /* 0xfeffffff10107812 */ /* 0x000fe400078ec0ff */
[----:B------:R-:W-:-:S04]  /*7900*/  ISETP.LT.OR P2, PT, R14, 0x89, P2 ;  /* 0x000000890e00780c */ /* 0x000fc80001741670 */
[----:B------:R-:W-:Y:S02]  /*7910*/  FSEL R92, R92, -INF , !P2 ;  /* 0xff8000005c5c7808 */ /* 0x000fe40005000000 */
[----:B------:R-:W-:Y:S02]  /*7920*/  ISETP.GE.AND P2, PT, R11, 0x8a, PT ;  /* 0x0000008a0b00780c */ /* 0x000fe40003f46270 */
[----:B------:R-:W-:Y:S02]  /*7930*/  @P3 LOP3.LUT R16, R16, 0x1000000, RZ, 0xfc, !PT ;  /* 0x0100000010103812 */ /* 0x000fe400078efcff */
[----:B------:R-:W-:Y:S02]  /*7940*/  ISETP.GT.AND P3, PT, R15, 0x89, !P2 ;  /* 0x000000890f00780c */ /* 0x000fe40005764270 */
[----:B------:R-:W-:Y:S02]  /*7950*/  LOP3.LUT R16, R16, 0xfffffffe, RZ, 0xc0, !PT ;  /* 0xfffffffe10107812 */ /* 0x000fe400078ec0ff */
        /* <DEDUP_REMOVED lines=14> */
[----:B------:R-:W-:-:S13]  /*7a40*/  ISETP.GE.AND P6, PT, R11, 0x1, PT ;  /* 0x000000010b00780c */ /* 0x000fda0003fc6270 */
[----:B------:R-:W-:Y:S02]  /*7a50*/  @P6 LOP3.LUT R16, R16, 0x1, RZ, 0xfc, !PT ;  /* 0x0000000110106812 */ /* 0x000fe400078efcff */
[----:B------:R-:W-:Y:S02]  /*7a60*/  ISETP.GT.AND P6, PT, R15, RZ, !P6 ;  /* 0x000000ff0f00720c */ /* 0x000fe400077c4270 */
[----:B------:R-:W-:Y:S02]  /*7a70*/  LOP3.LUT R16, R16, 0xf7ffffff, RZ, 0xc0, !PT ;  /* 0xf7ffffff10107812 */ /* 0x000fe400078ec0ff */
[----:B------:R-:W-:-:S04]  /*7a80*/  ISETP.LT.OR P6, PT, R14, 0x1, P6 ;  /* 0x000000010e00780c */ /* 0x000fc800037c1670 */
[----:B------:R-:W-:Y:S02]  /*7a90*/  FSEL R152, R152, -INF , !P6 ;  /* 0xff80000098987808 */ /* 0x000fe40007000000 */
[----:B------:R-:W-:-:S13]  /*7aa0*/  ISETP.GE.AND P6, PT, R11, 0x9a, PT ;  /* 0x0000009a0b00780c */ /* 0x000fda0003fc6270 */
[----:B------:R-:W-:Y:S02]  /*7ab0*/  @P6 LOP3.LUT R16, R16, 0x8000000, RZ, 0xfc, !PT ;  /* 0x0800000010106812 */ /* 0x000fe400078efcff */
[----:B------:R-:W-:-:S04]  /*7ac0*/  ISETP.GT.AND P6, PT, R15, 0x99, !P6 ;  /* 0x000000990f00780c */ /* 0x000fc800077c4270 */
[----:B------:R-:W-:-:S04]  /*7ad0*/  ISETP.LT.OR P6, PT, R14, 0x9a, P6 ;  /* 0x0000009a0e00780c */ /* 0x000fc800037c1670 */
[----:B------:R-:W-:Y:S02]  /*7ae0*/  FSEL R101, R101, -INF , !P6 ;  /* 0xff80000065657808 */ /* 0x000fe40007000000 */
[----:B------:R-:W-:-:S13]  /*7af0*/  LOP3.LUT P6, RZ, R2, 0x8, RZ, 0xc0, !PT ;  /* 0x0000000802ff7812 */ /* 0x000fda00078cc0ff */
[----:B------:R-:W-:Y:S05]  /*7b00*/  @!P6 BRA `(.L_x_8011) ;  /* 0x000000000054e947 */ /* 0x000fea0003800000 */
        /* <DEDUP_REMOVED lines=12> */
.L_x_8013:
[----:B------:R-:W-:-:S05]  /*7bd0*/  IMAD.U32 R14, RZ, RZ, UR28 ;  /* 0x0000001cff0e7e24 */ /* 0x000fca000f8e00ff */
[----:B------:R-:W-:-:S13]  /*7be0*/  ISETP.NE.AND P6, PT, R14, 0x1, PT ;  /* 0x000000010e00780c */ /* 0x000fda0003fc5270 */
[----:B------:R-:W0:Y:S02]  /*7bf0*/  @P6 LDC.64 R10, c[0x0][0x9e8] ;  /* 0x00027a00ff0a6b82 */ /* 0x000e240000000a00 */
[----:B0-----:R-:W-:-:S05]  /*7c00*/  @P6 IMAD.HI.U32 R10, R15, R10, RZ ;  /* 0x0000000a0f0a6227 */ /* 0x001fca00078e00ff */
[----:B------:R-:W-:-:S07]  /*7c10*/  @P6 SHF.R.U32.HI R15, RZ, R11, R10 ;  /* 0x0000000bff0f6219 */ /* 0x000fce000001160a */
.L_x_8014:
[----:B------:R-:W-:Y:S05]  /*7c20*/  BSYNC B0 ;  /* 0x0000000000007941 */ /* 0x000fea0003800000 */
.L_x_8012:
[----:B------:R-:W-:-:S05]  /*7c30*/  IMAD R6, R15, R14, R6 ;  /* 0x0000000e0f067224 */ /* 0x000fca00078e0206 */
[----:B------:R-:W-:Y:S02]  /*7c40*/  VIADDMNMX R13, R6, R14, R13, PT ;  /* 0x0000000e060d7246 */ /* 0x000fe4000380010d */
[----:B------:R-:W-:-:S07]  /*7c50*/  VIMNMX R12, R12, R6, !PT ;  /* 0x000000060c0c7248 */ /* 0x000fce0007fe0100 */
.L_x_8011:
[----:B------:R-:W-:Y:S01]  /*7c60*/  ISETP.GT.AND P1, PT, R12, 0x20, !P1 ;  /* 0x000000200c00780c */ /* 0x000fe20004f24270 */
[----:B------:R-:W-:Y:S01]  /*7c70*/  IMAD.U32 R21, RZ, RZ, UR39 ;  /* 0x00000027ff157e24 */ /* 0x000fe2000f8e00ff */
[----:B------:R-:W-:Y:S02]  /*7c80*/  LOP3.LUT P6, RZ, R16, 0x20000, RZ, 0xc0, !PT ;  /* 0x0002000010ff7812 */ /* 0x000fe400078cc0ff */
[----:B------:R-:W-:Y:S02]  /*7c90*/  ISETP.LT.OR P1, PT, R13, 0x21, P1 ;  /* 0x000000210d00780c */ /* 0x000fe40000f21670 */
[----:B------:R-:W-:Y:S02]  /*7ca0*/  FMNMX.FTZ R6, R152, R7, !PT ;  /* 0x0000000798067209 */ /* 0x000fe40007810000 */
[----:B------:R-:W-:Y:S02]  /*7cb0*/  FSEL R138, R138, -INF , !P1 ;  /* 0xff8000008a8a7808 */ /* 0x000fe40004800000 */
[----:B------:R-:W-:-:S02]  /*7cc0*/  LOP3.LUT P1, RZ, R16, 0x2, RZ, 0xc0, !PT ;  /* 0x0000000210ff7812 */ /* 0x000fc4000782c0ff */
[----:B------:R-:W-:Y:S02]  /*7cd0*/  FMNMX.FTZ R11, R153, R6, !PT ;  /* 0x00000006990b7209 */ /* 0x000fe40007810000 */
[----:B------:R-:W-:Y:S02]  /*7ce0*/  ISETP.GT.AND P1, PT, R12, 0x21, !P1 ;  /* 0x000000210c00780c */ /* 0x000fe40004f24270 */
[----:B------:R-:W-:Y:S02]  /*7cf0*/  FMNMX.FTZ R6, R156, R11, !PT ;  /* 0x0000000b9c067209 */ /* 0x000fe40007810000 */
[----:B------:R-:W-:Y:S02]  /*7d00*/  ISETP.LT.OR P1, PT, R13, 0x22, P1 ;  /* 0x000000220d00780c */ /* 0x000fe40000f21670 */
[----:B------:R-:W-:Y:S02]  /*7d10*/  FMNMX.FTZ R11, R157, R6, !PT ;  /* 0x000000069d0b7209 */ /* 0x000fe40007810000 */
[----:B------:R-:W-:-:S02]  /*7d20*/  FSEL R139, R139, -INF , !P1 ;  /* 0xff8000008b8b7808 */ /* 0x000fc40004800000 */
[----:B------:R-:W-:Y:S02]  /*7d30*/  LOP3.LUT P1, RZ, R16, 0x4, RZ, 0xc0, !PT ;  /* 0x0000000410ff7812 */ /* 0x000fe4000782c0ff */
[----:B------:R-:W-:Y:S02]  /*7d40*/  FMNMX.FTZ R6, R160, R11, !PT ;  /* 0x0000000ba0067209 */ /* 0x000fe40007810000 */
[----:B------:R-:W-:Y:S02]  /*7d50*/  ISETP.GT.AND P1, PT, R12, 0x28, !P1 ;  /* 0x000000280c00780c */ /* 0x000fe40004f24270 */
[----:B------:R-:W-:Y:S02]  /*7d60*/  FMNMX.FTZ R11, R161, R6, !PT ;  /* 0x00000006a10b7209 */ /* 0x000fe40007810000 */
[----:B------:R-:W-:Y:S02]  /*7d70*/  ISETP.LT.OR P1, PT, R13, 0x29, P1 ;  /* 0x000000290d00780c */ /* 0x000fe40000f21670 */
[----:B------:R-:W-:-:S02]  /*7d80*/  FMNMX.FTZ R6, R164, R11, !PT ;  /* 0x0000000ba4067209 */ /* 0x000fc40007810000 */
[----:B------:R-:W-:Y:S02]  /*7d90*/  FSEL R142, R142, -INF , !P1 ;  /* 0xff8000008e8e7808 */ /* 0x000fe40004800000 */
[----:B------:R-:W-:Y:S02]  /*7da0*/  LOP3.LUT P1, RZ, R16, 0x8, RZ, 0xc0, !PT ;  /* 0x0000000810ff7812 */ /* 0x000fe4000782c0ff */
[----:B------:R-:W-:Y:S02]  /*7db0*/  FMNMX.FTZ R11, R165, R6, !PT ;  /* 0x00000006a50b7209 */ /* 0x000fe40007810000 */
[----:B------:R-:W-:Y:S02]  /*7dc0*/  ISETP.GT.AND P1, PT, R12, 0x29, !P1 ;  /* 0x000000290c00780c */ /* 0x000fe40004f24270 */
[----:B------:R-:W-:Y:S02]  /*7dd0*/  FMNMX.FTZ R6, R136, R11, !PT ;  /* 0x0000000b88067209 */ /* 0x000fe40007810000 */
[----:B------:R-:W-:-:S02]  /*7de0*/  ISETP.LT.OR P1, PT, R13, 0x2a, P1 ;  /* 0x0000002a0d00780c */ /* 0x000fc40000f21670 */
[----:B------:R-:W-:Y:S02]  /*7df0*/  FMNMX.FTZ R11, R137, R6, !PT ;  /* 0x00000006890b7209 */ /* 0x000fe40007810000 */
[----:B------:R-:W-:Y:S02]  /*7e00*/  FSEL R143, R143, -INF , !P1 ;  /* 0xff8000008f8f7808 */ /* 0x000fe40004800000 */
[----:B------:R-:W-:Y:S02]  /*7e10*/  LOP3.LUT P1, RZ, R16, 0x10, RZ, 0xc0, !PT ;  /* 0x0000001010ff7812 */ /* 0x000fe4000782c0ff */
[----:B------:R-:W-:Y:S02]  /*7e20*/  FMNMX.FTZ R6, R140, R11, !PT ;  /* 0x0000000b8c067209 */ /* 0x000fe40007810000 */
[----:B------:R-:W-:Y:S02]  /*7e30*/  ISETP.GT.AND P1, PT, R12, 0x30, !P1 ;  /* 0x000000300c00780c */ /* 0x000fe40004f24270 */
[----:B------:R-:W-:-:S02]  /*7e40*/  FMNMX.FTZ R11, R141, R6, !PT ;  /* 0x000000068d0b7209 */ /* 0x000fc40007810000 */
[----:B------:R-:W-:Y:S02]  /*7e50*/  ISETP.LT.OR P1, PT, R13, 0x31, P1 ;  /* 0x000000310d00780c */ /* 0x000fe40000f21670 */
[----:B------:R-:W-:Y:S02]  /*7e60*/  FMNMX.FTZ R6, R144, R11, !PT ;  /* 0x0000000b90067209 */ /* 0x000fe40007810000 */
[----:B------:R-:W-:Y:S02]  /*7e70*/  FSEL R146, R146, -INF , !P1 ;  /* 0xff80000092927808 */ /* 0x000fe40004800000 */
[----:B------:R-:W-:Y:S02]  /*7e80*/  LOP3.LUT P1, RZ, R16, 0x800000, RZ, 0xc0, !PT ;  /* 0x0080000010ff7812 */ /* 0x000fe4000782c0ff */
[----:B------:R-:W-:Y:S02]  /*7e90*/  FMNMX.FTZ R11, R145, R6, !PT ;  /* 0x00000006910b7209 */ /* 0x000fe40007810000 */
[----:B------:R-:W-:-:S02]  /*7ea0*/  ISETP.GT.AND P1, PT, R12, 0x31, !P1 ;  /* 0x000000310c00780c */ /* 0x000fc40004f24270 */
[----:B------:R-:W-:Y:S02]  /*7eb0*/  FMNMX.FTZ R6, R148, R11, !PT ;  /* 0x0000000b94067209 */ /* 0x000fe40007810000 */
[----:B------:R-:W-:Y:S02]  /*7ec0*/  ISETP.LT.OR P1, PT, R13, 0x32, P1 ;  /* 0x000000320d00780c */ /* 0x000fe40000f21670 */
[----:B------:R-:W-:Y:S02]  /*7ed0*/  FMNMX.FTZ R11, R149, R6, !PT ;  /* 0x00000006950b7209 */ /* 0x000fe40007810000 */
[----:B------:R-:W-:Y:S02]  /*7ee0*/  FSEL R147, R147, -INF , !P1 ;  /* 0xff80000093937808 */ /* 0x000fe40004800000 */
[----:B------:R-:W-:Y:S02]  /*7ef0*/  LOP3.LUT P1, RZ, R16, 0x400000, RZ, 0xc0, !PT ;  /* 0x0040000010ff7812 */ /* 0x000fe4000782c0ff */
[----:B------:R-:W-:-:S02]  /*7f00*/  FMNMX.FTZ R6, R120, R11, !PT ;  /* 0x0000000b78067209 */ /* 0x000fc40007810000 */
[----:B------:R-:W-:Y:S02]  /*7f10*/  ISETP.GT.AND P1, PT, R12, 0x38, !P1 ;  /* 0x000000380c00780c */ /* 0x000fe40004f24270 */
[----:B------:R-:W-:Y:S02]  /*7f20*/  FMNMX.FTZ R11, R121, R6, !PT ;  /* 0x00000006790b7209 */ /* 0x000fe40007810000 */
        /* <DEDUP_REMOVED lines=28> */
[C---:B------:R-:W-:Y:S02]  /*80f0*/  ISETP.LT.OR P1, PT, R13.reuse, 0x49, P1 ;  /* 0x000000490d00780c */ /* 0x040fe40000f21670 */
[----:B------:R-:W-:Y:S02]  /*8100*/  FMNMX.FTZ R6, R116, R11, !PT ;  /* 0x0000000b74067209 */ /* 0x000fe40007810000 */
[----:B------:R-:W-:Y:S02]  /*8110*/  FSEL R126, R126, -INF , !P1 ;  /* 0xff8000007e7e7808 */ /* 0x000fe40004800000 */
[----:B------:R-:W-:Y:S02]  /*8120*/  ISETP.GT.AND P1, PT, R12, 0x49, !P6 ;  /* 0x000000490c00780c */ /* 0x000fe40007724270 */
[----:B------:R-:W-:Y:S02]  /*8130*/  LOP3.LUT P6, RZ, R16, 0x40, RZ, 0xc0, !PT ;  /* 0x0000004010ff7812 */ /* 0x000fe400078cc0ff */
        /* <DEDUP_REMOVED lines=19> */
[C---:B------:R-:W-:Y:S02]  /*8270*/  ISETP.GT.AND P1, PT, R12.reuse, 0x58, !P1 ;  /* 0x000000580c00780c */ /* 0x040fe40004f24270 */
[----:B------:R-:W-:Y:S02]  /*8280*/  FMNMX.FTZ R11, R101, R6, !PT ;  /* 0x00000006650b7209 */ /* 0x000fe40007810000 */
[----:B------:R-:W-:Y:S02]  /*8290*/  ISETP.LT.OR P1, PT, R13, 0x59, P1 ;  /* 0x000000590d00780c */ /* 0x000fe40000f21670 */
[----:B------:R-:W-:Y:S01]  /*82a0*/  ISETP.GT.AND P2, PT, R12, 0x89, !P2 ;  /* 0x000000890c00780c */ /* 0x000fe20005744270 */
[----:B------:R-:W0:Y:S01]  /*82b0*/  SHFL.BFLY PT, R6, R11, 0x2, 0x1f ;  /* 0x0c401f000b067f89 */ /* 0x000e2200000e0000 */
[----:B------:R-:W-:Y:S02]  /*82c0*/  FSEL R134, R134, -INF , !P1 ;  /* 0xff80000086867808 */ /* 0x000fe40004800000 */
[----:B------:R-:W-:-:S02]  /*82d0*/  LOP3.LUT P1, RZ, R16, 0x2000, RZ, 0xc0, !PT ;  /* 0x0000200010ff7812 */ /* 0x000fc4000782c0ff */
[C---:B------:R-:W-:Y:S02]  /*82e0*/  ISETP.LT.OR P2, PT, R13.reuse, 0x8a, P2 ;  /* 0x0000008a0d00780c */ /* 0x040fe40001741670 */
[C---:B------:R-:W-:Y:S02]  /*82f0*/  ISETP.GT.AND P1, PT, R12.reuse, 0x59, !P1 ;  /* 0x000000590c00780c */ /* 0x040fe40004f24270 */
[----:B------:R-:W-:Y:S02]  /*8300*/  ISETP.GT.AND P3, PT, R12, 0x90, !P3 ;  /* 0x000000900c00780c */ /* 0x000fe40005f64270 */
[----:B------:R-:W-:Y:S02]  /*8310*/  ISETP.LT.OR P1, PT, R13, 0x5a, P1 ;  /* 0x0000005a0d00780c */ /* 0x000fe40000f21670 */
[----:B------:R-:W-:Y:S02]  /*8320*/  FSEL R95, R95, -INF , !P2 ;  /* 0xff8000005f5f7808 */ /* 0x000fe40005000000 */
[----:B------:R-:W-:-:S02]  /*8330*/  FSEL R135, R135, -INF , !P1 ;  /* 0xff80000087877808 */ /* 0x000fc40004800000 */
[----:B------:R-:W-:Y:S02]  /*8340*/  LOP3.LUT P1, RZ, R16, 0x1000, RZ, 0xc0, !PT ;  /* 0x0000100010ff7812 */ /* 0x000fe4000782c0ff */
[C---:B------:R-:W-:Y:S02]  /*8350*/  ISETP.LT.OR P3, PT, R13.reuse, 0x91, P3 ;  /* 0x000000910d00780c */ /* 0x040fe40001f61670 */
[C---:B------:R-:W-:Y:S02]  /*8360*/  ISETP.GT.AND P1, PT, R12.reuse, 0x60, !P1 ;  /* 0x000000600c00780c */ /* 0x040fe40004f24270 */
[----:B------:R-:W-:Y:S02]  /*8370*/  ISETP.GT.AND P4, PT, R12, 0x91, !P4 ;  /* 0x000000910c00780c */ /* 0x000fe40006784270 */
[----:B------:R-:W-:Y:S02]  /*8380*/  ISETP.LT.OR P1, PT, R13, 0x61, P1 ;  /* 0x000000610d00780c */ /* 0x000fe40000f21670 */
[----:B0-----:R-:W-:-:S02]  /*8390*/  FMNMX.FTZ R15, R11, R6, !PT ;  /* 0x000000060b0f7209 */ /* 0x001fc40007810000 */
[----:B------:R-:W-:Y:S02]  /*83a0*/  FSEL R106, R106, -INF , !P1 ;  /* 0xff8000006a6a7808 */ /* 0x000fe40004800000 */
[----:B------:R-:W-:Y:S01]  /*83b0*/  LOP3.LUT P1, RZ, R16, 0x800, RZ, 0xc0, !PT ;  /* 0x0000080010ff7812 */ /* 0x000fe2000782c0ff */
[----:B------:R-:W0:Y:S01]  /*83c0*/  SHFL.BFLY PT, R6, R15, 0x1, 0x1f ;  /* 0x0c201f000f067f89 */ /* 0x000e2200000e0000 */
[----:B------:R-:W-:Y:S02]  /*83d0*/  FSEL R98, R98, -INF , !P3 ;  /* 0xff80000062627808 */ /* 0x000fe40005800000 */
[C---:B------:R-:W-:Y:S02]  /*83e0*/  ISETP.GT.AND P1, PT, R12.reuse, 0x61, !P1 ;  /* 0x000000610c00780c */ /* 0x040fe40004f24270 */
[----:B------:R-:W-:Y:S02]  /*83f0*/  ISETP.GT.AND P5, PT, R12, 0x98, !P5 ;  /* 0x000000980c00780c */ /* 0x000fe40006fa4270 */
[----:B------:R-:W-:-:S02]  /*8400*/  ISETP.LT.OR P1, PT, R13, 0x62, P1 ;  /* 0x000000620d00780c */ /* 0x000fc40000f21670 */
[----:B------:R-:W-:Y:S02]  /*8410*/  ISETP.LT.OR P4, PT, R13, 0x92, P4 ;  /* 0x000000920d00780c */ /* 0x000fe40002781670 */
[----:B------:R-:W-:Y:S02]  /*8420*/  FSEL R107, R107, -INF , !P1 ;  /* 0xff8000006b6b7808 */ /* 0x000fe40004800000 */
[----:B------:R-:W-:Y:S02]  /*8430*/  LOP3.LUT P1, RZ, R16, 0x400, RZ, 0xc0, !PT ;  /* 0x0000040010ff7812 */ /* 0x000fe4000782c0ff */
[----:B------:R-:W-:Y:S02]  /*8440*/  ISETP.LT.OR P5, PT, R13, 0x99, P5 ;  /* 0x000000990d00780c */ /* 0x000fe40002fa1670 */
[----:B------:R-:W-:Y:S02]  /*8450*/  ISETP.GT.AND P1, PT, R12, 0x68, !P1 ;  /* 0x000000680c00780c */ /* 0x000fe40004f24270 */
[----:B------:R-:W-:-:S02]  /*8460*/  FSEL R99, R99, -INF , !P4 ;  /* 0xff80000063637808 */ /* 0x000fc40006000000 */
[----:B------:R-:W-:Y:S02]  /*8470*/  ISETP.LT.OR P1, PT, R13, 0x69, P1 ;  /* 0x000000690d00780c */ /* 0x000fe40000f21670 */
[----:B------:R-:W-:Y:S02]  /*8480*/  FSEL R102, R102, -INF , !P5 ;  /* 0xff80000066667808 */ /* 0x000fe40006800000 */
[----:B------:R-:W-:Y:S02]  /*8490*/  FSEL R110, R110, -INF , !P1 ;  /* 0xff8000006e6e7808 */ /* 0x000fe40004800000 */
[----:B------:R-:W-:Y:S02]  /*84a0*/  LOP3.LUT P1, RZ, R16, 0x200, RZ, 0xc0, !PT ;  /* 0x0000020010ff7812 */ /* 0x000fe4000782c0ff */
[----:B0-----:R-:W-:Y:S02]  /*84b0*/  FMNMX.FTZ R6, R15, R6, !PT ;  /* 0x000000060f067209 */ /* 0x001fe40007810000 */
[----:B------:R-:W-:-:S03]  /*84c0*/  ISETP.GT.AND P1, PT, R12, 0x69, !P1 ;  /* 0x000000690c00780c */ /* 0x000fc60004f24270 */
[----:B------:R-:W-:Y:S01]  /*84d0*/  FFMA.FTZ R10, R6, R21, -8 ;  /* 0xc1000000060a7423 */ /* 0x000fe20000010015 */
[----:B------:R-:W-:-:S04]  /*84e0*/  ISETP.LT.OR P1, PT, R13, 0x6a, P1 ;  /* 0x0000006a0d00780c */ /* 0x000fc80000f21670 */
[----:B------:R-:W-:Y:S02]  /*84f0*/  FSEL R111, R111, -INF , !P1 ;  /* 0xff8000006f6f7808 */ /* 0x000fe40004800000 */
[----:B------:R-:W-:-:S04]  /*8500*/  LOP3.LUT P1, RZ, R16, 0x100, RZ, 0xc0, !PT ;  /* 0x0000010010ff7812 */ /* 0x000fc8000782c0ff */
[----:B------:R-:W-:-:S04]  /*8510*/  ISETP.GT.AND P1, PT, R12, 0x70, !P1 ;  /* 0x000000700c00780c */ /* 0x000fc80004f24270 */
[----:B------:R-:W-:-:S04]  /*8520*/  ISETP.LT.OR P1, PT, R13, 0x71, P1 ;  /* 0x000000710d00780c */ /* 0x000fc80000f21670 */
[----:B------:R-:W-:Y:S02]  /*8530*/  FSEL R114, R114, -INF , !P1 ;  /* 0xff80000072727808 */ /* 0x000fe40004800000 */
[----:B------:R-:W-:-:S04]  /*8540*/  LOP3.LUT P1, RZ, R16, 0x80, RZ, 0xc0, !PT ;  /* 0x0000008010ff7812 */ /* 0x000fc8000782c0ff */
[----:B------:R-:W-:-:S04]  /*8550*/  ISETP.GT.AND P1, PT, R12, 0x71, !P1 ;  /* 0x000000710c00780c */ /* 0x000fc80004f24270 */
[----:B------:R-:W-:-:S04]  /*8560*/  ISETP.LT.OR P1, PT, R13, 0x72, P1 ;  /* 0x000000720d00780c */ /* 0x000fc80000f21670 */
[----:B------:R-:W-:Y:S02]  /*8570*/  FSEL R115, R115, -INF , !P1 ;  /* 0xff80000073737808 */ /* 0x000fe40004800000 */
[----:B------:R-:W-:Y:S02]  /*8580*/  ISETP.GT.AND P1, PT, R12, 0x78, !P6 ;  /* 0x000000780c00780c */ /* 0x000fe40007724270 */
[----:B------:R-:W-:Y:S02]  /*8590*/  LOP3.LUT P6, RZ, R16, 0x1000000, RZ, 0xc0, !PT ;  /* 0x0100000010ff7812 */ /* 0x000fe400078cc0ff */
        /* <DEDUP_REMOVED lines=46> */
[----:B------:R-:W-:Y:S02]  /*8880*/  ISETP.GT.AND P1, PT, R12, RZ, !P6 ;  /* 0x000000ff0c00720c */ /* 0x000fe40007724270 */
[----:B------:R-:W-:Y:S02]  /*8890*/  LOP3.LUT P6, RZ, R16, 0x8000000, RZ, 0xc0, !PT ;  /* 0x0800000010ff7812 */ /* 0x000fe400078cc0ff */
[----:B------:R-:W-:Y:S02]  /*88a0*/  ISETP.LT.OR P1, PT, R13, 0x1, P1 ;  /* 0x000000010d00780c */ /* 0x000fe40000f21670 */
[----:B------:R-:W-:Y:S02]  /*88b0*/  ISETP.GT.AND P2, PT, R12, 0x99, !P6 ;  /* 0x000000990c00780c */ /* 0x000fe40007744270 */
[----:B------:R-:W-:-:S02]  /*88c0*/  FSEL R169, R154, -INF , !P1 ;  /* 0xff8000009aa97808 */ /* 0x000fc40004800000 */
[----:B------:R-:W-:Y:S02]  /*88d0*/  FSETP.NEU.FTZ.AND P1, PT, R6, -INF , PT ;  /* 0xff8000000600780b */ /* 0x000fe40003f3d000 */
[----:B------:R-:W-:Y:S02]  /*88e0*/  ISETP.LT.OR P2, PT, R13, 0x9a, P2 ;  /* 0x0000009a0d00780c */ /* 0x000fe40001741670 */
[----:B------:R-:W-:Y:S02]  /*88f0*/  FSEL R10, R10, RZ, P1 ;  /* 0x000000ff0a0a7208 */ /* 0x000fe40000800000 */
[----:B------:R-:W-:-:S03]  /*8900*/  FSEL R103, R103, -INF , !P2 ;  /* 0xff80000067677808 */ /* 0x000fc60005000000 */
        /* <DEDUP_REMOVED lines=89> */
[----:B------:R-:W-:-:S01]  /*8ea0*/  FFMA.FTZ R109, R113, UR39, -R10 ;  /* 0x00000027716d7c23 */ /* 0x000fc2000801080a */
[----:B------:R-:W-:Y:S01]  /*8eb0*/  FFMA.FTZ R113, R117, UR39, -R10 ;  /* 0x0000002775717c23 */ /* 0x000fe2000801080a */
[----:B------:R-:W-:Y:S01]  /*8ec0*/  MUFU.EX2 R145, R145 ;  /* 0x0000009100917308 */ /* 0x000fe20000000800 */
[----:B------:R-:W-:-:S05]  /*8ed0*/  FMNMX.FTZ R156, R103, R108, !PT ;  /* 0x0000006c679c7209 */ /* 0x000fca0007810000 */
[----:B------:R-:W0:Y:S02]  /*8ee0*/  SHFL.BFLY PT, R157, R156, 0x2, 0x1f ;  /* 0x0c401f009c9d7f89 */ /* 0x000e2400000e0000 */
[----:B------:R1:W-:Y:S08]  /*8ef0*/  MUFU.EX2 R108, R160 ;  /* 0x000000a0006c7308 */ /* 0x0003f00000000800 */
[----:B------:R-:W-:Y:S01]  /*8f00*/  MUFU.EX2 R148, R148 ;  /* 0x0000009400947308 */ /* 0x000fe20000000800 */
[----:B-1----:R-:W-:-:S01]  /*8f10*/  FFMA.FTZ R160, R101, UR39, -R10 ;  /* 0x0000002765a07c23 */ /* 0x002fc2000801080a */
[----:B------:R-:W-:-:S06]  /*8f20*/  IMAD.U32 R101, RZ, RZ, UR39 ;  /* 0x00000027ff657e24 */ /* 0x000fcc000f8e00ff */
[----:B------:R-:W-:Y:S01]  /*8f30*/  MUFU.EX2 R149, R149 ;  /* 0x0000009500957308 */ /* 0x000fe20000000800 */
[----:B0-----:R-:W-:Y:S02]  /*8f40*/  FMNMX.FTZ R157, R156, R157, !PT ;  /* 0x0000009d9c9d7209 */ /* 0x001fe40007810000 */
[----:B------:R-:W-:-:S05]  /*8f50*/  FSEL R156, R6, RZ, P1 ;  /* 0x000000ff069c7208 */ /* 0x000fca0000800000 */
[----:B------:R-:W-:Y:S01]  /*8f60*/  MUFU.EX2 R120, R120 ;  /* 0x0000007800787308 */ /* 0x000fe20000000800 */
[----:B------:R-:W0:Y:S01]  /*8f70*/  SHFL.BFLY PT, R116, R157, 0x1, 0x1f ;  /* 0x0c201f009d747f89 */ /* 0x000e2200000e0000 */
[----:B------:R-:W-:-:S06]  /*8f80*/  FADD.FTZ R156, -R156, R7 ;  /* 0x000000079c9c7221 */ /* 0x000fcc0000010100 */
[----:B------:R1:W-:Y:S08]  /*8f90*/  MUFU.EX2 R7, R160 ;  /* 0x000000a000077308 */ /* 0x0003f00000000800 */
[----:B------:R-:W-:Y:S08]  /*8fa0*/  MUFU.EX2 R121, R121 ;  /* 0x0000007900797308 */ /* 0x000ff00000000800 */
[----:B------:R-:W-:Y:S01]  /*8fb0*/  MUFU.EX2 R124, R124 ;  /* 0x0000007c007c7308 */ /* 0x000fe20000000800 */
[----:B0-----:R-:W-:-:S04]  /*8fc0*/  FMNMX.FTZ R10, R157, R116, !PT ;  /* 0x000000749d0a7209 */ /* 0x001fc80007810000 */
[C---:B------:R-:W-:Y:S01]  /*8fd0*/  FSETP.NEU.FTZ.AND P1, PT, R10.reuse, -INF , PT ;  /* 0xff8000000a00780b */ /* 0x040fe20003f3d000 */
[----:B------:R-:W-:-:S01]  /*8fe0*/  FFMA.FTZ R116, R10, R101, -8 ;  /* 0xc10000000a747423 */ /* 0x000fc20000010065 */
[----:B------:R-:W-:Y:S01]  /*8ff0*/  FMUL.FTZ R101, R156, UR39 ;  /* 0x000000279c657c20 */ /* 0x000fe20008410000 */
[----:B------:R-:W-:Y:S01]  /*9000*/  MUFU.EX2 R125, R125 ;  /* 0x0000007d007d7308 */ /* 0x000fe20000000800 */
[----:B------:R-:W-:Y:S02]  /*9010*/  FSEL R161, R10, RZ, P1 ;  /* 0x000000ff0aa17208 */ /* 0x000fe40000800000 */
[----:B------:R-:W-:-:S03]  /*9020*/  FSEL R116, R116, RZ, P1 ;  /* 0x000000ff74747208 */ /* 0x000fc60000800000 */
[----:B------:R-:W-:Y:S02]  /*9030*/  FADD.FTZ R161, -R161, R8 ;  /* 0x00000008a1a17221 */ /* 0x000fe40000010100 */
[----:B-1----:R-:W-:-:S01]  /*9040*/  FFMA.FTZ R160, R163, UR39, -R116 ;  /* 0x00000027a3a07c23 */ /* 0x002fc20008010874 */
[--C-:B------:R-:W-:Y:S01]  /*9050*/  FFMA.FTZ R163, R126, UR39, -R116.reuse ;  /* 0x000000277ea37c23 */ /* 0x100fe20008010874 */
[----:B------:R-:W-:-:S01]  /*9060*/  FFMA.FTZ R117, R169, UR39, -R116 ;  /* 0x00000027a9757c23 */ /* 0x000fc20008010874 */
[----:B------:R-:W-:Y:S01]  /*9070*/  FMUL.FTZ R126, R161, UR39 ;  /* 0x00000027a17e7c20 */ /* 0x000fe20008410000 */
        /* <DEDUP_REMOVED lines=43> */
[----:B------:R-:W-:Y:S01]  /*9330*/  FADD.FTZ R3, R15, R164 ;  /* 0x000000a40f037221 */ /* 0x000fe20000010000 */
[----:B------:R-:W-:-:S01]  /*9340*/  FFMA.FTZ R102, R102, UR39, -R116 ;  /* 0x0000002766667c23 */ /* 0x000fc20008010874 */
[----:B------:R-:W-:-:S04]  /*9350*/  FFMA.FTZ R103, R103, UR39, -R116 ;  /* 0x0000002767677c23 */ /* 0x000fc80008010874 */
        /* <DEDUP_REMOVED lines=34> */
[----:B------:R-:W-:-:S06]  /*9580*/  FADD.FTZ R3, R125, R0 ;  /* 0x000000007d037221 */ /* 0x000fcc0000010000 */
        /* <DEDUP_REMOVED lines=48> */
[----:B0-----:R-:W-:-:S04]  /*9890*/  FADD.FTZ R3, R13, R0 ;  /* 0x000000000d037221 */ /* 0x001fc80000010000 */
[----:B------:R-:W-:-:S03]  /*98a0*/  FADD.FTZ R0, R108, R3 ;  /* 0x000000036c007221 */ /* 0x000fc60000010000 */
        /* <DEDUP_REMOVED lines=33> */
[----:B-1----:R-:W-:-:S07]  /*9ac0*/  FADD.FTZ R0, R96, R3 ;  /* 0x0000000360007221 */ /* 0x002fce0000010000 */
[----:B------:R1:W2:Y:S08]  /*9ad0*/  MUFU.EX2 R95, R99 ;  /* 0x00000063005f7308 */ /* 0x0002b00000000800 */
[----:B------:R-:W3:Y:S01]  /*9ae0*/  MUFU.EX2 R100, R100 ;  /* 0x0000006400647308 */ /* 0x000ee20000000800 */
[----:B-1----:R-:W-:-:S01]  /*9af0*/  FADD.FTZ R99, R164, R98 ;  /* 0x00000062a4637221 */ /* 0x002fc20000010000 */
[----:B0-----:R-:W-:-:S03]  /*9b00*/  FADD.FTZ R3, R97, R0 ;  /* 0x0000000061037221 */ /* 0x001fc60000010000 */
[----:B------:R-:W-:-:S03]  /*9b10*/  FADD.FTZ R98, R94, R99 ;  /* 0x000000635e627221 */ /* 0x000fc60000010000 */
[----:B------:R-:W0:Y:S01]  /*9b20*/  MUFU.EX2 R163, R102 ;  /* 0x0000006600a37308 */ /* 0x000e220000000800 */
[----:B--2---:R-:W-:-:S07]  /*9b30*/  FADD.FTZ R98, R95, R98 ;  /* 0x000000625f627221 */ /* 0x004fce0000010000 */
[----:B------:R-:W1:Y:S01]  /*9b40*/  MUFU.EX2 R103, R103 ;  /* 0x0000006700677308 */ /* 0x000e620000000800 */
[----:B---3--:R-:W-:-:S04]  /*9b50*/  FADD.FTZ R0, R100, R3 ;  /* 0x0000000364007221 */ /* 0x008fc80000010000 */
[----:B------:R-:W-:Y:S01]  /*9b60*/  FADD.FTZ R3, R7, R0 ;  /* 0x0000000007037221 */ /* 0x000fe20000010000 */
[----:B0-----:R-:W-:-:S04]  /*9b70*/  FADD.FTZ R98, R163, R98 ;  /* 0x00000062a3627221 */ /* 0x001fc80000010000 */
[----:B-1----:R-:W-:Y:S01]  /*9b80*/  FADD.FTZ R0, R103, R98 ;  /* 0x0000006267007221 */ /* 0x002fe20000010000 */
[----:B------:R-:W-:Y:S06]  /*9b90*/  @!P0 BRA `(.L_x_8015) ;  /* 0x0000000000048947 */ /* 0x000fec0003800000 */
[----:B------:R-:W-:Y:S01]  /*9ba0*/  BPT.TRAP 0x1 ;  /* 0x000000040000795c */ /* 0x000fe20000300000 */
.L_x_8015:
        /* <DEDUP_REMOVED lines=40> */
[----:B------:R-:W-:Y:S01]  /*9e30*/  FMUL.FTZ R52, R52, R101 ;  /* 0x0000006534347220 */ /* 0x000fe20000410000 */
[----:B------:R-:W-:Y:S01]  /*9e40*/  F2FP.SATFINITE.E4M3.F32.PACK_AB_MERGE_C R13, R103, R163, RZ ;  /* 0x000000a3670d723e */ /* 0x000fe200048070ff */
        /* <DEDUP_REMOVED lines=34> */
[----:B------:R-:W-:Y:S01]  /*a070*/  VIADD R9, R9, 0xffffffff ;  /* 0xffffffff09097836 */ /* 0x000fe20000000000 */
        /* <DEDUP_REMOVED lines=38> */
.L_x_7997:
[----:B------:R-:W-:Y:S01]  /*a2e0*/  ISETP.NE.AND P2, PT, R191, 0x1, PT ;  /* 0x00000001bf00780c */ /* 0x000fe20003f45270 */
[----:B------:R-:W-:Y:S01]  /*a2f0*/  UIADD3 UR6, UR38, 0x7f, URZ ;  /* 0x0000007f26067890 */ /* 0x000fe2000fffe03f */
[----:B------:R-:W-:Y:S02]  /*a300*/  IADD3 R8, R17, 0x1, -R5 ;  /* 0x0000000111087810 */ /* 0x000fe40007ffe805 */
[----:B------:R-:W-:-:S09]  /*a310*/  LOP3.LUT P1, RZ, R2, 0x8, RZ, 0xc0, !PT ;  /* 0x0000000802ff7812 */ /* 0x000fd2000782c0ff */
[----:B------:R-:W0:Y:S08]  /*a320*/  @P2 LDC R7, c[0x0][0x44c] ;  /* 0x00011300ff072b82 */ /* 0x000e300000000800 */
[----:B------:R-:W1:Y:S01]  /*a330*/  @P2 LDC R12, c[0x0][0x450] ;  /* 0x00011400ff0c2b82 */ /* 0x000e620000000800 */
[----:B0-----:R-:W-:-:S04]  /*a340*/  @P2 IMAD.HI.U32 R11, R7, UR6, RZ ;  /* 0x00000006070b2c27 */ /* 0x001fc8000f8e00ff */
[----:B------:R-:W-:Y:S01]  /*a350*/  IMAD.U32 R7, RZ, RZ, UR6 ;  /* 0x00000006ff077e24 */ /* 0x000fe2000f8e00ff */
[----:B-1----:R-:W-:-:S05]  /*a360*/  @P2 SHF.R.U32.HI R7, RZ, R12, R11 ;  /* 0x0000000cff072219 */ /* 0x002fca000001160b */
[----:B------:R-:W-:-:S04]  /*a370*/  IMAD.IADD R7, R8, 0x1, R7 ;  /* 0x0000000108077824 */ /* 0x000fc800078e0207 */
[----:B------:R-:W-:-:S05]  /*a380*/  VIADD R5, R7, -UR29 ;  /* 0x8000001d07057c36 */ /* 0x000fca0008000000 */
[----:B------:R-:W-:Y:S01]  /*a390*/  R2UR UR11, R5 ;  /* 0x00000000050b72ca */ /* 0x000fe200000e0000 */
[----:B------:R-:W-:-:S14]  /*a3a0*/  @!P1 BRA `(.L_x_8017) ;  /* 0x0000000000509947 */ /* 0x000fdc0003800000 */
[----:B------:R-:W-:-:S13]  /*a3b0*/  R2UR UR10, R7 ;  /* 0x00000000070a72ca */ /* 0x000fda00000e0000 */
        /* <DEDUP_REMOVED lines=11> */
.L_x_8018:
[----:B------:R-:W-:Y:S02]  /*a470*/  ULDC UR14, c[0x0][0x9e4] ;  /* 0x00027900000e7ab9 */ /* 0x000fe40000000800 */
[----:B------:R-:W-:-:S11]  /*a480*/  UISETP.NE.AND UP0, UPT, UR14, 0x1, UPT ;  /* 0x000000010e00788c */ /* 0x000fd6000bf05270 */
[----:B------:R-:W-:Y:S02]  /*a490*/  @UP0 ULDC.64 UR18, c[0x0][0x9e8] ;  /* 0x00027a0000120ab9 */ /* 0x000fe40000000a00 */
[----:B------:R-:W-:-:S04]  /*a4a0*/  UIMAD.WIDE.U32 UR6, UR10, UR18, URZ ;  /* 0x000000120a0672a5 */ /* 0x000fc8000f8e003f */
[----:B------:R-:W-:-:S12]  /*a4b0*/  @UP0 USHF.R.U32.HI UR10, URZ, UR19, UR7 ;  /* 0x000000133f0a0299 */ /* 0x000fd80008011607 */
.L_x_8019:
[----:B------:R-:W-:-:S04]  /*a4c0*/  UIMAD UR10, UR10, UR14, URZ ;  /* 0x0000000e0a0a72a4 */ /* 0x000fc8000f8e023f */
[----:B------:R-:W-:-:S04]  /*a4d0*/  UISETP.LT.AND UP0, UPT, UR11, UR10, UPT ;  /* 0x0000000a0b00728c */ /* 0x000fc8000bf01270 */
[----:B------:R-:W-:-:S12]  /*a4e0*/  USEL UR11, UR11, UR10, !UP0 ;  /* 0x0000000a0b0b7287 */ /* 0x000fd8000c000000 */
.L_x_8017:
[----:B------:R-:W-:-:S04]  /*a4f0*/  UIADD3 UR6, UR11, 0x9f, URZ ;  /* 0x0000009f0b067890 */ /* 0x000fc8000fffe03f */
[----:B------:R-:W-:-:S04]  /*a500*/  UIMAD.WIDE UR6, UR6, 0x66666667, URZ ;  /* 0x66666667060678a5 */ /* 0x000fc8000f8e023f */
[----:B------:R-:W-:-:S04]  /*a510*/  USHF.R.U32.HI UR6, URZ, 0x1f, UR7 ;  /* 0x0000001f3f067899 */ /* 0x000fc80008011607 */
[----:B------:R-:W-:-:S04]  /*a520*/  ULEA.HI.SX32 UR6, UR7, UR6, 0x1a ;  /* 0x0000000607067291 */ /* 0x000fc8000f8fd23f */
        /* <DEDUP_REMOVED lines=8> */
.L_x_8031:
[----:B------:R-:W-:Y:S01]  /*a5b0*/  ISETP.NE.AND P2, PT, RZ, UR42, PT ;  /* 0x0000002aff007c0c */ /* 0x000fe2000bf45270 */
[----:B------:R-:W-:-:S04]  /*a5c0*/  UISETP.NE.AND UP0, UPT, UR29, 0x1, UPT ;  /* 0x000000011d00788c */ /* 0x000fc8000bf05270 */
[----:B------:R-:W-:-:S04]  /*a5d0*/  USEL UR46, URZ, 0x1, UP0 ;  /* 0x000000013f2e7887 */ /* 0x000fc80008000000 */
[----:B------:R-:W-:-:S04]  /*a5e0*/  ULOP3.LUT UR46, UR30, UR46, URZ, 0x3c, !UPT ;  /* 0x0000002e1e2e7292 */ /* 0x000fc8000f8e3c3f */
[----:B------:R-:W-:Y:S08]  /*a5f0*/  @P2 BRA `(.L_x_8021) ;  /* 0x0000000000382947 */ /* 0x000ff00003800000 */
[----:B------:R-:W-:Y:S05]  /*a600*/  @!P0 BRA `(.L_x_8022) ;  /* 0x0000000000048947 */ /* 0x000fea0003800000 */
[----:B------:R-:W-:Y:S01]  /*a610*/  BPT.TRAP 0x1 ;  /* 0x000000040000795c */ /* 0x000fe20000300000 */
.L_x_8022:
        /* <DEDUP_REMOVED lines=9> */
.L_x_8023:
[----:B-1----:R-:W-:Y:S05]  /*a6b0*/  @P1 BRA `(.L_x_8021) ;  /* 0x0000000000081947 */ /* 0x002fea0003800000 */
[----:B------:R-:W1:Y:S02]  /*a6c0*/  SYNCS.PHASECHK.TRANS64.TRYWAIT P1, [UR6+0x22830], R6 ;  /* 0x02283006ff0075a7 */ /* 0x000e640008020146 */
[----:B-1----:R-:W-:Y:S05]  /*a6d0*/  @!P1 BRA `(.L_x_8024) ;  /* 0x000000f800b89947 */ /* 0x002fea0003800000 */
.L_x_8021:
[----:B------:R-:W2:Y:S01]  /*a6e0*/  S2R R8, SR_TID.X ;  /* 0x0000000000087919 */ /* 0x000ea20000002100 */
        /* <DEDUP_REMOVED lines=131> */
.L_x_8026:
[----:B------:R-:W-:Y:S01]  /*af20*/  ULEA UR6, UR29, UR43, 0x3 ;  /* 0x0000002b1d067291 */ /* 0x000fe2000f8e183f */
[----:B------:R-:W-:-:S05]  /*af30*/  IMAD.U32 R6, RZ, RZ, UR30 ;  /* 0x0000001eff067e24 */ /* 0x000fca000f8e00ff */
[----:B------:R-:W-:-:S04]  /*af40*/  SHF.L.U32 R6, R6, 0x1f, RZ ;  /* 0x0000001f06067819 */ /* 0x000fc800000006ff */
[----:B------:R0:W1:Y:S01]  /*af50*/  SYNCS.PHASECHK.TRANS64.TRYWAIT P1, [UR6+0x22850], R6 ;  /* 0x02285006ff0075a7 */ /* 0x0000620008020146 */
[----:B------:R-:W-:Y:S05]  /*af60*/  @!P0 BRA `(.L_x_8027) ;  /* 0x0000000000048947 */ /* 0x000fea0003800000 */
[----:B------:R-:W-:Y:S01]  /*af70*/  BPT.TRAP 0x1 ;  /* 0x000000040000795c */ /* 0x000fe20000300000 */
.L_x_8027:
[----:B-1----:R-:W-:Y:S05]  /*af80*/  @P1 BRA `(.L_x_8025) ;  /* 0x0000000000081947 */ /* 0x002fea0003800000 */
[----:B------:R-:W1:Y:S02]  /*af90*/  SYNCS.PHASECHK.TRANS64.TRYWAIT P1, [UR6+0x22850], R6 ;  /* 0x02285006ff0075a7 */ /* 0x000e640008020146 */
[----:B-1----:R-:W-:Y:S05]  /*afa0*/  @!P1 BRA `(.L_x_8028) ;  /* 0x000000f0009c9947 */ /* 0x002fea0003800000 */
.L_x_8025:
        /* <DEDUP_REMOVED lines=12> */
[----:B--2---:R-:W-:-:S04]  /*b070*/  SHF.R.U32.HI R8, RZ, 0x7, R8 ;  /* 0x00000007ff087819 */ /* 0x004fc80000011608 */
[----:B01----:R-:W-:Y:S01]  /*b080*/  IADD3 R6, -R8, 0xb, RZ ;  /* 0x0000000b08067810 */ /* 0x003fe20007ffe1ff */
        /* <DEDUP_REMOVED lines=22> */
.L_x_8029:
        /* <DEDUP_REMOVED lines=91> */
[----:B-1----:R-:W-:Y:S01]  /*b7a0*/  FMNMX.FTZ R10, R14, R15, !PT ;  /* 0x0000000f0e0a7209 */ /* 0x002fe20007810000 */
[----:B------:R-:W-:Y:S02]  /*b7b0*/  IMAD.U32 R15, RZ, RZ, UR39 ;  /* 0x00000027ff0f7e24 */ /* 0x000fe4000f8e00ff */
[----:B------:R-:W-:-:S02]  /*b7c0*/  FADD.FTZ R5, -R6, R5 ;  /* 0x0000000506057221 */ /* 0x000fc40000010100 */
[----:B------:R-:W-:Y:S02]  /*b7d0*/  FFMA.FTZ R168, R6, R15, -8 ;  /* 0xc100000006a87423 */ /* 0x000fe4000001000f */
[----:B------:R-:W-:Y:S01]  /*b7e0*/  FMUL.FTZ R13, R5, UR39 ;  /* 0x00000027050d7c20 */ /* 0x000fe20008410000 */
[----:B------:R-:W-:Y:S01]  /*b7f0*/  FADD.FTZ R5, -R10, R7 ;  /* 0x000000070a057221 */ /* 0x000fe20000010100 */
[----:B------:R-:W-:-:S01]  /*b800*/  FFMA.FTZ R21, R136, UR39, -R168 ;  /* 0x0000002788157c23 */ /* 0x000fc200080108a8 */
        /* <DEDUP_REMOVED lines=10> */
[----:B------:R-:W-:Y:S01]  /*b8b0*/  FFMA.FTZ R101, R10, R153, -8 ;  /* 0xc10000000a657423 */ /* 0x000fe20000010099 */
[----:B------:R-:W-:-:S01]  /*b8c0*/  FFMA.FTZ R7, R152, UR39, -R168 ;  /* 0x0000002798077c23 */ /* 0x000fc200080108a8 */
[----:B------:R-:W-:Y:S01]  /*b8d0*/  FMUL.FTZ R5, R5, UR39 ;  /* 0x0000002705057c20 */ /* 0x000fe20008410000 */
[----:B------:R0:W-:Y:S01]  /*b8e0*/  MUFU.EX2 R8, R13 ;  /* 0x0000000d00087308 */ /* 0x0001e20000000800 */
[----:B------:R-:W-:-:S01]  /*b8f0*/  FFMA.FTZ R154, R154, UR39, -R101 ;  /* 0x000000279a9a7c23 */ /* 0x000fc20008010865 */
[----:B------:R-:W-:Y:S01]  /*b900*/  FFMA.FTZ R153, R155, UR39, -R101 ;  /* 0x000000279b997c23 */ /* 0x000fe20008010865 */
        /* <DEDUP_REMOVED lines=83> */
[----:B------:R-:W-:-:S02]  /*be40*/  FFMA.FTZ R101, R103, UR39, -R101 ;  /* 0x0000002767657c23 */ /* 0x000fc40008010865 */
        /* <DEDUP_REMOVED lines=112> */
[----:B------:R-:W-:Y:S01]  /*c550*/  MUFU.EX2 R90, R90 ;  /* 0x0000005a005a7308 */ /* 0x000fe20000000800 */
[----:B--2---:R-:W-:-:S07]  /*c560*/  FADD.FTZ R161, R119, R162 ;  /* 0x000000a277a17221 */ /* 0x004fce0000010000 */
        /* <DEDUP_REMOVED lines=8> */
[----:B------:R-:W-:Y:S08]  /*c5f0*/  MUFU.EX2 R164, R95 ;  /* 0x0000005f00a47308 */ /* 0x000ff00000000800 */
[----:B------:R-:W0:Y:S01]  /*c600*/  MUFU.EX2 R96, R96 ;  /* 0x0000006000607308 */ /* 0x000e220000000800 */
[----:B-1----:R-:W-:-:S07]  /*c610*/  FADD.FTZ R3, R93, R0 ;  /* 0x000000005d037221 */ /* 0x002fce0000010000 */
[----:B------:R1:W-:Y:S08]  /*c620*/  MUFU.EX2 R94, R98 ;  /* 0x00000062005e7308 */ /* 0x0003f00000000800 */
[----:B------:R-:W2:Y:S01]  /*c630*/  MUFU.EX2 R97, R97 ;  /* 0x0000006100617308 */ /* 0x000ea20000000800 */
[----:B-1----:R-:W-:-:S01]  /*c640*/  FADD.FTZ R98, R90, R161 ;  /* 0x000000a15a627221 */ /* 0x002fc20000010000 */
[----:B0-----:R-:W-:-:S03]  /*c650*/  FADD.FTZ R0, R96, R3 ;  /* 0x0000000360007221 */ /* 0x001fc60000010000 */
[----:B------:R-:W-:-:S03]  /*c660*/  FADD.FTZ R98, R91, R98 ;  /* 0x000000625b627221 */ /* 0x000fc60000010000 */
[----:B------:R0:W1:Y:S01]  /*c670*/  MUFU.EX2 R95, R99 ;  /* 0x00000063005f7308 */ /* 0x0000620000000800 */
[----:B------:R-:W-:-:S07]  /*c680*/  FADD.FTZ R98, R163, R98 ;  /* 0x00000062a3627221 */ /* 0x000fce0000010000 */
[----:B------:R-:W3:Y:S01]  /*c690*/  MUFU.EX2 R100, R100 ;  /* 0x0000006400647308 */ /* 0x000ee20000000800 */
[----:B0-----:R-:W-:-:S01]  /*c6a0*/  FADD.FTZ R99, R164, R98 ;  /* 0x00000062a4637221 */ /* 0x001fc20000010000 */
[----:B--2---:R-:W-:-:S03]  /*c6b0*/  FADD.FTZ R3, R97, R0 ;  /* 0x0000000061037221 */ /* 0x004fc60000010000 */
[----:B------:R-:W-:-:S03]  /*c6c0*/  FADD.FTZ R98, R94, R99 ;  /* 0x000000635e627221 */ /* 0x000fc60000010000 */
[----:B------:R-:W0:Y:S01]  /*c6d0*/  MUFU.EX2 R161, R102 ;  /* 0x0000006600a17308 */ /* 0x000e220000000800 */
[----:B-1----:R-:W-:-:S07]  /*c6e0*/  FADD.FTZ R98, R95, R98 ;  /* 0x000000625f627221 */ /* 0x002fce0000010000 */
[----:B------:R-:W1:Y:S01]  /*c6f0*/  MUFU.EX2 R149, R149 ;  /* 0x0000009500957308 */ /* 0x000e620000000800 */
[----:B---3--:R-:W-:-:S07]  /*c700*/  FADD.FTZ R0, R100, R3 ;  /* 0x0000000364007221 */ /* 0x008fce0000010000 */
[----:B------:R-:W2:Y:S01]  /*c710*/  MUFU.EX2 R101, R101 ;  /* 0x0000006500657308 */ /* 0x000ea20000000800 */
[----:B0-----:R-:W-:-:S01]  /*c720*/  FADD.FTZ R98, R161, R98 ;  /* 0x00000062a1627221 */ /* 0x001fc20000010000 */
[----:B-1----:R-:W-:-:S03]  /*c730*/  FADD.FTZ R3, R149, R0 ;  /* 0x0000000095037221 */ /* 0x002fc60000010000 */
[----:B--2---:R-:W-:Y:S01]  /*c740*/  FADD.FTZ R0, R101, R98 ;  /* 0x0000006265007221 */ /* 0x004fe20000010000 */
[----:B------:R-:W-:Y:S06]  /*c750*/  @!P0 BRA `(.L_x_8030) ;  /* 0x0000000000048947 */ /* 0x000fec0003800000 */
[----:B------:R-:W-:Y:S01]  /*c760*/  BPT.TRAP 0x1 ;  /* 0x000000040000795c */ /* 0x000fe20000300000 */
.L_x_8030:
        /* <DEDUP_REMOVED lines=115> */
.L_x_8020:
        /* <DEDUP_REMOVED lines=10> */
.L_x_8051:
        /* <DEDUP_REMOVED lines=9> */
.L_x_8034:
[----:B------:R-:W-:Y:S01]  /*cfd0*/  ULEA UR6, UR45, UR43, 0x3 ;  /* 0x0000002b2d067291 */ /* 0x000fe2000f8e183f */
[----:B------:R-:W-:-:S05]  /*cfe0*/  IMAD.U32 R6, RZ, RZ, UR46 ;  /* 0x0000002eff067e24 */ /* 0x000fca000f8e00ff */
[----:B------:R-:W-:-:S04]  /*cff0*/  SHF.L.U32 R6, R6, 0x1f, RZ ;  /* 0x0000001f06067819 */ /* 0x000fc800000006ff */
[----:B------:R0:W1:Y:S01]  /*d000*/  SYNCS.PHASECHK.TRANS64.TRYWAIT P1, [UR6+0x22830], R6 ;  /* 0x02283006ff0075a7 */ /* 0x0000620008020146 */
[----:B------:R-:W-:Y:S05]  /*d010*/  @!P0 BRA `(.L_x_8035) ;  /* 0x0000000000048947 */ /* 0x000fea0003800000 */
[----:B------:R-:W-:Y:S01]  /*d020*/  BPT.TRAP 0x1 ;  /* 0x000000040000795c */ /* 0x000fe20000300000 */
.L_x_8035:
[----:B-1----:R-:W-:Y:S05]  /*d030*/  @P1 BRA `(.L_x_8033) ;  /* 0x0000000000081947 */ /* 0x002fea0003800000 */
[----:B------:R-:W1:Y:S02]  /*d040*/  SYNCS.PHASECHK.TRANS64.TRYWAIT P1, [UR6+0x22830], R6 ;  /* 0x02283006ff0075a7 */ /* 0x000e640008020146 */
[----:B-1----:R-:W-:Y:S05]  /*d050*/  @!P1 BRA `(.L_x_8036) ;  /* 0x000000d000889947 */ /* 0x002fea0003800000 */
.L_x_8033:
[----:B------:R-:W2:Y:S01]  /*d060*/  S2R R8, SR_TID.X ;  /* 0x0000000000087919 */ /* 0x000ea20000002100 */
[----:B------:R-:W-:Y:S01]  /*d070*/  R2UR UR34, R4 ;  /* 0x00000000042272ca */ /* 0x000fe200000e0000 */
[----:B------:R-:W-:Y:S01]  /*d080*/  UMOV UR19, 0x40000040 ;  /* 0x4000004000137882 */ /* 0x000fe20000000000 */
[----:B------:R-:W-:Y:S01]  /*d090*/  UMOV UR20, UR16 ;  /* 0x0000001000147c82 */ /* 0x000fe20008000000 */
[----:B------:R-:W-:Y:S01]  /*d0a0*/  UMOV UR21, UR17 ;  /* 0x0000001100157c82 */ /* 0x000fe20008000000 */
[----:B------:R-:W-:Y:S01]  /*d0b0*/  UMOV UR23, 0x40000040 ;  /* 0x4000004000177882 */ /* 0x000fe20000000000 */
[----:B------:R-:W-:Y:S01]  /*d0c0*/  UMOV UR24, UR16 ;  /* 0x0000001000187c82 */ /* 0x000fe20008000000 */
[----:B------:R-:W-:Y:S01]  /*d0d0*/  UMOV UR25, UR17 ;  /* 0x0000001100197c82 */ /* 0x000fe20008000000 */
[----:B------:R-:W-:Y:S01]  /*d0e0*/  UMOV UR27, 0x40000040 ;  /* 0x40000040001b7882 */ /* 0x000fe20000000000 */
[----:B------:R-:W-:Y:S01]  /*d0f0*/  UMOV UR7, 0x40000040 ;  /* 0x4000004000077882 */ /* 0x000fe20000000000 */
[----:B------:R-:W-:Y:S01]  /*d100*/  UMOV UR11, 0x40000040 ;  /* 0x40000040000b7882 */ /* 0x000fe20000000000 */
[----:B------:R-:W-:-:S03]  /*d110*/  UMOV UR15, 0x40000040 ;  /* 0x40000040000f7882 */ /* 0x000fc60000000000 */
[----:B------:R-:W-:-:S04]  /*d120*/  UIMAD UR34, UR45, 0x500, UR34 ;  /* 0x000005002d2278a4 */ /* 0x000fc8000f8e0222 */
[----:B------:R-:W-:Y:S02]  /*d130*/  UIADD3 UR22, UR34, 0x100, URZ ;  /* 0x0000010022167890 */ /* 0x000fe4000fffe03f */
[----:B------:R-:W-:Y:S02]  /*d140*/  UIADD3 UR26, UR34, 0x200, URZ ;  /* 0x00000200221a7890 */ /* 0x000fe4000fffe03f */
[----:B------:R-:W-:Y:S01]  /*d150*/  UMOV UR18, UR34 ;  /* 0x0000002200127c82 */ /* 0x000fe20008000000 */
[----:B------:R-:W-:Y:S02]  /*d160*/  UIADD3 UR6, UR34, 0x400, URZ ;  /* 0x0000040022067890 */ /* 0x000fe4000fffe03f */
[----:B------:R-:W-:Y:S02]  /*d170*/  UIADD3 UR10, UR34, 0x402, URZ ;  /* 0x00000402220a7890 */ /* 0x000fe4000fffe03f */
[----:B------:R-:W-:Y:S01]  /*d180*/  UIADD3 UR14, UR34, 0x6, URZ ;  /* 0x00000006220e7890 */ /* 0x000fe2000fffe03f */
        /* <DEDUP_REMOVED lines=110> */
.L_x_8038:
[----:B------:R-:W-:Y:S01]  /*d870*/  ULEA UR6, UR32, UR43, 0x3 ;  /* 0x0000002b20067291 */ /* 0x000fe2000f8e183f */
[----:B------:R-:W-:-:S05]  /*d880*/  IMAD.U32 R6, RZ, RZ, UR33 ;  /* 0x00000021ff067e24 */ /* 0x000fca000f8e00ff */
[----:B------:R-:W-:-:S04]  /*d890*/  SHF.L.U32 R6, R6, 0x1f, RZ ;  /* 0x0000001f06067819 */ /* 0x000fc800000006ff */
[----:B------:R0:W1:Y:S01]  /*d8a0*/  SYNCS.PHASECHK.TRANS64.TRYWAIT P1, [UR6+0x22850], R6 ;  /* 0x02285006ff0075a7 */ /* 0x0000620008020146 */
[----:B------:R-:W-:Y:S05]  /*d8b0*/  @!P0 BRA `(.L_x_8039) ;  /* 0x0000000000048947 */ /* 0x000fea0003800000 */
[----:B------:R-:W-:Y:S01]  /*d8c0*/  BPT.TRAP 0x1 ;  /* 0x000000040000795c */ /* 0x000fe20000300000 */
.L_x_8039:
[----:B-1----:R-:W-:Y:S05]  /*d8d0*/  @P1 BRA `(.L_x_8037) ;  /* 0x0000000000081947 */ /* 0x002fea0003800000 */
[----:B------:R-:W1:Y:S02]  /*d8e0*/  SYNCS.PHASECHK.TRANS64.TRYWAIT P1, [UR6+0x22850], R6 ;  /* 0x02285006ff0075a7 */ /* 0x000e640008020146 */
[----:B-1----:R-:W-:Y:S05]  /*d8f0*/  @!P1 BRA `(.L_x_8040) ;  /* 0x000000c800789947 */ /* 0x002fea0003800000 */
.L_x_8037:
        /* <DEDUP_REMOVED lines=36> */
.L_x_8041:
[----:B------:R-:W-:Y:S01]  /*db40*/  ISETP.NE.AND P2, PT, R191, 0x1, PT ;  /* 0x00000001bf00780c */ /* 0x000fe20003f45270 */
[----:B------:R-:W-:Y:S01]  /*db50*/  VIADD R10, R19, UR38 ;  /* 0x00000026130a7c36 */ /* 0x000fe20008000000 */
[----:B------:R-:W-:Y:S01]  /*db60*/  ULEA UR6, UR45, UR43, 0x3 ;  /* 0x0000002b2d067291 */ /* 0x000fe2000f8e183f */
[----:B------:R-:W-:Y:S01]  /*db70*/  IMAD R20, R9, -0xa0, RZ ;  /* 0xffffff6009147824 */ /* 0x000fe200078e02ff */
[----:B------:R-:W-:Y:S02]  /*db80*/  LOP3.LUT P1, RZ, R2, 0x8, RZ, 0xc0, !PT ;  /* 0x0000000802ff7812 */ /* 0x000fe4000782c0ff */
[----:B------:R-:W-:-:S04]  /*db90*/  UIADD3 UR6, UR6, 0x22840, URZ ;  /* 0x0002284006067890 */ /* 0x000fc8000fffe03f */
[----:B------:R-:W-:-:S03]  /*dba0*/  UPRMT UR6, UR41, 0x654, UR6 ;  /* 0x0000065429067896 */ /* 0x000fc60008000006 */
[----:B------:R-:W1:Y:S08]  /*dbb0*/  @P2 LDC R11, c[0x0][0x44c] ;  /* 0x00011300ff0b2b82 */ /* 0x000e700000000800 */
[----:B0-----:R-:W0:Y:S01]  /*dbc0*/  @P2 LDC R6, c[0x0][0x450] ;  /* 0x00011400ff062b82 */ /* 0x001e220000000800 */
[----:B------:R-:W-:Y:S01]  /*dbd0*/  SYNCS.ARRIVE.TRANS64.RED.A1T0 RZ, [UR6], RZ ;  /* 0x000000ffffff79a7 */ /* 0x000fe20008100406 */
[----:B------:R-:W-:Y:S01]  /*dbe0*/  ULOP3.LUT UR6, URZ, UR31, URZ, 0x33, !UPT ;  /* 0x0000001f3f067292 */ /* 0x000fe2000f8e333f */
[----:B-1----:R-:W-:-:S05]  /*dbf0*/  @P2 IMAD.HI.U32 R11, R10, R11, RZ ;  /* 0x0000000b0a0b2227 */ /* 0x002fca00078e00ff */
[----:B0-----:R-:W-:Y:S01]  /*dc00*/  @P2 SHF.R.U32.HI R10, RZ, R6, R11 ;  /* 0x00000006ff0a2219 */ /* 0x001fe2000001160b */
[----:B------:R-:W-:-:S04]  /*dc10*/  VIADD R11, R20, 0x1 ;  /* 0x00000001140b7836 */ /* 0x000fc80000000000 */
[----:B------:R-:W0:Y:S01]  /*dc20*/  SHFL.IDX PT, R15, R10, RZ, 0x1c1f ;  /* 0x001c1fff0a0f7589 */ /* 0x000e2200000e0000 */
[----:B------:R-:W-:-:S05]  /*dc30*/  IMAD R6, R18, -0x2, R11 ;  /* 0xfffffffe12067824 */ /* 0x000fca00078e020b */
[C---:B------:R-:W-:Y:S01]  /*dc40*/  IADD3 R8, R6.reuse, -UR30, R17 ;  /* 0x8000001e06087c10 */ /* 0x040fe2000fffe011 */
[----:B------:R-:W-:-:S04]  /*dc50*/  VIADD R6, R6, 0xffffffff ;  /* 0xffffffff06067836 */ /* 0x000fc80000000000 */
[C---:B------:R-:W-:Y:S02]  /*dc60*/  VIADD R12, R8.reuse, UR29 ;  /* 0x0000001d080c7c36 */ /* 0x040fe40008000000 */
[----:B------:R-:W-:Y:S02]  /*dc70*/  VIADD R8, R8, UR6 ;  /* 0x0000000608087c36 */ /* 0x000fe40008000000 */
[--C-:B0-----:R-:W-:Y:S02]  /*dc80*/  IMAD.IADD R11, R12, 0x1, R15.reuse ;  /* 0x000000010c0b7824 */ /* 0x101fe400078e020f */
[----:B------:R-:W-:Y:S01]  /*dc90*/  IMAD.IADD R13, R8, 0x1, R15 ;  /* 0x00000001080d7824 */ /* 0x000fe200078e020f */
[----:B------:R-:W-:Y:S06]  /*dca0*/  @!P1 BRA `(.L_x_8042) ;  /* 0x0000000000549947 */ /* 0x000fec0003800000 */
[----:B------:R-:W-:Y:S01]  /*dcb0*/  IADD3 R15, R17, -UR30, R15 ;  /* 0x8000001e110f7c10 */ /* 0x000fe2000fffe00f */
        /* <DEDUP_REMOVED lines=11> */
.L_x_8044:
[----:B------:R-:W-:-:S05]  /*dd70*/  IMAD.U32 R21, RZ, RZ, UR28 ;  /* 0x0000001cff157e24 */ /* 0x000fca000f8e00ff */
[----:B------:R-:W-:-:S13]  /*dd80*/  ISETP.NE.AND P1, PT, R21, 0x1, PT ;  /* 0x000000011500780c */ /* 0x000fda0003f25270 */
[----:B------:R-:W0:Y:S02]  /*dd90*/  @P1 LDC.64 R168, c[0x0][0x9e8] ;  /* 0x00027a00ffa81b82 */ /* 0x000e240000000a00 */
[----:B0-----:R-:W-:-:S05]  /*dda0*/  @P1 IMAD.HI.U32 R14, R15, R168, RZ ;  /* 0x000000a80f0e1227 */ /* 0x001fca00078e00ff */
[----:B------:R-:W-:-:S07]  /*ddb0*/  @P1 SHF.R.U32.HI R15, RZ, R169, R14 ;  /* 0x000000a9ff0f1219 */ /* 0x000fce000001160e */
.L_x_8045:
[----:B------:R-:W-:Y:S05]  /*ddc0*/  BSYNC B0 ;  /* 0x0000000000007941 */ /* 0x000fea0003800000 */
.L_x_8043:
[----:B------:R-:W-:-:S05]  /*ddd0*/  IMAD R14, R15, R21, R6 ;  /* 0x000000150f0e7224 */ /* 0x000fca00078e0206 */
[----:B------:R-:W-:Y:S02]  /*dde0*/  VIADDMNMX R11, R14, R21, R11, PT ;  /* 0x000000150e0b7246 */ /* 0x000fe4000380010b */
[----:B------:R-:W-:-:S07]  /*ddf0*/  VIMNMX R13, R13, R14, !PT ;  /* 0x0000000e0d0d7248 */ /* 0x000fce0007fe0100 */
.L_x_8042:
[C---:B------:R-:W-:Y:S02]  /*de00*/  ISETP.GE.AND P2, PT, R20.reuse, 0x2, PT ;  /* 0x000000021400780c */ /* 0x040fe40003f46270 */
[----:B------:R-:W-:Y:S02]  /*de10*/  ISETP.GE.AND P1, PT, R20, 0x9, PT ;  /* 0x000000091400780c */ /* 0x000fe40003f26270 */
[----:B------:R-:W-:Y:S02]  /*de20*/  LOP3.LUT R16, R16, 0xefffffff, RZ, 0xc0, !PT ;  /* 0xefffffff10107812 */ /* 0x000fe400078ec0ff */
[----:B------:R-:W-:Y:S02]  /*de30*/  ISETP.GE.AND P3, PT, R20, 0xa, PT ;  /* 0x0000000a1400780c */ /* 0x000fe40003f66270 */
[----:B------:R-:W-:-:S05]  /*de40*/  LOP3.LUT R2, R2, 0xfffffffe, RZ, 0xc0, !PT ;  /* 0xfffffffe02027812 */ /* 0x000fca00078ec0ff */
[----:B------:R-:W-:Y:S02]  /*de50*/  @P2 LOP3.LUT R16, R16, 0x10000000, RZ, 0xfc, !PT ;  /* 0x1000000010102812 */ /* 0x000fe400078efcff */
[----:B------:R-:W-:Y:S02]  /*de60*/  ISETP.GT.AND P2, PT, R13, 0x1, !P2 ;  /* 0x000000010d00780c */ /* 0x000fe40005744270 */
[----:B------:R-:W-:Y:S02]  /*de70*/  LOP3.LUT R16, R16, 0xdfffffff, RZ, 0xc0, !PT ;  /* 0xdfffffff10107812 */ /* 0x000fe400078ec0ff */
[----:B------:R-:W-:Y:S02]  /*de80*/  ISETP.LT.OR P2, PT, R11, 0x2, P2 ;  /* 0x000000020b00780c */ /* 0x000fe40001741670 */
[----:B------:R-:W-:Y:S02]  /*de90*/  @P1 LOP3.LUT R16, R16, 0x20000000, RZ, 0xfc, !PT ;  /* 0x2000000010101812 */ /* 0x000fe400078efcff */
[----:B------:R-:W-:-:S02]  /*dea0*/  ISETP.GT.AND P1, PT, R13, 0x8, !P1 ;  /* 0x000000080d00780c */ /* 0x000fc40004f24270 */
[----:B------:R-:W-:Y:S02]  /*deb0*/  FSEL R153, R153, -INF , !P2 ;  /* 0xff80000099997808 */ /* 0x000fe40005000000 */
[----:B------:R-:W-:Y:S02]  /*dec0*/  ISETP.LT.OR P1, PT, R11, 0x9, P1 ;  /* 0x000000090b00780c */ /* 0x000fe40000f21670 */
        /* <DEDUP_REMOVED lines=214> */
[----:B------:R-:W-:Y:S02]  /*ec30*/  ISETP.GT.AND P6, PT, R13, 0x99, !P6 ;  /* 0x000000990d00780c */ /* 0x000fe400077c4270 */
[----:B------:R-:W0:Y:S02]  /*ec40*/  SHFL.IDX PT, R13, R10, 0x1, 0x1c1f ;  /* 0x003c1f000a0d7f89 */ /* 0x000e2400000e0000 */
[----:B------:R-:W-:-:S04]  /*ec50*/  ISETP.LT.OR P6, PT, R11, 0x9a, P6 ;  /* 0x0000009a0b00780c */ /* 0x000fc800037c1670 */
[----:B------:R-:W-:Y:S02]  /*ec60*/  FSEL R101, R101, -INF , !P6 ;  /* 0xff80000065657808 */ /* 0x000fe40007000000 */
[----:B------:R-:W-:Y:S01]  /*ec70*/  LOP3.LUT P6, RZ, R2, 0x8, RZ, 0xc0, !PT ;  /* 0x0000000802ff7812 */ /* 0x000fe200078cc0ff */
[--C-:B0-----:R-:W-:Y:S02]  /*ec80*/  IMAD.IADD R12, R12, 0x1, R13.reuse ;  /* 0x000000010c0c7824 */ /* 0x101fe400078e020d */
[----:B------:R-:W-:-:S10]  /*ec90*/  IMAD.IADD R8, R8, 0x1, R13 ;  /* 0x0000000108087824 */ /* 0x000fd400078e020d */
[----:B------:R-:W-:Y:S05]  /*eca0*/  @!P6 BRA `(.L_x_8046) ;  /* 0x000000000054e947 */ /* 0x000fea0003800000 */
        /* <DEDUP_REMOVED lines=12> */
.L_x_8048:
[----:B------:R-:W-:-:S05]  /*ed70*/  IMAD.U32 R14, RZ, RZ, UR28 ;  /* 0x0000001cff0e7e24 */ /* 0x000fca000f8e00ff */
[----:B------:R-:W-:-:S13]  /*ed80*/  ISETP.NE.AND P6, PT, R14, 0x1, PT ;  /* 0x000000010e00780c */ /* 0x000fda0003fc5270 */
[----:B------:R-:W0:Y:S02]  /*ed90*/  @P6 LDC.64 R10, c[0x0][0x9e8] ;  /* 0x00027a00ff0a6b82 */ /* 0x000e240000000a00 */
[----:B0-----:R-:W-:-:S05]  /*eda0*/  @P6 IMAD.HI.U32 R10, R13, R10, RZ ;  /* 0x0000000a0d0a6227 */ /* 0x001fca00078e00ff */
[----:B------:R-:W-:-:S07]  /*edb0*/  @P6 SHF.R.U32.HI R13, RZ, R11, R10 ;  /* 0x0000000bff0d6219 */ /* 0x000fce000001160a */
.L_x_8049:
[----:B------:R-:W-:Y:S05]  /*edc0*/  BSYNC B0 ;  /* 0x0000000000007941 */ /* 0x000fea0003800000 */
.L_x_8047:
[----:B------:R-:W-:-:S05]  /*edd0*/  IMAD R13, R13, R14, R6 ;  /* 0x0000000e0d0d7224 */ /* 0x000fca00078e0206 */
[----:B------:R-:W-:Y:S02]  /*ede0*/  VIADDMNMX R12, R13, R14, R12, PT ;  /* 0x0000000e0d0c7246 */ /* 0x000fe4000380010c */
[----:B------:R-:W-:-:S07]  /*edf0*/  VIMNMX R8, R8, R13, !PT ;  /* 0x0000000d08087248 */ /* 0x000fce0007fe0100 */
.L_x_8046:
        /* <DEDUP_REMOVED lines=100> */
[----:B------:R-:W-:Y:S01]  /*f440*/  ISETP.GT.AND P2, PT, R8, 0x89, !P2 ;  /* 0x000000890800780c */ /* 0x000fe20005744270 */
[----:B------:R-:W0:Y:S01]  /*f450*/  SHFL.BFLY PT, R6, R11, 0x2, 0x1f ;  /* 0x0c401f000b067f89 */ /* 0x000e2200000e0000 */
[----:B------:R-:W-:Y:S02]  /*f460*/  FSEL R134, R134, -INF , !P1 ;  /* 0xff80000086867808 */ /* 0x000fe40004800000 */
[----:B------:R-:W-:-:S02]  /*f470*/  LOP3.LUT P1, RZ, R16, 0x2000, RZ, 0xc0, !PT ;  /* 0x0000200010ff7812 */ /* 0x000fc4000782c0ff */
[----:B------:R-:W-:Y:S02]  /*f480*/  ISETP.LT.OR P2, PT, R12, 0x8a, P2 ;  /* 0x0000008a0c00780c */ /* 0x000fe40001741670 */
[C---:B------:R-:W-:Y:S02]  /*f490*/  ISETP.GT.AND P1, PT, R8.reuse, 0x59, !P1 ;  /* 0x000000590800780c */ /* 0x040fe40004f24270 */
[----:B------:R-:W-:Y:S02]  /*f4a0*/  ISETP.GT.AND P3, PT, R8, 0x90, !P3 ;  /* 0x000000900800780c */ /* 0x000fe40005f64270 */
[----:B------:R-:W-:Y:S02]  /*f4b0*/  ISETP.LT.OR P1, PT, R12, 0x5a, P1 ;  /* 0x0000005a0c00780c */ /* 0x000fe40000f21670 */
[----:B------:R-:W-:Y:S02]  /*f4c0*/  FSEL R95, R95, -INF , !P2 ;  /* 0xff8000005f5f7808 */ /* 0x000fe40005000000 */
[----:B------:R-:W-:-:S02]  /*f4d0*/  FSEL R135, R135, -INF , !P1 ;  /* 0xff80000087877808 */ /* 0x000fc40004800000 */
[----:B------:R-:W-:Y:S02]  /*f4e0*/  LOP3.LUT P1, RZ, R16, 0x1000, RZ, 0xc0, !PT ;  /* 0x0000100010ff7812 */ /* 0x000fe4000782c0ff */
[----:B------:R-:W-:Y:S02]  /*f4f0*/  ISETP.LT.OR P3, PT, R12, 0x91, P3 ;  /* 0x000000910c00780c */ /* 0x000fe40001f61670 */
        /* <DEDUP_REMOVED lines=139> */
[----:B0-----:R-:W-:Y:S01]  /*fdb0*/  FFMA.FTZ R157, R101, UR39, -R10 ;  /* 0x00000027659d7c23 */ /* 0x001fe2000801080a */
[----:B------:R-:W-:Y:S01]  /*fdc0*/  FMNMX.FTZ R156, R146, R153, !PT ;  /* 0x00000099929c7209 */ /* 0x000fe20007810000 */
[----:B------:R-:W-:Y:S01]  /*fdd0*/  IMAD.U32 R101, RZ, RZ, UR39 ;  /* 0x00000027ff657e24 */ /* 0x000fe2000f8e00ff */
[----:B------:R-:W-:Y:S02]  /*fde0*/  MUFU.EX2 R14, R14 ;  /* 0x0000000e000e7308 */ /* 0x000fe40000000800 */
[----:B------:R-:W-:-:S04]  /*fdf0*/  FMNMX.FTZ R153, R147, R156, !PT ;  /* 0x0000009c93997209 */ /* 0x000fc80007810000 */
[----:B------:R-:W-:Y:S02]  /*fe00*/  FMNMX.FTZ R156, R150, R153, !PT ;  /* 0x00000099969c7209 */ /* 0x000fe40007810000 */
        /* <DEDUP_REMOVED lines=34> */
[----:B------:R-:W-:Y:S01]  /*10030*/  FMNMX.FTZ R109, R99, R108, !PT ;  /* 0x0000006c636d7209 */ /* 0x000fe20007810000 */
[--C-:B------:R-:W-:Y:S01]  /*10040*/  FFMA.FTZ R108, R112, UR39, -R10.reuse ;  /* 0x00000027706c7c23 */ /* 0x100fe2000801080a */
[----:B------:R-:W-:-:S01]  /*10050*/  FFMA.FTZ R112, R116, UR39, -R10 ;  /* 0x0000002774707c23 */ /* 0x000fc2000801080a */
[----:B------:R-:W-:Y:S02]  /*10060*/  FSEL R116, R6, RZ, P1 ;  /* 0x000000ff06747208 */ /* 0x000fe40000800000 */
[----:B------:R-:W-:Y:S01]  /*10070*/  FMNMX.FTZ R109, R102, R109, !PT ;  /* 0x0000006d666d7209 */ /* 0x000fe20007810000 */
[----:B------:R-:W-:Y:S02]  /*10080*/  MUFU.EX2 R145, R145 ;  /* 0x0000009100917308 */ /* 0x000fe40000000800 */
[----:B------:R-:W-:-:S01]  /*10090*/  FADD.FTZ R116, -R116, R5 ;  /* 0x0000000574747221 */ /* 0x000fc20000010100 */
[----:B------:R-:W-:Y:S01]  /*100a0*/  FMNMX.FTZ R153, R12, R109, !PT ;  /* 0x0000006d0c997209 */ /* 0x000fe20007810000 */
[----:B------:R-:W-:-:S01]  /*100b0*/  FFMA.FTZ R109, R113, UR39, -R10 ;  /* 0x00000027716d7c23 */ /* 0x000fc2000801080a */
[----:B------:R-:W-:-:S03]  /*100c0*/  FFMA.FTZ R113, R117, UR39, -R10 ;  /* 0x0000002775717c23 */ /* 0x000fc6000801080a */
        /* <DEDUP_REMOVED lines=11> */
[----:B------:R-:W-:-:S03]  /*10180*/  FMUL.FTZ R117, R116, UR39 ;  /* 0x0000002774757c20 */ /* 0x000fc60008410000 */
[C---:B------:R-:W-:Y:S01]  /*10190*/  FSETP.NEU.FTZ.AND P1, PT, R10.reuse, -INF , PT ;  /* 0xff8000000a00780b */ /* 0x040fe20003f3d000 */
[----:B------:R-:W-:-:S02]  /*101a0*/  FFMA.FTZ R101, R10, R101, -8 ;  /* 0xc10000000a657423 */ /* 0x000fc40000010065 */
[----:B------:R-:W-:Y:S03]  /*101b0*/  MUFU.EX2 R128, R128 ;  /* 0x0000008000807308 */ /* 0x000fe60000000800 */
[----:B------:R-:W-:-:S05]  /*101c0*/  FSEL R101, R101, RZ, P1 ;  /* 0x000000ff65657208 */ /* 0x000fca0000800000 */
[----:B------:R-:W0:Y:S01]  /*101d0*/  MUFU.EX2 R117, R117 ;  /* 0x0000007500757308 */ /* 0x000e220000000800 */
[----:B-1----:R-:W-:-:S01]  /*101e0*/  FFMA.FTZ R157, R162, UR39, -R101 ;  /* 0x00000027a29d7c23 */ /* 0x002fc20008010865 */
[----:B------:R-:W-:Y:S01]  /*101f0*/  FSEL R162, R10, RZ, P1 ;  /* 0x000000ff0aa27208 */ /* 0x000fe20000800000 */
[----:B------:R-:W-:-:S01]  /*10200*/  FFMA.FTZ R161, R126, UR39, -R101 ;  /* 0x000000277ea17c23 */ /* 0x000fc20008010865 */
[--C-:B------:R-:W-:Y:S01]  /*10210*/  FFMA.FTZ R153, R168, UR39, -R101.reuse ;  /* 0x00000027a8997c23 */ /* 0x100fe20008010865 */
[----:B------:R-:W-:-:S01]  /*10220*/  FFMA.FTZ R116, R155, UR39, -R101 ;  /* 0x000000279b747c23 */ /* 0x000fc20008010865 */
[----:B------:R-:W-:Y:S01]  /*10230*/  FFMA.FTZ R155, R158, UR39, -R101 ;  /* 0x000000279e9b7c23 */ /* 0x000fe20008010865 */
[----:B------:R-:W-:-:S01]  /*10240*/  FADD.FTZ R162, -R162, R7 ;  /* 0x00000007a2a27221 */ /* 0x000fc20000010100 */
[--C-:B------:R-:W-:Y:S01]  /*10250*/  FFMA.FTZ R156, R159, UR39, -R101.reuse ;  /* 0x000000279f9c7c23 */ /* 0x100fe20008010865 */
[----:B------:R-:W-:-:S01]  /*10260*/  FFMA.FTZ R158, R163, UR39, -R101 ;  /* 0x00000027a39e7c23 */ /* 0x000fc20008010865 */
[----:B------:R-:W-:Y:S01]  /*10270*/  MUFU.EX2 R153, R153 ;  /* 0x0000009900997308 */ /* 0x000fe20000000800 */
[----:B------:R-:W-:Y:S01]  /*10280*/  FMUL.FTZ R126, R162, UR39 ;  /* 0x00000027a27e7c20 */ /* 0x000fe20008410000 */
[--C-:B------:R-:W-:Y:S01]  /*10290*/  FFMA.FTZ R162, R127, UR39, -R101.reuse ;  /* 0x000000277fa27c23 */ /* 0x100fe20008010865 */
[----:B------:R-:W-:-:S01]  /*102a0*/  FFMA.FTZ R127, R130, UR39, -R101 ;  /* 0x00000027827f7c23 */ /* 0x000fc20008010865 */
[--C-:B------:R-:W-:Y:S01]  /*102b0*/  FFMA.FTZ R130, R131, UR39, -R101.reuse ;  /* 0x0000002783827c23 */ /* 0x100fe20008010865 */
[----:B------:R-:W-:-:S01]  /*102c0*/  FFMA.FTZ R131, R134, UR39, -R101 ;  /* 0x0000002786837c23 */ /* 0x000fc20008010865 */
[----:B------:R-:W-:Y:S01]  /*102d0*/  FFMA.FTZ R159, R166, UR39, -R101 ;  /* 0x00000027a69f7c23 */ /* 0x000fe20008010865 */
[----:B0-----:R-:W-:-:S01]  /*102e0*/  FFMA.FTZ R134, R117, R3, R14 ;  /* 0x0000000375867223 */ /* 0x001fc2000001000e */
        /* <DEDUP_REMOVED lines=18> */
[----:B------:R-:W-:Y:S01]  /*10410*/  FADD.FTZ R0, R11, R134 ;  /* 0x000000860b007221 */ /* 0x000fe20000010000 */
[----:B------:R-:W-:-:S01]  /*10420*/  FFMA.FTZ R134, R135, UR39, -R101 ;  /* 0x0000002787867c23 */ /* 0x000fc20008010865 */
[--C-:B------:R-:W-:Y:S01]  /*10430*/  FFMA.FTZ R111, R111, UR39, -R101.reuse ;  /* 0x000000276f6f7c23 */ /* 0x100fe20008010865 */
[----:B------:R-:W-:-:S01]  /*10440*/  FFMA.FTZ R114, R114, UR39, -R101 ;  /* 0x0000002772727c23 */ /* 0x000fc20008010865 */
[--C-:B------:R-:W-:Y:S01]  /*10450*/  FFMA.FTZ R115, R115, UR39, -R101.reuse ;  /* 0x0000002773737c23 */ /* 0x100fe20008010865 */
[----:B------:R-:W-:-:S01]  /*10460*/  FFMA.FTZ R118, R118, UR39, -R101 ;  /* 0x0000002776767c23 */ /* 0x000fc20008010865 */
[----:B------:R-:W0:Y:S01]  /*10470*/  MUFU.EX2 R156, R156 ;  /* 0x0000009c009c7308 */ /* 0x000e220000000800 */
[----:B-1----:R-:W-:-:S01]  /*10480*/  FADD.FTZ R164, R116, R3 ;  /* 0x0000000374a47221 */ /* 0x002fc20000010000 */
        /* <DEDUP_REMOVED lines=17> */
[----:B------:R-:W-:-:S03]  /*105a0*/  FFMA.FTZ R12, R12, UR39, -R101 ;  /* 0x000000270c0c7c23 */ /* 0x000fc60008010865 */
        /* <DEDUP_REMOVED lines=23> */
[----:B------:R-:W-:-:S06]  /*10720*/  FADD.FTZ R0, R124, R3 ;  /* 0x000000037c007221 */ /* 0x000fcc0000010000 */
        /* <DEDUP_REMOVED lines=92> */
[----:B---3--:R-:W-:-:S04]  /*10cf0*/  FADD.FTZ R0, R100, R3 ;  /* 0x0000000364007221 */ /* 0x008fc80000010000 */
[----:B------:R-:W-:Y:S01]  /*10d00*/  FADD.FTZ R3, R5, R0 ;  /* 0x0000000005037221 */ /* 0x000fe20000010000 */
[----:B0-----:R-:W-:-:S04]  /*10d10*/  FADD.FTZ R98, R135, R98 ;  /* 0x0000006287627221 */ /* 0x001fc80000010000 */
[----:B-1----:R-:W-:Y:S01]  /*10d20*/  FADD.FTZ R0, R101, R98 ;  /* 0x0000006265007221 */ /* 0x002fe20000010000 */
[----:B------:R-:W-:Y:S06]  /*10d30*/  @!P0 BRA `(.L_x_8050) ;  /* 0x0000000000048947 */ /* 0x000fec0003800000 */
[----:B------:R-:W-:Y:S01]  /*10d40*/  BPT.TRAP 0x1 ;  /* 0x000000040000795c */ /* 0x000fe20000300000 */
.L_x_8050:
        /* <DEDUP_REMOVED lines=115> */
.L_x_8032:
[----:B------:R-:W-:Y:S06]  /*11480*/  BAR.ARV 0x8, 0x180 ;  /* 0x0206000000007b1d */ /* 0x000fec0000002000 */
[----:B------:R-:W-:Y:S05]  /*11490*/  @!P0 BRA `(.L_x_8052) ;  /* 0x0000000000048947 */ /* 0x000fea0003800000 */
[----:B------:R-:W-:Y:S01]  /*114a0*/  BPT.TRAP 0x1 ;  /* 0x000000040000795c */ /* 0x000fe20000300000 */
.L_x_8052:
[----:B------:R-:W-:Y:S01]  /*114b0*/  ULEA UR9, UR45, UR43, 0x3 ;  /* 0x0000002b2d097291 */ /* 0x000fe2000f8e183f */
[----:B------:R-:W-:-:S05]  /*114c0*/  IMAD.U32 R4, RZ, RZ, UR46 ;  /* 0x0000002eff047e24 */ /* 0x000fca000f8e00ff */
[----:B------:R-:W-:-:S04]  /*114d0*/  SHF.L.U32 R4, R4, 0x1f, RZ ;  /* 0x0000001f04047819 */ /* 0x000fc800000006ff */
[----:B------:R0:W1:Y:S01]  /*114e0*/  SYNCS.PHASECHK.TRANS64.TRYWAIT P1, [UR9+0x22850], R4 ;  /* 0x02285004ff0075a7 */ /* 0x0000620008020149 */
[----:B------:R-:W-:Y:S05]  /*114f0*/  @!P0 BRA `(.L_x_8053) ;  /* 0x0000000000048947 */ /* 0x000fea0003800000 */
[----:B------:R-:W-:Y:S01]  /*11500*/  BPT.TRAP 0x1 ;  /* 0x000000040000795c */ /* 0x000fe20000300000 */
.L_x_8053:
[----:B-1----:R-:W-:Y:S05]  /*11510*/  @P1 BRA `(.L_x_8054) ;  /* 0x0000000000081947 */ /* 0x002fea0003800000 */
[----:B------:R-:W1:Y:S02]  /*11520*/  SYNCS.PHASECHK.TRANS64.TRYWAIT P1, [UR9+0x22850], R4 ;  /* 0x02285004ff0075a7 */ /* 0x000e640008020149 */
[----:B-1----:R-:W-:Y:S05]  /*11530*/  @!P1 BRA `(.L_x_8055) ;  /* 0x0000008c00809947 */ /* 0x002fea0003800000 */
.L_x_8054:
        /* <DEDUP_REMOVED lines=35> */
[----:B01----:R-:W-:-:S03]  /*11770*/  IMAD.U32 R4, RZ, RZ, UR6 ;  /* 0x00000006ff047e24 */ /* 0x003fc6000f8e00ff */
[----:B------:R-:W-:Y:S01]  /*11780*/  IMAD.U32 R5, RZ, RZ, UR7 ;  /* 0x00000007ff057e24 */ /* 0x000fe2000f8e00ff */
[----:B------:R-:W-:Y:S02]  /*11790*/  UMOV UR7, 0xc0000010 ;  /* 0xc000001000077882 */ /* 0x000fe40000000000 */
[----:B------:R-:W-:Y:S02]  /*117a0*/  UMOV UR6, UR4 ;  /* 0x0000000400067c82 */ /* 0x000fe40008000000 */
[----:B------:R0:W2:Y:S01]  /*117b0*/  @P1 LDG.E R7, desc[UR50][R4.64] ;  /* 0x0000003204071981 */ /* 0x0000a2000c1e1900 */
[----:B------:R-:W-:Y:S02]  /*117c0*/  WARPGROUP.DEPBAR.LE gsb0, 0x0 ;  /* 0x00008000000079c5 */ /* 0x000fe40000010000 */
[----:B------:R-:W-:-:S06]  /*117d0*/  WARPGROUP.ARRIVE ;  /* 0x00000000000079c5 */ /* 0x000fcc0000000000 */
[----:B------:R-:W-:Y:S01]  /*117e0*/  QGMMA.64x128x32.F32.E4M3.E4M3 R24, R176, gdesc[UR4], R24, gsb0 ;  /* 0x01e00004b0187df3 */ /* 0x000fe20008000818 */
[----:B------:R-:W-:Y:S01]  /*117f0*/  UIADD3 UR4, UR8, 0x300, URZ ;  /* 0x0000030008047890 */ /* 0x000fe2000fffe03f */
[----:B------:R-:W-:-:S06]  /*11800*/  UMOV UR7, 0xc0000010 ;  /* 0xc000001000077882 */ /* 0x000fcc0000000000 */
[----:B------:R-:W-:Y:S01]  /*11810*/  UMOV UR6, UR4 ;  /* 0x0000000400067c82 */ /* 0x000fe20008000000 */
[----:B------:R-:W-:Y:S01]  /*11820*/  UIADD3 UR8, UR8, 0x400, URZ ;  /* 0x0000040008087890 */ /* 0x000fe2000fffe03f */
[----:B------:R-:W1:Y:S04]  /*11830*/  SHFL.BFLY PT, R8, R3, 0x2, 0x1f ;  /* 0x0c401f0003087f89 */ /* 0x000e6800000e0000 */
[----:B------:R-:W3:Y:S01]  /*11840*/  SHFL.BFLY PT, R9, R0, 0x2, 0x1f ;  /* 0x0c401f0000097f89 */ /* 0x000ee200000e0000 */
[----:B------:R-:W-:Y:S02]  /*11850*/  WARPGROUP.DEPBAR.LE gsb0, 0x0 ;  /* 0x00008000000079c5 */ /* 0x000fe40000010000 */
[----:B------:R-:W-:-:S06]  /*11860*/  WARPGROUP.ARRIVE ;  /* 0x00000000000079c5 */ /* 0x000fcc0000000000 */
[----:B------:R-:W-:Y:S01]  /*11870*/  QGMMA.64x128x32.F32.E4M3.E4M3 R24, R172, gdesc[UR4], R24, gsb0 ;  /* 0x01e00004ac187df3 */ /* 0x000fe20008000818 */
[----:B------:R-:W-:Y:S01]  /*11880*/  UMOV UR6, UR8 ;  /* 0x0000000800067c82 */ /* 0x000fe20008000000 */
[----:B------:R-:W-:Y:S01]  /*11890*/  UMOV UR7, 0xc0000010 ;  /* 0xc000001000077882 */ /* 0x000fe20000000000 */
[----:B-1----:R-:W-:-:S01]  /*118a0*/  FADD.FTZ R8, R8, R3 ;  /* 0x0000000308087221 */ /* 0x002fc20000010000 */
[----:B---3--:R-:W-:-:S04]  /*118b0*/  FADD.FTZ R9, R9, R0 ;  /* 0x0000000009097221 */ /* 0x008fc80000010000 */
[----:B0-----:R-:W0:Y:S04]  /*118c0*/  SHFL.BFLY PT, R5, R8, 0x1, 0x1f ;  /* 0x0c201f0008057f89 */ /* 0x001e2800000e0000 */
[----:B------:R-:W1:Y:S01]  /*118d0*/  SHFL.BFLY PT, R4, R9, 0x1, 0x1f ;  /* 0x0c201f0009047f89 */ /* 0x000e6200000e0000 */
[----:B0-----:R-:W-:-:S01]  /*118e0*/  FADD.FTZ R5, R8, R5 ;  /* 0x0000000508057221 */ /* 0x001fc20000010000 */
[----:B-1----:R-:W-:-:S04]  /*118f0*/  FADD.FTZ R11, R9, R4 ;  /* 0x00000004090b7221 */ /* 0x002fc80000010000 */
        /* <DEDUP_REMOVED lines=30> */
.L_x_8056:
        /* <DEDUP_REMOVED lines=74> */
.L_x_7978:
        /* <DEDUP_REMOVED lines=39> */
[----:B------:R-:W-:Y:S01]  /*121f0*/  VIADD R59, R19, UR38 ;  /* 0x00000026133b7c36 */ /* 0x000fe20008000000 */
[----:B------:R-:W-:Y:S02]  /*12200*/  LOP3.LUT R6, R6, 0xc, RZ, 0xc0, !PT ;  /* 0x0000000c06067812 */ /* 0x000fe400078ec0ff */
[----:B------:R-:W-:-:S02]  /*12210*/  F2FP.BF16.F32.PACK_AB R94, R94, R95 ;  /* 0x0000005f5e5e723e */ /* 0x000fc400000010ff */
[----:B------:R-:W-:Y:S02]  /*12220*/  F2FP.BF16.F32.PACK_AB R90, R90, R91 ;  /* 0x0000005b5a5a723e */ /* 0x000fe400000010ff */
[----:B------:R-:W-:Y:S02]  /*12230*/  F2FP.BF16.F32.PACK_AB R56, R56, R57 ;  /* 0x000000393838723e */ /* 0x000fe400000010ff */
[----:B------:R-:W-:Y:S01]  /*12240*/  F2FP.BF16.F32.PACK_AB R49, R48, R49 ;  /* 0x000000313031723e */ /* 0x000fe200000010ff */
[----:B------:R-:W-:Y:S01]  /*12250*/  USHF.R.S32.HI UR12, URZ, 0x1f, UR37 ;  /* 0x0000001f3f0c7899 */ /* 0x000fe20008011425 */
[----:B------:R-:W-:Y:S01]  /*12260*/  BAR.SYNC.DEFER_BLOCKING 0x1, 0x100 ;  /* 0x0044000000007b1d */ /* 0x000fe20000010000 */
[----:B------:R-:W-:-:S05]  /*12270*/  IADD3 R6, P0, R6, UR6, RZ ;  /* 0x0000000606067c10 */ /* 0x000fca000ff1e0ff */
[----:B------:R-:W-:Y:S01]  /*12280*/  IMAD.X R7, RZ, RZ, UR7, P0 ;  /* 0x00000007ff077e24 */ /* 0x000fe200080e06ff */
[----:B------:R-:W-:Y:S01]  /*12290*/  ULDC.64 UR8, c[0x0][0xb90] ;  /* 0x0002e40000087ab9 */ /* 0x000fe20000000a00 */
[----:B------:R-:W-:Y:S01]  /*122a0*/  USHF.R.S32.HI UR13, URZ, 0x1f, UR44 ;  /* 0x0000001f3f0d7899 */ /* 0x000fe2000801142c */
[----:B------:R-:W-:Y:S02]  /*122b0*/  ULDC.64 UR10, c[0x0][0xb98] ;  /* 0x0002e600000a7ab9 */ /* 0x000fe40000000a00 */
[----:B------:R0:W2:Y:S01]  /*122c0*/  LDG.E.CONSTANT R17, desc[UR50][R6.64] ;  /* 0x0000003206117981 */ /* 0x0000a2000c1e9900 */
[----:B------:R-:W-:Y:S01]  /*122d0*/  F2FP.BF16.F32.PACK_AB R34, R55, R30 ;  /* 0x0000001e3722723e */ /* 0x000fe200000010ff */
[----:B------:R-:W-:Y:S02]  /*122e0*/  UIMAD UR5, UR12, UR8, URZ ;  /* 0x000000080c0572a4 */ /* 0x000fe4000f8e023f */
[----:B------:R-:W-:Y:S02]  /*122f0*/  UIMAD.WIDE.U32 UR6, UR37, UR8, URZ ;  /* 0x00000008250672a5 */ /* 0x000fe4000f8e003f */
[----:B------:R-:W-:-:S02]  /*12300*/  UIMAD UR5, UR37, UR9, UR5 ;  /* 0x00000009250572a4 */ /* 0x000fc4000f8e0205 */
[----:B------:R-:W-:Y:S01]  /*12310*/  UIMAD UR8, UR13, UR10, URZ ;  /* 0x0000000a0d0872a4 */ /* 0x000fe2000f8e023f */
[----:B0-----:R-:W0:Y:S01]  /*12320*/  S2R R7, SR_SWINHI ;  /* 0x0000000000077919 */ /* 0x001e220000002f00 */
[----:B------:R-:W-:Y:S01]  /*12330*/  LOP3.LUT P0, R6, R35, 0x3, RZ, 0xc0, !PT ;  /* 0x0000000323067812 */ /* 0x000fe2000780c0ff */
[----:B------:R-:W-:Y:S02]  /*12340*/  UIADD3 UR7, UR7, UR5, URZ ;  /* 0x0000000507077290 */ /* 0x000fe4000fffe03f */
[----:B------:R-:W-:Y:S01]  /*12350*/  UIMAD UR8, UR44, UR11, UR8 ;  /* 0x0000000b2c0872a4 */ /* 0x000fe2000f8e0208 */
[----:B------:R-:W-:Y:S01]  /*12360*/  ISETP.EQ.OR P0, PT, R6, 0x3, !P0 ;  /* 0x000000030600780c */ /* 0x000fe20004702670 */
[----:B------:R-:W-:Y:S01]  /*12370*/  UIMAD.WIDE.U32 UR6, UR44, UR10, UR6 ;  /* 0x0000000a2c0672a5 */ /* 0x000fe2000f8e0006 */
[----:B------:R-:W-:Y:S02]  /*12380*/  ULDC UR5, c[0x0][0xa88] ;  /* 0x0002a20000057ab9 */ /* 0x000fe40000000800 */
[----:B------:R-:W-:Y:S01]  /*12390*/  SEL R72, R9, R10, P0 ;  /* 0x0000000a09487207 */ /* 0x000fe20000000000 */
[----:B------:R-:W-:Y:S01]  /*123a0*/  ULDC.64 UR10, c[0x0][0xaf0] ;  /* 0x0002bc00000a7ab9 */ /* 0x000fe20000000a00 */
[----:B------:R-:W-:Y:S01]  /*123b0*/  SEL R74, R10, R9, P0 ;  /* 0x000000090a4a7207 */ /* 0x000fe20000000000 */
[----:B------:R-:W-:Y:S01]  /*123c0*/  IMAD R9, R189, 0x40, R22 ;  /* 0x00000040bd097824 */ /* 0x000fe200078e0216 */
        /* <DEDUP_REMOVED lines=10> */
[----:B------:R-:W-:Y:S02]  /*12470*/  MOV R30, R4 ;  /* 0x00000004001e7202 */ /* 0x000fe40000000f00 */
[----:B0-----:R-:W-:Y:S02]  /*12480*/  MOV R31, R7 ;  /* 0x00000007001f7202 */ /* 0x001fe40000000f00 */
[----:B------:R-:W-:-:S02]  /*12490*/  SEL R88, R25, R26, P0 ;  /* 0x0000001a19587207 */ /* 0x000fc40000000000 */
[----:B------:R-:W-:Y:S01]  /*124a0*/  SEL R92, R26, R25, P0 ;  /* 0x000000191a5c7207 */ /* 0x000fe20000000000 */
[--C-:B------:R-:W-:Y:S01]  /*124b0*/  IMAD.WIDE R6, R194, 0x2, R30.reuse ;  /* 0x00000002c2067825 */ /* 0x100fe200078e021e */
[----:B------:R-:W-:Y:S02]  /*124c0*/  SEL R64, R21, R24, P0 ;  /* 0x0000001815407207 */ /* 0x000fe40000000000 */
[----:B------:R-:W-:Y:S01]  /*124d0*/  SEL R66, R24, R21, P0 ;  /* 0x0000001518427207 */ /* 0x000fe20000000000 */
[----:B------:R-:W-:Y:S01]  /*124e0*/  IMAD.WIDE R30, R9, 0x2, R30 ;  /* 0x00000002091e7825 */ /* 0x000fe200078e021e */
[C---:B------:R-:W-:Y:S02]  /*124f0*/  IADD3 R41, P6, R6.reuse, 0x4060, RZ ;  /* 0x0000406006297810 */ /* 0x040fe40007fde0ff */
[----:B------:R-:W-:Y:S02]  /*12500*/  LOP3.LUT R43, R6, 0x380, RZ, 0xc0, !PT ;  /* 0x00000380062b7812 */ /* 0x000fe400078ec0ff */
[----:B------:R-:W-:-:S02]  /*12510*/  LOP3.LUT R40, R41, 0x380, RZ, 0xc0, !PT ;  /* 0x0000038029287812 */ /* 0x000fc400078ec0ff */
[----:B------:R-:W-:Y:S02]  /*12520*/  SHF.R.U64 R43, R43, 0x3, RZ ;  /* 0x000000032b2b7819 */ /* 0x000fe400000012ff */
[----:B------:R-:W-:Y:S02]  /*12530*/  SHF.R.U64 R40, R40, 0x3, RZ ;  /* 0x0000000328287819 */ /* 0x000fe400000012ff */
[----:B------:R-:W-:Y:S02]  /*12540*/  IADD3 R11, P3, R6, 0x4000, RZ ;  /* 0x00004000060b7810 */ /* 0x000fe40007f7e0ff */
[----:B------:R-:W-:Y:S01]  /*12550*/  LOP3.LUT R40, R40, R41, RZ, 0x3c, !PT ;  /* 0x0000002928287212 */ /* 0x000fe200078e3cff */
[--C-:B------:R-:W-:Y:S01]  /*12560*/  IMAD.X R41, RZ, RZ, R7.reuse, P6 ;  /* 0x000000ffff297224 */ /* 0x100fe200030e0607 */
[C---:B------:R-:W-:Y:S01]  /*12570*/  IADD3 R14, P5, R6.reuse, 0x4040, RZ ;  /* 0x00004040060e7810 */ /* 0x040fe20007fbe0ff */
[----:B------:R-:W-:Y:S01]  /*12580*/  IMAD.X R37, RZ, RZ, R7, P3 ;  /* 0x000000ffff257224 */ /* 0x000fe200018e0607 */
[----:B------:R-:W-:-:S02]  /*12590*/  IADD3 R12, P4, R6, 0x4020, RZ ;  /* 0x00004020060c7810 */ /* 0x000fc40007f9e0ff */
[C---:B------:R-:W-:Y:S02]  /*125a0*/  IADD3 R8, P2, R6.reuse, 0x20, RZ ;  /* 0x0000002006087810 */ /* 0x040fe40007f5e0ff */
[C---:B------:R-:W-:Y:S01]  /*125b0*/  IADD3 R10, P1, R6.reuse, 0x60, RZ ;  /* 0x00000060060a7810 */ /* 0x040fe20007f3e0ff */
[--C-:B------:R-:W-:Y:S01]  /*125c0*/  IMAD.X R35, RZ, RZ, R7.reuse, P4 ;  /* 0x000000ffff237224 */ /* 0x100fe200020e0607 */
[----:B------:R-:W-:Y:S01]  /*125d0*/  IADD3 R9, P6, R6, 0x40, RZ ;  /* 0x0000004006097810 */ /* 0x000fe20007fde0ff */
[--C-:B------:R-:W-:Y:S01]  /*125e0*/  IMAD.X R33, RZ, RZ, R7.reuse, P2 ;  /* 0x000000ffff217224 */ /* 0x100fe200010e0607 */
[----:B------:R-:W-:Y:S01]  /*125f0*/  LOP3.LUT R42, R43, R6, RZ, 0x3c, !PT ;  /* 0x000000062b2a7212 */ /* 0x000fe200078e3cff */
[--C-:B------:R-:W-:Y:S01]  /*12600*/  IMAD.MOV.U32 R43, RZ, RZ, R7.reuse ;  /* 0x000000ffff2b7224 */ /* 0x100fe200078e0007 */
[----:B------:R-:W-:Y:S01]  /*12610*/  LOP3.LUT R6, R11, 0x380, RZ, 0xc0, !PT ;  /* 0x000003800b067812 */ /* 0x000fe200078ec0ff */
[----:B------:R-:W-:Y:S01]  /*12620*/  IMAD.X R25, RZ, RZ, R7, P6 ;  /* 0x000000ffff197224 */ /* 0x000fe200030e0607 */
[----:B------:R-:W-:-:S02]  /*12630*/  LOP3.LUT R5, R8, 0x380, RZ, 0xc0, !PT ;  /* 0x0000038008057812 */ /* 0x000fc400078ec0ff */
[----:B------:R-:W-:Y:S02]  /*12640*/  SHF.R.U64 R6, R6, 0x3, RZ ;  /* 0x0000000306067819 */ /* 0x000fe400000012ff */
[----:B------:R-:W-:Y:S02]  /*12650*/  SHF.R.U64 R5, R5, 0x3, RZ ;  /* 0x0000000305057819 */ /* 0x000fe400000012ff */
[----:B------:R-:W-:Y:S02]  /*12660*/  LOP3.LUT R36, R6, R11, RZ, 0x3c, !PT ;  /* 0x0000000b06247212 */ /* 0x000fe400078e3cff */
[----:B------:R-:W-:Y:S02]  /*12670*/  LOP3.LUT R6, R10, 0x380, RZ, 0xc0, !PT ;  /* 0x000003800a067812 */ /* 0x000fe400078ec0ff */
[----:B------:R-:W-:Y:S02]  /*12680*/  LOP3.LUT R32, R5, R8, RZ, 0x3c, !PT ;  /* 0x0000000805207212 */ /* 0x000fe400078e3cff */
[----:B------:R-:W-:-:S02]  /*12690*/  SHF.R.U64 R5, R6, 0x3, RZ ;  /* 0x0000000306057819 */ /* 0x000fc400000012ff */
[----:B------:R-:W-:Y:S02]  /*126a0*/  IADD3 R21, P2, R30, 0x2000, RZ ;  /* 0x000020001e157810 */ /* 0x000fe40007f5e0ff */
[----:B------:R-:W-:Y:S02]  /*126b0*/  LOP3.LUT R26, R5, R10, RZ, 0x3c, !PT ;  /* 0x0000000a051a7212 */ /* 0x000fe400078e3cff */
[----:B------:R-:W0:Y:S01]  /*126c0*/  LDC R5, c[0x0][0xbe8] ;  /* 0x0002fa00ff057b82 */ /* 0x000e220000000800 */
[----:B------:R-:W-:Y:S02]  /*126d0*/  SEL R96, R15, R20, P0 ;  /* 0x000000140f607207 */ /* 0x000fe40000000000 */
[----:B------:R-:W-:Y:S02]  /*126e0*/  SEL R98, R20, R15, P0 ;  /* 0x0000000f14627207 */ /* 0x000fe40000000000 */
[----:B------:R-:W-:Y:S02]  /*126f0*/  LOP3.LUT R20, R21, 0x380, RZ, 0xc0, !PT ;  /* 0x0000038015147812 */ /* 0x000fe400078ec0ff */
[----:B------:R-:W-:-:S02]  /*12700*/  SEL R84, R27, R34, P0 ;  /* 0x000000221b547207 */ /* 0x000fc40000000000 */
[----:B------:R-:W-:Y:S02]  /*12710*/  SHF.R.U64 R20, R20, 0x3, RZ ;  /* 0x0000000314147819 */ /* 0x000fe400000012ff */
[----:B------:R-:W-:Y:S01]  /*12720*/  SEL R86, R34, R27, P0 ;  /* 0x0000001b22567207 */ /* 0x000fe20000000000 */
[----:B------:R-:W-:Y:S01]  /*12730*/  IMAD.X R27, RZ, RZ, R7, P1 ;  /* 0x000000ffff1b7224 */ /* 0x000fe200008e0607 */
[----:B------:R-:W-:Y:S01]  /*12740*/  LOP3.LUT R20, R20, R21, RZ, 0x3c, !PT ;  /* 0x0000001514147212 */ /* 0x000fe200078e3cff */
[----:B------:R-:W-:Y:S01]  /*12750*/  IMAD.X R21, RZ, RZ, R31, P2 ;  /* 0x000000ffff157224 */ /* 0x000fe200010e061f */
[----:B------:R-:W-:Y:S01]  /*12760*/  MOV R73, R40 ;  /* 0x0000002800497202 */ /* 0x000fe20000000f00 */
[----:B------:R-:W-:Y:S01]  /*12770*/  IMAD.U32 R41, RZ, RZ, UR8 ;  /* 0x00000008ff297e24 */ /* 0x000fe2000f8e00ff */
[----:B------:R-:W-:Y:S01]  /*12780*/  MOV R81, R26 ;  /* 0x0000001a00517202 */ /* 0x000fe20000000f00 */
[----:B------:R-:W-:Y:S01]  /*12790*/  ULDC.64 UR8, c[0x0][0xae8] ;  /* 0x0002ba0000087ab9 */ /* 0x000fe20000000a00 */
[----:B------:R-:W-:-:S02]  /*127a0*/  SEL R78, R38, R39, P0 ;  /* 0x00000027264e7207 */ /* 0x000fc40000000000 */
[----:B------:R-:W-:Y:S01]  /*127b0*/  SEL R80, R39, R38, P0 ;  /* 0x0000002627507207 */ /* 0x000fe20000000000 */
[----:B------:R-:W-:Y:S01]  /*127c0*/  IMAD.X R39, RZ, RZ, R7, P5 ;  /* 0x000000ffff277224 */ /* 0x000fe200028e0607 */
[----:B------:R-:W-:Y:S02]  /*127d0*/  LOP3.LUT R6, R9, 0x380, RZ, 0xc0, !PT ;  /* 0x0000038009067812 */ /* 0x000fe400078ec0ff */
[----:B0-----:R-:W-:Y:S02]  /*127e0*/  ISETP.NE.AND P2, PT, R5, 0x1, PT ;  /* 0x000000010500780c */ /* 0x001fe40003f45270 */
[----:B------:R-:W-:Y:S02]  /*127f0*/  LOP3.LUT R7, R12, 0x380, RZ, 0xc0, !PT ;  /* 0x000003800c077812 */ /* 0x000fe400078ec0ff */
[----:B------:R-:W-:Y:S02]  /*12800*/  SEL R60, R29, R28, P0 ;  /* 0x0000001c1d3c7207 */ /* 0x000fe40000000000 */
[----:B------:R-:W-:-:S02]  /*12810*/  SEL R62, R28, R29, P0 ;  /* 0x0000001d1c3e7207 */ /* 0x000fc40000000000 */
[----:B------:R-:W-:Y:S02]  /*12820*/  SHF.R.U64 R6, R6, 0x3, RZ ;  /* 0x0000000306067819 */ /* 0x000fe400000012ff */
[----:B------:R-:W-:Y:S02]  /*12830*/  SHF.R.U64 R7, R7, 0x3, RZ ;  /* 0x0000000307077819 */ /* 0x000fe400000012ff */
[----:B------:R-:W-:Y:S01]  /*12840*/  IADD3 R29, P6, R30, 0x1000, RZ ;  /* 0x000010001e1d7810 */ /* 0x000fe20007fde0ff */
[----:B------:R-:W0:Y:S01]  /*12850*/  @P2 LDC R40, c[0x0][0xbec] ;  /* 0x0002fb00ff282b82 */ /* 0x000e220000000800 */
[----:B------:R-:W-:Y:S02]  /*12860*/  LOP3.LUT R24, R6, R9, RZ, 0x3c, !PT ;  /* 0x0000000906187212 */ /* 0x000fe400078e3cff */
[----:B------:R-:W-:Y:S02]  /*12870*/  LOP3.LUT R34, R7, R12, RZ, 0x3c, !PT ;  /* 0x0000000c07227212 */ /* 0x000fe400078e3cff */
[----:B------:R-:W-:-:S02]  /*12880*/  LOP3.LUT R28, R29, 0x380, RZ, 0xc0, !PT ;  /* 0x000003801d1c7812 */ /* 0x000fc400078ec0ff */
[----:B------:R-:W-:Y:S01]  /*12890*/  MOV R63, R42 ;  /* 0x0000002a003f7202 */ /* 0x000fe20000000f00 */
[----:B------:R-:W1:Y:S01]  /*128a0*/  @P2 LDC R26, c[0x0][0xbf0] ;  /* 0x0002fc00ff1a2b82 */ /* 0x000e620000000800 */
[----:B------:R-:W-:Y:S01]  /*128b0*/  MOV R42, R24 ;  /* 0x00000018002a7202 */ /* 0x000fe20000000f00 */
[----:B------:R-:W-:Y:S01]  /*128c0*/  IMAD.MOV.U32 R24, RZ, RZ, R59 ;  /* 0x000000ffff187224 */ /* 0x000fe200078e003b */
[----:B------:R-:W-:Y:S02]  /*128d0*/  SEL R44, R94, R93, P0 ;  /* 0x0000005d5e2c7207 */ /* 0x000fe40000000000 */
[----:B------:R-:W-:Y:S02]  /*128e0*/  SEL R48, R90, R89, P0 ;  /* 0x000000595a307207 */ /* 0x000fe40000000000 */
[----:B------:R-:W-:Y:S02]  /*128f0*/  SHF.R.U64 R28, R28, 0x3, RZ ;  /* 0x000000031c1c7819 */ /* 0x000fe400000012ff */
[----:B------:R-:W-:-:S02]  /*12900*/  MOV R77, R34 ;  /* 0x00000022004d7202 */ /* 0x000fc40000000f00 */
[----:B------:R-:W-:Y:S02]  /*12910*/  SEL R94, R93, R94, P0 ;  /* 0x0000005e5d5e7207 */ /* 0x000fe40000000000 */
[----:B------:R-:W-:Y:S02]  /*12920*/  SEL R90, R89, R90, P0 ;  /* 0x0000005a595a7207 */ /* 0x000fe40000000000 */
[----:B------:R-:W-:Y:S01]  /*12930*/  SEL R76, R56, R49, P0 ;  /* 0x00000031384c7207 */ /* 0x000fe20000000000 */
[----:B0-----:R-:W-:Y:S01]  /*12940*/  @P2 IMAD.HI.U32 R25, R59, R40, RZ ;  /* 0x000000283b192227 */ /* 0x001fe200078e00ff */
[----:B------:R-:W-:Y:S02]  /*12950*/  LOP3.LUT R13, R14, 0x380, RZ, 0xc0, !PT ;  /* 0x000003800e0d7812 */ /* 0x000fe400078ec0ff */
[----:B------:R-:W-:Y:S02]  /*12960*/  SEL R56, R49, R56, P0 ;  /* 0x0000003831387207 */ /* 0x000fe40000000000 */
[----:B------:R-:W-:-:S02]  /*12970*/  SEL R82, R46, R47, P0 ;  /* 0x0000002f2e527207 */ /* 0x000fc40000000000 */
[----:B------:R-:W-:Y:S01]  /*12980*/  LOP3.LUT R28, R28, R29, RZ, 0x3c, !PT ;  /* 0x0000001d1c1c7212 */ /* 0x000fe200078e3cff */
[----:B------:R-:W-:Y:S01]  /*12990*/  IMAD.X R29, RZ, RZ, R31, P6 ;  /* 0x000000ffff1d7224 */ /* 0x000fe200030e061f */
[----:B------:R-:W-:Y:S02]  /*129a0*/  SHF.R.U64 R13, R13, 0x3, RZ ;  /* 0x000000030d0d7819 */ /* 0x000fe400000012ff */
[----:B-1----:R-:W-:Y:S02]  /*129b0*/  @P2 SHF.R.U32.HI R24, RZ, R26, R25 ;  /* 0x0000001aff182219 */ /* 0x002fe40000011619 */
[C---:B------:R-:W-:Y:S02]  /*129c0*/  IADD3 R45, P6, R30.reuse, 0x7000, RZ ;  /* 0x000070001e2d7810 */ /* 0x040fe40007fde0ff */
[----:B------:R-:W-:Y:S01]  /*129d0*/  MOV R61, R32 ;  /* 0x00000020003d7202 */ /* 0x000fe20000000f00 */
[----:B------:R-:W-:Y:S01]  /*129e0*/  IMAD.MOV R32, RZ, RZ, -R24 ;  /* 0x000000ffff207224 */ /* 0x000fe200078e0a18 */
[----:B------:R-:W-:-:S02]  /*129f0*/  IADD3 R15, P1, R30, 0x3000, RZ ;  /* 0x000030001e0f7810 */ /* 0x000fc40007f3e0ff */
[----:B------:R-:W-:Y:S01]  /*12a00*/  SEL R46, R47, R46, P0 ;  /* 0x0000002e2f2e7207 */ /* 0x000fe20000000000 */
[----:B------:R-:W-:Y:S01]  /*12a10*/  IMAD R59, R5, R32, R59 ;  /* 0x00000020053b7224 */ /* 0x000fe200078e023b */
[----:B------:R-:W-:Y:S02]  /*12a20*/  LOP3.LUT R38, R13, R14, RZ, 0x3c, !PT ;  /* 0x0000000e0d267212 */ /* 0x000fe400078e3cff */
[----:B------:R-:W-:Y:S02]  /*12a30*/  LOP3.LUT R6, R45, 0x380, RZ, 0xc0, !PT ;  /* 0x000003802d067812 */ /* 0x000fe400078ec0ff */
[----:B------:R-:W-:Y:S02]  /*12a40*/  LOP3.LUT R14, R15, 0x380, RZ, 0xc0, !PT ;  /* 0x000003800f0e7812 */ /* 0x000fe400078ec0ff */
[----:B------:R-:W-:Y:S02]  /*12a50*/  MOV R79, R36 ;  /* 0x00000024004f7202 */ /* 0x000fe40000000f00 */
[----:B------:R-:W-:-:S02]  /*12a60*/  MOV R75, R38 ;  /* 0x00000026004b7202 */ /* 0x000fc40000000f00 */
[----:B------:R-:W-:Y:S02]  /*12a70*/  SHF.R.U64 R6, R6, 0x3, RZ ;  /* 0x0000000306067819 */ /* 0x000fe400000012ff */
[----:B------:R-:W-:Y:S02]  /*12a80*/  SHF.R.U64 R14, R14, 0x3, RZ ;  /* 0x000000030e0e7819 */ /* 0x000fe400000012ff */
[----:B------:R-:W-:Y:S02]  /*12a90*/  LOP3.LUT R6, R6, R45, RZ, 0x3c, !PT ;  /* 0x0000002d06067212 */ /* 0x000fe400078e3cff */
[----:B------:R-:W-:Y:S01]  /*12aa0*/  LOP3.LUT R14, R14, R15, RZ, 0x3c, !PT ;  /* 0x0000000f0e0e7212 */ /* 0x000fe200078e3cff */
[----:B------:R-:W-:Y:S01]  /*12ab0*/  IMAD.X R15, RZ, RZ, R31, P1 ;  /* 0x000000ffff0f7224 */ /* 0x000fe200008e061f */
[----:B------:R-:W-:Y:S02]  /*12ac0*/  SHF.R.S32.HI R26, RZ, 0x1f, R24 ;  /* 0x0000001fff1a7819 */ /* 0x000fe40000011418 */
[----:B------:R-:W-:-:S02]  /*12ad0*/  IADD3 R40, P1, R24, UR6, RZ ;  /* 0x0000000618287c10 */ /* 0x000fc4000ff3e0ff */
[----:B------:R-:W-:Y:S02]  /*12ae0*/  IADD3 R11, P4, R30, 0x5000, RZ ;  /* 0x000050001e0b7810 */ /* 0x000fe40007f9e0ff */
[----:B------:R-:W-:Y:S02]  /*12af0*/  SHF.R.S32.HI R36, RZ, 0x1f, R59 ;  /* 0x0000001fff247819 */ /* 0x000fe4000001143b */
[----:B------:R-:W-:Y:S01]  /*12b00*/  IADD3.X R41, R26, UR7, R41, P1, !PT ;  /* 0x000000071a297c10 */ /* 0x000fe20008ffe429 */
[----:B------:R-:W-:Y:S01]  /*12b10*/  ULDC.64 UR6, c[0x0][0xb88] ;  /* 0x0002e20000067ab9 */ /* 0x000fe20000000a00 */
[----:B------:R-:W-:Y:S01]  /*12b20*/  IADD3 R13, P3, R30, 0x4000, RZ ;  /* 0x000040001e0d7810 */ /* 0x000fe20007f7e0ff */
[----:B------:R-:W-:Y:S01]  /*12b30*/  IMAD R36, R36, UR6, RZ ;  /* 0x0000000624247c24 */ /* 0x000fe2000f8e02ff */
[----:B------:R-:W-:Y:S01]  /*12b40*/  LOP3.LUT R10, R11, 0x380, RZ, 0xc0, !PT ;  /* 0x000003800b0a7812 */ /* 0x000fe200078ec0ff */
[----:B------:R-:W-:Y:S01]  /*12b50*/  IMAD.WIDE.U32 R40, R59, UR6, R40 ;  /* 0x000000063b287c25 */ /* 0x000fe2000f8e0028 */
[----:B------:R-:W-:-:S02]  /*12b60*/  LOP3.LUT R12, R13, 0x380, RZ, 0xc0, !PT ;  /* 0x000003800d0c7812 */ /* 0x000fc400078ec0ff */
[----:B------:R-:W-:Y:S01]  /*12b70*/  SHF.R.U64 R10, R10, 0x3, RZ ;  /* 0x000000030a0a7819 */ /* 0x000fe200000012ff */
[----:B------:R-:W-:Y:S01]  /*12b80*/  IMAD R59, R59, UR7, R36 ;  /* 0x000000073b3b7c24 */ /* 0x000fe2000f8e0224 */
[----:B------:R-:W-:Y:S01]  /*12b90*/  SHF.R.U64 R12, R12, 0x3, RZ ;  /* 0x000000030c0c7819 */ /* 0x000fe200000012ff */
[----:B------:R-:W-:Y:S01]  /*12ba0*/  ULDC.64 UR6, c[0x0][0xb50] ;  /* 0x0002d40000067ab9 */ /* 0x000fe20000000a00 */
[----:B------:R-:W-:Y:S01]  /*12bb0*/  LOP3.LUT R10, R10, R11, RZ, 0x3c, !PT ;  /* 0x0000000b0a0a7212 */ /* 0x000fe200078e3cff */
[--C-:B------:R-:W-:Y:S01]  /*12bc0*/  IMAD.X R11, RZ, RZ, R31.reuse, P4 ;  /* 0x000000ffff0b7224 */ /* 0x100fe200020e061f */
[----:B------:R-:W-:Y:S02]  /*12bd0*/  LOP3.LUT P1, RZ, R190, 0x3, RZ, 0xc0, !PT ;  /* 0x00000003beff7812 */ /* 0x000fe4000782c0ff */
[----:B------:R-:W-:Y:S01]  /*12be0*/  LOP3.LUT R12, R12, R13, RZ, 0x3c, !PT ;  /* 0x0000000d0c0c7212 */ /* 0x000fe200078e3cff */
[----:B------:R-:W-:Y:S01]  /*12bf0*/  IMAD.X R13, RZ, RZ, R31, P3 ;  /* 0x000000ffff0d7224 */ /* 0x000fe200018e061f */
[----:B------:R-:W-:-:S02]  /*12c00*/  IADD3 R9, P5, R30, 0x6000, RZ ;  /* 0x000060001e097810 */ /* 0x000fc40007fbe0ff */
[----:B------:R-:W-:Y:S02]  /*12c10*/  LOP3.LUT R7, R30, 0x380, RZ, 0xc0, !PT ;  /* 0x000003801e077812 */ /* 0x000fe400078ec0ff */
[----:B------:R-:W-:Y:S02]  /*12c20*/  LOP3.LUT R8, R9, 0x380, RZ, 0xc0, !PT ;  /* 0x0000038009087812 */ /* 0x000fe400078ec0ff */
[----:B------:R-:W-:Y:S02]  /*12c30*/  SHF.R.U64 R7, R7, 0x3, RZ ;  /* 0x0000000307077819 */ /* 0x000fe400000012ff */
[----:B------:R-:W-:Y:S02]  /*12c40*/  SHF.R.U64 R8, R8, 0x3, RZ ;  /* 0x0000000308087819 */ /* 0x000fe400000012ff */
[----:B------:R-:W-:Y:S01]  /*12c50*/  LOP3.LUT R30, R7, R30, RZ, 0x3c, !PT ;  /* 0x0000001e071e7212 */ /* 0x000fe200078e3cff */
[--C-:B------:R-:W-:Y:S01]  /*12c60*/  IMAD.X R7, RZ, RZ, R31.reuse, P6 ;  /* 0x000000ffff077224 */ /* 0x100fe200030e061f */
[----:B------:R-:W-:Y:S01]  /*12c70*/  LOP3.LUT R8, R8, R9, RZ, 0x3c, !PT ;  /* 0x0000000908087212 */ /* 0x000fe200078e3cff */
[----:B------:R-:W-:Y:S01]  /*12c80*/  IMAD.X R9, RZ, RZ, R31, P5 ;  /* 0x000000ffff097224 */ /* 0x000fe200028e061f */
[----:B--2---:R-:W-:Y:S01]  /*12c90*/  LOP3.LUT R35, R17, 0x2, RZ, 0x3c, !PT ;  /* 0x0000000211237812 */ /* 0x004fe200078e3cff */
[----:B------:R-:W-:Y:S04]  /*12ca0*/  SHFL.IDX PT, R44, R44, R17, 0x1c1f ;  /* 0x001c1f112c2c7589 */ /* 0x000fe800000e0000 */
[----:B------:R-:W-:Y:S04]  /*12cb0*/  SHFL.IDX PT, R48, R48, R17, 0x1c1f ;  /* 0x001c1f1130307589 */ /* 0x000fe800000e0000 */
[----:B------:R-:W0:Y:S04]  /*12cc0*/  SHFL.IDX PT, R25, R94, R35, 0x1c1f ;  /* 0x001c1f235e197589 */ /* 0x000e2800000e0000 */
[----:B------:R-:W1:Y:S04]  /*12cd0*/  SHFL.IDX PT, R27, R90, R35, 0x1c1f ;  /* 0x001c1f235a1b7589 */ /* 0x000e6800000e0000 */
[----:B------:R-:W-:Y:S04]  /*12ce0*/  SHFL.IDX PT, R76, R76, R17, 0x1c1f ;  /* 0x001c1f114c4c7589 */ /* 0x000fe800000e0000 */
[----:B------:R-:W2:Y:S04]  /*12cf0*/  SHFL.IDX PT, R33, R56, R35, 0x1c1f ;  /* 0x001c1f2338217589 */ /* 0x000ea800000e0000 */
[----:B------:R-:W-:Y:S04]  /*12d00*/  SHFL.IDX PT, R50, R50, R17, 0x1c1f ;  /* 0x001c1f1132327589 */ /* 0x000fe800000e0000 */
[----:B------:R-:W-:Y:S04]  /*12d10*/  SHFL.IDX PT, R54, R54, R17, 0x1c1f ;  /* 0x001c1f1136367589 */ /* 0x000fe800000e0000 */
[----:B------:R-:W-:Y:S01]  /*12d20*/  SHFL.IDX PT, R60, R60, R17, 0x1c1f ;  /* 0x001c1f113c3c7589 */ /* 0x000fe200000e0000 */
[----:B0-----:R-:W-:-:S02]  /*12d30*/  SEL R24, R44, R25, P0 ;  /* 0x000000192c187207 */ /* 0x001fc40000000000 */
[----:B------:R-:W-:Y:S01]  /*12d40*/  SEL R26, R25, R44, P0 ;  /* 0x0000002c191a7207 */ /* 0x000fe20000000000 */
[----:B------:R-:W-:Y:S01]  /*12d50*/  SHFL.IDX PT, R64, R64, R17, 0x1c1f ;  /* 0x001c1f1140407589 */ /* 0x000fe200000e0000 */
[----:B-1----:R-:W-:Y:S01]  /*12d60*/  SEL R32, R48, R27, P0 ;  /* 0x0000001b30207207 */ /* 0x002fe20000000000 */
[----:B------:R-:W-:Y:S01]  /*12d70*/  VIADD R44, R193, UR38 ;  /* 0x00000026c12c7c36 */ /* 0x000fe20008000000 */
        /* <DEDUP_REMOVED lines=15> */
[----:B------:R-:W-:Y:S04]  /*12e70*/  SHFL.IDX PT, R43, R58, R35, 0x1c1f ;  /* 0x001c1f233a2b7589 */ /* 0x000fe800000e0000 */
[----:B------:R-:W-:Y:S04]  /*12e80*/  SHFL.IDX PT, R45, R62, R35, 0x1c1f ;  /* 0x001c1f233e2d7589 */ /* 0x000fe800000e0000 */
[----:B------:R-:W-:Y:S04]  /*12e90*/  SHFL.IDX PT, R53, R86, R35, 0x1c1f ;  /* 0x001c1f2356357589 */ /* 0x000fe800000e0000 */
[----:B------:R-:W-:Y:S01]  /*12ea0*/  SHFL.IDX PT, R55, R92, R35, 0x1c1f ;  /* 0x001c1f235c377589 */ /* 0x000fe200000e0000 */
[----:B0-----:R-:W-:-:S02]  /*12eb0*/  SEL R36, R50, R17, P0 ;  /* 0x0000001132247207 */ /* 0x001fc40000000000 */
[----:B------:R-:W-:Y:S01]  /*12ec0*/  SEL R38, R17, R50, P0 ;  /* 0x0000003211267207 */ /* 0x000fe20000000000 */
[----:B------:R-:W-:Y:S01]  /*12ed0*/  SHFL.IDX PT, R47, R66, R35, 0x1c1f ;  /* 0x001c1f23422f7589 */ /* 0x000fe200000e0000 */
[----:B------:R-:W-:Y:S01]  /*12ee0*/  IMAD R17, R5, UR5, RZ ;  /* 0x0000000505117c24 */ /* 0x000fe2000f8e02ff */
[----:B-1----:R-:W-:Y:S02]  /*12ef0*/  SEL R33, R78, R37, P0 ;  /* 0x000000254e217207 */ /* 0x002fe40000000000 */
[----:B------:R-:W-:Y:S02]  /*12f00*/  SHFL.IDX PT, R57, R98, R35, 0x1c1f ;  /* 0x001c1f2362397589 */ /* 0x000fe400000e0000 */
[----:B------:R-:W-:Y:S02]  /*12f10*/  ISETP.GE.OR P3, PT, R44, R17, P1 ;  /* 0x000000112c00720c */ /* 0x000fe40000f66670 */
[----:B------:R-:W0:Y:S04]  /*12f20*/  SHFL.IDX PT, R67, R102, R35, 0x1c1f ;  /* 0x001c1f2366437589 */ /* 0x000e2800000e0000 */
[----:B------:R-:W1:Y:S04]  /*12f30*/  SHFL.IDX PT, R49, R70, R35, 0x1c1f ;  /* 0x001c1f2346317589 */ /* 0x000e6800000e0000 */
[----:B------:R-:W3:Y:S04]  /*12f40*/  SHFL.IDX PT, R71, R106, R35, 0x1c1f ;  /* 0x001c1f236a477589 */ /* 0x000ee800000e0000 */
[----:B------:R4:W3:Y:S04]  /*12f50*/  SHFL.IDX PT, R51, R74, R35, 0x1c1f ;  /* 0x001c1f234a337589 */ /* 0x0008e800000e0000 */
[----:B------:R1:W-:Y:S01]  /*12f60*/  STSM.16.M88.4 [R63], R24 ;  /* 0x000000183f007844 */ /* 0x0003e20000000200 */
[----:B----4-:R-:W-:-:S02]  /*12f70*/  SEL R35, R37, R78, P0 ;  /* 0x0000004e25237207 */ /* 0x010fc40000000000 */
[----:B--2---:R-:W-:Y:S02]  /*12f80*/  SEL R37, R82, R39, P0 ;  /* 0x0000002752257207 */ /* 0x004fe40000000000 */
[----:B------:R-:W-:Y:S01]  /*12f90*/  SEL R39, R39, R82, P0 ;  /* 0x0000005227277207 */ /* 0x000fe20000000000 */
[----:B------:R2:W-:Y:S01]  /*12fa0*/  STSM.16.M88.4 [R61], R32 ;  /* 0x000000203d007844 */ /* 0x0005e20000000200 */
[----:B0-----:R-:W-:Y:S02]  /*12fb0*/  SEL R65, R100, R67, P0 ;  /* 0x0000004364417207 */ /* 0x001fe40000000000 */
[----:B-1----:R-:W-:Y:S01]  /*12fc0*/  SEL R66, R49, R68, P0 ;  /* 0x0000004431427207 */ /* 0x002fe20000000000 */
[----:B------:R0:W-:Y:S01]  /*12fd0*/  STSM.16.M88.4 [R42], R36 ;  /* 0x000000242a007844 */ /* 0x0001e20000000200 */
[----:B------:R-:W-:Y:S01]  /*12fe0*/  VIADD R24, R44, 0x8 ;  /* 0x000000082c187836 */ /* 0x000fe20000000000 */
[----:B------:R-:W-:Y:S01]  /*12ff0*/  SEL R26, R43, R54, P0 ;  /* 0x000000362b1a7207 */ /* 0x000fe20000000000 */
[----:B------:R-:W-:Y:S01]  /*13000*/  IMAD.IADD R25, R41, 0x1, R59 ;  /* 0x0000000129197824 */ /* 0x000fe200078e023b */
[----:B------:R-:W-:-:S02]  /*13010*/  LEA R41, P4, R40, UR6, 0x2 ;  /* 0x0000000628297c11 */ /* 0x000fc4000f8810ff */
[----:B------:R-:W-:Y:S02]  /*13020*/  ISETP.GE.OR P1, PT, R24, R17, P1 ;  /* 0x000000111800720c */ /* 0x000fe40000f26670 */
[----:B------:R-:W-:Y:S01]  /*13030*/  LEA.HI.X R44, R40, UR7, R25, 0x2, P4 ;  /* 0x00000007282c7c11 */ /* 0x000fe2000a0f1419 */
[----:B------:R-:W-:Y:S01]  /*13040*/  SHFL.IDX PT, R62, R41, 0x1, 0x1c1f ;  /* 0x003c1f00293e7f89 */ /* 0x000fe200000e0000 */
[----:B------:R-:W-:Y:S02]  /*13050*/  SEL R24, R54, R43, P0 ;  /* 0x0000002b36187207 */ /* 0x000fe40000000000 */
[----:B--2---:R-:W-:Y:S01]  /*13060*/  SEL R32, R60, R45, P0 ;  /* 0x0000002d3c207207 */ /* 0x004fe20000000000 */
[----:B------:R-:W-:Y:S01]  /*13070*/  SHFL.IDX PT, R61, R44, RZ, 0x1c1f ;  /* 0x001c1fff2c3d7589 */ /* 0x000fe200000e0000 */
[----:B------:R-:W-:Y:S02]  /*13080*/  SEL R34, R45, R60, P0 ;  /* 0x0000003c2d227207 */ /* 0x000fe40000000000 */
[----:B------:R-:W-:Y:S01]  /*13090*/  SEL R25, R84, R53, P0 ;  /* 0x0000003554197207 */ /* 0x000fe20000000000 */
[----:B------:R1:W2:Y:S01]  /*130a0*/  SHFL.IDX PT, R60, R41, RZ, 0x1c1f ;  /* 0x001c1fff293c7589 */ /* 0x0002a200000e0000 */
[----:B------:R-:W-:-:S02]  /*130b0*/  SEL R27, R53, R84, P0 ;  /* 0x00000054351b7207 */ /* 0x000fc40000000000 */
[----:B------:R-:W-:Y:S01]  /*130c0*/  SEL R33, R88, R55, P0 ;  /* 0x0000003758217207 */ /* 0x000fe20000000000 */
[----:B------:R-:W4:Y:S01]  /*130d0*/  SHFL.IDX PT, R63, R44, 0x1, 0x1c1f ;  /* 0x003c1f002c3f7f89 */ /* 0x000f2200000e0000 */
[----:B------:R-:W-:Y:S02]  /*130e0*/  SEL R35, R55, R88, P0 ;  /* 0x0000005837237207 */ /* 0x000fe40000000000 */
[----:B------:R-:W-:Y:S01]  /*130f0*/  SEL R40, R64, R47, P0 ;  /* 0x0000002f40287207 */ /* 0x000fe20000000000 */
[----:B------:R-:W-:Y:S01]  /*13100*/  STSM.16.M88.4 [R81], R24 ;  /* 0x0000001851007844 */ /* 0x000fe20000000200 */
[----:B0-----:R-:W-:Y:S02]  /*13110*/  SEL R42, R47, R64, P0 ;  /* 0x000000402f2a7207 */ /* 0x001fe40000000000 */
[----:B-1----:R-:W-:Y:S01]  /*13120*/  SEL R41, R96, R57, P0 ;  /* 0x0000003960297207 */ /* 0x002fe20000000000 */
[----:B------:R-:W-:Y:S01]  /*13130*/  STSM.16.M88.4 [R79], R32 ;  /* 0x000000204f007844 */ /* 0x000fe20000000200 */
[----:B------:R-:W-:-:S02]  /*13140*/  SEL R43, R57, R96, P0 ;  /* 0x00000060392b7207 */ /* 0x000fc40000000000 */
[----:B------:R-:W-:Y:S02]  /*13150*/  SEL R64, R68, R49, P0 ;  /* 0x0000003144407207 */ /* 0x000fe40000000000 */
[----:B------:R-:W-:Y:S01]  /*13160*/  SEL R67, R67, R100, P0 ;  /* 0x0000006443437207 */ /* 0x000fe20000000000 */
[----:B------:R-:W-:Y:S01]  /*13170*/  STSM.16.M88.4 [R77], R40 ;  /* 0x000000284d007844 */ /* 0x000fe20000000200 */
[----:B---3--:R-:W-:Y:S02]  /*13180*/  SEL R69, R104, R71, P0 ;  /* 0x0000004768457207 */ /* 0x008fe40000000000 */
[----:B------:R-:W-:Y:S01]  /*13190*/  SEL R68, R72, R51, P0 ;  /* 0x0000003348447207 */ /* 0x000fe20000000000 */
[----:B------:R0:W-:Y:S01]  /*131a0*/  STSM.16.M88.4 [R75], R64 ;  /* 0x000000404b007844 */ /* 0x0001e20000000200 */
[----:B------:R-:W-:Y:S02]  /*131b0*/  SEL R70, R51, R72, P0 ;  /* 0x0000004833467207 */ /* 0x000fe40000000000 */
[----:B------:R-:W-:-:S05]  /*131c0*/  SEL R71, R71, R104, P0 ;  /* 0x0000006847477207 */ /* 0x000fca0000000000 */
[----:B------:R-:W-:Y:S01]  /*131d0*/  STSM.16.M88.4 [R73], R68 ;  /* 0x0000004449007844 */ /* 0x000fe20000000200 */
[----:B------:R-:W-:Y:S08]  /*131e0*/  BAR.SYNC.DEFER_BLOCKING 0x1, 0x100 ;  /* 0x0044000000007b1d */ /* 0x000ff00000010000 */
[----:B0-----:R-:W0:Y:S01]  /*131f0*/  @P2 LDC R64, c[0x0][0xbec] ;  /* 0x0002fb00ff402b82 */ /* 0x001e220000000800 */
[----:B------:R-:W-:Y:S01]  /*13200*/  UIMAD UR5, UR12, UR8, URZ ;  /* 0x000000080c0572a4 */ /* 0x000fe2000f8e023f */
[----:B--2---:R1:W-:Y:S04]  /*13210*/  @!P3 ST.E desc[UR50][R60.64], R3 ;  /* 0x000000033c00b985 */ /* 0x0043e8000c101932 */
[----:B----4-:R2:W-:Y:S01]  /*13220*/  @!P1 ST.E desc[UR50][R62.64], R0 ;  /* 0x000000003e009985 */ /* 0x0105e2000c101932 */
[----:B------:R-:W-:-:S03]  /*13230*/  UIMAD.WIDE.U32 UR6, UR37, UR8, URZ ;  /* 0x00000008250672a5 */ /* 0x000fc6000f8e003f */
[----:B------:R3:W5:Y:S01]  /*13240*/  LD.E.128 R40, desc[UR50][R8.64] ;  /* 0x0000003208287980 */ /* 0x000762000c101d00 */
[----:B-1----:R-:W1:Y:S01]  /*13250*/  @P2 LDC R61, c[0x0][0xbf0] ;  /* 0x0002fc00ff3d2b82 */ /* 0x002e620000000800 */
[----:B--2---:R-:W-:Y:S01]  /*13260*/  IMAD R0, R188, 0x20, R189 ;  /* 0x00000020bc007824 */ /* 0x004fe200078e02bd */
[----:B------:R-:W-:Y:S01]  /*13270*/  UIMAD UR5, UR37, UR9, UR5 ;  /* 0x00000009250572a4 */ /* 0x000fe2000f8e0205 */
[----:B------:R2:W5:Y:S02]  /*13280*/  LD.E.128 R32, desc[UR50][R6.64] ;  /* 0x0000003206207980 */ /* 0x000564000c101d00 */
[----:B---3--:R-:W-:Y:S01]  /*13290*/  VIADD R9, R0, UR38 ;  /* 0x0000002600097c36 */ /* 0x008fe20008000000 */
[----:B------:R-:W-:Y:S01]  /*132a0*/  UIMAD UR8, UR13, UR10, URZ ;  /* 0x0000000a0d0872a4 */ /* 0x000fe2000f8e023f */
[----:B------:R-:W5:Y:S02]  /*132b0*/  LD.E.128 R48, desc[UR50][R30.64] ;  /* 0x000000321e307980 */ /* 0x000f64000c101d00 */
[----:B0-----:R-:W-:Y:S01]  /*132c0*/  @P2 IMAD.HI.U32 R0, R9, R64, RZ ;  /* 0x0000004009002227 */ /* 0x001fe200078e00ff */
[----:B------:R-:W-:Y:S01]  /*132d0*/  UIADD3 UR7, UR7, UR5, URZ ;  /* 0x0000000507077290 */ /* 0x000fe2000fffe03f */
[----:B------:R-:W5:Y:S02]  /*132e0*/  LD.E.128 R44, desc[UR50][R28.64] ;  /* 0x000000321c2c7980 */ /* 0x000f64000c101d00 */
[----:B------:R-:W-:Y:S01]  /*132f0*/  IMAD.MOV.U32 R3, RZ, RZ, R9 ;  /* 0x000000ffff037224 */ /* 0x000fe200078e0009 */
[----:B------:R-:W-:Y:S01]  /*13300*/  UIMAD UR5, UR44, UR11, UR8 ;  /* 0x0000000b2c0572a4 */ /* 0x000fe2000f8e0208 */
[----:B------:R-:W5:Y:S01]  /*13310*/  LD.E.128 R36, desc[UR50][R20.64] ;  /* 0x0000003214247980 */ /* 0x000f62000c101d00 */
[----:B------:R-:W-:Y:S01]  /*13320*/  UIMAD.WIDE.U32 UR6, UR44, UR10, UR6 ;  /* 0x0000000a2c0672a5 */ /* 0x000fe2000f8e0006 */
[----:B------:R-:W-:-:S02]  /*13330*/  ULDC.64 UR8, c[0x0][0xae0] ;  /* 0x0002b80000087ab9 */ /* 0x000fc40000000a00 */
[----:B------:R-:W5:Y:S01]  /*13340*/  LD.E.128 R24, desc[UR50][R14.64] ;  /* 0x000000320e187980 */ /* 0x000f62000c101d00 */
[----:B-1----:R-:W-:Y:S01]  /*13350*/  @P2 SHF.R.U32.HI R3, RZ, R61, R0 ;  /* 0x0000003dff032219 */ /* 0x002fe20000011600 */
[----:B------:R-:W-:Y:S02]  /*13360*/  UIADD3 UR5, UR7, UR5, URZ ;  /* 0x0000000507057290 */ /* 0x000fe4000fffe03f */
[----:B------:R-:W5:Y:S01]  /*13370*/  LD.E.128 R56, desc[UR50][R12.64] ;  /* 0x000000320c387980 */ /* 0x000f62000c101d00 */
[--C-:B------:R-:W-:Y:S01]  /*13380*/  SHF.R.S32.HI R0, RZ, 0x1f, R3.reuse ;  /* 0x0000001fff007819 */ /* 0x100fe20000011403 */
[----:B------:R-:W-:Y:S02]  /*13390*/  IMAD.MOV R8, RZ, RZ, -R3 ;  /* 0x000000ffff087224 */ /* 0x000fe400078e0a03 */
[----:B------:R0:W5:Y:S01]  /*133a0*/  LD.E.128 R52, desc[UR50][R10.64] ;  /* 0x000000320a347980 */ /* 0x000162000c101d00 */
[----:B--2---:R-:W-:Y:S02]  /*133b0*/  IMAD.U32 R7, RZ, RZ, UR7 ;  /* 0x00000007ff077e24 */ /* 0x004fe4000f8e00ff */
[----:B------:R-:W-:Y:S01]  /*133c0*/  IMAD R0, R0, UR8, RZ ;  /* 0x0000000800007c24 */ /* 0x000fe2000f8e02ff */
[----:B------:R-:W-:Y:S01]  /*133d0*/  @!PT LDS RZ, [RZ] ;  /* 0x00000000fffff984 */ /* 0x000fe20000000800 */
[----:B------:R-:W-:Y:S01]  /*133e0*/  @!PT LDS RZ, [RZ] ;  /* 0x00000000fffff984 */ /* 0x000fe20000000800 */
[----:B------:R-:W-:Y:S01]  /*133f0*/  @!PT LDS RZ, [RZ] ;  /* 0x00000000fffff984 */ /* 0x000fe20000000800 */
[----:B------:R-:W-:Y:S01]  /*13400*/  @!PT LDS RZ, [RZ] ;  /* 0x00000000fffff984 */ /* 0x000fe20000000800 */
[----:B------:R1:W-:Y:S06]  /*13410*/  MEMBAR.ALL.CTA ;  /* 0x0000000000007992 */ /* 0x0003ec0000008000 */
[----:B-1----:R-:W1:Y:S01]  /*13420*/  FENCE.VIEW.ASYNC.S ;  /* 0x00000000000073c6 */ /* 0x002e620000000000 */
[----:B------:R-:W-:-:S02]  /*13430*/  IMAD R5, R5, R8, R9 ;  /* 0x0000000805057224 */ /* 0x000fc400078e0209 */
        /* <DEDUP_REMOVED lines=21> */
[----:B-1----:R0:W1:Y:S01]  /*13590*/  SHFL.IDX PT, R6, R8, RZ, 0x181f ;  /* 0x00181fff08067589 */ /* 0x00206200000e0000 */
[----:B------:R-:W-:Y:S01]  /*135a0*/  ISETP.GE.AND P1, PT, R0, R17, PT ;  /* 0x000000110000720c */ /* 0x000fe20003f26270 */
[----:B------:R-:W-:Y:S01]  /*135b0*/  BSSY B1, `(.L_x_8059) ;  /* 0x000000d000017945 */ /* 0x000fe20003800000 */
[----:B------:R0:W-:Y:S01]  /*135c0*/  SYNCS.ARRIVE.TRANS64.RED.A1T0 RZ, [R4+URZ], RZ ;  /* 0x000000ff04ff79a7 */ /* 0x0001e2000810043f */
[----:B------:R0:W2:Y:S02]  /*135d0*/  SHFL.IDX PT, R0, R3, RZ, 0x181f ;  /* 0x00181fff03007589 */ /* 0x0000a400000e0000 */
[----:B------:R-:W-:Y:S08]  /*135e0*/  @P2 BRA `(.L_x_8060) ;  /* 0x0000000000242947 */ /* 0x000ff00003800000 */
[----:B------:R-:W-:Y:S02]  /*135f0*/  ULDC UR5, c[0x0][0xac8] ;  /* 0x0002b20000057ab9 */ /* 0x000fe40000000800 */
[----:B------:R-:W-:Y:S02]  /*13600*/  ISETP.GE.AND P2, PT, R22, UR5, PT ;  /* 0x0000000516007c0c */ /* 0x000fe4000bf46270 */
[----:B------:R-:W-:-:S11]  /*13610*/  ISETP.GE.AND P3, PT, R23, UR5, PT ;  /* 0x0000000517007c0c */ /* 0x000fd6000bf66270 */
[CC--:B01----:R-:W-:Y:S02]  /*13620*/  @!P2 LEA R4, P4, R22.reuse, R6.reuse, 0x1 ;  /* 0x000000061604a211 */ /* 0x0c3fe400078808ff */
[C---:B------:R-:W-:Y:S02]  /*13630*/  @!P3 LEA R6, P5, R23.reuse, R6, 0x1 ;  /* 0x000000061706b211 */ /* 0x040fe400078a08ff */
[-C--:B--2---:R-:W-:Y:S02]  /*13640*/  @!P2 LEA.HI.X R5, R22, R0.reuse, R196, 0x1, P4 ;  /* 0x000000001605a211 */ /* 0x084fe400020f0cc4 */
[----:B------:R-:W-:-:S03]  /*13650*/  @!P3 LEA.HI.X R7, R23, R0, R195, 0x1, P5 ;  /* 0x000000001707b211 */ /* 0x000fc600028f0cc3 */
[----:B-----5:R3:W-:Y:S04]  /*13660*/  @!P2 ST.E.128 desc[UR50][R4.64], R48 ;  /* 0x000000300400a985 */ /* 0x0207e8000c101d32 */
[----:B------:R3:W-:Y:S02]  /*13670*/  @!P3 ST.E.128 desc[UR50][R6.64], R56 ;  /* 0x000000380600b985 */ /* 0x0007e4000c101d32 */
.L_x_8060:
[----:B------:R-:W-:Y:S05]  /*13680*/  BSYNC B1 ;  /* 0x0000000000017941 */ /* 0x000fea0003800000 */
.L_x_8059:
[----:B--2---:R2:W4:Y:S01]  /*13690*/  SHFL.IDX PT, R0, R3, 0x1, 0x181f ;  /* 0x00381f0003007f89 */ /* 0x00452200000e0000 */
[----:B------:R-:W-:Y:S03]  /*136a0*/  BSSY B1, `(.L_x_8061) ;  /* 0x000000c000017945 */ /* 0x000fe60003800000 */
[----:B-1-3--:R2:W1:Y:S01]  /*136b0*/  SHFL.IDX PT, R6, R8, 0x1, 0x181f ;  /* 0x00381f0008067f89 */ /* 0x00a46200000e0000 */
[----:B------:R-:W-:Y:S05]  /*136c0*/  @P0 BRA `(.L_x_8062) ;  /* 0x0000000000240947 */ /* 0x000fea0003800000 */
[----:B------:R-:W-:Y:S02]  /*136d0*/  ULDC UR5, c[0x0][0xac8] ;  /* 0x0002b20000057ab9 */ /* 0x000fe40000000800 */
[----:B------:R-:W-:Y:S02]  /*136e0*/  ISETP.GE.AND P3, PT, R22, UR5, PT ;  /* 0x0000000516007c0c */ /* 0x000fe4000bf66270 */
[----:B------:R-:W-:-:S11]  /*136f0*/  ISETP.GE.AND P4, PT, R23, UR5, PT ;  /* 0x0000000517007c0c */ /* 0x000fd6000bf86270 */
[CC--:B01----:R-:W-:Y:S02]  /*13700*/  @!P3 LEA R4, P0, R22.reuse, R6.reuse, 0x1 ;  /* 0x000000061604b211 */ /* 0x0c3fe400078008ff */
[C---:B------:R-:W-:Y:S02]  /*13710*/  @!P4 LEA R6, P2, R23.reuse, R6, 0x1 ;  /* 0x000000061706c211 */ /* 0x040fe400078408ff */
[-C--:B----4-:R-:W-:Y:S02]  /*13720*/  @!P3 LEA.HI.X R5, R22, R0.reuse, R196, 0x1, P0 ;  /* 0x000000001605b211 */ /* 0x090fe400000f0cc4 */
[----:B------:R-:W-:-:S03]  /*13730*/  @!P4 LEA.HI.X R7, R23, R0, R195, 0x1, P2 ;  /* 0x000000001707c211 */ /* 0x000fc600010f0cc3 */
[----:B-----5:R3:W-:Y:S04]  /*13740*/  @!P3 ST.E.128 desc[UR50][R4.64], R44 ;  /* 0x0000002c0400b985 */ /* 0x0207e8000c101d32 */
[----:B------:R3:W-:Y:S02]  /*13750*/  @!P4 ST.E.128 desc[UR50][R6.64], R52 ;  /* 0x000000340600c985 */ /* 0x0007e4000c101d32 */
.L_x_8062:
[----:B------:R-:W-:Y:S05]  /*13760*/  BSYNC B1 ;  /* 0x0000000000017941 */ /* 0x000fea0003800000 */
.L_x_8061:
[----:B----4-:R4:W0:Y:S01]  /*13770*/  SHFL.IDX PT, R0, R3, 0x2, 0x181f ;  /* 0x00581f0003007f89 */ /* 0x01082200000e0000 */
        /* <DEDUP_REMOVED lines=8> */
[-C--:B------:R-:W-:Y:S02]  /*13800*/  @!P2 LEA.HI.X R5, R22, R0.reuse, R196, 0x1, P0 ;  /* 0x000000001605a211 */ /* 0x080fe400000f0cc4 */
[----:B------:R-:W-:-:S03]  /*13810*/  @!P3 LEA.HI.X R7, R23, R0, R195, 0x1, P1 ;  /* 0x000000001707b211 */ /* 0x000fc600008f0cc3 */
[----:B-----5:R3:W-:Y:S04]  /*13820*/  @!P2 ST.E.128 desc[UR50][R4.64], R36 ;  /* 0x000000240400a985 */ /* 0x0207e8000c101d32 */
[----:B------:R3:W-:Y:S02]  /*13830*/  @!P3 ST.E.128 desc[UR50][R6.64], R40 ;  /* 0x000000280600b985 */ /* 0x0007e4000c101d32 */
.L_x_8064:
[----:B------:R-:W-:Y:S05]  /*13840*/  BSYNC B1 ;  /* 0x0000000000017941 */ /* 0x000fea0003800000 */
.L_x_8063:
[----:B0-----:R-:W-:Y:S01]  /*13850*/  VIADD R0, R10, 0x60 ;  /* 0x000000600a007836 */ /* 0x001fe20000000000 */
[----:B--2-4-:R-:W0:Y:S04]  /*13860*/  SHFL.IDX PT, R3, R3, 0x3, 0x181f ;  /* 0x00781f0003037f89 */ /* 0x014e2800000e0000 */
[----:B------:R-:W-:Y:S01]  /*13870*/  ISETP.GE.AND P0, PT, R0, R17, PT ;  /* 0x000000110000720c */ /* 0x000fe20003f06270 */
[----:B------:R-:W2:-:S12]  /*13880*/  SHFL.IDX PT, R8, R8, 0x3, 0x181f ;  /* 0x00781f0008087f89 */ /* 0x000e9800000e0000 */
[----:B------:R-:W-:Y:S05]  /*13890*/  @P0 BRA `(.L_x_8065) ;  /* 0x0000000800800947 */ /* 0x000fea0003800000 */
[----:B------:R-:W-:Y:S02]  /*138a0*/  ULDC UR5, c[0x0][0xac8] ;  /* 0x0002b20000057ab9 */ /* 0x000fe40000000800 */
[----:B------:R-:W-:-:S13]  /*138b0*/  ISETP.GE.AND P1, PT, R22, UR5, PT ;  /* 0x0000000516007c0c */ /* 0x000fda000bf26270 */
[----:B--23--:R-:W-:-:S04]  /*138c0*/  @!P1 LEA R4, P0, R22, R8, 0x1 ;  /* 0x0000000816049211 */ /* 0x00cfc800078008ff */
[----:B0-----:R-:W-:Y:S02]  /*138d0*/  @!P1 LEA.HI.X R5, R22, R3, R196, 0x1, P0 ;  /* 0x0000000316059211 */ /* 0x001fe400000f0cc4 */
[----:B------:R-:W-:-:S03]  /*138e0*/  ISETP.GE.AND P0, PT, R23, UR5, PT ;  /* 0x0000000517007c0c */ /* 0x000fc6000bf06270 */
[----:B-----5:R4:W-:Y:S10]  /*138f0*/  @!P1 ST.E.128 desc[UR50][R4.64], R24 ;  /* 0x0000001804009985 */ /* 0x0209f4000c101d32 */
[----:B------:R-:W-:Y:S05]  /*13900*/  @P0 BRA `(.L_x_8065) ;  /* 0x0000000800640947 */ /* 0x000fea0003800000 */
[----:B----4-:R-:W-:-:S04]  /*13910*/  LEA R4, P0, R23, R8, 0x1 ;  /* 0x0000000817047211 */ /* 0x010fc800078008ff */
[----:B------:R-:W-:-:S05]  /*13920*/  LEA.HI.X R5, R23, R3, R195, 0x1, P0 ;  /* 0x0000000317057211 */ /* 0x000fca00000f0cc3 */
[----:B------:R0:W-:Y:S01]  /*13930*/  ST.E.128 desc[UR50][R4.64], R32 ;  /* 0x0000002004007985 */ /* 0x0001e2000c101d32 */
[----:B------:R-:W-:Y:S05]  /*13940*/  BRA `(.L_x_8065) ;  /* 0x0000000800547947 */ /* 0x000fea0003800000 */
.L_x_8058:
        /* <DEDUP_REMOVED lines=50> */
.L_x_8067:
[----:B------:R-:W-:Y:S05]  /*13c70*/  BSYNC B1 ;  /* 0x0000000000017941 */ /* 0x000fea0003800000 */
.L_x_8066:
        /* <DEDUP_REMOVED lines=48> */
[----:B------:R-:W-:-:S11]  /*13f80*/  ISETP.GE.AND P5, PT, R23, UR5, PT ;  /* 0x0000000517007c0c */ /* 0x000fd6000bfa6270 */
[CC--:B-1----:R-:W-:Y:S02]  /*13f90*/  @!P4 LEA R10, P2, R22.reuse, R4.reuse, 0x1 ;  /* 0x00000004160ac211 */ /* 0x0c2fe400078408ff */
[C---:B------:R-:W-:Y:S02]  /*13fa0*/  @!P5 LEA R4, P3, R23.reuse, R4, 0x1 ;  /* 0x000000041704d211 */ /* 0x040fe400078608ff */
[-C--:B--2---:R-:W-:Y:S02]  /*13fb0*/  @!P4 LEA.HI.X R11, R22, R0.reuse, R196, 0x1, P2 ;  /* 0x00000000160bc211 */ /* 0x084fe400010f0cc4 */
[----:B------:R-:W-:-:S03]  /*13fc0*/  @!P5 LEA.HI.X R5, R23, R0, R195, 0x1, P3 ;  /* 0x000000001705d211 */ /* 0x000fc600018f0cc3 */
[----:B------:R3:W-:Y:S04]  /*13fd0*/  @!P4 ST.E.128 desc[UR50][R10.64], RZ ;  /* 0x000000ff0a00c985 */ /* 0x0007e8000c101d32 */
[----:B------:R3:W-:Y:S02]  /*13fe0*/  @!P5 ST.E.128 desc[UR50][R4.64], RZ ;  /* 0x000000ff0400d985 */ /* 0x0007e4000c101d32 */
.L_x_8069:
[----:B------:R-:W-:Y:S05]  /*13ff0*/  BSYNC B1 ;  /* 0x0000000000017941 */ /* 0x000fea0003800000 */
.L_x_8068:
[----:B--2---:R2:W4:Y:S01]  /*14000*/  SHFL.IDX PT, R0, R7, 0x1, 0x181f ;  /* 0x00381f0007007f89 */ /* 0x00452200000e0000 */
[----:B------:R-:W-:Y:S03]  /*14010*/  BSSY B1, `(.L_x_8070) ;  /* 0x000000c000017945 */ /* 0x000fe60003800000 */
[----:B-1-3--:R2:W1:Y:S01]  /*14020*/  SHFL.IDX PT, R4, R6, 0x1, 0x181f ;  /* 0x00381f0006047f89 */ /* 0x00a46200000e0000 */
[----:B------:R-:W-:Y:S05]  /*14030*/  @P1 BRA `(.L_x_8071) ;  /* 0x0000000000241947 */ /* 0x000fea0003800000 */
[----:B------:R-:W-:Y:S02]  /*14040*/  ULDC UR5, c[0x0][0xac8] ;  /* 0x0002b20000057ab9 */ /* 0x000fe40000000800 */
[----:B------:R-:W-:Y:S02]  /*14050*/  ISETP.GE.AND P3, PT, R22, UR5, PT ;  /* 0x0000000516007c0c */ /* 0x000fe4000bf66270 */
[----:B------:R-:W-:-:S11]  /*14060*/  ISETP.GE.AND P4, PT, R23, UR5, PT ;  /* 0x0000000517007c0c */ /* 0x000fd6000bf86270 */
[CC--:B-1----:R-:W-:Y:S02]  /*14070*/  @!P3 LEA R10, P1, R22.reuse, R4.reuse, 0x1 ;  /* 0x00000004160ab211 */ /* 0x0c2fe400078208ff */
[C---:B------:R-:W-:Y:S02]  /*14080*/  @!P4 LEA R4, P2, R23.reuse, R4, 0x1 ;  /* 0x000000041704c211 */ /* 0x040fe400078408ff */
[-C--:B----4-:R-:W-:Y:S02]  /*14090*/  @!P3 LEA.HI.X R11, R22, R0.reuse, R196, 0x1, P1 ;  /* 0x00000000160bb211 */ /* 0x090fe400008f0cc4 */
[----:B------:R-:W-:-:S03]  /*140a0*/  @!P4 LEA.HI.X R5, R23, R0, R195, 0x1, P2 ;  /* 0x000000001705c211 */ /* 0x000fc600010f0cc3 */
[----:B------:R3:W-:Y:S04]  /*140b0*/  @!P3 ST.E.128 desc[UR50][R10.64], RZ ;  /* 0x000000ff0a00b985 */ /* 0x0007e8000c101d32 */
[----:B------:R3:W-:Y:S02]  /*140c0*/  @!P4 ST.E.128 desc[UR50][R4.64], RZ ;  /* 0x000000ff0400c985 */ /* 0x0007e4000c101d32 */
.L_x_8071:
[----:B------:R-:W-:Y:S05]  /*140d0*/  BSYNC B1 ;  /* 0x0000000000017941 */ /* 0x000fea0003800000 */
.L_x_8070:
[----:B----4-:R4:W0:Y:S01]  /*140e0*/  SHFL.IDX PT, R0, R7, 0x2, 0x181f ;  /* 0x00581f0007007f89 */ /* 0x01082200000e0000 */
        /* <DEDUP_REMOVED lines=8> */
[-C--:B0-----:R-:W-:Y:S02]  /*14170*/  @!P2 LEA.HI.X R11, R22, R0.reuse, R196, 0x1, P0 ;  /* 0x00000000160ba211 */ /* 0x081fe400000f0cc4 */
[----:B------:R-:W-:-:S03]  /*14180*/  @!P3 LEA.HI.X R5, R23, R0, R195, 0x1, P1 ;  /* 0x000000001705b211 */ /* 0x000fc600008f0cc3 */
[----:B------:R3:W-:Y:S04]  /*14190*/  @!P2 ST.E.128 desc[UR50][R10.64], RZ ;  /* 0x000000ff0a00a985 */ /* 0x0007e8000c101d32 */
[----:B------:R3:W-:Y:S02]  /*141a0*/  @!P3 ST.E.128 desc[UR50][R4.64], RZ ;  /* 0x000000ff0400b985 */ /* 0x0007e4000c101d32 */
.L_x_8073:
[----:B------:R-:W-:Y:S05]  /*141b0*/  BSYNC B1 ;  /* 0x0000000000017941 */ /* 0x000fea0003800000 */
.L_x_8072:
[----:B------:R-:W-:Y:S01]  /*141c0*/  VIADD R3, R8, 0x60 ;  /* 0x0000006008037836 */ /* 0x000fe20000000000 */
[----:B0-----:R0:W0:Y:S04]  /*141d0*/  SHFL.IDX PT, R0, R7, 0x3, 0x181f ;  /* 0x00781f0007007f89 */ /* 0x00102800000e0000 */
[----:B------:R-:W-:Y:S01]  /*141e0*/  ISETP.GE.AND P0, PT, R3, R9, PT ;  /* 0x000000090300720c */ /* 0x000fe20003f06270 */
[----:B-1-3--:R1:W3:-:S12]  /*141f0*/  SHFL.IDX PT, R4, R6, 0x3, 0x181f ;  /* 0x00781f0006047f89 */ /* 0x00a2d800000e0000 */
[----:B-1----:R-:W-:Y:S05]  /*14200*/  @P0 BRA `(.L_x_8065) ;  /* 0x0000000000240947 */ /* 0x002fea0003800000 */
[----:B------:R-:W-:Y:S02]  /*14210*/  ULDC UR5, c[0x0][0xac8] ;  /* 0x0002b20000057ab9 */ /* 0x000fe40000000800 */
[----:B------:R-:W-:Y:S02]  /*14220*/  ISETP.GE.AND P2, PT, R22, UR5, PT ;  /* 0x0000000516007c0c */ /* 0x000fe4000bf46270 */
[----:B------:R-:W-:-:S11]  /*14230*/  ISETP.GE.AND P3, PT, R23, UR5, PT ;  /* 0x0000000517007c0c */ /* 0x000fd6000bf66270 */
[CC--:B--234-:R-:W-:Y:S02]  /*14240*/  @!P2 LEA R6, P0, R22.reuse, R4.reuse, 0x1 ;  /* 0x000000041606a211 */ /* 0x0dcfe400078008ff */
[C---:B------:R-:W-:Y:S02]  /*14250*/  @!P3 LEA R4, P1, R23.reuse, R4, 0x1 ;  /* 0x000000041704b211 */ /* 0x040fe400078208ff */
[-C--:B0-----:R-:W-:Y:S02]  /*14260*/  @!P2 LEA.HI.X R7, R22, R0.reuse, R196, 0x1, P0 ;  /* 0x000000001607a211 */ /* 0x081fe400000f0cc4 */
[----:B------:R-:W-:-:S03]  /*14270*/  @!P3 LEA.HI.X R5, R23, R0, R195, 0x1, P1 ;  /* 0x000000001705b211 */ /* 0x000fc600008f0cc3 */
[----:B------:R0:W-:Y:S04]  /*14280*/  @!P2 ST.E.128 desc[UR50][R6.64], RZ ;  /* 0x000000ff0600a985 */ /* 0x0001e8000c101d32 */
[----:B------:R0:W-:Y:S02]  /*14290*/  @!P3 ST.E.128 desc[UR50][R4.64], RZ ;  /* 0x000000ff0400b985 */ /* 0x0001e4000c101d32 */
.L_x_8065:
[----:B------:R-:W-:Y:S05]  /*142a0*/  BSYNC B0 ;  /* 0x0000000000007941 */ /* 0x000fea0003800000 */
.L_x_8057:
[----:B------:R-:W-:Y:S02]  /*142b0*/  ULDC UR5, c[0x0][0xc38] ;  /* 0x00030e0000057ab9 */ /* 0x000fe40000000800 */
[----:B------:R-:W-:-:S06]  /*142c0*/  UISETP.GE.AND UP0, UPT, UR4, UR5, UPT ;  /* 0x000000050400728c */ /* 0x000fcc000bf06270 */
[----:B------:R-:W-:-:S13]  /*142d0*/  PLOP3.LUT P0, PT, PT, PT, UP0, 0x80, 0x0 ;  /* 0x000000000000781c */ /* 0x000fda0003f0f008 */
[----:B------:R-:W-:Y:S05]  /*142e0*/  @!P0 BRA `(.L_x_8074) ;  /* 0xfffffec800848947 */ /* 0x000fea000383ffff */
[----:B------:R-:W-:Y:S05]  /*142f0*/  EXIT ;  /* 0x000000000000794d */ /* 0x000fea0003800000 */
.L_x_7968:
        /* <DEDUP_REMOVED lines=18> */
[----:B------:R-:W-:Y:S01]  /*14420*/  MOV R17, 0x400 ;  /* 0x0000040000117802 */ /* 0x000fe20000000f00 */
[----:B------:R-:W-:Y:S01]  /*14430*/  ULDC.64 UR6, c[0x0][0x418] ;  /* 0x0001060000067ab9 */ /* 0x000fe20000000a00 */
[----:B------:R-:W-:Y:S01]  /*14440*/  ULDC UR4, c[0x0][0x424] ;  /* 0x0001090000047ab9 */ /* 0x000fe20000000800 */
[----:B------:R-:W-:Y:S01]  /*14450*/  ULDC UR40, c[0x0][0x288] ;  /* 0x0000a20000287ab9 */ /* 0x000fe20000000800 */
[----:B------:R-:W-:Y:S01]  /*14460*/  ULDC UR41, c[0x0][0x448] ;  /* 0x0001120000297ab9 */ /* 0x000fe20000000800 */
[C---:B0-----:R-:W-:Y:S01]  /*14470*/  IMAD.SHL.U32 R2, R7.reuse, 0x20, RZ ;  /* 0x0000002007027824 */ /* 0x041fe200078e00ff */
[C---:B------:R-:W-:Y:S01]  /*14480*/  LOP3.LUT R9, R7.reuse, 0x7f, RZ, 0xc0, !PT ;  /* 0x0000007f07097812 */ /* 0x040fe200078ec0ff */
[C---:B------:R-:W-:Y:S01]  /*14490*/  IMAD.SHL.U32 R24, R7.reuse, 0x80, RZ ;  /* 0x0000008007187824 */ /* 0x040fe200078e00ff */
[C---:B------:R-:W-:Y:S01]  /*144a0*/  LOP3.LUT P0, RZ, R7.reuse, 0x4, RZ, 0xc0, !PT ;  /* 0x0000000407ff7812 */ /* 0x040fe2000780c0ff */
[----:B------:R-:W-:Y:S01]  /*144b0*/  IMAD.SHL.U32 R8, R7, 0x2, RZ ;  /* 0x0000000207087824 */ /* 0x000fe200078e00ff */
[----:B------:R-:W-:-:S02]  /*144c0*/  SHF.R.U32.HI R0, RZ, 0x5, R9 ;  /* 0x00000005ff007819 */ /* 0x000fc40000011609 */
[C---:B------:R-:W-:Y:S02]  /*144d0*/  LOP3.LUT R5, R2.reuse, 0x60, RZ, 0xc0, !PT ;  /* 0x0000006002057812 */ /* 0x040fe400078ec0ff */
[----:B------:R-:W-:Y:S02]  /*144e0*/  LOP3.LUT R4, R2, 0x80, RZ, 0xc0, !PT ;  /* 0x0000008002047812 */ /* 0x000fe400078ec0ff */
[----:B------:R-:W-:Y:S01]  /*144f0*/  LOP3.LUT R3, R24, 0x380, RZ, 0xc0, !PT ;  /* 0x0000038018037812 */ /* 0x000fe200078ec0ff */
[----:B------:R-:W-:Y:S01]  /*14500*/  IMAD R6, R0, 0x200, R5 ;  /* 0x0000020000067824 */ /* 0x000fe200078e0205 */
[----:B------:R-:W-:Y:S01]  /*14510*/  LOP3.LUT R4, R4, 0x10, R7, 0xf8, !PT ;  /* 0x0000001004047812 */ /* 0x000fe200078ef807 */
[C---:B------:R-:W-:Y:S01]  /*14520*/  IMAD.SHL.U32 R5, R7.reuse, 0x4, RZ ;  /* 0x0000000407057824 */ /* 0x040fe200078e00ff */
[----:B------:R-:W-:Y:S01]  /*14530*/  LOP3.LUT R2, R2, 0x100, RZ, 0xc0, !PT ;  /* 0x0000010002027812 */ /* 0x000fe200078ec0ff */
[----:B------:R-:W-:Y:S02]  /*14540*/  IMAD R3, R0, 0x10, R3 ;  /* 0x0000001000037824 */ /* 0x000fe400078e0203 */
[----:B------:R-:W-:Y:S01]  /*14550*/  IMAD.SHL.U32 R0, R7, 0x10, RZ ;  /* 0x0000001007007824 */ /* 0x000fe200078e00ff */
[----:B------:R-:W-:-:S04]  /*14560*/  LOP3.LUT R5, R4, 0x10, R5, 0x78, !PT ;  /* 0x0000001004057812 */ /* 0x000fc800078e7805 */
[----:B------:R-:W-:Y:S02]  /*14570*/  IADD3 R2, R5, R6, R2 ;  /* 0x0000000605027210 */ /* 0x000fe40007ffe002 */
[C---:B------:R-:W-:Y:S02]  /*14580*/  LOP3.LUT R7, R0.reuse, 0x3f0, RZ, 0xc0, !PT ;  /* 0x000003f000077812 */ /* 0x040fe400078ec0ff */
[----:B------:R-:W-:Y:S01]  /*14590*/  LOP3.LUT R34, R0, 0x70, RZ, 0xc0, !PT ;  /* 0x0000007000227812 */ /* 0x000fe200078ec0ff */
[----:B------:R0:W-:Y:S01]  /*145a0*/  STL [R1+0x18], R2 ;  /* 0x0000180201007387 */ /* 0x0001e20000100800 */
[----:B------:R-:W-:Y:S02]  /*145b0*/  LOP3.LUT R3, R3, 0x70, R0, 0x78, !PT ;  /* 0x0000007003037812 */ /* 0x000fe400078e7800 */
[----:B------:R-:W-:Y:S02]  /*145c0*/  LOP3.LUT R7, R7, 0x70, R8, 0x78, !PT ;  /* 0x0000007007077812 */ /* 0x000fe400078e7808 */
[----:B------:R-:W-:Y:S01]  /*145d0*/  ISETP.GE.AND P2, PT, R34, UR43, PT ;  /* 0x0000002b22007c0c */ /* 0x000fe2000bf46270 */
[----:B0-----:R-:W-:Y:S01]  /*145e0*/  IMAD.U32 R2, RZ, RZ, UR5 ;  /* 0x00000005ff027e24 */ /* 0x001fe2000f8e00ff */
[----:B------:R-:W-:-:S02]  /*145f0*/  LOP3.LUT R24, R3, 0xc00, R24, 0xf8, !PT ;  /* 0x00000c0003187812 */ /* 0x000fc400078ef818 */
[--C-:B------:R-:W-:Y:S02]  /*14600*/  LOP3.LUT R3, R7, 0x400, R0.reuse, 0xf8, !PT ;  /* 0x0000040007037812 */ /* 0x100fe400078ef800 */
[----:B------:R0:W-:Y:S01]  /*14610*/  STL [R1+0x1c], R2 ;  /* 0x00001c0201007387 */ /* 0x0001e20000100800 */
[----:B------:R-:W-:Y:S01]  /*14620*/  ISETP.GE.AND P1, PT, R34, UR43, PT ;  /* 0x0000002b22007c0c */ /* 0x000fe2000bf26270 */
[----:B------:R-:W-:Y:S01]  /*14630*/  UISETP.NE.U32.AND UP0, UPT, UR6, URZ, UPT ;  /* 0x0000003f0600728c */ /* 0x000fe2000bf05070 */
[----:B------:R-:W-:Y:S02]  /*14640*/  LOP3.LUT R16, R16, 0xfffffffe, RZ, 0xc0, !PT ;  /* 0xfffffffe10107812 */ /* 0x000fe400078ec0ff */
[----:B0-----:R-:W-:Y:S01]  /*14650*/  SHF.R.U32.HI R2, RZ, 0x3, R9 ;  /* 0x00000003ff027819 */ /* 0x001fe20000011609 */
[----:B------:R0:W-:Y:S01]  /*14660*/  STL [R1+0x24], RZ ;  /* 0x000024ff01007387 */ /* 0x0001e20000100800 */
[----:B------:R-:W-:Y:S02]  /*14670*/  ULDC UR6, c[0x0][0x2b8] ;  /* 0x0000ae0000067ab9 */ /* 0x000fe40000000800 */
[----:B------:R-:W-:Y:S01]  /*14680*/  LOP3.LUT R4, R2, 0x70, R0, 0xf8, !PT ;  /* 0x0000007002047812 */ /* 0x000fe200078ef800 */
[----:B------:R-:W-:-:S02]  /*14690*/  VIADD R2, R24, 0x40 ;  /* 0x0000004018027836 */ /* 0x000fc40000000000 */
[----:B------:R-:W-:Y:S01]  /*146a0*/  @P0 VIADD R2, R24, 0xffffffc0 ;  /* 0xffffffc018020836 */ /* 0x000fe20000000000 */
[----:B------:R-:W-:Y:S01]  /*146b0*/  @P2 LOP3.LUT R16, R16, 0x1, RZ, 0xfc, !PT ;  /* 0x0000000110102812 */ /* 0x000fe200078efcff */
[----:B------:R0:W-:Y:S01]  /*146c0*/  STL [R1+0x14], R3 ;  /* 0x0000140301007387 */ /* 0x0001e20000100800 */
[----:B------:R-:W-:Y:S02]  /*146d0*/  UISETP.NE.AND.EX UP0, UPT, UR7, URZ, UPT, UP0 ;  /* 0x0000003f0700728c */ /* 0x000fe4000bf05300 */
[----:B------:R-:W-:Y:S02]  /*146e0*/  LOP3.LUT R16, R16, 0xfffffdff, RZ, 0xc0, !PT ;  /* 0xfffffdff10107812 */ /* 0x000fe400078ec0ff */
[----:B------:R-:W-:Y:S02]  /*146f0*/  USEL UR4, UR4, 0x1, UP0 ;  /* 0x0000000104047887 */ /* 0x000fe40008000000 */
[----:B------:R-:W-:Y:S02]  /*14700*/  @P1 LOP3.LUT R16, R16, 0x200, RZ, 0xfc, !PT ;  /* 0x0000020010101812 */ /* 0x000fe400078efcff */
[----:B------:R-:W-:Y:S01]  /*14710*/  UIMAD UR42, UR4, UR42, URZ ;  /* 0x0000002a042a72a4 */ /* 0x000fe2000f8e023f */
[----:B------:R-:W-:-:S03]  /*14720*/  ISETP.GE.AND P1, PT, R34, UR6, PT ;  /* 0x0000000622007c0c */ /* 0x000fc6000bf26270 */
[----:B------:R-:W-:Y:S01]  /*14730*/  UIADD3 UR4, UR42, 0x9f, URZ ;  /* 0x0000009f2a047890 */ /* 0x000fe2000fffe03f */
[----:B------:R-:W-:-:S03]  /*14740*/  LOP3.LUT R16, R16, 0xfffff7ff, RZ, 0xc0, !PT ;  /* 0xfffff7ff10107812 */ /* 0x000fc600078ec0ff */
[----:B------:R-:W-:Y:S01]  /*14750*/  UIMAD.WIDE UR4, UR4, 0x66666667, URZ ;  /* 0x66666667040478a5 */ /* 0x000fe2000f8e023f */
[----:B------:R-:W-:Y:S01]  /*14760*/  IMAD.MOV.U32 R36, RZ, RZ, 0x1 ;  /* 0x00000001ff247424 */ /* 0x000fe200078e00ff */
[----:B------:R-:W-:Y:S01]  /*14770*/  LOP3.LUT R4, R4, 0x80, RZ, 0xfc, !PT ;  /* 0x0000008004047812 */ /* 0x000fe200078efcff */
[----:B------:R-:W-:Y:S01]  /*14780*/  IMAD.MOV.U32 R31, RZ, RZ, RZ ;  /* 0x000000ffff1f7224 */ /* 0x000fe200078e00ff */
[----:B------:R-:W-:Y:S02]  /*14790*/  USHF.R.U32.HI UR39, URZ, 0x1f, UR5 ;  /* 0x0000001f3f277899 */ /* 0x000fe40008011605 */
[----:B------:R-:W-:Y:S01]  /*147a0*/  @P1 LOP3.LUT R16, R16, 0x800, RZ, 0xfc, !PT ;  /* 0x0000080010101812 */ /* 0x000fe200078efcff */
[----:B------:R-:W-:Y:S02]  /*147b0*/  UIMAD UR41, UR41, UR40, URZ ;  /* 0x00000028292972a4 */ /* 0x000fe4000f8e023f */
[----:B------:R-:W-:Y:S02]  /*147c0*/  UIADD3 UR47, UR42, 0x1, -UR40 ;  /* 0x000000012a2f7890 */ /* 0x000fe4000fffe828 */
[----:B------:R-:W-:-:S02]  /*147d0*/  ULOP3.LUT UR49, UR36, 0x2, URZ, 0xfc, !UPT ;  /* 0x0000000224317892 */ /* 0x000fc4000f8efc3f */
[----:B------:R-:W-:Y:S02]  /*147e0*/  ULOP3.LUT UR48, UR36, 0x1, URZ, 0xfc, !UPT ;  /* 0x0000000124307892 */ /* 0x000fe4000f8efc3f */
[----:B------:R-:W-:Y:S02]  /*147f0*/  UIADD3 UR40, UR42, -UR40, URZ ;  /* 0x800000282a287290 */ /* 0x000fe4000fffe03f */
[----:B------:R-:W-:Y:S01]  /*14800*/  ULEA.HI.SX32 UR39, UR5, UR39, 0x1a ;  /* 0x0000002705277291 */ /* 0x000fe2000f8fd23f */
[----:B------:R-:W-:Y:S01]  /*14810*/  ULDC UR46, c[0x0][0xc] ;  /* 0x00000300002e7ab9 */ /* 0x000fe20000000800 */
[----:B--2---:R-:W-:-:S05]  /*14820*/  LEA R17, R10, R17, 0x18 ;  /* 0x000000110a117211 */ /* 0x004fca00078ec0ff */
[----:B------:R-:W-:-:S05]  /*14830*/  IMAD.IADD R0, R17, 0x1, R3 ;  /* 0x0000000111007824 */ /* 0x000fca00078e0203 */
[----:B------:R0:W-:Y:S04]  /*14840*/  STL [R1+0x20], R0 ;  /* 0x0000200001007387 */ /* 0x0001e80000100800 */
[----:B------:R0:W-:Y:S02]  /*14850*/  STL [R1+0x10], R2 ;  /* 0x0000100201007387 */ /* 0x0001e40000100800 */
.L_x_8146:
        /* <DEDUP_REMOVED lines=14> */
[----:B-1----:R-:W-:Y:S05]  /*14940*/  @!P0 BRA `(.L_x_8076) ;  /* 0x0000000000208947 */ /* 0x002fea0003800000 */
        /* <DEDUP_REMOVED lines=8> */
.L_x_8076:
[----:B------:R-:W-:Y:S01]  /*149d0*/  ULDC UR8, c[0x0][0xc54] ;  /* 0x0003150000087ab9 */ /* 0x000fe20000000800 */
[----:B------:R-:W-:Y:S01]  /*149e0*/  UMOV UR6, UR7 ;  /* 0x0000000700067c82 */ /* 0x000fe20008000000 */
[----:B------:R-:W-:-:S11]  /*149f0*/  UISETP.NE.AND UP0, UPT, UR8, 0x1, UPT ;  /* 0x000000010800788c */ /* 0x000fd6000bf05270 */
[----:B------:R-:W-:Y:S02]  /*14a00*/  @UP0 ULDC.64 UR10, c[0x0][0xc58] ;  /* 0x00031600000a0ab9 */ /* 0x000fe40000000a00 */
[----:B------:R-:W-:-:S04]  /*14a10*/  UIMAD.WIDE.U32 UR4, UR7, UR10, URZ ;  /* 0x0000000a070472a5 */ /* 0x000fc8000f8e003f */
[----:B------:R-:W-:-:S04]  /*14a20*/  @UP0 USHF.R.U32.HI UR6, URZ, UR11, UR5 ;  /* 0x0000000b3f060299 */ /* 0x000fc80008011605 */
[----:B------:R-:W-:-:S12]  /*14a30*/  UIMAD UR4, UR6, UR8, URZ ;  /* 0x00000008060472a4 */ /* 0x000fd8000f8e023f */
.L_x_8077:
        /* <DEDUP_REMOVED lines=23> */
[----:B------:R-:W-:Y:S02]  /*14bb0*/  UISETP.NE.AND UP2, UPT, UR5, 0x1, UPT ;  /* 0x000000010500788c */ /* 0x000fe4000bf45270 */
[----:B------:R-:W-:Y:S02]  /*14bc0*/  UIADD3 UR6, UR6, UR4, URZ ;  /* 0x0000000406067290 */ /* 0x000fe4000fffe03f */
[----:B------:R-:W-:Y:S02]  /*14bd0*/  UP2UR UR52, UPR, URZ, 0x4 ;  /* 0x000000043f347883 */ /* 0x000fe40008000000 */
[----:B------:R-:W-:Y:S01]  /*14be0*/  USHF.L.U32 UR43, UR6, 0x7, URZ ;  /* 0x00000007062b7899 */ /* 0x000fe2000800063f */
[----:B------:R-:W-:Y:S02]  /*14bf0*/  ULDC.64 UR4, c[0x0][0x9e0] ;  /* 0x0002780000047ab9 */ /* 0x000fe40000000a00 */
[----:B------:R-:W-:-:S02]  /*14c00*/  UISETP.GE.AND UP0, UPT, UR5, 0x1, UPT ;  /* 0x000000010500788c */ /* 0x000fc4000bf06270 */
[----:B------:R-:W-:Y:S01]  /*14c10*/  UIADD3 UR8, UR43, 0x7f, URZ ;  /* 0x0000007f2b087890 */ /* 0x000fe2000fffe03f */
[----:B------:R-:W-:Y:S01]  /*14c20*/  @UP2 ULDC UR6, c[0x0][0x44c] ;  /* 0x0001130000062ab9 */ /* 0x000fe20000000800 */
[----:B------:R-:W-:Y:S02]  /*14c30*/  @UP2 ULDC UR9, c[0x0][0x450] ;  /* 0x0001140000092ab9 */ /* 0x000fe40000000800 */
[----:B------:R-:W-:Y:S01]  /*14c40*/  UIMAD.WIDE.U32 UR6, UR8, UR6, URZ ;  /* 0x00000006080672a5 */ /* 0x000fe2000f8e003f */
[----:B------:R-:W-:-:S03]  /*14c50*/  PLOP3.LUT P1, PT, PT, PT, UP0, 0x80, 0x0 ;  /* 0x000000000000781c */ /* 0x000fc60003f2f008 */
[----:B------:R-:W-:-:S04]  /*14c60*/  @UP2 USHF.R.U32.HI UR8, URZ, UR9, UR7 ;  /* 0x000000093f082299 */ /* 0x000fc80008011607 */
[----:B------:R-:W-:-:S04]  /*14c70*/  UIADD3 UR6, UR47, UR8, URZ ;  /* 0x000000082f067290 */ /* 0x000fc8000fffe03f */
[----:B------:R-:W-:Y:S01]  /*14c80*/  UIADD3 UR4, UR6, UR4, URZ ;  /* 0x0000000406047290 */ /* 0x000fe2000fffe03f */
[----:B--2---:R0:W-:Y:S01]  /*14c90*/  STL [R1+0x4], R22 ;  /* 0x0000041601007387 */ /* 0x0041e20000100800 */
[----:B------:R-:W-:Y:S10]  /*14ca0*/  @!P1 BRA `(.L_x_8078) ;  /* 0x0000000000449947 */ /* 0x000ff40003800000 */
        /* <DEDUP_REMOVED lines=10> */
.L_x_8079:
[----:B------:R-:W-:-:S11]  /*14d50*/  UISETP.NE.AND UP0, UPT, UR5, 0x1, UPT ;  /* 0x000000010500788c */ /* 0x000fd6000bf05270 */
[----:B------:R-:W-:Y:S02]  /*14d60*/  @UP0 ULDC.64 UR10, c[0x0][0x9e8] ;  /* 0x00027a00000a0ab9 */ /* 0x000fe40000000a00 */
[----:B------:R-:W-:-:S04]  /*14d70*/  UIMAD.WIDE.U32 UR6, UR8, UR10, URZ ;  /* 0x0000000a080672a5 */ /* 0x000fc8000f8e003f */
[----:B------:R-:W-:-:S12]  /*14d80*/  @UP0 USHF.R.U32.HI UR8, URZ, UR11, UR7 ;  /* 0x0000000b3f080299 */ /* 0x000fd80008011607 */
.L_x_8080:
[----:B------:R-:W-:-:S04]  /*14d90*/  UIMAD UR8, UR8, UR5, UR5 ;  /* 0x00000005080872a4 */ /* 0x000fc8000f8e0205 */
[----:B------:R-:W-:-:S04]  /*14da0*/  UISETP.LT.AND UP0, UPT, UR4, UR8, UPT ;  /* 0x000000080400728c */ /* 0x000fc8000bf01270 */
[----:B------:R-:W-:-:S12]  /*14db0*/  USEL UR4, UR4, UR8, UP0 ;  /* 0x0000000804047287 */ /* 0x000fd80008000000 */
.L_x_8078:
[----:B------:R-:W-:Y:S02]  /*14dc0*/  UISETP.NE.AND UP0, UPT, UR52, URZ, UPT ;  /* 0x0000003f3400728c */ /* 0x000fe4000bf05270 */
[----:B------:R-:W-:Y:S01]  /*14dd0*/  UIADD3 UR6, UR4, 0x9f, URZ ;  /* 0x0000009f04067890 */ /* 0x000fe2000fffe03f */
[----:B------:R-:W-:-:S03]  /*14de0*/  UMOV UR10, UR43 ;  /* 0x0000002b000a7c82 */ /* 0x000fc60008000000 */
[----:B------:R-:W-:-:S04]  /*14df0*/  UIMAD.WIDE UR6, UR6, 0x66666667, URZ ;  /* 0x66666667060678a5 */ /* 0x000fc8000f8e023f */
[----:B------:R-:W-:Y:S01]  /*14e00*/  USHF.R.U32.HI UR4, URZ, 0x1f, UR7 ;  /* 0x0000001f3f047899 */ /* 0x000fe20008011607 */
[----:B------:R-:W-:Y:S02]  /*14e10*/  @UP0 ULDC UR8, c[0x0][0x44c] ;  /* 0x0001130000080ab9 */ /* 0x000fe40000000800 */
[----:B------:R-:W-:Y:S01]  /*14e20*/  @UP0 ULDC UR6, c[0x0][0x450] ;  /* 0x0001140000060ab9 */ /* 0x000fe20000000800 */
[----:B------:R-:W-:Y:S02]  /*14e30*/  UIMAD.WIDE.U32 UR8, UR43, UR8, URZ ;  /* 0x000000082b0872a5 */ /* 0x000fe4000f8e003f */
[----:B------:R-:W-:Y:S02]  /*14e40*/  ULEA.HI.SX32 UR4, UR7, UR4, 0x1a ;  /* 0x0000000407047291 */ /* 0x000fe4000f8fd23f */
[----:B------:R-:W-:Y:S02]  /*14e50*/  @UP0 USHF.R.U32.HI UR10, URZ, UR6, UR9 ;  /* 0x000000063f0a0299 */ /* 0x000fe40008011609 */
[----:B------:R-:W-:-:S02]  /*14e60*/  UISETP.LT.AND UP0, UPT, UR39, UR4, UPT ;  /* 0x000000042700728c */ /* 0x000fc4000bf01270 */
[----:B------:R-:W-:Y:S01]  /*14e70*/  UIADD3 UR6, UR40, UR10, URZ ;  /* 0x0000000a28067290 */ /* 0x000fe2000fffe03f */
[----:B------:R-:W-:Y:S01]  /*14e80*/  ULDC UR8, c[0x0][0x9dc] ;  /* 0x0002770000087ab9 */ /* 0x000fe20000000800 */
        /* <DEDUP_REMOVED lines=14> */
.L_x_8082:
[----:B------:R-:W-:-:S11]  /*14f70*/  UISETP.NE.AND UP0, UPT, UR5, 0x1, UPT ;  /* 0x000000010500788c */ /* 0x000fd6000bf05270 */
[----:B------:R-:W-:Y:S02]  /*14f80*/  @UP0 ULDC.64 UR10, c[0x0][0x9e8] ;  /* 0x00027a00000a0ab9 */ /* 0x000fe40000000a00 */
[----:B------:R-:W-:-:S04]  /*14f90*/  UIMAD.WIDE.U32 UR6, UR4, UR10, URZ ;  /* 0x0000000a040672a5 */ /* 0x000fc8000f8e003f */
[----:B------:R-:W-:-:S12]  /*14fa0*/  @UP0 USHF.R.U32.HI UR4, URZ, UR11, UR7 ;  /* 0x0000000b3f040299 */ /* 0x000fd80008011607 */
.L_x_8083:
[----:B------:R-:W-:-:S04]  /*14fb0*/  UIMAD UR4, UR4, UR5, URZ ;  /* 0x00000005040472a4 */ /* 0x000fc8000f8e023f */
[----:B------:R-:W-:-:S04]  /*14fc0*/  UISETP.LT.AND UP0, UPT, UR8, UR4, UPT ;  /* 0x000000040800728c */ /* 0x000fc8000bf01270 */
[----:B------:R-:W-:-:S12]  /*14fd0*/  USEL UR8, UR8, UR4, !UP0 ;  /* 0x0000000408087287 */ /* 0x000fd8000c000000 */
.L_x_8081:
[----:B------:R-:W-:Y:S01]  /*14fe0*/  UIMAD.WIDE UR4, UR8, 0x66666667, URZ ;  /* 0x66666667080478a5 */ /* 0x000fe2000f8e023f */
[----:B------:R-:W-:Y:S03]  /*14ff0*/  BSSY B7, `(.L_x_8084) ;  /* 0x00004a7000077945 */ /* 0x000fe60003800000 */
[----:B------:R-:W-:-:S04]  /*15000*/  USHF.R.U32.HI UR4, URZ, 0x1f, UR5 ;  /* 0x0000001f3f047899 */ /* 0x000fc80008011605 */
[----:B------:R-:W-:-:S04]  /*15010*/  ULEA.HI.SX32 UR4, UR5, UR4, 0x1a ;  /* 0x0000000405047291 */ /* 0x000fc8000f8fd23f */
[----:B------:R-:W-:-:S04]  /*15020*/  UISETP.LT.AND UP0, UPT, URZ, UR4, UPT ;  /* 0x000000043f00728c */ /* 0x000fc8000bf01270 */
[----:B------:R-:W-:-:S04]  /*15030*/  USEL UR45, URZ, UR4, !UP0 ;  /* 0x000000043f2d7287 */ /* 0x000fc8000c000000 */
[----:B------:R-:W-:-:S06]  /*15040*/  UISETP.GT.AND UP0, UPT, UR44, UR45, UPT ;  /* 0x0000002d2c00728c */ /* 0x000fcc000bf04270 */
[----:B------:R-:W-:-:S13]  /*15050*/  PLOP3.LUT P0, PT, PT, PT, UP0, 0x80, 0x0 ;  /* 0x000000000000781c */ /* 0x000fda0003f0f008 */
        /* <DEDUP_REMOVED lines=8> */
[----:B------:R-:W1:Y:S02]  /*150e0*/  FLO.U32 R0, UR4 ;  /* 0x0000000400007d00 */ /* 0x000e6400080e0000 */
[----:B-1----:R-:W-:-:S06]  /*150f0*/  ISETP.EQ.U32.AND P1, PT, R0, R5, PT ;  /* 0x000000050000720c */ /* 0x002fcc0003f22070 */
[----:B------:R-:W2:Y:S07]  /*15100*/  POPC R5, UR4 ;  /* 0x0000000400057d09 */ /* 0x000eae0008000000 */
        /* <DEDUP_REMOVED lines=8> */
.L_x_8085:
        /* <DEDUP_REMOVED lines=20> */
.L_x_8088:
[----:B------:R-:W-:Y:S05]  /*152d0*/  BSYNC B6 ;  /* 0x0000000000067941 */ /* 0x000fea0003800000 */
.L_x_8087:
        /* <DEDUP_REMOVED lines=22> */
.L_x_8090:
[----:B------:R-:W-:Y:S05]  /*15440*/  BSYNC B6 ;  /* 0x0000000000067941 */ /* 0x000fea0003800000 */
.L_x_8089:
[----:B------:R-:W-:Y:S01]  /*15450*/  VIADD R0, R17, 0x400 ;  /* 0x0000040011007836 */ /* 0x000fe20000000000 */
[----:B------:R-:W-:Y:S04]  /*15460*/  BSSY B6, `(.L_x_8091) ;  /* 0x0000014000067945 */ /* 0x000fe80003800000 */
[----:B------:R1:W-:Y:S01]  /*15470*/  STL [R1+0x8], R0 ;  /* 0x0000080001007387 */ /* 0x0003e20000100800 */
[----:B------:R-:W-:-:S13]  /*15480*/  LOP3.LUT P0, RZ, R0, 0x9f, RZ, 0xc0, !PT ;  /* 0x0000009f00ff7812 */ /* 0x000fda000780c0ff */
[----:B-1----:R-:W-:Y:S05]  /*15490*/  @!P0 BRA `(.L_x_8092) ;  /* 0x0000000000408947 */ /* 0x002fea0003800000 */
        /* <DEDUP_REMOVED lines=16> */
.L_x_8092:
[----:B------:R-:W-:Y:S05]  /*155a0*/  BSYNC B6 ;  /* 0x0000000000067941 */ /* 0x000fea0003800000 */
.L_x_8091:
        /* <DEDUP_REMOVED lines=19> */
.L_x_8094:
[----:B------:R-:W-:Y:S05]  /*156e0*/  BSYNC B6 ;  /* 0x0000000000067941 */ /* 0x000fea0003800000 */
.L_x_8093:
        /* <DEDUP_REMOVED lines=12> */
[----:B-1----:R-:W-:Y:S01]  /*157b0*/  ISETP.NE.AND P2, PT, R19, 0x1, PT ;  /* 0x000000011300780c */ /* 0x002fe20003f45270 */
[----:B------:R-:W-:Y:S01]  /*157c0*/  UMOV UR5, 0xffffffff ;  /* 0xffffffff00057882 */ /* 0x000fe20000000000 */
[----:B------:R-:W-:Y:S01]  /*157d0*/  LOP3.LUT R16, R16, 0xfffffff7, RZ, 0xc0, !PT ;  /* 0xfffffff710107812 */ /* 0x000fe200078ec0ff */
[----:B------:R-:W-:-:S10]  /*157e0*/  IMAD.U32 R18, RZ, RZ, UR4 ;  /* 0x00000004ff127e24 */ /* 0x000fd4000f8e00ff */
[----:B------:R-:W-:Y:S01]  /*157f0*/  @P2 LOP3.LUT R16, R16, 0x8, RZ, 0xfc, !PT ;  /* 0x0000000810102812 */ /* 0x000fe200078efcff */
[----:B--2---:R-:W-:Y:S06]  /*15800*/  BRA.DIV UR5, `(.L_x_8095) ;  /* 0x0000004a05e47947 */ /* 0x004fec000b800000 */
.L_x_8166:
[----:B------:R-:W1:Y:S01]  /*15810*/  S2R R0, SR_TID.X ;  /* 0x0000000000007919 */ /* 0x000e620000002100 */
[----:B------:R-:W-:Y:S01]  /*15820*/  UMOV UR4, 0xa0 ;  /* 0x000000a000047882 */ /* 0x000fe20000000000 */
[----:B------:R-:W2:Y:S01]  /*15830*/  @P2 LDC R3, c[0x0][0x434] ;  /* 0x00010d00ff032b82 */ /* 0x000ea20000000800 */
[----:B------:R-:W-:Y:S01]  /*15840*/  UIMAD UR4, UR44, UR4, -0xa0 ;  /* 0xffffff602c0474a4 */ /* 0x000fe2000f8e0204 */
[----:B------:R-:W3:Y:S01]  /*15850*/  S2R R8, SR_TID.X ;  /* 0x0000000000087919 */ /* 0x000ee20000002100 */
[----:B-----5:R-:W-:-:S05]  /*15860*/  SHF.R.S32.HI R15, RZ, 0x1f, R35 ;  /* 0x0000001fff0f7819 */ /* 0x020fca0000011423 */
[----:B------:R-:W4:Y:S01]  /*15870*/  @P2 LDC R5, c[0x0][0x438] ;  /* 0x00010e00ff052b82 */ /* 0x000f220000000800 */
[----:B------:R0:W-:Y:S01]  /*15880*/  STL [R1], R15 ;  /* 0x0000000f01007387 */ /* 0x0001e20000100800 */
[----:B-1----:R-:W-:Y:S01]  /*15890*/  LOP3.LUT R0, R0, 0x7f, RZ, 0xc0, !PT ;  /* 0x0000007f00007812 */ /* 0x002fe200078ec0ff */
[----:B---3--:R-:W-:-:S03]  /*158a0*/  IMAD.SHL.U32 R14, R8, 0x10, RZ ;  /* 0x00000010080e7824 */ /* 0x008fc600078e00ff */
        /* <DEDUP_REMOVED lines=11> */
[----:B----4-:R-:W-:-:S07]  /*15960*/  @P2 SHF.R.U32.HI R10, RZ, R5, R2 ;  /* 0x00000005ff0a2219 */ /* 0x010fce0000011602 */
[----:B------:R-:W1:Y:S01]  /*15970*/  @!P0 LDC.64 R6, c[0x0][0x428] ;  /* 0x00010a00ff068b82 */ /* 0x000e620000000a00 */
[----:B------:R-:W-:-:S07]  /*15980*/  @!P0 SHF.R.S32.HI R3, RZ, 0x1f, R10 ;  /* 0x0000001fff038819 */ /* 0x000fce000001140a */
[----:B------:R-:W2:Y:S01]  /*15990*/  @!P0 LDC.64 R4, c[0x0][0x418] ;  /* 0x00010600ff048b82 */ /* 0x000ea20000000a00 */
[----:B-1----:R-:W-:-:S04]  /*159a0*/  @!P0 IMAD R2, R15, R6, RZ ;  /* 0x000000060f028224 */ /* 0x002fc800078e02ff */
[----:B------:R-:W-:Y:S02]  /*159b0*/  @!P0 IMAD R7, R35, R7, R2 ;  /* 0x0000000723078224 */ /* 0x000fe400078e0202 */
[----:B------:R-:W-:-:S04]  /*159c0*/  @!P0 IMAD.MOV.U32 R2, RZ, RZ, R10 ;  /* 0x000000ffff028224 */ /* 0x000fc800078e000a */
[----:B------:R-:W-:-:S04]  /*159d0*/  @!P0 IMAD.WIDE.U32 R2, R35, R6, R2 ;  /* 0x0000000623028225 */ /* 0x000fc800078e0002 */
[----:B------:R-:W-:Y:S01]  /*159e0*/  @!P0 IMAD.IADD R3, R7, 0x1, R3 ;  /* 0x0000000107038824 */ /* 0x000fe200078e0203 */
[----:B--2---:R-:W-:Y:S01]  /*159f0*/  @!P0 LEA R12, P1, R2, R4, 0x2 ;  /* 0x00000004020c8211 */ /* 0x004fe200078210ff */
[----:B------:R-:W-:-:S03]  /*15a00*/  VIADD R4, R8, UR4 ;  /* 0x0000000408047c36 */ /* 0x000fc60008000000 */
[----:B------:R-:W-:Y:S02]  /*15a10*/  @!P0 LEA.HI.X R13, R2, R5, R3, 0x2, P1 ;  /* 0x00000005020d8211 */ /* 0x000fe400008f1403 */
[C---:B------:R-:W-:Y:S01]  /*15a20*/  ISETP.GE.AND P1, PT, R4.reuse, UR42, PT ;  /* 0x0000002a04007c0c */ /* 0x040fe2000bf26270 */
[----:B------:R-:W1:Y:S01]  /*15a30*/  @P2 LDC R3, c[0x0][0x434] ;  /* 0x00010d00ff032b82 */ /* 0x000e620000000800 */
[----:B------:R-:W-:-:S04]  /*15a40*/  IMAD.IADD R4, R4, 0x1, R22 ;  /* 0x0000000104047824 */ /* 0x000fc800078e0216 */
[----:B------:R-:W-:-:S03]  /*15a50*/  IMAD.MOV.U32 R11, RZ, RZ, R4 ;  /* 0x000000ffff0b7224 */ /* 0x000fc600078e0004 */
[----:B------:R-:W2:Y:S08]  /*15a60*/  @P2 LDC R5, c[0x0][0x438] ;  /* 0x00010e00ff052b82 */ /* 0x000eb00000000800 */
[----:B------:R-:W3:Y:S08]  /*15a70*/  @!P1 LDC.64 R8, c[0x0][0x428] ;  /* 0x00010a00ff089b82 */ /* 0x000ef00000000a00 */
[----:B------:R-:W4:Y:S01]  /*15a80*/  @!P1 LDC.64 R6, c[0x0][0x418] ;  /* 0x00010600ff069b82 */ /* 0x000f220000000a00 */
[----:B-1----:R-:W-:-:S05]  /*15a90*/  @P2 IMAD.HI.U32 R2, R4, R3, RZ ;  /* 0x0000000304022227 */ /* 0x002fca00078e00ff */
[----:B--2---:R-:W-:Y:S01]  /*15aa0*/  @P2 SHF.R.U32.HI R11, RZ, R5, R2 ;  /* 0x00000005ff0b2219 */ /* 0x004fe20000011602 */
[----:B------:R-:W-:-:S03]  /*15ab0*/  IMAD.MOV.U32 R5, RZ, RZ, RZ ;  /* 0x000000ffff057224 */ /* 0x000fc600078e00ff */
[----:B------:R-:W-:-:S03]  /*15ac0*/  @!P1 SHF.R.S32.HI R3, RZ, 0x1f, R11 ;  /* 0x0000001fff039819 */ /* 0x000fc6000001140b */
[----:B------:R1:W5:Y:S01]  /*15ad0*/  @!P0 LDG.E R5, desc[UR50][R12.64] ;  /* 0x000000320c058981 */ /* 0x000362000c1e1900 */
[----:B---3--:R-:W-:-:S04]  /*15ae0*/  @!P1 IMAD R2, R15, R8, RZ ;  /* 0x000000080f029224 */ /* 0x008fc800078e02ff */
[----:B------:R-:W-:Y:S02]  /*15af0*/  @!P1 IMAD R9, R35, R9, R2 ;  /* 0x0000000923099224 */ /* 0x000fe400078e0202 */
[----:B------:R-:W-:-:S04]  /*15b00*/  @!P1 IMAD.MOV.U32 R2, RZ, RZ, R11 ;  /* 0x000000ffff029224 */ /* 0x000fc800078e000b */
[----:B------:R-:W-:-:S04]  /*15b10*/  @!P1 IMAD.WIDE.U32 R2, R35, R8, R2 ;  /* 0x0000000823029225 */ /* 0x000fc800078e0002 */
[----:B-1----:R-:W-:Y:S01]  /*15b20*/  IMAD.MOV R13, RZ, RZ, -R10 ;  /* 0x000000ffff0d7224 */ /* 0x002fe200078e0a0a */
[C---:B----4-:R-:W-:Y:S01]  /*15b30*/  @!P1 LEA R8, P0, R2.reuse, R6, 0x2 ;  /* 0x0000000602089211 */ /* 0x050fe200078010ff */
[----:B------:R-:W-:Y:S02]  /*15b40*/  @!P1 IMAD.IADD R3, R3, 0x1, R9 ;  /* 0x0000000103039824 */ /* 0x000fe400078e0209 */
[----:B------:R-:W-:Y:S02]  /*15b50*/  IMAD R6, R19, R13, R0 ;  /* 0x0000000d13067224 */ /* 0x000fe400078e0200 */
[----:B------:R-:W-:Y:S01]  /*15b60*/  IMAD.U32 R0, RZ, RZ, UR49 ;  /* 0x00000031ff007e24 */ /* 0x000fe2000f8e00ff */
[----:B------:R-:W-:Y:S01]  /*15b70*/  @!P1 LEA.HI.X R9, R2, R7, R3, 0x2, P0 ;  /* 0x0000000702099211 */ /* 0x000fe200000f1403 */
[----:B------:R-:W-:Y:S01]  /*15b80*/  IMAD.MOV.U32 R7, RZ, RZ, RZ ;  /* 0x000000ffff077224 */ /* 0x000fe200078e00ff */
[----:B------:R-:W-:Y:S01]  /*15b90*/  ISETP.GT.U32.AND P0, PT, R14, 0x9f, PT ;  /* 0x0000009f0e00780c */ /* 0x000fe20003f04070 */
[----:B------:R-:W-:Y:S01]  /*15ba0*/  IMAD.MOV R3, RZ, RZ, -R11 ;  /* 0x000000ffff037224 */ /* 0x000fe200078e0a0b */
[----:B------:R-:W-:-:S02]  /*15bb0*/  ISETP.NE.AND P2, PT, R0, 0x3, PT ;  /* 0x000000030000780c */ /* 0x000fc40003f45270 */
[----:B------:R-:W-:Y:S01]  /*15bc0*/  LOP3.LUT R16, R16, 0xfffffffb, RZ, 0xc0, !PT ;  /* 0xfffffffb10107812 */ /* 0x000fe200078ec0ff */
[----:B------:R1:W5:Y:S01]  /*15bd0*/  @!P1 LDG.E R7, desc[UR50][R8.64] ;  /* 0x0000003208079981 */ /* 0x000362000c1e1900 */
[----:B------:R-:W-:Y:S02]  /*15be0*/  IMAD.U32 R11, RZ, RZ, UR44 ;  /* 0x0000002cff0b7e24 */ /* 0x000fe4000f8e00ff */
[----:B------:R-:W-:Y:S02]  /*15bf0*/  LOP3.LUT R16, R16, 0xfffffffd, RZ, 0xc0, !PT ;  /* 0xfffffffd10107812 */ /* 0x000fe400078ec0ff */
[----:B------:R-:W-:-:S03]  /*15c00*/  VIADD R11, R11, 0xffffffff ;  /* 0xffffffff0b0b7836 */ /* 0x000fc60000000000 */
[----:B------:R-:W-:Y:S01]  /*15c10*/  @P0 LOP3.LUT R16, R16, 0x2, RZ, 0xfc, !PT ;  /* 0x0000000210100812 */ /* 0x000fe200078efcff */
[----:B-1----:R-:W-:Y:S02]  /*15c20*/  IMAD R8, R19, R3, R4 ;  /* 0x0000000313087224 */ /* 0x002fe400078e0204 */
[----:B------:R-:W-:Y:S01]  /*15c30*/  IMAD R3, RZ, RZ, -UR37 ;  /* 0x80000025ff037e24 */ /* 0x000fe2000f8e02ff */
[----:B------:R-:W-:-:S03]  /*15c40*/  @P2 LOP3.LUT R16, R16, 0x4, RZ, 0xfc, !PT ;  /* 0x0000000410102812 */ /* 0x000fc600078efcff */
[----:B------:R-:W-:-:S05]  /*15c50*/  IMAD R18, R18, R3, UR38 ;  /* 0x0000002612127e24 */ /* 0x000fca000f8e0203 */
[----:B------:R-:W-:Y:S01]  /*15c60*/  SHF.R.S32.HI R37, RZ, 0x1f, R18 ;  /* 0x0000001fff257819 */ /* 0x000fe20000011412 */
[----:B0-----:R-:W-:Y:S06]  /*15c70*/  @!P2 BRA `(.L_x_8096) ;  /* 0x000000000004a947 */ /* 0x001fec0003800000 */
[----:B------:R-:W-:Y:S01]  /*15c80*/  BPT.TRAP 0x1 ;  /* 0x000000040000795c */ /* 0x000fe20000300000 */
.L_x_8096:
[----:B------:R-:W-:Y:S01]  /*15c90*/  IMAD R0, R31, 0x8, R17 ;  /* 0x000000081f007824 */ /* 0x000fe200078e0211 */
[----:B------:R-:W-:Y:S01]  /*15ca0*/  SHF.L.U32 R27, R36, 0x1f, RZ ;  /* 0x0000001f241b7819 */ /* 0x000fe200000006ff */
[----:B------:R-:W-:Y:S01]  /*15cb0*/  BSSY B0, `(.L_x_8097) ;  /* 0x0000004000007945 */ /* 0x000fe20003800000 */
[----:B------:R-:W-:Y:S02]  /*15cc0*/  SHF.R.S32.HI R22, RZ, 0x1f, R8 ;  /* 0x0000001fff167819 */ /* 0x000fe40000011408 */
[----:B------:R-:W0:Y:S02]  /*15cd0*/  SYNCS.PHASECHK.TRANS64.TRYWAIT P0, [R0+URZ+0x22880], R27 ;  /* 0x0228801b000075a7 */ /* 0x000e24000800017f */
[----:B0-----:R-:W-:Y:S05]  /*15ce0*/  @!P0 BRA `(.L_x_8098) ;  /* 0x0000004400d88947 */ /* 0x001fea0003800000 */
.L_x_8167:
[----:B------:R-:W-:Y:S05]  /*15cf0*/  BSYNC B0 ;  /* 0x0000000000007941 */ /* 0x000fea0003800000 */
.L_x_8097:
[----:B------:R-:W2:Y:S01]  /*15d00*/  LDL R12, [R1+0x14] ;  /* 0x00001400010c7983 */ /* 0x000ea20000100800 */
[----:B------:R-:W-:Y:S01]  /*15d10*/  ULDC.64 UR4, c[0x0][0x328] ;  /* 0x0000ca0000047ab9 */ /* 0x000fe20000000a00 */
[----:B-----5:R-:W-:Y:S01]  /*15d20*/  SHF.R.S32.HI R23, RZ, 0x1f, R7 ;  /* 0x0000001fff177819 */ /* 0x020fe20000011407 */
[----:B------:R-:W-:Y:S01]  /*15d30*/  IMAD R3, R22, UR4, RZ ;  /* 0x0000000416037c24 */ /* 0x000fe2000f8e02ff */
[----:B------:R-:W-:Y:S01]  /*15d40*/  ULDC.64 UR6, c[0x0][0x338] ;  /* 0x0000ce0000067ab9 */ /* 0x000fe20000000a00 */
[----:B------:R-:W-:Y:S01]  /*15d50*/  ULDC.64 UR8, c[0x0][0x330] ;  /* 0x0000cc0000087ab9 */ /* 0x000fe20000000a00 */
[----:B------:R-:W1:Y:S01]  /*15d60*/  S2R R13, SR_TID.X ;  /* 0x00000000000d7919 */ /* 0x000e620000002100 */
[C---:B------:R-:W-:Y:S01]  /*15d70*/  IMAD R9, R8.reuse, UR5, R3 ;  /* 0x0000000508097c24 */ /* 0x040fe2000f8e0203 */
[----:B------:R-:W-:Y:S01]  /*15d80*/  SHF.R.S32.HI R25, RZ, 0x1f, R6 ;  /* 0x0000001fff197819 */ /* 0x000fe20000011406 */
[----:B------:R-:W-:Y:S01]  /*15d90*/  IMAD.WIDE.U32 R2, R8, UR4, RZ ;  /* 0x0000000408027c25 */ /* 0x000fe2000f8e00ff */
[----:B------:R-:W-:Y:S01]  /*15da0*/  ULDC.64 UR10, c[0x0][0x318] ;  /* 0x0000c600000a7ab9 */ /* 0x000fe20000000a00 */
[----:B------:R-:W-:-:S02]  /*15db0*/  SHF.R.S32.HI R26, RZ, 0x1f, R5 ;  /* 0x0000001fff1a7819 */ /* 0x000fc40000011405 */
[----:B------:R-:W-:Y:S01]  /*15dc0*/  IMAD.IADD R3, R3, 0x1, R9 ;  /* 0x0000000103037824 */ /* 0x000fe200078e0209 */
[----:B------:R-:W-:Y:S01]  /*15dd0*/  LOP3.LUT R16, R16, 0xffffff7f, RZ, 0xc0, !PT ;  /* 0xffffff7f10107812 */ /* 0x000fe200078ec0ff */
        /* <DEDUP_REMOVED lines=12> */
[----:B-1----:R-:W-:Y:S01]  /*15ea0*/  LOP3.LUT R13, R13, 0x7f, RZ, 0xc0, !PT ;  /* 0x0000007f0d0d7812 */ /* 0x002fe200078ec0ff */
[----:B------:R-:W-:Y:S02]  /*15eb0*/  UMOV UR4, 0xffffffff ;  /* 0xffffffff00047882 */ /* 0x000fe40000000000 */
[----:B------:R-:W-:Y:S01]  /*15ec0*/  IMAD.IADD R3, R3, 0x1, R4 ;  /* 0x0000000103037824 */ /* 0x000fe200078e0204 */
[----:B------:R-:W-:Y:S01]  /*15ed0*/  SHF.R.U32.HI R13, RZ, 0x3, R13 ;  /* 0x00000003ff0d7819 */ /* 0x000fe2000001160d */
[----:B------:R-:W-:Y:S02]  /*15ee0*/  IMAD R4, R26, UR6, RZ ;  /* 0x000000061a047c24 */ /* 0x000fe4000f8e02ff */
[----:B------:R-:W-:-:S04]  /*15ef0*/  IMAD.WIDE.U32 R2, R5, UR6, R2 ;  /* 0x0000000605027c25 */ /* 0x000fc8000f8e0002 */
[----:B------:R-:W-:-:S04]  /*15f00*/  IMAD R4, R5, UR7, R4 ;  /* 0x0000000705047c24 */ /* 0x000fc8000f8e0204 */
[----:B------:R-:W-:Y:S02]  /*15f10*/  IMAD.IADD R3, R3, 0x1, R4 ;  /* 0x0000000103037824 */ /* 0x000fe400078e0204 */
[----:B------:R-:W-:-:S03]  /*15f20*/  IMAD.WIDE.U32 R2, R18, UR8, R2 ;  /* 0x0000000812027c25 */ /* 0x000fc6000f8e0002 */
[----:B------:R-:W-:Y:S01]  /*15f30*/  IADD3 R20, P0, R2, UR10, RZ ;  /* 0x0000000a02147c10 */ /* 0x000fe2000ff1e0ff */
[----:B------:R-:W-:-:S03]  /*15f40*/  IMAD.MOV.U32 R2, RZ, RZ, -0xa0 ;  /* 0xffffff60ff027424 */ /* 0x000fc600078e00ff */
[----:B------:R-:W-:Y:S01]  /*15f50*/  IADD3.X R21, R21, UR11, R3, P0, !PT ;  /* 0x0000000b15157c10 */ /* 0x000fe200087fe403 */
[----:B------:R-:W-:-:S04]  /*15f60*/  IMAD R11, R11, R2, UR42 ;  /* 0x0000002a0b0b7e24 */ /* 0x000fc8000f8e0202 */
[----:B------:R-:W-:-:S05]  /*15f70*/  IMAD.IADD R19, R11, 0x1, -R13 ;  /* 0x000000010b137824 */ /* 0x000fca00078e0a0d */
[----:B------:R-:W-:-:S13]  /*15f80*/  ISETP.GE.AND P0, PT, R19, 0x1, PT ;  /* 0x000000011300780c */ /* 0x000fda0003f06270 */
[----:B------:R-:W-:Y:S01]  /*15f90*/  @P0 LOP3.LUT R16, R16, 0x80, RZ, 0xfc, !PT ;  /* 0x0000008010100812 */ /* 0x000fe200078efcff */
[----:B--2---:R-:W-:Y:S01]  /*15fa0*/  IMAD R4, R31, 0x5000, R12 ;  /* 0x000050001f047824 */ /* 0x004fe200078e020c */
[----:B------:R-:W-:Y:S06]  /*15fb0*/  BRA.DIV UR4, `(.L_x_8099) ;  /* 0x0000004604387947 */ /* 0x000fec000b800000 */
[----:B------:R-:W1:Y:S01]  /*15fc0*/  SHFL.IDX PT, R2, R9, RZ, 0x181f ;  /* 0x00181fff09027589 */ /* 0x000e6200000e0000 */
[C---:B------:R-:W-:Y:S01]  /*15fd0*/  LOP3.LUT P2, RZ, R16.reuse, 0x200, RZ, 0xc0, !PT ;  /* 0x0000020010ff7812 */ /* 0x040fe2000784c0ff */
[----:B------:R-:W-:Y:S01]  /*15fe0*/  IMAD.IADD R4, R17, 0x1, R4 ;  /* 0x0000000111047824 */ /* 0x000fe200078e0204 */
[C---:B------:R-:W-:Y:S01]  /*15ff0*/  ISETP.GE.AND P1, PT, R19.reuse, 0x11, PT ;  /* 0x000000111300780c */ /* 0x040fe20003f26270 */
[----:B------:R-:W2:Y:S01]  /*16000*/  SHFL.IDX PT, R3, R10, RZ, 0x181f ;  /* 0x00181fff0a037589 */ /* 0x000ea200000e0000 */
[----:B------:R-:W-:Y:S02]  /*16010*/  LOP3.LUT R16, R16, 0xffffffdf, RZ, 0xc0, !PT ;  /* 0xffffffdf10107812 */ /* 0x000fe400078ec0ff */
[C---:B------:R-:W-:Y:S02]  /*16020*/  ISETP.GE.AND P5, PT, R19.reuse, 0x31, PT ;  /* 0x000000311300780c */ /* 0x040fe40003fa6270 */
[C---:B------:R-:W-:Y:S02]  /*16030*/  ISETP.GE.AND P4, PT, R19.reuse, 0x41, PT ;  /* 0x000000411300780c */ /* 0x040fe40003f86270 */
        /* <DEDUP_REMOVED lines=70> */
.L_x_8189:
[----:B------:R-:W-:Y:S02]  /*164a0*/  IADD3 R2, P0, R34, R2, RZ ;  /* 0x0000000222027210 */ /* 0x000fe40007f1e0ff */
[----:B------:R-:W-:-:S03]  /*164b0*/  LOP3.LUT P2, RZ, R16, 0x200, RZ, 0xc0, !PT ;  /* 0x0000020010ff7812 */ /* 0x000fc6000784c0ff */
[----:B------:R-:W-:Y:S01]  /*164c0*/  IMAD.X R3, RZ, RZ, R21, P0 ;  /* 0x000000ffff037224 */ /* 0x000fe200000e0615 */
[----:B------:R-:W-:-:S13]  /*164d0*/  ISETP.LT.OR P0, PT, R19, 0x91, P2 ;  /* 0x000000911300780c */ /* 0x000fda0001701670 */
[----:B------:R-:W-:Y:S01]  /*164e0*/  @!PT LDS RZ, [RZ] ;  /* 0x00000000fffff984 */ /* 0x000fe20000000800 */
[----:B------:R-:W-:Y:S01]  /*164f0*/  @!PT LDS RZ, [RZ] ;  /* 0x00000000fffff984 */ /* 0x000fe20000000800 */
[----:B------:R-:W-:Y:S01]  /*16500*/  @!PT LDS RZ, [RZ] ;  /* 0x00000000fffff984 */ /* 0x000fe20000000800 */
[----:B------:R1:W-:Y:S01]  /*16510*/  LDGSTS.E.BYPASS.LTC128B.128 [R4+0xec00], desc[UR50][R2.64], !P0 ;  /* 0x0ec0000002047fae */ /* 0x0003e2000c101d72 */
[----:B------:R-:W-:Y:S01]  /*16520*/  PLOP3.LUT P0, PT, PT, PT, PT, 0x80, 0x0 ;  /* 0x000000000000781c */ /* 0x000fe20003f0f070 */
[----:B------:R-:W-:-:S12]  /*16530*/  NOP ;  /* 0x0000000000007918 */ /* 0x000fd80000000000 */
.L_x_8100:
        /* <DEDUP_REMOVED lines=11> */
.L_x_8101:
[----:B------:R1:W-:Y:S01]  /*165f0*/  SYNCS.ARRIVE.TRANS64.A1T0 RZ, [R0+URZ+0x22870], RZ ;  /* 0x022870ff00ff79a7 */ /* 0x0003e2000810003f */
[----:B------:R-:W-:Y:S05]  /*16600*/  @!P6 BRA `(.L_x_8102) ;  /* 0x000000000004e947 */ /* 0x000fea0003800000 */
[----:B------:R-:W-:Y:S01]  /*16610*/  BPT.TRAP 0x1 ;  /* 0x000000040000795c */ /* 0x000fe20000300000 */
.L_x_8102:
[----:B------:R-:W2:Y:S01]  /*16620*/  SYNCS.PHASECHK.TRANS64.TRYWAIT P0, [R0+URZ+0x22840], R27 ;  /* 0x0228401b000075a7 */ /* 0x000ea2000800017f */
[----:B------:R-:W-:Y:S04]  /*16630*/  BSSY B0, `(.L_x_8103) ;  /* 0x0000002000007945 */ /* 0x000fe80003800000 */
[----:B--2---:R-:W-:Y:S05]  /*16640*/  @!P0 BRA `(.L_x_8104) ;  /* 0x0000004800bc8947 */ /* 0x004fea0003800000 */
.L_x_8190:
[----:B------:R-:W-:Y:S05]  /*16650*/  BSYNC B0 ;  /* 0x0000000000007941 */ /* 0x000fea0003800000 */
.L_x_8103:
[----:B------:R-:W-:Y:S01]  /*16660*/  ULDC.64 UR4, c[0x0][0x300] ;  /* 0x0000c00000047ab9 */ /* 0x000fe20000000a00 */
[----:B------:R-:W-:Y:S01]  /*16670*/  ULDC.64 UR6, c[0x0][0x310] ;  /* 0x0000c40000067ab9 */ /* 0x000fe20000000a00 */
[----:B------:R-:W-:Y:S01]  /*16680*/  IMAD R9, R22, UR4, RZ ;  /* 0x0000000416097c24 */ /* 0x000fe2000f8e02ff */
[----:B------:R-:W-:Y:S01]  /*16690*/  ULDC.64 UR8, c[0x0][0x308] ;  /* 0x0000c20000087ab9 */ /* 0x000fe20000000a00 */
[----:B------:R-:W-:Y:S01]  /*166a0*/  IMAD.WIDE.U32 R2, R8, UR4, RZ ;  /* 0x0000000408027c25 */ /* 0x000fe2000f8e00ff */
[----:B------:R-:W-:Y:S01]  /*166b0*/  ULDC.64 UR10, c[0x0][0x2e8] ;  /* 0x0000ba00000a7ab9 */ /* 0x000fe20000000a00 */
[----:B------:R-:W-:Y:S02]  /*166c0*/  LOP3.LUT P2, RZ, R16, 0x1, RZ, 0xc0, !PT ;  /* 0x0000000110ff7812 */ /* 0x000fe4000784c0ff */
[----:B------:R-:W-:Y:S02]  /*166d0*/  IMAD R9, R8, UR5, R9 ;  /* 0x0000000508097c24 */ /* 0x000fe4000f8e0209 */
        /* <DEDUP_REMOVED lines=23> */
[----:B------:R-:W3:Y:S01]  /*16850*/  SHFL.IDX PT, R14, R8, RZ, 0x181f ;  /* 0x00181fff080e7589 */ /* 0x000ee200000e0000 */
[C---:B------:R-:W-:Y:S02]  /*16860*/  LOP3.LUT P6, RZ, R16.reuse, 0x80, RZ, 0xc0, !PT ;  /* 0x0000008010ff7812 */ /* 0x040fe400078cc0ff */
[----:B------:R-:W-:Y:S01]  /*16870*/  P2R R10, PR, RZ, 0x8 ;  /* 0x00000008ff0a7803 */ /* 0x000fe20000000000 */
[----:B------:R-:W4:Y:S01]  /*16880*/  SHFL.IDX PT, R2, R7, RZ, 0x181f ;  /* 0x00181fff07027589 */ /* 0x000f2200000e0000 */
[C---:B------:R-:W-:Y:S02]  /*16890*/  LOP3.LUT P3, RZ, R16.reuse, 0x20, RZ, 0xc0, !PT ;  /* 0x0000002010ff7812 */ /* 0x040fe4000786c0ff */
[----:B------:R-:W-:Y:S02]  /*168a0*/  P2R R9, PR, RZ, 0x2 ;  /* 0x00000002ff097803 */ /* 0x000fe40000000000 */
[----:B------:R-:W-:-:S05]  /*168b0*/  LOP3.LUT P1, RZ, R16, 0x10, RZ, 0xc0, !PT ;  /* 0x0000001010ff7812 */ /* 0x000fca000782c0ff */
[----:B---3--:R-:W-:-:S05]  /*168c0*/  @P6 IADD3 R14, P0, R34, R14, RZ ;  /* 0x0000000e220e6210 */ /* 0x008fca0007f1e0ff */
[----:B----4-:R-:W-:Y:S02]  /*168d0*/  @P6 IMAD.X R3, RZ, RZ, R2, P0 ;  /* 0x000000ffff036224 */ /* 0x010fe400000e0602 */
[----:B------:R-:W-:Y:S02]  /*168e0*/  @P6 IMAD.MOV.U32 R2, RZ, RZ, R14 ;  /* 0x000000ffff026224 */ /* 0x000fe400078e000e */
[----:B------:R-:W3:Y:S04]  /*168f0*/  SHFL.IDX PT, R14, R8, 0x1, 0x181f ;  /* 0x00381f00080e7f89 */ /* 0x000ee800000e0000 */
[----:B------:R4:W-:Y:S01]  /*16900*/  @P6 LDGSTS.E.BYPASS.LTC128B.128 [R4+0x18400], desc[UR50][R2.64], !P2 ;  /* 0x1840000002046fae */ /* 0x0009e2000d101d72 */
[----:B------:R-:W-:-:S03]  /*16910*/  LOP3.LUT P6, RZ, R16, 0x100, RZ, 0xc0, !PT ;  /* 0x0000010010ff7812 */ /* 0x000fc600078cc0ff */
[----:B----4-:R-:W4:Y:S01]  /*16920*/  SHFL.IDX PT, R2, R7, 0x1, 0x181f ;  /* 0x00381f0007027f89 */ /* 0x010f2200000e0000 */
[----:B---3--:R-:W-:-:S05]  /*16930*/  @P3 IADD3 R14, P0, R34, R14, RZ ;  /* 0x0000000e220e3210 */ /* 0x008fca0007f1e0ff */
[----:B----4-:R-:W-:Y:S02]  /*16940*/  @P3 IMAD.X R3, RZ, RZ, R2, P0 ;  /* 0x000000ffff033224 */ /* 0x010fe400000e0602 */
[----:B------:R-:W-:Y:S02]  /*16950*/  @P3 IMAD.MOV.U32 R2, RZ, RZ, R14 ;  /* 0x000000ffff023224 */ /* 0x000fe400078e000e */
[----:B------:R-:W3:Y:S04]  /*16960*/  SHFL.IDX PT, R14, R8, 0x2, 0x181f ;  /* 0x00581f00080e7f89 */ /* 0x000ee800000e0000 */
        /* <DEDUP_REMOVED lines=17> */
[----:B------:R-:W-:-:S03]  /*16a80*/  LOP3.LUT P5, RZ, R16, 0x40, RZ, 0xc0, !PT ;  /* 0x0000004010ff7812 */ /* 0x000fc600078ac0ff */
[----:B----4-:R-:W4:Y:S01]  /*16a90*/  SHFL.IDX PT, R2, R7, 0x4, 0x181f ;  /* 0x00981f0007027f89 */ /* 0x010f2200000e0000 */
[----:B---3--:R-:W-:-:S05]  /*16aa0*/  @P4 IADD3 R14, P0, R34, R14, RZ ;  /* 0x0000000e220e4210 */ /* 0x008fca0007f1e0ff */
[----:B----4-:R-:W-:Y:S02]  /*16ab0*/  @P4 IMAD.X R9, RZ, RZ, R2, P0 ;  /* 0x000000ffff094224 */ /* 0x010fe400000e0602 */
[----:B------:R-:W-:Y:S02]  /*16ac0*/  @P4 IMAD.MOV.U32 R2, RZ, RZ, R14 ;  /* 0x000000ffff024224 */ /* 0x000fe400078e000e */
[----:B------:R-:W-:Y:S01]  /*16ad0*/  @P4 IMAD.MOV.U32 R3, RZ, RZ, R9 ;  /* 0x000000ffff034224 */ /* 0x000fe200078e0009 */
[----:B------:R-:W3:Y:S04]  /*16ae0*/  SHFL.IDX PT, R14, R8, 0x5, 0x181f ;  /* 0x00b81f00080e7f89 */ /* 0x000ee800000e0000 */
[----:B------:R4:W-:Y:S04]  /*16af0*/  @P4 LDGSTS.E.BYPASS.LTC128B.128 [R4+0x1a400], desc[UR50][R2.64], !P2 ;  /* 0x1a40000002044fae */ /* 0x0009e8000d101d72 */
        /* <DEDUP_REMOVED lines=11> */
[----:B------:R-:W3:Y:S01]  /*16bb0*/  SHFL.IDX PT, R14, R8, 0x7, 0x181f ;  /* 0x00f81f00080e7f89 */ /* 0x000ee200000e0000 */
[----:B------:R-:W-:-:S03]  /*16bc0*/  @P6 IMAD.MOV.U32 R3, RZ, RZ, R9 ;  /* 0x000000ffff036224 */ /* 0x000fc600078e0009 */
[----:B------:R-:W4:Y:S04]  /*16bd0*/  SHFL.IDX PT, R9, R7, 0x7, 0x181f ;  /* 0x00f81f0007097f89 */ /* 0x000f2800000e0000 */
[----:B------:R5:W-:Y:S04]  /*16be0*/  @P6 LDGSTS.E.BYPASS.LTC128B.128 [R4+0x1b400], desc[UR50][R2.64], !P2 ;  /* 0x1b40000002046fae */ /* 0x000be8000d101d72 */
[----:B------:R-:W-:Y:S01]  /*16bf0*/  SHFL.IDX PT, R7, R5, 0x1, 0x181f ;  /* 0x00381f0005077f89 */ /* 0x000fe200000e0000 */
[----:B---3--:R-:W-:-:S05]  /*16c00*/  @P3 IADD3 R14, P0, R34, R14, RZ ;  /* 0x0000000e220e3210 */ /* 0x008fca0007f1e0ff */
[----:B----4-:R-:W-:Y:S02]  /*16c10*/  @P3 IMAD.X R9, RZ, RZ, R9, P0 ;  /* 0x000000ffff093224 */ /* 0x010fe400000e0609 */
[----:B-----5:R-:W-:Y:S02]  /*16c20*/  @P3 IMAD.MOV.U32 R2, RZ, RZ, R14 ;  /* 0x000000ffff023224 */ /* 0x020fe400078e000e */
[----:B------:R-:W3:Y:S01]  /*16c30*/  SHFL.IDX PT, R14, R6, RZ, 0x181f ;  /* 0x00181fff060e7589 */ /* 0x000ee200000e0000 */
[----:B------:R-:W-:-:S03]  /*16c40*/  @P3 IMAD.MOV.U32 R3, RZ, RZ, R9 ;  /* 0x000000ffff033224 */ /* 0x000fc600078e0009 */
[----:B------:R-:W4:Y:S04]  /*16c50*/  SHFL.IDX PT, R9, R5, RZ, 0x181f ;  /* 0x00181fff05097589 */ /* 0x000f2800000e0000 */
[----:B------:R5:W-:Y:S01]  /*16c60*/  @P3 LDGSTS.E.BYPASS.LTC128B.128 [R4+0x1bc00], desc[UR50][R2.64], !P2 ;  /* 0x1bc0000002043fae */ /* 0x000be2000d101d72 */
[----:B---3--:R-:W-:-:S05]  /*16c70*/  @P1 IADD3 R14, P0, R34, R14, RZ ;  /* 0x0000000e220e1210 */ /* 0x008fca0007f1e0ff */
[----:B----4-:R-:W-:Y:S02]  /*16c80*/  @P1 IMAD.X R9, RZ, RZ, R9, P0 ;  /* 0x000000ffff091224 */ /* 0x010fe400000e0609 */
[----:B-----5:R-:W-:Y:S02]  /*16c90*/  @P1 IMAD.MOV.U32 R2, RZ, RZ, R14 ;  /* 0x000000ffff021224 */ /* 0x020fe400078e000e */
[----:B------:R-:W-:Y:S01]  /*16ca0*/  @P1 IMAD.MOV.U32 R3, RZ, RZ, R9 ;  /* 0x000000ffff031224 */ /* 0x000fe200078e0009 */
[----:B------:R3:W4:Y:S04]  /*16cb0*/  SHFL.IDX PT, R14, R6, 0x1, 0x181f ;  /* 0x00381f00060e7f89 */ /* 0x00072800000e0000 */
[----:B------:R3:W-:Y:S02]  /*16cc0*/  @P1 LDGSTS.E.BYPASS.LTC128B.128 [R4+0x1c400], desc[UR50][R2.64], !P2 ;  /* 0x1c40000002041fae */ /* 0x0007e4000d101d72 */
.L_x_8212:
        /* <DEDUP_REMOVED lines=9> */
.L_x_8106:
        /* <DEDUP_REMOVED lines=11> */
.L_x_8107:
[----:B------:R3:W-:Y:S02]  /*16e10*/  SYNCS.ARRIVE.TRANS64.A1T0 RZ, [R0+URZ+0x22830], RZ ;  /* 0x022830ff00ff79a7 */ /* 0x0007e4000810003f */
[----:B------:R-:W-:Y:S05]  /*16e20*/  WARPSYNC.ALL ;  /* 0x0000000000007948 */ /* 0x000fea0003800000 */
[----:B------:R-:W-:Y:S01]  /*16e30*/  BSSY B6, `(.L_x_8108) ;  /* 0x0000015000067945 */ /* 0x000fe20003800000 */
[----:B0123--:R-:W-:Y:S01]  /*16e40*/  VIADD R0, R17, 0x14400 ;  /* 0x0001440011007836 */ /* 0x00ffe20000000000 */
        /* <DEDUP_REMOVED lines=19> */
.L_x_8109:
[----:B------:R-:W-:Y:S05]  /*16f80*/  BSYNC B6 ;  /* 0x0000000000067941 */ /* 0x000fea0003800000 */
.L_x_8108:
[----:B------:R0:W5:Y:S01]  /*16f90*/  LDL R8, [R1+0x20] ;  /* 0x0000200001087983 */ /* 0x0001620000100800 */
[----:B------:R-:W-:Y:S01]  /*16fa0*/  UISETP.NE.AND UP0, UPT, UR52, URZ, UPT ;  /* 0x0000003f3400728c */ /* 0x000fe2000bf05270 */
[----:B------:R-:W1:Y:S01]  /*16fb0*/  S2R R2, SR_TID.X ;  /* 0x0000000000027919 */ /* 0x000e620000002100 */
[----:B------:R-:W-:Y:S01]  /*16fc0*/  R2UR UR6, R37 ;  /* 0x00000000250672ca */ /* 0x000fe200000e0000 */
[----:B------:R-:W-:-:S03]  /*16fd0*/  ULDC.64 UR8, c[0x0][0x2d8] ;  /* 0x0000b60000087ab9 */ /* 0x000fc60000000a00 */
[----:B------:R-:W-:Y:S02]  /*16fe0*/  PLOP3.LUT P0, PT, PT, PT, UP0, 0x80, 0x0 ;  /* 0x000000000000781c */ /* 0x000fe40003f0f008 */
[----:B------:R-:W-:-:S03]  /*16ff0*/  LOP3.LUT P5, RZ, R16, 0x800, RZ, 0xc0, !PT ;  /* 0x0000080010ff7812 */ /* 0x000fc600078ac0ff */
[----:B------:R-:W-:Y:S01]  /*17000*/  @UP0 ULDC UR4, c[0x0][0x44c] ;  /* 0x0001130000040ab9 */ /* 0x000fe20000000800 */
[C---:B-1----:R-:W-:Y:S01]  /*17010*/  LOP3.LUT R19, R2.reuse, 0x7f, RZ, 0xc0, !PT ;  /* 0x0000007f02137812 */ /* 0x042fe200078ec0ff */
[----:B------:R-:W-:-:S03]  /*17020*/  IMAD.SHL.U32 R2, R2, 0x10, RZ ;  /* 0x0000001002027824 */ /* 0x000fc600078e00ff */
[----:B------:R-:W-:-:S04]  /*17030*/  SHF.R.U32.HI R19, RZ, 0x3, R19 ;  /* 0x00000003ff137819 */ /* 0x000fc80000011613 */
[----:B------:R-:W-:-:S05]  /*17040*/  LOP3.LUT R2, R19, 0x70, R2, 0xf8, !PT ;  /* 0x0000007013027812 */ /* 0x000fca00078ef802 */
        /* <DEDUP_REMOVED lines=16> */
[----:B------:R-:W1:Y:S01]  /*17150*/  S2R R19, SR_TID.X ;  /* 0x0000000000137919 */ /* 0x000e620000002100 */
        /* <DEDUP_REMOVED lines=20> */
[----:B-1----:R-:W-:Y:S02]  /*172a0*/  LOP3.LUT R19, R19, 0x7f, RZ, 0xc0, !PT ;  /* 0x0000007f13137812 */ /* 0x002fe400078ec0ff */
[----:B------:R-:W-:Y:S02]  /*172b0*/  IADD3.X R5, R3, UR5, R5, P0, !PT ;  /* 0x0000000503057c10 */ /* 0x000fe400087fe405 */
[----:B------:R-:W-:Y:S01]  /*172c0*/  SHF.R.U32.HI R10, RZ, 0x3, R19 ;  /* 0x00000003ff0a7819 */ /* 0x000fe20000011613 */
[----:B0-----:R-:W-:Y:S06]  /*172d0*/  BRA.DIV UR4, `(.L_x_8110) ;  /* 0x0000004a04887947 */ /* 0x001fec000b800000 */
        /* <DEDUP_REMOVED lines=52> */
.L_x_8229:
        /* <DEDUP_REMOVED lines=8> */
[----:B------:R-:W-:Y:S01]  /*176a0*/  PLOP3.LUT P0, PT, PT, PT, PT, 0x80, 0x0 ;  /* 0x000000000000781c */ /* 0x000fe20003f0f070 */
[----:B------:R-:W-:-:S12]  /*176b0*/  NOP ;  /* 0x0000000000007918 */ /* 0x000fd80000000000 */
.L_x_8111:
        /* <DEDUP_REMOVED lines=18> */
.L_x_8230:
[----:B------:R-:W-:Y:S05]  /*177e0*/  BSYNC B0 ;  /* 0x0000000000007941 */ /* 0x000fea0003800000 */
.L_x_8112:
[----:B------:R-:W-:-:S04]  /*177f0*/  UIADD3 UR4, UR44, -0x2, URZ ;  /* 0xfffffffe2c047890 */ /* 0x000fc8000fffe03f */
[----:B------:R-:W-:-:S06]  /*17800*/  UISETP.GE.AND UP0, UPT, UR4, UR45, UPT ;  /* 0x0000002d0400728c */ /* 0x000fcc000bf06270 */
[----:B------:R-:W-:-:S13]  /*17810*/  PLOP3.LUT P0, PT, PT, PT, UP0, 0x40, 0x0 ;  /* 0x000000000000781c */ /* 0x000fda0003f0e808 */
[----:B------:R-:W-:Y:S05]  /*17820*/  @P0 BRA `(.L_x_8114) ;  /* 0x0000001800580947 */ /* 0x000fea0003800000 */
[----:B------:R-:W-:Y:S02]  /*17830*/  IMAD.MOV.U32 R23, RZ, RZ, R36 ;  /* 0x000000ffff177224 */ /* 0x000fe400078e0024 */
[----:B------:R-:W-:Y:S02]  /*17840*/  IMAD.MOV.U32 R22, RZ, RZ, R31 ;  /* 0x000000ffff167224 */ /* 0x000fe400078e001f */
[----:B------:R-:W-:-:S07]  /*17850*/  IMAD.U32 R33, RZ, RZ, UR4 ;  /* 0x00000004ff217e24 */ /* 0x000fce000f8e00ff */
.L_x_8134:
[----:B------:R-:W2:Y:S01]  /*17860*/  LDL R2, [R1+0x4] ;  /* 0x0000040001027983 */ /* 0x000ea20000100800 */
[----:B-1----:R-:W1:Y:S03]  /*17870*/  LDC R5, c[0x0][0x430] ;  /* 0x00010c00ff057b82 */ /* 0x002e660000000800 */
[----:B------:R-:W3:Y:S01]  /*17880*/  LDL R4, [R1] ;  /* 0x0000000001047983 */ /* 0x000ee20000100800 */
[----:B0-----:R-:W0:Y:S01]  /*17890*/  S2R R0, SR_TID.X ;  /* 0x0000000000007919 */ /* 0x001e220000002100 */
[----:B-1----:R-:W-:Y:S01]  /*178a0*/  ISETP.NE.AND P2, PT, R5, 0x1, PT ;  /* 0x000000010500780c */ /* 0x002fe20003f45270 */
[----:B------:R-:W1:Y:S01]  /*178b0*/  S2R R6, SR_TID.X ;  /* 0x0000000000067919 */ /* 0x000e620000002100 */
[----:B------:R-:W4:Y:S11]  /*178c0*/  S2R R9, SR_TID.X ;  /* 0x0000000000097919 */ /* 0x000f360000002100 */
[----:B------:R-:W2:Y:S01]  /*178d0*/  @P2 LDC R5, c[0x0][0x438] ;  /* 0x00010e00ff052b82 */ /* 0x000ea20000000800 */
[C---:B0-----:R-:W-:Y:S01]  /*178e0*/  LOP3.LUT R3, R0.reuse, 0x7f, RZ, 0xc0, !PT ;  /* 0x0000007f00037812 */ /* 0x041fe200078ec0ff */
[----:B------:R-:W-:-:S03]  /*178f0*/  IMAD.SHL.U32 R0, R0, 0x10, RZ ;  /* 0x0000001000007824 */ /* 0x000fc600078e00ff */
[----:B------:R-:W-:-:S04]  /*17900*/  SHF.R.U32.HI R3, RZ, 0x3, R3 ;  /* 0x00000003ff037819 */ /* 0x000fc80000011603 */
[----:B------:R-:W-:Y:S02]  /*17910*/  LOP3.LUT R0, R3, 0x70, R0, 0xf8, !PT ;  /* 0x0000007003007812 */ /* 0x000fe400078ef800 */
[----:B------:R-:W0:Y:S01]  /*17920*/  @P2 LDC R3, c[0x0][0x434] ;  /* 0x00010d00ff032b82 */ /* 0x000e220000000800 */
[----:B------:R-:W-:Y:S05]  /*17930*/  YIELD ;  /* 0x0000000000007946 */ /* 0x000fea0003800000 */
[----:B------:R-:W-:Y:S01]  /*17940*/  ULDC.64 UR4, c[0x0][0x428] ;  /* 0x00010a0000047ab9 */ /* 0x000fe20000000a00 */
[----:B------:R-:W-:Y:S01]  /*17950*/  ULDC.64 UR6, c[0x0][0x418] ;  /* 0x0001060000067ab9 */ /* 0x000fe20000000a00 */
[----:B-1----:R-:W-:Y:S01]  /*17960*/  LOP3.LUT R6, R6, 0x7f, RZ, 0xc0, !PT ;  /* 0x0000007f06067812 */ /* 0x002fe200078ec0ff */
[----:B----4-:R-:W-:-:S03]  /*17970*/  IMAD.SHL.U32 R9, R9, 0x10, RZ ;  /* 0x0000001009097824 */ /* 0x010fc600078e00ff */
[----:B------:R-:W-:-:S04]  /*17980*/  SHF.R.U32.HI R11, RZ, 0x3, R6 ;  /* 0x00000003ff0b7819 */ /* 0x000fc80000011606 */
[----:B------:R-:W-:-:S04]  /*17990*/  LOP3.LUT R9, R11, 0x70, R9, 0xf8, !PT ;  /* 0x000000700b097812 */ /* 0x000fc800078ef809 */
[----:B------:R-:W-:-:S04]  /*179a0*/  LOP3.LUT R9, R9, 0x80, RZ, 0xfc, !PT ;  /* 0x0000008009097812 */ /* 0x000fc800078efcff */
[----:B------:R-:W-:Y:S01]  /*179b0*/  ISETP.GT.U32.AND P1, PT, R9, 0x9f, PT ;  /* 0x0000009f0900780c */ /* 0x000fe20003f24070 */
[----:B--2---:R-:W-:-:S04]  /*179c0*/  IMAD R10, R33, 0xa0, R2 ;  /* 0x000000a0210a7824 */ /* 0x004fc800078e0202 */
[----:B------:R-:W-:-:S04]  /*179d0*/  IMAD.IADD R0, R0, 0x1, R10 ;  /* 0x0000000100007824 */ /* 0x000fc800078e020a */
[----:B0-----:R-:W-:-:S04]  /*179e0*/  @P2 IMAD.HI.U32 R2, R0, R3, RZ ;  /* 0x0000000300022227 */ /* 0x001fc800078e00ff */
[----:B------:R-:W-:Y:S01]  /*179f0*/  IMAD.MOV.U32 R8, RZ, RZ, R0 ;  /* 0x000000ffff087224 */ /* 0x000fe200078e0000 */
[----:B------:R-:W-:Y:S01]  /*17a00*/  @P2 SHF.R.U32.HI R8, RZ, R5, R2 ;  /* 0x00000005ff082219 */ /* 0x000fe20000011602 */
        /* <DEDUP_REMOVED lines=8> */
[----:B------:R-:W-:Y:S01]  /*17a90*/  IMAD.IADD R10, R9, 0x1, R10 ;  /* 0x00000001090a7824 */ /* 0x000fe200078e020a */
[----:B------:R-:W0:Y:S03]  /*17aa0*/  @P2 LDC R3, c[0x0][0x434] ;  /* 0x00010d00ff032b82 */ /* 0x000e260000000800 */
[----:B------:R1:W2:Y:S05]  /*17ab0*/  LDG.E R9, desc[UR50][R6.64] ;  /* 0x0000003206097981 */ /* 0x0002aa000c1e1900 */
[----:B------:R-:W3:Y:S01]  /*17ac0*/  @P2 LDC R2, c[0x0][0x438] ;  /* 0x00010e00ff022b82 */ /* 0x000ee20000000800 */
[----:B------:R-:W-:-:S02]  /*17ad0*/  IMAD.MOV.U32 R11, RZ, RZ, R10 ;  /* 0x000000ffff0b7224 */ /* 0x000fc400078e000a */
[----:B0-----:R-:W-:-:S05]  /*17ae0*/  @P2 IMAD.HI.U32 R3, R10, R3, RZ ;  /* 0x000000030a032227 */ /* 0x001fca00078e00ff */
[----:B---3--:R-:W-:-:S04]  /*17af0*/  @P2 SHF.R.U32.HI R11, RZ, R2, R3 ;  /* 0x00000002ff0b2219 */ /* 0x008fc80000011603 */
[--C-:B------:R-:W-:Y:S01]  /*17b00*/  @!P1 SHF.R.S32.HI R3, RZ, 0x1f, R11.reuse ;  /* 0x0000001fff039819 */ /* 0x100fe2000001140b */
[----:B------:R-:W-:Y:S02]  /*17b10*/  @!P1 IMAD.MOV.U32 R2, RZ, RZ, R11 ;  /* 0x000000ffff029224 */ /* 0x000fe400078e000b */
[----:B------:R-:W-:Y:S02]  /*17b20*/  IMAD.U32 R12, RZ, RZ, UR49 ;  /* 0x00000031ff0c7e24 */ /* 0x000fe4000f8e00ff */
[----:B------:R-:W-:Y:S01]  /*17b30*/  @!P1 IMAD.WIDE.U32 R2, R35, UR4, R2 ;  /* 0x0000000423029c25 */ /* 0x000fe2000f8e0002 */
[----:B------:R-:W-:-:S03]  /*17b40*/  ULDC UR4, c[0x0][0x430] ;  /* 0x00010c0000047ab9 */ /* 0x000fc60000000800 */
[----:B------:R-:W-:Y:S01]  /*17b50*/  @!P1 IMAD.IADD R3, R4, 0x1, R3 ;  /* 0x0000000104039824 */ /* 0x000fe200078e0203 */
[----:B------:R-:W-:Y:S02]  /*17b60*/  @!P1 LEA R4, P0, R2, UR6, 0x2 ;  /* 0x0000000602049c11 */ /* 0x000fe4000f8010ff */
[----:B------:R-:W-:Y:S01]  /*17b70*/  ISETP.NE.AND P2, PT, R12, 0x3, PT ;  /* 0x000000030c00780c */ /* 0x000fe20003f45270 */
[----:B------:R-:W-:Y:S01]  /*17b80*/  VIADD R31, R22, 0x1 ;  /* 0x00000001161f7836 */ /* 0x000fe20000000000 */
[----:B------:R-:W-:Y:S01]  /*17b90*/  @!P1 LEA.HI.X R5, R2, UR7, R3, 0x2, P0 ;  /* 0x0000000702059c11 */ /* 0x000fe200080f1403 */
[----:B-1----:R-:W-:Y:S02]  /*17ba0*/  IMAD.MOV.U32 R7, RZ, RZ, RZ ;  /* 0x000000ffff077224 */ /* 0x002fe400078e00ff */
[----:B------:R-:W-:Y:S01]  /*17bb0*/  IMAD.MOV R3, RZ, RZ, -R8 ;  /* 0x000000ffff037224 */ /* 0x000fe200078e0a08 */
[----:B------:R-:W-:Y:S01]  /*17bc0*/  ISETP.NE.AND P0, PT, R31, 0x2, PT ;  /* 0x000000021f00780c */ /* 0x000fe20003f05270 */
[----:B------:R-:W-:-:S02]  /*17bd0*/  IMAD.MOV R11, RZ, RZ, -R11 ;  /* 0x000000ffff0b7224 */ /* 0x000fc400078e0a0b */
[----:B------:R0:W5:Y:S01]  /*17be0*/  @!P1 LDG.E R7, desc[UR50][R4.64] ;  /* 0x0000003204079981 */ /* 0x000162000c1e1900 */
[----:B------:R-:W-:Y:S01]  /*17bf0*/  SEL R36, RZ, 0x1, P0 ;  /* 0x00000001ff247807 */ /* 0x000fe20000000000 */
[----:B------:R-:W-:Y:S01]  /*17c00*/  IMAD R8, R11, UR4, R10 ;  /* 0x000000040b087c24 */ /* 0x000fe2000f8e020a */
[----:B------:R-:W-:Y:S01]  /*17c10*/  SEL R31, R31, RZ, P0 ;  /* 0x000000ff1f1f7207 */ /* 0x000fe20000000000 */
[----:B0-----:R-:W-:Y:S02]  /*17c20*/  IMAD R4, R3, UR4, R0 ;  /* 0x0000000403047c24 */ /* 0x001fe4000f8e0200 */
[----:B------:R-:W-:Y:S01]  /*17c30*/  IMAD.MOV.U32 R0, RZ, RZ, R33 ;  /* 0x000000ffff007224 */ /* 0x000fe200078e0021 */
[----:B------:R-:W-:Y:S01]  /*17c40*/  LOP3.LUT R36, R23, R36, RZ, 0x3c, !PT ;  /* 0x0000002417247212 */ /* 0x000fe200078e3cff */
[----:B------:R-:W-:-:S03]  /*17c50*/  VIADD R33, R33, 0xffffffff ;  /* 0xffffffff21217836 */ /* 0x000fc60000000000 */
[----:B------:R-:W-:Y:S02]  /*17c60*/  ISETP.GT.AND P1, PT, R0, UR45, PT ;  /* 0x0000002d00007c0c */ /* 0x000fe4000bf24270 */
[----:B--2---:R-:W-:Y:S01]  /*17c70*/  SHF.R.S32.HI R26, RZ, 0x1f, R9 ;  /* 0x0000001fff1a7819 */ /* 0x004fe20000011409 */
[----:B------:R-:W-:Y:S10]  /*17c80*/  @!P2 BRA `(.L_x_8115) ;  /* 0x000000000004a947 */ /* 0x000ff40003800000 */
[----:B------:R-:W-:Y:S01]  /*17c90*/  BPT.TRAP 0x1 ;  /* 0x000000040000795c */ /* 0x000fe20000300000 */
.L_x_8115:
[----:B------:R-:W-:Y:S01]  /*17ca0*/  IMAD R0, R31, 0x8, R17 ;  /* 0x000000081f007824 */ /* 0x000fe200078e0211 */
[----:B------:R-:W-:Y:S01]  /*17cb0*/  SHF.L.U32 R29, R36, 0x1f, RZ ;  /* 0x0000001f241d7819 */ /* 0x000fe200000006ff */
[----:B------:R-:W-:Y:S01]  /*17cc0*/  BSSY B0, `(.L_x_8116) ;  /* 0x0000004000007945 */ /* 0x000fe20003800000 */
[----:B------:R-:W-:Y:S02]  /*17cd0*/  SHF.R.S32.HI R28, RZ, 0x1f, R4 ;  /* 0x0000001fff1c7819 */ /* 0x000fe40000011404 */
[----:B------:R-:W0:Y:S02]  /*17ce0*/  SYNCS.PHASECHK.TRANS64.TRYWAIT P0, [R0+URZ+0x22880], R29 ;  /* 0x0228801d000075a7 */ /* 0x000e24000800017f */
[----:B0-----:R-:W-:Y:S05]  /*17cf0*/  @!P0 BRA `(.L_x_8117) ;  /* 0x0000004800448947 */ /* 0x001fea0003800000 */
.L_x_8231:
[----:B------:R-:W-:Y:S05]  /*17d00*/  BSYNC B0 ;  /* 0x0000000000007941 */ /* 0x000fea0003800000 */
.L_x_8116:
        /* <DEDUP_REMOVED lines=35> */
[----:B------:R-:W1:Y:S04]  /*17f40*/  SHFL.IDX PT, R2, R5, 0x1, 0x181f ;  /* 0x00381f0005027f89 */ /* 0x000e6800000e0000 */
[----:B------:R-:W2:Y:S04]  /*17f50*/  SHFL.IDX PT, R3, R20, 0x1, 0x181f ;  /* 0x00381f0014037f89 */ /* 0x000ea800000e0000 */
[----:B------:R-:W-:Y:S04]  /*17f60*/  SHFL.IDX PT, R14, R5, 0x3, 0x181f ;  /* 0x00781f00050e7f89 */ /* 0x000fe800000e0000 */
[----:B------:R-:W-:Y:S04]  /*17f70*/  SHFL.IDX PT, R32, R20, 0x3, 0x181f ;  /* 0x00781f0014207f89 */ /* 0x000fe800000e0000 */
[----:B------:R-:W-:Y:S04]  /*17f80*/  SHFL.IDX PT, R12, R5, RZ, 0x181f ;  /* 0x00181fff050c7589 */ /* 0x000fe800000e0000 */
[----:B------:R-:W-:Y:S01]  /*17f90*/  SHFL.IDX PT, R6, R20, RZ, 0x181f ;  /* 0x00181fff14067589 */ /* 0x000fe200000e0000 */
[----:B-1----:R-:W-:-:S03]  /*17fa0*/  IADD3 R10, P0, R34, R2, RZ ;  /* 0x00000002220a7210 */ /* 0x002fc60007f1e0ff */
[----:B------:R-:W1:Y:S02]  /*17fb0*/  SHFL.IDX PT, R2, R5, 0x2, 0x181f ;  /* 0x00581f0005027f89 */ /* 0x000e6400000e0000 */
[----:B--2---:R-:W-:Y:S02]  /*17fc0*/  IMAD.X R11, RZ, RZ, R3, P0 ;  /* 0x000000ffff0b7224 */ /* 0x004fe400000e0603 */
[----:B------:R-:W2:Y:S01]  /*17fd0*/  SHFL.IDX PT, R3, R20, 0x2, 0x181f ;  /* 0x00581f0014037f89 */ /* 0x000ea200000e0000 */
[----:B-1----:R-:W-:-:S05]  /*17fe0*/  IADD3 R2, P0, R34, R2, RZ ;  /* 0x0000000222027210 */ /* 0x002fca0007f1e0ff */
[----:B--2---:R-:W-:Y:S01]  /*17ff0*/  IMAD.X R3, RZ, RZ, R3, P0 ;  /* 0x000000ffff037224 */ /* 0x004fe200000e0603 */
[----:B------:R-:W-:-:S05]  /*18000*/  IADD3 R14, P0, R34, R14, RZ ;  /* 0x0000000e220e7210 */ /* 0x000fca0007f1e0ff */
[----:B------:R-:W-:Y:S01]  /*18010*/  IMAD.X R15, RZ, RZ, R32, P0 ;  /* 0x000000ffff0f7224 */ /* 0x000fe200000e0620 */
[----:B------:R-:W-:-:S05]  /*18020*/  IADD3 R12, P0, R34, R12, RZ ;  /* 0x0000000c220c7210 */ /* 0x000fca0007f1e0ff */
[----:B------:R-:W-:Y:S02]  /*18030*/  IMAD.X R13, RZ, RZ, R6, P0 ;  /* 0x000000ffff0d7224 */ /* 0x000fe400000e0606 */
[----:B------:R-:W-:-:S05]  /*18040*/  IMAD.IADD R6, R17, 0x1, R30 ;  /* 0x0000000111067824 */ /* 0x000fca00078e021e */
[----:B------:R-:W-:Y:S04]  /*18050*/  LDGSTS.E.BYPASS.LTC128B.128 [R6+0xa400], desc[UR50][R12.64], !P2 ;  /* 0x0a4000000c067fae */ /* 0x000fe8000d101d72 */
[----:B------:R1:W-:Y:S04]  /*18060*/  LDGSTS.E.BYPASS.LTC128B.128 [R6+0xac00], desc[UR50][R10.64], !P2 ;  /* 0x0ac000000a067fae */ /* 0x0003e8000d101d72 */
[----:B------:R2:W-:Y:S04]  /*18070*/  LDGSTS.E.BYPASS.LTC128B.128 [R6+0xb400], desc[UR50][R2.64], !P2 ;  /* 0x0b40000002067fae */ /* 0x0005e8000d101d72 */
[----:B------:R3:W-:Y:S04]  /*18080*/  LDGSTS.E.BYPASS.LTC128B.128 [R6+0xbc00], desc[UR50][R14.64], !P2 ;  /* 0x0bc000000e067fae */ /* 0x0007e8000d101d72 */
[----:B-1----:R-:W-:Y:S04]  /*18090*/  SHFL.IDX PT, R10, R20, 0x5, 0x181f ;  /* 0x00b81f00140a7f89 */ /* 0x002fe800000e0000 */
[----:B--2---:R-:W1:Y:S04]  /*180a0*/  SHFL.IDX PT, R2, R5, 0x4, 0x181f ;  /* 0x00981f0005027f89 */ /* 0x004e6800000e0000 */
[----:B------:R-:W2:Y:S04]  /*180b0*/  SHFL.IDX PT, R3, R20, 0x4, 0x181f ;  /* 0x00981f0014037f89 */ /* 0x000ea800000e0000 */
[----:B---3--:R-:W3:Y:S01]  /*180c0*/  SHFL.IDX PT, R14, R5, 0x5, 0x181f ;  /* 0x00b81f00050e7f89 */ /* 0x008ee200000e0000 */
[----:B-1----:R-:W-:-:S05]  /*180d0*/  IADD3 R2, P0, R34, R2, RZ ;  /* 0x0000000222027210 */ /* 0x002fca0007f1e0ff */
[----:B--2---:R-:W-:Y:S01]  /*180e0*/  IMAD.X R3, RZ, RZ, R3, P0 ;  /* 0x000000ffff037224 */ /* 0x004fe200000e0603 */
[----:B---3--:R-:W-:-:S04]  /*180f0*/  IADD3 R14, P0, R34, R14, RZ ;  /* 0x0000000e220e7210 */ /* 0x008fc80007f1e0ff */
[----:B------:R1:W-:Y:S01]  /*18100*/  LDGSTS.E.BYPASS.LTC128B.128 [R6+0xc400], desc[UR50][R2.64], !P2 ;  /* 0x0c40000002067fae */ /* 0x0003e2000d101d72 */
[----:B------:R-:W-:-:S05]  /*18110*/  IMAD.X R15, RZ, RZ, R10, P0 ;  /* 0x000000ffff0f7224 */ /* 0x000fca00000e060a */
[----:B------:R-:W-:Y:S04]  /*18120*/  LDGSTS.E.BYPASS.LTC128B.128 [R6+0xcc00], desc[UR50][R14.64], !P2 ;  /* 0x0cc000000e067fae */ /* 0x000fe8000d101d72 */
[----:B-1----:R-:W1:Y:S04]  /*18130*/  SHFL.IDX PT, R2, R5, 0x6, 0x181f ;  /* 0x00d81f0005027f89 */ /* 0x002e6800000e0000 */
[----:B------:R-:W2:Y:S04]  /*18140*/  SHFL.IDX PT, R3, R20, 0x6, 0x181f ;  /* 0x00d81f0014037f89 */ /* 0x000ea800000e0000 */
[----:B------:R-:W3:Y:S04]  /*18150*/  SHFL.IDX PT, R5, R5, 0x7, 0x181f ;  /* 0x00f81f0005057f89 */ /* 0x000ee800000e0000 */
[----:B------:R-:W4:Y:S01]  /*18160*/  SHFL.IDX PT, R20, R20, 0x7, 0x181f ;  /* 0x00f81f0014147f89 */ /* 0x000f2200000e0000 */
[----:B-1----:R-:W-:-:S03]  /*18170*/  IADD3 R12, P0, R34, R2, RZ ;  /* 0x00000002220c7210 */ /* 0x002fc60007f1e0ff */
[----:B------:R-:W1:Y:S02]  /*18180*/  SHFL.IDX PT, R2, R19, RZ, 0x181f ;  /* 0x00181fff13027589 */ /* 0x000e6400000e0000 */
[----:B--2---:R-:W-:Y:S02]  /*18190*/  IMAD.X R13, RZ, RZ, R3, P0 ;  /* 0x000000ffff0d7224 */ /* 0x004fe400000e0603 */
[----:B------:R-:W2:Y:S01]  /*181a0*/  SHFL.IDX PT, R3, R21, RZ, 0x181f ;  /* 0x00181fff15037589 */ /* 0x000ea200000e0000 */
[----:B---3--:R-:W-:-:S03]  /*181b0*/  IADD3 R10, P0, R34, R5, RZ ;  /* 0x00000005220a7210 */ /* 0x008fc60007f1e0ff */
[----:B------:R-:W-:Y:S02]  /*181c0*/  LDGSTS.E.BYPASS.LTC128B.128 [R6+0xd400], desc[UR50][R12.64], !P2 ;  /* 0x0d4000000c067fae */ /* 0x000fe4000d101d72 */
[----:B----4-:R-:W-:Y:S02]  /*181d0*/  IMAD.X R11, RZ, RZ, R20, P0 ;  /* 0x000000ffff0b7224 */ /* 0x010fe400000e0614 */
[----:B------:R-:W3:Y:S04]  /*181e0*/  SHFL.IDX PT, R21, R21, 0x1, 0x181f ;  /* 0x00381f0015157f89 */ /* 0x000ee800000e0000 */
[----:B------:R-:W-:Y:S01]  /*181f0*/  LDGSTS.E.BYPASS.LTC128B.128 [R6+0xdc00], desc[UR50][R10.64], !P2 ;  /* 0x0dc000000a067fae */ /* 0x000fe2000d101d72 */
[----:B-1----:R-:W-:-:S05]  /*18200*/  IADD3 R2, P0, R34, R2, RZ ;  /* 0x0000000222027210 */ /* 0x002fca0007f1e0ff */
[----:B--2---:R-:W-:-:S05]  /*18210*/  IMAD.X R3, RZ, RZ, R3, P0 ;  /* 0x000000ffff037224 */ /* 0x004fca00000e0603 */
[----:B------:R1:W-:Y:S04]  /*18220*/  LDGSTS.E.BYPASS.LTC128B.128 [R6+0xe400], desc[UR50][R2.64], !P2 ;  /* 0x0e40000002067fae */ /* 0x0003e8000d101d72 */
[----:B-1-3--:R1:W2:Y:S02]  /*18230*/  SHFL.IDX PT, R2, R19, 0x1, 0x181f ;  /* 0x00381f0013027f89 */ /* 0x00a2a400000e0000 */
.L_x_8253:
        /* <DEDUP_REMOVED lines=8> */
.L_x_8119:
        /* <DEDUP_REMOVED lines=11> */
.L_x_8120:
[----:B------:R2:W-:Y:S01]  /*18370*/  SYNCS.ARRIVE.TRANS64.A1T0 RZ, [R0+URZ+0x22870], RZ ;  /* 0x022870ff00ff79a7 */ /* 0x0005e2000810003f */
[----:B------:R-:W-:Y:S05]  /*18380*/  @!P3 BRA `(.L_x_8121) ;  /* 0x000000000004b947 */ /* 0x000fea0003800000 */
[----:B------:R-:W-:Y:S01]  /*18390*/  BPT.TRAP 0x1 ;  /* 0x000000040000795c */ /* 0x000fe20000300000 */
.L_x_8121:
[----:B------:R-:W3:Y:S01]  /*183a0*/  SYNCS.PHASECHK.TRANS64.TRYWAIT P0, [R0+URZ+0x22840], R29 ;  /* 0x0228401d000075a7 */ /* 0x000ee2000800017f */
[----:B------:R-:W-:Y:S04]  /*183b0*/  BSSY B0, `(.L_x_8122) ;  /* 0x0000002000007945 */ /* 0x000fe80003800000 */
[----:B---3--:R-:W-:Y:S05]  /*183c0*/  @!P0 BRA `(.L_x_8123) ;  /* 0x0000004c00508947 */ /* 0x008fea0003800000 */
.L_x_8254:
[----:B------:R-:W-:Y:S05]  /*183d0*/  BSYNC B0 ;  /* 0x0000000000007941 */ /* 0x000fea0003800000 */
.L_x_8122:
[----:B------:R-:W-:Y:S01]  /*183e0*/  ULDC.64 UR4, c[0x0][0x310] ;  /* 0x0000c40000047ab9 */ /* 0x000fe20000000a00 */
[----:B------:R-:W-:Y:S01]  /*183f0*/  ULDC.64 UR6, c[0x0][0x300] ;  /* 0x0000c00000067ab9 */ /* 0x000fe20000000a00 */
[----:B------:R-:W-:Y:S01]  /*18400*/  IMAD R5, R26, UR4, RZ ;  /* 0x000000041a057c24 */ /* 0x000fe2000f8e02ff */
[----:B------:R-:W-:Y:S01]  /*18410*/  LOP3.LUT P2, RZ, R16, 0x1, RZ, 0xc0, !PT ;  /* 0x0000000110ff7812 */ /* 0x000fe2000784c0ff */
[----:B------:R-:W-:-:S04]  /*18420*/  IMAD.WIDE.U32 R2, R9, UR4, RZ ;  /* 0x0000000409027c25 */ /* 0x000fc8000f8e00ff */
[----:B------:R-:W-:Y:S02]  /*18430*/  IMAD R5, R9, UR5, R5 ;  /* 0x0000000509057c24 */ /* 0x000fe4000f8e0205 */
[----:B------:R-:W-:Y:S02]  /*18440*/  IMAD R28, R28, UR6, RZ ;  /* 0x000000061c1c7c24 */ /* 0x000fe4000f8e02ff */
[----:B------:R-:W-:Y:S02]  /*18450*/  IMAD.IADD R3, R3, 0x1, R5 ;  /* 0x0000000103037824 */ /* 0x000fe400078e0205 */
[----:B------:R-:W-:-:S04]  /*18460*/  IMAD.WIDE.U32 R2, R4, UR6, R2 ;  /* 0x0000000604027c25 */ /* 0x000fc8000f8e0002 */
[----:B------:R-:W-:-:S04]  /*18470*/  IMAD R4, R4, UR7, R28 ;  /* 0x0000000704047c24 */ /* 0x000fc8000f8e021c */
[----:B------:R-:W-:Y:S02]  /*18480*/  IMAD.IADD R5, R3, 0x1, R4 ;  /* 0x0000000103057824 */ /* 0x000fe400078e0204 */
[----:B------:R-:W-:Y:S02]  /*18490*/  IMAD.MOV.U32 R4, RZ, RZ, R2 ;  /* 0x000000ffff047224 */ /* 0x000fe400078e0002 */
[----:B------:R-:W-:-:S04]  /*184a0*/  IMAD R2, R25, UR4, RZ ;  /* 0x0000000419027c24 */ /* 0x000fc8000f8e02ff */
        /* <DEDUP_REMOVED lines=19> */
[----:B------:R-:W4:Y:S04]  /*185e0*/  SHFL.IDX PT, R14, R8, 0x1, 0x181f ;  /* 0x00381f00080e7f89 */ /* 0x000f2800000e0000 */
[----:B------:R-:W5:Y:S04]  /*185f0*/  SHFL.IDX PT, R3, R10, 0x1, 0x181f ;  /* 0x00381f000a037f89 */ /* 0x000f6800000e0000 */
[----:B------:R-:W0:Y:S04]  /*18600*/  SHFL.IDX PT, R2, R8, 0x2, 0x181f ;  /* 0x00581f0008027f89 */ /* 0x000e2800000e0000 */
[----:B------:R-:W-:Y:S04]  /*18610*/  SHFL.IDX PT, R12, R8, RZ, 0x181f ;  /* 0x00181fff080c7589 */ /* 0x000fe800000e0000 */
[----:B-1----:R-:W-:Y:S01]  /*18620*/  SHFL.IDX PT, R19, R10, RZ, 0x181f ;  /* 0x00181fff0a137589 */ /* 0x002fe200000e0000 */
[----:B----4-:R-:W-:-:S03]  /*18630*/  IADD3 R4, P0, R34, R14, RZ ;  /* 0x0000000e22047210 */ /* 0x010fc60007f1e0ff */
[----:B------:R-:W-:Y:S02]  /*18640*/  SHFL.IDX PT, R14, R8, 0x3, 0x181f ;  /* 0x00781f00080e7f89 */ /* 0x000fe400000e0000 */
[----:B-----5:R-:W-:Y:S02]  /*18650*/  IMAD.X R5, RZ, RZ, R3, P0 ;  /* 0x000000ffff057224 */ /* 0x020fe400000e0603 */
[----:B------:R-:W1:Y:S01]  /*18660*/  SHFL.IDX PT, R3, R10, 0x2, 0x181f ;  /* 0x00581f000a037f89 */ /* 0x000e6200000e0000 */
[----:B0-----:R-:W-:-:S05]  /*18670*/  IADD3 R2, P0, R34, R2, RZ ;  /* 0x0000000222027210 */ /* 0x001fca0007f1e0ff */
[----:B-1----:R-:W-:Y:S01]  /*18680*/  IMAD.X R3, RZ, RZ, R3, P0 ;  /* 0x000000ffff037224 */ /* 0x002fe200000e0603 */
[----:B------:R-:W-:-:S05]  /*18690*/  IADD3 R12, P0, R34, R12, RZ ;  /* 0x0000000c220c7210 */ /* 0x000fca0007f1e0ff */
[----:B------:R-:W-:Y:S01]  /*186a0*/  IMAD.X R13, RZ, RZ, R19, P0 ;  /* 0x000000ffff0d7224 */ /* 0x000fe200000e0613 */
[----:B------:R-:W-:Y:S01]  /*186b0*/  IADD3 R14, P0, R34, R14, RZ ;  /* 0x0000000e220e7210 */ /* 0x000fe20007f1e0ff */
[----:B------:R-:W0:Y:S04]  /*186c0*/  SHFL.IDX PT, R19, R10, 0x3, 0x181f ;  /* 0x00781f000a137f89 */ /* 0x000e2800000e0000 */
[----:B------:R-:W-:Y:S04]  /*186d0*/  LDGSTS.E.BYPASS.LTC128B.128 [R6+0x18400], desc[UR50][R12.64], !P2 ;  /* 0x184000000c067fae */ /* 0x000fe8000d101d72 */
[----:B------:R1:W-:Y:S04]  /*186e0*/  LDGSTS.E.BYPASS.LTC128B.128 [R6+0x18c00], desc[UR50][R4.64], !P2 ;  /* 0x18c0000004067fae */ /* 0x0003e8000d101d72 */
[----:B------:R4:W-:Y:S04]  /*186f0*/  LDGSTS.E.BYPASS.LTC128B.128 [R6+0x19400], desc[UR50][R2.64], !P2 ;  /* 0x1940000002067fae */ /* 0x0009e8000d101d72 */
[----:B-1----:R-:W-:Y:S04]  /*18700*/  SHFL.IDX PT, R4, R10, 0x5, 0x181f ;  /* 0x00b81f000a047f89 */ /* 0x002fe800000e0000 */
[----:B----4-:R-:W1:Y:S01]  /*18710*/  SHFL.IDX PT, R2, R8, 0x4, 0x181f ;  /* 0x00981f0008027f89 */ /* 0x010e6200000e0000 */
[----:B0-----:R-:W-:-:S03]  /*18720*/  IMAD.X R15, RZ, RZ, R19, P0 ;  /* 0x000000ffff0f7224 */ /* 0x001fc600000e0613 */
[----:B------:R-:W0:Y:S04]  /*18730*/  SHFL.IDX PT, R3, R10, 0x4, 0x181f ;  /* 0x00981f000a037f89 */ /* 0x000e2800000e0000 */
[----:B------:R4:W-:Y:S04]  /*18740*/  LDGSTS.E.BYPASS.LTC128B.128 [R6+0x19c00], desc[UR50][R14.64], !P2 ;  /* 0x19c000000e067fae */ /* 0x0009e8000d101d72 */
[----:B------:R-:W-:Y:S04]  /*18750*/  SHFL.IDX PT, R19, R7, 0x1, 0x181f ;  /* 0x00381f0007137f89 */ /* 0x000fe800000e0000 */
[----:B----4-:R-:W4:Y:S01]  /*18760*/  SHFL.IDX PT, R14, R8, 0x5, 0x181f ;  /* 0x00b81f00080e7f89 */ /* 0x010f2200000e0000 */
[----:B-1----:R-:W-:-:S05]  /*18770*/  IADD3 R2, P0, R34, R2, RZ ;  /* 0x0000000222027210 */ /* 0x002fca0007f1e0ff */
[----:B0-----:R-:W-:-:S05]  /*18780*/  IMAD.X R3, RZ, RZ, R3, P0 ;  /* 0x000000ffff037224 */ /* 0x001fca00000e0603 */
[----:B------:R0:W-:Y:S01]  /*18790*/  LDGSTS.E.BYPASS.LTC128B.128 [R6+0x1a400], desc[UR50][R2.64], !P2 ;  /* 0x1a40000002067fae */ /* 0x0001e2000d101d72 */
[----:B----4-:R-:W-:-:S03]  /*187a0*/  IADD3 R14, P0, R34, R14, RZ ;  /* 0x0000000e220e7210 */ /* 0x010fc60007f1e0ff */
[----:B0-----:R-:W0:Y:S02]  /*187b0*/  SHFL.IDX PT, R2, R8, 0x6, 0x181f ;  /* 0x00d81f0008027f89 */ /* 0x001e2400000e0000 */
[----:B------:R-:W-:Y:S02]  /*187c0*/  IMAD.X R15, RZ, RZ, R4, P0 ;  /* 0x000000ffff0f7224 */ /* 0x000fe400000e0604 */
[----:B------:R-:W1:Y:S04]  /*187d0*/  SHFL.IDX PT, R3, R10, 0x6, 0x181f ;  /* 0x00d81f000a037f89 */ /* 0x000e6800000e0000 */
[----:B------:R-:W4:Y:S04]  /*187e0*/  SHFL.IDX PT, R4, R8, 0x7, 0x181f ;  /* 0x00f81f0008047f89 */ /* 0x000f2800000e0000 */
[----:B------:R-:W5:Y:S04]  /*187f0*/  SHFL.IDX PT, R10, R10, 0x7, 0x181f ;  /* 0x00f81f000a0a7f89 */ /* 0x000f6800000e0000 */
[----:B------:R1:W-:Y:S01]  /*18800*/  LDGSTS.E.BYPASS.LTC128B.128 [R6+0x1ac00], desc[UR50][R14.64], !P2 ;  /* 0x1ac000000e067fae */ /* 0x0003e2000d101d72 */
[----:B0-----:R-:W-:-:S03]  /*18810*/  IADD3 R12, P0, R34, R2, RZ ;  /* 0x00000002220c7210 */ /* 0x001fc60007f1e0ff */
[----:B------:R-:W0:Y:S02]  /*18820*/  SHFL.IDX PT, R2, R7, RZ, 0x181f ;  /* 0x00181fff07027589 */ /* 0x000e2400000e0000 */
[----:B-1----:R-:W-:Y:S02]  /*18830*/  IMAD.X R13, RZ, RZ, R3, P0 ;  /* 0x000000ffff0d7224 */ /* 0x002fe400000e0603 */
[----:B------:R-:W1:Y:S01]  /*18840*/  SHFL.IDX PT, R3, R9, RZ, 0x181f ;  /* 0x00181fff09037589 */ /* 0x000e6200000e0000 */
[----:B----4-:R-:W-:-:S03]  /*18850*/  IADD3 R4, P0, R34, R4, RZ ;  /* 0x0000000422047210 */ /* 0x010fc60007f1e0ff */
[----:B------:R4:W-:Y:S02]  /*18860*/  LDGSTS.E.BYPASS.LTC128B.128 [R6+0x1b400], desc[UR50][R12.64], !P2 ;  /* 0x1b4000000c067fae */ /* 0x0009e4000d101d72 */
[----:B-----5:R-:W-:Y:S02]  /*18870*/  IMAD.X R5, RZ, RZ, R10, P0 ;  /* 0x000000ffff057224 */ /* 0x020fe400000e060a */
[----:B------:R-:W2:Y:S04]  /*18880*/  SHFL.IDX PT, R9, R9, 0x1, 0x181f ;  /* 0x00381f0009097f89 */ /* 0x000ea800000e0000 */
[----:B------:R4:W-:Y:S01]  /*18890*/  LDGSTS.E.BYPASS.LTC128B.128 [R6+0x1bc00], desc[UR50][R4.64], !P2 ;  /* 0x1bc0000004067fae */ /* 0x0009e2000d101d72 */
[----:B0-----:R-:W-:-:S05]  /*188a0*/  IADD3 R2, P0, R34, R2, RZ ;  /* 0x0000000222027210 */ /* 0x001fca0007f1e0ff */
[----:B-1----:R-:W-:-:S05]  /*188b0*/  IMAD.X R3, RZ, RZ, R3, P0 ;  /* 0x000000ffff037224 */ /* 0x002fca00000e0603 */
[----:B------:R4:W-:Y:S03]  /*188c0*/  LDGSTS.E.BYPASS.LTC128B.128 [R6+0x1c400], desc[UR50][R2.64], !P2 ;  /* 0x1c40000002067fae */ /* 0x0009e6000d101d72 */
.L_x_8276:
[----:B----4-:R-:W-:-:S05]  /*188d0*/  IADD3 R2, P0, R34, R19, RZ ;  /* 0x0000001322027210 */ /* 0x010fca0007f1e0ff */
[----:B--2---:R-:W-:Y:S01]  /*188e0*/  IMAD.X R3, RZ, RZ, R9, P0 ;  /* 0x000000ffff037224 */ /* 0x004fe200000e0609 */
[----:B------:R-:W-:-:S04]  /*188f0*/  PLOP3.LUT P0, PT, PT, PT, PT, 0x80, 0x0 ;  /* 0x000000000000781c */ /* 0x000fc80003f0f070 */
[----:B------:R-:W-:Y:S01]  /*18900*/  @!PT LDS RZ, [RZ] ;  /* 0x00000000fffff984 */ /* 0x000fe20000000800 */
[----:B------:R-:W-:Y:S01]  /*18910*/  @!PT LDS RZ, [RZ] ;  /* 0x00000000fffff984 */ /* 0x000fe20000000800 */
[----:B------:R-:W-:Y:S01]  /*18920*/  @!PT LDS RZ, [RZ] ;  /* 0x00000000fffff984 */ /* 0x000fe20000000800 */
[----:B------:R0:W-:Y:S01]  /*18930*/  LDGSTS.E.BYPASS.LTC128B.128 [R6+0x1cc00], desc[UR50][R2.64], !P2 ;  /* 0x1cc0000002067fae */ /* 0x0001e2000d101d72 */
[----:B------:R-:W-:-:S08]  /*18940*/  NOP ;  /* 0x0000000000007918 */ /* 0x000fd00000000000 */
.L_x_8125:
        /* <DEDUP_REMOVED lines=11> */
.L_x_8126:
[----:B------:R3:W-:Y:S02]  /*18a00*/  SYNCS.ARRIVE.TRANS64.A1T0 RZ, [R0+URZ+0x22830], RZ ;  /* 0x022830ff00ff79a7 */ /* 0x0007e4000810003f */
[----:B---3--:R-:W-:-:S05]  /*18a10*/  IMAD.U32 R0, RZ, RZ, UR48 ;  /* 0x00000030ff007e24 */ /* 0x008fca000f8e00ff */
[----:B------:R-:W-:-:S13]  /*18a20*/  ISETP.NE.AND P0, PT, R0, 0x3, PT ;  /* 0x000000030000780c */ /* 0x000fda0003f05270 */
[----:B------:R-:W-:Y:S05]  /*18a30*/  @!P0 BRA `(.L_x_8127) ;  /* 0x0000000000048947 */ /* 0x000fea0003800000 */
[----:B------:R-:W-:Y:S01]  /*18a40*/  BPT.TRAP 0x1 ;  /* 0x000000040000795c */ /* 0x000fe20000300000 */
.L_x_8127:
[----:B------:R-:W-:Y:S01]  /*18a50*/  LOP3.LUT R0, R23, 0x1, RZ, 0x3c, !PT ;  /* 0x0000000117007812 */ /* 0x000fe200078e3cff */
[----:B------:R-:W-:Y:S01]  /*18a60*/  IMAD R3, R22, 0x8, R17 ;  /* 0x0000000816037824 */ /* 0x000fe200078e0211 */
[----:B------:R-:W-:Y:S02]  /*18a70*/  BSSY B0, `(.L_x_8128) ;  /* 0x0000004000007945 */ /* 0x000fe40003800000 */
[----:B------:R-:W-:-:S04]  /*18a80*/  SHF.L.U32 R0, R0, 0x1f, RZ ;  /* 0x0000001f00007819 */ /* 0x000fc800000006ff */
[----:B------:R-:W0:Y:S02]  /*18a90*/  SYNCS.PHASECHK.TRANS64.TRYWAIT P2, [R3+URZ+0x22870], R0 ;  /* 0x02287000030075a7 */ /* 0x000e24000804017f */
[----:B0-----:R-:W-:Y:S05]  /*18aa0*/  @!P2 BRA `(.L_x_8129) ;  /* 0x000000500050a947 */ /* 0x001fea0003800000 */
.L_x_8277:
[----:B------:R-:W-:Y:S05]  /*18ab0*/  BSYNC B0 ;  /* 0x0000000000007941 */ /* 0x000fea0003800000 */
.L_x_8128:
[----:B------:R-:W-:-:S05]  /*18ac0*/  IMAD.U32 R2, RZ, RZ, UR49 ;  /* 0x00000031ff027e24 */ /* 0x000fca000f8e00ff */
[----:B------:R-:W-:-:S13]  /*18ad0*/  ISETP.NE.AND P2, PT, R2, 0x3, PT ;  /* 0x000000030200780c */ /* 0x000fda0003f45270 */
[----:B------:R-:W-:Y:S05]  /*18ae0*/  @!P2 BRA `(.L_x_8130) ;  /* 0x000000000004a947 */ /* 0x000fea0003800000 */
[----:B------:R-:W-:Y:S01]  /*18af0*/  BPT.TRAP 0x1 ;  /* 0x000000040000795c */ /* 0x000fe20000300000 */
.L_x_8130:
[----:B0-----:R-:W-:Y:S01]  /*18b00*/  SHF.L.U32 R0, R23, 0x1f, RZ ;  /* 0x0000001f17007819 */ /* 0x001fe200000006ff */
[----:B------:R-:W-:-:S03]  /*18b10*/  IMAD R2, R22, 0x5000, RZ ;  /* 0x0000500016027824 */ /* 0x000fc600078e02ff */
[----:B------:R-:W0:Y:S02]  /*18b20*/  SYNCS.PHASECHK.TRANS64.TRYWAIT P2, [R3+URZ+0x22860], R0 ;  /* 0x02286000030075a7 */ /* 0x000e24000804017f */
[----:B0-----:R-:W-:Y:S05]  /*18b30*/  @!P2 BRA `(.L_x_8131) ;  /* 0x000000500040a947 */ /* 0x001fea0003800000 */
.L_x_8278:
[----:B------:R-:W2:Y:S04]  /*18b40*/  LDL R15, [R1+0x10] ;  /* 0x00001000010f7983 */ /* 0x000ea80000100800 */
[----:B------:R-:W3:Y:S04]  /*18b50*/  LDL R13, [R1+0x18] ;  /* 0x00001800010d7983 */ /* 0x000ee80000100800 */
[----:B------:R-:W3:Y:S01]  /*18b60*/  LDL R12, [R1+0x8] ;  /* 0x00000800010c7983 */ /* 0x000ee20000100800 */
[----:B0-----:R-:W-:Y:S01]  /*18b70*/  LOP3.LUT R0, R2, R24, RZ, 0xfc, !PT ;  /* 0x0000001802007212 */ /* 0x001fe200078efcff */
[----:B------:R-:W-:Y:S05]  /*18b80*/  WARPSYNC.ALL ;  /* 0x0000000000007948 */ /* 0x000fea0003800000 */
[----:B------:R-:W-:-:S02]  /*18b90*/  IMAD.IADD R14, R17, 0x1, R0 ;  /* 0x00000001110e7824 */ /* 0x000fc400078e0200 */
[----:B------:R-:W-:-:S03]  /*18ba0*/  IMAD.U32 R21, RZ, RZ, UR49 ;  /* 0x00000031ff157e24 */ /* 0x000fc6000f8e00ff */
[----:B------:R-:W0:Y:S02]  /*18bb0*/  LDSM.16.MT88.4 R4, [R14+0xa400] ;  /* 0x00a400000e04783b */ /* 0x000e240000004200 */
[----:B------:R-:W-:Y:S02]  /*18bc0*/  ISETP.NE.AND P2, PT, R21, 0x3, PT ;  /* 0x000000031500780c */ /* 0x000fe40003f45270 */
[C-C-:B0-----:R-:W-:Y:S02]  /*18bd0*/  PRMT R8, R4.reuse, 0x6420, R5.reuse ;  /* 0x0000642004087816 */ /* 0x141fe40000000005 */
[----:B------:R-:W-:Y:S02]  /*18be0*/  PRMT R9, R4, 0x7531, R5 ;  /* 0x0000753104097816 */ /* 0x000fe40000000005 */
[C-C-:B------:R-:W-:Y:S02]  /*18bf0*/  PRMT R10, R6.reuse, 0x6420, R7.reuse ;  /* 0x00006420060a7816 */ /* 0x140fe40000000007 */
[----:B------:R-:W-:-:S02]  /*18c00*/  PRMT R11, R6, 0x7531, R7 ;  /* 0x00007531060b7816 */ /* 0x000fc40000000007 */
        /* <DEDUP_REMOVED lines=77> */
.L_x_8132:
[----:B-1----:R1:W-:Y:S01]  /*190e0*/  SYNCS.ARRIVE.TRANS64.A1T0 RZ, [R3+URZ+0x22850], RZ ;  /* 0x022850ff03ff79a7 */ /* 0x0023e2000810003f */
[----:B------:R-:W-:Y:S06]  /*190f0*/  BAR.SYNC.DEFER_BLOCKING 0x2, 0x80 ;  /* 0x0082000000007b1d */ /* 0x000fec0000010000 */
[----:B------:R-:W-:Y:S05]  /*19100*/  @!P0 BRA `(.L_x_8133) ;  /* 0x0000000000048947 */ /* 0x000fea0003800000 */
[----:B------:R-:W-:Y:S01]  /*19110*/  BPT.TRAP 0x1 ;  /* 0x000000040000795c */ /* 0x000fe20000300000 */
.L_x_8133:
[----:B0-----:R-:W2:Y:S01]  /*19120*/  LDL R0, [R1+0xc] ;  /* 0x00000c0001007983 */ /* 0x001ea20000100800 */
[----:B-1----:R-:W-:Y:S02]  /*19130*/  VIADD R3, R3, 0x22880 ;  /* 0x0002288003037836 */ /* 0x002fe40000000000 */
[----:B------:R-:W-:Y:S02]  /*19140*/  IMAD.MOV.U32 R23, RZ, RZ, R36 ;  /* 0x000000ffff177224 */ /* 0x000fe400078e0024 */
[----:B------:R-:W-:Y:S01]  /*19150*/  IMAD.MOV.U32 R22, RZ, RZ, R31 ;  /* 0x000000ffff167224 */ /* 0x000fe200078e001f */
[----:B--2---:R-:W-:-:S04]  /*19160*/  PRMT R3, R0, 0x654, R3 ;  /* 0x0000065400037816 */ /* 0x004fc80000000003 */
[----:B------:R1:W-:Y:S01]  /*19170*/  SYNCS.ARRIVE.TRANS64.RED.A1T0 RZ, [R3+URZ], RZ ;  /* 0x000000ff03ff79a7 */ /* 0x0003e2000810043f */
[----:B------:R-:W-:Y:S05]  /*19180*/  @P1 BRA `(.L_x_8134) ;  /* 0xffffffe400b41947 */ /* 0x000fea000383ffff */
.L_x_8114:
[----:B0-----:R-:W0:Y:S01]  /*19190*/  S2R R0, SR_TID.X ;  /* 0x0000000000007919 */ /* 0x001e220000002100 */
[----:B------:R-:W-:Y:S01]  /*191a0*/  BSSY B0, `(.L_x_8135) ;  /* 0x0000012000007945 */ /* 0x000fe20003800000 */
[----:B------:R-:W-:Y:S01]  /*191b0*/  IMAD.U32 R6, RZ, RZ, UR48 ;  /* 0x00000030ff067e24 */ /* 0x000fe2000f8e00ff */
[----:B0-----:R-:W-:-:S04]  /*191c0*/  LOP3.LUT R0, R0, 0x7f, RZ, 0xc0, !PT ;  /* 0x0000007f00007812 */ /* 0x001fc800078ec0ff */
[----:B------:R-:W-:-:S13]  /*191d0*/  ISETP.NE.AND P0, PT, R0, RZ, PT ;  /* 0x000000ff0000720c */ /* 0x000fda0003f05270 */
        /* <DEDUP_REMOVED lines=12> */
[----:B0-----:R-:W-:-:S05]  /*192a0*/  IADD3 R0, R0, UR46, R7 ;  /* 0x0000002e00007c10 */ /* 0x001fca000fffe007 */
[----:B------:R0:W-:Y:S02]  /*192b0*/  STL [R1+0x1c], R0 ;  /* 0x00001c0001007387 */ /* 0x0001e40000100800 */
.L_x_8136:
[----:B------:R-:W-:Y:S05]  /*192c0*/  BSYNC B0 ;  /* 0x0000000000007941 */ /* 0x000fea0003800000 */
.L_x_8135:
[----:B------:R-:W-:-:S13]  /*192d0*/  ISETP.NE.AND P1, PT, R6, 0x3, PT ;  /* 0x000000030600780c */ /* 0x000fda0003f25270 */
[----:B------:R-:W-:Y:S05]  /*192e0*/  @!P1 BRA `(.L_x_8137) ;  /* 0x0000000000049947 */ /* 0x000fea0003800000 */
[----:B------:R-:W-:Y:S01]  /*192f0*/  BPT.TRAP 0x1 ;  /* 0x000000040000795c */ /* 0x000fe20000300000 */
.L_x_8137:
[----:B0-----:R-:W-:Y:S01]  /*19300*/  LOP3.LUT R0, R36, 0x1, RZ, 0x3c, !PT ;  /* 0x0000000124007812 */ /* 0x001fe200078e3cff */
[----:B-1----:R-:W-:Y:S01]  /*19310*/  IMAD R3, R31, 0x8, R17 ;  /* 0x000000081f037824 */ /* 0x002fe200078e0211 */
[----:B------:R-:W-:Y:S02]  /*19320*/  BSSY B0, `(.L_x_8138) ;  /* 0x0000004000007945 */ /* 0x000fe40003800000 */
[----:B------:R-:W-:-:S04]  /*19330*/  SHF.L.U32 R0, R0, 0x1f, RZ ;  /* 0x0000001f00007819 */ /* 0x000fc800000006ff */
[----:B------:R-:W0:Y:S02]  /*19340*/  SYNCS.PHASECHK.TRANS64.TRYWAIT P2, [R3+URZ+0x22870], R0 ;  /* 0x02287000030075a7 */ /* 0x000e24000804017f */
[----:B0-----:R-:W-:Y:S05]  /*19350*/  @!P2 BRA `(.L_x_8139) ;  /* 0x00000048004ca947 */ /* 0x001fea0003800000 */
.L_x_8279:
[----:B------:R-:W-:Y:S05]  /*19360*/  BSYNC B0 ;  /* 0x0000000000007941 */ /* 0x000fea0003800000 */
.L_x_8138:
[----:B------:R-:W-:-:S05]  /*19370*/  IMAD.U32 R2, RZ, RZ, UR49 ;  /* 0x00000031ff027e24 */ /* 0x000fca000f8e00ff */
[----:B------:R-:W-:-:S13]  /*19380*/  ISETP.NE.AND P2, PT, R2, 0x3, PT ;  /* 0x000000030200780c */ /* 0x000fda0003f45270 */
[----:B------:R-:W-:Y:S05]  /*19390*/  @!P2 BRA `(.L_x_8140) ;  /* 0x000000000004a947 */ /* 0x000fea0003800000 */
[----:B------:R-:W-:Y:S01]  /*193a0*/  BPT.TRAP 0x1 ;  /* 0x000000040000795c */ /* 0x000fe20000300000 */
.L_x_8140:
[----:B0-----:R-:W-:Y:S01]  /*193b0*/  SHF.L.U32 R0, R36, 0x1f, RZ ;  /* 0x0000001f24007819 */ /* 0x001fe200000006ff */
[----:B------:R-:W-:-:S03]  /*193c0*/  IMAD R2, R31, 0x5000, RZ ;  /* 0x000050001f027824 */ /* 0x000fc600078e02ff */
[----:B------:R-:W0:Y:S02]  /*193d0*/  SYNCS.PHASECHK.TRANS64.TRYWAIT P2, [R3+URZ+0x22860], R0 ;  /* 0x02286000030075a7 */ /* 0x000e24000804017f */
[----:B0-----:R-:W-:Y:S05]  /*193e0*/  @!P2 BRA `(.L_x_8141) ;  /* 0x00000048003ca947 */ /* 0x001fea0003800000 */
.L_x_8280:
[----:B------:R-:W2:Y:S04]  /*193f0*/  LDL R4, [R1+0x10] ;  /* 0x0000100001047983 */ /* 0x000ea80000100800 */
[----:B------:R-:W3:Y:S04]  /*19400*/  LDL R20, [R1+0x18] ;  /* 0x0000180001147983 */ /* 0x000ee80000100800 */
[----:B------:R-:W3:Y:S01]  /*19410*/  LDL.LU R19, [R1+0x8] ;  /* 0x0000080001137983 */ /* 0x000ee20000300800 */
[----:B0-----:R-:W-:Y:S01]  /*19420*/  LOP3.LUT R0, R2, R24, RZ, 0xfc, !PT ;  /* 0x0000001802007212 */ /* 0x001fe200078efcff */
[----:B------:R-:W-:Y:S05]  /*19430*/  WARPSYNC.ALL ;  /* 0x0000000000007948 */ /* 0x000fea0003800000 */
[----:B------:R-:W-:-:S06]  /*19440*/  IMAD.IADD R10, R17, 0x1, R0 ;  /* 0x00000001110a7824 */ /* 0x000fcc00078e0200 */
[----:B------:R-:W0:Y:S02]  /*19450*/  LDSM.16.MT88.4 R8, [R10+0xa400] ;  /* 0x00a400000a08783b */ /* 0x000e240000004200 */
[C-C-:B0-----:R-:W-:Y:S02]  /*19460*/  PRMT R12, R8.reuse, 0x6420, R9.reuse ;  /* 0x00006420080c7816 */ /* 0x141fe40000000009 */
[----:B------:R-:W-:Y:S02]  /*19470*/  PRMT R13, R8, 0x7531, R9 ;  /* 0x00007531080d7816 */ /* 0x000fe40000000009 */
[C-C-:B------:R-:W-:Y:S02]  /*19480*/  PRMT R14, R10.reuse, 0x6420, R11.reuse ;  /* 0x000064200a0e7816 */ /* 0x140fe4000000000b */
[----:B------:R-:W-:Y:S02]  /*19490*/  PRMT R15, R10, 0x7531, R11 ;  /* 0x000075310a0f7816 */ /* 0x000fe4000000000b */
[----:B--2---:R-:W-:-:S05]  /*194a0*/  IADD3 R18, R17, R4, R2 ;  /* 0x0000000411127210 */ /* 0x004fca0007ffe002 */
[----:B------:R-:W0:Y:S01]  /*194b0*/  LDSM.16.MT88.4 R4, [R18+0xa400] ;  /* 0x00a400001204783b */ /* 0x000e220000004200 */
[----:B---3--:R-:W-:Y:S01]  /*194c0*/  IADD3 R0, R19, R2, R20 ;  /* 0x0000000213007210 */ /* 0x008fe20007ffe014 */
[----:B------:R-:W-:-:S04]  /*194d0*/  IMAD.U32 R20, RZ, RZ, UR49 ;  /* 0x00000031ff147e24 */ /* 0x000fc8000f8e00ff */
[----:B------:R-:W-:Y:S01]  /*194e0*/  STSM.16.M88.4 [R0], R12 ;  /* 0x0000000c00007844 */ /* 0x000fe20000000200 */
[----:B------:R-:W-:Y:S02]  /*194f0*/  ISETP.NE.AND P2, PT, R20, 0x3, PT ;  /* 0x000000031400780c */ /* 0x000fe40003f45270 */
        /* <DEDUP_REMOVED lines=73> */
.L_x_8142:
[----:B-1----:R1:W-:Y:S01]  /*19990*/  SYNCS.ARRIVE.TRANS64.A1T0 RZ, [R3+URZ+0x22850], RZ ;  /* 0x022850ff03ff79a7 */ /* 0x0023e2000810003f */
[----:B------:R-:W-:Y:S06]  /*199a0*/  BAR.SYNC.DEFER_BLOCKING 0x2, 0x80 ;  /* 0x0082000000007b1d */ /* 0x000fec0000010000 */
[----:B------:R-:W-:Y:S05]  /*199b0*/  @!P1 BRA `(.L_x_8143) ;  /* 0x0000000000049947 */ /* 0x000fea0003800000 */
[----:B------:R-:W-:Y:S01]  /*199c0*/  BPT.TRAP 0x1 ;  /* 0x000000040000795c */ /* 0x000fe20000300000 */
.L_x_8143:
[----:B0-----:R-:W2:Y:S01]  /*199d0*/  LDL R0, [R1+0xc] ;  /* 0x00000c0001007983 */ /* 0x001ea20000100800 */
[----:B-1----:R-:W-:Y:S02]  /*199e0*/  VIADD R3, R3, 0x22880 ;  /* 0x0002288003037836 */ /* 0x002fe40000000000 */
[----:B------:R-:W-:-:S05]  /*199f0*/  VIADD R31, R31, 0x1 ;  /* 0x000000011f1f7836 */ /* 0x000fca0000000000 */
[----:B------:R-:W-:-:S04]  /*19a00*/  ISETP.NE.AND P1, PT, R31, 0x2, PT ;  /* 0x000000021f00780c */ /* 0x000fc80003f25270 */
[----:B------:R-:W-:Y:S02]  /*19a10*/  SEL R31, R31, RZ, P1 ;  /* 0x000000ff1f1f7207 */ /* 0x000fe40000800000 */
[----:B--2---:R-:W-:-:S04]  /*19a20*/  PRMT R3, R0, 0x654, R3 ;  /* 0x0000065400037816 */ /* 0x004fc80000000003 */
[----:B------:R0:W-:Y:S02]  /*19a30*/  SYNCS.ARRIVE.TRANS64.RED.A1T0 RZ, [R3+URZ], RZ ;  /* 0x000000ff03ff79a7 */ /* 0x0001e4000810043f */
[----:B0-----:R-:W-:-:S04]  /*19a40*/  SEL R3, RZ, 0x1, P1 ;  /* 0x00000001ff037807 */ /* 0x001fc80000800000 */
[----:B------:R-:W-:-:S07]  /*19a50*/  LOP3.LUT R36, R36, R3, RZ, 0x3c, !PT ;  /* 0x0000000324247212 */ /* 0x000fce00078e3cff */
.L_x_8086:
[----:B------:R-:W-:Y:S05]  /*19a60*/  BSYNC B7 ;  /* 0x0000000000077941 */ /* 0x000fea0003800000 */
.L_x_8084:
[----:B-1----:R1:W5:Y:S04]  /*19a70*/  LDL R0, [R1+0xc] ;  /* 0x00000c0001007983 */ /* 0x0023680000100800 */
[----:B------:R1:W5:Y:S01]  /*19a80*/  LDL R2, [R1+0x1c] ;  /* 0x00001c0001027983 */ /* 0x0003620000100800 */
[----:B------:R-:W-:-:S13]  /*19a90*/  LOP3.LUT P1, RZ, R16, 0x1000, RZ, 0xc0, !PT ;  /* 0x0000100010ff7812 */ /* 0x000fda000782c0ff */
[----:B-1----:R-:W-:Y:S05]  /*19aa0*/  @!P1 BRA `(.L_x_8144) ;  /* 0x0000000000289947 */ /* 0x002fea0003800000 */
[----:B------:R-:W1:Y:S08]  /*19ab0*/  S2UR UR4, SR_CgaCtaId ;  /* 0x00000000000479c3 */ /* 0x000e700000008800 */
[----:B------:R-:W-:Y:S01]  /*19ac0*/  BAR.SYNC.DEFER_BLOCKING 0x5, 0x180 ;  /* 0x0146000000007b1d */ /* 0x000fe20000010000 */
[----:B------:R-:W-:Y:S01]  /*19ad0*/  MOV R17, 0x400 ;  /* 0x0000040000117802 */ /* 0x000fe20000000f00 */
[----:B-1---5:R-:W-:-:S05]  /*19ae0*/  IMAD.U32 R0, RZ, RZ, UR4 ;  /* 0x00000004ff007e24 */ /* 0x022fca000f8e00ff */
[----:B------:R-:W-:Y:S01]  /*19af0*/  LEA R17, R0, R17, 0x18 ;  /* 0x0000001100117211 */ /* 0x000fe200078ec0ff */
[----:B------:R-:W-:Y:S04]  /*19b00*/  STL [R1+0xc], R0 ;  /* 0x00000c0001007387 */ /* 0x000fe80000100800 */
[----:B------:R-:W1:Y:S04]  /*19b10*/  LDS R2, [R17+0x228d0] ;  /* 0x0228d00011027984 */ /* 0x000e680000000800 */
[----:B-1----:R1:W-:Y:S01]  /*19b20*/  STL [R1+0x1c], R2 ;  /* 0x00001c0201007387 */ /* 0x0023e20000100800 */
[----:B------:R-:W-:Y:S06]  /*19b30*/  BAR.ARV 0x4, 0x180 ;  /* 0x0106000000007b1d */ /* 0x000fec0000002000 */
[----:B------:R-:W-:Y:S05]  /*19b40*/  BRA `(.L_x_8145) ;  /* 0x0000000000287947 */ /* 0x000fea0003800000 */
.L_x_8144:
[----:B-----5:R-:W-:Y:S01]  /*19b50*/  IMAD.MOV.U32 R3, RZ, RZ, R0 ;  /* 0x000000ffff037224 */ /* 0x020fe200078e0000 */
[----:B------:R-:W-:Y:S01]  /*19b60*/  @!P0 MOV R0, 0x400 ;  /* 0x0000040000008802 */ /* 0x000fe20000000f00 */
[----:B------:R-:W-:Y:S06]  /*19b70*/  BAR.SYNC.DEFER_BLOCKING 0x4, 0x180 ;  /* 0x0106000000007b1d */ /* 0x000fec0000010000 */
[----:B------:R-:W1:Y:S02]  /*19b80*/  @!P0 S2R R3, SR_CgaCtaId ;  /* 0x0000000000038919 */ /* 0x000e640000008800 */
[----:B-1----:R-:W-:Y:S01]  /*19b90*/  @!P0 LEA R17, R3, R0, 0x18 ;  /* 0x0000000003118211 */ /* 0x002fe200078ec0ff */
[----:B------:R-:W-:Y:S04]  /*19ba0*/  @!P0 STL [R1+0xc], R3 ;  /* 0x00000c0301008387 */ /* 0x000fe80000100800 */
[----:B------:R-:W1:Y:S04]  /*19bb0*/  SHFL.IDX PT, R0, R2, RZ, 0x1f ;  /* 0x00001fff02007589 */ /* 0x000e6800000e0000 */
[----:B------:R2:W-:Y:S04]  /*19bc0*/  @!P0 STS [R17+0x228d0], R2 ;  /* 0x0228d00211008388 */ /* 0x0005e80000000800 */
[----:B-1----:R2:W-:Y:S01]  /*19bd0*/  STL [R1+0x1c], R0 ;  /* 0x00001c0001007387 */ /* 0x0025e20000100800 */
[----:B------:R-:W-:Y:S06]  /*19be0*/  BAR.ARV 0x5, 0x180 ;  /* 0x0146000000007b1d */ /* 0x000fec0000002000 */
.L_x_8145:
[----:B--2---:R-:W2:Y:S01]  /*19bf0*/  LDL R0, [R1+0x1c] ;  /* 0x00001c0001007983 */ /* 0x004ea20000100800 */
[----:B------:R-:W-:Y:S02]  /*19c00*/  ULDC UR4, c[0x0][0xc38] ;  /* 0x00030e0000047ab9 */ /* 0x000fe40000000800 */
[----:B--2---:R-:W-:-:S13]  /*19c10*/  ISETP.GE.AND P0, PT, R0, UR4, PT ;  /* 0x0000000400007c0c */ /* 0x004fda000bf06270 */
[----:B------:R-:W-:Y:S05]  /*19c20*/  @!P0 BRA `(.L_x_8146) ;  /* 0xffffffac000c8947 */ /* 0x000fea000383ffff */
.L_x_8075:
[----:B------:R-:W2:Y:S01]  /*19c30*/  LDL.LU R0, [R1+0x24] ;  /* 0x0000240001007983 */ /* 0x000ea20000300800 */
[----:B------:R-:W-:Y:S01]  /*19c40*/  BSSY B0, `(.L_x_8147) ;  /* 0x000000b000007945 */ /* 0x000fe20003800000 */
[----:B------:R-:W3:Y:S01]  /*19c50*/  S2R R5, SR_CgaCtaId ;  /* 0x0000000000057919 */ /* 0x000ee20000008800 */
[----:B--2---:R-:W-:-:S05]  /*19c60*/  VIADD R0, R0, 0x1 ;  /* 0x0000000100007836 */ /* 0x004fca0000000000 */
[----:B-1----:R-:W-:-:S04]  /*19c70*/  LEA.HI R2, R0, R0, RZ, 0x1 ;  /* 0x0000000000027211 */ /* 0x002fc800078f08ff */
[----:B------:R-:W-:Y:S02]  /*19c80*/  LOP3.LUT R3, R2, 0xfffffffe, RZ, 0xc0, !PT ;  /* 0xfffffffe02037812 */ /* 0x000fe400078ec0ff */
[----:B------:R-:W-:-:S03]  /*19c90*/  MOV R2, 0x400 ;  /* 0x0000040000027802 */ /* 0x000fc60000000f00 */
[----:B------:R-:W-:Y:S01]  /*19ca0*/  IMAD.IADD R0, R0, 0x1, -R3 ;  /* 0x0000000100007824 */ /* 0x000fe200078e0a03 */
[----:B---3--:R-:W-:-:S04]  /*19cb0*/  LEA R4, R5, R2, 0x18 ;  /* 0x0000000205047211 */ /* 0x008fc800078ec0ff */
[----:B------:R-:W-:-:S04]  /*19cc0*/  SHF.L.U32 R0, R0, 0x1f, RZ ;  /* 0x0000001f00007819 */ /* 0x000fc800000006ff */
[----:B------:R-:W1:Y:S02]  /*19cd0*/  SYNCS.PHASECHK.TRANS64.TRYWAIT P0, [R4+URZ+0x22820], R0 ;  /* 0x02282000040075a7 */ /* 0x000e64000800017f */
[----:B-1----:R-:W-:Y:S05]  /*19ce0*/  @!P0 BRA `(.L_x_8148) ;  /* 0x0000004000108947 */ /* 0x002fea0003800000 */
.L_x_8281:
[----:B------:R-:W-:Y:S05]  /*19cf0*/  BSYNC B0 ;  /* 0x0000000000007941 */ /* 0x000fea0003800000 */
.L_x_8147:
[----:B------:R-:W-:-:S03]  /*19d00*/  UMOV UR4, 0xffffffff ;  /* 0xffffffff00047882 */ /* 0x000fc60000000000 */
[----:B------:R-:W-:Y:S05]  /*19d10*/  BRA.DIV UR4, `(.L_x_8149) ;  /* 0x0000004204187947 */ /* 0x000fea000b800000 */
[----:B-1----:R-:W1:Y:S02]  /*19d20*/  S2R R0, SR_TID.X ;  /* 0x0000000000007919 */ /* 0x002e640000002100 */
[----:B-1----:R-:W-:-:S04]  /*19d30*/  SHF.R.U32.HI R0, RZ, 0x5, R0 ;  /* 0x00000005ff007819 */ /* 0x002fc80000011600 */
[----:B------:R-:W-:-:S05]  /*19d40*/  LOP3.LUT R0, R0, 0x3, RZ, 0xc0, !PT ;  /* 0x0000000300007812 */ /* 0x000fca00078ec0ff */
[----:B------:R1:W2:Y:S02]  /*19d50*/  SHFL.IDX PT, R14, R0, RZ, 0x1f ;  /* 0x00001fff000e7589 */ /* 0x0002a400000e0000 */
.L_x_8284:
[----:B--2---:R-:W-:Y:S01]  /*19d60*/  ISETP.NE.AND P0, PT, R14, RZ, PT ;  /* 0x000000ff0e00720c */ /* 0x004fe20003f05270 */
[----:B------:R-:W-:-:S12]  /*19d70*/  BSSY B0, `(.L_x_8150) ;  /* 0x000002c000007945 */ /* 0x000fd80003800000 */
[----:B------:R-:W-:Y:S05]  /*19d80*/  @P0 BRA `(.L_x_8151) ;  /* 0x0000000000a80947 */ /* 0x000fea0003800000 */
[----:B------:R-:W-:-:S03]  /*19d90*/  UMOV UR4, 0xffffffff ;  /* 0xffffffff00047882 */ /* 0x000fc60000000000 */
[----:B------:R-:W-:Y:S05]  /*19da0*/  BRA.DIV UR4, `(.L_x_8152) ;  /* 0x0000004204287947 */ /* 0x000fea000b800000 */
[----:B------:R-:W-:-:S13]  /*19db0*/  ELECT P6, URZ, PT ;  /* 0x00000000003f782f */ /* 0x000fda00038c0000 */
.L_x_8287:
[----:B------:R-:W-:Y:S05]  /*19dc0*/  @!P6 BRA `(.L_x_8151) ;  /* 0x000000000098e947 */ /* 0x000fea0003800000 */
[----:B------:R-:W-:-:S06]  /*19dd0*/  ULOP3.LUT UR4, UR36, 0x2, URZ, 0xfc, !UPT ;  /* 0x0000000224047892 */ /* 0x000fcc000f8efc3f */
[----:B-1----:R-:W-:-:S05]  /*19de0*/  IMAD.U32 R0, RZ, RZ, UR4 ;  /* 0x00000004ff007e24 */ /* 0x002fca000f8e00ff */
[----:B------:R-:W-:-:S13]  /*19df0*/  ISETP.NE.AND P0, PT, R0, 0x3, PT ;  /* 0x000000030000780c */ /* 0x000fda0003f05270 */
[----:B------:R-:W-:Y:S05]  /*19e00*/  @!P0 BRA `(.L_x_8153) ;  /* 0x0000000000048947 */ /* 0x000fea0003800000 */
[----:B------:R-:W-:Y:S01]  /*19e10*/  BPT.TRAP 0x1 ;  /* 0x000000040000795c */ /* 0x000fe20000300000 */
.L_x_8153:
[C---:B------:R-:W-:Y:S01]  /*19e20*/  IMAD R5, R31.reuse, 0x8, R4 ;  /* 0x000000081f057824 */ /* 0x040fe200078e0204 */
[----:B------:R-:W-:Y:S01]  /*19e30*/  SHF.L.U32 R0, R36, 0x1f, RZ ;  /* 0x0000001f24007819 */ /* 0x000fe200000006ff */
[----:B------:R-:W-:-:S03]  /*19e40*/  VIADD R31, R31, 0x1 ;  /* 0x000000011f1f7836 */ /* 0x000fc60000000000 */
[----:B------:R-:W1:Y:S02]  /*19e50*/  SYNCS.PHASECHK.TRANS64.TRYWAIT P1, [R5+URZ+0x22840], R0 ;  /* 0x02284000050075a7 */ /* 0x000e64000802017f */
[----:B------:R-:W-:-:S04]  /*19e60*/  ISETP.NE.AND P2, PT, R31, 0x2, PT ;  /* 0x000000021f00780c */ /* 0x000fc80003f45270 */
[----:B------:R-:W-:Y:S01]  /*19e70*/  SEL R3, RZ, 0x1, P2 ;  /* 0x00000001ff037807 */ /* 0x000fe20001000000 */
[----:B-1----:R-:W-:Y:S08]  /*19e80*/  @!P1 BRA `(.L_x_8154) ;  /* 0x0000004000109947 */ /* 0x002ff00003800000 */
.L_x_8288:
[----:B------:R-:W-:Y:S02]  /*19e90*/  SEL R31, R31, RZ, P2 ;  /* 0x000000ff1f1f7207 */ /* 0x000fe40001000000 */
[----:B------:R-:W-:Y:S01]  /*19ea0*/  LOP3.LUT R2, R36, R3, RZ, 0x3c, !PT ;  /* 0x0000000324027212 */ /* 0x000fe200078e3cff */
[----:B------:R-:W-:Y:S06]  /*19eb0*/  @!P0 BRA `(.L_x_8155) ;  /* 0x0000000000048947 */ /* 0x000fec0003800000 */
[----:B------:R-:W-:Y:S01]  /*19ec0*/  BPT.TRAP 0x1 ;  /* 0x000000040000795c */ /* 0x000fe20000300000 */
.L_x_8155:
[----:B------:R-:W-:Y:S01]  /*19ed0*/  IMAD R31, R31, 0x8, R4 ;  /* 0x000000081f1f7824 */ /* 0x000fe200078e0204 */
[----:B------:R-:W-:-:S04]  /*19ee0*/  SHF.L.U32 R2, R2, 0x1f, RZ ;  /* 0x0000001f02027819 */ /* 0x000fc800000006ff */
[----:B------:R-:W2:Y:S02]  /*19ef0*/  SYNCS.PHASECHK.TRANS64.TRYWAIT P1, [R31+URZ+0x22840], R2 ;  /* 0x022840021f0075a7 */ /* 0x000ea4000802017f */
[----:B--2---:R-:W-:Y:S05]  /*19f00*/  @!P1 BRA `(.L_x_8156) ;  /* 0x0000004000049947 */ /* 0x004fea0003800000 */
.L_x_8289:
[----:B------:R-:W-:Y:S05]  /*19f10*/  @!P0 BRA `(.L_x_8157) ;  /* 0x0000000000048947 */ /* 0x000fea0003800000 */
[----:B------:R-:W-:Y:S01]  /*19f20*/  BPT.TRAP 0x1 ;  /* 0x000000040000795c */ /* 0x000fe20000300000 */
.L_x_8157:
[----:B------:R-:W3:Y:S02]  /*19f30*/  SYNCS.PHASECHK.TRANS64.TRYWAIT P1, [R5+URZ+0x22860], R0 ;  /* 0x02286000050075a7 */ /* 0x000ee4000802017f */
[----:B---3--:R-:W-:Y:S05]  /*19f40*/  @!P1 BRA `(.L_x_8158) ;  /* 0x0000004000089947 */ /* 0x008fea0003800000 */
.L_x_8290:
[----:B------:R-:W-:Y:S05]  /*19f50*/  @!P0 BRA `(.L_x_8159) ;  /* 0x0000000000048947 */ /* 0x000fea0003800000 */
[----:B------:R-:W-:Y:S01]  /*19f60*/  BPT.TRAP 0x1 ;  /* 0x000000040000795c */ /* 0x000fe20000300000 */
.L_x_8159:
[----:B------:R-:W4:Y:S02]  /*19f70*/  SYNCS.PHASECHK.TRANS64.TRYWAIT P1, [R31+URZ+0x22860], R2 ;  /* 0x022860021f0075a7 */ /* 0x000f24000802017f */
[----:B----4-:R-:W-:Y:S05]  /*19f80*/  @!P1 BRA `(.L_x_8160) ;  /* 0x00000040000c9947 */ /* 0x010fea0003800000 */
.L_x_8291:
[----:B------:R-:W-:Y:S05]  /*19f90*/  @!P0 BRA `(.L_x_8161) ;  /* 0x0000000000048947 */ /* 0x000fea0003800000 */
[----:B------:R-:W-:Y:S01]  /*19fa0*/  BPT.TRAP 0x1 ;  /* 0x000000040000795c */ /* 0x000fe20000300000 */
.L_x_8161:
[----:B------:R-:W5:Y:S02]  /*19fb0*/  SYNCS.PHASECHK.TRANS64.TRYWAIT P1, [R5+URZ+0x22880], R0 ;  /* 0x02288000050075a7 */ /* 0x000f64000802017f */
[----:B-----5:R-:W-:Y:S05]  /*19fc0*/  @!P1 BRA `(.L_x_8162) ;  /* 0x0000004000109947 */ /* 0x020fea0003800000 */
.L_x_8292:
[----:B------:R-:W-:Y:S05]  /*19fd0*/  @!P0 BRA `(.L_x_8163) ;  /* 0x0000000000048947 */ /* 0x000fea0003800000 */
[----:B------:R-:W-:Y:S01]  /*19fe0*/  BPT.TRAP 0x1 ;  /* 0x000000040000795c */ /* 0x000fe20000300000 */
.L_x_8163:
[----:B------:R0:W0:Y:S02]  /*19ff0*/  SYNCS.PHASECHK.TRANS64.TRYWAIT P0, [R31+URZ+0x22880], R2 ;  /* 0x022880021f0075a7 */ /* 0x000024000800017f */
[----:B0-----:R-:W-:Y:S05]  /*1a000*/  @!P0 NANOSLEEP.SYNCS 0x989680 ;  /* 0x009896800000895d */ /* 0x001fea0003900000 */
[----:B------:R-:W0:Y:S02]  /*1a010*/  @!P0 SYNCS.PHASECHK.TRANS64 P0, [R31+URZ+0x22880], R2 ;  /* 0x022880021f0085a7 */ /* 0x000e24000800007f */
[----:B0-----:R-:W-:Y:S05]  /*1a020*/  @!P0 BRA `(.L_x_8163) ;  /* 0xfffffffc00f08947 */ /* 0x001fea000383ffff */
.L_x_8151:
[----:B------:R-:W-:Y:S05]  /*1a030*/  BSYNC B0 ;  /* 0x0000000000007941 */ /* 0x000fea0003800000 */
.L_x_8150:
[----:B------:R-:W-:Y:S05]  /*1a040*/  EXIT ;  /* 0x000000000000794d */ /* 0x000fea0003800000 */
.L_x_7980:
[----:B0-----:R-:W-:-:S04]  /*1a050*/  IMAD.U32 R3, RZ, RZ, UR43 ;  /* 0x0000002bff037e24 */ /* 0x001fc8000f8e00ff */
[----:B------:R0:W1:Y:S03]  /*1a060*/  SYNCS.PHASECHK.TRANS64.TRYWAIT P1, [R3+URZ+0x22800], R0 ;  /* 0x02280000030075a7 */ /* 0x000066000802017f */
[----:B-1----:R-:W-:Y:S05]  /*1a070*/  @!P1 NANOSLEEP.SYNCS 0x989680 ;  /* 0x009896800000995d */ /* 0x002fea0003900000 */
[----:B------:R-:W1:Y:S02]  /*1a080*/  @!P1 SYNCS.PHASECHK.TRANS64 P1, [R3+URZ+0x22800], R0 ;  /* 0x02280000030095a7 */ /* 0x000e64000802007f */
[----:B-1----:R-:W-:Y:S05]  /*1a090*/  @!P1 BRA `(.L_x_7980) ;  /* 0xfffffffc00ec9947 */ /* 0x002fea000383ffff */
[----:B------:R-:W-:Y:S05]  /*1a0a0*/  BRA `(.L_x_8164) ;  /* 0xfffffe7c00107947 */ /* 0x000fea000383ffff */
.L_x_7984:
[----:B-1----:R1:W2:Y:S02]  /*1a0b0*/  SYNCS.PHASECHK.TRANS64.TRYWAIT P1, [R3+URZ+0x22830], R0 ;  /* 0x02283000030075a7 */ /* 0x0022a4000802017f */
[----:B--2---:R-:W-:Y:S05]  /*1a0c0*/  @!P1 NANOSLEEP.SYNCS 0x989680 ;  /* 0x009896800000995d */ /* 0x004fea0003900000 */
[----:B------:R-:W2:Y:S02]  /*1a0d0*/  @!P1 SYNCS.PHASECHK.TRANS64 P1, [R3+URZ+0x22830], R0 ;  /* 0x02283000030095a7 */ /* 0x000ea4000802007f */
[----:B--2---:R-:W-:Y:S05]  /*1a0e0*/  @!P1 BRA `(.L_x_7984) ;  /* 0xfffffffc00f09947 */ /* 0x004fea000383ffff */
[----:B------:R-:W-:Y:S05]  /*1a0f0*/  BRA `(.L_x_7983) ;  /* 0xfffffe7c002c7947 */ /* 0x000fea000383ffff */
.L_x_8001:
[----:B-1----:R-:W-:-:S04]  /*1a100*/  IMAD.U32 R6, RZ, RZ, UR6 ;  /* 0x00000006ff067e24 */ /* 0x002fc8000f8e00ff */
[----:B------:R1:W2:Y:S03]  /*1a110*/  SYNCS.PHASECHK.TRANS64.TRYWAIT P1, [R6+URZ+0x22830], R5 ;  /* 0x02283005060075a7 */ /* 0x0002a6000802017f */
[----:B--2---:R-:W-:Y:S05]  /*1a120*/  @!P1 NANOSLEEP.SYNCS 0x989680 ;  /* 0x009896800000995d */ /* 0x004fea0003900000 */
[----:B------:R-:W2:Y:S02]  /*1a130*/  @!P1 SYNCS.PHASECHK.TRANS64 P1, [R6+URZ+0x22830], R5 ;  /* 0x02283005060095a7 */ /* 0x000ea4000802007f */
[----:B--2---:R-:W-:Y:S05]  /*1a140*/  @!P1 BRA `(.L_x_8001) ;  /* 0xfffffffc00ec9947 */ /* 0x004fea000383ffff */
[----:B------:R-:W-:Y:S05]  /*1a150*/  BRA `(.L_x_7998) ;  /* 0xfffffebc00487947 */ /* 0x000fea000383ffff */
.L_x_8005:
[----:B-1----:R-:W-:-:S04]  /*1a160*/  IMAD.U32 R6, RZ, RZ, UR6 ;  /* 0x00000006ff067e24 */ /* 0x002fc8000f8e00ff */
[----:B------:R1:W2:Y:S03]  /*1a170*/  SYNCS.PHASECHK.TRANS64.TRYWAIT P1, [R6+URZ+0x22850], R5 ;  /* 0x02285005060075a7 */ /* 0x0002a6000802017f */
[----:B--2---:R-:W-:Y:S05]  /*1a180*/  @!P1 NANOSLEEP.SYNCS 0x989680 ;  /* 0x009896800000995d */ /* 0x004fea0003900000 */
[----:B------:R-:W2:Y:S02]  /*1a190*/  @!P1 SYNCS.PHASECHK.TRANS64 P1, [R6+URZ+0x22850], R5 ;  /* 0x02285005060095a7 */ /* 0x000ea4000802007f */
[----:B--2---:R-:W-:Y:S05]  /*1a1a0*/  @!P1 BRA `(.L_x_8005) ;  /* 0xfffffffc00ec9947 */ /* 0x004fea000383ffff */
[----:B------:R-:W-:Y:S05]  /*1a1b0*/  BRA `(.L_x_8002) ;  /* 0xfffffec400647947 */ /* 0x000fea000383ffff */
.L_x_8024:
[----:B-1----:R-:W-:-:S04]  /*1a1c0*/  IMAD.U32 R11, RZ, RZ, UR6 ;  /* 0x00000006ff0b7e24 */ /* 0x002fc8000f8e00ff */
[----:B------:R1:W2:Y:S03]  /*1a1d0*/  SYNCS.PHASECHK.TRANS64.TRYWAIT P1, [R11+URZ+0x22830], R6 ;  /* 0x022830060b0075a7 */ /* 0x0002a6000802017f */
[----:B--2---:R-:W-:Y:S05]  /*1a1e0*/  @!P1 NANOSLEEP.SYNCS 0x989680 ;  /* 0x009896800000995d */ /* 0x004fea0003900000 */
[----:B------:R-:W2:Y:S02]  /*1a1f0*/  @!P1 SYNCS.PHASECHK.TRANS64 P1, [R11+URZ+0x22830], R6 ;  /* 0x022830060b0095a7 */ /* 0x000ea4000802007f */
[----:B--2---:R-:W-:Y:S05]  /*1a200*/  @!P1 BRA `(.L_x_8024) ;  /* 0xfffffffc00ec9947 */ /* 0x004fea000383ffff */
[----:B------:R-:W-:Y:S05]  /*1a210*/  BRA `(.L_x_8021) ;  /* 0xffffff0400307947 */ /* 0x000fea000383ffff */
.L_x_8028:
[----:B-1----:R-:W-:-:S04]  /*1a220*/  IMAD.U32 R11, RZ, RZ, UR6 ;  /* 0x00000006ff0b7e24 */ /* 0x002fc8000f8e00ff */
[----:B------:R1:W2:Y:S03]  /*1a230*/  SYNCS.PHASECHK.TRANS64.TRYWAIT P1, [R11+URZ+0x22850], R6 ;  /* 0x022850060b0075a7 */ /* 0x0002a6000802017f */
[----:B--2---:R-:W-:Y:S05]  /*1a240*/  @!P1 NANOSLEEP.SYNCS 0x989680 ;  /* 0x009896800000995d */ /* 0x004fea0003900000 */
[----:B------:R-:W2:Y:S02]  /*1a250*/  @!P1 SYNCS.PHASECHK.TRANS64 P1, [R11+URZ+0x22850], R6 ;  /* 0x022850060b0095a7 */ /* 0x000ea4000802007f */
[----:B--2---:R-:W-:Y:S05]  /*1a260*/  @!P1 BRA `(.L_x_8028) ;  /* 0xfffffffc00ec9947 */ /* 0x004fea000383ffff */
[----:B------:R-:W-:Y:S05]  /*1a270*/  BRA `(.L_x_8025) ;  /* 0xffffff0c004c7947 */ /* 0x000fea000383ffff */
.L_x_8036:
[----:B-1----:R-:W-:-:S04]  /*1a280*/  IMAD.U32 R11, RZ, RZ, UR6 ;  /* 0x00000006ff0b7e24 */ /* 0x002fc8000f8e00ff */
[----:B------:R1:W2:Y:S03]  /*1a290*/  SYNCS.PHASECHK.TRANS64.TRYWAIT P1, [R11+URZ+0x22830], R6 ;  /* 0x022830060b0075a7 */ /* 0x0002a6000802017f */
[----:B--2---:R-:W-:Y:S05]  /*1a2a0*/  @!P1 NANOSLEEP.SYNCS 0x989680 ;  /* 0x009896800000995d */ /* 0x004fea0003900000 */
[----:B------:R-:W2:Y:S02]  /*1a2b0*/  @!P1 SYNCS.PHASECHK.TRANS64 P1, [R11+URZ+0x22830], R6 ;  /* 0x022830060b0095a7 */ /* 0x000ea4000802007f */
[----:B--2---:R-:W-:Y:S05]  /*1a2c0*/  @!P1 BRA `(.L_x_8036) ;  /* 0xfffffffc00ec9947 */ /* 0x004fea000383ffff */
[----:B------:R-:W-:Y:S05]  /*1a2d0*/  BRA `(.L_x_8033) ;  /* 0xffffff2c00607947 */ /* 0x000fea000383ffff */
.L_x_8040:
[----:B-1----:R-:W-:-:S04]  /*1a2e0*/  IMAD.U32 R11, RZ, RZ, UR6 ;  /* 0x00000006ff0b7e24 */ /* 0x002fc8000f8e00ff */
[----:B------:R1:W2:Y:S03]  /*1a2f0*/  SYNCS.PHASECHK.TRANS64.TRYWAIT P1, [R11+URZ+0x22850], R6 ;  /* 0x022850060b0075a7 */ /* 0x0002a6000802017f */
[----:B--2---:R-:W-:Y:S05]  /*1a300*/  @!P1 NANOSLEEP.SYNCS 0x989680 ;  /* 0x009896800000995d */ /* 0x004fea0003900000 */
[----:B------:R-:W2:Y:S02]  /*1a310*/  @!P1 SYNCS.PHASECHK.TRANS64 P1, [R11+URZ+0x22850], R6 ;  /* 0x022850060b0095a7 */ /* 0x000ea4000802007f */
[----:B--2---:R-:W-:Y:S05]  /*1a320*/  @!P1 BRA `(.L_x_8040) ;  /* 0xfffffffc00ec9947 */ /* 0x004fea000383ffff */
[----:B------:R-:W-:Y:S05]  /*1a330*/  BRA `(.L_x_8037) ;  /* 0xffffff3400707947 */ /* 0x000fea000383ffff */
.L_x_8055:
[----:B-1----:R-:W-:-:S04]  /*1a340*/  IMAD.U32 R5, RZ, RZ, UR9 ;  /* 0x00000009ff057e24 */ /* 0x002fc8000f8e00ff */
[----:B------:R1:W2:Y:S03]  /*1a350*/  SYNCS.PHASECHK.TRANS64.TRYWAIT P1, [R5+URZ+0x22850], R4 ;  /* 0x02285004050075a7 */ /* 0x0002a6000802017f */
[----:B--2---:R-:W-:Y:S05]  /*1a360*/  @!P1 NANOSLEEP.SYNCS 0x989680 ;  /* 0x009896800000995d */ /* 0x004fea0003900000 */
[----:B------:R-:W2:Y:S02]  /*1a370*/  @!P1 SYNCS.PHASECHK.TRANS64 P1, [R5+URZ+0x22850], R4 ;  /* 0x02285004050095a7 */ /* 0x000ea4000802007f */
[----:B--2---:R-:W-:Y:S05]  /*1a380*/  @!P1 BRA `(.L_x_8055) ;  /* 0xfffffffc00ec9947 */ /* 0x004fea000383ffff */
[----:B------:R-:W-:Y:S05]  /*1a390*/  BRA `(.L_x_8054) ;  /* 0xffffff7000687947 */ /* 0x000fea000383ffff */
.L_x_8095:
[----:B------:R-:W1:Y:S01]  /*1a3a0*/  S2R R20, SR_TID.X ;  /* 0x0000000000147919 */ /* 0x000e620000002100 */
        /* <DEDUP_REMOVED lines=9> */
.L_x_8165:
[----:B------:R-:W-:Y:S05]  /*1a440*/  BRA `(.L_x_8166) ;  /* 0xffffffb000f07947 */ /* 0x000fea000383ffff */
.L_x_8098:
[----:B0-----:R0:W1:Y:S02]  /*1a450*/  SYNCS.PHASECHK.TRANS64.TRYWAIT P0, [R0+URZ+0x22880], R27 ;  /* 0x0228801b000075a7 */ /* 0x001064000800017f */
[----:B-1----:R-:W-:Y:S05]  /*1a460*/  @!P0 NANOSLEEP.SYNCS 0x989680 ;  /* 0x009896800000895d */ /* 0x002fea0003900000 */
[----:B------:R-:W1:Y:S02]  /*1a470*/  @!P0 SYNCS.PHASECHK.TRANS64 P0, [R0+URZ+0x22880], R27 ;  /* 0x0228801b000085a7 */ /* 0x000e64000800007f */
[----:B-1----:R-:W-:Y:S05]  /*1a480*/  @!P0 BRA `(.L_x_8098) ;  /* 0xfffffffc00f08947 */ /* 0x002fea000383ffff */
[----:B------:R-:W-:Y:S05]  /*1a490*/  BRA `(.L_x_8167) ;  /* 0xffffffb800147947 */ /* 0x000fea000383ffff */
.L_x_8099:
        /* <DEDUP_REMOVED lines=8> */
.L_x_8169:
[----:B------:R-:W-:Y:S05]  /*1a520*/  BSYNC B0 ;  /* 0x0000000000007941 */ /* 0x000fea0003800000 */
.L_x_8168:
[----:B------:R-:W-:Y:S01]  /*1a530*/  IMAD.MOV.U32 R13, RZ, RZ, R9 ;  /* 0x000000ffff0d7224 */ /* 0x000fe200078e0009 */
[C---:B------:R-:W-:Y:S01]  /*1a540*/  LOP3.LUT P1, RZ, R16.reuse, 0x200, RZ, 0xc0, !PT ;  /* 0x0000020010ff7812 */ /* 0x040fe2000782c0ff */
        /* <DEDUP_REMOVED lines=12> */
.L_x_8170:
[----:B------:R-:W-:Y:S02]  /*1a610*/  IMAD.MOV.U32 R13, RZ, RZ, R10 ;  /* 0x000000ffff0d7224 */ /* 0x000fe400078e000a */
[----:B------:R-:W-:Y:S02]  /*1a620*/  IMAD.MOV.U32 R12, RZ, RZ, 0x1 ;  /* 0x00000001ff0c7424 */ /* 0x000fe400078e00ff */
[----:B------:R-:W-:-:S07]  /*1a630*/  IMAD.MOV.U32 R2, RZ, RZ, R14 ;  /* 0x000000ffff027224 */ /* 0x000fce00078e000e */
[----:B------:R-:W-:Y:S05]  /*1a640*/  WARPSYNC.COLLECTIVE R15, `(.L_x_8171) ;  /* 0x000000000f087348 */ /* 0x000fea0003c00000 */
[----:B------:R0:W1:Y:S02]  /*1a650*/  SHFL.IDX P6, R14, R13, R12, R11 ;  /* 0x0000000c0d0e7389 */ /* 0x00006400000c000b */
[----:B01----:R-:W-:Y:S01]  /*1a660*/  ENDCOLLECTIVE ;  /* 0x000000000000791b */ /* 0x003fe20003800000 */
.L_x_8171:
        /* <DEDUP_REMOVED lines=12> */
.L_x_8172:
[----:B------:R-:W-:Y:S02]  /*1a730*/  IMAD.MOV.U32 R13, RZ, RZ, R10 ;  /* 0x000000ffff0d7224 */ /* 0x000fe400078e000a */
[----:B------:R-:W-:Y:S02]  /*1a740*/  IMAD.MOV.U32 R12, RZ, RZ, 0x2 ;  /* 0x00000002ff0c7424 */ /* 0x000fe400078e00ff */
[----:B------:R-:W-:-:S07]  /*1a750*/  IMAD.MOV.U32 R2, RZ, RZ, R14 ;  /* 0x000000ffff027224 */ /* 0x000fce00078e000e */
[----:B------:R-:W-:Y:S05]  /*1a760*/  WARPSYNC.COLLECTIVE R15, `(.L_x_8173) ;  /* 0x000000000f087348 */ /* 0x000fea0003c00000 */
[----:B------:R0:W1:Y:S02]  /*1a770*/  SHFL.IDX P6, R14, R13, R12, R11 ;  /* 0x0000000c0d0e7389 */ /* 0x00006400000c000b */
[----:B01----:R-:W-:Y:S01]  /*1a780*/  ENDCOLLECTIVE ;  /* 0x000000000000791b */ /* 0x003fe20003800000 */
.L_x_8173:
        /* <DEDUP_REMOVED lines=12> */
.L_x_8174:
[----:B------:R-:W-:Y:S02]  /*1a850*/  IMAD.MOV.U32 R13, RZ, RZ, R10 ;  /* 0x000000ffff0d7224 */ /* 0x000fe400078e000a */
[----:B------:R-:W-:Y:S02]  /*1a860*/  IMAD.MOV.U32 R12, RZ, RZ, 0x3 ;  /* 0x00000003ff0c7424 */ /* 0x000fe400078e00ff */
[----:B------:R-:W-:-:S07]  /*1a870*/  IMAD.MOV.U32 R2, RZ, RZ, R14 ;  /* 0x000000ffff027224 */ /* 0x000fce00078e000e */
[----:B------:R-:W-:Y:S05]  /*1a880*/  WARPSYNC.COLLECTIVE R15, `(.L_x_8175) ;  /* 0x000000000f087348 */ /* 0x000fea0003c00000 */
[----:B------:R0:W1:Y:S02]  /*1a890*/  SHFL.IDX P6, R14, R13, R12, R11 ;  /* 0x0000000c0d0e7389 */ /* 0x00006400000c000b */
[----:B01----:R-:W-:Y:S01]  /*1a8a0*/  ENDCOLLECTIVE ;  /* 0x000000000000791b */ /* 0x003fe20003800000 */
.L_x_8175:
        /* <DEDUP_REMOVED lines=12> */
.L_x_8176:
[----:B------:R-:W-:Y:S02]  /*1a970*/  IMAD.MOV.U32 R13, RZ, RZ, R10 ;  /* 0x000000ffff0d7224 */ /* 0x000fe400078e000a */
[----:B------:R-:W-:Y:S02]  /*1a980*/  IMAD.MOV.U32 R12, RZ, RZ, 0x4 ;  /* 0x00000004ff0c7424 */ /* 0x000fe400078e00ff */
[----:B------:R-:W-:-:S07]  /*1a990*/  IMAD.MOV.U32 R2, RZ, RZ, R14 ;  /* 0x000000ffff027224 */ /* 0x000fce00078e000e */
[----:B------:R-:W-:Y:S05]  /*1a9a0*/  WARPSYNC.COLLECTIVE R15, `(.L_x_8177) ;  /* 0x000000000f087348 */ /* 0x000fea0003c00000 */
[----:B------:R0:W1:Y:S02]  /*1a9b0*/  SHFL.IDX P6, R14, R13, R12, R11 ;  /* 0x0000000c0d0e7389 */ /* 0x00006400000c000b */
[----:B01----:R-:W-:Y:S01]  /*1a9c0*/  ENDCOLLECTIVE ;  /* 0x000000000000791b */ /* 0x003fe20003800000 */
.L_x_8177:
        /* <DEDUP_REMOVED lines=12> */
.L_x_8178:
[----:B------:R-:W-:Y:S02]  /*1aa90*/  IMAD.MOV.U32 R13, RZ, RZ, R10 ;  /* 0x000000ffff0d7224 */ /* 0x000fe400078e000a */
[----:B------:R-:W-:Y:S02]  /*1aaa0*/  IMAD.MOV.U32 R12, RZ, RZ, 0x5 ;  /* 0x00000005ff0c7424 */ /* 0x000fe400078e00ff */
[----:B------:R-:W-:-:S07]  /*1aab0*/  IMAD.MOV.U32 R2, RZ, RZ, R14 ;  /* 0x000000ffff027224 */ /* 0x000fce00078e000e */
[----:B------:R-:W-:Y:S05]  /*1aac0*/  WARPSYNC.COLLECTIVE R15, `(.L_x_8179) ;  /* 0x000000000f087348 */ /* 0x000fea0003c00000 */
[----:B------:R0:W1:Y:S02]  /*1aad0*/  SHFL.IDX P6, R14, R13, R12, R11 ;  /* 0x0000000c0d0e7389 */ /* 0x00006400000c000b */
[----:B01----:R-:W-:Y:S01]  /*1aae0*/  ENDCOLLECTIVE ;  /* 0x000000000000791b */ /* 0x003fe20003800000 */
.L_x_8179:
        /* <DEDUP_REMOVED lines=12> */
.L_x_8180:
[----:B------:R-:W-:Y:S02]  /*1abb0*/  IMAD.MOV.U32 R13, RZ, RZ, R10 ;  /* 0x000000ffff0d7224 */ /* 0x000fe400078e000a */
[----:B------:R-:W-:Y:S02]  /*1abc0*/  IMAD.MOV.U32 R12, RZ, RZ, 0x6 ;  /* 0x00000006ff0c7424 */ /* 0x000fe400078e00ff */
[----:B------:R-:W-:-:S07]  /*1abd0*/  IMAD.MOV.U32 R2, RZ, RZ, R14 ;  /* 0x000000ffff027224 */ /* 0x000fce00078e000e */
[----:B------:R-:W-:Y:S05]  /*1abe0*/  WARPSYNC.COLLECTIVE R15, `(.L_x_8181) ;  /* 0x000000000f087348 */ /* 0x000fea0003c00000 */
[----:B------:R0:W1:Y:S02]  /*1abf0*/  SHFL.IDX P6, R14, R13, R12, R11 ;  /* 0x0000000c0d0e7389 */ /* 0x00006400000c000b */
[----:B01----:R-:W-:Y:S01]  /*1ac00*/  ENDCOLLECTIVE ;  /* 0x000000000000791b */ /* 0x003fe20003800000 */
.L_x_8181:
        /* <DEDUP_REMOVED lines=12> */
.L_x_8182:
[----:B------:R-:W-:Y:S02]  /*1acd0*/  IMAD.MOV.U32 R13, RZ, RZ, R10 ;  /* 0x000000ffff0d7224 */ /* 0x000fe400078e000a */
[----:B------:R-:W-:Y:S02]  /*1ace0*/  IMAD.MOV.U32 R12, RZ, RZ, 0x7 ;  /* 0x00000007ff0c7424 */ /* 0x000fe400078e00ff */
[----:B------:R-:W-:-:S07]  /*1acf0*/  IMAD.MOV.U32 R2, RZ, RZ, R14 ;  /* 0x000000ffff027224 */ /* 0x000fce00078e000e */
[----:B------:R-:W-:Y:S05]  /*1ad00*/  WARPSYNC.COLLECTIVE R15, `(.L_x_8183) ;  /* 0x000000000f087348 */ /* 0x000fea0003c00000 */
[----:B------:R0:W1:Y:S02]  /*1ad10*/  SHFL.IDX P6, R14, R13, R12, R11 ;  /* 0x0000000c0d0e7389 */ /* 0x00006400000c000b */
[----:B01----:R-:W-:Y:S01]  /*1ad20*/  ENDCOLLECTIVE ;  /* 0x000000000000791b */ /* 0x003fe20003800000 */
.L_x_8183:
        /* <DEDUP_REMOVED lines=12> */
.L_x_8184:
[----:B------:R-:W-:Y:S02]  /*1adf0*/  IMAD.MOV.U32 R13, RZ, RZ, R21 ;  /* 0x000000ffff0d7224 */ /* 0x000fe400078e0015 */
[----:B------:R-:W-:Y:S02]  /*1ae00*/  IMAD.MOV.U32 R12, RZ, RZ, RZ ;  /* 0x000000ffff0c7224 */ /* 0x000fe400078e00ff */
[----:B------:R-:W-:-:S07]  /*1ae10*/  IMAD.MOV.U32 R2, RZ, RZ, R14 ;  /* 0x000000ffff027224 */ /* 0x000fce00078e000e */
[----:B------:R-:W-:Y:S05]  /*1ae20*/  WARPSYNC.COLLECTIVE R15, `(.L_x_8185) ;  /* 0x000000000f087348 */ /* 0x000fea0003c00000 */
[----:B------:R0:W1:Y:S02]  /*1ae30*/  SHFL.IDX P6, R14, R13, R12, R11 ;  /* 0x0000000c0d0e7389 */ /* 0x00006400000c000b */
[----:B01----:R-:W-:Y:S01]  /*1ae40*/  ENDCOLLECTIVE ;  /* 0x000000000000791b */ /* 0x003fe20003800000 */
.L_x_8185:
        /* <DEDUP_REMOVED lines=12> */
.L_x_8186:
[----:B------:R-:W-:Y:S02]  /*1af10*/  IMAD.MOV.U32 R13, RZ, RZ, R21 ;  /* 0x000000ffff0d7224 */ /* 0x000fe400078e0015 */
[----:B------:R-:W-:Y:S02]  /*1af20*/  IMAD.MOV.U32 R12, RZ, RZ, 0x1 ;  /* 0x00000001ff0c7424 */ /* 0x000fe400078e00ff */
[----:B------:R-:W-:-:S07]  /*1af30*/  IMAD.MOV.U32 R2, RZ, RZ, R14 ;  /* 0x000000ffff027224 */ /* 0x000fce00078e000e */
[----:B------:R-:W-:Y:S05]  /*1af40*/  WARPSYNC.COLLECTIVE R15, `(.L_x_8187) ;  /* 0x000000000f087348 */ /* 0x000fea0003c00000 */
[----:B------:R0:W1:Y:S02]  /*1af50*/  SHFL.IDX P6, R14, R13, R12, R11 ;  /* 0x0000000c0d0e7389 */ /* 0x00006400000c000b */
[----:B01----:R-:W-:Y:S01]  /*1af60*/  ENDCOLLECTIVE ;  /* 0x000000000000791b */ /* 0x003fe20003800000 */
.L_x_8187:
        /* <DEDUP_REMOVED lines=9> */
[----:B------:R-:W-:Y:S01]  /*1b000*/  ISETP.GE.AND P0, PT, R19, 0x21, PT ;  /* 0x000000211300780c */ /* 0x000fe20003f06270 */
[----:B------:R-:W-:Y:S01]  /*1b010*/  IMAD.MOV.U32 R21, RZ, RZ, R14 ;  /* 0x000000ffff157224 */ /* 0x000fe200078e000e */
[----:B------:R-:W-:-:S11]  /*1b020*/  @P1 LOP3.LUT R16, R16, 0x20, RZ, 0xfc, !PT ;  /* 0x0000002010101812 */ /* 0x000fd600078efcff */
[----:B0-----:R-:W-:Y:S05]  /*1b030*/  WARPSYNC.COLLECTIVE R15, `(.L_x_8188) ;  /* 0x000000000f087348 */ /* 0x001fea0003c00000 */
[----:B------:R1:W2:Y:S02]  /*1b040*/  SHFL.IDX P6, R14, R13, R12, R11 ;  /* 0x0000000c0d0e7389 */ /* 0x0002a400000c000b */
[----:B012---:R-:W-:Y:S01]  /*1b050*/  ENDCOLLECTIVE ;  /* 0x000000000000791b */ /* 0x007fe20003800000 */
.L_x_8188:
[----:B------:R-:W-:Y:S02]  /*1b060*/  ISETP.GE.AND P1, PT, R19, 0x51, PT ;  /* 0x000000511300780c */ /* 0x000fe40003f26270 */
[----:B------:R-:W-:-:S04]  /*1b070*/  LOP3.LUT R16, R16, 0xffffffef, RZ, 0xc0, !PT ;  /* 0xffffffef10107812 */ /* 0x000fc800078ec0ff */
        /* <DEDUP_REMOVED lines=9> */
[----:B------:R-:W-:-:S11]  /*1b110*/  LOP3.LUT R16, R16, 0xfffffbff, RZ, 0xc0, !PT ;  /* 0xfffffbff10107812 */ /* 0x000fd600078ec0ff */
[----:B------:R-:W-:Y:S01]  /*1b120*/  @P0 LOP3.LUT R16, R16, 0x400, RZ, 0xfc, !PT ;  /* 0x0000040010100812 */ /* 0x000fe200078efcff */
[----:B------:R-:W-:Y:S06]  /*1b130*/  BRA `(.L_x_8189) ;  /* 0xffffffb000d87947 */ /* 0x000fec000383ffff */
.L_x_8104:
[----:B--2---:R2:W3:Y:S02]  /*1b140*/  SYNCS.PHASECHK.TRANS64.TRYWAIT P0, [R0+URZ+0x22840], R27 ;  /* 0x0228401b000075a7 */ /* 0x0044e4000800017f */
[----:B---3--:R-:W-:Y:S05]  /*1b150*/  @!P0 NANOSLEEP.SYNCS 0x989680 ;  /* 0x009896800000895d */ /* 0x008fea0003900000 */
[----:B------:R-:W3:Y:S02]  /*1b160*/  @!P0 SYNCS.PHASECHK.TRANS64 P0, [R0+URZ+0x22840], R27 ;  /* 0x0228401b000085a7 */ /* 0x000ee4000800007f */
[----:B---3--:R-:W-:Y:S05]  /*1b170*/  @!P0 BRA `(.L_x_8104) ;  /* 0xfffffffc00f08947 */ /* 0x008fea000383ffff */
[----:B------:R-:W-:Y:S05]  /*1b180*/  BRA `(.L_x_8190) ;  /* 0xffffffb400307947 */ /* 0x000fea000383ffff */
.L_x_8105:
        /* <DEDUP_REMOVED lines=8> */
.L_x_8192:
[----:B------:R-:W-:Y:S05]  /*1b210*/  BSYNC B0 ;  /* 0x0000000000007941 */ /* 0x000fea0003800000 */
.L_x_8191:
        /* <DEDUP_REMOVED lines=8> */
.L_x_8193:
        /* <DEDUP_REMOVED lines=13> */
.L_x_8194:
[----:B------:R-:W-:Y:S02]  /*1b370*/  IMAD.MOV.U32 R13, RZ, RZ, R8 ;  /* 0x000000ffff0d7224 */ /* 0x000fe400078e0008 */
[----:B------:R-:W-:-:S07]  /*1b380*/  IMAD.MOV.U32 R2, RZ, RZ, R14 ;  /* 0x000000ffff027224 */ /* 0x000fce00078e000e */
[----:B------:R-:W-:Y:S05]  /*1b390*/  WARPSYNC.COLLECTIVE R15, `(.L_x_8195) ;  /* 0x000000000f087348 */ /* 0x000fea0003c00000 */
[----:B------:R0:W1:Y:S02]  /*1b3a0*/  SHFL.IDX P6, R14, R13, R12, R11 ;  /* 0x0000000c0d0e7389 */ /* 0x00006400000c000b */
[----:B01----:R-:W-:Y:S01]  /*1b3b0*/  ENDCOLLECTIVE ;  /* 0x000000000000791b */ /* 0x003fe20003800000 */
.L_x_8195:
        /* <DEDUP_REMOVED lines=13> */
.L_x_8196:
[----:B------:R-:W-:Y:S02]  /*1b490*/  IMAD.MOV.U32 R13, RZ, RZ, R8 ;  /* 0x000000ffff0d7224 */ /* 0x000fe400078e0008 */
[----:B------:R-:W-:-:S07]  /*1b4a0*/  IMAD.MOV.U32 R2, RZ, RZ, R14 ;  /* 0x000000ffff027224 */ /* 0x000fce00078e000e */
[----:B------:R-:W-:Y:S05]  /*1b4b0*/  WARPSYNC.COLLECTIVE R15, `(.L_x_8197) ;  /* 0x000000000f087348 */ /* 0x000fea0003c00000 */
[----:B------:R0:W1:Y:S02]  /*1b4c0*/  SHFL.IDX P6, R14, R13, R12, R11 ;  /* 0x0000000c0d0e7389 */ /* 0x00006400000c000b */
[----:B01----:R-:W-:Y:S01]  /*1b4d0*/  ENDCOLLECTIVE ;  /* 0x000000000000791b */ /* 0x003fe20003800000 */
.L_x_8197:
        /* <DEDUP_REMOVED lines=14> */
.L_x_8198:
[----:B------:R-:W-:Y:S02]  /*1b5c0*/  IMAD.MOV.U32 R13, RZ, RZ, R8 ;  /* 0x000000ffff0d7224 */ /* 0x000fe400078e0008 */
[----:B------:R-:W-:-:S07]  /*1b5d0*/  IMAD.MOV.U32 R2, RZ, RZ, R14 ;  /* 0x000000ffff027224 */ /* 0x000fce00078e000e */
[----:B------:R-:W-:Y:S05]  /*1b5e0*/  WARPSYNC.COLLECTIVE R15, `(.L_x_8199) ;  /* 0x000000000f087348 */ /* 0x000fea0003c00000 */
[----:B------:R0:W1:Y:S02]  /*1b5f0*/  SHFL.IDX P6, R14, R13, R12, R11 ;  /* 0x0000000c0d0e7389 */ /* 0x00006400000c000b */
[----:B01----:R-:W-:Y:S01]  /*1b600*/  ENDCOLLECTIVE ;  /* 0x000000000000791b */ /* 0x003fe20003800000 */
.L_x_8199:
        /* <DEDUP_REMOVED lines=8> */
.L_x_8200:
        /* <DEDUP_REMOVED lines=11> */
.L_x_8201:
        /* <DEDUP_REMOVED lines=8> */
.L_x_8202:
        /* <DEDUP_REMOVED lines=11> */
.L_x_8203:
        /* <DEDUP_REMOVED lines=8> */
.L_x_8204:
        /* <DEDUP_REMOVED lines=10> */
.L_x_8205:
        /* <DEDUP_REMOVED lines=8> */
.L_x_8206:
        /* <DEDUP_REMOVED lines=10> */
.L_x_8207:
[----:B------:R-:W-:Y:S02]  /*1bab0*/  IMAD.MOV.U32 R13, RZ, RZ, R5 ;  /* 0x000000ffff0d7224 */ /* 0x000fe400078e0005 */
[----:B------:R-:W-:Y:S01]  /*1bac0*/  IMAD.MOV.U32 R12, RZ, RZ, RZ ;  /* 0x000000ffff0c7224 */ /* 0x000fe200078e00ff */
[----:B------:R-:W-:-:S05]  /*1bad0*/  @P3 IADD3 R14, P0, R34, R14, RZ ;  /* 0x0000000e220e3210 */ /* 0x000fca0007f1e0ff */
[----:B------:R-:W-:-:S08]  /*1bae0*/  @P3 IMAD.MOV.U32 R2, RZ, RZ, R14 ;  /* 0x000000ffff023224 */ /* 0x000fd000078e000e */
[----:B------:R-:W-:Y:S05]  /*1baf0*/  WARPSYNC.COLLECTIVE R15, `(.L_x_8208) ;  /* 0x000000000f087348 */ /* 0x000fea0003c00000 */
[----:B------:R0:W1:Y:S02]  /*1bb00*/  SHFL.IDX P6, R14, R13, R12, R11 ;  /* 0x0000000c0d0e7389 */ /* 0x00006400000c000b */
[----:B01----:R-:W-:Y:S01]  /*1bb10*/  ENDCOLLECTIVE ;  /* 0x000000000000791b */ /* 0x003fe20003800000 */
.L_x_8208:
[----:B------:R-:W-:-:S04]  /*1bb20*/  @P3 IMAD.X R9, RZ, RZ, R9, P0 ;  /* 0x000000ffff093224 */ /* 0x000fc800000e0609 */
        /* <DEDUP_REMOVED lines=10> */
.L_x_8209:
[----:B------:R-:W-:Y:S02]  /*1bbd0*/  IMAD.MOV.U32 R13, RZ, RZ, R5 ;  /* 0x000000ffff0d7224 */ /* 0x000fe400078e0005 */
[----:B------:R-:W-:Y:S01]  /*1bbe0*/  IMAD.MOV.U32 R12, RZ, RZ, 0x1 ;  /* 0x00000001ff0c7424 */ /* 0x000fe200078e00ff */
[----:B------:R-:W-:-:S05]  /*1bbf0*/  @P1 IADD3 R14, P0, R34, R14, RZ ;  /* 0x0000000e220e1210 */ /* 0x000fca0007f1e0ff */
[----:B------:R-:W-:-:S08]  /*1bc00*/  @P1 IMAD.MOV.U32 R2, RZ, RZ, R14 ;  /* 0x000000ffff021224 */ /* 0x000fd000078e000e */
[----:B------:R-:W-:Y:S05]  /*1bc10*/  WARPSYNC.COLLECTIVE R15, `(.L_x_8210) ;  /* 0x000000000f087348 */ /* 0x000fea0003c00000 */
[----:B------:R0:W1:Y:S02]  /*1bc20*/  SHFL.IDX P6, R14, R13, R12, R11 ;  /* 0x0000000c0d0e7389 */ /* 0x00006400000c000b */
[----:B01----:R-:W-:Y:S01]  /*1bc30*/  ENDCOLLECTIVE ;  /* 0x000000000000791b */ /* 0x003fe20003800000 */
.L_x_8210:
        /* <DEDUP_REMOVED lines=11> */
.L_x_8211:
[----:B------:R-:W-:Y:S05]  /*1bcf0*/  BRA `(.L_x_8212) ;  /* 0xffffffac00f47947 */ /* 0x000fea000383ffff */
.L_x_8110:
        /* <DEDUP_REMOVED lines=8> */
.L_x_8213:
[C---:B------:R-:W-:Y:S01]  /*1bd80*/  VIADD R6, R4.reuse, 0x10 ;  /* 0x0000001004067836 */ /* 0x040fe20000000000 */
[----:B------:R-:W-:Y:S01]  /*1bd90*/  ISETP.GE.AND P1, PT, R4, UR41, PT ;  /* 0x0000002904007c0c */ /* 0x000fe2000bf26270 */
[----:B------:R-:W-:Y:S02]  /*1bda0*/  IMAD.MOV.U32 R13, RZ, RZ, R0 ;  /* 0x000000ffff0d7224 */ /* 0x000fe400078e0000 */
[----:B------:R-:W-:-:S10]  /*1bdb0*/  IMAD.MOV.U32 R2, RZ, RZ, R14 ;  /* 0x000000ffff027224 */ /* 0x000fd400078e000e */
[----:B------:R-:W-:Y:S05]  /*1bdc0*/  WARPSYNC.COLLECTIVE R15, `(.L_x_8214) ;  /* 0x000000000f087348 */ /* 0x000fea0003c00000 */
[----:B------:R0:W1:Y:S02]  /*1bdd0*/  SHFL.IDX P6, R14, R13, R12, R11 ;  /* 0x0000000c0d0e7389 */ /* 0x00006400000c000b */
[----:B01----:R-:W-:Y:S01]  /*1bde0*/  ENDCOLLECTIVE ;  /* 0x000000000000791b */ /* 0x003fe20003800000 */
.L_x_8214:
        /* <DEDUP_REMOVED lines=8> */
.L_x_8215:
        /* <DEDUP_REMOVED lines=10> */
.L_x_8216:
[----:B------:R-:W-:Y:S02]  /*1bf10*/  IMAD.MOV.U32 R13, RZ, RZ, R5 ;  /* 0x000000ffff0d7224 */ /* 0x000fe400078e0005 */
[----:B------:R-:W-:Y:S01]  /*1bf20*/  IMAD.MOV.U32 R12, RZ, RZ, 0x2 ;  /* 0x00000002ff0c7424 */ /* 0x000fe200078e00ff */
[----:B------:R-:W-:-:S13]  /*1bf30*/  @!P1 IADD3 R2, P0, R34, R14, RZ ;  /* 0x0000000e22029210 */ /* 0x000fda0007f1e0ff */
[----:B------:R-:W-:Y:S05]  /*1bf40*/  WARPSYNC.COLLECTIVE R15, `(.L_x_8217) ;  /* 0x000000000f087348 */ /* 0x000fea0003c00000 */
[----:B------:R0:W1:Y:S02]  /*1bf50*/  SHFL.IDX P6, R14, R13, R12, R11 ;  /* 0x0000000c0d0e7389 */ /* 0x00006400000c000b */
[----:B01----:R-:W-:Y:S01]  /*1bf60*/  ENDCOLLECTIVE ;  /* 0x000000000000791b */ /* 0x003fe20003800000 */
.L_x_8217:
        /* <DEDUP_REMOVED lines=12> */
.L_x_8218:
[----:B------:R-:W-:Y:S02]  /*1c030*/  IMAD.MOV.U32 R13, RZ, RZ, R5 ;  /* 0x000000ffff0d7224 */ /* 0x000fe400078e0005 */
[----:B------:R-:W-:Y:S01]  /*1c040*/  IMAD.MOV.U32 R12, RZ, RZ, 0x3 ;  /* 0x00000003ff0c7424 */ /* 0x000fe200078e00ff */
[----:B------:R-:W-:-:S13]  /*1c050*/  @!P1 IADD3 R2, P0, R34, R14, RZ ;  /* 0x0000000e22029210 */ /* 0x000fda0007f1e0ff */
[----:B------:R-:W-:Y:S05]  /*1c060*/  WARPSYNC.COLLECTIVE R15, `(.L_x_8219) ;  /* 0x000000000f087348 */ /* 0x000fea0003c00000 */
[----:B------:R0:W1:Y:S02]  /*1c070*/  SHFL.IDX P6, R14, R13, R12, R11 ;  /* 0x0000000c0d0e7389 */ /* 0x00006400000c000b */
[----:B01----:R-:W-:Y:S01]  /*1c080*/  ENDCOLLECTIVE ;  /* 0x000000000000791b */ /* 0x003fe20003800000 */
.L_x_8219:
        /* <DEDUP_REMOVED lines=12> */
.L_x_8220:
[----:B------:R-:W-:Y:S02]  /*1c150*/  IMAD.MOV.U32 R13, RZ, RZ, R5 ;  /* 0x000000ffff0d7224 */ /* 0x000fe400078e0005 */
[----:B------:R-:W-:Y:S01]  /*1c160*/  IMAD.MOV.U32 R12, RZ, RZ, 0x4 ;  /* 0x00000004ff0c7424 */ /* 0x000fe200078e00ff */
[----:B------:R-:W-:-:S13]  /*1c170*/  @!P1 IADD3 R2, P0, R34, R14, RZ ;  /* 0x0000000e22029210 */ /* 0x000fda0007f1e0ff */
[----:B------:R-:W-:Y:S05]  /*1c180*/  WARPSYNC.COLLECTIVE R15, `(.L_x_8221) ;  /* 0x000000000f087348 */ /* 0x000fea0003c00000 */
[----:B------:R0:W1:Y:S02]  /*1c190*/  SHFL.IDX P6, R14, R13, R12, R11 ;  /* 0x0000000c0d0e7389 */ /* 0x00006400000c000b */
[----:B01----:R-:W-:Y:S01]  /*1c1a0*/  ENDCOLLECTIVE ;  /* 0x000000000000791b */ /* 0x003fe20003800000 */
.L_x_8221:
        /* <DEDUP_REMOVED lines=12> */
.L_x_8222:
[----:B------:R-:W-:Y:S02]  /*1c270*/  IMAD.MOV.U32 R13, RZ, RZ, R5 ;  /* 0x000000ffff0d7224 */ /* 0x000fe400078e0005 */
[----:B------:R-:W-:Y:S01]  /*1c280*/  IMAD.MOV.U32 R12, RZ, RZ, 0x5 ;  /* 0x00000005ff0c7424 */ /* 0x000fe200078e00ff */
[----:B------:R-:W-:-:S13]  /*1c290*/  @!P1 IADD3 R2, P0, R34, R14, RZ ;  /* 0x0000000e22029210 */ /* 0x000fda0007f1e0ff */
[----:B------:R-:W-:Y:S05]  /*1c2a0*/  WARPSYNC.COLLECTIVE R15, `(.L_x_8223) ;  /* 0x000000000f087348 */ /* 0x000fea0003c00000 */
[----:B------:R0:W1:Y:S02]  /*1c2b0*/  SHFL.IDX P6, R14, R13, R12, R11 ;  /* 0x0000000c0d0e7389 */ /* 0x00006400000c000b */
[----:B01----:R-:W-:Y:S01]  /*1c2c0*/  ENDCOLLECTIVE ;  /* 0x000000000000791b */ /* 0x003fe20003800000 */
.L_x_8223:
        /* <DEDUP_REMOVED lines=12> */
.L_x_8224:
[----:B------:R-:W-:Y:S02]  /*1c390*/  IMAD.MOV.U32 R13, RZ, RZ, R5 ;  /* 0x000000ffff0d7224 */ /* 0x000fe400078e0005 */
[----:B------:R-:W-:Y:S01]  /*1c3a0*/  IMAD.MOV.U32 R12, RZ, RZ, 0x6 ;  /* 0x00000006ff0c7424 */ /* 0x000fe200078e00ff */
[----:B------:R-:W-:-:S13]  /*1c3b0*/  @!P1 IADD3 R2, P0, R34, R14, RZ ;  /* 0x0000000e22029210 */ /* 0x000fda0007f1e0ff */
[----:B------:R-:W-:Y:S05]  /*1c3c0*/  WARPSYNC.COLLECTIVE R15, `(.L_x_8225) ;  /* 0x000000000f087348 */ /* 0x000fea0003c00000 */
[----:B------:R0:W1:Y:S02]  /*1c3d0*/  SHFL.IDX P6, R14, R13, R12, R11 ;  /* 0x0000000c0d0e7389 */ /* 0x00006400000c000b */
[----:B01----:R-:W-:Y:S01]  /*1c3e0*/  ENDCOLLECTIVE ;  /* 0x000000000000791b */ /* 0x003fe20003800000 */
.L_x_8225:
        /* <DEDUP_REMOVED lines=12> */
.L_x_8226:
[----:B------:R-:W-:Y:S02]  /*1c4b0*/  IMAD.MOV.U32 R13, RZ, RZ, R5 ;  /* 0x000000ffff0d7224 */ /* 0x000fe400078e0005 */
[----:B------:R-:W-:Y:S01]  /*1c4c0*/  IMAD.MOV.U32 R12, RZ, RZ, 0x7 ;  /* 0x00000007ff0c7424 */ /* 0x000fe200078e00ff */
[----:B------:R-:W-:-:S13]  /*1c4d0*/  @!P1 IADD3 R2, P0, R34, R14, RZ ;  /* 0x0000000e22029210 */ /* 0x000fda0007f1e0ff */
[----:B------:R-:W-:Y:S05]  /*1c4e0*/  WARPSYNC.COLLECTIVE R15, `(.L_x_8227) ;  /* 0x000000000f087348 */ /* 0x000fea0003c00000 */
[----:B------:R0:W1:Y:S02]  /*1c4f0*/  SHFL.IDX P6, R14, R13, R12, R11 ;  /* 0x0000000c0d0e7389 */ /* 0x00006400000c000b */
[----:B01----:R-:W-:Y:S01]  /*1c500*/  ENDCOLLECTIVE ;  /* 0x000000000000791b */ /* 0x003fe20003800000 */
.L_x_8227:
        /* <DEDUP_REMOVED lines=10> */
.L_x_8228:
[----:B------:R-:W-:Y:S05]  /*1c5b0*/  BRA `(.L_x_8229) ;  /* 0xffffffb000187947 */ /* 0x000fea000383ffff */
.L_x_8113:
[----:B0-----:R0:W1:Y:S02]  /*1c5c0*/  SYNCS.PHASECHK.TRANS64.TRYWAIT P0, [R17+URZ+0x22820], R0 ;  /* 0x02282000110075a7 */ /* 0x001064000800017f */
[----:B-1----:R-:W-:Y:S05]  /*1c5d0*/  @!P0 NANOSLEEP.SYNCS 0x989680 ;  /* 0x009896800000895d */ /* 0x002fea0003900000 */
[----:B------:R-:W1:Y:S02]  /*1c5e0*/  @!P0 SYNCS.PHASECHK.TRANS64 P0, [R17+URZ+0x22820], R0 ;  /* 0x02282000110085a7 */ /* 0x000e64000800007f */
[----:B-1----:R-:W-:Y:S05]  /*1c5f0*/  @!P0 BRA `(.L_x_8113) ;  /* 0xfffffffc00f08947 */ /* 0x002fea000383ffff */
[----:B------:R-:W-:Y:S05]  /*1c600*/  BRA `(.L_x_8230) ;  /* 0xffffffb000747947 */ /* 0x000fea000383ffff */
.L_x_8117:
[----:B0-----:R0:W1:Y:S02]  /*1c610*/  SYNCS.PHASECHK.TRANS64.TRYWAIT P0, [R0+URZ+0x22880], R29 ;  /* 0x0228801d000075a7 */ /* 0x001064000800017f */
[----:B-1----:R-:W-:Y:S05]  /*1c620*/  @!P0 NANOSLEEP.SYNCS 0x989680 ;  /* 0x009896800000895d */ /* 0x002fea0003900000 */
[----:B------:R-:W1:Y:S02]  /*1c630*/  @!P0 SYNCS.PHASECHK.TRANS64 P0, [R0+URZ+0x22880], R29 ;  /* 0x0228801d000085a7 */ /* 0x000e64000800007f */
[----:B-1----:R-:W-:Y:S05]  /*1c640*/  @!P0 BRA `(.L_x_8117) ;  /* 0xfffffffc00f08947 */ /* 0x002fea000383ffff */
[----:B------:R-:W-:Y:S05]  /*1c650*/  BRA `(.L_x_8231) ;  /* 0xffffffb400a87947 */ /* 0x000fea000383ffff */
.L_x_8118:
        /* <DEDUP_REMOVED lines=8> */
.L_x_8233:
[----:B------:R-:W-:Y:S05]  /*1c6e0*/  BSYNC B0 ;  /* 0x0000000000007941 */ /* 0x000fea0003800000 */
.L_x_8232:
        /* <DEDUP_REMOVED lines=8> */
.L_x_8234:
        /* <DEDUP_REMOVED lines=8> */
.L_x_8235:
[----:B------:R-:W-:-:S05]  /*1c7f0*/  IMAD.IADD R6, R17, 0x1, R30 ;  /* 0x0000000111067824 */ /* 0x000fca00078e021e */
        /* <DEDUP_REMOVED lines=9> */
.L_x_8236:
[----:B------:R-:W-:Y:S02]  /*1c890*/  IMAD.MOV.U32 R13, RZ, RZ, R20 ;  /* 0x000000ffff0d7224 */ /* 0x000fe400078e0014 */
[----:B------:R-:W-:Y:S02]  /*1c8a0*/  IMAD.MOV.U32 R12, RZ, RZ, 0x2 ;  /* 0x00000002ff0c7424 */ /* 0x000fe400078e00ff */
[----:B------:R-:W-:-:S07]  /*1c8b0*/  IMAD.MOV.U32 R2, RZ, RZ, R14 ;  /* 0x000000ffff027224 */ /* 0x000fce00078e000e */
[----:B------:R-:W-:Y:S05]  /*1c8c0*/  WARPSYNC.COLLECTIVE R15, `(.L_x_8237) ;  /* 0x000000000f087348 */ /* 0x000fea0003c00000 */
[----:B------:R0:W1:Y:S02]  /*1c8d0*/  SHFL.IDX P6, R14, R13, R12, R11 ;  /* 0x0000000c0d0e7389 */ /* 0x00006400000c000b */
[----:B01----:R-:W-:Y:S01]  /*1c8e0*/  ENDCOLLECTIVE ;  /* 0x000000000000791b */ /* 0x003fe20003800000 */
.L_x_8237:
        /* <DEDUP_REMOVED lines=11> */
.L_x_8238:
[----:B------:R-:W-:Y:S02]  /*1c9a0*/  IMAD.MOV.U32 R13, RZ, RZ, R20 ;  /* 0x000000ffff0d7224 */ /* 0x000fe400078e0014 */
[----:B------:R-:W-:Y:S02]  /*1c9b0*/  IMAD.MOV.U32 R12, RZ, RZ, 0x3 ;  /* 0x00000003ff0c7424 */ /* 0x000fe400078e00ff */
[----:B------:R-:W-:-:S07]  /*1c9c0*/  IMAD.MOV.U32 R2, RZ, RZ, R14 ;  /* 0x000000ffff027224 */ /* 0x000fce00078e000e */
[----:B------:R-:W-:Y:S05]  /*1c9d0*/  WARPSYNC.COLLECTIVE R15, `(.L_x_8239) ;  /* 0x000000000f087348 */ /* 0x000fea0003c00000 */
[----:B------:R0:W1:Y:S02]  /*1c9e0*/  SHFL.IDX P6, R14, R13, R12, R11 ;  /* 0x0000000c0d0e7389 */ /* 0x00006400000c000b */
[----:B01----:R-:W-:Y:S01]  /*1c9f0*/  ENDCOLLECTIVE ;  /* 0x000000000000791b */ /* 0x003fe20003800000 */
.L_x_8239:
        /* <DEDUP_REMOVED lines=11> */
.L_x_8240:
[----:B------:R-:W-:Y:S02]  /*1cab0*/  IMAD.MOV.U32 R13, RZ, RZ, R20 ;  /* 0x000000ffff0d7224 */ /* 0x000fe400078e0014 */
[----:B------:R-:W-:Y:S01]  /*1cac0*/  IMAD.MOV.U32 R12, RZ, RZ, 0x4 ;  /* 0x00000004ff0c7424 */ /* 0x000fe200078e00ff */
[----:B------:R-:W-:-:S13]  /*1cad0*/  IADD3 R2, P0, R34, R14, RZ ;  /* 0x0000000e22027210 */ /* 0x000fda0007f1e0ff */
[----:B------:R-:W-:Y:S05]  /*1cae0*/  WARPSYNC.COLLECTIVE R15, `(.L_x_8241) ;  /* 0x000000000f087348 */ /* 0x000fea0003c00000 */
[----:B------:R0:W1:Y:S02]  /*1caf0*/  SHFL.IDX P6, R14, R13, R12, R11 ;  /* 0x0000000c0d0e7389 */ /* 0x00006400000c000b */
[----:B01----:R-:W-:Y:S01]  /*1cb00*/  ENDCOLLECTIVE ;  /* 0x000000000000791b */ /* 0x003fe20003800000 */
.L_x_8241:
        /* <DEDUP_REMOVED lines=10> */
.L_x_8242:
[----:B------:R-:W-:Y:S02]  /*1cbb0*/  IMAD.MOV.U32 R13, RZ, RZ, R20 ;  /* 0x000000ffff0d7224 */ /* 0x000fe400078e0014 */
[----:B------:R-:W-:Y:S02]  /*1cbc0*/  IMAD.MOV.U32 R12, RZ, RZ, 0x5 ;  /* 0x00000005ff0c7424 */ /* 0x000fe400078e00ff */
[----:B------:R-:W-:-:S07]  /*1cbd0*/  IMAD.MOV.U32 R2, RZ, RZ, R14 ;  /* 0x000000ffff027224 */ /* 0x000fce00078e000e */
[----:B------:R-:W-:Y:S05]  /*1cbe0*/  WARPSYNC.COLLECTIVE R15, `(.L_x_8243) ;  /* 0x000000000f087348 */ /* 0x000fea0003c00000 */
[----:B------:R0:W1:Y:S02]  /*1cbf0*/  SHFL.IDX P6, R14, R13, R12, R11 ;  /* 0x0000000c0d0e7389 */ /* 0x00006400000c000b */
[----:B01----:R-:W-:Y:S01]  /*1cc00*/  ENDCOLLECTIVE ;  /* 0x000000000000791b */ /* 0x003fe20003800000 */
.L_x_8243:
        /* <DEDUP_REMOVED lines=11> */
.L_x_8244:
[----:B------:R-:W-:Y:S02]  /*1ccc0*/  IMAD.MOV.U32 R13, RZ, RZ, R20 ;  /* 0x000000ffff0d7224 */ /* 0x000fe400078e0014 */
[----:B------:R-:W-:Y:S01]  /*1ccd0*/  IMAD.MOV.U32 R12, RZ, RZ, 0x6 ;  /* 0x00000006ff0c7424 */ /* 0x000fe200078e00ff */
[----:B------:R-:W-:-:S13]  /*1cce0*/  IADD3 R2, P0, R34, R14, RZ ;  /* 0x0000000e22027210 */ /* 0x000fda0007f1e0ff */
[----:B------:R-:W-:Y:S05]  /*1ccf0*/  WARPSYNC.COLLECTIVE R15, `(.L_x_8245) ;  /* 0x000000000f087348 */ /* 0x000fea0003c00000 */
[----:B------:R0:W1:Y:S02]  /*1cd00*/  SHFL.IDX P6, R14, R13, R12, R11 ;  /* 0x0000000c0d0e7389 */ /* 0x00006400000c000b */
[----:B01----:R-:W-:Y:S01]  /*1cd10*/  ENDCOLLECTIVE ;  /* 0x000000000000791b */ /* 0x003fe20003800000 */
.L_x_8245:
        /* <DEDUP_REMOVED lines=10> */
.L_x_8246:
[----:B------:R-:W-:Y:S02]  /*1cdc0*/  IMAD.MOV.U32 R13, RZ, RZ, R20 ;  /* 0x000000ffff0d7224 */ /* 0x000fe400078e0014 */
[----:B------:R-:W-:Y:S02]  /*1cdd0*/  IMAD.MOV.U32 R12, RZ, RZ, 0x7 ;  /* 0x00000007ff0c7424 */ /* 0x000fe400078e00ff */
[----:B------:R-:W-:-:S07]  /*1cde0*/  IMAD.MOV.U32 R2, RZ, RZ, R14 ;  /* 0x000000ffff027224 */ /* 0x000fce00078e000e */
[----:B------:R-:W-:Y:S05]  /*1cdf0*/  WARPSYNC.COLLECTIVE R15, `(.L_x_8247) ;  /* 0x000000000f087348 */ /* 0x000fea0003c00000 */
[----:B------:R0:W1:Y:S02]  /*1ce00*/  SHFL.IDX P6, R14, R13, R12, R11 ;  /* 0x0000000c0d0e7389 */ /* 0x00006400000c000b */
[----:B01----:R-:W-:Y:S01]  /*1ce10*/  ENDCOLLECTIVE ;  /* 0x000000000000791b */ /* 0x003fe20003800000 */
.L_x_8247:
        /* <DEDUP_REMOVED lines=11> */
.L_x_8248:
[----:B------:R-:W-:Y:S02]  /*1ced0*/  IMAD.MOV.U32 R13, RZ, RZ, R21 ;  /* 0x000000ffff0d7224 */ /* 0x000fe400078e0015 */
[----:B------:R-:W-:Y:S02]  /*1cee0*/  IMAD.MOV.U32 R12, RZ, RZ, RZ ;  /* 0x000000ffff0c7224 */ /* 0x000fe400078e00ff */
[----:B------:R-:W-:-:S07]  /*1cef0*/  IMAD.MOV.U32 R5, RZ, RZ, R14 ;  /* 0x000000ffff057224 */ /* 0x000fce00078e000e */
[----:B------:R-:W-:Y:S05]  /*1cf00*/  WARPSYNC.COLLECTIVE R15, `(.L_x_8249) ;  /* 0x000000000f087348 */ /* 0x000fea0003c00000 */
[----:B------:R0:W1:Y:S02]  /*1cf10*/  SHFL.IDX P6, R14, R13, R12, R11 ;  /* 0x0000000c0d0e7389 */ /* 0x00006400000c000b */
[----:B01----:R-:W-:Y:S01]  /*1cf20*/  ENDCOLLECTIVE ;  /* 0x000000000000791b */ /* 0x003fe20003800000 */
.L_x_8249:
        /* <DEDUP_REMOVED lines=11> */
.L_x_8250:
[----:B------:R-:W-:Y:S02]  /*1cfe0*/  IMAD.MOV.U32 R13, RZ, RZ, R21 ;  /* 0x000000ffff0d7224 */ /* 0x000fe400078e0015 */
[----:B------:R-:W-:Y:S02]  /*1cff0*/  IMAD.MOV.U32 R12, RZ, RZ, 0x1 ;  /* 0x00000001ff0c7424 */ /* 0x000fe400078e00ff */
[----:B------:R-:W-:-:S07]  /*1d000*/  IMAD.MOV.U32 R2, RZ, RZ, R14 ;  /* 0x000000ffff027224 */ /* 0x000fce00078e000e */
[----:B------:R-:W-:Y:S05]  /*1d010*/  WARPSYNC.COLLECTIVE R15, `(.L_x_8251) ;  /* 0x000000000f087348 */ /* 0x000fea0003c00000 */
[----:B------:R0:W1:Y:S02]  /*1d020*/  SHFL.IDX P6, R14, R13, R12, R11 ;  /* 0x0000000c0d0e7389 */ /* 0x00006400000c000b */
[----:B01----:R-:W-:Y:S01]  /*1d030*/  ENDCOLLECTIVE ;  /* 0x000000000000791b */ /* 0x003fe20003800000 */
.L_x_8251:
        /* <DEDUP_REMOVED lines=11> */
.L_x_8252:
[----:B------:R-:W-:Y:S01]  /*1d0f0*/  IMAD.MOV.U32 R2, RZ, RZ, R14 ;  /* 0x000000ffff027224 */ /* 0x000fe200078e000e */
[----:B------:R-:W-:Y:S06]  /*1d100*/  BRA `(.L_x_8253) ;  /* 0xffffffb0004c7947 */ /* 0x000fec000383ffff */
.L_x_8123:
[----:B---3--:R3:W4:Y:S02]  /*1d110*/  SYNCS.PHASECHK.TRANS64.TRYWAIT P0, [R0+URZ+0x22840], R29 ;  /* 0x0228401d000075a7 */ /* 0x008724000800017f */
[----:B----4-:R-:W-:Y:S05]  /*1d120*/  @!P0 NANOSLEEP.SYNCS 0x989680 ;  /* 0x009896800000895d */ /* 0x010fea0003900000 */
[----:B------:R-:W4:Y:S02]  /*1d130*/  @!P0 SYNCS.PHASECHK.TRANS64 P0, [R0+URZ+0x22840], R29 ;  /* 0x0228401d000085a7 */ /* 0x000f24000800007f */
[----:B----4-:R-:W-:Y:S05]  /*1d140*/  @!P0 BRA `(.L_x_8123) ;  /* 0xfffffffc00f08947 */ /* 0x010fea000383ffff */
[----:B------:R-:W-:Y:S05]  /*1d150*/  BRA `(.L_x_8254) ;  /* 0xffffffb0009c7947 */ /* 0x000fea000383ffff */
.L_x_8124:
        /* <DEDUP_REMOVED lines=8> */
.L_x_8256:
[----:B------:R-:W-:Y:S05]  /*1d1e0*/  BSYNC B0 ;  /* 0x0000000000007941 */ /* 0x000fea0003800000 */
.L_x_8255:
        /* <DEDUP_REMOVED lines=8> */
.L_x_8257:
        /* <DEDUP_REMOVED lines=8> */
.L_x_8258:
        /* <DEDUP_REMOVED lines=9> */
.L_x_8259:
[----:B------:R-:W-:Y:S02]  /*1d380*/  IMAD.MOV.U32 R13, RZ, RZ, R10 ;  /* 0x000000ffff0d7224 */ /* 0x000fe400078e000a */
[----:B------:R-:W-:Y:S01]  /*1d390*/  IMAD.MOV.U32 R12, RZ, RZ, 0x2 ;  /* 0x00000002ff0c7424 */ /* 0x000fe200078e00ff */
[----:B------:R-:W-:-:S13]  /*1d3a0*/  IADD3 R2, P0, R34, R14, RZ ;  /* 0x0000000e22027210 */ /* 0x000fda0007f1e0ff */
[----:B------:R-:W-:Y:S05]  /*1d3b0*/  WARPSYNC.COLLECTIVE R15, `(.L_x_8260) ;  /* 0x000000000f087348 */ /* 0x000fea0003c00000 */
[----:B------:R0:W1:Y:S02]  /*1d3c0*/  SHFL.IDX P6, R14, R13, R12, R11 ;  /* 0x0000000c0d0e7389 */ /* 0x00006400000c000b */
[----:B01----:R-:W-:Y:S01]  /*1d3d0*/  ENDCOLLECTIVE ;  /* 0x000000000000791b */ /* 0x003fe20003800000 */
.L_x_8260:
        /* <DEDUP_REMOVED lines=10> */
.L_x_8261:
[----:B------:R-:W-:Y:S02]  /*1d480*/  IMAD.MOV.U32 R13, RZ, RZ, R10 ;  /* 0x000000ffff0d7224 */ /* 0x000fe400078e000a */
[----:B------:R-:W-:Y:S02]  /*1d490*/  IMAD.MOV.U32 R12, RZ, RZ, 0x3 ;  /* 0x00000003ff0c7424 */ /* 0x000fe400078e00ff */
[----:B------:R-:W-:-:S07]  /*1d4a0*/  IMAD.MOV.U32 R2, RZ, RZ, R14 ;  /* 0x000000ffff027224 */ /* 0x000fce00078e000e */
[----:B------:R-:W-:Y:S05]  /*1d4b0*/  WARPSYNC.COLLECTIVE R15, `(.L_x_8262) ;  /* 0x000000000f087348 */ /* 0x000fea0003c00000 */
[----:B------:R0:W1:Y:S02]  /*1d4c0*/  SHFL.IDX P6, R14, R13, R12, R11 ;  /* 0x0000000c0d0e7389 */ /* 0x00006400000c000b */
[----:B01----:R-:W-:Y:S01]  /*1d4d0*/  ENDCOLLECTIVE ;  /* 0x000000000000791b */ /* 0x003fe20003800000 */
.L_x_8262:
        /* <DEDUP_REMOVED lines=11> */
.L_x_8263:
[----:B------:R-:W-:Y:S02]  /*1d590*/  IMAD.MOV.U32 R13, RZ, RZ, R10 ;  /* 0x000000ffff0d7224 */ /* 0x000fe400078e000a */
[----:B------:R-:W-:Y:S01]  /*1d5a0*/  IMAD.MOV.U32 R12, RZ, RZ, 0x4 ;  /* 0x00000004ff0c7424 */ /* 0x000fe200078e00ff */
[----:B------:R-:W-:-:S13]  /*1d5b0*/  IADD3 R2, P0, R34, R14, RZ ;  /* 0x0000000e22027210 */ /* 0x000fda0007f1e0ff */
[----:B------:R-:W-:Y:S05]  /*1d5c0*/  WARPSYNC.COLLECTIVE R15, `(.L_x_8264) ;  /* 0x000000000f087348 */ /* 0x000fea0003c00000 */
[----:B------:R0:W1:Y:S02]  /*1d5d0*/  SHFL.IDX P6, R14, R13, R12, R11 ;  /* 0x0000000c0d0e7389 */ /* 0x00006400000c000b */
[----:B01----:R-:W-:Y:S01]  /*1d5e0*/  ENDCOLLECTIVE ;  /* 0x000000000000791b */ /* 0x003fe20003800000 */
.L_x_8264:
        /* <DEDUP_REMOVED lines=10> */
.L_x_8265:
[----:B------:R-:W-:Y:S02]  /*1d690*/  IMAD.MOV.U32 R13, RZ, RZ, R10 ;  /* 0x000000ffff0d7224 */ /* 0x000fe400078e000a */
[----:B------:R-:W-:Y:S02]  /*1d6a0*/  IMAD.MOV.U32 R12, RZ, RZ, 0x5 ;  /* 0x00000005ff0c7424 */ /* 0x000fe400078e00ff */
[----:B------:R-:W-:-:S07]  /*1d6b0*/  IMAD.MOV.U32 R2, RZ, RZ, R14 ;  /* 0x000000ffff027224 */ /* 0x000fce00078e000e */
[----:B------:R-:W-:Y:S05]  /*1d6c0*/  WARPSYNC.COLLECTIVE R15, `(.L_x_8266) ;  /* 0x000000000f087348 */ /* 0x000fea0003c00000 */
[----:B------:R0:W1:Y:S02]  /*1d6d0*/  SHFL.IDX P6, R14, R13, R12, R11 ;  /* 0x0000000c0d0e7389 */ /* 0x00006400000c000b */
[----:B01----:R-:W-:Y:S01]  /*1d6e0*/  ENDCOLLECTIVE ;  /* 0x000000000000791b */ /* 0x003fe20003800000 */
.L_x_8266:
        /* <DEDUP_REMOVED lines=11> */
.L_x_8267:
[----:B------:R-:W-:Y:S02]  /*1d7a0*/  IMAD.MOV.U32 R13, RZ, RZ, R10 ;  /* 0x000000ffff0d7224 */ /* 0x000fe400078e000a */
[----:B------:R-:W-:Y:S01]  /*1d7b0*/  IMAD.MOV.U32 R12, RZ, RZ, 0x6 ;  /* 0x00000006ff0c7424 */ /* 0x000fe200078e00ff */
[----:B------:R-:W-:-:S13]  /*1d7c0*/  IADD3 R2, P0, R34, R14, RZ ;  /* 0x0000000e22027210 */ /* 0x000fda0007f1e0ff */
[----:B------:R-:W-:Y:S05]  /*1d7d0*/  WARPSYNC.COLLECTIVE R15, `(.L_x_8268) ;  /* 0x000000000f087348 */ /* 0x000fea0003c00000 */
[----:B------:R0:W1:Y:S02]  /*1d7e0*/  SHFL.IDX P6, R14, R13, R12, R11 ;  /* 0x0000000c0d0e7389 */ /* 0x00006400000c000b */
[----:B01----:R-:W-:Y:S01]  /*1d7f0*/  ENDCOLLECTIVE ;  /* 0x000000000000791b */ /* 0x003fe20003800000 */
.L_x_8268:
        /* <DEDUP_REMOVED lines=10> */
.L_x_8269:
[----:B------:R-:W-:Y:S02]  /*1d8a0*/  IMAD.MOV.U32 R13, RZ, RZ, R10 ;  /* 0x000000ffff0d7224 */ /* 0x000fe400078e000a */
[----:B------:R-:W-:Y:S02]  /*1d8b0*/  IMAD.MOV.U32 R12, RZ, RZ, 0x7 ;  /* 0x00000007ff0c7424 */ /* 0x000fe400078e00ff */
[----:B------:R-:W-:-:S07]  /*1d8c0*/  IMAD.MOV.U32 R2, RZ, RZ, R14 ;  /* 0x000000ffff027224 */ /* 0x000fce00078e000e */
[----:B------:R-:W-:Y:S05]  /*1d8d0*/  WARPSYNC.COLLECTIVE R15, `(.L_x_8270) ;  /* 0x000000000f087348 */ /* 0x000fea0003c00000 */
[----:B------:R0:W1:Y:S02]  /*1d8e0*/  SHFL.IDX P6, R14, R13, R12, R11 ;  /* 0x0000000c0d0e7389 */ /* 0x00006400000c000b */
[----:B01----:R-:W-:Y:S01]  /*1d8f0*/  ENDCOLLECTIVE ;  /* 0x000000000000791b */ /* 0x003fe20003800000 */
.L_x_8270:
        /* <DEDUP_REMOVED lines=11> */
.L_x_8271:
[----:B------:R-:W-:Y:S02]  /*1d9b0*/  IMAD.MOV.U32 R13, RZ, RZ, R9 ;  /* 0x000000ffff0d7224 */ /* 0x000fe400078e0009 */
[----:B------:R-:W-:Y:S02]  /*1d9c0*/  IMAD.MOV.U32 R12, RZ, RZ, RZ ;  /* 0x000000ffff0c7224 */ /* 0x000fe400078e00ff */
[----:B------:R-:W-:-:S07]  /*1d9d0*/  IMAD.MOV.U32 R4, RZ, RZ, R14 ;  /* 0x000000ffff047224 */ /* 0x000fce00078e000e */
[----:B------:R-:W-:Y:S05]  /*1d9e0*/  WARPSYNC.COLLECTIVE R15, `(.L_x_8272) ;  /* 0x000000000f087348 */ /* 0x000fea0003c00000 */
[----:B------:R0:W1:Y:S02]  /*1d9f0*/  SHFL.IDX P6, R14, R13, R12, R11 ;  /* 0x0000000c0d0e7389 */ /* 0x00006400000c000b */
[----:B01----:R-:W-:Y:S01]  /*1da00*/  ENDCOLLECTIVE ;  /* 0x000000000000791b */ /* 0x003fe20003800000 */
.L_x_8272:
        /* <DEDUP_REMOVED lines=11> */
.L_x_8273:
[----:B------:R-:W-:Y:S02]  /*1dac0*/  IMAD.MOV.U32 R13, RZ, RZ, R9 ;  /* 0x000000ffff0d7224 */ /* 0x000fe400078e0009 */
[----:B------:R-:W-:Y:S02]  /*1dad0*/  IMAD.MOV.U32 R12, RZ, RZ, 0x1 ;  /* 0x00000001ff0c7424 */ /* 0x000fe400078e00ff */
[----:B------:R-:W-:-:S07]  /*1dae0*/  IMAD.MOV.U32 R2, RZ, RZ, R14 ;  /* 0x000000ffff027224 */ /* 0x000fce00078e000e */
[----:B------:R-:W-:Y:S05]  /*1daf0*/  WARPSYNC.COLLECTIVE R15, `(.L_x_8274) ;  /* 0x000000000f087348 */ /* 0x000fea0003c00000 */
[----:B------:R0:W1:Y:S02]  /*1db00*/  SHFL.IDX P6, R14, R13, R12, R11 ;  /* 0x0000000c0d0e7389 */ /* 0x00006400000c000b */
[----:B01----:R-:W-:Y:S01]  /*1db10*/  ENDCOLLECTIVE ;  /* 0x000000000000791b */ /* 0x003fe20003800000 */
.L_x_8274:
        /* <DEDUP_REMOVED lines=11> */
.L_x_8275:
[----:B------:R-:W-:Y:S01]  /*1dbd0*/  IMAD.MOV.U32 R19, RZ, RZ, R14 ;  /* 0x000000ffff137224 */ /* 0x000fe200078e000e */
[----:B------:R-:W-:Y:S06]  /*1dbe0*/  BRA `(.L_x_8276) ;  /* 0xffffffac00387947 */ /* 0x000fec000383ffff */
.L_x_8129:
[----:B0-----:R0:W1:Y:S02]  /*1dbf0*/  SYNCS.PHASECHK.TRANS64.TRYWAIT P2, [R3+URZ+0x22870], R0 ;  /* 0x02287000030075a7 */ /* 0x001064000804017f */
[----:B-1----:R-:W-:Y:S05]  /*1dc00*/  @!P2 NANOSLEEP.SYNCS 0x989680 ;  /* 0x009896800000a95d */ /* 0x002fea0003900000 */
[----:B------:R-:W1:Y:S02]  /*1dc10*/  @!P2 SYNCS.PHASECHK.TRANS64 P2, [R3+URZ+0x22870], R0 ;  /* 0x022870000300a5a7 */ /* 0x000e64000804007f */
[----:B-1----:R-:W-:Y:S05]  /*1dc20*/  @!P2 BRA `(.L_x_8129) ;  /* 0xfffffffc00f0a947 */ /* 0x002fea000383ffff */
[----:B------:R-:W-:Y:S05]  /*1dc30*/  BRA `(.L_x_8277) ;  /* 0xffffffac009c7947 */ /* 0x000fea000383ffff */
.L_x_8131:
[----:B0-----:R0:W1:Y:S02]  /*1dc40*/  SYNCS.PHASECHK.TRANS64.TRYWAIT P2, [R3+URZ+0x22860], R0 ;  /* 0x02286000030075a7 */ /* 0x001064000804017f */
[----:B-1----:R-:W-:Y:S05]  /*1dc50*/  @!P2 NANOSLEEP.SYNCS 0x989680 ;  /* 0x009896800000a95d */ /* 0x002fea0003900000 */
[----:B------:R-:W1:Y:S02]  /*1dc60*/  @!P2 SYNCS.PHASECHK.TRANS64 P2, [R3+URZ+0x22860], R0 ;  /* 0x022860000300a5a7 */ /* 0x000e64000804007f */
[----:B-1----:R-:W-:Y:S05]  /*1dc70*/  @!P2 BRA `(.L_x_8131) ;  /* 0xfffffffc00f0a947 */ /* 0x002fea000383ffff */
[----:B------:R-:W-:Y:S05]  /*1dc80*/  BRA `(.L_x_8278) ;  /* 0xffffffac00ac7947 */ /* 0x000fea000383ffff */
.L_x_8139:
[----:B0-----:R0:W1:Y:S02]  /*1dc90*/  SYNCS.PHASECHK.TRANS64.TRYWAIT P2, [R3+URZ+0x22870], R0 ;  /* 0x02287000030075a7 */ /* 0x001064000804017f */
[----:B-1----:R-:W-:Y:S05]  /*1dca0*/  @!P2 NANOSLEEP.SYNCS 0x989680 ;  /* 0x009896800000a95d */ /* 0x002fea0003900000 */
[----:B------:R-:W1:Y:S02]  /*1dcb0*/  @!P2 SYNCS.PHASECHK.TRANS64 P2, [R3+URZ+0x22870], R0 ;  /* 0x022870000300a5a7 */ /* 0x000e64000804007f */
[----:B-1----:R-:W-:Y:S05]  /*1dcc0*/  @!P2 BRA `(.L_x_8139) ;  /* 0xfffffffc00f0a947 */ /* 0x002fea000383ffff */
[----:B------:R-:W-:Y:S05]  /*1dcd0*/  BRA `(.L_x_8279) ;  /* 0xffffffb400a07947 */ /* 0x000fea000383ffff */
.L_x_8141:
[----:B0-----:R0:W1:Y:S02]  /*1dce0*/  SYNCS.PHASECHK.TRANS64.TRYWAIT P2, [R3+URZ+0x22860], R0 ;  /* 0x02286000030075a7 */ /* 0x001064000804017f */
[----:B-1----:R-:W-:Y:S05]  /*1dcf0*/  @!P2 NANOSLEEP.SYNCS 0x989680 ;  /* 0x009896800000a95d */ /* 0x002fea0003900000 */
[----:B------:R-:W1:Y:S02]  /*1dd00*/  @!P2 SYNCS.PHASECHK.TRANS64 P2, [R3+URZ+0x22860], R0 ;  /* 0x022860000300a5a7 */ /* 0x000e64000804007f */
[----:B-1----:R-:W-:Y:S05]  /*1dd10*/  @!P2 BRA `(.L_x_8141) ;  /* 0xfffffffc00f0a947 */ /* 0x002fea000383ffff */
[----:B------:R-:W-:Y:S05]  /*1dd20*/  BRA `(.L_x_8280) ;  /* 0xffffffb400b07947 */ /* 0x000fea000383ffff */
.L_x_8148:
[----:B-1----:R1:W2:Y:S02]  /*1dd30*/  SYNCS.PHASECHK.TRANS64.TRYWAIT P0, [R4+URZ+0x22820], R0 ;  /* 0x02282000040075a7 */ /* 0x0022a4000800017f */
[----:B--2---:R-:W-:Y:S05]  /*1dd40*/  @!P0 NANOSLEEP.SYNCS 0x989680 ;  /* 0x009896800000895d */ /* 0x004fea0003900000 */
[----:B------:R-:W2:Y:S02]  /*1dd50*/  @!P0 SYNCS.PHASECHK.TRANS64 P0, [R4+URZ+0x22820], R0 ;  /* 0x02282000040085a7 */ /* 0x000ea4000800007f */
[----:B--2---:R-:W-:Y:S05]  /*1dd60*/  @!P0 BRA `(.L_x_8148) ;  /* 0xfffffffc00f08947 */ /* 0x004fea000383ffff */
[----:B------:R-:W-:Y:S05]  /*1dd70*/  BRA `(.L_x_8281) ;  /* 0xffffffbc00dc7947 */ /* 0x000fea000383ffff */
.L_x_8149:
        /* <DEDUP_REMOVED lines=11> */
.L_x_8283:
[----:B------:R-:W-:Y:S05]  /*1de30*/  BSYNC B0 ;  /* 0x0000000000007941 */ /* 0x000fea0003800000 */
.L_x_8282:
[----:B------:R-:W-:Y:S05]  /*1de40*/  BRA `(.L_x_8284) ;  /* 0xffffffbc00c47947 */ /* 0x000fea000383ffff */
.L_x_8152:
[----:B------:R-:W-:Y:S01]  /*1de50*/  BSSY B1, `(.L_x_8285) ;  /* 0x0000006000017945 */ /* 0x000fe20003800000 */
[----:B------:R-:W-:-:S07]  /*1de60*/  IMAD.MOV.U32 R15, RZ, RZ, -0x1 ;  /* 0xffffffffff0f7424 */ /* 0x000fce00078e00ff */
[----:B01----:R-:W-:Y:S05]  /*1de70*/  WARPSYNC.COLLECTIVE R15, `(.L_x_8286) ;  /* 0x000000000f0c7348 */ /* 0x003fea0003c00000 */
[----:B------:R-:W-:Y:S02]  /*1de80*/  ELECT P6, UR62, PT ;  /* 0x00000000003e782f */ /* 0x000fe400038c0000 */
[----:B------:R-:W-:Y:S01]  /*1de90*/  MOV R14, UR62 ;  /* 0x0000003e000e7c02 */ /* 0x000fe20008000f00 */
[----:B01----:R-:W-:Y:S10]  /*1dea0*/  ENDCOLLECTIVE ;  /* 0x000000000000791b */ /* 0x003ff40003800000 */
.L_x_8286:
[----:B------:R-:W-:Y:S05]  /*1deb0*/  BSYNC B1 ;  /* 0x0000000000017941 */ /* 0x000fea0003800000 */
.L_x_8285:
[----:B------:R-:W-:Y:S05]  /*1dec0*/  BRA `(.L_x_8287) ;  /* 0xffffffbc00bc7947 */ /* 0x000fea000383ffff */
.L_x_8154:
[----:B-1----:R1:W2:Y:S02]  /*1ded0*/  SYNCS.PHASECHK.TRANS64.TRYWAIT P1, [R5+URZ+0x22840], R0 ;  /* 0x02284000050075a7 */ /* 0x0022a4000802017f */
[----:B--2---:R-:W-:Y:S05]  /*1dee0*/  @!P1 NANOSLEEP.SYNCS 0x989680 ;  /* 0x009896800000995d */ /* 0x004fea0003900000 */
[----:B------:R-:W2:Y:S02]  /*1def0*/  @!P1 SYNCS.PHASECHK.TRANS64 P1, [R5+URZ+0x22840], R0 ;  /* 0x02284000050095a7 */ /* 0x000ea4000802007f */
[----:B--2---:R-:W-:Y:S05]  /*1df00*/  @!P1 BRA `(.L_x_8154) ;  /* 0xfffffffc00f09947 */ /* 0x004fea000383ffff */
[----:B------:R-:W-:Y:S05]  /*1df10*/  BRA `(.L_x_8288) ;  /* 0xffffffbc00dc7947 */ /* 0x000fea000383ffff */
.L_x_8156:
[----:B--2---:R2:W3:Y:S02]  /*1df20*/  SYNCS.PHASECHK.TRANS64.TRYWAIT P1, [R31+URZ+0x22840], R2 ;  /* 0x022840021f0075a7 */ /* 0x0044e4000802017f */
[----:B---3--:R-:W-:Y:S05]  /*1df30*/  @!P1 NANOSLEEP.SYNCS 0x989680 ;  /* 0x009896800000995d */ /* 0x008fea0003900000 */
[----:B------:R-:W3:Y:S02]  /*1df40*/  @!P1 SYNCS.PHASECHK.TRANS64 P1, [R31+URZ+0x22840], R2 ;  /* 0x022840021f0095a7 */ /* 0x000ee4000802007f */
[----:B---3--:R-:W-:Y:S05]  /*1df50*/  @!P1 BRA `(.L_x_8156) ;  /* 0xfffffffc00f09947 */ /* 0x008fea000383ffff */
[----:B------:R-:W-:Y:S05]  /*1df60*/  BRA `(.L_x_8289) ;  /* 0xffffffbc00e87947 */ /* 0x000fea000383ffff */
.L_x_8158:
[----:B---3--:R3:W4:Y:S02]  /*1df70*/  SYNCS.PHASECHK.TRANS64.TRYWAIT P1, [R5+URZ+0x22860], R0 ;  /* 0x02286000050075a7 */ /* 0x008724000802017f */
[----:B----4-:R-:W-:Y:S05]  /*1df80*/  @!P1 NANOSLEEP.SYNCS 0x989680 ;  /* 0x009896800000995d */ /* 0x010fea0003900000 */
[----:B------:R-:W4:Y:S02]  /*1df90*/  @!P1 SYNCS.PHASECHK.TRANS64 P1, [R5+URZ+0x22860], R0 ;  /* 0x02286000050095a7 */ /* 0x000f24000802007f */
[----:B----4-:R-:W-:Y:S05]  /*1dfa0*/  @!P1 BRA `(.L_x_8158) ;  /* 0xfffffffc00f09947 */ /* 0x010fea000383ffff */
[----:B------:R-:W-:Y:S05]  /*1dfb0*/  BRA `(.L_x_8290) ;  /* 0xffffffbc00e47947 */ /* 0x000fea000383ffff */
.L_x_8160:
[----:B----4-:R4:W0:Y:S02]  /*1dfc0*/  SYNCS.PHASECHK.TRANS64.TRYWAIT P1, [R31+URZ+0x22860], R2 ;  /* 0x022860021f0075a7 */ /* 0x010824000802017f */
[----:B0-----:R-:W-:Y:S05]  /*1dfd0*/  @!P1 NANOSLEEP.SYNCS 0x989680 ;  /* 0x009896800000995d */ /* 0x001fea0003900000 */
[----:B------:R-:W0:Y:S02]  /*1dfe0*/  @!P1 SYNCS.PHASECHK.TRANS64 P1, [R31+URZ+0x22860], R2 ;  /* 0x022860021f0095a7 */ /* 0x000e24000802007f */
[----:B0-----:R-:W-:Y:S05]  /*1dff0*/  @!P1 BRA `(.L_x_8160) ;  /* 0xfffffffc00f09947 */ /* 0x001fea000383ffff */
[----:B------:R-:W-:Y:S05]  /*1e000*/  BRA `(.L_x_8291) ;  /* 0xffffffbc00e07947 */ /* 0x000fea000383ffff */
.L_x_8162:
[----:B------:R0:W0:Y:S02]  /*1e010*/  SYNCS.PHASECHK.TRANS64.TRYWAIT P1, [R5+URZ+0x22880], R0 ;  /* 0x02288000050075a7 */ /* 0x000024000802017f */
[----:B0-----:R-:W-:Y:S05]  /*1e020*/  @!P1 NANOSLEEP.SYNCS 0x989680 ;  /* 0x009896800000995d */ /* 0x001fea0003900000 */
[----:B------:R-:W0:Y:S02]  /*1e030*/  @!P1 SYNCS.PHASECHK.TRANS64 P1, [R5+URZ+0x22880], R0 ;  /* 0x02288000050095a7 */ /* 0x000e24000802007f */
[----:B0-----:R-:W-:Y:S05]  /*1e040*/  @!P1 BRA `(.L_x_8162) ;  /* 0xfffffffc00f09947 */ /* 0x001fea000383ffff */
[----:B------:R-:W-:Y:S05]  /*1e050*/  BRA `(.L_x_8292) ;  /* 0xffffffbc00dc7947 */ /* 0x000fea000383ffff */
.L_x_8293:
        /* <DEDUP_REMOVED lines=10> */
.L_x_15846:


//--------------------- .text._ZN7cutlass13device_kernelIN5flash11enable_sm90INS1_16FlashAttnFwdSm90INS1_25CollectiveMainloopFwdSm90ILi2EN4cute5tupleIJNS5_1CILi1EEES8_S8_EEENS6_IJNS7_ILi128EEENS7_ILi160EEESA_EEELi128ENS_12float_e4m3_tEfNS_4arch4Sm90ELb0ELb1ELb0ELb1ELb1ELb0ELb0ELb1ELb1ELb1ELb0ELb0EEENS1_21CollectiveEpilogueFwdINS6_IJSA_SA_SB_EEES9_NS_10bfloat16_tESF_Li256ELb1ELb1ELb0ELb1EEENS1_36VarlenDynamicPersistentTileSchedulerILi128ELi160ELi256ELi128ELb0ELb1ELb1ELb1ELb0ELb1EEEEEEEEEvNT_6ParamsE --------------------------
	.section	.text._ZN7cutlass13device_kernelIN5flash11enable_sm90INS1_16FlashAttnFwdSm90INS1_25CollectiveMainloopFwdSm90ILi2EN4cute5tupleIJNS5_1CILi1EEES8_S8_EEENS6_IJNS7_ILi128EEENS7_ILi160EEESA_EEELi128ENS_12float_e4m3_tEfNS_4arch4Sm90ELb0ELb1ELb0ELb1ELb1ELb0ELb0ELb1ELb1ELb1ELb0ELb0EEENS1_21CollectiveEpilogueFwdINS6_IJSA_SA_SB_EEES9_NS_10bfloat16_tESF_Li256ELb1ELb1ELb0ELb1EEENS1_36VarlenDynamicPersistentTileSchedulerILi128ELi160ELi256ELi128ELb0ELb1ELb1ELb1ELb0ELb1EEEEEEEEEvNT_6ParamsE,"ax",@progbits
	.align	128
.text._ZN7cutlass13device_kernelIN5flash11enable_sm90INS1_16FlashAttnFwdSm90INS1_25CollectiveMainloopFwdSm90ILi2EN4cute5tupleIJNS5_1CILi1EEES8_S8_EEENS6_IJNS7_ILi128EEENS7_ILi160EEESA_EEELi128ENS_12float_e4m3_tEfNS_4arch4Sm90ELb0ELb1ELb0ELb1ELb1ELb0ELb0ELb1ELb1ELb1ELb0ELb0EEENS1_21CollectiveEpilogueFwdINS6_IJSA_SA_SB_EEES9_NS_10bfloat16_tESF_Li256ELb1ELb1ELb0ELb1EEENS1_36VarlenDynamicPersistentTileSchedulerILi128ELi160ELi256ELi128ELb0ELb1ELb1ELb1ELb0ELb1EEEEEEEEEvNT_6ParamsE:
        .type           _ZN7cutlass13device_kernelIN5flash11enable_sm90INS1_16FlashAttnFwdSm90INS1_25CollectiveMainloopFwdSm90ILi2EN4cute5tupleIJNS5_1CILi1EEES8_S8_EEENS6_IJNS7_ILi128EEENS7_ILi160EEESA_EEELi128ENS_12float_e4m3_tEfNS_4arch4Sm90ELb0ELb1ELb0ELb1ELb1ELb0ELb0ELb1ELb1ELb1ELb0ELb0EEENS1_21CollectiveEpilogueFwdINS6_IJSA_SA_SB_EEES9_NS_10bfloat16_tESF_Li256ELb1ELb1ELb0ELb1EEENS1_36VarlenDynamicPersistentTileSchedulerILi128ELi160ELi256ELi128ELb0ELb1ELb1ELb1ELb0ELb1EEEEEEEEEvNT_6ParamsE,@function
        .size           _ZN7cutlass13device_kernelIN5flash11enable_sm90INS1_16FlashAttnFwdSm90INS1_25CollectiveMainloopFwdSm90ILi2EN4cute5tupleIJNS5_1CILi1EEES8_S8_EEENS6_IJNS7_ILi128EEENS7_ILi160EEESA_EEELi128ENS_12float_e4m3_tEfNS_4arch4Sm90ELb0ELb1ELb0ELb1ELb1ELb0ELb0ELb1ELb1ELb1ELb0ELb0EEENS1_21CollectiveEpilogueFwdINS6_IJSA_SA_SB_EEES9_NS_10bfloat16_tESF_Li256ELb1ELb1ELb0ELb1EEENS1_36VarlenDynamicPersistentTileSchedulerILi128ELi160ELi256ELi128ELb0ELb1ELb1ELb1ELb0ELb1EEEEEEEEEvNT_6ParamsE,(.L_x_15847 - _ZN7cutlass13device_kernelIN5flash11enable_sm90INS1_16FlashAttnFwdSm90INS1_25CollectiveMainloopFwdSm90ILi2EN4cute5tupleIJNS5_1CILi1EEES8_S8_EEENS6_IJNS7_ILi128EEENS7_ILi160EEESA_EEELi128ENS_12float_e4m3_tEfNS_4arch4Sm90ELb0ELb1ELb0ELb1ELb1ELb0ELb0ELb1ELb1ELb1ELb0ELb0EEENS1_21CollectiveEpilogueFwdINS6_IJSA_SA_SB_EEES9_NS_10bfloat16_tESF_Li256ELb1ELb1ELb0ELb1EEENS1_36VarlenDynamicPersistentTileSchedulerILi128ELi160ELi256ELi128ELb0ELb1ELb1ELb1ELb0ELb1EEEEEEEEEvNT_6ParamsE)
        .other          _ZN7cutlass13device_kernelIN5flash11enable_sm90INS1_16FlashAttnFwdSm90INS1_25CollectiveMainloopFwdSm90ILi2EN4cute5tupleIJNS5_1CILi1EEES8_S8_EEENS6_IJNS7_ILi128EEENS7_ILi160EEESA_EEELi128ENS_12float_e4m3_tEfNS_4arch4Sm90ELb0ELb1ELb0ELb1ELb1ELb0ELb0ELb1ELb1ELb1ELb0ELb0EEENS1_21CollectiveEpilogueFwdINS6_IJSA_SA_SB_EEES9_NS_10bfloat16_tESF_Li256ELb1ELb1ELb0ELb1EEENS1_36VarlenDynamicPersistentTileSchedulerILi128ELi160ELi256ELi128ELb0ELb1ELb1ELb1ELb0ELb1EEEEEEEEEvNT_6ParamsE,@"STO_CUDA_ENTRY STV_DEFAULT"
_ZN7cutlass13device_kernelIN5flash11enable_sm90INS1_16FlashAttnFwdSm90INS1_25CollectiveMainloopFwdSm90ILi2EN4cute5tupleIJNS5_1CILi1EEES8_S8_EEENS6_IJNS7_ILi128EEENS7_ILi160EEESA_EEELi128ENS_12float_e4m3_tEfNS_4arch4Sm90ELb0ELb1ELb0ELb1ELb1ELb0ELb0ELb1ELb1ELb1ELb0ELb0EEENS1_21CollectiveEpilogueFwdINS6_IJSA_SA_SB_EEES9_NS_10bfloat16_tESF_Li256ELb1ELb1ELb0ELb1EEENS1_36VarlenDynamicPersistentTileSchedulerILi128ELi160ELi256ELi128ELb0ELb1ELb1ELb1ELb0ELb1EEEEEEEEEvNT_6ParamsE:
        /* <DEDUP_REMOVED lines=45> */
.L_x_8294:
        /* <DEDUP_REMOVED lines=22> */
.L_x_8295:
        /* <DEDUP_REMOVED lines=18> */
.L_x_8296:
        /* <DEDUP_REMOVED lines=22> */
.L_x_8297:
        /* <DEDUP_REMOVED lines=24> */
.L_x_8298:
        /* <DEDUP_REMOVED lines=8> */
.L_x_8300:
        /* <DEDUP_REMOVED lines=30> */
[----:B------:R-:W-:Y:S01]  /*0a90*/  LEA.HI R2, R0, R199, RZ, 0x4 ;  /* 0x000000c700027211 */ /* 0x000fe200078f20ff */
[----:B------:R-:W-:Y:S01]  /*0aa0*/  IMAD.SHL.U32 R6, R4, 0x20, RZ ;  /* 0x0000002004067824 */ /* 0x000fe200078e00ff */
[----:B------:R-:W-:Y:S01]  /*0ab0*/  SHF.R.S32.HI R194, RZ, 0x7, R3 ;  /* 0x00000007ffc27819 */ /* 0x000fe20000011403 */
[----:B------:R-:W-:Y:S01]  /*0ac0*/  IMAD.IADD R192, R199, 0x1, -R192 ;  /* 0x00000001c7c07824 */ /* 0x000fe200078e0ac0 */
[----:B------:R-:W-:Y:S02]  /*0ad0*/  SHF.R.S32.HI R5, RZ, 0x4, R2 ;  /* 0x00000004ff057819 */ /* 0x000fe40000011402 */
[----:B------:R-:W-:Y:S02]  /*0ae0*/  LOP3.LUT R7, R6, 0xfffffc00, RZ, 0xc0, !PT ;  /* 0xfffffc0006077812 */ /* 0x000fe400078ec0ff */
[----:B------:R-:W-:-:S02]  /*0af0*/  SHF.R.S32.HI R9, RZ, 0x1f, R192 ;  /* 0x0000001fff097819 */ /* 0x000fc400000114c0 */
[----:B------:R-:W-:Y:S02]  /*0b00*/  LEA.HI R6, R0, R199, RZ, 0x2 ;  /* 0x000000c700067211 */ /* 0x000fe400078f10ff */
[----:B------:R-:W-:Y:S02]  /*0b10*/  LEA.HI R8, R9, R192, RZ, 0x2 ;  /* 0x000000c009087211 */ /* 0x000fe400078f10ff */
[----:B------:R-:W-:Y:S02]  /*0b20*/  LOP3.LUT R4, R2, 0x3fffff0, RZ, 0xc0, !PT ;  /* 0x03fffff002047812 */ /* 0x000fe400078ec0ff */
[--C-:B------:R-:W-:Y:S02]  /*0b30*/  SHF.R.S32.HI R10, RZ, 0x2, R8.reuse ;  /* 0x00000002ff0a7819 */ /* 0x100fe40000011408 */
[----:B------:R-:W-:Y:S01]  /*0b40*/  SHF.R.S32.HI R11, RZ, 0x1f, R8 ;  /* 0x0000001fff0b7819 */ /* 0x000fe20000011408 */
[----:B------:R-:W-:Y:S01]  /*0b50*/  IMAD.IADD R4, R199, 0x1, -R4 ;  /* 0x00000001c7047824 */ /* 0x000fe200078e0a04 */
[----:B------:R-:W-:-:S02]  /*0b60*/  LOP3.LUT R6, R6, 0xfffffffc, RZ, 0xc0, !PT ;  /* 0xfffffffc06067812 */ /* 0x000fc400078ec0ff */
[----:B------:R-:W-:Y:S01]  /*0b70*/  LEA.HI R11, R11, R10, RZ, 0x3 ;  /* 0x0000000a0b0b7211 */ /* 0x000fe200078f18ff */
[----:B------:R-:W-:Y:S01]  /*0b80*/  IMAD R7, R4, 0x40, R7 ;  /* 0x0000004004077824 */ /* 0x000fe200078e0207 */
[----:B------:R-:W-:Y:S01]  /*0b90*/  LEA.HI R0, R0, R199, RZ, 0x3 ;  /* 0x000000c700007211 */ /* 0x000fe200078f18ff */
[----:B------:R-:W-:Y:S01]  /*0ba0*/  IMAD.IADD R6, R199, 0x1, -R6 ;  /* 0x00000001c7067824 */ /* 0x000fe200078e0a06 */
[----:B------:R-:W-:Y:S02]  /*0bb0*/  LEA.HI R2, R2, R5, RZ, 0x1 ;  /* 0x0000000502027211 */ /* 0x000fe400078f08ff */
[----:B------:R-:W-:Y:S02]  /*0bc0*/  LOP3.LUT R11, R11, 0xfffffff8, RZ, 0xc0, !PT ;  /* 0xfffffff80b0b7812 */ /* 0x000fe400078ec0ff */
[----:B------:R-:W-:Y:S02]  /*0bd0*/  LEA.HI R9, R9, R192, RZ, 0x5 ;  /* 0x000000c009097211 */ /* 0x000fe400078f28ff */
[----:B------:R-:W-:Y:S01]  /*0be0*/  LEA.HI R3, R3, R194, RZ, 0x1 ;  /* 0x000000c203037211 */ /* 0x000fe200078f08ff */
[----:B------:R-:W-:Y:S01]  /*0bf0*/  IMAD.IADD R10, R10, 0x1, -R11 ;  /* 0x000000010a0a7824 */ /* 0x000fe200078e0a0b */
[----:B------:R-:W-:-:S02]  /*0c00*/  LOP3.LUT R190, R0, 0xfffffff8, RZ, 0xc0, !PT ;  /* 0xfffffff800be7812 */ /* 0x000fc400078ec0ff */
[----:B------:R-:W-:Y:S02]  /*0c10*/  LOP3.LUT R2, R2, 0x1ffffffe, RZ, 0xc0, !PT ;  /* 0x1ffffffe02027812 */ /* 0x000fe400078ec0ff */
[----:B------:R-:W-:Y:S01]  /*0c20*/  SHF.R.S32.HI R9, RZ, 0x5, R9 ;  /* 0x00000005ff097819 */ /* 0x000fe20000011409 */
[----:B------:R-:W-:Y:S01]  /*0c30*/  IMAD.IADD R190, R199, 0x1, -R190 ;  /* 0x00000001c7be7824 */ /* 0x000fe200078e0abe */
        /* <DEDUP_REMOVED lines=13> */
[----:B------:R-:W-:Y:S01]  /*0d10*/  IMAD R196, R2, 0x8, R7 ;  /* 0x0000000802c47824 */ /* 0x000fe200078e0207 */
[----:B------:R-:W-:Y:S01]  /*0d20*/  SHF.R.S32.HI R197, RZ, 0x1f, R189 ;  /* 0x0000001fffc57819 */ /* 0x000fe200000114bd */
[----:B------:R-:W-:Y:S02]  /*0d30*/  IMAD.IADD R22, R192, 0x1, -R3 ;  /* 0x00000001c0167824 */ /* 0x000fe400078e0a03 */
[----:B------:R-:W-:-:S07]  /*0d40*/  IMAD R23, R6, 0x8, R195 ;  /* 0x0000000806177824 */ /* 0x000fce00078e02c3 */
.L_x_8408:
[----:B------:R-:W-:Y:S01]  /*0d50*/  ULDC.64 UR6, c[0x0][0xa28] ;  /* 0x00028a0000067ab9 */ /* 0x000fe20000000a00 */
[----:B01----:R-:W-:Y:S01]  /*0d60*/  IMAD.MOV.U32 R7, RZ, RZ, RZ ;  /* 0x000000ffff077224 */ /* 0x003fe200078e00ff */
[----:B------:R-:W-:Y:S01]  /*0d70*/  UISETP.NE.U32.AND UP0, UPT, UR6, URZ, UPT ;  /* 0x0000003f0600728c */ /* 0x000fe2000bf05070 */
[----:B------:R-:W-:-:S03]  /*0d80*/  ULDC UR4, c[0x0][0x424] ;  /* 0x0001090000047ab9 */ /* 0x000fc60000000800 */
        /* <DEDUP_REMOVED lines=9> */
[----:B--2---:R-:W-:Y:S02]  /*0e20*/  IMAD.U32 R2, RZ, RZ, UR6 ;  /* 0x00000006ff027e24 */ /* 0x004fe4000f8e00ff */
[----:B------:R-:W-:Y:S01]  /*0e30*/  IMAD.U32 R3, RZ, RZ, UR7 ;  /* 0x00000007ff037e24 */ /* 0x000fe2000f8e00ff */
[----:B------:R-:W-:-:S04]  /*0e40*/  @UP1 UIMAD.WIDE UR6, UR49, 0x4, UR8 ;  /* 0x00000004310618a5 */ /* 0x000fc8000f8e0208 */
[----:B------:R0:W5:Y:S02]  /*0e50*/  @P0 LDG.E R7, desc[UR52][R2.64] ;  /* 0x0000003402070981 */ /* 0x000164000c1e1900 */
[----:B------:R-:W-:Y:S02]  /*0e60*/  IMAD.U32 R4, RZ, RZ, UR6 ;  /* 0x00000006ff047e24 */ /* 0x000fe4000f8e00ff */
[----:B------:R-:W-:Y:S01]  /*0e70*/  IMAD.U32 R5, RZ, RZ, UR7 ;  /* 0x00000007ff057e24 */ /* 0x000fe2000f8e00ff */
[----:B------:R-:W-:-:S04]  /*0e80*/  ULDC.64 UR6, c[0x0][0x418] ;  /* 0x0001060000067ab9 */ /* 0x000fc80000000a00 */
[----:B------:R0:W5:Y:S01]  /*0e90*/  @P2 LDG.E R19, desc[UR52][R4.64] ;  /* 0x0000003404132981 */ /* 0x000162000c1e1900 */
[----:B------:R-:W-:-:S04]  /*0ea0*/  UISETP.NE.U32.AND UP0, UPT, UR6, URZ, UPT ;  /* 0x0000003f0600728c */ /* 0x000fc8000bf05070 */
[----:B------:R-:W-:-:S03]  /*0eb0*/  UISETP.NE.AND.EX UP0, UPT, UR7, URZ, UPT, UP0 ;  /* 0x0000003f0700728c */ /* 0x000fc6000bf05300 */
[----:B------:R-:W-:Y:S01]  /*0ec0*/  ULDC.64 UR6, c[0x0][0xa20] ;  /* 0x0002880000067ab9 */ /* 0x000fe20000000a00 */
[----:B------:R-:W-:Y:S01]  /*0ed0*/  USEL UR4, UR4, 0x1, UP0 ;  /* 0x0000000104047887 */ /* 0x000fe20008000000 */
[----:B------:R-:W-:Y:S01]  /*0ee0*/  ISETP.NE.U32.AND P1, PT, RZ, UR6, PT ;  /* 0x00000006ff007c0c */ /* 0x000fe2000bf25070 */
[----:B------:R-:W-:Y:S02]  /*0ef0*/  ULDC UR6, c[0x0][0x2f0] ;  /* 0x0000bc0000067ab9 */ /* 0x000fe40000000800 */
[----:B------:R-:W-:Y:S01]  /*0f00*/  UIMAD UR4, UR4, UR6, URZ ;  /* 0x00000006040472a4 */ /* 0x000fe2000f8e023f */
[----:B------:R-:W-:Y:S01]  /*0f10*/  ISETP.NE.AND.EX P1, PT, RZ, UR7, PT, P1 ;  /* 0x00000007ff007c0c */ /* 0x000fe2000bf25310 */
[----:B0--34-:R-:W-:-:S12]  /*0f20*/  @P2 BRA `(.L_x_8301) ;  /* 0x0000000000302947 */ /* 0x019fd80003800000 */
[----:B------:R-:W-:Y:S01]  /*0f30*/  ULDC.64 UR6, c[0x0][0xa00] ;  /* 0x0002800000067ab9 */ /* 0x000fe20000000a00 */
[----:B-----5:R-:W0:Y:S01]  /*0f40*/  LDC R19, c[0x0][0x288] ;  /* 0x0000a200ff137b82 */ /* 0x020e220000000800 */
[----:B------:R-:W-:-:S04]  /*0f50*/  ISETP.NE.U32.AND P0, PT, RZ, UR6, PT ;  /* 0x00000006ff007c0c */ /* 0x000fc8000bf05070 */
[----:B------:R-:W-:-:S13]  /*0f60*/  ISETP.NE.AND.EX P0, PT, RZ, UR7, PT, P0 ;  /* 0x00000007ff007c0c */ /* 0x000fda000bf05300 */
[----:B------:R-:W-:Y:S05]  /*0f70*/  @!P0 BRA `(.L_x_8301) ;  /* 0x00000000001c8947 */ /* 0x000fea0003800000 */
[----:B------:R-:W-:Y:S02]  /*0f80*/  ULDC.64 UR6, c[0x0][0xa00] ;  /* 0x0002800000067ab9 */ /* 0x000fe40000000a00 */
[----:B------:R-:W-:-:S06]  /*0f90*/  UIMAD.WIDE UR6, UR49, 0x4, UR6 ;  /* 0x00000004310678a5 */ /* 0x000fcc000f8e0206 */
[----:B------:R-:W-:Y:S02]  /*0fa0*/  IMAD.U32 R2, RZ, RZ, UR6 ;  /* 0x00000006ff027e24 */ /* 0x000fe4000f8e00ff */
[----:B------:R-:W-:-:S05]  /*0fb0*/  IMAD.U32 R3, RZ, RZ, UR7 ;  /* 0x00000007ff037e24 */ /* 0x000fca000f8e00ff */
[----:B0-----:R-:W2:Y:S04]  /*0fc0*/  LDG.E R19, desc[UR52][R2.64] ;  /* 0x0000003402137981 */ /* 0x001ea8000c1e1900 */
[----:B------:R-:W2:Y:S02]  /*0fd0*/  LDG.E R0, desc[UR52][R2.64+0x4] ;  /* 0x0000043402007981 */ /* 0x000ea4000c1e1900 */
[----:B--2---:R-:W-:-:S07]  /*0fe0*/  IMAD.IADD R19, R0, 0x1, -R19 ;  /* 0x0000000100137824 */ /* 0x004fce00078e0a13 */
.L_x_8301:
[----:B------:R-:W-:Y:S01]  /*0ff0*/  IMAD.U32 R18, RZ, RZ, UR4 ;  /* 0x00000004ff127e24 */ /* 0x000fe2000f8e00ff */
[----:B------:R-:W-:Y:S01]  /*1000*/  UMOV UR37, UR50 ;  /* 0x0000003200257c82 */ /* 0x000fe20008000000 */
[----:B------:R-:W-:Y:S01]  /*1010*/  UMOV UR38, UR49 ;  /* 0x0000003100267c82 */ /* 0x000fe20008000000 */
[----:B------:R-:W-:Y:S05]  /*1020*/  @!P1 BRA `(.L_x_8302) ;  /* 0x0000000000189947 */ /* 0x000fea0003800000 */
[----:B------:R-:W-:Y:S02]  /*1030*/  ULDC.64 UR6, c[0x0][0xa20] ;  /* 0x0002880000067ab9 */ /* 0x000fe40000000a00 */
[----:B------:R-:W-:-:S06]  /*1040*/  UIMAD.WIDE UR6, UR49, 0x4, UR6 ;  /* 0x00000004310678a5 */ /* 0x000fcc000f8e0206 */
[----:B------:R-:W-:Y:S02]  /*1050*/  IMAD.U32 R2, RZ, RZ, UR6 ;  /* 0x00000006ff027e24 */ /* 0x000fe4000f8e00ff */
[----:B------:R-:W-:-:S05]  /*1060*/  IMAD.U32 R3, RZ, RZ, UR7 ;  /* 0x00000007ff037e24 */ /* 0x000fca000f8e00ff */
[----:B------:R1:W5:Y:S01]  /*1070*/  LDG.E R18, desc[UR52][R2.64] ;  /* 0x0000003402127981 */ /* 0x000362000c1e1900 */
[----:B------:R-:W-:Y:S05]  /*1080*/  BRA `(.L_x_8303) ;  /* 0x00000000002c7947 */ /* 0x000fea0003800000 */
.L_x_8302:
        /* <DEDUP_REMOVED lines=9> */
[----:B------:R-:W2:Y:S02]  /*1120*/  LDG.E R5, desc[UR52][R2.64+0x4] ;  /* 0x0000043402057981 */ /* 0x000ea4000c1e1900 */
[----:B--2---:R-:W-:-:S07]  /*1130*/  IMAD.IADD R18, R5, 0x1, -R18 ;  /* 0x0000000105127824 */ /* 0x004fce00078e0a12 */
.L_x_8303:
[----:B------:R-:W-:Y:S01]  /*1140*/  ULDC.64 UR8, c[0x0][0x990] ;  /* 0x0002640000087ab9 */ /* 0x000fe20000000a00 */
[----:B------:R-:W-:Y:S01]  /*1150*/  ULDC.64 UR6, c[0x0][0x998] ;  /* 0x0002660000067ab9 */ /* 0x000fe20000000a00 */
[----:B------:R-:W-:Y:S01]  /*1160*/  UISETP.NE.U32.AND UP0, UPT, UR8, URZ, UPT ;  /* 0x0000003f0800728c */ /* 0x000fe2000bf05070 */
[----:B------:R-:W-:Y:S01]  /*1170*/  IMAD.MOV.U32 R9, RZ, RZ, 0x3f800000 ;  /* 0x3f800000ff097424 */ /* 0x000fe200078e00ff */
[----:B------:R-:W-:Y:S01]  /*1180*/  UISETP.NE.U32.AND UP1, UPT, UR6, URZ, UPT ;  /* 0x0000003f0600728c */ /* 0x000fe2000bf25070 */
[----:B------:R-:W-:Y:S01]  /*1190*/  IMAD.MOV.U32 R0, RZ, RZ, 0x3f800000 ;  /* 0x3f800000ff007424 */ /* 0x000fe200078e00ff */
[----:B------:R-:W-:Y:S01]  /*11a0*/  UISETP.NE.AND.EX UP0, UPT, UR9, URZ, UPT, UP0 ;  /* 0x0000003f0900728c */ /* 0x000fe2000bf05300 */
[----:B------:R-:W2:Y:S01]  /*11b0*/  LDC R193, c[0x0][0x448] ;  /* 0x00011200ffc17b82 */ /* 0x000ea20000000800 */
[----:B------:R-:W-:-:S04]  /*11c0*/  UISETP.NE.AND.EX UP1, UPT, UR7, URZ, UPT, UP1 ;  /* 0x0000003f0700728c */ /* 0x000fc8000bf25310 */
[----:B------:R-:W-:Y:S02]  /*11d0*/  PLOP3.LUT P0, PT, PT, PT, UP0, 0x80, 0x0 ;  /* 0x000000000000781c */ /* 0x000fe40003f0f008 */
[----:B------:R-:W-:Y:S01]  /*11e0*/  PLOP3.LUT P1, PT, PT, PT, UP1, 0x80, 0x0 ;  /* 0x000000000000781c */ /* 0x000fe20003f2f018 */
[----:B------:R-:W3:Y:S02]  /*11f0*/  LDC.64 R12, c[0x0][0x9e0] ;  /* 0x00027800ff0c7b82 */ /* 0x000ee40000000a00 */
[----:B------:R-:W-:Y:S02]  /*1200*/  @UP0 USHF.R.S32.HI UR4, URZ, 0x1f, UR49 ;  /* 0x0000001f3f040899 */ /* 0x000fe40008011431 */
[----:B------:R-:W-:Y:S01]  /*1210*/  @UP1 USHF.R.S32.HI UR15, URZ, 0x1f, UR49 ;  /* 0x0000001f3f0f1899 */ /* 0x000fe20008011431 */
[----:B------:R-:W-:Y:S01]  /*1220*/  @UP0 ULDC.64 UR12, c[0x0][0x9a8] ;  /* 0x00026a00000c0ab9 */ /* 0x000fe20000000a00 */
[----:B------:R-:W-:Y:S01]  /*1230*/  @UP1 ULDC.64 UR16, c[0x0][0x9b8] ;  /* 0x00026e0000101ab9 */ /* 0x000fe20000000a00 */
[----:B------:R-:W-:-:S02]  /*1240*/  @UP0 UIMAD UR4, UR4, UR12, URZ ;  /* 0x0000000c040402a4 */ /* 0x000fc4000f8e023f */
[----:B------:R-:W-:Y:S02]  /*1250*/  @UP1 UIMAD UR15, UR15, UR16, URZ ;  /* 0x000000100f0f12a4 */ /* 0x000fe4000f8e023f */
[----:B------:R-:W-:Y:S02]  /*1260*/  @UP0 UIMAD UR14, UR49, UR13, UR4 ;  /* 0x0000000d310e02a4 */ /* 0x000fe4000f8e0204 */
[----:B------:R-:W-:Y:S02]  /*1270*/  @UP0 UIMAD.WIDE.U32 UR10, UR49, UR12, URZ ;  /* 0x0000000c310a02a5 */ /* 0x000fe4000f8e003f */
[----:B------:R-:W-:Y:S02]  /*1280*/  @UP0 USHF.R.S32.HI UR4, URZ, 0x1f, UR50 ;  /* 0x0000001f3f040899 */ /* 0x000fe40008011432 */
[----:B------:R-:W-:Y:S02]  /*1290*/  @UP1 UIMAD.WIDE.U32 UR12, UR49, UR16, URZ ;  /* 0x00000010310c12a5 */ /* 0x000fe4000f8e003f */
[----:B------:R-:W-:-:S02]  /*12a0*/  @UP1 UIMAD UR15, UR49, UR17, UR15 ;  /* 0x00000011310f12a4 */ /* 0x000fc4000f8e020f */
[----:B------:R-:W-:Y:S01]  /*12b0*/  @UP1 USHF.R.S32.HI UR20, URZ, 0x1f, UR50 ;  /* 0x0000001f3f141899 */ /* 0x000fe20008011432 */
[----:B------:R-:W-:Y:S01]  /*12c0*/  @UP0 ULDC.64 UR16, c[0x0][0x9b0] ;  /* 0x00026c0000100ab9 */ /* 0x000fe20000000a00 */
[----:B------:R-:W-:Y:S01]  /*12d0*/  @UP1 ULDC.64 UR18, c[0x0][0x9c0] ;  /* 0x0002700000121ab9 */ /* 0x000fe20000000a00 */
[----:B------:R-:W-:Y:S02]  /*12e0*/  @UP0 UIMAD UR4, UR4, UR16, URZ ;  /* 0x00000010040402a4 */ /* 0x000fe4000f8e023f */
[----:B------:R-:W-:Y:S02]  /*12f0*/  @UP0 UIADD3 UR11, UR11, UR14, URZ ;  /* 0x0000000e0b0b0290 */ /* 0x000fe4000fffe03f */
[----:B------:R-:W-:Y:S02]  /*1300*/  @UP1 UIMAD UR14, UR20, UR18, URZ ;  /* 0x00000012140e12a4 */ /* 0x000fe4000f8e023f */
[----:B------:R-:W-:Y:S02]  /*1310*/  @UP1 UIADD3 UR13, UR13, UR15, URZ ;  /* 0x0000000f0d0d1290 */ /* 0x000fe4000fffe03f */
[----:B------:R-:W-:-:S02]  /*1320*/  @UP0 UIMAD UR4, UR50, UR17, UR4 ;  /* 0x00000011320402a4 */ /* 0x000fc4000f8e0204 */
[----:B------:R-:W-:Y:S02]  /*1330*/  @UP0 UIMAD.WIDE.U32 UR10, UR50, UR16, UR10 ;  /* 0x00000010320a02a5 */ /* 0x000fe4000f8e000a */
[----:B------:R-:W-:Y:S02]  /*1340*/  @UP1 UIMAD UR14, UR50, UR19, UR14 ;  /* 0x00000013320e12a4 */ /* 0x000fe4000f8e020e */
[----:B------:R-:W-:Y:S02]  /*1350*/  @UP1 UIMAD.WIDE.U32 UR12, UR50, UR18, UR12 ;  /* 0x00000012320c12a5 */ /* 0x000fe4000f8e000c */
[----:B------:R-:W-:Y:S02]  /*1360*/  @UP0 UIADD3 UR11, UR11, UR4, URZ ;  /* 0x000000040b0b0290 */ /* 0x000fe4000fffe03f */
[----:B------:R-:W-:Y:S02]  /*1370*/  @UP0 ULEA UR8, UP2, UR10, UR8, 0x2 ;  /* 0x000000080a080291 */ /* 0x000fe4000f84103f */
[----:B------:R-:W-:-:S02]  /*1380*/  @UP1 UIADD3 UR4, UR13, UR14, URZ ;  /* 0x0000000e0d041290 */ /* 0x000fc4000fffe03f */
[----:B------:R-:W-:Y:S02]  /*1390*/  @UP1 ULEA UR6, UP3, UR12, UR6, 0x2 ;  /* 0x000000060c061291 */ /* 0x000fe4000f86103f */
[----:B------:R-:W-:Y:S01]  /*13a0*/  @UP0 ULEA.HI.X UR9, UR10, UR9, UR11, 0x2, UP2 ;  /* 0x000000090a090291 */ /* 0x000fe200090f140b */
[----:B-1----:R-:W-:Y:S01]  /*13b0*/  IMAD.U32 R2, RZ, RZ, UR8 ;  /* 0x00000008ff027e24 */ /* 0x002fe2000f8e00ff */
[----:B------:R-:W-:Y:S02]  /*13c0*/  @UP1 ULEA.HI.X UR7, UR12, UR7, UR4, 0x2, UP3 ;  /* 0x000000070c071291 */ /* 0x000fe400098f1404 */
[----:B------:R-:W-:Y:S02]  /*13d0*/  IMAD.U32 R4, RZ, RZ, UR6 ;  /* 0x00000006ff047e24 */ /* 0x000fe4000f8e00ff */
[----:B------:R-:W-:Y:S02]  /*13e0*/  IMAD.U32 R3, RZ, RZ, UR9 ;  /* 0x00000009ff037e24 */ /* 0x000fe4000f8e00ff */
[----:B------:R-:W-:-:S03]  /*13f0*/  IMAD.U32 R5, RZ, RZ, UR7 ;  /* 0x00000007ff057e24 */ /* 0x000fc6000f8e00ff */
[----:B------:R1:W4:Y:S04]  /*1400*/  @P0 LDG.E R9, desc[UR52][R2.64] ;  /* 0x0000003402090981 */ /* 0x000328000c1e1900 */
[----:B------:R-:W4:Y:S01]  /*1410*/  @P1 LDG.E R0, desc[UR52][R4.64] ;  /* 0x0000003404001981 */ /* 0x000f22000c1e1900 */
[----:B--2---:R-:W-:Y:S01]  /*1420*/  ISETP.NE.AND P3, PT, R193, 0x1, PT ;  /* 0x00000001c100780c */ /* 0x004fe20003f65270 */
[----:B------:R-:W-:Y:S01]  /*1430*/  USHF.L.U32 UR39, UR5, 0x7, URZ ;  /* 0x0000000705277899 */ /* 0x000fe2000800063f */
[----:B---3--:R-:W-:Y:S01]  /*1440*/  ISETP.GE.AND P2, PT, R13, 0x1, PT ;  /* 0x000000010d00780c */ /* 0x008fe20003f46270 */
[----:B-----5:R-:W-:Y:S01]  /*1450*/  IMAD.IADD R18, R18, 0x1, -R7 ;  /* 0x0000000112127824 */ /* 0x020fe200078e0a07 */
[----:B------:R-:W-:Y:S01]  /*1460*/  ULDC UR5, c[0x0][0x988] ;  /* 0x0002620000057ab9 */ /* 0x000fe20000000800 */
[----:B------:R-:W-:Y:S01]  /*1470*/  UIADD3 UR4, UR39, 0x7f, URZ ;  /* 0x0000007f27047890 */ /* 0x000fe2000fffe03f */
[----:B------:R-:W-:-:S07]  /*1480*/  LOP3.LUT R17, R17, 0xffffffef, RZ, 0xc0, !PT ;  /* 0xffffffef11117812 */ /* 0x000fce00078ec0ff */
[----:B------:R-:W1:Y:S01]  /*1490*/  @P3 LDC R6, c[0x0][0x44c] ;  /* 0x00011300ff063b82 */ /* 0x000e620000000800 */
[----:B------:R-:W-:-:S04]  /*14a0*/  @P3 LOP3.LUT R17, R17, 0x10, RZ, 0xfc, !PT ;  /* 0x0000001011113812 */ /* 0x000fc800078efcff */
[----:B------:R-:W-:-:S03]  /*14b0*/  LOP3.LUT R17, R17, 0xfffffff7, RZ, 0xc0, !PT ;  /* 0xfffffff711117812 */ /* 0x000fc600078ec0ff */
[----:B------:R-:W2:Y:S01]  /*14c0*/  @P3 LDC R11, c[0x0][0x450] ;  /* 0x00011400ff0b3b82 */ /* 0x000ea20000000800 */
[----:B------:R-:W-:Y:S01]  /*14d0*/  @P2 LOP3.LUT R17, R17, 0x8, RZ, 0xfc, !PT ;  /* 0x0000000811112812 */ /* 0x000fe200078efcff */
[----:B-1----:R-:W-:-:S04]  /*14e0*/  @P3 IMAD.HI.U32 R2, R6, UR4, RZ ;  /* 0x0000000406023c27 */ /* 0x002fc8000f8e00ff */
[----:B----4-:R-:W-:-:S04]  /*14f0*/  FMUL.FTZ R0, R9, R0 ;  /* 0x0000000009007220 */ /* 0x010fc80000410000 */
[----:B------:R-:W-:Y:S01]  /*1500*/  FMUL.FTZ R3, R0, UR5 ;  /* 0x0000000500037c20 */ /* 0x000fe20008410000 */
[----:B------:R-:W-:Y:S01]  /*1510*/  IMAD.U32 R0, RZ, RZ, UR4 ;  /* 0x00000004ff007e24 */ /* 0x000fe2000f8e00ff */
[----:B--2---:R-:W-:-:S03]  /*1520*/  @P3 SHF.R.U32.HI R0, RZ, R11, R2 ;  /* 0x0000000bff003219 */ /* 0x004fc60000011602 */
[----:B------:R-:W-:Y:S02]  /*1530*/  R2UR UR40, R3 ;  /* 0x00000000032872ca */ /* 0x000fe400000e0000 */
[----:B0-----:R-:W-:-:S05]  /*1540*/  IADD3 R3, R18, 0x1, -R19 ;  /* 0x0000000112037810 */ /* 0x001fca0007ffe813 */
        /* <DEDUP_REMOVED lines=13> */
.L_x_8305:
[----:B------:R-:W-:-:S13]  /*1620*/  ISETP.NE.AND P0, PT, R13, 0x1, PT ;  /* 0x000000010d00780c */ /* 0x000fda0003f05270 */
[----:B------:R-:W0:Y:S02]  /*1630*/  @P0 LDC.64 R4, c[0x0][0x9e8] ;  /* 0x00027a00ff040b82 */ /* 0x000e240000000a00 */
[----:B0-----:R-:W-:-:S05]  /*1640*/  @P0 IMAD.HI.U32 R4, R2, R4, RZ ;  /* 0x0000000402040227 */ /* 0x001fca00078e00ff */
[----:B------:R-:W-:-:S07]  /*1650*/  @P0 SHF.R.U32.HI R2, RZ, R5, R4 ;  /* 0x00000005ff020219 */ /* 0x000fce0000011604 */
.L_x_8306:
[----:B------:R-:W-:-:S05]  /*1660*/  IMAD R3, R2, R13, R13 ;  /* 0x0000000d02037224 */ /* 0x000fca00078e020d */
[----:B------:R-:W-:-:S07]  /*1670*/  VIMNMX R0, R0, R3, PT ;  /* 0x0000000300007248 */ /* 0x000fce0003fe0100 */
.L_x_8304:
[----:B------:R-:W0:Y:S01]  /*1680*/  @P3 LDC R4, c[0x0][0x44c] ;  /* 0x00011300ff043b82 */ /* 0x000e220000000800 */
[----:B------:R-:W-:Y:S01]  /*1690*/  IMAD.U32 R3, RZ, RZ, UR39 ;  /* 0x00000027ff037e24 */ /* 0x000fe2000f8e00ff */
[----:B------:R-:W-:Y:S01]  /*16a0*/  ULDC UR4, c[0x0][0x9dc] ;  /* 0x0002770000047ab9 */ /* 0x000fe20000000800 */
[----:B------:R-:W-:Y:S02]  /*16b0*/  VIADD R2, R0, 0x9f ;  /* 0x0000009f00027836 */ /* 0x000fe40000000000 */
[C---:B------:R-:W-:Y:S02]  /*16c0*/  VIADD R0, R18.reuse, 0x9f ;  /* 0x0000009f12007836 */ /* 0x040fe40000000000 */
[----:B------:R-:W-:Y:S01]  /*16d0*/  IMAD.IADD R104, R18, 0x1, -R19 ;  /* 0x0000000112687824 */ /* 0x000fe200078e0a13 */
[----:B------:R-:W1:Y:S01]  /*16e0*/  @P3 LDC R5, c[0x0][0x450] ;  /* 0x00011400ff053b82 */ /* 0x000e620000000800 */
[----:B------:R-:W-:-:S04]  /*16f0*/  IMAD.HI R2, R2, 0x66666667, RZ ;  /* 0x6666666702027827 */ /* 0x000fc800078e02ff */
[----:B------:R-:W-:-:S04]  /*1700*/  IMAD.HI R0, R0, 0x66666667, RZ ;  /* 0x6666666700007827 */ /* 0x000fc800078e02ff */
[----:B0-----:R-:W-:-:S05]  /*1710*/  @P3 IMAD.HI.U32 R4, R4, UR39, RZ ;  /* 0x0000002704043c27 */ /* 0x001fca000f8e00ff */
[----:B-1----:R-:W-:Y:S02]  /*1720*/  @P3 SHF.R.U32.HI R3, RZ, R5, R4 ;  /* 0x00000005ff033219 */ /* 0x002fe40000011604 */
[----:B------:R-:W-:-:S03]  /*1730*/  SHF.R.U32.HI R5, RZ, 0x1f, R2 ;  /* 0x0000001fff057819 */ /* 0x000fc60000011602 */
[----:B------:R-:W-:Y:S01]  /*1740*/  IMAD.IADD R4, R104, 0x1, R3 ;  /* 0x0000000168047824 */ /* 0x000fe200078e0203 */
[----:B------:R-:W-:Y:S02]  /*1750*/  SHF.R.U32.HI R3, RZ, 0x1f, R0 ;  /* 0x0000001fff037819 */ /* 0x000fe40000011600 */
[----:B------:R-:W-:Y:S01]  /*1760*/  LEA.HI.SX32 R2, R2, R5, 0x1a ;  /* 0x0000000502027211 */ /* 0x000fe200078fd2ff */
[----:B------:R-:W-:Y:S01]  /*1770*/  VIADD R6, R4, -UR4 ;  /* 0x8000000404067c36 */ /* 0x000fe20008000000 */
[----:B------:R-:W-:-:S04]  /*1780*/  LEA.HI.SX32 R3, R0, R3, 0x1a ;  /* 0x0000000300037211 */ /* 0x000fc800078fd2ff */
        /* <DEDUP_REMOVED lines=12> */
.L_x_8308:
[----:B------:R-:W-:-:S13]  /*1850*/  ISETP.NE.AND P0, PT, R13, 0x1, PT ;  /* 0x000000010d00780c */ /* 0x000fda0003f05270 */
[----:B------:R-:W0:Y:S02]  /*1860*/  @P0 LDC.64 R2, c[0x0][0x9e8] ;  /* 0x00027a00ff020b82 */ /* 0x000e240000000a00 */
[----:B0-----:R-:W-:-:S05]  /*1870*/  @P0 IMAD.HI.U32 R0, R4, R2, RZ ;  /* 0x0000000204000227 */ /* 0x001fca00078e00ff */
[----:B------:R-:W-:-:S07]  /*1880*/  @P0 SHF.R.U32.HI R4, RZ, R3, R0 ;  /* 0x00000003ff040219 */ /* 0x000fce0000011600 */
.L_x_8309:
[----:B------:R-:W-:-:S05]  /*1890*/  IMAD R4, R4, R13, RZ ;  /* 0x0000000d04047224 */ /* 0x000fca00078e02ff */
[----:B------:R-:W-:-:S13]  /*18a0*/  R2UR UR5, R4 ;  /* 0x00000000040572ca */ /* 0x000fda00000e0000 */
[----:B------:R-:W-:-:S04]  /*18b0*/  UISETP.LT.AND UP0, UPT, UR4, UR5, UPT ;  /* 0x000000050400728c */ /* 0x000fc8000bf01270 */
[----:B------:R-:W-:-:S12]  /*18c0*/  USEL UR4, UR4, UR5, !UP0 ;  /* 0x0000000504047287 */ /* 0x000fd8000c000000 */
.L_x_8307:
        /* <DEDUP_REMOVED lines=74> */
.L_x_8311:
        /* <DEDUP_REMOVED lines=9> */
.L_x_8514:
[----:B------:R-:W-:Y:S05]  /*1e00*/  @!P0 BRA `(.L_x_8313) ;  /* 0x0000000000048947 */ /* 0x000fea0003800000 */
[----:B------:R-:W-:Y:S01]  /*1e10*/  BPT.TRAP 0x1 ;  /* 0x000000040000795c */ /* 0x000fe20000300000 */
.L_x_8313:
[----:B------:R-:W-:Y:S02]  /*1e20*/  IMAD.U32 R5, RZ, RZ, UR45 ;  /* 0x0000002dff057e24 */ /* 0x000fe4000f8e00ff */
[----:B0-----:R-:W-:-:S03]  /*1e30*/  IMAD.U32 R0, RZ, RZ, UR46 ;  /* 0x0000002eff007e24 */ /* 0x001fc6000f8e00ff */
[----:B------:R-:W-:Y:S02]  /*1e40*/  LEA R5, R5, UR43, 0x3 ;  /* 0x0000002b05057c11 */ /* 0x000fe4000f8e18ff */
[----:B------:R-:W-:-:S04]  /*1e50*/  SHF.L.U32 R0, R0, 0x1f, RZ ;  /* 0x0000001f00007819 */ /* 0x000fc800000006ff */
[----:B------:R0:W1:Y:S01]  /*1e60*/  SYNCS.PHASECHK.TRANS64.TRYWAIT P1, [R5+URZ+0x22830], R0 ;  /* 0x02283000050075a7 */ /* 0x000062000802017f */
[----:B------:R-:W-:Y:S05]  /*1e70*/  @!P0 BRA `(.L_x_8314) ;  /* 0x0000000000048947 */ /* 0x000fea0003800000 */
[----:B------:R-:W-:Y:S01]  /*1e80*/  BPT.TRAP 0x1 ;  /* 0x000000040000795c */ /* 0x000fe20000300000 */
.L_x_8314:
[----:B-1----:R-:W-:Y:S05]  /*1e90*/  @P1 BRA `(.L_x_8315) ;  /* 0x0000000000081947 */ /* 0x002fea0003800000 */
[----:B------:R-:W1:Y:S02]  /*1ea0*/  SYNCS.PHASECHK.TRANS64.TRYWAIT P1, [R5+URZ+0x22830], R0 ;  /* 0x02283000050075a7 */ /* 0x000e64000802017f */
[----:B-1----:R-:W-:Y:S05]  /*1eb0*/  @!P1 BRA `(.L_x_8316) ;  /* 0x0000019c00789947 */ /* 0x002fea0003800000 */
.L_x_8315:
        /* <DEDUP_REMOVED lines=135> */
.L_x_8317:
        /* <DEDUP_REMOVED lines=12> */
[----:B01----:R-:W-:-:S05]  /*27f0*/  @P2 IMAD.HI.U32 R0, R4, R7, RZ ;  /* 0x0000000704002227 */ /* 0x003fca00078e00ff */
[----:B--2---:R-:W-:Y:S01]  /*2800*/  @P2 SHF.R.U32.HI R4, RZ, R9, R0 ;  /* 0x00000009ff042219 */ /* 0x004fe20000011600 */
[----:B------:R-:W-:-:S04]  /*2810*/  IMAD.MOV.U32 R0, RZ, RZ, -0xa0 ;  /* 0xffffff60ff007424 */ /* 0x000fc800078e00ff */
[----:B------:R-:W0:Y:S01]  /*2820*/  SHFL.IDX PT, R11, R4, RZ, 0x1c1f ;  /* 0x001c1fff040b7589 */ /* 0x000e2200000e0000 */
[C---:B------:R-:W-:Y:S02]  /*2830*/  IMAD R7, R105.reuse, R0, 0xa1 ;  /* 0x000000a169077424 */ /* 0x040fe400078e0200 */
[--C-:B------:R-:W-:Y:S02]  /*2840*/  IMAD R0, R105, -0xa0, R18.reuse ;  /* 0xffffff6069007824 */ /* 0x100fe400078e0212 */
[----:B------:R-:W-:Y:S02]  /*2850*/  IMAD R2, R22, -0x2, R7 ;  /* 0xfffffffe16027824 */ /* 0x000fe400078e0207 */
[----:B------:R-:W-:Y:S02]  /*2860*/  VIADD R5, R0, 0xa0 ;  /* 0x000000a000057836 */ /* 0x000fe40000000000 */
[----:B------:R-:W-:Y:S01]  /*2870*/  VIADD R12, R2, 0xffffffff ;  /* 0xffffffff020c7836 */ /* 0x000fe20000000000 */
[----:B------:R-:W-:Y:S01]  /*2880*/  IADD3 R0, -R19, R2, R18 ;  /* 0x0000000213007210 */ /* 0x000fe20007ffe112 */
[----:B------:R-:W-:-:S02]  /*2890*/  IMAD R8, R22, -0x2, R5 ;  /* 0xfffffffe16087824 */ /* 0x000fc400078e0205 */
[----:B------:R-:W-:Y:S02]  /*28a0*/  VIADD R7, R7, 0xffffffff ;  /* 0xffffffff07077836 */ /* 0x000fe40000000000 */
[C---:B------:R-:W-:Y:S02]  /*28b0*/  VIADD R9, R0.reuse, UR7 ;  /* 0x0000000700097c36 */ /* 0x040fe40008000000 */
[----:B------:R-:W-:-:S03]  /*28c0*/  VIADD R10, R0, UR6 ;  /* 0x00000006000a7c36 */ /* 0x000fc60008000000 */
[----:B0-----:R-:W-:Y:S01]  /*28d0*/  VIADDMNMX R0, R11, R9, R8, PT ;  /* 0x000000090b007246 */ /* 0x001fe20003800108 */
[----:B------:R-:W-:Y:S01]  /*28e0*/  IMAD.IADD R2, R10, 0x1, R11 ;  /* 0x000000010a027824 */ /* 0x000fe200078e020b */
[----:B------:R-:W-:Y:S06]  /*28f0*/  @!P1 BRA `(.L_x_8318) ;  /* 0x00000000005c9947 */ /* 0x000fec0003800000 */
[----:B------:R-:W-:Y:S01]  /*2900*/  IADD3 R5, -R19, R18, R11 ;  /* 0x0000001213057210 */ /* 0x000fe20007ffe10b */
        /* <DEDUP_REMOVED lines=12> */
.L_x_8320:
[----:B------:R-:W-:Y:S02]  /*29d0*/  ULDC UR6, c[0x0][0x9e4] ;  /* 0x0002790000067ab9 */ /* 0x000fe40000000800 */
[----:B------:R-:W-:-:S05]  /*29e0*/  IMAD.U32 R11, RZ, RZ, UR6 ;  /* 0x00000006ff0b7e24 */ /* 0x000fca000f8e00ff */
[----:B------:R-:W-:-:S13]  /*29f0*/  ISETP.NE.AND P1, PT, R11, 0x1, PT ;  /* 0x000000010b00780c */ /* 0x000fda0003f25270 */
[----:B------:R-:W0:Y:S02]  /*2a00*/  @P1 LDC.64 R14, c[0x0][0x9e8] ;  /* 0x00027a00ff0e1b82 */ /* 0x000e240000000a00 */
[----:B0-----:R-:W-:-:S05]  /*2a10*/  @P1 IMAD.HI.U32 R6, R5, R14, RZ ;  /* 0x0000000e05061227 */ /* 0x001fca00078e00ff */
[----:B------:R-:W-:-:S07]  /*2a20*/  @P1 SHF.R.U32.HI R5, RZ, R15, R6 ;  /* 0x0000000fff051219 */ /* 0x000fce0000011606 */
.L_x_8321:
[----:B------:R-:W-:Y:S05]  /*2a30*/  BSYNC B0 ;  /* 0x0000000000007941 */ /* 0x000fea0003800000 */
.L_x_8319:
[----:B------:R-:W-:-:S05]  /*2a40*/  IMAD R5, R5, R11, R12 ;  /* 0x0000000b05057224 */ /* 0x000fca00078e020c */
[----:B------:R-:W-:Y:S02]  /*2a50*/  VIADDMNMX R0, R5, R11, R0, PT ;  /* 0x0000000b05007246 */ /* 0x000fe40003800100 */
[----:B------:R-:W-:-:S07]  /*2a60*/  VIMNMX R2, R2, R5, !PT ;  /* 0x0000000502027248 */ /* 0x000fce0007fe0100 */
.L_x_8318:
[C---:B------:R-:W-:Y:S02]  /*2a70*/  ISETP.GE.AND P1, PT, R7.reuse, 0x9, PT ;  /* 0x000000090700780c */ /* 0x040fe40003f26270 */
[----:B------:R-:W-:Y:S02]  /*2a80*/  ISETP.GE.AND P2, PT, R7, 0x2, PT ;  /* 0x000000020700780c */ /* 0x000fe40003f46270 */
[----:B------:R-:W-:Y:S02]  /*2a90*/  P2R R15, PR, RZ, 0x2 ;  /* 0x00000002ff0f7803 */ /* 0x000fe40000000000 */
[----:B------:R-:W-:Y:S02]  /*2aa0*/  ISETP.GT.AND P1, PT, R2, 0x8, !P1 ;  /* 0x000000080200780c */ /* 0x000fe40004f24270 */
[----:B------:R-:W-:Y:S02]  /*2ab0*/  P2R R14, PR, RZ, 0x4 ;  /* 0x00000004ff0e7803 */ /* 0x000fe40000000000 */
[----:B------:R-:W-:-:S02]  /*2ac0*/  ISETP.LT.OR P1, PT, R0, 0x9, P1 ;  /* 0x000000090000780c */ /* 0x000fc40000f21670 */
[----:B------:R-:W-:Y:S02]  /*2ad0*/  ISETP.GT.AND P2, PT, R2, 0x1, !P2 ;  /* 0x000000010200780c */ /* 0x000fe40005744270 */
        /* <DEDUP_REMOVED lines=29> */
[C---:B------:R-:W-:Y:S02]  /*2cb0*/  ISETP.GE.AND P3, PT, R7.reuse, 0x22, PT ;  /* 0x000000220700780c */ /* 0x040fe40003f66270 */
        /* <DEDUP_REMOVED lines=18> */
[----:B------:R-:W-:Y:S02]  /*2de0*/  ISETP.GT.AND P3, PT, R2, 0x30, !P4 ;  /* 0x000000300200780c */ /* 0x000fe40006764270 */
        /* <DEDUP_REMOVED lines=134> */
[----:B------:R-:W-:Y:S02]  /*3650*/  ISETP.GE.AND P6, PT, R7, 0x9a, PT ;  /* 0x0000009a0700780c */ /* 0x000fe40003fc6270 */
[----:B------:R-:W0:Y:S02]  /*3660*/  SHFL.IDX PT, R7, R4, 0x1, 0x1c1f ;  /* 0x003c1f0004077f89 */ /* 0x000e2400000e0000 */
[----:B------:R-:W-:Y:S02]  /*3670*/  P2R R13, PR, RZ, 0x40 ;  /* 0x00000040ff0d7803 */ /* 0x000fe40000000000 */
[----:B------:R-:W-:-:S04]  /*3680*/  ISETP.GT.AND P6, PT, R2, 0x99, !P6 ;  /* 0x000000990200780c */ /* 0x000fc800077c4270 */
[----:B------:R-:W-:-:S04]  /*3690*/  ISETP.LT.OR P6, PT, R0, 0x9a, P6 ;  /* 0x0000009a0000780c */ /* 0x000fc800037c1670 */
[----:B------:R-:W-:Y:S02]  /*36a0*/  FSEL R37, R37, -INF , !P6 ;  /* 0xff80000025257808 */ /* 0x000fe40007000000 */
[----:B------:R-:W-:Y:S02]  /*36b0*/  LOP3.LUT P6, RZ, R17, 0x8, RZ, 0xc0, !PT ;  /* 0x0000000811ff7812 */ /* 0x000fe400078cc0ff */
[----:B0-----:R-:W-:Y:S01]  /*36c0*/  VIADDMNMX R0, R7, R9, R8, PT ;  /* 0x0000000907007246 */ /* 0x001fe20003800108 */
[----:B------:R-:W-:-:S10]  /*36d0*/  IMAD.IADD R2, R10, 0x1, R7 ;  /* 0x000000010a027824 */ /* 0x000fd400078e0207 */
[----:B------:R-:W-:Y:S05]  /*36e0*/  @!P6 BRA `(.L_x_8322) ;  /* 0x00000000005ce947 */ /* 0x000fea0003800000 */
        /* <DEDUP_REMOVED lines=13> */
.L_x_8324:
[----:B------:R-:W-:Y:S02]  /*37c0*/  ULDC UR6, c[0x0][0x9e4] ;  /* 0x0002790000067ab9 */ /* 0x000fe40000000800 */
[----:B------:R-:W-:-:S05]  /*37d0*/  IMAD.U32 R4, RZ, RZ, UR6 ;  /* 0x00000006ff047e24 */ /* 0x000fca000f8e00ff */
[----:B------:R-:W-:-:S13]  /*37e0*/  ISETP.NE.AND P6, PT, R4, 0x1, PT ;  /* 0x000000010400780c */ /* 0x000fda0003fc5270 */
[----:B------:R-:W0:Y:S02]  /*37f0*/  @P6 LDC.64 R6, c[0x0][0x9e8] ;  /* 0x00027a00ff066b82 */ /* 0x000e240000000a00 */
[----:B0-----:R-:W-:-:S05]  /*3800*/  @P6 IMAD.HI.U32 R6, R9, R6, RZ ;  /* 0x0000000609066227 */ /* 0x001fca00078e00ff */
[----:B------:R-:W-:-:S07]  /*3810*/  @P6 SHF.R.U32.HI R9, RZ, R7, R6 ;  /* 0x00000007ff096219 */ /* 0x000fce0000011606 */
.L_x_8325:
[----:B------:R-:W-:Y:S05]  /*3820*/  BSYNC B0 ;  /* 0x0000000000007941 */ /* 0x000fea0003800000 */
.L_x_8323:
[----:B------:R-:W-:-:S05]  /*3830*/  IMAD R9, R9, R4, R12 ;  /* 0x0000000409097224 */ /* 0x000fca00078e020c */
[----:B------:R-:W-:Y:S02]  /*3840*/  VIADDMNMX R0, R9, R4, R0, PT ;  /* 0x0000000409007246 */ /* 0x000fe40003800100 */
[----:B------:R-:W-:-:S07]  /*3850*/  VIMNMX R2, R2, R9, !PT ;  /* 0x0000000902027248 */ /* 0x000fce0007fe0100 */
.L_x_8322:
[----:B------:R-:W-:Y:S01]  /*3860*/  ISETP.GT.AND P1, PT, R2, 0x20, !P1 ;  /* 0x000000200200780c */ /* 0x000fe20004f24270 */
[----:B------:R-:W-:Y:S01]  /*3870*/  IMAD.U32 R9, RZ, RZ, UR40 ;  /* 0x00000028ff097e24 */ /* 0x000fe2000f8e00ff */
[----:B------:R-:W-:Y:S02]  /*3880*/  ISETP.NE.AND P6, PT, R109, RZ, PT ;  /* 0x000000ff6d00720c */ /* 0x000fe40003fc5270 */
[----:B------:R-:W-:Y:S02]  /*3890*/  ISETP.LT.OR P1, PT, R0, 0x21, P1 ;  /* 0x000000210000780c */ /* 0x000fe40000f21670 */
[----:B------:R-:W-:Y:S02]  /*38a0*/  ISETP.GT.AND P2, PT, R2, 0x28, !P2 ;  /* 0x000000280200780c */ /* 0x000fe40005744270 */
        /* <DEDUP_REMOVED lines=190> */
[----:B------:R-:W-:Y:S01]  /*4490*/  FMNMX.FTZ R13, R90, R91, !PT ;  /* 0x0000005b5a0d7209 */ /* 0x000fe20007810000 */
[----:B------:R-:W-:-:S01]  /*44a0*/  FFMA.FTZ R72, R73, UR40, -R14 ;  /* 0x0000002849487c23 */ /* 0x000fc2000801080e */
[--C-:B------:R-:W-:Y:S01]  /*44b0*/  FFMA.FTZ R6, R89, UR40, -R14.reuse ;  /* 0x0000002859067c23 */ /* 0x100fe2000801080e */
[----:B------:R-:W-:-:S01]  /*44c0*/  FFMA.FTZ R89, R76, UR40, -R14 ;  /* 0x000000284c597c23 */ /* 0x000fc2000801080e */
[----:B------:R-:W-:Y:S01]  /*44d0*/  FMNMX.FTZ R8, R94, R13, !PT ;  /* 0x0000000d5e087209 */ /* 0x000fe20007810000 */
[----:B------:R-:W-:-:S01]  /*44e0*/  FFMA.FTZ R76, R77, UR40, -R14 ;  /* 0x000000284d4c7c23 */ /* 0x000fc2000801080e */
[----:B------:R-:W-:Y:S01]  /*44f0*/  ISETP.LT.OR P1, PT, R0, 0x8a, P1 ;  /* 0x0000008a0000780c */ /* 0x000fe20000f21670 */
[----:B------:R-:W-:-:S01]  /*4500*/  FFMA.FTZ R5, R5, UR40, -R14 ;  /* 0x0000002805057c23 */ /* 0x000fc2000801080e */
[----:B------:R-:W-:Y:S01]  /*4510*/  FMNMX.FTZ R15, R95, R8, !PT ;  /* 0x000000085f0f7209 */ /* 0x000fe20007810000 */
[----:B------:R-:W-:-:S01]  /*4520*/  FFMA.FTZ R7, R92, UR40, -R14 ;  /* 0x000000285c077c23 */ /* 0x000fc2000801080e */
[----:B------:R-:W-:Y:S01]  /*4530*/  FSEL R31, R31, -INF , !P1 ;  /* 0xff8000001f1f7808 */ /* 0x000fe20004800000 */
        /* <DEDUP_REMOVED lines=8> */
[----:B------:R-:W-:Y:S01]  /*45c0*/  MUFU.EX2 R5, R5 ;  /* 0x0000000500057308 */ /* 0x000fe20000000800 */
[----:B------:R-:W-:Y:S01]  /*45d0*/  FMNMX.FTZ R8, R102, R15, !PT ;  /* 0x0000000f66087209 */ /* 0x000fe20007810000 */
[--C-:B------:R-:W-:Y:S01]  /*45e0*/  FFMA.FTZ R11, R100, UR40, -R14.reuse ;  /* 0x00000028640b7c23 */ /* 0x100fe2000801080e */
[----:B------:R-:W-:Y:S01]  /*45f0*/  FSEL R34, R34, -INF , !P1 ;  /* 0xff80000022227808 */ /* 0x000fe20004800000 */
[--C-:B------:R-:W-:Y:S01]  /*4600*/  FFMA.FTZ R20, R101, UR40, -R14.reuse ;  /* 0x0000002865147c23 */ /* 0x100fe2000801080e */
        /* <DEDUP_REMOVED lines=15> */
[----:B------:R-:W-:Y:S01]  /*4700*/  MUFU.EX2 R7, R7 ;  /* 0x0000000700077308 */ /* 0x000fe20000000800 */
[----:B------:R-:W-:Y:S01]  /*4710*/  FMNMX.FTZ R73, R79, R8, !PT ;  /* 0x000000084f497209 */ /* 0x000fe20007810000 */
[--C-:B0-----:R-:W-:Y:S01]  /*4720*/  FFMA.FTZ R88, R80, UR40, -R14.reuse ;  /* 0x0000002850587c23 */ /* 0x101fe2000801080e */
[----:B------:R-:W-:-:S01]  /*4730*/  FFMA.FTZ R80, R81, UR40, -R14 ;  /* 0x0000002851507c23 */ /* 0x000fc2000801080e */
        /* <DEDUP_REMOVED lines=75> */
[----:B------:R-:W-:-:S03]  /*4bf0*/  IMAD.U32 R77, RZ, RZ, UR40 ;  /* 0x00000028ff4d7e24 */ /* 0x000fc6000f8e00ff */
        /* <DEDUP_REMOVED lines=34> */
[----:B------:R-:W-:Y:S01]  /*4e20*/  FFMA.FTZ R59, R59, UR40, -R85 ;  /* 0x000000283b3b7c23 */ /* 0x000fe20008010855 */
[----:B------:R-:W-:-:S01]  /*4e30*/  FADD.FTZ R91, R11, R66 ;  /* 0x000000420b5b7221 */ /* 0x000fc20000010000 */
[----:B------:R-:W2:Y:S01]  /*4e40*/  MUFU.EX2 R95, R95 ;  /* 0x0000005f005f7308 */ /* 0x000ea20000000800 */
[----:B0-----:R-:W-:-:S01]  /*4e50*/  FADD.FTZ R67, R14, R77 ;  /* 0x0000004d0e437221 */ /* 0x001fc20000010000 */
[--C-:B------:R-:W-:Y:S01]  /*4e60*/  FFMA.FTZ R70, R70, UR40, -R85.reuse ;  /* 0x0000002846467c23 */ /* 0x100fe20008010855 */
[----:B------:R-:W-:Y:S01]  /*4e70*/  F2FP.SATFINITE.E4M3.F32.PACK_AB_MERGE_C R9, R61, R60, RZ ;  /* 0x0000003c3d09723e */ /* 0x000fe200048070ff */
        /* <DEDUP_REMOVED lines=17> */
[----:B------:R-:W-:Y:S01]  /*4f90*/  F2FP.SATFINITE.E4M3.F32.PACK_AB_MERGE_C R176, R57, R56, R9 ;  /* 0x0000003839b0723e */ /* 0x000fe20004807009 */
[----:B------:R-:W-:Y:S01]  /*4fa0*/  FFMA.FTZ R34, R34, UR40, -R85 ;  /* 0x0000002822227c23 */ /* 0x000fe20008010855 */
[----:B------:R-:W2:Y:S01]  /*4fb0*/  @P6 LDC R9, c[0x0][0x450] ;  /* 0x00011400ff096b82 */ /* 0x000ea20000000800 */
[----:B------:R-:W3:Y:S01]  /*4fc0*/  MUFU.EX2 R102, R102 ;  /* 0x0000006600667308 */ /* 0x000ee20000000800 */
[----:B0-----:R-:W-:-:S01]  /*4fd0*/  FADD.FTZ R10, R48, R67 ;  /* 0x00000043300a7221 */ /* 0x001fc20000010000 */
[--C-:B------:R-:W-:Y:S01]  /*4fe0*/  FFMA.FTZ R35, R35, UR40, -R85.reuse ;  /* 0x0000002823237c23 */ /* 0x100fe20008010855 */
[----:B------:R-:W-:-:S01]  /*4ff0*/  FFMA.FTZ R38, R38, UR40, -R85 ;  /* 0x0000002826267c23 */ /* 0x000fc20008010855 */
[----:B------:R-:W-:Y:S01]  /*5000*/  FFMA.FTZ R39, R39, UR40, -R85 ;  /* 0x0000002827277c23 */ /* 0x000fe20008010855 */
[----:B------:R-:W-:-:S03]  /*5010*/  F2FP.SATFINITE.E4M3.F32.PACK_AB_MERGE_C R94, R95, R94, RZ ;  /* 0x0000005e5f5e723e */ /* 0x000fc600048070ff */
[----:B------:R-:W0:Y:S01]  /*5020*/  MUFU.EX2 R103, R103 ;  /* 0x0000006700677308 */ /* 0x000e220000000800 */
[----:B-1----:R-:W-:-:S01]  /*5030*/  FADD.FTZ R7, R81, R10 ;  /* 0x0000000a51077221 */ /* 0x002fc20000010000 */
[----:B------:R-:W-:-:S06]  /*5040*/  F2FP.SATFINITE.E4M3.F32.PACK_AB_MERGE_C R185, R77, R14, R94 ;  /* 0x0000000e4db9723e */ /* 0x000fcc000480705e */
[----:B------:R-:W1:Y:S01]  /*5050*/  MUFU.EX2 R52, R52 ;  /* 0x0000003400347308 */ /* 0x000e620000000800 */
[----:B---3--:R-:W-:-:S07]  /*5060*/  FADD.FTZ R10, R102, R7 ;  /* 0x00000007660a7221 */ /* 0x008fce0000010000 */
[----:B------:R-:W3:Y:S01]  /*5070*/  MUFU.EX2 R75, R75 ;  /* 0x0000004b004b7308 */ /* 0x000ee20000000800 */
[----:B0-----:R-:W-:-:S01]  /*5080*/  FADD.FTZ R5, R103, R10 ;  /* 0x0000000a67057221 */ /* 0x001fc20000010000 */
[----:B------:R-:W-:-:S04]  /*5090*/  F2FP.SATFINITE.E4M3.F32.PACK_AB_MERGE_C R102, R103, R102, RZ ;  /* 0x000000666766723e */ /* 0x000fc800048070ff */
[----:B------:R-:W-:Y:S02]  /*50a0*/  F2FP.SATFINITE.E4M3.F32.PACK_AB_MERGE_C R187, R81, R48, R102 ;  /* 0x0000003051bb723e */ /* 0x000fe40004807066 */
[----:B------:R0:W-:Y:S01]  /*50b0*/  MUFU.EX2 R89, R88 ;  /* 0x0000005800597308 */ /* 0x0001e20000000800 */
[----:B-1----:R-:W-:-:S07]  /*50c0*/  FADD.FTZ R6, R52, R5 ;  /* 0x0000000534067221 */ /* 0x002fce0000010000 */
[----:B------:R-:W1:Y:S01]  /*50d0*/  MUFU.EX2 R78, R78 ;  /* 0x0000004e004e7308 */ /* 0x000e620000000800 */
[----:B0-----:R-:W-:-:S01]  /*50e0*/  FADD.FTZ R88, R20, R91 ;  /* 0x0000005b14587221 */ /* 0x001fc20000010000 */
[----:B---3--:R-:W-:-:S03]  /*50f0*/  FADD.FTZ R5, R75, R6 ;  /* 0x000000064b057221 */ /* 0x008fc60000010000 */
[----:B------:R-:W-:-:S03]  /*5100*/  FADD.FTZ R91, R13, R88 ;  /* 0x000000580d5b7221 */ /* 0x000fc60000010000 */
[----:B------:R-:W0:Y:S01]  /*5110*/  MUFU.EX2 R74, R74 ;  /* 0x0000004a004a7308 */ /* 0x000e220000000800 */
[----:B------:R-:W-:-:S04]  /*5120*/  FADD.FTZ R66, R72, R91 ;  /* 0x0000005b48427221 */ /* 0x000fc80000010000 */
[----:B------:R-:W-:Y:S01]  /*5130*/  FADD.FTZ R11, R15, R66 ;  /* 0x000000420f0b7221 */ /* 0x000fe20000010000 */
[C---:B------:R-:W-:Y:S02]  /*5140*/  F2FP.SATFINITE.E4M3.F32.PACK_AB_MERGE_C R15, R76.reuse, R15, RZ ;  /* 0x0000000f4c0f723e */ /* 0x040fe400048070ff */
[----:B------:R-:W3:Y:S01]  /*5150*/  MUFU.EX2 R79, R79 ;  /* 0x0000004f004f7308 */ /* 0x000ee20000000800 */
        /* <DEDUP_REMOVED lines=8> */
[----:B0-----:R-:W-:Y:S01]  /*51e0*/  FADD.FTZ R6, R74, R5 ;  /* 0x000000054a067221 */ /* 0x001fe20000010000 */
[----:B------:R-:W-:-:S02]  /*51f0*/  F2FP.SATFINITE.E4M3.F32.PACK_AB_MERGE_C R181, R75, R52, R78 ;  /* 0x000000344bb5723e */ /* 0x000fc4000480704e */
[----:B------:R-:W-:Y:S01]  /*5200*/  FADD.FTZ R7, R73, R10 ;  /* 0x0000000a49077221 */ /* 0x000fe20000010000 */
[----:B------:R-:W-:Y:S02]  /*5210*/  F2FP.SATFINITE.E4M3.F32.PACK_AB_MERGE_C R73, R84, R73, RZ ;  /* 0x000000495449723e */ /* 0x000fe400048070ff */
[----:B------:R-:W0:Y:S01]  /*5220*/  MUFU.EX2 R87, R87 ;  /* 0x0000005700577308 */ /* 0x000e220000000800 */
[----:B---3--:R-:W-:-:S01]  /*5230*/  FADD.FTZ R5, R79, R6 ;  /* 0x000000064f057221 */ /* 0x008fc20000010000 */
[----:B------:R-:W-:Y:S01]  /*5240*/  FADD.FTZ R7, R84, R7 ;  /* 0x0000000754077221 */ /* 0x000fe20000010000 */
[----:B------:R-:W-:-:S03]  /*5250*/  F2FP.SATFINITE.E4M3.F32.PACK_AB_MERGE_C R182, R80, R21, R73 ;  /* 0x0000001550b6723e */ /* 0x000fc60004807049 */
[----:B------:R-:W-:Y:S02]  /*5260*/  FADD.FTZ R10, R56, R7 ;  /* 0x00000007380a7221 */ /* 0x000fe40000010000 */
[----:B------:R-:W3:Y:S01]  /*5270*/  MUFU.EX2 R58, R58 ;  /* 0x0000003a003a7308 */ /* 0x000ee20000000800 */
[----:B-1----:R-:W-:-:S01]  /*5280*/  FADD.FTZ R6, R86, R5 ;  /* 0x0000000556067221 */ /* 0x002fc20000010000 */
[----:B------:R-:W-:-:S04]  /*5290*/  FADD.FTZ R7, R57, R10 ;  /* 0x0000000a39077221 */ /* 0x000fc80000010000 */
[----:B------:R-:W-:Y:S01]  /*52a0*/  FADD.FTZ R60, R60, R7 ;  /* 0x000000073c3c7221 */ /* 0x000fe20000010000 */
[----:B------:R-:W-:Y:S01]  /*52b0*/  F2FP.SATFINITE.E4M3.F32.PACK_AB_MERGE_C R7, R69, R68, RZ ;  /* 0x000000444507723e */ /* 0x000fe200048070ff */
[----:B------:R-:W1:Y:S01]  /*52c0*/  MUFU.EX2 R59, R59 ;  /* 0x0000003b003b7308 */ /* 0x000e620000000800 */
[----:B0-----:R-:W-:-:S01]  /*52d0*/  FADD.FTZ R5, R87, R6 ;  /* 0x0000000657057221 */ /* 0x001fc20000010000 */
[----:B------:R-:W-:Y:S01]  /*52e0*/  FADD.FTZ R61, R61, R60 ;  /* 0x0000003c3d3d7221 */ /* 0x000fe20000010000 */
[----:B------:R-:W-:Y:S02]  /*52f0*/  F2FP.SATFINITE.E4M3.F32.PACK_AB_MERGE_C R178, R65, R64, R7 ;  /* 0x0000004041b2723e */ /* 0x000fe40004807007 */
[----:B------:R-:W-:Y:S01]  /*5300*/  F2FP.SATFINITE.E4M3.F32.PACK_AB_MERGE_C R86, R87, R86, RZ ;  /* 0x000000565756723e */ /* 0x000fe200048070ff */
[----:B------:R-:W-:-:S02]  /*5310*/  FADD.FTZ R64, R64, R61 ;  /* 0x0000003d40407221 */ /* 0x000fc40000010000 */
[----:B------:R-:W0:Y:S01]  /*5320*/  MUFU.EX2 R82, R82 ;  /* 0x0000005200527308 */ /* 0x000e220000000800 */
[----:B---3--:R-:W-:-:S01]  /*5330*/  FADD.FTZ R6, R58, R5 ;  /* 0x000000053a067221 */ /* 0x008fc20000010000 */
[----:B------:R-:W-:Y:S01]  /*5340*/  FADD.FTZ R65, R65, R64 ;  /* 0x0000004041417221 */ /* 0x000fe20000010000 */
[----:B------:R-:W-:-:S03]  /*5350*/  F2FP.SATFINITE.E4M3.F32.PACK_AB_MERGE_C R183, R79, R74, R86 ;  /* 0x0000004a4fb7723e */ /* 0x000fc60004807056 */
[----:B------:R-:W-:Y:S02]  /*5360*/  FADD.FTZ R68, R68, R65 ;  /* 0x0000004144447221 */ /* 0x000fe40000010000 */
[----:B------:R-:W3:Y:S01]  /*5370*/  MUFU.EX2 R83, R83 ;  /* 0x0000005300537308 */ /* 0x000ee20000000800 */
[----:B-1----:R-:W-:-:S01]  /*5380*/  FADD.FTZ R5, R59, R6 ;  /* 0x000000063b057221 */ /* 0x002fc20000010000 */
[----:B------:R-:W-:-:S06]  /*5390*/  FADD.FTZ R69, R69, R68 ;  /* 0x0000004445457221 */ /* 0x000fcc0000010000 */
        /* <DEDUP_REMOVED lines=10> */
[----:B------:R-:W-:Y:S01]  /*5440*/  MUFU.EX2 R2, R2 ;  /* 0x0000000200027308 */ /* 0x000fe20000000800 */
[----:B---3--:R-:W-:-:S07]  /*5450*/  F2FP.SATFINITE.E4M3.F32.PACK_AB_MERGE_C R7, R45, R0, RZ ;  /* 0x000000002d07723e */ /* 0x008fce00048070ff */
[----:B------:R-:W0:Y:S01]  /*5460*/  MUFU.EX2 R41, R41 ;  /* 0x0000002900297308 */ /* 0x000e220000000800 */
[----:B-1----:R-:W-:-:S07]  /*5470*/  FADD.FTZ R6, R70, R5 ;  /* 0x0000000546067221 */ /* 0x002fce0000010000 */
[----:B------:R-:W1:Y:S08]  /*5480*/  MUFU.EX2 R71, R71 ;  /* 0x0000004700477308 */ /* 0x000e700000000800 */
[----:B------:R-:W3:Y:S01]  /*5490*/  MUFU.EX2 R42, R42 ;  /* 0x0000002a002a7308 */ /* 0x000ee20000000800 */
[----:B0-----:R-:W-:Y:S01]  /*54a0*/  F2FP.SATFINITE.E4M3.F32.PACK_AB_MERGE_C R172, R41, R2, R7 ;  /* 0x0000000229ac723e */ /* 0x001fe20004807007 */
[----:B------:R-:W-:Y:S01]  /*54b0*/  FADD.FTZ R2, R2, R69 ;  /* 0x0000004502027221 */ /* 0x000fe20000010000 */
[----:B------:R-:W-:-:S03]  /*54c0*/  IMAD.U32 R7, RZ, RZ, UR39 ;  /* 0x00000027ff077e24 */ /* 0x000fc6000f8e00ff */
        /* <DEDUP_REMOVED lines=8> */
[----:B---3--:R-:W-:-:S07]  /*5550*/  FADD.FTZ R2, R42, R5 ;  /* 0x000000052a027221 */ /* 0x008fce0000010000 */
[----:B------:R-:W3:Y:S01]  /*5560*/  MUFU.EX2 R47, R47 ;  /* 0x0000002f002f7308 */ /* 0x000ee20000000800 */
[----:B0-----:R-:W-:-:S07]  /*5570*/  FADD.FTZ R5, R43, R2 ;  /* 0x000000022b057221 */ /* 0x001fce0000010000 */
[----:B------:R-:W-:Y:S01]  /*5580*/  MUFU.EX2 R44, R44 ;  /* 0x0000002c002c7308 */ /* 0x000fe20000000800 */
[----:B-1----:R-:W-:-:S07]  /*5590*/  FADD.FTZ R0, R46, R5 ;  /* 0x000000052e007221 */ /* 0x002fce0000010000 */
[----:B------:R-:W0:Y:S01]  /*55a0*/  MUFU.EX2 R53, R53 ;  /* 0x0000003500357308 */ /* 0x000e220000000800 */
[C---:B---3--:R-:W-:Y:S01]  /*55b0*/  F2FP.SATFINITE.E4M3.F32.PACK_AB_MERGE_C R46, R47.reuse, R46, RZ ;  /* 0x0000002e2f2e723e */ /* 0x048fe200048070ff */
[----:B------:R-:W-:-:S03]  /*55c0*/  FADD.FTZ R47, R47, R0 ;  /* 0x000000002f2f7221 */ /* 0x000fc60000010000 */
[----:B------:R-:W-:-:S03]  /*55d0*/  F2FP.SATFINITE.E4M3.F32.PACK_AB_MERGE_C R173, R43, R42, R46 ;  /* 0x0000002a2bad723e */ /* 0x000fc6000480702e */
[----:B------:R-:W1:Y:S08]  /*55e0*/  MUFU.EX2 R50, R50 ;  /* 0x0000003200327308 */ /* 0x000e700000000800 */
[----:B------:R-:W-:Y:S01]  /*55f0*/  MUFU.EX2 R40, R40 ;  /* 0x0000002800287308 */ /* 0x000fe20000000800 */
[----:B0-----:R-:W-:-:S07]  /*5600*/  F2FP.SATFINITE.E4M3.F32.PACK_AB_MERGE_C R6, R53, R44, RZ ;  /* 0x0000002c3506723e */ /* 0x001fce00048070ff */
[----:B------:R-:W0:Y:S01]  /*5610*/  MUFU.EX2 R49, R49 ;  /* 0x0000003100317308 */ /* 0x000e220000000800 */
[----:B-1----:R-:W-:-:S07]  /*5620*/  FADD.FTZ R0, R50, R47 ;  /* 0x0000002f32007221 */ /* 0x002fce0000010000 */
[----:B------:R-:W1:Y:S08]  /*5630*/  MUFU.EX2 R51, R51 ;  /* 0x0000003300337308 */ /* 0x000e700000000800 */
[----:B------:R-:W3:Y:S01]  /*5640*/  MUFU.EX2 R54, R54 ;  /* 0x0000003600367308 */ /* 0x000ee20000000800 */
[C---:B0-----:R-:W-:Y:S01]  /*5650*/  F2FP.SATFINITE.E4M3.F32.PACK_AB_MERGE_C R174, R49.reuse, R40, R6 ;  /* 0x0000002831ae723e */ /* 0x041fe20004807006 */
[----:B------:R-:W-:Y:S01]  /*5660*/  FADD.FTZ R40, R40, R45 ;  /* 0x0000002d28287221 */ /* 0x000fe20000010000 */
[----:B------:R-:W0:Y:S03]  /*5670*/  @P6 LDC R6, c[0x0][0x44c] ;  /* 0x00011300ff066b82 */ /* 0x000e260000000800 */
[----:B------:R-:W-:-:S02]  /*5680*/  FADD.FTZ R49, R49, R40 ;  /* 0x0000002831317221 */ /* 0x000fc40000010000 */
[----:B------:R-:W4:Y:S01]  /*5690*/  MUFU.EX2 R55, R55 ;  /* 0x0000003700377308 */ /* 0x000f220000000800 */
[----:B-1----:R-:W-:-:S01]  /*56a0*/  FADD.FTZ R5, R51, R0 ;  /* 0x0000000033057221 */ /* 0x002fc20000010000 */
[----:B------:R-:W-:-:S04]  /*56b0*/  FADD.FTZ R44, R44, R49 ;  /* 0x000000312c2c7221 */ /* 0x000fc80000010000 */
[----:B------:R-:W-:Y:S02]  /*56c0*/  FADD.FTZ R53, R53, R44 ;  /* 0x0000002c35357221 */ /* 0x000fe40000010000 */
[----:B------:R-:W-:Y:S01]  /*56d0*/  MUFU.EX2 R28, R28 ;  /* 0x0000001c001c7308 */ /* 0x000fe20000000800 */
[----:B---3--:R-:W-:-:S07]  /*56e0*/  FADD.FTZ R0, R54, R5 ;  /* 0x0000000536007221 */ /* 0x008fce0000010000 */
[----:B------:R-:W1:Y:S01]  /*56f0*/  MUFU.EX2 R29, R29 ;  /* 0x0000001d001d7308 */ /* 0x000e620000000800 */
[C---:B----4-:R-:W-:Y:S01]  /*5700*/  F2FP.SATFINITE.E4M3.F32.PACK_AB_MERGE_C R54, R55.reuse, R54, RZ ;  /* 0x000000363736723e */ /* 0x050fe200048070ff */
[----:B------:R-:W-:Y:S01]  /*5710*/  FADD.FTZ R55, R55, R0 ;  /* 0x0000000037377221 */ /* 0x000fe20000010000 */
[----:B0-----:R-:W-:Y:S02]  /*5720*/  @P6 IMAD.HI.U32 R6, R6, UR39, RZ ;  /* 0x0000002706066c27 */ /* 0x001fe4000f8e00ff */
[----:B------:R-:W-:-:S03]  /*5730*/  F2FP.SATFINITE.E4M3.F32.PACK_AB_MERGE_C R175, R51, R50, R54 ;  /* 0x0000003233af723e */ /* 0x000fc60004807036 */
[----:B------:R-:W0:Y:S01]  /*5740*/  MUFU.EX2 R26, R26 ;  /* 0x0000001a001a7308 */ /* 0x000e220000000800 */
[----:B--2---:R-:W-:Y:S02]  /*5750*/  @P6 SHF.R.U32.HI R7, RZ, R9, R6 ;  /* 0x00000009ff076219 */ /* 0x004fe40000011606 */
[----:B------:R-:W-:-:S03]  /*5760*/  LOP3.LUT P6, RZ, R17, 0x8, RZ, 0xc0, !PT ;  /* 0x0000000811ff7812 */ /* 0x000fc600078cc0ff */
[----:B------:R-:W-:Y:S02]  /*5770*/  IMAD.IADD R104, R104, 0x1, R7 ;  /* 0x0000000168687824 */ /* 0x000fe400078e0207 */
[----:B------:R-:W-:Y:S01]  /*5780*/  MUFU.EX2 R24, R24 ;  /* 0x0000001800187308 */ /* 0x000fe20000000800 */
[----:B-1----:R-:W-:Y:S01]  /*5790*/  F2FP.SATFINITE.E4M3.F32.PACK_AB_MERGE_C R2, R29, R28, RZ ;  /* 0x0000001c1d02723e */ /* 0x002fe200048070ff */
[----:B------:R-:W-:-:S06]  /*57a0*/  VIADD R7, R105, 0xfffffffe ;  /* 0xfffffffe69077836 */ /* 0x000fcc0000000000 */
        /* <DEDUP_REMOVED lines=14> */
[C---:B-1----:R-:W-:Y:S01]  /*5890*/  F2FP.SATFINITE.E4M3.F32.PACK_AB_MERGE_C R30, R31.reuse, R30, RZ ;  /* 0x0000001e1f1e723e */ /* 0x042fe200048070ff */
        /* <DEDUP_REMOVED lines=15> */
[----:B------:R-:W-:Y:S01]  /*5990*/  FADD.FTZ R2, R37, R2 ;  /* 0x0000000225027221 */ /* 0x000fe20000010000 */
[----:B--2---:R-:W-:-:S01]  /*59a0*/  FADD.FTZ R0, R38, R5 ;  /* 0x0000000526007221 */ /* 0x004fc20000010000 */
[----:B------:R-:W-:-:S05]  /*59b0*/  VIADD R5, R104, UR7 ;  /* 0x0000000768057c36 */ /* 0x000fca0008000000 */
[----:B------:R-:W-:Y:S02]  /*59c0*/  R2UR UR10, R5 ;  /* 0x00000000050a72ca */ /* 0x000fe400000e0000 */
[C---:B0-----:R-:W-:Y:S01]  /*59d0*/  F2FP.SATFINITE.E4M3.F32.PACK_AB_MERGE_C R6, R39.reuse, R38, RZ ;  /* 0x000000262706723e */ /* 0x041fe200048070ff */
[----:B------:R-:W-:-:S03]  /*59e0*/  FADD.FTZ R0, R39, R0 ;  /* 0x0000000027007221 */ /* 0x000fc60000010000 */
[----:B------:R-:W-:Y:S01]  /*59f0*/  F2FP.SATFINITE.E4M3.F32.PACK_AB_MERGE_C R171, R35, R34, R6 ;  /* 0x0000002223ab723e */ /* 0x000fe20004807006 */
[----:B------:R-:W-:Y:S08]  /*5a00*/  @!P6 BRA `(.L_x_8326) ;  /* 0x000000000054e947 */ /* 0x000ff00003800000 */
        /* <DEDUP_REMOVED lines=13> */
.L_x_8327:
[----:B------:R-:W-:Y:S02]  /*5ae0*/  ULDC UR14, c[0x0][0x9e4] ;  /* 0x00027900000e7ab9 */ /* 0x000fe40000000800 */
[----:B------:R-:W-:-:S11]  /*5af0*/  UISETP.NE.AND UP0, UPT, UR14, 0x1, UPT ;  /* 0x000000010e00788c */ /* 0x000fd6000bf05270 */
[----:B------:R-:W-:Y:S02]  /*5b00*/  @UP0 ULDC.64 UR18, c[0x0][0x9e8] ;  /* 0x00027a0000120ab9 */ /* 0x000fe40000000a00 */
[----:B------:R-:W-:-:S04]  /*5b10*/  UIMAD.WIDE.U32 UR6, UR11, UR18, URZ ;  /* 0x000000120b0672a5 */ /* 0x000fc8000f8e003f */
[----:B------:R-:W-:-:S12]  /*5b20*/  @UP0 USHF.R.U32.HI UR11, URZ, UR19, UR7 ;  /* 0x000000133f0b0299 */ /* 0x000fd80008011607 */
.L_x_8328:
[----:B------:R-:W-:-:S04]  /*5b30*/  UIMAD UR11, UR11, UR14, UR14 ;  /* 0x0000000e0b0b72a4 */ /* 0x000fc8000f8e020e */
[----:B------:R-:W-:-:S04]  /*5b40*/  UISETP.LT.AND UP0, UPT, UR10, UR11, UPT ;  /* 0x0000000b0a00728c */ /* 0x000fc8000bf01270 */
[----:B------:R-:W-:-:S12]  /*5b50*/  USEL UR10, UR10, UR11, UP0 ;  /* 0x0000000b0a0a7287 */ /* 0x000fd80008000000 */
.L_x_8326:
        /* <DEDUP_REMOVED lines=47> */
.L_x_8348:
[----:B------:R-:W-:Y:S01]  /*5e50*/  ISETP.NE.AND P2, PT, RZ, UR44, PT ;  /* 0x0000002cff007c0c */ /* 0x000fe2000bf45270 */
[----:B------:R-:W-:-:S04]  /*5e60*/  UISETP.NE.AND UP0, UPT, UR32, 0x1, UPT ;  /* 0x000000012000788c */ /* 0x000fc8000bf05270 */
[----:B------:R-:W-:-:S04]  /*5e70*/  USEL UR46, URZ, 0x1, UP0 ;  /* 0x000000013f2e7887 */ /* 0x000fc80008000000 */
[----:B------:R-:W-:-:S04]  /*5e80*/  ULOP3.LUT UR46, UR33, UR46, URZ, 0x3c, !UPT ;  /* 0x0000002e212e7292 */ /* 0x000fc8000f8e3c3f */
[----:B------:R-:W-:Y:S08]  /*5e90*/  @P2 BRA `(.L_x_8330) ;  /* 0x0000000000382947 */ /* 0x000ff00003800000 */
[----:B------:R-:W-:Y:S05]  /*5ea0*/  @!P0 BRA `(.L_x_8331) ;  /* 0x0000000000048947 */ /* 0x000fea0003800000 */
[----:B------:R-:W-:Y:S01]  /*5eb0*/  BPT.TRAP 0x1 ;  /* 0x000000040000795c */ /* 0x000fe20000300000 */
.L_x_8331:
        /* <DEDUP_REMOVED lines=9> */
.L_x_8332:
[----:B-1----:R-:W-:Y:S05]  /*5f50*/  @P1 BRA `(.L_x_8330) ;  /* 0x0000000000081947 */ /* 0x002fea0003800000 */
[----:B------:R-:W1:Y:S02]  /*5f60*/  SYNCS.PHASECHK.TRANS64.TRYWAIT P1, [UR6+0x22830], R4 ;  /* 0x02283004ff0075a7 */ /* 0x000e640008020146 */
[----:B-1----:R-:W-:Y:S05]  /*5f70*/  @!P1 BRA `(.L_x_8333) ;  /* 0x0000015c005c9947 */ /* 0x002fea0003800000 */
.L_x_8330:
        /* <DEDUP_REMOVED lines=132> */
.L_x_8335:
[----:B------:R-:W-:Y:S01]  /*67c0*/  ULEA UR6, UR32, UR43, 0x3 ;  /* 0x0000002b20067291 */ /* 0x000fe2000f8e183f */
[----:B------:R-:W-:-:S05]  /*67d0*/  IMAD.U32 R4, RZ, RZ, UR33 ;  /* 0x00000021ff047e24 */ /* 0x000fca000f8e00ff */
[----:B------:R-:W-:-:S04]  /*67e0*/  SHF.L.U32 R4, R4, 0x1f, RZ ;  /* 0x0000001f04047819 */ /* 0x000fc800000006ff */
[----:B------:R0:W1:Y:S01]  /*67f0*/  SYNCS.PHASECHK.TRANS64.TRYWAIT P1, [UR6+0x22850], R4 ;  /* 0x02285004ff0075a7 */ /* 0x0000620008020146 */
[----:B------:R-:W-:Y:S05]  /*6800*/  @!P0 BRA `(.L_x_8336) ;  /* 0x0000000000048947 */ /* 0x000fea0003800000 */
[----:B------:R-:W-:Y:S01]  /*6810*/  BPT.TRAP 0x1 ;  /* 0x000000040000795c */ /* 0x000fe20000300000 */
.L_x_8336:
[----:B-1----:R-:W-:Y:S05]  /*6820*/  @P1 BRA `(.L_x_8334) ;  /* 0x0000000000081947 */ /* 0x002fea0003800000 */
[----:B------:R-:W1:Y:S02]  /*6830*/  SYNCS.PHASECHK.TRANS64.TRYWAIT P1, [UR6+0x22850], R4 ;  /* 0x02285004ff0075a7 */ /* 0x000e640008020146 */
[----:B-1----:R-:W-:Y:S05]  /*6840*/  @!P1 BRA `(.L_x_8337) ;  /* 0x0000015400409947 */ /* 0x002fea0003800000 */
.L_x_8334:
        /* <DEDUP_REMOVED lines=36> */
.L_x_8338:
[----:B------:R-:W-:Y:S01]  /*6a90*/  ISETP.NE.AND P2, PT, R193, 0x1, PT ;  /* 0x00000001c100780c */ /* 0x000fe20003f45270 */
[----:B------:R-:W-:Y:S01]  /*6aa0*/  VIADD R8, R23, UR39 ;  /* 0x0000002717087c36 */ /* 0x000fe20008000000 */
[----:B------:R-:W-:Y:S01]  /*6ab0*/  ULEA UR6, UR45, UR43, 0x3 ;  /* 0x0000002b2d067291 */ /* 0x000fe2000f8e183f */
[----:B------:R-:W-:-:S03]  /*6ac0*/  LOP3.LUT P1, RZ, R17, 0x8, RZ, 0xc0, !PT ;  /* 0x0000000811ff7812 */ /* 0x000fc6000782c0ff */
[----:B------:R-:W-:-:S04]  /*6ad0*/  UIADD3 UR6, UR6, 0x22840, URZ ;  /* 0x0002284006067890 */ /* 0x000fc8000fffe03f */
[----:B------:R-:W-:-:S03]  /*6ae0*/  UPRMT UR6, UR42, 0x654, UR6 ;  /* 0x000006542a067896 */ /* 0x000fc60008000006 */
[----:B------:R-:W0:Y:S08]  /*6af0*/  @P2 LDC R9, c[0x0][0x44c] ;  /* 0x00011300ff092b82 */ /* 0x000e300000000800 */
[----:B------:R-:W1:Y:S01]  /*6b00*/  @P2 LDC R11, c[0x0][0x450] ;  /* 0x00011400ff0b2b82 */ /* 0x000e620000000800 */
[----:B------:R-:W-:Y:S01]  /*6b10*/  SYNCS.ARRIVE.TRANS64.RED.A1T0 RZ, [UR6], RZ ;  /* 0x000000ffffff79a7 */ /* 0x000fe20008100406 */
[----:B------:R-:W-:Y:S01]  /*6b20*/  ULOP3.LUT UR6, URZ, UR29, URZ, 0x33, !UPT ;  /* 0x0000001d3f067292 */ /* 0x000fe2000f8e333f */
[----:B0-----:R-:W-:-:S04]  /*6b30*/  @P2 IMAD.HI.U32 R4, R8, R9, RZ ;  /* 0x0000000908042227 */ /* 0x001fc800078e00ff */
[----:B------:R-:W-:Y:S01]  /*6b40*/  IMAD R9, R7, -0xa0, RZ ;  /* 0xffffff6007097824 */ /* 0x000fe200078e02ff */
[----:B-1----:R-:W-:-:S03]  /*6b50*/  @P2 SHF.R.U32.HI R8, RZ, R11, R4 ;  /* 0x0000000bff082219 */ /* 0x002fc60000011604 */
[----:B------:R-:W-:Y:S02]  /*6b60*/  VIADD R11, R9, 0x1 ;  /* 0x00000001090b7836 */ /* 0x000fe40000000000 */
[----:B------:R-:W0:Y:S02]  /*6b70*/  SHFL.IDX PT, R15, R8, RZ, 0x1c1f ;  /* 0x001c1fff080f7589 */ /* 0x000e2400000e0000 */
[----:B------:R-:W-:-:S05]  /*6b80*/  IMAD R4, R22, -0x2, R11 ;  /* 0xfffffffe16047824 */ /* 0x000fca00078e020b */
[----:B------:R-:W-:Y:S01]  /*6b90*/  IADD3 R10, -R19, R4, R18 ;  /* 0x00000004130a7210 */ /* 0x000fe20007ffe112 */
[----:B------:R-:W-:-:S04]  /*6ba0*/  VIADD R4, R4, 0xffffffff ;  /* 0xffffffff04047836 */ /* 0x000fc80000000000 */
        /* <DEDUP_REMOVED lines=17> */
.L_x_8341:
[----:B------:R-:W-:-:S05]  /*6cc0*/  IMAD.U32 R20, RZ, RZ, UR28 ;  /* 0x0000001cff147e24 */ /* 0x000fca000f8e00ff */
[----:B------:R-:W-:-:S13]  /*6cd0*/  ISETP.NE.AND P1, PT, R20, 0x1, PT ;  /* 0x000000011400780c */ /* 0x000fda0003f25270 */
[----:B------:R-:W0:Y:S02]  /*6ce0*/  @P1 LDC.64 R168, c[0x0][0x9e8] ;  /* 0x00027a00ffa81b82 */ /* 0x000e240000000a00 */
[----:B0-----:R-:W-:-:S05]  /*6cf0*/  @P1 IMAD.HI.U32 R14, R15, R168, RZ ;  /* 0x000000a80f0e1227 */ /* 0x001fca00078e00ff */
[----:B------:R-:W-:-:S07]  /*6d00*/  @P1 SHF.R.U32.HI R15, RZ, R169, R14 ;  /* 0x000000a9ff0f1219 */ /* 0x000fce000001160e */
.L_x_8342:
[----:B------:R-:W-:Y:S05]  /*6d10*/  BSYNC B0 ;  /* 0x0000000000007941 */ /* 0x000fea0003800000 */
.L_x_8340:
[----:B------:R-:W-:-:S05]  /*6d20*/  IMAD R15, R15, R20, R4 ;  /* 0x000000140f0f7224 */ /* 0x000fca00078e0204 */
[----:B------:R-:W-:Y:S02]  /*6d30*/  VIADDMNMX R12, R15, R20, R12, PT ;  /* 0x000000140f0c7246 */ /* 0x000fe4000380010c */
[----:B------:R-:W-:-:S07]  /*6d40*/  VIMNMX R13, R13, R15, !PT ;  /* 0x0000000f0d0d7248 */ /* 0x000fce0007fe0100 */
.L_x_8339:
        /* <DEDUP_REMOVED lines=247> */
.L_x_8345:
[----:B------:R-:W-:-:S05]  /*7cc0*/  IMAD.U32 R12, RZ, RZ, UR28 ;  /* 0x0000001cff0c7e24 */ /* 0x000fca000f8e00ff */
[----:B------:R-:W-:-:S13]  /*7cd0*/  ISETP.NE.AND P6, PT, R12, 0x1, PT ;  /* 0x000000010c00780c */ /* 0x000fda0003fc5270 */
[----:B------:R-:W0:Y:S02]  /*7ce0*/  @P6 LDC.64 R8, c[0x0][0x9e8] ;  /* 0x00027a00ff086b82 */ /* 0x000e240000000a00 */
[----:B0-----:R-:W-:-:S05]  /*7cf0*/  @P6 IMAD.HI.U32 R8, R13, R8, RZ ;  /* 0x000000080d086227 */ /* 0x001fca00078e00ff */
[----:B------:R-:W-:-:S07]  /*7d00*/  @P6 SHF.R.U32.HI R13, RZ, R9, R8 ;  /* 0x00000009ff0d6219 */ /* 0x000fce0000011608 */
.L_x_8346:
[----:B------:R-:W-:Y:S05]  /*7d10*/  BSYNC B0 ;  /* 0x0000000000007941 */ /* 0x000fea0003800000 */
.L_x_8344:
[----:B------:R-:W-:-:S05]  /*7d20*/  IMAD R4, R13, R12, R4 ;  /* 0x0000000c0d047224 */ /* 0x000fca00078e0204 */
[----:B------:R-:W-:Y:S02]  /*7d30*/  VIADDMNMX R11, R4, R12, R11, PT ;  /* 0x0000000c040b7246 */ /* 0x000fe4000380010b */
[----:B------:R-:W-:-:S07]  /*7d40*/  VIMNMX R10, R10, R4, !PT ;  /* 0x000000040a0a7248 */ /* 0x000fce0007fe0100 */
.L_x_8343:
[----:B------:R-:W-:Y:S02]  /*7d50*/  ISETP.GT.AND P1, PT, R10, 0x20, !P1 ;  /* 0x000000200a00780c */ /* 0x000fe40004f24270 */
        /* <DEDUP_REMOVED lines=131> */
[----:B0-----:R-:W-:Y:S01]  /*8590*/  FMNMX.FTZ R4, R12, R13, !PT ;  /* 0x0000000d0c047209 */ /* 0x001fe20007810000 */
[----:B------:R-:W-:Y:S01]  /*85a0*/  IMAD.U32 R13, RZ, RZ, UR40 ;  /* 0x00000028ff0d7e24 */ /* 0x000fe2000f8e00ff */
        /* <DEDUP_REMOVED lines=66> */
[----:B------:R-:W-:Y:S02]  /*89d0*/  FMNMX.FTZ R154, R169, R6, !PT ;  /* 0x00000006a99a7209 */ /* 0x000fe40007810000 */
[----:B------:R-:W-:Y:S02]  /*89e0*/  FSEL R8, R8, RZ, P1 ;  /* 0x000000ff08087208 */ /* 0x000fe40000800000 */
[----:B------:R-:W-:-:S03]  /*89f0*/  ISETP.LT.OR P2, PT, R11, 0x9a, P2 ;  /* 0x0000009a0b00780c */ /* 0x000fc60001741670 */
[--C-:B------:R-:W-:Y:S01]  /*8a00*/  FFMA.FTZ R12, R153, UR40, -R8.reuse ;  /* 0x00000028990c7c23 */ /* 0x100fe20008010808 */
[----:B------:R-:W-:Y:S01]  /*8a10*/  FMNMX.FTZ R153, R155, R154, !PT ;  /* 0x0000009a9b997209 */ /* 0x000fe20007810000 */
[--C-:B------:R-:W-:Y:S01]  /*8a20*/  FFMA.FTZ R10, R108, UR40, -R8.reuse ;  /* 0x000000286c0a7c23 */ /* 0x100fe20008010808 */
[----:B------:R-:W-:-:S01]  /*8a30*/  FFMA.FTZ R11, R109, UR40, -R8 ;  /* 0x000000286d0b7c23 */ /* 0x000fc20008010808 */
        /* <DEDUP_REMOVED lines=47> */
[----:B------:R-:W-:Y:S01]  /*8d30*/  MUFU.EX2 R9, R9 ;  /* 0x0000000900097308 */ /* 0x000fe20000000800 */
[----:B------:R-:W-:-:S02]  /*8d40*/  FSEL R116, R4, RZ, P1 ;  /* 0x000000ff04747208 */ /* 0x000fc40000800000 */
[----:B------:R-:W-:-:S03]  /*8d50*/  FMNMX.FTZ R154, R150, R153, !PT ;  /* 0x00000099969a7209 */ /* 0x000fc60007810000 */
[----:B------:R-:W-:Y:S01]  /*8d60*/  FADD.FTZ R116, -R116, R5 ;  /* 0x0000000574747221 */ /* 0x000fe20000010100 */
        /* <DEDUP_REMOVED lines=35> */
[----:B------:R-:W-:Y:S01]  /*8fa0*/  FMNMX.FTZ R108, R102, R109, !PT ;  /* 0x0000006d666c7209 */ /* 0x000fe20007810000 */
[--C-:B------:R-:W-:Y:S01]  /*8fb0*/  FFMA.FTZ R109, R113, UR40, -R8.reuse ;  /* 0x00000028716d7c23 */ /* 0x100fe20008010808 */
[----:B------:R-:W-:-:S02]  /*8fc0*/  FFMA.FTZ R113, R117, UR40, -R8 ;  /* 0x0000002875717c23 */ /* 0x000fc40008010808 */
[----:B------:R-:W-:Y:S01]  /*8fd0*/  FMNMX.FTZ R153, R103, R108, !PT ;  /* 0x0000006c67997209 */ /* 0x000fe20007810000 */
[----:B------:R-:W-:Y:S04]  /*8fe0*/  MUFU.EX2 R145, R145 ;  /* 0x0000009100917308 */ /* 0x000fe80000000800 */
[----:B------:R-:W0:Y:S04]  /*8ff0*/  SHFL.BFLY PT, R154, R153, 0x2, 0x1f ;  /* 0x0c401f00999a7f89 */ /* 0x000e2800000e0000 */
[----:B------:R1:W-:Y:S08]  /*9000*/  MUFU.EX2 R108, R156 ;  /* 0x0000009c006c7308 */ /* 0x0003f00000000800 */
[----:B------:R-:W-:Y:S08]  /*9010*/  MUFU.EX2 R148, R148 ;  /* 0x0000009400947308 */ /* 0x000ff00000000800 */
[----:B------:R-:W-:Y:S01]  /*9020*/  MUFU.EX2 R149, R149 ;  /* 0x0000009500957308 */ /* 0x000fe20000000800 */
[----:B0-----:R-:W-:Y:S01]  /*9030*/  FMNMX.FTZ R154, R153, R154, !PT ;  /* 0x0000009a999a7209 */ /* 0x001fe20007810000 */
[----:B------:R-:W-:Y:S01]  /*9040*/  FFMA.FTZ R153, R101, UR40, -R8 ;  /* 0x0000002865997c23 */ /* 0x000fe20008010808 */
[----:B------:R-:W-:-:S05]  /*9050*/  IMAD.U32 R101, RZ, RZ, UR40 ;  /* 0x00000028ff657e24 */ /* 0x000fca000f8e00ff */
[----:B------:R-:W-:Y:S01]  /*9060*/  MUFU.EX2 R120, R120 ;  /* 0x0000007800787308 */ /* 0x000fe20000000800 */
[----:B------:R-:W0:Y:S07]  /*9070*/  SHFL.BFLY PT, R117, R154, 0x1, 0x1f ;  /* 0x0c201f009a757f89 */ /* 0x000e2e00000e0000 */
[----:B------:R2:W-:Y:S08]  /*9080*/  MUFU.EX2 R5, R153 ;  /* 0x0000009900057308 */ /* 0x0005f00000000800 */
[----:B------:R-:W-:Y:S08]  /*9090*/  MUFU.EX2 R121, R121 ;  /* 0x0000007900797308 */ /* 0x000ff00000000800 */
[----:B------:R-:W-:Y:S01]  /*90a0*/  MUFU.EX2 R124, R124 ;  /* 0x0000007c007c7308 */ /* 0x000fe20000000800 */
[----:B0-----:R-:W-:Y:S01]  /*90b0*/  FMNMX.FTZ R8, R154, R117, !PT ;  /* 0x000000759a087209 */ /* 0x001fe20007810000 */
[----:B------:R-:W-:-:S03]  /*90c0*/  FMUL.FTZ R154, R116, UR40 ;  /* 0x00000028749a7c20 */ /* 0x000fc60008410000 */
[C---:B------:R-:W-:Y:S01]  /*90d0*/  FSETP.NEU.FTZ.AND P1, PT, R8.reuse, -INF , PT ;  /* 0xff8000000800780b */ /* 0x040fe20003f3d000 */
[----:B------:R-:W-:-:S02]  /*90e0*/  FFMA.FTZ R101, R8, R101, -8 ;  /* 0xc100000008657423 */ /* 0x000fc40000010065 */
[----:B------:R-:W0:Y:S01]  /*90f0*/  MUFU.EX2 R154, R154 ;  /* 0x0000009a009a7308 */ /* 0x000e220000000800 */
[----:B------:R-:W-:Y:S02]  /*9100*/  FSEL R157, R8, RZ, P1 ;  /* 0x000000ff089d7208 */ /* 0x000fe40000800000 */
[----:B------:R-:W-:-:S03]  /*9110*/  FSEL R116, R101, RZ, P1 ;  /* 0x000000ff65747208 */ /* 0x000fc60000800000 */
[----:B------:R-:W-:Y:S02]  /*9120*/  FADD.FTZ R157, -R157, R6 ;  /* 0x000000069d9d7221 */ /* 0x000fe40000010100 */
[----:B------:R-:W-:-:S01]  /*9130*/  FFMA.FTZ R117, R158, UR40, -R116 ;  /* 0x000000289e757c23 */ /* 0x000fc20008010874 */
[--C-:B------:R-:W-:Y:S01]  /*9140*/  FFMA.FTZ R158, R159, UR40, -R116.reuse ;  /* 0x000000289f9e7c23 */ /* 0x100fe20008010874 */
[----:B------:R-:W-:-:S01]  /*9150*/  FFMA.FTZ R159, R126, UR40, -R116 ;  /* 0x000000287e9f7c23 */ /* 0x000fc20008010874 */
[--C-:B------:R-:W-:Y:S01]  /*9160*/  FFMA.FTZ R101, R169, UR40, -R116.reuse ;  /* 0x00000028a9657c23 */ /* 0x100fe20008010874 */
[----:B------:R-:W-:Y:S01]  /*9170*/  FMUL.FTZ R126, R157, UR40 ;  /* 0x000000289d7e7c20 */ /* 0x000fe20008410000 */
[--C-:B-1----:R-:W-:Y:S01]  /*9180*/  FFMA.FTZ R156, R155, UR40, -R116.reuse ;  /* 0x000000289b9c7c23 */ /* 0x102fe20008010874 */
[----:B------:R-:W-:Y:S01]  /*9190*/  MUFU.EX2 R117, R117 ;  /* 0x0000007500757308 */ /* 0x000fe20000000800 */
[----:B--2---:R-:W-:-:S01]  /*91a0*/  FFMA.FTZ R153, R162, UR40, -R116 ;  /* 0x00000028a2997c23 */ /* 0x004fc20008010874 */
[----:B------:R-:W-:Y:S01]  /*91b0*/  FFMA.FTZ R160, R163, UR40, -R116 ;  /* 0x00000028a3a07c23 */ /* 0x000fe20008010874 */
[----:B0-----:R-:W-:-:S01]  /*91c0*/  FFMA.FTZ R157, R154, R2, R9 ;  /* 0x000000029a9d7223 */ /* 0x001fc20000010009 */
        /* <DEDUP_REMOVED lines=34> */
[----:B------:R-:W-:-:S02]  /*93f0*/  FFMA.FTZ R103, R103, UR40, -R116 ;  /* 0x0000002867677c23 */ /* 0x000fc40008010874 */
[----:B------:R-:W3:Y:S08]  /*9400*/  MUFU.EX2 R153, R153 ;  /* 0x0000009900997308 */ /* 0x000ef00000000800 */
[----:B------:R0:W-:Y:S08]  /*9410*/  MUFU.EX2 R6, R159 ;  /* 0x0000009f00067308 */ /* 0x0001f00000000800 */
[----:B------:R-:W4:Y:S01]  /*9420*/  MUFU.EX2 R160, R160 ;  /* 0x000000a000a07308 */ /* 0x000f220000000800 */
[----:B0-----:R-:W-:-:S01]  /*9430*/  FFMA.FTZ R159, R126, R0, R101 ;  /* 0x000000007e9f7223 */ /* 0x001fc20000010065 */
[----:B------:R-:W-:-:S03]  /*9440*/  FADD.FTZ R0, R12, R157 ;  /* 0x0000009d0c007221 */ /* 0x000fc60000010000 */
[----:B-1----:R-:W-:Y:S01]  /*9450*/  FADD.FTZ R2, R156, R159 ;  /* 0x0000009f9c027221 */ /* 0x002fe20000010000 */
[----:B------:R-:W-:-:S02]  /*9460*/  FADD.FTZ R157, R13, R0 ;  /* 0x000000000d9d7221 */ /* 0x000fc40000010000 */
[----:B------:R-:W0:Y:S01]  /*9470*/  MUFU.EX2 R155, R155 ;  /* 0x0000009b009b7308 */ /* 0x000e220000000800 */
[----:B------:R-:W-:-:S01]  /*9480*/  FADD.FTZ R159, R117, R2 ;  /* 0x00000002759f7221 */ /* 0x000fc20000010000 */
[----:B------:R-:W-:-:S03]  /*9490*/  FADD.FTZ R0, R14, R157 ;  /* 0x0000009d0e007221 */ /* 0x000fc60000010000 */
[----:B--2---:R-:W-:Y:S01]  /*94a0*/  FADD.FTZ R2, R158, R159 ;  /* 0x0000009f9e027221 */ /* 0x004fe20000010000 */
[----:B------:R-:W-:-:S02]  /*94b0*/  FADD.FTZ R157, R15, R0 ;  /* 0x000000000f9d7221 */ /* 0x000fc40000010000 */
[----:B------:R-:W1:Y:S01]  /*94c0*/  MUFU.EX2 R162, R162 ;  /* 0x000000a200a27308 */ /* 0x000e620000000800 */
[----:B---3--:R-:W-:-:S01]  /*94d0*/  FADD.FTZ R159, R153, R2 ;  /* 0x00000002999f7221 */ /* 0x008fc20000010000 */
[----:B------:R-:W-:-:S03]  /*94e0*/  FADD.FTZ R0, R20, R157 ;  /* 0x0000009d14007221 */ /* 0x000fc60000010000 */
[----:B----4-:R-:W-:Y:S01]  /*94f0*/  FADD.FTZ R2, R160, R159 ;  /* 0x0000009fa0027221 */ /* 0x010fe20000010000 */
[----:B------:R-:W-:-:S02]  /*9500*/  FADD.FTZ R157, R21, R0 ;  /* 0x00000000159d7221 */ /* 0x000fc40000010000 */
        /* <DEDUP_REMOVED lines=105> */
[----:B------:R-:W1:Y:S08]  /*9ba0*/  MUFU.EX2 R97, R97 ;  /* 0x0000006100617308 */ /* 0x000e700000000800 */
[----:B------:R2:W3:Y:S01]  /*9bb0*/  MUFU.EX2 R95, R99 ;  /* 0x00000063005f7308 */ /* 0x0004e20000000800 */
[----:B0-----:R-:W-:-:S07]  /*9bc0*/  FADD.FTZ R2, R94, R159 ;  /* 0x0000009f5e027221 */ /* 0x001fce0000010000 */
[----:B------:R-:W0:Y:S01]  /*9bd0*/  MUFU.EX2 R100, R100 ;  /* 0x0000006400647308 */ /* 0x000e220000000800 */
[----:B--2---:R-:W-:-:S04]  /*9be0*/  FADD.FTZ R99, R93, R0 ;  /* 0x000000005d637221 */ /* 0x004fc80000010000 */
[----:B------:R-:W-:-:S03]  /*9bf0*/  FADD.FTZ R0, R96, R99 ;  /* 0x0000006360007221 */ /* 0x000fc60000010000 */
[----:B------:R-:W2:Y:S01]  /*9c00*/  MUFU.EX2 R161, R102 ;  /* 0x0000006600a17308 */ /* 0x000ea20000000800 */
[----:B-1----:R-:W-:-:S01]  /*9c10*/  FADD.FTZ R99, R97, R0 ;  /* 0x0000000061637221 */ /* 0x002fc20000010000 */
[----:B---3--:R-:W-:-:S06]  /*9c20*/  FADD.FTZ R2, R95, R2 ;  /* 0x000000025f027221 */ /* 0x008fcc0000010000 */
[----:B------:R-:W1:Y:S01]  /*9c30*/  MUFU.EX2 R103, R103 ;  /* 0x0000006700677308 */ /* 0x000e620000000800 */
[----:B0-----:R-:W-:-:S01]  /*9c40*/  FADD.FTZ R0, R100, R99 ;  /* 0x0000006364007221 */ /* 0x001fc20000010000 */
[----:B--2---:R-:W-:-:S03]  /*9c50*/  FADD.FTZ R98, R161, R2 ;  /* 0x00000002a1627221 */ /* 0x004fc60000010000 */
[----:B------:R-:W-:Y:S01]  /*9c60*/  FADD.FTZ R2, R5, R0 ;  /* 0x0000000005027221 */ /* 0x000fe20000010000 */
[----:B-1----:R-:W-:-:S01]  /*9c70*/  FADD.FTZ R0, R103, R98 ;  /* 0x0000006267007221 */ /* 0x002fc20000010000 */
[----:B------:R-:W-:Y:S06]  /*9c80*/  @!P0 BRA `(.L_x_8347) ;  /* 0x0000000000048947 */ /* 0x000fec0003800000 */
[----:B------:R-:W-:Y:S01]  /*9c90*/  BPT.TRAP 0x1 ;  /* 0x000000040000795c */ /* 0x000fe20000300000 */
.L_x_8347:
        /* <DEDUP_REMOVED lines=115> */
.L_x_8329:
        /* <DEDUP_REMOVED lines=25> */
.L_x_8350:
[----:B------:R-:W-:Y:S02]  /*a560*/  ULDC UR14, c[0x0][0x9e4] ;  /* 0x00027900000e7ab9 */ /* 0x000fe40000000800 */
[----:B------:R-:W-:-:S11]  /*a570*/  UISETP.NE.AND UP0, UPT, UR14, 0x1, UPT ;  /* 0x000000010e00788c */ /* 0x000fd6000bf05270 */
[----:B------:R-:W-:Y:S02]  /*a580*/  @UP0 ULDC.64 UR18, c[0x0][0x9e8] ;  /* 0x00027a0000120ab9 */ /* 0x000fe40000000a00 */
[----:B------:R-:W-:-:S04]  /*a590*/  UIMAD.WIDE.U32 UR6, UR10, UR18, URZ ;  /* 0x000000120a0672a5 */ /* 0x000fc8000f8e003f */
[----:B------:R-:W-:-:S12]  /*a5a0*/  @UP0 USHF.R.U32.HI UR10, URZ, UR19, UR7 ;  /* 0x000000133f0a0299 */ /* 0x000fd80008011607 */
.L_x_8351:
[----:B------:R-:W-:-:S04]  /*a5b0*/  UIMAD UR10, UR10, UR14, URZ ;  /* 0x0000000e0a0a72a4 */ /* 0x000fc8000f8e023f */
[----:B------:R-:W-:-:S04]  /*a5c0*/  UISETP.LT.AND UP0, UPT, UR11, UR10, UPT ;  /* 0x0000000a0b00728c */ /* 0x000fc8000bf01270 */
[----:B------:R-:W-:-:S12]  /*a5d0*/  USEL UR11, UR11, UR10, !UP0 ;  /* 0x0000000a0b0b7287 */ /* 0x000fd8000c000000 */
.L_x_8349:
        /* <DEDUP_REMOVED lines=12> */
.L_x_8363:
[----:B------:R-:W-:Y:S01]  /*a6a0*/  ISETP.NE.AND P2, PT, RZ, UR44, PT ;  /* 0x0000002cff007c0c */ /* 0x000fe2000bf45270 */
[----:B------:R-:W-:-:S04]  /*a6b0*/  UISETP.NE.AND UP0, UPT, UR29, 0x1, UPT ;  /* 0x000000011d00788c */ /* 0x000fc8000bf05270 */
[----:B------:R-:W-:-:S04]  /*a6c0*/  USEL UR46, URZ, 0x1, UP0 ;  /* 0x000000013f2e7887 */ /* 0x000fc80008000000 */
[----:B------:R-:W-:-:S04]  /*a6d0*/  ULOP3.LUT UR46, UR30, UR46, URZ, 0x3c, !UPT ;  /* 0x0000002e1e2e7292 */ /* 0x000fc8000f8e3c3f */
[----:B------:R-:W-:Y:S08]  /*a6e0*/  @P2 BRA `(.L_x_8353) ;  /* 0x0000000000382947 */ /* 0x000ff00003800000 */
[----:B------:R-:W-:Y:S05]  /*a6f0*/  @!P0 BRA `(.L_x_8354) ;  /* 0x0000000000048947 */ /* 0x000fea0003800000 */
[----:B------:R-:W-:Y:S01]  /*a700*/  BPT.TRAP 0x1 ;  /* 0x000000040000795c */ /* 0x000fe20000300000 */
.L_x_8354:
        /* <DEDUP_REMOVED lines=9> */
.L_x_8355:
[----:B-1----:R-:W-:Y:S05]  /*a7a0*/  @P1 BRA `(.L_x_8353) ;  /* 0x0000000000081947 */ /* 0x002fea0003800000 */
[----:B------:R-:W1:Y:S02]  /*a7b0*/  SYNCS.PHASECHK.TRANS64.TRYWAIT P1, [UR6+0x22830], R4 ;  /* 0x02283004ff0075a7 */ /* 0x000e640008020146 */
[----:B-1----:R-:W-:Y:S05]  /*a7c0*/  @!P1 BRA `(.L_x_8356) ;  /* 0x0000011400789947 */ /* 0x002fea0003800000 */
.L_x_8353:
        /* <DEDUP_REMOVED lines=132> */
.L_x_8358:
[----:B------:R-:W-:Y:S01]  /*b010*/  ULEA UR6, UR29, UR43, 0x3 ;  /* 0x0000002b1d067291 */ /* 0x000fe2000f8e183f */
[----:B------:R-:W-:-:S05]  /*b020*/  IMAD.U32 R4, RZ, RZ, UR30 ;  /* 0x0000001eff047e24 */ /* 0x000fca000f8e00ff */
[----:B------:R-:W-:-:S04]  /*b030*/  SHF.L.U32 R4, R4, 0x1f, RZ ;  /* 0x0000001f04047819 */ /* 0x000fc800000006ff */
[----:B------:R0:W1:Y:S01]  /*b040*/  SYNCS.PHASECHK.TRANS64.TRYWAIT P1, [UR6+0x22850], R4 ;  /* 0x02285004ff0075a7 */ /* 0x0000620008020146 */
[----:B------:R-:W-:Y:S05]  /*b050*/  @!P0 BRA `(.L_x_8359) ;  /* 0x0000000000048947 */ /* 0x000fea0003800000 */
[----:B------:R-:W-:Y:S01]  /*b060*/  BPT.TRAP 0x1 ;  /* 0x000000040000795c */ /* 0x000fe20000300000 */
.L_x_8359:
[----:B-1----:R-:W-:Y:S05]  /*b070*/  @P1 BRA `(.L_x_8357) ;  /* 0x0000000000081947 */ /* 0x002fea0003800000 */
[----:B------:R-:W1:Y:S02]  /*b080*/  SYNCS.PHASECHK.TRANS64.TRYWAIT P1, [UR6+0x22850], R4 ;  /* 0x02285004ff0075a7 */ /* 0x000e640008020146 */
[----:B-1----:R-:W-:Y:S05]  /*b090*/  @!P1 BRA `(.L_x_8360) ;  /* 0x0000010c005c9947 */ /* 0x002fea0003800000 */
.L_x_8357:
        /* <DEDUP_REMOVED lines=36> */
.L_x_8361:
        /* <DEDUP_REMOVED lines=96> */
[----:B------:R-:W-:Y:S02]  /*b8e0*/  IMAD.U32 R157, RZ, RZ, UR40 ;  /* 0x00000028ff9d7e24 */ /* 0x000fe4000f8e00ff */
[--C-:B------:R-:W-:Y:S01]  /*b8f0*/  FFMA.FTZ R11, R153, UR40, -R168.reuse ;  /* 0x00000028990b7c23 */ /* 0x100fe200080108a8 */
[----:B------:R-:W-:Y:S01]  /*b900*/  FMUL.FTZ R12, R5, UR40 ;  /* 0x00000028050c7c20 */ /* 0x000fe20008410000 */
[----:B------:R-:W-:Y:S01]  /*b910*/  FFMA.FTZ R153, R101, UR40, -R168 ;  /* 0x0000002865997c23 */ /* 0x000fe200080108a8 */
[----:B------:R-:W-:-:S01]  /*b920*/  FADD.FTZ R5, -R8, R9 ;  /* 0x0000000908057221 */ /* 0x000fc20000010100 */
[----:B------:R-:W-:Y:S01]  /*b930*/  FFMA.FTZ R20, R136, UR40, -R168 ;  /* 0x0000002888147c23 */ /* 0x000fe200080108a8 */
[----:B------:R-:W-:-:S01]  /*b940*/  FFMA.FTZ R101, R8, R157, -8 ;  /* 0xc100000008657423 */ /* 0x000fc2000001009d */
[--C-:B------:R-:W-:Y:S01]  /*b950*/  FFMA.FTZ R136, R140, UR40, -R168.reuse ;  /* 0x000000288c887c23 */ /* 0x100fe200080108a8 */
[----:B------:R-:W-:-:S01]  /*b960*/  FFMA.FTZ R140, R144, UR40, -R168 ;  /* 0x00000028908c7c23 */ /* 0x000fc200080108a8 */
[--C-:B------:R-:W-:Y:S01]  /*b970*/  FFMA.FTZ R6, R152, UR40, -R168.reuse ;  /* 0x0000002898067c23 */ /* 0x100fe200080108a8 */
[----:B------:R-:W-:-:S01]  /*b980*/  FFMA.FTZ R144, R148, UR40, -R168 ;  /* 0x0000002894907c23 */ /* 0x000fc200080108a8 */
[----:B------:R-:W-:Y:S01]  /*b990*/  FMUL.FTZ R5, R5, UR40 ;  /* 0x0000002805057c20 */ /* 0x000fe20008410000 */
[----:B------:R-:W-:-:S01]  /*b9a0*/  FFMA.FTZ R148, R154, UR40, -R101 ;  /* 0x000000289a947c23 */ /* 0x000fc20008010865 */
[----:B------:R-:W-:Y:S01]  /*b9b0*/  FFMA.FTZ R155, R155, UR40, -R101 ;  /* 0x000000289b9b7c23 */ /* 0x000fe20008010865 */
        /* <DEDUP_REMOVED lines=12> */
[--C-:B------:R-:W-:Y:S01]  /*ba80*/  FFMA.FTZ R161, R167, UR40, -R101.reuse ;  /* 0x00000028a7a17c23 */ /* 0x100fe20008010865 */
        /* <DEDUP_REMOVED lines=73> */
[--C-:B------:R-:W-:Y:S01]  /*bf20*/  FFMA.FTZ R102, R102, UR40, -R101.reuse ;  /* 0x0000002866667c23 */ /* 0x100fe20008010865 */
        /* <DEDUP_REMOVED lines=130> */
[----:B------:R-:W0:Y:S08]  /*c750*/  MUFU.EX2 R97, R97 ;  /* 0x0000006100617308 */ /* 0x000e300000000800 */
[----:B------:R2:W3:Y:S01]  /*c760*/  MUFU.EX2 R95, R99 ;  /* 0x00000063005f7308 */ /* 0x0004e20000000800 */
[----:B-1----:R-:W-:-:S07]  /*c770*/  FADD.FTZ R2, R94, R165 ;  /* 0x000000a55e027221 */ /* 0x002fce0000010000 */
[----:B------:R-:W1:Y:S01]  /*c780*/  MUFU.EX2 R100, R100 ;  /* 0x0000006400647308 */ /* 0x000e620000000800 */
[----:B--2---:R-:W-:-:S04]  /*c790*/  FADD.FTZ R99, R93, R0 ;  /* 0x000000005d637221 */ /* 0x004fc80000010000 */
[----:B------:R-:W-:-:S03]  /*c7a0*/  FADD.FTZ R0, R96, R99 ;  /* 0x0000006360007221 */ /* 0x000fc60000010000 */
[----:B------:R-:W2:Y:S01]  /*c7b0*/  MUFU.EX2 R167, R102 ;  /* 0x0000006600a77308 */ /* 0x000ea20000000800 */
[----:B0-----:R-:W-:-:S01]  /*c7c0*/  FADD.FTZ R99, R97, R0 ;  /* 0x0000000061637221 */ /* 0x001fc20000010000 */
[----:B---3--:R-:W-:-:S06]  /*c7d0*/  FADD.FTZ R2, R95, R2 ;  /* 0x000000025f027221 */ /* 0x008fcc0000010000 */
        /* <DEDUP_REMOVED lines=8> */
.L_x_8362:
        /* <DEDUP_REMOVED lines=114> */
[----:B------:R-:W-:Y:S06]  /*cf80*/  @P1 BRA `(.L_x_8363) ;  /* 0xffffffd400c41947 */ /* 0x000fec000383ffff */
.L_x_8352:
        /* <DEDUP_REMOVED lines=9> */
.L_x_8383:
        /* <DEDUP_REMOVED lines=9> */
.L_x_8366:
[----:B------:R-:W-:Y:S01]  /*d0b0*/  ULEA UR6, UR45, UR43, 0x3 ;  /* 0x0000002b2d067291 */ /* 0x000fe2000f8e183f */
[----:B------:R-:W-:-:S05]  /*d0c0*/  IMAD.U32 R4, RZ, RZ, UR46 ;  /* 0x0000002eff047e24 */ /* 0x000fca000f8e00ff */
[----:B------:R-:W-:-:S04]  /*d0d0*/  SHF.L.U32 R4, R4, 0x1f, RZ ;  /* 0x0000001f04047819 */ /* 0x000fc800000006ff */
[----:B------:R0:W1:Y:S01]  /*d0e0*/  SYNCS.PHASECHK.TRANS64.TRYWAIT P1, [UR6+0x22830], R4 ;  /* 0x02283004ff0075a7 */ /* 0x0000620008020146 */
[----:B------:R-:W-:Y:S05]  /*d0f0*/  @!P0 BRA `(.L_x_8367) ;  /* 0x0000000000048947 */ /* 0x000fea0003800000 */
[----:B------:R-:W-:Y:S01]  /*d100*/  BPT.TRAP 0x1 ;  /* 0x000000040000795c */ /* 0x000fe20000300000 */
.L_x_8367:
[----:B-1----:R-:W-:Y:S05]  /*d110*/  @P1 BRA `(.L_x_8365) ;  /* 0x0000000000081947 */ /* 0x002fea0003800000 */
[----:B------:R-:W1:Y:S02]  /*d120*/  SYNCS.PHASECHK.TRANS64.TRYWAIT P1, [UR6+0x22830], R4 ;  /* 0x02283004ff0075a7 */ /* 0x000e640008020146 */
[----:B-1----:R-:W-:Y:S05]  /*d130*/  @!P1 BRA `(.L_x_8368) ;  /* 0x000000ec004c9947 */ /* 0x002fea0003800000 */
.L_x_8365:
        /* <DEDUP_REMOVED lines=129> */
.L_x_8370:
[----:B------:R-:W-:Y:S01]  /*d950*/  ULEA UR6, UR31, UR43, 0x3 ;  /* 0x0000002b1f067291 */ /* 0x000fe2000f8e183f */
[----:B------:R-:W-:-:S05]  /*d960*/  IMAD.U32 R4, RZ, RZ, UR32 ;  /* 0x00000020ff047e24 */ /* 0x000fca000f8e00ff */
[----:B------:R-:W-:-:S04]  /*d970*/  SHF.L.U32 R4, R4, 0x1f, RZ ;  /* 0x0000001f04047819 */ /* 0x000fc800000006ff */
[----:B------:R0:W1:Y:S01]  /*d980*/  SYNCS.PHASECHK.TRANS64.TRYWAIT P1, [UR6+0x22850], R4 ;  /* 0x02285004ff0075a7 */ /* 0x0000620008020146 */
[----:B------:R-:W-:Y:S05]  /*d990*/  @!P0 BRA `(.L_x_8371) ;  /* 0x0000000000048947 */ /* 0x000fea0003800000 */
[----:B------:R-:W-:Y:S01]  /*d9a0*/  BPT.TRAP 0x1 ;  /* 0x000000040000795c */ /* 0x000fe20000300000 */
.L_x_8371:
[----:B-1----:R-:W-:Y:S05]  /*d9b0*/  @P1 BRA `(.L_x_8369) ;  /* 0x0000000000081947 */ /* 0x002fea0003800000 */
[----:B------:R-:W1:Y:S02]  /*d9c0*/  SYNCS.PHASECHK.TRANS64.TRYWAIT P1, [UR6+0x22850], R4 ;  /* 0x02285004ff0075a7 */ /* 0x000e640008020146 */
[----:B-1----:R-:W-:Y:S05]  /*d9d0*/  @!P1 BRA `(.L_x_8372) ;  /* 0x000000e4003c9947 */ /* 0x002fea0003800000 */
.L_x_8369:
        /* <DEDUP_REMOVED lines=36> */
.L_x_8373:
[----:B------:R-:W-:Y:S01]  /*dc20*/  ISETP.NE.AND P2, PT, R193, 0x1, PT ;  /* 0x00000001c100780c */ /* 0x000fe20003f45270 */
[----:B------:R-:W-:Y:S01]  /*dc30*/  VIADD R8, R23, UR39 ;  /* 0x0000002717087c36 */ /* 0x000fe20008000000 */
[----:B------:R-:W-:Y:S01]  /*dc40*/  ULEA UR6, UR45, UR43, 0x3 ;  /* 0x0000002b2d067291 */ /* 0x000fe2000f8e183f */
[----:B------:R-:W-:-:S03]  /*dc50*/  LOP3.LUT P1, RZ, R17, 0x8, RZ, 0xc0, !PT ;  /* 0x0000000811ff7812 */ /* 0x000fc6000782c0ff */
        /* <DEDUP_REMOVED lines=8> */
[----:B------:R-:W-:-:S04]  /*dce0*/  IMAD R9, R7, -0xa0, RZ ;  /* 0xffffff6007097824 */ /* 0x000fc800078e02ff */
[----:B------:R-:W0:Y:S01]  /*dcf0*/  SHFL.IDX PT, R15, R8, RZ, 0x1c1f ;  /* 0x001c1fff080f7589 */ /* 0x000e2200000e0000 */
[----:B------:R-:W-:-:S04]  /*dd00*/  VIADD R11, R9, 0x1 ;  /* 0x00000001090b7836 */ /* 0x000fc80000000000 */
        /* <DEDUP_REMOVED lines=20> */
.L_x_8376:
[----:B------:R-:W-:-:S05]  /*de50*/  IMAD.U32 R20, RZ, RZ, UR28 ;  /* 0x0000001cff147e24 */ /* 0x000fca000f8e00ff */
[----:B------:R-:W-:-:S13]  /*de60*/  ISETP.NE.AND P1, PT, R20, 0x1, PT ;  /* 0x000000011400780c */ /* 0x000fda0003f25270 */
[----:B------:R-:W0:Y:S02]  /*de70*/  @P1 LDC.64 R168, c[0x0][0x9e8] ;  /* 0x00027a00ffa81b82 */ /* 0x000e240000000a00 */
[----:B0-----:R-:W-:-:S05]  /*de80*/  @P1 IMAD.HI.U32 R14, R15, R168, RZ ;  /* 0x000000a80f0e1227 */ /* 0x001fca00078e00ff */
[----:B------:R-:W-:-:S07]  /*de90*/  @P1 SHF.R.U32.HI R15, RZ, R169, R14 ;  /* 0x000000a9ff0f1219 */ /* 0x000fce000001160e */
.L_x_8377:
[----:B------:R-:W-:Y:S05]  /*dea0*/  BSYNC B0 ;  /* 0x0000000000007941 */ /* 0x000fea0003800000 */
.L_x_8375:
[----:B------:R-:W-:-:S05]  /*deb0*/  IMAD R15, R15, R20, R4 ;  /* 0x000000140f0f7224 */ /* 0x000fca00078e0204 */
[----:B------:R-:W-:Y:S02]  /*dec0*/  VIADDMNMX R12, R15, R20, R12, PT ;  /* 0x000000140f0c7246 */ /* 0x000fe4000380010c */
[----:B------:R-:W-:-:S07]  /*ded0*/  VIMNMX R13, R13, R15, !PT ;  /* 0x0000000f0d0d7248 */ /* 0x000fce0007fe0100 */
.L_x_8374:
        /* <DEDUP_REMOVED lines=247> */
.L_x_8380:
[----:B------:R-:W-:-:S05]  /*ee50*/  IMAD.U32 R12, RZ, RZ, UR28 ;  /* 0x0000001cff0c7e24 */ /* 0x000fca000f8e00ff */
[----:B------:R-:W-:-:S13]  /*ee60*/  ISETP.NE.AND P6, PT, R12, 0x1, PT ;  /* 0x000000010c00780c */ /* 0x000fda0003fc5270 */
[----:B------:R-:W0:Y:S02]  /*ee70*/  @P6 LDC.64 R8, c[0x0][0x9e8] ;  /* 0x00027a00ff086b82 */ /* 0x000e240000000a00 */
[----:B0-----:R-:W-:-:S05]  /*ee80*/  @P6 IMAD.HI.U32 R8, R13, R8, RZ ;  /* 0x000000080d086227 */ /* 0x001fca00078e00ff */
[----:B------:R-:W-:-:S07]  /*ee90*/  @P6 SHF.R.U32.HI R13, RZ, R9, R8 ;  /* 0x00000009ff0d6219 */ /* 0x000fce0000011608 */
.L_x_8381:
[----:B------:R-:W-:Y:S05]  /*eea0*/  BSYNC B0 ;  /* 0x0000000000007941 */ /* 0x000fea0003800000 */
.L_x_8379:
[----:B------:R-:W-:-:S05]  /*eeb0*/  IMAD R4, R13, R12, R4 ;  /* 0x0000000c0d047224 */ /* 0x000fca00078e0204 */
[----:B------:R-:W-:Y:S02]  /*eec0*/  VIADDMNMX R11, R4, R12, R11, PT ;  /* 0x0000000c040b7246 */ /* 0x000fe4000380010b */
[----:B------:R-:W-:-:S07]  /*eed0*/  VIMNMX R10, R10, R4, !PT ;  /* 0x000000040a0a7248 */ /* 0x000fce0007fe0100 */
.L_x_8378:
        /* <DEDUP_REMOVED lines=501> */
.L_x_8382:
        /* <DEDUP_REMOVED lines=115> */
.L_x_8364:
[----:B------:R-:W-:Y:S06]  /*11560*/  BAR.ARV 0x8, 0x180 ;  /* 0x0206000000007b1d */ /* 0x000fec0000002000 */
[----:B------:R-:W-:Y:S05]  /*11570*/  @!P0 BRA `(.L_x_8384) ;  /* 0x0000000000048947 */ /* 0x000fea0003800000 */
[----:B------:R-:W-:Y:S01]  /*11580*/  BPT.TRAP 0x1 ;  /* 0x000000040000795c */ /* 0x000fe20000300000 */
.L_x_8384:
[----:B------:R-:W-:Y:S01]  /*11590*/  ULEA UR9, UR45, UR43, 0x3 ;  /* 0x0000002b2d097291 */ /* 0x000fe2000f8e183f */
[----:B------:R-:W-:-:S05]  /*115a0*/  IMAD.U32 R3, RZ, RZ, UR46 ;  /* 0x0000002eff037e24 */ /* 0x000fca000f8e00ff */
[----:B------:R-:W-:-:S04]  /*115b0*/  SHF.L.U32 R3, R3, 0x1f, RZ ;  /* 0x0000001f03037819 */ /* 0x000fc800000006ff */
[----:B------:R0:W1:Y:S01]  /*115c0*/  SYNCS.PHASECHK.TRANS64.TRYWAIT P1, [UR9+0x22850], R3 ;  /* 0x02285003ff0075a7 */ /* 0x0000620008020149 */
[----:B------:R-:W-:Y:S05]  /*115d0*/  @!P0 BRA `(.L_x_8385) ;  /* 0x0000000000048947 */ /* 0x000fea0003800000 */
[----:B------:R-:W-:Y:S01]  /*115e0*/  BPT.TRAP 0x1 ;  /* 0x000000040000795c */ /* 0x000fe20000300000 */
.L_x_8385:
[----:B-1----:R-:W-:Y:S05]  /*115f0*/  @P1 BRA `(.L_x_8386) ;  /* 0x0000000000081947 */ /* 0x002fea0003800000 */
[----:B------:R-:W1:Y:S02]  /*11600*/  SYNCS.PHASECHK.TRANS64.TRYWAIT P1, [UR9+0x22850], R3 ;  /* 0x02285003ff0075a7 */ /* 0x000e640008020149 */
[----:B-1----:R-:W-:Y:S05]  /*11610*/  @!P1 BRA `(.L_x_8387) ;  /* 0x000000a800449947 */ /* 0x002fea0003800000 */
.L_x_8386:
        /* <DEDUP_REMOVED lines=15> */
[----:B------:R-:W-:Y:S01]  /*11710*/  QGMMA.64x128x32.F32.E4M3.E4M3 R24, R184, gdesc[UR4], R24, gsb0 ;  /* 0x01e00004b8187df3 */ /* 0x000fe20008000818 */
[----:B------:R-:W-:Y:S01]  /*11720*/  UIADD3 UR6, UR8, 0x100, URZ ;  /* 0x0000010008067890 */ /* 0x000fe2000fffe03f */
[----:B------:R-:W-:Y:S01]  /*11730*/  UMOV UR7, 0xc0000010 ;  /* 0xc000001000077882 */ /* 0x000fe20000000000 */
[----:B------:R-:W-:Y:S02]  /*11740*/  WARPGROUP.DEPBAR.LE gsb0, 0x0 ;  /* 0x00008000000079c5 */ /* 0x000fe40000010000 */
[----:B------:R-:W-:-:S07]  /*11750*/  WARPGROUP.ARRIVE ;  /* 0x00000000000079c5 */ /* 0x000fce0000000000 */
        /* <DEDUP_REMOVED lines=69> */
.L_x_8388:
        /* <DEDUP_REMOVED lines=74> */
.L_x_8310:
        /* <DEDUP_REMOVED lines=22> */
[----:B------:R-:W-:Y:S02]  /*121b0*/  F2FP.BF16.F32.PACK_AB R44, R44, R89 ;  /* 0x000000592c2c723e */ /* 0x000fe400000010ff */
[----:B------:R-:W-:Y:S01]  /*121c0*/  F2FP.BF16.F32.PACK_AB R11, R78, R11 ;  /* 0x0000000b4e0b723e */ /* 0x000fe200000010ff */
[----:B------:R-:W-:Y:S01]  /*121d0*/  UISETP.NE.AND.EX UP0, UPT, UR7, URZ, UPT, UP0 ;  /* 0x0000003f0700728c */ /* 0x000fe2000bf05300 */
[----:B------:R-:W-:Y:S02]  /*121e0*/  F2FP.BF16.F32.PACK_AB R10, R79, R10 ;  /* 0x0000000a4f0a723e */ /* 0x000fe400000010ff */
[----:B------:R-:W-:Y:S01]  /*121f0*/  F2FP.BF16.F32.PACK_AB R9, R84, R9 ;  /* 0x000000095409723e */ /* 0x000fe200000010ff */
[----:B------:R-:W-:Y:S01]  /*12200*/  ULDC.64 UR6, c[0x0][0xc00] ;  /* 0x0003000000067ab9 */ /* 0x000fe20000000a00 */
[----:B0-----:R-:W-:Y:S01]  /*12210*/  LOP3.LUT P0, R4, R18, 0x3, RZ, 0xc0, !PT ;  /* 0x0000000312047812 */ /* 0x001fe2000780c0ff */
[----:B------:R-:W-:Y:S01]  /*12220*/  UIMAD.WIDE UR6, UR38, 0x4, UR6 ;  /* 0x00000004260678a5 */ /* 0x000fe2000f8e0206 */
[----:B------:R-:W0:Y:S01]  /*12230*/  S2R R18, SR_SWINHI ;  /* 0x0000000000127919 */ /* 0x000e220000002f00 */
        /* <DEDUP_REMOVED lines=17> */
[----:B0-----:R-:W-:Y:S02]  /*12350*/  MOV R5, R18 ;  /* 0x0000001200057202 */ /* 0x001fe40000000f00 */
[----:B------:R-:W-:-:S02]  /*12360*/  F2FP.BF16.F32.PACK_AB R25, R62, R25 ;  /* 0x000000193e19723e */ /* 0x000fc400000010ff */
[----:B------:R-:W-:Y:S01]  /*12370*/  F2FP.BF16.F32.PACK_AB R24, R63, R24 ;  /* 0x000000183f18723e */ /* 0x000fe200000010ff */
[----:B------:R-:W-:Y:S01]  /*12380*/  IMAD.WIDE R6, R196, 0x2, R4 ;  /* 0x00000002c4067825 */ /* 0x000fe200078e0204 */
[----:B------:R-:W-:Y:S02]  /*12390*/  F2FP.BF16.F32.PACK_AB R94, R94, R97 ;  /* 0x000000615e5e723e */ /* 0x000fe400000010ff */
[----:B------:R-:W-:Y:S02]  /*123a0*/  SEL R49, R21, R20, P0 ;  /* 0x0000001415317207 */ /* 0x000fe40000000000 */
[C---:B------:R-:W-:Y:S02]  /*123b0*/  IADD3 R89, P1, R6.reuse, 0x40, RZ ;  /* 0x0000004006597810 */ /* 0x040fe40007f3e0ff */
[----:B------:R-:W-:Y:S02]  /*123c0*/  IADD3 R85, P6, R6, 0x20, RZ ;  /* 0x0000002006557810 */ /* 0x000fe40007fde0ff */
[----:B------:R-:W-:-:S02]  /*123d0*/  LOP3.LUT R10, R89, 0x380, RZ, 0xc0, !PT ;  /* 0x00000380590a7812 */ /* 0x000fc400078ec0ff */
[----:B------:R-:W-:Y:S02]  /*123e0*/  LOP3.LUT R8, R85, 0x380, RZ, 0xc0, !PT ;  /* 0x0000038055087812 */ /* 0x000fe400078ec0ff */
[----:B------:R-:W-:Y:S02]  /*123f0*/  IADD3 R93, P2, R6, 0x60, RZ ;  /* 0x00000060065d7810 */ /* 0x000fe40007f5e0ff */
[----:B------:R-:W-:Y:S02]  /*12400*/  SHF.R.U64 R10, R10, 0x3, RZ ;  /* 0x000000030a0a7819 */ /* 0x000fe400000012ff */
[C---:B------:R-:W-:Y:S01]  /*12410*/  IADD3 R99, P4, R6.reuse, 0x4020, RZ ;  /* 0x0000402006637810 */ /* 0x040fe20007f9e0ff */
[----:B------:R-:W-:Y:S01]  /*12420*/  IMAD.X R19, RZ, RZ, R7, P2 ;  /* 0x000000ffff137224 */ /* 0x000fe200010e0607 */
[C---:B------:R-:W-:Y:S02]  /*12430*/  LOP3.LUT R9, R6.reuse, 0x380, RZ, 0xc0, !PT ;  /* 0x0000038006097812 */ /* 0x040fe400078ec0ff */
[----:B------:R-:W-:-:S02]  /*12440*/  IADD3 R101, P5, R6, 0x4040, RZ ;  /* 0x0000404006657810 */ /* 0x000fc40007fbe0ff */
[----:B------:R-:W-:Y:S01]  /*12450*/  SEL R51, R20, R21, P0 ;  /* 0x0000001514337207 */ /* 0x000fe20000000000 */
[--C-:B------:R-:W-:Y:S01]  /*12460*/  IMAD.X R21, RZ, RZ, R7.reuse, P1 ;  /* 0x000000ffff157224 */ /* 0x100fe200008e0607 */
[----:B------:R-:W-:Y:S01]  /*12470*/  SEL R53, R13, R12, P0 ;  /* 0x0000000c0d357207 */ /* 0x000fe20000000000 */
[--C-:B------:R-:W-:Y:S01]  /*12480*/  IMAD.X R11, RZ, RZ, R7.reuse, P5 ;  /* 0x000000ffff0b7224 */ /* 0x100fe200028e0607 */
[----:B------:R-:W-:Y:S01]  /*12490*/  SEL R55, R12, R13, P0 ;  /* 0x0000000d0c377207 */ /* 0x000fe20000000000 */
[----:B------:R-:W-:Y:S01]  /*124a0*/  IMAD.X R13, RZ, RZ, R7, P4 ;  /* 0x000000ffff0d7224 */ /* 0x000fe200020e0607 */
[----:B------:R-:W-:Y:S02]  /*124b0*/  SHF.R.U64 R8, R8, 0x3, RZ ;  /* 0x0000000308087819 */ /* 0x000fe400000012ff */
[----:B------:R-:W-:Y:S02]  /*124c0*/  SEL R69, R27, R26, P0 ;  /* 0x0000001a1b457207 */ /* 0x000fe40000000000 */
[----:B------:R-:W-:-:S02]  /*124d0*/  IADD3 R97, P3, R6, 0x4000, RZ ;  /* 0x0000400006617810 */ /* 0x000fc40007f7e0ff */
[----:B------:R-:W-:Y:S02]  /*124e0*/  LOP3.LUT R12, R93, 0x380, RZ, 0xc0, !PT ;  /* 0x000003805d0c7812 */ /* 0x000fe400078ec0ff */
[----:B------:R-:W-:Y:S02]  /*124f0*/  LOP3.LUT R20, R10, R89, RZ, 0x3c, !PT ;  /* 0x000000590a147212 */ /* 0x000fe400078e3cff */
[----:B------:R-:W-:Y:S02]  /*12500*/  F2FP.BF16.F32.PACK_AB R14, R71, R14 ;  /* 0x0000000e470e723e */ /* 0x000fe400000010ff */
[----:B------:R-:W-:Y:S02]  /*12510*/  SEL R27, R26, R27, P0 ;  /* 0x0000001b1a1b7207 */ /* 0x000fe40000000000 */
[----:B------:R-:W-:Y:S02]  /*12520*/  LOP3.LUT R10, R99, 0x380, RZ, 0xc0, !PT ;  /* 0x00000380630a7812 */ /* 0x000fe400078ec0ff */
[----:B------:R-:W-:-:S02]  /*12530*/  SEL R71, R25, R24, P0 ;  /* 0x0000001819477207 */ /* 0x000fc40000000000 */
[----:B------:R-:W-:Y:S01]  /*12540*/  SEL R73, R24, R25, P0 ;  /* 0x0000001918497207 */ /* 0x000fe20000000000 */
[----:B------:R-:W-:Y:S01]  /*12550*/  IMAD.X R25, RZ, RZ, R7, P6 ;  /* 0x000000ffff197224 */ /* 0x000fe200030e0607 */
[----:B------:R-:W-:Y:S02]  /*12560*/  SHF.R.U64 R9, R9, 0x3, RZ ;  /* 0x0000000309097819 */ /* 0x000fe400000012ff */
[----:B------:R-:W-:Y:S02]  /*12570*/  LOP3.LUT R26, R101, 0x380, RZ, 0xc0, !PT ;  /* 0x00000380651a7812 */ /* 0x000fe400078ec0ff */
[----:B------:R-:W-:Y:S02]  /*12580*/  LOP3.LUT R24, R8, R85, RZ, 0x3c, !PT ;  /* 0x0000005508187212 */ /* 0x000fe400078e3cff */
[----:B------:R-:W-:Y:S02]  /*12590*/  SHF.R.U64 R12, R12, 0x3, RZ ;  /* 0x000000030c0c7819 */ /* 0x000fe400000012ff */
[----:B------:R-:W-:-:S02]  /*125a0*/  LOP3.LUT R8, R97, 0x380, RZ, 0xc0, !PT ;  /* 0x0000038061087812 */ /* 0x000fc400078ec0ff */
[----:B------:R-:W-:Y:S02]  /*125b0*/  IADD3 R103, P6, R6, 0x4060, RZ ;  /* 0x0000406006677810 */ /* 0x000fe40007fde0ff */
[----:B------:R-:W-:Y:S02]  /*125c0*/  SHF.R.U64 R10, R10, 0x3, RZ ;  /* 0x000000030a0a7819 */ /* 0x000fe400000012ff */
[----:B------:R-:W-:Y:S02]  /*125d0*/  F2FP.BF16.F32.PACK_AB R95, R92, R95 ;  /* 0x0000005f5c5f723e */ /* 0x000fe400000010ff */
[----:B------:R-:W-:Y:S01]  /*125e0*/  LOP3.LUT R6, R9, R6, RZ, 0x3c, !PT ;  /* 0x0000000609067212 */ /* 0x000fe200078e3cff */
[----:B------:R-:W-:Y:S01]  /*125f0*/  IMAD.X R9, RZ, RZ, R7, P6 ;  /* 0x000000ffff097224 */ /* 0x000fe200030e0607 */
[----:B------:R-:W-:Y:S02]  /*12600*/  SHF.R.U64 R26, R26, 0x3, RZ ;  /* 0x000000031a1a7819 */ /* 0x000fe400000012ff */
[----:B------:R-:W-:-:S02]  /*12610*/  F2FP.BF16.F32.PACK_AB R57, R57, R64 ;  /* 0x000000403939723e */ /* 0x000fc400000010ff */
[----:B------:R-:W-:Y:S02]  /*12620*/  F2FP.BF16.F32.PACK_AB R15, R70, R15 ;  /* 0x0000000f460f723e */ /* 0x000fe400000010ff */
[----:B------:R-:W-:Y:S02]  /*12630*/  F2FP.BF16.F32.PACK_AB R91, R88, R91 ;  /* 0x0000005b585b723e */ /* 0x000fe400000010ff */
[----:B------:R-:W-:Y:S02]  /*12640*/  LOP3.LUT R18, R12, R93, RZ, 0x3c, !PT ;  /* 0x0000005d0c127212 */ /* 0x000fe400078e3cff */
[----:B------:R-:W-:Y:S02]  /*12650*/  SHF.R.U64 R8, R8, 0x3, RZ ;  /* 0x0000000308087819 */ /* 0x000fe400000012ff */
[----:B------:R-:W-:Y:S02]  /*12660*/  F2FP.BF16.F32.PACK_AB R38, R38, R41 ;  /* 0x000000292626723e */ /* 0x000fe400000010ff */
[----:B------:R-:W-:-:S02]  /*12670*/  F2FP.BF16.F32.PACK_AB R39, R39, R48 ;  /* 0x000000302727723e */ /* 0x000fc400000010ff */
[----:B------:R-:W-:Y:S02]  /*12680*/  F2FP.BF16.F32.PACK_AB R31, R46, R31 ;  /* 0x0000001f2e1f723e */ /* 0x000fe400000010ff */
[----:B------:R-:W-:Y:S02]  /*12690*/  F2FP.BF16.F32.PACK_AB R45, R45, R40 ;  /* 0x000000282d2d723e */ /* 0x000fe400000010ff */
[----:B------:R-:W-:Y:S02]  /*126a0*/  LOP3.LUT R12, R10, R99, RZ, 0x3c, !PT ;  /* 0x000000630a0c7212 */ /* 0x000fe400078e3cff */
[----:B------:R-:W-:Y:S02]  /*126b0*/  F2FP.BF16.F32.PACK_AB R30, R47, R30 ;  /* 0x0000001e2f1e723e */ /* 0x000fe400000010ff */
[----:B------:R-:W-:Y:S02]  /*126c0*/  F2FP.BF16.F32.PACK_AB R37, R52, R37 ;  /* 0x000000253425723e */ /* 0x000fe400000010ff */
[----:B------:R-:W-:-:S02]  /*126d0*/  SEL R33, R94, R95, P0 ;  /* 0x0000005f5e217207 */ /* 0x000fc40000000000 */
[----:B------:R-:W-:Y:S02]  /*126e0*/  LOP3.LUT R10, R26, R101, RZ, 0x3c, !PT ;  /* 0x000000651a0a7212 */ /* 0x000fe400078e3cff */
[----:B------:R-:W-:Y:S02]  /*126f0*/  MOV R46, R6 ;  /* 0x00000006002e7202 */ /* 0x000fe40000000f00 */
[----:B------:R-:W-:Y:S02]  /*12700*/  SEL R95, R95, R94, P0 ;  /* 0x0000005e5f5f7207 */ /* 0x000fe40000000000 */
[----:B------:R-:W-:Y:S02]  /*12710*/  SEL R63, R57, R56, P0 ;  /* 0x00000038393f7207 */ /* 0x000fe40000000000 */
[----:B------:R-:W-:Y:S02]  /*12720*/  SEL R75, R15, R14, P0 ;  /* 0x0000000e0f4b7207 */ /* 0x000fe40000000000 */
[----:B------:R-:W-:Y:S01]  /*12730*/  SEL R77, R14, R15, P0 ;  /* 0x0000000f0e4d7207 */ /* 0x000fe20000000000 */
[----:B------:R-:W-:Y:S01]  /*12740*/  IMAD.X R15, RZ, RZ, R7, P3 ;  /* 0x000000ffff0f7224 */ /* 0x000fe200018e0607 */
[----:B------:R-:W-:-:S02]  /*12750*/  F2FP.BF16.F32.PACK_AB R29, R60, R29 ;  /* 0x0000001d3c1d723e */ /* 0x000fc400000010ff */
[----:B------:R-:W-:Y:S02]  /*12760*/  SEL R35, R90, R91, P0 ;  /* 0x0000005b5a237207 */ /* 0x000fe40000000000 */
[----:B------:R-:W-:Y:S02]  /*12770*/  SEL R57, R56, R57, P0 ;  /* 0x0000003938397207 */ /* 0x000fe40000000000 */
[----:B------:R-:W-:Y:S02]  /*12780*/  LOP3.LUT R14, R8, R97, RZ, 0x3c, !PT ;  /* 0x00000061080e7212 */ /* 0x000fe400078e3cff */
[----:B------:R-:W-:Y:S02]  /*12790*/  SEL R91, R91, R90, P0 ;  /* 0x0000005a5b5b7207 */ /* 0x000fe40000000000 */
[----:B------:R-:W-:Y:S02]  /*127a0*/  SEL R41, R44, R45, P0 ;  /* 0x0000002d2c297207 */ /* 0x000fe40000000000 */
[----:B------:R-:W-:-:S02]  /*127b0*/  SEL R65, R38, R39, P0 ;  /* 0x0000002726417207 */ /* 0x000fc40000000000 */
[----:B------:R-:W-:Y:S02]  /*127c0*/  SEL R45, R45, R44, P0 ;  /* 0x0000002c2d2d7207 */ /* 0x000fe40000000000 */
[----:B------:R-:W-:Y:S02]  /*127d0*/  SEL R43, R37, R36, P0 ;  /* 0x00000024252b7207 */ /* 0x000fe40000000000 */
[----:B------:R-:W-:Y:S02]  /*127e0*/  SEL R39, R39, R38, P0 ;  /* 0x0000002627277207 */ /* 0x000fe40000000000 */
[----:B------:R-:W-:Y:S02]  /*127f0*/  SEL R67, R31, R30, P0 ;  /* 0x0000001e1f437207 */ /* 0x000fe40000000000 */
[----:B------:R-:W-:Y:S02]  /*12800*/  MOV R60, R20 ;  /* 0x00000014003c7202 */ /* 0x000fe40000000f00 */
[----:B------:R-:W-:-:S02]  /*12810*/  SEL R37, R36, R37, P0 ;  /* 0x0000002524257207 */ /* 0x000fc40000000000 */
[----:B------:R-:W-:Y:S02]  /*12820*/  SEL R31, R30, R31, P0 ;  /* 0x0000001f1e1f7207 */ /* 0x000fe40000000000 */
[----:B------:R-:W-:Y:S02]  /*12830*/  MOV R21, R10 ;  /* 0x0000000a00157202 */ /* 0x000fe40000000f00 */
[----:B------:R-:W-:Y:S02]  /*12840*/  SEL R47, R29, R28, P0 ;  /* 0x0000001c1d2f7207 */ /* 0x000fe40000000000 */
[----:B------:R-:W-:Y:S02]  /*12850*/  SEL R29, R28, R29, P0 ;  /* 0x0000001d1c1d7207 */ /* 0x000fe40000000000 */
[----:B------:R-:W-:Y:S02]  /*12860*/  MOV R58, R14 ;  /* 0x0000000e003a7202 */ /* 0x000fe40000000f00 */
[----:B------:R-:W-:-:S02]  /*12870*/  SEL R83, R86, R87, P0 ;  /* 0x0000005756537207 */ /* 0x000fc40000000000 */
[----:B------:R-:W-:Y:S02]  /*12880*/  SEL R87, R87, R86, P0 ;  /* 0x0000005657577207 */ /* 0x000fe40000000000 */
[----:B------:R-:W-:Y:S02]  /*12890*/  MOV R7, R18 ;  /* 0x0000001200077202 */ /* 0x000fe40000000f00 */
[----:B------:R-:W-:Y:S02]  /*128a0*/  LOP3.LUT R28, R103, 0x380, RZ, 0xc0, !PT ;  /* 0x00000380671c7812 */ /* 0x000fe400078ec0ff */
[----:B------:R-:W-:Y:S02]  /*128b0*/  MOV R56, R12 ;  /* 0x0000000c00387202 */ /* 0x000fe40000000f00 */
[----:B------:R-:W-:Y:S02]  /*128c0*/  SHF.R.U64 R28, R28, 0x3, RZ ;  /* 0x000000031c1c7819 */ /* 0x000fe400000012ff */
[----:B------:R-:W-:-:S02]  /*128d0*/  MOV R62, R24 ;  /* 0x00000018003e7202 */ /* 0x000fc40000000f00 */
[----:B------:R-:W-:Y:S02]  /*128e0*/  LOP3.LUT R8, R28, R103, RZ, 0x3c, !PT ;  /* 0x000000671c087212 */ /* 0x000fe400078e3cff */
[----:B------:R-:W-:Y:S02]  /*128f0*/  PLOP3.LUT P2, PT, PT, PT, UP0, 0x80, 0x0 ;  /* 0x000000000000781c */ /* 0x000fe40003f4f008 */
[----:B------:R-:W-:Y:S01]  /*12900*/  MOV R19, R8 ;  /* 0x0000000800137202 */ /* 0x000fe20000000f00 */
[----:B------:R-:W-:Y:S01]  /*12910*/  ULDC UR8, c[0x0][0xa88] ;  /* 0x0002a20000087ab9 */ /* 0x000fe20000000800 */
[----:B--2---:R-:W-:Y:S01]  /*12920*/  LOP3.LUT R6, R32, 0x2, RZ, 0x3c, !PT ;  /* 0x0000000220067812 */ /* 0x004fe200078e3cff */
[----:B------:R-:W-:Y:S04]  /*12930*/  SHFL.IDX PT, R33, R33, R32, 0x1c1f ;  /* 0x001c1f2021217589 */ /* 0x000fe800000e0000 */
[----:B------:R-:W0:Y:S04]  /*12940*/  SHFL.IDX PT, R10, R95, R6, 0x1c1f ;  /* 0x001c1f065f0a7589 */ /* 0x000e2800000e0000 */
[----:B------:R-:W-:Y:S04]  /*12950*/  SHFL.IDX PT, R63, R63, R32, 0x1c1f ;  /* 0x001c1f203f3f7589 */ /* 0x000fe800000e0000 */
[----:B------:R-:W1:Y:S04]  /*12960*/  SHFL.IDX PT, R34, R57, R6, 0x1c1f ;  /* 0x001c1f0639227589 */ /* 0x000e6800000e0000 */
[----:B------:R-:W-:Y:S04]  /*12970*/  SHFL.IDX PT, R35, R35, R32, 0x1c1f ;  /* 0x001c1f2023237589 */ /* 0x000fe800000e0000 */
[----:B------:R-:W2:Y:S04]  /*12980*/  SHFL.IDX PT, R14, R91, R6, 0x1c1f ;  /* 0x001c1f065b0e7589 */ /* 0x000ea800000e0000 */
[----:B------:R-:W-:Y:S04]  /*12990*/  SHFL.IDX PT, R41, R41, R32, 0x1c1f ;  /* 0x001c1f2029297589 */ /* 0x000fe800000e0000 */
[----:B------:R-:W-:Y:S01]  /*129a0*/  SHFL.IDX PT, R65, R65, R32, 0x1c1f ;  /* 0x001c1f2041417589 */ /* 0x000fe200000e0000 */
[----:B0-----:R-:W-:-:S02]  /*129b0*/  SEL R8, R33, R10, P0 ;  /* 0x0000000a21087207 */ /* 0x001fc40000000000 */
[----:B------:R-:W-:Y:S01]  /*129c0*/  SEL R10, R10, R33, P0 ;  /* 0x000000210a0a7207 */ /* 0x000fe20000000000 */
[----:B------:R-:W0:Y:S04]  /*129d0*/  SHFL.IDX PT, R26, R45, R6, 0x1c1f ;  /* 0x001c1f062d1a7589 */ /* 0x000e2800000e0000 */
[----:B------:R-:W3:Y:S01]  /*129e0*/  SHFL.IDX PT, R36, R39, R6, 0x1c1f ;  /* 0x001c1f0627247589 */ /* 0x000ee200000e0000 */
[----:B-1----:R-:W-:Y:S02]  /*129f0*/  SEL R9, R63, R34, P0 ;  /* 0x000000223f097207 */ /* 0x002fe40000000000 */
[----:B------:R-:W-:Y:S01]  /*12a00*/  SEL R11, R34, R63, P0 ;  /* 0x0000003f220b7207 */ /* 0x000fe20000000000 */
[----:B------:R-:W-:Y:S04]  /*12a10*/  SHFL.IDX PT, R43, R43, R32, 0x1c1f ;  /* 0x001c1f202b2b7589 */ /* 0x000fe800000e0000 */
[----:B------:R-:W-:Y:S01]  /*12a20*/  SHFL.IDX PT, R67, R67, R32, 0x1c1f ;  /* 0x001c1f2043437589 */ /* 0x000fe200000e0000 */
[----:B--2---:R-:W-:-:S02]  /*12a30*/  SEL R12, R35, R14, P0 ;  /* 0x0000000e230c7207 */ /* 0x004fc40000000000 */
[----:B------:R-:W-:Y:S01]  /*12a40*/  SEL R14, R14, R35, P0 ;  /* 0x000000230e0e7207 */ /* 0x000fe20000000000 */
[----:B------:R-:W1:Y:S04]  /*12a50*/  SHFL.IDX PT, R30, R37, R6, 0x1c1f ;  /* 0x001c1f06251e7589 */ /* 0x000e6800000e0000 */
[----:B------:R-:W2:Y:S04]  /*12a60*/  SHFL.IDX PT, R38, R31, R6, 0x1c1f ;  /* 0x001c1f061f267589 */ /* 0x000ea800000e0000 */
[----:B------:R-:W-:Y:S01]  /*12a70*/  SHFL.IDX PT, R69, R69, R32, 0x1c1f ;  /* 0x001c1f2045457589 */ /* 0x000fe200000e0000 */
[----:B0-----:R-:W-:-:S02]  /*12a80*/  SEL R24, R41, R26, P0 ;  /* 0x0000001a29187207 */ /* 0x001fc40000000000 */
[----:B------:R-:W-:Y:S01]  /*12a90*/  SEL R26, R26, R41, P0 ;  /* 0x000000291a1a7207 */ /* 0x000fe20000000000 */
[----:B------:R0:W4:Y:S01]  /*12aa0*/  SHFL.IDX PT, R44, R27, R6, 0x1c1f ;  /* 0x001c1f061b2c7589 */ /* 0x00012200000e0000 */
[----:B---3--:R-:W-:Y:S02]  /*12ab0*/  SEL R13, R65, R36, P0 ;  /* 0x00000024410d7207 */ /* 0x008fe40000000000 */
[----:B------:R-:W-:Y:S01]  /*12ac0*/  SEL R15, R36, R65, P0 ;  /* 0x00000041240f7207 */ /* 0x000fe20000000000 */
[----:B------:R-:W-:Y:S04]  /*12ad0*/  SHFL.IDX PT, R47, R47, R32, 0x1c1f ;  /* 0x001c1f202f2f7589 */ /* 0x000fe800000e0000 */
[----:B------:R-:W-:Y:S04]  /*12ae0*/  SHFL.IDX PT, R71, R71, R32, 0x1c1f ;  /* 0x001c1f2047477589 */ /* 0x000fe800000e0000 */
[----:B------:R4:W3:Y:S01]  /*12af0*/  SHFL.IDX PT, R18, R29, R6, 0x1c1f ;  /* 0x001c1f061d127589 */ /* 0x0008e200000e0000 */
[----:B-1----:R-:W-:-:S02]  /*12b00*/  SEL R28, R43, R30, P0 ;  /* 0x0000001e2b1c7207 */ /* 0x002fc40000000000 */
[----:B------:R-:W-:Y:S01]  /*12b10*/  SEL R30, R30, R43, P0 ;  /* 0x0000002b1e1e7207 */ /* 0x000fe20000000000 */
[----:B------:R-:W1:Y:S01]  /*12b20*/  SHFL.IDX PT, R48, R73, R6, 0x1c1f ;  /* 0x001c1f0649307589 */ /* 0x000e6200000e0000 */
[----:B--2---:R-:W-:Y:S02]  /*12b30*/  SEL R25, R67, R38, P0 ;  /* 0x0000002643197207 */ /* 0x004fe40000000000 */
[----:B0-----:R-:W-:Y:S01]  /*12b40*/  SEL R27, R38, R67, P0 ;  /* 0x00000043261b7207 */ /* 0x001fe20000000000 */
[----:B------:R-:W-:Y:S01]  /*12b50*/  BAR.SYNC.DEFER_BLOCKING 0x1, 0x100 ;  /* 0x0044000000007b1d */ /* 0x000fe20000010000 */
[----:B----4-:R-:W-:Y:S02]  /*12b60*/  SEL R29, R69, R44, P0 ;  /* 0x0000002c451d7207 */ /* 0x010fe40000000000 */
[----:B------:R-:W-:-:S03]  /*12b70*/  SEL R31, R44, R69, P0 ;  /* 0x000000452c1f7207 */ /* 0x000fc60000000000 */
[----:B------:R-:W-:Y:S04]  /*12b80*/  SHFL.IDX PT, R49, R49, R32, 0x1c1f ;  /* 0x001c1f2031317589 */ /* 0x000fe800000e0000 */
[----:B------:R-:W-:Y:S04]  /*12b90*/  SHFL.IDX PT, R53, R53, R32, 0x1c1f ;  /* 0x001c1f2035357589 */ /* 0x000fe800000e0000 */
[----:B------:R-:W-:Y:S01]  /*12ba0*/  SHFL.IDX PT, R75, R75, R32, 0x1c1f ;  /* 0x001c1f204b4b7589 */ /* 0x000fe200000e0000 */
[----:B---3--:R-:W-:-:S03]  /*12bb0*/  SEL R34, R18, R47, P0 ;  /* 0x0000002f12227207 */ /* 0x008fc60000000000 */
[----:B------:R-:W0:Y:S01]  /*12bc0*/  SHFL.IDX PT, R20, R51, R6, 0x1c1f ;  /* 0x001c1f0633147589 */ /* 0x000e2200000e0000 */
[----:B-1----:R-:W-:Y:S02]  /*12bd0*/  SEL R33, R71, R48, P0 ;  /* 0x0000003047217207 */ /* 0x002fe40000000000 */
[----:B------:R-:W-:Y:S01]  /*12be0*/  SEL R35, R48, R71, P0 ;  /* 0x0000004730237207 */ /* 0x000fe20000000000 */
[----:B------:R-:W1:Y:S01]  /*12bf0*/  SHFL.IDX PT, R40, R55, R6, 0x1c1f ;  /* 0x001c1f0637287589 */ /* 0x000e6200000e0000 */
[----:B------:R-:W2:Y:S03]  /*12c00*/  LDC R48, c[0x0][0xbe8] ;  /* 0x0002fa00ff307b82 */ /* 0x000ea60000000800 */
[----:B------:R-:W3:Y:S04]  /*12c10*/  SHFL.IDX PT, R50, R77, R6, 0x1c1f ;  /* 0x001c1f064d327589 */ /* 0x000ee800000e0000 */
[----:B------:R-:W-:Y:S04]  /*12c20*/  SHFL.IDX PT, R59, R59, R32, 0x1c1f ;  /* 0x001c1f203b3b7589 */ /* 0x000fe800000e0000 */
[----:B------:R-:W-:Y:S04]  /*12c30*/  SHFL.IDX PT, R79, R79, R32, 0x1c1f ;  /* 0x001c1f204f4f7589 */ /* 0x000fe800000e0000 */
[----:B------:R-:W-:Y:S04]  /*12c40*/  SHFL.IDX PT, R42, R61, R6, 0x1c1f ;  /* 0x001c1f063d2a7589 */ /* 0x000fe800000e0000 */
[----:B------:R-:W4:Y:S01]  /*12c50*/  SHFL.IDX PT, R52, R81, R6, 0x1c1f ;  /* 0x001c1f0651347589 */ /* 0x000f2200000e0000 */
[----:B0-----:R-:W-:-:S02]  /*12c60*/  SEL R36, R49, R20, P0 ;  /* 0x0000001431247207 */ /* 0x001fc40000000000 */
[----:B------:R-:W-:Y:S01]  /*12c70*/  SEL R38, R20, R49, P0 ;  /* 0x0000003114267207 */ /* 0x000fe20000000000 */
[----:B------:R0:W-:Y:S01]  /*12c80*/  SHFL.IDX PT, R83, R83, R32, 0x1c1f ;  /* 0x001c1f2053537589 */ /* 0x0001e200000e0000 */
[----:B-1----:R-:W-:-:S03]  /*12c90*/  SEL R44, R53, R40, P0 ;  /* 0x00000028352c7207 */ /* 0x002fc60000000000 */
[----:B------:R1:W2:Y:S01]  /*12ca0*/  SHFL.IDX PT, R54, R87, R6, 0x1c1f ;  /* 0x001c1f0657367589 */ /* 0x0002a200000e0000 */
[----:B---3--:R-:W-:Y:S02]  /*12cb0*/  SEL R37, R75, R50, P0 ;  /* 0x000000324b257207 */ /* 0x008fe40000000000 */
[----:B------:R-:W-:Y:S01]  /*12cc0*/  SEL R39, R50, R75, P0 ;  /* 0x0000004b32277207 */ /* 0x000fe20000000000 */
[----:B------:R3:W-:Y:S01]  /*12cd0*/  STSM.16.M88.4 [R46], R8 ;  /* 0x000000082e007844 */ /* 0x0007e20000000200 */
[----:B0-----:R-:W-:-:S03]  /*12ce0*/  SEL R32, R47, R18, P0 ;  /* 0x000000122f207207 */ /* 0x001fc60000000000 */
[----:B------:R-:W-:Y:S01]  /*12cf0*/  STSM.16.M88.4 [R62], R12 ;  /* 0x0000000c3e007844 */ /* 0x000fe20000000200 */
[----:B-1----:R-:W-:-:S03]  /*12d00*/  IMAD.U32 R6, RZ, RZ, UR6 ;  /* 0x00000006ff067e24 */ /* 0x002fc6000f8e00ff */
[----:B------:R-:W-:Y:S01]  /*12d10*/  STSM.16.M88.4 [R60], R24 ;  /* 0x000000183c007844 */ /* 0x000fe20000000200 */
[----:B----4-:R-:W-:-:S03]  /*12d20*/  SEL R45, R79, R52, P0 ;  /* 0x000000344f2d7207 */ /* 0x010fc60000000000 */
[----:B------:R0:W-:Y:S01]  /*12d30*/  STSM.16.M88.4 [R7], R28 ;  /* 0x0000001c07007844 */ /* 0x0001e20000000200 */
[----:B------:R-:W-:Y:S02]  /*12d40*/  SEL R47, R52, R79, P0 ;  /* 0x0000004f342f7207 */ /* 0x000fe40000000000 */
[----:B---3--:R-:W-:Y:S01]  /*12d50*/  SEL R46, R40, R53, P0 ;  /* 0x00000035282e7207 */ /* 0x008fe20000000000 */
[----:B------:R1:W-:Y:S01]  /*12d60*/  STSM.16.M88.4 [R58], R32 ;  /* 0x000000203a007844 */ /* 0x0003e20000000200 */
[----:B------:R-:W-:Y:S02]  /*12d70*/  SEL R40, R59, R42, P0 ;  /* 0x0000002a3b287207 */ /* 0x000fe40000000000 */
[----:B------:R-:W-:Y:S01]  /*12d80*/  SEL R42, R42, R59, P0 ;  /* 0x0000003b2a2a7207 */ /* 0x000fe20000000000 */
[----:B------:R1:W-:Y:S01]  /*12d90*/  STSM.16.M88.4 [R56], R36 ;  /* 0x0000002438007844 */ /* 0x0003e20000000200 */
[----:B--2---:R-:W-:Y:S02]  /*12da0*/  SEL R41, R83, R54, P0 ;  /* 0x0000003653297207 */ /* 0x004fe40000000000 */
[----:B------:R-:W-:Y:S01]  /*12db0*/  SEL R43, R54, R83, P0 ;  /* 0x00000053362b7207 */ /* 0x000fe20000000000 */
[----:B------:R1:W-:Y:S04]  /*12dc0*/  STSM.16.M88.4 [R21], R44 ;  /* 0x0000002c15007844 */ /* 0x0003e80000000200 */
[----:B------:R1:W-:Y:S01]  /*12dd0*/  STSM.16.M88.4 [R19], R40 ;  /* 0x0000002813007844 */ /* 0x0003e20000000200 */
[----:B0-----:R-:W-:Y:S01]  /*12de0*/  IMAD.U32 R7, RZ, RZ, UR7 ;  /* 0x00000007ff077e24 */ /* 0x001fe2000f8e00ff */
[----:B------:R-:W-:Y:S01]  /*12df0*/  ULDC.64 UR6, c[0x0][0xc08] ;  /* 0x0003020000067ab9 */ /* 0x000fe20000000a00 */
[----:B------:R-:W-:Y:S01]  /*12e00*/  BAR.SYNC.DEFER_BLOCKING 0x1, 0x100 ;  /* 0x0044000000007b1d */ /* 0x000fe20000010000 */
[----:B------:R-:W-:-:S04]  /*12e10*/  UISETP.NE.U32.AND UP1, UPT, UR6, URZ, UPT ;  /* 0x0000003f0600728c */ /* 0x000fc8000bf25070 */
[----:B------:R-:W-:-:S06]  /*12e20*/  UISETP.NE.AND.EX UP1, UPT, UR7, URZ, UPT, UP1 ;  /* 0x0000003f0700728c */ /* 0x000fcc000bf25310 */
[----:B------:R-:W-:-:S05]  /*12e30*/  PLOP3.LUT P0, PT, PT, PT, UP1, 0x80, 0x0 ;  /* 0x000000000000781c */ /* 0x000fca0003f0f018 */
[----:B------:R-:W-:Y:S02]  /*12e40*/  @UP1 ULDC.64 UR6, c[0x0][0xc08] ;  /* 0x0003020000061ab9 */ /* 0x000fe40000000a00 */
[----:B------:R-:W-:Y:S01]  /*12e50*/  @UP1 UIMAD.WIDE UR6, UR38, 0x4, UR6 ;  /* 0x00000004260618a5 */ /* 0x000fe2000f8e0206 */
[----:B------:R-:W-:Y:S01]  /*12e60*/  IMAD.U32 R9, RZ, RZ, UR8 ;  /* 0x00000008ff097e24 */ /* 0x000fe2000f8e00ff */
[----:B------:R-:W2:Y:S04]  /*12e70*/  @P2 LDG.E R8, desc[UR52][R6.64] ;  /* 0x0000003406082981 */ /* 0x000ea8000c1e1900 */
[----:B------:R-:W-:Y:S01]  /*12e80*/  IMAD.U32 R14, RZ, RZ, UR6 ;  /* 0x00000006ff0e7e24 */ /* 0x000fe2000f8e00ff */
[----:B------:R-:W-:Y:S01]  /*12e90*/  ISETP.NE.AND P1, PT, R48, 0x1, PT ;  /* 0x000000013000780c */ /* 0x000fe20003f25270 */
[----:B------:R-:W-:Y:S01]  /*12ea0*/  IMAD.U32 R15, RZ, RZ, UR7 ;  /* 0x00000007ff0f7e24 */ /* 0x000fe2000f8e00ff */
[----:B------:R-:W-:-:S04]  /*12eb0*/  UMOV UR4, URZ ;  /* 0x0000003f00047c82 */ /* 0x000fc80008000000 */
[----:B------:R1:W5:Y:S07]  /*12ec0*/  @P0 LDG.E R9, desc[UR52][R14.64] ;  /* 0x000000340e090981 */ /* 0x00036e000c1e1900 */
        /* <DEDUP_REMOVED lines=8> */
.L_x_8391:
        /* <DEDUP_REMOVED lines=31> */
[----:B------:R-:W-:Y:S01]  /*13140*/  SHF.R.S32.HI R8, RZ, 0x1f, R11 ;  /* 0x0000001fff087819 */ /* 0x000fe2000001140b */
[----:B------:R-:W-:Y:S01]  /*13150*/  IMAD.X R9, RZ, RZ, R5, P3 ;  /* 0x000000ffff097224 */ /* 0x000fe200018e0605 */
        /* <DEDUP_REMOVED lines=10> */
[----:B------:R-:W-:Y:S01]  /*13200*/  LOP3.LUT R8, R8, R13, RZ, 0x3c, !PT ;  /* 0x0000000d08087212 */ /* 0x000fe200078e3cff */
[----:B------:R-:W-:Y:S01]  /*13210*/  ULDC.64 UR8, c[0x0][0xb50] ;  /* 0x0002d40000087ab9 */ /* 0x000fe20000000a00 */
[----:B------:R-:W-:Y:S01]  /*13220*/  LOP3.LUT R12, R12, R15, RZ, 0x3c, !PT ;  /* 0x0000000f0c0c7212 */ /* 0x000fe200078e3cff */
[----:B------:R-:W-:Y:S01]  /*13230*/  IMAD.IADD R13, R7, 0x1, R19 ;  /* 0x00000001070d7824 */ /* 0x000fe200078e0213 */
[----:B------:R-:W-:Y:S01]  /*13240*/  LEA R14, P4, R6, UR8, 0x2 ;  /* 0x00000008060e7c11 */ /* 0x000fe2000f8810ff */
[----:B------:R-:W-:Y:S01]  /*13250*/  VIADD R10, R24, 0x8 ;  /* 0x00000008180a7836 */ /* 0x000fe20000000000 */
[----:B------:R-:W-:Y:S02]  /*13260*/  IADD3 R11, P2, R4, 0x3000, RZ ;  /* 0x00003000040b7810 */ /* 0x000fe40007f5e0ff */
[----:B------:R-:W-:Y:S01]  /*13270*/  LEA.HI.X R15, R6, UR9, R13, 0x2, P4 ;  /* 0x00000009060f7c11 */ /* 0x000fe2000a0f140d */
[----:B------:R-:W-:Y:S01]  /*13280*/  SHFL.IDX PT, R18, R14, RZ, 0x1c1f ;  /* 0x001c1fff0e127589 */ /* 0x000fe200000e0000 */
[----:B------:R-:W-:Y:S01]  /*13290*/  LOP3.LUT R7, R11, 0x380, RZ, 0xc0, !PT ;  /* 0x000003800b077812 */ /* 0x000fe200078ec0ff */
[--C-:B------:R-:W-:Y:S01]  /*132a0*/  IMAD.X R13, RZ, RZ, R5.reuse, P0 ;  /* 0x000000ffff0d7224 */ /* 0x100fe200000e0605 */
[----:B------:R-:W-:Y:S01]  /*132b0*/  LOP3.LUT P0, RZ, R192, 0x3, RZ, 0xc0, !PT ;  /* 0x00000003c0ff7812 */ /* 0x000fe2000780c0ff */
[----:B------:R-:W1:Y:S01]  /*132c0*/  SHFL.IDX PT, R19, R15, RZ, 0x1c1f ;  /* 0x001c1fff0f137589 */ /* 0x000e6200000e0000 */
[----:B------:R-:W-:Y:S01]  /*132d0*/  SHF.R.U64 R6, R7, 0x3, RZ ;  /* 0x0000000307067819 */ /* 0x000fe200000012ff */
[----:B------:R-:W-:Y:S01]  /*132e0*/  IMAD.X R7, RZ, RZ, R5, P2 ;  /* 0x000000ffff077224 */ /* 0x000fe200010e0605 */
[-C--:B------:R-:W-:Y:S01]  /*132f0*/  ISETP.GE.OR P2, PT, R24, R49.reuse, P0 ;  /* 0x000000311800720c */ /* 0x080fe20000746670 */
[----:B------:R-:W-:Y:S01]  /*13300*/  SHFL.IDX PT, R20, R14, 0x1, 0x1c1f ;  /* 0x003c1f000e147f89 */ /* 0x000fe200000e0000 */
[----:B------:R-:W-:Y:S01]  /*13310*/  ISETP.GE.OR P0, PT, R10, R49, P0 ;  /* 0x000000310a00720c */ /* 0x000fe20000706670 */
[----:B------:R-:W-:Y:S01]  /*13320*/  UIMAD UR8, UR7, UR10, URZ ;  /* 0x0000000a070872a4 */ /* 0x000fe2000f8e023f */
[C---:B------:R-:W-:Y:S01]  /*13330*/  IADD3 R41, P6, R4.reuse, 0x4000, RZ ;  /* 0x0000400004297810 */ /* 0x040fe20007fde0ff */
[----:B------:R-:W2:Y:S01]  /*13340*/  SHFL.IDX PT, R21, R15, 0x1, 0x1c1f ;  /* 0x003c1f000f157f89 */ /* 0x000ea200000e0000 */
[----:B------:R-:W-:Y:S01]  /*13350*/  UIMAD.WIDE.U32 UR6, UR4, UR10, URZ ;  /* 0x0000000a040672a5 */ /* 0x000fe2000f8e003f */
[----:B------:R-:W-:-:S02]  /*13360*/  IADD3 R37, P5, R4, 0x5000, RZ ;  /* 0x0000500004257810 */ /* 0x000fc40007fbe0ff */
[----:B------:R-:W-:Y:S02]  /*13370*/  IADD3 R33, P4, R4, 0x6000, RZ ;  /* 0x0000600004217810 */ /* 0x000fe40007f9e0ff */
[----:B------:R-:W-:Y:S02]  /*13380*/  LOP3.LUT R6, R6, R11, RZ, 0x3c, !PT ;  /* 0x0000000b06067212 */ /* 0x000fe400078e3cff */
[C---:B------:R-:W-:Y:S01]  /*13390*/  LOP3.LUT R25, R4.reuse, 0x380, RZ, 0xc0, !PT ;  /* 0x0000038004197812 */ /* 0x040fe200078ec0ff */
[----:B-1----:R1:W-:Y:S01]  /*133a0*/  @!P2 ST.E desc[UR52][R18.64], R2 ;  /* 0x000000021200a985 */ /* 0x0023e2000c101934 */
[----:B------:R-:W-:Y:S01]  /*133b0*/  UIMAD UR8, UR4, UR11, UR8 ;  /* 0x0000000b040872a4 */ /* 0x000fe2000f8e0208 */
[----:B------:R-:W-:Y:S02]  /*133c0*/  IADD3 R11, P3, R4, 0x7000, RZ ;  /* 0x00007000040b7810 */ /* 0x000fe40007f7e0ff */
[----:B------:R-:W-:Y:S01]  /*133d0*/  ULDC.64 UR10, c[0x0][0xae8] ;  /* 0x0002ba00000a7ab9 */ /* 0x000fe20000000a00 */
[----:B------:R-:W-:-:S02]  /*133e0*/  LOP3.LUT R40, R41, 0x380, RZ, 0xc0, !PT ;  /* 0x0000038029287812 */ /* 0x000fc400078ec0ff */
[----:B------:R-:W-:Y:S01]  /*133f0*/  LOP3.LUT R36, R37, 0x380, RZ, 0xc0, !PT ;  /* 0x0000038025247812 */ /* 0x000fe200078ec0ff */
[----:B--2---:R2:W-:Y:S01]  /*13400*/  @!P0 ST.E desc[UR52][R20.64], R0 ;  /* 0x0000000014008985 */ /* 0x0045e2000c101934 */
[----:B------:R-:W-:Y:S02]  /*13410*/  LOP3.LUT R32, R33, 0x380, RZ, 0xc0, !PT ;  /* 0x0000038021207812 */ /* 0x000fe400078ec0ff */
[----:B------:R-:W-:Y:S01]  /*13420*/  SHF.R.U64 R25, R25, 0x3, RZ ;  /* 0x0000000319197819 */ /* 0x000fe200000012ff */
[----:B-1----:R-:W1:Y:S01]  /*13430*/  @P1 LDC R19, c[0x0][0xbec] ;  /* 0x0002fb00ff131b82 */ /* 0x002e620000000800 */
[----:B------:R-:W-:Y:S01]  /*13440*/  UIADD3 UR7, UR7, UR8, URZ ;  /* 0x0000000807077290 */ /* 0x000fe2000fffe03f */
[----:B------:R-:W-:Y:S01]  /*13450*/  LOP3.LUT R10, R11, 0x380, RZ, 0xc0, !PT ;  /* 0x000003800b0a7812 */ /* 0x000fe200078ec0ff */
[----:B------:R-:W-:Y:S01]  /*13460*/  UIMAD UR4, UR16, UR10, URZ ;  /* 0x0000000a100472a4 */ /* 0x000fe2000f8e023f */
[----:B------:R-:W-:Y:S01]  /*13470*/  SHF.R.U64 R40, R40, 0x3, RZ ;  /* 0x0000000328287819 */ /* 0x000fe200000012ff */
[----:B------:R-:W-:Y:S01]  /*13480*/  IMAD.X R29, RZ, RZ, R5, P3 ;  /* 0x000000ffff1d7224 */ /* 0x000fe200018e0605 */
[----:B------:R-:W-:Y:S01]  /*13490*/  SHF.R.U64 R36, R36, 0x3, RZ ;  /* 0x0000000324247819 */ /* 0x000fe200000012ff */
[----:B--2---:R-:W-:Y:S01]  /*134a0*/  IMAD R0, R190, 0x20, R191 ;  /* 0x00000020be007824 */ /* 0x004fe200078e02bf */
[----:B------:R-:W-:Y:S01]  /*134b0*/  UIMAD UR4, UR37, UR11, UR4 ;  /* 0x0000000b250472a4 */ /* 0x000fe2000f8e0204 */
[----:B------:R-:W-:Y:S01]  /*134c0*/  SHF.R.U64 R32, R32, 0x3, RZ ;  /* 0x0000000320207819 */ /* 0x000fe200000012ff */
[----:B------:R-:W-:Y:S01]  /*134d0*/  UIMAD.WIDE.U32 UR6, UR37, UR10, UR6 ;  /* 0x0000000a250672a5 */ /* 0x000fe2000f8e0006 */
[----:B------:R-:W-:Y:S01]  /*134e0*/  VIADD R2, R0, UR39 ;  /* 0x0000002700027c36 */ /* 0x000fe20008000000 */
[----:B------:R-:W-:Y:S01]  /*134f0*/  ULDC.64 UR8, c[0x0][0xaf0] ;  /* 0x0002bc0000087ab9 */ /* 0x000fe20000000a00 */
[----:B------:R-:W-:Y:S01]  /*13500*/  LOP3.LUT R24, R25, R4, RZ, 0x3c, !PT ;  /* 0x0000000419187212 */ /* 0x000fe200078e3cff */
[----:B------:R-:W-:Y:S01]  /*13510*/  UIADD3 UR7, UR7, UR4, URZ ;  /* 0x0000000407077290 */ /* 0x000fe2000fffe03f */
[----:B------:R-:W-:Y:S01]  /*13520*/  IMAD.MOV.U32 R21, RZ, RZ, R2 ;  /* 0x000000ffff157224 */ /* 0x000fe200078e0002 */
[----:B------:R-:W-:Y:S01]  /*13530*/  UIMAD UR4, UR15, UR8, URZ ;  /* 0x000000080f0472a4 */ /* 0x000fe2000f8e023f */
[----:B------:R-:W-:Y:S01]  /*13540*/  SHF.R.U64 R4, R10, 0x3, RZ ;  /* 0x000000030a047819 */ /* 0x000fe200000012ff */
[----:B------:R-:W5:Y:S01]  /*13550*/  LD.E.128 R12, desc[UR52][R12.64] ;  /* 0x000000340c0c7980 */ /* 0x000f62000c101d00 */
[----:B------:R-:W-:-:S02]  /*13560*/  LOP3.LUT R40, R40, R41, RZ, 0x3c, !PT ;  /* 0x0000002928287212 */ /* 0x000fc400078e3cff */
[----:B------:R-:W-:Y:S01]  /*13570*/  LOP3.LUT R36, R36, R37, RZ, 0x3c, !PT ;  /* 0x0000002524247212 */ /* 0x000fe200078e3cff */
[----:B-1----:R-:W-:Y:S01]  /*13580*/  @P1 IMAD.HI.U32 R0, R2, R19, RZ ;  /* 0x0000001302001227 */ /* 0x002fe200078e00ff */
[----:B------:R-:W-:Y:S01]  /*13590*/  UIMAD UR4, UR14, UR9, UR4 ;  /* 0x000000090e0472a4 */ /* 0x000fe2000f8e0204 */
[----:B------:R-:W-:Y:S01]  /*135a0*/  LOP3.LUT R32, R32, R33, RZ, 0x3c, !PT ;  /* 0x0000002120207212 */ /* 0x000fe200078e3cff */
[----:B------:R-:W-:Y:S01]  /*135b0*/  UIMAD.WIDE.U32 UR6, UR14, UR8, UR6 ;  /* 0x000000080e0672a5 */ /* 0x000fe2000f8e0006 */
[--C-:B------:R-:W-:Y:S01]  /*135c0*/  IMAD.X R41, RZ, RZ, R5.reuse, P6 ;  /* 0x000000ffff297224 */ /* 0x100fe200030e0605 */
[----:B0-----:R-:W-:Y:S01]  /*135d0*/  @P1 SHF.R.U32.HI R21, RZ, R45, R0 ;  /* 0x0000002dff151219 */ /* 0x001fe20000011600 */
[--C-:B------:R-:W-:Y:S01]  /*135e0*/  IMAD.X R37, RZ, RZ, R5.reuse, P5 ;  /* 0x000000ffff257224 */ /* 0x100fe200028e0605 */
[----:B------:R-:W-:Y:S01]  /*135f0*/  UIADD3 UR4, UR7, UR4, URZ ;  /* 0x0000000407047290 */ /* 0x000fe2000fffe03f */
[----:B------:R-:W-:Y:S01]  /*13600*/  IMAD.X R33, RZ, RZ, R5, P4 ;  /* 0x000000ffff217224 */ /* 0x000fe200020e0605 */
[--C-:B------:R-:W-:Y:S01]  /*13610*/  SHF.R.S32.HI R0, RZ, 0x1f, R21.reuse ;  /* 0x0000001fff007819 */ /* 0x100fe20000011415 */
[----:B------:R-:W-:Y:S01]  /*13620*/  IMAD.MOV R45, RZ, RZ, -R21 ;  /* 0x000000ffff2d7224 */ /* 0x000fe200078e0a15 */
[----:B------:R-:W-:Y:S01]  /*13630*/  LOP3.LUT R28, R4, R11, RZ, 0x3c, !PT ;  /* 0x0000000b041c7212 */ /* 0x000fe200078e3cff */
[----:B------:R-:W-:Y:S01]  /*13640*/  IMAD.MOV.U32 R25, RZ, RZ, R5 ;  /* 0x000000ffff197224 */ /* 0x000fe200078e0005 */
        /* <DEDUP_REMOVED lines=28> */
[C---:B------:R-:W-:Y:S01]  /*13810*/  ISETP.GE.AND P2, PT, R44.reuse, R49, PT ;  /* 0x000000312c00720c */ /* 0x040fe20003f46270 */
[----:B------:R-:W-:Y:S02]  /*13820*/  ULDC.64 UR6, c[0x0][0xa80] ;  /* 0x0002a00000067ab9 */ /* 0x000fe40000000a00 */
[----:B------:R-:W-:Y:S01]  /*13830*/  VIADD R0, R44, 0x20 ;  /* 0x000000202c007836 */ /* 0x000fe20000000000 */
[----:B------:R-:W-:Y:S01]  /*13840*/  LEA R20, P3, R18, UR6, 0x1 ;  /* 0x0000000612147c11 */ /* 0x000fe2000f8608ff */
[----:B------:R-:W-:-:S02]  /*13850*/  IMAD.IADD R19, R19, 0x1, R21 ;  /* 0x0000000113137824 */ /* 0x000fc400078e0215 */
[----:B------:R-:W-:Y:S01]  /*13860*/  VIADD R3, R3, 0x22820 ;  /* 0x0002282003037836 */ /* 0x000fe20000000000 */
[-C--:B------:R-:W-:Y:S01]  /*13870*/  ISETP.GE.AND P0, PT, R0, R49.reuse, PT ;  /* 0x000000310000720c */ /* 0x080fe20003f06270 */
[----:B------:R-:W-:Y:S01]  /*13880*/  VIADD R0, R44, 0x40 ;  /* 0x000000402c007836 */ /* 0x000fe20000000000 */
[----:B------:R-:W-:Y:S02]  /*13890*/  LEA.HI.X R21, R18, UR7, R19, 0x1, P3 ;  /* 0x0000000712157c11 */ /* 0x000fe400098f0c13 */
[----:B------:R-:W-:Y:S01]  /*138a0*/  PRMT R3, RZ, 0x654, R3 ;  /* 0x00000654ff037816 */ /* 0x000fe20000000003 */
[----:B0-----:R0:W1:Y:S01]  /*138b0*/  SHFL.IDX PT, R18, R20, RZ, 0x181f ;  /* 0x00181fff14127589 */ /* 0x00106200000e0000 */
        /* <DEDUP_REMOVED lines=8> */
[CC--:B-1----:R-:W-:Y:S02]  /*13940*/  @!P2 LEA R2, P4, R188.reuse, R18.reuse, 0x1 ;  /* 0x00000012bc02a211 */ /* 0x0c2fe400078808ff */
[C---:B------:R-:W-:Y:S02]  /*13950*/  @!P3 LEA R18, P5, R189.reuse, R18, 0x1 ;  /* 0x00000012bd12b211 */ /* 0x040fe400078a08ff */
[-C--:B0-2---:R-:W-:Y:S02]  /*13960*/  @!P2 LEA.HI.X R3, R188, R0.reuse, R198, 0x1, P4 ;  /* 0x00000000bc03a211 */ /* 0x085fe400020f0cc6 */
[----:B------:R-:W-:-:S03]  /*13970*/  @!P3 LEA.HI.X R19, R189, R0, R197, 0x1, P5 ;  /* 0x00000000bd13b211 */ /* 0x000fc600028f0cc5 */
[----:B-----5:R3:W-:Y:S04]  /*13980*/  @!P2 ST.E.128 desc[UR52][R2.64], R24 ;  /* 0x000000180200a985 */ /* 0x0207e8000c101d34 */
[----:B------:R3:W-:Y:S02]  /*13990*/  @!P3 ST.E.128 desc[UR52][R18.64], R40 ;  /* 0x000000281200b985 */ /* 0x0007e4000c101d34 */
.L_x_8393:
[----:B------:R-:W-:Y:S05]  /*139a0*/  BSYNC B1 ;  /* 0x0000000000017941 */ /* 0x000fea0003800000 */
.L_x_8392:
        /* <DEDUP_REMOVED lines=9> */
[-C--:B0---4-:R-:W-:Y:S02]  /*13a40*/  @!P3 LEA.HI.X R3, R188, R0.reuse, R198, 0x1, P0 ;  /* 0x00000000bc03b211 */ /* 0x091fe400000f0cc6 */
[----:B------:R-:W-:-:S03]  /*13a50*/  @!P4 LEA.HI.X R19, R189, R0, R197, 0x1, P2 ;  /* 0x00000000bd13c211 */ /* 0x000fc600010f0cc5 */
[----:B-----5:R3:W-:Y:S04]  /*13a60*/  @!P3 ST.E.128 desc[UR52][R2.64], R12 ;  /* 0x0000000c0200b985 */ /* 0x0207e8000c101d34 */
[----:B------:R3:W-:Y:S02]  /*13a70*/  @!P4 ST.E.128 desc[UR52][R18.64], R36 ;  /* 0x000000241200c985 */ /* 0x0007e4000c101d34 */
.L_x_8395:
[----:B------:R-:W-:Y:S05]  /*13a80*/  BSYNC B1 ;  /* 0x0000000000017941 */ /* 0x000fea0003800000 */
.L_x_8394:
[----:B----4-:R4:W0:Y:S01]  /*13a90*/  SHFL.IDX PT, R0, R21, 0x2, 0x181f ;  /* 0x00581f0015007f89 */ /* 0x01082200000e0000 */
[----:B------:R-:W-:Y:S03]  /*13aa0*/  BSSY B1, `(.L_x_8396) ;  /* 0x000000c000017945 */ /* 0x000fe60003800000 */
[----:B---3-5:R4:W3:Y:S01]  /*13ab0*/  SHFL.IDX PT, R12, R20, 0x2, 0x181f ;  /* 0x00581f00140c7f89 */ /* 0x0288e200000e0000 */
[----:B------:R-:W-:Y:S05]  /*13ac0*/  @P1 BRA `(.L_x_8397) ;  /* 0x0000000000241947 */ /* 0x000fea0003800000 */
[----:B------:R-:W-:Y:S02]  /*13ad0*/  ULDC UR4, c[0x0][0xac8] ;  /* 0x0002b20000047ab9 */ /* 0x000fe40000000800 */
[----:B------:R-:W-:Y:S02]  /*13ae0*/  ISETP.GE.AND P2, PT, R188, UR4, PT ;  /* 0x00000004bc007c0c */ /* 0x000fe4000bf46270 */
[----:B------:R-:W-:-:S11]  /*13af0*/  ISETP.GE.AND P3, PT, R189, UR4, PT ;  /* 0x00000004bd007c0c */ /* 0x000fd6000bf66270 */
[CC--:B---3--:R-:W-:Y:S02]  /*13b00*/  @!P2 LEA R2, P0, R188.reuse, R12.reuse, 0x1 ;  /* 0x0000000cbc02a211 */ /* 0x0c8fe400078008ff */
[C---:B------:R-:W-:Y:S02]  /*13b10*/  @!P3 LEA R12, P1, R189.reuse, R12, 0x1 ;  /* 0x0000000cbd0cb211 */ /* 0x040fe400078208ff */
[-C--:B0-----:R-:W-:Y:S02]  /*13b20*/  @!P2 LEA.HI.X R3, R188, R0.reuse, R198, 0x1, P0 ;  /* 0x00000000bc03a211 */ /* 0x081fe400000f0cc6 */
[----:B------:R-:W-:-:S03]  /*13b30*/  @!P3 LEA.HI.X R13, R189, R0, R197, 0x1, P1 ;  /* 0x00000000bd0db211 */ /* 0x000fc600008f0cc5 */
[----:B------:R0:W-:Y:S04]  /*13b40*/  @!P2 ST.E.128 desc[UR52][R2.64], R8 ;  /* 0x000000080200a985 */ /* 0x0001e8000c101d34 */
[----:B------:R0:W-:Y:S02]  /*13b50*/  @!P3 ST.E.128 desc[UR52][R12.64], R32 ;  /* 0x000000200c00b985 */ /* 0x0001e4000c101d34 */
.L_x_8397:
[----:B------:R-:W-:Y:S05]  /*13b60*/  BSYNC B1 ;  /* 0x0000000000017941 */ /* 0x000fea0003800000 */
.L_x_8396:
[----:B0-----:R-:W-:Y:S01]  /*13b70*/  VIADD R0, R44, 0x60 ;  /* 0x000000602c007836 */ /* 0x001fe20000000000 */
[----:B--2-4-:R-:W4:Y:S04]  /*13b80*/  SHFL.IDX PT, R21, R21, 0x3, 0x181f ;  /* 0x00781f0015157f89 */ /* 0x014f2800000e0000 */
[----:B------:R-:W-:Y:S01]  /*13b90*/  ISETP.GE.AND P0, PT, R0, R49, PT ;  /* 0x000000310000720c */ /* 0x000fe20003f06270 */
[----:B------:R-:W0:-:S12]  /*13ba0*/  SHFL.IDX PT, R20, R20, 0x3, 0x181f ;  /* 0x00781f0014147f89 */ /* 0x000e1800000e0000 */
[----:B------:R-:W-:Y:S05]  /*13bb0*/  @P0 BRA `(.L_x_8398) ;  /* 0x0000000c000c0947 */ /* 0x000fea0003800000 */
[----:B------:R-:W-:Y:S02]  /*13bc0*/  ULDC UR4, c[0x0][0xac8] ;  /* 0x0002b20000047ab9 */ /* 0x000fe40000000800 */
[----:B------:R-:W-:-:S13]  /*13bd0*/  ISETP.GE.AND P1, PT, R188, UR4, PT ;  /* 0x00000004bc007c0c */ /* 0x000fda000bf26270 */
[----:B0-----:R-:W-:-:S04]  /*13be0*/  @!P1 LEA R2, P0, R188, R20, 0x1 ;  /* 0x00000014bc029211 */ /* 0x001fc800078008ff */
[----:B----4-:R-:W-:Y:S02]  /*13bf0*/  @!P1 LEA.HI.X R3, R188, R21, R198, 0x1, P0 ;  /* 0x00000015bc039211 */ /* 0x010fe400000f0cc6 */
[----:B------:R-:W-:-:S03]  /*13c00*/  ISETP.GE.AND P0, PT, R189, UR4, PT ;  /* 0x00000004bd007c0c */ /* 0x000fc6000bf06270 */
[----:B------:R0:W-:Y:S10]  /*13c10*/  @!P1 ST.E.128 desc[UR52][R2.64], R4 ;  /* 0x0000000402009985 */ /* 0x0001f4000c101d34 */
[----:B------:R-:W-:Y:S05]  /*13c20*/  @P0 BRA `(.L_x_8398) ;  /* 0x0000000800f00947 */ /* 0x000fea0003800000 */
[----:B0-----:R-:W-:-:S04]  /*13c30*/  LEA R2, P0, R189, R20, 0x1 ;  /* 0x00000014bd027211 */ /* 0x001fc800078008ff */
[----:B------:R-:W-:-:S05]  /*13c40*/  LEA.HI.X R3, R189, R21, R197, 0x1, P0 ;  /* 0x00000015bd037211 */ /* 0x000fca00000f0cc5 */
[----:B------:R0:W-:Y:S01]  /*13c50*/  ST.E.128 desc[UR52][R2.64], R28 ;  /* 0x0000001c02007985 */ /* 0x0001e2000c101d34 */
[----:B------:R-:W-:Y:S05]  /*13c60*/  BRA `(.L_x_8398) ;  /* 0x0000000800e07947 */ /* 0x000fea0003800000 */
.L_x_8390:
        /* <DEDUP_REMOVED lines=32> */
.L_x_8399:
        /* <DEDUP_REMOVED lines=47> */
.L_x_8401:
[----:B------:R-:W-:Y:S05]  /*14160*/  BSYNC B1 ;  /* 0x0000000000017941 */ /* 0x000fea0003800000 */
.L_x_8400:
        /* <DEDUP_REMOVED lines=61> */
.L_x_8403:
[----:B------:R-:W-:Y:S05]  /*14540*/  BSYNC B1 ;  /* 0x0000000000017941 */ /* 0x000fea0003800000 */
.L_x_8402:
        /* <DEDUP_REMOVED lines=13> */
.L_x_8405:
[----:B------:R-:W-:Y:S05]  /*14620*/  BSYNC B1 ;  /* 0x0000000000017941 */ /* 0x000fea0003800000 */
.L_x_8404:
        /* <DEDUP_REMOVED lines=13> */
.L_x_8407:
[----:B------:R-:W-:Y:S05]  /*14700*/  BSYNC B1 ;  /* 0x0000000000017941 */ /* 0x000fea0003800000 */
.L_x_8406:
[----:B0-----:R-:W-:Y:S01]  /*14710*/  VIADD R0, R6, 0x60 ;  /* 0x0000006006007836 */ /* 0x001fe20000000000 */
[----:B--2-4-:R-:W0:Y:S04]  /*14720*/  SHFL.IDX PT, R5, R5, 0x3, 0x181f ;  /* 0x00781f0005057f89 */ /* 0x014e2800000e0000 */
[----:B------:R-:W-:Y:S01]  /*14730*/  ISETP.GE.AND P0, PT, R0, R11, PT ;  /* 0x0000000b0000720c */ /* 0x000fe20003f06270 */
[----:B-1-3--:R1:W2:-:S12]  /*14740*/  SHFL.IDX PT, R2, R4, 0x3, 0x181f ;  /* 0x00781f0004027f89 */ /* 0x00a29800000e0000 */
[----:B-1----:R-:W-:Y:S05]  /*14750*/  @P0 BRA `(.L_x_8398) ;  /* 0x0000000000240947 */ /* 0x002fea0003800000 */
[----:B------:R-:W-:Y:S02]  /*14760*/  ULDC UR4, c[0x0][0xac8] ;  /* 0x0002b20000047ab9 */ /* 0x000fe40000000800 */
[----:B------:R-:W-:Y:S02]  /*14770*/  ISETP.GE.AND P2, PT, R188, UR4, PT ;  /* 0x00000004bc007c0c */ /* 0x000fe4000bf46270 */
[----:B------:R-:W-:-:S11]  /*14780*/  ISETP.GE.AND P3, PT, R189, UR4, PT ;  /* 0x00000004bd007c0c */ /* 0x000fd6000bf66270 */
[CC--:B--2---:R-:W-:Y:S02]  /*14790*/  @!P2 LEA R6, P0, R188.reuse, R2.reuse, 0x1 ;  /* 0x00000002bc06a211 */ /* 0x0c4fe400078008ff */
[C---:B------:R-:W-:Y:S02]  /*147a0*/  @!P3 LEA R2, P1, R189.reuse, R2, 0x1 ;  /* 0x00000002bd02b211 */ /* 0x040fe400078208ff */
[-C--:B0-----:R-:W-:Y:S02]  /*147b0*/  @!P2 LEA.HI.X R7, R188, R5.reuse, R198, 0x1, P0 ;  /* 0x00000005bc07a211 */ /* 0x081fe400000f0cc6 */
[----:B------:R-:W-:-:S03]  /*147c0*/  @!P3 LEA.HI.X R3, R189, R5, R197, 0x1, P1 ;  /* 0x00000005bd03b211 */ /* 0x000fc600008f0cc5 */
[----:B------:R1:W-:Y:S04]  /*147d0*/  @!P2 ST.E.128 desc[UR52][R6.64], RZ ;  /* 0x000000ff0600a985 */ /* 0x0003e8000c101d34 */
[----:B------:R1:W-:Y:S02]  /*147e0*/  @!P3 ST.E.128 desc[UR52][R2.64], RZ ;  /* 0x000000ff0200b985 */ /* 0x0003e4000c101d34 */
.L_x_8398:
[----:B------:R-:W-:Y:S05]  /*147f0*/  BSYNC B0 ;  /* 0x0000000000007941 */ /* 0x000fea0003800000 */
.L_x_8389:
[----:B------:R-:W-:Y:S02]  /*14800*/  ULDC UR4, c[0x0][0xc3c] ;  /* 0x00030f0000047ab9 */ /* 0x000fe40000000800 */
[----:B------:R-:W-:-:S06]  /*14810*/  UISETP.GE.AND UP0, UPT, UR49, UR4, UPT ;  /* 0x000000043100728c */ /* 0x000fcc000bf06270 */
[----:B------:R-:W-:-:S13]  /*14820*/  PLOP3.LUT P0, PT, PT, PT, UP0, 0x80, 0x0 ;  /* 0x000000000000781c */ /* 0x000fda0003f0f008 */
[----:B------:R-:W-:Y:S05]  /*14830*/  @!P0 BRA `(.L_x_8408) ;  /* 0xfffffec400448947 */ /* 0x000fea000383ffff */
[----:B------:R-:W-:Y:S05]  /*14840*/  EXIT ;  /* 0x000000000000794d */ /* 0x000fea0003800000 */
.L_x_8299:
        /* <DEDUP_REMOVED lines=55> */
.L_x_8414:
        /* <DEDUP_REMOVED lines=11> */
.L_x_8413:
[----:B------:R-:W-:Y:S05]  /*14c70*/  BSYNC B0 ;  /* 0x0000000000007941 */ /* 0x000fea0003800000 */
.L_x_8412:
        /* <DEDUP_REMOVED lines=21> */
.L_x_8410:
        /* <DEDUP_REMOVED lines=21> */
.L_x_8415:
        /* <DEDUP_REMOVED lines=67> */
.L_x_8411:
[----:B------:R-:W0:Y:S01]  /*15350*/  LDC R27, c[0x0][0xc3c] ;  /* 0x00030f00ff1b7b82 */ /* 0x000e220000000800 */
[----:B------:R-:W-:Y:S01]  /*15360*/  IMAD.MOV.U32 R24, RZ, RZ, R7 ;  /* 0x000000ffff187224 */ /* 0x000fe200078e0007 */
[----:B------:R-:W-:Y:S01]  /*15370*/  UMOV UR4, URZ ;  /* 0x0000003f00047c82 */ /* 0x000fe20008000000 */
[----:B------:R-:W-:-:S07]  /*15380*/  IMAD.MOV.U32 R26, RZ, RZ, RZ ;  /* 0x000000ffff1a7224 */ /* 0x000fce00078e00ff */
.L_x_8416:
[----:B------:R-:W-:Y:S01]  /*15390*/  ISETP.NE.AND P0, PT, R5, RZ, PT ;  /* 0x000000ff0500720c */ /* 0x000fe20003f05270 */
[----:B------:R-:W-:-:S12]  /*153a0*/  IMAD.U32 R25, RZ, RZ, UR4 ;  /* 0x00000004ff197e24 */ /* 0x000fd8000f8e00ff */
[----:B------:R-:W1:Y:S01]  /*153b0*/  @!P0 S2R R3, SR_CgaCtaId ;  /* 0x0000000000038919 */ /* 0x000e620000008800 */
[----:B------:R-:W-:-:S04]  /*153c0*/  @!P0 MOV R0, 0x400 ;  /* 0x0000040000008802 */ /* 0x000fc80000000f00 */
[----:B-1----:R-:W-:-:S05]  /*153d0*/  @!P0 LEA R0, R3, R0, 0x18 ;  /* 0x0000000003008211 */ /* 0x002fca00078ec0ff */
[----:B0-----:R0:W-:Y:S01]  /*153e0*/  @!P0 STS.128 [R0+0x228d0], R24 ;  /* 0x0228d01800008388 */ /* 0x0011e20000000c00 */
[----:B------:R-:W-:Y:S06]  /*153f0*/  BAR.ARV 0x5, 0x180 ;  /* 0x0146000000007b1d */ /* 0x000fec0000002000 */
.L_x_8409:
[----:B0-----:R-:W-:Y:S01]  /*15400*/  IMAD.MOV.U32 R0, RZ, RZ, 0x1 ;  /* 0x00000001ff007424 */ /* 0x001fe200078e00ff */
[----:B------:R-:W-:Y:S01]  /*15410*/  ULDC UR5, c[0x0][0xc3c] ;  /* 0x00030f0000057ab9 */ /* 0x000fe20000000800 */
[----:B------:R-:W-:Y:S01]  /*15420*/  IMAD.MOV.U32 R35, RZ, RZ, RZ ;  /* 0x000000ffff237224 */ /* 0x000fe200078e00ff */
[----:B------:R-:W-:Y:S02]  /*15430*/  ISETP.GE.AND P0, PT, R27, UR5, PT ;  /* 0x000000051b007c0c */ /* 0x000fe4000bf06270 */
[----:B------:R0:W-:Y:S04]  /*15440*/  STL [R1], R0 ;  /* 0x0000000001007387 */ /* 0x0001e80000100800 */
[----:B------:R0:W-:Y:S07]  /*15450*/  STL [R1+0x24], RZ ;  /* 0x000024ff01007387 */ /* 0x0001ee0000100800 */
[----:B------:R-:W-:Y:S05]  /*15460*/  @P0 BRA `(.L_x_8417) ;  /* 0x0000006000e40947 */ /* 0x000fea0003800000 */
[----:B------:R-:W1:Y:S01]  /*15470*/  S2R R8, SR_TID.X ;  /* 0x0000000000087919 */ /* 0x000e620000002100 */
[----:B------:R-:W2:Y:S01]  /*15480*/  S2UR UR5, SR_CgaCtaId ;  /* 0x00000000000579c3 */ /* 0x000ea20000008800 */
[----:B------:R-:W-:Y:S01]  /*15490*/  MOV R18, 0x400 ;  /* 0x0000040000127802 */ /* 0x000fe20000000f00 */
[----:B------:R-:W-:Y:S01]  /*154a0*/  IMAD.MOV.U32 R35, RZ, RZ, RZ ;  /* 0x000000ffff237224 */ /* 0x000fe200078e00ff */
[----:B------:R-:W-:Y:S02]  /*154b0*/  ULOP3.LUT UR43, UR36, 0x2, URZ, 0xfc, !UPT ;  /* 0x00000002242b7892 */ /* 0x000fe4000f8efc3f */
[----:B------:R-:W-:Y:S01]  /*154c0*/  ULOP3.LUT UR44, UR36, 0x1, URZ, 0xfc, !UPT ;  /* 0x00000001242c7892 */ /* 0x000fe2000f8efc3f */
[----:B------:R-:W-:Y:S01]  /*154d0*/  ULDC UR45, c[0x0][0xc] ;  /* 0x00000300002d7ab9 */ /* 0x000fe20000000800 */
[C---:B-1----:R-:W-:Y:S01]  /*154e0*/  IMAD.SHL.U32 R2, R8.reuse, 0x20, RZ ;  /* 0x0000002008027824 */ /* 0x042fe200078e00ff */
[C---:B------:R-:W-:Y:S01]  /*154f0*/  LOP3.LUT R6, R8.reuse, 0x7f, RZ, 0xc0, !PT ;  /* 0x0000007f08067812 */ /* 0x040fe200078ec0ff */
[C---:B------:R-:W-:Y:S01]  /*15500*/  IMAD.SHL.U32 R28, R8.reuse, 0x80, RZ ;  /* 0x00000080081c7824 */ /* 0x040fe200078e00ff */
[C---:B------:R-:W-:Y:S01]  /*15510*/  LOP3.LUT P0, RZ, R8.reuse, 0x4, RZ, 0xc0, !PT ;  /* 0x0000000408ff7812 */ /* 0x040fe2000780c0ff */
[----:B------:R-:W-:Y:S01]  /*15520*/  IMAD.SHL.U32 R7, R8, 0x4, RZ ;  /* 0x0000000408077824 */ /* 0x000fe200078e00ff */
        /* <DEDUP_REMOVED lines=8> */
[----:B------:R-:W-:Y:S01]  /*155b0*/  IMAD R0, R0, 0x200, R5 ;  /* 0x0000020000007824 */ /* 0x000fe200078e0205 */
[----:B------:R-:W-:Y:S01]  /*155c0*/  LOP3.LUT R5, R4, 0x10, R7, 0x78, !PT ;  /* 0x0000001004057812 */ /* 0x000fe200078e7807 */
[----:B------:R-:W-:Y:S01]  /*155d0*/  IMAD.SHL.U32 R7, R8, 0x2, RZ ;  /* 0x0000000208077824 */ /* 0x000fe200078e00ff */
[----:B------:R-:W-:-:S02]  /*155e0*/  LOP3.LUT R3, R3, 0x70, R34, 0x78, !PT ;  /* 0x0000007003037812 */ /* 0x000fc400078e7822 */
[----:B------:R-:W-:Y:S01]  /*155f0*/  IADD3 R0, R5, R0, R2 ;  /* 0x0000000005007210 */ /* 0x000fe20007ffe002 */
[----:B--2---:R-:W-:Y:S01]  /*15600*/  IMAD.U32 R2, RZ, RZ, UR5 ;  /* 0x00000005ff027e24 */ /* 0x004fe2000f8e00ff */
[----:B------:R-:W-:Y:S02]  /*15610*/  LOP3.LUT R4, R34, 0x3f0, RZ, 0xc0, !PT ;  /* 0x000003f022047812 */ /* 0x000fe400078ec0ff */
[----:B------:R-:W-:Y:S01]  /*15620*/  LOP3.LUT R28, R3, 0xc00, R28, 0xf8, !PT ;  /* 0x00000c00031c7812 */ /* 0x000fe200078ef81c */
[----:B------:R-:W-:Y:S01]  /*15630*/  IMAD.MOV.U32 R3, RZ, RZ, 0x1 ;  /* 0x00000001ff037424 */ /* 0x000fe200078e00ff */
[----:B------:R0:W-:Y:S01]  /*15640*/  STL [R1+0x1c], R0 ;  /* 0x00001c0001007387 */ /* 0x0001e20000100800 */
[----:B------:R-:W-:Y:S02]  /*15650*/  LOP3.LUT R7, R4, 0x70, R7, 0x78, !PT ;  /* 0x0000007004077812 */ /* 0x000fe400078e7807 */
[----:B------:R-:W-:Y:S01]  /*15660*/  LEA R18, R2, R18, 0x18 ;  /* 0x0000001202127211 */ /* 0x000fe200078ec0ff */
[----:B------:R1:W-:Y:S04]  /*15670*/  STL [R1], R3 ;  /* 0x0000000301007387 */ /* 0x0003e80000100800 */
[----:B------:R-:W-:Y:S01]  /*15680*/  STL [R1+0x24], RZ ;  /* 0x000024ff01007387 */ /* 0x000fe20000100800 */
[----:B0-----:R-:W-:-:S03]  /*15690*/  SHF.R.U32.HI R0, RZ, 0x3, R6 ;  /* 0x00000003ff007819 */ /* 0x001fc60000011606 */
[----:B------:R0:W-:Y:S01]  /*156a0*/  STL [R1+0x10], R2 ;  /* 0x0000100201007387 */ /* 0x0001e20000100800 */
[--C-:B-1----:R-:W-:Y:S02]  /*156b0*/  LOP3.LUT R3, R0, 0x70, R34.reuse, 0xf8, !PT ;  /* 0x0000007000037812 */ /* 0x102fe400078ef822 */
[----:B------:R-:W-:Y:S02]  /*156c0*/  LOP3.LUT R0, R7, 0x400, R34, 0xf8, !PT ;  /* 0x0000040007007812 */ /* 0x000fe400078ef822 */
[----:B------:R-:W-:Y:S02]  /*156d0*/  LOP3.LUT R34, R34, 0x70, RZ, 0xc0, !PT ;  /* 0x0000007022227812 */ /* 0x000fe400078ec0ff */
[----:B------:R-:W-:Y:S01]  /*156e0*/  LOP3.LUT R3, R3, 0x80, RZ, 0xfc, !PT ;  /* 0x0000008003037812 */ /* 0x000fe200078efcff */
[----:B------:R1:W-:Y:S01]  /*156f0*/  STL [R1+0x18], R0 ;  /* 0x0000180001007387 */ /* 0x0003e20000100800 */
[C---:B0-----:R-:W-:Y:S02]  /*15700*/  VIADD R2, R28.reuse, 0x40 ;  /* 0x000000401c027836 */ /* 0x041fe40000000000 */
[----:B------:R-:W-:-:S05]  /*15710*/  @P0 VIADD R2, R28, 0xffffffc0 ;  /* 0xffffffc01c020836 */ /* 0x000fca0000000000 */
[----:B------:R0:W-:Y:S01]  /*15720*/  STL [R1+0x14], R2 ;  /* 0x0000140201007387 */ /* 0x0001e20000100800 */
[----:B-1----:R-:W-:-:S05]  /*15730*/  IMAD.IADD R0, R18, 0x1, R0 ;  /* 0x0000000112007824 */ /* 0x002fca00078e0200 */
[----:B------:R0:W-:Y:S02]  /*15740*/  STL [R1+0x20], R0 ;  /* 0x0000200001007387 */ /* 0x0001e40000100800 */
.L_x_8496:
[----:B-1----:R-:W1:Y:S08]  /*15750*/  LDC.64 R4, c[0x0][0xa18] ;  /* 0x00028600ff047b82 */ /* 0x002e700000000a00 */
[----:B0-----:R-:W0:Y:S08]  /*15760*/  LDC.64 R2, c[0x0][0xa28] ;  /* 0x00028a00ff027b82 */ /* 0x001e300000000a00 */
[----:B------:R-:W2:Y:S01]  /*15770*/  LDC.64 R8, c[0x0][0xa00] ;  /* 0x00028000ff087b82 */ /* 0x000ea20000000a00 */
[----:B-1----:R-:W-:-:S04]  /*15780*/  ISETP.NE.U32.AND P1, PT, R4, RZ, PT ;  /* 0x000000ff0400720c */ /* 0x002fc80003f25070 */
[----:B------:R-:W-:Y:S02]  /*15790*/  ISETP.NE.AND.EX P2, PT, R5, RZ, PT, P1 ;  /* 0x000000ff0500720c */ /* 0x000fe40003f45310 */
[----:B0-----:R-:W-:-:S04]  /*157a0*/  ISETP.NE.U32.AND P0, PT, R2, RZ, PT ;  /* 0x000000ff0200720c */ /* 0x001fc80003f05070 */
[----:B------:R-:W-:Y:S02]  /*157b0*/  ISETP.NE.AND.EX P0, PT, R3, RZ, PT, P0 ;  /* 0x000000ff0300720c */ /* 0x000fe40003f05300 */
[----:B------:R-:W0:Y:S08]  /*157c0*/  LDC.64 R2, c[0x0][0xa00] ;  /* 0x00028000ff027b82 */ /* 0x000e300000000a00 */
[----:B------:R-:W1:Y:S08]  /*157d0*/  @P2 LDC.64 R6, c[0x0][0xa18] ;  /* 0x00028600ff062b82 */ /* 0x000e700000000a00 */
[----:B------:R-:W3:Y:S01]  /*157e0*/  @P0 LDC.64 R4, c[0x0][0xa28] ;  /* 0x00028a00ff040b82 */ /* 0x000ee20000000a00 */
[----:B0-----:R-:W-:-:S04]  /*157f0*/  ISETP.NE.U32.AND P1, PT, R2, RZ, PT ;  /* 0x000000ff0200720c */ /* 0x001fc80003f25070 */
[----:B------:R-:W-:Y:S01]  /*15800*/  ISETP.NE.AND.EX P3, PT, R3, RZ, PT, P1 ;  /* 0x000000ff0300720c */ /* 0x000fe20003f65310 */
[----:B-1----:R-:W-:-:S04]  /*15810*/  @P2 IMAD.WIDE R2, R27, 0x4, R6 ;  /* 0x000000041b022825 */ /* 0x002fc800078e0206 */
[----:B------:R-:W-:Y:S01]  /*15820*/  IMAD.MOV.U32 R22, RZ, RZ, RZ ;  /* 0x000000ffff167224 */ /* 0x000fe200078e00ff */
[----:B------:R2:W4:Y:S01]  /*15830*/  @P2 LDG.E R0, desc[UR52][R2.64] ;  /* 0x0000003402002981 */ /* 0x000522000c1e1900 */
[----:B---3--:R-:W-:-:S06]  /*15840*/  @P0 IMAD.WIDE R4, R27, 0x4, R4 ;  /* 0x000000041b040825 */ /* 0x008fcc00078e0204 */
[----:B-----5:R0:W5:Y:S01]  /*15850*/  @P0 LDG.E R4, desc[UR52][R4.64] ;  /* 0x0000003404040981 */ /* 0x020162000c1e1900 */
[----:B--2---:R-:W-:Y:S01]  /*15860*/  IMAD.WIDE R2, R27, 0x4, R8 ;  /* 0x000000041b027825 */ /* 0x004fe200078e0208 */
[----:B------:R-:W-:-:S04]  /*15870*/  LOP3.LUT R16, R16, 0xfffffbff, RZ, 0xc0, !PT ;  /* 0xfffffbff10107812 */ /* 0x000fc800078ec0ff */
[----:B------:R0:W5:Y:S01]  /*15880*/  @P3 LDG.E R22, desc[UR52][R2.64] ;  /* 0x0000003402163981 */ /* 0x000162000c1e1900 */
[----:B------:R-:W-:Y:S02]  /*15890*/  @P3 LOP3.LUT R16, R16, 0x400, RZ, 0xfc, !PT ;  /* 0x0000040010103812 */ /* 0x000fe400078efcff */
[----:B----4-:R-:W-:Y:S01]  /*158a0*/  @P2 R2UR UR38, R0 ;  /* 0x00000000002622ca */ /* 0x010fe200000e0000 */
        /* <DEDUP_REMOVED lines=8> */
.L_x_8418:
        /* <DEDUP_REMOVED lines=18> */
.L_x_8419:
        /* <DEDUP_REMOVED lines=11> */
.L_x_8420:
        /* <DEDUP_REMOVED lines=27> */
.L_x_8422:
[----:B------:R-:W-:-:S11]  /*15cb0*/  UISETP.NE.AND UP0, UPT, UR5, 0x1, UPT ;  /* 0x000000010500788c */ /* 0x000fd6000bf05270 */
[----:B------:R-:W-:Y:S02]  /*15cc0*/  @UP0 ULDC.64 UR10, c[0x0][0x9e8] ;  /* 0x00027a00000a0ab9 */ /* 0x000fe40000000a00 */
[----:B------:R-:W-:-:S04]  /*15cd0*/  UIMAD.WIDE.U32 UR6, UR8, UR10, URZ ;  /* 0x0000000a080672a5 */ /* 0x000fc8000f8e003f */
[----:B------:R-:W-:-:S12]  /*15ce0*/  @UP0 USHF.R.U32.HI UR8, URZ, UR11, UR7 ;  /* 0x0000000b3f080299 */ /* 0x000fd80008011607 */
.L_x_8423:
[----:B------:R-:W-:-:S04]  /*15cf0*/  UIMAD UR8, UR8, UR5, UR5 ;  /* 0x00000005080872a4 */ /* 0x000fc8000f8e0205 */
[----:B------:R-:W-:-:S04]  /*15d00*/  UISETP.LT.AND UP0, UPT, UR4, UR8, UPT ;  /* 0x000000080400728c */ /* 0x000fc8000bf01270 */
[----:B------:R-:W-:-:S12]  /*15d10*/  USEL UR4, UR4, UR8, UP0 ;  /* 0x0000000804047287 */ /* 0x000fd80008000000 */
.L_x_8421:
[----:B------:R-:W-:Y:S02]  /*15d20*/  UISETP.NE.AND UP0, UPT, UR46, URZ, UPT ;  /* 0x0000003f2e00728c */ /* 0x000fe4000bf05270 */
[----:B------:R-:W-:Y:S02]  /*15d30*/  UIADD3 UR6, UR40, 0x9f, URZ ;  /* 0x0000009f28067890 */ /* 0x000fe4000fffe03f */
[----:B------:R-:W-:Y:S02]  /*15d40*/  UIADD3 UR8, UR4, 0x9f, URZ ;  /* 0x0000009f04087890 */ /* 0x000fe4000fffe03f */
[----:B------:R-:W-:Y:S02]  /*15d50*/  UIMAD.WIDE UR6, UR6, 0x66666667, URZ ;  /* 0x66666667060678a5 */ /* 0x000fe4000f8e023f */
[----:B------:R-:W-:Y:S02]  /*15d60*/  UIMAD.WIDE UR8, UR8, 0x66666667, URZ ;  /* 0x66666667080878a5 */ /* 0x000fe4000f8e023f */
[----:B------:R-:W-:Y:S01]  /*15d70*/  USHF.R.U32.HI UR4, URZ, 0x1f, UR7 ;  /* 0x0000001f3f047899 */ /* 0x000fe20008011607 */
[----:B------:R-:W-:Y:S01]  /*15d80*/  @UP0 ULDC UR10, c[0x0][0x44c] ;  /* 0x00011300000a0ab9 */ /* 0x000fe20000000800 */
[----:B------:R-:W-:-:S02]  /*15d90*/  USHF.R.U32.HI UR6, URZ, 0x1f, UR9 ;  /* 0x0000001f3f067899 */ /* 0x000fc40008011609 */
[----:B------:R-:W-:Y:S01]  /*15da0*/  UIMAD.WIDE.U32 UR10, UR39, UR10, URZ ;  /* 0x0000000a270a72a5 */ /* 0x000fe2000f8e003f */
[----:B------:R-:W-:Y:S01]  /*15db0*/  @UP0 ULDC UR13, c[0x0][0x450] ;  /* 0x00011400000d0ab9 */ /* 0x000fe20000000800 */
[----:B------:R-:W-:Y:S02]  /*15dc0*/  UMOV UR12, UR39 ;  /* 0x00000027000c7c82 */ /* 0x000fe40008000000 */
[----:B------:R-:W-:Y:S02]  /*15dd0*/  @UP0 USHF.R.U32.HI UR12, URZ, UR13, UR11 ;  /* 0x0000000d3f0c0299 */ /* 0x000fe4000801160b */
[----:B------:R-:W-:Y:S02]  /*15de0*/  ULEA.HI.SX32 UR4, UR7, UR4, 0x1a ;  /* 0x0000000407047291 */ /* 0x000fe4000f8fd23f */
[----:B------:R-:W-:Y:S02]  /*15df0*/  ULEA.HI.SX32 UR6, UR9, UR6, 0x1a ;  /* 0x0000000609067291 */ /* 0x000fe4000f8fd23f */
[----:B------:R-:W-:-:S02]  /*15e00*/  UIADD3 UR7, UR12, UR40, -UR38 ;  /* 0x000000280c077290 */ /* 0x000fc4000fffe826 */
[----:B------:R-:W-:Y:S01]  /*15e10*/  UISETP.LT.AND UP0, UPT, UR4, UR6, UPT ;  /* 0x000000060400728c */ /* 0x000fe2000bf01270 */
[----:B------:R-:W-:Y:S02]  /*15e20*/  ULDC UR8, c[0x0][0x9dc] ;  /* 0x0002770000087ab9 */ /* 0x000fe40000000800 */
[----:B------:R-:W-:Y:S02]  /*15e30*/  UIADD3 UR8, UR7, -UR8, URZ ;  /* 0x8000000807087290 */ /* 0x000fe4000fffe03f */
[----:B------:R-:W-:Y:S01]  /*15e40*/  USEL UR41, UR4, UR6, UP0 ;  /* 0x0000000604297287 */ /* 0x000fe20008000000 */
        /* <DEDUP_REMOVED lines=12> */
.L_x_8425:
[----:B------:R-:W-:-:S11]  /*15f10*/  UISETP.NE.AND UP0, UPT, UR5, 0x1, UPT ;  /* 0x000000010500788c */ /* 0x000fd6000bf05270 */
[----:B------:R-:W-:Y:S02]  /*15f20*/  @UP0 ULDC.64 UR10, c[0x0][0x9e8] ;  /* 0x00027a00000a0ab9 */ /* 0x000fe40000000a00 */
[----:B------:R-:W-:-:S04]  /*15f30*/  UIMAD.WIDE.U32 UR6, UR4, UR10, URZ ;  /* 0x0000000a040672a5 */ /* 0x000fc8000f8e003f */
[----:B------:R-:W-:-:S12]  /*15f40*/  @UP0 USHF.R.U32.HI UR4, URZ, UR11, UR7 ;  /* 0x0000000b3f040299 */ /* 0x000fd80008011607 */
.L_x_8426:
[----:B------:R-:W-:-:S04]  /*15f50*/  UIMAD UR4, UR4, UR5, URZ ;  /* 0x00000005040472a4 */ /* 0x000fc8000f8e023f */
[----:B------:R-:W-:-:S04]  /*15f60*/  UISETP.LT.AND UP0, UPT, UR8, UR4, UPT ;  /* 0x000000040800728c */ /* 0x000fc8000bf01270 */
[----:B------:R-:W-:-:S12]  /*15f70*/  USEL UR8, UR8, UR4, !UP0 ;  /* 0x0000000408087287 */ /* 0x000fd8000c000000 */
.L_x_8424:
        /* <DEDUP_REMOVED lines=26> */
.L_x_8428:
        /* <DEDUP_REMOVED lines=20> */
.L_x_8431:
[----:B------:R-:W-:Y:S05]  /*16260*/  BSYNC B6 ;  /* 0x0000000000067941 */ /* 0x000fea0003800000 */
.L_x_8430:
        /* <DEDUP_REMOVED lines=22> */
.L_x_8433:
[----:B------:R-:W-:Y:S05]  /*163d0*/  BSYNC B6 ;  /* 0x0000000000067941 */ /* 0x000fea0003800000 */
.L_x_8432:
        /* <DEDUP_REMOVED lines=21> */
.L_x_8435:
[----:B------:R-:W-:Y:S05]  /*16530*/  BSYNC B6 ;  /* 0x0000000000067941 */ /* 0x000fea0003800000 */
.L_x_8434:
        /* <DEDUP_REMOVED lines=19> */
.L_x_8437:
[----:B------:R-:W-:Y:S05]  /*16670*/  BSYNC B6 ;  /* 0x0000000000067941 */ /* 0x000fea0003800000 */
.L_x_8436:
[----:B------:R-:W0:Y:S01]  /*16680*/  LDC.64 R2, c[0x0][0x9f8] ;  /* 0x00027e00ff027b82 */ /* 0x000e220000000a00 */
[----:B------:R-:W-:-:S07]  /*16690*/  IMAD.MOV.U32 R37, RZ, RZ, R27 ;  /* 0x000000ffff257224 */ /* 0x000fce00078e001b */
[----:B------:R-:W1:Y:S01]  /*166a0*/  LDC R19, c[0x0][0x430] ;  /* 0x00010c00ff137b82 */ /* 0x000e620000000800 */
[----:B0-----:R-:W-:-:S04]  /*166b0*/  ISETP.NE.U32.AND P0, PT, R2, RZ, PT ;  /* 0x000000ff0200720c */ /* 0x001fc80003f05070 */
[----:B------:R-:W-:-:S13]  /*166c0*/  ISETP.NE.AND.EX P0, PT, R3, RZ, PT, P0 ;  /* 0x000000ff0300720c */ /* 0x000fda0003f05300 */
[----:B------:R-:W0:Y:S02]  /*166d0*/  @P0 LDC.64 R2, c[0x0][0x9f8] ;  /* 0x00027e00ff020b82 */ /* 0x000e240000000a00 */
[----:B0-----:R-:W-:-:S05]  /*166e0*/  @P0 IMAD.WIDE R2, R27, 0x4, R2 ;  /* 0x000000041b020825 */ /* 0x001fca00078e0202 */
[----:B------:R0:W5:Y:S01]  /*166f0*/  @P0 LDG.E R37, desc[UR52][R2.64] ;  /* 0x0000003402250981 */ /* 0x000162000c1e1900 */
[----:B-1----:R-:W-:Y:S01]  /*16700*/  ISETP.NE.AND P2, PT, R19, 0x1, PT ;  /* 0x000000011300780c */ /* 0x002fe20003f45270 */
[----:B------:R-:W-:Y:S01]  /*16710*/  UMOV UR4, 0xffffffff ;  /* 0xffffffff00047882 */ /* 0x000fe20000000000 */
[----:B------:R-:W-:-:S11]  /*16720*/  LOP3.LUT R16, R16, 0xfffffff7, RZ, 0xc0, !PT ;  /* 0xfffffff710107812 */ /* 0x000fd600078ec0ff */
[----:B------:R-:W-:Y:S01]  /*16730*/  @P2 LOP3.LUT R16, R16, 0x8, RZ, 0xfc, !PT ;  /* 0x0000000810102812 */ /* 0x000fe200078efcff */
[----:B0-----:R-:W-:Y:S06]  /*16740*/  BRA.DIV UR4, `(.L_x_8438) ;  /* 0x0000005a04107947 */ /* 0x001fec000b800000 */
.L_x_8516:
[----:B------:R-:W0:Y:S01]  /*16750*/  S2R R0, SR_TID.X ;  /* 0x0000000000007919 */ /* 0x000e220000002100 */
[----:B------:R-:W-:Y:S01]  /*16760*/  UMOV UR4, 0xa0 ;  /* 0x000000a000047882 */ /* 0x000fe20000000000 */
[----:B------:R-:W1:Y:S01]  /*16770*/  @P2 LDC R5, c[0x0][0x434] ;  /* 0x00010d00ff052b82 */ /* 0x000e620000000800 */
[----:B------:R-:W-:Y:S01]  /*16780*/  UIMAD UR4, UR41, UR4, -0xa0 ;  /* 0xffffff60290474a4 */ /* 0x000fe2000f8e0204 */
[----:B------:R-:W2:Y:S01]  /*16790*/  S2R R11, SR_TID.X ;  /* 0x00000000000b7919 */ /* 0x000ea20000002100 */
[----:B-----5:R-:W-:-:S05]  /*167a0*/  SHF.R.S32.HI R14, RZ, 0x1f, R37 ;  /* 0x0000001fff0e7819 */ /* 0x020fca0000011425 */
[----:B------:R-:W3:Y:S01]  /*167b0*/  @P2 LDC R7, c[0x0][0x438] ;  /* 0x00010e00ff072b82 */ /* 0x000ee20000000800 */
[----:B------:R4:W-:Y:S01]  /*167c0*/  STL [R1+0x8], R14 ;  /* 0x0000080e01007387 */ /* 0x0009e20000100800 */
[----:B0-----:R-:W-:Y:S01]  /*167d0*/  LOP3.LUT R0, R0, 0x7f, RZ, 0xc0, !PT ;  /* 0x0000007f00007812 */ /* 0x001fe200078ec0ff */
[----:B--2---:R-:W-:-:S03]  /*167e0*/  IMAD.SHL.U32 R13, R11, 0x10, RZ ;  /* 0x000000100b0d7824 */ /* 0x004fc600078e00ff */
[----:B------:R-:W-:Y:S01]  /*167f0*/  SHF.R.U32.HI R10, RZ, 0x3, R0 ;  /* 0x00000003ff0a7819 */ /* 0x000fe20000011600 */
[----:B------:R-:W-:-:S03]  /*16800*/  IMAD.SHL.U32 R12, R11, 0x10, RZ ;  /* 0x000000100b0c7824 */ /* 0x000fc600078e00ff */
[C---:B------:R-:W-:Y:S02]  /*16810*/  LOP3.LUT R13, R10.reuse, 0x70, R13, 0xf8, !PT ;  /* 0x000000700a0d7812 */ /* 0x040fe400078ef80d */
[----:B------:R-:W-:Y:S02]  /*16820*/  LOP3.LUT R12, R10, 0x70, R12, 0xf8, !PT ;  /* 0x000000700a0c7812 */ /* 0x000fe400078ef80c */
[----:B------:R-:W-:-:S05]  /*16830*/  LOP3.LUT R13, R13, 0x80, RZ, 0xfc, !PT ;  /* 0x000000800d0d7812 */ /* 0x000fca00078efcff */
[----:B------:R-:W-:-:S05]  /*16840*/  VIADD R0, R13, UR4 ;  /* 0x000000040d007c36 */ /* 0x000fca0008000000 */
[C---:B------:R-:W-:Y:S01]  /*16850*/  ISETP.GE.AND P0, PT, R0.reuse, UR40, PT ;  /* 0x0000002800007c0c */ /* 0x040fe2000bf06270 */
[----:B------:R-:W-:-:S03]  /*16860*/  VIADD R0, R0, UR37 ;  /* 0x0000002500007c36 */ /* 0x000fc60008000000 */
[----:B------:R-:W-:Y:S01]  /*16870*/  ISETP.GT.U32.OR P0, PT, R13, 0x9f, P0 ;  /* 0x0000009f0d00780c */ /* 0x000fe20000704470 */
[----:B-1----:R-:W-:-:S04]  /*16880*/  @P2 IMAD.HI.U32 R4, R0, R5, RZ ;  /* 0x0000000500042227 */ /* 0x002fc800078e00ff */
[----:B------:R-:W-:Y:S01]  /*16890*/  IMAD.MOV.U32 R8, RZ, RZ, R0 ;  /* 0x000000ffff087224 */ /* 0x000fe200078e0000 */
[----:B---3--:R-:W-:-:S07]  /*168a0*/  @P2 SHF.R.U32.HI R8, RZ, R7, R4 ;  /* 0x00000007ff082219 */ /* 0x008fce0000011604 */
[----:B------:R-:W0:Y:S01]  /*168b0*/  @!P0 LDC.64 R2, c[0x0][0x428] ;  /* 0x00010a00ff028b82 */ /* 0x000e220000000a00 */
[----:B------:R-:W-:-:S07]  /*168c0*/  @!P0 SHF.R.S32.HI R7, RZ, 0x1f, R8 ;  /* 0x0000001fff078819 */ /* 0x000fce0000011408 */
[----:B------:R-:W1:Y:S01]  /*168d0*/  @!P0 LDC.64 R4, c[0x0][0x418] ;  /* 0x00010600ff048b82 */ /* 0x000e620000000a00 */
[----:B0-----:R-:W-:-:S04]  /*168e0*/  @!P0 IMAD R6, R14, R2, RZ ;  /* 0x000000020e068224 */ /* 0x001fc800078e02ff */
[----:B------:R-:W-:Y:S02]  /*168f0*/  @!P0 IMAD R9, R37, R3, R6 ;  /* 0x0000000325098224 */ /* 0x000fe400078e0206 */
[----:B------:R-:W-:-:S04]  /*16900*/  @!P0 IMAD.MOV.U32 R6, RZ, RZ, R8 ;  /* 0x000000ffff068224 */ /* 0x000fc800078e0008 */
[----:B------:R-:W-:Y:S02]  /*16910*/  @!P0 IMAD.WIDE.U32 R2, R37, R2, R6 ;  /* 0x0000000225028225 */ /* 0x000fe400078e0006 */
[----:B------:R-:W0:Y:S02]  /*16920*/  @P2 LDC R6, c[0x0][0x434] ;  /* 0x00010d00ff062b82 */ /* 0x000e240000000800 */
[----:B------:R-:W-:Y:S01]  /*16930*/  @!P0 IMAD.IADD R3, R9, 0x1, R3 ;  /* 0x0000000109038824 */ /* 0x000fe200078e0203 */
[----:B-1----:R-:W-:Y:S01]  /*16940*/  @!P0 LEA R10, P1, R2, R4, 0x2 ;  /* 0x00000004020a8211 */ /* 0x002fe200078210ff */
[----:B------:R-:W-:-:S03]  /*16950*/  VIADD R9, R12, UR4 ;  /* 0x000000040c097c36 */ /* 0x000fc60008000000 */
[----:B------:R-:W-:Y:S02]  /*16960*/  @!P0 LEA.HI.X R11, R2, R5, R3, 0x2, P1 ;  /* 0x00000005020b8211 */ /* 0x000fe400008f1403 */
[C---:B------:R-:W-:Y:S01]  /*16970*/  ISETP.GE.AND P1, PT, R9.reuse, UR40, PT ;  /* 0x0000002809007c0c */ /* 0x040fe2000bf26270 */
[----:B------:R-:W1:Y:S01]  /*16980*/  @P2 LDC R2, c[0x0][0x438] ;  /* 0x00010e00ff022b82 */ /* 0x000e620000000800 */
[----:B------:R-:W-:-:S04]  /*16990*/  VIADD R9, R9, UR37 ;  /* 0x0000002509097c36 */ /* 0x000fc80008000000 */
[----:B------:R-:W-:-:S07]  /*169a0*/  IMAD.MOV.U32 R12, RZ, RZ, R9 ;  /* 0x000000ffff0c7224 */ /* 0x000fce00078e0009 */
[----:B------:R-:W2:Y:S01]  /*169b0*/  @!P1 LDC.64 R4, c[0x0][0x428] ;  /* 0x00010a00ff049b82 */ /* 0x000ea20000000a00 */
[----:B0-----:R-:W-:-:S04]  /*169c0*/  @P2 IMAD.HI.U32 R3, R9, R6, RZ ;  /* 0x0000000609032227 */ /* 0x001fc800078e00ff */
[----:B------:R-:W-:Y:S01]  /*169d0*/  IMAD.MOV.U32 R6, RZ, RZ, RZ ;  /* 0x000000ffff067224 */ /* 0x000fe200078e00ff */
[----:B-1----:R-:W-:-:S05]  /*169e0*/  @P2 SHF.R.U32.HI R12, RZ, R2, R3 ;  /* 0x00000002ff0c2219 */ /* 0x002fca0000011603 */
[----:B------:R0:W5:Y:S01]  /*169f0*/  @!P0 LDG.E R6, desc[UR52][R10.64] ;  /* 0x000000340a068981 */ /* 0x000162000c1e1900 */
[----:B------:R-:W-:Y:S01]  /*16a00*/  @!P1 SHF.R.S32.HI R3, RZ, 0x1f, R12 ;  /* 0x0000001fff039819 */ /* 0x000fe2000001140c */
[----:B--2---:R-:W-:-:S04]  /*16a10*/  @!P1 IMAD R2, R14, R4, RZ ;  /* 0x000000040e029224 */ /* 0x004fc800078e02ff */
[----:B------:R-:W-:Y:S02]  /*16a20*/  @!P1 IMAD R7, R37, R5, R2 ;  /* 0x0000000525079224 */ /* 0x000fe400078e0202 */
[----:B------:R-:W-:-:S04]  /*16a30*/  @!P1 IMAD.MOV.U32 R2, RZ, RZ, R12 ;  /* 0x000000ffff029224 */ /* 0x000fc800078e000c */
[----:B------:R-:W-:Y:S02]  /*16a40*/  @!P1 IMAD.WIDE.U32 R2, R37, R4, R2 ;  /* 0x0000000425029225 */ /* 0x000fe400078e0002 */
[----:B------:R-:W1:Y:S02]  /*16a50*/  @!P1 LDC.64 R4, c[0x0][0x418] ;  /* 0x00010600ff049b82 */ /* 0x000e640000000a00 */
[----:B------:R-:W-:Y:S02]  /*16a60*/  @!P1 IMAD.IADD R7, R3, 0x1, R7 ;  /* 0x0000000103079824 */ /* 0x000fe400078e0207 */
[----:B------:R-:W-:Y:S01]  /*16a70*/  IMAD.MOV R3, RZ, RZ, -R8 ;  /* 0x000000ffff037224 */ /* 0x000fe200078e0a08 */
[----:B-1----:R-:W-:-:S04]  /*16a80*/  @!P1 LEA R4, P0, R2, R4, 0x2 ;  /* 0x0000000402049211 */ /* 0x002fc800078010ff */
[----:B------:R-:W-:Y:S01]  /*16a90*/  @!P1 LEA.HI.X R5, R2, R5, R7, 0x2, P0 ;  /* 0x0000000502059211 */ /* 0x000fe200000f1407 */
[----:B------:R-:W-:-:S06]  /*16aa0*/  IMAD.MOV.U32 R7, RZ, RZ, RZ ;  /* 0x000000ffff077224 */ /* 0x000fcc00078e00ff */
[----:B------:R1:W5:Y:S01]  /*16ab0*/  @!P1 LDG.E R7, desc[UR52][R4.64] ;  /* 0x0000003404079981 */ /* 0x000362000c1e1900 */
[----:B------:R-:W-:Y:S01]  /*16ac0*/  ISETP.GT.U32.AND P0, PT, R13, 0x9f, PT ;  /* 0x0000009f0d00780c */ /* 0x000fe20003f04070 */
[----:B------:R-:W-:Y:S01]  /*16ad0*/  IMAD.MOV R8, RZ, RZ, -R12 ;  /* 0x000000ffff087224 */ /* 0x000fe200078e0a0c */
[----:B------:R-:W-:Y:S01]  /*16ae0*/  LOP3.LUT R16, R16, 0xfffffffd, RZ, 0xc0, !PT ;  /* 0xfffffffd10107812 */ /* 0x000fe200078ec0ff */
[----:B0-----:R-:W-:Y:S02]  /*16af0*/  IMAD.U32 R11, RZ, RZ, UR41 ;  /* 0x00000029ff0b7e24 */ /* 0x001fe4000f8e00ff */
[----:B------:R-:W-:Y:S02]  /*16b00*/  IMAD R8, R19, R8, R9 ;  /* 0x0000000813087224 */ /* 0x000fe400078e0209 */
[----:B------:R-:W-:Y:S02]  /*16b10*/  VIADD R11, R11, 0xffffffff ;  /* 0xffffffff0b0b7836 */ /* 0x000fe40000000000 */
[----:B-1----:R-:W-:-:S02]  /*16b20*/  IMAD R5, R19, R3, R0 ;  /* 0x0000000313057224 */ /* 0x002fc400078e0200 */
[----:B------:R-:W-:Y:S02]  /*16b30*/  IMAD.U32 R0, RZ, RZ, UR43 ;  /* 0x0000002bff007e24 */ /* 0x000fe4000f8e00ff */
[----:B------:R-:W-:-:S03]  /*16b40*/  @P0 LOP3.LUT R16, R16, 0x2, RZ, 0xfc, !PT ;  /* 0x0000000210100812 */ /* 0x000fc600078efcff */
[----:B------:R-:W-:Y:S02]  /*16b50*/  ISETP.NE.AND P2, PT, R0, 0x3, PT ;  /* 0x000000030000780c */ /* 0x000fe40003f45270 */
[----:B------:R-:W-:Y:S02]  /*16b60*/  SHF.R.S32.HI R0, RZ, 0x1f, R26 ;  /* 0x0000001fff007819 */ /* 0x000fe4000001141a */
[----:B------:R-:W-:-:S03]  /*16b70*/  LOP3.LUT R16, R16, 0xfffffffb, RZ, 0xc0, !PT ;  /* 0xfffffffb10107812 */ /* 0x000fc600078ec0ff */
[----:B------:R4:W-:Y:S06]  /*16b80*/  STL [R1+0x4], R0 ;  /* 0x0000040001007387 */ /* 0x0009ec0000100800 */
[----:B------:R-:W-:Y:S01]  /*16b90*/  @P2 LOP3.LUT R16, R16, 0x4, RZ, 0xfc, !PT ;  /* 0x0000000410102812 */ /* 0x000fe200078efcff */
[----:B------:R-:W-:Y:S06]  /*16ba0*/  @!P2 BRA `(.L_x_8439) ;  /* 0x000000000004a947 */ /* 0x000fec0003800000 */
[----:B------:R-:W-:Y:S01]  /*16bb0*/  BPT.TRAP 0x1 ;  /* 0x000000040000795c */ /* 0x000fe20000300000 */
.L_x_8439:
[----:B------:R-:W2:Y:S01]  /*16bc0*/  LDL R2, [R1] ;  /* 0x0000000001027983 */ /* 0x000ea20000100800 */
[----:B----4-:R-:W-:Y:S01]  /*16bd0*/  IMAD R0, R35, 0x8, R18 ;  /* 0x0000000823007824 */ /* 0x010fe200078e0212 */
[----:B------:R-:W-:Y:S01]  /*16be0*/  BSSY B0, `(.L_x_8440) ;  /* 0x0000005000007945 */ /* 0x000fe20003800000 */
[----:B------:R-:W-:Y:S02]  /*16bf0*/  SHF.R.S32.HI R25, RZ, 0x1f, R8 ;  /* 0x0000001fff197819 */ /* 0x000fe40000011408 */
[----:B--2---:R-:W-:-:S04]  /*16c00*/  SHF.L.U32 R31, R2, 0x1f, RZ ;  /* 0x0000001f021f7819 */ /* 0x004fc800000006ff */
[----:B------:R-:W0:Y:S02]  /*16c10*/  SYNCS.PHASECHK.TRANS64.TRYWAIT P0, [R0+URZ+0x22880], R31 ;  /* 0x0228801f000075a7 */ /* 0x000e24000800017f */
[----:B0-----:R-:W-:Y:S05]  /*16c20*/  @!P0 BRA `(.L_x_8441) ;  /* 0x0000005400048947 */ /* 0x001fea0003800000 */
.L_x_8517:
[----:B------:R-:W-:Y:S05]  /*16c30*/  BSYNC B0 ;  /* 0x0000000000007941 */ /* 0x000fea0003800000 */
.L_x_8440:
[----:B------:R-:W2:Y:S01]  /*16c40*/  LDL R9, [R1+0x4] ;  /* 0x0000040001097983 */ /* 0x000ea20000100800 */
[----:B------:R-:W-:-:S03]  /*16c50*/  ULDC.64 UR4, c[0x0][0x328] ;  /* 0x0000ca0000047ab9 */ /* 0x000fc60000000a00 */
[----:B------:R-:W3:Y:S01]  /*16c60*/  LDL R12, [R1+0x18] ;  /* 0x00001800010c7983 */ /* 0x000ee20000100800 */
[----:B------:R-:W-:Y:S01]  /*16c70*/  IMAD R4, R25, UR4, RZ ;  /* 0x0000000419047c24 */ /* 0x000fe2000f8e02ff */
[----:B-----5:R-:W-:Y:S01]  /*16c80*/  SHF.R.S32.HI R29, RZ, 0x1f, R7 ;  /* 0x0000001fff1d7819 */ /* 0x020fe20000011407 */
[C---:B------:R-:W-:Y:S01]  /*16c90*/  IMAD.WIDE.U32 R2, R8.reuse, UR4, RZ ;  /* 0x0000000408027c25 */ /* 0x040fe2000f8e00ff */
[----:B------:R-:W-:Y:S01]  /*16ca0*/  ULDC.64 UR6, c[0x0][0x338] ;  /* 0x0000ce0000067ab9 */ /* 0x000fe20000000a00 */
[----:B------:R-:W1:Y:S01]  /*16cb0*/  LDC R13, c[0x0][0x2f4] ;  /* 0x0000bd00ff0d7b82 */ /* 0x000e620000000800 */
[----:B------:R-:W-:Y:S01]  /*16cc0*/  ULDC.64 UR8, c[0x0][0x330] ;  /* 0x0000cc0000087ab9 */ /* 0x000fe20000000a00 */
[----:B------:R-:W-:Y:S01]  /*16cd0*/  IMAD R4, R8, UR5, R4 ;  /* 0x0000000508047c24 */ /* 0x000fe2000f8e0204 */
[----:B------:R-:W-:Y:S01]  /*16ce0*/  ULDC.64 UR10, c[0x0][0x318] ;  /* 0x0000c600000a7ab9 */ /* 0x000fe20000000a00 */
[----:B------:R-:W-:Y:S02]  /*16cf0*/  SHF.R.S32.HI R23, RZ, 0x1f, R5 ;  /* 0x0000001fff177819 */ /* 0x000fe40000011405 */
[----:B------:R-:W-:Y:S01]  /*16d00*/  IMAD.IADD R3, R3, 0x1, R4 ;  /* 0x0000000103037824 */ /* 0x000fe200078e0204 */
[----:B------:R-:W-:Y:S01]  /*16d10*/  SHF.R.S32.HI R30, RZ, 0x1f, R6 ;  /* 0x0000001fff1e7819 */ /* 0x000fe20000011406 */
[----:B------:R-:W-:Y:S01]  /*16d20*/  IMAD R4, R29, UR6, RZ ;  /* 0x000000061d047c24 */ /* 0x000fe2000f8e02ff */
[----:B------:R-:W-:Y:S01]  /*16d30*/  LOP3.LUT R16, R16, 0xfffffffe, RZ, 0xc0, !PT ;  /* 0xfffffffe10107812 */ /* 0x000fe200078ec0ff */
[----:B------:R-:W-:-:S04]  /*16d40*/  IMAD.WIDE.U32 R2, R7, UR6, R2 ;  /* 0x0000000607027c25 */ /* 0x000fc8000f8e0002 */
[----:B------:R-:W-:-:S04]  /*16d50*/  IMAD R4, R7, UR7, R4 ;  /* 0x0000000707047c24 */ /* 0x000fc8000f8e0204 */
[----:B------:R-:W-:Y:S02]  /*16d60*/  IMAD.IADD R3, R3, 0x1, R4 ;  /* 0x0000000103037824 */ /* 0x000fe400078e0204 */
[----:B------:R-:W-:Y:S02]  /*16d70*/  IMAD R4, R23, UR4, RZ ;  /* 0x0000000417047c24 */ /* 0x000fe4000f8e02ff */
[----:B------:R-:W-:Y:S01]  /*16d80*/  IMAD.WIDE.U32 R2, R26, UR8, R2 ;  /* 0x000000081a027c25 */ /* 0x000fe2000f8e0002 */
[----:B-1----:R-:W-:-:S03]  /*16d90*/  ISETP.GE.AND P1, PT, R34, R13, PT ;  /* 0x0000000d2200720c */ /* 0x002fc60003f26270 */
[----:B------:R-:W-:-:S10]  /*16da0*/  IMAD R4, R5, UR5, R4 ;  /* 0x0000000505047c24 */ /* 0x000fd4000f8e0204 */
[----:B------:R-:W-:-:S04]  /*16db0*/  @P1 LOP3.LUT R16, R16, 0x1, RZ, 0xfc, !PT ;  /* 0x0000000110101812 */ /* 0x000fc800078efcff */
[----:B------:R-:W-:Y:S01]  /*16dc0*/  LOP3.LUT R16, R16, 0xffffff7f, RZ, 0xc0, !PT ;  /* 0xffffff7f10107812 */ /* 0x000fe200078ec0ff */
[----:B--2---:R-:W-:Y:S01]  /*16dd0*/  IMAD R21, R9, UR8, RZ ;  /* 0x0000000809157c24 */ /* 0x004fe2000f8e02ff */
[----:B------:R-:W-:-:S03]  /*16de0*/  IADD3 R9, P0, R2, UR10, RZ ;  /* 0x0000000a02097c10 */ /* 0x000fc6000ff1e0ff */
[----:B------:R-:W-:-:S05]  /*16df0*/  IMAD R21, R26, UR9, R21 ;  /* 0x000000091a157c24 */ /* 0x000fca000f8e0215 */
[----:B------:R-:W-:Y:S01]  /*16e00*/  IADD3.X R10, R3, UR11, R21, P0, !PT ;  /* 0x0000000b030a7c10 */ /* 0x000fe200087fe415 */
[----:B------:R-:W-:Y:S01]  /*16e10*/  IMAD.WIDE.U32 R2, R5, UR4, RZ ;  /* 0x0000000405027c25 */ /* 0x000fe2000f8e00ff */
[----:B------:R-:W-:Y:S01]  /*16e20*/  ISETP.GE.AND P0, PT, R34, R13, PT ;  /* 0x0000000d2200720c */ /* 0x000fe20003f06270 */
[----:B------:R-:W-:Y:S01]  /*16e30*/  UMOV UR4, 0xffffffff ;  /* 0xffffffff00047882 */ /* 0x000fe20000000000 */
[----:B------:R-:W1:Y:S01]  /*16e40*/  S2R R13, SR_TID.X ;  /* 0x00000000000d7919 */ /* 0x000e620000002100 */
[----:B------:R-:W-:Y:S02]  /*16e50*/  IMAD.IADD R3, R3, 0x1, R4 ;  /* 0x0000000103037824 */ /* 0x000fe400078e0204 */
[----:B------:R-:W-:Y:S02]  /*16e60*/  IMAD R4, R30, UR6, RZ ;  /* 0x000000061e047c24 */ /* 0x000fe4000f8e02ff */
[----:B------:R-:W-:-:S04]  /*16e70*/  IMAD.WIDE.U32 R2, R6, UR6, R2 ;  /* 0x0000000606027c25 */ /* 0x000fc8000f8e0002 */
[----:B------:R-:W-:-:S04]  /*16e80*/  IMAD R4, R6, UR7, R4 ;  /* 0x0000000706047c24 */ /* 0x000fc8000f8e0204 */
[----:B------:R-:W-:Y:S02]  /*16e90*/  IMAD.IADD R3, R3, 0x1, R4 ;  /* 0x0000000103037824 */ /* 0x000fe400078e0204 */
[----:B---3--:R-:W-:Y:S02]  /*16ea0*/  IMAD R4, R35, 0x5000, R12 ;  /* 0x0000500023047824 */ /* 0x008fe400078e020c */
[----:B------:R-:W-:-:S03]  /*16eb0*/  IMAD.WIDE.U32 R2, R26, UR8, R2 ;  /* 0x000000081a027c25 */ /* 0x000fc6000f8e0002 */
[----:B------:R-:W-:Y:S01]  /*16ec0*/  IADD3 R19, P1, R2, UR10, RZ ;  /* 0x0000000a02137c10 */ /* 0x000fe2000ff3e0ff */
[----:B------:R-:W-:-:S03]  /*16ed0*/  IMAD.MOV.U32 R2, RZ, RZ, -0xa0 ;  /* 0xffffff60ff027424 */ /* 0x000fc600078e00ff */
[----:B------:R-:W-:Y:S01]  /*16ee0*/  IADD3.X R21, R21, UR11, R3, P1, !PT ;  /* 0x0000000b15157c10 */ /* 0x000fe20008ffe403 */
[----:B------:R-:W-:Y:S01]  /*16ef0*/  IMAD R11, R11, R2, UR40 ;  /* 0x000000280b0b7e24 */ /* 0x000fe2000f8e0202 */
[----:B-1----:R-:W-:-:S04]  /*16f00*/  LOP3.LUT R13, R13, 0x7f, RZ, 0xc0, !PT ;  /* 0x0000007f0d0d7812 */ /* 0x002fc800078ec0ff */
[----:B------:R-:W-:-:S05]  /*16f10*/  SHF.R.U32.HI R13, RZ, 0x3, R13 ;  /* 0x00000003ff0d7819 */ /* 0x000fca000001160d */
[----:B------:R-:W-:-:S05]  /*16f20*/  IMAD.IADD R20, R11, 0x1, -R13 ;  /* 0x000000010b147824 */ /* 0x000fca00078e0a0d */
[----:B------:R-:W-:-:S13]  /*16f30*/  ISETP.GE.AND P1, PT, R20, 0x1, PT ;  /* 0x000000011400780c */ /* 0x000fda0003f26270 */
[----:B------:R-:W-:Y:S01]  /*16f40*/  @P1 LOP3.LUT R16, R16, 0x80, RZ, 0xfc, !PT ;  /* 0x0000008010101812 */ /* 0x000fe200078efcff */
[----:B------:R-:W-:Y:S06]  /*16f50*/  BRA.DIV UR4, `(.L_x_8442) ;  /* 0x00000052044c7947 */ /* 0x000fec000b800000 */
[----:B------:R-:W1:Y:S01]  /*16f60*/  SHFL.IDX PT, R2, R9, RZ, 0x181f ;  /* 0x00181fff09027589 */ /* 0x000e6200000e0000 */
[----:B------:R-:W-:Y:S01]  /*16f70*/  IMAD.IADD R4, R18, 0x1, R4 ;  /* 0x0000000112047824 */ /* 0x000fe200078e0204 */
[----:B------:R-:W-:Y:S02]  /*16f80*/  ISETP.GE.AND P3, PT, R20, 0x41, PT ;  /* 0x000000411400780c */ /* 0x000fe40003f66270 */
        /* <DEDUP_REMOVED lines=74> */
.L_x_8539:
        /* <DEDUP_REMOVED lines=9> */
.L_x_8443:
        /* <DEDUP_REMOVED lines=11> */
.L_x_8444:
[----:B------:R1:W-:Y:S01]  /*17570*/  SYNCS.ARRIVE.TRANS64.A1T0 RZ, [R0+URZ+0x22870], RZ ;  /* 0x022870ff00ff79a7 */ /* 0x0003e2000810003f */
[----:B------:R-:W-:Y:S05]  /*17580*/  @!P6 BRA `(.L_x_8445) ;  /* 0x000000000004e947 */ /* 0x000fea0003800000 */
[----:B------:R-:W-:Y:S01]  /*17590*/  BPT.TRAP 0x1 ;  /* 0x000000040000795c */ /* 0x000fe20000300000 */
.L_x_8445:
[----:B------:R-:W2:Y:S01]  /*175a0*/  SYNCS.PHASECHK.TRANS64.TRYWAIT P0, [R0+URZ+0x22840], R31 ;  /* 0x0228401f000075a7 */ /* 0x000ea2000800017f */
[----:B------:R-:W-:Y:S04]  /*175b0*/  BSSY B0, `(.L_x_8446) ;  /* 0x0000002000007945 */ /* 0x000fe80003800000 */
[----:B--2---:R-:W-:Y:S05]  /*175c0*/  @!P0 BRA `(.L_x_8447) ;  /* 0x0000005400d48947 */ /* 0x004fea0003800000 */
.L_x_8540:
[----:B------:R-:W-:Y:S05]  /*175d0*/  BSYNC B0 ;  /* 0x0000000000007941 */ /* 0x000fea0003800000 */
.L_x_8446:
[----:B------:R-:W3:Y:S01]  /*175e0*/  LDL R12, [R1+0x4] ;  /* 0x00000400010c7983 */ /* 0x000ee20000100800 */
[----:B------:R-:W-:Y:S01]  /*175f0*/  ULDC.64 UR4, c[0x0][0x300] ;  /* 0x0000c00000047ab9 */ /* 0x000fe20000000a00 */
[----:B------:R-:W-:Y:S01]  /*17600*/  ULDC.64 UR6, c[0x0][0x310] ;  /* 0x0000c40000067ab9 */ /* 0x000fe20000000a00 */
[----:B------:R-:W-:Y:S01]  /*17610*/  IMAD R9, R25, UR4, RZ ;  /* 0x0000000419097c24 */ /* 0x000fe2000f8e02ff */
[----:B------:R-:W-:Y:S01]  /*17620*/  ULDC.64 UR8, c[0x0][0x2e8] ;  /* 0x0000ba0000087ab9 */ /* 0x000fe20000000a00 */
        /* <DEDUP_REMOVED lines=8> */
[C---:B------:R-:W-:Y:S02]  /*176b0*/  IMAD R23, R5.reuse, UR5, R23 ;  /* 0x0000000505177c24 */ /* 0x040fe4000f8e0217 */
[----:B------:R-:W-:Y:S01]  /*176c0*/  IMAD.WIDE.U32 R10, R5, UR4, RZ ;  /* 0x00000004050a7c25 */ /* 0x000fe2000f8e00ff */
[----:B------:R-:W-:-:S03]  /*176d0*/  ULDC.64 UR4, c[0x0][0x308] ;  /* 0x0000c20000047ab9 */ /* 0x000fc60000000a00 */
[----:B------:R-:W-:-:S04]  /*176e0*/  IMAD.WIDE.U32 R2, R26, UR4, R2 ;  /* 0x000000041a027c25 */ /* 0x000fc8000f8e0002 */
[----:B------:R-:W-:Y:S01]  /*176f0*/  IMAD.IADD R11, R11, 0x1, R23 ;  /* 0x000000010b0b7824 */ /* 0x000fe200078e0217 */
[----:B------:R-:W-:Y:S01]  /*17700*/  IADD3 R8, P0, R2, UR8, RZ ;  /* 0x0000000802087c10 */ /* 0x000fe2000ff1e0ff */
[----:B------:R-:W-:-:S04]  /*17710*/  IMAD R30, R30, UR6, RZ ;  /* 0x000000061e1e7c24 */ /* 0x000fc8000f8e02ff */
[----:B------:R-:W-:Y:S02]  /*17720*/  IMAD R30, R6, UR7, R30 ;  /* 0x00000007061e7c24 */ /* 0x000fe4000f8e021e */
[----:B---3--:R-:W-:Y:S02]  /*17730*/  IMAD R5, R12, UR4, RZ ;  /* 0x000000040c057c24 */ /* 0x008fe4000f8e02ff */
[----:B------:R-:W3:Y:S02]  /*17740*/  LDC R12, c[0x0][0x2f4] ;  /* 0x0000bd00ff0c7b82 */ /* 0x000ee40000000800 */
[----:B------:R-:W-:-:S05]  /*17750*/  IMAD R5, R26, UR5, R5 ;  /* 0x000000051a057c24 */ /* 0x000fca000f8e0205 */
[----:B------:R-:W-:Y:S01]  /*17760*/  IADD3.X R7, R3, UR9, R5, P0, !PT ;  /* 0x0000000903077c10 */ /* 0x000fe200087fe405 */
[----:B------:R-:W-:-:S04]  /*17770*/  IMAD.WIDE.U32 R2, R6, UR6, R10 ;  /* 0x0000000606027c25 */ /* 0x000fc8000f8e000a */
[----:B------:R-:W-:Y:S02]  /*17780*/  IMAD.IADD R3, R3, 0x1, R30 ;  /* 0x0000000103037824 */ /* 0x000fe400078e021e */
[----:B------:R-:W-:Y:S01]  /*17790*/  IMAD.WIDE.U32 R2, R26, UR4, R2 ;  /* 0x000000041a027c25 */ /* 0x000fe2000f8e0002 */
[----:B------:R-:W-:Y:S02]  /*177a0*/  UMOV UR4, 0xffffffff ;  /* 0xffffffff00047882 */ /* 0x000fe40000000000 */
[----:B------:R-:W-:Y:S02]  /*177b0*/  IADD3 R6, P0, R2, UR8, RZ ;  /* 0x0000000802067c10 */ /* 0x000fe4000ff1e0ff */
[----:B---3--:R-:W-:Y:S02]  /*177c0*/  ISETP.GE.AND P2, PT, R34, R12, PT ;  /* 0x0000000c2200720c */ /* 0x008fe40003f46270 */
[----:B------:R-:W-:Y:S01]  /*177d0*/  IADD3.X R5, R5, UR9, R3, P0, !PT ;  /* 0x0000000905057c10 */ /* 0x000fe200087fe403 */
[----:B------:R-:W-:Y:S10]  /*177e0*/  BRA.DIV UR4, `(.L_x_8448) ;  /* 0x0000005604607947 */ /* 0x000ff4000b800000 */
[----:B------:R-:W3:Y:S01]  /*177f0*/  SHFL.IDX PT, R3, R8, RZ, 0x181f ;  /* 0x00181fff08037589 */ /* 0x000ee200000e0000 */
[C---:B------:R-:W-:Y:S02]  /*17800*/  LOP3.LUT P6, RZ, R16.reuse, 0x80, RZ, 0xc0, !PT ;  /* 0x0000008010ff7812 */ /* 0x040fe400078cc0ff */
[----:B------:R-:W-:Y:S01]  /*17810*/  LOP3.LUT R17, R17, 0xffffffdf, RZ, 0xc0, !PT ;  /* 0xffffffdf11117812 */ /* 0x000fe200078ec0ff */
[----:B------:R-:W4:Y:S03]  /*17820*/  SHFL.IDX PT, R2, R7, RZ, 0x181f ;  /* 0x00181fff07027589 */ /* 0x000f2600000e0000 */
[----:B------:R-:W-:Y:S01]  /*17830*/  @P1 LOP3.LUT R17, R17, 0x20, RZ, 0xfc, !PT ;  /* 0x0000002011111812 */ /* 0x000fe200078efcff */
[----:B------:R-:W-:Y:S01]  /*17840*/  SHFL.IDX PT, R14, R8, 0x7, 0x181f ;  /* 0x00f81f00080e7f89 */ /* 0x000fe200000e0000 */
[----:B------:R-:W-:-:S05]  /*17850*/  LOP3.LUT P1, RZ, R16, 0x10, RZ, 0xc0, !PT ;  /* 0x0000001010ff7812 */ /* 0x000fca000782c0ff */
[----:B---3--:R-:W-:-:S05]  /*17860*/  @P6 IADD3 R3, P0, R34, R3, RZ ;  /* 0x0000000322036210 */ /* 0x008fca0007f1e0ff */
[----:B----4-:R-:W-:-:S05]  /*17870*/  @P6 IMAD.X R2, RZ, RZ, R2, P0 ;  /* 0x000000ffff026224 */ /* 0x010fca00000e0602 */
[----:B------:R-:W-:-:S04]  /*17880*/  @P6 LOP3.LUT R3, R3, R2, RZ, 0x3c, !PT ;  /* 0x0000000203036212 */ /* 0x000fc800078e3cff */
[----:B------:R-:W-:-:S04]  /*17890*/  @P6 LOP3.LUT R2, R3, R2, RZ, 0x3c, !PT ;  /* 0x0000000203026212 */ /* 0x000fc800078e3cff */
[----:B------:R-:W-:-:S05]  /*178a0*/  @P6 LOP3.LUT R3, R3, R2, RZ, 0x3c, !PT ;  /* 0x0000000203036212 */ /* 0x000fca00078e3cff */
[----:B------:R3:W-:Y:S01]  /*178b0*/  @P6 LDGSTS.E.BYPASS.LTC128B.128 [R4+0x18400], desc[UR52][R2.64], !P2 ;  /* 0x1840000002046fae */ /* 0x0007e2000d101d74 */
[----:B------:R-:W-:-:S03]  /*178c0*/  LOP3.LUT P6, RZ, R16, 0x100, RZ, 0xc0, !PT ;  /* 0x0000010010ff7812 */ /* 0x000fc600078cc0ff */
[----:B---3--:R-:W3:Y:S04]  /*178d0*/  SHFL.IDX PT, R3, R8, 0x1, 0x181f ;  /* 0x00381f0008037f89 */ /* 0x008ee800000e0000 */
[----:B------:R-:W4:Y:S01]  /*178e0*/  SHFL.IDX PT, R2, R7, 0x1, 0x181f ;  /* 0x00381f0007027f89 */ /* 0x000f2200000e0000 */
        /* <DEDUP_REMOVED lines=26> */
[----:B------:R-:W4:Y:S06]  /*17a90*/  SHFL.IDX PT, R2, R7, 0x4, 0x181f ;  /* 0x00981f0007027f89 */ /* 0x000f2c00000e0000 */
[----:B---3--:R-:W-:-:S05]  /*17aa0*/  @P4 IADD3 R3, P0, R34, R3, RZ ;  /* 0x0000000322034210 */ /* 0x008fca0007f1e0ff */
[----:B----4-:R-:W-:-:S05]  /*17ab0*/  @P4 IMAD.X R2, RZ, RZ, R2, P0 ;  /* 0x000000ffff024224 */ /* 0x010fca00000e0602 */
[----:B------:R-:W-:-:S04]  /*17ac0*/  @P4 LOP3.LUT R3, R3, R2, RZ, 0x3c, !PT ;  /* 0x0000000203034212 */ /* 0x000fc800078e3cff */
[----:B------:R-:W-:-:S04]  /*17ad0*/  @P4 LOP3.LUT R2, R3, R2, RZ, 0x3c, !PT ;  /* 0x0000000203024212 */ /* 0x000fc800078e3cff */
[----:B------:R-:W-:-:S05]  /*17ae0*/  @P4 LOP3.LUT R3, R3, R2, RZ, 0x3c, !PT ;  /* 0x0000000203034212 */ /* 0x000fca00078e3cff */
[----:B------:R3:W-:Y:S04]  /*17af0*/  @P4 LDGSTS.E.BYPASS.LTC128B.128 [R4+0x1a400], desc[UR52][R2.64], !P2 ;  /* 0x1a40000002044fae */ /* 0x0007e8000d101d74 */
[----:B---3--:R-:W3:Y:S04]  /*17b00*/  SHFL.IDX PT, R3, R8, 0x5, 0x181f ;  /* 0x00b81f0008037f89 */ /* 0x008ee800000e0000 */
[----:B------:R-:W4:Y:S01]  /*17b10*/  SHFL.IDX PT, R2, R7, 0x5, 0x181f ;  /* 0x00b81f0007027f89 */ /* 0x000f2200000e0000 */
[----:B---3--:R-:W-:-:S05]  /*17b20*/  @P5 IADD3 R3, P0, R34, R3, RZ ;  /* 0x0000000322035210 */ /* 0x008fca0007f1e0ff */
[----:B----4-:R-:W-:-:S05]  /*17b30*/  @P5 IMAD.X R2, RZ, RZ, R2, P0 ;  /* 0x000000ffff025224 */ /* 0x010fca00000e0602 */
[----:B------:R-:W-:-:S04]  /*17b40*/  @P5 LOP3.LUT R3, R3, R2, RZ, 0x3c, !PT ;  /* 0x0000000203035212 */ /* 0x000fc800078e3cff */
[----:B------:R-:W-:-:S04]  /*17b50*/  @P5 LOP3.LUT R2, R3, R2, RZ, 0x3c, !PT ;  /* 0x0000000203025212 */ /* 0x000fc800078e3cff */
[----:B------:R-:W-:-:S05]  /*17b60*/  @P5 LOP3.LUT R3, R3, R2, RZ, 0x3c, !PT ;  /* 0x0000000203035212 */ /* 0x000fca00078e3cff */
[----:B------:R3:W-:Y:S04]  /*17b70*/  @P5 LDGSTS.E.BYPASS.LTC128B.128 [R4+0x1ac00], desc[UR52][R2.64], !P2 ;  /* 0x1ac0000002045fae */ /* 0x0007e8000d101d74 */
[----:B---3--:R-:W3:Y:S04]  /*17b80*/  SHFL.IDX PT, R3, R8, 0x6, 0x181f ;  /* 0x00d81f0008037f89 */ /* 0x008ee800000e0000 */
[----:B------:R-:W4:Y:S04]  /*17b90*/  SHFL.IDX PT, R2, R7, 0x6, 0x181f ;  /* 0x00d81f0007027f89 */ /* 0x000f2800000e0000 */
[----:B------:R-:W5:Y:S01]  /*17ba0*/  SHFL.IDX PT, R7, R7, 0x7, 0x181f ;  /* 0x00f81f0007077f89 */ /* 0x000f6200000e0000 */
[----:B---3--:R-:W-:-:S05]  /*17bb0*/  @P6 IADD3 R3, P0, R34, R3, RZ ;  /* 0x0000000322036210 */ /* 0x008fca0007f1e0ff */
[----:B----4-:R-:W-:Y:S01]  /*17bc0*/  @P6 IMAD.X R2, RZ, RZ, R2, P0 ;  /* 0x000000ffff026224 */ /* 0x010fe200000e0602 */
[----:B------:R-:W-:-:S04]  /*17bd0*/  @P3 IADD3 R14, P0, R34, R14, RZ ;  /* 0x0000000e220e3210 */ /* 0x000fc80007f1e0ff */
[----:B------:R-:W-:Y:S01]  /*17be0*/  @P6 LOP3.LUT R3, R3, R2, RZ, 0x3c, !PT ;  /* 0x0000000203036212 */ /* 0x000fe200078e3cff */
[----:B-----5:R-:W-:-:S03]  /*17bf0*/  @P3 IMAD.X R9, RZ, RZ, R7, P0 ;  /* 0x000000ffff093224 */ /* 0x020fc600000e0607 */
[----:B------:R-:W-:-:S04]  /*17c00*/  @P6 LOP3.LUT R2, R3, R2, RZ, 0x3c, !PT ;  /* 0x0000000203026212 */ /* 0x000fc800078e3cff */
[----:B------:R-:W-:-:S05]  /*17c10*/  @P6 LOP3.LUT R3, R3, R2, RZ, 0x3c, !PT ;  /* 0x0000000203036212 */ /* 0x000fca00078e3cff */
[----:B------:R3:W-:Y:S02]  /*17c20*/  @P6 LDGSTS.E.BYPASS.LTC128B.128 [R4+0x1b400], desc[UR52][R2.64], !P2 ;  /* 0x1b40000002046fae */ /* 0x0007e4000d101d74 */
[----:B---3--:R-:W-:Y:S02]  /*17c30*/  @P3 IMAD.MOV.U32 R2, RZ, RZ, R14 ;  /* 0x000000ffff023224 */ /* 0x008fe400078e000e */
[----:B------:R-:W-:Y:S01]  /*17c40*/  @P3 IMAD.MOV.U32 R3, RZ, RZ, R9 ;  /* 0x000000ffff033224 */ /* 0x000fe200078e0009 */
[----:B------:R-:W3:Y:S04]  /*17c50*/  SHFL.IDX PT, R14, R6, RZ, 0x181f ;  /* 0x00181fff060e7589 */ /* 0x000ee800000e0000 */
[----:B------:R4:W-:Y:S04]  /*17c60*/  @P3 LDGSTS.E.BYPASS.LTC128B.128 [R4+0x1bc00], desc[UR52][R2.64], !P2 ;  /* 0x1bc0000002043fae */ /* 0x0009e8000d101d74 */
[----:B----4-:R-:W4:Y:S04]  /*17c70*/  SHFL.IDX PT, R2, R5, RZ, 0x181f ;  /* 0x00181fff05027589 */ /* 0x010f2800000e0000 */
[----:B------:R-:W0:Y:S01]  /*17c80*/  SHFL.IDX PT, R5, R5, 0x1, 0x181f ;  /* 0x00381f0005057f89 */ /* 0x000e2200000e0000 */
[----:B---3--:R-:W-:-:S05]  /*17c90*/  @P1 IADD3 R14, P0, R34, R14, RZ ;  /* 0x0000000e220e1210 */ /* 0x008fca0007f1e0ff */
[----:B----4-:R-:W-:Y:S02]  /*17ca0*/  @P1 IMAD.X R9, RZ, RZ, R2, P0 ;  /* 0x000000ffff091224 */ /* 0x010fe400000e0602 */
[----:B------:R-:W-:Y:S02]  /*17cb0*/  @P1 IMAD.MOV.U32 R2, RZ, RZ, R14 ;  /* 0x000000ffff021224 */ /* 0x000fe400078e000e */
[----:B------:R-:W-:Y:S01]  /*17cc0*/  @P1 IMAD.MOV.U32 R3, RZ, RZ, R9 ;  /* 0x000000ffff031224 */ /* 0x000fe200078e0009 */
[----:B------:R3:W4:Y:S04]  /*17cd0*/  SHFL.IDX PT, R14, R6, 0x1, 0x181f ;  /* 0x00381f00060e7f89 */ /* 0x00072800000e0000 */
[----:B0-----:R3:W-:Y:S02]  /*17ce0*/  @P1 LDGSTS.E.BYPASS.LTC128B.128 [R4+0x1c400], desc[UR52][R2.64], !P2 ;  /* 0x1c40000002041fae */ /* 0x0017e4000d101d74 */
.L_x_8562:
        /* <DEDUP_REMOVED lines=9> */
.L_x_8449:
        /* <DEDUP_REMOVED lines=11> */
.L_x_8450:
[----:B------:R0:W-:Y:S02]  /*17e30*/  SYNCS.ARRIVE.TRANS64.A1T0 RZ, [R0+URZ+0x22830], RZ ;  /* 0x022830ff00ff79a7 */ /* 0x0001e4000810003f */
[----:B------:R-:W-:Y:S05]  /*17e40*/  WARPSYNC.ALL ;  /* 0x0000000000007948 */ /* 0x000fea0003800000 */
[----:B012---:R-:W-:Y:S01]  /*17e50*/  SHF.R.S32.HI R0, RZ, 0x1f, R22 ;  /* 0x0000001fff007819 */ /* 0x007fe20000011416 */
[----:B------:R-:W-:Y:S01]  /*17e60*/  ULDC.64 UR4, c[0x0][0x298] ;  /* 0x0000a60000047ab9 */ /* 0x000fe20000000a00 */
[----:B------:R-:W-:Y:S03]  /*17e70*/  BSSY B6, `(.L_x_8451) ;  /* 0x0000019000067945 */ /* 0x000fe60003800000 */
[----:B------:R-:W-:-:S02]  /*17e80*/  IMAD R3, R0, UR4, RZ ;  /* 0x0000000400037c24 */ /* 0x000fc4000f8e02ff */
[----:B------:R-:W-:Y:S02]  /*17e90*/  VIADD R0, R18, 0x14400 ;  /* 0x0001440012007836 */ /* 0x000fe40000000000 */
[C---:B------:R-:W-:Y:S02]  /*17ea0*/  IMAD R3, R22.reuse, UR5, R3 ;  /* 0x0000000516037c24 */ /* 0x040fe4000f8e0203 */
[----:B------:R-:W-:Y:S01]  /*17eb0*/  IMAD.WIDE.U32 R22, R22, UR4, RZ ;  /* 0x0000000416167c25 */ /* 0x000fe2000f8e00ff */
[----:B------:R-:W-:Y:S01]  /*17ec0*/  BAR.SYNC.DEFER_BLOCKING 0x8, 0x180 ;  /* 0x0206000000007b1d */ /* 0x000fe20000010000 */
[----:B------:R-:W-:Y:S02]  /*17ed0*/  LOP3.LUT P0, RZ, R0, 0x3ff, RZ, 0xc0, !PT ;  /* 0x000003ff00ff7812 */ /* 0x000fe4000780c0ff */
[----:B------:R-:W-:-:S11]  /*17ee0*/  IMAD.IADD R19, R23, 0x1, R3 ;  /* 0x0000000117137824 */ /* 0x000fd600078e0203 */
        /* <DEDUP_REMOVED lines=17> */
.L_x_8452:
[----:B------:R-:W-:Y:S05]  /*18000*/  BSYNC B6 ;  /* 0x0000000000067941 */ /* 0x000fea0003800000 */
.L_x_8451:
[----:B------:R-:W2:Y:S01]  /*18010*/  LDL R20, [R1+0x4] ;  /* 0x0000040001147983 */ /* 0x000ea20000100800 */
[----:B------:R-:W-:Y:S01]  /*18020*/  ULDC.64 UR4, c[0x0][0x2d8] ;  /* 0x0000b60000047ab9 */ /* 0x000fe20000000a00 */
[----:B------:R-:W-:Y:S01]  /*18030*/  UISETP.NE.AND UP0, UPT, UR46, URZ, UPT ;  /* 0x0000003f2e00728c */ /* 0x000fe2000bf05270 */
[----:B------:R-:W-:Y:S01]  /*18040*/  IMAD.MOV.U32 R2, RZ, RZ, R22 ;  /* 0x000000ffff027224 */ /* 0x000fe200078e0016 */
[----:B------:R0:W5:Y:S01]  /*18050*/  LDL R9, [R1+0x20] ;  /* 0x0000200001097983 */ /* 0x0001620000100800 */
[----:B------:R-:W-:Y:S01]  /*18060*/  IMAD.MOV.U32 R3, RZ, RZ, R19 ;  /* 0x000000ffff037224 */ /* 0x000fe200078e0013 */
[----:B------:R-:W-:Y:S02]  /*18070*/  LOP3.LUT P6, RZ, R16, 0x400, RZ, 0xc0, !PT ;  /* 0x0000040010ff7812 */ /* 0x000fe400078cc0ff */
[----:B------:R-:W-:Y:S01]  /*18080*/  PLOP3.LUT P0, PT, PT, PT, UP0, 0x80, 0x0 ;  /* 0x000000000000781c */ /* 0x000fe20003f0f008 */
[----:B------:R-:W-:Y:S01]  /*18090*/  IMAD.WIDE.U32 R2, R26, UR4, R2 ;  /* 0x000000041a027c25 */ /* 0x000fe2000f8e0002 */
[----:B------:R-:W-:-:S02]  /*180a0*/  SHF.R.S32.HI R0, RZ, 0x1f, R27 ;  /* 0x0000001fff007819 */ /* 0x000fc4000001141b */
[----:B------:R-:W-:Y:S01]  /*180b0*/  PLOP3.LUT P1, PT, PT, PT, UP0, 0x80, 0x0 ;  /* 0x000000000000781c */ /* 0x000fe20003f2f008 */
[----:B------:R-:W-:Y:S01]  /*180c0*/  @UP0 ULDC UR6, c[0x0][0x44c] ;  /* 0x0001130000060ab9 */ /* 0x000fe20000000800 */
[----:B------:R-:W-:Y:S02]  /*180d0*/  SEL R4, R0, RZ, !P6 ;  /* 0x000000ff00047207 */ /* 0x000fe40007000000 */
[----:B------:R-:W-:Y:S01]  /*180e0*/  SEL R7, R27, RZ, !P6 ;  /* 0x000000ff1b077207 */ /* 0x000fe20007000000 */
[----:B--2---:R-:W-:Y:S02]  /*180f0*/  IMAD R5, R20, UR4, RZ ;  /* 0x0000000414057c24 */ /* 0x004fe4000f8e02ff */
[----:B------:R-:W1:Y:S02]  /*18100*/  S2R R20, SR_TID.X ;  /* 0x0000000000147919 */ /* 0x000e640000002100 */
[----:B------:R-:W-:Y:S01]  /*18110*/  IMAD R5, R26, UR5, R5 ;  /* 0x000000051a057c24 */ /* 0x000fe2000f8e0205 */
[----:B------:R-:W-:-:S03]  /*18120*/  ULDC.64 UR4, c[0x0][0x2e0] ;  /* 0x0000b80000047ab9 */ /* 0x000fc60000000a00 */
[----:B------:R-:W-:Y:S02]  /*18130*/  IMAD.IADD R3, R3, 0x1, R5 ;  /* 0x0000000103037824 */ /* 0x000fe400078e0205 */
[----:B------:R-:W2:Y:S01]  /*18140*/  LDC R5, c[0x0][0x448] ;  /* 0x00011200ff057b82 */ /* 0x000ea20000000800 */
[----:B------:R-:W-:Y:S01]  /*18150*/  IMAD R6, R4, UR4, RZ ;  /* 0x0000000404067c24 */ /* 0x000fe2000f8e02ff */
[C---:B-1----:R-:W-:Y:S01]  /*18160*/  LOP3.LUT R21, R20.reuse, 0x7f, RZ, 0xc0, !PT ;  /* 0x0000007f14157812 */ /* 0x042fe200078ec0ff */
[----:B------:R-:W-:-:S03]  /*18170*/  IMAD.SHL.U32 R20, R20, 0x10, RZ ;  /* 0x0000001014147824 */ /* 0x000fc600078e00ff */
[----:B------:R-:W-:-:S04]  /*18180*/  SHF.R.U32.HI R21, RZ, 0x3, R21 ;  /* 0x00000003ff157819 */ /* 0x000fc80000011615 */
[----:B------:R-:W-:-:S05]  /*18190*/  LOP3.LUT R20, R21, 0x70, R20, 0xf8, !PT ;  /* 0x0000007015147812 */ /* 0x000fca00078ef814 */
[----:B------:R-:W-:-:S04]  /*181a0*/  VIADD R0, R20, UR39 ;  /* 0x0000002714007c36 */ /* 0x000fc80008000000 */
[----:B------:R-:W-:Y:S01]  /*181b0*/  @P0 IMAD.HI.U32 R8, R0, UR6, RZ ;  /* 0x0000000600080c27 */ /* 0x000fe2000f8e00ff */
[----:B------:R-:W-:-:S03]  /*181c0*/  @UP0 ULDC UR6, c[0x0][0x450] ;  /* 0x0001140000060ab9 */ /* 0x000fc60000000800 */
[----:B------:R-:W-:Y:S01]  /*181d0*/  IMAD.MOV.U32 R4, RZ, RZ, R0 ;  /* 0x000000ffff047224 */ /* 0x000fe200078e0000 */
[----:B------:R-:W-:Y:S01]  /*181e0*/  @P1 SHF.R.U32.HI R4, RZ, UR6, R8 ;  /* 0x00000006ff041c19 */ /* 0x000fe20008011608 */
[C---:B------:R-:W-:Y:S02]  /*181f0*/  IMAD R6, R7.reuse, UR5, R6 ;  /* 0x0000000507067c24 */ /* 0x040fe4000f8e0206 */
[----:B------:R-:W-:Y:S01]  /*18200*/  IMAD.WIDE.U32 R2, R7, UR4, R2 ;  /* 0x0000000407027c25 */ /* 0x000fe2000f8e0002 */
[----:B------:R-:W-:Y:S01]  /*18210*/  SHF.R.S32.HI R7, RZ, 0x1f, R4 ;  /* 0x0000001fff077819 */ /* 0x000fe20000011404 */
[----:B------:R-:W-:Y:S01]  /*18220*/  ULDC.64 UR4, c[0x0][0x2d0] ;  /* 0x0000b40000047ab9 */ /* 0x000fe20000000a00 */
[----:B------:R-:W1:Y:S01]  /*18230*/  S2R R20, SR_TID.X ;  /* 0x0000000000147919 */ /* 0x000e620000002100 */
[----:B------:R-:W-:Y:S02]  /*18240*/  IMAD.IADD R3, R3, 0x1, R6 ;  /* 0x0000000103037824 */ /* 0x000fe400078e0206 */
[----:B------:R-:W-:-:S02]  /*18250*/  IMAD R7, R7, UR4, RZ ;  /* 0x0000000407077c24 */ /* 0x000fc4000f8e02ff */
[----:B------:R-:W-:-:S04]  /*18260*/  IMAD.WIDE.U32 R2, R4, UR4, R2 ;  /* 0x0000000404027c25 */ /* 0x000fc8000f8e0002 */
[----:B------:R-:W-:Y:S01]  /*18270*/  IMAD R6, R4, UR5, R7 ;  /* 0x0000000504067c24 */ /* 0x000fe2000f8e0207 */
[----:B------:R-:W-:Y:S01]  /*18280*/  ULDC.64 UR4, c[0x0][0x2c8] ;  /* 0x0000b20000047ab9 */ /* 0x000fe20000000a00 */
[----:B------:R-:W-:-:S04]  /*18290*/  IMAD.MOV R4, RZ, RZ, -R4 ;  /* 0x000000ffff047224 */ /* 0x000fc800078e0a04 */
[----:B--2---:R-:W-:Y:S02]  /*182a0*/  IMAD R0, R5, R4, R0 ;  /* 0x0000000405007224 */ /* 0x004fe400078e0200 */
        /* <DEDUP_REMOVED lines=24> */
[----:B-----5:R1:W-:Y:S01]  /*18430*/  @!P2 LDGSTS.E.BYPASS.LTC128B.128 [R9+0x14400], desc[UR52][R2.64], !P0 ;  /* 0x144000000209afae */ /* 0x0203e2000c101d74 */
[----:B------:R-:W-:Y:S01]  /*18440*/  ISETP.GE.AND P2, PT, R8, R5, PT ;  /* 0x000000050800720c */ /* 0x000fe20003f46270 */
[----:B------:R-:W-:-:S02]  /*18450*/  VIADD R8, R4, 0x20 ;  /* 0x0000002004087836 */ /* 0x000fc40000000000 */
[----:B-1----:R-:W1:Y:S10]  /*18460*/  SHFL.IDX PT, R2, R6, 0x1, 0x181f ;  /* 0x00381f0006027f89 */ /* 0x002e7400000e0000 */
[----:B0-----:R-:W-:-:S05]  /*18470*/  @!P2 IADD3 R14, P1, R34, R14, RZ ;  /* 0x0000000e220ea210 */ /* 0x001fca0007f3e0ff */
[----:B-1----:R-:W-:Y:S02]  /*18480*/  @!P2 IMAD.X R3, RZ, RZ, R2, P1 ;  /* 0x000000ffff03a224 */ /* 0x002fe400008e0602 */
[----:B------:R-:W-:Y:S02]  /*18490*/  @!P2 IMAD.MOV.U32 R2, RZ, RZ, R14 ;  /* 0x000000ffff02a224 */ /* 0x000fe400078e000e */
[----:B------:R-:W0:Y:S04]  /*184a0*/  SHFL.IDX PT, R14, R0, 0x2, 0x181f ;  /* 0x00581f00000e7f89 */ /* 0x000e2800000e0000 */
[----:B------:R1:W-:Y:S01]  /*184b0*/  @!P2 LDGSTS.E.BYPASS.LTC128B.128 [R9+0x14c00], desc[UR52][R2.64], !P0 ;  /* 0x14c000000209afae */ /* 0x0003e2000c101d74 */
        /* <DEDUP_REMOVED lines=32> */
[----:B------:R-:W-:-:S03]  /*186c0*/  ISETP.GE.AND P2, PT, R8, R5, PT ;  /* 0x000000050800720c */ /* 0x000fc60003f46270 */
[----:B-1----:R-:W1:Y:S04]  /*186d0*/  SHFL.IDX PT, R2, R6, 0x6, 0x181f ;  /* 0x00d81f0006027f89 */ /* 0x002e6800000e0000 */
[----:B------:R-:W2:Y:S06]  /*186e0*/  SHFL.IDX PT, R6, R6, 0x7, 0x181f ;  /* 0x00f81f0006067f89 */ /* 0x000eac00000e0000 */
[----:B0-----:R-:W-:-:S05]  /*186f0*/  @!P2 IADD3 R14, P1, R34, R14, RZ ;  /* 0x0000000e220ea210 */ /* 0x001fca0007f3e0ff */
[----:B-1----:R-:W-:Y:S02]  /*18700*/  @!P2 IMAD.X R3, RZ, RZ, R2, P1 ;  /* 0x000000ffff03a224 */ /* 0x002fe400008e0602 */
[----:B------:R-:W-:Y:S02]  /*18710*/  @!P2 IMAD.MOV.U32 R2, RZ, RZ, R14 ;  /* 0x000000ffff02a224 */ /* 0x000fe400078e000e */
[----:B------:R0:W1:Y:S04]  /*18720*/  SHFL.IDX PT, R14, R0, 0x7, 0x181f ;  /* 0x00f81f00000e7f89 */ /* 0x00006800000e0000 */
[----:B--2---:R0:W-:Y:S02]  /*18730*/  @!P2 LDGSTS.E.BYPASS.LTC128B.128 [R9+0x17400], desc[UR52][R2.64], !P0 ;  /* 0x174000000209afae */ /* 0x0041e4000c101d74 */
.L_x_8579:
[----:B------:R-:W-:-:S05]  /*18740*/  VIADD R4, R4, 0x70 ;  /* 0x0000007004047836 */ /* 0x000fca0000000000 */
[----:B------:R-:W-:-:S13]  /*18750*/  ISETP.GE.AND P1, PT, R4, R5, PT ;  /* 0x000000050400720c */ /* 0x000fda0003f26270 */
[----:B01----:R-:W-:-:S05]  /*18760*/  @!P1 IADD3 R2, P2, R34, R14, RZ ;  /* 0x0000000e22029210 */ /* 0x003fca0007f5e0ff */
[----:B------:R-:W-:-:S05]  /*18770*/  @!P1 IMAD.X R3, RZ, RZ, R6, P2 ;  /* 0x000000ffff039224 */ /* 0x000fca00010e0606 */
[----:B------:R-:W-:Y:S01]  /*18780*/  @!PT LDS RZ, [RZ] ;  /* 0x00000000fffff984 */ /* 0x000fe20000000800 */
[----:B------:R-:W-:Y:S01]  /*18790*/  @!PT LDS RZ, [RZ] ;  /* 0x00000000fffff984 */ /* 0x000fe20000000800 */
[----:B------:R-:W-:Y:S01]  /*187a0*/  @!PT LDS RZ, [RZ] ;  /* 0x00000000fffff984 */ /* 0x000fe20000000800 */
[----:B------:R0:W-:Y:S01]  /*187b0*/  @!P1 LDGSTS.E.BYPASS.LTC128B.128 [R9+0x17c00], desc[UR52][R2.64], !P0 ;  /* 0x17c0000002099fae */ /* 0x0001e2000c101d74 */
[----:B------:R-:W-:Y:S01]  /*187c0*/  PLOP3.LUT P0, PT, PT, PT, PT, 0x80, 0x0 ;  /* 0x000000000000781c */ /* 0x000fe20003f0f070 */
[----:B------:R-:W-:-:S12]  /*187d0*/  NOP ;  /* 0x0000000000007918 */ /* 0x000fd80000000000 */
.L_x_8454:
        /* <DEDUP_REMOVED lines=18> */
.L_x_8580:
[----:B------:R-:W-:Y:S05]  /*18900*/  BSYNC B0 ;  /* 0x0000000000007941 */ /* 0x000fea0003800000 */
.L_x_8455:
[----:B------:R-:W-:-:S04]  /*18910*/  UIADD3 UR4, UR41, -0x2, URZ ;  /* 0xfffffffe29047890 */ /* 0x000fc8000fffe03f */
[----:B------:R-:W-:-:S06]  /*18920*/  UISETP.GE.AND UP0, UPT, UR4, UR42, UPT ;  /* 0x0000002a0400728c */ /* 0x000fcc000bf06270 */
[----:B------:R-:W-:-:S13]  /*18930*/  PLOP3.LUT P0, PT, PT, PT, UP0, 0x80, 0x0 ;  /* 0x000000000000781c */ /* 0x000fda0003f0f008 */
[----:B------:R-:W-:Y:S05]  /*18940*/  @!P0 BRA `(.L_x_8457) ;  /* 0x00000018005c8947 */ /* 0x000fea0003800000 */
[----:B------:R1:W5:Y:S01]  /*18950*/  LDL.LU R23, [R1] ;  /* 0x0000000001177983 */ /* 0x0003620000300800 */
[----:B------:R-:W-:Y:S02]  /*18960*/  IMAD.MOV.U32 R22, RZ, RZ, R35 ;  /* 0x000000ffff167224 */ /* 0x000fe400078e0023 */
[----:B------:R-:W-:-:S07]  /*18970*/  IMAD.U32 R36, RZ, RZ, UR4 ;  /* 0x00000004ff247e24 */ /* 0x000fce000f8e00ff */
.L_x_8477:
[----:B------:R-:W2:Y:S01]  /*18980*/  LDL R11, [R1+0x8] ;  /* 0x00000800010b7983 */ /* 0x000ea20000100800 */
[----:B---3--:R-:W3:Y:S01]  /*18990*/  LDC R2, c[0x0][0x430] ;  /* 0x00010c00ff027b82 */ /* 0x008ee20000000800 */
[----:B------:R-:W4:Y:S01]  /*189a0*/  S2R R0, SR_TID.X ;  /* 0x0000000000007919 */ /* 0x000f220000002100 */
[----:B------:R-:W1:Y:S01]  /*189b0*/  S2R R8, SR_TID.X ;  /* 0x0000000000087919 */ /* 0x000e620000002100 */
[----:B---3--:R-:W-:Y:S01]  /*189c0*/  ISETP.NE.AND P0, PT, R2, 0x1, PT ;  /* 0x000000010200780c */ /* 0x008fe20003f05270 */
[----:B------:R-:W-:-:S12]  /*189d0*/  IMAD.MOV.U32 R7, RZ, RZ, 0xa0 ;  /* 0x000000a0ff077424 */ /* 0x000fd800078e00ff */
[----:B------:R-:W3:Y:S01]  /*189e0*/  @P0 LDC R5, c[0x0][0x434] ;  /* 0x00010d00ff050b82 */ /* 0x000ee20000000800 */
[C---:B----4-:R-:W-:Y:S01]  /*189f0*/  LOP3.LUT R2, R0.reuse, 0x7f, RZ, 0xc0, !PT ;  /* 0x0000007f00027812 */ /* 0x050fe200078ec0ff */
[----:B------:R-:W-:-:S06]  /*18a00*/  IMAD.SHL.U32 R0, R0, 0x10, RZ ;  /* 0x0000001000007824 */ /* 0x000fcc00078e00ff */
[----:B0-----:R-:W0:Y:S01]  /*18a10*/  @P0 LDC R3, c[0x0][0x438] ;  /* 0x00010e00ff030b82 */ /* 0x001e220000000800 */
[----:B------:R-:W-:Y:S01]  /*18a20*/  SHF.R.U32.HI R6, RZ, 0x3, R2 ;  /* 0x00000003ff067819 */ /* 0x000fe20000011602 */
[----:B-1----:R-:W-:-:S06]  /*18a30*/  IMAD.SHL.U32 R9, R8, 0x10, RZ ;  /* 0x0000001008097824 */ /* 0x002fcc00078e00ff */
[----:B------:R-:W1:Y:S01]  /*18a40*/  @P0 LDC R4, c[0x0][0x434] ;  /* 0x00010d00ff040b82 */ /* 0x000e620000000800 */
[----:B------:R-:W-:Y:S01]  /*18a50*/  LOP3.LUT R0, R6, 0x70, R0, 0xf8, !PT ;  /* 0x0000007006007812 */ /* 0x000fe200078ef800 */
[----:B------:R-:W-:-:S06]  /*18a60*/  IMAD R7, R36, R7, UR37 ;  /* 0x0000002524077e24 */ /* 0x000fcc000f8e0207 */
[----:B------:R-:W4:Y:S01]  /*18a70*/  @P0 LDC R2, c[0x0][0x438] ;  /* 0x00010e00ff020b82 */ /* 0x000f220000000800 */
[----:B------:R-:W-:Y:S01]  /*18a80*/  LOP3.LUT R9, R6, 0x70, R9, 0xf8, !PT ;  /* 0x0000007006097812 */ /* 0x000fe200078ef809 */
[----:B------:R-:W-:-:S03]  /*18a90*/  IMAD.IADD R0, R0, 0x1, R7 ;  /* 0x0000000100007824 */ /* 0x000fc600078e0207 */
[----:B------:R-:W-:Y:S01]  /*18aa0*/  LOP3.LUT R9, R9, 0x80, RZ, 0xfc, !PT ;  /* 0x0000008009097812 */ /* 0x000fe200078efcff */
[----:B---3--:R-:W-:-:S04]  /*18ab0*/  @P0 IMAD.HI.U32 R8, R0, R5, RZ ;  /* 0x0000000500080227 */ /* 0x008fc800078e00ff */
[----:B------:R-:W-:Y:S02]  /*18ac0*/  IMAD.IADD R7, R9, 0x1, R7 ;  /* 0x0000000109077824 */ /* 0x000fe400078e0207 */
[----:B------:R-:W-:Y:S01]  /*18ad0*/  IMAD.MOV.U32 R6, RZ, RZ, R0 ;  /* 0x000000ffff067224 */ /* 0x000fe200078e0000 */
[----:B0-----:R-:W-:Y:S01]  /*18ae0*/  @P0 SHF.R.U32.HI R6, RZ, R3, R8 ;  /* 0x00000003ff060219 */ /* 0x001fe20000011608 */
[----:B-1----:R-:W-:Y:S01]  /*18af0*/  @P0 IMAD.HI.U32 R3, R7, R4, RZ ;  /* 0x0000000407030227 */ /* 0x002fe200078e00ff */
[----:B------:R-:W-:Y:S05]  /*18b00*/  YIELD ;  /* 0x0000000000007946 */ /* 0x000fea0003800000 */
[----:B------:R-:W-:Y:S01]  /*18b10*/  IMAD.MOV.U32 R10, RZ, RZ, R7 ;  /* 0x000000ffff0a7224 */ /* 0x000fe200078e0007 */
[----:B------:R-:W-:Y:S01]  /*18b20*/  ULDC.64 UR4, c[0x0][0x428] ;  /* 0x00010a0000047ab9 */ /* 0x000fe20000000a00 */
[----:B----4-:R-:W-:Y:S01]  /*18b30*/  @P0 SHF.R.U32.HI R10, RZ, R2, R3 ;  /* 0x00000002ff0a0219 */ /* 0x010fe20000011603 */
[--C-:B------:R-:W-:Y:S01]  /*18b40*/  IMAD.MOV.U32 R2, RZ, RZ, R6.reuse ;  /* 0x000000ffff027224 */ /* 0x100fe200078e0006 */
[----:B------:R-:W-:Y:S01]  /*18b50*/  SHF.R.S32.HI R3, RZ, 0x1f, R6 ;  /* 0x0000001fff037819 */ /* 0x000fe20000011406 */
[----:B------:R-:W-:-:S02]  /*18b60*/  ULDC.64 UR6, c[0x0][0x418] ;  /* 0x0001060000067ab9 */ /* 0x000fc40000000a00 */
[----:B------:R-:W-:-:S03]  /*18b70*/  IMAD.WIDE.U32 R2, R37, UR4, R2 ;  /* 0x0000000425027c25 */ /* 0x000fc6000f8e0002 */
[----:B------:R-:W-:Y:S02]  /*18b80*/  LEA R4, P0, R2, UR6, 0x2 ;  /* 0x0000000602047c11 */ /* 0x000fe4000f8010ff */
[----:B------:R-:W-:Y:S01]  /*18b90*/  ISETP.GT.U32.AND P1, PT, R9, 0x9f, PT ;  /* 0x0000009f0900780c */ /* 0x000fe20003f24070 */
[----:B--2---:R-:W-:-:S04]  /*18ba0*/  IMAD R8, R11, UR4, RZ ;  /* 0x000000040b087c24 */ /* 0x004fc8000f8e02ff */
[----:B------:R-:W-:-:S04]  /*18bb0*/  IMAD R8, R37, UR5, R8 ;  /* 0x0000000525087c24 */ /* 0x000fc8000f8e0208 */
[----:B------:R-:W-:-:S05]  /*18bc0*/  IMAD.IADD R3, R8, 0x1, R3 ;  /* 0x0000000108037824 */ /* 0x000fca00078e0203 */
[----:B------:R-:W-:-:S05]  /*18bd0*/  LEA.HI.X R5, R2, UR7, R3, 0x2, P0 ;  /* 0x0000000702057c11 */ /* 0x000fca00080f1403 */
[----:B------:R0:W2:Y:S01]  /*18be0*/  LDG.E R9, desc[UR52][R4.64] ;  /* 0x0000003404097981 */ /* 0x0000a2000c1e1900 */
[--C-:B------:R-:W-:Y:S01]  /*18bf0*/  @!P1 SHF.R.S32.HI R3, RZ, 0x1f, R10.reuse ;  /* 0x0000001fff039819 */ /* 0x100fe2000001140a */
[----:B------:R-:W-:-:S04]  /*18c00*/  @!P1 IMAD.MOV.U32 R2, RZ, RZ, R10 ;  /* 0x000000ffff029224 */ /* 0x000fc800078e000a */
[----:B------:R-:W-:Y:S01]  /*18c10*/  @!P1 IMAD.WIDE.U32 R2, R37, UR4, R2 ;  /* 0x0000000425029c25 */ /* 0x000fe2000f8e0002 */
[----:B------:R-:W-:-:S03]  /*18c20*/  ULDC UR4, c[0x0][0x430] ;  /* 0x00010c0000047ab9 */ /* 0x000fc60000000800 */
[----:B------:R-:W-:Y:S01]  /*18c30*/  @!P1 IMAD.IADD R8, R8, 0x1, R3 ;  /* 0x0000000108089824 */ /* 0x000fe200078e0203 */
[----:B0-----:R-:W-:Y:S01]  /*18c40*/  @!P1 LEA R4, P0, R2, UR6, 0x2 ;  /* 0x0000000602049c11 */ /* 0x001fe2000f8010ff */
[----:B------:R-:W-:-:S03]  /*18c50*/  VIADD R35, R22, 0x1 ;  /* 0x0000000116237836 */ /* 0x000fc60000000000 */
[----:B------:R-:W-:Y:S01]  /*18c60*/  @!P1 LEA.HI.X R5, R2, UR7, R8, 0x2, P0 ;  /* 0x0000000702059c11 */ /* 0x000fe200080f1408 */
[----:B------:R-:W-:Y:S01]  /*18c70*/  IMAD.MOV.U32 R8, RZ, RZ, RZ ;  /* 0x000000ffff087224 */ /* 0x000fe200078e00ff */
[----:B------:R-:W-:Y:S01]  /*18c80*/  ISETP.NE.AND P0, PT, R35, 0x2, PT ;  /* 0x000000022300780c */ /* 0x000fe20003f05270 */
[----:B------:R-:W-:Y:S02]  /*18c90*/  IMAD.MOV R3, RZ, RZ, -R6 ;  /* 0x000000ffff037224 */ /* 0x000fe400078e0a06 */
[----:B------:R-:W-:Y:S02]  /*18ca0*/  IMAD.MOV R2, RZ, RZ, -R10 ;  /* 0x000000ffff027224 */ /* 0x000fe400078e0a0a */
[----:B-----5:R0:W5:Y:S02]  /*18cb0*/  @!P1 LDG.E R8, desc[UR52][R4.64] ;  /* 0x0000003404089981 */ /* 0x020164000c1e1900 */
[----:B------:R-:W-:Y:S02]  /*18cc0*/  IMAD R7, R2, UR4, R7 ;  /* 0x0000000402077c24 */ /* 0x000fe4000f8e0207 */
[----:B0-----:R-:W-:Y:S01]  /*18cd0*/  IMAD R4, R3, UR4, R0 ;  /* 0x0000000403047c24 */ /* 0x001fe2000f8e0200 */
[----:B------:R-:W-:-:S04]  /*18ce0*/  SEL R0, RZ, 0x1, P0 ;  /* 0x00000001ff007807 */ /* 0x000fc80000000000 */
[----:B------:R-:W-:Y:S01]  /*18cf0*/  LOP3.LUT R2, R23, R0, RZ, 0x3c, !PT ;  /* 0x0000000017027212 */ /* 0x000fe200078e3cff */
[----:B------:R-:W-:-:S04]  /*18d00*/  IMAD.U32 R11, RZ, RZ, UR43 ;  /* 0x0000002bff0b7e24 */ /* 0x000fc8000f8e00ff */
[----:B------:R0:W-:Y:S01]  /*18d10*/  STL [R1], R2 ;  /* 0x0000000201007387 */ /* 0x0001e20000100800 */
[----:B------:R-:W-:Y:S02]  /*18d20*/  ISETP.NE.AND P2, PT, R11, 0x3, PT ;  /* 0x000000030b00780c */ /* 0x000fe40003f45270 */
[C---:B------:R-:W-:Y:S01]  /*18d30*/  ISETP.GT.AND P1, PT, R36.reuse, UR42, PT ;  /* 0x0000002a24007c0c */ /* 0x040fe2000bf24270 */
[----:B------:R-:W-:Y:S01]  /*18d40*/  VIADD R36, R36, 0xffffffff ;  /* 0xffffffff24247836 */ /* 0x000fe20000000000 */
[----:B------:R-:W-:Y:S02]  /*18d50*/  SEL R35, R35, RZ, P0 ;  /* 0x000000ff23237207 */ /* 0x000fe40000000000 */
[----:B--2---:R-:W-:-:S07]  /*18d60*/  SHF.R.S32.HI R29, RZ, 0x1f, R9 ;  /* 0x0000001fff1d7819 */ /* 0x004fce0000011409 */
[----:B0-----:R-:W-:Y:S05]  /*18d70*/  @!P2 BRA `(.L_x_8458) ;  /* 0x000000000004a947 */ /* 0x001fea0003800000 */
[----:B------:R-:W-:Y:S01]  /*18d80*/  BPT.TRAP 0x1 ;  /* 0x000000040000795c */ /* 0x000fe20000300000 */
.L_x_8458:
[----:B------:R-:W-:Y:S01]  /*18d90*/  IMAD R0, R35, 0x8, R18 ;  /* 0x0000000823007824 */ /* 0x000fe200078e0212 */
[----:B------:R-:W-:Y:S01]  /*18da0*/  SHF.L.U32 R32, R2, 0x1f, RZ ;  /* 0x0000001f02207819 */ /* 0x000fe200000006ff */
[----:B------:R-:W-:Y:S01]  /*18db0*/  BSSY B0, `(.L_x_8459) ;  /* 0x0000004000007945 */ /* 0x000fe20003800000 */
[----:B------:R-:W-:Y:S02]  /*18dc0*/  SHF.R.S32.HI R31, RZ, 0x1f, R4 ;  /* 0x0000001fff1f7819 */ /* 0x000fe40000011404 */
[----:B------:R-:W0:Y:S02]  /*18dd0*/  SYNCS.PHASECHK.TRANS64.TRYWAIT P0, [R0+URZ+0x22880], R32 ;  /* 0x02288020000075a7 */ /* 0x000e24000800017f */
[----:B0-----:R-:W-:Y:S05]  /*18de0*/  @!P0 BRA `(.L_x_8460) ;  /* 0x00000054005c8947 */ /* 0x001fea0003800000 */
.L_x_8581:
[----:B------:R-:W-:Y:S05]  /*18df0*/  BSYNC B0 ;  /* 0x0000000000007941 */ /* 0x000fea0003800000 */
.L_x_8459:
[----:B------:R-:W2:Y:S01]  /*18e00*/  LDL R10, [R1+0x4] ;  /* 0x00000400010a7983 */ /* 0x000ea20000100800 */
        /* <DEDUP_REMOVED lines=10> */
[----:B------:R-:W1:Y:S03]  /*18eb0*/  LDC R11, c[0x0][0x2f4] ;  /* 0x0000bd00ff0b7b82 */ /* 0x000e660000000800 */
[----:B------:R-:W-:-:S02]  /*18ec0*/  IMAD.IADD R3, R3, 0x1, R5 ;  /* 0x0000000103037824 */ /* 0x000fc400078e0205 */
[----:B------:R-:W-:Y:S02]  /*18ed0*/  IMAD R5, R29, UR6, RZ ;  /* 0x000000061d057c24 */ /* 0x000fe4000f8e02ff */
[----:B------:R-:W-:-:S04]  /*18ee0*/  IMAD.WIDE.U32 R2, R9, UR6, R2 ;  /* 0x0000000609027c25 */ /* 0x000fc8000f8e0002 */
[----:B------:R-:W-:-:S04]  /*18ef0*/  IMAD R5, R9, UR7, R5 ;  /* 0x0000000709057c24 */ /* 0x000fc8000f8e0205 */
[----:B------:R-:W-:Y:S02]  /*18f00*/  IMAD.IADD R3, R3, 0x1, R5 ;  /* 0x0000000103037824 */ /* 0x000fe400078e0205 */
[----:B------:R-:W-:Y:S02]  /*18f10*/  IMAD R5, R30, UR4, RZ ;  /* 0x000000041e057c24 */ /* 0x000fe4000f8e02ff */
[----:B------:R-:W-:-:S04]  /*18f20*/  IMAD.WIDE.U32 R2, R26, UR8, R2 ;  /* 0x000000081a027c25 */ /* 0x000fc8000f8e0002 */
[----:B------:R-:W-:Y:S01]  /*18f30*/  IMAD R5, R7, UR5, R5 ;  /* 0x0000000507057c24 */ /* 0x000fe2000f8e0205 */
[----:B------:R-:W-:Y:S02]  /*18f40*/  IADD3 R19, P0, R2, UR10, RZ ;  /* 0x0000000a02137c10 */ /* 0x000fe4000ff1e0ff */
[----:B-1----:R-:W-:Y:S01]  /*18f50*/  ISETP.GE.AND P2, PT, R34, R11, PT ;  /* 0x0000000b2200720c */ /* 0x002fe20003f46270 */
[----:B--2---:R-:W-:-:S04]  /*18f60*/  IMAD R10, R10, UR8, RZ ;  /* 0x000000080a0a7c24 */ /* 0x004fc8000f8e02ff */
        /* <DEDUP_REMOVED lines=24> */
[C---:B---3--:R-:W-:Y:S02]  /*190f0*/  IADD3 R2, P0, R34.reuse, R12, RZ ;  /* 0x0000000c22027210 */ /* 0x048fe40007f1e0ff */
[----:B------:R-:W-:Y:S03]  /*19100*/  SHFL.IDX PT, R12, R5, RZ, 0x181f ;  /* 0x00181fff050c7589 */ /* 0x000fe600000e0000 */
[----:B----4-:R-:W-:Y:S02]  /*19110*/  IMAD.X R3, RZ, RZ, R33, P0 ;  /* 0x000000ffff037224 */ /* 0x010fe400000e0621 */
[----:B------:R-:W-:Y:S04]  /*19120*/  SHFL.IDX PT, R33, R20, 0x7, 0x181f ;  /* 0x00f81f0014217f89 */ /* 0x000fe800000e0000 */
[----:B------:R5:W-:Y:S02]  /*19130*/  LDGSTS.E.BYPASS.LTC128B.128 [R6+0xac00], desc[UR52][R2.64], !P2 ;  /* 0x0ac0000002067fae */ /* 0x000be4000d101d74 */
[----:B-----5:R-:W-:-:S02]  /*19140*/  IADD3 R2, P0, R34, R11, RZ ;  /* 0x0000000b22027210 */ /* 0x020fc40007f1e0ff */
        /* <DEDUP_REMOVED lines=20> */
[----:B------:R-:W2:Y:S04]  /*19290*/  SHFL.IDX PT, R19, R10, RZ, 0x181f ;  /* 0x00181fff0a137589 */ /* 0x000ea800000e0000 */
[----:B------:R-:W3:Y:S01]  /*192a0*/  SHFL.IDX PT, R10, R10, 0x1, 0x181f ;  /* 0x00381f000a0a7f89 */ /* 0x000ee200000e0000 */
[----:B0-----:R-:W-:-:S05]  /*192b0*/  IADD3 R2, P0, R34, R2, RZ ;  /* 0x0000000222027210 */ /* 0x001fca0007f1e0ff */
[----:B-1----:R-:W-:-:S05]  /*192c0*/  IMAD.X R3, RZ, RZ, R3, P0 ;  /* 0x000000ffff037224 */ /* 0x002fca00000e0603 */
[----:B------:R0:W-:Y:S02]  /*192d0*/  LDGSTS.E.BYPASS.LTC128B.128 [R6+0xd400], desc[UR52][R2.64], !P2 ;  /* 0x0d40000002067fae */ /* 0x0001e4000d101d74 */
[----:B0-----:R-:W-:-:S05]  /*192e0*/  IADD3 R2, P0, R34, R11, RZ ;  /* 0x0000000b22027210 */ /* 0x001fca0007f1e0ff */
[----:B------:R-:W-:-:S05]  /*192f0*/  IMAD.X R3, RZ, RZ, R33, P0 ;  /* 0x000000ffff037224 */ /* 0x000fca00000e0621 */
[----:B------:R0:W-:Y:S02]  /*19300*/  LDGSTS.E.BYPASS.LTC128B.128 [R6+0xdc00], desc[UR52][R2.64], !P2 ;  /* 0x0dc0000002067fae */ /* 0x0001e4000d101d74 */
[----:B0-----:R-:W-:-:S05]  /*19310*/  IADD3 R2, P0, R34, R12, RZ ;  /* 0x0000000c22027210 */ /* 0x001fca0007f1e0ff */
[----:B--2---:R-:W-:-:S05]  /*19320*/  IMAD.X R3, RZ, RZ, R19, P0 ;  /* 0x000000ffff037224 */ /* 0x004fca00000e0613 */
[----:B------:R0:W-:Y:S04]  /*19330*/  LDGSTS.E.BYPASS.LTC128B.128 [R6+0xe400], desc[UR52][R2.64], !P2 ;  /* 0x0e40000002067fae */ /* 0x0001e8000d101d74 */
[----:B0--3--:R0:W1:Y:S02]  /*19340*/  SHFL.IDX PT, R2, R5, 0x1, 0x181f ;  /* 0x00381f0005027f89 */ /* 0x00906400000e0000 */
.L_x_8603:
        /* <DEDUP_REMOVED lines=8> */
.L_x_8462:
        /* <DEDUP_REMOVED lines=11> */
.L_x_8463:
[----:B------:R1:W-:Y:S01]  /*19480*/  SYNCS.ARRIVE.TRANS64.A1T0 RZ, [R0+URZ+0x22870], RZ ;  /* 0x022870ff00ff79a7 */ /* 0x0003e2000810003f */
[----:B------:R-:W-:Y:S05]  /*19490*/  @!P3 BRA `(.L_x_8464) ;  /* 0x000000000004b947 */ /* 0x000fea0003800000 */
[----:B------:R-:W-:Y:S01]  /*194a0*/  BPT.TRAP 0x1 ;  /* 0x000000040000795c */ /* 0x000fe20000300000 */
.L_x_8464:
[----:B------:R-:W2:Y:S01]  /*194b0*/  SYNCS.PHASECHK.TRANS64.TRYWAIT P0, [R0+URZ+0x22840], R32 ;  /* 0x02284020000075a7 */ /* 0x000ea2000800017f */
[----:B------:R-:W-:Y:S04]  /*194c0*/  BSSY B0, `(.L_x_8465) ;  /* 0x0000002000007945 */ /* 0x000fe80003800000 */
[----:B--2---:R-:W-:Y:S05]  /*194d0*/  @!P0 BRA `(.L_x_8466) ;  /* 0x0000005800708947 */ /* 0x004fea0003800000 */
.L_x_8604:
[----:B------:R-:W-:Y:S05]  /*194e0*/  BSYNC B0 ;  /* 0x0000000000007941 */ /* 0x000fea0003800000 */
.L_x_8465:
[----:B------:R-:W3:Y:S01]  /*194f0*/  LDL R10, [R1+0x4] ;  /* 0x00000400010a7983 */ /* 0x000ee20000100800 */
[----:B------:R-:W-:Y:S01]  /*19500*/  ULDC.64 UR4, c[0x0][0x310] ;  /* 0x0000c40000047ab9 */ /* 0x000fe20000000a00 */
[----:B------:R-:W-:Y:S01]  /*19510*/  ULDC.64 UR6, c[0x0][0x300] ;  /* 0x0000c00000067ab9 */ /* 0x000fe20000000a00 */
[----:B0-----:R-:W-:Y:S02]  /*19520*/  IMAD R5, R29, UR4, RZ ;  /* 0x000000041d057c24 */ /* 0x001fe4000f8e02ff */
[----:B------:R-:W-:-:S04]  /*19530*/  IMAD.WIDE.U32 R2, R9, UR4, RZ ;  /* 0x0000000409027c25 */ /* 0x000fc8000f8e00ff */
        /* <DEDUP_REMOVED lines=21> */
[----:B------:R-:W-:Y:S01]  /*19690*/  UMOV UR4, 0xffffffff ;  /* 0xffffffff00047882 */ /* 0x000fe20000000000 */
[----:B------:R-:W0:Y:S02]  /*196a0*/  LDC R10, c[0x0][0x2f4] ;  /* 0x0000bd00ff0a7b82 */ /* 0x000e240000000800 */
[----:B------:R-:W-:-:S05]  /*196b0*/  IMAD R8, R26, UR5, R8 ;  /* 0x000000051a087c24 */ /* 0x000fca000f8e0208 */
[----:B------:R-:W-:Y:S02]  /*196c0*/  IADD3.X R4, R8, UR7, R5, P0, !PT ;  /* 0x0000000708047c10 */ /* 0x000fe400087fe405 */
[----:B------:R-:W-:-:S04]  /*196d0*/  IADD3 R7, P0, R2, UR6, RZ ;  /* 0x0000000602077c10 */ /* 0x000fc8000ff1e0ff */
[----:B------:R-:W-:Y:S02]  /*196e0*/  IADD3.X R8, R8, UR7, R3, P0, !PT ;  /* 0x0000000708087c10 */ /* 0x000fe400087fe403 */
[----:B0-----:R-:W-:Y:S01]  /*196f0*/  ISETP.GE.AND P2, PT, R34, R10, PT ;  /* 0x0000000a2200720c */ /* 0x001fe20003f46270 */
[----:B------:R-:W-:-:S12]  /*19700*/  BRA.DIV UR4, `(.L_x_8467) ;  /* 0x0000005604f87947 */ /* 0x000fd8000b800000 */
        /* <DEDUP_REMOVED lines=47> */
.L_x_8626:
        /* <DEDUP_REMOVED lines=8> */
.L_x_8468:
        /* <DEDUP_REMOVED lines=11> */
.L_x_8469:
[----:B------:R0:W-:Y:S02]  /*19b30*/  SYNCS.ARRIVE.TRANS64.A1T0 RZ, [R0+URZ+0x22830], RZ ;  /* 0x022830ff00ff79a7 */ /* 0x0001e4000810003f */
[----:B0-----:R-:W-:-:S05]  /*19b40*/  IMAD.U32 R0, RZ, RZ, UR44 ;  /* 0x0000002cff007e24 */ /* 0x001fca000f8e00ff */
[----:B------:R-:W-:-:S13]  /*19b50*/  ISETP.NE.AND P0, PT, R0, 0x3, PT ;  /* 0x000000030000780c */ /* 0x000fda0003f05270 */
[----:B------:R-:W-:Y:S05]  /*19b60*/  @!P0 BRA `(.L_x_8470) ;  /* 0x0000000000048947 */ /* 0x000fea0003800000 */
[----:B------:R-:W-:Y:S01]  /*19b70*/  BPT.TRAP 0x1 ;  /* 0x000000040000795c */ /* 0x000fe20000300000 */
.L_x_8470:
[----:B------:R-:W-:Y:S01]  /*19b80*/  LOP3.LUT R0, R23, 0x1, RZ, 0x3c, !PT ;  /* 0x0000000117007812 */ /* 0x000fe200078e3cff */
[----:B------:R-:W-:Y:S01]  /*19b90*/  IMAD R3, R22, 0x8, R18 ;  /* 0x0000000816037824 */ /* 0x000fe200078e0212 */
[----:B------:R-:W-:Y:S02]  /*19ba0*/  BSSY B0, `(.L_x_8471) ;  /* 0x0000004000007945 */ /* 0x000fe40003800000 */
[----:B------:R-:W-:-:S04]  /*19bb0*/  SHF.L.U32 R0, R0, 0x1f, RZ ;  /* 0x0000001f00007819 */ /* 0x000fc800000006ff */
[----:B------:R-:W0:Y:S02]  /*19bc0*/  SYNCS.PHASECHK.TRANS64.TRYWAIT P2, [R3+URZ+0x22870], R0 ;  /* 0x02287000030075a7 */ /* 0x000e24000804017f */
[----:B0-----:R-:W-:Y:S05]  /*19bd0*/  @!P2 BRA `(.L_x_8472) ;  /* 0x0000005c0074a947 */ /* 0x001fea0003800000 */
.L_x_8627:
[----:B------:R-:W-:Y:S05]  /*19be0*/  BSYNC B0 ;  /* 0x0000000000007941 */ /* 0x000fea0003800000 */
.L_x_8471:
[----:B------:R-:W-:-:S05]  /*19bf0*/  IMAD.U32 R2, RZ, RZ, UR43 ;  /* 0x0000002bff027e24 */ /* 0x000fca000f8e00ff */
[----:B------:R-:W-:-:S13]  /*19c00*/  ISETP.NE.AND P2, PT, R2, 0x3, PT ;  /* 0x000000030200780c */ /* 0x000fda0003f45270 */
[----:B------:R-:W-:Y:S05]  /*19c10*/  @!P2 BRA `(.L_x_8473) ;  /* 0x000000000004a947 */ /* 0x000fea0003800000 */
[----:B------:R-:W-:Y:S01]  /*19c20*/  BPT.TRAP 0x1 ;  /* 0x000000040000795c */ /* 0x000fe20000300000 */
.L_x_8473:
[----:B0-----:R-:W-:Y:S01]  /*19c30*/  SHF.L.U32 R0, R23, 0x1f, RZ ;  /* 0x0000001f17007819 */ /* 0x001fe200000006ff */
[----:B------:R-:W-:-:S03]  /*19c40*/  IMAD R2, R22, 0x5000, RZ ;  /* 0x0000500016027824 */ /* 0x000fc600078e02ff */
[----:B------:R-:W0:Y:S02]  /*19c50*/  SYNCS.PHASECHK.TRANS64.TRYWAIT P2, [R3+URZ+0x22860], R0 ;  /* 0x02286000030075a7 */ /* 0x000e24000804017f */
[----:B0-----:R-:W-:Y:S05]  /*19c60*/  @!P2 BRA `(.L_x_8474) ;  /* 0x0000005c0064a947 */ /* 0x001fea0003800000 */
.L_x_8628:
[----:B------:R-:W2:Y:S04]  /*19c70*/  LDL R15, [R1+0x14] ;  /* 0x00001400010f7983 */ /* 0x000ea80000100800 */
[----:B------:R-:W0:Y:S04]  /*19c80*/  LDL R13, [R1+0x1c] ;  /* 0x00001c00010d7983 */ /* 0x000e280000100800 */
[----:B------:R-:W0:Y:S01]  /*19c90*/  LDL R12, [R1+0xc] ;  /* 0x00000c00010c7983 */ /* 0x000e220000100800 */
[----:B------:R-:W-:Y:S01]  /*19ca0*/  LOP3.LUT R5, R2, R28, RZ, 0xfc, !PT ;  /* 0x0000001c02057212 */ /* 0x000fe200078efcff */
[----:B------:R-:W-:Y:S05]  /*19cb0*/  WARPSYNC.ALL ;  /* 0x0000000000007948 */ /* 0x000fea0003800000 */
[----:B------:R-:W-:-:S02]  /*19cc0*/  IMAD.IADD R14, R18, 0x1, R5 ;  /* 0x00000001120e7824 */ /* 0x000fc400078e0205 */
        /* <DEDUP_REMOVED lines=8> */
[----:B------:R-:W1:Y:S01]  /*19d50*/  LDSM.16.MT88.4 R4, [R19+0xa400] ;  /* 0x00a400001304783b */ /* 0x000e620000004200 */
[----:B0-----:R-:W-:-:S05]  /*19d60*/  IADD3 R0, R12, R2, R13 ;  /* 0x000000020c007210 */ /* 0x001fca0007ffe00d */
[----:B------:R-:W-:Y:S01]  /*19d70*/  STSM.16.M88.4 [R0], R8 ;  /* 0x0000000800007844 */ /* 0x000fe20000000200 */
[C-C-:B-1----:R-:W-:Y:S02]  /*19d80*/  PRMT R12, R4.reuse, 0x6420, R5.reuse ;  /* 0x00006420040c7816 */ /* 0x142fe40000000005 */
        /* <DEDUP_REMOVED lines=72> */
.L_x_8475:
[----:B-1----:R1:W-:Y:S01]  /*1a210*/  SYNCS.ARRIVE.TRANS64.A1T0 RZ, [R3+URZ+0x22850], RZ ;  /* 0x022850ff03ff79a7 */ /* 0x0023e2000810003f */
[----:B------:R-:W-:Y:S06]  /*1a220*/  BAR.SYNC.DEFER_BLOCKING 0x2, 0x80 ;  /* 0x0082000000007b1d */ /* 0x000fec0000010000 */
[----:B------:R-:W-:Y:S05]  /*1a230*/  @!P0 BRA `(.L_x_8476) ;  /* 0x0000000000048947 */ /* 0x000fea0003800000 */
[----:B------:R-:W-:Y:S01]  /*1a240*/  BPT.TRAP 0x1 ;  /* 0x000000040000795c */ /* 0x000fe20000300000 */
.L_x_8476:
[----:B0-----:R-:W2:Y:S01]  /*1a250*/  LDL R0, [R1+0x10] ;  /* 0x0000100001007983 */ /* 0x001ea20000100800 */
[----:B-1----:R-:W-:-:S03]  /*1a260*/  VIADD R3, R3, 0x22880 ;  /* 0x0002288003037836 */ /* 0x002fc60000000000 */
[----:B------:R3:W5:Y:S01]  /*1a270*/  LDL R23, [R1] ;  /* 0x0000000001177983 */ /* 0x0007620000100800 */
[----:B------:R-:W-:Y:S01]  /*1a280*/  IMAD.MOV.U32 R22, RZ, RZ, R35 ;  /* 0x000000ffff167224 */ /* 0x000fe200078e0023 */
[----:B--2---:R-:W-:-:S04]  /*1a290*/  PRMT R3, R0, 0x654, R3 ;  /* 0x0000065400037816 */ /* 0x004fc80000000003 */
[----:B------:R3:W-:Y:S01]  /*1a2a0*/  SYNCS.ARRIVE.TRANS64.RED.A1T0 RZ, [R3+URZ], RZ ;  /* 0x000000ff03ff79a7 */ /* 0x0007e2000810043f */
[----:B------:R-:W-:Y:S05]  /*1a2b0*/  @P1 BRA `(.L_x_8477) ;  /* 0xffffffe400b01947 */ /* 0x000fea000383ffff */
.L_x_8457:
[----:B------:R-:W1:Y:S01]  /*1a2c0*/  S2R R0, SR_TID.X ;  /* 0x0000000000007919 */ /* 0x000e620000002100 */
        /* <DEDUP_REMOVED lines=12> */
[----:B0-----:R-:W2:Y:S01]  /*1a390*/  @P1 ATOMG.E.ADD.STRONG.GPU PT, R3, desc[UR52][R2.64], R5 ;  /* 0x00000005020319a8 */ /* 0x001ea200081ee1f4 */
[----:B------:R-:W0:Y:S02]  /*1a3a0*/  S2R R4, SR_LTMASK ;  /* 0x0000000000047919 */ /* 0x000e240000003900 */
[----:B0-----:R-:W-:-:S04]  /*1a3b0*/  LOP3.LUT R4, R4, UR4, RZ, 0xc0, !PT ;  /* 0x0000000404047c12 */ /* 0x001fc8000f8ec0ff */
[----:B------:R-:W0:Y:S01]  /*1a3c0*/  POPC R7, R4 ;  /* 0x0000000400077309 */ /* 0x000e220000000000 */
[----:B--2---:R-:W0:Y:S02]  /*1a3d0*/  SHFL.IDX PT, R0, R3, R0, 0x1f ;  /* 0x00001f0003007589 */ /* 0x004e2400000e0000 */
[----:B0-----:R-:W-:-:S07]  /*1a3e0*/  IADD3 R24, R0, UR45, R7 ;  /* 0x0000002d00187c10 */ /* 0x001fce000fffe007 */
.L_x_8479:
[----:B------:R-:W-:Y:S05]  /*1a3f0*/  BSYNC B0 ;  /* 0x0000000000007941 */ /* 0x000fea0003800000 */
.L_x_8478:
[----:B------:R-:W-:Y:S05]  /*1a400*/  @!P0 BRA `(.L_x_8480) ;  /* 0x0000000000048947 */ /* 0x000fea0003800000 */
[----:B------:R-:W-:Y:S01]  /*1a410*/  BPT.TRAP 0x1 ;  /* 0x000000040000795c */ /* 0x000fe20000300000 */
.L_x_8480:
[----:B------:R-:W0:Y:S01]  /*1a420*/  LDL R0, [R1] ;  /* 0x0000000001007983 */ /* 0x000e220000100800 */
[----:B------:R-:W-:Y:S01]  /*1a430*/  IMAD R2, R35, 0x8, R18 ;  /* 0x0000000823027824 */ /* 0x000fe200078e0212 */
[----:B------:R-:W-:Y:S01]  /*1a440*/  BSSY B0, `(.L_x_8481) ;  /* 0x0000005000007945 */ /* 0x000fe20003800000 */
[----:B0--3--:R-:W-:-:S04]  /*1a450*/  LOP3.LUT R3, R0, 0x1, RZ, 0x3c, !PT ;  /* 0x0000000100037812 */ /* 0x009fc800078e3cff */
[----:B------:R-:W-:-:S04]  /*1a460*/  SHF.L.U32 R3, R3, 0x1f, RZ ;  /* 0x0000001f03037819 */ /* 0x000fc800000006ff */
[----:B------:R-:W0:Y:S02]  /*1a470*/  SYNCS.PHASECHK.TRANS64.TRYWAIT P1, [R2+URZ+0x22870], R3 ;  /* 0x02287003020075a7 */ /* 0x000e24000802017f */
[----:B0-----:R-:W-:Y:S05]  /*1a480*/  @!P1 BRA `(.L_x_8482) ;  /* 0x0000005400709947 */ /* 0x001fea0003800000 */
.L_x_8629:
[----:B------:R-:W-:Y:S05]  /*1a490*/  BSYNC B0 ;  /* 0x0000000000007941 */ /* 0x000fea0003800000 */
.L_x_8481:
[----:B------:R-:W-:-:S05]  /*1a4a0*/  IMAD.U32 R0, RZ, RZ, UR43 ;  /* 0x0000002bff007e24 */ /* 0x000fca000f8e00ff */
[----:B------:R-:W-:-:S13]  /*1a4b0*/  ISETP.NE.AND P1, PT, R0, 0x3, PT ;  /* 0x000000030000780c */ /* 0x000fda0003f25270 */
[----:B------:R-:W-:Y:S05]  /*1a4c0*/  @!P1 BRA `(.L_x_8483) ;  /* 0x0000000000049947 */ /* 0x000fea0003800000 */
[----:B------:R-:W-:Y:S01]  /*1a4d0*/  BPT.TRAP 0x1 ;  /* 0x000000040000795c */ /* 0x000fe20000300000 */
.L_x_8483:
[----:B------:R-:W0:Y:S02]  /*1a4e0*/  LDL R0, [R1] ;  /* 0x0000000001007983 */ /* 0x000e240000100800 */
[----:B0-----:R-:W-:-:S04]  /*1a4f0*/  SHF.L.U32 R3, R0, 0x1f, RZ ;  /* 0x0000001f00037819 */ /* 0x001fc800000006ff */
[----:B------:R-:W0:Y:S02]  /*1a500*/  SYNCS.PHASECHK.TRANS64.TRYWAIT P1, [R2+URZ+0x22860], R3 ;  /* 0x02286003020075a7 */ /* 0x000e24000802017f */
[----:B0-----:R-:W-:Y:S05]  /*1a510*/  @!P1 BRA `(.L_x_8484) ;  /* 0x0000005400609947 */ /* 0x001fea0003800000 */
.L_x_8630:
[----:B------:R-:W2:Y:S04]  /*1a520*/  LDL R4, [R1+0x14] ;  /* 0x0000140001047983 */ /* 0x000ea80000100800 */
[----:B------:R-:W3:Y:S04]  /*1a530*/  LDL R20, [R1+0x1c] ;  /* 0x00001c0001147983 */ /* 0x000ee80000100800 */
[----:B------:R-:W3:Y:S01]  /*1a540*/  LDL.LU R0, [R1+0xc] ;  /* 0x00000c0001007983 */ /* 0x000ee20000300800 */
[----:B------:R-:W-:Y:S01]  /*1a550*/  IMAD R19, R35, 0x5000, RZ ;  /* 0x0000500023137824 */ /* 0x000fe200078e02ff */
[----:B------:R-:W-:Y:S05]  /*1a560*/  WARPSYNC.ALL ;  /* 0x0000000000007948 */ /* 0x000fea0003800000 */
[----:B0-----:R-:W-:Y:S01]  /*1a570*/  LOP3.LUT R3, R19, R28, RZ, 0xfc, !PT ;  /* 0x0000001c13037212 */ /* 0x001fe200078efcff */
[----:B------:R-:W-:-:S04]  /*1a580*/  IMAD.U32 R21, RZ, RZ, UR43 ;  /* 0x0000002bff157e24 */ /* 0x000fc8000f8e00ff */
[----:B------:R-:W-:Y:S01]  /*1a590*/  IMAD.IADD R10, R18, 0x1, R3 ;  /* 0x00000001120a7824 */ /* 0x000fe200078e0203 */
[----:B------:R-:W-:-:S05]  /*1a5a0*/  ISETP.NE.AND P1, PT, R21, 0x3, PT ;  /* 0x000000031500780c */ /* 0x000fca0003f25270 */
        /* <DEDUP_REMOVED lines=58> */
[----:B------:R-:W-:Y:S01]  /*1a950*/  STSM.16.M88.4 [R0+0x3000], R12 ;  /* 0x0030000c00007844 */ /* 0x000fe20000000200 */
        /* <DEDUP_REMOVED lines=23> */
.L_x_8485:
[----:B-1----:R1:W-:Y:S01]  /*1aad0*/  SYNCS.ARRIVE.TRANS64.A1T0 RZ, [R2+URZ+0x22850], RZ ;  /* 0x022850ff02ff79a7 */ /* 0x0023e2000810003f */
[----:B------:R-:W-:Y:S06]  /*1aae0*/  BAR.SYNC.DEFER_BLOCKING 0x2, 0x80 ;  /* 0x0082000000007b1d */ /* 0x000fec0000010000 */
[----:B------:R-:W-:Y:S05]  /*1aaf0*/  @!P0 BRA `(.L_x_8486) ;  /* 0x0000000000048947 */ /* 0x000fea0003800000 */
[----:B------:R-:W-:Y:S01]  /*1ab00*/  BPT.TRAP 0x1 ;  /* 0x000000040000795c */ /* 0x000fe20000300000 */
.L_x_8486:
[----:B0-----:R-:W2:Y:S04]  /*1ab10*/  LDL R0, [R1+0x10] ;  /* 0x0000100001007983 */ /* 0x001ea80000100800 */
[----:B------:R-:W3:Y:S01]  /*1ab20*/  LDL.LU R3, [R1] ;  /* 0x0000000001037983 */ /* 0x000ee20000300800 */
[----:B------:R-:W-:Y:S02]  /*1ab30*/  VIADD R35, R35, 0x1 ;  /* 0x0000000123237836 */ /* 0x000fe40000000000 */
[----:B-1----:R-:W-:-:S03]  /*1ab40*/  VIADD R2, R2, 0x22880 ;  /* 0x0002288002027836 */ /* 0x002fc60000000000 */
[----:B------:R-:W-:-:S04]  /*1ab50*/  ISETP.NE.AND P0, PT, R35, 0x2, PT ;  /* 0x000000022300780c */ /* 0x000fc80003f05270 */
[----:B------:R-:W-:Y:S02]  /*1ab60*/  SEL R35, R35, RZ, P0 ;  /* 0x000000ff23237207 */ /* 0x000fe40000000000 */
[----:B--2---:R-:W-:Y:S02]  /*1ab70*/  PRMT R2, R0, 0x654, R2 ;  /* 0x0000065400027816 */ /* 0x004fe40000000002 */
[----:B------:R-:W-:Y:S02]  /*1ab80*/  SEL R0, RZ, 0x1, P0 ;  /* 0x00000001ff007807 */ /* 0x000fe40000000000 */
[----:B------:R0:W-:Y:S02]  /*1ab90*/  SYNCS.ARRIVE.TRANS64.RED.A1T0 RZ, [R2+URZ], RZ ;  /* 0x000000ff02ff79a7 */ /* 0x0001e4000810043f */
[----:B---3--:R-:W-:-:S05]  /*1aba0*/  LOP3.LUT R3, R3, R0, RZ, 0x3c, !PT ;  /* 0x0000000003037212 */ /* 0x008fca00078e3cff */
[----:B------:R0:W-:Y:S02]  /*1abb0*/  STL [R1], R3 ;  /* 0x0000000301007387 */ /* 0x0001e40000100800 */
.L_x_8429:
[----:B------:R-:W-:Y:S05]  /*1abc0*/  BSYNC B7 ;  /* 0x0000000000077941 */ /* 0x000fea0003800000 */
.L_x_8427:
        /* <DEDUP_REMOVED lines=12> */
.L_x_8487:
[----:B------:R-:W1:Y:S01]  /*1ac90*/  S2R R0, SR_TID.X ;  /* 0x0000000000007919 */ /* 0x000e620000002100 */
[----:B------:R-:W-:Y:S01]  /*1aca0*/  ULDC UR4, c[0x0][0xc3c] ;  /* 0x00030f0000047ab9 */ /* 0x000fe20000000800 */
[----:B------:R-:W-:Y:S01]  /*1acb0*/  IMAD.MOV.U32 R4, RZ, RZ, RZ ;  /* 0x000000ffff047224 */ /* 0x000fe200078e00ff */
[----:B-1----:R-:W-:-:S04]  /*1acc0*/  LOP3.LUT R7, R0, 0x1f, RZ, 0xc0, !PT ;  /* 0x0000001f00077812 */ /* 0x002fc800078ec0ff */
[----:B------:R-:W-:Y:S01]  /*1acd0*/  ISETP.NE.AND P0, PT, R7, 0x1f, PT ;  /* 0x0000001f0700780c */ /* 0x000fe20003f05270 */
[----:B------:R-:W-:-:S05]  /*1ace0*/  IMAD.IADD R5, R27, 0x1, R7 ;  /* 0x000000011b057824 */ /* 0x000fca00078e0207 */
        /* <DEDUP_REMOVED lines=33> */
.L_x_8493:
        /* <DEDUP_REMOVED lines=13> */
.L_x_8492:
[----:B------:R-:W-:Y:S05]  /*1afd0*/  BSYNC B0 ;  /* 0x0000000000007941 */ /* 0x000fea0003800000 */
.L_x_8491:
        /* <DEDUP_REMOVED lines=23> */
.L_x_8489:
        /* <DEDUP_REMOVED lines=22> */
.L_x_8494:
        /* <DEDUP_REMOVED lines=66> */
.L_x_8490:
[----:B------:R-:W0:Y:S01]  /*1b6d0*/  LDC R27, c[0x0][0xc3c] ;  /* 0x00030f00ff1b7b82 */ /* 0x000e220000000800 */
[----:B------:R-:W-:Y:S01]  /*1b6e0*/  IMAD.MOV.U32 R24, RZ, RZ, R5 ;  /* 0x000000ffff187224 */ /* 0x000fe200078e0005 */
[----:B------:R-:W-:Y:S01]  /*1b6f0*/  UMOV UR4, URZ ;  /* 0x0000003f00047c82 */ /* 0x000fe20008000000 */
[----:B------:R-:W-:-:S07]  /*1b700*/  IMAD.MOV.U32 R26, RZ, RZ, RZ ;  /* 0x000000ffff1a7224 */ /* 0x000fce00078e00ff */
.L_x_8495:
[----:B------:R1:W2:Y:S01]  /*1b710*/  LDL R2, [R1+0x10] ;  /* 0x0000100001027983 */ /* 0x0002a20000100800 */
[----:B------:R-:W3:Y:S02]  /*1b720*/  S2R R0, SR_TID.X ;  /* 0x0000000000007919 */ /* 0x000ee40000002100 */
[----:B---3--:R-:W-:Y:S01]  /*1b730*/  LOP3.LUT R0, R0, 0x1f, RZ, 0xc0, !PT ;  /* 0x0000001f00007812 */ /* 0x008fe200078ec0ff */
[----:B------:R-:W-:Y:S03]  /*1b740*/  BAR.SYNC.DEFER_BLOCKING 0x4, 0x180 ;  /* 0x0106000000007b1d */ /* 0x000fe60000010000 */
[----:B------:R-:W-:Y:S01]  /*1b750*/  ISETP.NE.AND P0, PT, R0, RZ, PT ;  /* 0x000000ff0000720c */ /* 0x000fe20003f05270 */
[----:B------:R-:W-:-:S12]  /*1b760*/  IMAD.U32 R25, RZ, RZ, UR4 ;  /* 0x00000004ff197e24 */ /* 0x000fd8000f8e00ff */
[----:B------:R-:W-:Y:S01]  /*1b770*/  @!P0 MOV R0, 0x400 ;  /* 0x0000040000008802 */ /* 0x000fe20000000f00 */
[----:B--2---:R-:W2:Y:S03]  /*1b780*/  @!P0 S2R R2, SR_CgaCtaId ;  /* 0x0000000000028919 */ /* 0x004ea60000008800 */
[----:B--2---:R-:W-:Y:S01]  /*1b790*/  @!P0 LEA R18, R2, R0, 0x18 ;  /* 0x0000000002128211 */ /* 0x004fe200078ec0ff */
[----:B------:R1:W-:Y:S04]  /*1b7a0*/  @!P0 STL [R1+0x10], R2 ;  /* 0x0000100201008387 */ /* 0x0003e80000100800 */
[----:B0-----:R1:W-:Y:S01]  /*1b7b0*/  @!P0 STS.128 [R18+0x228d0], R24 ;  /* 0x0228d01812008388 */ /* 0x0013e20000000c00 */
[----:B------:R-:W-:Y:S06]  /*1b7c0*/  BAR.ARV 0x5, 0x180 ;  /* 0x0146000000007b1d */ /* 0x000fec0000002000 */
.L_x_8488:
[----:B------:R-:W-:Y:S02]  /*1b7d0*/  ULDC UR5, c[0x0][0xc3c] ;  /* 0x00030f0000057ab9 */ /* 0x000fe40000000800 */
[----:B------:R-:W-:-:S13]  /*1b7e0*/  ISETP.GE.AND P0, PT, R27, UR5, PT ;  /* 0x000000051b007c0c */ /* 0x000fda000bf06270 */
[----:B------:R-:W-:Y:S05]  /*1b7f0*/  @!P0 BRA `(.L_x_8496) ;  /* 0xffffff9c00d48947 */ /* 0x000fea000383ffff */
.L_x_8417:
[----:B0-----:R-:W2:Y:S01]  /*1b800*/  LDL.LU R0, [R1+0x24] ;  /* 0x0000240001007983 */ /* 0x001ea20000300800 */
        /* <DEDUP_REMOVED lines=11> */
.L_x_8631:
[----:B------:R-:W-:Y:S05]  /*1b8c0*/  BSYNC B0 ;  /* 0x0000000000007941 */ /* 0x000fea0003800000 */
.L_x_8497:
[----:B------:R-:W-:-:S03]  /*1b8d0*/  UMOV UR4, 0xffffffff ;  /* 0xffffffff00047882 */ /* 0x000fc60000000000 */
[----:B------:R-:W-:Y:S05]  /*1b8e0*/  BRA.DIV UR4, `(.L_x_8499) ;  /* 0x0000004204947947 */ /* 0x000fea000b800000 */
[----:B0-----:R-:W0:Y:S02]  /*1b8f0*/  S2R R0, SR_TID.X ;  /* 0x0000000000007919 */ /* 0x001e240000002100 */
[----:B0-----:R-:W-:-:S04]  /*1b900*/  SHF.R.U32.HI R0, RZ, 0x5, R0 ;  /* 0x00000005ff007819 */ /* 0x001fc80000011600 */
[----:B------:R-:W-:-:S05]  /*1b910*/  LOP3.LUT R0, R0, 0x3, RZ, 0xc0, !PT ;  /* 0x0000000300007812 */ /* 0x000fca00078ec0ff */
[----:B------:R0:W1:Y:S02]  /*1b920*/  SHFL.IDX PT, R14, R0, RZ, 0x1f ;  /* 0x00001fff000e7589 */ /* 0x00006400000e0000 */
.L_x_8634:
[----:B-1----:R-:W-:Y:S01]  /*1b930*/  ISETP.NE.AND P0, PT, R14, RZ, PT ;  /* 0x000000ff0e00720c */ /* 0x002fe20003f05270 */
[----:B------:R-:W-:-:S12]  /*1b940*/  BSSY B0, `(.L_x_8500) ;  /* 0x000002e000007945 */ /* 0x000fd80003800000 */
[----:B------:R-:W-:Y:S05]  /*1b950*/  @P0 BRA `(.L_x_8501) ;  /* 0x0000000000b00947 */ /* 0x000fea0003800000 */
[----:B------:R-:W-:-:S03]  /*1b960*/  UMOV UR4, 0xffffffff ;  /* 0xffffffff00047882 */ /* 0x000fc60000000000 */
[----:B------:R-:W-:Y:S05]  /*1b970*/  BRA.DIV UR4, `(.L_x_8502) ;  /* 0x0000004204a47947 */ /* 0x000fea000b800000 */
[----:B------:R-:W-:-:S13]  /*1b980*/  ELECT P6, URZ, PT ;  /* 0x00000000003f782f */ /* 0x000fda00038c0000 */
.L_x_8637:
[----:B------:R-:W-:Y:S05]  /*1b990*/  @!P6 BRA `(.L_x_8501) ;  /* 0x0000000000a0e947 */ /* 0x000fea0003800000 */
[----:B------:R-:W-:-:S06]  /*1b9a0*/  ULOP3.LUT UR4, UR36, 0x2, URZ, 0xfc, !UPT ;  /* 0x0000000224047892 */ /* 0x000fcc000f8efc3f */
[----:B0-----:R-:W-:-:S05]  /*1b9b0*/  IMAD.U32 R0, RZ, RZ, UR4 ;  /* 0x00000004ff007e24 */ /* 0x001fca000f8e00ff */
[----:B------:R-:W-:-:S13]  /*1b9c0*/  ISETP.NE.AND P0, PT, R0, 0x3, PT ;  /* 0x000000030000780c */ /* 0x000fda0003f05270 */
[----:B------:R-:W-:Y:S05]  /*1b9d0*/  @!P0 BRA `(.L_x_8503) ;  /* 0x0000000000048947 */ /* 0x000fea0003800000 */
[----:B------:R-:W-:Y:S01]  /*1b9e0*/  BPT.TRAP 0x1 ;  /* 0x000000040000795c */ /* 0x000fe20000300000 */
.L_x_8503:
[----:B------:R-:W2:Y:S01]  /*1b9f0*/  LDL R0, [R1] ;  /* 0x0000000001007983 */ /* 0x000ea20000100800 */
[C---:B------:R-:W-:Y:S02]  /*1ba00*/  IMAD R3, R35.reuse, 0x8, R5 ;  /* 0x0000000823037824 */ /* 0x040fe400078e0205 */
[----:B------:R-:W-:-:S05]  /*1ba10*/  VIADD R35, R35, 0x1 ;  /* 0x0000000123237836 */ /* 0x000fca0000000000 */
[----:B------:R-:W-:Y:S02]  /*1ba20*/  ISETP.NE.AND P2, PT, R35, 0x2, PT ;  /* 0x000000022300780c */ /* 0x000fe40003f45270 */
[----:B--2---:R-:W-:Y:S02]  /*1ba30*/  SHF.L.U32 R2, R0, 0x1f, RZ ;  /* 0x0000001f00027819 */ /* 0x004fe400000006ff */
[----:B------:R-:W-:Y:S02]  /*1ba40*/  SEL R0, RZ, 0x1, P2 ;  /* 0x00000001ff007807 */ /* 0x000fe40001000000 */
[----:B------:R-:W0:Y:S02]  /*1ba50*/  SYNCS.PHASECHK.TRANS64.TRYWAIT P1, [R3+URZ+0x22840], R2 ;  /* 0x02284002030075a7 */ /* 0x000e24000802017f */
[----:B0-----:R-:W-:Y:S05]  /*1ba60*/  @!P1 BRA `(.L_x_8504) ;  /* 0x0000004000889947 */ /* 0x001fea0003800000 */
.L_x_8638:
[----:B------:R-:W2:Y:S01]  /*1ba70*/  LDL.LU R4, [R1] ;  /* 0x0000000001047983 */ /* 0x000ea20000300800 */
[----:B------:R-:W-:Y:S02]  /*1ba80*/  SEL R35, R35, RZ, P2 ;  /* 0x000000ff23237207 */ /* 0x000fe40001000000 */
[----:B--2---:R-:W-:Y:S01]  /*1ba90*/  LOP3.LUT R0, R4, R0, RZ, 0x3c, !PT ;  /* 0x0000000004007212 */ /* 0x004fe200078e3cff */
[----:B------:R-:W-:Y:S06]  /*1baa0*/  @!P0 BRA `(.L_x_8505) ;  /* 0x0000000000048947 */ /* 0x000fec0003800000 */
[----:B------:R-:W-:Y:S01]  /*1bab0*/  BPT.TRAP 0x1 ;  /* 0x000000040000795c */ /* 0x000fe20000300000 */
.L_x_8505:
[----:B------:R-:W-:Y:S01]  /*1bac0*/  IMAD R35, R35, 0x8, R5 ;  /* 0x0000000823237824 */ /* 0x000fe200078e0205 */
[----:B------:R-:W-:-:S04]  /*1bad0*/  SHF.L.U32 R0, R0, 0x1f, RZ ;  /* 0x0000001f00007819 */ /* 0x000fc800000006ff */
[----:B------:R-:W1:Y:S02]  /*1bae0*/  SYNCS.PHASECHK.TRANS64.TRYWAIT P1, [R35+URZ+0x22840], R0 ;  /* 0x02284000230075a7 */ /* 0x000e64000802017f */
[----:B-1----:R-:W-:Y:S05]  /*1baf0*/  @!P1 BRA `(.L_x_8506) ;  /* 0x0000004000789947 */ /* 0x002fea0003800000 */
.L_x_8639:
[----:B------:R-:W-:Y:S05]  /*1bb00*/  @!P0 BRA `(.L_x_8507) ;  /* 0x0000000000048947 */ /* 0x000fea0003800000 */
[----:B------:R-:W-:Y:S01]  /*1bb10*/  BPT.TRAP 0x1 ;  /* 0x000000040000795c */ /* 0x000fe20000300000 */
.L_x_8507:
[----:B------:R-:W2:Y:S02]  /*1bb20*/  SYNCS.PHASECHK.TRANS64.TRYWAIT P1, [R3+URZ+0x22860], R2 ;  /* 0x02286002030075a7 */ /* 0x000ea4000802017f */
[----:B--2---:R-:W-:Y:S05]  /*1bb30*/  @!P1 BRA `(.L_x_8508) ;  /* 0x00000040007c9947 */ /* 0x004fea0003800000 */
.L_x_8640:
[----:B------:R-:W-:Y:S05]  /*1bb40*/  @!P0 BRA `(.L_x_8509) ;  /* 0x0000000000048947 */ /* 0x000fea0003800000 */
[----:B------:R-:W-:Y:S01]  /*1bb50*/  BPT.TRAP 0x1 ;  /* 0x000000040000795c */ /* 0x000fe20000300000 */
.L_x_8509:
[----:B------:R-:W3:Y:S02]  /*1bb60*/  SYNCS.PHASECHK.TRANS64.TRYWAIT P1, [R35+URZ+0x22860], R0 ;  /* 0x02286000230075a7 */ /* 0x000ee4000802017f */
[----:B---3--:R-:W-:Y:S05]  /*1bb70*/  @!P1 BRA `(.L_x_8510) ;  /* 0x0000004000809947 */ /* 0x008fea0003800000 */
.L_x_8641:
[----:B------:R-:W-:Y:S05]  /*1bb80*/  @!P0 BRA `(.L_x_8511) ;  /* 0x0000000000048947 */ /* 0x000fea0003800000 */
[----:B------:R-:W-:Y:S01]  /*1bb90*/  BPT.TRAP 0x1 ;  /* 0x000000040000795c */ /* 0x000fe20000300000 */
.L_x_8511:
[----:B------:R-:W4:Y:S02]  /*1bba0*/  SYNCS.PHASECHK.TRANS64.TRYWAIT P1, [R3+URZ+0x22880], R2 ;  /* 0x02288002030075a7 */ /* 0x000f24000802017f */
[----:B----4-:R-:W-:Y:S05]  /*1bbb0*/  @!P1 BRA `(.L_x_8512) ;  /* 0x0000004000849947 */ /* 0x010fea0003800000 */
.L_x_8642:
[----:B------:R-:W-:Y:S05]  /*1bbc0*/  @!P0 BRA `(.L_x_8513) ;  /* 0x0000000000048947 */ /* 0x000fea0003800000 */
[----:B------:R-:W-:Y:S01]  /*1bbd0*/  BPT.TRAP 0x1 ;  /* 0x000000040000795c */ /* 0x000fe20000300000 */
.L_x_8513:
[----:B------:R0:W0:Y:S02]  /*1bbe0*/  SYNCS.PHASECHK.TRANS64.TRYWAIT P0, [R35+URZ+0x22880], R0 ;  /* 0x02288000230075a7 */ /* 0x000024000800017f */
[----:B0-----:R-:W-:Y:S05]  /*1bbf0*/  @!P0 NANOSLEEP.SYNCS 0x989680 ;  /* 0x009896800000895d */ /* 0x001fea0003900000 */
[----:B------:R-:W0:Y:S02]  /*1bc00*/  @!P0 SYNCS.PHASECHK.TRANS64 P0, [R35+URZ+0x22880], R0 ;  /* 0x02288000230085a7 */ /* 0x000e24000800007f */
[----:B0-----:R-:W-:Y:S05]  /*1bc10*/  @!P0 BRA `(.L_x_8513) ;  /* 0xfffffffc00f08947 */ /* 0x001fea000383ffff */
.L_x_8501:
[----:B------:R-:W-:Y:S05]  /*1bc20*/  BSYNC B0 ;  /* 0x0000000000007941 */ /* 0x000fea0003800000 */
.L_x_8500:
[----:B------:R-:W-:Y:S05]  /*1bc30*/  EXIT ;  /* 0x000000000000794d */ /* 0x000fea0003800000 */
.L_x_8312:
[----:B0-----:R-:W-:-:S04]  /*1bc40*/  IMAD.U32 R3, RZ, RZ, UR43 ;  /* 0x0000002bff037e24 */ /* 0x001fc8000f8e00ff */
[----:B------:R0:W1:Y:S03]  /*1bc50*/  SYNCS.PHASECHK.TRANS64.TRYWAIT P1, [R3+URZ+0x22800], R0 ;  /* 0x02280000030075a7 */ /* 0x000066000802017f */
[----:B-1----:R-:W-:Y:S05]  /*1bc60*/  @!P1 NANOSLEEP.SYNCS 0x989680 ;  /* 0x009896800000995d */ /* 0x002fea0003900000 */
[----:B------:R-:W1:Y:S02]  /*1bc70*/  @!P1 SYNCS.PHASECHK.TRANS64 P1, [R3+URZ+0x22800], R0 ;  /* 0x02280000030095a7 */ /* 0x000e64000802007f */
[----:B-1----:R-:W-:Y:S05]  /*1bc80*/  @!P1 BRA `(.L_x_8312) ;  /* 0xfffffffc00ec9947 */ /* 0x002fea000383ffff */
[----:B------:R-:W-:Y:S05]  /*1bc90*/  BRA `(.L_x_8514) ;  /* 0xfffffe6000587947 */ /* 0x000fea000383ffff */
.L_x_8316:
[----:B-1----:R1:W2:Y:S02]  /*1bca0*/  SYNCS.PHASECHK.TRANS64.TRYWAIT P1, [R5+URZ+0x22830], R0 ;  /* 0x02283000050075a7 */ /* 0x0022a4000802017f */
[----:B--2---:R-:W-:Y:S05]  /*1bcb0*/  @!P1 NANOSLEEP.SYNCS 0x989680 ;  /* 0x009896800000995d */ /* 0x004fea0003900000 */
[----:B------:R-:W2:Y:S02]  /*1bcc0*/  @!P1 SYNCS.PHASECHK.TRANS64 P1, [R5+URZ+0x22830], R0 ;  /* 0x02283000050095a7 */ /* 0x000ea4000802007f */
[----:B--2---:R-:W-:Y:S05]  /*1bcd0*/  @!P1 BRA `(.L_x_8316) ;  /* 0xfffffffc00f09947 */ /* 0x004fea000383ffff */
[----:B------:R-:W-:Y:S05]  /*1bce0*/  BRA `(.L_x_8315) ;  /* 0xfffffe6000747947 */ /* 0x000fea000383ffff */
.L_x_8333:
[----:B-1----:R-:W-:-:S04]  /*1bcf0*/  IMAD.U32 R9, RZ, RZ, UR6 ;  /* 0x00000006ff097e24 */ /* 0x002fc8000f8e00ff */
[----:B------:R1:W2:Y:S03]  /*1bd00*/  SYNCS.PHASECHK.TRANS64.TRYWAIT P1, [R9+URZ+0x22830], R4 ;  /* 0x02283004090075a7 */ /* 0x0002a6000802017f */
[----:B--2---:R-:W-:Y:S05]  /*1bd10*/  @!P1 NANOSLEEP.SYNCS 0x989680 ;  /* 0x009896800000995d */ /* 0x004fea0003900000 */
[----:B------:R-:W2:Y:S02]  /*1bd20*/  @!P1 SYNCS.PHASECHK.TRANS64 P1, [R9+URZ+0x22830], R4 ;  /* 0x02283004090095a7 */ /* 0x000ea4000802007f */
[----:B--2---:R-:W-:Y:S05]  /*1bd30*/  @!P1 BRA `(.L_x_8333) ;  /* 0xfffffffc00ec9947 */ /* 0x004fea000383ffff */
[----:B------:R-:W-:Y:S05]  /*1bd40*/  BRA `(.L_x_8330) ;  /* 0xfffffea0008c7947 */ /* 0x000fea000383ffff */
.L_x_8337:
[----:B-1----:R-:W-:-:S04]  /*1bd50*/  IMAD.U32 R9, RZ, RZ, UR6 ;  /* 0x00000006ff097e24 */ /* 0x002fc8000f8e00ff */
[----:B------:R1:W2:Y:S03]  /*1bd60*/  SYNCS.PHASECHK.TRANS64.TRYWAIT P1, [R9+URZ+0x22850], R4 ;  /* 0x02285004090075a7 */ /* 0x0002a6000802017f */
[----:B--2---:R-:W-:Y:S05]  /*1bd70*/  @!P1 NANOSLEEP.SYNCS 0x989680 ;  /* 0x009896800000995d */ /* 0x004fea0003900000 */
[----:B------:R-:W2:Y:S02]  /*1bd80*/  @!P1 SYNCS.PHASECHK.TRANS64 P1, [R9+URZ+0x22850], R4 ;  /* 0x02285004090095a7 */ /* 0x000ea4000802007f */
[----:B--2---:R-:W-:Y:S05]  /*1bd90*/  @!P1 BRA `(.L_x_8337) ;  /* 0xfffffffc00ec9947 */ /* 0x004fea000383ffff */
[----:B------:R-:W-:Y:S05]  /*1bda0*/  BRA `(.L_x_8334) ;  /* 0xfffffea800a87947 */ /* 0x000fea000383ffff */
.L_x_8356:
[----:B-1----:R-:W-:-:S04]  /*1bdb0*/  IMAD.U32 R11, RZ, RZ, UR6 ;  /* 0x00000006ff0b7e24 */ /* 0x002fc8000f8e00ff */
[----:B------:R1:W2:Y:S03]  /*1bdc0*/  SYNCS.PHASECHK.TRANS64.TRYWAIT P1, [R11+URZ+0x22830], R4 ;  /* 0x022830040b0075a7 */ /* 0x0002a6000802017f */
[----:B--2---:R-:W-:Y:S05]  /*1bdd0*/  @!P1 NANOSLEEP.SYNCS 0x989680 ;  /* 0x009896800000995d */ /* 0x004fea0003900000 */
[----:B------:R-:W2:Y:S02]  /*1bde0*/  @!P1 SYNCS.PHASECHK.TRANS64 P1, [R11+URZ+0x22830], R4 ;  /* 0x022830040b0095a7 */ /* 0x000ea4000802007f */
[----:B--2---:R-:W-:Y:S05]  /*1bdf0*/  @!P1 BRA `(.L_x_8356) ;  /* 0xfffffffc00ec9947 */ /* 0x004fea000383ffff */
[----:B------:R-:W-:Y:S05]  /*1be00*/  BRA `(.L_x_8353) ;  /* 0xfffffee800707947 */ /* 0x000fea000383ffff */
.L_x_8360:
[----:B-1----:R-:W-:-:S04]  /*1be10*/  IMAD.U32 R11, RZ, RZ, UR6 ;  /* 0x00000006ff0b7e24 */ /* 0x002fc8000f8e00ff */
[----:B------:R1:W2:Y:S03]  /*1be20*/  SYNCS.PHASECHK.TRANS64.TRYWAIT P1, [R11+URZ+0x22850], R4 ;  /* 0x022850040b0075a7 */ /* 0x0002a6000802017f */
[----:B--2---:R-:W-:Y:S05]  /*1be30*/  @!P1 NANOSLEEP.SYNCS 0x989680 ;  /* 0x009896800000995d */ /* 0x004fea0003900000 */
[----:B------:R-:W2:Y:S02]  /*1be40*/  @!P1 SYNCS.PHASECHK.TRANS64 P1, [R11+URZ+0x22850], R4 ;  /* 0x022850040b0095a7 */ /* 0x000ea4000802007f */
[----:B--2---:R-:W-:Y:S05]  /*1be50*/  @!P1 BRA `(.L_x_8360) ;  /* 0xfffffffc00ec9947 */ /* 0x004fea000383ffff */
[----:B------:R-:W-:Y:S05]  /*1be60*/  BRA `(.L_x_8357) ;  /* 0xfffffef0008c7947 */ /* 0x000fea000383ffff */
.L_x_8368:
[----:B-1----:R-:W-:-:S04]  /*1be70*/  IMAD.U32 R9, RZ, RZ, UR6 ;  /* 0x00000006ff097e24 */ /* 0x002fc8000f8e00ff */
[----:B------:R1:W2:Y:S03]  /*1be80*/  SYNCS.PHASECHK.TRANS64.TRYWAIT P1, [R9+URZ+0x22830], R4 ;  /* 0x02283004090075a7 */ /* 0x0002a6000802017f */
[----:B--2---:R-:W-:Y:S05]  /*1be90*/  @!P1 NANOSLEEP.SYNCS 0x989680 ;  /* 0x009896800000995d */ /* 0x004fea0003900000 */
[----:B------:R-:W2:Y:S02]  /*1bea0*/  @!P1 SYNCS.PHASECHK.TRANS64 P1, [R9+URZ+0x22830], R4 ;  /* 0x02283004090095a7 */ /* 0x000ea4000802007f */
[----:B--2---:R-:W-:Y:S05]  /*1beb0*/  @!P1 BRA `(.L_x_8368) ;  /* 0xfffffffc00ec9947 */ /* 0x004fea000383ffff */
[----:B------:R-:W-:Y:S05]  /*1bec0*/  BRA `(.L_x_8365) ;  /* 0xffffff10009c7947 */ /* 0x000fea000383ffff */
.L_x_8372:
[----:B-1----:R-:W-:-:S04]  /*1bed0*/  IMAD.U32 R9, RZ, RZ, UR6 ;  /* 0x00000006ff097e24 */ /* 0x002fc8000f8e00ff */
[----:B------:R1:W2:Y:S03]  /*1bee0*/  SYNCS.PHASECHK.TRANS64.TRYWAIT P1, [R9+URZ+0x22850], R4 ;  /* 0x02285004090075a7 */ /* 0x0002a6000802017f */
[----:B--2---:R-:W-:Y:S05]  /*1bef0*/  @!P1 NANOSLEEP.SYNCS 0x989680 ;  /* 0x009896800000995d */ /* 0x004fea0003900000 */
[----:B------:R-:W2:Y:S02]  /*1bf00*/  @!P1 SYNCS.PHASECHK.TRANS64 P1, [R9+URZ+0x22850], R4 ;  /* 0x02285004090095a7 */ /* 0x000ea4000802007f */
[----:B--2---:R-:W-:Y:S05]  /*1bf10*/  @!P1 BRA `(.L_x_8372) ;  /* 0xfffffffc00ec9947 */ /* 0x004fea000383ffff */
[----:B------:R-:W-:Y:S05]  /*1bf20*/  BRA `(.L_x_8369) ;  /* 0xffffff1800ac7947 */ /* 0x000fea000383ffff */
.L_x_8387:
[----:B-1----:R-:W-:-:S04]  /*1bf30*/  IMAD.U32 R6, RZ, RZ, UR9 ;  /* 0x00000009ff067e24 */ /* 0x002fc8000f8e00ff */
[----:B------:R1:W2:Y:S03]  /*1bf40*/  SYNCS.PHASECHK.TRANS64.TRYWAIT P1, [R6+URZ+0x22850], R3 ;  /* 0x02285003060075a7 */ /* 0x0002a6000802017f */
[----:B--2---:R-:W-:Y:S05]  /*1bf50*/  @!P1 NANOSLEEP.SYNCS 0x989680 ;  /* 0x009896800000995d */ /* 0x004fea0003900000 */
[----:B------:R-:W2:Y:S02]  /*1bf60*/  @!P1 SYNCS.PHASECHK.TRANS64 P1, [R6+URZ+0x22850], R3 ;  /* 0x02285003060095a7 */ /* 0x000ea4000802007f */
[----:B--2---:R-:W-:Y:S05]  /*1bf70*/  @!P1 BRA `(.L_x_8387) ;  /* 0xfffffffc00ec9947 */ /* 0x004fea000383ffff */
[----:B------:R-:W-:Y:S05]  /*1bf80*/  BRA `(.L_x_8386) ;  /* 0xffffff5400a47947 */ /* 0x000fea000383ffff */
.L_x_8438:
        /* <DEDUP_REMOVED lines=10> */
.L_x_8515:
[----:B------:R-:W-:Y:S05]  /*1c030*/  BRA `(.L_x_8516) ;  /* 0xffffffa400c47947 */ /* 0x000fea000383ffff */
.L_x_8441:
[----:B0-----:R0:W1:Y:S02]  /*1c040*/  SYNCS.PHASECHK.TRANS64.TRYWAIT P0, [R0+URZ+0x22880], R31 ;  /* 0x0228801f000075a7 */ /* 0x001064000800017f */
[----:B-1----:R-:W-:Y:S05]  /*1c050*/  @!P0 NANOSLEEP.SYNCS 0x989680 ;  /* 0x009896800000895d */ /* 0x002fea0003900000 */
[----:B------:R-:W1:Y:S02]  /*1c060*/  @!P0 SYNCS.PHASECHK.TRANS64 P0, [R0+URZ+0x22880], R31 ;  /* 0x0228801f000085a7 */ /* 0x000e64000800007f */
[----:B-1----:R-:W-:Y:S05]  /*1c070*/  @!P0 BRA `(.L_x_8441) ;  /* 0xfffffffc00f08947 */ /* 0x002fea000383ffff */
[----:B------:R-:W-:Y:S05]  /*1c080*/  BRA `(.L_x_8517) ;  /* 0xffffffa800e87947 */ /* 0x000fea000383ffff */
.L_x_8442:
        /* <DEDUP_REMOVED lines=8> */
.L_x_8519:
[----:B------:R-:W-:Y:S05]  /*1c110*/  BSYNC B0 ;  /* 0x0000000000007941 */ /* 0x000fea0003800000 */
.L_x_8518:
[----:B------:R-:W-:Y:S01]  /*1c120*/  IMAD.MOV.U32 R13, RZ, RZ, R9 ;  /* 0x000000ffff0d7224 */ /* 0x000fe200078e0009 */
[----:B------:R-:W-:Y:S01]  /*1c130*/  ISETP.GE.AND P3, PT, R20, 0x41, PT ;  /* 0x000000411400780c */ /* 0x000fe20003f66270 */
        /* <DEDUP_REMOVED lines=12> */
.L_x_8520:
[----:B------:R-:W-:Y:S02]  /*1c200*/  IMAD.MOV.U32 R13, RZ, RZ, R10 ;  /* 0x000000ffff0d7224 */ /* 0x000fe400078e000a */
[----:B------:R-:W-:Y:S02]  /*1c210*/  IMAD.MOV.U32 R12, RZ, RZ, 0x1 ;  /* 0x00000001ff0c7424 */ /* 0x000fe400078e00ff */
[----:B------:R-:W-:-:S07]  /*1c220*/  IMAD.MOV.U32 R2, RZ, RZ, R14 ;  /* 0x000000ffff027224 */ /* 0x000fce00078e000e */
[----:B------:R-:W-:Y:S05]  /*1c230*/  WARPSYNC.COLLECTIVE R15, `(.L_x_8521) ;  /* 0x000000000f087348 */ /* 0x000fea0003c00000 */
[----:B------:R0:W1:Y:S02]  /*1c240*/  SHFL.IDX P6, R14, R13, R12, R11 ;  /* 0x0000000c0d0e7389 */ /* 0x00006400000c000b */
[----:B01----:R-:W-:Y:S01]  /*1c250*/  ENDCOLLECTIVE ;  /* 0x000000000000791b */ /* 0x003fe20003800000 */
.L_x_8521:
        /* <DEDUP_REMOVED lines=12> */
.L_x_8522:
[----:B------:R-:W-:Y:S02]  /*1c320*/  IMAD.MOV.U32 R13, RZ, RZ, R10 ;  /* 0x000000ffff0d7224 */ /* 0x000fe400078e000a */
[----:B------:R-:W-:Y:S02]  /*1c330*/  IMAD.MOV.U32 R12, RZ, RZ, 0x2 ;  /* 0x00000002ff0c7424 */ /* 0x000fe400078e00ff */
[----:B------:R-:W-:-:S07]  /*1c340*/  IMAD.MOV.U32 R2, RZ, RZ, R14 ;  /* 0x000000ffff027224 */ /* 0x000fce00078e000e */
[----:B------:R-:W-:Y:S05]  /*1c350*/  WARPSYNC.COLLECTIVE R15, `(.L_x_8523) ;  /* 0x000000000f087348 */ /* 0x000fea0003c00000 */
[----:B------:R0:W1:Y:S02]  /*1c360*/  SHFL.IDX P6, R14, R13, R12, R11 ;  /* 0x0000000c0d0e7389 */ /* 0x00006400000c000b */
[----:B01----:R-:W-:Y:S01]  /*1c370*/  ENDCOLLECTIVE ;  /* 0x000000000000791b */ /* 0x003fe20003800000 */
.L_x_8523:
        /* <DEDUP_REMOVED lines=12> */
.L_x_8524:
[----:B------:R-:W-:Y:S02]  /*1c440*/  IMAD.MOV.U32 R13, RZ, RZ, R10 ;  /* 0x000000ffff0d7224 */ /* 0x000fe400078e000a */
[----:B------:R-:W-:Y:S02]  /*1c450*/  IMAD.MOV.U32 R12, RZ, RZ, 0x3 ;  /* 0x00000003ff0c7424 */ /* 0x000fe400078e00ff */
[----:B------:R-:W-:-:S07]  /*1c460*/  IMAD.MOV.U32 R2, RZ, RZ, R14 ;  /* 0x000000ffff027224 */ /* 0x000fce00078e000e */
[----:B------:R-:W-:Y:S05]  /*1c470*/  WARPSYNC.COLLECTIVE R15, `(.L_x_8525) ;  /* 0x000000000f087348 */ /* 0x000fea0003c00000 */
[----:B------:R0:W1:Y:S02]  /*1c480*/  SHFL.IDX P6, R14, R13, R12, R11 ;  /* 0x0000000c0d0e7389 */ /* 0x00006400000c000b */
[----:B01----:R-:W-:Y:S01]  /*1c490*/  ENDCOLLECTIVE ;  /* 0x000000000000791b */ /* 0x003fe20003800000 */
.L_x_8525:
        /* <DEDUP_REMOVED lines=12> */
.L_x_8526:
[----:B------:R-:W-:Y:S02]  /*1c560*/  IMAD.MOV.U32 R13, RZ, RZ, R10 ;  /* 0x000000ffff0d7224 */ /* 0x000fe400078e000a */
[----:B------:R-:W-:Y:S02]  /*1c570*/  IMAD.MOV.U32 R12, RZ, RZ, 0x4 ;  /* 0x00000004ff0c7424 */ /* 0x000fe400078e00ff */
[----:B------:R-:W-:-:S07]  /*1c580*/  IMAD.MOV.U32 R2, RZ, RZ, R14 ;  /* 0x000000ffff027224 */ /* 0x000fce00078e000e */
[----:B------:R-:W-:Y:S05]  /*1c590*/  WARPSYNC.COLLECTIVE R15, `(.L_x_8527) ;  /* 0x000000000f087348 */ /* 0x000fea0003c00000 */
[----:B------:R0:W1:Y:S02]  /*1c5a0*/  SHFL.IDX P6, R14, R13, R12, R11 ;  /* 0x0000000c0d0e7389 */ /* 0x00006400000c000b */
[----:B01----:R-:W-:Y:S01]  /*1c5b0*/  ENDCOLLECTIVE ;  /* 0x000000000000791b */ /* 0x003fe20003800000 */
.L_x_8527:
        /* <DEDUP_REMOVED lines=12> */
.L_x_8528:
[----:B------:R-:W-:Y:S02]  /*1c680*/  IMAD.MOV.U32 R13, RZ, RZ, R10 ;  /* 0x000000ffff0d7224 */ /* 0x000fe400078e000a */
[----:B------:R-:W-:Y:S02]  /*1c690*/  IMAD.MOV.U32 R12, RZ, RZ, 0x5 ;  /* 0x00000005ff0c7424 */ /* 0x000fe400078e00ff */
[----:B------:R-:W-:-:S07]  /*1c6a0*/  IMAD.MOV.U32 R2, RZ, RZ, R14 ;  /* 0x000000ffff027224 */ /* 0x000fce00078e000e */
[----:B------:R-:W-:Y:S05]  /*1c6b0*/  WARPSYNC.COLLECTIVE R15, `(.L_x_8529) ;  /* 0x000000000f087348 */ /* 0x000fea0003c00000 */
[----:B------:R0:W1:Y:S02]  /*1c6c0*/  SHFL.IDX P6, R14, R13, R12, R11 ;  /* 0x0000000c0d0e7389 */ /* 0x00006400000c000b */
[----:B01----:R-:W-:Y:S01]  /*1c6d0*/  ENDCOLLECTIVE ;  /* 0x000000000000791b */ /* 0x003fe20003800000 */
.L_x_8529:
        /* <DEDUP_REMOVED lines=12> */
.L_x_8530:
[----:B------:R-:W-:Y:S02]  /*1c7a0*/  IMAD.MOV.U32 R13, RZ, RZ, R10 ;  /* 0x000000ffff0d7224 */ /* 0x000fe400078e000a */
[----:B------:R-:W-:Y:S02]  /*1c7b0*/  IMAD.MOV.U32 R12, RZ, RZ, 0x6 ;  /* 0x00000006ff0c7424 */ /* 0x000fe400078e00ff */
[----:B------:R-:W-:-:S07]  /*1c7c0*/  IMAD.MOV.U32 R2, RZ, RZ, R14 ;  /* 0x000000ffff027224 */ /* 0x000fce00078e000e */
[----:B------:R-:W-:Y:S05]  /*1c7d0*/  WARPSYNC.COLLECTIVE R15, `(.L_x_8531) ;  /* 0x000000000f087348 */ /* 0x000fea0003c00000 */
[----:B------:R0:W1:Y:S02]  /*1c7e0*/  SHFL.IDX P6, R14, R13, R12, R11 ;  /* 0x0000000c0d0e7389 */ /* 0x00006400000c000b */
[----:B01----:R-:W-:Y:S01]  /*1c7f0*/  ENDCOLLECTIVE ;  /* 0x000000000000791b */ /* 0x003fe20003800000 */
.L_x_8531:
        /* <DEDUP_REMOVED lines=12> */
.L_x_8532:
[----:B------:R-:W-:Y:S02]  /*1c8c0*/  IMAD.MOV.U32 R13, RZ, RZ, R10 ;  /* 0x000000ffff0d7224 */ /* 0x000fe400078e000a */
[----:B------:R-:W-:Y:S02]  /*1c8d0*/  IMAD.MOV.U32 R12, RZ, RZ, 0x7 ;  /* 0x00000007ff0c7424 */ /* 0x000fe400078e00ff */
[----:B------:R-:W-:-:S07]  /*1c8e0*/  IMAD.MOV.U32 R2, RZ, RZ, R14 ;  /* 0x000000ffff027224 */ /* 0x000fce00078e000e */
[----:B------:R-:W-:Y:S05]  /*1c8f0*/  WARPSYNC.COLLECTIVE R15, `(.L_x_8533) ;  /* 0x000000000f087348 */ /* 0x000fea0003c00000 */
[----:B------:R0:W1:Y:S02]  /*1c900*/  SHFL.IDX P6, R14, R13, R12, R11 ;  /* 0x0000000c0d0e7389 */ /* 0x00006400000c000b */
[----:B01----:R-:W-:Y:S01]  /*1c910*/  ENDCOLLECTIVE ;  /* 0x000000000000791b */ /* 0x003fe20003800000 */
.L_x_8533:
        /* <DEDUP_REMOVED lines=12> */
.L_x_8534:
[----:B------:R-:W-:Y:S02]  /*1c9e0*/  IMAD.MOV.U32 R13, RZ, RZ, R21 ;  /* 0x000000ffff0d7224 */ /* 0x000fe400078e0015 */
[----:B------:R-:W-:Y:S02]  /*1c9f0*/  IMAD.MOV.U32 R12, RZ, RZ, RZ ;  /* 0x000000ffff0c7224 */ /* 0x000fe400078e00ff */
[----:B------:R-:W-:-:S07]  /*1ca00*/  IMAD.MOV.U32 R2, RZ, RZ, R14 ;  /* 0x000000ffff027224 */ /* 0x000fce00078e000e */
[----:B------:R-:W-:Y:S05]  /*1ca10*/  WARPSYNC.COLLECTIVE R15, `(.L_x_8535) ;  /* 0x000000000f087348 */ /* 0x000fea0003c00000 */
[----:B------:R0:W1:Y:S02]  /*1ca20*/  SHFL.IDX P6, R14, R13, R12, R11 ;  /* 0x0000000c0d0e7389 */ /* 0x00006400000c000b */
[----:B01----:R-:W-:Y:S01]  /*1ca30*/  ENDCOLLECTIVE ;  /* 0x000000000000791b */ /* 0x003fe20003800000 */
.L_x_8535:
        /* <DEDUP_REMOVED lines=12> */
.L_x_8536:
[----:B------:R-:W-:Y:S02]  /*1cb00*/  IMAD.MOV.U32 R13, RZ, RZ, R21 ;  /* 0x000000ffff0d7224 */ /* 0x000fe400078e0015 */
[----:B------:R-:W-:Y:S02]  /*1cb10*/  IMAD.MOV.U32 R12, RZ, RZ, 0x1 ;  /* 0x00000001ff0c7424 */ /* 0x000fe400078e00ff */
[----:B------:R-:W-:-:S07]  /*1cb20*/  IMAD.MOV.U32 R2, RZ, RZ, R14 ;  /* 0x000000ffff027224 */ /* 0x000fce00078e000e */
[----:B------:R-:W-:Y:S05]  /*1cb30*/  WARPSYNC.COLLECTIVE R15, `(.L_x_8537) ;  /* 0x000000000f087348 */ /* 0x000fea0003c00000 */
[----:B------:R0:W1:Y:S02]  /*1cb40*/  SHFL.IDX P6, R14, R13, R12, R11 ;  /* 0x0000000c0d0e7389 */ /* 0x00006400000c000b */
[----:B01----:R-:W-:Y:S01]  /*1cb50*/  ENDCOLLECTIVE ;  /* 0x000000000000791b */ /* 0x003fe20003800000 */
.L_x_8537:
        /* <DEDUP_REMOVED lines=13> */
.L_x_8538:
        /* <DEDUP_REMOVED lines=15> */
.L_x_8447:
[----:B--2---:R2:W3:Y:S02]  /*1cd20*/  SYNCS.PHASECHK.TRANS64.TRYWAIT P0, [R0+URZ+0x22840], R31 ;  /* 0x0228401f000075a7 */ /* 0x0044e4000800017f */
[----:B---3--:R-:W-:Y:S05]  /*1cd30*/  @!P0 NANOSLEEP.SYNCS 0x989680 ;  /* 0x009896800000895d */ /* 0x008fea0003900000 */
[----:B------:R-:W3:Y:S02]  /*1cd40*/  @!P0 SYNCS.PHASECHK.TRANS64 P0, [R0+URZ+0x22840], R31 ;  /* 0x0228401f000085a7 */ /* 0x000ee4000800007f */
[----:B---3--:R-:W-:Y:S05]  /*1cd50*/  @!P0 BRA `(.L_x_8447) ;  /* 0xfffffffc00f08947 */ /* 0x008fea000383ffff */
[----:B------:R-:W-:Y:S05]  /*1cd60*/  BRA `(.L_x_8540) ;  /* 0xffffffa800187947 */ /* 0x000fea000383ffff */
.L_x_8448:
        /* <DEDUP_REMOVED lines=8> */
.L_x_8542:
[----:B------:R-:W-:Y:S05]  /*1cdf0*/  BSYNC B0 ;  /* 0x0000000000007941 */ /* 0x000fea0003800000 */
.L_x_8541:
        /* <DEDUP_REMOVED lines=8> */
.L_x_8543:
        /* <DEDUP_REMOVED lines=16> */
.L_x_8544:
[----:B------:R-:W-:Y:S02]  /*1cf80*/  IMAD.MOV.U32 R13, RZ, RZ, R8 ;  /* 0x000000ffff0d7224 */ /* 0x000fe400078e0008 */
[----:B------:R-:W-:-:S07]  /*1cf90*/  IMAD.MOV.U32 R2, RZ, RZ, R14 ;  /* 0x000000ffff027224 */ /* 0x000fce00078e000e */
[----:B------:R-:W-:Y:S05]  /*1cfa0*/  WARPSYNC.COLLECTIVE R15, `(.L_x_8545) ;  /* 0x000000000f087348 */ /* 0x000fea0003c00000 */
[----:B------:R0:W1:Y:S02]  /*1cfb0*/  SHFL.IDX P6, R14, R13, R12, R11 ;  /* 0x0000000c0d0e7389 */ /* 0x00006400000c000b */
[----:B01----:R-:W-:Y:S01]  /*1cfc0*/  ENDCOLLECTIVE ;  /* 0x000000000000791b */ /* 0x003fe20003800000 */
.L_x_8545:
        /* <DEDUP_REMOVED lines=16> */
.L_x_8546:
[----:B------:R-:W-:Y:S02]  /*1d0d0*/  IMAD.MOV.U32 R13, RZ, RZ, R8 ;  /* 0x000000ffff0d7224 */ /* 0x000fe400078e0008 */
[----:B------:R-:W-:-:S07]  /*1d0e0*/  IMAD.MOV.U32 R2, RZ, RZ, R14 ;  /* 0x000000ffff027224 */ /* 0x000fce00078e000e */
[----:B------:R-:W-:Y:S05]  /*1d0f0*/  WARPSYNC.COLLECTIVE R15, `(.L_x_8547) ;  /* 0x000000000f087348 */ /* 0x000fea0003c00000 */
[----:B------:R0:W1:Y:S02]  /*1d100*/  SHFL.IDX P6, R14, R13, R12, R11 ;  /* 0x0000000c0d0e7389 */ /* 0x00006400000c000b */
[----:B01----:R-:W-:Y:S01]  /*1d110*/  ENDCOLLECTIVE ;  /* 0x000000000000791b */ /* 0x003fe20003800000 */
.L_x_8547:
[----:B------:R-:W-:Y:S02]  /*1d120*/  IMAD.MOV.U32 R13, RZ, RZ, R7 ;  /* 0x000000ffff0d7224 */ /* 0x000fe400078e0007 */
[----:B------:R-:W-:Y:S02]  /*1d130*/  IMAD.MOV.U32 R12, RZ, RZ, 0x3 ;  /* 0x00000003ff0c7424 */ /* 0x000fe400078e00ff */
[----:B------:R-:W-:-:S07]  /*1d140*/  IMAD.MOV.U32 R3, RZ, RZ, R14 ;  /* 0x000000ffff037224 */ /* 0x000fce00078e000e */
[----:B------:R-:W-:Y:S05]  /*1d150*/  WARPSYNC.COLLECTIVE R15, `(.L_x_8548) ;  /* 0x000000000f087348 */ /* 0x000fea0003c00000 */
[----:B------:R0:W1:Y:S02]  /*1d160*/  SHFL.IDX P6, R14, R13, R12, R11 ;  /* 0x0000000c0d0e7389 */ /* 0x00006400000c000b */
[----:B01----:R-:W-:Y:S01]  /*1d170*/  ENDCOLLECTIVE ;  /* 0x000000000000791b */ /* 0x003fe20003800000 */
.L_x_8548:
        /* <DEDUP_REMOVED lines=9> */
[----:B------:R0:W-:Y:S01]  /*1d210*/  @P5 LDGSTS.E.BYPASS.LTC128B.128 [R4+0x19400], desc[UR52][R2.64], !P2 ;  /* 0x1940000002045fae */ /* 0x0001e2000d101d74 */
[----:B------:R-:W-:Y:S01]  /*1d220*/  LOP3.LUT P5, RZ, R16, 0x40, RZ, 0xc0, !PT ;  /* 0x0000004010ff7812 */ /* 0x000fe200078ac0ff */
[----:B0-----:R-:W-:-:S12]  /*1d230*/  IMAD.MOV.U32 R2, RZ, RZ, R14 ;  /* 0x000000ffff027224 */ /* 0x001fd800078e000e */
[----:B------:R-:W-:Y:S05]  /*1d240*/  WARPSYNC.COLLECTIVE R15, `(.L_x_8549) ;  /* 0x000000000f087348 */ /* 0x000fea0003c00000 */
[----:B------:R0:W1:Y:S02]  /*1d250*/  SHFL.IDX P6, R14, R13, R12, R11 ;  /* 0x0000000c0d0e7389 */ /* 0x00006400000c000b */
[----:B01----:R-:W-:Y:S01]  /*1d260*/  ENDCOLLECTIVE ;  /* 0x000000000000791b */ /* 0x003fe20003800000 */
.L_x_8549:
[----:B------:R-:W-:Y:S02]  /*1d270*/  IMAD.MOV.U32 R13, RZ, RZ, R7 ;  /* 0x000000ffff0d7224 */ /* 0x000fe400078e0007 */
[----:B------:R-:W-:Y:S02]  /*1d280*/  IMAD.MOV.U32 R12, RZ, RZ, 0x4 ;  /* 0x00000004ff0c7424 */ /* 0x000fe400078e00ff */
[----:B------:R-:W-:-:S07]  /*1d290*/  IMAD.MOV.U32 R3, RZ, RZ, R14 ;  /* 0x000000ffff037224 */ /* 0x000fce00078e000e */
[----:B------:R-:W-:Y:S05]  /*1d2a0*/  WARPSYNC.COLLECTIVE R15, `(.L_x_8550) ;  /* 0x000000000f087348 */ /* 0x000fea0003c00000 */
[----:B------:R0:W1:Y:S02]  /*1d2b0*/  SHFL.IDX P6, R14, R13, R12, R11 ;  /* 0x0000000c0d0e7389 */ /* 0x00006400000c000b */
[----:B01----:R-:W-:Y:S01]  /*1d2c0*/  ENDCOLLECTIVE ;  /* 0x000000000000791b */ /* 0x003fe20003800000 */
.L_x_8550:
        /* <DEDUP_REMOVED lines=15> */
.L_x_8551:
[----:B------:R-:W-:Y:S02]  /*1d3c0*/  IMAD.MOV.U32 R13, RZ, RZ, R7 ;  /* 0x000000ffff0d7224 */ /* 0x000fe400078e0007 */
[----:B------:R-:W-:Y:S02]  /*1d3d0*/  IMAD.MOV.U32 R12, RZ, RZ, 0x5 ;  /* 0x00000005ff0c7424 */ /* 0x000fe400078e00ff */
[----:B------:R-:W-:-:S07]  /*1d3e0*/  IMAD.MOV.U32 R3, RZ, RZ, R14 ;  /* 0x000000ffff037224 */ /* 0x000fce00078e000e */
[----:B------:R-:W-:Y:S05]  /*1d3f0*/  WARPSYNC.COLLECTIVE R15, `(.L_x_8552) ;  /* 0x000000000f087348 */ /* 0x000fea0003c00000 */
[----:B------:R0:W1:Y:S02]  /*1d400*/  SHFL.IDX P6, R14, R13, R12, R11 ;  /* 0x0000000c0d0e7389 */ /* 0x00006400000c000b */
[----:B01----:R-:W-:Y:S01]  /*1d410*/  ENDCOLLECTIVE ;  /* 0x000000000000791b */ /* 0x003fe20003800000 */
.L_x_8552:
        /* <DEDUP_REMOVED lines=15> */
.L_x_8553:
[----:B------:R-:W-:Y:S02]  /*1d510*/  IMAD.MOV.U32 R13, RZ, RZ, R7 ;  /* 0x000000ffff0d7224 */ /* 0x000fe400078e0007 */
[----:B------:R-:W-:Y:S02]  /*1d520*/  IMAD.MOV.U32 R12, RZ, RZ, 0x6 ;  /* 0x00000006ff0c7424 */ /* 0x000fe400078e00ff */
[----:B------:R-:W-:-:S07]  /*1d530*/  IMAD.MOV.U32 R3, RZ, RZ, R14 ;  /* 0x000000ffff037224 */ /* 0x000fce00078e000e */
[----:B------:R-:W-:Y:S05]  /*1d540*/  WARPSYNC.COLLECTIVE R15, `(.L_x_8554) ;  /* 0x000000000f087348 */ /* 0x000fea0003c00000 */
[----:B------:R0:W1:Y:S02]  /*1d550*/  SHFL.IDX P6, R14, R13, R12, R11 ;  /* 0x0000000c0d0e7389 */ /* 0x00006400000c000b */
[----:B01----:R-:W-:Y:S01]  /*1d560*/  ENDCOLLECTIVE ;  /* 0x000000000000791b */ /* 0x003fe20003800000 */
.L_x_8554:
        /* <DEDUP_REMOVED lines=9> */
[----:B------:R0:W-:Y:S02]  /*1d600*/  @P5 LDGSTS.E.BYPASS.LTC128B.128 [R4+0x1ac00], desc[UR52][R2.64], !P2 ;  /* 0x1ac0000002045fae */ /* 0x0001e4000d101d74 */
[----:B0-----:R-:W-:-:S07]  /*1d610*/  IMAD.MOV.U32 R2, RZ, RZ, R14 ;  /* 0x000000ffff027224 */ /* 0x001fce00078e000e */
[----:B------:R-:W-:Y:S05]  /*1d620*/  WARPSYNC.COLLECTIVE R15, `(.L_x_8555) ;  /* 0x000000000f087348 */ /* 0x000fea0003c00000 */
[----:B------:R0:W1:Y:S02]  /*1d630*/  SHFL.IDX P6, R14, R13, R12, R11 ;  /* 0x0000000c0d0e7389 */ /* 0x00006400000c000b */
[----:B01----:R-:W-:Y:S01]  /*1d640*/  ENDCOLLECTIVE ;  /* 0x000000000000791b */ /* 0x003fe20003800000 */
.L_x_8555:
[----:B------:R-:W-:Y:S02]  /*1d650*/  IMAD.MOV.U32 R13, RZ, RZ, R7 ;  /* 0x000000ffff0d7224 */ /* 0x000fe400078e0007 */
[----:B------:R-:W-:Y:S02]  /*1d660*/  IMAD.MOV.U32 R12, RZ, RZ, 0x7 ;  /* 0x00000007ff0c7424 */ /* 0x000fe400078e00ff */
[----:B------:R-:W-:-:S07]  /*1d670*/  IMAD.MOV.U32 R3, RZ, RZ, R14 ;  /* 0x000000ffff037224 */ /* 0x000fce00078e000e */
[----:B------:R-:W-:Y:S05]  /*1d680*/  WARPSYNC.COLLECTIVE R15, `(.L_x_8556) ;  /* 0x000000000f087348 */ /* 0x000fea0003c00000 */
[----:B------:R0:W1:Y:S02]  /*1d690*/  SHFL.IDX P6, R14, R13, R12, R11 ;  /* 0x0000000c0d0e7389 */ /* 0x00006400000c000b */
[----:B01----:R-:W-:Y:S01]  /*1d6a0*/  ENDCOLLECTIVE ;  /* 0x000000000000791b */ /* 0x003fe20003800000 */
.L_x_8556:
        /* <DEDUP_REMOVED lines=10> */
.L_x_8557:
[----:B------:R-:W-:Y:S01]  /*1d750*/  @!PT LDS RZ, [RZ] ;  /* 0x00000000fffff984 */ /* 0x000fe20000000800 */
[----:B------:R-:W-:Y:S01]  /*1d760*/  @!PT LDS RZ, [RZ] ;  /* 0x00000000fffff984 */ /* 0x000fe20000000800 */
[----:B------:R-:W-:Y:S01]  /*1d770*/  @!PT LDS RZ, [RZ] ;  /* 0x00000000fffff984 */ /* 0x000fe20000000800 */
        /* <DEDUP_REMOVED lines=8> */
.L_x_8558:
        /* <DEDUP_REMOVED lines=11> */
.L_x_8559:
        /* <DEDUP_REMOVED lines=8> */
.L_x_8560:
        /* <DEDUP_REMOVED lines=10> */
.L_x_8561:
[----:B------:R-:W-:Y:S05]  /*1d9d0*/  BRA `(.L_x_8562) ;  /* 0xffffffa000c47947 */ /* 0x000fea000383ffff */
.L_x_8453:
        /* <DEDUP_REMOVED lines=9> */
.L_x_8563:
[C---:B------:R-:W-:Y:S01]  /*1da70*/  VIADD R8, R4.reuse, 0x10 ;  /* 0x0000001004087836 */ /* 0x040fe20000000000 */
[----:B------:R-:W-:Y:S01]  /*1da80*/  ISETP.GE.AND P2, PT, R4, R5, PT ;  /* 0x000000050400720c */ /* 0x000fe20003f46270 */
[----:B------:R-:W-:Y:S02]  /*1da90*/  IMAD.MOV.U32 R13, RZ, RZ, R0 ;  /* 0x000000ffff0d7224 */ /* 0x000fe400078e0000 */
[----:B------:R-:W-:-:S10]  /*1daa0*/  IMAD.MOV.U32 R2, RZ, RZ, R14 ;  /* 0x000000ffff027224 */ /* 0x000fd400078e000e */
[----:B------:R-:W-:Y:S05]  /*1dab0*/  WARPSYNC.COLLECTIVE R15, `(.L_x_8564) ;  /* 0x000000000f087348 */ /* 0x000fea0003c00000 */
[----:B------:R0:W1:Y:S02]  /*1dac0*/  SHFL.IDX P6, R14, R13, R12, R11 ;  /* 0x0000000c0d0e7389 */ /* 0x00006400000c000b */
[----:B01----:R-:W-:Y:S01]  /*1dad0*/  ENDCOLLECTIVE ;  /* 0x000000000000791b */ /* 0x003fe20003800000 */
.L_x_8564:
        /* <DEDUP_REMOVED lines=8> */
.L_x_8565:
[----:B------:R-:W-:Y:S01]  /*1db60*/  @!PT LDS RZ, [RZ] ;  /* 0x00000000fffff984 */ /* 0x000fe20000000800 */
[----:B------:R-:W-:Y:S01]  /*1db70*/  @!PT LDS RZ, [RZ] ;  /* 0x00000000fffff984 */ /* 0x000fe20000000800 */
[----:B------:R-:W-:Y:S01]  /*1db80*/  @!PT LDS RZ, [RZ] ;  /* 0x00000000fffff984 */ /* 0x000fe20000000800 */
        /* <DEDUP_REMOVED lines=8> */
.L_x_8566:
        /* <DEDUP_REMOVED lines=8> */
.L_x_8567:
        /* <DEDUP_REMOVED lines=11> */
.L_x_8568:
        /* <DEDUP_REMOVED lines=8> */
.L_x_8569:
        /* <DEDUP_REMOVED lines=11> */
.L_x_8570:
        /* <DEDUP_REMOVED lines=8> */
.L_x_8571:
        /* <DEDUP_REMOVED lines=11> */
.L_x_8572:
        /* <DEDUP_REMOVED lines=8> */
.L_x_8573:
        /* <DEDUP_REMOVED lines=11> */
.L_x_8574:
        /* <DEDUP_REMOVED lines=8> */
.L_x_8575:
[----:B------:R-:W-:Y:S01]  /*1e150*/  @!PT LDS RZ, [RZ] ;  /* 0x00000000fffff984 */ /* 0x000fe20000000800 */
[----:B------:R-:W-:Y:S01]  /*1e160*/  @!PT LDS RZ, [RZ] ;  /* 0x00000000fffff984 */ /* 0x000fe20000000800 */
[----:B------:R-:W-:Y:S01]  /*1e170*/  @!PT LDS RZ, [RZ] ;  /* 0x00000000fffff984 */ /* 0x000fe20000000800 */
[----:B------:R0:W-:Y:S01]  /*1e180*/  @!P2 LDGSTS.E.BYPASS.LTC128B.128 [R9+0x16c00], desc[UR52][R2.64], !P0 ;  /* 0x16c000000209afae */ /* 0x0001e2000c101d74 */
[----:B------:R-:W-:Y:S01]  /*1e190*/  ISETP.GE.AND P2, PT, R8, R5, PT ;  /* 0x000000050800720c */ /* 0x000fe20003f46270 */
[----:B------:R-:W-:Y:S02]  /*1e1a0*/  IMAD.MOV.U32 R13, RZ, RZ, R0 ;  /* 0x000000ffff0d7224 */ /* 0x000fe400078e0000 */
[----:B0-----:R-:W-:-:S10]  /*1e1b0*/  IMAD.MOV.U32 R2, RZ, RZ, R14 ;  /* 0x000000ffff027224 */ /* 0x001fd400078e000e */
[----:B------:R-:W-:Y:S05]  /*1e1c0*/  WARPSYNC.COLLECTIVE R15, `(.L_x_8576) ;  /* 0x000000000f087348 */ /* 0x000fea0003c00000 */
[----:B------:R0:W1:Y:S02]  /*1e1d0*/  SHFL.IDX P6, R14, R13, R12, R11 ;  /* 0x0000000c0d0e7389 */ /* 0x00006400000c000b */
[----:B01----:R-:W-:Y:S01]  /*1e1e0*/  ENDCOLLECTIVE ;  /* 0x000000000000791b */ /* 0x003fe20003800000 */
.L_x_8576:
        /* <DEDUP_REMOVED lines=8> */
.L_x_8577:
        /* <DEDUP_REMOVED lines=9> */
.L_x_8578:
[----:B------:R-:W-:Y:S05]  /*1e300*/  BRA `(.L_x_8579) ;  /* 0xffffffa4000c7947 */ /* 0x000fea000383ffff */
.L_x_8456:
[----:B0-----:R0:W1:Y:S02]  /*1e310*/  SYNCS.PHASECHK.TRANS64.TRYWAIT P0, [R18+URZ+0x22820], R3 ;  /* 0x02282003120075a7 */ /* 0x001064000800017f */
[----:B-1----:R-:W-:Y:S05]  /*1e320*/  @!P0 NANOSLEEP.SYNCS 0x989680 ;  /* 0x009896800000895d */ /* 0x002fea0003900000 */
[----:B------:R-:W1:Y:S02]  /*1e330*/  @!P0 SYNCS.PHASECHK.TRANS64 P0, [R18+URZ+0x22820], R3 ;  /* 0x02282003120085a7 */ /* 0x000e64000800007f */
[----:B-1----:R-:W-:Y:S05]  /*1e340*/  @!P0 BRA `(.L_x_8456) ;  /* 0xfffffffc00f08947 */ /* 0x002fea000383ffff */
[----:B------:R-:W-:Y:S05]  /*1e350*/  BRA `(.L_x_8580) ;  /* 0xffffffa400687947 */ /* 0x000fea000383ffff */
.L_x_8460:
[----:B0-----:R0:W1:Y:S02]  /*1e360*/  SYNCS.PHASECHK.TRANS64.TRYWAIT P0, [R0+URZ+0x22880], R32 ;  /* 0x02288020000075a7 */ /* 0x001064000800017f */
[----:B-1----:R-:W-:Y:S05]  /*1e370*/  @!P0 NANOSLEEP.SYNCS 0x989680 ;  /* 0x009896800000895d */ /* 0x002fea0003900000 */
[----:B------:R-:W1:Y:S02]  /*1e380*/  @!P0 SYNCS.PHASECHK.TRANS64 P0, [R0+URZ+0x22880], R32 ;  /* 0x02288020000085a7 */ /* 0x000e64000800007f */
[----:B-1----:R-:W-:Y:S05]  /*1e390*/  @!P0 BRA `(.L_x_8460) ;  /* 0xfffffffc00f08947 */ /* 0x002fea000383ffff */
[----:B------:R-:W-:Y:S05]  /*1e3a0*/  BRA `(.L_x_8581) ;  /* 0xffffffa800907947 */ /* 0x000fea000383ffff */
.L_x_8461:
        /* <DEDUP_REMOVED lines=8> */
.L_x_8583:
[----:B------:R-:W-:Y:S05]  /*1e430*/  BSYNC B0 ;  /* 0x0000000000007941 */ /* 0x000fea0003800000 */
.L_x_8582:
        /* <DEDUP_REMOVED lines=9> */
.L_x_8584:
[----:B------:R-:W-:Y:S02]  /*1e4d0*/  IMAD.MOV.U32 R13, RZ, RZ, R20 ;  /* 0x000000ffff0d7224 */ /* 0x000fe400078e0014 */
[----:B------:R-:W-:Y:S02]  /*1e4e0*/  IMAD.MOV.U32 R12, RZ, RZ, 0x1 ;  /* 0x00000001ff0c7424 */ /* 0x000fe400078e00ff */
[----:B------:R-:W-:-:S07]  /*1e4f0*/  IMAD.MOV.U32 R2, RZ, RZ, R14 ;  /* 0x000000ffff027224 */ /* 0x000fce00078e000e */
[----:B------:R-:W-:Y:S05]  /*1e500*/  WARPSYNC.COLLECTIVE R15, `(.L_x_8585) ;  /* 0x000000000f087348 */ /* 0x000fea0003c00000 */
[----:B------:R0:W1:Y:S02]  /*1e510*/  SHFL.IDX P6, R14, R13, R12, R11 ;  /* 0x0000000c0d0e7389 */ /* 0x00006400000c000b */
[----:B01----:R-:W-:Y:S01]  /*1e520*/  ENDCOLLECTIVE ;  /* 0x000000000000791b */ /* 0x003fe20003800000 */
.L_x_8585:
        /* <DEDUP_REMOVED lines=11> */
.L_x_8586:
        /* <DEDUP_REMOVED lines=8> */
.L_x_8587:
        /* <DEDUP_REMOVED lines=9> */
.L_x_8588:
[----:B------:R-:W-:Y:S02]  /*1e6f0*/  IMAD.MOV.U32 R13, RZ, RZ, R20 ;  /* 0x000000ffff0d7224 */ /* 0x000fe400078e0014 */
        /* <DEDUP_REMOVED lines=8> */
.L_x_8589:
        /* <DEDUP_REMOVED lines=9> */
.L_x_8590:
[----:B------:R-:W-:Y:S02]  /*1e810*/  IMAD.MOV.U32 R13, RZ, RZ, R20 ;  /* 0x000000ffff0d7224 */ /* 0x000fe400078e0014 */
[----:B------:R-:W-:Y:S02]  /*1e820*/  IMAD.MOV.U32 R12, RZ, RZ, 0x4 ;  /* 0x00000004ff0c7424 */ /* 0x000fe400078e00ff */
[----:B------:R-:W-:-:S07]  /*1e830*/  IMAD.MOV.U32 R2, RZ, RZ, R14 ;  /* 0x000000ffff027224 */ /* 0x000fce00078e000e */
[----:B------:R-:W-:Y:S05]  /*1e840*/  WARPSYNC.COLLECTIVE R15, `(.L_x_8591) ;  /* 0x000000000f087348 */ /* 0x000fea0003c00000 */
[----:B------:R0:W1:Y:S02]  /*1e850*/  SHFL.IDX P6, R14, R13, R12, R11 ;  /* 0x0000000c0d0e7389 */ /* 0x00006400000c000b */
[----:B01----:R-:W-:Y:S01]  /*1e860*/  ENDCOLLECTIVE ;  /* 0x000000000000791b */ /* 0x003fe20003800000 */
.L_x_8591:
        /* <DEDUP_REMOVED lines=11> */
.L_x_8592:
[----:B------:R-:W-:Y:S02]  /*1e920*/  IMAD.MOV.U32 R13, RZ, RZ, R20 ;  /* 0x000000ffff0d7224 */ /* 0x000fe400078e0014 */
[----:B------:R-:W-:Y:S02]  /*1e930*/  IMAD.MOV.U32 R12, RZ, RZ, 0x5 ;  /* 0x00000005ff0c7424 */ /* 0x000fe400078e00ff */
[----:B------:R-:W-:-:S07]  /*1e940*/  IMAD.MOV.U32 R2, RZ, RZ, R14 ;  /* 0x000000ffff027224 */ /* 0x000fce00078e000e */
[----:B------:R-:W-:Y:S05]  /*1e950*/  WARPSYNC.COLLECTIVE R15, `(.L_x_8593) ;  /* 0x000000000f087348 */ /* 0x000fea0003c00000 */
[----:B------:R0:W1:Y:S02]  /*1e960*/  SHFL.IDX P6, R14, R13, R12, R11 ;  /* 0x0000000c0d0e7389 */ /* 0x00006400000c000b */
[----:B01----:R-:W-:Y:S01]  /*1e970*/  ENDCOLLECTIVE ;  /* 0x000000000000791b */ /* 0x003fe20003800000 */
.L_x_8593:
        /* <DEDUP_REMOVED lines=11> */
.L_x_8594:
[----:B------:R-:W-:Y:S02]  /*1ea30*/  IMAD.MOV.U32 R13, RZ, RZ, R20 ;  /* 0x000000ffff0d7224 */ /* 0x000fe400078e0014 */
[----:B------:R-:W-:Y:S02]  /*1ea40*/  IMAD.MOV.U32 R12, RZ, RZ, 0x6 ;  /* 0x00000006ff0c7424 */ /* 0x000fe400078e00ff */
[----:B------:R-:W-:-:S07]  /*1ea50*/  IMAD.MOV.U32 R2, RZ, RZ, R14 ;  /* 0x000000ffff027224 */ /* 0x000fce00078e000e */
[----:B------:R-:W-:Y:S05]  /*1ea60*/  WARPSYNC.COLLECTIVE R15, `(.L_x_8595) ;  /* 0x000000000f087348 */ /* 0x000fea0003c00000 */
[----:B------:R0:W1:Y:S02]  /*1ea70*/  SHFL.IDX P6, R14, R13, R12, R11 ;  /* 0x0000000c0d0e7389 */ /* 0x00006400000c000b */
[----:B01----:R-:W-:Y:S01]  /*1ea80*/  ENDCOLLECTIVE ;  /* 0x000000000000791b */ /* 0x003fe20003800000 */
.L_x_8595:
        /* <DEDUP_REMOVED lines=11> */
.L_x_8596:
[----:B------:R-:W-:Y:S02]  /*1eb40*/  IMAD.MOV.U32 R13, RZ, RZ, R20 ;  /* 0x000000ffff0d7224 */ /* 0x000fe400078e0014 */
[----:B------:R-:W-:Y:S02]  /*1eb50*/  IMAD.MOV.U32 R12, RZ, RZ, 0x7 ;  /* 0x00000007ff0c7424 */ /* 0x000fe400078e00ff */
[----:B------:R-:W-:-:S07]  /*1eb60*/  IMAD.MOV.U32 R2, RZ, RZ, R14 ;  /* 0x000000ffff027224 */ /* 0x000fce00078e000e */
[----:B------:R-:W-:Y:S05]  /*1eb70*/  WARPSYNC.COLLECTIVE R15, `(.L_x_8597) ;  /* 0x000000000f087348 */ /* 0x000fea0003c00000 */
[----:B------:R0:W1:Y:S02]  /*1eb80*/  SHFL.IDX P6, R14, R13, R12, R11 ;  /* 0x0000000c0d0e7389 */ /* 0x00006400000c000b */
[----:B01----:R-:W-:Y:S01]  /*1eb90*/  ENDCOLLECTIVE ;  /* 0x000000000000791b */ /* 0x003fe20003800000 */
.L_x_8597:
        /* <DEDUP_REMOVED lines=11> */
.L_x_8598:
[----:B------:R-:W-:Y:S02]  /*1ec50*/  IMAD.MOV.U32 R13, RZ, RZ, R10 ;  /* 0x000000ffff0d7224 */ /* 0x000fe400078e000a */
[----:B------:R-:W-:Y:S02]  /*1ec60*/  IMAD.MOV.U32 R12, RZ, RZ, RZ ;  /* 0x000000ffff0c7224 */ /* 0x000fe400078e00ff */
[----:B------:R-:W-:-:S05]  /*1ec70*/  IMAD.MOV.U32 R11, RZ, RZ, R14 ;  /* 0x000000ffff0b7224 */ /* 0x000fca00078e000e */
[----:B------:R-:W-:Y:S01]  /*1ec80*/  IADD3 R2, P0, R34, R11, RZ ;  /* 0x0000000b22027210 */ /* 0x000fe20007f1e0ff */
[----:B------:R-:W-:-:S04]  /*1ec90*/  IMAD.MOV.U32 R11, RZ, RZ, 0x181f ;  /* 0x0000181fff0b7424 */ /* 0x000fc800078e00ff */
[----:B------:R-:W-:-:S08]  /*1eca0*/  IMAD.X R3, RZ, RZ, R33, P0 ;  /* 0x000000ffff037224 */ /* 0x000fd000000e0621 */
[----:B------:R-:W-:Y:S05]  /*1ecb0*/  WARPSYNC.COLLECTIVE R15, `(.L_x_8599) ;  /* 0x000000000f087348 */ /* 0x000fea0003c00000 */
[----:B------:R0:W1:Y:S02]  /*1ecc0*/  SHFL.IDX P6, R14, R13, R12, R11 ;  /* 0x0000000c0d0e7389 */ /* 0x00006400000c000b */
[----:B01----:R-:W-:Y:S01]  /*1ecd0*/  ENDCOLLECTIVE ;  /* 0x000000000000791b */ /* 0x003fe20003800000 */
.L_x_8599:
        /* <DEDUP_REMOVED lines=9> */
.L_x_8600:
        /* <DEDUP_REMOVED lines=8> */
.L_x_8601:
        /* <DEDUP_REMOVED lines=9> */
.L_x_8602:
[----:B------:R-:W-:Y:S01]  /*1ee80*/  IMAD.MOV.U32 R2, RZ, RZ, R14 ;  /* 0x000000ffff027224 */ /* 0x000fe200078e000e */
[----:B------:R-:W-:Y:S06]  /*1ee90*/  BRA `(.L_x_8603) ;  /* 0xffffffa4002c7947 */ /* 0x000fec000383ffff */
.L_x_8466:
[----:B--2---:R2:W3:Y:S02]  /*1eea0*/  SYNCS.PHASECHK.TRANS64.TRYWAIT P0, [R0+URZ+0x22840], R32 ;  /* 0x02284020000075a7 */ /* 0x0044e4000800017f */
[----:B---3--:R-:W-:Y:S05]  /*1eeb0*/  @!P0 NANOSLEEP.SYNCS 0x989680 ;  /* 0x009896800000895d */ /* 0x008fea0003900000 */
[----:B------:R-:W3:Y:S02]  /*1eec0*/  @!P0 SYNCS.PHASECHK.TRANS64 P0, [R0+URZ+0x22840], R32 ;  /* 0x02284020000085a7 */ /* 0x000ee4000800007f */
[----:B---3--:R-:W-:Y:S05]  /*1eed0*/  @!P0 BRA `(.L_x_8466) ;  /* 0xfffffffc00f08947 */ /* 0x008fea000383ffff */
[----:B------:R-:W-:Y:S05]  /*1eee0*/  BRA `(.L_x_8604) ;  /* 0xffffffa4007c7947 */ /* 0x000fea000383ffff */
.L_x_8467:
        /* <DEDUP_REMOVED lines=8> */
.L_x_8606:
[----:B------:R-:W-:Y:S05]  /*1ef70*/  BSYNC B0 ;  /* 0x0000000000007941 */ /* 0x000fea0003800000 */
.L_x_8605:
        /* <DEDUP_REMOVED lines=8> */
.L_x_8607:
[----:B------:R-:W-:Y:S02]  /*1f000*/  IMAD.MOV.U32 R13, RZ, RZ, R4 ;  /* 0x000000ffff0d7224 */ /* 0x000fe400078e0004 */
[----:B------:R-:W-:Y:S02]  /*1f010*/  IMAD.MOV.U32 R12, RZ, RZ, 0x1 ;  /* 0x00000001ff0c7424 */ /* 0x000fe400078e00ff */
[----:B------:R-:W-:-:S07]  /*1f020*/  IMAD.MOV.U32 R2, RZ, RZ, R14 ;  /* 0x000000ffff027224 */ /* 0x000fce00078e000e */
[----:B------:R-:W-:Y:S05]  /*1f030*/  WARPSYNC.COLLECTIVE R15, `(.L_x_8608) ;  /* 0x000000000f087348 */ /* 0x000fea0003c00000 */
[----:B------:R0:W1:Y:S02]  /*1f040*/  SHFL.IDX P6, R14, R13, R12, R11 ;  /* 0x0000000c0d0e7389 */ /* 0x00006400000c000b */
[----:B01----:R-:W-:Y:S01]  /*1f050*/  ENDCOLLECTIVE ;  /* 0x000000000000791b */ /* 0x003fe20003800000 */
.L_x_8608:
        /* <DEDUP_REMOVED lines=11> */
.L_x_8609:
        /* <DEDUP_REMOVED lines=8> */
.L_x_8610:
        /* <DEDUP_REMOVED lines=9> */
.L_x_8611:
        /* <DEDUP_REMOVED lines=9> */
.L_x_8612:
        /* <DEDUP_REMOVED lines=9> */
.L_x_8613:
[----:B------:R-:W-:Y:S02]  /*1f340*/  IMAD.MOV.U32 R13, RZ, RZ, R4 ;  /* 0x000000ffff0d7224 */ /* 0x000fe400078e0004 */
[----:B------:R-:W-:Y:S02]  /*1f350*/  IMAD.MOV.U32 R12, RZ, RZ, 0x4 ;  /* 0x00000004ff0c7424 */ /* 0x000fe400078e00ff */
[----:B------:R-:W-:-:S07]  /*1f360*/  IMAD.MOV.U32 R2, RZ, RZ, R14 ;  /* 0x000000ffff027224 */ /* 0x000fce00078e000e */
[----:B------:R-:W-:Y:S05]  /*1f370*/  WARPSYNC.COLLECTIVE R15, `(.L_x_8614) ;  /* 0x000000000f087348 */ /* 0x000fea0003c00000 */
[----:B------:R0:W1:Y:S02]  /*1f380*/  SHFL.IDX P6, R14, R13, R12, R11 ;  /* 0x0000000c0d0e7389 */ /* 0x00006400000c000b */
[----:B01----:R-:W-:Y:S01]  /*1f390*/  ENDCOLLECTIVE ;  /* 0x000000000000791b */ /* 0x003fe20003800000 */
.L_x_8614:
        /* <DEDUP_REMOVED lines=11> */
.L_x_8615:
[----:B------:R-:W-:Y:S02]  /*1f450*/  IMAD.MOV.U32 R13, RZ, RZ, R4 ;  /* 0x000000ffff0d7224 */ /* 0x000fe400078e0004 */
[----:B------:R-:W-:Y:S02]  /*1f460*/  IMAD.MOV.U32 R12, RZ, RZ, 0x5 ;  /* 0x00000005ff0c7424 */ /* 0x000fe400078e00ff */
[----:B------:R-:W-:-:S07]  /*1f470*/  IMAD.MOV.U32 R2, RZ, RZ, R14 ;  /* 0x000000ffff027224 */ /* 0x000fce00078e000e */
[----:B------:R-:W-:Y:S05]  /*1f480*/  WARPSYNC.COLLECTIVE R15, `(.L_x_8616) ;  /* 0x000000000f087348 */ /* 0x000fea0003c00000 */
[----:B------:R0:W1:Y:S02]  /*1f490*/  SHFL.IDX P6, R14, R13, R12, R11 ;  /* 0x0000000c0d0e7389 */ /* 0x00006400000c000b */
[----:B01----:R-:W-:Y:S01]  /*1f4a0*/  ENDCOLLECTIVE ;  /* 0x000000000000791b */ /* 0x003fe20003800000 */
.L_x_8616:
        /* <DEDUP_REMOVED lines=11> */
.L_x_8617:
[----:B------:R-:W-:Y:S02]  /*1f560*/  IMAD.MOV.U32 R13, RZ, RZ, R4 ;  /* 0x000000ffff0d7224 */ /* 0x000fe400078e0004 */
[----:B------:R-:W-:Y:S02]  /*1f570*/  IMAD.MOV.U32 R12, RZ, RZ, 0x6 ;  /* 0x00000006ff0c7424 */ /* 0x000fe400078e00ff */
[----:B------:R-:W-:-:S07]  /*1f580*/  IMAD.MOV.U32 R2, RZ, RZ, R14 ;  /* 0x000000ffff027224 */ /* 0x000fce00078e000e */
[----:B------:R-:W-:Y:S05]  /*1f590*/  WARPSYNC.COLLECTIVE R15, `(.L_x_8618) ;  /* 0x000000000f087348 */ /* 0x000fea0003c00000 */
[----:B------:R0:W1:Y:S02]  /*1f5a0*/  SHFL.IDX P6, R14, R13, R12, R11 ;  /* 0x0000000c0d0e7389 */ /* 0x00006400000c000b */
[----:B01----:R-:W-:Y:S01]  /*1f5b0*/  ENDCOLLECTIVE ;  /* 0x000000000000791b */ /* 0x003fe20003800000 */
.L_x_8618:
        /* <DEDUP_REMOVED lines=11> */
.L_x_8619:
[----:B------:R-:W-:Y:S02]  /*1f670*/  IMAD.MOV.U32 R13, RZ, RZ, R4 ;  /* 0x000000ffff0d7224 */ /* 0x000fe400078e0004 */
[----:B------:R-:W-:Y:S02]  /*1f680*/  IMAD.MOV.U32 R12, RZ, RZ, 0x7 ;  /* 0x00000007ff0c7424 */ /* 0x000fe400078e00ff */
[----:B------:R-:W-:-:S07]  /*1f690*/  IMAD.MOV.U32 R2, RZ, RZ, R14 ;  /* 0x000000ffff027224 */ /* 0x000fce00078e000e */
[----:B------:R-:W-:Y:S05]  /*1f6a0*/  WARPSYNC.COLLECTIVE R15, `(.L_x_8620) ;  /* 0x000000000f087348 */ /* 0x000fea0003c00000 */
[----:B------:R0:W1:Y:S02]  /*1f6b0*/  SHFL.IDX P6, R14, R13, R12, R11 ;  /* 0x0000000c0d0e7389 */ /* 0x00006400000c000b */
[----:B01----:R-:W-:Y:S01]  /*1f6c0*/  ENDCOLLECTIVE ;  /* 0x000000000000791b */ /* 0x003fe20003800000 */
.L_x_8620:
        /* <DEDUP_REMOVED lines=11> */
.L_x_8621:
[----:B------:R-:W-:Y:S02]  /*1f780*/  IMAD.MOV.U32 R13, RZ, RZ, R8 ;  /* 0x000000ffff0d7224 */ /* 0x000fe400078e0008 */
[----:B------:R-:W-:Y:S02]  /*1f790*/  IMAD.MOV.U32 R12, RZ, RZ, RZ ;  /* 0x000000ffff0c7224 */ /* 0x000fe400078e00ff */
[----:B------:R-:W-:-:S07]  /*1f7a0*/  IMAD.MOV.U32 R9, RZ, RZ, R14 ;  /* 0x000000ffff097224 */ /* 0x000fce00078e000e */
[----:B------:R-:W-:Y:S05]  /*1f7b0*/  WARPSYNC.COLLECTIVE R15, `(.L_x_8622) ;  /* 0x000000000f087348 */ /* 0x000fea0003c00000 */
[----:B------:R0:W1:Y:S02]  /*1f7c0*/  SHFL.IDX P6, R14, R13, R12, R11 ;  /* 0x0000000c0d0e7389 */ /* 0x00006400000c000b */
[----:B01----:R-:W-:Y:S01]  /*1f7d0*/  ENDCOLLECTIVE ;  /* 0x000000000000791b */ /* 0x003fe20003800000 */
.L_x_8622:
        /* <DEDUP_REMOVED lines=11> */
.L_x_8623:
[----:B------:R-:W-:Y:S02]  /*1f890*/  IMAD.MOV.U32 R13, RZ, RZ, R8 ;  /* 0x000000ffff0d7224 */ /* 0x000fe400078e0008 */
[----:B------:R-:W-:Y:S02]  /*1f8a0*/  IMAD.MOV.U32 R12, RZ, RZ, 0x1 ;  /* 0x00000001ff0c7424 */ /* 0x000fe400078e00ff */
[----:B------:R-:W-:-:S07]  /*1f8b0*/  IMAD.MOV.U32 R5, RZ, RZ, R14 ;  /* 0x000000ffff057224 */ /* 0x000fce00078e000e */
[----:B------:R-:W-:Y:S05]  /*1f8c0*/  WARPSYNC.COLLECTIVE R15, `(.L_x_8624) ;  /* 0x000000000f087348 */ /* 0x000fea0003c00000 */
[----:B------:R0:W1:Y:S02]  /*1f8d0*/  SHFL.IDX P6, R14, R13, R12, R11 ;  /* 0x0000000c0d0e7389 */ /* 0x00006400000c000b */
[----:B01----:R-:W-:Y:S01]  /*1f8e0*/  ENDCOLLECTIVE ;  /* 0x000000000000791b */ /* 0x003fe20003800000 */
.L_x_8624:
        /* <DEDUP_REMOVED lines=11> */
.L_x_8625:
[----:B------:R-:W-:Y:S05]  /*1f9a0*/  BRA `(.L_x_8626) ;  /* 0xffffffa000147947 */ /* 0x000fea000383ffff */
.L_x_8472:
[----:B0-----:R0:W1:Y:S02]  /*1f9b0*/  SYNCS.PHASECHK.TRANS64.TRYWAIT P2, [R3+URZ+0x22870], R0 ;  /* 0x02287000030075a7 */ /* 0x001064000804017f */
[----:B-1----:R-:W-:Y:S05]  /*1f9c0*/  @!P2 NANOSLEEP.SYNCS 0x989680 ;  /* 0x009896800000a95d */ /* 0x002fea0003900000 */
[----:B------:R-:W1:Y:S02]  /*1f9d0*/  @!P2 SYNCS.PHASECHK.TRANS64 P2, [R3+URZ+0x22870], R0 ;  /* 0x022870000300a5a7 */ /* 0x000e64000804007f */
[----:B-1----:R-:W-:Y:S05]  /*1f9e0*/  @!P2 BRA `(.L_x_8472) ;  /* 0xfffffffc00f0a947 */ /* 0x002fea000383ffff */
[----:B------:R-:W-:Y:S05]  /*1f9f0*/  BRA `(.L_x_8627) ;  /* 0xffffffa000787947 */ /* 0x000fea000383ffff */
.L_x_8474:
[----:B0-----:R0:W1:Y:S02]  /*1fa00*/  SYNCS.PHASECHK.TRANS64.TRYWAIT P2, [R3+URZ+0x22860], R0 ;  /* 0x02286000030075a7 */ /* 0x001064000804017f */
[----:B-1----:R-:W-:Y:S05]  /*1fa10*/  @!P2 NANOSLEEP.SYNCS 0x989680 ;  /* 0x009896800000a95d */ /* 0x002fea0003900000 */
[----:B------:R-:W1:Y:S02]  /*1fa20*/  @!P2 SYNCS.PHASECHK.TRANS64 P2, [R3+URZ+0x22860], R0 ;  /* 0x022860000300a5a7 */ /* 0x000e64000804007f */
[----:B-1----:R-:W-:Y:S05]  /*1fa30*/  @!P2 BRA `(.L_x_8474) ;  /* 0xfffffffc00f0a947 */ /* 0x002fea000383ffff */
[----:B------:R-:W-:Y:S05]  /*1fa40*/  BRA `(.L_x_8628) ;  /* 0xffffffa000887947 */ /* 0x000fea000383ffff */
.L_x_8482:
[----:B0-----:R0:W1:Y:S02]  /*1fa50*/  SYNCS.PHASECHK.TRANS64.TRYWAIT P1, [R2+URZ+0x22870], R3 ;  /* 0x02287003020075a7 */ /* 0x001064000802017f */
[----:B-1----:R-:W-:Y:S05]  /*1fa60*/  @!P1 NANOSLEEP.SYNCS 0x989680 ;  /* 0x009896800000995d */ /* 0x002fea0003900000 */
[----:B------:R-:W1:Y:S02]  /*1fa70*/  @!P1 SYNCS.PHASECHK.TRANS64 P1, [R2+URZ+0x22870], R3 ;  /* 0x02287003020095a7 */ /* 0x000e64000802007f */
[----:B-1----:R-:W-:Y:S05]  /*1fa80*/  @!P1 BRA `(.L_x_8482) ;  /* 0xfffffffc00f09947 */ /* 0x002fea000383ffff */
[----:B------:R-:W-:Y:S05]  /*1fa90*/  BRA `(.L_x_8629) ;  /* 0xffffffa8007c7947 */ /* 0x000fea000383ffff */
.L_x_8484:
[----:B0-----:R0:W1:Y:S02]  /*1faa0*/  SYNCS.PHASECHK.TRANS64.TRYWAIT P1, [R2+URZ+0x22860], R3 ;  /* 0x02286003020075a7 */ /* 0x001064000802017f */
[----:B-1----:R-:W-:Y:S05]  /*1fab0*/  @!P1 NANOSLEEP.SYNCS 0x989680 ;  /* 0x009896800000995d */ /* 0x002fea0003900000 */
[----:B------:R-:W1:Y:S02]  /*1fac0*/  @!P1 SYNCS.PHASECHK.TRANS64 P1, [R2+URZ+0x22860], R3 ;  /* 0x02286003020095a7 */ /* 0x000e64000802007f */
[----:B-1----:R-:W-:Y:S05]  /*1fad0*/  @!P1 BRA `(.L_x_8484) ;  /* 0xfffffffc00f09947 */ /* 0x002fea000383ffff */
[----:B------:R-:W-:Y:S05]  /*1fae0*/  BRA `(.L_x_8630) ;  /* 0xffffffa8008c7947 */ /* 0x000fea000383ffff */
.L_x_8498:
[----:B0-----:R0:W1:Y:S02]  /*1faf0*/  SYNCS.PHASECHK.TRANS64.TRYWAIT P0, [R5+URZ+0x22820], R0 ;  /* 0x02282000050075a7 */ /* 0x001064000800017f */
[----:B-1----:R-:W-:Y:S05]  /*1fb00*/  @!P0 NANOSLEEP.SYNCS 0x989680 ;  /* 0x009896800000895d */ /* 0x002fea0003900000 */
[----:B------:R-:W1:Y:S02]  /*1fb10*/  @!P0 SYNCS.PHASECHK.TRANS64 P0, [R5+URZ+0x22820], R0 ;  /* 0x02282000050085a7 */ /* 0x000e64000800007f */
[----:B-1----:R-:W-:Y:S05]  /*1fb20*/  @!P0 BRA `(.L_x_8498) ;  /* 0xfffffffc00f08947 */ /* 0x002fea000383ffff */
[----:B------:R-:W-:Y:S05]  /*1fb30*/  BRA `(.L_x_8631) ;  /* 0xffffffbc00607947 */ /* 0x000fea000383ffff */
.L_x_8499:
        /* <DEDUP_REMOVED lines=11> */
.L_x_8633:
[----:B------:R-:W-:Y:S05]  /*1fbf0*/  BSYNC B0 ;  /* 0x0000000000007941 */ /* 0x000fea0003800000 */
.L_x_8632:
[----:B------:R-:W-:Y:S05]  /*1fc00*/  BRA `(.L_x_8634) ;  /* 0xffffffbc00487947 */ /* 0x000fea000383ffff */
.L_x_8502:
[----:B------:R-:W-:Y:S01]  /*1fc10*/  BSSY B1, `(.L_x_8635) ;  /* 0x0000006000017945 */ /* 0x000fe20003800000 */
[----:B------:R-:W-:-:S07]  /*1fc20*/  IMAD.MOV.U32 R15, RZ, RZ, -0x1 ;  /* 0xffffffffff0f7424 */ /* 0x000fce00078e00ff */
[----:B0----5:R-:W-:Y:S05]  /*1fc30*/  WARPSYNC.COLLECTIVE R15, `(.L_x_8636) ;  /* 0x000000000f0c7348 */ /* 0x021fea0003c00000 */
[----:B------:R-:W-:Y:S02]  /*1fc40*/  ELECT P6, UR62, PT ;  /* 0x00000000003e782f */ /* 0x000fe400038c0000 */
[----:B------:R-:W-:Y:S01]  /*1fc50*/  MOV R14, UR62 ;  /* 0x0000003e000e7c02 */ /* 0x000fe20008000f00 */
[----:B0----5:R-:W-:Y:S10]  /*1fc60*/  ENDCOLLECTIVE ;  /* 0x000000000000791b */ /* 0x021ff40003800000 */
.L_x_8636:
[----:B------:R-:W-:Y:S05]  /*1fc70*/  BSYNC B1 ;  /* 0x0000000000017941 */ /* 0x000fea0003800000 */
.L_x_8635:
[----:B------:R-:W-:Y:S05]  /*1fc80*/  BRA `(.L_x_8637) ;  /* 0xffffffbc00407947 */ /* 0x000fea000383ffff */
.L_x_8504:
[----:B0-----:R0:W1:Y:S02]  /*1fc90*/  SYNCS.PHASECHK.TRANS64.TRYWAIT P1, [R3+URZ+0x22840], R2 ;  /* 0x02284002030075a7 */ /* 0x001064000802017f */
[----:B-1----:R-:W-:Y:S05]  /*1fca0*/  @!P1 NANOSLEEP.SYNCS 0x989680 ;  /* 0x009896800000995d */ /* 0x002fea0003900000 */
[----:B------:R-:W1:Y:S02]  /*1fcb0*/  @!P1 SYNCS.PHASECHK.TRANS64 P1, [R3+URZ+0x22840], R2 ;  /* 0x02284002030095a7 */ /* 0x000e64000802007f */
[----:B-1----:R-:W-:Y:S05]  /*1fcc0*/  @!P1 BRA `(.L_x_8504) ;  /* 0xfffffffc00f09947 */ /* 0x002fea000383ffff */
[----:B------:R-:W-:Y:S05]  /*1fcd0*/  BRA `(.L_x_8638) ;  /* 0xffffffbc00647947 */ /* 0x000fea000383ffff */
.L_x_8506:
[----:B-1----:R1:W2:Y:S02]  /*1fce0*/  SYNCS.PHASECHK.TRANS64.TRYWAIT P1, [R35+URZ+0x22840], R0 ;  /* 0x02284000230075a7 */ /* 0x0022a4000802017f */
[----:B--2---:R-:W-:Y:S05]  /*1fcf0*/  @!P1 NANOSLEEP.SYNCS 0x989680 ;  /* 0x009896800000995d */ /* 0x004fea0003900000 */
[----:B------:R-:W2:Y:S02]  /*1fd00*/  @!P1 SYNCS.PHASECHK.TRANS64 P1, [R35+URZ+0x22840], R0 ;  /* 0x02284000230095a7 */ /* 0x000ea4000802007f */
[----:B--2---:R-:W-:Y:S05]  /*1fd10*/  @!P1 BRA `(.L_x_8506) ;  /* 0xfffffffc00f09947 */ /* 0x004fea000383ffff */
[----:B------:R-:W-:Y:S05]  /*1fd20*/  BRA `(.L_x_8639) ;  /* 0xffffffbc00747947 */ /* 0x000fea000383ffff */
.L_x_8508:
[----:B--2---:R2:W3:Y:S02]  /*1fd30*/  SYNCS.PHASECHK.TRANS64.TRYWAIT P1, [R3+URZ+0x22860], R2 ;  /* 0x02286002030075a7 */ /* 0x0044e4000802017f */
[----:B---3--:R-:W-:Y:S05]  /*1fd40*/  @!P1 NANOSLEEP.SYNCS 0x989680 ;  /* 0x009896800000995d */ /* 0x008fea0003900000 */
[----:B------:R-:W3:Y:S02]  /*1fd50*/  @!P1 SYNCS.PHASECHK.TRANS64 P1, [R3+URZ+0x22860], R2 ;  /* 0x02286002030095a7 */ /* 0x000ee4000802007f */
[----:B---3--:R-:W-:Y:S05]  /*1fd60*/  @!P1 BRA `(.L_x_8508) ;  /* 0xfffffffc00f09947 */ /* 0x008fea000383ffff */
[----:B------:R-:W-:Y:S05]  /*1fd70*/  BRA `(.L_x_8640) ;  /* 0xffffffbc00707947 */ /* 0x000fea000383ffff */
.L_x_8510:
[----:B---3--:R3:W4:Y:S02]  /*1fd80*/  SYNCS.PHASECHK.TRANS64.TRYWAIT P1, [R35+URZ+0x22860], R0 ;  /* 0x02286000230075a7 */ /* 0x008724000802017f */
[----:B----4-:R-:W-:Y:S05]  /*1fd90*/  @!P1 NANOSLEEP.SYNCS 0x989680 ;  /* 0x009896800000995d */ /* 0x010fea0003900000 */
[----:B------:R-:W4:Y:S02]  /*1fda0*/  @!P1 SYNCS.PHASECHK.TRANS64 P1, [R35+URZ+0x22860], R0 ;  /* 0x02286000230095a7 */ /* 0x000f24000802007f */
[----:B----4-:R-:W-:Y:S05]  /*1fdb0*/  @!P1 BRA `(.L_x_8510) ;  /* 0xfffffffc00f09947 */ /* 0x010fea000383ffff */
[----:B------:R-:W-:Y:S05]  /*1fdc0*/  BRA `(.L_x_8641) ;  /* 0xffffffbc006c7947 */ /* 0x000fea000383ffff */
.L_x_8512:
[----:B----4-:R4:W0:Y:S02]  /*1fdd0*/  SYNCS.PHASECHK.TRANS64.TRYWAIT P1, [R3+URZ+0x22880], R2 ;  /* 0x02288002030075a7 */ /* 0x010824000802017f */
[----:B0-----:R-:W-:Y:S05]  /*1fde0*/  @!P1 NANOSLEEP.SYNCS 0x989680 ;  /* 0x009896800000995d */ /* 0x001fea0003900000 */
[----:B------:R-:W0:Y:S02]  /*1fdf0*/  @!P1 SYNCS.PHASECHK.TRANS64 P1, [R3+URZ+0x22880], R2 ;  /* 0x02288002030095a7 */ /* 0x000e24000802007f */
[----:B0-----:R-:W-:Y:S05]  /*1fe00*/  @!P1 BRA `(.L_x_8512) ;  /* 0xfffffffc00f09947 */ /* 0x001fea000383ffff */
[----:B------:R-:W-:Y:S05]  /*1fe10*/  BRA `(.L_x_8642) ;  /* 0xffffffbc00687947 */ /* 0x000fea000383ffff */
.L_x_8643:
        /* <DEDUP_REMOVED lines=14> */
.L_x_15847:


//--------------------- .text._ZN7cutlass13device_kernelIN5flash11enable_sm90INS1_16FlashAttnFwdSm90INS1_25CollectiveMainloopFwdSm90ILi2EN4cute5tupleIJNS5_1CILi1EEES8_S8_EEENS6_IJNS7_ILi128EEENS7_ILi160EEESA_EEELi128ENS_12float_e4m3_tEfNS_4arch4Sm90ELb0ELb1ELb0ELb1ELb1ELb1ELb0ELb1ELb1ELb1ELb0ELb0EEENS1_21CollectiveEpilogueFwdINS6_IJSA_SA_SB_EEES9_NS_10bfloat16_tESF_Li256ELb1ELb1ELb0ELb1EEENS1_36VarlenDynamicPersistentTileSchedulerILi128ELi160ELi256ELi128ELb0ELb1ELb1ELb1ELb0ELb1EEEEEEEEEvNT_6ParamsE --------------------------
	.section	.text._ZN7cutlass13device_kernelIN5flash11enable_sm90INS1_16FlashAttnFwdSm90INS1_25CollectiveMainloopFwdSm90ILi2EN4cute5tupleIJNS5_1CILi1EEES8_S8_EEENS6_IJNS7_ILi128EEENS7_ILi160EEESA_EEELi128ENS_12float_e4m3_tEfNS_4arch4Sm90ELb0ELb1ELb0ELb1ELb1ELb1ELb0ELb1ELb1ELb1ELb0ELb0EEENS1_21CollectiveEpilogueFwdINS6_IJSA_SA_SB_EEES9_NS_10bfloat16_tESF_Li256ELb1ELb1ELb0ELb1EEENS1_36VarlenDynamicPersistentTileSchedulerILi128ELi160ELi256ELi128ELb0ELb1ELb1ELb1ELb0ELb1EEEEEEEEEvNT_6ParamsE,"ax",@progbits
	.align	128
.text._ZN7cutlass13device_kernelIN5flash11enable_sm90INS1_16FlashAttnFwdSm90INS1_25CollectiveMainloopFwdSm90ILi2EN4cute5tupleIJNS5_1CILi1EEES8_S8_EEENS6_IJNS7_ILi128EEENS7_ILi160EEESA_EEELi128ENS_12float_e4m3_tEfNS_4arch4Sm90ELb0ELb1ELb0ELb1ELb1ELb1ELb0ELb1ELb1ELb1ELb0ELb0EEENS1_21CollectiveEpilogueFwdINS6_IJSA_SA_SB_EEES9_NS_10bfloat16_tESF_Li256ELb1ELb1ELb0ELb1EEENS1_36VarlenDynamicPersistentTileSchedulerILi128ELi160ELi256ELi128ELb0ELb1ELb1ELb1ELb0ELb1EEEEEEEEEvNT_6ParamsE:
        .type           _ZN7cutlass13device_kernelIN5flash11enable_sm90INS1_16FlashAttnFwdSm90INS1_25CollectiveMainloopFwdSm90ILi2EN4cute5tupleIJNS5_1CILi1EEES8_S8_EEENS6_IJNS7_ILi128EEENS7_ILi160EEESA_EEELi128ENS_12float_e4m3_tEfNS_4arch4Sm90ELb0ELb1ELb0ELb1ELb1ELb1ELb0ELb1ELb1ELb1ELb0ELb0EEENS1_21CollectiveEpilogueFwdINS6_IJSA_SA_SB_EEES9_NS_10bfloat16_tESF_Li256ELb1ELb1ELb0ELb1EEENS1_36VarlenDynamicPersistentTileSchedulerILi128ELi160ELi256ELi128ELb0ELb1ELb1ELb1ELb0ELb1EEEEEEEEEvNT_6ParamsE,@function
        .size           _ZN7cutlass13device_kernelIN5flash11enable_sm90INS1_16FlashAttnFwdSm90INS1_25CollectiveMainloopFwdSm90ILi2EN4cute5tupleIJNS5_1CILi1EEES8_S8_EEENS6_IJNS7_ILi128EEENS7_ILi160EEESA_EEELi128ENS_12float_e4m3_tEfNS_4arch4Sm90ELb0ELb1ELb0ELb1ELb1ELb1ELb0ELb1ELb1ELb1ELb0ELb0EEENS1_21CollectiveEpilogueFwdINS6_IJSA_SA_SB_EEES9_NS_10bfloat16_tESF_Li256ELb1ELb1ELb0ELb1EEENS1_36VarlenDynamicPersistentTileSchedulerILi128ELi160ELi256ELi128ELb0ELb1ELb1ELb1ELb0ELb1EEEEEEEEEvNT_6ParamsE,(.L_x_15848 - _ZN7cutlass13device_kernelIN5flash11enable_sm90INS1_16FlashAttnFwdSm90INS1_25CollectiveMainloopFwdSm90ILi2EN4cute5tupleIJNS5_1CILi1EEES8_S8_EEENS6_IJNS7_ILi128EEENS7_ILi160EEESA_EEELi128ENS_12float_e4m3_tEfNS_4arch4Sm90ELb0ELb1ELb0ELb1ELb1ELb1ELb0ELb1ELb1ELb1ELb0ELb0EEENS1_21CollectiveEpilogueFwdINS6_IJSA_SA_SB_EEES9_NS_10bfloat16_tESF_Li256ELb1ELb1ELb0ELb1EEENS1_36VarlenDynamicPersistentTileSchedulerILi128ELi160ELi256ELi128ELb0ELb1ELb1ELb1ELb0ELb1EEEEEEEEEvNT_6ParamsE)
        .other          _ZN7cutlass13device_kernelIN5flash11enable_sm90INS1_16FlashAttnFwdSm90INS1_25CollectiveMainloopFwdSm90ILi2EN4cute5tupleIJNS5_1CILi1EEES8_S8_EEENS6_IJNS7_ILi128EEENS7_ILi160EEESA_EEELi128ENS_12float_e4m3_tEfNS_4arch4Sm90ELb0ELb1ELb0ELb1ELb1ELb1ELb0ELb1ELb1ELb1ELb0ELb0EEENS1_21CollectiveEpilogueFwdINS6_IJSA_SA_SB_EEES9_NS_10bfloat16_tESF_Li256ELb1ELb1ELb0ELb1EEENS1_36VarlenDynamicPersistentTileSchedulerILi128ELi160ELi256ELi128ELb0ELb1ELb1ELb1ELb0ELb1EEEEEEEEEvNT_6ParamsE,@"STO_CUDA_ENTRY STV_DEFAULT"
_ZN7cutlass13device_kernelIN5flash11enable_sm90INS1_16FlashAttnFwdSm90INS1_25CollectiveMainloopFwdSm90ILi2EN4cute5tupleIJNS5_1CILi1EEES8_S8_EEENS6_IJNS7_ILi128EEENS7_ILi160EEESA_EEELi128ENS_12float_e4m3_tEfNS_4arch4Sm90ELb0ELb1ELb0ELb1ELb1ELb1ELb0ELb1ELb1ELb1ELb0ELb0EEENS1_21CollectiveEpilogueFwdINS6_IJSA_SA_SB_EEES9_NS_10bfloat16_tESF_Li256ELb1ELb1ELb0ELb1EEENS1_36VarlenDynamicPersistentTileSchedulerILi128ELi160ELi256ELi128ELb0ELb1ELb1ELb1ELb0ELb1EEEEEEEEEvNT_6ParamsE:
        /* <DEDUP_REMOVED lines=17> */
.L_x_8645:
[----:B------:R-:W-:Y:S05]  /*0110*/  BSYNC B0 ;  /* 0x0000000000007941 */ /* 0x000fea0003800000 */
.L_x_8644:
        /* <DEDUP_REMOVED lines=40> */
.L_x_8646:
        /* <DEDUP_REMOVED lines=22> */
.L_x_8647:
        /* <DEDUP_REMOVED lines=18> */
.L_x_8648:
        /* <DEDUP_REMOVED lines=22> */
.L_x_8649:
        /* <DEDUP_REMOVED lines=23> */
.L_x_8650:
        /* <DEDUP_REMOVED lines=9> */
.L_x_8653:
[----:B------:R-:W-:-:S08]  /*0980*/  NOP ;  /* 0x0000000000007918 */ /* 0x000fd00000000000 */
[----:B------:R-:W0:Y:S02]  /*0990*/  USETMAXREG.TRY_ALLOC.CTAPOOL UP0, 0xe8 ;  /* 0x000000e8000079c8 */ /* 0x000e240008000600 */
[----:B0-----:R-:W-:-:S13]  /*09a0*/  PLOP3.LUT P0, PT, PT, PT, UP0, 0x80, 0x0 ;  /* 0x000000000000781c */ /* 0x001fda0003f0f008 */
[----:B------:R-:W-:Y:S05]  /*09b0*/  @!P0 BRA `(.L_x_8653) ;  /* 0xfffffffc00f08947 */ /* 0x000fea000383ffff */
[----:B------:R-:W0:Y:S01]  /*09c0*/  S2R R0, SR_TID.X ;  /* 0x0000000000007919 */ /* 0x000e220000002100 */
[----:B------:R-:W-:Y:S01]  /*09d0*/  LOP3.LUT R22, R22, 0xffffffdf, RZ, 0xc0, !PT ;  /* 0xffffffdf16167812 */ /* 0x000fe200078ec0ff */
[----:B------:R-:W-:Y:S01]  /*09e0*/  ULDC UR4, c[0x0][0xc3c] ;  /* 0x00030f0000047ab9 */ /* 0x000fe20000000800 */
[----:B------:R-:W1:Y:S01]  /*09f0*/  S2R R229, SR_CgaCtaId ;  /* 0x0000000000e57919 */ /* 0x000e620000008800 */
[----:B0-----:R-:W-:Y:S01]  /*0a00*/  SHF.R.U32.HI R0, RZ, 0x7, R0 ;  /* 0x00000007ff007819 */ /* 0x001fe20000011600 */
[----:B------:R-:W-:Y:S06]  /*0a10*/  BAR.ARV 0x8, 0x180 ;  /* 0x0206000000007b1d */ /* 0x000fec0000002000 */
[----:B------:R-:W-:-:S02]  /*0a20*/  ISETP.NE.AND P0, PT, R0, 0x1, PT ;  /* 0x000000010000780c */ /* 0x000fc40003f05270 */
[----:B------:R-:W-:-:S04]  /*0a30*/  MOV R0, 0x400 ;  /* 0x0000040000007802 */ /* 0x000fc80000000f00 */
[----:B-1----:R-:W-:-:S07]  /*0a40*/  LEA R17, R229, R0, 0x18 ;  /* 0x00000000e5117211 */ /* 0x002fce00078ec0ff */
[----:B------:R-:W-:Y:S06]  /*0a50*/  @!P0 BAR.ARV 0x9, 0x100 ;  /* 0x0244000000008b1d */ /* 0x000fec0000002000 */
[----:B------:R-:W-:Y:S02]  /*0a60*/  @P0 LOP3.LUT R22, R22, 0x20, RZ, 0xfc, !PT ;  /* 0x0000002016160812 */ /* 0x000fe400078efcff */
[----:B------:R-:W-:Y:S06]  /*0a70*/  BAR.SYNC.DEFER_BLOCKING 0x5, 0x180 ;  /* 0x0146000000007b1d */ /* 0x000fec0000010000 */
[----:B------:R-:W0:Y:S02]  /*0a80*/  LDS.128 R188, [R17+0x228d0] ;  /* 0x0228d00011bc7984 */ /* 0x000e240000000c00 */
[----:B------:R-:W-:Y:S06]  /*0a90*/  BAR.ARV 0x4, 0x180 ;  /* 0x0106000000007b1d */ /* 0x000fec0000002000 */
[----:B0-----:R-:W-:-:S13]  /*0aa0*/  ISETP.GE.AND P0, PT, R191, UR4, PT ;  /* 0x00000004bf007c0c */ /* 0x001fda000bf06270 */
[----:B------:R-:W-:Y:S05]  /*0ab0*/  @P0 BRA `(.L_x_8654) ;  /* 0x000002b0002c0947 */ /* 0x000fea0003800000 */
[----:B------:R-:W3:Y:S01]  /*0ac0*/  LDL R13, [R1+0x28] ;  /* 0x00002800010d7983 */ /* 0x000ee20000100800 */
[----:B--2---:R-:W0:Y:S02]  /*0ad0*/  S2R R2, SR_TID.X ;  /* 0x0000000000027919 */ /* 0x004e240000002100 */
[----:B0-----:R-:W-:-:S05]  /*0ae0*/  VIADD R12, R2, 0xffffff80 ;  /* 0xffffff80020c7836 */ /* 0x001fca0000000000 */
[----:B------:R-:W-:-:S04]  /*0af0*/  SHF.R.S32.HI R0, RZ, 0x1f, R12 ;  /* 0x0000001fff007819 */ /* 0x000fc8000001140c */
[----:B------:R-:W-:-:S04]  /*0b00*/  LEA.HI R2, R0, R12, RZ, 0x7 ;  /* 0x0000000c00027211 */ /* 0x000fc800078f38ff */
[----:B------:R-:W-:-:S05]  /*0b10*/  LOP3.LUT R3, R2, 0xffffff80, RZ, 0xc0, !PT ;  /* 0xffffff8002037812 */ /* 0x000fca00078ec0ff */
[----:B------:R-:W-:-:S05]  /*0b20*/  IMAD.IADD R11, R12, 0x1, -R3 ;  /* 0x000000010c0b7824 */ /* 0x000fca00078e0a03 */
[----:B------:R-:W-:-:S04]  /*0b30*/  SHF.R.S32.HI R6, RZ, 0x1f, R11 ;  /* 0x0000001fff067819 */ /* 0x000fc8000001140b */
[----:B------:R-:W-:-:S04]  /*0b40*/  LEA.HI R8, R6, R11, RZ, 0x2 ;  /* 0x0000000b06087211 */ /* 0x000fc800078f10ff */
[--C-:B------:R-:W-:Y:S02]  /*0b50*/  SHF.R.S32.HI R5, RZ, 0x2, R8.reuse ;  /* 0x00000002ff057819 */ /* 0x100fe40000011408 */
[----:B------:R-:W-:Y:S02]  /*0b60*/  SHF.R.S32.HI R4, RZ, 0x1f, R8 ;  /* 0x0000001fff047819 */ /* 0x000fe40000011408 */
[----:B------:R-:W-:Y:S02]  /*0b70*/  SHF.R.S32.HI R14, RZ, 0x7, R2 ;  /* 0x00000007ff0e7819 */ /* 0x000fe40000011402 */
[----:B------:R-:W-:Y:S02]  /*0b80*/  LEA.HI R3, R4, R5, RZ, 0x3 ;  /* 0x0000000504037211 */ /* 0x000fe400078f18ff */
[----:B------:R-:W-:Y:S02]  /*0b90*/  LEA.HI R4, R0, R12, RZ, 0x4 ;  /* 0x0000000c00047211 */ /* 0x000fe400078f20ff */
[----:B------:R-:W-:-:S02]  /*0ba0*/  LOP3.LUT R10, R3, 0xfffffff8, RZ, 0xc0, !PT ;  /* 0xfffffff8030a7812 */ /* 0x000fc400078ec0ff */
[----:B------:R-:W-:Y:S02]  /*0bb0*/  LEA.HI R2, R2, R14, RZ, 0x1 ;  /* 0x0000000e02027211 */ /* 0x000fe400078f08ff */
[----:B------:R-:W-:Y:S02]  /*0bc0*/  LEA.HI R6, R6, R11, RZ, 0x5 ;  /* 0x0000000b06067211 */ /* 0x000fe400078f28ff */
[----:B------:R-:W-:Y:S02]  /*0bd0*/  LEA.HI R3, R0, R12, RZ, 0x5 ;  /* 0x0000000c00037211 */ /* 0x000fe400078f28ff */
[----:B------:R-:W-:Y:S01]  /*0be0*/  SHF.R.S32.HI R7, RZ, 0x4, R4 ;  /* 0x00000004ff077819 */ /* 0x000fe20000011404 */
[----:B------:R-:W-:Y:S01]  /*0bf0*/  IMAD.IADD R9, R5, 0x1, -R10 ;  /* 0x0000000105097824 */ /* 0x000fe200078e0a0a */
[----:B------:R-:W-:Y:S02]  /*0c00*/  SHF.R.S32.HI R6, RZ, 0x5, R6 ;  /* 0x00000005ff067819 */ /* 0x000fe40000011406 */
[----:B------:R-:W-:Y:S01]  /*0c10*/  LOP3.LUT R2, R2, 0x3fffffe, RZ, 0xc0, !PT ;  /* 0x03fffffe02027812 */ /* 0x000fe200078ec0ff */
[----:B------:R-:W-:Y:S01]  /*0c20*/  IMAD.SHL.U32 R3, R3, 0x20, RZ ;  /* 0x0000002003037824 */ /* 0x000fe200078e00ff */
[----:B------:R-:W-:-:S02]  /*0c30*/  LOP3.LUT R5, R4, 0x3fffff0, RZ, 0xc0, !PT ;  /* 0x03fffff004057812 */ /* 0x000fc400078ec0ff */
[----:B------:R-:W-:Y:S01]  /*0c40*/  LEA.HI R4, R4, R7, RZ, 0x1 ;  /* 0x0000000704047211 */ /* 0x000fe200078f08ff */
[----:B------:R-:W-:Y:S02]  /*0c50*/  IMAD R9, R6, 0x10, R9 ;  /* 0x0000001006097824 */ /* 0x000fe400078e0209 */
[----:B------:R-:W-:Y:S01]  /*0c60*/  IMAD.IADD R2, R14, 0x1, -R2 ;  /* 0x000000010e027824 */ /* 0x000fe200078e0a02 */
[----:B------:R-:W-:Y:S01]  /*0c70*/  LOP3.LUT R212, R3, 0xfffffc00, RZ, 0xc0, !PT ;  /* 0xfffffc0003d47812 */ /* 0x000fe200078ec0ff */
[----:B------:R-:W-:Y:S01]  /*0c80*/  IMAD.IADD R5, R12, 0x1, -R5 ;  /* 0x000000010c057824 */ /* 0x000fe200078e0a05 */
[----:B------:R-:W-:Y:S01]  /*0c90*/  LOP3.LUT R4, R4, 0x1ffffffe, RZ, 0xc0, !PT ;  /* 0x1ffffffe04047812 */ /* 0x000fe200078ec0ff */
[----:B------:R-:W-:Y:S01]  /*0ca0*/  IMAD R6, R2, 0x40, R9 ;  /* 0x0000004002067824 */ /* 0x000fe200078e0209 */
[----:B------:R-:W-:Y:S01]  /*0cb0*/  LEA.HI R2, R0, R12, RZ, 0x2 ;  /* 0x0000000c00027211 */ /* 0x000fe200078f10ff */
[----:B------:R-:W-:Y:S02]  /*0cc0*/  IMAD R5, R5, 0x40, R212 ;  /* 0x0000004005057824 */ /* 0x000fe400078e02d4 */
[----:B------:R-:W-:Y:S01]  /*0cd0*/  IMAD.IADD R4, R7, 0x1, -R4 ;  /* 0x0000000107047824 */ /* 0x000fe200078e0a04 */
[----:B------:R-:W-:-:S03]  /*0ce0*/  SHF.R.S32.HI R198, RZ, 0x2, R2 ;  /* 0x00000002ffc67819 */ /* 0x000fc60000011402 */
[----:B------:R-:W-:Y:S01]  /*0cf0*/  IMAD R3, R4, 0x8, R5 ;  /* 0x0000000804037824 */ /* 0x000fe200078e0205 */
[----:B------:R-:W-:Y:S01]  /*0d00*/  LEA.HI R0, R0, R12, RZ, 0x3 ;  /* 0x0000000c00007211 */ /* 0x000fe200078f18ff */
[----:B------:R-:W-:Y:S01]  /*0d10*/  VIADD R7, R198, 0x40 ;  /* 0x00000040c6077836 */ /* 0x000fe20000000000 */
[----:B------:R-:W-:Y:S02]  /*0d20*/  LOP3.LUT R228, R2, 0xfffffffc, RZ, 0xc0, !PT ;  /* 0xfffffffc02e47812 */ /* 0x000fe400078ec0ff */
[----:B------:R0:W-:Y:S01]  /*0d30*/  STL [R1+0x24], R3 ;  /* 0x0000240301007387 */ /* 0x0001e20000100800 */
[----:B------:R-:W-:Y:S01]  /*0d40*/  LOP3.LUT R220, R0, 0xfffffff8, RZ, 0xc0, !PT ;  /* 0xfffffff800dc7812 */ /* 0x000fe200078ec0ff */
[----:B------:R-:W-:Y:S02]  /*0d50*/  VIADD R5, R198, 0x80 ;  /* 0x00000080c6057836 */ /* 0x000fe40000000000 */
[----:B------:R-:W-:Y:S01]  /*0d60*/  IMAD.IADD R228, R12, 0x1, -R228 ;  /* 0x000000010ce47824 */ /* 0x000fe200078e0ae4 */
[----:B0-----:R-:W-:-:S02]  /*0d70*/  SHF.R.S32.HI R3, RZ, 0x1f, R2 ;  /* 0x0000001fff037819 */ /* 0x001fc40000011402 */
[----:B------:R-:W-:Y:S02]  /*0d80*/  SHF.R.S32.HI R2, RZ, 0x1f, R7 ;  /* 0x0000001fff027819 */ /* 0x000fe40000011407 */
[----:B------:R-:W-:Y:S01]  /*0d90*/  LEA.HI R3, R3, R198, RZ, 0x3 ;  /* 0x000000c603037211 */ /* 0x000fe200078f18ff */
[----:B------:R-:W-:Y:S01]  /*0da0*/  IMAD.IADD R220, R12, 0x1, -R220 ;  /* 0x000000010cdc7824 */ /* 0x000fe200078e0adc */
[----:B------:R-:W-:Y:S01]  /*0db0*/  LEA.HI R2, R2, R7, RZ, 0x3 ;  /* 0x0000000702027211 */ /* 0x000fe200078f18ff */
[----:B------:R-:W-:Y:S01]  /*0dc0*/  IMAD.SHL.U32 R208, R7, 0x80, RZ ;  /* 0x0000008007d07824 */ /* 0x000fe200078e00ff */
[----:B------:R-:W-:Y:S01]  /*0dd0*/  LOP3.LUT R3, R3, 0xfffffff8, RZ, 0xc0, !PT ;  /* 0xfffffff803037812 */ /* 0x000fe200078ec0ff */
[----:B------:R-:W-:Y:S01]  /*0de0*/  IMAD.SHL.U32 R210, R220, 0x8, RZ ;  /* 0x00000008dcd27824 */ /* 0x000fe200078e00ff */
[----:B------:R-:W-:Y:S01]  /*0df0*/  SHF.R.S32.HI R226, RZ, 0x3, R0 ;  /* 0x00000003ffe27819 */ /* 0x000fe20000011400 */
[C---:B------:R-:W-:Y:S01]  /*0e00*/  IMAD.SHL.U32 R18, R228.reuse, 0x10, RZ ;  /* 0x00000010e4127824 */ /* 0x040fe200078e00ff */
[----:B------:R-:W-:Y:S01]  /*0e10*/  LEA.HI R0, R228, R228, RZ, 0x1 ;  /* 0x000000e4e4007211 */ /* 0x000fe200078f08ff */
[----:B------:R-:W-:Y:S01]  /*0e20*/  IMAD.SHL.U32 R2, R2, 0x80, RZ ;  /* 0x0000008002027824 */ /* 0x000fe200078e00ff */
[----:B------:R-:W-:Y:S01]  /*0e30*/  SHF.R.S32.HI R4, RZ, 0x1f, R5 ;  /* 0x0000001fff047819 */ /* 0x000fe20000011405 */
[----:B------:R-:W-:Y:S01]  /*0e40*/  IMAD.IADD R213, R198, 0x1, -R3 ;  /* 0x00000001c6d57824 */ /* 0x000fe200078e0a03 */
[----:B------:R-:W-:Y:S01]  /*0e50*/  LOP3.LUT R208, R208, 0x380, RZ, 0xc0, !PT ;  /* 0x00000380d0d07812 */ /* 0x000fe200078ec0ff */
[----:B------:R-:W-:Y:S01]  /*0e60*/  IMAD.SHL.U32 R209, R5, 0x80, RZ ;  /* 0x0000008005d17824 */ /* 0x000fe200078e00ff */
[----:B------:R-:W-:-:S02]  /*0e70*/  LOP3.LUT R3, R0, 0x1ffffffe, RZ, 0xc0, !PT ;  /* 0x1ffffffe00037812 */ /* 0x000fc400078ec0ff */
[----:B------:R-:W-:Y:S02]  /*0e80*/  LEA.HI R4, R4, R5, RZ, 0x3 ;  /* 0x0000000504047211 */ /* 0x000fe400078f18ff */
[----:B------:R-:W-:Y:S02]  /*0e90*/  SHF.R.S32.HI R0, RZ, 0x1f, R210 ;  /* 0x0000001fff007819 */ /* 0x000fe400000114d2 */
[----:B------:R-:W-:Y:S02]  /*0ea0*/  SHF.R.U32.HI R0, RZ, 0x3, R208 ;  /* 0x00000003ff007819 */ /* 0x000fe400000116d0 */
[----:B------:R-:W-:Y:S02]  /*0eb0*/  LOP3.LUT R5, R208, 0x70, R18, 0xf8, !PT ;  /* 0x00000070d0057812 */ /* 0x000fe400078ef812 */
[----:B------:R-:W-:-:S04]  /*0ec0*/  LOP3.LUT R214, R2, 0xfffffc00, RZ, 0xc0, !PT ;  /* 0xfffffc0002d67812 */ /* 0x000fc800078ec0ff */
[----:B------:R-:W-:Y:S01]  /*0ed0*/  LOP3.LUT R0, R214, R5, R0, 0xf6, !PT ;  /* 0x00000005d6007212 */ /* 0x000fe200078ef600 */
[----:B------:R0:W-:Y:S04]  /*0ee0*/  STL [R1+0x20], R6 ;  /* 0x0000200601007387 */ /* 0x0001e80000100800 */
[----:B------:R-:W-:-:S05]  /*0ef0*/  IMAD.IADD R0, R17, 0x1, R0 ;  /* 0x0000000111007824 */ /* 0x000fca00078e0200 */
[----:B------:R0:W-:Y:S01]  /*0f00*/  STL [R1+0x8], R0 ;  /* 0x0000080001007387 */ /* 0x0001e20000100800 */
[----:B------:R-:W-:Y:S01]  /*0f10*/  IMAD.SHL.U32 R192, R228, 0x8, RZ ;  /* 0x00000008e4c07824 */ /* 0x000fe200078e00ff */
[----:B------:R-:W-:Y:S01]  /*0f20*/  LOP3.LUT R206, R8, 0x7ffffffc, RZ, 0xc0, !PT ;  /* 0x7ffffffc08ce7812 */ /* 0x000fe200078ec0ff */
[----:B------:R-:W-:Y:S02]  /*0f30*/  VIADD R23, R18, 0x40 ;  /* 0x0000004012177836 */ /* 0x000fe40000000000 */
[----:B------:R-:W-:Y:S02]  /*0f40*/  VIADD R199, R192, 0x20 ;  /* 0x00000020c0c77836 */ /* 0x000fe40000000000 */
[----:B------:R-:W-:Y:S02]  /*0f50*/  VIADD R219, R210, 0x40 ;  /* 0x00000040d2db7836 */ /* 0x000fe40000000000 */
[----:B------:R-:W-:Y:S02]  /*0f60*/  IMAD.SHL.U32 R4, R4, 0x80, RZ ;  /* 0x0000008004047824 */ /* 0x000fe400078e00ff */
[----:B------:R-:W-:Y:S01]  /*0f70*/  IMAD.IADD R3, R228, 0x1, -R3 ;  /* 0x00000001e4037824 */ /* 0x000fe200078e0a03 */
[----:B------:R-:W-:Y:S01]  /*0f80*/  CS2R R194, SRZ ;  /* 0x0000000000c27805 */ /* 0x000fe2000001ff00 */
[----:B------:R-:W-:Y:S01]  /*0f90*/  IMAD.MOV.U32 R225, RZ, RZ, RZ ;  /* 0x000000ffffe17224 */ /* 0x000fe200078e00ff */
[----:B------:R-:W-:Y:S01]  /*0fa0*/  LOP3.LUT R209, R209, 0x380, RZ, 0xc0, !PT ;  /* 0x00000380d1d17812 */ /* 0x000fe200078ec0ff */
[----:B------:R-:W-:Y:S01]  /*0fb0*/  IMAD.MOV.U32 R201, RZ, RZ, RZ ;  /* 0x000000ffffc97224 */ /* 0x000fe200078e00ff */
[----:B------:R-:W-:Y:S01]  /*0fc0*/  SHF.R.S32.HI R19, RZ, 0x1f, R18 ;  /* 0x0000001fff137819 */ /* 0x000fe20000011412 */
[----:B------:R-:W-:Y:S01]  /*0fd0*/  IMAD.MOV.U32 R196, RZ, RZ, RZ ;  /* 0x000000ffffc47224 */ /* 0x000fe200078e00ff */
[----:B------:R-:W-:Y:S01]  /*0fe0*/  SHF.R.S32.HI R197, RZ, 0x1f, R23 ;  /* 0x0000001fffc57819 */ /* 0x000fe20000011417 */
[----:B------:R-:W-:Y:S01]  /*0ff0*/  IMAD.IADD R206, R11, 0x1, -R206 ;  /* 0x000000010bce7824 */ /* 0x000fe200078e0ace */
[----:B------:R-:W-:Y:S01]  /*1000*/  SHF.R.S32.HI R227, RZ, 0x1f, R199 ;  /* 0x0000001fffe37819 */ /* 0x000fe200000114c7 */
[----:B------:R-:W-:Y:S01]  /*1010*/  IMAD R207, R3, 0x8, R6 ;  /* 0x0000000803cf7824 */ /* 0x000fe200078e0206 */
[----:B------:R-:W-:-:S02]  /*1020*/  SHF.R.S32.HI R2, RZ, 0x1f, R219 ;  /* 0x0000001fff027819 */ /* 0x000fc400000114db */
[----:B------:R-:W-:Y:S02]  /*1030*/  LOP3.LUT R215, R4, 0xfffffc00, RZ, 0xc0, !PT ;  /* 0xfffffc0004d77812 */ /* 0x000fe400078ec0ff */
[----:B0--3--:R-:W-:-:S07]  /*1040*/  LOP3.LUT R200, R13, 0x1, RZ, 0xfc, !PT ;  /* 0x000000010dc87812 */ /* 0x009fce00078efcff */
.L_x_8895:
        /* <DEDUP_REMOVED lines=12> */
[----:B----4-:R-:W1:Y:S01]  /*1110*/  @P1 LDC.64 R2, c[0x0][0xa28] ;  /* 0x00028a00ff021b82 */ /* 0x010e620000000a00 */
        /* <DEDUP_REMOVED lines=20> */
[----:B-12---:R-:W-:Y:S06]  /*1260*/  @P2 BRA `(.L_x_8655) ;  /* 0x0000000000242947 */ /* 0x006fec0003800000 */
        /* <DEDUP_REMOVED lines=9> */
.L_x_8655:
        /* <DEDUP_REMOVED lines=10> */
.L_x_8656:
[----:B------:R-:W-:Y:S05]  /*13a0*/  @!P0 BRA `(.L_x_8657) ;  /* 0x00000000000c8947 */ /* 0x000fea0003800000 */
[----:B------:R-:W2:Y:S04]  /*13b0*/  LDG.E R3, desc[UR60][R8.64] ;  /* 0x0000003c08037981 */ /* 0x000ea8000c1e1900 */
[----:B------:R-:W2:Y:S02]  /*13c0*/  LDG.E R28, desc[UR60][R8.64+0x4] ;  /* 0x0000043c081c7981 */ /* 0x000ea4000c1e1900 */
[----:B--2---:R-:W-:-:S07]  /*13d0*/  IMAD.IADD R28, R28, 0x1, -R3 ;  /* 0x000000011c1c7824 */ /* 0x004fce00078e0a03 */
.L_x_8657:
        /* <DEDUP_REMOVED lines=25> */
[----:B-1----:R-:W-:-:S04]  /*1570*/  @P1 IMAD.HI.U32 R4, R3, R8, RZ ;  /* 0x0000000803041227 */ /* 0x002fc800078e00ff */
[C---:B------:R-:W-:Y:S01]  /*1580*/  VIADD R0, R189.reuse, 0x9f ;  /* 0x0000009fbd007836 */ /* 0x040fe20000000000 */
[----:B--2---:R-:W-:Y:S02]  /*1590*/  @P1 SHF.R.U32.HI R3, RZ, R9, R4 ;  /* 0x00000009ff031219 */ /* 0x004fe40000011604 */
[----:B------:R-:W-:Y:S01]  /*15a0*/  IADD3 R4, R189, 0x1, -R188 ;  /* 0x00000001bd047810 */ /* 0x000fe20007ffe8bc */
[----:B------:R-:W-:-:S04]  /*15b0*/  IMAD.HI R0, R0, 0x66666667, RZ ;  /* 0x6666666700007827 */ /* 0x000fc800078e02ff */
[----:B0-----:R-:W-:Y:S01]  /*15c0*/  IMAD.IADD R7, R4, 0x1, R3 ;  /* 0x0000000104077824 */ /* 0x001fe200078e0203 */
[----:B------:R-:W-:-:S04]  /*15d0*/  SHF.R.U32.HI R25, RZ, 0x1f, R0 ;  /* 0x0000001fff197819 */ /* 0x000fc80000011600 */
[----:B------:R-:W-:Y:S01]  /*15e0*/  LEA.HI.SX32 R25, R0, R25, 0x1a ;  /* 0x0000001900197211 */ /* 0x000fe200078fd2ff */
[----:B------:R-:W-:Y:S01]  /*15f0*/  IMAD.IADD R0, R7, 0x1, R12 ;  /* 0x0000000107007824 */ /* 0x000fe200078e020c */
        /* <DEDUP_REMOVED lines=12> */
.L_x_8660:
[----:B------:R-:W-:-:S13]  /*16c0*/  ISETP.NE.AND P0, PT, R13, 0x1, PT ;  /* 0x000000010d00780c */ /* 0x000fda0003f05270 */
[----:B------:R-:W0:Y:S02]  /*16d0*/  @P0 LDC.64 R4, c[0x0][0x9e8] ;  /* 0x00027a00ff040b82 */ /* 0x000e240000000a00 */
[----:B0-----:R-:W-:-:S05]  /*16e0*/  @P0 IMAD.HI.U32 R4, R3, R4, RZ ;  /* 0x0000000403040227 */ /* 0x001fca00078e00ff */
[----:B------:R-:W-:-:S07]  /*16f0*/  @P0 SHF.R.U32.HI R3, RZ, R5, R4 ;  /* 0x00000005ff030219 */ /* 0x000fce0000011604 */
.L_x_8661:
[----:B------:R-:W-:Y:S05]  /*1700*/  BSYNC B0 ;  /* 0x0000000000007941 */ /* 0x000fea0003800000 */
.L_x_8659:
[----:B------:R-:W-:-:S05]  /*1710*/  IMAD R3, R3, R13, R13 ;  /* 0x0000000d03037224 */ /* 0x000fca00078e020d */
[----:B------:R-:W-:-:S07]  /*1720*/  VIMNMX R0, R0, R3, PT ;  /* 0x0000000300007248 */ /* 0x000fce0003fe0100 */
.L_x_8658:
        /* <DEDUP_REMOVED lines=20> */
.L_x_8664:
[----:B------:R-:W-:-:S13]  /*1870*/  ISETP.NE.AND P0, PT, R13, 0x1, PT ;  /* 0x000000010d00780c */ /* 0x000fda0003f05270 */
[----:B------:R-:W0:Y:S02]  /*1880*/  @P0 LDC.64 R6, c[0x0][0x9e8] ;  /* 0x00027a00ff060b82 */ /* 0x000e240000000a00 */
[----:B0-----:R-:W-:-:S05]  /*1890*/  @P0 IMAD.HI.U32 R6, R3, R6, RZ ;  /* 0x0000000603060227 */ /* 0x001fca00078e00ff */
[----:B------:R-:W-:-:S07]  /*18a0*/  @P0 SHF.R.U32.HI R3, RZ, R7, R6 ;  /* 0x00000007ff030219 */ /* 0x000fce0000011606 */
.L_x_8665:
[----:B------:R-:W-:Y:S05]  /*18b0*/  BSYNC B0 ;  /* 0x0000000000007941 */ /* 0x000fea0003800000 */
.L_x_8663:
[----:B------:R-:W-:-:S05]  /*18c0*/  IMAD R3, R3, R13, RZ ;  /* 0x0000000d03037224 */ /* 0x000fca00078e02ff */
[----:B------:R-:W-:-:S07]  /*18d0*/  VIMNMX R4, R4, R3, !PT ;  /* 0x0000000304047248 */ /* 0x000fce0007fe0100 */
.L_x_8662:
[----:B------:R-:W-:Y:S02]  /*18e0*/  VIADD R0, R0, 0x9f ;  /* 0x0000009f00007836 */ /* 0x000fe40000000000 */
[----:B------:R-:W-:-:S04]  /*18f0*/  IMAD.HI R4, R4, 0x66666667, RZ ;  /* 0x6666666704047827 */ /* 0x000fc800078e02ff */
[----:B------:R-:W-:Y:S01]  /*1900*/  IMAD.HI R0, R0, 0x66666667, RZ ;  /* 0x6666666700007827 */ /* 0x000fe200078e02ff */
[----:B------:R-:W-:-:S04]  /*1910*/  SHF.R.U32.HI R5, RZ, 0x1f, R4 ;  /* 0x0000001fff057819 */ /* 0x000fc80000011604 */
[----:B------:R-:W-:Y:S02]  /*1920*/  SHF.R.U32.HI R3, RZ, 0x1f, R0 ;  /* 0x0000001fff037819 */ /* 0x000fe40000011600 */
[----:B------:R-:W-:Y:S02]  /*1930*/  LEA.HI.SX32 R5, R4, R5, 0x1a ;  /* 0x0000000504057211 */ /* 0x000fe400078fd2ff */
[----:B------:R-:W-:Y:S02]  /*1940*/  LEA.HI.SX32 R0, R0, R3, 0x1a ;  /* 0x0000000300007211 */ /* 0x000fe400078fd2ff */
[----:B------:R-:W-:Y:S02]  /*1950*/  VIMNMX R5, RZ, R5, !PT ;  /* 0x00000005ff057248 */ /* 0x000fe40007fe0100 */
[----:B------:R-:W-:-:S03]  /*1960*/  VIMNMX R0, R25, R0, PT ;  /* 0x0000000019007248 */ /* 0x000fc60003fe0100 */
[--C-:B------:R-:W-:Y:S02]  /*1970*/  IMAD R5, R5, 0xa0, -R11.reuse ;  /* 0x000000a005057824 */ /* 0x100fe400078e0a0b */
[----:B------:R-:W-:-:S03]  /*1980*/  IMAD R3, R0, 0xa0, -R11 ;  /* 0x000000a000037824 */ /* 0x000fc600078e0a0b */
[----:B------:R-:W-:Y:S02]  /*1990*/  VIMNMX R5, RZ, R5, !PT ;  /* 0x00000005ff057248 */ /* 0x000fe40007fe0100 */
        /* <DEDUP_REMOVED lines=32> */
.L_x_8668:
[----:B------:R-:W-:Y:S05]  /*1ba0*/  BSYNC B6 ;  /* 0x0000000000067941 */ /* 0x000fea0003800000 */
.L_x_8667:
        /* <DEDUP_REMOVED lines=20> */
.L_x_8670:
[----:B------:R-:W-:Y:S05]  /*1cf0*/  BSYNC B6 ;  /* 0x0000000000067941 */ /* 0x000fea0003800000 */
.L_x_8669:
[----:B------:R-:W-:Y:S01]  /*1d00*/  ULDC.64 UR4, c[0x0][0x9f8] ;  /* 0x00027e0000047ab9 */ /* 0x000fe20000000a00 */
[----:B------:R-:W-:Y:S01]  /*1d10*/  IMAD.MOV.U32 R86, RZ, RZ, R191 ;  /* 0x000000ffff567224 */ /* 0x000fe200078e00bf */
[----:B------:R-:W-:Y:S01]  /*1d20*/  ISETP.NE.U32.AND P0, PT, RZ, UR4, PT ;  /* 0x00000004ff007c0c */ /* 0x000fe2000bf05070 */
[----:B------:R-:W0:Y:S03]  /*1d30*/  LDC.64 R50, c[0x0][0x3f8] ;  /* 0x0000fe00ff327b82 */ /* 0x000e260000000a00 */
[----:B------:R-:W-:-:S05]  /*1d40*/  ISETP.NE.AND.EX P0, PT, RZ, UR5, PT, P0 ;  /* 0x00000005ff007c0c */ /* 0x000fca000bf05300 */
[----:B------:R-:W1:Y:S08]  /*1d50*/  LDC.64 R56, c[0x0][0x408] ;  /* 0x00010200ff387b82 */ /* 0x000e700000000a00 */
[----:B------:R-:W2:Y:S08]  /*1d60*/  @P0 LDC.64 R4, c[0x0][0x9f8] ;  /* 0x00027e00ff040b82 */ /* 0x000eb00000000a00 */
[----:B------:R-:W3:Y:S01]  /*1d70*/  LDC R29, c[0x0][0x3f4] ;  /* 0x0000fd00ff1d7b82 */ /* 0x000ee20000000800 */
[----:B--2---:R-:W-:-:S05]  /*1d80*/  @P0 IMAD.WIDE R4, R191, 0x4, R4 ;  /* 0x00000004bf040825 */ /* 0x004fca00078e0204 */
[----:B------:R2:W4:Y:S01]  /*1d90*/  @P0 LDG.E R86, desc[UR60][R4.64] ;  /* 0x0000003c04560981 */ /* 0x000522000c1e1900 */
[----:B------:R-:W-:Y:S01]  /*1da0*/  SHF.R.S32.HI R3, RZ, 0x1f, R198 ;  /* 0x0000001fff037819 */ /* 0x000fe200000114c6 */
[-C--:B0-----:R-:W-:Y:S01]  /*1db0*/  IMAD.WIDE.U32 R8, R198, R50.reuse, R18 ;  /* 0x00000032c6087225 */ /* 0x081fe200078e0012 */
[----:B------:R-:W-:Y:S01]  /*1dc0*/  SHF.R.S32.HI R193, RZ, 0x1f, R192 ;  /* 0x0000001fffc17819 */ /* 0x000fe200000114c0 */
[----:B------:R-:W0:Y:S01]  /*1dd0*/  S2R R30, SR_TID.X ;  /* 0x00000000001e7919 */ /* 0x000e220000002100 */
[----:B---3--:R-:W-:Y:S01]  /*1de0*/  ISETP.GE.AND P0, PT, R18, R29, PT ;  /* 0x0000001d1200720c */ /* 0x008fe20003f06270 */
[C---:B------:R-:W-:Y:S01]  /*1df0*/  IMAD R0, R3.reuse, R50, RZ ;  /* 0x0000003203007224 */ /* 0x040fe200078e02ff */
[C-C-:B-1----:R-:W-:Y:S01]  /*1e00*/  SHF.L.U64.HI R80, R56.reuse, 0x6, R57.reuse ;  /* 0x0000000638507819 */ /* 0x142fe20000010239 */
[----:B------:R-:W-:Y:S01]  /*1e10*/  IMAD R3, R3, R56, RZ ;  /* 0x0000003803037224 */ /* 0x000fe200078e02ff */
[----:B------:R-:W-:Y:S01]  /*1e20*/  SHF.L.U64.HI R79, R56, 0x7, R57 ;  /* 0x00000007384f7819 */ /* 0x000fe20000010239 */
[C---:B------:R-:W-:Y:S01]  /*1e30*/  IMAD R13, R198.reuse, R51, R0 ;  /* 0x00000033c60d7224 */ /* 0x040fe200078e0200 */
[----:B------:R-:W-:Y:S01]  /*1e40*/  SHF.R.U32.HI R76, RZ, 0x3, R209 ;  /* 0x00000003ff4c7819 */ /* 0x000fe200000116d1 */
[----:B------:R-:W-:Y:S01]  /*1e50*/  IMAD.WIDE.U32 R6, R198, R50, R192 ;  /* 0x00000032c6067225 */ /* 0x000fe200078e00c0 */
[----:B------:R-:W-:-:S02]  /*1e60*/  SHF.L.U64.HI R84, R50, 0x6, R51 ;  /* 0x0000000632547819 */ /* 0x000fc40000010233 */
[----:B------:R-:W-:Y:S01]  /*1e70*/  SHF.L.U64.HI R83, R50, 0x7, R51 ;  /* 0x0000000732537819 */ /* 0x000fe20000010233 */
[C---:B------:R-:W-:Y:S01]  /*1e80*/  IMAD R15, R198.reuse, R57, R3 ;  /* 0x00000039c60f7224 */ /* 0x040fe200078e0203 */
[----:B------:R-:W-:Y:S01]  /*1e90*/  SEL R3, R29, RZ, P0 ;  /* 0x000000ff1d037207 */ /* 0x000fe20000000000 */
[----:B------:R-:W-:Y:S01]  /*1ea0*/  IMAD.IADD R7, R7, 0x1, R13 ;  /* 0x0000000107077824 */ /* 0x000fe200078e020d */
[----:B------:R-:W-:Y:S01]  /*1eb0*/  LOP3.LUT P1, RZ, R213, 0x4, RZ, 0xc0, !PT ;  /* 0x00000004d5ff7812 */ /* 0x000fe2000782c0ff */
[----:B------:R-:W-:Y:S01]  /*1ec0*/  IMAD.IADD R9, R13, 0x1, R9 ;  /* 0x000000010d097824 */ /* 0x000fe200078e0209 */
[----:B-----5:R-:W-:Y:S01]  /*1ed0*/  SHF.R.S32.HI R13, RZ, 0x1f, R24 ;  /* 0x0000001fff0d7819 */ /* 0x020fe20000011418 */
[----:B--2---:R-:W-:Y:S01]  /*1ee0*/  IMAD.WIDE.U32 R4, R198, R56, R192 ;  /* 0x00000038c6047225 */ /* 0x004fe200078e00c0 */
[----:B------:R-:W-:-:S03]  /*1ef0*/  SHF.R.S32.HI R74, RZ, 0x1f, R190 ;  /* 0x0000001fff4a7819 */ /* 0x000fc600000114be */
[----:B------:R-:W-:Y:S02]  /*1f00*/  IMAD.SHL.U32 R75, R213, 0x80, RZ ;  /* 0x00000080d54b7824 */ /* 0x000fe400078e00ff */
[----:B------:R-:W-:-:S03]  /*1f10*/  IMAD.WIDE.U32 R10, R198, R56, R18 ;  /* 0x00000038c60a7225 */ /* 0x000fc600078e0012 */
[----:B------:R-:W-:Y:S01]  /*1f20*/  LOP3.LUT R75, R75, 0x380, RZ, 0xc0, !PT ;  /* 0x000003804b4b7812 */ /* 0x000fe200078ec0ff */
[----:B------:R-:W-:Y:S02]  /*1f30*/  IMAD.IADD R3, R18, 0x1, R3 ;  /* 0x0000000112037824 */ /* 0x000fe400078e0203 */
[----:B------:R-:W-:Y:S01]  /*1f40*/  IMAD.IADD R5, R5, 0x1, R15 ;  /* 0x0000000105057824 */ /* 0x000fe200078e020f */
[----:B------:R-:W-:Y:S01]  /*1f50*/  SHF.R.U32.HI R71, RZ, 0x3, R75 ;  /* 0x00000003ff477819 */ /* 0x000fe2000001164b */
[----:B------:R-:W-:Y:S01]  /*1f60*/  IMAD R12, R13, R50, RZ ;  /* 0x000000320d0c7224 */ /* 0x000fe200078e02ff */
[----:B0-----:R-:W-:Y:S01]  /*1f70*/  SHF.R.U32.HI R30, RZ, 0x7, R30 ;  /* 0x00000007ff1e7819 */ /* 0x001fe2000001161e */
[----:B------:R-:W-:Y:S01]  /*1f80*/  IMAD.IADD R11, R15, 0x1, R11 ;  /* 0x000000010f0b7824 */ /* 0x000fe200078e020b */
[----:B------:R-:W-:Y:S01]  /*1f90*/  SHF.R.S32.HI R0, RZ, 0x1f, R3 ;  /* 0x0000001fff007819 */ /* 0x000fe20000011403 */
[----:B------:R-:W-:Y:S01]  /*1fa0*/  IMAD R13, R13, R56, RZ ;  /* 0x000000380d0d7224 */ /* 0x000fe200078e02ff */
[----:B------:R-:W-:Y:S01]  /*1fb0*/  ISETP.NE.AND P6, PT, R30, 0x1, PT ;  /* 0x000000011e00780c */ /* 0x000fe20003fc5270 */
[----:B------:R-:W-:Y:S01]  /*1fc0*/  IMAD.WIDE.U32 R20, R24, R50, R6 ;  /* 0x0000003218147225 */ /* 0x000fe200078e0006 */
[----:B------:R-:W-:-:S03]  /*1fd0*/  LEA.HI R0, R0, R3, RZ, 0x4 ;  /* 0x0000000300007211 */ /* 0x000fc600078f20ff */
[-C--:B------:R-:W-:Y:S01]  /*1fe0*/  IMAD.WIDE.U32 R52, R24, R56.reuse, R4 ;  /* 0x0000003818347225 */ /* 0x080fe200078e0004 */
[----:B------:R-:W-:Y:S02]  /*1ff0*/  LOP3.LUT R4, R75, 0x30, R18, 0xf8, !PT ;  /* 0x000000304b047812 */ /* 0x000fe400078ef812 */
[--C-:B------:R-:W-:Y:S01]  /*2000*/  LOP3.LUT R5, R208, 0x70, R0.reuse, 0xf8, !PT ;  /* 0x00000070d0057812 */ /* 0x100fe200078ef800 */
[----:B------:R-:W-:Y:S01]  /*2010*/  IMAD R13, R24, R57, R13 ;  /* 0x00000039180d7224 */ /* 0x000fe200078e020d */
[----:B------:R-:W-:Y:S01]  /*2020*/  LOP3.LUT R67, R4, R71, RZ, 0x3c, !PT ;  /* 0x0000004704437212 */ /* 0x000fe200078e3cff */
[----:B------:R-:W-:Y:S01]  /*2030*/  IMAD R7, R57, 0xa0, RZ ;  /* 0x000000a039077824 */ /* 0x000fe200078e02ff */
[--C-:B------:R-:W-:Y:S01]  /*2040*/  LOP3.LUT R4, R75, 0x70, R0.reuse, 0xf8, !PT ;  /* 0x000000704b047812 */ /* 0x100fe200078ef800 */
[----:B------:R-:W-:Y:S05]  /*2050*/  @!P6 WARPSYNC.ALL ;  /* 0x000000000000e948 */ /* 0x000fea0003800000 */
[C---:B------:R-:W-:Y:S01]  /*2060*/  IMAD.SHL.U32 R78, R56.reuse, 0x40, RZ ;  /* 0x00000040384e7824 */ /* 0x040fe200078e00ff */
[----:B------:R-:W-:Y:S01]  /*2070*/  ULDC UR4, c[0x0][0x2f4] ;  /* 0x0000bd0000047ab9 */ /* 0x000fe20000000800 */
[----:B------:R-:W-:Y:S01]  /*2080*/  IMAD.SHL.U32 R77, R56, 0x80, RZ ;  /* 0x00000080384d7824 */ /* 0x000fe200078e00ff */
[----:B------:R-:W-:Y:S01]  /*2090*/  SHF.R.S32.HI R61, RZ, 0x4, R0 ;  /* 0x00000004ff3d7819 */ /* 0x000fe20000011400 */
[----:B------:R-:W-:Y:S01]  /*20a0*/  IMAD.WIDE.U32 R54, R24, R56, R10 ;  /* 0x0000003818367225 */ /* 0x000fe200078e000a */
[----:B------:R-:W-:-:S02]  /*20b0*/  LOP3.LUT R60, R0, 0xfffffff0, RZ, 0xc0, !PT ;  /* 0xfffffff0003c7812 */ /* 0x000fc400078ec0ff */
[----:B------:R-:W-:Y:S01]  /*20c0*/  ISETP.GE.AND P2, PT, R23, UR4, PT ;  /* 0x0000000417007c0c */ /* 0x000fe2000bf46270 */
[----:B------:R-:W-:Y:S01]  /*20d0*/  IMAD.WIDE.U32 R56, R56, 0xa0, RZ ;  /* 0x000000a038387825 */ /* 0x000fe200078e00ff */
[----:B------:R-:W-:Y:S02]  /*20e0*/  ISETP.GE.AND P1, PT, R18, UR4, PT ;  /* 0x0000000412007c0c */ /* 0x000fe4000bf26270 */
[----:B------:R-:W-:Y:S01]  /*20f0*/  P2R R88, PR, RZ, 0x4 ;  /* 0x00000004ff587803 */ /* 0x000fe20000000000 */
[C---:B------:R-:W-:Y:S01]  /*2100*/  IMAD R3, R24.reuse, R51, R12 ;  /* 0x0000003318037224 */ /* 0x040fe200078e020c */
[----:B------:R-:W-:Y:S01]  /*2110*/  SHF.R.S32.HI R59, RZ, 0x1f, R60 ;  /* 0x0000001fff3b7819 */ /* 0x000fe2000001143c */
[----:B------:R-:W-:-:S04]  /*2120*/  IMAD.WIDE.U32 R48, R24, R50, R8 ;  /* 0x0000003218307225 */ /* 0x000fc800078e0008 */
[----:B------:R-:W-:Y:S01]  /*2130*/  VIADD R73, R30, 0x8 ;  /* 0x000000081e497836 */ /* 0x000fe20000000000 */
[----:B------:R-:W-:Y:S01]  /*2140*/  SHF.R.U32.HI R30, RZ, 0x3, R208 ;  /* 0x00000003ff1e7819 */ /* 0x000fe200000116d0 */
[----:B------:R-:W-:Y:S01]  /*2150*/  IMAD.IADD R68, R57, 0x1, R7 ;  /* 0x0000000139447824 */ /* 0x000fe200078e0207 */
[----:B------:R-:W-:Y:S01]  /*2160*/  LOP3.LUT R7, R209, 0x70, R0, 0xf8, !PT ;  /* 0x00000070d1077812 */ /* 0x000fe200078ef800 */
[----:B------:R-:W-:Y:S01]  /*2170*/  IMAD.IADD R65, R21, 0x1, R3 ;  /* 0x0000000115417824 */ /* 0x000fe200078e0203 */
[----:B------:R-:W-:Y:S01]  /*2180*/  LOP3.LUT R5, R5, R30, RZ, 0x3c, !PT ;  /* 0x0000001e05057212 */ /* 0x000fe200078e3cff */
[----:B------:R-:W-:Y:S01]  /*2190*/  IMAD.IADD R64, R3, 0x1, R49 ;  /* 0x0000000103407824 */ /* 0x000fe200078e0231 */
[----:B------:R-:W-:Y:S01]  /*21a0*/  LOP3.LUT R3, R4, R71, RZ, 0x3c, !PT ;  /* 0x0000004704037212 */ /* 0x000fe200078e3cff */
[----:B------:R-:W-:Y:S01]  /*21b0*/  IMAD R69, R51, 0xa0, RZ ;  /* 0x000000a033457824 */ /* 0x000fe200078e02ff */
[----:B------:R-:W-:Y:S01]  /*21c0*/  LOP3.LUT R0, R7, R76, RZ, 0x3c, !PT ;  /* 0x0000004c07007212 */ /* 0x000fe200078e3cff */
[----:B------:R-:W-:-:S02]  /*21d0*/  IMAD.SHL.U32 R82, R50, 0x40, RZ ;  /* 0x0000004032527824 */ /* 0x000fc400078e00ff */
[C---:B------:R-:W-:Y:S02]  /*21e0*/  IMAD.SHL.U32 R81, R50.reuse, 0x80, RZ ;  /* 0x0000008032517824 */ /* 0x040fe400078e00ff */
        /* <DEDUP_REMOVED lines=10> */
[----:B------:R-:W-:Y:S01]  /*2290*/  IMAD.IADD R0, R215, 0x1, R0 ;  /* 0x00000001d7007824 */ /* 0x000fe200078e0200 */
[----:B----4-:R-:W-:Y:S01]  /*22a0*/  SHF.R.S32.HI R66, RZ, 0x1f, R86 ;  /* 0x0000001fff427819 */ /* 0x010fe20000011456 */
[----:B------:R-:W-:Y:S06]  /*22b0*/  @!P6 BAR.SYNC.DEFER_BLOCKING 0x9, 0x100 ;  /* 0x024400000000eb1d */ /* 0x000fec0000010000 */
.L_x_8745:
[----:B0-----:R-:W0:Y:S01]  /*22c0*/  LDC R93, c[0x0][0x430] ;  /* 0x00010c00ff5d7b82 */ /* 0x001e220000000800 */
[----:B------:R-:W-:Y:S02]  /*22d0*/  VIADD R26, R26, 0xffffffff ;  /* 0xffffffff1a1a7836 */ /* 0x000fe40000000000 */
[----:B------:R-:W-:Y:S02]  /*22e0*/  IMAD.MOV.U32 R92, RZ, RZ, RZ ;  /* 0x000000ffff5c7224 */ /* 0x000fe400078e00ff */
[----:B--23--:R-:W-:-:S03]  /*22f0*/  IMAD R8, R26, 0xa0, R72 ;  /* 0x000000a01a087824 */ /* 0x00cfc600078e0248 */
[----:B------:R-:W1:Y:S01]  /*2300*/  LDC R103, c[0x0][0x3f4] ;  /* 0x0000fd00ff677b82 */ /* 0x000e620000000800 */
[----:B------:R-:W-:Y:S01]  /*2310*/  IMAD.IADD R11, R85, 0x1, R8 ;  /* 0x00000001550b7824 */ /* 0x000fe200078e0208 */
[----:B------:R-:W-:-:S03]  /*2320*/  ISETP.GE.AND P2, PT, R8, R2, PT ;  /* 0x000000020800720c */ /* 0x000fc60003f46270 */
[----:B------:R-:W-:Y:S01]  /*2330*/  IMAD.MOV.U32 R9, RZ, RZ, R11 ;  /* 0x000000ffff097224 */ /* 0x000fe200078e000b */
[----:B------:R-:W-:Y:S02]  /*2340*/  ISETP.GT.OR P2, PT, R72, 0x9f, P2 ;  /* 0x0000009f4800780c */ /* 0x000fe40001744670 */
[----:B0-----:R-:W-:-:S11]  /*2350*/  ISETP.NE.AND P3, PT, R93, 0x1, PT ;  /* 0x000000015d00780c */ /* 0x001fd60003f65270 */
[----:B------:R-:W0:Y:S08]  /*2360*/  @!P2 LDC.64 R6, c[0x0][0x428] ;  /* 0x00010a00ff06ab82 */ /* 0x000e300000000a00 */
[----:B------:R-:W2:Y:S08]  /*2370*/  @!P2 LDC.64 R12, c[0x0][0x418] ;  /* 0x00010600ff0cab82 */ /* 0x000eb00000000a00 */
        /* <DEDUP_REMOVED lines=11> */
[----:B------:R-:W-:-:S05]  /*2430*/  @!P2 LEA.HI.X R7, R4, R13, R5, 0x2, P3 ;  /* 0x0000000d0407a211 */ /* 0x000fca00018f1405 */
[----:B------:R0:W5:Y:S01]  /*2440*/  @!P2 LDG.E R92, desc[UR60][R6.64] ;  /* 0x0000003c065ca981 */ /* 0x000162000c1e1900 */
[----:B------:R-:W-:Y:S01]  /*2450*/  ISETP.GT.AND P2, PT, R26, R27, PT ;  /* 0x0000001b1a00720c */ /* 0x000fe20003f44270 */
[----:B------:R-:W-:Y:S01]  /*2460*/  IMAD R4, R195, 0x5000, R67 ;  /* 0x00005000c3047824 */ /* 0x000fe200078e0243 */
[----:B------:R-:W-:Y:S01]  /*2470*/  LOP3.LUT P4, RZ, R213, 0x4, RZ, 0xc0, !PT ;  /* 0x00000004d5ff7812 */ /* 0x000fe2000788c0ff */
[----:B------:R-:W-:Y:S01]  /*2480*/  IMAD.MOV R8, RZ, RZ, -R9 ;  /* 0x000000ffff087224 */ /* 0x000fe200078e0a09 */
[----:B------:R-:W-:Y:S01]  /*2490*/  P2R R89, PR, RZ, 0x4 ;  /* 0x00000004ff597803 */ /* 0x000fe20000000000 */
[----:B------:R-:W-:Y:S01]  /*24a0*/  VIADD R90, R4, 0x40 ;  /* 0x00000040045a7836 */ /* 0x000fe20000000000 */
[----:B-1----:R-:W-:Y:S01]  /*24b0*/  ISETP.GE.AND P2, PT, R103, 0x1, PT ;  /* 0x000000016700780c */ /* 0x002fe20003f46270 */
[----:B------:R-:W-:Y:S05]  /*24c0*/  YIELD ;  /* 0x0000000000007946 */ /* 0x000fea0003800000 */
[----:B------:R-:W-:Y:S01]  /*24d0*/  BSSY B0, `(.L_x_8671) ;  /* 0x00006f6000007945 */ /* 0x000fe20003800000 */
[----:B------:R-:W-:-:S02]  /*24e0*/  IMAD R93, R93, R8, R11 ;  /* 0x000000085d5d7224 */ /* 0x000fc400078e020b */
        /* <DEDUP_REMOVED lines=24> */
[C---:B------:R-:W-:Y:S01]  /*2670*/  IMAD R11, R7.reuse, R50, R6 ;  /* 0x00000032070b7224 */ /* 0x040fe200078e0206 */
[----:B------:R-:W-:Y:S01]  /*2680*/  IADD3 R100, P2, R4, UR4, RZ ;  /* 0x0000000404647c10 */ /* 0x000fe2000ff5e0ff */
[----:B------:R-:W-:Y:S01]  /*2690*/  ULDC.U8 UR4, c[0x0][0x410] ;  /* 0x0001040000047ab9 */ /* 0x000fe20000000000 */
[----:B------:R-:W-:Y:S02]  /*26a0*/  IMAD R13, R7, R56, R8 ;  /* 0x00000038070d7224 */ /* 0x000fe400078e0208 */
[----:B------:R-:W-:Y:S01]  /*26b0*/  IADD3.X R101, R5, UR5, R9, P2, !PT ;  /* 0x0000000505657c10 */ /* 0x000fe200097fe409 */
[----:B------:R-:W-:Y:S01]  /*26c0*/  IMAD R96, R26, -0xa0, R2 ;  /* 0xffffff601a607824 */ /* 0x000fe200078e0202 */
[----:B------:R-:W-:Y:S01]  /*26d0*/  ISETP.NE.AND P2, PT, RZ, UR4, PT ;  /* 0x00000004ff007c0c */ /* 0x000fe2000bf45270 */
[----:B------:R-:W-:-:S03]  /*26e0*/  IMAD.WIDE.U32 R4, R50, R26, RZ ;  /* 0x0000001a32047225 */ /* 0x000fc600078e00ff */
[----:B------:R-:W-:Y:S01]  /*26f0*/  VIMNMX R96, R96, 0xa0, PT ;  /* 0x000000a060607848 */ /* 0x000fe20003fe0100 */
        /* <DEDUP_REMOVED lines=35> */
.L_x_8675:
[----:B------:R-:W-:Y:S05]  /*2930*/  BSYNC B1 ;  /* 0x0000000000017941 */ /* 0x000fea0003800000 */
.L_x_8674:
[----:B0-----:R-:W-:Y:S01]  /*2940*/  VIADD R10, R198, 0x40 ;  /* 0x00000040c60a7836 */ /* 0x001fe20000000000 */
[----:B------:R-:W-:Y:S01]  /*2950*/  BSSY B1, `(.L_x_8676) ;  /* 0x0000019000017945 */ /* 0x000fe20003800000 */
[----:B-----5:R-:W-:Y:S02]  /*2960*/  IMAD.MOV.U32 R111, RZ, RZ, R42 ;  /* 0x000000ffff6f7224 */ /* 0x020fe400078e002a */
[----:B------:R-:W-:Y:S01]  /*2970*/  IMAD.MOV.U32 R115, RZ, RZ, R46 ;  /* 0x000000ffff737224 */ /* 0x000fe200078e002e */
        /* <DEDUP_REMOVED lines=22> */
.L_x_8677:
[----:B------:R-:W-:Y:S05]  /*2ae0*/  BSYNC B1 ;  /* 0x0000000000017941 */ /* 0x000fea0003800000 */
.L_x_8676:
[----:B0-----:R-:W-:Y:S01]  /*2af0*/  VIADD R10, R198, 0x80 ;  /* 0x00000080c60a7836 */ /* 0x001fe20000000000 */
[----:B------:R-:W-:Y:S04]  /*2b00*/  BSSY B1, `(.L_x_8678) ;  /* 0x0000015000017945 */ /* 0x000fe80003800000 */
[----:B------:R-:W-:-:S13]  /*2b10*/  ISETP.GE.AND P4, PT, R10, R96, PT ;  /* 0x000000600a00720c */ /* 0x000fda0003f86270 */
        /* <DEDUP_REMOVED lines=19> */
.L_x_8679:
[----:B------:R-:W-:Y:S05]  /*2c50*/  BSYNC B1 ;  /* 0x0000000000017941 */ /* 0x000fea0003800000 */
.L_x_8678:
[----:B------:R-:W-:Y:S01]  /*2c60*/  ISETP.NE.AND P5, PT, R200, 0x3, PT ;  /* 0x00000003c800780c */ /* 0x000fe20003fa5270 */
[----:B------:R-:W-:Y:S02]  /*2c70*/  IMAD.MOV.U32 R114, RZ, RZ, R44 ;  /* 0x000000ffff727224 */ /* 0x000fe400078e002c */
[----:B------:R-:W-:Y:S02]  /*2c80*/  IMAD.MOV.U32 R121, RZ, RZ, R98 ;  /* 0x000000ffff797224 */ /* 0x000fe400078e0062 */
[----:B-----5:R-:W-:Y:S02]  /*2c90*/  IMAD.MOV.U32 R109, RZ, RZ, R34 ;  /* 0x000000ffff6d7224 */ /* 0x020fe400078e0022 */
[----:B------:R-:W-:Y:S02]  /*2ca0*/  IMAD.MOV.U32 R112, RZ, RZ, R38 ;  /* 0x000000ffff707224 */ /* 0x000fe400078e0026 */
[----:B------:R-:W-:Y:S02]  /*2cb0*/  IMAD.MOV.U32 R110, RZ, RZ, R36 ;  /* 0x000000ffff6e7224 */ /* 0x000fe400078e0024 */
[----:B------:R-:W-:-:S02]  /*2cc0*/  IMAD.MOV.U32 R113, RZ, RZ, R40 ;  /* 0x000000ffff717224 */ /* 0x000fc400078e0028 */
[----:B------:R-:W-:Y:S02]  /*2cd0*/  IMAD.MOV.U32 R105, RZ, RZ, R8 ;  /* 0x000000ffff697224 */ /* 0x000fe400078e0008 */
[----:B------:R-:W-:Y:S02]  /*2ce0*/  IMAD.MOV.U32 R107, RZ, RZ, R30 ;  /* 0x000000ffff6b7224 */ /* 0x000fe400078e001e */
[----:B------:R-:W-:Y:S02]  /*2cf0*/  IMAD.MOV.U32 R106, RZ, RZ, R28 ;  /* 0x000000ffff6a7224 */ /* 0x000fe400078e001c */
[----:B------:R-:W-:Y:S01]  /*2d00*/  IMAD.MOV.U32 R108, RZ, RZ, R32 ;  /* 0x000000ffff6c7224 */ /* 0x000fe200078e0020 */
[----:B------:R-:W-:Y:S06]  /*2d10*/  @!P5 BRA `(.L_x_8680) ;  /* 0x000000000004d947 */ /* 0x000fec0003800000 */
[----:B------:R-:W-:Y:S01]  /*2d20*/  BPT.TRAP 0x1 ;  /* 0x000000040000795c */ /* 0x000fe20000300000 */
.L_x_8680:
[----:B------:R-:W-:Y:S01]  /*2d30*/  IMAD R87, R195, 0x8, R17 ;  /* 0x00000008c3577824 */ /* 0x000fe200078e0211 */
[----:B------:R-:W-:Y:S01]  /*2d40*/  SHF.L.U32 R97, R201, 0x1f, RZ ;  /* 0x0000001fc9617819 */ /* 0x000fe200000006ff */
[----:B------:R-:W-:Y:S03]  /*2d50*/  BSSY B1, `(.L_x_8681) ;  /* 0x0000003000017945 */ /* 0x000fe60003800000 */
[----:B------:R-:W1:Y:S02]  /*2d60*/  SYNCS.PHASECHK.TRANS64.TRYWAIT P6, [R87+URZ+0x22890], R97 ;  /* 0x02289061570075a7 */ /* 0x000e6400080c017f */
[----:B-1----:R-:W-:Y:S05]  /*2d70*/  @!P6 BRA `(.L_x_8682) ;  /* 0x0000028c0084e947 */ /* 0x002fea0003800000 */
.L_x_9044:
[----:B------:R-:W-:Y:S05]  /*2d80*/  BSYNC B1 ;  /* 0x0000000000017941 */ /* 0x000fea0003800000 */
.L_x_8681:
[----:B------:R-:W-:-:S03]  /*2d90*/  UMOV UR4, 0xffffffff ;  /* 0xffffffff00047882 */ /* 0x000fc60000000000 */
[----:B------:R-:W-:Y:S05]  /*2da0*/  BRA.DIV UR4, `(.L_x_8683) ;  /* 0x0000028e048c7947 */ /* 0x000fea000b800000 */
[----:B------:R2:W3:Y:S04]  /*2db0*/  SHFL.IDX PT, R102, R101, RZ, 0x1c1f ;  /* 0x001c1fff65667589 */ /* 0x0004e800000e0000 */
[----:B------:R2:W4:Y:S02]  /*2dc0*/  SHFL.IDX PT, R14, R100, RZ, 0x1c1f ;  /* 0x001c1fff640e7589 */ /* 0x00052400000e0000 */
.L_x_9048:
[----:B------:R-:W-:Y:S04]  /*2dd0*/  BSSY B1, `(.L_x_8684) ;  /* 0x00000ed000017945 */ /* 0x000fe80003800000 */
[----:B------:R-:W-:Y:S05]  /*2de0*/  @P2 BRA `(.L_x_8685) ;  /* 0x0000000c00ac2947 */ /* 0x000fea0003800000 */
[----:B------:R-:W-:Y:S04]  /*2df0*/  BSSY B2, `(.L_x_8686) ;  /* 0x0000075000027945 */ /* 0x000fe80003800000 */
[----:B------:R-:W-:Y:S05]  /*2e00*/  @P1 BRA `(.L_x_8687) ;  /* 0x0000000400cc1947 */ /* 0x000fea0003800000 */
[----:B0-----:R0:W0:Y:S01]  /*2e10*/  LDS.128 R4, [R91+0x18400] ;  /* 0x018400005b047984 */ /* 0x0010220000000c00 */
[----:B----4-:R-:W-:Y:S01]  /*2e20*/  IADD3 R10, P2, R18, R14, RZ ;  /* 0x0000000e120a7210 */ /* 0x010fe20007f5e0ff */
[----:B------:R-:W-:Y:S04]  /*2e30*/  BSSY B3, `(.L_x_8688) ;  /* 0x000006f000037945 */ /* 0x000fe80003800000 */
[----:B---3--:R-:W-:Y:S01]  /*2e40*/  IMAD.X R11, R102, 0x1, R19, P2 ;  /* 0x00000001660b7824 */ /* 0x008fe200010e0613 */
        /* <DEDUP_REMOVED lines=10> */
[----:B------:R-:W-:Y:S01]  /*2ef0*/  SHF.R.U32.HI R118, RZ, 0x10, R47 ;  /* 0x00000010ff767819 */ /* 0x000fe2000001162f */
[----:B------:R-:W-:Y:S01]  /*2f00*/  IMAD.SHL.U32 R15, R15, 0x100, RZ ;  /* 0x000001000f0f7824 */ /* 0x000fe200078e00ff */
[----:B------:R-:W-:Y:S01]  /*2f10*/  PRMT R46, R117, 0x654, R12 ;  /* 0x00000654752e7816 */ /* 0x000fe2000000000c */
[----:B0-----:R-:W-:Y:S01]  /*2f20*/  IMAD.MOV.U32 R12, RZ, RZ, R4 ;  /* 0x000000ffff0c7224 */ /* 0x001fe200078e0004 */
[----:B------:R-:W-:Y:S02]  /*2f30*/  SHF.R.U32.HI R47, RZ, 0x10, R99 ;  /* 0x00000010ff2f7819 */ /* 0x000fe40000011663 */
        /* <DEDUP_REMOVED lines=94> */
.L_x_8689:
[----:B------:R-:W-:Y:S05]  /*3520*/  BSYNC B3 ;  /* 0x0000000000037941 */ /* 0x000fea0003800000 */
.L_x_8688:
[----:B0-----:R0:W-:Y:S02]  /*3530*/  ST.E.128 desc[UR60][R10.64], R4 ;  /* 0x000000040a007985 */ /* 0x0011e4000c101d3c */
.L_x_8687:
[----:B------:R-:W-:Y:S05]  /*3540*/  BSYNC B2 ;  /* 0x0000000000027941 */ /* 0x000fea0003800000 */
.L_x_8686:
[----:B------:R-:W-:-:S13]  /*3550*/  ISETP.NE.AND P2, PT, R88, RZ, PT ;  /* 0x000000ff5800720c */ /* 0x000fda0003f45270 */
[----:B------:R-:W-:Y:S05]  /*3560*/  @P2 BRA `(.L_x_8685) ;  /* 0x0000000400cc2947 */ /* 0x000fea0003800000 */
[----:B0-----:R0:W0:Y:S01]  /*3570*/  LDS.128 R4, [R90+0x18400] ;  /* 0x018400005a047984 */ /* 0x0010220000000c00 */
[----:B----4-:R-:W-:Y:S01]  /*3580*/  IADD3 R10, P2, R23, R14, RZ ;  /* 0x0000000e170a7210 */ /* 0x010fe20007f5e0ff */
[----:B------:R-:W-:Y:S04]  /*3590*/  BSSY B2, `(.L_x_8690) ;  /* 0x000006f000027945 */ /* 0x000fe80003800000 */
[----:B---3--:R-:W-:Y:S01]  /*35a0*/  IMAD.X R11, R102, 0x1, R197, P2 ;  /* 0x00000001660b7824 */ /* 0x008fe200010e06c5 */
[----:B------:R-:W-:-:S13]  /*35b0*/  ISETP.GE.AND P2, PT, R199, R103, PT ;  /* 0x00000067c700720c */ /* 0x000fda0003f46270 */
[----:B------:R-:W-:Y:S05]  /*35c0*/  @P2 BRA `(.L_x_8691) ;  /* 0x0000000400ac2947 */ /* 0x000fea0003800000 */
[----:B------:R-:W-:Y:S01]  /*35d0*/  SHF.R.U32.HI R42, RZ, 0x8, R45 ;  /* 0x00000008ff2a7819 */ /* 0x000fe2000001162d */
[----:B0-----:R-:W-:Y:S01]  /*35e0*/  IMAD.MOV.U32 R14, RZ, RZ, R7 ;  /* 0x000000ffff0e7224 */ /* 0x001fe200078e0007 */
[----:B------:R-:W-:Y:S02]  /*35f0*/  SHF.R.U32.HI R15, RZ, 0x8, R43 ;  /* 0x00000008ff0f7819 */ /* 0x000fe4000001162b */
[----:B------:R-:W-:Y:S01]  /*3600*/  SHF.R.U32.HI R46, RZ, 0x18, R45 ;  /* 0x00000018ff2e7819 */ /* 0x000fe2000001162d */
[----:B------:R-:W-:Y:S01]  /*3610*/  IMAD.SHL.U32 R42, R42, 0x100, RZ ;  /* 0x000001002a2a7824 */ /* 0x000fe200078e00ff */
[----:B------:R-:W-:Y:S01]  /*3620*/  LOP3.LUT R13, R45, 0xff, RZ, 0xc0, !PT ;  /* 0x000000ff2d0d7812 */ /* 0x000fe200078ec0ff */
[----:B------:R-:W-:Y:S01]  /*3630*/  IMAD.SHL.U32 R7, R15, 0x100, RZ ;  /* 0x000001000f077824 */ /* 0x000fe200078e00ff */
[----:B------:R-:W-:Y:S02]  /*3640*/  SHF.R.U32.HI R47, RZ, 0x18, R43 ;  /* 0x00000018ff2f7819 */ /* 0x000fe4000001162b */
[----:B------:R-:W-:-:S02]  /*3650*/  LOP3.LUT R12, R43, 0xff, RZ, 0xc0, !PT ;  /* 0x000000ff2b0c7812 */ /* 0x000fc400078ec0ff */
[----:B------:R-:W-:Y:S02]  /*3660*/  SHF.R.U32.HI R44, RZ, 0x10, R45 ;  /* 0x00000010ff2c7819 */ /* 0x000fe4000001162d */
[----:B------:R-:W-:Y:S02]  /*3670*/  SHF.R.U32.HI R43, RZ, 0x10, R43 ;  /* 0x00000010ff2b7819 */ /* 0x000fe4000001162b */
[----:B------:R-:W-:Y:S01]  /*3680*/  PRMT R13, R46, 0x654, R13 ;  /* 0x000006542e0d7816 */ /* 0x000fe2000000000d */
        /* <DEDUP_REMOVED lines=95> */
.L_x_8691:
[----:B------:R-:W-:Y:S05]  /*3c80*/  BSYNC B2 ;  /* 0x0000000000027941 */ /* 0x000fea0003800000 */
.L_x_8690:
[----:B0-----:R0:W-:Y:S02]  /*3c90*/  ST.E.128 desc[UR60][R10.64], R4 ;  /* 0x000000040a007985 */ /* 0x0011e4000c101d3c */
.L_x_8685:
[----:B------:R-:W-:Y:S05]  /*3ca0*/  BSYNC B1 ;  /* 0x0000000000017941 */ /* 0x000fea0003800000 */
.L_x_8684:
[----:B------:R-:W-:-:S03]  /*3cb0*/  UMOV UR4, 0xffffffff ;  /* 0xffffffff00047882 */ /* 0x000fc60000000000 */
[----:B------:R-:W-:Y:S05]  /*3cc0*/  BRA.DIV UR4, `(.L_x_8692) ;  /* 0x00000282040c7947 */ /* 0x000fea000b800000 */
[----:B------:R0:W0:Y:S04]  /*3cd0*/  SHFL.IDX PT, R42, R101, 0x1, 0x1c1f ;  /* 0x003c1f00652a7f89 */ /* 0x00002800000e0000 */
[----:B----4-:R4:W0:Y:S02]  /*3ce0*/  SHFL.IDX PT, R14, R100, 0x1, 0x1c1f ;  /* 0x003c1f00640e7f89 */ /* 0x01082400000e0000 */
.L_x_9052:
[----:B------:R-:W-:Y:S04]  /*3cf0*/  BSSY B1, `(.L_x_8693) ;  /* 0x00000f0000017945 */ /* 0x000fe80003800000 */
[----:B------:R-:W-:Y:S05]  /*3d00*/  @P3 BRA `(.L_x_8694) ;  /* 0x0000000c00b83947 */ /* 0x000fea0003800000 */
[----:B------:R-:W-:Y:S04]  /*3d10*/  BSSY B2, `(.L_x_8695) ;  /* 0x0000076000027945 */ /* 0x000fe80003800000 */
[----:B------:R-:W-:Y:S05]  /*3d20*/  @P1 BRA `(.L_x_8696) ;  /* 0x0000000400d01947 */ /* 0x000fea0003800000 */
[----:B0-----:R0:W0:Y:S01]  /*3d30*/  LDS.128 R4, [R91+0x1a400] ;  /* 0x01a400005b047984 */ /* 0x0010220000000c00 */
[----:B------:R-:W-:Y:S01]  /*3d40*/  IADD3 R10, P2, R18, R14, RZ ;  /* 0x0000000e120a7210 */ /* 0x000fe20007f5e0ff */
[----:B------:R-:W-:Y:S04]  /*3d50*/  BSSY B3, `(.L_x_8697) ;  /* 0x0000070000037945 */ /* 0x000fe80003800000 */
[----:B------:R-:W-:Y:S01]  /*3d60*/  IMAD.X R11, R42, 0x1, R19, P2 ;  /* 0x000000012a0b7824 */ /* 0x000fe200010e0613 */
        /* <DEDUP_REMOVED lines=44> */
[----:B---3--:R-:W-:Y:S01]  /*4030*/  FFMA.FTZ R102, R12, R38, R43 ;  /* 0x000000260c667223 */ /* 0x008fe2000001002b */
[----:B------:R-:W-:Y:S01]  /*4040*/  F2FP.F16.E4M3.UNPACK_B R4, R4 ;  /* 0x00000004ff04723e */ /* 0x000fe200020006ff */
[----:B------:R-:W-:-:S02]  /*4050*/  HADD2.F32 R38, -RZ, R113.H1_H1 ;  /* 0x30000071ff267230 */ /* 0x000fc40000004100 */
[--C-:B------:R-:W-:Y:S02]  /*4060*/  HADD2.F32 R6, -RZ, R5.reuse.H0_H0 ;  /* 0x20000005ff067230 */ /* 0x100fe40000004100 */
        /* <DEDUP_REMOVED lines=21> */
[----:B------:R-:W-:Y:S01]  /*41c0*/  F2FP.F16.E4M3.UNPACK_B R4, R13.H1 ;  /* 0x0000000dff04723e */ /* 0x000fe200030006ff */
[----:B------:R-:W-:Y:S01]  /*41d0*/  HADD2.F32 R7, -RZ, R5.H1_H1 ;  /* 0x30000005ff077230 */ /* 0x000fe20000004100 */
[----:B------:R-:W-:Y:S01]  /*41e0*/  F2FP.F16.E4M3.UNPACK_B R44, R44 ;  /* 0x0000002cff2c723e */ /* 0x000fe200020006ff */
[----:B------:R-:W-:Y:S01]  /*41f0*/  HADD2.F32 R43, -RZ, R39.H1_H1 ;  /* 0x30000027ff2b7230 */ /* 0x000fe20000004100 */
[----:B------:R-:W-:Y:S01]  /*4200*/  F2FP.SATFINITE.E4M3.F32.PACK_AB_MERGE_C R113, R102, R41, RZ ;  /* 0x000000296671723e */ /* 0x000fe200048070ff */
        /* <DEDUP_REMOVED lines=25> */
[----:B------:R-:W-:Y:S01]  /*43a0*/  F2FP.SATFINITE.E4M3.F32.PACK_AB_MERGE_C R99, R102, R99, RZ ;  /* 0x000000636663723e */ /* 0x000fe200048070ff */
        /* <DEDUP_REMOVED lines=10> */
.L_x_8698:
[----:B------:R-:W-:Y:S05]  /*4450*/  BSYNC B3 ;  /* 0x0000000000037941 */ /* 0x000fea0003800000 */
.L_x_8697:
[----:B0-----:R0:W-:Y:S02]  /*4460*/  ST.E.128 desc[UR60][R10.64], R4 ;  /* 0x000000040a007985 */ /* 0x0011e4000c101d3c */
.L_x_8696:
[----:B------:R-:W-:Y:S05]  /*4470*/  BSYNC B2 ;  /* 0x0000000000027941 */ /* 0x000fea0003800000 */
.L_x_8695:
[----:B------:R-:W-:-:S13]  /*4480*/  ISETP.NE.AND P2, PT, R88, RZ, PT ;  /* 0x000000ff5800720c */ /* 0x000fda0003f45270 */
[----:B------:R-:W-:Y:S05]  /*4490*/  @P2 BRA `(.L_x_8694) ;  /* 0x0000000400d42947 */ /* 0x000fea0003800000 */
[----:B0-----:R0:W0:Y:S01]  /*44a0*/  LDS.128 R4, [R90+0x1a400] ;  /* 0x01a400005a047984 */ /* 0x0010220000000c00 */
[----:B------:R-:W-:Y:S01]  /*44b0*/  IADD3 R10, P2, R23, R14, RZ ;  /* 0x0000000e170a7210 */ /* 0x000fe20007f5e0ff */
[----:B------:R-:W-:Y:S04]  /*44c0*/  BSSY B2, `(.L_x_8699) ;  /* 0x0000071000027945 */ /* 0x000fe80003800000 */
[----:B------:R-:W-:Y:S01]  /*44d0*/  IMAD.X R11, R42, 0x1, R197, P2 ;  /* 0x000000012a0b7824 */ /* 0x000fe200010e06c5 */
        /* <DEDUP_REMOVED lines=111> */
.L_x_8700:
[----:B------:R-:W-:Y:S05]  /*4bd0*/  BSYNC B2 ;  /* 0x0000000000027941 */ /* 0x000fea0003800000 */
.L_x_8699:
[----:B0-----:R0:W-:Y:S02]  /*4be0*/  ST.E.128 desc[UR60][R10.64], R4 ;  /* 0x000000040a007985 */ /* 0x0011e4000c101d3c */
.L_x_8694:
[----:B------:R-:W-:Y:S05]  /*4bf0*/  BSYNC B1 ;  /* 0x0000000000017941 */ /* 0x000fea0003800000 */
.L_x_8693:
[----:B------:R-:W-:-:S03]  /*4c00*/  UMOV UR4, 0xffffffff ;  /* 0xffffffff00047882 */ /* 0x000fc60000000000 */
[----:B------:R-:W-:Y:S05]  /*4c10*/  BRA.DIV UR4, `(.L_x_8701) ;  /* 0x0000027204807947 */ /* 0x000fea000b800000 */
[----:B0-2---:R-:W0:Y:S04]  /*4c20*/  SHFL.IDX PT, R101, R101, 0x2, 0x1c1f ;  /* 0x005c1f0065657f89 */ /* 0x005e2800000e0000 */
[----:B------:R2:W0:Y:S02]  /*4c30*/  SHFL.IDX PT, R14, R100, 0x2, 0x1c1f ;  /* 0x005c1f00640e7f89 */ /* 0x00042400000e0000 */
.L_x_9056:
[----:B------:R-:W-:Y:S05]  /*4c40*/  @P4 BRA `(.L_x_8702) ;  /* 0x0000004400f84947 */ /* 0x000fea0003800000 */
[----:B------:R-:W-:Y:S04]  /*4c50*/  BSSY B1, `(.L_x_8703) ;  /* 0x0000076000017945 */ /* 0x000fe80003800000 */
[----:B------:R-:W-:Y:S05]  /*4c60*/  @P1 BRA `(.L_x_8704) ;  /* 0x0000000400d01947 */ /* 0x000fea0003800000 */
[----:B------:R1:W1:Y:S01]  /*4c70*/  LDS.128 R4, [R91+0x1c400] ;  /* 0x01c400005b047984 */ /* 0x0002620000000c00 */
[----:B0-----:R-:W-:Y:S01]  /*4c80*/  IADD3 R10, P2, R18, R14, RZ ;  /* 0x0000000e120a7210 */ /* 0x001fe20007f5e0ff */
[----:B------:R-:W-:Y:S04]  /*4c90*/  BSSY B2, `(.L_x_8705) ;  /* 0x0000070000027945 */ /* 0x000fe80003800000 */
[----:B------:R-:W-:Y:S01]  /*4ca0*/  IMAD.X R11, R101, 0x1, R19, P2 ;  /* 0x00000001650b7824 */ /* 0x000fe200010e0613 */
        /* <DEDUP_REMOVED lines=110> */
.L_x_8706:
[----:B------:R-:W-:Y:S05]  /*5390*/  BSYNC B2 ;  /* 0x0000000000027941 */ /* 0x000fea0003800000 */
.L_x_8705:
[----:B-1----:R0:W-:Y:S02]  /*53a0*/  ST.E.128 desc[UR60][R10.64], R4 ;  /* 0x000000040a007985 */ /* 0x0021e4000c101d3c */
.L_x_8704:
[----:B------:R-:W-:Y:S05]  /*53b0*/  BSYNC B1 ;  /* 0x0000000000017941 */ /* 0x000fea0003800000 */
.L_x_8703:
        /* <DEDUP_REMOVED lines=115> */
.L_x_8708:
[----:B------:R-:W-:Y:S05]  /*5af0*/  BSYNC B1 ;  /* 0x0000000000017941 */ /* 0x000fea0003800000 */
.L_x_8707:
[----:B0-----:R0:W-:Y:S01]  /*5b00*/  ST.E.128 desc[UR60][R14.64], R4 ;  /* 0x000000040e007985 */ /* 0x0011e2000c101d3c */
[----:B------:R-:W-:Y:S05]  /*5b10*/  BRA `(.L_x_8702) ;  /* 0x0000003800447947 */ /* 0x000fea0003800000 */
.L_x_8673:
[----:B------:R-:W-:Y:S01]  /*5b20*/  VIADD R8, R198, 0x40 ;  /* 0x00000040c6087836 */ /* 0x000fe20000000000 */
[----:B------:R-:W-:Y:S02]  /*5b30*/  CS2R R30, SRZ ;  /* 0x00000000001e7805 */ /* 0x000fe4000001ff00 */
[----:B------:R-:W-:Y:S02]  /*5b40*/  CS2R R28, SRZ ;  /* 0x00000000001c7805 */ /* 0x000fe4000001ff00 */
[----:B------:R-:W-:Y:S01]  /*5b50*/  ISETP.GE.AND P3, PT, R8, R96, PT ;  /* 0x000000600800720c */ /* 0x000fe20003f66270 */
[----:B------:R-:W-:-:S03]  /*5b60*/  VIADD R8, R198, 0x80 ;  /* 0x00000080c6087836 */ /* 0x000fc60000000000 */
        /* <DEDUP_REMOVED lines=23> */
[----:B0-----:R-:W-:-:S05]  /*5ce0*/  @!P3 IADD3 R12, P5, R11, R12, RZ ;  /* 0x0000000c0b0cb210 */ /* 0x001fca0007fbe0ff */
[----:B------:R-:W-:Y:S02]  /*5cf0*/  @!P3 IMAD.X R13, R14, 0x1, R13, P5 ;  /* 0x000000010e0db824 */ /* 0x000fe400028e060d */
        /* <DEDUP_REMOVED lines=25> */
[----:B------:R-:W-:Y:S02]  /*5e90*/  IMAD.MOV.U32 R119, RZ, RZ, R28 ;  /* 0x000000ffff777224 */ /* 0x000fe400078e001c */
[----:B---3--:R-:W-:Y:S02]  /*5ea0*/  IMAD.MOV.U32 R113, RZ, RZ, R38 ;  /* 0x000000ffff717224 */ /* 0x008fe400078e0026 */
[----:B------:R-:W-:-:S02]  /*5eb0*/  IMAD.MOV.U32 R114, RZ, RZ, R36 ;  /* 0x000000ffff727224 */ /* 0x000fc400078e0024 */
[----:B----4-:R-:W-:Y:S02]  /*5ec0*/  IMAD.MOV.U32 R109, RZ, RZ, R42 ;  /* 0x000000ffff6d7224 */ /* 0x010fe400078e002a */
[----:B------:R-:W-:Y:S02]  /*5ed0*/  IMAD.MOV.U32 R108, RZ, RZ, R40 ;  /* 0x000000ffff6c7224 */ /* 0x000fe400078e0028 */
[----:B-----5:R-:W-:Y:S02]  /*5ee0*/  IMAD.MOV.U32 R107, RZ, RZ, R46 ;  /* 0x000000ffff6b7224 */ /* 0x020fe400078e002e */
[----:B------:R-:W-:Y:S02]  /*5ef0*/  IMAD.MOV.U32 R106, RZ, RZ, R44 ;  /* 0x000000ffff6a7224 */ /* 0x000fe400078e002c */
[----:B------:R-:W-:Y:S02]  /*5f00*/  IMAD.MOV.U32 R115, RZ, RZ, R6 ;  /* 0x000000ffff737224 */ /* 0x000fe400078e0006 */
[----:B------:R-:W-:-:S02]  /*5f10*/  IMAD.MOV.U32 R118, RZ, RZ, R4 ;  /* 0x000000ffff767224 */ /* 0x000fc400078e0004 */
[----:B------:R-:W-:Y:S02]  /*5f20*/  IMAD.MOV.U32 R110, RZ, RZ, R34 ;  /* 0x000000ffff6e7224 */ /* 0x000fe400078e0022 */
[----:B------:R-:W-:Y:S01]  /*5f30*/  IMAD.MOV.U32 R112, RZ, RZ, R32 ;  /* 0x000000ffff707224 */ /* 0x000fe200078e0020 */
[----:B------:R-:W-:Y:S06]  /*5f40*/  @!P5 BRA `(.L_x_8709) ;  /* 0x000000000004d947 */ /* 0x000fec0003800000 */
[----:B------:R-:W-:Y:S01]  /*5f50*/  BPT.TRAP 0x1 ;  /* 0x000000040000795c */ /* 0x000fe20000300000 */
.L_x_8709:
[----:B------:R-:W-:Y:S01]  /*5f60*/  IMAD R87, R195, 0x8, R17 ;  /* 0x00000008c3577824 */ /* 0x000fe200078e0211 */
[----:B------:R-:W-:Y:S01]  /*5f70*/  SHF.L.U32 R97, R201, 0x1f, RZ ;  /* 0x0000001fc9617819 */ /* 0x000fe200000006ff */
[----:B------:R-:W0:Y:S01]  /*5f80*/  LDC R105, c[0x0][0x2f4] ;  /* 0x0000bd00ff697b82 */ /* 0x000e220000000800 */
[----:B------:R-:W-:Y:S02]  /*5f90*/  BSSY B1, `(.L_x_8710) ;  /* 0x0000003000017945 */ /* 0x000fe40003800000 */
[----:B------:R-:W1:Y:S02]  /*5fa0*/  SYNCS.PHASECHK.TRANS64.TRYWAIT P3, [R87+URZ+0x22890], R97 ;  /* 0x02289061570075a7 */ /* 0x000e64000806017f */
[----:B-1----:R-:W-:Y:S05]  /*5fb0*/  @!P3 BRA `(.L_x_8711) ;  /* 0x0000025c00e0b947 */ /* 0x002fea0003800000 */
.L_x_9057:
[----:B------:R-:W-:Y:S05]  /*5fc0*/  BSYNC B1 ;  /* 0x0000000000017941 */ /* 0x000fea0003800000 */
.L_x_8710:
[----:B------:R-:W-:Y:S01]  /*5fd0*/  UMOV UR4, 0xffffffff ;  /* 0xffffffff00047882 */ /* 0x000fe20000000000 */
[----:B0-----:R-:W-:Y:S02]  /*5fe0*/  IMAD.IADD R111, R105, 0x1, -R70 ;  /* 0x00000001696f7824 */ /* 0x001fe400078e0a46 */
[----:B------:R-:W-:Y:S05]  /*5ff0*/  BRA.DIV UR4, `(.L_x_8712) ;  /* 0x0000025e04e47947 */ /* 0x000fea000b800000 */
[----:B------:R0:W2:Y:S04]  /*6000*/  SHFL.IDX PT, R102, R101, RZ, 0x1c1f ;  /* 0x001c1fff65667589 */ /* 0x0000a800000e0000 */
[----:B------:R0:W3:Y:S02]  /*6010*/  SHFL.IDX PT, R103, R100, RZ, 0x1c1f ;  /* 0x001c1fff64677589 */ /* 0x0000e400000e0000 */
.L_x_9061:
        /* <DEDUP_REMOVED lines=13> */
[----:B------:R-:W-:-:S04]  /*60f0*/  IMAD R8, R195, 0x5000, R58 ;  /* 0x00005000c3087824 */ /* 0x000fc800078e023a */
[----:B------:R-:W-:Y:S02]  /*6100*/  IMAD.IADD R10, R212, 0x1, R9 ;  /* 0x00000001d40a7824 */ /* 0x000fe400078e0209 */
[----:B------:R-:W-:Y:S02]  /*6110*/  IMAD.IADD R8, R17, 0x1, R8 ;  /* 0x0000000111087824 */ /* 0x000fe400078e0208 */
        /* <DEDUP_REMOVED lines=11> */
[----:B------:R-:W-:-:S02]  /*61d0*/  SHF.R.U32.HI R122, RZ, 0x18, R29 ;  /* 0x00000018ff7a7819 */ /* 0x000fc4000001161d */
[----:B------:R-:W-:Y:S02]  /*61e0*/  LOP3.LUT R7, R29, 0xff, RZ, 0xc0, !PT ;  /* 0x000000ff1d077812 */ /* 0x000fe400078ec0ff */
[--C-:B------:R-:W-:Y:S02]  /*61f0*/  SHF.R.U32.HI R120, RZ, 0x8, R29.reuse ;  /* 0x00000008ff787819 */ /* 0x100fe4000001161d */
[----:B------:R-:W-:Y:S02]  /*6200*/  SHF.R.U32.HI R124, RZ, 0x10, R29 ;  /* 0x00000010ff7c7819 */ /* 0x000fe4000001161d */
[----:B------:R-:W-:Y:S02]  /*6210*/  SHF.R.U32.HI R30, RZ, 0x18, R31 ;  /* 0x00000018ff1e7819 */ /* 0x000fe4000001161f */
[----:B------:R-:W-:Y:S01]  /*6220*/  LOP3.LUT R29, R31, 0xff, RZ, 0xc0, !PT ;  /* 0x000000ff1f1d7812 */ /* 0x000fe200078ec0ff */
[----:B------:R-:W-:Y:S01]  /*6230*/  IMAD.U32 R124, R124, 0x10000, RZ ;  /* 0x000100007c7c7824 */ /* 0x000fe200078e00ff */
[----:B------:R-:W-:-:S02]  /*6240*/  SHF.R.U32.HI R131, RZ, 0x18, R5 ;  /* 0x00000018ff837819 */ /* 0x000fc40000011605 */
[----:B------:R-:W-:Y:S02]  /*6250*/  LOP3.LUT R4, R5, 0xff, RZ, 0xc0, !PT ;  /* 0x000000ff05047812 */ /* 0x000fe400078ec0ff */
[--C-:B------:R-:W-:Y:S02]  /*6260*/  SHF.R.U32.HI R121, RZ, 0x8, R31.reuse ;  /* 0x00000008ff797819 */ /* 0x100fe4000001161f */
[----:B------:R-:W-:Y:S01]  /*6270*/  SHF.R.U32.HI R126, RZ, 0x10, R31 ;  /* 0x00000010ff7e7819 */ /* 0x000fe2000001161f */
[----:B---3--:R-:W-:Y:S01]  /*6280*/  IMAD.MOV.U32 R31, RZ, RZ, R12 ;  /* 0x000000ffff1f7224 */ /* 0x008fe200078e000c */
[----:B------:R-:W-:Y:S01]  /*6290*/  SHF.R.U32.HI R128, RZ, 0x10, R5 ;  /* 0x00000010ff807819 */ /* 0x000fe20000011605 */
[----:B------:R-:W-:Y:S01]  /*62a0*/  IMAD.SHL.U32 R5, R129, 0x100, RZ ;  /* 0x0000010081057824 */ /* 0x000fe200078e00ff */
[----:B------:R-:W-:Y:S01]  /*62b0*/  PRMT R12, R30, 0x654, R29 ;  /* 0x000006541e0c7816 */ /* 0x000fe2000000001d */
[----:B------:R-:W-:Y:S01]  /*62c0*/  IMAD.SHL.U32 R29, R120, 0x100, RZ ;  /* 0x00000100781d7824 */ /* 0x000fe200078e00ff */
[----:B------:R-:W-:Y:S01]  /*62d0*/  PRMT R4, R131, 0x654, R4 ;  /* 0x0000065483047816 */ /* 0x000fe20000000004 */
[----:B------:R-:W-:Y:S01]  /*62e0*/  IMAD.SHL.U32 R121, R121, 0x100, RZ ;  /* 0x0000010079797824 */ /* 0x000fe200078e00ff */
[----:B------:R-:W-:Y:S01]  /*62f0*/  PRMT R8, R122, 0x654, R7 ;  /* 0x000006547a087816 */ /* 0x000fe20000000007 */
[----:B------:R-:W-:Y:S01]  /*6300*/  IMAD.SHL.U32 R7, R123, 0x100, RZ ;  /* 0x000001007b077824 */ /* 0x000fe200078e00ff */
[----:B------:R-:W-:Y:S01]  /*6310*/  LOP3.LUT R4, R4, 0xff00, R5, 0xf8, !PT ;  /* 0x0000ff0004047812 */ /* 0x000fe200078ef805 */
[----:B------:R-:W-:Y:S01]  /*6320*/  IMAD.U32 R5, R128, 0x10000, RZ ;  /* 0x0001000080057824 */ /* 0x000fe200078e00ff */
[----:B------:R-:W-:Y:S01]  /*6330*/  PRMT R6, R125, 0x654, R6 ;  /* 0x000006547d067816 */ /* 0x000fe20000000006 */
[----:B------:R-:W-:Y:S01]  /*6340*/  IMAD.U32 R126, R126, 0x10000, RZ ;  /* 0x000100007e7e7824 */ /* 0x000fe200078e00ff */
[----:B------:R-:W-:-:S02]  /*6350*/  LOP3.LUT R123, R8, 0xff00, R29, 0xf8, !PT ;  /* 0x0000ff00087b7812 */ /* 0x000fc400078ef81d */
[----:B------:R-:W-:Y:S02]  /*6360*/  F2FP.F16.E4M3.UNPACK_B R122, R119.H1 ;  /* 0x00000077ff7a723e */ /* 0x000fe400030006ff */
[----:B------:R-:W-:Y:S02]  /*6370*/  F2FP.F16.E4M3.UNPACK_B R120, R31.H1 ;  /* 0x0000001fff78723e */ /* 0x000fe400030006ff */
[----:B------:R-:W-:Y:S02]  /*6380*/  F2FP.F16.E4M3.UNPACK_B R29, R28.H1 ;  /* 0x0000001cff1d723e */ /* 0x000fe400030006ff */
[----:B------:R-:W-:Y:S02]  /*6390*/  LOP3.LUT R7, R6, 0xff00, R7, 0xf8, !PT ;  /* 0x0000ff0006077812 */ /* 0x000fe400078ef807 */
[----:B------:R-:W-:Y:S01]  /*63a0*/  LOP3.LUT R125, R12, 0xff00, R121, 0xf8, !PT ;  /* 0x0000ff000c7d7812 */ /* 0x000fe200078ef879 */
        /* <DEDUP_REMOVED lines=20> */
[----:B------:R-:W-:Y:S01]  /*64f0*/  LOP3.LUT R7, R123, 0xff0000, R124, 0xf8, !PT ;  /* 0x00ff00007b077812 */ /* 0x000fe200078ef87c */
        /* <DEDUP_REMOVED lines=45> */
[--C-:B------:R-:W-:Y:S01]  /*67d0*/  HADD2.F32 R31, -RZ, R117.reuse.H0_H0 ;  /* 0x20000075ff1f7230 */ /* 0x100fe20000004100 */
        /* <DEDUP_REMOVED lines=8> */
[C---:B------:R-:W-:Y:S01]  /*6860*/  FMUL.FTZ R119, R29.reuse, R31 ;  /* 0x0000001f1d777220 */ /* 0x040fe20000410000 */
[--C-:B------:R-:W-:Y:S01]  /*6870*/  HADD2.F32 R30, -RZ, R115.reuse.H0_H0 ;  /* 0x20000073ff1e7230 */ /* 0x100fe20000004100 */
        /* <DEDUP_REMOVED lines=13> */
[----:B------:R-:W-:Y:S01]  /*6950*/  F2FP.SATFINITE.E4M3.F32.PACK_AB_MERGE_C R10, R131, R126, RZ ;  /* 0x0000007e830a723e */ /* 0x000fe200048070ff */
[----:B------:R-:W-:Y:S01]  /*6960*/  HADD2.F32 R120, -RZ, R119.H0_H0 ;  /* 0x20000077ff787230 */ /* 0x000fe20000004100 */
[----:B------:R-:W-:Y:S01]  /*6970*/  F2FP.F16.E4M3.UNPACK_B R117, R6 ;  /* 0x00000006ff75723e */ /* 0x000fe200020006ff */
[----:B------:R-:W-:Y:S01]  /*6980*/  HADD2.F32 R28, -RZ, R29.H0_H0 ;  /* 0x2000001dff1c7230 */ /* 0x000fe20000004100 */
[----:B------:R-:W-:Y:S01]  /*6990*/  F2FP.SATFINITE.E4M3.F32.PACK_AB_MERGE_C R10, R121, R14, R10 ;  /* 0x0000000e790a723e */ /* 0x000fe2000480700a */
[----:B------:R-:W-:Y:S01]  /*69a0*/  HADD2.F32 R119, -RZ, R119.H1_H1 ;  /* 0x30000077ff777230 */ /* 0x000fe20000004100 */
        /* <DEDUP_REMOVED lines=9> */
[-C--:B------:R-:W-:Y:S01]  /*6a40*/  FMUL.FTZ R31, R115, R119.reuse ;  /* 0x00000077731f7220 */ /* 0x080fe20000410000 */
[----:B------:R-:W-:Y:S01]  /*6a50*/  FMUL.FTZ R118, R30, R119 ;  /* 0x000000771e767220 */ /* 0x000fe20000410000 */
[----:B------:R-:W-:-:S02]  /*6a60*/  F2FP.F16.E4M3.UNPACK_B R13, R13.H1 ;  /* 0x0000000dff0d723e */ /* 0x000fc400030006ff */
[----:B------:R-:W-:Y:S01]  /*6a70*/  FFMA.FTZ R123, R30, R117, -R31 ;  /* 0x000000751e7b7223 */ /* 0x000fe2000001081f */
[----:B------:R-:W-:Y:S01]  /*6a80*/  F2FP.F16.E4M3.UNPACK_B R31, R7.H1 ;  /* 0x00000007ff1f723e */ /* 0x000fe200030006ff */
[----:B------:R-:W-:Y:S01]  /*6a90*/  FFMA.FTZ R122, R115, R117, R118 ;  /* 0x00000075737a7223 */ /* 0x000fe20000010076 */
[----:B------:R-:W-:Y:S01]  /*6aa0*/  F2FP.F16.E4M3.UNPACK_B R9, R9.H1 ;  /* 0x00000009ff09723e */ /* 0x000fe200030006ff */
[----:B------:R-:W-:Y:S01]  /*6ab0*/  HADD2.F32 R30, -RZ, R13.H0_H0 ;  /* 0x2000000dff1e7230 */ /* 0x000fe20000004100 */
[----:B------:R-:W-:Y:S01]  /*6ac0*/  F2FP.F16.E4M3.UNPACK_B R6, R6.H1 ;  /* 0x00000006ff06723e */ /* 0x000fe200030006ff */
[----:B------:R-:W-:Y:S01]  /*6ad0*/  HADD2.F32 R115, -RZ, R31.H0_H0 ;  /* 0x2000001fff737230 */ /* 0x000fe20000004100 */
[----:B------:R-:W-:Y:S01]  /*6ae0*/  F2FP.SATFINITE.E4M3.F32.PACK_AB_MERGE_C R12, R125, R124, R12 ;  /* 0x0000007c7d0c723e */ /* 0x000fe2000480700c */
[----:B------:R-:W-:Y:S01]  /*6af0*/  HADD2.F32 R7, -RZ, R9.H0_H0 ;  /* 0x20000009ff077230 */ /* 0x000fe20000004100 */
[----:B------:R-:W-:Y:S01]  /*6b00*/  F2FP.F16.E4M3.UNPACK_B R117, R5 ;  /* 0x00000005ff75723e */ /* 0x000fe200020006ff */
[----:B------:R-:W-:-:S02]  /*6b10*/  HADD2.F32 R13, -RZ, R13.H1_H1 ;  /* 0x3000000dff0d7230 */ /* 0x000fc40000004100 */
[CC--:B------:R-:W-:Y:S01]  /*6b20*/  FMUL.FTZ R124, R30.reuse, R115.reuse ;  /* 0x000000731e7c7220 */ /* 0x0c0fe20000410000 */
[----:B------:R-:W-:Y:S02]  /*6b30*/  HADD2.F32 R120, -RZ, R31.H1_H1 ;  /* 0x3000001fff787230 */ /* 0x000fe40000004100 */
[----:B------:R-:W-:Y:S01]  /*6b40*/  FMUL.FTZ R115, R7, R115 ;  /* 0x0000007307737220 */ /* 0x000fe20000410000 */
[--C-:B------:R-:W-:Y:S01]  /*6b50*/  HADD2.F32 R31, -RZ, R6.reuse.H0_H0 ;  /* 0x20000006ff1f7230 */ /* 0x100fe20000004100 */
[----:B------:R-:W-:Y:S01]  /*6b60*/  F2FP.F16.E4M3.UNPACK_B R119, R5.H1 ;  /* 0x00000005ff77723e */ /* 0x000fe200030006ff */
[----:B------:R-:W-:Y:S01]  /*6b70*/  HADD2.F32 R9, -RZ, R9.H1_H1 ;  /* 0x30000009ff097230 */ /* 0x000fe20000004100 */
[----:B------:R-:W-:Y:S01]  /*6b80*/  F2FP.F16.E4M3.UNPACK_B R5, R4 ;  /* 0x00000004ff05723e */ /* 0x000fe200020006ff */
[----:B------:R-:W-:Y:S02]  /*6b90*/  HADD2.F32 R118, -RZ, R6.H1_H1 ;  /* 0x30000006ff767230 */ /* 0x000fe40000004100 */
[-C--:B------:R-:W-:Y:S01]  /*6ba0*/  FMUL.FTZ R6, R13, R120.reuse ;  /* 0x000000780d067220 */ /* 0x080fe20000410000 */
[----:B------:R-:W-:Y:S01]  /*6bb0*/  FFMA.FTZ R125, R30, R31, R115 ;  /* 0x0000001f1e7d7223 */ /* 0x000fe20000010073 */
[C---:B------:R-:W-:Y:S01]  /*6bc0*/  FMUL.FTZ R120, R9.reuse, R120 ;  /* 0x0000007809787220 */ /* 0x040fe20000410000 */
[----:B------:R-:W-:Y:S01]  /*6bd0*/  F2FP.F16.E4M3.UNPACK_B R30, R15 ;  /* 0x0000000fff1e723e */ /* 0x000fe200020006ff */
[-C--:B------:R-:W-:Y:S01]  /*6be0*/  FFMA.FTZ R127, R9, R118.reuse, -R6 ;  /* 0x00000076097f7223 */ /* 0x080fe20000010806 */
[----:B------:R-:W-:Y:S01]  /*6bf0*/  F2FP.F16.E4M3.UNPACK_B R6, R11 ;  /* 0x0000000bff06723e */ /* 0x000fe200020006ff */
[----:B------:R-:W-:Y:S01]  /*6c00*/  FFMA.FTZ R126, R13, R118, R120 ;  /* 0x000000760d7e7223 */ /* 0x000fe20000010078 */
[----:B------:R-:W-:Y:S01]  /*6c10*/  FFMA.FTZ R124, R7, R31, -R124 ;  /* 0x0000001f077c7223 */ /* 0x000fe2000001087c */
        /* <DEDUP_REMOVED lines=8> */
[-C--:B------:R-:W-:Y:S01]  /*6ca0*/  FMUL.FTZ R128, R13, R120.reuse ;  /* 0x000000780d807220 */ /* 0x080fe20000410000 */
[----:B------:R-:W-:Y:S02]  /*6cb0*/  HADD2.F32 R121, -RZ, R119.H0_H0 ;  /* 0x20000077ff797230 */ /* 0x000fe40000004100 */
[C---:B------:R-:W-:Y:S01]  /*6cc0*/  FMUL.FTZ R120, R7.reuse, R120 ;  /* 0x0000007807787220 */ /* 0x040fe20000410000 */
[----:B------:R-:W-:Y:S01]  /*6cd0*/  HADD2.F32 R118, -RZ, R5.H0_H0 ;  /* 0x20000005ff767230 */ /* 0x000fe20000004100 */
[----:B------:R-:W-:Y:S01]  /*6ce0*/  F2FP.SATFINITE.E4M3.F32.PACK_AB_MERGE_C R125, R126, R125, RZ ;  /* 0x0000007d7e7d723e */ /* 0x000fe200048070ff */
[----:B------:R-:W-:Y:S02]  /*6cf0*/  HADD2.F32 R9, -RZ, R11.H0_H0 ;  /* 0x2000000bff097230 */ /* 0x000fe40000004100 */
[-C--:B------:R-:W-:Y:S01]  /*6d00*/  FMUL.FTZ R130, R4, R121.reuse ;  /* 0x0000007904827220 */ /* 0x080fe20000410000 */
[----:B------:R-:W-:Y:S02]  /*6d10*/  HADD2.F32 R115, -RZ, R31.H0_H0 ;  /* 0x2000001fff737230 */ /* 0x000fe40000004100 */
[-C--:B------:R-:W-:Y:S01]  /*6d20*/  FFMA.FTZ R128, R7, R118.reuse, -R128 ;  /* 0x0000007607807223 */ /* 0x080fe20000010880 */
[----:B------:R-:W-:Y:S01]  /*6d30*/  FFMA.FTZ R120, R13, R118, R120 ;  /* 0x000000760d787223 */ /* 0x000fe20000010078 */
[----:B------:R-:W-:Y:S01]  /*6d40*/  FMUL.FTZ R121, R9, R121 ;  /* 0x0000007909797220 */ /* 0x000fe20000410000 */
[----:B------:R-:W-:-:S02]  /*6d50*/  HADD2.F32 R15, -RZ, R15.H1_H1 ;  /* 0x3000000fff0f7230 */ /* 0x000fc40000004100 */
[-C--:B------:R-:W-:Y:S01]  /*6d60*/  FFMA.FTZ R130, R9, R115.reuse, -R130 ;  /* 0x0000007309827223 */ /* 0x080fe20000010882 */
[----:B------:R-:W-:Y:S02]  /*6d70*/  HADD2.F32 R118, -RZ, R119.H1_H1 ;  /* 0x30000077ff767230 */ /* 0x000fe40000004100 */
[----:B------:R-:W-:Y:S01]  /*6d80*/  FFMA.FTZ R121, R4, R115, R121 ;  /* 0x0000007304797223 */ /* 0x000fe20000010079 */
[----:B------:R-:W-:Y:S01]  /*6d90*/  HADD2.F32 R11, -RZ, R11.H1_H1 ;  /* 0x3000000bff0b7230 */ /* 0x000fe20000004100 */
[----:B------:R-:W-:Y:S01]  /*6da0*/  F2FP.SATFINITE.E4M3.F32.PACK_AB_MERGE_C R9, R123, R28, R124 ;  /* 0x0000001c7b09723e */ /* 0x000fe2000480707c */
[----:B------:R-:W-:Y:S02]  /*6db0*/  HADD2.F32 R30, -RZ, R30.H1_H1 ;  /* 0x3000001eff1e7230 */ /* 0x000fe40000004100 */
[-C--:B------:R-:W-:Y:S01]  /*6dc0*/  FMUL.FTZ R132, R15, R118.reuse ;  /* 0x000000760f847220 */ /* 0x080fe20000410000 */
[----:B------:R-:W-:Y:S02]  /*6dd0*/  HADD2.F32 R117, -RZ, R117.H1_H1 ;  /* 0x30000075ff757230 */ /* 0x000fe40000004100 */
[----:B------:R-:W-:Y:S01]  /*6de0*/  FMUL.FTZ R118, R11, R118 ;  /* 0x000000760b767220 */ /* 0x000fe20000410000 */
[----:B------:R-:W-:Y:S01]  /*6df0*/  HADD2.F32 R6, -RZ, R6.H1_H1 ;  /* 0x30000006ff067230 */ /* 0x000fe20000004100 */
[----:B------:R-:W-:Y:S01]  /*6e00*/  F2FP.SATFINITE.E4M3.F32.PACK_AB_MERGE_C R13, R122, R29, R125 ;  /* 0x0000001d7a0d723e */ /* 0x000fe2000480707d */
[----:B------:R-:W-:-:S02]  /*6e10*/  HADD2.F32 R4, -RZ, R31.H1_H1 ;  /* 0x3000001fff047230 */ /* 0x000fc40000004100 */
[-C--:B------:R-:W-:Y:S01]  /*6e20*/  FMUL.FTZ R7, R30, R117.reuse ;  /* 0x000000751e077220 */ /* 0x080fe20000410000 */
[----:B------:R-:W-:Y:S02]  /*6e30*/  HADD2.F32 R5, -RZ, R5.H1_H1 ;  /* 0x30000005ff057230 */ /* 0x000fe40000004100 */
[C---:B------:R-:W-:Y:S01]  /*6e40*/  FMUL.FTZ R117, R6.reuse, R117 ;  /* 0x0000007506757220 */ /* 0x040fe20000410000 */
[-C--:B------:R-:W-:Y:S01]  /*6e50*/  FFMA.FTZ R11, R11, R4.reuse, -R132 ;  /* 0x000000040b0b7223 */ /* 0x080fe20000010884 */
[----:B------:R-:W-:Y:S01]  /*6e60*/  FFMA.FTZ R118, R15, R4, R118 ;  /* 0x000000040f767223 */ /* 0x000fe20000010076 */
[-C--:B------:R-:W-:Y:S01]  /*6e70*/  FFMA.FTZ R7, R6, R5.reuse, -R7 ;  /* 0x0000000506077223 */ /* 0x080fe20000010807 */
[----:B------:R-:W-:Y:S02]  /*6e80*/  FFMA.FTZ R117, R30, R5, R117 ;  /* 0x000000051e757223 */ /* 0x000fe40000010075 */
[----:B------:R-:W-:Y:S02]  /*6e90*/  F2FP.SATFINITE.E4M3.F32.PACK_AB_MERGE_C R11, R11, R130, RZ ;  /* 0x000000820b0b723e */ /* 0x000fe400048070ff */
[----:B------:R-:W-:-:S02]  /*6ea0*/  F2FP.SATFINITE.E4M3.F32.PACK_AB_MERGE_C R118, R118, R121, RZ ;  /* 0x000000797676723e */ /* 0x000fc400048070ff */
[----:B------:R-:W-:Y:S02]  /*6eb0*/  F2FP.SATFINITE.E4M3.F32.PACK_AB_MERGE_C R11, R7, R128, R11 ;  /* 0x00000080070b723e */ /* 0x000fe4000480700b */
[----:B------:R-:W-:-:S07]  /*6ec0*/  F2FP.SATFINITE.E4M3.F32.PACK_AB_MERGE_C R15, R117, R120, R118 ;  /* 0x00000078750f723e */ /* 0x000fce0004807076 */
.L_x_8716:
[----:B------:R-:W-:Y:S05]  /*6ed0*/  BSYNC B2 ;  /* 0x0000000000027941 */ /* 0x000fea0003800000 */
.L_x_8715:
[----:B------:R-:W-:Y:S01]  /*6ee0*/  ISETP.GE.AND P3, PT, R116, R105, PT ;  /* 0x000000697400720c */ /* 0x000fe20003f66270 */
[----:B--2---:R4:W-:-:S12]  /*6ef0*/  ST.E.128 desc[UR60][R98.64], R8 ;  /* 0x0000000862007985 */ /* 0x0049d8000c101d3c */
[----:B------:R-:W-:-:S04]  /*6f00*/  @!P3 IADD3 R4, P4, R103, R116, RZ ;  /* 0x000000746704b210 */ /* 0x000fc80007f9e0ff */
[----:B------:R-:W-:-:S05]  /*6f10*/  @!P3 LEA.HI.X.SX32 R5, R116, R102, 0x1, P4 ;  /* 0x000000667405b211 */ /* 0x000fca00020f0eff */
[----:B---3--:R4:W-:Y:S04]  /*6f20*/  @!P3 ST.E.128 desc[UR60][R4.64], R12 ;  /* 0x0000000c0400b985 */ /* 0x0089e8000c101d3c */
.L_x_8714:
[----:B------:R-:W-:Y:S05]  /*6f30*/  BSYNC B1 ;  /* 0x0000000000017941 */ /* 0x000fea0003800000 */
.L_x_8713:
[----:B------:R-:W-:-:S03]  /*6f40*/  UMOV UR4, 0xffffffff ;  /* 0xffffffff00047882 */ /* 0x000fc60000000000 */
[----:B------:R-:W-:Y:S05]  /*6f50*/  BRA.DIV UR4, `(.L_x_8717) ;  /* 0x0000025204587947 */ /* 0x000fea000b800000 */
[----:B------:R0:W0:Y:S04]  /*6f60*/  SHFL.IDX PT, R28, R101, 0x1, 0x1c1f ;  /* 0x003c1f00651c7f89 */ /* 0x00002800000e0000 */
[----:B----4-:R4:W0:Y:S02]  /*6f70*/  SHFL.IDX PT, R14, R100, 0x1, 0x1c1f ;  /* 0x003c1f00640e7f89 */ /* 0x01082400000e0000 */
.L_x_9065:
[----:B------:R-:W-:Y:S01]  /*6f80*/  VIADD R4, R198, 0x40 ;  /* 0x00000040c6047836 */ /* 0x000fe20000000000 */
[----:B------:R-:W-:Y:S04]  /*6f90*/  BSSY B1, `(.L_x_8718) ;  /* 0x00000f8000017945 */ /* 0x000fe80003800000 */
[----:B------:R-:W-:-:S13]  /*6fa0*/  ISETP.GE.OR P3, PT, R4, R96, P1 ;  /* 0x000000600400720c */ /* 0x000fda0000f66670 */
[----:B------:R-:W-:Y:S05]  /*6fb0*/  @P3 BRA `(.L_x_8719) ;  /* 0x0000000c00d43947 */ /* 0x000fea0003800000 */
[----:B------:R-:W-:Y:S01]  /*6fc0*/  SEL R4, R70, R111, !P0 ;  /* 0x0000006f46047207 */ /* 0x000fe20004000000 */
[----:B------:R-:W-:Y:S01]  /*6fd0*/  BSSY B2, `(.L_x_8720) ;  /* 0x00000ee000027945 */ /* 0x000fe20003800000 */
[----:B------:R-:W-:Y:S02]  /*6fe0*/  SHF.R.U32.HI R6, RZ, 0x3, R208 ;  /* 0x00000003ff067819 */ /* 0x000fe400000116d0 */
[----:B------:R-:W-:Y:S02]  /*6ff0*/  SHF.R.S32.HI R5, RZ, 0x1f, R4 ;  /* 0x0000001fff057819 */ /* 0x000fe40000011404 */
[----:B0-----:R-:W-:Y:S02]  /*7000*/  IADD3 R12, P3, R60, R14, RZ ;  /* 0x0000000e3c0c7210 */ /* 0x001fe40007f7e0ff */
[----:B------:R-:W-:-:S03]  /*7010*/  LEA.HI R4, R5, R4, RZ, 0x5 ;  /* 0x0000000405047211 */ /* 0x000fc600078f28ff */
[----:B------:R-:W-:Y:S01]  /*7020*/  IMAD.X R13, R28, 0x1, R59, P3 ;  /* 0x000000011c0d7824 */ /* 0x000fe200018e063b */
        /* <DEDUP_REMOVED lines=20> */
[--C-:B------:R-:W-:Y:S01]  /*7170*/  SHF.R.U32.HI R117, RZ, 0x8, R35.reuse ;  /* 0x00000008ff757819 */ /* 0x100fe20000011623 */
[----:B------:R-:W-:Y:S01]  /*7180*/  IMAD.MOV.U32 R30, RZ, RZ, R10 ;  /* 0x000000ffff1e7224 */ /* 0x000fe200078e000a */
[----:B------:R-:W-:Y:S01]  /*7190*/  PRMT R33, R33, 0x654, R32 ;  /* 0x0000065421217816 */ /* 0x000fe20000000020 */
[----:B------:R-:W-:Y:S01]  /*71a0*/  IMAD.U32 R8, R120, 0x10000, RZ ;  /* 0x0001000078087824 */ /* 0x000fe200078e00ff */
[----:B------:R-:W-:-:S02]  /*71b0*/  SHF.R.U32.HI R118, RZ, 0x10, R35 ;  /* 0x00000010ff767819 */ /* 0x000fc40000011623 */
[----:B------:R-:W-:Y:S02]  /*71c0*/  LOP3.LUT R36, R35, 0xff, RZ, 0xc0, !PT ;  /* 0x000000ff23247812 */ /* 0x000fe400078ec0ff */
[----:B------:R-:W-:Y:S02]  /*71d0*/  SHF.R.U32.HI R35, RZ, 0x18, R35 ;  /* 0x00000018ff237819 */ /* 0x000fe40000011623 */
[--C-:B------:R-:W-:Y:S02]  /*71e0*/  SHF.R.U32.HI R115, RZ, 0x8, R37.reuse ;  /* 0x00000008ff737819 */ /* 0x100fe40000011625 */
[--C-:B------:R-:W-:Y:S02]  /*71f0*/  SHF.R.U32.HI R116, RZ, 0x10, R37.reuse ;  /* 0x00000010ff747819 */ /* 0x100fe40000011625 */
[----:B------:R-:W-:Y:S01]  /*7200*/  LOP3.LUT R38, R37, 0xff, RZ, 0xc0, !PT ;  /* 0x000000ff25267812 */ /* 0x000fe200078ec0ff */
[----:B------:R-:W-:Y:S01]  /*7210*/  IMAD.SHL.U32 R6, R115, 0x100, RZ ;  /* 0x0000010073067824 */ /* 0x000fe200078e00ff */
[----:B---3--:R-:W-:-:S02]  /*7220*/  SHF.R.U32.HI R103, RZ, 0x18, R37 ;  /* 0x00000018ff677819 */ /* 0x008fc40000011625 */
[----:B------:R-:W-:Y:S01]  /*7230*/  LOP3.LUT R33, R33, 0xff00, R4, 0xf8, !PT ;  /* 0x0000ff0021217812 */ /* 0x000fe200078ef804 */
[----:B------:R-:W-:Y:S01]  /*7240*/  IMAD.SHL.U32 R4, R117, 0x100, RZ ;  /* 0x0000010075047824 */ /* 0x000fe200078e00ff */
[----:B------:R-:W-:Y:S02]  /*7250*/  LOP3.LUT R37, R39, 0xff, RZ, 0xc0, !PT ;  /* 0x000000ff27257812 */ /* 0x000fe400078ec0ff */
[--C-:B------:R-:W-:Y:S02]  /*7260*/  SHF.R.U32.HI R98, RZ, 0x18, R39.reuse ;  /* 0x00000018ff627819 */ /* 0x100fe40000011627 */
[--C-:B------:R-:W-:Y:S02]  /*7270*/  SHF.R.U32.HI R99, RZ, 0x8, R39.reuse ;  /* 0x00000008ff637819 */ /* 0x100fe40000011627 */
[----:B------:R-:W-:Y:S02]  /*7280*/  PRMT R35, R35, 0x654, R36 ;  /* 0x0000065423237816 */ /* 0x000fe40000000024 */
[----:B--2---:R-:W-:Y:S01]  /*7290*/  SHF.R.U32.HI R102, RZ, 0x10, R39 ;  /* 0x00000010ff667819 */ /* 0x004fe20000011627 */
[----:B------:R-:W-:Y:S01]  /*72a0*/  IMAD.SHL.U32 R10, R99, 0x100, RZ ;  /* 0x00000100630a7824 */ /* 0x000fe200078e00ff */
[----:B------:R-:W-:-:S02]  /*72b0*/  PRMT R39, R103, 0x654, R38 ;  /* 0x0000065467277816 */ /* 0x000fc40000000026 */
[----:B------:R-:W-:Y:S01]  /*72c0*/  PRMT R103, R98, 0x654, R37 ;  /* 0x0000065462677816 */ /* 0x000fe20000000025 */
[----:B------:R-:W-:Y:S01]  /*72d0*/  IMAD.U32 R98, R102, 0x10000, RZ ;  /* 0x0001000066627824 */ /* 0x000fe200078e00ff */
[----:B------:R-:W-:Y:S01]  /*72e0*/  LOP3.LUT R37, R35, 0xff00, R4, 0xf8, !PT ;  /* 0x0000ff0023257812 */ /* 0x000fe200078ef804 */
[----:B------:R-:W-:Y:S01]  /*72f0*/  IMAD.U32 R4, R118, 0x10000, RZ ;  /* 0x0001000076047824 */ /* 0x000fe200078e00ff */
[----:B------:R-:W-:Y:S02]  /*7300*/  LOP3.LUT R99, R39, 0xff00, R6, 0xf8, !PT ;  /* 0x0000ff0027637812 */ /* 0x000fe400078ef806 */
        /* <DEDUP_REMOVED lines=11> */
[----:B------:R-:W-:-:S02]  /*73c0*/  IMAD.U32 R10, R116, 0x10000, RZ ;  /* 0x00010000740a7824 */ /* 0x000fc400078e00ff */
[-C--:B------:R-:W-:Y:S01]  /*73d0*/  FMUL.FTZ R115, R33, R6.reuse ;  /* 0x0000000621737220 */ /* 0x080fe20000410000 */
[--C-:B------:R-:W-:Y:S02]  /*73e0*/  HADD2.F32 R38, -RZ, R37.reuse.H0_H0 ;  /* 0x20000025ff267230 */ /* 0x100fe40000004100 */
[C---:B------:R-:W-:Y:S01]  /*73f0*/  FMUL.FTZ R102, R36.reuse, R6 ;  /* 0x0000000624667220 */ /* 0x040fe20000410000 */
[----:B------:R-:W-:Y:S01]  /*7400*/  LOP3.LUT R6, R103, 0xff0000, R98, 0xf8, !PT ;  /* 0x00ff000067067812 */ /* 0x000fe200078ef862 */
[----:B------:R-:W-:Y:S01]  /*7410*/  HADD2.F32 R37, -RZ, R37.H1_H1 ;  /* 0x30000025ff257230 */ /* 0x000fe20000004100 */
[----:B------:R-:W-:Y:S01]  /*7420*/  F2FP.F16.E4M3.UNPACK_B R114, R114 ;  /* 0x00000072ff72723e */ /* 0x000fe200020006ff */
[-C--:B------:R-:W-:Y:S01]  /*7430*/  FFMA.FTZ R115, R36, R38.reuse, R115 ;  /* 0x0000002624737223 */ /* 0x080fe20000010073 */
[----:B------:R-:W-:Y:S01]  /*7440*/  FFMA.FTZ R103, R33, R38, -R102 ;  /* 0x0000002621677223 */ /* 0x000fe20000010866 */
[----:B------:R-:W-:Y:S01]  /*7450*/  HADD2.F32 R36, -RZ, R35.H1_H1 ;  /* 0x30000023ff247230 */ /* 0x000fe20000004100 */
[----:B------:R-:W-:Y:S01]  /*7460*/  F2FP.F16.E4M3.UNPACK_B R34, R34 ;  /* 0x00000022ff22723e */ /* 0x000fe200020006ff */
[----:B------:R-:W-:Y:S01]  /*7470*/  HADD2.F32 R33, -RZ, R32.H1_H1 ;  /* 0x30000020ff217230 */ /* 0x000fe20000004100 */
[----:B------:R-:W-:Y:S01]  /*7480*/  F2FP.F16.E4M3.UNPACK_B R31, R31 ;  /* 0x0000001fff1f723e */ /* 0x000fe200020006ff */
[----:B------:R-:W-:-:S02]  /*7490*/  HADD2.F32 R38, -RZ, R114.H0_H0 ;  /* 0x20000072ff267230 */ /* 0x000fc40000004100 */
[CC--:B------:R-:W-:Y:S01]  /*74a0*/  FMUL.FTZ R98, R36.reuse, R39.reuse ;  /* 0x0000002724627220 */ /* 0x0c0fe20000410000 */
[----:B------:R-:W-:Y:S01]  /*74b0*/  F2FP.F16.E4M3.UNPACK_B R112, R112 ;  /* 0x00000070ff70723e */ /* 0x000fe200020006ff */
        /* <DEDUP_REMOVED lines=17> */
[----:B------:R-:W-:Y:S01]  /*75d0*/  FFMA.FTZ R102, R31, R112, -R36 ;  /* 0x000000701f667223 */ /* 0x000fe20000010824 */
[----:B------:R-:W-:Y:S01]  /*75e0*/  LOP3.LUT R10, R99, 0xff0000, R10, 0xf8, !PT ;  /* 0x00ff0000630a7812 */ /* 0x000fe200078ef80a */
[----:B------:R-:W-:Y:S01]  /*75f0*/  FMUL.FTZ R99, R31, R114 ;  /* 0x000000721f637220 */ /* 0x000fe20000410000 */
        /* <DEDUP_REMOVED lines=22> */
[----:B------:R-:W-:-:S02]  /*7760*/  HADD2.F32 R35, -RZ, R113.H0_H0 ;  /* 0x20000071ff237230 */ /* 0x000fc40000004100 */
[----:B------:R-:W-:Y:S01]  /*7770*/  FFMA.FTZ R119, R33, R36, R120 ;  /* 0x0000002421777223 */ /* 0x000fe20000010078 */
[----:B------:R-:W-:Y:S01]  /*7780*/  HADD2.F32 R34, -RZ, R113.H1_H1 ;  /* 0x30000071ff227230 */ /* 0x000fe20000004100 */
[----:B------:R-:W-:Y:S01]  /*7790*/  F2FP.SATFINITE.E4M3.F32.PACK_AB_MERGE_C R114, R114, R117, RZ ;  /* 0x000000757272723e */ /* 0x000fe200048070ff */
[----:B------:R-:W-:Y:S02]  /*77a0*/  HADD2.F32 R32, -RZ, R31.H0_H0 ;  /* 0x2000001fff207230 */ /* 0x000fe40000004100 */
[----:B------:R-:W-:Y:S01]  /*77b0*/  HADD2.F32 R30, -RZ, R29.H0_H0 ;  /* 0x2000001dff1e7230 */ /* 0x000fe20000004100 */
[----:B------:R-:W-:Y:S01]  /*77c0*/  F2FP.SATFINITE.E4M3.F32.PACK_AB_MERGE_C R119, R119, R38, RZ ;  /* 0x000000267777723e */ /* 0x000fe200048070ff */
[----:B------:R-:W-:Y:S02]  /*77d0*/  HADD2.F32 R31, -RZ, R31.H1_H1 ;  /* 0x3000001fff1f7230 */ /* 0x000fe40000004100 */
[----:B------:R-:W-:Y:S01]  /*77e0*/  FMUL.FTZ R37, R32, R35 ;  /* 0x0000002320257220 */ /* 0x000fe20000410000 */
[----:B------:R-:W-:-:S02]  /*77f0*/  HADD2.F32 R29, -RZ, R29.H1_H1 ;  /* 0x3000001dff1d7230 */ /* 0x000fc40000004100 */
[----:B------:R-:W-:Y:S01]  /*7800*/  FMUL.FTZ R35, R30, R35 ;  /* 0x000000231e237220 */ /* 0x000fe20000410000 */
[--C-:B------:R-:W-:Y:S02]  /*7810*/  HADD2.F32 R33, -RZ, R110.reuse.H0_H0 ;  /* 0x2000006eff217230 */ /* 0x100fe40000004100 */
[-C--:B------:R-:W-:Y:S01]  /*7820*/  FMUL.FTZ R36, R31, R34.reuse ;  /* 0x000000221f247220 */ /* 0x080fe20000410000 */
[----:B------:R-:W-:Y:S02]  /*7830*/  HADD2.F32 R110, -RZ, R110.H1_H1 ;  /* 0x3000006eff6e7230 */ /* 0x000fe40000004100 */
[----:B------:R-:W-:Y:S01]  /*7840*/  FMUL.FTZ R34, R29, R34 ;  /* 0x000000221d227220 */ /* 0x000fe20000410000 */
[----:B------:R-:W-:Y:S01]  /*7850*/  F2FP.F16.E4M3.UNPACK_B R38, R10 ;  /* 0x0000000aff26723e */ /* 0x000fe200020006ff */
[-C--:B------:R-:W-:Y:S01]  /*7860*/  FFMA.FTZ R112, R32, R33.reuse, R35 ;  /* 0x0000002120707223 */ /* 0x080fe20000010023 */
[----:B------:R-:W-:Y:S01]  /*7870*/  FFMA.FTZ R30, R30, R33, -R37 ;  /* 0x000000211e1e7223 */ /* 0x000fe20000010825 */
[-C--:B------:R-:W-:Y:S01]  /*7880*/  FFMA.FTZ R113, R31, R110.reuse, R34 ;  /* 0x0000006e1f717223 */ /* 0x080fe20000010022 */
[----:B------:R-:W-:Y:S01]  /*7890*/  F2FP.SATFINITE.E4M3.F32.PACK_AB_MERGE_C R31, R118, R115, RZ ;  /* 0x00000073761f723e */ /* 0x000fe200048070ff */
[----:B------:R-:W-:Y:S01]  /*78a0*/  FFMA.FTZ R29, R29, R110, -R36 ;  /* 0x0000006e1d1d7223 */ /* 0x000fe20000010824 */
[----:B------:R-:W-:-:S02]  /*78b0*/  F2FP.F16.E4M3.UNPACK_B R35, R9 ;  /* 0x00000009ff23723e */ /* 0x000fc400020006ff */
[----:B------:R-:W-:Y:S02]  /*78c0*/  F2FP.F16.E4M3.UNPACK_B R33, R5 ;  /* 0x00000005ff21723e */ /* 0x000fe400020006ff */
[----:B------:R-:W-:Y:S01]  /*78d0*/  F2FP.SATFINITE.E4M3.F32.PACK_AB_MERGE_C R31, R99, R98, R31 ;  /* 0x00000062631f723e */ /* 0x000fe2000480701f */
[----:B------:R-:W-:Y:S01]  /*78e0*/  HADD2.F32 R36, -RZ, R35.H0_H0 ;  /* 0x20000023ff247230 */ /* 0x000fe20000004100 */
[----:B------:R-:W-:Y:S01]  /*78f0*/  F2FP.SATFINITE.E4M3.F32.PACK_AB_MERGE_C R32, R116, R103, RZ ;  /* 0x000000677420723e */ /* 0x000fe200048070ff */
[----:B------:R-:W-:Y:S01]  /*7900*/  HADD2.F32 R99, -RZ, R38.H0_H0 ;  /* 0x20000026ff637230 */ /* 0x000fe20000004100 */
[----:B------:R-:W-:Y:S01]  /*7910*/  F2FP.F16.E4M3.UNPACK_B R37, R8 ;  /* 0x00000008ff25723e */ /* 0x000fe200020006ff */
[----:B------:R-:W-:Y:S01]  /*7920*/  HADD2.F32 R34, -RZ, R33.H0_H0 ;  /* 0x20000021ff227230 */ /* 0x000fe20000004100 */
[----:B------:R-:W-:Y:S01]  /*7930*/  F2FP.SATFINITE.E4M3.F32.PACK_AB_MERGE_C R32, R102, R39, R32 ;  /* 0x000000276620723e */ /* 0x000fe20004807020 */
[----:B------:R-:W-:Y:S02]  /*7940*/  HADD2.F32 R35, -RZ, R35.H1_H1 ;  /* 0x30000023ff237230 */ /* 0x000fe40000004100 */
[----:B------:R-:W-:Y:S01]  /*7950*/  FMUL.FTZ R103, R36, R99 ;  /* 0x0000006324677220 */ /* 0x000fe20000410000 */
[----:B------:R-:W-:-:S02]  /*7960*/  HADD2.F32 R39, -RZ, R37.H0_H0 ;  /* 0x20000025ff277230 */ /* 0x000fc40000004100 */
[----:B------:R-:W-:Y:S01]  /*7970*/  FMUL.FTZ R99, R34, R99 ;  /* 0x0000006322637220 */ /* 0x000fe20000410000 */
[----:B------:R-:W-:Y:S01]  /*7980*/  HADD2.F32 R38, -RZ, R38.H1_H1 ;  /* 0x30000026ff267230 */ /* 0x000fe20000004100 */
[----:B------:R-:W-:Y:S01]  /*7990*/  F2FP.F16.E4M3.UNPACK_B R5, R5.H1 ;  /* 0x00000005ff05723e */ /* 0x000fe200030006ff */
        /* <DEDUP_REMOVED lines=11> */
[--C-:B------:R-:W-:Y:S01]  /*7a50*/  HADD2.F32 R10, -RZ, R34.reuse.H0_H0 ;  /* 0x20000022ff0a7230 */ /* 0x100fe20000004100 */
[----:B------:R-:W-:Y:S01]  /*7a60*/  F2FP.SATFINITE.E4M3.F32.PACK_AB_MERGE_C R30, R29, R30, R114 ;  /* 0x0000001e1d1e723e */ /* 0x000fe20004807072 */
[----:B------:R-:W-:Y:S01]  /*7a70*/  HADD2.F32 R35, -RZ, R33.H0_H0 ;  /* 0x20000021ff237230 */ /* 0x000fe20000004100 */
[----:B------:R-:W-:Y:S01]  /*7a80*/  F2FP.SATFINITE.E4M3.F32.PACK_AB_MERGE_C R29, R113, R112, R119 ;  /* 0x00000070711d723e */ /* 0x000fe20004807077 */
[----:B------:R-:W-:Y:S01]  /*7a90*/  HADD2.F32 R9, -RZ, R5.H0_H0 ;  /* 0x20000005ff097230 */ /* 0x000fe20000004100 */
[----:B------:R-:W-:Y:S01]  /*7aa0*/  F2FP.F16.E4M3.UNPACK_B R37, R6 ;  /* 0x00000006ff25723e */ /* 0x000fe200020006ff */
[----:B------:R-:W-:-:S02]  /*7ab0*/  HADD2.F32 R34, -RZ, R34.H1_H1 ;  /* 0x30000022ff227230 */ /* 0x000fc40000004100 */
[-C--:B------:R-:W-:Y:S01]  /*7ac0*/  FMUL.FTZ R38, R10, R35.reuse ;  /* 0x000000230a267220 */ /* 0x080fe20000410000 */
[----:B------:R-:W-:Y:S02]  /*7ad0*/  HADD2.F32 R36, -RZ, R33.H1_H1 ;  /* 0x30000021ff247230 */ /* 0x000fe40000004100 */
[C---:B------:R-:W-:Y:S01]  /*7ae0*/  FMUL.FTZ R35, R9.reuse, R35 ;  /* 0x0000002309237220 */ /* 0x040fe20000410000 */
[--C-:B------:R-:W-:Y:S02]  /*7af0*/  HADD2.F32 R33, -RZ, R8.reuse.H0_H0 ;  /* 0x20000008ff217230 */ /* 0x100fe40000004100 */
        /* <DEDUP_REMOVED lines=59> */
.L_x_8721:
[----:B------:R-:W-:Y:S05]  /*7eb0*/  BSYNC B2 ;  /* 0x0000000000027941 */ /* 0x000fea0003800000 */
.L_x_8720:
[----:B------:R-:W-:Y:S01]  /*7ec0*/  ISETP.GE.AND P3, PT, R15, R105, PT ;  /* 0x000000690f00720c */ /* 0x000fe20003f66270 */
[----:B0-----:R0:W-:-:S12]  /*7ed0*/  ST.E.128 desc[UR60][R12.64], R4 ;  /* 0x000000040c007985 */ /* 0x0011d8000c101d3c */
[----:B------:R-:W-:-:S04]  /*7ee0*/  @!P3 IADD3 R14, P4, R15, R14, RZ ;  /* 0x0000000e0f0eb210 */ /* 0x000fc80007f9e0ff */
[----:B------:R-:W-:-:S05]  /*7ef0*/  @!P3 LEA.HI.X.SX32 R15, R15, R28, 0x1, P4 ;  /* 0x0000001c0f0fb211 */ /* 0x000fca00020f0eff */
[----:B------:R0:W-:Y:S04]  /*7f00*/  @!P3 ST.E.128 desc[UR60][R14.64], R8 ;  /* 0x000000080e00b985 */ /* 0x0001e8000c101d3c */
.L_x_8719:
[----:B------:R-:W-:Y:S05]  /*7f10*/  BSYNC B1 ;  /* 0x0000000000017941 */ /* 0x000fea0003800000 */
.L_x_8718:
[----:B------:R-:W-:-:S03]  /*7f20*/  UMOV UR4, 0xffffffff ;  /* 0xffffffff00047882 */ /* 0x000fc60000000000 */
[----:B------:R-:W-:Y:S05]  /*7f30*/  BRA.DIV UR4, `(.L_x_8722) ;  /* 0x0000024204a87947 */ /* 0x000fea000b800000 */
[----:B0-----:R0:W0:Y:S04]  /*7f40*/  SHFL.IDX PT, R28, R101, 0x2, 0x1c1f ;  /* 0x005c1f00651c7f89 */ /* 0x00102800000e0000 */
[----:B------:R0:W0:Y:S02]  /*7f50*/  SHFL.IDX PT, R14, R100, 0x2, 0x1c1f ;  /* 0x005c1f00640e7f89 */ /* 0x00002400000e0000 */
.L_x_9069:
[----:B------:R-:W-:-:S05]  /*7f60*/  VIADD R4, R198, 0x80 ;  /* 0x00000080c6047836 */ /* 0x000fca0000000000 */
[----:B------:R-:W-:-:S13]  /*7f70*/  ISETP.GE.OR P3, PT, R4, R96, P1 ;  /* 0x000000600400720c */ /* 0x000fda0000f66670 */
[----:B------:R-:W-:Y:S05]  /*7f80*/  @P3 BRA `(.L_x_8702) ;  /* 0x0000001400283947 */ /* 0x000fea0003800000 */
[----:B------:R-:W-:Y:S01]  /*7f90*/  SEL R111, R70, R111, !P0 ;  /* 0x0000006f466f7207 */ /* 0x000fe20004000000 */
[----:B------:R-:W-:Y:S01]  /*7fa0*/  BSSY B1, `(.L_x_8723) ;  /* 0x00000eb000017945 */ /* 0x000fe20003800000 */
[----:B0-----:R-:W-:Y:S02]  /*7fb0*/  IADD3 R12, P3, R60, R14, RZ ;  /* 0x0000000e3c0c7210 */ /* 0x001fe40007f7e0ff */
[----:B------:R-:W-:-:S03]  /*7fc0*/  SHF.R.S32.HI R4, RZ, 0x1f, R111 ;  /* 0x0000001fff047819 */ /* 0x000fc6000001146f */
[----:B------:R-:W-:Y:S01]  /*7fd0*/  IMAD.X R13, R28, 0x1, R59, P3 ;  /* 0x000000011c0d7824 */ /* 0x000fe200018e063b */
        /* <DEDUP_REMOVED lines=21> */
[----:B------:R-:W-:Y:S01]  /*8130*/  PRMT R30, R101, 0x654, R30 ;  /* 0x00000654651e7816 */ /* 0x000fe2000000001e */
[----:B------:R-:W-:Y:S01]  /*8140*/  IMAD.MOV.U32 R36, RZ, RZ, R10 ;  /* 0x000000ffff247224 */ /* 0x000fe200078e000a */
[----:B------:R-:W-:-:S02]  /*8150*/  SHF.R.U32.HI R39, RZ, 0x8, R47 ;  /* 0x00000008ff277819 */ /* 0x000fc4000001162f */
[----:B------:R-:W-:Y:S02]  /*8160*/  SHF.R.U32.HI R44, RZ, 0x8, R43 ;  /* 0x00000008ff2c7819 */ /* 0x000fe4000001162b */
[----:B------:R-:W-:Y:S01]  /*8170*/  SHF.R.U32.HI R40, RZ, 0x18, R45 ;  /* 0x00000018ff287819 */ /* 0x000fe2000001162d */
[----:B------:R-:W-:Y:S01]  /*8180*/  IMAD.SHL.U32 R39, R39, 0x100, RZ ;  /* 0x0000010027277824 */ /* 0x000fe200078e00ff */
[----:B------:R-:W-:Y:S02]  /*8190*/  LOP3.LUT R35, R45, 0xff, RZ, 0xc0, !PT ;  /* 0x000000ff2d237812 */ /* 0x000fe400078ec0ff */
[----:B------:R-:W-:Y:S02]  /*81a0*/  SHF.R.U32.HI R99, RZ, 0x18, R43 ;  /* 0x00000018ff637819 */ /* 0x000fe4000001162b */
[----:B------:R-:W-:Y:S02]  /*81b0*/  LOP3.LUT R34, R43, 0xff, RZ, 0xc0, !PT ;  /* 0x000000ff2b227812 */ /* 0x000fe400078ec0ff */
[----:B------:R-:W-:Y:S01]  /*81c0*/  LOP3.LUT R8, R30, 0xff00, R31, 0xf8, !PT ;  /* 0x0000ff001e087812 */ /* 0x000fe200078ef81f */
[----:B------:R-:W-:Y:S01]  /*81d0*/  IMAD.U32 R31, R46, 0x10000, RZ ;  /* 0x000100002e1f7824 */ /* 0x000fe200078e00ff */
[----:B------:R-:W-:-:S02]  /*81e0*/  SHF.R.U32.HI R37, RZ, 0x8, R45 ;  /* 0x00000008ff257819 */ /* 0x000fc4000001162d */
[----:B------:R-:W-:Y:S02]  /*81f0*/  SHF.R.U32.HI R42, RZ, 0x10, R43 ;  /* 0x00000010ff2a7819 */ /* 0x000fe4000001162b */
[----:B------:R-:W-:Y:S01]  /*8200*/  PRMT R6, R40, 0x654, R35 ;  /* 0x0000065428067816 */ /* 0x000fe20000000023 */
[----:B------:R-:W-:Y:S01]  /*8210*/  IMAD.SHL.U32 R35, R44, 0x100, RZ ;  /* 0x000001002c237824 */ /* 0x000fe200078e00ff */
[----:B------:R-:W-:Y:S01]  /*8220*/  LOP3.LUT R38, R47, 0xff0000ff, RZ, 0xc0, !PT ;  /* 0xff0000ff2f267812 */ /* 0x000fe200078ec0ff */
[----:B------:R-:W-:Y:S01]  /*8230*/  IMAD.SHL.U32 R37, R37, 0x100, RZ ;  /* 0x0000010025257824 */ /* 0x000fe200078e00ff */
[----:B------:R-:W-:Y:S02]  /*8240*/  PRMT R34, R99, 0x654, R34 ;  /* 0x0000065463227816 */ /* 0x000fe40000000022 */
[----:B------:R-:W-:Y:S01]  /*8250*/  LOP3.LUT R8, R8, 0xff0000, R31, 0xf8, !PT ;  /* 0x00ff000008087812 */ /* 0x000fe200078ef81f */
[----:B------:R-:W-:Y:S01]  /*8260*/  IMAD.U32 R31, R42, 0x10000, RZ ;  /* 0x000100002a1f7824 */ /* 0x000fe200078e00ff */
[----:B------:R-:W-:-:S02]  /*8270*/  LOP3.LUT R40, R38, 0xff00, R39, 0xf8, !PT ;  /* 0x0000ff0026287812 */ /* 0x000fc400078ef827 */
[----:B------:R-:W-:Y:S02]  /*8280*/  LOP3.LUT R4, R34, 0xff00, R35, 0xf8, !PT ;  /* 0x0000ff0022047812 */ /* 0x000fe400078ef823 */
[----:B------:R-:W-:Y:S02]  /*8290*/  F2FP.F16.E4M3.UNPACK_B R39, R106.H1 ;  /* 0x0000006aff27723e */ /* 0x000fe400030006ff */
[----:B------:R-:W-:Y:S02]  /*82a0*/  F2FP.F16.E4M3.UNPACK_B R30, R29.H1 ;  /* 0x0000001dff1e723e */ /* 0x000fe400030006ff */
[----:B------:R-:W-:Y:S02]  /*82b0*/  F2FP.F16.E4M3.UNPACK_B R34, R33.H1 ;  /* 0x00000021ff22723e */ /* 0x000fe400030006ff */
[----:B------:R-:W-:Y:S01]  /*82c0*/  LOP3.LUT R10, R6, 0xff00, R37, 0xf8, !PT ;  /* 0x0000ff00060a7812 */ /* 0x000fe200078ef825 */
[----:B------:R-:W-:Y:S01]  /*82d0*/  HADD2.F32 R6, -RZ, R39.H0_H0 ;  /* 0x20000027ff067230 */ /* 0x000fe20000004100 */
[----:B------:R-:W-:Y:S01]  /*82e0*/  SHF.R.U32.HI R43, RZ, 0x10, R47 ;  /* 0x00000010ff2b7819 */ /* 0x000fe2000001162f */
[----:B------:R-:W-:Y:S01]  /*82f0*/  HADD2.F32 R35, -RZ, R34.H0_H0 ;  /* 0x20000022ff237230 */ /* 0x000fe20000004100 */
[----:B------:R-:W-:Y:S01]  /*8300*/  LOP3.LUT R4, R4, 0xff0000, R31, 0xf8, !PT ;  /* 0x00ff000004047812 */ /* 0x000fe200078ef81f */
[----:B------:R-:W-:Y:S01]  /*8310*/  HADD2.F32 R31, -RZ, R30.H0_H0 ;  /* 0x2000001eff1f7230 */ /* 0x000fe20000004100 */
[----:B------:R-:W-:Y:S01]  /*8320*/  F2FP.F16.E4M3.UNPACK_B R37, R108.H1 ;  /* 0x0000006cff25723e */ /* 0x000fe200030006ff */
[----:B------:R-:W-:-:S02]  /*8330*/  IMAD.U32 R43, R43, 0x10000, RZ ;  /* 0x000100002b2b7824 */ /* 0x000fc400078e00ff */
[----:B------:R-:W-:Y:S01]  /*8340*/  FMUL.FTZ R42, R35, R6 ;  /* 0x00000006232a7220 */ /* 0x000fe20000410000 */
[----:B------:R-:W-:Y:S01]  /*8350*/  F2FP.F16.E4M3.UNPACK_B R106, R106 ;  /* 0x0000006aff6a723e */ /* 0x000fe200020006ff */
[----:B------:R-:W-:Y:S01]  /*8360*/  FMUL.FTZ R44, R31, R6 ;  /* 0x000000061f2c7220 */ /* 0x000fe20000410000 */
[----:B------:R-:W-:Y:S01]  /*8370*/  HADD2.F32 R38, -RZ, R37.H0_H0 ;  /* 0x20000025ff267230 */ /* 0x000fe20000004100 */
[----:B------:R-:W-:Y:S01]  /*8380*/  LOP3.LUT R6, R40, 0xff0000, R43, 0xf8, !PT ;  /* 0x00ff000028067812 */ /* 0x000fe200078ef82b */
[----:B------:R-:W-:Y:S01]  /*8390*/  HADD2.F32 R40, -RZ, R39.H1_H1 ;  /* 0x30000027ff287230 */ /* 0x000fe20000004100 */
[----:B------:R-:W-:Y:S02]  /*83a0*/  F2FP.F16.E4M3.UNPACK_B R33, R33 ;  /* 0x00000021ff21723e */ /* 0x000fe400020006ff */
        /* <DEDUP_REMOVED lines=10> */
[----:B------:R-:W-:Y:S01]  /*8450*/  HADD2.F32 R34, -RZ, R33.H0_H0 ;  /* 0x20000021ff227230 */ /* 0x000fe20000004100 */
[----:B------:R-:W-:Y:S01]  /*8460*/  SHF.R.U32.HI R41, RZ, 0x10, R45 ;  /* 0x00000010ff297819 */ /* 0x000fe2000001162d */
[----:B------:R-:W-:Y:S02]  /*8470*/  HADD2.F32 R30, -RZ, R29.H0_H0 ;  /* 0x2000001dff1e7230 */ /* 0x000fe40000004100 */
[-C--:B------:R-:W-:Y:S01]  /*8480*/  FFMA.FTZ R46, R31, R38.reuse, -R42 ;  /* 0x000000261f2e7223 */ /* 0x080fe2000001082a */
[----:B------:R-:W-:Y:S01]  /*8490*/  FFMA.FTZ R45, R35, R38, R40 ;  /* 0x00000026232d7223 */ /* 0x000fe20000010028 */
[----:B------:R-:W-:-:S02]  /*84a0*/  HADD2.F32 R31, -RZ, R108.H0_H0 ;  /* 0x2000006cff1f7230 */ /* 0x000fc40000004100 */
[-C--:B------:R-:W-:Y:S01]  /*84b0*/  FMUL.FTZ R35, R34, R37.reuse ;  /* 0x0000002522237220 */ /* 0x080fe20000410000 */
[----:B------:R-:W-:Y:S01]  /*84c0*/  FMUL.FTZ R37, R30, R37 ;  /* 0x000000251e257220 */ /* 0x000fe20000410000 */
[----:B------:R-:W-:Y:S01]  /*84d0*/  HADD2.F32 R106, -RZ, R106.H1_H1 ;  /* 0x3000006aff6a7230 */ /* 0x000fe20000004100 */
[----:B------:R-:W-:Y:S01]  /*84e0*/  F2FP.SATFINITE.E4M3.F32.PACK_AB_MERGE_C R43, R46, R43, RZ ;  /* 0x0000002b2e2b723e */ /* 0x000fe200048070ff */
[----:B------:R-:W-:Y:S02]  /*84f0*/  HADD2.F32 R33, -RZ, R33.H1_H1 ;  /* 0x30000021ff217230 */ /* 0x000fe40000004100 */
[-C--:B------:R-:W-:Y:S01]  /*8500*/  FFMA.FTZ R40, R34, R31.reuse, R37 ;  /* 0x0000001f22287223 */ /* 0x080fe20000010025 */
[----:B------:R-:W-:Y:S02]  /*8510*/  HADD2.F32 R29, -RZ, R29.H1_H1 ;  /* 0x3000001dff1d7230 */ /* 0x000fe40000004100 */
[----:B------:R-:W-:Y:S01]  /*8520*/  FFMA.FTZ R39, R30, R31, -R35 ;  /* 0x0000001f1e277223 */ /* 0x000fe20000010823 */
[----:B------:R-:W-:-:S02]  /*8530*/  HADD2.F32 R108, -RZ, R108.H1_H1 ;  /* 0x3000006cff6c7230 */ /* 0x000fc40000004100 */
[----:B------:R-:W-:Y:S01]  /*8540*/  FMUL.FTZ R34, R33, R106 ;  /* 0x0000006a21227220 */ /* 0x000fe20000410000 */
[----:B------:R-:W-:Y:S01]  /*8550*/  F2FP.F16.E4M3.UNPACK_B R30, R107.H1 ;  /* 0x0000006bff1e723e */ /* 0x000fe200030006ff */
[----:B------:R-:W-:Y:S01]  /*8560*/  IMAD.U32 R41, R41, 0x10000, RZ ;  /* 0x0001000029297824 */ /* 0x000fe200078e00ff */
[----:B------:R-:W-:Y:S01]  /*8570*/  F2FP.F16.E4M3.UNPACK_B R31, R36.H1 ;  /* 0x00000024ff1f723e */ /* 0x000fe200030006ff */
[C---:B------:R-:W-:Y:S01]  /*8580*/  FMUL.FTZ R106, R29.reuse, R106 ;  /* 0x0000006a1d6a7220 */ /* 0x040fe20000410000 */
[----:B------:R-:W-:Y:S01]  /*8590*/  FFMA.FTZ R42, R29, R108, -R34 ;  /* 0x0000006c1d2a7223 */ /* 0x000fe20000010822 */
[----:B------:R-:W-:Y:S01]  /*85a0*/  F2FP.F16.E4M3.UNPACK_B R35, R109.H1 ;  /* 0x0000006dff23723e */ /* 0x000fe200030006ff */
[--C-:B------:R-:W-:Y:S01]  /*85b0*/  HADD2.F32 R37, -RZ, R30.reuse.H0_H0 ;  /* 0x2000001eff257230 */ /* 0x100fe20000004100 */
[----:B------:R-:W-:Y:S01]  /*85c0*/  F2FP.F16.E4M3.UNPACK_B R29, R32.H1 ;  /* 0x00000020ff1d723e */ /* 0x000fe200030006ff */
[----:B------:R-:W-:Y:S01]  /*85d0*/  HADD2.F32 R34, -RZ, R31.H0_H0 ;  /* 0x2000001fff227230 */ /* 0x000fe20000004100 */
[----:B------:R-:W-:Y:S01]  /*85e0*/  LOP3.LUT R10, R10, 0xff0000, R41, 0xf8, !PT ;  /* 0x00ff00000a0a7812 */ /* 0x000fe200078ef829 */
        /* <DEDUP_REMOVED lines=12> */
[----:B----4-:R-:W-:Y:S01]  /*86b0*/  FMUL.FTZ R100, R31, R38 ;  /* 0x000000261f647220 */ /* 0x010fe20000410000 */
        /* <DEDUP_REMOVED lines=10> */
[----:B------:R-:W-:Y:S01]  /*8760*/  F2FP.SATFINITE.E4M3.F32.PACK_AB_MERGE_C R47, R42, R39, R43 ;  /* 0x000000272a2f723e */ /* 0x000fe2000480702b */
        /* <DEDUP_REMOVED lines=31> */
[----:B------:R-:W-:Y:S01]  /*8960*/  FMUL.FTZ R36, R31, R34 ;  /* 0x000000221f247220 */ /* 0x000fe20000410000 */
[----:B------:R-:W-:Y:S01]  /*8970*/  F2FP.SATFINITE.E4M3.F32.PACK_AB_MERGE_C R44, R45, R44, RZ ;  /* 0x0000002c2d2c723e */ /* 0x000fe200048070ff */
[----:B------:R-:W-:Y:S01]  /*8980*/  FFMA.FTZ R39, R30, R35, -R39 ;  /* 0x000000231e277223 */ /* 0x000fe20000010827 */
[C---:B------:R-:W-:Y:S01]  /*8990*/  FMUL.FTZ R34, R29.reuse, R34 ;  /* 0x000000221d227220 */ /* 0x040fe20000410000 */
[----:B------:R-:W-:Y:S01]  /*89a0*/  FFMA.FTZ R38, R29, R32, -R36 ;  /* 0x000000201d267223 */ /* 0x000fe20000010824 */
[----:B------:R-:W-:Y:S02]  /*89b0*/  F2FP.F16.E4M3.UNPACK_B R30, R9.H1 ;  /* 0x00000009ff1e723e */ /* 0x000fe400030006ff */
[----:B------:R-:W-:Y:S02]  /*89c0*/  F2FP.F16.E4M3.UNPACK_B R29, R10.H1 ;  /* 0x0000000aff1d723e */ /* 0x000fe400030006ff */
        /* <DEDUP_REMOVED lines=72> */
.L_x_8724:
[----:B------:R-:W-:Y:S05]  /*8e50*/  BSYNC B1 ;  /* 0x0000000000017941 */ /* 0x000fea0003800000 */
.L_x_8723:
[----:B0-----:R0:W-:Y:S01]  /*8e60*/  ST.E.128 desc[UR60][R12.64], R4 ;  /* 0x000000040c007985 */ /* 0x0011e2000c101d3c */
[----:B------:R-:W-:-:S13]  /*8e70*/  ISETP.GE.AND P2, PT, R15, R105, PT ;  /* 0x000000690f00720c */ /* 0x000fda0003f46270 */
[----:B------:R-:W-:Y:S05]  /*8e80*/  @P2 BRA `(.L_x_8702) ;  /* 0x0000000400682947 */ /* 0x000fea0003800000 */
[----:B------:R-:W-:-:S04]  /*8e90*/  IADD3 R14, P2, R15, R14, RZ ;  /* 0x0000000e0f0e7210 */ /* 0x000fc80007f5e0ff */
[----:B------:R-:W-:-:S05]  /*8ea0*/  LEA.HI.X.SX32 R15, R15, R28, 0x1, P2 ;  /* 0x0000001c0f0f7211 */ /* 0x000fca00010f0eff */
[----:B------:R0:W-:Y:S01]  /*8eb0*/  ST.E.128 desc[UR60][R14.64], R8 ;  /* 0x000000080e007985 */ /* 0x0001e2000c101d3c */
[----:B------:R-:W-:Y:S05]  /*8ec0*/  BRA `(.L_x_8702) ;  /* 0x0000000400587947 */ /* 0x000fea0003800000 */
.L_x_8672:
[----:B------:R-:W-:-:S13]  /*8ed0*/  ISETP.NE.AND P5, PT, R200, 0x3, PT ;  /* 0x00000003c800780c */ /* 0x000fda0003fa5270 */
[----:B------:R-:W-:Y:S05]  /*8ee0*/  @!P5 BRA `(.L_x_8725) ;  /* 0x000000000004d947 */ /* 0x000fea0003800000 */
[----:B------:R-:W-:Y:S01]  /*8ef0*/  BPT.TRAP 0x1 ;  /* 0x000000040000795c */ /* 0x000fe20000300000 */
.L_x_8725:
[----:B------:R-:W-:Y:S01]  /*8f00*/  IMAD R87, R195, 0x8, R17 ;  /* 0x00000008c3577824 */ /* 0x000fe200078e0211 */
[----:B------:R-:W-:Y:S01]  /*8f10*/  SHF.L.U32 R97, R201, 0x1f, RZ ;  /* 0x0000001fc9617819 */ /* 0x000fe200000006ff */
[----:B------:R-:W-:Y:S01]  /*8f20*/  BSSY B1, `(.L_x_8726) ;  /* 0x0000004000017945 */ /* 0x000fe20003800000 */
[----:B------:R-:W-:Y:S02]  /*8f30*/  SHF.R.S32.HI R94, RZ, 0x1f, R93 ;  /* 0x0000001fff5e7819 */ /* 0x000fe4000001145d */
[----:B------:R-:W0:Y:S02]  /*8f40*/  SYNCS.PHASECHK.TRANS64.TRYWAIT P2, [R87+URZ+0x22890], R97 ;  /* 0x02289061570075a7 */ /* 0x000e24000804017f */
[----:B0-----:R-:W-:Y:S05]  /*8f50*/  @!P2 BRA `(.L_x_8727) ;  /* 0x0000023000e8a947 */ /* 0x001fea0003800000 */
.L_x_9070:
[----:B------:R-:W-:Y:S05]  /*8f60*/  BSYNC B1 ;  /* 0x0000000000017941 */ /* 0x000fea0003800000 */
.L_x_8726:
        /* <DEDUP_REMOVED lines=26> */
.L_x_9074:
[----:B------:R-:W-:Y:S04]  /*9110*/  BSSY B1, `(.L_x_8729) ;  /* 0x000000d000017945 */ /* 0x000fe80003800000 */
[----:B------:R-:W-:Y:S05]  /*9120*/  @!P2 BRA `(.L_x_8730) ;  /* 0x00000000002ca947 */ /* 0x000fea0003800000 */
[----:B------:R-:W-:Y:S02]  /*9130*/  ULDC UR4, c[0x0][0x2f4] ;  /* 0x0000bd0000047ab9 */ /* 0x000fe40000000800 */
[----:B------:R-:W-:-:S13]  /*9140*/  ISETP.GE.AND P2, PT, R18, UR4, PT ;  /* 0x0000000412007c0c */ /* 0x000fda000bf46270 */
[----:B---3--:R-:W-:-:S05]  /*9150*/  @!P2 IADD3 R10, P3, R18, R14, RZ ;  /* 0x0000000e120aa210 */ /* 0x008fca0007f7e0ff */
[----:B--2---:R-:W-:Y:S01]  /*9160*/  @!P2 IMAD.X R11, R4, 0x1, R19, P3 ;  /* 0x00000001040ba824 */ /* 0x004fe200018e0613 */
[----:B------:R-:W-:-:S13]  /*9170*/  ISETP.GE.AND P3, PT, R23, UR4, PT ;  /* 0x0000000417007c0c */ /* 0x000fda000bf66270 */
[----:B------:R-:W-:-:S05]  /*9180*/  @!P3 IADD3 R14, P4, R23, R14, RZ ;  /* 0x0000000e170eb210 */ /* 0x000fca0007f9e0ff */
[----:B------:R-:W-:Y:S02]  /*9190*/  @!P3 IMAD.X R15, R4, 0x1, R197, P4 ;  /* 0x00000001040fb824 */ /* 0x000fe400020e06c5 */
[----:B------:R-:W2:Y:S04]  /*91a0*/  @!P2 LDS.128 R4, [R91+0x18400] ;  /* 0x018400005b04a984 */ /* 0x000ea80000000c00 */
[----:B--2---:R-:W-:Y:S04]  /*91b0*/  @!P2 ST.E.128 desc[UR60][R10.64], R4 ;  /* 0x000000040a00a985 */ /* 0x004fe8000c101d3c */
[----:B------:R-:W2:Y:S04]  /*91c0*/  @!P3 LDS.128 R4, [R90+0x18400] ;  /* 0x018400005a04b984 */ /* 0x000ea80000000c00 */
[----:B--2---:R4:W-:Y:S02]  /*91d0*/  @!P3 ST.E.128 desc[UR60][R14.64], R4 ;  /* 0x000000040e00b985 */ /* 0x0049e4000c101d3c */
.L_x_8730:
[----:B------:R-:W-:Y:S05]  /*91e0*/  BSYNC B1 ;  /* 0x0000000000017941 */ /* 0x000fea0003800000 */
.L_x_8729:
[----:B------:R-:W-:-:S03]  /*91f0*/  UMOV UR4, 0xffffffff ;  /* 0xffffffff00047882 */ /* 0x000fc60000000000 */
[----:B------:R-:W-:Y:S05]  /*9200*/  BRA.DIV UR4, `(.L_x_8731) ;  /* 0x0000023204987947 */ /* 0x000fea000b800000 */
[----:B--2-4-:R2:W4:Y:S04]  /*9210*/  SHFL.IDX PT, R4, R9, 0x1, 0x1c1f ;  /* 0x003c1f0009047f89 */ /* 0x01452800000e0000 */
[----:B---3--:R2:W3:Y:S02]  /*9220*/  SHFL.IDX PT, R14, R8, 0x1, 0x1c1f ;  /* 0x003c1f00080e7f89 */ /* 0x0084e400000e0000 */
.L_x_9078:
        /* <DEDUP_REMOVED lines=14> */
.L_x_8733:
[----:B------:R-:W-:Y:S05]  /*9310*/  BSYNC B1 ;  /* 0x0000000000017941 */ /* 0x000fea0003800000 */
.L_x_8732:
[----:B------:R-:W-:-:S03]  /*9320*/  UMOV UR4, 0xffffffff ;  /* 0xffffffff00047882 */ /* 0x000fc60000000000 */
[----:B------:R-:W-:Y:S05]  /*9330*/  BRA.DIV UR4, `(.L_x_8734) ;  /* 0x0000023204947947 */ /* 0x000fea000b800000 */
[----:B---34-:R3:W4:Y:S04]  /*9340*/  SHFL.IDX PT, R4, R9, 0x2, 0x1c1f ;  /* 0x005c1f0009047f89 */ /* 0x01872800000e0000 */
[----:B------:R3:W0:Y:S02]  /*9350*/  SHFL.IDX PT, R14, R8, 0x2, 0x1c1f ;  /* 0x005c1f00080e7f89 */ /* 0x00062400000e0000 */
.L_x_9082:
[----:B------:R-:W-:-:S13]  /*9360*/  ISETP.GE.AND P2, PT, R28, 0x81, PT ;  /* 0x000000811c00780c */ /* 0x000fda0003f46270 */
[----:B------:R-:W-:Y:S05]  /*9370*/  @!P2 BRA `(.L_x_8702) ;  /* 0x00000000002ca947 */ /* 0x000fea0003800000 */
[----:B------:R-:W-:Y:S02]  /*9380*/  ULDC UR4, c[0x0][0x2f4] ;  /* 0x0000bd0000047ab9 */ /* 0x000fe40000000800 */
[----:B------:R-:W-:-:S13]  /*9390*/  ISETP.GE.AND P2, PT, R18, UR4, PT ;  /* 0x0000000412007c0c */ /* 0x000fda000bf46270 */
[----:B0123--:R-:W-:-:S05]  /*93a0*/  @!P2 IADD3 R8, P3, R18, R14, RZ ;  /* 0x0000000e1208a210 */ /* 0x00ffca0007f7e0ff */
[----:B----4-:R-:W-:Y:S01]  /*93b0*/  @!P2 IMAD.X R9, R4, 0x1, R19, P3 ;  /* 0x000000010409a824 */ /* 0x010fe200018e0613 */
[----:B------:R-:W-:-:S13]  /*93c0*/  ISETP.GE.AND P3, PT, R23, UR4, PT ;  /* 0x0000000417007c0c */ /* 0x000fda000bf66270 */
[----:B------:R-:W-:-:S05]  /*93d0*/  @!P3 IADD3 R14, P4, R23, R14, RZ ;  /* 0x0000000e170eb210 */ /* 0x000fca0007f9e0ff */
[----:B------:R-:W-:Y:S02]  /*93e0*/  @!P3 IMAD.X R15, R4, 0x1, R197, P4 ;  /* 0x00000001040fb824 */ /* 0x000fe400020e06c5 */
[----:B------:R-:W0:Y:S04]  /*93f0*/  @!P2 LDS.128 R4, [R91+0x1c400] ;  /* 0x01c400005b04a984 */ /* 0x000e280000000c00 */
[----:B0-----:R-:W-:Y:S04]  /*9400*/  @!P2 ST.E.128 desc[UR60][R8.64], R4 ;  /* 0x000000040800a985 */ /* 0x001fe8000c101d3c */
[----:B------:R-:W0:Y:S04]  /*9410*/  @!P3 LDS.128 R4, [R90+0x1c400] ;  /* 0x01c400005a04b984 */ /* 0x000e280000000c00 */
[----:B0-----:R0:W-:Y:S02]  /*9420*/  @!P3 ST.E.128 desc[UR60][R14.64], R4 ;  /* 0x000000040e00b985 */ /* 0x0011e4000c101d3c */
.L_x_8702:
[----:B------:R-:W-:Y:S05]  /*9430*/  BSYNC B0 ;  /* 0x0000000000007941 */ /* 0x000fea0003800000 */
.L_x_8671:
[----:B0---4-:R-:W0:Y:S01]  /*9440*/  S2R R4, SR_TID.X ;  /* 0x0000000000047919 */ /* 0x011e220000002100 */
[----:B------:R-:W-:Y:S01]  /*9450*/  @!PT LDS RZ, [RZ] ;  /* 0x00000000fffff984 */ /* 0x000fe20000000800 */
[----:B------:R-:W-:Y:S01]  /*9460*/  @!PT LDS RZ, [RZ] ;  /* 0x00000000fffff984 */ /* 0x000fe20000000800 */
[----:B------:R-:W-:Y:S01]  /*9470*/  @!PT LDS RZ, [RZ] ;  /* 0x00000000fffff984 */ /* 0x000fe20000000800 */
[----:B------:R-:W-:Y:S01]  /*9480*/  @!PT LDS RZ, [RZ] ;  /* 0x00000000fffff984 */ /* 0x000fe20000000800 */
[----:B------:R4:W-:Y:S06]  /*9490*/  MEMBAR.ALL.CTA ;  /* 0x0000000000007992 */ /* 0x0009ec0000008000 */
[----:B----4-:R-:W4:Y:S01]  /*94a0*/  FENCE.VIEW.ASYNC.S ;  /* 0x00000000000073c6 */ /* 0x010f220000000000 */
[----:B------:R-:W-:Y:S05]  /*94b0*/  WARPSYNC.ALL ;  /* 0x0000000000007948 */ /* 0x000fea0003800000 */
[----:B------:R-:W-:Y:S01]  /*94c0*/  BSSY B0, `(.L_x_8735) ;  /* 0x0000008000007945 */ /* 0x000fe20003800000 */
[----:B----4-:R4:W-:Y:S01]  /*94d0*/  BAR.SYNC.DEFER_BLOCKING R73, 0x80 ;  /* 0x000200490000751d */ /* 0x0109e20000010000 */
[----:B0-----:R-:W-:-:S13]  /*94e0*/  LOP3.LUT P2, RZ, R4, 0x7f, RZ, 0xc0, !PT ;  /* 0x0000007f04ff7812 */ /* 0x001fda000784c0ff */
[----:B------:R-:W-:-:S05]  /*94f0*/  @!P2 VIADD R4, R87, 0x228a0 ;  /* 0x000228a05704a836 */ /* 0x000fca0000000000 */
[----:B------:R-:W-:-:S04]  /*9500*/  @!P2 PRMT R4, RZ, 0x654, R4 ;  /* 0x00000654ff04a816 */ /* 0x000fc80000000004 */
[----:B------:R4:W-:Y:S01]  /*9510*/  @!P2 SYNCS.ARRIVE.TRANS64.RED.A1T0 RZ, [R4+URZ], RZ ;  /* 0x000000ff04ffa9a7 */ /* 0x0009e2000810043f */
[----:B------:R-:W-:Y:S05]  /*9520*/  @!P5 BRA `(.L_x_8736) ;  /* 0x000000000004d947 */ /* 0x000fea0003800000 */
[----:B------:R-:W-:Y:S01]  /*9530*/  BPT.TRAP 0x1 ;  /* 0x000000040000795c */ /* 0x000fe20000300000 */
.L_x_8736:
[----:B------:R-:W-:Y:S05]  /*9540*/  BSYNC B0 ;  /* 0x0000000000007941 */ /* 0x000fea0003800000 */
.L_x_8735:
[----:B------:R-:W0:Y:S01]  /*9550*/  SYNCS.PHASECHK.TRANS64.TRYWAIT P3, [R87+URZ+0x228b0], R97 ;  /* 0x0228b061570075a7 */ /* 0x000e22000806017f */
[----:B------:R-:W-:Y:S04]  /*9560*/  BSSY B0, `(.L_x_8737) ;  /* 0x0000002000007945 */ /* 0x000fe80003800000 */
[----:B0-----:R-:W-:Y:S05]  /*9570*/  @!P3 BRA `(.L_x_8738) ;  /* 0x00000230004cb947 */ /* 0x001fea0003800000 */
.L_x_9083:
[----:B------:R-:W-:Y:S05]  /*9580*/  BSYNC B0 ;  /* 0x0000000000007941 */ /* 0x000fea0003800000 */
.L_x_8737:
[----:B------:R-:W-:Y:S01]  /*9590*/  ULDC.64 UR4, c[0x0][0x328] ;  /* 0x0000ca0000047ab9 */ /* 0x000fe20000000a00 */
[----:B------:R-:W-:Y:S01]  /*95a0*/  ULDC.64 UR6, c[0x0][0x318] ;  /* 0x0000c60000067ab9 */ /* 0x000fe20000000a00 */
[----:B------:R-:W-:Y:S01]  /*95b0*/  IMAD R94, R94, UR4, RZ ;  /* 0x000000045e5e7c24 */ /* 0x000fe2000f8e02ff */
[----:B------:R-:W-:Y:S01]  /*95c0*/  BSSY B0, `(.L_x_8739) ;  /* 0x000001f000007945 */ /* 0x000fe20003800000 */
[----:B----4-:R-:W-:-:S04]  /*95d0*/  IMAD.WIDE.U32 R4, R93, UR4, RZ ;  /* 0x000000045d047c25 */ /* 0x010fc8000f8e00ff */
        /* <DEDUP_REMOVED lines=17> */
[----:B------:R-:W-:Y:S05]  /*96f0*/  @!P3 BRA `(.L_x_8740) ;  /* 0x00000000002cb947 */ /* 0x000fea0003800000 */
[----:B------:R-:W-:Y:S02]  /*9700*/  ULDC UR4, c[0x0][0x2f4] ;  /* 0x0000bd0000047ab9 */ /* 0x000fe40000000800 */
[----:B------:R-:W-:-:S13]  /*9710*/  ISETP.GE.AND P3, PT, R18, UR4, PT ;  /* 0x0000000412007c0c */ /* 0x000fda000bf66270 */
[----:B-1234-:R-:W-:-:S05]  /*9720*/  @!P3 IADD3 R8, P4, R18, R10, RZ ;  /* 0x0000000a1208b210 */ /* 0x01efca0007f9e0ff */
[----:B0-----:R-:W-:Y:S01]  /*9730*/  @!P3 IMAD.X R9, R4, 0x1, R19, P4 ;  /* 0x000000010409b824 */ /* 0x001fe200020e0613 */
[----:B------:R-:W-:-:S13]  /*9740*/  ISETP.GE.AND P4, PT, R23, UR4, PT ;  /* 0x0000000417007c0c */ /* 0x000fda000bf86270 */
[----:B------:R-:W-:-:S05]  /*9750*/  @!P4 IADD3 R10, P5, R23, R10, RZ ;  /* 0x0000000a170ac210 */ /* 0x000fca0007fbe0ff */
[----:B------:R-:W-:Y:S02]  /*9760*/  @!P4 IMAD.X R11, R4, 0x1, R197, P5 ;  /* 0x00000001040bc824 */ /* 0x000fe400028e06c5 */
[----:B------:R-:W0:Y:S04]  /*9770*/  @!P3 LDS.128 R4, [R91+0xa400] ;  /* 0x00a400005b04b984 */ /* 0x000e280000000c00 */
[----:B0-----:R-:W-:Y:S04]  /*9780*/  @!P3 ST.E.128 desc[UR60][R8.64], R4 ;  /* 0x000000040800b985 */ /* 0x001fe8000c101d3c */
[----:B------:R-:W0:Y:S04]  /*9790*/  @!P4 LDS.128 R4, [R90+0xa400] ;  /* 0x00a400005a04c984 */ /* 0x000e280000000c00 */
[----:B0-----:R0:W-:Y:S02]  /*97a0*/  @!P4 ST.E.128 desc[UR60][R10.64], R4 ;  /* 0x000000040a00c985 */ /* 0x0011e4000c101d3c */
.L_x_8740:
[----:B------:R-:W-:Y:S05]  /*97b0*/  BSYNC B0 ;  /* 0x0000000000007941 */ /* 0x000fea0003800000 */
.L_x_8739:
[----:B------:R-:W-:Y:S01]  /*97c0*/  ISETP.GE.AND P3, PT, R96, 0x41, PT ;  /* 0x000000416000780c */ /* 0x000fe20003f66270 */
[----:B0-----:R0:W0:Y:S01]  /*97d0*/  SHFL.IDX PT, R4, R13, 0x1, 0x1c1f ;  /* 0x003c1f000d047f89 */ /* 0x00102200000e0000 */
[----:B------:R-:W-:Y:S03]  /*97e0*/  BSSY B0, `(.L_x_8741) ;  /* 0x000000e000007945 */ /* 0x000fe60003800000 */
[----:B----4-:R4:W0:Y:S08]  /*97f0*/  SHFL.IDX PT, R10, R12, 0x1, 0x1c1f ;  /* 0x003c1f000c0a7f89 */ /* 0x01083000000e0000 */
[----:B----4-:R-:W-:Y:S05]  /*9800*/  @!P3 BRA `(.L_x_8742) ;  /* 0x00000000002cb947 */ /* 0x010fea0003800000 */
[----:B------:R-:W-:Y:S02]  /*9810*/  ULDC UR4, c[0x0][0x2f4] ;  /* 0x0000bd0000047ab9 */ /* 0x000fe40000000800 */
[----:B------:R-:W-:-:S13]  /*9820*/  ISETP.GE.AND P3, PT, R18, UR4, PT ;  /* 0x0000000412007c0c */ /* 0x000fda000bf66270 */
[----:B0123--:R-:W-:-:S05]  /*9830*/  @!P3 IADD3 R8, P4, R18, R10, RZ ;  /* 0x0000000a1208b210 */ /* 0x00ffca0007f9e0ff */
[----:B------:R-:W-:Y:S01]  /*9840*/  @!P3 IMAD.X R9, R4, 0x1, R19, P4 ;  /* 0x000000010409b824 */ /* 0x000fe200020e0613 */
[----:B------:R-:W-:-:S13]  /*9850*/  ISETP.GE.AND P4, PT, R23, UR4, PT ;  /* 0x0000000417007c0c */ /* 0x000fda000bf86270 */
[----:B------:R-:W-:-:S05]  /*9860*/  @!P4 IADD3 R10, P5, R23, R10, RZ ;  /* 0x0000000a170ac210 */ /* 0x000fca0007fbe0ff */
[----:B------:R-:W-:Y:S02]  /*9870*/  @!P4 IMAD.X R11, R4, 0x1, R197, P5 ;  /* 0x00000001040bc824 */ /* 0x000fe400028e06c5 */
[----:B------:R-:W0:Y:S04]  /*9880*/  @!P3 LDS.128 R4, [R91+0xc400] ;  /* 0x00c400005b04b984 */ /* 0x000e280000000c00 */
[----:B0-----:R-:W-:Y:S04]  /*9890*/  @!P3 ST.E.128 desc[UR60][R8.64], R4 ;  /* 0x000000040800b985 */ /* 0x001fe8000c101d3c */
[----:B------:R-:W0:Y:S04]  /*98a0*/  @!P4 LDS.128 R4, [R90+0xc400] ;  /* 0x00c400005a04c984 */ /* 0x000e280000000c00 */
[----:B0-----:R4:W-:Y:S02]  /*98b0*/  @!P4 ST.E.128 desc[UR60][R10.64], R4 ;  /* 0x000000040a00c985 */ /* 0x0019e4000c101d3c */
.L_x_8742:
[----:B------:R-:W-:Y:S05]  /*98c0*/  BSYNC B0 ;  /* 0x0000000000007941 */ /* 0x000fea0003800000 */
.L_x_8741:
[----:B------:R-:W-:Y:S01]  /*98d0*/  ISETP.GE.AND P3, PT, R96, 0x81, PT ;  /* 0x000000816000780c */ /* 0x000fe20003f66270 */
[----:B0-----:R-:W0:Y:S01]  /*98e0*/  SHFL.IDX PT, R13, R13, 0x2, 0x1c1f ;  /* 0x005c1f000d0d7f89 */ /* 0x001e2200000e0000 */
[----:B------:R-:W-:Y:S03]  /*98f0*/  BSSY B0, `(.L_x_8743) ;  /* 0x000000e000007945 */ /* 0x000fe60003800000 */
[----:B----4-:R4:W0:Y:S08]  /*9900*/  SHFL.IDX PT, R10, R12, 0x2, 0x1c1f ;  /* 0x005c1f000c0a7f89 */ /* 0x01083000000e0000 */
[----:B----4-:R-:W-:Y:S05]  /*9910*/  @!P3 BRA `(.L_x_8744) ;  /* 0x00000000002cb947 */ /* 0x010fea0003800000 */
[----:B------:R-:W-:Y:S02]  /*9920*/  ULDC UR4, c[0x0][0x2f4] ;  /* 0x0000bd0000047ab9 */ /* 0x000fe40000000800 */
[----:B------:R-:W-:-:S13]  /*9930*/  ISETP.GE.AND P3, PT, R18, UR4, PT ;  /* 0x0000000412007c0c */ /* 0x000fda000bf66270 */
[----:B------:R-:W4:Y:S01]  /*9940*/  @!P3 LDS.128 R4, [R91+0xe400] ;  /* 0x00e400005b04b984 */ /* 0x000f220000000c00 */
[----:B0123--:R-:W-:-:S05]  /*9950*/  @!P3 IADD3 R8, P4, R18, R10, RZ ;  /* 0x0000000a1208b210 */ /* 0x00ffca0007f9e0ff */
[----:B------:R-:W-:Y:S01]  /*9960*/  @!P3 IMAD.X R9, R13, 0x1, R19, P4 ;  /* 0x000000010d09b824 */ /* 0x000fe200020e0613 */
[----:B------:R-:W-:-:S13]  /*9970*/  ISETP.GE.AND P4, PT, R23, UR4, PT ;  /* 0x0000000417007c0c */ /* 0x000fda000bf86270 */
[----:B------:R-:W-:-:S05]  /*9980*/  @!P4 IADD3 R10, P5, R23, R10, RZ ;  /* 0x0000000a170ac210 */ /* 0x000fca0007fbe0ff */
[----:B------:R-:W-:Y:S01]  /*9990*/  @!P4 IMAD.X R11, R13, 0x1, R197, P5 ;  /* 0x000000010d0bc824 */ /* 0x000fe200028e06c5 */
[----:B----4-:R-:W-:Y:S04]  /*99a0*/  @!P3 ST.E.128 desc[UR60][R8.64], R4 ;  /* 0x000000040800b985 */ /* 0x010fe8000c101d3c */
[----:B------:R-:W0:Y:S04]  /*99b0*/  @!P4 LDS.128 R4, [R90+0xe400] ;  /* 0x00e400005a04c984 */ /* 0x000e280000000c00 */
[----:B0-----:R4:W-:Y:S02]  /*99c0*/  @!P4 ST.E.128 desc[UR60][R10.64], R4 ;  /* 0x000000040a00c985 */ /* 0x0019e4000c101d3c */
.L_x_8744:
[----:B------:R-:W-:Y:S05]  /*99d0*/  BSYNC B0 ;  /* 0x0000000000007941 */ /* 0x000fea0003800000 */
.L_x_8743:
        /* <DEDUP_REMOVED lines=22> */
.L_x_8666:
[----:B------:R-:W-:Y:S05]  /*9b40*/  @P0 BRA `(.L_x_8746) ;  /* 0x00000000000c0947 */ /* 0x000fea0003800000 */
[----:B------:R-:W1:Y:S01]  /*9b50*/  FENCE.VIEW.ASYNC.G ;  /* 0x00000000000073c6 */ /* 0x000e620000000100 */
[----:B------:R-:W-:Y:S05]  /*9b60*/  WARPSYNC.ALL ;  /* 0x0000000000007948 */ /* 0x000fea0003800000 */
[----:B-1----:R-:W-:Y:S06]  /*9b70*/  BAR.ARV 0xc, 0x180 ;  /* 0x0306000000007b1d */ /* 0x002fec0000002000 */
.L_x_8746:
[----:B------:R-:W-:Y:S01]  /*9b80*/  ULDC.64 UR6, c[0x0][0x998] ;  /* 0x0002660000067ab9 */ /* 0x000fe20000000a00 */
[----:B------:R-:W-:Y:S01]  /*9b90*/  ULDC.64 UR4, c[0x0][0x990] ;  /* 0x0002640000047ab9 */ /* 0x000fe20000000a00 */
[----:B------:R-:W-:Y:S02]  /*9ba0*/  ISETP.NE.U32.AND P1, PT, RZ, UR6, PT ;  /* 0x00000006ff007c0c */ /* 0x000fe4000bf25070 */
[----:B------:R-:W-:Y:S02]  /*9bb0*/  ISETP.NE.U32.AND P0, PT, RZ, UR4, PT ;  /* 0x00000004ff007c0c */ /* 0x000fe4000bf05070 */
[----:B------:R-:W-:Y:S02]  /*9bc0*/  ISETP.NE.AND.EX P1, PT, RZ, UR7, PT, P1 ;  /* 0x00000007ff007c0c */ /* 0x000fe4000bf25310 */
[----:B------:R-:W-:-:S11]  /*9bd0*/  ISETP.NE.AND.EX P0, PT, RZ, UR5, PT, P0 ;  /* 0x00000005ff007c0c */ /* 0x000fd6000bf05300 */
[----:B--23--:R-:W1:Y:S01]  /*9be0*/  @P1 LDC.64 R8, c[0x0][0x9b8] ;  /* 0x00026e00ff081b82 */ /* 0x00ce620000000a00 */
[--C-:B------:R-:W-:Y:S02]  /*9bf0*/  @P1 SHF.R.S32.HI R5, RZ, 0x1f, R191.reuse ;  /* 0x0000001fff051819 */ /* 0x100fe400000114bf */
[----:B------:R-:W-:Y:S02]  /*9c00*/  @P0 SHF.R.S32.HI R3, RZ, 0x1f, R191 ;  /* 0x0000001fff030819 */ /* 0x000fe400000114bf */
[----:B------:R-:W-:-:S03]  /*9c10*/  @P1 SHF.R.S32.HI R15, RZ, 0x1f, R190 ;  /* 0x0000001fff0f1819 */ /* 0x000fc600000114be */
[----:B------:R-:W2:Y:S08]  /*9c20*/  @P0 LDC.64 R6, c[0x0][0x9a8] ;  /* 0x00026a00ff060b82 */ /* 0x000eb00000000a00 */
[----:B0-----:R-:W0:Y:S08]  /*9c30*/  @P1 LDC.64 R10, c[0x0][0x9c0] ;  /* 0x00027000ff0a1b82 */ /* 0x001e300000000a00 */
[----:B------:R-:W3:Y:S01]  /*9c40*/  @P0 LDC.64 R12, c[0x0][0x9b0] ;  /* 0x00026c00ff0c0b82 */ /* 0x000ee20000000a00 */
[----:B-1----:R-:W-:-:S02]  /*9c50*/  @P1 IMAD R2, R5, R8, RZ ;  /* 0x0000000805021224 */ /* 0x002fc400078e02ff */
[----:B------:R-:W-:-:S04]  /*9c60*/  @P1 IMAD.WIDE.U32 R4, R191, R8, RZ ;  /* 0x00000008bf041225 */ /* 0x000fc800078e00ff */
[----:B------:R-:W-:Y:S02]  /*9c70*/  @P1 IMAD R9, R191, R9, R2 ;  /* 0x00000009bf091224 */ /* 0x000fe400078e0202 */
[-C--:B--2---:R-:W-:Y:S02]  /*9c80*/  @P0 IMAD R0, R3, R6.reuse, RZ ;  /* 0x0000000603000224 */ /* 0x084fe400078e02ff */
[----:B------:R-:W-:Y:S01]  /*9c90*/  @P1 IMAD.IADD R5, R5, 0x1, R9 ;  /* 0x0000000105051824 */ /* 0x000fe200078e0209 */
[----:B------:R-:W-:Y:S01]  /*9ca0*/  @P0 SHF.R.S32.HI R9, RZ, 0x1f, R190 ;  /* 0x0000001fff090819 */ /* 0x000fe200000114be */
[C---:B------:R-:W-:Y:S02]  /*9cb0*/  @P0 IMAD R7, R191.reuse, R7, R0 ;  /* 0x00000007bf070224 */ /* 0x040fe400078e0200 */
[----:B------:R-:W-:-:S04]  /*9cc0*/  @P0 IMAD.WIDE.U32 R2, R191, R6, RZ ;  /* 0x00000006bf020225 */ /* 0x000fc800078e00ff */
[----:B0-----:R-:W-:Y:S02]  /*9cd0*/  @P1 IMAD R6, R15, R10, RZ ;  /* 0x0000000a0f061224 */ /* 0x001fe400078e02ff */
        /* <DEDUP_REMOVED lines=43> */
.L_x_8749:
[----:B------:R-:W-:-:S13]  /*9f90*/  ISETP.NE.AND P0, PT, R11, 0x1, PT ;  /* 0x000000010b00780c */ /* 0x000fda0003f05270 */
[----:B------:R-:W0:Y:S02]  /*9fa0*/  @P0 LDC.64 R4, c[0x0][0x9e8] ;  /* 0x00027a00ff040b82 */ /* 0x000e240000000a00 */
[----:B0-----:R-:W-:-:S05]  /*9fb0*/  @P0 IMAD.HI.U32 R4, R0, R4, RZ ;  /* 0x0000000400040227 */ /* 0x001fca00078e00ff */
[----:B------:R-:W-:-:S07]  /*9fc0*/  @P0 SHF.R.U32.HI R0, RZ, R5, R4 ;  /* 0x00000005ff000219 */ /* 0x000fce0000011604 */
.L_x_8750:
[----:B------:R-:W-:Y:S05]  /*9fd0*/  BSYNC B0 ;  /* 0x0000000000007941 */ /* 0x000fea0003800000 */
.L_x_8748:
[----:B------:R-:W-:-:S05]  /*9fe0*/  IMAD R0, R0, R11, R11 ;  /* 0x0000000b00007224 */ /* 0x000fca00078e020b */
[----:B------:R-:W-:-:S07]  /*9ff0*/  VIMNMX R3, R3, R0, PT ;  /* 0x0000000003037248 */ /* 0x000fce0003fe0100 */
.L_x_8747:
[----:B------:R-:W0:Y:S01]  /*a000*/  @P1 LDC R5, c[0x0][0x44c] ;  /* 0x00011300ff051b82 */ /* 0x000e220000000800 */
[----:B------:R-:W-:Y:S01]  /*a010*/  VIADD R3, R3, 0x9f ;  /* 0x0000009f03037836 */ /* 0x000fe20000000000 */
[----:B------:R-:W-:-:S03]  /*a020*/  ULDC UR4, c[0x0][0x9dc] ;  /* 0x0002770000047ab9 */ /* 0x000fc60000000800 */
[----:B------:R-:W-:-:S03]  /*a030*/  IMAD.HI R3, R3, 0x66666667, RZ ;  /* 0x6666666703037827 */ /* 0x000fc600078e02ff */
[----:B------:R-:W1:Y:S02]  /*a040*/  @P1 LDC R7, c[0x0][0x450] ;  /* 0x00011400ff071b82 */ /* 0x000e640000000800 */
[----:B------:R-:W-:-:S04]  /*a050*/  SHF.R.U32.HI R0, RZ, 0x1f, R3 ;  /* 0x0000001fff007819 */ /* 0x000fc80000011603 */
[----:B------:R-:W-:-:S04]  /*a060*/  LEA.HI.SX32 R0, R3, R0, 0x1a ;  /* 0x0000000003007211 */ /* 0x000fc800078fd2ff */
        /* <DEDUP_REMOVED lines=17> */
.L_x_8753:
[----:B------:R-:W-:-:S13]  /*a180*/  ISETP.NE.AND P0, PT, R11, 0x1, PT ;  /* 0x000000010b00780c */ /* 0x000fda0003f05270 */
[----:B------:R-:W0:Y:S02]  /*a190*/  @P0 LDC.64 R4, c[0x0][0x9e8] ;  /* 0x00027a00ff040b82 */ /* 0x000e240000000a00 */
[----:B0-----:R-:W-:-:S05]  /*a1a0*/  @P0 IMAD.HI.U32 R4, R3, R4, RZ ;  /* 0x0000000403040227 */ /* 0x001fca00078e00ff */
[----:B------:R-:W-:-:S07]  /*a1b0*/  @P0 SHF.R.U32.HI R3, RZ, R5, R4 ;  /* 0x00000005ff030219 */ /* 0x000fce0000011604 */
.L_x_8754:
[----:B------:R-:W-:Y:S05]  /*a1c0*/  BSYNC B0 ;  /* 0x0000000000007941 */ /* 0x000fea0003800000 */
.L_x_8752:
[----:B------:R-:W-:-:S05]  /*a1d0*/  IMAD R3, R3, R11, RZ ;  /* 0x0000000b03037224 */ /* 0x000fca00078e02ff */
[----:B------:R-:W-:-:S07]  /*a1e0*/  VIMNMX R0, R0, R3, !PT ;  /* 0x0000000300007248 */ /* 0x000fce0007fe0100 */
.L_x_8751:
[----:B------:R-:W-:Y:S01]  /*a1f0*/  IMAD.HI R0, R0, 0x66666667, RZ ;  /* 0x6666666700007827 */ /* 0x000fe200078e02ff */
[----:B------:R-:W-:Y:S02]  /*a200*/  PLOP3.LUT P0, PT, PT, PT, PT, 0x80, 0x0 ;  /* 0x000000000000781c */ /* 0x000fe40003f0f070 */
[----:B------:R-:W-:Y:S02]  /*a210*/  CS2R R88, SRZ ;  /* 0x0000000000587805 */ /* 0x000fe4000001ff00 */
[----:B------:R-:W-:Y:S02]  /*a220*/  CS2R R86, SRZ ;  /* 0x0000000000567805 */ /* 0x000fe4000001ff00 */
[----:B------:R-:W-:Y:S02]  /*a230*/  CS2R R6, SRZ ;  /* 0x0000000000067805 */ /* 0x000fe4000001ff00 */
[----:B------:R-:W-:Y:S02]  /*a240*/  SHF.R.U32.HI R3, RZ, 0x1f, R0 ;  /* 0x0000001fff037819 */ /* 0x000fe40000011600 */
[----:B------:R-:W-:-:S02]  /*a250*/  CS2R R84, SRZ ;  /* 0x0000000000547805 */ /* 0x000fc4000001ff00 */
[----:B------:R-:W-:Y:S02]  /*a260*/  CS2R R8, SRZ ;  /* 0x0000000000087805 */ /* 0x000fe4000001ff00 */
[----:B------:R-:W-:Y:S02]  /*a270*/  CS2R R4, SRZ ;  /* 0x0000000000047805 */ /* 0x000fe4000001ff00 */
[----:B------:R-:W-:Y:S02]  /*a280*/  LEA.HI.SX32 R3, R0, R3, 0x1a ;  /* 0x0000000300037211 */ /* 0x000fe400078fd2ff */
[----:B------:R-:W-:Y:S02]  /*a290*/  CS2R R78, SRZ ;  /* 0x00000000004e7805 */ /* 0x000fe4000001ff00 */
[----:B------:R-:W-:Y:S02]  /*a2a0*/  CS2R R76, SRZ ;  /* 0x00000000004c7805 */ /* 0x000fe4000001ff00 */
[----:B------:R-:W-:-:S02]  /*a2b0*/  CS2R R10, SRZ ;  /* 0x00000000000a7805 */ /* 0x000fc4000001ff00 */
[----:B------:R-:W-:Y:S02]  /*a2c0*/  VIMNMX R211, RZ, R3, !PT ;  /* 0x00000003ffd37248 */ /* 0x000fe40007fe0100 */
[----:B------:R-:W-:Y:S02]  /*a2d0*/  CS2R R70, SRZ ;  /* 0x0000000000467805 */ /* 0x000fe4000001ff00 */
[----:B------:R-:W-:Y:S02]  /*a2e0*/  CS2R R12, SRZ ;  /* 0x00000000000c7805 */ /* 0x000fe4000001ff00 */
[----:B------:R-:W-:Y:S02]  /*a2f0*/  CS2R R68, SRZ ;  /* 0x0000000000447805 */ /* 0x000fe4000001ff00 */
[----:B------:R-:W-:Y:S02]  /*a300*/  ISETP.GT.AND P1, PT, R108, R211, PT ;  /* 0x000000d36c00720c */ /* 0x000fe40003f24270 */
        /* <DEDUP_REMOVED lines=20> */
[----:B------:R-:W-:Y:S01]  /*a450*/  CS2R R94, SRZ ;  /* 0x00000000005e7805 */ /* 0x000fe2000001ff00 */
[----:B------:R-:W-:-:S02]  /*a460*/  IMAD.MOV.U32 R57, RZ, RZ, RZ ;  /* 0x000000ffff397224 */ /* 0x000fc400078e00ff */
[----:B------:R-:W-:Y:S01]  /*a470*/  IMAD.MOV.U32 R96, RZ, RZ, RZ ;  /* 0x000000ffff607224 */ /* 0x000fe200078e00ff */
        /* <DEDUP_REMOVED lines=9> */
.L_x_9086:
[----:B01----:R-:W-:Y:S01]  /*a510*/  LEA.HI R0, R203, R203, RZ, 0x1 ;  /* 0x000000cbcb007211 */ /* 0x003fe200078f08ff */
[----:B------:R-:W-:Y:S01]  /*a520*/  VIADD R25, R17, 0x14400 ;  /* 0x0001440011197836 */ /* 0x000fe20000000000 */
[----:B------:R-:W-:Y:S02]  /*a530*/  BSSY B6, `(.L_x_8757) ;  /* 0x0000018000067945 */ /* 0x000fe40003800000 */
[----:B------:R-:W-:Y:S02]  /*a540*/  LOP3.LUT R0, R0, 0x1e, RZ, 0xc0, !PT ;  /* 0x0000001e00007812 */ /* 0x000fe400078ec0ff */
[----:B------:R-:W-:-:S03]  /*a550*/  LOP3.LUT P0, RZ, R25, 0x9f, RZ, 0xc0, !PT ;  /* 0x0000009f19ff7812 */ /* 0x000fc6000780c0ff */
[----:B------:R-:W-:-:S04]  /*a560*/  IMAD.IADD R0, R203, 0x1, -R0 ;  /* 0x00000001cb007824 */ /* 0x000fc800078e0a00 */
[----:B------:R-:W-:-:S05]  /*a570*/  IMAD R0, R0, 0x2000, R25 ;  /* 0x0000200000007824 */ /* 0x000fca00078e0219 */
        /* <DEDUP_REMOVED lines=19> */
.L_x_8758:
[----:B------:R-:W-:Y:S05]  /*a6b0*/  BSYNC B6 ;  /* 0x0000000000067941 */ /* 0x000fea0003800000 */
.L_x_8757:
        /* <DEDUP_REMOVED lines=12> */
.L_x_8762:
[----:B-1----:R1:W2:Y:S02]  /*a780*/  SYNCS.PHASECHK.TRANS64.TRYWAIT P0, [R17+URZ+0x22800], R0 ;  /* 0x02280000110075a7 */ /* 0x0022a4000800017f */
[----:B--2---:R-:W-:Y:S05]  /*a790*/  @!P0 NANOSLEEP.SYNCS 0x989680 ;  /* 0x009896800000895d */ /* 0x004fea0003900000 */
[----:B------:R-:W2:Y:S02]  /*a7a0*/  @!P0 SYNCS.PHASECHK.TRANS64 P0, [R17+URZ+0x22800], R0 ;  /* 0x02280000110085a7 */ /* 0x000ea4000800007f */
[----:B--2---:R-:W-:Y:S05]  /*a7b0*/  @!P0 BRA `(.L_x_8762) ;  /* 0xfffffffc00f08947 */ /* 0x004fea000383ffff */
.L_x_8761:
[----:B------:R-:W-:Y:S05]  /*a7c0*/  BSYNC B0 ;  /* 0x0000000000007941 */ /* 0x000fea0003800000 */
.L_x_8760:
[----:B------:R-:W-:Y:S05]  /*a7d0*/  BRA `(.L_x_8763) ;  /* 0x0000004c00987947 */ /* 0x000fea0003800000 */
.L_x_8759:
[----:B------:R-:W-:Y:S01]  /*a7e0*/  LOP3.LUT P0, RZ, R25, 0x3ff, RZ, 0xc0, !PT ;  /* 0x000003ff19ff7812 */ /* 0x000fe2000780c0ff */
[----:B------:R-:W-:Y:S01]  /*a7f0*/  ULDC.64 UR4, c[0x0][0x3f8] ;  /* 0x0000fe0000047ab9 */ /* 0x000fe20000000a00 */
[----:B-----5:R-:W-:Y:S01]  /*a800*/  SHF.R.S32.HI R0, RZ, 0x1f, R24 ;  /* 0x0000001fff007819 */ /* 0x020fe20000011418 */
[----:B------:R-:W-:Y:S01]  /*a810*/  ULDC.64 UR6, c[0x0][0x408] ;  /* 0x0001020000067ab9 */ /* 0x000fe20000000a00 */
[----:B------:R-:W-:Y:S01]  /*a820*/  IMAD.WIDE.U32 R26, R24, UR4, RZ ;  /* 0x00000004181a7c25 */ /* 0x000fe2000f8e00ff */
[----:B------:R-:W-:Y:S03]  /*a830*/  BSSY B6, `(.L_x_8764) ;  /* 0x0000019000067945 */ /* 0x000fe60003800000 */
        /* <DEDUP_REMOVED lines=24> */
.L_x_8765:
[----:B------:R-:W-:Y:S05]  /*a9c0*/  BSYNC B6 ;  /* 0x0000000000067941 */ /* 0x000fea0003800000 */
.L_x_8764:
[----:B------:R-:W-:Y:S01]  /*a9d0*/  ULDC.U8 UR4, c[0x0][0x410] ;  /* 0x0001040000047ab9 */ /* 0x000fe20000000000 */
[----:B------:R-:W-:Y:S01]  /*a9e0*/  BSSY B0, `(.L_x_8766) ;  /* 0x00004bd000007945 */ /* 0x000fe20003800000 */
[----:B------:R-:W-:Y:S01]  /*a9f0*/  ISETP.NE.AND P0, PT, RZ, UR4, PT ;  /* 0x00000004ff007c0c */ /* 0x000fe2000bf05270 */
[----:B------:R-:W-:-:S12]  /*aa00*/  IMAD.IADD R36, R198, 0x1, R202 ;  /* 0x00000001c6247824 */ /* 0x000fd800078e02ca */
[----:B------:R-:W-:Y:S05]  /*aa10*/  @!P0 BRA `(.L_x_8767) ;  /* 0x0000002400a48947 */ /* 0x000fea0003800000 */
[----:B------:R-:W0:Y:S01]  /*aa20*/  LDC R35, c[0x0][0x448] ;  /* 0x00011200ff237b82 */ /* 0x000e220000000800 */
[----:B------:R-:W-:Y:S01]  /*aa30*/  IMAD R3, R228, 0x40, R36 ;  /* 0x00000040e4037824 */ /* 0x000fe200078e0224 */
        /* <DEDUP_REMOVED lines=30> */
.L_x_9092:
        /* <DEDUP_REMOVED lines=11> */
[----:B------:R-:W-:-:S11]  /*acd0*/  ISETP.GE.AND P3, PT, R192, UR4, PT ;  /* 0x00000004c0007c0c */ /* 0x000fd6000bf66270 */
[----:B--2---:R-:W-:Y:S02]  /*ace0*/  @!P4 IADD3 R24, P0, R199, R3, RZ ;  /* 0x00000003c718c210 */ /* 0x004fe40007f1e0ff */
[----:B----4-:R-:W-:-:S03]  /*acf0*/  @!P3 IADD3 R12, P1, R192, R14, RZ ;  /* 0x0000000ec00cb210 */ /* 0x010fc60007f3e0ff */
[----:B-1----:R-:W-:Y:S01]  /*ad00*/  @!P4 IMAD.X R25, R0, 0x1, R227, P0 ;  /* 0x000000010019c824 */ /* 0x002fe200000e06e3 */
[----:B------:R-:W-:Y:S02]  /*ad10*/  @!P3 IADD3 R10, P0, R192, R3, RZ ;  /* 0x00000003c00ab210 */ /* 0x000fe40007f1e0ff */
[----:B------:R-:W-:Y:S02]  /*ad20*/  @!P3 SHF.R.S32.HI R3, RZ, 0x1f, R192 ;  /* 0x0000001fff03b819 */ /* 0x000fe400000114c0 */
[----:B------:R-:W-:Y:S02]  /*ad30*/  @!P4 IADD3 R14, P2, R199, R14, RZ ;  /* 0x0000000ec70ec210 */ /* 0x000fe40007f5e0ff */
[----:B------:R-:W-:Y:S02]  /*ad40*/  CS2R R30, SRZ ;  /* 0x00000000001e7805 */ /* 0x000fe4000001ff00 */
[----:B------:R-:W-:Y:S02]  /*ad50*/  CS2R R28, SRZ ;  /* 0x00000000001c7805 */ /* 0x000fe4000001ff00 */
[----:B------:R-:W-:Y:S01]  /*ad60*/  CS2R R26, SRZ ;  /* 0x00000000001a7805 */ /* 0x000fe2000001ff00 */
[--C-:B------:R-:W-:Y:S01]  /*ad70*/  @!P3 IMAD.X R11, R0, 0x1, R3.reuse, P0 ;  /* 0x00000001000bb824 */ /* 0x100fe200000e0603 */
[----:B------:R1:W5:Y:S01]  /*ad80*/  @!P4 LD.E.64 R20, desc[UR60][R24.64] ;  /* 0x0000003c1814c980 */ /* 0x000362000c101b00 */
[----:B---3--:R-:W-:-:S02]  /*ad90*/  @!P3 IMAD.X R13, R4, 0x1, R3, P1 ;  /* 0x00000001040db824 */ /* 0x008fc400008e0603 */
[----:B------:R-:W-:Y:S01]  /*ada0*/  @!P4 IMAD.X R15, R4, 0x1, R227, P2 ;  /* 0x00000001040fc824 */ /* 0x000fe200010e06e3 */
[----:B------:R1:W5:Y:S04]  /*adb0*/  @!P3 LD.E.64 R30, desc[UR60][R10.64] ;  /* 0x0000003c0a1eb980 */ /* 0x000368000c101b00 */
[----:B------:R1:W5:Y:S04]  /*adc0*/  @!P3 LD.E.64 R28, desc[UR60][R12.64] ;  /* 0x0000003c0c1cb980 */ /* 0x000368000c101b00 */
[----:B------:R1:W5:Y:S02]  /*add0*/  @!P4 LD.E.64 R26, desc[UR60][R14.64] ;  /* 0x0000003c0e1ac980 */ /* 0x000364000c101b00 */
.L_x_8770:
[----:B------:R-:W-:Y:S05]  /*ade0*/  BSYNC B1 ;  /* 0x0000000000017941 */ /* 0x000fea0003800000 */
.L_x_8769:
[----:B------:R-:W-:Y:S01]  /*adf0*/  UMOV UR4, 0xffffffff ;  /* 0xffffffff00047882 */ /* 0x000fe20000000000 */
[----:B-1----:R-:W-:Y:S02]  /*ae00*/  CS2R R24, SRZ ;  /* 0x0000000000187805 */ /* 0x002fe4000001ff00 */
[----:B------:R-:W-:Y:S05]  /*ae10*/  BRA.DIV UR4, `(.L_x_8771) ;  /* 0x0000021a04e87947 */ /* 0x000fea000b800000 */
[----:B------:R1:W0:Y:S04]  /*ae20*/  SHFL.IDX PT, R0, R6, 0x1, 0x1c1f ;  /* 0x003c1f0006007f89 */ /* 0x00022800000e0000 */
[----:B--2---:R1:W2:Y:S04]  /*ae30*/  SHFL.IDX PT, R3, R5, 0x1, 0x1c1f ;  /* 0x003c1f0005037f89 */ /* 0x0042a800000e0000 */
[----:B---3--:R1:W3:Y:S04]  /*ae40*/  SHFL.IDX PT, R4, R8, 0x1, 0x1c1f ;  /* 0x003c1f0008047f89 */ /* 0x0082e800000e0000 */
[----:B----4-:R1:W4:Y:S02]  /*ae50*/  SHFL.IDX PT, R14, R7, 0x1, 0x1c1f ;  /* 0x003c1f00070e7f89 */ /* 0x01032400000e0000 */
.L_x_9098:
[----:B01----:R-:W-:Y:S01]  /*ae60*/  VIADD R5, R36, 0x40 ;  /* 0x0000004024057836 */ /* 0x003fe20000000000 */
        /* <DEDUP_REMOVED lines=13> */
[----:B------:R-:W-:-:S11]  /*af40*/  ISETP.GE.AND P3, PT, R192, UR4, PT ;  /* 0x00000004c0007c0c */ /* 0x000fd6000bf66270 */
[----:B--2---:R-:W-:Y:S02]  /*af50*/  @!P4 IADD3 R36, P0, R199, R3, RZ ;  /* 0x00000003c724c210 */ /* 0x004fe40007f1e0ff */
[----:B----4-:R-:W-:-:S03]  /*af60*/  @!P3 IADD3 R32, P1, R192, R14, RZ ;  /* 0x0000000ec020b210 */ /* 0x010fc60007f3e0ff */
[----:B------:R-:W-:Y:S01]  /*af70*/  @!P4 IMAD.X R37, R0, 0x1, R227, P0 ;  /* 0x000000010025c824 */ /* 0x000fe200000e06e3 */
        /* <DEDUP_REMOVED lines=13> */
.L_x_8773:
[----:B------:R-:W-:Y:S05]  /*b050*/  BSYNC B1 ;  /* 0x0000000000017941 */ /* 0x000fea0003800000 */
.L_x_8772:
[----:B------:R-:W1:Y:S01]  /*b060*/  SYNCS.PHASECHK.TRANS64.TRYWAIT P0, [R17+URZ+0x22800], R38 ;  /* 0x02280026110075a7 */ /* 0x000e62000800017f */
[----:B------:R-:W-:Y:S01]  /*b070*/  IMAD.SHL.U32 R0, R213, 0x80, RZ ;  /* 0x00000080d5007824 */ /* 0x000fe200078e00ff */
[----:B0-----:R-:W-:Y:S01]  /*b080*/  VIADDMNMX R15, R35, -R202, 0x80, PT ;  /* 0x00000080230f7446 */ /* 0x001fe200038009ca */
[----:B------:R-:W-:Y:S01]  /*b090*/  BSSY B1, `(.L_x_8774) ;  /* 0x000000b000017945 */ /* 0x000fe20003800000 */
[----:B------:R-:W-:Y:S02]  /*b0a0*/  LOP3.LUT P2, RZ, R213, 0x4, RZ, 0xc0, !PT ;  /* 0x00000004d5ff7812 */ /* 0x000fe4000784c0ff */
[----:B--2---:R-:W-:Y:S02]  /*b0b0*/  LOP3.LUT R3, R0, 0x380, RZ, 0xc0, !PT ;  /* 0x0000038000037812 */ /* 0x004fe400078ec0ff */
[----:B------:R-:W-:Y:S02]  /*b0c0*/  ISETP.GE.AND P1, PT, R198, R15, PT ;  /* 0x0000000fc600720c */ /* 0x000fe40003f26270 */
[----:B------:R-:W-:-:S02]  /*b0d0*/  LOP3.LUT R0, R3, 0x30, R18, 0xf8, !PT ;  /* 0x0000003003007812 */ /* 0x000fc400078ef812 */
[----:B------:R-:W-:-:S04]  /*b0e0*/  SHF.R.U32.HI R3, RZ, 0x3, R3 ;  /* 0x00000003ff037819 */ /* 0x000fc80000011603 */
[----:B------:R-:W-:-:S04]  /*b0f0*/  LOP3.LUT R3, R0, R3, RZ, 0x3c, !PT ;  /* 0x0000000300037212 */ /* 0x000fc800078e3cff */
[----:B------:R-:W-:-:S05]  /*b100*/  IADD3 R3, R17, R3, R212 ;  /* 0x0000000311037210 */ /* 0x000fca0007ffe0d4 */
[C---:B---3--:R-:W-:Y:S02]  /*b110*/  VIADD R4, R3.reuse, 0x14400 ;  /* 0x0001440003047836 */ /* 0x048fe40000000000 */
[----:B------:R-:W-:Y:S01]  /*b120*/  VIADD R0, R3, 0x14440 ;  /* 0x0001444003007836 */ /* 0x000fe20000000000 */
[----:B-1----:R-:W-:Y:S06]  /*b130*/  @!P0 BRA `(.L_x_8775) ;  /* 0x0000021800908947 */ /* 0x002fec0003800000 */
.L_x_9099:
[----:B------:R-:W-:Y:S05]  /*b140*/  BSYNC B1 ;  /* 0x0000000000017941 */ /* 0x000fea0003800000 */
.L_x_8774:
[----:B------:R-:W-:Y:S01]  /*b150*/  BSSY B1, `(.L_x_8776) ;  /* 0x00000fa000017945 */ /* 0x000fe20003800000 */
[----:B------:R-:W-:-:S03]  /*b160*/  @P2 VIADD R0, R4, 0xffffffc0 ;  /* 0xffffffc004002836 */ /* 0x000fc60000000000 */
[----:B------:R-:W-:Y:S05]  /*b170*/  @P1 BRA `(.L_x_8777) ;  /* 0x0000000c00dc1947 */ /* 0x000fea0003800000 */
[----:B------:R-:W1:Y:S01]  /*b180*/  LDC R4, c[0x0][0x3f4] ;  /* 0x0000fd00ff047b82 */ /* 0x000e620000000800 */
[----:B------:R-:W-:Y:S01]  /*b190*/  BSSY B2, `(.L_x_8778) ;  /* 0x000007a000027945 */ /* 0x000fe20003800000 */
[-C--:B-1----:R-:W-:Y:S02]  /*b1a0*/  ISETP.GE.AND P0, PT, R192, R4.reuse, PT ;  /* 0x00000004c000720c */ /* 0x082fe40003f06270 */
[----:B------:R-:W-:-:S11]  /*b1b0*/  ISETP.GE.AND P1, PT, R199, R4, PT ;  /* 0x00000004c700720c */ /* 0x000fd60003f26270 */
[----:B------:R-:W-:Y:S05]  /*b1c0*/  @P0 BRA `(.L_x_8779) ;  /* 0x0000000400d80947 */ /* 0x000fea0003800000 */
[----:B------:R-:W1:Y:S01]  /*b1d0*/  LDS.128 R4, [R3+0x14400] ;  /* 0x0144000003047984 */ /* 0x000e620000000c00 */
[----:B-----5:R-:W-:Y:S02]  /*b1e0*/  SHF.R.U32.HI R32, RZ, 0x8, R30 ;  /* 0x00000008ff207819 */ /* 0x020fe4000001161e */
[----:B------:R-:W-:Y:S02]  /*b1f0*/  SHF.R.U32.HI R36, RZ, 0x8, R31 ;  /* 0x00000008ff247819 */ /* 0x000fe4000001161f */
[----:B------:R-:W-:Y:S02]  /*b200*/  LOP3.LUT R33, R32, 0xff, RZ, 0xc0, !PT ;  /* 0x000000ff20217812 */ /* 0x000fe400078ec0ff */
        /* <DEDUP_REMOVED lines=8> */
[----:B0-----:R-:W-:-:S02]  /*b290*/  SHF.R.U32.HI R38, RZ, 0x10, R29 ;  /* 0x00000010ff267819 */ /* 0x001fc4000001161d */
[----:B------:R-:W-:Y:S01]  /*b2a0*/  LOP3.LUT R37, R35, 0xff, RZ, 0xc0, !PT ;  /* 0x000000ff23257812 */ /* 0x000fe200078ec0ff */
[----:B------:R-:W-:Y:S01]  /*b2b0*/  IMAD.U32 R35, R40, 0x10000, RZ ;  /* 0x0001000028237824 */ /* 0x000fe200078e00ff */
[----:B------:R-:W-:Y:S01]  /*b2c0*/  PRMT R36, R39, 0x7604, R36 ;  /* 0x0000760427247816 */ /* 0x000fe20000000024 */
[----:B------:R-:W-:Y:S01]  /*b2d0*/  IMAD.U32 R39, R38, 0x10000, RZ ;  /* 0x0001000026277824 */ /* 0x000fe200078e00ff */
[----:B----4-:R-:W-:Y:S02]  /*b2e0*/  LOP3.LUT R14, R30, 0xff, RZ, 0xc0, !PT ;  /* 0x000000ff1e0e7812 */ /* 0x010fe400078ec0ff */
[----:B------:R-:W-:Y:S02]  /*b2f0*/  LOP3.LUT R35, R32, 0xff0000, R35, 0xf8, !PT ;  /* 0x00ff000020237812 */ /* 0x000fe400078ef823 */
[----:B------:R-:W-:Y:S02]  /*b300*/  PRMT R33, R33, 0x7604, R14 ;  /* 0x0000760421217816 */ /* 0x000fe4000000000e */
[----:B------:R-:W-:-:S02]  /*b310*/  LOP3.LUT R14, R28, 0xff, RZ, 0xc0, !PT ;  /* 0x000000ff1c0e7812 */ /* 0x000fc400078ec0ff */
[----:B------:R-:W-:Y:S02]  /*b320*/  LOP3.LUT R39, R36, 0xff0000, R39, 0xf8, !PT ;  /* 0x00ff000024277812 */ /* 0x000fe400078ef827 */
[----:B------:R-:W-:Y:S02]  /*b330*/  PRMT R37, R37, 0x7604, R14 ;  /* 0x0000760425257816 */ /* 0x000fe4000000000e */
[----:B------:R-:W-:Y:S02]  /*b340*/  LOP3.LUT R39, R39, 0xff000000, R29, 0xf8, !PT ;  /* 0xff00000027277812 */ /* 0x000fe400078ef81d */
[----:B------:R-:W-:Y:S02]  /*b350*/  LOP3.LUT R35, R35, 0xff000000, R31, 0xf8, !PT ;  /* 0xff00000023237812 */ /* 0x000fe400078ef81f */
[----:B------:R-:W-:Y:S02]  /*b360*/  LOP3.LUT R33, R33, 0xff0000, R30, 0xf8, !PT ;  /* 0x00ff000021217812 */ /* 0x000fe400078ef81e */
[----:B-1----:R-:W-:-:S02]  /*b370*/  F2FP.F16.E4M3.UNPACK_B R14, R6.H1 ;  /* 0x00000006ff0e723e */ /* 0x002fc400030006ff */
[----:B------:R-:W-:Y:S02]  /*b380*/  LOP3.LUT R37, R37, 0xff0000, R28, 0xf8, !PT ;  /* 0x00ff000025257812 */ /* 0x000fe400078ef81c */
[----:B------:R-:W-:Y:S02]  /*b390*/  F2FP.F16.E4M3.UNPACK_B R38, R39 ;  /* 0x00000027ff26723e */ /* 0x000fe400020006ff */
[----:B------:R-:W-:Y:S02]  /*b3a0*/  F2FP.F16.E4M3.UNPACK_B R32, R35 ;  /* 0x00000023ff20723e */ /* 0x000fe400020006ff */
[----:B------:R-:W-:Y:S01]  /*b3b0*/  LOP3.LUT R33, R33, 0xff000000, R30, 0xf8, !PT ;  /* 0xff00000021217812 */ /* 0x000fe200078ef81e */
[--C-:B------:R-:W-:Y:S01]  /*b3c0*/  HADD2.F32 R30, -RZ, R14.reuse.H0_H0 ;  /* 0x2000000eff1e7230 */ /* 0x100fe20000004100 */
[----:B------:R-:W-:Y:S01]  /*b3d0*/  LOP3.LUT R36, R37, 0xff000000, R28, 0xf8, !PT ;  /* 0xff00000025247812 */ /* 0x000fe200078ef81c */
[----:B------:R-:W-:Y:S01]  /*b3e0*/  HADD2.F32 R14, -RZ, R14.H1_H1 ;  /* 0x3000000eff0e7230 */ /* 0x000fe20000004100 */
[----:B------:R-:W-:Y:S01]  /*b3f0*/  F2FP.F16.E4M3.UNPACK_B R29, R6 ;  /* 0x00000006ff1d723e */ /* 0x000fe200020006ff */
[----:B------:R-:W-:Y:S01]  /*b400*/  HADD2.F32 R41, -RZ, R38.H1_H1 ;  /* 0x30000026ff297230 */ /* 0x000fe20000004100 */
[----:B------:R-:W-:Y:S01]  /*b410*/  F2FP.F16.E4M3.UNPACK_B R28, R5.H1 ;  /* 0x00000005ff1c723e */ /* 0x000fe200030006ff */
[----:B------:R-:W-:Y:S01]  /*b420*/  HADD2.F32 R37, -RZ, R32.H1_H1 ;  /* 0x30000020ff257230 */ /* 0x000fe20000004100 */
[----:B------:R-:W-:Y:S01]  /*b430*/  F2FP.F16.E4M3.UNPACK_B R31, R7 ;  /* 0x00000007ff1f723e */ /* 0x000fe200020006ff */
[----:B------:R-:W-:-:S02]  /*b440*/  HADD2.F32 R38, -RZ, R38.H0_H0 ;  /* 0x20000026ff267230 */ /* 0x000fc40000004100 */
[C---:B------:R-:W-:Y:S01]  /*b450*/  FMUL.FTZ R43, R14.reuse, R41 ;  /* 0x000000290e2b7220 */ /* 0x040fe20000410000 */
[----:B------:R-:W-:Y:S02]  /*b460*/  HADD2.F32 R32, -RZ, R32.H0_H0 ;  /* 0x20000020ff207230 */ /* 0x000fe40000004100 */
[----:B------:R-:W-:Y:S01]  /*b470*/  FMUL.FTZ R40, R14, R37 ;  /* 0x000000250e287220 */ /* 0x000fe20000410000 */
[----:B------:R-:W-:Y:S01]  /*b480*/  F2FP.F16.E4M3.UNPACK_B R14, R5 ;  /* 0x00000005ff0e723e */ /* 0x000fe200020006ff */
[--C-:B------:R-:W-:Y:S01]  /*b490*/  HADD2.F32 R5, -RZ, R29.reuse.H1_H1 ;  /* 0x3000001dff057230 */ /* 0x100fe20000004100 */
[----:B------:R-:W-:Y:S01]  /*b4a0*/  F2FP.F16.E4M3.UNPACK_B R39, R39.H1 ;  /* 0x00000027ff27723e */ /* 0x000fe200030006ff */
[C---:B------:R-:W-:Y:S01]  /*b4b0*/  FFMA.FTZ R43, R30.reuse, R37, -R43 ;  /* 0x000000251e2b7223 */ /* 0x040fe2000001082b */
[----:B------:R-:W-:Y:S01]  /*b4c0*/  FFMA.FTZ R44, R30, R41, R40 ;  /* 0x000000291e2c7223 */ /* 0x000fe20000010028 */
[----:B------:R-:W-:Y:S01]  /*b4d0*/  HADD2.F32 R29, -RZ, R29.H0_H0 ;  /* 0x2000001dff1d7230 */ /* 0x000fe20000004100 */
[----:B------:R-:W-:Y:S01]  /*b4e0*/  F2FP.F16.E4M3.UNPACK_B R35, R35.H1 ;  /* 0x00000023ff23723e */ /* 0x000fe200030006ff */
[C---:B------:R-:W-:Y:S01]  /*b4f0*/  FMUL.FTZ R30, R5.reuse, R38 ;  /* 0x00000026051e7220 */ /* 0x040fe20000410000 */
[----:B------:R-:W-:Y:S01]  /*b500*/  FMUL.FTZ R37, R5, R32 ;  /* 0x0000002005257220 */ /* 0x000fe20000410000 */
[----:B------:R-:W-:Y:S01]  /*b510*/  HADD2.F32 R5, -RZ, R31.H1_H1 ;  /* 0x3000001fff057230 */ /* 0x000fe20000004100 */
[----:B------:R-:W-:Y:S01]  /*b520*/  F2FP.F16.E4M3.UNPACK_B R7, R7.H1 ;  /* 0x00000007ff07723e */ /* 0x000fe200030006ff */
        /* <DEDUP_REMOVED lines=12> */
[----:B------:R-:W-:Y:S01]  /*b5f0*/  F2FP.F16.E4M3.UNPACK_B R6, R4 ;  /* 0x00000004ff06723e */ /* 0x000fe200020006ff */
[----:B------:R-:W-:Y:S02]  /*b600*/  HADD2.F32 R5, -RZ, R7.H0_H0 ;  /* 0x20000007ff057230 */ /* 0x000fe40000004100 */
[C---:B------:R-:W-:Y:S01]  /*b610*/  FMUL.FTZ R32, R29.reuse, R38 ;  /* 0x000000261d207220 */ /* 0x040fe20000410000 */
[----:B------:R-:W-:Y:S01]  /*b620*/  FMUL.FTZ R40, R29, R30 ;  /* 0x0000001e1d287220 */ /* 0x000fe20000410000 */
[----:B------:R-:W-:Y:S02]  /*b630*/  F2FP.F16.E4M3.UNPACK_B R4, R4.H1 ;  /* 0x00000004ff04723e */ /* 0x000fe400030006ff */
        /* <DEDUP_REMOVED lines=10> */
[C---:B------:R-:W-:Y:S01]  /*b6e0*/  FMUL.FTZ R38, R7.reuse, R32 ;  /* 0x0000002007267220 */ /* 0x040fe20000410000 */
[----:B------:R-:W-:Y:S02]  /*b6f0*/  HADD2.F32 R31, -RZ, R31.H0_H0 ;  /* 0x2000001fff1f7230 */ /* 0x000fe40000004100 */
[-C--:B------:R-:W-:Y:S01]  /*b700*/  FMUL.FTZ R40, R7, R30.reuse ;  /* 0x0000001e07287220 */ /* 0x080fe20000410000 */
[--C-:B------:R-:W-:Y:S02]  /*b710*/  HADD2.F32 R4, -RZ, R6.reuse.H1_H1 ;  /* 0x30000006ff047230 */ /* 0x100fe40000004100 */
[C---:B------:R-:W-:Y:S01]  /*b720*/  FFMA.FTZ R38, R5.reuse, R30, -R38 ;  /* 0x0000001e05267223 */ /* 0x040fe20000010826 */
[----:B------:R-:W-:Y:S02]  /*b730*/  HADD2.F32 R29, -RZ, R29.H0_H0 ;  /* 0x2000001dff1d7230 */ /* 0x000fe40000004100 */
[----:B------:R-:W-:Y:S01]  /*b740*/  FFMA.FTZ R35, R5, R32, R40 ;  /* 0x0000002005237223 */ /* 0x000fe20000010028 */
[----:B------:R-:W-:-:S02]  /*b750*/  HADD2.F32 R6, -RZ, R6.H0_H0 ;  /* 0x20000006ff067230 */ /* 0x000fc40000004100 */
[C---:B------:R-:W-:Y:S01]  /*b760*/  FMUL.FTZ R7, R4.reuse, R31 ;  /* 0x0000001f04077220 */ /* 0x040fe20000410000 */
[--C-:B------:R-:W-:Y:S02]  /*b770*/  HADD2.F32 R5, -RZ, R28.reuse.H1_H1 ;  /* 0x3000001cff057230 */ /* 0x100fe40000004100 */
[-C--:B------:R-:W-:Y:S01]  /*b780*/  FMUL.FTZ R4, R4, R29.reuse ;  /* 0x0000001d04047220 */ /* 0x080fe20000410000 */
[----:B------:R-:W-:Y:S02]  /*b790*/  HADD2.F32 R28, -RZ, R28.H0_H0 ;  /* 0x2000001cff1c7230 */ /* 0x000fe40000004100 */
[C---:B------:R-:W-:Y:S01]  /*b7a0*/  FFMA.FTZ R30, R6.reuse, R29, -R7 ;  /* 0x0000001d061e7223 */ /* 0x040fe20000010807 */
[----:B------:R-:W-:Y:S02]  /*b7b0*/  HADD2.F32 R29, -RZ, R36.H1_H1 ;  /* 0x30000024ff1d7230 */ /* 0x000fe40000004100 */
[----:B------:R-:W-:Y:S01]  /*b7c0*/  FFMA.FTZ R31, R6, R31, R4 ;  /* 0x0000001f061f7223 */ /* 0x000fe20000010004 */
[----:B------:R-:W-:-:S02]  /*b7d0*/  HADD2.F32 R6, -RZ, R33.H1_H1 ;  /* 0x30000021ff067230 */ /* 0x000fc40000004100 */
[----:B------:R-:W-:Y:S02]  /*b7e0*/  HADD2.F32 R7, -RZ, R36.H0_H0 ;  /* 0x20000024ff077230 */ /* 0x000fe40000004100 */
[C---:B------:R-:W-:Y:S01]  /*b7f0*/  FMUL.FTZ R37, R5.reuse, R29 ;  /* 0x0000001d05257220 */ /* 0x040fe20000410000 */
[--C-:B------:R-:W-:Y:S02]  /*b800*/  HADD2.F32 R4, -RZ, R14.reuse.H1_H1 ;  /* 0x3000000eff047230 */ /* 0x100fe40000004100 */
[-C--:B------:R-:W-:Y:S01]  /*b810*/  FMUL.FTZ R32, R5, R6.reuse ;  /* 0x0000000605207220 */ /* 0x080fe20000410000 */
[----:B------:R-:W-:Y:S02]  /*b820*/  HADD2.F32 R33, -RZ, R33.H0_H0 ;  /* 0x20000021ff217230 */ /* 0x000fe40000004100 */
[----:B------:R-:W-:Y:S01]  /*b830*/  FFMA.FTZ R37, R28, R6, -R37 ;  /* 0x000000061c257223 */ /* 0x000fe20000010825 */
[----:B------:R-:W-:Y:S02]  /*b840*/  HADD2.F32 R14, -RZ, R14.H0_H0 ;  /* 0x2000000eff0e7230 */ /* 0x000fe40000004100 */
[----:B------:R-:W-:Y:S01]  /*b850*/  FMUL.FTZ R5, R4, R7 ;  /* 0x0000000704057220 */ /* 0x000fe20000410000 */
[----:B------:R-:W-:Y:S01]  /*b860*/  FFMA.FTZ R32, R28, R29, R32 ;  /* 0x0000001d1c207223 */ /* 0x000fe20000010020 */
[----:B------:R-:W-:Y:S01]  /*b870*/  FMUL.FTZ R4, R4, R33 ;  /* 0x0000002104047220 */ /* 0x000fe20000410000 */
[----:B------:R-:W-:Y:S01]  /*b880*/  F2FP.SATFINITE.E4M3.F32.PACK_AB_MERGE_C R6, R44, R43, RZ ;  /* 0x0000002b2c06723e */ /* 0x000fe200048070ff */
[----:B------:R-:W-:-:S02]  /*b890*/  FFMA.FTZ R5, R14, R33, -R5 ;  /* 0x000000210e057223 */ /* 0x000fc40000010805 */
[----:B------:R-:W-:Y:S01]  /*b8a0*/  FFMA.FTZ R14, R14, R7, R4 ;  /* 0x000000070e0e7223 */ /* 0x000fe20000010004 */
        /* <DEDUP_REMOVED lines=8> */
.L_x_8779:
[----:B------:R-:W-:Y:S05]  /*b930*/  BSYNC B2 ;  /* 0x0000000000027941 */ /* 0x000fea0003800000 */
.L_x_8778:
[----:B------:R-:W-:Y:S05]  /*b940*/  @P1 BRA `(.L_x_8777) ;  /* 0x0000000400e81947 */ /* 0x000fea0003800000 */
[----:B-1----:R-:W1:Y:S01]  /*b950*/  LDS.128 R4, [R0] ;  /* 0x0000000000047984 */ /* 0x002e620000000c00 */
[----:B-----5:R-:W-:Y:S02]  /*b960*/  SHF.R.U32.HI R28, RZ, 0x8, R21 ;  /* 0x00000008ff1c7819 */ /* 0x020fe40000011615 */
[----:B------:R-:W-:Y:S02]  /*b970*/  SHF.R.U32.HI R32, RZ, 0x8, R27 ;  /* 0x00000008ff207819 */ /* 0x000fe4000001161b */
[----:B------:R-:W-:Y:S02]  /*b980*/  LOP3.LUT R31, R21, 0xff, RZ, 0xc0, !PT ;  /* 0x000000ff151f7812 */ /* 0x000fe400078ec0ff */
[----:B------:R-:W-:Y:S02]  /*b990*/  LOP3.LUT R35, R27, 0xff, RZ, 0xc0, !PT ;  /* 0x000000ff1b237812 */ /* 0x000fe400078ec0ff */
[----:B------:R-:W-:Y:S02]  /*b9a0*/  LOP3.LUT R28, R28, 0xff, RZ, 0xc0, !PT ;  /* 0x000000ff1c1c7812 */ /* 0x000fe400078ec0ff */
[----:B------:R-:W-:-:S02]  /*b9b0*/  LOP3.LUT R32, R32, 0xff, RZ, 0xc0, !PT ;  /* 0x000000ff20207812 */ /* 0x000fc400078ec0ff */
[----:B----4-:R-:W-:Y:S02]  /*b9c0*/  SHF.R.U32.HI R14, RZ, 0x8, R20 ;  /* 0x00000008ff0e7819 */ /* 0x010fe40000011614 */
        /* <DEDUP_REMOVED lines=23> */
[-C--:B-1----:R-:W-:Y:S02]  /*bb40*/  F2FP.F16.E4M3.UNPACK_B R14, R6.reuse.H1 ;  /* 0x00000006ff0e723e */ /* 0x082fe400030006ff */
[----:B------:R-:W-:Y:S02]  /*bb50*/  F2FP.F16.E4M3.UNPACK_B R32, R35 ;  /* 0x00000023ff20723e */ /* 0x000fe400020006ff */
[----:B------:R-:W-:Y:S02]  /*bb60*/  F2FP.F16.E4M3.UNPACK_B R28, R31 ;  /* 0x0000001fff1c723e */ /* 0x000fe400020006ff */
[----:B------:R-:W-:Y:S01]  /*bb70*/  LOP3.LUT R30, R33, 0xff000000, R26, 0xf8, !PT ;  /* 0xff000000211e7812 */ /* 0x000fe200078ef81a */
[--C-:B------:R-:W-:Y:S01]  /*bb80*/  HADD2.F32 R26, -RZ, R14.reuse.H0_H0 ;  /* 0x2000000eff1a7230 */ /* 0x100fe20000004100 */
[----:B------:R-:W-:Y:S01]  /*bb90*/  F2FP.F16.E4M3.UNPACK_B R21, R6 ;  /* 0x00000006ff15723e */ /* 0x000fe200020006ff */
[----:B------:R-:W-:Y:S01]  /*bba0*/  HADD2.F32 R14, -RZ, R14.H1_H1 ;  /* 0x3000000eff0e7230 */ /* 0x000fe20000004100 */
[----:B------:R-:W-:Y:S01]  /*bbb0*/  LOP3.LUT R29, R29, 0xff000000, R20, 0xf8, !PT ;  /* 0xff0000001d1d7812 */ /* 0x000fe200078ef814 */
        /* <DEDUP_REMOVED lines=22> */
[----:B0-----:R-:W-:Y:S01]  /*bd20*/  FFMA.FTZ R38, R21, R32, R33 ;  /* 0x0000002015267223 */ /* 0x001fe20000010021 */
        /* <DEDUP_REMOVED lines=59> */
[----:B------:R2:W-:Y:S02]  /*c0e0*/  STS.128 [R0], R4 ;  /* 0x0000000400007388 */ /* 0x0005e40000000c00 */
.L_x_8777:
[----:B------:R-:W-:Y:S05]  /*c0f0*/  BSYNC B1 ;  /* 0x0000000000017941 */ /* 0x000fea0003800000 */
.L_x_8776:
[----:B-12---:R-:W-:-:S05]  /*c100*/  VIADD R4, R198, 0x40 ;  /* 0x00000040c6047836 */ /* 0x006fca0000000000 */
[----:B------:R-:W-:-:S13]  /*c110*/  ISETP.GE.AND P0, PT, R4, R15, PT ;  /* 0x0000000f0400720c */ /* 0x000fda0003f06270 */
        /* <DEDUP_REMOVED lines=18> */
[----:B------:R-:W-:-:S02]  /*c240*/  LOP3.LUT R15, R10, 0xff, RZ, 0xc0, !PT ;  /* 0x000000ff0a0f7812 */ /* 0x000fc400078ec0ff */
[----:B------:R-:W-:Y:S02]  /*c250*/  LOP3.LUT R14, R14, 0xff, RZ, 0xc0, !PT ;  /* 0x000000ff0e0e7812 */ /* 0x000fe400078ec0ff */
[----:B------:R-:W-:Y:S02]  /*c260*/  SHF.R.U32.HI R20, RZ, 0x10, R11 ;  /* 0x00000010ff147819 */ /* 0x000fe4000001160b */
[----:B------:R-:W-:Y:S02]  /*c270*/  LOP3.LUT R27, R12, 0xff, RZ, 0xc0, !PT ;  /* 0x000000ff0c1b7812 */ /* 0x000fe400078ec0ff */
[----:B------:R-:W-:Y:S02]  /*c280*/  LOP3.LUT R26, R26, 0xff, RZ, 0xc0, !PT ;  /* 0x000000ff1a1a7812 */ /* 0x000fe400078ec0ff */
[----:B------:R-:W-:Y:S02]  /*c290*/  LOP3.LUT R28, R28, 0xff, RZ, 0xc0, !PT ;  /* 0x000000ff1c1c7812 */ /* 0x000fe400078ec0ff */
[----:B------:R-:W-:-:S02]  /*c2a0*/  PRMT R15, R14, 0x7604, R15 ;  /* 0x000076040e0f7816 */ /* 0x000fc4000000000f */
[----:B------:R-:W-:Y:S02]  /*c2b0*/  LOP3.LUT R20, R20, 0xff, RZ, 0xc0, !PT ;  /* 0x000000ff14147812 */ /* 0x000fe400078ec0ff */
[----:B------:R-:W-:Y:S02]  /*c2c0*/  SHF.R.U32.HI R14, RZ, 0x10, R10 ;  /* 0x00000010ff0e7819 */ /* 0x000fe4000001160a */
[----:B------:R-:W-:Y:S02]  /*c2d0*/  PRMT R27, R26, 0x7604, R27 ;  /* 0x000076041a1b7816 */ /* 0x000fe4000000001b */
        /* <DEDUP_REMOVED lines=8> */
[----:B-1----:R-:W-:-:S02]  /*c360*/  F2FP.F16.E4M3.UNPACK_B R14, R6.H1 ;  /* 0x00000006ff0e723e */ /* 0x002fc400030006ff */
[----:B------:R-:W-:Y:S02]  /*c370*/  PRMT R27, R26, 0x7054, R27 ;  /* 0x000070541a1b7816 */ /* 0x000fe4000000001b */
[----:B------:R-:W-:Y:S01]  /*c380*/  F2FP.F16.E4M3.UNPACK_B R30, R29 ;  /* 0x0000001dff1e723e */ /* 0x000fe200020006ff */
[--C-:B------:R-:W-:Y:S01]  /*c390*/  HADD2.F32 R13, -RZ, R14.reuse.H0_H0 ;  /* 0x2000000eff0d7230 */ /* 0x100fe20000004100 */
[----:B------:R-:W-:Y:S01]  /*c3a0*/  F2FP.F16.E4M3.UNPACK_B R26, R21 ;  /* 0x00000015ff1a723e */ /* 0x000fe200020006ff */
[----:B------:R-:W-:Y:S01]  /*c3b0*/  HADD2.F32 R14, -RZ, R14.H1_H1 ;  /* 0x3000000eff0e7230 */ /* 0x000fe20000004100 */
[----:B------:R-:W-:Y:S01]  /*c3c0*/  LOP3.LUT R28, R27, 0xff000000, R12, 0xf8, !PT ;  /* 0xff0000001b1c7812 */ /* 0x000fe200078ef80c */
[----:B------:R-:W-:Y:S01]  /*c3d0*/  HADD2.F32 R31, -RZ, R30.H1_H1 ;  /* 0x3000001eff1f7230 */ /* 0x000fe20000004100 */
[----:B------:R-:W-:Y:S01]  /*c3e0*/  F2FP.F16.E4M3.UNPACK_B R12, R6 ;  /* 0x00000006ff0c723e */ /* 0x000fe200020006ff */
[----:B------:R-:W-:Y:S01]  /*c3f0*/  HADD2.F32 R27, -RZ, R26.H1_H1 ;  /* 0x3000001aff1b7230 */ /* 0x000fe20000004100 */
[----:B------:R-:W-:Y:S01]  /*c400*/  LOP3.LUT R20, R15, 0xff000000, R10, 0xf8, !PT ;  /* 0xff0000000f147812 */ /* 0x000fe200078ef80a */
[----:B------:R-:W-:-:S02]  /*c410*/  HADD2.F32 R30, -RZ, R30.H0_H0 ;  /* 0x2000001eff1e7230 */ /* 0x000fc40000004100 */
[C---:B------:R-:W-:Y:S01]  /*c420*/  FMUL.FTZ R32, R14.reuse, R31 ;  /* 0x0000001f0e207220 */ /* 0x040fe20000410000 */
[----:B------:R-:W-:Y:S01]  /*c430*/  F2FP.F16.E4M3.UNPACK_B R10, R5 ;  /* 0x00000005ff0a723e */ /* 0x000fe200020006ff */
[----:B------:R-:W-:Y:S01]  /*c440*/  FMUL.FTZ R14, R14, R27 ;  /* 0x0000001b0e0e7220 */ /* 0x000fe20000410000 */
[----:B------:R-:W-:Y:S01]  /*c450*/  F2FP.F16.E4M3.UNPACK_B R11, R5.H1 ;  /* 0x00000005ff0b723e */ /* 0x000fe200030006ff */
[----:B------:R-:W-:Y:S01]  /*c460*/  HADD2.F32 R5, -RZ, R12.H1_H1 ;  /* 0x3000000cff057230 */ /* 0x000fe20000004100 */
[----:B------:R-:W-:Y:S01]  /*c470*/  F2FP.F16.E4M3.UNPACK_B R15, R7 ;  /* 0x00000007ff0f723e */ /* 0x000fe200020006ff */
[----:B------:R-:W-:Y:S01]  /*c480*/  HADD2.F32 R26, -RZ, R26.H0_H0 ;  /* 0x2000001aff1a7230 */ /* 0x000fe20000004100 */
[----:B------:R-:W-:Y:S01]  /*c490*/  F2FP.F16.E4M3.UNPACK_B R29, R29.H1 ;  /* 0x0000001dff1d723e */ /* 0x000fe200030006ff */
[C---:B------:R-:W-:Y:S01]  /*c4a0*/  FFMA.FTZ R33, R13.reuse, R27, -R32 ;  /* 0x0000001b0d217223 */ /* 0x040fe20000010820 */
[----:B------:R-:W-:Y:S01]  /*c4b0*/  F2FP.F16.E4M3.UNPACK_B R21, R21.H1 ;  /* 0x00000015ff15723e */ /* 0x000fe200030006ff */
[----:B0-----:R-:W-:Y:S01]  /*c4c0*/  FFMA.FTZ R38, R13, R31, R14 ;  /* 0x0000001f0d267223 */ /* 0x001fe2000001000e */
[----:B------:R-:W-:-:S02]  /*c4d0*/  HADD2.F32 R12, -RZ, R12.H0_H0 ;  /* 0x2000000cff0c7230 */ /* 0x000fc40000004100 */
[C---:B------:R-:W-:Y:S01]  /*c4e0*/  FMUL.FTZ R13, R5.reuse, R30 ;  /* 0x0000001e050d7220 */ /* 0x040fe20000410000 */
[-C--:B------:R-:W-:Y:S01]  /*c4f0*/  FMUL.FTZ R27, R5, R26.reuse ;  /* 0x0000001a051b7220 */ /* 0x080fe20000410000 */
[----:B------:R-:W-:Y:S01]  /*c500*/  F2FP.F16.E4M3.UNPACK_B R7, R7.H1 ;  /* 0x00000007ff07723e */ /* 0x000fe200030006ff */
[----:B------:R-:W-:Y:S02]  /*c510*/  HADD2.F32 R5, -RZ, R15.H1_H1 ;  /* 0x3000000fff057230 */ /* 0x000fe40000004100 */
        /* <DEDUP_REMOVED lines=15> */
[----:B------:R-:W-:Y:S01]  /*c610*/  F2FP.F16.E4M3.UNPACK_B R4, R4.H1 ;  /* 0x00000004ff04723e */ /* 0x000fe200030006ff */
[-C--:B------:R-:W-:Y:S01]  /*c620*/  FMUL.FTZ R30, R12, R21.reuse ;  /* 0x000000150c1e7220 */ /* 0x080fe20000410000 */
        /* <DEDUP_REMOVED lines=47> */
.L_x_8782:
[----:B------:R-:W-:Y:S05]  /*c920*/  BSYNC B1 ;  /* 0x0000000000017941 */ /* 0x000fea0003800000 */
.L_x_8781:
[----:B------:R-:W-:Y:S05]  /*c930*/  @P1 BRA `(.L_x_8780) ;  /* 0x0000002c001c1947 */ /* 0x000fea0003800000 */
[----:B-1----:R-:W1:Y:S01]  /*c940*/  LDS.128 R4, [R0+0x2000] ;  /* 0x0020000000047984 */ /* 0x002e620000000c00 */
[----:B-----5:R-:W-:Y:S02]  /*c950*/  SHF.R.U32.HI R10, RZ, 0x8, R24 ;  /* 0x00000008ff0a7819 */ /* 0x020fe40000011618 */
        /* <DEDUP_REMOVED lines=10> */
[----:B----4-:R-:W-:-:S02]  /*ca00*/  LOP3.LUT R14, R9, 0xff, RZ, 0xc0, !PT ;  /* 0x000000ff090e7812 */ /* 0x010fc400078ec0ff */
        /* <DEDUP_REMOVED lines=14> */
[-C--:B-1----:R-:W-:Y:S02]  /*caf0*/  F2FP.F16.E4M3.UNPACK_B R3, R6.reuse.H1 ;  /* 0x00000006ff03723e */ /* 0x082fe400030006ff */
[--C-:B------:R-:W-:Y:S02]  /*cb00*/  LOP3.LUT R15, R15, 0xff0000, R8.reuse, 0xf8, !PT ;  /* 0x00ff00000f0f7812 */ /* 0x100fe400078ef808 */
[----:B------:R-:W-:Y:S01]  /*cb10*/  F2FP.F16.E4M3.UNPACK_B R24, R21 ;  /* 0x00000015ff18723e */ /* 0x000fe200020006ff */
[--C-:B------:R-:W-:Y:S01]  /*cb20*/  HADD2.F32 R9, -RZ, R3.reuse.H0_H0 ;  /* 0x20000003ff097230 */ /* 0x100fe20000004100 */
[----:B------:R-:W-:Y:S02]  /*cb30*/  F2FP.F16.E4M3.UNPACK_B R14, R13 ;  /* 0x0000000dff0e723e */ /* 0x000fe400020006ff */
        /* <DEDUP_REMOVED lines=87> */
.L_x_8767:
[----:B------:R-:W0:Y:S01]  /*d0b0*/  LDC R39, c[0x0][0x448] ;  /* 0x00011200ff277b82 */ /* 0x000e220000000800 */
[----:B------:R-:W-:Y:S01]  /*d0c0*/  IMAD R3, R228, 0x40, R36 ;  /* 0x00000040e4037824 */ /* 0x000fe200078e0224 */
[----:B------:R-:W-:Y:S01]  /*d0d0*/  ULDC.64 UR4, c[0x0][0x3f8] ;  /* 0x0000fe0000047ab9 */ /* 0x000fe20000000a00 */
[----:B------:R-:W-:Y:S01]  /*d0e0*/  IMAD.MOV.U32 R4, RZ, RZ, R26 ;  /* 0x000000ffff047224 */ /* 0x000fe200078e001a */
[----:B------:R-:W-:Y:S01]  /*d0f0*/  ULDC.64 UR6, c[0x0][0x408] ;  /* 0x0001020000067ab9 */ /* 0x000fe20000000a00 */
[----:B------:R-:W-:Y:S01]  /*d100*/  IMAD.MOV.U32 R6, RZ, RZ, R24 ;  /* 0x000000ffff067224 */ /* 0x000fe200078e0018 */
[----:B------:R-:W-:Y:S01]  /*d110*/  ULDC.64 UR8, c[0x0][0x400] ;  /* 0x0001000000087ab9 */ /* 0x000fe20000000a00 */
[----:B------:R-:W-:Y:S01]  /*d120*/  IMAD.MOV.U32 R7, RZ, RZ, R31 ;  /* 0x000000ffff077224 */ /* 0x000fe200078e001f */
[----:B0-----:R-:W-:-:S13]  /*d130*/  ISETP.NE.AND P0, PT, R39, 0x1, PT ;  /* 0x000000012700780c */ /* 0x001fda0003f05270 */
[----:B------:R-:W0:Y:S08]  /*d140*/  @P0 LDC R0, c[0x0][0x44c] ;  /* 0x00011300ff000b82 */ /* 0x000e300000000800 */
[----:B------:R-:W1:Y:S01]  /*d150*/  @P0 LDC R5, c[0x0][0x450] ;  /* 0x00011400ff050b82 */ /* 0x000e620000000800 */
[----:B0-----:R-:W-:-:S05]  /*d160*/  @P0 IMAD.HI.U32 R0, R3, R0, RZ ;  /* 0x0000000003000227 */ /* 0x001fca00078e00ff */
        /* <DEDUP_REMOVED lines=36> */
[----:B------:R-:W0:Y:S01]  /*d3b0*/  SHFL.IDX PT, R35, R35, 0x1, 0x1c1f ;  /* 0x003c1f0023237f89 */ /* 0x000e2200000e0000 */
[----:B------:R-:W-:-:S03]  /*d3c0*/  CS2R R20, SRZ ;  /* 0x0000000000147805 */ /* 0x000fc6000001ff00 */
[----:B------:R1:W4:Y:S04]  /*d3d0*/  SHFL.IDX PT, R3, R8, 0x1, 0x1c1f ;  /* 0x003c1f0008037f89 */ /* 0x00032800000e0000 */
[----:B------:R1:W0:Y:S04]  /*d3e0*/  SHFL.IDX PT, R14, R9, 0x1, 0x1c1f ;  /* 0x003c1f00090e7f89 */ /* 0x00022800000e0000 */
[----:B------:R-:W0:Y:S01]  /*d3f0*/  SHFL.IDX PT, R37, R37, 0x1, 0x1c1f ;  /* 0x003c1f0025257f89 */ /* 0x000e2200000e0000 */
[----:B--2---:R-:W-:Y:S02]  /*d400*/  @!P1 IMAD.MOV.U32 R32, RZ, RZ, R4 ;  /* 0x000000ffff209224 */ /* 0x004fe400078e0004 */
        /* <DEDUP_REMOVED lines=8> */
.L_x_9109:
        /* <DEDUP_REMOVED lines=21> */
.L_x_8785:
[----:B------:R-:W-:Y:S05]  /*d5e0*/  BSYNC B1 ;  /* 0x0000000000017941 */ /* 0x000fea0003800000 */
.L_x_8784:
[----:B------:R-:W0:Y:S01]  /*d5f0*/  SYNCS.PHASECHK.TRANS64.TRYWAIT P1, [R17+URZ+0x22800], R0 ;  /* 0x02280000110075a7 */ /* 0x000e22000802017f */
[C---:B------:R-:W-:Y:S01]  /*d600*/  VIADD R3, R198.reuse, 0x40 ;  /* 0x00000040c6037836 */ /* 0x040fe20000000000 */
[----:B------:R-:W-:Y:S01]  /*d610*/  VIADDMNMX R39, R39, -R202, 0x80, PT ;  /* 0x0000008027277446 */ /* 0x000fe200038009ca */
[----:B------:R-:W-:Y:S03]  /*d620*/  BSSY B1, `(.L_x_8786) ;  /* 0x0000004000017945 */ /* 0x000fe60003800000 */
[-C--:B------:R-:W-:Y:S02]  /*d630*/  ISETP.GE.OR P2, PT, R198, R39.reuse, P0 ;  /* 0x00000027c600720c */ /* 0x080fe40000746670 */
[----:B------:R-:W-:Y:S01]  /*d640*/  ISETP.GE.OR P0, PT, R3, R39, P0 ;  /* 0x000000270300720c */ /* 0x000fe20000706670 */
[----:B0-----:R-:W-:-:S12]  /*d650*/  @!P1 BRA `(.L_x_8787) ;  /* 0x000001f800849947 */ /* 0x001fd80003800000 */
.L_x_9110:
[----:B------:R-:W-:Y:S05]  /*d660*/  BSYNC B1 ;  /* 0x0000000000017941 */ /* 0x000fea0003800000 */
.L_x_8786:
[----:B------:R-:W-:Y:S04]  /*d670*/  BSSY B1, `(.L_x_8788) ;  /* 0x0000100000017945 */ /* 0x000fe80003800000 */
[----:B------:R-:W-:Y:S05]  /*d680*/  @P2 BRA `(.L_x_8789) ;  /* 0x0000000c00f82947 */ /* 0x000fea0003800000 */
[----:B0-----:R-:W-:Y:S02]  /*d690*/  SHF.R.U32.HI R0, RZ, 0x8, R32 ;  /* 0x00000008ff007819 */ /* 0x001fe40000011620 */
[----:B------:R-:W-:Y:S02]  /*d6a0*/  LOP3.LUT R3, R32, 0xff, RZ, 0xc0, !PT ;  /* 0x000000ff20037812 */ /* 0x000fe400078ec0ff */
[----:B------:R-:W-:Y:S02]  /*d6b0*/  LOP3.LUT R0, R0, 0xff, RZ, 0xc0, !PT ;  /* 0x000000ff00007812 */ /* 0x000fe400078ec0ff */
[----:B------:R-:W-:Y:S02]  /*d6c0*/  SHF.R.U32.HI R12, RZ, 0x8, R33 ;  /* 0x00000008ff0c7819 */ /* 0x000fe40000011621 */
[----:B------:R-:W-:Y:S01]  /*d6d0*/  PRMT R36, R0, 0x7604, R3 ;  /* 0x0000760400247816 */ /* 0x000fe20000000003 */
[----:B------:R-:W-:Y:S01]  /*d6e0*/  IMAD.SHL.U32 R3, R213, 0x80, RZ ;  /* 0x00000080d5037824 */ /* 0x000fe200078e00ff */
[----:B------:R-:W-:-:S02]  /*d6f0*/  LOP3.LUT R13, R33, 0xff, RZ, 0xc0, !PT ;  /* 0x000000ff210d7812 */ /* 0x000fc400078ec0ff */
[----:B------:R-:W-:Y:S02]  /*d700*/  LOP3.LUT R12, R12, 0xff, RZ, 0xc0, !PT ;  /* 0x000000ff0c0c7812 */ /* 0x000fe400078ec0ff */
[----:B------:R-:W-:Y:S02]  /*d710*/  SHF.R.U32.HI R14, RZ, 0x8, R30 ;  /* 0x00000008ff0e7819 */ /* 0x000fe4000001161e */
[----:B------:R-:W-:Y:S02]  /*d720*/  PRMT R38, R12, 0x7604, R13 ;  /* 0x000076040c267816 */ /* 0x000fe4000000000d */
[----:B------:R-:W-:Y:S02]  /*d730*/  SHF.R.U32.HI R12, RZ, 0x8, R31 ;  /* 0x00000008ff0c7819 */ /* 0x000fe4000001161f */
[----:B------:R-:W-:Y:S01]  /*d740*/  LOP3.LUT R24, R3, 0x380, RZ, 0xc0, !PT ;  /* 0x0000038003187812 */ /* 0x000fe200078ec0ff */
[----:B------:R-:W-:Y:S01]  /*d750*/  IMAD.IADD R3, R18, 0x1, R41 ;  /* 0x0000000112037824 */ /* 0x000fe200078e0229 */
[----:B------:R-:W-:-:S02]  /*d760*/  LOP3.LUT R15, R30, 0xff, RZ, 0xc0, !PT ;  /* 0x000000ff1e0f7812 */ /* 0x000fc400078ec0ff */
[----:B------:R-:W-:Y:S02]  /*d770*/  LOP3.LUT R14, R14, 0xff, RZ, 0xc0, !PT ;  /* 0x000000ff0e0e7812 */ /* 0x000fe400078ec0ff */
[----:B------:R-:W-:Y:S02]  /*d780*/  SHF.R.U32.HI R0, RZ, 0x8, R28 ;  /* 0x00000008ff007819 */ /* 0x000fe4000001161c */
[----:B------:R-:W-:Y:S02]  /*d790*/  LOP3.LUT R13, R31, 0xff, RZ, 0xc0, !PT ;  /* 0x000000ff1f0d7812 */ /* 0x000fe400078ec0ff */
[----:B------:R-:W-:Y:S02]  /*d7a0*/  LOP3.LUT R12, R12, 0xff, RZ, 0xc0, !PT ;  /* 0x000000ff0c0c7812 */ /* 0x000fe400078ec0ff */
[----:B------:R-:W-:Y:S02]  /*d7b0*/  PRMT R40, R14, 0x7604, R15 ;  /* 0x000076040e287816 */ /* 0x000fe4000000000f */
[----:B------:R-:W-:-:S02]  /*d7c0*/  SHF.R.U32.HI R25, RZ, 0x3, R24 ;  /* 0x00000003ff197819 */ /* 0x000fc40000011618 */
[----:B------:R-:W-:Y:S02]  /*d7d0*/  LOP3.LUT R3, R24, 0x70, R3, 0xf8, !PT ;  /* 0x0000007018037812 */ /* 0x000fe400078ef803 */
[----:B------:R-:W-:Y:S02]  /*d7e0*/  LOP3.LUT R14, R0, 0xff, RZ, 0xc0, !PT ;  /* 0x000000ff000e7812 */ /* 0x000fe400078ec0ff */
[----:B------:R-:W-:Y:S02]  /*d7f0*/  LOP3.LUT R0, R24, 0x70, R18, 0xf8, !PT ;  /* 0x0000007018007812 */ /* 0x000fe400078ef812 */
[----:B------:R-:W-:Y:S02]  /*d800*/  PRMT R43, R12, 0x7604, R13 ;  /* 0x000076040c2b7816 */ /* 0x000fe4000000000d */
[----:B------:R-:W-:Y:S02]  /*d810*/  SHF.R.U32.HI R24, RZ, 0x8, R29 ;  /* 0x00000008ff187819 */ /* 0x000fe4000001161d */
[----:B------:R-:W-:-:S02]  /*d820*/  SHF.R.U32.HI R12, RZ, 0x8, R20 ;  /* 0x00000008ff0c7819 */ /* 0x000fc40000011614 */
[-C--:B------:R-:W-:Y:S02]  /*d830*/  LOP3.LUT R3, R3, R25.reuse, RZ, 0x3c, !PT ;  /* 0x0000001903037212 */ /* 0x080fe400078e3cff */
[----:B------:R-:W-:Y:S02]  /*d840*/  LOP3.LUT R0, R0, R25, RZ, 0x3c, !PT ;  /* 0x0000001900007212 */ /* 0x000fe400078e3cff */
[----:B------:R-:W-:Y:S02]  /*d850*/  LOP3.LUT R25, R29, 0xff, RZ, 0xc0, !PT ;  /* 0x000000ff1d197812 */ /* 0x000fe400078ec0ff */
[----:B------:R-:W-:Y:S02]  /*d860*/  LOP3.LUT R27, R20, 0xff, RZ, 0xc0, !PT ;  /* 0x000000ff141b7812 */ /* 0x000fe400078ec0ff */
[----:B------:R-:W-:Y:S02]  /*d870*/  LOP3.LUT R24, R24, 0xff, RZ, 0xc0, !PT ;  /* 0x000000ff18187812 */ /* 0x000fe400078ec0ff */
[----:B------:R-:W-:-:S02]  /*d880*/  LOP3.LUT R26, R12, 0xff, RZ, 0xc0, !PT ;  /* 0x000000ff0c1a7812 */ /* 0x000fc400078ec0ff */
[C-C-:B------:R-:W-:Y:S02]  /*d890*/  IADD3 R3, R17.reuse, R3, R212.reuse ;  /* 0x0000000311037210 */ /* 0x140fe40007ffe0d4 */
[----:B------:R-:W-:Y:S02]  /*d8a0*/  LOP3.LUT R15, R28, 0xff, RZ, 0xc0, !PT ;  /* 0x000000ff1c0f7812 */ /* 0x000fe400078ec0ff */
[----:B------:R-:W-:Y:S02]  /*d8b0*/  IADD3 R0, R17, R0, R212 ;  /* 0x0000000011007210 */ /* 0x000fe40007ffe0d4 */
[----:B------:R-:W-:Y:S02]  /*d8c0*/  PRMT R47, R24, 0x7604, R25 ;  /* 0x00007604182f7816 */ /* 0x000fe40000000019 */
[----:B------:R-:W-:Y:S02]  /*d8d0*/  PRMT R51, R26, 0x7604, R27 ;  /* 0x000076041a337816 */ /* 0x000fe4000000001b */
[----:B------:R-:W0:Y:S01]  /*d8e0*/  LDS.128 R24, [R3+0x14400] ;  /* 0x0144000003187984 */ /* 0x000e220000000c00 */
[----:B------:R-:W-:-:S02]  /*d8f0*/  PRMT R45, R14, 0x7604, R15 ;  /* 0x000076040e2d7816 */ /* 0x000fc4000000000f */
[----:B------:R-:W-:Y:S01]  /*d900*/  SHF.R.U32.HI R35, RZ, 0x8, R21 ;  /* 0x00000008ff237819 */ /* 0x000fe20000011615 */
[----:B------:R-:W1:Y:S01]  /*d910*/  LDS.128 R12, [R0+0x14400] ;  /* 0x01440000000c7984 */ /* 0x000e620000000c00 */
[----:B------:R-:W-:Y:S02]  /*d920*/  SHF.R.U32.HI R37, RZ, 0x10, R33 ;  /* 0x00000010ff257819 */ /* 0x000fe40000011621 */
[----:B------:R-:W-:Y:S02]  /*d930*/  LOP3.LUT R42, R21, 0xff, RZ, 0xc0, !PT ;  /* 0x000000ff152a7812 */ /* 0x000fe400078ec0ff */
[----:B------:R-:W-:Y:S02]  /*d940*/  LOP3.LUT R35, R35, 0xff, RZ, 0xc0, !PT ;  /* 0x000000ff23237812 */ /* 0x000fe400078ec0ff */
[----:B------:R-:W-:Y:S02]  /*d950*/  LOP3.LUT R37, R37, 0xff, RZ, 0xc0, !PT ;  /* 0x000000ff25257812 */ /* 0x000fe400078ec0ff */
[----:B------:R-:W-:-:S02]  /*d960*/  PRMT R53, R35, 0x7604, R42 ;  /* 0x0000760423357816 */ /* 0x000fc4000000002a */
[----:B------:R-:W-:Y:S02]  /*d970*/  SHF.R.U32.HI R39, RZ, 0x10, R30 ;  /* 0x00000010ff277819 */ /* 0x000fe4000001161e */
[----:B------:R-:W-:Y:S02]  /*d980*/  SHF.R.U32.HI R42, RZ, 0x10, R31 ;  /* 0x00000010ff2a7819 */ /* 0x000fe4000001161f */
[----:B------:R-:W-:Y:S02]  /*d990*/  SHF.R.U32.HI R35, RZ, 0x10, R32 ;  /* 0x00000010ff237819 */ /* 0x000fe40000011620 */
[----:B------:R-:W-:Y:S02]  /*d9a0*/  PRMT R37, R37, 0x7054, R38 ;  /* 0x0000705425257816 */ /* 0x000fe40000000026 */
[----:B------:R-:W-:Y:S02]  /*d9b0*/  SHF.R.U32.HI R38, RZ, 0x10, R29 ;  /* 0x00000010ff267819 */ /* 0x000fe4000001161d */
[----:B------:R-:W-:-:S02]  /*d9c0*/  LOP3.LUT R39, R39, 0xff, RZ, 0xc0, !PT ;  /* 0x000000ff27277812 */ /* 0x000fc400078ec0ff */
[----:B------:R-:W-:Y:S02]  /*d9d0*/  LOP3.LUT R42, R42, 0xff, RZ, 0xc0, !PT ;  /* 0x000000ff2a2a7812 */ /* 0x000fe400078ec0ff */
[----:B------:R-:W-:Y:S02]  /*d9e0*/  LOP3.LUT R35, R35, 0xff, RZ, 0xc0, !PT ;  /* 0x000000ff23237812 */ /* 0x000fe400078ec0ff */
[----:B------:R-:W-:Y:S02]  /*d9f0*/  LOP3.LUT R38, R38, 0xff, RZ, 0xc0, !PT ;  /* 0x000000ff26267812 */ /* 0x000fe400078ec0ff */
[----:B------:R-:W-:Y:S02]  /*da00*/  PRMT R39, R39, 0x7054, R40 ;  /* 0x0000705427277816 */ /* 0x000fe40000000028 */
[----:B------:R-:W-:Y:S02]  /*da10*/  PRMT R43, R42, 0x7054, R43 ;  /* 0x000070542a2b7816 */ /* 0x000fe4000000002b */
[----:B------:R-:W-:-:S02]  /*da20*/  PRMT R35, R35, 0x7054, R36 ;  /* 0x0000705423237816 */ /* 0x000fc40000000024 */
[----:B------:R-:W-:Y:S02]  /*da30*/  SHF.R.U32.HI R40, RZ, 0x10, R20 ;  /* 0x00000010ff287819 */ /* 0x000fe40000011614 */
[----:B------:R-:W-:Y:S02]  /*da40*/  SHF.R.U32.HI R42, RZ, 0x10, R21 ;  /* 0x00000010ff2a7819 */ /* 0x000fe40000011615 */
[----:B------:R-:W-:Y:S02]  /*da50*/  SHF.R.U32.HI R36, RZ, 0x10, R28 ;  /* 0x00000010ff247819 */ /* 0x000fe4000001161c */
[----:B------:R-:W-:Y:S02]  /*da60*/  PRMT R49, R38, 0x7054, R47 ;  /* 0x0000705426317816 */ /* 0x000fe4000000002f */
[----:B------:R-:W-:Y:S02]  /*da70*/  LOP3.LUT R40, R40, 0xff, RZ, 0xc0, !PT ;  /* 0x000000ff28287812 */ /* 0x000fe400078ec0ff */
[----:B------:R-:W-:-:S02]  /*da80*/  LOP3.LUT R42, R42, 0xff, RZ, 0xc0, !PT ;  /* 0x000000ff2a2a7812 */ /* 0x000fc400078ec0ff */
[----:B------:R-:W-:Y:S02]  /*da90*/  LOP3.LUT R36, R36, 0xff, RZ, 0xc0, !PT ;  /* 0x000000ff24247812 */ /* 0x000fe400078ec0ff */
[----:B------:R-:W-:Y:S02]  /*daa0*/  LOP3.LUT R49, R49, 0xff000000, R29, 0xf8, !PT ;  /* 0xff00000031317812 */ /* 0x000fe400078ef81d */
[----:B------:R-:W-:Y:S02]  /*dab0*/  PRMT R51, R40, 0x7054, R51 ;  /* 0x0000705428337816 */ /* 0x000fe40000000033 */
[----:B------:R-:W-:Y:S02]  /*dac0*/  PRMT R53, R42, 0x7054, R53 ;  /* 0x000070542a357816 */ /* 0x000fe40000000035 */
[----:B------:R-:W-:Y:S02]  /*dad0*/  PRMT R45, R36, 0x7054, R45 ;  /* 0x00007054242d7816 */ /* 0x000fe4000000002d */
[----:B------:R-:W-:-:S02]  /*dae0*/  LOP3.LUT R40, R35, 0xff000000, R32, 0xf8, !PT ;  /* 0xff00000023287812 */ /* 0x000fc400078ef820 */
[----:B------:R-:W-:Y:S02]  /*daf0*/  LOP3.LUT R42, R37, 0xff000000, R33, 0xf8, !PT ;  /* 0xff000000252a7812 */ /* 0x000fe400078ef821 */
[----:B------:R-:W-:Y:S02]  /*db00*/  F2FP.F16.E4M3.UNPACK_B R48, R49.H1 ;  /* 0x00000031ff30723e */ /* 0x000fe400030006ff */
[----:B0-----:R-:W-:Y:S02]  /*db10*/  F2FP.F16.E4M3.UNPACK_B R35, R25.H1 ;  /* 0x00000019ff23723e */ /* 0x001fe400030006ff */
[----:B------:R-:W-:Y:S02]  /*db20*/  LOP3.LUT R46, R43, 0xff000000, R31, 0xf8, !PT ;  /* 0xff0000002b2e7812 */ /* 0x000fe400078ef81f */
[----:B------:R-:W-:Y:S02]  /*db30*/  LOP3.LUT R47, R45, 0xff000000, R28, 0xf8, !PT ;  /* 0xff0000002d2f7812 */ /* 0x000fe400078ef81c */
[----:B------:R-:W-:Y:S01]  /*db40*/  LOP3.LUT R50, R51, 0xff000000, R20, 0xf8, !PT ;  /* 0xff00000033327812 */ /* 0x000fe200078ef814 */
[--C-:B------:R-:W-:Y:S01]  /*db50*/  HADD2.F32 R51, -RZ, R48.reuse.H0_H0 ;  /* 0x20000030ff337230 */ /* 0x100fe20000004100 */
[----:B------:R-:W-:Y:S01]  /*db60*/  F2FP.F16.E4M3.UNPACK_B R43, R42.H1 ;  /* 0x0000002aff2b723e */ /* 0x000fe200030006ff */
[----:B------:R-:W-:Y:S01]  /*db70*/  HADD2.F32 R48, -RZ, R48.H1_H1 ;  /* 0x30000030ff307230 */ /* 0x000fe20000004100 */
[----:B-1----:R-:W-:-:S02]  /*db80*/  F2FP.F16.E4M3.UNPACK_B R31, R15 ;  /* 0x0000000fff1f723e */ /* 0x002fc400020006ff */
[----:B------:R-:W-:Y:S01]  /*db90*/  F2FP.F16.E4M3.UNPACK_B R32, R15.H1 ;  /* 0x0000000fff20723e */ /* 0x000fe200030006ff */
[--C-:B------:R-:W-:Y:S01]  /*dba0*/  HADD2.F32 R45, -RZ, R43.reuse.H0_H0 ;  /* 0x2000002bff2d7230 */ /* 0x100fe20000004100 */
[-C--:B------:R-:W-:Y:S01]  /*dbb0*/  F2FP.F16.E4M3.UNPACK_B R28, R13.reuse.H1 ;  /* 0x0000000dff1c723e */ /* 0x080fe200030006ff */
[----:B------:R-:W-:Y:S01]  /*dbc0*/  HADD2.F32 R44, -RZ, R43.H1_H1 ;  /* 0x3000002bff2c7230 */ /* 0x000fe20000004100 */
[-C--:B------:R-:W-:Y:S02]  /*dbd0*/  F2FP.F16.E4M3.UNPACK_B R15, R12.reuse ;  /* 0x0000000cff0f723e */ /* 0x080fe400020006ff */
[----:B------:R-:W-:Y:S01]  /*dbe0*/  F2FP.F16.E4M3.UNPACK_B R20, R12.H1 ;  /* 0x0000000cff14723e */ /* 0x000fe200030006ff */
[--C-:B------:R-:W-:Y:S01]  /*dbf0*/  HADD2.F32 R12, -RZ, R35.reuse.H0_H0 ;  /* 0x20000023ff0c7230 */ /* 0x100fe20000004100 */
[----:B------:R-:W-:Y:S01]  /*dc00*/  LOP3.LUT R53, R53, 0xff000000, R21, 0xf8, !PT ;  /* 0xff00000035357812 */ /* 0x000fe200078ef815 */
[----:B------:R-:W-:Y:S01]  /*dc10*/  HADD2.F32 R35, -RZ, R35.H1_H1 ;  /* 0x30000023ff237230 */ /* 0x000fe20000004100 */
[----:B------:R-:W-:-:S02]  /*dc20*/  F2FP.F16.E4M3.UNPACK_B R21, R13 ;  /* 0x0000000dff15723e */ /* 0x000fc400020006ff */
[-C--:B------:R-:W-:Y:S01]  /*dc30*/  F2FP.F16.E4M3.UNPACK_B R13, R14.reuse ;  /* 0x0000000eff0d723e */ /* 0x080fe200020006ff */
[----:B------:R-:W-:Y:S01]  /*dc40*/  FMUL.FTZ R55, R12, R51 ;  /* 0x000000330c377220 */ /* 0x000fe20000410000 */
[----:B------:R-:W-:Y:S01]  /*dc50*/  F2FP.F16.E4M3.UNPACK_B R29, R14.H1 ;  /* 0x0000000eff1d723e */ /* 0x000fe200030006ff */
[--C-:B------:R-:W-:Y:S01]  /*dc60*/  HADD2.F32 R14, -RZ, R28.reuse.H0_H0 ;  /* 0x2000001cff0e7230 */ /* 0x100fe20000004100 */
[----:B------:R-:W-:Y:S01]  /*dc70*/  LOP3.LUT R30, R39, 0xff000000, R30, 0xf8, !PT ;  /* 0xff000000271e7812 */ /* 0x000fe200078ef81e */
[----:B------:R-:W-:Y:S01]  /*dc80*/  HADD2.F32 R28, -RZ, R28.H1_H1 ;  /* 0x3000001cff1c7230 */ /* 0x000fe20000004100 */
[----:B------:R-:W-:Y:S01]  /*dc90*/  F2FP.F16.E4M3.UNPACK_B R33, R25 ;  /* 0x00000019ff21723e */ /* 0x000fe200020006ff */
[----:B------:R-:W-:Y:S01]  /*dca0*/  FMUL.FTZ R57, R35, R44 ;  /* 0x0000002c23397220 */ /* 0x000fe20000410000 */
[----:B------:R-:W-:Y:S02]  /*dcb0*/  F2FP.F16.E4M3.UNPACK_B R49, R49 ;  /* 0x00000031ff31723e */ /* 0x000fe400020006ff */
[-C--:B------:R-:W-:Y:S01]  /*dcc0*/  F2FP.F16.E4M3.UNPACK_B R38, R27.reuse ;  /* 0x0000001bff26723e */ /* 0x080fe200020006ff */
[----:B------:R-:W-:Y:S01]  /*dcd0*/  FFMA.FTZ R57, R28, R48, R57 ;  /* 0x000000301c397223 */ /* 0x000fe20000010039 */
[----:B------:R-:W-:-:S02]  /*dce0*/  F2FP.F16.E4M3.UNPACK_B R39, R27.H1 ;  /* 0x0000001bff27723e */ /* 0x000fc400030006ff */
[-C--:B------:R-:W-:Y:S02]  /*dcf0*/  F2FP.F16.E4M3.UNPACK_B R25, R24.reuse ;  /* 0x00000018ff19723e */ /* 0x080fe400020006ff */
[----:B------:R-:W-:Y:S01]  /*dd00*/  F2FP.F16.E4M3.UNPACK_B R27, R24.H1 ;  /* 0x00000018ff1b723e */ /* 0x000fe200030006ff */
[-C--:B------:R-:W-:Y:S01]  /*dd10*/  FMUL.FTZ R24, R12, R45.reuse ;  /* 0x0000002d0c187220 */ /* 0x080fe20000410000 */
[-C--:B------:R-:W-:Y:S01]  /*dd20*/  F2FP.F16.E4M3.UNPACK_B R36, R26.reuse ;  /* 0x0000001aff24723e */ /* 0x080fe200020006ff */
[C---:B------:R-:W-:Y:S01]  /*dd30*/  FFMA.FTZ R12, R14.reuse, R45, -R55 ;  /* 0x0000002d0e0c7223 */ /* 0x040fe20000010837 */
[----:B------:R-:W-:Y:S01]  /*dd40*/  F2FP.F16.E4M3.UNPACK_B R37, R26.H1 ;  /* 0x0000001aff25723e */ /* 0x000fe200030006ff */
[----:B------:R-:W-:Y:S01]  /*dd50*/  HADD2.F32 R45, -RZ, R49.H0_H0 ;  /* 0x20000031ff2d7230 */ /* 0x000fe20000004100 */
[----:B------:R-:W-:Y:S01]  /*dd60*/  F2FP.F16.E4M3.UNPACK_B R42, R42 ;  /* 0x0000002aff2a723e */ /* 0x000fe200020006ff */
[----:B------:R-:W-:Y:S02]  /*dd70*/  HADD2.F32 R26, -RZ, R33.H0_H0 ;  /* 0x20000021ff1a7230 */ /* 0x000fe40000004100 */
[----:B------:R-:W-:Y:S01]  /*dd80*/  FFMA.FTZ R14, R14, R51, R24 ;  /* 0x000000330e0e7223 */ /* 0x000fe20000010018 */
[----:B------:R-:W-:-:S02]  /*dd90*/  HADD2.F32 R24, -RZ, R21.H0_H0 ;  /* 0x20000015ff187230 */ /* 0x000fc40000004100 */
[----:B------:R-:W-:Y:S01]  /*dda0*/  FMUL.FTZ R51, R35, R48 ;  /* 0x0000003023337220 */ /* 0x000fe20000410000 */
[----:B------:R-:W-:Y:S02]  /*ddb0*/  HADD2.F32 R43, -RZ, R42.H0_H0 ;  /* 0x2000002aff2b7230 */ /* 0x000fe40000004100 */
[----:B------:R-:W-:Y:S01]  /*ddc0*/  FMUL.FTZ R35, R26, R45 ;  /* 0x0000002d1a237220 */ /* 0x000fe20000410000 */
[----:B------:R-:W-:Y:S02]  /*ddd0*/  HADD2.F32 R33, -RZ, R33.H1_H1 ;  /* 0x30000021ff217230 */ /* 0x000fe40000004100 */
[----:B------:R-:W-:Y:S01]  /*dde0*/  FFMA.FTZ R55, R28, R44, -R51 ;  /* 0x0000002c1c377223 */ /* 0x000fe20000010833 */
[----:B------:R-:W-:Y:S01]  /*ddf0*/  F2FP.F16.E4M3.UNPACK_B R28, R46.H1 ;  /* 0x0000002eff1c723e */ /* 0x000fe200030006ff */
[-C--:B------:R-:W-:Y:S01]  /*de00*/  FMUL.FTZ R26, R26, R43.reuse ;  /* 0x0000002b1a1a7220 */ /* 0x080fe20000410000 */
[----:B------:R-:W-:Y:S01]  /*de10*/  FFMA.FTZ R48, R24, R43, -R35 ;  /* 0x0000002b18307223 */ /* 0x000fe20000010823 */
[----:B------:R-:W-:Y:S01]  /*de20*/  F2FP.F16.E4M3.UNPACK_B R43, R53.H1 ;  /* 0x00000035ff2b723e */ /* 0x000fe200030006ff */
[----:B------:R-:W-:-:S02]  /*de30*/  HADD2.F32 R44, -RZ, R49.H1_H1 ;  /* 0x30000031ff2c7230 */ /* 0x000fc40000004100 */
[----:B------:R-:W-:Y:S01]  /*de40*/  FFMA.FTZ R51, R24, R45, R26 ;  /* 0x0000002d18337223 */ /* 0x000fe2000001001a */
[----:B------:R-:W-:Y:S01]  /*de50*/  HADD2.F32 R26, -RZ, R39.H0_H0 ;  /* 0x20000027ff1a7230 */ /* 0x000fe20000004100 */
[----:B------:R-:W-:Y:S01]  /*de60*/  F2FP.F16.E4M3.UNPACK_B R53, R53 ;  /* 0x00000035ff35723e */ /* 0x000fe200020006ff */
[----:B------:R-:W-:Y:S02]  /*de70*/  HADD2.F32 R45, -RZ, R43.H0_H0 ;  /* 0x2000002bff2d7230 */ /* 0x000fe40000004100 */
[----:B------:R-:W-:Y:S01]  /*de80*/  FMUL.FTZ R52, R33, R44 ;  /* 0x0000002c21347220 */ /* 0x000fe20000410000 */
[----:B------:R-:W-:Y:S01]  /*de90*/  HADD2.F32 R42, -RZ, R42.H1_H1 ;  /* 0x3000002aff2a7230 */ /* 0x000fe20000004100 */
[----:B------:R-:W-:Y:S01]  /*dea0*/  F2FP.F16.E4M3.UNPACK_B R46, R46 ;  /* 0x0000002eff2e723e */ /* 0x000fe200020006ff */
[----:B------:R-:W-:Y:S02]  /*deb0*/  HADD2.F32 R35, -RZ, R28.H0_H0 ;  /* 0x2000001cff237230 */ /* 0x000fe40000004100 */
[----:B------:R-:W-:Y:S01]  /*dec0*/  FMUL.FTZ R59, R26, R45 ;  /* 0x0000002d1a3b7220 */ /* 0x000fe20000410000 */
[----:B------:R-:W-:-:S02]  /*ded0*/  HADD2.F32 R21, -RZ, R21.H1_H1 ;  /* 0x30000015ff157230 */ /* 0x000fc40000004100 */
[----:B------:R-:W-:Y:S01]  /*dee0*/  FMUL.FTZ R33, R33, R42 ;  /* 0x0000002a21217220 */ /* 0x000fe20000410000 */
[----:B------:R-:W-:Y:S02]  /*def0*/  HADD2.F32 R24, -RZ, R32.H0_H0 ;  /* 0x20000020ff187230 */ /* 0x000fe40000004100 */
[-C--:B------:R-:W-:Y:S01]  /*df00*/  FMUL.FTZ R26, R26, R35.reuse ;  /* 0x000000231a1a7220 */ /* 0x080fe20000410000 */
[----:B------:R-:W-:Y:S02]  /*df10*/  HADD2.F32 R28, -RZ, R28.H1_H1 ;  /* 0x3000001cff1c7230 */ /* 0x000fe40000004100 */
[----:B------:R-:W-:Y:S01]  /*df20*/  FFMA.FTZ R44, R21, R44, R33 ;  /* 0x0000002c152c7223 */ /* 0x000fe20000010021 */
[----:B------:R-:W-:Y:S02]  /*df30*/  HADD2.F32 R43, -RZ, R43.H1_H1 ;  /* 0x3000002bff2b7230 */ /* 0x000fe40000004100 */
[C---:B------:R-:W-:Y:S01]  /*df40*/  FFMA.FTZ R59, R24.reuse, R35, -R59 ;  /* 0x00000023183b7223 */ /* 0x040fe2000001083b */
[----:B------:R-:W-:Y:S01]  /*df50*/  FFMA.FTZ R58, R24, R45, R26 ;  /* 0x0000002d183a7223 */ /* 0x000fe2000001001a */
[----:B------:R-:W-:-:S02]  /*df60*/  HADD2.F32 R39, -RZ, R39.H1_H1 ;  /* 0x30000027ff277230 */ /* 0x000fc40000004100 */
[----:B------:R-:W-:Y:S01]  /*df70*/  FFMA.FTZ R49, R21, R42, -R52 ;  /* 0x0000002a15317223 */ /* 0x000fe20000010834 */
[----:B------:R-:W-:Y:S02]  /*df80*/  HADD2.F32 R33, -RZ, R53.H0_H0 ;  /* 0x20000035ff217230 */ /* 0x000fe40000004100 */
[----:B------:R-:W-:Y:S02]  /*df90*/  HADD2.F32 R24, -RZ, R38.H0_H0 ;  /* 0x20000026ff187230 */ /* 0x000fe40000004100 */
[C---:B------:R-:W-:Y:S01]  /*dfa0*/  FMUL.FTZ R35, R39.reuse, R43 ;  /* 0x0000002b27237220 */ /* 0x040fe20000410000 */
[----:B------:R-:W-:Y:S02]  /*dfb0*/  HADD2.F32 R32, -RZ, R32.H1_H1 ;  /* 0x30000020ff207230 */ /* 0x000fe40000004100 */
[----:B------:R-:W-:Y:S01]  /*dfc0*/  FMUL.FTZ R52, R39, R28 ;  /* 0x0000001c27347220 */ /* 0x000fe20000410000 */
[----:B------:R-:W-:Y:S02]  /*dfd0*/  HADD2.F32 R26, -RZ, R46.H0_H0 ;  /* 0x2000002eff1a7230 */ /* 0x000fe40000004100 */
[----:B------:R-:W-:Y:S01]  /*dfe0*/  FMUL.FTZ R42, R24, R33 ;  /* 0x00000021182a7220 */ /* 0x000fe20000410000 */
[----:B------:R-:W-:-:S02]  /*dff0*/  HADD2.F32 R21, -RZ, R31.H0_H0 ;  /* 0x2000001fff157230 */ /* 0x000fc40000004100 */
[C---:B------:R-:W-:Y:S01]  /*e000*/  FFMA.FTZ R60, R32.reuse, R28, -R35 ;  /* 0x0000001c203c7223 */ /* 0x040fe20000010823 */
[----:B------:R-:W-:Y:S01]  /*e010*/  FFMA.FTZ R61, R32, R43, R52 ;  /* 0x0000002b203d7223 */ /* 0x000fe20000010034 */
[-C--:B------:R-:W-:Y:S01]  /*e020*/  FMUL.FTZ R24, R24, R26.reuse ;  /* 0x0000001a18187220 */ /* 0x080fe20000410000 */
[----:B------:R-:W-:Y:S01]  /*e030*/  F2FP.F16.E4M3.UNPACK_B R32, R47.H1 ;  /* 0x0000002fff20723e */ /* 0x000fe200030006ff */
[C---:B------:R-:W-:Y:S01]  /*e040*/  FFMA.FTZ R45, R21.reuse, R26, -R42 ;  /* 0x0000001a152d7223 */ /* 0x040fe2000001082a */
[-C--:B------:R-:W-:Y:S01]  /*e050*/  F2FP.F16.E4M3.UNPACK_B R26, R40.reuse.H1 ;  /* 0x00000028ff1a723e */ /* 0x080fe200030006ff */
[----:B------:R-:W-:Y:S01]  /*e060*/  FFMA.FTZ R54, R21, R33, R24 ;  /* 0x0000002115367223 */ /* 0x000fe20000010018 */
[----:B------:R-:W-:Y:S01]  /*e070*/  HADD2.F32 R46, -RZ, R46.H1_H1 ;  /* 0x3000002eff2e7230 */ /* 0x000fe20000004100 */
[----:B------:R-:W-:Y:S01]  /*e080*/  F2FP.F16.E4M3.UNPACK_B R47, R47 ;  /* 0x0000002fff2f723e */ /* 0x000fe200020006ff */
[----:B------:R-:W-:Y:S01]  /*e090*/  HADD2.F32 R53, -RZ, R53.H1_H1 ;  /* 0x30000035ff357230 */ /* 0x000fe20000004100 */
[----:B------:R-:W-:Y:S01]  /*e0a0*/  F2FP.F16.E4M3.UNPACK_B R40, R40 ;  /* 0x00000028ff28723e */ /* 0x000fe200020006ff */
        /* <DEDUP_REMOVED lines=11> */
[C---:B------:R-:W-:Y:S01]  /*e160*/  FFMA.FTZ R56, R31.reuse, R46, -R42 ;  /* 0x0000002e1f387223 */ /* 0x040fe2000001082a */
[----:B------:R-:W-:Y:S02]  /*e170*/  HADD2.F32 R27, -RZ, R27.H1_H1 ;  /* 0x3000001bff1b7230 */ /* 0x000fe40000004100 */
[----:B------:R-:W-:Y:S01]  /*e180*/  FFMA.FTZ R53, R31, R53, R52 ;  /* 0x000000351f357223 */ /* 0x000fe20000010034 */
[----:B------:R-:W-:Y:S02]  /*e190*/  HADD2.F32 R26, -RZ, R26.H1_H1 ;  /* 0x3000001aff1a7230 */ /* 0x000fe40000004100 */
[C---:B------:R-:W-:Y:S01]  /*e1a0*/  FFMA.FTZ R35, R21.reuse, R33, R24 ;  /* 0x0000002115237223 */ /* 0x040fe20000010018 */
[----:B------:R-:W-:Y:S01]  /*e1b0*/  FFMA.FTZ R38, R21, R28, -R38 ;  /* 0x0000001c15267223 */ /* 0x000fe20000010826 */
[----:B------:R-:W-:-:S02]  /*e1c0*/  HADD2.F32 R20, -RZ, R20.H1_H1 ;  /* 0x30000014ff147230 */ /* 0x000fc40000004100 */
[C---:B------:R-:W-:Y:S01]  /*e1d0*/  FMUL.FTZ R31, R27.reuse, R32 ;  /* 0x000000201b1f7220 */ /* 0x040fe20000410000 */
[----:B------:R-:W-:Y:S01]  /*e1e0*/  FMUL.FTZ R33, R27, R26 ;  /* 0x0000001a1b217220 */ /* 0x000fe20000410000 */
[----:B------:R-:W-:Y:S01]  /*e1f0*/  HADD2.F32 R27, -RZ, R47.H0_H0 ;  /* 0x2000002fff1b7230 */ /* 0x000fe20000004100 */
[----:B------:R-:W-:Y:S01]  /*e200*/  F2FP.F16.E4M3.UNPACK_B R28, R50.H1 ;  /* 0x00000032ff1c723e */ /* 0x000fe200030006ff */
[----:B------:R-:W-:Y:S02]  /*e210*/  HADD2.F32 R21, -RZ, R25.H0_H0 ;  /* 0x20000019ff157230 */ /* 0x000fe40000004100 */
[C---:B------:R-:W-:Y:S01]  /*e220*/  FFMA.FTZ R39, R20.reuse, R26, -R31 ;  /* 0x0000001a14277223 */ /* 0x040fe2000001081f */
[----:B------:R-:W-:Y:S02]  /*e230*/  HADD2.F32 R24, -RZ, R40.H0_H0 ;  /* 0x20000028ff187230 */ /* 0x000fe40000004100 */
[----:B------:R-:W-:Y:S01]  /*e240*/  FFMA.FTZ R42, R20, R32, R33 ;  /* 0x00000020142a7223 */ /* 0x000fe20000010021 */
        /* <DEDUP_REMOVED lines=25> */
[----:B------:R-:W-:Y:S01]  /*e3e0*/  F2FP.F16.E4M3.UNPACK_B R50, R50 ;  /* 0x00000032ff32723e */ /* 0x000fe200020006ff */
[----:B------:R-:W-:-:S03]  /*e3f0*/  HADD2.F32 R29, -RZ, R29.H1_H1 ;  /* 0x3000001dff1d7230 */ /* 0x000fc60000004100 */
[C---:B------:R-:W-:Y:S01]  /*e400*/  FMUL.FTZ R24, R37.reuse, R28 ;  /* 0x0000001c25187220 */ /* 0x040fe20000410000 */
[-C--:B------:R-:W-:Y:S01]  /*e410*/  FMUL.FTZ R21, R37, R26.reuse ;  /* 0x0000001a25157220 */ /* 0x080fe20000410000 */
[----:B------:R-:W-:Y:S01]  /*e420*/  FFMA.FTZ R37, R15, R25, R20 ;  /* 0x000000190f257223 */ /* 0x000fe20000010014 */
[----:B------:R-:W-:Y:S02]  /*e430*/  HADD2.F32 R20, -RZ, R36.H0_H0 ;  /* 0x20000024ff147230 */ /* 0x000fe40000004100 */
[C---:B------:R-:W-:Y:S01]  /*e440*/  FFMA.FTZ R43, R29.reuse, R26, -R24 ;  /* 0x0000001a1d2b7223 */ /* 0x040fe20000010818 */
[----:B------:R-:W-:Y:S01]  /*e450*/  FFMA.FTZ R52, R29, R28, R21 ;  /* 0x0000001c1d347223 */ /* 0x000fe20000010015 */
[----:B------:R-:W-:Y:S02]  /*e460*/  HADD2.F32 R21, -RZ, R30.H0_H0 ;  /* 0x2000001eff157230 */ /* 0x000fe40000004100 */
[----:B------:R-:W-:Y:S02]  /*e470*/  HADD2.F32 R24, -RZ, R50.H0_H0 ;  /* 0x20000032ff187230 */ /* 0x000fe40000004100 */
[----:B------:R-:W-:-:S02]  /*e480*/  HADD2.F32 R30, -RZ, R30.H1_H1 ;  /* 0x3000001eff1e7230 */ /* 0x000fc40000004100 */
[C---:B------:R-:W-:Y:S01]  /*e490*/  FMUL.FTZ R25, R20.reuse, R21 ;  /* 0x0000001514197220 */ /* 0x040fe20000410000 */
[----:B------:R-:W-:Y:S02]  /*e4a0*/  HADD2.F32 R50, -RZ, R50.H1_H1 ;  /* 0x30000032ff327230 */ /* 0x000fe40000004100 */
[----:B------:R-:W-:Y:S01]  /*e4b0*/  FMUL.FTZ R26, R20, R24 ;  /* 0x00000018141a7220 */ /* 0x000fe20000410000 */
[----:B------:R-:W-:Y:S01]  /*e4c0*/  HADD2.F32 R36, -RZ, R36.H1_H1 ;  /* 0x30000024ff247230 */ /* 0x000fe20000004100 */
[----:B------:R-:W-:Y:S01]  /*e4d0*/  F2FP.SATFINITE.E4M3.F32.PACK_AB_MERGE_C R37, R52, R37, RZ ;  /* 0x000000253425723e */ /* 0x000fe200048070ff */
[--C-:B------:R-:W-:Y:S02]  /*e4e0*/  HADD2.F32 R15, -RZ, R13.reuse.H0_H0 ;  /* 0x2000000dff0f7230 */ /* 0x100fe40000004100 */
        /* <DEDUP_REMOVED lines=24> */
.L_x_8789:
[----:B------:R-:W-:Y:S05]  /*e670*/  BSYNC B1 ;  /* 0x0000000000017941 */ /* 0x000fea0003800000 */
.L_x_8788:
[----:B------:R-:W-:Y:S05]  /*e680*/  @P0 BRA `(.L_x_8780) ;  /* 0x0000000c00c80947 */ /* 0x000fea0003800000 */
[----:B------:R-:W2:Y:S01]  /*e690*/  LDL R49, [R1+0x8] ;  /* 0x0000080001317983 */ /* 0x000ea20000100800 */
[----:B-1---5:R-:W-:Y:S01]  /*e6a0*/  SHF.R.U32.HI R13, RZ, 0x8, R9 ;  /* 0x00000008ff0d7819 */ /* 0x022fe20000011609 */
[----:B------:R-:W-:Y:S01]  /*e6b0*/  IMAD.IADD R41, R18, 0x1, R41 ;  /* 0x0000000112297824 */ /* 0x000fe200078e0229 */
[----:B------:R-:W-:Y:S02]  /*e6c0*/  SHF.R.U32.HI R3, RZ, 0x8, R8 ;  /* 0x00000008ff037819 */ /* 0x000fe40000011608 */
[----:B------:R-:W-:Y:S02]  /*e6d0*/  LOP3.LUT R12, R9, 0xff, RZ, 0xc0, !PT ;  /* 0x000000ff090c7812 */ /* 0x000fe400078ec0ff */
[----:B------:R-:W-:Y:S02]  /*e6e0*/  LOP3.LUT R13, R13, 0xff, RZ, 0xc0, !PT ;  /* 0x000000ff0d0d7812 */ /* 0x000fe400078ec0ff */
[----:B0-----:R-:W-:Y:S02]  /*e6f0*/  LOP3.LUT R0, R8, 0xff, RZ, 0xc0, !PT ;  /* 0x000000ff08007812 */ /* 0x001fe400078ec0ff */
[----:B------:R-:W-:-:S02]  /*e700*/  LOP3.LUT R3, R3, 0xff, RZ, 0xc0, !PT ;  /* 0x000000ff03037812 */ /* 0x000fc400078ec0ff */
[----:B------:R-:W-:Y:S02]  /*e710*/  PRMT R20, R13, 0x7604, R12 ;  /* 0x000076040d147816 */ /* 0x000fe4000000000c */
[----:B------:R-:W-:Y:S02]  /*e720*/  SHF.R.U32.HI R12, RZ, 0x8, R10 ;  /* 0x00000008ff0c7819 */ /* 0x000fe4000001160a */
[----:B------:R-:W-:Y:S02]  /*e730*/  PRMT R3, R3, 0x7604, R0 ;  /* 0x0000760403037816 */ /* 0x000fe40000000000 */
[----:B------:R-:W-:Y:S02]  /*e740*/  LOP3.LUT R0, R10, 0xff, RZ, 0xc0, !PT ;  /* 0x000000ff0a007812 */ /* 0x000fe400078ec0ff */
[----:B------:R-:W-:Y:S02]  /*e750*/  LOP3.LUT R13, R12, 0xff, RZ, 0xc0, !PT ;  /* 0x000000ff0c0d7812 */ /* 0x000fe400078ec0ff */
[----:B------:R-:W-:-:S02]  /*e760*/  SHF.R.U32.HI R24, RZ, 0x3, R208 ;  /* 0x00000003ff187819 */ /* 0x000fc400000116d0 */
[----:B------:R-:W-:Y:S02]  /*e770*/  PRMT R29, R13, 0x7604, R0 ;  /* 0x000076040d1d7816 */ /* 0x000fe40000000000 */
[----:B------:R-:W-:Y:S02]  /*e780*/  LOP3.LUT R0, R208, 0x70, R41, 0xf8, !PT ;  /* 0x00000070d0007812 */ /* 0x000fe400078ef829 */
[----:B------:R-:W-:Y:S02]  /*e790*/  SHF.R.U32.HI R15, RZ, 0x8, R11 ;  /* 0x00000008ff0f7819 */ /* 0x000fe4000001160b */
[----:B------:R-:W-:Y:S02]  /*e7a0*/  LOP3.LUT R0, R0, R24, RZ, 0x3c, !PT ;  /* 0x0000001800007212 */ /* 0x000fe400078e3cff */
[----:B------:R-:W-:Y:S02]  /*e7b0*/  SHF.R.U32.HI R21, RZ, 0x8, R4 ;  /* 0x00000008ff157819 */ /* 0x000fe40000011604 */
[----:B------:R-:W-:-:S02]  /*e7c0*/  IADD3 R0, R17, R0, R214 ;  /* 0x0000000011007210 */ /* 0x000fc40007ffe0d6 */
[----:B------:R-:W-:Y:S02]  /*e7d0*/  LOP3.LUT R14, R11, 0xff, RZ, 0xc0, !PT ;  /* 0x000000ff0b0e7812 */ /* 0x000fe400078ec0ff */
[----:B------:R-:W-:Y:S01]  /*e7e0*/  LOP3.LUT R12, R4, 0xff, RZ, 0xc0, !PT ;  /* 0x000000ff040c7812 */ /* 0x000fe200078ec0ff */
[----:B------:R-:W0:Y:S01]  /*e7f0*/  LDS.128 R24, [R0+0x14400] ;  /* 0x0144000000187984 */ /* 0x000e220000000c00 */
[----:B------:R-:W-:Y:S02]  /*e800*/  LOP3.LUT R15, R15, 0xff, RZ, 0xc0, !PT ;  /* 0x000000ff0f0f7812 */ /* 0x000fe400078ec0ff */
[----:B------:R-:W-:Y:S02]  /*e810*/  LOP3.LUT R21, R21, 0xff, RZ, 0xc0, !PT ;  /* 0x000000ff15157812 */ /* 0x000fe400078ec0ff */
[----:B------:R-:W-:Y:S02]  /*e820*/  PRMT R28, R15, 0x7604, R14 ;  /* 0x000076040f1c7816 */ /* 0x000fe4000000000e */
[----:B------:R-:W-:-:S02]  /*e830*/  PRMT R35, R21, 0x7604, R12 ;  /* 0x0000760415237816 */ /* 0x000fc4000000000c */
[----:B------:R-:W-:Y:S02]  /*e840*/  SHF.R.U32.HI R30, RZ, 0x8, R5 ;  /* 0x00000008ff1e7819 */ /* 0x000fe40000011605 */
[----:B------:R-:W-:Y:S02]  /*e850*/  SHF.R.U32.HI R32, RZ, 0x8, R6 ;  /* 0x00000008ff207819 */ /* 0x000fe40000011606 */
[----:B------:R-:W-:Y:S02]  /*e860*/  LOP3.LUT R21, R5, 0xff, RZ, 0xc0, !PT ;  /* 0x000000ff05157812 */ /* 0x000fe400078ec0ff */
[----:B------:R-:W-:Y:S02]  /*e870*/  LOP3.LUT R30, R30, 0xff, RZ, 0xc0, !PT ;  /* 0x000000ff1e1e7812 */ /* 0x000fe400078ec0ff */
[----:B------:R-:W-:Y:S02]  /*e880*/  LOP3.LUT R31, R6, 0xff, RZ, 0xc0, !PT ;  /* 0x000000ff061f7812 */ /* 0x000fe400078ec0ff */
[----:B------:R-:W-:-:S02]  /*e890*/  LOP3.LUT R32, R32, 0xff, RZ, 0xc0, !PT ;  /* 0x000000ff20207812 */ /* 0x000fc400078ec0ff */
[----:B------:R-:W-:Y:S02]  /*e8a0*/  PRMT R30, R30, 0x7604, R21 ;  /* 0x000076041e1e7816 */ /* 0x000fe40000000015 */
[----:B------:R-:W-:Y:S02]  /*e8b0*/  SHF.R.U32.HI R37, RZ, 0x10, R5 ;  /* 0x00000010ff257819 */ /* 0x000fe40000011605 */
[----:B------:R-:W-:Y:S02]  /*e8c0*/  SHF.R.U32.HI R21, RZ, 0x10, R9 ;  /* 0x00000010ff157819 */ /* 0x000fe40000011609 */
[----:B------:R-:W-:Y:S01]  /*e8d0*/  PRMT R39, R32, 0x7604, R31 ;  /* 0x0000760420277816 */ /* 0x000fe2000000001f */
[----:B------:R-:W-:Y:S01]  /*e8e0*/  IMAD.U32 R37, R37, 0x10000, RZ ;  /* 0x0001000025257824 */ /* 0x000fe200078e00ff */
[----:B------:R-:W-:Y:S01]  /*e8f0*/  SHF.R.U32.HI R31, RZ, 0x10, R11 ;  /* 0x00000010ff1f7819 */ /* 0x000fe2000001160b */
[----:B------:R-:W-:Y:S01]  /*e900*/  IMAD.U32 R21, R21, 0x10000, RZ ;  /* 0x0001000015157824 */ /* 0x000fe200078e00ff */
[----:B------:R-:W-:-:S02]  /*e910*/  SHF.R.U32.HI R36, RZ, 0x8, R7 ;  /* 0x00000008ff247819 */ /* 0x000fc40000011607 */
[----:B------:R-:W-:Y:S01]  /*e920*/  LOP3.LUT R33, R7, 0xff, RZ, 0xc0, !PT ;  /* 0x000000ff07217812 */ /* 0x000fe200078ec0ff */
[----:B------:R-:W-:Y:S01]  /*e930*/  IMAD.U32 R31, R31, 0x10000, RZ ;  /* 0x000100001f1f7824 */ /* 0x000fe200078e00ff */
[----:B------:R-:W-:Y:S02]  /*e940*/  LOP3.LUT R36, R36, 0xff, RZ, 0xc0, !PT ;  /* 0x000000ff24247812 */ /* 0x000fe400078ec0ff */
[----:B------:R-:W-:Y:S02]  /*e950*/  SHF.R.U32.HI R41, RZ, 0x10, R7 ;  /* 0x00000010ff297819 */ /* 0x000fe40000011607 */
[----:B------:R-:W-:Y:S02]  /*e960*/  LOP3.LUT R37, R30, 0xff0000, R37, 0xf8, !PT ;  /* 0x00ff00001e257812 */ /* 0x000fe400078ef825 */
[----:B------:R-:W-:Y:S01]  /*e970*/  LOP3.LUT R21, R20, 0xff0000, R21, 0xf8, !PT ;  /* 0x00ff000014157812 */ /* 0x000fe200078ef815 */
        /* <DEDUP_REMOVED lines=14> */
[----:B------:R-:W-:Y:S01]  /*ea60*/  F2FP.F16.E4M3.UNPACK_B R11, R20 ;  /* 0x00000014ff0b723e */ /* 0x000fe200020006ff */
[----:B------:R-:W-:Y:S01]  /*ea70*/  HADD2.F32 R38, -RZ, R33.H0_H0 ;  /* 0x20000021ff267230 */ /* 0x000fe20000004100 */
[----:B------:R-:W-:Y:S01]  /*ea80*/  LOP3.LUT R41, R36, 0xff0000, R41, 0xf8, !PT ;  /* 0x00ff000024297812 */ /* 0x000fe200078ef829 */
[----:B------:R-:W-:Y:S01]  /*ea90*/  HADD2.F32 R5, -RZ, R6.H0_H0 ;  /* 0x20000006ff057230 */ /* 0x000fe20000004100 */
[----:B------:R-:W-:Y:S01]  /*eaa0*/  LOP3.LUT R36, R3, 0xff000000, R4, 0xf8, !PT ;  /* 0xff00000003247812 */ /* 0x000fe200078ef804 */
[----:B------:R-:W-:Y:S01]  /*eab0*/  HADD2.F32 R30, -RZ, R11.H0_H0 ;  /* 0x2000000bff1e7230 */ /* 0x000fe20000004100 */
[----:B------:R-:W-:Y:S02]  /*eac0*/  LOP3.LUT R32, R31, 0xff000000, R10, 0xf8, !PT ;  /* 0xff0000001f207812 */ /* 0x000fe400078ef80a */
[C---:B------:R-:W-:Y:S01]  /*ead0*/  FMUL.FTZ R42, R5.reuse, R38 ;  /* 0x00000026052a7220 */ /* 0x040fe20000410000 */
[----:B------:R-:W-:Y:S01]  /*eae0*/  F2FP.F16.E4M3.UNPACK_B R25, R25.H1 ;  /* 0x00000019ff19723e */ /* 0x000fe200030006ff */
[----:B------:R-:W-:Y:S01]  /*eaf0*/  FMUL.FTZ R31, R5, R30 ;  /* 0x0000001e051f7220 */ /* 0x000fe20000410000 */
[----:B------:R-:W-:-:S02]  /*eb00*/  F2FP.F16.E4M3.UNPACK_B R37, R37.H1 ;  /* 0x00000025ff25723e */ /* 0x000fc400030006ff */
[----:B------:R-:W-:Y:S02]  /*eb10*/  LOP3.LUT R41, R41, 0xff000000, R7, 0xf8, !PT ;  /* 0xff00000029297812 */ /* 0x000fe400078ef807 */
[-C--:B------:R-:W-:Y:S01]  /*eb20*/  F2FP.F16.E4M3.UNPACK_B R28, R27.reuse ;  /* 0x0000001bff1c723e */ /* 0x080fe200020006ff */
[----:B------:R-:W-:Y:S01]  /*eb30*/  HADD2.F32 R39, -RZ, R37.H0_H0 ;  /* 0x20000025ff277230 */ /* 0x000fe20000004100 */
[----:B------:R-:W-:Y:S02]  /*eb40*/  F2FP.F16.E4M3.UNPACK_B R27, R27.H1 ;  /* 0x0000001bff1b723e */ /* 0x000fe400030006ff */
[-C--:B------:R-:W-:Y:S02]  /*eb50*/  F2FP.F16.E4M3.UNPACK_B R10, R24.reuse ;  /* 0x00000018ff0a723e */ /* 0x080fe400020006ff */
[----:B------:R-:W-:Y:S02]  /*eb60*/  F2FP.F16.E4M3.UNPACK_B R24, R24.H1 ;  /* 0x00000018ff18723e */ /* 0x000fe400030006ff */
[----:B------:R-:W-:-:S02]  /*eb70*/  F2FP.F16.E4M3.UNPACK_B R21, R26 ;  /* 0x0000001aff15723e */ /* 0x000fc400020006ff */
[----:B------:R-:W-:Y:S01]  /*eb80*/  F2FP.F16.E4M3.UNPACK_B R26, R26.H1 ;  /* 0x0000001aff1a723e */ /* 0x000fe200030006ff */
[----:B--2---:R-:W0:Y:S02]  /*eb90*/  LDS.128 R12, [R49+0x14400] ;  /* 0x01440000310c7984 */ /* 0x004e240000000c00 */
[-C--:B0-----:R-:W-:Y:S02]  /*eba0*/  F2FP.F16.E4M3.UNPACK_B R4, R13.reuse ;  /* 0x0000000dff04723e */ /* 0x081fe400020006ff */
[----:B------:R-:W-:Y:S02]  /*ebb0*/  F2FP.F16.E4M3.UNPACK_B R13, R13.H1 ;  /* 0x0000000dff0d723e */ /* 0x000fe400030006ff */
[-C--:B------:R-:W-:Y:S01]  /*ebc0*/  F2FP.F16.E4M3.UNPACK_B R8, R15.reuse ;  /* 0x0000000fff08723e */ /* 0x080fe200020006ff */
        /* <DEDUP_REMOVED lines=8> */
[----:B------:R-:W-:Y:S01]  /*ec50*/  HADD2.F32 R38, -RZ, R33.H1_H1 ;  /* 0x30000021ff267230 */ /* 0x000fe20000004100 */
[----:B------:R-:W-:Y:S01]  /*ec60*/  F2FP.F16.E4M3.UNPACK_B R12, R12.H1 ;  /* 0x0000000cff0c723e */ /* 0x000fe200030006ff */
[----:B------:R-:W-:Y:S01]  /*ec70*/  HADD2.F32 R11, -RZ, R6.H1_H1 ;  /* 0x30000006ff0b7230 */ /* 0x000fe20000004100 */
[-C--:B------:R-:W-:Y:S01]  /*ec80*/  F2FP.F16.E4M3.UNPACK_B R7, R14.reuse ;  /* 0x0000000eff07723e */ /* 0x080fe200020006ff */
[----:B------:R-:W-:Y:S01]  /*ec90*/  HADD2.F32 R20, -RZ, R25.H0_H0 ;  /* 0x20000019ff147230 */ /* 0x000fe20000004100 */
[----:B------:R-:W-:Y:S01]  /*eca0*/  F2FP.F16.E4M3.UNPACK_B R14, R14.H1 ;  /* 0x0000000eff0e723e */ /* 0x000fe200030006ff */
[----:B------:R-:W-:-:S02]  /*ecb0*/  HADD2.F32 R33, -RZ, R30.H0_H0 ;  /* 0x2000001eff217230 */ /* 0x000fc40000004100 */
[CC--:B------:R-:W-:Y:S01]  /*ecc0*/  FMUL.FTZ R43, R11.reuse, R38.reuse ;  /* 0x000000260b2b7220 */ /* 0x0c0fe20000410000 */
[----:B------:R-:W-:Y:S02]  /*ecd0*/  HADD2.F32 R6, -RZ, R13.H0_H0 ;  /* 0x2000000dff067230 */ /* 0x000fe40000004100 */
[C---:B------:R-:W-:Y:S01]  /*ece0*/  FMUL.FTZ R45, R20.reuse, R39 ;  /* 0x00000027142d7220 */ /* 0x040fe20000410000 */
[----:B------:R-:W-:Y:S01]  /*ecf0*/  FMUL.FTZ R11, R11, R31 ;  /* 0x0000001f0b0b7220 */ /* 0x000fe20000410000 */
[----:B------:R-:W-:Y:S01]  /*ed00*/  FMUL.FTZ R20, R20, R33 ;  /* 0x0000002114147220 */ /* 0x000fe20000410000 */
[----:B------:R-:W-:Y:S01]  /*ed10*/  FFMA.FTZ R42, R4, R31, -R43 ;  /* 0x0000001f042a7223 */ /* 0x000fe2000001082b */
[----:B------:R-:W-:Y:S01]  /*ed20*/  FFMA.FTZ R45, R6, R33, -R45 ;  /* 0x00000021062d7223 */ /* 0x000fe2000001082d */
[----:B------:R-:W-:Y:S01]  /*ed30*/  FFMA.FTZ R38, R4, R38, R11 ;  /* 0x0000002604267223 */ /* 0x000fe2000001000b */
[----:B------:R-:W-:Y:S01]  /*ed40*/  F2FP.F16.E4M3.UNPACK_B R33, R41 ;  /* 0x00000029ff21723e */ /* 0x000fe200020006ff */
[----:B------:R-:W-:Y:S01]  /*ed50*/  FFMA.FTZ R39, R6, R39, R20 ;  /* 0x0000002706277223 */ /* 0x000fe20000010014 */
[----:B------:R-:W-:Y:S01]  /*ed60*/  F2FP.F16.E4M3.UNPACK_B R11, R35 ;  /* 0x00000023ff0b723e */ /* 0x000fe200020006ff */
        /* <DEDUP_REMOVED lines=16> */
[----:B------:R-:W-:Y:S01]  /*ee70*/  FFMA.FTZ R30, R13, R20, R25 ;  /* 0x000000140d1e7223 */ /* 0x000fe20000010019 */
[C---:B------:R-:W-:Y:S01]  /*ee80*/  FFMA.FTZ R37, R4.reuse, R37, R6 ;  /* 0x0000002504257223 */ /* 0x040fe20000010006 */
[----:B------:R-:W-:Y:S02]  /*ee90*/  HADD2.F32 R25, -RZ, R41.H0_H0 ;  /* 0x20000029ff197230 */ /* 0x000fe40000004100 */
[----:B------:R-:W-:Y:S01]  /*eea0*/  FFMA.FTZ R43, R4, R31, -R43 ;  /* 0x0000001f042b7223 */ /* 0x000fe2000001082b */
[----:B------:R-:W-:Y:S01]  /*eeb0*/  HADD2.F32 R6, -RZ, R27.H0_H0 ;  /* 0x2000001bff067230 */ /* 0x000fe20000004100 */
[----:B------:R-:W-:Y:S01]  /*eec0*/  F2FP.SATFINITE.E4M3.F32.PACK_AB_MERGE_C R44, R44, R45, RZ ;  /* 0x0000002d2c2c723e */ /* 0x000fe200048070ff */
[----:B------:R-:W-:Y:S01]  /*eed0*/  HADD2.F32 R28, -RZ, R28.H1_H1 ;  /* 0x3000001cff1c7230 */ /* 0x000fe20000004100 */
[----:B------:R-:W-:Y:S01]  /*eee0*/  F2FP.SATFINITE.E4M3.F32.PACK_AB_MERGE_C R30, R30, R39, RZ ;  /* 0x000000271e1e723e */ /* 0x000fe200048070ff */
[----:B------:R-:W-:-:S02]  /*eef0*/  HADD2.F32 R11, -RZ, R11.H1_H1 ;  /* 0x3000000bff0b7230 */ /* 0x000fc40000004100 */
[----:B------:R-:W-:Y:S01]  /*ef00*/  FMUL.FTZ R47, R6, R25 ;  /* 0x00000019062f7220 */ /* 0x000fe20000410000 */
[----:B------:R-:W-:Y:S02]  /*ef10*/  HADD2.F32 R13, -RZ, R35.H0_H0 ;  /* 0x20000023ff0d7230 */ /* 0x000fe40000004100 */
[C---:B------:R-:W-:Y:S01]  /*ef20*/  FMUL.FTZ R31, R28.reuse, R33 ;  /* 0x000000211c1f7220 */ /* 0x040fe20000410000 */
[----:B------:R-:W-:Y:S02]  /*ef30*/  HADD2.F32 R4, -RZ, R15.H0_H0 ;  /* 0x2000000fff047230 */ /* 0x000fe40000004100 */
[----:B------:R-:W-:Y:S01]  /*ef40*/  FMUL.FTZ R28, R28, R11 ;  /* 0x0000000b1c1c7220 */ /* 0x000fe20000410000 */
[----:B------:R-:W-:Y:S02]  /*ef50*/  HADD2.F32 R8, -RZ, R8.H1_H1 ;  /* 0x30000008ff087230 */ /* 0x000fe40000004100 */
[----:B------:R-:W-:Y:S01]  /*ef60*/  FMUL.FTZ R6, R6, R13 ;  /* 0x0000000d06067220 */ /* 0x000fe20000410000 */
[----:B------:R-:W-:-:S02]  /*ef70*/  HADD2.F32 R20, -RZ, R35.H1_H1 ;  /* 0x30000023ff147230 */ /* 0x000fc40000004100 */
[----:B------:R-:W-:Y:S01]  /*ef80*/  FFMA.FTZ R47, R4, R13, -R47 ;  /* 0x0000000d042f7223 */ /* 0x000fe2000001082f */
[-C--:B------:R-:W-:Y:S01]  /*ef90*/  F2FP.F16.E4M3.UNPACK_B R13, R36.reuse.H1 ;  /* 0x00000024ff0d723e */ /* 0x080fe200030006ff */
[C---:B------:R-:W-:Y:S01]  /*efa0*/  FFMA.FTZ R46, R8.reuse, R11, -R31 ;  /* 0x0000000b082e7223 */ /* 0x040fe2000001081f */
[----:B------:R-:W-:Y:S01]  /*efb0*/  FFMA.FTZ R48, R8, R33, R28 ;  /* 0x0000002108307223 */ /* 0x000fe2000001001c */
[----:B------:R-:W-:Y:S01]  /*efc0*/  HADD2.F32 R28, -RZ, R41.H1_H1 ;  /* 0x30000029ff1c7230 */ /* 0x000fe20000004100 */
[----:B------:R-:W-:Y:S01]  /*efd0*/  F2FP.F16.E4M3.UNPACK_B R8, R29.H1 ;  /* 0x0000001dff08723e */ /* 0x000fe200030006ff */
[----:B------:R-:W-:Y:S02]  /*efe0*/  HADD2.F32 R27, -RZ, R27.H1_H1 ;  /* 0x3000001bff1b7230 */ /* 0x000fe40000004100 */
[----:B------:R-:W-:Y:S01]  /*eff0*/  FFMA.FTZ R33, R4, R25, R6 ;  /* 0x0000001904217223 */ /* 0x000fe20000010006 */
[----:B------:R-:W-:Y:S01]  /*f000*/  HADD2.F32 R25, -RZ, R13.H0_H0 ;  /* 0x2000000dff197230 */ /* 0x000fe20000004100 */
[----:B------:R-:W-:Y:S01]  /*f010*/  F2FP.F16.E4M3.UNPACK_B R36, R36 ;  /* 0x00000024ff24723e */ /* 0x000fe200020006ff */
[----:B------:R-:W-:-:S02]  /*f020*/  HADD2.F32 R6, -RZ, R24.H0_H0 ;  /* 0x20000018ff067230 */ /* 0x000fc40000004100 */
[C---:B------:R-:W-:Y:S01]  /*f030*/  FMUL.FTZ R50, R27.reuse, R28 ;  /* 0x0000001c1b327220 */ /* 0x040fe20000410000 */
[----:B------:R-:W-:Y:S02]  /*f040*/  HADD2.F32 R15, -RZ, R15.H1_H1 ;  /* 0x3000000fff0f7230 */ /* 0x000fe40000004100 */
[-C--:B------:R-:W-:Y:S01]  /*f050*/  FMUL.FTZ R31, R27, R20.reuse ;  /* 0x000000141b1f7220 */ /* 0x080fe20000410000 */
[----:B------:R-:W-:Y:S02]  /*f060*/  HADD2.F32 R11, -RZ, R8.H0_H0 ;  /* 0x20000008ff0b7230 */ /* 0x000fe40000004100 */
[C---:B------:R-:W-:Y:S01]  /*f070*/  FMUL.FTZ R27, R6.reuse, R25 ;  /* 0x00000019061b7220 */ /* 0x040fe20000410000 */
[----:B------:R-:W-:Y:S02]  /*f080*/  HADD2.F32 R4, -RZ, R12.H0_H0 ;  /* 0x2000000cff047230 */ /* 0x000fe40000004100 */
[C---:B------:R-:W-:Y:S01]  /*f090*/  FFMA.FTZ R50, R15.reuse, R20, -R50 ;  /* 0x000000140f327223 */ /* 0x040fe20000010832 */
[----:B------:R-:W-:Y:S01]  /*f0a0*/  FFMA.FTZ R52, R15, R28, R31 ;  /* 0x0000001c0f347223 */ /* 0x000fe2000001001f */
[----:B------:R-:W-:Y:S01]  /*f0b0*/  FMUL.FTZ R6, R6, R11 ;  /* 0x0000000b06067220 */ /* 0x000fe20000410000 */
[----:B------:R-:W-:-:S02]  /*f0c0*/  HADD2.F32 R15, -RZ, R13.H1_H1 ;  /* 0x3000000dff0f7230 */ /* 0x000fc40000004100 */
[C---:B------:R-:W-:Y:S01]  /*f0d0*/  FFMA.FTZ R27, R4.reuse, R11, -R27 ;  /* 0x0000000b041b7223 */ /* 0x040fe2000001081b */
[----:B------:R-:W-:Y:S02]  /*f0e0*/  HADD2.F32 R24, -RZ, R24.H1_H1 ;  /* 0x30000018ff187230 */ /* 0x000fe40000004100 */
[----:B------:R-:W-:Y:S01]  /*f0f0*/  FFMA.FTZ R28, R4, R25, R6 ;  /* 0x00000019041c7223 */ /* 0x000fe20000010006 */
[----:B------:R-:W-:Y:S01]  /*f100*/  HADD2.F32 R11, -RZ, R8.H1_H1 ;  /* 0x30000008ff0b7230 */ /* 0x000fe20000004100 */
[----:B------:R-:W-:Y:S01]  /*f110*/  F2FP.F16.E4M3.UNPACK_B R29, R29 ;  /* 0x0000001dff1d723e */ /* 0x000fe200020006ff */
[----:B------:R-:W-:Y:S02]  /*f120*/  HADD2.F32 R12, -RZ, R12.H1_H1 ;  /* 0x3000000cff0c7230 */ /* 0x000fe40000004100 */
[C---:B------:R-:W-:Y:S01]  /*f130*/  FMUL.FTZ R25, R24.reuse, R15 ;  /* 0x0000000f18197220 */ /* 0x040fe20000410000 */
[----:B------:R-:W-:Y:S02]  /*f140*/  HADD2.F32 R13, -RZ, R36.H0_H0 ;  /* 0x20000024ff0d7230 */ /* 0x000fe40000004100 */
[----:B------:R-:W-:Y:S01]  /*f150*/  FMUL.FTZ R4, R24, R11 ;  /* 0x0000000b18047220 */ /* 0x000fe20000410000 */
        /* <DEDUP_REMOVED lines=8> */
[----:B------:R-:W-:Y:S01]  /*f1e0*/  HADD2.F32 R10, -RZ, R10.H1_H1 ;  /* 0x3000000aff0a7230 */ /* 0x000fe20000004100 */
[----:B------:R-:W-:Y:S01]  /*f1f0*/  F2FP.F16.E4M3.UNPACK_B R12, R40.H1 ;  /* 0x00000028ff0c723e */ /* 0x000fe200030006ff */
[----:B------:R-:W-:-:S02]  /*f200*/  HADD2.F32 R29, -RZ, R29.H1_H1 ;  /* 0x3000001dff1d7230 */ /* 0x000fc40000004100 */
[----:B------:R-:W-:Y:S01]  /*f210*/  FFMA.FTZ R15, R4, R11, -R15 ;  /* 0x0000000b040f7223 */ /* 0x000fe2000001080f */
[----:B------:R-:W-:Y:S02]  /*f220*/  HADD2.F32 R3, -RZ, R3.H1_H1 ;  /* 0x30000003ff037230 */ /* 0x000fe40000004100 */
[----:B------:R-:W-:Y:S01]  /*f230*/  FMUL.FTZ R8, R10, R36 ;  /* 0x000000240a087220 */ /* 0x000fe20000410000 */
[----:B------:R-:W-:Y:S01]  /*f240*/  FFMA.FTZ R25, R4, R13, R25 ;  /* 0x0000000d04197223 */ /* 0x000fe20000010019 */
[----:B------:R-:W-:Y:S01]  /*f250*/  F2FP.F16.E4M3.UNPACK_B R6, R32.H1 ;  /* 0x00000020ff06723e */ /* 0x000fe200030006ff */
[-C--:B------:R-:W-:Y:S01]  /*f260*/  FMUL.FTZ R11, R10, R29.reuse ;  /* 0x0000001d0a0b7220 */ /* 0x080fe20000410000 */
[----:B------:R-:W-:Y:S02]  /*f270*/  HADD2.F32 R10, -RZ, R12.H0_H0 ;  /* 0x2000000cff0a7230 */ /* 0x000fe40000004100 */
[----:B------:R-:W-:Y:S01]  /*f280*/  FFMA.FTZ R20, R3, R29, -R8 ;  /* 0x0000001d03147223 */ /* 0x000fe20000010808 */
        /* <DEDUP_REMOVED lines=9> */
[----:B------:R-:W-:Y:S01]  /*f320*/  F2FP.F16.E4M3.UNPACK_B R40, R40 ;  /* 0x00000028ff28723e */ /* 0x000fe200020006ff */
[----:B------:R-:W-:-:S02]  /*f330*/  HADD2.F32 R13, -RZ, R12.H1_H1 ;  /* 0x3000000cff0d7230 */ /* 0x000fc40000004100 */
[C---:B------:R-:W-:Y:S01]  /*f340*/  FFMA.FTZ R12, R3.reuse, R8, -R6 ;  /* 0x00000008030c7223 */ /* 0x040fe20000010806 */
[----:B------:R-:W-:Y:S02]  /*f350*/  HADD2.F32 R14, -RZ, R14.H1_H1 ;  /* 0x3000000eff0e7230 */ /* 0x000fe40000004100 */
[C---:B------:R-:W-:Y:S01]  /*f360*/  FMUL.FTZ R6, R26.reuse, R11 ;  /* 0x0000000b1a067220 */ /* 0x040fe20000410000 */
[----:B------:R-:W-:Y:S02]  /*f370*/  HADD2.F32 R8, -RZ, R40.H0_H0 ;  /* 0x20000028ff087230 */ /* 0x000fe40000004100 */
[-C--:B------:R-:W-:Y:S01]  /*f380*/  FMUL.FTZ R29, R26, R13.reuse ;  /* 0x0000000d1a1d7220 */ /* 0x080fe20000410000 */
[----:B------:R-:W-:Y:S01]  /*f390*/  FFMA.FTZ R26, R3, R10, R4 ;  /* 0x0000000a031a7223 */ /* 0x000fe20000010004 */
[C---:B------:R-:W-:Y:S01]  /*f3a0*/  FFMA.FTZ R13, R14.reuse, R13, R6 ;  /* 0x0000000d0e0d7223 */ /* 0x040fe20000010006 */
[----:B------:R-:W-:Y:S02]  /*f3b0*/  HADD2.F32 R6, -RZ, R32.H0_H0 ;  /* 0x20000020ff067230 */ /* 0x000fe40000004100 */
[----:B------:R-:W-:Y:S01]  /*f3c0*/  FFMA.FTZ R29, R14, R11, -R29 ;  /* 0x0000000b0e1d7223 */ /* 0x000fe2000001081d */
[--C-:B------:R-:W-:Y:S01]  /*f3d0*/  HADD2.F32 R4, -RZ, R21.reuse.H0_H0 ;  /* 0x20000015ff047230 */ /* 0x100fe20000004100 */
[----:B------:R-:W-:Y:S01]  /*f3e0*/  F2FP.SATFINITE.E4M3.F32.PACK_AB_MERGE_C R5, R42, R5, R44 ;  /* 0x000000052a05723e */ /* 0x000fe2000480702c */
[----:B------:R-:W-:Y:S01]  /*f3f0*/  HADD2.F32 R40, -RZ, R40.H1_H1 ;  /* 0x30000028ff287230 */ /* 0x000fe20000004100 */
[----:B------:R-:W-:Y:S01]  /*f400*/  F2FP.SATFINITE.E4M3.F32.PACK_AB_MERGE_C R13, R13, R26, RZ ;  /* 0x0000001a0d0d723e */ /* 0x000fe200048070ff */
        /* <DEDUP_REMOVED lines=26> */
.L_x_8780:
[----:B------:R-:W-:Y:S05]  /*f5b0*/  BSYNC B0 ;  /* 0x0000000000007941 */ /* 0x000fea0003800000 */
.L_x_8766:
        /* <DEDUP_REMOVED lines=8> */
.L_x_8763:
[----:B------:R-:W-:-:S13]  /*f640*/  ISETP.NE.AND P0, PT, R200, 0x3, PT ;  /* 0x00000003c800780c */ /* 0x000fda0003f05270 */
[----:B------:R-:W-:Y:S05]  /*f650*/  @!P0 BRA `(.L_x_8790) ;  /* 0x0000000000048947 */ /* 0x000fea0003800000 */
[----:B------:R-:W-:Y:S01]  /*f660*/  BPT.TRAP 0x1 ;  /* 0x000000040000795c */ /* 0x000fe20000300000 */
.L_x_8790:
[----:B-1--4-:R-:W-:Y:S01]  /*f670*/  IMAD R14, R194, 0x8, R17 ;  /* 0x00000008c20e7824 */ /* 0x012fe200078e0211 */
[----:B------:R-:W-:-:S04]  /*f680*/  SHF.L.U32 R3, R196, 0x1f, RZ ;  /* 0x0000001fc4037819 */ /* 0x000fc800000006ff */
[----:B------:R1:W4:Y:S01]  /*f690*/  SYNCS.PHASECHK.TRANS64.TRYWAIT P1, [R14+URZ+0x22830], R3 ;  /* 0x022830030e0075a7 */ /* 0x000322000802017f */
[----:B------:R-:W-:Y:S05]  /*f6a0*/  @!P0 BRA `(.L_x_8791) ;  /* 0x0000000000048947 */ /* 0x000fea0003800000 */
[----:B------:R-:W-:Y:S01]  /*f6b0*/  BPT.TRAP 0x1 ;  /* 0x000000040000795c */ /* 0x000fe20000300000 */
.L_x_8791:
[----:B0-23--:R-:W-:-:S05]  /*f6c0*/  VIADD R0, R17, 0x18400 ;  /* 0x0001840011007836 */ /* 0x00dfca0000000000 */
[----:B------:R-:W-:-:S04]  /*f6d0*/  SHF.R.U32.HI R0, RZ, 0x4, R0 ;  /* 0x00000004ff007819 */ /* 0x000fc80000011600 */
[----:B------:R-:W-:-:S04]  /*f6e0*/  LOP3.LUT R0, R0, 0x3fff, RZ, 0xc0, !PT ;  /* 0x00003fff00007812 */ /* 0x000fc800078ec0ff */
[----:B-----5:R-:W-:-:S05]  /*f6f0*/  LOP3.LUT R20, R0, 0x10000, RZ, 0xfc, !PT ;  /* 0x0001000000147812 */ /* 0x020fca00078efcff */
[----:B------:R-:W-:Y:S01]  /*f700*/  IMAD R4, R194, 0x500, R20 ;  /* 0x00000500c2047824 */ /* 0x000fe200078e0214 */
[----:B----4-:R-:W-:Y:S06]  /*f710*/  @P1 BRA `(.L_x_8792) ;  /* 0x0000000000081947 */ /* 0x010fec0003800000 */
[----:B------:R-:W0:Y:S02]  /*f720*/  SYNCS.PHASECHK.TRANS64.TRYWAIT P1, [R14+URZ+0x22830], R3 ;  /* 0x022830030e0075a7 */ /* 0x000e24000802017f */
[----:B0-----:R-:W-:Y:S05]  /*f730*/  @!P1 BRA `(.L_x_8793) ;  /* 0x000001d800609947 */ /* 0x001fea0003800000 */
.L_x_8792:
[----:B------:R-:W-:Y:S01]  /*f740*/  IMAD.MOV.U32 R5, RZ, RZ, 0x40000040 ;  /* 0x40000040ff057424 */ /* 0x000fe200078e00ff */
[----:B------:R-:W-:Y:S01]  /*f750*/  LOP3.LUT R10, R34, 0x10000, RZ, 0xfc, !PT ;  /* 0x00010000220a7812 */ /* 0x000fe200078efcff */
[----:B------:R-:W-:Y:S01]  /*f760*/  IMAD.MOV.U32 R11, RZ, RZ, 0x40000040 ;  /* 0x40000040ff0b7424 */ /* 0x000fe200078e00ff */
[----:B------:R-:W-:Y:S05]  /*f770*/  WARPSYNC.ALL ;  /* 0x0000000000007948 */ /* 0x000fea0003800000 */
[C---:B------:R-:W-:Y:S01]  /*f780*/  R2UR UR6, R4.reuse ;  /* 0x00000000040672ca */ /* 0x040fe200000e0000 */
[----:B------:R-:W-:Y:S01]  /*f790*/  WARPGROUP.ARRIVE ;  /* 0x00000000000079c5 */ /* 0x000fe20000000000 */
        /* <DEDUP_REMOVED lines=17> */
[----:B------:R-:W-:Y:S01]  /*f8b0*/  QGMMA.64x32x32.F32.E4M3.E4M3 R88, gdesc[UR4], RZ, !UPT, gsb0 ;  /* 0x00600000045879f3 */ /* 0x000fe2000c0008ff */
        /* <DEDUP_REMOVED lines=24> */
[----:B------:R-:W-:-:S02]  /*fa40*/  WARPGROUP.DEPBAR.LE gsb0, 0x0 ;  /* 0x00008000000079c5 */ /* 0x000fc40000010000 */
[----:B------:R-:W-:-:S06]  /*fa50*/  WARPGROUP.ARRIVE ;  /* 0x00000000000079c5 */ /* 0x000fcc0000000000 */
[----:B------:R-:W-:Y:S01]  /*fa60*/  QGMMA.64x32x32.F32.E4M3.E4M3 R72, gdesc[UR8], RZ, !UPT, gsb0 ;  /* 0x00600000084879f3 */ /* 0x000fe2000c0008ff */
[----:B------:R-:W-:Y:S01]  /*fa70*/  R2UR UR10, R8 ;  /* 0x00000000080a72ca */ /* 0x000fe200000e0000 */
[----:B------:R-:W-:Y:S01]  /*fa80*/  VIADD R8, R10, 0x2 ;  /* 0x000000020a087836 */ /* 0x000fe20000000000 */
[----:B------:R-:W-:Y:S01]  /*fa90*/  R2UR UR11, R9 ;  /* 0x00000000090b72ca */ /* 0x000fe200000e0000 */
[----:B------:R-:W-:-:S03]  /*faa0*/  IMAD.MOV.U32 R9, RZ, RZ, 0x40000040 ;  /* 0x40000040ff097424 */ /* 0x000fc600078e00ff */
[C---:B------:R-:W-:Y:S02]  /*fab0*/  R2UR UR4, R8.reuse ;  /* 0x00000000080472ca */ /* 0x040fe400000e0000 */
[C---:B------:R-:W-:Y:S02]  /*fac0*/  R2UR UR5, R9.reuse ;  /* 0x00000000090572ca */ /* 0x040fe400000e0000 */
        /* <DEDUP_REMOVED lines=81> */
[----:B------:R-:W-:Y:S01]  /*ffe0*/  R2UR UR5, R5 ;  /* 0x00000000050572ca */ /* 0x000fe200000e0000 */
[----:B------:R-:W-:Y:S02]  /*fff0*/  WARPGROUP.DEPBAR.LE gsb0, 0x0 ;  /* 0x00008000000079c5 */ /* 0x000fe40000010000 */
[----:B------:R-:W-:-:S06]  /*10000*/  WARPGROUP.ARRIVE ;  /* 0x00000000000079c5 */ /* 0x000fcc0000000000 */
[----:B------:R-:W-:Y:S01]  /*10010*/  QGMMA.64x32x32.F32.E4M3.E4M3 R72, gdesc[UR8], R72, gsb0 ;  /* 0x00600000084879f3 */ /* 0x000fe20008000848 */
[----:B------:R-:W-:Y:S01]  /*10020*/  R2UR UR10, R106 ;  /* 0x000000006a0a72ca */ /* 0x000fe200000e0000 */
[----:B------:R-:W-:Y:S01]  /*10030*/  VIADD R106, R4, 0x306 ;  /* 0x00000306046a7836 */ /* 0x000fe20000000000 */
[----:B------:R-:W-:Y:S01]  /*10040*/  R2UR UR11, R107 ;  /* 0x000000006b0b72ca */ /* 0x000fe200000e0000 */
[----:B------:R-:W-:Y:S01]  /*10050*/  VIADD R4, R10, 0x6 ;  /* 0x000000060a047836 */ /* 0x000fe20000000000 */
[----:B------:R-:W-:Y:S01]  /*10060*/  R2UR UR9, R5 ;  /* 0x00000000050972ca */ /* 0x000fe200000e0000 */
[----:B------:R-:W-:-:S03]  /*10070*/  IMAD.MOV.U32 R107, RZ, RZ, 0x40000040 ;  /* 0x40000040ff6b7424 */ /* 0x000fc600078e00ff */
[C---:B------:R-:W-:Y:S02]  /*10080*/  R2UR UR4, R4.reuse ;  /* 0x00000000040472ca */ /* 0x040fe400000e0000 */
        /* <DEDUP_REMOVED lines=40> */
.L_x_8794:
[----:B------:R-:W2:Y:S01]  /*10310*/  LDC R222, c[0x0][0x448] ;  /* 0x00011200ffde7b82 */ /* 0x000ea20000000800 */
[----:B01----:R-:W-:Y:S01]  /*10320*/  IMAD.IADD R3, R207, 0x1, R202 ;  /* 0x00000001cf037824 */ /* 0x003fe200078e02ca */
[----:B------:R-:W-:Y:S01]  /*10330*/  LOP3.LUT R22, R22, 0xffffffef, RZ, 0xc0, !PT ;  /* 0xffffffef16167812 */ /* 0x000fe200078ec0ff */
[----:B------:R-:W-:Y:S01]  /*10340*/  IMAD.MOV.U32 R21, RZ, RZ, -0xa0 ;  /* 0xffffff60ff157424 */ /* 0x000fe200078e00ff */
[----:B------:R-:W-:-:S03]  /*10350*/  ULDC UR4, c[0x0][0x9dc] ;  /* 0x0002770000047ab9 */ /* 0x000fc60000000800 */
[----:B------:R-:W-:Y:S01]  /*10360*/  IMAD R21, R108, R21, 0xa1 ;  /* 0x000000a16c157424 */ /* 0x000fe200078e0215 */
[----:B------:R-:W0:Y:S03]  /*10370*/  LDC.64 R106, c[0x0][0x9e0] ;  /* 0x00027800ff6a7b82 */ /* 0x000e260000000a00 */
[----:B------:R-:W-:Y:S02]  /*10380*/  IMAD R110, R206, -0x2, R21 ;  /* 0xfffffffece6e7824 */ /* 0x000fe400078e0215 */
[----:B------:R-:W-:-:S03]  /*10390*/  VIADD R120, R21, 0xffffffff ;  /* 0xffffffff15787836 */ /* 0x000fc60000000000 */
[----:B------:R-:W-:Y:S01]  /*103a0*/  IADD3 R105, -R188, R110, R189 ;  /* 0x0000006ebc697210 */ /* 0x000fe20007ffe1bd */
[----:B------:R-:W-:Y:S01]  /*103b0*/  VIADD R110, R110, 0xffffffff ;  /* 0xffffffff6e6e7836 */ /* 0x000fe20000000000 */
[----:B--2---:R-:W-:-:S13]  /*103c0*/  ISETP.NE.AND P1, PT, R222, 0x1, PT ;  /* 0x00000001de00780c */ /* 0x004fda0003f25270 */
[----:B------:R-:W1:Y:S01]  /*103d0*/  @P1 LDC R0, c[0x0][0x44c] ;  /* 0x00011300ff001b82 */ /* 0x000e620000000800 */
[----:B------:R-:W-:-:S04]  /*103e0*/  @P1 LOP3.LUT R22, R22, 0x10, RZ, 0xfc, !PT ;  /* 0x0000001016161812 */ /* 0x000fc800078efcff */
[----:B------:R-:W-:-:S03]  /*103f0*/  LOP3.LUT R22, R22, 0xfffffff7, RZ, 0xc0, !PT ;  /* 0xfffffff716167812 */ /* 0x000fc600078ec0ff */
[----:B------:R-:W2:Y:S01]  /*10400*/  @P1 LDC R13, c[0x0][0x450] ;  /* 0x00011400ff0d1b82 */ /* 0x000ea20000000800 */
[----:B-1----:R-:W-:-:S05]  /*10410*/  @P1 IMAD.HI.U32 R0, R3, R0, RZ ;  /* 0x0000000003001227 */ /* 0x002fca00078e00ff */
[----:B--2---:R-:W-:Y:S01]  /*10420*/  @P1 SHF.R.U32.HI R3, RZ, R13, R0 ;  /* 0x0000000dff031219 */ /* 0x004fe20000011600 */
[----:B------:R-:W-:Y:S01]  /*10430*/  VIADD R0, R14, 0x22840 ;  /* 0x000228400e007836 */ /* 0x000fe20000000000 */
[----:B0-----:R-:W-:Y:S01]  /*10440*/  ISETP.GE.AND P1, PT, R107, 0x1, PT ;  /* 0x000000016b00780c */ /* 0x001fe20003f26270 */
[----:B------:R-:W-:Y:S01]  /*10450*/  IMAD.U32 R13, RZ, RZ, UR4 ;  /* 0x00000004ff0d7e24 */ /* 0x000fe2000f8e00ff */
[----:B------:R-:W-:Y:S01]  /*10460*/  ULOP3.LUT UR4, URZ, UR4, URZ, 0x33, !UPT ;  /* 0x000000043f047292 */ /* 0x000fe2000f8e333f */
[----:B------:R-:W0:Y:S01]  /*10470*/  SHFL.IDX PT, R109, R3, RZ, 0x1c1f ;  /* 0x001c1fff036d7589 */ /* 0x000e2200000e0000 */
[----:B------:R-:W-:-:S04]  /*10480*/  PRMT R0, R229, 0x654, R0 ;  /* 0x00000654e5007816 */ /* 0x000fc80000000000 */
[----:B------:R1:W-:Y:S01]  /*10490*/  SYNCS.ARRIVE.TRANS64.RED.A1T0 RZ, [R0+URZ], RZ ;  /* 0x000000ff00ff79a7 */ /* 0x0003e2000810043f */
[----:B------:R-:W-:-:S04]  /*104a0*/  VIADD R12, R105, UR4 ;  /* 0x00000004690c7c36 */ /* 0x000fc80008000000 */
[----:B------:R-:W-:Y:S01]  /*104b0*/  @P1 LOP3.LUT R22, R22, 0x8, RZ, 0xfc, !PT ;  /* 0x0000000816161812 */ /* 0x000fe200078efcff */
[----:B-1----:R-:W-:-:S04]  /*104c0*/  IMAD R0, R108, -0xa0, R189 ;  /* 0xffffff606c007824 */ /* 0x002fc800078e02bd */
[----:B------:R-:W-:-:S04]  /*104d0*/  VIADD R15, R0, 0xa0 ;  /* 0x000000a0000f7836 */ /* 0x000fc80000000000 */
[----:B------:R-:W-:Y:S02]  /*104e0*/  IMAD R0, R206, -0x2, R15 ;  /* 0xfffffffece007824 */ /* 0x000fe400078e020f */
[----:B------:R-:W-:Y:S02]  /*104f0*/  IMAD.IADD R15, R105, 0x1, R106 ;  /* 0x00000001690f7824 */ /* 0x000fe400078e026a */
[----:B0-----:R-:W-:-:S03]  /*10500*/  IMAD.IADD R118, R12, 0x1, R109 ;  /* 0x000000010c767824 */ /* 0x001fc600078e026d */
[----:B------:R-:W-:Y:S01]  /*10510*/  VIADDMNMX R14, R109, R15, R0, PT ;  /* 0x0000000f6d0e7246 */ /* 0x000fe20003800100 */
        /* <DEDUP_REMOVED lines=12> */
.L_x_8797:
[----:B------:R-:W-:-:S13]  /*105e0*/  ISETP.NE.AND P1, PT, R107, 0x1, PT ;  /* 0x000000016b00780c */ /* 0x000fda0003f25270 */
[----:B------:R-:W0:Y:S02]  /*105f0*/  @P1 LDC.64 R112, c[0x0][0x9e8] ;  /* 0x00027a00ff701b82 */ /* 0x000e240000000a00 */
[----:B0-----:R-:W-:-:S05]  /*10600*/  @P1 IMAD.HI.U32 R112, R21, R112, RZ ;  /* 0x0000007015701227 */ /* 0x001fca00078e00ff */
[----:B------:R-:W-:-:S07]  /*10610*/  @P1 SHF.R.U32.HI R21, RZ, R113, R112 ;  /* 0x00000071ff151219 */ /* 0x000fce0000011670 */
.L_x_8798:
[----:B------:R-:W-:Y:S05]  /*10620*/  BSYNC B0 ;  /* 0x0000000000007941 */ /* 0x000fea0003800000 */
.L_x_8796:
[----:B------:R-:W-:-:S05]  /*10630*/  IMAD R21, R21, R107, R110 ;  /* 0x0000006b15157224 */ /* 0x000fca00078e026e */
[----:B------:R-:W-:Y:S02]  /*10640*/  VIMNMX R118, R118, R21, !PT ;  /* 0x0000001576767248 */ /* 0x000fe40007fe0100 */
[----:B------:R-:W-:-:S07]  /*10650*/  VIADDMNMX R14, R21, R107, R14, PT ;  /* 0x0000006b150e7246 */ /* 0x000fce000380010e */
.L_x_8795:
[C---:B------:R-:W-:Y:S01]  /*10660*/  ISETP.GE.AND P1, PT, R120.reuse, 0x2, PT ;  /* 0x000000027800780c */ /* 0x040fe20003f26270 */
[----:B------:R-:W0:Y:S01]  /*10670*/  SHFL.IDX PT, R3, R3, 0x1, 0x1c1f ;  /* 0x003c1f0003037f89 */ /* 0x000e2200000e0000 */
[----:B------:R-:W-:Y:S02]  /*10680*/  ISETP.GE.AND P2, PT, R120, 0x9, PT ;  /* 0x000000097800780c */ /* 0x000fe40003f46270 */
[----:B------:R-:W-:Y:S02]  /*10690*/  P2R R122, PR, RZ, 0x2 ;  /* 0x00000002ff7a7803 */ /* 0x000fe40000000000 */
[----:B------:R-:W-:Y:S02]  /*106a0*/  ISETP.GT.AND P1, PT, R118, 0x1, !P1 ;  /* 0x000000017600780c */ /* 0x000fe40004f24270 */
[----:B------:R-:W-:Y:S02]  /*106b0*/  P2R R112, PR, RZ, 0x4 ;  /* 0x00000004ff707803 */ /* 0x000fe40000000000 */
[----:B------:R-:W-:-:S02]  /*106c0*/  ISETP.LT.OR P1, PT, R14, 0x2, P1 ;  /* 0x000000020e00780c */ /* 0x000fc40000f21670 */
[----:B------:R-:W-:Y:S02]  /*106d0*/  ISETP.GE.AND P5, PT, R120, 0x2a, PT ;  /* 0x0000002a7800780c */ /* 0x000fe40003fa6270 */
[----:B------:R-:W-:Y:S02]  /*106e0*/  FSEL R89, R89, -INF , !P1 ;  /* 0xff80000059597808 */ /* 0x000fe40004800000 */
[----:B------:R-:W-:Y:S02]  /*106f0*/  ISETP.GT.AND P1, PT, R118, 0x8, !P2 ;  /* 0x000000087600780c */ /* 0x000fe40005724270 */
[----:B------:R-:W-:Y:S02]  /*10700*/  ISETP.GE.AND P2, PT, R120, 0xa, PT ;  /* 0x0000000a7800780c */ /* 0x000fe40003f46270 */
[----:B------:R-:W-:Y:S02]  /*10710*/  ISETP.LT.OR P1, PT, R14, 0x9, P1 ;  /* 0x000000090e00780c */ /* 0x000fe40000f21670 */
[----:B------:R-:W-:-:S02]  /*10720*/  P2R R134, PR, RZ, 0x20 ;  /* 0x00000020ff867803 */ /* 0x000fc40000000000 */
[----:B------:R-:W-:Y:S01]  /*10730*/  FSEL R21, R92, -INF , !P1 ;  /* 0xff8000005c157808 */ /* 0x000fe20004800000 */
[----:B0-----:R-:W-:Y:S01]  /*10740*/  IMAD.IADD R12, R12, 0x1, R3 ;  /* 0x000000010c0c7824 */ /* 0x001fe200078e0203 */
        /* <DEDUP_REMOVED lines=23> */
[----:B------:R-:W-:Y:S02]  /*108c0*/  VIADDMNMX R0, R3, R15, R0, PT ;  /* 0x0000000f03007246 */ /* 0x000fe40003800100 */
        /* <DEDUP_REMOVED lines=157> */
[----:B------:R-:W-:-:S04]  /*112a0*/  ISETP.LT.OR P6, PT, R14, 0x9a, P6 ;  /* 0x0000009a0e00780c */ /* 0x000fc800037c1670 */
[----:B------:R-:W-:Y:S02]  /*112b0*/  FSEL R37, R37, -INF , !P6 ;  /* 0xff80000025257808 */ /* 0x000fe40007000000 */
[----:B------:R-:W-:-:S13]  /*112c0*/  ISETP.GE.AND P6, PT, R107, 0x1, PT ;  /* 0x000000016b00780c */ /* 0x000fda0003fc6270 */
        /* <DEDUP_REMOVED lines=12> */
.L_x_8801:
[----:B------:R-:W-:-:S13]  /*11390*/  ISETP.NE.AND P6, PT, R107, 0x1, PT ;  /* 0x000000016b00780c */ /* 0x000fda0003fc5270 */
[----:B------:R-:W0:Y:S02]  /*113a0*/  @P6 LDC.64 R14, c[0x0][0x9e8] ;  /* 0x00027a00ff0e6b82 */ /* 0x000e240000000a00 */
[----:B0-----:R-:W-:-:S05]  /*113b0*/  @P6 IMAD.HI.U32 R14, R3, R14, RZ ;  /* 0x0000000e030e6227 */ /* 0x001fca00078e00ff */
[----:B------:R-:W-:-:S07]  /*113c0*/  @P6 SHF.R.U32.HI R3, RZ, R15, R14 ;  /* 0x0000000fff036219 */ /* 0x000fce000001160e */
.L_x_8802:
[----:B------:R-:W-:Y:S05]  /*113d0*/  BSYNC B0 ;  /* 0x0000000000007941 */ /* 0x000fea0003800000 */
.L_x_8800:
[----:B------:R-:W-:-:S05]  /*113e0*/  IMAD R3, R3, R107, R110 ;  /* 0x0000006b03037224 */ /* 0x000fca00078e026e */
[----:B------:R-:W-:Y:S02]  /*113f0*/  VIMNMX R12, R12, R3, !PT ;  /* 0x000000030c0c7248 */ /* 0x000fe40007fe0100 */
[----:B------:R-:W-:-:S07]  /*11400*/  VIADDMNMX R0, R3, R107, R0, PT ;  /* 0x0000006b03007246 */ /* 0x000fce0003800100 */
.L_x_8799:
[----:B------:R-:W-:Y:S02]  /*11410*/  ISETP.GT.AND P1, PT, R12, 0x20, !P1 ;  /* 0x000000200c00780c */ /* 0x000fe40004f24270 */
[----:B------:R-:W-:Y:S02]  /*11420*/  ISETP.NE.AND P6, PT, R138, RZ, PT ;  /* 0x000000ff8a00720c */ /* 0x000fe40003fc5270 */
[----:B------:R-:W-:Y:S02]  /*11430*/  ISETP.LT.OR P1, PT, R0, 0x21, P1 ;  /* 0x000000210000780c */ /* 0x000fe40000f21670 */
[----:B------:R-:W-:Y:S02]  /*11440*/  ISETP.GT.AND P3, PT, R12, 0x28, !P3 ;  /* 0x000000280c00780c */ /* 0x000fe40005f64270 */
[----:B------:R-:W-:Y:S02]  /*11450*/  FSEL R15, R74, -INF , !P1 ;  /* 0xff8000004a0f7808 */ /* 0x000fe40004800000 */
[----:B------:R-:W-:-:S02]  /*11460*/  ISETP.NE.AND P1, PT, R134, RZ, PT ;  /* 0x000000ff8600720c */ /* 0x000fc40003f25270 */
[----:B------:R-:W-:Y:S02]  /*11470*/  ISETP.LT.OR P3, PT, R0, 0x29, P3 ;  /* 0x000000290000780c */ /* 0x000fe40001f61670 */
[----:B------:R-:W-:Y:S02]  /*11480*/  ISETP.GT.AND P1, PT, R12, 0x29, !P1 ;  /* 0x000000290c00780c */ /* 0x000fe40004f24270 */
[----:B------:R-:W-:Y:S02]  /*11490*/  FSEL R143, R78, -INF , !P3 ;  /* 0xff8000004e8f7808 */ /* 0x000fe40005800000 */
        /* <DEDUP_REMOVED lines=67> */
[----:B------:R-:W-:Y:S02]  /*118d0*/  ISETP.GT.AND P1, PT, R12, 0x58, !P6 ;  /* 0x000000580c00780c */ /* 0x000fe40007724270 */
[----:B------:R-:W-:-:S02]  /*118e0*/  ISETP.NE.AND P6, PT, R122, RZ, PT ;  /* 0x000000ff7a00720c */ /* 0x000fc40003fc5270 */
        /* <DEDUP_REMOVED lines=47> */
[C---:B------:R-:W-:Y:S02]  /*11be0*/  ISETP.GT.AND P4, PT, R12.reuse, 0x91, !P4 ;  /* 0x000000910c00780c */ /* 0x040fe40006784270 */
[----:B------:R-:W-:-:S02]  /*11bf0*/  ISETP.GT.AND P1, PT, R12, 0x71, !P1 ;  /* 0x000000710c00780c */ /* 0x000fc40004f24270 */
[----:B------:R-:W-:Y:S02]  /*11c00*/  ISETP.GT.AND P5, PT, R12, 0x98, !P5 ;  /* 0x000000980c00780c */ /* 0x000fe40006fa4270 */
[C---:B------:R-:W-:Y:S02]  /*11c10*/  ISETP.LT.OR P1, PT, R0.reuse, 0x72, P1 ;  /* 0x000000720000780c */ /* 0x040fe40000f21670 */
[----:B------:R-:W-:Y:S02]  /*11c20*/  ISETP.LT.OR P4, PT, R0, 0x92, P4 ;  /* 0x000000920000780c */ /* 0x000fe40002781670 */
[----:B------:R-:W-:Y:S02]  /*11c30*/  FSEL R51, R51, -INF , !P1 ;  /* 0xff80000033337808 */ /* 0x000fe40004800000 */
[----:B------:R-:W-:Y:S02]  /*11c40*/  ISETP.GT.AND P1, PT, R12, 0x78, !P3 ;  /* 0x000000780c00780c */ /* 0x000fe40005f24270 */
[----:B------:R-:W-:-:S02]  /*11c50*/  ISETP.NE.AND P3, PT, R52, RZ, PT ;  /* 0x000000ff3400720c */ /* 0x000fc40003f65270 */
[C---:B------:R-:W-:Y:S02]  /*11c60*/  ISETP.LT.OR P1, PT, R0.reuse, 0x79, P1 ;  /* 0x000000790000780c */ /* 0x040fe40000f21670 */
[----:B------:R-:W-:Y:S02]  /*11c70*/  ISETP.LT.OR P5, PT, R0, 0x99, P5 ;  /* 0x000000990000780c */ /* 0x000fe40002fa1670 */
[----:B------:R-:W-:Y:S02]  /*11c80*/  FSEL R163, R54, -INF , !P1 ;  /* 0xff80000036a37808 */ /* 0x000fe40004800000 */
[----:B------:R-:W-:Y:S02]  /*11c90*/  ISETP.GT.AND P1, PT, R12, 0x79, !P2 ;  /* 0x000000790c00780c */ /* 0x000fe40005724270 */
[----:B------:R-:W-:Y:S02]  /*11ca0*/  ISETP.NE.AND P2, PT, R48, RZ, PT ;  /* 0x000000ff3000720c */ /* 0x000fe40003f45270 */
[----:B------:R-:W-:-:S02]  /*11cb0*/  ISETP.LT.OR P1, PT, R0, 0x7a, P1 ;  /* 0x0000007a0000780c */ /* 0x000fc40000f21670 */
[----:B------:R-:W-:Y:S02]  /*11cc0*/  FSEL R35, R35, -INF , !P4 ;  /* 0xff80000023237808 */ /* 0x000fe40006000000 */
[----:B------:R-:W-:Y:S02]  /*11cd0*/  FSEL R55, R55, -INF , !P1 ;  /* 0xff80000037377808 */ /* 0x000fe40004800000 */
        /* <DEDUP_REMOVED lines=29> */
[----:B------:R-:W-:-:S04]  /*11eb0*/  ISETP.GT.AND P1, PT, R12, RZ, !P1 ;  /* 0x000000ff0c00720c */ /* 0x000fc80004f24270 */
[----:B------:R-:W-:-:S04]  /*11ec0*/  ISETP.LT.OR P1, PT, R0, 0x1, P1 ;  /* 0x000000010000780c */ /* 0x000fc80000f21670 */
[----:B------:R-:W-:Y:S02]  /*11ed0*/  FSEL R90, R90, -INF , !P1 ;  /* 0xff8000005a5a7808 */ /* 0x000fe40004800000 */
[----:B------:R-:W-:-:S04]  /*11ee0*/  ISETP.NE.AND P1, PT, R40, RZ, PT ;  /* 0x000000ff2800720c */ /* 0x000fc80003f25270 */
[----:B------:R-:W-:-:S04]  /*11ef0*/  ISETP.GT.AND P1, PT, R12, 0x80, !P1 ;  /* 0x000000800c00780c */ /* 0x000fc80004f24270 */
[----:B------:R-:W-:-:S04]  /*11f00*/  ISETP.LT.OR P1, PT, R0, 0x81, P1 ;  /* 0x000000810000780c */ /* 0x000fc80000f21670 */
[----:B------:R-:W-:Y:S02]  /*11f10*/  FSEL R91, R26, -INF , !P1 ;  /* 0xff8000001a5b7808 */ /* 0x000fe40004800000 */
[----:B0-----:R-:W-:Y:S02]  /*11f20*/  FMNMX.FTZ R26, R14, R3, !PT ;  /* 0x000000030e1a7209 */ /* 0x001fe40007810000 */
[----:B------:R-:W-:-:S03]  /*11f30*/  ISETP.GT.AND P1, PT, R12, 0x81, !P3 ;  /* 0x000000810c00780c */ /* 0x000fc60005f24270 */
[----:B------:R-:W0:Y:S01]  /*11f40*/  SHFL.BFLY PT, R3, R26, 0x1, 0x1f ;  /* 0x0c201f001a037f89 */ /* 0x000e2200000e0000 */
[----:B------:R-:W-:-:S04]  /*11f50*/  ISETP.LT.OR P1, PT, R0, 0x82, P1 ;  /* 0x000000820000780c */ /* 0x000fc80000f21670 */
[----:B------:R-:W-:Y:S02]  /*11f60*/  FSEL R27, R27, -INF , !P1 ;  /* 0xff8000001b1b7808 */ /* 0x000fe40004800000 */
[----:B------:R-:W-:-:S04]  /*11f70*/  ISETP.GT.AND P1, PT, R12, 0x88, !P2 ;  /* 0x000000880c00780c */ /* 0x000fc80005724270 */
[----:B------:R-:W-:-:S04]  /*11f80*/  ISETP.LT.OR P1, PT, R0, 0x89, P1 ;  /* 0x000000890000780c */ /* 0x000fc80000f21670 */
[----:B------:R-:W-:Y:S02]  /*11f90*/  FSEL R95, R30, -INF , !P1 ;  /* 0xff8000001e5f7808 */ /* 0x000fe40004800000 */
[----:B------:R-:W-:Y:S02]  /*11fa0*/  ISETP.GT.AND P1, PT, R12, 0x89, !P6 ;  /* 0x000000890c00780c */ /* 0x000fe40007724270 */
[----:B------:R-:W-:Y:S02]  /*11fb0*/  FMNMX.FTZ R30, R90, R165, !PT ;  /* 0x000000a55a1e7209 */ /* 0x000fe40007810000 */
[----:B------:R-:W-:Y:S02]  /*11fc0*/  ISETP.LT.OR P1, PT, R0, 0x8a, P1 ;  /* 0x0000008a0000780c */ /* 0x000fe40000f21670 */
[----:B------:R-:W-:Y:S02]  /*11fd0*/  FMNMX.FTZ R32, R167, R30, !PT ;  /* 0x0000001ea7207209 */ /* 0x000fe40007810000 */
[----:B0-----:R-:W-:-:S02]  /*11fe0*/  FMNMX.FTZ R3, R26, R3, !PT ;  /* 0x000000031a037209 */ /* 0x001fc40007810000 */
[----:B------:R-:W-:Y:S02]  /*11ff0*/  FSEL R31, R31, -INF , !P1 ;  /* 0xff8000001f1f7808 */ /* 0x000fe40004800000 */
[----:B------:R-:W-:Y:S01]  /*12000*/  FSETP.NEU.FTZ.AND P1, PT, R3, -INF , PT ;  /* 0xff8000000300780b */ /* 0x000fe20003f3d000 */
[----:B------:R-:W-:-:S01]  /*12010*/  FFMA.FTZ R177, R2, R3, -8 ;  /* 0xc100000002b17423 */ /* 0x000fc20000010003 */
[----:B------:R-:W-:Y:S02]  /*12020*/  ISETP.NE.AND P6, PT, R28, RZ, PT ;  /* 0x000000ff1c00720c */ /* 0x000fe40003fc5270 */
[----:B------:R-:W-:Y:S02]  /*12030*/  FMNMX.FTZ R32, R169, R32, !PT ;  /* 0x00000020a9207209 */ /* 0x000fe40007810000 */
[----:B------:R-:W-:Y:S02]  /*12040*/  FSEL R177, R177, RZ, P1 ;  /* 0x000000ffb1b17208 */ /* 0x000fe40000800000 */
[----:B------:R-:W-:-:S02]  /*12050*/  ISETP.GT.AND P1, PT, R12, 0x90, !P6 ;  /* 0x000000900c00780c */ /* 0x000fc40007724270 */
[----:B------:R-:W-:Y:S01]  /*12060*/  FMNMX.FTZ R32, R171, R32, !PT ;  /* 0x00000020ab207209 */ /* 0x000fe20007810000 */
[----:B------:R-:W-:-:S01]  /*12070*/  FFMA.FTZ R26, R2, R93, -R177 ;  /* 0x0000005d021a7223 */ /* 0x000fc200000108b1 */
[----:B------:R-:W-:Y:S01]  /*12080*/  ISETP.LT.OR P1, PT, R0, 0x91, P1 ;  /* 0x000000910000780c */ /* 0x000fe20000f21670 */
[----:B------:R-:W-:-:S01]  /*12090*/  FFMA.FTZ R93, R2, R97, -R177 ;  /* 0x00000061025d7223 */ /* 0x000fc200000108b1 */
[----:B------:R-:W-:Y:S01]  /*120a0*/  FMNMX.FTZ R32, R173, R32, !PT ;  /* 0x00000020ad207209 */ /* 0x000fe20007810000 */
[----:B------:R-:W-:-:S01]  /*120b0*/  FFMA.FTZ R97, R2, R101, -R177 ;  /* 0x0000006502617223 */ /* 0x000fc200000108b1 */
[----:B------:R-:W-:Y:S01]  /*120c0*/  FSEL R99, R34, -INF , !P1 ;  /* 0xff80000022637808 */ /* 0x000fe20004800000 */
[----:B------:R-:W-:-:S01]  /*120d0*/  FFMA.FTZ R101, R2, R41, -R177 ;  /* 0x0000002902657223 */ /* 0x000fc200000108b1 */
[----:B------:R-:W-:Y:S01]  /*120e0*/  FMNMX.FTZ R34, R175, R32, !PT ;  /* 0x00000020af227209 */ /* 0x000fe20007810000 */
[----:B------:R-:W-:-:S01]  /*120f0*/  FFMA.FTZ R28, R2, R109, -R177 ;  /* 0x0000006d021c7223 */ /* 0x000fc200000108b1 */
[----:B------:R-:W-:Y:S01]  /*12100*/  ISETP.NE.AND P6, PT, R24, RZ, PT ;  /* 0x000000ff1800720c */ /* 0x000fe20003fc5270 */
[----:B------:R-:W-:-:S01]  /*12110*/  FFMA.FTZ R24, R2, R105, -R177 ;  /* 0x0000006902187223 */ /* 0x000fc200000108b1 */
[----:B------:R-:W-:Y:S01]  /*12120*/  FMNMX.FTZ R34, R103, R34, !PT ;  /* 0x0000002267227209 */ /* 0x000fe20007810000 */
[----:B------:R-:W-:-:S01]  /*12130*/  FFMA.FTZ R89, R2, R89, -R177 ;  /* 0x0000005902597223 */ /* 0x000fc200000108b1 */
        /* <DEDUP_REMOVED lines=9> */
[C-C-:B------:R-:W-:Y:S01]  /*121d0*/  FFMA.FTZ R113, R2.reuse, R113, -R177.reuse ;  /* 0x0000007102717223 */ /* 0x140fe200000108b1 */
[----:B------:R-:W-:Y:S01]  /*121e0*/  FMNMX.FTZ R36, R143, R34, !PT ;  /* 0x000000228f247209 */ /* 0x000fe20007810000 */
[C-C-:B------:R-:W-:Y:S01]  /*121f0*/  FFMA.FTZ R73, R2.reuse, R73, -R177.reuse ;  /* 0x0000004902497223 */ /* 0x140fe200000108b1 */
[----:B------:R-:W-:Y:S01]  /*12200*/  FSEL R39, R39, -INF , !P1 ;  /* 0xff80000027277808 */ /* 0x000fe20004800000 */
[----:B------:R-:W0:Y:S01]  /*12210*/  MUFU.EX2 R89, R89 ;  /* 0x0000005900597308 */ /* 0x000e220000000800 */
[----:B------:R-:W-:Y:S01]  /*12220*/  FMNMX.FTZ R36, R79, R36, !PT ;  /* 0x000000244f247209 */ /* 0x000fe20007810000 */
[C-C-:B------:R-:W-:Y:S01]  /*12230*/  FFMA.FTZ R77, R2.reuse, R77, -R177.reuse ;  /* 0x0000004d024d7223 */ /* 0x140fe200000108b1 */
[----:B------:R-:W-:-:S01]  /*12240*/  FFMA.FTZ R115, R2, R115, -R177 ;  /* 0x0000007302737223 */ /* 0x000fc200000108b1 */
[C-C-:B------:R-:W-:Y:S01]  /*12250*/  FFMA.FTZ R81, R2.reuse, R81, -R177.reuse ;  /* 0x0000005102517223 */ /* 0x140fe200000108b1 */
[----:B------:R-:W-:Y:S01]  /*12260*/  FMNMX.FTZ R36, R145, R36, !PT ;  /* 0x0000002491247209 */ /* 0x000fe20007810000 */
[C-C-:B------:R-:W-:Y:S01]  /*12270*/  FFMA.FTZ R117, R2.reuse, R117, -R177.reuse ;  /* 0x0000007502757223 */ /* 0x140fe200000108b1 */
[----:B------:R-:W-:-:S01]  /*12280*/  FFMA.FTZ R85, R2, R85, -R177 ;  /* 0x0000005502557223 */ /* 0x000fc200000108b1 */
[----:B------:R-:W-:Y:S01]  /*12290*/  MUFU.EX2 R21, R21 ;  /* 0x0000001500157308 */ /* 0x000fe20000000800 */
[----:B------:R-:W-:Y:S01]  /*122a0*/  FMNMX.FTZ R36, R83, R36, !PT ;  /* 0x0000002453247209 */ /* 0x000fe20007810000 */
[C-C-:B------:R-:W-:Y:S01]  /*122b0*/  FFMA.FTZ R119, R2.reuse, R119, -R177.reuse ;  /* 0x0000007702777223 */ /* 0x140fe200000108b1 */
[----:B------:R-:W-:-:S01]  /*122c0*/  FFMA.FTZ R57, R2, R57, -R177 ;  /* 0x0000003902397223 */ /* 0x000fc200000108b1 */
[C-C-:B------:R-:W-:Y:S01]  /*122d0*/  FFMA.FTZ R61, R2.reuse, R61, -R177.reuse ;  /* 0x0000003d023d7223 */ /* 0x140fe200000108b1 */
[----:B------:R-:W-:Y:S01]  /*122e0*/  FMNMX.FTZ R40, R147, R36, !PT ;  /* 0x0000002493287209 */ /* 0x000fe20007810000 */
[C-C-:B------:R-:W-:Y:S01]  /*122f0*/  FFMA.FTZ R121, R2.reuse, R121, -R177.reuse ;  /* 0x0000007902797223 */ /* 0x140fe200000108b1 */
[----:B------:R-:W-:-:S01]  /*12300*/  FFMA.FTZ R69, R2, R69, -R177 ;  /* 0x0000004502457223 */ /* 0x000fc200000108b1 */
[----:B------:R-:W1:Y:S01]  /*12310*/  MUFU.EX2 R26, R26 ;  /* 0x0000001a001a7308 */ /* 0x000e620000000800 */
[----:B------:R-:W-:Y:S01]  /*12320*/  FMNMX.FTZ R40, R87, R40, !PT ;  /* 0x0000002857287209 */ /* 0x000fe20007810000 */
[----:B0-----:R-:W-:Y:S01]  /*12330*/  FADD.FTZ R84, R14, R89 ;  /* 0x000000590e547221 */ /* 0x001fe20000010000 */
[----:B------:R-:W-:-:S01]  /*12340*/  FFMA.FTZ R125, R2, R125, -R177 ;  /* 0x0000007d027d7223 */ /* 0x000fc200000108b1 */
[C-C-:B------:R-:W-:Y:S01]  /*12350*/  FFMA.FTZ R123, R2.reuse, R123, -R177.reuse ;  /* 0x0000007b027b7223 */ /* 0x140fe200000108b1 */
[----:B------:R-:W-:Y:S01]  /*12360*/  FMNMX.FTZ R40, R149, R40, !PT ;  /* 0x0000002895287209 */ /* 0x000fe20007810000 */
[C-C-:B------:R-:W-:Y:S01]  /*12370*/  FFMA.FTZ R65, R2.reuse, R65, -R177.reuse ;  /* 0x0000004102417223 */ /* 0x140fe200000108b1 */
[----:B------:R-:W-:-:S01]  /*12380*/  FFMA.FTZ R38, R2, R129, -R177 ;  /* 0x0000008102267223 */ /* 0x000fc200000108b1 */
        /* <DEDUP_REMOVED lines=8> */
[----:B------:R-:W2:Y:S01]  /*12410*/  MUFU.EX2 R93, R93 ;  /* 0x0000005d005d7308 */ /* 0x000ea20000000800 */
[----:B------:R-:W-:Y:S01]  /*12420*/  FMNMX.FTZ R42, R63, R42, !PT ;  /* 0x0000002a3f2a7209 */ /* 0x000fe20007810000 */
[--C-:B------:R-:W-:Y:S01]  /*12430*/  FFMA.FTZ R54, R2, R137, -R177.reuse ;  /* 0x0000008902367223 */ /* 0x100fe200000108b1 */
[----:B-1----:R-:W-:Y:S01]  /*12440*/  F2FP.SATFINITE.E4M3.F32.PACK_AB_MERGE_C R184, R26, R21, RZ ;  /* 0x000000151ab8723e */ /* 0x002fe200048070ff */
[C-C-:B------:R-:W-:Y:S01]  /*12450*/  FFMA.FTZ R29, R2.reuse, R29, -R177.reuse ;  /* 0x0000001d021d7223 */ /* 0x140fe200000108b1 */
[----:B------:R-:W-:Y:S01]  /*12460*/  FMNMX.FTZ R42, R153, R42, !PT ;  /* 0x0000002a992a7209 */ /* 0x000fe20007810000 */
[C-C-:B------:R-:W-:Y:S01]  /*12470*/  FFMA.FTZ R52, R2.reuse, R135, -R177.reuse ;  /* 0x0000008702347223 */ /* 0x140fe200000108b1 */
[----:B------:R-:W-:Y:S01]  /*12480*/  F2FP.SATFINITE.E4M3.F32.PACK_AB_MERGE_C R184, R89, R14, R184 ;  /* 0x0000000e59b8723e */ /* 0x000fe200048070b8 */
[----:B------:R-:W-:Y:S01]  /*12490*/  MUFU.EX2 R30, R111 ;  /* 0x0000006f001e7308 */ /* 0x000fe20000000800 */
[----:B------:R-:W-:Y:S01]  /*124a0*/  FMNMX.FTZ R42, R67, R42, !PT ;  /* 0x0000002a432a7209 */ /* 0x000fe20007810000 */
[--C-:B------:R-:W-:Y:S01]  /*124b0*/  FFMA.FTZ R25, R2, R25, -R177.reuse ;  /* 0x0000001902197223 */ /* 0x100fe200000108b1 */
[----:B------:R-:W-:Y:S01]  /*124c0*/  ISETP.NE.AND P6, PT, R222, 0x1, PT ;  /* 0x00000001de00780c */ /* 0x000fe20003fc5270 */
[C-C-:B------:R-:W-:Y:S01]  /*124d0*/  FFMA.FTZ R33, R2.reuse, R33, -R177.reuse ;  /* 0x0000002102217223 */ /* 0x140fe200000108b1 */
[----:B------:R-:W-:Y:S01]  /*124e0*/  FMNMX.FTZ R44, R155, R42, !PT ;  /* 0x0000002a9b2c7209 */ /* 0x000fe20007810000 */
[----:B------:R-:W-:-:S02]  /*124f0*/  FFMA.FTZ R56, R2, R139, -R177 ;  /* 0x0000008b02387223 */ /* 0x000fc400000108b1 */
[----:B------:R-:W1:Y:S01]  /*12500*/  MUFU.EX2 R28, R28 ;  /* 0x0000001c001c7308 */ /* 0x000e620000000800 */
[----:B------:R-:W-:-:S04]  /*12510*/  FMNMX.FTZ R44, R71, R44, !PT ;  /* 0x0000002c472c7209 */ /* 0x000fc80007810000 */
[----:B------:R-:W-:-:S03]  /*12520*/  FMNMX.FTZ R44, R157, R44, !PT ;  /* 0x0000002c9d2c7209 */ /* 0x000fc60007810000 */
[----:B------:R3:W-:Y:S01]  /*12530*/  MUFU.EX2 R32, R113 ;  /* 0x0000007100207308 */ /* 0x0007e20000000800 */
[----:B------:R-:W-:-:S04]  /*12540*/  FMNMX.FTZ R44, R43, R44, !PT ;  /* 0x0000002c2b2c7209 */ /* 0x000fc80007810000 */
[----:B------:R-:W-:-:S03]  /*12550*/  FMNMX.FTZ R46, R159, R44, !PT ;  /* 0x0000002c9f2e7209 */ /* 0x000fc60007810000 */
[----:B------:R-:W4:Y:S01]  /*12560*/  MUFU.EX2 R97, R97 ;  /* 0x0000006100617308 */ /* 0x000f220000000800 */
[----:B------:R-:W-:Y:S01]  /*12570*/  FMNMX.FTZ R46, R47, R46, !PT ;  /* 0x0000002e2f2e7209 */ /* 0x000fe20007810000 */
[----:B---3--:R-:W-:-:S03]  /*12580*/  FADD.FTZ R113, R21, R84 ;  /* 0x0000005415717221 */ /* 0x008fc60000010000 */
[----:B------:R-:W-:Y:S01]  /*12590*/  FMNMX.FTZ R46, R161, R46, !PT ;  /* 0x0000002ea12e7209 */ /* 0x000fe20007810000 */
[----:B------:R-:W-:-:S02]  /*125a0*/  FADD.FTZ R113, R26, R113 ;  /* 0x000000711a717221 */ /* 0x000fc40000010000 */
[----:B------:R-:W-:Y:S01]  /*125b0*/  MUFU.EX2 R73, R73 ;  /* 0x0000004900497308 */ /* 0x000fe20000000800 */
[----:B------:R-:W-:Y:S01]  /*125c0*/  FMNMX.FTZ R46, R51, R46, !PT ;  /* 0x0000002e332e7209 */ /* 0x000fe20007810000 */
[----:B0-----:R-:W-:-:S03]  /*125d0*/  FADD.FTZ R86, R24, R113 ;  /* 0x0000007118567221 */ /* 0x001fc60000010000 */
[----:B------:R-:W-:Y:S01]  /*125e0*/  FMNMX.FTZ R48, R163, R46, !PT ;  /* 0x0000002ea3307209 */ /* 0x000fe20007810000 */
[----:B--2---:R-:W-:-:S02]  /*125f0*/  FADD.FTZ R113, R93, R86 ;  /* 0x000000565d717221 */ /* 0x004fc40000010000 */
[----:B------:R-:W0:Y:S01]  /*12600*/  MUFU.EX2 R77, R77 ;  /* 0x0000004d004d7308 */ /* 0x000e220000000800 */
[----:B------:R-:W-:Y:S01]  /*12610*/  FMNMX.FTZ R48, R55, R48, !PT ;  /* 0x0000003037307209 */ /* 0x000fe20007810000 */
[----:B-1----:R-:W-:Y:S01]  /*12620*/  FADD.FTZ R88, R28, R113 ;  /* 0x000000711c587221 */ /* 0x002fe20000010000 */
[----:B----4-:R-:W-:Y:S02]  /*12630*/  F2FP.SATFINITE.E4M3.F32.PACK_AB_MERGE_C R186, R97, R28, RZ ;  /* 0x0000001c61ba723e */ /* 0x010fe400048070ff */
[----:B------:R-:W-:Y:S02]  /*12640*/  FMNMX.FTZ R48, R91, R48, !PT ;  /* 0x000000305b307209 */ /* 0x000fe40007810000 */
[----:B------:R-:W-:Y:S01]  /*12650*/  F2FP.SATFINITE.E4M3.F32.PACK_AB_MERGE_C R186, R93, R24, R186 ;  /* 0x000000185dba723e */ /* 0x000fe200048070ba */
[----:B------:R1:W-:Y:S01]  /*12660*/  MUFU.EX2 R34, R115 ;  /* 0x0000007300227308 */ /* 0x0003e20000000800 */
[----:B------:R-:W-:-:S04]  /*12670*/  FMNMX.FTZ R48, R27, R48, !PT ;  /* 0x000000301b307209 */ /* 0x000fc80007810000 */
[----:B------:R-:W-:-:S03]  /*12680*/  FMNMX.FTZ R48, R95, R48, !PT ;  /* 0x000000305f307209 */ /* 0x000fc60007810000 */
[----:B------:R-:W-:Y:S01]  /*12690*/  MUFU.EX2 R81, R81 ;  /* 0x0000005100517308 */ /* 0x000fe20000000800 */
[----:B------:R-:W-:Y:S01]  /*126a0*/  FMNMX.FTZ R48, R31, R48, !PT ;  /* 0x000000301f307209 */ /* 0x000fe20007810000 */
[----:B-1----:R-:W-:Y:S01]  /*126b0*/  FADD.FTZ R115, R97, R88 ;  /* 0x0000005861737221 */ /* 0x002fe20000010000 */
[----:B0-----:R-:W-:Y:S02]  /*126c0*/  F2FP.SATFINITE.E4M3.F32.PACK_AB_MERGE_C R180, R77, R32, RZ ;  /* 0x000000204db4723e */ /* 0x001fe400048070ff */
[----:B------:R-:W-:Y:S01]  /*126d0*/  FMNMX.FTZ R48, R99, R48, !PT ;  /* 0x0000003063307209 */ /* 0x000fe20007810000 */
[----:B------:R-:W-:-:S01]  /*126e0*/  FADD.FTZ R88, R30, R115 ;  /* 0x000000731e587221 */ /* 0x000fc20000010000 */
[----:B------:R-:W-:Y:S01]  /*126f0*/  F2FP.SATFINITE.E4M3.F32.PACK_AB_MERGE_C R180, R73, R30, R180 ;  /* 0x0000001e49b4723e */ /* 0x000fe200048070b4 */
[----:B------:R-:W-:Y:S01]  /*12700*/  MUFU.EX2 R36, R117 ;  /* 0x0000007500247308 */ /* 0x000fe20000000800 */
[----:B------:R-:W-:-:S04]  /*12710*/  FMNMX.FTZ R48, R35, R48, !PT ;  /* 0x0000003023307209 */ /* 0x000fc80007810000 */
[----:B------:R-:W-:-:S03]  /*12720*/  FMNMX.FTZ R48, R41, R48, !PT ;  /* 0x0000003029307209 */ /* 0x000fc60007810000 */
[----:B------:R-:W0:Y:S01]  /*12730*/  MUFU.EX2 R85, R85 ;  /* 0x0000005500557308 */ /* 0x000e220000000800 */
[----:B------:R-:W-:Y:S01]  /*12740*/  FMNMX.FTZ R0, R39, R48, !PT ;  /* 0x0000003027007209 */ /* 0x000fe20007810000 */
[----:B------:R-:W-:-:S04]  /*12750*/  FFMA.FTZ R48, R2, R131, -R177 ;  /* 0x0000008302307223 */ /* 0x000fc800000108b1 */
[----:B------:R-:W1:Y:S02]  /*12760*/  SHFL.BFLY PT, R105, R0, 0x2, 0x1f ;  /* 0x0c401f0000697f89 */ /* 0x000e6400000e0000 */
[----:B------:R-:W-:Y:S08]  /*12770*/  MUFU.EX2 R40, R119 ;  /* 0x0000007700287308 */ /* 0x000ff00000000800 */
[----:B------:R-:W-:Y:S01]  /*12780*/  MUFU.EX2 R57, R57 ;  /* 0x0000003900397308 */ /* 0x000fe20000000800 */
[----:B0-----:R-:W-:-:S04]  /*12790*/  F2FP.SATFINITE.E4M3.F32.PACK_AB_MERGE_C R182, R85, R36, RZ ;  /* 0x0000002455b6723e */ /* 0x001fc800048070ff */
[----:B------:R-:W-:-:S03]  /*127a0*/  F2FP.SATFINITE.E4M3.F32.PACK_AB_MERGE_C R182, R81, R34, R182 ;  /* 0x0000002251b6723e */ /* 0x000fc600048070b6 */
[----:B------:R-:W-:Y:S01]  /*127b0*/  MUFU.EX2 R42, R121 ;  /* 0x00000079002a7308 */ /* 0x000fe20000000800 */
[----:B-1----:R-:W-:Y:S01]  /*127c0*/  FMNMX.FTZ R58, R0, R105, !PT ;  /* 0x00000069003a7209 */ /* 0x002fe20007810000 */
[----:B------:R-:W-:-:S06]  /*127d0*/  FFMA.FTZ R105, R2, R141, -R177 ;  /* 0x0000008d02697223 */ /* 0x000fcc00000108b1 */
[----:B------:R-:W0:Y:S01]  /*127e0*/  MUFU.EX2 R61, R61 ;  /* 0x0000003d003d7308 */ /* 0x000e220000000800 */
[----:B------:R-:W1:Y:S07]  /*127f0*/  SHFL.BFLY PT, R109, R58, 0x1, 0x1f ;  /* 0x0c201f003a6d7f89 */ /* 0x000e6e00000e0000 */
[----:B------:R-:W-:Y:S08]  /*12800*/  MUFU.EX2 R46, R125 ;  /* 0x0000007d002e7308 */ /* 0x000ff00000000800 */
[----:B------:R-:W2:Y:S01]  /*12810*/  MUFU.EX2 R69, R69 ;  /* 0x0000004500457308 */ /* 0x000ea20000000800 */
[----:B0-----:R-:W-:-:S04]  /*12820*/  F2FP.SATFINITE.E4M3.F32.PACK_AB_MERGE_C R176, R61, R42, RZ ;  /* 0x0000002a3db0723e */ /* 0x001fc800048070ff */
[----:B------:R-:W-:-:S03]  /*12830*/  F2FP.SATFINITE.E4M3.F32.PACK_AB_MERGE_C R176, R57, R40, R176 ;  /* 0x0000002839b0723e */ /* 0x000fc600048070b0 */
[----:B------:R-:W-:Y:S01]  /*12840*/  MUFU.EX2 R44, R123 ;  /* 0x0000007b002c7308 */ /* 0x000fe20000000800 */
[----:B-1----:R-:W-:Y:S01]  /*12850*/  FMNMX.FTZ R0, R58, R109, !PT ;  /* 0x0000006d3a007209 */ /* 0x002fe20007810000 */
[----:B------:R-:W-:-:S03]  /*12860*/  FFMA.FTZ R58, R2, R37, -R177 ;  /* 0x00000025023a7223 */ /* 0x000fc600000108b1 */
[----:B------:R-:W-:Y:S01]  /*12870*/  FSETP.NEU.FTZ.AND P1, PT, R0, -INF , PT ;  /* 0xff8000000000780b */ /* 0x000fe20003f3d000 */
[----:B------:R-:W-:-:S02]  /*12880*/  FFMA.FTZ R60, R2, R0, -8 ;  /* 0xc1000000023c7423 */ /* 0x000fc40000010000 */
[----:B------:R-:W0:Y:S01]  /*12890*/  MUFU.EX2 R65, R65 ;  /* 0x0000004100417308 */ /* 0x000e220000000800 */
[----:B--2---:R-:W-:Y:S02]  /*128a0*/  F2FP.SATFINITE.E4M3.F32.PACK_AB_MERGE_C R178, R69, R46, RZ ;  /* 0x0000002e45b2723e */ /* 0x004fe400048070ff */
        /* <DEDUP_REMOVED lines=29> */
[C---:B------:R-:W-:Y:S01]  /*12a80*/  FFMA.FTZ R67, R2.reuse, R155, -R60 ;  /* 0x0000009b02437223 */ /* 0x040fe2000001083c */
[----:B0-----:R-:W-:Y:S01]  /*12a90*/  F2FP.SATFINITE.E4M3.F32.PACK_AB_MERGE_C R178, R65, R44, R178 ;  /* 0x0000002c41b2723e */ /* 0x001fe200048070b2 */
[C-C-:B------:R-:W-:Y:S01]  /*12aa0*/  FFMA.FTZ R159, R2.reuse, R159, -R60.reuse ;  /* 0x0000009f029f7223 */ /* 0x140fe2000001083c */
[----:B------:R-:W-:-:S01]  /*12ab0*/  FFMA.FTZ R47, R2, R47, -R60 ;  /* 0x0000002f022f7223 */ /* 0x000fc2000001083c */
[----:B------:R-:W0:Y:S01]  /*12ac0*/  MUFU.EX2 R111, R111 ;  /* 0x0000006f006f7308 */ /* 0x000e220000000800 */
        /* <DEDUP_REMOVED lines=9> */
[C-C-:B------:R-:W-:Y:S01]  /*12b60*/  FFMA.FTZ R71, R2.reuse, R157, -R60.reuse ;  /* 0x0000009d02477223 */ /* 0x140fe2000001083c */
[----:B------:R-:W-:-:S01]  /*12b70*/  FFMA.FTZ R95, R2, R95, -R60 ;  /* 0x0000005f025f7223 */ /* 0x000fc2000001083c */
[C-C-:B------:R-:W-:Y:S01]  /*12b80*/  FFMA.FTZ R31, R2.reuse, R31, -R60.reuse ;  /* 0x0000001f021f7223 */ /* 0x140fe2000001083c */
[----:B------:R-:W-:-:S01]  /*12b90*/  FFMA.FTZ R99, R2, R99, -R60 ;  /* 0x0000006302637223 */ /* 0x000fc2000001083c */
[C-C-:B------:R-:W-:Y:S01]  /*12ba0*/  FFMA.FTZ R35, R2.reuse, R35, -R60.reuse ;  /* 0x0000002302237223 */ /* 0x140fe2000001083c */
[----:B------:R-:W-:-:S01]  /*12bb0*/  FFMA.FTZ R41, R2, R41, -R60 ;  /* 0x0000002902297223 */ /* 0x000fc2000001083c */
[----:B------:R-:W2:Y:S01]  /*12bc0*/  MUFU.EX2 R109, R109 ;  /* 0x0000006d006d7308 */ /* 0x000ea20000000800 */
[----:B0-----:R-:W-:-:S01]  /*12bd0*/  FADD.FTZ R113, R111, R86 ;  /* 0x000000566f717221 */ /* 0x001fc20000010000 */
[----:B------:R-:W-:Y:S01]  /*12be0*/  FFMA.FTZ R39, R2, R39, -R60 ;  /* 0x0000002702277223 */ /* 0x000fe2000001083c */
[----:B------:R-:W-:-:S04]  /*12bf0*/  F2FP.SATFINITE.E4M3.F32.PACK_AB_MERGE_C R64, R111, R64, RZ ;  /* 0x000000406f40723e */ /* 0x000fc800048070ff */
[----:B------:R-:W-:Y:S01]  /*12c00*/  F2FP.SATFINITE.E4M3.F32.PACK_AB_MERGE_C R185, R62, R37, R64 ;  /* 0x000000253eb9723e */ /* 0x000fe20004807040 */
[----:B------:R-:W0:Y:S01]  /*12c10*/  MUFU.EX2 R68, R68 ;  /* 0x0000004400447308 */ /* 0x000e220000000800 */
[----:B-1----:R-:W-:-:S01]  /*12c20*/  FADD.FTZ R86, R66, R113 ;  /* 0x0000007142567221 */ /* 0x002fc20000010000 */
[----:B------:R-:W-:-:S06]  /*12c30*/  FADD.FTZ R113, R73, R88 ;  /* 0x0000005849717221 */ /* 0x000fcc0000010000 */
        /* <DEDUP_REMOVED lines=21> */
[----:B------:R2:W-:Y:S01]  /*12d90*/  MUFU.EX2 R26, R43 ;  /* 0x0000002b001a7308 */ /* 0x0005e20000000800 */
[----:B0-----:R-:W-:-:S07]  /*12da0*/  FADD.FTZ R28, R74, R21 ;  /* 0x000000154a1c7221 */ /* 0x001fce0000010000 */
[----:B------:R-:W0:Y:S01]  /*12db0*/  MUFU.EX2 R76, R76 ;  /* 0x0000004c004c7308 */ /* 0x000e220000000800 */
[----:B--2---:R-:W-:-:S01]  /*12dc0*/  FADD.FTZ R43, R81, R32 ;  /* 0x00000020512b7221 */ /* 0x004fc20000010000 */
[----:B-1----:R-:W-:-:S03]  /*12dd0*/  FADD.FTZ R21, R75, R28 ;  /* 0x0000001c4b157221 */ /* 0x002fc60000010000 */
[----:B------:R-:W-:-:S03]  /*12de0*/  FADD.FTZ R32, R36, R43 ;  /* 0x0000002b24207221 */ /* 0x000fc60000010000 */
[----:B------:R-:W1:Y:S01]  /*12df0*/  MUFU.EX2 R83, R83 ;  /* 0x0000005300537308 */ /* 0x000e620000000800 */
[----:B------:R-:W-:-:S04]  /*12e00*/  FADD.FTZ R85, R85, R32 ;  /* 0x0000002055557221 */ /* 0x000fc80000010000 */
[----:B------:R-:W-:-:S03]  /*12e10*/  FADD.FTZ R30, R40, R85 ;  /* 0x00000055281e7221 */ /* 0x000fc60000010000 */
[----:B------:R-:W2:Y:S01]  /*12e20*/  MUFU.EX2 R78, R78 ;  /* 0x0000004e004e7308 */ /* 0x000ea20000000800 */
[----:B------:R-:W-:-:S01]  /*12e30*/  FADD.FTZ R43, R57, R30 ;  /* 0x0000001e392b7221 */ /* 0x000fc20000010000 */
[----:B0-----:R-:W-:-:S03]  /*12e40*/  FADD.FTZ R28, R76, R21 ;  /* 0x000000154c1c7221 */ /* 0x001fc60000010000 */
[----:B------:R-:W-:-:S03]  /*12e50*/  FADD.FTZ R42, R42, R43 ;  /* 0x0000002b2a2a7221 */ /* 0x000fc60000010000 */
        /* <DEDUP_REMOVED lines=24> */
[----:B--2---:R-:W-:-:S07]  /*12fe0*/  F2FP.SATFINITE.E4M3.F32.PACK_AB_MERGE_C R34, R45, R38, RZ ;  /* 0x000000262d22723e */ /* 0x004fce00048070ff */
[----:B------:R-:W2:Y:S01]  /*12ff0*/  MUFU.EX2 R101, R101 ;  /* 0x0000006500657308 */ /* 0x000ea20000000800 */
[----:B0-----:R-:W-:-:S07]  /*13000*/  FADD.FTZ R21, R67, R32 ;  /* 0x0000002043157221 */ /* 0x001fce0000010000 */
[----:B------:R-:W0:Y:S01]  /*13010*/  MUFU.EX2 R84, R84 ;  /* 0x0000005400547308 */ /* 0x000e220000000800 */
[----:B-1----:R-:W-:-:S07]  /*13020*/  FADD.FTZ R32, R12, R69 ;  /* 0x000000450c207221 */ /* 0x002fce0000010000 */
[----:B------:R-:W1:Y:S01]  /*13030*/  MUFU.EX2 R71, R71 ;  /* 0x0000004700477308 */ /* 0x000e620000000800 */
[C---:B--2---:R-:W-:Y:S01]  /*13040*/  F2FP.SATFINITE.E4M3.F32.PACK_AB_MERGE_C R172, R101.reuse, R12, R34 ;  /* 0x0000000c65ac723e */ /* 0x044fe20004807022 */
[----:B------:R-:W-:Y:S01]  /*13050*/  FADD.FTZ R101, R101, R32 ;  /* 0x0000002065657221 */ /* 0x000fe20000010000 */
[----:B------:R-:W2:Y:S03]  /*13060*/  @P6 LDC R34, c[0x0][0x450] ;  /* 0x00011400ff226b82 */ /* 0x000ea60000000800 */
[----:B------:R-:W-:-:S02]  /*13070*/  FADD.FTZ R38, R38, R101 ;  /* 0x0000006526267221 */ /* 0x000fc40000010000 */
[----:B------:R-:W3:Y:S01]  /*13080*/  MUFU.EX2 R159, R159 ;  /* 0x0000009f009f7308 */ /* 0x000ee20000000800 */
[----:B0-----:R-:W-:-:S01]  /*13090*/  FADD.FTZ R12, R84, R21 ;  /* 0x00000015540c7221 */ /* 0x001fc20000010000 */
[----:B------:R-:W-:Y:S01]  /*130a0*/  FADD.FTZ R45, R45, R38 ;  /* 0x000000262d2d7221 */ /* 0x000fe20000010000 */
[----:B------:R-:W-:-:S04]  /*130b0*/  F2FP.SATFINITE.E4M3.F32.PACK_AB_MERGE_C R67, R84, R67, RZ ;  /* 0x000000435443723e */ /* 0x000fc800048070ff */
[----:B------:R-:W-:Y:S01]  /*130c0*/  F2FP.SATFINITE.E4M3.F32.PACK_AB_MERGE_C R179, R82, R63, R67 ;  /* 0x0000003f52b3723e */ /* 0x000fe20004807043 */
[----:B------:R-:W-:Y:S01]  /*130d0*/  MUFU.EX2 R50, R50 ;  /* 0x0000003200327308 */ /* 0x000fe20000000800 */
[----:B-1----:R-:W-:-:S04]  /*130e0*/  FADD.FTZ R21, R71, R12 ;  /* 0x0000000c47157221 */ /* 0x002fc80000010000 */
[----:B------:R-:W-:-:S03]  /*130f0*/  FADD.FTZ R32, R26, R21 ;  /* 0x000000151a207221 */ /* 0x000fc60000010000 */
[----:B------:R-:W-:Y:S01]  /*13100*/  MUFU.EX2 R53, R53 ;  /* 0x0000003500357308 */ /* 0x000fe20000000800 */
[----:B---3--:R-:W-:-:S07]  /*13110*/  FADD.FTZ R21, R159, R32 ;  /* 0x000000209f157221 */ /* 0x008fce0000010000 */
[----:B------:R-:W0:Y:S08]  /*13120*/  MUFU.EX2 R24, R47 ;  /* 0x0000002f00187308 */ /* 0x000e300000000800 */
[----:B------:R-:W-:Y:S08]  /*13130*/  MUFU.EX2 R48, R48 ;  /* 0x0000003000307308 */ /* 0x000ff00000000800 */
[----:B------:R-:W-:Y:S01]  /*13140*/  MUFU.EX2 R49, R49 ;  /* 0x0000003100317308 */ /* 0x000fe20000000800 */
[----:B0-----:R-:W-:-:S01]  /*13150*/  FADD.FTZ R21, R24, R21 ;  /* 0x0000001518157221 */ /* 0x001fc20000010000 */
[----:B------:R-:W-:-:S04]  /*13160*/  F2FP.SATFINITE.E4M3.F32.PACK_AB_MERGE_C R159, R24, R159, RZ ;  /* 0x0000009f189f723e */ /* 0x000fc800048070ff */
[----:B------:R-:W-:Y:S02]  /*13170*/  F2FP.SATFINITE.E4M3.F32.PACK_AB_MERGE_C R173, R26, R71, R159 ;  /* 0x000000471aad723e */ /* 0x000fe4000480709f */
[----:B------:R-:W0:Y:S08]  /*13180*/  MUFU.EX2 R14, R14 ;  /* 0x0000000e000e7308 */ /* 0x000e300000000800 */
[----:B------:R-:W1:Y:S08]  /*13190*/  MUFU.EX2 R51, R51 ;  /* 0x0000003300337308 */ /* 0x000e700000000800 */
[----:B------:R-:W3:Y:S01]  /*131a0*/  MUFU.EX2 R163, R163 ;  /* 0x000000a300a37308 */ /* 0x000ee20000000800 */
[----:B0-----:R-:W-:-:S07]  /*131b0*/  FADD.FTZ R24, R14, R21 ;  /* 0x000000150e187221 */ /* 0x001fce0000010000 */
[----:B------:R0:W-:Y:S01]  /*131c0*/  MUFU.EX2 R30, R27 ;  /* 0x0000001b001e7308 */ /* 0x0001e20000000800 */
[----:B-1----:R-:W-:-:S07]  /*131d0*/  FADD.FTZ R32, R51, R24 ;  /* 0x0000001833207221 */ /* 0x002fce0000010000 */
[----:B------:R-:W-:Y:S01]  /*131e0*/  MUFU.EX2 R54, R54 ;  /* 0x0000003600367308 */ /* 0x000fe20000000800 */
[----:B0-----:R-:W-:Y:S01]  /*131f0*/  F2FP.SATFINITE.E4M3.F32.PACK_AB_MERGE_C R27, R53, R50, RZ ;  /* 0x00000032351b723e */ /* 0x001fe200048070ff */
[----:B---3--:R-:W-:-:S03]  /*13200*/  FADD.FTZ R15, R163, R32 ;  /* 0x00000020a30f7221 */ /* 0x008fc60000010000 */
[----:B------:R-:W-:Y:S01]  /*13210*/  F2FP.SATFINITE.E4M3.F32.PACK_AB_MERGE_C R174, R49, R48, R27 ;  /* 0x0000003031ae723e */ /* 0x000fe2000480701b */
[----:B------:R-:W-:-:S01]  /*13220*/  FADD.FTZ R48, R48, R45 ;  /* 0x0000002d30307221 */ /* 0x000fc20000010000 */
[----:B------:R-:W0:Y:S01]  /*13230*/  @P6 LDC R27, c[0x0][0x44c] ;  /* 0x00011300ff1b6b82 */ /* 0x000e220000000800 */
[----:B------:R-:W1:Y:S02]  /*13240*/  MUFU.EX2 R29, R29 ;  /* 0x0000001d001d7308 */ /* 0x000e640000000800 */
[----:B------:R-:W-:-:S04]  /*13250*/  FADD.FTZ R49, R49, R48 ;  /* 0x0000003031317221 */ /* 0x000fc80000010000 */
[----:B------:R-:W-:Y:S02]  /*13260*/  FADD.FTZ R50, R50, R49 ;  /* 0x0000003132327221 */ /* 0x000fe40000010000 */
[----:B------:R-:W3:Y:S02]  /*13270*/  MUFU.EX2 R28, R55 ;  /* 0x00000037001c7308 */ /* 0x000ee40000000800 */
[----:B------:R-:W-:-:S06]  /*13280*/  FADD.FTZ R53, R53, R50 ;  /* 0x0000003235357221 */ /* 0x000fcc0000010000 */
[----:B------:R-:W-:Y:S01]  /*13290*/  MUFU.EX2 R52, R52 ;  /* 0x0000003400347308 */ /* 0x000fe20000000800 */
[----:B-1----:R-:W-:Y:S01]  /*132a0*/  F2FP.SATFINITE.E4M3.F32.PACK_AB_MERGE_C R21, R29, R54, RZ ;  /* 0x000000361d15723e */ /* 0x002fe200048070ff */
[----:B0-----:R-:W-:-:S06]  /*132b0*/  @P6 IMAD.HI.U32 R27, R202, R27, RZ ;  /* 0x0000001bca1b6227 */ /* 0x001fcc00078e00ff */
[----:B------:R-:W0:Y:S01]  /*132c0*/  MUFU.EX2 R25, R25 ;  /* 0x0000001900197308 */ /* 0x000e220000000800 */
[C---:B---3--:R-:W-:Y:S01]  /*132d0*/  F2FP.SATFINITE.E4M3.F32.PACK_AB_MERGE_C R163, R28.reuse, R163, RZ ;  /* 0x000000a31ca3723e */ /* 0x048fe200048070ff */
[----:B------:R-:W-:-:S03]  /*132e0*/  FADD.FTZ R28, R28, R15 ;  /* 0x0000000f1c1c7221 */ /* 0x000fc60000010000 */
[----:B------:R-:W-:-:S03]  /*132f0*/  F2FP.SATFINITE.E4M3.F32.PACK_AB_MERGE_C R175, R51, R14, R163 ;  /* 0x0000000e33af723e */ /* 0x000fc600048070a3 */
[----:B------:R-:W1:Y:S08]  /*13300*/  MUFU.EX2 R91, R91 ;  /* 0x0000005b005b7308 */ /* 0x000e700000000800 */
[----:B------:R-:W3:Y:S01]  /*13310*/  MUFU.EX2 R95, R95 ;  /* 0x0000005f005f7308 */ /* 0x000ee20000000800 */
[----:B0-----:R-:W-:Y:S01]  /*13320*/  F2FP.SATFINITE.E4M3.F32.PACK_AB_MERGE_C R168, R25, R52, R21 ;  /* 0x0000003419a8723e */ /* 0x001fe20004807015 */
[----:B------:R-:W-:Y:S01]  /*13330*/  FADD.FTZ R52, R52, R53 ;  /* 0x0000003534347221 */ /* 0x000fe20000010000 */
[----:B------:R-:W-:Y:S01]  /*13340*/  IMAD.MOV.U32 R21, RZ, RZ, R202 ;  /* 0x000000ffff157224 */ /* 0x000fe200078e00ca */
[----:B--2---:R-:W-:-:S02]  /*13350*/  @P6 SHF.R.U32.HI R21, RZ, R34, R27 ;  /* 0x00000022ff156219 */ /* 0x004fc4000001161b */
[----:B------:R-:W-:-:S01]  /*13360*/  FADD.FTZ R25, R25, R52 ;  /* 0x0000003419197221 */ /* 0x000fc20000010000 */
[----:B------:R-:W-:Y:S01]  /*13370*/  ISETP.GE.AND P6, PT, R107, 0x1, PT ;  /* 0x000000016b00780c */ /* 0x000fe20003fc6270 */
[----:B------:R-:W-:Y:S01]  /*13380*/  MUFU.EX2 R33, R33 ;  /* 0x0000002100217308 */ /* 0x000fe20000000800 */
[----:B-1----:R-:W-:-:S01]  /*13390*/  FADD.FTZ R15, R91, R28 ;  /* 0x0000001c5b0f7221 */ /* 0x002fc20000010000 */
[----:B------:R-:W-:Y:S01]  /*133a0*/  FADD.FTZ R54, R54, R25 ;  /* 0x0000001936367221 */ /* 0x000fe20000010000 */
[----:B------:R-:W-:Y:S02]  /*133b0*/  IMAD.IADD R25, R104, 0x1, R21 ;  /* 0x0000000168197824 */ /* 0x000fe400078e0215 */
[----:B------:R-:W-:Y:S01]  /*133c0*/  FADD.FTZ R32, R30, R15 ;  /* 0x0000000f1e207221 */ /* 0x000fe20000010000 */
[----:B------:R-:W-:-:S01]  /*133d0*/  FADD.FTZ R29, R29, R54 ;  /* 0x000000361d1d7221 */ /* 0x000fc20000010000 */
[----:B------:R-:W-:Y:S01]  /*133e0*/  IMAD.IADD R106, R25, 0x1, R106 ;  /* 0x00000001196a7824 */ /* 0x000fe200078e026a */
[----:B------:R-:W0:Y:S01]  /*133f0*/  MUFU.EX2 R58, R58 ;  /* 0x0000003a003a7308 */ /* 0x000e220000000800 */
[----:B---3--:R-:W-:-:S07]  /*13400*/  FADD.FTZ R15, R95, R32 ;  /* 0x000000205f0f7221 */ /* 0x008fce0000010000 */
        /* <DEDUP_REMOVED lines=12> */
[----:B------:R-:W-:Y:S01]  /*134d0*/  MUFU.EX2 R41, R41 ;  /* 0x0000002900297308 */ /* 0x000fe20000000800 */
[----:B-1----:R-:W-:-:S07]  /*134e0*/  FADD.FTZ R15, R99, R12 ;  /* 0x0000000c630f7221 */ /* 0x002fce0000010000 */
[----:B------:R-:W0:Y:S01]  /*134f0*/  MUFU.EX2 R28, R39 ;  /* 0x00000027001c7308 */ /* 0x000e220000000800 */
[----:B--2---:R-:W-:-:S01]  /*13500*/  FADD.FTZ R12, R24, R15 ;  /* 0x0000000f180c7221 */ /* 0x004fc20000010000 */
[----:B------:R-:W-:-:S04]  /*13510*/  FADD.FTZ R15, R33, R56 ;  /* 0x00000038210f7221 */ /* 0x000fc80000010000 */
[----:B------:R-:W-:Y:S01]  /*13520*/  FADD.FTZ R15, R58, R15 ;  /* 0x0000000f3a0f7221 */ /* 0x000fe20000010000 */
[----:B0-----:R-:W-:Y:S01]  /*13530*/  F2FP.SATFINITE.E4M3.F32.PACK_AB_MERGE_C R14, R28, R41, RZ ;  /* 0x000000291c0e723e */ /* 0x001fe200048070ff */
[----:B------:R-:W-:Y:S01]  /*13540*/  FADD.FTZ R41, R41, R12 ;  /* 0x0000000c29297221 */ /* 0x000fe20000010000 */
[----:B------:R-:W-:Y:S02]  /*13550*/  VIADD R12, R108, 0xfffffffe ;  /* 0xfffffffe6c0c7836 */ /* 0x000fe40000000000 */
        /* <DEDUP_REMOVED lines=14> */
.L_x_8805:
[----:B------:R-:W-:-:S13]  /*13640*/  ISETP.NE.AND P1, PT, R107, 0x1, PT ;  /* 0x000000016b00780c */ /* 0x000fda0003f25270 */
[----:B------:R-:W0:Y:S02]  /*13650*/  @P1 LDC.64 R24, c[0x0][0x9e8] ;  /* 0x00027a00ff181b82 */ /* 0x000e240000000a00 */
[----:B0-----:R-:W-:-:S05]  /*13660*/  @P1 IMAD.HI.U32 R24, R21, R24, RZ ;  /* 0x0000001815181227 */ /* 0x001fca00078e00ff */
[----:B------:R-:W-:-:S07]  /*13670*/  @P1 SHF.R.U32.HI R21, RZ, R25, R24 ;  /* 0x00000019ff151219 */ /* 0x000fce0000011618 */
.L_x_8806:
[----:B------:R-:W-:Y:S05]  /*13680*/  BSYNC B0 ;  /* 0x0000000000007941 */ /* 0x000fea0003800000 */
.L_x_8804:
[----:B------:R-:W-:-:S05]  /*13690*/  IMAD R21, R21, R107, R107 ;  /* 0x0000006b15157224 */ /* 0x000fca00078e026b */
[----:B------:R-:W-:-:S07]  /*136a0*/  VIMNMX R106, R106, R21, PT ;  /* 0x000000156a6a7248 */ /* 0x000fce0003fe0100 */
.L_x_8803:
[----:B------:R-:W-:Y:S01]  /*136b0*/  IMAD.HI R106, R106, 0x66666667, RZ ;  /* 0x666666676a6a7827 */ /* 0x000fe200078e02ff */
[----:B------:R-:W-:Y:S02]  /*136c0*/  CS2R R86, SRZ ;  /* 0x0000000000567805 */ /* 0x000fe4000001ff00 */
        /* <DEDUP_REMOVED lines=11> */
[----:B------:R-:W-:Y:S02]  /*13780*/  VIMNMX R21, R211, R106, !PT ;  /* 0x0000006ad3157248 */ /* 0x000fe40007fe0100 */
        /* <DEDUP_REMOVED lines=24> */
[----:B------:R-:W-:-:S07]  /*13910*/  IMAD.MOV.U32 R87, RZ, RZ, RZ ;  /* 0x000000ffff577224 */ /* 0x000fce00078e00ff */
.L_x_8827:
        /* <DEDUP_REMOVED lines=10> */
.L_x_8809:
[----:B------:R-:W-:Y:S01]  /*139c0*/  IMAD R89, R216, 0x8, R17 ;  /* 0x00000008d8597824 */ /* 0x000fe200078e0211 */
[----:B------:R-:W-:-:S04]  /*139d0*/  SHF.L.U32 R88, R217, 0x1f, RZ ;  /* 0x0000001fd9587819 */ /* 0x000fc800000006ff */
[----:B------:R0:W1:Y:S01]  /*139e0*/  SYNCS.PHASECHK.TRANS64.TRYWAIT P2, [R89+URZ+0x22830], R88 ;  /* 0x02283058590075a7 */ /* 0x000062000804017f */
[----:B------:R-:W-:Y:S05]  /*139f0*/  @!P0 BRA `(.L_x_8810) ;  /* 0x0000000000048947 */ /* 0x000fea0003800000 */
[----:B------:R-:W-:Y:S01]  /*13a00*/  BPT.TRAP 0x1 ;  /* 0x000000040000795c */ /* 0x000fe20000300000 */
.L_x_8810:
[----:B------:R-:W-:Y:S04]  /*13a10*/  BSSY B0, `(.L_x_8808) ;  /* 0x0000004000007945 */ /* 0x000fe80003800000 */
[----:B-1----:R-:W-:Y:S05]  /*13a20*/  @P2 BRA `(.L_x_8811) ;  /* 0x0000000000082947 */ /* 0x002fea0003800000 */
[----:B------:R-:W1:Y:S02]  /*13a30*/  SYNCS.PHASECHK.TRANS64.TRYWAIT P2, [R89+URZ+0x22830], R88 ;  /* 0x02283058590075a7 */ /* 0x000e64000804017f */
[----:B-1----:R-:W-:Y:S05]  /*13a40*/  @!P2 BRA `(.L_x_8812) ;  /* 0x0000019400b0a947 */ /* 0x002fea0003800000 */
.L_x_8811:
[----:B------:R-:W-:Y:S05]  /*13a50*/  BSYNC B0 ;  /* 0x0000000000007941 */ /* 0x000fea0003800000 */
.L_x_8808:
[----:B01----:R-:W0:Y:S01]  /*13a60*/  S2R R88, SR_TID.X ;  /* 0x0000000000587919 */ /* 0x003e220000002100 */
[----:B------:R-:W-:Y:S05]  /*13a70*/  WARPSYNC.ALL ;  /* 0x0000000000007948 */ /* 0x000fea0003800000 */
[----:B------:R-:W-:Y:S01]  /*13a80*/  IMAD R90, R216, 0x500, R20 ;  /* 0x00000500d85a7824 */ /* 0x000fe200078e0214 */
[----:B------:R-:W-:Y:S01]  /*13a90*/  R2UR UR28, R10 ;  /* 0x000000000a1c72ca */ /* 0x000fe200000e0000 */
[----:B------:R-:W-:Y:S01]  /*13aa0*/  IMAD.MOV.U32 R91, RZ, RZ, 0x40000040 ;  /* 0x40000040ff5b7424 */ /* 0x000fe200078e00ff */
[----:B------:R-:W-:Y:S01]  /*13ab0*/  R2UR UR29, R11 ;  /* 0x000000000b1d72ca */ /* 0x000fe200000e0000 */
[----:B------:R-:W-:Y:S01]  /*13ac0*/  IMAD.MOV.U32 R89, RZ, RZ, 0x40000040 ;  /* 0x40000040ff597424 */ /* 0x000fe200078e00ff */
[C---:B------:R-:W-:Y:S01]  /*13ad0*/  R2UR UR30, R90.reuse ;  /* 0x000000005a1e72ca */ /* 0x040fe200000e0000 */
[C---:B------:R-:W-:Y:S01]  /*13ae0*/  VIADD R92, R90.reuse, 0x200 ;  /* 0x000002005a5c7836 */ /* 0x040fe20000000000 */
[----:B------:R-:W-:Y:S01]  /*13af0*/  R2UR UR31, R91 ;  /* 0x000000005b1f72ca */ /* 0x000fe200000e0000 */
[----:B------:R-:W-:Y:S01]  /*13b00*/  IMAD.MOV.U32 R93, RZ, RZ, 0x40000040 ;  /* 0x40000040ff5d7424 */ /* 0x000fe200078e00ff */
        /* <DEDUP_REMOVED lines=10> */
[----:B------:R-:W-:-:S02]  /*13bb0*/  R2UR UR36, R10 ;  /* 0x000000000a2472ca */ /* 0x000fc400000e0000 */
[----:B------:R-:W-:Y:S02]  /*13bc0*/  R2UR UR37, R11 ;  /* 0x000000000b2572ca */ /* 0x000fe400000e0000 */
[----:B------:R-:W-:Y:S01]  /*13bd0*/  R2UR UR50, R92 ;  /* 0x000000005c3272ca */ /* 0x000fe200000e0000 */
[----:B------:R-:W-:Y:S01]  /*13be0*/  VIADD R92, R90, 0x402 ;  /* 0x000004025a5c7836 */ /* 0x000fe20000000000 */
[----:B------:R-:W-:Y:S02]  /*13bf0*/  R2UR UR51, R93 ;  /* 0x000000005d3372ca */ /* 0x000fe400000e0000 */
[----:B0-----:R-:W-:Y:S02]  /*13c00*/  SHF.R.U32.HI R88, RZ, 0x7, R88 ;  /* 0x00000007ff587819 */ /* 0x001fe40000011658 */
[----:B------:R-:W-:Y:S01]  /*13c10*/  R2UR UR6, R94 ;  /* 0x000000005e0672ca */ /* 0x000fe200000e0000 */
[----:B------:R-:W-:Y:S01]  /*13c20*/  VIADD R94, R90, 0x2 ;  /* 0x000000025a5e7836 */ /* 0x000fe20000000000 */
[----:B------:R-:W-:Y:S01]  /*13c30*/  R2UR UR7, R95 ;  /* 0x000000005f0772ca */ /* 0x000fe200000e0000 */
[----:B------:R-:W-:Y:S01]  /*13c40*/  VIADD R96, R88, 0x8 ;  /* 0x0000000858607836 */ /* 0x000fe20000000000 */
[----:B------:R-:W-:Y:S01]  /*13c50*/  R2UR UR48, R10 ;  /* 0x000000000a3072ca */ /* 0x000fe200000e0000 */
[----:B------:R-:W-:Y:S01]  /*13c60*/  VIADD R88, R90, 0x100 ;  /* 0x000001005a587836 */ /* 0x000fe20000000000 */
[----:B------:R-:W-:-:S02]  /*13c70*/  R2UR UR49, R11 ;  /* 0x000000000b3172ca */ /* 0x000fc400000e0000 */
[----:B------:R0:W-:Y:S01]  /*13c80*/  BAR.SYNC.DEFER_BLOCKING R96, 0x100 ;  /* 0x000400600000751d */ /* 0x0001e20000010000 */
[----:B------:R-:W-:Y:S02]  /*13c90*/  R2UR UR4, R94 ;  /* 0x000000005e0472ca */ /* 0x000fe400000e0000 */
[----:B------:R-:W-:Y:S01]  /*13ca0*/  R2UR UR34, R88 ;  /* 0x00000000582272ca */ /* 0x000fe200000e0000 */
[----:B------:R-:W-:Y:S01]  /*13cb0*/  VIADD R88, R90, 0x400 ;  /* 0x000004005a587836 */ /* 0x000fe20000000000 */
[----:B------:R-:W-:Y:S02]  /*13cc0*/  R2UR UR5, R95 ;  /* 0x000000005f0572ca */ /* 0x000fe400000e0000 */
[----:B------:R-:W-:Y:S01]  /*13cd0*/  MOV R94, UR51 ;  /* 0x00000033005e7c02 */ /* 0x000fe20008000f00 */
[----:B------:R-:W-:Y:S01]  /*13ce0*/  UMOV UR51, UR7 ;  /* 0x0000000700337c82 */ /* 0x000fe20008000000 */
[----:B------:R-:W-:Y:S01]  /*13cf0*/  MOV R95, UR50 ;  /* 0x00000032005f7c02 */ /* 0x000fe20008000f00 */
[----:B------:R-:W-:Y:S01]  /*13d00*/  UMOV UR50, UR6 ;  /* 0x0000000600327c82 */ /* 0x000fe20008000000 */
[----:B------:R-:W-:Y:S01]  /*13d10*/  R2UR UR8, R88 ;  /* 0x00000000580872ca */ /* 0x000fe200000e0000 */
[----:B------:R-:W-:Y:S01]  /*13d20*/  VIADD R88, R90, 0x302 ;  /* 0x000003025a587836 */ /* 0x000fe20000000000 */
[----:B------:R-:W-:Y:S01]  /*13d30*/  R2UR UR58, R92 ;  /* 0x000000005c3a72ca */ /* 0x000fe200000e0000 */
[C---:B0-----:R-:W-:Y:S01]  /*13d40*/  VIADD R96, R90.reuse, 0x102 ;  /* 0x000001025a607836 */ /* 0x041fe20000000000 */
[----:B------:R-:W-:Y:S01]  /*13d50*/  R2UR UR47, R97 ;  /* 0x00000000612f72ca */ /* 0x000fe200000e0000 */
[----:B------:R-:W-:Y:S01]  /*13d60*/  VIADD R92, R90, 0x204 ;  /* 0x000002045a5c7836 */ /* 0x000fe20000000000 */
[----:B------:R-:W-:Y:S01]  /*13d70*/  R2UR UR54, R88 ;  /* 0x00000000583672ca */ /* 0x000fe200000e0000 */
[----:B------:R-:W-:Y:S01]  /*13d80*/  VIADD R88, R90, 0x104 ;  /* 0x000001045a587836 */ /* 0x000fe20000000000 */
[----:B------:R-:W-:Y:S01]  /*13d90*/  R2UR UR46, R96 ;  /* 0x00000000602e72ca */ /* 0x000fe200000e0000 */
[----:B------:R-:W-:Y:S01]  /*13da0*/  VIADD R96, R90, 0x4 ;  /* 0x000000045a607836 */ /* 0x000fe20000000000 */
[----:B------:R-:W-:Y:S01]  /*13db0*/  R2UR UR14, R92 ;  /* 0x000000005c0e72ca */ /* 0x000fe200000e0000 */
[----:B------:R-:W-:Y:S01]  /*13dc0*/  VIADD R92, R90, 0x404 ;  /* 0x000004045a5c7836 */ /* 0x000fe20000000000 */
[----:B------:R-:W-:Y:S01]  /*13dd0*/  R2UR UR10, R88 ;  /* 0x00000000580a72ca */ /* 0x000fe200000e0000 */
[----:B------:R-:W-:Y:S01]  /*13de0*/  WARPGROUP.ARRIVE ;  /* 0x00000000000079c5 */ /* 0x000fe20000000000 */
[----:B------:R-:W-:Y:S01]  /*13df0*/  VIADD R88, R90, 0x304 ;  /* 0x000003045a587836 */ /* 0x000fe20000000000 */
[----:B------:R-:W-:-:S02]  /*13e00*/  R2UR UR9, R89 ;  /* 0x00000000590972ca */ /* 0x000fc400000e0000 */
[----:B------:R-:W-:Y:S01]  /*13e10*/  R2UR UR6, R96 ;  /* 0x00000000600672ca */ /* 0x000fe200000e0000 */
[----:B------:R-:W-:Y:S01]  /*13e20*/  VIADD R96, R90, 0x6 ;  /* 0x000000065a607836 */ /* 0x000fe20000000000 */
[----:B------:R-:W-:Y:S01]  /*13e30*/  QGMMA.64x32x32.F32.E4M3.E4M3 R152, gdesc[UR28], RZ, !UPT, gsb0 ;  /* 0x006000001c9879f3 */ /* 0x000fe2000c0008ff */
[----:B------:R-:W-:Y:S01]  /*13e40*/  R2UR UR18, R88 ;  /* 0x00000000581272ca */ /* 0x000fe200000e0000 */
[----:B------:R-:W-:Y:S01]  /*13e50*/  VIADD R88, R90, 0x106 ;  /* 0x000001065a587836 */ /* 0x000fe20000000000 */
[----:B------:R-:W-:Y:S01]  /*13e60*/  R2UR UR22, R92 ;  /* 0x000000005c1672ca */ /* 0x000fe200000e0000 */
[----:B------:R-:W-:Y:S01]  /*13e70*/  VIADD R92, R90, 0x206 ;  /* 0x000002065a5c7836 */ /* 0x000fe20000000000 */
[----:B------:R-:W-:Y:S02]  /*13e80*/  R2UR UR55, R89 ;  /* 0x00000000593772ca */ /* 0x000fe400000e0000 */
[----:B------:R-:W-:Y:S01]  /*13e90*/  R2UR UR30, R88 ;  /* 0x00000000581e72ca */ /* 0x000fe200000e0000 */
[C---:B------:R-:W-:Y:S01]  /*13ea0*/  VIADD R88, R90.reuse, 0x306 ;  /* 0x000003065a587836 */ /* 0x040fe20000000000 */
[----:B------:R-:W-:Y:S01]  /*13eb0*/  R2UR UR59, R93 ;  /* 0x000000005d3b72ca */ /* 0x000fe200000e0000 */
[----:B------:R-:W-:Y:S01]  /*13ec0*/  VIADD R90, R90, 0x406 ;  /* 0x000004065a5a7836 */ /* 0x000fe20000000000 */
[----:B------:R-:W-:-:S02]  /*13ed0*/  R2UR UR11, R89 ;  /* 0x00000000590b72ca */ /* 0x000fc400000e0000 */
[----:B------:R-:W-:Y:S02]  /*13ee0*/  R2UR UR15, R93 ;  /* 0x000000005d0f72ca */ /* 0x000fe400000e0000 */
[----:B------:R-:W-:Y:S02]  /*13ef0*/  R2UR UR19, R89 ;  /* 0x00000000591372ca */ /* 0x000fe400000e0000 */
[----:B------:R-:W-:Y:S01]  /*13f00*/  R2UR UR23, R93 ;  /* 0x000000005d1772ca */ /* 0x000fe200000e0000 */
[----:B------:R-:W-:Y:S01]  /*13f10*/  IMAD.MOV.U32 R93, RZ, RZ, 0x40000040 ;  /* 0x40000040ff5d7424 */ /* 0x000fe200078e00ff */
[----:B------:R-:W-:Y:S02]  /*13f20*/  R2UR UR44, R10 ;  /* 0x000000000a2c72ca */ /* 0x000fe400000e0000 */
[----:B------:R-:W-:Y:S02]  /*13f30*/  R2UR UR45, R11 ;  /* 0x000000000b2d72ca */ /* 0x000fe400000e0000 */
[----:B------:R-:W-:Y:S01]  /*13f40*/  R2UR UR31, R89 ;  /* 0x00000000591f72ca */ /* 0x000fe200000e0000 */
[----:B------:R-:W-:Y:S01]  /*13f50*/  IMAD.MOV.U32 R89, RZ, RZ, 0x40000040 ;  /* 0x40000040ff597424 */ /* 0x000fe200078e00ff */
[----:B------:R-:W-:-:S02]  /*13f60*/  R2UR UR7, R97 ;  /* 0x00000000610772ca */ /* 0x000fc400000e0000 */
[----:B------:R-:W-:Y:S02]  /*13f70*/  R2UR UR26, R96 ;  /* 0x00000000601a72ca */ /* 0x000fe400000e0000 */
[----:B------:R-:W-:Y:S02]  /*13f80*/  R2UR UR27, R97 ;  /* 0x00000000611b72ca */ /* 0x000fe400000e0000 */
[----:B------:R-:W-:Y:S02]  /*13f90*/  R2UR UR42, R90 ;  /* 0x000000005a2a72ca */ /* 0x000fe400000e0000 */
[----:B------:R-:W-:Y:S02]  /*13fa0*/  R2UR UR43, R91 ;  /* 0x000000005b2b72ca */ /* 0x000fe400000e0000 */
[----:B------:R-:W-:Y:S01]  /*13fb0*/  MOV R221, UR47 ;  /* 0x0000002f00dd7c02 */ /* 0x000fe20008000f00 */
[----:B------:R-:W-:Y:S01]  /*13fc0*/  UMOV UR47, UR9 ;  /* 0x00000009002f7c82 */ /* 0x000fe20008000000 */
[----:B------:R-:W-:Y:S01]  /*13fd0*/  MOV R218, UR46 ;  /* 0x0000002e00da7c02 */ /* 0x000fe20008000f00 */
[----:B------:R-:W-:Y:S01]  /*13fe0*/  UMOV UR46, UR8 ;  /* 0x00000008002e7c82 */ /* 0x000fe20008000000 */
[----:B------:R-:W-:Y:S01]  /*13ff0*/  MOV R204, UR7 ;  /* 0x0000000700cc7c02 */ /* 0x000fe20008000f00 */
[----:B------:R-:W-:Y:S01]  /*14000*/  UMOV UR7, UR5 ;  /* 0x0000000500077c82 */ /* 0x000fe20008000000 */
[----:B------:R-:W-:Y:S01]  /*14010*/  MOV R205, UR6 ;  /* 0x0000000600cd7c02 */ /* 0x000fe20008000f00 */
[----:B------:R-:W-:Y:S01]  /*14020*/  UMOV UR6, UR4 ;  /* 0x0000000400067c82 */ /* 0x000fe20008000000 */
[----:B------:R-:W-:-:S02]  /*14030*/  R2UR UR4, R8 ;  /* 0x00000000080472ca */ /* 0x000fc400000e0000 */
[C---:B------:R-:W-:Y:S02]  /*14040*/  R2UR UR5, R9.reuse ;  /* 0x00000000090572ca */ /* 0x040fe400000e0000 */
[C---:B------:R-:W-:Y:S02]  /*14050*/  R2UR UR52, R8.reuse ;  /* 0x00000000083472ca */ /* 0x040fe400000e0000 */
[C---:B------:R-:W-:Y:S02]  /*14060*/  R2UR UR53, R9.reuse ;  /* 0x00000000093572ca */ /* 0x040fe400000e0000 */
[----:B------:R-:W-:Y:S02]  /*14070*/  R2UR UR56, R8 ;  /* 0x00000000083872ca */ /* 0x000fe400000e0000 */
[----:B------:R-:W-:Y:S02]  /*14080*/  R2UR UR57, R9 ;  /* 0x00000000093972ca */ /* 0x000fe400000e0000 */
[----:B------:R-:W-:-:S02]  /*14090*/  R2UR UR8, R6 ;  /* 0x00000000060872ca */ /* 0x000fc400000e0000 */
[C---:B------:R-:W-:Y:S02]  /*140a0*/  R2UR UR9, R7.reuse ;  /* 0x00000000070972ca */ /* 0x040fe400000e0000 */
[C---:B------:R-:W-:Y:S01]  /*140b0*/  R2UR UR12, R6.reuse ;  /* 0x00000000060c72ca */ /* 0x040fe200000e0000 */
[----:B------:R-:W-:Y:S02]  /*140c0*/  WARPGROUP.DEPBAR.LE gsb0, 0x0 ;  /* 0x00008000000079c5 */ /* 0x000fe40000010000 */
[----:B------:R-:W-:Y:S01]  /*140d0*/  WARPGROUP.ARRIVE ;  /* 0x00000000000079c5 */ /* 0x000fe20000000000 */
[C---:B------:R-:W-:Y:S02]  /*140e0*/  R2UR UR13, R7.reuse ;  /* 0x00000000070d72ca */ /* 0x040fe400000e0000 */
[----:B------:R-:W-:Y:S02]  /*140f0*/  R2UR UR16, R6 ;  /* 0x00000000061072ca */ /* 0x000fe400000e0000 */
[----:B------:R-:W-:Y:S01]  /*14100*/  R2UR UR17, R7 ;  /* 0x00000000071172ca */ /* 0x000fe200000e0000 */
[----:B------:R-:W-:Y:S01]  /*14110*/  QGMMA.64x32x32.F32.E4M3.E4M3 R136, gdesc[UR32], RZ, !UPT, gsb0 ;  /* 0x00600000208879f3 */ /* 0x000fe2000c0008ff */
[----:B------:R-:W-:-:S02]  /*14120*/  R2UR UR34, R92 ;  /* 0x000000005c2272ca */ /* 0x000fc400000e0000 */
[----:B------:R-:W-:Y:S02]  /*14130*/  R2UR UR35, R93 ;  /* 0x000000005d2372ca */ /* 0x000fe400000e0000 */
[----:B------:R-:W-:Y:S02]  /*14140*/  R2UR UR20, R6 ;  /* 0x00000000061472ca */ /* 0x000fe400000e0000 */
[----:B------:R-:W-:Y:S02]  /*14150*/  R2UR UR21, R7 ;  /* 0x00000000071572ca */ /* 0x000fe400000e0000 */
[C---:B------:R-:W-:Y:S02]  /*14160*/  R2UR UR24, R4.reuse ;  /* 0x00000000041872ca */ /* 0x040fe400000e0000 */
[----:B------:R-:W-:Y:S02]  /*14170*/  R2UR UR25, R5 ;  /* 0x00000000051972ca */ /* 0x000fe400000e0000 */
[----:B------:R-:W-:-:S02]  /*14180*/  R2UR UR28, R4 ;  /* 0x00000000041c72ca */ /* 0x000fc400000e0000 */
[C---:B------:R-:W-:Y:S02]  /*14190*/  R2UR UR29, R5.reuse ;  /* 0x00000000051d72ca */ /* 0x040fe400000e0000 */
[C---:B------:R-:W-:Y:S02]  /*141a0*/  R2UR UR32, R4.reuse ;  /* 0x00000000042072ca */ /* 0x040fe400000e0000 */
[C---:B------:R-:W-:Y:S02]  /*141b0*/  R2UR UR33, R5.reuse ;  /* 0x00000000052172ca */ /* 0x040fe400000e0000 */
        /* <DEDUP_REMOVED lines=76> */
.L_x_8814:
[----:B------:R-:W-:Y:S01]  /*14680*/  SHF.L.U32 R196, R196, 0x1f, RZ ;  /* 0x0000001fc4c47819 */ /* 0x000fe200000006ff */
[----:B------:R-:W-:-:S04]  /*14690*/  IMAD R204, R194, 0x8, R17 ;  /* 0x00000008c2cc7824 */ /* 0x000fc800078e0211 */
[----:B------:R0:W1:Y:S01]  /*146a0*/  SYNCS.PHASECHK.TRANS64.TRYWAIT P1, [R204+URZ+0x22850], R196 ;  /* 0x022850c4cc0075a7 */ /* 0x000062000802017f */
[----:B------:R-:W-:Y:S05]  /*146b0*/  @!P0 BRA `(.L_x_8815) ;  /* 0x0000000000048947 */ /* 0x000fea0003800000 */
[----:B------:R-:W-:Y:S01]  /*146c0*/  BPT.TRAP 0x1 ;  /* 0x000000040000795c */ /* 0x000fe20000300000 */
.L_x_8815:
[----:B-1----:R-:W-:Y:S05]  /*146d0*/  @P1 BRA `(.L_x_8813) ;  /* 0x0000000000081947 */ /* 0x002fea0003800000 */
[----:B------:R-:W1:Y:S02]  /*146e0*/  SYNCS.PHASECHK.TRANS64.TRYWAIT P1, [R204+URZ+0x22850], R196 ;  /* 0x022850c4cc0075a7 */ /* 0x000e64000802017f */
[----:B-1----:R-:W-:Y:S05]  /*146f0*/  @!P1 BRA `(.L_x_8816) ;  /* 0x0000018800989947 */ /* 0x002fea0003800000 */
.L_x_8813:
[----:B01----:R-:W-:Y:S01]  /*14700*/  VIADD R196, R17, 0x400 ;  /* 0x0000040011c47836 */ /* 0x003fe20000000000 */
[----:B------:R-:W-:Y:S05]  /*14710*/  WARPSYNC.ALL ;  /* 0x0000000000007948 */ /* 0x000fea0003800000 */
[----:B------:R-:W-:Y:S01]  /*14720*/  SHF.R.U32.HI R196, RZ, 0x4, R196 ;  /* 0x00000004ffc47819 */ /* 0x000fe200000116c4 */
[----:B------:R-:W-:Y:S01]  /*14730*/  IMAD.MOV.U32 R205, RZ, RZ, -0x3ffffff0 ;  /* 0xc0000010ffcd7424 */ /* 0x000fe200078e00ff */
[----:B------:R-:W-:-:S06]  /*14740*/  WARPGROUP.ARRIVE ;  /* 0x00000000000079c5 */ /* 0x000fcc0000000000 */
[----:B------:R-:W0:Y:S01]  /*14750*/  S2R R218, SR_TID.X ;  /* 0x0000000000da7919 */ /* 0x000e220000002100 */
[----:B------:R-:W-:Y:S02]  /*14760*/  LOP3.LUT R196, R196, 0x3fff, RZ, 0xc0, !PT ;  /* 0x00003fffc4c47812 */ /* 0x000fe400078ec0ff */
[----:B------:R-:W-:Y:S01]  /*14770*/  R2UR UR7, R205 ;  /* 0x00000000cd0772ca */ /* 0x000fe200000e0000 */
[----:B------:R-:W-:Y:S01]  /*14780*/  IMAD.MOV.U32 R205, RZ, RZ, -0x3ffffff0 ;  /* 0xc0000010ffcd7424 */ /* 0x000fe200078e00ff */
[----:B------:R-:W-:-:S05]  /*14790*/  LOP3.LUT R196, R196, 0x10000, RZ, 0xfc, !PT ;  /* 0x00010000c4c47812 */ /* 0x000fca00078efcff */
[----:B------:R-:W-:-:S05]  /*147a0*/  IMAD R204, R194, 0x500, R196 ;  /* 0x00000500c2cc7824 */ /* 0x000fca00078e02c4 */
[----:B------:R-:W-:-:S13]  /*147b0*/  R2UR UR6, R204 ;  /* 0x00000000cc0672ca */ /* 0x000fda00000e0000 */
[----:B------:R-:W-:Y:S01]  /*147c0*/  QGMMA.64x128x32.F32.E4M3.E4M3 R24, R184, gdesc[UR4], R24, gsb0 ;  /* 0x01e00004b8187df3 */ /* 0x000fe20008000818 */
[----:B0-----:R-:W-:Y:S02]  /*147d0*/  SHF.R.U32.HI R218, RZ, 0x7, R218 ;  /* 0x00000007ffda7819 */ /* 0x001fe400000116da */
[----:B------:R-:W-:Y:S02]  /*147e0*/  WARPGROUP.DEPBAR.LE gsb0, 0x0 ;  /* 0x00008000000079c5 */ /* 0x000fe40000010000 */
[----:B------:R-:W-:Y:S01]  /*147f0*/  VIADD R184, R204, 0x100 ;  /* 0x00000100ccb87836 */ /* 0x000fe20000000000 */
[----:B------:R-:W-:Y:S01]  /*14800*/  WARPGROUP.ARRIVE ;  /* 0x00000000000079c5 */ /* 0x000fe20000000000 */
[----:B------:R-:W-:-:S03]  /*14810*/  IMAD.MOV.U32 R185, RZ, RZ, -0x3ffffff0 ;  /* 0xc0000010ffb97424 */ /* 0x000fc600078e00ff */
[----:B------:R-:W-:Y:S02]  /*14820*/  R2UR UR6, R184 ;  /* 0x00000000b80672ca */ /* 0x000fe400000e0000 */
[----:B------:R-:W-:-:S13]  /*14830*/  R2UR UR7, R185 ;  /* 0x00000000b90772ca */ /* 0x000fda00000e0000 */
[----:B------:R-:W-:Y:S03]  /*14840*/  QGMMA.64x128x32.F32.E4M3.E4M3 R24, R180, gdesc[UR4], R24, gsb0 ;  /* 0x01e00004b4187df3 */ /* 0x000fe60008000818 */
        /* <DEDUP_REMOVED lines=8> */
[C---:B------:R-:W-:Y:S01]  /*148d0*/  VIADD R176, R204.reuse, 0x300 ;  /* 0x00000300ccb07836 */ /* 0x040fe20000000000 */
[----:B------:R-:W-:Y:S01]  /*148e0*/  WARPGROUP.ARRIVE ;  /* 0x00000000000079c5 */ /* 0x000fe20000000000 */
[----:B------:R-:W-:Y:S02]  /*148f0*/  IMAD.MOV.U32 R177, RZ, RZ, -0x3ffffff0 ;  /* 0xc0000010ffb17424 */ /* 0x000fe400078e00ff */
[----:B------:R-:W-:Y:S01]  /*14900*/  VIADD R204, R204, 0x400 ;  /* 0x00000400cccc7836 */ /* 0x000fe20000000000 */
[----:B------:R-:W-:-:S02]  /*14910*/  R2UR UR6, R176 ;  /* 0x00000000b00672ca */ /* 0x000fc400000e0000 */
[----:B------:R-:W-:-:S13]  /*14920*/  R2UR UR7, R177 ;  /* 0x00000000b10772ca */ /* 0x000fda00000e0000 */
[----:B------:R-:W-:Y:S01]  /*14930*/  QGMMA.64x128x32.F32.E4M3.E4M3 R24, R172, gdesc[UR4], R24, gsb0 ;  /* 0x01e00004ac187df3 */ /* 0x000fe20008000818 */
[----:B------:R-:W-:Y:S02]  /*14940*/  R2UR UR6, R204 ;  /* 0x00000000cc0672ca */ /* 0x000fe400000e0000 */
[----:B------:R-:W-:Y:S01]  /*14950*/  R2UR UR7, R205 ;  /* 0x00000000cd0772ca */ /* 0x000fe200000e0000 */
[----:B------:R-:W-:Y:S02]  /*14960*/  WARPGROUP.DEPBAR.LE gsb0, 0x0 ;  /* 0x00008000000079c5 */ /* 0x000fe40000010000 */
[----:B------:R-:W-:-:S10]  /*14970*/  WARPGROUP.ARRIVE ;  /* 0x00000000000079c5 */ /* 0x000fd40000000000 */
[----:B------:R-:W-:Y:S03]  /*14980*/  QGMMA.64x128x32.F32.E4M3.E4M3 R24, R168, gdesc[UR4], R24, gsb0 ;  /* 0x01e00004a8187df3 */ /* 0x000fe60008000818 */
[----:B------:R-:W-:Y:S02]  /*14990*/  WARPGROUP.DEPBAR.LE gsb0, 0x0 ;  /* 0x00008000000079c5 */ /* 0x000fe40000010000 */
[----:B------:R-:W-:-:S05]  /*149a0*/  IADD3 R168, -R218, 0xb, RZ ;  /* 0x0000000bdaa87810 */ /* 0x000fca0007ffe1ff */
[----:B------:R0:W-:Y:S06]  /*149b0*/  BAR.ARV R168, 0x100 ;  /* 0x000400a80000751d */ /* 0x0001ec0000002000 */
[----:B------:R-:W-:Y:S05]  /*149c0*/  @!P0 BRA `(.L_x_8817) ;  /* 0x0000000000048947 */ /* 0x000fea0003800000 */
[----:B------:R-:W-:Y:S01]  /*149d0*/  BPT.TRAP 0x1 ;  /* 0x000000040000795c */ /* 0x000fe20000300000 */
.L_x_8817:
[----:B------:R-:W-:Y:S01]  /*149e0*/  ISETP.NE.AND P2, PT, R222, 0x1, PT ;  /* 0x00000001de00780c */ /* 0x000fe20003f45270 */
[----:B------:R-:W-:Y:S01]  /*149f0*/  IMAD.IADD R171, R207, 0x1, R202 ;  /* 0x00000001cfab7824 */ /* 0x000fe200078e02ca */
[----:B------:R-:W-:Y:S01]  /*14a00*/  LOP3.LUT P1, RZ, R22, 0x8, RZ, 0xc0, !PT ;  /* 0x0000000816ff7812 */ /* 0x000fe2000782c0ff */
[----:B------:R-:W-:Y:S01]  /*14a10*/  IMAD R172, R12, -0xa0, RZ ;  /* 0xffffff600cac7824 */ /* 0x000fe200078e02ff */
[----:B------:R-:W-:Y:S01]  /*14a20*/  ULDC UR4, c[0x0][0x9dc] ;  /* 0x0002770000047ab9 */ /* 0x000fe20000000800 */
[----:B------:R-:W-:-:S08]  /*14a30*/  ULDC UR5, c[0x0][0x9e0] ;  /* 0x0002780000057ab9 */ /* 0x000fd00000000800 */
[----:B0-----:R-:W0:Y:S08]  /*14a40*/  @P2 LDC R168, c[0x0][0x44c] ;  /* 0x00011300ffa82b82 */ /* 0x001e300000000800 */
[----:B------:R-:W1:Y:S01]  /*14a50*/  @P2 LDC R13, c[0x0][0x450] ;  /* 0x00011400ff0d2b82 */ /* 0x000e620000000800 */
[----:B0-----:R-:W-:-:S05]  /*14a60*/  @P2 IMAD.HI.U32 R168, R171, R168, RZ ;  /* 0x000000a8aba82227 */ /* 0x001fca00078e00ff */
[----:B-1----:R-:W-:Y:S01]  /*14a70*/  @P2 SHF.R.U32.HI R171, RZ, R13, R168 ;  /* 0x0000000dffab2219 */ /* 0x002fe200000116a8 */
[----:B------:R-:W-:Y:S02]  /*14a80*/  VIADD R13, R172, 0x1 ;  /* 0x00000001ac0d7836 */ /* 0x000fe40000000000 */
[----:B------:R-:W-:Y:S02]  /*14a90*/  IMAD R168, R216, 0x8, R17 ;  /* 0x00000008d8a87824 */ /* 0x000fe400078e0211 */
[----:B------:R-:W0:Y:S01]  /*14aa0*/  SHFL.IDX PT, R177, R171, RZ, 0x1c1f ;  /* 0x001c1fffabb17589 */ /* 0x000e2200000e0000 */
[----:B------:R-:W-:Y:S02]  /*14ab0*/  IMAD R170, R206, -0x2, R13 ;  /* 0xfffffffeceaa7824 */ /* 0x000fe400078e020d */
[----:B------:R-:W-:Y:S02]  /*14ac0*/  VIADD R168, R168, 0x22840 ;  /* 0x00022840a8a87836 */ /* 0x000fe40000000000 */
[----:B------:R-:W-:Y:S01]  /*14ad0*/  IMAD.U32 R13, RZ, RZ, UR4 ;  /* 0x00000004ff0d7e24 */ /* 0x000fe2000f8e00ff */
[----:B------:R-:W-:Y:S01]  /*14ae0*/  ULOP3.LUT UR4, URZ, UR4, URZ, 0x33, !UPT ;  /* 0x000000043f047292 */ /* 0x000fe2000f8e333f */
[----:B------:R-:W-:Y:S01]  /*14af0*/  IADD3 R174, -R188, R170, R189 ;  /* 0x000000aabcae7210 */ /* 0x000fe20007ffe1bd */
[----:B------:R-:W-:Y:S01]  /*14b00*/  VIADD R170, R170, 0xffffffff ;  /* 0xffffffffaaaa7836 */ /* 0x000fe20000000000 */
[----:B------:R-:W-:-:S03]  /*14b10*/  PRMT R168, R229, 0x654, R168 ;  /* 0x00000654e5a87816 */ /* 0x000fc600000000a8 */
[C---:B------:R-:W-:Y:S01]  /*14b20*/  VIADD R173, R174.reuse, UR5 ;  /* 0x00000005aead7c36 */ /* 0x040fe20008000000 */
[----:B------:R1:W-:Y:S01]  /*14b30*/  SYNCS.ARRIVE.TRANS64.RED.A1T0 RZ, [R168+URZ], RZ ;  /* 0x000000ffa8ff79a7 */ /* 0x0003e2000810043f */
[----:B------:R-:W-:Y:S02]  /*14b40*/  VIADD R174, R174, UR4 ;  /* 0x00000004aeae7c36 */ /* 0x000fe40008000000 */
[--C-:B0-----:R-:W-:Y:S02]  /*14b50*/  IMAD.IADD R175, R173, 0x1, R177.reuse ;  /* 0x00000001adaf7824 */ /* 0x101fe400078e02b1 */
[----:B------:R-:W-:Y:S01]  /*14b60*/  IMAD.IADD R176, R174, 0x1, R177 ;  /* 0x00000001aeb07824 */ /* 0x000fe200078e02b1 */
[----:B-1----:R-:W-:Y:S06]  /*14b70*/  @!P1 BRA `(.L_x_8818) ;  /* 0x00000000005c9947 */ /* 0x002fec0003800000 */
        /* <DEDUP_REMOVED lines=13> */
.L_x_8820:
[----:B------:R-:W-:Y:S02]  /*14c50*/  ULDC UR4, c[0x0][0x9e4] ;  /* 0x0002790000047ab9 */ /* 0x000fe40000000800 */
[----:B------:R-:W-:-:S05]  /*14c60*/  IMAD.U32 R178, RZ, RZ, UR4 ;  /* 0x00000004ffb27e24 */ /* 0x000fca000f8e00ff */
[----:B------:R-:W-:-:S13]  /*14c70*/  ISETP.NE.AND P1, PT, R178, 0x1, PT ;  /* 0x00000001b200780c */ /* 0x000fda0003f25270 */
[----:B------:R-:W0:Y:S02]  /*14c80*/  @P1 LDC.64 R168, c[0x0][0x9e8] ;  /* 0x00027a00ffa81b82 */ /* 0x000e240000000a00 */
[----:B0-----:R-:W-:-:S05]  /*14c90*/  @P1 IMAD.HI.U32 R168, R177, R168, RZ ;  /* 0x000000a8b1a81227 */ /* 0x001fca00078e00ff */
[----:B------:R-:W-:-:S07]  /*14ca0*/  @P1 SHF.R.U32.HI R177, RZ, R169, R168 ;  /* 0x000000a9ffb11219 */ /* 0x000fce00000116a8 */
.L_x_8821:
[----:B------:R-:W-:Y:S05]  /*14cb0*/  BSYNC B0 ;  /* 0x0000000000007941 */ /* 0x000fea0003800000 */
.L_x_8819:
[----:B------:R-:W-:-:S05]  /*14cc0*/  IMAD R177, R177, R178, R170 ;  /* 0x000000b2b1b17224 */ /* 0x000fca00078e02aa */
[----:B------:R-:W-:Y:S02]  /*14cd0*/  VIADDMNMX R175, R177, R178, R175, PT ;  /* 0x000000b2b1af7246 */ /* 0x000fe400038001af */
[----:B------:R-:W-:-:S07]  /*14ce0*/  VIMNMX R176, R176, R177, !PT ;  /* 0x000000b1b0b07248 */ /* 0x000fce0007fe0100 */
.L_x_8818:
[----:B------:R-:W-:Y:S01]  /*14cf0*/  ISETP.GE.AND P1, PT, R172, 0x2, PT ;  /* 0x00000002ac00780c */ /* 0x000fe20003f26270 */
[----:B------:R-:W0:Y:S01]  /*14d00*/  SHFL.IDX PT, R171, R171, 0x1, 0x1c1f ;  /* 0x003c1f00abab7f89 */ /* 0x000e2200000e0000 */
[----:B------:R-:W-:Y:S02]  /*14d10*/  LOP3.LUT R16, R16, 0xefffffff, RZ, 0xc0, !PT ;  /* 0xefffffff10107812 */ /* 0x000fe400078ec0ff */
[----:B------:R-:W-:Y:S02]  /*14d20*/  ISETP.GE.AND P2, PT, R172, 0x9, PT ;  /* 0x00000009ac00780c */ /* 0x000fe40003f46270 */
[----:B------:R-:W-:Y:S02]  /*14d30*/  LOP3.LUT R22, R22, 0xfffffffe, RZ, 0xc0, !PT ;  /* 0xfffffffe16167812 */ /* 0x000fe400078ec0ff */
[----:B------:R-:W-:-:S05]  /*14d40*/  ISETP.GE.AND P3, PT, R172, 0x22, PT ;  /* 0x00000022ac00780c */ /* 0x000fca0003f66270 */
[----:B------:R-:W-:Y:S02]  /*14d50*/  @P1 LOP3.LUT R16, R16, 0x10000000, RZ, 0xfc, !PT ;  /* 0x1000000010101812 */ /* 0x000fe400078efcff */
[----:B------:R-:W-:Y:S02]  /*14d60*/  ISETP.GT.AND P1, PT, R176, 0x1, !P1 ;  /* 0x00000001b000780c */ /* 0x000fe40004f24270 */
[----:B------:R-:W-:Y:S02]  /*14d70*/  LOP3.LUT R16, R16, 0xdfffffff, RZ, 0xc0, !PT ;  /* 0xdfffffff10107812 */ /* 0x000fe400078ec0ff */
[----:B------:R-:W-:Y:S02]  /*14d80*/  ISETP.LT.OR P1, PT, R175, 0x2, P1 ;  /* 0x00000002af00780c */ /* 0x000fe40000f21670 */
[----:B------:R-:W-:Y:S02]  /*14d90*/  @P2 LOP3.LUT R16, R16, 0x20000000, RZ, 0xfc, !PT ;  /* 0x2000000010102812 */ /* 0x000fe400078efcff */
[----:B------:R-:W-:-:S02]  /*14da0*/  FSEL R153, R153, -INF , !P1 ;  /* 0xff80000099997808 */ /* 0x000fc40004800000 */
[----:B------:R-:W-:Y:S01]  /*14db0*/  ISETP.GT.AND P1, PT, R176, 0x8, !P2 ;  /* 0x00000008b000780c */ /* 0x000fe20005724270 */
[--C-:B0-----:R-:W-:Y:S01]  /*14dc0*/  IMAD.IADD R173, R173, 0x1, R171.reuse ;  /* 0x00000001adad7824 */ /* 0x101fe200078e02ab */
[----:B------:R-:W-:Y:S01]  /*14dd0*/  ISETP.GE.AND P2, PT, R172, 0xa, PT ;  /* 0x0000000aac00780c */ /* 0x000fe20003f46270 */
[----:B------:R-:W-:Y:S01]  /*14de0*/  IMAD.IADD R174, R174, 0x1, R171 ;  /* 0x00000001aeae7824 */ /* 0x000fe200078e02ab */
[----:B------:R-:W-:Y:S02]  /*14df0*/  ISETP.LT.OR P1, PT, R175, 0x9, P1 ;  /* 0x00000009af00780c */ /* 0x000fe40000f21670 */
[----:B------:R-:W-:Y:S02]  /*14e00*/  LOP3.LUT R16, R16, 0xbfffffff, RZ, 0xc0, !PT ;  /* 0xbfffffff10107812 */ /* 0x000fe400078ec0ff */
        /* <DEDUP_REMOVED lines=12> */
[----:B------:R-:W-:Y:S02]  /*14ed0*/  ISETP.GT.AND P1, PT, R176, 0x11, !P2 ;  /* 0x00000011b000780c */ /* 0x000fe40005724270 */
[----:B------:R-:W-:Y:S02]  /*14ee0*/  LOP3.LUT R16, R16, 0xfffffffd, RZ, 0xc0, !PT ;  /* 0xfffffffd10107812 */ /* 0x000fe400078ec0ff */
[----:B------:R-:W-:-:S02]  /*14ef0*/  ISETP.LT.OR P1, PT, R175, 0x12, P1 ;  /* 0x00000012af00780c */ /* 0x000fc40000f21670 */
[----:B------:R-:W-:Y:S02]  /*14f00*/  @P3 LOP3.LUT R16, R16, 0x2, RZ, 0xfc, !PT ;  /* 0x0000000210103812 */ /* 0x000fe400078efcff */
[----:B------:R-:W-:Y:S02]  /*14f10*/  FSEL R161, R161, -INF , !P1 ;  /* 0xff800000a1a17808 */ /* 0x000fe40004800000 */
[----:B------:R-:W-:Y:S02]  /*14f20*/  @P2 LOP3.LUT R22, R22, 0x1, RZ, 0xfc, !PT ;  /* 0x0000000116162812 */ /* 0x000fe400078efcff */
[----:B------:R-:W-:Y:S02]  /*14f30*/  ISETP.GE.AND P2, PT, R172, 0x19, PT ;  /* 0x00000019ac00780c */ /* 0x000fe40003f46270 */
[----:B------:R-:W-:Y:S02]  /*14f40*/  LOP3.LUT R22, R22, 0xfffffffb, RZ, 0xc0, !PT ;  /* 0xfffffffb16167812 */ /* 0x000fe400078ec0ff */
[----:B------:R-:W-:-:S02]  /*14f50*/  ISETP.GT.AND P1, PT, R176, 0x18, !P2 ;  /* 0x00000018b000780c */ /* 0x000fc40005724270 */
[----:B------:R-:W-:Y:S02]  /*14f60*/  LOP3.LUT R16, R16, 0xfffffffb, RZ, 0xc0, !PT ;  /* 0xfffffffb10107812 */ /* 0x000fe400078ec0ff */
[----:B------:R-:W-:-:S04]  /*14f70*/  ISETP.LT.OR P1, PT, R175, 0x19, P1 ;  /* 0x00000019af00780c */ /* 0x000fc80000f21670 */
[----:B------:R-:W-:Y:S02]  /*14f80*/  FSEL R179, R164, -INF , !P1 ;  /* 0xff800000a4b37808 */ /* 0x000fe40004800000 */
[----:B------:R-:W-:Y:S02]  /*14f90*/  @P2 LOP3.LUT R22, R22, 0x4, RZ, 0xfc, !PT ;  /* 0x0000000416162812 */ /* 0x000fe400078efcff */
[----:B------:R-:W-:Y:S02]  /*14fa0*/  ISETP.GE.AND P2, PT, R172, 0x1a, PT ;  /* 0x0000001aac00780c */ /* 0x000fe40003f46270 */
[----:B------:R-:W-:Y:S02]  /*14fb0*/  LOP3.LUT R22, R22, 0xfffffffd, RZ, 0xc0, !PT ;  /* 0xfffffffd16167812 */ /* 0x000fe400078ec0ff */
[----:B------:R-:W-:-:S04]  /*14fc0*/  ISETP.GT.AND P1, PT, R176, 0x19, !P2 ;  /* 0x00000019b000780c */ /* 0x000fc80005724270 */
        /* <DEDUP_REMOVED lines=202> */
.L_x_8824:
[----:B------:R-:W-:Y:S02]  /*15c70*/  ULDC UR4, c[0x0][0x9e4] ;  /* 0x0002790000047ab9 */ /* 0x000fe40000000800 */
[----:B------:R-:W-:-:S05]  /*15c80*/  IMAD.U32 R136, RZ, RZ, UR4 ;  /* 0x00000004ff887e24 */ /* 0x000fca000f8e00ff */
[----:B------:R-:W-:-:S13]  /*15c90*/  ISETP.NE.AND P6, PT, R136, 0x1, PT ;  /* 0x000000018800780c */ /* 0x000fda0003fc5270 */
[----:B------:R-:W0:Y:S02]  /*15ca0*/  @P6 LDC.64 R88, c[0x0][0x9e8] ;  /* 0x00027a00ff586b82 */ /* 0x000e240000000a00 */
[----:B0-----:R-:W-:-:S05]  /*15cb0*/  @P6 IMAD.HI.U32 R88, R171, R88, RZ ;  /* 0x00000058ab586227 */ /* 0x001fca00078e00ff */
[----:B------:R-:W-:-:S07]  /*15cc0*/  @P6 SHF.R.U32.HI R171, RZ, R89, R88 ;  /* 0x00000059ffab6219 */ /* 0x000fce0000011658 */
.L_x_8825:
[----:B------:R-:W-:Y:S05]  /*15cd0*/  BSYNC B0 ;  /* 0x0000000000007941 */ /* 0x000fea0003800000 */
.L_x_8823:
[----:B------:R-:W-:-:S05]  /*15ce0*/  IMAD R171, R171, R136, R170 ;  /* 0x00000088abab7224 */ /* 0x000fca00078e02aa */
[----:B------:R-:W-:Y:S02]  /*15cf0*/  VIADDMNMX R173, R171, R136, R173, PT ;  /* 0x00000088abad7246 */ /* 0x000fe400038001ad */
[----:B------:R-:W-:-:S07]  /*15d00*/  VIMNMX R174, R174, R171, !PT ;  /* 0x000000abaeae7248 */ /* 0x000fce0007fe0100 */
.L_x_8822:
        /* <DEDUP_REMOVED lines=48> */
[C---:B------:R-:W-:Y:S02]  /*16010*/  ISETP.GT.AND P2, PT, R174.reuse, 0x89, !P2 ;  /* 0x00000089ae00780c */ /* 0x040fe40005744270 */
[C---:B------:R-:W-:Y:S02]  /*16020*/  ISETP.GT.AND P1, PT, R174.reuse, 0x39, !P1 ;  /* 0x00000039ae00780c */ /* 0x040fe40004f24270 */
[C---:B------:R-:W-:Y:S02]  /*16030*/  ISETP.LT.OR P2, PT, R173.reuse, 0x8a, P2 ;  /* 0x0000008aad00780c */ /* 0x040fe40001741670 */
[----:B------:R-:W-:Y:S02]  /*16040*/  ISETP.LT.OR P1, PT, R173, 0x3a, P1 ;  /* 0x0000003aad00780c */ /* 0x000fe40000f21670 */
[----:B------:R-:W-:Y:S02]  /*16050*/  ISETP.GT.AND P3, PT, R174, 0x90, !P3 ;  /* 0x00000090ae00780c */ /* 0x000fe40005f64270 */
[----:B------:R-:W-:-:S02]  /*16060*/  FSEL R151, R151, -INF , !P1 ;  /* 0xff80000097977808 */ /* 0x000fc40004800000 */
[----:B------:R-:W-:Y:S02]  /*16070*/  LOP3.LUT P1, RZ, R16, 0x100000, RZ, 0xc0, !PT ;  /* 0x0010000010ff7812 */ /* 0x000fe4000782c0ff */
[----:B------:R-:W-:Y:S02]  /*16080*/  FSEL R95, R95, -INF , !P2 ;  /* 0xff8000005f5f7808 */ /* 0x000fe40005000000 */
[C---:B------:R-:W-:Y:S02]  /*16090*/  ISETP.GT.AND P1, PT, R174.reuse, 0x40, !P1 ;  /* 0x00000040ae00780c */ /* 0x040fe40004f24270 */
[C---:B------:R-:W-:Y:S02]  /*160a0*/  ISETP.LT.OR P3, PT, R173.reuse, 0x91, P3 ;  /* 0x00000091ad00780c */ /* 0x040fe40001f61670 */
[----:B------:R-:W-:Y:S02]  /*160b0*/  ISETP.LT.OR P1, PT, R173, 0x41, P1 ;  /* 0x00000041ad00780c */ /* 0x000fe40000f21670 */
[----:B------:R-:W-:-:S02]  /*160c0*/  ISETP.GT.AND P4, PT, R174, 0x91, !P4 ;  /* 0x00000091ae00780c */ /* 0x000fc40006784270 */
[----:B------:R-:W-:Y:S02]  /*160d0*/  FSEL R122, R122, -INF , !P1 ;  /* 0xff8000007a7a7808 */ /* 0x000fe40004800000 */
[----:B------:R-:W-:Y:S02]  /*160e0*/  LOP3.LUT P1, RZ, R16, 0x80000, RZ, 0xc0, !PT ;  /* 0x0008000010ff7812 */ /* 0x000fe4000782c0ff */
[----:B------:R-:W-:Y:S02]  /*160f0*/  FSEL R98, R98, -INF , !P3 ;  /* 0xff80000062627808 */ /* 0x000fe40005800000 */
[----:B------:R-:W-:Y:S02]  /*16100*/  ISETP.GT.AND P1, PT, R174, 0x41, !P1 ;  /* 0x00000041ae00780c */ /* 0x000fe40004f24270 */
[C---:B------:R-:W-:Y:S02]  /*16110*/  ISETP.LT.OR P4, PT, R173.reuse, 0x92, P4 ;  /* 0x00000092ad00780c */ /* 0x040fe40002781670 */
[----:B------:R-:W-:-:S02]  /*16120*/  ISETP.LT.OR P1, PT, R173, 0x42, P1 ;  /* 0x00000042ad00780c */ /* 0x000fc40000f21670 */
[----:B------:R-:W-:Y:S02]  /*16130*/  ISETP.GT.AND P5, PT, R174, 0x98, !P5 ;  /* 0x00000098ae00780c */ /* 0x000fe40006fa4270 */
[----:B------:R-:W-:Y:S02]  /*16140*/  FSEL R123, R123, -INF , !P1 ;  /* 0xff8000007b7b7808 */ /* 0x000fe40004800000 */
[----:B------:R-:W-:Y:S02]  /*16150*/  LOP3.LUT P1, RZ, R16, 0x40000, RZ, 0xc0, !PT ;  /* 0x0004000010ff7812 */ /* 0x000fe4000782c0ff */
[----:B------:R-:W-:Y:S02]  /*16160*/  FSEL R99, R99, -INF , !P4 ;  /* 0xff80000063637808 */ /* 0x000fe40006000000 */
[----:B------:R-:W-:Y:S02]  /*16170*/  ISETP.GT.AND P1, PT, R174, 0x48, !P1 ;  /* 0x00000048ae00780c */ /* 0x000fe40004f24270 */
[----:B------:R-:W-:-:S02]  /*16180*/  ISETP.LT.OR P5, PT, R173, 0x99, P5 ;  /* 0x00000099ad00780c */ /* 0x000fc40002fa1670 */
        /* <DEDUP_REMOVED lines=90> */
[----:B------:R-:W-:Y:S02]  /*16730*/  FMNMX.FTZ R91, R125, R136, !PT ;  /* 0x000000887d5b7209 */ /* 0x000fe40007810000 */
[----:B------:R-:W-:Y:S02]  /*16740*/  ISETP.GT.AND P1, PT, R174, 0x88, !P6 ;  /* 0x00000088ae00780c */ /* 0x000fe40007724270 */
[----:B------:R-:W-:Y:S02]  /*16750*/  FMNMX.FTZ R136, R128, R91, !PT ;  /* 0x0000005b80887209 */ /* 0x000fe40007810000 */
[----:B------:R-:W-:Y:S02]  /*16760*/  ISETP.LT.OR P1, PT, R173, 0x89, P1 ;  /* 0x00000089ad00780c */ /* 0x000fe40000f21670 */
[----:B------:R-:W-:-:S02]  /*16770*/  FMNMX.FTZ R91, R129, R136, !PT ;  /* 0x00000088815b7209 */ /* 0x000fc40007810000 */
[----:B------:R-:W-:Y:S02]  /*16780*/  FSEL R94, R94, -INF , !P1 ;  /* 0xff8000005e5e7808 */ /* 0x000fe40004800000 */
[----:B------:R-:W-:Y:S02]  /*16790*/  FMNMX.FTZ R136, R132, R91, !PT ;  /* 0x0000005b84887209 */ /* 0x000fe40007810000 */
[----:B------:R-:W-:Y:S02]  /*167a0*/  LOP3.LUT P1, RZ, R16, 0x1, RZ, 0xc0, !PT ;  /* 0x0000000110ff7812 */ /* 0x000fe4000782c0ff */
[----:B------:R-:W-:Y:S02]  /*167b0*/  FMNMX.FTZ R91, R133, R136, !PT ;  /* 0x00000088855b7209 */ /* 0x000fe40007810000 */
[----:B------:R-:W-:Y:S02]  /*167c0*/  ISETP.GT.AND P1, PT, R174, RZ, !P1 ;  /* 0x000000ffae00720c */ /* 0x000fe40004f24270 */
[----:B------:R-:W-:-:S02]  /*167d0*/  FMNMX.FTZ R136, R104, R91, !PT ;  /* 0x0000005b68887209 */ /* 0x000fc40007810000 */
[----:B------:R-:W-:Y:S02]  /*167e0*/  ISETP.LT.OR P1, PT, R173, 0x1, P1 ;  /* 0x00000001ad00780c */ /* 0x000fe40000f21670 */
[----:B------:R-:W-:Y:S02]  /*167f0*/  FMNMX.FTZ R91, R105, R136, !PT ;  /* 0x00000088695b7209 */ /* 0x000fe40007810000 */
[----:B------:R-:W-:Y:S02]  /*16800*/  FSEL R154, R154, -INF , !P1 ;  /* 0xff8000009a9a7808 */ /* 0x000fe40004800000 */
[----:B------:R-:W-:Y:S02]  /*16810*/  FMNMX.FTZ R136, R108, R91, !PT ;  /* 0x0000005b6c887209 */ /* 0x000fe40007810000 */
[----:B------:R-:W-:Y:S02]  /*16820*/  FMNMX.FTZ R148, R154, R0, !PT ;  /* 0x000000009a947209 */ /* 0x000fe40007810000 */
[----:B------:R-:W-:-:S02]  /*16830*/  FMNMX.FTZ R91, R109, R136, !PT ;  /* 0x000000886d5b7209 */ /* 0x000fc40007810000 */
[----:B------:R-:W-:Y:S02]  /*16840*/  LOP3.LUT P6, RZ, R16, 0x8000000, RZ, 0xc0, !PT ;  /* 0x0800000010ff7812 */ /* 0x000fe400078cc0ff */
[----:B------:R-:W-:Y:S02]  /*16850*/  FMNMX.FTZ R136, R112, R91, !PT ;  /* 0x0000005b70887209 */ /* 0x000fe40007810000 */
[----:B------:R-:W-:Y:S02]  /*16860*/  ISETP.GT.AND P2, PT, R174, 0x99, !P6 ;  /* 0x00000099ae00780c */ /* 0x000fe40007744270 */
[----:B------:R-:W-:Y:S02]  /*16870*/  FMNMX.FTZ R91, R113, R136, !PT ;  /* 0x00000088715b7209 */ /* 0x000fe40007810000 */
[----:B------:R-:W-:Y:S02]  /*16880*/  ISETP.LT.OR P2, PT, R173, 0x9a, P2 ;  /* 0x0000009aad00780c */ /* 0x000fe40001741670 */
[----:B------:R-:W-:-:S02]  /*16890*/  FMNMX.FTZ R136, R116, R91, !PT ;  /* 0x0000005b74887209 */ /* 0x000fc40007810000 */
[----:B------:R-:W-:Y:S02]  /*168a0*/  FSEL R103, R103, -INF , !P2 ;  /* 0xff80000067677808 */ /* 0x000fe40005000000 */
        /* <DEDUP_REMOVED lines=12> */
[----:B0-----:R-:W-:-:S04]  /*16970*/  FMNMX.FTZ R91, R140, R91, !PT ;  /* 0x0000005b8c5b7209 */ /* 0x001fc80007810000 */
[----:B------:R-:W-:Y:S01]  /*16980*/  FSETP.NEU.FTZ.AND P1, PT, R91, -INF , PT ;  /* 0xff8000005b00780b */ /* 0x000fe20003f3d000 */
[----:B------:R-:W-:-:S05]  /*16990*/  FFMA.FTZ R136, R2, R91, -8 ;  /* 0xc100000002887423 */ /* 0x000fca000001005b */
[----:B------:R-:W-:-:S05]  /*169a0*/  FSEL R136, R136, RZ, P1 ;  /* 0x000000ff88887208 */ /* 0x000fca0000800000 */
[C-C-:B------:R-:W-:Y:S01]  /*169b0*/  FFMA.FTZ R140, R2.reuse, R169, -R136.reuse ;  /* 0x000000a9028c7223 */ /* 0x140fe20000010888 */
[----:B------:R-:W-:Y:S01]  /*169c0*/  FMNMX.FTZ R169, R155, R148, !PT ;  /* 0x000000949ba97209 */ /* 0x000fe20007810000 */
[C-C-:B------:R-:W-:Y:S01]  /*169d0*/  FFMA.FTZ R152, R2.reuse, R152, -R136.reuse ;  /* 0x0000009802987223 */ /* 0x140fe20000010888 */
[----:B------:R-:W-:-:S01]  /*169e0*/  FFMA.FTZ R170, R2, R108, -R136 ;  /* 0x0000006c02aa7223 */ /* 0x000fc20000010888 */
[--C-:B------:R-:W-:Y:S01]  /*169f0*/  FFMA.FTZ R144, R2, R179, -R136.reuse ;  /* 0x000000b302907223 */ /* 0x100fe20000010888 */
        /* <DEDUP_REMOVED lines=8> */
[----:B------:R-:W-:-:S01]  /*16a80*/  FFMA.FTZ R161, R2, R161, -R136 ;  /* 0x000000a102a17223 */ /* 0x000fc20000010888 */
[----:B------:R-:W-:Y:S01]  /*16a90*/  MUFU.EX2 R140, R140 ;  /* 0x0000008c008c7308 */ /* 0x000fe20000000800 */
[----:B0-----:R-:W-:Y:S01]  /*16aa0*/  FMNMX.FTZ R152, R162, R169, !PT ;  /* 0x000000a9a2987209 */ /* 0x001fe20007810000 */
        /* <DEDUP_REMOVED lines=32> */
[----:B------:R-:W-:Y:S01]  /*16cb0*/  FFMA.FTZ R101, R2, R101, -R136 ;  /* 0x0000006502657223 */ /* 0x000fe20000010888 */
[----:B------:R-:W-:Y:S02]  /*16cc0*/  MUFU.EX2 R157, R157 ;  /* 0x0000009d009d7308 */ /* 0x000fe40000000800 */
[----:B------:R-:W-:-:S04]  /*16cd0*/  FMNMX.FTZ R169, R147, R160, !PT ;  /* 0x000000a093a97209 */ /* 0x000fc80007810000 */
[----:B------:R-:W-:Y:S02]  /*16ce0*/  FMNMX.FTZ R160, R150, R169, !PT ;  /* 0x000000a996a07209 */ /* 0x000fe40007810000 */
[----:B------:R-:W-:Y:S02]  /*16cf0*/  MUFU.EX2 R142, R142 ;  /* 0x0000008e008e7308 */ /* 0x000fe40000000800 */
[----:B------:R-:W-:Y:S01]  /*16d00*/  FMNMX.FTZ R169, R151, R160, !PT ;  /* 0x000000a097a97209 */ /* 0x000fe20007810000 */
[----:B------:R-:W-:-:S03]  /*16d10*/  FFMA.FTZ R160, R2, R205, -R136 ;  /* 0x000000cd02a07223 */ /* 0x000fc60000010888 */
[----:B------:R-:W-:Y:S02]  /*16d20*/  FMNMX.FTZ R164, R122, R169, !PT ;  /* 0x000000a97aa47209 */ /* 0x000fe40007810000 */
        /* <DEDUP_REMOVED lines=31> */
[----:B------:R-:W-:Y:S01]  /*16f20*/  FSEL R169, R102, -INF , !P5 ;  /* 0xff80000066a97808 */ /* 0x000fe20006800000 */
[----:B------:R-:W-:Y:S01]  /*16f30*/  MUFU.EX2 R149, R149 ;  /* 0x0000009500957308 */ /* 0x000fe20000000800 */
[----:B------:R-:W-:-:S04]  /*16f40*/  FMNMX.FTZ R108, R99, R108, !PT ;  /* 0x0000006c636c7209 */ /* 0x000fc80007810000 */
[----:B------:R-:W-:-:S03]  /*16f50*/  FMNMX.FTZ R108, R169, R108, !PT ;  /* 0x0000006ca96c7209 */ /* 0x000fc60007810000 */
[----:B------:R-:W-:Y:S01]  /*16f60*/  MUFU.EX2 R160, R160 ;  /* 0x000000a000a07308 */ /* 0x000fe20000000800 */
[----:B------:R-:W-:Y:S01]  /*16f70*/  FMNMX.FTZ R168, R103, R108, !PT ;  /* 0x0000006c67a87209 */ /* 0x000fe20007810000 */
[C-C-:B------:R-:W-:Y:S01]  /*16f80*/  FFMA.FTZ R108, R2.reuse, R112, -R136.reuse ;  /* 0x00000070026c7223 */ /* 0x140fe20000010888 */
[----:B------:R-:W-:-:S01]  /*16f90*/  FFMA.FTZ R112, R2, R116, -R136 ;  /* 0x0000007402707223 */ /* 0x000fc20000010888 */
[--C-:B------:R-:W-:Y:S02]  /*16fa0*/  FFMA.FTZ R116, R2, R120, -R136.reuse ;  /* 0x0000007802747223 */ /* 0x100fe40000010888 */
[----:B------:R-:W0:Y:S02]  /*16fb0*/  SHFL.BFLY PT, R173, R168, 0x2, 0x1f ;  /* 0x0c401f00a8ad7f89 */ /* 0x000e2400000e0000 */
[----:B------:R-:W-:Y:S08]  /*16fc0*/  MUFU.EX2 R121, R121 ;  /* 0x0000007900797308 */ /* 0x000ff00000000800 */
[----:B------:R-:W-:Y:S08]  /*16fd0*/  MUFU.EX2 R164, R164 ;  /* 0x000000a400a47308 */ /* 0x000ff00000000800 */
[----:B------:R-:W-:Y:S01]  /*16fe0*/  MUFU.EX2 R125, R125 ;  /* 0x0000007d007d7308 */ /* 0x000fe20000000800 */
[----:B0-----:R-:W-:Y:S01]  /*16ff0*/  FMNMX.FTZ R120, R168, R173, !PT ;  /* 0x000000ada8787209 */ /* 0x001fe20007810000 */
[----:B------:R-:W-:-:S06]  /*17000*/  FFMA.FTZ R173, R2, R124, -R136 ;  /* 0x0000007c02ad7223 */ /* 0x000fcc0000010888 */
[----:B------:R-:W-:Y:S01]  /*17010*/  MUFU.EX2 R128, R128 ;  /* 0x0000008000807308 */ /* 0x000fe20000000800 */
[----:B------:R-:W0:Y:S07]  /*17020*/  SHFL.BFLY PT, R179, R120, 0x1, 0x1f ;  /* 0x0c201f0078b37f89 */ /* 0x000e2e00000e0000 */
[----:B------:R-:W-:Y:S08]  /*17030*/  MUFU.EX2 R129, R129 ;  /* 0x0000008100817308 */ /* 0x000ff00000000800 */
[----:B------:R-:W-:Y:S08]  /*17040*/  MUFU.EX2 R132, R132 ;  /* 0x0000008400847308 */ /* 0x000ff00000000800 */
[----:B------:R-:W-:Y:S01]  /*17050*/  MUFU.EX2 R133, R133 ;  /* 0x0000008500857308 */ /* 0x000fe20000000800 */
[----:B0-----:R-:W-:-:S02]  /*17060*/  FMNMX.FTZ R93, R120, R179, !PT ;  /* 0x000000b3785d7209 */ /* 0x001fc40007810000 */
[----:B------:R-:W-:Y:S02]  /*17070*/  FSEL R120, R91, RZ, P1 ;  /* 0x000000ff5b787208 */ /* 0x000fe40000800000 */
[----:B------:R-:W-:Y:S01]  /*17080*/  FSETP.NEU.FTZ.AND P1, PT, R93, -INF , PT ;  /* 0xff8000005d00780b */ /* 0x000fe20003f3d000 */
[----:B------:R-:W-:Y:S02]  /*17090*/  FFMA.FTZ R179, R2, R93, -8 ;  /* 0xc100000002b37423 */ /* 0x000fe4000001005d */
[----:B------:R-:W-:Y:S01]  /*170a0*/  MUFU.EX2 R104, R104 ;  /* 0x0000006800687308 */ /* 0x000fe20000000800 */
[----:B------:R-:W-:-:S02]  /*170b0*/  FADD.FTZ R3, -R120, R3 ;  /* 0x0000000378037221 */ /* 0x000fc40000010100 */
[----:B------:R-:W-:Y:S02]  /*170c0*/  FSEL R179, R179, RZ, P1 ;  /* 0x000000ffb3b37208 */ /* 0x000fe40000800000 */
[----:B------:R-:W-:-:S03]  /*170d0*/  FMUL.FTZ R3, R2, R3 ;  /* 0x0000000302037220 */ /* 0x000fc60000410000 */
[----:B------:R-:W-:Y:S01]  /*170e0*/  MUFU.EX2 R105, R105 ;  /* 0x0000006900697308 */ /* 0x000fe20000000800 */
[----:B------:R-:W-:-:S01]  /*170f0*/  FFMA.FTZ R181, R2, R154, -R179 ;  /* 0x0000009a02b57223 */ /* 0x000fc200000108b3 */
[C-C-:B------:R-:W-:Y:S01]  /*17100*/  FFMA.FTZ R154, R2.reuse, R166, -R179.reuse ;  /* 0x000000a6029a7223 */ /* 0x140fe200000108b3 */
[----:B------:R-:W-:-:S01]  /*17110*/  FFMA.FTZ R166, R2, R147, -R179 ;  /* 0x0000009302a67223 */ /* 0x000fc200000108b3 */
[C-C-:B------:R-:W-:Y:S01]  /*17120*/  FFMA.FTZ R147, R2.reuse, R150, -R179.reuse ;  /* 0x0000009602937223 */ /* 0x140fe200000108b3 */
[----:B------:R-:W-:-:S01]  /*17130*/  FFMA.FTZ R150, R2, R151, -R179 ;  /* 0x0000009702967223 */ /* 0x000fc200000108b3 */
[----:B------:R-:W-:Y:S01]  /*17140*/  FSEL R151, R93, RZ, P1 ;  /* 0x000000ff5d977208 */ /* 0x000fe20000800000 */
[----:B------:R-:W-:-:S01]  /*17150*/  FFMA.FTZ R120, R2, R155, -R179 ;  /* 0x0000009b02787223 */ /* 0x000fc200000108b3 */
[----:B------:R-:W0:Y:S01]  /*17160*/  MUFU.EX2 R3, R3 ;  /* 0x0000000300037308 */ /* 0x000e220000000800 */
[----:B------:R-:W-:-:S01]  /*17170*/  FFMA.FTZ R124, R2, R158, -R179 ;  /* 0x0000009e027c7223 */ /* 0x000fc200000108b3 */
[----:B------:R-:W-:Y:S01]  /*17180*/  FFMA.FTZ R155, R2, R159, -R179 ;  /* 0x0000009f029b7223 */ /* 0x000fe200000108b3 */
[----:B------:R-:W-:-:S01]  /*17190*/  FADD.FTZ R151, -R151, R0 ;  /* 0x0000000097977221 */ /* 0x000fc20000010100 */
[C-C-:B------:R-:W-:Y:S01]  /*171a0*/  FFMA.FTZ R136, R2.reuse, R162, -R179.reuse ;  /* 0x000000a202887223 */ /* 0x140fe200000108b3 */
[----:B------:R-:W-:-:S01]  /*171b0*/  FFMA.FTZ R159, R2, R163, -R179 ;  /* 0x000000a3029f7223 */ /* 0x000fc200000108b3 */
[C-C-:B------:R-:W-:Y:S01]  /*171c0*/  FFMA.FTZ R163, R2.reuse, R167, -R179.reuse ;  /* 0x000000a702a37223 */ /* 0x140fe200000108b3 */
[C---:B------:R-:W-:Y:S01]  /*171d0*/  FMUL.FTZ R0, R2.reuse, R151 ;  /* 0x0000009702007220 */ /* 0x040fe20000410000 */
        /* <DEDUP_REMOVED lines=25> */
[----:B-1----:R-:W-:-:S01]  /*17370*/  FFMA.FTZ R15, R0, R14, R181 ;  /* 0x0000000e000f7223 */ /* 0x002fc200000100b5 */
[C-C-:B------:R-:W-:Y:S01]  /*17380*/  FFMA.FTZ R119, R2.reuse, R119, -R179.reuse ;  /* 0x0000007702777223 */ /* 0x140fe200000108b3 */
[----:B------:R-:W-:-:S01]  /*17390*/  FFMA.FTZ R90, R2, R90, -R179 ;  /* 0x0000005a025a7223 */ /* 0x000fc200000108b3 */
[C-C-:B------:R-:W-:Y:S01]  /*173a0*/  FFMA.FTZ R88, R2.reuse, R88, -R179.reuse ;  /* 0x0000005802587223 */ /* 0x140fe200000108b3 */
[----:B------:R-:W-:-:S01]  /*173b0*/  FFMA.FTZ R94, R2, R94, -R179 ;  /* 0x0000005e025e7223 */ /* 0x000fc200000108b3 */
[C-C-:B------:R-:W-:Y:S01]  /*173c0*/  FFMA.FTZ R95, R2.reuse, R95, -R179.reuse ;  /* 0x0000005f025f7223 */ /* 0x140fe200000108b3 */
[----:B------:R-:W-:-:S01]  /*173d0*/  FFMA.FTZ R98, R2, R98, -R179 ;  /* 0x0000006202627223 */ /* 0x000fc200000108b3 */
[----:B------:R-:W1:Y:S01]  /*173e0*/  MUFU.EX2 R155, R155 ;  /* 0x0000009b009b7308 */ /* 0x000e620000000800 */
[----:B0-----:R-:W-:-:S01]  /*173f0*/  FADD.FTZ R15, R120, R15 ;  /* 0x0000000f780f7221 */ /* 0x001fc20000010000 */
[C-C-:B------:R-:W-:Y:S01]  /*17400*/  FFMA.FTZ R99, R2.reuse, R99, -R179.reuse ;  /* 0x0000006302637223 */ /* 0x140fe200000108b3 */
[----:B------:R-:W-:-:S01]  /*17410*/  FFMA.FTZ R169, R2, R169, -R179 ;  /* 0x000000a902a97223 */ /* 0x000fc200000108b3 */
[----:B------:R-:W-:-:S04]  /*17420*/  FFMA.FTZ R103, R2, R103, -R179 ;  /* 0x0000006702677223 */ /* 0x000fc800000108b3 */
[----:B------:R-:W0:Y:S08]  /*17430*/  MUFU.EX2 R136, R136 ;  /* 0x0000008800887308 */ /* 0x000e300000000800 */
[----:B------:R3:W-:Y:S08]  /*17440*/  MUFU.EX2 R114, R151 ;  /* 0x0000009700727308 */ /* 0x0007f00000000800 */
[----:B------:R-:W4:Y:S01]  /*17450*/  MUFU.EX2 R159, R159 ;  /* 0x0000009f009f7308 */ /* 0x000f220000000800 */
[----:B---3--:R-:W-:-:S01]  /*17460*/  FADD.FTZ R151, R153, R168 ;  /* 0x000000a899977221 */ /* 0x008fc20000010000 */
[----:B--2---:R-:W-:-:S03]  /*17470*/  FADD.FTZ R168, R124, R15 ;  /* 0x0000000f7ca87221 */ /* 0x004fc60000010000 */
[----:B------:R-:W-:Y:S01]  /*17480*/  FADD.FTZ R14, R140, R151 ;  /* 0x000000978c0e7221 */ /* 0x000fe20000010000 */
[----:B-1----:R-:W-:-:S02]  /*17490*/  FADD.FTZ R151, R155, R168 ;  /* 0x000000a89b977221 */ /* 0x002fc40000010000 */
[----:B------:R-:W1:Y:S01]  /*174a0*/  MUFU.EX2 R154, R154 ;  /* 0x0000009a009a7308 */ /* 0x000e620000000800 */
[----:B------:R-:W-:-:S01]  /*174b0*/  FADD.FTZ R15, R157, R14 ;  /* 0x0000000e9d0f7221 */ /* 0x000fc20000010000 */
[----:B0-----:R-:W-:-:S03]  /*174c0*/  FADD.FTZ R168, R136, R151 ;  /* 0x0000009788a87221 */ /* 0x001fc60000010000 */
[----:B------:R-:W-:-:S03]  /*174d0*/  FADD.FTZ R14, R142, R15 ;  /* 0x0000000f8e0e7221 */ /* 0x000fc60000010000 */
[----:B------:R-:W0:Y:S01]  /*174e0*/  MUFU.EX2 R163, R163 ;  /* 0x000000a300a37308 */ /* 0x000e220000000800 */
[----:B------:R-:W-:-:S01]  /*174f0*/  FADD.FTZ R15, R161, R14 ;  /* 0x0000000ea10f7221 */ /* 0x000fc20000010000 */
[----:B----4-:R-:W-:-:S03]  /*17500*/  FADD.FTZ R151, R159, R168 ;  /* 0x000000a89f977221 */ /* 0x010fc60000010000 */
[----:B------:R-:W-:-:S03]  /*17510*/  FADD.FTZ R14, R144, R15 ;  /* 0x0000000f900e7221 */ /* 0x000fc60000010000 */
        /* <DEDUP_REMOVED lines=27> */
[----:B------:R-:W-:-:S06]  /*176d0*/  FADD.FTZ R14, R160, R151 ;  /* 0x00000097a00e7221 */ /* 0x000fcc0000010000 */
[----:B------:R-:W2:Y:S01]  /*176e0*/  MUFU.EX2 R123, R123 ;  /* 0x0000007b007b7308 */ /* 0x000ea20000000800 */
[----:B-1----:R-:W-:-:S07]  /*176f0*/  FADD.FTZ R15, R150, R15 ;  /* 0x0000000f960f7221 */ /* 0x002fce0000010000 */
        /* <DEDUP_REMOVED lines=14> */
[----:B------:R-:W-:-:S03]  /*177e0*/  FADD.FTZ R15, R133, R14 ;  /* 0x0000000e850f7221 */ /* 0x000fc60000010000 */
[----:B------:R-:W-:Y:S01]  /*177f0*/  FADD.FTZ R168, R114, R151 ;  /* 0x0000009772a87221 */ /* 0x000fe20000010000 */
[----:B------:R-:W-:-:S02]  /*17800*/  FADD.FTZ R14, R104, R15 ;  /* 0x0000000f680e7221 */ /* 0x000fc40000010000 */
        /* <DEDUP_REMOVED lines=17> */
[----:B------:R-:W-:Y:S01]  /*17920*/  MUFU.EX2 R130, R130 ;  /* 0x0000008200827308 */ /* 0x000fe20000000800 */
[----:B0-----:R-:W-:-:S07]  /*17930*/  FADD.FTZ R167, R111, R168 ;  /* 0x000000a86fa77221 */ /* 0x001fce0000010000 */
        /* <DEDUP_REMOVED lines=11> */
[----:B------:R-:W0:Y:S08]  /*179f0*/  MUFU.EX2 R90, R90 ;  /* 0x0000005a005a7308 */ /* 0x000e300000000800 */
[----:B------:R2:W-:Y:S01]  /*17a00*/  MUFU.EX2 R151, R88 ;  /* 0x0000005800977308 */ /* 0x0005e20000000800 */
[----:B-1----:R-:W-:-:S07]  /*17a10*/  FADD.FTZ R14, R116, R15 ;  /* 0x0000000f740e7221 */ /* 0x002fce0000010000 */
[----:B------:R-:W1:Y:S01]  /*17a20*/  MUFU.EX2 R173, R173 ;  /* 0x000000ad00ad7308 */ /* 0x000e620000000800 */
[----:B--2---:R-:W-:-:S04]  /*17a30*/  FADD.FTZ R88, R130, R167 ;  /* 0x000000a782587221 */ /* 0x004fc80000010000 */
[----:B------:R-:W-:-:S03]  /*17a40*/  FADD.FTZ R167, R115, R88 ;  /* 0x0000005873a77221 */ /* 0x000fc60000010000 */
[----:B------:R-:W2:Y:S01]  /*17a50*/  MUFU.EX2 R92, R92 ;  /* 0x0000005c005c7308 */ /* 0x000ea20000000800 */
[----:B------:R-:W-:-:S04]  /*17a60*/  FADD.FTZ R88, R118, R167 ;  /* 0x000000a776587221 */ /* 0x000fc80000010000 */
[----:B------:R-:W-:-:S03]  /*17a70*/  FADD.FTZ R167, R119, R88 ;  /* 0x0000005877a77221 */ /* 0x000fc60000010000 */
[----:B------:R-:W3:Y:S01]  /*17a80*/  MUFU.EX2 R94, R94 ;  /* 0x0000005e005e7308 */ /* 0x000ee20000000800 */
[----:B0-----:R-:W-:-:S01]  /*17a90*/  FADD.FTZ R88, R90, R167 ;  /* 0x000000a75a587221 */ /* 0x001fc20000010000 */
[----:B-1----:R-:W-:-:S03]  /*17aa0*/  FADD.FTZ R15, R173, R14 ;  /* 0x0000000ead0f7221 */ /* 0x002fc60000010000 */
[----:B------:R-:W-:-:S03]  /*17ab0*/  FADD.FTZ R167, R151, R88 ;  /* 0x0000005897a77221 */ /* 0x000fc60000010000 */
[----:B------:R-:W0:Y:S01]  /*17ac0*/  MUFU.EX2 R177, R177 ;  /* 0x000000b100b17308 */ /* 0x000e220000000800 */
[----:B--2---:R-:W-:-:S07]  /*17ad0*/  FADD.FTZ R14, R92, R15 ;  /* 0x0000000f5c0e7221 */ /* 0x004fce0000010000 */
[----:B------:R-:W1:Y:S01]  /*17ae0*/  MUFU.EX2 R95, R95 ;  /* 0x0000005f005f7308 */ /* 0x000e620000000800 */
[----:B---3--:R-:W-:-:S07]  /*17af0*/  FADD.FTZ R168, R94, R167 ;  /* 0x000000a75ea87221 */ /* 0x008fce0000010000 */
        /* <DEDUP_REMOVED lines=20> */
.L_x_8826:
[----:B------:R-:W-:Y:S01]  /*17c40*/  F2FP.SATFINITE.E4M3.F32.PACK_AB_MERGE_C R94, R95, R94, RZ ;  /* 0x0000005e5f5e723e */ /* 0x000fe200048070ff */
[----:B------:R-:W-:Y:S01]  /*17c50*/  FMUL.FTZ R24, R24, R3 ;  /* 0x0000000318187220 */ /* 0x000fe20000410000 */
[----:B------:R-:W-:Y:S01]  /*17c60*/  F2FP.SATFINITE.E4M3.F32.PACK_AB_MERGE_C R95, R88, R169, RZ ;  /* 0x000000a9585f723e */ /* 0x000fe200048070ff */
[----:B------:R-:W-:Y:S01]  /*17c70*/  IMAD R88, R194, 0x8, R17 ;  /* 0x00000008c2587824 */ /* 0x000fe200078e0211 */
[----:B------:R-:W-:Y:S01]  /*17c80*/  ISETP.GT.AND P1, PT, R12, R21, PT ;  /* 0x000000150c00720c */ /* 0x000fe20003f24270 */
[-C--:B------:R-:W-:Y:S01]  /*17c90*/  FMUL.FTZ R25, R25, R3.reuse ;  /* 0x0000000319197220 */ /* 0x080fe20000410000 */
        /* <DEDUP_REMOVED lines=8> */
[----:B------:R-:W-:Y:S01]  /*17d20*/  F2FP.SATFINITE.E4M3.F32.PACK_AB_MERGE_C R110, R107, R106, R110 ;  /* 0x0000006a6b6e723e */ /* 0x000fe2000480706e */
        /* <DEDUP_REMOVED lines=105> */
.L_x_8807:
[----:B------:R-:W0:Y:S01]  /*183c0*/  LDC R21, c[0x0][0x448] ;  /* 0x00011200ff157b82 */ /* 0x000e220000000800 */
[----:B------:R-:W-:Y:S02]  /*183d0*/  LOP3.LUT R22, R22, 0xfffffff7, RZ, 0xc0, !PT ;  /* 0xfffffff716167812 */ /* 0x000fe400078ec0ff */
[----:B------:R-:W-:Y:S02]  /*183e0*/  R2UR UR4, R13 ;  /* 0x000000000d0472ca */ /* 0x000fe400000e0000 */
[----:B------:R-:W-:-:S03]  /*183f0*/  IADD3 R90, R189, 0x1, -R188 ;  /* 0x00000001bd5a7810 */ /* 0x000fc60007ffe8bc */
[----:B------:R-:W1:Y:S01]  /*18400*/  LDC R92, c[0x0][0x9e4] ;  /* 0x00027900ff5c7b82 */ /* 0x000e620000000800 */
[----:B0-----:R-:W-:Y:S01]  /*18410*/  ISETP.NE.AND P1, PT, R21, 0x1, PT ;  /* 0x000000011500780c */ /* 0x001fe20003f25270 */
[----:B------:R-:W-:-:S12]  /*18420*/  VIADD R21, R202, 0x7f ;  /* 0x0000007fca157836 */ /* 0x000fd80000000000 */
[----:B------:R-:W0:Y:S01]  /*18430*/  @P1 LDC R88, c[0x0][0x44c] ;  /* 0x00011300ff581b82 */ /* 0x000e220000000800 */
[----:B------:R-:W-:-:S04]  /*18440*/  @P1 LOP3.LUT R22, R22, 0x8, RZ, 0xfc, !PT ;  /* 0x0000000816161812 */ /* 0x000fc800078efcff */
[----:B------:R-:W-:-:S03]  /*18450*/  LOP3.LUT R22, R22, 0xffffffef, RZ, 0xc0, !PT ;  /* 0xffffffef16167812 */ /* 0x000fc600078ec0ff */
[----:B------:R-:W2:Y:S01]  /*18460*/  @P1 LDC R89, c[0x0][0x450] ;  /* 0x00011400ff591b82 */ /* 0x000ea20000000800 */
[----:B0-----:R-:W-:-:S05]  /*18470*/  @P1 IMAD.HI.U32 R88, R21, R88, RZ ;  /* 0x0000005815581227 */ /* 0x001fca00078e00ff */
[----:B--2---:R-:W-:Y:S02]  /*18480*/  @P1 SHF.R.U32.HI R21, RZ, R89, R88 ;  /* 0x00000059ff151219 */ /* 0x004fe40000011658 */
[----:B-1----:R-:W-:-:S03]  /*18490*/  ISETP.GE.AND P1, PT, R92, 0x1, PT ;  /* 0x000000015c00780c */ /* 0x002fc60003f26270 */
[----:B------:R-:W-:-:S04]  /*184a0*/  IMAD.IADD R21, R90, 0x1, R21 ;  /* 0x000000015a157824 */ /* 0x000fc800078e0215 */
[----:B------:R-:W-:-:S06]  /*184b0*/  VIADD R88, R21, -UR4 ;  /* 0x8000000415587c36 */ /* 0x000fcc0008000000 */
[----:B------:R-:W-:Y:S01]  /*184c0*/  @P1 LOP3.LUT R22, R22, 0x10, RZ, 0xfc, !PT ;  /* 0x0000001016161812 */ /* 0x000fe200078efcff */
        /* <DEDUP_REMOVED lines=11> */
.L_x_8830:
[----:B------:R-:W-:-:S13]  /*18580*/  ISETP.NE.AND P1, PT, R92, 0x1, PT ;  /* 0x000000015c00780c */ /* 0x000fda0003f25270 */
[----:B------:R-:W0:Y:S02]  /*18590*/  @P1 LDC.64 R90, c[0x0][0x9e8] ;  /* 0x00027a00ff5a1b82 */ /* 0x000e240000000a00 */
[----:B0-----:R-:W-:-:S05]  /*185a0*/  @P1 IMAD.HI.U32 R90, R21, R90, RZ ;  /* 0x0000005a155a1227 */ /* 0x001fca00078e00ff */
[----:B------:R-:W-:-:S07]  /*185b0*/  @P1 SHF.R.U32.HI R21, RZ, R91, R90 ;  /* 0x0000005bff151219 */ /* 0x000fce000001165a */
.L_x_8831:
[----:B------:R-:W-:Y:S05]  /*185c0*/  BSYNC B0 ;  /* 0x0000000000007941 */ /* 0x000fea0003800000 */
.L_x_8829:
[----:B------:R-:W-:-:S05]  /*185d0*/  IMAD R21, R21, R92, RZ ;  /* 0x0000005c15157224 */ /* 0x000fca00078e02ff */
[----:B------:R-:W-:-:S07]  /*185e0*/  VIMNMX R88, R88, R21, !PT ;  /* 0x0000001558587248 */ /* 0x000fce0007fe0100 */
.L_x_8828:
[----:B------:R-:W-:-:S04]  /*185f0*/  VIADD R88, R88, 0x9f ;  /* 0x0000009f58587836 */ /* 0x000fc80000000000 */
[----:B------:R-:W-:-:S05]  /*18600*/  IMAD.HI R88, R88, 0x66666667, RZ ;  /* 0x6666666758587827 */ /* 0x000fca00078e02ff */
[----:B------:R-:W-:-:S04]  /*18610*/  SHF.R.U32.HI R21, RZ, 0x1f, R88 ;  /* 0x0000001fff157819 */ /* 0x000fc80000011658 */
[----:B------:R-:W-:-:S04]  /*18620*/  LEA.HI.SX32 R88, R88, R21, 0x1a ;  /* 0x0000001558587211 */ /* 0x000fc800078fd2ff */
[----:B------:R-:W-:-:S04]  /*18630*/  VIMNMX R21, R211, R88, !PT ;  /* 0x00000058d3157248 */ /* 0x000fc80007fe0100 */
[----:B------:R-:W-:-:S13]  /*18640*/  ISETP.GE.AND P1, PT, R12, R21, PT ;  /* 0x000000150c00720c */ /* 0x000fda0003f26270 */
[----:B------:R-:W-:Y:S05]  /*18650*/  @!P1 BRA `(.L_x_8832) ;  /* 0x0000002c007c9947 */ /* 0x000fea0003800000 */
[----:B------:R-:W-:Y:S02]  /*18660*/  IMAD.MOV.U32 R216, RZ, RZ, R0 ;  /* 0x000000ffffd87224 */ /* 0x000fe400078e0000 */
[----:B------:R-:W-:Y:S02]  /*18670*/  IMAD.MOV.U32 R217, RZ, RZ, R3 ;  /* 0x000000ffffd97224 */ /* 0x000fe400078e0003 */
[----:B------:R-:W-:Y:S02]  /*18680*/  IMAD.MOV.U32 R222, RZ, RZ, R196 ;  /* 0x000000ffffde7224 */ /* 0x000fe400078e00c4 */
[----:B------:R-:W-:-:S07]  /*18690*/  IMAD.MOV.U32 R218, RZ, RZ, R194 ;  /* 0x000000ffffda7224 */ /* 0x000fce00078e00c2 */
.L_x_8844:
        /* <DEDUP_REMOVED lines=8> */
.L_x_8834:
[----:B------:R-:W-:Y:S01]  /*18720*/  VIADD R0, R218, 0x1 ;  /* 0x00000001da007836 */ /* 0x000fe20000000000 */
[----:B------:R-:W-:-:S04]  /*18730*/  SHF.L.U32 R3, R196, 0x1f, RZ ;  /* 0x0000001fc4037819 */ /* 0x000fc800000006ff */
[----:B------:R-:W-:-:S04]  /*18740*/  ISETP.NE.AND P2, PT, R0, 0x2, PT ;  /* 0x000000020000780c */ /* 0x000fc80003f45270 */
[----:B------:R-:W-:-:S05]  /*18750*/  SEL R0, R0, RZ, P2 ;  /* 0x000000ff00007207 */ /* 0x000fca0001000000 */
[----:B------:R-:W-:-:S04]  /*18760*/  IMAD R0, R0, 0x8, R17 ;  /* 0x0000000800007824 */ /* 0x000fc800078e0211 */
[----:B------:R0:W1:Y:S01]  /*18770*/  SYNCS.PHASECHK.TRANS64.TRYWAIT P2, [R0+URZ+0x22830], R3 ;  /* 0x02283003000075a7 */ /* 0x000062000804017f */
[----:B------:R-:W-:Y:S05]  /*18780*/  @!P0 BRA `(.L_x_8835) ;  /* 0x0000000000048947 */ /* 0x000fea0003800000 */
[----:B------:R-:W-:Y:S01]  /*18790*/  BPT.TRAP 0x1 ;  /* 0x000000040000795c */ /* 0x000fe20000300000 */
.L_x_8835:
[----:B------:R-:W-:Y:S04]  /*187a0*/  BSSY B0, `(.L_x_8833) ;  /* 0x0000004000007945 */ /* 0x000fe80003800000 */
[----:B-1----:R-:W-:Y:S05]  /*187b0*/  @P2 BRA `(.L_x_8836) ;  /* 0x0000000000082947 */ /* 0x002fea0003800000 */
[----:B------:R-:W1:Y:S02]  /*187c0*/  SYNCS.PHASECHK.TRANS64.TRYWAIT P2, [R0+URZ+0x22830], R3 ;  /* 0x02283003000075a7 */ /* 0x000e64000804017f */
[----:B-1----:R-:W-:Y:S05]  /*187d0*/  @!P2 BRA `(.L_x_8837) ;  /* 0x000001480074a947 */ /* 0x002fea0003800000 */
.L_x_8836:
[----:B------:R-:W-:Y:S05]  /*187e0*/  BSYNC B0 ;  /* 0x0000000000007941 */ /* 0x000fea0003800000 */
.L_x_8833:
[----:B01----:R-:W0:Y:S01]  /*187f0*/  S2R R3, SR_TID.X ;  /* 0x0000000000037919 */ /* 0x003e220000002100 */
[----:B------:R-:W-:Y:S01]  /*18800*/  VIADD R194, R218, 0x1 ;  /* 0x00000001dac27836 */ /* 0x000fe20000000000 */
[----:B------:R-:W-:Y:S05]  /*18810*/  WARPSYNC.ALL ;  /* 0x0000000000007948 */ /* 0x000fea0003800000 */
[----:B------:R-:W-:Y:S01]  /*18820*/  ISETP.NE.AND P2, PT, R194, 0x2, PT ;  /* 0x00000002c200780c */ /* 0x000fe20003f45270 */
        /* <DEDUP_REMOVED lines=9> */
[----:B------:R-:W-:Y:S01]  /*188c0*/  R2UR UR35, R93 ;  /* 0x000000005d2372ca */ /* 0x000fe200000e0000 */
[----:B------:R-:W-:Y:S01]  /*188d0*/  IMAD.MOV.U32 R97, RZ, RZ, 0x40000040 ;  /* 0x40000040ff617424 */ /* 0x000fe200078e00ff */
        /* <DEDUP_REMOVED lines=9> */
[C---:B------:R-:W-:Y:S01]  /*18970*/  VIADD R88, R90.reuse, 0x2 ;  /* 0x000000025a587836 */ /* 0x040fe20000000000 */
[----:B------:R-:W-:Y:S01]  /*18980*/  R2UR UR39, R89 ;  /* 0x00000000592772ca */ /* 0x000fe200000e0000 */
[----:B------:R-:W-:Y:S01]  /*18990*/  VIADD R96, R90, 0x4 ;  /* 0x000000045a607836 */ /* 0x000fe20000000000 */
[----:B------:R-:W-:Y:S01]  /*189a0*/  R2UR UR36, R10 ;  /* 0x000000000a2472ca */ /* 0x000fe200000e0000 */
[----:B------:R-:W-:Y:S01]  /*189b0*/  IMAD.MOV.U32 R91, RZ, RZ, 0x40000040 ;  /* 0x40000040ff5b7424 */ /* 0x000fe200078e00ff */
[----:B0-----:R-:W-:-:S02]  /*189c0*/  SHF.R.U32.HI R3, RZ, 0x7, R3 ;  /* 0x00000007ff037819 */ /* 0x001fc40000011603 */
[----:B------:R-:W-:Y:S02]  /*189d0*/  R2UR UR37, R11 ;  /* 0x000000000b2572ca */ /* 0x000fe400000e0000 */
[----:B------:R-:W-:Y:S01]  /*189e0*/  R2UR UR8, R92 ;  /* 0x000000005c0872ca */ /* 0x000fe200000e0000 */
[----:B------:R-:W-:Y:S01]  /*189f0*/  VIADD R3, R3, 0x8 ;  /* 0x0000000803037836 */ /* 0x000fe20000000000 */
[----:B------:R-:W-:Y:S01]  /*18a00*/  R2UR UR51, R93 ;  /* 0x000000005d3372ca */ /* 0x000fe200000e0000 */
[----:B------:R-:W-:Y:S01]  /*18a10*/  VIADD R92, R90, 0x202 ;  /* 0x000002025a5c7836 */ /* 0x000fe20000000000 */
[----:B------:R-:W-:Y:S01]  /*18a20*/  R2UR UR6, R94 ;  /* 0x000000005e0672ca */ /* 0x000fe200000e0000 */
[----:B------:R-:W-:Y:S01]  /*18a30*/  VIADD R94, R90, 0x102 ;  /* 0x000001025a5e7836 */ /* 0x000fe20000000000 */
[----:B------:R0:W-:Y:S01]  /*18a40*/  BAR.SYNC.DEFER_BLOCKING R3, 0x100 ;  /* 0x000400030000751d */ /* 0x0001e20000010000 */
[----:B------:R-:W-:Y:S02]  /*18a50*/  R2UR UR7, R95 ;  /* 0x000000005f0772ca */ /* 0x000fe400000e0000 */
[----:B------:R-:W-:Y:S01]  /*18a60*/  R2UR UR50, R92 ;  /* 0x000000005c3272ca */ /* 0x000fe200000e0000 */
[----:B------:R-:W-:Y:S01]  /*18a70*/  VIADD R92, R90, 0x402 ;  /* 0x000004025a5c7836 */ /* 0x000fe20000000000 */
[----:B------:R-:W-:-:S02]  /*18a80*/  R2UR UR48, R10 ;  /* 0x000000000a3072ca */ /* 0x000fc400000e0000 */
[----:B------:R-:W-:Y:S02]  /*18a90*/  R2UR UR49, R11 ;  /* 0x000000000b3172ca */ /* 0x000fe400000e0000 */
[----:B------:R-:W-:Y:S02]  /*18aa0*/  R2UR UR46, R94 ;  /* 0x000000005e2e72ca */ /* 0x000fe400000e0000 */
[----:B------:R-:W-:Y:S02]  /*18ab0*/  R2UR UR47, R95 ;  /* 0x000000005f2f72ca */ /* 0x000fe400000e0000 */
[----:B------:R-:W-:Y:S01]  /*18ac0*/  MOV R94, UR51 ;  /* 0x00000033005e7c02 */ /* 0x000fe20008000f00 */
[----:B------:R-:W-:Y:S01]  /*18ad0*/  UMOV UR51, UR7 ;  /* 0x0000000700337c82 */ /* 0x000fe20008000000 */
[----:B------:R-:W-:Y:S01]  /*18ae0*/  R2UR UR4, R88 ;  /* 0x00000000580472ca */ /* 0x000fe200000e0000 */
[----:B------:R-:W-:Y:S01]  /*18af0*/  VIADD R88, R90, 0x302 ;  /* 0x000003025a587836 */ /* 0x000fe20000000000 */
[----:B------:R-:W-:Y:S01]  /*18b00*/  MOV R95, UR50 ;  /* 0x00000032005f7c02 */ /* 0x000fe20008000f00 */
[----:B------:R-:W-:Y:S01]  /*18b10*/  UMOV UR50, UR6 ;  /* 0x0000000600327c82 */ /* 0x000fe20008000000 */
[----:B------:R-:W-:Y:S01]  /*18b20*/  R2UR UR58, R92 ;  /* 0x000000005c3a72ca */ /* 0x000fe200000e0000 */
[----:B------:R-:W-:Y:S01]  /*18b30*/  VIADD R92, R90, 0x204 ;  /* 0x000002045a5c7836 */ /* 0x000fe20000000000 */
[----:B------:R-:W-:Y:S01]  /*18b40*/  R2UR UR54, R88 ;  /* 0x00000000583672ca */ /* 0x000fe200000e0000 */
[----:B------:R-:W-:Y:S01]  /*18b50*/  VIADD R88, R90, 0x104 ;  /* 0x000001045a587836 */ /* 0x000fe20000000000 */
[----:B------:R-:W-:Y:S01]  /*18b60*/  R2UR UR9, R93 ;  /* 0x000000005d0972ca */ /* 0x000fe200000e0000 */
[----:B------:R-:W-:Y:S01]  /*18b70*/  WARPGROUP.ARRIVE ;  /* 0x00000000000079c5 */ /* 0x000fe20000000000 */
[----:B------:R-:W-:Y:S01]  /*18b80*/  R2UR UR14, R92 ;  /* 0x000000005c0e72ca */ /* 0x000fe200000e0000 */
[----:B------:R-:W-:Y:S01]  /*18b90*/  VIADD R92, R90, 0x404 ;  /* 0x000004045a5c7836 */ /* 0x000fe20000000000 */
[----:B------:R-:W-:Y:S01]  /*18ba0*/  R2UR UR10, R88 ;  /* 0x00000000580a72ca */ /* 0x000fe200000e0000 */
[----:B------:R-:W-:Y:S01]  /*18bb0*/  VIADD R88, R90, 0x304 ;  /* 0x000003045a587836 */ /* 0x000fe20000000000 */
[----:B------:R-:W-:Y:S01]  /*18bc0*/  R2UR UR6, R96 ;  /* 0x00000000600672ca */ /* 0x000fe200000e0000 */
[----:B------:R-:W-:Y:S01]  /*18bd0*/  QGMMA.64x32x32.F32.E4M3.E4M3 R152, gdesc[UR28], RZ, !UPT, gsb0 ;  /* 0x006000001c9879f3 */ /* 0x000fe2000c0008ff */
[----:B------:R-:W-:Y:S01]  /*18be0*/  R2UR UR22, R92 ;  /* 0x000000005c1672ca */ /* 0x000fe200000e0000 */
[----:B------:R-:W-:Y:S01]  /*18bf0*/  VIADD R96, R90, 0x6 ;  /* 0x000000065a607836 */ /* 0x000fe20000000000 */
[----:B------:R-:W-:Y:S01]  /*18c00*/  R2UR UR18, R88 ;  /* 0x00000000581272ca */ /* 0x000fe200000e0000 */
[C---:B------:R-:W-:Y:S01]  /*18c10*/  VIADD R88, R90.reuse, 0x106 ;  /* 0x000001065a587836 */ /* 0x040fe20000000000 */
[C---:B------:R-:W-:Y:S01]  /*18c20*/  R2UR UR5, R89.reuse ;  /* 0x00000000590572ca */ /* 0x040fe200000e0000 */
[----:B------:R-:W-:Y:S01]  /*18c30*/  VIADD R92, R90, 0x206 ;  /* 0x000002065a5c7836 */ /* 0x000fe20000000000 */
[----:B------:R-:W-:-:S02]  /*18c40*/  R2UR UR55, R89 ;  /* 0x00000000593772ca */ /* 0x000fc400000e0000 */
[----:B------:R-:W-:Y:S01]  /*18c50*/  R2UR UR30, R88 ;  /* 0x00000000581e72ca */ /* 0x000fe200000e0000 */
[C---:B------:R-:W-:Y:S01]  /*18c60*/  VIADD R88, R90.reuse, 0x306 ;  /* 0x000003065a587836 */ /* 0x040fe20000000000 */
[----:B------:R-:W-:Y:S01]  /*18c70*/  R2UR UR59, R93 ;  /* 0x000000005d3b72ca */ /* 0x000fe200000e0000 */
[----:B------:R-:W-:Y:S01]  /*18c80*/  VIADD R90, R90, 0x406 ;  /* 0x000004065a5a7836 */ /* 0x000fe20000000000 */
[----:B------:R-:W-:Y:S02]  /*18c90*/  R2UR UR11, R89 ;  /* 0x00000000590b72ca */ /* 0x000fe400000e0000 */
[----:B------:R-:W-:Y:S02]  /*18ca0*/  R2UR UR15, R93 ;  /* 0x000000005d0f72ca */ /* 0x000fe400000e0000 */
[----:B------:R-:W-:Y:S02]  /*18cb0*/  R2UR UR19, R89 ;  /* 0x00000000591372ca */ /* 0x000fe400000e0000 */
[----:B------:R-:W-:Y:S01]  /*18cc0*/  R2UR UR23, R93 ;  /* 0x000000005d1772ca */ /* 0x000fe200000e0000 */
[----:B------:R-:W-:Y:S01]  /*18cd0*/  IMAD.MOV.U32 R93, RZ, RZ, 0x40000040 ;  /* 0x40000040ff5d7424 */ /* 0x000fe200078e00ff */
[----:B------:R-:W-:-:S02]  /*18ce0*/  R2UR UR44, R10 ;  /* 0x000000000a2c72ca */ /* 0x000fc400000e0000 */
[----:B------:R-:W-:Y:S02]  /*18cf0*/  R2UR UR45, R11 ;  /* 0x000000000b2d72ca */ /* 0x000fe400000e0000 */
[----:B------:R-:W-:Y:S01]  /*18d00*/  R2UR UR31, R89 ;  /* 0x00000000591f72ca */ /* 0x000fe200000e0000 */
[----:B------:R-:W-:Y:S01]  /*18d10*/  IMAD.MOV.U32 R89, RZ, RZ, 0x40000040 ;  /* 0x40000040ff597424 */ /* 0x000fe200078e00ff */
[C---:B------:R-:W-:Y:S02]  /*18d20*/  R2UR UR7, R97.reuse ;  /* 0x00000000610772ca */ /* 0x040fe400000e0000 */
[----:B------:R-:W-:Y:S02]  /*18d30*/  R2UR UR26, R96 ;  /* 0x00000000601a72ca */ /* 0x000fe400000e0000 */
[----:B------:R-:W-:Y:S02]  /*18d40*/  R2UR UR27, R97 ;  /* 0x00000000611b72ca */ /* 0x000fe400000e0000 */
[----:B------:R-:W-:-:S02]  /*18d50*/  R2UR UR42, R90 ;  /* 0x000000005a2a72ca */ /* 0x000fc400000e0000 */
[----:B------:R-:W-:Y:S02]  /*18d60*/  R2UR UR43, R91 ;  /* 0x000000005b2b72ca */ /* 0x000fe400000e0000 */
[----:B------:R-:W-:Y:S01]  /*18d70*/  MOV R221, UR47 ;  /* 0x0000002f00dd7c02 */ /* 0x000fe20008000f00 */
[----:B------:R-:W-:Y:S01]  /*18d80*/  UMOV UR47, UR9 ;  /* 0x00000009002f7c82 */ /* 0x000fe20008000000 */
[----:B------:R-:W-:Y:S01]  /*18d90*/  MOV R205, UR46 ;  /* 0x0000002e00cd7c02 */ /* 0x000fe20008000f00 */
[----:B------:R-:W-:Y:S01]  /*18da0*/  UMOV UR46, UR8 ;  /* 0x00000008002e7c82 */ /* 0x000fe20008000000 */
[----:B0-----:R-:W-:Y:S01]  /*18db0*/  MOV R3, UR7 ;  /* 0x0000000700037c02 */ /* 0x001fe20008000f00 */
        /* <DEDUP_REMOVED lines=19> */
[C---:B------:R-:W-:Y:S02]  /*18ef0*/  R2UR UR17, R7.reuse ;  /* 0x00000000071172ca */ /* 0x040fe400000e0000 */
[----:B------:R-:W-:Y:S02]  /*18f00*/  R2UR UR20, R6 ;  /* 0x00000000061472ca */ /* 0x000fe400000e0000 */
[----:B------:R-:W-:Y:S02]  /*18f10*/  R2UR UR21, R7 ;  /* 0x00000000071572ca */ /* 0x000fe400000e0000 */
[----:B------:R-:W-:Y:S02]  /*18f20*/  R2UR UR24, R4 ;  /* 0x00000000041872ca */ /* 0x000fe400000e0000 */
[----:B------:R-:W-:-:S02]  /*18f30*/  R2UR UR25, R5 ;  /* 0x00000000051972ca */ /* 0x000fc400000e0000 */
        /* <DEDUP_REMOVED lines=80> */
.L_x_8839:
[----:B------:R-:W-:Y:S01]  /*19440*/  SHF.L.U32 R0, R222, 0x1f, RZ ;  /* 0x0000001fde007819 */ /* 0x000fe200000006ff */
[----:B------:R-:W-:-:S04]  /*19450*/  IMAD R3, R218, 0x8, R17 ;  /* 0x00000008da037824 */ /* 0x000fc800078e0211 */
[----:B------:R0:W1:Y:S01]  /*19460*/  SYNCS.PHASECHK.TRANS64.TRYWAIT P1, [R3+URZ+0x22850], R0 ;  /* 0x02285000030075a7 */ /* 0x000062000802017f */
[----:B------:R-:W-:Y:S05]  /*19470*/  @!P0 BRA `(.L_x_8840) ;  /* 0x0000000000048947 */ /* 0x000fea0003800000 */
[----:B------:R-:W-:Y:S01]  /*19480*/  BPT.TRAP 0x1 ;  /* 0x000000040000795c */ /* 0x000fe20000300000 */
.L_x_8840:
[----:B-1----:R-:W-:Y:S05]  /*19490*/  @P1 BRA `(.L_x_8838) ;  /* 0x0000000000081947 */ /* 0x002fea0003800000 */
[----:B------:R-:W1:Y:S02]  /*194a0*/  SYNCS.PHASECHK.TRANS64.TRYWAIT P1, [R3+URZ+0x22850], R0 ;  /* 0x02285000030075a7 */ /* 0x000e64000802017f */
[----:B-1----:R-:W-:Y:S05]  /*194b0*/  @!P1 BRA `(.L_x_8841) ;  /* 0x0000013c00509947 */ /* 0x002fea0003800000 */
.L_x_8838:
        /* <DEDUP_REMOVED lines=13> */
[----:B0-----:R-:W-:-:S04]  /*19590*/  SHF.R.U32.HI R221, RZ, 0x7, R221 ;  /* 0x00000007ffdd7819 */ /* 0x001fc800000116dd */
[----:B------:R-:W-:Y:S01]  /*195a0*/  IADD3 R3, -R221, 0xb, RZ ;  /* 0x0000000bdd037810 */ /* 0x000fe20007ffe1ff */
        /* <DEDUP_REMOVED lines=28> */
[----:B------:R0:W-:Y:S06]  /*19770*/  BAR.ARV R3, 0x100 ;  /* 0x000400030000751d */ /* 0x0001ec0000002000 */
[----:B------:R-:W-:Y:S05]  /*19780*/  @!P0 BRA `(.L_x_8842) ;  /* 0x0000000000048947 */ /* 0x000fea0003800000 */
[----:B------:R-:W-:Y:S01]  /*19790*/  BPT.TRAP 0x1 ;  /* 0x000000040000795c */ /* 0x000fe20000300000 */
.L_x_8842:
[----:B------:R-:W-:-:S04]  /*197a0*/  FMNMX.FTZ R0, R152, R217, !PT ;  /* 0x000000d998007209 */ /* 0x000fc80007810000 */
[----:B0-----:R-:W-:Y:S02]  /*197b0*/  FMNMX.FTZ R3, R153, R0, !PT ;  /* 0x0000000099037209 */ /* 0x001fe40007810000 */
[----:B------:R-:W-:-:S04]  /*197c0*/  FMNMX.FTZ R0, R154, R216, !PT ;  /* 0x000000d89a007209 */ /* 0x000fc80007810000 */
        /* <DEDUP_REMOVED lines=85> */
[----:B------:R-:W-:-:S04]  /*19d20*/  FADD.FTZ R171, -R3, R217 ;  /* 0x000000d903ab7221 */ /* 0x000fc80000010100 */
[----:B------:R-:W-:Y:S01]  /*19d30*/  FMUL.FTZ R168, R2, R171 ;  /* 0x000000ab02a87220 */ /* 0x000fe20000410000 */
[----:B------:R-:W-:-:S04]  /*19d40*/  FADD.FTZ R171, -R0, R216 ;  /* 0x000000d800ab7221 */ /* 0x000fc80000010100 */
[C---:B------:R-:W-:Y:S01]  /*19d50*/  FMUL.FTZ R169, R2.reuse, R171 ;  /* 0x000000ab02a97220 */ /* 0x040fe20000410000 */
[----:B------:R-:W-:-:S01]  /*19d60*/  FFMA.FTZ R171, R2, R3, -8 ;  /* 0xc100000002ab7423 */ /* 0x000fc20000010003 */
[----:B------:R-:W-:Y:S03]  /*19d70*/  MUFU.EX2 R168, R168 ;  /* 0x000000a800a87308 */ /* 0x000fe60000000800 */
[----:B------:R-:W-:-:S01]  /*19d80*/  FFMA.FTZ R170, R2, R152, -R171 ;  /* 0x0000009802aa7223 */ /* 0x000fc200000108ab */
[C-C-:B------:R-:W-:Y:S01]  /*19d90*/  FFMA.FTZ R152, R2.reuse, R153, -R171.reuse ;  /* 0x0000009902987223 */ /* 0x140fe200000108ab */
[----:B------:R-:W-:-:S01]  /*19da0*/  FFMA.FTZ R153, R2, R156, -R171 ;  /* 0x0000009c02997223 */ /* 0x000fc200000108ab */
[C-C-:B------:R-:W-:Y:S01]  /*19db0*/  FFMA.FTZ R156, R2.reuse, R157, -R171.reuse ;  /* 0x0000009d029c7223 */ /* 0x140fe200000108ab */
[----:B------:R-:W-:-:S01]  /*19dc0*/  FFMA.FTZ R157, R2, R160, -R171 ;  /* 0x000000a0029d7223 */ /* 0x000fc200000108ab */
[C-C-:B------:R-:W-:Y:S01]  /*19dd0*/  FFMA.FTZ R160, R2.reuse, R161, -R171.reuse ;  /* 0x000000a102a07223 */ /* 0x140fe200000108ab */
[----:B------:R-:W-:-:S01]  /*19de0*/  FFMA.FTZ R161, R2, R164, -R171 ;  /* 0x000000a402a17223 */ /* 0x000fc200000108ab */
[C---:B------:R-:W-:Y:S01]  /*19df0*/  FFMA.FTZ R164, R2.reuse, R165, -R171 ;  /* 0x000000a502a47223 */ /* 0x040fe200000108ab */
[----:B------:R-:W-:-:S01]  /*19e00*/  FFMA.FTZ R165, R2, R0, -8 ;  /* 0xc100000002a57423 */ /* 0x000fc20000010000 */
[----:B------:R0:W1:Y:S01]  /*19e10*/  MUFU.EX2 R173, R170 ;  /* 0x000000aa00ad7308 */ /* 0x0000620000000800 */
[----:B------:R-:W-:-:S01]  /*19e20*/  FFMA.FTZ R136, R2, R136, -R171 ;  /* 0x0000008802887223 */ /* 0x000fc200000108ab */
[C---:B------:R-:W-:Y:S01]  /*19e30*/  FFMA.FTZ R137, R2.reuse, R137, -R171 ;  /* 0x0000008902897223 */ /* 0x040fe200000108ab */
[----:B------:R-:W-:-:S01]  /*19e40*/  FFMA.FTZ R154, R2, R154, -R165 ;  /* 0x0000009a029a7223 */ /* 0x000fc200000108a5 */
[C-C-:B------:R-:W-:Y:S01]  /*19e50*/  FFMA.FTZ R155, R2.reuse, R155, -R165.reuse ;  /* 0x0000009b029b7223 */ /* 0x140fe200000108a5 */
[----:B------:R-:W-:-:S01]  /*19e60*/  FFMA.FTZ R158, R2, R158, -R165 ;  /* 0x0000009e029e7223 */ /* 0x000fc200000108a5 */
[C-C-:B------:R-:W-:Y:S01]  /*19e70*/  FFMA.FTZ R159, R2.reuse, R159, -R165.reuse ;  /* 0x0000009f029f7223 */ /* 0x140fe200000108a5 */
[----:B------:R-:W-:-:S01]  /*19e80*/  FFMA.FTZ R162, R2, R162, -R165 ;  /* 0x000000a202a27223 */ /* 0x000fc200000108a5 */
[----:B------:R-:W-:Y:S01]  /*19e90*/  MUFU.EX2 R169, R169 ;  /* 0x000000a900a97308 */ /* 0x000fe20000000800 */
[----:B0-----:R-:W-:-:S02]  /*19ea0*/  IMAD R170, R194, 0x8, R17 ;  /* 0x00000008c2aa7824 */ /* 0x001fc400078e0211 */
[C-C-:B------:R-:W-:Y:S01]  /*19eb0*/  FFMA.FTZ R163, R2.reuse, R163, -R165.reuse ;  /* 0x000000a302a37223 */ /* 0x140fe200000108a5 */
[----:B------:R-:W-:-:S01]  /*19ec0*/  FFMA.FTZ R166, R2, R166, -R165 ;  /* 0x000000a602a67223 */ /* 0x000fc200000108a5 */
[--C-:B------:R-:W-:Y:S01]  /*19ed0*/  FFMA.FTZ R167, R2, R167, -R165.reuse ;  /* 0x000000a702a77223 */ /* 0x100fe200000108a5 */
[----:B------:R-:W-:Y:S02]  /*19ee0*/  VIADD R170, R170, 0x22840 ;  /* 0x00022840aaaa7836 */ /* 0x000fe40000000000 */
[C-C-:B------:R-:W-:Y:S01]  /*19ef0*/  FFMA.FTZ R138, R2.reuse, R138, -R165.reuse ;  /* 0x0000008a028a7223 */ /* 0x140fe200000108a5 */
[----:B------:R-:W-:-:S01]  /*19f00*/  FFMA.FTZ R139, R2, R139, -R165 ;  /* 0x0000008b028b7223 */ /* 0x000fc200000108a5 */
[----:B------:R-:W0:Y:S01]  /*19f10*/  MUFU.EX2 R154, R154 ;  /* 0x0000009a009a7308 */ /* 0x000e220000000800 */
[----:B-1----:R-:W-:-:S01]  /*19f20*/  FFMA.FTZ R15, R168, R15, R173 ;  /* 0x0000000fa80f7223 */ /* 0x002fc200000100ad */
[----:B------:R-:W-:Y:S01]  /*19f30*/  PRMT R170, R229, 0x654, R170 ;  /* 0x00000654e5aa7816 */ /* 0x000fe200000000aa */
[----:B------:R-:W-:-:S01]  /*19f40*/  FFMA.FTZ R142, R2, R142, -R165 ;  /* 0x0000008e028e7223 */ /* 0x000fc200000108a5 */
[C-C-:B------:R-:W-:Y:S01]  /*19f50*/  FFMA.FTZ R143, R2.reuse, R143, -R165.reuse ;  /* 0x0000008f028f7223 */ /* 0x140fe200000108a5 */
[----:B------:R-:W-:-:S01]  /*19f60*/  FFMA.FTZ R146, R2, R146, -R165 ;  /* 0x0000009202927223 */ /* 0x000fc200000108a5 */
[----:B------:R1:W-:Y:S01]  /*19f70*/  SYNCS.ARRIVE.TRANS64.RED.A1T0 RZ, [R170+URZ], RZ ;  /* 0x000000ffaaff79a7 */ /* 0x0003e2000810043f */
[----:B------:R-:W-:-:S01]  /*19f80*/  FFMA.FTZ R147, R2, R147, -R165 ;  /* 0x0000009302937223 */ /* 0x000fc200000108a5 */
[----:B------:R-:W2:Y:S01]  /*19f90*/  MUFU.EX2 R152, R152 ;  /* 0x0000009800987308 */ /* 0x000ea20000000800 */
[----:B------:R-:W-:-:S01]  /*19fa0*/  FFMA.FTZ R150, R2, R150, -R165 ;  /* 0x0000009602967223 */ /* 0x000fc200000108a5 */
[C-C-:B------:R-:W-:Y:S01]  /*19fb0*/  FFMA.FTZ R151, R2.reuse, R151, -R165.reuse ;  /* 0x0000009702977223 */ /* 0x140fe200000108a5 */
[----:B------:R-:W-:-:S01]  /*19fc0*/  FFMA.FTZ R122, R2, R122, -R165 ;  /* 0x0000007a027a7223 */ /* 0x000fc200000108a5 */
[C-C-:B------:R-:W-:Y:S01]  /*19fd0*/  FFMA.FTZ R123, R2.reuse, R123, -R165.reuse ;  /* 0x0000007b027b7223 */ /* 0x140fe200000108a5 */
[----:B------:R-:W-:-:S01]  /*19fe0*/  FFMA.FTZ R126, R2, R126, -R165 ;  /* 0x0000007e027e7223 */ /* 0x000fc200000108a5 */
[C-C-:B-1----:R-:W-:Y:S01]  /*19ff0*/  FFMA.FTZ R170, R2.reuse, R130, -R165.reuse ;  /* 0x0000008202aa7223 */ /* 0x142fe200000108a5 */
        /* <DEDUP_REMOVED lines=23> */
[C---:B------:R-:W-:Y:S01]  /*1a170*/  FFMA.FTZ R103, R2.reuse, R103, -R165 ;  /* 0x0000006702677223 */ /* 0x040fe200000108a5 */
        /* <DEDUP_REMOVED lines=34> */
[----:B------:R-:W-:-:S07]  /*1a3a0*/  FFMA.FTZ R101, R2, R101, -R171 ;  /* 0x0000006502657223 */ /* 0x000fce00000108ab */
[----:B------:R2:W-:Y:S08]  /*1a3b0*/  MUFU.EX2 R114, R170 ;  /* 0x000000aa00727308 */ /* 0x0005f00000000800 */
[----:B------:R-:W5:Y:S01]  /*1a3c0*/  MUFU.EX2 R163, R163 ;  /* 0x000000a300a37308 */ /* 0x000f620000000800 */
[----:B--2---:R-:W-:-:S01]  /*1a3d0*/  FADD.FTZ R170, R152, R15 ;  /* 0x0000000f98aa7221 */ /* 0x004fc20000010000 */
[----:B-1----:R-:W-:-:S03]  /*1a3e0*/  FADD.FTZ R15, R155, R14 ;  /* 0x0000000e9b0f7221 */ /* 0x002fc60000010000 */
[----:B0-----:R-:W-:Y:S01]  /*1a3f0*/  FADD.FTZ R165, R153, R170 ;  /* 0x000000aa99a57221 */ /* 0x001fe20000010000 */
[----:B---3--:R-:W-:-:S02]  /*1a400*/  FADD.FTZ R14, R158, R15 ;  /* 0x0000000f9e0e7221 */ /* 0x008fc40000010000 */
[----:B------:R-:W0:Y:S01]  /*1a410*/  MUFU.EX2 R161, R161 ;  /* 0x000000a100a17308 */ /* 0x000e220000000800 */
[----:B----4-:R-:W-:-:S01]  /*1a420*/  FADD.FTZ R170, R156, R165 ;  /* 0x000000a59caa7221 */ /* 0x010fc20000010000 */
[----:B-----5:R-:W-:-:S03]  /*1a430*/  FADD.FTZ R15, R159, R14 ;  /* 0x0000000e9f0f7221 */ /* 0x020fc60000010000 */
[----:B------:R-:W-:Y:S01]  /*1a440*/  FADD.FTZ R165, R157, R170 ;  /* 0x000000aa9da57221 */ /* 0x000fe20000010000 */
[----:B------:R-:W-:-:S02]  /*1a450*/  FADD.FTZ R14, R162, R15 ;  /* 0x0000000fa20e7221 */ /* 0x000fc40000010000 */
[----:B------:R-:W1:Y:S01]  /*1a460*/  MUFU.EX2 R166, R166 ;  /* 0x000000a600a67308 */ /* 0x000e620000000800 */
[----:B------:R-:W-:-:S01]  /*1a470*/  FADD.FTZ R170, R160, R165 ;  /* 0x000000a5a0aa7221 */ /* 0x000fc20000010000 */
        /* <DEDUP_REMOVED lines=56> */
[----:B0-----:R-:W-:-:S04]  /*1a800*/  FADD.FTZ R165, R127, R170 ;  /* 0x000000aa7fa57221 */ /* 0x001fc80000010000 */
[----:B------:R-:W-:-:S03]  /*1a810*/  FADD.FTZ R170, R114, R165 ;  /* 0x000000a572aa7221 */ /* 0x000fc60000010000 */
        /* <DEDUP_REMOVED lines=78> */
.L_x_8843:
[----:B------:R-:W-:Y:S01]  /*1ad00*/  F2FP.SATFINITE.E4M3.F32.PACK_AB_MERGE_C R93, R93, R92, RZ ;  /* 0x0000005c5d5d723e */ /* 0x000fe200048070ff */
[----:B------:R-:W-:Y:S01]  /*1ad10*/  IMAD R92, R218, 0x8, R17 ;  /* 0x00000008da5c7824 */ /* 0x000fe200078e0211 */
[----:B------:R-:W-:Y:S01]  /*1ad20*/  ISETP.GT.AND P1, PT, R12, R21, PT ;  /* 0x000000150c00720c */ /* 0x000fe20003f24270 */
[----:B------:R-:W-:Y:S01]  /*1ad30*/  FMUL.FTZ R24, R24, R168 ;  /* 0x000000a818187220 */ /* 0x000fe20000410000 */
[----:B------:R-:W-:Y:S01]  /*1ad40*/  F2FP.SATFINITE.E4M3.F32.PACK_AB_MERGE_C R94, R95, R94, RZ ;  /* 0x0000005e5f5e723e */ /* 0x000fe200048070ff */
[----:B------:R-:W-:Y:S01]  /*1ad50*/  VIADD R92, R92, 0x22860 ;  /* 0x000228605c5c7836 */ /* 0x000fe20000000000 */
[----:B------:R-:W-:Y:S01]  /*1ad60*/  F2FP.SATFINITE.E4M3.F32.PACK_AB_MERGE_C R153, R156, R153, RZ ;  /* 0x000000999c99723e */ /* 0x000fe200048070ff */
[----:B------:R-:W-:Y:S01]  /*1ad70*/  FMUL.FTZ R25, R25, R168 ;  /* 0x000000a819197220 */ /* 0x000fe20000410000 */
[----:B------:R-:W-:Y:S01]  /*1ad80*/  F2FP.SATFINITE.E4M3.F32.PACK_AB_MERGE_C R93, R89, R88, R93 ;  /* 0x00000058595d723e */ /* 0x000fe2000480705d */
[-C--:B------:R-:W-:Y:S01]  /*1ad90*/  FMUL.FTZ R28, R28, R168.reuse ;  /* 0x000000a81c1c7220 */ /* 0x080fe20000410000 */
[----:B------:R-:W-:Y:S01]  /*1ada0*/  PRMT R92, R229, 0x654, R92 ;  /* 0x00000654e55c7816 */ /* 0x000fe2000000005c */
[----:B------:R-:W-:Y:S01]  /*1adb0*/  FMUL.FTZ R29, R29, R168 ;  /* 0x000000a81d1d7220 */ /* 0x000fe20000410000 */
[----:B------:R-:W-:Y:S01]  /*1adc0*/  F2FP.SATFINITE.E4M3.F32.PACK_AB_MERGE_C R94, R91, R90, R94 ;  /* 0x0000005a5b5e723e */ /* 0x000fe2000480705e */
        /* <DEDUP_REMOVED lines=103> */
[----:B0-----:R-:W-:Y:S06]  /*1b440*/  @P1 BRA `(.L_x_8844) ;  /* 0xffffffd000941947 */ /* 0x001fec000383ffff */
.L_x_8832:
[----:B------:R-:W-:-:S13]  /*1b450*/  ISETP.GE.AND P1, PT, R12, R211, PT ;  /* 0x000000d30c00720c */ /* 0x000fda0003f26270 */
[----:B------:R-:W-:Y:S05]  /*1b460*/  @!P1 BRA `(.L_x_8845) ;  /* 0x0000004800b89947 */ /* 0x000fea0003800000 */
[----:B------:R-:W-:Y:S02]  /*1b470*/  IMAD.MOV.U32 R21, RZ, RZ, R0 ;  /* 0x000000ffff157224 */ /* 0x000fe400078e0000 */
[----:B------:R-:W-:Y:S02]  /*1b480*/  IMAD.MOV.U32 R216, RZ, RZ, R3 ;  /* 0x000000ffffd87224 */ /* 0x000fe400078e0003 */
[----:B------:R-:W-:Y:S02]  /*1b490*/  IMAD.MOV.U32 R221, RZ, RZ, R196 ;  /* 0x000000ffffdd7224 */ /* 0x000fe400078e00c4 */
[----:B------:R-:W-:-:S07]  /*1b4a0*/  IMAD.MOV.U32 R217, RZ, RZ, R194 ;  /* 0x000000ffffd97224 */ /* 0x000fce00078e00c2 */
.L_x_8865:
        /* <DEDUP_REMOVED lines=8> */
.L_x_8847:
        /* <DEDUP_REMOVED lines=8> */
.L_x_8848:
[----:B------:R-:W-:Y:S04]  /*1b5b0*/  BSSY B0, `(.L_x_8846) ;  /* 0x0000004000007945 */ /* 0x000fe80003800000 */
[----:B-1----:R-:W-:Y:S05]  /*1b5c0*/  @P2 BRA `(.L_x_8849) ;  /* 0x0000000000082947 */ /* 0x002fea0003800000 */
[----:B------:R-:W1:Y:S02]  /*1b5d0*/  SYNCS.PHASECHK.TRANS64.TRYWAIT P2, [R0+URZ+0x22830], R3 ;  /* 0x02283003000075a7 */ /* 0x000e64000804017f */
[----:B-1----:R-:W-:Y:S05]  /*1b5e0*/  @!P2 BRA `(.L_x_8850) ;  /* 0x0000011c0018a947 */ /* 0x002fea0003800000 */
.L_x_8849:
[----:B------:R-:W-:Y:S05]  /*1b5f0*/  BSYNC B0 ;  /* 0x0000000000007941 */ /* 0x000fea0003800000 */
.L_x_8846:
        /* <DEDUP_REMOVED lines=197> */
.L_x_8852:
[----:B------:R-:W-:Y:S01]  /*1c250*/  SHF.L.U32 R0, R221, 0x1f, RZ ;  /* 0x0000001fdd007819 */ /* 0x000fe200000006ff */
[----:B------:R-:W-:-:S04]  /*1c260*/  IMAD R3, R217, 0x8, R17 ;  /* 0x00000008d9037824 */ /* 0x000fc800078e0211 */
[----:B------:R0:W1:Y:S01]  /*1c270*/  SYNCS.PHASECHK.TRANS64.TRYWAIT P1, [R3+URZ+0x22850], R0 ;  /* 0x02285000030075a7 */ /* 0x000062000802017f */
[----:B------:R-:W-:Y:S05]  /*1c280*/  @!P0 BRA `(.L_x_8853) ;  /* 0x0000000000048947 */ /* 0x000fea0003800000 */
[----:B------:R-:W-:Y:S01]  /*1c290*/  BPT.TRAP 0x1 ;  /* 0x000000040000795c */ /* 0x000fe20000300000 */
.L_x_8853:
[----:B-1----:R-:W-:Y:S05]  /*1c2a0*/  @P1 BRA `(.L_x_8851) ;  /* 0x0000000000081947 */ /* 0x002fea0003800000 */
[----:B------:R-:W1:Y:S02]  /*1c2b0*/  SYNCS.PHASECHK.TRANS64.TRYWAIT P1, [R3+URZ+0x22850], R0 ;  /* 0x02285000030075a7 */ /* 0x000e64000802017f */
[----:B-1----:R-:W-:Y:S05]  /*1c2c0*/  @!P1 BRA `(.L_x_8854) ;  /* 0x0000010c00f49947 */ /* 0x002fea0003800000 */
.L_x_8851:
        /* <DEDUP_REMOVED lines=46> */
.L_x_8855:
[----:B------:R-:W1:Y:S01]  /*1c5b0*/  LDC R0, c[0x0][0x448] ;  /* 0x00011200ff007b82 */ /* 0x000e620000000800 */
[----:B0-----:R-:W-:Y:S01]  /*1c5c0*/  IMAD.IADD R3, R207, 0x1, R202 ;  /* 0x00000001cf037824 */ /* 0x001fe200078e02ca */
[----:B------:R-:W-:Y:S01]  /*1c5d0*/  ULDC UR4, c[0x0][0x9dc] ;  /* 0x0002770000047ab9 */ /* 0x000fe20000000800 */
[----:B------:R-:W-:Y:S01]  /*1c5e0*/  IMAD R170, R12, -0xa0, RZ ;  /* 0xffffff600caa7824 */ /* 0x000fe200078e02ff */
[----:B------:R-:W-:Y:S01]  /*1c5f0*/  ULOP3.LUT UR4, URZ, UR4, URZ, 0x33, !UPT ;  /* 0x000000043f047292 */ /* 0x000fe2000f8e333f */
[----:B------:R-:W-:-:S03]  /*1c600*/  ULDC UR5, c[0x0][0x9e0] ;  /* 0x0002780000057ab9 */ /* 0x000fc60000000800 */
[----:B------:R-:W0:Y:S01]  /*1c610*/  LDC R178, c[0x0][0x9e4] ;  /* 0x00027900ffb27b82 */ /* 0x000e220000000800 */
[----:B-1----:R-:W-:-:S13]  /*1c620*/  ISETP.NE.AND P1, PT, R0, 0x1, PT ;  /* 0x000000010000780c */ /* 0x002fda0003f25270 */
[----:B------:R-:W1:Y:S08]  /*1c630*/  @P1 LDC R0, c[0x0][0x44c] ;  /* 0x00011300ff001b82 */ /* 0x000e700000000800 */
[----:B------:R-:W2:Y:S01]  /*1c640*/  @P1 LDC R169, c[0x0][0x450] ;  /* 0x00011400ffa91b82 */ /* 0x000ea20000000800 */
[----:B-1----:R-:W-:-:S05]  /*1c650*/  @P1 IMAD.HI.U32 R0, R3, R0, RZ ;  /* 0x0000000003001227 */ /* 0x002fca00078e00ff */
[----:B--2---:R-:W-:Y:S01]  /*1c660*/  @P1 SHF.R.U32.HI R3, RZ, R169, R0 ;  /* 0x000000a9ff031219 */ /* 0x004fe20000011600 */
[----:B------:R-:W-:Y:S01]  /*1c670*/  VIADD R169, R170, 0x1 ;  /* 0x00000001aaa97836 */ /* 0x000fe20000000000 */
[----:B0-----:R-:W-:Y:S01]  /*1c680*/  ISETP.GE.AND P1, PT, R178, 0x1, PT ;  /* 0x00000001b200780c */ /* 0x001fe20003f26270 */
[----:B------:R-:W-:Y:S02]  /*1c690*/  IMAD R0, R194, 0x8, R17 ;  /* 0x00000008c2007824 */ /* 0x000fe400078e0211 */
[----:B------:R-:W0:Y:S01]  /*1c6a0*/  SHFL.IDX PT, R175, R3, RZ, 0x1c1f ;  /* 0x001c1fff03af7589 */ /* 0x000e2200000e0000 */
[----:B------:R-:W-:Y:S02]  /*1c6b0*/  IMAD R169, R206, -0x2, R169 ;  /* 0xfffffffecea97824 */ /* 0x000fe400078e02a9 */
[----:B------:R-:W-:-:S03]  /*1c6c0*/  VIADD R0, R0, 0x22840 ;  /* 0x0002284000007836 */ /* 0x000fc60000000000 */
[----:B------:R-:W-:Y:S02]  /*1c6d0*/  IADD3 R172, -R188, R169, R189 ;  /* 0x000000a9bcac7210 */ /* 0x000fe40007ffe1bd */
[----:B------:R-:W-:-:S03]  /*1c6e0*/  PRMT R0, R229, 0x654, R0 ;  /* 0x00000654e5007816 */ /* 0x000fc60000000000 */
[C---:B------:R-:W-:Y:S01]  /*1c6f0*/  VIADD R171, R172.reuse, UR5 ;  /* 0x00000005acab7c36 */ /* 0x040fe20008000000 */
[----:B------:R1:W-:Y:S01]  /*1c700*/  SYNCS.ARRIVE.TRANS64.RED.A1T0 RZ, [R0+URZ], RZ ;  /* 0x000000ff00ff79a7 */ /* 0x0003e2000810043f */
[----:B------:R-:W-:Y:S02]  /*1c710*/  VIADD R172, R172, UR4 ;  /* 0x00000004acac7c36 */ /* 0x000fe40008000000 */
[----:B-1----:R-:W-:Y:S02]  /*1c720*/  VIADD R0, R169, 0xffffffff ;  /* 0xffffffffa9007836 */ /* 0x002fe40000000000 */
[--C-:B0-----:R-:W-:Y:S02]  /*1c730*/  IMAD.IADD R173, R171, 0x1, R175.reuse ;  /* 0x00000001abad7824 */ /* 0x101fe400078e02af */
        /* <DEDUP_REMOVED lines=15> */
.L_x_8858:
[----:B------:R-:W-:Y:S02]  /*1c830*/  ULDC UR4, c[0x0][0x9e4] ;  /* 0x0002790000047ab9 */ /* 0x000fe40000000800 */
[----:B------:R-:W-:-:S05]  /*1c840*/  IMAD.U32 R176, RZ, RZ, UR4 ;  /* 0x00000004ffb07e24 */ /* 0x000fca000f8e00ff */
[----:B------:R-:W-:-:S13]  /*1c850*/  ISETP.NE.AND P1, PT, R176, 0x1, PT ;  /* 0x00000001b000780c */ /* 0x000fda0003f25270 */
[----:B------:R-:W0:Y:S02]  /*1c860*/  @P1 LDC.64 R168, c[0x0][0x9e8] ;  /* 0x00027a00ffa81b82 */ /* 0x000e240000000a00 */
[----:B0-----:R-:W-:-:S05]  /*1c870*/  @P1 IMAD.HI.U32 R168, R175, R168, RZ ;  /* 0x000000a8afa81227 */ /* 0x001fca00078e00ff */
[----:B------:R-:W-:-:S07]  /*1c880*/  @P1 SHF.R.U32.HI R175, RZ, R169, R168 ;  /* 0x000000a9ffaf1219 */ /* 0x000fce00000116a8 */
.L_x_8859:
[----:B------:R-:W-:Y:S05]  /*1c890*/  BSYNC B0 ;  /* 0x0000000000007941 */ /* 0x000fea0003800000 */
.L_x_8857:
[----:B------:R-:W-:-:S05]  /*1c8a0*/  IMAD R175, R175, R176, R0 ;  /* 0x000000b0afaf7224 */ /* 0x000fca00078e0200 */
[----:B------:R-:W-:Y:S02]  /*1c8b0*/  VIADDMNMX R173, R175, R176, R173, PT ;  /* 0x000000b0afad7246 */ /* 0x000fe400038001ad */
[----:B------:R-:W-:-:S07]  /*1c8c0*/  VIMNMX R174, R174, R175, !PT ;  /* 0x000000afaeae7248 */ /* 0x000fce0007fe0100 */
.L_x_8856:
        /* <DEDUP_REMOVED lines=248> */
.L_x_8862:
[----:B------:R-:W-:Y:S02]  /*1d850*/  ULDC UR4, c[0x0][0x9e4] ;  /* 0x0002790000047ab9 */ /* 0x000fe40000000800 */
[----:B------:R-:W-:-:S05]  /*1d860*/  IMAD.U32 R3, RZ, RZ, UR4 ;  /* 0x00000004ff037e24 */ /* 0x000fca000f8e00ff */
[----:B------:R-:W-:-:S13]  /*1d870*/  ISETP.NE.AND P6, PT, R3, 0x1, PT ;  /* 0x000000010300780c */ /* 0x000fda0003fc5270 */
[----:B------:R-:W0:Y:S02]  /*1d880*/  @P6 LDC.64 R88, c[0x0][0x9e8] ;  /* 0x00027a00ff586b82 */ /* 0x000e240000000a00 */
[----:B0-----:R-:W-:-:S05]  /*1d890*/  @P6 IMAD.HI.U32 R88, R173, R88, RZ ;  /* 0x00000058ad586227 */ /* 0x001fca00078e00ff */
[----:B------:R-:W-:-:S07]  /*1d8a0*/  @P6 SHF.R.U32.HI R173, RZ, R89, R88 ;  /* 0x00000059ffad6219 */ /* 0x000fce0000011658 */
.L_x_8863:
[----:B------:R-:W-:Y:S05]  /*1d8b0*/  BSYNC B0 ;  /* 0x0000000000007941 */ /* 0x000fea0003800000 */
.L_x_8861:
[----:B------:R-:W-:-:S05]  /*1d8c0*/  IMAD R0, R173, R3, R0 ;  /* 0x00000003ad007224 */ /* 0x000fca00078e0200 */
[----:B------:R-:W-:Y:S02]  /*1d8d0*/  VIADDMNMX R171, R0, R3, R171, PT ;  /* 0x0000000300ab7246 */ /* 0x000fe400038001ab */
[----:B------:R-:W-:-:S07]  /*1d8e0*/  VIMNMX R172, R172, R0, !PT ;  /* 0x00000000acac7248 */ /* 0x000fce0007fe0100 */
.L_x_8860:
        /* <DEDUP_REMOVED lines=128> */
[----:B------:R-:W-:Y:S02]  /*1e0f0*/  ISETP.LT.OR P1, PT, R171, 0x69, P1 ;  /* 0x00000069ab00780c */ /* 0x000fe40000f21670 */
[----:B0-----:R-:W-:Y:S02]  /*1e100*/  FMNMX.FTZ R3, R128, R3, !PT ;  /* 0x0000000380037209 */ /* 0x001fe40007810000 */
[----:B------:R-:W-:Y:S02]  /*1e110*/  FSEL R110, R110, -INF , !P1 ;  /* 0xff8000006e6e7808 */ /* 0x000fe40004800000 */
[----:B------:R-:W-:Y:S01]  /*1e120*/  LOP3.LUT P1, RZ, R16, 0x200, RZ, 0xc0, !PT ;  /* 0x0000020010ff7812 */ /* 0x000fe2000782c0ff */
[----:B------:R-:W-:-:S03]  /*1e130*/  FFMA.FTZ R0, R2, R3, -8 ;  /* 0xc100000002007423 */ /* 0x000fc60000010003 */
        /* <DEDUP_REMOVED lines=57> */
[----:B------:R-:W-:Y:S02]  /*1e4d0*/  ISETP.LT.OR P1, PT, R171, 0x89, P1 ;  /* 0x00000089ab00780c */ /* 0x000fe40000f21670 */
[----:B------:R-:W-:Y:S02]  /*1e4e0*/  ISETP.GT.AND P2, PT, R172, 0x99, !P6 ;  /* 0x00000099ac00780c */ /* 0x000fe40007744270 */
[----:B------:R-:W-:-:S02]  /*1e4f0*/  FSEL R94, R94, -INF , !P1 ;  /* 0xff8000005e5e7808 */ /* 0x000fc40004800000 */
[----:B------:R-:W-:Y:S02]  /*1e500*/  LOP3.LUT P1, RZ, R16, 0x1, RZ, 0xc0, !PT ;  /* 0x0000000110ff7812 */ /* 0x000fe4000782c0ff */
[----:B------:R-:W-:Y:S02]  /*1e510*/  ISETP.LT.OR P2, PT, R171, 0x9a, P2 ;  /* 0x0000009aab00780c */ /* 0x000fe40001741670 */
[----:B------:R-:W-:Y:S02]  /*1e520*/  ISETP.GT.AND P1, PT, R172, RZ, !P1 ;  /* 0x000000ffac00720c */ /* 0x000fe40004f24270 */
[----:B------:R-:W-:Y:S02]  /*1e530*/  FSEL R103, R103, -INF , !P2 ;  /* 0xff80000067677808 */ /* 0x000fe40005000000 */
[----:B------:R-:W-:-:S04]  /*1e540*/  ISETP.LT.OR P1, PT, R171, 0x1, P1 ;  /* 0x00000001ab00780c */ /* 0x000fc80000f21670 */
[----:B------:R-:W-:Y:S02]  /*1e550*/  FSEL R154, R154, -INF , !P1 ;  /* 0xff8000009a9a7808 */ /* 0x000fe40004800000 */
[----:B------:R-:W-:Y:S02]  /*1e560*/  FSETP.NEU.FTZ.AND P1, PT, R3, -INF , PT ;  /* 0xff8000000300780b */ /* 0x000fe40003f3d000 */
[----:B------:R-:W-:Y:S02]  /*1e570*/  FMNMX.FTZ R142, R154, R21, !PT ;  /* 0x000000159a8e7209 */ /* 0x000fe40007810000 */
        /* <DEDUP_REMOVED lines=15> */
[C-C-:B------:R-:W-:Y:S01]  /*1e670*/  FFMA.FTZ R140, R2.reuse, R179, -R0.reuse ;  /* 0x000000b3028c7223 */ /* 0x140fe20000010800 */
        /* <DEDUP_REMOVED lines=30> */
[----:B0-----:R-:W-:-:S04]  /*1e860*/  FMNMX.FTZ R152, R146, R169, !PT ;  /* 0x000000a992987209 */ /* 0x001fc80007810000 */
[----:B------:R-:W-:-:S03]  /*1e870*/  FMNMX.FTZ R169, R147, R152, !PT ;  /* 0x0000009893a97209 */ /* 0x000fc60007810000 */
[----:B------:R-:W-:Y:S01]  /*1e880*/  MUFU.EX2 R128, R128 ;  /* 0x0000008000807308 */ /* 0x000fe20000000800 */
[----:B------:R-:W-:-:S04]  /*1e890*/  FMNMX.FTZ R152, R150, R169, !PT ;  /* 0x000000a996987209 */ /* 0x000fc80007810000 */
[----:B------:R-:W-:Y:S01]  /*1e8a0*/  FMNMX.FTZ R169, R151, R152, !PT ;  /* 0x0000009897a97209 */ /* 0x000fe20007810000 */
[----:B------:R-:W-:-:S02]  /*1e8b0*/  FFMA.FTZ R152, R2, R187, -R0 ;  /* 0x000000bb02987223 */ /* 0x000fc40000010800 */
[----:B------:R-:W-:Y:S01]  /*1e8c0*/  MUFU.EX2 R157, R157 ;  /* 0x0000009d009d7308 */ /* 0x000fe20000000800 */
[----:B------:R-:W-:-:S04]  /*1e8d0*/  FMNMX.FTZ R156, R122, R169, !PT ;  /* 0x000000a97a9c7209 */ /* 0x000fc80007810000 */
        /* <DEDUP_REMOVED lines=31> */
[----:B------:R-:W-:Y:S02]  /*1ead0*/  FMNMX.FTZ R108, R98, R169, !PT ;  /* 0x000000a9626c7209 */ /* 0x000fe40007810000 */
[----:B------:R-:W-:Y:S02]  /*1eae0*/  FSEL R169, R102, -INF , !P5 ;  /* 0xff80000066a97808 */ /* 0x000fe40006800000 */
[----:B------:R-:W-:-:S03]  /*1eaf0*/  FMNMX.FTZ R108, R99, R108, !PT ;  /* 0x0000006c636c7209 */ /* 0x000fc60007810000 */
[----:B------:R-:W-:Y:S01]  /*1eb00*/  MUFU.EX2 R148, R148 ;  /* 0x0000009400947308 */ /* 0x000fe20000000800 */
[----:B------:R-:W-:-:S04]  /*1eb10*/  FMNMX.FTZ R108, R169, R108, !PT ;  /* 0x0000006ca96c7209 */ /* 0x000fc80007810000 */
[----:B------:R-:W-:Y:S01]  /*1eb20*/  FMNMX.FTZ R164, R103, R108, !PT ;  /* 0x0000006c67a47209 */ /* 0x000fe20007810000 */
[----:B------:R-:W-:-:S01]  /*1eb30*/  FFMA.FTZ R108, R2, R112, -R0 ;  /* 0x00000070026c7223 */ /* 0x000fc20000010800 */
[C-C-:B------:R-:W-:Y:S01]  /*1eb40*/  FFMA.FTZ R112, R2.reuse, R116, -R0.reuse ;  /* 0x0000007402707223 */ /* 0x140fe20000010800 */
[----:B------:R-:W-:-:S01]  /*1eb50*/  FFMA.FTZ R116, R2, R120, -R0 ;  /* 0x0000007802747223 */ /* 0x000fc20000010800 */
[----:B------:R-:W-:Y:S01]  /*1eb60*/  MUFU.EX2 R149, R149 ;  /* 0x0000009500957308 */ /* 0x000fe20000000800 */
[----:B------:R-:W0:Y:S07]  /*1eb70*/  SHFL.BFLY PT, R171, R164, 0x2, 0x1f ;  /* 0x0c401f00a4ab7f89 */ /* 0x000e2e00000e0000 */
[----:B------:R-:W-:Y:S08]  /*1eb80*/  MUFU.EX2 R152, R152 ;  /* 0x0000009800987308 */ /* 0x000ff00000000800 */
[----:B------:R-:W-:Y:S08]  /*1eb90*/  MUFU.EX2 R121, R121 ;  /* 0x0000007900797308 */ /* 0x000ff00000000800 */
[----:B------:R-:W-:Y:S01]  /*1eba0*/  MUFU.EX2 R156, R156 ;  /* 0x0000009c009c7308 */ /* 0x000fe20000000800 */
[----:B0-----:R-:W-:Y:S01]  /*1ebb0*/  FMNMX.FTZ R120, R164, R171, !PT ;  /* 0x000000aba4787209 */ /* 0x001fe20007810000 */
[C-C-:B------:R-:W-:Y:S01]  /*1ebc0*/  FFMA.FTZ R171, R2.reuse, R124, -R0.reuse ;  /* 0x0000007c02ab7223 */ /* 0x140fe20000010800 */
[----:B------:R-:W-:-:S01]  /*1ebd0*/  FFMA.FTZ R124, R2, R101, -R0 ;  /* 0x00000065027c7223 */ /* 0x000fc20000010800 */
[----:B------:R-:W-:-:S02]  /*1ebe0*/  FSEL R101, R3, RZ, P1 ;  /* 0x000000ff03657208 */ /* 0x000fc40000800000 */
[----:B------:R-:W0:Y:S02]  /*1ebf0*/  SHFL.BFLY PT, R175, R120, 0x1, 0x1f ;  /* 0x0c201f0078af7f89 */ /* 0x000e2400000e0000 */
[----:B------:R-:W-:Y:S01]  /*1ec00*/  MUFU.EX2 R102, R168 ;  /* 0x000000a800667308 */ /* 0x000fe20000000800 */
[----:B------:R-:W-:-:S04]  /*1ec10*/  FADD.FTZ R101, -R101, R216 ;  /* 0x000000d865657221 */ /* 0x000fc80000010100 */
[----:B------:R-:W-:-:S03]  /*1ec20*/  FMUL.FTZ R101, R2, R101 ;  /* 0x0000006502657220 */ /* 0x000fc60000410000 */
[----:B------:R-:W-:Y:S08]  /*1ec30*/  MUFU.EX2 R125, R125 ;  /* 0x0000007d007d7308 */ /* 0x000ff00000000800 */
[----:B------:R-:W1:Y:S01]  /*1ec40*/  MUFU.EX2 R101, R101 ;  /* 0x0000006500657308 */ /* 0x000e620000000800 */
[----:B0-----:R-:W-:-:S07]  /*1ec50*/  FMNMX.FTZ R0, R120, R175, !PT ;  /* 0x000000af78007209 */ /* 0x001fce0007810000 */
[----:B------:R-:W-:Y:S01]  /*1ec60*/  MUFU.EX2 R175, R124 ;  /* 0x0000007c00af7308 */ /* 0x000fe20000000800 */
[----:B------:R-:W-:Y:S01]  /*1ec70*/  FSETP.NEU.FTZ.AND P1, PT, R0, -INF , PT ;  /* 0xff8000000000780b */ /* 0x000fe20003f3d000 */
[----:B------:R-:W-:-:S05]  /*1ec80*/  FFMA.FTZ R177, R2, R0, -8 ;  /* 0xc100000002b17423 */ /* 0x000fca0000010000 */
[----:B------:R-:W-:Y:S01]  /*1ec90*/  FSEL R177, R177, RZ, P1 ;  /* 0x000000ffb1b17208 */ /* 0x000fe20000800000 */
[----:B------:R-:W-:Y:S04]  /*1eca0*/  MUFU.EX2 R160, R160 ;  /* 0x000000a000a07308 */ /* 0x000fe80000000800 */
[----:B------:R-:W-:-:S01]  /*1ecb0*/  FFMA.FTZ R164, R2, R158, -R177 ;  /* 0x0000009e02a47223 */ /* 0x000fc200000108b1 */
[--C-:B------:R-:W-:Y:S01]  /*1ecc0*/  FFMA.FTZ R158, R2, R166, -R177.reuse ;  /* 0x000000a6029e7223 */ /* 0x100fe200000108b1 */
[----:B------:R-:W-:Y:S01]  /*1ecd0*/  FSEL R166, R0, RZ, P1 ;  /* 0x000000ff00a67208 */ /* 0x000fe20000800000 */
[C-C-:B------:R-:W-:Y:S01]  /*1ece0*/  FFMA.FTZ R179, R2.reuse, R154, -R177.reuse ;  /* 0x0000009a02b37223 */ /* 0x140fe200000108b1 */
        /* <DEDUP_REMOVED lines=9> */
[----:B0-----:R-:W-:-:S01]  /*1ed80*/  FFMA.FTZ R164, R2, R143, -R177 ;  /* 0x0000008f02a47223 */ /* 0x001fc200000108b1 */
[C-C-:B------:R-:W-:Y:S01]  /*1ed90*/  FFMA.FTZ R143, R2.reuse, R146, -R177.reuse ;  /* 0x00000092028f7223 */ /* 0x140fe200000108b1 */
[----:B------:R-:W-:-:S01]  /*1eda0*/  FFMA.FTZ R146, R2, R147, -R177 ;  /* 0x0000009302927223 */ /* 0x000fc200000108b1 */
[C-C-:B------:R-:W-:Y:S01]  /*1edb0*/  FFMA.FTZ R147, R2.reuse, R150, -R177.reuse ;  /* 0x0000009602937223 */ /* 0x140fe200000108b1 */
[----:B------:R-:W-:-:S01]  /*1edc0*/  FFMA.FTZ R150, R2, R151, -R177 ;  /* 0x0000009702967223 */ /* 0x000fc200000108b1 */
[----:B------:R-:W-:Y:S01]  /*1edd0*/  FADD.FTZ R151, -R166, R21 ;  /* 0x00000015a6977221 */ /* 0x000fe20000010100 */
[----:B------:R-:W-:-:S01]  /*1ede0*/  FFMA.FTZ R166, R2, R130, -R177 ;  /* 0x0000008202a67223 */ /* 0x000fc200000108b1 */
[----:B------:R-:W-:Y:S01]  /*1edf0*/  MUFU.EX2 R120, R120 ;  /* 0x0000007800787308 */ /* 0x000fe20000000800 */
[----:B------:R-:W-:-:S01]  /*1ee00*/  FFMA.FTZ R21, R2, R127, -R177 ;  /* 0x0000007f02157223 */ /* 0x000fc200000108b1 */
[C---:B------:R-:W-:Y:S01]  /*1ee10*/  FMUL.FTZ R151, R2.reuse, R151 ;  /* 0x0000009702977220 */ /* 0x040fe20000410000 */
        /* <DEDUP_REMOVED lines=25> */
[----:B------:R-:W-:-:S04]  /*1efb0*/  FFMA.FTZ R103, R2, R103, -R177 ;  /* 0x0000006702677223 */ /* 0x000fc800000108b1 */
[----:B------:R-:W3:Y:S01]  /*1efc0*/  MUFU.EX2 R154, R154 ;  /* 0x0000009a009a7308 */ /* 0x000ee20000000800 */
[----:B-1----:R-:W-:-:S01]  /*1efd0*/  FFMA.FTZ R166, R101, R15, R88 ;  /* 0x0000000f65a67223 */ /* 0x002fc20000010058 */
[----:B0-----:R-:W-:-:S03]  /*1efe0*/  FFMA.FTZ R15, R130, R14, R179 ;  /* 0x0000000e820f7223 */ /* 0x001fc600000100b3 */
[----:B------:R-:W-:Y:S01]  /*1eff0*/  FADD.FTZ R151, R153, R166 ;  /* 0x000000a699977221 */ /* 0x000fe20000010000 */
[----:B------:R-:W-:-:S02]  /*1f000*/  FADD.FTZ R15, R120, R15 ;  /* 0x0000000f780f7221 */ /* 0x000fc40000010000 */
[----:B------:R-:W0:Y:S01]  /*1f010*/  MUFU.EX2 R159, R159 ;  /* 0x0000009f009f7308 */ /* 0x000e220000000800 */
[----:B------:R-:W-:-:S01]  /*1f020*/  FADD.FTZ R14, R128, R151 ;  /* 0x00000097800e7221 */ /* 0x000fc20000010000 */
[----:B------:R-:W-:-:S03]  /*1f030*/  FADD.FTZ R166, R124, R15 ;  /* 0x0000000f7ca67221 */ /* 0x000fc60000010000 */
[----:B------:R-:W-:Y:S01]  /*1f040*/  FADD.FTZ R15, R157, R14 ;  /* 0x0000000e9d0f7221 */ /* 0x000fe20000010000 */
[----:B--2---:R-:W-:-:S02]  /*1f050*/  FADD.FTZ R151, R155, R166 ;  /* 0x000000a69b977221 */ /* 0x004fc40000010000 */
[----:B------:R-:W1:Y:S01]  /*1f060*/  MUFU.EX2 R158, R158 ;  /* 0x0000009e009e7308 */ /* 0x000e620000000800 */
[----:B------:R-:W-:-:S01]  /*1f070*/  FADD.FTZ R14, R136, R15 ;  /* 0x0000000f880e7221 */ /* 0x000fc20000010000 */
[----:B---3--:R-:W-:-:S03]  /*1f080*/  FADD.FTZ R166, R154, R151 ;  /* 0x000000979aa67221 */ /* 0x008fc60000010000 */
[----:B------:R-:W-:-:S03]  /*1f090*/  FADD.FTZ R15, R161, R14 ;  /* 0x0000000ea10f7221 */ /* 0x000fc60000010000 */
        /* <DEDUP_REMOVED lines=9> */
[----:B--2---:R-:W-:-:S07]  /*1f130*/  FADD.FTZ R166, R163, R166 ;  /* 0x000000a6a3a67221 */ /* 0x004fce0000010000 */
        /* <DEDUP_REMOVED lines=24> */
[----:B--2---:R-:W-:-:S01]  /*1f2c0*/  FADD.FTZ R168, R122, R15 ;  /* 0x0000000f7aa87221 */ /* 0x004fc20000010000 */
[----:B------:R-:W-:-:S04]  /*1f2d0*/  FADD.FTZ R15, R121, R14 ;  /* 0x0000000e790f7221 */ /* 0x000fc80000010000 */
[----:B------:R-:W-:Y:S02]  /*1f2e0*/  FADD.FTZ R14, R156, R15 ;  /* 0x0000000f9c0e7221 */ /* 0x000fe40000010000 */
[----:B------:R-:W-:Y:S01]  /*1f2f0*/  MUFU.EX2 R21, R21 ;  /* 0x0000001500157308 */ /* 0x000fe20000000800 */
[----:B0-----:R-:W-:-:S01]  /*1f300*/  FADD.FTZ R151, R123, R168 ;  /* 0x000000a87b977221 */ /* 0x001fc20000010000 */
[----:B------:R-:W-:-:S04]  /*1f310*/  FADD.FTZ R15, R125, R14 ;  /* 0x0000000e7d0f7221 */ /* 0x000fc80000010000 */
[----:B------:R-:W-:Y:S02]  /*1f320*/  FADD.FTZ R14, R160, R15 ;  /* 0x0000000fa00e7221 */ /* 0x000fe40000010000 */
        /* <DEDUP_REMOVED lines=8> */
[----:B------:R-:W1:Y:S08]  /*1f3b0*/  MUFU.EX2 R135, R135 ;  /* 0x0000008700877308 */ /* 0x000e700000000800 */
[----:B------:R2:W-:Y:S01]  /*1f3c0*/  MUFU.EX2 R166, R115 ;  /* 0x0000007300a67308 */ /* 0x0005e20000000800 */
[----:B0-----:R-:W-:-:S07]  /*1f3d0*/  FADD.FTZ R15, R133, R14 ;  /* 0x0000000e850f7221 */ /* 0x001fce0000010000 */
[----:B------:R-:W0:Y:S01]  /*1f3e0*/  MUFU.EX2 R104, R104 ;  /* 0x0000006800687308 */ /* 0x000e220000000800 */
[----:B--2---:R-:W-:-:S04]  /*1f3f0*/  FADD.FTZ R115, R21, R168 ;  /* 0x000000a815737221 */ /* 0x004fc80000010000 */
[----:B------:R-:W-:-:S03]  /*1f400*/  FADD.FTZ R168, R114, R115 ;  /* 0x0000007372a87221 */ /* 0x000fc60000010000 */
[----:B------:R-:W2:Y:S01]  /*1f410*/  MUFU.EX2 R106, R106 ;  /* 0x0000006a006a7308 */ /* 0x000ea20000000800 */
[----:B------:R-:W-:-:S04]  /*1f420*/  FADD.FTZ R115, R131, R168 ;  /* 0x000000a883737221 */ /* 0x000fc80000010000 */
[----:B------:R-:W-:-:S03]  /*1f430*/  FADD.FTZ R168, R134, R115 ;  /* 0x0000007386a87221 */ /* 0x000fc60000010000 */
[----:B------:R-:W3:Y:S01]  /*1f440*/  MUFU.EX2 R105, R105 ;  /* 0x0000006900697308 */ /* 0x000ee20000000800 */
[----:B-1----:R-:W-:-:S01]  /*1f450*/  FADD.FTZ R115, R135, R168 ;  /* 0x000000a887737221 */ /* 0x002fc20000010000 */
[----:B0-----:R-:W-:-:S06]  /*1f460*/  FADD.FTZ R14, R104, R15 ;  /* 0x0000000f680e7221 */ /* 0x001fcc0000010000 */
[----:B------:R-:W0:Y:S01]  /*1f470*/  MUFU.EX2 R107, R107 ;  /* 0x0000006b006b7308 */ /* 0x000e220000000800 */
[----:B--2---:R-:W-:-:S07]  /*1f480*/  FADD.FTZ R168, R106, R115 ;  /* 0x000000736aa87221 */ /* 0x004fce0000010000 */
[----:B------:R-:W1:Y:S01]  /*1f490*/  MUFU.EX2 R110, R110 ;  /* 0x0000006e006e7308 */ /* 0x000e620000000800 */
[----:B---3--:R-:W-:-:S04]  /*1f4a0*/  FADD.FTZ R15, R105, R14 ;  /* 0x0000000e690f7221 */ /* 0x008fc80000010000 */
        /* <DEDUP_REMOVED lines=50> */
[----:B------:R-:W-:Y:S01]  /*1f7d0*/  FADD.FTZ R15, R175, R14 ;  /* 0x0000000eaf0f7221 */ /* 0x000fe20000010000 */
[----:B0-----:R-:W-:-:S04]  /*1f7e0*/  FADD.FTZ R115, R169, R170 ;  /* 0x000000aaa9737221 */ /* 0x001fc80000010000 */
[----:B-1----:R-:W-:Y:S01]  /*1f7f0*/  FADD.FTZ R14, R168, R115 ;  /* 0x00000073a80e7221 */ /* 0x002fe20000010000 */
[----:B------:R-:W-:Y:S06]  /*1f800*/  @!P0 BRA `(.L_x_8864) ;  /* 0x0000000000048947 */ /* 0x000fec0003800000 */
[----:B------:R-:W-:Y:S01]  /*1f810*/  BPT.TRAP 0x1 ;  /* 0x000000040000795c */ /* 0x000fe20000300000 */
.L_x_8864:
[----:B------:R-:W-:Y:S01]  /*1f820*/  F2FP.SATFINITE.E4M3.F32.PACK_AB_MERGE_C R128, R157, R128, RZ ;  /* 0x000000809d80723e */ /* 0x000fe200048070ff */
[----:B------:R-:W-:Y:S01]  /*1f830*/  FMUL.FTZ R24, R24, R101 ;  /* 0x0000006518187220 */ /* 0x000fe20000410000 */
[----:B------:R-:W-:Y:S01]  /*1f840*/  ISETP.GT.AND P1, PT, R12, R211, PT ;  /* 0x000000d30c00720c */ /* 0x000fe20003f24270 */
[-C--:B------:R-:W-:Y:S01]  /*1f850*/  FMUL.FTZ R25, R25, R101.reuse ;  /* 0x0000006519197220 */ /* 0x080fe20000410000 */
[----:B------:R-:W-:Y:S01]  /*1f860*/  F2FP.SATFINITE.E4M3.F32.PACK_AB_MERGE_C R184, R153, R88, R128 ;  /* 0x0000005899b8723e */ /* 0x000fe20004807080 */
[----:B------:R-:W-:Y:S01]  /*1f870*/  IMAD R88, R217, 0x8, R17 ;  /* 0x00000008d9587824 */ /* 0x000fe200078e0211 */
[----:B------:R-:W-:Y:S01]  /*1f880*/  F2FP.SATFINITE.E4M3.F32.PACK_AB_MERGE_C R124, R155, R124, RZ ;  /* 0x0000007c9b7c723e */ /* 0x000fe200048070ff */
        /* <DEDUP_REMOVED lines=105> */
[----:B------:R-:W-:Y:S02]  /*1ff20*/  IMAD.MOV.U32 R221, RZ, RZ, R196 ;  /* 0x000000ffffdd7224 */ /* 0x000fe400078e00c4 */
[----:B------:R-:W-:Y:S01]  /*1ff30*/  IMAD.MOV.U32 R217, RZ, RZ, R194 ;  /* 0x000000ffffd97224 */ /* 0x000fe200078e00c2 */
[----:B0-----:R-:W-:Y:S06]  /*1ff40*/  @P1 BRA `(.L_x_8865) ;  /* 0xffffffb400581947 */ /* 0x001fec000383ffff */
.L_x_8845:
[----:B------:R-:W-:Y:S05]  /*1ff50*/  WARPSYNC.ALL ;  /* 0x0000000000007948 */ /* 0x000fea0003800000 */
[----:B------:R-:W-:Y:S06]  /*1ff60*/  BAR.ARV 0x8, 0x180 ;  /* 0x0206000000007b1d */ /* 0x000fec0000002000 */
[----:B------:R-:W-:Y:S05]  /*1ff70*/  @!P0 BRA `(.L_x_8866) ;  /* 0x0000000000048947 */ /* 0x000fea0003800000 */
[----:B------:R-:W-:Y:S01]  /*1ff80*/  BPT.TRAP 0x1 ;  /* 0x000000040000795c */ /* 0x000fe20000300000 */
.L_x_8866:
[----:B------:R-:W-:Y:S01]  /*1ff90*/  IMAD R13, R194, 0x8, R17 ;  /* 0x00000008c20d7824 */ /* 0x000fe200078e0211 */
[----:B------:R-:W-:-:S04]  /*1ffa0*/  SHF.L.U32 R4, R196, 0x1f, RZ ;  /* 0x0000001fc4047819 */ /* 0x000fc800000006ff */
[----:B------:R0:W1:Y:S01]  /*1ffb0*/  SYNCS.PHASECHK.TRANS64.TRYWAIT P1, [R13+URZ+0x22850], R4 ;  /* 0x022850040d0075a7 */ /* 0x000062000802017f */
[----:B------:R-:W-:Y:S05]  /*1ffc0*/  @!P0 BRA `(.L_x_8867) ;  /* 0x0000000000048947 */ /* 0x000fea0003800000 */
[----:B------:R-:W-:Y:S01]  /*1ffd0*/  BPT.TRAP 0x1 ;  /* 0x000000040000795c */ /* 0x000fe20000300000 */
.L_x_8867:
[----:B------:R-:W-:-:S05]  /*1ffe0*/  VIADD R17, R17, 0x400 ;  /* 0x0000040011117836 */ /* 0x000fca0000000000 */
[----:B------:R-:W-:-:S04]  /*1fff0*/  SHF.R.U32.HI R17, RZ, 0x4, R17 ;  /* 0x00000004ff117819 */ /* 0x000fc80000011611 */
[----:B------:R-:W-:-:S04]  /*20000*/  LOP3.LUT R17, R17, 0x3fff, RZ, 0xc0, !PT ;  /* 0x00003fff11117812 */ /* 0x000fc800078ec0ff */
[----:B------:R-:W-:Y:S01]  /*20010*/  LOP3.LUT R17, R17, 0x10000, RZ, 0xfc, !PT ;  /* 0x0001000011117812 */ /* 0x000fe200078efcff */
[----:B-1----:R-:W-:Y:S06]  /*20020*/  @P1 BRA `(.L_x_8868) ;  /* 0x0000000000081947 */ /* 0x002fec0003800000 */
[----:B------:R-:W1:Y:S02]  /*20030*/  SYNCS.PHASECHK.TRANS64.TRYWAIT P1, [R13+URZ+0x22850], R4 ;  /* 0x022850040d0075a7 */ /* 0x000e64000802017f */
[----:B-1----:R-:W-:Y:S05]  /*20040*/  @!P1 BRA `(.L_x_8869) ;  /* 0x000000d000a89947 */ /* 0x002fea0003800000 */
.L_x_8868:
[----:B01----:R-:W-:Y:S01]  /*20050*/  IMAD R4, R194, 0x500, R17 ;  /* 0x00000500c2047824 */ /* 0x003fe200078e0211 */
[----:B------:R-:W-:Y:S05]  /*20060*/  WARPSYNC.ALL ;  /* 0x0000000000007948 */ /* 0x000fea0003800000 */
[----:B------:R-:W-:Y:S01]  /*20070*/  IMAD.MOV.U32 R5, RZ, RZ, -0x3ffffff0 ;  /* 0xc0000010ff057424 */ /* 0x000fe200078e00ff */
[C---:B------:R-:W-:Y:S01]  /*20080*/  R2UR UR6, R4.reuse ;  /* 0x00000000040672ca */ /* 0x040fe200000e0000 */
[----:B------:R-:W-:Y:S01]  /*20090*/  WARPGROUP.ARRIVE ;  /* 0x00000000000079c5 */ /* 0x000fe20000000000 */
[C---:B------:R-:W-:Y:S01]  /*200a0*/  VIADD R6, R4.reuse, 0x100 ;  /* 0x0000010004067836 */ /* 0x040fe20000000000 */
[----:B------:R-:W-:Y:S01]  /*200b0*/  ULDC.64 UR4, c[0x0][0x9a0] ;  /* 0x0002680000047ab9 */ /* 0x000fe20000000a00 */
[----:B------:R-:W-:Y:S01]  /*200c0*/  R2UR UR7, R5 ;  /* 0x00000000050772ca */ /* 0x000fe200000e0000 */
[----:B------:R-:W-:Y:S01]  /*200d0*/  IMAD.MOV.U32 R7, RZ, RZ, -0x3ffffff0 ;  /* 0xc0000010ff077424 */ /* 0x000fe200078e00ff */
[----:B------:R-:W-:Y:S01]  /*200e0*/  ISETP.NE.U32.AND P1, PT, RZ, UR4, PT ;  /* 0x00000004ff007c0c */ /* 0x000fe2000bf25070 */
[----:B------:R-:W-:-:S02]  /*200f0*/  VIADD R20, R4, 0x200 ;  /* 0x0000020004147836 */ /* 0x000fc40000000000 */
[----:B------:R-:W-:Y:S01]  /*20100*/  IMAD.MOV.U32 R21, RZ, RZ, -0x3ffffff0 ;  /* 0xc0000010ff157424 */ /* 0x000fe200078e00ff */
[----:B------:R-:W-:-:S07]  /*20110*/  ISETP.NE.AND.EX P1, PT, RZ, UR5, PT, P1 ;  /* 0x00000005ff007c0c */ /* 0x000fce000bf25310 */
[----:B------:R-:W-:Y:S01]  /*20120*/  QGMMA.64x128x32.F32.E4M3.E4M3 R24, R184, gdesc[UR4], R24, gsb0 ;  /* 0x01e00004b8187df3 */ /* 0x000fe20008000818 */
[----:B------:R-:W-:Y:S02]  /*20130*/  R2UR UR6, R6 ;  /* 0x00000000060672ca */ /* 0x000fe400000e0000 */
[----:B------:R-:W-:-:S03]  /*20140*/  R2UR UR7, R7 ;  /* 0x00000000070772ca */ /* 0x000fc600000e0000 */
[----:B------:R-:W0:Y:S01]  /*20150*/  @P1 LDC.64 R8, c[0x0][0x9c8] ;  /* 0x00027200ff081b82 */ /* 0x000e220000000a00 */
[----:B------:R-:W-:-:S07]  /*20160*/  @P1 SHF.R.S32.HI R5, RZ, 0x1f, R191 ;  /* 0x0000001fff051819 */ /* 0x000fce00000114bf */
[----:B------:R-:W1:Y:S01]  /*20170*/  @P1 LDC.64 R10, c[0x0][0x9d0] ;  /* 0x00027400ff0a1b82 */ /* 0x000e620000000a00 */
[----:B0-----:R-:W-:-:S04]  /*20180*/  @P1 IMAD R6, R5, R8, RZ ;  /* 0x0000000805061224 */ /* 0x001fc800078e02ff */
[C---:B------:R-:W-:Y:S01]  /*20190*/  @P1 IMAD R5, R191.reuse, R9, R6 ;  /* 0x00000009bf051224 */ /* 0x040fe200078e0206 */
[----:B------:R-:W-:Y:S01]  /*201a0*/  @P1 SHF.R.S32.HI R9, RZ, 0x1f, R190 ;  /* 0x0000001fff091819 */ /* 0x000fe200000114be */
        /* <DEDUP_REMOVED lines=33> */
[----:B------:R-:W1:Y:S04]  /*203c0*/  SHFL.BFLY PT, R5, R6, 0x1, 0x1f ;  /* 0x0c201f0006057f89 */ /* 0x000e6800000e0000 */
[----:B------:R-:W3:Y:S01]  /*203d0*/  SHFL.BFLY PT, R4, R7, 0x1, 0x1f ;  /* 0x0c201f0007047f89 */ /* 0x000ee200000e0000 */
[----:B-1----:R-:W-:-:S01]  /*203e0*/  FADD.FTZ R11, R6, R5 ;  /* 0x00000005060b7221 */ /* 0x002fc20000010000 */
[----:B---3--:R-:W-:-:S04]  /*203f0*/  FADD.FTZ R12, R7, R4 ;  /* 0x00000004070c7221 */ /* 0x008fc80000010000 */
[C---:B------:R-:W-:Y:S01]  /*20400*/  FSETP.NE.FTZ.AND P1, PT, R11.reuse, RZ, PT ;  /* 0x000000ff0b00720b */ /* 0x040fe20003f35000 */
[----:B------:R-:W-:Y:S01]  /*20410*/  FMUL.FTZ R15, R11, 0.00390625 ;  /* 0x3b8000000b0f7820 */ /* 0x000fe20000410000 */
[----:B0-----:R-:W-:Y:S01]  /*20420*/  FMUL.FTZ R8, R12, 0.00390625 ;  /* 0x3b8000000c087820 */ /* 0x001fe20000410000 */
        /* <DEDUP_REMOVED lines=16> */
[----:B------:R-:W-:Y:S02]  /*20530*/  IMAD.MOV.U32 R88, RZ, RZ, -0x800000 ;  /* 0xff800000ff587424 */ /* 0x000fe400078e00ff */
[----:B-1----:R-:W-:Y:S01]  /*20540*/  @P2 FMUL.FTZ R7, R6, 0.69314718246459960938 ;  /* 0x3f31721806072820 */ /* 0x002fe20000410000 */
[----:B------:R-:W-:-:S01]  /*20550*/  @P3 FFMA.FTZ R89, R2, R0, R11 ;  /* 0x0000000002593223 */ /* 0x000fc2000001000b */
[----:B--2---:R-:W-:Y:S02]  /*20560*/  FMUL.FTZ R2, R5, R10 ;  /* 0x0000000a05027220 */ /* 0x004fe40000410000 */
[----:B------:R-:W-:-:S01]  /*20570*/  @P2 FFMA.FTZ R88, R4, R3, R7 ;  /* 0x0000000304582223 */ /* 0x000fc20000010007 */
[----:B---3--:R-:W-:Y:S01]  /*20580*/  FMUL.FTZ R17, R9, R10 ;  /* 0x0000000a09117220 */ /* 0x008fe20000410000 */
[----:B------:R-:W-:Y:S02]  /*20590*/  WARPGROUP.DEPBAR.LE gsb0, 0x0 ;  /* 0x00008000000079c5 */ /* 0x000fe40000010000 */
[----:B------:R-:W-:Y:S05]  /*205a0*/  @!P0 BRA `(.L_x_8870) ;  /* 0x0000000000048947 */ /* 0x000fea0003800000 */
[----:B------:R-:W-:Y:S01]  /*205b0*/  BPT.TRAP 0x1 ;  /* 0x000000040000795c */ /* 0x000fe20000300000 */
.L_x_8870:
[----:B------:R-:W-:Y:S02]  /*205c0*/  VIADD R0, R13, 0x22860 ;  /* 0x000228600d007836 */ /* 0x000fe40000000000 */
        /* <DEDUP_REMOVED lines=72> */
[----:B0-----:R-:W-:-:S07]  /*20a50*/  SEL R194, R194, RZ, P1 ;  /* 0x000000ffc2c27207 */ /* 0x001fce0000800000 */
.L_x_8755:
        /* <DEDUP_REMOVED lines=11> */
[----:B------:R-:W3:Y:S01]  /*20b10*/  LDL R42, [R1+0x24] ;  /* 0x00002400012a7983 */ /* 0x000ee20000100800 */
        /* <DEDUP_REMOVED lines=8> */
[----:B-----5:R-:W0:Y:S01]  /*20ba0*/  S2R R24, SR_SWINHI ;  /* 0x0000000000187919 */ /* 0x020e220000002f00 */
        /* <DEDUP_REMOVED lines=17> */
[----:B0-----:R-:W-:Y:S02]  /*20cc0*/  MOV R57, R24 ;  /* 0x0000001800397202 */ /* 0x001fe40000000f00 */
[----:B------:R-:W-:Y:S02]  /*20cd0*/  F2FP.BF16.F32.PACK_AB R65, R55, R26 ;  /* 0x0000001a3741723e */ /* 0x000fe400000010ff */
[----:B------:R-:W-:Y:S02]  /*20ce0*/  F2FP.BF16.F32.PACK_AB R67, R63, R20 ;  /* 0x000000143f43723e */ /* 0x000fe400000010ff */
[----:B--2---:R-:W-:Y:S02]  /*20cf0*/  LOP3.LUT P0, R2, R50, 0x3, RZ, 0xc0, !PT ;  /* 0x0000000332027812 */ /* 0x004fe4000780c0ff */
[----:B------:R-:W-:-:S02]  /*20d00*/  F2FP.BF16.F32.PACK_AB R95, R95, R96 ;  /* 0x000000605f5f723e */ /* 0x000fc400000010ff */
[----:B------:R-:W-:Y:S02]  /*20d10*/  F2FP.BF16.F32.PACK_AB R94, R93, R94 ;  /* 0x0000005e5d5e723e */ /* 0x000fe400000010ff */
[----:B------:R-:W-:Y:S02]  /*20d20*/  ISETP.EQ.OR P0, PT, R2, 0x3, !P0 ;  /* 0x000000030200780c */ /* 0x000fe40004702670 */
        /* <DEDUP_REMOVED lines=11> */
[----:B---3--:R-:W-:Y:S01]  /*20de0*/  IMAD.WIDE R4, R42, 0x2, R56 ;  /* 0x000000022a047825 */ /* 0x008fe200078e0238 */
[----:B------:R-:W-:Y:S02]  /*20df0*/  F2FP.BF16.F32.PACK_AB R42, R85, R8 ;  /* 0x00000008552a723e */ /* 0x000fe400000010ff */
[C---:B------:R-:W-:Y:S02]  /*20e00*/  IADD3 R7, P5, R4.reuse, 0x4060, RZ ;  /* 0x0000406004077810 */ /* 0x040fe40007fbe0ff */
[----:B------:R-:W-:Y:S02]  /*20e10*/  IADD3 R9, P1, R4, 0x4040, RZ ;  /* 0x0000404004097810 */ /* 0x000fe40007f3e0ff */
[----:B------:R-:W-:Y:S02]  /*20e20*/  LOP3.LUT R6, R7, 0x380, RZ, 0xc0, !PT ;  /* 0x0000038007067812 */ /* 0x000fe400078ec0ff */
[----:B------:R-:W-:-:S02]  /*20e30*/  LOP3.LUT R8, R9, 0x380, RZ, 0xc0, !PT ;  /* 0x0000038009087812 */ /* 0x000fc400078ec0ff */
        /* <DEDUP_REMOVED lines=10> */
[C---:B------:R-:W-:Y:S02]  /*20ee0*/  IADD3 R21, P4, R4.reuse, 0x60, RZ ;  /* 0x0000006004157810 */ /* 0x040fe40007f9e0ff */
[C---:B------:R-:W-:Y:S02]  /*20ef0*/  IADD3 R25, P5, R4.reuse, 0x40, RZ ;  /* 0x0000004004197810 */ /* 0x040fe40007fbe0ff */
        /* <DEDUP_REMOVED lines=77> */
[----:B0-----:R-:W-:Y:S01]  /*213d0*/  SEL R8, R10, R7, P0 ;  /* 0x000000070a087207 */ /* 0x001fe20000000000 */
[----:B------:R-:W-:Y:S01]  /*213e0*/  SHFL.IDX PT, R41, R41, R0, 0x1c1f ;  /* 0x001c1f0029297589 */ /* 0x000fe200000e0000 */
[----:B------:R-:W-:Y:S02]  /*213f0*/  SEL R28, R30, R27, P0 ;  /* 0x0000001b1e1c7207 */ /* 0x000fe40000000000 */
[----:B------:R-:W-:Y:S01]  /*21400*/  SEL R4, R6, R3, P0 ;  /* 0x0000000306047207 */ /* 0x000fe20000000000 */
[----:B------:R-:W0:Y:S01]  /*21410*/  SHFL.IDX PT, R42, R43, R2, 0x1c1f ;  /* 0x001c1f022b2a7589 */ /* 0x000e2200000e0000 */
[----:B------:R-:W-:Y:S02]  /*21420*/  SEL R10, R7, R10, P0 ;  /* 0x0000000a070a7207 */ /* 0x000fe40000000000 */
[----:B------:R-:W-:Y:S01]  /*21430*/  SEL R24, R26, R21, P0 ;  /* 0x000000151a187207 */ /* 0x000fe20000000000 */
[----:B------:R-:W-:Y:S01]  /*21440*/  SHFL.IDX PT, R45, R45, R0, 0x1c1f ;  /* 0x001c1f002d2d7589 */ /* 0x000fe200000e0000 */
[----:B--2---:R-:W-:-:S02]  /*21450*/  SEL R32, R34, R31, P0 ;  /* 0x0000001f22207207 */ /* 0x004fc40000000000 */
[----:B------:R-:W-:Y:S01]  /*21460*/  SEL R30, R27, R30, P0 ;  /* 0x0000001e1b1e7207 */ /* 0x000fe20000000000 */
[----:B------:R-:W-:Y:S01]  /*21470*/  SHFL.IDX PT, R49, R49, R0, 0x1c1f ;  /* 0x001c1f0031317589 */ /* 0x000fe200000e0000 */
        /* <DEDUP_REMOVED lines=9> */
[----:B------:R-:W-:-:S03]  /*21510*/  SEL R26, R21, R26, P0 ;  /* 0x0000001a151a7207 */ /* 0x000fc60000000000 */
[----:B------:R-:W-:Y:S01]  /*21520*/  SHFL.IDX PT, R71, R71, R0, 0x1c1f ;  /* 0x001c1f0047477589 */ /* 0x000fe200000e0000 */
[----:B0-----:R-:W-:Y:S02]  /*21530*/  SEL R40, R41, R42, P0 ;  /* 0x0000002a29287207 */ /* 0x001fe40000000000 */
[----:B------:R-:W-:Y:S01]  /*21540*/  SEL R42, R42, R41, P0 ;  /* 0x000000292a2a7207 */ /* 0x000fe20000000000 */
[----:B------:R0:W2:Y:S04]  /*21550*/  SHFL.IDX PT, R44, R47, R2, 0x1c1f ;  /* 0x001c1f022f2c7589 */ /* 0x0000a800000e0000 */
[----:B------:R-:W3:Y:S04]  /*21560*/  SHFL.IDX PT, R46, R51, R2, 0x1c1f ;  /* 0x001c1f02332e7589 */ /* 0x000ee800000e0000 */
[----:B------:R-:W4:Y:S01]  /*21570*/  SHFL.IDX PT, R48, R55, R2, 0x1c1f ;  /* 0x001c1f0237307589 */ /* 0x000f2200000e0000 */
[----:B0-----:R-:W-:-:S03]  /*21580*/  IMAD.MOV.U32 R47, RZ, RZ, RZ ;  /* 0x000000ffff2f7224 */ /* 0x001fc600078e00ff */
[----:B------:R-:W0:Y:S04]  /*21590*/  SHFL.IDX PT, R50, R61, R2, 0x1c1f ;  /* 0x001c1f023d327589 */ /* 0x000e2800000e0000 */
[----:B------:R-:W5:Y:S04]  /*215a0*/  SHFL.IDX PT, R52, R65, R2, 0x1c1f ;  /* 0x001c1f0241347589 */ /* 0x000f6800000e0000 */
[----:B------:R-:W1:Y:S04]  /*215b0*/  SHFL.IDX PT, R54, R69, R2, 0x1c1f ;  /* 0x001c1f0245367589 */ /* 0x000e6800000e0000 */
[----:B------:R-:W1:Y:S01]  /*215c0*/  SHFL.IDX PT, R58, R73, R2, 0x1c1f ;  /* 0x001c1f02493a7589 */ /* 0x000e6200000e0000 */
[----:B--2---:R-:W-:-:S02]  /*215d0*/  SEL R5, R45, R44, P0 ;  /* 0x0000002c2d057207 */ /* 0x004fc40000000000 */
[----:B------:R-:W-:Y:S01]  /*215e0*/  SEL R7, R44, R45, P0 ;  /* 0x0000002d2c077207 */ /* 0x000fe20000000000 */
[----:B------:R2:W2:Y:S01]  /*215f0*/  SHFL.IDX PT, R75, R75, R0, 0x1c1f ;  /* 0x001c1f004b4b7589 */ /* 0x0004a200000e0000 */
[----:B---3--:R-:W-:Y:S02]  /*21600*/  SEL R9, R49, R46, P0 ;  /* 0x0000002e31097207 */ /* 0x008fe40000000000 */
[----:B------:R-:W-:Y:S01]  /*21610*/  SEL R11, R46, R49, P0 ;  /* 0x000000312e0b7207 */ /* 0x000fe20000000000 */
[----:B------:R3:W2:Y:S01]  /*21620*/  SHFL.IDX PT, R60, R77, R2, 0x1c1f ;  /* 0x001c1f024d3c7589 */ /* 0x0006a200000e0000 */
[----:B----4-:R-:W-:Y:S02]  /*21630*/  SEL R25, R53, R48, P0 ;  /* 0x0000003035197207 */ /* 0x010fe40000000000 */
[----:B------:R-:W-:Y:S02]  /*21640*/  SEL R27, R48, R53, P0 ;  /* 0x00000035301b7207 */ /* 0x000fe40000000000 */
[----:B0-----:R-:W-:-:S02]  /*21650*/  SEL R29, R59, R50, P0 ;  /* 0x000000323b1d7207 */ /* 0x001fc40000000000 */
[----:B------:R-:W-:Y:S02]  /*21660*/  SEL R31, R50, R59, P0 ;  /* 0x0000003b321f7207 */ /* 0x000fe40000000000 */
[----:B-----5:R-:W-:Y:S02]  /*21670*/  SEL R33, R63, R52, P0 ;  /* 0x000000343f217207 */ /* 0x020fe40000000000 */
[----:B------:R-:W-:Y:S02]  /*21680*/  SEL R35, R52, R63, P0 ;  /* 0x0000003f34237207 */ /* 0x000fe40000000000 */
[----:B-1----:R-:W-:Y:S02]  /*21690*/  SEL R37, R67, R54, P0 ;  /* 0x0000003643257207 */ /* 0x002fe40000000000 */
[----:B------:R-:W-:Y:S02]  /*216a0*/  SEL R39, R54, R67, P0 ;  /* 0x0000004336277207 */ /* 0x000fe40000000000 */
[----:B------:R-:W-:-:S02]  /*216b0*/  SEL R13, R71, R58, P0 ;  /* 0x0000003a470d7207 */ /* 0x000fc40000000000 */
[----:B---3--:R-:W-:-:S07]  /*216c0*/  SEL R15, R58, R71, P0 ;  /* 0x000000473a0f7207 */ /* 0x008fce0000000000 */
.L_x_9143:
[----:B------:R-:W-:Y:S05]  /*216d0*/  WARPSYNC.ALL ;  /* 0x0000000000007948 */ /* 0x000fea0003800000 */
[----:B------:R-:W-:Y:S01]  /*216e0*/  BAR.SYNC.DEFER_BLOCKING 0x1, 0x100 ;  /* 0x0044000000007b1d */ /* 0x000fe20000010000 */
[----:B--2---:R-:W-:Y:S02]  /*216f0*/  SEL R41, R75, R60, P0 ;  /* 0x0000003c4b297207 */ /* 0x004fe40000000000 */
[----:B------:R-:W-:-:S03]  /*21700*/  SEL R43, R60, R75, P0 ;  /* 0x0000004b3c2b7207 */ /* 0x000fc60000000000 */
[----:B------:R-:W-:Y:S02]  /*21710*/  ULDC.64 UR4, c[0x0][0xc00] ;  /* 0x0003000000047ab9 */ /* 0x000fe40000000a00 */
[----:B------:R-:W0:Y:S01]  /*21720*/  LDC.64 R2, c[0x0][0xc00] ;  /* 0x00030000ff027b82 */ /* 0x000e220000000a00 */
[----:B------:R-:W-:-:S04]  /*21730*/  ISETP.NE.U32.AND P2, PT, RZ, UR4, PT ;  /* 0x00000004ff007c0c */ /* 0x000fc8000bf45070 */
[----:B------:R-:W-:Y:S01]  /*21740*/  ISETP.NE.AND.EX P2, PT, RZ, UR5, PT, P2 ;  /* 0x00000005ff007c0c */ /* 0x000fe2000bf45320 */
[----:B------:R-:W-:Y:S02]  /*21750*/  ULDC.64 UR4, c[0x0][0xc08] ;  /* 0x0003020000047ab9 */ /* 0x000fe40000000a00 */
[----:B------:R-:W-:Y:S01]  /*21760*/  ISETP.NE.U32.AND P0, PT, RZ, UR4, PT ;  /* 0x00000004ff007c0c */ /* 0x000fe2000bf05070 */
[----:B------:R-:W1:Y:S03]  /*21770*/  LDC R49, c[0x0][0xbe8] ;  /* 0x0002fa00ff317b82 */ /* 0x000e660000000800 */
[----:B------:R-:W-:Y:S01]  /*21780*/  ISETP.NE.AND.EX P0, PT, RZ, UR5, PT, P0 ;  /* 0x00000005ff007c0c */ /* 0x000fe2000bf05300 */
[----:B------:R-:W-:Y:S04]  /*21790*/  STSM.16.M88.4 [R79], R4 ;  /* 0x000000044f007844 */ /* 0x000fe80000000200 */
[----:B------:R-:W-:Y:S01]  /*217a0*/  STSM.16.M88.4 [R78], R8 ;  /* 0x000000084e007844 */ /* 0x000fe20000000200 */
[----:B0-----:R-:W-:-:S03]  /*217b0*/  IMAD.WIDE R20, R224, 0x4, R2 ;  /* 0x00000004e0147825 */ /* 0x001fc600078e0202 */
[----:B------:R-:W-:Y:S04]  /*217c0*/  STSM.16.M88.4 [R76], R24 ;  /* 0x000000184c007844 */ /* 0x000fe80000000200 */
[----:B------:R-:W0:Y:S01]  /*217d0*/  @P0 LDC.64 R2, c[0x0][0xc08] ;  /* 0x00030200ff020b82 */ /* 0x000e220000000a00 */
[----:B------:R-:W-:Y:S04]  /*217e0*/  STSM.16.M88.4 [R74], R28 ;  /* 0x0000001c4a007844 */ /* 0x000fe80000000200 */
[----:B------:R-:W-:Y:S04]  /*217f0*/  STSM.16.M88.4 [R72], R32 ;  /* 0x0000002048007844 */ /* 0x000fe80000000200 */
[----:B------:R-:W-:Y:S04]  /*21800*/  STSM.16.M88.4 [R68], R36 ;  /* 0x0000002444007844 */ /* 0x000fe80000000200 */
[----:B------:R2:W-:Y:S04]  /*21810*/  STSM.16.M88.4 [R66], R12 ;  /* 0x0000000c42007844 */ /* 0x0005e80000000200 */
[----:B------:R3:W-:Y:S01]  /*21820*/  STSM.16.M88.4 [R64], R40 ;  /* 0x0000002840007844 */ /* 0x0007e20000000200 */
[----:B------:R-:W-:Y:S01]  /*21830*/  BAR.SYNC.DEFER_BLOCKING 0x1, 0x100 ;  /* 0x0044000000007b1d */ /* 0x000fe20000010000 */
[----:B0-----:R-:W-:-:S05]  /*21840*/  @P0 IMAD.WIDE R2, R224, 0x4, R2 ;  /* 0x00000004e0020825 */ /* 0x001fca00078e0202 */
[----:B------:R-:W-:Y:S02]  /*21850*/  ULDC UR4, c[0x0][0xa88] ;  /* 0x0002a20000047ab9 */ /* 0x000fe40000000800 */
[----:B------:R-:W-:Y:S01]  /*21860*/  IMAD.U32 R0, RZ, RZ, UR4 ;  /* 0x00000004ff007e24 */ /* 0x000fe2000f8e00ff */
[----:B------:R3:W5:Y:S01]  /*21870*/  @P2 LDG.E R47, desc[UR60][R20.64] ;  /* 0x0000003c142f2981 */ /* 0x000762000c1e1900 */
[----:B-1----:R-:W-:Y:S01]  /*21880*/  ISETP.NE.AND P1, PT, R49, 0x1, PT ;  /* 0x000000013100780c */ /* 0x002fe20003f25270 */
[----:B--2---:R-:W-:-:S03]  /*21890*/  IMAD.IADD R13, R207, 0x1, R202 ;  /* 0x00000001cf0d7824 */ /* 0x004fc600078e02ca */
[----:B------:R3:W5:Y:S09]  /*218a0*/  @P0 LDG.E R0, desc[UR60][R2.64] ;  /* 0x0000003c02000981 */ /* 0x000772000c1e1900 */
[----:B------:R-:W0:Y:S08]  /*218b0*/  @P1 LDC R4, c[0x0][0xbec] ;  /* 0x0002fb00ff041b82 */ /* 0x000e300000000800 */
[----:B------:R-:W1:Y:S01]  /*218c0*/  @P1 LDC R5, c[0x0][0xbf0] ;  /* 0x0002fc00ff051b82 */ /* 0x000e620000000800 */
[----:B---3--:R-:W-:Y:S05]  /*218d0*/  @P0 BRA `(.L_x_8874) ;  /* 0x0000000000100947 */ /* 0x008fea0003800000 */
[----:B------:R-:W-:Y:S05]  /*218e0*/  @!P2 BRA `(.L_x_8874) ;  /* 0x00000000000ca947 */ /* 0x000fea0003800000 */
[----:B------:R-:W2:Y:S04]  /*218f0*/  LDG.E R3, desc[UR60][R20.64] ;  /* 0x0000003c14037981 */ /* 0x000ea8000c1e1900 */
[----:B-----5:R-:W2:Y:S02]  /*21900*/  LDG.E R0, desc[UR60][R20.64+0x4] ;  /* 0x0000043c14007981 */ /* 0x020ea4000c1e1900 */
[----:B--2---:R-:W-:-:S07]  /*21910*/  IMAD.IADD R0, R0, 0x1, -R3 ;  /* 0x0000000100007824 */ /* 0x004fce00078e0a03 */
.L_x_8874:
[----:B------:R-:W2:Y:S01]  /*21920*/  LDL R10, [R1+0x20] ;  /* 0x00002000010a7983 */ /* 0x000ea20000100800 */
[----:B0-----:R-:W-:Y:S01]  /*21930*/  @P1 IMAD.HI.U32 R2, R13, R4, RZ ;  /* 0x000000040d021227 */ /* 0x001fe200078e00ff */
[----:B------:R-:W-:Y:S01]  /*21940*/  SHF.R.S32.HI R48, RZ, 0x1f, R223 ;  /* 0x0000001fff307819 */ /* 0x000fe200000114df */
[----:B------:R-:W-:Y:S01]  /*21950*/  ULDC.64 UR4, c[0x0][0xb90] ;  /* 0x0002e40000047ab9 */ /* 0x000fe20000000a00 */
[----:B------:R-:W0:Y:S01]  /*21960*/  S2R R14, SR_TID.X ;  /* 0x00000000000e7919 */ /* 0x000e220000002100 */
[----:B------:R-:W-:Y:S01]  /*21970*/  IMAD.MOV.U32 R7, RZ, RZ, R13 ;  /* 0x000000ffff077224 */ /* 0x000fe200078e000d */
[--C-:B-----5:R-:W-:Y:S01]  /*21980*/  SHF.R.S32.HI R3, RZ, 0x1f, R47.reuse ;  /* 0x0000001fff037819 */ /* 0x120fe2000001142f */
[----:B------:R-:W-:Y:S01]  /*21990*/  IMAD R6, R48, UR4, RZ ;  /* 0x0000000430067c24 */ /* 0x000fe2000f8e02ff */
[----:B-1----:R-:W-:Y:S01]  /*219a0*/  @P1 SHF.R.U32.HI R7, RZ, R5, R2 ;  /* 0x00000005ff071219 */ /* 0x002fe20000011602 */
[----:B------:R-:W-:Y:S01]  /*219b0*/  IMAD.MOV.U32 R2, RZ, RZ, R47 ;  /* 0x000000ffff027224 */ /* 0x000fe200078e002f */
[----:B------:R-:W-:Y:S01]  /*219c0*/  SHF.R.S32.HI R46, RZ, 0x1f, R224 ;  /* 0x0000001fff2e7819 */ /* 0x000fe200000114e0 */
[C---:B------:R-:W-:Y:S01]  /*219d0*/  IMAD R9, R223.reuse, UR5, R6 ;  /* 0x00000005df097c24 */ /* 0x040fe2000f8e0206 */
[----:B------:R-:W-:Y:S01]  /*219e0*/  SEL R51, R224, RZ, !P2 ;  /* 0x000000ffe0337207 */ /* 0x000fe20005000000 */
[----:B------:R-:W-:Y:S01]  /*219f0*/  IMAD.WIDE.U32 R4, R223, UR4, R2 ;  /* 0x00000004df047c25 */ /* 0x000fe2000f8e0002 */
[----:B------:R-:W-:Y:S01]  /*21a00*/  SEL R46, R46, RZ, !P2 ;  /* 0x000000ff2e2e7207 */ /* 0x000fe20005000000 */
[----:B------:R-:W-:Y:S01]  /*21a10*/  ULDC.64 UR4, c[0x0][0xb98] ;  /* 0x0002e60000047ab9 */ /* 0x000fe20000000a00 */
[----:B------:R-:W1:Y:S01]  /*21a20*/  @P1 LDC R55, c[0x0][0xbec] ;  /* 0x0002fb00ff371b82 */ /* 0x000e620000000800 */
[----:B------:R-:W-:-:S02]  /*21a30*/  IMAD.MOV R2, RZ, RZ, -R7 ;  /* 0x000000ffff027224 */ /* 0x000fc400078e0a07 */
[----:B------:R-:W-:Y:S02]  /*21a40*/  IMAD.IADD R5, R5, 0x1, R9 ;  /* 0x0000000105057824 */ /* 0x000fe400078e0209 */
[----:B------:R-:W-:Y:S02]  /*21a50*/  IMAD R9, R49, R2, R13 ;  /* 0x0000000231097224 */ /* 0x000fe400078e020d */
[----:B------:R-:W-:Y:S02]  /*21a60*/  IMAD R11, R226, 0x40, R210 ;  /* 0x00000040e20b7824 */ /* 0x000fe400078e02d2 */
        /* <DEDUP_REMOVED lines=8> */
[----:B0-----:R-:W-:Y:S01]  /*21af0*/  VIADD R15, R14, 0xffffff80 ;  /* 0xffffff800e0f7836 */ /* 0x001fe20000000000 */
[----:B------:R-:W-:Y:S01]  /*21b00*/  IADD3 R7, P0, R56, 0x1000, RZ ;  /* 0x0000100038077810 */ /* 0x000fe20007f1e0ff */
[----:B------:R-:W-:Y:S01]  /*21b10*/  IMAD R53, R0, R49, RZ ;  /* 0x0000003100357224 */ /* 0x000fe200078e02ff */
[----:B------:R-:W-:Y:S01]  /*21b20*/  IADD3.X R5, R11, R5, R6, P2, !PT ;  /* 0x000000050b057210 */ /* 0x000fe200017fe406 */
[----:B------:R-:W-:Y:S01]  /*21b30*/  IMAD R2, R2, UR4, RZ ;  /* 0x0000000402027c24 */ /* 0x000fe2000f8e02ff */
[----:B------:R-:W-:-:S02]  /*21b40*/  SHF.R.S32.HI R14, RZ, 0x1f, R15 ;  /* 0x0000001fff0e7819 */ /* 0x000fc4000001140f */
[----:B------:R-:W-:Y:S01]  /*21b50*/  IADD3 R29, P3, R56, 0x4000, RZ ;  /* 0x00004000381d7810 */ /* 0x000fe20007f7e0ff */
[C---:B------:R-:W-:Y:S01]  /*21b60*/  IMAD R11, R9.reuse, UR5, R2 ;  /* 0x00000005090b7c24 */ /* 0x040fe2000f8e0202 */
[----:B------:R-:W-:Y:S01]  /*21b70*/  LEA.HI R14, R14, R15, RZ, 0x7 ;  /* 0x0000000f0e0e7211 */ /* 0x000fe200078f38ff */
[----:B------:R-:W-:Y:S01]  /*21b80*/  IMAD.WIDE.U32 R4, R9, UR4, R4 ;  /* 0x0000000409047c25 */ /* 0x000fe2000f8e0004 */
[----:B------:R-:W-:Y:S01]  /*21b90*/  ULDC.64 UR4, c[0x0][0xb50] ;  /* 0x0002d40000047ab9 */ /* 0x000fe20000000a00 */
[----:B------:R-:W-:Y:S02]  /*21ba0*/  LOP3.LUT R28, R29, 0x380, RZ, 0xc0, !PT ;  /* 0x000003801d1c7812 */ /* 0x000fe400078ec0ff */
[----:B------:R-:W-:Y:S01]  /*21bb0*/  IMAD.IADD R5, R5, 0x1, R11 ;  /* 0x0000000105057824 */ /* 0x000fe200078e020b */
[----:B------:R-:W-:Y:S01]  /*21bc0*/  LEA R2, P2, R4, UR4, 0x2 ;  /* 0x0000000404027c11 */ /* 0x000fe2000f8410ff */
[----:B------:R-:W-:Y:S01]  /*21bd0*/  IMAD.X R9, RZ, RZ, R57, P0 ;  /* 0x000000ffff097224 */ /* 0x000fe200000e0639 */
[----:B------:R-:W-:-:S02]  /*21be0*/  LOP3.LUT R14, R14, 0xffffff80, RZ, 0xc0, !PT ;  /* 0xffffff800e0e7812 */ /* 0x000fc400078ec0ff */
[----:B------:R-:W-:Y:S01]  /*21bf0*/  LEA.HI.X R4, R4, UR5, R5, 0x2, P2 ;  /* 0x0000000504047c11 */ /* 0x000fe200090f1405 */
[----:B------:R-:W-:Y:S01]  /*21c00*/  SHFL.IDX PT, R20, R2, RZ, 0x1c1f ;  /* 0x001c1fff02147589 */ /* 0x000fe200000e0000 */
[----:B------:R-:W-:Y:S01]  /*21c10*/  IADD3 R25, P2, R56, 0x3000, RZ ;  /* 0x0000300038197810 */ /* 0x000fe20007f5e0ff */
[----:B------:R-:W-:Y:S01]  /*21c20*/  IMAD.IADD R14, R15, 0x1, -R14 ;  /* 0x000000010f0e7824 */ /* 0x000fe200078e0a0e */
[----:B------:R-:W-:Y:S01]  /*21c30*/  SHF.R.U64 R28, R28, 0x3, RZ ;  /* 0x000000031c1c7819 */ /* 0x000fe200000012ff */
[----:B------:R-:W0:Y:S01]  /*21c40*/  SHFL.IDX PT, R21, R4, RZ, 0x1c1f ;  /* 0x001c1fff04157589 */ /* 0x000e2200000e0000 */
[----:B------:R-:W-:Y:S01]  /*21c50*/  LOP3.LUT R24, R25, 0x380, RZ, 0xc0, !PT ;  /* 0x0000038019187812 */ /* 0x000fe200078ec0ff */
[----:B------:R-:W-:Y:S01]  /*21c60*/  ULDC.64 UR4, c[0x0][0xaa0] ;  /* 0x0002a80000047ab9 */ /* 0x000fe20000000a00 */
[----:B------:R-:W-:Y:S01]  /*21c70*/  LOP3.LUT P0, RZ, R14, 0x3, RZ, 0xc0, !PT ;  /* 0x000000030eff7812 */ /* 0x000fe2000780c0ff */
[----:B------:R-:W-:Y:S01]  /*21c80*/  SHFL.IDX PT, R44, R2, 0x1, 0x1c1f ;  /* 0x003c1f00022c7f89 */ /* 0x000fe200000e0000 */
[----:B------:R-:W-:-:S02]  /*21c90*/  SHF.R.U64 R24, R24, 0x3, RZ ;  /* 0x0000000318187819 */ /* 0x000fc400000012ff */
[----:B------:R-:W-:Y:S01]  /*21ca0*/  LOP3.LUT R28, R28, R29, RZ, 0x3c, !PT ;  /* 0x0000001d1c1c7212 */ /* 0x000fe200078e3cff */
[----:B------:R-:W3:Y:S01]  /*21cb0*/  SHFL.IDX PT, R45, R4, 0x1, 0x1c1f ;  /* 0x003c1f00042d7f89 */ /* 0x000ee200000e0000 */
[----:B------:R-:W-:Y:S01]  /*21cc0*/  LOP3.LUT R24, R24, R25, RZ, 0x3c, !PT ;  /* 0x0000001918187212 */ /* 0x000fe200078e3cff */
[--C-:B------:R-:W-:Y:S01]  /*21cd0*/  IMAD.X R25, RZ, RZ, R57.reuse, P2 ;  /* 0x000000ffff197224 */ /* 0x100fe200010e0639 */
[C---:B------:R-:W-:Y:S01]  /*21ce0*/  IADD3 R13, P4, R56.reuse, 0x2000, RZ ;  /* 0x00002000380d7810 */ /* 0x040fe20007f9e0ff */
[--C-:B------:R-:W-:Y:S01]  /*21cf0*/  IMAD.X R29, RZ, RZ, R57.reuse, P3 ;  /* 0x000000ffff1d7224 */ /* 0x100fe200018e0639 */
[----:B------:R-:W-:Y:S02]  /*21d00*/  IADD3 R5, P3, R56, 0x7000, RZ ;  /* 0x0000700038057810 */ /* 0x000fe40007f7e0ff */
[----:B------:R-:W-:Y:S02]  /*21d10*/  LOP3.LUT R12, R13, 0x380, RZ, 0xc0, !PT ;  /* 0x000003800d0c7812 */ /* 0x000fe400078ec0ff */
[----:B------:R-:W-:Y:S01]  /*21d20*/  LOP3.LUT R8, R7, 0x380, RZ, 0xc0, !PT ;  /* 0x0000038007087812 */ /* 0x000fe200078ec0ff */
[----:B------:R-:W-:Y:S01]  /*21d30*/  IMAD.X R41, RZ, RZ, R57, P3 ;  /* 0x000000ffff297224 */ /* 0x000fe200018e0639 */
[----:B------:R-:W-:-:S02]  /*21d40*/  SHF.R.U64 R12, R12, 0x3, RZ ;  /* 0x000000030c0c7819 */ /* 0x000fc400000012ff */
[----:B------:R-:W-:Y:S02]  /*21d50*/  IADD3 R33, P5, R56, 0x5000, RZ ;  /* 0x0000500038217810 */ /* 0x000fe40007fbe0ff */
[----:B------:R-:W-:Y:S01]  /*21d60*/  LOP3.LUT R12, R12, R13, RZ, 0x3c, !PT ;  /* 0x0000000d0c0c7212 */ /* 0x000fe200078e3cff */
[----:B------:R-:W-:Y:S01]  /*21d70*/  IMAD.X R13, RZ, RZ, R57, P4 ;  /* 0x000000ffff0d7224 */ /* 0x000fe200020e0639 */
        /* <DEDUP_REMOVED lines=17> */
[----:B--2---:R-:W-:-:S04]  /*21e90*/  IMAD.IADD R6, R10, 0x1, R202 ;  /* 0x000000010a067824 */ /* 0x004fc800078e02ca */
[C---:B------:R-:W-:Y:S01]  /*21ea0*/  VIADD R0, R6.reuse, 0x8 ;  /* 0x0000000806007836 */ /* 0x040fe20000000000 */
[----:B------:R-:W-:-:S04]  /*21eb0*/  ISETP.GE.OR P2, PT, R6, R53, P0 ;  /* 0x000000350600720c */ /* 0x000fc80000746670 */
[----:B------:R-:W-:Y:S02]  /*21ec0*/  ISETP.GE.OR P0, PT, R0, R53, P0 ;  /* 0x000000350000720c */ /* 0x000fe40000706670 */
[----:B------:R-:W-:-:S04]  /*21ed0*/  LOP3.LUT R0, R5, 0x380, RZ, 0xc0, !PT ;  /* 0x0000038005007812 */ /* 0x000fc800078ec0ff */
[----:B------:R-:W-:-:S03]  /*21ee0*/  SHF.R.U64 R0, R0, 0x3, RZ ;  /* 0x0000000300007819 */ /* 0x000fc600000012ff */
[----:B0-----:R-:W-:Y:S01]  /*21ef0*/  @!P2 ST.E desc[UR60][R20.64], R88 ;  /* 0x000000581400a985 */ /* 0x001fe2000c10193c */
[----:B------:R-:W-:-:S03]  /*21f00*/  LOP3.LUT R40, R0, R5, RZ, 0x3c, !PT ;  /* 0x0000000500287212 */ /* 0x000fc600078e3cff */
[----:B---3--:R0:W-:Y:S01]  /*21f10*/  @!P0 ST.E desc[UR60][R44.64], R89 ;  /* 0x000000592c008985 */ /* 0x0081e2000c10193c */
[----:B------:R-:W-:Y:S02]  /*21f20*/  IMAD R0, R3, UR4, RZ ;  /* 0x0000000403007c24 */ /* 0x000fe4000f8e02ff */
[C---:B------:R-:W-:Y:S01]  /*21f30*/  IMAD.WIDE.U32 R2, R47.reuse, UR4, RZ ;  /* 0x000000042f027c25 */ /* 0x040fe2000f8e00ff */
[----:B------:R2:W5:Y:S01]  /*21f40*/  LD.E.128 R4, desc[UR60][R56.64] ;  /* 0x0000003c38047980 */ /* 0x000562000c101d00 */
[----:B0-----:R-:W0:Y:S02]  /*21f50*/  @P1 LDC R45, c[0x0][0xbf0] ;  /* 0x0002fc00ff2d1b82 */ /* 0x001e240000000800 */
[----:B------:R-:W-:Y:S01]  /*21f60*/  IMAD R21, R47, UR5, R0 ;  /* 0x000000052f157c24 */ /* 0x000fe2000f8e0200 */
[----:B------:R-:W-:Y:S01]  /*21f70*/  ULDC.64 UR4, c[0x0][0xae8] ;  /* 0x0002ba0000047ab9 */ /* 0x000fe20000000a00 */
[----:B------:R-:W5:Y:S02]  /*21f80*/  LD.E.128 R8, desc[UR60][R8.64] ;  /* 0x0000003c08087980 */ /* 0x000f64000c101d00 */
[----:B------:R-:W-:-:S02]  /*21f90*/  IMAD.IADD R3, R3, 0x1, R21 ;  /* 0x0000000103037824 */ /* 0x000fc400078e0215 */
        /* <DEDUP_REMOVED lines=18> */
[----:B------:R-:W5:Y:S01]  /*220c0*/  LD.E.128 R40, desc[UR60][R40.64] ;  /* 0x0000003c28287980 */ /* 0x000f62000c101d00 */
        /* <DEDUP_REMOVED lines=17> */
[----:B------:R-:W-:Y:S02]  /*221e0*/  IMAD.IADD R3, R3, 0x1, R47 ;  /* 0x0000000103037824 */ /* 0x000fe400078e022f */
[----:B------:R-:W-:Y:S01]  /*221f0*/  IMAD R20, R0, UR4, RZ ;  /* 0x0000000400147c24 */ /* 0x000fe2000f8e02ff */
[CC--:B------:R-:W-:Y:S01]  /*22200*/  ISETP.GE.AND P2, PT, R202.reuse, R53.reuse, PT ;  /* 0x00000035ca00720c */ /* 0x0c0fe20003f46270 */
[----:B------:R-:W-:Y:S02]  /*22210*/  VIADD R0, R202, 0x20 ;  /* 0x00000020ca007836 */ /* 0x000fe40000000000 */
        /* <DEDUP_REMOVED lines=10> */
[----:B------:R-:W-:Y:S01]  /*222c0*/  ISETP.GE.AND P1, PT, R20, R53, PT ;  /* 0x000000351400720c */ /* 0x000fe20003f26270 */
[----:B0-----:R0:W-:Y:S01]  /*222d0*/  SYNCS.ARRIVE.TRANS64.RED.A1T0 RZ, [R0+URZ], RZ ;  /* 0x000000ff00ff79a7 */ /* 0x0011e2000810043f */
[----:B------:R2:W1:Y:S04]  /*222e0*/  SHFL.IDX PT, R20, R44, RZ, 0x181f ;  /* 0x00181fff2c147589 */ /* 0x00046800000e0000 */
[----:B0-----:R2:W0:Y:S01]  /*222f0*/  SHFL.IDX PT, R0, R45, RZ, 0x181f ;  /* 0x00181fff2d007589 */ /* 0x00142200000e0000 */
[----:B------:R-:W-:Y:S06]  /*22300*/  @P2 BRA `(.L_x_8876) ;  /* 0x0000000000242947 */ /* 0x000fec0003800000 */
[----:B------:R-:W-:Y:S02]  /*22310*/  ULDC UR4, c[0x0][0xac8] ;  /* 0x0002b20000047ab9 */ /* 0x000fe40000000800 */
[----:B------:R-:W-:Y:S02]  /*22320*/  ISETP.GE.AND P2, PT, R210, UR4, PT ;  /* 0x00000004d2007c0c */ /* 0x000fe4000bf46270 */
[----:B------:R-:W-:-:S11]  /*22330*/  ISETP.GE.AND P3, PT, R219, UR4, PT ;  /* 0x00000004db007c0c */ /* 0x000fd6000bf66270 */
[CC--:B-1----:R-:W-:Y:S02]  /*22340*/  @!P2 LEA R2, P4, R210.reuse, R20.reuse, 0x1 ;  /* 0x00000014d202a211 */ /* 0x0c2fe400078808ff */
[C---:B------:R-:W-:Y:S02]  /*22350*/  @!P3 LEA R20, P5, R219.reuse, R20, 0x1 ;  /* 0x00000014db14b211 */ /* 0x040fe400078a08ff */
[-C--:B0-----:R-:W-:Y:S02]  /*22360*/  @!P2 LEA.HI.X R3, R210, R0.reuse, R52, 0x1, P4 ;  /* 0x00000000d203a211 */ /* 0x081fe400020f0c34 */
[----:B------:R-:W-:-:S03]  /*22370*/  @!P3 LEA.HI.X R21, R219, R0, R50, 0x1, P5 ;  /* 0x00000000db15b211 */ /* 0x000fc600028f0c32 */
[----:B-----5:R3:W-:Y:S04]  /*22380*/  @!P2 ST.E.128 desc[UR60][R2.64], R4 ;  /* 0x000000040200a985 */ /* 0x0207e8000c101d3c */
[----:B------:R3:W-:Y:S02]  /*22390*/  @!P3 ST.E.128 desc[UR60][R20.64], R28 ;  /* 0x0000001c1400b985 */ /* 0x0007e4000c101d3c */
.L_x_8876:
[----:B------:R-:W-:Y:S05]  /*223a0*/  BSYNC B1 ;  /* 0x0000000000017941 */ /* 0x000fea0003800000 */
.L_x_8875:
[----:B0-----:R0:W4:Y:S01]  /*223b0*/  SHFL.IDX PT, R0, R45, 0x1, 0x181f ;  /* 0x00381f002d007f89 */ /* 0x00112200000e0000 */
        /* <DEDUP_REMOVED lines=8> */
[-C--:B----4-:R-:W-:Y:S02]  /*22440*/  @!P3 LEA.HI.X R3, R210, R0.reuse, R52, 0x1, P0 ;  /* 0x00000000d203b211 */ /* 0x090fe400000f0c34 */
[----:B------:R-:W-:-:S03]  /*22450*/  @!P4 LEA.HI.X R5, R219, R0, R50, 0x1, P2 ;  /* 0x00000000db05c211 */ /* 0x000fc600010f0c32 */
[----:B------:R3:W-:Y:S04]  /*22460*/  @!P3 ST.E.128 desc[UR60][R2.64], R8 ;  /* 0x000000080200b985 */ /* 0x0007e8000c101d3c */
[----:B------:R3:W-:Y:S02]  /*22470*/  @!P4 ST.E.128 desc[UR60][R4.64], R32 ;  /* 0x000000200400c985 */ /* 0x0007e4000c101d3c */
.L_x_8878:
[----:B------:R-:W-:Y:S05]  /*22480*/  BSYNC B1 ;  /* 0x0000000000017941 */ /* 0x000fea0003800000 */
.L_x_8877:
[----:B----4-:R4:W0:Y:S01]  /*22490*/  SHFL.IDX PT, R0, R45, 0x2, 0x181f ;  /* 0x00581f002d007f89 */ /* 0x01082200000e0000 */
[----:B------:R-:W-:Y:S03]  /*224a0*/  BSSY B1, `(.L_x_8879) ;  /* 0x000000c000017945 */ /* 0x000fe60003800000 */
[----:B---3--:R4:W3:Y:S01]  /*224b0*/  SHFL.IDX PT, R4, R44, 0x2, 0x181f ;  /* 0x00581f002c047f89 */ /* 0x0088e200000e0000 */
        /* <DEDUP_REMOVED lines=10> */
.L_x_8880:
[----:B------:R-:W-:Y:S05]  /*22560*/  BSYNC B1 ;  /* 0x0000000000017941 */ /* 0x000fea0003800000 */
.L_x_8879:
[----:B0-----:R-:W-:Y:S01]  /*22570*/  VIADD R0, R202, 0x60 ;  /* 0x00000060ca007836 */ /* 0x001fe20000000000 */
[----:B--2-4-:R-:W0:Y:S04]  /*22580*/  SHFL.IDX PT, R45, R45, 0x3, 0x181f ;  /* 0x00781f002d2d7f89 */ /* 0x014e2800000e0000 */
[----:B------:R-:W-:Y:S01]  /*22590*/  ISETP.GE.AND P0, PT, R0, R53, PT ;  /* 0x000000350000720c */ /* 0x000fe20003f06270 */
[----:B------:R-:W2:-:S12]  /*225a0*/  SHFL.IDX PT, R44, R44, 0x3, 0x181f ;  /* 0x00781f002c2c7f89 */ /* 0x000e9800000e0000 */
[----:B------:R-:W-:Y:S05]  /*225b0*/  @P0 BRA `(.L_x_8881) ;  /* 0x0000000c00240947 */ /* 0x000fea0003800000 */
[----:B------:R-:W-:Y:S02]  /*225c0*/  ULDC UR4, c[0x0][0xac8] ;  /* 0x0002b20000047ab9 */ /* 0x000fe40000000800 */
[----:B------:R-:W-:-:S13]  /*225d0*/  ISETP.GE.AND P1, PT, R210, UR4, PT ;  /* 0x00000004d2007c0c */ /* 0x000fda000bf26270 */
[----:B--2---:R-:W-:-:S04]  /*225e0*/  @!P1 LEA R2, P0, R210, R44, 0x1 ;  /* 0x0000002cd2029211 */ /* 0x004fc800078008ff */
[----:B0-----:R-:W-:Y:S02]  /*225f0*/  @!P1 LEA.HI.X R3, R210, R45, R52, 0x1, P0 ;  /* 0x0000002dd2039211 */ /* 0x001fe400000f0c34 */
[----:B------:R-:W-:-:S03]  /*22600*/  ISETP.GE.AND P0, PT, R219, UR4, PT ;  /* 0x00000004db007c0c */ /* 0x000fc6000bf06270 */
[----:B------:R4:W-:Y:S10]  /*22610*/  @!P1 ST.E.128 desc[UR60][R2.64], R24 ;  /* 0x0000001802009985 */ /* 0x0009f4000c101d3c */
[----:B------:R-:W-:Y:S05]  /*22620*/  @P0 BRA `(.L_x_8881) ;  /* 0x0000000c00080947 */ /* 0x000fea0003800000 */
[----:B----4-:R-:W-:-:S04]  /*22630*/  LEA R2, P0, R219, R44, 0x1 ;  /* 0x0000002cdb027211 */ /* 0x010fc800078008ff */
[----:B------:R-:W-:-:S05]  /*22640*/  LEA.HI.X R3, R219, R45, R50, 0x1, P0 ;  /* 0x0000002ddb037211 */ /* 0x000fca00000f0c32 */
[----:B------:R0:W-:Y:S01]  /*22650*/  ST.E.128 desc[UR60][R2.64], R40 ;  /* 0x0000002802007985 */ /* 0x0001e2000c101d3c */
[----:B------:R-:W-:Y:S05]  /*22660*/  BRA `(.L_x_8881) ;  /* 0x0000000800f87947 */ /* 0x000fea0003800000 */
.L_x_8872:
        /* <DEDUP_REMOVED lines=19> */
[----:B------:R-:W0:Y:S01]  /*227a0*/  @P2 LDC R20, c[0x0][0xbec] ;  /* 0x0002fb00ff142b82 */ /* 0x000e220000000800 */
[----:B------:R-:W-:Y:S02]  /*227b0*/  ISETP.GE.AND P3, PT, R7, 0x80, PT ;  /* 0x000000800700780c */ /* 0x000fe40003f66270 */
[----:B------:R-:W-:-:S05]  /*227c0*/  SHF.R.S32.HI R7, RZ, 0x1f, R224 ;  /* 0x0000001fff077819 */ /* 0x000fca00000114e0 */
[----:B------:R-:W2:Y:S01]  /*227d0*/  @P2 LDC R25, c[0x0][0xbf0] ;  /* 0x0002fc00ff192b82 */ /* 0x000ea20000000800 */
[----:B----4-:R-:W-:Y:S05]  /*227e0*/  @P1 BRA `(.L_x_8882) ;  /* 0x0000000000101947 */ /* 0x010fea0003800000 */
[----:B------:R-:W-:Y:S05]  /*227f0*/  @!P0 BRA `(.L_x_8882) ;  /* 0x00000000000c8947 */ /* 0x000fea0003800000 */
[----:B------:R-:W3:Y:S04]  /*22800*/  LDG.E R5, desc[UR60][R2.64] ;  /* 0x0000003c02057981 */ /* 0x000ee8000c1e1900 */
[----:B-----5:R-:W3:Y:S02]  /*22810*/  LDG.E R6, desc[UR60][R2.64+0x4] ;  /* 0x0000043c02067981 */ /* 0x020ee4000c1e1900 */
[----:B---3--:R-:W-:-:S07]  /*22820*/  IMAD.IADD R6, R6, 0x1, -R5 ;  /* 0x0000000106067824 */ /* 0x008fce00078e0a05 */
.L_x_8882:
[----:B------:R-:W-:Y:S01]  /*22830*/  BSSY B1, `(.L_x_8883) ;  /* 0x000002d000017945 */ /* 0x000fe20003800000 */
[----:B------:R-:W-:Y:S02]  /*22840*/  SHF.R.S32.HI R10, RZ, 0x1f, R223 ;  /* 0x0000001fff0a7819 */ /* 0x000fe400000114df */
[----:B------:R-:W-:Y:S02]  /*22850*/  SEL R13, R224, RZ, !P0 ;  /* 0x000000ffe00d7207 */ /* 0x000fe40004000000 */
[----:B------:R-:W-:Y:S02]  /*22860*/  SEL R12, R7, RZ, !P0 ;  /* 0x000000ff070c7207 */ /* 0x000fe40004000000 */
[----:B-----5:R-:W-:Y:S01]  /*22870*/  SHF.R.S32.HI R11, RZ, 0x1f, R0 ;  /* 0x0000001fff0b7819 */ /* 0x020fe20000011400 */
[----:B------:R-:W-:Y:S06]  /*22880*/  @P3 BRA `(.L_x_8884) ;  /* 0x00000000009c3947 */ /* 0x000fec0003800000 */
[----:B------:R-:W3:Y:S01]  /*22890*/  S2R R3, SR_TID.X ;  /* 0x0000000000037919 */ /* 0x000ee20000002100 */
[----:B------:R-:W4:Y:S02]  /*228a0*/  LDC R14, c[0x0][0xbe8] ;  /* 0x0002fa00ff0e7b82 */ /* 0x000f240000000800 */
[----:B----4-:R-:W-:Y:S01]  /*228b0*/  IMAD R2, R6, R14, RZ ;  /* 0x0000000e06027224 */ /* 0x010fe200078e02ff */
[----:B---3--:R-:W-:-:S04]  /*228c0*/  IADD3 R9, R202, -0x80, R3 ;  /* 0xffffff80ca097810 */ /* 0x008fc80007ffe003 */
        /* <DEDUP_REMOVED lines=9> */
[----:B------:R-:W3:Y:S01]  /*22960*/  @P0 LDC R4, c[0x0][0xbec] ;  /* 0x0002fb00ff040b82 */ /* 0x000ee20000000800 */
[----:B------:R-:W-:Y:S01]  /*22970*/  IMAD R7, R223, UR5, R8 ;  /* 0x00000005df077c24 */ /* 0x000fe2000f8e0208 */
[----:B------:R-:W-:-:S03]  /*22980*/  ULDC.64 UR4, c[0x0][0xb98] ;  /* 0x0002e60000047ab9 */ /* 0x000fc60000000a00 */
[----:B------:R-:W-:-:S03]  /*22990*/  IMAD.IADD R3, R3, 0x1, R7 ;  /* 0x0000000103037824 */ /* 0x000fc600078e0207 */
[----:B------:R-:W4:Y:S01]  /*229a0*/  @P0 LDC R15, c[0x0][0xbf0] ;  /* 0x0002fc00ff0f0b82 */ /* 0x000f220000000800 */
[----:B------:R-:W-:-:S04]  /*229b0*/  IMAD.WIDE.U32 R2, R13, UR4, R2 ;  /* 0x000000040d027c25 */ /* 0x000fc8000f8e0002 */
[----:B---3--:R-:W-:-:S05]  /*229c0*/  @P0 IMAD.HI.U32 R4, R9, R4, RZ ;  /* 0x0000000409040227 */ /* 0x008fca00078e00ff */
[----:B----4-:R-:W-:Y:S01]  /*229d0*/  @P0 SHF.R.U32.HI R5, RZ, R15, R4 ;  /* 0x0000000fff050219 */ /* 0x010fe20000011604 */
        /* <DEDUP_REMOVED lines=18> */
.L_x_8884:
[----:B------:R-:W-:Y:S05]  /*22b00*/  BSYNC B1 ;  /* 0x0000000000017941 */ /* 0x000fea0003800000 */
.L_x_8883:
[----:B------:R-:W-:Y:S01]  /*22b10*/  ULDC.64 UR4, c[0x0][0xaa0] ;  /* 0x0002a80000047ab9 */ /* 0x000fe20000000a00 */
[----:B------:R-:W-:Y:S02]  /*22b20*/  IMAD R7, R220, 0x20, R226 ;  /* 0x00000020dc077824 */ /* 0x000fe400078e02e2 */
[----:B---3--:R-:W-:Y:S02]  /*22b30*/  IMAD R3, R11, UR4, RZ ;  /* 0x000000040b037c24 */ /* 0x008fe4000f8e02ff */
[----:B------:R-:W-:Y:S02]  /*22b40*/  IMAD.IADD R9, R202, 0x1, R7 ;  /* 0x00000001ca097824 */ /* 0x000fe400078e0207 */
[C---:B------:R-:W-:Y:S02]  /*22b50*/  IMAD R5, R0.reuse, UR5, R3 ;  /* 0x0000000500057c24 */ /* 0x040fe4000f8e0203 */
[----:B------:R-:W-:Y:S01]  /*22b60*/  IMAD.WIDE.U32 R2, R0, UR4, RZ ;  /* 0x0000000400027c25 */ /* 0x000fe2000f8e00ff */
[----:B------:R-:W-:-:S03]  /*22b70*/  ULDC.64 UR4, c[0x0][0xae8] ;  /* 0x0002ba0000047ab9 */ /* 0x000fc60000000a00 */
[----:B------:R-:W-:Y:S02]  /*22b80*/  IMAD.IADD R3, R3, 0x1, R5 ;  /* 0x0000000103037824 */ /* 0x000fe400078e0205 */
[----:B------:R-:W-:Y:S02]  /*22b90*/  IMAD R4, R10, UR4, RZ ;  /* 0x000000040a047c24 */ /* 0x000fe4000f8e02ff */
[----:B0-----:R-:W-:-:S04]  /*22ba0*/  @P2 IMAD.HI.U32 R0, R9, R20, RZ ;  /* 0x0000001409002227 */ /* 0x001fc800078e00ff */
[C---:B------:R-:W-:Y:S02]  /*22bb0*/  IMAD R7, R223.reuse, UR5, R4 ;  /* 0x00000005df077c24 */ /* 0x040fe4000f8e0204 */
[----:B------:R-:W-:Y:S01]  /*22bc0*/  IMAD.WIDE.U32 R2, R223, UR4, R2 ;  /* 0x00000004df027c25 */ /* 0x000fe2000f8e0002 */
[----:B------:R-:W-:-:S03]  /*22bd0*/  ULDC.64 UR4, c[0x0][0xaf0] ;  /* 0x0002bc0000047ab9 */ /* 0x000fc60000000a00 */
[----:B------:R-:W-:Y:S01]  /*22be0*/  IMAD.MOV.U32 R5, RZ, RZ, R9 ;  /* 0x000000ffff057224 */ /* 0x000fe200078e0009 */
[----:B--2---:R-:W-:Y:S01]  /*22bf0*/  @P2 SHF.R.U32.HI R5, RZ, R25, R0 ;  /* 0x00000019ff052219 */ /* 0x004fe20000011600 */
        /* <DEDUP_REMOVED lines=24> */
[----:B------:R0:W2:Y:S04]  /*22d80*/  SHFL.IDX PT, R0, R3, RZ, 0x181f ;  /* 0x00181fff03007589 */ /* 0x0000a800000e0000 */
[----:B------:R0:W3:Y:S02]  /*22d90*/  SHFL.IDX PT, R14, R2, RZ, 0x181f ;  /* 0x00181fff020e7589 */ /* 0x0000e400000e0000 */
.L_x_9146:
[----:B------:R-:W-:Y:S01]  /*22da0*/  IMAD R21, R6, R21, RZ ;  /* 0x0000001506157224 */ /* 0x000fe200078e02ff */
[----:B------:R-:W-:Y:S01]  /*22db0*/  BSSY B1, `(.L_x_8886) ;  /* 0x000000f000017945 */ /* 0x000fe20003800000 */
[----:B------:R-:W-:-:S05]  /*22dc0*/  IMAD.IADD R202, R226, 0x1, R202 ;  /* 0x00000001e2ca7824 */ /* 0x000fca00078e02ca */
[----:B------:R-:W-:-:S13]  /*22dd0*/  ISETP.GE.AND P0, PT, R202, R21, PT ;  /* 0x00000015ca00720c */ /* 0x000fda0003f06270 */
[----:B------:R-:W-:Y:S05]  /*22de0*/  @P0 BRA `(.L_x_8887) ;  /* 0x00000000002c0947 */ /* 0x000fea0003800000 */
[----:B------:R-:W-:Y:S01]  /*22df0*/  ULDC UR4, c[0x0][0xac8] ;  /* 0x0002b20000047ab9 */ /* 0x000fe20000000800 */
[----:B------:R-:W-:Y:S02]  /*22e00*/  SHF.R.S32.HI R8, RZ, 0x1f, R210 ;  /* 0x0000001fff087819 */ /* 0x000fe400000114d2 */
[----:B------:R-:W-:Y:S02]  /*22e10*/  ISETP.GE.AND P2, PT, R210, UR4, PT ;  /* 0x00000004d2007c0c */ /* 0x000fe4000bf46270 */
[----:B------:R-:W-:Y:S02]  /*22e20*/  ISETP.GE.AND P3, PT, R219, UR4, PT ;  /* 0x00000004db007c0c */ /* 0x000fe4000bf66270 */
[----:B------:R-:W-:-:S09]  /*22e30*/  SHF.R.S32.HI R7, RZ, 0x1f, R219 ;  /* 0x0000001fff077819 */ /* 0x000fd200000114db */
[CC--:B---3--:R-:W-:Y:S02]  /*22e40*/  @!P2 LEA R4, P0, R210.reuse, R14.reuse, 0x1 ;  /* 0x0000000ed204a211 */ /* 0x0c8fe400078008ff */
[C---:B------:R-:W-:Y:S02]  /*22e50*/  @!P3 LEA R14, P1, R219.reuse, R14, 0x1 ;  /* 0x0000000edb0eb211 */ /* 0x040fe400078208ff */
[-C--:B--2---:R-:W-:Y:S02]  /*22e60*/  @!P2 LEA.HI.X R5, R210, R0.reuse, R8, 0x1, P0 ;  /* 0x00000000d205a211 */ /* 0x084fe400000f0c08 */
[----:B------:R-:W-:-:S03]  /*22e70*/  @!P3 LEA.HI.X R15, R219, R0, R7, 0x1, P1 ;  /* 0x00000000db0fb211 */ /* 0x000fc600008f0c07 */
[----:B------:R4:W-:Y:S04]  /*22e80*/  @!P2 ST.E.128 desc[UR60][R4.64], RZ ;  /* 0x000000ff0400a985 */ /* 0x0009e8000c101d3c */
[----:B------:R4:W-:Y:S02]  /*22e90*/  @!P3 ST.E.128 desc[UR60][R14.64], RZ ;  /* 0x000000ff0e00b985 */ /* 0x0009e4000c101d3c */
.L_x_8887:
[----:B------:R-:W-:Y:S05]  /*22ea0*/  BSYNC B1 ;  /* 0x0000000000017941 */ /* 0x000fea0003800000 */
.L_x_8886:
[----:B------:R-:W-:-:S03]  /*22eb0*/  UMOV UR4, 0xffffffff ;  /* 0xffffffff00047882 */ /* 0x000fc60000000000 */
[----:B------:R-:W-:Y:S05]  /*22ec0*/  BRA.DIV UR4, `(.L_x_8888) ;  /* 0x000000b6044c7947 */ /* 0x000fea000b800000 */
[----:B--2---:R2:W0:Y:S04]  /*22ed0*/  SHFL.IDX PT, R0, R3, 0x1, 0x181f ;  /* 0x00381f0003007f89 */ /* 0x00442800000e0000 */
[----:B---34-:R2:W3:Y:S02]  /*22ee0*/  SHFL.IDX PT, R14, R2, 0x1, 0x181f ;  /* 0x00381f00020e7f89 */ /* 0x0184e400000e0000 */
.L_x_9150:
        /* <DEDUP_REMOVED lines=11> */
[-C--:B0-----:R-:W-:Y:S02]  /*22fa0*/  @!P2 LEA.HI.X R5, R210, R0.reuse, R7, 0x1, P0 ;  /* 0x00000000d205a211 */ /* 0x081fe400000f0c07 */
[----:B------:R-:W-:-:S03]  /*22fb0*/  @!P3 LEA.HI.X R15, R219, R0, R6, 0x1, P1 ;  /* 0x00000000db0fb211 */ /* 0x000fc600008f0c06 */
[----:B------:R4:W-:Y:S04]  /*22fc0*/  @!P2 ST.E.128 desc[UR60][R4.64], RZ ;  /* 0x000000ff0400a985 */ /* 0x0009e8000c101d3c */
[----:B------:R4:W-:Y:S02]  /*22fd0*/  @!P3 ST.E.128 desc[UR60][R14.64], RZ ;  /* 0x000000ff0e00b985 */ /* 0x0009e4000c101d3c */
.L_x_8890:
[----:B------:R-:W-:Y:S05]  /*22fe0*/  BSYNC B1 ;  /* 0x0000000000017941 */ /* 0x000fea0003800000 */
.L_x_8889:
[----:B------:R-:W-:-:S03]  /*22ff0*/  UMOV UR4, 0xffffffff ;  /* 0xffffffff00047882 */ /* 0x000fc60000000000 */
[----:B------:R-:W-:Y:S05]  /*23000*/  BRA.DIV UR4, `(.L_x_8891) ;  /* 0x000000b604447947 */ /* 0x000fea000b800000 */
[----:B0-----:R0:W0:Y:S04]  /*23010*/  SHFL.IDX PT, R0, R3, 0x2, 0x181f ;  /* 0x00581f0003007f89 */ /* 0x00102800000e0000 */
[----:B---34-:R3:W4:Y:S02]  /*23020*/  SHFL.IDX PT, R14, R2, 0x2, 0x181f ;  /* 0x00581f00020e7f89 */ /* 0x01872400000e0000 */
.L_x_9154:
        /* <DEDUP_REMOVED lines=9> */
[CC--:B----4-:R-:W-:Y:S02]  /*230c0*/  @!P2 LEA R4, P0, R210.reuse, R14.reuse, 0x1 ;  /* 0x0000000ed204a211 */ /* 0x0d0fe400078008ff */
[C---:B------:R-:W-:Y:S02]  /*230d0*/  @!P3 LEA R14, P1, R219.reuse, R14, 0x1 ;  /* 0x0000000edb0eb211 */ /* 0x040fe400078208ff */
[-C--:B0-----:R-:W-:Y:S02]  /*230e0*/  @!P2 LEA.HI.X R5, R210, R0.reuse, R7, 0x1, P0 ;  /* 0x00000000d205a211 */ /* 0x081fe400000f0c07 */
[----:B------:R-:W-:-:S03]  /*230f0*/  @!P3 LEA.HI.X R15, R219, R0, R6, 0x1, P1 ;  /* 0x00000000db0fb211 */ /* 0x000fc600008f0c06 */
[----:B------:R0:W-:Y:S04]  /*23100*/  @!P2 ST.E.128 desc[UR60][R4.64], RZ ;  /* 0x000000ff0400a985 */ /* 0x0001e8000c101d3c */
[----:B------:R0:W-:Y:S02]  /*23110*/  @!P3 ST.E.128 desc[UR60][R14.64], RZ ;  /* 0x000000ff0e00b985 */ /* 0x0001e4000c101d3c */
.L_x_8893:
[----:B------:R-:W-:Y:S05]  /*23120*/  BSYNC B1 ;  /* 0x0000000000017941 */ /* 0x000fea0003800000 */
.L_x_8892:
[----:B------:R-:W-:-:S03]  /*23130*/  UMOV UR4, 0xffffffff ;  /* 0xffffffff00047882 */ /* 0x000fc60000000000 */
[----:B------:R-:W-:Y:S05]  /*23140*/  BRA.DIV UR4, `(.L_x_8894) ;  /* 0x000000b6043c7947 */ /* 0x000fea000b800000 */
[----:B0-----:R0:W0:Y:S04]  /*23150*/  SHFL.IDX PT, R0, R3, 0x3, 0x181f ;  /* 0x00781f0003007f89 */ /* 0x00102800000e0000 */
[----:B----4-:R4:W0:Y:S02]  /*23160*/  SHFL.IDX PT, R14, R2, 0x3, 0x181f ;  /* 0x00781f00020e7f89 */ /* 0x01082400000e0000 */
.L_x_9158:
[----:B--234-:R-:W-:-:S05]  /*23170*/  VIADD R2, R202, 0x60 ;  /* 0x00000060ca027836 */ /* 0x01cfca0000000000 */
[----:B------:R-:W-:-:S13]  /*23180*/  ISETP.GE.AND P0, PT, R2, R21, PT ;  /* 0x000000150200720c */ /* 0x000fda0003f06270 */
[----:B------:R-:W-:Y:S05]  /*23190*/  @P0 BRA `(.L_x_8881) ;  /* 0x00000000002c0947 */ /* 0x000fea0003800000 */
[----:B------:R-:W-:Y:S01]  /*231a0*/  ULDC UR4, c[0x0][0xac8] ;  /* 0x0002b20000047ab9 */ /* 0x000fe20000000800 */
[----:B------:R-:W-:Y:S02]  /*231b0*/  SHF.R.S32.HI R5, RZ, 0x1f, R210 ;  /* 0x0000001fff057819 */ /* 0x000fe400000114d2 */
[----:B------:R-:W-:Y:S02]  /*231c0*/  ISETP.GE.AND P2, PT, R210, UR4, PT ;  /* 0x00000004d2007c0c */ /* 0x000fe4000bf46270 */
[----:B------:R-:W-:Y:S02]  /*231d0*/  ISETP.GE.AND P3, PT, R219, UR4, PT ;  /* 0x00000004db007c0c */ /* 0x000fe4000bf66270 */
[----:B------:R-:W-:-:S09]  /*231e0*/  SHF.R.S32.HI R4, RZ, 0x1f, R219 ;  /* 0x0000001fff047819 */ /* 0x000fd200000114db */
[CC--:B0-----:R-:W-:Y:S02]  /*231f0*/  @!P2 LEA R2, P0, R210.reuse, R14.reuse, 0x1 ;  /* 0x0000000ed202a211 */ /* 0x0c1fe400078008ff */
[C---:B------:R-:W-:Y:S02]  /*23200*/  @!P3 LEA R14, P1, R219.reuse, R14, 0x1 ;  /* 0x0000000edb0eb211 */ /* 0x040fe400078208ff */
[-C--:B------:R-:W-:Y:S02]  /*23210*/  @!P2 LEA.HI.X R3, R210, R0.reuse, R5, 0x1, P0 ;  /* 0x00000000d203a211 */ /* 0x080fe400000f0c05 */
[----:B------:R-:W-:-:S03]  /*23220*/  @!P3 LEA.HI.X R15, R219, R0, R4, 0x1, P1 ;  /* 0x00000000db0fb211 */ /* 0x000fc600008f0c04 */
[----:B------:R0:W-:Y:S04]  /*23230*/  @!P2 ST.E.128 desc[UR60][R2.64], RZ ;  /* 0x000000ff0200a985 */ /* 0x0001e8000c101d3c */
[----:B------:R0:W-:Y:S02]  /*23240*/  @!P3 ST.E.128 desc[UR60][R14.64], RZ ;  /* 0x000000ff0e00b985 */ /* 0x0001e4000c101d3c */
.L_x_8881:
[----:B------:R-:W-:Y:S05]  /*23250*/  BSYNC B0 ;  /* 0x0000000000007941 */ /* 0x000fea0003800000 */
.L_x_8871:
[----:B------:R-:W-:Y:S02]  /*23260*/  ULDC UR4, c[0x0][0xc3c] ;  /* 0x00030f0000047ab9 */ /* 0x000fe40000000800 */
[----:B-1----:R-:W-:-:S13]  /*23270*/  ISETP.GE.AND P0, PT, R191, UR4, PT ;  /* 0x00000004bf007c0c */ /* 0x002fda000bf06270 */
[----:B------:R-:W-:Y:S05]  /*23280*/  @!P0 BRA `(.L_x_8895) ;  /* 0xfffffddc00708947 */ /* 0x000fea000383ffff */
[----:B------:R-:W-:Y:S05]  /*23290*/  BRA `(.L_x_8654) ;  /* 0x0000008800347947 */ /* 0x000fea0003800000 */
.L_x_8652:
        /* <DEDUP_REMOVED lines=15> */
[----:B0-----:R-:W-:Y:S01]  /*23390*/  IMAD.MOV.U32 R0, RZ, RZ, RZ ;  /* 0x000000ffff007224 */ /* 0x001fe200078e00ff */
        /* <DEDUP_REMOVED lines=40> */
.L_x_8901:
        /* <DEDUP_REMOVED lines=12> */
.L_x_8900:
[----:B------:R-:W-:Y:S05]  /*236e0*/  BSYNC B0 ;  /* 0x0000000000007941 */ /* 0x000fea0003800000 */
.L_x_8899:
        /* <DEDUP_REMOVED lines=20> */
.L_x_8897:
        /* <DEDUP_REMOVED lines=20> */
.L_x_8902:
        /* <DEDUP_REMOVED lines=60> */
.L_x_8898:
[----:B------:R-:W-:Y:S02]  /*23d30*/  IMAD.MOV.U32 R25, RZ, RZ, RZ ;  /* 0x000000ffff197224 */ /* 0x000fe400078e00ff */
[----:B------:R-:W-:Y:S02]  /*23d40*/  IMAD.U32 R24, RZ, RZ, UR6 ;  /* 0x00000006ff187e24 */ /* 0x000fe4000f8e00ff */
[----:B------:R-:W-:-:S07]  /*23d50*/  IMAD.MOV.U32 R26, RZ, RZ, RZ ;  /* 0x000000ffff1a7224 */ /* 0x000fce00078e00ff */
.L_x_8903:
[----:B------:R-:W-:-:S13]  /*23d60*/  ISETP.NE.AND P0, PT, R5, RZ, PT ;  /* 0x000000ff0500720c */ /* 0x000fda0003f05270 */
[----:B------:R-:W0:Y:S01]  /*23d70*/  @!P0 S2R R3, SR_CgaCtaId ;  /* 0x0000000000038919 */ /* 0x000e220000008800 */
[----:B------:R-:W-:-:S04]  /*23d80*/  @!P0 MOV R0, 0x400 ;  /* 0x0000040000008802 */ /* 0x000fc80000000f00 */
[----:B0-----:R-:W-:-:S05]  /*23d90*/  @!P0 LEA R0, R3, R0, 0x18 ;  /* 0x0000000003008211 */ /* 0x001fca00078ec0ff */
[----:B------:R2:W-:Y:S01]  /*23da0*/  @!P0 STS.128 [R0+0x228d0], R24 ;  /* 0x0228d01800008388 */ /* 0x0005e20000000c00 */
[----:B------:R-:W-:Y:S06]  /*23db0*/  BAR.ARV 0x5, 0x180 ;  /* 0x0146000000007b1d */ /* 0x000fec0000002000 */
.L_x_8896:
        /* <DEDUP_REMOVED lines=12> */
[C---:B------:R-:W-:Y:S02]  /*23e80*/  IMAD.SHL.U32 R29, R14.reuse, 0x80, RZ ;  /* 0x000000800e1d7824 */ /* 0x040fe400078e00ff */
[----:B------:R-:W-:Y:S02]  /*23e90*/  IMAD.SHL.U32 R4, R14, 0x20, RZ ;  /* 0x000000200e047824 */ /* 0x000fe400078e00ff */
[----:B------:R-:W-:-:S02]  /*23ea0*/  IMAD.SHL.U32 R6, R13, 0x10, RZ ;  /* 0x000000100d067824 */ /* 0x000fc400078e00ff */
[C---:B0-----:R-:W-:Y:S01]  /*23eb0*/  IMAD.SHL.U32 R0, R14.reuse, 0x10, RZ ;  /* 0x000000100e007824 */ /* 0x041fe200078e00ff */
[----:B------:R-:W-:Y:S01]  /*23ec0*/  SHF.R.U32.HI R3, RZ, 0x1, R14 ;  /* 0x00000001ff037819 */ /* 0x000fe2000001160e */
[----:B------:R-:W-:Y:S01]  /*23ed0*/  IMAD.SHL.U32 R9, R14, 0x2, RZ ;  /* 0x000000020e097824 */ /* 0x000fe200078e00ff */
[----:B------:R-:W-:Y:S02]  /*23ee0*/  LOP3.LUT R2, R29, 0x380, RZ, 0xc0, !PT ;  /* 0x000003801d027812 */ /* 0x000fe400078ec0ff */
[----:B------:R-:W-:Y:S02]  /*23ef0*/  LOP3.LUT R5, R4, 0x80, RZ, 0xc0, !PT ;  /* 0x0000008004057812 */ /* 0x000fe400078ec0ff */
[----:B------:R-:W-:Y:S02]  /*23f00*/  LOP3.LUT R7, R6, 0x600, RZ, 0xc0, !PT ;  /* 0x0000060006077812 */ /* 0x000fe400078ec0ff */
[----:B------:R-:W-:Y:S01]  /*23f10*/  LOP3.LUT R8, R0, 0x3f0, RZ, 0xc0, !PT ;  /* 0x000003f000087812 */ /* 0x000fe200078ec0ff */
[----:B------:R-:W-:Y:S01]  /*23f20*/  IMAD.SHL.U32 R10, R14, 0x4, RZ ;  /* 0x000000040e0a7824 */ /* 0x000fe200078e00ff */
[----:B------:R-:W-:-:S02]  /*23f30*/  LOP3.LUT R3, R2, 0x30, R3, 0xf8, !PT ;  /* 0x0000003002037812 */ /* 0x000fc400078ef803 */
[----:B------:R-:W-:Y:S02]  /*23f40*/  LOP3.LUT P0, RZ, R14, 0x4, RZ, 0xc0, !PT ;  /* 0x000000040eff7812 */ /* 0x000fe4000780c0ff */
        /* <DEDUP_REMOVED lines=8> */
[----:B------:R-:W-:Y:S01]  /*23fd0*/  LOP3.LUT R23, R4, R5, RZ, 0xfc, !PT ;  /* 0x0000000504177212 */ /* 0x000fe200078efcff */
[----:B------:R-:W-:Y:S01]  /*23fe0*/  STL [R1+0x2c], R11 ;  /* 0x00002c0b01007387 */ /* 0x000fe20000100800 */
[----:B---3--:R-:W-:Y:S01]  /*23ff0*/  IMAD.U32 R4, RZ, RZ, UR4 ;  /* 0x00000004ff047e24 */ /* 0x008fe2000f8e00ff */
[----:B------:R-:W-:Y:S02]  /*24000*/  SHF.R.U32.HI R2, RZ, 0x3, R13 ;  /* 0x00000003ff027819 */ /* 0x000fe4000001160d */
[----:B------:R-:W-:-:S02]  /*24010*/  LOP3.LUT R36, R0, 0x70, RZ, 0xc0, !PT ;  /* 0x0000007000247812 */ /* 0x000fc400078ec0ff */
[----:B------:R-:W-:Y:S01]  /*24020*/  LOP3.LUT R2, R2, 0x70, R0, 0xf8, !PT ;  /* 0x0000007002027812 */ /* 0x000fe200078ef800 */
[----:B------:R-:W-:Y:S01]  /*24030*/  IMAD.MOV.U32 R0, RZ, RZ, 0x1 ;  /* 0x00000001ff007424 */ /* 0x000fe200078e00ff */
[----:B------:R-:W-:Y:S01]  /*24040*/  LEA R17, R4, R17, 0x18 ;  /* 0x0000001104117211 */ /* 0x000fe200078ec0ff */
[----:B------:R-:W-:Y:S01]  /*24050*/  BSSY B7, `(.L_x_8904) ;  /* 0x0000770000077945 */ /* 0x000fe20003800000 */
[----:B------:R-:W-:Y:S01]  /*24060*/  IMAD.MOV.U32 R35, RZ, RZ, RZ ;  /* 0x000000ffff237224 */ /* 0x000fe200078e00ff */
[----:B------:R-:W-:Y:S01]  /*24070*/  ULDC.64 UR36, c[0x0][0x198] ;  /* 0x0000660000247ab9 */ /* 0x000fe20000000a00 */
[----:B------:R-:W-:Y:S01]  /*24080*/  ULDC UR38, c[0x0][0xc] ;  /* 0x0000030000267ab9 */ /* 0x000fe20000000800 */
[C---:B--2---:R-:W-:Y:S02]  /*24090*/  LOP3.LUT R3, R12.reuse, 0x2, RZ, 0xfc, !PT ;  /* 0x000000020c037812 */ /* 0x044fe400078efcff */
        /* <DEDUP_REMOVED lines=12> */
[----:B------:R-:W-:Y:S04]  /*24160*/  STL [R1], RZ ;  /* 0x000000ff01007387 */ /* 0x000fe80000100800 */
[----:B------:R0:W-:Y:S04]  /*24170*/  STL [R1+0x8], R0 ;  /* 0x0000080001007387 */ /* 0x0001e80000100800 */
[----:B------:R1:W-:Y:S01]  /*24180*/  STL [R1+0x3c], R2 ;  /* 0x00003c0201007387 */ /* 0x0003e20000100800 */
[C---:B0-----:R-:W-:Y:S02]  /*24190*/  LOP3.LUT R0, R23.reuse, 0x1800, RZ, 0xfc, !PT ;  /* 0x0000180017007812 */ /* 0x041fe400078efcff */
[----:B------:R-:W-:-:S02]  /*241a0*/  LOP3.LUT R0, R23, 0x4800, RZ, 0xfc, !PT ;  /* 0x0000480017007812 */ /* 0x000fc400078efcff */
[----:B-1----:R-:W-:-:S07]  /*241b0*/  LOP3.LUT R2, R23, 0x3800, RZ, 0xfc, !PT ;  /* 0x0000380017027812 */ /* 0x002fce00078efcff */
.L_x_9028:
[----:B------:R-:W-:Y:S05]  /*241c0*/  YIELD ;  /* 0x0000000000007946 */ /* 0x000fea0003800000 */
[----:B------:R-:W-:Y:S01]  /*241d0*/  ULDC.64 UR4, c[0x0][0xa28] ;  /* 0x00028a0000047ab9 */ /* 0x000fe20000000a00 */
[----:B------:R-:W-:Y:S01]  /*241e0*/  IMAD.MOV.U32 R8, RZ, RZ, RZ ;  /* 0x000000ffff087224 */ /* 0x000fe200078e00ff */
[----:B------:R-:W-:Y:S01]  /*241f0*/  ISETP.NE.U32.AND P0, PT, RZ, UR4, PT ;  /* 0x00000004ff007c0c */ /* 0x000fe2000bf05070 */
[----:B01----:R-:W0:Y:S01]  /*24200*/  LDC.64 R4, c[0x0][0xa00] ;  /* 0x00028000ff047b82 */ /* 0x003e220000000a00 */
[----:B------:R-:W-:Y:S02]  /*24210*/  ULDC.64 UR6, c[0x0][0xa10] ;  /* 0x0002840000067ab9 */ /* 0x000fe40000000a00 */
[----:B------:R-:W-:Y:S01]  /*24220*/  ISETP.NE.AND.EX P0, PT, RZ, UR5, PT, P0 ;  /* 0x00000005ff007c0c */ /* 0x000fe2000bf05300 */
[----:B------:R-:W-:-:S12]  /*24230*/  ULDC.64 UR4, c[0x0][0xa18] ;  /* 0x0002860000047ab9 */ /* 0x000fd80000000a00 */
[----:B------:R-:W1:Y:S01]  /*24240*/  @P0 LDC.64 R2, c[0x0][0xa28] ;  /* 0x00028a00ff020b82 */ /* 0x000e620000000a00 */
[----:B------:R-:W-:Y:S01]  /*24250*/  ISETP.NE.U32.AND P1, PT, RZ, UR6, PT ;  /* 0x00000006ff007c0c */ /* 0x000fe2000bf25070 */
[----:B-1----:R-:W-:-:S05]  /*24260*/  @P0 IMAD.WIDE R2, R27, 0x4, R2 ;  /* 0x000000041b020825 */ /* 0x002fca00078e0202 */
[----:B--2---:R1:W2:Y:S01]  /*24270*/  @P0 LDG.E R8, desc[UR60][R2.64] ;  /* 0x0000003c02080981 */ /* 0x0042a2000c1e1900 */
[----:B------:R-:W-:Y:S01]  /*24280*/  ISETP.NE.U32.AND P0, PT, RZ, UR4, PT ;  /* 0x00000004ff007c0c */ /* 0x000fe2000bf05070 */
[----:B------:R-:W-:Y:S01]  /*24290*/  IMAD.MOV.U32 R33, RZ, RZ, RZ ;  /* 0x000000ffff217224 */ /* 0x000fe200078e00ff */
[----:B------:R-:W-:Y:S01]  /*242a0*/  ISETP.NE.AND.EX P1, PT, RZ, UR7, PT, P1 ;  /* 0x00000007ff007c0c */ /* 0x000fe2000bf25310 */
[----:B------:R-:W-:Y:S01]  /*242b0*/  IMAD.MOV.U32 R0, RZ, RZ, RZ ;  /* 0x000000ffff007224 */ /* 0x000fe200078e00ff */
[----:B------:R-:W-:Y:S01]  /*242c0*/  ISETP.NE.AND.EX P2, PT, RZ, UR5, PT, P0 ;  /* 0x00000005ff007c0c */ /* 0x000fe2000bf45300 */
[----:B------:R-:W-:Y:S01]  /*242d0*/  ULDC.64 UR4, c[0x0][0xa00] ;  /* 0x0002800000047ab9 */ /* 0x000fe20000000a00 */
[----:B0-----:R-:W-:Y:S01]  /*242e0*/  IMAD.WIDE R4, R27, 0x4, R4 ;  /* 0x000000041b047825 */ /* 0x001fe200078e0204 */
[----:B------:R-:W-:Y:S01]  /*242f0*/  ISETP.NE.U32.AND P0, PT, RZ, UR4, PT ;  /* 0x00000004ff007c0c */ /* 0x000fe2000bf05070 */
[----:B-1----:R-:W0:Y:S03]  /*24300*/  LDC.64 R2, c[0x0][0xa10] ;  /* 0x00028400ff027b82 */ /* 0x002e260000000a00 */
[----:B------:R-:W-:-:S06]  /*24310*/  ISETP.NE.AND.EX P0, PT, RZ, UR5, PT, P0 ;  /* 0x00000005ff007c0c */ /* 0x000fcc000bf05300 */
[----:B------:R-:W1:Y:S07]  /*24320*/  @P2 LDC.64 R6, c[0x0][0xa18] ;  /* 0x00028600ff062b82 */ /* 0x000e6e0000000a00 */
[----:B-----5:R-:W5:Y:S01]  /*24330*/  @P0 LDG.E R33, desc[UR60][R4.64] ;  /* 0x0000003c04210981 */ /* 0x020f62000c1e1900 */
        /* <DEDUP_REMOVED lines=22> */
.L_x_8905:
        /* <DEDUP_REMOVED lines=8> */
.L_x_8906:
        /* <DEDUP_REMOVED lines=9> */
.L_x_8907:
[----:B-1----:R-:W2:Y:S04]  /*245b0*/  @P1 LDG.E R4, desc[UR60][R2.64] ;  /* 0x0000003c02041981 */ /* 0x002ea8000c1e1900 */
[----:B------:R1:W2:Y:S01]  /*245c0*/  @P1 LDG.E R5, desc[UR60][R2.64+0x4] ;  /* 0x0000043c02051981 */ /* 0x0002a2000c1e1900 */
[----:B-----5:R-:W-:Y:S02]  /*245d0*/  IMAD.IADD R7, R7, 0x1, -R8 ;  /* 0x0000000107077824 */ /* 0x020fe400078e0a08 */
[----:B------:R-:W-:-:S04]  /*245e0*/  IMAD.SHL.U32 R25, R25, 0x80, RZ ;  /* 0x0000008019197824 */ /* 0x000fc800078e00ff */
[----:B------:R-:W-:Y:S01]  /*245f0*/  VIADD R9, R25, 0x7f ;  /* 0x0000007f19097836 */ /* 0x000fe20000000000 */
[----:B-1----:R-:W1:Y:S02]  /*24600*/  LDC R2, c[0x0][0x448] ;  /* 0x00011200ff027b82 */ /* 0x002e640000000800 */
[----:B-1----:R-:W-:-:S13]  /*24610*/  ISETP.NE.AND P2, PT, R2, 0x1, PT ;  /* 0x000000010200780c */ /* 0x002fda0003f45270 */
[----:B------:R-:W1:Y:S08]  /*24620*/  @P2 LDC R3, c[0x0][0x44c] ;  /* 0x00011300ff032b82 */ /* 0x000e700000000800 */
[----:B------:R-:W3:Y:S01]  /*24630*/  @P2 LDC R2, c[0x0][0x450] ;  /* 0x00011400ff022b82 */ /* 0x000ee20000000800 */
[----:B-1----:R-:W-:-:S05]  /*24640*/  @P2 IMAD.HI.U32 R3, R9, R3, RZ ;  /* 0x0000000309032227 */ /* 0x002fca00078e00ff */
[----:B---3--:R-:W-:Y:S01]  /*24650*/  @P2 SHF.R.U32.HI R9, RZ, R2, R3 ;  /* 0x00000002ff092219 */ /* 0x008fe20000011603 */
[----:B--2---:R-:W-:-:S04]  /*24660*/  @P1 IMAD.IADD R6, R5, 0x1, -R4 ;  /* 0x0000000105061824 */ /* 0x004fc800078e0a04 */
[----:B------:R-:W-:-:S04]  /*24670*/  IMAD.IADD R19, R7, 0x1, R6 ;  /* 0x0000000107137824 */ /* 0x000fc800078e0206 */
[C---:B------:R-:W-:Y:S01]  /*24680*/  VIADD R20, R19.reuse, 0x9f ;  /* 0x0000009f13147836 */ /* 0x040fe20000000000 */
[----:B0-----:R-:W-:-:S03]  /*24690*/  IADD3 R8, R19, 0x1, -R28 ;  /* 0x0000000113087810 */ /* 0x001fc60007ffe81c */
[----:B------:R-:W-:-:S04]  /*246a0*/  IMAD.HI R20, R20, 0x66666667, RZ ;  /* 0x6666666714147827 */ /* 0x000fc800078e02ff */
[----:B------:R-:W-:Y:S01]  /*246b0*/  IMAD.IADD R9, R8, 0x1, R9 ;  /* 0x0000000108097824 */ /* 0x000fe200078e0209 */
[----:B------:R-:W-:-:S04]  /*246c0*/  SHF.R.U32.HI R2, RZ, 0x1f, R20 ;  /* 0x0000001fff027819 */ /* 0x000fc80000011614 */
[----:B------:R-:W-:Y:S02]  /*246d0*/  LEA.HI.SX32 R20, R20, R2, 0x1a ;  /* 0x0000000214147211 */ /* 0x000fe400078fd2ff */
        /* <DEDUP_REMOVED lines=15> */
.L_x_8910:
[----:B------:R-:W-:-:S13]  /*247d0*/  ISETP.NE.AND P0, PT, R3, 0x1, PT ;  /* 0x000000010300780c */ /* 0x000fda0003f05270 */
[----:B------:R-:W0:Y:S02]  /*247e0*/  @P0 LDC.64 R4, c[0x0][0x9e8] ;  /* 0x00027a00ff040b82 */ /* 0x000e240000000a00 */
[----:B0-----:R-:W-:-:S05]  /*247f0*/  @P0 IMAD.HI.U32 R4, R10, R4, RZ ;  /* 0x000000040a040227 */ /* 0x001fca00078e00ff */
[----:B------:R-:W-:-:S07]  /*24800*/  @P0 SHF.R.U32.HI R10, RZ, R5, R4 ;  /* 0x00000005ff0a0219 */ /* 0x000fce0000011604 */
.L_x_8911:
[----:B------:R-:W-:Y:S05]  /*24810*/  BSYNC B0 ;  /* 0x0000000000007941 */ /* 0x000fea0003800000 */
.L_x_8909:
[----:B------:R-:W-:-:S05]  /*24820*/  IMAD R10, R10, R3, R3 ;  /* 0x000000030a0a7224 */ /* 0x000fca00078e0203 */
[----:B------:R-:W-:-:S07]  /*24830*/  VIMNMX R2, R2, R10, PT ;  /* 0x0000000a02027248 */ /* 0x000fce0003fe0100 */
.L_x_8908:
        /* <DEDUP_REMOVED lines=20> */
.L_x_8914:
[----:B------:R-:W-:-:S13]  /*24980*/  ISETP.NE.AND P0, PT, R3, 0x1, PT ;  /* 0x000000010300780c */ /* 0x000fda0003f05270 */
[----:B------:R-:W0:Y:S02]  /*24990*/  @P0 LDC.64 R4, c[0x0][0x9e8] ;  /* 0x00027a00ff040b82 */ /* 0x000e240000000a00 */
[----:B0-----:R-:W-:-:S05]  /*249a0*/  @P0 IMAD.HI.U32 R4, R10, R4, RZ ;  /* 0x000000040a040227 */ /* 0x001fca00078e00ff */
[----:B------:R-:W-:-:S07]  /*249b0*/  @P0 SHF.R.U32.HI R10, RZ, R5, R4 ;  /* 0x00000005ff0a0219 */ /* 0x000fce0000011604 */
.L_x_8915:
[----:B------:R-:W-:Y:S05]  /*249c0*/  BSYNC B0 ;  /* 0x0000000000007941 */ /* 0x000fea0003800000 */
.L_x_8913:
[----:B------:R-:W-:-:S05]  /*249d0*/  IMAD R3, R10, R3, RZ ;  /* 0x000000030a037224 */ /* 0x000fca00078e02ff */
[----:B------:R-:W-:-:S07]  /*249e0*/  VIMNMX R9, R9, R3, !PT ;  /* 0x0000000309097248 */ /* 0x000fce0007fe0100 */
.L_x_8912:
[----:B------:R-:W-:Y:S01]  /*249f0*/  VIADD R3, R2, 0x9f ;  /* 0x0000009f02037836 */ /* 0x000fe20000000000 */
[----:B------:R-:W-:Y:S01]  /*24a00*/  BSSY B0, `(.L_x_8916) ;  /* 0x00000ea000007945 */ /* 0x000fe20003800000 */
[----:B------:R-:W-:-:S04]  /*24a10*/  IMAD.HI R9, R9, 0x66666667, RZ ;  /* 0x6666666709097827 */ /* 0x000fc800078e02ff */
[----:B------:R-:W-:-:S05]  /*24a20*/  IMAD.HI R3, R3, 0x66666667, RZ ;  /* 0x6666666703037827 */ /* 0x000fca00078e02ff */
[----:B------:R-:W-:-:S04]  /*24a30*/  SHF.R.U32.HI R2, RZ, 0x1f, R3 ;  /* 0x0000001fff027819 */ /* 0x000fc80000011603 */
[----:B------:R-:W-:Y:S02]  /*24a40*/  LEA.HI.SX32 R3, R3, R2, 0x1a ;  /* 0x0000000203037211 */ /* 0x000fe400078fd2ff */
[----:B------:R-:W-:Y:S02]  /*24a50*/  SHF.R.U32.HI R2, RZ, 0x1f, R9 ;  /* 0x0000001fff027819 */ /* 0x000fe40000011609 */
[----:B------:R-:W-:Y:S02]  /*24a60*/  VIMNMX R3, R20, R3, PT ;  /* 0x0000000314037248 */ /* 0x000fe40003fe0100 */
[----:B------:R-:W-:-:S03]  /*24a70*/  LEA.HI.SX32 R2, R9, R2, 0x1a ;  /* 0x0000000209027211 */ /* 0x000fc600078fd2ff */
[----:B------:R-:W-:Y:S01]  /*24a80*/  IMAD R3, R3, 0xa0, -R7 ;  /* 0x000000a003037824 */ /* 0x000fe200078e0a07 */
[----:B------:R-:W-:-:S04]  /*24a90*/  VIMNMX R2, RZ, R2, !PT ;  /* 0x00000002ff027248 */ /* 0x000fc80007fe0100 */
[----:B------:R-:W-:Y:S01]  /*24aa0*/  VIMNMX R6, R3, R6, PT ;  /* 0x0000000603067248 */ /* 0x000fe20003fe0100 */
[----:B------:R-:W-:-:S05]  /*24ab0*/  IMAD R2, R2, 0xa0, -R7 ;  /* 0x000000a002027824 */ /* 0x000fca00078e0a07 */
        /* <DEDUP_REMOVED lines=19> */
.L_x_9161:
[----:B-1----:R-:W-:Y:S02]  /*24bf0*/  ISETP.NE.AND P0, PT, R14, RZ, PT ;  /* 0x000000ff0e00720c */ /* 0x002fe40003f05270 */
[----:B------:R-:W-:-:S11]  /*24c00*/  PLOP3.LUT P6, PT, PT, PT, PT, 0x8, 0x0 ;  /* 0x000000000000781c */ /* 0x000fd60003fce170 */
[----:B------:R-:W-:Y:S05]  /*24c10*/  @P0 BRA `(.L_x_8919) ;  /* 0x00000000000c0947 */ /* 0x000fea0003800000 */
[----:B------:R-:W-:-:S03]  /*24c20*/  UMOV UR4, 0xffffffff ;  /* 0xffffffff00047882 */ /* 0x000fc60000000000 */
[----:B------:R-:W-:Y:S05]  /*24c30*/  BRA.DIV UR4, `(.L_x_8920) ;  /* 0x0000009a04fc7947 */ /* 0x000fea000b800000 */
[----:B------:R-:W-:-:S13]  /*24c40*/  ELECT P6, URZ, PT ;  /* 0x00000000003f782f */ /* 0x000fda00038c0000 */
.L_x_8919:
        /* <DEDUP_REMOVED lines=9> */
.L_x_9164:
[----:B------:R-:W-:Y:S05]  /*24ce0*/  BSYNC B1 ;  /* 0x0000000000017941 */ /* 0x000fea0003800000 */
.L_x_8921:
[----:B------:R-:W-:Y:S04]  /*24cf0*/  BSSY B1, `(.L_x_8923) ;  /* 0x0000050000017945 */ /* 0x000fe80003800000 */
[----:B------:R-:W-:Y:S05]  /*24d00*/  @!P6 BRA `(.L_x_8924) ;  /* 0x000000040038e947 */ /* 0x000fea0003800000 */
[----:B------:R-:W0:Y:S04]  /*24d10*/  LDL R9, [R1] ;  /* 0x0000000001097983 */ /* 0x000e280000100800 */
[----:B------:R-:W2:Y:S01]  /*24d20*/  LDL R6, [R1+0xc] ;  /* 0x00000c0001067983 */ /* 0x000ea20000100800 */
[----:B------:R-:W1:Y:S01]  /*24d30*/  S2R R7, SR_TID.X ;  /* 0x0000000000077919 */ /* 0x000e620000002100 */
[----:B------:R-:W-:Y:S01]  /*24d40*/  BSSY B2, `(.L_x_8925) ;  /* 0x0000007000027945 */ /* 0x000fe20003800000 */
[----:B-1----:R-:W-:-:S04]  /*24d50*/  LOP3.LUT R7, R7, 0x7f, RZ, 0xc0, !PT ;  /* 0x0000007f07077812 */ /* 0x002fc800078ec0ff */
[----:B------:R-:W-:Y:S01]  /*24d60*/  ISETP.NE.AND P1, PT, R7, RZ, PT ;  /* 0x000000ff0700720c */ /* 0x000fe20003f25270 */
[----:B0-----:R-:W-:Y:S01]  /*24d70*/  IMAD R5, R9, 0x8, R17 ;  /* 0x0000000809057824 */ /* 0x001fe200078e0211 */
[----:B--2---:R-:W-:-:S04]  /*24d80*/  SHF.L.U32 R6, R6, 0x1f, RZ ;  /* 0x0000001f06067819 */ /* 0x004fc800000006ff */
[----:B------:R-:W0:Y:S02]  /*24d90*/  SYNCS.PHASECHK.TRANS64.TRYWAIT P0, [R5+URZ+0x228a0], R6 ;  /* 0x0228a006050075a7 */ /* 0x000e24000800017f */
[----:B0-----:R-:W-:Y:S05]  /*24da0*/  @!P0 BRA `(.L_x_8926) ;  /* 0x0000009800d48947 */ /* 0x001fea0003800000 */
.L_x_9165:
[----:B------:R-:W-:Y:S05]  /*24db0*/  BSYNC B2 ;  /* 0x0000000000027941 */ /* 0x000fea0003800000 */
.L_x_8925:
        /* <DEDUP_REMOVED lines=9> */
.L_x_8928:
[----:B------:R-:W-:Y:S05]  /*24e50*/  BSYNC B2 ;  /* 0x0000000000027941 */ /* 0x000fea0003800000 */
.L_x_8927:
[----:B------:R-:W2:Y:S01]  /*24e60*/  LDL R7, [R1] ;  /* 0x0000000001077983 */ /* 0x000ea20000100800 */
[----:B------:R-:W-:Y:S01]  /*24e70*/  IMAD.MOV.U32 R12, RZ, RZ, RZ ;  /* 0x000000ffff0c7224 */ /* 0x000fe200078e00ff */
[----:B------:R-:W-:Y:S01]  /*24e80*/  UIADD3 UR4, UP0, UR36, 0x570, URZ ;  /* 0x0000057024047890 */ /* 0x000fe2000ff1e03f */
[----:B------:R-:W-:Y:S01]  /*24e90*/  IMAD R9, R3, 0xa0, R0 ;  /* 0x000000a003097824 */ /* 0x000fe200078e0200 */
[----:B------:R-:W-:Y:S01]  /*24ea0*/  PLOP3.LUT P0, PT, PT, PT, PT, 0x80, 0x0 ;  /* 0x000000000000781c */ /* 0x000fe20003f0f070 */
[----:B------:R-:W-:Y:S01]  /*24eb0*/  VIADD R10, R5, 0x22890 ;  /* 0x00022890050a7836 */ /* 0x000fe20000000000 */
[----:B------:R-:W-:Y:S01]  /*24ec0*/  R2UR UR10, R12 ;  /* 0x000000000c0a72ca */ /* 0x000fe200000e0000 */
[----:B------:R-:W-:Y:S01]  /*24ed0*/  VIADD R9, R9, 0xffffff60 ;  /* 0xffffff6009097836 */ /* 0x000fe20000000000 */
[----:B------:R-:W-:Y:S01]  /*24ee0*/  UIADD3.X UR5, URZ, UR37, URZ, UP0, !UPT ;  /* 0x000000253f057290 */ /* 0x000fe200087fe43f */
[----:B------:R-:W-:Y:S01]  /*24ef0*/  UMOV UR6, 0x0 ;  /* 0x0000000000067882 */ /* 0x000fe20000000000 */
[----:B------:R-:W-:Y:S01]  /*24f00*/  UMOV UR7, 0x12f00000 ;  /* 0x12f0000000077882 */ /* 0x000fe20000000000 */
[----:B--2---:R-:W-:-:S04]  /*24f10*/  IMAD R7, R7, 0x5000, R17 ;  /* 0x0000500007077824 */ /* 0x004fc800078e0211 */
[----:B------:R-:W-:-:S07]  /*24f20*/  VIADD R11, R7, 0x18400 ;  /* 0x00018400070b7836 */ /* 0x000fce0000000000 */
.L_x_8929:
        /* <DEDUP_REMOVED lines=13> */
.L_x_9166:
[----:B------:R-:W-:Y:S05]  /*25000*/  BSYNC B2 ;  /* 0x0000000000027941 */ /* 0x000fea0003800000 */
.L_x_8930:
        /* <DEDUP_REMOVED lines=11> */
.L_x_8933:
[----:B------:R-:W-:Y:S05]  /*250c0*/  BSYNC B2 ;  /* 0x0000000000027941 */ /* 0x000fea0003800000 */
.L_x_8932:
        /* <DEDUP_REMOVED lines=8> */
.L_x_8934:
        /* <DEDUP_REMOVED lines=10> */
.L_x_8924:
[----:B------:R-:W-:Y:S05]  /*251f0*/  BSYNC B1 ;  /* 0x0000000000017941 */ /* 0x000fea0003800000 */
.L_x_8923:
[----:B------:R-:W0:Y:S04]  /*25200*/  LDL.LU R6, [R1] ;  /* 0x0000000001067983 */ /* 0x000e280000300800 */
[----:B------:R-:W2:Y:S01]  /*25210*/  LDL.LU R10, [R1+0xc] ;  /* 0x00000c00010a7983 */ /* 0x000ea20000300800 */
[----:B------:R-:W-:Y:S01]  /*25220*/  VIADD R3, R3, 0xfffffffe ;  /* 0xfffffffe03037836 */ /* 0x000fe20000000000 */
[----:B------:R-:W-:-:S04]  /*25230*/  PLOP3.LUT P0, PT, PT, PT, PT, 0x8, 0x0 ;  /* 0x000000000000781c */ /* 0x000fc80003f0e170 */
[----:B------:R-:W-:Y:S01]  /*25240*/  ISETP.GE.AND P2, PT, R3, R4, PT ;  /* 0x000000040300720c */ /* 0x000fe20003f46270 */
[----:B0-----:R-:W-:-:S05]  /*25250*/  VIADD R5, R6, 0x1 ;  /* 0x0000000106057836 */ /* 0x001fca0000000000 */
[----:B------:R-:W-:-:S04]  /*25260*/  ISETP.NE.AND P1, PT, R5, 0x2, PT ;  /* 0x000000020500780c */ /* 0x000fc80003f25270 */
[----:B------:R-:W-:Y:S02]  /*25270*/  SEL R6, RZ, 0x1, P1 ;  /* 0x00000001ff067807 */ /* 0x000fe40000800000 */
[----:B------:R-:W-:Y:S02]  /*25280*/  SEL R5, R5, RZ, P1 ;  /* 0x000000ff05057207 */ /* 0x000fe40000800000 */
[----:B--2---:R-:W-:-:S03]  /*25290*/  LOP3.LUT R10, R10, R6, RZ, 0x3c, !PT ;  /* 0x000000060a0a7212 */ /* 0x004fc600078e3cff */
[----:B------:R0:W-:Y:S04]  /*252a0*/  STL [R1], R5 ;  /* 0x0000000501007387 */ /* 0x0001e80000100800 */
[----:B------:R0:W-:Y:S01]  /*252b0*/  STL [R1+0xc], R10 ;  /* 0x00000c0a01007387 */ /* 0x0001e20000100800 */
[----:B------:R-:W-:Y:S05]  /*252c0*/  @!P2 BRA `(.L_x_8917) ;  /* 0x000000040074a947 */ /* 0x000fea0003800000 */
.L_x_8947:
[----:B------:R-:W-:Y:S05]  /*252d0*/  YIELD ;  /* 0x0000000000007946 */ /* 0x000fea0003800000 */
[----:B------:R-:W-:Y:S04]  /*252e0*/  BSSY B1, `(.L_x_8935) ;  /* 0x000004f000017945 */ /* 0x000fe80003800000 */
[----:B-1----:R-:W-:Y:S05]  /*252f0*/  @!P6 BRA `(.L_x_8936) ;  /* 0x000000040034e947 */ /* 0x002fea0003800000 */
[----:B0-----:R-:W2:Y:S04]  /*25300*/  LDL R5, [R1] ;  /* 0x0000000001057983 */ /* 0x001ea80000100800 */
[----:B------:R-:W3:Y:S01]  /*25310*/  LDL R6, [R1+0xc] ;  /* 0x00000c0001067983 */ /* 0x000ee20000100800 */
[----:B------:R-:W0:Y:S01]  /*25320*/  S2R R7, SR_TID.X ;  /* 0x0000000000077919 */ /* 0x000e220000002100 */
[----:B------:R-:W-:Y:S01]  /*25330*/  BSSY B2, `(.L_x_8937) ;  /* 0x0000007000027945 */ /* 0x000fe20003800000 */
[----:B0-----:R-:W-:-:S04]  /*25340*/  LOP3.LUT R7, R7, 0x7f, RZ, 0xc0, !PT ;  /* 0x0000007f07077812 */ /* 0x001fc800078ec0ff */
[----:B------:R-:W-:Y:S01]  /*25350*/  ISETP.NE.AND P2, PT, R7, RZ, PT ;  /* 0x000000ff0700720c */ /* 0x000fe20003f45270 */
[----:B--2---:R-:W-:Y:S01]  /*25360*/  IMAD R5, R5, 0x8, R17 ;  /* 0x0000000805057824 */ /* 0x004fe200078e0211 */
[----:B---3--:R-:W-:-:S04]  /*25370*/  SHF.L.U32 R6, R6, 0x1f, RZ ;  /* 0x0000001f06067819 */ /* 0x008fc800000006ff */
[----:B------:R-:W0:Y:S02]  /*25380*/  SYNCS.PHASECHK.TRANS64.TRYWAIT P1, [R5+URZ+0x228a0], R6 ;  /* 0x0228a006050075a7 */ /* 0x000e24000802017f */
[----:B0-----:R-:W-:Y:S05]  /*25390*/  @!P1 BRA `(.L_x_8938) ;  /* 0x0000009400809947 */ /* 0x001fea0003800000 */
.L_x_9167:
[----:B------:R-:W-:Y:S05]  /*253a0*/  BSYNC B2 ;  /* 0x0000000000027941 */ /* 0x000fea0003800000 */
.L_x_8937:
        /* <DEDUP_REMOVED lines=9> */
.L_x_8940:
[----:B------:R-:W-:Y:S05]  /*25440*/  BSYNC B2 ;  /* 0x0000000000027941 */ /* 0x000fea0003800000 */
.L_x_8939:
[----:B------:R-:W2:Y:S01]  /*25450*/  LDL R7, [R1] ;  /* 0x0000000001077983 */ /* 0x000ea20000100800 */
[----:B------:R-:W-:Y:S01]  /*25460*/  IMAD.MOV.U32 R12, RZ, RZ, RZ ;  /* 0x000000ffff0c7224 */ /* 0x000fe200078e00ff */
[----:B------:R-:W-:Y:S01]  /*25470*/  UIADD3 UR4, UP0, UR36, 0x570, URZ ;  /* 0x0000057024047890 */ /* 0x000fe2000ff1e03f */
[----:B------:R-:W-:Y:S01]  /*25480*/  PLOP3.LUT P1, PT, PT, PT, PT, 0x80, 0x0 ;  /* 0x000000000000781c */ /* 0x000fe20003f2f070 */
[----:B------:R-:W-:Y:S01]  /*25490*/  IMAD R9, R3, 0xa0, R0 ;  /* 0x000000a003097824 */ /* 0x000fe200078e0200 */
[----:B------:R-:W-:Y:S01]  /*254a0*/  UMOV UR6, 0x0 ;  /* 0x0000000000067882 */ /* 0x000fe20000000000 */
[----:B------:R-:W-:Y:S01]  /*254b0*/  R2UR UR10, R12 ;  /* 0x000000000c0a72ca */ /* 0x000fe200000e0000 */
[----:B------:R-:W-:Y:S01]  /*254c0*/  VIADD R10, R5, 0x22890 ;  /* 0x00022890050a7836 */ /* 0x000fe20000000000 */
[----:B------:R-:W-:Y:S01]  /*254d0*/  UIADD3.X UR5, URZ, UR37, URZ, UP0, !UPT ;  /* 0x000000253f057290 */ /* 0x000fe200087fe43f */
[----:B------:R-:W-:Y:S01]  /*254e0*/  UMOV UR7, 0x12f00000 ;  /* 0x12f0000000077882 */ /* 0x000fe20000000000 */
[----:B--2---:R-:W-:-:S04]  /*254f0*/  IMAD R7, R7, 0x5000, R17 ;  /* 0x0000500007077824 */ /* 0x004fc800078e0211 */
[----:B------:R-:W-:-:S07]  /*25500*/  VIADD R11, R7, 0x18400 ;  /* 0x00018400070b7836 */ /* 0x000fce0000000000 */
.L_x_8941:
        /* <DEDUP_REMOVED lines=13> */
.L_x_9168:
[----:B------:R-:W-:Y:S05]  /*255e0*/  BSYNC B2 ;  /* 0x0000000000027941 */ /* 0x000fea0003800000 */
.L_x_8942:
        /* <DEDUP_REMOVED lines=11> */
.L_x_8945:
[----:B------:R-:W-:Y:S05]  /*256a0*/  BSYNC B2 ;  /* 0x0000000000027941 */ /* 0x000fea0003800000 */
.L_x_8944:
        /* <DEDUP_REMOVED lines=8> */
.L_x_8946:
        /* <DEDUP_REMOVED lines=10> */
.L_x_8936:
[----:B------:R-:W-:Y:S05]  /*257d0*/  BSYNC B1 ;  /* 0x0000000000017941 */ /* 0x000fea0003800000 */
.L_x_8935:
[----:B------:R-:W2:Y:S04]  /*257e0*/  LDL.LU R6, [R1] ;  /* 0x0000000001067983 */ /* 0x000ea80000300800 */
[----:B0-----:R-:W3:Y:S01]  /*257f0*/  LDL.LU R10, [R1+0xc] ;  /* 0x00000c00010a7983 */ /* 0x001ee20000300800 */
[C---:B------:R-:W-:Y:S01]  /*25800*/  ISETP.GT.AND P2, PT, R3.reuse, R4, PT ;  /* 0x000000040300720c */ /* 0x040fe20003f44270 */
[----:B------:R-:W-:Y:S02]  /*25810*/  VIADD R3, R3, 0xffffffff ;  /* 0xffffffff03037836 */ /* 0x000fe40000000000 */
[----:B--2---:R-:W-:-:S05]  /*25820*/  VIADD R5, R6, 0x1 ;  /* 0x0000000106057836 */ /* 0x004fca0000000000 */
[----:B------:R-:W-:-:S04]  /*25830*/  ISETP.NE.AND P1, PT, R5, 0x2, PT ;  /* 0x000000020500780c */ /* 0x000fc80003f25270 */
[----:B------:R-:W-:Y:S02]  /*25840*/  SEL R6, RZ, 0x1, P1 ;  /* 0x00000001ff067807 */ /* 0x000fe40000800000 */
[----:B------:R-:W-:Y:S02]  /*25850*/  SEL R5, R5, RZ, P1 ;  /* 0x000000ff05057207 */ /* 0x000fe40000800000 */
[----:B---3--:R-:W-:-:S05]  /*25860*/  LOP3.LUT R10, R10, R6, RZ, 0x3c, !PT ;  /* 0x000000060a0a7212 */ /* 0x008fca00078e3cff */
[----:B------:R1:W-:Y:S04]  /*25870*/  STL [R1+0xc], R10 ;  /* 0x00000c0a01007387 */ /* 0x0003e80000100800 */
[----:B------:R1:W-:Y:S01]  /*25880*/  STL [R1], R5 ;  /* 0x0000000501007387 */ /* 0x0003e20000100800 */
[----:B------:R-:W-:Y:S05]  /*25890*/  @P2 BRA `(.L_x_8947) ;  /* 0xfffffff8008c2947 */ /* 0x000fea000383ffff */
.L_x_8917:
[----:B------:R-:W-:Y:S05]  /*258a0*/  BSYNC B0 ;  /* 0x0000000000007941 */ /* 0x000fea0003800000 */
.L_x_8916:
[----:B------:R-:W2:Y:S01]  /*258b0*/  LDC R0, c[0x0][0x448] ;  /* 0x00011200ff007b82 */ /* 0x000ea20000000800 */
[----:B------:R-:W-:Y:S01]  /*258c0*/  VIADD R2, R25, 0x7f ;  /* 0x0000007f19027836 */ /* 0x000fe20000000000 */
[----:B------:R-:W-:Y:S06]  /*258d0*/  @!P0 WARPSYNC.ALL ;  /* 0x0000000000008948 */ /* 0x000fec0003800000 */
[----:B------:R-:W-:Y:S01]  /*258e0*/  @!P0 BAR.SYNC.DEFER_BLOCKING 0xc, 0x180 ;  /* 0x0306000000008b1d */ /* 0x000fe20000010000 */
[----:B--2---:R-:W-:-:S13]  /*258f0*/  ISETP.NE.AND P1, PT, R0, 0x1, PT ;  /* 0x000000010000780c */ /* 0x004fda0003f25270 */
[----:B------:R-:W2:Y:S08]  /*25900*/  @P1 LDC R3, c[0x0][0x44c] ;  /* 0x00011300ff031b82 */ /* 0x000eb00000000800 */
[----:B------:R-:W3:Y:S01]  /*25910*/  @P1 LDC R0, c[0x0][0x450] ;  /* 0x00011400ff001b82 */ /* 0x000ee20000000800 */
[----:B--2---:R-:W-:-:S05]  /*25920*/  @P1 IMAD.HI.U32 R3, R2, R3, RZ ;  /* 0x0000000302031227 */ /* 0x004fca00078e00ff */
[----:B---3--:R-:W-:-:S05]  /*25930*/  @P1 SHF.R.U32.HI R2, RZ, R0, R3 ;  /* 0x00000000ff021219 */ /* 0x008fca0000011603 */
[----:B------:R-:W-:Y:S02]  /*25940*/  IMAD.IADD R8, R8, 0x1, R2 ;  /* 0x0000000108087824 */ /* 0x000fe400078e0202 */
[----:B------:R-:W2:Y:S02]  /*25950*/  LDC.64 R2, c[0x0][0x9e0] ;  /* 0x00027800ff027b82 */ /* 0x000ea40000000a00 */
[----:B--2---:R-:W-:Y:S01]  /*25960*/  ISETP.GE.AND P2, PT, R3, 0x1, PT ;  /* 0x000000010300780c */ /* 0x004fe20003f46270 */
        /* <DEDUP_REMOVED lines=8> */
[----:B01----:R-:W0:Y:S02]  /*259f0*/  @P0 LDC.64 R4, c[0x0][0x9e8] ;  /* 0x00027a00ff040b82 */ /* 0x003e240000000a00 */
[----:B0-----:R-:W-:-:S05]  /*25a00*/  @P0 IMAD.HI.U32 R4, R0, R4, RZ ;  /* 0x0000000400040227 */ /* 0x001fca00078e00ff */
[----:B------:R-:W-:-:S04]  /*25a10*/  @P0 SHF.R.U32.HI R0, RZ, R5, R4 ;  /* 0x00000005ff000219 */ /* 0x000fc80000011604 */
[----:B------:R-:W-:Y:S01]  /*25a20*/  LOP3.LUT R0, RZ, R0, RZ, 0x33, !PT ;  /* 0x00000000ff007212 */ /* 0x000fe200078e33ff */
[----:B------:R-:W-:Y:S06]  /*25a30*/  BRA `(.L_x_8951) ;  /* 0x0000000000107947 */ /* 0x000fec0003800000 */
.L_x_8950:
[----:B------:R-:W-:-:S13]  /*25a40*/  ISETP.NE.AND P0, PT, R3, 0x1, PT ;  /* 0x000000010300780c */ /* 0x000fda0003f05270 */
[----:B01----:R-:W0:Y:S02]  /*25a50*/  @P0 LDC.64 R4, c[0x0][0x9e8] ;  /* 0x00027a00ff040b82 */ /* 0x003e240000000a00 */
[----:B0-----:R-:W-:-:S05]  /*25a60*/  @P0 IMAD.HI.U32 R4, R0, R4, RZ ;  /* 0x0000000400040227 */ /* 0x001fca00078e00ff */
[----:B------:R-:W-:-:S07]  /*25a70*/  @P0 SHF.R.U32.HI R0, RZ, R5, R4 ;  /* 0x00000005ff000219 */ /* 0x000fce0000011604 */
.L_x_8951:
[----:B------:R-:W-:Y:S05]  /*25a80*/  BSYNC B0 ;  /* 0x0000000000007941 */ /* 0x000fea0003800000 */
.L_x_8949:
[----:B------:R-:W-:-:S05]  /*25a90*/  IMAD R0, R0, R3, R3 ;  /* 0x0000000300007224 */ /* 0x000fca00078e0203 */
[----:B------:R-:W-:-:S07]  /*25aa0*/  VIMNMX R2, R2, R0, PT ;  /* 0x0000000002027248 */ /* 0x000fce0003fe0100 */
.L_x_8948:
[----:B------:R-:W-:Y:S01]  /*25ab0*/  VIADD R0, R2, 0x9f ;  /* 0x0000009f02007836 */ /* 0x000fe20000000000 */
[----:B------:R-:W-:Y:S01]  /*25ac0*/  ULDC UR4, c[0x0][0x9dc] ;  /* 0x0002770000047ab9 */ /* 0x000fe20000000800 */
[----:B------:R-:W-:Y:S02]  /*25ad0*/  IMAD.MOV.U32 R4, RZ, RZ, R25 ;  /* 0x000000ffff047224 */ /* 0x000fe400078e0019 */
[----:B------:R-:W-:-:S05]  /*25ae0*/  IMAD.HI R0, R0, 0x66666667, RZ ;  /* 0x6666666700007827 */ /* 0x000fca00078e02ff */
[----:B------:R-:W-:-:S04]  /*25af0*/  SHF.R.U32.HI R2, RZ, 0x1f, R0 ;  /* 0x0000001fff027819 */ /* 0x000fc80000011600 */
[----:B------:R-:W-:Y:S02]  /*25b00*/  LEA.HI.SX32 R2, R0, R2, 0x1a ;  /* 0x0000000200027211 */ /* 0x000fe400078fd2ff */
[----:B------:R-:W2:Y:S02]  /*25b10*/  @P1 LDC R0, c[0x0][0x450] ;  /* 0x00011400ff001b82 */ /* 0x000ea40000000800 */
[----:B------:R-:W-:-:S06]  /*25b20*/  VIMNMX R32, R20, R2, PT ;  /* 0x0000000214207248 */ /* 0x000fcc0003fe0100 */
[----:B------:R-:W3:Y:S02]  /*25b30*/  @P1 LDC R2, c[0x0][0x44c] ;  /* 0x00011300ff021b82 */ /* 0x000ee40000000800 */
[----:B---3--:R-:W-:-:S05]  /*25b40*/  @P1 IMAD.HI.U32 R2, R25, R2, RZ ;  /* 0x0000000219021227 */ /* 0x008fca00078e00ff */
[----:B--2---:R-:W-:-:S05]  /*25b50*/  @P1 SHF.R.U32.HI R4, RZ, R0, R2 ;  /* 0x00000000ff041219 */ /* 0x004fca0000011602 */
        /* <DEDUP_REMOVED lines=8> */
[----:B01----:R-:W0:Y:S02]  /*25be0*/  @P0 LDC.64 R4, c[0x0][0x9e8] ;  /* 0x00027a00ff040b82 */ /* 0x003e240000000a00 */
[----:B0-----:R-:W-:-:S05]  /*25bf0*/  @P0 IMAD.HI.U32 R4, R2, R4, RZ ;  /* 0x0000000402040227 */ /* 0x001fca00078e00ff */
[----:B------:R-:W-:-:S04]  /*25c00*/  @P0 SHF.R.U32.HI R2, RZ, R5, R4 ;  /* 0x00000005ff020219 */ /* 0x000fc80000011604 */
[----:B------:R-:W-:Y:S01]  /*25c10*/  LOP3.LUT R2, RZ, R2, RZ, 0x33, !PT ;  /* 0x00000002ff027212 */ /* 0x000fe200078e33ff */
[----:B------:R-:W-:Y:S06]  /*25c20*/  BRA `(.L_x_8955) ;  /* 0x0000000000107947 */ /* 0x000fec0003800000 */
.L_x_8954:
[----:B------:R-:W-:-:S13]  /*25c30*/  ISETP.NE.AND P0, PT, R3, 0x1, PT ;  /* 0x000000010300780c */ /* 0x000fda0003f05270 */
[----:B01----:R-:W0:Y:S02]  /*25c40*/  @P0 LDC.64 R4, c[0x0][0x9e8] ;  /* 0x00027a00ff040b82 */ /* 0x003e240000000a00 */
[----:B0-----:R-:W-:-:S05]  /*25c50*/  @P0 IMAD.HI.U32 R4, R2, R4, RZ ;  /* 0x0000000402040227 */ /* 0x001fca00078e00ff */
[----:B------:R-:W-:-:S07]  /*25c60*/  @P0 SHF.R.U32.HI R2, RZ, R5, R4 ;  /* 0x00000005ff020219 */ /* 0x000fce0000011604 */
.L_x_8955:
[----:B------:R-:W-:Y:S05]  /*25c70*/  BSYNC B0 ;  /* 0x0000000000007941 */ /* 0x000fea0003800000 */
.L_x_8953:
[----:B------:R-:W-:-:S05]  /*25c80*/  IMAD R2, R2, R3, RZ ;  /* 0x0000000302027224 */ /* 0x000fca00078e02ff */
[----:B------:R-:W-:-:S07]  /*25c90*/  VIMNMX R0, R0, R2, !PT ;  /* 0x0000000200007248 */ /* 0x000fce0007fe0100 */
.L_x_8952:
[----:B------:R-:W-:-:S05]  /*25ca0*/  IMAD.HI R0, R0, 0x66666667, RZ ;  /* 0x6666666700007827 */ /* 0x000fca00078e02ff */
[----:B------:R-:W-:-:S04]  /*25cb0*/  SHF.R.U32.HI R2, RZ, 0x1f, R0 ;  /* 0x0000001fff027819 */ /* 0x000fc80000011600 */
[----:B------:R-:W-:-:S04]  /*25cc0*/  LEA.HI.SX32 R2, R0, R2, 0x1a ;  /* 0x0000000200027211 */ /* 0x000fc800078fd2ff */
[----:B------:R-:W-:-:S04]  /*25cd0*/  VIMNMX R3, RZ, R2, !PT ;  /* 0x00000002ff037248 */ /* 0x000fc80007fe0100 */
[----:B------:R-:W-:Y:S01]  /*25ce0*/  ISETP.GT.AND P0, PT, R32, R3, PT ;  /* 0x000000032000720c */ /* 0x000fe20003f04270 */
[----:B------:R2:W-:-:S12]  /*25cf0*/  STL [R1+0x1c], R3 ;  /* 0x00001c0301007387 */ /* 0x0005d80000100800 */
[----:B--2---:R-:W-:Y:S05]  /*25d00*/  @P0 BRA `(.L_x_8956) ;  /* 0x0000000000440947 */ /* 0x004fea0003800000 */
[----:B------:R-:W2:Y:S02]  /*25d10*/  S2R R3, SR_TID.X ;  /* 0x0000000000037919 */ /* 0x000ea40000002100 */
[----:B--2---:R-:W-:-:S04]  /*25d20*/  LOP3.LUT R3, R3, 0x7f, RZ, 0xc0, !PT ;  /* 0x0000007f03037812 */ /* 0x004fc800078ec0ff */
[----:B------:R-:W-:-:S13]  /*25d30*/  ISETP.NE.AND P0, PT, R3, RZ, PT ;  /* 0x000000ff0300720c */ /* 0x000fda0003f05270 */
[----:B------:R-:W-:Y:S05]  /*25d40*/  @P0 BRA `(.L_x_8957) ;  /* 0x0000004c00700947 */ /* 0x000fea0003800000 */
[----:B01----:R-:W0:Y:S01]  /*25d50*/  S2R R5, SR_LANEID ;  /* 0x0000000000057919 */ /* 0x003e220000000000 */
        /* <DEDUP_REMOVED lines=12> */
.L_x_8956:
        /* <DEDUP_REMOVED lines=9> */
[----:B------:R-:W2:Y:S01]  /*25eb0*/  LDC.64 R2, c[0x4][R2] ;  /* 0x0100000002027b82 */ /* 0x000ea20000000a00 */
[----:B01----:R-:W-:Y:S02]  /*25ec0*/  IMAD.U32 R5, RZ, RZ, UR7 ;  /* 0x00000007ff057e24 */ /* 0x003fe4000f8e00ff */
        /* <DEDUP_REMOVED lines=8> */
[----:B--2---:R-:W-:Y:S05]  /*25f50*/  CALL.ABS.NOINC R2 ;  /* 0x0000000002007343 */ /* 0x004fea0003c00000 */
.L_x_8959:
[----:B------:R-:W-:Y:S05]  /*25f60*/  BSYNC B6 ;  /* 0x0000000000067941 */ /* 0x000fea0003800000 */
.L_x_8958:
        /* <DEDUP_REMOVED lines=22> */
.L_x_8961:
[----:B------:R-:W-:Y:S05]  /*260d0*/  BSYNC B6 ;  /* 0x0000000000067941 */ /* 0x000fea0003800000 */
.L_x_8960:
        /* <DEDUP_REMOVED lines=20> */
.L_x_8963:
[----:B------:R-:W-:Y:S05]  /*26220*/  BSYNC B6 ;  /* 0x0000000000067941 */ /* 0x000fea0003800000 */
.L_x_8962:
        /* <DEDUP_REMOVED lines=19> */
.L_x_8965:
[----:B------:R-:W-:Y:S05]  /*26360*/  BSYNC B6 ;  /* 0x0000000000067941 */ /* 0x000fea0003800000 */
.L_x_8964:
[----:B------:R-:W-:Y:S01]  /*26370*/  ULDC.64 UR4, c[0x0][0x9f8] ;  /* 0x00027e0000047ab9 */ /* 0x000fe20000000a00 */
[----:B------:R-:W2:Y:S01]  /*26380*/  LDL R21, [R1+0x14] ;  /* 0x0000140001157983 */ /* 0x000ea20000100800 */
[----:B------:R-:W-:Y:S01]  /*26390*/  ISETP.NE.U32.AND P0, PT, RZ, UR4, PT ;  /* 0x00000004ff007c0c */ /* 0x000fe2000bf05070 */
[----:B------:R-:W-:Y:S01]  /*263a0*/  IMAD.MOV.U32 R14, RZ, RZ, R27 ;  /* 0x000000ffff0e7224 */ /* 0x000fe200078e001b */
[----:B------:R-:W3:Y:S01]  /*263b0*/  LDC R12, c[0x0][0x430] ;  /* 0x00010c00ff0c7b82 */ /* 0x000ee20000000800 */
[----:B------:R-:W4:Y:S01]  /*263c0*/  LDL R13, [R1+0x48] ;  /* 0x00004800010d7983 */ /* 0x000f220000100800 */
[----:B------:R-:W-:Y:S01]  /*263d0*/  ISETP.NE.AND.EX P0, PT, RZ, UR5, PT, P0 ;  /* 0x00000005ff007c0c */ /* 0x000fe2000bf05300 */
[----:B------:R-:W0:-:S12]  /*263e0*/  S2R R20, SR_TID.X ;  /* 0x0000000000147919 */ /* 0x000e180000002100 */
[----:B------:R-:W1:Y:S02]  /*263f0*/  @P0 LDC.64 R2, c[0x0][0x9f8] ;  /* 0x00027e00ff020b82 */ /* 0x000e640000000a00 */
[----:B-1----:R-:W-:-:S05]  /*26400*/  @P0 IMAD.WIDE R2, R27, 0x4, R2 ;  /* 0x000000041b020825 */ /* 0x002fca00078e0202 */
[----:B------:R1:W4:Y:S01]  /*26410*/  @P0 LDG.E R14, desc[UR60][R2.64] ;  /* 0x0000003c020e0981 */ /* 0x000322000c1e1900 */
[----:B0-----:R-:W-:Y:S01]  /*26420*/  LOP3.LUT R20, R20, 0x7f, RZ, 0xc0, !PT ;  /* 0x0000007f14147812 */ /* 0x001fe200078ec0ff */
[----:B------:R-:W-:Y:S01]  /*26430*/  IMAD.MOV.U32 R4, RZ, RZ, 0xa0 ;  /* 0x000000a0ff047424 */ /* 0x000fe200078e00ff */
[----:B---3--:R-:W-:Y:S01]  /*26440*/  ISETP.NE.AND P0, PT, R12, 0x1, PT ;  /* 0x000000010c00780c */ /* 0x008fe20003f05270 */
[----:B------:R-:W0:Y:S01]  /*26450*/  S2R R30, SR_TID.X ;  /* 0x00000000001e7919 */ /* 0x000e220000002100 */
[----:B------:R-:W-:Y:S01]  /*26460*/  SHF.R.U32.HI R20, RZ, 0x3, R20 ;  /* 0x00000003ff147819 */ /* 0x000fe20000011614 */
[----:B------:R-:W-:-:S10]  /*26470*/  IMAD R4, R32, R4, -0xa0 ;  /* 0xffffff6020047424 */ /* 0x000fd400078e0204 */
[----:B------:R-:W3:Y:S08]  /*26480*/  @P0 LDC R0, c[0x0][0x434] ;  /* 0x00010d00ff000b82 */ /* 0x000ef00000000800 */
[----:B-1----:R-:W1:Y:S08]  /*26490*/  @P0 LDC R2, c[0x0][0x438] ;  /* 0x00010e00ff020b82 */ /* 0x002e700000000800 */
[----:B------:R-:W1:Y:S01]  /*264a0*/  @P0 LDC R5, c[0x0][0x434] ;  /* 0x00010d00ff050b82 */ /* 0x000e620000000800 */
[----:B0-----:R-:W-:-:S07]  /*264b0*/  IMAD.SHL.U32 R30, R30, 0x10, RZ ;  /* 0x000000101e1e7824 */ /* 0x001fce00078e00ff */
[----:B------:R-:W0:Y:S01]  /*264c0*/  @P0 LDC R7, c[0x0][0x438] ;  /* 0x00010e00ff070b82 */ /* 0x000e220000000800 */
[----:B------:R-:W-:Y:S02]  /*264d0*/  LOP3.LUT R30, R20, 0x70, R30, 0xf8, !PT ;  /* 0x00000070141e7812 */ /* 0x000fe400078ef81e */
[----:B------:R-:W3:Y:S03]  /*264e0*/  S2R R20, SR_TID.X ;  /* 0x0000000000147919 */ /* 0x000ee60000002100 */
[----:B------:R-:W-:-:S05]  /*264f0*/  IMAD.IADD R8, R30, 0x1, R4 ;  /* 0x000000011e087824 */ /* 0x000fca00078e0204 */
[----:B------:R-:W-:Y:S02]  /*26500*/  ISETP.GE.AND P1, PT, R8, R19, PT ;  /* 0x000000130800720c */ /* 0x000fe40003f26270 */
[C---:B---3--:R-:W-:Y:S01]  /*26510*/  LOP3.LUT R30, R20.reuse, 0x7f, RZ, 0xc0, !PT ;  /* 0x0000007f141e7812 */ /* 0x048fe200078ec0ff */
[----:B------:R-:W-:-:S03]  /*26520*/  IMAD.SHL.U32 R20, R20, 0x10, RZ ;  /* 0x0000001014147824 */ /* 0x000fc600078e00ff */
[----:B------:R-:W-:-:S04]  /*26530*/  SHF.R.U32.HI R30, RZ, 0x3, R30 ;  /* 0x00000003ff1e7819 */ /* 0x000fc8000001161e */
[----:B------:R-:W-:-:S04]  /*26540*/  LOP3.LUT R20, R30, 0x70, R20, 0xf8, !PT ;  /* 0x000000701e147812 */ /* 0x000fc800078ef814 */
[----:B------:R-:W-:-:S05]  /*26550*/  LOP3.LUT R20, R20, 0x80, RZ, 0xfc, !PT ;  /* 0x0000008014147812 */ /* 0x000fca00078efcff */
[----:B------:R-:W-:Y:S01]  /*26560*/  IMAD.IADD R4, R20, 0x1, R4 ;  /* 0x0000000114047824 */ /* 0x000fe200078e0204 */
[----:B------:R-:W-:Y:S01]  /*26570*/  LOP3.LUT R16, R16, 0xfffffffd, RZ, 0xc0, !PT ;  /* 0xfffffffd10107812 */ /* 0x000fe200078ec0ff */
[----:B------:R-:W-:Y:S01]  /*26580*/  UMOV UR4, 0xffffffff ;  /* 0xffffffff00047882 */ /* 0x000fe20000000000 */
[--C-:B--2---:R-:W-:Y:S02]  /*26590*/  IMAD.IADD R8, R8, 0x1, R21.reuse ;  /* 0x0000000108087824 */ /* 0x104fe400078e0215 */
[----:B------:R-:W-:Y:S02]  /*265a0*/  IMAD.IADD R9, R4, 0x1, R21 ;  /* 0x0000000104097824 */ /* 0x000fe400078e0215 */
[----:B------:R-:W-:-:S04]  /*265b0*/  @P0 IMAD.HI.U32 R0, R8, R0, RZ ;  /* 0x0000000008000227 */ /* 0x000fc800078e00ff */
[----:B------:R-:W-:Y:S01]  /*265c0*/  IMAD.MOV.U32 R6, RZ, RZ, R8 ;  /* 0x000000ffff067224 */ /* 0x000fe200078e0008 */
[----:B-1----:R-:W-:Y:S02]  /*265d0*/  @P0 SHF.R.U32.HI R6, RZ, R2, R0 ;  /* 0x00000002ff060219 */ /* 0x002fe40000011600 */
[----:B------:R-:W1:Y:S01]  /*265e0*/  @!P1 LDC.64 R2, c[0x0][0x428] ;  /* 0x00010a00ff029b82 */ /* 0x000e620000000a00 */
[----:B------:R-:W-:-:S04]  /*265f0*/  @P0 IMAD.HI.U32 R5, R9, R5, RZ ;  /* 0x0000000509050227 */ /* 0x000fc800078e00ff */
[----:B------:R-:W-:Y:S01]  /*26600*/  IMAD.MOV.U32 R0, RZ, RZ, R9 ;  /* 0x000000ffff007224 */ /* 0x000fe200078e0009 */
[----:B0-----:R-:W-:Y:S02]  /*26610*/  @P0 SHF.R.U32.HI R0, RZ, R7, R5 ;  /* 0x00000007ff000219 */ /* 0x001fe40000011605 */
[----:B------:R-:W-:Y:S02]  /*26620*/  ISETP.GE.AND P0, PT, R4, R19, PT ;  /* 0x000000130400720c */ /* 0x000fe40003f06270 */
[----:B------:R-:W0:Y:S02]  /*26630*/  @!P1 LDC.64 R4, c[0x0][0x418] ;  /* 0x00010600ff049b82 */ /* 0x000e240000000a00 */
[----:B------:R-:W-:Y:S02]  /*26640*/  ISETP.GT.U32.OR P0, PT, R20, 0x9f, P0 ;  /* 0x0000009f1400780c */ /* 0x000fe40000704470 */
[----:B----4-:R-:W-:-:S05]  /*26650*/  SHF.R.S32.HI R15, RZ, 0x1f, R14 ;  /* 0x0000001fff0f7819 */ /* 0x010fca000001140e */
[----:B-1----:R-:W-:-:S04]  /*26660*/  @!P1 IMAD R7, R15, R2, RZ ;  /* 0x000000020f079224 */ /* 0x002fc800078e02ff */
[----:B------:R-:W-:Y:S01]  /*26670*/  @!P1 IMAD R10, R14, R3, R7 ;  /* 0x000000030e0a9224 */ /* 0x000fe200078e0207 */
[----:B------:R-:W-:-:S03]  /*26680*/  @!P1 SHF.R.S32.HI R7, RZ, 0x1f, R6 ;  /* 0x0000001fff079819 */ /* 0x000fc60000011406 */
[----:B------:R-:W-:-:S03]  /*26690*/  @!P1 IMAD.WIDE.U32 R2, R14, R2, R6 ;  /* 0x000000020e029225 */ /* 0x000fc600078e0006 */
[----:B------:R-:W1:Y:S01]  /*266a0*/  LDC R7, c[0x0][0x2f4] ;  /* 0x0000bd00ff077b82 */ /* 0x000e620000000800 */
[----:B------:R-:W-:Y:S01]  /*266b0*/  @!P1 IMAD.IADD R3, R3, 0x1, R10 ;  /* 0x0000000103039824 */ /* 0x000fe200078e020a */
[----:B0-----:R-:W-:-:S04]  /*266c0*/  @!P1 LEA R10, P2, R2, R4, 0x2 ;  /* 0x00000004020a9211 */ /* 0x001fc800078410ff */
[----:B------:R-:W-:Y:S02]  /*266d0*/  @!P1 LEA.HI.X R11, R2, R5, R3, 0x2, P2 ;  /* 0x00000005020b9211 */ /* 0x000fe400010f1403 */
[----:B------:R-:W0:Y:S01]  /*266e0*/  @!P0 LDC.64 R2, c[0x0][0x428] ;  /* 0x00010a00ff028b82 */ /* 0x000e220000000a00 */
[----:B------:R-:W-:-:S04]  /*266f0*/  IMAD.MOV R4, RZ, RZ, -R6 ;  /* 0x000000ffff047224 */ /* 0x000fc800078e0a06 */
[----:B------:R-:W-:Y:S01]  /*26700*/  IMAD R8, R12, R4, R8 ;  /* 0x000000040c087224 */ /* 0x000fe200078e0208 */
[----:B------:R-:W-:Y:S01]  /*26710*/  @!P0 SHF.R.S32.HI R5, RZ, 0x1f, R0 ;  /* 0x0000001fff058819 */ /* 0x000fe20000011400 */
[----:B0-----:R-:W-:-:S04]  /*26720*/  @!P0 IMAD R4, R15, R2, RZ ;  /* 0x000000020f048224 */ /* 0x001fc800078e02ff */
[----:B------:R-:W-:Y:S02]  /*26730*/  @!P0 IMAD R6, R14, R3, R4 ;  /* 0x000000030e068224 */ /* 0x000fe400078e0204 */
[----:B------:R-:W-:-:S04]  /*26740*/  @!P0 IMAD.MOV.U32 R4, RZ, RZ, R0 ;  /* 0x000000ffff048224 */ /* 0x000fc800078e0000 */
[----:B------:R-:W-:Y:S02]  /*26750*/  @!P0 IMAD.WIDE.U32 R4, R14, R2, R4 ;  /* 0x000000020e048225 */ /* 0x000fe400078e0004 */
[----:B------:R-:W0:Y:S02]  /*26760*/  @!P0 LDC.64 R2, c[0x0][0x418] ;  /* 0x00010600ff028b82 */ /* 0x000e240000000a00 */
[----:B------:R-:W-:Y:S02]  /*26770*/  @!P0 IMAD.IADD R5, R6, 0x1, R5 ;  /* 0x0000000106058824 */ /* 0x000fe400078e0205 */
[----:B------:R-:W-:Y:S01]  /*26780*/  IMAD.MOV.U32 R6, RZ, RZ, RZ ;  /* 0x000000ffff067224 */ /* 0x000fe200078e00ff */
[----:B------:R2:W-:Y:S04]  /*26790*/  STL [R1+0x4], R14 ;  /* 0x0000040e01007387 */ /* 0x0005e80000100800 */
[----:B------:R2:W-:Y:S04]  /*267a0*/  STL [R1+0x18], R15 ;  /* 0x0000180f01007387 */ /* 0x0005e80000100800 */
[----:B------:R2:W5:Y:S01]  /*267b0*/  @!P1 LDG.E R6, desc[UR60][R10.64] ;  /* 0x0000003c0a069981 */ /* 0x000562000c1e1900 */
[----:B0-----:R-:W-:-:S04]  /*267c0*/  @!P0 LEA R2, P2, R4, R2, 0x2 ;  /* 0x0000000204028211 */ /* 0x001fc800078410ff */
[----:B------:R-:W-:Y:S02]  /*267d0*/  @!P0 LEA.HI.X R3, R4, R3, R5, 0x2, P2 ;  /* 0x0000000304038211 */ /* 0x000fe400010f1405 */
[----:B------:R-:W-:Y:S01]  /*267e0*/  ISETP.GT.U32.AND P2, PT, R20, 0x9f, PT ;  /* 0x0000009f1400780c */ /* 0x000fe20003f44070 */
[----:B------:R-:W-:Y:S01]  /*267f0*/  IMAD.MOV.U32 R5, RZ, RZ, RZ ;  /* 0x000000ffff057224 */ /* 0x000fe200078e00ff */
[----:B-1----:R-:W-:-:S05]  /*26800*/  ISETP.GE.AND P1, PT, R36, R7, PT ;  /* 0x000000072400720c */ /* 0x002fca0003f26270 */
[----:B------:R2:W5:Y:S01]  /*26810*/  @!P0 LDG.E R5, desc[UR60][R2.64] ;  /* 0x0000003c02058981 */ /* 0x000562000c1e1900 */
[----:B------:R-:W-:-:S05]  /*26820*/  ISETP.NE.AND P0, PT, R13, 0x3, PT ;  /* 0x000000030d00780c */ /* 0x000fca0003f05270 */
[----:B------:R-:W-:-:S04]  /*26830*/  @P2 LOP3.LUT R16, R16, 0x2, RZ, 0xfc, !PT ;  /* 0x0000000210102812 */ /* 0x000fc800078efcff */
[----:B------:R-:W-:-:S04]  /*26840*/  LOP3.LUT R16, R16, 0xfffffffb, RZ, 0xc0, !PT ;  /* 0xfffffffb10107812 */ /* 0x000fc800078ec0ff */
[----:B------:R-:W-:Y:S01]  /*26850*/  LOP3.LUT R16, R16, 0xfffffffe, RZ, 0xc0, !PT ;  /* 0xfffffffe10107812 */ /* 0x000fe200078ec0ff */
[----:B------:R-:W-:-:S03]  /*26860*/  IMAD.MOV R0, RZ, RZ, -R0 ;  /* 0x000000ffff007224 */ /* 0x000fc600078e0a00 */
[----:B------:R-:W-:Y:S01]  /*26870*/  @P1 LOP3.LUT R16, R16, 0x1, RZ, 0xfc, !PT ;  /* 0x0000000110101812 */ /* 0x000fe200078efcff */
[----:B------:R-:W-:-:S03]  /*26880*/  IMAD R9, R12, R0, R9 ;  /* 0x000000000c097224 */ /* 0x000fc600078e0209 */
[----:B------:R-:W-:Y:S01]  /*26890*/  @P0 LOP3.LUT R16, R16, 0x4, RZ, 0xfc, !PT ;  /* 0x0000000410100812 */ /* 0x000fe200078efcff */
[----:B--2---:R-:W-:Y:S06]  /*268a0*/  BRA.DIV UR4, `(.L_x_8966) ;  /* 0x0000008204647947 */ /* 0x004fec000b800000 */
.L_x_9171:
[----:B------:R-:W-:Y:S01]  /*268b0*/  SHF.R.S32.HI R0, RZ, 0x1f, R26 ;  /* 0x0000001fff007819 */ /* 0x000fe2000001141a */
[----:B------:R-:W-:-:S04]  /*268c0*/  VIADD R7, R32, 0xffffffff ;  /* 0xffffffff20077836 */ /* 0x000fc80000000000 */
[----:B------:R0:W-:Y:S01]  /*268d0*/  STL [R1+0x10], R0 ;  /* 0x0000100001007387 */ /* 0x0001e20000100800 */
[----:B------:R-:W-:Y:S05]  /*268e0*/  @!P0 BRA `(.L_x_8967) ;  /* 0x0000000000048947 */ /* 0x000fea0003800000 */
[----:B------:R-:W-:Y:S01]  /*268f0*/  BPT.TRAP 0x1 ;  /* 0x000000040000795c */ /* 0x000fe20000300000 */
.L_x_8967:
[----:B0-----:R-:W2:Y:S01]  /*26900*/  LDL R0, [R1+0x8] ;  /* 0x0000080001007983 */ /* 0x001ea20000100800 */
[----:B------:R-:W-:Y:S01]  /*26910*/  IMAD R4, R35, 0x8, R17 ;  /* 0x0000000823047824 */ /* 0x000fe200078e0211 */
[----:B------:R-:W-:Y:S01]  /*26920*/  BSSY B0, `(.L_x_8968) ;  /* 0x0000007000007945 */ /* 0x000fe20003800000 */
[----:B--2---:R-:W-:-:S04]  /*26930*/  SHF.L.U32 R0, R0, 0x1f, RZ ;  /* 0x0000001f00007819 */ /* 0x004fc800000006ff */
[----:B------:R0:W1:Y:S01]  /*26940*/  SYNCS.PHASECHK.TRANS64.TRYWAIT P0, [R4+URZ+0x22880], R0 ;  /* 0x02288000040075a7 */ /* 0x000062000800017f */
[----:B------:R0:W-:Y:S02]  /*26950*/  STL [R1+0x38], R0 ;  /* 0x0000380001007387 */ /* 0x0001e40000100800 */
[----:B0-----:R-:W-:-:S05]  /*26960*/  SHF.R.S32.HI R0, RZ, 0x1f, R8 ;  /* 0x0000001fff007819 */ /* 0x001fca0000011408 */
[----:B------:R0:W-:Y:S02]  /*26970*/  STL [R1+0x34], R0 ;  /* 0x0000340001007387 */ /* 0x0001e40000100800 */
[----:B01----:R-:W-:Y:S05]  /*26980*/  @!P0 BRA `(.L_x_8969) ;  /* 0x00000080005c8947 */ /* 0x003fea0003800000 */
.L_x_9172:
[----:B------:R-:W-:Y:S05]  /*26990*/  BSYNC B0 ;  /* 0x0000000000007941 */ /* 0x000fea0003800000 */
.L_x_8968:
[----:B0-----:R-:W2:Y:S01]  /*269a0*/  LDL R0, [R1+0x34] ;  /* 0x0000340001007983 */ /* 0x001ea20000100800 */
[----:B------:R-:W-:-:S03]  /*269b0*/  ULDC.64 UR4, c[0x0][0x328] ;  /* 0x0000ca0000047ab9 */ /* 0x000fc60000000a00 */
[----:B------:R-:W3:Y:S04]  /*269c0*/  LDL R10, [R1+0x10] ;  /* 0x00001000010a7983 */ /* 0x000ee80000100800 */
[----:B------:R-:W4:Y:S01]  /*269d0*/  LDL R13, [R1+0x2c] ;  /* 0x00002c00010d7983 */ /* 0x000f220000100800 */
[----:B------:R-:W-:Y:S01]  /*269e0*/  IMAD.WIDE.U32 R2, R8, UR4, RZ ;  /* 0x0000000408027c25 */ /* 0x000fe2000f8e00ff */
[----:B-----5:R-:W-:Y:S01]  /*269f0*/  SHF.R.S32.HI R37, RZ, 0x1f, R6 ;  /* 0x0000001fff257819 */ /* 0x020fe20000011406 */
[----:B------:R-:W-:Y:S01]  /*26a00*/  ULDC.64 UR6, c[0x0][0x338] ;  /* 0x0000ce0000067ab9 */ /* 0x000fe20000000a00 */
[----:B------:R-:W0:Y:S01]  /*26a10*/  S2R R14, SR_TID.X ;  /* 0x00000000000e7919 */ /* 0x000e220000002100 */
[----:B------:R-:W1:Y:S01]  /*26a20*/  LDC R11, c[0x0][0x2f4] ;  /* 0x0000bd00ff0b7b82 */ /* 0x000e620000000800 */
[----:B------:R-:W-:Y:S01]  /*26a30*/  ULDC.64 UR8, c[0x0][0x330] ;  /* 0x0000cc0000087ab9 */ /* 0x000fe20000000a00 */
[----:B------:R-:W-:Y:S01]  /*26a40*/  ULDC.64 UR10, c[0x0][0x318] ;  /* 0x0000c600000a7ab9 */ /* 0x000fe20000000a00 */
[----:B------:R-:W-:Y:S01]  /*26a50*/  SHF.R.S32.HI R34, RZ, 0x1f, R5 ;  /* 0x0000001fff227819 */ /* 0x000fe20000011405 */
[----:B------:R-:W-:Y:S01]  /*26a60*/  IMAD R7, R7, -0xa0, R19 ;  /* 0xffffff6007077824 */ /* 0x000fe200078e0213 */
[----:B-1----:R-:W-:-:S02]  /*26a70*/  ISETP.GE.AND P0, PT, R36, R11, PT ;  /* 0x0000000b2400720c */ /* 0x002fc40003f06270 */
[----:B0-----:R-:W-:-:S04]  /*26a80*/  LOP3.LUT R14, R14, 0x7f, RZ, 0xc0, !PT ;  /* 0x0000007f0e0e7812 */ /* 0x001fc800078ec0ff */
[----:B------:R-:W-:-:S05]  /*26a90*/  SHF.R.U32.HI R14, RZ, 0x3, R14 ;  /* 0x00000003ff0e7819 */ /* 0x000fca000001160e */
[----:B------:R-:W-:-:S05]  /*26aa0*/  IMAD.IADD R7, R7, 0x1, -R14 ;  /* 0x0000000107077824 */ /* 0x000fca00078e0a0e */
[----:B------:R-:W-:Y:S02]  /*26ab0*/  ISETP.GE.AND P2, PT, R7, 0x1, PT ;  /* 0x000000010700780c */ /* 0x000fe40003f46270 */
[----:B------:R-:W-:-:S11]  /*26ac0*/  LOP3.LUT R16, R16, 0xffffffbf, RZ, 0xc0, !PT ;  /* 0xffffffbf10107812 */ /* 0x000fd600078ec0ff */
[----:B------:R-:W-:Y:S01]  /*26ad0*/  @P2 LOP3.LUT R16, R16, 0x40, RZ, 0xfc, !PT ;  /* 0x0000004010102812 */ /* 0x000fe200078efcff */
        /* <DEDUP_REMOVED lines=14> */
[----:B------:R0:W-:Y:S03]  /*26bc0*/  STL [R1+0x30], R10 ;  /* 0x0000300a01007387 */ /* 0x0001e60000100800 */
        /* <DEDUP_REMOVED lines=14> */
[C---:B------:R-:W-:Y:S02]  /*26cb0*/  ISETP.GE.AND P2, PT, R7.reuse, 0x21, PT ;  /* 0x000000210700780c */ /* 0x040fe40003f46270 */
        /* <DEDUP_REMOVED lines=36> */
[C---:B-1----:R-:W-:Y:S02]  /*26f00*/  IADD3 R12, P1, R36.reuse, R11, RZ ;  /* 0x0000000b240c7210 */ /* 0x042fe40007f3e0ff */
        /* <DEDUP_REMOVED lines=18> */
[----:B------:R0:W2:Y:S03]  /*27030*/  SHFL.IDX PT, R0, R10, 0x1, 0x181f ;  /* 0x00381f000a007f89 */ /* 0x0000a600000e0000 */
[----:B-1----:R-:W-:Y:S01]  /*27040*/  IMAD.X R13, RZ, RZ, R2, P1 ;  /* 0x000000ffff0d7224 */ /* 0x002fe200008e0602 */
        /* <DEDUP_REMOVED lines=17> */
.L_x_9194:
        /* <DEDUP_REMOVED lines=9> */
.L_x_8971:
        /* <DEDUP_REMOVED lines=11> */
.L_x_8972:
[----:B------:R1:W-:Y:S01]  /*272a0*/  SYNCS.ARRIVE.TRANS64.A1T0 RZ, [R4+URZ+0x22870], RZ ;  /* 0x022870ff04ff79a7 */ /* 0x0003e2000810003f */
[----:B------:R-:W-:Y:S05]  /*272b0*/  @!P6 BRA `(.L_x_8973) ;  /* 0x000000000004e947 */ /* 0x000fea0003800000 */
[----:B------:R-:W-:Y:S01]  /*272c0*/  BPT.TRAP 0x1 ;  /* 0x000000040000795c */ /* 0x000fe20000300000 */
.L_x_8973:
[----:B------:R-:W2:Y:S01]  /*272d0*/  LDL R0, [R1+0x38] ;  /* 0x0000380001007983 */ /* 0x000ea20000100800 */
[----:B------:R-:W-:Y:S01]  /*272e0*/  BSSY B0, `(.L_x_8974) ;  /* 0x0000003000007945 */ /* 0x000fe20003800000 */
[----:B--2---:R-:W2:Y:S03]  /*272f0*/  SYNCS.PHASECHK.TRANS64.TRYWAIT P0, [R4+URZ+0x22840], R0 ;  /* 0x02284000040075a7 */ /* 0x004ea6000800017f */
[----:B--2---:R-:W-:Y:S05]  /*27300*/  @!P0 BRA `(.L_x_8975) ;  /* 0x0000008400508947 */ /* 0x004fea0003800000 */
.L_x_9195:
[----:B------:R-:W-:Y:S05]  /*27310*/  BSYNC B0 ;  /* 0x0000000000007941 */ /* 0x000fea0003800000 */
.L_x_8974:
[----:B--2---:R-:W2:Y:S01]  /*27320*/  LDL.LU R0, [R1+0x34] ;  /* 0x0000340001007983 */ /* 0x004ea20000300800 */
[----:B------:R-:W-:Y:S01]  /*27330*/  ULDC.64 UR4, c[0x0][0x310] ;  /* 0x0000c40000047ab9 */ /* 0x000fe20000000a00 */
[----:B------:R-:W-:Y:S02]  /*27340*/  ULDC.64 UR6, c[0x0][0x300] ;  /* 0x0000c00000067ab9 */ /* 0x000fe40000000a00 */
[----:B------:R-:W3:Y:S04]  /*27350*/  LDL.LU R12, [R1+0x30] ;  /* 0x00003000010c7983 */ /* 0x000ee80000300800 */
[----:B------:R-:W4:Y:S01]  /*27360*/  LDL R2, [R1+0x10] ;  /* 0x0000100001027983 */ /* 0x000f220000100800 */
[----:B------:R-:W-:Y:S02]  /*27370*/  IMAD R37, R37, UR4, RZ ;  /* 0x0000000425257c24 */ /* 0x000fe4000f8e02ff */
[----:B------:R-:W-:-:S02]  /*27380*/  IMAD R34, R34, UR4, RZ ;  /* 0x0000000422227c24 */ /* 0x000fc4000f8e02ff */
[C---:B------:R-:W-:Y:S02]  /*27390*/  IMAD R37, R6.reuse, UR5, R37 ;  /* 0x0000000506257c24 */ /* 0x040fe4000f8e0225 */
[----:B------:R-:W-:-:S04]  /*273a0*/  IMAD.WIDE.U32 R6, R6, UR4, RZ ;  /* 0x0000000406067c25 */ /* 0x000fc8000f8e00ff */
[----:B------:R-:W-:Y:S02]  /*273b0*/  IMAD.IADD R7, R7, 0x1, R37 ;  /* 0x0000000107077824 */ /* 0x000fe400078e0225 */
[----:B------:R-:W-:Y:S02]  /*273c0*/  IMAD R34, R5, UR5, R34 ;  /* 0x0000000505227c24 */ /* 0x000fe4000f8e0222 */
[----:B------:R-:W-:-:S04]  /*273d0*/  IMAD.WIDE.U32 R6, R8, UR6, R6 ;  /* 0x0000000608067c25 */ /* 0x000fc8000f8e0006 */
[----:B0-----:R-:W-:Y:S02]  /*273e0*/  IMAD.MOV.U32 R10, RZ, RZ, R6 ;  /* 0x000000ffff0a7224 */ /* 0x001fe400078e0006 */
[----:B--2---:R-:W-:-:S04]  /*273f0*/  IMAD R0, R0, UR6, RZ ;  /* 0x0000000600007c24 */ /* 0x004fc8000f8e02ff */
[----:B------:R-:W-:Y:S02]  /*27400*/  IMAD R8, R8, UR7, R0 ;  /* 0x0000000708087c24 */ /* 0x000fe4000f8e0200 */
[----:B---3--:R-:W-:Y:S02]  /*27410*/  IMAD R0, R12, UR6, RZ ;  /* 0x000000060c007c24 */ /* 0x008fe4000f8e02ff */
[----:B------:R-:W-:Y:S01]  /*27420*/  IMAD.IADD R11, R7, 0x1, R8 ;  /* 0x00000001070b7824 */ /* 0x000fe200078e0208 */
[----:B------:R-:W0:Y:S01]  /*27430*/  LDC R12, c[0x0][0x2f4] ;  /* 0x0000bd00ff0c7b82 */ /* 0x000e220000000800 */
[----:B------:R-:W-:Y:S01]  /*27440*/  IMAD.WIDE.U32 R6, R5, UR4, RZ ;  /* 0x0000000405067c25 */ /* 0x000fe2000f8e00ff */
[----:B------:R-:W-:-:S03]  /*27450*/  ULDC.64 UR4, c[0x0][0x308] ;  /* 0x0000c20000047ab9 */ /* 0x000fc60000000a00 */
[----:B------:R-:W-:Y:S02]  /*27460*/  IMAD.IADD R7, R7, 0x1, R34 ;  /* 0x0000000107077824 */ /* 0x000fe400078e0222 */
[C---:B------:R-:W-:Y:S02]  /*27470*/  IMAD R8, R9.reuse, UR7, R0 ;  /* 0x0000000709087c24 */ /* 0x040fe4000f8e0200 */
[----:B------:R-:W-:Y:S01]  /*27480*/  IMAD.WIDE.U32 R6, R9, UR6, R6 ;  /* 0x0000000609067c25 */ /* 0x000fe2000f8e0006 */
[----:B------:R-:W-:-:S03]  /*27490*/  ULDC.64 UR6, c[0x0][0x2e8] ;  /* 0x0000ba0000067ab9 */ /* 0x000fc60000000a00 */
[----:B------:R-:W-:-:S04]  /*274a0*/  IMAD.WIDE.U32 R10, R26, UR4, R10 ;  /* 0x000000041a0a7c25 */ /* 0x000fc8000f8e000a */
[----:B----4-:R-:W-:Y:S01]  /*274b0*/  IMAD R5, R2, UR4, RZ ;  /* 0x0000000402057c24 */ /* 0x010fe2000f8e02ff */
[----:B------:R-:W-:Y:S01]  /*274c0*/  IADD3 R2, P0, R10, UR6, RZ ;  /* 0x000000060a027c10 */ /* 0x000fe2000ff1e0ff */
[----:B------:R-:W-:Y:S02]  /*274d0*/  IMAD.IADD R7, R7, 0x1, R8 ;  /* 0x0000000107077824 */ /* 0x000fe400078e0208 */
[C---:B------:R-:W-:Y:S02]  /*274e0*/  IMAD R5, R26.reuse, UR5, R5 ;  /* 0x000000051a057c24 */ /* 0x040fe4000f8e0205 */
[----:B------:R-:W-:Y:S01]  /*274f0*/  IMAD.WIDE.U32 R6, R26, UR4, R6 ;  /* 0x000000041a067c25 */ /* 0x000fe2000f8e0006 */
[----:B------:R-:W-:Y:S01]  /*27500*/  UMOV UR4, 0xffffffff ;  /* 0xffffffff00047882 */ /* 0x000fe20000000000 */
[----:B0-----:R-:W-:Y:S02]  /*27510*/  ISETP.GE.AND P3, PT, R36, R12, PT ;  /* 0x0000000c2400720c */ /* 0x001fe40003f66270 */
[----:B------:R-:W-:-:S02]  /*27520*/  IADD3.X R0, R11, UR7, R5, P0, !PT ;  /* 0x000000070b007c10 */ /* 0x000fc400087fe405 */
[----:B------:R-:W-:-:S04]  /*27530*/  IADD3 R6, P0, R6, UR6, RZ ;  /* 0x0000000606067c10 */ /* 0x000fc8000ff1e0ff */
[----:B------:R-:W-:Y:S01]  /*27540*/  IADD3.X R5, R5, UR7, R7, P0, !PT ;  /* 0x0000000705057c10 */ /* 0x000fe200087fe407 */
[----:B------:R-:W-:Y:S08]  /*27550*/  BRA.DIV UR4, `(.L_x_8976) ;  /* 0x0000008204d47947 */ /* 0x000ff0000b800000 */
[----:B------:R-:W0:Y:S01]  /*27560*/  SHFL.IDX PT, R8, R2, RZ, 0x181f ;  /* 0x00181fff02087589 */ /* 0x000e2200000e0000 */
[----:B------:R-:W-:Y:S02]  /*27570*/  LOP3.LUT R22, R22, 0xfffffeff, RZ, 0xc0, !PT ;  /* 0xfffffeff16167812 */ /* 0x000fe400078ec0ff */
[----:B------:R-:W-:Y:S01]  /*27580*/  LOP3.LUT P6, RZ, R16, 0x80, RZ, 0xc0, !PT ;  /* 0x0000008010ff7812 */ /* 0x000fe200078cc0ff */
[----:B------:R-:W2:Y:S01]  /*27590*/  SHFL.IDX PT, R7, R0, RZ, 0x181f ;  /* 0x00181fff00077589 */ /* 0x000ea200000e0000 */
[----:B------:R-:W-:Y:S02]  /*275a0*/  @P4 LOP3.LUT R22, R22, 0x100, RZ, 0xfc, !PT ;  /* 0x0000010016164812 */ /* 0x000fe400078efcff */
[----:B------:R-:W-:Y:S02]  /*275b0*/  LOP3.LUT P4, RZ, R16, 0x40, RZ, 0xc0, !PT ;  /* 0x0000004010ff7812 */ /* 0x000fe4000788c0ff */
[----:B------:R-:W-:-:S04]  /*275c0*/  LOP3.LUT R22, R22, 0xffffff7f, RZ, 0xc0, !PT ;  /* 0xffffff7f16167812 */ /* 0x000fc800078ec0ff */
[----:B------:R-:W-:Y:S02]  /*275d0*/  @P1 LOP3.LUT R22, R22, 0x80, RZ, 0xfc, !PT ;  /* 0x0000008016161812 */ /* 0x000fe400078efcff */
[----:B------:R-:W-:Y:S02]  /*275e0*/  LOP3.LUT P1, RZ, R16, 0x10, RZ, 0xc0, !PT ;  /* 0x0000001010ff7812 */ /* 0x000fe4000782c0ff */
[----:B------:R-:W-:-:S04]  /*275f0*/  LOP3.LUT R22, R22, 0xffffffbf, RZ, 0xc0, !PT ;  /* 0xffffffbf16167812 */ /* 0x000fc800078ec0ff */
[----:B------:R-:W-:Y:S02]  /*27600*/  @P2 LOP3.LUT R22, R22, 0x40, RZ, 0xfc, !PT ;  /* 0x0000004016162812 */ /* 0x000fe400078efcff */
[----:B------:R-:W-:Y:S02]  /*27610*/  LOP3.LUT P2, RZ, R16, 0x8, RZ, 0xc0, !PT ;  /* 0x0000000810ff7812 */ /* 0x000fe4000784c0ff */
[----:B0-----:R-:W-:-:S05]  /*27620*/  @P4 IADD3 R8, P0, R36, R8, RZ ;  /* 0x0000000824084210 */ /* 0x001fca0007f1e0ff */
[----:B--2---:R-:W-:-:S04]  /*27630*/  @P4 IMAD.X R7, RZ, RZ, R7, P0 ;  /* 0x000000ffff074224 */ /* 0x004fc800000e0607 */
        /* <DEDUP_REMOVED lines=27> */
[----:B------:R-:W-:-:S04]  /*277f0*/  @P5 IMAD.X R7, RZ, RZ, R7, P0 ;  /* 0x000000ffff075224 */ /* 0x000fc800000e0607 */
[----:B------:R-:W-:Y:S02]  /*27800*/  @P5 IMAD.MOV.U32 R9, RZ, RZ, R7 ;  /* 0x000000ffff095224 */ /* 0x000fe400078e0007 */
        /* <DEDUP_REMOVED lines=17> */
[----:B0-----:R-:W-:-:S05]  /*27920*/  @P1 IADD3 R8, P0, R36, R8, RZ ;  /* 0x0000000824081210 */ /* 0x001fca0007f1e0ff */
[----:B------:R-:W-:Y:S01]  /*27930*/  @P1 IMAD.X R9, RZ, RZ, R0, P0 ;  /* 0x000000ffff091224 */ /* 0x000fe200000e0600 */
[----:B--2---:R-:W-:Y:S01]  /*27940*/  @P2 IADD3 R2, P0, R36, R2, RZ ;  /* 0x0000000224022210 */ /* 0x004fe20007f1e0ff */
[----:B------:R-:W0:Y:S04]  /*27950*/  SHFL.IDX PT, R0, R5, RZ, 0x181f ;  /* 0x00181fff05007589 */ /* 0x000e2800000e0000 */
[----:B------:R2:W-:Y:S04]  /*27960*/  @P1 LDGSTS.E.BYPASS.LTC128B.128 [R3+0x1bc00], desc[UR60][R8.64], !P3 ;  /* 0x1bc0000008031fae */ /* 0x0005e8000d901d7c */
[----:B------:R-:W3:Y:S01]  /*27970*/  SHFL.IDX PT, R5, R5, 0x1, 0x181f ;  /* 0x00381f0005057f89 */ /* 0x000ee200000e0000 */
[----:B--2---:R-:W-:-:S02]  /*27980*/  @P2 IMAD.MOV.U32 R8, RZ, RZ, R2 ;  /* 0x000000ffff082224 */ /* 0x004fc400078e0002 */
[----:B0-----:R-:W-:-:S04]  /*27990*/  @P2 IMAD.X R0, RZ, RZ, R0, P0 ;  /* 0x000000ffff002224 */ /* 0x001fc800000e0600 */
[----:B------:R-:W-:-:S05]  /*279a0*/  @P2 IMAD.MOV.U32 R9, RZ, RZ, R0 ;  /* 0x000000ffff092224 */ /* 0x000fca00078e0000 */
[----:B---3--:R0:W-:Y:S02]  /*279b0*/  @P2 LDGSTS.E.BYPASS.LTC128B.128 [R3+0x1c400], desc[UR60][R8.64], !P3 ;  /* 0x1c40000008032fae */ /* 0x0081e4000d901d7c */
.L_x_9217:
[----:B------:R-:W-:-:S13]  /*279c0*/  LOP3.LUT P1, RZ, R16, 0x100, RZ, 0xc0, !PT ;  /* 0x0000010010ff7812 */ /* 0x000fda000782c0ff */
[----:B------:R-:W-:-:S05]  /*279d0*/  @P1 IADD3 R6, P0, R36, R6, RZ ;  /* 0x0000000624061210 */ /* 0x000fca0007f1e0ff */
[----:B------:R-:W-:Y:S01]  /*279e0*/  @P1 IMAD.X R5, RZ, RZ, R5, P0 ;  /* 0x000000ffff051224 */ /* 0x000fe200000e0605 */
[----:B------:R-:W-:-:S03]  /*279f0*/  PLOP3.LUT P0, PT, PT, PT, PT, 0x80, 0x0 ;  /* 0x000000000000781c */ /* 0x000fc60003f0f070 */
[----:B------:R-:W-:-:S05]  /*27a00*/  @P1 IMAD.MOV.U32 R7, RZ, RZ, R5 ;  /* 0x000000ffff071224 */ /* 0x000fca00078e0005 */
[----:B------:R-:W-:Y:S01]  /*27a10*/  @!PT LDS RZ, [RZ] ;  /* 0x00000000fffff984 */ /* 0x000fe20000000800 */
[----:B------:R-:W-:Y:S01]  /*27a20*/  @!PT LDS RZ, [RZ] ;  /* 0x00000000fffff984 */ /* 0x000fe20000000800 */
[----:B------:R-:W-:Y:S01]  /*27a30*/  @!PT LDS RZ, [RZ] ;  /* 0x00000000fffff984 */ /* 0x000fe20000000800 */
[----:B------:R2:W-:Y:S01]  /*27a40*/  @P1 LDGSTS.E.BYPASS.LTC128B.128 [R3+0x1cc00], desc[UR60][R6.64], !P3 ;  /* 0x1cc0000006031fae */ /* 0x0005e2000d901d7c */
[----:B------:R-:W-:-:S04]  /*27a50*/  NOP ;  /* 0x0000000000007918 */ /* 0x000fc80000000000 */
.L_x_8977:
        /* <DEDUP_REMOVED lines=11> */
.L_x_8978:
[----:B------:R-:W-:Y:S01]  /*27b10*/  VIADD R0, R17, 0x14400 ;  /* 0x0001440011007836 */ /* 0x000fe20000000000 */
[----:B------:R-:W-:Y:S01]  /*27b20*/  SHF.R.S32.HI R2, RZ, 0x1f, R33 ;  /* 0x0000001fff027819 */ /* 0x000fe20000011421 */
[----:B------:R3:W-:Y:S06]  /*27b30*/  SYNCS.ARRIVE.TRANS64.A1T0 RZ, [R4+URZ+0x22830], RZ ;  /* 0x022830ff04ff79a7 */ /* 0x0007ec000810003f */
[----:B------:R-:W-:Y:S05]  /*27b40*/  WARPSYNC.ALL ;  /* 0x0000000000007948 */ /* 0x000fea0003800000 */
[----:B------:R-:W-:Y:S01]  /*27b50*/  BAR.SYNC.DEFER_BLOCKING 0x8, 0x180 ;  /* 0x0206000000007b1d */ /* 0x000fe20000010000 */
[----:B------:R-:W-:Y:S02]  /*27b60*/  LOP3.LUT P1, RZ, R0, 0x3ff, RZ, 0xc0, !PT ;  /* 0x000003ff00ff7812 */ /* 0x000fe4000782c0ff */
[----:B------:R-:W-:-:S03]  /*27b70*/  SHF.R.S32.HI R34, RZ, 0x1f, R27 ;  /* 0x0000001fff227819 */ /* 0x000fc6000001141b */
        /* <DEDUP_REMOVED lines=10> */
[----:B------:R-:W-:Y:S01]  /*27c20*/  SEL R19, R27, RZ, !P0 ;  /* 0x000000ff1b137207 */ /* 0x000fe20004000000 */
[----:B------:R-:W-:Y:S06]  /*27c30*/  @!P1 BRA `(.L_x_8980) ;  /* 0x0000000000409947 */ /* 0x000fec0003800000 */
[----:B------:R-:W-:Y:S01]  /*27c40*/  MOV R2, 0x0 ;  /* 0x0000000000027802 */ /* 0x000fe20000000f00 */
[----:B------:R-:W-:Y:S01]  /*27c50*/  ULDC.64 UR4, c[0x4][0x1b0] ;  /* 0x01006c0000047ab9 */ /* 0x000fe20000000a00 */
[----:B------:R-:W-:Y:S01]  /*27c60*/  ULDC.64 UR6, c[0x4][0x1b8] ;  /* 0x01006e0000067ab9 */ /* 0x000fe20000000a00 */
[----:B------:R-:W-:Y:S01]  /*27c70*/  ULDC.64 UR8, c[0x4][0x98] ;  /* 0x0100260000087ab9 */ /* 0x000fe20000000a00 */
[----:B-1-3--:R-:W-:Y:S02]  /*27c80*/  IMAD.U32 R4, RZ, RZ, UR4 ;  /* 0x00000004ff047e24 */ /* 0x00afe4000f8e00ff */
[----:B0-2---:R-:W0:Y:S01]  /*27c90*/  LDC.64 R2, c[0x4][R2] ;  /* 0x0100000002027b82 */ /* 0x005e220000000a00 */
        /* <DEDUP_REMOVED lines=10> */
.L_x_8980:
[----:B------:R-:W-:Y:S05]  /*27d40*/  BSYNC B6 ;  /* 0x0000000000067941 */ /* 0x000fea0003800000 */
.L_x_8979:
[----:B------:R-:W4:Y:S01]  /*27d50*/  LDL R20, [R1+0x10] ;  /* 0x0000100001147983 */ /* 0x000f220000100800 */
[----:B--2---:R-:W2:Y:S01]  /*27d60*/  LDC R7, c[0x0][0x448] ;  /* 0x00011200ff077b82 */ /* 0x004ea20000000800 */
[----:B------:R-:W-:Y:S01]  /*27d70*/  ULDC.64 UR4, c[0x0][0x2d8] ;  /* 0x0000b60000047ab9 */ /* 0x000fe20000000a00 */
[----:B------:R-:W-:Y:S01]  /*27d80*/  IMAD.MOV.U32 R2, RZ, RZ, R30 ;  /* 0x000000ffff027224 */ /* 0x000fe200078e001e */
[----:B0-----:R0:W5:Y:S01]  /*27d90*/  LDL R8, [R1+0x3c] ;  /* 0x00003c0001087983 */ /* 0x0011620000100800 */
[----:B------:R-:W-:Y:S01]  /*27da0*/  IMAD.MOV.U32 R3, RZ, RZ, R33 ;  /* 0x000000ffff037224 */ /* 0x000fe200078e0021 */
[----:B------:R-:W-:Y:S01]  /*27db0*/  ULDC.64 UR6, c[0x0][0x280] ;  /* 0x0000a00000067ab9 */ /* 0x000fe20000000a00 */
[----:B------:R-:W-:Y:S01]  /*27dc0*/  IMAD.WIDE.U32 R2, R26, UR4, R2 ;  /* 0x000000041a027c25 */ /* 0x000fe2000f8e0002 */
[----:B--2---:R-:W-:-:S13]  /*27dd0*/  ISETP.NE.AND P0, PT, R7, 0x1, PT ;  /* 0x000000010700780c */ /* 0x004fda0003f05270 */
[----:B------:R-:W2:Y:S08]  /*27de0*/  @P0 LDC R5, c[0x0][0x44c] ;  /* 0x00011300ff050b82 */ /* 0x000eb00000000800 */
[----:B------:R-:W0:Y:S01]  /*27df0*/  @P0 LDC R6, c[0x0][0x450] ;  /* 0x00011400ff060b82 */ /* 0x000e220000000800 */
[----:B----4-:R-:W-:Y:S02]  /*27e00*/  IMAD R0, R20, UR4, RZ ;  /* 0x0000000414007c24 */ /* 0x010fe4000f8e02ff */
[----:B------:R-:W4:Y:S02]  /*27e10*/  S2R R20, SR_TID.X ;  /* 0x0000000000147919 */ /* 0x000f240000002100 */
        /* <DEDUP_REMOVED lines=8> */
[C---:B----4-:R-:W-:Y:S01]  /*27ea0*/  LOP3.LUT R21, R20.reuse, 0x7f, RZ, 0xc0, !PT ;  /* 0x0000007f14157812 */ /* 0x050fe200078ec0ff */
[----:B------:R-:W-:-:S03]  /*27eb0*/  IMAD.SHL.U32 R20, R20, 0x10, RZ ;  /* 0x0000001014147824 */ /* 0x000fc600078e00ff */
[----:B------:R-:W-:-:S04]  /*27ec0*/  SHF.R.U32.HI R21, RZ, 0x3, R21 ;  /* 0x00000003ff157819 */ /* 0x000fc80000011615 */
[----:B------:R-:W-:-:S05]  /*27ed0*/  LOP3.LUT R20, R21, 0x70, R20, 0xf8, !PT ;  /* 0x0000007015147812 */ /* 0x000fca00078ef814 */
[----:B------:R-:W-:-:S04]  /*27ee0*/  IMAD.IADD R0, R20, 0x1, R25 ;  /* 0x0000000114007824 */ /* 0x000fc800078e0219 */
[----:B--2---:R-:W-:-:S04]  /*27ef0*/  @P0 IMAD.HI.U32 R5, R0, R5, RZ ;  /* 0x0000000500050227 */ /* 0x004fc800078e00ff */
[----:B-1-3--:R-:W-:Y:S01]  /*27f00*/  IMAD.MOV.U32 R4, RZ, RZ, R0 ;  /* 0x000000ffff047224 */ /* 0x00afe200078e0000 */
        /* <DEDUP_REMOVED lines=21> */
[----:B------:R-:W-:Y:S06]  /*28060*/  BRA.DIV UR4, `(.L_x_8981) ;  /* 0x0000008204f87947 */ /* 0x000fec000b800000 */
[----:B------:R-:W-:Y:S01]  /*28070*/  IMAD.IADD R25, R9, 0x1, R25 ;  /* 0x0000000109197824 */ /* 0x000fe200078e0219 */
[----:B------:R-:W0:Y:S01]  /*28080*/  SHFL.IDX PT, R4, R0, RZ, 0x181f ;  /* 0x00181fff00047589 */ /* 0x000e2200000e0000 */
[----:B------:R-:W-:Y:S02]  /*28090*/  IMAD R28, R28, R7, RZ ;  /* 0x000000071c1c7224 */ /* 0x000fe400078e02ff */
[C---:B------:R-:W-:Y:S01]  /*280a0*/  VIADD R3, R25.reuse, 0x10 ;  /* 0x0000001019037836 */ /* 0x040fe20000000000 */
[----:B------:R-:W-:Y:S02]  /*280b0*/  SHFL.IDX PT, R6, R2, 0x1, 0x181f ;  /* 0x00381f0002067f89 */ /* 0x000fe400000e0000 */
[-C--:B------:R-:W-:Y:S02]  /*280c0*/  ISETP.GE.AND P2, PT, R25, R28.reuse, PT ;  /* 0x0000001c1900720c */ /* 0x080fe40003f46270 */
[----:B------:R-:W-:Y:S02]  /*280d0*/  ISETP.GE.AND P1, PT, R3, R28, PT ;  /* 0x0000001c0300720c */ /* 0x000fe40003f26270 */
[----:B------:R-:W1:Y:S09]  /*280e0*/  SHFL.IDX PT, R3, R2, RZ, 0x181f ;  /* 0x00181fff02037589 */ /* 0x000e7200000e0000 */
[----:B0-----:R-:W-:-:S05]  /*280f0*/  @!P2 IADD3 R4, P3, R36, R4, RZ ;  /* 0x000000042404a210 */ /* 0x001fca0007f7e0ff */
[----:B-1----:R-:W-:Y:S02]  /*28100*/  @!P2 IMAD.X R5, RZ, RZ, R3, P3 ;  /* 0x000000ffff05a224 */ /* 0x002fe400018e0603 */
[----:B------:R-:W0:Y:S04]  /*28110*/  SHFL.IDX PT, R3, R0, 0x1, 0x181f ;  /* 0x00381f0000037f89 */ /* 0x000e2800000e0000 */
[----:B-----5:R1:W-:Y:S01]  /*28120*/  @!P2 LDGSTS.E.BYPASS.LTC128B.128 [R8+0x14400], desc[UR60][R4.64], !P0 ;  /* 0x144000000408afae */ /* 0x0203e2000c101d7c */
[----:B0-----:R-:W-:-:S05]  /*28130*/  @!P1 IADD3 R3, P3, R36, R3, RZ ;  /* 0x0000000324039210 */ /* 0x001fca0007f7e0ff */
[----:B------:R-:W-:Y:S02]  /*28140*/  @!P1 IMAD.X R6, RZ, RZ, R6, P3 ;  /* 0x000000ffff069224 */ /* 0x000fe400018e0606 */
[----:B-1----:R-:W-:Y:S02]  /*28150*/  @!P1 IMAD.MOV.U32 R4, RZ, RZ, R3 ;  /* 0x000000ffff049224 */ /* 0x002fe400078e0003 */
[----:B------:R-:W-:Y:S02]  /*28160*/  @!P1 IMAD.MOV.U32 R5, RZ, RZ, R6 ;  /* 0x000000ffff059224 */ /* 0x000fe400078e0006 */
[----:B------:R-:W-:-:S03]  /*28170*/  VIADD R3, R25, 0x20 ;  /* 0x0000002019037836 */ /* 0x000fc60000000000 */
[----:B------:R0:W-:Y:S02]  /*28180*/  @!P1 LDGSTS.E.BYPASS.LTC128B.128 [R8+0x14c00], desc[UR60][R4.64], !P0 ;  /* 0x14c0000004089fae */ /* 0x0001e4000c101d7c */
[----:B------:R-:W-:Y:S02]  /*28190*/  ISETP.GE.AND P1, PT, R3, R28, PT ;  /* 0x0000001c0300720c */ /* 0x000fe40003f26270 */
[----:B------:R-:W-:Y:S04]  /*281a0*/  SHFL.IDX PT, R3, R2, 0x2, 0x181f ;  /* 0x00581f0002037f89 */ /* 0x000fe800000e0000 */
[----:B0-----:R-:W0:Y:S07]  /*281b0*/  SHFL.IDX PT, R4, R0, 0x2, 0x181f ;  /* 0x00581f0000047f89 */ /* 0x001e2e00000e0000 */
[----:B0-----:R-:W-:-:S05]  /*281c0*/  @!P1 IADD3 R4, P2, R36, R4, RZ ;  /* 0x0000000424049210 */ /* 0x001fca0007f5e0ff */
[----:B------:R-:W-:-:S04]  /*281d0*/  @!P1 IMAD.X R3, RZ, RZ, R3, P2 ;  /* 0x000000ffff039224 */ /* 0x000fc800010e0603 */
        /* <DEDUP_REMOVED lines=29> */
[----:B0-----:R-:W0:Y:S04]  /*283b0*/  SHFL.IDX PT, R4, R0, 0x6, 0x181f ;  /* 0x00d81f0000047f89 */ /* 0x001e2800000e0000 */
[----:B------:R-:W1:Y:S03]  /*283c0*/  SHFL.IDX PT, R0, R0, 0x7, 0x181f ;  /* 0x00f81f0000007f89 */ /* 0x000e6600000e0000 */
[----:B0-----:R-:W-:-:S05]  /*283d0*/  @!P2 IADD3 R4, P1, R36, R4, RZ ;  /* 0x000000042404a210 */ /* 0x001fca0007f3e0ff */
[----:B------:R-:W-:-:S04]  /*283e0*/  @!P2 IMAD.X R3, RZ, RZ, R3, P1 ;  /* 0x000000ffff03a224 */ /* 0x000fc800008e0603 */
[----:B------:R-:W-:Y:S02]  /*283f0*/  @!P2 IMAD.MOV.U32 R5, RZ, RZ, R3 ;  /* 0x000000ffff05a224 */ /* 0x000fe400078e0003 */
[----:B------:R0:W2:Y:S04]  /*28400*/  SHFL.IDX PT, R3, R2, 0x7, 0x181f ;  /* 0x00f81f0002037f89 */ /* 0x0000a800000e0000 */
[----:B-1----:R0:W-:Y:S02]  /*28410*/  @!P2 LDGSTS.E.BYPASS.LTC128B.128 [R8+0x17400], desc[UR60][R4.64], !P0 ;  /* 0x174000000408afae */ /* 0x0021e4000c101d7c */
.L_x_9234:
[----:B------:R-:W-:-:S05]  /*28420*/  VIADD R25, R25, 0x70 ;  /* 0x0000007019197836 */ /* 0x000fca0000000000 */
[----:B------:R-:W-:-:S13]  /*28430*/  ISETP.GE.AND P1, PT, R25, R28, PT ;  /* 0x0000001c1900720c */ /* 0x000fda0003f26270 */
[----:B0-----:R-:W-:-:S05]  /*28440*/  @!P1 IADD3 R2, P2, R36, R0, RZ ;  /* 0x0000000024029210 */ /* 0x001fca0007f5e0ff */
[----:B--2---:R-:W-:-:S05]  /*28450*/  @!P1 IMAD.X R3, RZ, RZ, R3, P2 ;  /* 0x000000ffff039224 */ /* 0x004fca00010e0603 */
[----:B------:R-:W-:Y:S01]  /*28460*/  @!PT LDS RZ, [RZ] ;  /* 0x00000000fffff984 */ /* 0x000fe20000000800 */
[----:B------:R-:W-:Y:S01]  /*28470*/  @!PT LDS RZ, [RZ] ;  /* 0x00000000fffff984 */ /* 0x000fe20000000800 */
[----:B------:R-:W-:Y:S01]  /*28480*/  @!PT LDS RZ, [RZ] ;  /* 0x00000000fffff984 */ /* 0x000fe20000000800 */
[----:B------:R0:W-:Y:S01]  /*28490*/  @!P1 LDGSTS.E.BYPASS.LTC128B.128 [R8+0x17c00], desc[UR60][R2.64], !P0 ;  /* 0x17c0000002089fae */ /* 0x0001e2000c101d7c */
[----:B------:R-:W-:Y:S01]  /*284a0*/  PLOP3.LUT P0, PT, PT, PT, PT, 0x80, 0x0 ;  /* 0x000000000000781c */ /* 0x000fe20003f0f070 */
[----:B------:R-:W-:-:S12]  /*284b0*/  NOP ;  /* 0x0000000000007918 */ /* 0x000fd80000000000 */
.L_x_8982:
        /* <DEDUP_REMOVED lines=18> */
.L_x_9235:
[----:B------:R-:W-:Y:S05]  /*285e0*/  BSYNC B0 ;  /* 0x0000000000007941 */ /* 0x000fea0003800000 */
.L_x_8983:
[----:B------:R-:W2:Y:S01]  /*285f0*/  LDL R2, [R1+0x1c] ;  /* 0x00001c0001027983 */ /* 0x000ea20000100800 */
[----:B------:R-:W-:-:S05]  /*28600*/  VIADD R32, R32, 0xfffffffe ;  /* 0xfffffffe20207836 */ /* 0x000fca0000000000 */
[----:B--2---:R-:W-:-:S13]  /*28610*/  ISETP.GE.AND P0, PT, R32, R2, PT ;  /* 0x000000022000720c */ /* 0x004fda0003f06270 */
[----:B------:R-:W-:Y:S05]  /*28620*/  @!P0 BRA `(.L_x_8985) ;  /* 0x0000001800b48947 */ /* 0x000fea0003800000 */
[----:B------:R1:W5:Y:S01]  /*28630*/  LDL.LU R28, [R1+0x8] ;  /* 0x00000800011c7983 */ /* 0x0003620000300800 */
[----:B------:R-:W-:Y:S02]  /*28640*/  IMAD.MOV.U32 R37, RZ, RZ, R32 ;  /* 0x000000ffff257224 */ /* 0x000fe400078e0020 */
[----:B------:R-:W-:-:S07]  /*28650*/  IMAD.MOV.U32 R25, RZ, RZ, R35 ;  /* 0x000000ffff197224 */ /* 0x000fce00078e0023 */
.L_x_9005:
[----:B0-----:R-:W2:Y:S01]  /*28660*/  LDL R0, [R1+0x14] ;  /* 0x0000140001007983 */ /* 0x001ea20000100800 */
[----:B------:R-:W0:Y:S03]  /*28670*/  LDC R8, c[0x0][0x430] ;  /* 0x00010c00ff087b82 */ /* 0x000e260000000800 */
[----:B---3--:R-:W3:Y:S04]  /*28680*/  LDL R11, [R1+0x18] ;  /* 0x00001800010b7983 */ /* 0x008ee80000100800 */
[----:B------:R-:W4:Y:S01]  /*28690*/  LDL R10, [R1+0x4] ;  /* 0x00000400010a7983 */ /* 0x000f220000100800 */
[----:B------:R-:W1:Y:S01]  /*286a0*/  S2R R2, SR_TID.X ;  /* 0x0000000000027919 */ /* 0x000e620000002100 */
[----:B------:R-:W1:Y:S01]  /*286b0*/  S2R R3, SR_TID.X ;  /* 0x0000000000037919 */ /* 0x000e620000002100 */
[----:B------:R-:W1:Y:S01]  /*286c0*/  S2R R7, SR_TID.X ;  /* 0x0000000000077919 */ /* 0x000e620000002100 */
[----:B------:R-:W4:Y:S01]  /*286d0*/  LDL R13, [R1+0x1c] ;  /* 0x00001c00010d7983 */ /* 0x000f220000100800 */
[----:B0-----:R-:W-:-:S03]  /*286e0*/  ISETP.NE.AND P0, PT, R8, 0x1, PT ;  /* 0x000000010800780c */ /* 0x001fc60003f05270 */
[----:B------:R-:W4:Y:S10]  /*286f0*/  LDL R12, [R1+0x48] ;  /* 0x00004800010c7983 */ /* 0x000f340000100800 */
[----:B------:R-:W0:Y:S01]  /*28700*/  @P0 LDC R5, c[0x0][0x434] ;  /* 0x00010d00ff050b82 */ /* 0x000e220000000800 */
[----:B-1----:R-:W-:-:S07]  /*28710*/  LOP3.LUT R2, R2, 0x7f, RZ, 0xc0, !PT ;  /* 0x0000007f02027812 */ /* 0x002fce00078ec0ff */
[----:B------:R-:W1:Y:S01]  /*28720*/  @P0 LDC R4, c[0x0][0x438] ;  /* 0x00010e00ff040b82 */ /* 0x000e620000000800 */
[----:B------:R-:W-:Y:S01]  /*28730*/  SHF.R.U32.HI R2, RZ, 0x3, R2 ;  /* 0x00000003ff027819 */ /* 0x000fe20000011602 */
[----:B------:R-:W-:-:S05]  /*28740*/  IMAD.SHL.U32 R3, R3, 0x10, RZ ;  /* 0x0000001003037824 */ /* 0x000fca00078e00ff */
[----:B------:R-:W-:Y:S02]  /*28750*/  LOP3.LUT R3, R2, 0x70, R3, 0xf8, !PT ;  /* 0x0000007002037812 */ /* 0x000fe400078ef803 */
[----:B------:R-:W0:Y:S01]  /*28760*/  S2R R2, SR_TID.X ;  /* 0x0000000000027919 */ /* 0x000e220000002100 */
[----:B------:R-:W-:Y:S01]  /*28770*/  IMAD.SHL.U32 R9, R7, 0x10, RZ ;  /* 0x0000001007097824 */ /* 0x000fe200078e00ff */
[----:B0-----:R-:W-:-:S04]  /*28780*/  LOP3.LUT R2, R2, 0x7f, RZ, 0xc0, !PT ;  /* 0x0000007f02027812 */ /* 0x001fc800078ec0ff */
[----:B------:R-:W-:-:S04]  /*28790*/  SHF.R.U32.HI R6, RZ, 0x3, R2 ;  /* 0x00000003ff067819 */ /* 0x000fc80000011602 */
[----:B------:R-:W-:Y:S02]  /*287a0*/  LOP3.LUT R9, R6, 0x70, R9, 0xf8, !PT ;  /* 0x0000007006097812 */ /* 0x000fe400078ef809 */
[----:B------:R-:W0:Y:S02]  /*287b0*/  @P0 LDC R6, c[0x0][0x434] ;  /* 0x00010d00ff060b82 */ /* 0x000e240000000800 */
[----:B------:R-:W-:Y:S01]  /*287c0*/  LOP3.LUT R9, R9, 0x80, RZ, 0xfc, !PT ;  /* 0x0000008009097812 */ /* 0x000fe200078efcff */
[----:B------:R-:W-:Y:S05]  /*287d0*/  YIELD ;  /* 0x0000000000007946 */ /* 0x000fea0003800000 */
[----:B------:R-:W-:Y:S01]  /*287e0*/  ULDC.64 UR4, c[0x0][0x428] ;  /* 0x00010a0000047ab9 */ /* 0x000fe20000000a00 */
[----:B------:R-:W-:Y:S01]  /*287f0*/  ISETP.GT.U32.AND P1, PT, R9, 0x9f, PT ;  /* 0x0000009f0900780c */ /* 0x000fe20003f24070 */
[----:B------:R-:W-:Y:S01]  /*28800*/  ULDC.64 UR6, c[0x0][0x418] ;  /* 0x0001060000067ab9 */ /* 0x000fe20000000a00 */
[----:B--2---:R-:W-:-:S04]  /*28810*/  IMAD R0, R37, 0xa0, R0 ;  /* 0x000000a025007824 */ /* 0x004fc800078e0200 */
[----:B------:R-:W-:-:S04]  /*28820*/  IMAD.IADD R3, R3, 0x1, R0 ;  /* 0x0000000103037824 */ /* 0x000fc800078e0200 */
[----:B------:R-:W-:-:S04]  /*28830*/  @P0 IMAD.HI.U32 R5, R3, R5, RZ ;  /* 0x0000000503050227 */ /* 0x000fc800078e00ff */
[----:B------:R-:W-:Y:S01]  /*28840*/  IMAD.MOV.U32 R2, RZ, RZ, R3 ;  /* 0x000000ffff027224 */ /* 0x000fe200078e0003 */
[----:B-1----:R-:W-:Y:S02]  /*28850*/  @P0 SHF.R.U32.HI R2, RZ, R4, R5 ;  /* 0x00000004ff020219 */ /* 0x002fe40000011605 */
[----:B------:R-:W1:Y:S01]  /*28860*/  @P0 LDC R4, c[0x0][0x438] ;  /* 0x00010e00ff040b82 */ /* 0x000e620000000800 */
[----:B------:R-:W-:-:S04]  /*28870*/  IMAD.IADD R0, R9, 0x1, R0 ;  /* 0x0000000109007824 */ /* 0x000fc800078e0200 */
[----:B0-----:R-:W-:-:S04]  /*28880*/  @P0 IMAD.HI.U32 R6, R0, R6, RZ ;  /* 0x0000000600060227 */ /* 0x001fc800078e00ff */
[----:B------:R-:W-:Y:S01]  /*28890*/  IMAD.MOV.U32 R5, RZ, RZ, R0 ;  /* 0x000000ffff057224 */ /* 0x000fe200078e0000 */
[----:B-1----:R-:W-:Y:S01]  /*288a0*/  @P0 SHF.R.U32.HI R5, RZ, R4, R6 ;  /* 0x00000004ff050219 */ /* 0x002fe20000011606 */
[----:B------:R-:W-:-:S04]  /*288b0*/  IMAD.MOV R4, RZ, RZ, -R2 ;  /* 0x000000ffff047224 */ /* 0x000fc800078e0a02 */
[----:B------:R-:W-:Y:S02]  /*288c0*/  IMAD.MOV R7, RZ, RZ, -R5 ;  /* 0x000000ffff077224 */ /* 0x000fe400078e0a05 */
[C---:B------:R-:W-:Y:S01]  /*288d0*/  IMAD R4, R8.reuse, R4, R3 ;  /* 0x0000000408047224 */ /* 0x040fe200078e0203 */
[----:B------:R-:W-:Y:S01]  /*288e0*/  SHF.R.S32.HI R3, RZ, 0x1f, R2 ;  /* 0x0000001fff037819 */ /* 0x000fe20000011402 */
[----:B------:R-:W-:Y:S02]  /*288f0*/  IMAD R7, R8, R7, R0 ;  /* 0x0000000708077224 */ /* 0x000fe400078e0200 */
[----:B---3--:R-:W-:Y:S02]  /*28900*/  IMAD R0, R11, UR4, RZ ;  /* 0x000000040b007c24 */ /* 0x008fe4000f8e02ff */
[----:B----4-:R-:W-:-:S04]  /*28910*/  IMAD.WIDE.U32 R2, R10, UR4, R2 ;  /* 0x000000040a027c25 */ /* 0x010fc8000f8e0002 */
[----:B------:R-:W-:Y:S01]  /*28920*/  IMAD R0, R10, UR5, R0 ;  /* 0x000000050a007c24 */ /* 0x000fe2000f8e0200 */
[----:B------:R-:W-:-:S03]  /*28930*/  LEA R8, P0, R2, UR6, 0x2 ;  /* 0x0000000602087c11 */ /* 0x000fc6000f8010ff */
[----:B------:R-:W-:-:S05]  /*28940*/  IMAD.IADD R3, R0, 0x1, R3 ;  /* 0x0000000100037824 */ /* 0x000fca00078e0203 */
[----:B------:R-:W-:Y:S01]  /*28950*/  LEA.HI.X R9, R2, UR7, R3, 0x2, P0 ;  /* 0x0000000702097c11 */ /* 0x000fe200080f1403 */
[--C-:B------:R-:W-:Y:S01]  /*28960*/  @!P1 IMAD.MOV.U32 R2, RZ, RZ, R5.reuse ;  /* 0x000000ffff029224 */ /* 0x100fe200078e0005 */
[----:B------:R-:W-:-:S03]  /*28970*/  @!P1 SHF.R.S32.HI R3, RZ, 0x1f, R5 ;  /* 0x0000001fff039819 */ /* 0x000fc60000011405 */
[----:B------:R0:W2:Y:S01]  /*28980*/  LDG.E R5, desc[UR60][R8.64] ;  /* 0x0000003c08057981 */ /* 0x0000a2000c1e1900 */
[----:B------:R-:W-:-:S04]  /*28990*/  @!P1 IMAD.WIDE.U32 R2, R10, UR4, R2 ;  /* 0x000000040a029c25 */ /* 0x000fc8000f8e0002 */
[----:B------:R-:W-:Y:S01]  /*289a0*/  @!P1 IMAD.IADD R0, R0, 0x1, R3 ;  /* 0x0000000100009824 */ /* 0x000fe200078e0203 */
[C---:B------:R-:W-:Y:S01]  /*289b0*/  @!P1 LEA R10, P0, R2.reuse, UR6, 0x2 ;  /* 0x00000006020a9c11 */ /* 0x040fe2000f8010ff */
[----:B------:R-:W-:Y:S02]  /*289c0*/  VIADD R35, R25, 0x1 ;  /* 0x0000000119237836 */ /* 0x000fe40000000000 */
[----:B0-----:R-:W-:Y:S01]  /*289d0*/  IMAD.MOV.U32 R8, RZ, RZ, RZ ;  /* 0x000000ffff087224 */ /* 0x001fe200078e00ff */
[----:B------:R-:W-:Y:S01]  /*289e0*/  @!P1 LEA.HI.X R11, R2, UR7, R0, 0x2, P0 ;  /* 0x00000007020b9c11 */ /* 0x000fe200080f1400 */
[----:B------:R-:W-:Y:S01]  /*289f0*/  IMAD.MOV.U32 R0, RZ, RZ, R37 ;  /* 0x000000ffff007224 */ /* 0x000fe200078e0025 */
[----:B------:R-:W-:-:S03]  /*28a00*/  ISETP.NE.AND P0, PT, R35, 0x2, PT ;  /* 0x000000022300780c */ /* 0x000fc60003f05270 */
[----:B-----5:R0:W5:Y:S01]  /*28a10*/  @!P1 LDG.E R8, desc[UR60][R10.64] ;  /* 0x0000003c0a089981 */ /* 0x020162000c1e1900 */
[----:B------:R-:W-:Y:S02]  /*28a20*/  ISETP.GT.AND P1, PT, R0, R13, PT ;  /* 0x0000000d0000720c */ /* 0x000fe40003f24270 */
        /* <DEDUP_REMOVED lines=9> */
.L_x_8986:
[----:B------:R-:W-:Y:S01]  /*28ac0*/  IMAD R0, R35, 0x8, R17 ;  /* 0x0000000823007824 */ /* 0x000fe200078e0211 */
[----:B------:R-:W-:Y:S01]  /*28ad0*/  SHF.L.U32 R34, R2, 0x1f, RZ ;  /* 0x0000001f02227819 */ /* 0x000fe200000006ff */
[----:B------:R-:W-:Y:S01]  /*28ae0*/  BSSY B0, `(.L_x_8987) ;  /* 0x0000004000007945 */ /* 0x000fe20003800000 */
[----:B------:R-:W-:Y:S02]  /*28af0*/  SHF.R.S32.HI R33, RZ, 0x1f, R4 ;  /* 0x0000001fff217819 */ /* 0x000fe40000011404 */
[----:B------:R-:W0:Y:S02]  /*28b00*/  SYNCS.PHASECHK.TRANS64.TRYWAIT P0, [R0+URZ+0x22880], R34 ;  /* 0x02288022000075a7 */ /* 0x000e24000800017f */
[----:B0-----:R-:W-:Y:S05]  /*28b10*/  @!P0 BRA `(.L_x_8988) ;  /* 0x0000008000cc8947 */ /* 0x001fea0003800000 */
.L_x_9236:
[----:B------:R-:W-:Y:S05]  /*28b20*/  BSYNC B0 ;  /* 0x0000000000007941 */ /* 0x000fea0003800000 */
.L_x_8987:
        /* <DEDUP_REMOVED lines=85> */
.L_x_9258:
        /* <DEDUP_REMOVED lines=8> */
.L_x_8990:
        /* <DEDUP_REMOVED lines=11> */
.L_x_8991:
[----:B------:R2:W-:Y:S01]  /*291b0*/  SYNCS.ARRIVE.TRANS64.A1T0 RZ, [R0+URZ+0x22870], RZ ;  /* 0x022870ff00ff79a7 */ /* 0x0005e2000810003f */
[----:B------:R-:W-:Y:S05]  /*291c0*/  @!P3 BRA `(.L_x_8992) ;  /* 0x000000000004b947 */ /* 0x000fea0003800000 */
[----:B------:R-:W-:Y:S01]  /*291d0*/  BPT.TRAP 0x1 ;  /* 0x000000040000795c */ /* 0x000fe20000300000 */
.L_x_8992:
[----:B------:R-:W3:Y:S01]  /*291e0*/  SYNCS.PHASECHK.TRANS64.TRYWAIT P0, [R0+URZ+0x22840], R34 ;  /* 0x02284022000075a7 */ /* 0x000ee2000800017f */
[----:B------:R-:W-:Y:S04]  /*291f0*/  BSSY B0, `(.L_x_8993) ;  /* 0x0000002000007945 */ /* 0x000fe80003800000 */
[----:B---3--:R-:W-:Y:S05]  /*29200*/  @!P0 BRA `(.L_x_8994) ;  /* 0x0000008400e08947 */ /* 0x008fea0003800000 */
.L_x_9259:
[----:B------:R-:W-:Y:S05]  /*29210*/  BSYNC B0 ;  /* 0x0000000000007941 */ /* 0x000fea0003800000 */
.L_x_8993:
[----:B-1----:R-:W4:Y:S01]  /*29220*/  LDL R10, [R1+0x10] ;  /* 0x00001000010a7983 */ /* 0x002f220000100800 */
[----:B------:R-:W-:Y:S01]  /*29230*/  ULDC.64 UR4, c[0x0][0x310] ;  /* 0x0000c40000047ab9 */ /* 0x000fe20000000a00 */
[----:B------:R-:W-:Y:S01]  /*29240*/  ULDC.64 UR6, c[0x0][0x300] ;  /* 0x0000c00000067ab9 */ /* 0x000fe20000000a00 */
[----:B------:R-:W-:Y:S02]  /*29250*/  IMAD R9, R32, UR4, RZ ;  /* 0x0000000420097c24 */ /* 0x000fe4000f8e02ff */
        /* <DEDUP_REMOVED lines=34> */
[----:B-1----:R-:W-:-:S05]  /*29480*/  IADD3 R2, P0, R36, R2, RZ ;  /* 0x0000000224027210 */ /* 0x002fca0007f1e0ff */
[----:B----4-:R-:W-:-:S05]  /*29490*/  IMAD.X R3, RZ, RZ, R3, P0 ;  /* 0x000000ffff037224 */ /* 0x010fca00000e0603 */
        /* <DEDUP_REMOVED lines=41> */
.L_x_9281:
        /* <DEDUP_REMOVED lines=8> */
.L_x_8996:
        /* <DEDUP_REMOVED lines=11> */
.L_x_8997:
[----:B------:R-:W4:Y:S01]  /*29860*/  LDL R2, [R1+0x40] ;  /* 0x0000400001027983 */ /* 0x000f220000100800 */
[----:B------:R1:W-:Y:S01]  /*29870*/  SYNCS.ARRIVE.TRANS64.A1T0 RZ, [R0+URZ+0x22830], RZ ;  /* 0x022830ff00ff79a7 */ /* 0x0003e2000810003f */
[----:B----4-:R-:W-:-:S13]  /*29880*/  ISETP.NE.AND P0, PT, R2, 0x3, PT ;  /* 0x000000030200780c */ /* 0x010fda0003f05270 */
[----:B-1----:R-:W-:Y:S05]  /*29890*/  @!P0 BRA `(.L_x_8998) ;  /* 0x0000000000048947 */ /* 0x002fea0003800000 */
[----:B------:R-:W-:Y:S01]  /*298a0*/  BPT.TRAP 0x1 ;  /* 0x000000040000795c */ /* 0x000fe20000300000 */
.L_x_8998:
[----:B--23--:R-:W-:Y:S01]  /*298b0*/  LOP3.LUT R0, R28, 0x1, RZ, 0x3c, !PT ;  /* 0x000000011c007812 */ /* 0x00cfe200078e3cff */
[----:B------:R-:W-:Y:S01]  /*298c0*/  IMAD R2, R25, 0x8, R17 ;  /* 0x0000000819027824 */ /* 0x000fe200078e0211 */
[----:B------:R-:W-:Y:S02]  /*298d0*/  BSSY B0, `(.L_x_8999) ;  /* 0x0000004000007945 */ /* 0x000fe40003800000 */
[----:B------:R-:W-:-:S04]  /*298e0*/  SHF.L.U32 R0, R0, 0x1f, RZ ;  /* 0x0000001f00007819 */ /* 0x000fc800000006ff */
[----:B------:R-:W1:Y:S02]  /*298f0*/  SYNCS.PHASECHK.TRANS64.TRYWAIT P2, [R2+URZ+0x22870], R0 ;  /* 0x02287000020075a7 */ /* 0x000e64000804017f */
[----:B-1----:R-:W-:Y:S05]  /*29900*/  @!P2 BRA `(.L_x_9000) ;  /* 0x0000008800e4a947 */ /* 0x002fea0003800000 */
.L_x_9282:
[----:B------:R-:W-:Y:S05]  /*29910*/  BSYNC B0 ;  /* 0x0000000000007941 */ /* 0x000fea0003800000 */
.L_x_8999:
[----:B------:R-:W2:Y:S02]  /*29920*/  LDL R3, [R1+0x48] ;  /* 0x0000480001037983 */ /* 0x000ea40000100800 */
[----:B--2---:R-:W-:-:S13]  /*29930*/  ISETP.NE.AND P2, PT, R3, 0x3, PT ;  /* 0x000000030300780c */ /* 0x004fda0003f45270 */
[----:B------:R-:W-:Y:S05]  /*29940*/  @!P2 BRA `(.L_x_9001) ;  /* 0x000000000004a947 */ /* 0x000fea0003800000 */
[----:B------:R-:W-:Y:S01]  /*29950*/  BPT.TRAP 0x1 ;  /* 0x000000040000795c */ /* 0x000fe20000300000 */
.L_x_9001:
[----:B------:R-:W-:Y:S01]  /*29960*/  SHF.L.U32 R3, R28, 0x1f, RZ ;  /* 0x0000001f1c037819 */ /* 0x000fe200000006ff */
[----:B-1----:R-:W-:-:S03]  /*29970*/  IMAD R0, R25, 0x5000, RZ ;  /* 0x0000500019007824 */ /* 0x002fc600078e02ff */
[----:B------:R-:W1:Y:S02]  /*29980*/  SYNCS.PHASECHK.TRANS64.TRYWAIT P2, [R2+URZ+0x22860], R3 ;  /* 0x02286003020075a7 */ /* 0x000e64000804017f */
[----:B-1----:R-:W-:Y:S05]  /*29990*/  @!P2 BRA `(.L_x_9002) ;  /* 0x0000008800d4a947 */ /* 0x002fea0003800000 */
.L_x_9283:
[----:B------:R-:W2:Y:S01]  /*299a0*/  LDL R12, [R1+0x24] ;  /* 0x00002400010c7983 */ /* 0x000ea20000100800 */
[----:B-1----:R-:W-:Y:S01]  /*299b0*/  LOP3.LUT R3, R0, R29, RZ, 0xfc, !PT ;  /* 0x0000001d00037212 */ /* 0x002fe200078efcff */
[----:B------:R-:W-:Y:S05]  /*299c0*/  WARPSYNC.ALL ;  /* 0x0000000000007948 */ /* 0x000fea0003800000 */
[----:B------:R-:W-:Y:S01]  /*299d0*/  IMAD.IADD R3, R17, 0x1, R3 ;  /* 0x0000000111037824 */ /* 0x000fe200078e0203 */
[----:B------:R-:W-:Y:S01]  /*299e0*/  LOP3.LUT R19, R23, 0x1800, RZ, 0xfc, !PT ;  /* 0x0000180017137812 */ /* 0x000fe200078efcff */
[----:B------:R-:W3:Y:S04]  /*299f0*/  LDL R20, [R1+0x48] ;  /* 0x0000480001147983 */ /* 0x000ee80000100800 */
[----:B------:R-:W1:Y:S02]  /*29a00*/  LDSM.16.MT88.4 R8, [R3+0xa400] ;  /* 0x00a400000308783b */ /* 0x000e640000004200 */
[----:B-1----:R-:W-:-:S02]  /*29a10*/  PRMT R4, R8, 0x6420, R9 ;  /* 0x0000642008047816 */ /* 0x002fc40000000009 */
[----:B------:R-:W-:Y:S02]  /*29a20*/  PRMT R5, R8, 0x7531, R9 ;  /* 0x0000753108057816 */ /* 0x000fe40000000009 */
[C-C-:B------:R-:W-:Y:S02]  /*29a30*/  PRMT R6, R10.reuse, 0x6420, R11.reuse ;  /* 0x000064200a067816 */ /* 0x140fe4000000000b */
[----:B0-----:R-:W-:Y:S02]  /*29a40*/  PRMT R7, R10, 0x7531, R11 ;  /* 0x000075310a077816 */ /* 0x001fe4000000000b */
[----:B--2---:R-:W-:Y:S02]  /*29a50*/  IADD3 R3, R17, R12, R0 ;  /* 0x0000000c11037210 */ /* 0x004fe40007ffe000 */
[----:B------:R-:W-:-:S03]  /*29a60*/  LOP3.LUT R12, R0, R23, RZ, 0xfc, !PT ;  /* 0x00000017000c7212 */ /* 0x000fc600078efcff */
[----:B------:R-:W0:Y:S02]  /*29a70*/  LDSM.16.MT88.4 R8, [R3+0xa400] ;  /* 0x00a400000308783b */ /* 0x000e240000004200 */
[----:B------:R-:W-:-:S05]  /*29a80*/  IMAD.IADD R12, R18, 0x1, R12 ;  /* 0x00000001120c7824 */ /* 0x000fca00078e020c */
[----:B------:R1:W-:Y:S02]  /*29a90*/  STSM.16.M88.4 [R12], R4 ;  /* 0x000000040c007844 */ /* 0x0003e40000000200 */
[----:B-1----:R-:W-:-:S05]  /*29aa0*/  LOP3.LUT R4, R0, 0x800, R23, 0xfe, !PT ;  /* 0x0000080000047812 */ /* 0x002fca00078efe17 */
[----:B------:R-:W-:Y:S01]  /*29ab0*/  IMAD.IADD R4, R18, 0x1, R4 ;  /* 0x0000000112047824 */ /* 0x000fe200078e0204 */
[C-C-:B0-----:R-:W-:Y:S02]  /*29ac0*/  PRMT R12, R8.reuse, 0x6420, R9.reuse ;  /* 0x00006420080c7816 */ /* 0x141fe40000000009 */
        /* <DEDUP_REMOVED lines=17> */
[----:B------:R-:W-:Y:S02]  /*29be0*/  LOP3.LUT R19, R23, 0x2800, RZ, 0xfc, !PT ;  /* 0x0000280017137812 */ /* 0x000fe400078efcff */
        /* <DEDUP_REMOVED lines=23> */
[----:B0-----:R-:W-:-:S05]  /*29d60*/  VIADD R12, R0, 0x3000 ;  /* 0x00003000000c7836 */ /* 0x001fca0000000000 */
[----:B------:R-:W-:-:S05]  /*29d70*/  LOP3.LUT R4, R12, R29, RZ, 0xfc, !PT ;  /* 0x0000001d0c047212 */ /* 0x000fca00078efcff */
[----:B------:R-:W-:-:S05]  /*29d80*/  IMAD.IADD R4, R17, 0x1, R4 ;  /* 0x0000000111047824 */ /* 0x000fca00078e0204 */
[----:B------:R-:W0:Y:S01]  /*29d90*/  LDSM.16.MT88.4 R8, [R4+0xa400] ;  /* 0x00a400000408783b */ /* 0x000e220000004200 */
[----:B------:R-:W-:Y:S02]  /*29da0*/  LOP3.LUT R12, R12, R23, RZ, 0xfc, !PT ;  /* 0x000000170c0c7212 */ /* 0x000fe400078efcff */
[----:B------:R-:W-:Y:S02]  /*29db0*/  LOP3.LUT R19, R23, 0x3800, RZ, 0xfc, !PT ;  /* 0x0000380017137812 */ /* 0x000fe400078efcff */
[C-C-:B0-----:R-:W-:Y:S02]  /*29dc0*/  PRMT R4, R8.reuse, 0x6420, R9.reuse ;  /* 0x0000642008047816 */ /* 0x141fe40000000009 */
[----:B------:R-:W-:Y:S02]  /*29dd0*/  PRMT R5, R8, 0x7531, R9 ;  /* 0x0000753108057816 */ /* 0x000fe40000000009 */
[C-C-:B------:R-:W-:Y:S02]  /*29de0*/  PRMT R6, R10.reuse, 0x6420, R11.reuse ;  /* 0x000064200a067816 */ /* 0x140fe4000000000b */
[----:B------:R-:W-:-:S02]  /*29df0*/  PRMT R7, R10, 0x7531, R11 ;  /* 0x000075310a077816 */ /* 0x000fc4000000000b */
[----:B------:R-:W0:Y:S01]  /*29e00*/  LDSM.16.MT88.4 R8, [R3+0xd400] ;  /* 0x00d400000308783b */ /* 0x000e220000004200 */
[----:B------:R-:W-:-:S05]  /*29e10*/  IMAD.IADD R12, R18, 0x1, R12 ;  /* 0x00000001120c7824 */ /* 0x000fca00078e020c */
[----:B------:R1:W-:Y:S02]  /*29e20*/  STSM.16.M88.4 [R12], R4 ;  /* 0x000000040c007844 */ /* 0x0003e40000000200 */
[----:B-1----:R-:W-:Y:S02]  /*29e30*/  IADD3 R4, R18, R19, R0 ;  /* 0x0000001312047210 */ /* 0x002fe40007ffe000 */
        /* <DEDUP_REMOVED lines=10> */
[----:B---3--:R-:W-:Y:S02]  /*29ee0*/  ISETP.NE.AND P2, PT, R20, 0x3, PT ;  /* 0x000000031400780c */ /* 0x008fe40003f45270 */
[C-C-:B0-----:R-:W-:Y:S02]  /*29ef0*/  PRMT R4, R8.reuse, 0x6420, R9.reuse ;  /* 0x0000642008047816 */ /* 0x141fe40000000009 */
[----:B------:R-:W-:Y:S02]  /*29f00*/  PRMT R5, R8, 0x7531, R9 ;  /* 0x0000753108057816 */ /* 0x000fe40000000009 */
[C-C-:B------:R-:W-:Y:S02]  /*29f10*/  PRMT R6, R10.reuse, 0x6420, R11.reuse ;  /* 0x000064200a067816 */ /* 0x140fe4000000000b */
[----:B------:R-:W-:-:S02]  /*29f20*/  PRMT R7, R10, 0x7531, R11 ;  /* 0x000075310a077816 */ /* 0x000fc4000000000b */
[----:B------:R-:W0:Y:S01]  /*29f30*/  LDSM.16.MT88.4 R8, [R3+0xe400] ;  /* 0x00e400000308783b */ /* 0x000e220000004200 */
[----:B------:R-:W-:Y:S01]  /*29f40*/  IMAD.IADD R12, R18, 0x1, R12 ;  /* 0x00000001120c7824 */ /* 0x000fe200078e020c */
[----:B------:R-:W-:-:S04]  /*29f50*/  LOP3.LUT R19, R23, 0x4800, RZ, 0xfc, !PT ;  /* 0x0000480017137812 */ /* 0x000fc800078efcff */
        /* <DEDUP_REMOVED lines=15> */
.L_x_9003:
[----:B-1----:R1:W-:Y:S01]  /*2a050*/  SYNCS.ARRIVE.TRANS64.A1T0 RZ, [R2+URZ+0x22850], RZ ;  /* 0x022850ff02ff79a7 */ /* 0x0023e2000810003f */
[----:B------:R-:W-:Y:S06]  /*2a060*/  BAR.SYNC.DEFER_BLOCKING 0x2, 0x80 ;  /* 0x0082000000007b1d */ /* 0x000fec0000010000 */
[----:B------:R-:W-:Y:S05]  /*2a070*/  @!P0 BRA `(.L_x_9004) ;  /* 0x0000000000048947 */ /* 0x000fea0003800000 */
[----:B------:R-:W-:Y:S01]  /*2a080*/  BPT.TRAP 0x1 ;  /* 0x000000040000795c */ /* 0x000fe20000300000 */
.L_x_9004:
[----:B0-----:R-:W2:Y:S01]  /*2a090*/  LDL R0, [R1+0x20] ;  /* 0x0000200001007983 */ /* 0x001ea20000100800 */
[----:B-1----:R-:W-:Y:S02]  /*2a0a0*/  VIADD R2, R2, 0x22880 ;  /* 0x0002288002027836 */ /* 0x002fe40000000000 */
[----:B------:R-:W-:Y:S01]  /*2a0b0*/  IMAD.MOV.U32 R25, RZ, RZ, R35 ;  /* 0x000000ffff197224 */ /* 0x000fe200078e0023 */
[----:B------:R3:W5:Y:S02]  /*2a0c0*/  LDL R28, [R1+0x8] ;  /* 0x00000800011c7983 */ /* 0x0007640000100800 */
[----:B--2---:R-:W-:-:S04]  /*2a0d0*/  PRMT R2, R0, 0x654, R2 ;  /* 0x0000065400027816 */ /* 0x004fc80000000002 */
[----:B------:R3:W-:Y:S01]  /*2a0e0*/  SYNCS.ARRIVE.TRANS64.RED.A1T0 RZ, [R2+URZ], RZ ;  /* 0x000000ff02ff79a7 */ /* 0x0007e2000810043f */
[----:B------:R-:W-:Y:S05]  /*2a0f0*/  @P1 BRA `(.L_x_9005) ;  /* 0xffffffe400581947 */ /* 0x000fea000383ffff */
.L_x_8985:
[----:B0-----:R-:W3:Y:S02]  /*2a100*/  S2R R0, SR_TID.X ;  /* 0x0000000000007919 */ /* 0x001ee40000002100 */
[----:B---3--:R-:W-:Y:S02]  /*2a110*/  LOP3.LUT R2, R0, 0x7f, RZ, 0xc0, !PT ;  /* 0x0000007f00027812 */ /* 0x008fe400078ec0ff */
        /* <DEDUP_REMOVED lines=17> */
.L_x_9007:
[----:B------:R-:W-:Y:S05]  /*2a230*/  BSYNC B0 ;  /* 0x0000000000007941 */ /* 0x000fea0003800000 */
.L_x_9006:
[----:B------:R-:W-:Y:S05]  /*2a240*/  @!P0 BRA `(.L_x_9008) ;  /* 0x0000000000048947 */ /* 0x000fea0003800000 */
[----:B------:R-:W-:Y:S01]  /*2a250*/  BPT.TRAP 0x1 ;  /* 0x000000040000795c */ /* 0x000fe20000300000 */
.L_x_9008:
[----:B------:R-:W2:Y:S01]  /*2a260*/  LDL R0, [R1+0x8] ;  /* 0x0000080001007983 */ /* 0x000ea20000100800 */
[----:B------:R-:W-:Y:S01]  /*2a270*/  BSSY B0, `(.L_x_9009) ;  /* 0x0000006000007945 */ /* 0x000fe20003800000 */
[----:B--2---:R-:W-:Y:S01]  /*2a280*/  LOP3.LUT R3, R0, 0x1, RZ, 0x3c, !PT ;  /* 0x0000000100037812 */ /* 0x004fe200078e3cff */
[----:B------:R-:W-:-:S03]  /*2a290*/  IMAD R0, R35, 0x8, R17 ;  /* 0x0000000823007824 */ /* 0x000fc600078e0211 */
[----:B------:R-:W-:-:S04]  /*2a2a0*/  SHF.L.U32 R3, R3, 0x1f, RZ ;  /* 0x0000001f03037819 */ /* 0x000fc800000006ff */
[----:B------:R-:W0:Y:S02]  /*2a2b0*/  SYNCS.PHASECHK.TRANS64.TRYWAIT P1, [R0+URZ+0x22870], R3 ;  /* 0x02287003000075a7 */ /* 0x000e24000802017f */
[----:B0-----:R-:W-:Y:S05]  /*2a2c0*/  @!P1 BRA `(.L_x_9010) ;  /* 0x00000080009c9947 */ /* 0x001fea0003800000 */
.L_x_9284:
[----:B------:R-:W-:Y:S05]  /*2a2d0*/  BSYNC B0 ;  /* 0x0000000000007941 */ /* 0x000fea0003800000 */
.L_x_9009:
[----:B------:R-:W2:Y:S02]  /*2a2e0*/  LDL R2, [R1+0x48] ;  /* 0x0000480001027983 */ /* 0x000ea40000100800 */
[----:B--2---:R-:W-:-:S13]  /*2a2f0*/  ISETP.NE.AND P1, PT, R2, 0x3, PT ;  /* 0x000000030200780c */ /* 0x004fda0003f25270 */
[----:B------:R-:W-:Y:S05]  /*2a300*/  @!P1 BRA `(.L_x_9011) ;  /* 0x0000000000049947 */ /* 0x000fea0003800000 */
[----:B------:R-:W-:Y:S01]  /*2a310*/  BPT.TRAP 0x1 ;  /* 0x000000040000795c */ /* 0x000fe20000300000 */
.L_x_9011:
[----:B------:R-:W0:Y:S02]  /*2a320*/  LDL R2, [R1+0x8] ;  /* 0x0000080001027983 */ /* 0x000e240000100800 */
[----:B0-----:R-:W-:-:S04]  /*2a330*/  SHF.L.U32 R3, R2, 0x1f, RZ ;  /* 0x0000001f02037819 */ /* 0x001fc800000006ff */
[----:B------:R-:W0:Y:S02]  /*2a340*/  SYNCS.PHASECHK.TRANS64.TRYWAIT P1, [R0+URZ+0x22860], R3 ;  /* 0x02286003000075a7 */ /* 0x000e24000802017f */
[----:B0-----:R-:W-:Y:S05]  /*2a350*/  @!P1 BRA `(.L_x_9012) ;  /* 0x00000080008c9947 */ /* 0x001fea0003800000 */
.L_x_9285:
[----:B------:R-:W2:Y:S01]  /*2a360*/  LDL R12, [R1+0x24] ;  /* 0x00002400010c7983 */ /* 0x000ea20000100800 */
[----:B0-----:R-:W-:Y:S01]  /*2a370*/  IMAD R3, R35, 0x5000, RZ ;  /* 0x0000500023037824 */ /* 0x001fe200078e02ff */
[----:B------:R-:W-:Y:S05]  /*2a380*/  WARPSYNC.ALL ;  /* 0x0000000000007948 */ /* 0x000fea0003800000 */
[----:B------:R-:W-:Y:S02]  /*2a390*/  LOP3.LUT R2, R3, R29, RZ, 0xfc, !PT ;  /* 0x0000001d03027212 */ /* 0x000fe400078efcff */
[----:B------:R-:W-:-:S03]  /*2a3a0*/  LOP3.LUT R20, R23, 0x1800, RZ, 0xfc, !PT ;  /* 0x0000180017147812 */ /* 0x000fc600078efcff */
[----:B------:R-:W-:-:S05]  /*2a3b0*/  IMAD.IADD R13, R17, 0x1, R2 ;  /* 0x00000001110d7824 */ /* 0x000fca00078e0202 */
[----:B------:R-:W0:Y:S02]  /*2a3c0*/  LDSM.16.MT88.4 R4, [R13+0xa400] ;  /* 0x00a400000d04783b */ /* 0x000e240000004200 */
        /* <DEDUP_REMOVED lines=101> */
.L_x_9013:
[----:B------:R0:W-:Y:S01]  /*2aa20*/  SYNCS.ARRIVE.TRANS64.A1T0 RZ, [R0+URZ+0x22850], RZ ;  /* 0x022850ff00ff79a7 */ /* 0x0001e2000810003f */
[----:B------:R-:W-:Y:S06]  /*2aa30*/  BAR.SYNC.DEFER_BLOCKING 0x2, 0x80 ;  /* 0x0082000000007b1d */ /* 0x000fec0000010000 */
[----:B------:R-:W-:Y:S05]  /*2aa40*/  @!P0 BRA `(.L_x_9014) ;  /* 0x0000000000048947 */ /* 0x000fea0003800000 */
[----:B------:R-:W-:Y:S01]  /*2aa50*/  BPT.TRAP 0x1 ;  /* 0x000000040000795c */ /* 0x000fe20000300000 */
.L_x_9014:
[----:B------:R-:W2:Y:S04]  /*2aa60*/  LDL R3, [R1+0x20] ;  /* 0x0000200001037983 */ /* 0x000ea80000100800 */
[----:B------:R-:W3:Y:S01]  /*2aa70*/  LDL.LU R2, [R1+0x8] ;  /* 0x0000080001027983 */ /* 0x000ee20000300800 */
[----:B0-----:R-:W-:Y:S02]  /*2aa80*/  VIADD R0, R0, 0x22880 ;  /* 0x0002288000007836 */ /* 0x001fe40000000000 */
[----:B------:R-:W-:-:S05]  /*2aa90*/  VIADD R35, R35, 0x1 ;  /* 0x0000000123237836 */ /* 0x000fca0000000000 */
[----:B------:R-:W-:-:S04]  /*2aaa0*/  ISETP.NE.AND P0, PT, R35, 0x2, PT ;  /* 0x000000022300780c */ /* 0x000fc80003f05270 */
[----:B------:R-:W-:Y:S02]  /*2aab0*/  SEL R35, R35, RZ, P0 ;  /* 0x000000ff23237207 */ /* 0x000fe40000000000 */
[----:B--2---:R-:W-:-:S04]  /*2aac0*/  PRMT R0, R3, 0x654, R0 ;  /* 0x0000065403007816 */ /* 0x004fc80000000000 */
[----:B------:R0:W-:Y:S02]  /*2aad0*/  SYNCS.ARRIVE.TRANS64.RED.A1T0 RZ, [R0+URZ], RZ ;  /* 0x000000ff00ff79a7 */ /* 0x0001e4000810043f */
[----:B0-----:R-:W-:-:S04]  /*2aae0*/  SEL R0, RZ, 0x1, P0 ;  /* 0x00000001ff007807 */ /* 0x001fc80000000000 */
[----:B---3--:R-:W-:-:S05]  /*2aaf0*/  LOP3.LUT R2, R2, R0, RZ, 0x3c, !PT ;  /* 0x0000000002027212 */ /* 0x008fca00078e3cff */
[----:B------:R0:W-:Y:S02]  /*2ab00*/  STL [R1+0x8], R2 ;  /* 0x0000080201007387 */ /* 0x0001e40000100800 */
.L_x_8957:
        /* <DEDUP_REMOVED lines=12> */
.L_x_9015:
[----:B------:R-:W2:Y:S01]  /*2abd0*/  S2R R0, SR_TID.X ;  /* 0x0000000000007919 */ /* 0x000ea20000002100 */
[----:B------:R-:W-:Y:S01]  /*2abe0*/  UMOV UR4, 0xffffffff ;  /* 0xffffffff00047882 */ /* 0x000fe20000000000 */
[----:B--2---:R-:W-:-:S04]  /*2abf0*/  LOP3.LUT R4, R0, 0x1f, RZ, 0xc0, !PT ;  /* 0x0000001f00047812 */ /* 0x004fc800078ec0ff */
[----:B------:R-:W-:Y:S01]  /*2ac00*/  ISETP.NE.AND P0, PT, R4, 0x1f, PT ;  /* 0x0000001f0400780c */ /* 0x000fe20003f05270 */
[----:B------:R-:W-:-:S12]  /*2ac10*/  BRA.DIV UR4, `(.L_x_9017) ;  /* 0x0000007a04707947 */ /* 0x000fd8000b800000 */
[----:B01----:R-:W-:Y:S01]  /*2ac20*/  IMAD.IADD R5, R27, 0x1, R4 ;  /* 0x000000011b057824 */ /* 0x003fe200078e0204 */
        /* <DEDUP_REMOVED lines=10> */
[----:B0-----:R-:W-:Y:S02]  /*2acd0*/  IMAD.MOV.U32 R2, RZ, RZ, RZ ;  /* 0x000000ffff027224 */ /* 0x001fe400078e00ff */
[----:B--2---:R-:W-:Y:S01]  /*2ace0*/  @!P1 IMAD.MOV.U32 R2, RZ, RZ, R3 ;  /* 0x000000ffff029224 */ /* 0x004fe200078e0003 */
[----:B------:R-:W-:-:S04]  /*2acf0*/  ISETP.NE.AND P1, PT, R4, RZ, PT ;  /* 0x000000ff0400720c */ /* 0x000fc80003f25270 */
        /* <DEDUP_REMOVED lines=17> */
.L_x_9295:
[----:B------:R-:W-:Y:S02]  /*2ae10*/  ULDC UR4, c[0x0][0xc38] ;  /* 0x00030e0000047ab9 */ /* 0x000fe40000000800 */
[----:B------:R-:W-:-:S04]  /*2ae20*/  IMAD.U32 R4, RZ, RZ, UR4 ;  /* 0x00000004ff047e24 */ /* 0x000fc8000f8e00ff */
[----:B-1----:R-:W-:-:S04]  /*2ae30*/  IMAD R14, R14, R4, RZ ;  /* 0x000000040e0e7224 */ /* 0x002fc800078e02ff */
[----:B------:R-:W-:-:S05]  /*2ae40*/  IMAD.IADD R5, R5, 0x1, R14 ;  /* 0x0000000105057824 */ /* 0x000fca00078e020e */
[----:B------:R-:W-:-:S13]  /*2ae50*/  ISETP.GT.AND P6, PT, R5, R0, PT ;  /* 0x000000000500720c */ /* 0x000fda0003fc4270 */
[----:B------:R-:W-:Y:S05]  /*2ae60*/  @P6 BRA `(.L_x_9018) ;  /* 0x00000000009c6947 */ /* 0x000fea0003800000 */
.L_x_9023:
        /* <DEDUP_REMOVED lines=14> */
.L_x_9021:
[----:B------:R-:W-:Y:S05]  /*2af50*/  BSYNC B0 ;  /* 0x0000000000007941 */ /* 0x000fea0003800000 */
.L_x_9020:
[----:B------:R-:W-:-:S03]  /*2af60*/  UMOV UR4, 0xffffffff ;  /* 0xffffffff00047882 */ /* 0x000fc60000000000 */
[----:B------:R-:W-:Y:S05]  /*2af70*/  BRA.DIV UR4, `(.L_x_9022) ;  /* 0x0000007a04bc7947 */ /* 0x000fea000b800000 */
[----:B-----5:R-:W2:Y:S02]  /*2af80*/  SHFL.UP PT, R14, R2, 0x1, RZ ;  /* 0x04200000020e7989 */ /* 0x020ea400000e00ff */
[----:B--2---:R-:W-:-:S05]  /*2af90*/  SEL R13, R14, RZ, P1 ;  /* 0x000000ff0e0d7207 */ /* 0x004fca0000800000 */
[----:B------:R-:W-:-:S05]  /*2afa0*/  IMAD.IADD R13, R2, 0x1, R13 ;  /* 0x00000001020d7824 */ /* 0x000fca00078e020d */
[----:B------:R-:W2:Y:S02]  /*2afb0*/  SHFL.UP PT, R14, R13, 0x2, RZ ;  /* 0x044000000d0e7989 */ /* 0x000ea400000e00ff */
[----:B--2---:R-:W-:-:S05]  /*2afc0*/  SEL R4, R14, RZ, P2 ;  /* 0x000000ff0e047207 */ /* 0x004fca0001000000 */
[----:B------:R-:W-:-:S05]  /*2afd0*/  IMAD.IADD R4, R13, 0x1, R4 ;  /* 0x000000010d047824 */ /* 0x000fca00078e0204 */
[----:B------:R-:W0:Y:S02]  /*2afe0*/  SHFL.UP PT, R14, R4, 0x4, RZ ;  /* 0x04800000040e7989 */ /* 0x000e2400000e00ff */
[----:B01----:R-:W-:-:S05]  /*2aff0*/  SEL R3, R14, RZ, P3 ;  /* 0x000000ff0e037207 */ /* 0x003fca0001800000 */
        /* <DEDUP_REMOVED lines=8> */
.L_x_9303:
[----:B------:R-:W-:Y:S02]  /*2b080*/  ULDC UR4, c[0x0][0xc38] ;  /* 0x00030e0000047ab9 */ /* 0x000fe40000000800 */
[----:B------:R-:W-:-:S04]  /*2b090*/  IMAD.U32 R4, RZ, RZ, UR4 ;  /* 0x00000004ff047e24 */ /* 0x000fc8000f8e00ff */
[----:B-1----:R-:W-:-:S04]  /*2b0a0*/  IMAD R14, R14, R4, RZ ;  /* 0x000000040e0e7224 */ /* 0x002fc800078e02ff */
[----:B------:R-:W-:-:S05]  /*2b0b0*/  IMAD.IADD R5, R14, 0x1, R5 ;  /* 0x000000010e057824 */ /* 0x000fca00078e0205 */
[----:B------:R-:W-:-:S13]  /*2b0c0*/  ISETP.GT.AND P6, PT, R5, R0, PT ;  /* 0x000000000500720c */ /* 0x000fda0003fc4270 */
[----:B------:R-:W-:Y:S05]  /*2b0d0*/  @!P6 BRA `(.L_x_9023) ;  /* 0xfffffffc0064e947 */ /* 0x000fea000383ffff */
.L_x_9018:
        /* <DEDUP_REMOVED lines=8> */
.L_x_9307:
[----:B------:R-:W-:Y:S01]  /*2b160*/  ISETP.NE.AND P0, PT, R5, RZ, PT ;  /* 0x000000ff0500720c */ /* 0x000fe20003f05270 */
[----:B------:R-:W-:-:S12]  /*2b170*/  IMAD.MOV.U32 R5, RZ, RZ, RZ ;  /* 0x000000ffff057224 */ /* 0x000fd800078e00ff */
[----:B------:R-:W-:Y:S05]  /*2b180*/  @!P0 BRA `(.L_x_9025) ;  /* 0x0000000000108947 */ /* 0x000fea0003800000 */
[----:B------:R-:W-:Y:S01]  /*2b190*/  UMOV UR4, 0xffffffff ;  /* 0xffffffff00047882 */ /* 0x000fe20000000000 */
[----:B------:R-:W-:Y:S02]  /*2b1a0*/  VIADD R12, R6, 0xffffffff ;  /* 0xffffffff060c7836 */ /* 0x000fe40000000000 */
[----:B------:R-:W-:Y:S05]  /*2b1b0*/  BRA.DIV UR4, `(.L_x_9026) ;  /* 0x0000007e04307947 */ /* 0x000fea000b800000 */
[----:B------:R3:W4:Y:S02]  /*2b1c0*/  SHFL.IDX PT, R5, R3, R12, 0x1f ;  /* 0x00001f0c03057589 */ /* 0x00072400000e0000 */
.L_x_9025:
[----:B01-3--:R-:W0:Y:S01]  /*2b1d0*/  LDC.64 R2, c[0x0][0xc90] ;  /* 0x00032400ff027b82 */ /* 0x00be220000000a00 */
[----:B------:R-:W-:-:S04]  /*2b1e0*/  IMAD.IADD R27, R6, 0x1, R27 ;  /* 0x00000001061b7824 */ /* 0x000fc800078e021b */
[----:B0-----:R-:W-:-:S05]  /*2b1f0*/  IMAD.WIDE R2, R27, 0x4, R2 ;  /* 0x000000041b027825 */ /* 0x001fca00078e0202 */
[----:B------:R-:W2:Y:S01]  /*2b200*/  LDG.E R7, desc[UR60][R2.64] ;  /* 0x0000003c02077981 */ /* 0x000ea2000c1e1900 */
[----:B----4-:R-:W-:-:S04]  /*2b210*/  IMAD R24, R5, R4, R24 ;  /* 0x0000000405187224 */ /* 0x010fc800078e0218 */
[----:B------:R-:W-:Y:S02]  /*2b220*/  IMAD.IADD R0, R0, 0x1, -R24 ;  /* 0x0000000100007824 */ /* 0x000fe400078e0a18 */
[----:B--2---:R-:W-:-:S05]  /*2b230*/  IMAD R6, R25, R7, RZ ;  /* 0x0000000719067224 */ /* 0x004fca00078e02ff */
        /* <DEDUP_REMOVED lines=59> */
.L_x_9019:
[----:B------:R-:W-:Y:S01]  /*2b5f0*/  UMOV UR4, URZ ;  /* 0x0000003f00047c82 */ /* 0x000fe20008000000 */
[----:B------:R-:W-:Y:S01]  /*2b600*/  UMOV UR5, URZ ;  /* 0x0000003f00057c82 */ /* 0x000fe20008000000 */
[----:B------:R-:W-:Y:S01]  /*2b610*/  ULDC UR6, c[0x0][0xc3c] ;  /* 0x00030f0000067ab9 */ /* 0x000fe20000000800 */
[----:B------:R-:W-:Y:S02]  /*2b620*/  IMAD.MOV.U32 R24, RZ, RZ, R0 ;  /* 0x000000ffff187224 */ /* 0x000fe400078e0000 */
[----:B------:R-:W-:Y:S02]  /*2b630*/  IMAD.U32 R25, RZ, RZ, UR4 ;  /* 0x00000004ff197e24 */ /* 0x000fe4000f8e00ff */
[----:B------:R-:W-:Y:S02]  /*2b640*/  IMAD.U32 R26, RZ, RZ, UR5 ;  /* 0x00000005ff1a7e24 */ /* 0x000fe4000f8e00ff */
[----:B------:R-:W-:-:S07]  /*2b650*/  IMAD.U32 R27, RZ, RZ, UR6 ;  /* 0x00000006ff1b7e24 */ /* 0x000fce000f8e00ff */
.L_x_9027:
        /* <DEDUP_REMOVED lines=12> */
.L_x_9016:
[----:B------:R-:W-:Y:S02]  /*2b720*/  ULDC UR4, c[0x0][0xc3c] ;  /* 0x00030f0000047ab9 */ /* 0x000fe40000000800 */
[----:B---3--:R-:W-:-:S13]  /*2b730*/  ISETP.GE.AND P0, PT, R27, UR4, PT ;  /* 0x000000041b007c0c */ /* 0x008fda000bf06270 */
[----:B------:R-:W-:Y:S05]  /*2b740*/  @!P0 BRA `(.L_x_9028) ;  /* 0xffffff88009c8947 */ /* 0x000fea000383ffff */
[----:B------:R-:W-:Y:S05]  /*2b750*/  BSYNC B7 ;  /* 0x0000000000077941 */ /* 0x000fea0003800000 */
.L_x_8904:
[----:B0-2---:R-:W2:Y:S01]  /*2b760*/  LDL.LU R0, [R1+0x44] ;  /* 0x0000440001007983 */ /* 0x005ea20000300800 */
[----:B------:R-:W-:Y:S01]  /*2b770*/  BSSY B0, `(.L_x_9029) ;  /* 0x000000b000007945 */ /* 0x000fe20003800000 */
[----:B-1----:R-:W0:Y:S01]  /*2b780*/  S2R R5, SR_CgaCtaId ;  /* 0x0000000000057919 */ /* 0x002e220000008800 */
        /* <DEDUP_REMOVED lines=9> */
.L_x_9310:
[----:B------:R-:W-:Y:S05]  /*2b820*/  BSYNC B0 ;  /* 0x0000000000007941 */ /* 0x000fea0003800000 */
.L_x_9029:
[----:B------:R-:W-:-:S03]  /*2b830*/  UMOV UR4, 0xffffffff ;  /* 0xffffffff00047882 */ /* 0x000fc60000000000 */
[----:B------:R-:W-:Y:S05]  /*2b840*/  BRA.DIV UR4, `(.L_x_9031) ;  /* 0x0000007604c87947 */ /* 0x000fea000b800000 */
[----:B0-----:R-:W0:Y:S02]  /*2b850*/  S2R R0, SR_TID.X ;  /* 0x0000000000007919 */ /* 0x001e240000002100 */
[----:B0-----:R-:W-:-:S04]  /*2b860*/  SHF.R.U32.HI R0, RZ, 0x5, R0 ;  /* 0x00000005ff007819 */ /* 0x001fc80000011600 */
[----:B------:R-:W-:-:S05]  /*2b870*/  LOP3.LUT R0, R0, 0x3, RZ, 0xc0, !PT ;  /* 0x0000000300007812 */ /* 0x000fca00078ec0ff */
[----:B------:R0:W1:Y:S02]  /*2b880*/  SHFL.IDX PT, R14, R0, RZ, 0x1f ;  /* 0x00001fff000e7589 */ /* 0x00006400000e0000 */
.L_x_9313:
[----:B-1----:R-:W-:-:S13]  /*2b890*/  ISETP.NE.AND P0, PT, R14, RZ, PT ;  /* 0x000000ff0e00720c */ /* 0x002fda0003f05270 */
[----:B------:R-:W-:Y:S05]  /*2b8a0*/  @P0 BRA `(.L_x_8654) ;  /* 0x0000000000b00947 */ /* 0x000fea0003800000 */
[----:B------:R-:W-:-:S03]  /*2b8b0*/  UMOV UR4, 0xffffffff ;  /* 0xffffffff00047882 */ /* 0x000fc60000000000 */
[----:B------:R-:W-:Y:S05]  /*2b8c0*/  BRA.DIV UR4, `(.L_x_9032) ;  /* 0x0000007604dc7947 */ /* 0x000fea000b800000 */
[----:B------:R-:W-:-:S13]  /*2b8d0*/  ELECT P6, URZ, PT ;  /* 0x00000000003f782f */ /* 0x000fda00038c0000 */
.L_x_9316:
[----:B------:R-:W-:Y:S05]  /*2b8e0*/  @!P6 BRA `(.L_x_8654) ;  /* 0x0000000000a0e947 */ /* 0x000fea0003800000 */
[----:B0-----:R-:W2:Y:S02]  /*2b8f0*/  LDL.LU R0, [R1+0x28] ;  /* 0x0000280001007983 */ /* 0x001ea40000300800 */
[----:B--2---:R-:W-:-:S04]  /*2b900*/  LOP3.LUT R0, R0, 0x2, RZ, 0xfc, !PT ;  /* 0x0000000200007812 */ /* 0x004fc800078efcff */
[----:B------:R-:W-:-:S13]  /*2b910*/  ISETP.NE.AND P0, PT, R0, 0x3, PT ;  /* 0x000000030000780c */ /* 0x000fda0003f05270 */
[----:B------:R-:W-:Y:S05]  /*2b920*/  @!P0 BRA `(.L_x_9033) ;  /* 0x0000000000048947 */ /* 0x000fea0003800000 */
[----:B------:R-:W-:Y:S01]  /*2b930*/  BPT.TRAP 0x1 ;  /* 0x000000040000795c */ /* 0x000fe20000300000 */
.L_x_9033:
        /* <DEDUP_REMOVED lines=8> */
.L_x_9317:
[----:B------:R-:W2:Y:S01]  /*2b9c0*/  LDL.LU R4, [R1+0x8] ;  /* 0x0000080001047983 */ /* 0x000ea20000300800 */
[----:B------:R-:W-:Y:S02]  /*2b9d0*/  SEL R35, R35, RZ, P2 ;  /* 0x000000ff23237207 */ /* 0x000fe40001000000 */
[----:B--2---:R-:W-:Y:S01]  /*2b9e0*/  LOP3.LUT R0, R4, R0, RZ, 0x3c, !PT ;  /* 0x0000000004007212 */ /* 0x004fe200078e3cff */
[----:B------:R-:W-:Y:S06]  /*2b9f0*/  @!P0 BRA `(.L_x_9035) ;  /* 0x0000000000048947 */ /* 0x000fec0003800000 */
[----:B------:R-:W-:Y:S01]  /*2ba00*/  BPT.TRAP 0x1 ;  /* 0x000000040000795c */ /* 0x000fe20000300000 */
.L_x_9035:
[----:B------:R-:W-:Y:S01]  /*2ba10*/  IMAD R35, R35, 0x8, R5 ;  /* 0x0000000823237824 */ /* 0x000fe200078e0205 */
[----:B------:R-:W-:-:S04]  /*2ba20*/  SHF.L.U32 R0, R0, 0x1f, RZ ;  /* 0x0000001f00007819 */ /* 0x000fc800000006ff */
[----:B------:R-:W1:Y:S02]  /*2ba30*/  SYNCS.PHASECHK.TRANS64.TRYWAIT P1, [R35+URZ+0x22840], R0 ;  /* 0x02284000230075a7 */ /* 0x000e64000802017f */
[----:B-1----:R-:W-:Y:S05]  /*2ba40*/  @!P1 BRA `(.L_x_9036) ;  /* 0x0000007400b09947 */ /* 0x002fea0003800000 */
.L_x_9318:
[----:B------:R-:W-:Y:S05]  /*2ba50*/  @!P0 BRA `(.L_x_9037) ;  /* 0x0000000000048947 */ /* 0x000fea0003800000 */
[----:B------:R-:W-:Y:S01]  /*2ba60*/  BPT.TRAP 0x1 ;  /* 0x000000040000795c */ /* 0x000fe20000300000 */
.L_x_9037:
[----:B------:R-:W2:Y:S02]  /*2ba70*/  SYNCS.PHASECHK.TRANS64.TRYWAIT P1, [R3+URZ+0x22860], R2 ;  /* 0x02286002030075a7 */ /* 0x000ea4000802017f */
[----:B--2---:R-:W-:Y:S05]  /*2ba80*/  @!P1 BRA `(.L_x_9038) ;  /* 0x0000007400b49947 */ /* 0x004fea0003800000 */
.L_x_9319:
[----:B------:R-:W-:Y:S05]  /*2ba90*/  @!P0 BRA `(.L_x_9039) ;  /* 0x0000000000048947 */ /* 0x000fea0003800000 */
[----:B------:R-:W-:Y:S01]  /*2baa0*/  BPT.TRAP 0x1 ;  /* 0x000000040000795c */ /* 0x000fe20000300000 */
.L_x_9039:
[----:B------:R-:W3:Y:S02]  /*2bab0*/  SYNCS.PHASECHK.TRANS64.TRYWAIT P1, [R35+URZ+0x22860], R0 ;  /* 0x02286000230075a7 */ /* 0x000ee4000802017f */
[----:B---3--:R-:W-:Y:S05]  /*2bac0*/  @!P1 BRA `(.L_x_9040) ;  /* 0x0000007400b89947 */ /* 0x008fea0003800000 */
.L_x_9320:
[----:B------:R-:W-:Y:S05]  /*2bad0*/  @!P0 BRA `(.L_x_9041) ;  /* 0x0000000000048947 */ /* 0x000fea0003800000 */
[----:B------:R-:W-:Y:S01]  /*2bae0*/  BPT.TRAP 0x1 ;  /* 0x000000040000795c */ /* 0x000fe20000300000 */
.L_x_9041:
[----:B------:R-:W4:Y:S02]  /*2baf0*/  SYNCS.PHASECHK.TRANS64.TRYWAIT P1, [R3+URZ+0x22880], R2 ;  /* 0x02288002030075a7 */ /* 0x000f24000802017f */
[----:B----4-:R-:W-:Y:S05]  /*2bb00*/  @!P1 BRA `(.L_x_9042) ;  /* 0x0000007400bc9947 */ /* 0x010fea0003800000 */
.L_x_9321:
[----:B------:R-:W-:Y:S05]  /*2bb10*/  @!P0 BRA `(.L_x_9043) ;  /* 0x0000000000048947 */ /* 0x000fea0003800000 */
[----:B------:R-:W-:Y:S01]  /*2bb20*/  BPT.TRAP 0x1 ;  /* 0x000000040000795c */ /* 0x000fe20000300000 */
.L_x_9043:
[----:B------:R0:W0:Y:S02]  /*2bb30*/  SYNCS.PHASECHK.TRANS64.TRYWAIT P0, [R35+URZ+0x22880], R0 ;  /* 0x02288000230075a7 */ /* 0x000024000800017f */
[----:B0-----:R-:W-:Y:S05]  /*2bb40*/  @!P0 NANOSLEEP.SYNCS 0x989680 ;  /* 0x009896800000895d */ /* 0x001fea0003900000 */
[----:B------:R-:W0:Y:S02]  /*2bb50*/  @!P0 SYNCS.PHASECHK.TRANS64 P0, [R35+URZ+0x22880], R0 ;  /* 0x02288000230085a7 */ /* 0x000e24000800007f */
[----:B0-----:R-:W-:Y:S05]  /*2bb60*/  @!P0 BRA `(.L_x_9043) ;  /* 0xfffffffc00f08947 */ /* 0x001fea000383ffff */
.L_x_8654:
[----:B------:R-:W-:Y:S05]  /*2bb70*/  BSYNC B8 ;  /* 0x0000000000087941 */ /* 0x000fea0003800000 */
.L_x_8651:
[----:B------:R-:W-:Y:S05]  /*2bb80*/  EXIT ;  /* 0x000000000000794d */ /* 0x000fea0003800000 */
.L_x_8682:
[----:B-1----:R1:W2:Y:S02]  /*2bb90*/  SYNCS.PHASECHK.TRANS64.TRYWAIT P6, [R87+URZ+0x22890], R97 ;  /* 0x02289061570075a7 */ /* 0x0022a400080c017f */
[----:B--2---:R-:W-:Y:S05]  /*2bba0*/  @!P6 NANOSLEEP.SYNCS 0x989680 ;  /* 0x009896800000e95d */ /* 0x004fea0003900000 */
[----:B------:R-:W2:Y:S02]  /*2bbb0*/  @!P6 SYNCS.PHASECHK.TRANS64 P6, [R87+URZ+0x22890], R97 ;  /* 0x022890615700e5a7 */ /* 0x000ea400080c007f */
[----:B--2---:R-:W-:Y:S05]  /*2bbc0*/  @!P6 BRA `(.L_x_8682) ;  /* 0xfffffffc00f0e947 */ /* 0x004fea000383ffff */
[----:B------:R-:W-:Y:S05]  /*2bbd0*/  BRA `(.L_x_9044) ;  /* 0xfffffd7000687947 */ /* 0x000fea000383ffff */
.L_x_8683:
        /* <DEDUP_REMOVED lines=8> */
.L_x_9046:
[----:B------:R-:W-:Y:S05]  /*2bc60*/  BSYNC B1 ;  /* 0x0000000000017941 */ /* 0x000fea0003800000 */
.L_x_9045:
        /* <DEDUP_REMOVED lines=8> */
.L_x_9047:
[----:B------:R-:W-:Y:S05]  /*2bcf0*/  BRA `(.L_x_9048) ;  /* 0xfffffd7000347947 */ /* 0x000fea000383ffff */
.L_x_8692:
[----:B------:R-:W-:Y:S01]  /*2bd00*/  BSSY B1, `(.L_x_9049) ;  /* 0x0000008000017945 */ /* 0x000fe20003800000 */
[----:B------:R-:W-:Y:S02]  /*2bd10*/  IMAD.MOV.U32 R13, RZ, RZ, R101 ;  /* 0x000000ffff0d7224 */ /* 0x000fe400078e0065 */
[----:B------:R-:W-:Y:S02]  /*2bd20*/  IMAD.MOV.U32 R12, RZ, RZ, 0x1 ;  /* 0x00000001ff0c7424 */ /* 0x000fe400078e00ff */
[----:B0-----:R-:W-:Y:S02]  /*2bd30*/  IMAD.MOV.U32 R11, RZ, RZ, 0x1c1f ;  /* 0x00001c1fff0b7424 */ /* 0x001fe400078e00ff */
[----:B------:R-:W-:-:S07]  /*2bd40*/  IMAD.MOV.U32 R15, RZ, RZ, -0x1 ;  /* 0xffffffffff0f7424 */ /* 0x000fce00078e00ff */
[----:B-1234-:R-:W-:Y:S05]  /*2bd50*/  WARPSYNC.COLLECTIVE R15, `(.L_x_9050) ;  /* 0x000000000f087348 */ /* 0x01efea0003c00000 */
[----:B----4-:R0:W4:Y:S02]  /*2bd60*/  SHFL.IDX P6, R14, R13, R12, R11 ;  /* 0x0000000c0d0e7389 */ /* 0x01012400000c000b */
[----:B01234-:R-:W-:Y:S01]  /*2bd70*/  ENDCOLLECTIVE ;  /* 0x000000000000791b */ /* 0x01ffe20003800000 */
.L_x_9050:
[----:B------:R-:W-:Y:S05]  /*2bd80*/  BSYNC B1 ;  /* 0x0000000000017941 */ /* 0x000fea0003800000 */
.L_x_9049:
        /* <DEDUP_REMOVED lines=8> */
.L_x_9051:
[----:B------:R-:W-:Y:S05]  /*2be10*/  BRA `(.L_x_9052) ;  /* 0xfffffd7c00b47947 */ /* 0x000fea000383ffff */
.L_x_8701:
[----:B------:R-:W-:Y:S01]  /*2be20*/  BSSY B1, `(.L_x_9053) ;  /* 0x0000008000017945 */ /* 0x000fe20003800000 */
[----:B------:R-:W-:Y:S02]  /*2be30*/  IMAD.MOV.U32 R13, RZ, RZ, R101 ;  /* 0x000000ffff0d7224 */ /* 0x000fe400078e0065 */
[----:B------:R-:W-:Y:S02]  /*2be40*/  IMAD.MOV.U32 R12, RZ, RZ, 0x2 ;  /* 0x00000002ff0c7424 */ /* 0x000fe400078e00ff */
[----:B0-----:R-:W-:Y:S02]  /*2be50*/  IMAD.MOV.U32 R11, RZ, RZ, 0x1c1f ;  /* 0x00001c1fff0b7424 */ /* 0x001fe400078e00ff */
[----:B------:R-:W-:-:S07]  /*2be60*/  IMAD.MOV.U32 R15, RZ, RZ, -0x1 ;  /* 0xffffffffff0f7424 */ /* 0x000fce00078e00ff */
[----:B-1234-:R-:W-:Y:S05]  /*2be70*/  WARPSYNC.COLLECTIVE R15, `(.L_x_9054) ;  /* 0x000000000f087348 */ /* 0x01efea0003c00000 */
[----:B------:R0:W0:Y:S02]  /*2be80*/  SHFL.IDX P6, R14, R13, R12, R11 ;  /* 0x0000000c0d0e7389 */ /* 0x00002400000c000b */
[----:B01234-:R-:W-:Y:S01]  /*2be90*/  ENDCOLLECTIVE ;  /* 0x000000000000791b */ /* 0x01ffe20003800000 */
.L_x_9054:
[----:B------:R-:W-:Y:S05]  /*2bea0*/  BSYNC B1 ;  /* 0x0000000000017941 */ /* 0x000fea0003800000 */
.L_x_9053:
        /* <DEDUP_REMOVED lines=8> */
.L_x_9055:
[----:B------:R-:W-:Y:S05]  /*2bf30*/  BRA `(.L_x_9056) ;  /* 0xfffffd8c00407947 */ /* 0x000fea000383ffff */
.L_x_8711:
[----:B-1----:R1:W2:Y:S02]  /*2bf40*/  SYNCS.PHASECHK.TRANS64.TRYWAIT P3, [R87+URZ+0x22890], R97 ;  /* 0x02289061570075a7 */ /* 0x0022a4000806017f */
[----:B--2---:R-:W-:Y:S05]  /*2bf50*/  @!P3 NANOSLEEP.SYNCS 0x989680 ;  /* 0x009896800000b95d */ /* 0x004fea0003900000 */
[----:B------:R-:W2:Y:S02]  /*2bf60*/  @!P3 SYNCS.PHASECHK.TRANS64 P3, [R87+URZ+0x22890], R97 ;  /* 0x022890615700b5a7 */ /* 0x000ea4000806007f */
[----:B--2---:R-:W-:Y:S05]  /*2bf70*/  @!P3 BRA `(.L_x_8711) ;  /* 0xfffffffc00f0b947 */ /* 0x004fea000383ffff */
[----:B------:R-:W-:Y:S05]  /*2bf80*/  BRA `(.L_x_9057) ;  /* 0xfffffda0000c7947 */ /* 0x000fea000383ffff */
.L_x_8712:
        /* <DEDUP_REMOVED lines=8> */
.L_x_9059:
[----:B------:R-:W-:Y:S05]  /*2c010*/  BSYNC B1 ;  /* 0x0000000000017941 */ /* 0x000fea0003800000 */
.L_x_9058:
        /* <DEDUP_REMOVED lines=8> */
.L_x_9060:
[----:B------:R-:W-:Y:S01]  /*2c0a0*/  IMAD.MOV.U32 R103, RZ, RZ, R14 ;  /* 0x000000ffff677224 */ /* 0x000fe200078e000e */
[----:B------:R-:W-:Y:S06]  /*2c0b0*/  BRA `(.L_x_9061) ;  /* 0xfffffd9c00d87947 */ /* 0x000fec000383ffff */
.L_x_8717:
        /* <DEDUP_REMOVED lines=8> */
.L_x_9063:
[----:B------:R-:W-:Y:S05]  /*2c140*/  BSYNC B1 ;  /* 0x0000000000017941 */ /* 0x000fea0003800000 */
.L_x_9062:
        /* <DEDUP_REMOVED lines=8> */
.L_x_9064:
[----:B------:R-:W-:Y:S05]  /*2c1d0*/  BRA `(.L_x_9065) ;  /* 0xfffffdac00687947 */ /* 0x000fea000383ffff */
.L_x_8722:
        /* <DEDUP_REMOVED lines=8> */
.L_x_9067:
[----:B------:R-:W-:Y:S05]  /*2c260*/  BSYNC B1 ;  /* 0x0000000000017941 */ /* 0x000fea0003800000 */
.L_x_9066:
        /* <DEDUP_REMOVED lines=8> */
.L_x_9068:
[----:B------:R-:W-:Y:S05]  /*2c2f0*/  BRA `(.L_x_9069) ;  /* 0xfffffdbc00187947 */ /* 0x000fea000383ffff */
.L_x_8727:
[----:B0-----:R0:W1:Y:S02]  /*2c300*/  SYNCS.PHASECHK.TRANS64.TRYWAIT P2, [R87+URZ+0x22890], R97 ;  /* 0x02289061570075a7 */ /* 0x001064000804017f */
[----:B-1----:R-:W-:Y:S05]  /*2c310*/  @!P2 NANOSLEEP.SYNCS 0x989680 ;  /* 0x009896800000a95d */ /* 0x002fea0003900000 */
[----:B------:R-:W1:Y:S02]  /*2c320*/  @!P2 SYNCS.PHASECHK.TRANS64 P2, [R87+URZ+0x22890], R97 ;  /* 0x022890615700a5a7 */ /* 0x000e64000804007f */
[----:B-1----:R-:W-:Y:S05]  /*2c330*/  @!P2 BRA `(.L_x_8727) ;  /* 0xfffffffc00f0a947 */ /* 0x002fea000383ffff */
[----:B------:R-:W-:Y:S05]  /*2c340*/  BRA `(.L_x_9070) ;  /* 0xfffffdcc00047947 */ /* 0x000fea000383ffff */
.L_x_8728:
        /* <DEDUP_REMOVED lines=8> */
.L_x_9072:
[----:B------:R-:W-:Y:S05]  /*2c3d0*/  BSYNC B1 ;  /* 0x0000000000017941 */ /* 0x000fea0003800000 */
.L_x_9071:
        /* <DEDUP_REMOVED lines=8> */
.L_x_9073:
[----:B------:R-:W-:Y:S05]  /*2c460*/  BRA `(.L_x_9074) ;  /* 0xfffffdcc00287947 */ /* 0x000fea000383ffff */
.L_x_8731:
[----:B------:R-:W-:Y:S01]  /*2c470*/  BSSY B1, `(.L_x_9075) ;  /* 0x0000008000017945 */ /* 0x000fe20003800000 */
[----:B------:R-:W-:Y:S02]  /*2c480*/  IMAD.MOV.U32 R13, RZ, RZ, R9 ;  /* 0x000000ffff0d7224 */ /* 0x000fe400078e0009 */
[----:B------:R-:W-:Y:S02]  /*2c490*/  IMAD.MOV.U32 R12, RZ, RZ, 0x1 ;  /* 0x00000001ff0c7424 */ /* 0x000fe400078e00ff */
[----:B------:R-:W-:Y:S02]  /*2c4a0*/  IMAD.MOV.U32 R11, RZ, RZ, 0x1c1f ;  /* 0x00001c1fff0b7424 */ /* 0x000fe400078e00ff */
[----:B----4-:R-:W-:-:S07]  /*2c4b0*/  IMAD.MOV.U32 R15, RZ, RZ, -0x1 ;  /* 0xffffffffff0f7424 */ /* 0x010fce00078e00ff */
[----:B0123--:R-:W-:Y:S05]  /*2c4c0*/  WARPSYNC.COLLECTIVE R15, `(.L_x_9076) ;  /* 0x000000000f087348 */ /* 0x00ffea0003c00000 */
[----:B---3--:R3:W4:Y:S02]  /*2c4d0*/  SHFL.IDX P6, R14, R13, R12, R11 ;  /* 0x0000000c0d0e7389 */ /* 0x00872400000c000b */
[----:B01234-:R-:W-:Y:S01]  /*2c4e0*/  ENDCOLLECTIVE ;  /* 0x000000000000791b */ /* 0x01ffe20003800000 */
.L_x_9076:
[----:B------:R-:W-:Y:S05]  /*2c4f0*/  BSYNC B1 ;  /* 0x0000000000017941 */ /* 0x000fea0003800000 */
.L_x_9075:
        /* <DEDUP_REMOVED lines=8> */
.L_x_9077:
[----:B------:R-:W-:Y:S05]  /*2c580*/  BRA `(.L_x_9078) ;  /* 0xfffffdcc00287947 */ /* 0x000fea000383ffff */
.L_x_8734:
[----:B------:R-:W-:Y:S01]  /*2c590*/  BSSY B1, `(.L_x_9079) ;  /* 0x0000008000017945 */ /* 0x000fe20003800000 */
[----:B------:R-:W-:Y:S02]  /*2c5a0*/  IMAD.MOV.U32 R13, RZ, RZ, R9 ;  /* 0x000000ffff0d7224 */ /* 0x000fe400078e0009 */
[----:B------:R-:W-:Y:S02]  /*2c5b0*/  IMAD.MOV.U32 R12, RZ, RZ, 0x2 ;  /* 0x00000002ff0c7424 */ /* 0x000fe400078e00ff */
[----:B------:R-:W-:Y:S02]  /*2c5c0*/  IMAD.MOV.U32 R11, RZ, RZ, 0x1c1f ;  /* 0x00001c1fff0b7424 */ /* 0x000fe400078e00ff */
[----:B---3--:R-:W-:-:S07]  /*2c5d0*/  IMAD.MOV.U32 R15, RZ, RZ, -0x1 ;  /* 0xffffffffff0f7424 */ /* 0x008fce00078e00ff */
[----:B012-4-:R-:W-:Y:S05]  /*2c5e0*/  WARPSYNC.COLLECTIVE R15, `(.L_x_9080) ;  /* 0x000000000f087348 */ /* 0x017fea0003c00000 */
[----:B------:R3:W0:Y:S02]  /*2c5f0*/  SHFL.IDX P6, R14, R13, R12, R11 ;  /* 0x0000000c0d0e7389 */ /* 0x00062400000c000b */
[----:B01234-:R-:W-:Y:S01]  /*2c600*/  ENDCOLLECTIVE ;  /* 0x000000000000791b */ /* 0x01ffe20003800000 */
.L_x_9080:
[----:B------:R-:W-:Y:S05]  /*2c610*/  BSYNC B1 ;  /* 0x0000000000017941 */ /* 0x000fea0003800000 */
.L_x_9079:
        /* <DEDUP_REMOVED lines=8> */
.L_x_9081:
[----:B------:R-:W-:Y:S05]  /*2c6a0*/  BRA `(.L_x_9082) ;  /* 0xfffffdcc002c7947 */ /* 0x000fea000383ffff */
.L_x_8738:
[----:B------:R0:W0:Y:S02]  /*2c6b0*/  SYNCS.PHASECHK.TRANS64.TRYWAIT P3, [R87+URZ+0x228b0], R97 ;  /* 0x0228b061570075a7 */ /* 0x000024000806017f */
[----:B0-----:R-:W-:Y:S05]  /*2c6c0*/  @!P3 NANOSLEEP.SYNCS 0x989680 ;  /* 0x009896800000b95d */ /* 0x001fea0003900000 */
[----:B------:R-:W0:Y:S02]  /*2c6d0*/  @!P3 SYNCS.PHASECHK.TRANS64 P3, [R87+URZ+0x228b0], R97 ;  /* 0x0228b0615700b5a7 */ /* 0x000e24000806007f */
[----:B0-----:R-:W-:Y:S05]  /*2c6e0*/  @!P3 BRA `(.L_x_8738) ;  /* 0xfffffffc00f0b947 */ /* 0x001fea000383ffff */
[----:B------:R-:W-:Y:S05]  /*2c6f0*/  BRA `(.L_x_9083) ;  /* 0xfffffdcc00a07947 */ /* 0x000fea000383ffff */
.L_x_8756:
        /* <DEDUP_REMOVED lines=13> */
.L_x_9085:
[----:B------:R-:W-:Y:S05]  /*2c7d0*/  BSYNC B0 ;  /* 0x0000000000007941 */ /* 0x000fea0003800000 */
.L_x_9084:
[----:B------:R-:W-:Y:S01]  /*2c7e0*/  IMAD.MOV.U32 R203, RZ, RZ, R14 ;  /* 0x000000ffffcb7224 */ /* 0x000fe200078e000e */
[----:B------:R-:W-:Y:S06]  /*2c7f0*/  BRA `(.L_x_9086) ;  /* 0xfffffddc00447947 */ /* 0x000fec000383ffff */
.L_x_8768:
        /* <DEDUP_REMOVED lines=8> */
.L_x_9088:
[----:B------:R-:W-:Y:S05]  /*2c880*/  BSYNC B1 ;  /* 0x0000000000017941 */ /* 0x000fea0003800000 */
.L_x_9087:
        /* <DEDUP_REMOVED lines=8> */
.L_x_9089:
[----:B------:R-:W-:Y:S02]  /*2c910*/  IMAD.MOV.U32 R13, RZ, RZ, R8 ;  /* 0x000000ffff0d7224 */ /* 0x000fe400078e0008 */
[----:B------:R-:W-:-:S07]  /*2c920*/  IMAD.MOV.U32 R3, RZ, RZ, R14 ;  /* 0x000000ffff037224 */ /* 0x000fce00078e000e */
[----:B------:R-:W-:Y:S05]  /*2c930*/  WARPSYNC.COLLECTIVE R15, `(.L_x_9090) ;  /* 0x000000000f087348 */ /* 0x000fea0003c00000 */
[----:B------:R0:W1:Y:S02]  /*2c940*/  SHFL.IDX P6, R14, R13, R12, R11 ;  /* 0x0000000c0d0e7389 */ /* 0x00006400000c000b */
[----:B01----:R-:W-:Y:S01]  /*2c950*/  ENDCOLLECTIVE ;  /* 0x000000000000791b */ /* 0x003fe20003800000 */
.L_x_9090:
[----:B------:R-:W-:Y:S02]  /*2c960*/  IMAD.MOV.U32 R13, RZ, RZ, R7 ;  /* 0x000000ffff0d7224 */ /* 0x000fe400078e0007 */
[----:B------:R-:W-:-:S07]  /*2c970*/  IMAD.MOV.U32 R4, RZ, RZ, R14 ;  /* 0x000000ffff047224 */ /* 0x000fce00078e000e */
[----:B------:R-:W-:Y:S05]  /*2c980*/  WARPSYNC.COLLECTIVE R15, `(.L_x_9091) ;  /* 0x000000000f087348 */ /* 0x000fea0003c00000 */
[----:B------:R0:W1:Y:S02]  /*2c990*/  SHFL.IDX P6, R14, R13, R12, R11 ;  /* 0x0000000c0d0e7389 */ /* 0x00006400000c000b */
[----:B01----:R-:W-:Y:S01]  /*2c9a0*/  ENDCOLLECTIVE ;  /* 0x000000000000791b */ /* 0x003fe20003800000 */
.L_x_9091:
[----:B------:R-:W-:Y:S05]  /*2c9b0*/  BRA `(.L_x_9092) ;  /* 0xfffffde000987947 */ /* 0x000fea000383ffff */
.L_x_8771:
[----:B------:R-:W-:Y:S01]  /*2c9c0*/  BSSY B1, `(.L_x_9093) ;  /* 0x0000008000017945 */ /* 0x000fe20003800000 */
[----:B------:R-:W-:Y:S02]  /*2c9d0*/  IMAD.MOV.U32 R13, RZ, RZ, R6 ;  /* 0x000000ffff0d7224 */ /* 0x000fe400078e0006 */
[----:B------:R-:W-:Y:S02]  /*2c9e0*/  IMAD.MOV.U32 R12, RZ, RZ, 0x1 ;  /* 0x00000001ff0c7424 */ /* 0x000fe400078e00ff */
[----:B------:R-:W-:Y:S02]  /*2c9f0*/  IMAD.MOV.U32 R11, RZ, RZ, 0x1c1f ;  /* 0x00001c1fff0b7424 */ /* 0x000fe400078e00ff */
[----:B------:R-:W-:-:S07]  /*2ca00*/  IMAD.MOV.U32 R15, RZ, RZ, -0x1 ;  /* 0xffffffffff0f7424 */ /* 0x000fce00078e00ff */
[----:B0-2345:R-:W-:Y:S05]  /*2ca10*/  WARPSYNC.COLLECTIVE R15, `(.L_x_9094) ;  /* 0x000000000f087348 */ /* 0x03dfea0003c00000 */
[----:B----4-:R1:W4:Y:S02]  /*2ca20*/  SHFL.IDX P6, R14, R13, R12, R11 ;  /* 0x0000000c0d0e7389 */ /* 0x01032400000c000b */
[----:B012345:R-:W-:Y:S01]  /*2ca30*/  ENDCOLLECTIVE ;  /* 0x000000000000791b */ /* 0x03ffe20003800000 */
.L_x_9094:
[----:B------:R-:W-:Y:S05]  /*2ca40*/  BSYNC B1 ;  /* 0x0000000000017941 */ /* 0x000fea0003800000 */
.L_x_9093:
        /* <DEDUP_REMOVED lines=8> */
.L_x_9095:
[----:B------:R-:W-:Y:S02]  /*2cad0*/  IMAD.MOV.U32 R13, RZ, RZ, R8 ;  /* 0x000000ffff0d7224 */ /* 0x000fe400078e0008 */
[----:B------:R-:W-:-:S07]  /*2cae0*/  IMAD.MOV.U32 R3, RZ, RZ, R14 ;  /* 0x000000ffff037224 */ /* 0x000fce00078e000e */
[----:B------:R-:W-:Y:S05]  /*2caf0*/  WARPSYNC.COLLECTIVE R15, `(.L_x_9096) ;  /* 0x000000000f087348 */ /* 0x000fea0003c00000 */
[----:B------:R0:W1:Y:S02]  /*2cb00*/  SHFL.IDX P6, R14, R13, R12, R11 ;  /* 0x0000000c0d0e7389 */ /* 0x00006400000c000b */
[----:B01----:R-:W-:Y:S01]  /*2cb10*/  ENDCOLLECTIVE ;  /* 0x000000000000791b */ /* 0x003fe20003800000 */
.L_x_9096:
[----:B------:R-:W-:Y:S02]  /*2cb20*/  IMAD.MOV.U32 R13, RZ, RZ, R7 ;  /* 0x000000ffff0d7224 */ /* 0x000fe400078e0007 */
[----:B------:R-:W-:-:S07]  /*2cb30*/  IMAD.MOV.U32 R4, RZ, RZ, R14 ;  /* 0x000000ffff047224 */ /* 0x000fce00078e000e */
[----:B------:R-:W-:Y:S05]  /*2cb40*/  WARPSYNC.COLLECTIVE R15, `(.L_x_9097) ;  /* 0x000000000f087348 */ /* 0x000fea0003c00000 */
[----:B------:R0:W1:Y:S02]  /*2cb50*/  SHFL.IDX P6, R14, R13, R12, R11 ;  /* 0x0000000c0d0e7389 */ /* 0x00006400000c000b */
[----:B01----:R-:W-:Y:S01]  /*2cb60*/  ENDCOLLECTIVE ;  /* 0x000000000000791b */ /* 0x003fe20003800000 */
.L_x_9097:
[----:B------:R-:W-:Y:S05]  /*2cb70*/  BRA `(.L_x_9098) ;  /* 0xfffffde000b87947 */ /* 0x000fea000383ffff */
.L_x_8775:
[----:B0-----:R0:W1:Y:S02]  /*2cb80*/  SYNCS.PHASECHK.TRANS64.TRYWAIT P0, [R17+URZ+0x22800], R38 ;  /* 0x02280026110075a7 */ /* 0x001064000800017f */
[----:B-1----:R-:W-:Y:S05]  /*2cb90*/  @!P0 NANOSLEEP.SYNCS 0x989680 ;  /* 0x009896800000895d */ /* 0x002fea0003900000 */
[----:B------:R-:W1:Y:S02]  /*2cba0*/  @!P0 SYNCS.PHASECHK.TRANS64 P0, [R17+URZ+0x22800], R38 ;  /* 0x02280026110085a7 */ /* 0x000e64000800007f */
[----:B-1----:R-:W-:Y:S05]  /*2cbb0*/  @!P0 BRA `(.L_x_8775) ;  /* 0xfffffffc00f08947 */ /* 0x002fea000383ffff */
[----:B------:R-:W-:Y:S05]  /*2cbc0*/  BRA `(.L_x_9099) ;  /* 0xfffffde4005c7947 */ /* 0x000fea000383ffff */
.L_x_8783:
        /* <DEDUP_REMOVED lines=9> */
.L_x_9101:
[----:B------:R-:W-:Y:S05]  /*2cc60*/  BSYNC B1 ;  /* 0x0000000000017941 */ /* 0x000fea0003800000 */
.L_x_9100:
        /* <DEDUP_REMOVED lines=10> */
.L_x_9102:
[----:B------:R-:W-:Y:S01]  /*2cd10*/  ISETP.GE.OR P1, PT, R36, R39, P0 ;  /* 0x000000272400720c */ /* 0x000fe20000726670 */
[----:B------:R-:W-:Y:S02]  /*2cd20*/  IMAD.MOV.U32 R13, RZ, RZ, R37 ;  /* 0x000000ffff0d7224 */ /* 0x000fe400078e0025 */
[----:B------:R-:W-:-:S10]  /*2cd30*/  IMAD.MOV.U32 R5, RZ, RZ, R14 ;  /* 0x000000ffff057224 */ /* 0x000fd400078e000e */
[----:B------:R-:W-:Y:S05]  /*2cd40*/  WARPSYNC.COLLECTIVE R15, `(.L_x_9103) ;  /* 0x000000000f087348 */ /* 0x000fea0003c00000 */
[----:B------:R0:W1:Y:S02]  /*2cd50*/  SHFL.IDX P6, R14, R13, R12, R11 ;  /* 0x0000000c0d0e7389 */ /* 0x00006400000c000b */
[----:B01----:R-:W-:Y:S01]  /*2cd60*/  ENDCOLLECTIVE ;  /* 0x000000000000791b */ /* 0x003fe20003800000 */
.L_x_9103:
        /* <DEDUP_REMOVED lines=8> */
.L_x_9104:
[----:B------:R-:W-:-:S05]  /*2cdf0*/  @!P1 IADD3 R14, P3, R18, R14, RZ ;  /* 0x0000000e120e9210 */ /* 0x000fca0007f7e0ff */
[----:B------:R-:W-:Y:S02]  /*2ce00*/  @!P1 IMAD.X R3, R7, 0x1, R19, P3 ;  /* 0x0000000107039824 */ /* 0x000fe400018e0613 */
[----:B------:R-:W-:Y:S01]  /*2ce10*/  @!P1 IMAD.MOV.U32 R24, RZ, RZ, R14 ;  /* 0x000000ffff189224 */ /* 0x000fe200078e000e */
[----:B------:R-:W5:Y:S01]  /*2ce20*/  @!P1 LD.E.128 R4, desc[UR60][R4.64] ;  /* 0x0000003c04049980 */ /* 0x000f62000c101d00 */
        /* <DEDUP_REMOVED lines=11> */
.L_x_9105:
[----:B------:R-:W-:Y:S02]  /*2cee0*/  IMAD.MOV.U32 R13, RZ, RZ, R35 ;  /* 0x000000ffff0d7224 */ /* 0x000fe400078e0023 */
[----:B------:R-:W-:-:S07]  /*2cef0*/  IMAD.MOV.U32 R3, RZ, RZ, R14 ;  /* 0x000000ffff037224 */ /* 0x000fce00078e000e */
[----:B------:R-:W-:Y:S05]  /*2cf00*/  WARPSYNC.COLLECTIVE R15, `(.L_x_9106) ;  /* 0x000000000f087348 */ /* 0x000fea0003c00000 */
[----:B------:R0:W1:Y:S02]  /*2cf10*/  SHFL.IDX P6, R14, R13, R12, R11 ;  /* 0x0000000c0d0e7389 */ /* 0x00006400000c000b */
[----:B01----:R-:W-:Y:S01]  /*2cf20*/  ENDCOLLECTIVE ;  /* 0x000000000000791b */ /* 0x003fe20003800000 */
.L_x_9106:
[----:B------:R-:W-:Y:S02]  /*2cf30*/  IMAD.MOV.U32 R13, RZ, RZ, R37 ;  /* 0x000000ffff0d7224 */ /* 0x000fe400078e0025 */
[----:B------:R-:W-:-:S07]  /*2cf40*/  IMAD.MOV.U32 R35, RZ, RZ, R14 ;  /* 0x000000ffff237224 */ /* 0x000fce00078e000e */
[----:B------:R-:W-:Y:S05]  /*2cf50*/  WARPSYNC.COLLECTIVE R15, `(.L_x_9107) ;  /* 0x000000000f087348 */ /* 0x000fea0003c00000 */
[----:B------:R0:W1:Y:S02]  /*2cf60*/  SHFL.IDX P6, R14, R13, R12, R11 ;  /* 0x0000000c0d0e7389 */ /* 0x00006400000c000b */
[----:B01----:R-:W-:Y:S01]  /*2cf70*/  ENDCOLLECTIVE ;  /* 0x000000000000791b */ /* 0x003fe20003800000 */
.L_x_9107:
[----:B------:R-:W-:Y:S02]  /*2cf80*/  IMAD.MOV.U32 R13, RZ, RZ, R9 ;  /* 0x000000ffff0d7224 */ /* 0x000fe400078e0009 */
[----:B------:R-:W-:-:S07]  /*2cf90*/  IMAD.MOV.U32 R37, RZ, RZ, R14 ;  /* 0x000000ffff257224 */ /* 0x000fce00078e000e */
[----:B------:R-:W-:Y:S05]  /*2cfa0*/  WARPSYNC.COLLECTIVE R15, `(.L_x_9108) ;  /* 0x000000000f087348 */ /* 0x000fea0003c00000 */
[----:B------:R0:W1:Y:S02]  /*2cfb0*/  SHFL.IDX P6, R14, R13, R12, R11 ;  /* 0x0000000c0d0e7389 */ /* 0x00006400000c000b */
[----:B01----:R-:W-:Y:S01]  /*2cfc0*/  ENDCOLLECTIVE ;  /* 0x000000000000791b */ /* 0x003fe20003800000 */
.L_x_9108:
[----:B------:R-:W-:Y:S02]  /*2cfd0*/  @!P1 IMAD.MOV.U32 R32, RZ, RZ, R4 ;  /* 0x000000ffff209224 */ /* 0x000fe400078e0004 */
[----:B------:R-:W-:Y:S01]  /*2cfe0*/  @!P1 IMAD.MOV.U32 R33, RZ, RZ, R5 ;  /* 0x000000ffff219224 */ /* 0x000fe200078e0005 */
[----:B------:R-:W-:Y:S01]  /*2cff0*/  CS2R R4, SRZ ;  /* 0x0000000000047805 */ /* 0x000fe2000001ff00 */
[----:B------:R-:W-:Y:S02]  /*2d000*/  @!P1 IMAD.MOV.U32 R30, RZ, RZ, R6 ;  /* 0x000000ffff1e9224 */ /* 0x000fe400078e0006 */
[----:B------:R-:W-:Y:S02]  /*2d010*/  @!P1 IMAD.MOV.U32 R31, RZ, RZ, R7 ;  /* 0x000000ffff1f9224 */ /* 0x000fe400078e0007 */
[----:B------:R-:W-:Y:S02]  /*2d020*/  @!P1 IMAD.MOV.U32 R28, RZ, RZ, R24 ;  /* 0x000000ffff1c9224 */ /* 0x000fe400078e0018 */
[----:B------:R-:W-:-:S02]  /*2d030*/  @!P1 IMAD.MOV.U32 R29, RZ, RZ, R25 ;  /* 0x000000ffff1d9224 */ /* 0x000fc400078e0019 */
[----:B------:R-:W-:Y:S02]  /*2d040*/  @!P1 IMAD.MOV.U32 R20, RZ, RZ, R26 ;  /* 0x000000ffff149224 */ /* 0x000fe400078e001a */
[----:B------:R-:W-:Y:S01]  /*2d050*/  @!P1 IMAD.MOV.U32 R21, RZ, RZ, R27 ;  /* 0x000000ffff159224 */ /* 0x000fe200078e001b */
[----:B------:R-:W-:Y:S06]  /*2d060*/  BRA `(.L_x_9109) ;  /* 0xfffffe0400087947 */ /* 0x000fec000383ffff */
.L_x_8787:
[----:B0-----:R0:W1:Y:S02]  /*2d070*/  SYNCS.PHASECHK.TRANS64.TRYWAIT P1, [R17+URZ+0x22800], R0 ;  /* 0x02280000110075a7 */ /* 0x001064000802017f */
[----:B-1----:R-:W-:Y:S05]  /*2d080*/  @!P1 NANOSLEEP.SYNCS 0x989680 ;  /* 0x009896800000995d */ /* 0x002fea0003900000 */
[----:B------:R-:W1:Y:S02]  /*2d090*/  @!P1 SYNCS.PHASECHK.TRANS64 P1, [R17+URZ+0x22800], R0 ;  /* 0x02280000110095a7 */ /* 0x000e64000802007f */
[----:B-1----:R-:W-:Y:S05]  /*2d0a0*/  @!P1 BRA `(.L_x_8787) ;  /* 0xfffffffc00f09947 */ /* 0x002fea000383ffff */
[----:B------:R-:W-:Y:S05]  /*2d0b0*/  BRA `(.L_x_9110) ;  /* 0xfffffe0400687947 */ /* 0x000fea000383ffff */
.L_x_8793:
[----:B0-----:R0:W2:Y:S02]  /*2d0c0*/  SYNCS.PHASECHK.TRANS64.TRYWAIT P1, [R14+URZ+0x22830], R3 ;  /* 0x022830030e0075a7 */ /* 0x0010a4000802017f */
[----:B--2---:R-:W-:Y:S05]  /*2d0d0*/  @!P1 NANOSLEEP.SYNCS 0x989680 ;  /* 0x009896800000995d */ /* 0x004fea0003900000 */
[----:B------:R-:W2:Y:S02]  /*2d0e0*/  @!P1 SYNCS.PHASECHK.TRANS64 P1, [R14+URZ+0x22830], R3 ;  /* 0x022830030e0095a7 */ /* 0x000ea4000802007f */
[----:B--2---:R-:W-:Y:S05]  /*2d0f0*/  @!P1 BRA `(.L_x_8793) ;  /* 0xfffffffc00f09947 */ /* 0x004fea000383ffff */
[----:B------:R-:W-:Y:S05]  /*2d100*/  BRA `(.L_x_8792) ;  /* 0xfffffe24008c7947 */ /* 0x000fea000383ffff */
.L_x_8812:
[----:B-1----:R1:W2:Y:S02]  /*2d110*/  SYNCS.PHASECHK.TRANS64.TRYWAIT P2, [R89+URZ+0x22830], R88 ;  /* 0x02283058590075a7 */ /* 0x0022a4000804017f */
[----:B--2---:R-:W-:Y:S05]  /*2d120*/  @!P2 NANOSLEEP.SYNCS 0x989680 ;  /* 0x009896800000a95d */ /* 0x004fea0003900000 */
[----:B------:R-:W2:Y:S02]  /*2d130*/  @!P2 SYNCS.PHASECHK.TRANS64 P2, [R89+URZ+0x22830], R88 ;  /* 0x022830585900a5a7 */ /* 0x000ea4000804007f */
[----:B--2---:R-:W-:Y:S05]  /*2d140*/  @!P2 BRA `(.L_x_8812) ;  /* 0xfffffffc00f0a947 */ /* 0x004fea000383ffff */
[----:B------:R-:W-:Y:S05]  /*2d150*/  BRA `(.L_x_8811) ;  /* 0xfffffe68003c7947 */ /* 0x000fea000383ffff */
.L_x_8816:
[----:B-1----:R1:W2:Y:S02]  /*2d160*/  SYNCS.PHASECHK.TRANS64.TRYWAIT P1, [R204+URZ+0x22850], R196 ;  /* 0x022850c4cc0075a7 */ /* 0x0022a4000802017f */
[----:B--2---:R-:W-:Y:S05]  /*2d170*/  @!P1 NANOSLEEP.SYNCS 0x989680 ;  /* 0x009896800000995d */ /* 0x004fea0003900000 */
[----:B------:R-:W2:Y:S02]  /*2d180*/  @!P1 SYNCS.PHASECHK.TRANS64 P1, [R204+URZ+0x22850], R196 ;  /* 0x022850c4cc0095a7 */ /* 0x000ea4000802007f */
[----:B--2---:R-:W-:Y:S05]  /*2d190*/  @!P1 BRA `(.L_x_8816) ;  /* 0xfffffffc00f09947 */ /* 0x004fea000383ffff */
[----:B------:R-:W-:Y:S05]  /*2d1a0*/  BRA `(.L_x_8813) ;  /* 0xfffffe7400547947 */ /* 0x000fea000383ffff */
.L_x_8837:
[----:B-1----:R1:W2:Y:S02]  /*2d1b0*/  SYNCS.PHASECHK.TRANS64.TRYWAIT P2, [R0+URZ+0x22830], R3 ;  /* 0x02283003000075a7 */ /* 0x0022a4000804017f */
[----:B--2---:R-:W-:Y:S05]  /*2d1c0*/  @!P2 NANOSLEEP.SYNCS 0x989680 ;  /* 0x009896800000a95d */ /* 0x004fea0003900000 */
[----:B------:R-:W2:Y:S02]  /*2d1d0*/  @!P2 SYNCS.PHASECHK.TRANS64 P2, [R0+URZ+0x22830], R3 ;  /* 0x022830030000a5a7 */ /* 0x000ea4000804007f */
[----:B--2---:R-:W-:Y:S05]  /*2d1e0*/  @!P2 BRA `(.L_x_8837) ;  /* 0xfffffffc00f0a947 */ /* 0x004fea000383ffff */
[----:B------:R-:W-:Y:S05]  /*2d1f0*/  BRA `(.L_x_8836) ;  /* 0xfffffeb400787947 */ /* 0x000fea000383ffff */
.L_x_8841:
[----:B-1----:R1:W2:Y:S02]  /*2d200*/  SYNCS.PHASECHK.TRANS64.TRYWAIT P1, [R3+URZ+0x22850], R0 ;  /* 0x02285000030075a7 */ /* 0x0022a4000802017f */
[----:B--2---:R-:W-:Y:S05]  /*2d210*/  @!P1 NANOSLEEP.SYNCS 0x989680 ;  /* 0x009896800000995d */ /* 0x004fea0003900000 */
[----:B------:R-:W2:Y:S02]  /*2d220*/  @!P1 SYNCS.PHASECHK.TRANS64 P1, [R3+URZ+0x22850], R0 ;  /* 0x02285000030095a7 */ /* 0x000ea4000802007f */
[----:B--2---:R-:W-:Y:S05]  /*2d230*/  @!P1 BRA `(.L_x_8841) ;  /* 0xfffffffc00f09947 */ /* 0x004fea000383ffff */
[----:B------:R-:W-:Y:S05]  /*2d240*/  BRA `(.L_x_8838) ;  /* 0xfffffec0009c7947 */ /* 0x000fea000383ffff */
.L_x_8850:
[----:B-1----:R1:W2:Y:S02]  /*2d250*/  SYNCS.PHASECHK.TRANS64.TRYWAIT P2, [R0+URZ+0x22830], R3 ;  /* 0x02283003000075a7 */ /* 0x0022a4000804017f */
[----:B--2---:R-:W-:Y:S05]  /*2d260*/  @!P2 NANOSLEEP.SYNCS 0x989680 ;  /* 0x009896800000a95d */ /* 0x004fea0003900000 */
[----:B------:R-:W2:Y:S02]  /*2d270*/  @!P2 SYNCS.PHASECHK.TRANS64 P2, [R0+URZ+0x22830], R3 ;  /* 0x022830030000a5a7 */ /* 0x000ea4000804007f */
[----:B--2---:R-:W-:Y:S05]  /*2d280*/  @!P2 BRA `(.L_x_8850) ;  /* 0xfffffffc00f0a947 */ /* 0x004fea000383ffff */
[----:B------:R-:W-:Y:S05]  /*2d290*/  BRA `(.L_x_8849) ;  /* 0xfffffee000d47947 */ /* 0x000fea000383ffff */
.L_x_8854:
[----:B-1----:R1:W2:Y:S02]  /*2d2a0*/  SYNCS.PHASECHK.TRANS64.TRYWAIT P1, [R3+URZ+0x22850], R0 ;  /* 0x02285000030075a7 */ /* 0x0022a4000802017f */
[----:B--2---:R-:W-:Y:S05]  /*2d2b0*/  @!P1 NANOSLEEP.SYNCS 0x989680 ;  /* 0x009896800000995d */ /* 0x004fea0003900000 */
[----:B------:R-:W2:Y:S02]  /*2d2c0*/  @!P1 SYNCS.PHASECHK.TRANS64 P1, [R3+URZ+0x22850], R0 ;  /* 0x02285000030095a7 */ /* 0x000ea4000802007f */
[----:B--2---:R-:W-:Y:S05]  /*2d2d0*/  @!P1 BRA `(.L_x_8854) ;  /* 0xfffffffc00f09947 */ /* 0x004fea000383ffff */
[----:B------:R-:W-:Y:S05]  /*2d2e0*/  BRA `(.L_x_8851) ;  /* 0xfffffeec00f87947 */ /* 0x000fea000383ffff */
.L_x_8869:
[----:B-1----:R1:W2:Y:S02]  /*2d2f0*/  SYNCS.PHASECHK.TRANS64.TRYWAIT P1, [R13+URZ+0x22850], R4 ;  /* 0x022850040d0075a7 */ /* 0x0022a4000802017f */
[----:B--2---:R-:W-:Y:S05]  /*2d300*/  @!P1 NANOSLEEP.SYNCS 0x989680 ;  /* 0x009896800000995d */ /* 0x004fea0003900000 */
[----:B------:R-:W2:Y:S02]  /*2d310*/  @!P1 SYNCS.PHASECHK.TRANS64 P1, [R13+URZ+0x22850], R4 ;  /* 0x022850040d0095a7 */ /* 0x000ea4000802007f */
[----:B--2---:R-:W-:Y:S05]  /*2d320*/  @!P1 BRA `(.L_x_8869) ;  /* 0xfffffffc00f09947 */ /* 0x004fea000383ffff */
[----:B------:R-:W-:Y:S05]  /*2d330*/  BRA `(.L_x_8868) ;  /* 0xffffff2c00447947 */ /* 0x000fea000383ffff */
.L_x_8873:
[----:B------:R-:W-:Y:S01]  /*2d340*/  IMAD.MOV.U32 R12, RZ, RZ, R0 ;  /* 0x000000ffff0c7224 */ /* 0x000fe200078e0000 */
[----:B------:R-:W-:Y:S01]  /*2d350*/  SEL R5, R91, R90, P0 ;  /* 0x0000005a5b057207 */ /* 0x000fe20000000000 */
        /* <DEDUP_REMOVED lines=8> */
.L_x_9111:
        /* <DEDUP_REMOVED lines=19> */
.L_x_9112:
        /* <DEDUP_REMOVED lines=19> */
.L_x_9113:
        /* <DEDUP_REMOVED lines=8> */
.L_x_9114:
[----:B------:R-:W-:Y:S02]  /*2d6c0*/  IMAD.MOV.U32 R13, RZ, RZ, R9 ;  /* 0x000000ffff0d7224 */ /* 0x000fe400078e0009 */
[----:B------:R-:W-:Y:S02]  /*2d6d0*/  IMAD.MOV.U32 R12, RZ, RZ, R0 ;  /* 0x000000ffff0c7224 */ /* 0x000fe400078e0000 */
[----:B------:R-:W-:-:S07]  /*2d6e0*/  IMAD.MOV.U32 R7, RZ, RZ, R14 ;  /* 0x000000ffff077224 */ /* 0x000fce00078e000e */
[----:B------:R-:W-:Y:S05]  /*2d6f0*/  WARPSYNC.COLLECTIVE R15, `(.L_x_9115) ;  /* 0x000000000f087348 */ /* 0x000fea0003c00000 */
[----:B------:R0:W1:Y:S02]  /*2d700*/  SHFL.IDX P6, R14, R13, R12, R11 ;  /* 0x0000000c0d0e7389 */ /* 0x00006400000c000b */
[----:B01----:R-:W-:Y:S01]  /*2d710*/  ENDCOLLECTIVE ;  /* 0x000000000000791b */ /* 0x003fe20003800000 */
.L_x_9115:
        /* <DEDUP_REMOVED lines=8> */
.L_x_9116:
[----:B------:R-:W-:Y:S02]  /*2d7a0*/  IMAD.MOV.U32 R13, RZ, RZ, R25 ;  /* 0x000000ffff0d7224 */ /* 0x000fe400078e0019 */
[----:B------:R-:W-:Y:S02]  /*2d7b0*/  IMAD.MOV.U32 R12, RZ, RZ, R0 ;  /* 0x000000ffff0c7224 */ /* 0x000fe400078e0000 */
[----:B------:R-:W-:-:S07]  /*2d7c0*/  IMAD.MOV.U32 R21, RZ, RZ, R14 ;  /* 0x000000ffff157224 */ /* 0x000fce00078e000e */
[----:B------:R-:W-:Y:S05]  /*2d7d0*/  WARPSYNC.COLLECTIVE R15, `(.L_x_9117) ;  /* 0x000000000f087348 */ /* 0x000fea0003c00000 */
[----:B------:R0:W1:Y:S02]  /*2d7e0*/  SHFL.IDX P6, R14, R13, R12, R11 ;  /* 0x0000000c0d0e7389 */ /* 0x00006400000c000b */
[----:B01----:R-:W-:Y:S01]  /*2d7f0*/  ENDCOLLECTIVE ;  /* 0x000000000000791b */ /* 0x003fe20003800000 */
.L_x_9117:
        /* <DEDUP_REMOVED lines=8> */
.L_x_9118:
[----:B------:R-:W-:Y:S02]  /*2d880*/  IMAD.MOV.U32 R13, RZ, RZ, R29 ;  /* 0x000000ffff0d7224 */ /* 0x000fe400078e001d */
[----:B------:R-:W-:Y:S02]  /*2d890*/  IMAD.MOV.U32 R12, RZ, RZ, R0 ;  /* 0x000000ffff0c7224 */ /* 0x000fe400078e0000 */
[----:B------:R-:W-:-:S07]  /*2d8a0*/  IMAD.MOV.U32 R27, RZ, RZ, R14 ;  /* 0x000000ffff1b7224 */ /* 0x000fce00078e000e */
[----:B------:R-:W-:Y:S05]  /*2d8b0*/  WARPSYNC.COLLECTIVE R15, `(.L_x_9119) ;  /* 0x000000000f087348 */ /* 0x000fea0003c00000 */
[----:B------:R0:W1:Y:S02]  /*2d8c0*/  SHFL.IDX P6, R14, R13, R12, R11 ;  /* 0x0000000c0d0e7389 */ /* 0x00006400000c000b */
[----:B01----:R-:W-:Y:S01]  /*2d8d0*/  ENDCOLLECTIVE ;  /* 0x000000000000791b */ /* 0x003fe20003800000 */
.L_x_9119:
        /* <DEDUP_REMOVED lines=8> */
.L_x_9120:
[----:B------:R-:W-:Y:S02]  /*2d960*/  IMAD.MOV.U32 R13, RZ, RZ, R33 ;  /* 0x000000ffff0d7224 */ /* 0x000fe400078e0021 */
[----:B------:R-:W-:Y:S02]  /*2d970*/  IMAD.MOV.U32 R12, RZ, RZ, R0 ;  /* 0x000000ffff0c7224 */ /* 0x000fe400078e0000 */
[----:B------:R-:W-:-:S07]  /*2d980*/  IMAD.MOV.U32 R31, RZ, RZ, R14 ;  /* 0x000000ffff1f7224 */ /* 0x000fce00078e000e */
[----:B------:R-:W-:Y:S05]  /*2d990*/  WARPSYNC.COLLECTIVE R15, `(.L_x_9121) ;  /* 0x000000000f087348 */ /* 0x000fea0003c00000 */
[----:B------:R0:W1:Y:S02]  /*2d9a0*/  SHFL.IDX P6, R14, R13, R12, R11 ;  /* 0x0000000c0d0e7389 */ /* 0x00006400000c000b */
[----:B01----:R-:W-:Y:S01]  /*2d9b0*/  ENDCOLLECTIVE ;  /* 0x000000000000791b */ /* 0x003fe20003800000 */
.L_x_9121:
        /* <DEDUP_REMOVED lines=8> */
.L_x_9122:
[----:B------:R-:W-:Y:S02]  /*2da40*/  IMAD.MOV.U32 R13, RZ, RZ, R37 ;  /* 0x000000ffff0d7224 */ /* 0x000fe400078e0025 */
[----:B------:R-:W-:Y:S02]  /*2da50*/  IMAD.MOV.U32 R12, RZ, RZ, R0 ;  /* 0x000000ffff0c7224 */ /* 0x000fe400078e0000 */
[----:B------:R-:W-:-:S07]  /*2da60*/  IMAD.MOV.U32 R35, RZ, RZ, R14 ;  /* 0x000000ffff237224 */ /* 0x000fce00078e000e */
[----:B------:R-:W-:Y:S05]  /*2da70*/  WARPSYNC.COLLECTIVE R15, `(.L_x_9123) ;  /* 0x000000000f087348 */ /* 0x000fea0003c00000 */
[----:B------:R0:W1:Y:S02]  /*2da80*/  SHFL.IDX P6, R14, R13, R12, R11 ;  /* 0x0000000c0d0e7389 */ /* 0x00006400000c000b */
[----:B01----:R-:W-:Y:S01]  /*2da90*/  ENDCOLLECTIVE ;  /* 0x000000000000791b */ /* 0x003fe20003800000 */
.L_x_9123:
        /* <DEDUP_REMOVED lines=8> */
.L_x_9124:
[----:B------:R-:W-:Y:S02]  /*2db20*/  IMAD.MOV.U32 R13, RZ, RZ, R41 ;  /* 0x000000ffff0d7224 */ /* 0x000fe400078e0029 */
[----:B------:R-:W-:Y:S02]  /*2db30*/  IMAD.MOV.U32 R12, RZ, RZ, R0 ;  /* 0x000000ffff0c7224 */ /* 0x000fe400078e0000 */
[----:B------:R-:W-:-:S07]  /*2db40*/  IMAD.MOV.U32 R20, RZ, RZ, R14 ;  /* 0x000000ffff147224 */ /* 0x000fce00078e000e */
[----:B------:R-:W-:Y:S05]  /*2db50*/  WARPSYNC.COLLECTIVE R15, `(.L_x_9125) ;  /* 0x000000000f087348 */ /* 0x000fea0003c00000 */
[----:B------:R0:W1:Y:S02]  /*2db60*/  SHFL.IDX P6, R14, R13, R12, R11 ;  /* 0x0000000c0d0e7389 */ /* 0x00006400000c000b */
[----:B01----:R-:W-:Y:S01]  /*2db70*/  ENDCOLLECTIVE ;  /* 0x000000000000791b */ /* 0x003fe20003800000 */
.L_x_9125:
[----:B------:R-:W-:Y:S02]  /*2db80*/  IMAD.MOV.U32 R13, RZ, RZ, R43 ;  /* 0x000000ffff0d7224 */ /* 0x000fe400078e002b */
[----:B------:R-:W-:Y:S02]  /*2db90*/  IMAD.MOV.U32 R12, RZ, RZ, R2 ;  /* 0x000000ffff0c7224 */ /* 0x000fe400078e0002 */
[----:B------:R-:W-:-:S07]  /*2dba0*/  IMAD.MOV.U32 R41, RZ, RZ, R14 ;  /* 0x000000ffff297224 */ /* 0x000fce00078e000e */
[----:B------:R-:W-:Y:S05]  /*2dbb0*/  WARPSYNC.COLLECTIVE R15, `(.L_x_9126) ;  /* 0x000000000f087348 */ /* 0x000fea0003c00000 */
[----:B------:R0:W1:Y:S02]  /*2dbc0*/  SHFL.IDX P6, R14, R13, R12, R11 ;  /* 0x0000000c0d0e7389 */ /* 0x00006400000c000b */
[----:B01----:R-:W-:Y:S01]  /*2dbd0*/  ENDCOLLECTIVE ;  /* 0x000000000000791b */ /* 0x003fe20003800000 */
.L_x_9126:
[----:B------:R-:W-:Y:S02]  /*2dbe0*/  IMAD.MOV.U32 R13, RZ, RZ, R45 ;  /* 0x000000ffff0d7224 */ /* 0x000fe400078e002d */
[----:B------:R-:W-:Y:S02]  /*2dbf0*/  IMAD.MOV.U32 R12, RZ, RZ, R0 ;  /* 0x000000ffff0c7224 */ /* 0x000fe400078e0000 */
[----:B------:R-:W-:-:S07]  /*2dc00*/  IMAD.MOV.U32 R42, RZ, RZ, R14 ;  /* 0x000000ffff2a7224 */ /* 0x000fce00078e000e */
[----:B------:R-:W-:Y:S05]  /*2dc10*/  WARPSYNC.COLLECTIVE R15, `(.L_x_9127) ;  /* 0x000000000f087348 */ /* 0x000fea0003c00000 */
[----:B------:R0:W1:Y:S02]  /*2dc20*/  SHFL.IDX P6, R14, R13, R12, R11 ;  /* 0x0000000c0d0e7389 */ /* 0x00006400000c000b */
[----:B01----:R-:W-:Y:S01]  /*2dc30*/  ENDCOLLECTIVE ;  /* 0x000000000000791b */ /* 0x003fe20003800000 */
.L_x_9127:
        /* <DEDUP_REMOVED lines=9> */
.L_x_9128:
[----:B------:R-:W-:Y:S02]  /*2dcd0*/  IMAD.MOV.U32 R13, RZ, RZ, R49 ;  /* 0x000000ffff0d7224 */ /* 0x000fe400078e0031 */
[----:B------:R-:W-:Y:S02]  /*2dce0*/  IMAD.MOV.U32 R12, RZ, RZ, R0 ;  /* 0x000000ffff0c7224 */ /* 0x000fe400078e0000 */
[----:B------:R-:W-:-:S07]  /*2dcf0*/  IMAD.MOV.U32 R44, RZ, RZ, R14 ;  /* 0x000000ffff2c7224 */ /* 0x000fce00078e000e */
[----:B------:R-:W-:Y:S05]  /*2dd00*/  WARPSYNC.COLLECTIVE R15, `(.L_x_9129) ;  /* 0x000000000f087348 */ /* 0x000fea0003c00000 */
[----:B------:R0:W1:Y:S02]  /*2dd10*/  SHFL.IDX P6, R14, R13, R12, R11 ;  /* 0x0000000c0d0e7389 */ /* 0x00006400000c000b */
[----:B01----:R-:W-:Y:S01]  /*2dd20*/  ENDCOLLECTIVE ;  /* 0x000000000000791b */ /* 0x003fe20003800000 */
.L_x_9129:
        /* <DEDUP_REMOVED lines=8> */
.L_x_9130:
[----:B------:R-:W-:Y:S02]  /*2ddb0*/  IMAD.MOV.U32 R13, RZ, RZ, R53 ;  /* 0x000000ffff0d7224 */ /* 0x000fe400078e0035 */
[----:B------:R-:W-:Y:S02]  /*2ddc0*/  IMAD.MOV.U32 R12, RZ, RZ, R0 ;  /* 0x000000ffff0c7224 */ /* 0x000fe400078e0000 */
[----:B------:R-:W-:-:S07]  /*2ddd0*/  IMAD.MOV.U32 R46, RZ, RZ, R14 ;  /* 0x000000ffff2e7224 */ /* 0x000fce00078e000e */
[----:B------:R-:W-:Y:S05]  /*2dde0*/  WARPSYNC.COLLECTIVE R15, `(.L_x_9131) ;  /* 0x000000000f087348 */ /* 0x000fea0003c00000 */
[----:B------:R0:W1:Y:S02]  /*2ddf0*/  SHFL.IDX P6, R14, R13, R12, R11 ;  /* 0x0000000c0d0e7389 */ /* 0x00006400000c000b */
[----:B01----:R-:W-:Y:S01]  /*2de00*/  ENDCOLLECTIVE ;  /* 0x000000000000791b */ /* 0x003fe20003800000 */
.L_x_9131:
[----:B------:R-:W-:Y:S01]  /*2de10*/  SEL R9, R49, R46, P0 ;  /* 0x0000002e31097207 */ /* 0x000fe20000000000 */
[----:B------:R-:W-:Y:S02]  /*2de20*/  IMAD.MOV.U32 R13, RZ, RZ, R55 ;  /* 0x000000ffff0d7224 */ /* 0x000fe400078e0037 */
[----:B------:R-:W-:Y:S02]  /*2de30*/  IMAD.MOV.U32 R12, RZ, RZ, R2 ;  /* 0x000000ffff0c7224 */ /* 0x000fe400078e0002 */
[----:B------:R-:W-:-:S07]  /*2de40*/  IMAD.MOV.U32 R53, RZ, RZ, R14 ;  /* 0x000000ffff357224 */ /* 0x000fce00078e000e */
[----:B------:R-:W-:Y:S05]  /*2de50*/  WARPSYNC.COLLECTIVE R15, `(.L_x_9132) ;  /* 0x000000000f087348 */ /* 0x000fea0003c00000 */
[----:B------:R0:W1:Y:S02]  /*2de60*/  SHFL.IDX P6, R14, R13, R12, R11 ;  /* 0x0000000c0d0e7389 */ /* 0x00006400000c000b */
[----:B01----:R-:W-:Y:S01]  /*2de70*/  ENDCOLLECTIVE ;  /* 0x000000000000791b */ /* 0x003fe20003800000 */
.L_x_9132:
[----:B------:R-:W-:Y:S02]  /*2de80*/  IMAD.MOV.U32 R13, RZ, RZ, R59 ;  /* 0x000000ffff0d7224 */ /* 0x000fe400078e003b */
[----:B------:R-:W-:Y:S02]  /*2de90*/  IMAD.MOV.U32 R12, RZ, RZ, R0 ;  /* 0x000000ffff0c7224 */ /* 0x000fe400078e0000 */
[----:B------:R-:W-:-:S07]  /*2dea0*/  IMAD.MOV.U32 R48, RZ, RZ, R14 ;  /* 0x000000ffff307224 */ /* 0x000fce00078e000e */
[----:B------:R-:W-:Y:S05]  /*2deb0*/  WARPSYNC.COLLECTIVE R15, `(.L_x_9133) ;  /* 0x000000000f087348 */ /* 0x000fea0003c00000 */
[----:B------:R0:W1:Y:S02]  /*2dec0*/  SHFL.IDX P6, R14, R13, R12, R11 ;  /* 0x0000000c0d0e7389 */ /* 0x00006400000c000b */
[----:B01----:R-:W-:Y:S01]  /*2ded0*/  ENDCOLLECTIVE ;  /* 0x000000000000791b */ /* 0x003fe20003800000 */
.L_x_9133:
        /* <DEDUP_REMOVED lines=8> */
.L_x_9134:
[----:B------:R-:W-:Y:S02]  /*2df60*/  IMAD.MOV.U32 R13, RZ, RZ, R63 ;  /* 0x000000ffff0d7224 */ /* 0x000fe400078e003f */
[----:B------:R-:W-:Y:S02]  /*2df70*/  IMAD.MOV.U32 R12, RZ, RZ, R0 ;  /* 0x000000ffff0c7224 */ /* 0x000fe400078e0000 */
[----:B------:R-:W-:-:S07]  /*2df80*/  IMAD.MOV.U32 R50, RZ, RZ, R14 ;  /* 0x000000ffff327224 */ /* 0x000fce00078e000e */
[----:B------:R-:W-:Y:S05]  /*2df90*/  WARPSYNC.COLLECTIVE R15, `(.L_x_9135) ;  /* 0x000000000f087348 */ /* 0x000fea0003c00000 */
[----:B------:R0:W1:Y:S02]  /*2dfa0*/  SHFL.IDX P6, R14, R13, R12, R11 ;  /* 0x0000000c0d0e7389 */ /* 0x00006400000c000b */
[----:B01----:R-:W-:Y:S01]  /*2dfb0*/  ENDCOLLECTIVE ;  /* 0x000000000000791b */ /* 0x003fe20003800000 */
.L_x_9135:
        /* <DEDUP_REMOVED lines=8> */
.L_x_9136:
[----:B------:R-:W-:Y:S02]  /*2e040*/  IMAD.MOV.U32 R13, RZ, RZ, R67 ;  /* 0x000000ffff0d7224 */ /* 0x000fe400078e0043 */
[----:B------:R-:W-:Y:S02]  /*2e050*/  IMAD.MOV.U32 R12, RZ, RZ, R0 ;  /* 0x000000ffff0c7224 */ /* 0x000fe400078e0000 */
[----:B------:R-:W-:-:S07]  /*2e060*/  IMAD.MOV.U32 R52, RZ, RZ, R14 ;  /* 0x000000ffff347224 */ /* 0x000fce00078e000e */
[----:B------:R-:W-:Y:S05]  /*2e070*/  WARPSYNC.COLLECTIVE R15, `(.L_x_9137) ;  /* 0x000000000f087348 */ /* 0x000fea0003c00000 */
[----:B------:R0:W1:Y:S02]  /*2e080*/  SHFL.IDX P6, R14, R13, R12, R11 ;  /* 0x0000000c0d0e7389 */ /* 0x00006400000c000b */
[----:B01----:R-:W-:Y:S01]  /*2e090*/  ENDCOLLECTIVE ;  /* 0x000000000000791b */ /* 0x003fe20003800000 */
.L_x_9137:
        /* <DEDUP_REMOVED lines=8> */
.L_x_9138:
[----:B------:R-:W-:Y:S02]  /*2e120*/  IMAD.MOV.U32 R13, RZ, RZ, R71 ;  /* 0x000000ffff0d7224 */ /* 0x000fe400078e0047 */
[----:B------:R-:W-:Y:S02]  /*2e130*/  IMAD.MOV.U32 R12, RZ, RZ, R0 ;  /* 0x000000ffff0c7224 */ /* 0x000fe400078e0000 */
[----:B------:R-:W-:-:S07]  /*2e140*/  IMAD.MOV.U32 R54, RZ, RZ, R14 ;  /* 0x000000ffff367224 */ /* 0x000fce00078e000e */
[----:B------:R-:W-:Y:S05]  /*2e150*/  WARPSYNC.COLLECTIVE R15, `(.L_x_9139) ;  /* 0x000000000f087348 */ /* 0x000fea0003c00000 */
[----:B------:R0:W1:Y:S02]  /*2e160*/  SHFL.IDX P6, R14, R13, R12, R11 ;  /* 0x0000000c0d0e7389 */ /* 0x00006400000c000b */
[----:B01----:R-:W-:Y:S01]  /*2e170*/  ENDCOLLECTIVE ;  /* 0x000000000000791b */ /* 0x003fe20003800000 */
.L_x_9139:
[----:B------:R-:W-:Y:S01]  /*2e180*/  SEL R39, R54, R67, P0 ;  /* 0x0000004336277207 */ /* 0x000fe20000000000 */
[----:B------:R-:W-:Y:S02]  /*2e190*/  IMAD.MOV.U32 R13, RZ, RZ, R73 ;  /* 0x000000ffff0d7224 */ /* 0x000fe400078e0049 */
[----:B------:R-:W-:Y:S02]  /*2e1a0*/  IMAD.MOV.U32 R12, RZ, RZ, R2 ;  /* 0x000000ffff0c7224 */ /* 0x000fe400078e0002 */
[----:B------:R-:W-:-:S07]  /*2e1b0*/  IMAD.MOV.U32 R71, RZ, RZ, R14 ;  /* 0x000000ffff477224 */ /* 0x000fce00078e000e */
[----:B------:R-:W-:Y:S05]  /*2e1c0*/  WARPSYNC.COLLECTIVE R15, `(.L_x_9140) ;  /* 0x000000000f087348 */ /* 0x000fea0003c00000 */
[----:B------:R0:W1:Y:S02]  /*2e1d0*/  SHFL.IDX P6, R14, R13, R12, R11 ;  /* 0x0000000c0d0e7389 */ /* 0x00006400000c000b */
[----:B01----:R-:W-:Y:S01]  /*2e1e0*/  ENDCOLLECTIVE ;  /* 0x000000000000791b */ /* 0x003fe20003800000 */
.L_x_9140:
[----:B------:R-:W-:Y:S02]  /*2e1f0*/  IMAD.MOV.U32 R13, RZ, RZ, R75 ;  /* 0x000000ffff0d7224 */ /* 0x000fe400078e004b */
[----:B------:R-:W-:Y:S02]  /*2e200*/  IMAD.MOV.U32 R12, RZ, RZ, R0 ;  /* 0x000000ffff0c7224 */ /* 0x000fe400078e0000 */
[----:B------:R-:W-:-:S07]  /*2e210*/  IMAD.MOV.U32 R58, RZ, RZ, R14 ;  /* 0x000000ffff3a7224 */ /* 0x000fce00078e000e */
[----:B------:R-:W-:Y:S05]  /*2e220*/  WARPSYNC.COLLECTIVE R15, `(.L_x_9141) ;  /* 0x000000000f087348 */ /* 0x000fea0003c00000 */
[----:B------:R0:W1:Y:S02]  /*2e230*/  SHFL.IDX P6, R14, R13, R12, R11 ;  /* 0x0000000c0d0e7389 */ /* 0x00006400000c000b */
[----:B01----:R-:W-:Y:S01]  /*2e240*/  ENDCOLLECTIVE ;  /* 0x000000000000791b */ /* 0x003fe20003800000 */
.L_x_9141:
[----:B------:R-:W-:Y:S02]  /*2e250*/  IMAD.MOV.U32 R13, RZ, RZ, R77 ;  /* 0x000000ffff0d7224 */ /* 0x000fe400078e004d */
[----:B------:R-:W-:Y:S02]  /*2e260*/  IMAD.MOV.U32 R12, RZ, RZ, R2 ;  /* 0x000000ffff0c7224 */ /* 0x000fe400078e0002 */
[----:B------:R-:W-:-:S07]  /*2e270*/  IMAD.MOV.U32 R75, RZ, RZ, R14 ;  /* 0x000000ffff4b7224 */ /* 0x000fce00078e000e */
[----:B------:R-:W-:Y:S05]  /*2e280*/  WARPSYNC.COLLECTIVE R15, `(.L_x_9142) ;  /* 0x000000000f087348 */ /* 0x000fea0003c00000 */
[----:B------:R0:W1:Y:S02]  /*2e290*/  SHFL.IDX P6, R14, R13, R12, R11 ;  /* 0x0000000c0d0e7389 */ /* 0x00006400000c000b */
[----:B01----:R-:W-:Y:S01]  /*2e2a0*/  ENDCOLLECTIVE ;  /* 0x000000000000791b */ /* 0x003fe20003800000 */
.L_x_9142:
        /* <DEDUP_REMOVED lines=8> */
.L_x_8885:
[----:B------:R-:W-:Y:S02]  /*2e330*/  IMAD.MOV.U32 R13, RZ, RZ, R3 ;  /* 0x000000ffff0d7224 */ /* 0x000fe400078e0003 */
[----:B------:R-:W-:Y:S02]  /*2e340*/  IMAD.MOV.U32 R12, RZ, RZ, RZ ;  /* 0x000000ffff0c7224 */ /* 0x000fe400078e00ff */
[----:B------:R-:W-:Y:S02]  /*2e350*/  IMAD.MOV.U32 R11, RZ, RZ, 0x181f ;  /* 0x0000181fff0b7424 */ /* 0x000fe400078e00ff */
[----:B------:R-:W-:-:S07]  /*2e360*/  IMAD.MOV.U32 R15, RZ, RZ, -0x1 ;  /* 0xffffffffff0f7424 */ /* 0x000fce00078e00ff */
[----:B-1----:R-:W-:Y:S05]  /*2e370*/  WARPSYNC.COLLECTIVE R15, `(.L_x_9144) ;  /* 0x000000000f087348 */ /* 0x002fea0003c00000 */
[----:B------:R0:W2:Y:S02]  /*2e380*/  SHFL.IDX P6, R14, R13, R12, R11 ;  /* 0x0000000c0d0e7389 */ /* 0x0000a400000c000b */
[----:B012---:R-:W-:Y:S01]  /*2e390*/  ENDCOLLECTIVE ;  /* 0x000000000000791b */ /* 0x007fe20003800000 */
.L_x_9144:
[----:B------:R-:W-:Y:S02]  /*2e3a0*/  IMAD.MOV.U32 R13, RZ, RZ, R2 ;  /* 0x000000ffff0d7224 */ /* 0x000fe400078e0002 */
[----:B------:R-:W-:-:S07]  /*2e3b0*/  IMAD.MOV.U32 R0, RZ, RZ, R14 ;  /* 0x000000ffff007224 */ /* 0x000fce00078e000e */
[----:B------:R-:W-:Y:S05]  /*2e3c0*/  WARPSYNC.COLLECTIVE R15, `(.L_x_9145) ;  /* 0x000000000f087348 */ /* 0x000fea0003c00000 */
[----:B------:R0:W1:Y:S02]  /*2e3d0*/  SHFL.IDX P6, R14, R13, R12, R11 ;  /* 0x0000000c0d0e7389 */ /* 0x00006400000c000b */
[----:B01----:R-:W-:Y:S01]  /*2e3e0*/  ENDCOLLECTIVE ;  /* 0x000000000000791b */ /* 0x003fe20003800000 */
.L_x_9145:
[----:B------:R-:W-:Y:S05]  /*2e3f0*/  BRA `(.L_x_9146) ;  /* 0xffffff4800687947 */ /* 0x000fea000383ffff */
.L_x_8888:
        /* <DEDUP_REMOVED lines=8> */
.L_x_9148:
[----:B------:R-:W-:Y:S05]  /*2e480*/  BSYNC B1 ;  /* 0x0000000000017941 */ /* 0x000fea0003800000 */
.L_x_9147:
        /* <DEDUP_REMOVED lines=8> */
.L_x_9149:
[----:B------:R-:W-:Y:S05]  /*2e510*/  BRA `(.L_x_9150) ;  /* 0xffffff4800747947 */ /* 0x000fea000383ffff */
.L_x_8891:
        /* <DEDUP_REMOVED lines=8> */
.L_x_9152:
[----:B------:R-:W-:Y:S05]  /*2e5a0*/  BSYNC B1 ;  /* 0x0000000000017941 */ /* 0x000fea0003800000 */
.L_x_9151:
        /* <DEDUP_REMOVED lines=8> */
.L_x_9153:
[----:B------:R-:W-:Y:S05]  /*2e630*/  BRA `(.L_x_9154) ;  /* 0xffffff48007c7947 */ /* 0x000fea000383ffff */
.L_x_8894:
[----:B------:R-:W-:Y:S01]  /*2e640*/  BSSY B1, `(.L_x_9155) ;  /* 0x0000008000017945 */ /* 0x000fe20003800000 */
[----:B------:R-:W-:Y:S02]  /*2e650*/  IMAD.MOV.U32 R13, RZ, RZ, R3 ;  /* 0x000000ffff0d7224 */ /* 0x000fe400078e0003 */
[----:B------:R-:W-:Y:S02]  /*2e660*/  IMAD.MOV.U32 R12, RZ, RZ, 0x3 ;  /* 0x00000003ff0c7424 */ /* 0x000fe400078e00ff */
[----:B------:R-:W-:Y:S02]  /*2e670*/  IMAD.MOV.U32 R11, RZ, RZ, 0x181f ;  /* 0x0000181fff0b7424 */ /* 0x000fe400078e00ff */
[----:B0-----:R-:W-:-:S07]  /*2e680*/  IMAD.MOV.U32 R15, RZ, RZ, -0x1 ;  /* 0xffffffffff0f7424 */ /* 0x001fce00078e00ff */
[----:B-1234-:R-:W-:Y:S05]  /*2e690*/  WARPSYNC.COLLECTIVE R15, `(.L_x_9156) ;  /* 0x000000000f087348 */ /* 0x01efea0003c00000 */
[----:B----4-:R0:W4:Y:S02]  /*2e6a0*/  SHFL.IDX P6, R14, R13, R12, R11 ;  /* 0x0000000c0d0e7389 */ /* 0x01012400000c000b */
[----:B01234-:R-:W-:Y:S01]  /*2e6b0*/  ENDCOLLECTIVE ;  /* 0x000000000000791b */ /* 0x01ffe20003800000 */
.L_x_9156:
[----:B------:R-:W-:Y:S05]  /*2e6c0*/  BSYNC B1 ;  /* 0x0000000000017941 */ /* 0x000fea0003800000 */
.L_x_9155:
        /* <DEDUP_REMOVED lines=8> */
.L_x_9157:
[----:B------:R-:W-:Y:S05]  /*2e750*/  BRA `(.L_x_9158) ;  /* 0xffffff4800847947 */ /* 0x000fea000383ffff */
.L_x_8918:
        /* <DEDUP_REMOVED lines=11> */
.L_x_9160:
[----:B------:R-:W-:Y:S05]  /*2e810*/  BSYNC B1 ;  /* 0x0000000000017941 */ /* 0x000fea0003800000 */
.L_x_9159:
[----:B------:R-:W-:Y:S05]  /*2e820*/  BRA `(.L_x_9161) ;  /* 0xffffff6000f07947 */ /* 0x000fea000383ffff */
.L_x_8920:
[----:B------:R-:W-:Y:S01]  /*2e830*/  BSSY B1, `(.L_x_9162) ;  /* 0x0000006000017945 */ /* 0x000fe20003800000 */
[----:B------:R-:W-:-:S07]  /*2e840*/  IMAD.MOV.U32 R15, RZ, RZ, -0x1 ;  /* 0xffffffffff0f7424 */ /* 0x000fce00078e00ff */
[----:B0-----:R-:W-:Y:S05]  /*2e850*/  WARPSYNC.COLLECTIVE R15, `(.L_x_9163) ;  /* 0x000000000f0c7348 */ /* 0x001fea0003c00000 */
[----:B------:R-:W-:Y:S02]  /*2e860*/  ELECT P6, UR62, PT ;  /* 0x00000000003e782f */ /* 0x000fe400038c0000 */
[----:B------:R-:W-:Y:S01]  /*2e870*/  MOV R14, UR62 ;  /* 0x0000003e000e7c02 */ /* 0x000fe20008000f00 */
[----:B0-----:R-:W-:Y:S10]  /*2e880*/  ENDCOLLECTIVE ;  /* 0x000000000000791b */ /* 0x001ff40003800000 */
.L_x_9163:
[----:B------:R-:W-:Y:S05]  /*2e890*/  BSYNC B1 ;  /* 0x0000000000017941 */ /* 0x000fea0003800000 */
.L_x_9162:
[----:B------:R-:W-:Y:S05]  /*2e8a0*/  BRA `(.L_x_8919) ;  /* 0xffffff6000e87947 */ /* 0x000fea000383ffff */
.L_x_8922:
[----:B0-----:R0:W1:Y:S02]  /*2e8b0*/  SYNCS.PHASECHK.TRANS64.TRYWAIT P0, [R17+URZ+0x22820], R5 ;  /* 0x02282005110075a7 */ /* 0x001064000800017f */
[----:B-1----:R-:W-:Y:S05]  /*2e8c0*/  @!P0 NANOSLEEP.SYNCS 0x989680 ;  /* 0x009896800000895d */ /* 0x002fea0003900000 */
[----:B------:R-:W1:Y:S02]  /*2e8d0*/  @!P0 SYNCS.PHASECHK.TRANS64 P0, [R17+URZ+0x22820], R5 ;  /* 0x02282005110085a7 */ /* 0x000e64000800007f */
[----:B-1----:R-:W-:Y:S05]  /*2e8e0*/  @!P0 BRA `(.L_x_8922) ;  /* 0xfffffffc00f08947 */ /* 0x002fea000383ffff */
[----:B------:R-:W-:Y:S05]  /*2e8f0*/  BRA `(.L_x_9164) ;  /* 0xffffff6000f87947 */ /* 0x000fea000383ffff */
.L_x_8926:
[----:B0-----:R0:W1:Y:S02]  /*2e900*/  SYNCS.PHASECHK.TRANS64.TRYWAIT P0, [R5+URZ+0x228a0], R6 ;  /* 0x0228a006050075a7 */ /* 0x001064000800017f */
[----:B-1----:R-:W-:Y:S05]  /*2e910*/  @!P0 NANOSLEEP.SYNCS 0x989680 ;  /* 0x009896800000895d */ /* 0x002fea0003900000 */
[----:B------:R-:W1:Y:S02]  /*2e920*/  @!P0 SYNCS.PHASECHK.TRANS64 P0, [R5+URZ+0x228a0], R6 ;  /* 0x0228a006050085a7 */ /* 0x000e64000800007f */
[----:B-1----:R-:W-:Y:S05]  /*2e930*/  @!P0 BRA `(.L_x_8926) ;  /* 0xfffffffc00f08947 */ /* 0x002fea000383ffff */
[----:B------:R-:W-:Y:S05]  /*2e940*/  BRA `(.L_x_9165) ;  /* 0xffffff6400187947 */ /* 0x000fea000383ffff */
.L_x_8931:
[----:B-1----:R1:W2:Y:S02]  /*2e950*/  SYNCS.PHASECHK.TRANS64.TRYWAIT P0, [R5+URZ+0x228c0], R6 ;  /* 0x0228c006050075a7 */ /* 0x0022a4000800017f */
[----:B--2---:R-:W-:Y:S05]  /*2e960*/  @!P0 NANOSLEEP.SYNCS 0x989680 ;  /* 0x009896800000895d */ /* 0x004fea0003900000 */
[----:B------:R-:W2:Y:S02]  /*2e970*/  @!P0 SYNCS.PHASECHK.TRANS64 P0, [R5+URZ+0x228c0], R6 ;  /* 0x0228c006050085a7 */ /* 0x000ea4000800007f */
[----:B--2---:R-:W-:Y:S05]  /*2e980*/  @!P0 BRA `(.L_x_8931) ;  /* 0xfffffffc00f08947 */ /* 0x004fea000383ffff */
[----:B------:R-:W-:Y:S05]  /*2e990*/  BRA `(.L_x_9166) ;  /* 0xffffff6400987947 */ /* 0x000fea000383ffff */
.L_x_8938:
[----:B0-----:R0:W1:Y:S02]  /*2e9a0*/  SYNCS.PHASECHK.TRANS64.TRYWAIT P1, [R5+URZ+0x228a0], R6 ;  /* 0x0228a006050075a7 */ /* 0x001064000802017f */
[----:B-1----:R-:W-:Y:S05]  /*2e9b0*/  @!P1 NANOSLEEP.SYNCS 0x989680 ;  /* 0x009896800000995d */ /* 0x002fea0003900000 */
[----:B------:R-:W1:Y:S02]  /*2e9c0*/  @!P1 SYNCS.PHASECHK.TRANS64 P1, [R5+URZ+0x228a0], R6 ;  /* 0x0228a006050095a7 */ /* 0x000e64000802007f */
[----:B-1----:R-:W-:Y:S05]  /*2e9d0*/  @!P1 BRA `(.L_x_8938) ;  /* 0xfffffffc00f09947 */ /* 0x002fea000383ffff */
[----:B------:R-:W-:Y:S05]  /*2e9e0*/  BRA `(.L_x_9167) ;  /* 0xffffff68006c7947 */ /* 0x000fea000383ffff */
.L_x_8943:
[----:B-1----:R1:W2:Y:S02]  /*2e9f0*/  SYNCS.PHASECHK.TRANS64.TRYWAIT P1, [R5+URZ+0x228c0], R6 ;  /* 0x0228c006050075a7 */ /* 0x0022a4000802017f */
[----:B--2---:R-:W-:Y:S05]  /*2ea00*/  @!P1 NANOSLEEP.SYNCS 0x989680 ;  /* 0x009896800000995d */ /* 0x004fea0003900000 */
[----:B------:R-:W2:Y:S02]  /*2ea10*/  @!P1 SYNCS.PHASECHK.TRANS64 P1, [R5+URZ+0x228c0], R6 ;  /* 0x0228c006050095a7 */ /* 0x000ea4000802007f */
[----:B--2---:R-:W-:Y:S05]  /*2ea20*/  @!P1 BRA `(.L_x_8943) ;  /* 0xfffffffc00f09947 */ /* 0x004fea000383ffff */
[----:B------:R-:W-:Y:S05]  /*2ea30*/  BRA `(.L_x_9168) ;  /* 0xffffff6800e87947 */ /* 0x000fea000383ffff */
.L_x_8966:
[----:B------:R-:W0:Y:S01]  /*2ea40*/  S2R R20, SR_TID.X ;  /* 0x0000000000147919 */ /* 0x000e220000002100 */
[----:B------:R-:W-:Y:S01]  /*2ea50*/  BSSY B0, `(.L_x_9169) ;  /* 0x0000009000007945 */ /* 0x000fe20003800000 */
[----:B------:R-:W-:Y:S02]  /*2ea60*/  IMAD.MOV.U32 R12, RZ, RZ, RZ ;  /* 0x000000ffff0c7224 */ /* 0x000fe400078e00ff */
[----:B------:R-:W-:Y:S02]  /*2ea70*/  IMAD.MOV.U32 R11, RZ, RZ, 0x1f ;  /* 0x0000001fff0b7424 */ /* 0x000fe400078e00ff */
[----:B------:R-:W-:Y:S01]  /*2ea80*/  IMAD.MOV.U32 R15, RZ, RZ, -0x1 ;  /* 0xffffffffff0f7424 */ /* 0x000fe200078e00ff */
[----:B0-----:R-:W-:-:S04]  /*2ea90*/  SHF.R.U32.HI R13, RZ, 0x5, R20 ;  /* 0x00000005ff0d7819 */ /* 0x001fc80000011614 */
[----:B------:R-:W-:-:S07]  /*2eaa0*/  LOP3.LUT R13, R13, 0x3, RZ, 0xc0, !PT ;  /* 0x000000030d0d7812 */ /* 0x000fce00078ec0ff */
[----:B-----5:R-:W-:Y:S05]  /*2eab0*/  WARPSYNC.COLLECTIVE R15, `(.L_x_9170) ;  /* 0x000000000f087348 */ /* 0x020fea0003c00000 */
[----:B------:R0:W1:Y:S02]  /*2eac0*/  SHFL.IDX P6, R14, R13, R12, R11 ;  /* 0x0000000c0d0e7389 */ /* 0x00006400000c000b */
[----:B01---5:R-:W-:Y:S01]  /*2ead0*/  ENDCOLLECTIVE ;  /* 0x000000000000791b */ /* 0x023fe20003800000 */
.L_x_9170:
[----:B------:R-:W-:Y:S05]  /*2eae0*/  BSYNC B0 ;  /* 0x0000000000007941 */ /* 0x000fea0003800000 */
.L_x_9169:
[----:B------:R-:W-:Y:S05]  /*2eaf0*/  BRA `(.L_x_9171) ;  /* 0xffffff7c006c7947 */ /* 0x000fea000383ffff */
.L_x_8969:
[----:B0-----:R-:W2:Y:S02]  /*2eb00*/  LDL R0, [R1+0x38] ;  /* 0x0000380001007983 */ /* 0x001ea40000100800 */
[----:B--2---:R0:W1:Y:S02]  /*2eb10*/  SYNCS.PHASECHK.TRANS64.TRYWAIT P0, [R4+URZ+0x22880], R0 ;  /* 0x02288000040075a7 */ /* 0x004064000800017f */
[----:B-1----:R-:W-:Y:S05]  /*2eb20*/  @!P0 NANOSLEEP.SYNCS 0x989680 ;  /* 0x009896800000895d */ /* 0x002fea0003900000 */
[----:B------:R-:W1:Y:S02]  /*2eb30*/  @!P0 SYNCS.PHASECHK.TRANS64 P0, [R4+URZ+0x22880], R0 ;  /* 0x02288000040085a7 */ /* 0x000e64000800007f */
[----:B-1----:R-:W-:Y:S05]  /*2eb40*/  @!P0 BRA `(.L_x_8969) ;  /* 0xfffffffc00ec8947 */ /* 0x002fea000383ffff */
[----:B------:R-:W-:Y:S05]  /*2eb50*/  BRA `(.L_x_9172) ;  /* 0xffffff7c008c7947 */ /* 0x000fea000383ffff */
.L_x_8970:
        /* <DEDUP_REMOVED lines=8> */
.L_x_9174:
[----:B------:R-:W-:Y:S05]  /*2ebe0*/  BSYNC B0 ;  /* 0x0000000000007941 */ /* 0x000fea0003800000 */
.L_x_9173:
        /* <DEDUP_REMOVED lines=9> */
[----:B------:R-:W-:-:S13]  /*2ec80*/  ISETP.GE.AND P4, PT, R7, 0x61, PT ;  /* 0x000000610700780c */ /* 0x000fda0003f86270 */
[----:B------:R-:W-:Y:S05]  /*2ec90*/  WARPSYNC.COLLECTIVE R15, `(.L_x_9175) ;  /* 0x000000000f087348 */ /* 0x000fea0003c00000 */
[----:B------:R0:W1:Y:S02]  /*2eca0*/  SHFL.IDX P6, R14, R13, R12, R11 ;  /* 0x0000000c0d0e7389 */ /* 0x00006400000c000b */
[----:B01----:R-:W-:Y:S01]  /*2ecb0*/  ENDCOLLECTIVE ;  /* 0x000000000000791b */ /* 0x003fe20003800000 */
.L_x_9175:
[----:B------:R-:W-:Y:S02]  /*2ecc0*/  IMAD.MOV.U32 R13, RZ, RZ, R2 ;  /* 0x000000ffff0d7224 */ /* 0x000fe400078e0002 */
[----:B------:R-:W-:Y:S02]  /*2ecd0*/  IMAD.MOV.U32 R12, RZ, RZ, 0x1 ;  /* 0x00000001ff0c7424 */ /* 0x000fe400078e00ff */
[----:B------:R-:W-:-:S07]  /*2ece0*/  IMAD.MOV.U32 R3, RZ, RZ, R14 ;  /* 0x000000ffff037224 */ /* 0x000fce00078e000e */
[----:B------:R-:W-:Y:S05]  /*2ecf0*/  WARPSYNC.COLLECTIVE R15, `(.L_x_9176) ;  /* 0x000000000f087348 */ /* 0x000fea0003c00000 */
[----:B------:R0:W1:Y:S02]  /*2ed00*/  SHFL.IDX P6, R14, R13, R12, R11 ;  /* 0x0000000c0d0e7389 */ /* 0x00006400000c000b */
[----:B01----:R-:W-:Y:S01]  /*2ed10*/  ENDCOLLECTIVE ;  /* 0x000000000000791b */ /* 0x003fe20003800000 */
.L_x_9176:
[----:B------:R-:W-:Y:S01]  /*2ed20*/  IADD3 R30, P1, R36, R3, RZ ;  /* 0x00000003241e7210 */ /* 0x000fe20007f3e0ff */
[----:B------:R-:W-:-:S04]  /*2ed30*/  IMAD.IADD R3, R17, 0x1, R21 ;  /* 0x0000000111037824 */ /* 0x000fc800078e0215 */
        /* <DEDUP_REMOVED lines=11> */
.L_x_9177:
        /* <DEDUP_REMOVED lines=9> */
.L_x_9178:
        /* <DEDUP_REMOVED lines=10> */
.L_x_9179:
        /* <DEDUP_REMOVED lines=9> */
.L_x_9180:
        /* <DEDUP_REMOVED lines=10> */
.L_x_9181:
        /* <DEDUP_REMOVED lines=9> */
.L_x_9182:
        /* <DEDUP_REMOVED lines=10> */
.L_x_9183:
        /* <DEDUP_REMOVED lines=9> */
.L_x_9184:
        /* <DEDUP_REMOVED lines=10> */
.L_x_9185:
        /* <DEDUP_REMOVED lines=9> */
.L_x_9186:
        /* <DEDUP_REMOVED lines=10> */
.L_x_9187:
        /* <DEDUP_REMOVED lines=9> */
.L_x_9188:
        /* <DEDUP_REMOVED lines=10> */
.L_x_9189:
[----:B------:R-:W-:Y:S02]  /*2f510*/  IMAD.MOV.U32 R13, RZ, RZ, R10 ;  /* 0x000000ffff0d7224 */ /* 0x000fe400078e000a */
[----:B------:R-:W-:Y:S02]  /*2f520*/  IMAD.MOV.U32 R12, RZ, RZ, RZ ;  /* 0x000000ffff0c7224 */ /* 0x000fe400078e00ff */
[----:B------:R-:W-:-:S07]  /*2f530*/  IMAD.MOV.U32 R0, RZ, RZ, R14 ;  /* 0x000000ffff007224 */ /* 0x000fce00078e000e */
[----:B------:R-:W-:Y:S05]  /*2f540*/  WARPSYNC.COLLECTIVE R15, `(.L_x_9190) ;  /* 0x000000000f087348 */ /* 0x000fea0003c00000 */
[----:B------:R0:W1:Y:S02]  /*2f550*/  SHFL.IDX P6, R14, R13, R12, R11 ;  /* 0x0000000c0d0e7389 */ /* 0x00006400000c000b */
[----:B01----:R-:W-:Y:S01]  /*2f560*/  ENDCOLLECTIVE ;  /* 0x000000000000791b */ /* 0x003fe20003800000 */
.L_x_9190:
        /* <DEDUP_REMOVED lines=12> */
.L_x_9191:
[----:B------:R-:W-:Y:S02]  /*2f630*/  IMAD.MOV.U32 R13, RZ, RZ, R10 ;  /* 0x000000ffff0d7224 */ /* 0x000fe400078e000a */
[----:B------:R-:W-:Y:S02]  /*2f640*/  IMAD.MOV.U32 R12, RZ, RZ, 0x1 ;  /* 0x00000001ff0c7424 */ /* 0x000fe400078e00ff */
[----:B------:R-:W-:-:S07]  /*2f650*/  IMAD.MOV.U32 R0, RZ, RZ, R14 ;  /* 0x000000ffff007224 */ /* 0x000fce00078e000e */
[----:B------:R-:W-:Y:S05]  /*2f660*/  WARPSYNC.COLLECTIVE R15, `(.L_x_9192) ;  /* 0x000000000f087348 */ /* 0x000fea0003c00000 */
[----:B------:R0:W1:Y:S02]  /*2f670*/  SHFL.IDX P6, R14, R13, R12, R11 ;  /* 0x0000000c0d0e7389 */ /* 0x00006400000c000b */
[----:B01----:R-:W-:Y:S01]  /*2f680*/  ENDCOLLECTIVE ;  /* 0x000000000000791b */ /* 0x003fe20003800000 */
.L_x_9192:
        /* <DEDUP_REMOVED lines=13> */
.L_x_9193:
        /* <DEDUP_REMOVED lines=12> */
[----:B------:R-:W-:-:S04]  /*2f820*/  LOP3.LUT R16, R16, 0xfffffeff, RZ, 0xc0, !PT ;  /* 0xfffffeff10107812 */ /* 0x000fc800078ec0ff */
[----:B------:R-:W-:Y:S01]  /*2f830*/  @P3 LOP3.LUT R16, R16, 0x100, RZ, 0xfc, !PT ;  /* 0x0000010010103812 */ /* 0x000fe200078efcff */
[----:B------:R-:W-:Y:S06]  /*2f840*/  BRA `(.L_x_9194) ;  /* 0xffffff7800447947 */ /* 0x000fec000383ffff */
.L_x_8975:
[----:B--2---:R-:W2:Y:S02]  /*2f850*/  LDL R0, [R1+0x38] ;  /* 0x0000380001007983 */ /* 0x004ea40000100800 */
[----:B--2---:R2:W3:Y:S02]  /*2f860*/  SYNCS.PHASECHK.TRANS64.TRYWAIT P0, [R4+URZ+0x22840], R0 ;  /* 0x02284000040075a7 */ /* 0x0044e4000800017f */
[----:B---3--:R-:W-:Y:S05]  /*2f870*/  @!P0 NANOSLEEP.SYNCS 0x989680 ;  /* 0x009896800000895d */ /* 0x008fea0003900000 */
[----:B------:R-:W3:Y:S02]  /*2f880*/  @!P0 SYNCS.PHASECHK.TRANS64 P0, [R4+URZ+0x22840], R0 ;  /* 0x02284000040085a7 */ /* 0x000ee4000800007f */
[----:B---3--:R-:W-:Y:S05]  /*2f890*/  @!P0 BRA `(.L_x_8975) ;  /* 0xfffffffc00ec8947 */ /* 0x008fea000383ffff */
[----:B------:R-:W-:Y:S05]  /*2f8a0*/  BRA `(.L_x_9195) ;  /* 0xffffff7800987947 */ /* 0x000fea000383ffff */
.L_x_8976:
        /* <DEDUP_REMOVED lines=8> */
.L_x_9197:
[----:B------:R-:W-:Y:S05]  /*2f930*/  BSYNC B0 ;  /* 0x0000000000007941 */ /* 0x000fea0003800000 */
.L_x_9196:
        /* <DEDUP_REMOVED lines=8> */
.L_x_9198:
[----:B------:R-:W-:Y:S02]  /*2f9c0*/  IMAD.MOV.U32 R13, RZ, RZ, R0 ;  /* 0x000000ffff0d7224 */ /* 0x000fe400078e0000 */
        /* <DEDUP_REMOVED lines=13> */
.L_x_9199:
[----:B------:R-:W-:Y:S02]  /*2faa0*/  IMAD.MOV.U32 R13, RZ, RZ, R2 ;  /* 0x000000ffff0d7224 */ /* 0x000fe400078e0002 */
[----:B------:R-:W-:-:S07]  /*2fab0*/  IMAD.MOV.U32 R7, RZ, RZ, R14 ;  /* 0x000000ffff077224 */ /* 0x000fce00078e000e */
[----:B------:R-:W-:Y:S05]  /*2fac0*/  WARPSYNC.COLLECTIVE R15, `(.L_x_9200) ;  /* 0x000000000f087348 */ /* 0x000fea0003c00000 */
[----:B------:R0:W1:Y:S02]  /*2fad0*/  SHFL.IDX P6, R14, R13, R12, R11 ;  /* 0x0000000c0d0e7389 */ /* 0x00006400000c000b */
[----:B01----:R-:W-:Y:S01]  /*2fae0*/  ENDCOLLECTIVE ;  /* 0x000000000000791b */ /* 0x003fe20003800000 */
.L_x_9200:
        /* <DEDUP_REMOVED lines=14> */
.L_x_9201:
[----:B------:R-:W-:Y:S02]  /*2fbd0*/  IMAD.MOV.U32 R13, RZ, RZ, R2 ;  /* 0x000000ffff0d7224 */ /* 0x000fe400078e0002 */
[----:B------:R-:W-:-:S07]  /*2fbe0*/  IMAD.MOV.U32 R7, RZ, RZ, R14 ;  /* 0x000000ffff077224 */ /* 0x000fce00078e000e */
[----:B------:R-:W-:Y:S05]  /*2fbf0*/  WARPSYNC.COLLECTIVE R15, `(.L_x_9202) ;  /* 0x000000000f087348 */ /* 0x000fea0003c00000 */
[----:B------:R0:W1:Y:S02]  /*2fc00*/  SHFL.IDX P6, R14, R13, R12, R11 ;  /* 0x0000000c0d0e7389 */ /* 0x00006400000c000b */
[----:B01----:R-:W-:Y:S01]  /*2fc10*/  ENDCOLLECTIVE ;  /* 0x000000000000791b */ /* 0x003fe20003800000 */
.L_x_9202:
        /* <DEDUP_REMOVED lines=14> */
.L_x_9203:
[----:B------:R-:W-:Y:S02]  /*2fd00*/  IMAD.MOV.U32 R13, RZ, RZ, R2 ;  /* 0x000000ffff0d7224 */ /* 0x000fe400078e0002 */
[----:B------:R-:W-:-:S07]  /*2fd10*/  IMAD.MOV.U32 R7, RZ, RZ, R14 ;  /* 0x000000ffff077224 */ /* 0x000fce00078e000e */
[----:B------:R-:W-:Y:S05]  /*2fd20*/  WARPSYNC.COLLECTIVE R15, `(.L_x_9204) ;  /* 0x000000000f087348 */ /* 0x000fea0003c00000 */
[----:B------:R0:W1:Y:S02]  /*2fd30*/  SHFL.IDX P6, R14, R13, R12, R11 ;  /* 0x0000000c0d0e7389 */ /* 0x00006400000c000b */
[----:B01----:R-:W-:Y:S01]  /*2fd40*/  ENDCOLLECTIVE ;  /* 0x000000000000791b */ /* 0x003fe20003800000 */
.L_x_9204:
[----:B------:R-:W-:Y:S02]  /*2fd50*/  IMAD.MOV.U32 R13, RZ, RZ, R0 ;  /* 0x000000ffff0d7224 */ /* 0x000fe400078e0000 */
[----:B------:R-:W-:Y:S02]  /*2fd60*/  IMAD.MOV.U32 R12, RZ, RZ, 0x4 ;  /* 0x00000004ff0c7424 */ /* 0x000fe400078e00ff */
[----:B------:R-:W-:-:S07]  /*2fd70*/  IMAD.MOV.U32 R8, RZ, RZ, R14 ;  /* 0x000000ffff087224 */ /* 0x000fce00078e000e */
[----:B------:R-:W-:Y:S05]  /*2fd80*/  WARPSYNC.COLLECTIVE R15, `(.L_x_9205) ;  /* 0x000000000f087348 */ /* 0x000fea0003c00000 */
[----:B------:R0:W1:Y:S02]  /*2fd90*/  SHFL.IDX P6, R14, R13, R12, R11 ;  /* 0x0000000c0d0e7389 */ /* 0x00006400000c000b */
[----:B01----:R-:W-:Y:S01]  /*2fda0*/  ENDCOLLECTIVE ;  /* 0x000000000000791b */ /* 0x003fe20003800000 */
.L_x_9205:
        /* <DEDUP_REMOVED lines=13> */
.L_x_9206:
        /* <DEDUP_REMOVED lines=14> */
.L_x_9207:
[----:B------:R-:W-:Y:S02]  /*2ff60*/  IMAD.MOV.U32 R13, RZ, RZ, R2 ;  /* 0x000000ffff0d7224 */ /* 0x000fe400078e0002 */
[----:B------:R-:W-:-:S07]  /*2ff70*/  IMAD.MOV.U32 R7, RZ, RZ, R14 ;  /* 0x000000ffff077224 */ /* 0x000fce00078e000e */
[----:B------:R-:W-:Y:S05]  /*2ff80*/  WARPSYNC.COLLECTIVE R15, `(.L_x_9208) ;  /* 0x000000000f087348 */ /* 0x000fea0003c00000 */
[----:B------:R0:W1:Y:S02]  /*2ff90*/  SHFL.IDX P6, R14, R13, R12, R11 ;  /* 0x0000000c0d0e7389 */ /* 0x00006400000c000b */
[----:B01----:R-:W-:Y:S01]  /*2ffa0*/  ENDCOLLECTIVE ;  /* 0x000000000000791b */ /* 0x003fe20003800000 */
.L_x_9208:
[----:B------:R-:W-:Y:S02]  /*2ffb0*/  IMAD.MOV.U32 R13, RZ, RZ, R0 ;  /* 0x000000ffff0d7224 */ /* 0x000fe400078e0000 */
[----:B------:R-:W-:Y:S02]  /*2ffc0*/  IMAD.MOV.U32 R12, RZ, RZ, 0x6 ;  /* 0x00000006ff0c7424 */ /* 0x000fe400078e00ff */
[----:B------:R-:W-:-:S07]  /*2ffd0*/  IMAD.MOV.U32 R8, RZ, RZ, R14 ;  /* 0x000000ffff087224 */ /* 0x000fce00078e000e */
[----:B------:R-:W-:Y:S05]  /*2ffe0*/  WARPSYNC.COLLECTIVE R15, `(.L_x_9209) ;  /* 0x000000000f087348 */ /* 0x000fea0003c00000 */
[----:B------:R0:W1:Y:S02]  /*2fff0*/  SHFL.IDX P6, R14, R13, R12, R11 ;  /* 0x0000000c0d0e7389 */ /* 0x00006400000c000b */
[----:B01----:R-:W-:Y:S01]  /*30000*/  ENDCOLLECTIVE ;  /* 0x000000000000791b */ /* 0x003fe20003800000 */
.L_x_9209:
        /* <DEDUP_REMOVED lines=12> */
.L_x_9210:
[----:B------:R-:W-:Y:S02]  /*300d0*/  IMAD.MOV.U32 R13, RZ, RZ, R0 ;  /* 0x000000ffff0d7224 */ /* 0x000fe400078e0000 */
[----:B------:R-:W-:Y:S02]  /*300e0*/  IMAD.MOV.U32 R12, RZ, RZ, 0x7 ;  /* 0x00000007ff0c7424 */ /* 0x000fe400078e00ff */
[----:B------:R-:W-:-:S07]  /*300f0*/  IMAD.MOV.U32 R8, RZ, RZ, R14 ;  /* 0x000000ffff087224 */ /* 0x000fce00078e000e */
[----:B------:R-:W-:Y:S05]  /*30100*/  WARPSYNC.COLLECTIVE R15, `(.L_x_9211) ;  /* 0x000000000f087348 */ /* 0x000fea0003c00000 */
[----:B------:R0:W1:Y:S02]  /*30110*/  SHFL.IDX P6, R14, R13, R12, R11 ;  /* 0x0000000c0d0e7389 */ /* 0x00006400000c000b */
[----:B01----:R-:W-:Y:S01]  /*30120*/  ENDCOLLECTIVE ;  /* 0x000000000000791b */ /* 0x003fe20003800000 */
.L_x_9211:
        /* <DEDUP_REMOVED lines=12> */
.L_x_9212:
[----:B------:R-:W-:Y:S02]  /*301f0*/  IMAD.MOV.U32 R13, RZ, RZ, R5 ;  /* 0x000000ffff0d7224 */ /* 0x000fe400078e0005 */
[----:B------:R-:W-:Y:S02]  /*30200*/  IMAD.MOV.U32 R12, RZ, RZ, RZ ;  /* 0x000000ffff0c7224 */ /* 0x000fe400078e00ff */
[----:B------:R-:W-:-:S07]  /*30210*/  IMAD.MOV.U32 R8, RZ, RZ, R14 ;  /* 0x000000ffff087224 */ /* 0x000fce00078e000e */
[----:B------:R-:W-:Y:S05]  /*30220*/  WARPSYNC.COLLECTIVE R15, `(.L_x_9213) ;  /* 0x000000000f087348 */ /* 0x000fea0003c00000 */
[----:B------:R0:W1:Y:S02]  /*30230*/  SHFL.IDX P6, R14, R13, R12, R11 ;  /* 0x0000000c0d0e7389 */ /* 0x00006400000c000b */
[----:B01----:R-:W-:Y:S01]  /*30240*/  ENDCOLLECTIVE ;  /* 0x000000000000791b */ /* 0x003fe20003800000 */
.L_x_9213:
[----:B------:R-:W-:-:S05]  /*30250*/  @P1 IADD3 R8, P0, R36, R8, RZ ;  /* 0x0000000824081210 */ /* 0x000fca0007f1e0ff */
[----:B------:R-:W-:-:S05]  /*30260*/  @P1 IMAD.X R9, RZ, RZ, R0, P0 ;  /* 0x000000ffff091224 */ /* 0x000fca00000e0600 */
        /* <DEDUP_REMOVED lines=9> */
.L_x_9214:
[----:B------:R-:W-:Y:S02]  /*30300*/  IMAD.MOV.U32 R13, RZ, RZ, R5 ;  /* 0x000000ffff0d7224 */ /* 0x000fe400078e0005 */
[----:B------:R-:W-:Y:S02]  /*30310*/  IMAD.MOV.U32 R12, RZ, RZ, 0x1 ;  /* 0x00000001ff0c7424 */ /* 0x000fe400078e00ff */
[----:B------:R-:W-:-:S07]  /*30320*/  IMAD.MOV.U32 R2, RZ, RZ, R14 ;  /* 0x000000ffff027224 */ /* 0x000fce00078e000e */
[----:B------:R-:W-:Y:S05]  /*30330*/  WARPSYNC.COLLECTIVE R15, `(.L_x_9215) ;  /* 0x000000000f087348 */ /* 0x000fea0003c00000 */
[----:B------:R0:W1:Y:S02]  /*30340*/  SHFL.IDX P6, R14, R13, R12, R11 ;  /* 0x0000000c0d0e7389 */ /* 0x00006400000c000b */
[----:B01----:R-:W-:Y:S01]  /*30350*/  ENDCOLLECTIVE ;  /* 0x000000000000791b */ /* 0x003fe20003800000 */
.L_x_9215:
        /* <DEDUP_REMOVED lines=13> */
.L_x_9216:
[----:B------:R-:W-:Y:S01]  /*30430*/  IMAD.MOV.U32 R6, RZ, RZ, R14 ;  /* 0x000000ffff067224 */ /* 0x000fe200078e000e */
[----:B------:R-:W-:Y:S06]  /*30440*/  BRA `(.L_x_9217) ;  /* 0xffffff74005c7947 */ /* 0x000fec000383ffff */
.L_x_8981:
        /* <DEDUP_REMOVED lines=9> */
.L_x_9218:
[----:B------:R-:W-:Y:S01]  /*304e0*/  ISETP.GE.AND P1, PT, R25, R28, PT ;  /* 0x0000001c1900720c */ /* 0x000fe20003f26270 */
[----:B------:R-:W-:Y:S02]  /*304f0*/  IMAD.MOV.U32 R13, RZ, RZ, R0 ;  /* 0x000000ffff0d7224 */ /* 0x000fe400078e0000 */
[----:B------:R-:W-:-:S10]  /*30500*/  IMAD.MOV.U32 R3, RZ, RZ, R14 ;  /* 0x000000ffff037224 */ /* 0x000fd400078e000e */
[----:B------:R-:W-:Y:S05]  /*30510*/  WARPSYNC.COLLECTIVE R15, `(.L_x_9219) ;  /* 0x000000000f087348 */ /* 0x000fea0003c00000 */
[----:B------:R0:W1:Y:S02]  /*30520*/  SHFL.IDX P6, R14, R13, R12, R11 ;  /* 0x0000000c0d0e7389 */ /* 0x00006400000c000b */
[----:B01----:R-:W-:Y:S01]  /*30530*/  ENDCOLLECTIVE ;  /* 0x000000000000791b */ /* 0x003fe20003800000 */
.L_x_9219:
[----:B------:R-:W-:Y:S02]  /*30540*/  IMAD.MOV.U32 R13, RZ, RZ, R2 ;  /* 0x000000ffff0d7224 */ /* 0x000fe400078e0002 */
[----:B------:R-:W-:Y:S02]  /*30550*/  IMAD.MOV.U32 R12, RZ, RZ, 0x1 ;  /* 0x00000001ff0c7424 */ /* 0x000fe400078e00ff */
[----:B------:R-:W-:-:S07]  /*30560*/  IMAD.MOV.U32 R4, RZ, RZ, R14 ;  /* 0x000000ffff047224 */ /* 0x000fce00078e000e */
[----:B------:R-:W-:Y:S05]  /*30570*/  WARPSYNC.COLLECTIVE R15, `(.L_x_9220) ;  /* 0x000000000f087348 */ /* 0x000fea0003c00000 */
[----:B------:R0:W1:Y:S02]  /*30580*/  SHFL.IDX P6, R14, R13, R12, R11 ;  /* 0x0000000c0d0e7389 */ /* 0x00006400000c000b */
[----:B01----:R-:W-:Y:S01]  /*30590*/  ENDCOLLECTIVE ;  /* 0x000000000000791b */ /* 0x003fe20003800000 */
.L_x_9220:
[----:B------:R-:W-:-:S05]  /*305a0*/  @!P1 IADD3 R4, P3, R36, R4, RZ ;  /* 0x0000000424049210 */ /* 0x000fca0007f7e0ff */
[----:B------:R-:W-:Y:S02]  /*305b0*/  @!P1 IMAD.X R5, RZ, RZ, R3, P3 ;  /* 0x000000ffff059224 */ /* 0x000fe400018e0603 */
[----:B------:R-:W-:-:S03]  /*305c0*/  VIADD R3, R25, 0x10 ;  /* 0x0000001019037836 */ /* 0x000fc60000000000 */
[----:B------:R-:W-:Y:S01]  /*305d0*/  @!PT LDS RZ, [RZ] ;  /* 0x00000000fffff984 */ /* 0x000fe20000000800 */
[----:B------:R-:W-:Y:S01]  /*305e0*/  @!PT LDS RZ, [RZ] ;  /* 0x00000000fffff984 */ /* 0x000fe20000000800 */
[----:B------:R-:W-:Y:S01]  /*305f0*/  @!PT LDS RZ, [RZ] ;  /* 0x00000000fffff984 */ /* 0x000fe20000000800 */
[----:B------:R0:W-:Y:S01]  /*30600*/  @!P1 LDGSTS.E.BYPASS.LTC128B.128 [R8+0x14400], desc[UR60][R4.64], !P0 ;  /* 0x1440000004089fae */ /* 0x0001e2000c101d7c */
[----:B------:R-:W-:Y:S01]  /*30610*/  IMAD.MOV.U32 R13, RZ, RZ, R0 ;  /* 0x000000ffff0d7224 */ /* 0x000fe200078e0000 */
[----:B------:R-:W-:Y:S01]  /*30620*/  ISETP.GE.AND P1, PT, R3, R28, PT ;  /* 0x0000001c0300720c */ /* 0x000fe20003f26270 */
[----:B------:R-:W-:-:S12]  /*30630*/  IMAD.MOV.U32 R6, RZ, RZ, R14 ;  /* 0x000000ffff067224 */ /* 0x000fd800078e000e */
[----:B0-----:R-:W-:Y:S05]  /*30640*/  WARPSYNC.COLLECTIVE R15, `(.L_x_9221) ;  /* 0x000000000f087348 */ /* 0x001fea0003c00000 */
[----:B------:R1:W2:Y:S02]  /*30650*/  SHFL.IDX P6, R14, R13, R12, R11 ;  /* 0x0000000c0d0e7389 */ /* 0x0002a400000c000b */
[----:B012---:R-:W-:Y:S01]  /*30660*/  ENDCOLLECTIVE ;  /* 0x000000000000791b */ /* 0x007fe20003800000 */
.L_x_9221:
[----:B------:R-:W-:Y:S02]  /*30670*/  IMAD.MOV.U32 R13, RZ, RZ, R2 ;  /* 0x000000ffff0d7224 */ /* 0x000fe400078e0002 */
[----:B------:R-:W-:Y:S02]  /*30680*/  IMAD.MOV.U32 R12, RZ, RZ, 0x2 ;  /* 0x00000002ff0c7424 */ /* 0x000fe400078e00ff */
[----:B------:R-:W-:-:S07]  /*30690*/  IMAD.MOV.U32 R3, RZ, RZ, R14 ;  /* 0x000000ffff037224 */ /* 0x000fce00078e000e */
[----:B------:R-:W-:Y:S05]  /*306a0*/  WARPSYNC.COLLECTIVE R15, `(.L_x_9222) ;  /* 0x000000000f087348 */ /* 0x000fea0003c00000 */
[----:B------:R0:W1:Y:S02]  /*306b0*/  SHFL.IDX P6, R14, R13, R12, R11 ;  /* 0x0000000c0d0e7389 */ /* 0x00006400000c000b */
[----:B01----:R-:W-:Y:S01]  /*306c0*/  ENDCOLLECTIVE ;  /* 0x000000000000791b */ /* 0x003fe20003800000 */
.L_x_9222:
[----:B------:R-:W-:-:S05]  /*306d0*/  @!P1 IADD3 R3, P3, R36, R3, RZ ;  /* 0x0000000324039210 */ /* 0x000fca0007f7e0ff */
[----:B------:R-:W-:Y:S02]  /*306e0*/  @!P1 IMAD.X R6, RZ, RZ, R6, P3 ;  /* 0x000000ffff069224 */ /* 0x000fe400018e0606 */
[----:B------:R-:W-:Y:S02]  /*306f0*/  @!P1 IMAD.MOV.U32 R4, RZ, RZ, R3 ;  /* 0x000000ffff049224 */ /* 0x000fe400078e0003 */
[----:B------:R-:W-:Y:S02]  /*30700*/  @!P1 IMAD.MOV.U32 R5, RZ, RZ, R6 ;  /* 0x000000ffff059224 */ /* 0x000fe400078e0006 */
[----:B------:R-:W-:Y:S02]  /*30710*/  VIADD R3, R25, 0x20 ;  /* 0x0000002019037836 */ /* 0x000fe40000000000 */
[----:B------:R-:W-:Y:S01]  /*30720*/  IMAD.MOV.U32 R13, RZ, RZ, R0 ;  /* 0x000000ffff0d7224 */ /* 0x000fe200078e0000 */
[----:B------:R-:W-:Y:S01]  /*30730*/  @!PT LDS RZ, [RZ] ;  /* 0x00000000fffff984 */ /* 0x000fe20000000800 */
[----:B------:R-:W-:Y:S01]  /*30740*/  @!PT LDS RZ, [RZ] ;  /* 0x00000000fffff984 */ /* 0x000fe20000000800 */
[----:B------:R-:W-:Y:S01]  /*30750*/  @!PT LDS RZ, [RZ] ;  /* 0x00000000fffff984 */ /* 0x000fe20000000800 */
[----:B------:R0:W-:Y:S02]  /*30760*/  @!P1 LDGSTS.E.BYPASS.LTC128B.128 [R8+0x14c00], desc[UR60][R4.64], !P0 ;  /* 0x14c0000004089fae */ /* 0x0001e4000c101d7c */
[----:B------:R-:W-:Y:S01]  /*30770*/  ISETP.GE.AND P1, PT, R3, R28, PT ;  /* 0x0000001c0300720c */ /* 0x000fe20003f26270 */
[----:B------:R-:W-:-:S12]  /*30780*/  IMAD.MOV.U32 R3, RZ, RZ, R14 ;  /* 0x000000ffff037224 */ /* 0x000fd800078e000e */
[----:B0-----:R-:W-:Y:S05]  /*30790*/  WARPSYNC.COLLECTIVE R15, `(.L_x_9223) ;  /* 0x000000000f087348 */ /* 0x001fea0003c00000 */
[----:B------:R1:W2:Y:S02]  /*307a0*/  SHFL.IDX P6, R14, R13, R12, R11 ;  /* 0x0000000c0d0e7389 */ /* 0x0002a400000c000b */
[----:B012---:R-:W-:Y:S01]  /*307b0*/  ENDCOLLECTIVE ;  /* 0x000000000000791b */ /* 0x007fe20003800000 */
.L_x_9223:
[----:B------:R-:W-:Y:S02]  /*307c0*/  IMAD.MOV.U32 R13, RZ, RZ, R2 ;  /* 0x000000ffff0d7224 */ /* 0x000fe400078e0002 */
[----:B------:R-:W-:Y:S02]  /*307d0*/  IMAD.MOV.U32 R12, RZ, RZ, 0x3 ;  /* 0x00000003ff0c7424 */ /* 0x000fe400078e00ff */
[----:B------:R-:W-:-:S07]  /*307e0*/  IMAD.MOV.U32 R4, RZ, RZ, R14 ;  /* 0x000000ffff047224 */ /* 0x000fce00078e000e */
[----:B------:R-:W-:Y:S05]  /*307f0*/  WARPSYNC.COLLECTIVE R15, `(.L_x_9224) ;  /* 0x000000000f087348 */ /* 0x000fea0003c00000 */
[----:B------:R0:W1:Y:S02]  /*30800*/  SHFL.IDX P6, R14, R13, R12, R11 ;  /* 0x0000000c0d0e7389 */ /* 0x00006400000c000b */
[----:B01----:R-:W-:Y:S01]  /*30810*/  ENDCOLLECTIVE ;  /* 0x000000000000791b */ /* 0x003fe20003800000 */
.L_x_9224:
[----:B------:R-:W-:-:S05]  /*30820*/  @!P1 IADD3 R4, P2, R36, R4, RZ ;  /* 0x0000000424049210 */ /* 0x000fca0007f5e0ff */
[----:B------:R-:W-:-:S04]  /*30830*/  @!P1 IMAD.X R3, RZ, RZ, R3, P2 ;  /* 0x000000ffff039224 */ /* 0x000fc800010e0603 */
        /* <DEDUP_REMOVED lines=12> */
.L_x_9225:
[----:B------:R-:W-:Y:S02]  /*30900*/  IMAD.MOV.U32 R13, RZ, RZ, R2 ;  /* 0x000000ffff0d7224 */ /* 0x000fe400078e0002 */
[----:B------:R-:W-:Y:S02]  /*30910*/  IMAD.MOV.U32 R12, RZ, RZ, 0x4 ;  /* 0x00000004ff0c7424 */ /* 0x000fe400078e00ff */
[----:B------:R-:W-:-:S07]  /*30920*/  IMAD.MOV.U32 R4, RZ, RZ, R14 ;  /* 0x000000ffff047224 */ /* 0x000fce00078e000e */
[----:B------:R-:W-:Y:S05]  /*30930*/  WARPSYNC.COLLECTIVE R15, `(.L_x_9226) ;  /* 0x000000000f087348 */ /* 0x000fea0003c00000 */
[----:B------:R0:W1:Y:S02]  /*30940*/  SHFL.IDX P6, R14, R13, R12, R11 ;  /* 0x0000000c0d0e7389 */ /* 0x00006400000c000b */
[----:B01----:R-:W-:Y:S01]  /*30950*/  ENDCOLLECTIVE ;  /* 0x000000000000791b */ /* 0x003fe20003800000 */
.L_x_9226:
        /* <DEDUP_REMOVED lines=14> */
.L_x_9227:
[----:B------:R-:W-:Y:S02]  /*30a40*/  IMAD.MOV.U32 R13, RZ, RZ, R2 ;  /* 0x000000ffff0d7224 */ /* 0x000fe400078e0002 */
[----:B------:R-:W-:Y:S02]  /*30a50*/  IMAD.MOV.U32 R12, RZ, RZ, 0x5 ;  /* 0x00000005ff0c7424 */ /* 0x000fe400078e00ff */
[----:B------:R-:W-:-:S07]  /*30a60*/  IMAD.MOV.U32 R4, RZ, RZ, R14 ;  /* 0x000000ffff047224 */ /* 0x000fce00078e000e */
[----:B------:R-:W-:Y:S05]  /*30a70*/  WARPSYNC.COLLECTIVE R15, `(.L_x_9228) ;  /* 0x000000000f087348 */ /* 0x000fea0003c00000 */
[----:B------:R0:W1:Y:S02]  /*30a80*/  SHFL.IDX P6, R14, R13, R12, R11 ;  /* 0x0000000c0d0e7389 */ /* 0x00006400000c000b */
[----:B01----:R-:W-:Y:S01]  /*30a90*/  ENDCOLLECTIVE ;  /* 0x000000000000791b */ /* 0x003fe20003800000 */
.L_x_9228:
        /* <DEDUP_REMOVED lines=14> */
.L_x_9229:
[----:B------:R-:W-:Y:S02]  /*30b80*/  IMAD.MOV.U32 R13, RZ, RZ, R2 ;  /* 0x000000ffff0d7224 */ /* 0x000fe400078e0002 */
[----:B------:R-:W-:Y:S02]  /*30b90*/  IMAD.MOV.U32 R12, RZ, RZ, 0x6 ;  /* 0x00000006ff0c7424 */ /* 0x000fe400078e00ff */
[----:B------:R-:W-:-:S07]  /*30ba0*/  IMAD.MOV.U32 R4, RZ, RZ, R14 ;  /* 0x000000ffff047224 */ /* 0x000fce00078e000e */
[----:B------:R-:W-:Y:S05]  /*30bb0*/  WARPSYNC.COLLECTIVE R15, `(.L_x_9230) ;  /* 0x000000000f087348 */ /* 0x000fea0003c00000 */
[----:B------:R0:W1:Y:S02]  /*30bc0*/  SHFL.IDX P6, R14, R13, R12, R11 ;  /* 0x0000000c0d0e7389 */ /* 0x00006400000c000b */
[----:B01----:R-:W-:Y:S01]  /*30bd0*/  ENDCOLLECTIVE ;  /* 0x000000000000791b */ /* 0x003fe20003800000 */
.L_x_9230:
[----:B------:R-:W-:-:S05]  /*30be0*/  @!P1 IADD3 R4, P2, R36, R4, RZ ;  /* 0x0000000424049210 */ /* 0x000fca0007f5e0ff */
[----:B------:R-:W-:-:S04]  /*30bf0*/  @!P1 IMAD.X R3, RZ, RZ, R3, P2 ;  /* 0x000000ffff039224 */ /* 0x000fc800010e0603 */
[----:B------:R-:W-:Y:S02]  /*30c00*/  @!P1 IMAD.MOV.U32 R5, RZ, RZ, R3 ;  /* 0x000000ffff059224 */ /* 0x000fe400078e0003 */
[----:B------:R-:W-:-:S03]  /*30c10*/  IMAD.MOV.U32 R13, RZ, RZ, R0 ;  /* 0x000000ffff0d7224 */ /* 0x000fc600078e0000 */
[----:B------:R-:W-:Y:S01]  /*30c20*/  @!PT LDS RZ, [RZ] ;  /* 0x00000000fffff984 */ /* 0x000fe20000000800 */
[----:B------:R-:W-:Y:S01]  /*30c30*/  @!PT LDS RZ, [RZ] ;  /* 0x00000000fffff984 */ /* 0x000fe20000000800 */
[----:B------:R-:W-:Y:S01]  /*30c40*/  @!PT LDS RZ, [RZ] ;  /* 0x00000000fffff984 */ /* 0x000fe20000000800 */
[----:B------:R0:W-:Y:S01]  /*30c50*/  @!P1 LDGSTS.E.BYPASS.LTC128B.128 [R8+0x16c00], desc[UR60][R4.64], !P0 ;  /* 0x16c0000004089fae */ /* 0x0001e2000c101d7c */
[----:B------:R-:W-:-:S07]  /*30c60*/  IMAD.MOV.U32 R3, RZ, RZ, R14 ;  /* 0x000000ffff037224 */ /* 0x000fce00078e000e */
[----:B0-----:R-:W-:Y:S05]  /*30c70*/  WARPSYNC.COLLECTIVE R15, `(.L_x_9231) ;  /* 0x000000000f087348 */ /* 0x001fea0003c00000 */
[----:B------:R1:W2:Y:S02]  /*30c80*/  SHFL.IDX P6, R14, R13, R12, R11 ;  /* 0x0000000c0d0e7389 */ /* 0x0002a400000c000b */
[----:B012---:R-:W-:Y:S01]  /*30c90*/  ENDCOLLECTIVE ;  /* 0x000000000000791b */ /* 0x007fe20003800000 */
.L_x_9231:
[----:B------:R-:W-:-:S05]  /*30ca0*/  VIADD R5, R25, 0x60 ;  /* 0x0000006019057836 */ /* 0x000fca0000000000 */
[----:B------:R-:W-:Y:S01]  /*30cb0*/  ISETP.GE.AND P2, PT, R5, R28, PT ;  /* 0x0000001c0500720c */ /* 0x000fe20003f46270 */
[----:B------:R-:W-:Y:S02]  /*30cc0*/  IMAD.MOV.U32 R13, RZ, RZ, R2 ;  /* 0x000000ffff0d7224 */ /* 0x000fe400078e0002 */
[----:B------:R-:W-:Y:S02]  /*30cd0*/  IMAD.MOV.U32 R12, RZ, RZ, 0x7 ;  /* 0x00000007ff0c7424 */ /* 0x000fe400078e00ff */
[----:B------:R-:W-:-:S08]  /*30ce0*/  IMAD.MOV.U32 R4, RZ, RZ, R14 ;  /* 0x000000ffff047224 */ /* 0x000fd000078e000e */
[----:B------:R-:W-:Y:S05]  /*30cf0*/  WARPSYNC.COLLECTIVE R15, `(.L_x_9232) ;  /* 0x000000000f087348 */ /* 0x000fea0003c00000 */
[----:B------:R0:W1:Y:S02]  /*30d00*/  SHFL.IDX P6, R14, R13, R12, R11 ;  /* 0x0000000c0d0e7389 */ /* 0x00006400000c000b */
[----:B01----:R-:W-:Y:S01]  /*30d10*/  ENDCOLLECTIVE ;  /* 0x000000000000791b */ /* 0x003fe20003800000 */
.L_x_9232:
        /* <DEDUP_REMOVED lines=12> */
.L_x_9233:
[----:B------:R-:W-:Y:S01]  /*30de0*/  IMAD.MOV.U32 R0, RZ, RZ, R14 ;  /* 0x000000ffff007224 */ /* 0x000fe200078e000e */
[----:B------:R-:W-:Y:S06]  /*30df0*/  BRA `(.L_x_9234) ;  /* 0xffffff7400887947 */ /* 0x000fec000383ffff */
.L_x_8984:
[----:B0-----:R0:W1:Y:S02]  /*30e00*/  SYNCS.PHASECHK.TRANS64.TRYWAIT P0, [R17+URZ+0x22820], R0 ;  /* 0x02282000110075a7 */ /* 0x001064000800017f */
[----:B-1----:R-:W-:Y:S05]  /*30e10*/  @!P0 NANOSLEEP.SYNCS 0x989680 ;  /* 0x009896800000895d */ /* 0x002fea0003900000 */
[----:B------:R-:W1:Y:S02]  /*30e20*/  @!P0 SYNCS.PHASECHK.TRANS64 P0, [R17+URZ+0x22820], R0 ;  /* 0x02282000110085a7 */ /* 0x000e64000800007f */
[----:B-1----:R-:W-:Y:S05]  /*30e30*/  @!P0 BRA `(.L_x_8984) ;  /* 0xfffffffc00f08947 */ /* 0x002fea000383ffff */
[----:B------:R-:W-:Y:S05]  /*30e40*/  BRA `(.L_x_9235) ;  /* 0xffffff7400e47947 */ /* 0x000fea000383ffff */
.L_x_8988:
[----:B0-----:R0:W1:Y:S02]  /*30e50*/  SYNCS.PHASECHK.TRANS64.TRYWAIT P0, [R0+URZ+0x22880], R34 ;  /* 0x02288022000075a7 */ /* 0x001064000800017f */
[----:B-1----:R-:W-:Y:S05]  /*30e60*/  @!P0 NANOSLEEP.SYNCS 0x989680 ;  /* 0x009896800000895d */ /* 0x002fea0003900000 */
[----:B------:R-:W1:Y:S02]  /*30e70*/  @!P0 SYNCS.PHASECHK.TRANS64 P0, [R0+URZ+0x22880], R34 ;  /* 0x02288022000085a7 */ /* 0x000e64000800007f */
[----:B-1----:R-:W-:Y:S05]  /*30e80*/  @!P0 BRA `(.L_x_8988) ;  /* 0xfffffffc00f08947 */ /* 0x002fea000383ffff */
[----:B------:R-:W-:Y:S05]  /*30e90*/  BRA `(.L_x_9236) ;  /* 0xffffff7c00207947 */ /* 0x000fea000383ffff */
.L_x_8989:
        /* <DEDUP_REMOVED lines=8> */
.L_x_9238:
[----:B------:R-:W-:Y:S05]  /*30f20*/  BSYNC B0 ;  /* 0x0000000000007941 */ /* 0x000fea0003800000 */
.L_x_9237:
        /* <DEDUP_REMOVED lines=9> */
.L_x_9239:
[----:B------:R-:W-:Y:S02]  /*30fc0*/  IMAD.MOV.U32 R13, RZ, RZ, R20 ;  /* 0x000000ffff0d7224 */ /* 0x000fe400078e0014 */
[----:B------:R-:W-:Y:S02]  /*30fd0*/  IMAD.MOV.U32 R12, RZ, RZ, 0x1 ;  /* 0x00000001ff0c7424 */ /* 0x000fe400078e00ff */
[----:B------:R-:W-:-:S07]  /*30fe0*/  IMAD.MOV.U32 R2, RZ, RZ, R14 ;  /* 0x000000ffff027224 */ /* 0x000fce00078e000e */
[----:B------:R-:W-:Y:S05]  /*30ff0*/  WARPSYNC.COLLECTIVE R15, `(.L_x_9240) ;  /* 0x000000000f087348 */ /* 0x000fea0003c00000 */
[----:B------:R0:W1:Y:S02]  /*31000*/  SHFL.IDX P6, R14, R13, R12, R11 ;  /* 0x0000000c0d0e7389 */ /* 0x00006400000c000b */
[----:B01----:R-:W-:Y:S01]  /*31010*/  ENDCOLLECTIVE ;  /* 0x000000000000791b */ /* 0x003fe20003800000 */
.L_x_9240:
        /* <DEDUP_REMOVED lines=11> */
.L_x_9241:
        /* <DEDUP_REMOVED lines=9> */
.L_x_9242:
        /* <DEDUP_REMOVED lines=9> */
.L_x_9243:
[----:B------:R-:W-:Y:S02]  /*311f0*/  IMAD.MOV.U32 R13, RZ, RZ, R20 ;  /* 0x000000ffff0d7224 */ /* 0x000fe400078e0014 */
[----:B------:R-:W-:Y:S02]  /*31200*/  IMAD.MOV.U32 R12, RZ, RZ, 0x3 ;  /* 0x00000003ff0c7424 */ /* 0x000fe400078e00ff */
[----:B------:R-:W-:-:S07]  /*31210*/  IMAD.MOV.U32 R2, RZ, RZ, R14 ;  /* 0x000000ffff027224 */ /* 0x000fce00078e000e */
[----:B------:R-:W-:Y:S05]  /*31220*/  WARPSYNC.COLLECTIVE R15, `(.L_x_9244) ;  /* 0x000000000f087348 */ /* 0x000fea0003c00000 */
[----:B------:R0:W1:Y:S02]  /*31230*/  SHFL.IDX P6, R14, R13, R12, R11 ;  /* 0x0000000c0d0e7389 */ /* 0x00006400000c000b */
[----:B01----:R-:W-:Y:S01]  /*31240*/  ENDCOLLECTIVE ;  /* 0x000000000000791b */ /* 0x003fe20003800000 */
.L_x_9244:
        /* <DEDUP_REMOVED lines=11> */
.L_x_9245:
[----:B------:R-:W-:Y:S02]  /*31300*/  IMAD.MOV.U32 R13, RZ, RZ, R20 ;  /* 0x000000ffff0d7224 */ /* 0x000fe400078e0014 */
[----:B------:R-:W-:Y:S02]  /*31310*/  IMAD.MOV.U32 R12, RZ, RZ, 0x4 ;  /* 0x00000004ff0c7424 */ /* 0x000fe400078e00ff */
[----:B------:R-:W-:-:S07]  /*31320*/  IMAD.MOV.U32 R2, RZ, RZ, R14 ;  /* 0x000000ffff027224 */ /* 0x000fce00078e000e */
[----:B------:R-:W-:Y:S05]  /*31330*/  WARPSYNC.COLLECTIVE R15, `(.L_x_9246) ;  /* 0x000000000f087348 */ /* 0x000fea0003c00000 */
[----:B------:R0:W1:Y:S02]  /*31340*/  SHFL.IDX P6, R14, R13, R12, R11 ;  /* 0x0000000c0d0e7389 */ /* 0x00006400000c000b */
[----:B01----:R-:W-:Y:S01]  /*31350*/  ENDCOLLECTIVE ;  /* 0x000000000000791b */ /* 0x003fe20003800000 */
.L_x_9246:
        /* <DEDUP_REMOVED lines=11> */
.L_x_9247:
[----:B------:R-:W-:Y:S02]  /*31410*/  IMAD.MOV.U32 R13, RZ, RZ, R20 ;  /* 0x000000ffff0d7224 */ /* 0x000fe400078e0014 */
[----:B------:R-:W-:Y:S02]  /*31420*/  IMAD.MOV.U32 R12, RZ, RZ, 0x5 ;  /* 0x00000005ff0c7424 */ /* 0x000fe400078e00ff */
[----:B------:R-:W-:-:S07]  /*31430*/  IMAD.MOV.U32 R2, RZ, RZ, R14 ;  /* 0x000000ffff027224 */ /* 0x000fce00078e000e */
[----:B------:R-:W-:Y:S05]  /*31440*/  WARPSYNC.COLLECTIVE R15, `(.L_x_9248) ;  /* 0x000000000f087348 */ /* 0x000fea0003c00000 */
[----:B------:R0:W1:Y:S02]  /*31450*/  SHFL.IDX P6, R14, R13, R12, R11 ;  /* 0x0000000c0d0e7389 */ /* 0x00006400000c000b */
[----:B01----:R-:W-:Y:S01]  /*31460*/  ENDCOLLECTIVE ;  /* 0x000000000000791b */ /* 0x003fe20003800000 */
.L_x_9248:
        /* <DEDUP_REMOVED lines=11> */
.L_x_9249:
[----:B------:R-:W-:Y:S02]  /*31520*/  IMAD.MOV.U32 R13, RZ, RZ, R20 ;  /* 0x000000ffff0d7224 */ /* 0x000fe400078e0014 */
[----:B------:R-:W-:Y:S02]  /*31530*/  IMAD.MOV.U32 R12, RZ, RZ, 0x6 ;  /* 0x00000006ff0c7424 */ /* 0x000fe400078e00ff */
[----:B------:R-:W-:-:S07]  /*31540*/  IMAD.MOV.U32 R2, RZ, RZ, R14 ;  /* 0x000000ffff027224 */ /* 0x000fce00078e000e */
[----:B------:R-:W-:Y:S05]  /*31550*/  WARPSYNC.COLLECTIVE R15, `(.L_x_9250) ;  /* 0x000000000f087348 */ /* 0x000fea0003c00000 */
[----:B------:R0:W1:Y:S02]  /*31560*/  SHFL.IDX P6, R14, R13, R12, R11 ;  /* 0x0000000c0d0e7389 */ /* 0x00006400000c000b */
[----:B01----:R-:W-:Y:S01]  /*31570*/  ENDCOLLECTIVE ;  /* 0x000000000000791b */ /* 0x003fe20003800000 */
.L_x_9250:
        /* <DEDUP_REMOVED lines=11> */
.L_x_9251:
[----:B------:R-:W-:Y:S02]  /*31630*/  IMAD.MOV.U32 R13, RZ, RZ, R20 ;  /* 0x000000ffff0d7224 */ /* 0x000fe400078e0014 */
[----:B------:R-:W-:Y:S02]  /*31640*/  IMAD.MOV.U32 R12, RZ, RZ, 0x7 ;  /* 0x00000007ff0c7424 */ /* 0x000fe400078e00ff */
[----:B------:R-:W-:-:S07]  /*31650*/  IMAD.MOV.U32 R2, RZ, RZ, R14 ;  /* 0x000000ffff027224 */ /* 0x000fce00078e000e */
[----:B------:R-:W-:Y:S05]  /*31660*/  WARPSYNC.COLLECTIVE R15, `(.L_x_9252) ;  /* 0x000000000f087348 */ /* 0x000fea0003c00000 */
[----:B------:R0:W1:Y:S02]  /*31670*/  SHFL.IDX P6, R14, R13, R12, R11 ;  /* 0x0000000c0d0e7389 */ /* 0x00006400000c000b */
[----:B01----:R-:W-:Y:S01]  /*31680*/  ENDCOLLECTIVE ;  /* 0x000000000000791b */ /* 0x003fe20003800000 */
.L_x_9252:
        /* <DEDUP_REMOVED lines=11> */
.L_x_9253:
        /* <DEDUP_REMOVED lines=9> */
.L_x_9254:
        /* <DEDUP_REMOVED lines=9> */
.L_x_9255:
        /* <DEDUP_REMOVED lines=8> */
.L_x_9256:
        /* <DEDUP_REMOVED lines=9> */
.L_x_9257:
[----:B------:R-:W-:Y:S01]  /*31970*/  IMAD.MOV.U32 R2, RZ, RZ, R14 ;  /* 0x000000ffff027224 */ /* 0x000fe200078e000e */
[----:B------:R-:W-:Y:S06]  /*31980*/  BRA `(.L_x_9258) ;  /* 0xffffff7400bc7947 */ /* 0x000fec000383ffff */
.L_x_8994:
[----:B---3--:R3:W4:Y:S02]  /*31990*/  SYNCS.PHASECHK.TRANS64.TRYWAIT P0, [R0+URZ+0x22840], R34 ;  /* 0x02284022000075a7 */ /* 0x008724000800017f */
[----:B----4-:R-:W-:Y:S05]  /*319a0*/  @!P0 NANOSLEEP.SYNCS 0x989680 ;  /* 0x009896800000895d */ /* 0x010fea0003900000 */
[----:B------:R-:W4:Y:S02]  /*319b0*/  @!P0 SYNCS.PHASECHK.TRANS64 P0, [R0+URZ+0x22840], R34 ;  /* 0x02284022000085a7 */ /* 0x000f24000800007f */
[----:B----4-:R-:W-:Y:S05]  /*319c0*/  @!P0 BRA `(.L_x_8994) ;  /* 0xfffffffc00f08947 */ /* 0x010fea000383ffff */
[----:B------:R-:W-:Y:S05]  /*319d0*/  BRA `(.L_x_9259) ;  /* 0xffffff78000c7947 */ /* 0x000fea000383ffff */
.L_x_8995:
        /* <DEDUP_REMOVED lines=8> */
.L_x_9261:
[----:B------:R-:W-:Y:S05]  /*31a60*/  BSYNC B0 ;  /* 0x0000000000007941 */ /* 0x000fea0003800000 */
.L_x_9260:
        /* <DEDUP_REMOVED lines=8> */
.L_x_9262:
[----:B------:R-:W-:Y:S02]  /*31af0*/  IMAD.MOV.U32 R13, RZ, RZ, R5 ;  /* 0x000000ffff0d7224 */ /* 0x000fe400078e0005 */
[----:B------:R-:W-:Y:S02]  /*31b00*/  IMAD.MOV.U32 R12, RZ, RZ, 0x1 ;  /* 0x00000001ff0c7424 */ /* 0x000fe400078e00ff */
[----:B------:R-:W-:-:S07]  /*31b10*/  IMAD.MOV.U32 R2, RZ, RZ, R14 ;  /* 0x000000ffff027224 */ /* 0x000fce00078e000e */
[----:B------:R-:W-:Y:S05]  /*31b20*/  WARPSYNC.COLLECTIVE R15, `(.L_x_9263) ;  /* 0x000000000f087348 */ /* 0x000fea0003c00000 */
[----:B------:R0:W1:Y:S02]  /*31b30*/  SHFL.IDX P6, R14, R13, R12, R11 ;  /* 0x0000000c0d0e7389 */ /* 0x00006400000c000b */
[----:B01----:R-:W-:Y:S01]  /*31b40*/  ENDCOLLECTIVE ;  /* 0x000000000000791b */ /* 0x003fe20003800000 */
.L_x_9263:
        /* <DEDUP_REMOVED lines=11> */
.L_x_9264:
[----:B------:R-:W-:Y:S02]  /*31c00*/  IMAD.MOV.U32 R13, RZ, RZ, R5 ;  /* 0x000000ffff0d7224 */ /* 0x000fe400078e0005 */
[----:B------:R-:W-:Y:S02]  /*31c10*/  IMAD.MOV.U32 R12, RZ, RZ, 0x2 ;  /* 0x00000002ff0c7424 */ /* 0x000fe400078e00ff */
[----:B------:R-:W-:-:S07]  /*31c20*/  IMAD.MOV.U32 R10, RZ, RZ, R14 ;  /* 0x000000ffff0a7224 */ /* 0x000fce00078e000e */
[----:B------:R-:W-:Y:S05]  /*31c30*/  WARPSYNC.COLLECTIVE R15, `(.L_x_9265) ;  /* 0x000000000f087348 */ /* 0x000fea0003c00000 */
[----:B------:R0:W1:Y:S02]  /*31c40*/  SHFL.IDX P6, R14, R13, R12, R11 ;  /* 0x0000000c0d0e7389 */ /* 0x00006400000c000b */
[----:B01----:R-:W-:Y:S01]  /*31c50*/  ENDCOLLECTIVE ;  /* 0x000000000000791b */ /* 0x003fe20003800000 */
.L_x_9265:
        /* <DEDUP_REMOVED lines=11> */
.L_x_9266:
[----:B------:R-:W-:Y:S02]  /*31d10*/  IMAD.MOV.U32 R13, RZ, RZ, R5 ;  /* 0x000000ffff0d7224 */ /* 0x000fe400078e0005 */
[----:B------:R-:W-:Y:S02]  /*31d20*/  IMAD.MOV.U32 R12, RZ, RZ, 0x3 ;  /* 0x00000003ff0c7424 */ /* 0x000fe400078e00ff */
[----:B------:R-:W-:-:S07]  /*31d30*/  IMAD.MOV.U32 R2, RZ, RZ, R14 ;  /* 0x000000ffff027224 */ /* 0x000fce00078e000e */
[----:B------:R-:W-:Y:S05]  /*31d40*/  WARPSYNC.COLLECTIVE R15, `(.L_x_9267) ;  /* 0x000000000f087348 */ /* 0x000fea0003c00000 */
[----:B------:R0:W1:Y:S02]  /*31d50*/  SHFL.IDX P6, R14, R13, R12, R11 ;  /* 0x0000000c0d0e7389 */ /* 0x00006400000c000b */
[----:B01----:R-:W-:Y:S01]  /*31d60*/  ENDCOLLECTIVE ;  /* 0x000000000000791b */ /* 0x003fe20003800000 */
.L_x_9267:
        /* <DEDUP_REMOVED lines=11> */
.L_x_9268:
[----:B------:R-:W-:Y:S02]  /*31e20*/  IMAD.MOV.U32 R13, RZ, RZ, R5 ;  /* 0x000000ffff0d7224 */ /* 0x000fe400078e0005 */
[----:B------:R-:W-:Y:S02]  /*31e30*/  IMAD.MOV.U32 R12, RZ, RZ, 0x4 ;  /* 0x00000004ff0c7424 */ /* 0x000fe400078e00ff */
[----:B------:R-:W-:-:S07]  /*31e40*/  IMAD.MOV.U32 R2, RZ, RZ, R14 ;  /* 0x000000ffff027224 */ /* 0x000fce00078e000e */
[----:B------:R-:W-:Y:S05]  /*31e50*/  WARPSYNC.COLLECTIVE R15, `(.L_x_9269) ;  /* 0x000000000f087348 */ /* 0x000fea0003c00000 */
[----:B------:R0:W1:Y:S02]  /*31e60*/  SHFL.IDX P6, R14, R13, R12, R11 ;  /* 0x0000000c0d0e7389 */ /* 0x00006400000c000b */
[----:B01----:R-:W-:Y:S01]  /*31e70*/  ENDCOLLECTIVE ;  /* 0x000000000000791b */ /* 0x003fe20003800000 */
.L_x_9269:
        /* <DEDUP_REMOVED lines=11> */
.L_x_9270:
[----:B------:R-:W-:Y:S02]  /*31f30*/  IMAD.MOV.U32 R13, RZ, RZ, R5 ;  /* 0x000000ffff0d7224 */ /* 0x000fe400078e0005 */
[----:B------:R-:W-:Y:S02]  /*31f40*/  IMAD.MOV.U32 R12, RZ, RZ, 0x5 ;  /* 0x00000005ff0c7424 */ /* 0x000fe400078e00ff */
[----:B------:R-:W-:-:S07]  /*31f50*/  IMAD.MOV.U32 R2, RZ, RZ, R14 ;  /* 0x000000ffff027224 */ /* 0x000fce00078e000e */
[----:B------:R-:W-:Y:S05]  /*31f60*/  WARPSYNC.COLLECTIVE R15, `(.L_x_9271) ;  /* 0x000000000f087348 */ /* 0x000fea0003c00000 */
[----:B------:R0:W1:Y:S02]  /*31f70*/  SHFL.IDX P6, R14, R13, R12, R11 ;  /* 0x0000000c0d0e7389 */ /* 0x00006400000c000b */
[----:B01----:R-:W-:Y:S01]  /*31f80*/  ENDCOLLECTIVE ;  /* 0x000000000000791b */ /* 0x003fe20003800000 */
.L_x_9271:
        /* <DEDUP_REMOVED lines=11> */
.L_x_9272:
[----:B------:R-:W-:Y:S02]  /*32040*/  IMAD.MOV.U32 R13, RZ, RZ, R5 ;  /* 0x000000ffff0d7224 */ /* 0x000fe400078e0005 */
[----:B------:R-:W-:Y:S02]  /*32050*/  IMAD.MOV.U32 R12, RZ, RZ, 0x6 ;  /* 0x00000006ff0c7424 */ /* 0x000fe400078e00ff */
[----:B------:R-:W-:-:S07]  /*32060*/  IMAD.MOV.U32 R2, RZ, RZ, R14 ;  /* 0x000000ffff027224 */ /* 0x000fce00078e000e */
[----:B------:R-:W-:Y:S05]  /*32070*/  WARPSYNC.COLLECTIVE R15, `(.L_x_9273) ;  /* 0x000000000f087348 */ /* 0x000fea0003c00000 */
[----:B------:R0:W1:Y:S02]  /*32080*/  SHFL.IDX P6, R14, R13, R12, R11 ;  /* 0x0000000c0d0e7389 */ /* 0x00006400000c000b */
[----:B01----:R-:W-:Y:S01]  /*32090*/  ENDCOLLECTIVE ;  /* 0x000000000000791b */ /* 0x003fe20003800000 */
.L_x_9273:
        /* <DEDUP_REMOVED lines=11> */
.L_x_9274:
[----:B------:R-:W-:Y:S02]  /*32150*/  IMAD.MOV.U32 R13, RZ, RZ, R5 ;  /* 0x000000ffff0d7224 */ /* 0x000fe400078e0005 */
[----:B------:R-:W-:Y:S02]  /*32160*/  IMAD.MOV.U32 R12, RZ, RZ, 0x7 ;  /* 0x00000007ff0c7424 */ /* 0x000fe400078e00ff */
[----:B------:R-:W-:-:S07]  /*32170*/  IMAD.MOV.U32 R2, RZ, RZ, R14 ;  /* 0x000000ffff027224 */ /* 0x000fce00078e000e */
[----:B------:R-:W-:Y:S05]  /*32180*/  WARPSYNC.COLLECTIVE R15, `(.L_x_9275) ;  /* 0x000000000f087348 */ /* 0x000fea0003c00000 */
[----:B------:R0:W1:Y:S02]  /*32190*/  SHFL.IDX P6, R14, R13, R12, R11 ;  /* 0x0000000c0d0e7389 */ /* 0x00006400000c000b */
[----:B01----:R-:W-:Y:S01]  /*321a0*/  ENDCOLLECTIVE ;  /* 0x000000000000791b */ /* 0x003fe20003800000 */
.L_x_9275:
[----:B------:R-:W-:Y:S01]  /*321b0*/  IMAD.MOV.U32 R13, RZ, RZ, R4 ;  /* 0x000000ffff0d7224 */ /* 0x000fe200078e0004 */
[----:B------:R-:W-:-:S05]  /*321c0*/  IADD3 R4, P0, R36, R2, RZ ;  /* 0x0000000224047210 */ /* 0x000fca0007f1e0ff */
[----:B------:R-:W-:Y:S02]  /*321d0*/  IMAD.X R5, RZ, RZ, R9, P0 ;  /* 0x000000ffff057224 */ /* 0x000fe400000e0609 */
[----:B------:R-:W-:-:S03]  /*321e0*/  IMAD.MOV.U32 R3, RZ, RZ, R14 ;  /* 0x000000ffff037224 */ /* 0x000fc600078e000e */
[----:B------:R-:W-:Y:S01]  /*321f0*/  @!PT LDS RZ, [RZ] ;  /* 0x00000000fffff984 */ /* 0x000fe20000000800 */
[----:B------:R-:W-:Y:S01]  /*32200*/  @!PT LDS RZ, [RZ] ;  /* 0x00000000fffff984 */ /* 0x000fe20000000800 */
[----:B------:R-:W-:Y:S01]  /*32210*/  @!PT LDS RZ, [RZ] ;  /* 0x00000000fffff984 */ /* 0x000fe20000000800 */
[----:B------:R0:W-:Y:S04]  /*32220*/  LDGSTS.E.BYPASS.LTC128B.128 [R6+0x1b400], desc[UR60][R4.64], !P2 ;  /* 0x1b40000004067fae */ /* 0x0001e8000d101d7c */
[----:B0-----:R-:W-:Y:S05]  /*32230*/  WARPSYNC.COLLECTIVE R15, `(.L_x_9276) ;  /* 0x000000000f087348 */ /* 0x001fea0003c00000 */
[----:B------:R1:W2:Y:S02]  /*32240*/  SHFL.IDX P6, R14, R13, R12, R11 ;  /* 0x0000000c0d0e7389 */ /* 0x0002a400000c000b */
[----:B012---:R-:W-:Y:S01]  /*32250*/  ENDCOLLECTIVE ;  /* 0x000000000000791b */ /* 0x007fe20003800000 */
.L_x_9276:
[----:B------:R-:W-:Y:S02]  /*32260*/  IMAD.MOV.U32 R13, RZ, RZ, R8 ;  /* 0x000000ffff0d7224 */ /* 0x000fe400078e0008 */
[----:B------:R-:W-:Y:S02]  /*32270*/  IMAD.MOV.U32 R12, RZ, RZ, RZ ;  /* 0x000000ffff0c7224 */ /* 0x000fe400078e00ff */
[----:B------:R-:W-:-:S07]  /*32280*/  IMAD.MOV.U32 R10, RZ, RZ, R14 ;  /* 0x000000ffff0a7224 */ /* 0x000fce00078e000e */
[----:B------:R-:W-:Y:S05]  /*32290*/  WARPSYNC.COLLECTIVE R15, `(.L_x_9277) ;  /* 0x000000000f087348 */ /* 0x000fea0003c00000 */
[----:B------:R0:W1:Y:S02]  /*322a0*/  SHFL.IDX P6, R14, R13, R12, R11 ;  /* 0x0000000c0d0e7389 */ /* 0x00006400000c000b */
[----:B01----:R-:W-:Y:S01]  /*322b0*/  ENDCOLLECTIVE ;  /* 0x000000000000791b */ /* 0x003fe20003800000 */
.L_x_9277:
        /* <DEDUP_REMOVED lines=11> */
.L_x_9278:
[----:B------:R-:W-:Y:S02]  /*32370*/  IMAD.MOV.U32 R13, RZ, RZ, R8 ;  /* 0x000000ffff0d7224 */ /* 0x000fe400078e0008 */
[----:B------:R-:W-:Y:S02]  /*32380*/  IMAD.MOV.U32 R12, RZ, RZ, 0x1 ;  /* 0x00000001ff0c7424 */ /* 0x000fe400078e00ff */
[----:B------:R-:W-:-:S07]  /*32390*/  IMAD.MOV.U32 R5, RZ, RZ, R14 ;  /* 0x000000ffff057224 */ /* 0x000fce00078e000e */
[----:B------:R-:W-:Y:S05]  /*323a0*/  WARPSYNC.COLLECTIVE R15, `(.L_x_9279) ;  /* 0x000000000f087348 */ /* 0x000fea0003c00000 */
[----:B------:R0:W1:Y:S02]  /*323b0*/  SHFL.IDX P6, R14, R13, R12, R11 ;  /* 0x0000000c0d0e7389 */ /* 0x00006400000c000b */
[----:B01----:R-:W-:Y:S01]  /*323c0*/  ENDCOLLECTIVE ;  /* 0x000000000000791b */ /* 0x003fe20003800000 */
.L_x_9279:
        /* <DEDUP_REMOVED lines=11> */
.L_x_9280:
[----:B------:R-:W-:Y:S01]  /*32480*/  IMAD.MOV.U32 R2, RZ, RZ, R14 ;  /* 0x000000ffff027224 */ /* 0x000fe200078e000e */
[----:B------:R-:W-:Y:S06]  /*32490*/  BRA `(.L_x_9281) ;  /* 0xffffff7000a47947 */ /* 0x000fec000383ffff */
.L_x_9000:
[----:B-1----:R1:W2:Y:S02]  /*324a0*/  SYNCS.PHASECHK.TRANS64.TRYWAIT P2, [R2+URZ+0x22870], R0 ;  /* 0x02287000020075a7 */ /* 0x0022a4000804017f */
[----:B--2---:R-:W-:Y:S05]  /*324b0*/  @!P2 NANOSLEEP.SYNCS 0x989680 ;  /* 0x009896800000a95d */ /* 0x004fea0003900000 */
[----:B------:R-:W2:Y:S02]  /*324c0*/  @!P2 SYNCS.PHASECHK.TRANS64 P2, [R2+URZ+0x22870], R0 ;  /* 0x022870000200a5a7 */ /* 0x000ea4000804007f */
[----:B--2---:R-:W-:Y:S05]  /*324d0*/  @!P2 BRA `(.L_x_9000) ;  /* 0xfffffffc00f0a947 */ /* 0x004fea000383ffff */
[----:B------:R-:W-:Y:S05]  /*324e0*/  BRA `(.L_x_9282) ;  /* 0xffffff7400087947 */ /* 0x000fea000383ffff */
.L_x_9002:
[----:B-1----:R1:W2:Y:S02]  /*324f0*/  SYNCS.PHASECHK.TRANS64.TRYWAIT P2, [R2+URZ+0x22860], R3 ;  /* 0x02286003020075a7 */ /* 0x0022a4000804017f */
[----:B--2---:R-:W-:Y:S05]  /*32500*/  @!P2 NANOSLEEP.SYNCS 0x989680 ;  /* 0x009896800000a95d */ /* 0x004fea0003900000 */
[----:B------:R-:W2:Y:S02]  /*32510*/  @!P2 SYNCS.PHASECHK.TRANS64 P2, [R2+URZ+0x22860], R3 ;  /* 0x022860030200a5a7 */ /* 0x000ea4000804007f */
[----:B--2---:R-:W-:Y:S05]  /*32520*/  @!P2 BRA `(.L_x_9002) ;  /* 0xfffffffc00f0a947 */ /* 0x004fea000383ffff */
[----:B------:R-:W-:Y:S05]  /*32530*/  BRA `(.L_x_9283) ;  /* 0xffffff7400187947 */ /* 0x000fea000383ffff */
.L_x_9010:
[----:B0-----:R0:W1:Y:S02]  /*32540*/  SYNCS.PHASECHK.TRANS64.TRYWAIT P1, [R0+URZ+0x22870], R3 ;  /* 0x02287003000075a7 */ /* 0x001064000802017f */
[----:B-1----:R-:W-:Y:S05]  /*32550*/  @!P1 NANOSLEEP.SYNCS 0x989680 ;  /* 0x009896800000995d */ /* 0x002fea0003900000 */
[----:B------:R-:W1:Y:S02]  /*32560*/  @!P1 SYNCS.PHASECHK.TRANS64 P1, [R0+URZ+0x22870], R3 ;  /* 0x02287003000095a7 */ /* 0x000e64000802007f */
[----:B-1----:R-:W-:Y:S05]  /*32570*/  @!P1 BRA `(.L_x_9010) ;  /* 0xfffffffc00f09947 */ /* 0x002fea000383ffff */
[----:B------:R-:W-:Y:S05]  /*32580*/  BRA `(.L_x_9284) ;  /* 0xffffff7c00507947 */ /* 0x000fea000383ffff */
.L_x_9012:
[----:B0-----:R0:W1:Y:S02]  /*32590*/  SYNCS.PHASECHK.TRANS64.TRYWAIT P1, [R0+URZ+0x22860], R3 ;  /* 0x02286003000075a7 */ /* 0x001064000802017f */
[----:B-1----:R-:W-:Y:S05]  /*325a0*/  @!P1 NANOSLEEP.SYNCS 0x989680 ;  /* 0x009896800000995d */ /* 0x002fea0003900000 */
[----:B------:R-:W1:Y:S02]  /*325b0*/  @!P1 SYNCS.PHASECHK.TRANS64 P1, [R0+URZ+0x22860], R3 ;  /* 0x02286003000095a7 */ /* 0x000e64000802007f */
[----:B-1----:R-:W-:Y:S05]  /*325c0*/  @!P1 BRA `(.L_x_9012) ;  /* 0xfffffffc00f09947 */ /* 0x002fea000383ffff */
[----:B------:R-:W-:Y:S05]  /*325d0*/  BRA `(.L_x_9285) ;  /* 0xffffff7c00607947 */ /* 0x000fea000383ffff */
.L_x_9017:
[----:B------:R-:W-:Y:S01]  /*325e0*/  BSSY B0, `(.L_x_9286) ;  /* 0x0000008000007945 */ /* 0x000fe20003800000 */
[----:B------:R-:W-:Y:S02]  /*325f0*/  IMAD.MOV.U32 R13, RZ, RZ, R24 ;  /* 0x000000ffff0d7224 */ /* 0x000fe400078e0018 */
[----:B------:R-:W-:Y:S02]  /*32600*/  IMAD.MOV.U32 R12, RZ, RZ, RZ ;  /* 0x000000ffff0c7224 */ /* 0x000fe400078e00ff */
[----:B------:R-:W-:Y:S02]  /*32610*/  IMAD.MOV.U32 R11, RZ, RZ, 0x1f ;  /* 0x0000001fff0b7424 */ /* 0x000fe400078e00ff */
[----:B------:R-:W-:-:S07]  /*32620*/  IMAD.MOV.U32 R15, RZ, RZ, -0x1 ;  /* 0xffffffffff0f7424 */ /* 0x000fce00078e00ff */
[----:B01---5:R-:W-:Y:S05]  /*32630*/  WARPSYNC.COLLECTIVE R15, `(.L_x_9287) ;  /* 0x000000000f087348 */ /* 0x023fea0003c00000 */
[----:B------:R2:W3:Y:S02]  /*32640*/  SHFL.IDX P6, R14, R13, R12, R11 ;  /* 0x0000000c0d0e7389 */ /* 0x0004e400000c000b */
[----:B0123-5:R-:W-:Y:S01]  /*32650*/  ENDCOLLECTIVE ;  /* 0x000000000000791b */ /* 0x02ffe20003800000 */
.L_x_9287:
[----:B------:R-:W-:Y:S05]  /*32660*/  BSYNC B0 ;  /* 0x0000000000007941 */ /* 0x000fea0003800000 */
.L_x_9286:
        /* <DEDUP_REMOVED lines=9> */
.L_x_9288:
        /* <DEDUP_REMOVED lines=18> */
.L_x_9289:
[----:B------:R-:W-:Y:S01]  /*32820*/  IMAD.MOV.U32 R12, RZ, RZ, 0x2 ;  /* 0x00000002ff0c7424 */ /* 0x000fe200078e00ff */
[----:B------:R-:W-:-:S05]  /*32830*/  SEL R7, R14, RZ, P1 ;  /* 0x000000ff0e077207 */ /* 0x000fca0000800000 */
[----:B------:R-:W-:-:S04]  /*32840*/  IMAD.IADD R3, R2, 0x1, R7 ;  /* 0x0000000102037824 */ /* 0x000fc800078e0207 */
[----:B------:R-:W-:-:S07]  /*32850*/  IMAD.MOV.U32 R13, RZ, RZ, R3 ;  /* 0x000000ffff0d7224 */ /* 0x000fce00078e0003 */
[----:B------:R-:W-:Y:S05]  /*32860*/  WARPSYNC.COLLECTIVE R15, `(.L_x_9290) ;  /* 0x000000000f087348 */ /* 0x000fea0003c00000 */
[----:B------:R0:W1:Y:S02]  /*32870*/  SHFL.UP P6, R14, R13, R12, R11 ;  /* 0x0400000c0d0e7389 */ /* 0x00006400000c000b */
[----:B01----:R-:W-:Y:S01]  /*32880*/  ENDCOLLECTIVE ;  /* 0x000000000000791b */ /* 0x003fe20003800000 */
.L_x_9290:
[----:B------:R-:W-:Y:S01]  /*32890*/  IMAD.MOV.U32 R12, RZ, RZ, 0x4 ;  /* 0x00000004ff0c7424 */ /* 0x000fe200078e00ff */
[----:B------:R-:W-:-:S05]  /*328a0*/  SEL R14, R14, RZ, P2 ;  /* 0x000000ff0e0e7207 */ /* 0x000fca0001000000 */
[----:B------:R-:W-:-:S04]  /*328b0*/  IMAD.IADD R3, R3, 0x1, R14 ;  /* 0x0000000103037824 */ /* 0x000fc800078e020e */
[----:B------:R-:W-:-:S07]  /*328c0*/  IMAD.MOV.U32 R13, RZ, RZ, R3 ;  /* 0x000000ffff0d7224 */ /* 0x000fce00078e0003 */
[----:B------:R-:W-:Y:S05]  /*328d0*/  WARPSYNC.COLLECTIVE R15, `(.L_x_9291) ;  /* 0x000000000f087348 */ /* 0x000fea0003c00000 */
[----:B------:R0:W1:Y:S02]  /*328e0*/  SHFL.UP P6, R14, R13, R12, R11 ;  /* 0x0400000c0d0e7389 */ /* 0x00006400000c000b */
[----:B01----:R-:W-:Y:S01]  /*328f0*/  ENDCOLLECTIVE ;  /* 0x000000000000791b */ /* 0x003fe20003800000 */
.L_x_9291:
[----:B------:R-:W-:Y:S01]  /*32900*/  IMAD.MOV.U32 R12, RZ, RZ, 0x8 ;  /* 0x00000008ff0c7424 */ /* 0x000fe200078e00ff */
[----:B------:R-:W-:-:S05]  /*32910*/  SEL R14, R14, RZ, P3 ;  /* 0x000000ff0e0e7207 */ /* 0x000fca0001800000 */
[----:B------:R-:W-:-:S04]  /*32920*/  IMAD.IADD R3, R3, 0x1, R14 ;  /* 0x0000000103037824 */ /* 0x000fc800078e020e */
[----:B------:R-:W-:-:S07]  /*32930*/  IMAD.MOV.U32 R13, RZ, RZ, R3 ;  /* 0x000000ffff0d7224 */ /* 0x000fce00078e0003 */
[----:B------:R-:W-:Y:S05]  /*32940*/  WARPSYNC.COLLECTIVE R15, `(.L_x_9292) ;  /* 0x000000000f087348 */ /* 0x000fea0003c00000 */
[----:B------:R0:W1:Y:S02]  /*32950*/  SHFL.UP P6, R14, R13, R12, R11 ;  /* 0x0400000c0d0e7389 */ /* 0x00006400000c000b */
[----:B01----:R-:W-:Y:S01]  /*32960*/  ENDCOLLECTIVE ;  /* 0x000000000000791b */ /* 0x003fe20003800000 */
.L_x_9292:
[----:B------:R-:W-:Y:S01]  /*32970*/  IMAD.MOV.U32 R12, RZ, RZ, 0x10 ;  /* 0x00000010ff0c7424 */ /* 0x000fe200078e00ff */
[----:B------:R-:W-:-:S05]  /*32980*/  SEL R14, R14, RZ, P4 ;  /* 0x000000ff0e0e7207 */ /* 0x000fca0002000000 */
[----:B------:R-:W-:-:S04]  /*32990*/  IMAD.IADD R3, R3, 0x1, R14 ;  /* 0x0000000103037824 */ /* 0x000fc800078e020e */
[----:B------:R-:W-:-:S07]  /*329a0*/  IMAD.MOV.U32 R13, RZ, RZ, R3 ;  /* 0x000000ffff0d7224 */ /* 0x000fce00078e0003 */
[----:B------:R-:W-:Y:S05]  /*329b0*/  WARPSYNC.COLLECTIVE R15, `(.L_x_9293) ;  /* 0x000000000f087348 */ /* 0x000fea0003c00000 */
[----:B------:R0:W1:Y:S02]  /*329c0*/  SHFL.UP P6, R14, R13, R12, R11 ;  /* 0x0400000c0d0e7389 */ /* 0x00006400000c000b */
[----:B01----:R-:W-:Y:S01]  /*329d0*/  ENDCOLLECTIVE ;  /* 0x000000000000791b */ /* 0x003fe20003800000 */
.L_x_9293:
        /* <DEDUP_REMOVED lines=8> */
.L_x_9294:
[----:B------:R-:W-:Y:S05]  /*32a60*/  BRA `(.L_x_9295) ;  /* 0xffffff8000e87947 */ /* 0x000fea000383ffff */
.L_x_9022:
        /* <DEDUP_REMOVED lines=8> */
.L_x_9297:
[----:B------:R-:W-:Y:S05]  /*32af0*/  BSYNC B0 ;  /* 0x0000000000007941 */ /* 0x000fea0003800000 */
.L_x_9296:
        /* <DEDUP_REMOVED lines=8> */
.L_x_9298:
[----:B------:R-:W-:Y:S01]  /*32b80*/  IMAD.MOV.U32 R12, RZ, RZ, 0x4 ;  /* 0x00000004ff0c7424 */ /* 0x000fe200078e00ff */
[----:B------:R-:W-:-:S05]  /*32b90*/  SEL R4, R14, RZ, P2 ;  /* 0x000000ff0e047207 */ /* 0x000fca0001000000 */
[----:B------:R-:W-:-:S04]  /*32ba0*/  IMAD.IADD R4, R13, 0x1, R4 ;  /* 0x000000010d047824 */ /* 0x000fc800078e0204 */
[----:B------:R-:W-:-:S07]  /*32bb0*/  IMAD.MOV.U32 R13, RZ, RZ, R4 ;  /* 0x000000ffff0d7224 */ /* 0x000fce00078e0004 */
[----:B------:R-:W-:Y:S05]  /*32bc0*/  WARPSYNC.COLLECTIVE R15, `(.L_x_9299) ;  /* 0x000000000f087348 */ /* 0x000fea0003c00000 */
[----:B------:R0:W1:Y:S02]  /*32bd0*/  SHFL.UP P6, R14, R13, R12, R11 ;  /* 0x0400000c0d0e7389 */ /* 0x00006400000c000b */
[----:B01----:R-:W-:Y:S01]  /*32be0*/  ENDCOLLECTIVE ;  /* 0x000000000000791b */ /* 0x003fe20003800000 */
.L_x_9299:
[----:B------:R-:W-:Y:S01]  /*32bf0*/  IMAD.MOV.U32 R12, RZ, RZ, 0x8 ;  /* 0x00000008ff0c7424 */ /* 0x000fe200078e00ff */
[----:B------:R-:W-:-:S05]  /*32c00*/  SEL R3, R14, RZ, P3 ;  /* 0x000000ff0e037207 */ /* 0x000fca0001800000 */
[----:B------:R-:W-:-:S04]  /*32c10*/  IMAD.IADD R6, R4, 0x1, R3 ;  /* 0x0000000104067824 */ /* 0x000fc800078e0203 */
[----:B------:R-:W-:-:S07]  /*32c20*/  IMAD.MOV.U32 R13, RZ, RZ, R6 ;  /* 0x000000ffff0d7224 */ /* 0x000fce00078e0006 */
[----:B------:R-:W-:Y:S05]  /*32c30*/  WARPSYNC.COLLECTIVE R15, `(.L_x_9300) ;  /* 0x000000000f087348 */ /* 0x000fea0003c00000 */
[----:B------:R0:W1:Y:S02]  /*32c40*/  SHFL.UP P6, R14, R13, R12, R11 ;  /* 0x0400000c0d0e7389 */ /* 0x00006400000c000b */
[----:B01----:R-:W-:Y:S01]  /*32c50*/  ENDCOLLECTIVE ;  /* 0x000000000000791b */ /* 0x003fe20003800000 */
.L_x_9300:
[----:B------:R-:W-:Y:S01]  /*32c60*/  IMAD.MOV.U32 R12, RZ, RZ, 0x10 ;  /* 0x00000010ff0c7424 */ /* 0x000fe200078e00ff */
[----:B------:R-:W-:-:S05]  /*32c70*/  SEL R7, R14, RZ, P4 ;  /* 0x000000ff0e077207 */ /* 0x000fca0002000000 */
[----:B------:R-:W-:-:S04]  /*32c80*/  IMAD.IADD R7, R6, 0x1, R7 ;  /* 0x0000000106077824 */ /* 0x000fc800078e0207 */
[----:B------:R-:W-:-:S07]  /*32c90*/  IMAD.MOV.U32 R13, RZ, RZ, R7 ;  /* 0x000000ffff0d7224 */ /* 0x000fce00078e0007 */
[----:B------:R-:W-:Y:S05]  /*32ca0*/  WARPSYNC.COLLECTIVE R15, `(.L_x_9301) ;  /* 0x000000000f087348 */ /* 0x000fea0003c00000 */
[----:B------:R0:W1:Y:S02]  /*32cb0*/  SHFL.UP P6, R14, R13, R12, R11 ;  /* 0x0400000c0d0e7389 */ /* 0x00006400000c000b */
[----:B01----:R-:W-:Y:S01]  /*32cc0*/  ENDCOLLECTIVE ;  /* 0x000000000000791b */ /* 0x003fe20003800000 */
.L_x_9301:
        /* <DEDUP_REMOVED lines=8> */
.L_x_9302:
[----:B------:R-:W-:Y:S05]  /*32d50*/  BRA `(.L_x_9303) ;  /* 0xffffff8000c87947 */ /* 0x000fea000383ffff */
.L_x_9024:
[----:B------:R-:W-:Y:S01]  /*32d60*/  BSSY B0, `(.L_x_9304) ;  /* 0x0000006000007945 */ /* 0x000fe20003800000 */
[----:B------:R-:W-:Y:S01]  /*32d70*/  PLOP3.LUT P6, PT, P6, PT, PT, 0x8, 0x0 ;  /* 0x000000000000781c */ /* 0x000fe200037ce170 */
[----:B------:R-:W-:-:S12]  /*32d80*/  IMAD.MOV.U32 R15, RZ, RZ, -0x1 ;  /* 0xffffffffff0f7424 */ /* 0x000fd800078e00ff */
[----:B0----5:R-:W-:Y:S05]  /*32d90*/  WARPSYNC.COLLECTIVE R15, `(.L_x_9305) ;  /* 0x000000000f087348 */ /* 0x021fea0003c00000 */
[----:B------:R-:W-:Y:S01]  /*32da0*/  VOTE.ANY R14, PT, P6 ;  /* 0x00000000000e7806 */ /* 0x000fe200030e0100 */
[----:B0----5:R-:W-:Y:S06]  /*32db0*/  ENDCOLLECTIVE ;  /* 0x000000000000791b */ /* 0x021fec0003800000 */
.L_x_9305:
[----:B------:R-:W-:Y:S05]  /*32dc0*/  BSYNC B0 ;  /* 0x0000000000007941 */ /* 0x000fea0003800000 */
.L_x_9304:
        /* <DEDUP_REMOVED lines=9> */
.L_x_9306:
[----:B------:R-:W-:Y:S01]  /*32e60*/  IMAD.MOV.U32 R25, RZ, RZ, R14 ;  /* 0x000000ffff197224 */ /* 0x000fe200078e000e */
[----:B------:R-:W-:Y:S06]  /*32e70*/  BRA `(.L_x_9307) ;  /* 0xffffff8000b87947 */ /* 0x000fec000383ffff */
.L_x_9026:
[----:B------:R-:W-:Y:S01]  /*32e80*/  BSSY B0, `(.L_x_9308) ;  /* 0x0000007000007945 */ /* 0x000fe20003800000 */
[----:B------:R-:W-:Y:S02]  /*32e90*/  IMAD.MOV.U32 R13, RZ, RZ, R3 ;  /* 0x000000ffff0d7224 */ /* 0x000fe400078e0003 */
[----:B------:R-:W-:Y:S02]  /*32ea0*/  IMAD.MOV.U32 R11, RZ, RZ, 0x1f ;  /* 0x0000001fff0b7424 */ /* 0x000fe400078e00ff */
[----:B------:R-:W-:-:S07]  /*32eb0*/  IMAD.MOV.U32 R15, RZ, RZ, -0x1 ;  /* 0xffffffffff0f7424 */ /* 0x000fce00078e00ff */
[----:B012--5:R-:W-:Y:S05]  /*32ec0*/  WARPSYNC.COLLECTIVE R15, `(.L_x_9309) ;  /* 0x000000000f087348 */ /* 0x027fea0003c00000 */
[----:B------:R3:W4:Y:S02]  /*32ed0*/  SHFL.IDX P6, R14, R13, R12, R11 ;  /* 0x0000000c0d0e7389 */ /* 0x00072400000c000b */
[----:B012345:R-:W-:Y:S01]  /*32ee0*/  ENDCOLLECTIVE ;  /* 0x000000000000791b */ /* 0x03ffe20003800000 */
.L_x_9309:
[----:B------:R-:W-:Y:S05]  /*32ef0*/  BSYNC B0 ;  /* 0x0000000000007941 */ /* 0x000fea0003800000 */
.L_x_9308:
[----:B------:R-:W-:Y:S01]  /*32f00*/  IMAD.MOV.U32 R5, RZ, RZ, R14 ;  /* 0x000000ffff057224 */ /* 0x000fe200078e000e */
[----:B------:R-:W-:Y:S06]  /*32f10*/  BRA `(.L_x_9025) ;  /* 0xffffff8000ac7947 */ /* 0x000fec000383ffff */
.L_x_9030:
[----:B0-----:R0:W1:Y:S02]  /*32f20*/  SYNCS.PHASECHK.TRANS64.TRYWAIT P0, [R5+URZ+0x22820], R0 ;  /* 0x02282000050075a7 */ /* 0x001064000800017f */
[----:B-1----:R-:W-:Y:S05]  /*32f30*/  @!P0 NANOSLEEP.SYNCS 0x989680 ;  /* 0x009896800000895d */ /* 0x002fea0003900000 */
[----:B------:R-:W1:Y:S02]  /*32f40*/  @!P0 SYNCS.PHASECHK.TRANS64 P0, [R5+URZ+0x22820], R0 ;  /* 0x02282000050085a7 */ /* 0x000e64000800007f */
[----:B-1----:R-:W-:Y:S05]  /*32f50*/  @!P0 BRA `(.L_x_9030) ;  /* 0xfffffffc00f08947 */ /* 0x002fea000383ffff */
[----:B------:R-:W-:Y:S05]  /*32f60*/  BRA `(.L_x_9310) ;  /* 0xffffff88002c7947 */ /* 0x000fea000383ffff */
.L_x_9031:
        /* <DEDUP_REMOVED lines=11> */
.L_x_9312:
[----:B------:R-:W-:Y:S05]  /*33020*/  BSYNC B0 ;  /* 0x0000000000007941 */ /* 0x000fea0003800000 */
.L_x_9311:
[----:B------:R-:W-:Y:S05]  /*33030*/  BRA `(.L_x_9313) ;  /* 0xffffff8800147947 */ /* 0x000fea000383ffff */
.L_x_9032:
[----:B------:R-:W-:Y:S01]  /*33040*/  BSSY B0, `(.L_x_9314) ;  /* 0x0000006000007945 */ /* 0x000fe20003800000 */
[----:B------:R-:W-:-:S07]  /*33050*/  IMAD.MOV.U32 R15, RZ, RZ, -0x1 ;  /* 0xffffffffff0f7424 */ /* 0x000fce00078e00ff */
[----:B0----5:R-:W-:Y:S05]  /*33060*/  WARPSYNC.COLLECTIVE R15, `(.L_x_9315) ;  /* 0x000000000f0c7348 */ /* 0x021fea0003c00000 */
[----:B------:R-:W-:Y:S02]  /*33070*/  ELECT P6, UR62, PT ;  /* 0x00000000003e782f */ /* 0x000fe400038c0000 */
[----:B------:R-:W-:Y:S01]  /*33080*/  MOV R14, UR62 ;  /* 0x0000003e000e7c02 */ /* 0x000fe20008000f00 */
[----:B0----5:R-:W-:Y:S10]  /*33090*/  ENDCOLLECTIVE ;  /* 0x000000000000791b */ /* 0x021ff40003800000 */
.L_x_9315:
[----:B------:R-:W-:Y:S05]  /*330a0*/  BSYNC B0 ;  /* 0x0000000000007941 */ /* 0x000fea0003800000 */
.L_x_9314:
[----:B------:R-:W-:Y:S05]  /*330b0*/  BRA `(.L_x_9316) ;  /* 0xffffff8800087947 */ /* 0x000fea000383ffff */
.L_x_9034:
[----:B0-----:R0:W1:Y:S02]  /*330c0*/  SYNCS.PHASECHK.TRANS64.TRYWAIT P1, [R3+URZ+0x22840], R2 ;  /* 0x02284002030075a7 */ /* 0x001064000802017f */
[----:B-1----:R-:W-:Y:S05]  /*330d0*/  @!P1 NANOSLEEP.SYNCS 0x989680 ;  /* 0x009896800000995d */ /* 0x002fea0003900000 */
[----:B------:R-:W1:Y:S02]  /*330e0*/  @!P1 SYNCS.PHASECHK.TRANS64 P1, [R3+URZ+0x22840], R2 ;  /* 0x02284002030095a7 */ /* 0x000e64000802007f */
[----:B-1----:R-:W-:Y:S05]  /*330f0*/  @!P1 BRA `(.L_x_9034) ;  /* 0xfffffffc00f09947 */ /* 0x002fea000383ffff */
[----:B------:R-:W-:Y:S05]  /*33100*/  BRA `(.L_x_9317) ;  /* 0xffffff88002c7947 */ /* 0x000fea000383ffff */
.L_x_9036:
[----:B-1----:R1:W2:Y:S02]  /*33110*/  SYNCS.PHASECHK.TRANS64.TRYWAIT P1, [R35+URZ+0x22840], R0 ;  /* 0x02284000230075a7 */ /* 0x0022a4000802017f */
[----:B--2---:R-:W-:Y:S05]  /*33120*/  @!P1 NANOSLEEP.SYNCS 0x989680 ;  /* 0x009896800000995d */ /* 0x004fea0003900000 */
[----:B------:R-:W2:Y:S02]  /*33130*/  @!P1 SYNCS.PHASECHK.TRANS64 P1, [R35+URZ+0x22840], R0 ;  /* 0x02284000230095a7 */ /* 0x000ea4000802007f */
[----:B--2---:R-:W-:Y:S05]  /*33140*/  @!P1 BRA `(.L_x_9036) ;  /* 0xfffffffc00f09947 */ /* 0x004fea000383ffff */
[----:B------:R-:W-:Y:S05]  /*33150*/  BRA `(.L_x_9318) ;  /* 0xffffff88003c7947 */ /* 0x000fea000383ffff */
.L_x_9038:
[----:B--2---:R2:W3:Y:S02]  /*33160*/  SYNCS.PHASECHK.TRANS64.TRYWAIT P1, [R3+URZ+0x22860], R2 ;  /* 0x02286002030075a7 */ /* 0x0044e4000802017f */
[----:B---3--:R-:W-:Y:S05]  /*33170*/  @!P1 NANOSLEEP.SYNCS 0x989680 ;  /* 0x009896800000995d */ /* 0x008fea0003900000 */
[----:B------:R-:W3:Y:S02]  /*33180*/  @!P1 SYNCS.PHASECHK.TRANS64 P1, [R3+URZ+0x22860], R2 ;  /* 0x02286002030095a7 */ /* 0x000ee4000802007f */
[----:B---3--:R-:W-:Y:S05]  /*33190*/  @!P1 BRA `(.L_x_9038) ;  /* 0xfffffffc00f09947 */ /* 0x008fea000383ffff */
[----:B------:R-:W-:Y:S05]  /*331a0*/  BRA `(.L_x_9319) ;  /* 0xffffff8800387947 */ /* 0x000fea000383ffff */
.L_x_9040:
[----:B---3--:R3:W4:Y:S02]  /*331b0*/  SYNCS.PHASECHK.TRANS64.TRYWAIT P1, [R35+URZ+0x22860], R0 ;  /* 0x02286000230075a7 */ /* 0x008724000802017f */
[----:B----4-:R-:W-:Y:S05]  /*331c0*/  @!P1 NANOSLEEP.SYNCS 0x989680 ;  /* 0x009896800000995d */ /* 0x010fea0003900000 */
[----:B------:R-:W4:Y:S02]  /*331d0*/  @!P1 SYNCS.PHASECHK.TRANS64 P1, [R35+URZ+0x22860], R0 ;  /* 0x02286000230095a7 */ /* 0x000f24000802007f */
[----:B----4-:R-:W-:Y:S05]  /*331e0*/  @!P1 BRA `(.L_x_9040) ;  /* 0xfffffffc00f09947 */ /* 0x010fea000383ffff */
[----:B------:R-:W-:Y:S05]  /*331f0*/  BRA `(.L_x_9320) ;  /* 0xffffff8800347947 */ /* 0x000fea000383ffff */
.L_x_9042:
[----:B----4-:R4:W0:Y:S02]  /*33200*/  SYNCS.PHASECHK.TRANS64.TRYWAIT P1, [R3+URZ+0x22880], R2 ;  /* 0x02288002030075a7 */ /* 0x010824000802017f */
[----:B0-----:R-:W-:Y:S05]  /*33210*/  @!P1 NANOSLEEP.SYNCS 0x989680 ;  /* 0x009896800000995d */ /* 0x001fea0003900000 */
[----:B------:R-:W0:Y:S02]  /*33220*/  @!P1 SYNCS.PHASECHK.TRANS64 P1, [R3+URZ+0x22880], R2 ;  /* 0x02288002030095a7 */ /* 0x000e24000802007f */
[----:B0-----:R-:W-:Y:S05]  /*33230*/  @!P1 BRA `(.L_x_9042) ;  /* 0xfffffffc00f09947 */ /* 0x001fea000383ffff */
[----:B------:R-:W-:Y:S05]  /*33240*/  BRA `(.L_x_9321) ;  /* 0xffffff8800307947 */ /* 0x000fea000383ffff */
.L_x_9322:
        /* <DEDUP_REMOVED lines=11> */
.L_x_15848:


//--------------------- .text._ZN7cutlass13device_kernelIN5flash11enable_sm90INS1_16FlashAttnFwdSm90INS1_25CollectiveMainloopFwdSm90ILi2EN4cute5tupleIJNS5_1CILi1EEES8_S8_EEENS6_IJNS7_ILi128EEENS7_ILi160EEESA_EEELi128ENS_12float_e4m3_tEfNS_4arch4Sm90ELb1ELb0ELb0ELb0ELb1ELb0ELb0ELb1ELb1ELb1ELb0ELb0EEENS1_21CollectiveEpilogueFwdINS6_IJSA_SA_SB_EEES9_NS_10bfloat16_tESF_Li256ELb0ELb1ELb0ELb1EEENS1_30DynamicPersistentTileSchedulerILi256ELi128ELb0ELb1ELb1EEEEEEEEEvNT_6ParamsE --------------------------
	.section	.text._ZN7cutlass13device_kernelIN5flash11enable_sm90INS1_16FlashAttnFwdSm90INS1_25CollectiveMainloopFwdSm90ILi2EN4cute5tupleIJNS5_1CILi1EEES8_S8_EEENS6_IJNS7_ILi128EEENS7_ILi160EEESA_EEELi128ENS_12float_e4m3_tEfNS_4arch4Sm90ELb1ELb0ELb0ELb0ELb1ELb0ELb0ELb1ELb1ELb1ELb0ELb0EEENS1_21CollectiveEpilogueFwdINS6_IJSA_SA_SB_EEES9_NS_10bfloat16_tESF_Li256ELb0ELb1ELb0ELb1EEENS1_30DynamicPersistentTileSchedulerILi256ELi128ELb0ELb1ELb1EEEEEEEEEvNT_6ParamsE,"ax",@progbits
	.align	128
.text._ZN7cutlass13device_kernelIN5flash11enable_sm90INS1_16FlashAttnFwdSm90INS1_25CollectiveMainloopFwdSm90ILi2EN4cute5tupleIJNS5_1CILi1EEES8_S8_EEENS6_IJNS7_ILi128EEENS7_ILi160EEESA_EEELi128ENS_12float_e4m3_tEfNS_4arch4Sm90ELb1ELb0ELb0ELb0ELb1ELb0ELb0ELb1ELb1ELb1ELb0ELb0EEENS1_21CollectiveEpilogueFwdINS6_IJSA_SA_SB_EEES9_NS_10bfloat16_tESF_Li256ELb0ELb1ELb0ELb1EEENS1_30DynamicPersistentTileSchedulerILi256ELi128ELb0ELb1ELb1EEEEEEEEEvNT_6ParamsE:
        .type           _ZN7cutlass13device_kernelIN5flash11enable_sm90INS1_16FlashAttnFwdSm90INS1_25CollectiveMainloopFwdSm90ILi2EN4cute5tupleIJNS5_1CILi1EEES8_S8_EEENS6_IJNS7_ILi128EEENS7_ILi160EEESA_EEELi128ENS_12float_e4m3_tEfNS_4arch4Sm90ELb1ELb0ELb0ELb0ELb1ELb0ELb0ELb1ELb1ELb1ELb0ELb0EEENS1_21CollectiveEpilogueFwdINS6_IJSA_SA_SB_EEES9_NS_10bfloat16_tESF_Li256ELb0ELb1ELb0ELb1EEENS1_30DynamicPersistentTileSchedulerILi256ELi128ELb0ELb1ELb1EEEEEEEEEvNT_6ParamsE,@function
        .size           _ZN7cutlass13device_kernelIN5flash11enable_sm90INS1_16FlashAttnFwdSm90INS1_25CollectiveMainloopFwdSm90ILi2EN4cute5tupleIJNS5_1CILi1EEES8_S8_EEENS6_IJNS7_ILi128EEENS7_ILi160EEESA_EEELi128ENS_12float_e4m3_tEfNS_4arch4Sm90ELb1ELb0ELb0ELb0ELb1ELb0ELb0ELb1ELb1ELb1ELb0ELb0EEENS1_21CollectiveEpilogueFwdINS6_IJSA_SA_SB_EEES9_NS_10bfloat16_tESF_Li256ELb0ELb1ELb0ELb1EEENS1_30DynamicPersistentTileSchedulerILi256ELi128ELb0ELb1ELb1EEEEEEEEEvNT_6ParamsE,(.L_x_15849 - _ZN7cutlass13device_kernelIN5flash11enable_sm90INS1_16FlashAttnFwdSm90INS1_25CollectiveMainloopFwdSm90ILi2EN4cute5tupleIJNS5_1CILi1EEES8_S8_EEENS6_IJNS7_ILi128EEENS7_ILi160EEESA_EEELi128ENS_12float_e4m3_tEfNS_4arch4Sm90ELb1ELb0ELb0ELb0ELb1ELb0ELb0ELb1ELb1ELb1ELb0ELb0EEENS1_21CollectiveEpilogueFwdINS6_IJSA_SA_SB_EEES9_NS_10bfloat16_tESF_Li256ELb0ELb1ELb0ELb1EEENS1_30DynamicPersistentTileSchedulerILi256ELi128ELb0ELb1ELb1EEEEEEEEEvNT_6ParamsE)
        .other          _ZN7cutlass13device_kernelIN5flash11enable_sm90INS1_16FlashAttnFwdSm90INS1_25CollectiveMainloopFwdSm90ILi2EN4cute5tupleIJNS5_1CILi1EEES8_S8_EEENS6_IJNS7_ILi128EEENS7_ILi160EEESA_EEELi128ENS_12float_e4m3_tEfNS_4arch4Sm90ELb1ELb0ELb0ELb0ELb1ELb0ELb0ELb1ELb1ELb1ELb0ELb0EEENS1_21CollectiveEpilogueFwdINS6_IJSA_SA_SB_EEES9_NS_10bfloat16_tESF_Li256ELb0ELb1ELb0ELb1EEENS1_30DynamicPersistentTileSchedulerILi256ELi128ELb0ELb1ELb1EEEEEEEEEvNT_6ParamsE,@"STO_CUDA_ENTRY STV_DEFAULT"
_ZN7cutlass13device_kernelIN5flash11enable_sm90INS1_16FlashAttnFwdSm90INS1_25CollectiveMainloopFwdSm90ILi2EN4cute5tupleIJNS5_1CILi1EEES8_S8_EEENS6_IJNS7_ILi128EEENS7_ILi160EEESA_EEELi128ENS_12float_e4m3_tEfNS_4arch4Sm90ELb1ELb0ELb0ELb0ELb1ELb0ELb0ELb1ELb1ELb1ELb0ELb0EEENS1_21CollectiveEpilogueFwdINS6_IJSA_SA_SB_EEES9_NS_10bfloat16_tESF_Li256ELb0ELb1ELb0ELb1EEENS1_30DynamicPersistentTileSchedulerILi256ELi128ELb0ELb1ELb1EEEEEEEEEvNT_6ParamsE:
        /* <DEDUP_REMOVED lines=45> */
.L_x_9323:
        /* <DEDUP_REMOVED lines=22> */
.L_x_9324:
        /* <DEDUP_REMOVED lines=18> */
.L_x_9325:
        /* <DEDUP_REMOVED lines=22> */
.L_x_9326:
        /* <DEDUP_REMOVED lines=24> */
.L_x_9327:
        /* <DEDUP_REMOVED lines=10> */
.L_x_9329:
        /* <DEDUP_REMOVED lines=27> */
[----:B------:R-:W-:-:S02]  /*0a80*/  SHF.R.S32.HI R7, RZ, 0x4, R2 ;  /* 0x00000004ff077819 */ /* 0x000fc40000011402 */
[----:B------:R-:W-:Y:S02]  /*0a90*/  LOP3.LUT R5, R2, 0x3fffff0, RZ, 0xc0, !PT ;  /* 0x03fffff002057812 */ /* 0x000fe400078ec0ff */
[----:B------:R-:W-:Y:S02]  /*0aa0*/  SHF.R.S32.HI R9, RZ, 0x1f, R188 ;  /* 0x0000001fff097819 */ /* 0x000fe400000114bc */
[----:B------:R-:W-:Y:S01]  /*0ab0*/  LOP3.LUT R4, R4, 0xfffffc00, RZ, 0xc0, !PT ;  /* 0xfffffc0004047812 */ /* 0x000fe200078ec0ff */
[----:B------:R-:W-:Y:S01]  /*0ac0*/  IMAD.IADD R5, R194, 0x1, -R5 ;  /* 0x00000001c2057824 */ /* 0x000fe200078e0a05 */
[----:B------:R-:W-:Y:S02]  /*0ad0*/  LEA.HI R2, R2, R7, RZ, 0x1 ;  /* 0x0000000702027211 */ /* 0x000fe400078f08ff */
[----:B------:R-:W-:Y:S01]  /*0ae0*/  LEA.HI R6, R9, R188, RZ, 0x2 ;  /* 0x000000bc09067211 */ /* 0x000fe200078f10ff */
[----:B------:R-:W-:Y:S01]  /*0af0*/  IMAD R5, R5, 0x40, R4 ;  /* 0x0000004005057824 */ /* 0x000fe200078e0204 */
[----:B------:R-:W-:-:S02]  /*0b00*/  LOP3.LUT R2, R2, 0x1ffffffe, RZ, 0xc0, !PT ;  /* 0x1ffffffe02027812 */ /* 0x000fc400078ec0ff */
[-C--:B------:R-:W-:Y:S02]  /*0b10*/  LEA.HI R4, R3, R194.reuse, RZ, 0x2 ;  /* 0x000000c203047211 */ /* 0x080fe400078f10ff */
[----:B------:R-:W-:Y:S01]  /*0b20*/  SHF.R.S32.HI R8, RZ, 0x2, R6 ;  /* 0x00000002ff087819 */ /* 0x000fe20000011406 */
[----:B------:R-:W-:Y:S01]  /*0b30*/  IMAD.IADD R2, R7, 0x1, -R2 ;  /* 0x0000000107027824 */ /* 0x000fe200078e0a02 */
[----:B------:R-:W-:Y:S02]  /*0b40*/  SHF.R.S32.HI R11, RZ, 0x1f, R6 ;  /* 0x0000001fff0b7819 */ /* 0x000fe40000011406 */
[----:B------:R-:W-:Y:S01]  /*0b50*/  LOP3.LUT R7, R4, 0xfffffffc, RZ, 0xc0, !PT ;  /* 0xfffffffc04077812 */ /* 0x000fe200078ec0ff */
[----:B------:R-:W-:Y:S01]  /*0b60*/  IMAD R191, R2, 0x8, R5 ;  /* 0x0000000802bf7824 */ /* 0x000fe200078e0205 */
[----:B------:R-:W-:Y:S02]  /*0b70*/  LEA.HI R3, R3, R194, RZ, 0x3 ;  /* 0x000000c203037211 */ /* 0x000fe400078f18ff */
[----:B------:R-:W-:Y:S01]  /*0b80*/  LEA.HI R11, R11, R8, RZ, 0x3 ;  /* 0x000000080b0b7211 */ /* 0x000fe200078f18ff */
[----:B------:R-:W-:Y:S01]  /*0b90*/  IMAD.IADD R7, R194, 0x1, -R7 ;  /* 0x00000001c2077824 */ /* 0x000fe200078e0a07 */
[----:B------:R-:W-:-:S02]  /*0ba0*/  LOP3.LUT R5, R3, 0xfffffff8, RZ, 0xc0, !PT ;  /* 0xfffffff803057812 */ /* 0x000fc400078ec0ff */
[----:B------:R-:W-:Y:S02]  /*0bb0*/  LOP3.LUT R11, R11, 0xfffffff8, RZ, 0xc0, !PT ;  /* 0xfffffff80b0b7812 */ /* 0x000fe400078ec0ff */
[----:B------:R-:W-:Y:S01]  /*0bc0*/  LEA.HI R9, R9, R188, RZ, 0x5 ;  /* 0x000000bc09097211 */ /* 0x000fe200078f28ff */
[----:B------:R-:W-:Y:S01]  /*0bd0*/  IMAD.IADD R22, R194, 0x1, -R5 ;  /* 0x00000001c2167824 */ /* 0x000fe200078e0a05 */
[----:B------:R-:W-:Y:S01]  /*0be0*/  LEA.HI R0, R0, R189, RZ, 0x1 ;  /* 0x000000bd00007211 */ /* 0x000fe200078f08ff */
[----:B------:R-:W-:Y:S01]  /*0bf0*/  IMAD.IADD R8, R8, 0x1, -R11 ;  /* 0x0000000108087824 */ /* 0x000fe200078e0a0b */
[----:B------:R-:W-:Y:S01]  /*0c00*/  LEA.HI R2, R7, R7, RZ, 0x1 ;  /* 0x0000000707027211 */ /* 0x000fe200078f08ff */
[----:B------:R-:W-:Y:S01]  /*0c10*/  IMAD.SHL.U32 R16, R22, 0x8, RZ ;  /* 0x0000000816107824 */ /* 0x000fe200078e00ff */
[----:B------:R-:W-:Y:S02]  /*0c20*/  SHF.R.S32.HI R9, RZ, 0x5, R9 ;  /* 0x00000005ff097819 */ /* 0x000fe40000011409 */
[----:B------:R-:W-:Y:S01]  /*0c30*/  LOP3.LUT R0, R0, 0x3fffffe, RZ, 0xc0, !PT ;  /* 0x03fffffe00007812 */ /* 0x000fe200078ec0ff */
[----:B------:R-:W-:Y:S01]  /*0c40*/  VIADD R19, R16, 0x40 ;  /* 0x0000004010137836 */ /* 0x000fe20000000000 */
[----:B------:R-:W-:Y:S01]  /*0c50*/  LOP3.LUT R2, R2, 0x1ffffffe, RZ, 0xc0, !PT ;  /* 0x1ffffffe02027812 */ /* 0x000fe200078ec0ff */
[----:B------:R-:W-:Y:S01]  /*0c60*/  IMAD R9, R9, 0x10, R8 ;  /* 0x0000001009097824 */ /* 0x000fe200078e0208 */
[----:B------:R-:W-:Y:S01]  /*0c70*/  LOP3.LUT R17, R6, 0x7ffffffc, RZ, 0xc0, !PT ;  /* 0x7ffffffc06117812 */ /* 0x000fe200078ec0ff */
[----:B------:R-:W-:Y:S01]  /*0c80*/  IMAD.IADD R0, R189, 0x1, -R0 ;  /* 0x00000001bd007824 */ /* 0x000fe200078e0a00 */
[----:B------:R-:W-:Y:S01]  /*0c90*/  SHF.R.S32.HI R23, RZ, 0x3, R3 ;  /* 0x00000003ff177819 */ /* 0x000fe20000011403 */
[----:B------:R-:W-:Y:S01]  /*0ca0*/  IMAD.IADD R7, R7, 0x1, -R2 ;  /* 0x0000000107077824 */ /* 0x000fe200078e0a02 */
[----:B------:R-:W-:Y:S01]  /*0cb0*/  SHF.R.S32.HI R193, RZ, 0x1f, R16 ;  /* 0x0000001fffc17819 */ /* 0x000fe20000011410 */
[----:B------:R-:W-:Y:S01]  /*0cc0*/  IMAD R190, R0, 0x40, R9 ;  /* 0x0000004000be7824 */ /* 0x000fe200078e0209 */
[----:B------:R-:W-:Y:S01]  /*0cd0*/  SHF.R.S32.HI R192, RZ, 0x1f, R19 ;  /* 0x0000001fffc07819 */ /* 0x000fe20000011413 */
[----:B------:R-:W-:-:S02]  /*0ce0*/  IMAD.IADD R17, R188, 0x1, -R17 ;  /* 0x00000001bc117824 */ /* 0x000fc400078e0a11 */
[----:B------:R-:W-:-:S07]  /*0cf0*/  IMAD R18, R7, 0x8, R190 ;  /* 0x0000000807127824 */ /* 0x000fce00078e02be */
.L_x_9386:
        /* <DEDUP_REMOVED lines=21> */
.L_x_9330:
[----:B------:R-:W-:Y:S01]  /*0e50*/  ULDC UR6, c[0x0][0xc54] ;  /* 0x0003150000067ab9 */ /* 0x000fe20000000800 */
[----:B------:R-:W-:Y:S01]  /*0e60*/  UMOV UR8, UR7 ;  /* 0x0000000700087c82 */ /* 0x000fe20008000000 */
[----:B------:R-:W-:-:S11]  /*0e70*/  UISETP.NE.AND UP0, UPT, UR6, 0x1, UPT ;  /* 0x000000010600788c */ /* 0x000fd6000bf05270 */
[----:B------:R-:W-:Y:S02]  /*0e80*/  @UP0 ULDC.64 UR10, c[0x0][0xc58] ;  /* 0x00031600000a0ab9 */ /* 0x000fe40000000a00 */
[----:B------:R-:W-:-:S04]  /*0e90*/  UIMAD.WIDE.U32 UR4, UR7, UR10, URZ ;  /* 0x0000000a070472a5 */ /* 0x000fc8000f8e003f */
[----:B------:R-:W-:-:S04]  /*0ea0*/  @UP0 USHF.R.U32.HI UR8, URZ, UR11, UR5 ;  /* 0x0000000b3f080299 */ /* 0x000fc80008011605 */
[----:B------:R-:W-:-:S12]  /*0eb0*/  UIMAD UR4, UR8, UR6, URZ ;  /* 0x00000006080472a4 */ /* 0x000fd8000f8e023f */
.L_x_9331:
        /* <DEDUP_REMOVED lines=101> */
[----:B------:R-:W-:Y:S01]  /*1510*/  CS2R R92, SRZ ;  /* 0x00000000005c7805 */ /* 0x000fe2000001ff00 */
[----:B------:R-:W-:Y:S01]  /*1520*/  IMAD.MOV.U32 R57, RZ, RZ, RZ ;  /* 0x000000ffff397224 */ /* 0x000fe200078e00ff */
[----:B------:R-:W-:Y:S01]  /*1530*/  CS2R R94, SRZ ;  /* 0x00000000005e7805 */ /* 0x000fe2000001ff00 */
        /* <DEDUP_REMOVED lines=57> */
.L_x_9333:
        /* <DEDUP_REMOVED lines=9> */
.L_x_9470:
[----:B------:R-:W-:Y:S05]  /*1960*/  @!P0 BRA `(.L_x_9335) ;  /* 0x0000000000048947 */ /* 0x000fea0003800000 */
[----:B------:R-:W-:Y:S01]  /*1970*/  BPT.TRAP 0x1 ;  /* 0x000000040000795c */ /* 0x000fe20000300000 */
.L_x_9335:
[----:B0-----:R-:W-:Y:S02]  /*1980*/  IMAD.U32 R0, RZ, RZ, UR44 ;  /* 0x0000002cff007e24 */ /* 0x001fe4000f8e00ff */
[----:B------:R-:W-:-:S03]  /*1990*/  IMAD.U32 R3, RZ, RZ, UR45 ;  /* 0x0000002dff037e24 */ /* 0x000fc6000f8e00ff */
[----:B------:R-:W-:Y:S02]  /*19a0*/  LEA R0, R0, UR43, 0x3 ;  /* 0x0000002b00007c11 */ /* 0x000fe4000f8e18ff */
[----:B------:R-:W-:-:S04]  /*19b0*/  SHF.L.U32 R3, R3, 0x1f, RZ ;  /* 0x0000001f03037819 */ /* 0x000fc800000006ff */
[----:B------:R0:W1:Y:S01]  /*19c0*/  SYNCS.PHASECHK.TRANS64.TRYWAIT P1, [R0+URZ+0x22830], R3 ;  /* 0x02283003000075a7 */ /* 0x000062000802017f */
[----:B------:R-:W-:Y:S05]  /*19d0*/  @!P0 BRA `(.L_x_9336) ;  /* 0x0000000000048947 */ /* 0x000fea0003800000 */
[----:B------:R-:W-:Y:S01]  /*19e0*/  BPT.TRAP 0x1 ;  /* 0x000000040000795c */ /* 0x000fe20000300000 */
.L_x_9336:
[----:B-1----:R-:W-:Y:S05]  /*19f0*/  @P1 BRA `(.L_x_9337) ;  /* 0x0000000000081947 */ /* 0x002fea0003800000 */
[----:B------:R-:W1:Y:S02]  /*1a00*/  SYNCS.PHASECHK.TRANS64.TRYWAIT P1, [R0+URZ+0x22830], R3 ;  /* 0x02283003000075a7 */ /* 0x000e64000802017f */
[----:B-1----:R-:W-:Y:S05]  /*1a10*/  @!P1 BRA `(.L_x_9338) ;  /* 0x0000011400609947 */ /* 0x002fea0003800000 */
.L_x_9337:
[----:B------:R-:W-:-:S04]  /*1a20*/  UIADD3 UR4, UR43, 0x18400, URZ ;  /* 0x000184002b047890 */ /* 0x000fc8000fffe03f */
        /* <DEDUP_REMOVED lines=134> */
.L_x_9339:
        /* <DEDUP_REMOVED lines=12> */
[----:B------:R-:W-:Y:S01]  /*2350*/  @P1 IMAD.HI.U32 R2, R4, UR6, RZ ;  /* 0x0000000604021c27 */ /* 0x000fe2000f8e00ff */
        /* <DEDUP_REMOVED lines=35> */
[----:B------:R-:W-:Y:S01]  /*2590*/  ISETP.GT.AND P2, PT, R5, 0x10, PT ;  /* 0x000000100500780c */ /* 0x000fe20003f44270 */
[----:B------:R-:W-:Y:S01]  /*25a0*/  UISETP.GE.AND UP0, UPT, UR31, UR29, UPT ;  /* 0x0000001d1f00728c */ /* 0x000fe2000bf06270 */
[----:B------:R-:W-:Y:S02]  /*25b0*/  FSEL R95, R95, -INF , P1 ;  /* 0xff8000005f5f7808 */ /* 0x000fe40000800000 */
[----:B------:R-:W-:Y:S01]  /*25c0*/  FMNMX.FTZ R2, R13, R2, !PT ;  /* 0x000000020d027209 */ /* 0x000fe20007810000 */
[----:B------:R-:W-:Y:S01]  /*25d0*/  SYNCS.ARRIVE.TRANS64.RED.A1T0 RZ, [UR6], RZ ;  /* 0x000000ffffff79a7 */ /* 0x000fe20008100406 */
        /* <DEDUP_REMOVED lines=106> */
[----:B------:R-:W-:-:S04]  /*2c80*/  FMNMX.FTZ R2, R38, R5, !PT ;  /* 0x0000000526027209 */ /* 0x000fc80007810000 */
[----:B------:R-:W-:Y:S01]  /*2c90*/  FMNMX.FTZ R8, R39, R2, !PT ;  /* 0x0000000227087209 */ /* 0x000fe20007810000 */
[----:B------:R-:W-:-:S04]  /*2ca0*/  IMAD.U32 R2, RZ, RZ, UR39 ;  /* 0x00000027ff027e24 */ /* 0x000fc8000f8e00ff */
        /* <DEDUP_REMOVED lines=15> */
[----:B------:R-:W-:Y:S01]  /*2da0*/  MUFU.EX2 R8, R8 ;  /* 0x0000000800087308 */ /* 0x000fe20000000800 */
[----:B------:R-:W-:-:S01]  /*2db0*/  FFMA.FTZ R95, R95, UR39, -R2 ;  /* 0x000000275f5f7c23 */ /* 0x000fc20008010802 */
[----:B------:R-:W-:Y:S01]  /*2dc0*/  ISETP.GT.AND P1, PT, R86, RZ, PT ;  /* 0x000000ff5600720c */ /* 0x000fe20003f24270 */
[----:B------:R-:W-:-:S01]  /*2dd0*/  FFMA.FTZ R13, R99, UR39, -R2 ;  /* 0x00000027630d7c23 */ /* 0x000fc20008010802 */
[----:B------:R-:W-:Y:S01]  /*2de0*/  ISETP.GT.AND P2, PT, R86, 0x1, PT ;  /* 0x000000015600780c */ /* 0x000fe20003f44270 */
[----:B------:R-:W-:-:S01]  /*2df0*/  FFMA.FTZ R103, R103, UR39, -R2 ;  /* 0x0000002767677c23 */ /* 0x000fc20008010802 */
[----:B------:R-:W-:Y:S01]  /*2e00*/  ISETP.GT.AND P3, PT, R86, 0x8, PT ;  /* 0x000000085600780c */ /* 0x000fe20003f64270 */
[----:B------:R-:W-:-:S01]  /*2e10*/  FFMA.FTZ R14, R105, UR39, -R2 ;  /* 0x00000027690e7c23 */ /* 0x000fc20008010802 */
        /* <DEDUP_REMOVED lines=9> */
[----:B------:R-:W0:Y:S01]  /*2eb0*/  MUFU.EX2 R9, R9 ;  /* 0x0000000900097308 */ /* 0x000e220000000800 */
[----:B------:R-:W-:Y:S01]  /*2ec0*/  ISETP.GT.AND P2, PT, R86, 0x10, PT ;  /* 0x000000105600780c */ /* 0x000fe20003f44270 */
[--C-:B------:R-:W-:Y:S01]  /*2ed0*/  FFMA.FTZ R113, R113, UR39, -R2.reuse ;  /* 0x0000002771717c23 */ /* 0x100fe20008010802 */
[----:B------:R-:W-:Y:S01]  /*2ee0*/  FSEL R93, R93, -INF , P1 ;  /* 0xff8000005d5d7808 */ /* 0x000fe20000800000 */
[--C-:B------:R-:W-:Y:S01]  /*2ef0*/  FFMA.FTZ R58, R117, UR39, -R2.reuse ;  /* 0x00000027753a7c23 */ /* 0x100fe20008010802 */
[----:B------:R-:W-:Y:S01]  /*2f00*/  FMNMX.FTZ R4, R92, R15, !PT ;  /* 0x0000000f5c047209 */ /* 0x000fe20007810000 */
[--C-:B------:R-:W-:Y:S01]  /*2f10*/  FFMA.FTZ R7, R7, UR39, -R2.reuse ;  /* 0x0000002707077c23 */ /* 0x100fe20008010802 */
[----:B------:R-:W-:Y:S01]  /*2f20*/  ISETP.GT.AND P1, PT, R86, 0x11, PT ;  /* 0x000000115600780c */ /* 0x000fe20003f24270 */
[----:B------:R-:W-:Y:S01]  /*2f30*/  MUFU.EX2 R11, R95 ;  /* 0x0000005f000b7308 */ /* 0x000fe20000000800 */
        /* <DEDUP_REMOVED lines=9> */
[----:B0-----:R-:W-:Y:S01]  /*2fd0*/  FADD.FTZ R99, R6, R9 ;  /* 0x0000000906637221 */ /* 0x001fe20000010000 */
[----:B------:R-:W-:Y:S01]  /*2fe0*/  ISETP.GT.AND P1, PT, R86, 0x19, PT ;  /* 0x000000195600780c */ /* 0x000fe20003f24270 */
[--C-:B------:R-:W-:Y:S01]  /*2ff0*/  FFMA.FTZ R30, R30, UR39, -R2.reuse ;  /* 0x000000271e1e7c23 */ /* 0x100fe20008010802 */
[----:B------:R-:W-:Y:S01]  /*3000*/  FSEL R100, R100, -INF , P2 ;  /* 0xff80000064647808 */ /* 0x000fe20001000000 */
        /* <DEDUP_REMOVED lines=9> */
[----:B------:R-:W-:Y:S01]  /*30a0*/  ISETP.GT.AND P2, PT, R86, 0x21, PT ;  /* 0x000000215600780c */ /* 0x000fe20003f44270 */
[----:B------:R-:W-:Y:S01]  /*30b0*/  MUFU.EX2 R12, R12 ;  /* 0x0000000c000c7308 */ /* 0x000fe20000000800 */
[----:B------:R-:W-:Y:S01]  /*30c0*/  FSEL R72, R72, -INF , P1 ;  /* 0xff80000048487808 */ /* 0x000fe20000800000 */
[----:B------:R-:W-:Y:S01]  /*30d0*/  FFMA.FTZ R39, R39, UR39, -R2 ;  /* 0x0000002727277c23 */ /* 0x000fe20008010802 */
        /* <DEDUP_REMOVED lines=25> */
[----:B------:R-:W-:Y:S02]  /*3270*/  ISETP.GT.AND P1, PT, R86, 0x40, PT ;  /* 0x000000405600780c */ /* 0x000fe40003f24270 */
        /* <DEDUP_REMOVED lines=29> */
[----:B------:R-:W-:Y:S01]  /*3450*/  FSEL R69, R69, -INF , P2 ;  /* 0xff80000045457808 */ /* 0x000fe20001000000 */
        /* <DEDUP_REMOVED lines=9> */
[----:B------:R-:W-:Y:S01]  /*34f0*/  FSEL R82, R41, -INF , P2 ;  /* 0xff80000029527808 */ /* 0x000fe20001000000 */
[----:B------:R-:W-:Y:S01]  /*3500*/  FFMA.FTZ R41, R79, UR39, -R2 ;  /* 0x000000274f297c23 */ /* 0x000fe20008010802 */
[----:B------:R-:W-:Y:S01]  /*3510*/  FMNMX.FTZ R83, R78, R83, !PT ;  /* 0x000000534e537209 */ /* 0x000fe20007810000 */
[----:B------:R-:W-:Y:S01]  /*3520*/  MUFU.EX2 R40, R90 ;  /* 0x0000005a00287308 */ /* 0x000fe20000000800 */
[----:B------:R-:W-:-:S02]  /*3530*/  ISETP.GT.AND P2, PT, R86, 0x69, PT ;  /* 0x000000695600780c */ /* 0x000fc40003f44270 */
[----:B------:R-:W-:Y:S01]  /*3540*/  FSEL R79, R44, -INF , P1 ;  /* 0xff8000002c4f7808 */ /* 0x000fe20000800000 */
[----:B------:R-:W-:-:S01]  /*3550*/  FFMA.FTZ R44, R75, UR39, -R2 ;  /* 0x000000274b2c7c23 */ /* 0x000fc20008010802 */
[----:B------:R-:W-:Y:S01]  /*3560*/  FMNMX.FTZ R4, R82, R83, !PT ;  /* 0x0000005352047209 */ /* 0x000fe20007810000 */
[----:B------:R-:W-:-:S01]  /*3570*/  FFMA.FTZ R75, R63, UR39, -R2 ;  /* 0x000000273f4b7c23 */ /* 0x000fc20008010802 */
[C---:B------:R-:W-:Y:S01]  /*3580*/  ISETP.GT.AND P1, PT, R86.reuse, 0x70, PT ;  /* 0x000000705600780c */ /* 0x040fe20003f24270 */
        /* <DEDUP_REMOVED lines=15> */
[----:B------:R0:W-:Y:S01]  /*3680*/  MUFU.EX2 R45, R75 ;  /* 0x0000004b002d7308 */ /* 0x0001e20000000800 */
[----:B------:R-:W-:Y:S02]  /*3690*/  ISETP.GT.AND P1, PT, R86, 0x80, PT ;  /* 0x000000805600780c */ /* 0x000fe40003f24270 */
[----:B------:R-:W-:Y:S02]  /*36a0*/  FMNMX.FTZ R4, R52, R63, !PT ;  /* 0x0000003f34047209 */ /* 0x000fe40007810000 */
[----:B------:R-:W-:-:S02]  /*36b0*/  ISETP.GT.AND P2, PT, R86, 0x81, PT ;  /* 0x000000815600780c */ /* 0x000fc40003f44270 */
[----:B------:R-:W-:Y:S01]  /*36c0*/  FSEL R63, R24, -INF , P1 ;  /* 0xff800000183f7808 */ /* 0x000fe20000800000 */
[----:B------:R-:W-:-:S01]  /*36d0*/  FFMA.FTZ R24, R67, UR39, -R2 ;  /* 0x0000002743187c23 */ /* 0x000fc20008010802 */
[----:B------:R-:W-:Y:S01]  /*36e0*/  FMNMX.FTZ R4, R53, R4, !PT ;  /* 0x0000000435047209 */ /* 0x000fe20007810000 */
[----:B------:R-:W-:Y:S01]  /*36f0*/  MUFU.EX2 R30, R30 ;  /* 0x0000001e001e7308 */ /* 0x000fe20000000800 */
[C---:B------:R-:W-:Y:S02]  /*3700*/  ISETP.GT.AND P1, PT, R86.reuse, 0x88, PT ;  /* 0x000000885600780c */ /* 0x040fe40003f24270 */
[----:B0-----:R-:W-:Y:S02]  /*3710*/  FSEL R75, R25, -INF , P2 ;  /* 0xff800000194b7808 */ /* 0x001fe40001000000 */
        /* <DEDUP_REMOVED lines=10> */
[----:B------:R-:W-:Y:S01]  /*37c0*/  FSEL R70, R32, -INF , P1 ;  /* 0xff80000020467808 */ /* 0x000fe20000800000 */
[----:B------:R-:W-:Y:S01]  /*37d0*/  FFMA.FTZ R32, R71, UR39, -R2 ;  /* 0x0000002747207c23 */ /* 0x000fe20008010802 */
[----:B------:R-:W-:Y:S01]  /*37e0*/  FMNMX.FTZ R29, R67, R4, !PT ;  /* 0x00000004431d7209 */ /* 0x000fe20007810000 */
[----:B------:R0:W-:Y:S01]  /*37f0*/  MUFU.EX2 R25, R87 ;  /* 0x0000005700197308 */ /* 0x0001e20000000800 */
[----:B------:R-:W-:-:S02]  /*3800*/  ISETP.GT.AND P1, PT, R86, 0x98, PT ;  /* 0x000000985600780c */ /* 0x000fc40003f24270 */
[----:B------:R-:W-:Y:S02]  /*3810*/  FSEL R33, R33, -INF , P2 ;  /* 0xff80000021217808 */ /* 0x000fe40001000000 */
        /* <DEDUP_REMOVED lines=9> */
[----:B------:R-:W-:Y:S01]  /*38b0*/  IMAD.U32 R55, RZ, RZ, UR39 ;  /* 0x00000027ff377e24 */ /* 0x000fe2000f8e00ff */
[----:B------:R-:W-:Y:S01]  /*38c0*/  FMNMX.FTZ R4, R71, R4, !PT ;  /* 0x0000000447047209 */ /* 0x000fe20007810000 */
[--C-:B------:R-:W-:Y:S01]  /*38d0*/  FFMA.FTZ R36, R43, UR39, -R2.reuse ;  /* 0x000000272b247c23 */ /* 0x100fe20008010802 */
[----:B------:R-:W-:-:S01]  /*38e0*/  FFMA.FTZ R43, R50, UR39, -R2 ;  /* 0x00000027322b7c23 */ /* 0x000fc20008010802 */
[----:B------:R-:W-:Y:S01]  /*38f0*/  FFMA.FTZ R50, R54, UR39, -R2 ;  /* 0x0000002736327c23 */ /* 0x000fe20008010802 */
[----:B------:R-:W-:Y:S01]  /*3900*/  FMNMX.FTZ R4, R37, R4, !PT ;  /* 0x0000000425047209 */ /* 0x000fe20007810000 */
[----:B------:R-:W-:Y:S04]  /*3910*/  MUFU.EX2 R32, R32 ;  /* 0x0000002000207308 */ /* 0x000fe80000000800 */
[----:B0-----:R-:W0:Y:S04]  /*3920*/  SHFL.BFLY PT, R87, R4, 0x2, 0x1f ;  /* 0x0c401f0004577f89 */ /* 0x001e2800000e0000 */
        /* <DEDUP_REMOVED lines=61> */
[----:B------:R-:W3:Y:S08]  /*3d00*/  MUFU.EX2 R97, R97 ;  /* 0x0000006100617308 */ /* 0x000ef00000000800 */
[----:B------:R4:W-:Y:S08]  /*3d10*/  MUFU.EX2 R91, R74 ;  /* 0x0000004a005b7308 */ /* 0x0009f00000000800 */
[----:B------:R-:W5:Y:S01]  /*3d20*/  MUFU.EX2 R100, R100 ;  /* 0x0000006400647308 */ /* 0x000f620000000800 */
[----:B----4-:R-:W-:-:S04]  /*3d30*/  FADD.FTZ R74, R8, R99 ;  /* 0x00000063084a7221 */ /* 0x010fc80000010000 */
[C---:B------:R-:W-:Y:S01]  /*3d40*/  FADD.FTZ R103, R11.reuse, R74 ;  /* 0x0000004a0b677221 */ /* 0x040fe20000010000 */
[----:B------:R-:W-:Y:S02]  /*3d50*/  F2FP.SATFINITE.E4M3.F32.PACK_AB_MERGE_C R74, R11, R8, RZ ;  /* 0x000000080b4a723e */ /* 0x000fe400048070ff */
[----:B------:R1:W-:Y:S02]  /*3d60*/  MUFU.EX2 R89, R66 ;  /* 0x0000004200597308 */ /* 0x0003e40000000800 */
[----:B------:R-:W-:-:S06]  /*3d70*/  F2FP.SATFINITE.E4M3.F32.PACK_AB_MERGE_C R185, R9, R6, R74 ;  /* 0x0000000609b9723e */ /* 0x000fcc000480704a */
[----:B------:R-:W4:Y:S01]  /*3d80*/  MUFU.EX2 R101, R101 ;  /* 0x0000006500657308 */ /* 0x000f220000000800 */
[----:B-1----:R-:W-:-:S01]  /*3d90*/  FADD.FTZ R66, R92, R95 ;  /* 0x0000005f5c427221 */ /* 0x002fc20000010000 */
[----:B--2---:R-:W-:-:S03]  /*3da0*/  F2FP.SATFINITE.E4M3.F32.PACK_AB_MERGE_C R92, R93, R92, RZ ;  /* 0x0000005c5d5c723e */ /* 0x004fc600048070ff */
[----:B------:R-:W-:Y:S01]  /*3db0*/  FADD.FTZ R99, R93, R66 ;  /* 0x000000425d637221 */ /* 0x000fe20000010000 */
[----:B------:R-:W-:-:S01]  /*3dc0*/  FADD.FTZ R66, R10, R103 ;  /* 0x000000670a427221 */ /* 0x000fc20000010000 */
[----:B------:R-:W-:Y:S01]  /*3dd0*/  F2FP.SATFINITE.E4M3.F32.PACK_AB_MERGE_C R184, R55, R54, R92 ;  /* 0x0000003637b8723e */ /* 0x000fe2000480705c */
[----:B------:R-:W1:Y:S01]  /*3de0*/  MUFU.EX2 R72, R72 ;  /* 0x0000004800487308 */ /* 0x000e620000000800 */
[----:B0-----:R-:W-:-:S01]  /*3df0*/  FADD.FTZ R0, R86, R99 ;  /* 0x0000006356007221 */ /* 0x001fc20000010000 */
[----:B------:R-:W-:Y:S01]  /*3e00*/  FADD.FTZ R103, R13, R66 ;  /* 0x000000420d677221 */ /* 0x000fe20000010000 */
[----:B------:R-:W-:Y:S02]  /*3e10*/  CS2R R54, SRZ ;  /* 0x0000000000367805 */ /* 0x000fe4000001ff00 */
[----:B---3--:R-:W-:Y:S01]  /*3e20*/  FADD.FTZ R99, R97, R0 ;  /* 0x0000000061637221 */ /* 0x008fe20000010000 */
[----:B------:R-:W-:-:S02]  /*3e30*/  FADD.FTZ R2, R12, R103 ;  /* 0x000000670c027221 */ /* 0x000fc40000010000 */
[----:B------:R-:W0:Y:S01]  /*3e40*/  MUFU.EX2 R73, R73 ;  /* 0x0000004900497308 */ /* 0x000e220000000800 */
[----:B-----5:R-:W-:-:S01]  /*3e50*/  FADD.FTZ R0, R100, R99 ;  /* 0x0000006364007221 */ /* 0x020fc20000010000 */
[----:B------:R-:W-:Y:S01]  /*3e60*/  FADD.FTZ R103, R15, R2 ;  /* 0x000000020f677221 */ /* 0x000fe20000010000 */
[----:B----4-:R-:W-:-:S02]  /*3e70*/  F2FP.SATFINITE.E4M3.F32.PACK_AB_MERGE_C R100, R101, R100, RZ ;  /* 0x000000646564723e */ /* 0x010fc400048070ff */
[----:B------:R-:W-:Y:S01]  /*3e80*/  FADD.FTZ R99, R101, R0 ;  /* 0x0000000065637221 */ /* 0x000fe20000010000 */
[----:B------:R-:W-:-:S01]  /*3e90*/  FADD.FTZ R66, R14, R103 ;  /* 0x000000670e427221 */ /* 0x000fc20000010000 */
[----:B------:R-:W-:Y:S01]  /*3ea0*/  F2FP.SATFINITE.E4M3.F32.PACK_AB_MERGE_C R186, R97, R86, R100 ;  /* 0x0000005661ba723e */ /* 0x000fe20004807064 */
[----:B------:R-:W2:Y:S01]  /*3eb0*/  MUFU.EX2 R76, R76 ;  /* 0x0000004c004c7308 */ /* 0x000ea20000000800 */
[----:B-1----:R-:W-:-:S01]  /*3ec0*/  FADD.FTZ R2, R72, R99 ;  /* 0x0000006348027221 */ /* 0x002fc20000010000 */
[----:B------:R-:W-:Y:S01]  /*3ed0*/  FADD.FTZ R103, R21, R66 ;  /* 0x0000004215677221 */ /* 0x000fe20000010000 */
[----:B------:R-:W-:-:S03]  /*3ee0*/  CS2R R86, SRZ ;  /* 0x0000000000567805 */ /* 0x000fc6000001ff00 */
[----:B------:R-:W-:Y:S01]  /*3ef0*/  FADD.FTZ R66, R20, R103 ;  /* 0x0000006714427221 */ /* 0x000fe20000010000 */
[----:B------:R-:W-:Y:S01]  /*3f00*/  F2FP.SATFINITE.E4M3.F32.PACK_AB_MERGE_C R20, R59, R20, RZ ;  /* 0x000000143b14723e */ /* 0x000fe200048070ff */
[----:B------:R-:W1:Y:S01]  /*3f10*/  MUFU.EX2 R77, R77 ;  /* 0x0000004d004d7308 */ /* 0x000e620000000800 */
[----:B0-----:R-:W-:-:S02]  /*3f20*/  FADD.FTZ R99, R73, R2 ;  /* 0x0000000249637221 */ /* 0x001fc40000010000 */
[----:B------:R-:W-:-:S05]  /*3f30*/  F2FP.SATFINITE.E4M3.F32.PACK_AB_MERGE_C R181, R21, R14, R20 ;  /* 0x0000000e15b5723e */ /* 0x000fca0004807014 */
[----:B------:R-:W0:Y:S01]  /*3f40*/  MUFU.EX2 R80, R80 ;  /* 0x0000005000507308 */ /* 0x000e220000000800 */
[----:B--2---:R-:W-:-:S01]  /*3f50*/  FADD.FTZ R2, R76, R99 ;  /* 0x000000634c027221 */ /* 0x004fc20000010000 */
[----:B------:R-:W-:-:S04]  /*3f60*/  FADD.FTZ R99, R59, R66 ;  /* 0x000000423b637221 */ /* 0x000fc80000010000 */
[----:B------:R-:W-:Y:S02]  /*3f70*/  FADD.FTZ R66, R56, R99 ;  /* 0x0000006338427221 */ /* 0x000fe40000010000 */
[----:B------:R-:W2:Y:S01]  /*3f80*/  MUFU.EX2 R81, R81 ;  /* 0x0000005100517308 */ /* 0x000ea20000000800 */
[----:B-1----:R-:W-:Y:S01]  /*3f90*/  F2FP.SATFINITE.E4M3.F32.PACK_AB_MERGE_C R76, R77, R76, RZ ;  /* 0x0000004c4d4c723e */ /* 0x002fe200048070ff */
[----:B------:R-:W-:-:S03]  /*3fa0*/  FADD.FTZ R99, R57, R66 ;  /* 0x0000004239637221 */ /* 0x000fc60000010000 */
[----:B------:R-:W-:Y:S01]  /*3fb0*/  F2FP.SATFINITE.E4M3.F32.PACK_AB_MERGE_C R180, R73, R72, R76 ;  /* 0x0000004849b4723e */ /* 0x000fe2000480704c */
[----:B------:R-:W-:-:S01]  /*3fc0*/  FADD.FTZ R66, R58, R99 ;  /* 0x000000633a427221 */ /* 0x000fc20000010000 */
[----:B------:R-:W-:Y:S01]  /*3fd0*/  F2FP.SATFINITE.E4M3.F32.PACK_AB_MERGE_C R58, R61, R58, RZ ;  /* 0x0000003a3d3a723e */ /* 0x000fe200048070ff */
[----:B------:R-:W1:Y:S01]  /*3fe0*/  MUFU.EX2 R84, R84 ;  /* 0x0000005400547308 */ /* 0x000e620000000800 */
[----:B------:R-:W-:Y:S02]  /*3ff0*/  CS2R R72, SRZ ;  /* 0x0000000000487805 */ /* 0x000fe4000001ff00 */
[----:B------:R-:W-:Y:S02]  /*4000*/  F2FP.SATFINITE.E4M3.F32.PACK_AB_MERGE_C R183, R57, R56, R58 ;  /* 0x0000003839b7723e */ /* 0x000fe4000480703a */
[----:B------:R-:W-:Y:S02]  /*4010*/  CS2R R58, SRZ ;  /* 0x00000000003a7805 */ /* 0x000fe4000001ff00 */
[----:B------:R-:W-:Y:S01]  /*4020*/  CS2R R56, SRZ ;  /* 0x0000000000387805 */ /* 0x000fe2000001ff00 */
[----:B------:R-:W3:Y:S08]  /*4030*/  MUFU.EX2 R85, R85 ;  /* 0x0000005500557308 */ /* 0x000ef00000000800 */
[----:B------:R4:W-:Y:S08]  /*4040*/  MUFU.EX2 R0, R83 ;  /* 0x0000005300007308 */ /* 0x0009f00000000800 */
[----:B------:R-:W5:Y:S01]  /*4050*/  MUFU.EX2 R62, R62 ;  /* 0x0000003e003e7308 */ /* 0x000f620000000800 */
[----:B----4-:R-:W-:-:S01]  /*4060*/  FADD.FTZ R83, R77, R2 ;  /* 0x000000024d537221 */ /* 0x010fc20000010000 */
[----:B------:R-:W-:-:S03]  /*4070*/  CS2R R76, SRZ ;  /* 0x00000000004c7805 */ /* 0x000fc6000001ff00 */
[----:B0-----:R-:W-:-:S03]  /*4080*/  FADD.FTZ R2, R80, R83 ;  /* 0x0000005350027221 */ /* 0x001fc60000010000 */
[----:B------:R-:W0:Y:S01]  /*4090*/  MUFU.EX2 R60, R60 ;  /* 0x0000003c003c7308 */ /* 0x000e220000000800 */
[----:B--2---:R-:W-:-:S04]  /*40a0*/  FADD.FTZ R83, R81, R2 ;  /* 0x0000000251537221 */ /* 0x004fc80000010000 */
[----:B-1----:R-:W-:Y:S01]  /*40b0*/  FADD.FTZ R2, R84, R83 ;  /* 0x0000005354027221 */ /* 0x002fe20000010000 */
[----:B------:R-:W-:-:S01]  /*40c0*/  FADD.FTZ R83, R61, R66 ;  /* 0x000000423d537221 */ /* 0x000fc20000010000 */
[----:B------:R-:W-:Y:S01]  /*40d0*/  F2FP.SATFINITE.E4M3.F32.PACK_AB_MERGE_C R66, R15, R12, RZ ;  /* 0x0000000c0f42723e */ /* 0x000fe200048070ff */
[----:B------:R-:W1:Y:S01]  /*40e0*/  MUFU.EX2 R64, R64 ;  /* 0x0000004000407308 */ /* 0x000e620000000800 */
[----:B---3--:R-:W-:-:S01]  /*40f0*/  FADD.FTZ R11, R85, R2 ;  /* 0x00000002550b7221 */ /* 0x008fc20000010000 */
[----:B------:R-:W-:Y:S01]  /*4100*/  FADD.FTZ R8, R40, R83 ;  /* 0x0000005328087221 */ /* 0x000fe20000010000 */
[----:B------:R-:W-:Y:S02]  /*4110*/  F2FP.SATFINITE.E4M3.F32.PACK_AB_MERGE_C R84, R85, R84, RZ ;  /* 0x000000545554723e */ /* 0x000fe400048070ff */
[----:B-----5:R-:W-:Y:S01]  /*4120*/  FADD.FTZ R2, R62, R11 ;  /* 0x0000000b3e027221 */ /* 0x020fe20000010000 */
[----:B------:R-:W-:-:S01]  /*4130*/  FADD.FTZ R15, R41, R8 ;  /* 0x00000008290f7221 */ /* 0x000fc20000010000 */
[----:B------:R-:W-:Y:S01]  /*4140*/  F2FP.SATFINITE.E4M3.F32.PACK_AB_MERGE_C R187, R13, R10, R66 ;  /* 0x0000000a0dbb723e */ /* 0x000fe20004807042 */
[----:B------:R-:W2:Y:S01]  /*4150*/  MUFU.EX2 R65, R65 ;  /* 0x0000004100417308 */ /* 0x000ea20000000800 */
[----:B------:R-:W-:-:S01]  /*4160*/  FADD.FTZ R11, R89, R2 ;  /* 0x00000002590b7221 */ /* 0x000fc20000010000 */
[----:B------:R-:W-:Y:S01]  /*4170*/  FADD.FTZ R8, R44, R15 ;  /* 0x0000000f2c087221 */ /* 0x000fe20000010000 */
[----:B------:R-:W-:-:S02]  /*4180*/  F2FP.SATFINITE.E4M3.F32.PACK_AB_MERGE_C R44, R45, R44, RZ ;  /* 0x0000002c2d2c723e */ /* 0x000fc400048070ff */
[----:B0-----:R-:W-:Y:S01]  /*4190*/  FADD.FTZ R2, R60, R11 ;  /* 0x0000000b3c027221 */ /* 0x001fe20000010000 */
[----:B------:R-:W-:-:S01]  /*41a0*/  FADD.FTZ R8, R45, R8 ;  /* 0x000000082d087221 */ /* 0x000fc20000010000 */
[C---:B------:R-:W-:Y:S01]  /*41b0*/  F2FP.SATFINITE.E4M3.F32.PACK_AB_MERGE_C R60, R91.reuse, R60, RZ ;  /* 0x0000003c5b3c723e */ /* 0x040fe200048070ff */
[----:B------:R-:W0:Y:S01]  /*41c0*/  MUFU.EX2 R68, R68 ;  /* 0x0000004400447308 */ /* 0x000e220000000800 */
[----:B------:R-:W-:-:S01]  /*41d0*/  FADD.FTZ R11, R91, R2 ;  /* 0x000000025b0b7221 */ /* 0x000fc20000010000 */
[----:B------:R-:W-:Y:S01]  /*41e0*/  FADD.FTZ R15, R7, R8 ;  /* 0x00000008070f7221 */ /* 0x000fe20000010000 */
[----:B------:R-:W-:Y:S02]  /*41f0*/  F2FP.SATFINITE.E4M3.F32.PACK_AB_MERGE_C R182, R81, R80, R84 ;  /* 0x0000005051b6723e */ /* 0x000fe40004807054 */
[----:B------:R-:W-:Y:S01]  /*4200*/  CS2R R84, SRZ ;  /* 0x0000000000547805 */ /* 0x000fe2000001ff00 */
[----:B-1----:R-:W-:-:S01]  /*4210*/  FADD.FTZ R8, R64, R11 ;  /* 0x0000000b40087221 */ /* 0x002fc20000010000 */
[----:B------:R-:W-:Y:S01]  /*4220*/  FADD.FTZ R12, R24, R15 ;  /* 0x0000000f180c7221 */ /* 0x000fe20000010000 */
[----:B------:R-:W-:Y:S01]  /*4230*/  F2FP.SATFINITE.E4M3.F32.PACK_AB_MERGE_C R176, R89, R62, R60 ;  /* 0x0000003e59b0723e */ /* 0x000fe2000480703c */
[----:B------:R-:W1:Y:S01]  /*4240*/  MUFU.EX2 R69, R69 ;  /* 0x0000004500457308 */ /* 0x000e620000000800 */
[----:B--2---:R-:W-:-:S01]  /*4250*/  FADD.FTZ R9, R65, R8 ;  /* 0x0000000841097221 */ /* 0x004fc20000010000 */
[----:B------:R-:W-:Y:S01]  /*4260*/  FADD.FTZ R11, R25, R12 ;  /* 0x0000000c190b7221 */ /* 0x000fe20000010000 */
[----:B------:R-:W-:-:S02]  /*4270*/  F2FP.SATFINITE.E4M3.F32.PACK_AB_MERGE_C R25, R32, R25, RZ ;  /* 0x000000192019723e */ /* 0x000fc400048070ff */
[----:B------:R-:W-:Y:S02]  /*4280*/  CS2R R80, SRZ ;  /* 0x0000000000507805 */ /* 0x000fe4000001ff00 */
[----:B------:R-:W-:Y:S01]  /*4290*/  F2FP.SATFINITE.E4M3.F32.PACK_AB_MERGE_C R177, R41, R40, R44 ;  /* 0x0000002829b1723e */ /* 0x000fe2000480702c */
[----:B------:R-:W-:Y:S01]  /*42a0*/  FADD.FTZ R32, R32, R11 ;  /* 0x0000000b20207221 */ /* 0x000fe20000010000 */
[----:B------:R-:W-:Y:S01]  /*42b0*/  F2FP.SATFINITE.E4M3.F32.PACK_AB_MERGE_C R179, R24, R7, R25 ;  /* 0x0000000718b3723e */ /* 0x000fe20004807019 */
[----:B------:R-:W2:Y:S01]  /*42c0*/  MUFU.EX2 R78, R78 ;  /* 0x0000004e004e7308 */ /* 0x000ea20000000800 */
[----:B0-----:R-:W-:-:S01]  /*42d0*/  FADD.FTZ R6, R68, R9 ;  /* 0x0000000944067221 */ /* 0x001fc20000010000 */
[----:B------:R-:W-:Y:S01]  /*42e0*/  FADD.FTZ R9, R29, R32 ;  /* 0x000000201d097221 */ /* 0x000fe20000010000 */
[----:B------:R-:W-:Y:S02]  /*42f0*/  CS2R R60, SRZ ;  /* 0x00000000003c7805 */ /* 0x000fe4000001ff00 */
[----:B------:R-:W-:-:S02]  /*4300*/  CS2R R44, SRZ ;  /* 0x00000000002c7805 */ /* 0x000fc4000001ff00 */
[----:B------:R-:W-:Y:S01]  /*4310*/  CS2R R40, SRZ ;  /* 0x0000000000287805 */ /* 0x000fe2000001ff00 */
[----:B------:R-:W-:Y:S01]  /*4320*/  FADD.FTZ R9, R36, R9 ;  /* 0x0000000924097221 */ /* 0x000fe20000010000 */
[----:B------:R-:W-:Y:S01]  /*4330*/  CS2R R24, SRZ ;  /* 0x0000000000187805 */ /* 0x000fe2000001ff00 */
[----:B------:R0:W3:Y:S01]  /*4340*/  MUFU.EX2 R95, R82 ;  /* 0x00000052005f7308 */ /* 0x0000e20000000800 */
[C---:B-1----:R-:W-:Y:S01]  /*4350*/  F2FP.SATFINITE.E4M3.F32.PACK_AB_MERGE_C R68, R69.reuse, R68, RZ ;  /* 0x000000444544723e */ /* 0x042fe200048070ff */
[----:B------:R-:W-:Y:S01]  /*4360*/  FADD.FTZ R69, R69, R6 ;  /* 0x0000000645457221 */ /* 0x000fe20000010000 */
        /* <DEDUP_REMOVED lines=8> */
[----:B0-----:R-:W-:-:S02]  /*43f0*/  CS2R R82, SRZ ;  /* 0x0000000000527805 */ /* 0x001fc4000001ff00 */
[----:B------:R-:W-:Y:S02]  /*4400*/  CS2R R68, SRZ ;  /* 0x0000000000447805 */ /* 0x000fe4000001ff00 */
[----:B------:R-:W-:Y:S01]  /*4410*/  CS2R R64, SRZ ;  /* 0x0000000000407805 */ /* 0x000fe2000001ff00 */
[----:B------:R-:W-:-:S01]  /*4420*/  FADD.FTZ R11, R46, R11 ;  /* 0x0000000b2e0b7221 */ /* 0x000fc20000010000 */
[----:B------:R-:W0:Y:S01]  /*4430*/  MUFU.EX2 R48, R48 ;  /* 0x0000003000307308 */ /* 0x000e220000000800 */
[----:B---3--:R-:W-:-:S07]  /*4440*/  FADD.FTZ R6, R95, R6 ;  /* 0x000000065f067221 */ /* 0x008fce0000010000 */
[----:B------:R-:W2:Y:S01]  /*4450*/  MUFU.EX2 R49, R49 ;  /* 0x0000003100317308 */ /* 0x000ea20000000800 */
[----:B-1----:R-:W-:-:S01]  /*4460*/  FADD.FTZ R9, R79, R6 ;  /* 0x000000064f097221 */ /* 0x002fc20000010000 */
[----:B------:R-:W-:Y:S01]  /*4470*/  F2FP.SATFINITE.E4M3.F32.PACK_AB_MERGE_C R79, R0, R79, RZ ;  /* 0x0000004f004f723e */ /* 0x000fe200048070ff */
[----:B------:R-:W-:-:S01]  /*4480*/  FADD.FTZ R6, R50, R11 ;  /* 0x0000000b32067221 */ /* 0x000fc20000010000 */
[----:B------:R-:W-:Y:S01]  /*4490*/  F2FP.SATFINITE.E4M3.F32.PACK_AB_MERGE_C R50, R51, R50, RZ ;  /* 0x000000323332723e */ /* 0x000fe200048070ff */
[----:B------:R-:W-:-:S01]  /*44a0*/  FADD.FTZ R9, R0, R9 ;  /* 0x0000000900097221 */ /* 0x000fc20000010000 */
[----:B------:R-:W-:Y:S01]  /*44b0*/  F2FP.SATFINITE.E4M3.F32.PACK_AB_MERGE_C R172, R95, R78, R79 ;  /* 0x0000004e5fac723e */ /* 0x000fe2000480704f */
[----:B------:R-:W-:-:S01]  /*44c0*/  FADD.FTZ R51, R51, R6 ;  /* 0x0000000633337221 */ /* 0x000fc20000010000 */
[----:B------:R-:W1:Y:S01]  /*44d0*/  MUFU.EX2 R52, R52 ;  /* 0x0000003400347308 */ /* 0x000e620000000800 */
[----:B0-----:R-:W-:-:S01]  /*44e0*/  FADD.FTZ R0, R48, R9 ;  /* 0x0000000930007221 */ /* 0x001fc20000010000 */
[----:B------:R-:W-:Y:S01]  /*44f0*/  F2FP.SATFINITE.E4M3.F32.PACK_AB_MERGE_C R175, R46, R43, R50 ;  /* 0x0000002b2eaf723e */ /* 0x000fe20004807032 */
[----:B------:R-:W-:-:S01]  /*4500*/  FADD.FTZ R8, R26, R51 ;  /* 0x000000331a087221 */ /* 0x000fc20000010000 */
[----:B------:R-:W-:-:S02]  /*4510*/  CS2R R78, SRZ ;  /* 0x00000000004e7805 */ /* 0x000fc4000001ff00 */
[----:B------:R-:W-:Y:S02]  /*4520*/  CS2R R50, SRZ ;  /* 0x0000000000327805 */ /* 0x000fe4000001ff00 */
[----:B------:R-:W-:Y:S01]  /*4530*/  CS2R R46, SRZ ;  /* 0x00000000002e7805 */ /* 0x000fe2000001ff00 */
[----:B------:R-:W-:-:S01]  /*4540*/  FADD.FTZ R7, R27, R8 ;  /* 0x000000081b077221 */ /* 0x000fc20000010000 */
[----:B------:R-:W0:Y:S01]  /*4550*/  MUFU.EX2 R53, R53 ;  /* 0x0000003500357308 */ /* 0x000e220000000800 */
[----:B--2---:R-:W-:-:S01]  /*4560*/  FADD.FTZ R9, R49, R0 ;  /* 0x0000000031097221 */ /* 0x004fc20000010000 */
[----:B------:R-:W-:Y:S01]  /*4570*/  CS2R R42, SRZ ;  /* 0x00000000002a7805 */ /* 0x000fe2000001ff00 */
[----:B------:R-:W-:-:S01]  /*4580*/  FADD.FTZ R8, R30, R7 ;  /* 0x000000071e087221 */ /* 0x000fc20000010000 */
[----:B------:R-:W-:-:S03]  /*4590*/  F2FP.SATFINITE.E4M3.F32.PACK_AB_MERGE_C R30, R31, R30, RZ ;  /* 0x0000001e1f1e723e */ /* 0x000fc600048070ff */
[----:B------:R-:W-:Y:S01]  /*45a0*/  FADD.FTZ R31, R31, R8 ;  /* 0x000000081f1f7221 */ /* 0x000fe20000010000 */
[----:B------:R-:W2:Y:S01]  /*45b0*/  MUFU.EX2 R63, R63 ;  /* 0x0000003f003f7308 */ /* 0x000ea20000000800 */
[----:B-1----:R-:W-:-:S01]  /*45c0*/  FADD.FTZ R0, R52, R9 ;  /* 0x0000000934007221 */ /* 0x002fc20000010000 */
[----:B------:R-:W-:Y:S01]  /*45d0*/  F2FP.SATFINITE.E4M3.F32.PACK_AB_MERGE_C R169, R27, R26, R30 ;  /* 0x0000001a1ba9723e */ /* 0x000fe2000480701e */
[----:B------:R-:W-:-:S01]  /*45e0*/  FADD.FTZ R8, R34, R31 ;  /* 0x0000001f22087221 */ /* 0x000fc20000010000 */
[----:B------:R-:W-:Y:S02]  /*45f0*/  CS2R R30, SRZ ;  /* 0x00000000001e7805 */ /* 0x000fe4000001ff00 */
[----:B------:R-:W-:Y:S02]  /*4600*/  CS2R R26, SRZ ;  /* 0x00000000001a7805 */ /* 0x000fe4000001ff00 */
[----:B------:R1:W3:Y:S01]  /*4610*/  MUFU.EX2 R2, R75 ;  /* 0x0000004b00027308 */ /* 0x0002e20000000800 */
[----:B0-----:R-:W-:-:S01]  /*4620*/  FADD.FTZ R0, R53, R0 ;  /* 0x0000000035007221 */ /* 0x001fc20000010000 */
[----:B------:R-:W-:-:S04]  /*4630*/  F2FP.SATFINITE.E4M3.F32.PACK_AB_MERGE_C R52, R53, R52, RZ ;  /* 0x000000343534723e */ /* 0x000fc800048070ff */
[----:B------:R-:W-:Y:S02]  /*4640*/  F2FP.SATFINITE.E4M3.F32.PACK_AB_MERGE_C R174, R49, R48, R52 ;  /* 0x0000003031ae723e */ /* 0x000fe40004807034 */
[----:B------:R-:W-:Y:S01]  /*4650*/  CS2R R52, SRZ ;  /* 0x0000000000347805 */ /* 0x000fe2000001ff00 */
[----:B------:R-:W0:Y:S01]  /*4660*/  MUFU.EX2 R28, R28 ;  /* 0x0000001c001c7308 */ /* 0x000e220000000800 */
[----:B--2---:R-:W-:-:S01]  /*4670*/  FADD.FTZ R9, R63, R0 ;  /* 0x000000003f097221 */ /* 0x004fc20000010000 */
[----:B-1----:R-:W-:Y:S02]  /*4680*/  CS2R R74, SRZ ;  /* 0x00000000004a7805 */ /* 0x002fe4000001ff00 */
[----:B------:R-:W-:-:S04]  /*4690*/  CS2R R48, SRZ ;  /* 0x0000000000307805 */ /* 0x000fc8000001ff00 */
[----:B------:R-:W1:Y:S01]  /*46a0*/  MUFU.EX2 R67, R67 ;  /* 0x0000004300437308 */ /* 0x000e620000000800 */
[----:B---3--:R-:W-:-:S07]  /*46b0*/  FADD.FTZ R9, R2, R9 ;  /* 0x0000000902097221 */ /* 0x008fce0000010000 */
        /* <DEDUP_REMOVED lines=11> */
[----:B------:R-:W-:Y:S01]  /*4770*/  MUFU.EX2 R38, R38 ;  /* 0x0000002600267308 */ /* 0x000fe20000000800 */
[----:B0-----:R-:W-:-:S07]  /*4780*/  FADD.FTZ R7, R35, R8 ;  /* 0x0000000823077221 */ /* 0x001fce0000010000 */
[----:B------:R-:W-:Y:S01]  /*4790*/  MUFU.EX2 R71, R71 ;  /* 0x0000004700477308 */ /* 0x000fe20000000800 */
[----:B-1----:R-:W-:-:S07]  /*47a0*/  FADD.FTZ R0, R33, R0 ;  /* 0x0000000021007221 */ /* 0x002fce0000010000 */
[----:B------:R0:W1:Y:S08]  /*47b0*/  MUFU.EX2 R6, R37 ;  /* 0x0000002500067308 */ /* 0x0000700000000800 */
[----:B------:R-:W2:Y:S01]  /*47c0*/  MUFU.EX2 R39, R39 ;  /* 0x0000002700277308 */ /* 0x000ea20000000800 */
[----:B0-----:R-:W-:Y:S02]  /*47d0*/  CS2R R36, SRZ ;  /* 0x0000000000247805 */ /* 0x001fe4000001ff00 */
[----:B-1----:R-:W-:Y:S01]  /*47e0*/  F2FP.SATFINITE.E4M3.F32.PACK_AB_MERGE_C R2, R6, R71, RZ ;  /* 0x000000470602723e */ /* 0x002fe200048070ff */
[----:B------:R-:W-:-:S03]  /*47f0*/  FADD.FTZ R71, R71, R0 ;  /* 0x0000000047477221 */ /* 0x000fc60000010000 */
[----:B------:R-:W-:Y:S01]  /*4800*/  F2FP.SATFINITE.E4M3.F32.PACK_AB_MERGE_C R170, R33, R70, R2 ;  /* 0x0000004621aa723e */ /* 0x000fe20004807002 */
[----:B------:R-:W-:-:S01]  /*4810*/  FADD.FTZ R2, R6, R71 ;  /* 0x0000004706027221 */ /* 0x000fc20000010000 */
[----:B------:R-:W-:Y:S02]  /*4820*/  CS2R R70, SRZ ;  /* 0x0000000000467805 */ /* 0x000fe4000001ff00 */
[----:B------:R-:W-:Y:S02]  /*4830*/  CS2R R32, SRZ ;  /* 0x0000000000207805 */ /* 0x000fe4000001ff00 */
[----:B--2---:R-:W-:Y:S01]  /*4840*/  F2FP.SATFINITE.E4M3.F32.PACK_AB_MERGE_C R8, R39, R38, RZ ;  /* 0x000000262708723e */ /* 0x004fe200048070ff */
[----:B------:R-:W-:-:S03]  /*4850*/  FADD.FTZ R38, R38, R7 ;  /* 0x0000000726267221 */ /* 0x000fc60000010000 */
[----:B------:R-:W-:Y:S01]  /*4860*/  F2FP.SATFINITE.E4M3.F32.PACK_AB_MERGE_C R171, R35, R34, R8 ;  /* 0x0000002223ab723e */ /* 0x000fe20004807008 */
[----:B------:R-:W-:-:S01]  /*4870*/  FADD.FTZ R0, R39, R38 ;  /* 0x0000002627007221 */ /* 0x000fc20000010000 */
        /* <DEDUP_REMOVED lines=9> */
.L_x_9351:
[----:B------:R-:W-:Y:S01]  /*4910*/  ISETP.NE.AND P2, PT, RZ, UR42, PT ;  /* 0x0000002aff007c0c */ /* 0x000fe2000bf45270 */
[----:B------:R-:W-:-:S04]  /*4920*/  UISETP.NE.AND UP0, UPT, UR30, 0x1, UPT ;  /* 0x000000011e00788c */ /* 0x000fc8000bf05270 */
[----:B------:R-:W-:-:S04]  /*4930*/  USEL UR45, URZ, 0x1, UP0 ;  /* 0x000000013f2d7887 */ /* 0x000fc80008000000 */
[----:B------:R-:W-:-:S04]  /*4940*/  ULOP3.LUT UR45, UR32, UR45, URZ, 0x3c, !UPT ;  /* 0x0000002d202d7292 */ /* 0x000fc8000f8e3c3f */
[----:B------:R-:W-:Y:S08]  /*4950*/  @P2 BRA `(.L_x_9341) ;  /* 0x0000000000382947 */ /* 0x000ff00003800000 */
[----:B------:R-:W-:Y:S05]  /*4960*/  @!P0 BRA `(.L_x_9342) ;  /* 0x0000000000048947 */ /* 0x000fea0003800000 */
[----:B------:R-:W-:Y:S01]  /*4970*/  BPT.TRAP 0x1 ;  /* 0x000000040000795c */ /* 0x000fe20000300000 */
.L_x_9342:
        /* <DEDUP_REMOVED lines=9> */
.L_x_9343:
[----:B-1----:R-:W-:Y:S05]  /*4a10*/  @P1 BRA `(.L_x_9341) ;  /* 0x0000000000081947 */ /* 0x002fea0003800000 */
[----:B------:R-:W1:Y:S02]  /*4a20*/  SYNCS.PHASECHK.TRANS64.TRYWAIT P1, [UR6+0x22830], R4 ;  /* 0x02283004ff0075a7 */ /* 0x000e640008020146 */
[----:B-1----:R-:W-:Y:S05]  /*4a30*/  @!P1 BRA `(.L_x_9344) ;  /* 0x000000e4006c9947 */ /* 0x002fea0003800000 */
.L_x_9341:
        /* <DEDUP_REMOVED lines=132> */
.L_x_9346:
[----:B------:R-:W-:Y:S01]  /*5280*/  ULEA UR6, UR30, UR43, 0x3 ;  /* 0x0000002b1e067291 */ /* 0x000fe2000f8e183f */
[----:B------:R-:W-:-:S05]  /*5290*/  IMAD.U32 R4, RZ, RZ, UR32 ;  /* 0x00000020ff047e24 */ /* 0x000fca000f8e00ff */
[----:B------:R-:W-:-:S04]  /*52a0*/  SHF.L.U32 R4, R4, 0x1f, RZ ;  /* 0x0000001f04047819 */ /* 0x000fc800000006ff */
[----:B------:R0:W1:Y:S01]  /*52b0*/  SYNCS.PHASECHK.TRANS64.TRYWAIT P1, [UR6+0x22850], R4 ;  /* 0x02285004ff0075a7 */ /* 0x0000620008020146 */
[----:B------:R-:W-:Y:S05]  /*52c0*/  @!P0 BRA `(.L_x_9347) ;  /* 0x0000000000048947 */ /* 0x000fea0003800000 */
[----:B------:R-:W-:Y:S01]  /*52d0*/  BPT.TRAP 0x1 ;  /* 0x000000040000795c */ /* 0x000fe20000300000 */
.L_x_9347:
[----:B-1----:R-:W-:Y:S05]  /*52e0*/  @P1 BRA `(.L_x_9345) ;  /* 0x0000000000081947 */ /* 0x002fea0003800000 */
[----:B------:R-:W1:Y:S02]  /*52f0*/  SYNCS.PHASECHK.TRANS64.TRYWAIT P1, [UR6+0x22850], R4 ;  /* 0x02285004ff0075a7 */ /* 0x000e640008020146 */
[----:B-1----:R-:W-:Y:S05]  /*5300*/  @!P1 BRA `(.L_x_9348) ;  /* 0x000000dc00509947 */ /* 0x002fea0003800000 */
.L_x_9345:
        /* <DEDUP_REMOVED lines=36> */
.L_x_9349:
[----:B------:R-:W-:Y:S01]  /*5550*/  UISETP.NE.AND UP0, UPT, UR49, URZ, UPT ;  /* 0x0000003f3100728c */ /* 0x000fe2000bf05270 */
[----:B------:R-:W-:Y:S01]  /*5560*/  VIADD R15, R18, UR40 ;  /* 0x00000028120f7c36 */ /* 0x000fe20008000000 */
[----:B------:R-:W1:Y:S01]  /*5570*/  LDC R9, c[0x0][0x2f0] ;  /* 0x0000bc00ff097b82 */ /* 0x000e620000000800 */
[----:B------:R-:W-:-:S03]  /*5580*/  IMAD.U32 R177, RZ, RZ, UR39 ;  /* 0x00000027ffb17e24 */ /* 0x000fc6000f8e00ff */
[----:B------:R-:W-:Y:S02]  /*5590*/  PLOP3.LUT P1, PT, PT, PT, UP0, 0x80, 0x0 ;  /* 0x000000000000781c */ /* 0x000fe40003f2f008 */
[----:B------:R-:W-:-:S03]  /*55a0*/  PLOP3.LUT P2, PT, PT, PT, UP0, 0x80, 0x0 ;  /* 0x000000000000781c */ /* 0x000fc60003f4f008 */
[----:B------:R-:W-:-:S08]  /*55b0*/  @UP0 ULDC UR6, c[0x0][0x44c] ;  /* 0x0001130000060ab9 */ /* 0x000fd00000000800 */
[----:B0-----:R-:W-:Y:S01]  /*55c0*/  @P1 IMAD.HI.U32 R4, R15, UR6, RZ ;  /* 0x000000060f041c27 */ /* 0x001fe2000f8e00ff */
[----:B------:R-:W-:-:S04]  /*55d0*/  @UP0 ULDC UR6, c[0x0][0x450] ;  /* 0x0001140000060ab9 */ /* 0x000fc80000000800 */
[----:B------:R-:W-:Y:S01]  /*55e0*/  @P2 SHF.R.U32.HI R15, RZ, UR6, R4 ;  /* 0x00000006ff0f2c19 */ /* 0x000fe20008011604 */
[----:B------:R-:W-:Y:S02]  /*55f0*/  UMOV UR6, 0x1 ;  /* 0x0000000100067882 */ /* 0x000fe40000000000 */
[----:B------:R-:W-:Y:S02]  /*5600*/  UIMAD UR6, UR31, -0xa0, UR6 ;  /* 0xffffff601f0678a4 */ /* 0x000fe4000f8e0206 */
[----:B------:R-:W0:Y:S04]  /*5610*/  SHFL.IDX PT, R5, R15, RZ, 0x1c1f ;  /* 0x001c1fff0f057589 */ /* 0x000e2800000e0000 */
[----:B------:R-:W-:Y:S01]  /*5620*/  IMAD.U32 R14, RZ, RZ, UR6 ;  /* 0x00000006ff0e7e24 */ /* 0x000fe2000f8e00ff */
[----:B------:R-:W2:Y:S01]  /*5630*/  SHFL.IDX PT, R15, R15, 0x1, 0x1c1f ;  /* 0x003c1f000f0f7f89 */ /* 0x000ea200000e0000 */
[----:B------:R-:W-:-:S02]  /*5640*/  ULEA UR6, UR44, UR43, 0x3 ;  /* 0x0000002b2c067291 */ /* 0x000fc4000f8e183f */
[----:B------:R-:W-:Y:S02]  /*5650*/  IMAD R14, R17, -0x2, R14 ;  /* 0xfffffffe110e7824 */ /* 0x000fe400078e020e */
[----:B------:R-:W-:Y:S02]  /*5660*/  UIADD3 UR6, UR6, 0x22840, URZ ;  /* 0x0002284006067890 */ /* 0x000fe4000fffe03f */
[----:B-1----:R-:W-:Y:S02]  /*5670*/  IMAD R14, R9, UR48, R14 ;  /* 0x00000030090e7c24 */ /* 0x002fe4000f8e020e */
[----:B------:R-:W-:-:S09]  /*5680*/  UPRMT UR6, UR41, 0x654, UR6 ;  /* 0x0000065429067896 */ /* 0x000fd20008000006 */
[----:B------:R-:W-:Y:S01]  /*5690*/  SYNCS.ARRIVE.TRANS64.RED.A1T0 RZ, [UR6], RZ ;  /* 0x000000ffffff79a7 */ /* 0x000fe20008100406 */
[----:B0-----:R-:W-:-:S04]  /*56a0*/  IADD3 R4, R5, -UR28, R14 ;  /* 0x8000001c05047c10 */ /* 0x001fc8000fffe00e */
        /* <DEDUP_REMOVED lines=122> */
[----:B------:R-:W-:Y:S01]  /*5e50*/  ISETP.GT.AND P3, PT, R148, 0x1, PT ;  /* 0x000000019400780c */ /* 0x000fe20003f64270 */
[----:B------:R-:W0:Y:S01]  /*5e60*/  SHFL.BFLY PT, R175, R10, 0x2, 0x1f ;  /* 0x0c401f000aaf7f89 */ /* 0x000e2200000e0000 */
[----:B------:R-:W-:Y:S02]  /*5e70*/  FSEL R154, R154, -INF , P2 ;  /* 0xff8000009a9a7808 */ /* 0x000fe40001000000 */
[----:B------:R-:W-:Y:S02]  /*5e80*/  ISETP.GT.AND P2, PT, R148, 0x8, PT ;  /* 0x000000089400780c */ /* 0x000fe40003f44270 */
[----:B------:R-:W-:-:S02]  /*5e90*/  FSEL R155, R155, -INF , P3 ;  /* 0xff8000009b9b7808 */ /* 0x000fc40001800000 */
[----:B------:R-:W-:Y:S02]  /*5ea0*/  FMNMX.FTZ R20, R154, R7, !PT ;  /* 0x000000079a147209 */ /* 0x000fe40007810000 */
[----:B------:R-:W-:Y:S02]  /*5eb0*/  ISETP.GT.AND P3, PT, R148, 0x9, PT ;  /* 0x000000099400780c */ /* 0x000fe40003f64270 */
[----:B------:R-:W-:Y:S02]  /*5ec0*/  FSEL R158, R158, -INF , P2 ;  /* 0xff8000009e9e7808 */ /* 0x000fe40001000000 */
[C---:B------:R-:W-:Y:S02]  /*5ed0*/  ISETP.GT.AND P2, PT, R148.reuse, 0x10, PT ;  /* 0x000000109400780c */ /* 0x040fe40003f44270 */
[----:B------:R-:W-:Y:S02]  /*5ee0*/  FSEL R159, R159, -INF , P3 ;  /* 0xff8000009f9f7808 */ /* 0x000fe40001800000 */
[----:B------:R-:W-:-:S02]  /*5ef0*/  ISETP.GT.AND P3, PT, R148, 0x11, PT ;  /* 0x000000119400780c */ /* 0x000fc40003f64270 */
[----:B------:R-:W-:Y:S02]  /*5f00*/  FSEL R162, R162, -INF , P2 ;  /* 0xff800000a2a27808 */ /* 0x000fe40001000000 */
[----:B------:R-:W-:Y:S02]  /*5f10*/  ISETP.GT.AND P2, PT, R148, 0x18, PT ;  /* 0x000000189400780c */ /* 0x000fe40003f44270 */
[----:B------:R-:W-:Y:S02]  /*5f20*/  FSEL R163, R163, -INF , P3 ;  /* 0xff800000a3a37808 */ /* 0x000fe40001800000 */
[----:B0-----:R-:W-:Y:S02]  /*5f30*/  FMNMX.FTZ R175, R10, R175, !PT ;  /* 0x000000af0aaf7209 */ /* 0x001fe40007810000 */
        /* <DEDUP_REMOVED lines=115> */
[----:B------:R-:W-:Y:S02]  /*6670*/  FMNMX.FTZ R152, R124, R5, !PT ;  /* 0x000000057c987209 */ /* 0x000fe40007810000 */
[----:B------:R-:W-:Y:S02]  /*6680*/  ISETP.GT.AND P3, PT, R148, 0x71, PT ;  /* 0x000000719400780c */ /* 0x000fe40003f64270 */
[----:B------:R-:W-:Y:S01]  /*6690*/  FSEL R114, R114, -INF , P2 ;  /* 0xff80000072727808 */ /* 0x000fe20001000000 */
[----:B------:R-:W-:Y:S01]  /*66a0*/  MUFU.EX2 R12, R12 ;  /* 0x0000000c000c7308 */ /* 0x000fe20000000800 */
[----:B------:R-:W-:Y:S01]  /*66b0*/  FMNMX.FTZ R5, R111, R152, !PT ;  /* 0x000000986f057209 */ /* 0x000fe20007810000 */
[----:B0-----:R-:W-:Y:S01]  /*66c0*/  FFMA.FTZ R153, R128, UR39, -R8 ;  /* 0x0000002780997c23 */ /* 0x001fe20008010808 */
        /* <DEDUP_REMOVED lines=9> */
[----:B------:R-:W-:Y:S01]  /*6760*/  ISETP.GT.AND P2, PT, R148, 0x80, PT ;  /* 0x000000809400780c */ /* 0x000fe20003f44270 */
[----:B------:R-:W-:Y:S01]  /*6770*/  FFMA.FTZ R119, R129, UR39, -R8 ;  /* 0x0000002781777c23 */ /* 0x000fe20008010808 */
[----:B------:R-:W-:-:S02]  /*6780*/  FMNMX.FTZ R5, R128, R5, !PT ;  /* 0x0000000580057209 */ /* 0x000fc40007810000 */
[----:B------:R-:W-:Y:S02]  /*6790*/  ISETP.GT.AND P3, PT, R148, 0x81, PT ;  /* 0x000000819400780c */ /* 0x000fe40003f64270 */
[----:B------:R-:W-:Y:S01]  /*67a0*/  FSEL R90, R90, -INF , P2 ;  /* 0xff8000005a5a7808 */ /* 0x000fe20001000000 */
[----:B------:R-:W-:Y:S01]  /*67b0*/  MUFU.EX2 R122, R156 ;  /* 0x0000009c007a7308 */ /* 0x000fe20000000800 */
[----:B------:R-:W-:Y:S01]  /*67c0*/  FMNMX.FTZ R5, R152, R5, !PT ;  /* 0x0000000598057209 */ /* 0x000fe20007810000 */
[----:B0-----:R-:W-:Y:S01]  /*67d0*/  FFMA.FTZ R153, R132, UR39, -R8 ;  /* 0x0000002784997c23 */ /* 0x001fe20008010808 */
[----:B------:R-:W-:Y:S02]  /*67e0*/  ISETP.GT.AND P2, PT, R148, 0x88, PT ;  /* 0x000000889400780c */ /* 0x000fe40003f44270 */
[----:B------:R-:W-:Y:S02]  /*67f0*/  FSEL R91, R91, -INF , P3 ;  /* 0xff8000005b5b7808 */ /* 0x000fe40001800000 */
[----:B------:R-:W-:Y:S01]  /*6800*/  FMNMX.FTZ R132, R90, R5, !PT ;  /* 0x000000055a847209 */ /* 0x000fe20007810000 */
[----:B------:R-:W-:Y:S01]  /*6810*/  MUFU.EX2 R14, R14 ;  /* 0x0000000e000e7308 */ /* 0x000fe20000000800 */
[----:B------:R-:W-:-:S02]  /*6820*/  ISETP.GT.AND P3, PT, R148, 0x89, PT ;  /* 0x000000899400780c */ /* 0x000fc40003f64270 */
[----:B------:R-:W-:Y:S02]  /*6830*/  FSEL R129, R94, -INF , P2 ;  /* 0xff8000005e817808 */ /* 0x000fe40001000000 */
[----:B------:R-:W-:Y:S02]  /*6840*/  FMNMX.FTZ R132, R91, R132, !PT ;  /* 0x000000845b847209 */ /* 0x000fe40007810000 */
[C---:B------:R-:W-:Y:S01]  /*6850*/  ISETP.GT.AND P2, PT, R148.reuse, 0x90, PT ;  /* 0x000000909400780c */ /* 0x040fe20003f44270 */
[----:B------:R0:W-:Y:S01]  /*6860*/  MUFU.EX2 R94, R153 ;  /* 0x00000099005e7308 */ /* 0x0001e20000000800 */
[----:B------:R-:W-:Y:S02]  /*6870*/  FSEL R95, R95, -INF , P3 ;  /* 0xff8000005f5f7808 */ /* 0x000fe40001800000 */
[----:B------:R-:W-:Y:S02]  /*6880*/  FMNMX.FTZ R132, R129, R132, !PT ;  /* 0x0000008481847209 */ /* 0x000fe40007810000 */
[----:B------:R-:W-:-:S02]  /*6890*/  ISETP.GT.AND P3, PT, R148, 0x91, PT ;  /* 0x000000919400780c */ /* 0x000fc40003f64270 */
        /* <DEDUP_REMOVED lines=13> */
[----:B------:R-:W-:Y:S02]  /*6970*/  FMNMX.FTZ R132, R104, R5, !PT ;  /* 0x0000000568847209 */ /* 0x000fe40007810000 */
[----:B------:R-:W-:Y:S02]  /*6980*/  FSEL R161, R4, RZ, P1 ;  /* 0x000000ff04a17208 */ /* 0x000fe40000800000 */
[----:B------:R-:W-:-:S03]  /*6990*/  FMNMX.FTZ R132, R103, R132, !PT ;  /* 0x0000008467847209 */ /* 0x000fc60007810000 */
[----:B------:R-:W-:Y:S01]  /*69a0*/  FADD.FTZ R161, -R161, R6 ;  /* 0x00000006a1a17221 */ /* 0x000fe20000010100 */
[----:B------:R-:W-:Y:S01]  /*69b0*/  MUFU.EX2 R21, R21 ;  /* 0x0000001500157308 */ /* 0x000fe20000000800 */
[----:B------:R-:W1:Y:S07]  /*69c0*/  SHFL.BFLY PT, R5, R132, 0x2, 0x1f ;  /* 0x0c401f0084057f89 */ /* 0x000e6e00000e0000 */
[----:B------:R-:W-:Y:S08]  /*69d0*/  MUFU.EX2 R136, R136 ;  /* 0x0000008800887308 */ /* 0x000ff00000000800 */
[----:B------:R-:W-:Y:S08]  /*69e0*/  MUFU.EX2 R137, R137 ;  /* 0x0000008900897308 */ /* 0x000ff00000000800 */
[----:B------:R-:W-:Y:S01]  /*69f0*/  MUFU.EX2 R140, R140 ;  /* 0x0000008c008c7308 */ /* 0x000fe20000000800 */
[----:B-1----:R-:W-:Y:S01]  /*6a00*/  FMNMX.FTZ R148, R132, R5, !PT ;  /* 0x0000000584947209 */ /* 0x002fe20007810000 */
[----:B------:R-:W-:-:S04]  /*6a10*/  IMAD.U32 R132, RZ, RZ, UR39 ;  /* 0x00000027ff847e24 */ /* 0x000fc8000f8e00ff */
[----:B------:R-:W1:Y:S02]  /*6a20*/  SHFL.BFLY PT, R5, R148, 0x1, 0x1f ;  /* 0x0c201f0094057f89 */ /* 0x000e6400000e0000 */
[----:B------:R-:W-:Y:S08]  /*6a30*/  MUFU.EX2 R141, R141 ;  /* 0x0000008d008d7308 */ /* 0x000ff00000000800 */
[----:B------:R-:W-:Y:S08]  /*6a40*/  MUFU.EX2 R149, R149 ;  /* 0x0000009500957308 */ /* 0x000ff00000000800 */
[----:B------:R-:W-:Y:S01]  /*6a50*/  MUFU.EX2 R120, R120 ;  /* 0x0000007800787308 */ /* 0x000fe20000000800 */
[----:B-1----:R-:W-:-:S07]  /*6a60*/  FMNMX.FTZ R5, R148, R5, !PT ;  /* 0x0000000594057209 */ /* 0x002fce0007810000 */
        /* <DEDUP_REMOVED lines=8> */
[----:B------:R-:W-:Y:S01]  /*6af0*/  FMUL.FTZ R158, R161, UR39 ;  /* 0x00000027a19e7c20 */ /* 0x000fe20008410000 */
[--C-:B0-----:R-:W-:Y:S01]  /*6b00*/  FFMA.FTZ R153, R154, UR39, -R8.reuse ;  /* 0x000000279a997c23 */ /* 0x101fe20008010808 */
[----:B------:R-:W-:Y:S01]  /*6b10*/  FMUL.FTZ R160, R160, UR39 ;  /* 0x00000027a0a07c20 */ /* 0x000fe20008410000 */
        /* <DEDUP_REMOVED lines=39> */
[----:B------:R-:W-:-:S03]  /*6d90*/  FFMA.FTZ R104, R104, UR39, -R8 ;  /* 0x0000002768687c23 */ /* 0x000fc60008010808 */
[----:B------:R-:W2:Y:S01]  /*6da0*/  MUFU.EX2 R155, R155 ;  /* 0x0000009b009b7308 */ /* 0x000ea20000000800 */
[----:B-1----:R-:W-:-:S01]  /*6db0*/  FFMA.FTZ R161, R160, R0, R153 ;  /* 0x00000000a0a17223 */ /* 0x002fc20000010099 */
        /* <DEDUP_REMOVED lines=38> */
[----:B------:R-:W-:-:S06]  /*7020*/  FADD.FTZ R0, R126, R145 ;  /* 0x000000917e007221 */ /* 0x000fcc0000010000 */
[----:B------:R-:W1:Y:S01]  /*7030*/  MUFU.EX2 R144, R144 ;  /* 0x0000009000907308 */ /* 0x000e620000000800 */
[----:B0-----:R-:W-:-:S01]  /*7040*/  FADD.FTZ R2, R150, R135 ;  /* 0x0000008796027221 */ /* 0x001fc20000010000 */
[----:B------:R-:W-:-:S04]  /*7050*/  FADD.FTZ R135, R149, R0 ;  /* 0x0000000095877221 */ /* 0x000fc80000010000 */
[----:B------:R-:W-:Y:S01]  /*7060*/  FADD.FTZ R0, R120, R135 ;  /* 0x0000008778007221 */ /* 0x000fe20000010000 */
[----:B------:R-:W-:-:S01]  /*7070*/  FFMA.FTZ R135, R152, UR39, -R8 ;  /* 0x0000002798877c23 */ /* 0x000fc20008010808 */
[----:B------:R-:W0:Y:S01]  /*7080*/  MUFU.EX2 R123, R123 ;  /* 0x0000007b007b7308 */ /* 0x000e220000000800 */
[----:B--2---:R-:W-:-:S07]  /*7090*/  FADD.FTZ R145, R151, R2 ;  /* 0x0000000297917221 */ /* 0x004fce0000010000 */
        /* <DEDUP_REMOVED lines=15> */
[----:B--2---:R-:W-:-:S04]  /*7190*/  FADD.FTZ R161, R119, R0 ;  /* 0x0000000077a17221 */ /* 0x004fc80000010000 */
[----:B------:R-:W-:-:S03]  /*71a0*/  FADD.FTZ R2, R94, R161 ;  /* 0x000000a15e027221 */ /* 0x000fc60000010000 */
        /* <DEDUP_REMOVED lines=12> */
[----:B--2---:R-:W-:-:S01]  /*7270*/  FADD.FTZ R145, R105, R0 ;  /* 0x0000000069917221 */ /* 0x004fc20000010000 */
[--C-:B------:R-:W-:Y:S01]  /*7280*/  FFMA.FTZ R0, R95, UR39, -R8.reuse ;  /* 0x000000275f007c23 */ /* 0x100fe20008010808 */
[----:B------:R-:W-:-:S01]  /*7290*/  FFMA.FTZ R95, R98, UR39, -R8 ;  /* 0x00000027625f7c23 */ /* 0x000fc20008010808 */
[----:B------:R-:W-:-:S04]  /*72a0*/  FFMA.FTZ R8, R103, UR39, -R8 ;  /* 0x0000002767087c23 */ /* 0x000fc80008010808 */
        /* <DEDUP_REMOVED lines=10> */
[----:B------:R-:W-:Y:S01]  /*7350*/  MUFU.EX2 R113, R113 ;  /* 0x0000007100717308 */ /* 0x000fe20000000800 */
[----:B--2---:R-:W-:-:S07]  /*7360*/  FADD.FTZ R2, R112, R145 ;  /* 0x0000009170027221 */ /* 0x004fce0000010000 */
[----:B------:R-:W0:Y:S01]  /*7370*/  MUFU.EX2 R115, R115 ;  /* 0x0000007300737308 */ /* 0x000e220000000800 */
[----:B-1----:R-:W-:-:S07]  /*7380*/  FADD.FTZ R98, R114, R161 ;  /* 0x000000a172627221 */ /* 0x002fce0000010000 */
[----:B------:R-:W-:Y:S08]  /*7390*/  MUFU.EX2 R116, R116 ;  /* 0x0000007400747308 */ /* 0x000ff00000000800 */
[----:B------:R-:W1:Y:S01]  /*73a0*/  MUFU.EX2 R128, R128 ;  /* 0x0000008000807308 */ /* 0x000e620000000800 */
[----:B0-----:R-:W-:-:S07]  /*73b0*/  FADD.FTZ R145, R115, R98 ;  /* 0x0000006273917221 */ /* 0x001fce0000010000 */
[----:B------:R-:W-:Y:S08]  /*73c0*/  MUFU.EX2 R117, R117 ;  /* 0x0000007500757308 */ /* 0x000ff00000000800 */
[----:B------:R-:W0:Y:S08]  /*73d0*/  MUFU.EX2 R135, R135 ;  /* 0x0000008700877308 */ /* 0x000e300000000800 */
[----:B------:R-:W-:Y:S08]  /*73e0*/  MUFU.EX2 R88, R88 ;  /* 0x0000005800587308 */ /* 0x000ff00000000800 */
[----:B------:R-:W2:Y:S08]  /*73f0*/  MUFU.EX2 R90, R90 ;  /* 0x0000005a005a7308 */ /* 0x000eb00000000800 */
[----:B------:R-:W-:Y:S08]  /*7400*/  MUFU.EX2 R89, R89 ;  /* 0x0000005900597308 */ /* 0x000ff00000000800 */
[----:B------:R3:W-:Y:S08]  /*7410*/  MUFU.EX2 R163, R129 ;  /* 0x0000008100a37308 */ /* 0x0007f00000000800 */
[----:B------:R-:W4:Y:S01]  /*7420*/  MUFU.EX2 R91, R91 ;  /* 0x0000005b005b7308 */ /* 0x000f220000000800 */
[----:B---3--:R-:W-:-:S01]  /*7430*/  FADD.FTZ R129, R113, R2 ;  /* 0x0000000271817221 */ /* 0x008fc20000010000 */
[----:B-1----:R-:W-:-:S04]  /*7440*/  FADD.FTZ R2, R128, R145 ;  /* 0x0000009180027221 */ /* 0x002fc80000010000 */
[----:B0-----:R-:W-:Y:S02]  /*7450*/  FADD.FTZ R145, R135, R2 ;  /* 0x0000000287917221 */ /* 0x001fe40000010000 */
[----:B------:R-:W-:Y:S02]  /*7460*/  MUFU.EX2 R92, R92 ;  /* 0x0000005c005c7308 */ /* 0x000fe40000000800 */
[----:B--2---:R-:W-:-:S06]  /*7470*/  FADD.FTZ R2, R90, R145 ;  /* 0x000000915a027221 */ /* 0x004fcc0000010000 */
[----:B------:R0:W1:Y:S01]  /*7480*/  MUFU.EX2 R162, R0 ;  /* 0x0000000000a27308 */ /* 0x0000620000000800 */
[----:B----4-:R-:W-:-:S04]  /*7490*/  FADD.FTZ R2, R91, R2 ;  /* 0x000000025b027221 */ /* 0x010fc80000010000 */
[----:B------:R-:W-:-:S03]  /*74a0*/  FADD.FTZ R2, R163, R2 ;  /* 0x00000002a3027221 */ /* 0x000fc60000010000 */
[----:B------:R-:W-:Y:S01]  /*74b0*/  MUFU.EX2 R93, R93 ;  /* 0x0000005d005d7308 */ /* 0x000fe20000000800 */
[----:B0-----:R-:W-:-:S04]  /*74c0*/  FADD.FTZ R0, R116, R129 ;  /* 0x0000008174007221 */ /* 0x001fc80000010000 */
[----:B------:R-:W-:-:S03]  /*74d0*/  FADD.FTZ R129, R117, R0 ;  /* 0x0000000075817221 */ /* 0x000fc60000010000 */
[----:B------:R-:W-:Y:S01]  /*74e0*/  MUFU.EX2 R96, R96 ;  /* 0x0000006000607308 */ /* 0x000fe20000000800 */
[----:B------:R-:W-:-:S01]  /*74f0*/  FADD.FTZ R0, R88, R129 ;  /* 0x0000008158007221 */ /* 0x000fc20000010000 */
[----:B-1----:R-:W-:-:S03]  /*7500*/  FADD.FTZ R2, R162, R2 ;  /* 0x00000002a2027221 */ /* 0x002fc60000010000 */
[----:B------:R-:W-:-:S03]  /*7510*/  FADD.FTZ R129, R89, R0 ;  /* 0x0000000059817221 */ /* 0x000fc60000010000 */
[----:B------:R-:W0:Y:S01]  /*7520*/  MUFU.EX2 R95, R95 ;  /* 0x0000005f005f7308 */ /* 0x000e220000000800 */
[----:B------:R-:W-:-:S07]  /*7530*/  FADD.FTZ R0, R92, R129 ;  /* 0x000000815c007221 */ /* 0x000fce0000010000 */
        /* <DEDUP_REMOVED lines=17> */
.L_x_9350:
        /* <DEDUP_REMOVED lines=14> */
[-C--:B------:R-:W-:Y:S01]  /*7730*/  FMUL.FTZ R24, R24, R158.reuse ;  /* 0x0000009e18187220 */ /* 0x080fe20000410000 */
        /* <DEDUP_REMOVED lines=101> */
.L_x_9340:
[----:B------:R-:W-:-:S13]  /*7d90*/  ISETP.LE.AND P1, PT, RZ, UR31, PT ;  /* 0x0000001fff007c0c */ /* 0x000fda000bf23270 */
[----:B------:R-:W-:Y:S05]  /*7da0*/  @!P1 BRA `(.L_x_9352) ;  /* 0x0000002800509947 */ /* 0x000fea0003800000 */
[----:B------:R-:W-:Y:S01]  /*7db0*/  IMAD.MOV.U32 R6, RZ, RZ, R5 ;  /* 0x000000ffff067224 */ /* 0x000fe200078e0005 */
[----:B------:R-:W-:Y:S01]  /*7dc0*/  UMOV UR29, UR45 ;  /* 0x0000002d001d7c82 */ /* 0x000fe20008000000 */
[----:B------:R-:W-:Y:S01]  /*7dd0*/  IMAD.MOV.U32 R7, RZ, RZ, R4 ;  /* 0x000000ffff077224 */ /* 0x000fe200078e0004 */
[----:B------:R-:W-:-:S06]  /*7de0*/  UMOV UR28, UR44 ;  /* 0x0000002c001c7c82 */ /* 0x000fcc0008000000 */
.L_x_9363:
[----:B------:R-:W-:Y:S01]  /*7df0*/  ISETP.NE.AND P2, PT, RZ, UR42, PT ;  /* 0x0000002aff007c0c */ /* 0x000fe2000bf45270 */
[----:B------:R-:W-:-:S04]  /*7e00*/  UISETP.NE.AND UP0, UPT, UR28, 0x1, UPT ;  /* 0x000000011c00788c */ /* 0x000fc8000bf05270 */
[----:B------:R-:W-:-:S04]  /*7e10*/  USEL UR45, URZ, 0x1, UP0 ;  /* 0x000000013f2d7887 */ /* 0x000fc80008000000 */
[----:B------:R-:W-:-:S04]  /*7e20*/  ULOP3.LUT UR45, UR29, UR45, URZ, 0x3c, !UPT ;  /* 0x0000002d1d2d7292 */ /* 0x000fc8000f8e3c3f */
[----:B------:R-:W-:Y:S08]  /*7e30*/  @P2 BRA `(.L_x_9353) ;  /* 0x0000000000382947 */ /* 0x000ff00003800000 */
[----:B------:R-:W-:Y:S05]  /*7e40*/  @!P0 BRA `(.L_x_9354) ;  /* 0x0000000000048947 */ /* 0x000fea0003800000 */
[----:B------:R-:W-:Y:S01]  /*7e50*/  BPT.TRAP 0x1 ;  /* 0x000000040000795c */ /* 0x000fe20000300000 */
.L_x_9354:
        /* <DEDUP_REMOVED lines=9> */
.L_x_9355:
[----:B-1----:R-:W-:Y:S05]  /*7ef0*/  @P1 BRA `(.L_x_9353) ;  /* 0x0000000000081947 */ /* 0x002fea0003800000 */
[----:B------:R-:W1:Y:S02]  /*7f00*/  SYNCS.PHASECHK.TRANS64.TRYWAIT P1, [UR6+0x22830], R4 ;  /* 0x02283004ff0075a7 */ /* 0x000e640008020146 */
[----:B-1----:R-:W-:Y:S05]  /*7f10*/  @!P1 BRA `(.L_x_9356) ;  /* 0x000000b000649947 */ /* 0x002fea0003800000 */
.L_x_9353:
        /* <DEDUP_REMOVED lines=132> */
.L_x_9358:
[----:B------:R-:W-:Y:S01]  /*8760*/  ULEA UR6, UR28, UR43, 0x3 ;  /* 0x0000002b1c067291 */ /* 0x000fe2000f8e183f */
[----:B------:R-:W-:-:S05]  /*8770*/  IMAD.U32 R4, RZ, RZ, UR29 ;  /* 0x0000001dff047e24 */ /* 0x000fca000f8e00ff */
[----:B------:R-:W-:-:S04]  /*8780*/  SHF.L.U32 R4, R4, 0x1f, RZ ;  /* 0x0000001f04047819 */ /* 0x000fc800000006ff */
[----:B------:R0:W1:Y:S01]  /*8790*/  SYNCS.PHASECHK.TRANS64.TRYWAIT P1, [UR6+0x22850], R4 ;  /* 0x02285004ff0075a7 */ /* 0x0000620008020146 */
[----:B------:R-:W-:Y:S05]  /*87a0*/  @!P0 BRA `(.L_x_9359) ;  /* 0x0000000000048947 */ /* 0x000fea0003800000 */
[----:B------:R-:W-:Y:S01]  /*87b0*/  BPT.TRAP 0x1 ;  /* 0x000000040000795c */ /* 0x000fe20000300000 */
.L_x_9359:
[----:B-1----:R-:W-:Y:S05]  /*87c0*/  @P1 BRA `(.L_x_9357) ;  /* 0x0000000000081947 */ /* 0x002fea0003800000 */
[----:B------:R-:W1:Y:S02]  /*87d0*/  SYNCS.PHASECHK.TRANS64.TRYWAIT P1, [UR6+0x22850], R4 ;  /* 0x02285004ff0075a7 */ /* 0x000e640008020146 */
[----:B-1----:R-:W-:Y:S05]  /*87e0*/  @!P1 BRA `(.L_x_9360) ;  /* 0x000000a800489947 */ /* 0x002fea0003800000 */
.L_x_9357:
        /* <DEDUP_REMOVED lines=36> */
.L_x_9361:
        /* <DEDUP_REMOVED lines=97> */
[----:B------:R-:W-:Y:S02]  /*9040*/  IMAD.U32 R144, RZ, RZ, UR39 ;  /* 0x00000027ff907e24 */ /* 0x000fe4000f8e00ff */
[----:B------:R-:W-:-:S01]  /*9050*/  FFMA.FTZ R11, R153, UR39, -R168 ;  /* 0x00000027990b7c23 */ /* 0x000fc200080108a8 */
[----:B------:R-:W-:Y:S01]  /*9060*/  FADD.FTZ R6, -R5, R6 ;  /* 0x0000000605067221 */ /* 0x000fe20000010100 */
[----:B------:R-:W-:-:S01]  /*9070*/  FFMA.FTZ R153, R101, UR39, -R168 ;  /* 0x0000002765997c23 */ /* 0x000fc200080108a8 */
[----:B------:R-:W-:Y:S01]  /*9080*/  FFMA.FTZ R101, R5, R144, -8 ;  /* 0xc100000005657423 */ /* 0x000fe20000010090 */
[----:B------:R-:W-:Y:S01]  /*9090*/  FMUL.FTZ R12, R7, UR39 ;  /* 0x00000027070c7c20 */ /* 0x000fe20008410000 */
[----:B------:R-:W-:Y:S01]  /*90a0*/  FMUL.FTZ R7, R6, UR39 ;  /* 0x0000002706077c20 */ /* 0x000fe20008410000 */
[----:B------:R-:W-:-:S01]  /*90b0*/  FFMA.FTZ R6, R152, UR39, -R168 ;  /* 0x0000002798067c23 */ /* 0x000fc200080108a8 */
[--C-:B------:R-:W-:Y:S01]  /*90c0*/  FFMA.FTZ R144, R154, UR39, -R101.reuse ;  /* 0x000000279a907c23 */ /* 0x100fe20008010865 */
[----:B------:R-:W-:-:S01]  /*90d0*/  FFMA.FTZ R155, R155, UR39, -R101 ;  /* 0x000000279b9b7c23 */ /* 0x000fc20008010865 */
        /* <DEDUP_REMOVED lines=12> */
[----:B0-----:R-:W-:Y:S01]  /*91a0*/  FFMA.FTZ R12, R164, UR39, -R168 ;  /* 0x00000027a40c7c23 */ /* 0x001fe200080108a8 */
[----:B------:R-:W-:-:S01]  /*91b0*/  FFMA.FTZ R154, R166, UR39, -R101 ;  /* 0x00000027a69a7c23 */ /* 0x000fc20008010865 */
[----:B------:R-:W-:Y:S01]  /*91c0*/  FFMA.FTZ R21, R165, UR39, -R168 ;  /* 0x00000027a5157c23 */ /* 0x000fe200080108a8 */
[----:B------:R-:W-:-:S01]  /*91d0*/  FFMA.FTZ R161, R167, UR39, -R101 ;  /* 0x00000027a7a17c23 */ /* 0x000fc20008010865 */
[----:B------:R-:W0:Y:S01]  /*91e0*/  MUFU.EX2 R6, R6 ;  /* 0x0000000600067308 */ /* 0x000e220000000800 */
        /* <DEDUP_REMOVED lines=8> */
[----:B------:R-:W-:-:S01]  /*9270*/  FFMA.FTZ R145, R145, UR39, -R168 ;  /* 0x0000002791917c23 */ /* 0x000fc200080108a8 */
[--C-:B------:R-:W-:Y:S01]  /*9280*/  FFMA.FTZ R147, R147, UR39, -R101.reuse ;  /* 0x0000002793937c23 */ /* 0x100fe20008010865 */
        /* <DEDUP_REMOVED lines=65> */
[----:B------:R-:W-:-:S04]  /*96a0*/  FFMA.FTZ R101, R103, UR39, -R101 ;  /* 0x0000002767657c23 */ /* 0x000fc80008010865 */
        /* <DEDUP_REMOVED lines=104> */
[----:B------:R-:W-:Y:S01]  /*9d30*/  MUFU.EX2 R117, R117 ;  /* 0x0000007500757308 */ /* 0x000fe20000000800 */
[----:B0-----:R-:W-:-:S07]  /*9d40*/  FADD.FTZ R0, R116, R163 ;  /* 0x000000a374007221 */ /* 0x001fce0000010000 */
        /* <DEDUP_REMOVED lines=17> */
[----:B------:R-:W-:Y:S01]  /*9e60*/  MUFU.EX2 R94, R98 ;  /* 0x00000062005e7308 */ /* 0x000fe20000000800 */
[----:B------:R-:W-:-:S04]  /*9e70*/  FADD.FTZ R95, R89, R0 ;  /* 0x00000000595f7221 */ /* 0x000fc80000010000 */
[----:B------:R-:W-:-:S03]  /*9e80*/  FADD.FTZ R0, R92, R95 ;  /* 0x0000005f5c007221 */ /* 0x000fc60000010000 */
[----:B------:R-:W2:Y:S01]  /*9e90*/  MUFU.EX2 R97, R97 ;  /* 0x0000006100617308 */ /* 0x000ea20000000800 */
[----:B0-----:R-:W-:-:S04]  /*9ea0*/  FADD.FTZ R95, R93, R0 ;  /* 0x000000005d5f7221 */ /* 0x001fc80000010000 */
[----:B-1----:R-:W-:-:S03]  /*9eb0*/  FADD.FTZ R0, R96, R95 ;  /* 0x0000005f60007221 */ /* 0x002fc60000010000 */
[----:B------:R0:W1:Y:S08]  /*9ec0*/  MUFU.EX2 R158, R99 ;  /* 0x00000063009e7308 */ /* 0x0000700000000800 */
        /* <DEDUP_REMOVED lines=14> */
.L_x_9362:
        /* <DEDUP_REMOVED lines=116> */
.L_x_9352:
[----:B------:R-:W-:Y:S06]  /*a6f0*/  BAR.ARV 0x8, 0x180 ;  /* 0x0206000000007b1d */ /* 0x000fec0000002000 */
[----:B------:R-:W-:Y:S05]  /*a700*/  @!P0 BRA `(.L_x_9364) ;  /* 0x0000000000048947 */ /* 0x000fea0003800000 */
[----:B------:R-:W-:Y:S01]  /*a710*/  BPT.TRAP 0x1 ;  /* 0x000000040000795c */ /* 0x000fe20000300000 */
.L_x_9364:
[----:B------:R-:W-:Y:S01]  /*a720*/  ULEA UR9, UR44, UR43, 0x3 ;  /* 0x0000002b2c097291 */ /* 0x000fe2000f8e183f */
[----:B------:R-:W-:-:S05]  /*a730*/  IMAD.U32 R3, RZ, RZ, UR45 ;  /* 0x0000002dff037e24 */ /* 0x000fca000f8e00ff */
[----:B------:R-:W-:-:S04]  /*a740*/  SHF.L.U32 R3, R3, 0x1f, RZ ;  /* 0x0000001f03037819 */ /* 0x000fc800000006ff */
[----:B------:R0:W1:Y:S01]  /*a750*/  SYNCS.PHASECHK.TRANS64.TRYWAIT P1, [UR9+0x22850], R3 ;  /* 0x02285003ff0075a7 */ /* 0x0000620008020149 */
[----:B------:R-:W-:Y:S05]  /*a760*/  @!P0 BRA `(.L_x_9365) ;  /* 0x0000000000048947 */ /* 0x000fea0003800000 */
[----:B------:R-:W-:Y:S01]  /*a770*/  BPT.TRAP 0x1 ;  /* 0x000000040000795c */ /* 0x000fe20000300000 */
.L_x_9365:
[----:B-1----:R-:W-:Y:S05]  /*a780*/  @P1 BRA `(.L_x_9366) ;  /* 0x0000000000081947 */ /* 0x002fea0003800000 */
[----:B------:R-:W1:Y:S02]  /*a790*/  SYNCS.PHASECHK.TRANS64.TRYWAIT P1, [UR9+0x22850], R3 ;  /* 0x02285003ff0075a7 */ /* 0x000e640008020149 */
[----:B-1----:R-:W-:Y:S05]  /*a7a0*/  @!P1 BRA `(.L_x_9367) ;  /* 0x0000008800709947 */ /* 0x002fea0003800000 */
.L_x_9366:
        /* <DEDUP_REMOVED lines=66> */
[----:B------:R0:W-:Y:S01]  /*abd0*/  @P1 MUFU.RCP R6, R7 ;  /* 0x0000000700061308 */ /* 0x0001e20000001000 */
[----:B------:R-:W-:Y:S01]  /*abe0*/  FSETP.NE.FTZ.AND P1, PT, R13, RZ, PT ;  /* 0x000000ff0d00720b */ /* 0x000fe20003f35000 */
[----:B------:R-:W-:Y:S01]  /*abf0*/  IMAD.MOV.U32 R10, RZ, RZ, RZ ;  /* 0x000000ffff0a7224 */ /* 0x000fe200078e00ff */
[----:B------:R-:W-:Y:S02]  /*ac00*/  WARPGROUP.DEPBAR.LE gsb0, 0x0 ;  /* 0x00008000000079c5 */ /* 0x000fe40000010000 */
[----:B------:R-:W-:-:S06]  /*ac10*/  WARPGROUP.ARRIVE ;  /* 0x00000000000079c5 */ /* 0x000fcc0000000000 */
[----:B------:R-:W-:Y:S01]  /*ac20*/  QGMMA.64x128x32.F32.E4M3.E4M3 R24, R168, gdesc[UR4], R24, gsb0 ;  /* 0x01e00004a8187df3 */ /* 0x000fe20008000818 */
[----:B------:R-:W1:Y:S08]  /*ac30*/  @P2 MUFU.LG2 R8, R12 ;  /* 0x0000000c00082308 */ /* 0x000e700000000c00 */
[----:B------:R-:W3:Y:S01]  /*ac40*/  @P3 MUFU.LG2 R9, R14 ;  /* 0x0000000e00093308 */ /* 0x000ee20000000c00 */
[----:B------:R-:W-:-:S07]  /*ac50*/  IMAD.U32 R11, RZ, RZ, UR39 ;  /* 0x00000027ff0b7e24 */ /* 0x000fce000f8e00ff */
[----:B------:R-:W4:Y:S01]  /*ac60*/  @P1 MUFU.RCP R10, R13 ;  /* 0x0000000d000a1308 */ /* 0x000f220000001000 */
[----:B------:R-:W-:Y:S02]  /*ac70*/  IMAD.U32 R15, RZ, RZ, UR39 ;  /* 0x00000027ff0f7e24 */ /* 0x000fe4000f8e00ff */
[----:B0-----:R-:W-:Y:S01]  /*ac80*/  @P2 FMUL.FTZ R7, R11, 0.69314718246459960938 ;  /* 0x3f3172180b072820 */ /* 0x001fe20000410000 */
[----:B-1----:R-:W-:Y:S01]  /*ac90*/  @P2 FMUL.FTZ R8, R8, 0.69314718246459960938 ;  /* 0x3f31721808082820 */ /* 0x002fe20000410000 */
[----:B------:R-:W-:Y:S02]  /*aca0*/  IMAD.MOV.U32 R0, RZ, RZ, -0x800000 ;  /* 0xff800000ff007424 */ /* 0x000fe400078e00ff */
[----:B------:R-:W-:Y:S01]  /*acb0*/  @P3 FMUL.FTZ R11, R15, 0.69314718246459960938 ;  /* 0x3f3172180f0b3820 */ /* 0x000fe20000410000 */
[----:B------:R-:W-:Y:S02]  /*acc0*/  IMAD.MOV.U32 R2, RZ, RZ, -0x800000 ;  /* 0xff800000ff027424 */ /* 0x000fe400078e00ff */
[----:B------:R-:W-:-:S01]  /*acd0*/  @P2 FFMA.FTZ R0, R7, R4, R8 ;  /* 0x0000000407002223 */ /* 0x000fc20000010008 */
[----:B---3--:R-:W-:Y:S01]  /*ace0*/  @P3 FMUL.FTZ R12, R9, 0.69314718246459960938 ;  /* 0x3f317218090c3820 */ /* 0x008fe20000410000 */
[----:B--2---:R-:W-:-:S03]  /*acf0*/  FMUL.FTZ R4, R6, R3 ;  /* 0x0000000306047220 */ /* 0x004fc60000410000 */
[----:B------:R-:W-:Y:S01]  /*ad00*/  @P3 FFMA.FTZ R2, R11, R5, R12 ;  /* 0x000000050b023223 */ /* 0x000fe2000001000c */
[----:B----4-:R-:W-:Y:S01]  /*ad10*/  FMUL.FTZ R3, R10, R3 ;  /* 0x000000030a037220 */ /* 0x010fe20000410000 */
[----:B------:R-:W-:Y:S02]  /*ad20*/  WARPGROUP.DEPBAR.LE gsb0, 0x0 ;  /* 0x00008000000079c5 */ /* 0x000fe40000010000 */
[----:B------:R-:W-:Y:S05]  /*ad30*/  @!P0 BRA `(.L_x_9368) ;  /* 0x0000000000048947 */ /* 0x000fea0003800000 */
[----:B------:R-:W-:Y:S01]  /*ad40*/  BPT.TRAP 0x1 ;  /* 0x000000040000795c */ /* 0x000fe20000300000 */
.L_x_9368:
        /* <DEDUP_REMOVED lines=74> */
.L_x_9332:
        /* <DEDUP_REMOVED lines=43> */
[----:B------:R-:W-:Y:S01]  /*b4a0*/  F2FP.BF16.F32.PACK_AB R89, R88, R89 ;  /* 0x000000595859723e */ /* 0x000fe200000010ff */
[----:B------:R-:W-:Y:S01]  /*b4b0*/  USHF.R.S32.HI UR12, URZ, 0x1f, UR38 ;  /* 0x0000001f3f0c7899 */ /* 0x000fe20008011426 */
[----:B------:R-:W-:Y:S01]  /*b4c0*/  LOP3.LUT R24, R24, 0xc, RZ, 0xc0, !PT ;  /* 0x0000000c18187812 */ /* 0x000fe200078ec0ff */
[----:B------:R-:W-:Y:S01]  /*b4d0*/  ULDC.64 UR8, c[0x0][0xb90] ;  /* 0x0002e40000087ab9 */ /* 0x000fe20000000a00 */
[----:B------:R-:W-:Y:S01]  /*b4e0*/  USHF.R.S32.HI UR13, URZ, 0x1f, UR37 ;  /* 0x0000001f3f0d7899 */ /* 0x000fe20008011425 */
[----:B------:R-:W-:Y:S01]  /*b4f0*/  BAR.SYNC.DEFER_BLOCKING 0x1, 0x100 ;  /* 0x0044000000007b1d */ /* 0x000fe20000010000 */
[----:B------:R-:W-:-:S05]  /*b500*/  IADD3 R24, P0, R24, UR6, RZ ;  /* 0x0000000618187c10 */ /* 0x000fca000ff1e0ff */
[----:B------:R-:W-:Y:S01]  /*b510*/  IMAD.X R25, RZ, RZ, UR7, P0 ;  /* 0x00000007ff197e24 */ /* 0x000fe200080e06ff */
[----:B------:R-:W-:-:S04]  /*b520*/  ULDC.64 UR10, c[0x0][0xb98] ;  /* 0x0002e600000a7ab9 */ /* 0x000fc80000000a00 */
[----:B------:R0:W2:Y:S01]  /*b530*/  LDG.E.CONSTANT R24, desc[UR50][R24.64] ;  /* 0x0000003218187981 */ /* 0x0000a2000c1e9900 */
[----:B------:R-:W-:Y:S02]  /*b540*/  UIMAD UR5, UR12, UR8, URZ ;  /* 0x000000080c0572a4 */ /* 0x000fe4000f8e023f */
[----:B------:R-:W-:Y:S01]  /*b550*/  UIMAD.WIDE.U32 UR6, UR38, UR8, URZ ;  /* 0x00000008260672a5 */ /* 0x000fe2000f8e003f */
[----:B------:R-:W1:Y:S01]  /*b560*/  S2R R34, SR_SWINHI ;  /* 0x0000000000227919 */ /* 0x000e620000002f00 */
[----:B------:R-:W-:Y:S02]  /*b570*/  UIMAD UR5, UR38, UR9, UR5 ;  /* 0x00000009260572a4 */ /* 0x000fe4000f8e0205 */
[----:B------:R-:W-:Y:S02]  /*b580*/  UIMAD UR8, UR13, UR10, URZ ;  /* 0x0000000a0d0872a4 */ /* 0x000fe4000f8e023f */
[----:B------:R-:W-:Y:S01]  /*b590*/  UIADD3 UR7, UR7, UR5, URZ ;  /* 0x0000000507077290 */ /* 0x000fe2000fffe03f */
[----:B0-----:R-:W-:Y:S01]  /*b5a0*/  LOP3.LUT P0, R25, R35, 0x3, RZ, 0xc0, !PT ;  /* 0x0000000323197812 */ /* 0x001fe2000780c0ff */
[----:B------:R-:W-:-:S02]  /*b5b0*/  UIMAD UR8, UR37, UR11, UR8 ;  /* 0x0000000b250872a4 */ /* 0x000fc4000f8e0208 */
[----:B------:R-:W-:Y:S01]  /*b5c0*/  UIMAD.WIDE.U32 UR6, UR37, UR10, UR6 ;  /* 0x0000000a250672a5 */ /* 0x000fe2000f8e0006 */
[----:B------:R-:W-:Y:S01]  /*b5d0*/  ISETP.EQ.OR P0, PT, R25, 0x3, !P0 ;  /* 0x000000031900780c */ /* 0x000fe20004702670 */
[----:B------:R-:W-:Y:S01]  /*b5e0*/  ULDC UR5, c[0x0][0xa88] ;  /* 0x0002a20000057ab9 */ /* 0x000fe20000000800 */
[----:B------:R-:W-:Y:S02]  /*b5f0*/  ULDC.64 UR10, c[0x0][0xaf0] ;  /* 0x0002bc00000a7ab9 */ /* 0x000fe40000000a00 */
[----:B------:R-:W-:Y:S02]  /*b600*/  SEL R61, R7, R6, P0 ;  /* 0x00000006073d7207 */ /* 0x000fe40000000000 */
[----:B------:R-:W-:Y:S02]  /*b610*/  SEL R58, R6, R7, P0 ;  /* 0x00000007063a7207 */ /* 0x000fe40000000000 */
[----:B------:R-:W-:Y:S02]  /*b620*/  SEL R55, R29, R28, P0 ;  /* 0x0000001c1d377207 */ /* 0x000fe40000000000 */
[----:B------:R-:W-:Y:S01]  /*b630*/  SEL R52, R28, R29, P0 ;  /* 0x0000001d1c347207 */ /* 0x000fe20000000000 */
[----:B------:R-:W-:Y:S01]  /*b640*/  IMAD R29, R23, 0x40, R16 ;  /* 0x00000040171d7824 */ /* 0x000fe200078e0210 */
[----:B------:R-:W-:-:S02]  /*b650*/  SEL R65, R31, R30, P0 ;  /* 0x0000001e1f417207 */ /* 0x000fc40000000000 */
[----:B------:R-:W-:Y:S02]  /*b660*/  SEL R62, R30, R31, P0 ;  /* 0x0000001f1e3e7207 */ /* 0x000fe40000000000 */
[----:B------:R-:W0:Y:S01]  /*b670*/  LDC R30, c[0x0][0xbe8] ;  /* 0x0002fa00ff1e7b82 */ /* 0x000e220000000800 */
[----:B------:R-:W-:Y:S02]  /*b680*/  SEL R73, R9, R8, P0 ;  /* 0x0000000809497207 */ /* 0x000fe40000000000 */
[----:B------:R-:W-:Y:S02]  /*b690*/  SEL R70, R8, R9, P0 ;  /* 0x0000000908467207 */ /* 0x000fe40000000000 */
[----:B------:R-:W-:Y:S02]  /*b6a0*/  SEL R67, R27, R26, P0 ;  /* 0x0000001a1b437207 */ /* 0x000fe40000000000 */
[----:B------:R-:W-:Y:S02]  /*b6b0*/  MOV R4, R3 ;  /* 0x0000000300047202 */ /* 0x000fe40000000f00 */
[----:B-1----:R-:W-:-:S02]  /*b6c0*/  MOV R5, R34 ;  /* 0x0000002200057202 */ /* 0x002fc40000000f00 */
[----:B------:R-:W-:Y:S02]  /*b6d0*/  SEL R64, R26, R27, P0 ;  /* 0x0000001b1a407207 */ /* 0x000fe40000000000 */
[----:B------:R-:W-:Y:S01]  /*b6e0*/  SEL R57, R15, R14, P0 ;  /* 0x0000000e0f397207 */ /* 0x000fe20000000000 */
[--C-:B------:R-:W-:Y:S01]  /*b6f0*/  IMAD.WIDE R6, R191, 0x2, R4.reuse ;  /* 0x00000002bf067825 */ /* 0x100fe200078e0204 */
[----:B------:R-:W-:Y:S02]  /*b700*/  SEL R54, R14, R15, P0 ;  /* 0x0000000f0e367207 */ /* 0x000fe40000000000 */
[----:B------:R-:W-:Y:S01]  /*b710*/  SEL R69, R21, R20, P0 ;  /* 0x0000001415457207 */ /* 0x000fe20000000000 */
[----:B------:R-:W-:Y:S01]  /*b720*/  IMAD.WIDE R28, R29, 0x2, R4 ;  /* 0x000000021d1c7825 */ /* 0x000fe200078e0204 */
[C---:B------:R-:W-:Y:S02]  /*b730*/  IADD3 R43, P6, R6.reuse, 0x4060, RZ ;  /* 0x00004060062b7810 */ /* 0x040fe40007fde0ff */
[----:B------:R-:W-:-:S02]  /*b740*/  IADD3 R5, P2, R6, 0x20, RZ ;  /* 0x0000002006057810 */ /* 0x000fc40007f5e0ff */
[----:B------:R-:W-:Y:S02]  /*b750*/  LOP3.LUT R42, R43, 0x380, RZ, 0xc0, !PT ;  /* 0x000003802b2a7812 */ /* 0x000fe400078ec0ff */
[----:B------:R-:W-:Y:S01]  /*b760*/  SEL R66, R20, R21, P0 ;  /* 0x0000001514427207 */ /* 0x000fe20000000000 */
[--C-:B------:R-:W-:Y:S01]  /*b770*/  IMAD.X R35, RZ, RZ, R7.reuse, P2 ;  /* 0x000000ffff237224 */ /* 0x100fe200010e0607 */
[----:B------:R-:W-:Y:S02]  /*b780*/  SHF.R.U64 R42, R42, 0x3, RZ ;  /* 0x000000032a2a7819 */ /* 0x000fe400000012ff */
[----:B------:R-:W-:Y:S02]  /*b790*/  LOP3.LUT R4, R5, 0x380, RZ, 0xc0, !PT ;  /* 0x0000038005047812 */ /* 0x000fe400078ec0ff */
[----:B------:R-:W-:Y:S01]  /*b7a0*/  LOP3.LUT R42, R42, R43, RZ, 0x3c, !PT ;  /* 0x0000002b2a2a7212 */ /* 0x000fe200078e3cff */
[----:B------:R-:W-:Y:S01]  /*b7b0*/  IMAD.X R43, RZ, RZ, R7, P6 ;  /* 0x000000ffff2b7224 */ /* 0x000fe200030e0607 */
[----:B------:R-:W-:-:S02]  /*b7c0*/  IADD3 R9, P6, R6, 0x40, RZ ;  /* 0x0000004006097810 */ /* 0x000fc40007fde0ff */
[----:B------:R-:W-:Y:S02]  /*b7d0*/  IADD3 R15, P2, R28, 0x2000, RZ ;  /* 0x000020001c0f7810 */ /* 0x000fe40007f5e0ff */
[----:B------:R-:W-:Y:S01]  /*b7e0*/  LOP3.LUT R45, R6, 0x380, RZ, 0xc0, !PT ;  /* 0x00000380062d7812 */ /* 0x000fe200078ec0ff */
[----:B------:R-:W-:Y:S01]  /*b7f0*/  IMAD.X R27, RZ, RZ, R7, P6 ;  /* 0x000000ffff1b7224 */ /* 0x000fe200030e0607 */
[----:B------:R-:W-:Y:S02]  /*b800*/  IADD3 R21, P6, R28, 0x1000, RZ ;  /* 0x000010001c157810 */ /* 0x000fe40007fde0ff */
[----:B------:R-:W-:Y:S02]  /*b810*/  SHF.R.U64 R4, R4, 0x3, RZ ;  /* 0x0000000304047819 */ /* 0x000fe400000012ff */
[----:B------:R-:W-:Y:S02]  /*b820*/  LOP3.LUT R20, R21, 0x380, RZ, 0xc0, !PT ;  /* 0x0000038015147812 */ /* 0x000fe400078ec0ff */
[----:B------:R-:W-:-:S02]  /*b830*/  LOP3.LUT R14, R15, 0x380, RZ, 0xc0, !PT ;  /* 0x000003800f0e7812 */ /* 0x000fc400078ec0ff */
[----:B------:R-:W-:Y:S02]  /*b840*/  SEL R59, R11, R10, P0 ;  /* 0x0000000a0b3b7207 */ /* 0x000fe40000000000 */
[----:B------:R-:W-:Y:S02]  /*b850*/  SEL R56, R10, R11, P0 ;  /* 0x0000000b0a387207 */ /* 0x000fe40000000000 */
[----:B------:R-:W-:Y:S02]  /*b860*/  SHF.R.U64 R45, R45, 0x3, RZ ;  /* 0x000000032d2d7819 */ /* 0x000fe400000012ff */
[----:B------:R-:W-:Y:S02]  /*b870*/  IADD3 R11, P3, R6, 0x4000, RZ ;  /* 0x00004000060b7810 */ /* 0x000fe40007f7e0ff */
[----:B------:R-:W-:Y:S02]  /*b880*/  LOP3.LUT R34, R4, R5, RZ, 0x3c, !PT ;  /* 0x0000000504227212 */ /* 0x000fe400078e3cff */
[----:B------:R-:W-:-:S02]  /*b890*/  SHF.R.U64 R20, R20, 0x3, RZ ;  /* 0x0000000314147819 */ /* 0x000fc400000012ff */
[----:B------:R-:W-:Y:S02]  /*b8a0*/  SHF.R.U64 R14, R14, 0x3, RZ ;  /* 0x000000030e0e7819 */ /* 0x000fe400000012ff */
[----:B------:R-:W-:Y:S02]  /*b8b0*/  LOP3.LUT R4, R9, 0x380, RZ, 0xc0, !PT ;  /* 0x0000038009047812 */ /* 0x000fe400078ec0ff */
[----:B------:R-:W-:Y:S02]  /*b8c0*/  SEL R71, R13, R12, P0 ;  /* 0x0000000c0d477207 */ /* 0x000fe40000000000 */
[----:B------:R-:W-:Y:S02]  /*b8d0*/  SEL R68, R12, R13, P0 ;  /* 0x0000000d0c447207 */ /* 0x000fe40000000000 */
[C---:B------:R-:W-:Y:S02]  /*b8e0*/  IADD3 R13, P5, R6.reuse, 0x4040, RZ ;  /* 0x00004040060d7810 */ /* 0x040fe40007fbe0ff */
[----:B------:R-:W-:-:S02]  /*b8f0*/  IADD3 R10, P4, R6, 0x4020, RZ ;  /* 0x00004020060a7810 */ /* 0x000fc40007f9e0ff */
[----:B------:R-:W-:Y:S01]  /*b900*/  IADD3 R8, P1, R6, 0x60, RZ ;  /* 0x0000006006087810 */ /* 0x000fe20007f3e0ff */
[--C-:B------:R-:W-:Y:S01]  /*b910*/  IMAD.X R41, RZ, RZ, R7.reuse, P5 ;  /* 0x000000ffff297224 */ /* 0x100fe200028e0607 */
[----:B------:R-:W-:Y:S01]  /*b920*/  LOP3.LUT R44, R45, R6, RZ, 0x3c, !PT ;  /* 0x000000062d2c7212 */ /* 0x000fe200078e3cff */
[----:B------:R-:W-:Y:S01]  /*b930*/  IMAD.MOV.U32 R45, RZ, RZ, R7 ;  /* 0x000000ffff2d7224 */ /* 0x000fe200078e0007 */
[----:B------:R-:W-:Y:S02]  /*b940*/  LOP3.LUT R6, R11, 0x380, RZ, 0xc0, !PT ;  /* 0x000003800b067812 */ /* 0x000fe400078ec0ff */
[----:B------:R-:W-:Y:S01]  /*b950*/  LOP3.LUT R20, R20, R21, RZ, 0x3c, !PT ;  /* 0x0000001514147212 */ /* 0x000fe200078e3cff */
[--C-:B------:R-:W-:Y:S01]  /*b960*/  IMAD.X R21, RZ, RZ, R29.reuse, P6 ;  /* 0x000000ffff157224 */ /* 0x100fe200030e061d */
[----:B------:R-:W-:Y:S01]  /*b970*/  LOP3.LUT R14, R14, R15, RZ, 0x3c, !PT ;  /* 0x0000000f0e0e7212 */ /* 0x000fe200078e3cff */
[----:B------:R-:W-:Y:S01]  /*b980*/  IMAD.X R15, RZ, RZ, R29, P2 ;  /* 0x000000ffff0f7224 */ /* 0x000fe200010e061d */
[----:B------:R-:W-:-:S02]  /*b990*/  SHF.R.U64 R4, R4, 0x3, RZ ;  /* 0x0000000304047819 */ /* 0x000fc400000012ff */
[----:B------:R-:W-:Y:S02]  /*b9a0*/  IADD3 R31, P6, R28, 0x7000, RZ ;  /* 0x000070001c1f7810 */ /* 0x000fe40007fde0ff */
[----:B0-----:R-:W-:Y:S02]  /*b9b0*/  ISETP.NE.AND P2, PT, R30, 0x1, PT ;  /* 0x000000011e00780c */ /* 0x001fe40003f45270 */
[----:B------:R-:W-:Y:S02]  /*b9c0*/  SHF.R.U64 R6, R6, 0x3, RZ ;  /* 0x0000000306067819 */ /* 0x000fe400000012ff */
[----:B------:R-:W-:Y:S02]  /*b9d0*/  SEL R63, R48, R49, P0 ;  /* 0x00000031303f7207 */ /* 0x000fe40000000000 */
[----:B------:R-:W-:Y:S02]  /*b9e0*/  LOP3.LUT R26, R4, R9, RZ, 0x3c, !PT ;  /* 0x00000009041a7212 */ /* 0x000fe400078e3cff */
[----:B------:R-:W-:-:S02]  /*b9f0*/  SEL R48, R49, R48, P0 ;  /* 0x0000003031307207 */ /* 0x000fc40000000000 */
[----:B------:R-:W-:Y:S02]  /*ba00*/  LOP3.LUT R4, R31, 0x380, RZ, 0xc0, !PT ;  /* 0x000003801f047812 */ /* 0x000fe400078ec0ff */
[----:B------:R-:W-:Y:S02]  /*ba10*/  SEL R49, R38, R39, P0 ;  /* 0x0000002726317207 */ /* 0x000fe40000000000 */
[----:B------:R-:W-:Y:S01]  /*ba20*/  SEL R60, R39, R38, P0 ;  /* 0x00000026273c7207 */ /* 0x000fe20000000000 */
[----:B------:R-:W-:Y:S01]  /*ba30*/  IMAD.X R39, RZ, RZ, R7, P3 ;  /* 0x000000ffff277224 */ /* 0x000fe200018e0607 */
[----:B------:R-:W-:Y:S02]  /*ba40*/  LOP3.LUT R38, R6, R11, RZ, 0x3c, !PT ;  /* 0x0000000b06267212 */ /* 0x000fe400078e3cff */
[----:B------:R-:W-:Y:S02]  /*ba50*/  LOP3.LUT R6, R8, 0x380, RZ, 0xc0, !PT ;  /* 0x0000038008067812 */ /* 0x000fe400078ec0ff */
[----:B------:R-:W-:-:S02]  /*ba60*/  SHF.R.U64 R4, R4, 0x3, RZ ;  /* 0x0000000304047819 */ /* 0x000fc400000012ff */
[----:B------:R-:W-:Y:S02]  /*ba70*/  SHF.R.U64 R5, R6, 0x3, RZ ;  /* 0x0000000306057819 */ /* 0x000fe400000012ff */
[----:B------:R-:W-:Y:S02]  /*ba80*/  LOP3.LUT R4, R4, R31, RZ, 0x3c, !PT ;  /* 0x0000001f04047212 */ /* 0x000fe400078e3cff */
[----:B------:R-:W0:Y:S01]  /*ba90*/  @P2 LDC R31, c[0x0][0xbec] ;  /* 0x0002fb00ff1f2b82 */ /* 0x000e220000000800 */
[----:B------:R-:W-:Y:S02]  /*baa0*/  SEL R53, R33, R32, P0 ;  /* 0x0000002021357207 */ /* 0x000fe40000000000 */
[----:B------:R-:W-:Y:S01]  /*bab0*/  SEL R50, R32, R33, P0 ;  /* 0x0000002120327207 */ /* 0x000fe20000000000 */
[----:B------:R-:W-:Y:S01]  /*bac0*/  IMAD.X R33, RZ, RZ, R7, P1 ;  /* 0x000000ffff217224 */ /* 0x000fe200008e0607 */
[----:B------:R-:W-:Y:S02]  /*bad0*/  LOP3.LUT R32, R5, R8, RZ, 0x3c, !PT ;  /* 0x0000000805207212 */ /* 0x000fe400078e3cff */
[----:B------:R-:W-:-:S02]  /*bae0*/  MOV R83, R44 ;  /* 0x0000002c00537202 */ /* 0x000fc40000000f00 */
[----:B------:R-:W-:Y:S02]  /*baf0*/  MOV R82, R32 ;  /* 0x0000002000527202 */ /* 0x000fe40000000f00 */
[----:B------:R-:W1:Y:S01]  /*bb00*/  @P2 LDC R32, c[0x0][0xbf0] ;  /* 0x0002fc00ff202b82 */ /* 0x000e620000000800 */
[----:B------:R-:W-:Y:S01]  /*bb10*/  MOV R44, R34 ;  /* 0x00000022002c7202 */ /* 0x000fe20000000f00 */
[----:B------:R-:W-:Y:S01]  /*bb20*/  VIADD R34, R18, UR40 ;  /* 0x0000002812227c36 */ /* 0x000fe20008000000 */
[----:B------:R-:W-:Y:S02]  /*bb30*/  LOP3.LUT R12, R13, 0x380, RZ, 0xc0, !PT ;  /* 0x000003800d0c7812 */ /* 0x000fe400078ec0ff */
[----:B------:R-:W-:Y:S02]  /*bb40*/  SEL R51, R37, R36, P0 ;  /* 0x0000002425337207 */ /* 0x000fe40000000000 */
[----:B------:R-:W-:Y:S01]  /*bb50*/  SEL R46, R36, R37, P0 ;  /* 0x00000025242e7207 */ /* 0x000fe20000000000 */
[----:B------:R-:W-:Y:S01]  /*bb60*/  IMAD.X R37, RZ, RZ, R7, P4 ;  /* 0x000000ffff257224 */ /* 0x000fe200020e0607 */
[----:B------:R-:W-:-:S02]  /*bb70*/  SEL R25, R94, R93, P0 ;  /* 0x0000005d5e197207 */ /* 0x000fc40000000000 */
[----:B------:R-:W-:Y:S02]  /*bb80*/  SEL R47, R90, R89, P0 ;  /* 0x000000595a2f7207 */ /* 0x000fe40000000000 */
[----:B------:R-:W-:Y:S01]  /*bb90*/  MOV R45, R26 ;  /* 0x0000001a002d7202 */ /* 0x000fe20000000f00 */
[----:B0-----:R-:W-:Y:S01]  /*bba0*/  @P2 IMAD.HI.U32 R27, R34, R31, RZ ;  /* 0x0000001f221b2227 */ /* 0x001fe200078e00ff */
[----:B------:R-:W-:Y:S02]  /*bbb0*/  SEL R94, R93, R94, P0 ;  /* 0x0000005e5d5e7207 */ /* 0x000fe40000000000 */
[----:B------:R-:W-:Y:S01]  /*bbc0*/  SEL R90, R89, R90, P0 ;  /* 0x0000005a595a7207 */ /* 0x000fe20000000000 */
[----:B------:R-:W-:Y:S01]  /*bbd0*/  IMAD.MOV.U32 R26, RZ, RZ, R34 ;  /* 0x000000ffff1a7224 */ /* 0x000fe200078e0022 */
[----:B------:R-:W-:Y:S02]  /*bbe0*/  LOP3.LUT R7, R10, 0x380, RZ, 0xc0, !PT ;  /* 0x000003800a077812 */ /* 0x000fe400078ec0ff */
[----:B------:R-:W-:-:S02]  /*bbf0*/  SHF.R.U64 R12, R12, 0x3, RZ ;  /* 0x000000030c0c7819 */ /* 0x000fc400000012ff */
[----:B------:R-:W-:Y:S02]  /*bc00*/  SHF.R.U64 R7, R7, 0x3, RZ ;  /* 0x0000000307077819 */ /* 0x000fe400000012ff */
[----:B------:R-:W-:Y:S02]  /*bc10*/  LOP3.LUT R40, R12, R13, RZ, 0x3c, !PT ;  /* 0x0000000d0c287212 */ /* 0x000fe400078e3cff */
[----:B------:R-:W-:Y:S02]  /*bc20*/  IADD3 R13, P1, R28, 0x3000, RZ ;  /* 0x000030001c0d7810 */ /* 0x000fe40007f3e0ff */
[----:B------:R-:W-:Y:S02]  /*bc30*/  LOP3.LUT R36, R7, R10, RZ, 0x3c, !PT ;  /* 0x0000000a07247212 */ /* 0x000fe400078e3cff */
[----:B-1----:R-:W-:Y:S01]  /*bc40*/  @P2 SHF.R.U32.HI R26, RZ, R32, R27 ;  /* 0x00000020ff1a2219 */ /* 0x002fe2000001161b */
[----:B------:R-:W-:Y:S01]  /*bc50*/  IMAD.U32 R27, RZ, RZ, UR8 ;  /* 0x00000008ff1b7e24 */ /* 0x000fe2000f8e00ff */
[----:B------:R-:W-:Y:S01]  /*bc60*/  LOP3.LUT R12, R13, 0x380, RZ, 0xc0, !PT ;  /* 0x000003800d0c7812 */ /* 0x000fe200078ec0ff */
[----:B------:R-:W-:Y:S01]  /*bc70*/  ULDC.64 UR8, c[0x0][0xae8] ;  /* 0x0002ba0000087ab9 */ /* 0x000fe20000000a00 */
[----:B------:R-:W-:Y:S01]  /*bc80*/  MOV R80, R36 ;  /* 0x0000002400507202 */ /* 0x000fe20000000f00 */
[----:B------:R-:W-:Y:S01]  /*bc90*/  IMAD.MOV R37, RZ, RZ, -R26 ;  /* 0x000000ffff257224 */ /* 0x000fe200078e0a1a */
[----:B------:R-:W-:-:S02]  /*bca0*/  SEL R75, R86, R87, P0 ;  /* 0x00000057564b7207 */ /* 0x000fc40000000000 */
[----:B------:R-:W-:Y:S01]  /*bcb0*/  SHF.R.U64 R12, R12, 0x3, RZ ;  /* 0x000000030c0c7819 */ /* 0x000fe200000012ff */
[----:B------:R-:W-:Y:S01]  /*bcc0*/  IMAD R37, R30, R37, R34 ;  /* 0x000000251e257224 */ /* 0x000fe200078e0222 */
[----:B------:R-:W-:Y:S02]  /*bcd0*/  SEL R86, R87, R86, P0 ;  /* 0x0000005657567207 */ /* 0x000fe40000000000 */
[----:B------:R-:W-:Y:S01]  /*bce0*/  LOP3.LUT R12, R12, R13, RZ, 0x3c, !PT ;  /* 0x0000000d0c0c7212 */ /* 0x000fe200078e3cff */
[----:B------:R-:W-:Y:S01]  /*bcf0*/  IMAD.X R13, RZ, RZ, R29, P1 ;  /* 0x000000ffff0d7224 */ /* 0x000fe200008e061d */
[----:B------:R-:W-:Y:S02]  /*bd00*/  MOV R77, R42 ;  /* 0x0000002a004d7202 */ /* 0x000fe40000000f00 */
[----:B------:R-:W-:Y:S02]  /*bd10*/  MOV R79, R40 ;  /* 0x00000028004f7202 */ /* 0x000fe40000000f00 */
[----:B------:R-:W-:-:S02]  /*bd20*/  IADD3 R40, P1, R26, UR6, RZ ;  /* 0x000000061a287c10 */ /* 0x000fc4000ff3e0ff */
[----:B------:R-:W-:Y:S02]  /*bd30*/  SHF.R.S32.HI R36, RZ, 0x1f, R37 ;  /* 0x0000001fff247819 */ /* 0x000fe40000011425 */
[C---:B------:R-:W-:Y:S02]  /*bd40*/  IADD3 R9, P4, R28.reuse, 0x5000, RZ ;  /* 0x000050001c097810 */ /* 0x040fe40007f9e0ff */
[----:B------:R-:W-:Y:S02]  /*bd50*/  IADD3 R11, P3, R28, 0x4000, RZ ;  /* 0x000040001c0b7810 */ /* 0x000fe40007f7e0ff */
[----:B------:R-:W-:Y:S02]  /*bd60*/  LOP3.LUT R8, R9, 0x380, RZ, 0xc0, !PT ;  /* 0x0000038009087812 */ /* 0x000fe400078ec0ff */
[----:B------:R-:W-:Y:S02]  /*bd70*/  LOP3.LUT R10, R11, 0x380, RZ, 0xc0, !PT ;  /* 0x000003800b0a7812 */ /* 0x000fe400078ec0ff */
[----:B------:R-:W-:-:S02]  /*bd80*/  MOV R81, R38 ;  /* 0x0000002600517202 */ /* 0x000fc40000000f00 */
[----:B------:R-:W-:Y:S02]  /*bd90*/  SHF.R.U64 R8, R8, 0x3, RZ ;  /* 0x0000000308087819 */ /* 0x000fe400000012ff */
[----:B------:R-:W-:Y:S02]  /*bda0*/  SHF.R.U64 R10, R10, 0x3, RZ ;  /* 0x000000030a0a7819 */ /* 0x000fe400000012ff */
[----:B------:R-:W-:Y:S01]  /*bdb0*/  LOP3.LUT R8, R8, R9, RZ, 0x3c, !PT ;  /* 0x0000000908087212 */ /* 0x000fe200078e3cff */
[--C-:B------:R-:W-:Y:S01]  /*bdc0*/  IMAD.X R9, RZ, RZ, R29.reuse, P4 ;  /* 0x000000ffff097224 */ /* 0x100fe200020e061d */
[----:B------:R-:W-:Y:S01]  /*bdd0*/  LOP3.LUT R10, R10, R11, RZ, 0x3c, !PT ;  /* 0x0000000b0a0a7212 */ /* 0x000fe200078e3cff */
[----:B------:R-:W-:Y:S01]  /*bde0*/  IMAD.X R11, RZ, RZ, R29, P3 ;  /* 0x000000ffff0b7224 */ /* 0x000fe200018e061d */
[C---:B------:R-:W-:Y:S02]  /*bdf0*/  IADD3 R7, P5, R28.reuse, 0x6000, RZ ;  /* 0x000060001c077810 */ /* 0x040fe40007fbe0ff */
[----:B------:R-:W-:-:S02]  /*be00*/  LOP3.LUT R5, R28, 0x380, RZ, 0xc0, !PT ;  /* 0x000003801c057812 */ /* 0x000fc400078ec0ff */
        /* <DEDUP_REMOVED lines=10> */
[----:B------:R-:W-:Y:S04]  /*beb0*/  SHFL.IDX PT, R94, R94, R31, 0x1c1f ;  /* 0x001c1f1f5e5e7589 */ /* 0x000fe800000e0000 */
[----:B------:R-:W0:Y:S04]  /*bec0*/  SHFL.IDX PT, R90, R90, R31, 0x1c1f ;  /* 0x001c1f1f5a5a7589 */ /* 0x000e2800000e0000 */
[----:B------:R-:W-:Y:S04]  /*bed0*/  SHFL.IDX PT, R63, R63, R24, 0x1c1f ;  /* 0x001c1f183f3f7589 */ /* 0x000fe800000e0000 */
[----:B------:R-:W-:Y:S04]  /*bee0*/  SHFL.IDX PT, R48, R48, R31, 0x1c1f ;  /* 0x001c1f1f30307589 */ /* 0x000fe800000e0000 */
[----:B------:R-:W-:Y:S04]  /*bef0*/  SHFL.IDX PT, R51, R51, R24, 0x1c1f ;  /* 0x001c1f1833337589 */ /* 0x000fe800000e0000 */
[----:B------:R-:W1:Y:S04]  /*bf00*/  SHFL.IDX PT, R46, R46, R31, 0x1c1f ;  /* 0x001c1f1f2e2e7589 */ /* 0x000e6800000e0000 */
[----:B------:R-:W-:Y:S04]  /*bf10*/  SHFL.IDX PT, R49, R49, R24, 0x1c1f ;  /* 0x001c1f1831317589 */ /* 0x000fe800000e0000 */
[----:B------:R-:W2:Y:S01]  /*bf20*/  SHFL.IDX PT, R60, R60, R31, 0x1c1f ;  /* 0x001c1f1f3c3c7589 */ /* 0x000ea200000e0000 */
[----:B0-----:R-:W-:-:S02]  /*bf30*/  SEL R32, R47, R90, P0 ;  /* 0x0000005a2f207207 */ /* 0x001fc40000000000 */
[----:B------:R-:W-:Y:S01]  /*bf40*/  SEL R34, R90, R47, P0 ;  /* 0x0000002f5a227207 */ /* 0x000fe20000000000 */
[----:B------:R-:W-:Y:S04]  /*bf50*/  SHFL.IDX PT, R65, R65, R24, 0x1c1f ;  /* 0x001c1f1841417589 */ /* 0x000fe800000e0000 */
[----:B------:R-:W0:Y:S04]  /*bf60*/  SHFL.IDX PT, R62, R62, R31, 0x1c1f ;  /* 0x001c1f1f3e3e7589 */ /* 0x000e2800000e0000 */
[----:B------:R-:W-:Y:S04]  /*bf70*/  SHFL.IDX PT, R53, R53, R24, 0x1c1f ;  /* 0x001c1f1835357589 */ /* 0x000fe800000e0000 */
[----:B------:R-:W-:Y:S01]  /*bf80*/  SHFL.IDX PT, R55, R55, R24, 0x1c1f ;  /* 0x001c1f1837377589 */ /* 0x000fe200000e0000 */
[----:B-1----:R-:W-:-:S03]  /*bf90*/  SEL R38, R46, R51, P0 ;  /* 0x000000332e267207 */ /* 0x002fc60000000000 */
[----:B------:R-:W-:Y:S04]  /*bfa0*/  SHFL.IDX PT, R57, R57, R24, 0x1c1f ;  /* 0x001c1f1839397589 */ /* 0x000fe800000e0000 */
[----:B------:R-:W-:Y:S01]  /*bfb0*/  SHFL.IDX PT, R59, R59, R24, 0x1c1f ;  /* 0x001c1f183b3b7589 */ /* 0x000fe200000e0000 */
[----:B--2---:R-:W-:Y:S02]  /*bfc0*/  SEL R33, R49, R60, P0 ;  /* 0x0000003c31217207 */ /* 0x004fe40000000000 */
[----:B------:R-:W-:Y:S01]  /*bfd0*/  SEL R35, R60, R49, P0 ;  /* 0x000000313c237207 */ /* 0x000fe20000000000 */
[----:B------:R-:W-:Y:S04]  /*bfe0*/  SHFL.IDX PT, R42, R61, R24, 0x1c1f ;  /* 0x001c1f183d2a7589 */ /* 0x000fe800000e0000 */
[----:B------:R-:W-:Y:S01]  /*bff0*/  SHFL.IDX PT, R67, R67, R24, 0x1c1f ;  /* 0x001c1f1843437589 */ /* 0x000fe200000e0000 */
[----:B0-----:R-:W-:-:S03]  /*c000*/  SEL R39, R62, R65, P0 ;  /* 0x000000413e277207 */ /* 0x001fc60000000000 */
[----:B------:R-:W-:Y:S04]  /*c010*/  SHFL.IDX PT, R69, R69, R24, 0x1c1f ;  /* 0x001c1f1845457589 */ /* 0x000fe800000e0000 */
[----:B------:R-:W-:Y:S04]  /*c020*/  SHFL.IDX PT, R71, R71, R24, 0x1c1f ;  /* 0x001c1f1847477589 */ /* 0x000fe800000e0000 */
[----:B------:R-:W-:Y:S04]  /*c030*/  SHFL.IDX PT, R73, R73, R24, 0x1c1f ;  /* 0x001c1f1849497589 */ /* 0x000fe800000e0000 */
[----:B------:R0:W-:Y:S04]  /*c040*/  SHFL.IDX PT, R75, R75, R24, 0x1c1f ;  /* 0x001c1f184b4b7589 */ /* 0x0001e800000e0000 */
[----:B------:R-:W-:Y:S04]  /*c050*/  SHFL.IDX PT, R50, R50, R31, 0x1c1f ;  /* 0x001c1f1f32327589 */ /* 0x000fe800000e0000 */
[----:B------:R-:W-:Y:S01]  /*c060*/  SHFL.IDX PT, R72, R64, R31, 0x1c1f ;  /* 0x001c1f1f40487589 */ /* 0x000fe200000e0000 */
[----:B0-----:R-:W-:-:S03]  /*c070*/  SHF.R.S32.HI R24, RZ, 0x1f, R26 ;  /* 0x0000001fff187819 */ /* 0x001fc6000001141a */
[----:B------:R-:W-:Y:S01]  /*c080*/  SHFL.IDX PT, R52, R52, R31, 0x1c1f ;  /* 0x001c1f1f34347589 */ /* 0x000fe200000e0000 */
[----:B------:R-:W-:Y:S02]  /*c090*/  SEL R26, R94, R25, P0 ;  /* 0x000000195e1a7207 */ /* 0x000fe40000000000 */
[----:B------:R-:W-:Y:S01]  /*c0a0*/  IADD3.X R41, R24, UR7, R27, P1, !PT ;  /* 0x0000000718297c10 */ /* 0x000fe20008ffe41b */
[----:B------:R-:W-:Y:S01]  /*c0b0*/  SHFL.IDX PT, R74, R66, R31, 0x1c1f ;  /* 0x001c1f1f424a7589 */ /* 0x000fe200000e0000 */
[----:B------:R-:W-:Y:S01]  /*c0c0*/  ULDC.64 UR6, c[0x0][0xb88] ;  /* 0x0002e20000067ab9 */ /* 0x000fe20000000a00 */
[----:B------:R-:W-:Y:S01]  /*c0d0*/  SEL R24, R25, R94, P0 ;  /* 0x0000005e19187207 */ /* 0x000fe20000000000 */
[----:B------:R-:W-:Y:S01]  /*c0e0*/  IMAD R36, R36, UR6, RZ ;  /* 0x0000000624247c24 */ /* 0x000fe2000f8e02ff */
[----:B------:R-:W-:Y:S01]  /*c0f0*/  SHFL.IDX PT, R54, R54, R31, 0x1c1f ;  /* 0x001c1f1f36367589 */ /* 0x000fe200000e0000 */
[----:B------:R-:W-:Y:S01]  /*c100*/  SEL R25, R63, R48, P0 ;  /* 0x000000303f197207 */ /* 0x000fe20000000000 */
[C---:B------:R-:W-:Y:S01]  /*c110*/  IMAD.WIDE.U32 R40, R37.reuse, UR6, R40 ;  /* 0x0000000625287c25 */ /* 0x040fe2000f8e0028 */
[----:B------:R-:W-:Y:S01]  /*c120*/  SEL R27, R48, R63, P0 ;  /* 0x0000003f301b7207 */ /* 0x000fe20000000000 */
[----:B------:R-:W-:Y:S01]  /*c130*/  SHFL.IDX PT, R76, R68, R31, 0x1c1f ;  /* 0x001c1f1f444c7589 */ /* 0x000fe200000e0000 */
[----:B------:R-:W-:Y:S01]  /*c140*/  LOP3.LUT P1, RZ, R188, 0x3, RZ, 0xc0, !PT ;  /* 0x00000003bcff7812 */ /* 0x000fe2000782c0ff */
[----:B------:R-:W-:Y:S01]  /*c150*/  IMAD R47, R37, UR7, R36 ;  /* 0x00000007252f7c24 */ /* 0x000fe2000f8e0224 */
[----:B------:R-:W-:Y:S01]  /*c160*/  SEL R36, R51, R46, P0 ;  /* 0x0000002e33247207 */ /* 0x000fe20000000000 */
[----:B------:R-:W0:Y:S01]  /*c170*/  SHFL.IDX PT, R56, R56, R31, 0x1c1f ;  /* 0x001c1f1f38387589 */ /* 0x000e2200000e0000 */
[----:B------:R-:W-:Y:S01]  /*c180*/  VIADD R46, R190, UR40 ;  /* 0x00000028be2e7c36 */ /* 0x000fe20008000000 */
[----:B------:R-:W-:Y:S01]  /*c190*/  ULDC.64 UR6, c[0x0][0xb50] ;  /* 0x0002d40000067ab9 */ /* 0x000fe20000000a00 */
[----:B------:R-:W-:Y:S01]  /*c1a0*/  SEL R37, R65, R62, P0 ;  /* 0x0000003e41257207 */ /* 0x000fe20000000000 */
[----:B------:R-:W1:Y:S04]  /*c1b0*/  SHFL.IDX PT, R78, R70, R31, 0x1c1f ;  /* 0x001c1f1f464e7589 */ /* 0x000e6800000e0000 */
[----:B------:R-:W2:Y:S04]  /*c1c0*/  SHFL.IDX PT, R43, R58, R31, 0x1c1f ;  /* 0x001c1f1f3a2b7589 */ /* 0x000ea800000e0000 */
[----:B------:R3:W4:Y:S04]  /*c1d0*/  SHFL.IDX PT, R86, R86, R31, 0x1c1f ;  /* 0x001c1f1f56567589 */ /* 0x00072800000e0000 */
[----:B------:R2:W-:Y:S04]  /*c1e0*/  STSM.16.M88.4 [R83], R24 ;  /* 0x0000001853007844 */ /* 0x0005e80000000200 */
[----:B------:R4:W-:Y:S01]  /*c1f0*/  STSM.16.M88.4 [R44], R32 ;  /* 0x000000202c007844 */ /* 0x0009e20000000200 */
[----:B---3--:R-:W-:-:S03]  /*c200*/  IMAD R31, R30, UR5, RZ ;  /* 0x000000051e1f7c24 */ /* 0x008fc6000f8e02ff */
[----:B------:R3:W-:Y:S01]  /*c210*/  STSM.16.M88.4 [R45], R36 ;  /* 0x000000242d007844 */ /* 0x0007e20000000200 */
[----:B0-----:R-:W-:Y:S02]  /*c220*/  SEL R64, R59, R56, P0 ;  /* 0x000000383b407207 */ /* 0x001fe40000000000 */
[----:B------:R-:W-:Y:S02]  /*c230*/  ISETP.GE.OR P3, PT, R46, R31, P1 ;  /* 0x0000001f2e00720c */ /* 0x000fe40000f66670 */
[----:B------:R-:W-:Y:S02]  /*c240*/  SEL R66, R56, R59, P0 ;  /* 0x0000003b38427207 */ /* 0x000fe40000000000 */
[----:B-1----:R-:W-:Y:S01]  /*c250*/  SEL R65, R73, R78, P0 ;  /* 0x0000004e49417207 */ /* 0x002fe20000000000 */
[----:B--2---:R-:W-:Y:S01]  /*c260*/  VIADD R24, R46, 0x8 ;  /* 0x000000082e187836 */ /* 0x004fe20000000000 */
[----:B------:R-:W-:Y:S01]  /*c270*/  SEL R26, R50, R53, P0 ;  /* 0x00000035321a7207 */ /* 0x000fe20000000000 */
[----:B------:R-:W-:Y:S01]  /*c280*/  IMAD.IADD R25, R41, 0x1, R47 ;  /* 0x0000000129197824 */ /* 0x000fe200078e022f */
[----:B------:R-:W-:-:S02]  /*c290*/  LEA R41, P4, R40, UR6, 0x2 ;  /* 0x0000000628297c11 */ /* 0x000fc4000f8810ff */
[----:B------:R-:W-:Y:S02]  /*c2a0*/  ISETP.GE.OR P1, PT, R24, R31, P1 ;  /* 0x0000001f1800720c */ /* 0x000fe40000f26670 */
[----:B------:R-:W-:Y:S01]  /*c2b0*/  LEA.HI.X R40, R40, UR7, R25, 0x2, P4 ;  /* 0x0000000728287c11 */ /* 0x000fe2000a0f1419 */
[----:B------:R-:W-:Y:S01]  /*c2c0*/  SHFL.IDX PT, R60, R41, RZ, 0x1c1f ;  /* 0x001c1fff293c7589 */ /* 0x000fe200000e0000 */
[----:B------:R-:W-:Y:S02]  /*c2d0*/  SEL R24, R53, R50, P0 ;  /* 0x0000003235187207 */ /* 0x000fe40000000000 */
[----:B------:R-:W-:Y:S01]  /*c2e0*/  SEL R25, R67, R72, P0 ;  /* 0x0000004843197207 */ /* 0x000fe20000000000 */
[----:B------:R-:W0:Y:S01]  /*c2f0*/  SHFL.IDX PT, R61, R40, RZ, 0x1c1f ;  /* 0x001c1fff283d7589 */ /* 0x000e2200000e0000 */
[----:B------:R-:W-:Y:S02]  /*c300*/  SEL R27, R72, R67, P0 ;  /* 0x00000043481b7207 */ /* 0x000fe40000000000 */
[----:B----4-:R-:W-:Y:S01]  /*c310*/  SEL R32, R55, R52, P0 ;  /* 0x0000003437207207 */ /* 0x010fe20000000000 */
[----:B------:R-:W-:Y:S01]  /*c320*/  SHFL.IDX PT, R62, R41, 0x1, 0x1c1f ;  /* 0x003c1f00293e7f89 */ /* 0x000fe200000e0000 */
[----:B------:R-:W-:-:S02]  /*c330*/  SEL R34, R52, R55, P0 ;  /* 0x0000003734227207 */ /* 0x000fc40000000000 */
[----:B------:R-:W-:Y:S01]  /*c340*/  SEL R33, R69, R74, P0 ;  /* 0x0000004a45217207 */ /* 0x000fe20000000000 */
[----:B------:R-:W-:Y:S01]  /*c350*/  STSM.16.M88.4 [R82], R24 ;  /* 0x0000001852007844 */ /* 0x000fe20000000200 */
[----:B------:R-:W-:Y:S02]  /*c360*/  SEL R35, R74, R69, P0 ;  /* 0x000000454a237207 */ /* 0x000fe40000000000 */
[----:B------:R-:W-:Y:S01]  /*c370*/  SEL R44, R57, R54, P0 ;  /* 0x00000036392c7207 */ /* 0x000fe20000000000 */
[----:B------:R-:W1:Y:S01]  /*c380*/  SHFL.IDX PT, R63, R40, 0x1, 0x1c1f ;  /* 0x003c1f00283f7f89 */ /* 0x000e6200000e0000 */
[----:B------:R-:W-:Y:S02]  /*c390*/  SEL R46, R54, R57, P0 ;  /* 0x00000039362e7207 */ /* 0x000fe40000000000 */
[----:B---3--:R-:W-:Y:S01]  /*c3a0*/  SEL R45, R71, R76, P0 ;  /* 0x0000004c472d7207 */ /* 0x008fe20000000000 */
[----:B------:R-:W-:Y:S01]  /*c3b0*/  STSM.16.M88.4 [R81], R32 ;  /* 0x0000002051007844 */ /* 0x000fe20000000200 */
[----:B------:R-:W-:-:S02]  /*c3c0*/  SEL R47, R76, R71, P0 ;  /* 0x000000474c2f7207 */ /* 0x000fc40000000000 */
[----:B------:R-:W-:Y:S02]  /*c3d0*/  SEL R67, R78, R73, P0 ;  /* 0x000000494e437207 */ /* 0x000fe40000000000 */
[----:B------:R-:W-:Y:S01]  /*c3e0*/  SEL R68, R42, R43, P0 ;  /* 0x0000002b2a447207 */ /* 0x000fe20000000000 */
[----:B------:R-:W-:Y:S01]  /*c3f0*/  STSM.16.M88.4 [R80], R44 ;  /* 0x0000002c50007844 */ /* 0x000fe20000000200 */
[----:B------:R-:W-:Y:S02]  /*c400*/  SEL R70, R43, R42, P0 ;  /* 0x0000002a2b467207 */ /* 0x000fe40000000000 */
[----:B------:R-:W-:Y:S01]  /*c410*/  SEL R69, R75, R86, P0 ;  /* 0x000000564b457207 */ /* 0x000fe20000000000 */
[----:B------:R2:W-:Y:S01]  /*c420*/  STSM.16.M88.4 [R79], R64 ;  /* 0x000000404f007844 */ /* 0x0005e20000000200 */
[----:B------:R-:W-:-:S05]  /*c430*/  SEL R71, R86, R75, P0 ;  /* 0x0000004b56477207 */ /* 0x000fca0000000000 */
[----:B------:R-:W-:Y:S01]  /*c440*/  STSM.16.M88.4 [R77], R68 ;  /* 0x000000444d007844 */ /* 0x000fe20000000200 */
[----:B------:R-:W-:Y:S08]  /*c450*/  BAR.SYNC.DEFER_BLOCKING 0x1, 0x100 ;  /* 0x0044000000007b1d */ /* 0x000ff00000010000 */
[----:B--2---:R-:W2:Y:S01]  /*c460*/  @P2 LDC R65, c[0x0][0xbec] ;  /* 0x0002fb00ff412b82 */ /* 0x004ea20000000800 */
[----:B------:R-:W-:Y:S01]  /*c470*/  UIMAD UR5, UR12, UR8, URZ ;  /* 0x000000080c0572a4 */ /* 0x000fe2000f8e023f */
[----:B0-----:R0:W-:Y:S01]  /*c480*/  @!P3 ST.E desc[UR50][R60.64], R0 ;  /* 0x000000003c00b985 */ /* 0x0011e2000c101932 */
[----:B------:R-:W-:-:S03]  /*c490*/  UIMAD.WIDE.U32 UR6, UR38, UR8, URZ ;  /* 0x00000008260672a5 */ /* 0x000fc6000f8e003f */
[----:B-1----:R1:W-:Y:S02]  /*c4a0*/  @!P1 ST.E desc[UR50][R62.64], R2 ;  /* 0x000000023e009985 */ /* 0x0023e4000c101932 */
[----:B0-----:R-:W0:Y:S01]  /*c4b0*/  @P2 LDC R61, c[0x0][0xbf0] ;  /* 0x0002fc00ff3d2b82 */ /* 0x001e220000000800 */
[----:B------:R-:W-:Y:S01]  /*c4c0*/  IMAD R0, R22, 0x20, R23 ;  /* 0x0000002016007824 */ /* 0x000fe200078e0217 */
[----:B------:R-:W-:Y:S01]  /*c4d0*/  UIMAD UR5, UR38, UR9, UR5 ;  /* 0x00000009260572a4 */ /* 0x000fe2000f8e0205 */
[----:B------:R3:W5:Y:S02]  /*c4e0*/  LD.E.128 R44, desc[UR50][R6.64] ;  /* 0x00000032062c7980 */ /* 0x000764000c101d00 */
[----:B-1----:R-:W-:Y:S01]  /*c4f0*/  VIADD R2, R0, UR40 ;  /* 0x0000002800027c36 */ /* 0x002fe20008000000 */
[----:B------:R-:W-:Y:S01]  /*c500*/  UIMAD UR8, UR13, UR10, URZ ;  /* 0x0000000a0d0872a4 */ /* 0x000fe2000f8e023f */
[----:B------:R1:W5:Y:S02]  /*c510*/  LD.E.128 R52, desc[UR50][R8.64] ;  /* 0x0000003208347980 */ /* 0x000364000c101d00 */
[----:B--2---:R-:W-:Y:S01]  /*c520*/  @P2 IMAD.HI.U32 R0, R2, R65, RZ ;  /* 0x0000004102002227 */ /* 0x004fe200078e00ff */
[----:B------:R-:W-:Y:S01]  /*c530*/  UIADD3 UR7, UR7, UR5, URZ ;  /* 0x0000000507077290 */ /* 0x000fe2000fffe03f */
[----:B------:R2:W5:Y:S02]  /*c540*/  LD.E.128 R32, desc[UR50][R4.64] ;  /* 0x0000003204207980 */ /* 0x000564000c101d00 */
[----:B---3--:R-:W-:Y:S01]  /*c550*/  IMAD.MOV.U32 R7, RZ, RZ, R2 ;  /* 0x000000ffff077224 */ /* 0x008fe200078e0002 */
[----:B------:R-:W-:Y:S01]  /*c560*/  UIMAD UR5, UR37, UR11, UR8 ;  /* 0x0000000b250572a4 */ /* 0x000fe2000f8e0208 */
[----:B------:R-:W5:Y:S01]  /*c570*/  LD.E.128 R48, desc[UR50][R28.64] ;  /* 0x000000321c307980 */ /* 0x000f62000c101d00 */
[----:B------:R-:W-:Y:S01]  /*c580*/  UIMAD.WIDE.U32 UR6, UR37, UR10, UR6 ;  /* 0x0000000a250672a5 */ /* 0x000fe2000f8e0006 */
[----:B------:R-:W-:-:S02]  /*c590*/  ULDC.64 UR8, c[0x0][0xae0] ;  /* 0x0002b80000087ab9 */ /* 0x000fc40000000a00 */
[----:B------:R-:W5:Y:S04]  /*c5a0*/  LD.E.128 R40, desc[UR50][R20.64] ;  /* 0x0000003214287980 */ /* 0x000f68000c101d00 */
[----:B------:R-:W5:Y:S01]  /*c5b0*/  LD.E.128 R36, desc[UR50][R14.64] ;  /* 0x000000320e247980 */ /* 0x000f62000c101d00 */
[----:B0-----:R-:W-:Y:S01]  /*c5c0*/  @P2 SHF.R.U32.HI R7, RZ, R61, R0 ;  /* 0x0000003dff072219 */ /* 0x001fe20000011600 */
[----:B------:R-:W-:Y:S02]  /*c5d0*/  UIADD3 UR5, UR7, UR5, URZ ;  /* 0x0000000507057290 */ /* 0x000fe4000fffe03f */
[----:B------:R-:W5:Y:S01]  /*c5e0*/  LD.E.128 R24, desc[UR50][R12.64] ;  /* 0x000000320c187980 */ /* 0x000f62000c101d00 */
[--C-:B------:R-:W-:Y:S01]  /*c5f0*/  SHF.R.S32.HI R0, RZ, 0x1f, R7.reuse ;  /* 0x0000001fff007819 */ /* 0x100fe20000011407 */
[----:B-1----:R-:W-:-:S02]  /*c600*/  IMAD.MOV R9, RZ, RZ, -R7 ;  /* 0x000000ffff097224 */ /* 0x002fc400078e0a07 */
[----:B--2---:R-:W-:Y:S01]  /*c610*/  IMAD.U32 R5, RZ, RZ, UR7 ;  /* 0x00000007ff057e24 */ /* 0x004fe2000f8e00ff */
        /* <DEDUP_REMOVED lines=11> */
[----:B------:R-:W-:-:S02]  /*c6d0*/  IMAD.U32 R5, RZ, RZ, UR5 ;  /* 0x00000005ff057e24 */ /* 0x000fc4000f8e00ff */
[C---:B0-----:R-:W-:Y:S01]  /*c6e0*/  IMAD R11, R7.reuse, UR9, R0 ;  /* 0x00000009070b7c24 */ /* 0x041fe2000f8e0200 */
[----:B------:R-:W-:Y:S01]  /*c6f0*/  SHF.R.S32.HI R0, RZ, 0x1f, R9 ;  /* 0x0000001fff007819 */ /* 0x000fe20000011409 */
[----:B------:R-:W-:-:S04]  /*c700*/  IMAD.WIDE.U32 R4, R7, UR8, R4 ;  /* 0x0000000807047c25 */ /* 0x000fc8000f8e0004 */
[----:B------:R-:W-:Y:S02]  /*c710*/  IMAD.IADD R5, R5, 0x1, R11 ;  /* 0x0000000105057824 */ /* 0x000fe400078e020b */
[----:B------:R-:W-:Y:S02]  /*c720*/  IMAD R2, R0, UR6, RZ ;  /* 0x0000000600027c24 */ /* 0x000fe4000f8e02ff */
[----:B------:R-:W-:Y:S02]  /*c730*/  VIADD R8, R23, UR40 ;  /* 0x0000002817087c36 */ /* 0x000fe40008000000 */
        /* <DEDUP_REMOVED lines=27> */
.L_x_9372:
[----:B------:R-:W-:Y:S05]  /*c8f0*/  BSYNC B1 ;  /* 0x0000000000017941 */ /* 0x000fea0003800000 */
.L_x_9371:
        /* <DEDUP_REMOVED lines=13> */
.L_x_9374:
[----:B------:R-:W-:Y:S05]  /*c9d0*/  BSYNC B1 ;  /* 0x0000000000017941 */ /* 0x000fea0003800000 */
.L_x_9373:
        /* <DEDUP_REMOVED lines=13> */
.L_x_9376:
[----:B------:R-:W-:Y:S05]  /*cab0*/  BSYNC B1 ;  /* 0x0000000000017941 */ /* 0x000fea0003800000 */
.L_x_9375:
        /* <DEDUP_REMOVED lines=16> */
.L_x_9370:
        /* <DEDUP_REMOVED lines=50> */
.L_x_9379:
[----:B------:R-:W-:Y:S05]  /*cee0*/  BSYNC B1 ;  /* 0x0000000000017941 */ /* 0x000fea0003800000 */
.L_x_9378:
        /* <DEDUP_REMOVED lines=55> */
.L_x_9381:
[----:B------:R-:W-:Y:S05]  /*d260*/  BSYNC B1 ;  /* 0x0000000000017941 */ /* 0x000fea0003800000 */
.L_x_9380:
        /* <DEDUP_REMOVED lines=13> */
.L_x_9383:
[----:B------:R-:W-:Y:S05]  /*d340*/  BSYNC B1 ;  /* 0x0000000000017941 */ /* 0x000fea0003800000 */
.L_x_9382:
        /* <DEDUP_REMOVED lines=13> */
.L_x_9385:
[----:B------:R-:W-:Y:S05]  /*d420*/  BSYNC B1 ;  /* 0x0000000000017941 */ /* 0x000fea0003800000 */
.L_x_9384:
[----:B---3--:R-:W-:Y:S01]  /*d430*/  VIADD R3, R6, 0x60 ;  /* 0x0000006006037836 */ /* 0x008fe20000000000 */
[----:B0-----:R0:W3:Y:S04]  /*d440*/  SHFL.IDX PT, R0, R5, 0x3, 0x181f ;  /* 0x00781f0005007f89 */ /* 0x0010e800000e0000 */
[----:B------:R-:W-:Y:S01]  /*d450*/  ISETP.GE.AND P0, PT, R3, R9, PT ;  /* 0x000000090300720c */ /* 0x000fe20003f06270 */
[----:B-1----:R0:W1:-:S12]  /*d460*/  SHFL.IDX PT, R2, R4, 0x3, 0x181f ;  /* 0x00781f0004027f89 */ /* 0x00205800000e0000 */
[----:B0-----:R-:W-:Y:S05]  /*d470*/  @P0 BRA `(.L_x_9377) ;  /* 0x0000000000240947 */ /* 0x001fea0003800000 */
[----:B------:R-:W-:Y:S02]  /*d480*/  ULDC UR5, c[0x0][0xac8] ;  /* 0x0002b20000057ab9 */ /* 0x000fe40000000800 */
[----:B------:R-:W-:Y:S02]  /*d490*/  ISETP.GE.AND P2, PT, R16, UR5, PT ;  /* 0x0000000510007c0c */ /* 0x000fe4000bf46270 */
[----:B------:R-:W-:-:S11]  /*d4a0*/  ISETP.GE.AND P3, PT, R19, UR5, PT ;  /* 0x0000000513007c0c */ /* 0x000fd6000bf66270 */
[CC--:B-12-4-:R-:W-:Y:S02]  /*d4b0*/  @!P2 LEA R4, P0, R16.reuse, R2.reuse, 0x1 ;  /* 0x000000021004a211 */ /* 0x0d6fe400078008ff */
[C---:B------:R-:W-:Y:S02]  /*d4c0*/  @!P3 LEA R2, P1, R19.reuse, R2, 0x1 ;  /* 0x000000021302b211 */ /* 0x040fe400078208ff */
[-C--:B---3--:R-:W-:Y:S02]  /*d4d0*/  @!P2 LEA.HI.X R5, R16, R0.reuse, R193, 0x1, P0 ;  /* 0x000000001005a211 */ /* 0x088fe400000f0cc1 */
[----:B------:R-:W-:-:S03]  /*d4e0*/  @!P3 LEA.HI.X R3, R19, R0, R192, 0x1, P1 ;  /* 0x000000001303b211 */ /* 0x000fc600008f0cc0 */
[----:B------:R0:W-:Y:S04]  /*d4f0*/  @!P2 ST.E.128 desc[UR50][R4.64], RZ ;  /* 0x000000ff0400a985 */ /* 0x0001e8000c101d32 */
[----:B------:R0:W-:Y:S02]  /*d500*/  @!P3 ST.E.128 desc[UR50][R2.64], RZ ;  /* 0x000000ff0200b985 */ /* 0x0001e4000c101d32 */
.L_x_9377:
[----:B------:R-:W-:Y:S05]  /*d510*/  BSYNC B0 ;  /* 0x0000000000007941 */ /* 0x000fea0003800000 */
.L_x_9369:
[----:B------:R-:W-:Y:S02]  /*d520*/  ULDC UR5, c[0x0][0xc38] ;  /* 0x00030e0000057ab9 */ /* 0x000fe40000000800 */
[----:B------:R-:W-:-:S06]  /*d530*/  UISETP.GE.AND UP0, UPT, UR4, UR5, UPT ;  /* 0x000000050400728c */ /* 0x000fcc000bf06270 */
[----:B------:R-:W-:-:S13]  /*d540*/  PLOP3.LUT P0, PT, PT, PT, UP0, 0x80, 0x0 ;  /* 0x000000000000781c */ /* 0x000fda0003f0f008 */
[----:B------:R-:W-:Y:S05]  /*d550*/  @!P0 BRA `(.L_x_9386) ;  /* 0xffffff3400e88947 */ /* 0x000fea000383ffff */
[----:B------:R-:W-:Y:S05]  /*d560*/  EXIT ;  /* 0x000000000000794d */ /* 0x000fea0003800000 */
.L_x_9328:
        /* <DEDUP_REMOVED lines=17> */
[----:B------:R-:W-:Y:S01]  /*d680*/  ULDC UR4, c[0x0][0x424] ;  /* 0x0001090000047ab9 */ /* 0x000fe20000000800 */
[----:B------:R-:W0:Y:S01]  /*d690*/  S2R R7, SR_TID.X ;  /* 0x0000000000077919 */ /* 0x000e220000002100 */
[----:B------:R-:W-:Y:S01]  /*d6a0*/  UISETP.NE.U32.AND UP0, UPT, UR6, URZ, UPT ;  /* 0x0000003f0600728c */ /* 0x000fe2000bf05070 */
[----:B------:R-:W-:Y:S01]  /*d6b0*/  MOV R17, 0x400 ;  /* 0x0000040000117802 */ /* 0x000fe20000000f00 */
[----:B------:R-:W-:Y:S01]  /*d6c0*/  ULDC UR8, c[0x0][0x2b8] ;  /* 0x0000ae0000087ab9 */ /* 0x000fe20000000800 */
[----:B------:R-:W-:Y:S01]  /*d6d0*/  ULDC UR39, c[0x0][0x288] ;  /* 0x0000a20000277ab9 */ /* 0x000fe20000000800 */
[----:B------:R-:W-:Y:S01]  /*d6e0*/  UISETP.NE.AND.EX UP0, UPT, UR7, URZ, UPT, UP0 ;  /* 0x0000003f0700728c */ /* 0x000fe2000bf05300 */
[----:B------:R-:W-:Y:S02]  /*d6f0*/  ULDC UR38, c[0x0][0x448] ;  /* 0x0001120000267ab9 */ /* 0x000fe40000000800 */
[----:B------:R-:W-:Y:S01]  /*d700*/  ULDC.64 UR6, c[0x0][0x2f0] ;  /* 0x0000bc0000067ab9 */ /* 0x000fe20000000a00 */
        /* <DEDUP_REMOVED lines=25> */
[----:B------:R-:W-:Y:S02]  /*d8a0*/  LOP3.LUT R3, R7, 0x400, R0, 0xf8, !PT ;  /* 0x0000040007037812 */ /* 0x000fe400078ef800 */
[----:B------:R0:W-:Y:S01]  /*d8b0*/  STL [R1+0x1c], R2 ;  /* 0x00001c0201007387 */ /* 0x0001e20000100800 */
[----:B------:R-:W-:Y:S02]  /*d8c0*/  ISETP.GE.AND P1, PT, R34, UR7, PT ;  /* 0x0000000722007c0c */ /* 0x000fe4000bf26270 */
[----:B------:R-:W-:Y:S02]  /*d8d0*/  LOP3.LUT R16, R16, 0xfffffffe, RZ, 0xc0, !PT ;  /* 0xfffffffe10107812 */ /* 0x000fe400078ec0ff */
[----:B0-----:R-:W-:-:S04]  /*d8e0*/  SHF.R.U32.HI R2, RZ, 0x3, R9 ;  /* 0x00000003ff027819 */ /* 0x001fc80000011609 */
[----:B------:R-:W-:Y:S01]  /*d8f0*/  LOP3.LUT R4, R2, 0x70, R0, 0xf8, !PT ;  /* 0x0000007002047812 */ /* 0x000fe200078ef800 */
[C---:B------:R-:W-:Y:S02]  /*d900*/  VIADD R2, R24.reuse, 0x40 ;  /* 0x0000004018027836 */ /* 0x040fe40000000000 */
[----:B------:R-:W-:Y:S01]  /*d910*/  @P0 VIADD R2, R24, 0xffffffc0 ;  /* 0xffffffc018020836 */ /* 0x000fe20000000000 */
[----:B------:R0:W-:Y:S01]  /*d920*/  STL [R1+0x24], RZ ;  /* 0x000024ff01007387 */ /* 0x0001e20000100800 */
[----:B------:R-:W-:-:S03]  /*d930*/  @P2 LOP3.LUT R16, R16, 0x1, RZ, 0xfc, !PT ;  /* 0x0000000110102812 */ /* 0x000fc600078efcff */
[----:B------:R0:W-:Y:S01]  /*d940*/  STL [R1+0x14], R3 ;  /* 0x0000140301007387 */ /* 0x0001e20000100800 */
[----:B------:R-:W-:Y:S01]  /*d950*/  LOP3.LUT R16, R16, 0xfffffdff, RZ, 0xc0, !PT ;  /* 0xfffffdff10107812 */ /* 0x000fe200078ec0ff */
[----:B------:R-:W-:-:S03]  /*d960*/  USEL UR4, UR4, 0x1, UP0 ;  /* 0x0000000104047887 */ /* 0x000fc60008000000 */
[----:B------:R-:W-:Y:S01]  /*d970*/  @P1 LOP3.LUT R16, R16, 0x200, RZ, 0xfc, !PT ;  /* 0x0000020010101812 */ /* 0x000fe200078efcff */
        /* <DEDUP_REMOVED lines=11> */
[----:B------:R-:W-:Y:S02]  /*da30*/  ULOP3.LUT UR45, UR36, 0x2, URZ, 0xfc, !UPT ;  /* 0x00000002242d7892 */ /* 0x000fe4000f8efc3f */
[----:B------:R-:W-:-:S02]  /*da40*/  ULOP3.LUT UR46, UR36, 0x1, URZ, 0xfc, !UPT ;  /* 0x00000001242e7892 */ /* 0x000fc4000f8efc3f */
[----:B------:R-:W-:Y:S02]  /*da50*/  UIADD3 UR39, UR37, 0xa0, -UR39 ;  /* 0x000000a025277890 */ /* 0x000fe4000fffe827 */
[----:B------:R-:W-:Y:S01]  /*da60*/  ULEA.HI.SX32 UR40, UR5, UR40, 0x1a ;  /* 0x0000002805287291 */ /* 0x000fe2000f8fd23f */
[----:B------:R-:W-:Y:S01]  /*da70*/  ULDC UR47, c[0x0][0xc] ;  /* 0x00000300002f7ab9 */ /* 0x000fe20000000800 */
[----:B--2---:R-:W-:-:S05]  /*da80*/  LEA R17, R10, R17, 0x18 ;  /* 0x000000110a117211 */ /* 0x004fca00078ec0ff */
[----:B------:R-:W-:-:S05]  /*da90*/  IMAD.IADD R0, R17, 0x1, R3 ;  /* 0x0000000111007824 */ /* 0x000fca00078e0203 */
[----:B------:R0:W-:Y:S04]  /*daa0*/  STL [R1+0x20], R0 ;  /* 0x0000200001007387 */ /* 0x0001e80000100800 */
[----:B------:R0:W-:Y:S02]  /*dab0*/  STL [R1+0x10], R2 ;  /* 0x0000100201007387 */ /* 0x0001e40000100800 */
.L_x_9452:
        /* <DEDUP_REMOVED lines=23> */
.L_x_9388:
[----:B------:R-:W-:Y:S01]  /*dc30*/  ULDC UR8, c[0x0][0xc54] ;  /* 0x0003150000087ab9 */ /* 0x000fe20000000800 */
[----:B------:R-:W-:Y:S01]  /*dc40*/  UMOV UR6, UR7 ;  /* 0x0000000700067c82 */ /* 0x000fe20008000000 */
[----:B------:R-:W-:-:S11]  /*dc50*/  UISETP.NE.AND UP0, UPT, UR8, 0x1, UPT ;  /* 0x000000010800788c */ /* 0x000fd6000bf05270 */
[----:B------:R-:W-:Y:S02]  /*dc60*/  @UP0 ULDC.64 UR10, c[0x0][0xc58] ;  /* 0x00031600000a0ab9 */ /* 0x000fe40000000a00 */
[----:B------:R-:W-:-:S04]  /*dc70*/  UIMAD.WIDE.U32 UR4, UR7, UR10, URZ ;  /* 0x0000000a070472a5 */ /* 0x000fc8000f8e003f */
[----:B------:R-:W-:-:S04]  /*dc80*/  @UP0 USHF.R.U32.HI UR6, URZ, UR11, UR5 ;  /* 0x0000000b3f060299 */ /* 0x000fc80008011605 */
[----:B------:R-:W-:-:S12]  /*dc90*/  UIMAD UR4, UR6, UR8, URZ ;  /* 0x00000008060472a4 */ /* 0x000fd8000f8e023f */
.L_x_9389:
        /* <DEDUP_REMOVED lines=60> */
.L_x_9391:
        /* <DEDUP_REMOVED lines=20> */
.L_x_9394:
[----:B------:R-:W-:Y:S05]  /*e1a0*/  BSYNC B6 ;  /* 0x0000000000067941 */ /* 0x000fea0003800000 */
.L_x_9393:
        /* <DEDUP_REMOVED lines=22> */
.L_x_9396:
[----:B------:R-:W-:Y:S05]  /*e310*/  BSYNC B6 ;  /* 0x0000000000067941 */ /* 0x000fea0003800000 */
.L_x_9395:
        /* <DEDUP_REMOVED lines=21> */
.L_x_9398:
[----:B------:R-:W-:Y:S05]  /*e470*/  BSYNC B6 ;  /* 0x0000000000067941 */ /* 0x000fea0003800000 */
.L_x_9397:
        /* <DEDUP_REMOVED lines=19> */
.L_x_9400:
[----:B------:R-:W-:Y:S05]  /*e5b0*/  BSYNC B6 ;  /* 0x0000000000067941 */ /* 0x000fea0003800000 */
.L_x_9399:
        /* <DEDUP_REMOVED lines=18> */
.L_x_9472:
        /* <DEDUP_REMOVED lines=72> */
.L_x_9402:
[----:B------:R-:W-:Y:S01]  /*eb60*/  IMAD R0, R31, 0x8, R17 ;  /* 0x000000081f007824 */ /* 0x000fe200078e0211 */
[----:B------:R-:W-:Y:S01]  /*eb70*/  SHF.L.U32 R27, R36, 0x1f, RZ ;  /* 0x0000001f241b7819 */ /* 0x000fe200000006ff */
[----:B------:R-:W-:Y:S01]  /*eb80*/  BSSY B0, `(.L_x_9403) ;  /* 0x0000004000007945 */ /* 0x000fe20003800000 */
[----:B------:R-:W-:Y:S02]  /*eb90*/  SHF.R.S32.HI R22, RZ, 0x1f, R8 ;  /* 0x0000001fff167819 */ /* 0x000fe40000011408 */
[----:B------:R-:W0:Y:S02]  /*eba0*/  SYNCS.PHASECHK.TRANS64.TRYWAIT P0, [R0+URZ+0x22880], R27 ;  /* 0x0228801b000075a7 */ /* 0x000e24000800017f */
[----:B0-----:R-:W-:Y:S05]  /*ebb0*/  @!P0 BRA `(.L_x_9404) ;  /* 0x0000004400b08947 */ /* 0x001fea0003800000 */
.L_x_9473:
[----:B------:R-:W-:Y:S05]  /*ebc0*/  BSYNC B0 ;  /* 0x0000000000007941 */ /* 0x000fea0003800000 */
.L_x_9403:
        /* <DEDUP_REMOVED lines=122> */
.L_x_9495:
        /* <DEDUP_REMOVED lines=10> */
.L_x_9406:
        /* <DEDUP_REMOVED lines=11> */
.L_x_9407:
[----:B------:R1:W-:Y:S01]  /*f4c0*/  SYNCS.ARRIVE.TRANS64.A1T0 RZ, [R0+URZ+0x22870], RZ ;  /* 0x022870ff00ff79a7 */ /* 0x0003e2000810003f */
[----:B------:R-:W-:Y:S05]  /*f4d0*/  @!P6 BRA `(.L_x_9408) ;  /* 0x000000000004e947 */ /* 0x000fea0003800000 */
[----:B------:R-:W-:Y:S01]  /*f4e0*/  BPT.TRAP 0x1 ;  /* 0x000000040000795c */ /* 0x000fe20000300000 */
.L_x_9408:
[----:B------:R-:W2:Y:S01]  /*f4f0*/  SYNCS.PHASECHK.TRANS64.TRYWAIT P0, [R0+URZ+0x22840], R27 ;  /* 0x0228401b000075a7 */ /* 0x000ea2000800017f */
[----:B------:R-:W-:Y:S04]  /*f500*/  BSSY B0, `(.L_x_9409) ;  /* 0x0000002000007945 */ /* 0x000fe80003800000 */
[----:B--2---:R-:W-:Y:S05]  /*f510*/  @!P0 BRA `(.L_x_9410) ;  /* 0x0000004800948947 */ /* 0x004fea0003800000 */
.L_x_9496:
[----:B------:R-:W-:Y:S05]  /*f520*/  BSYNC B0 ;  /* 0x0000000000007941 */ /* 0x000fea0003800000 */
.L_x_9409:
        /* <DEDUP_REMOVED lines=103> */
.L_x_9518:
        /* <DEDUP_REMOVED lines=9> */
.L_x_9412:
        /* <DEDUP_REMOVED lines=11> */
.L_x_9413:
        /* <DEDUP_REMOVED lines=23> */
.L_x_9415:
[----:B------:R-:W-:Y:S05]  /*fe50*/  BSYNC B6 ;  /* 0x0000000000067941 */ /* 0x000fea0003800000 */
.L_x_9414:
[----:B------:R0:W5:Y:S01]  /*fe60*/  LDL R8, [R1+0x20] ;  /* 0x0000200001087983 */ /* 0x0001620000100800 */
[----:B------:R-:W-:Y:S01]  /*fe70*/  UISETP.NE.AND UP0, UPT, UR48, URZ, UPT ;  /* 0x0000003f3000728c */ /* 0x000fe2000bf05270 */
[----:B------:R-:W-:Y:S01]  /*fe80*/  IMAD.U32 R4, RZ, RZ, UR43 ;  /* 0x0000002bff047e24 */ /* 0x000fe2000f8e00ff */
[----:B------:R-:W1:Y:S01]  /*fe90*/  S2R R2, SR_TID.X ;  /* 0x0000000000027919 */ /* 0x000e620000002100 */
[----:B------:R-:W-:Y:S01]  /*fea0*/  R2UR UR6, R37 ;  /* 0x00000000250672ca */ /* 0x000fe200000e0000 */
[----:B------:R-:W-:Y:S02]  /*feb0*/  ULDC.64 UR8, c[0x0][0x2d8] ;  /* 0x0000b60000087ab9 */ /* 0x000fe40000000a00 */
[----:B------:R-:W-:Y:S02]  /*fec0*/  PLOP3.LUT P0, PT, PT, PT, UP0, 0x80, 0x0 ;  /* 0x000000000000781c */ /* 0x000fe40003f0f008 */
[----:B------:R-:W-:-:S03]  /*fed0*/  LOP3.LUT P5, RZ, R16, 0x800, RZ, 0xc0, !PT ;  /* 0x0000080010ff7812 */ /* 0x000fc600078ac0ff */
[----:B------:R-:W-:Y:S01]  /*fee0*/  @UP0 ULDC UR4, c[0x0][0x44c] ;  /* 0x0001130000040ab9 */ /* 0x000fe20000000800 */
[C---:B-1----:R-:W-:Y:S01]  /*fef0*/  LOP3.LUT R19, R2.reuse, 0x7f, RZ, 0xc0, !PT ;  /* 0x0000007f02137812 */ /* 0x042fe200078ec0ff */
        /* <DEDUP_REMOVED lines=97> */
.L_x_9535:
        /* <DEDUP_REMOVED lines=10> */
.L_x_9417:
        /* <DEDUP_REMOVED lines=18> */
.L_x_9536:
[----:B------:R-:W-:Y:S05]  /*106d0*/  BSYNC B0 ;  /* 0x0000000000007941 */ /* 0x000fea0003800000 */
.L_x_9418:
[----:B------:R-:W-:-:S06]  /*106e0*/  UISETP.GE.AND UP0, UPT, UR44, 0x2, UPT ;  /* 0x000000022c00788c */ /* 0x000fcc000bf06270 */
[----:B------:R-:W-:-:S13]  /*106f0*/  PLOP3.LUT P0, PT, PT, PT, UP0, 0x40, 0x0 ;  /* 0x000000000000781c */ /* 0x000fda0003f0e808 */
[----:B------:R-:W-:Y:S05]  /*10700*/  @P0 BRA `(.L_x_9420) ;  /* 0x00000018005c0947 */ /* 0x000fea0003800000 */
[----:B------:R-:W-:Y:S01]  /*10710*/  UIADD3 UR4, UR44, -0x2, URZ ;  /* 0xfffffffe2c047890 */ /* 0x000fe2000fffe03f */
[----:B------:R-:W-:Y:S02]  /*10720*/  IMAD.MOV.U32 R23, RZ, RZ, R36 ;  /* 0x000000ffff177224 */ /* 0x000fe400078e0024 */
[----:B------:R-:W-:-:S03]  /*10730*/  IMAD.MOV.U32 R22, RZ, RZ, R31 ;  /* 0x000000ffff167224 */ /* 0x000fc600078e001f */
[----:B------:R-:W-:-:S07]  /*10740*/  IMAD.U32 R33, RZ, RZ, UR4 ;  /* 0x00000004ff217e24 */ /* 0x000fce000f8e00ff */
.L_x_9440:
        /* <DEDUP_REMOVED lines=64> */
[----:B------:R-:W-:Y:S02]  /*10b50*/  ISETP.GT.AND P1, PT, R0, RZ, PT ;  /* 0x000000ff0000720c */ /* 0x000fe40003f24270 */
[----:B--2---:R-:W-:Y:S01]  /*10b60*/  SHF.R.S32.HI R26, RZ, 0x1f, R9 ;  /* 0x0000001fff1a7819 */ /* 0x004fe20000011409 */
[----:B------:R-:W-:Y:S10]  /*10b70*/  @!P2 BRA `(.L_x_9421) ;  /* 0x000000000004a947 */ /* 0x000ff40003800000 */
[----:B------:R-:W-:Y:S01]  /*10b80*/  BPT.TRAP 0x1 ;  /* 0x000000040000795c */ /* 0x000fe20000300000 */
.L_x_9421:
[----:B------:R-:W-:Y:S01]  /*10b90*/  IMAD R0, R31, 0x8, R17 ;  /* 0x000000081f007824 */ /* 0x000fe200078e0211 */
[----:B------:R-:W-:Y:S01]  /*10ba0*/  SHF.L.U32 R29, R36, 0x1f, RZ ;  /* 0x0000001f241d7819 */ /* 0x000fe200000006ff */
[----:B------:R-:W-:Y:S01]  /*10bb0*/  BSSY B0, `(.L_x_9422) ;  /* 0x0000004000007945 */ /* 0x000fe20003800000 */
[----:B------:R-:W-:Y:S02]  /*10bc0*/  SHF.R.S32.HI R28, RZ, 0x1f, R4 ;  /* 0x0000001fff1c7819 */ /* 0x000fe40000011404 */
[----:B------:R-:W0:Y:S02]  /*10bd0*/  SYNCS.PHASECHK.TRANS64.TRYWAIT P0, [R0+URZ+0x22880], R29 ;  /* 0x0228801d000075a7 */ /* 0x000e24000800017f */
[----:B0-----:R-:W-:Y:S05]  /*10be0*/  @!P0 BRA `(.L_x_9423) ;  /* 0x0000004800188947 */ /* 0x001fea0003800000 */
.L_x_9537:
[----:B------:R-:W-:Y:S05]  /*10bf0*/  BSYNC B0 ;  /* 0x0000000000007941 */ /* 0x000fea0003800000 */
.L_x_9422:
        /* <DEDUP_REMOVED lines=83> */
.L_x_9559:
        /* <DEDUP_REMOVED lines=8> */
.L_x_9425:
        /* <DEDUP_REMOVED lines=11> */
.L_x_9426:
[----:B------:R2:W-:Y:S01]  /*11260*/  SYNCS.ARRIVE.TRANS64.A1T0 RZ, [R0+URZ+0x22870], RZ ;  /* 0x022870ff00ff79a7 */ /* 0x0005e2000810003f */
[----:B------:R-:W-:Y:S05]  /*11270*/  @!P3 BRA `(.L_x_9427) ;  /* 0x000000000004b947 */ /* 0x000fea0003800000 */
[----:B------:R-:W-:Y:S01]  /*11280*/  BPT.TRAP 0x1 ;  /* 0x000000040000795c */ /* 0x000fe20000300000 */
.L_x_9427:
[----:B------:R-:W3:Y:S01]  /*11290*/  SYNCS.PHASECHK.TRANS64.TRYWAIT P0, [R0+URZ+0x22840], R29 ;  /* 0x0228401d000075a7 */ /* 0x000ee2000800017f */
[----:B------:R-:W-:Y:S04]  /*112a0*/  BSSY B0, `(.L_x_9428) ;  /* 0x0000002000007945 */ /* 0x000fe80003800000 */
[----:B---3--:R-:W-:Y:S05]  /*112b0*/  @!P0 BRA `(.L_x_9429) ;  /* 0x0000004c00248947 */ /* 0x008fea0003800000 */
.L_x_9560:
[----:B------:R-:W-:Y:S05]  /*112c0*/  BSYNC B0 ;  /* 0x0000000000007941 */ /* 0x000fea0003800000 */
.L_x_9428:
        /* <DEDUP_REMOVED lines=79> */
.L_x_9582:
        /* <DEDUP_REMOVED lines=8> */
.L_x_9431:
        /* <DEDUP_REMOVED lines=11> */
.L_x_9432:
[----:B------:R3:W-:Y:S02]  /*118f0*/  SYNCS.ARRIVE.TRANS64.A1T0 RZ, [R0+URZ+0x22830], RZ ;  /* 0x022830ff00ff79a7 */ /* 0x0007e4000810003f */
[----:B---3--:R-:W-:-:S05]  /*11900*/  IMAD.U32 R0, RZ, RZ, UR46 ;  /* 0x0000002eff007e24 */ /* 0x008fca000f8e00ff */
[----:B------:R-:W-:-:S13]  /*11910*/  ISETP.NE.AND P0, PT, R0, 0x3, PT ;  /* 0x000000030000780c */ /* 0x000fda0003f05270 */
[----:B------:R-:W-:Y:S05]  /*11920*/  @!P0 BRA `(.L_x_9433) ;  /* 0x0000000000048947 */ /* 0x000fea0003800000 */
[----:B------:R-:W-:Y:S01]  /*11930*/  BPT.TRAP 0x1 ;  /* 0x000000040000795c */ /* 0x000fe20000300000 */
.L_x_9433:
[----:B------:R-:W-:Y:S01]  /*11940*/  LOP3.LUT R0, R23, 0x1, RZ, 0x3c, !PT ;  /* 0x0000000117007812 */ /* 0x000fe200078e3cff */
[----:B------:R-:W-:Y:S01]  /*11950*/  IMAD R3, R22, 0x8, R17 ;  /* 0x0000000816037824 */ /* 0x000fe200078e0211 */
[----:B------:R-:W-:Y:S02]  /*11960*/  BSSY B0, `(.L_x_9434) ;  /* 0x0000004000007945 */ /* 0x000fe40003800000 */
[----:B------:R-:W-:-:S04]  /*11970*/  SHF.L.U32 R0, R0, 0x1f, RZ ;  /* 0x0000001f00007819 */ /* 0x000fc800000006ff */
[----:B------:R-:W0:Y:S02]  /*11980*/  SYNCS.PHASECHK.TRANS64.TRYWAIT P2, [R3+URZ+0x22870], R0 ;  /* 0x02287000030075a7 */ /* 0x000e24000804017f */
[----:B0-----:R-:W-:Y:S05]  /*11990*/  @!P2 BRA `(.L_x_9435) ;  /* 0x000000500024a947 */ /* 0x001fea0003800000 */
.L_x_9583:
[----:B------:R-:W-:Y:S05]  /*119a0*/  BSYNC B0 ;  /* 0x0000000000007941 */ /* 0x000fea0003800000 */
.L_x_9434:
[----:B------:R-:W-:-:S05]  /*119b0*/  IMAD.U32 R2, RZ, RZ, UR45 ;  /* 0x0000002dff027e24 */ /* 0x000fca000f8e00ff */
[----:B------:R-:W-:-:S13]  /*119c0*/  ISETP.NE.AND P2, PT, R2, 0x3, PT ;  /* 0x000000030200780c */ /* 0x000fda0003f45270 */
[----:B------:R-:W-:Y:S05]  /*119d0*/  @!P2 BRA `(.L_x_9436) ;  /* 0x000000000004a947 */ /* 0x000fea0003800000 */
[----:B------:R-:W-:Y:S01]  /*119e0*/  BPT.TRAP 0x1 ;  /* 0x000000040000795c */ /* 0x000fe20000300000 */
.L_x_9436:
[----:B0-----:R-:W-:Y:S01]  /*119f0*/  SHF.L.U32 R0, R23, 0x1f, RZ ;  /* 0x0000001f17007819 */ /* 0x001fe200000006ff */
[----:B------:R-:W-:-:S03]  /*11a00*/  IMAD R2, R22, 0x5000, RZ ;  /* 0x0000500016027824 */ /* 0x000fc600078e02ff */
[----:B------:R-:W0:Y:S02]  /*11a10*/  SYNCS.PHASECHK.TRANS64.TRYWAIT P2, [R3+URZ+0x22860], R0 ;  /* 0x02286000030075a7 */ /* 0x000e24000804017f */
[----:B0-----:R-:W-:Y:S05]  /*11a20*/  @!P2 BRA `(.L_x_9437) ;  /* 0x000000500014a947 */ /* 0x001fea0003800000 */
.L_x_9584:
        /* <DEDUP_REMOVED lines=90> */
.L_x_9438:
[----:B-1----:R1:W-:Y:S01]  /*11fd0*/  SYNCS.ARRIVE.TRANS64.A1T0 RZ, [R3+URZ+0x22850], RZ ;  /* 0x022850ff03ff79a7 */ /* 0x0023e2000810003f */
[----:B------:R-:W-:Y:S06]  /*11fe0*/  BAR.SYNC.DEFER_BLOCKING 0x2, 0x80 ;  /* 0x0082000000007b1d */ /* 0x000fec0000010000 */
[----:B------:R-:W-:Y:S05]  /*11ff0*/  @!P0 BRA `(.L_x_9439) ;  /* 0x0000000000048947 */ /* 0x000fea0003800000 */
[----:B------:R-:W-:Y:S01]  /*12000*/  BPT.TRAP 0x1 ;  /* 0x000000040000795c */ /* 0x000fe20000300000 */
.L_x_9439:
[----:B0-----:R-:W2:Y:S01]  /*12010*/  LDL R0, [R1+0xc] ;  /* 0x00000c0001007983 */ /* 0x001ea20000100800 */
[----:B-1----:R-:W-:Y:S02]  /*12020*/  VIADD R3, R3, 0x22880 ;  /* 0x0002288003037836 */ /* 0x002fe40000000000 */
[----:B------:R-:W-:Y:S02]  /*12030*/  IMAD.MOV.U32 R23, RZ, RZ, R36 ;  /* 0x000000ffff177224 */ /* 0x000fe400078e0024 */
[----:B------:R-:W-:Y:S01]  /*12040*/  IMAD.MOV.U32 R22, RZ, RZ, R31 ;  /* 0x000000ffff167224 */ /* 0x000fe200078e001f */
[----:B--2---:R-:W-:-:S04]  /*12050*/  PRMT R3, R0, 0x654, R3 ;  /* 0x0000065400037816 */ /* 0x004fc80000000003 */
[----:B------:R1:W-:Y:S01]  /*12060*/  SYNCS.ARRIVE.TRANS64.RED.A1T0 RZ, [R3+URZ], RZ ;  /* 0x000000ff03ff79a7 */ /* 0x0003e2000810043f */
[----:B------:R-:W-:Y:S05]  /*12070*/  @P1 BRA `(.L_x_9440) ;  /* 0xffffffe400b41947 */ /* 0x000fea000383ffff */
.L_x_9420:
        /* <DEDUP_REMOVED lines=19> */
.L_x_9442:
[----:B------:R-:W-:Y:S05]  /*121b0*/  BSYNC B0 ;  /* 0x0000000000007941 */ /* 0x000fea0003800000 */
.L_x_9441:
[----:B------:R-:W-:-:S13]  /*121c0*/  ISETP.NE.AND P1, PT, R6, 0x3, PT ;  /* 0x000000030600780c */ /* 0x000fda0003f25270 */
[----:B------:R-:W-:Y:S05]  /*121d0*/  @!P1 BRA `(.L_x_9443) ;  /* 0x0000000000049947 */ /* 0x000fea0003800000 */
[----:B------:R-:W-:Y:S01]  /*121e0*/  BPT.TRAP 0x1 ;  /* 0x000000040000795c */ /* 0x000fe20000300000 */
.L_x_9443:
[----:B0-----:R-:W-:Y:S01]  /*121f0*/  LOP3.LUT R0, R36, 0x1, RZ, 0x3c, !PT ;  /* 0x0000000124007812 */ /* 0x001fe200078e3cff */
[----:B-1----:R-:W-:Y:S01]  /*12200*/  IMAD R3, R31, 0x8, R17 ;  /* 0x000000081f037824 */ /* 0x002fe200078e0211 */
[----:B------:R-:W-:Y:S02]  /*12210*/  BSSY B0, `(.L_x_9444) ;  /* 0x0000004000007945 */ /* 0x000fe40003800000 */
[----:B------:R-:W-:-:S04]  /*12220*/  SHF.L.U32 R0, R0, 0x1f, RZ ;  /* 0x0000001f00007819 */ /* 0x000fc800000006ff */
[----:B------:R-:W0:Y:S02]  /*12230*/  SYNCS.PHASECHK.TRANS64.TRYWAIT P2, [R3+URZ+0x22870], R0 ;  /* 0x02287000030075a7 */ /* 0x000e24000804017f */
[----:B0-----:R-:W-:Y:S05]  /*12240*/  @!P2 BRA `(.L_x_9445) ;  /* 0x000000480020a947 */ /* 0x001fea0003800000 */
.L_x_9585:
[----:B------:R-:W-:Y:S05]  /*12250*/  BSYNC B0 ;  /* 0x0000000000007941 */ /* 0x000fea0003800000 */
.L_x_9444:
[----:B------:R-:W-:-:S05]  /*12260*/  IMAD.U32 R2, RZ, RZ, UR45 ;  /* 0x0000002dff027e24 */ /* 0x000fca000f8e00ff */
[----:B------:R-:W-:-:S13]  /*12270*/  ISETP.NE.AND P2, PT, R2, 0x3, PT ;  /* 0x000000030200780c */ /* 0x000fda0003f45270 */
[----:B------:R-:W-:Y:S05]  /*12280*/  @!P2 BRA `(.L_x_9446) ;  /* 0x000000000004a947 */ /* 0x000fea0003800000 */
[----:B------:R-:W-:Y:S01]  /*12290*/  BPT.TRAP 0x1 ;  /* 0x000000040000795c */ /* 0x000fe20000300000 */
.L_x_9446:
[----:B0-----:R-:W-:Y:S01]  /*122a0*/  SHF.L.U32 R0, R36, 0x1f, RZ ;  /* 0x0000001f24007819 */ /* 0x001fe200000006ff */
[----:B------:R-:W-:-:S03]  /*122b0*/  IMAD R2, R31, 0x5000, RZ ;  /* 0x000050001f027824 */ /* 0x000fc600078e02ff */
[----:B------:R-:W0:Y:S02]  /*122c0*/  SYNCS.PHASECHK.TRANS64.TRYWAIT P2, [R3+URZ+0x22860], R0 ;  /* 0x02286000030075a7 */ /* 0x000e24000804017f */
[----:B0-----:R-:W-:Y:S05]  /*122d0*/  @!P2 BRA `(.L_x_9447) ;  /* 0x000000480010a947 */ /* 0x001fea0003800000 */
.L_x_9586:
        /* <DEDUP_REMOVED lines=90> */
.L_x_9448:
[----:B-1----:R1:W-:Y:S01]  /*12880*/  SYNCS.ARRIVE.TRANS64.A1T0 RZ, [R3+URZ+0x22850], RZ ;  /* 0x022850ff03ff79a7 */ /* 0x0023e2000810003f */
[----:B------:R-:W-:Y:S06]  /*12890*/  BAR.SYNC.DEFER_BLOCKING 0x2, 0x80 ;  /* 0x0082000000007b1d */ /* 0x000fec0000010000 */
[----:B------:R-:W-:Y:S05]  /*128a0*/  @!P1 BRA `(.L_x_9449) ;  /* 0x0000000000049947 */ /* 0x000fea0003800000 */
[----:B------:R-:W-:Y:S01]  /*128b0*/  BPT.TRAP 0x1 ;  /* 0x000000040000795c */ /* 0x000fe20000300000 */
.L_x_9449:
        /* <DEDUP_REMOVED lines=9> */
.L_x_9392:
[----:B------:R-:W-:Y:S05]  /*12950*/  BSYNC B7 ;  /* 0x0000000000077941 */ /* 0x000fea0003800000 */
.L_x_9390:
        /* <DEDUP_REMOVED lines=14> */
.L_x_9450:
        /* <DEDUP_REMOVED lines=10> */
.L_x_9451:
[----:B--2---:R-:W2:Y:S01]  /*12ae0*/  LDL R0, [R1+0x1c] ;  /* 0x00001c0001007983 */ /* 0x004ea20000100800 */
[----:B------:R-:W-:Y:S02]  /*12af0*/  ULDC UR4, c[0x0][0xc38] ;  /* 0x00030e0000047ab9 */ /* 0x000fe40000000800 */
[----:B--2---:R-:W-:-:S13]  /*12b00*/  ISETP.GE.AND P0, PT, R0, UR4, PT ;  /* 0x0000000400007c0c */ /* 0x004fda000bf06270 */
[----:B------:R-:W-:Y:S05]  /*12b10*/  @!P0 BRA `(.L_x_9452) ;  /* 0xffffffac00e88947 */ /* 0x000fea000383ffff */
.L_x_9387:
        /* <DEDUP_REMOVED lines=12> */
.L_x_9587:
[----:B------:R-:W-:Y:S05]  /*12be0*/  BSYNC B0 ;  /* 0x0000000000007941 */ /* 0x000fea0003800000 */
.L_x_9453:
[----:B------:R-:W-:-:S03]  /*12bf0*/  UMOV UR4, 0xffffffff ;  /* 0xffffffff00047882 */ /* 0x000fc60000000000 */
[----:B------:R-:W-:Y:S05]  /*12c00*/  BRA.DIV UR4, `(.L_x_9455) ;  /* 0x0000003e04ec7947 */ /* 0x000fea000b800000 */
[----:B-1----:R-:W1:Y:S02]  /*12c10*/  S2R R0, SR_TID.X ;  /* 0x0000000000007919 */ /* 0x002e640000002100 */
[----:B-1----:R-:W-:-:S04]  /*12c20*/  SHF.R.U32.HI R0, RZ, 0x5, R0 ;  /* 0x00000005ff007819 */ /* 0x002fc80000011600 */
[----:B------:R-:W-:-:S05]  /*12c30*/  LOP3.LUT R0, R0, 0x3, RZ, 0xc0, !PT ;  /* 0x0000000300007812 */ /* 0x000fca00078ec0ff */
[----:B------:R1:W2:Y:S02]  /*12c40*/  SHFL.IDX PT, R14, R0, RZ, 0x1f ;  /* 0x00001fff000e7589 */ /* 0x0002a400000e0000 */
.L_x_9590:
[----:B--2---:R-:W-:Y:S01]  /*12c50*/  ISETP.NE.AND P0, PT, R14, RZ, PT ;  /* 0x000000ff0e00720c */ /* 0x004fe20003f05270 */
[----:B------:R-:W-:-:S12]  /*12c60*/  BSSY B0, `(.L_x_9456) ;  /* 0x000002c000007945 */ /* 0x000fd80003800000 */
[----:B------:R-:W-:Y:S05]  /*12c70*/  @P0 BRA `(.L_x_9457) ;  /* 0x0000000000a80947 */ /* 0x000fea0003800000 */
[----:B------:R-:W-:-:S03]  /*12c80*/  UMOV UR4, 0xffffffff ;  /* 0xffffffff00047882 */ /* 0x000fc60000000000 */
[----:B------:R-:W-:Y:S05]  /*12c90*/  BRA.DIV UR4, `(.L_x_9458) ;  /* 0x0000003e04fc7947 */ /* 0x000fea000b800000 */
[----:B------:R-:W-:-:S13]  /*12ca0*/  ELECT P6, URZ, PT ;  /* 0x00000000003f782f */ /* 0x000fda00038c0000 */
.L_x_9593:
[----:B------:R-:W-:Y:S05]  /*12cb0*/  @!P6 BRA `(.L_x_9457) ;  /* 0x000000000098e947 */ /* 0x000fea0003800000 */
[----:B------:R-:W-:-:S06]  /*12cc0*/  ULOP3.LUT UR4, UR36, 0x2, URZ, 0xfc, !UPT ;  /* 0x0000000224047892 */ /* 0x000fcc000f8efc3f */
[----:B-1----:R-:W-:-:S05]  /*12cd0*/  IMAD.U32 R0, RZ, RZ, UR4 ;  /* 0x00000004ff007e24 */ /* 0x002fca000f8e00ff */
[----:B------:R-:W-:-:S13]  /*12ce0*/  ISETP.NE.AND P0, PT, R0, 0x3, PT ;  /* 0x000000030000780c */ /* 0x000fda0003f05270 */
[----:B------:R-:W-:Y:S05]  /*12cf0*/  @!P0 BRA `(.L_x_9459) ;  /* 0x0000000000048947 */ /* 0x000fea0003800000 */
[----:B------:R-:W-:Y:S01]  /*12d00*/  BPT.TRAP 0x1 ;  /* 0x000000040000795c */ /* 0x000fe20000300000 */
.L_x_9459:
[C---:B------:R-:W-:Y:S01]  /*12d10*/  IMAD R5, R31.reuse, 0x8, R4 ;  /* 0x000000081f057824 */ /* 0x040fe200078e0204 */
[----:B------:R-:W-:Y:S01]  /*12d20*/  SHF.L.U32 R0, R36, 0x1f, RZ ;  /* 0x0000001f24007819 */ /* 0x000fe200000006ff */
[----:B------:R-:W-:-:S03]  /*12d30*/  VIADD R31, R31, 0x1 ;  /* 0x000000011f1f7836 */ /* 0x000fc60000000000 */
[----:B------:R-:W1:Y:S02]  /*12d40*/  SYNCS.PHASECHK.TRANS64.TRYWAIT P1, [R5+URZ+0x22840], R0 ;  /* 0x02284000050075a7 */ /* 0x000e64000802017f */
[----:B------:R-:W-:-:S04]  /*12d50*/  ISETP.NE.AND P2, PT, R31, 0x2, PT ;  /* 0x000000021f00780c */ /* 0x000fc80003f45270 */
[----:B------:R-:W-:Y:S01]  /*12d60*/  SEL R3, RZ, 0x1, P2 ;  /* 0x00000001ff037807 */ /* 0x000fe20001000000 */
[----:B-1----:R-:W-:Y:S08]  /*12d70*/  @!P1 BRA `(.L_x_9460) ;  /* 0x0000003c00e49947 */ /* 0x002ff00003800000 */
.L_x_9594:
[----:B------:R-:W-:Y:S02]  /*12d80*/  SEL R31, R31, RZ, P2 ;  /* 0x000000ff1f1f7207 */ /* 0x000fe40001000000 */
[----:B------:R-:W-:Y:S01]  /*12d90*/  LOP3.LUT R2, R36, R3, RZ, 0x3c, !PT ;  /* 0x0000000324027212 */ /* 0x000fe200078e3cff */
[----:B------:R-:W-:Y:S06]  /*12da0*/  @!P0 BRA `(.L_x_9461) ;  /* 0x0000000000048947 */ /* 0x000fec0003800000 */
[----:B------:R-:W-:Y:S01]  /*12db0*/  BPT.TRAP 0x1 ;  /* 0x000000040000795c */ /* 0x000fe20000300000 */
.L_x_9461:
[----:B------:R-:W-:Y:S01]  /*12dc0*/  IMAD R31, R31, 0x8, R4 ;  /* 0x000000081f1f7824 */ /* 0x000fe200078e0204 */
[----:B------:R-:W-:-:S04]  /*12dd0*/  SHF.L.U32 R2, R2, 0x1f, RZ ;  /* 0x0000001f02027819 */ /* 0x000fc800000006ff */
[----:B------:R-:W2:Y:S02]  /*12de0*/  SYNCS.PHASECHK.TRANS64.TRYWAIT P1, [R31+URZ+0x22840], R2 ;  /* 0x022840021f0075a7 */ /* 0x000ea4000802017f */
[----:B--2---:R-:W-:Y:S05]  /*12df0*/  @!P1 BRA `(.L_x_9462) ;  /* 0x0000003c00d89947 */ /* 0x004fea0003800000 */
.L_x_9595:
[----:B------:R-:W-:Y:S05]  /*12e00*/  @!P0 BRA `(.L_x_9463) ;  /* 0x0000000000048947 */ /* 0x000fea0003800000 */
[----:B------:R-:W-:Y:S01]  /*12e10*/  BPT.TRAP 0x1 ;  /* 0x000000040000795c */ /* 0x000fe20000300000 */
.L_x_9463:
[----:B------:R-:W3:Y:S02]  /*12e20*/  SYNCS.PHASECHK.TRANS64.TRYWAIT P1, [R5+URZ+0x22860], R0 ;  /* 0x02286000050075a7 */ /* 0x000ee4000802017f */
[----:B---3--:R-:W-:Y:S05]  /*12e30*/  @!P1 BRA `(.L_x_9464) ;  /* 0x0000003c00dc9947 */ /* 0x008fea0003800000 */
.L_x_9596:
[----:B------:R-:W-:Y:S05]  /*12e40*/  @!P0 BRA `(.L_x_9465) ;  /* 0x0000000000048947 */ /* 0x000fea0003800000 */
[----:B------:R-:W-:Y:S01]  /*12e50*/  BPT.TRAP 0x1 ;  /* 0x000000040000795c */ /* 0x000fe20000300000 */
.L_x_9465:
[----:B------:R-:W4:Y:S02]  /*12e60*/  SYNCS.PHASECHK.TRANS64.TRYWAIT P1, [R31+URZ+0x22860], R2 ;  /* 0x022860021f0075a7 */ /* 0x000f24000802017f */
[----:B----4-:R-:W-:Y:S05]  /*12e70*/  @!P1 BRA `(.L_x_9466) ;  /* 0x0000003c00e09947 */ /* 0x010fea0003800000 */
.L_x_9597:
[----:B------:R-:W-:Y:S05]  /*12e80*/  @!P0 BRA `(.L_x_9467) ;  /* 0x0000000000048947 */ /* 0x000fea0003800000 */
[----:B------:R-:W-:Y:S01]  /*12e90*/  BPT.TRAP 0x1 ;  /* 0x000000040000795c */ /* 0x000fe20000300000 */
.L_x_9467:
[----:B------:R-:W5:Y:S02]  /*12ea0*/  SYNCS.PHASECHK.TRANS64.TRYWAIT P1, [R5+URZ+0x22880], R0 ;  /* 0x02288000050075a7 */ /* 0x000f64000802017f */
[----:B-----5:R-:W-:Y:S05]  /*12eb0*/  @!P1 BRA `(.L_x_9468) ;  /* 0x0000003c00e49947 */ /* 0x020fea0003800000 */
.L_x_9598:
[----:B------:R-:W-:Y:S05]  /*12ec0*/  @!P0 BRA `(.L_x_9469) ;  /* 0x0000000000048947 */ /* 0x000fea0003800000 */
[----:B------:R-:W-:Y:S01]  /*12ed0*/  BPT.TRAP 0x1 ;  /* 0x000000040000795c */ /* 0x000fe20000300000 */
.L_x_9469:
[----:B------:R0:W0:Y:S02]  /*12ee0*/  SYNCS.PHASECHK.TRANS64.TRYWAIT P0, [R31+URZ+0x22880], R2 ;  /* 0x022880021f0075a7 */ /* 0x000024000800017f */
[----:B0-----:R-:W-:Y:S05]  /*12ef0*/  @!P0 NANOSLEEP.SYNCS 0x989680 ;  /* 0x009896800000895d */ /* 0x001fea0003900000 */
[----:B------:R-:W0:Y:S02]  /*12f00*/  @!P0 SYNCS.PHASECHK.TRANS64 P0, [R31+URZ+0x22880], R2 ;  /* 0x022880021f0085a7 */ /* 0x000e24000800007f */
[----:B0-----:R-:W-:Y:S05]  /*12f10*/  @!P0 BRA `(.L_x_9469) ;  /* 0xfffffffc00f08947 */ /* 0x001fea000383ffff */
.L_x_9457:
[----:B------:R-:W-:Y:S05]  /*12f20*/  BSYNC B0 ;  /* 0x0000000000007941 */ /* 0x000fea0003800000 */
.L_x_9456:
[----:B------:R-:W-:Y:S05]  /*12f30*/  EXIT ;  /* 0x000000000000794d */ /* 0x000fea0003800000 */
.L_x_9334:
[----:B0-----:R-:W-:-:S04]  /*12f40*/  IMAD.U32 R3, RZ, RZ, UR43 ;  /* 0x0000002bff037e24 */ /* 0x001fc8000f8e00ff */
[----:B------:R0:W1:Y:S03]  /*12f50*/  SYNCS.PHASECHK.TRANS64.TRYWAIT P1, [R3+URZ+0x22800], R0 ;  /* 0x02280000030075a7 */ /* 0x000066000802017f */
[----:B-1----:R-:W-:Y:S05]  /*12f60*/  @!P1 NANOSLEEP.SYNCS 0x989680 ;  /* 0x009896800000995d */ /* 0x002fea0003900000 */
[----:B------:R-:W1:Y:S02]  /*12f70*/  @!P1 SYNCS.PHASECHK.TRANS64 P1, [R3+URZ+0x22800], R0 ;  /* 0x02280000030095a7 */ /* 0x000e64000802007f */
[----:B-1----:R-:W-:Y:S05]  /*12f80*/  @!P1 BRA `(.L_x_9334) ;  /* 0xfffffffc00ec9947 */ /* 0x002fea000383ffff */
[----:B------:R-:W-:Y:S05]  /*12f90*/  BRA `(.L_x_9470) ;  /* 0xfffffee800707947 */ /* 0x000fea000383ffff */
.L_x_9338:
[----:B-1----:R1:W2:Y:S02]  /*12fa0*/  SYNCS.PHASECHK.TRANS64.TRYWAIT P1, [R0+URZ+0x22830], R3 ;  /* 0x02283003000075a7 */ /* 0x0022a4000802017f */
[----:B--2---:R-:W-:Y:S05]  /*12fb0*/  @!P1 NANOSLEEP.SYNCS 0x989680 ;  /* 0x009896800000995d */ /* 0x004fea0003900000 */
[----:B------:R-:W2:Y:S02]  /*12fc0*/  @!P1 SYNCS.PHASECHK.TRANS64 P1, [R0+URZ+0x22830], R3 ;  /* 0x02283003000095a7 */ /* 0x000ea4000802007f */
[----:B--2---:R-:W-:Y:S05]  /*12fd0*/  @!P1 BRA `(.L_x_9338) ;  /* 0xfffffffc00f09947 */ /* 0x004fea000383ffff */
[----:B------:R-:W-:Y:S05]  /*12fe0*/  BRA `(.L_x_9337) ;  /* 0xfffffee8008c7947 */ /* 0x000fea000383ffff */
.L_x_9344:
[----:B-1----:R-:W-:-:S04]  /*12ff0*/  IMAD.U32 R5, RZ, RZ, UR6 ;  /* 0x00000006ff057e24 */ /* 0x002fc8000f8e00ff */
[----:B------:R1:W2:Y:S03]  /*13000*/  SYNCS.PHASECHK.TRANS64.TRYWAIT P1, [R5+URZ+0x22830], R4 ;  /* 0x02283004050075a7 */ /* 0x0002a6000802017f */
[----:B--2---:R-:W-:Y:S05]  /*13010*/  @!P1 NANOSLEEP.SYNCS 0x989680 ;  /* 0x009896800000995d */ /* 0x004fea0003900000 */
[----:B------:R-:W2:Y:S02]  /*13020*/  @!P1 SYNCS.PHASECHK.TRANS64 P1, [R5+URZ+0x22830], R4 ;  /* 0x02283004050095a7 */ /* 0x000ea4000802007f */
[----:B--2---:R-:W-:Y:S05]  /*13030*/  @!P1 BRA `(.L_x_9344) ;  /* 0xfffffffc00ec9947 */ /* 0x004fea000383ffff */
[----:B------:R-:W-:Y:S05]  /*13040*/  BRA `(.L_x_9341) ;  /* 0xffffff18007c7947 */ /* 0x000fea000383ffff */
.L_x_9348:
[----:B-1----:R-:W-:-:S04]  /*13050*/  IMAD.U32 R5, RZ, RZ, UR6 ;  /* 0x00000006ff057e24 */ /* 0x002fc8000f8e00ff */
[----:B------:R1:W2:Y:S03]  /*13060*/  SYNCS.PHASECHK.TRANS64.TRYWAIT P1, [R5+URZ+0x22850], R4 ;  /* 0x02285004050075a7 */ /* 0x0002a6000802017f */
[----:B--2---:R-:W-:Y:S05]  /*13070*/  @!P1 NANOSLEEP.SYNCS 0x989680 ;  /* 0x009896800000995d */ /* 0x004fea0003900000 */
[----:B------:R-:W2:Y:S02]  /*13080*/  @!P1 SYNCS.PHASECHK.TRANS64 P1, [R5+URZ+0x22850], R4 ;  /* 0x02285004050095a7 */ /* 0x000ea4000802007f */
[----:B--2---:R-:W-:Y:S05]  /*13090*/  @!P1 BRA `(.L_x_9348) ;  /* 0xfffffffc00ec9947 */ /* 0x004fea000383ffff */
[----:B------:R-:W-:Y:S05]  /*130a0*/  BRA `(.L_x_9345) ;  /* 0xffffff2000987947 */ /* 0x000fea000383ffff */
.L_x_9356:
[----:B-1----:R-:W-:-:S04]  /*130b0*/  IMAD.U32 R5, RZ, RZ, UR6 ;  /* 0x00000006ff057e24 */ /* 0x002fc8000f8e00ff */
[----:B------:R1:W2:Y:S03]  /*130c0*/  SYNCS.PHASECHK.TRANS64.TRYWAIT P1, [R5+URZ+0x22830], R4 ;  /* 0x02283004050075a7 */ /* 0x0002a6000802017f */
[----:B--2---:R-:W-:Y:S05]  /*130d0*/  @!P1 NANOSLEEP.SYNCS 0x989680 ;  /* 0x009896800000995d */ /* 0x004fea0003900000 */
[----:B------:R-:W2:Y:S02]  /*130e0*/  @!P1 SYNCS.PHASECHK.TRANS64 P1, [R5+URZ+0x22830], R4 ;  /* 0x02283004050095a7 */ /* 0x000ea4000802007f */
[----:B--2---:R-:W-:Y:S05]  /*130f0*/  @!P1 BRA `(.L_x_9356) ;  /* 0xfffffffc00ec9947 */ /* 0x004fea000383ffff */
[----:B------:R-:W-:Y:S05]  /*13100*/  BRA `(.L_x_9353) ;  /* 0xffffff4c00847947 */ /* 0x000fea000383ffff */
.L_x_9360:
[----:B-1----:R-:W-:-:S04]  /*13110*/  IMAD.U32 R5, RZ, RZ, UR6 ;  /* 0x00000006ff057e24 */ /* 0x002fc8000f8e00ff */
[----:B------:R1:W2:Y:S03]  /*13120*/  SYNCS.PHASECHK.TRANS64.TRYWAIT P1, [R5+URZ+0x22850], R4 ;  /* 0x02285004050075a7 */ /* 0x0002a6000802017f */
[----:B--2---:R-:W-:Y:S05]  /*13130*/  @!P1 NANOSLEEP.SYNCS 0x989680 ;  /* 0x009896800000995d */ /* 0x004fea0003900000 */
[----:B------:R-:W2:Y:S02]  /*13140*/  @!P1 SYNCS.PHASECHK.TRANS64 P1, [R5+URZ+0x22850], R4 ;  /* 0x02285004050095a7 */ /* 0x000ea4000802007f */
[----:B--2---:R-:W-:Y:S05]  /*13150*/  @!P1 BRA `(.L_x_9360) ;  /* 0xfffffffc00ec9947 */ /* 0x004fea000383ffff */
[----:B------:R-:W-:Y:S05]  /*13160*/  BRA `(.L_x_9357) ;  /* 0xffffff5400a07947 */ /* 0x000fea000383ffff */
.L_x_9367:
[----:B-1----:R-:W-:-:S04]  /*13170*/  IMAD.U32 R6, RZ, RZ, UR9 ;  /* 0x00000009ff067e24 */ /* 0x002fc8000f8e00ff */
[----:B------:R1:W2:Y:S03]  /*13180*/  SYNCS.PHASECHK.TRANS64.TRYWAIT P1, [R6+URZ+0x22850], R3 ;  /* 0x02285003060075a7 */ /* 0x0002a6000802017f */
[----:B--2---:R-:W-:Y:S05]  /*13190*/  @!P1 NANOSLEEP.SYNCS 0x989680 ;  /* 0x009896800000995d */ /* 0x004fea0003900000 */
[----:B------:R-:W2:Y:S02]  /*131a0*/  @!P1 SYNCS.PHASECHK.TRANS64 P1, [R6+URZ+0x22850], R3 ;  /* 0x02285003060095a7 */ /* 0x000ea4000802007f */
[----:B--2---:R-:W-:Y:S05]  /*131b0*/  @!P1 BRA `(.L_x_9367) ;  /* 0xfffffffc00ec9947 */ /* 0x004fea000383ffff */
[----:B------:R-:W-:Y:S05]  /*131c0*/  BRA `(.L_x_9366) ;  /* 0xffffff7400787947 */ /* 0x000fea000383ffff */
.L_x_9401:
        /* <DEDUP_REMOVED lines=10> */
.L_x_9471:
[----:B------:R-:W-:Y:S05]  /*13270*/  BRA `(.L_x_9472) ;  /* 0xffffffb400187947 */ /* 0x000fea000383ffff */
.L_x_9404:
[----:B0-----:R0:W1:Y:S02]  /*13280*/  SYNCS.PHASECHK.TRANS64.TRYWAIT P0, [R0+URZ+0x22880], R27 ;  /* 0x0228801b000075a7 */ /* 0x001064000800017f */
[----:B-1----:R-:W-:Y:S05]  /*13290*/  @!P0 NANOSLEEP.SYNCS 0x989680 ;  /* 0x009896800000895d */ /* 0x002fea0003900000 */
[----:B------:R-:W1:Y:S02]  /*132a0*/  @!P0 SYNCS.PHASECHK.TRANS64 P0, [R0+URZ+0x22880], R27 ;  /* 0x0228801b000085a7 */ /* 0x000e64000800007f */
[----:B-1----:R-:W-:Y:S05]  /*132b0*/  @!P0 BRA `(.L_x_9404) ;  /* 0xfffffffc00f08947 */ /* 0x002fea000383ffff */
[----:B------:R-:W-:Y:S05]  /*132c0*/  BRA `(.L_x_9473) ;  /* 0xffffffb8003c7947 */ /* 0x000fea000383ffff */
.L_x_9405:
        /* <DEDUP_REMOVED lines=8> */
.L_x_9475:
[----:B------:R-:W-:Y:S05]  /*13350*/  BSYNC B0 ;  /* 0x0000000000007941 */ /* 0x000fea0003800000 */
.L_x_9474:
        /* <DEDUP_REMOVED lines=14> */
.L_x_9476:
[----:B------:R-:W-:Y:S02]  /*13440*/  IMAD.MOV.U32 R13, RZ, RZ, R10 ;  /* 0x000000ffff0d7224 */ /* 0x000fe400078e000a */
[----:B------:R-:W-:Y:S02]  /*13450*/  IMAD.MOV.U32 R12, RZ, RZ, 0x1 ;  /* 0x00000001ff0c7424 */ /* 0x000fe400078e00ff */
[----:B------:R-:W-:-:S07]  /*13460*/  IMAD.MOV.U32 R2, RZ, RZ, R14 ;  /* 0x000000ffff027224 */ /* 0x000fce00078e000e */
[----:B------:R-:W-:Y:S05]  /*13470*/  WARPSYNC.COLLECTIVE R15, `(.L_x_9477) ;  /* 0x000000000f087348 */ /* 0x000fea0003c00000 */
[----:B------:R0:W1:Y:S02]  /*13480*/  SHFL.IDX P6, R14, R13, R12, R11 ;  /* 0x0000000c0d0e7389 */ /* 0x00006400000c000b */
[----:B01----:R-:W-:Y:S01]  /*13490*/  ENDCOLLECTIVE ;  /* 0x000000000000791b */ /* 0x003fe20003800000 */
.L_x_9477:
        /* <DEDUP_REMOVED lines=12> */
.L_x_9478:
[----:B------:R-:W-:Y:S02]  /*13560*/  IMAD.MOV.U32 R13, RZ, RZ, R10 ;  /* 0x000000ffff0d7224 */ /* 0x000fe400078e000a */
[----:B------:R-:W-:Y:S02]  /*13570*/  IMAD.MOV.U32 R12, RZ, RZ, 0x2 ;  /* 0x00000002ff0c7424 */ /* 0x000fe400078e00ff */
[----:B------:R-:W-:-:S07]  /*13580*/  IMAD.MOV.U32 R2, RZ, RZ, R14 ;  /* 0x000000ffff027224 */ /* 0x000fce00078e000e */
[----:B------:R-:W-:Y:S05]  /*13590*/  WARPSYNC.COLLECTIVE R15, `(.L_x_9479) ;  /* 0x000000000f087348 */ /* 0x000fea0003c00000 */
[----:B------:R0:W1:Y:S02]  /*135a0*/  SHFL.IDX P6, R14, R13, R12, R11 ;  /* 0x0000000c0d0e7389 */ /* 0x00006400000c000b */
[----:B01----:R-:W-:Y:S01]  /*135b0*/  ENDCOLLECTIVE ;  /* 0x000000000000791b */ /* 0x003fe20003800000 */
.L_x_9479:
        /* <DEDUP_REMOVED lines=12> */
.L_x_9480:
[----:B------:R-:W-:Y:S02]  /*13680*/  IMAD.MOV.U32 R13, RZ, RZ, R10 ;  /* 0x000000ffff0d7224 */ /* 0x000fe400078e000a */
[----:B------:R-:W-:Y:S02]  /*13690*/  IMAD.MOV.U32 R12, RZ, RZ, 0x3 ;  /* 0x00000003ff0c7424 */ /* 0x000fe400078e00ff */
[----:B------:R-:W-:-:S07]  /*136a0*/  IMAD.MOV.U32 R2, RZ, RZ, R14 ;  /* 0x000000ffff027224 */ /* 0x000fce00078e000e */
[----:B------:R-:W-:Y:S05]  /*136b0*/  WARPSYNC.COLLECTIVE R15, `(.L_x_9481) ;  /* 0x000000000f087348 */ /* 0x000fea0003c00000 */
[----:B------:R0:W1:Y:S02]  /*136c0*/  SHFL.IDX P6, R14, R13, R12, R11 ;  /* 0x0000000c0d0e7389 */ /* 0x00006400000c000b */
[----:B01----:R-:W-:Y:S01]  /*136d0*/  ENDCOLLECTIVE ;  /* 0x000000000000791b */ /* 0x003fe20003800000 */
.L_x_9481:
        /* <DEDUP_REMOVED lines=12> */
.L_x_9482:
[----:B------:R-:W-:Y:S02]  /*137a0*/  IMAD.MOV.U32 R13, RZ, RZ, R10 ;  /* 0x000000ffff0d7224 */ /* 0x000fe400078e000a */
[----:B------:R-:W-:Y:S02]  /*137b0*/  IMAD.MOV.U32 R12, RZ, RZ, 0x4 ;  /* 0x00000004ff0c7424 */ /* 0x000fe400078e00ff */
[----:B------:R-:W-:-:S07]  /*137c0*/  IMAD.MOV.U32 R2, RZ, RZ, R14 ;  /* 0x000000ffff027224 */ /* 0x000fce00078e000e */
[----:B------:R-:W-:Y:S05]  /*137d0*/  WARPSYNC.COLLECTIVE R15, `(.L_x_9483) ;  /* 0x000000000f087348 */ /* 0x000fea0003c00000 */
[----:B------:R0:W1:Y:S02]  /*137e0*/  SHFL.IDX P6, R14, R13, R12, R11 ;  /* 0x0000000c0d0e7389 */ /* 0x00006400000c000b */
[----:B01----:R-:W-:Y:S01]  /*137f0*/  ENDCOLLECTIVE ;  /* 0x000000000000791b */ /* 0x003fe20003800000 */
.L_x_9483:
        /* <DEDUP_REMOVED lines=12> */
.L_x_9484:
[----:B------:R-:W-:Y:S02]  /*138c0*/  IMAD.MOV.U32 R13, RZ, RZ, R10 ;  /* 0x000000ffff0d7224 */ /* 0x000fe400078e000a */
[----:B------:R-:W-:Y:S02]  /*138d0*/  IMAD.MOV.U32 R12, RZ, RZ, 0x5 ;  /* 0x00000005ff0c7424 */ /* 0x000fe400078e00ff */
[----:B------:R-:W-:-:S07]  /*138e0*/  IMAD.MOV.U32 R2, RZ, RZ, R14 ;  /* 0x000000ffff027224 */ /* 0x000fce00078e000e */
[----:B------:R-:W-:Y:S05]  /*138f0*/  WARPSYNC.COLLECTIVE R15, `(.L_x_9485) ;  /* 0x000000000f087348 */ /* 0x000fea0003c00000 */
[----:B------:R0:W1:Y:S02]  /*13900*/  SHFL.IDX P6, R14, R13, R12, R11 ;  /* 0x0000000c0d0e7389 */ /* 0x00006400000c000b */
[----:B01----:R-:W-:Y:S01]  /*13910*/  ENDCOLLECTIVE ;  /* 0x000000000000791b */ /* 0x003fe20003800000 */
.L_x_9485:
        /* <DEDUP_REMOVED lines=12> */
.L_x_9486:
[----:B------:R-:W-:Y:S02]  /*139e0*/  IMAD.MOV.U32 R13, RZ, RZ, R10 ;  /* 0x000000ffff0d7224 */ /* 0x000fe400078e000a */
[----:B------:R-:W-:Y:S02]  /*139f0*/  IMAD.MOV.U32 R12, RZ, RZ, 0x6 ;  /* 0x00000006ff0c7424 */ /* 0x000fe400078e00ff */
[----:B------:R-:W-:-:S07]  /*13a00*/  IMAD.MOV.U32 R2, RZ, RZ, R14 ;  /* 0x000000ffff027224 */ /* 0x000fce00078e000e */
[----:B------:R-:W-:Y:S05]  /*13a10*/  WARPSYNC.COLLECTIVE R15, `(.L_x_9487) ;  /* 0x000000000f087348 */ /* 0x000fea0003c00000 */
[----:B------:R0:W1:Y:S02]  /*13a20*/  SHFL.IDX P6, R14, R13, R12, R11 ;  /* 0x0000000c0d0e7389 */ /* 0x00006400000c000b */
[----:B01----:R-:W-:Y:S01]  /*13a30*/  ENDCOLLECTIVE ;  /* 0x000000000000791b */ /* 0x003fe20003800000 */
.L_x_9487:
        /* <DEDUP_REMOVED lines=12> */
.L_x_9488:
[----:B------:R-:W-:Y:S02]  /*13b00*/  IMAD.MOV.U32 R13, RZ, RZ, R10 ;  /* 0x000000ffff0d7224 */ /* 0x000fe400078e000a */
[----:B------:R-:W-:Y:S02]  /*13b10*/  IMAD.MOV.U32 R12, RZ, RZ, 0x7 ;  /* 0x00000007ff0c7424 */ /* 0x000fe400078e00ff */
[----:B------:R-:W-:-:S07]  /*13b20*/  IMAD.MOV.U32 R2, RZ, RZ, R14 ;  /* 0x000000ffff027224 */ /* 0x000fce00078e000e */
[----:B------:R-:W-:Y:S05]  /*13b30*/  WARPSYNC.COLLECTIVE R15, `(.L_x_9489) ;  /* 0x000000000f087348 */ /* 0x000fea0003c00000 */
[----:B------:R0:W1:Y:S02]  /*13b40*/  SHFL.IDX P6, R14, R13, R12, R11 ;  /* 0x0000000c0d0e7389 */ /* 0x00006400000c000b */
[----:B01----:R-:W-:Y:S01]  /*13b50*/  ENDCOLLECTIVE ;  /* 0x000000000000791b */ /* 0x003fe20003800000 */
.L_x_9489:
        /* <DEDUP_REMOVED lines=12> */
.L_x_9490:
[----:B------:R-:W-:Y:S02]  /*13c20*/  IMAD.MOV.U32 R13, RZ, RZ, R21 ;  /* 0x000000ffff0d7224 */ /* 0x000fe400078e0015 */
[----:B------:R-:W-:Y:S02]  /*13c30*/  IMAD.MOV.U32 R12, RZ, RZ, RZ ;  /* 0x000000ffff0c7224 */ /* 0x000fe400078e00ff */
[----:B------:R-:W-:-:S07]  /*13c40*/  IMAD.MOV.U32 R2, RZ, RZ, R14 ;  /* 0x000000ffff027224 */ /* 0x000fce00078e000e */
[----:B------:R-:W-:Y:S05]  /*13c50*/  WARPSYNC.COLLECTIVE R15, `(.L_x_9491) ;  /* 0x000000000f087348 */ /* 0x000fea0003c00000 */
[----:B------:R0:W1:Y:S02]  /*13c60*/  SHFL.IDX P6, R14, R13, R12, R11 ;  /* 0x0000000c0d0e7389 */ /* 0x00006400000c000b */
[----:B01----:R-:W-:Y:S01]  /*13c70*/  ENDCOLLECTIVE ;  /* 0x000000000000791b */ /* 0x003fe20003800000 */
.L_x_9491:
        /* <DEDUP_REMOVED lines=12> */
.L_x_9492:
[----:B------:R-:W-:Y:S02]  /*13d40*/  IMAD.MOV.U32 R13, RZ, RZ, R21 ;  /* 0x000000ffff0d7224 */ /* 0x000fe400078e0015 */
[----:B------:R-:W-:Y:S02]  /*13d50*/  IMAD.MOV.U32 R12, RZ, RZ, 0x1 ;  /* 0x00000001ff0c7424 */ /* 0x000fe400078e00ff */
[----:B------:R-:W-:-:S07]  /*13d60*/  IMAD.MOV.U32 R2, RZ, RZ, R14 ;  /* 0x000000ffff027224 */ /* 0x000fce00078e000e */
[----:B------:R-:W-:Y:S05]  /*13d70*/  WARPSYNC.COLLECTIVE R15, `(.L_x_9493) ;  /* 0x000000000f087348 */ /* 0x000fea0003c00000 */
[----:B------:R0:W1:Y:S02]  /*13d80*/  SHFL.IDX P6, R14, R13, R12, R11 ;  /* 0x0000000c0d0e7389 */ /* 0x00006400000c000b */
[----:B01----:R-:W-:Y:S01]  /*13d90*/  ENDCOLLECTIVE ;  /* 0x000000000000791b */ /* 0x003fe20003800000 */
.L_x_9493:
        /* <DEDUP_REMOVED lines=15> */
.L_x_9494:
        /* <DEDUP_REMOVED lines=14> */
.L_x_9410:
[----:B--2---:R2:W3:Y:S02]  /*13f70*/  SYNCS.PHASECHK.TRANS64.TRYWAIT P0, [R0+URZ+0x22840], R27 ;  /* 0x0228401b000075a7 */ /* 0x0044e4000800017f */
[----:B---3--:R-:W-:Y:S05]  /*13f80*/  @!P0 NANOSLEEP.SYNCS 0x989680 ;  /* 0x009896800000895d */ /* 0x008fea0003900000 */
[----:B------:R-:W3:Y:S02]  /*13f90*/  @!P0 SYNCS.PHASECHK.TRANS64 P0, [R0+URZ+0x22840], R27 ;  /* 0x0228401b000085a7 */ /* 0x000ee4000800007f */
[----:B---3--:R-:W-:Y:S05]  /*13fa0*/  @!P0 BRA `(.L_x_9410) ;  /* 0xfffffffc00f08947 */ /* 0x008fea000383ffff */
[----:B------:R-:W-:Y:S05]  /*13fb0*/  BRA `(.L_x_9496) ;  /* 0xffffffb400587947 */ /* 0x000fea000383ffff */
.L_x_9411:
        /* <DEDUP_REMOVED lines=8> */
.L_x_9498:
[----:B------:R-:W-:Y:S05]  /*14040*/  BSYNC B0 ;  /* 0x0000000000007941 */ /* 0x000fea0003800000 */
.L_x_9497:
        /* <DEDUP_REMOVED lines=8> */
.L_x_9499:
        /* <DEDUP_REMOVED lines=13> */
.L_x_9500:
[----:B------:R-:W-:Y:S02]  /*141a0*/  IMAD.MOV.U32 R13, RZ, RZ, R8 ;  /* 0x000000ffff0d7224 */ /* 0x000fe400078e0008 */
[----:B------:R-:W-:-:S07]  /*141b0*/  IMAD.MOV.U32 R2, RZ, RZ, R14 ;  /* 0x000000ffff027224 */ /* 0x000fce00078e000e */
[----:B------:R-:W-:Y:S05]  /*141c0*/  WARPSYNC.COLLECTIVE R15, `(.L_x_9501) ;  /* 0x000000000f087348 */ /* 0x000fea0003c00000 */
[----:B------:R0:W1:Y:S02]  /*141d0*/  SHFL.IDX P6, R14, R13, R12, R11 ;  /* 0x0000000c0d0e7389 */ /* 0x00006400000c000b */
[----:B01----:R-:W-:Y:S01]  /*141e0*/  ENDCOLLECTIVE ;  /* 0x000000000000791b */ /* 0x003fe20003800000 */
.L_x_9501:
        /* <DEDUP_REMOVED lines=13> */
.L_x_9502:
[----:B------:R-:W-:Y:S02]  /*142c0*/  IMAD.MOV.U32 R13, RZ, RZ, R8 ;  /* 0x000000ffff0d7224 */ /* 0x000fe400078e0008 */
[----:B------:R-:W-:-:S07]  /*142d0*/  IMAD.MOV.U32 R2, RZ, RZ, R14 ;  /* 0x000000ffff027224 */ /* 0x000fce00078e000e */
[----:B------:R-:W-:Y:S05]  /*142e0*/  WARPSYNC.COLLECTIVE R15, `(.L_x_9503) ;  /* 0x000000000f087348 */ /* 0x000fea0003c00000 */
[----:B------:R0:W1:Y:S02]  /*142f0*/  SHFL.IDX P6, R14, R13, R12, R11 ;  /* 0x0000000c0d0e7389 */ /* 0x00006400000c000b */
[----:B01----:R-:W-:Y:S01]  /*14300*/  ENDCOLLECTIVE ;  /* 0x000000000000791b */ /* 0x003fe20003800000 */
.L_x_9503:
        /* <DEDUP_REMOVED lines=14> */
.L_x_9504:
[----:B------:R-:W-:Y:S02]  /*143f0*/  IMAD.MOV.U32 R13, RZ, RZ, R8 ;  /* 0x000000ffff0d7224 */ /* 0x000fe400078e0008 */
[----:B------:R-:W-:-:S07]  /*14400*/  IMAD.MOV.U32 R2, RZ, RZ, R14 ;  /* 0x000000ffff027224 */ /* 0x000fce00078e000e */
[----:B------:R-:W-:Y:S05]  /*14410*/  WARPSYNC.COLLECTIVE R15, `(.L_x_9505) ;  /* 0x000000000f087348 */ /* 0x000fea0003c00000 */
[----:B------:R0:W1:Y:S02]  /*14420*/  SHFL.IDX P6, R14, R13, R12, R11 ;  /* 0x0000000c0d0e7389 */ /* 0x00006400000c000b */
[----:B01----:R-:W-:Y:S01]  /*14430*/  ENDCOLLECTIVE ;  /* 0x000000000000791b */ /* 0x003fe20003800000 */
.L_x_9505:
        /* <DEDUP_REMOVED lines=8> */
.L_x_9506:
        /* <DEDUP_REMOVED lines=11> */
.L_x_9507:
        /* <DEDUP_REMOVED lines=8> */
.L_x_9508:
        /* <DEDUP_REMOVED lines=11> */
.L_x_9509:
        /* <DEDUP_REMOVED lines=8> */
.L_x_9510:
        /* <DEDUP_REMOVED lines=10> */
.L_x_9511:
        /* <DEDUP_REMOVED lines=8> */
.L_x_9512:
        /* <DEDUP_REMOVED lines=10> */
.L_x_9513:
[----:B------:R-:W-:Y:S02]  /*148e0*/  IMAD.MOV.U32 R13, RZ, RZ, R5 ;  /* 0x000000ffff0d7224 */ /* 0x000fe400078e0005 */
[----:B------:R-:W-:Y:S01]  /*148f0*/  IMAD.MOV.U32 R12, RZ, RZ, RZ ;  /* 0x000000ffff0c7224 */ /* 0x000fe200078e00ff */
[----:B------:R-:W-:-:S05]  /*14900*/  @P3 IADD3 R14, P0, R34, R14, RZ ;  /* 0x0000000e220e3210 */ /* 0x000fca0007f1e0ff */
[----:B------:R-:W-:-:S08]  /*14910*/  @P3 IMAD.MOV.U32 R2, RZ, RZ, R14 ;  /* 0x000000ffff023224 */ /* 0x000fd000078e000e */
[----:B------:R-:W-:Y:S05]  /*14920*/  WARPSYNC.COLLECTIVE R15, `(.L_x_9514) ;  /* 0x000000000f087348 */ /* 0x000fea0003c00000 */
[----:B------:R0:W1:Y:S02]  /*14930*/  SHFL.IDX P6, R14, R13, R12, R11 ;  /* 0x0000000c0d0e7389 */ /* 0x00006400000c000b */
[----:B01----:R-:W-:Y:S01]  /*14940*/  ENDCOLLECTIVE ;  /* 0x000000000000791b */ /* 0x003fe20003800000 */
.L_x_9514:
        /* <DEDUP_REMOVED lines=11> */
.L_x_9515:
[----:B------:R-:W-:Y:S02]  /*14a00*/  IMAD.MOV.U32 R13, RZ, RZ, R5 ;  /* 0x000000ffff0d7224 */ /* 0x000fe400078e0005 */
[----:B------:R-:W-:Y:S01]  /*14a10*/  IMAD.MOV.U32 R12, RZ, RZ, 0x1 ;  /* 0x00000001ff0c7424 */ /* 0x000fe200078e00ff */
[----:B------:R-:W-:-:S05]  /*14a20*/  @P1 IADD3 R14, P0, R34, R14, RZ ;  /* 0x0000000e220e1210 */ /* 0x000fca0007f1e0ff */
[----:B------:R-:W-:-:S08]  /*14a30*/  @P1 IMAD.MOV.U32 R2, RZ, RZ, R14 ;  /* 0x000000ffff021224 */ /* 0x000fd000078e000e */
[----:B------:R-:W-:Y:S05]  /*14a40*/  WARPSYNC.COLLECTIVE R15, `(.L_x_9516) ;  /* 0x000000000f087348 */ /* 0x000fea0003c00000 */
[----:B------:R0:W1:Y:S02]  /*14a50*/  SHFL.IDX P6, R14, R13, R12, R11 ;  /* 0x0000000c0d0e7389 */ /* 0x00006400000c000b */
[----:B01----:R-:W-:Y:S01]  /*14a60*/  ENDCOLLECTIVE ;  /* 0x000000000000791b */ /* 0x003fe20003800000 */
.L_x_9516:
        /* <DEDUP_REMOVED lines=11> */
.L_x_9517:
[----:B------:R-:W-:Y:S05]  /*14b20*/  BRA `(.L_x_9518) ;  /* 0xffffffb0001c7947 */ /* 0x000fea000383ffff */
.L_x_9416:
[----:B------:R-:W-:Y:S02]  /*14b30*/  IMAD.MOV.U32 R13, RZ, RZ, R5 ;  /* 0x000000ffff0d7224 */ /* 0x000fe400078e0005 */
[----:B------:R-:W-:Y:S02]  /*14b40*/  IMAD.MOV.U32 R12, RZ, RZ, RZ ;  /* 0x000000ffff0c7224 */ /* 0x000fe400078e00ff */
[----:B------:R-:W-:Y:S02]  /*14b50*/  IMAD.MOV.U32 R11, RZ, RZ, 0x181f ;  /* 0x0000181fff0b7424 */ /* 0x000fe400078e00ff */
[----:B------:R-:W-:Y:S02]  /*14b60*/  IMAD.MOV.U32 R15, RZ, RZ, -0x1 ;  /* 0xffffffffff0f7424 */ /* 0x000fe400078e00ff */
[----:B------:R-:W-:-:S07]  /*14b70*/  IMAD.U32 R4, RZ, RZ, UR43 ;  /* 0x0000002bff047e24 */ /* 0x000fce000f8e00ff */
[----:B-----5:R-:W-:Y:S05]  /*14b80*/  WARPSYNC.COLLECTIVE R15, `(.L_x_9519) ;  /* 0x000000000f087348 */ /* 0x020fea0003c00000 */
[----:B------:R0:W1:Y:S02]  /*14b90*/  SHFL.IDX P6, R14, R13, R12, R11 ;  /* 0x0000000c0d0e7389 */ /* 0x00006400000c000b */
[----:B01---5:R-:W-:Y:S01]  /*14ba0*/  ENDCOLLECTIVE ;  /* 0x000000000000791b */ /* 0x023fe20003800000 */
.L_x_9519:
        /* <DEDUP_REMOVED lines=8> */
.L_x_9520:
        /* <DEDUP_REMOVED lines=8> */
.L_x_9521:
        /* <DEDUP_REMOVED lines=10> */
.L_x_9522:
[----:B------:R-:W-:Y:S02]  /*14d50*/  IMAD.MOV.U32 R13, RZ, RZ, R5 ;  /* 0x000000ffff0d7224 */ /* 0x000fe400078e0005 */
[----:B------:R-:W-:Y:S01]  /*14d60*/  IMAD.MOV.U32 R12, RZ, RZ, 0x2 ;  /* 0x00000002ff0c7424 */ /* 0x000fe200078e00ff */
[----:B------:R-:W-:-:S13]  /*14d70*/  @!P1 IADD3 R2, P0, R34, R14, RZ ;  /* 0x0000000e22029210 */ /* 0x000fda0007f1e0ff */
[----:B------:R-:W-:Y:S05]  /*14d80*/  WARPSYNC.COLLECTIVE R15, `(.L_x_9523) ;  /* 0x000000000f087348 */ /* 0x000fea0003c00000 */
[----:B------:R0:W1:Y:S02]  /*14d90*/  SHFL.IDX P6, R14, R13, R12, R11 ;  /* 0x0000000c0d0e7389 */ /* 0x00006400000c000b */
[----:B01----:R-:W-:Y:S01]  /*14da0*/  ENDCOLLECTIVE ;  /* 0x000000000000791b */ /* 0x003fe20003800000 */
.L_x_9523:
        /* <DEDUP_REMOVED lines=12> */
.L_x_9524:
[----:B------:R-:W-:Y:S02]  /*14e70*/  IMAD.MOV.U32 R13, RZ, RZ, R5 ;  /* 0x000000ffff0d7224 */ /* 0x000fe400078e0005 */
[----:B------:R-:W-:Y:S01]  /*14e80*/  IMAD.MOV.U32 R12, RZ, RZ, 0x3 ;  /* 0x00000003ff0c7424 */ /* 0x000fe200078e00ff */
[----:B------:R-:W-:-:S13]  /*14e90*/  @!P1 IADD3 R2, P0, R34, R14, RZ ;  /* 0x0000000e22029210 */ /* 0x000fda0007f1e0ff */
[----:B------:R-:W-:Y:S05]  /*14ea0*/  WARPSYNC.COLLECTIVE R15, `(.L_x_9525) ;  /* 0x000000000f087348 */ /* 0x000fea0003c00000 */
[----:B------:R0:W1:Y:S02]  /*14eb0*/  SHFL.IDX P6, R14, R13, R12, R11 ;  /* 0x0000000c0d0e7389 */ /* 0x00006400000c000b */
[----:B01----:R-:W-:Y:S01]  /*14ec0*/  ENDCOLLECTIVE ;  /* 0x000000000000791b */ /* 0x003fe20003800000 */
.L_x_9525:
        /* <DEDUP_REMOVED lines=12> */
.L_x_9526:
[----:B------:R-:W-:Y:S02]  /*14f90*/  IMAD.MOV.U32 R13, RZ, RZ, R5 ;  /* 0x000000ffff0d7224 */ /* 0x000fe400078e0005 */
[----:B------:R-:W-:Y:S01]  /*14fa0*/  IMAD.MOV.U32 R12, RZ, RZ, 0x4 ;  /* 0x00000004ff0c7424 */ /* 0x000fe200078e00ff */
[----:B------:R-:W-:-:S13]  /*14fb0*/  @!P1 IADD3 R2, P0, R34, R14, RZ ;  /* 0x0000000e22029210 */ /* 0x000fda0007f1e0ff */
[----:B------:R-:W-:Y:S05]  /*14fc0*/  WARPSYNC.COLLECTIVE R15, `(.L_x_9527) ;  /* 0x000000000f087348 */ /* 0x000fea0003c00000 */
[----:B------:R0:W1:Y:S02]  /*14fd0*/  SHFL.IDX P6, R14, R13, R12, R11 ;  /* 0x0000000c0d0e7389 */ /* 0x00006400000c000b */
[----:B01----:R-:W-:Y:S01]  /*14fe0*/  ENDCOLLECTIVE ;  /* 0x000000000000791b */ /* 0x003fe20003800000 */
.L_x_9527:
        /* <DEDUP_REMOVED lines=12> */
.L_x_9528:
[----:B------:R-:W-:Y:S02]  /*150b0*/  IMAD.MOV.U32 R13, RZ, RZ, R5 ;  /* 0x000000ffff0d7224 */ /* 0x000fe400078e0005 */
[----:B------:R-:W-:Y:S01]  /*150c0*/  IMAD.MOV.U32 R12, RZ, RZ, 0x5 ;  /* 0x00000005ff0c7424 */ /* 0x000fe200078e00ff */
[----:B------:R-:W-:-:S13]  /*150d0*/  @!P1 IADD3 R2, P0, R34, R14, RZ ;  /* 0x0000000e22029210 */ /* 0x000fda0007f1e0ff */
[----:B------:R-:W-:Y:S05]  /*150e0*/  WARPSYNC.COLLECTIVE R15, `(.L_x_9529) ;  /* 0x000000000f087348 */ /* 0x000fea0003c00000 */
[----:B------:R0:W1:Y:S02]  /*150f0*/  SHFL.IDX P6, R14, R13, R12, R11 ;  /* 0x0000000c0d0e7389 */ /* 0x00006400000c000b */
[----:B01----:R-:W-:Y:S01]  /*15100*/  ENDCOLLECTIVE ;  /* 0x000000000000791b */ /* 0x003fe20003800000 */
.L_x_9529:
        /* <DEDUP_REMOVED lines=12> */
.L_x_9530:
[----:B------:R-:W-:Y:S02]  /*151d0*/  IMAD.MOV.U32 R13, RZ, RZ, R5 ;  /* 0x000000ffff0d7224 */ /* 0x000fe400078e0005 */
[----:B------:R-:W-:Y:S01]  /*151e0*/  IMAD.MOV.U32 R12, RZ, RZ, 0x6 ;  /* 0x00000006ff0c7424 */ /* 0x000fe200078e00ff */
[----:B------:R-:W-:-:S13]  /*151f0*/  @!P1 IADD3 R2, P0, R34, R14, RZ ;  /* 0x0000000e22029210 */ /* 0x000fda0007f1e0ff */
[----:B------:R-:W-:Y:S05]  /*15200*/  WARPSYNC.COLLECTIVE R15, `(.L_x_9531) ;  /* 0x000000000f087348 */ /* 0x000fea0003c00000 */
[----:B------:R0:W1:Y:S02]  /*15210*/  SHFL.IDX P6, R14, R13, R12, R11 ;  /* 0x0000000c0d0e7389 */ /* 0x00006400000c000b */
[----:B01----:R-:W-:Y:S01]  /*15220*/  ENDCOLLECTIVE ;  /* 0x000000000000791b */ /* 0x003fe20003800000 */
.L_x_9531:
        /* <DEDUP_REMOVED lines=12> */
.L_x_9532:
[----:B------:R-:W-:Y:S02]  /*152f0*/  IMAD.MOV.U32 R13, RZ, RZ, R5 ;  /* 0x000000ffff0d7224 */ /* 0x000fe400078e0005 */
[----:B------:R-:W-:Y:S01]  /*15300*/  IMAD.MOV.U32 R12, RZ, RZ, 0x7 ;  /* 0x00000007ff0c7424 */ /* 0x000fe200078e00ff */
[----:B------:R-:W-:-:S13]  /*15310*/  @!P1 IADD3 R2, P0, R34, R14, RZ ;  /* 0x0000000e22029210 */ /* 0x000fda0007f1e0ff */
[----:B------:R-:W-:Y:S05]  /*15320*/  WARPSYNC.COLLECTIVE R15, `(.L_x_9533) ;  /* 0x000000000f087348 */ /* 0x000fea0003c00000 */
[----:B------:R0:W1:Y:S02]  /*15330*/  SHFL.IDX P6, R14, R13, R12, R11 ;  /* 0x0000000c0d0e7389 */ /* 0x00006400000c000b */
[----:B01----:R-:W-:Y:S01]  /*15340*/  ENDCOLLECTIVE ;  /* 0x000000000000791b */ /* 0x003fe20003800000 */
.L_x_9533:
        /* <DEDUP_REMOVED lines=10> */
.L_x_9534:
[----:B------:R-:W-:Y:S05]  /*153f0*/  BRA `(.L_x_9535) ;  /* 0xffffffb000447947 */ /* 0x000fea000383ffff */
.L_x_9419:
[----:B0-----:R0:W1:Y:S02]  /*15400*/  SYNCS.PHASECHK.TRANS64.TRYWAIT P0, [R17+URZ+0x22820], R0 ;  /* 0x02282000110075a7 */ /* 0x001064000800017f */
[----:B-1----:R-:W-:Y:S05]  /*15410*/  @!P0 NANOSLEEP.SYNCS 0x989680 ;  /* 0x009896800000895d */ /* 0x002fea0003900000 */
[----:B------:R-:W1:Y:S02]  /*15420*/  @!P0 SYNCS.PHASECHK.TRANS64 P0, [R17+URZ+0x22820], R0 ;  /* 0x02282000110085a7 */ /* 0x000e64000800007f */
[----:B-1----:R-:W-:Y:S05]  /*15430*/  @!P0 BRA `(.L_x_9419) ;  /* 0xfffffffc00f08947 */ /* 0x002fea000383ffff */
[----:B------:R-:W-:Y:S05]  /*15440*/  BRA `(.L_x_9536) ;  /* 0xffffffb000a07947 */ /* 0x000fea000383ffff */
.L_x_9423:
[----:B0-----:R0:W1:Y:S02]  /*15450*/  SYNCS.PHASECHK.TRANS64.TRYWAIT P0, [R0+URZ+0x22880], R29 ;  /* 0x0228801d000075a7 */ /* 0x001064000800017f */
[----:B-1----:R-:W-:Y:S05]  /*15460*/  @!P0 NANOSLEEP.SYNCS 0x989680 ;  /* 0x009896800000895d */ /* 0x002fea0003900000 */
[----:B------:R-:W1:Y:S02]  /*15470*/  @!P0 SYNCS.PHASECHK.TRANS64 P0, [R0+URZ+0x22880], R29 ;  /* 0x0228801d000085a7 */ /* 0x000e64000800007f */
[----:B-1----:R-:W-:Y:S05]  /*15480*/  @!P0 BRA `(.L_x_9423) ;  /* 0xfffffffc00f08947 */ /* 0x002fea000383ffff */
[----:B------:R-:W-:Y:S05]  /*15490*/  BRA `(.L_x_9537) ;  /* 0xffffffb400d47947 */ /* 0x000fea000383ffff */
.L_x_9424:
        /* <DEDUP_REMOVED lines=8> */
.L_x_9539:
[----:B------:R-:W-:Y:S05]  /*15520*/  BSYNC B0 ;  /* 0x0000000000007941 */ /* 0x000fea0003800000 */
.L_x_9538:
        /* <DEDUP_REMOVED lines=8> */
.L_x_9540:
        /* <DEDUP_REMOVED lines=8> */
.L_x_9541:
        /* <DEDUP_REMOVED lines=10> */
.L_x_9542:
[----:B------:R-:W-:Y:S02]  /*156d0*/  IMAD.MOV.U32 R13, RZ, RZ, R20 ;  /* 0x000000ffff0d7224 */ /* 0x000fe400078e0014 */
[----:B------:R-:W-:Y:S02]  /*156e0*/  IMAD.MOV.U32 R12, RZ, RZ, 0x2 ;  /* 0x00000002ff0c7424 */ /* 0x000fe400078e00ff */
[----:B------:R-:W-:-:S07]  /*156f0*/  IMAD.MOV.U32 R2, RZ, RZ, R14 ;  /* 0x000000ffff027224 */ /* 0x000fce00078e000e */
[----:B------:R-:W-:Y:S05]  /*15700*/  WARPSYNC.COLLECTIVE R15, `(.L_x_9543) ;  /* 0x000000000f087348 */ /* 0x000fea0003c00000 */
[----:B------:R0:W1:Y:S02]  /*15710*/  SHFL.IDX P6, R14, R13, R12, R11 ;  /* 0x0000000c0d0e7389 */ /* 0x00006400000c000b */
[----:B01----:R-:W-:Y:S01]  /*15720*/  ENDCOLLECTIVE ;  /* 0x000000000000791b */ /* 0x003fe20003800000 */
.L_x_9543:
        /* <DEDUP_REMOVED lines=11> */
.L_x_9544:
[----:B------:R-:W-:Y:S02]  /*157e0*/  IMAD.MOV.U32 R13, RZ, RZ, R20 ;  /* 0x000000ffff0d7224 */ /* 0x000fe400078e0014 */
[----:B------:R-:W-:Y:S02]  /*157f0*/  IMAD.MOV.U32 R12, RZ, RZ, 0x3 ;  /* 0x00000003ff0c7424 */ /* 0x000fe400078e00ff */
[----:B------:R-:W-:-:S07]  /*15800*/  IMAD.MOV.U32 R2, RZ, RZ, R14 ;  /* 0x000000ffff027224 */ /* 0x000fce00078e000e */
[----:B------:R-:W-:Y:S05]  /*15810*/  WARPSYNC.COLLECTIVE R15, `(.L_x_9545) ;  /* 0x000000000f087348 */ /* 0x000fea0003c00000 */
[----:B------:R0:W1:Y:S02]  /*15820*/  SHFL.IDX P6, R14, R13, R12, R11 ;  /* 0x0000000c0d0e7389 */ /* 0x00006400000c000b */
[----:B01----:R-:W-:Y:S01]  /*15830*/  ENDCOLLECTIVE ;  /* 0x000000000000791b */ /* 0x003fe20003800000 */
.L_x_9545:
        /* <DEDUP_REMOVED lines=11> */
.L_x_9546:
[----:B------:R-:W-:Y:S02]  /*158f0*/  IMAD.MOV.U32 R13, RZ, RZ, R20 ;  /* 0x000000ffff0d7224 */ /* 0x000fe400078e0014 */
[----:B------:R-:W-:Y:S01]  /*15900*/  IMAD.MOV.U32 R12, RZ, RZ, 0x4 ;  /* 0x00000004ff0c7424 */ /* 0x000fe200078e00ff */
[----:B------:R-:W-:-:S13]  /*15910*/  IADD3 R2, P0, R34, R14, RZ ;  /* 0x0000000e22027210 */ /* 0x000fda0007f1e0ff */
[----:B------:R-:W-:Y:S05]  /*15920*/  WARPSYNC.COLLECTIVE R15, `(.L_x_9547) ;  /* 0x000000000f087348 */ /* 0x000fea0003c00000 */
[----:B------:R0:W1:Y:S02]  /*15930*/  SHFL.IDX P6, R14, R13, R12, R11 ;  /* 0x0000000c0d0e7389 */ /* 0x00006400000c000b */
[----:B01----:R-:W-:Y:S01]  /*15940*/  ENDCOLLECTIVE ;  /* 0x000000000000791b */ /* 0x003fe20003800000 */
.L_x_9547:
        /* <DEDUP_REMOVED lines=10> */
.L_x_9548:
[----:B------:R-:W-:Y:S02]  /*159f0*/  IMAD.MOV.U32 R13, RZ, RZ, R20 ;  /* 0x000000ffff0d7224 */ /* 0x000fe400078e0014 */
[----:B------:R-:W-:Y:S02]  /*15a00*/  IMAD.MOV.U32 R12, RZ, RZ, 0x5 ;  /* 0x00000005ff0c7424 */ /* 0x000fe400078e00ff */
[----:B------:R-:W-:-:S07]  /*15a10*/  IMAD.MOV.U32 R2, RZ, RZ, R14 ;  /* 0x000000ffff027224 */ /* 0x000fce00078e000e */
[----:B------:R-:W-:Y:S05]  /*15a20*/  WARPSYNC.COLLECTIVE R15, `(.L_x_9549) ;  /* 0x000000000f087348 */ /* 0x000fea0003c00000 */
[----:B------:R0:W1:Y:S02]  /*15a30*/  SHFL.IDX P6, R14, R13, R12, R11 ;  /* 0x0000000c0d0e7389 */ /* 0x00006400000c000b */
[----:B01----:R-:W-:Y:S01]  /*15a40*/  ENDCOLLECTIVE ;  /* 0x000000000000791b */ /* 0x003fe20003800000 */
.L_x_9549:
        /* <DEDUP_REMOVED lines=11> */
.L_x_9550:
[----:B------:R-:W-:Y:S02]  /*15b00*/  IMAD.MOV.U32 R13, RZ, RZ, R20 ;  /* 0x000000ffff0d7224 */ /* 0x000fe400078e0014 */
[----:B------:R-:W-:Y:S01]  /*15b10*/  IMAD.MOV.U32 R12, RZ, RZ, 0x6 ;  /* 0x00000006ff0c7424 */ /* 0x000fe200078e00ff */
[----:B------:R-:W-:-:S13]  /*15b20*/  IADD3 R2, P0, R34, R14, RZ ;  /* 0x0000000e22027210 */ /* 0x000fda0007f1e0ff */
[----:B------:R-:W-:Y:S05]  /*15b30*/  WARPSYNC.COLLECTIVE R15, `(.L_x_9551) ;  /* 0x000000000f087348 */ /* 0x000fea0003c00000 */
[----:B------:R0:W1:Y:S02]  /*15b40*/  SHFL.IDX P6, R14, R13, R12, R11 ;  /* 0x0000000c0d0e7389 */ /* 0x00006400000c000b */
[----:B01----:R-:W-:Y:S01]  /*15b50*/  ENDCOLLECTIVE ;  /* 0x000000000000791b */ /* 0x003fe20003800000 */
.L_x_9551:
        /* <DEDUP_REMOVED lines=10> */
.L_x_9552:
[----:B------:R-:W-:Y:S02]  /*15c00*/  IMAD.MOV.U32 R13, RZ, RZ, R20 ;  /* 0x000000ffff0d7224 */ /* 0x000fe400078e0014 */
[----:B------:R-:W-:Y:S02]  /*15c10*/  IMAD.MOV.U32 R12, RZ, RZ, 0x7 ;  /* 0x00000007ff0c7424 */ /* 0x000fe400078e00ff */
[----:B------:R-:W-:-:S07]  /*15c20*/  IMAD.MOV.U32 R2, RZ, RZ, R14 ;  /* 0x000000ffff027224 */ /* 0x000fce00078e000e */
[----:B------:R-:W-:Y:S05]  /*15c30*/  WARPSYNC.COLLECTIVE R15, `(.L_x_9553) ;  /* 0x000000000f087348 */ /* 0x000fea0003c00000 */
[----:B------:R0:W1:Y:S02]  /*15c40*/  SHFL.IDX P6, R14, R13, R12, R11 ;  /* 0x0000000c0d0e7389 */ /* 0x00006400000c000b */
[----:B01----:R-:W-:Y:S01]  /*15c50*/  ENDCOLLECTIVE ;  /* 0x000000000000791b */ /* 0x003fe20003800000 */
.L_x_9553:
        /* <DEDUP_REMOVED lines=11> */
.L_x_9554:
[----:B------:R-:W-:Y:S02]  /*15d10*/  IMAD.MOV.U32 R13, RZ, RZ, R21 ;  /* 0x000000ffff0d7224 */ /* 0x000fe400078e0015 */
[----:B------:R-:W-:Y:S02]  /*15d20*/  IMAD.MOV.U32 R12, RZ, RZ, RZ ;  /* 0x000000ffff0c7224 */ /* 0x000fe400078e00ff */
[----:B------:R-:W-:-:S07]  /*15d30*/  IMAD.MOV.U32 R5, RZ, RZ, R14 ;  /* 0x000000ffff057224 */ /* 0x000fce00078e000e */
[----:B------:R-:W-:Y:S05]  /*15d40*/  WARPSYNC.COLLECTIVE R15, `(.L_x_9555) ;  /* 0x000000000f087348 */ /* 0x000fea0003c00000 */
[----:B------:R0:W1:Y:S02]  /*15d50*/  SHFL.IDX P6, R14, R13, R12, R11 ;  /* 0x0000000c0d0e7389 */ /* 0x00006400000c000b */
[----:B01----:R-:W-:Y:S01]  /*15d60*/  ENDCOLLECTIVE ;  /* 0x000000000000791b */ /* 0x003fe20003800000 */
.L_x_9555:
        /* <DEDUP_REMOVED lines=11> */
.L_x_9556:
[----:B------:R-:W-:Y:S02]  /*15e20*/  IMAD.MOV.U32 R13, RZ, RZ, R21 ;  /* 0x000000ffff0d7224 */ /* 0x000fe400078e0015 */
[----:B------:R-:W-:Y:S02]  /*15e30*/  IMAD.MOV.U32 R12, RZ, RZ, 0x1 ;  /* 0x00000001ff0c7424 */ /* 0x000fe400078e00ff */
[----:B------:R-:W-:-:S07]  /*15e40*/  IMAD.MOV.U32 R2, RZ, RZ, R14 ;  /* 0x000000ffff027224 */ /* 0x000fce00078e000e */
[----:B------:R-:W-:Y:S05]  /*15e50*/  WARPSYNC.COLLECTIVE R15, `(.L_x_9557) ;  /* 0x000000000f087348 */ /* 0x000fea0003c00000 */
[----:B------:R0:W1:Y:S02]  /*15e60*/  SHFL.IDX P6, R14, R13, R12, R11 ;  /* 0x0000000c0d0e7389 */ /* 0x00006400000c000b */
[----:B01----:R-:W-:Y:S01]  /*15e70*/  ENDCOLLECTIVE ;  /* 0x000000000000791b */ /* 0x003fe20003800000 */
.L_x_9557:
        /* <DEDUP_REMOVED lines=11> */
.L_x_9558:
[----:B------:R-:W-:Y:S01]  /*15f30*/  IMAD.MOV.U32 R2, RZ, RZ, R14 ;  /* 0x000000ffff027224 */ /* 0x000fe200078e000e */
[----:B------:R-:W-:Y:S06]  /*15f40*/  BRA `(.L_x_9559) ;  /* 0xffffffb000787947 */ /* 0x000fec000383ffff */
.L_x_9429:
[----:B---3--:R3:W4:Y:S02]  /*15f50*/  SYNCS.PHASECHK.TRANS64.TRYWAIT P0, [R0+URZ+0x22840], R29 ;  /* 0x0228401d000075a7 */ /* 0x008724000800017f */
[----:B----4-:R-:W-:Y:S05]  /*15f60*/  @!P0 NANOSLEEP.SYNCS 0x989680 ;  /* 0x009896800000895d */ /* 0x010fea0003900000 */
[----:B------:R-:W4:Y:S02]  /*15f70*/  @!P0 SYNCS.PHASECHK.TRANS64 P0, [R0+URZ+0x22840], R29 ;  /* 0x0228401d000085a7 */ /* 0x000f24000800007f */
[----:B----4-:R-:W-:Y:S05]  /*15f80*/  @!P0 BRA `(.L_x_9429) ;  /* 0xfffffffc00f08947 */ /* 0x010fea000383ffff */
[----:B------:R-:W-:Y:S05]  /*15f90*/  BRA `(.L_x_9560) ;  /* 0xffffffb000c87947 */ /* 0x000fea000383ffff */
.L_x_9430:
        /* <DEDUP_REMOVED lines=8> */
.L_x_9562:
[----:B------:R-:W-:Y:S05]  /*16020*/  BSYNC B0 ;  /* 0x0000000000007941 */ /* 0x000fea0003800000 */
.L_x_9561:
        /* <DEDUP_REMOVED lines=8> */
.L_x_9563:
        /* <DEDUP_REMOVED lines=8> */
.L_x_9564:
        /* <DEDUP_REMOVED lines=9> */
.L_x_9565:
[----:B------:R-:W-:Y:S02]  /*161c0*/  IMAD.MOV.U32 R13, RZ, RZ, R10 ;  /* 0x000000ffff0d7224 */ /* 0x000fe400078e000a */
[----:B------:R-:W-:Y:S01]  /*161d0*/  IMAD.MOV.U32 R12, RZ, RZ, 0x2 ;  /* 0x00000002ff0c7424 */ /* 0x000fe200078e00ff */
[----:B------:R-:W-:-:S13]  /*161e0*/  IADD3 R2, P0, R34, R14, RZ ;  /* 0x0000000e22027210 */ /* 0x000fda0007f1e0ff */
[----:B------:R-:W-:Y:S05]  /*161f0*/  WARPSYNC.COLLECTIVE R15, `(.L_x_9566) ;  /* 0x000000000f087348 */ /* 0x000fea0003c00000 */
[----:B------:R0:W1:Y:S02]  /*16200*/  SHFL.IDX P6, R14, R13, R12, R11 ;  /* 0x0000000c0d0e7389 */ /* 0x00006400000c000b */
[----:B01----:R-:W-:Y:S01]  /*16210*/  ENDCOLLECTIVE ;  /* 0x000000000000791b */ /* 0x003fe20003800000 */
.L_x_9566:
        /* <DEDUP_REMOVED lines=10> */
.L_x_9567:
[----:B------:R-:W-:Y:S02]  /*162c0*/  IMAD.MOV.U32 R13, RZ, RZ, R10 ;  /* 0x000000ffff0d7224 */ /* 0x000fe400078e000a */
[----:B------:R-:W-:Y:S02]  /*162d0*/  IMAD.MOV.U32 R12, RZ, RZ, 0x3 ;  /* 0x00000003ff0c7424 */ /* 0x000fe400078e00ff */
[----:B------:R-:W-:-:S07]  /*162e0*/  IMAD.MOV.U32 R2, RZ, RZ, R14 ;  /* 0x000000ffff027224 */ /* 0x000fce00078e000e */
[----:B------:R-:W-:Y:S05]  /*162f0*/  WARPSYNC.COLLECTIVE R15, `(.L_x_9568) ;  /* 0x000000000f087348 */ /* 0x000fea0003c00000 */
[----:B------:R0:W1:Y:S02]  /*16300*/  SHFL.IDX P6, R14, R13, R12, R11 ;  /* 0x0000000c0d0e7389 */ /* 0x00006400000c000b */
[----:B01----:R-:W-:Y:S01]  /*16310*/  ENDCOLLECTIVE ;  /* 0x000000000000791b */ /* 0x003fe20003800000 */
.L_x_9568:
        /* <DEDUP_REMOVED lines=11> */
.L_x_9569:
[----:B------:R-:W-:Y:S02]  /*163d0*/  IMAD.MOV.U32 R13, RZ, RZ, R10 ;  /* 0x000000ffff0d7224 */ /* 0x000fe400078e000a */
[----:B------:R-:W-:Y:S01]  /*163e0*/  IMAD.MOV.U32 R12, RZ, RZ, 0x4 ;  /* 0x00000004ff0c7424 */ /* 0x000fe200078e00ff */
[----:B------:R-:W-:-:S13]  /*163f0*/  IADD3 R2, P0, R34, R14, RZ ;  /* 0x0000000e22027210 */ /* 0x000fda0007f1e0ff */
[----:B------:R-:W-:Y:S05]  /*16400*/  WARPSYNC.COLLECTIVE R15, `(.L_x_9570) ;  /* 0x000000000f087348 */ /* 0x000fea0003c00000 */
[----:B------:R0:W1:Y:S02]  /*16410*/  SHFL.IDX P6, R14, R13, R12, R11 ;  /* 0x0000000c0d0e7389 */ /* 0x00006400000c000b */
[----:B01----:R-:W-:Y:S01]  /*16420*/  ENDCOLLECTIVE ;  /* 0x000000000000791b */ /* 0x003fe20003800000 */
.L_x_9570:
        /* <DEDUP_REMOVED lines=10> */
.L_x_9571:
[----:B------:R-:W-:Y:S02]  /*164d0*/  IMAD.MOV.U32 R13, RZ, RZ, R10 ;  /* 0x000000ffff0d7224 */ /* 0x000fe400078e000a */
[----:B------:R-:W-:Y:S02]  /*164e0*/  IMAD.MOV.U32 R12, RZ, RZ, 0x5 ;  /* 0x00000005ff0c7424 */ /* 0x000fe400078e00ff */
[----:B------:R-:W-:-:S07]  /*164f0*/  IMAD.MOV.U32 R2, RZ, RZ, R14 ;  /* 0x000000ffff027224 */ /* 0x000fce00078e000e */
[----:B------:R-:W-:Y:S05]  /*16500*/  WARPSYNC.COLLECTIVE R15, `(.L_x_9572) ;  /* 0x000000000f087348 */ /* 0x000fea0003c00000 */
[----:B------:R0:W1:Y:S02]  /*16510*/  SHFL.IDX P6, R14, R13, R12, R11 ;  /* 0x0000000c0d0e7389 */ /* 0x00006400000c000b */
[----:B01----:R-:W-:Y:S01]  /*16520*/  ENDCOLLECTIVE ;  /* 0x000000000000791b */ /* 0x003fe20003800000 */
.L_x_9572:
        /* <DEDUP_REMOVED lines=11> */
.L_x_9573:
[----:B------:R-:W-:Y:S02]  /*165e0*/  IMAD.MOV.U32 R13, RZ, RZ, R10 ;  /* 0x000000ffff0d7224 */ /* 0x000fe400078e000a */
[----:B------:R-:W-:Y:S01]  /*165f0*/  IMAD.MOV.U32 R12, RZ, RZ, 0x6 ;  /* 0x00000006ff0c7424 */ /* 0x000fe200078e00ff */
[----:B------:R-:W-:-:S13]  /*16600*/  IADD3 R2, P0, R34, R14, RZ ;  /* 0x0000000e22027210 */ /* 0x000fda0007f1e0ff */
[----:B------:R-:W-:Y:S05]  /*16610*/  WARPSYNC.COLLECTIVE R15, `(.L_x_9574) ;  /* 0x000000000f087348 */ /* 0x000fea0003c00000 */
[----:B------:R0:W1:Y:S02]  /*16620*/  SHFL.IDX P6, R14, R13, R12, R11 ;  /* 0x0000000c0d0e7389 */ /* 0x00006400000c000b */
[----:B01----:R-:W-:Y:S01]  /*16630*/  ENDCOLLECTIVE ;  /* 0x000000000000791b */ /* 0x003fe20003800000 */
.L_x_9574:
        /* <DEDUP_REMOVED lines=10> */
.L_x_9575:
[----:B------:R-:W-:Y:S02]  /*166e0*/  IMAD.MOV.U32 R13, RZ, RZ, R10 ;  /* 0x000000ffff0d7224 */ /* 0x000fe400078e000a */
[----:B------:R-:W-:Y:S02]  /*166f0*/  IMAD.MOV.U32 R12, RZ, RZ, 0x7 ;  /* 0x00000007ff0c7424 */ /* 0x000fe400078e00ff */
[----:B------:R-:W-:-:S07]  /*16700*/  IMAD.MOV.U32 R2, RZ, RZ, R14 ;  /* 0x000000ffff027224 */ /* 0x000fce00078e000e */
[----:B------:R-:W-:Y:S05]  /*16710*/  WARPSYNC.COLLECTIVE R15, `(.L_x_9576) ;  /* 0x000000000f087348 */ /* 0x000fea0003c00000 */
[----:B------:R0:W1:Y:S02]  /*16720*/  SHFL.IDX P6, R14, R13, R12, R11 ;  /* 0x0000000c0d0e7389 */ /* 0x00006400000c000b */
[----:B01----:R-:W-:Y:S01]  /*16730*/  ENDCOLLECTIVE ;  /* 0x000000000000791b */ /* 0x003fe20003800000 */
.L_x_9576:
        /* <DEDUP_REMOVED lines=11> */
.L_x_9577:
[----:B------:R-:W-:Y:S02]  /*167f0*/  IMAD.MOV.U32 R13, RZ, RZ, R9 ;  /* 0x000000ffff0d7224 */ /* 0x000fe400078e0009 */
[----:B------:R-:W-:Y:S02]  /*16800*/  IMAD.MOV.U32 R12, RZ, RZ, RZ ;  /* 0x000000ffff0c7224 */ /* 0x000fe400078e00ff */
[----:B------:R-:W-:-:S07]  /*16810*/  IMAD.MOV.U32 R4, RZ, RZ, R14 ;  /* 0x000000ffff047224 */ /* 0x000fce00078e000e */
[----:B------:R-:W-:Y:S05]  /*16820*/  WARPSYNC.COLLECTIVE R15, `(.L_x_9578) ;  /* 0x000000000f087348 */ /* 0x000fea0003c00000 */
[----:B------:R0:W1:Y:S02]  /*16830*/  SHFL.IDX P6, R14, R13, R12, R11 ;  /* 0x0000000c0d0e7389 */ /* 0x00006400000c000b */
[----:B01----:R-:W-:Y:S01]  /*16840*/  ENDCOLLECTIVE ;  /* 0x000000000000791b */ /* 0x003fe20003800000 */
.L_x_9578:
        /* <DEDUP_REMOVED lines=11> */
.L_x_9579:
[----:B------:R-:W-:Y:S02]  /*16900*/  IMAD.MOV.U32 R13, RZ, RZ, R9 ;  /* 0x000000ffff0d7224 */ /* 0x000fe400078e0009 */
[----:B------:R-:W-:Y:S02]  /*16910*/  IMAD.MOV.U32 R12, RZ, RZ, 0x1 ;  /* 0x00000001ff0c7424 */ /* 0x000fe400078e00ff */
[----:B------:R-:W-:-:S07]  /*16920*/  IMAD.MOV.U32 R2, RZ, RZ, R14 ;  /* 0x000000ffff027224 */ /* 0x000fce00078e000e */
[----:B------:R-:W-:Y:S05]  /*16930*/  WARPSYNC.COLLECTIVE R15, `(.L_x_9580) ;  /* 0x000000000f087348 */ /* 0x000fea0003c00000 */
[----:B------:R0:W1:Y:S02]  /*16940*/  SHFL.IDX P6, R14, R13, R12, R11 ;  /* 0x0000000c0d0e7389 */ /* 0x00006400000c000b */
[----:B01----:R-:W-:Y:S01]  /*16950*/  ENDCOLLECTIVE ;  /* 0x000000000000791b */ /* 0x003fe20003800000 */
.L_x_9580:
        /* <DEDUP_REMOVED lines=11> */
.L_x_9581:
[----:B------:R-:W-:Y:S01]  /*16a10*/  IMAD.MOV.U32 R19, RZ, RZ, R14 ;  /* 0x000000ffff137224 */ /* 0x000fe200078e000e */
[----:B------:R-:W-:Y:S06]  /*16a20*/  BRA `(.L_x_9582) ;  /* 0xffffffac00647947 */ /* 0x000fec000383ffff */
.L_x_9435:
[----:B0-----:R0:W1:Y:S02]  /*16a30*/  SYNCS.PHASECHK.TRANS64.TRYWAIT P2, [R3+URZ+0x22870], R0 ;  /* 0x02287000030075a7 */ /* 0x001064000804017f */
[----:B-1----:R-:W-:Y:S05]  /*16a40*/  @!P2 NANOSLEEP.SYNCS 0x989680 ;  /* 0x009896800000a95d */ /* 0x002fea0003900000 */
[----:B------:R-:W1:Y:S02]  /*16a50*/  @!P2 SYNCS.PHASECHK.TRANS64 P2, [R3+URZ+0x22870], R0 ;  /* 0x022870000300a5a7 */ /* 0x000e64000804007f */
[----:B-1----:R-:W-:Y:S05]  /*16a60*/  @!P2 BRA `(.L_x_9435) ;  /* 0xfffffffc00f0a947 */ /* 0x002fea000383ffff */
[----:B------:R-:W-:Y:S05]  /*16a70*/  BRA `(.L_x_9583) ;  /* 0xffffffac00c87947 */ /* 0x000fea000383ffff */
.L_x_9437:
[----:B0-----:R0:W1:Y:S02]  /*16a80*/  SYNCS.PHASECHK.TRANS64.TRYWAIT P2, [R3+URZ+0x22860], R0 ;  /* 0x02286000030075a7 */ /* 0x001064000804017f */
[----:B-1----:R-:W-:Y:S05]  /*16a90*/  @!P2 NANOSLEEP.SYNCS 0x989680 ;  /* 0x009896800000a95d */ /* 0x002fea0003900000 */
[----:B------:R-:W1:Y:S02]  /*16aa0*/  @!P2 SYNCS.PHASECHK.TRANS64 P2, [R3+URZ+0x22860], R0 ;  /* 0x022860000300a5a7 */ /* 0x000e64000804007f */
[----:B-1----:R-:W-:Y:S05]  /*16ab0*/  @!P2 BRA `(.L_x_9437) ;  /* 0xfffffffc00f0a947 */ /* 0x002fea000383ffff */
[----:B------:R-:W-:Y:S05]  /*16ac0*/  BRA `(.L_x_9584) ;  /* 0xffffffac00d87947 */ /* 0x000fea000383ffff */
.L_x_9445:
[----:B0-----:R0:W1:Y:S02]  /*16ad0*/  SYNCS.PHASECHK.TRANS64.TRYWAIT P2, [R3+URZ+0x22870], R0 ;  /* 0x02287000030075a7 */ /* 0x001064000804017f */
[----:B-1----:R-:W-:Y:S05]  /*16ae0*/  @!P2 NANOSLEEP.SYNCS 0x989680 ;  /* 0x009896800000a95d */ /* 0x002fea0003900000 */
[----:B------:R-:W1:Y:S02]  /*16af0*/  @!P2 SYNCS.PHASECHK.TRANS64 P2, [R3+URZ+0x22870], R0 ;  /* 0x022870000300a5a7 */ /* 0x000e64000804007f */
[----:B-1----:R-:W-:Y:S05]  /*16b00*/  @!P2 BRA `(.L_x_9445) ;  /* 0xfffffffc00f0a947 */ /* 0x002fea000383ffff */
[----:B------:R-:W-:Y:S05]  /*16b10*/  BRA `(.L_x_9585) ;  /* 0xffffffb400cc7947 */ /* 0x000fea000383ffff */
.L_x_9447:
[----:B0-----:R0:W1:Y:S02]  /*16b20*/  SYNCS.PHASECHK.TRANS64.TRYWAIT P2, [R3+URZ+0x22860], R0 ;  /* 0x02286000030075a7 */ /* 0x001064000804017f */
[----:B-1----:R-:W-:Y:S05]  /*16b30*/  @!P2 NANOSLEEP.SYNCS 0x989680 ;  /* 0x009896800000a95d */ /* 0x002fea0003900000 */
[----:B------:R-:W1:Y:S02]  /*16b40*/  @!P2 SYNCS.PHASECHK.TRANS64 P2, [R3+URZ+0x22860], R0 ;  /* 0x022860000300a5a7 */ /* 0x000e64000804007f */
[----:B-1----:R-:W-:Y:S05]  /*16b50*/  @!P2 BRA `(.L_x_9447) ;  /* 0xfffffffc00f0a947 */ /* 0x002fea000383ffff */
[----:B------:R-:W-:Y:S05]  /*16b60*/  BRA `(.L_x_9586) ;  /* 0xffffffb400dc7947 */ /* 0x000fea000383ffff */
.L_x_9454:
[----:B-1----:R1:W2:Y:S02]  /*16b70*/  SYNCS.PHASECHK.TRANS64.TRYWAIT P0, [R4+URZ+0x22820], R0 ;  /* 0x02282000040075a7 */ /* 0x0022a4000800017f */
[----:B--2---:R-:W-:Y:S05]  /*16b80*/  @!P0 NANOSLEEP.SYNCS 0x989680 ;  /* 0x009896800000895d */ /* 0x004fea0003900000 */
[----:B------:R-:W2:Y:S02]  /*16b90*/  @!P0 SYNCS.PHASECHK.TRANS64 P0, [R4+URZ+0x22820], R0 ;  /* 0x02282000040085a7 */ /* 0x000ea4000800007f */
[----:B--2---:R-:W-:Y:S05]  /*16ba0*/  @!P0 BRA `(.L_x_9454) ;  /* 0xfffffffc00f08947 */ /* 0x004fea000383ffff */
[----:B------:R-:W-:Y:S05]  /*16bb0*/  BRA `(.L_x_9587) ;  /* 0xffffffc000087947 */ /* 0x000fea000383ffff */
.L_x_9455:
        /* <DEDUP_REMOVED lines=11> */
.L_x_9589:
[----:B------:R-:W-:Y:S05]  /*16c70*/  BSYNC B0 ;  /* 0x0000000000007941 */ /* 0x000fea0003800000 */
.L_x_9588:
[----:B------:R-:W-:Y:S05]  /*16c80*/  BRA `(.L_x_9590) ;  /* 0xffffffbc00f07947 */ /* 0x000fea000383ffff */
.L_x_9458:
[----:B------:R-:W-:Y:S01]  /*16c90*/  BSSY B1, `(.L_x_9591) ;  /* 0x0000006000017945 */ /* 0x000fe20003800000 */
[----:B------:R-:W-:-:S07]  /*16ca0*/  IMAD.MOV.U32 R15, RZ, RZ, -0x1 ;  /* 0xffffffffff0f7424 */ /* 0x000fce00078e00ff */
[----:B01----:R-:W-:Y:S05]  /*16cb0*/  WARPSYNC.COLLECTIVE R15, `(.L_x_9592) ;  /* 0x000000000f0c7348 */ /* 0x003fea0003c00000 */
[----:B------:R-:W-:Y:S02]  /*16cc0*/  ELECT P6, UR62, PT ;  /* 0x00000000003e782f */ /* 0x000fe400038c0000 */
[----:B------:R-:W-:Y:S01]  /*16cd0*/  MOV R14, UR62 ;  /* 0x0000003e000e7c02 */ /* 0x000fe20008000f00 */
[----:B01----:R-:W-:Y:S10]  /*16ce0*/  ENDCOLLECTIVE ;  /* 0x000000000000791b */ /* 0x003ff40003800000 */
.L_x_9592:
[----:B------:R-:W-:Y:S05]  /*16cf0*/  BSYNC B1 ;  /* 0x0000000000017941 */ /* 0x000fea0003800000 */
.L_x_9591:
[----:B------:R-:W-:Y:S05]  /*16d00*/  BRA `(.L_x_9593) ;  /* 0xffffffbc00e87947 */ /* 0x000fea000383ffff */
.L_x_9460:
[----:B-1----:R1:W2:Y:S02]  /*16d10*/  SYNCS.PHASECHK.TRANS64.TRYWAIT P1, [R5+URZ+0x22840], R0 ;  /* 0x02284000050075a7 */ /* 0x0022a4000802017f */
[----:B--2---:R-:W-:Y:S05]  /*16d20*/  @!P1 NANOSLEEP.SYNCS 0x989680 ;  /* 0x009896800000995d */ /* 0x004fea0003900000 */
[----:B------:R-:W2:Y:S02]  /*16d30*/  @!P1 SYNCS.PHASECHK.TRANS64 P1, [R5+URZ+0x22840], R0 ;  /* 0x02284000050095a7 */ /* 0x000ea4000802007f */
[----:B--2---:R-:W-:Y:S05]  /*16d40*/  @!P1 BRA `(.L_x_9460) ;  /* 0xfffffffc00f09947 */ /* 0x004fea000383ffff */
[----:B------:R-:W-:Y:S05]  /*16d50*/  BRA `(.L_x_9594) ;  /* 0xffffffc000087947 */ /* 0x000fea000383ffff */
.L_x_9462:
[----:B--2---:R2:W3:Y:S02]  /*16d60*/  SYNCS.PHASECHK.TRANS64.TRYWAIT P1, [R31+URZ+0x22840], R2 ;  /* 0x022840021f0075a7 */ /* 0x0044e4000802017f */
[----:B---3--:R-:W-:Y:S05]  /*16d70*/  @!P1 NANOSLEEP.SYNCS 0x989680 ;  /* 0x009896800000995d */ /* 0x008fea0003900000 */
[----:B------:R-:W3:Y:S02]  /*16d80*/  @!P1 SYNCS.PHASECHK.TRANS64 P1, [R31+URZ+0x22840], R2 ;  /* 0x022840021f0095a7 */ /* 0x000ee4000802007f */
[----:B---3--:R-:W-:Y:S05]  /*16d90*/  @!P1 BRA `(.L_x_9462) ;  /* 0xfffffffc00f09947 */ /* 0x008fea000383ffff */
[----:B------:R-:W-:Y:S05]  /*16da0*/  BRA `(.L_x_9595) ;  /* 0xffffffc000147947 */ /* 0x000fea000383ffff */
.L_x_9464:
[----:B---3--:R3:W4:Y:S02]  /*16db0*/  SYNCS.PHASECHK.TRANS64.TRYWAIT P1, [R5+URZ+0x22860], R0 ;  /* 0x02286000050075a7 */ /* 0x008724000802017f */
[----:B----4-:R-:W-:Y:S05]  /*16dc0*/  @!P1 NANOSLEEP.SYNCS 0x989680 ;  /* 0x009896800000995d */ /* 0x010fea0003900000 */
[----:B------:R-:W4:Y:S02]  /*16dd0*/  @!P1 SYNCS.PHASECHK.TRANS64 P1, [R5+URZ+0x22860], R0 ;  /* 0x02286000050095a7 */ /* 0x000f24000802007f */
[----:B----4-:R-:W-:Y:S05]  /*16de0*/  @!P1 BRA `(.L_x_9464) ;  /* 0xfffffffc00f09947 */ /* 0x010fea000383ffff */
[----:B------:R-:W-:Y:S05]  /*16df0*/  BRA `(.L_x_9596) ;  /* 0xffffffc000107947 */ /* 0x000fea000383ffff */
.L_x_9466:
[----:B----4-:R4:W0:Y:S02]  /*16e00*/  SYNCS.PHASECHK.TRANS64.TRYWAIT P1, [R31+URZ+0x22860], R2 ;  /* 0x022860021f0075a7 */ /* 0x010824000802017f */
[----:B0-----:R-:W-:Y:S05]  /*16e10*/  @!P1 NANOSLEEP.SYNCS 0x989680 ;  /* 0x009896800000995d */ /* 0x001fea0003900000 */
[----:B------:R-:W0:Y:S02]  /*16e20*/  @!P1 SYNCS.PHASECHK.TRANS64 P1, [R31+URZ+0x22860], R2 ;  /* 0x022860021f0095a7 */ /* 0x000e24000802007f */
[----:B0-----:R-:W-:Y:S05]  /*16e30*/  @!P1 BRA `(.L_x_9466) ;  /* 0xfffffffc00f09947 */ /* 0x001fea000383ffff */
[----:B------:R-:W-:Y:S05]  /*16e40*/  BRA `(.L_x_9597) ;  /* 0xffffffc0000c7947 */ /* 0x000fea000383ffff */
.L_x_9468:
[----:B------:R0:W0:Y:S02]  /*16e50*/  SYNCS.PHASECHK.TRANS64.TRYWAIT P1, [R5+URZ+0x22880], R0 ;  /* 0x02288000050075a7 */ /* 0x000024000802017f */
[----:B0-----:R-:W-:Y:S05]  /*16e60*/  @!P1 NANOSLEEP.SYNCS 0x989680 ;  /* 0x009896800000995d */ /* 0x001fea0003900000 */
[----:B------:R-:W0:Y:S02]  /*16e70*/  @!P1 SYNCS.PHASECHK.TRANS64 P1, [R5+URZ+0x22880], R0 ;  /* 0x02288000050095a7 */ /* 0x000e24000802007f */
[----:B0-----:R-:W-:Y:S05]  /*16e80*/  @!P1 BRA `(.L_x_9468) ;  /* 0xfffffffc00f09947 */ /* 0x001fea000383ffff */
[----:B------:R-:W-:Y:S05]  /*16e90*/  BRA `(.L_x_9598) ;  /* 0xffffffc000087947 */ /* 0x000fea000383ffff */
.L_x_9599:
        /* <DEDUP_REMOVED lines=14> */
.L_x_15849:


//--------------------- .text._ZN7cutlass13device_kernelIN5flash11enable_sm90INS1_16FlashAttnFwdSm90INS1_25CollectiveMainloopFwdSm90ILi2EN4cute5tupleIJNS5_1CILi1EEES8_S8_EEENS6_IJNS7_ILi128EEENS7_ILi160EEESA_EEELi128ENS_12float_e4m3_tEfNS_4arch4Sm90ELb1ELb0ELb0ELb1ELb1ELb0ELb0ELb1ELb1ELb1ELb0ELb0EEENS1_21CollectiveEpilogueFwdINS6_IJSA_SA_SB_EEES9_NS_10bfloat16_tESF_Li256ELb1ELb1ELb0ELb1EEENS1_36VarlenDynamicPersistentTileSchedulerILi128ELi160ELi256ELi128ELb0ELb1ELb1ELb1ELb1ELb1EEEEEEEEEvNT_6ParamsE --------------------------
	.section	.text._ZN7cutlass13device_kernelIN5flash11enable_sm90INS1_16FlashAttnFwdSm90INS1_25CollectiveMainloopFwdSm90ILi2EN4cute5tupleIJNS5_1CILi1EEES8_S8_EEENS6_IJNS7_ILi128EEENS7_ILi160EEESA_EEELi128ENS_12float_e4m3_tEfNS_4arch4Sm90ELb1ELb0ELb0ELb1ELb1ELb0ELb0ELb1ELb1ELb1ELb0ELb0EEENS1_21CollectiveEpilogueFwdINS6_IJSA_SA_SB_EEES9_NS_10bfloat16_tESF_Li256ELb1ELb1ELb0ELb1EEENS1_36VarlenDynamicPersistentTileSchedulerILi128ELi160ELi256ELi128ELb0ELb1ELb1ELb1ELb1ELb1EEEEEEEEEvNT_6ParamsE,"ax",@progbits
	.align	128
.text._ZN7cutlass13device_kernelIN5flash11enable_sm90INS1_16FlashAttnFwdSm90INS1_25CollectiveMainloopFwdSm90ILi2EN4cute5tupleIJNS5_1CILi1EEES8_S8_EEENS6_IJNS7_ILi128EEENS7_ILi160EEESA_EEELi128ENS_12float_e4m3_tEfNS_4arch4Sm90ELb1ELb0ELb0ELb1ELb1ELb0ELb0ELb1ELb1ELb1ELb0ELb0EEENS1_21CollectiveEpilogueFwdINS6_IJSA_SA_SB_EEES9_NS_10bfloat16_tESF_Li256ELb1ELb1ELb0ELb1EEENS1_36VarlenDynamicPersistentTileSchedulerILi128ELi160ELi256ELi128ELb0ELb1ELb1ELb1ELb1ELb1EEEEEEEEEvNT_6ParamsE:
        .type           _ZN7cutlass13device_kernelIN5flash11enable_sm90INS1_16FlashAttnFwdSm90INS1_25CollectiveMainloopFwdSm90ILi2EN4cute5tupleIJNS5_1CILi1EEES8_S8_EEENS6_IJNS7_ILi128EEENS7_ILi160EEESA_EEELi128ENS_12float_e4m3_tEfNS_4arch4Sm90ELb1ELb0ELb0ELb1ELb1ELb0ELb0ELb1ELb1ELb1ELb0ELb0EEENS1_21CollectiveEpilogueFwdINS6_IJSA_SA_SB_EEES9_NS_10bfloat16_tESF_Li256ELb1ELb1ELb0ELb1EEENS1_36VarlenDynamicPersistentTileSchedulerILi128ELi160ELi256ELi128ELb0ELb1ELb1ELb1ELb1ELb1EEEEEEEEEvNT_6ParamsE,@function
        .size           _ZN7cutlass13device_kernelIN5flash11enable_sm90INS1_16FlashAttnFwdSm90INS1_25CollectiveMainloopFwdSm90ILi2EN4cute5tupleIJNS5_1CILi1EEES8_S8_EEENS6_IJNS7_ILi128EEENS7_ILi160EEESA_EEELi128ENS_12float_e4m3_tEfNS_4arch4Sm90ELb1ELb0ELb0ELb1ELb1ELb0ELb0ELb1ELb1ELb1ELb0ELb0EEENS1_21CollectiveEpilogueFwdINS6_IJSA_SA_SB_EEES9_NS_10bfloat16_tESF_Li256ELb1ELb1ELb0ELb1EEENS1_36VarlenDynamicPersistentTileSchedulerILi128ELi160ELi256ELi128ELb0ELb1ELb1ELb1ELb1ELb1EEEEEEEEEvNT_6ParamsE,(.L_x_15850 - _ZN7cutlass13device_kernelIN5flash11enable_sm90INS1_16FlashAttnFwdSm90INS1_25CollectiveMainloopFwdSm90ILi2EN4cute5tupleIJNS5_1CILi1EEES8_S8_EEENS6_IJNS7_ILi128EEENS7_ILi160EEESA_EEELi128ENS_12float_e4m3_tEfNS_4arch4Sm90ELb1ELb0ELb0ELb1ELb1ELb0ELb0ELb1ELb1ELb1ELb0ELb0EEENS1_21CollectiveEpilogueFwdINS6_IJSA_SA_SB_EEES9_NS_10bfloat16_tESF_Li256ELb1ELb1ELb0ELb1EEENS1_36VarlenDynamicPersistentTileSchedulerILi128ELi160ELi256ELi128ELb0ELb1ELb1ELb1ELb1ELb1EEEEEEEEEvNT_6ParamsE)
        .other          _ZN7cutlass13device_kernelIN5flash11enable_sm90INS1_16FlashAttnFwdSm90INS1_25CollectiveMainloopFwdSm90ILi2EN4cute5tupleIJNS5_1CILi1EEES8_S8_EEENS6_IJNS7_ILi128EEENS7_ILi160EEESA_EEELi128ENS_12float_e4m3_tEfNS_4arch4Sm90ELb1ELb0ELb0ELb1ELb1ELb0ELb0ELb1ELb1ELb1ELb0ELb0EEENS1_21CollectiveEpilogueFwdINS6_IJSA_SA_SB_EEES9_NS_10bfloat16_tESF_Li256ELb1ELb1ELb0ELb1EEENS1_36VarlenDynamicPersistentTileSchedulerILi128ELi160ELi256ELi128ELb0ELb1ELb1ELb1ELb1ELb1EEEEEEEEEvNT_6ParamsE,@"STO_CUDA_ENTRY STV_DEFAULT"
_ZN7cutlass13device_kernelIN5flash11enable_sm90INS1_16FlashAttnFwdSm90INS1_25CollectiveMainloopFwdSm90ILi2EN4cute5tupleIJNS5_1CILi1EEES8_S8_EEENS6_IJNS7_ILi128EEENS7_ILi160EEESA_EEELi128ENS_12float_e4m3_tEfNS_4arch4Sm90ELb1ELb0ELb0ELb1ELb1ELb0ELb0ELb1ELb1ELb1ELb0ELb0EEENS1_21CollectiveEpilogueFwdINS6_IJSA_SA_SB_EEES9_NS_10bfloat16_tESF_Li256ELb1ELb1ELb0ELb1EEENS1_36VarlenDynamicPersistentTileSchedulerILi128ELi160ELi256ELi128ELb0ELb1ELb1ELb1ELb1ELb1EEEEEEEEEvNT_6ParamsE:
        /* <DEDUP_REMOVED lines=45> */
.L_x_9600:
        /* <DEDUP_REMOVED lines=22> */
.L_x_9601:
        /* <DEDUP_REMOVED lines=18> */
.L_x_9602:
        /* <DEDUP_REMOVED lines=22> */
.L_x_9603:
        /* <DEDUP_REMOVED lines=24> */
.L_x_9604:
        /* <DEDUP_REMOVED lines=8> */
.L_x_9606:
        /* <DEDUP_REMOVED lines=29> */
[CC--:B------:R-:W-:Y:S01]  /*0a80*/  LEA.HI R2, R3.reuse, R194.reuse, RZ, 0x4 ;  /* 0x000000c203027211 */ /* 0x0c0fe200078f20ff */
[----:B------:R-:W-:Y:S01]  /*0a90*/  IMAD.SHL.U32 R4, R4, 0x20, RZ ;  /* 0x0000002004047824 */ /* 0x000fe200078e00ff */
[----:B------:R-:W-:Y:S01]  /*0aa0*/  LEA.HI R10, R3, R194, RZ, 0x2 ;  /* 0x000000c2030a7211 */ /* 0x000fe200078f10ff */
[----:B------:R-:W-:Y:S01]  /*0ab0*/  IMAD.IADD R188, R194, 0x1, -R5 ;  /* 0x00000001c2bc7824 */ /* 0x000fe200078e0a05 */
[----:B------:R-:W-:Y:S02]  /*0ac0*/  LOP3.LUT R5, R2, 0x3fffff0, RZ, 0xc0, !PT ;  /* 0x03fffff002057812 */ /* 0x000fe400078ec0ff */
[----:B------:R-:W-:Y:S02]  /*0ad0*/  LOP3.LUT R4, R4, 0xfffffc00, RZ, 0xc0, !PT ;  /* 0xfffffc0004047812 */ /* 0x000fe400078ec0ff */
[----:B------:R-:W-:Y:S01]  /*0ae0*/  SHF.R.S32.HI R9, RZ, 0x1f, R188 ;  /* 0x0000001fff097819 */ /* 0x000fe200000114bc */
[----:B------:R-:W-:Y:S01]  /*0af0*/  IMAD.IADD R5, R194, 0x1, -R5 ;  /* 0x00000001c2057824 */ /* 0x000fe200078e0a05 */
[----:B------:R-:W-:-:S02]  /*0b00*/  SHF.R.S32.HI R7, RZ, 0x4, R2 ;  /* 0x00000004ff077819 */ /* 0x000fc40000011402 */
[----:B------:R-:W-:Y:S01]  /*0b10*/  LEA.HI R6, R9, R188, RZ, 0x2 ;  /* 0x000000bc09067211 */ /* 0x000fe200078f10ff */
[----:B------:R-:W-:Y:S01]  /*0b20*/  IMAD R191, R5, 0x40, R4 ;  /* 0x0000004005bf7824 */ /* 0x000fe200078e0204 */
[----:B------:R-:W-:Y:S02]  /*0b30*/  LOP3.LUT R5, R10, 0xfffffffc, RZ, 0xc0, !PT ;  /* 0xfffffffc0a057812 */ /* 0x000fe400078ec0ff */
[--C-:B------:R-:W-:Y:S02]  /*0b40*/  SHF.R.S32.HI R8, RZ, 0x2, R6.reuse ;  /* 0x00000002ff087819 */ /* 0x100fe40000011406 */
[----:B------:R-:W-:Y:S01]  /*0b50*/  SHF.R.S32.HI R11, RZ, 0x1f, R6 ;  /* 0x0000001fff0b7819 */ /* 0x000fe20000011406 */
[----:B------:R-:W-:Y:S01]  /*0b60*/  IMAD.IADD R4, R194, 0x1, -R5 ;  /* 0x00000001c2047824 */ /* 0x000fe200078e0a05 */
[----:B------:R-:W-:Y:S02]  /*0b70*/  LEA.HI R2, R2, R7, RZ, 0x1 ;  /* 0x0000000702027211 */ /* 0x000fe400078f08ff */
[----:B------:R-:W-:-:S02]  /*0b80*/  LEA.HI R3, R3, R194, RZ, 0x3 ;  /* 0x000000c203037211 */ /* 0x000fc400078f18ff */
[----:B------:R-:W-:Y:S02]  /*0b90*/  LEA.HI R11, R11, R8, RZ, 0x3 ;  /* 0x000000080b0b7211 */ /* 0x000fe400078f18ff */
[----:B------:R-:W-:Y:S02]  /*0ba0*/  SHF.R.S32.HI R189, RZ, 0x7, R0 ;  /* 0x00000007ffbd7819 */ /* 0x000fe40000011400 */
        /* <DEDUP_REMOVED lines=25> */
.L_x_9666:
        /* <DEDUP_REMOVED lines=51> */
.L_x_9607:
        /* <DEDUP_REMOVED lines=9> */
.L_x_9608:
        /* <DEDUP_REMOVED lines=13> */
.L_x_9609:
        /* <DEDUP_REMOVED lines=50> */
[----:B0-----:R-:W-:Y:S01]  /*14f0*/  IMAD.MOV.U32 R2, RZ, RZ, RZ ;  /* 0x000000ffff027224 */ /* 0x001fe200078e00ff */
        /* <DEDUP_REMOVED lines=86> */
.L_x_9611:
        /* <DEDUP_REMOVED lines=9> */
.L_x_9766:
[----:B------:R-:W-:Y:S05]  /*1af0*/  @!P0 BRA `(.L_x_9613) ;  /* 0x0000000000048947 */ /* 0x000fea0003800000 */
[----:B------:R-:W-:Y:S01]  /*1b00*/  BPT.TRAP 0x1 ;  /* 0x000000040000795c */ /* 0x000fe20000300000 */
.L_x_9613:
[----:B0-----:R-:W-:Y:S02]  /*1b10*/  IMAD.U32 R0, RZ, RZ, UR45 ;  /* 0x0000002dff007e24 */ /* 0x001fe4000f8e00ff */
[----:B------:R-:W-:-:S03]  /*1b20*/  IMAD.U32 R3, RZ, RZ, UR46 ;  /* 0x0000002eff037e24 */ /* 0x000fc6000f8e00ff */
[----:B------:R-:W-:Y:S02]  /*1b30*/  LEA R0, R0, UR43, 0x3 ;  /* 0x0000002b00007c11 */ /* 0x000fe4000f8e18ff */
[----:B------:R-:W-:-:S04]  /*1b40*/  SHF.L.U32 R3, R3, 0x1f, RZ ;  /* 0x0000001f03037819 */ /* 0x000fc800000006ff */
[----:B------:R0:W1:Y:S01]  /*1b50*/  SYNCS.PHASECHK.TRANS64.TRYWAIT P1, [R0+URZ+0x22830], R3 ;  /* 0x02283003000075a7 */ /* 0x000062000802017f */
[----:B------:R-:W-:Y:S05]  /*1b60*/  @!P0 BRA `(.L_x_9614) ;  /* 0x0000000000048947 */ /* 0x000fea0003800000 */
[----:B------:R-:W-:Y:S01]  /*1b70*/  BPT.TRAP 0x1 ;  /* 0x000000040000795c */ /* 0x000fe20000300000 */
.L_x_9614:
[----:B-1----:R-:W-:Y:S05]  /*1b80*/  @P1 BRA `(.L_x_9615) ;  /* 0x0000000000081947 */ /* 0x002fea0003800000 */
[----:B------:R-:W1:Y:S02]  /*1b90*/  SYNCS.PHASECHK.TRANS64.TRYWAIT P1, [R0+URZ+0x22830], R3 ;  /* 0x02283003000075a7 */ /* 0x000e64000802017f */
[----:B-1----:R-:W-:Y:S05]  /*1ba0*/  @!P1 BRA `(.L_x_9616) ;  /* 0x0000012c00d49947 */ /* 0x002fea0003800000 */
.L_x_9615:
        /* <DEDUP_REMOVED lines=135> */
.L_x_9617:
[----:B------:R-:W-:Y:S01]  /*2420*/  UISETP.NE.AND UP0, UPT, UR52, URZ, UPT ;  /* 0x0000003f3400728c */ /* 0x000fe2000bf05270 */
[----:B------:R-:W-:Y:S01]  /*2430*/  VIADD R4, R18, UR40 ;  /* 0x0000002812047c36 */ /* 0x000fe20008000000 */
[----:B------:R-:W-:Y:S01]  /*2440*/  UMOV UR7, 0xffffff60 ;  /* 0xffffff6000077882 */ /* 0x000fe20000000000 */
[----:B------:R-:W-:Y:S01]  /*2450*/  IMAD.U32 R11, RZ, RZ, UR51 ;  /* 0x00000033ff0b7e24 */ /* 0x000fe2000f8e00ff */
[----:B------:R-:W-:Y:S01]  /*2460*/  UIMAD UR7, UR53, UR7, 0xa1 ;  /* 0x000000a1350774a4 */ /* 0x000fe2000f8e0207 */
        /* <DEDUP_REMOVED lines=152> */
[----:B------:R-:W-:Y:S01]  /*2df0*/  FMNMX.FTZ R8, R39, R2, !PT ;  /* 0x0000000227087209 */ /* 0x000fe20007810000 */
[----:B------:R-:W-:Y:S01]  /*2e00*/  IMAD.U32 R2, RZ, RZ, UR41 ;  /* 0x00000029ff027e24 */ /* 0x000fe2000f8e00ff */
        /* <DEDUP_REMOVED lines=48> */
[----:B------:R-:W-:Y:S01]  /*3110*/  MUFU.EX2 R6, R6 ;  /* 0x0000000600067308 */ /* 0x000fe20000000800 */
[----:B------:R-:W-:Y:S01]  /*3120*/  FMNMX.FTZ R4, R96, R13, !PT ;  /* 0x0000000d60047209 */ /* 0x000fe20007810000 */
[--C-:B------:R-:W-:Y:S01]  /*3130*/  FFMA.FTZ R9, R95, UR41, -R2.reuse ;  /* 0x000000295f097c23 */ /* 0x100fe20008010802 */
[C---:B------:R-:W-:Y:S01]  /*3140*/  ISETP.GT.AND P1, PT, R86.reuse, 0x19, PT ;  /* 0x000000195600780c */ /* 0x040fe20003f24270 */
[--C-:B------:R-:W-:Y:S01]  /*3150*/  FFMA.FTZ R11, R99, UR41, -R2.reuse ;  /* 0x00000029630b7c23 */ /* 0x100fe20008010802 */
[----:B------:R-:W-:Y:S01]  /*3160*/  FMNMX.FTZ R15, R97, R4, !PT ;  /* 0x00000004610f7209 */ /* 0x000fe20007810000 */
[--C-:B------:R-:W-:Y:S01]  /*3170*/  FFMA.FTZ R103, R103, UR41, -R2.reuse ;  /* 0x0000002967677c23 */ /* 0x100fe20008010802 */
[----:B------:R-:W-:Y:S01]  /*3180*/  FSEL R101, R101, -INF , P1 ;  /* 0xff80000065657808 */ /* 0x000fe20000800000 */
[----:B------:R-:W0:Y:S01]  /*3190*/  MUFU.EX2 R7, R7 ;  /* 0x0000000700077308 */ /* 0x000e220000000800 */
[----:B------:R-:W-:Y:S01]  /*31a0*/  ISETP.GT.AND P1, PT, R86, 0x20, PT ;  /* 0x000000205600780c */ /* 0x000fe20003f24270 */
[--C-:B------:R-:W-:Y:S01]  /*31b0*/  FFMA.FTZ R105, R105, UR41, -R2.reuse ;  /* 0x0000002969697c23 */ /* 0x100fe20008010802 */
[----:B------:R-:W-:Y:S01]  /*31c0*/  FMNMX.FTZ R4, R100, R15, !PT ;  /* 0x0000000f64047209 */ /* 0x000fe20007810000 */
[--C-:B------:R-:W-:Y:S01]  /*31d0*/  FFMA.FTZ R20, R107, UR41, -R2.reuse ;  /* 0x000000296b147c23 */ /* 0x100fe20008010802 */
[----:B------:R-:W-:Y:S01]  /*31e0*/  FSEL R72, R72, -INF , P1 ;  /* 0xff80000048487808 */ /* 0x000fe20000800000 */
[--C-:B------:R-:W-:Y:S01]  /*31f0*/  FFMA.FTZ R109, R109, UR41, -R2.reuse ;  /* 0x000000296d6d7c23 */ /* 0x100fe20008010802 */
[----:B------:R-:W-:Y:S01]  /*3200*/  FMNMX.FTZ R15, R101, R4, !PT ;  /* 0x00000004650f7209 */ /* 0x000fe20007810000 */
[----:B------:R-:W1:Y:S01]  /*3210*/  MUFU.EX2 R8, R8 ;  /* 0x0000000800087308 */ /* 0x000e620000000800 */
        /* <DEDUP_REMOVED lines=9> */
[----:B0-----:R-:W-:Y:S01]  /*32b0*/  FADD.FTZ R95, R6, R7 ;  /* 0x00000007065f7221 */ /* 0x001fe20000010000 */
        /* <DEDUP_REMOVED lines=37> */
[----:B------:R0:W-:Y:S01]  /*3510*/  MUFU.EX2 R59, R82 ;  /* 0x00000052003b7308 */ /* 0x0001e20000000800 */
        /* <DEDUP_REMOVED lines=8> */
[----:B0-----:R-:W-:Y:S01]  /*35a0*/  FSEL R82, R41, -INF , P2 ;  /* 0xff80000029527808 */ /* 0x001fe20001000000 */
        /* <DEDUP_REMOVED lines=29> */
[----:B------:R-:W-:Y:S01]  /*3780*/  MUFU.EX2 R58, R58 ;  /* 0x0000003a003a7308 */ /* 0x000fe20000000800 */
[----:B------:R-:W-:Y:S02]  /*3790*/  FMNMX.FTZ R4, R53, R4, !PT ;  /* 0x0000000435047209 */ /* 0x000fe40007810000 */
[C---:B------:R-:W-:Y:S02]  /*37a0*/  ISETP.GT.AND P1, PT, R86.reuse, 0x88, PT ;  /* 0x000000885600780c */ /* 0x040fe40003f24270 */
[----:B------:R-:W-:Y:S01]  /*37b0*/  FSEL R66, R25, -INF , P2 ;  /* 0xff80000019427808 */ /* 0x000fe20001000000 */
[----:B------:R-:W-:Y:S01]  /*37c0*/  FFMA.FTZ R25, R67, UR41, -R2 ;  /* 0x0000002943197c23 */ /* 0x000fe20008010802 */
[----:B0-----:R-:W-:Y:S01]  /*37d0*/  FMNMX.FTZ R75, R63, R4, !PT ;  /* 0x000000043f4b7209 */ /* 0x001fe20007810000 */
[----:B------:R0:W-:Y:S01]  /*37e0*/  MUFU.EX2 R24, R87 ;  /* 0x0000005700187308 */ /* 0x0001e20000000800 */
[----:B------:R-:W-:-:S02]  /*37f0*/  ISETP.GT.AND P2, PT, R86, 0x89, PT ;  /* 0x000000895600780c */ /* 0x000fc40003f44270 */
[----:B------:R-:W-:Y:S01]  /*3800*/  FSEL R67, R28, -INF , P1 ;  /* 0xff8000001c437808 */ /* 0x000fe20000800000 */
[----:B------:R-:W-:-:S01]  /*3810*/  FFMA.FTZ R28, R70, UR41, -R2 ;  /* 0x00000029461c7c23 */ /* 0x000fc20008010802 */
[----:B------:R-:W-:Y:S02]  /*3820*/  FMNMX.FTZ R4, R66, R75, !PT ;  /* 0x0000004b42047209 */ /* 0x000fe40007810000 */
        /* <DEDUP_REMOVED lines=23> */
[----:B------:R-:W-:Y:S01]  /*39a0*/  IMAD.U32 R55, RZ, RZ, UR41 ;  /* 0x00000029ff377e24 */ /* 0x000fe2000f8e00ff */
[----:B------:R-:W-:Y:S01]  /*39b0*/  FMNMX.FTZ R4, R37, R4, !PT ;  /* 0x0000000425047209 */ /* 0x000fe20007810000 */
[----:B------:R-:W-:-:S01]  /*39c0*/  FFMA.FTZ R43, R50, UR41, -R2 ;  /* 0x00000029322b7c23 */ /* 0x000fc20008010802 */
[----:B------:R-:W-:Y:S01]  /*39d0*/  FFMA.FTZ R50, R54, UR41, -R2 ;  /* 0x0000002936327c23 */ /* 0x000fe20008010802 */
[----:B------:R-:W-:Y:S02]  /*39e0*/  MUFU.EX2 R25, R25 ;  /* 0x0000001900197308 */ /* 0x000fe40000000800 */
[----:B0-----:R-:W0:Y:S06]  /*39f0*/  SHFL.BFLY PT, R87, R4, 0x2, 0x1f ;  /* 0x0c401f0004577f89 */ /* 0x001e2c00000e0000 */
        /* <DEDUP_REMOVED lines=11> */
[----:B------:R-:W-:-:S06]  /*3ab0*/  FFMA.FTZ R54, R4, R55, -8 ;  /* 0xc100000004367423 */ /* 0x000fcc0000010037 */
[----:B------:R-:W-:Y:S01]  /*3ac0*/  MUFU.EX2 R46, R46 ;  /* 0x0000002e002e7308 */ /* 0x000fe20000000800 */
        /* <DEDUP_REMOVED lines=12> */
[----:B-1----:R-:W-:Y:S01]  /*3b90*/  FADD.FTZ R88, R8, R95 ;  /* 0x0000005f08587221 */ /* 0x002fe20000010000 */
        /* <DEDUP_REMOVED lines=37> */
[----:B------:R-:W-:-:S06]  /*3df0*/  FFMA.FTZ R37, R37, UR41, -R87 ;  /* 0x0000002925257c23 */ /* 0x000fcc0008010857 */
[----:B------:R-:W4:Y:S08]  /*3e00*/  MUFU.EX2 R100, R100 ;  /* 0x0000006400647308 */ /* 0x000f300000000800 */
[----:B------:R1:W-:Y:S08]  /*3e10*/  MUFU.EX2 R89, R74 ;  /* 0x0000004a00597308 */ /* 0x0003f00000000800 */
[----:B------:R-:W5:Y:S01]  /*3e20*/  MUFU.EX2 R101, R101 ;  /* 0x0000006500657308 */ /* 0x000f620000000800 */
        /* <DEDUP_REMOVED lines=10> */
[----:B------:R-:W-:-:S01]  /*3ed0*/  FADD.FTZ R2, R12, R99 ;  /* 0x000000630c027221 */ /* 0x000fc20000010000 */
[----:B------:R-:W-:Y:S01]  /*3ee0*/  F2FP.SATFINITE.E4M3.F32.PACK_AB_MERGE_C R12, R13, R12, RZ ;  /* 0x0000000c0d0c723e */ /* 0x000fe200048070ff */
[----:B------:R-:W0:Y:S01]  /*3ef0*/  MUFU.EX2 R73, R73 ;  /* 0x0000004900497308 */ /* 0x000e220000000800 */
[----:B----4-:R-:W-:-:S01]  /*3f00*/  FADD.FTZ R0, R100, R95 ;  /* 0x0000005f64007221 */ /* 0x010fc20000010000 */
[----:B------:R-:W-:Y:S01]  /*3f10*/  FADD.FTZ R99, R13, R2 ;  /* 0x000000020d637221 */ /* 0x000fe20000010000 */
[----:B------:R-:W-:-:S02]  /*3f20*/  F2FP.SATFINITE.E4M3.F32.PACK_AB_MERGE_C R187, R11, R10, R12 ;  /* 0x0000000a0bbb723e */ /* 0x000fc4000480700c */
[----:B-----5:R-:W-:Y:S01]  /*3f30*/  FADD.FTZ R95, R101, R0 ;  /* 0x00000000655f7221 */ /* 0x020fe20000010000 */
[----:B------:R-:W-:-:S01]  /*3f40*/  FADD.FTZ R74, R14, R99 ;  /* 0x000000630e4a7221 */ /* 0x000fc20000010000 */
[----:B------:R-:W-:Y:S01]  /*3f50*/  F2FP.SATFINITE.E4M3.F32.PACK_AB_MERGE_C R100, R101, R100, RZ ;  /* 0x000000646564723e */ /* 0x000fe200048070ff */
[----:B------:R-:W2:Y:S01]  /*3f60*/  MUFU.EX2 R76, R76 ;  /* 0x0000004c004c7308 */ /* 0x000ea20000000800 */
[----:B-1----:R-:W-:-:S01]  /*3f70*/  FADD.FTZ R2, R72, R95 ;  /* 0x0000005f48027221 */ /* 0x002fc20000010000 */
[----:B------:R-:W-:Y:S01]  /*3f80*/  FADD.FTZ R99, R15, R74 ;  /* 0x0000004a0f637221 */ /* 0x000fe20000010000 */
[----:B------:R-:W-:Y:S02]  /*3f90*/  F2FP.SATFINITE.E4M3.F32.PACK_AB_MERGE_C R186, R97, R86, R100 ;  /* 0x0000005661ba723e */ /* 0x000fe40004807064 */
[----:B------:R-:W-:Y:S01]  /*3fa0*/  CS2R R86, SRZ ;  /* 0x0000000000567805 */ /* 0x000fe2000001ff00 */
[----:B------:R-:W-:-:S01]  /*3fb0*/  FADD.FTZ R74, R20, R99 ;  /* 0x00000063144a7221 */ /* 0x000fc20000010000 */
        /* <DEDUP_REMOVED lines=17> */
[----:B------:R-:W-:-:S03]  /*40d0*/  CS2R R56, SRZ ;  /* 0x0000000000387805 */ /* 0x000fc6000001ff00 */
        /* <DEDUP_REMOVED lines=10> */
[----:B---3--:R-:W-:Y:S01]  /*4180*/  F2FP.SATFINITE.E4M3.F32.PACK_AB_MERGE_C R84, R85, R84, RZ ;  /* 0x000000545554723e */ /* 0x008fe200048070ff */
[----:B------:R1:W-:Y:S01]  /*4190*/  MUFU.EX2 R91, R82 ;  /* 0x00000052005b7308 */ /* 0x0003e20000000800 */
[----:B------:R-:W-:Y:S02]  /*41a0*/  CS2R R58, SRZ ;  /* 0x00000000003a7805 */ /* 0x000fe4000001ff00 */
[----:B------:R-:W-:Y:S02]  /*41b0*/  F2FP.SATFINITE.E4M3.F32.PACK_AB_MERGE_C R182, R81, R80, R84 ;  /* 0x0000005051b6723e */ /* 0x000fe40004807054 */
[----:B------:R-:W-:-:S03]  /*41c0*/  CS2R R80, SRZ ;  /* 0x0000000000507805 */ /* 0x000fc6000001ff00 */
[----:B------:R-:W2:Y:S01]  /*41d0*/  MUFU.EX2 R61, R61 ;  /* 0x0000003d003d7308 */ /* 0x000ea20000000800 */
[----:B-1----:R-:W-:Y:S01]  /*41e0*/  F2FP.SATFINITE.E4M3.F32.PACK_AB_MERGE_C R82, R9, R8, RZ ;  /* 0x000000080952723e */ /* 0x002fe200048070ff */
[----:B------:R-:W-:Y:S01]  /*41f0*/  FADD.FTZ R9, R85, R2 ;  /* 0x0000000255097221 */ /* 0x000fe20000010000 */
[----:B------:R-:W-:-:S01]  /*4200*/  FADD.FTZ R8, R40, R83 ;  /* 0x0000005328087221 */ /* 0x000fc20000010000 */
[----:B------:R-:W-:Y:S02]  /*4210*/  CS2R R84, SRZ ;  /* 0x0000000000547805 */ /* 0x000fe4000001ff00 */
[----:B------:R-:W-:Y:S01]  /*4220*/  F2FP.SATFINITE.E4M3.F32.PACK_AB_MERGE_C R185, R7, R6, R82 ;  /* 0x0000000607b9723e */ /* 0x000fe20004807052 */
[----:B-----5:R-:W-:Y:S01]  /*4230*/  FADD.FTZ R2, R62, R9 ;  /* 0x000000093e027221 */ /* 0x020fe20000010000 */
[----:B------:R-:W-:-:S01]  /*4240*/  FADD.FTZ R13, R41, R8 ;  /* 0x00000008290d7221 */ /* 0x000fc20000010000 */
[----:B------:R-:W1:Y:S01]  /*4250*/  MUFU.EX2 R64, R64 ;  /* 0x0000004000407308 */ /* 0x000e620000000800 */
[----:B------:R-:W-:Y:S01]  /*4260*/  CS2R R82, SRZ ;  /* 0x0000000000527805 */ /* 0x000fe2000001ff00 */
[----:B------:R-:W-:Y:S01]  /*4270*/  FADD.FTZ R9, R89, R2 ;  /* 0x0000000259097221 */ /* 0x000fe20000010000 */
[----:B------:R-:W-:-:S01]  /*4280*/  FADD.FTZ R8, R44, R13 ;  /* 0x0000000d2c087221 */ /* 0x000fc20000010000 */
[----:B------:R-:W-:-:S02]  /*4290*/  F2FP.SATFINITE.E4M3.F32.PACK_AB_MERGE_C R44, R45, R44, RZ ;  /* 0x0000002c2d2c723e */ /* 0x000fc400048070ff */
[----:B0-----:R-:W-:-:S01]  /*42a0*/  FADD.FTZ R2, R60, R9 ;  /* 0x000000093c027221 */ /* 0x001fc20000010000 */
[----:B------:R-:W-:Y:S01]  /*42b0*/  FADD.FTZ R13, R45, R8 ;  /* 0x000000082d0d7221 */ /* 0x000fe20000010000 */
[----:B------:R-:W0:Y:S01]  /*42c0*/  MUFU.EX2 R65, R65 ;  /* 0x0000004100417308 */ /* 0x000e220000000800 */
[C---:B--2---:R-:W-:Y:S01]  /*42d0*/  F2FP.SATFINITE.E4M3.F32.PACK_AB_MERGE_C R60, R61.reuse, R60, RZ ;  /* 0x0000003c3d3c723e */ /* 0x044fe200048070ff */
[----:B------:R-:W-:Y:S01]  /*42e0*/  FADD.FTZ R9, R61, R2 ;  /* 0x000000023d097221 */ /* 0x000fe20000010000 */
[----:B------:R-:W-:-:S01]  /*42f0*/  FADD.FTZ R8, R24, R13 ;  /* 0x0000000d18087221 */ /* 0x000fc20000010000 */
[----:B------:R-:W-:Y:S02]  /*4300*/  F2FP.SATFINITE.E4M3.F32.PACK_AB_MERGE_C R177, R41, R40, R44 ;  /* 0x0000002829b1723e */ /* 0x000fe4000480702c */
[----:B------:R-:W-:Y:S02]  /*4310*/  CS2R R44, SRZ ;  /* 0x00000000002c7805 */ /* 0x000fe4000001ff00 */
[----:B------:R-:W-:-:S02]  /*4320*/  F2FP.SATFINITE.E4M3.F32.PACK_AB_MERGE_C R176, R89, R62, R60 ;  /* 0x0000003e59b0723e */ /* 0x000fc4000480703c */
[----:B------:R-:W-:Y:S01]  /*4330*/  CS2R R60, SRZ ;  /* 0x00000000003c7805 */ /* 0x000fe2000001ff00 */
[----:B------:R-:W2:Y:S01]  /*4340*/  MUFU.EX2 R68, R68 ;  /* 0x0000004400447308 */ /* 0x000ea20000000800 */
[----:B-1----:R-:W-:-:S01]  /*4350*/  FADD.FTZ R2, R64, R9 ;  /* 0x0000000940027221 */ /* 0x002fc20000010000 */
[----:B------:R-:W-:Y:S01]  /*4360*/  FADD.FTZ R9, R25, R8 ;  /* 0x0000000819097221 */ /* 0x000fe20000010000 */
[----:B------:R-:W-:-:S03]  /*4370*/  CS2R R40, SRZ ;  /* 0x0000000000287805 */ /* 0x000fc6000001ff00 */
[----:B------:R-:W-:Y:S01]  /*4380*/  FADD.FTZ R6, R28, R9 ;  /* 0x000000091c067221 */ /* 0x000fe20000010000 */
[----:B------:R-:W-:Y:S01]  /*4390*/  F2FP.SATFINITE.E4M3.F32.PACK_AB_MERGE_C R28, R33, R28, RZ ;  /* 0x0000001c211c723e */ /* 0x000fe200048070ff */
[----:B------:R-:W1:Y:S01]  /*43a0*/  MUFU.EX2 R69, R69 ;  /* 0x0000004500457308 */ /* 0x000e620000000800 */
[----:B0-----:R-:W-:-:S01]  /*43b0*/  FADD.FTZ R7, R65, R2 ;  /* 0x0000000241077221 */ /* 0x001fc20000010000 */
[----:B------:R-:W-:Y:S01]  /*43c0*/  FADD.FTZ R6, R33, R6 ;  /* 0x0000000621067221 */ /* 0x000fe20000010000 */
[----:B------:R-:W-:Y:S02]  /*43d0*/  F2FP.SATFINITE.E4M3.F32.PACK_AB_MERGE_C R179, R25, R24, R28 ;  /* 0x0000001819b3723e */ /* 0x000fe4000480701c */
[----:B------:R-:W-:-:S03]  /*43e0*/  CS2R R24, SRZ ;  /* 0x0000000000187805 */ /* 0x000fc6000001ff00 */
[----:B------:R-:W0:Y:S01]  /*43f0*/  MUFU.EX2 R78, R78 ;  /* 0x0000004e004e7308 */ /* 0x000e220000000800 */
[----:B--2---:R-:W-:-:S01]  /*4400*/  FADD.FTZ R2, R68, R7 ;  /* 0x0000000744027221 */ /* 0x004fc20000010000 */
[----:B------:R-:W-:-:S04]  /*4410*/  FADD.FTZ R7, R29, R6 ;  /* 0x000000061d077221 */ /* 0x000fc80000010000 */
[----:B------:R-:W-:Y:S02]  /*4420*/  FADD.FTZ R7, R36, R7 ;  /* 0x0000000724077221 */ /* 0x000fe40000010000 */
[----:B------:R-:W2:Y:S01]  /*4430*/  MUFU.EX2 R79, R79 ;  /* 0x0000004f004f7308 */ /* 0x000ea20000000800 */
[C---:B-1----:R-:W-:Y:S01]  /*4440*/  F2FP.SATFINITE.E4M3.F32.PACK_AB_MERGE_C R68, R69.reuse, R68, RZ ;  /* 0x000000444544723e */ /* 0x042fe200048070ff */
[----:B------:R-:W-:Y:S01]  /*4450*/  FADD.FTZ R69, R69, R2 ;  /* 0x0000000245457221 */ /* 0x000fe20000010000 */
[----:B------:R-:W-:-:S01]  /*4460*/  FADD.FTZ R8, R42, R7 ;  /* 0x000000072a087221 */ /* 0x000fc20000010000 */
[----:B------:R-:W-:Y:S02]  /*4470*/  F2FP.SATFINITE.E4M3.F32.PACK_AB_MERGE_C R42, R47, R42, RZ ;  /* 0x0000002a2f2a723e */ /* 0x000fe400048070ff */
[----:B------:R-:W-:Y:S01]  /*4480*/  F2FP.SATFINITE.E4M3.F32.PACK_AB_MERGE_C R178, R65, R64, R68 ;  /* 0x0000004041b2723e */ /* 0x000fe20004807044 */
[----:B------:R-:W-:Y:S01]  /*4490*/  FADD.FTZ R8, R47, R8 ;  /* 0x000000082f087221 */ /* 0x000fe20000010000 */
[----:B------:R-:W1:Y:S01]  /*44a0*/  MUFU.EX2 R48, R48 ;  /* 0x0000003000307308 */ /* 0x000e620000000800 */
[----:B0-----:R-:W-:-:S01]  /*44b0*/  FADD.FTZ R6, R78, R69 ;  /* 0x000000454e067221 */ /* 0x001fc20000010000 */
[----:B------:R-:W-:Y:S01]  /*44c0*/  F2FP.SATFINITE.E4M3.F32.PACK_AB_MERGE_C R173, R36, R29, R42 ;  /* 0x0000001d24ad723e */ /* 0x000fe2000480702a */
[----:B------:R-:W-:-:S01]  /*44d0*/  FADD.FTZ R11, R43, R8 ;  /* 0x000000082b0b7221 */ /* 0x000fc20000010000 */
[----:B------:R-:W-:Y:S01]  /*44e0*/  CS2R R68, SRZ ;  /* 0x0000000000447805 */ /* 0x000fe2000001ff00 */
[----:B------:R-:W-:-:S01]  /*44f0*/  FADD.FTZ R6, R91, R6 ;  /* 0x000000065b067221 */ /* 0x000fc20000010000 */
[----:B------:R-:W-:Y:S01]  /*4500*/  CS2R R64, SRZ ;  /* 0x0000000000407805 */ /* 0x000fe2000001ff00 */
[----:B------:R-:W-:-:S01]  /*4510*/  FADD.FTZ R11, R46, R11 ;  /* 0x0000000b2e0b7221 */ /* 0x000fc20000010000 */
[----:B------:R-:W0:Y:S01]  /*4520*/  MUFU.EX2 R49, R49 ;  /* 0x0000003100317308 */ /* 0x000e220000000800 */
[----:B--2---:R-:W-:-:S01]  /*4530*/  FADD.FTZ R7, R79, R6 ;  /* 0x000000064f077221 */ /* 0x004fc20000010000 */
[----:B------:R-:W-:-:S02]  /*4540*/  F2FP.SATFINITE.E4M3.F32.PACK_AB_MERGE_C R79, R0, R79, RZ ;  /* 0x0000004f004f723e */ /* 0x000fc400048070ff */
[----:B------:R-:W-:Y:S01]  /*4550*/  CS2R R28, SRZ ;  /* 0x00000000001c7805 */ /* 0x000fe2000001ff00 */
[----:B------:R-:W-:Y:S01]  /*4560*/  FADD.FTZ R9, R0, R7 ;  /* 0x0000000700097221 */ /* 0x000fe20000010000 */
[----:B------:R-:W-:Y:S02]  /*4570*/  F2FP.SATFINITE.E4M3.F32.PACK_AB_MERGE_C R172, R91, R78, R79 ;  /* 0x0000004e5bac723e */ /* 0x000fe4000480704f */
[----:B------:R-:W-:Y:S01]  /*4580*/  CS2R R78, SRZ ;  /* 0x00000000004e7805 */ /* 0x000fe2000001ff00 */
        /* <DEDUP_REMOVED lines=11> */
[----:B------:R-:W-:Y:S02]  /*4640*/  F2FP.SATFINITE.E4M3.F32.PACK_AB_MERGE_C R175, R46, R43, R50 ;  /* 0x0000002b2eaf723e */ /* 0x000fe40004807032 */
[----:B------:R-:W-:Y:S02]  /*4650*/  CS2R R46, SRZ ;  /* 0x00000000002e7805 */ /* 0x000fe4000001ff00 */
[----:B------:R-:W-:Y:S01]  /*4660*/  CS2R R42, SRZ ;  /* 0x00000000002a7805 */ /* 0x000fe2000001ff00 */
[----:B------:R-:W0:Y:S01]  /*4670*/  MUFU.EX2 R63, R63 ;  /* 0x0000003f003f7308 */ /* 0x000e220000000800 */
[----:B--2---:R-:W-:-:S01]  /*4680*/  FADD.FTZ R0, R53, R0 ;  /* 0x0000000035007221 */ /* 0x004fc20000010000 */
[----:B------:R-:W-:-:S04]  /*4690*/  F2FP.SATFINITE.E4M3.F32.PACK_AB_MERGE_C R52, R53, R52, RZ ;  /* 0x000000343534723e */ /* 0x000fc800048070ff */
[----:B------:R-:W-:Y:S02]  /*46a0*/  F2FP.SATFINITE.E4M3.F32.PACK_AB_MERGE_C R174, R49, R48, R52 ;  /* 0x0000003031ae723e */ /* 0x000fe40004807034 */
[----:B------:R-:W-:Y:S01]  /*46b0*/  CS2R R52, SRZ ;  /* 0x0000000000347805 */ /* 0x000fe2000001ff00 */
[----:B------:R-:W2:Y:S01]  /*46c0*/  MUFU.EX2 R27, R27 ;  /* 0x0000001b001b7308 */ /* 0x000ea20000000800 */
[----:B-1----:R-:W-:-:S01]  /*46d0*/  FADD.FTZ R8, R26, R51 ;  /* 0x000000331a087221 */ /* 0x002fc20000010000 */
[----:B------:R-:W-:Y:S02]  /*46e0*/  CS2R R50, SRZ ;  /* 0x0000000000327805 */ /* 0x000fe4000001ff00 */
[----:B------:R-:W-:-:S04]  /*46f0*/  CS2R R48, SRZ ;  /* 0x0000000000307805 */ /* 0x000fc8000001ff00 */
        /* <DEDUP_REMOVED lines=8> */
[----:B------:R0:W3:Y:S01]  /*4780*/  MUFU.EX2 R2, R75 ;  /* 0x0000004b00027308 */ /* 0x0000e20000000800 */
[----:B--2---:R-:W-:-:S07]  /*4790*/  FADD.FTZ R9, R67, R0 ;  /* 0x0000000043097221 */ /* 0x004fce0000010000 */
[----:B------:R-:W2:Y:S01]  /*47a0*/  MUFU.EX2 R34, R34 ;  /* 0x0000002200227308 */ /* 0x000ea20000000800 */
[C---:B-1----:R-:W-:Y:S01]  /*47b0*/  F2FP.SATFINITE.E4M3.F32.PACK_AB_MERGE_C R30, R31.reuse, R30, RZ ;  /* 0x0000001e1f1e723e */ /* 0x042fe200048070ff */
        /* <DEDUP_REMOVED lines=9> */
[----:B------:R-:W1:Y:S01]  /*4850*/  MUFU.EX2 R35, R35 ;  /* 0x0000002300237308 */ /* 0x000e620000000800 */
[----:B--2---:R-:W-:-:S01]  /*4860*/  FADD.FTZ R2, R34, R31 ;  /* 0x0000001f22027221 */ /* 0x004fc20000010000 */
[----:B------:R-:W-:Y:S02]  /*4870*/  CS2R R62, SRZ ;  /* 0x00000000003e7805 */ /* 0x000fe4000001ff00 */
[----:B------:R-:W-:-:S04]  /*4880*/  CS2R R30, SRZ ;  /* 0x00000000001e7805 */ /* 0x000fc8000001ff00 */
[----:B------:R-:W2:Y:S01]  /*4890*/  MUFU.EX2 R7, R70 ;  /* 0x0000004600077308 */ /* 0x000ea20000000800 */
[----:B0-----:R-:W-:-:S07]  /*48a0*/  FADD.FTZ R0, R32, R9 ;  /* 0x0000000920007221 */ /* 0x001fce0000010000 */
[----:B------:R-:W-:Y:S01]  /*48b0*/  MUFU.EX2 R38, R38 ;  /* 0x0000002600267308 */ /* 0x000fe20000000800 */
[----:B-1----:R-:W-:-:S07]  /*48c0*/  FADD.FTZ R9, R35, R2 ;  /* 0x0000000223097221 */ /* 0x002fce0000010000 */
[----:B------:R-:W-:Y:S01]  /*48d0*/  MUFU.EX2 R71, R71 ;  /* 0x0000004700477308 */ /* 0x000fe20000000800 */
[----:B--2---:R-:W-:-:S07]  /*48e0*/  FADD.FTZ R0, R7, R0 ;  /* 0x0000000007007221 */ /* 0x004fce0000010000 */
        /* <DEDUP_REMOVED lines=20> */
[----:B------:R-:W-:-:S07]  /*4a30*/  IMAD.MOV.U32 R87, RZ, RZ, RZ ;  /* 0x000000ffff577224 */ /* 0x000fce00078e00ff */
.L_x_9629:
[----:B------:R-:W-:Y:S01]  /*4a40*/  ISETP.NE.AND P2, PT, RZ, UR44, PT ;  /* 0x0000002cff007c0c */ /* 0x000fe2000bf45270 */
[----:B------:R-:W-:-:S04]  /*4a50*/  UISETP.NE.AND UP0, UPT, UR29, 0x1, UPT ;  /* 0x000000011d00788c */ /* 0x000fc8000bf05270 */
[----:B------:R-:W-:-:S04]  /*4a60*/  USEL UR46, URZ, 0x1, UP0 ;  /* 0x000000013f2e7887 */ /* 0x000fc80008000000 */
[----:B------:R-:W-:-:S04]  /*4a70*/  ULOP3.LUT UR46, UR31, UR46, URZ, 0x3c, !UPT ;  /* 0x0000002e1f2e7292 */ /* 0x000fc8000f8e3c3f */
[----:B------:R-:W-:Y:S08]  /*4a80*/  @P2 BRA `(.L_x_9619) ;  /* 0x0000000000382947 */ /* 0x000ff00003800000 */
[----:B------:R-:W-:Y:S05]  /*4a90*/  @!P0 BRA `(.L_x_9620) ;  /* 0x0000000000048947 */ /* 0x000fea0003800000 */
[----:B------:R-:W-:Y:S01]  /*4aa0*/  BPT.TRAP 0x1 ;  /* 0x000000040000795c */ /* 0x000fe20000300000 */
.L_x_9620:
        /* <DEDUP_REMOVED lines=9> */
.L_x_9621:
[----:B-1----:R-:W-:Y:S05]  /*4b40*/  @P1 BRA `(.L_x_9619) ;  /* 0x0000000000081947 */ /* 0x002fea0003800000 */
[----:B------:R-:W1:Y:S02]  /*4b50*/  SYNCS.PHASECHK.TRANS64.TRYWAIT P1, [UR6+0x22830], R4 ;  /* 0x02283004ff0075a7 */ /* 0x000e640008020146 */
[----:B-1----:R-:W-:Y:S05]  /*4b60*/  @!P1 BRA `(.L_x_9622) ;  /* 0x000000fc00f89947 */ /* 0x002fea0003800000 */
.L_x_9619:
        /* <DEDUP_REMOVED lines=132> */
.L_x_9624:
[----:B------:R-:W-:Y:S01]  /*53b0*/  ULEA UR6, UR29, UR43, 0x3 ;  /* 0x0000002b1d067291 */ /* 0x000fe2000f8e183f */
[----:B------:R-:W-:-:S05]  /*53c0*/  IMAD.U32 R4, RZ, RZ, UR31 ;  /* 0x0000001fff047e24 */ /* 0x000fca000f8e00ff */
[----:B------:R-:W-:-:S04]  /*53d0*/  SHF.L.U32 R4, R4, 0x1f, RZ ;  /* 0x0000001f04047819 */ /* 0x000fc800000006ff */
[----:B------:R0:W1:Y:S01]  /*53e0*/  SYNCS.PHASECHK.TRANS64.TRYWAIT P1, [UR6+0x22850], R4 ;  /* 0x02285004ff0075a7 */ /* 0x0000620008020146 */
[----:B------:R-:W-:Y:S05]  /*53f0*/  @!P0 BRA `(.L_x_9625) ;  /* 0x0000000000048947 */ /* 0x000fea0003800000 */
[----:B------:R-:W-:Y:S01]  /*5400*/  BPT.TRAP 0x1 ;  /* 0x000000040000795c */ /* 0x000fe20000300000 */
.L_x_9625:
[----:B-1----:R-:W-:Y:S05]  /*5410*/  @P1 BRA `(.L_x_9623) ;  /* 0x0000000000081947 */ /* 0x002fea0003800000 */
[----:B------:R-:W1:Y:S02]  /*5420*/  SYNCS.PHASECHK.TRANS64.TRYWAIT P1, [UR6+0x22850], R4 ;  /* 0x02285004ff0075a7 */ /* 0x000e640008020146 */
[----:B-1----:R-:W-:Y:S05]  /*5430*/  @!P1 BRA `(.L_x_9626) ;  /* 0x000000f400dc9947 */ /* 0x002fea0003800000 */
.L_x_9623:
        /* <DEDUP_REMOVED lines=36> */
.L_x_9627:
[----:B------:R-:W-:Y:S01]  /*5680*/  UISETP.NE.AND UP0, UPT, UR52, URZ, UPT ;  /* 0x0000003f3400728c */ /* 0x000fe2000bf05270 */
[----:B------:R-:W-:Y:S02]  /*5690*/  VIADD R15, R18, UR40 ;  /* 0x00000028120f7c36 */ /* 0x000fe40008000000 */
[----:B------:R-:W-:Y:S02]  /*56a0*/  IMAD.MOV.U32 R14, RZ, RZ, -0x2 ;  /* 0xfffffffeff0e7424 */ /* 0x000fe400078e00ff */
[----:B------:R-:W-:Y:S01]  /*56b0*/  IMAD.U32 R9, RZ, RZ, UR51 ;  /* 0x00000033ff097e24 */ /* 0x000fe2000f8e00ff */
[----:B------:R-:W-:Y:S01]  /*56c0*/  PLOP3.LUT P1, PT, PT, PT, UP0, 0x80, 0x0 ;  /* 0x000000000000781c */ /* 0x000fe20003f2f008 */
[----:B------:R-:W-:Y:S01]  /*56d0*/  IMAD.U32 R177, RZ, RZ, UR41 ;  /* 0x00000029ffb17e24 */ /* 0x000fe2000f8e00ff */
        /* <DEDUP_REMOVED lines=59> */
[----:B------:R-:W-:Y:S01]  /*5a90*/  FSEL R5, R148, -INF , P1 ;  /* 0xff80000094057808 */ /* 0x000fe20000800000 */
[----:B-1----:R-:W-:Y:S01]  /*5aa0*/  IMAD.IADD R148, R14, 0x1, R15 ;  /* 0x000000010e947824 */ /* 0x002fe200078e020f */
        /* <DEDUP_REMOVED lines=85> */
[C---:B------:R-:W-:Y:S02]  /*6000*/  ISETP.GT.AND P2, PT, R148.reuse, 0x10, PT ;  /* 0x000000109400780c */ /* 0x040fe40003f44270 */
[----:B------:R-:W-:Y:S02]  /*6010*/  FSEL R159, R159, -INF , P3 ;  /* 0xff8000009f9f7808 */ /* 0x000fe40001800000 */
[----:B------:R-:W-:Y:S02]  /*6020*/  ISETP.GT.AND P3, PT, R148, 0x11, PT ;  /* 0x000000119400780c */ /* 0x000fe40003f64270 */
[----:B------:R-:W-:-:S02]  /*6030*/  FSEL R162, R162, -INF , P2 ;  /* 0xff800000a2a27808 */ /* 0x000fc40001000000 */
[C---:B------:R-:W-:Y:S02]  /*6040*/  ISETP.GT.AND P2, PT, R148.reuse, 0x18, PT ;  /* 0x000000189400780c */ /* 0x040fe40003f44270 */
[----:B------:R-:W-:Y:S02]  /*6050*/  FSEL R163, R163, -INF , P3 ;  /* 0xff800000a3a37808 */ /* 0x000fe40001800000 */
[----:B------:R-:W-:Y:S02]  /*6060*/  ISETP.GT.AND P3, PT, R148, 0x19, PT ;  /* 0x000000199400780c */ /* 0x000fe40003f64270 */
[----:B0-----:R-:W-:Y:S02]  /*6070*/  FMNMX.FTZ R175, R10, R175, !PT ;  /* 0x000000af0aaf7209 */ /* 0x001fe40007810000 */
[----:B------:R-:W-:Y:S02]  /*6080*/  FSEL R166, R166, -INF , P2 ;  /* 0xff800000a6a67808 */ /* 0x000fe40001000000 */
[----:B------:R-:W-:Y:S01]  /*6090*/  FSEL R167, R167, -INF , P3 ;  /* 0xff800000a7a77808 */ /* 0x000fe20001800000 */
[----:B------:R-:W0:Y:S01]  /*60a0*/  SHFL.BFLY PT, R4, R175, 0x1, 0x1f ;  /* 0x0c201f00af047f89 */ /* 0x000e2200000e0000 */
[----:B------:R-:W-:-:S02]  /*60b0*/  ISETP.GT.AND P2, PT, R148, 0x20, PT ;  /* 0x000000209400780c */ /* 0x000fc40003f44270 */
        /* <DEDUP_REMOVED lines=9> */
[----:B------:R-:W-:Y:S02]  /*6150*/  FSEL R146, R146, -INF , P2 ;  /* 0xff80000092927808 */ /* 0x000fe40001000000 */
[----:B------:R-:W-:Y:S02]  /*6160*/  ISETP.GT.AND P2, PT, R148, 0x38, PT ;  /* 0x000000389400780c */ /* 0x000fe40003f44270 */
[----:B0-----:R-:W-:-:S02]  /*6170*/  FMNMX.FTZ R4, R175, R4, !PT ;  /* 0x00000004af047209 */ /* 0x001fc40007810000 */
[----:B------:R-:W-:Y:S02]  /*6180*/  FSEL R147, R147, -INF , P3 ;  /* 0xff80000093937808 */ /* 0x000fe40001800000 */
[C---:B------:R-:W-:Y:S01]  /*6190*/  FSETP.NEU.FTZ.AND P1, PT, R4.reuse, -INF , PT ;  /* 0xff8000000400780b */ /* 0x040fe20003f3d000 */
[----:B------:R-:W-:-:S01]  /*61a0*/  FFMA.FTZ R8, R4, R177, -8 ;  /* 0xc100000004087423 */ /* 0x000fc200000100b1 */
[----:B------:R-:W-:Y:S02]  /*61b0*/  ISETP.GT.AND P3, PT, R148, 0x39, PT ;  /* 0x000000399400780c */ /* 0x000fe40003f64270 */
[----:B------:R-:W-:Y:S02]  /*61c0*/  FSEL R150, R150, -INF , P2 ;  /* 0xff80000096967808 */ /* 0x000fe40001000000 */
[----:B------:R-:W-:Y:S02]  /*61d0*/  FSEL R8, R8, RZ, P1 ;  /* 0x000000ff08087208 */ /* 0x000fe40000800000 */
[----:B------:R-:W-:-:S02]  /*61e0*/  FSEL R151, R151, -INF , P3 ;  /* 0xff80000097977808 */ /* 0x000fc40001800000 */
        /* <DEDUP_REMOVED lines=93> */
[----:B------:R-:W-:Y:S02]  /*67c0*/  FSEL R114, R114, -INF , P2 ;  /* 0xff80000072727808 */ /* 0x000fe40001000000 */
[----:B------:R-:W-:Y:S01]  /*67d0*/  FMNMX.FTZ R5, R111, R152, !PT ;  /* 0x000000986f057209 */ /* 0x000fe20007810000 */
[----:B------:R-:W-:Y:S01]  /*67e0*/  MUFU.EX2 R12, R12 ;  /* 0x0000000c000c7308 */ /* 0x000fe20000000800 */
[----:B------:R-:W-:Y:S01]  /*67f0*/  ISETP.GT.AND P2, PT, R148, 0x78, PT ;  /* 0x000000789400780c */ /* 0x000fe20003f44270 */
[----:B0-----:R-:W-:Y:S01]  /*6800*/  FFMA.FTZ R153, R128, UR41, -R8 ;  /* 0x0000002980997c23 */ /* 0x001fe20008010808 */
[----:B------:R-:W-:-:S02]  /*6810*/  FSEL R115, R115, -INF , P3 ;  /* 0xff80000073737808 */ /* 0x000fc40001800000 */
[----:B------:R-:W-:Y:S02]  /*6820*/  FMNMX.FTZ R152, R114, R5, !PT ;  /* 0x0000000572987209 */ /* 0x000fe40007810000 */
[----:B------:R-:W-:Y:S01]  /*6830*/  ISETP.GT.AND P3, PT, R148, 0x79, PT ;  /* 0x000000799400780c */ /* 0x000fe20003f64270 */
[----:B------:R-:W-:Y:S01]  /*6840*/  MUFU.EX2 R13, R13 ;  /* 0x0000000d000d7308 */ /* 0x000fe20000000800 */
[----:B------:R-:W-:Y:S02]  /*6850*/  FSEL R128, R118, -INF , P2 ;  /* 0xff80000076807808 */ /* 0x000fe40001000000 */
[----:B------:R-:W-:Y:S02]  /*6860*/  FMNMX.FTZ R5, R115, R152, !PT ;  /* 0x0000009873057209 */ /* 0x000fe40007810000 */
[----:B------:R-:W-:Y:S01]  /*6870*/  FSEL R152, R119, -INF , P3 ;  /* 0xff80000077987808 */ /* 0x000fe20001800000 */
[----:B------:R-:W-:Y:S01]  /*6880*/  FFMA.FTZ R119, R129, UR41, -R8 ;  /* 0x0000002981777c23 */ /* 0x000fe20008010808 */
[----:B------:R-:W-:Y:S01]  /*6890*/  ISETP.GT.AND P2, PT, R148, 0x80, PT ;  /* 0x000000809400780c */ /* 0x000fe20003f44270 */
[----:B------:R0:W-:Y:S01]  /*68a0*/  MUFU.EX2 R118, R153 ;  /* 0x0000009900767308 */ /* 0x0001e20000000800 */
[----:B------:R-:W-:-:S02]  /*68b0*/  FMNMX.FTZ R5, R128, R5, !PT ;  /* 0x0000000580057209 */ /* 0x000fc40007810000 */
[----:B------:R-:W-:Y:S02]  /*68c0*/  ISETP.GT.AND P3, PT, R148, 0x81, PT ;  /* 0x000000819400780c */ /* 0x000fe40003f64270 */
[----:B------:R-:W-:Y:S02]  /*68d0*/  FSEL R90, R90, -INF , P2 ;  /* 0xff8000005a5a7808 */ /* 0x000fe40001000000 */
[----:B------:R-:W-:Y:S01]  /*68e0*/  FMNMX.FTZ R5, R152, R5, !PT ;  /* 0x0000000598057209 */ /* 0x000fe20007810000 */
[----:B------:R-:W-:Y:S01]  /*68f0*/  MUFU.EX2 R122, R156 ;  /* 0x0000009c007a7308 */ /* 0x000fe20000000800 */
[----:B0-----:R-:W-:-:S01]  /*6900*/  FFMA.FTZ R153, R132, UR41, -R8 ;  /* 0x0000002984997c23 */ /* 0x001fc20008010808 */
[----:B------:R-:W-:Y:S02]  /*6910*/  ISETP.GT.AND P2, PT, R148, 0x88, PT ;  /* 0x000000889400780c */ /* 0x000fe40003f44270 */
[----:B------:R-:W-:Y:S02]  /*6920*/  FSEL R91, R91, -INF , P3 ;  /* 0xff8000005b5b7808 */ /* 0x000fe40001800000 */
[----:B------:R-:W-:-:S02]  /*6930*/  FMNMX.FTZ R132, R90, R5, !PT ;  /* 0x000000055a847209 */ /* 0x000fc40007810000 */
[----:B------:R-:W-:Y:S01]  /*6940*/  ISETP.GT.AND P3, PT, R148, 0x89, PT ;  /* 0x000000899400780c */ /* 0x000fe20003f64270 */
[----:B------:R-:W-:Y:S01]  /*6950*/  MUFU.EX2 R14, R14 ;  /* 0x0000000e000e7308 */ /* 0x000fe20000000800 */
[----:B------:R-:W-:Y:S02]  /*6960*/  FSEL R129, R94, -INF , P2 ;  /* 0xff8000005e817808 */ /* 0x000fe40001000000 */
[----:B------:R-:W-:Y:S02]  /*6970*/  FMNMX.FTZ R132, R91, R132, !PT ;  /* 0x000000845b847209 */ /* 0x000fe40007810000 */
[----:B------:R-:W-:Y:S02]  /*6980*/  ISETP.GT.AND P2, PT, R148, 0x90, PT ;  /* 0x000000909400780c */ /* 0x000fe40003f44270 */
[----:B------:R-:W-:Y:S01]  /*6990*/  FSEL R95, R95, -INF , P3 ;  /* 0xff8000005f5f7808 */ /* 0x000fe20001800000 */
[----:B------:R0:W-:Y:S01]  /*69a0*/  MUFU.EX2 R94, R153 ;  /* 0x00000099005e7308 */ /* 0x0001e20000000800 */
[----:B------:R-:W-:-:S02]  /*69b0*/  FMNMX.FTZ R132, R129, R132, !PT ;  /* 0x0000008481847209 */ /* 0x000fc40007810000 */
[----:B------:R-:W-:Y:S02]  /*69c0*/  ISETP.GT.AND P3, PT, R148, 0x91, PT ;  /* 0x000000919400780c */ /* 0x000fe40003f64270 */
[----:B------:R-:W-:Y:S02]  /*69d0*/  FSEL R98, R98, -INF , P2 ;  /* 0xff80000062627808 */ /* 0x000fe40001000000 */
[----:B------:R-:W-:Y:S01]  /*69e0*/  FMNMX.FTZ R5, R95, R132, !PT ;  /* 0x000000845f057209 */ /* 0x000fe20007810000 */
[----:B------:R-:W-:Y:S01]  /*69f0*/  MUFU.EX2 R15, R15 ;  /* 0x0000000f000f7308 */ /* 0x000fe20000000800 */
[----:B------:R-:W-:Y:S01]  /*6a00*/  ISETP.GT.AND P2, PT, R148, 0x98, PT ;  /* 0x000000989400780c */ /* 0x000fe20003f44270 */
[----:B0-----:R-:W-:Y:S01]  /*6a10*/  FFMA.FTZ R153, R104, UR41, -R8 ;  /* 0x0000002968997c23 */ /* 0x001fe20008010808 */
[----:B------:R-:W-:Y:S02]  /*6a20*/  FSEL R99, R99, -INF , P3 ;  /* 0xff80000063637808 */ /* 0x000fe40001800000 */
[----:B------:R-:W-:-:S02]  /*6a30*/  FMNMX.FTZ R132, R98, R5, !PT ;  /* 0x0000000562847209 */ /* 0x000fc40007810000 */
[----:B------:R-:W-:Y:S01]  /*6a40*/  ISETP.GT.AND P3, PT, R148, 0x99, PT ;  /* 0x000000999400780c */ /* 0x000fe20003f64270 */
[----:B------:R-:W-:Y:S01]  /*6a50*/  MUFU.EX2 R20, R20 ;  /* 0x0000001400147308 */ /* 0x000fe20000000800 */
[----:B------:R-:W-:Y:S02]  /*6a60*/  FSEL R104, R102, -INF , P2 ;  /* 0xff80000066687808 */ /* 0x000fe40001000000 */
[----:B------:R-:W-:Y:S02]  /*6a70*/  FMNMX.FTZ R5, R99, R132, !PT ;  /* 0x0000008463057209 */ /* 0x000fe40007810000 */
[----:B------:R-:W-:Y:S02]  /*6a80*/  FSEL R103, R103, -INF , P3 ;  /* 0xff80000067677808 */ /* 0x000fe40001800000 */
[----:B------:R-:W-:Y:S01]  /*6a90*/  FMNMX.FTZ R132, R104, R5, !PT ;  /* 0x0000000568847209 */ /* 0x000fe20007810000 */
[----:B------:R0:W-:Y:S01]  /*6aa0*/  MUFU.EX2 R102, R153 ;  /* 0x0000009900667308 */ /* 0x0001e20000000800 */
[----:B------:R-:W-:-:S02]  /*6ab0*/  FSEL R161, R4, RZ, P1 ;  /* 0x000000ff04a17208 */ /* 0x000fc40000800000 */
[----:B------:R-:W-:-:S03]  /*6ac0*/  FMNMX.FTZ R132, R103, R132, !PT ;  /* 0x0000008467847209 */ /* 0x000fc60007810000 */
[----:B------:R-:W-:Y:S02]  /*6ad0*/  FADD.FTZ R161, -R161, R6 ;  /* 0x00000006a1a17221 */ /* 0x000fe40000010100 */
[----:B------:R-:W1:Y:S01]  /*6ae0*/  SHFL.BFLY PT, R5, R132, 0x2, 0x1f ;  /* 0x0c401f0084057f89 */ /* 0x000e6200000e0000 */
[----:B------:R-:W-:Y:S08]  /*6af0*/  MUFU.EX2 R21, R21 ;  /* 0x0000001500157308 */ /* 0x000ff00000000800 */
[----:B------:R-:W-:Y:S08]  /*6b00*/  MUFU.EX2 R136, R136 ;  /* 0x0000008800887308 */ /* 0x000ff00000000800 */
[----:B------:R-:W-:Y:S01]  /*6b10*/  MUFU.EX2 R137, R137 ;  /* 0x0000008900897308 */ /* 0x000fe20000000800 */
[----:B-1----:R-:W-:Y:S01]  /*6b20*/  FMNMX.FTZ R148, R132, R5, !PT ;  /* 0x0000000584947209 */ /* 0x002fe20007810000 */
[----:B------:R-:W-:-:S06]  /*6b30*/  IMAD.U32 R132, RZ, RZ, UR41 ;  /* 0x00000029ff847e24 */ /* 0x000fcc000f8e00ff */
        /* <DEDUP_REMOVED lines=12> */
[----:B------:R-:W-:Y:S01]  /*6c00*/  MUFU.EX2 R125, R125 ;  /* 0x0000007d007d7308 */ /* 0x000fe20000000800 */
[----:B------:R-:W-:-:S01]  /*6c10*/  FFMA.FTZ R148, R158, UR41, -R8 ;  /* 0x000000299e947c23 */ /* 0x000fc20008010808 */
[----:B------:R-:W-:Y:S01]  /*6c20*/  FMUL.FTZ R158, R161, UR41 ;  /* 0x00000029a19e7c20 */ /* 0x000fe20008410000 */
[----:B0-----:R-:W-:-:S01]  /*6c30*/  FFMA.FTZ R153, R154, UR41, -R8 ;  /* 0x000000299a997c23 */ /* 0x001fc20008010808 */
[----:B------:R-:W-:Y:S01]  /*6c40*/  FMUL.FTZ R160, R160, UR41 ;  /* 0x00000029a0a07c20 */ /* 0x000fe20008410000 */
        /* <DEDUP_REMOVED lines=82> */
[----:B--2---:R-:W-:-:S01]  /*7170*/  FADD.FTZ R2, R150, R135 ;  /* 0x0000008796027221 */ /* 0x004fc20000010000 */
[----:B------:R-:W-:-:S04]  /*7180*/  FADD.FTZ R135, R149, R0 ;  /* 0x0000000095877221 */ /* 0x000fc80000010000 */
[----:B------:R-:W-:Y:S01]  /*7190*/  FADD.FTZ R0, R120, R135 ;  /* 0x0000008778007221 */ /* 0x000fe20000010000 */
[----:B------:R-:W-:-:S01]  /*71a0*/  FFMA.FTZ R135, R152, UR41, -R8 ;  /* 0x0000002998877c23 */ /* 0x000fc20008010808 */
        /* <DEDUP_REMOVED lines=11> */
[----:B-1----:R-:W-:-:S07]  /*7260*/  FADD.FTZ R2, R6, R161 ;  /* 0x000000a106027221 */ /* 0x002fce0000010000 */
        /* <DEDUP_REMOVED lines=19> */
[----:B-1----:R-:W-:-:S01]  /*73a0*/  FADD.FTZ R145, R105, R0 ;  /* 0x0000000069917221 */ /* 0x002fc20000010000 */
[--C-:B------:R-:W-:Y:S01]  /*73b0*/  FFMA.FTZ R0, R95, UR41, -R8.reuse ;  /* 0x000000295f007c23 */ /* 0x100fe20008010808 */
[----:B------:R-:W-:-:S01]  /*73c0*/  FFMA.FTZ R95, R98, UR41, -R8 ;  /* 0x00000029625f7c23 */ /* 0x000fc20008010808 */
[----:B------:R-:W-:-:S04]  /*73d0*/  FFMA.FTZ R8, R103, UR41, -R8 ;  /* 0x0000002967087c23 */ /* 0x000fc80008010808 */
        /* <DEDUP_REMOVED lines=17> */
[----:B------:R-:W-:Y:S08]  /*74f0*/  MUFU.EX2 R117, R117 ;  /* 0x0000007500757308 */ /* 0x000ff00000000800 */
[----:B------:R-:W1:Y:S08]  /*7500*/  MUFU.EX2 R135, R135 ;  /* 0x0000008700877308 */ /* 0x000e700000000800 */
[----:B------:R-:W-:Y:S08]  /*7510*/  MUFU.EX2 R88, R88 ;  /* 0x0000005800587308 */ /* 0x000ff00000000800 */
[----:B------:R-:W2:Y:S08]  /*7520*/  MUFU.EX2 R90, R90 ;  /* 0x0000005a005a7308 */ /* 0x000eb00000000800 */
[----:B------:R-:W-:Y:S08]  /*7530*/  MUFU.EX2 R89, R89 ;  /* 0x0000005900597308 */ /* 0x000ff00000000800 */
[----:B------:R3:W-:Y:S08]  /*7540*/  MUFU.EX2 R163, R129 ;  /* 0x0000008100a37308 */ /* 0x0007f00000000800 */
[----:B------:R-:W4:Y:S01]  /*7550*/  MUFU.EX2 R91, R91 ;  /* 0x0000005b005b7308 */ /* 0x000f220000000800 */
[----:B---3--:R-:W-:-:S01]  /*7560*/  FADD.FTZ R129, R113, R2 ;  /* 0x0000000271817221 */ /* 0x008fc20000010000 */
[----:B0-----:R-:W-:-:S04]  /*7570*/  FADD.FTZ R2, R128, R145 ;  /* 0x0000009180027221 */ /* 0x001fc80000010000 */
[----:B-1----:R-:W-:Y:S02]  /*7580*/  FADD.FTZ R145, R135, R2 ;  /* 0x0000000287917221 */ /* 0x002fe40000010000 */
        /* <DEDUP_REMOVED lines=31> */
.L_x_9628:
        /* <DEDUP_REMOVED lines=116> */
.L_x_9618:
[----:B------:R-:W-:-:S13]  /*7ec0*/  ISETP.LE.AND P1, PT, RZ, UR30, PT ;  /* 0x0000001eff007c0c */ /* 0x000fda000bf23270 */
[----:B------:R-:W-:Y:S05]  /*7ed0*/  @!P1 BRA `(.L_x_9630) ;  /* 0x0000002800409947 */ /* 0x000fea0003800000 */
[----:B------:R-:W-:Y:S01]  /*7ee0*/  IMAD.MOV.U32 R6, RZ, RZ, R5 ;  /* 0x000000ffff067224 */ /* 0x000fe200078e0005 */
[----:B------:R-:W-:Y:S01]  /*7ef0*/  UMOV UR29, UR46 ;  /* 0x0000002e001d7c82 */ /* 0x000fe20008000000 */
[----:B------:R-:W-:Y:S01]  /*7f00*/  IMAD.MOV.U32 R7, RZ, RZ, R4 ;  /* 0x000000ffff077224 */ /* 0x000fe200078e0004 */
[----:B------:R-:W-:-:S06]  /*7f10*/  UMOV UR28, UR45 ;  /* 0x0000002d001c7c82 */ /* 0x000fcc0008000000 */
.L_x_9641:
        /* <DEDUP_REMOVED lines=9> */
.L_x_9632:
[----:B------:R-:W-:Y:S01]  /*7fb0*/  ULEA UR6, UR45, UR43, 0x3 ;  /* 0x0000002b2d067291 */ /* 0x000fe2000f8e183f */
[----:B------:R-:W-:-:S05]  /*7fc0*/  IMAD.U32 R4, RZ, RZ, UR46 ;  /* 0x0000002eff047e24 */ /* 0x000fca000f8e00ff */
[----:B------:R-:W-:-:S04]  /*7fd0*/  SHF.L.U32 R4, R4, 0x1f, RZ ;  /* 0x0000001f04047819 */ /* 0x000fc800000006ff */
[----:B------:R0:W1:Y:S01]  /*7fe0*/  SYNCS.PHASECHK.TRANS64.TRYWAIT P1, [UR6+0x22830], R4 ;  /* 0x02283004ff0075a7 */ /* 0x0000620008020146 */
[----:B------:R-:W-:Y:S05]  /*7ff0*/  @!P0 BRA `(.L_x_9633) ;  /* 0x0000000000048947 */ /* 0x000fea0003800000 */
[----:B------:R-:W-:Y:S01]  /*8000*/  BPT.TRAP 0x1 ;  /* 0x000000040000795c */ /* 0x000fe20000300000 */
.L_x_9633:
[----:B-1----:R-:W-:Y:S05]  /*8010*/  @P1 BRA `(.L_x_9631) ;  /* 0x0000000000081947 */ /* 0x002fea0003800000 */
[----:B------:R-:W1:Y:S02]  /*8020*/  SYNCS.PHASECHK.TRANS64.TRYWAIT P1, [UR6+0x22830], R4 ;  /* 0x02283004ff0075a7 */ /* 0x000e640008020146 */
[----:B-1----:R-:W-:Y:S05]  /*8030*/  @!P1 BRA `(.L_x_9634) ;  /* 0x000000c800f49947 */ /* 0x002fea0003800000 */
.L_x_9631:
[----:B-1----:R-:W1:Y:S01]  /*8040*/  S2R R5, SR_TID.X ;  /* 0x0000000000057919 */ /* 0x002e620000002100 */
        /* <DEDUP_REMOVED lines=128> */
.L_x_9636:
[----:B------:R-:W-:Y:S01]  /*8850*/  ULEA UR6, UR28, UR43, 0x3 ;  /* 0x0000002b1c067291 */ /* 0x000fe2000f8e183f */
[----:B------:R-:W-:-:S05]  /*8860*/  IMAD.U32 R4, RZ, RZ, UR29 ;  /* 0x0000001dff047e24 */ /* 0x000fca000f8e00ff */
[----:B------:R-:W-:-:S04]  /*8870*/  SHF.L.U32 R4, R4, 0x1f, RZ ;  /* 0x0000001f04047819 */ /* 0x000fc800000006ff */
[----:B------:R0:W1:Y:S01]  /*8880*/  SYNCS.PHASECHK.TRANS64.TRYWAIT P1, [UR6+0x22850], R4 ;  /* 0x02285004ff0075a7 */ /* 0x0000620008020146 */
[----:B------:R-:W-:Y:S05]  /*8890*/  @!P0 BRA `(.L_x_9637) ;  /* 0x0000000000048947 */ /* 0x000fea0003800000 */
[----:B------:R-:W-:Y:S01]  /*88a0*/  BPT.TRAP 0x1 ;  /* 0x000000040000795c */ /* 0x000fe20000300000 */
.L_x_9637:
[----:B-1----:R-:W-:Y:S05]  /*88b0*/  @P1 BRA `(.L_x_9635) ;  /* 0x0000000000081947 */ /* 0x002fea0003800000 */
[----:B------:R-:W1:Y:S02]  /*88c0*/  SYNCS.PHASECHK.TRANS64.TRYWAIT P1, [UR6+0x22850], R4 ;  /* 0x02285004ff0075a7 */ /* 0x000e640008020146 */
[----:B-1----:R-:W-:Y:S05]  /*88d0*/  @!P1 BRA `(.L_x_9638) ;  /* 0x000000c000e49947 */ /* 0x002fea0003800000 */
.L_x_9635:
        /* <DEDUP_REMOVED lines=36> */
.L_x_9639:
        /* <DEDUP_REMOVED lines=344> */
.L_x_9640:
        /* <DEDUP_REMOVED lines=116> */
.L_x_9630:
[----:B------:R-:W-:Y:S06]  /*a7e0*/  BAR.ARV 0x8, 0x180 ;  /* 0x0206000000007b1d */ /* 0x000fec0000002000 */
[----:B------:R-:W-:Y:S05]  /*a7f0*/  @!P0 BRA `(.L_x_9642) ;  /* 0x0000000000048947 */ /* 0x000fea0003800000 */
[----:B------:R-:W-:Y:S01]  /*a800*/  BPT.TRAP 0x1 ;  /* 0x000000040000795c */ /* 0x000fe20000300000 */
.L_x_9642:
[----:B------:R-:W-:Y:S01]  /*a810*/  ULEA UR9, UR45, UR43, 0x3 ;  /* 0x0000002b2d097291 */ /* 0x000fe2000f8e183f */
[----:B------:R-:W-:-:S05]  /*a820*/  IMAD.U32 R3, RZ, RZ, UR46 ;  /* 0x0000002eff037e24 */ /* 0x000fca000f8e00ff */
[----:B------:R-:W-:-:S04]  /*a830*/  SHF.L.U32 R3, R3, 0x1f, RZ ;  /* 0x0000001f03037819 */ /* 0x000fc800000006ff */
[----:B------:R0:W1:Y:S01]  /*a840*/  SYNCS.PHASECHK.TRANS64.TRYWAIT P1, [UR9+0x22850], R3 ;  /* 0x02285003ff0075a7 */ /* 0x0000620008020149 */
[----:B------:R-:W-:Y:S05]  /*a850*/  @!P0 BRA `(.L_x_9643) ;  /* 0x0000000000048947 */ /* 0x000fea0003800000 */
[----:B------:R-:W-:Y:S01]  /*a860*/  BPT.TRAP 0x1 ;  /* 0x000000040000795c */ /* 0x000fe20000300000 */
.L_x_9643:
[----:B-1----:R-:W-:Y:S05]  /*a870*/  @P1 BRA `(.L_x_9644) ;  /* 0x0000000000081947 */ /* 0x002fea0003800000 */
[----:B------:R-:W1:Y:S02]  /*a880*/  SYNCS.PHASECHK.TRANS64.TRYWAIT P1, [UR9+0x22850], R3 ;  /* 0x02285003ff0075a7 */ /* 0x000e640008020149 */
[----:B-1----:R-:W-:Y:S05]  /*a890*/  @!P1 BRA `(.L_x_9645) ;  /* 0x000000a4000c9947 */ /* 0x002fea0003800000 */
.L_x_9644:
        /* <DEDUP_REMOVED lines=88> */
.L_x_9646:
        /* <DEDUP_REMOVED lines=74> */
.L_x_9610:
        /* <DEDUP_REMOVED lines=42> */
[----:B------:R-:W-:-:S02]  /*b560*/  MOV R4, R3 ;  /* 0x0000000300047202 */ /* 0x000fc40000000f00 */
[----:B-1----:R-:W-:Y:S02]  /*b570*/  MOV R5, R52 ;  /* 0x0000003400057202 */ /* 0x002fe40000000f00 */
[----:B------:R-:W-:Y:S02]  /*b580*/  F2FP.BF16.F32.PACK_AB R37, R37, R40 ;  /* 0x000000282525723e */ /* 0x000fe400000010ff */
[----:B------:R-:W-:Y:S01]  /*b590*/  F2FP.BF16.F32.PACK_AB R31, R31, R42 ;  /* 0x0000002a1f1f723e */ /* 0x000fe200000010ff */
[----:B------:R-:W-:Y:S01]  /*b5a0*/  IMAD.WIDE R6, R191, 0x2, R4 ;  /* 0x00000002bf067825 */ /* 0x000fe200078e0204 */
[----:B------:R-:W-:Y:S02]  /*b5b0*/  F2FP.BF16.F32.PACK_AB R36, R36, R41 ;  /* 0x000000292424723e */ /* 0x000fe400000010ff */
[----:B------:R-:W-:Y:S02]  /*b5c0*/  F2FP.BF16.F32.PACK_AB R30, R30, R43 ;  /* 0x0000002b1e1e723e */ /* 0x000fe400000010ff */
[----:B------:R-:W-:-:S02]  /*b5d0*/  IADD3 R61, P1, R6, 0x40, RZ ;  /* 0x00000040063d7810 */ /* 0x000fc40007f3e0ff */
[----:B------:R-:W-:Y:S02]  /*b5e0*/  IADD3 R63, P2, R6, 0x60, RZ ;  /* 0x00000060063f7810 */ /* 0x000fe40007f5e0ff */
[----:B------:R-:W-:Y:S02]  /*b5f0*/  LOP3.LUT R10, R61, 0x380, RZ, 0xc0, !PT ;  /* 0x000003803d0a7812 */ /* 0x000fe400078ec0ff */
[----:B------:R-:W-:Y:S02]  /*b600*/  SEL R46, R9, R8, P0 ;  /* 0x00000008092e7207 */ /* 0x000fe40000000000 */
[----:B------:R-:W-:Y:S02]  /*b610*/  SHF.R.U64 R10, R10, 0x3, RZ ;  /* 0x000000030a0a7819 */ /* 0x000fe400000012ff */
[----:B------:R-:W-:Y:S02]  /*b620*/  SEL R45, R8, R9, P0 ;  /* 0x00000009082d7207 */ /* 0x000fe40000000000 */
[----:B------:R-:W-:-:S02]  /*b630*/  IADD3 R67, P4, R6, 0x4020, RZ ;  /* 0x0000402006437810 */ /* 0x000fc40007f9e0ff */
[----:B------:R-:W-:Y:S02]  /*b640*/  F2FP.BF16.F32.PACK_AB R27, R54, R27 ;  /* 0x0000001b361b723e */ /* 0x000fe400000010ff */
[----:B------:R-:W-:Y:S02]  /*b650*/  LOP3.LUT R9, R6, 0x380, RZ, 0xc0, !PT ;  /* 0x0000038006097812 */ /* 0x000fe400078ec0ff */
[----:B------:R-:W-:Y:S02]  /*b660*/  F2FP.BF16.F32.PACK_AB R32, R53, R32 ;  /* 0x000000203520723e */ /* 0x000fe400000010ff */
[----:B------:R-:W-:Y:S02]  /*b670*/  SEL R44, R13, R12, P0 ;  /* 0x0000000c0d2c7207 */ /* 0x000fe40000000000 */
[----:B------:R-:W-:Y:S01]  /*b680*/  SEL R43, R12, R13, P0 ;  /* 0x0000000d0c2b7207 */ /* 0x000fe20000000000 */
[----:B------:R-:W-:Y:S01]  /*b690*/  IMAD.X R13, RZ, RZ, R7, P4 ;  /* 0x000000ffff0d7224 */ /* 0x000fe200020e0607 */
[----:B------:R-:W-:-:S02]  /*b6a0*/  SEL R50, R38, R39, P0 ;  /* 0x0000002726327207 */ /* 0x000fc40000000000 */
[----:B------:R-:W-:Y:S02]  /*b6b0*/  SEL R54, R25, R24, P0 ;  /* 0x0000001819367207 */ /* 0x000fe40000000000 */
[----:B------:R-:W-:Y:S01]  /*b6c0*/  SEL R51, R24, R25, P0 ;  /* 0x0000001918337207 */ /* 0x000fe20000000000 */
[----:B------:R-:W-:Y:S01]  /*b6d0*/  IMAD.X R25, RZ, RZ, R7, P1 ;  /* 0x000000ffff197224 */ /* 0x000fe200008e0607 */
[----:B------:R-:W-:Y:S02]  /*b6e0*/  IADD3 R59, P6, R6, 0x20, RZ ;  /* 0x00000020063b7810 */ /* 0x000fe40007fde0ff */
[----:B------:R-:W-:Y:S02]  /*b6f0*/  SEL R39, R39, R38, P0 ;  /* 0x0000002627277207 */ /* 0x000fe40000000000 */
[----:B------:R-:W-:Y:S02]  /*b700*/  LOP3.LUT R12, R63, 0x380, RZ, 0xc0, !PT ;  /* 0x000003803f0c7812 */ /* 0x000fe400078ec0ff */
[----:B------:R-:W-:-:S02]  /*b710*/  LOP3.LUT R24, R10, R61, RZ, 0x3c, !PT ;  /* 0x0000003d0a187212 */ /* 0x000fc400078e3cff */
[----:B------:R-:W-:Y:S02]  /*b720*/  F2FP.BF16.F32.PACK_AB R29, R60, R29 ;  /* 0x0000001d3c1d723e */ /* 0x000fe400000010ff */
[----:B------:R-:W-:Y:S02]  /*b730*/  SEL R42, R37, R36, P0 ;  /* 0x00000024252a7207 */ /* 0x000fe40000000000 */
[----:B------:R-:W-:Y:S02]  /*b740*/  SEL R38, R31, R30, P0 ;  /* 0x0000001e1f267207 */ /* 0x000fe40000000000 */
[----:B------:R-:W-:Y:S02]  /*b750*/  LOP3.LUT R10, R67, 0x380, RZ, 0xc0, !PT ;  /* 0x00000380430a7812 */ /* 0x000fe400078ec0ff */
[----:B------:R-:W-:Y:S02]  /*b760*/  SEL R37, R36, R37, P0 ;  /* 0x0000002524257207 */ /* 0x000fe40000000000 */
[----:B------:R-:W-:-:S02]  /*b770*/  SEL R31, R30, R31, P0 ;  /* 0x0000001f1e1f7207 */ /* 0x000fc40000000000 */
[----:B------:R-:W-:Y:S02]  /*b780*/  SHF.R.U64 R9, R9, 0x3, RZ ;  /* 0x0000000309097819 */ /* 0x000fe400000012ff */
[----:B------:R-:W-:Y:S02]  /*b790*/  F2FP.BF16.F32.PACK_AB R21, R68, R21 ;  /* 0x000000154415723e */ /* 0x000fe400000010ff */
[----:B------:R-:W-:Y:S02]  /*b7a0*/  F2FP.BF16.F32.PACK_AB R20, R69, R20 ;  /* 0x000000144514723e */ /* 0x000fe400000010ff */
[----:B------:R-:W-:Y:S02]  /*b7b0*/  SEL R36, R33, R32, P0 ;  /* 0x0000002021247207 */ /* 0x000fe40000000000 */
[----:B------:R-:W-:Y:S02]  /*b7c0*/  SEL R30, R27, R26, P0 ;  /* 0x0000001a1b1e7207 */ /* 0x000fe40000000000 */
[----:B------:R-:W-:Y:S01]  /*b7d0*/  SEL R49, R26, R27, P0 ;  /* 0x0000001b1a317207 */ /* 0x000fe20000000000 */
[----:B------:R-:W-:Y:S01]  /*b7e0*/  IMAD.X R27, RZ, RZ, R7, P6 ;  /* 0x000000ffff1b7224 */ /* 0x000fe200030e0607 */
[----:B------:R-:W-:-:S02]  /*b7f0*/  F2FP.BF16.F32.PACK_AB R56, R56, R65 ;  /* 0x000000413838723e */ /* 0x000fc400000010ff */
[----:B------:R-:W-:Y:S02]  /*b800*/  SEL R33, R32, R33, P0 ;  /* 0x0000002120217207 */ /* 0x000fe40000000000 */
[----:B------:R-:W-:Y:S02]  /*b810*/  SHF.R.U64 R12, R12, 0x3, RZ ;  /* 0x000000030c0c7819 */ /* 0x000fe400000012ff */
[----:B------:R-:W-:Y:S02]  /*b820*/  F2FP.BF16.F32.PACK_AB R94, R94, R95 ;  /* 0x0000005f5e5e723e */ /* 0x000fe400000010ff */
[----:B------:R-:W-:Y:S02]  /*b830*/  F2FP.BF16.F32.PACK_AB R93, R92, R93 ;  /* 0x0000005d5c5d723e */ /* 0x000fe400000010ff */
[----:B------:R-:W-:Y:S02]  /*b840*/  F2FP.BF16.F32.PACK_AB R57, R48, R57 ;  /* 0x000000393039723e */ /* 0x000fe400000010ff */
[----:B------:R-:W-:-:S02]  /*b850*/  SEL R32, R29, R28, P0 ;  /* 0x0000001c1d207207 */ /* 0x000fc40000000000 */
[C---:B------:R-:W-:Y:S02]  /*b860*/  IADD3 R65, P3, R6.reuse, 0x4000, RZ ;  /* 0x0000400006417810 */ /* 0x040fe40007f7e0ff */
[C---:B------:R-:W-:Y:S02]  /*b870*/  IADD3 R69, P5, R6.reuse, 0x4040, RZ ;  /* 0x0000404006457810 */ /* 0x040fe40007fbe0ff */
[----:B------:R-:W-:Y:S02]  /*b880*/  IADD3 R62, P6, R6, 0x4060, RZ ;  /* 0x00004060063e7810 */ /* 0x000fe40007fde0ff */
[----:B------:R-:W-:Y:S01]  /*b890*/  SHF.R.U64 R10, R10, 0x3, RZ ;  /* 0x000000030a0a7819 */ /* 0x000fe200000012ff */
[----:B------:R-:W-:Y:S01]  /*b8a0*/  IMAD.X R11, RZ, RZ, R7, P5 ;  /* 0x000000ffff0b7224 */ /* 0x000fe200028e0607 */
[----:B------:R-:W-:Y:S02]  /*b8b0*/  F2FP.BF16.F32.PACK_AB R90, R90, R91 ;  /* 0x0000005b5a5a723e */ /* 0x000fe400000010ff */
[----:B------:R-:W-:-:S02]  /*b8c0*/  F2FP.BF16.F32.PACK_AB R89, R88, R89 ;  /* 0x000000595859723e */ /* 0x000fc400000010ff */
[----:B------:R-:W-:Y:S02]  /*b8d0*/  SEL R29, R28, R29, P0 ;  /* 0x0000001d1c1d7207 */ /* 0x000fe40000000000 */
[----:B------:R-:W-:Y:S01]  /*b8e0*/  LOP3.LUT R6, R9, R6, RZ, 0x3c, !PT ;  /* 0x0000000609067212 */ /* 0x000fe200078e3cff */
[--C-:B------:R-:W-:Y:S01]  /*b8f0*/  IMAD.X R9, RZ, RZ, R7.reuse, P6 ;  /* 0x000000ffff097224 */ /* 0x100fe200030e0607 */
[----:B------:R-:W-:Y:S02]  /*b900*/  SEL R28, R21, R20, P0 ;  /* 0x00000014151c7207 */ /* 0x000fe40000000000 */
[----:B------:R-:W-:Y:S01]  /*b910*/  SEL R41, R20, R21, P0 ;  /* 0x0000001514297207 */ /* 0x000fe20000000000 */
[----:B------:R-:W-:Y:S01]  /*b920*/  IMAD.X R21, RZ, RZ, R7, P2 ;  /* 0x000000ffff157224 */ /* 0x000fe200010e0607 */
[----:B------:R-:W-:Y:S02]  /*b930*/  LOP3.LUT R20, R12, R63, RZ, 0x3c, !PT ;  /* 0x0000003f0c147212 */ /* 0x000fe400078e3cff */
[----:B------:R-:W-:-:S02]  /*b940*/  SEL R34, R94, R93, P0 ;  /* 0x0000005d5e227207 */ /* 0x000fc40000000000 */
[----:B------:R-:W-:Y:S02]  /*b950*/  SEL R48, R56, R57, P0 ;  /* 0x0000003938307207 */ /* 0x000fe40000000000 */
[----:B------:R-:W-:Y:S02]  /*b960*/  LOP3.LUT R52, R69, 0x380, RZ, 0xc0, !PT ;  /* 0x0000038045347812 */ /* 0x000fe400078ec0ff */
[----:B------:R-:W-:Y:S02]  /*b970*/  LOP3.LUT R12, R10, R67, RZ, 0x3c, !PT ;  /* 0x000000430a0c7212 */ /* 0x000fe400078e3cff */
[----:B------:R-:W-:Y:S02]  /*b980*/  SEL R93, R93, R94, P0 ;  /* 0x0000005e5d5d7207 */ /* 0x000fe40000000000 */
[----:B------:R-:W-:Y:S02]  /*b990*/  SEL R40, R90, R89, P0 ;  /* 0x000000595a287207 */ /* 0x000fe40000000000 */
[----:B------:R-:W-:-:S02]  /*b9a0*/  SEL R57, R57, R56, P0 ;  /* 0x0000003839397207 */ /* 0x000fc40000000000 */
[----:B------:R-:W-:Y:S02]  /*b9b0*/  MOV R67, R6 ;  /* 0x0000000600437202 */ /* 0x000fe40000000f00 */
[----:B------:R-:W-:Y:S02]  /*b9c0*/  F2FP.BF16.F32.PACK_AB R15, R70, R15 ;  /* 0x0000000f460f723e */ /* 0x000fe400000010ff */
[----:B------:R-:W-:Y:S02]  /*b9d0*/  F2FP.BF16.F32.PACK_AB R14, R71, R14 ;  /* 0x0000000e470e723e */ /* 0x000fe400000010ff */
[----:B------:R-:W-:Y:S02]  /*b9e0*/  SEL R89, R89, R90, P0 ;  /* 0x0000005a59597207 */ /* 0x000fe40000000000 */
[----:B------:R-:W-:Y:S02]  /*b9f0*/  SHF.R.U64 R52, R52, 0x3, RZ ;  /* 0x0000000334347819 */ /* 0x000fe400000012ff */
[----:B------:R-:W-:-:S02]  /*ba00*/  SEL R56, R15, R14, P0 ;  /* 0x0000000e0f387207 */ /* 0x000fc40000000000 */
[----:B------:R-:W-:Y:S01]  /*ba10*/  SEL R53, R14, R15, P0 ;  /* 0x0000000f0e357207 */ /* 0x000fe20000000000 */
[----:B------:R-:W-:Y:S01]  /*ba20*/  IMAD.X R15, RZ, RZ, R7, P3 ;  /* 0x000000ffff0f7224 */ /* 0x000fe200018e0607 */
[----:B------:R-:W-:Y:S02]  /*ba30*/  SEL R60, R86, R87, P0 ;  /* 0x00000057563c7207 */ /* 0x000fe40000000000 */
[----:B------:R-:W-:Y:S02]  /*ba40*/  SEL R87, R87, R86, P0 ;  /* 0x0000005657577207 */ /* 0x000fe40000000000 */
[----:B------:R-:W-:Y:S02]  /*ba50*/  LOP3.LUT R8, R59, 0x380, RZ, 0xc0, !PT ;  /* 0x000003803b087812 */ /* 0x000fe400078ec0ff */
[----:B------:R-:W-:Y:S02]  /*ba60*/  LOP3.LUT R10, R52, R69, RZ, 0x3c, !PT ;  /* 0x00000045340a7212 */ /* 0x000fe400078e3cff */
[----:B------:R-:W-:-:S02]  /*ba70*/  MOV R64, R20 ;  /* 0x0000001400407202 */ /* 0x000fc40000000f00 */
[----:B------:R-:W-:Y:S02]  /*ba80*/  SHF.R.U64 R8, R8, 0x3, RZ ;  /* 0x0000000308087819 */ /* 0x000fe400000012ff */
[----:B------:R-:W-:Y:S02]  /*ba90*/  MOV R61, R10 ;  /* 0x0000000a003d7202 */ /* 0x000fe40000000f00 */
[----:B------:R-:W-:Y:S02]  /*baa0*/  LOP3.LUT R26, R8, R59, RZ, 0x3c, !PT ;  /* 0x0000003b081a7212 */ /* 0x000fe400078e3cff */
[----:B------:R-:W-:Y:S02]  /*bab0*/  LOP3.LUT R8, R65, 0x380, RZ, 0xc0, !PT ;  /* 0x0000038041087812 */ /* 0x000fe400078ec0ff */
[----:B------:R-:W-:Y:S02]  /*bac0*/  LOP3.LUT R59, R62, 0x380, RZ, 0xc0, !PT ;  /* 0x000003803e3b7812 */ /* 0x000fe400078ec0ff */
[----:B------:R-:W-:-:S02]  /*bad0*/  SHF.R.U64 R8, R8, 0x3, RZ ;  /* 0x0000000308087819 */ /* 0x000fc400000012ff */
[----:B------:R-:W-:Y:S02]  /*bae0*/  SHF.R.U64 R59, R59, 0x3, RZ ;  /* 0x000000033b3b7819 */ /* 0x000fe400000012ff */
[----:B------:R-:W-:Y:S02]  /*baf0*/  LOP3.LUT R14, R8, R65, RZ, 0x3c, !PT ;  /* 0x00000041080e7212 */ /* 0x000fe400078e3cff */
[----:B------:R-:W-:Y:S02]  /*bb00*/  LOP3.LUT R8, R59, R62, RZ, 0x3c, !PT ;  /* 0x0000003e3b087212 */ /* 0x000fe400078e3cff */
[----:B------:R-:W-:Y:S02]  /*bb10*/  MOV R63, R14 ;  /* 0x0000000e003f7202 */ /* 0x000fe40000000f00 */
[----:B------:R-:W-:Y:S02]  /*bb20*/  MOV R59, R8 ;  /* 0x00000008003b7202 */ /* 0x000fe40000000f00 */
[----:B------:R-:W-:-:S02]  /*bb30*/  MOV R62, R12 ;  /* 0x0000000c003e7202 */ /* 0x000fc40000000f00 */
[----:B------:R-:W-:Y:S02]  /*bb40*/  MOV R66, R26 ;  /* 0x0000001a00427202 */ /* 0x000fe40000000f00 */
[----:B------:R-:W-:Y:S02]  /*bb50*/  MOV R65, R24 ;  /* 0x0000001800417202 */ /* 0x000fe40000000f00 */
[----:B------:R-:W-:Y:S01]  /*bb60*/  PLOP3.LUT P2, PT, PT, PT, UP0, 0x80, 0x0 ;  /* 0x000000000000781c */ /* 0x000fe20003f4f008 */
        /* <DEDUP_REMOVED lines=9> */
[----:B------:R-:W3:Y:S01]  /*bc00*/  SHFL.IDX PT, R39, R39, R6, 0x1c1f ;  /* 0x001c1f0627277589 */ /* 0x000ee200000e0000 */
[----:B0-----:R-:W-:-:S02]  /*bc10*/  SEL R8, R34, R93, P0 ;  /* 0x0000005d22087207 */ /* 0x001fc40000000000 */
[----:B------:R-:W-:Y:S01]  /*bc20*/  SEL R10, R93, R34, P0 ;  /* 0x000000225d0a7207 */ /* 0x000fe20000000000 */
[----:B------:R-:W-:Y:S04]  /*bc30*/  SHFL.IDX PT, R42, R42, R35, 0x1c1f ;  /* 0x001c1f232a2a7589 */ /* 0x000fe800000e0000 */
[----:B------:R-:W0:Y:S01]  /*bc40*/  SHFL.IDX PT, R37, R37, R6, 0x1c1f ;  /* 0x001c1f0625257589 */ /* 0x000e2200000e0000 */
[----:B-1----:R-:W-:Y:S02]  /*bc50*/  SEL R9, R48, R57, P0 ;  /* 0x0000003930097207 */ /* 0x002fe40000000000 */
[----:B------:R-:W-:Y:S01]  /*bc60*/  SEL R11, R57, R48, P0 ;  /* 0x00000030390b7207 */ /* 0x000fe20000000000 */
[----:B------:R-:W-:Y:S04]  /*bc70*/  SHFL.IDX PT, R38, R38, R35, 0x1c1f ;  /* 0x001c1f2326267589 */ /* 0x000fe800000e0000 */
[----:B------:R-:W1:Y:S01]  /*bc80*/  SHFL.IDX PT, R31, R31, R6, 0x1c1f ;  /* 0x001c1f061f1f7589 */ /* 0x000e6200000e0000 */
[----:B--2---:R-:W-:-:S02]  /*bc90*/  SEL R12, R40, R89, P0 ;  /* 0x00000059280c7207 */ /* 0x004fc40000000000 */
[----:B------:R-:W-:Y:S01]  /*bca0*/  SEL R14, R89, R40, P0 ;  /* 0x00000028590e7207 */ /* 0x000fe20000000000 */
[----:B------:R-:W-:Y:S04]  /*bcb0*/  SHFL.IDX PT, R36, R36, R35, 0x1c1f ;  /* 0x001c1f2324247589 */ /* 0x000fe800000e0000 */
[----:B------:R-:W2:Y:S01]  /*bcc0*/  SHFL.IDX PT, R33, R33, R6, 0x1c1f ;  /* 0x001c1f0621217589 */ /* 0x000ea200000e0000 */
[----:B---3--:R-:W-:Y:S02]  /*bcd0*/  SEL R13, R50, R39, P0 ;  /* 0x00000027320d7207 */ /* 0x008fe40000000000 */
[----:B------:R-:W-:Y:S01]  /*bce0*/  SEL R15, R39, R50, P0 ;  /* 0x00000032270f7207 */ /* 0x000fe20000000000 */
[----:B------:R2:W-:Y:S04]  /*bcf0*/  SHFL.IDX PT, R21, R30, R35, 0x1c1f ;  /* 0x001c1f231e157589 */ /* 0x0005e800000e0000 */
[----:B------:R-:W3:Y:S01]  /*bd00*/  SHFL.IDX PT, R52, R49, R6, 0x1c1f ;  /* 0x001c1f0631347589 */ /* 0x000ee200000e0000 */
[----:B0-----:R-:W-:-:S02]  /*bd10*/  SEL R24, R42, R37, P0 ;  /* 0x000000252a187207 */ /* 0x001fc40000000000 */
[----:B------:R-:W-:Y:S01]  /*bd20*/  SEL R26, R37, R42, P0 ;  /* 0x0000002a251a7207 */ /* 0x000fe20000000000 */
[----:B------:R-:W-:Y:S04]  /*bd30*/  SHFL.IDX PT, R32, R32, R35, 0x1c1f ;  /* 0x001c1f2320207589 */ /* 0x000fe800000e0000 */
[----:B------:R-:W-:Y:S01]  /*bd40*/  SHFL.IDX PT, R54, R54, R35, 0x1c1f ;  /* 0x001c1f2336367589 */ /* 0x000fe200000e0000 */
[----:B-1----:R-:W-:Y:S02]  /*bd50*/  SEL R25, R38, R31, P0 ;  /* 0x0000001f26197207 */ /* 0x002fe40000000000 */
[----:B------:R-:W-:Y:S01]  /*bd60*/  SEL R27, R31, R38, P0 ;  /* 0x000000261f1b7207 */ /* 0x000fe20000000000 */
[----:B------:R3:W0:Y:S04]  /*bd70*/  SHFL.IDX PT, R7, R29, R6, 0x1c1f ;  /* 0x001c1f061d077589 */ /* 0x00062800000e0000 */
[----:B------:R-:W1:Y:S01]  /*bd80*/  SHFL.IDX PT, R51, R51, R6, 0x1c1f ;  /* 0x001c1f0633337589 */ /* 0x000e6200000e0000 */
[----:B--2---:R-:W-:-:S03]  /*bd90*/  SEL R30, R33, R36, P0 ;  /* 0x00000024211e7207 */ /* 0x004fc60000000000 */
[----:B------:R2:W-:Y:S04]  /*bda0*/  SHFL.IDX PT, R20, R28, R35, 0x1c1f ;  /* 0x001c1f231c147589 */ /* 0x0005e800000e0000 */
[----:B------:R-:W-:Y:S01]  /*bdb0*/  SHFL.IDX PT, R44, R44, R35, 0x1c1f ;  /* 0x001c1f232c2c7589 */ /* 0x000fe200000e0000 */
[----:B---3--:R-:W-:Y:S02]  /*bdc0*/  SEL R29, R21, R52, P0 ;  /* 0x00000034151d7207 */ /* 0x008fe40000000000 */
[----:B------:R-:W-:Y:S01]  /*bdd0*/  SEL R31, R52, R21, P0 ;  /* 0x00000015341f7207 */ /* 0x000fe20000000000 */
[----:B------:R-:W-:Y:S01]  /*bde0*/  SHFL.IDX PT, R56, R56, R35, 0x1c1f ;  /* 0x001c1f2338387589 */ /* 0x000fe200000e0000 */
[----:B--2---:R-:W-:-:S03]  /*bdf0*/  SEL R28, R36, R33, P0 ;  /* 0x00000021241c7207 */ /* 0x004fc60000000000 */
[----:B------:R-:W2:Y:S04]  /*be00*/  SHFL.IDX PT, R41, R41, R6, 0x1c1f ;  /* 0x001c1f0629297589 */ /* 0x000ea800000e0000 */
[----:B------:R-:W3:Y:S01]  /*be10*/  SHFL.IDX PT, R43, R43, R6, 0x1c1f ;  /* 0x001c1f062b2b7589 */ /* 0x000ee200000e0000 */
[----:B0-----:R-:W-:Y:S02]  /*be20*/  SEL R36, R32, R7, P0 ;  /* 0x0000000720247207 */ /* 0x001fe40000000000 */
[----:B------:R-:W-:Y:S01]  /*be30*/  SEL R38, R7, R32, P0 ;  /* 0x0000002007267207 */ /* 0x000fe20000000000 */
[----:B------:R-:W0:Y:S01]  /*be40*/  SHFL.IDX PT, R53, R53, R6, 0x1c1f ;  /* 0x001c1f0635357589 */ /* 0x000e2200000e0000 */
[----:B-1----:R-:W-:Y:S01]  /*be50*/  SEL R37, R54, R51, P0 ;  /* 0x0000003336257207 */ /* 0x002fe20000000000 */
[----:B------:R-:W-:Y:S01]  /*be60*/  IMAD.U32 R7, RZ, RZ, UR7 ;  /* 0x00000007ff077e24 */ /* 0x000fe2000f8e00ff */
[----:B------:R-:W-:Y:S01]  /*be70*/  SEL R39, R51, R54, P0 ;  /* 0x0000003633277207 */ /* 0x000fe20000000000 */
[----:B------:R-:W-:Y:S06]  /*be80*/  BAR.SYNC.DEFER_BLOCKING 0x1, 0x100 ;  /* 0x0044000000007b1d */ /* 0x000fec0000010000 */
[----:B------:R-:W-:Y:S04]  /*be90*/  SHFL.IDX PT, R58, R58, R35, 0x1c1f ;  /* 0x001c1f233a3a7589 */ /* 0x000fe800000e0000 */
[----:B------:R-:W1:Y:S01]  /*bea0*/  SHFL.IDX PT, R55, R55, R6, 0x1c1f ;  /* 0x001c1f0637377589 */ /* 0x000e6200000e0000 */
[----:B--2---:R-:W-:-:S02]  /*beb0*/  SEL R32, R20, R41, P0 ;  /* 0x0000002914207207 */ /* 0x004fc40000000000 */
[----:B------:R-:W-:Y:S01]  /*bec0*/  SEL R34, R41, R20, P0 ;  /* 0x0000001429227207 */ /* 0x000fe20000000000 */
[----:B------:R-:W-:Y:S01]  /*bed0*/  SHFL.IDX PT, R46, R46, R35, 0x1c1f ;  /* 0x001c1f232e2e7589 */ /* 0x000fe200000e0000 */
[----:B---3--:R-:W-:Y:S02]  /*bee0*/  SEL R40, R44, R43, P0 ;  /* 0x0000002b2c287207 */ /* 0x008fe40000000000 */
[----:B------:R-:W-:Y:S01]  /*bef0*/  SEL R42, R43, R44, P0 ;  /* 0x0000002c2b2a7207 */ /* 0x000fe20000000000 */
[----:B------:R2:W-:Y:S01]  /*bf00*/  SHFL.IDX PT, R60, R60, R35, 0x1c1f ;  /* 0x001c1f233c3c7589 */ /* 0x0005e200000e0000 */
[----:B0-----:R-:W-:-:S03]  /*bf10*/  SEL R33, R56, R53, P0 ;  /* 0x0000003538217207 */ /* 0x001fc60000000000 */
[----:B------:R-:W0:Y:S04]  /*bf20*/  SHFL.IDX PT, R45, R45, R6, 0x1c1f ;  /* 0x001c1f062d2d7589 */ /* 0x000e2800000e0000 */
[----:B------:R3:W4:Y:S01]  /*bf30*/  SHFL.IDX PT, R87, R87, R6, 0x1c1f ;  /* 0x001c1f0657577589 */ /* 0x00072200000e0000 */
[----:B--2---:R-:W-:-:S03]  /*bf40*/  SEL R35, R53, R56, P0 ;  /* 0x0000003835237207 */ /* 0x004fc60000000000 */
[----:B------:R0:W-:Y:S04]  /*bf50*/  STSM.16.M88.4 [R67], R8 ;  /* 0x0000000843007844 */ /* 0x0001e80000000200 */
[----:B------:R-:W-:Y:S01]  /*bf60*/  STSM.16.M88.4 [R66], R12 ;  /* 0x0000000c42007844 */ /* 0x000fe20000000200 */
[----:B-1----:R-:W-:Y:S01]  /*bf70*/  SEL R41, R58, R55, P0 ;  /* 0x000000373a297207 */ /* 0x002fe20000000000 */
[----:B---3--:R-:W-:Y:S01]  /*bf80*/  IMAD.U32 R6, RZ, RZ, UR6 ;  /* 0x00000006ff067e24 */ /* 0x008fe2000f8e00ff */
[----:B------:R-:W-:Y:S01]  /*bf90*/  SEL R43, R55, R58, P0 ;  /* 0x0000003a372b7207 */ /* 0x000fe20000000000 */
[----:B------:R-:W-:Y:S01]  /*bfa0*/  STSM.16.M88.4 [R65], R24 ;  /* 0x0000001841007844 */ /* 0x000fe20000000200 */
[----:B------:R-:W-:-:S03]  /*bfb0*/  ULDC.64 UR6, c[0x0][0xc08] ;  /* 0x0003020000067ab9 */ /* 0x000fc60000000a00 */
[----:B------:R-:W-:Y:S01]  /*bfc0*/  STSM.16.M88.4 [R64], R28 ;  /* 0x0000001c40007844 */ /* 0x000fe20000000200 */
[----:B0-----:R-:W-:-:S03]  /*bfd0*/  SEL R8, R46, R45, P0 ;  /* 0x0000002d2e087207 */ /* 0x001fc60000000000 */
[----:B------:R-:W-:Y:S01]  /*bfe0*/  STSM.16.M88.4 [R63], R36 ;  /* 0x000000243f007844 */ /* 0x000fe20000000200 */
[----:B------:R-:W-:Y:S02]  /*bff0*/  SEL R10, R45, R46, P0 ;  /* 0x0000002e2d0a7207 */ /* 0x000fe40000000000 */
[----:B----4-:R-:W-:Y:S01]  /*c000*/  SEL R9, R60, R87, P0 ;  /* 0x000000573c097207 */ /* 0x010fe20000000000 */
[----:B------:R-:W-:Y:S01]  /*c010*/  STSM.16.M88.4 [R62], R32 ;  /* 0x000000203e007844 */ /* 0x000fe20000000200 */
[----:B------:R-:W-:Y:S01]  /*c020*/  SEL R11, R87, R60, P0 ;  /* 0x0000003c570b7207 */ /* 0x000fe20000000000 */
[----:B------:R-:W-:Y:S01]  /*c030*/  UISETP.NE.U32.AND UP1, UPT, UR6, URZ, UPT ;  /* 0x0000003f0600728c */ /* 0x000fe2000bf25070 */
[----:B------:R-:W0:Y:S01]  /*c040*/  LDC R46, c[0x0][0xbe8] ;  /* 0x0002fa00ff2e7b82 */ /* 0x000e220000000800 */
[----:B------:R-:W-:Y:S04]  /*c050*/  STSM.16.M88.4 [R61], R40 ;  /* 0x000000283d007844 */ /* 0x000fe80000000200 */
[----:B------:R1:W-:Y:S03]  /*c060*/  STSM.16.M88.4 [R59], R8 ;  /* 0x000000083b007844 */ /* 0x0003e60000000200 */
[----:B------:R-:W-:Y:S01]  /*c070*/  BAR.SYNC.DEFER_BLOCKING 0x1, 0x100 ;  /* 0x0044000000007b1d */ /* 0x000fe20000010000 */
[----:B------:R-:W-:-:S06]  /*c080*/  UISETP.NE.AND.EX UP1, UPT, UR7, URZ, UPT, UP1 ;  /* 0x0000003f0700728c */ /* 0x000fcc000bf25310 */
[----:B------:R-:W-:-:S05]  /*c090*/  PLOP3.LUT P0, PT, PT, PT, UP1, 0x80, 0x0 ;  /* 0x000000000000781c */ /* 0x000fca0003f0f018 */
[----:B------:R-:W-:Y:S02]  /*c0a0*/  @UP1 ULDC.64 UR6, c[0x0][0xc08] ;  /* 0x0003020000061ab9 */ /* 0x000fe40000000a00 */
[----:B------:R-:W-:Y:S01]  /*c0b0*/  @UP1 UIMAD.WIDE UR6, UR37, 0x4, UR6 ;  /* 0x00000004250618a5 */ /* 0x000fe2000f8e0206 */
[----:B-1----:R-:W-:-:S05]  /*c0c0*/  IMAD.U32 R9, RZ, RZ, UR8 ;  /* 0x00000008ff097e24 */ /* 0x002fca000f8e00ff */
[----:B------:R-:W-:Y:S02]  /*c0d0*/  IMAD.U32 R10, RZ, RZ, UR6 ;  /* 0x00000006ff0a7e24 */ /* 0x000fe4000f8e00ff */
[----:B------:R-:W-:Y:S01]  /*c0e0*/  IMAD.U32 R11, RZ, RZ, UR7 ;  /* 0x00000007ff0b7e24 */ /* 0x000fe2000f8e00ff */
[----:B------:R-:W2:Y:S01]  /*c0f0*/  @P2 LDG.E R12, desc[UR54][R6.64] ;  /* 0x00000036060c2981 */ /* 0x000ea2000c1e1900 */
[----:B0-----:R-:W-:Y:S01]  /*c100*/  ISETP.NE.AND P1, PT, R46, 0x1, PT ;  /* 0x000000012e00780c */ /* 0x001fe20003f25270 */
[----:B------:R-:W-:Y:S02]  /*c110*/  UMOV UR4, URZ ;  /* 0x0000003f00047c82 */ /* 0x000fe40008000000 */
[----:B------:R0:W5:Y:S10]  /*c120*/  @P0 LDG.E R9, desc[UR54][R10.64] ;  /* 0x000000360a090981 */ /* 0x000174000c1e1900 */
[----:B------:R-:W1:Y:S08]  /*c130*/  @P1 LDC R13, c[0x0][0xbec] ;  /* 0x0002fb00ff0d1b82 */ /* 0x000e700000000800 */
[----:B------:R-:W3:Y:S01]  /*c140*/  @P1 LDC R14, c[0x0][0xbf0] ;  /* 0x0002fc00ff0e1b82 */ /* 0x000ee20000000800 */
[----:B--2---:R-:W-:Y:S01]  /*c150*/  @P2 R2UR UR4, R12 ;  /* 0x000000000c0422ca */ /* 0x004fe200000e0000 */
[----:B01-3--:R-:W-:-:S14]  /*c160*/  @P0 BRA `(.L_x_9649) ;  /* 0x0000000000100947 */ /* 0x00bfdc0003800000 */
[----:B------:R-:W-:Y:S05]  /*c170*/  @!P2 BRA `(.L_x_9649) ;  /* 0x00000000000ca947 */ /* 0x000fea0003800000 */
[----:B------:R-:W2:Y:S04]  /*c180*/  LDG.E R8, desc[UR54][R6.64] ;  /* 0x0000003606087981 */ /* 0x000ea8000c1e1900 */
[----:B-----5:R-:W2:Y:S02]  /*c190*/  LDG.E R9, desc[UR54][R6.64+0x4] ;  /* 0x0000043606097981 */ /* 0x020ea4000c1e1900 */
[----:B--2---:R-:W-:-:S07]  /*c1a0*/  IMAD.IADD R9, R9, 0x1, -R8 ;  /* 0x0000000109097824 */ /* 0x004fce00078e0a08 */
.L_x_9649:
[----:B------:R-:W-:Y:S01]  /*c1b0*/  USHF.R.S32.HI UR14, URZ, 0x1f, UR39 ;  /* 0x0000001f3f0e7899 */ /* 0x000fe20008011427 */
[----:B------:R-:W-:Y:S01]  /*c1c0*/  VIADD R8, R18, UR40 ;  /* 0x0000002812087c36 */ /* 0x000fe20008000000 */
        /* <DEDUP_REMOVED lines=28> */
[----:B------:R-:W-:Y:S01]  /*c390*/  SHF.R.S32.HI R8, RZ, 0x1f, R11 ;  /* 0x0000001fff087819 */ /* 0x000fe2000001140b */
[----:B------:R-:W-:Y:S01]  /*c3a0*/  IMAD.X R9, RZ, RZ, R5, P3 ;  /* 0x000000ffff097224 */ /* 0x000fe200018e0605 */
[----:B------:R-:W-:-:S02]  /*c3b0*/  IADD3 R15, P0, R4, 0x1000, RZ ;  /* 0x00001000040f7810 */ /* 0x000fc40007f1e0ff */
[----:B------:R-:W-:Y:S01]  /*c3c0*/  IADD3.X R7, R7, UR7, R10, P2, !PT ;  /* 0x0000000707077c10 */ /* 0x000fe200097fe40a */
[----:B------:R-:W-:Y:S01]  /*c3d0*/  ULDC.64 UR6, c[0x0][0xb88] ;  /* 0x0002e20000067ab9 */ /* 0x000fe20000000a00 */
[----:B------:R-:W-:Y:S01]  /*c3e0*/  LOP3.LUT R10, R13, 0x380, RZ, 0xc0, !PT ;  /* 0x000003800d0a7812 */ /* 0x000fe200078ec0ff */
[----:B------:R-:W-:Y:S01]  /*c3f0*/  IMAD R14, R8, UR6, RZ ;  /* 0x00000006080e7c24 */ /* 0x000fe2000f8e02ff */
[----:B------:R-:W-:Y:S01]  /*c400*/  LOP3.LUT R12, R15, 0x380, RZ, 0xc0, !PT ;  /* 0x000003800f0c7812 */ /* 0x000fe200078ec0ff */
[C---:B------:R-:W-:Y:S01]  /*c410*/  IMAD.WIDE.U32 R6, R11.reuse, UR6, R6 ;  /* 0x000000060b067c25 */ /* 0x040fe2000f8e0006 */
[----:B------:R-:W-:Y:S02]  /*c420*/  SHF.R.U64 R8, R10, 0x3, RZ ;  /* 0x000000030a087819 */ /* 0x000fe400000012ff */
        /* <DEDUP_REMOVED lines=8> */
[----:B------:R-:W-:-:S02]  /*c4b0*/  IADD3 R11, P2, R4, 0x3000, RZ ;  /* 0x00003000040b7810 */ /* 0x000fc40007f5e0ff */
        /* <DEDUP_REMOVED lines=115> */
.L_x_9651:
[----:B------:R-:W-:Y:S05]  /*cbf0*/  BSYNC B1 ;  /* 0x0000000000017941 */ /* 0x000fea0003800000 */
.L_x_9650:
        /* <DEDUP_REMOVED lines=13> */
.L_x_9653:
[----:B------:R-:W-:Y:S05]  /*ccd0*/  BSYNC B1 ;  /* 0x0000000000017941 */ /* 0x000fea0003800000 */
.L_x_9652:
        /* <DEDUP_REMOVED lines=13> */
.L_x_9655:
[----:B------:R-:W-:Y:S05]  /*cdb0*/  BSYNC B1 ;  /* 0x0000000000017941 */ /* 0x000fea0003800000 */
.L_x_9654:
        /* <DEDUP_REMOVED lines=16> */
.L_x_9648:
        /* <DEDUP_REMOVED lines=33> */
.L_x_9657:
        /* <DEDUP_REMOVED lines=45> */
.L_x_9659:
[----:B------:R-:W-:Y:S05]  /*d3a0*/  BSYNC B1 ;  /* 0x0000000000017941 */ /* 0x000fea0003800000 */
.L_x_9658:
        /* <DEDUP_REMOVED lines=61> */
.L_x_9661:
[----:B------:R-:W-:Y:S05]  /*d780*/  BSYNC B1 ;  /* 0x0000000000017941 */ /* 0x000fea0003800000 */
.L_x_9660:
        /* <DEDUP_REMOVED lines=13> */
.L_x_9663:
[----:B------:R-:W-:Y:S05]  /*d860*/  BSYNC B1 ;  /* 0x0000000000017941 */ /* 0x000fea0003800000 */
.L_x_9662:
        /* <DEDUP_REMOVED lines=13> */
.L_x_9665:
[----:B------:R-:W-:Y:S05]  /*d940*/  BSYNC B1 ;  /* 0x0000000000017941 */ /* 0x000fea0003800000 */
.L_x_9664:
        /* <DEDUP_REMOVED lines=14> */
.L_x_9656:
[----:B------:R-:W-:Y:S05]  /*da30*/  BSYNC B0 ;  /* 0x0000000000007941 */ /* 0x000fea0003800000 */
.L_x_9647:
[----:B------:R-:W-:Y:S02]  /*da40*/  ULDC UR4, c[0x0][0xc3c] ;  /* 0x00030f0000047ab9 */ /* 0x000fe40000000800 */
[----:B------:R-:W-:-:S13]  /*da50*/  ISETP.GE.AND P0, PT, R47, UR4, PT ;  /* 0x000000042f007c0c */ /* 0x000fda000bf06270 */
[----:B------:R-:W-:Y:S05]  /*da60*/  @!P0 BRA `(.L_x_9666) ;  /* 0xffffff3000b48947 */ /* 0x000fea000383ffff */
[----:B------:R-:W-:Y:S05]  /*da70*/  EXIT ;  /* 0x000000000000794d */ /* 0x000fea0003800000 */
.L_x_9605:
        /* <DEDUP_REMOVED lines=55> */
.L_x_9672:
        /* <DEDUP_REMOVED lines=12> */
.L_x_9671:
[----:B------:R-:W-:Y:S05]  /*deb0*/  BSYNC B0 ;  /* 0x0000000000007941 */ /* 0x000fea0003800000 */
.L_x_9670:
        /* <DEDUP_REMOVED lines=21> */
.L_x_9668:
        /* <DEDUP_REMOVED lines=24> */
.L_x_9673:
        /* <DEDUP_REMOVED lines=60> */
.L_x_9669:
[----:B------:R-:W-:Y:S01]  /*e550*/  IMAD.MOV.U32 R16, RZ, RZ, R7 ;  /* 0x000000ffff107224 */ /* 0x000fe200078e0007 */
[----:B------:R-:W-:Y:S01]  /*e560*/  ULDC UR40, c[0x0][0xc3c] ;  /* 0x00030f0000287ab9 */ /* 0x000fe20000000800 */
[----:B------:R-:W-:Y:S02]  /*e570*/  IMAD.MOV.U32 R17, RZ, RZ, RZ ;  /* 0x000000ffff117224 */ /* 0x000fe400078e00ff */
[----:B------:R-:W-:-:S07]  /*e580*/  IMAD.MOV.U32 R18, RZ, RZ, RZ ;  /* 0x000000ffff127224 */ /* 0x000fce00078e00ff */
.L_x_9674:
[----:B------:R-:W-:Y:S01]  /*e590*/  ISETP.NE.AND P0, PT, R5, RZ, PT ;  /* 0x000000ff0500720c */ /* 0x000fe20003f05270 */
[----:B------:R-:W-:-:S12]  /*e5a0*/  IMAD.U32 R19, RZ, RZ, UR40 ;  /* 0x00000028ff137e24 */ /* 0x000fd8000f8e00ff */
[----:B------:R-:W0:Y:S01]  /*e5b0*/  @!P0 S2R R3, SR_CgaCtaId ;  /* 0x0000000000038919 */ /* 0x000e220000008800 */
[----:B------:R-:W-:-:S04]  /*e5c0*/  @!P0 MOV R0, 0x400 ;  /* 0x0000040000008802 */ /* 0x000fc80000000f00 */
[----:B0-----:R-:W-:-:S05]  /*e5d0*/  @!P0 LEA R0, R3, R0, 0x18 ;  /* 0x0000000003008211 */ /* 0x001fca00078ec0ff */
[----:B------:R0:W-:Y:S01]  /*e5e0*/  @!P0 STS.128 [R0+0x228d0], R16 ;  /* 0x0228d01000008388 */ /* 0x0001e20000000c00 */
[----:B------:R-:W-:Y:S06]  /*e5f0*/  BAR.ARV 0x5, 0x180 ;  /* 0x0146000000007b1d */ /* 0x000fec0000002000 */
.L_x_9667:
        /* <DEDUP_REMOVED lines=42> */
[----:B--2---:R-:W-:Y:S01]  /*e8a0*/  IMAD.U32 R2, RZ, RZ, UR4 ;  /* 0x00000004ff027e24 */ /* 0x004fe2000f8e00ff */
        /* <DEDUP_REMOVED lines=9> */
.L_x_9748:
        /* <DEDUP_REMOVED lines=49> */
.L_x_9676:
        /* <DEDUP_REMOVED lines=21> */
.L_x_9677:
        /* <DEDUP_REMOVED lines=11> */
.L_x_9678:
        /* <DEDUP_REMOVED lines=42> */
.L_x_9680:
        /* <DEDUP_REMOVED lines=20> */
.L_x_9683:
[----:B------:R-:W-:Y:S05]  /*f230*/  BSYNC B6 ;  /* 0x0000000000067941 */ /* 0x000fea0003800000 */
.L_x_9682:
        /* <DEDUP_REMOVED lines=22> */
.L_x_9685:
[----:B------:R-:W-:Y:S05]  /*f3a0*/  BSYNC B6 ;  /* 0x0000000000067941 */ /* 0x000fea0003800000 */
.L_x_9684:
        /* <DEDUP_REMOVED lines=21> */
.L_x_9687:
[----:B------:R-:W-:Y:S05]  /*f500*/  BSYNC B6 ;  /* 0x0000000000067941 */ /* 0x000fea0003800000 */
.L_x_9686:
        /* <DEDUP_REMOVED lines=19> */
.L_x_9689:
[----:B------:R-:W-:Y:S05]  /*f640*/  BSYNC B6 ;  /* 0x0000000000067941 */ /* 0x000fea0003800000 */
.L_x_9688:
        /* <DEDUP_REMOVED lines=15> */
.L_x_9768:
        /* <DEDUP_REMOVED lines=8> */
[C---:B0-----:R-:W-:Y:S01]  /*f7c0*/  LOP3.LUT R3, R0.reuse, 0x7f, RZ, 0xc0, !PT ;  /* 0x0000007f00037812 */ /* 0x041fe200078ec0ff */
[----:B------:R-:W-:-:S03]  /*f7d0*/  IMAD.SHL.U32 R0, R0, 0x10, RZ ;  /* 0x0000001000007824 */ /* 0x000fc600078e00ff */
[----:B------:R-:W-:Y:S02]  /*f7e0*/  SHF.R.U32.HI R3, RZ, 0x3, R3 ;  /* 0x00000003ff037819 */ /* 0x000fe40000011603 */
[----:B--2---:R-:W-:Y:S02]  /*f7f0*/  LOP3.LUT R8, R8, 0x7f, RZ, 0xc0, !PT ;  /* 0x0000007f08087812 */ /* 0x004fe400078ec0ff */
[----:B------:R-:W-:Y:S01]  /*f800*/  LOP3.LUT R0, R3, 0x70, R0, 0xf8, !PT ;  /* 0x0000007003007812 */ /* 0x000fe200078ef800 */
[----:B---3--:R-:W-:Y:S01]  /*f810*/  IMAD.SHL.U32 R12, R12, 0x10, RZ ;  /* 0x000000100c0c7824 */ /* 0x008fe200078e00ff */
[----:B------:R-:W0:Y:S01]  /*f820*/  @P2 LDC R3, c[0x0][0x434] ;  /* 0x00010d00ff032b82 */ /* 0x000e220000000800 */
[----:B------:R-:W-:Y:S02]  /*f830*/  SHF.R.U32.HI R14, RZ, 0x3, R8 ;  /* 0x00000003ff0e7819 */ /* 0x000fe40000011608 */
[----:B------:R-:W-:Y:S02]  /*f840*/  VIADD R10, R0, UR4 ;  /* 0x00000004000a7c36 */ /* 0x000fe40008000000 */
        /* <DEDUP_REMOVED lines=41> */
[----:B------:R-:W-:Y:S01]  /*fae0*/  @!P0 LEA.HI.X R11, R2, R7, R3, 0x2, P1 ;  /* 0x00000007020b8211 */ /* 0x000fe200008f1403 */
[----:B------:R-:W-:-:S04]  /*faf0*/  IMAD.U32 R2, RZ, RZ, UR46 ;  /* 0x0000002eff027e24 */ /* 0x000fc8000f8e00ff */
        /* <DEDUP_REMOVED lines=13> */
.L_x_9691:
[----:B------:R-:W-:Y:S01]  /*fbd0*/  IMAD R0, R33, 0x8, R22 ;  /* 0x0000000821007824 */ /* 0x000fe200078e0216 */
[----:B------:R-:W-:Y:S01]  /*fbe0*/  SHF.L.U32 R30, R36, 0x1f, RZ ;  /* 0x0000001f241e7819 */ /* 0x000fe200000006ff */
[----:B------:R-:W-:Y:S01]  /*fbf0*/  BSSY B0, `(.L_x_9692) ;  /* 0x0000004000007945 */ /* 0x000fe20003800000 */
[----:B------:R-:W-:Y:S02]  /*fc00*/  SHF.R.S32.HI R26, RZ, 0x1f, R8 ;  /* 0x0000001fff1a7819 */ /* 0x000fe40000011408 */
[----:B------:R-:W0:Y:S02]  /*fc10*/  SYNCS.PHASECHK.TRANS64.TRYWAIT P0, [R0+URZ+0x22880], R30 ;  /* 0x0228801e000075a7 */ /* 0x000e24000800017f */
[----:B0-----:R-:W-:Y:S05]  /*fc20*/  @!P0 BRA `(.L_x_9693) ;  /* 0x00000050006c8947 */ /* 0x001fea0003800000 */
.L_x_9769:
[----:B------:R-:W-:Y:S05]  /*fc30*/  BSYNC B0 ;  /* 0x0000000000007941 */ /* 0x000fea0003800000 */
.L_x_9692:
        /* <DEDUP_REMOVED lines=126> */
.L_x_9791:
        /* <DEDUP_REMOVED lines=9> */
.L_x_9695:
        /* <DEDUP_REMOVED lines=11> */
.L_x_9696:
[----:B------:R1:W-:Y:S01]  /*10560*/  SYNCS.ARRIVE.TRANS64.A1T0 RZ, [R0+URZ+0x22870], RZ ;  /* 0x022870ff00ff79a7 */ /* 0x0003e2000810003f */
[----:B------:R-:W-:Y:S05]  /*10570*/  @!P6 BRA `(.L_x_9697) ;  /* 0x000000000004e947 */ /* 0x000fea0003800000 */
[----:B------:R-:W-:Y:S01]  /*10580*/  BPT.TRAP 0x1 ;  /* 0x000000040000795c */ /* 0x000fe20000300000 */
.L_x_9697:
[----:B------:R-:W2:Y:S01]  /*10590*/  SYNCS.PHASECHK.TRANS64.TRYWAIT P0, [R0+URZ+0x22840], R30 ;  /* 0x0228401e000075a7 */ /* 0x000ea2000800017f */
[----:B------:R-:W-:Y:S04]  /*105a0*/  BSSY B0, `(.L_x_9698) ;  /* 0x0000002000007945 */ /* 0x000fe80003800000 */
[----:B--2---:R-:W-:Y:S05]  /*105b0*/  @!P0 BRA `(.L_x_9699) ;  /* 0x0000005400408947 */ /* 0x004fea0003800000 */
.L_x_9792:
[----:B------:R-:W-:Y:S05]  /*105c0*/  BSYNC B0 ;  /* 0x0000000000007941 */ /* 0x000fea0003800000 */
.L_x_9698:
        /* <DEDUP_REMOVED lines=56> */
[----:B------:R-:W-:Y:S01]  /*10950*/  @P4 IADD3 R9, P0, R32, R14, RZ ;  /* 0x0000000e20094210 */ /* 0x000fe20007f1e0ff */
[----:B------:R-:W-:Y:S01]  /*10960*/  @P5 IMAD.MOV.U32 R3, RZ, RZ, R10 ;  /* 0x000000ffff035224 */ /* 0x000fe200078e000a */
        /* <DEDUP_REMOVED lines=45> */
.L_x_9814:
        /* <DEDUP_REMOVED lines=9> */
.L_x_9701:
        /* <DEDUP_REMOVED lines=11> */
.L_x_9702:
        /* <DEDUP_REMOVED lines=34> */
.L_x_9704:
[----:B------:R-:W-:Y:S05]  /*10fa0*/  BSYNC B6 ;  /* 0x0000000000067941 */ /* 0x000fea0003800000 */
.L_x_9703:
[----:B------:R0:W5:Y:S01]  /*10fb0*/  LDL R8, [R1+0x18] ;  /* 0x0000180001087983 */ /* 0x0001620000100800 */
[----:B------:R-:W-:Y:S01]  /*10fc0*/  R2UR UR6, R37 ;  /* 0x00000000250672ca */ /* 0x000fe200000e0000 */
[----:B------:R-:W-:Y:S01]  /*10fd0*/  UISETP.NE.AND UP0, UPT, UR49, URZ, UPT ;  /* 0x0000003f3100728c */ /* 0x000fe2000bf05270 */
[C---:B------:R-:W-:Y:S01]  /*10fe0*/  R2UR UR10, R18.reuse ;  /* 0x00000000120a72ca */ /* 0x040fe200000e0000 */
[----:B------:R-:W1:Y:S01]  /*10ff0*/  S2R R2, SR_TID.X ;  /* 0x0000000000027919 */ /* 0x000e620000002100 */
[----:B------:R-:W-:Y:S01]  /*11000*/  R2UR UR7, R18 ;  /* 0x00000000120772ca */ /* 0x000fe200000e0000 */
[----:B------:R-:W-:Y:S01]  /*11010*/  ULDC.64 UR8, c[0x0][0x2d8] ;  /* 0x0000b60000087ab9 */ /* 0x000fe20000000a00 */
[----:B------:R-:W2:Y:S01]  /*11020*/  LDC R4, c[0x0][0x448] ;  /* 0x00011200ff047b82 */ /* 0x000ea20000000800 */
        /* <DEDUP_REMOVED lines=17> */
[----:B------:R-:W-:Y:S01]  /*11140*/  @P0 IMAD.HI.U32 R2, R5, UR10, RZ ;  /* 0x0000000a05020c27 */ /* 0x000fe2000f8e00ff */
[----:B------:R-:W1:Y:S03]  /*11150*/  S2R R19, SR_TID.X ;  /* 0x0000000000137919 */ /* 0x000e660000002100 */
[----:B------:R-:W-:Y:S01]  /*11160*/  IMAD.MOV.U32 R0, RZ, RZ, R5 ;  /* 0x000000ffff007224 */ /* 0x000fe200078e0005 */
[----:B------:R-:W-:Y:S01]  /*11170*/  @P1 SHF.R.U32.HI R0, RZ, UR6, R2 ;  /* 0x00000006ff001c19 */ /* 0x000fe20008011602 */
[----:B------:R-:W-:Y:S02]  /*11180*/  UIMAD UR7, UR43, UR9, UR7 ;  /* 0x000000092b0772a4 */ /* 0x000fe4000f8e0207 */
[----:B------:R-:W-:Y:S01]  /*11190*/  UIMAD.WIDE.U32 UR4, UR43, UR8, UR4 ;  /* 0x000000082b0472a5 */ /* 0x000fe2000f8e0004 */
[--C-:B------:R-:W-:Y:S01]  /*111a0*/  SHF.R.S32.HI R2, RZ, 0x1f, R0.reuse ;  /* 0x0000001fff027819 */ /* 0x100fe20000011400 */
[----:B------:R-:W-:Y:S01]  /*111b0*/  IMAD.MOV R6, RZ, RZ, -R0 ;  /* 0x000000ffff067224 */ /* 0x000fe200078e0a00 */
[----:B------:R-:W-:Y:S01]  /*111c0*/  ULDC.64 UR8, c[0x0][0x2d0] ;  /* 0x0000b40000087ab9 */ /* 0x000fe20000000a00 */
[----:B------:R-:W-:Y:S01]  /*111d0*/  UIADD3 UR5, UR5, UR7, URZ ;  /* 0x0000000705057290 */ /* 0x000fe2000fffe03f */
[----:B------:R-:W-:-:S02]  /*111e0*/  IMAD.U32 R9, RZ, RZ, UR8 ;  /* 0x00000008ff097e24 */ /* 0x000fc4000f8e00ff */
[----:B------:R-:W-:Y:S02]  /*111f0*/  IMAD R3, R2, UR8, RZ ;  /* 0x0000000802037c24 */ /* 0x000fe4000f8e02ff */
[----:B--2---:R-:W-:Y:S02]  /*11200*/  IMAD R5, R4, R6, R5 ;  /* 0x0000000604057224 */ /* 0x004fe400078e0205 */
        /* <DEDUP_REMOVED lines=19> */
[----:B------:R-:W-:Y:S01]  /*11340*/  IMAD R17, R17, 0x80, R10 ;  /* 0x0000008011117824 */ /* 0x000fe200078e020a */
        /* <DEDUP_REMOVED lines=50> */
.L_x_9831:
        /* <DEDUP_REMOVED lines=10> */
.L_x_9706:
        /* <DEDUP_REMOVED lines=18> */
.L_x_9832:
[----:B------:R-:W-:Y:S05]  /*11830*/  BSYNC B0 ;  /* 0x0000000000007941 */ /* 0x000fea0003800000 */
.L_x_9707:
[----:B------:R-:W-:-:S06]  /*11840*/  UISETP.GE.AND UP0, UPT, UR42, 0x2, UPT ;  /* 0x000000022a00788c */ /* 0x000fcc000bf06270 */
[----:B------:R-:W-:-:S13]  /*11850*/  PLOP3.LUT P0, PT, PT, PT, UP0, 0x80, 0x0 ;  /* 0x000000000000781c */ /* 0x000fda0003f0f008 */
[----:B------:R-:W-:Y:S05]  /*11860*/  @!P0 BRA `(.L_x_9709) ;  /* 0x0000001800548947 */ /* 0x000fea0003800000 */
[----:B------:R-:W-:Y:S01]  /*11870*/  UIADD3 UR4, UR42, -0x2, URZ ;  /* 0xfffffffe2a047890 */ /* 0x000fe2000fffe03f */
[----:B------:R-:W-:Y:S02]  /*11880*/  IMAD.MOV.U32 R25, RZ, RZ, R36 ;  /* 0x000000ffff197224 */ /* 0x000fe400078e0024 */
[----:B------:R-:W-:-:S03]  /*11890*/  IMAD.MOV.U32 R24, RZ, RZ, R33 ;  /* 0x000000ffff187224 */ /* 0x000fc600078e0021 */
[----:B------:R-:W-:-:S07]  /*118a0*/  IMAD.U32 R34, RZ, RZ, UR4 ;  /* 0x00000004ff227e24 */ /* 0x000fce000f8e00ff */
.L_x_9729:
        /* <DEDUP_REMOVED lines=18> */
[--C-:B------:R-:W-:Y:S02]  /*119d0*/  IMAD.IADD R0, R0, 0x1, R8.reuse ;  /* 0x0000000100007824 */ /* 0x100fe400078e0208 */
[----:B------:R-:W-:Y:S02]  /*119e0*/  IMAD.IADD R8, R6, 0x1, R8 ;  /* 0x0000000106087824 */ /* 0x000fe400078e0208 */
        /* <DEDUP_REMOVED lines=44> */
.L_x_9710:
[----:B------:R-:W-:Y:S01]  /*11cb0*/  IMAD R0, R33, 0x8, R22 ;  /* 0x0000000821007824 */ /* 0x000fe200078e0216 */
[----:B------:R-:W-:Y:S01]  /*11cc0*/  SHF.L.U32 R31, R36, 0x1f, RZ ;  /* 0x0000001f241f7819 */ /* 0x000fe200000006ff */
[----:B------:R-:W-:Y:S01]  /*11cd0*/  BSSY B0, `(.L_x_9711) ;  /* 0x0000004000007945 */ /* 0x000fe20003800000 */
[----:B------:R-:W-:Y:S02]  /*11ce0*/  SHF.R.S32.HI R30, RZ, 0x1f, R4 ;  /* 0x0000001fff1e7819 */ /* 0x000fe40000011404 */
[----:B------:R-:W0:Y:S02]  /*11cf0*/  SYNCS.PHASECHK.TRANS64.TRYWAIT P0, [R0+URZ+0x22880], R31 ;  /* 0x0228801f000075a7 */ /* 0x000e24000800017f */
[----:B0-----:R-:W-:Y:S05]  /*11d00*/  @!P0 BRA `(.L_x_9712) ;  /* 0x0000005000a48947 */ /* 0x001fea0003800000 */
.L_x_9833:
[----:B------:R-:W-:Y:S05]  /*11d10*/  BSYNC B0 ;  /* 0x0000000000007941 */ /* 0x000fea0003800000 */
.L_x_9711:
        /* <DEDUP_REMOVED lines=84> */
.L_x_9855:
        /* <DEDUP_REMOVED lines=8> */
.L_x_9714:
        /* <DEDUP_REMOVED lines=11> */
.L_x_9715:
[----:B------:R1:W-:Y:S01]  /*12390*/  SYNCS.ARRIVE.TRANS64.A1T0 RZ, [R0+URZ+0x22870], RZ ;  /* 0x022870ff00ff79a7 */ /* 0x0003e2000810003f */
[----:B------:R-:W-:Y:S05]  /*123a0*/  @!P3 BRA `(.L_x_9716) ;  /* 0x000000000004b947 */ /* 0x000fea0003800000 */
[----:B------:R-:W-:Y:S01]  /*123b0*/  BPT.TRAP 0x1 ;  /* 0x000000040000795c */ /* 0x000fe20000300000 */
.L_x_9716:
[----:B------:R-:W2:Y:S01]  /*123c0*/  SYNCS.PHASECHK.TRANS64.TRYWAIT P0, [R0+URZ+0x22840], R31 ;  /* 0x0228401f000075a7 */ /* 0x000ea2000800017f */
[----:B------:R-:W-:Y:S04]  /*123d0*/  BSSY B0, `(.L_x_9717) ;  /* 0x0000002000007945 */ /* 0x000fe80003800000 */
[----:B--2---:R-:W-:Y:S05]  /*123e0*/  @!P0 BRA `(.L_x_9718) ;  /* 0x0000005400bc8947 */ /* 0x004fea0003800000 */
.L_x_9856:
[----:B------:R-:W-:Y:S05]  /*123f0*/  BSYNC B0 ;  /* 0x0000000000007941 */ /* 0x000fea0003800000 */
.L_x_9717:
        /* <DEDUP_REMOVED lines=80> */
.L_x_9878:
        /* <DEDUP_REMOVED lines=8> */
.L_x_9720:
        /* <DEDUP_REMOVED lines=11> */
.L_x_9721:
[----:B------:R0:W-:Y:S02]  /*12a30*/  SYNCS.ARRIVE.TRANS64.A1T0 RZ, [R0+URZ+0x22830], RZ ;  /* 0x022830ff00ff79a7 */ /* 0x0001e4000810003f */
[----:B0-----:R-:W-:-:S05]  /*12a40*/  IMAD.U32 R0, RZ, RZ, UR47 ;  /* 0x0000002fff007e24 */ /* 0x001fca000f8e00ff */
[----:B------:R-:W-:-:S13]  /*12a50*/  ISETP.NE.AND P0, PT, R0, 0x3, PT ;  /* 0x000000030000780c */ /* 0x000fda0003f05270 */
[----:B------:R-:W-:Y:S05]  /*12a60*/  @!P0 BRA `(.L_x_9722) ;  /* 0x0000000000048947 */ /* 0x000fea0003800000 */
[----:B------:R-:W-:Y:S01]  /*12a70*/  BPT.TRAP 0x1 ;  /* 0x000000040000795c */ /* 0x000fe20000300000 */
.L_x_9722:
[----:B------:R-:W-:Y:S01]  /*12a80*/  LOP3.LUT R3, R25, 0x1, RZ, 0x3c, !PT ;  /* 0x0000000119037812 */ /* 0x000fe200078e3cff */
[----:B------:R-:W-:Y:S01]  /*12a90*/  IMAD R0, R24, 0x8, R22 ;  /* 0x0000000818007824 */ /* 0x000fe200078e0216 */
[----:B------:R-:W-:Y:S02]  /*12aa0*/  BSSY B0, `(.L_x_9723) ;  /* 0x0000004000007945 */ /* 0x000fe40003800000 */
[----:B------:R-:W-:-:S04]  /*12ab0*/  SHF.L.U32 R3, R3, 0x1f, RZ ;  /* 0x0000001f03037819 */ /* 0x000fc800000006ff */
[----:B------:R-:W0:Y:S02]  /*12ac0*/  SYNCS.PHASECHK.TRANS64.TRYWAIT P2, [R0+URZ+0x22870], R3 ;  /* 0x02287003000075a7 */ /* 0x000e24000804017f */
[----:B0-----:R-:W-:Y:S05]  /*12ad0*/  @!P2 BRA `(.L_x_9724) ;  /* 0x0000005800c4a947 */ /* 0x001fea0003800000 */
.L_x_9879:
[----:B------:R-:W-:Y:S05]  /*12ae0*/  BSYNC B0 ;  /* 0x0000000000007941 */ /* 0x000fea0003800000 */
.L_x_9723:
[----:B------:R-:W-:-:S05]  /*12af0*/  IMAD.U32 R2, RZ, RZ, UR46 ;  /* 0x0000002eff027e24 */ /* 0x000fca000f8e00ff */
[----:B------:R-:W-:-:S13]  /*12b00*/  ISETP.NE.AND P2, PT, R2, 0x3, PT ;  /* 0x000000030200780c */ /* 0x000fda0003f45270 */
[----:B------:R-:W-:Y:S05]  /*12b10*/  @!P2 BRA `(.L_x_9725) ;  /* 0x000000000004a947 */ /* 0x000fea0003800000 */
[----:B------:R-:W-:Y:S01]  /*12b20*/  BPT.TRAP 0x1 ;  /* 0x000000040000795c */ /* 0x000fe20000300000 */
.L_x_9725:
[----:B0-----:R-:W-:Y:S01]  /*12b30*/  SHF.L.U32 R3, R25, 0x1f, RZ ;  /* 0x0000001f19037819 */ /* 0x001fe200000006ff */
[----:B------:R-:W-:-:S03]  /*12b40*/  IMAD R2, R24, 0x5000, RZ ;  /* 0x0000500018027824 */ /* 0x000fc600078e02ff */
[----:B------:R-:W0:Y:S02]  /*12b50*/  SYNCS.PHASECHK.TRANS64.TRYWAIT P2, [R0+URZ+0x22860], R3 ;  /* 0x02286003000075a7 */ /* 0x000e24000804017f */
[----:B0-----:R-:W-:Y:S05]  /*12b60*/  @!P2 BRA `(.L_x_9726) ;  /* 0x0000005800b4a947 */ /* 0x001fea0003800000 */
.L_x_9880:
        /* <DEDUP_REMOVED lines=90> */
.L_x_9727:
[----:B-1----:R1:W-:Y:S01]  /*13110*/  SYNCS.ARRIVE.TRANS64.A1T0 RZ, [R0+URZ+0x22850], RZ ;  /* 0x022850ff00ff79a7 */ /* 0x0023e2000810003f */
[----:B------:R-:W-:Y:S06]  /*13120*/  BAR.SYNC.DEFER_BLOCKING 0x2, 0x80 ;  /* 0x0082000000007b1d */ /* 0x000fec0000010000 */
[----:B------:R-:W-:Y:S05]  /*13130*/  @!P0 BRA `(.L_x_9728) ;  /* 0x0000000000048947 */ /* 0x000fea0003800000 */
[----:B------:R-:W-:Y:S01]  /*13140*/  BPT.TRAP 0x1 ;  /* 0x000000040000795c */ /* 0x000fe20000300000 */
.L_x_9728:
[----:B------:R-:W2:Y:S01]  /*13150*/  LDL R2, [R1+0x8] ;  /* 0x0000080001027983 */ /* 0x000ea20000100800 */
[----:B-1----:R-:W-:Y:S02]  /*13160*/  VIADD R0, R0, 0x22880 ;  /* 0x0002288000007836 */ /* 0x002fe40000000000 */
[----:B------:R-:W-:Y:S02]  /*13170*/  IMAD.MOV.U32 R25, RZ, RZ, R36 ;  /* 0x000000ffff197224 */ /* 0x000fe400078e0024 */
[----:B------:R-:W-:Y:S01]  /*13180*/  IMAD.MOV.U32 R24, RZ, RZ, R33 ;  /* 0x000000ffff187224 */ /* 0x000fe200078e0021 */
[----:B--2---:R-:W-:-:S04]  /*13190*/  PRMT R0, R2, 0x654, R0 ;  /* 0x0000065402007816 */ /* 0x004fc80000000000 */
[----:B------:R1:W-:Y:S01]  /*131a0*/  SYNCS.ARRIVE.TRANS64.RED.A1T0 RZ, [R0+URZ], RZ ;  /* 0x000000ff00ff79a7 */ /* 0x0003e2000810043f */
[----:B------:R-:W-:Y:S05]  /*131b0*/  @P1 BRA `(.L_x_9729) ;  /* 0xffffffe400bc1947 */ /* 0x000fea000383ffff */
.L_x_9709:
        /* <DEDUP_REMOVED lines=19> */
.L_x_9731:
[----:B------:R-:W-:Y:S05]  /*132f0*/  BSYNC B0 ;  /* 0x0000000000007941 */ /* 0x000fea0003800000 */
.L_x_9730:
[----:B------:R-:W-:Y:S05]  /*13300*/  @!P0 BRA `(.L_x_9732) ;  /* 0x0000000000048947 */ /* 0x000fea0003800000 */
[----:B------:R-:W-:Y:S01]  /*13310*/  BPT.TRAP 0x1 ;  /* 0x000000040000795c */ /* 0x000fe20000300000 */
.L_x_9732:
[----:B0-----:R-:W-:Y:S01]  /*13320*/  LOP3.LUT R3, R36, 0x1, RZ, 0x3c, !PT ;  /* 0x0000000124037812 */ /* 0x001fe200078e3cff */
[----:B------:R-:W-:Y:S01]  /*13330*/  IMAD R2, R33, 0x8, R22 ;  /* 0x0000000821027824 */ /* 0x000fe200078e0216 */
[----:B------:R-:W-:Y:S02]  /*13340*/  BSSY B0, `(.L_x_9733) ;  /* 0x0000004000007945 */ /* 0x000fe40003800000 */
[----:B------:R-:W-:-:S04]  /*13350*/  SHF.L.U32 R3, R3, 0x1f, RZ ;  /* 0x0000001f03037819 */ /* 0x000fc800000006ff */
[----:B------:R-:W0:Y:S02]  /*13360*/  SYNCS.PHASECHK.TRANS64.TRYWAIT P1, [R2+URZ+0x22870], R3 ;  /* 0x02287003020075a7 */ /* 0x000e24000802017f */
[----:B0-----:R-:W-:Y:S05]  /*13370*/  @!P1 BRA `(.L_x_9734) ;  /* 0x0000005000c49947 */ /* 0x001fea0003800000 */
.L_x_9881:
[----:B------:R-:W-:Y:S05]  /*13380*/  BSYNC B0 ;  /* 0x0000000000007941 */ /* 0x000fea0003800000 */
.L_x_9733:
[----:B------:R-:W-:-:S05]  /*13390*/  IMAD.U32 R0, RZ, RZ, UR46 ;  /* 0x0000002eff007e24 */ /* 0x000fca000f8e00ff */
[----:B------:R-:W-:-:S13]  /*133a0*/  ISETP.NE.AND P1, PT, R0, 0x3, PT ;  /* 0x000000030000780c */ /* 0x000fda0003f25270 */
[----:B------:R-:W-:Y:S05]  /*133b0*/  @!P1 BRA `(.L_x_9735) ;  /* 0x0000000000049947 */ /* 0x000fea0003800000 */
[----:B------:R-:W-:Y:S01]  /*133c0*/  BPT.TRAP 0x1 ;  /* 0x000000040000795c */ /* 0x000fe20000300000 */
.L_x_9735:
[----:B0-----:R-:W-:-:S04]  /*133d0*/  SHF.L.U32 R3, R36, 0x1f, RZ ;  /* 0x0000001f24037819 */ /* 0x001fc800000006ff */
[----:B------:R-:W0:Y:S02]  /*133e0*/  SYNCS.PHASECHK.TRANS64.TRYWAIT P1, [R2+URZ+0x22860], R3 ;  /* 0x02286003020075a7 */ /* 0x000e24000802017f */
[----:B0-----:R-:W-:Y:S05]  /*133f0*/  @!P1 BRA `(.L_x_9736) ;  /* 0x0000005000b89947 */ /* 0x001fea0003800000 */
.L_x_9882:
        /* <DEDUP_REMOVED lines=91> */
.L_x_9737:
[----:B-1----:R1:W-:Y:S01]  /*139b0*/  SYNCS.ARRIVE.TRANS64.A1T0 RZ, [R2+URZ+0x22850], RZ ;  /* 0x022850ff02ff79a7 */ /* 0x0023e2000810003f */
[----:B------:R-:W-:Y:S06]  /*139c0*/  BAR.SYNC.DEFER_BLOCKING 0x2, 0x80 ;  /* 0x0082000000007b1d */ /* 0x000fec0000010000 */
[----:B------:R-:W-:Y:S05]  /*139d0*/  @!P0 BRA `(.L_x_9738) ;  /* 0x0000000000048947 */ /* 0x000fea0003800000 */
[----:B------:R-:W-:Y:S01]  /*139e0*/  BPT.TRAP 0x1 ;  /* 0x000000040000795c */ /* 0x000fe20000300000 */
.L_x_9738:
        /* <DEDUP_REMOVED lines=9> */
.L_x_9681:
[----:B------:R-:W-:Y:S05]  /*13a80*/  BSYNC B7 ;  /* 0x0000000000077941 */ /* 0x000fea0003800000 */
.L_x_9679:
        /* <DEDUP_REMOVED lines=12> */
.L_x_9739:
        /* <DEDUP_REMOVED lines=25> */
[----:B------:R-:W-:Y:S02]  /*13ce0*/  IMAD.IADD R3, R4, 0x1, R3 ;  /* 0x0000000104037824 */ /* 0x000fe400078e0203 */
[----:B------:R-:W-:Y:S04]  /*13cf0*/  SHFL.IDX PT, R4, R16, 0x1, 0x1f ;  /* 0x00201f0010047f89 */ /* 0x000fe800000e0000 */
        /* <DEDUP_REMOVED lines=12> */
.L_x_9745:
        /* <DEDUP_REMOVED lines=14> */
.L_x_9744:
[----:B------:R-:W-:Y:S05]  /*13ea0*/  BSYNC B0 ;  /* 0x0000000000007941 */ /* 0x000fea0003800000 */
.L_x_9743:
        /* <DEDUP_REMOVED lines=23> */
.L_x_9741:
        /* <DEDUP_REMOVED lines=26> */
.L_x_9746:
[----:B0-----:R-:W-:Y:S02]  /*141c0*/  IMAD R7, R15, R8, RZ ;  /* 0x000000080f077224 */ /* 0x001fe400078e02ff */
[----:B------:R-:W-:Y:S02]  /*141d0*/  IMAD.MOV.U32 R2, RZ, RZ, RZ ;  /* 0x000000ffff027224 */ /* 0x000fe400078e00ff */
[----:B-1----:R-:W-:Y:S02]  /*141e0*/  IMAD R16, R16, R6, R11 ;  /* 0x0000000610107224 */ /* 0x002fe400078e020b */
[----:B------:R-:W-:-:S04]  /*141f0*/  IMAD.HI.U32 R3, R3, R7, R2 ;  /* 0x0000000703037227 */ /* 0x000fc800078e0002 */
[----:B------:R-:W-:Y:S01]  /*14200*/  IMAD.IADD R7, R5, 0x1, -R16 ;  /* 0x0000000105077824 */ /* 0x000fe200078e0a10 */
[----:B------:R-:W-:-:S04]  /*14210*/  IABS R5, R4 ;  /* 0x0000000400057213 */ /* 0x000fc80000000000 */
[----:B------:R-:W-:Y:S01]  /*14220*/  IABS R2, R7 ;  /* 0x0000000700027213 */ /* 0x000fe20000000000 */
[----:B------:R-:W-:-:S04]  /*14230*/  IMAD.MOV R5, RZ, RZ, -R5 ;  /* 0x000000ffff057224 */ /* 0x000fc800078e0a05 */
        /* <DEDUP_REMOVED lines=23> */
[----:B0-----:R-:W-:Y:S01]  /*143b0*/  VIADD R3, R9, 0xffffffe ;  /* 0x0ffffffe09037836 */ /* 0x001fe20000000000 */
[----:B------:R-:W-:-:S05]  /*143c0*/  IABS R9, R6 ;  /* 0x0000000600097213 */ /* 0x000fca0000000000 */
[----:B------:R-:W0:Y:S02]  /*143d0*/  F2I.FTZ.U32.TRUNC.NTZ R3, R3 ;  /* 0x0000000300037305 */ /* 0x000e24000021f000 */
[----:B0-----:R-:W-:-:S04]  /*143e0*/  IMAD.MOV R7, RZ, RZ, -R3 ;  /* 0x000000ffff077224 */ /* 0x001fc800078e0a03 */
[----:B------:R-:W-:-:S04]  /*143f0*/  IMAD R7, R7, R8, RZ ;  /* 0x0000000807077224 */ /* 0x000fc800078e02ff */
[----:B------:R-:W-:Y:S01]  /*14400*/  IMAD.HI.U32 R2, R3, R7, R2 ;  /* 0x0000000703027227 */ /* 0x000fe200078e0002 */
        /* <DEDUP_REMOVED lines=19> */
.L_x_9742:
[----:B------:R-:W-:Y:S01]  /*14540*/  IMAD.MOV.U32 R16, RZ, RZ, R5 ;  /* 0x000000ffff107224 */ /* 0x000fe200078e0005 */
[----:B------:R-:W-:Y:S01]  /*14550*/  ULDC UR40, c[0x0][0xc3c] ;  /* 0x00030f0000287ab9 */ /* 0x000fe20000000800 */
[----:B------:R-:W-:Y:S02]  /*14560*/  IMAD.MOV.U32 R17, RZ, RZ, RZ ;  /* 0x000000ffff117224 */ /* 0x000fe400078e00ff */
[----:B------:R-:W-:-:S07]  /*14570*/  IMAD.MOV.U32 R18, RZ, RZ, RZ ;  /* 0x000000ffff127224 */ /* 0x000fce00078e00ff */
.L_x_9747:
[----:B------:R1:W2:Y:S01]  /*14580*/  LDL R2, [R1+0x8] ;  /* 0x0000080001027983 */ /* 0x0002a20000100800 */
[----:B------:R-:W0:Y:S02]  /*14590*/  S2R R0, SR_TID.X ;  /* 0x0000000000007919 */ /* 0x000e240000002100 */
[----:B0-----:R-:W-:Y:S01]  /*145a0*/  LOP3.LUT R0, R0, 0x1f, RZ, 0xc0, !PT ;  /* 0x0000001f00007812 */ /* 0x001fe200078ec0ff */
[----:B------:R-:W-:Y:S03]  /*145b0*/  BAR.SYNC.DEFER_BLOCKING 0x4, 0x180 ;  /* 0x0106000000007b1d */ /* 0x000fe60000010000 */
[----:B------:R-:W-:Y:S01]  /*145c0*/  ISETP.NE.AND P0, PT, R0, RZ, PT ;  /* 0x000000ff0000720c */ /* 0x000fe20003f05270 */
[----:B------:R-:W-:-:S12]  /*145d0*/  IMAD.U32 R19, RZ, RZ, UR40 ;  /* 0x00000028ff137e24 */ /* 0x000fd8000f8e00ff */
[----:B------:R-:W-:Y:S01]  /*145e0*/  @!P0 MOV R0, 0x400 ;  /* 0x0000040000008802 */ /* 0x000fe20000000f00 */
[----:B--2---:R-:W0:Y:S03]  /*145f0*/  @!P0 S2R R2, SR_CgaCtaId ;  /* 0x0000000000028919 */ /* 0x004e260000008800 */
[----:B0-----:R-:W-:Y:S01]  /*14600*/  @!P0 LEA R22, R2, R0, 0x18 ;  /* 0x0000000002168211 */ /* 0x001fe200078ec0ff */
[----:B------:R1:W-:Y:S04]  /*14610*/  @!P0 STL [R1+0x8], R2 ;  /* 0x0000080201008387 */ /* 0x0003e80000100800 */
[----:B------:R1:W-:Y:S01]  /*14620*/  @!P0 STS.128 [R22+0x228d0], R16 ;  /* 0x0228d01016008388 */ /* 0x0003e20000000c00 */
[----:B------:R-:W-:Y:S06]  /*14630*/  BAR.ARV 0x5, 0x180 ;  /* 0x0146000000007b1d */ /* 0x000fec0000002000 */
.L_x_9740:
[----:B------:R-:W-:Y:S02]  /*14640*/  ULDC UR4, c[0x0][0xc3c] ;  /* 0x00030f0000047ab9 */ /* 0x000fe40000000800 */
[----:B------:R-:W-:-:S06]  /*14650*/  UISETP.GE.AND UP0, UPT, UR40, UR4, UPT ;  /* 0x000000042800728c */ /* 0x000fcc000bf06270 */
[----:B------:R-:W-:-:S13]  /*14660*/  PLOP3.LUT P0, PT, PT, PT, UP0, 0x80, 0x0 ;  /* 0x000000000000781c */ /* 0x000fda0003f0f008 */
[----:B------:R-:W-:Y:S05]  /*14670*/  @!P0 BRA `(.L_x_9748) ;  /* 0xffffffa000b08947 */ /* 0x000fea000383ffff */
.L_x_9675:
        /* <DEDUP_REMOVED lines=12> */
.L_x_9883:
[----:B------:R-:W-:Y:S05]  /*14740*/  BSYNC B0 ;  /* 0x0000000000007941 */ /* 0x000fea0003800000 */
.L_x_9749:
[----:B------:R-:W-:-:S03]  /*14750*/  UMOV UR4, 0xffffffff ;  /* 0xffffffff00047882 */ /* 0x000fc60000000000 */
[----:B------:R-:W-:Y:S05]  /*14760*/  BRA.DIV UR4, `(.L_x_9751) ;  /* 0x0000004204047947 */ /* 0x000fea000b800000 */
[----:B0-----:R-:W0:Y:S02]  /*14770*/  S2R R0, SR_TID.X ;  /* 0x0000000000007919 */ /* 0x001e240000002100 */
[----:B0-----:R-:W-:-:S04]  /*14780*/  SHF.R.U32.HI R0, RZ, 0x5, R0 ;  /* 0x00000005ff007819 */ /* 0x001fc80000011600 */
[----:B------:R-:W-:-:S05]  /*14790*/  LOP3.LUT R0, R0, 0x3, RZ, 0xc0, !PT ;  /* 0x0000000300007812 */ /* 0x000fca00078ec0ff */
[----:B------:R0:W1:Y:S02]  /*147a0*/  SHFL.IDX PT, R14, R0, RZ, 0x1f ;  /* 0x00001fff000e7589 */ /* 0x00006400000e0000 */
.L_x_9886:
[----:B-1----:R-:W-:Y:S01]  /*147b0*/  ISETP.NE.AND P0, PT, R14, RZ, PT ;  /* 0x000000ff0e00720c */ /* 0x002fe20003f05270 */
[----:B------:R-:W-:-:S12]  /*147c0*/  BSSY B0, `(.L_x_9752) ;  /* 0x000002c000007945 */ /* 0x000fd80003800000 */
[----:B------:R-:W-:Y:S05]  /*147d0*/  @P0 BRA `(.L_x_9753) ;  /* 0x0000000000a80947 */ /* 0x000fea0003800000 */
[----:B------:R-:W-:-:S03]  /*147e0*/  UMOV UR4, 0xffffffff ;  /* 0xffffffff00047882 */ /* 0x000fc60000000000 */
[----:B------:R-:W-:Y:S05]  /*147f0*/  BRA.DIV UR4, `(.L_x_9754) ;  /* 0x0000004204147947 */ /* 0x000fea000b800000 */
[----:B------:R-:W-:-:S13]  /*14800*/  ELECT P6, URZ, PT ;  /* 0x00000000003f782f */ /* 0x000fda00038c0000 */
.L_x_9889:
[----:B------:R-:W-:Y:S05]  /*14810*/  @!P6 BRA `(.L_x_9753) ;  /* 0x000000000098e947 */ /* 0x000fea0003800000 */
[----:B------:R-:W-:-:S06]  /*14820*/  ULOP3.LUT UR4, UR36, 0x2, URZ, 0xfc, !UPT ;  /* 0x0000000224047892 */ /* 0x000fcc000f8efc3f */
[----:B0-----:R-:W-:-:S05]  /*14830*/  IMAD.U32 R0, RZ, RZ, UR4 ;  /* 0x00000004ff007e24 */ /* 0x001fca000f8e00ff */
[----:B------:R-:W-:-:S13]  /*14840*/  ISETP.NE.AND P0, PT, R0, 0x3, PT ;  /* 0x000000030000780c */ /* 0x000fda0003f05270 */
[----:B------:R-:W-:Y:S05]  /*14850*/  @!P0 BRA `(.L_x_9755) ;  /* 0x0000000000048947 */ /* 0x000fea0003800000 */
[----:B------:R-:W-:Y:S01]  /*14860*/  BPT.TRAP 0x1 ;  /* 0x000000040000795c */ /* 0x000fe20000300000 */
.L_x_9755:
[C---:B------:R-:W-:Y:S01]  /*14870*/  IMAD R5, R33.reuse, 0x8, R4 ;  /* 0x0000000821057824 */ /* 0x040fe200078e0204 */
[----:B------:R-:W-:Y:S01]  /*14880*/  SHF.L.U32 R0, R36, 0x1f, RZ ;  /* 0x0000001f24007819 */ /* 0x000fe200000006ff */
[----:B------:R-:W-:-:S03]  /*14890*/  VIADD R33, R33, 0x1 ;  /* 0x0000000121217836 */ /* 0x000fc60000000000 */
[----:B------:R-:W0:Y:S02]  /*148a0*/  SYNCS.PHASECHK.TRANS64.TRYWAIT P1, [R5+URZ+0x22840], R0 ;  /* 0x02284000050075a7 */ /* 0x000e24000802017f */
[----:B------:R-:W-:-:S04]  /*148b0*/  ISETP.NE.AND P2, PT, R33, 0x2, PT ;  /* 0x000000022100780c */ /* 0x000fc80003f45270 */
[----:B------:R-:W-:Y:S01]  /*148c0*/  SEL R3, RZ, 0x1, P2 ;  /* 0x00000001ff037807 */ /* 0x000fe20001000000 */
[----:B0-----:R-:W-:Y:S08]  /*148d0*/  @!P1 BRA `(.L_x_9756) ;  /* 0x0000003c00fc9947 */ /* 0x001ff00003800000 */
.L_x_9890:
[----:B------:R-:W-:Y:S02]  /*148e0*/  SEL R33, R33, RZ, P2 ;  /* 0x000000ff21217207 */ /* 0x000fe40001000000 */
[----:B------:R-:W-:Y:S01]  /*148f0*/  LOP3.LUT R2, R36, R3, RZ, 0x3c, !PT ;  /* 0x0000000324027212 */ /* 0x000fe200078e3cff */
[----:B------:R-:W-:Y:S06]  /*14900*/  @!P0 BRA `(.L_x_9757) ;  /* 0x0000000000048947 */ /* 0x000fec0003800000 */
[----:B------:R-:W-:Y:S01]  /*14910*/  BPT.TRAP 0x1 ;  /* 0x000000040000795c */ /* 0x000fe20000300000 */
.L_x_9757:
[----:B------:R-:W-:Y:S01]  /*14920*/  IMAD R33, R33, 0x8, R4 ;  /* 0x0000000821217824 */ /* 0x000fe200078e0204 */
[----:B------:R-:W-:-:S04]  /*14930*/  SHF.L.U32 R2, R2, 0x1f, RZ ;  /* 0x0000001f02027819 */ /* 0x000fc800000006ff */
[----:B------:R-:W1:Y:S02]  /*14940*/  SYNCS.PHASECHK.TRANS64.TRYWAIT P1, [R33+URZ+0x22840], R2 ;  /* 0x02284002210075a7 */ /* 0x000e64000802017f */
[----:B-1----:R-:W-:Y:S05]  /*14950*/  @!P1 BRA `(.L_x_9758) ;  /* 0x0000003c00f09947 */ /* 0x002fea0003800000 */
.L_x_9891:
[----:B------:R-:W-:Y:S05]  /*14960*/  @!P0 BRA `(.L_x_9759) ;  /* 0x0000000000048947 */ /* 0x000fea0003800000 */
[----:B------:R-:W-:Y:S01]  /*14970*/  BPT.TRAP 0x1 ;  /* 0x000000040000795c */ /* 0x000fe20000300000 */
.L_x_9759:
[----:B------:R-:W2:Y:S02]  /*14980*/  SYNCS.PHASECHK.TRANS64.TRYWAIT P1, [R5+URZ+0x22860], R0 ;  /* 0x02286000050075a7 */ /* 0x000ea4000802017f */
[----:B--2---:R-:W-:Y:S05]  /*14990*/  @!P1 BRA `(.L_x_9760) ;  /* 0x0000003c00f49947 */ /* 0x004fea0003800000 */
.L_x_9892:
[----:B------:R-:W-:Y:S05]  /*149a0*/  @!P0 BRA `(.L_x_9761) ;  /* 0x0000000000048947 */ /* 0x000fea0003800000 */
[----:B------:R-:W-:Y:S01]  /*149b0*/  BPT.TRAP 0x1 ;  /* 0x000000040000795c */ /* 0x000fe20000300000 */
.L_x_9761:
[----:B------:R-:W3:Y:S02]  /*149c0*/  SYNCS.PHASECHK.TRANS64.TRYWAIT P1, [R33+URZ+0x22860], R2 ;  /* 0x02286002210075a7 */ /* 0x000ee4000802017f */
[----:B---3--:R-:W-:Y:S05]  /*149d0*/  @!P1 BRA `(.L_x_9762) ;  /* 0x0000003c00f89947 */ /* 0x008fea0003800000 */
.L_x_9893:
[----:B------:R-:W-:Y:S05]  /*149e0*/  @!P0 BRA `(.L_x_9763) ;  /* 0x0000000000048947 */ /* 0x000fea0003800000 */
[----:B------:R-:W-:Y:S01]  /*149f0*/  BPT.TRAP 0x1 ;  /* 0x000000040000795c */ /* 0x000fe20000300000 */
.L_x_9763:
[----:B------:R-:W4:Y:S02]  /*14a00*/  SYNCS.PHASECHK.TRANS64.TRYWAIT P1, [R5+URZ+0x22880], R0 ;  /* 0x02288000050075a7 */ /* 0x000f24000802017f */
[----:B----4-:R-:W-:Y:S05]  /*14a10*/  @!P1 BRA `(.L_x_9764) ;  /* 0x0000003c00fc9947 */ /* 0x010fea0003800000 */
.L_x_9894:
[----:B------:R-:W-:Y:S05]  /*14a20*/  @!P0 BRA `(.L_x_9765) ;  /* 0x0000000000048947 */ /* 0x000fea0003800000 */
[----:B------:R-:W-:Y:S01]  /*14a30*/  BPT.TRAP 0x1 ;  /* 0x000000040000795c */ /* 0x000fe20000300000 */
.L_x_9765:
[----:B------:R0:W0:Y:S02]  /*14a40*/  SYNCS.PHASECHK.TRANS64.TRYWAIT P0, [R33+URZ+0x22880], R2 ;  /* 0x02288002210075a7 */ /* 0x000024000800017f */
[----:B0-----:R-:W-:Y:S05]  /*14a50*/  @!P0 NANOSLEEP.SYNCS 0x989680 ;  /* 0x009896800000895d */ /* 0x001fea0003900000 */
[----:B------:R-:W0:Y:S02]  /*14a60*/  @!P0 SYNCS.PHASECHK.TRANS64 P0, [R33+URZ+0x22880], R2 ;  /* 0x02288002210085a7 */ /* 0x000e24000800007f */
[----:B0-----:R-:W-:Y:S05]  /*14a70*/  @!P0 BRA `(.L_x_9765) ;  /* 0xfffffffc00f08947 */ /* 0x001fea000383ffff */
.L_x_9753:
[----:B------:R-:W-:Y:S05]  /*14a80*/  BSYNC B0 ;  /* 0x0000000000007941 */ /* 0x000fea0003800000 */
.L_x_9752:
[----:B------:R-:W-:Y:S05]  /*14a90*/  EXIT ;  /* 0x000000000000794d */ /* 0x000fea0003800000 */
.L_x_9612:
[----:B0-----:R-:W-:-:S04]  /*14aa0*/  IMAD.U32 R3, RZ, RZ, UR43 ;  /* 0x0000002bff037e24 */ /* 0x001fc8000f8e00ff */
[----:B------:R0:W1:Y:S03]  /*14ab0*/  SYNCS.PHASECHK.TRANS64.TRYWAIT P1, [R3+URZ+0x22800], R0 ;  /* 0x02280000030075a7 */ /* 0x000066000802017f */
[----:B-1----:R-:W-:Y:S05]  /*14ac0*/  @!P1 NANOSLEEP.SYNCS 0x989680 ;  /* 0x009896800000995d */ /* 0x002fea0003900000 */
[----:B------:R-:W1:Y:S02]  /*14ad0*/  @!P1 SYNCS.PHASECHK.TRANS64 P1, [R3+URZ+0x22800], R0 ;  /* 0x02280000030095a7 */ /* 0x000e64000802007f */
[----:B-1----:R-:W-:Y:S05]  /*14ae0*/  @!P1 BRA `(.L_x_9612) ;  /* 0xfffffffc00ec9947 */ /* 0x002fea000383ffff */
[----:B------:R-:W-:Y:S05]  /*14af0*/  BRA `(.L_x_9766) ;  /* 0xfffffecc00fc7947 */ /* 0x000fea000383ffff */
.L_x_9616:
[----:B-1----:R1:W2:Y:S02]  /*14b00*/  SYNCS.PHASECHK.TRANS64.TRYWAIT P1, [R0+URZ+0x22830], R3 ;  /* 0x02283003000075a7 */ /* 0x0022a4000802017f */
[----:B--2---:R-:W-:Y:S05]  /*14b10*/  @!P1 NANOSLEEP.SYNCS 0x989680 ;  /* 0x009896800000995d */ /* 0x004fea0003900000 */
[----:B------:R-:W2:Y:S02]  /*14b20*/  @!P1 SYNCS.PHASECHK.TRANS64 P1, [R0+URZ+0x22830], R3 ;  /* 0x02283003000095a7 */ /* 0x000ea4000802007f */
[----:B--2---:R-:W-:Y:S05]  /*14b30*/  @!P1 BRA `(.L_x_9616) ;  /* 0xfffffffc00f09947 */ /* 0x004fea000383ffff */
[----:B------:R-:W-:Y:S05]  /*14b40*/  BRA `(.L_x_9615) ;  /* 0xfffffed000187947 */ /* 0x000fea000383ffff */
.L_x_9622:
[----:B-1----:R-:W-:-:S04]  /*14b50*/  IMAD.U32 R5, RZ, RZ, UR6 ;  /* 0x00000006ff057e24 */ /* 0x002fc8000f8e00ff */
[----:B------:R1:W2:Y:S03]  /*14b60*/  SYNCS.PHASECHK.TRANS64.TRYWAIT P1, [R5+URZ+0x22830], R4 ;  /* 0x02283004050075a7 */ /* 0x0002a6000802017f */
[----:B--2---:R-:W-:Y:S05]  /*14b70*/  @!P1 NANOSLEEP.SYNCS 0x989680 ;  /* 0x009896800000995d */ /* 0x004fea0003900000 */
[----:B------:R-:W2:Y:S02]  /*14b80*/  @!P1 SYNCS.PHASECHK.TRANS64 P1, [R5+URZ+0x22830], R4 ;  /* 0x02283004050095a7 */ /* 0x000ea4000802007f */
[----:B--2---:R-:W-:Y:S05]  /*14b90*/  @!P1 BRA `(.L_x_9622) ;  /* 0xfffffffc00ec9947 */ /* 0x004fea000383ffff */
[----:B------:R-:W-:Y:S05]  /*14ba0*/  BRA `(.L_x_9619) ;  /* 0xfffffefc00f07947 */ /* 0x000fea000383ffff */
.L_x_9626:
[----:B-1----:R-:W-:-:S04]  /*14bb0*/  IMAD.U32 R5, RZ, RZ, UR6 ;  /* 0x00000006ff057e24 */ /* 0x002fc8000f8e00ff */
[----:B------:R1:W2:Y:S03]  /*14bc0*/  SYNCS.PHASECHK.TRANS64.TRYWAIT P1, [R5+URZ+0x22850], R4 ;  /* 0x02285004050075a7 */ /* 0x0002a6000802017f */
[----:B--2---:R-:W-:Y:S05]  /*14bd0*/  @!P1 NANOSLEEP.SYNCS 0x989680 ;  /* 0x009896800000995d */ /* 0x004fea0003900000 */
[----:B------:R-:W2:Y:S02]  /*14be0*/  @!P1 SYNCS.PHASECHK.TRANS64 P1, [R5+URZ+0x22850], R4 ;  /* 0x02285004050095a7 */ /* 0x000ea4000802007f */
[----:B--2---:R-:W-:Y:S05]  /*14bf0*/  @!P1 BRA `(.L_x_9626) ;  /* 0xfffffffc00ec9947 */ /* 0x004fea000383ffff */
[----:B------:R-:W-:Y:S05]  /*14c00*/  BRA `(.L_x_9623) ;  /* 0xffffff08000c7947 */ /* 0x000fea000383ffff */
.L_x_9634:
[----:B-1----:R-:W-:-:S04]  /*14c10*/  IMAD.U32 R5, RZ, RZ, UR6 ;  /* 0x00000006ff057e24 */ /* 0x002fc8000f8e00ff */
[----:B------:R1:W2:Y:S03]  /*14c20*/  SYNCS.PHASECHK.TRANS64.TRYWAIT P1, [R5+URZ+0x22830], R4 ;  /* 0x02283004050075a7 */ /* 0x0002a6000802017f */
[----:B--2---:R-:W-:Y:S05]  /*14c30*/  @!P1 NANOSLEEP.SYNCS 0x989680 ;  /* 0x009896800000995d */ /* 0x004fea0003900000 */
[----:B------:R-:W2:Y:S02]  /*14c40*/  @!P1 SYNCS.PHASECHK.TRANS64 P1, [R5+URZ+0x22830], R4 ;  /* 0x02283004050095a7 */ /* 0x000ea4000802007f */
[----:B--2---:R-:W-:Y:S05]  /*14c50*/  @!P1 BRA `(.L_x_9634) ;  /* 0xfffffffc00ec9947 */ /* 0x004fea000383ffff */
[----:B------:R-:W-:Y:S05]  /*14c60*/  BRA `(.L_x_9631) ;  /* 0xffffff3000f47947 */ /* 0x000fea000383ffff */
.L_x_9638:
[----:B-1----:R-:W-:-:S04]  /*14c70*/  IMAD.U32 R5, RZ, RZ, UR6 ;  /* 0x00000006ff057e24 */ /* 0x002fc8000f8e00ff */
[----:B------:R1:W2:Y:S03]  /*14c80*/  SYNCS.PHASECHK.TRANS64.TRYWAIT P1, [R5+URZ+0x22850], R4 ;  /* 0x02285004050075a7 */ /* 0x0002a6000802017f */
[----:B--2---:R-:W-:Y:S05]  /*14c90*/  @!P1 NANOSLEEP.SYNCS 0x989680 ;  /* 0x009896800000995d */ /* 0x004fea0003900000 */
[----:B------:R-:W2:Y:S02]  /*14ca0*/  @!P1 SYNCS.PHASECHK.TRANS64 P1, [R5+URZ+0x22850], R4 ;  /* 0x02285004050095a7 */ /* 0x000ea4000802007f */
[----:B--2---:R-:W-:Y:S05]  /*14cb0*/  @!P1 BRA `(.L_x_9638) ;  /* 0xfffffffc00ec9947 */ /* 0x004fea000383ffff */
[----:B------:R-:W-:Y:S05]  /*14cc0*/  BRA `(.L_x_9635) ;  /* 0xffffff3c00047947 */ /* 0x000fea000383ffff */
.L_x_9645:
[----:B-1----:R-:W-:-:S04]  /*14cd0*/  IMAD.U32 R6, RZ, RZ, UR9 ;  /* 0x00000009ff067e24 */ /* 0x002fc8000f8e00ff */
[----:B------:R1:W2:Y:S03]  /*14ce0*/  SYNCS.PHASECHK.TRANS64.TRYWAIT P1, [R6+URZ+0x22850], R3 ;  /* 0x02285003060075a7 */ /* 0x0002a6000802017f */
[----:B--2---:R-:W-:Y:S05]  /*14cf0*/  @!P1 NANOSLEEP.SYNCS 0x989680 ;  /* 0x009896800000995d */ /* 0x004fea0003900000 */
[----:B------:R-:W2:Y:S02]  /*14d00*/  @!P1 SYNCS.PHASECHK.TRANS64 P1, [R6+URZ+0x22850], R3 ;  /* 0x02285003060095a7 */ /* 0x000ea4000802007f */
[----:B--2---:R-:W-:Y:S05]  /*14d10*/  @!P1 BRA `(.L_x_9645) ;  /* 0xfffffffc00ec9947 */ /* 0x004fea000383ffff */
[----:B------:R-:W-:Y:S05]  /*14d20*/  BRA `(.L_x_9644) ;  /* 0xffffff5800dc7947 */ /* 0x000fea000383ffff */
.L_x_9690:
        /* <DEDUP_REMOVED lines=10> */
.L_x_9767:
[----:B------:R-:W-:Y:S05]  /*14dd0*/  BRA `(.L_x_9768) ;  /* 0xffffffa800587947 */ /* 0x000fea000383ffff */
.L_x_9693:
[----:B0-----:R0:W1:Y:S02]  /*14de0*/  SYNCS.PHASECHK.TRANS64.TRYWAIT P0, [R0+URZ+0x22880], R30 ;  /* 0x0228801e000075a7 */ /* 0x001064000800017f */
[----:B-1----:R-:W-:Y:S05]  /*14df0*/  @!P0 NANOSLEEP.SYNCS 0x989680 ;  /* 0x009896800000895d */ /* 0x002fea0003900000 */
[----:B------:R-:W1:Y:S02]  /*14e00*/  @!P0 SYNCS.PHASECHK.TRANS64 P0, [R0+URZ+0x22880], R30 ;  /* 0x0228801e000085a7 */ /* 0x000e64000800007f */
[----:B-1----:R-:W-:Y:S05]  /*14e10*/  @!P0 BRA `(.L_x_9693) ;  /* 0xfffffffc00f08947 */ /* 0x002fea000383ffff */
[----:B------:R-:W-:Y:S05]  /*14e20*/  BRA `(.L_x_9769) ;  /* 0xffffffac00807947 */ /* 0x000fea000383ffff */
.L_x_9694:
        /* <DEDUP_REMOVED lines=8> */
.L_x_9771:
[----:B------:R-:W-:Y:S05]  /*14eb0*/  BSYNC B0 ;  /* 0x0000000000007941 */ /* 0x000fea0003800000 */
.L_x_9770:
        /* <DEDUP_REMOVED lines=14> */
.L_x_9772:
[----:B------:R-:W-:Y:S02]  /*14fa0*/  IMAD.MOV.U32 R13, RZ, RZ, R10 ;  /* 0x000000ffff0d7224 */ /* 0x000fe400078e000a */
[----:B------:R-:W-:Y:S02]  /*14fb0*/  IMAD.MOV.U32 R12, RZ, RZ, 0x1 ;  /* 0x00000001ff0c7424 */ /* 0x000fe400078e00ff */
[----:B------:R-:W-:-:S07]  /*14fc0*/  IMAD.MOV.U32 R2, RZ, RZ, R14 ;  /* 0x000000ffff027224 */ /* 0x000fce00078e000e */
[----:B------:R-:W-:Y:S05]  /*14fd0*/  WARPSYNC.COLLECTIVE R15, `(.L_x_9773) ;  /* 0x000000000f087348 */ /* 0x000fea0003c00000 */
[----:B------:R0:W1:Y:S02]  /*14fe0*/  SHFL.IDX P6, R14, R13, R12, R11 ;  /* 0x0000000c0d0e7389 */ /* 0x00006400000c000b */
[----:B01----:R-:W-:Y:S01]  /*14ff0*/  ENDCOLLECTIVE ;  /* 0x000000000000791b */ /* 0x003fe20003800000 */
.L_x_9773:
        /* <DEDUP_REMOVED lines=12> */
.L_x_9774:
[----:B------:R-:W-:Y:S02]  /*150c0*/  IMAD.MOV.U32 R13, RZ, RZ, R10 ;  /* 0x000000ffff0d7224 */ /* 0x000fe400078e000a */
[----:B------:R-:W-:Y:S02]  /*150d0*/  IMAD.MOV.U32 R12, RZ, RZ, 0x2 ;  /* 0x00000002ff0c7424 */ /* 0x000fe400078e00ff */
[----:B------:R-:W-:-:S07]  /*150e0*/  IMAD.MOV.U32 R2, RZ, RZ, R14 ;  /* 0x000000ffff027224 */ /* 0x000fce00078e000e */
[----:B------:R-:W-:Y:S05]  /*150f0*/  WARPSYNC.COLLECTIVE R15, `(.L_x_9775) ;  /* 0x000000000f087348 */ /* 0x000fea0003c00000 */
[----:B------:R0:W1:Y:S02]  /*15100*/  SHFL.IDX P6, R14, R13, R12, R11 ;  /* 0x0000000c0d0e7389 */ /* 0x00006400000c000b */
[----:B01----:R-:W-:Y:S01]  /*15110*/  ENDCOLLECTIVE ;  /* 0x000000000000791b */ /* 0x003fe20003800000 */
.L_x_9775:
        /* <DEDUP_REMOVED lines=12> */
.L_x_9776:
[----:B------:R-:W-:Y:S02]  /*151e0*/  IMAD.MOV.U32 R13, RZ, RZ, R10 ;  /* 0x000000ffff0d7224 */ /* 0x000fe400078e000a */
[----:B------:R-:W-:Y:S02]  /*151f0*/  IMAD.MOV.U32 R12, RZ, RZ, 0x3 ;  /* 0x00000003ff0c7424 */ /* 0x000fe400078e00ff */
[----:B------:R-:W-:-:S07]  /*15200*/  IMAD.MOV.U32 R2, RZ, RZ, R14 ;  /* 0x000000ffff027224 */ /* 0x000fce00078e000e */
[----:B------:R-:W-:Y:S05]  /*15210*/  WARPSYNC.COLLECTIVE R15, `(.L_x_9777) ;  /* 0x000000000f087348 */ /* 0x000fea0003c00000 */
[----:B------:R0:W1:Y:S02]  /*15220*/  SHFL.IDX P6, R14, R13, R12, R11 ;  /* 0x0000000c0d0e7389 */ /* 0x00006400000c000b */
[----:B01----:R-:W-:Y:S01]  /*15230*/  ENDCOLLECTIVE ;  /* 0x000000000000791b */ /* 0x003fe20003800000 */
.L_x_9777:
        /* <DEDUP_REMOVED lines=12> */
.L_x_9778:
[----:B------:R-:W-:Y:S02]  /*15300*/  IMAD.MOV.U32 R13, RZ, RZ, R10 ;  /* 0x000000ffff0d7224 */ /* 0x000fe400078e000a */
[----:B------:R-:W-:Y:S02]  /*15310*/  IMAD.MOV.U32 R12, RZ, RZ, 0x4 ;  /* 0x00000004ff0c7424 */ /* 0x000fe400078e00ff */
[----:B------:R-:W-:-:S07]  /*15320*/  IMAD.MOV.U32 R2, RZ, RZ, R14 ;  /* 0x000000ffff027224 */ /* 0x000fce00078e000e */
[----:B------:R-:W-:Y:S05]  /*15330*/  WARPSYNC.COLLECTIVE R15, `(.L_x_9779) ;  /* 0x000000000f087348 */ /* 0x000fea0003c00000 */
[----:B------:R0:W1:Y:S02]  /*15340*/  SHFL.IDX P6, R14, R13, R12, R11 ;  /* 0x0000000c0d0e7389 */ /* 0x00006400000c000b */
[----:B01----:R-:W-:Y:S01]  /*15350*/  ENDCOLLECTIVE ;  /* 0x000000000000791b */ /* 0x003fe20003800000 */
.L_x_9779:
        /* <DEDUP_REMOVED lines=12> */
.L_x_9780:
[----:B------:R-:W-:Y:S02]  /*15420*/  IMAD.MOV.U32 R13, RZ, RZ, R10 ;  /* 0x000000ffff0d7224 */ /* 0x000fe400078e000a */
[----:B------:R-:W-:Y:S02]  /*15430*/  IMAD.MOV.U32 R12, RZ, RZ, 0x5 ;  /* 0x00000005ff0c7424 */ /* 0x000fe400078e00ff */
[----:B------:R-:W-:-:S07]  /*15440*/  IMAD.MOV.U32 R2, RZ, RZ, R14 ;  /* 0x000000ffff027224 */ /* 0x000fce00078e000e */
[----:B------:R-:W-:Y:S05]  /*15450*/  WARPSYNC.COLLECTIVE R15, `(.L_x_9781) ;  /* 0x000000000f087348 */ /* 0x000fea0003c00000 */
[----:B------:R0:W1:Y:S02]  /*15460*/  SHFL.IDX P6, R14, R13, R12, R11 ;  /* 0x0000000c0d0e7389 */ /* 0x00006400000c000b */
[----:B01----:R-:W-:Y:S01]  /*15470*/  ENDCOLLECTIVE ;  /* 0x000000000000791b */ /* 0x003fe20003800000 */
.L_x_9781:
        /* <DEDUP_REMOVED lines=12> */
.L_x_9782:
[----:B------:R-:W-:Y:S02]  /*15540*/  IMAD.MOV.U32 R13, RZ, RZ, R10 ;  /* 0x000000ffff0d7224 */ /* 0x000fe400078e000a */
[----:B------:R-:W-:Y:S02]  /*15550*/  IMAD.MOV.U32 R12, RZ, RZ, 0x6 ;  /* 0x00000006ff0c7424 */ /* 0x000fe400078e00ff */
[----:B------:R-:W-:-:S07]  /*15560*/  IMAD.MOV.U32 R2, RZ, RZ, R14 ;  /* 0x000000ffff027224 */ /* 0x000fce00078e000e */
[----:B------:R-:W-:Y:S05]  /*15570*/  WARPSYNC.COLLECTIVE R15, `(.L_x_9783) ;  /* 0x000000000f087348 */ /* 0x000fea0003c00000 */
[----:B------:R0:W1:Y:S02]  /*15580*/  SHFL.IDX P6, R14, R13, R12, R11 ;  /* 0x0000000c0d0e7389 */ /* 0x00006400000c000b */
[----:B01----:R-:W-:Y:S01]  /*15590*/  ENDCOLLECTIVE ;  /* 0x000000000000791b */ /* 0x003fe20003800000 */
.L_x_9783:
        /* <DEDUP_REMOVED lines=12> */
.L_x_9784:
[----:B------:R-:W-:Y:S02]  /*15660*/  IMAD.MOV.U32 R13, RZ, RZ, R10 ;  /* 0x000000ffff0d7224 */ /* 0x000fe400078e000a */
[----:B------:R-:W-:Y:S02]  /*15670*/  IMAD.MOV.U32 R12, RZ, RZ, 0x7 ;  /* 0x00000007ff0c7424 */ /* 0x000fe400078e00ff */
[----:B------:R-:W-:-:S07]  /*15680*/  IMAD.MOV.U32 R2, RZ, RZ, R14 ;  /* 0x000000ffff027224 */ /* 0x000fce00078e000e */
[----:B------:R-:W-:Y:S05]  /*15690*/  WARPSYNC.COLLECTIVE R15, `(.L_x_9785) ;  /* 0x000000000f087348 */ /* 0x000fea0003c00000 */
[----:B------:R0:W1:Y:S02]  /*156a0*/  SHFL.IDX P6, R14, R13, R12, R11 ;  /* 0x0000000c0d0e7389 */ /* 0x00006400000c000b */
[----:B01----:R-:W-:Y:S01]  /*156b0*/  ENDCOLLECTIVE ;  /* 0x000000000000791b */ /* 0x003fe20003800000 */
.L_x_9785:
        /* <DEDUP_REMOVED lines=12> */
.L_x_9786:
[----:B------:R-:W-:Y:S02]  /*15780*/  IMAD.MOV.U32 R13, RZ, RZ, R21 ;  /* 0x000000ffff0d7224 */ /* 0x000fe400078e0015 */
[----:B------:R-:W-:Y:S02]  /*15790*/  IMAD.MOV.U32 R12, RZ, RZ, RZ ;  /* 0x000000ffff0c7224 */ /* 0x000fe400078e00ff */
[----:B------:R-:W-:-:S07]  /*157a0*/  IMAD.MOV.U32 R2, RZ, RZ, R14 ;  /* 0x000000ffff027224 */ /* 0x000fce00078e000e */
[----:B------:R-:W-:Y:S05]  /*157b0*/  WARPSYNC.COLLECTIVE R15, `(.L_x_9787) ;  /* 0x000000000f087348 */ /* 0x000fea0003c00000 */
[----:B------:R0:W1:Y:S02]  /*157c0*/  SHFL.IDX P6, R14, R13, R12, R11 ;  /* 0x0000000c0d0e7389 */ /* 0x00006400000c000b */
[----:B01----:R-:W-:Y:S01]  /*157d0*/  ENDCOLLECTIVE ;  /* 0x000000000000791b */ /* 0x003fe20003800000 */
.L_x_9787:
        /* <DEDUP_REMOVED lines=12> */
.L_x_9788:
[----:B------:R-:W-:Y:S02]  /*158a0*/  IMAD.MOV.U32 R13, RZ, RZ, R21 ;  /* 0x000000ffff0d7224 */ /* 0x000fe400078e0015 */
[----:B------:R-:W-:Y:S02]  /*158b0*/  IMAD.MOV.U32 R12, RZ, RZ, 0x1 ;  /* 0x00000001ff0c7424 */ /* 0x000fe400078e00ff */
[----:B------:R-:W-:-:S07]  /*158c0*/  IMAD.MOV.U32 R2, RZ, RZ, R14 ;  /* 0x000000ffff027224 */ /* 0x000fce00078e000e */
[----:B------:R-:W-:Y:S05]  /*158d0*/  WARPSYNC.COLLECTIVE R15, `(.L_x_9789) ;  /* 0x000000000f087348 */ /* 0x000fea0003c00000 */
[----:B------:R0:W1:Y:S02]  /*158e0*/  SHFL.IDX P6, R14, R13, R12, R11 ;  /* 0x0000000c0d0e7389 */ /* 0x00006400000c000b */
[----:B01----:R-:W-:Y:S01]  /*158f0*/  ENDCOLLECTIVE ;  /* 0x000000000000791b */ /* 0x003fe20003800000 */
.L_x_9789:
        /* <DEDUP_REMOVED lines=13> */
.L_x_9790:
        /* <DEDUP_REMOVED lines=15> */
.L_x_9699:
[----:B--2---:R2:W3:Y:S02]  /*15ac0*/  SYNCS.PHASECHK.TRANS64.TRYWAIT P0, [R0+URZ+0x22840], R30 ;  /* 0x0228401e000075a7 */ /* 0x0044e4000800017f */
[----:B---3--:R-:W-:Y:S05]  /*15ad0*/  @!P0 NANOSLEEP.SYNCS 0x989680 ;  /* 0x009896800000895d */ /* 0x008fea0003900000 */
[----:B------:R-:W3:Y:S02]  /*15ae0*/  @!P0 SYNCS.PHASECHK.TRANS64 P0, [R0+URZ+0x22840], R30 ;  /* 0x0228401e000085a7 */ /* 0x000ee4000800007f */
[----:B---3--:R-:W-:Y:S05]  /*15af0*/  @!P0 BRA `(.L_x_9699) ;  /* 0xfffffffc00f08947 */ /* 0x008fea000383ffff */
[----:B------:R-:W-:Y:S05]  /*15b00*/  BRA `(.L_x_9792) ;  /* 0xffffffa800ac7947 */ /* 0x000fea000383ffff */
.L_x_9700:
        /* <DEDUP_REMOVED lines=8> */
.L_x_9794:
[----:B------:R-:W-:Y:S05]  /*15b90*/  BSYNC B0 ;  /* 0x0000000000007941 */ /* 0x000fea0003800000 */
.L_x_9793:
        /* <DEDUP_REMOVED lines=8> */
.L_x_9795:
        /* <DEDUP_REMOVED lines=13> */
.L_x_9796:
[----:B------:R-:W-:Y:S02]  /*15cf0*/  IMAD.MOV.U32 R13, RZ, RZ, R8 ;  /* 0x000000ffff0d7224 */ /* 0x000fe400078e0008 */
[----:B------:R-:W-:-:S07]  /*15d00*/  IMAD.MOV.U32 R2, RZ, RZ, R14 ;  /* 0x000000ffff027224 */ /* 0x000fce00078e000e */
[----:B------:R-:W-:Y:S05]  /*15d10*/  WARPSYNC.COLLECTIVE R15, `(.L_x_9797) ;  /* 0x000000000f087348 */ /* 0x000fea0003c00000 */
[----:B------:R0:W1:Y:S02]  /*15d20*/  SHFL.IDX P6, R14, R13, R12, R11 ;  /* 0x0000000c0d0e7389 */ /* 0x00006400000c000b */
[----:B01----:R-:W-:Y:S01]  /*15d30*/  ENDCOLLECTIVE ;  /* 0x000000000000791b */ /* 0x003fe20003800000 */
.L_x_9797:
        /* <DEDUP_REMOVED lines=13> */
.L_x_9798:
[----:B------:R-:W-:Y:S02]  /*15e10*/  IMAD.MOV.U32 R13, RZ, RZ, R8 ;  /* 0x000000ffff0d7224 */ /* 0x000fe400078e0008 */
[----:B------:R-:W-:-:S07]  /*15e20*/  IMAD.MOV.U32 R2, RZ, RZ, R14 ;  /* 0x000000ffff027224 */ /* 0x000fce00078e000e */
[----:B------:R-:W-:Y:S05]  /*15e30*/  WARPSYNC.COLLECTIVE R15, `(.L_x_9799) ;  /* 0x000000000f087348 */ /* 0x000fea0003c00000 */
[----:B------:R0:W1:Y:S02]  /*15e40*/  SHFL.IDX P6, R14, R13, R12, R11 ;  /* 0x0000000c0d0e7389 */ /* 0x00006400000c000b */
[----:B01----:R-:W-:Y:S01]  /*15e50*/  ENDCOLLECTIVE ;  /* 0x000000000000791b */ /* 0x003fe20003800000 */
.L_x_9799:
[----:B------:R-:W-:Y:S02]  /*15e60*/  IMAD.MOV.U32 R13, RZ, RZ, R7 ;  /* 0x000000ffff0d7224 */ /* 0x000fe400078e0007 */
[----:B------:R-:W-:Y:S01]  /*15e70*/  IMAD.MOV.U32 R12, RZ, RZ, 0x3 ;  /* 0x00000003ff0c7424 */ /* 0x000fe200078e00ff */
[----:B------:R-:W-:-:S13]  /*15e80*/  @P5 IADD3 R9, P0, R32, R14, RZ ;  /* 0x0000000e20095210 */ /* 0x000fda0007f1e0ff */
[----:B------:R-:W-:Y:S05]  /*15e90*/  WARPSYNC.COLLECTIVE R15, `(.L_x_9800) ;  /* 0x000000000f087348 */ /* 0x000fea0003c00000 */
[----:B------:R0:W1:Y:S02]  /*15ea0*/  SHFL.IDX P6, R14, R13, R12, R11 ;  /* 0x0000000c0d0e7389 */ /* 0x00006400000c000b */
[----:B01----:R-:W-:Y:S01]  /*15eb0*/  ENDCOLLECTIVE ;  /* 0x000000000000791b */ /* 0x003fe20003800000 */
.L_x_9800:
        /* <DEDUP_REMOVED lines=13> */
.L_x_9801:
[----:B------:R-:W-:Y:S02]  /*15f90*/  IMAD.MOV.U32 R13, RZ, RZ, R7 ;  /* 0x000000ffff0d7224 */ /* 0x000fe400078e0007 */
[----:B------:R-:W-:Y:S01]  /*15fa0*/  IMAD.MOV.U32 R12, RZ, RZ, 0x4 ;  /* 0x00000004ff0c7424 */ /* 0x000fe200078e00ff */
[----:B------:R-:W-:-:S13]  /*15fb0*/  @P4 IADD3 R9, P0, R32, R14, RZ ;  /* 0x0000000e20094210 */ /* 0x000fda0007f1e0ff */
[----:B------:R-:W-:Y:S05]  /*15fc0*/  WARPSYNC.COLLECTIVE R15, `(.L_x_9802) ;  /* 0x000000000f087348 */ /* 0x000fea0003c00000 */
[----:B------:R0:W1:Y:S02]  /*15fd0*/  SHFL.IDX P6, R14, R13, R12, R11 ;  /* 0x0000000c0d0e7389 */ /* 0x00006400000c000b */
[----:B01----:R-:W-:Y:S01]  /*15fe0*/  ENDCOLLECTIVE ;  /* 0x000000000000791b */ /* 0x003fe20003800000 */
.L_x_9802:
        /* <DEDUP_REMOVED lines=13> */
.L_x_9803:
[----:B------:R-:W-:Y:S02]  /*160c0*/  IMAD.MOV.U32 R13, RZ, RZ, R7 ;  /* 0x000000ffff0d7224 */ /* 0x000fe400078e0007 */
[----:B------:R-:W-:Y:S01]  /*160d0*/  IMAD.MOV.U32 R12, RZ, RZ, 0x5 ;  /* 0x00000005ff0c7424 */ /* 0x000fe200078e00ff */
[----:B------:R-:W-:-:S13]  /*160e0*/  @P4 IADD3 R9, P0, R32, R14, RZ ;  /* 0x0000000e20094210 */ /* 0x000fda0007f1e0ff */
[----:B------:R-:W-:Y:S05]  /*160f0*/  WARPSYNC.COLLECTIVE R15, `(.L_x_9804) ;  /* 0x000000000f087348 */ /* 0x000fea0003c00000 */
[----:B------:R0:W1:Y:S02]  /*16100*/  SHFL.IDX P6, R14, R13, R12, R11 ;  /* 0x0000000c0d0e7389 */ /* 0x00006400000c000b */
[----:B01----:R-:W-:Y:S01]  /*16110*/  ENDCOLLECTIVE ;  /* 0x000000000000791b */ /* 0x003fe20003800000 */
.L_x_9804:
        /* <DEDUP_REMOVED lines=13> */
.L_x_9805:
[----:B------:R-:W-:Y:S02]  /*161f0*/  IMAD.MOV.U32 R13, RZ, RZ, R7 ;  /* 0x000000ffff0d7224 */ /* 0x000fe400078e0007 */
[----:B------:R-:W-:Y:S01]  /*16200*/  IMAD.MOV.U32 R12, RZ, RZ, 0x6 ;  /* 0x00000006ff0c7424 */ /* 0x000fe200078e00ff */
[----:B------:R-:W-:-:S13]  /*16210*/  @P5 IADD3 R9, P0, R32, R14, RZ ;  /* 0x0000000e20095210 */ /* 0x000fda0007f1e0ff */
[----:B------:R-:W-:Y:S05]  /*16220*/  WARPSYNC.COLLECTIVE R15, `(.L_x_9806) ;  /* 0x000000000f087348 */ /* 0x000fea0003c00000 */
[----:B------:R0:W1:Y:S02]  /*16230*/  SHFL.IDX P6, R14, R13, R12, R11 ;  /* 0x0000000c0d0e7389 */ /* 0x00006400000c000b */
[----:B01----:R-:W-:Y:S01]  /*16240*/  ENDCOLLECTIVE ;  /* 0x000000000000791b */ /* 0x003fe20003800000 */
.L_x_9806:
        /* <DEDUP_REMOVED lines=12> */
.L_x_9807:
[----:B------:R-:W-:Y:S02]  /*16310*/  IMAD.MOV.U32 R13, RZ, RZ, R7 ;  /* 0x000000ffff0d7224 */ /* 0x000fe400078e0007 */
[----:B------:R-:W-:Y:S01]  /*16320*/  IMAD.MOV.U32 R12, RZ, RZ, 0x7 ;  /* 0x00000007ff0c7424 */ /* 0x000fe200078e00ff */
[----:B------:R-:W-:-:S13]  /*16330*/  @P4 IADD3 R9, P0, R32, R14, RZ ;  /* 0x0000000e20094210 */ /* 0x000fda0007f1e0ff */
[----:B------:R-:W-:Y:S05]  /*16340*/  WARPSYNC.COLLECTIVE R15, `(.L_x_9808) ;  /* 0x000000000f087348 */ /* 0x000fea0003c00000 */
[----:B------:R0:W1:Y:S02]  /*16350*/  SHFL.IDX P6, R14, R13, R12, R11 ;  /* 0x0000000c0d0e7389 */ /* 0x00006400000c000b */
[----:B01----:R-:W-:Y:S01]  /*16360*/  ENDCOLLECTIVE ;  /* 0x000000000000791b */ /* 0x003fe20003800000 */
.L_x_9808:
        /* <DEDUP_REMOVED lines=12> */
.L_x_9809:
[----:B------:R-:W-:Y:S02]  /*16430*/  IMAD.MOV.U32 R13, RZ, RZ, R6 ;  /* 0x000000ffff0d7224 */ /* 0x000fe400078e0006 */
[----:B------:R-:W-:Y:S01]  /*16440*/  IMAD.MOV.U32 R12, RZ, RZ, RZ ;  /* 0x000000ffff0c7224 */ /* 0x000fe200078e00ff */
[----:B------:R-:W-:-:S05]  /*16450*/  @P3 IADD3 R14, P0, R32, R14, RZ ;  /* 0x0000000e200e3210 */ /* 0x000fca0007f1e0ff */
[----:B------:R-:W-:-:S08]  /*16460*/  @P3 IMAD.MOV.U32 R2, RZ, RZ, R14 ;  /* 0x000000ffff023224 */ /* 0x000fd000078e000e */
[----:B------:R-:W-:Y:S05]  /*16470*/  WARPSYNC.COLLECTIVE R15, `(.L_x_9810) ;  /* 0x000000000f087348 */ /* 0x000fea0003c00000 */
[----:B------:R0:W1:Y:S02]  /*16480*/  SHFL.IDX P6, R14, R13, R12, R11 ;  /* 0x0000000c0d0e7389 */ /* 0x00006400000c000b */
[----:B01----:R-:W-:Y:S01]  /*16490*/  ENDCOLLECTIVE ;  /* 0x000000000000791b */ /* 0x003fe20003800000 */
.L_x_9810:
        /* <DEDUP_REMOVED lines=11> */
.L_x_9811:
        /* <DEDUP_REMOVED lines=8> */
.L_x_9812:
        /* <DEDUP_REMOVED lines=10> */
.L_x_9813:
[----:B------:R-:W-:Y:S05]  /*16670*/  BRA `(.L_x_9814) ;  /* 0xffffffa400707947 */ /* 0x000fea000383ffff */
.L_x_9705:
        /* <DEDUP_REMOVED lines=9> */
.L_x_9815:
[C---:B------:R-:W-:Y:S01]  /*16710*/  VIADD R7, R17.reuse, 0x10 ;  /* 0x0000001011077836 */ /* 0x040fe20000000000 */
[----:B------:R-:W-:Y:S01]  /*16720*/  ISETP.GE.AND P2, PT, R17, R4, PT ;  /* 0x000000041100720c */ /* 0x000fe20003f46270 */
[----:B------:R-:W-:Y:S02]  /*16730*/  IMAD.MOV.U32 R13, RZ, RZ, R0 ;  /* 0x000000ffff0d7224 */ /* 0x000fe400078e0000 */
[----:B------:R-:W-:-:S10]  /*16740*/  IMAD.MOV.U32 R2, RZ, RZ, R14 ;  /* 0x000000ffff027224 */ /* 0x000fd400078e000e */
[----:B------:R-:W-:Y:S05]  /*16750*/  WARPSYNC.COLLECTIVE R15, `(.L_x_9816) ;  /* 0x000000000f087348 */ /* 0x000fea0003c00000 */
[----:B------:R0:W1:Y:S02]  /*16760*/  SHFL.IDX P6, R14, R13, R12, R11 ;  /* 0x0000000c0d0e7389 */ /* 0x00006400000c000b */
[----:B01----:R-:W-:Y:S01]  /*16770*/  ENDCOLLECTIVE ;  /* 0x000000000000791b */ /* 0x003fe20003800000 */
.L_x_9816:
        /* <DEDUP_REMOVED lines=8> */
.L_x_9817:
        /* <DEDUP_REMOVED lines=11> */
.L_x_9818:
[----:B------:R-:W-:Y:S02]  /*168b0*/  IMAD.MOV.U32 R13, RZ, RZ, R5 ;  /* 0x000000ffff0d7224 */ /* 0x000fe400078e0005 */
[----:B------:R-:W-:Y:S01]  /*168c0*/  IMAD.MOV.U32 R12, RZ, RZ, 0x2 ;  /* 0x00000002ff0c7424 */ /* 0x000fe200078e00ff */
[----:B------:R-:W-:-:S13]  /*168d0*/  @!P2 IADD3 R2, P1, R32, R14, RZ ;  /* 0x0000000e2002a210 */ /* 0x000fda0007f3e0ff */
[----:B------:R-:W-:Y:S05]  /*168e0*/  WARPSYNC.COLLECTIVE R15, `(.L_x_9819) ;  /* 0x000000000f087348 */ /* 0x000fea0003c00000 */
[----:B------:R0:W1:Y:S02]  /*168f0*/  SHFL.IDX P6, R14, R13, R12, R11 ;  /* 0x0000000c0d0e7389 */ /* 0x00006400000c000b */
[----:B01----:R-:W-:Y:S01]  /*16900*/  ENDCOLLECTIVE ;  /* 0x000000000000791b */ /* 0x003fe20003800000 */
.L_x_9819:
        /* <DEDUP_REMOVED lines=12> */
.L_x_9820:
[----:B------:R-:W-:Y:S02]  /*169d0*/  IMAD.MOV.U32 R13, RZ, RZ, R5 ;  /* 0x000000ffff0d7224 */ /* 0x000fe400078e0005 */
[----:B------:R-:W-:Y:S01]  /*169e0*/  IMAD.MOV.U32 R12, RZ, RZ, 0x3 ;  /* 0x00000003ff0c7424 */ /* 0x000fe200078e00ff */
[----:B------:R-:W-:-:S13]  /*169f0*/  @!P2 IADD3 R2, P1, R32, R14, RZ ;  /* 0x0000000e2002a210 */ /* 0x000fda0007f3e0ff */
[----:B------:R-:W-:Y:S05]  /*16a00*/  WARPSYNC.COLLECTIVE R15, `(.L_x_9821) ;  /* 0x000000000f087348 */ /* 0x000fea0003c00000 */
[----:B------:R0:W1:Y:S02]  /*16a10*/  SHFL.IDX P6, R14, R13, R12, R11 ;  /* 0x0000000c0d0e7389 */ /* 0x00006400000c000b */
[----:B01----:R-:W-:Y:S01]  /*16a20*/  ENDCOLLECTIVE ;  /* 0x000000000000791b */ /* 0x003fe20003800000 */
.L_x_9821:
        /* <DEDUP_REMOVED lines=12> */
.L_x_9822:
[----:B------:R-:W-:Y:S02]  /*16af0*/  IMAD.MOV.U32 R13, RZ, RZ, R5 ;  /* 0x000000ffff0d7224 */ /* 0x000fe400078e0005 */
[----:B------:R-:W-:Y:S01]  /*16b00*/  IMAD.MOV.U32 R12, RZ, RZ, 0x4 ;  /* 0x00000004ff0c7424 */ /* 0x000fe200078e00ff */
[----:B------:R-:W-:-:S13]  /*16b10*/  @!P2 IADD3 R2, P1, R32, R14, RZ ;  /* 0x0000000e2002a210 */ /* 0x000fda0007f3e0ff */
[----:B------:R-:W-:Y:S05]  /*16b20*/  WARPSYNC.COLLECTIVE R15, `(.L_x_9823) ;  /* 0x000000000f087348 */ /* 0x000fea0003c00000 */
[----:B------:R0:W1:Y:S02]  /*16b30*/  SHFL.IDX P6, R14, R13, R12, R11 ;  /* 0x0000000c0d0e7389 */ /* 0x00006400000c000b */
[----:B01----:R-:W-:Y:S01]  /*16b40*/  ENDCOLLECTIVE ;  /* 0x000000000000791b */ /* 0x003fe20003800000 */
.L_x_9823:
        /* <DEDUP_REMOVED lines=12> */
.L_x_9824:
[----:B------:R-:W-:Y:S02]  /*16c10*/  IMAD.MOV.U32 R13, RZ, RZ, R5 ;  /* 0x000000ffff0d7224 */ /* 0x000fe400078e0005 */
[----:B------:R-:W-:Y:S01]  /*16c20*/  IMAD.MOV.U32 R12, RZ, RZ, 0x5 ;  /* 0x00000005ff0c7424 */ /* 0x000fe200078e00ff */
[----:B------:R-:W-:-:S13]  /*16c30*/  @!P2 IADD3 R2, P1, R32, R14, RZ ;  /* 0x0000000e2002a210 */ /* 0x000fda0007f3e0ff */
[----:B------:R-:W-:Y:S05]  /*16c40*/  WARPSYNC.COLLECTIVE R15, `(.L_x_9825) ;  /* 0x000000000f087348 */ /* 0x000fea0003c00000 */
[----:B------:R0:W1:Y:S02]  /*16c50*/  SHFL.IDX P6, R14, R13, R12, R11 ;  /* 0x0000000c0d0e7389 */ /* 0x00006400000c000b */
[----:B01----:R-:W-:Y:S01]  /*16c60*/  ENDCOLLECTIVE ;  /* 0x000000000000791b */ /* 0x003fe20003800000 */
.L_x_9825:
        /* <DEDUP_REMOVED lines=11> */
.L_x_9826:
[----:B------:R-:W-:Y:S02]  /*16d20*/  IMAD.MOV.U32 R13, RZ, RZ, R5 ;  /* 0x000000ffff0d7224 */ /* 0x000fe400078e0005 */
[----:B------:R-:W-:Y:S01]  /*16d30*/  IMAD.MOV.U32 R12, RZ, RZ, 0x6 ;  /* 0x00000006ff0c7424 */ /* 0x000fe200078e00ff */
[----:B------:R-:W-:-:S13]  /*16d40*/  @!P2 IADD3 R2, P1, R32, R14, RZ ;  /* 0x0000000e2002a210 */ /* 0x000fda0007f3e0ff */
[----:B------:R-:W-:Y:S05]  /*16d50*/  WARPSYNC.COLLECTIVE R15, `(.L_x_9827) ;  /* 0x000000000f087348 */ /* 0x000fea0003c00000 */
[----:B------:R0:W1:Y:S02]  /*16d60*/  SHFL.IDX P6, R14, R13, R12, R11 ;  /* 0x0000000c0d0e7389 */ /* 0x00006400000c000b */
[----:B01----:R-:W-:Y:S01]  /*16d70*/  ENDCOLLECTIVE ;  /* 0x000000000000791b */ /* 0x003fe20003800000 */
.L_x_9827:
[----:B------:R-:W-:-:S05]  /*16d80*/  @!P2 IMAD.X R3, RZ, RZ, R6, P1 ;  /* 0x000000ffff03a224 */ /* 0x000fca00008e0606 */
[----:B------:R-:W-:Y:S01]  /*16d90*/  @!PT LDS RZ, [RZ] ;  /* 0x00000000fffff984 */ /* 0x000fe20000000800 */
[----:B------:R-:W-:Y:S01]  /*16da0*/  @!PT LDS RZ, [RZ] ;  /* 0x00000000fffff984 */ /* 0x000fe20000000800 */
[----:B------:R-:W-:Y:S01]  /*16db0*/  @!PT LDS RZ, [RZ] ;  /* 0x00000000fffff984 */ /* 0x000fe20000000800 */
[----:B------:R0:W-:Y:S01]  /*16dc0*/  @!P2 LDGSTS.E.BYPASS.LTC128B.128 [R8+0x16c00], desc[UR54][R2.64], !P0 ;  /* 0x16c000000208afae */ /* 0x0001e2000c101d76 */
[----:B------:R-:W-:Y:S02]  /*16dd0*/  IMAD.MOV.U32 R13, RZ, RZ, R0 ;  /* 0x000000ffff0d7224 */ /* 0x000fe400078e0000 */
[----:B0-----:R-:W-:Y:S02]  /*16de0*/  VIADD R3, R17, 0x60 ;  /* 0x0000006011037836 */ /* 0x001fe40000000000 */
[----:B------:R-:W-:-:S03]  /*16df0*/  IMAD.MOV.U32 R6, RZ, RZ, R14 ;  /* 0x000000ffff067224 */ /* 0x000fc600078e000e */
[----:B------:R-:W-:-:S13]  /*16e00*/  ISETP.GE.AND P2, PT, R3, R4, PT ;  /* 0x000000040300720c */ /* 0x000fda0003f46270 */
[----:B------:R-:W-:Y:S05]  /*16e10*/  WARPSYNC.COLLECTIVE R15, `(.L_x_9828) ;  /* 0x000000000f087348 */ /* 0x000fea0003c00000 */
[----:B------:R0:W1:Y:S02]  /*16e20*/  SHFL.IDX P6, R14, R13, R12, R11 ;  /* 0x0000000c0d0e7389 */ /* 0x00006400000c000b */
[----:B01----:R-:W-:Y:S01]  /*16e30*/  ENDCOLLECTIVE ;  /* 0x000000000000791b */ /* 0x003fe20003800000 */
.L_x_9828:
[----:B------:R-:W-:Y:S02]  /*16e40*/  IMAD.MOV.U32 R13, RZ, RZ, R5 ;  /* 0x000000ffff0d7224 */ /* 0x000fe400078e0005 */
[----:B------:R-:W-:Y:S01]  /*16e50*/  IMAD.MOV.U32 R12, RZ, RZ, 0x7 ;  /* 0x00000007ff0c7424 */ /* 0x000fe200078e00ff */
[----:B------:R-:W-:-:S13]  /*16e60*/  @!P2 IADD3 R2, P1, R32, R14, RZ ;  /* 0x0000000e2002a210 */ /* 0x000fda0007f3e0ff */
[----:B------:R-:W-:Y:S05]  /*16e70*/  WARPSYNC.COLLECTIVE R15, `(.L_x_9829) ;  /* 0x000000000f087348 */ /* 0x000fea0003c00000 */
[----:B------:R0:W1:Y:S02]  /*16e80*/  SHFL.IDX P6, R14, R13, R12, R11 ;  /* 0x0000000c0d0e7389 */ /* 0x00006400000c000b */
[----:B01----:R-:W-:Y:S01]  /*16e90*/  ENDCOLLECTIVE ;  /* 0x000000000000791b */ /* 0x003fe20003800000 */
.L_x_9829:
        /* <DEDUP_REMOVED lines=10> */
.L_x_9830:
[----:B------:R-:W-:Y:S05]  /*16f40*/  BRA `(.L_x_9831) ;  /* 0xffffffa400c87947 */ /* 0x000fea000383ffff */
.L_x_9708:
[----:B0-----:R0:W1:Y:S02]  /*16f50*/  SYNCS.PHASECHK.TRANS64.TRYWAIT P0, [R22+URZ+0x22820], R3 ;  /* 0x02282003160075a7 */ /* 0x001064000800017f */
[----:B-1----:R-:W-:Y:S05]  /*16f60*/  @!P0 NANOSLEEP.SYNCS 0x989680 ;  /* 0x009896800000895d */ /* 0x002fea0003900000 */
[----:B------:R-:W1:Y:S02]  /*16f70*/  @!P0 SYNCS.PHASECHK.TRANS64 P0, [R22+URZ+0x22820], R3 ;  /* 0x02282003160085a7 */ /* 0x000e64000800007f */
[----:B-1----:R-:W-:Y:S05]  /*16f80*/  @!P0 BRA `(.L_x_9708) ;  /* 0xfffffffc00f08947 */ /* 0x002fea000383ffff */
[----:B------:R-:W-:Y:S05]  /*16f90*/  BRA `(.L_x_9832) ;  /* 0xffffffa800247947 */ /* 0x000fea000383ffff */
.L_x_9712:
[----:B0-----:R0:W1:Y:S02]  /*16fa0*/  SYNCS.PHASECHK.TRANS64.TRYWAIT P0, [R0+URZ+0x22880], R31 ;  /* 0x0228801f000075a7 */ /* 0x001064000800017f */
[----:B-1----:R-:W-:Y:S05]  /*16fb0*/  @!P0 NANOSLEEP.SYNCS 0x989680 ;  /* 0x009896800000895d */ /* 0x002fea0003900000 */
[----:B------:R-:W1:Y:S02]  /*16fc0*/  @!P0 SYNCS.PHASECHK.TRANS64 P0, [R0+URZ+0x22880], R31 ;  /* 0x0228801f000085a7 */ /* 0x000e64000800007f */
[----:B-1----:R-:W-:Y:S05]  /*16fd0*/  @!P0 BRA `(.L_x_9712) ;  /* 0xfffffffc00f08947 */ /* 0x002fea000383ffff */
[----:B------:R-:W-:Y:S05]  /*16fe0*/  BRA `(.L_x_9833) ;  /* 0xffffffac00487947 */ /* 0x000fea000383ffff */
.L_x_9713:
        /* <DEDUP_REMOVED lines=8> */
.L_x_9835:
[----:B------:R-:W-:Y:S05]  /*17070*/  BSYNC B0 ;  /* 0x0000000000007941 */ /* 0x000fea0003800000 */
.L_x_9834:
        /* <DEDUP_REMOVED lines=9> */
.L_x_9836:
[----:B------:R-:W-:Y:S02]  /*17110*/  IMAD.MOV.U32 R13, RZ, RZ, R19 ;  /* 0x000000ffff0d7224 */ /* 0x000fe400078e0013 */
[----:B------:R-:W-:Y:S02]  /*17120*/  IMAD.MOV.U32 R12, RZ, RZ, 0x1 ;  /* 0x00000001ff0c7424 */ /* 0x000fe400078e00ff */
[----:B------:R-:W-:-:S07]  /*17130*/  IMAD.MOV.U32 R2, RZ, RZ, R14 ;  /* 0x000000ffff027224 */ /* 0x000fce00078e000e */
[----:B------:R-:W-:Y:S05]  /*17140*/  WARPSYNC.COLLECTIVE R15, `(.L_x_9837) ;  /* 0x000000000f087348 */ /* 0x000fea0003c00000 */
[----:B------:R0:W1:Y:S02]  /*17150*/  SHFL.IDX P6, R14, R13, R12, R11 ;  /* 0x0000000c0d0e7389 */ /* 0x00006400000c000b */
[----:B01----:R-:W-:Y:S01]  /*17160*/  ENDCOLLECTIVE ;  /* 0x000000000000791b */ /* 0x003fe20003800000 */
.L_x_9837:
        /* <DEDUP_REMOVED lines=11> */
.L_x_9838:
        /* <DEDUP_REMOVED lines=8> */
.L_x_9839:
        /* <DEDUP_REMOVED lines=9> */
.L_x_9840:
        /* <DEDUP_REMOVED lines=9> */
.L_x_9841:
        /* <DEDUP_REMOVED lines=9> */
.L_x_9842:
[----:B------:R-:W-:Y:S02]  /*17450*/  IMAD.MOV.U32 R13, RZ, RZ, R19 ;  /* 0x000000ffff0d7224 */ /* 0x000fe400078e0013 */
[----:B------:R-:W-:Y:S02]  /*17460*/  IMAD.MOV.U32 R12, RZ, RZ, 0x4 ;  /* 0x00000004ff0c7424 */ /* 0x000fe400078e00ff */
[----:B------:R-:W-:-:S07]  /*17470*/  IMAD.MOV.U32 R2, RZ, RZ, R14 ;  /* 0x000000ffff027224 */ /* 0x000fce00078e000e */
[----:B------:R-:W-:Y:S05]  /*17480*/  WARPSYNC.COLLECTIVE R15, `(.L_x_9843) ;  /* 0x000000000f087348 */ /* 0x000fea0003c00000 */
[----:B------:R0:W1:Y:S02]  /*17490*/  SHFL.IDX P6, R14, R13, R12, R11 ;  /* 0x0000000c0d0e7389 */ /* 0x00006400000c000b */
[----:B01----:R-:W-:Y:S01]  /*174a0*/  ENDCOLLECTIVE ;  /* 0x000000000000791b */ /* 0x003fe20003800000 */
.L_x_9843:
        /* <DEDUP_REMOVED lines=11> */
.L_x_9844:
[----:B------:R-:W-:Y:S02]  /*17560*/  IMAD.MOV.U32 R13, RZ, RZ, R19 ;  /* 0x000000ffff0d7224 */ /* 0x000fe400078e0013 */
[----:B------:R-:W-:Y:S02]  /*17570*/  IMAD.MOV.U32 R12, RZ, RZ, 0x5 ;  /* 0x00000005ff0c7424 */ /* 0x000fe400078e00ff */
[----:B------:R-:W-:-:S07]  /*17580*/  IMAD.MOV.U32 R2, RZ, RZ, R14 ;  /* 0x000000ffff027224 */ /* 0x000fce00078e000e */
[----:B------:R-:W-:Y:S05]  /*17590*/  WARPSYNC.COLLECTIVE R15, `(.L_x_9845) ;  /* 0x000000000f087348 */ /* 0x000fea0003c00000 */
[----:B------:R0:W1:Y:S02]  /*175a0*/  SHFL.IDX P6, R14, R13, R12, R11 ;  /* 0x0000000c0d0e7389 */ /* 0x00006400000c000b */
[----:B01----:R-:W-:Y:S01]  /*175b0*/  ENDCOLLECTIVE ;  /* 0x000000000000791b */ /* 0x003fe20003800000 */
.L_x_9845:
        /* <DEDUP_REMOVED lines=11> */
.L_x_9846:
[----:B------:R-:W-:Y:S02]  /*17670*/  IMAD.MOV.U32 R13, RZ, RZ, R19 ;  /* 0x000000ffff0d7224 */ /* 0x000fe400078e0013 */
[----:B------:R-:W-:Y:S02]  /*17680*/  IMAD.MOV.U32 R12, RZ, RZ, 0x6 ;  /* 0x00000006ff0c7424 */ /* 0x000fe400078e00ff */
[----:B------:R-:W-:-:S07]  /*17690*/  IMAD.MOV.U32 R2, RZ, RZ, R14 ;  /* 0x000000ffff027224 */ /* 0x000fce00078e000e */
[----:B------:R-:W-:Y:S05]  /*176a0*/  WARPSYNC.COLLECTIVE R15, `(.L_x_9847) ;  /* 0x000000000f087348 */ /* 0x000fea0003c00000 */
[----:B------:R0:W1:Y:S02]  /*176b0*/  SHFL.IDX P6, R14, R13, R12, R11 ;  /* 0x0000000c0d0e7389 */ /* 0x00006400000c000b */
[----:B01----:R-:W-:Y:S01]  /*176c0*/  ENDCOLLECTIVE ;  /* 0x000000000000791b */ /* 0x003fe20003800000 */
.L_x_9847:
        /* <DEDUP_REMOVED lines=11> */
.L_x_9848:
[----:B------:R-:W-:Y:S02]  /*17780*/  IMAD.MOV.U32 R13, RZ, RZ, R19 ;  /* 0x000000ffff0d7224 */ /* 0x000fe400078e0013 */
[----:B------:R-:W-:Y:S02]  /*17790*/  IMAD.MOV.U32 R12, RZ, RZ, 0x7 ;  /* 0x00000007ff0c7424 */ /* 0x000fe400078e00ff */
[----:B------:R-:W-:-:S07]  /*177a0*/  IMAD.MOV.U32 R2, RZ, RZ, R14 ;  /* 0x000000ffff027224 */ /* 0x000fce00078e000e */
[----:B------:R-:W-:Y:S05]  /*177b0*/  WARPSYNC.COLLECTIVE R15, `(.L_x_9849) ;  /* 0x000000000f087348 */ /* 0x000fea0003c00000 */
[----:B------:R0:W1:Y:S02]  /*177c0*/  SHFL.IDX P6, R14, R13, R12, R11 ;  /* 0x0000000c0d0e7389 */ /* 0x00006400000c000b */
[----:B01----:R-:W-:Y:S01]  /*177d0*/  ENDCOLLECTIVE ;  /* 0x000000000000791b */ /* 0x003fe20003800000 */
.L_x_9849:
        /* <DEDUP_REMOVED lines=11> */
.L_x_9850:
        /* <DEDUP_REMOVED lines=9> */
.L_x_9851:
        /* <DEDUP_REMOVED lines=9> */
.L_x_9852:
        /* <DEDUP_REMOVED lines=8> */
.L_x_9853:
        /* <DEDUP_REMOVED lines=9> */
.L_x_9854:
[----:B------:R-:W-:Y:S01]  /*17ac0*/  IMAD.MOV.U32 R2, RZ, RZ, R14 ;  /* 0x000000ffff027224 */ /* 0x000fe200078e000e */
[----:B------:R-:W-:Y:S06]  /*17ad0*/  BRA `(.L_x_9855) ;  /* 0xffffffa400e07947 */ /* 0x000fec000383ffff */
.L_x_9718:
[----:B--2---:R2:W3:Y:S02]  /*17ae0*/  SYNCS.PHASECHK.TRANS64.TRYWAIT P0, [R0+URZ+0x22840], R31 ;  /* 0x0228401f000075a7 */ /* 0x0044e4000800017f */
[----:B---3--:R-:W-:Y:S05]  /*17af0*/  @!P0 NANOSLEEP.SYNCS 0x989680 ;  /* 0x009896800000895d */ /* 0x008fea0003900000 */
[----:B------:R-:W3:Y:S02]  /*17b00*/  @!P0 SYNCS.PHASECHK.TRANS64 P0, [R0+URZ+0x22840], R31 ;  /* 0x0228401f000085a7 */ /* 0x000ee4000800007f */
[----:B---3--:R-:W-:Y:S05]  /*17b10*/  @!P0 BRA `(.L_x_9718) ;  /* 0xfffffffc00f08947 */ /* 0x008fea000383ffff */
[----:B------:R-:W-:Y:S05]  /*17b20*/  BRA `(.L_x_9856) ;  /* 0xffffffa800307947 */ /* 0x000fea000383ffff */
.L_x_9719:
        /* <DEDUP_REMOVED lines=8> */
.L_x_9858:
[----:B------:R-:W-:Y:S05]  /*17bb0*/  BSYNC B0 ;  /* 0x0000000000007941 */ /* 0x000fea0003800000 */
.L_x_9857:
        /* <DEDUP_REMOVED lines=8> */
.L_x_9859:
[----:B------:R-:W-:Y:S02]  /*17c40*/  IMAD.MOV.U32 R13, RZ, RZ, R4 ;  /* 0x000000ffff0d7224 */ /* 0x000fe400078e0004 */
[----:B------:R-:W-:Y:S02]  /*17c50*/  IMAD.MOV.U32 R12, RZ, RZ, 0x1 ;  /* 0x00000001ff0c7424 */ /* 0x000fe400078e00ff */
[----:B------:R-:W-:-:S07]  /*17c60*/  IMAD.MOV.U32 R2, RZ, RZ, R14 ;  /* 0x000000ffff027224 */ /* 0x000fce00078e000e */
[----:B------:R-:W-:Y:S05]  /*17c70*/  WARPSYNC.COLLECTIVE R15, `(.L_x_9860) ;  /* 0x000000000f087348 */ /* 0x000fea0003c00000 */
[----:B------:R0:W1:Y:S02]  /*17c80*/  SHFL.IDX P6, R14, R13, R12, R11 ;  /* 0x0000000c0d0e7389 */ /* 0x00006400000c000b */
[----:B01----:R-:W-:Y:S01]  /*17c90*/  ENDCOLLECTIVE ;  /* 0x000000000000791b */ /* 0x003fe20003800000 */
.L_x_9860:
        /* <DEDUP_REMOVED lines=11> */
.L_x_9861:
        /* <DEDUP_REMOVED lines=8> */
.L_x_9862:
        /* <DEDUP_REMOVED lines=9> */
.L_x_9863:
        /* <DEDUP_REMOVED lines=9> */
.L_x_9864:
        /* <DEDUP_REMOVED lines=9> */
.L_x_9865:
[----:B------:R-:W-:Y:S02]  /*17f80*/  IMAD.MOV.U32 R13, RZ, RZ, R4 ;  /* 0x000000ffff0d7224 */ /* 0x000fe400078e0004 */
[----:B------:R-:W-:Y:S02]  /*17f90*/  IMAD.MOV.U32 R12, RZ, RZ, 0x4 ;  /* 0x00000004ff0c7424 */ /* 0x000fe400078e00ff */
[----:B------:R-:W-:-:S07]  /*17fa0*/  IMAD.MOV.U32 R2, RZ, RZ, R14 ;  /* 0x000000ffff027224 */ /* 0x000fce00078e000e */
[----:B------:R-:W-:Y:S05]  /*17fb0*/  WARPSYNC.COLLECTIVE R15, `(.L_x_9866) ;  /* 0x000000000f087348 */ /* 0x000fea0003c00000 */
[----:B------:R0:W1:Y:S02]  /*17fc0*/  SHFL.IDX P6, R14, R13, R12, R11 ;  /* 0x0000000c0d0e7389 */ /* 0x00006400000c000b */
[----:B01----:R-:W-:Y:S01]  /*17fd0*/  ENDCOLLECTIVE ;  /* 0x000000000000791b */ /* 0x003fe20003800000 */
.L_x_9866:
        /* <DEDUP_REMOVED lines=11> */
.L_x_9867:
[----:B------:R-:W-:Y:S02]  /*18090*/  IMAD.MOV.U32 R13, RZ, RZ, R4 ;  /* 0x000000ffff0d7224 */ /* 0x000fe400078e0004 */
[----:B------:R-:W-:Y:S02]  /*180a0*/  IMAD.MOV.U32 R12, RZ, RZ, 0x5 ;  /* 0x00000005ff0c7424 */ /* 0x000fe400078e00ff */
[----:B------:R-:W-:-:S07]  /*180b0*/  IMAD.MOV.U32 R2, RZ, RZ, R14 ;  /* 0x000000ffff027224 */ /* 0x000fce00078e000e */
[----:B------:R-:W-:Y:S05]  /*180c0*/  WARPSYNC.COLLECTIVE R15, `(.L_x_9868) ;  /* 0x000000000f087348 */ /* 0x000fea0003c00000 */
[----:B------:R0:W1:Y:S02]  /*180d0*/  SHFL.IDX P6, R14, R13, R12, R11 ;  /* 0x0000000c0d0e7389 */ /* 0x00006400000c000b */
[----:B01----:R-:W-:Y:S01]  /*180e0*/  ENDCOLLECTIVE ;  /* 0x000000000000791b */ /* 0x003fe20003800000 */
.L_x_9868:
        /* <DEDUP_REMOVED lines=11> */
.L_x_9869:
[----:B------:R-:W-:Y:S02]  /*181a0*/  IMAD.MOV.U32 R13, RZ, RZ, R4 ;  /* 0x000000ffff0d7224 */ /* 0x000fe400078e0004 */
[----:B------:R-:W-:Y:S02]  /*181b0*/  IMAD.MOV.U32 R12, RZ, RZ, 0x6 ;  /* 0x00000006ff0c7424 */ /* 0x000fe400078e00ff */
[----:B------:R-:W-:-:S07]  /*181c0*/  IMAD.MOV.U32 R2, RZ, RZ, R14 ;  /* 0x000000ffff027224 */ /* 0x000fce00078e000e */
[----:B------:R-:W-:Y:S05]  /*181d0*/  WARPSYNC.COLLECTIVE R15, `(.L_x_9870) ;  /* 0x000000000f087348 */ /* 0x000fea0003c00000 */
[----:B------:R0:W1:Y:S02]  /*181e0*/  SHFL.IDX P6, R14, R13, R12, R11 ;  /* 0x0000000c0d0e7389 */ /* 0x00006400000c000b */
[----:B01----:R-:W-:Y:S01]  /*181f0*/  ENDCOLLECTIVE ;  /* 0x000000000000791b */ /* 0x003fe20003800000 */
.L_x_9870:
        /* <DEDUP_REMOVED lines=11> */
.L_x_9871:
[----:B------:R-:W-:Y:S02]  /*182b0*/  IMAD.MOV.U32 R13, RZ, RZ, R4 ;  /* 0x000000ffff0d7224 */ /* 0x000fe400078e0004 */
[----:B------:R-:W-:Y:S02]  /*182c0*/  IMAD.MOV.U32 R12, RZ, RZ, 0x7 ;  /* 0x00000007ff0c7424 */ /* 0x000fe400078e00ff */
[----:B------:R-:W-:-:S07]  /*182d0*/  IMAD.MOV.U32 R2, RZ, RZ, R14 ;  /* 0x000000ffff027224 */ /* 0x000fce00078e000e */
[----:B------:R-:W-:Y:S05]  /*182e0*/  WARPSYNC.COLLECTIVE R15, `(.L_x_9872) ;  /* 0x000000000f087348 */ /* 0x000fea0003c00000 */
[----:B------:R0:W1:Y:S02]  /*182f0*/  SHFL.IDX P6, R14, R13, R12, R11 ;  /* 0x0000000c0d0e7389 */ /* 0x00006400000c000b */
[----:B01----:R-:W-:Y:S01]  /*18300*/  ENDCOLLECTIVE ;  /* 0x000000000000791b */ /* 0x003fe20003800000 */
.L_x_9872:
        /* <DEDUP_REMOVED lines=11> */
.L_x_9873:
[----:B------:R-:W-:Y:S02]  /*183c0*/  IMAD.MOV.U32 R13, RZ, RZ, R8 ;  /* 0x000000ffff0d7224 */ /* 0x000fe400078e0008 */
[----:B------:R-:W-:Y:S02]  /*183d0*/  IMAD.MOV.U32 R12, RZ, RZ, RZ ;  /* 0x000000ffff0c7224 */ /* 0x000fe400078e00ff */
[----:B------:R-:W-:-:S07]  /*183e0*/  IMAD.MOV.U32 R9, RZ, RZ, R14 ;  /* 0x000000ffff097224 */ /* 0x000fce00078e000e */
[----:B------:R-:W-:Y:S05]  /*183f0*/  WARPSYNC.COLLECTIVE R15, `(.L_x_9874) ;  /* 0x000000000f087348 */ /* 0x000fea0003c00000 */
[----:B------:R0:W1:Y:S02]  /*18400*/  SHFL.IDX P6, R14, R13, R12, R11 ;  /* 0x0000000c0d0e7389 */ /* 0x00006400000c000b */
[----:B01----:R-:W-:Y:S01]  /*18410*/  ENDCOLLECTIVE ;  /* 0x000000000000791b */ /* 0x003fe20003800000 */
.L_x_9874:
        /* <DEDUP_REMOVED lines=11> */
.L_x_9875:
[----:B------:R-:W-:Y:S02]  /*184d0*/  IMAD.MOV.U32 R13, RZ, RZ, R8 ;  /* 0x000000ffff0d7224 */ /* 0x000fe400078e0008 */
[----:B------:R-:W-:Y:S02]  /*184e0*/  IMAD.MOV.U32 R12, RZ, RZ, 0x1 ;  /* 0x00000001ff0c7424 */ /* 0x000fe400078e00ff */
[----:B------:R-:W-:-:S07]  /*184f0*/  IMAD.MOV.U32 R5, RZ, RZ, R14 ;  /* 0x000000ffff057224 */ /* 0x000fce00078e000e */
[----:B------:R-:W-:Y:S05]  /*18500*/  WARPSYNC.COLLECTIVE R15, `(.L_x_9876) ;  /* 0x000000000f087348 */ /* 0x000fea0003c00000 */
[----:B------:R0:W1:Y:S02]  /*18510*/  SHFL.IDX P6, R14, R13, R12, R11 ;  /* 0x0000000c0d0e7389 */ /* 0x00006400000c000b */
[----:B01----:R-:W-:Y:S01]  /*18520*/  ENDCOLLECTIVE ;  /* 0x000000000000791b */ /* 0x003fe20003800000 */
.L_x_9876:
        /* <DEDUP_REMOVED lines=11> */
.L_x_9877:
[----:B------:R-:W-:Y:S05]  /*185e0*/  BRA `(.L_x_9878) ;  /* 0xffffffa000c47947 */ /* 0x000fea000383ffff */
.L_x_9724:
[----:B0-----:R0:W1:Y:S02]  /*185f0*/  SYNCS.PHASECHK.TRANS64.TRYWAIT P2, [R0+URZ+0x22870], R3 ;  /* 0x02287003000075a7 */ /* 0x001064000804017f */
[----:B-1----:R-:W-:Y:S05]  /*18600*/  @!P2 NANOSLEEP.SYNCS 0x989680 ;  /* 0x009896800000a95d */ /* 0x002fea0003900000 */
[----:B------:R-:W1:Y:S02]  /*18610*/  @!P2 SYNCS.PHASECHK.TRANS64 P2, [R0+URZ+0x22870], R3 ;  /* 0x022870030000a5a7 */ /* 0x000e64000804007f */
[----:B-1----:R-:W-:Y:S05]  /*18620*/  @!P2 BRA `(.L_x_9724) ;  /* 0xfffffffc00f0a947 */ /* 0x002fea000383ffff */
[----:B------:R-:W-:Y:S05]  /*18630*/  BRA `(.L_x_9879) ;  /* 0xffffffa400287947 */ /* 0x000fea000383ffff */
.L_x_9726:
[----:B0-----:R0:W1:Y:S02]  /*18640*/  SYNCS.PHASECHK.TRANS64.TRYWAIT P2, [R0+URZ+0x22860], R3 ;  /* 0x02286003000075a7 */ /* 0x001064000804017f */
[----:B-1----:R-:W-:Y:S05]  /*18650*/  @!P2 NANOSLEEP.SYNCS 0x989680 ;  /* 0x009896800000a95d */ /* 0x002fea0003900000 */
[----:B------:R-:W1:Y:S02]  /*18660*/  @!P2 SYNCS.PHASECHK.TRANS64 P2, [R0+URZ+0x22860], R3 ;  /* 0x022860030000a5a7 */ /* 0x000e64000804007f */
[----:B-1----:R-:W-:Y:S05]  /*18670*/  @!P2 BRA `(.L_x_9726) ;  /* 0xfffffffc00f0a947 */ /* 0x002fea000383ffff */
[----:B------:R-:W-:Y:S05]  /*18680*/  BRA `(.L_x_9880) ;  /* 0xffffffa400387947 */ /* 0x000fea000383ffff */
.L_x_9734:
[----:B0-----:R0:W1:Y:S02]  /*18690*/  SYNCS.PHASECHK.TRANS64.TRYWAIT P1, [R2+URZ+0x22870], R3 ;  /* 0x02287003020075a7 */ /* 0x001064000802017f */
[----:B-1----:R-:W-:Y:S05]  /*186a0*/  @!P1 NANOSLEEP.SYNCS 0x989680 ;  /* 0x009896800000995d */ /* 0x002fea0003900000 */
[----:B------:R-:W1:Y:S02]  /*186b0*/  @!P1 SYNCS.PHASECHK.TRANS64 P1, [R2+URZ+0x22870], R3 ;  /* 0x02287003020095a7 */ /* 0x000e64000802007f */
[----:B-1----:R-:W-:Y:S05]  /*186c0*/  @!P1 BRA `(.L_x_9734) ;  /* 0xfffffffc00f09947 */ /* 0x002fea000383ffff */
[----:B------:R-:W-:Y:S05]  /*186d0*/  BRA `(.L_x_9881) ;  /* 0xffffffac00287947 */ /* 0x000fea000383ffff */
.L_x_9736:
[----:B0-----:R0:W1:Y:S02]  /*186e0*/  SYNCS.PHASECHK.TRANS64.TRYWAIT P1, [R2+URZ+0x22860], R3 ;  /* 0x02286003020075a7 */ /* 0x001064000802017f */
[----:B-1----:R-:W-:Y:S05]  /*186f0*/  @!P1 NANOSLEEP.SYNCS 0x989680 ;  /* 0x009896800000995d */ /* 0x002fea0003900000 */
[----:B------:R-:W1:Y:S02]  /*18700*/  @!P1 SYNCS.PHASECHK.TRANS64 P1, [R2+URZ+0x22860], R3 ;  /* 0x02286003020095a7 */ /* 0x000e64000802007f */
[----:B-1----:R-:W-:Y:S05]  /*18710*/  @!P1 BRA `(.L_x_9736) ;  /* 0xfffffffc00f09947 */ /* 0x002fea000383ffff */
[----:B------:R-:W-:Y:S05]  /*18720*/  BRA `(.L_x_9882) ;  /* 0xffffffac00347947 */ /* 0x000fea000383ffff */
.L_x_9750:
[----:B0-----:R0:W1:Y:S02]  /*18730*/  SYNCS.PHASECHK.TRANS64.TRYWAIT P0, [R4+URZ+0x22820], R0 ;  /* 0x02282000040075a7 */ /* 0x001064000800017f */
[----:B-1----:R-:W-:Y:S05]  /*18740*/  @!P0 NANOSLEEP.SYNCS 0x989680 ;  /* 0x009896800000895d */ /* 0x002fea0003900000 */
[----:B------:R-:W1:Y:S02]  /*18750*/  @!P0 SYNCS.PHASECHK.TRANS64 P0, [R4+URZ+0x22820], R0 ;  /* 0x02282000040085a7 */ /* 0x000e64000800007f */
[----:B-1----:R-:W-:Y:S05]  /*18760*/  @!P0 BRA `(.L_x_9750) ;  /* 0xfffffffc00f08947 */ /* 0x002fea000383ffff */
[----:B------:R-:W-:Y:S05]  /*18770*/  BRA `(.L_x_9883) ;  /* 0xffffffbc00f07947 */ /* 0x000fea000383ffff */
.L_x_9751:
        /* <DEDUP_REMOVED lines=11> */
.L_x_9885:
[----:B------:R-:W-:Y:S05]  /*18830*/  BSYNC B0 ;  /* 0x0000000000007941 */ /* 0x000fea0003800000 */
.L_x_9884:
[----:B------:R-:W-:Y:S05]  /*18840*/  BRA `(.L_x_9886) ;  /* 0xffffffbc00d87947 */ /* 0x000fea000383ffff */
.L_x_9754:
[----:B------:R-:W-:Y:S01]  /*18850*/  BSSY B1, `(.L_x_9887) ;  /* 0x0000006000017945 */ /* 0x000fe20003800000 */
[----:B------:R-:W-:-:S07]  /*18860*/  IMAD.MOV.U32 R15, RZ, RZ, -0x1 ;  /* 0xffffffffff0f7424 */ /* 0x000fce00078e00ff */
[----:B0-----:R-:W-:Y:S05]  /*18870*/  WARPSYNC.COLLECTIVE R15, `(.L_x_9888) ;  /* 0x000000000f0c7348 */ /* 0x001fea0003c00000 */
[----:B------:R-:W-:Y:S02]  /*18880*/  ELECT P6, UR62, PT ;  /* 0x00000000003e782f */ /* 0x000fe400038c0000 */
[----:B------:R-:W-:Y:S01]  /*18890*/  MOV R14, UR62 ;  /* 0x0000003e000e7c02 */ /* 0x000fe20008000f00 */
[----:B0-----:R-:W-:Y:S10]  /*188a0*/  ENDCOLLECTIVE ;  /* 0x000000000000791b */ /* 0x001ff40003800000 */
.L_x_9888:
[----:B------:R-:W-:Y:S05]  /*188b0*/  BSYNC B1 ;  /* 0x0000000000017941 */ /* 0x000fea0003800000 */
.L_x_9887:
[----:B------:R-:W-:Y:S05]  /*188c0*/  BRA `(.L_x_9889) ;  /* 0xffffffbc00d07947 */ /* 0x000fea000383ffff */
.L_x_9756:
[----:B0-----:R0:W1:Y:S02]  /*188d0*/  SYNCS.PHASECHK.TRANS64.TRYWAIT P1, [R5+URZ+0x22840], R0 ;  /* 0x02284000050075a7 */ /* 0x001064000802017f */
[----:B-1----:R-:W-:Y:S05]  /*188e0*/  @!P1 NANOSLEEP.SYNCS 0x989680 ;  /* 0x009896800000995d */ /* 0x002fea0003900000 */
[----:B------:R-:W1:Y:S02]  /*188f0*/  @!P1 SYNCS.PHASECHK.TRANS64 P1, [R5+URZ+0x22840], R0 ;  /* 0x02284000050095a7 */ /* 0x000e64000802007f */
[----:B-1----:R-:W-:Y:S05]  /*18900*/  @!P1 BRA `(.L_x_9756) ;  /* 0xfffffffc00f09947 */ /* 0x002fea000383ffff */
[----:B------:R-:W-:Y:S05]  /*18910*/  BRA `(.L_x_9890) ;  /* 0xffffffbc00f07947 */ /* 0x000fea000383ffff */
.L_x_9758:
[----:B-1----:R1:W2:Y:S02]  /*18920*/  SYNCS.PHASECHK.TRANS64.TRYWAIT P1, [R33+URZ+0x22840], R2 ;  /* 0x02284002210075a7 */ /* 0x0022a4000802017f */
[----:B--2---:R-:W-:Y:S05]  /*18930*/  @!P1 NANOSLEEP.SYNCS 0x989680 ;  /* 0x009896800000995d */ /* 0x004fea0003900000 */
[----:B------:R-:W2:Y:S02]  /*18940*/  @!P1 SYNCS.PHASECHK.TRANS64 P1, [R33+URZ+0x22840], R2 ;  /* 0x02284002210095a7 */ /* 0x000ea4000802007f */
[----:B--2---:R-:W-:Y:S05]  /*18950*/  @!P1 BRA `(.L_x_9758) ;  /* 0xfffffffc00f09947 */ /* 0x004fea000383ffff */
[----:B------:R-:W-:Y:S05]  /*18960*/  BRA `(.L_x_9891) ;  /* 0xffffffbc00fc7947 */ /* 0x000fea000383ffff */
.L_x_9760:
[----:B--2---:R2:W3:Y:S02]  /*18970*/  SYNCS.PHASECHK.TRANS64.TRYWAIT P1, [R5+URZ+0x22860], R0 ;  /* 0x02286000050075a7 */ /* 0x0044e4000802017f */
[----:B---3--:R-:W-:Y:S05]  /*18980*/  @!P1 NANOSLEEP.SYNCS 0x989680 ;  /* 0x009896800000995d */ /* 0x008fea0003900000 */
[----:B------:R-:W3:Y:S02]  /*18990*/  @!P1 SYNCS.PHASECHK.TRANS64 P1, [R5+URZ+0x22860], R0 ;  /* 0x02286000050095a7 */ /* 0x000ee4000802007f */
[----:B---3--:R-:W-:Y:S05]  /*189a0*/  @!P1 BRA `(.L_x_9760) ;  /* 0xfffffffc00f09947 */ /* 0x008fea000383ffff */
[----:B------:R-:W-:Y:S05]  /*189b0*/  BRA `(.L_x_9892) ;  /* 0xffffffbc00f87947 */ /* 0x000fea000383ffff */
.L_x_9762:
[----:B---3--:R3:W4:Y:S02]  /*189c0*/  SYNCS.PHASECHK.TRANS64.TRYWAIT P1, [R33+URZ+0x22860], R2 ;  /* 0x02286002210075a7 */ /* 0x008724000802017f */
[----:B----4-:R-:W-:Y:S05]  /*189d0*/  @!P1 NANOSLEEP.SYNCS 0x989680 ;  /* 0x009896800000995d */ /* 0x010fea0003900000 */
[----:B------:R-:W4:Y:S02]  /*189e0*/  @!P1 SYNCS.PHASECHK.TRANS64 P1, [R33+URZ+0x22860], R2 ;  /* 0x02286002210095a7 */ /* 0x000f24000802007f */
[----:B----4-:R-:W-:Y:S05]  /*189f0*/  @!P1 BRA `(.L_x_9762) ;  /* 0xfffffffc00f09947 */ /* 0x010fea000383ffff */
[----:B------:R-:W-:Y:S05]  /*18a00*/  BRA `(.L_x_9893) ;  /* 0xffffffbc00f47947 */ /* 0x000fea000383ffff */
.L_x_9764:
[----:B----4-:R4:W0:Y:S02]  /*18a10*/  SYNCS.PHASECHK.TRANS64.TRYWAIT P1, [R5+URZ+0x22880], R0 ;  /* 0x02288000050075a7 */ /* 0x010824000802017f */
[----:B0-----:R-:W-:Y:S05]  /*18a20*/  @!P1 NANOSLEEP.SYNCS 0x989680 ;  /* 0x009896800000995d */ /* 0x001fea0003900000 */
[----:B------:R-:W0:Y:S02]  /*18a30*/  @!P1 SYNCS.PHASECHK.TRANS64 P1, [R5+URZ+0x22880], R0 ;  /* 0x02288000050095a7 */ /* 0x000e24000802007f */
[----:B0-----:R-:W-:Y:S05]  /*18a40*/  @!P1 BRA `(.L_x_9764) ;  /* 0xfffffffc00f09947 */ /* 0x001fea000383ffff */
[----:B------:R-:W-:Y:S05]  /*18a50*/  BRA `(.L_x_9894) ;  /* 0xffffffbc00f07947 */ /* 0x000fea000383ffff */
.L_x_9895:
        /* <DEDUP_REMOVED lines=10> */
.L_x_15850:


//--------------------- .text._ZN7cutlass13device_kernelIN5flash11enable_sm90INS1_16FlashAttnFwdSm90INS1_25CollectiveMainloopFwdSm90ILi2EN4cute5tupleIJNS5_1CILi1EEES8_S8_EEENS6_IJNS7_ILi128EEENS7_ILi160EEESA_EEELi128ENS_12float_e4m3_tEfNS_4arch4Sm90ELb1ELb0ELb0ELb1ELb1ELb1ELb0ELb1ELb1ELb1ELb0ELb0EEENS1_21CollectiveEpilogueFwdINS6_IJSA_SA_SB_EEES9_NS_10bfloat16_tESF_Li256ELb1ELb1ELb0ELb1EEENS1_36VarlenDynamicPersistentTileSchedulerILi128ELi160ELi256ELi128ELb0ELb1ELb1ELb1ELb1ELb1EEEEEEEEEvNT_6ParamsE --------------------------
	.section	.text._ZN7cutlass13device_kernelIN5flash11enable_sm90INS1_16FlashAttnFwdSm90INS1_25CollectiveMainloopFwdSm90ILi2EN4cute5tupleIJNS5_1CILi1EEES8_S8_EEENS6_IJNS7_ILi128EEENS7_ILi160EEESA_EEELi128ENS_12float_e4m3_tEfNS_4arch4Sm90ELb1ELb0ELb0ELb1ELb1ELb1ELb0ELb1ELb1ELb1ELb0ELb0EEENS1_21CollectiveEpilogueFwdINS6_IJSA_SA_SB_EEES9_NS_10bfloat16_tESF_Li256ELb1ELb1ELb0ELb1EEENS1_36VarlenDynamicPersistentTileSchedulerILi128ELi160ELi256ELi128ELb0ELb1ELb1ELb1ELb1ELb1EEEEEEEEEvNT_6ParamsE,"ax",@progbits
	.align	128
.text._ZN7cutlass13device_kernelIN5flash11enable_sm90INS1_16FlashAttnFwdSm90INS1_25CollectiveMainloopFwdSm90ILi2EN4cute5tupleIJNS5_1CILi1EEES8_S8_EEENS6_IJNS7_ILi128EEENS7_ILi160EEESA_EEELi128ENS_12float_e4m3_tEfNS_4arch4Sm90ELb1ELb0ELb0ELb1ELb1ELb1ELb0ELb1ELb1ELb1ELb0ELb0EEENS1_21CollectiveEpilogueFwdINS6_IJSA_SA_SB_EEES9_NS_10bfloat16_tESF_Li256ELb1ELb1ELb0ELb1EEENS1_36VarlenDynamicPersistentTileSchedulerILi128ELi160ELi256ELi128ELb0ELb1ELb1ELb1ELb1ELb1EEEEEEEEEvNT_6ParamsE:
        .type           _ZN7cutlass13device_kernelIN5flash11enable_sm90INS1_16FlashAttnFwdSm90INS1_25CollectiveMainloopFwdSm90ILi2EN4cute5tupleIJNS5_1CILi1EEES8_S8_EEENS6_IJNS7_ILi128EEENS7_ILi160EEESA_EEELi128ENS_12float_e4m3_tEfNS_4arch4Sm90ELb1ELb0ELb0ELb1ELb1ELb1ELb0ELb1ELb1ELb1ELb0ELb0EEENS1_21CollectiveEpilogueFwdINS6_IJSA_SA_SB_EEES9_NS_10bfloat16_tESF_Li256ELb1ELb1ELb0ELb1EEENS1_36VarlenDynamicPersistentTileSchedulerILi128ELi160ELi256ELi128ELb0ELb1ELb1ELb1ELb1ELb1EEEEEEEEEvNT_6ParamsE,@function
        .size           _ZN7cutlass13device_kernelIN5flash11enable_sm90INS1_16FlashAttnFwdSm90INS1_25CollectiveMainloopFwdSm90ILi2EN4cute5tupleIJNS5_1CILi1EEES8_S8_EEENS6_IJNS7_ILi128EEENS7_ILi160EEESA_EEELi128ENS_12float_e4m3_tEfNS_4arch4Sm90ELb1ELb0ELb0ELb1ELb1ELb1ELb0ELb1ELb1ELb1ELb0ELb0EEENS1_21CollectiveEpilogueFwdINS6_IJSA_SA_SB_EEES9_NS_10bfloat16_tESF_Li256ELb1ELb1ELb0ELb1EEENS1_36VarlenDynamicPersistentTileSchedulerILi128ELi160ELi256ELi128ELb0ELb1ELb1ELb1ELb1ELb1EEEEEEEEEvNT_6ParamsE,(.L_x_15851 - _ZN7cutlass13device_kernelIN5flash11enable_sm90INS1_16FlashAttnFwdSm90INS1_25CollectiveMainloopFwdSm90ILi2EN4cute5tupleIJNS5_1CILi1EEES8_S8_EEENS6_IJNS7_ILi128EEENS7_ILi160EEESA_EEELi128ENS_12float_e4m3_tEfNS_4arch4Sm90ELb1ELb0ELb0ELb1ELb1ELb1ELb0ELb1ELb1ELb1ELb0ELb0EEENS1_21CollectiveEpilogueFwdINS6_IJSA_SA_SB_EEES9_NS_10bfloat16_tESF_Li256ELb1ELb1ELb0ELb1EEENS1_36VarlenDynamicPersistentTileSchedulerILi128ELi160ELi256ELi128ELb0ELb1ELb1ELb1ELb1ELb1EEEEEEEEEvNT_6ParamsE)
        .other          _ZN7cutlass13device_kernelIN5flash11enable_sm90INS1_16FlashAttnFwdSm90INS1_25CollectiveMainloopFwdSm90ILi2EN4cute5tupleIJNS5_1CILi1EEES8_S8_EEENS6_IJNS7_ILi128EEENS7_ILi160EEESA_EEELi128ENS_12float_e4m3_tEfNS_4arch4Sm90ELb1ELb0ELb0ELb1ELb1ELb1ELb0ELb1ELb1ELb1ELb0ELb0EEENS1_21CollectiveEpilogueFwdINS6_IJSA_SA_SB_EEES9_NS_10bfloat16_tESF_Li256ELb1ELb1ELb0ELb1EEENS1_36VarlenDynamicPersistentTileSchedulerILi128ELi160ELi256ELi128ELb0ELb1ELb1ELb1ELb1ELb1EEEEEEEEEvNT_6ParamsE,@"STO_CUDA_ENTRY STV_DEFAULT"
_ZN7cutlass13device_kernelIN5flash11enable_sm90INS1_16FlashAttnFwdSm90INS1_25CollectiveMainloopFwdSm90ILi2EN4cute5tupleIJNS5_1CILi1EEES8_S8_EEENS6_IJNS7_ILi128EEENS7_ILi160EEESA_EEELi128ENS_12float_e4m3_tEfNS_4arch4Sm90ELb1ELb0ELb0ELb1ELb1ELb1ELb0ELb1ELb1ELb1ELb0ELb0EEENS1_21CollectiveEpilogueFwdINS6_IJSA_SA_SB_EEES9_NS_10bfloat16_tESF_Li256ELb1ELb1ELb0ELb1EEENS1_36VarlenDynamicPersistentTileSchedulerILi128ELi160ELi256ELi128ELb0ELb1ELb1ELb1ELb1ELb1EEEEEEEEEvNT_6ParamsE:
        /* <DEDUP_REMOVED lines=17> */
.L_x_9897:
[----:B------:R-:W-:Y:S05]  /*0110*/  BSYNC B0 ;  /* 0x0000000000007941 */ /* 0x000fea0003800000 */
.L_x_9896:
        /* <DEDUP_REMOVED lines=40> */
.L_x_9898:
        /* <DEDUP_REMOVED lines=22> */
.L_x_9899:
        /* <DEDUP_REMOVED lines=18> */
.L_x_9900:
        /* <DEDUP_REMOVED lines=22> */
.L_x_9901:
        /* <DEDUP_REMOVED lines=23> */
.L_x_9902:
        /* <DEDUP_REMOVED lines=9> */
.L_x_9905:
[----:B------:R-:W-:-:S08]  /*0980*/  NOP ;  /* 0x0000000000007918 */ /* 0x000fd00000000000 */
[----:B------:R-:W0:Y:S02]  /*0990*/  USETMAXREG.TRY_ALLOC.CTAPOOL UP0, 0xe8 ;  /* 0x000000e8000079c8 */ /* 0x000e240008000600 */
[----:B0-----:R-:W-:-:S13]  /*09a0*/  PLOP3.LUT P0, PT, PT, PT, UP0, 0x80, 0x0 ;  /* 0x000000000000781c */ /* 0x001fda0003f0f008 */
[----:B------:R-:W-:Y:S05]  /*09b0*/  @!P0 BRA `(.L_x_9905) ;  /* 0xfffffffc00f08947 */ /* 0x000fea000383ffff */
[----:B------:R-:W0:Y:S01]  /*09c0*/  S2R R0, SR_TID.X ;  /* 0x0000000000007919 */ /* 0x000e220000002100 */
[----:B------:R-:W-:Y:S01]  /*09d0*/  MOV R3, 0x400 ;  /* 0x0000040000037802 */ /* 0x000fe20000000f00 */
[----:B------:R-:W-:Y:S01]  /*09e0*/  ULDC UR4, c[0x0][0xc3c] ;  /* 0x00030f0000047ab9 */ /* 0x000fe20000000800 */
[----:B------:R-:W1:Y:S01]  /*09f0*/  S2R R228, SR_CgaCtaId ;  /* 0x0000000000e47919 */ /* 0x000e620000008800 */
[----:B0-----:R-:W-:Y:S01]  /*0a00*/  SHF.R.U32.HI R0, RZ, 0x7, R0 ;  /* 0x00000007ff007819 */ /* 0x001fe20000011600 */
[----:B------:R-:W-:Y:S06]  /*0a10*/  BAR.ARV 0x8, 0x180 ;  /* 0x0206000000007b1d */ /* 0x000fec0000002000 */
[----:B------:R-:W-:-:S02]  /*0a20*/  ISETP.NE.AND P0, PT, R0, 0x1, PT ;  /* 0x000000010000780c */ /* 0x000fc40003f05270 */
[----:B-1----:R-:W-:-:S11]  /*0a30*/  LEA R18, R228, R3, 0x18 ;  /* 0x00000003e4127211 */ /* 0x002fd600078ec0ff */
[----:B------:R-:W-:Y:S08]  /*0a40*/  @!P0 BAR.ARV 0x9, 0x100 ;  /* 0x0244000000008b1d */ /* 0x000ff00000002000 */
[----:B------:R-:W-:Y:S06]  /*0a50*/  BAR.SYNC.DEFER_BLOCKING 0x5, 0x180 ;  /* 0x0146000000007b1d */ /* 0x000fec0000010000 */
[----:B------:R-:W0:Y:S02]  /*0a60*/  LDS.128 R188, [R18+0x228d0] ;  /* 0x0228d00012bc7984 */ /* 0x000e240000000c00 */
[----:B------:R-:W-:Y:S06]  /*0a70*/  BAR.ARV 0x4, 0x180 ;  /* 0x0106000000007b1d */ /* 0x000fec0000002000 */
[----:B0-----:R-:W-:-:S13]  /*0a80*/  ISETP.GE.AND P0, PT, R191, UR4, PT ;  /* 0x00000004bf007c0c */ /* 0x001fda000bf06270 */
[----:B------:R-:W-:Y:S05]  /*0a90*/  @P0 BRA `(.L_x_9906) ;  /* 0x0000023000a80947 */ /* 0x000fea0003800000 */
[----:B------:R-:W3:Y:S01]  /*0aa0*/  LDL R12, [R1+0x20] ;  /* 0x00002000010c7983 */ /* 0x000ee20000100800 */
[----:B------:R-:W0:Y:S02]  /*0ab0*/  S2R R0, SR_TID.X ;  /* 0x0000000000007919 */ /* 0x000e240000002100 */
[----:B0-----:R-:W-:-:S05]  /*0ac0*/  VIADD R11, R0, 0xffffff80 ;  /* 0xffffff80000b7836 */ /* 0x001fca0000000000 */
[----:B------:R-:W-:-:S04]  /*0ad0*/  SHF.R.S32.HI R0, RZ, 0x1f, R11 ;  /* 0x0000001fff007819 */ /* 0x000fc8000001140b */
[----:B--2---:R-:W-:-:S04]  /*0ae0*/  LEA.HI R2, R0, R11, RZ, 0x7 ;  /* 0x0000000b00027211 */ /* 0x004fc800078f38ff */
        /* <DEDUP_REMOVED lines=12> */
[----:B------:R-:W-:Y:S01]  /*0bb0*/  LEA.HI R3, R0, R11, RZ, 0x5 ;  /* 0x0000000b00037211 */ /* 0x000fe200078f28ff */
[----:B------:R-:W-:Y:S01]  /*0bc0*/  IMAD.IADD R9, R5, 0x1, -R10 ;  /* 0x0000000105097824 */ /* 0x000fe200078e0a0a */
[----:B------:R-:W-:Y:S02]  /*0bd0*/  SHF.R.S32.HI R7, RZ, 0x4, R4 ;  /* 0x00000004ff077819 */ /* 0x000fe40000011404 */
[----:B------:R-:W-:Y:S02]  /*0be0*/  SHF.R.S32.HI R6, RZ, 0x5, R6 ;  /* 0x00000005ff067819 */ /* 0x000fe40000011406 */
[----:B------:R-:W-:Y:S01]  /*0bf0*/  LOP3.LUT R2, R2, 0x3fffffe, RZ, 0xc0, !PT ;  /* 0x03fffffe02027812 */ /* 0x000fe200078ec0ff */
[----:B------:R-:W-:Y:S01]  /*0c00*/  IMAD.SHL.U32 R3, R3, 0x20, RZ ;  /* 0x0000002003037824 */ /* 0x000fe200078e00ff */
[----:B------:R-:W-:-:S02]  /*0c10*/  LOP3.LUT R5, R4, 0x3fffff0, RZ, 0xc0, !PT ;  /* 0x03fffff004057812 */ /* 0x000fc400078ec0ff */
[----:B------:R-:W-:Y:S01]  /*0c20*/  LEA.HI R4, R4, R7, RZ, 0x1 ;  /* 0x0000000704047211 */ /* 0x000fe200078f08ff */
[----:B------:R-:W-:Y:S01]  /*0c30*/  IMAD.IADD R2, R13, 0x1, -R2 ;  /* 0x000000010d027824 */ /* 0x000fe200078e0a02 */
[----:B------:R-:W-:Y:S01]  /*0c40*/  LEA R9, R6, R9, 0x4 ;  /* 0x0000000906097211 */ /* 0x000fe200078e20ff */
[----:B------:R-:W-:Y:S01]  /*0c50*/  IMAD.IADD R5, R11, 0x1, -R5 ;  /* 0x000000010b057824 */ /* 0x000fe200078e0a05 */
[----:B------:R-:W-:Y:S02]  /*0c60*/  LOP3.LUT R204, R3, 0xfffffc00, RZ, 0xc0, !PT ;  /* 0xfffffc0003cc7812 */ /* 0x000fe400078ec0ff */
[----:B------:R-:W-:Y:S01]  /*0c70*/  LOP3.LUT R4, R4, 0x1ffffffe, RZ, 0xc0, !PT ;  /* 0x1ffffffe04047812 */ /* 0x000fe200078ec0ff */
[----:B------:R-:W-:Y:S01]  /*0c80*/  IMAD R6, R2, 0x40, R9 ;  /* 0x0000004002067824 */ /* 0x000fe200078e0209 */
[----:B------:R-:W-:Y:S01]  /*0c90*/  LEA.HI R2, R0, R11, RZ, 0x2 ;  /* 0x0000000b00027211 */ /* 0x000fe200078f10ff */
[----:B------:R-:W-:Y:S02]  /*0ca0*/  IMAD R5, R5, 0x40, R204 ;  /* 0x0000004005057824 */ /* 0x000fe400078e02cc */
[----:B------:R-:W-:Y:S01]  /*0cb0*/  IMAD.IADD R4, R7, 0x1, -R4 ;  /* 0x0000000107047824 */ /* 0x000fe200078e0a04 */
[----:B------:R-:W-:-:S02]  /*0cc0*/  SHF.R.S32.HI R195, RZ, 0x2, R2 ;  /* 0x00000002ffc37819 */ /* 0x000fc40000011402 */
[----:B------:R-:W-:Y:S01]  /*0cd0*/  LEA.HI R0, R0, R11, RZ, 0x3 ;  /* 0x0000000b00007211 */ /* 0x000fe200078f18ff */
[----:B------:R-:W-:Y:S01]  /*0ce0*/  IMAD R3, R4, 0x8, R5 ;  /* 0x0000000804037824 */ /* 0x000fe200078e0205 */
[C---:B------:R-:W-:Y:S02]  /*0cf0*/  IADD3 R7, R195.reuse, 0x40, RZ ;  /* 0x00000040c3077810 */ /* 0x040fe40007ffe0ff */
[----:B------:R-:W-:Y:S02]  /*0d00*/  LOP3.LUT R227, R2, 0xfffffffc, RZ, 0xc0, !PT ;  /* 0xfffffffc02e37812 */ /* 0x000fe400078ec0ff */
[----:B------:R0:W-:Y:S01]  /*0d10*/  STL [R1+0x18], R3 ;  /* 0x0000180301007387 */ /* 0x0001e20000100800 */
[----:B------:R-:W-:Y:S02]  /*0d20*/  SHF.R.S32.HI R2, RZ, 0x1f, R2 ;  /* 0x0000001fff027819 */ /* 0x000fe40000011402 */
[----:B------:R-:W-:Y:S01]  /*0d30*/  LOP3.LUT R212, R0, 0xfffffff8, RZ, 0xc0, !PT ;  /* 0xfffffff800d47812 */ /* 0x000fe200078ec0ff */
[----:B------:R-:W-:Y:S01]  /*0d40*/  VIADD R5, R195, 0x80 ;  /* 0x00000080c3057836 */ /* 0x000fe20000000000 */
[----:B------:R-:W-:-:S02]  /*0d50*/  LEA.HI R2, R2, R195, RZ, 0x3 ;  /* 0x000000c302027211 */ /* 0x000fc400078f18ff */
[----:B0-----:R-:W-:Y:S01]  /*0d60*/  SHF.R.S32.HI R3, RZ, 0x1f, R7 ;  /* 0x0000001fff037819 */ /* 0x001fe20000011407 */
[C---:B------:R-:W-:Y:S02]  /*0d70*/  IMAD.IADD R212, R11.reuse, 0x1, -R212 ;  /* 0x000000010bd47824 */ /* 0x040fe400078e0ad4 */
[----:B------:R-:W-:Y:S01]  /*0d80*/  IMAD.IADD R227, R11, 0x1, -R227 ;  /* 0x000000010be37824 */ /* 0x000fe200078e0ae3 */
[----:B------:R-:W-:Y:S01]  /*0d90*/  LEA.HI R3, R3, R7, RZ, 0x3 ;  /* 0x0000000703037211 */ /* 0x000fe200078f18ff */
[----:B------:R-:W-:Y:S01]  /*0da0*/  IMAD.SHL.U32 R201, R7, 0x80, RZ ;  /* 0x0000008007c97824 */ /* 0x000fe200078e00ff */
[----:B------:R-:W-:Y:S01]  /*0db0*/  LOP3.LUT R2, R2, 0xfffffff8, RZ, 0xc0, !PT ;  /* 0xfffffff802027812 */ /* 0x000fe200078ec0ff */
[----:B------:R-:W-:Y:S01]  /*0dc0*/  IMAD.SHL.U32 R203, R212, 0x8, RZ ;  /* 0x00000008d4cb7824 */ /* 0x000fe200078e00ff */
[----:B------:R-:W-:Y:S01]  /*0dd0*/  SHF.R.S32.HI R4, RZ, 0x1f, R5 ;  /* 0x0000001fff047819 */ /* 0x000fe20000011405 */
[----:B------:R-:W-:Y:S01]  /*0de0*/  IMAD.SHL.U32 R16, R227, 0x10, RZ ;  /* 0x00000010e3107824 */ /* 0x000fe200078e00ff */
[----:B------:R-:W-:Y:S01]  /*0df0*/  LOP3.LUT R201, R201, 0x380, RZ, 0xc0, !PT ;  /* 0x00000380c9c97812 */ /* 0x000fe200078ec0ff */
[----:B------:R-:W-:Y:S01]  /*0e00*/  IMAD.SHL.U32 R3, R3, 0x80, RZ ;  /* 0x0000008003037824 */ /* 0x000fe200078e00ff */
[----:B------:R-:W-:Y:S01]  /*0e10*/  LEA.HI R4, R4, R5, RZ, 0x3 ;  /* 0x0000000504047211 */ /* 0x000fe200078f18ff */
[----:B------:R-:W-:Y:S01]  /*0e20*/  IMAD.IADD R205, R195, 0x1, -R2 ;  /* 0x00000001c3cd7824 */ /* 0x000fe200078e0a02 */
[----:B------:R-:W-:Y:S01]  /*0e30*/  SHF.R.S32.HI R2, RZ, 0x1f, R203 ;  /* 0x0000001fff027819 */ /* 0x000fe200000114cb */
[----:B------:R-:W-:Y:S01]  /*0e40*/  IMAD.SHL.U32 R202, R5, 0x80, RZ ;  /* 0x0000008005ca7824 */ /* 0x000fe200078e00ff */
[----:B------:R-:W-:-:S02]  /*0e50*/  SHF.R.U32.HI R2, RZ, 0x3, R201 ;  /* 0x00000003ff027819 */ /* 0x000fc400000116c9 */
[----:B------:R-:W-:Y:S02]  /*0e60*/  LOP3.LUT R5, R201, 0x70, R16, 0xf8, !PT ;  /* 0x00000070c9057812 */ /* 0x000fe400078ef810 */
[----:B------:R-:W-:Y:S01]  /*0e70*/  LOP3.LUT R206, R3, 0xfffffc00, RZ, 0xc0, !PT ;  /* 0xfffffc0003ce7812 */ /* 0x000fe200078ec0ff */
[----:B------:R-:W-:-:S03]  /*0e80*/  VIADD R211, R203, 0x40 ;  /* 0x00000040cbd37836 */ /* 0x000fc60000000000 */
[----:B------:R-:W-:Y:S02]  /*0e90*/  LOP3.LUT R5, R206, R5, R2, 0xf6, !PT ;  /* 0x00000005ce057212 */ /* 0x000fe400078ef602 */
[----:B------:R-:W-:-:S03]  /*0ea0*/  SHF.R.S32.HI R2, RZ, 0x1f, R211 ;  /* 0x0000001fff027819 */ /* 0x000fc600000114d3 */
[----:B------:R-:W-:Y:S01]  /*0eb0*/  IMAD.IADD R2, R18, 0x1, R5 ;  /* 0x0000000112027824 */ /* 0x000fe200078e0205 */
[----:B------:R0:W-:Y:S04]  /*0ec0*/  STL [R1+0x14], R6 ;  /* 0x0000140601007387 */ /* 0x0001e80000100800 */
[----:B------:R0:W-:Y:S01]  /*0ed0*/  STL [R1+0x4], R2 ;  /* 0x0000040201007387 */ /* 0x0001e20000100800 */
[----:B------:R-:W-:Y:S02]  /*0ee0*/  SHF.R.S32.HI R222, RZ, 0x3, R0 ;  /* 0x00000003ffde7819 */ /* 0x000fe40000011400 */
[C---:B------:R-:W-:Y:S01]  /*0ef0*/  LEA.HI R0, R227.reuse, R227, RZ, 0x1 ;  /* 0x000000e3e3007211 */ /* 0x040fe200078f08ff */
[----:B------:R-:W-:-:S03]  /*0f00*/  IMAD.SHL.U32 R22, R227, 0x8, RZ ;  /* 0x00000008e3167824 */ /* 0x000fc600078e00ff */
[----:B------:R-:W-:Y:S01]  /*0f10*/  LOP3.LUT R0, R0, 0x1ffffffe, RZ, 0xc0, !PT ;  /* 0x1ffffffe00007812 */ /* 0x000fe200078ec0ff */
[----:B------:R-:W-:Y:S01]  /*0f20*/  VIADD R19, R16, 0x40 ;  /* 0x0000004010137836 */ /* 0x000fe20000000000 */
[----:B------:R-:W-:Y:S01]  /*0f30*/  LOP3.LUT R8, R8, 0x7ffffffc, RZ, 0xc0, !PT ;  /* 0x7ffffffc08087812 */ /* 0x000fe200078ec0ff */
[----:B------:R-:W-:Y:S01]  /*0f40*/  IMAD.SHL.U32 R4, R4, 0x80, RZ ;  /* 0x0000008004047824 */ /* 0x000fe200078e00ff */
[----:B------:R-:W-:Y:S01]  /*0f50*/  IADD3 R196, R22, 0x20, RZ ;  /* 0x0000002016c47810 */ /* 0x000fe20007ffe0ff */
        /* <DEDUP_REMOVED lines=11> */
[----:B------:R-:W-:-:S02]  /*1010*/  LOP3.LUT R209, R4, 0xfffffc00, RZ, 0xc0, !PT ;  /* 0xfffffc0004d17812 */ /* 0x000fc400078ec0ff */
[----:B0--3--:R-:W-:-:S07]  /*1020*/  LOP3.LUT R198, R12, 0x1, RZ, 0xfc, !PT ;  /* 0x000000010cc67812 */ /* 0x009fce00078efcff */
.L_x_10086:
[----:B0-2-4-:R-:W0:Y:S02]  /*1030*/  LDC.64 R2, c[0x0][0xc88] ;  /* 0x00032200ff027b82 */ /* 0x015e240000000a00 */
[----:B0-----:R-:W-:-:S05]  /*1040*/  IMAD.WIDE R2, R191, 0x4, R2 ;  /* 0x00000004bf027825 */ /* 0x001fca00078e0202 */
[----:B------:R0:W2:Y:S01]  /*1050*/  LDG.E R210, desc[UR60][R2.64] ;  /* 0x0000003c02d27981 */ /* 0x0000a2000c1e1900 */
[----:B------:R-:W-:Y:S05]  /*1060*/  YIELD ;  /* 0x0000000000007946 */ /* 0x000fea0003800000 */
[----:B------:R-:W-:Y:S01]  /*1070*/  ULDC.64 UR4, c[0x0][0xa28] ;  /* 0x00028a0000047ab9 */ /* 0x000fe20000000a00 */
[----:B------:R-:W-:Y:S01]  /*1080*/  ULDC.64 UR8, c[0x0][0xa18] ;  /* 0x0002860000087ab9 */ /* 0x000fe20000000a00 */
[----:B------:R-:W-:Y:S01]  /*1090*/  ISETP.NE.U32.AND P1, PT, RZ, UR4, PT ;  /* 0x00000004ff007c0c */ /* 0x000fe2000bf25070 */
[----:B------:R-:W-:Y:S01]  /*10a0*/  ULDC.64 UR6, c[0x0][0xa08] ;  /* 0x0002820000067ab9 */ /* 0x000fe20000000a00 */
[----:B0-----:R-:W-:Y:S01]  /*10b0*/  MOV R3, RZ ;  /* 0x000000ff00037202 */ /* 0x001fe20000000f00 */
[----:B------:R-:W-:Y:S01]  /*10c0*/  IMAD.MOV.U32 R87, RZ, RZ, RZ ;  /* 0x000000ffff577224 */ /* 0x000fe200078e00ff */
[----:B------:R-:W-:-:S02]  /*10d0*/  ISETP.NE.AND.EX P1, PT, RZ, UR5, PT, P1 ;  /* 0x00000005ff007c0c */ /* 0x000fc4000bf25310 */
[----:B------:R-:W-:-:S04]  /*10e0*/  ISETP.NE.U32.AND P0, PT, RZ, UR6, PT ;  /* 0x00000006ff007c0c */ /* 0x000fc8000bf05070 */
[----:B------:R-:W-:Y:S02]  /*10f0*/  ISETP.NE.AND.EX P0, PT, RZ, UR7, PT, P0 ;  /* 0x00000007ff007c0c */ /* 0x000fe4000bf05300 */
[----:B--2---:R-:W-:Y:S01]  /*1100*/  SHF.R.S32.HI R221, RZ, 0x1f, R210 ;  /* 0x0000001fffdd7819 */ /* 0x004fe200000114d2 */
[----:B------:R-:W-:-:S04]  /*1110*/  IMAD.SHL.U32 R214, R210, 0x4, RZ ;  /* 0x00000004d2d67824 */ /* 0x000fc800078e00ff */
[C---:B------:R-:W-:Y:S02]  /*1120*/  @P1 LEA R4, P2, R210.reuse, UR4, 0x2 ;  /* 0x00000004d2041c11 */ /* 0x040fe4000f8410ff */
[C-C-:B------:R-:W-:Y:S02]  /*1130*/  SHF.L.U64.HI R215, R210.reuse, 0x2, R221.reuse ;  /* 0x00000002d2d77819 */ /* 0x140fe400000102dd */
[----:B------:R-:W-:Y:S02]  /*1140*/  @P1 LEA.HI.X R5, R210, UR5, R221, 0x2, P2 ;  /* 0x00000005d2051c11 */ /* 0x000fe400090f14dd */
        /* <DEDUP_REMOVED lines=22> */
[----:B0--3--:R-:W-:Y:S06]  /*12b0*/  @P2 BRA `(.L_x_9907) ;  /* 0x0000000000242947 */ /* 0x009fec0003800000 */
        /* <DEDUP_REMOVED lines=9> */
.L_x_9907:
        /* <DEDUP_REMOVED lines=9> */
.L_x_9908:
[----:B------:R-:W-:Y:S05]  /*13e0*/  @!P0 BRA `(.L_x_9909) ;  /* 0x00000000000c8947 */ /* 0x000fea0003800000 */
[----:B------:R-:W2:Y:S04]  /*13f0*/  LDG.E R5, desc[UR60][R8.64] ;  /* 0x0000003c08057981 */ /* 0x000ea8000c1e1900 */
[----:B------:R-:W2:Y:S02]  /*1400*/  LDG.E R28, desc[UR60][R8.64+0x4] ;  /* 0x0000043c081c7981 */ /* 0x000ea4000c1e1900 */
[----:B--2---:R-:W-:-:S07]  /*1410*/  IMAD.IADD R28, R28, 0x1, -R5 ;  /* 0x000000011c1c7824 */ /* 0x004fce00078e0a05 */
.L_x_9909:
        /* <DEDUP_REMOVED lines=9> */
[----:B------:R-:W-:Y:S02]  /*14b0*/  ISETP.NE.U32.AND P1, PT, RZ, UR4, PT ;  /* 0x00000004ff007c0c */ /* 0x000fe4000bf25070 */
[----:B-----5:R-:W-:Y:S02]  /*14c0*/  MOV R24, R28 ;  /* 0x0000001c00187202 */ /* 0x020fe40000000f00 */
[----:B------:R-:W-:-:S13]  /*14d0*/  ISETP.NE.AND.EX P1, PT, RZ, UR5, PT, P1 ;  /* 0x00000005ff007c0c */ /* 0x000fda000bf25310 */
[----:B------:R-:W-:-:S04]  /*14e0*/  @P1 IADD3 R6, P2, R214, UR4, RZ ;  /* 0x00000004d6061c10 */ /* 0x000fc8000ff5e0ff */
[----:B------:R-:W-:-:S05]  /*14f0*/  @P1 IADD3.X R7, R215, UR5, RZ, P2, !PT ;  /* 0x00000005d7071c10 */ /* 0x000fca00097fe4ff */
[----:B------:R3:W5:Y:S01]  /*1500*/  @P1 LDG.E R24, desc[UR60][R6.64] ;  /* 0x0000003c06181981 */ /* 0x000762000c1e1900 */
[----:B-1----:R-:W-:Y:S01]  /*1510*/  ISETP.NE.AND P1, PT, R8, 0x1, PT ;  /* 0x000000010800780c */ /* 0x002fe20003f25270 */
[----:B------:R-:W-:Y:S02]  /*1520*/  IMAD.SHL.U32 R200, R189, 0x80, RZ ;  /* 0x00000080bdc87824 */ /* 0x000fe400078e00ff */
[----:B------:R-:W-:Y:S02]  /*1530*/  IMAD.IADD R8, R28, 0x1, -R3 ;  /* 0x000000011c087824 */ /* 0x000fe400078e0a03 */
[----:B0-----:R-:W-:-:S08]  /*1540*/  VIADD R4, R200, 0x7f ;  /* 0x0000007fc8047836 */ /* 0x001fd00000000000 */
[----:B------:R-:W0:Y:S08]  /*1550*/  @P1 LDC R11, c[0x0][0x44c] ;  /* 0x00011300ff0b1b82 */ /* 0x000e300000000800 */
[----:B------:R-:W1:Y:S01]  /*1560*/  @P1 LDC R5, c[0x0][0x450] ;  /* 0x00011400ff051b82 */ /* 0x000e620000000800 */
[----:B--2---:R-:W-:Y:S02]  /*1570*/  @P0 IMAD.IADD R25, R9, 0x1, -R0 ;  /* 0x0000000109190824 */ /* 0x004fe400078e0a00 */
[----:B0-----:R-:W-:-:S04]  /*1580*/  @P1 IMAD.HI.U32 R0, R4, R11, RZ ;  /* 0x0000000b04001227 */ /* 0x001fc800078e00ff */
[----:B------:R-:W-:Y:S01]  /*1590*/  IMAD.IADD R189, R8, 0x1, R25 ;  /* 0x0000000108bd7824 */ /* 0x000fe200078e0219 */
[----:B-1----:R-:W-:-:S03]  /*15a0*/  @P1 SHF.R.U32.HI R4, RZ, R5, R0 ;  /* 0x00000005ff041219 */ /* 0x002fc60000011600 */
[C---:B------:R-:W-:Y:S01]  /*15b0*/  VIADD R0, R189.reuse, 0x9f ;  /* 0x0000009fbd007836 */ /* 0x040fe20000000000 */
[----:B------:R-:W-:-:S03]  /*15c0*/  IADD3 R49, R189, 0xa0, -R191 ;  /* 0x000000a0bd317810 */ /* 0x000fc60007ffe8bf */
[----:B------:R-:W-:-:S04]  /*15d0*/  IMAD.HI R0, R0, 0x66666667, RZ ;  /* 0x6666666700007827 */ /* 0x000fc800078e02ff */
[----:B------:R-:W-:Y:S01]  /*15e0*/  IMAD.IADD R4, R49, 0x1, R4 ;  /* 0x0000000131047824 */ /* 0x000fe200078e0204 */
[----:B------:R-:W-:-:S03]  /*15f0*/  SHF.R.U32.HI R3, RZ, 0x1f, R0 ;  /* 0x0000001fff037819 */ /* 0x000fc60000011600 */
[----:B------:R-:W-:Y:S01]  /*1600*/  IMAD.HI R4, R4, 0x66666667, RZ ;  /* 0x6666666704047827 */ /* 0x000fe200078e02ff */
[----:B------:R-:W-:-:S04]  /*1610*/  LEA.HI.SX32 R48, R0, R3, 0x1a ;  /* 0x0000000300307211 */ /* 0x000fc800078fd2ff */
[----:B------:R-:W-:-:S04]  /*1620*/  SHF.R.U32.HI R5, RZ, 0x1f, R4 ;  /* 0x0000001fff057819 */ /* 0x000fc80000011604 */
        /* <DEDUP_REMOVED lines=10> */
[----:B------:R-:W-:-:S05]  /*16d0*/  @P0 IADD3 R0, R3, 0x9f, RZ ;  /* 0x0000009f03000810 */ /* 0x000fca0007ffe0ff */
[----:B------:R-:W-:-:S05]  /*16e0*/  @P0 IMAD.HI R0, R0, 0x66666667, RZ ;  /* 0x6666666700000827 */ /* 0x000fca00078e02ff */
[----:B------:R-:W-:-:S04]  /*16f0*/  @P0 SHF.R.U32.HI R3, RZ, 0x1f, R0 ;  /* 0x0000001fff030819 */ /* 0x000fc80000011600 */
[----:B------:R-:W-:Y:S02]  /*1700*/  @P0 LEA.HI.SX32 R26, R0, R3, 0x1a ;  /* 0x00000003001a0211 */ /* 0x000fe400078fd2ff */
        /* <DEDUP_REMOVED lines=23> */
.L_x_9912:
[----:B------:R-:W-:Y:S05]  /*1880*/  BSYNC B6 ;  /* 0x0000000000067941 */ /* 0x000fea0003800000 */
.L_x_9911:
        /* <DEDUP_REMOVED lines=20> */
.L_x_9914:
[----:B------:R-:W-:Y:S05]  /*19d0*/  BSYNC B6 ;  /* 0x0000000000067941 */ /* 0x000fea0003800000 */
.L_x_9913:
[----:B------:R-:W-:Y:S01]  /*19e0*/  ULDC.64 UR4, c[0x0][0x9f8] ;  /* 0x00027e0000047ab9 */ /* 0x000fe20000000a00 */
[----:B------:R-:W0:Y:S01]  /*19f0*/  LDC.64 R52, c[0x0][0x3f8] ;  /* 0x0000fe00ff347b82 */ /* 0x000e220000000a00 */
[----:B------:R-:W-:-:S04]  /*1a00*/  ISETP.NE.U32.AND P0, PT, RZ, UR4, PT ;  /* 0x00000004ff007c0c */ /* 0x000fc8000bf05070 */
[----:B------:R-:W-:-:S03]  /*1a10*/  ISETP.NE.AND.EX P0, PT, RZ, UR5, PT, P0 ;  /* 0x00000005ff007c0c */ /* 0x000fc6000bf05300 */
[----:B------:R-:W1:Y:S08]  /*1a20*/  LDC R29, c[0x0][0x3f4] ;  /* 0x0000fd00ff1d7b82 */ /* 0x000e700000000800 */
[----:B------:R-:W2:Y:S02]  /*1a30*/  LDC.64 R58, c[0x0][0x408] ;  /* 0x00010200ff3a7b82 */ /* 0x000ea40000000a00 */
[----:B------:R-:W-:-:S04]  /*1a40*/  @P0 IADD3 R4, P1, R214, UR4, RZ ;  /* 0x00000004d6040c10 */ /* 0x000fc8000ff3e0ff */
[----:B------:R-:W-:-:S05]  /*1a50*/  @P0 IADD3.X R5, R215, UR5, RZ, P1, !PT ;  /* 0x00000005d7050c10 */ /* 0x000fca0008ffe4ff */
[----:B------:R3:W4:Y:S01]  /*1a60*/  @P0 LDG.E R2, desc[UR60][R4.64] ;  /* 0x0000003c04020981 */ /* 0x000722000c1e1900 */
[----:B------:R-:W-:Y:S01]  /*1a70*/  SHF.R.S32.HI R3, RZ, 0x1f, R195 ;  /* 0x0000001fff037819 */ /* 0x000fe200000114c3 */
[----:B------:R-:W-:Y:S01]  /*1a80*/  IMAD.SHL.U32 R82, R205, 0x80, RZ ;  /* 0x00000080cd527824 */ /* 0x000fe200078e00ff */
[--C-:B------:R-:W-:Y:S01]  /*1a90*/  SHF.R.S32.HI R23, RZ, 0x1f, R22.reuse ;  /* 0x0000001fff177819 */ /* 0x100fe20000011416 */
[----:B------:R-:W3:Y:S01]  /*1aa0*/  S2R R30, SR_TID.X ;  /* 0x00000000001e7919 */ /* 0x000ee20000002100 */
[----:B-1----:R-:W-:Y:S01]  /*1ab0*/  ISETP.GE.AND P0, PT, R16, R29, PT ;  /* 0x0000001d1000720c */ /* 0x002fe20003f06270 */
[-C--:B0-----:R-:W-:Y:S01]  /*1ac0*/  IMAD R0, R3, R52.reuse, RZ ;  /* 0x0000003403007224 */ /* 0x081fe200078e02ff */
[----:B------:R-:W-:Y:S01]  /*1ad0*/  LOP3.LUT R82, R82, 0x380, RZ, 0xc0, !PT ;  /* 0x0000038052527812 */ /* 0x000fe200078ec0ff */
[C---:B------:R-:W-:Y:S01]  /*1ae0*/  IMAD.WIDE.U32 R6, R195.reuse, R52, R22 ;  /* 0x00000034c3067225 */ /* 0x040fe200078e0016 */
[----:B------:R-:W-:Y:S02]  /*1af0*/  SHF.R.U32.HI R77, RZ, 0x3, R202 ;  /* 0x00000003ff4d7819 */ /* 0x000fe400000116ca */
[----:B------:R-:W-:Y:S01]  /*1b00*/  SHF.R.U32.HI R76, RZ, 0x3, R82 ;  /* 0x00000003ff4c7819 */ /* 0x000fe20000011652 */
[----:B------:R-:W-:Y:S01]  /*1b10*/  IMAD R13, R195, R53, R0 ;  /* 0x00000035c30d7224 */ /* 0x000fe200078e0200 */
[C---:B------:R-:W-:Y:S01]  /*1b20*/  SHF.L.U64.HI R86, R52.reuse, 0x6, R53 ;  /* 0x0000000634567819 */ /* 0x040fe20000010235 */
[-C--:B--2---:R-:W-:Y:S01]  /*1b30*/  IMAD R0, R3, R58.reuse, RZ ;  /* 0x0000003a03007224 */ /* 0x084fe200078e02ff */
[----:B------:R-:W-:Y:S01]  /*1b40*/  SEL R3, R29, RZ, P0 ;  /* 0x000000ff1d037207 */ /* 0x000fe20000000000 */
[----:B---3--:R-:W-:Y:S01]  /*1b50*/  IMAD.WIDE.U32 R4, R195, R58, R22 ;  /* 0x0000003ac3047225 */ /* 0x008fe200078e0016 */
[----:B------:R-:W-:-:S02]  /*1b60*/  SHF.L.U64.HI R85, R52, 0x7, R53 ;  /* 0x0000000734557819 */ /* 0x000fc40000010235 */
[C-C-:B------:R-:W-:Y:S01]  /*1b70*/  SHF.L.U64.HI R81, R58.reuse, 0x6, R59.reuse ;  /* 0x000000063a517819 */ /* 0x140fe2000001023b */
[C---:B------:R-:W-:Y:S01]  /*1b80*/  IMAD R15, R195.reuse, R59, R0 ;  /* 0x0000003bc30f7224 */ /* 0x040fe200078e0200 */
[----:B------:R-:W-:Y:S01]  /*1b90*/  SHF.L.U64.HI R80, R58, 0x7, R59 ;  /* 0x000000073a507819 */ /* 0x000fe2000001023b */
[----:B------:R-:W-:Y:S01]  /*1ba0*/  IMAD.WIDE.U32 R8, R195, R52, R16 ;  /* 0x00000034c3087225 */ /* 0x000fe200078e0010 */
[----:B------:R-:W-:Y:S02]  /*1bb0*/  LOP3.LUT P1, RZ, R205, 0x4, RZ, 0xc0, !PT ;  /* 0x00000004cdff7812 */ /* 0x000fe4000782c0ff */
[----:B------:R-:W-:Y:S01]  /*1bc0*/  SHF.R.S32.HI R75, RZ, 0x1f, R190 ;  /* 0x0000001fff4b7819 */ /* 0x000fe200000114be */
[----:B------:R-:W-:Y:S02]  /*1bd0*/  IMAD.IADD R3, R16, 0x1, R3 ;  /* 0x0000000110037824 */ /* 0x000fe400078e0203 */
[----:B------:R-:W-:Y:S02]  /*1be0*/  IMAD.IADD R5, R5, 0x1, R15 ;  /* 0x0000000105057824 */ /* 0x000fe400078e020f */
[----:B------:R-:W-:Y:S01]  /*1bf0*/  IMAD.IADD R7, R7, 0x1, R13 ;  /* 0x0000000107077824 */ /* 0x000fe200078e020d */
[----:B------:R-:W-:Y:S01]  /*1c00*/  SHF.R.S32.HI R0, RZ, 0x1f, R3 ;  /* 0x0000001fff007819 */ /* 0x000fe20000011403 */
[----:B------:R-:W-:Y:S01]  /*1c10*/  IMAD.IADD R9, R13, 0x1, R9 ;  /* 0x000000010d097824 */ /* 0x000fe200078e0209 */
[----:B-----5:R-:W-:Y:S01]  /*1c20*/  SHF.R.S32.HI R13, RZ, 0x1f, R24 ;  /* 0x0000001fff0d7819 */ /* 0x020fe20000011418 */
[----:B------:R-:W-:Y:S01]  /*1c30*/  IMAD.WIDE.U32 R54, R24, R58, R4 ;  /* 0x0000003a18367225 */ /* 0x000fe200078e0004 */
[----:B------:R-:W-:-:S02]  /*1c40*/  LOP3.LUT R5, R82, 0x30, R16, 0xf8, !PT ;  /* 0x0000003052057812 */ /* 0x000fc400078ef810 */
[----:B------:R-:W-:Y:S01]  /*1c50*/  SHF.R.U32.HI R30, RZ, 0x7, R30 ;  /* 0x00000007ff1e7819 */ /* 0x000fe2000001161e */
[----:B------:R-:W-:Y:S01]  /*1c60*/  IMAD.WIDE.U32 R10, R195, R58, R16 ;  /* 0x0000003ac30a7225 */ /* 0x000fe200078e0010 */
[----:B------:R-:W-:Y:S02]  /*1c70*/  LEA.HI R3, R0, R3, RZ, 0x4 ;  /* 0x0000000300037211 */ /* 0x000fe400078f20ff */
[C---:B------:R-:W-:Y:S01]  /*1c80*/  ISETP.NE.AND P6, PT, R30.reuse, 0x1, PT ;  /* 0x000000011e00780c */ /* 0x040fe20003fc5270 */
[----:B------:R-:W-:Y:S01]  /*1c90*/  IMAD R0, R13, R52, RZ ;  /* 0x000000340d007224 */ /* 0x000fe200078e02ff */
[----:B------:R-:W-:Y:S01]  /*1ca0*/  LOP3.LUT R5, R5, R76, RZ, 0x3c, !PT ;  /* 0x0000004c05057212 */ /* 0x000fe200078e3cff */
[----:B------:R-:W-:Y:S01]  /*1cb0*/  VIADD R74, R30, 0x8 ;  /* 0x000000081e4a7836 */ /* 0x000fe20000000000 */
[----:B------:R-:W-:Y:S01]  /*1cc0*/  IADD3 R11, R15, R11, RZ ;  /* 0x0000000b0f0b7210 */ /* 0x000fe20007ffe0ff */
[----:B------:R-:W-:Y:S01]  /*1cd0*/  IMAD R67, R24, R53, R0 ;  /* 0x0000003518437224 */ /* 0x000fe200078e0200 */
[----:B------:R-:W-:Y:S01]  /*1ce0*/  LOP3.LUT R0, R201, 0x70, R3, 0xf8, !PT ;  /* 0x00000070c9007812 */ /* 0x000fe200078ef803 */
[----:B------:R-:W-:Y:S01]  /*1cf0*/  IMAD.IADD R69, R204, 0x1, R5 ;  /* 0x00000001cc457824 */ /* 0x000fe200078e0205 */
[----:B------:R-:W-:Y:S01]  /*1d00*/  LOP3.LUT R5, R82, 0x70, R3, 0xf8, !PT ;  /* 0x0000007052057812 */ /* 0x000fe200078ef803 */
[----:B------:R-:W-:Y:S01]  /*1d10*/  IMAD R13, R13, R58, RZ ;  /* 0x0000003a0d0d7224 */ /* 0x000fe200078e02ff */
[----:B------:R-:W-:Y:S01]  /*1d20*/  SHF.R.U32.HI R30, RZ, 0x3, R201 ;  /* 0x00000003ff1e7819 */ /* 0x000fe200000116c9 */
        /* <DEDUP_REMOVED lines=9> */
[----:B------:R-:W-:Y:S01]  /*1dc0*/  LOP3.LUT R5, R5, R76, RZ, 0x3c, !PT ;  /* 0x0000004c05057212 */ /* 0x000fe200078e3cff */
[----:B------:R-:W-:Y:S01]  /*1dd0*/  IMAD.WIDE.U32 R50, R24, R52, R8 ;  /* 0x0000003418327225 */ /* 0x000fe200078e0008 */
[----:B------:R-:W-:Y:S02]  /*1de0*/  LOP3.LUT R3, R0, R30, RZ, 0x3c, !PT ;  /* 0x0000001e00037212 */ /* 0x000fe400078e3cff */
[----:B------:R-:W-:Y:S01]  /*1df0*/  ISETP.GE.AND P2, PT, R19, UR4, PT ;  /* 0x0000000413007c0c */ /* 0x000fe2000bf46270 */
[----:B------:R-:W-:Y:S01]  /*1e00*/  IMAD.WIDE.U32 R52, R52, 0xa0, RZ ;  /* 0x000000a034347825 */ /* 0x000fe200078e00ff */
[----:B------:R-:W-:Y:S02]  /*1e10*/  LOP3.LUT R0, R4, R77, RZ, 0x3c, !PT ;  /* 0x0000004d04007212 */ /* 0x000fe400078e3cff */
[----:B------:R-:W-:Y:S01]  /*1e20*/  ISETP.GE.AND P1, PT, R16, UR4, PT ;  /* 0x0000000410007c0c */ /* 0x000fe2000bf26270 */
[----:B------:R-:W-:Y:S01]  /*1e30*/  IMAD R13, R24, R59, R13 ;  /* 0x0000003b180d7224 */ /* 0x000fe200078e020d */
[----:B------:R-:W-:Y:S01]  /*1e40*/  IADD3 R71, R53, R71, RZ ;  /* 0x0000004735477210 */ /* 0x000fe20007ffe0ff */
[----:B------:R-:W-:Y:S01]  /*1e50*/  IMAD R7, R59, 0xa0, RZ ;  /* 0x000000a03b077824 */ /* 0x000fe200078e02ff */
[----:B------:R-:W-:Y:S01]  /*1e60*/  P2R R89, PR, RZ, 0x4 ;  /* 0x00000004ff597803 */ /* 0x000fe20000000000 */
[C---:B------:R-:W-:Y:S01]  /*1e70*/  IMAD.SHL.U32 R79, R58.reuse, 0x40, RZ ;  /* 0x000000403a4f7824 */ /* 0x040fe200078e00ff */
[----:B------:R-:W-:Y:S01]  /*1e80*/  SHF.R.S32.HI R61, RZ, 0x1f, R63 ;  /* 0x0000001fff3d7819 */ /* 0x000fe2000001143f */
[----:B------:R-:W-:Y:S01]  /*1e90*/  IMAD.SHL.U32 R78, R58, 0x80, RZ ;  /* 0x000000803a4e7824 */ /* 0x000fe200078e00ff */
[----:B------:R-:W-:Y:S01]  /*1ea0*/  IADD3 R0, R209, R0, RZ ;  /* 0x00000000d1007210 */ /* 0x000fe20007ffe0ff */
[----:B------:R-:W-:-:S04]  /*1eb0*/  IMAD.WIDE.U32 R56, R24, R58, R10 ;  /* 0x0000003a18387225 */ /* 0x000fc800078e000a */
        /* <DEDUP_REMOVED lines=13> */
.L_x_9989:
        /* <DEDUP_REMOVED lines=32> */
[----:B------:R-:W-:Y:S01]  /*2190*/  IMAD.MOV R9, RZ, RZ, -R9 ;  /* 0x000000ffff097224 */ /* 0x000fe200078e0a09 */
[----:B------:R-:W-:Y:S01]  /*21a0*/  @P4 IADD3 R91, R5, -0x40, RZ ;  /* 0xffffffc0055b4810 */ /* 0x000fe20007ffe0ff */
[----:B------:R-:W-:Y:S01]  /*21b0*/  BSSY B0, `(.L_x_9915) ;  /* 0x00006f6000007945 */ /* 0x000fe20003800000 */
[----:B------:R-:W-:-:S02]  /*21c0*/  IMAD.IADD R92, R18, 0x1, R5 ;  /* 0x00000001125c7824 */ /* 0x000fc400078e0205 */
[----:B------:R-:W-:Y:S02]  /*21d0*/  IMAD R94, R94, R9, R11 ;  /* 0x000000095e5e7224 */ /* 0x000fe400078e020b */
[----:B------:R-:W-:-:S05]  /*21e0*/  IMAD.IADD R91, R18, 0x1, R91 ;  /* 0x00000001125b7824 */ /* 0x000fca00078e025b */
        /* <DEDUP_REMOVED lines=65> */
.L_x_9919:
[----:B------:R-:W-:Y:S05]  /*2600*/  BSYNC B1 ;  /* 0x0000000000017941 */ /* 0x000fea0003800000 */
.L_x_9918:
[----:B0-----:R-:W-:Y:S01]  /*2610*/  VIADD R10, R195, 0x40 ;  /* 0x00000040c30a7836 */ /* 0x001fe20000000000 */
[----:B------:R-:W-:Y:S01]  /*2620*/  BSSY B1, `(.L_x_9920) ;  /* 0x0000019000017945 */ /* 0x000fe20003800000 */
[----:B-----5:R-:W-:Y:S01]  /*2630*/  IMAD.MOV.U32 R111, RZ, RZ, R44 ;  /* 0x000000ffff6f7224 */ /* 0x020fe200078e002c */
[----:B------:R-:W-:Y:S02]  /*2640*/  MOV R115, R98 ;  /* 0x0000006200737202 */ /* 0x000fe40000000f00 */
        /* <DEDUP_REMOVED lines=22> */
.L_x_9921:
[----:B------:R-:W-:Y:S05]  /*27b0*/  BSYNC B1 ;  /* 0x0000000000017941 */ /* 0x000fea0003800000 */
.L_x_9920:
        /* <DEDUP_REMOVED lines=22> */
.L_x_9923:
[----:B------:R-:W-:Y:S05]  /*2920*/  BSYNC B1 ;  /* 0x0000000000017941 */ /* 0x000fea0003800000 */
.L_x_9922:
[----:B------:R-:W-:Y:S01]  /*2930*/  ISETP.NE.AND P5, PT, R198, 0x3, PT ;  /* 0x00000003c600780c */ /* 0x000fe20003fa5270 */
[----:B------:R-:W-:Y:S01]  /*2940*/  IMAD.MOV.U32 R114, RZ, RZ, R42 ;  /* 0x000000ffff727224 */ /* 0x000fe200078e002a */
[----:B-----5:R-:W-:Y:S01]  /*2950*/  MOV R107, R30 ;  /* 0x0000001e006b7202 */ /* 0x020fe20000000f00 */
[----:B------:R-:W-:Y:S02]  /*2960*/  IMAD.MOV.U32 R121, RZ, RZ, R46 ;  /* 0x000000ffff797224 */ /* 0x000fe400078e002e */
[----:B------:R-:W-:Y:S02]  /*2970*/  IMAD.MOV.U32 R109, RZ, RZ, R34 ;  /* 0x000000ffff6d7224 */ /* 0x000fe400078e0022 */
[----:B------:R-:W-:Y:S02]  /*2980*/  IMAD.MOV.U32 R112, RZ, RZ, R38 ;  /* 0x000000ffff707224 */ /* 0x000fe400078e0026 */
[----:B------:R-:W-:Y:S02]  /*2990*/  IMAD.MOV.U32 R110, RZ, RZ, R36 ;  /* 0x000000ffff6e7224 */ /* 0x000fe400078e0024 */
[----:B------:R-:W-:-:S02]  /*29a0*/  IMAD.MOV.U32 R113, RZ, RZ, R40 ;  /* 0x000000ffff717224 */ /* 0x000fc400078e0028 */
[----:B------:R-:W-:Y:S02]  /*29b0*/  IMAD.MOV.U32 R104, RZ, RZ, R8 ;  /* 0x000000ffff687224 */ /* 0x000fe400078e0008 */
[----:B------:R-:W-:Y:S02]  /*29c0*/  IMAD.MOV.U32 R106, RZ, RZ, R28 ;  /* 0x000000ffff6a7224 */ /* 0x000fe400078e001c */
[----:B------:R-:W-:Y:S01]  /*29d0*/  IMAD.MOV.U32 R108, RZ, RZ, R32 ;  /* 0x000000ffff6c7224 */ /* 0x000fe200078e0020 */
[----:B------:R-:W-:Y:S06]  /*29e0*/  @!P5 BRA `(.L_x_9924) ;  /* 0x000000000004d947 */ /* 0x000fec0003800000 */
[----:B------:R-:W-:Y:S01]  /*29f0*/  BPT.TRAP 0x1 ;  /* 0x000000040000795c */ /* 0x000fe20000300000 */
.L_x_9924:
[----:B------:R-:W-:Y:S01]  /*2a00*/  IMAD R88, R192, 0x8, R18 ;  /* 0x00000008c0587824 */ /* 0x000fe200078e0212 */
[----:B------:R-:W-:Y:S01]  /*2a10*/  SHF.L.U32 R100, R199, 0x1f, RZ ;  /* 0x0000001fc7647819 */ /* 0x000fe200000006ff */
[----:B------:R-:W-:Y:S03]  /*2a20*/  BSSY B1, `(.L_x_9925) ;  /* 0x0000003000017945 */ /* 0x000fe60003800000 */
[----:B------:R-:W1:Y:S02]  /*2a30*/  SYNCS.PHASECHK.TRANS64.TRYWAIT P6, [R88+URZ+0x22890], R100 ;  /* 0x02289064580075a7 */ /* 0x000e6400080c017f */
[----:B-1----:R-:W-:Y:S05]  /*2a40*/  @!P6 BRA `(.L_x_9926) ;  /* 0x0000021000c4e947 */ /* 0x002fea0003800000 */
.L_x_10219:
[----:B------:R-:W-:Y:S05]  /*2a50*/  BSYNC B1 ;  /* 0x0000000000017941 */ /* 0x000fea0003800000 */
.L_x_9925:
[----:B------:R-:W-:-:S03]  /*2a60*/  UMOV UR4, 0xffffffff ;  /* 0xffffffff00047882 */ /* 0x000fc60000000000 */
[----:B------:R-:W-:Y:S05]  /*2a70*/  BRA.DIV UR4, `(.L_x_9927) ;  /* 0x0000021204cc7947 */ /* 0x000fea000b800000 */
[----:B------:R2:W3:Y:S04]  /*2a80*/  SHFL.IDX PT, R103, R102, RZ, 0x1c1f ;  /* 0x001c1fff66677589 */ /* 0x0004e800000e0000 */
[----:B------:R2:W4:Y:S02]  /*2a90*/  SHFL.IDX PT, R14, R101, RZ, 0x1c1f ;  /* 0x001c1fff650e7589 */ /* 0x00052400000e0000 */
.L_x_10223:
        /* <DEDUP_REMOVED lines=25> */
[----:B------:R-:W-:-:S02]  /*2c30*/  LOP3.LUT R116, R98, 0xff00, R15, 0xf8, !PT ;  /* 0x0000ff0062747812 */ /* 0x000fc400078ef80f */
[----:B------:R-:W-:Y:S02]  /*2c40*/  F2FP.F16.E4M3.UNPACK_B R4, R5 ;  /* 0x00000005ff04723e */ /* 0x000fe400020006ff */
[----:B------:R-:W-:Y:S02]  /*2c50*/  SHF.L.U32 R47, R99, 0x10, RZ ;  /* 0x00000010632f7819 */ /* 0x000fe400000006ff */
        /* <DEDUP_REMOVED lines=89> */
.L_x_9933:
[----:B------:R-:W-:Y:S05]  /*31f0*/  BSYNC B3 ;  /* 0x0000000000037941 */ /* 0x000fea0003800000 */
.L_x_9932:
[----:B0-----:R0:W-:Y:S02]  /*3200*/  ST.E.128 desc[UR60][R10.64], R4 ;  /* 0x000000040a007985 */ /* 0x0011e4000c101d3c */
.L_x_9931:
[----:B------:R-:W-:Y:S05]  /*3210*/  BSYNC B2 ;  /* 0x0000000000027941 */ /* 0x000fea0003800000 */
.L_x_9930:
        /* <DEDUP_REMOVED lines=115> */
.L_x_9935:
[----:B------:R-:W-:Y:S05]  /*3950*/  BSYNC B2 ;  /* 0x0000000000027941 */ /* 0x000fea0003800000 */
.L_x_9934:
[----:B0-----:R0:W-:Y:S02]  /*3960*/  ST.E.128 desc[UR60][R10.64], R4 ;  /* 0x000000040a007985 */ /* 0x0011e4000c101d3c */
.L_x_9929:
[----:B------:R-:W-:Y:S05]  /*3970*/  BSYNC B1 ;  /* 0x0000000000017941 */ /* 0x000fea0003800000 */
.L_x_9928:
[----:B------:R-:W-:-:S03]  /*3980*/  UMOV UR4, 0xffffffff ;  /* 0xffffffff00047882 */ /* 0x000fc60000000000 */
[----:B------:R-:W-:Y:S05]  /*3990*/  BRA.DIV UR4, `(.L_x_9936) ;  /* 0x00000206044c7947 */ /* 0x000fea000b800000 */
[----:B------:R0:W0:Y:S04]  /*39a0*/  SHFL.IDX PT, R43, R102, 0x1, 0x1c1f ;  /* 0x003c1f00662b7f89 */ /* 0x00002800000e0000 */
[----:B----4-:R4:W0:Y:S02]  /*39b0*/  SHFL.IDX PT, R14, R101, 0x1, 0x1c1f ;  /* 0x003c1f00650e7f89 */ /* 0x01082400000e0000 */
.L_x_10227:
        /* <DEDUP_REMOVED lines=12> */
[----:B------:R-:W-:Y:S02]  /*3a80*/  LOP3.LUT R12, R39, 0xff, RZ, 0xc0, !PT ;  /* 0x000000ff270c7812 */ /* 0x000fe400078ec0ff */
        /* <DEDUP_REMOVED lines=13> */
[----:B------:R-:W-:-:S02]  /*3b60*/  MOV R13, R6 ;  /* 0x00000006000d7202 */ /* 0x000fc40000000f00 */
[----:B------:R-:W-:Y:S02]  /*3b70*/  LOP3.LUT R38, R38, 0xff00, R39, 0xf8, !PT ;  /* 0x0000ff0026267812 */ /* 0x000fe400078ef827 */
        /* <DEDUP_REMOVED lines=44> */
[----:B---3--:R-:W-:Y:S01]  /*3e40*/  F2FP.SATFINITE.E4M3.F32.PACK_AB_MERGE_C R103, R42, R39, RZ ;  /* 0x000000272a67723e */ /* 0x008fe200048070ff */
        /* <DEDUP_REMOVED lines=45> */
.L_x_9942:
[----:B------:R-:W-:Y:S05]  /*4120*/  BSYNC B3 ;  /* 0x0000000000037941 */ /* 0x000fea0003800000 */
.L_x_9941:
[----:B0-----:R0:W-:Y:S02]  /*4130*/  ST.E.128 desc[UR60][R10.64], R4 ;  /* 0x000000040a007985 */ /* 0x0011e4000c101d3c */
.L_x_9940:
[----:B------:R-:W-:Y:S05]  /*4140*/  BSYNC B2 ;  /* 0x0000000000027941 */ /* 0x000fea0003800000 */
.L_x_9939:
        /* <DEDUP_REMOVED lines=15> */
[----:B------:R-:W-:Y:S02]  /*4240*/  LOP3.LUT R15, R37, 0xff, RZ, 0xc0, !PT ;  /* 0x000000ff250f7812 */ /* 0x000fe400078ec0ff */
[----:B------:R-:W-:-:S02]  /*4250*/  SHF.R.U32.HI R34, RZ, 0x18, R37 ;  /* 0x00000018ff227819 */ /* 0x000fc40000011625 */
[----:B------:R-:W-:Y:S02]  /*4260*/  SHF.R.U32.HI R35, RZ, 0x8, R37 ;  /* 0x00000008ff237819 */ /* 0x000fe40000011625 */
        /* <DEDUP_REMOVED lines=99> */
.L_x_9944:
[----:B------:R-:W-:Y:S05]  /*48a0*/  BSYNC B2 ;  /* 0x0000000000027941 */ /* 0x000fea0003800000 */
.L_x_9943:
[----:B0-----:R0:W-:Y:S02]  /*48b0*/  ST.E.128 desc[UR60][R10.64], R4 ;  /* 0x000000040a007985 */ /* 0x0011e4000c101d3c */
.L_x_9938:
[----:B------:R-:W-:Y:S05]  /*48c0*/  BSYNC B1 ;  /* 0x0000000000017941 */ /* 0x000fea0003800000 */
.L_x_9937:
[----:B------:R-:W-:-:S03]  /*48d0*/  UMOV UR4, 0xffffffff ;  /* 0xffffffff00047882 */ /* 0x000fc60000000000 */
[----:B------:R-:W-:Y:S05]  /*48e0*/  BRA.DIV UR4, `(.L_x_9945) ;  /* 0x000001f604c07947 */ /* 0x000fea000b800000 */
[----:B------:R1:W1:Y:S04]  /*48f0*/  SHFL.IDX PT, R35, R102, 0x2, 0x1c1f ;  /* 0x005c1f0066237f89 */ /* 0x00026800000e0000 */
[----:B0-----:R0:W0:Y:S02]  /*4900*/  SHFL.IDX PT, R14, R101, 0x2, 0x1c1f ;  /* 0x005c1f00650e7f89 */ /* 0x00102400000e0000 */
.L_x_10231:
[----:B------:R-:W-:Y:S05]  /*4910*/  @P4 BRA `(.L_x_9946) ;  /* 0x0000004400fc4947 */ /* 0x000fea0003800000 */
[----:B------:R-:W-:Y:S04]  /*4920*/  BSSY B1, `(.L_x_9947) ;  /* 0x0000076000017945 */ /* 0x000fe80003800000 */
[----:B------:R-:W-:Y:S05]  /*4930*/  @P1 BRA `(.L_x_9948) ;  /* 0x0000000400d01947 */ /* 0x000fea0003800000 */
[----:B------:R2:W2:Y:S01]  /*4940*/  LDS.128 R4, [R92+0x1c400] ;  /* 0x01c400005c047984 */ /* 0x0004a20000000c00 */
[----:B0-----:R-:W-:Y:S01]  /*4950*/  IADD3 R10, P2, R16, R14, RZ ;  /* 0x0000000e100a7210 */ /* 0x001fe20007f5e0ff */
[----:B------:R-:W-:Y:S04]  /*4960*/  BSSY B2, `(.L_x_9949) ;  /* 0x0000070000027945 */ /* 0x000fe80003800000 */
[----:B-1----:R-:W-:Y:S01]  /*4970*/  IMAD.X R11, R35, 0x1, R17, P2 ;  /* 0x00000001230b7824 */ /* 0x002fe200010e0611 */
[----:B------:R-:W-:-:S13]  /*4980*/  ISETP.GE.AND P2, PT, R22, R105, PT ;  /* 0x000000691600720c */ /* 0x000fda0003f46270 */
[----:B------:R-:W-:Y:S05]  /*4990*/  @P2 BRA `(.L_x_9950) ;  /* 0x0000000400b02947 */ /* 0x000fea0003800000 */
[--C-:B------:R-:W-:Y:S01]  /*49a0*/  SHF.R.U32.HI R38, RZ, 0x10, R31.reuse ;  /* 0x00000010ff267819 */ /* 0x100fe2000001161f */
[----:B--2---:R-:W-:Y:S01]  /*49b0*/  IMAD.MOV.U32 R13, RZ, RZ, R6 ;  /* 0x000000ffff0d7224 */ /* 0x004fe200078e0006 */
        /* <DEDUP_REMOVED lines=106> */
.L_x_9950:
[----:B------:R-:W-:Y:S05]  /*5060*/  BSYNC B2 ;  /* 0x0000000000027941 */ /* 0x000fea0003800000 */
.L_x_9949:
[----:B--2---:R0:W-:Y:S02]  /*5070*/  ST.E.128 desc[UR60][R10.64], R4 ;  /* 0x000000040a007985 */ /* 0x0041e4000c101d3c */
.L_x_9948:
[----:B------:R-:W-:Y:S05]  /*5080*/  BSYNC B1 ;  /* 0x0000000000017941 */ /* 0x000fea0003800000 */
.L_x_9947:
[----:B------:R-:W-:-:S13]  /*5090*/  ISETP.NE.AND P2, PT, R89, RZ, PT ;  /* 0x000000ff5900720c */ /* 0x000fda0003f45270 */
[----:B------:R-:W-:Y:S05]  /*50a0*/  @P2 BRA `(.L_x_9946) ;  /* 0x0000004000182947 */ /* 0x000fea0003800000 */
[----:B0-----:R0:W0:Y:S01]  /*50b0*/  LDS.128 R4, [R91+0x1c400] ;  /* 0x01c400005b047984 */ /* 0x0010220000000c00 */
[----:B------:R-:W-:Y:S01]  /*50c0*/  IADD3 R14, P2, R19, R14, RZ ;  /* 0x0000000e130e7210 */ /* 0x000fe20007f5e0ff */
[----:B------:R-:W-:Y:S04]  /*50d0*/  BSSY B1, `(.L_x_9951) ;  /* 0x000006f000017945 */ /* 0x000fe80003800000 */
[----:B-1----:R-:W-:Y:S01]  /*50e0*/  IMAD.X R15, R35, 0x1, R194, P2 ;  /* 0x00000001230f7824 */ /* 0x002fe200010e06c2 */
        /* <DEDUP_REMOVED lines=107> */
[----:B------:R-:W-:Y:S02]  /*57a0*/  F2FP.SATFINITE.E4M3.F32.PACK_AB_MERGE_C R4, R104, R31, R36 ;  /* 0x0000001f6804723e */ /* 0x000fe40004807024 */
[----:B------:R-:W-:-:S07]  /*57b0*/  MOV R6, R28 ;  /* 0x0000001c00067202 */ /* 0x000fce0000000f00 */
.L_x_9952:
[----:B------:R-:W-:Y:S05]  /*57c0*/  BSYNC B1 ;  /* 0x0000000000017941 */ /* 0x000fea0003800000 */
.L_x_9951:
[----:B0-----:R0:W-:Y:S01]  /*57d0*/  ST.E.128 desc[UR60][R14.64], R4 ;  /* 0x000000040e007985 */ /* 0x0011e2000c101d3c */
[----:B------:R-:W-:Y:S05]  /*57e0*/  BRA `(.L_x_9946) ;  /* 0x0000003800487947 */ /* 0x000fea0003800000 */
.L_x_9917:
[C---:B------:R-:W-:Y:S01]  /*57f0*/  VIADD R8, R195.reuse, 0x40 ;  /* 0x00000040c3087836 */ /* 0x040fe20000000000 */
        /* <DEDUP_REMOVED lines=52> */
[----:B------:R-:W-:Y:S02]  /*5b40*/  ISETP.GE.AND P2, PT, R16, R105, PT ;  /* 0x000000691000720c */ /* 0x000fe40003f46270 */
[----:B--2---:R-:W-:Y:S01]  /*5b50*/  MOV R117, R30 ;  /* 0x0000001e00757202 */ /* 0x004fe20000000f00 */
[----:B------:R-:W-:Y:S02]  /*5b60*/  IMAD.MOV.U32 R119, RZ, RZ, R28 ;  /* 0x000000ffff777224 */ /* 0x000fe400078e001c */
[----:B---3--:R-:W-:Y:S02]  /*5b70*/  IMAD.MOV.U32 R113, RZ, RZ, R38 ;  /* 0x000000ffff717224 */ /* 0x008fe400078e0026 */
[----:B------:R-:W-:-:S02]  /*5b80*/  IMAD.MOV.U32 R114, RZ, RZ, R36 ;  /* 0x000000ffff727224 */ /* 0x000fc400078e0024 */
[----:B----4-:R-:W-:Y:S02]  /*5b90*/  IMAD.MOV.U32 R109, RZ, RZ, R42 ;  /* 0x000000ffff6d7224 */ /* 0x010fe400078e002a */
[----:B------:R-:W-:Y:S02]  /*5ba0*/  IMAD.MOV.U32 R108, RZ, RZ, R40 ;  /* 0x000000ffff6c7224 */ /* 0x000fe400078e0028 */
[----:B-----5:R-:W-:Y:S01]  /*5bb0*/  IMAD.MOV.U32 R107, RZ, RZ, R46 ;  /* 0x000000ffff6b7224 */ /* 0x020fe200078e002e */
[----:B------:R-:W-:Y:S01]  /*5bc0*/  MOV R105, R44 ;  /* 0x0000002c00697202 */ /* 0x000fe20000000f00 */
[----:B------:R-:W-:Y:S02]  /*5bd0*/  IMAD.MOV.U32 R116, RZ, RZ, R6 ;  /* 0x000000ffff747224 */ /* 0x000fe400078e0006 */
[----:B------:R-:W-:Y:S02]  /*5be0*/  IMAD.MOV.U32 R118, RZ, RZ, R4 ;  /* 0x000000ffff767224 */ /* 0x000fe400078e0004 */
[----:B------:R-:W-:-:S02]  /*5bf0*/  IMAD.MOV.U32 R110, RZ, RZ, R34 ;  /* 0x000000ffff6e7224 */ /* 0x000fc400078e0022 */
[----:B------:R-:W-:Y:S01]  /*5c00*/  IMAD.MOV.U32 R112, RZ, RZ, R32 ;  /* 0x000000ffff707224 */ /* 0x000fe200078e0020 */
[----:B------:R-:W-:Y:S06]  /*5c10*/  @!P5 BRA `(.L_x_9953) ;  /* 0x000000000004d947 */ /* 0x000fec0003800000 */
[----:B------:R-:W-:Y:S01]  /*5c20*/  BPT.TRAP 0x1 ;  /* 0x000000040000795c */ /* 0x000fe20000300000 */
.L_x_9953:
[----:B------:R-:W-:Y:S01]  /*5c30*/  IMAD R88, R192, 0x8, R18 ;  /* 0x00000008c0587824 */ /* 0x000fe200078e0212 */
[----:B------:R-:W-:Y:S01]  /*5c40*/  SHF.L.U32 R100, R199, 0x1f, RZ ;  /* 0x0000001fc7647819 */ /* 0x000fe200000006ff */
[----:B------:R-:W0:Y:S01]  /*5c50*/  LDC R103, c[0x0][0x2f4] ;  /* 0x0000bd00ff677b82 */ /* 0x000e220000000800 */
[----:B------:R-:W-:Y:S02]  /*5c60*/  BSSY B1, `(.L_x_9954) ;  /* 0x0000003000017945 */ /* 0x000fe40003800000 */
[----:B------:R-:W1:Y:S02]  /*5c70*/  SYNCS.PHASECHK.TRANS64.TRYWAIT P3, [R88+URZ+0x22890], R100 ;  /* 0x02289064580075a7 */ /* 0x000e64000806017f */
[----:B-1----:R-:W-:Y:S05]  /*5c80*/  @!P3 BRA `(.L_x_9955) ;  /* 0x000001e40020b947 */ /* 0x002fea0003800000 */
.L_x_10232:
[----:B------:R-:W-:Y:S05]  /*5c90*/  BSYNC B1 ;  /* 0x0000000000017941 */ /* 0x000fea0003800000 */
.L_x_9954:
[----:B------:R-:W-:Y:S01]  /*5ca0*/  UMOV UR4, 0xffffffff ;  /* 0xffffffff00047882 */ /* 0x000fe20000000000 */
[----:B0-----:R-:W-:Y:S02]  /*5cb0*/  IMAD.IADD R111, R103, 0x1, -R72 ;  /* 0x00000001676f7824 */ /* 0x001fe400078e0a48 */
[----:B------:R-:W-:Y:S05]  /*5cc0*/  BRA.DIV UR4, `(.L_x_9956) ;  /* 0x000001e604247947 */ /* 0x000fea000b800000 */
[----:B------:R0:W2:Y:S04]  /*5cd0*/  SHFL.IDX PT, R104, R102, RZ, 0x1c1f ;  /* 0x001c1fff66687589 */ /* 0x0000a800000e0000 */
[----:B------:R0:W3:Y:S02]  /*5ce0*/  SHFL.IDX PT, R106, R101, RZ, 0x1c1f ;  /* 0x001c1fff656a7589 */ /* 0x0000e400000e0000 */
.L_x_10236:
        /* <DEDUP_REMOVED lines=37> */
[----:B------:R-:W-:Y:S02]  /*5f40*/  SHF.R.U32.HI R126, RZ, 0x10, R31 ;  /* 0x00000010ff7e7819 */ /* 0x000fe4000001161f */
[----:B------:R-:W-:Y:S01]  /*5f50*/  SHF.R.U32.HI R128, RZ, 0x10, R5 ;  /* 0x00000010ff807819 */ /* 0x000fe20000011605 */
[----:B------:R-:W-:Y:S01]  /*5f60*/  IMAD.SHL.U32 R5, R129, 0x100, RZ ;  /* 0x0000010081057824 */ /* 0x000fe200078e00ff */
[----:B---3--:R-:W-:Y:S01]  /*5f70*/  MOV R31, R12 ;  /* 0x0000000c001f7202 */ /* 0x008fe20000000f00 */
[----:B------:R-:W-:Y:S01]  /*5f80*/  IMAD.SHL.U32 R121, R121, 0x100, RZ ;  /* 0x0000010079797824 */ /* 0x000fe200078e00ff */
[----:B------:R-:W-:Y:S01]  /*5f90*/  PRMT R12, R30, 0x654, R29 ;  /* 0x000006541e0c7816 */ /* 0x000fe2000000001d */
[----:B------:R-:W-:Y:S01]  /*5fa0*/  IMAD.SHL.U32 R29, R120, 0x100, RZ ;  /* 0x00000100781d7824 */ /* 0x000fe200078e00ff */
[----:B------:R-:W-:Y:S01]  /*5fb0*/  PRMT R4, R131, 0x654, R4 ;  /* 0x0000065483047816 */ /* 0x000fe20000000004 */
[----:B------:R-:W-:Y:S01]  /*5fc0*/  IMAD.U32 R126, R126, 0x10000, RZ ;  /* 0x000100007e7e7824 */ /* 0x000fe200078e00ff */
[----:B------:R-:W-:Y:S01]  /*5fd0*/  PRMT R8, R122, 0x654, R7 ;  /* 0x000006547a087816 */ /* 0x000fe20000000007 */
[----:B------:R-:W-:Y:S01]  /*5fe0*/  IMAD.SHL.U32 R7, R123, 0x100, RZ ;  /* 0x000001007b077824 */ /* 0x000fe200078e00ff */
[----:B------:R-:W-:Y:S01]  /*5ff0*/  LOP3.LUT R4, R4, 0xff00, R5, 0xf8, !PT ;  /* 0x0000ff0004047812 */ /* 0x000fe200078ef805 */
[----:B------:R-:W-:Y:S01]  /*6000*/  IMAD.U32 R5, R128, 0x10000, RZ ;  /* 0x0001000080057824 */ /* 0x000fe200078e00ff */
[----:B------:R-:W-:-:S02]  /*6010*/  PRMT R6, R125, 0x654, R6 ;  /* 0x000006547d067816 */ /* 0x000fc40000000006 */
[----:B------:R-:W-:Y:S02]  /*6020*/  LOP3.LUT R123, R8, 0xff00, R29, 0xf8, !PT ;  /* 0x0000ff00087b7812 */ /* 0x000fe400078ef81d */
        /* <DEDUP_REMOVED lines=70> */
[----:B------:R-:W-:Y:S01]  /*6490*/  FFMA.FTZ R135, R30, R29, R119 ;  /* 0x0000001d1e877223 */ /* 0x000fe20000010077 */
[----:B------:R-:W-:Y:S01]  /*64a0*/  F2FP.F16.E4M3.UNPACK_B R116, R116 ;  /* 0x00000074ff74723e */ /* 0x000fe200020006ff */
[----:B------:R-:W-:Y:S01]  /*64b0*/  HADD2.F32 R14, -RZ, R10.H0_H0 ;  /* 0x2000000aff0e7230 */ /* 0x000fe20000004100 */
[----:B------:R-:W-:Y:S01]  /*64c0*/  F2FP.SATFINITE.E4M3.F32.PACK_AB_MERGE_C R8, R127, R8, RZ ;  /* 0x000000087f08723e */ /* 0x000fe200048070ff */
[--C-:B------:R-:W-:Y:S01]  /*64d0*/  HADD2.F32 R29, -RZ, R28.reuse.H0_H0 ;  /* 0x2000001cff1d7230 */ /* 0x100fe20000004100 */
[----:B------:R-:W-:Y:S01]  /*64e0*/  F2FP.SATFINITE.E4M3.F32.PACK_AB_MERGE_C R135, R135, R120, RZ ;  /* 0x000000788787723e */ /* 0x000fe200048070ff */
[----:B------:R-:W-:Y:S01]  /*64f0*/  HADD2.F32 R117, -RZ, R117.H1_H1 ;  /* 0x30000075ff757230 */ /* 0x000fe20000004100 */
[----:B------:R-:W-:Y:S01]  /*6500*/  F2FP.SATFINITE.E4M3.F32.PACK_AB_MERGE_C R8, R122, R123, R8 ;  /* 0x0000007b7a08723e */ /* 0x000fe20004807008 */
[----:B------:R-:W-:-:S02]  /*6510*/  HADD2.F32 R28, -RZ, R28.H1_H1 ;  /* 0x3000001cff1c7230 */ /* 0x000fc40000004100 */
[CC--:B------:R-:W-:Y:S01]  /*6520*/  FMUL.FTZ R119, R29.reuse, R118.reuse ;  /* 0x000000761d777220 */ /* 0x0c0fe20000410000 */
[----:B------:R-:W-:Y:S02]  /*6530*/  HADD2.F32 R30, -RZ, R116.H0_H0 ;  /* 0x20000074ff1e7230 */ /* 0x000fe40000004100 */
[----:B------:R-:W-:Y:S01]  /*6540*/  FMUL.FTZ R118, R14, R118 ;  /* 0x000000760e767220 */ /* 0x000fe20000410000 */
        /* <DEDUP_REMOVED lines=21> */
[----:B------:R-:W-:Y:S01]  /*66a0*/  FMUL.FTZ R120, R28, R120 ;  /* 0x000000781c787220 */ /* 0x000fe20000410000 */
[----:B------:R-:W-:Y:S01]  /*66b0*/  HADD2.F32 R119, -RZ, R119.H1_H1 ;  /* 0x30000077ff777230 */ /* 0x000fe20000004100 */
[----:B------:R-:W-:Y:S01]  /*66c0*/  F2FP.F16.E4M3.UNPACK_B R9, R9.H1 ;  /* 0x00000009ff09723e */ /* 0x000fe200030006ff */
[----:B------:R-:W-:Y:S02]  /*66d0*/  HADD2.F32 R30, -RZ, R29.H1_H1 ;  /* 0x3000001dff1e7230 */ /* 0x000fe40000004100 */
[-C--:B------:R-:W-:Y:S01]  /*66e0*/  FFMA.FTZ R29, R31, R118.reuse, R120 ;  /* 0x000000761f1d7223 */ /* 0x080fe20000010078 */
[----:B------:R-:W-:Y:S02]  /*66f0*/  HADD2.F32 R117, -RZ, R117.H1_H1 ;  /* 0x30000075ff757230 */ /* 0x000fe40000004100 */
[----:B------:R-:W-:Y:S01]  /*6700*/  FMUL.FTZ R31, R116, R119 ;  /* 0x00000077741f7220 */ /* 0x000fe20000410000 */
[----:B------:R-:W-:Y:S01]  /*6710*/  F2FP.F16.E4M3.UNPACK_B R13, R13.H1 ;  /* 0x0000000dff0d723e */ /* 0x000fe200030006ff */
[----:B------:R-:W-:Y:S01]  /*6720*/  FMUL.FTZ R119, R30, R119 ;  /* 0x000000771e777220 */ /* 0x000fe20000410000 */
[----:B------:R-:W-:Y:S01]  /*6730*/  FFMA.FTZ R28, R28, R118, -R121 ;  /* 0x000000761c1c7223 */ /* 0x000fe20000010879 */
[----:B------:R-:W-:Y:S01]  /*6740*/  FFMA.FTZ R123, R30, R117, -R31 ;  /* 0x000000751e7b7223 */ /* 0x000fe2000001081f */
[----:B------:R-:W-:Y:S01]  /*6750*/  F2FP.F16.E4M3.UNPACK_B R31, R7.H1 ;  /* 0x00000007ff1f723e */ /* 0x000fe200030006ff */
[----:B------:R-:W-:Y:S01]  /*6760*/  FFMA.FTZ R122, R116, R117, R119 ;  /* 0x00000075747a7223 */ /* 0x000fe20000010077 */
[----:B------:R-:W-:Y:S01]  /*6770*/  HADD2.F32 R7, -RZ, R9.H0_H0 ;  /* 0x20000009ff077230 */ /* 0x000fe20000004100 */
[----:B------:R-:W-:Y:S01]  /*6780*/  F2FP.F16.E4M3.UNPACK_B R6, R6.H1 ;  /* 0x00000006ff06723e */ /* 0x000fe200030006ff */
[----:B------:R-:W-:Y:S01]  /*6790*/  HADD2.F32 R30, -RZ, R13.H0_H0 ;  /* 0x2000000dff1e7230 */ /* 0x000fe20000004100 */
[----:B------:R-:W-:Y:S01]  /*67a0*/  F2FP.SATFINITE.E4M3.F32.PACK_AB_MERGE_C R12, R129, R12, RZ ;  /* 0x0000000c810c723e */ /* 0x000fe200048070ff */
[----:B------:R-:W-:Y:S01]  /*67b0*/  HADD2.F32 R116, -RZ, R31.H0_H0 ;  /* 0x2000001fff747230 */ /* 0x000fe20000004100 */
[----:B------:R-:W-:Y:S01]  /*67c0*/  F2FP.F16.E4M3.UNPACK_B R119, R5.H1 ;  /* 0x00000005ff77723e */ /* 0x000fe200030006ff */
[----:B------:R-:W-:Y:S01]  /*67d0*/  HADD2.F32 R13, -RZ, R13.H1_H1 ;  /* 0x3000000dff0d7230 */ /* 0x000fe20000004100 */
[----:B------:R-:W-:Y:S01]  /*67e0*/  F2FP.SATFINITE.E4M3.F32.PACK_AB_MERGE_C R12, R125, R124, R12 ;  /* 0x0000007c7d0c723e */ /* 0x000fe2000480700c */
        /* <DEDUP_REMOVED lines=60> */
.L_x_9960:
[----:B------:R-:W-:Y:S05]  /*6bb0*/  BSYNC B2 ;  /* 0x0000000000027941 */ /* 0x000fea0003800000 */
.L_x_9959:
[----:B------:R-:W-:Y:S01]  /*6bc0*/  ISETP.GE.AND P3, PT, R115, R103, PT ;  /* 0x000000677300720c */ /* 0x000fe20003f66270 */
[----:B--2---:R4:W-:-:S12]  /*6bd0*/  ST.E.128 desc[UR60][R98.64], R8 ;  /* 0x0000000862007985 */ /* 0x0049d8000c101d3c */
[----:B------:R-:W-:-:S04]  /*6be0*/  @!P3 IADD3 R4, P4, R106, R115, RZ ;  /* 0x000000736a04b210 */ /* 0x000fc80007f9e0ff */
[----:B------:R-:W-:-:S05]  /*6bf0*/  @!P3 LEA.HI.X.SX32 R5, R115, R104, 0x1, P4 ;  /* 0x000000687305b211 */ /* 0x000fca00020f0eff */
[----:B---3--:R4:W-:Y:S04]  /*6c00*/  @!P3 ST.E.128 desc[UR60][R4.64], R12 ;  /* 0x0000000c0400b985 */ /* 0x0089e8000c101d3c */
.L_x_9958:
[----:B------:R-:W-:Y:S05]  /*6c10*/  BSYNC B1 ;  /* 0x0000000000017941 */ /* 0x000fea0003800000 */
.L_x_9957:
[----:B------:R-:W-:-:S03]  /*6c20*/  UMOV UR4, 0xffffffff ;  /* 0xffffffff00047882 */ /* 0x000fc60000000000 */
[----:B------:R-:W-:Y:S05]  /*6c30*/  BRA.DIV UR4, `(.L_x_9961) ;  /* 0x000001d604947947 */ /* 0x000fea000b800000 */
[----:B------:R0:W0:Y:S04]  /*6c40*/  SHFL.IDX PT, R28, R102, 0x1, 0x1c1f ;  /* 0x003c1f00661c7f89 */ /* 0x00002800000e0000 */
[----:B----4-:R4:W0:Y:S02]  /*6c50*/  SHFL.IDX PT, R14, R101, 0x1, 0x1c1f ;  /* 0x003c1f00650e7f89 */ /* 0x01082400000e0000 */
.L_x_10240:
        /* <DEDUP_REMOVED lines=31> */
[----:B------:R-:W-:Y:S01]  /*6e50*/  SHF.R.U32.HI R117, RZ, 0x8, R35 ;  /* 0x00000008ff757819 */ /* 0x000fe20000011623 */
[----:B------:R-:W-:Y:S01]  /*6e60*/  IMAD.U32 R8, R120, 0x10000, RZ ;  /* 0x0001000078087824 */ /* 0x000fe200078e00ff */
[----:B------:R-:W-:-:S02]  /*6e70*/  PRMT R33, R33, 0x654, R32 ;  /* 0x0000065421217816 */ /* 0x000fc40000000020 */
[--C-:B------:R-:W-:Y:S02]  /*6e80*/  SHF.R.U32.HI R118, RZ, 0x10, R35.reuse ;  /* 0x00000010ff767819 */ /* 0x100fe40000011623 */
[----:B------:R-:W-:Y:S02]  /*6e90*/  LOP3.LUT R36, R35, 0xff, RZ, 0xc0, !PT ;  /* 0x000000ff23247812 */ /* 0x000fe400078ec0ff */
[----:B------:R-:W-:Y:S02]  /*6ea0*/  SHF.R.U32.HI R35, RZ, 0x18, R35 ;  /* 0x00000018ff237819 */ /* 0x000fe40000011623 */
[--C-:B---3--:R-:W-:Y:S02]  /*6eb0*/  SHF.R.U32.HI R106, RZ, 0x8, R37.reuse ;  /* 0x00000008ff6a7819 */ /* 0x108fe40000011625 */
[----:B------:R-:W-:Y:S02]  /*6ec0*/  SHF.R.U32.HI R116, RZ, 0x10, R37 ;  /* 0x00000010ff747819 */ /* 0x000fe40000011625 */
[----:B------:R-:W-:-:S02]  /*6ed0*/  LOP3.LUT R38, R37, 0xff, RZ, 0xc0, !PT ;  /* 0x000000ff25267812 */ /* 0x000fc400078ec0ff */
[----:B------:R-:W-:Y:S02]  /*6ee0*/  SHF.R.U32.HI R115, RZ, 0x18, R37 ;  /* 0x00000018ff737819 */ /* 0x000fe40000011625 */
[----:B------:R-:W-:Y:S01]  /*6ef0*/  LOP3.LUT R33, R33, 0xff00, R4, 0xf8, !PT ;  /* 0x0000ff0021217812 */ /* 0x000fe200078ef804 */
[----:B------:R-:W-:Y:S01]  /*6f00*/  IMAD.SHL.U32 R4, R117, 0x100, RZ ;  /* 0x0000010075047824 */ /* 0x000fe200078e00ff */
[----:B------:R-:W-:Y:S02]  /*6f10*/  LOP3.LUT R37, R39, 0xff, RZ, 0xc0, !PT ;  /* 0x000000ff27257812 */ /* 0x000fe400078ec0ff */
[--C-:B------:R-:W-:Y:S02]  /*6f20*/  SHF.R.U32.HI R98, RZ, 0x18, R39.reuse ;  /* 0x00000018ff627819 */ /* 0x100fe40000011627 */
[--C-:B------:R-:W-:Y:S02]  /*6f30*/  SHF.R.U32.HI R99, RZ, 0x8, R39.reuse ;  /* 0x00000008ff637819 */ /* 0x100fe40000011627 */
[----:B------:R-:W-:Y:S01]  /*6f40*/  MOV R29, R6 ;  /* 0x00000006001d7202 */ /* 0x000fe20000000f00 */
[----:B------:R-:W-:Y:S01]  /*6f50*/  IMAD.SHL.U32 R6, R106, 0x100, RZ ;  /* 0x000001006a067824 */ /* 0x000fe200078e00ff */
[----:B------:R-:W-:Y:S01]  /*6f60*/  PRMT R35, R35, 0x654, R36 ;  /* 0x0000065423237816 */ /* 0x000fe20000000024 */
[----:B------:R-:W-:Y:S01]  /*6f70*/  IMAD.SHL.U32 R10, R99, 0x100, RZ ;  /* 0x00000100630a7824 */ /* 0x000fe200078e00ff */
[----:B--2---:R-:W-:-:S02]  /*6f80*/  SHF.R.U32.HI R104, RZ, 0x10, R39 ;  /* 0x00000010ff687819 */ /* 0x004fc40000011627 */
[----:B------:R-:W-:Y:S02]  /*6f90*/  PRMT R39, R115, 0x654, R38 ;  /* 0x0000065473277816 */ /* 0x000fe40000000026 */
[----:B------:R-:W-:Y:S02]  /*6fa0*/  PRMT R115, R98, 0x654, R37 ;  /* 0x0000065462737816 */ /* 0x000fe40000000025 */
[----:B------:R-:W-:Y:S01]  /*6fb0*/  LOP3.LUT R37, R35, 0xff00, R4, 0xf8, !PT ;  /* 0x0000ff0023257812 */ /* 0x000fe200078ef804 */
[----:B------:R-:W-:Y:S01]  /*6fc0*/  IMAD.U32 R4, R118, 0x10000, RZ ;  /* 0x0001000076047824 */ /* 0x000fe200078e00ff */
[----:B------:R-:W-:Y:S02]  /*6fd0*/  LOP3.LUT R99, R39, 0xff00, R6, 0xf8, !PT ;  /* 0x0000ff0027637812 */ /* 0x000fe400078ef806 */
[----:B------:R-:W-:Y:S02]  /*6fe0*/  F2FP.F16.E4M3.UNPACK_B R39, R114.H1 ;  /* 0x00000072ff27723e */ /* 0x000fe400030006ff */
[----:B------:R-:W-:-:S02]  /*6ff0*/  F2FP.F16.E4M3.UNPACK_B R32, R31.H1 ;  /* 0x0000001fff20723e */ /* 0x000fc400030006ff */
        /* <DEDUP_REMOVED lines=8> */
[----:B------:R-:W-:Y:S02]  /*7080*/  SHF.L.U32 R98, R104, 0x10, RZ ;  /* 0x0000001068627819 */ /* 0x000fe400000006ff */
[----:B------:R-:W-:Y:S01]  /*7090*/  FMUL.FTZ R117, R33, R6 ;  /* 0x0000000621757220 */ /* 0x000fe20000410000 */
[----:B------:R-:W-:-:S02]  /*70a0*/  HADD2.F32 R38, -RZ, R37.H0_H0 ;  /* 0x20000025ff267230 */ /* 0x000fc40000004100 */
        /* <DEDUP_REMOVED lines=18> */
[----:B------:R-:W-:Y:S02]  /*71d0*/  IMAD.U32 R10, R116, 0x10000, RZ ;  /* 0x00010000740a7824 */ /* 0x000fe400078e00ff */
        /* <DEDUP_REMOVED lines=12> */
[----:B------:R-:W-:Y:S01]  /*72a0*/  F2FP.F16.E4M3.UNPACK_B R33, R30.H1 ;  /* 0x0000001eff21723e */ /* 0x000fe200030006ff */
[----:B------:R-:W-:Y:S01]  /*72b0*/  FFMA.FTZ R104, R31, R112, -R36 ;  /* 0x000000701f687223 */ /* 0x000fe20000010824 */
[----:B------:R-:W-:Y:S01]  /*72c0*/  LOP3.LUT R10, R99, 0xff0000, R10, 0xf8, !PT ;  /* 0x00ff0000630a7812 */ /* 0x000fe200078ef80a */
[----:B------:R-:W-:Y:S01]  /*72d0*/  FMUL.FTZ R99, R31, R114 ;  /* 0x000000721f637220 */ /* 0x000fe20000410000 */
        /* <DEDUP_REMOVED lines=27> */
[----:B------:R-:W-:Y:S01]  /*7490*/  HADD2.F32 R30, -RZ, R29.H0_H0 ;  /* 0x2000001dff1e7230 */ /* 0x000fe20000004100 */
[----:B------:R-:W-:Y:S01]  /*74a0*/  F2FP.SATFINITE.E4M3.F32.PACK_AB_MERGE_C R121, R121, R38, RZ ;  /* 0x000000267979723e */ /* 0x000fe200048070ff */
        /* <DEDUP_REMOVED lines=8> */
[----:B------:R-:W-:Y:S01]  /*7530*/  F2FP.F16.E4M3.UNPACK_B R38, R10 ;  /* 0x0000000aff26723e */ /* 0x000fe200020006ff */
[-C--:B------:R-:W-:Y:S01]  /*7540*/  FFMA.FTZ R112, R32, R33.reuse, R35 ;  /* 0x0000002120707223 */ /* 0x080fe20000010023 */
[----:B------:R-:W-:Y:S01]  /*7550*/  FFMA.FTZ R30, R30, R33, -R37 ;  /* 0x000000211e1e7223 */ /* 0x000fe20000010825 */
[-C--:B------:R-:W-:Y:S01]  /*7560*/  FFMA.FTZ R113, R31, R110.reuse, R34 ;  /* 0x0000006e1f717223 */ /* 0x080fe20000010022 */
[----:B------:R-:W-:Y:S01]  /*7570*/  F2FP.SATFINITE.E4M3.F32.PACK_AB_MERGE_C R31, R116, R117, RZ ;  /* 0x00000075741f723e */ /* 0x000fe200048070ff */
[----:B------:R-:W-:Y:S01]  /*7580*/  FFMA.FTZ R29, R29, R110, -R36 ;  /* 0x0000006e1d1d7223 */ /* 0x000fe20000010824 */
[----:B------:R-:W-:Y:S02]  /*7590*/  F2FP.F16.E4M3.UNPACK_B R35, R9 ;  /* 0x00000009ff23723e */ /* 0x000fe400020006ff */
[----:B------:R-:W-:Y:S02]  /*75a0*/  F2FP.F16.E4M3.UNPACK_B R33, R5 ;  /* 0x00000005ff21723e */ /* 0x000fe400020006ff */
[----:B------:R-:W-:Y:S01]  /*75b0*/  F2FP.SATFINITE.E4M3.F32.PACK_AB_MERGE_C R31, R99, R98, R31 ;  /* 0x00000062631f723e */ /* 0x000fe2000480701f */
        /* <DEDUP_REMOVED lines=8> */
[----:B------:R-:W-:Y:S01]  /*7640*/  HADD2.F32 R39, -RZ, R37.H0_H0 ;  /* 0x20000025ff277230 */ /* 0x000fe20000004100 */
[----:B------:R-:W-:Y:S01]  /*7650*/  F2FP.SATFINITE.E4M3.F32.PACK_AB_MERGE_C R29, R113, R112, R121 ;  /* 0x00000070711d723e */ /* 0x000fe20004807079 */
[-C--:B------:R-:W-:Y:S01]  /*7660*/  FMUL.FTZ R113, R36, R99.reuse ;  /* 0x0000006324717220 */ /* 0x080fe20000410000 */
[----:B------:R-:W-:Y:S01]  /*7670*/  FMUL.FTZ R99, R34, R99 ;  /* 0x0000006322637220 */ /* 0x000fe20000410000 */
        /* <DEDUP_REMOVED lines=15> */
[----:B------:R-:W-:-:S02]  /*7770*/  HADD2.F32 R35, -RZ, R33.H0_H0 ;  /* 0x20000021ff237230 */ /* 0x000fc40000004100 */
[----:B------:R-:W-:Y:S02]  /*7780*/  HADD2.F32 R9, -RZ, R5.H0_H0 ;  /* 0x20000005ff097230 */ /* 0x000fe40000004100 */
[----:B------:R-:W-:Y:S02]  /*7790*/  HADD2.F32 R34, -RZ, R34.H1_H1 ;  /* 0x30000022ff227230 */ /* 0x000fe40000004100 */
[-C--:B------:R-:W-:Y:S01]  /*77a0*/  FMUL.FTZ R38, R10, R35.reuse ;  /* 0x000000230a267220 */ /* 0x080fe20000410000 */
[----:B------:R-:W-:Y:S02]  /*77b0*/  HADD2.F32 R36, -RZ, R33.H1_H1 ;  /* 0x30000021ff247230 */ /* 0x000fe40000004100 */
[----:B------:R-:W-:Y:S01]  /*77c0*/  FMUL.FTZ R35, R9, R35 ;  /* 0x0000002309237220 */ /* 0x000fe20000410000 */
[----:B------:R-:W-:Y:S02]  /*77d0*/  HADD2.F32 R33, -RZ, R8.H0_H0 ;  /* 0x20000008ff217230 */ /* 0x000fe40000004100 */
        /* <DEDUP_REMOVED lines=59> */
.L_x_9965:
[----:B------:R-:W-:Y:S05]  /*7b90*/  BSYNC B2 ;  /* 0x0000000000027941 */ /* 0x000fea0003800000 */
.L_x_9964:
[----:B------:R-:W-:Y:S01]  /*7ba0*/  ISETP.GE.AND P3, PT, R15, R103, PT ;  /* 0x000000670f00720c */ /* 0x000fe20003f66270 */
[----:B0-----:R0:W-:-:S12]  /*7bb0*/  ST.E.128 desc[UR60][R12.64], R4 ;  /* 0x000000040c007985 */ /* 0x0011d8000c101d3c */
[----:B------:R-:W-:-:S04]  /*7bc0*/  @!P3 IADD3 R14, P4, R15, R14, RZ ;  /* 0x0000000e0f0eb210 */ /* 0x000fc80007f9e0ff */
[----:B------:R-:W-:-:S05]  /*7bd0*/  @!P3 LEA.HI.X.SX32 R15, R15, R28, 0x1, P4 ;  /* 0x0000001c0f0fb211 */ /* 0x000fca00020f0eff */
[----:B------:R0:W-:Y:S04]  /*7be0*/  @!P3 ST.E.128 desc[UR60][R14.64], R8 ;  /* 0x000000080e00b985 */ /* 0x0001e8000c101d3c */
.L_x_9963:
[----:B------:R-:W-:Y:S05]  /*7bf0*/  BSYNC B1 ;  /* 0x0000000000017941 */ /* 0x000fea0003800000 */
.L_x_9962:
[----:B------:R-:W-:-:S03]  /*7c00*/  UMOV UR4, 0xffffffff ;  /* 0xffffffff00047882 */ /* 0x000fc60000000000 */
[----:B------:R-:W-:Y:S05]  /*7c10*/  BRA.DIV UR4, `(.L_x_9966) ;  /* 0x000001c604e47947 */ /* 0x000fea000b800000 */
[----:B0-----:R-:W0:Y:S04]  /*7c20*/  SHFL.IDX PT, R102, R102, 0x2, 0x1c1f ;  /* 0x005c1f0066667f89 */ /* 0x001e2800000e0000 */
[----:B------:R0:W0:Y:S02]  /*7c30*/  SHFL.IDX PT, R14, R101, 0x2, 0x1c1f ;  /* 0x005c1f00650e7f89 */ /* 0x00002400000e0000 */
.L_x_10244:
[----:B------:R-:W-:-:S05]  /*7c40*/  VIADD R4, R195, 0x80 ;  /* 0x00000080c3047836 */ /* 0x000fca0000000000 */
[----:B------:R-:W-:-:S13]  /*7c50*/  ISETP.GE.OR P3, PT, R4, R97, P1 ;  /* 0x000000610400720c */ /* 0x000fda0000f66670 */
[----:B------:R-:W-:Y:S05]  /*7c60*/  @P3 BRA `(.L_x_9946) ;  /* 0x0000001400283947 */ /* 0x000fea0003800000 */
[----:B------:R-:W-:Y:S01]  /*7c70*/  SEL R111, R72, R111, !P0 ;  /* 0x0000006f486f7207 */ /* 0x000fe20004000000 */
[----:B------:R-:W-:Y:S01]  /*7c80*/  IMAD R5, R192, 0x5000, R0 ;  /* 0x00005000c0057824 */ /* 0x000fe200078e0200 */
[----:B0-----:R-:W-:Y:S01]  /*7c90*/  IADD3 R12, P3, R63, R14, RZ ;  /* 0x0000000e3f0c7210 */ /* 0x001fe20007f7e0ff */
[----:B------:R-:W-:Y:S01]  /*7ca0*/  BSSY B1, `(.L_x_9967) ;  /* 0x00000e9000017945 */ /* 0x000fe20003800000 */
[----:B------:R-:W-:Y:S02]  /*7cb0*/  SHF.R.S32.HI R4, RZ, 0x1f, R111 ;  /* 0x0000001fff047819 */ /* 0x000fe4000001146f */
[----:B------:R-:W-:Y:S01]  /*7cc0*/  IADD3 R5, R18, R5, RZ ;  /* 0x0000000512057210 */ /* 0x000fe20007ffe0ff */
[----:B------:R-:W-:Y:S01]  /*7cd0*/  IMAD.X R13, R102, 0x1, R61, P3 ;  /* 0x00000001660d7824 */ /* 0x000fe200018e063d */
[----:B------:R-:W-:-:S04]  /*7ce0*/  LEA.HI R111, R4, R111, RZ, 0x5 ;  /* 0x0000006f046f7211 */ /* 0x000fc800078f28ff */
[----:B------:R-:W-:-:S05]  /*7cf0*/  LEA.HI.SX32 R15, R111, R64, 0x1b ;  /* 0x000000406f0f7211 */ /* 0x000fca00078fdaff */
[----:B------:R-:W-:-:S05]  /*7d00*/  IMAD.SHL.U32 R15, R15, 0x10, RZ ;  /* 0x000000100f0f7824 */ /* 0x000fca00078e00ff */
        /* <DEDUP_REMOVED lines=18> */
[----:B------:R-:W-:Y:S01]  /*7e30*/  SHF.R.U32.HI R36, RZ, 0x18, R45 ;  /* 0x00000018ff247819 */ /* 0x000fe2000001162d */
[----:B------:R-:W-:Y:S01]  /*7e40*/  IMAD.SHL.U32 R37, R37, 0x100, RZ ;  /* 0x0000010025257824 */ /* 0x000fe200078e00ff */
[----:B------:R-:W-:-:S02]  /*7e50*/  LOP3.LUT R33, R45, 0xff, RZ, 0xc0, !PT ;  /* 0x000000ff2d217812 */ /* 0x000fc400078ec0ff */
[----:B------:R-:W-:Y:S02]  /*7e60*/  SHF.R.U32.HI R42, RZ, 0x10, R41 ;  /* 0x00000010ff2a7819 */ /* 0x000fe40000011629 */
[----:B------:R-:W-:Y:S02]  /*7e70*/  PRMT R29, R44, 0x654, R29 ;  /* 0x000006542c1d7816 */ /* 0x000fe4000000001d */
[----:B------:R-:W-:Y:S02]  /*7e80*/  SHF.R.U32.HI R99, RZ, 0x18, R43 ;  /* 0x00000018ff637819 */ /* 0x000fe4000001162b */
[----:B------:R-:W-:Y:S02]  /*7e90*/  LOP3.LUT R30, R43, 0xff, RZ, 0xc0, !PT ;  /* 0x000000ff2b1e7812 */ /* 0x000fe400078ec0ff */
[----:B------:R-:W-:Y:S01]  /*7ea0*/  PRMT R6, R36, 0x654, R33 ;  /* 0x0000065424067816 */ /* 0x000fe20000000021 */
[----:B------:R-:W-:Y:S01]  /*7eb0*/  IMAD.SHL.U32 R33, R40, 0x100, RZ ;  /* 0x0000010028217824 */ /* 0x000fe200078e00ff */
[----:B------:R-:W-:-:S02]  /*7ec0*/  SHF.R.U32.HI R38, RZ, 0x10, R43 ;  /* 0x00000010ff267819 */ /* 0x000fc4000001162b */
[----:B------:R-:W-:Y:S01]  /*7ed0*/  LOP3.LUT R4, R29, 0xff00, R4, 0xf8, !PT ;  /* 0x0000ff001d047812 */ /* 0x000fe200078ef804 */
[----:B------:R-:W-:Y:S01]  /*7ee0*/  IMAD.U32 R29, R42, 0x10000, RZ ;  /* 0x000100002a1d7824 */ /* 0x000fe200078e00ff */
[----:B------:R-:W-:Y:S02]  /*7ef0*/  PRMT R30, R99, 0x654, R30 ;  /* 0x00000654631e7816 */ /* 0x000fe4000000001e */
[----:B------:R-:W-:Y:S02]  /*7f00*/  SHF.R.U32.HI R39, RZ, 0x8, R47 ;  /* 0x00000008ff277819 */ /* 0x000fe4000001162f */
[----:B------:R-:W-:Y:S01]  /*7f10*/  LOP3.LUT R6, R6, 0xff00, R37, 0xf8, !PT ;  /* 0x0000ff0006067812 */ /* 0x000fe200078ef825 */
[----:B------:R-:W-:Y:S01]  /*7f20*/  IMAD.U32 R37, R38, 0x10000, RZ ;  /* 0x0001000026257824 */ /* 0x000fe200078e00ff */
[----:B------:R-:W-:Y:S02]  /*7f30*/  LOP3.LUT R30, R30, 0xff00, R33, 0xf8, !PT ;  /* 0x0000ff001e1e7812 */ /* 0x000fe400078ef821 */
[----:B------:R-:W-:-:S02]  /*7f40*/  LOP3.LUT R34, R47, 0xff0000ff, RZ, 0xc0, !PT ;  /* 0xff0000ff2f227812 */ /* 0x000fc400078ec0ff */
[----:B------:R-:W-:Y:S02]  /*7f50*/  SHF.L.U32 R39, R39, 0x8, RZ ;  /* 0x0000000827277819 */ /* 0x000fe400000006ff */
[----:B------:R-:W-:Y:S02]  /*7f60*/  LOP3.LUT R8, R4, 0xff0000, R29, 0xf8, !PT ;  /* 0x00ff000004087812 */ /* 0x000fe400078ef81d */
[----:B------:R-:W-:Y:S02]  /*7f70*/  F2FP.F16.E4M3.UNPACK_B R38, R105.H1 ;  /* 0x00000069ff26723e */ /* 0x000fe400030006ff */
[----:B------:R-:W-:Y:S02]  /*7f80*/  F2FP.F16.E4M3.UNPACK_B R33, R32.H1 ;  /* 0x00000020ff21723e */ /* 0x000fe400030006ff */
[----:B------:R-:W-:Y:S02]  /*7f90*/  F2FP.F16.E4M3.UNPACK_B R29, R28.H1 ;  /* 0x0000001cff1d723e */ /* 0x000fe400030006ff */
[----:B------:R-:W-:-:S02]  /*7fa0*/  SHF.R.U32.HI R41, RZ, 0x10, R45 ;  /* 0x00000010ff297819 */ /* 0x000fc4000001162d */
[----:B------:R-:W-:Y:S01]  /*7fb0*/  LOP3.LUT R40, R34, 0xff00, R39, 0xf8, !PT ;  /* 0x0000ff0022287812 */ /* 0x000fe200078ef827 */
[----:B------:R-:W-:Y:S01]  /*7fc0*/  HADD2.F32 R39, -RZ, R38.H0_H0 ;  /* 0x20000026ff277230 */ /* 0x000fe20000004100 */
        /* <DEDUP_REMOVED lines=10> */
[----:B------:R-:W-:Y:S02]  /*8070*/  LOP3.LUT R10, R6, 0xff0000, R41, 0xf8, !PT ;  /* 0x00ff0000060a7812 */ /* 0x000fe400078ef829 */
        /* <DEDUP_REMOVED lines=46> */
[-C--:B------:R-:W-:Y:S01]  /*8360*/  FFMA.FTZ R43, R29, R32.reuse, -R36 ;  /* 0x000000201d2b7223 */ /* 0x080fe20000010824 */
[----:B------:R-:W-:Y:S02]  /*8370*/  HADD2.F32 R29, -RZ, R34.H1_H1 ;  /* 0x30000022ff1d7230 */ /* 0x000fe40000004100 */
[----:B------:R-:W-:Y:S01]  /*8380*/  FMUL.FTZ R99, R30, R37 ;  /* 0x000000251e637220 */ /* 0x000fe20000410000 */
[----:B------:R-:W-:Y:S01]  /*8390*/  F2FP.F16.E4M3.UNPACK_B R35, R35 ;  /* 0x00000023ff23723e */ /* 0x000fe200020006ff */
[C---:B------:R-:W-:Y:S01]  /*83a0*/  FMUL.FTZ R37, R28.reuse, R37 ;  /* 0x000000251c257220 */ /* 0x040fe20000410000 */
[----:B------:R-:W-:Y:S01]  /*83b0*/  FFMA.FTZ R47, R33, R32, R38 ;  /* 0x00000020212f7223 */ /* 0x000fe20000010026 */
[----:B--2---:R-:W-:Y:S01]  /*83c0*/  FFMA.FTZ R104, R28, R29, -R99 ;  /* 0x0000001d1c687223 */ /* 0x004fe20000010863 */
[----:B------:R-:W-:Y:S01]  /*83d0*/  F2FP.F16.E4M3.UNPACK_B R109, R109 ;  /* 0x0000006dff6d723e */ /* 0x000fe200020006ff */
[----:B---3--:R-:W-:Y:S01]  /*83e0*/  FFMA.FTZ R106, R30, R29, R37 ;  /* 0x0000001d1e6a7223 */ /* 0x008fe20000010025 */
        /* <DEDUP_REMOVED lines=10> */
[----:B------:R-:W-:Y:S01]  /*8490*/  HADD2.F32 R35, -RZ, R35.H1_H1 ;  /* 0x30000023ff237230 */ /* 0x000fe20000004100 */
[----:B------:R-:W-:Y:S01]  /*84a0*/  F2FP.F16.E4M3.UNPACK_B R33, R10 ;  /* 0x0000000aff21723e */ /* 0x000fe200020006ff */
[--C-:B------:R-:W-:Y:S02]  /*84b0*/  HADD2.F32 R30, -RZ, R109.reuse.H0_H0 ;  /* 0x2000006dff1e7230 */ /* 0x100fe40000004100 */
[-C--:B------:R-:W-:Y:S01]  /*84c0*/  FMUL.FTZ R98, R31, R34.reuse ;  /* 0x000000221f627220 */ /* 0x080fe20000410000 */
[----:B------:R-:W-:Y:S02]  /*84d0*/  HADD2.F32 R32, -RZ, R109.H1_H1 ;  /* 0x3000006dff207230 */ /* 0x000fe40000004100 */
[----:B------:R-:W-:Y:S01]  /*84e0*/  FMUL.FTZ R38, R35, R34 ;  /* 0x0000002223267220 */ /* 0x000fe20000410000 */
[----:B------:R-:W-:Y:S01]  /*84f0*/  F2FP.SATFINITE.E4M3.F32.PACK_AB_MERGE_C R41, R46, R41, RZ ;  /* 0x000000292e29723e */ /* 0x000fe200048070ff */
[-C--:B------:R-:W-:Y:S01]  /*8500*/  FFMA.FTZ R37, R28, R30.reuse, -R37 ;  /* 0x0000001e1c257223 */ /* 0x080fe20000010825 */
[----:B------:R-:W-:Y:S01]  /*8510*/  FFMA.FTZ R34, R29, R30, R36 ;  /* 0x0000001e1d227223 */ /* 0x000fe20000010024 */
[----:B------:R-:W-:Y:S01]  /*8520*/  F2FP.F16.E4M3.UNPACK_B R30, R9 ;  /* 0x00000009ff1e723e */ /* 0x000fe200020006ff */
[-C--:B------:R-:W-:Y:S01]  /*8530*/  FFMA.FTZ R38, R31, R32.reuse, -R38 ;  /* 0x000000201f267223 */ /* 0x080fe20000010826 */
[----:B------:R-:W-:Y:S01]  /*8540*/  F2FP.F16.E4M3.UNPACK_B R28, R5 ;  /* 0x00000005ff1c723e */ /* 0x000fe200020006ff */
[----:B------:R-:W-:Y:S01]  /*8550*/  FFMA.FTZ R35, R35, R32, R98 ;  /* 0x0000002023237223 */ /* 0x000fe20000010062 */
[----:B------:R-:W-:Y:S01]  /*8560*/  F2FP.F16.E4M3.UNPACK_B R32, R8 ;  /* 0x00000008ff20723e */ /* 0x000fe200020006ff */
[----:B------:R-:W-:Y:S01]  /*8570*/  HADD2.F32 R31, -RZ, R30.H0_H0 ;  /* 0x2000001eff1f7230 */ /* 0x000fe20000004100 */
[----:B------:R-:W-:Y:S01]  /*8580*/  F2FP.SATFINITE.E4M3.F32.PACK_AB_MERGE_C R98, R38, R37, R43 ;  /* 0x000000252662723e */ /* 0x000fe2000480702b */
[----:B------:R-:W-:Y:S01]  /*8590*/  HADD2.F32 R36, -RZ, R33.H0_H0 ;  /* 0x20000021ff247230 */ /* 0x000fe20000004100 */
[----:B------:R-:W-:Y:S01]  /*85a0*/  F2FP.SATFINITE.E4M3.F32.PACK_AB_MERGE_C R99, R35, R34, R47 ;  /* 0x000000222363723e */ /* 0x000fe2000480702f */
        /* <DEDUP_REMOVED lines=13> */
[----:B------:R-:W-:Y:S01]  /*8680*/  FMUL.FTZ R33, R28, R33 ;  /* 0x000000211c217220 */ /* 0x000fe20000410000 */
[----:B------:R-:W-:Y:S01]  /*8690*/  F2FP.SATFINITE.E4M3.F32.PACK_AB_MERGE_C R46, R42, R39, R44 ;  /* 0x000000272a2e723e */ /* 0x000fe2000480702c */
[-C--:B------:R-:W-:Y:S01]  /*86a0*/  FFMA.FTZ R37, R28, R31.reuse, -R35 ;  /* 0x0000001f1c257223 */ /* 0x080fe20000010823 */
[----:B------:R-:W-:Y:S01]  /*86b0*/  F2FP.F16.E4M3.UNPACK_B R28, R10.H1 ;  /* 0x0000000aff1c723e */ /* 0x000fe200030006ff */
[----:B------:R-:W-:Y:S01]  /*86c0*/  FFMA.FTZ R39, R30, R31, R33 ;  /* 0x0000001f1e277223 */ /* 0x000fe20000010021 */
[----:B------:R-:W-:Y:S01]  /*86d0*/  HADD2.F32 R9, -RZ, R5.H0_H0 ;  /* 0x20000005ff097230 */ /* 0x000fe20000004100 */
[----:B------:R-:W-:Y:S01]  /*86e0*/  F2FP.F16.E4M3.UNPACK_B R8, R8.H1 ;  /* 0x00000008ff08723e */ /* 0x000fe200030006ff */
[--C-:B------:R-:W-:Y:S01]  /*86f0*/  HADD2.F32 R10, -RZ, R29.reuse.H0_H0 ;  /* 0x2000001dff0a7230 */ /* 0x100fe20000004100 */
[----:B------:R-:W-:Y:S01]  /*8700*/  F2FP.SATFINITE.E4M3.F32.PACK_AB_MERGE_C R105, R105, R40, R41 ;  /* 0x000000286969723e */ /* 0x000fe20004807029 */
[----:B------:R-:W-:Y:S01]  /*8710*/  HADD2.F32 R30, -RZ, R28.H0_H0 ;  /* 0x2000001cff1e7230 */ /* 0x000fe20000004100 */
[----:B------:R-:W-:Y:S01]  /*8720*/  F2FP.F16.E4M3.UNPACK_B R33, R6.H1 ;  /* 0x00000006ff21723e */ /* 0x000fe200030006ff */
[----:B------:R-:W-:-:S02]  /*8730*/  HADD2.F32 R29, -RZ, R29.H1_H1 ;  /* 0x3000001dff1d7230 */ /* 0x000fc40000004100 */
[----:B------:R-:W-:Y:S02]  /*8740*/  HADD2.F32 R32, -RZ, R28.H1_H1 ;  /* 0x3000001cff207230 */ /* 0x000fe40000004100 */
        /* <DEDUP_REMOVED lines=60> */
[----:B------:R-:W-:Y:S01]  /*8b10*/  IMAD.MOV.U32 R6, RZ, RZ, R98 ;  /* 0x000000ffff067224 */ /* 0x000fe200078e0062 */
[----:B------:R-:W-:-:S07]  /*8b20*/  F2FP.SATFINITE.E4M3.F32.PACK_AB_MERGE_C R9, R39, R36, R41 ;  /* 0x000000242709723e */ /* 0x000fce0004807029 */
.L_x_9968:
[----:B------:R-:W-:Y:S05]  /*8b30*/  BSYNC B1 ;  /* 0x0000000000017941 */ /* 0x000fea0003800000 */
.L_x_9967:
[----:B0-----:R0:W-:Y:S01]  /*8b40*/  ST.E.128 desc[UR60][R12.64], R4 ;  /* 0x000000040c007985 */ /* 0x0011e2000c101d3c */
[----:B------:R-:W-:-:S13]  /*8b50*/  ISETP.GE.AND P2, PT, R15, R103, PT ;  /* 0x000000670f00720c */ /* 0x000fda0003f46270 */
[----:B------:R-:W-:Y:S05]  /*8b60*/  @P2 BRA `(.L_x_9946) ;  /* 0x0000000400682947 */ /* 0x000fea0003800000 */
[----:B------:R-:W-:-:S04]  /*8b70*/  IADD3 R14, P2, R15, R14, RZ ;  /* 0x0000000e0f0e7210 */ /* 0x000fc80007f5e0ff */
[----:B------:R-:W-:-:S05]  /*8b80*/  LEA.HI.X.SX32 R15, R15, R102, 0x1, P2 ;  /* 0x000000660f0f7211 */ /* 0x000fca00010f0eff */
[----:B------:R0:W-:Y:S01]  /*8b90*/  ST.E.128 desc[UR60][R14.64], R8 ;  /* 0x000000080e007985 */ /* 0x0001e2000c101d3c */
[----:B------:R-:W-:Y:S05]  /*8ba0*/  BRA `(.L_x_9946) ;  /* 0x0000000400587947 */ /* 0x000fea0003800000 */
.L_x_9916:
[----:B------:R-:W-:-:S13]  /*8bb0*/  ISETP.NE.AND P5, PT, R198, 0x3, PT ;  /* 0x00000003c600780c */ /* 0x000fda0003fa5270 */
[----:B------:R-:W-:Y:S05]  /*8bc0*/  @!P5 BRA `(.L_x_9969) ;  /* 0x000000000004d947 */ /* 0x000fea0003800000 */
[----:B------:R-:W-:Y:S01]  /*8bd0*/  BPT.TRAP 0x1 ;  /* 0x000000040000795c */ /* 0x000fe20000300000 */
.L_x_9969:
[----:B------:R-:W-:Y:S01]  /*8be0*/  LEA R88, R192, R18, 0x3 ;  /* 0x00000012c0587211 */ /* 0x000fe200078e18ff */
[----:B------:R-:W-:Y:S01]  /*8bf0*/  BSSY B1, `(.L_x_9970) ;  /* 0x0000005000017945 */ /* 0x000fe20003800000 */
[----:B------:R-:W-:Y:S02]  /*8c00*/  SHF.L.U32 R100, R199, 0x1f, RZ ;  /* 0x0000001fc7647819 */ /* 0x000fe400000006ff */
[----:B------:R-:W-:Y:S02]  /*8c10*/  SHF.R.S32.HI R95, RZ, 0x1f, R94 ;  /* 0x0000001fff5f7819 */ /* 0x000fe4000001145e */
[----:B------:R-:W0:Y:S02]  /*8c20*/  SYNCS.PHASECHK.TRANS64.TRYWAIT P2, [R88+URZ+0x22890], R100 ;  /* 0x02289064580075a7 */ /* 0x000e24000804017f */
[----:B0-----:R-:W-:Y:S05]  /*8c30*/  @!P2 BRA `(.L_x_9971) ;  /* 0x000001b80024a947 */ /* 0x001fea0003800000 */
.L_x_10245:
[----:B------:R-:W-:Y:S05]  /*8c40*/  BSYNC B1 ;  /* 0x0000000000017941 */ /* 0x000fea0003800000 */
.L_x_9970:
        /* <DEDUP_REMOVED lines=26> */
.L_x_10249:
        /* <DEDUP_REMOVED lines=13> */
.L_x_9974:
[----:B------:R-:W-:Y:S05]  /*8ec0*/  BSYNC B1 ;  /* 0x0000000000017941 */ /* 0x000fea0003800000 */
.L_x_9973:
[----:B------:R-:W-:-:S03]  /*8ed0*/  UMOV UR4, 0xffffffff ;  /* 0xffffffff00047882 */ /* 0x000fc60000000000 */
[----:B------:R-:W-:Y:S05]  /*8ee0*/  BRA.DIV UR4, `(.L_x_9975) ;  /* 0x000001b604d47947 */ /* 0x000fea000b800000 */
[----:B--2-4-:R2:W4:Y:S04]  /*8ef0*/  SHFL.IDX PT, R5, R9, 0x1, 0x1c1f ;  /* 0x003c1f0009057f89 */ /* 0x01452800000e0000 */
[----:B---3--:R2:W3:Y:S02]  /*8f00*/  SHFL.IDX PT, R14, R8, 0x1, 0x1c1f ;  /* 0x003c1f00080e7f89 */ /* 0x0084e400000e0000 */
.L_x_10253:
        /* <DEDUP_REMOVED lines=14> */
.L_x_9977:
[----:B------:R-:W-:Y:S05]  /*8ff0*/  BSYNC B1 ;  /* 0x0000000000017941 */ /* 0x000fea0003800000 */
.L_x_9976:
[----:B------:R-:W-:-:S03]  /*9000*/  UMOV UR4, 0xffffffff ;  /* 0xffffffff00047882 */ /* 0x000fc60000000000 */
[----:B------:R-:W-:Y:S05]  /*9010*/  BRA.DIV UR4, `(.L_x_9978) ;  /* 0x000001b604d07947 */ /* 0x000fea000b800000 */
[----:B---34-:R3:W4:Y:S04]  /*9020*/  SHFL.IDX PT, R5, R9, 0x2, 0x1c1f ;  /* 0x005c1f0009057f89 */ /* 0x01872800000e0000 */
[----:B------:R3:W0:Y:S02]  /*9030*/  SHFL.IDX PT, R14, R8, 0x2, 0x1c1f ;  /* 0x005c1f00080e7f89 */ /* 0x00062400000e0000 */
.L_x_10257:
        /* <DEDUP_REMOVED lines=13> */
.L_x_9946:
[----:B------:R-:W-:Y:S05]  /*9110*/  BSYNC B0 ;  /* 0x0000000000007941 */ /* 0x000fea0003800000 */
.L_x_9915:
[----:B0-----:R-:W0:Y:S01]  /*9120*/  S2R R4, SR_TID.X ;  /* 0x0000000000047919 */ /* 0x001e220000002100 */
[----:B------:R-:W-:Y:S01]  /*9130*/  @!PT LDS RZ, [RZ] ;  /* 0x00000000fffff984 */ /* 0x000fe20000000800 */
[----:B------:R-:W-:Y:S01]  /*9140*/  @!PT LDS RZ, [RZ] ;  /* 0x00000000fffff984 */ /* 0x000fe20000000800 */
[----:B------:R-:W-:Y:S01]  /*9150*/  @!PT LDS RZ, [RZ] ;  /* 0x00000000fffff984 */ /* 0x000fe20000000800 */
[----:B------:R-:W-:Y:S01]  /*9160*/  @!PT LDS RZ, [RZ] ;  /* 0x00000000fffff984 */ /* 0x000fe20000000800 */
[----:B------:R5:W-:Y:S06]  /*9170*/  MEMBAR.ALL.CTA ;  /* 0x0000000000007992 */ /* 0x000bec0000008000 */
[----:B-----5:R-:W5:Y:S01]  /*9180*/  FENCE.VIEW.ASYNC.S ;  /* 0x00000000000073c6 */ /* 0x020f620000000000 */
[----:B------:R-:W-:Y:S05]  /*9190*/  WARPSYNC.ALL ;  /* 0x0000000000007948 */ /* 0x000fea0003800000 */
[----:B------:R-:W-:Y:S01]  /*91a0*/  BSSY B0, `(.L_x_9979) ;  /* 0x0000008000007945 */ /* 0x000fe20003800000 */
[----:B-----5:R0:W-:Y:S02]  /*91b0*/  BAR.SYNC.DEFER_BLOCKING R74, 0x80 ;  /* 0x0002004a0000751d */ /* 0x0201e40000010000 */
[----:B0-----:R-:W-:-:S13]  /*91c0*/  LOP3.LUT P2, RZ, R4, 0x7f, RZ, 0xc0, !PT ;  /* 0x0000007f04ff7812 */ /* 0x001fda000784c0ff */
[----:B------:R-:W-:-:S05]  /*91d0*/  @!P2 VIADD R4, R88, 0x228a0 ;  /* 0x000228a05804a836 */ /* 0x000fca0000000000 */
[----:B------:R-:W-:-:S04]  /*91e0*/  @!P2 PRMT R4, RZ, 0x654, R4 ;  /* 0x00000654ff04a816 */ /* 0x000fc80000000004 */
[----:B------:R0:W-:Y:S01]  /*91f0*/  @!P2 SYNCS.ARRIVE.TRANS64.RED.A1T0 RZ, [R4+URZ], RZ ;  /* 0x000000ff04ffa9a7 */ /* 0x0001e2000810043f */
[----:B------:R-:W-:Y:S05]  /*9200*/  @!P5 BRA `(.L_x_9980) ;  /* 0x000000000004d947 */ /* 0x000fea0003800000 */
[----:B------:R-:W-:Y:S01]  /*9210*/  BPT.TRAP 0x1 ;  /* 0x000000040000795c */ /* 0x000fe20000300000 */
.L_x_9980:
[----:B------:R-:W-:Y:S05]  /*9220*/  BSYNC B0 ;  /* 0x0000000000007941 */ /* 0x000fea0003800000 */
.L_x_9979:
[----:B------:R-:W5:Y:S01]  /*9230*/  SYNCS.PHASECHK.TRANS64.TRYWAIT P3, [R88+URZ+0x228b0], R100 ;  /* 0x0228b064580075a7 */ /* 0x000f62000806017f */
[----:B------:R-:W-:Y:S04]  /*9240*/  BSSY B0, `(.L_x_9981) ;  /* 0x0000002000007945 */ /* 0x000fe80003800000 */
[----:B-----5:R-:W-:Y:S05]  /*9250*/  @!P3 BRA `(.L_x_9982) ;  /* 0x000001b40088b947 */ /* 0x020fea0003800000 */
.L_x_10258:
[----:B------:R-:W-:Y:S05]  /*9260*/  BSYNC B0 ;  /* 0x0000000000007941 */ /* 0x000fea0003800000 */
.L_x_9981:
[----:B------:R-:W-:Y:S01]  /*9270*/  ULDC.64 UR4, c[0x0][0x328] ;  /* 0x0000ca0000047ab9 */ /* 0x000fe20000000a00 */
[----:B------:R-:W-:Y:S01]  /*9280*/  ULDC.64 UR6, c[0x0][0x318] ;  /* 0x0000c60000067ab9 */ /* 0x000fe20000000a00 */
[----:B------:R-:W-:Y:S01]  /*9290*/  IMAD R95, R95, UR4, RZ ;  /* 0x000000045f5f7c24 */ /* 0x000fe2000f8e02ff */
[----:B------:R-:W-:Y:S01]  /*92a0*/  BSSY B0, `(.L_x_9983) ;  /* 0x000001f000007945 */ /* 0x000fe20003800000 */
[----:B0---4-:R-:W-:-:S04]  /*92b0*/  IMAD.WIDE.U32 R4, R94, UR4, RZ ;  /* 0x000000045e047c25 */ /* 0x011fc8000f8e00ff */
        /* <DEDUP_REMOVED lines=29> */
.L_x_9984:
[----:B------:R-:W-:Y:S05]  /*9490*/  BSYNC B0 ;  /* 0x0000000000007941 */ /* 0x000fea0003800000 */
.L_x_9983:
        /* <DEDUP_REMOVED lines=16> */
.L_x_9986:
[----:B------:R-:W-:Y:S05]  /*95a0*/  BSYNC B0 ;  /* 0x0000000000007941 */ /* 0x000fea0003800000 */
.L_x_9985:
        /* <DEDUP_REMOVED lines=8> */
[----:B0123--:R-:W-:-:S04]  /*9630*/  @!P3 IADD3 R8, P4, R16, R10, RZ ;  /* 0x0000000a1008b210 */ /* 0x00ffc80007f9e0ff */
[----:B------:R-:W-:Y:S02]  /*9640*/  @!P3 IADD3.X R9, R13, R17, RZ, P4, !PT ;  /* 0x000000110d09b210 */ /* 0x000fe400027fe4ff */
[----:B------:R-:W-:-:S13]  /*9650*/  ISETP.GE.AND P4, PT, R19, UR4, PT ;  /* 0x0000000413007c0c */ /* 0x000fda000bf86270 */
[----:B------:R-:W-:-:S05]  /*9660*/  @!P4 IADD3 R10, P5, R19, R10, RZ ;  /* 0x0000000a130ac210 */ /* 0x000fca0007fbe0ff */
[----:B------:R-:W-:Y:S01]  /*9670*/  @!P4 IMAD.X R11, R13, 0x1, R194, P5 ;  /* 0x000000010d0bc824 */ /* 0x000fe200028e06c2 */
[----:B----4-:R-:W-:Y:S04]  /*9680*/  @!P3 ST.E.128 desc[UR60][R8.64], R4 ;  /* 0x000000040800b985 */ /* 0x010fe8000c101d3c */
[----:B------:R-:W0:Y:S04]  /*9690*/  @!P4 LDS.128 R4, [R91+0xe400] ;  /* 0x00e400005b04c984 */ /* 0x000e280000000c00 */
[----:B0-----:R4:W-:Y:S02]  /*96a0*/  @!P4 ST.E.128 desc[UR60][R10.64], R4 ;  /* 0x000000040a00c985 */ /* 0x0019e4000c101d3c */
.L_x_9988:
[----:B------:R-:W-:Y:S05]  /*96b0*/  BSYNC B0 ;  /* 0x0000000000007941 */ /* 0x000fea0003800000 */
.L_x_9987:
        /* <DEDUP_REMOVED lines=22> */
.L_x_9910:
[----:B------:R-:W-:Y:S05]  /*9820*/  @P0 BRA `(.L_x_9990) ;  /* 0x00000000000c0947 */ /* 0x000fea0003800000 */
[----:B------:R-:W1:Y:S01]  /*9830*/  FENCE.VIEW.ASYNC.G ;  /* 0x00000000000073c6 */ /* 0x000e620000000100 */
[----:B------:R-:W-:Y:S05]  /*9840*/  WARPSYNC.ALL ;  /* 0x0000000000007948 */ /* 0x000fea0003800000 */
[----:B-1----:R-:W-:Y:S06]  /*9850*/  BAR.ARV 0xc, 0x180 ;  /* 0x0306000000007b1d */ /* 0x002fec0000002000 */
.L_x_9990:
[----:B------:R-:W-:Y:S01]  /*9860*/  ULDC.64 UR6, c[0x0][0x998] ;  /* 0x0002660000067ab9 */ /* 0x000fe20000000a00 */
[----:B------:R-:W-:Y:S01]  /*9870*/  ULDC.64 UR4, c[0x0][0x990] ;  /* 0x0002640000047ab9 */ /* 0x000fe20000000a00 */
[----:B------:R-:W-:Y:S02]  /*9880*/  ISETP.NE.U32.AND P1, PT, RZ, UR6, PT ;  /* 0x00000006ff007c0c */ /* 0x000fe4000bf25070 */
[----:B------:R-:W-:Y:S02]  /*9890*/  ISETP.NE.U32.AND P0, PT, RZ, UR4, PT ;  /* 0x00000004ff007c0c */ /* 0x000fe4000bf05070 */
[----:B------:R-:W-:Y:S02]  /*98a0*/  ISETP.NE.AND.EX P1, PT, RZ, UR7, PT, P1 ;  /* 0x00000007ff007c0c */ /* 0x000fe4000bf25310 */
[----:B------:R-:W-:-:S11]  /*98b0*/  ISETP.NE.AND.EX P0, PT, RZ, UR5, PT, P0 ;  /* 0x00000005ff007c0c */ /* 0x000fd6000bf05300 */
[----:B--23--:R-:W1:Y:S01]  /*98c0*/  @P1 LDC.64 R8, c[0x0][0x9b8] ;  /* 0x00026e00ff081b82 */ /* 0x00ce620000000a00 */
[----:B------:R-:W-:-:S07]  /*98d0*/  @P1 SHF.R.S32.HI R15, RZ, 0x1f, R190 ;  /* 0x0000001fff0f1819 */ /* 0x000fce00000114be */
[----:B------:R-:W2:Y:S08]  /*98e0*/  @P0 LDC.64 R6, c[0x0][0x9a8] ;  /* 0x00026a00ff060b82 */ /* 0x000eb00000000a00 */
[----:B0-----:R-:W0:Y:S08]  /*98f0*/  @P1 LDC.64 R10, c[0x0][0x9c0] ;  /* 0x00027000ff0a1b82 */ /* 0x001e300000000a00 */
[----:B------:R-:W3:Y:S01]  /*9900*/  @P0 LDC.64 R12, c[0x0][0x9b0] ;  /* 0x00026c00ff0c0b82 */ /* 0x000ee20000000a00 */
[----:B-1----:R-:W-:-:S02]  /*9910*/  @P1 IMAD R2, R221, R8, RZ ;  /* 0x00000008dd021224 */ /* 0x002fc400078e02ff */
[----:B------:R-:W-:-:S04]  /*9920*/  @P1 IMAD.WIDE.U32 R4, R210, R8, RZ ;  /* 0x00000008d2041225 */ /* 0x000fc800078e00ff */
[C---:B------:R-:W-:Y:S02]  /*9930*/  @P1 IMAD R9, R210.reuse, R9, R2 ;  /* 0x00000009d2091224 */ /* 0x040fe400078e0202 */
        /* <DEDUP_REMOVED lines=21> */
[----:B------:R0:W2:Y:S01]  /*9a90*/  @P1 LDG.E R0, desc[UR60][R8.64] ;  /* 0x0000003c08001981 */ /* 0x0000a2000c1e1900 */
[----:B------:R-:W1:Y:S04]  /*9aa0*/  LDC R2, c[0x0][0x448] ;  /* 0x00011200ff027b82 */ /* 0x000e680000000800 */
[----:B------:R3:W2:Y:S01]  /*9ab0*/  @P0 LDG.E R3, desc[UR60][R4.64] ;  /* 0x0000003c04030981 */ /* 0x0006a2000c1e1900 */
[----:B------:R-:W-:-:S02]  /*9ac0*/  CS2R R88, SRZ ;  /* 0x0000000000587805 */ /* 0x000fc4000001ff00 */
[----:B------:R-:W-:Y:S02]  /*9ad0*/  CS2R R86, SRZ ;  /* 0x0000000000567805 */ /* 0x000fe4000001ff00 */
        /* <DEDUP_REMOVED lines=17> */
[----:B-1----:R-:W-:Y:S01]  /*9bf0*/  ISETP.NE.AND P0, PT, R2, 0x1, PT ;  /* 0x000000010200780c */ /* 0x002fe20003f05270 */
[----:B------:R-:W-:Y:S01]  /*9c00*/  VIADD R2, R200, 0x7f ;  /* 0x0000007fc8027836 */ /* 0x000fe20000000000 */
        /* <DEDUP_REMOVED lines=10> */
[----:B------:R-:W-:Y:S01]  /*9cb0*/  CS2R R94, SRZ ;  /* 0x00000000005e7805 */ /* 0x000fe2000001ff00 */
[----:B------:R-:W0:Y:S01]  /*9cc0*/  @P0 LDC R7, c[0x0][0x44c] ;  /* 0x00011300ff070b82 */ /* 0x000e220000000800 */
[----:B------:R-:W-:Y:S02]  /*9cd0*/  IMAD.MOV.U32 R57, RZ, RZ, RZ ;  /* 0x000000ffff397224 */ /* 0x000fe400078e00ff */
[----:B------:R-:W-:-:S05]  /*9ce0*/  IMAD.MOV.U32 R96, RZ, RZ, RZ ;  /* 0x000000ffff607224 */ /* 0x000fca00078e00ff */
[----:B------:R-:W1:Y:S01]  /*9cf0*/  @P0 LDC R6, c[0x0][0x450] ;  /* 0x00011400ff060b82 */ /* 0x000e620000000800 */
[----:B0-----:R-:W-:-:S05]  /*9d00*/  @P0 IMAD.HI.U32 R7, R2, R7, RZ ;  /* 0x0000000702070227 */ /* 0x001fca00078e00ff */
[----:B-1----:R-:W-:Y:S02]  /*9d10*/  @P0 SHF.R.U32.HI R2, RZ, R6, R7 ;  /* 0x00000006ff020219 */ /* 0x002fe40000011607 */
[----:B------:R-:W-:Y:S02]  /*9d20*/  CS2R R6, SRZ ;  /* 0x0000000000067805 */ /* 0x000fe4000001ff00 */
[----:B------:R-:W-:Y:S01]  /*9d30*/  PLOP3.LUT P0, PT, PT, PT, PT, 0x80, 0x0 ;  /* 0x000000000000781c */ /* 0x000fe20003f0f070 */
[----:B------:R-:W-:-:S04]  /*9d40*/  IMAD.IADD R2, R49, 0x1, R2 ;  /* 0x0000000131027824 */ /* 0x000fc800078e0202 */
[----:B------:R-:W-:-:S05]  /*9d50*/  IMAD.HI R2, R2, 0x66666667, RZ ;  /* 0x6666666702027827 */ /* 0x000fca00078e02ff */
[----:B---3--:R-:W-:-:S04]  /*9d60*/  SHF.R.U32.HI R5, RZ, 0x1f, R2 ;  /* 0x0000001fff057819 */ /* 0x008fc80000011602 */
[----:B------:R-:W-:-:S04]  /*9d70*/  LEA.HI.SX32 R5, R2, R5, 0x1a ;  /* 0x0000000502057211 */ /* 0x000fc800078fd2ff */
[----:B------:R-:W-:Y:S02]  /*9d80*/  VIMNMX R104, R48, R5, PT ;  /* 0x0000000530687248 */ /* 0x000fe40003fe0100 */
[----:B------:R-:W-:Y:S02]  /*9d90*/  CS2R R4, SRZ ;  /* 0x0000000000047805 */ /* 0x000fe4000001ff00 */
[----:B------:R-:W-:Y:S02]  /*9da0*/  CS2R R48, SRZ ;  /* 0x0000000000307805 */ /* 0x000fe4000001ff00 */
[----:B------:R-:W-:Y:S01]  /*9db0*/  ISETP.GE.AND P1, PT, R104, 0x1, PT ;  /* 0x000000016800780c */ /* 0x000fe20003f26270 */
[----:B--2---:R-:W-:-:S04]  /*9dc0*/  FMUL.FTZ R0, R3, R0 ;  /* 0x0000000003007220 */ /* 0x004fc80000410000 */
[----:B------:R-:W-:-:S08]  /*9dd0*/  FMUL.FTZ R2, R0, UR4 ;  /* 0x0000000400027c20 */ /* 0x000fd00008410000 */
[----:B------:R-:W-:Y:S05]  /*9de0*/  @!P1 BRA `(.L_x_9991) ;  /* 0x000000f400689947 */ /* 0x000fea0003800000 */
        /* <DEDUP_REMOVED lines=8> */
.L_x_10261:
[----:B01----:R-:W-:Y:S01]  /*9e70*/  LEA.HI R0, R188, R188, RZ, 0x1 ;  /* 0x000000bcbc007211 */ /* 0x003fe200078f08ff */
[----:B------:R-:W-:Y:S01]  /*9e80*/  VIADD R26, R18, 0x14400 ;  /* 0x00014400121a7836 */ /* 0x000fe20000000000 */
[----:B------:R-:W-:Y:S02]  /*9e90*/  BSSY B6, `(.L_x_9993) ;  /* 0x0000018000067945 */ /* 0x000fe40003800000 */
[----:B------:R-:W-:Y:S02]  /*9ea0*/  LOP3.LUT R3, R0, 0x1e, RZ, 0xc0, !PT ;  /* 0x0000001e00037812 */ /* 0x000fe400078ec0ff */
[----:B------:R-:W-:Y:S02]  /*9eb0*/  LOP3.LUT P0, RZ, R26, 0x9f, RZ, 0xc0, !PT ;  /* 0x0000009f1aff7812 */ /* 0x000fe4000780c0ff */
[----:B------:R-:W-:-:S05]  /*9ec0*/  IADD3 R3, R188, -R3, RZ ;  /* 0x80000003bc037210 */ /* 0x000fca0007ffe0ff */
        /* <DEDUP_REMOVED lines=20> */
.L_x_9994:
[----:B------:R-:W-:Y:S05]  /*a010*/  BSYNC B6 ;  /* 0x0000000000067941 */ /* 0x000fea0003800000 */
.L_x_9993:
        /* <DEDUP_REMOVED lines=12> */
.L_x_9998:
[----:B-1----:R1:W2:Y:S02]  /*a0e0*/  SYNCS.PHASECHK.TRANS64.TRYWAIT P0, [R18+URZ+0x22800], R3 ;  /* 0x02280003120075a7 */ /* 0x0022a4000800017f */
[----:B--2---:R-:W-:Y:S05]  /*a0f0*/  @!P0 NANOSLEEP.SYNCS 0x989680 ;  /* 0x009896800000895d */ /* 0x004fea0003900000 */
[----:B------:R-:W2:Y:S02]  /*a100*/  @!P0 SYNCS.PHASECHK.TRANS64 P0, [R18+URZ+0x22800], R3 ;  /* 0x02280003120085a7 */ /* 0x000ea4000800007f */
[----:B--2---:R-:W-:Y:S05]  /*a110*/  @!P0 BRA `(.L_x_9998) ;  /* 0xfffffffc00f08947 */ /* 0x004fea000383ffff */
.L_x_9997:
[----:B------:R-:W-:Y:S05]  /*a120*/  BSYNC B0 ;  /* 0x0000000000007941 */ /* 0x000fea0003800000 */
.L_x_9996:
[----:B------:R-:W-:Y:S05]  /*a130*/  BRA `(.L_x_9999) ;  /* 0x0000004c00987947 */ /* 0x000fea0003800000 */
.L_x_9995:
        /* <DEDUP_REMOVED lines=30> */
.L_x_10001:
[----:B------:R-:W-:Y:S05]  /*a320*/  BSYNC B6 ;  /* 0x0000000000067941 */ /* 0x000fea0003800000 */
.L_x_10000:
[----:B------:R-:W-:Y:S01]  /*a330*/  ULDC.U8 UR4, c[0x0][0x410] ;  /* 0x0001040000047ab9 */ /* 0x000fe20000000000 */
[----:B------:R-:W-:Y:S01]  /*a340*/  BSSY B0, `(.L_x_10002) ;  /* 0x00004bd000007945 */ /* 0x000fe20003800000 */
[----:B------:R-:W-:Y:S01]  /*a350*/  ISETP.NE.AND P0, PT, RZ, UR4, PT ;  /* 0x00000004ff007c0c */ /* 0x000fe2000bf05270 */
[----:B------:R-:W-:-:S12]  /*a360*/  IMAD.IADD R36, R195, 0x1, R200 ;  /* 0x00000001c3247824 */ /* 0x000fd800078e02c8 */
[----:B------:R-:W-:Y:S05]  /*a370*/  @!P0 BRA `(.L_x_10003) ;  /* 0x0000002400a48947 */ /* 0x000fea0003800000 */
[----:B------:R-:W0:Y:S01]  /*a380*/  LDC R20, c[0x0][0x448] ;  /* 0x00011200ff147b82 */ /* 0x000e220000000800 */
[----:B------:R-:W-:Y:S01]  /*a390*/  IMAD R3, R227, 0x40, R36 ;  /* 0x00000040e3037824 */ /* 0x000fe200078e0224 */
[----:B------:R-:W-:Y:S01]  /*a3a0*/  MOV R8, R24 ;  /* 0x0000001800087202 */ /* 0x000fe20000000f00 */
        /* <DEDUP_REMOVED lines=15> */
[----:B------:R-:W-:Y:S02]  /*a4a0*/  IMAD R10, R0, UR6, RZ ;  /* 0x00000006000a7c24 */ /* 0x000fe4000f8e02ff */
[C---:B------:R-:W-:Y:S01]  /*a4b0*/  IMAD R7, R3.reuse, UR5, R6 ;  /* 0x0000000503077c24 */ /* 0x040fe2000f8e0206 */
[----:B------:R-:W-:Y:S01]  /*a4c0*/  ULDC.64 UR4, c[0x0][0x3e8] ;  /* 0x0000fa0000047ab9 */ /* 0x000fe20000000a00 */
[----:B------:R-:W-:Y:S01]  /*a4d0*/  IADD3 R6, P1, R8, UR8, RZ ;  /* 0x0000000808067c10 */ /* 0x000fe2000ff3e0ff */
        /* <DEDUP_REMOVED lines=10> */
.L_x_10267:
        /* <DEDUP_REMOVED lines=12> */
[-C--:B--2---:R-:W-:Y:S02]  /*a640*/  @!P4 IADD3 R24, P0, R196, R5.reuse, RZ ;  /* 0x00000005c418c210 */ /* 0x084fe40007f1e0ff */
[----:B------:R-:W-:Y:S02]  /*a650*/  @!P3 SHF.R.S32.HI R26, RZ, 0x1f, R22 ;  /* 0x0000001fff1ab819 */ /* 0x000fe40000011416 */
[CC--:B----4-:R-:W-:Y:S01]  /*a660*/  @!P3 IADD3 R12, P1, R22.reuse, R14.reuse, RZ ;  /* 0x0000000e160cb210 */ /* 0x0d0fe20007f3e0ff */
[----:B-1----:R-:W-:Y:S01]  /*a670*/  @!P4 IMAD.X R25, R3, 0x1, R226, P0 ;  /* 0x000000010319c824 */ /* 0x002fe200000e06e2 */
[----:B------:R-:W-:Y:S02]  /*a680*/  @!P3 IADD3 R10, P0, R22, R5, RZ ;  /* 0x00000005160ab210 */ /* 0x000fe40007f1e0ff */
[----:B------:R-:W-:Y:S01]  /*a690*/  @!P4 IADD3 R14, P2, R196, R14, RZ ;  /* 0x0000000ec40ec210 */ /* 0x000fe20007f5e0ff */
[--C-:B---3--:R-:W-:Y:S01]  /*a6a0*/  @!P3 IMAD.X R13, R7, 0x1, R26.reuse, P1 ;  /* 0x00000001070db824 */ /* 0x108fe200008e061a */
[----:B------:R-:W-:Y:S01]  /*a6b0*/  CS2R R30, SRZ ;  /* 0x00000000001e7805 */ /* 0x000fe2000001ff00 */
[----:B------:R-:W-:Y:S01]  /*a6c0*/  @!P3 IMAD.X R11, R3, 0x1, R26, P0 ;  /* 0x00000001030bb824 */ /* 0x000fe200000e061a */
[----:B------:R-:W-:-:S02]  /*a6d0*/  CS2R R28, SRZ ;  /* 0x00000000001c7805 */ /* 0x000fc4000001ff00 */
[----:B------:R-:W-:Y:S01]  /*a6e0*/  CS2R R26, SRZ ;  /* 0x00000000001a7805 */ /* 0x000fe2000001ff00 */
[----:B------:R-:W-:Y:S01]  /*a6f0*/  @!P4 IMAD.X R15, R7, 0x1, R226, P2 ;  /* 0x00000001070fc824 */ /* 0x000fe200010e06e2 */
[----:B------:R1:W5:Y:S04]  /*a700*/  @!P4 LD.E.64 R20, desc[UR60][R24.64] ;  /* 0x0000003c1814c980 */ /* 0x000368000c101b00 */
[----:B------:R1:W5:Y:S04]  /*a710*/  @!P3 LD.E.64 R30, desc[UR60][R10.64] ;  /* 0x0000003c0a1eb980 */ /* 0x000368000c101b00 */
[----:B------:R1:W5:Y:S04]  /*a720*/  @!P3 LD.E.64 R28, desc[UR60][R12.64] ;  /* 0x0000003c0c1cb980 */ /* 0x000368000c101b00 */
[----:B------:R1:W5:Y:S02]  /*a730*/  @!P4 LD.E.64 R26, desc[UR60][R14.64] ;  /* 0x0000003c0e1ac980 */ /* 0x000364000c101b00 */
.L_x_10006:
[----:B------:R-:W-:Y:S05]  /*a740*/  BSYNC B1 ;  /* 0x0000000000017941 */ /* 0x000fea0003800000 */
.L_x_10005:
[----:B------:R-:W-:Y:S01]  /*a750*/  UMOV UR4, 0xffffffff ;  /* 0xffffffff00047882 */ /* 0x000fe20000000000 */
[----:B-1----:R-:W-:Y:S02]  /*a760*/  CS2R R24, SRZ ;  /* 0x0000000000187805 */ /* 0x002fe4000001ff00 */
[----:B------:R-:W-:Y:S05]  /*a770*/  BRA.DIV UR4, `(.L_x_10007) ;  /* 0x000001a604047947 */ /* 0x000fea000b800000 */
[----:B------:R1:W0:Y:S04]  /*a780*/  SHFL.IDX PT, R3, R4, 0x1, 0x1c1f ;  /* 0x003c1f0004037f89 */ /* 0x00022800000e0000 */
[----:B--2---:R1:W2:Y:S04]  /*a790*/  SHFL.IDX PT, R5, R0, 0x1, 0x1c1f ;  /* 0x003c1f0000057f89 */ /* 0x0042a800000e0000 */
[----:B---3--:R1:W3:Y:S04]  /*a7a0*/  SHFL.IDX PT, R7, R8, 0x1, 0x1c1f ;  /* 0x003c1f0008077f89 */ /* 0x0082e800000e0000 */
[----:B----4-:R1:W4:Y:S02]  /*a7b0*/  SHFL.IDX PT, R14, R6, 0x1, 0x1c1f ;  /* 0x003c1f00060e7f89 */ /* 0x01032400000e0000 */
.L_x_10273:
[----:B01----:R-:W-:Y:S01]  /*a7c0*/  VIADD R0, R36, 0x40 ;  /* 0x0000004024007836 */ /* 0x003fe20000000000 */
[----:B------:R-:W-:Y:S01]  /*a7d0*/  LEA.HI R4, R216, R216, RZ, 0x1 ;  /* 0x000000d8d8047211 */ /* 0x000fe200078f08ff */
[----:B------:R-:W-:Y:S01]  /*a7e0*/  BSSY B1, `(.L_x_10008) ;  /* 0x000001d000017945 */ /* 0x000fe20003800000 */
[----:B------:R-:W-:Y:S02]  /*a7f0*/  CS2R R10, SRZ ;  /* 0x00000000000a7805 */ /* 0x000fe4000001ff00 */
[----:B------:R-:W-:Y:S02]  /*a800*/  CS2R R12, SRZ ;  /* 0x00000000000c7805 */ /* 0x000fe4000001ff00 */
[----:B------:R-:W-:Y:S02]  /*a810*/  ISETP.GE.AND P0, PT, R0, R39, PT ;  /* 0x000000270000720c */ /* 0x000fe40003f06270 */
[----:B------:R-:W-:-:S05]  /*a820*/  LOP3.LUT R9, R4, 0xfffffffe, RZ, 0xc0, !PT ;  /* 0xfffffffe04097812 */ /* 0x000fca00078ec0ff */
[----:B------:R-:W-:Y:S01]  /*a830*/  IMAD.IADD R35, R216, 0x1, -R9 ;  /* 0x00000001d8237824 */ /* 0x000fe200078e0a09 */
[----:B------:R-:W-:-:S04]  /*a840*/  CS2R R8, SRZ ;  /* 0x0000000000087805 */ /* 0x000fc8000001ff00 */
[----:B------:R-:W-:Y:S01]  /*a850*/  SHF.L.U32 R35, R35, 0x1f, RZ ;  /* 0x0000001f23237819 */ /* 0x000fe200000006ff */
[----:B------:R-:W-:Y:S06]  /*a860*/  @P0 BRA `(.L_x_10009) ;  /* 0x0000000000500947 */ /* 0x000fec0003800000 */
[----:B------:R-:W-:Y:S01]  /*a870*/  ULDC UR4, c[0x0][0x3f4] ;  /* 0x0000fd0000047ab9 */ /* 0x000fe20000000800 */
[----:B------:R-:W-:Y:S02]  /*a880*/  CS2R R24, SRZ ;  /* 0x0000000000187805 */ /* 0x000fe4000001ff00 */
[----:B------:R-:W-:Y:S02]  /*a890*/  ISETP.GE.AND P4, PT, R196, UR4, PT ;  /* 0x00000004c4007c0c */ /* 0x000fe4000bf86270 */
[----:B------:R-:W-:Y:S02]  /*a8a0*/  ISETP.GE.AND P3, PT, R22, UR4, PT ;  /* 0x0000000416007c0c */ /* 0x000fe4000bf66270 */
[----:B------:R-:W-:Y:S02]  /*a8b0*/  CS2R R10, SRZ ;  /* 0x00000000000a7805 */ /* 0x000fe4000001ff00 */
[----:B------:R-:W-:-:S07]  /*a8c0*/  CS2R R12, SRZ ;  /* 0x00000000000c7805 */ /* 0x000fce000001ff00 */
[-C--:B--2---:R-:W-:Y:S02]  /*a8d0*/  @!P4 IADD3 R36, P0, R196, R5.reuse, RZ ;  /* 0x00000005c424c210 */ /* 0x084fe40007f1e0ff */
[-C--:B----4-:R-:W-:Y:S02]  /*a8e0*/  @!P3 IADD3 R32, P1, R22, R14.reuse, RZ ;  /* 0x0000000e1620b210 */ /* 0x090fe40007f3e0ff */
[----:B------:R-:W-:Y:S01]  /*a8f0*/  @!P3 SHF.R.S32.HI R0, RZ, 0x1f, R22 ;  /* 0x0000001fff00b819 */ /* 0x000fe20000011416 */
[----:B------:R-:W-:Y:S01]  /*a900*/  @!P4 IMAD.X R37, R3, 0x1, R226, P0 ;  /* 0x000000010325c824 */ /* 0x000fe200000e06e2 */
[----:B------:R-:W-:Y:S02]  /*a910*/  @!P4 IADD3 R14, P2, R196, R14, RZ ;  /* 0x0000000ec40ec210 */ /* 0x000fe40007f5e0ff */
[----:B------:R-:W-:Y:S02]  /*a920*/  @!P3 IADD3 R4, P0, R22, R5, RZ ;  /* 0x000000051604b210 */ /* 0x000fe40007f1e0ff */
[----:B------:R-:W-:Y:S01]  /*a930*/  CS2R R8, SRZ ;  /* 0x0000000000087805 */ /* 0x000fe2000001ff00 */
[----:B---3--:R-:W-:Y:S01]  /*a940*/  @!P3 IMAD.X R33, R7, 0x1, R0, P1 ;  /* 0x000000010721b824 */ /* 0x008fe200008e0600 */
[----:B------:R0:W5:Y:S01]  /*a950*/  @!P4 LD.E.64 R24, desc[UR60][R36.64] ;  /* 0x0000003c2418c980 */ /* 0x000162000c101b00 */
[----:B------:R-:W-:Y:S01]  /*a960*/  @!P3 IADD3.X R5, R3, R0, RZ, P0, !PT ;  /* 0x000000000305b210 */ /* 0x000fe200007fe4ff */
[----:B------:R-:W-:-:S02]  /*a970*/  @!P4 IMAD.X R15, R7, 0x1, R226, P2 ;  /* 0x00000001070fc824 */ /* 0x000fc400010e06e2 */
[----:B------:R0:W5:Y:S04]  /*a980*/  @!P3 LD.E.64 R12, desc[UR60][R32.64] ;  /* 0x0000003c200cb980 */ /* 0x000168000c101b00 */
[----:B------:R0:W5:Y:S04]  /*a990*/  @!P3 LD.E.64 R10, desc[UR60][R4.64] ;  /* 0x0000003c040ab980 */ /* 0x000168000c101b00 */
[----:B------:R0:W5:Y:S02]  /*a9a0*/  @!P4 LD.E.64 R8, desc[UR60][R14.64] ;  /* 0x0000003c0e08c980 */ /* 0x000164000c101b00 */
.L_x_10009:
[----:B------:R-:W-:Y:S05]  /*a9b0*/  BSYNC B1 ;  /* 0x0000000000017941 */ /* 0x000fea0003800000 */
.L_x_10008:
[----:B------:R-:W1:Y:S01]  /*a9c0*/  SYNCS.PHASECHK.TRANS64.TRYWAIT P0, [R18+URZ+0x22800], R35 ;  /* 0x02280023120075a7 */ /* 0x000e62000800017f */
[----:B------:R-:W-:Y:S01]  /*a9d0*/  IMAD.SHL.U32 R0, R205, 0x80, RZ ;  /* 0x00000080cd007824 */ /* 0x000fe200078e00ff */
[----:B0---4-:R-:W-:Y:S01]  /*a9e0*/  VIADDMNMX R14, R39, -R200, 0x80, PT ;  /* 0x00000080270e7446 */ /* 0x011fe200038009c8 */
[----:B------:R-:W-:Y:S01]  /*a9f0*/  BSSY B1, `(.L_x_10010) ;  /* 0x000000b000017945 */ /* 0x000fe20003800000 */
[----:B------:R-:W-:Y:S02]  /*aa00*/  LOP3.LUT P2, RZ, R205, 0x4, RZ, 0xc0, !PT ;  /* 0x00000004cdff7812 */ /* 0x000fe4000784c0ff */
[----:B------:R-:W-:Y:S02]  /*aa10*/  LOP3.LUT R3, R0, 0x380, RZ, 0xc0, !PT ;  /* 0x0000038000037812 */ /* 0x000fe400078ec0ff */
[----:B------:R-:W-:Y:S02]  /*aa20*/  ISETP.GE.AND P1, PT, R195, R14, PT ;  /* 0x0000000ec300720c */ /* 0x000fe40003f26270 */
[----:B------:R-:W-:-:S02]  /*aa30*/  LOP3.LUT R0, R3, 0x30, R16, 0xf8, !PT ;  /* 0x0000003003007812 */ /* 0x000fc400078ef810 */
[----:B------:R-:W-:-:S04]  /*aa40*/  SHF.R.U32.HI R3, RZ, 0x3, R3 ;  /* 0x00000003ff037819 */ /* 0x000fc80000011603 */
[----:B------:R-:W-:-:S04]  /*aa50*/  LOP3.LUT R3, R0, R3, RZ, 0x3c, !PT ;  /* 0x0000000300037212 */ /* 0x000fc800078e3cff */
[----:B------:R-:W-:-:S05]  /*aa60*/  IADD3 R3, R18, R3, R204 ;  /* 0x0000000312037210 */ /* 0x000fca0007ffe0cc */
[C---:B------:R-:W-:Y:S02]  /*aa70*/  VIADD R4, R3.reuse, 0x14400 ;  /* 0x0001440003047836 */ /* 0x040fe40000000000 */
[----:B------:R-:W-:Y:S01]  /*aa80*/  VIADD R0, R3, 0x14440 ;  /* 0x0001444003007836 */ /* 0x000fe20000000000 */
[----:B-1----:R-:W-:Y:S06]  /*aa90*/  @!P0 BRA `(.L_x_10011) ;  /* 0x000001a000ac8947 */ /* 0x002fec0003800000 */
.L_x_10274:
[----:B------:R-:W-:Y:S05]  /*aaa0*/  BSYNC B1 ;  /* 0x0000000000017941 */ /* 0x000fea0003800000 */
.L_x_10010:
[----:B------:R-:W-:Y:S01]  /*aab0*/  BSSY B1, `(.L_x_10012) ;  /* 0x00000fa000017945 */ /* 0x000fe20003800000 */
[----:B------:R-:W-:-:S03]  /*aac0*/  @P2 VIADD R0, R4, 0xffffffc0 ;  /* 0xffffffc004002836 */ /* 0x000fc60000000000 */
[----:B------:R-:W-:Y:S05]  /*aad0*/  @P1 BRA `(.L_x_10013) ;  /* 0x0000000c00dc1947 */ /* 0x000fea0003800000 */
[----:B--2---:R-:W1:Y:S01]  /*aae0*/  LDC R5, c[0x0][0x3f4] ;  /* 0x0000fd00ff057b82 */ /* 0x004e620000000800 */
[----:B------:R-:W-:Y:S01]  /*aaf0*/  BSSY B2, `(.L_x_10014) ;  /* 0x000007a000027945 */ /* 0x000fe20003800000 */
[-C--:B-1----:R-:W-:Y:S02]  /*ab00*/  ISETP.GE.AND P0, PT, R22, R5.reuse, PT ;  /* 0x000000051600720c */ /* 0x082fe40003f06270 */
[----:B------:R-:W-:-:S11]  /*ab10*/  ISETP.GE.AND P1, PT, R196, R5, PT ;  /* 0x00000005c400720c */ /* 0x000fd60003f26270 */
[----:B------:R-:W-:Y:S05]  /*ab20*/  @P0 BRA `(.L_x_10015) ;  /* 0x0000000400d80947 */ /* 0x000fea0003800000 */
[----:B---3--:R-:W1:Y:S01]  /*ab30*/  LDS.128 R4, [R3+0x14400] ;  /* 0x0144000003047984 */ /* 0x008e620000000c00 */
[----:B-----5:R-:W-:Y:S02]  /*ab40*/  SHF.R.U32.HI R32, RZ, 0x8, R30 ;  /* 0x00000008ff207819 */ /* 0x020fe4000001161e */
        /* <DEDUP_REMOVED lines=16> */
[----:B0-----:R-:W-:Y:S02]  /*ac50*/  LOP3.LUT R35, R28, 0xff, RZ, 0xc0, !PT ;  /* 0x000000ff1c237812 */ /* 0x001fe400078ec0ff */
[----:B------:R-:W-:Y:S02]  /*ac60*/  PRMT R38, R38, 0x7604, R37 ;  /* 0x0000760426267816 */ /* 0x000fe40000000025 */
[----:B------:R-:W-:-:S02]  /*ac70*/  PRMT R37, R36, 0x7604, R35 ;  /* 0x0000760424257816 */ /* 0x000fc40000000023 */
[----:B------:R-:W-:Y:S02]  /*ac80*/  LOP3.LUT R35, R33, 0xff0000, R32, 0xf8, !PT ;  /* 0x00ff000021237812 */ /* 0x000fe400078ef820 */
[----:B------:R-:W-:Y:S02]  /*ac90*/  LOP3.LUT R39, R38, 0xff0000, R39, 0xf8, !PT ;  /* 0x00ff000026277812 */ /* 0x000fe400078ef827 */
[----:B------:R-:W-:Y:S02]  /*aca0*/  LOP3.LUT R35, R35, 0xff000000, R31, 0xf8, !PT ;  /* 0xff00000023237812 */ /* 0x000fe400078ef81f */
[----:B------:R-:W-:Y:S02]  /*acb0*/  LOP3.LUT R39, R39, 0xff000000, R29, 0xf8, !PT ;  /* 0xff00000027277812 */ /* 0x000fe400078ef81d */
[----:B------:R-:W-:Y:S02]  /*acc0*/  LOP3.LUT R33, R15, 0xff0000, R30, 0xf8, !PT ;  /* 0x00ff00000f217812 */ /* 0x000fe400078ef81e */
[----:B-1----:R-:W-:-:S02]  /*acd0*/  F2FP.F16.E4M3.UNPACK_B R15, R6.H1 ;  /* 0x00000006ff0f723e */ /* 0x002fc400030006ff */
[----:B------:R-:W-:Y:S02]  /*ace0*/  F2FP.F16.E4M3.UNPACK_B R38, R39 ;  /* 0x00000027ff26723e */ /* 0x000fe400020006ff */
[----:B------:R-:W-:Y:S02]  /*acf0*/  F2FP.F16.E4M3.UNPACK_B R32, R35 ;  /* 0x00000023ff20723e */ /* 0x000fe400020006ff */
[----:B------:R-:W-:Y:S01]  /*ad00*/  LOP3.LUT R33, R33, 0xff000000, R30, 0xf8, !PT ;  /* 0xff00000021217812 */ /* 0x000fe200078ef81e */
[--C-:B------:R-:W-:Y:S01]  /*ad10*/  HADD2.F32 R30, -RZ, R15.reuse.H0_H0 ;  /* 0x2000000fff1e7230 */ /* 0x100fe20000004100 */
[--C-:B------:R-:W-:Y:S01]  /*ad20*/  LOP3.LUT R37, R37, 0xff0000, R28.reuse, 0xf8, !PT ;  /* 0x00ff000025257812 */ /* 0x100fe200078ef81c */
[----:B------:R-:W-:Y:S01]  /*ad30*/  HADD2.F32 R15, -RZ, R15.H1_H1 ;  /* 0x3000000fff0f7230 */ /* 0x000fe20000004100 */
[----:B------:R-:W-:Y:S01]  /*ad40*/  F2FP.F16.E4M3.UNPACK_B R29, R6 ;  /* 0x00000006ff1d723e */ /* 0x000fe200020006ff */
[----:B------:R-:W-:Y:S01]  /*ad50*/  HADD2.F32 R40, -RZ, R38.H1_H1 ;  /* 0x30000026ff287230 */ /* 0x000fe20000004100 */
[----:B------:R-:W-:Y:S01]  /*ad60*/  LOP3.LUT R37, R37, 0xff000000, R28, 0xf8, !PT ;  /* 0xff00000025257812 */ /* 0x000fe200078ef81c */
[----:B------:R-:W-:Y:S01]  /*ad70*/  HADD2.F32 R36, -RZ, R32.H1_H1 ;  /* 0x30000020ff247230 */ /* 0x000fe20000004100 */
[----:B------:R-:W-:Y:S01]  /*ad80*/  F2FP.F16.E4M3.UNPACK_B R28, R5.H1 ;  /* 0x00000005ff1c723e */ /* 0x000fe200030006ff */
[----:B------:R-:W-:-:S02]  /*ad90*/  HADD2.F32 R38, -RZ, R38.H0_H0 ;  /* 0x20000026ff267230 */ /* 0x000fc40000004100 */
[C---:B------:R-:W-:Y:S01]  /*ada0*/  FMUL.FTZ R41, R15.reuse, R40 ;  /* 0x000000280f297220 */ /* 0x040fe20000410000 */
[----:B------:R-:W-:Y:S02]  /*adb0*/  HADD2.F32 R32, -RZ, R32.H0_H0 ;  /* 0x20000020ff207230 */ /* 0x000fe40000004100 */
[-C--:B------:R-:W-:Y:S01]  /*adc0*/  FMUL.FTZ R43, R15, R36.reuse ;  /* 0x000000240f2b7220 */ /* 0x080fe20000410000 */
[----:B------:R-:W-:Y:S01]  /*add0*/  F2FP.F16.E4M3.UNPACK_B R15, R5 ;  /* 0x00000005ff0f723e */ /* 0x000fe200020006ff */
[--C-:B------:R-:W-:Y:S01]  /*ade0*/  HADD2.F32 R5, -RZ, R29.reuse.H1_H1 ;  /* 0x3000001dff057230 */ /* 0x100fe20000004100 */
[----:B------:R-:W-:Y:S01]  /*adf0*/  F2FP.F16.E4M3.UNPACK_B R31, R7 ;  /* 0x00000007ff1f723e */ /* 0x000fe200020006ff */
[C---:B------:R-:W-:Y:S01]  /*ae00*/  FFMA.FTZ R42, R30.reuse, R36, -R41 ;  /* 0x000000241e2a7223 */ /* 0x040fe20000010829 */
        /* <DEDUP_REMOVED lines=53> */
[----:B------:R-:W-:Y:S02]  /*b160*/  HADD2.F32 R4, -RZ, R15.H1_H1 ;  /* 0x3000000fff047230 */ /* 0x000fe40000004100 */
[-C--:B------:R-:W-:Y:S01]  /*b170*/  FMUL.FTZ R38, R5, R6.reuse ;  /* 0x0000000605267220 */ /* 0x080fe20000410000 */
[----:B------:R-:W-:Y:S02]  /*b180*/  HADD2.F32 R33, -RZ, R33.H0_H0 ;  /* 0x20000021ff217230 */ /* 0x000fe40000004100 */
[----:B------:R-:W-:Y:S01]  /*b190*/  FFMA.FTZ R31, R28, R6, -R31 ;  /* 0x000000061c1f7223 */ /* 0x000fe2000001081f */
[----:B------:R-:W-:Y:S02]  /*b1a0*/  HADD2.F32 R15, -RZ, R15.H0_H0 ;  /* 0x2000000fff0f7230 */ /* 0x000fe40000004100 */
[----:B------:R-:W-:Y:S01]  /*b1b0*/  FMUL.FTZ R32, R4, R37 ;  /* 0x0000002504207220 */ /* 0x000fe20000410000 */
        /* <DEDUP_REMOVED lines=13> */
.L_x_10015:
[----:B------:R-:W-:Y:S05]  /*b290*/  BSYNC B2 ;  /* 0x0000000000027941 */ /* 0x000fea0003800000 */
.L_x_10014:
[----:B------:R-:W-:Y:S05]  /*b2a0*/  @P1 BRA `(.L_x_10013) ;  /* 0x0000000400e81947 */ /* 0x000fea0003800000 */
[----:B-1-3--:R-:W1:Y:S01]  /*b2b0*/  LDS.128 R4, [R0] ;  /* 0x0000000000047984 */ /* 0x00ae620000000c00 */
[----:B-----5:R-:W-:Y:S02]  /*b2c0*/  SHF.R.U32.HI R29, RZ, 0x8, R21 ;  /* 0x00000008ff1d7819 */ /* 0x020fe40000011615 */
[----:B0-----:R-:W-:Y:S02]  /*b2d0*/  SHF.R.U32.HI R35, RZ, 0x8, R27 ;  /* 0x00000008ff237819 */ /* 0x001fe4000001161b */
        /* <DEDUP_REMOVED lines=15> */
[----:B------:R-:W-:-:S02]  /*b3d0*/  PRMT R28, R15, 0x7604, R28 ;  /* 0x000076040f1c7816 */ /* 0x000fc4000000001c */
[----:B------:R-:W-:Y:S02]  /*b3e0*/  LOP3.LUT R33, R26, 0xff, RZ, 0xc0, !PT ;  /* 0x000000ff1a217812 */ /* 0x000fe400078ec0ff */
        /* <DEDUP_REMOVED lines=101> */
[----:B------:R4:W-:Y:S02]  /*ba40*/  STS.128 [R0], R4 ;  /* 0x0000000400007388 */ /* 0x0009e40000000c00 */
.L_x_10013:
[----:B------:R-:W-:Y:S05]  /*ba50*/  BSYNC B1 ;  /* 0x0000000000017941 */ /* 0x000fea0003800000 */
.L_x_10012:
[----:B-1--4-:R-:W-:-:S04]  /*ba60*/  IADD3 R4, R195, 0x40, RZ ;  /* 0x00000040c3047810 */ /* 0x012fc80007ffe0ff */
[----:B------:R-:W-:-:S13]  /*ba70*/  ISETP.GE.AND P0, PT, R4, R14, PT ;  /* 0x0000000e0400720c */ /* 0x000fda0003f06270 */
        /* <DEDUP_REMOVED lines=58> */
[----:B------:R-:W-:Y:S01]  /*be20*/  FFMA.FTZ R38, R13, R31, R14 ;  /* 0x0000001f0d267223 */ /* 0x000fe2000001000e */
        /* <DEDUP_REMOVED lines=15> */
[C---:B0-----:R-:W-:Y:S01]  /*bf20*/  FFMA.FTZ R35, R15.reuse, R14, -R26 ;  /* 0x0000000e0f237223 */ /* 0x041fe2000001081a */
        /* <DEDUP_REMOVED lines=53> */
.L_x_10018:
[----:B------:R-:W-:Y:S05]  /*c280*/  BSYNC B1 ;  /* 0x0000000000017941 */ /* 0x000fea0003800000 */
.L_x_10017:
[----:B------:R-:W-:Y:S05]  /*c290*/  @P1 BRA `(.L_x_10016) ;  /* 0x0000002c001c1947 */ /* 0x000fea0003800000 */
[----:B-1-3--:R-:W1:Y:S01]  /*c2a0*/  LDS.128 R4, [R0+0x2000] ;  /* 0x0020000000047984 */ /* 0x00ae620000000c00 */
        /* <DEDUP_REMOVED lines=118> */
.L_x_10003:
        /* <DEDUP_REMOVED lines=38> */
[----:B---3--:R-:W-:Y:S01]  /*cc70*/  @!P1 IMAD.X R5, R3, 0x1, R17, P2 ;  /* 0x0000000103059824 */ /* 0x008fe200010e0611 */
[----:B----4-:R-:W-:Y:S01]  /*cc80*/  @!P1 IADD3.X R3, R7, R17, RZ, P3, !PT ;  /* 0x0000001107039210 */ /* 0x010fe20001ffe4ff */
        /* <DEDUP_REMOVED lines=16> */
[----:B------:R-:W-:Y:S01]  /*cd90*/  @!P1 IMAD.MOV.U32 R30, RZ, RZ, R6 ;  /* 0x000000ffff1e9224 */ /* 0x000fe200078e0006 */
[----:B---3--:R-:W-:Y:S01]  /*cda0*/  @!P1 MOV R29, R25 ;  /* 0x00000019001d9202 */ /* 0x008fe20000000f00 */
[----:B------:R-:W-:-:S02]  /*cdb0*/  @!P1 IMAD.MOV.U32 R31, RZ, RZ, R7 ;  /* 0x000000ffff1f9224 */ /* 0x000fc400078e0007 */
[----:B------:R-:W-:Y:S02]  /*cdc0*/  @!P1 IMAD.MOV.U32 R28, RZ, RZ, R24 ;  /* 0x000000ffff1c9224 */ /* 0x000fe400078e0018 */
[----:B------:R-:W-:Y:S02]  /*cdd0*/  @!P1 IMAD.MOV.U32 R20, RZ, RZ, R26 ;  /* 0x000000ffff149224 */ /* 0x000fe400078e001a */
[----:B01--4-:R-:W-:-:S07]  /*cde0*/  @!P1 IMAD.MOV.U32 R21, RZ, RZ, R27 ;  /* 0x000000ffff159224 */ /* 0x013fce00078e001b */
.L_x_10284:
[----:B------:R-:W-:Y:S01]  /*cdf0*/  VIADD R36, R36, 0x40 ;  /* 0x0000004024247836 */ /* 0x000fe20000000000 */
        /* <DEDUP_REMOVED lines=20> */
.L_x_10021:
[----:B------:R-:W-:Y:S05]  /*cf40*/  BSYNC B1 ;  /* 0x0000000000017941 */ /* 0x000fea0003800000 */
.L_x_10020:
[----:B------:R-:W0:Y:S01]  /*cf50*/  SYNCS.PHASECHK.TRANS64.TRYWAIT P1, [R18+URZ+0x22800], R13 ;  /* 0x0228000d120075a7 */ /* 0x000e22000802017f */
[----:B------:R-:W-:Y:S01]  /*cf60*/  VIADD R3, R195, 0x40 ;  /* 0x00000040c3037836 */ /* 0x000fe20000000000 */
[----:B------:R-:W-:Y:S01]  /*cf70*/  VIADDMNMX R0, R39, -R200, 0x80, PT ;  /* 0x0000008027007446 */ /* 0x000fe200038009c8 */
[----:B------:R-:W-:Y:S03]  /*cf80*/  BSSY B1, `(.L_x_10022) ;  /* 0x0000004000017945 */ /* 0x000fe60003800000 */
[-C--:B------:R-:W-:Y:S02]  /*cf90*/  ISETP.GE.OR P2, PT, R195, R0.reuse, P0 ;  /* 0x00000000c300720c */ /* 0x080fe40000746670 */
[----:B------:R-:W-:Y:S01]  /*cfa0*/  ISETP.GE.OR P0, PT, R3, R0, P0 ;  /* 0x000000000300720c */ /* 0x000fe20000706670 */
[----:B0-----:R-:W-:-:S12]  /*cfb0*/  @!P1 BRA `(.L_x_10023) ;  /* 0x0000018000a09947 */ /* 0x001fd80003800000 */
.L_x_10285:
[----:B------:R-:W-:Y:S05]  /*cfc0*/  BSYNC B1 ;  /* 0x0000000000017941 */ /* 0x000fea0003800000 */
.L_x_10022:
[----:B------:R-:W-:Y:S04]  /*cfd0*/  BSSY B1, `(.L_x_10024) ;  /* 0x0000100000017945 */ /* 0x000fe80003800000 */
[----:B------:R-:W-:Y:S05]  /*cfe0*/  @P2 BRA `(.L_x_10025) ;  /* 0x0000000c00f82947 */ /* 0x000fea0003800000 */
[----:B------:R-:W-:Y:S02]  /*cff0*/  SHF.R.U32.HI R0, RZ, 0x8, R32 ;  /* 0x00000008ff007819 */ /* 0x000fe40000011620 */
[----:B------:R-:W-:Y:S02]  /*d000*/  LOP3.LUT R3, R32, 0xff, RZ, 0xc0, !PT ;  /* 0x000000ff20037812 */ /* 0x000fe400078ec0ff */
[----:B------:R-:W-:Y:S02]  /*d010*/  LOP3.LUT R0, R0, 0xff, RZ, 0xc0, !PT ;  /* 0x000000ff00007812 */ /* 0x000fe400078ec0ff */
[----:B------:R-:W-:Y:S02]  /*d020*/  SHF.R.U32.HI R12, RZ, 0x8, R33 ;  /* 0x00000008ff0c7819 */ /* 0x000fe40000011621 */
[----:B------:R-:W-:Y:S02]  /*d030*/  SHF.R.U32.HI R14, RZ, 0x8, R30 ;  /* 0x00000008ff0e7819 */ /* 0x000fe4000001161e */
[----:B------:R-:W-:Y:S01]  /*d040*/  PRMT R36, R0, 0x7604, R3 ;  /* 0x0000760400247816 */ /* 0x000fe20000000003 */
[----:B------:R-:W-:Y:S01]  /*d050*/  IMAD.SHL.U32 R3, R205, 0x80, RZ ;  /* 0x00000080cd037824 */ /* 0x000fe200078e00ff */
[----:B0-----:R-:W-:-:S02]  /*d060*/  LOP3.LUT R13, R33, 0xff, RZ, 0xc0, !PT ;  /* 0x000000ff210d7812 */ /* 0x001fc400078ec0ff */
[----:B------:R-:W-:Y:S02]  /*d070*/  LOP3.LUT R12, R12, 0xff, RZ, 0xc0, !PT ;  /* 0x000000ff0c0c7812 */ /* 0x000fe400078ec0ff */
[----:B------:R-:W-:Y:S02]  /*d080*/  LOP3.LUT R15, R30, 0xff, RZ, 0xc0, !PT ;  /* 0x000000ff1e0f7812 */ /* 0x000fe400078ec0ff */
[----:B------:R-:W-:Y:S02]  /*d090*/  LOP3.LUT R14, R14, 0xff, RZ, 0xc0, !PT ;  /* 0x000000ff0e0e7812 */ /* 0x000fe400078ec0ff */
[----:B------:R-:W-:Y:S02]  /*d0a0*/  PRMT R38, R12, 0x7604, R13 ;  /* 0x000076040c267816 */ /* 0x000fe4000000000d */
[----:B------:R-:W-:Y:S02]  /*d0b0*/  SHF.R.U32.HI R0, RZ, 0x8, R28 ;  /* 0x00000008ff007819 */ /* 0x000fe4000001161c */
[----:B------:R-:W-:-:S02]  /*d0c0*/  SHF.R.U32.HI R13, RZ, 0x8, R31 ;  /* 0x00000008ff0d7819 */ /* 0x000fc4000001161f */
[----:B------:R-:W-:Y:S02]  /*d0d0*/  LOP3.LUT R12, R3, 0x380, RZ, 0xc0, !PT ;  /* 0x00000380030c7812 */ /* 0x000fe400078ec0ff */
[----:B------:R-:W-:Y:S02]  /*d0e0*/  PRMT R40, R14, 0x7604, R15 ;  /* 0x000076040e287816 */ /* 0x000fe4000000000f */
[----:B------:R-:W-:Y:S02]  /*d0f0*/  IADD3 R3, R16, R41, RZ ;  /* 0x0000002910037210 */ /* 0x000fe40007ffe0ff */
[----:B------:R-:W-:Y:S02]  /*d100*/  LOP3.LUT R15, R0, 0xff, RZ, 0xc0, !PT ;  /* 0x000000ff000f7812 */ /* 0x000fe400078ec0ff */
[----:B------:R-:W-:Y:S02]  /*d110*/  LOP3.LUT R14, R31, 0xff, RZ, 0xc0, !PT ;  /* 0x000000ff1f0e7812 */ /* 0x000fe400078ec0ff */
[----:B------:R-:W-:-:S02]  /*d120*/  LOP3.LUT R13, R13, 0xff, RZ, 0xc0, !PT ;  /* 0x000000ff0d0d7812 */ /* 0x000fc400078ec0ff */
[C---:B------:R-:W-:Y:S02]  /*d130*/  LOP3.LUT R0, R12.reuse, 0x70, R16, 0xf8, !PT ;  /* 0x000000700c007812 */ /* 0x040fe400078ef810 */
[----:B------:R-:W-:Y:S02]  /*d140*/  SHF.R.U32.HI R25, RZ, 0x3, R12 ;  /* 0x00000003ff197819 */ /* 0x000fe4000001160c */
[----:B------:R-:W-:Y:S02]  /*d150*/  LOP3.LUT R12, R12, 0x70, R3, 0xf8, !PT ;  /* 0x000000700c0c7812 */ /* 0x000fe400078ef803 */
[----:B------:R-:W-:Y:S02]  /*d160*/  LOP3.LUT R24, R28, 0xff, RZ, 0xc0, !PT ;  /* 0x000000ff1c187812 */ /* 0x000fe400078ec0ff */
[----:B------:R-:W-:Y:S02]  /*d170*/  PRMT R43, R13, 0x7604, R14 ;  /* 0x000076040d2b7816 */ /* 0x000fe4000000000e */
[----:B------:R-:W-:-:S02]  /*d180*/  LOP3.LUT R3, R0, R25, RZ, 0x3c, !PT ;  /* 0x0000001900037212 */ /* 0x000fc400078e3cff */
[----:B------:R-:W-:Y:S02]  /*d190*/  SHF.R.U32.HI R13, RZ, 0x8, R29 ;  /* 0x00000008ff0d7819 */ /* 0x000fe4000001161d */
[----:B------:R-:W-:Y:S02]  /*d1a0*/  PRMT R45, R15, 0x7604, R24 ;  /* 0x000076040f2d7816 */ /* 0x000fe40000000018 */
[----:B------:R-:W-:Y:S02]  /*d1b0*/  LOP3.LUT R25, R12, R25, RZ, 0x3c, !PT ;  /* 0x000000190c197212 */ /* 0x000fe400078e3cff */
[----:B------:R-:W-:Y:S02]  /*d1c0*/  IADD3 R0, R18, R3, R204 ;  /* 0x0000000312007210 */ /* 0x000fe40007ffe0cc */
[----:B------:R-:W-:Y:S02]  /*d1d0*/  LOP3.LUT R24, R29, 0xff, RZ, 0xc0, !PT ;  /* 0x000000ff1d187812 */ /* 0x000fe400078ec0ff */
[----:B------:R-:W-:-:S02]  /*d1e0*/  SHF.R.U32.HI R12, RZ, 0x8, R20 ;  /* 0x00000008ff0c7819 */ /* 0x000fc40000011614 */
[----:B------:R-:W-:Y:S02]  /*d1f0*/  LOP3.LUT R3, R13, 0xff, RZ, 0xc0, !PT ;  /* 0x000000ff0d037812 */ /* 0x000fe400078ec0ff */
[----:B------:R-:W-:Y:S02]  /*d200*/  LOP3.LUT R27, R20, 0xff, RZ, 0xc0, !PT ;  /* 0x000000ff141b7812 */ /* 0x000fe400078ec0ff */
[----:B------:R-:W-:Y:S02]  /*d210*/  LOP3.LUT R26, R12, 0xff, RZ, 0xc0, !PT ;  /* 0x000000ff0c1a7812 */ /* 0x000fe400078ec0ff */
[----:B------:R-:W-:Y:S01]  /*d220*/  PRMT R47, R3, 0x7604, R24 ;  /* 0x00007604032f7816 */ /* 0x000fe20000000018 */
[----:B------:R-:W-:Y:S01]  /*d230*/  LDS.128 R12, [R0+0x14400] ;  /* 0x01440000000c7984 */ /* 0x000fe20000000c00 */
[----:B------:R-:W-:Y:S02]  /*d240*/  IADD3 R3, R18, R25, R204 ;  /* 0x0000001912037210 */ /* 0x000fe40007ffe0cc */
[----:B------:R-:W-:-:S02]  /*d250*/  PRMT R51, R26, 0x7604, R27 ;  /* 0x000076041a337816 */ /* 0x000fc4000000001b */
[----:B------:R-:W-:Y:S01]  /*d260*/  SHF.R.U32.HI R35, RZ, 0x8, R21 ;  /* 0x00000008ff237819 */ /* 0x000fe20000011615 */
[----:B------:R-:W0:Y:S01]  /*d270*/  LDS.128 R24, [R3+0x14400] ;  /* 0x0144000003187984 */ /* 0x000e220000000c00 */
        /* <DEDUP_REMOVED lines=38> */
[----:B------:R-:W-:-:S02]  /*d4e0*/  F2FP.F16.E4M3.UNPACK_B R31, R15 ;  /* 0x0000000fff1f723e */ /* 0x000fc400020006ff */
        /* <DEDUP_REMOVED lines=174> */
.L_x_10025:
[----:B------:R-:W-:Y:S05]  /*dfd0*/  BSYNC B1 ;  /* 0x0000000000017941 */ /* 0x000fea0003800000 */
.L_x_10024:
[----:B------:R-:W-:Y:S05]  /*dfe0*/  @P0 BRA `(.L_x_10016) ;  /* 0x0000000c00c80947 */ /* 0x000fea0003800000 */
[----:B------:R-:W2:Y:S01]  /*dff0*/  LDL R53, [R1+0x4] ;  /* 0x0000040001357983 */ /* 0x000ea20000100800 */
[----:B-1---5:R-:W-:Y:S01]  /*e000*/  SHF.R.U32.HI R3, RZ, 0x8, R8 ;  /* 0x00000008ff037819 */ /* 0x022fe20000011608 */
[----:B------:R-:W-:Y:S01]  /*e010*/  IMAD.IADD R24, R16, 0x1, R41 ;  /* 0x0000000110187824 */ /* 0x000fe200078e0229 */
[----:B------:R-:W-:Y:S02]  /*e020*/  LOP3.LUT R0, R8, 0xff, RZ, 0xc0, !PT ;  /* 0x000000ff08007812 */ /* 0x000fe400078ec0ff */
[----:B------:R-:W-:Y:S02]  /*e030*/  LOP3.LUT R3, R3, 0xff, RZ, 0xc0, !PT ;  /* 0x000000ff03037812 */ /* 0x000fe400078ec0ff */
[----:B0-----:R-:W-:Y:S02]  /*e040*/  SHF.R.U32.HI R13, RZ, 0x8, R9 ;  /* 0x00000008ff0d7819 */ /* 0x001fe40000011609 */
[----:B------:R-:W-:Y:S02]  /*e050*/  PRMT R21, R3, 0x7604, R0 ;  /* 0x0000760403157816 */ /* 0x000fe40000000000 */
[----:B------:R-:W-:-:S02]  /*e060*/  SHF.R.U32.HI R3, RZ, 0x8, R10 ;  /* 0x00000008ff037819 */ /* 0x000fc4000001160a */
[----:B------:R-:W-:Y:S02]  /*e070*/  LOP3.LUT R0, R10, 0xff, RZ, 0xc0, !PT ;  /* 0x000000ff0a007812 */ /* 0x000fe400078ec0ff */
[----:B------:R-:W-:Y:S02]  /*e080*/  LOP3.LUT R3, R3, 0xff, RZ, 0xc0, !PT ;  /* 0x000000ff03037812 */ /* 0x000fe400078ec0ff */
[----:B------:R-:W-:Y:S02]  /*e090*/  SHF.R.U32.HI R25, RZ, 0x3, R201 ;  /* 0x00000003ff197819 */ /* 0x000fe400000116c9 */
[----:B------:R-:W-:Y:S02]  /*e0a0*/  PRMT R29, R3, 0x7604, R0 ;  /* 0x00007604031d7816 */ /* 0x000fe40000000000 */
[----:B------:R-:W-:Y:S02]  /*e0b0*/  LOP3.LUT R0, R201, 0x70, R24, 0xf8, !PT ;  /* 0x00000070c9007812 */ /* 0x000fe400078ef818 */
[----:B------:R-:W-:-:S02]  /*e0c0*/  LOP3.LUT R12, R9, 0xff, RZ, 0xc0, !PT ;  /* 0x000000ff090c7812 */ /* 0x000fc400078ec0ff */
[----:B------:R-:W-:Y:S02]  /*e0d0*/  LOP3.LUT R13, R13, 0xff, RZ, 0xc0, !PT ;  /* 0x000000ff0d0d7812 */ /* 0x000fe400078ec0ff */
[----:B------:R-:W-:Y:S02]  /*e0e0*/  LOP3.LUT R3, R0, R25, RZ, 0x3c, !PT ;  /* 0x0000001900037212 */ /* 0x000fe400078e3cff */
[----:B------:R-:W-:Y:S02]  /*e0f0*/  PRMT R20, R13, 0x7604, R12 ;  /* 0x000076040d147816 */ /* 0x000fe4000000000c */
[----:B------:R-:W-:Y:S02]  /*e100*/  SHF.R.U32.HI R13, RZ, 0x8, R11 ;  /* 0x00000008ff0d7819 */ /* 0x000fe4000001160b */
[----:B------:R-:W-:Y:S02]  /*e110*/  SHF.R.U32.HI R15, RZ, 0x8, R4 ;  /* 0x00000008ff0f7819 */ /* 0x000fe40000011604 */
[----:B------:R-:W-:-:S02]  /*e120*/  SHF.R.U32.HI R24, RZ, 0x8, R5 ;  /* 0x00000008ff187819 */ /* 0x000fc40000011605 */
[----:B------:R-:W-:Y:S02]  /*e130*/  IADD3 R0, R18, R3, R206 ;  /* 0x0000000312007210 */ /* 0x000fe40007ffe0ce */
[----:B------:R-:W-:Y:S02]  /*e140*/  LOP3.LUT R12, R11, 0xff, RZ, 0xc0, !PT ;  /* 0x000000ff0b0c7812 */ /* 0x000fe400078ec0ff */
[----:B------:R-:W-:Y:S02]  /*e150*/  LOP3.LUT R14, R4, 0xff, RZ, 0xc0, !PT ;  /* 0x000000ff040e7812 */ /* 0x000fe400078ec0ff */
[----:B------:R-:W-:Y:S02]  /*e160*/  LOP3.LUT R13, R13, 0xff, RZ, 0xc0, !PT ;  /* 0x000000ff0d0d7812 */ /* 0x000fe400078ec0ff */
[----:B------:R-:W-:Y:S02]  /*e170*/  LOP3.LUT R15, R15, 0xff, RZ, 0xc0, !PT ;  /* 0x000000ff0f0f7812 */ /* 0x000fe400078ec0ff */
[----:B------:R-:W-:-:S02]  /*e180*/  LOP3.LUT R3, R24, 0xff, RZ, 0xc0, !PT ;  /* 0x000000ff18037812 */ /* 0x000fc400078ec0ff */
[----:B------:R-:W0:Y:S01]  /*e190*/  LDS.128 R24, [R0+0x14400] ;  /* 0x0144000000187984 */ /* 0x000e220000000c00 */
[----:B------:R-:W-:Y:S02]  /*e1a0*/  PRMT R28, R13, 0x7604, R12 ;  /* 0x000076040d1c7816 */ /* 0x000fe4000000000c */
[----:B------:R-:W-:Y:S02]  /*e1b0*/  PRMT R35, R15, 0x7604, R14 ;  /* 0x000076040f237816 */ /* 0x000fe4000000000e */
[----:B------:R-:W-:Y:S02]  /*e1c0*/  SHF.R.U32.HI R32, RZ, 0x8, R6 ;  /* 0x00000008ff207819 */ /* 0x000fe40000011606 */
        /* <DEDUP_REMOVED lines=27> */
[----:B------:R-:W-:Y:S02]  /*e380*/  F2FP.F16.E4M3.UNPACK_B R36, R37 ;  /* 0x00000025ff24723e */ /* 0x000fe400020006ff */
[----:B0-----:R-:W-:Y:S02]  /*e390*/  F2FP.F16.E4M3.UNPACK_B R10, R25 ;  /* 0x00000019ff0a723e */ /* 0x001fe400020006ff */
[----:B------:R-:W-:Y:S01]  /*e3a0*/  F2FP.F16.E4M3.UNPACK_B R11, R29 ;  /* 0x0000001dff0b723e */ /* 0x000fe200020006ff */
[----:B------:R-:W-:Y:S01]  /*e3b0*/  HADD2.F32 R31, -RZ, R36.H0_H0 ;  /* 0x20000024ff1f7230 */ /* 0x000fe20000004100 */
[----:B------:R-:W-:Y:S01]  /*e3c0*/  LOP3.LUT R35, R35, 0xff000000, R4, 0xf8, !PT ;  /* 0xff00000023237812 */ /* 0x000fe200078ef804 */
[--C-:B------:R-:W-:Y:S01]  /*e3d0*/  HADD2.F32 R5, -RZ, R10.reuse.H0_H0 ;  /* 0x2000000aff057230 */ /* 0x100fe20000004100 */
[--C-:B------:R-:W-:Y:S01]  /*e3e0*/  LOP3.LUT R39, R39, 0xff0000, R6.reuse, 0xf8, !PT ;  /* 0x00ff000027277812 */ /* 0x100fe200078ef806 */
[----:B------:R-:W-:Y:S01]  /*e3f0*/  HADD2.F32 R30, -RZ, R11.H0_H0 ;  /* 0x2000000bff1e7230 */ /* 0x000fe20000004100 */
[----:B------:R-:W-:Y:S01]  /*e400*/  F2FP.F16.E4M3.UNPACK_B R25, R25.H1 ;  /* 0x00000019ff19723e */ /* 0x000fe200030006ff */
[----:B------:R-:W-:Y:S01]  /*e410*/  HADD2.F32 R10, -RZ, R10.H1_H1 ;  /* 0x3000000aff0a7230 */ /* 0x000fe20000004100 */
[----:B------:R-:W-:Y:S01]  /*e420*/  LOP3.LUT R38, R39, 0xff000000, R6, 0xf8, !PT ;  /* 0xff00000027267812 */ /* 0x000fe200078ef806 */
[C---:B------:R-:W-:Y:S01]  /*e430*/  FMUL.FTZ R39, R5.reuse, R31 ;  /* 0x0000001f05277220 */ /* 0x040fe20000410000 */
[----:B------:R-:W-:Y:S01]  /*e440*/  FMUL.FTZ R40, R5, R30 ;  /* 0x0000001e05287220 */ /* 0x000fe20000410000 */
[----:B------:R-:W-:-:S02]  /*e450*/  F2FP.F16.E4M3.UNPACK_B R37, R37.H1 ;  /* 0x00000025ff25723e */ /* 0x000fc400030006ff */
[----:B------:R-:W-:Y:S02]  /*e460*/  F2FP.F16.E4M3.UNPACK_B R29, R29.H1 ;  /* 0x0000001dff1d723e */ /* 0x000fe400030006ff */
[--C-:B------:R-:W-:Y:S02]  /*e470*/  LOP3.LUT R21, R21, 0xff0000, R8.reuse, 0xf8, !PT ;  /* 0x00ff000015157812 */ /* 0x100fe400078ef808 */
[----:B------:R-:W-:Y:S02]  /*e480*/  LOP3.LUT R41, R41, 0xff000000, R7, 0xf8, !PT ;  /* 0xff00000029297812 */ /* 0x000fe400078ef807 */
[----:B------:R-:W-:Y:S02]  /*e490*/  LOP3.LUT R28, R21, 0xff000000, R8, 0xf8, !PT ;  /* 0xff000000151c7812 */ /* 0x000fe400078ef808 */
[-C--:B------:R-:W-:Y:S02]  /*e4a0*/  F2FP.F16.E4M3.UNPACK_B R21, R27.reuse ;  /* 0x0000001bff15723e */ /* 0x080fe400020006ff */
[----:B------:R-:W-:-:S02]  /*e4b0*/  F2FP.F16.E4M3.UNPACK_B R27, R27.H1 ;  /* 0x0000001bff1b723e */ /* 0x000fc400030006ff */
[-C--:B------:R-:W-:Y:S02]  /*e4c0*/  F2FP.F16.E4M3.UNPACK_B R9, R24.reuse ;  /* 0x00000018ff09723e */ /* 0x080fe400020006ff */
[----:B------:R-:W-:Y:S02]  /*e4d0*/  F2FP.F16.E4M3.UNPACK_B R24, R24.H1 ;  /* 0x00000018ff18723e */ /* 0x000fe400030006ff */
[-C--:B------:R-:W-:Y:S02]  /*e4e0*/  F2FP.F16.E4M3.UNPACK_B R20, R26.reuse ;  /* 0x0000001aff14723e */ /* 0x080fe400020006ff */
[----:B------:R-:W-:Y:S01]  /*e4f0*/  F2FP.F16.E4M3.UNPACK_B R26, R26.H1 ;  /* 0x0000001aff1a723e */ /* 0x000fe200030006ff */
[----:B--2---:R-:W0:Y:S02]  /*e500*/  LDS.128 R12, [R53+0x14400] ;  /* 0x01440000350c7984 */ /* 0x004e240000000c00 */
[-C--:B0-----:R-:W-:Y:S02]  /*e510*/  F2FP.F16.E4M3.UNPACK_B R4, R13.reuse ;  /* 0x0000000dff04723e */ /* 0x081fe400020006ff */
[----:B------:R-:W-:-:S02]  /*e520*/  F2FP.F16.E4M3.UNPACK_B R13, R13.H1 ;  /* 0x0000000dff0d723e */ /* 0x000fc400030006ff */
[-C--:B------:R-:W-:Y:S01]  /*e530*/  F2FP.F16.E4M3.UNPACK_B R8, R15.reuse ;  /* 0x0000000fff08723e */ /* 0x080fe200020006ff */
[--C-:B------:R-:W-:Y:S01]  /*e540*/  HADD2.F32 R6, -RZ, R4.reuse.H0_H0 ;  /* 0x20000004ff067230 */ /* 0x100fe20000004100 */
[----:B------:R-:W-:Y:S01]  /*e550*/  F2FP.F16.E4M3.UNPACK_B R15, R15.H1 ;  /* 0x0000000fff0f723e */ /* 0x000fe200030006ff */
[----:B------:R-:W-:Y:S01]  /*e560*/  HADD2.F32 R4, -RZ, R4.H1_H1 ;  /* 0x30000004ff047230 */ /* 0x000fe20000004100 */
[----:B------:R-:W-:Y:S02]  /*e570*/  F2FP.F16.E4M3.UNPACK_B R3, R12 ;  /* 0x0000000cff03723e */ /* 0x000fe400020006ff */
[C---:B------:R-:W-:Y:S01]  /*e580*/  FFMA.FTZ R5, R6.reuse, R30, -R39 ;  /* 0x0000001e06057223 */ /* 0x040fe20000010827 */
[----:B------:R-:W-:Y:S01]  /*e590*/  FFMA.FTZ R40, R6, R31, R40 ;  /* 0x0000001f06287223 */ /* 0x000fe20000010028 */
[----:B------:R-:W-:Y:S01]  /*e5a0*/  HADD2.F32 R31, -RZ, R11.H1_H1 ;  /* 0x3000000bff1f7230 */ /* 0x000fe20000004100 */
[----:B------:R-:W-:Y:S01]  /*e5b0*/  F2FP.F16.E4M3.UNPACK_B R12, R12.H1 ;  /* 0x0000000cff0c723e */ /* 0x000fe200030006ff */
[----:B------:R-:W-:Y:S01]  /*e5c0*/  HADD2.F32 R39, -RZ, R36.H1_H1 ;  /* 0x30000024ff277230 */ /* 0x000fe20000004100 */
[-C--:B------:R-:W-:Y:S01]  /*e5d0*/  F2FP.F16.E4M3.UNPACK_B R7, R14.reuse ;  /* 0x0000000eff07723e */ /* 0x080fe200020006ff */
[----:B------:R-:W-:Y:S01]  /*e5e0*/  HADD2.F32 R36, -RZ, R37.H0_H0 ;  /* 0x20000025ff247230 */ /* 0x000fe20000004100 */
[----:B------:R-:W-:Y:S01]  /*e5f0*/  F2FP.F16.E4M3.UNPACK_B R14, R14.H1 ;  /* 0x0000000eff0e723e */ /* 0x000fe200030006ff */
[----:B------:R-:W-:-:S02]  /*e600*/  HADD2.F32 R11, -RZ, R25.H0_H0 ;  /* 0x20000019ff0b7230 */ /* 0x000fc40000004100 */
[C---:B------:R-:W-:Y:S01]  /*e610*/  FMUL.FTZ R43, R10.reuse, R39 ;  /* 0x000000270a2b7220 */ /* 0x040fe20000410000 */
[----:B------:R-:W-:Y:S02]  /*e620*/  HADD2.F32 R30, -RZ, R29.H0_H0 ;  /* 0x2000001dff1e7230 */ /* 0x000fe40000004100 */
[-C--:B------:R-:W-:Y:S01]  /*e630*/  FMUL.FTZ R10, R10, R31.reuse ;  /* 0x0000001f0a0a7220 */ /* 0x080fe20000410000 */
[----:B------:R-:W-:Y:S02]  /*e640*/  HADD2.F32 R6, -RZ, R13.H0_H0 ;  /* 0x2000000dff067230 */ /* 0x000fe40000004100 */
[C---:B------:R-:W-:Y:S01]  /*e650*/  FMUL.FTZ R45, R11.reuse, R36 ;  /* 0x000000240b2d7220 */ /* 0x040fe20000410000 */
[----:B------:R-:W-:Y:S01]  /*e660*/  FFMA.FTZ R42, R4, R31, -R43 ;  /* 0x0000001f042a7223 */ /* 0x000fe2000001082b */
[-C--:B------:R-:W-:Y:S01]  /*e670*/  FMUL.FTZ R11, R11, R30.reuse ;  /* 0x0000001e0b0b7220 */ /* 0x080fe20000410000 */
[----:B------:R-:W-:Y:S01]  /*e680*/  F2FP.F16.E4M3.UNPACK_B R31, R41 ;  /* 0x00000029ff1f723e */ /* 0x000fe200020006ff */
[----:B------:R-:W-:Y:S01]  /*e690*/  FFMA.FTZ R45, R6, R30, -R45 ;  /* 0x0000001e062d7223 */ /* 0x000fe2000001082d */
[----:B------:R-:W-:Y:S01]  /*e6a0*/  FFMA.FTZ R39, R4, R39, R10 ;  /* 0x0000002704277223 */ /* 0x000fe2000001000a */
[----:B------:R-:W-:Y:S01]  /*e6b0*/  FFMA.FTZ R43, R6, R36, R11 ;  /* 0x00000024062b7223 */ /* 0x000fe2000001000b */
[----:B------:R-:W-:Y:S01]  /*e6c0*/  F2FP.F16.E4M3.UNPACK_B R11, R33 ;  /* 0x00000021ff0b723e */ /* 0x000fe200020006ff */
        /* <DEDUP_REMOVED lines=15> */
[C---:B------:R-:W-:Y:S01]  /*e7c0*/  FFMA.FTZ R46, R13.reuse, R30, R25 ;  /* 0x0000001e0d2e7223 */ /* 0x040fe20000010019 */
[----:B------:R-:W-:Y:S02]  /*e7d0*/  HADD2.F32 R31, -RZ, R31.H1_H1 ;  /* 0x3000001fff1f7230 */ /* 0x000fe40000004100 */
[----:B------:R-:W-:Y:S01]  /*e7e0*/  FFMA.FTZ R37, R4, R37, R6 ;  /* 0x0000002504257223 */ /* 0x000fe20000010006 */
[----:B------:R-:W-:Y:S02]  /*e7f0*/  HADD2.F32 R21, -RZ, R21.H1_H1 ;  /* 0x30000015ff157230 */ /* 0x000fe40000004100 */
[----:B------:R-:W-:Y:S01]  /*e800*/  FFMA.FTZ R44, R13, R10, -R36 ;  /* 0x0000000a0d2c7223 */ /* 0x000fe20000010824 */
[----:B------:R-:W-:-:S02]  /*e810*/  HADD2.F32 R25, -RZ, R41.H0_H0 ;  /* 0x20000029ff197230 */ /* 0x000fc40000004100 */
[----:B------:R-:W-:Y:S01]  /*e820*/  FFMA.FTZ R47, R4, R29, -R47 ;  /* 0x0000001d042f7223 */ /* 0x000fe2000001082f */
        /* <DEDUP_REMOVED lines=11> */
[C---:B------:R-:W-:Y:S01]  /*e8e0*/  FFMA.FTZ R48, R8.reuse, R11, -R29 ;  /* 0x0000000b08307223 */ /* 0x040fe2000001081d */
[----:B------:R-:W-:Y:S01]  /*e8f0*/  FFMA.FTZ R50, R8, R31, R10 ;  /* 0x0000001f08327223 */ /* 0x000fe2000001000a */
[----:B------:R-:W-:Y:S01]  /*e900*/  HADD2.F32 R27, -RZ, R27.H1_H1 ;  /* 0x3000001bff1b7230 */ /* 0x000fe20000004100 */
[----:B------:R-:W-:Y:S01]  /*e910*/  F2FP.F16.E4M3.UNPACK_B R8, R28.H1 ;  /* 0x0000001cff08723e */ /* 0x000fe200030006ff */
[----:B------:R-:W-:Y:S02]  /*e920*/  HADD2.F32 R10, -RZ, R33.H1_H1 ;  /* 0x30000021ff0a7230 */ /* 0x000fe40000004100 */
        /* <DEDUP_REMOVED lines=17> */
[----:B------:R-:W-:Y:S01]  /*ea40*/  HADD2.F32 R12, -RZ, R12.H1_H1 ;  /* 0x3000000cff0c7230 */ /* 0x000fe20000004100 */
[----:B------:R-:W-:Y:S01]  /*ea50*/  F2FP.F16.E4M3.UNPACK_B R35, R35 ;  /* 0x00000023ff23723e */ /* 0x000fe200020006ff */
[C---:B------:R-:W-:Y:S01]  /*ea60*/  FMUL.FTZ R21, R24.reuse, R15 ;  /* 0x0000000f18157220 */ /* 0x040fe20000410000 */
[----:B------:R-:W-:Y:S01]  /*ea70*/  F2FP.F16.E4M3.UNPACK_B R28, R28 ;  /* 0x0000001cff1c723e */ /* 0x000fe200020006ff */
[----:B------:R-:W-:Y:S01]  /*ea80*/  FMUL.FTZ R24, R24, R11 ;  /* 0x0000000b18187220 */ /* 0x000fe20000410000 */
[----:B------:R-:W-:-:S02]  /*ea90*/  HADD2.F32 R6, -RZ, R9.H0_H0 ;  /* 0x20000009ff067230 */ /* 0x000fc40000004100 */
[C---:B------:R-:W-:Y:S01]  /*eaa0*/  FFMA.FTZ R30, R12.reuse, R11, -R21 ;  /* 0x0000000b0c1e7223 */ /* 0x040fe20000010815 */
[--C-:B------:R-:W-:Y:S02]  /*eab0*/  HADD2.F32 R13, -RZ, R35.reuse.H0_H0 ;  /* 0x20000023ff0d7230 */ /* 0x100fe40000004100 */
[----:B------:R-:W-:Y:S01]  /*eac0*/  FFMA.FTZ R36, R12, R15, R24 ;  /* 0x0000000f0c247223 */ /* 0x000fe20000010018 */
[--C-:B------:R-:W-:Y:S01]  /*ead0*/  HADD2.F32 R11, -RZ, R28.reuse.H0_H0 ;  /* 0x2000001cff0b7230 */ /* 0x100fe20000004100 */
[----:B------:R-:W-:Y:S01]  /*eae0*/  F2FP.F16.E4M3.UNPACK_B R10, R38.H1 ;  /* 0x00000026ff0a723e */ /* 0x000fe200030006ff */
[----:B------:R-:W-:Y:S02]  /*eaf0*/  HADD2.F32 R8, -RZ, R35.H1_H1 ;  /* 0x30000023ff087230 */ /* 0x000fe40000004100 */
[C---:B------:R-:W-:Y:S01]  /*eb00*/  FMUL.FTZ R15, R6.reuse, R13 ;  /* 0x0000000d060f7220 */ /* 0x040fe20000410000 */
[----:B------:R-:W-:Y:S02]  /*eb10*/  HADD2.F32 R9, -RZ, R9.H1_H1 ;  /* 0x30000009ff097230 */ /* 0x000fe40000004100 */
[----:B------:R-:W-:Y:S01]  /*eb20*/  FMUL.FTZ R21, R6, R11 ;  /* 0x0000000b06157220 */ /* 0x000fe20000410000 */
[----:B------:R-:W-:Y:S01]  /*eb30*/  HADD2.F32 R4, -RZ, R3.H0_H0 ;  /* 0x20000003ff047230 */ /* 0x000fe20000004100 */
[----:B------:R-:W-:Y:S01]  /*eb40*/  F2FP.F16.E4M3.UNPACK_B R6, R32.H1 ;  /* 0x00000020ff06723e */ /* 0x000fe200030006ff */
[----:B------:R-:W-:-:S02]  /*eb50*/  HADD2.F32 R28, -RZ, R28.H1_H1 ;  /* 0x3000001cff1c7230 */ /* 0x000fc40000004100 */
[C---:B------:R-:W-:Y:S01]  /*eb60*/  FMUL.FTZ R12, R9.reuse, R8 ;  /* 0x00000008090c7220 */ /* 0x040fe20000410000 */
[----:B------:R-:W-:Y:S02]  /*eb70*/  HADD2.F32 R3, -RZ, R3.H1_H1 ;  /* 0x30000003ff037230 */ /* 0x000fe40000004100 */
[C---:B------:R-:W-:Y:S01]  /*eb80*/  FFMA.FTZ R15, R4.reuse, R11, -R15 ;  /* 0x0000000b040f7223 */ /* 0x040fe2000001080f */
[----:B------:R-:W-:Y:S01]  /*eb90*/  FFMA.FTZ R21, R4, R13, R21 ;  /* 0x0000000d04157223 */ /* 0x000fe20000010015 */
[-C--:B------:R-:W-:Y:S01]  /*eba0*/  FMUL.FTZ R9, R9, R28.reuse ;  /* 0x0000001c09097220 */ /* 0x080fe20000410000 */
[----:B------:R-:W-:Y:S02]  /*ebb0*/  HADD2.F32 R11, -RZ, R10.H0_H0 ;  /* 0x2000000aff0b7230 */ /* 0x000fe40000004100 */
[C---:B------:R-:W-:Y:S01]  /*ebc0*/  FFMA.FTZ R12, R3.reuse, R28, -R12 ;  /* 0x0000001c030c7223 */ /* 0x040fe2000001080c */
[----:B------:R-:W-:Y:S02]  /*ebd0*/  HADD2.F32 R4, -RZ, R26.H0_H0 ;  /* 0x2000001aff047230 */ /* 0x000fe40000004100 */
[----:B------:R-:W-:Y:S01]  /*ebe0*/  FFMA.FTZ R24, R3, R8, R9 ;  /* 0x0000000803187223 */ /* 0x000fe20000010009 */
[--C-:B------:R-:W-:Y:S01]  /*ebf0*/  HADD2.F32 R8, -RZ, R6.reuse.H0_H0 ;  /* 0x20000006ff087230 */ /* 0x100fe20000004100 */
[----:B------:R-:W-:Y:S01]  /*ec00*/  F2FP.F16.E4M3.UNPACK_B R38, R38 ;  /* 0x00000026ff26723e */ /* 0x000fe200020006ff */
[----:B------:R-:W-:-:S02]  /*ec10*/  HADD2.F32 R9, -RZ, R6.H1_H1 ;  /* 0x30000006ff097230 */ /* 0x000fc40000004100 */
[C---:B------:R-:W-:Y:S01]  /*ec20*/  FMUL.FTZ R6, R4.reuse, R11 ;  /* 0x0000000b04067220 */ /* 0x040fe20000410000 */
[----:B------:R-:W-:Y:S02]  /*ec30*/  HADD2.F32 R3, -RZ, R14.H0_H0 ;  /* 0x2000000eff037230 */ /* 0x000fe40000004100 */
[----:B------:R-:W-:Y:S01]  /*ec40*/  FMUL.FTZ R4, R4, R8 ;  /* 0x0000000804047220 */ /* 0x000fe20000410000 */
[----:B------:R-:W-:Y:S01]  /*ec50*/  HADD2.F32 R26, -RZ, R26.H1_H1 ;  /* 0x3000001aff1a7230 */ /* 0x000fe20000004100 */
[----:B------:R-:W-:Y:S01]  /*ec60*/  F2FP.F16.E4M3.UNPACK_B R32, R32 ;  /* 0x00000020ff20723e */ /* 0x000fe200020006ff */
[----:B------:R-:W-:Y:S02]  /*ec70*/  HADD2.F32 R13, -RZ, R10.H1_H1 ;  /* 0x3000000aff0d7230 */ /* 0x000fe40000004100 */
[----:B------:R-:W-:Y:S01]  /*ec80*/  FFMA.FTZ R28, R3, R8, -R6 ;  /* 0x00000008031c7223 */ /* 0x000fe20000010806 */
[----:B------:R-:W-:Y:S02]  /*ec90*/  HADD2.F32 R14, -RZ, R14.H1_H1 ;  /* 0x3000000eff0e7230 */ /* 0x000fe40000004100 */
[----:B------:R-:W-:Y:S01]  /*eca0*/  FMUL.FTZ R6, R26, R9 ;  /* 0x000000091a067220 */ /* 0x000fe20000410000 */
[----:B------:R-:W-:-:S02]  /*ecb0*/  HADD2.F32 R8, -RZ, R38.H0_H0 ;  /* 0x20000026ff087230 */ /* 0x000fc40000004100 */
[----:B------:R-:W-:Y:S01]  /*ecc0*/  FMUL.FTZ R29, R26, R13 ;  /* 0x0000000d1a1d7220 */ /* 0x000fe20000410000 */
[----:B------:R-:W-:Y:S01]  /*ecd0*/  FFMA.FTZ R26, R3, R11, R4 ;  /* 0x0000000b031a7223 */ /* 0x000fe20000010004 */
[C---:B------:R-:W-:Y:S01]  /*ece0*/  FFMA.FTZ R31, R14.reuse, R13, R6 ;  /* 0x0000000d0e1f7223 */ /* 0x040fe20000010006 */
[----:B------:R-:W-:Y:S02]  /*ecf0*/  HADD2.F32 R4, -RZ, R20.H0_H0 ;  /* 0x20000014ff047230 */ /* 0x000fe40000004100 */
[----:B------:R-:W-:Y:S01]  /*ed00*/  FFMA.FTZ R29, R14, R9, -R29 ;  /* 0x000000090e1d7223 */ /* 0x000fe2000001081d */
        /* <DEDUP_REMOVED lines=29> */
[----:B------:R-:W-:Y:S02]  /*eee0*/  F2FP.SATFINITE.E4M3.F32.PACK_AB_MERGE_C R8, R24, R21, R8 ;  /* 0x000000151808723e */ /* 0x000fe40004807008 */
[----:B------:R-:W-:-:S05]  /*eef0*/  F2FP.SATFINITE.E4M3.F32.PACK_AB_MERGE_C R10, R13, R10, R26 ;  /* 0x0000000a0d0a723e */ /* 0x000fca000480701a */
[----:B------:R2:W-:Y:S02]  /*ef00*/  STS.128 [R0+0x14400], R8 ;  /* 0x0144000800007388 */ /* 0x0005e40000000c00 */
.L_x_10016:
[----:B------:R-:W-:Y:S05]  /*ef10*/  BSYNC B0 ;  /* 0x0000000000007941 */ /* 0x000fea0003800000 */
.L_x_10002:
        /* <DEDUP_REMOVED lines=8> */
.L_x_9999:
[----:B------:R-:W-:-:S13]  /*efa0*/  ISETP.NE.AND P1, PT, R198, 0x3, PT ;  /* 0x00000003c600780c */ /* 0x000fda0003f25270 */
[----:B------:R-:W-:Y:S05]  /*efb0*/  @!P1 BRA `(.L_x_10026) ;  /* 0x0000000000049947 */ /* 0x000fea0003800000 */
[----:B------:R-:W-:Y:S01]  /*efc0*/  BPT.TRAP 0x1 ;  /* 0x000000040000795c */ /* 0x000fe20000300000 */
.L_x_10026:
[----:B-12-4-:R-:W-:Y:S01]  /*efd0*/  IMAD R0, R193, 0x8, R18 ;  /* 0x00000008c1007824 */ /* 0x016fe200078e0212 */
[----:B-----5:R-:W-:-:S04]  /*efe0*/  SHF.L.U32 R5, R197, 0x1f, RZ ;  /* 0x0000001fc5057819 */ /* 0x020fc800000006ff */
[----:B------:R1:W2:Y:S01]  /*eff0*/  SYNCS.PHASECHK.TRANS64.TRYWAIT P0, [R0+URZ+0x22830], R5 ;  /* 0x02283005000075a7 */ /* 0x0002a2000800017f */
[----:B------:R-:W-:Y:S05]  /*f000*/  @!P1 BRA `(.L_x_10027) ;  /* 0x0000000000049947 */ /* 0x000fea0003800000 */
[----:B------:R-:W-:Y:S01]  /*f010*/  BPT.TRAP 0x1 ;  /* 0x000000040000795c */ /* 0x000fe20000300000 */
.L_x_10027:
[----:B0-----:R-:W-:-:S05]  /*f020*/  VIADD R3, R18, 0x18400 ;  /* 0x0001840012037836 */ /* 0x001fca0000000000 */
[----:B------:R-:W-:-:S04]  /*f030*/  SHF.R.U32.HI R3, RZ, 0x4, R3 ;  /* 0x00000004ff037819 */ /* 0x000fc80000011603 */
[----:B------:R-:W-:-:S04]  /*f040*/  LOP3.LUT R3, R3, 0x3fff, RZ, 0xc0, !PT ;  /* 0x00003fff03037812 */ /* 0x000fc800078ec0ff */
[----:B------:R-:W-:-:S05]  /*f050*/  LOP3.LUT R14, R3, 0x10000, RZ, 0xfc, !PT ;  /* 0x00010000030e7812 */ /* 0x000fca00078efcff */
[----:B------:R-:W-:Y:S01]  /*f060*/  IMAD R4, R193, 0x500, R14 ;  /* 0x00000500c1047824 */ /* 0x000fe200078e020e */
[----:B--2---:R-:W-:Y:S06]  /*f070*/  @P0 BRA `(.L_x_10028) ;  /* 0x0000000000080947 */ /* 0x004fec0003800000 */
[----:B------:R-:W0:Y:S02]  /*f080*/  SYNCS.PHASECHK.TRANS64.TRYWAIT P0, [R0+URZ+0x22830], R5 ;  /* 0x02283005000075a7 */ /* 0x000e24000800017f */
[----:B0-----:R-:W-:Y:S05]  /*f090*/  @!P0 BRA `(.L_x_10029) ;  /* 0x00000160007c8947 */ /* 0x001fea0003800000 */
.L_x_10028:
[----:B------:R-:W-:Y:S01]  /*f0a0*/  IADD3 R8, R4, 0x200, RZ ;  /* 0x0000020004087810 */ /* 0x000fe20007ffe0ff */
[----:B------:R-:W-:Y:S05]  /*f0b0*/  WARPSYNC.ALL ;  /* 0x0000000000007948 */ /* 0x000fea0003800000 */
[----:B01----:R-:W-:Y:S01]  /*f0c0*/  IMAD.MOV.U32 R5, RZ, RZ, 0x40000040 ;  /* 0x40000040ff057424 */ /* 0x003fe200078e00ff */
[----:B------:R-:W-:Y:S01]  /*f0d0*/  R2UR UR14, R8 ;  /* 0x00000000080e72ca */ /* 0x000fe200000e0000 */
[----:B------:R-:W-:Y:S01]  /*f0e0*/  IMAD.MOV.U32 R9, RZ, RZ, 0x40000040 ;  /* 0x40000040ff097424 */ /* 0x000fe200078e00ff */
[----:B------:R-:W-:Y:S01]  /*f0f0*/  LOP3.LUT R8, R34, 0x10000, RZ, 0xfc, !PT ;  /* 0x0001000022087812 */ /* 0x000fe200078efcff */
[----:B------:R-:W-:Y:S01]  /*f100*/  WARPGROUP.ARRIVE ;  /* 0x00000000000079c5 */ /* 0x000fe20000000000 */
[C---:B------:R-:W-:Y:S01]  /*f110*/  R2UR UR6, R4.reuse ;  /* 0x00000000040672ca */ /* 0x040fe200000e0000 */
[----:B------:R-:W-:Y:S01]  /*f120*/  VIADD R6, R4, 0x100 ;  /* 0x0000010004067836 */ /* 0x000fe20000000000 */
[----:B------:R-:W-:Y:S01]  /*f130*/  R2UR UR7, R5 ;  /* 0x00000000050772ca */ /* 0x000fe200000e0000 */
[----:B---3--:R-:W-:Y:S01]  /*f140*/  IMAD.MOV.U32 R7, RZ, RZ, 0x40000040 ;  /* 0x40000040ff077424 */ /* 0x008fe200078e00ff */
[----:B------:R-:W-:Y:S01]  /*f150*/  R2UR UR4, R8 ;  /* 0x00000000080472ca */ /* 0x000fe200000e0000 */
[----:B------:R-:W-:Y:S01]  /*f160*/  VIADD R10, R4, 0x400 ;  /* 0x00000400040a7836 */ /* 0x000fe20000000000 */
[----:B------:R-:W-:Y:S01]  /*f170*/  R2UR UR5, R9 ;  /* 0x00000000090572ca */ /* 0x000fe200000e0000 */
[----:B------:R-:W-:Y:S01]  /*f180*/  IMAD.MOV.U32 R11, RZ, RZ, 0x40000040 ;  /* 0x40000040ff0b7424 */ /* 0x000fe200078e00ff */
[----:B------:R-:W-:Y:S01]  /*f190*/  R2UR UR10, R6 ;  /* 0x00000000060a72ca */ /* 0x000fe200000e0000 */
[C---:B------:R-:W-:Y:S01]  /*f1a0*/  VIADD R6, R4.reuse, 0x300 ;  /* 0x0000030004067836 */ /* 0x040fe20000000000 */
[----:B------:R-:W-:Y:S01]  /*f1b0*/  R2UR UR11, R7 ;  /* 0x00000000070b72ca */ /* 0x000fe200000e0000 */
[----:B------:R-:W-:Y:S01]  /*f1c0*/  VIADD R12, R4, 0x302 ;  /* 0x00000302040c7836 */ /* 0x000fe20000000000 */
[----:B------:R-:W-:Y:S01]  /*f1d0*/  R2UR UR8, R8 ;  /* 0x00000000080872ca */ /* 0x000fe200000e0000 */
[----:B------:R-:W-:Y:S01]  /*f1e0*/  IMAD.MOV.U32 R13, RZ, RZ, 0x40000040 ;  /* 0x40000040ff0d7424 */ /* 0x000fe200078e00ff */
[C---:B------:R-:W-:Y:S01]  /*f1f0*/  R2UR UR9, R9.reuse ;  /* 0x00000000090972ca */ /* 0x040fe200000e0000 */
[----:B------:R-:W-:Y:S01]  /*f200*/  VIADD R20, R4, 0x402 ;  /* 0x0000040204147836 */ /* 0x000fe20000000000 */
[C---:B------:R-:W-:Y:S01]  /*f210*/  R2UR UR15, R9.reuse ;  /* 0x00000000090f72ca */ /* 0x040fe200000e0000 */
[----:B------:R-:W-:Y:S01]  /*f220*/  IMAD.MOV.U32 R21, RZ, RZ, 0x40000040 ;  /* 0x40000040ff157424 */ /* 0x000fe200078e00ff */
[----:B------:R-:W-:Y:S01]  /*f230*/  R2UR UR12, R8 ;  /* 0x00000000080c72ca */ /* 0x000fe200000e0000 */
[----:B------:R-:W-:Y:S01]  /*f240*/  QGMMA.64x32x32.F32.E4M3.E4M3 R88, gdesc[UR4], RZ, !UPT, gsb0 ;  /* 0x00600000045879f3 */ /* 0x000fe2000c0008ff */
        /* <DEDUP_REMOVED lines=8> */
[----:B------:R-:W-:-:S02]  /*f2d0*/  R2UR UR17, R9 ;  /* 0x00000000091172ca */ /* 0x000fc400000e0000 */
[----:B------:R-:W-:Y:S01]  /*f2e0*/  R2UR UR22, R10 ;  /* 0x000000000a1672ca */ /* 0x000fe200000e0000 */
[----:B------:R-:W-:Y:S01]  /*f2f0*/  VIADD R10, R4, 0x102 ;  /* 0x00000102040a7836 */ /* 0x000fe20000000000 */
[----:B------:R-:W-:Y:S01]  /*f300*/  R2UR UR23, R11 ;  /* 0x000000000b1772ca */ /* 0x000fe200000e0000 */
[----:B------:R-:W-:Y:S01]  /*f310*/  IMAD.MOV.U32 R11, RZ, RZ, 0x40000040 ;  /* 0x40000040ff0b7424 */ /* 0x000fe200078e00ff */
[----:B------:R-:W-:Y:S02]  /*f320*/  R2UR UR20, R8 ;  /* 0x00000000081472ca */ /* 0x000fe400000e0000 */
[----:B------:R-:W-:Y:S02]  /*f330*/  R2UR UR21, R9 ;  /* 0x00000000091572ca */ /* 0x000fe400000e0000 */
[----:B------:R-:W-:Y:S02]  /*f340*/  MOV R7, 0x40000040 ;  /* 0x4000004000077802 */ /* 0x000fe40000000f00 */
        /* <DEDUP_REMOVED lines=46> */
[----:B------:R-:W-:Y:S01]  /*f630*/  IMAD.MOV.U32 R7, RZ, RZ, 0x40000040 ;  /* 0x40000040ff077424 */ /* 0x000fe200078e00ff */
[----:B------:R-:W-:Y:S01]  /*f640*/  R2UR UR6, R6 ;  /* 0x00000000060672ca */ /* 0x000fe200000e0000 */
[----:B------:R-:W-:Y:S01]  /*f650*/  VIADD R6, R4, 0x204 ;  /* 0x0000020404067836 */ /* 0x000fe20000000000 */
        /* <DEDUP_REMOVED lines=11> */
[----:B------:R-:W-:Y:S01]  /*f710*/  IMAD.MOV.U32 R7, RZ, RZ, 0x40000040 ;  /* 0x40000040ff077424 */ /* 0x000fe200078e00ff */
[----:B------:R-:W-:Y:S02]  /*f720*/  R2UR UR14, R6 ;  /* 0x00000000060e72ca */ /* 0x000fe400000e0000 */
[----:B------:R-:W-:Y:S02]  /*f730*/  IADD3 R6, R8, 0x4, RZ ;  /* 0x0000000408067810 */ /* 0x000fe40007ffe0ff */
[----:B------:R-:W-:Y:S02]  /*f740*/  R2UR UR5, R7 ;  /* 0x00000000070572ca */ /* 0x000fe400000e0000 */
[C---:B------:R-:W-:Y:S02]  /*f750*/  R2UR UR4, R6.reuse ;  /* 0x00000000060472ca */ /* 0x040fe400000e0000 */
[----:B------:R-:W-:-:S02]  /*f760*/  R2UR UR8, R6 ;  /* 0x00000000060872ca */ /* 0x000fc400000e0000 */
[C---:B------:R-:W-:Y:S02]  /*f770*/  R2UR UR9, R7.reuse ;  /* 0x00000000070972ca */ /* 0x040fe400000e0000 */
        /* <DEDUP_REMOVED lines=31> */
[----:B------:R-:W-:Y:S02]  /*f970*/  R2UR UR10, R20 ;  /* 0x00000000140a72ca */ /* 0x000fe400000e0000 */
[----:B------:R-:W-:Y:S01]  /*f980*/  IADD3 R20, R4, 0x306, RZ ;  /* 0x0000030604147810 */ /* 0x000fe20007ffe0ff */
[----:B------:R-:W-:Y:S01]  /*f990*/  VIADD R4, R8, 0x6 ;  /* 0x0000000608047836 */ /* 0x000fe20000000000 */
[----:B------:R-:W-:Y:S01]  /*f9a0*/  R2UR UR11, R21 ;  /* 0x00000000150b72ca */ /* 0x000fe200000e0000 */
[----:B------:R-:W-:Y:S01]  /*f9b0*/  IMAD.MOV.U32 R21, RZ, RZ, 0x40000040 ;  /* 0x40000040ff157424 */ /* 0x000fe200078e00ff */
[----:B------:R-:W-:Y:S02]  /*f9c0*/  R2UR UR9, R5 ;  /* 0x00000000050972ca */ /* 0x000fe400000e0000 */
[C---:B------:R-:W-:Y:S02]  /*f9d0*/  R2UR UR4, R4.reuse ;  /* 0x00000000040472ca */ /* 0x040fe400000e0000 */
        /* <DEDUP_REMOVED lines=40> */
.L_x_10030:
[----:B------:R-:W0:Y:S01]  /*fc60*/  LDC R3, c[0x0][0x448] ;  /* 0x00011200ff037b82 */ /* 0x000e220000000800 */
[----:B------:R-:W-:Y:S02]  /*fc70*/  IMAD.IADD R111, R208, 0x1, R200 ;  /* 0x00000001d06f7824 */ /* 0x000fe400078e02c8 */
[----:B------:R-:W-:Y:S02]  /*fc80*/  IMAD.MOV.U32 R15, RZ, RZ, -0xa0 ;  /* 0xffffff60ff0f7424 */ /* 0x000fe400078e00ff */
[----:B------:R-:W-:Y:S01]  /*fc90*/  VIADD R219, R104, 0xfffffffe ;  /* 0xfffffffe68db7836 */ /* 0x000fe20000000000 */
[----:B0-----:R-:W-:-:S13]  /*fca0*/  ISETP.NE.AND P0, PT, R3, 0x1, PT ;  /* 0x000000010300780c */ /* 0x001fda0003f05270 */
[----:B------:R-:W0:Y:S08]  /*fcb0*/  @P0 LDC R12, c[0x0][0x44c] ;  /* 0x00011300ff0c0b82 */ /* 0x000e300000000800 */
[----:B------:R-:W1:Y:S01]  /*fcc0*/  @P0 LDC R20, c[0x0][0x450] ;  /* 0x00011400ff140b82 */ /* 0x000e620000000800 */
[----:B0-----:R-:W-:-:S04]  /*fcd0*/  @P0 IMAD.HI.U32 R3, R111, R12, RZ ;  /* 0x0000000c6f030227 */ /* 0x001fc800078e00ff */
[C---:B------:R-:W-:Y:S01]  /*fce0*/  IMAD R12, R104.reuse, R15, 0xa1 ;  /* 0x000000a1680c7424 */ /* 0x040fe200078e020f */
[----:B-1----:R-:W-:Y:S01]  /*fcf0*/  @P0 SHF.R.U32.HI R111, RZ, R20, R3 ;  /* 0x00000014ff6f0219 */ /* 0x002fe20000011603 */
[--C-:B------:R-:W-:Y:S02]  /*fd00*/  IMAD R3, R104, -0xa0, R189.reuse ;  /* 0xffffff6068037824 */ /* 0x100fe400078e02bd */
[----:B------:R-:W-:Y:S02]  /*fd10*/  IMAD R12, R207, -0x2, R12 ;  /* 0xfffffffecf0c7824 */ /* 0x000fe400078e020c */
[----:B------:R-:W0:Y:S01]  /*fd20*/  SHFL.IDX PT, R13, R111, 0x1, 0x1c1f ;  /* 0x003c1f006f0d7f89 */ /* 0x000e2200000e0000 */
[----:B------:R-:W-:Y:S02]  /*fd30*/  IADD3 R110, R3, 0xa0, RZ ;  /* 0x000000a0036e7810 */ /* 0x000fe40007ffe0ff */
[----:B------:R-:W-:Y:S01]  /*fd40*/  IADD3 R107, -R191, R12, R189 ;  /* 0x0000000cbf6b7210 */ /* 0x000fe20007ffe1bd */
[----:B------:R-:W1:Y:S02]  /*fd50*/  SHFL.IDX PT, R111, R111, RZ, 0x1c1f ;  /* 0x001c1fff6f6f7589 */ /* 0x000e6400000e0000 */
[----:B------:R-:W-:-:S05]  /*fd60*/  IMAD R110, R207, -0x2, R110 ;  /* 0xfffffffecf6e7824 */ /* 0x000fca00078e026e */
        /* <DEDUP_REMOVED lines=118> */
[----:B------:R-:W-:Y:S02]  /*104d0*/  FMNMX.FTZ R20, R71, R20, !PT ;  /* 0x0000001447147209 */ /* 0x000fe40007810000 */
[----:B-1----:R-:W-:Y:S02]  /*104e0*/  VIADDMNMX R110, R111, R107, R110, PT ;  /* 0x0000006b6f6e7246 */ /* 0x002fe4000380016e */
[----:B------:R-:W-:-:S02]  /*104f0*/  FMNMX.FTZ R26, R39, R20, !PT ;  /* 0x00000014271a7209 */ /* 0x000fc40007810000 */
[C---:B------:R-:W-:Y:S02]  /*10500*/  ISETP.GT.AND P3, PT, R110.reuse, 0x1, PT ;  /* 0x000000016e00780c */ /* 0x040fe40003f64270 */
[C---:B------:R-:W-:Y:S01]  /*10510*/  ISETP.GT.AND P4, PT, R110.reuse, 0x8, PT ;  /* 0x000000086e00780c */ /* 0x040fe20003f84270 */
[----:B------:R-:W0:Y:S01]  /*10520*/  SHFL.BFLY PT, R75, R26, 0x2, 0x1f ;  /* 0x0c401f001a4b7f89 */ /* 0x000e2200000e0000 */
[----:B------:R-:W-:Y:S02]  /*10530*/  FSEL R50, R89, -INF , P3 ;  /* 0xff80000059327808 */ /* 0x000fe40001800000 */
[----:B------:R-:W-:Y:S02]  /*10540*/  ISETP.GT.AND P3, PT, R110, 0x10, PT ;  /* 0x000000106e00780c */ /* 0x000fe40003f64270 */
[----:B0-----:R-:W-:-:S05]  /*10550*/  FMNMX.FTZ R30, R26, R75, !PT ;  /* 0x0000004b1a1e7209 */ /* 0x001fca0007810000 */
[----:B------:R-:W0:Y:S02]  /*10560*/  SHFL.BFLY PT, R75, R30, 0x1, 0x1f ;  /* 0x0c201f001e4b7f89 */ /* 0x000e2400000e0000 */
[----:B0-----:R-:W-:-:S04]  /*10570*/  FMNMX.FTZ R12, R30, R75, !PT ;  /* 0x0000004b1e0c7209 */ /* 0x001fc80007810000 */
[----:B------:R-:W-:Y:S01]  /*10580*/  FSETP.NEU.FTZ.AND P2, PT, R12, -INF , PT ;  /* 0xff8000000c00780b */ /* 0x000fe20003f5d000 */
[----:B------:R-:W-:-:S05]  /*10590*/  FFMA.FTZ R75, R2, R12, -8 ;  /* 0xc1000000024b7423 */ /* 0x000fca000001000c */
[----:B------:R-:W-:Y:S02]  /*105a0*/  FSEL R75, R75, RZ, P2 ;  /* 0x000000ff4b4b7208 */ /* 0x000fe40001000000 */
[----:B------:R-:W-:-:S03]  /*105b0*/  ISETP.GT.AND P2, PT, R110, RZ, PT ;  /* 0x000000ff6e00720c */ /* 0x000fc60003f44270 */
[--C-:B------:R-:W-:Y:S01]  /*105c0*/  FFMA.FTZ R87, R2, R95, -R75.reuse ;  /* 0x0000005f02577223 */ /* 0x100fe2000001084b */
[----:B------:R-:W-:Y:S01]  /*105d0*/  FSEL R91, R88, -INF , P2 ;  /* 0xff800000585b7808 */ /* 0x000fe20001000000 */
[--C-:B------:R-:W-:Y:S01]  /*105e0*/  FFMA.FTZ R42, R2, R99, -R75.reuse ;  /* 0x00000063022a7223 */ /* 0x100fe2000001084b */
[----:B------:R-:W-:Y:S01]  /*105f0*/  ISETP.GT.AND P2, PT, R110, 0x9, PT ;  /* 0x000000096e00780c */ /* 0x000fe20003f44270 */
[--C-:B------:R-:W-:Y:S01]  /*10600*/  FFMA.FTZ R89, R2, R103, -R75.reuse ;  /* 0x0000006702597223 */ /* 0x100fe2000001084b */
[----:B------:R-:W-:Y:S01]  /*10610*/  FSEL R95, R92, -INF , P4 ;  /* 0xff8000005c5f7808 */ /* 0x000fe20002000000 */
[C-C-:B------:R-:W-:Y:S01]  /*10620*/  FFMA.FTZ R46, R2.reuse, R105, -R75.reuse ;  /* 0x00000069022e7223 */ /* 0x140fe2000001084b */
[----:B------:R-:W-:Y:S01]  /*10630*/  FMNMX.FTZ R34, R91, R50, !PT ;  /* 0x000000325b227209 */ /* 0x000fe20007810000 */
[C-C-:B------:R-:W-:Y:S01]  /*10640*/  FFMA.FTZ R20, R2.reuse, R113, -R75.reuse ;  /* 0x0000007102147223 */ /* 0x140fe2000001084b */
[----:B------:R-:W-:Y:S01]  /*10650*/  FSEL R93, R93, -INF , P2 ;  /* 0xff8000005d5d7808 */ /* 0x000fe20001000000 */
[C-C-:B------:R-:W-:Y:S01]  /*10660*/  FFMA.FTZ R79, R2.reuse, R118, -R75.reuse ;  /* 0x00000076024f7223 */ /* 0x140fe2000001084b */
[----:B------:R-:W-:Y:S01]  /*10670*/  FMNMX.FTZ R38, R95, R34, !PT ;  /* 0x000000225f267209 */ /* 0x000fe20007810000 */
[--C-:B------:R-:W-:Y:S01]  /*10680*/  FFMA.FTZ R26, R2, R116, -R75.reuse ;  /* 0x00000074021a7223 */ /* 0x100fe2000001084b */
[----:B------:R-:W-:Y:S01]  /*10690*/  ISETP.GT.AND P2, PT, R110, 0x11, PT ;  /* 0x000000116e00780c */ /* 0x000fe20003f44270 */
[----:B------:R0:W-:Y:S01]  /*106a0*/  MUFU.EX2 R34, R42 ;  /* 0x0000002a00227308 */ /* 0x0001e20000000800 */
[----:B------:R-:W-:Y:S01]  /*106b0*/  FSEL R99, R96, -INF , P3 ;  /* 0xff80000060637808 */ /* 0x000fe20001800000 */
[C-C-:B------:R-:W-:Y:S01]  /*106c0*/  FFMA.FTZ R66, R2.reuse, R66, -R75.reuse ;  /* 0x0000004202427223 */ /* 0x140fe2000001084b */
[----:B------:R-:W-:Y:S01]  /*106d0*/  FMNMX.FTZ R38, R93, R38, !PT ;  /* 0x000000265d267209 */ /* 0x000fe20007810000 */
[--C-:B------:R-:W-:Y:S01]  /*106e0*/  FFMA.FTZ R83, R2, R112, -R75.reuse ;  /* 0x0000007002537223 */ /* 0x100fe2000001084b */
[----:B------:R-:W-:Y:S01]  /*106f0*/  ISETP.GT.AND P3, PT, R110, 0x18, PT ;  /* 0x000000186e00780c */ /* 0x000fe20003f64270 */
[C-C-:B------:R-:W-:Y:S01]  /*10700*/  FFMA.FTZ R30, R2.reuse, R114, -R75.reuse ;  /* 0x00000072021e7223 */ /* 0x140fe2000001084b */
[----:B------:R-:W-:Y:S01]  /*10710*/  FSEL R97, R97, -INF , P2 ;  /* 0xff80000061617808 */ /* 0x000fe20001000000 */
[----:B------:R-:W-:Y:S01]  /*10720*/  MUFU.EX2 R20, R20 ;  /* 0x0000001400147308 */ /* 0x000fe20000000800 */
[----:B------:R-:W-:Y:S01]  /*10730*/  FMNMX.FTZ R38, R99, R38, !PT ;  /* 0x0000002663267209 */ /* 0x000fe20007810000 */
[--C-:B------:R-:W-:Y:S01]  /*10740*/  FFMA.FTZ R86, R2, R86, -R75.reuse ;  /* 0x0000005602567223 */ /* 0x100fe2000001084b */
[----:B------:R-:W-:Y:S01]  /*10750*/  ISETP.GT.AND P2, PT, R110, 0x19, PT ;  /* 0x000000196e00780c */ /* 0x000fe20003f44270 */
[--C-:B------:R-:W-:Y:S01]  /*10760*/  FFMA.FTZ R102, R2, R102, -R75.reuse ;  /* 0x0000006602667223 */ /* 0x100fe2000001084b */
[----:B------:R-:W-:Y:S01]  /*10770*/  FSEL R103, R100, -INF , P3 ;  /* 0xff80000064677808 */ /* 0x000fe20001800000 */
[C-C-:B------:R-:W-:Y:S01]  /*10780*/  FFMA.FTZ R94, R2.reuse, R94, -R75.reuse ;  /* 0x0000005e025e7223 */ /* 0x140fe2000001084b */
[----:B------:R-:W-:Y:S01]  /*10790*/  FMNMX.FTZ R38, R97, R38, !PT ;  /* 0x0000002661267209 */ /* 0x000fe20007810000 */
[----:B------:R-:W-:Y:S01]  /*107a0*/  MUFU.EX2 R79, R79 ;  /* 0x0000004f004f7308 */ /* 0x000fe20000000800 */
[----:B------:R-:W-:Y:S01]  /*107b0*/  FSEL R101, R101, -INF , P2 ;  /* 0xff80000065657808 */ /* 0x000fe20001000000 */
[--C-:B------:R-:W-:Y:S01]  /*107c0*/  FFMA.FTZ R21, R2, R21, -R75.reuse ;  /* 0x0000001502157223 */ /* 0x100fe2000001084b */
[----:B------:R-:W-:Y:S01]  /*107d0*/  ISETP.GT.AND P2, PT, R110, 0x20, PT ;  /* 0x000000206e00780c */ /* 0x000fe20003f44270 */
[C-C-:B------:R-:W-:Y:S01]  /*107e0*/  FFMA.FTZ R43, R2.reuse, R43, -R75.reuse ;  /* 0x0000002b022b7223 */ /* 0x140fe2000001084b */
[----:B0-----:R-:W-:Y:S01]  /*107f0*/  FMNMX.FTZ R42, R103, R38, !PT ;  /* 0x00000026672a7209 */ /* 0x001fe20007810000 */
[--C-:B------:R-:W-:Y:S01]  /*10800*/  FFMA.FTZ R15, R2, R15, -R75.reuse ;  /* 0x0000000f020f7223 */ /* 0x100fe2000001084b */
[----:B------:R-:W-:Y:S01]  /*10810*/  ISETP.GT.AND P3, PT, R110, 0x21, PT ;  /* 0x000000216e00780c */ /* 0x000fe20003f64270 */
[----:B------:R-:W-:Y:S01]  /*10820*/  MUFU.EX2 R26, R26 ;  /* 0x0000001a001a7308 */ /* 0x000fe20000000800 */
[----:B------:R-:W-:Y:S01]  /*10830*/  FSEL R105, R72, -INF , P2 ;  /* 0xff80000048697808 */ /* 0x000fe20001000000 */
[C-C-:B------:R-:W-:Y:S01]  /*10840*/  FFMA.FTZ R13, R2.reuse, R13, -R75.reuse ;  /* 0x0000000d020d7223 */ /* 0x140fe2000001084b */
[----:B------:R-:W-:Y:S01]  /*10850*/  FMNMX.FTZ R42, R101, R42, !PT ;  /* 0x0000002a652a7209 */ /* 0x000fe20007810000 */
[----:B------:R-:W-:Y:S01]  /*10860*/  FFMA.FTZ R39, R2, R39, -R75 ;  /* 0x0000002702277223 */ /* 0x000fe2000001084b */
[----:B------:R-:W-:-:S02]  /*10870*/  ISETP.GT.AND P2, PT, R110, 0x28, PT ;  /* 0x000000286e00780c */ /* 0x000fc40003f44270 */
[----:B------:R-:W-:Y:S01]  /*10880*/  FSEL R107, R73, -INF , P3 ;  /* 0xff800000496b7808 */ /* 0x000fe20001800000 */
[----:B------:R-:W-:-:S01]  /*10890*/  FFMA.FTZ R73, R2, R109, -R75 ;  /* 0x0000006d02497223 */ /* 0x000fc2000001084b */
[----:B------:R-:W-:Y:S01]  /*108a0*/  FMNMX.FTZ R42, R105, R42, !PT ;  /* 0x0000002a692a7209 */ /* 0x000fe20007810000 */
[----:B------:R-:W0:Y:S01]  /*108b0*/  MUFU.EX2 R83, R83 ;  /* 0x0000005300537308 */ /* 0x000e220000000800 */
[----:B------:R-:W-:Y:S02]  /*108c0*/  ISETP.GT.AND P3, PT, R110, 0x29, PT ;  /* 0x000000296e00780c */ /* 0x000fe40003f64270 */
[----:B------:R-:W-:Y:S02]  /*108d0*/  FSEL R109, R76, -INF , P2 ;  /* 0xff8000004c6d7808 */ /* 0x000fe40001000000 */
[----:B------:R-:W-:Y:S02]  /*108e0*/  FMNMX.FTZ R42, R107, R42, !PT ;  /* 0x0000002a6b2a7209 */ /* 0x000fe40007810000 */
[----:B------:R-:W-:Y:S01]  /*108f0*/  ISETP.GT.AND P2, PT, R110, 0x30, PT ;  /* 0x000000306e00780c */ /* 0x000fe20003f44270 */
[----:B------:R-:W-:Y:S01]  /*10900*/  MUFU.EX2 R30, R30 ;  /* 0x0000001e001e7308 */ /* 0x000fe20000000800 */
[----:B------:R-:W-:Y:S01]  /*10910*/  FSEL R111, R77, -INF , P3 ;  /* 0xff8000004d6f7808 */ /* 0x000fe20001800000 */
[----:B------:R-:W-:Y:S01]  /*10920*/  FFMA.FTZ R77, R2, R106, -R75 ;  /* 0x0000006a024d7223 */ /* 0x000fe2000001084b */
[----:B------:R-:W-:-:S02]  /*10930*/  FMNMX.FTZ R42, R109, R42, !PT ;  /* 0x0000002a6d2a7209 */ /* 0x000fc40007810000 */
[----:B------:R-:W-:Y:S02]  /*10940*/  ISETP.GT.AND P3, PT, R110, 0x31, PT ;  /* 0x000000316e00780c */ /* 0x000fe40003f64270 */
[----:B------:R-:W-:Y:S01]  /*10950*/  FSEL R113, R80, -INF , P2 ;  /* 0xff80000050717808 */ /* 0x000fe20001000000 */
[----:B------:R1:W-:Y:S01]  /*10960*/  MUFU.EX2 R38, R46 ;  /* 0x0000002e00267308 */ /* 0x0003e20000000800 */
[----:B------:R-:W-:Y:S02]  /*10970*/  FMNMX.FTZ R42, R111, R42, !PT ;  /* 0x0000002a6f2a7209 */ /* 0x000fe40007810000 */
[C---:B------:R-:W-:Y:S02]  /*10980*/  ISETP.GT.AND P2, PT, R110.reuse, 0x38, PT ;  /* 0x000000386e00780c */ /* 0x040fe40003f44270 */
[----:B------:R-:W-:Y:S02]  /*10990*/  FSEL R81, R81, -INF , P3 ;  /* 0xff80000051517808 */ /* 0x000fe40001800000 */
[----:B------:R-:W-:Y:S01]  /*109a0*/  FMNMX.FTZ R42, R113, R42, !PT ;  /* 0x0000002a712a7209 */ /* 0x000fe20007810000 */
[----:B------:R-:W-:Y:S01]  /*109b0*/  MUFU.EX2 R87, R87 ;  /* 0x0000005700577308 */ /* 0x000fe20000000800 */
[----:B------:R-:W-:Y:S01]  /*109c0*/  ISETP.GT.AND P3, PT, R110, 0x39, PT ;  /* 0x000000396e00780c */ /* 0x000fe20003f64270 */
[----:B-1----:R-:W-:Y:S01]  /*109d0*/  FFMA.FTZ R46, R2, R108, -R75 ;  /* 0x0000006c022e7223 */ /* 0x002fe2000001084b */
[----:B------:R-:W-:-:S02]  /*109e0*/  FSEL R115, R84, -INF , P2 ;  /* 0xff80000054737808 */ /* 0x000fc40001000000 */
[----:B------:R-:W-:Y:S02]  /*109f0*/  FMNMX.FTZ R42, R81, R42, !PT ;  /* 0x0000002a512a7209 */ /* 0x000fe40007810000 */
[----:B------:R-:W-:Y:S01]  /*10a00*/  FSEL R85, R85, -INF , P3 ;  /* 0xff80000055557808 */ /* 0x000fe20001800000 */
[----:B------:R-:W1:Y:S01]  /*10a10*/  MUFU.EX2 R89, R89 ;  /* 0x0000005900597308 */ /* 0x000e620000000800 */
[C---:B------:R-:W-:Y:S02]  /*10a20*/  ISETP.GT.AND P2, PT, R110.reuse, 0x40, PT ;  /* 0x000000406e00780c */ /* 0x040fe40003f44270 */
[----:B------:R-:W-:Y:S02]  /*10a30*/  FMNMX.FTZ R54, R115, R42, !PT ;  /* 0x0000002a73367209 */ /* 0x000fe40007810000 */
[----:B------:R-:W-:Y:S02]  /*10a40*/  ISETP.GT.AND P3, PT, R110, 0x41, PT ;  /* 0x000000416e00780c */ /* 0x000fe40003f64270 */
[----:B------:R-:W-:Y:S01]  /*10a50*/  FSEL R117, R56, -INF , P2 ;  /* 0xff80000038757808 */ /* 0x000fe20001000000 */
[----:B------:R-:W-:Y:S01]  /*10a60*/  MUFU.EX2 R73, R73 ;  /* 0x0000004900497308 */ /* 0x000fe20000000800 */
[----:B------:R-:W-:-:S02]  /*10a70*/  FMNMX.FTZ R54, R85, R54, !PT ;  /* 0x0000003655367209 */ /* 0x000fc40007810000 */
[----:B------:R-:W-:Y:S02]  /*10a80*/  ISETP.GT.AND P2, PT, R110, 0x48, PT ;  /* 0x000000486e00780c */ /* 0x000fe40003f44270 */
[----:B------:R-:W-:Y:S01]  /*10a90*/  FSEL R119, R57, -INF , P3 ;  /* 0xff80000039777808 */ /* 0x000fe20001800000 */
[----:B------:R-:W-:Y:S01]  /*10aa0*/  FFMA.FTZ R57, R2, R98, -R75 ;  /* 0x0000006202397223 */ /* 0x000fe2000001084b */
        /* <DEDUP_REMOVED lines=8> */
[----:B------:R-:W-:Y:S01]  /*10b30*/  FFMA.FTZ R61, R2, R90, -R75 ;  /* 0x0000005a023d7223 */ /* 0x000fe2000001084b */
[----:B------:R-:W-:Y:S02]  /*10b40*/  FMNMX.FTZ R56, R121, R54, !PT ;  /* 0x0000003679387209 */ /* 0x000fe40007810000 */
[----:B------:R-:W-:Y:S02]  /*10b50*/  ISETP.GT.AND P3, PT, R110, 0x51, PT ;  /* 0x000000516e00780c */ /* 0x000fe40003f64270 */
[----:B------:R-:W-:Y:S01]  /*10b60*/  FSEL R125, R64, -INF , P2 ;  /* 0xff800000407d7808 */ /* 0x000fe20001000000 */
[----:B------:R-:W-:Y:S01]  /*10b70*/  MUFU.EX2 R42, R102 ;  /* 0x00000066002a7308 */ /* 0x000fe20000000800 */
[----:B------:R-:W-:-:S02]  /*10b80*/  FMNMX.FTZ R56, R123, R56, !PT ;  /* 0x000000387b387209 */ /* 0x000fc40007810000 */
[C---:B------:R-:W-:Y:S02]  /*10b90*/  ISETP.GT.AND P2, PT, R110.reuse, 0x58, PT ;  /* 0x000000586e00780c */ /* 0x040fe40003f44270 */
[----:B------:R-:W-:Y:S02]  /*10ba0*/  FSEL R65, R65, -INF , P3 ;  /* 0xff80000041417808 */ /* 0x000fe40001800000 */
[----:B------:R-:W-:Y:S01]  /*10bb0*/  FMNMX.FTZ R56, R125, R56, !PT ;  /* 0x000000387d387209 */ /* 0x000fe20007810000 */
[----:B------:R-:W-:Y:S01]  /*10bc0*/  MUFU.EX2 R57, R57 ;  /* 0x0000003900397308 */ /* 0x000fe20000000800 */
[----:B------:R-:W-:Y:S02]  /*10bd0*/  ISETP.GT.AND P3, PT, R110, 0x59, PT ;  /* 0x000000596e00780c */ /* 0x000fe40003f64270 */
[----:B------:R-:W-:Y:S02]  /*10be0*/  FSEL R127, R68, -INF , P2 ;  /* 0xff800000447f7808 */ /* 0x000fe40001000000 */
[----:B------:R-:W-:-:S02]  /*10bf0*/  FMNMX.FTZ R56, R65, R56, !PT ;  /* 0x0000003841387209 */ /* 0x000fc40007810000 */
[----:B------:R-:W-:Y:S01]  /*10c00*/  FSEL R69, R69, -INF , P3 ;  /* 0xff80000045457808 */ /* 0x000fe20001800000 */
[----:B------:R-:W-:Y:S01]  /*10c10*/  MUFU.EX2 R54, R94 ;  /* 0x0000005e00367308 */ /* 0x000fe20000000800 */
[C---:B------:R-:W-:Y:S02]  /*10c20*/  ISETP.GT.AND P2, PT, R110.reuse, 0x60, PT ;  /* 0x000000606e00780c */ /* 0x040fe40003f44270 */
[----:B------:R-:W-:Y:S02]  /*10c30*/  FMNMX.FTZ R56, R127, R56, !PT ;  /* 0x000000387f387209 */ /* 0x000fe40007810000 */
[----:B------:R-:W-:Y:S02]  /*10c40*/  ISETP.GT.AND P3, PT, R110, 0x61, PT ;  /* 0x000000616e00780c */ /* 0x000fe40003f64270 */
[----:B------:R-:W-:Y:S01]  /*10c50*/  FSEL R131, R40, -INF , P2 ;  /* 0xff80000028837808 */ /* 0x000fe20001000000 */
[----:B------:R-:W2:Y:S01]  /*10c60*/  MUFU.EX2 R61, R61 ;  /* 0x0000003d003d7308 */ /* 0x000ea20000000800 */
[----:B------:R-:W-:-:S02]  /*10c70*/  FMNMX.FTZ R56, R69, R56, !PT ;  /* 0x0000003845387209 */ /* 0x000fc40007810000 */
[----:B------:R-:W-:Y:S02]  /*10c80*/  ISETP.GT.AND P2, PT, R110, 0x68, PT ;  /* 0x000000686e00780c */ /* 0x000fe40003f44270 */
[----:B------:R-:W-:Y:S01]  /*10c90*/  FSEL R129, R41, -INF , P3 ;  /* 0xff80000029817808 */ /* 0x000fe20001800000 */
[--C-:B------:R-:W-:Y:S01]  /*10ca0*/  FFMA.FTZ R41, R2, R82, -R75.reuse ;  /* 0x0000005202297223 */ /* 0x100fe2000001084b */
[----:B------:R-:W-:Y:S01]  /*10cb0*/  FMNMX.FTZ R56, R131, R56, !PT ;  /* 0x0000003883387209 */ /* 0x000fe20007810000 */
[----:B------:R-:W-:Y:S01]  /*10cc0*/  MUFU.EX2 R40, R86 ;  /* 0x0000005600287308 */ /* 0x000fe20000000800 */
[----:B------:R-:W-:Y:S02]  /*10cd0*/  ISETP.GT.AND P3, PT, R110, 0x69, PT ;  /* 0x000000696e00780c */ /* 0x000fe40003f64270 */
[----:B------:R-:W-:Y:S01]  /*10ce0*/  FSEL R133, R44, -INF , P2 ;  /* 0xff8000002c857808 */ /* 0x000fe20001000000 */
[----:B------:R-:W-:-:S01]  /*10cf0*/  FFMA.FTZ R44, R2, R78, -R75 ;  /* 0x0000004e022c7223 */ /* 0x000fc2000001084b */
[----:B------:R-:W-:-:S02]  /*10d00*/  FMNMX.FTZ R56, R129, R56, !PT ;  /* 0x0000003881387209 */ /* 0x000fc40007810000 */
[----:B------:R-:W-:Y:S01]  /*10d10*/  ISETP.GT.AND P2, PT, R110, 0x70, PT ;  /* 0x000000706e00780c */ /* 0x000fe20003f44270 */
[----:B------:R-:W-:Y:S01]  /*10d20*/  MUFU.EX2 R41, R41 ;  /* 0x0000002900297308 */ /* 0x000fe20000000800 */
[----:B------:R-:W-:Y:S01]  /*10d30*/  FSEL R135, R45, -INF , P3 ;  /* 0xff8000002d877808 */ /* 0x000fe20001800000 */
[--C-:B------:R-:W-:Y:S01]  /*10d40*/  FFMA.FTZ R45, R2, R74, -R75.reuse ;  /* 0x0000004a022d7223 */ /* 0x100fe2000001084b */
[----:B------:R-:W-:Y:S02]  /*10d50*/  FMNMX.FTZ R56, R133, R56, !PT ;  /* 0x0000003885387209 */ /* 0x000fe40007810000 */
[----:B------:R-:W-:Y:S02]  /*10d60*/  ISETP.GT.AND P3, PT, R110, 0x71, PT ;  /* 0x000000716e00780c */ /* 0x000fe40003f64270 */
[----:B------:R-:W-:Y:S01]  /*10d70*/  FSEL R137, R48, -INF , P2 ;  /* 0xff80000030897808 */ /* 0x000fe20001000000 */
[C-C-:B------:R-:W-:Y:S01]  /*10d80*/  FFMA.FTZ R48, R2.reuse, R47, -R75.reuse ;  /* 0x0000002f02307223 */ /* 0x140fe2000001084b */
[----:B------:R-:W-:Y:S01]  /*10d90*/  FMNMX.FTZ R56, R135, R56, !PT ;  /* 0x0000003887387209 */ /* 0x000fe20007810000 */
[----:B------:R-:W-:Y:S01]  /*10da0*/  FFMA.FTZ R47, R2, R51, -R75 ;  /* 0x00000033022f7223 */ /* 0x000fe2000001084b */
[----:B------:R-:W-:Y:S01]  /*10db0*/  ISETP.GT.AND P2, PT, R110, 0x78, PT ;  /* 0x000000786e00780c */ /* 0x000fe20003f44270 */
[----:B------:R-:W-:Y:S01]  /*10dc0*/  MUFU.EX2 R44, R44 ;  /* 0x0000002c002c7308 */ /* 0x000fe20000000800 */
[----:B------:R-:W-:-:S02]  /*10dd0*/  FSEL R49, R49, -INF , P3 ;  /* 0xff80000031317808 */ /* 0x000fc40001800000 */
[----:B------:R-:W-:Y:S02]  /*10de0*/  FMNMX.FTZ R56, R137, R56, !PT ;  /* 0x0000003889387209 */ /* 0x000fe40007810000 */
[----:B------:R-:W-:Y:S02]  /*10df0*/  ISETP.GT.AND P3, PT, R110, 0x79, PT ;  /* 0x000000796e00780c */ /* 0x000fe40003f64270 */
[----:B------:R-:W-:Y:S01]  /*10e00*/  FSEL R139, R52, -INF , P2 ;  /* 0xff800000348b7808 */ /* 0x000fe20001000000 */
[----:B------:R-:W-:-:S01]  /*10e10*/  FFMA.FTZ R52, R2, R55, -R75 ;  /* 0x0000003702347223 */ /* 0x000fc2000001084b */
[----:B------:R-:W-:Y:S01]  /*10e20*/  FMNMX.FTZ R56, R49, R56, !PT ;  /* 0x0000003831387209 */ /* 0x000fe20007810000 */
[----:B------:R-:W3:Y:S01]  /*10e30*/  MUFU.EX2 R45, R45 ;  /* 0x0000002d002d7308 */ /* 0x000ee20000000800 */
[----:B------:R-:W-:Y:S02]  /*10e40*/  FSEL R53, R53, -INF , P3 ;  /* 0xff80000035357808 */ /* 0x000fe40001800000 */
[----:B------:R-:W-:-:S02]  /*10e50*/  ISETP.GT.AND P2, PT, R110, 0x80, PT ;  /* 0x000000806e00780c */ /* 0x000fc40003f44270 */
[----:B------:R-:W-:Y:S02]  /*10e60*/  FMNMX.FTZ R56, R139, R56, !PT ;  /* 0x000000388b387209 */ /* 0x000fe40007810000 */
[----:B------:R-:W-:Y:S01]  /*10e70*/  ISETP.GT.AND P3, PT, R110, 0x81, PT ;  /* 0x000000816e00780c */ /* 0x000fe20003f64270 */
[----:B------:R-:W-:Y:S01]  /*10e80*/  MUFU.EX2 R21, R21 ;  /* 0x0000001500157308 */ /* 0x000fe20000000800 */
[----:B------:R-:W-:Y:S02]  /*10e90*/  FSEL R141, R24, -INF , P2 ;  /* 0xff800000188d7808 */ /* 0x000fe40001000000 */
[----:B------:R-:W-:Y:S02]  /*10ea0*/  FMNMX.FTZ R56, R53, R56, !PT ;  /* 0x0000003835387209 */ /* 0x000fe40007810000 */
[----:B------:R-:W-:Y:S02]  /*10eb0*/  ISETP.GT.AND P2, PT, R110, 0x88, PT ;  /* 0x000000886e00780c */ /* 0x000fe40003f44270 */
[----:B------:R-:W-:Y:S01]  /*10ec0*/  FSEL R143, R25, -INF , P3 ;  /* 0xff800000198f7808 */ /* 0x000fe20001800000 */
[----:B------:R-:W-:-:S01]  /*10ed0*/  FFMA.FTZ R25, R2, R62, -R75 ;  /* 0x0000003e02197223 */ /* 0x000fc2000001084b */
[----:B------:R-:W-:Y:S01]  /*10ee0*/  FMNMX.FTZ R56, R141, R56, !PT ;  /* 0x000000388d387209 */ /* 0x000fe20007810000 */
[----:B------:R-:W-:Y:S01]  /*10ef0*/  MUFU.EX2 R24, R66 ;  /* 0x0000004200187308 */ /* 0x000fe20000000800 */
[----:B------:R-:W-:-:S02]  /*10f00*/  ISETP.GT.AND P3, PT, R110, 0x89, PT ;  /* 0x000000896e00780c */ /* 0x000fc40003f64270 */
[----:B------:R-:W-:Y:S01]  /*10f10*/  FSEL R145, R28, -INF , P2 ;  /* 0xff8000001c917808 */ /* 0x000fe20001000000 */
[----:B------:R-:W-:-:S01]  /*10f20*/  FFMA.FTZ R28, R2, R70, -R75 ;  /* 0x00000046021c7223 */ /* 0x000fc2000001084b */
[----:B------:R-:W-:Y:S02]  /*10f30*/  FMNMX.FTZ R56, R143, R56, !PT ;  /* 0x000000388f387209 */ /* 0x000fe40007810000 */
[----:B------:R-:W-:Y:S01]  /*10f40*/  ISETP.GT.AND P2, PT, R110, 0x90, PT ;  /* 0x000000906e00780c */ /* 0x000fe20003f44270 */
[----:B------:R-:W-:Y:S01]  /*10f50*/  MUFU.EX2 R25, R25 ;  /* 0x0000001900197308 */ /* 0x000fe20000000800 */
[----:B------:R-:W-:Y:S01]  /*10f60*/  FSEL R147, R29, -INF , P3 ;  /* 0xff8000001d937808 */ /* 0x000fe20001800000 */
[----:B------:R-:W-:Y:S01]  /*10f70*/  FFMA.FTZ R29, R2, R67, -R75 ;  /* 0x00000043021d7223 */ /* 0x000fe2000001084b */
[----:B------:R-:W-:Y:S02]  /*10f80*/  FMNMX.FTZ R56, R145, R56, !PT ;  /* 0x0000003891387209 */ /* 0x000fe40007810000 */
[----:B------:R-:W-:-:S02]  /*10f90*/  ISETP.GT.AND P3, PT, R110, 0x91, PT ;  /* 0x000000916e00780c */ /* 0x000fc40003f64270 */
[----:B------:R-:W-:Y:S01]  /*10fa0*/  FSEL R149, R32, -INF , P2 ;  /* 0xff80000020957808 */ /* 0x000fe20001000000 */
[--C-:B------:R-:W-:Y:S01]  /*10fb0*/  FFMA.FTZ R32, R2, R63, -R75.reuse ;  /* 0x0000003f02207223 */ /* 0x100fe2000001084b */
[----:B------:R-:W-:Y:S01]  /*10fc0*/  FMNMX.FTZ R56, R147, R56, !PT ;  /* 0x0000003893387209 */ /* 0x000fe20007810000 */
[----:B------:R-:W-:Y:S01]  /*10fd0*/  MUFU.EX2 R28, R28 ;  /* 0x0000001c001c7308 */ /* 0x000fe20000000800 */
[----:B------:R-:W-:Y:S02]  /*10fe0*/  ISETP.GT.AND P2, PT, R110, 0x98, PT ;  /* 0x000000986e00780c */ /* 0x000fe40003f44270 */
[----:B------:R-:W-:Y:S01]  /*10ff0*/  FSEL R151, R33, -INF , P3 ;  /* 0xff80000021977808 */ /* 0x000fe20001800000 */
[----:B------:R-:W-:-:S01]  /*11000*/  FFMA.FTZ R33, R2, R58, -R75 ;  /* 0x0000003a02217223 */ /* 0x000fc2000001084b */
[----:B------:R-:W-:Y:S01]  /*11010*/  FMNMX.FTZ R56, R149, R56, !PT ;  /* 0x0000003895387209 */ /* 0x000fe20007810000 */
[----:B------:R-:W-:-:S01]  /*11020*/  FFMA.FTZ R58, R2, R31, -R75 ;  /* 0x0000001f023a7223 */ /* 0x000fc2000001084b */
[----:B------:R-:W-:Y:S01]  /*11030*/  ISETP.GT.AND P3, PT, R110, 0x99, PT ;  /* 0x000000996e00780c */ /* 0x000fe20003f64270 */
[----:B------:R-:W-:Y:S01]  /*11040*/  MUFU.EX2 R29, R29 ;  /* 0x0000001d001d7308 */ /* 0x000fe20000000800 */
[----:B------:R-:W-:Y:S01]  /*11050*/  FSEL R153, R36, -INF , P2 ;  /* 0xff80000024997808 */ /* 0x000fe20001000000 */
[----:B------:R-:W-:Y:S01]  /*11060*/  FFMA.FTZ R36, R2, R3, -R75 ;  /* 0x0000000302247223 */ /* 0x000fe2000001084b */
[----:B------:R-:W-:-:S02]  /*11070*/  FMNMX.FTZ R56, R151, R56, !PT ;  /* 0x0000003897387209 */ /* 0x000fc40007810000 */
[----:B------:R-:W-:Y:S01]  /*11080*/  FSEL R155, R37, -INF , P3 ;  /* 0xff800000259b7808 */ /* 0x000fe20001800000 */
[----:B------:R-:W-:-:S01]  /*11090*/  FFMA.FTZ R37, R2, R59, -R75 ;  /* 0x0000003b02257223 */ /* 0x000fc2000001084b */
[----:B------:R-:W-:Y:S01]  /*110a0*/  FMNMX.FTZ R56, R153, R56, !PT ;  /* 0x0000003899387209 */ /* 0x000fe20007810000 */
[----:B------:R-:W4:Y:S01]  /*110b0*/  MUFU.EX2 R33, R33 ;  /* 0x0000002100217308 */ /* 0x000f220000000800 */
[----:B0-----:R-:W-:Y:S02]  /*110c0*/  F2FP.SATFINITE.E4M3.F32.PACK_AB_MERGE_C R185, R83, R26, RZ ;  /* 0x0000001a53b9723e */ /* 0x001fe400048070ff */
[----:B------:R-:W-:Y:S02]  /*110d0*/  FMNMX.FTZ R56, R155, R56, !PT ;  /* 0x000000389b387209 */ /* 0x000fe40007810000 */
[----:B-1----:R-:W-:Y:S02]  /*110e0*/  F2FP.SATFINITE.E4M3.F32.PACK_AB_MERGE_C R187, R89, R34, RZ ;  /* 0x0000002259bb723e */ /* 0x002fe400048070ff */
[----:B------:R-:W-:Y:S01]  /*110f0*/  F2FP.SATFINITE.E4M3.F32.PACK_AB_MERGE_C R185, R79, R20, R185 ;  /* 0x000000144fb9723e */ /* 0x000fe200048070b9 */
[----:B------:R-:W0:Y:S01]  /*11100*/  SHFL.BFLY PT, R63, R56, 0x2, 0x1f ;  /* 0x0c401f00383f7f89 */ /* 0x000e2200000e0000 */
[----:B--2---:R-:W-:Y:S01]  /*11110*/  F2FP.SATFINITE.E4M3.F32.PACK_AB_MERGE_C R183, R61, R54, RZ ;  /* 0x000000363db7723e */ /* 0x004fe200048070ff */
[----:B------:R-:W-:Y:S01]  /*11120*/  MUFU.EX2 R32, R32 ;  /* 0x0000002000207308 */ /* 0x000fe20000000800 */
[----:B------:R-:W-:-:S02]  /*11130*/  F2FP.SATFINITE.E4M3.F32.PACK_AB_MERGE_C R187, R87, R30, R187 ;  /* 0x0000001e57bb723e */ /* 0x000fc400048070bb */
[----:B---3--:R-:W-:Y:S02]  /*11140*/  F2FP.SATFINITE.E4M3.F32.PACK_AB_MERGE_C R177, R45, R44, RZ ;  /* 0x0000002c2db1723e */ /* 0x008fe400048070ff */
[----:B------:R-:W-:Y:S02]  /*11150*/  F2FP.SATFINITE.E4M3.F32.PACK_AB_MERGE_C R181, R77, R46, RZ ;  /* 0x0000002e4db5723e */ /* 0x000fe400048070ff */
[----:B----4-:R-:W-:Y:S01]  /*11160*/  F2FP.SATFINITE.E4M3.F32.PACK_AB_MERGE_C R179, R33, R28, RZ ;  /* 0x0000001c21b3723e */ /* 0x010fe200048070ff */
[----:B------:R-:W1:Y:S01]  /*11170*/  MUFU.EX2 R48, R48 ;  /* 0x0000003000307308 */ /* 0x000e620000000800 */
[----:B------:R-:W-:Y:S02]  /*11180*/  F2FP.SATFINITE.E4M3.F32.PACK_AB_MERGE_C R181, R73, R38, R181 ;  /* 0x0000002649b5723e */ /* 0x000fe400048070b5 */
[----:B------:R-:W-:Y:S02]  /*11190*/  F2FP.SATFINITE.E4M3.F32.PACK_AB_MERGE_C R179, R25, R24, R179 ;  /* 0x0000001819b3723e */ /* 0x000fe400048070b3 */
[----:B------:R-:W-:-:S02]  /*111a0*/  F2FP.SATFINITE.E4M3.F32.PACK_AB_MERGE_C R183, R57, R42, R183 ;  /* 0x0000002a39b7723e */ /* 0x000fc400048070b7 */
[----:B------:R-:W-:Y:S01]  /*111b0*/  F2FP.SATFINITE.E4M3.F32.PACK_AB_MERGE_C R177, R41, R40, R177 ;  /* 0x0000002829b1723e */ /* 0x000fe200048070b1 */
[----:B------:R-:W-:Y:S01]  /*111c0*/  MUFU.EX2 R36, R36 ;  /* 0x0000002400247308 */ /* 0x000fe20000000800 */
[----:B0-----:R-:W-:Y:S01]  /*111d0*/  FMNMX.FTZ R63, R56, R63, !PT ;  /* 0x0000003f383f7209 */ /* 0x001fe20007810000 */
[C-C-:B------:R-:W-:Y:S01]  /*111e0*/  FFMA.FTZ R56, R2.reuse, R27, -R75.reuse ;  /* 0x0000001b02387223 */ /* 0x140fe2000001084b */
[----:B------:R-:W-:-:S05]  /*111f0*/  FFMA.FTZ R27, R2, R71, -R75 ;  /* 0x00000047021b7223 */ /* 0x000fca000001084b */
[----:B------:R-:W-:Y:S01]  /*11200*/  MUFU.EX2 R37, R37 ;  /* 0x0000002500257308 */ /* 0x000fe20000000800 */
[----:B-1----:R-:W-:Y:S01]  /*11210*/  F2FP.SATFINITE.E4M3.F32.PACK_AB_MERGE_C R173, R48, R21, RZ ;  /* 0x0000001530ad723e */ /* 0x002fe200048070ff */
[----:B------:R-:W0:Y:S03]  /*11220*/  SHFL.BFLY PT, R60, R63, 0x1, 0x1f ;  /* 0x0c201f003f3c7f89 */ /* 0x000e2600000e0000 */
[----:B------:R-:W-:-:S03]  /*11230*/  F2FP.SATFINITE.E4M3.F32.PACK_AB_MERGE_C R173, R32, R29, R173 ;  /* 0x0000001d20ad723e */ /* 0x000fc600048070ad */
[----:B------:R-:W-:Y:S08]  /*11240*/  MUFU.EX2 R47, R47 ;  /* 0x0000002f002f7308 */ /* 0x000ff00000000800 */
[----:B------:R-:W-:Y:S08]  /*11250*/  MUFU.EX2 R52, R52 ;  /* 0x0000003400347308 */ /* 0x000ff00000000800 */
[----:B------:R-:W-:Y:S01]  /*11260*/  MUFU.EX2 R43, R43 ;  /* 0x0000002b002b7308 */ /* 0x000fe20000000800 */
[----:B0-----:R-:W-:Y:S01]  /*11270*/  FMNMX.FTZ R3, R63, R60, !PT ;  /* 0x0000003c3f037209 */ /* 0x001fe20007810000 */
[----:B------:R-:W-:Y:S01]  /*11280*/  FFMA.FTZ R60, R2, R35, -R75 ;  /* 0x00000023023c7223 */ /* 0x000fe2000001084b */
[----:B------:R-:W-:-:S02]  /*11290*/  FADD.FTZ R75, R20, R79 ;  /* 0x0000004f144b7221 */ /* 0x000fc40000010000 */
[----:B------:R-:W-:Y:S01]  /*112a0*/  FSETP.NEU.FTZ.AND P2, PT, R3, -INF , PT ;  /* 0xff8000000300780b */ /* 0x000fe20003f5d000 */
[----:B------:R-:W-:-:S01]  /*112b0*/  FFMA.FTZ R62, R2, R3, -8 ;  /* 0xc1000000023e7423 */ /* 0x000fc20000010003 */
[----:B------:R-:W-:Y:S01]  /*112c0*/  FADD.FTZ R90, R26, R75 ;  /* 0x0000004b1a5a7221 */ /* 0x000fe20000010000 */
        /* <DEDUP_REMOVED lines=12> */
[----:B------:R-:W-:Y:S01]  /*11390*/  FADD.FTZ R91, R83, R90 ;  /* 0x0000005a535b7221 */ /* 0x000fe20000010000 */
[----:B------:R-:W-:-:S01]  /*113a0*/  FFMA.FTZ R68, R2, R107, -R62 ;  /* 0x0000006b02447223 */ /* 0x000fc2000001083e */
[C-C-:B------:R-:W-:Y:S01]  /*113b0*/  FFMA.FTZ R109, R2.reuse, R109, -R62.reuse ;  /* 0x0000006d026d7223 */ /* 0x140fe2000001083e */
[----:B------:R-:W-:-:S01]  /*113c0*/  FFMA.FTZ R111, R2, R111, -R62 ;  /* 0x0000006f026f7223 */ /* 0x000fc2000001083e */
[----:B------:R-:W0:Y:S01]  /*113d0*/  MUFU.EX2 R50, R50 ;  /* 0x0000003200327308 */ /* 0x000e220000000800 */
[----:B------:R-:W-:-:S01]  /*113e0*/  FADD.FTZ R92, R30, R91 ;  /* 0x0000005b1e5c7221 */ /* 0x000fc20000010000 */
[C-C-:B------:R-:W-:Y:S01]  /*113f0*/  FFMA.FTZ R63, R2.reuse, R113, -R62.reuse ;  /* 0x00000071023f7223 */ /* 0x140fe2000001083e */
[----:B------:R-:W-:-:S01]  /*11400*/  FFMA.FTZ R72, R2, R81, -R62 ;  /* 0x0000005102487223 */ /* 0x000fc2000001083e */
[----:B------:R-:W-:Y:S01]  /*11410*/  FFMA.FTZ R82, R2, R115, -R62 ;  /* 0x0000007302527223 */ /* 0x000fe2000001083e */
[----:B------:R-:W-:-:S01]  /*11420*/  FADD.FTZ R91, R87, R92 ;  /* 0x0000005c575b7221 */ /* 0x000fc20000010000 */
[C-C-:B------:R-:W-:Y:S01]  /*11430*/  FFMA.FTZ R85, R2.reuse, R85, -R62.reuse ;  /* 0x0000005502557223 */ /* 0x140fe2000001083e */
[----:B------:R-:W-:-:S01]  /*11440*/  FFMA.FTZ R67, R2, R117, -R62 ;  /* 0x0000007502437223 */ /* 0x000fc2000001083e */
[----:B------:R-:W1:Y:S01]  /*11450*/  MUFU.EX2 R51, R51 ;  /* 0x0000003300337308 */ /* 0x000e620000000800 */
[----:B------:R-:W-:-:S01]  /*11460*/  FADD.FTZ R92, R34, R91 ;  /* 0x0000005b225c7221 */ /* 0x000fc20000010000 */
[C-C-:B------:R-:W-:Y:S01]  /*11470*/  FFMA.FTZ R74, R2.reuse, R119, -R62.reuse ;  /* 0x00000077024a7223 */ /* 0x140fe2000001083e */
[----:B------:R-:W-:-:S01]  /*11480*/  FFMA.FTZ R78, R2, R121, -R62 ;  /* 0x00000079024e7223 */ /* 0x000fc2000001083e */
[----:B------:R-:W-:Y:S01]  /*11490*/  FFMA.FTZ R81, R2, R123, -R62 ;  /* 0x0000007b02517223 */ /* 0x000fe2000001083e */
[----:B------:R-:W-:-:S01]  /*114a0*/  FADD.FTZ R91, R89, R92 ;  /* 0x0000005c595b7221 */ /* 0x000fc20000010000 */
[C-C-:B------:R-:W-:Y:S01]  /*114b0*/  FFMA.FTZ R71, R2.reuse, R125, -R62.reuse ;  /* 0x0000007d02477223 */ /* 0x140fe2000001083e */
[----:B------:R-:W-:-:S01]  /*114c0*/  FFMA.FTZ R76, R2, R65, -R62 ;  /* 0x00000041024c7223 */ /* 0x000fc2000001083e */
[----:B------:R-:W2:Y:S01]  /*114d0*/  MUFU.EX2 R66, R66 ;  /* 0x0000004200427308 */ /* 0x000ea20000000800 */
[----:B0-----:R-:W-:-:S01]  /*114e0*/  FADD.FTZ R86, R31, R50 ;  /* 0x000000321f567221 */ /* 0x001fc20000010000 */
[----:B------:R-:W-:Y:S01]  /*114f0*/  FADD.FTZ R92, R38, R91 ;  /* 0x0000005b265c7221 */ /* 0x000fe20000010000 */
[----:B------:R-:W-:-:S01]  /*11500*/  FFMA.FTZ R65, R2, R127, -R62 ;  /* 0x0000007f02417223 */ /* 0x000fc2000001083e */
[----:B------:R-:W-:Y:S01]  /*11510*/  FFMA.FTZ R80, R2, R69, -R62 ;  /* 0x0000004502507223 */ /* 0x000fe2000001083e */
[----:B------:R-:W-:-:S02]  /*11520*/  VIADD R69, R0, 0x22840 ;  /* 0x0002284000457836 */ /* 0x000fc40000000000 */
[----:B------:R-:W-:Y:S01]  /*11530*/  FADD.FTZ R93, R73, R92 ;  /* 0x0000005c495d7221 */ /* 0x000fe20000010000 */
[----:B------:R-:W-:-:S01]  /*11540*/  FFMA.FTZ R0, R2, R131, -R62 ;  /* 0x0000008302007223 */ /* 0x000fc2000001083e */
[----:B------:R-:W0:Y:S01]  /*11550*/  MUFU.EX2 R35, R35 ;  /* 0x0000002300237308 */ /* 0x000e220000000800 */
[----:B-1----:R-:W-:-:S01]  /*11560*/  FADD.FTZ R75, R51, R86 ;  /* 0x00000056334b7221 */ /* 0x002fc20000010000 */
[----:B------:R-:W-:Y:S01]  /*11570*/  FADD.FTZ R92, R46, R93 ;  /* 0x0000005d2e5c7221 */ /* 0x000fe20000010000 */
[----:B------:R-:W-:Y:S01]  /*11580*/  PRMT R69, R228, 0x654, R69 ;  /* 0x00000654e4457816 */ /* 0x000fe20000000045 */
[C-C-:B------:R-:W-:Y:S01]  /*11590*/  FFMA.FTZ R133, R2.reuse, R133, -R62.reuse ;  /* 0x0000008502857223 */ /* 0x140fe2000001083e */
[----:B------:R-:W-:-:S01]  /*115a0*/  FFMA.FTZ R84, R2, R135, -R62 ;  /* 0x0000008702547223 */ /* 0x000fc2000001083e */
[----:B------:R-:W-:Y:S01]  /*115b0*/  FADD.FTZ R89, R77, R92 ;  /* 0x0000005c4d597221 */ /* 0x000fe20000010000 */
[----:B------:R1:W-:Y:S01]  /*115c0*/  SYNCS.ARRIVE.TRANS64.RED.A1T0 RZ, [R69+URZ], RZ ;  /* 0x000000ff45ff79a7 */ /* 0x0003e2000810043f */
[----:B------:R-:W3:Y:S01]  /*115d0*/  MUFU.EX2 R64, R64 ;  /* 0x0000004000407308 */ /* 0x000ee20000000800 */
[----:B--2---:R-:W-:-:S01]  /*115e0*/  FADD.FTZ R90, R66, R75 ;  /* 0x0000004b425a7221 */ /* 0x004fc20000010000 */
[--C-:B------:R-:W-:Y:S01]  /*115f0*/  FFMA.FTZ R75, R2, R53, -R62.reuse ;  /* 0x00000035024b7223 */ /* 0x100fe2000001083e */
[----:B------:R-:W-:Y:S01]  /*11600*/  F2FP.SATFINITE.E4M3.F32.PACK_AB_MERGE_C R184, R66, R51, RZ ;  /* 0x0000003342b8723e */ /* 0x000fe200048070ff */
[----:B------:R-:W-:Y:S01]  /*11610*/  FADD.FTZ R34, R42, R89 ;  /* 0x000000592a227221 */ /* 0x000fe20000010000 */
[----:B------:R-:W-:-:S01]  /*11620*/  FFMA.FTZ R86, R2, R49, -R62 ;  /* 0x0000003102567223 */ /* 0x000fc2000001083e */
[----:B------:R-:W-:Y:S01]  /*11630*/  FFMA.FTZ R137, R2, R137, -R62 ;  /* 0x0000008902897223 */ /* 0x000fe2000001083e */
[----:B------:R-:W-:Y:S01]  /*11640*/  F2FP.SATFINITE.E4M3.F32.PACK_AB_MERGE_C R184, R50, R31, R184 ;  /* 0x0000001f32b8723e */ /* 0x000fe200048070b8 */
[----:B------:R-:W2:Y:S01]  /*11650*/  MUFU.EX2 R59, R59 ;  /* 0x0000003b003b7308 */ /* 0x000ea20000000800 */
[----:B0-----:R-:W-:-:S01]  /*11660*/  FADD.FTZ R53, R35, R90 ;  /* 0x0000005a23357221 */ /* 0x001fc20000010000 */
[C-C-:B-1----:R-:W-:Y:S01]  /*11670*/  FFMA.FTZ R69, R2.reuse, R129, -R62.reuse ;  /* 0x0000008102457223 */ /* 0x142fe2000001083e */
[----:B------:R-:W-:-:S01]  /*11680*/  FFMA.FTZ R139, R2, R139, -R62 ;  /* 0x0000008b028b7223 */ /* 0x000fc2000001083e */
[C-C-:B------:R-:W-:Y:S01]  /*11690*/  FFMA.FTZ R141, R2.reuse, R141, -R62.reuse ;  /* 0x0000008d028d7223 */ /* 0x140fe2000001083e */
[----:B------:R-:W-:-:S01]  /*116a0*/  FFMA.FTZ R143, R2, R143, -R62 ;  /* 0x0000008f028f7223 */ /* 0x000fc2000001083e */
[C-C-:B------:R-:W-:Y:S01]  /*116b0*/  FFMA.FTZ R145, R2.reuse, R145, -R62.reuse ;  /* 0x0000009102917223 */ /* 0x140fe2000001083e */
[----:B------:R-:W-:-:S01]  /*116c0*/  FFMA.FTZ R147, R2, R147, -R62 ;  /* 0x0000009302937223 */ /* 0x000fc2000001083e */
[----:B------:R-:W0:Y:S01]  /*116d0*/  MUFU.EX2 R70, R70 ;  /* 0x0000004600467308 */ /* 0x000e220000000800 */
[----:B---3--:R-:W-:-:S01]  /*116e0*/  FADD.FTZ R90, R64, R53 ;  /* 0x00000035405a7221 */ /* 0x008fc20000010000 */
[C-C-:B------:R-:W-:Y:S01]  /*116f0*/  FFMA.FTZ R149, R2.reuse, R149, -R62.reuse ;  /* 0x0000009502957223 */ /* 0x140fe2000001083e */
[----:B------:R-:W-:-:S01]  /*11700*/  FFMA.FTZ R151, R2, R151, -R62 ;  /* 0x0000009702977223 */ /* 0x000fc2000001083e */
[C-C-:B------:R-:W-:Y:S01]  /*11710*/  FFMA.FTZ R153, R2.reuse, R153, -R62.reuse ;  /* 0x0000009902997223 */ /* 0x140fe2000001083e */
[----:B------:R-:W-:-:S03]  /*11720*/  FFMA.FTZ R62, R2, R155, -R62 ;  /* 0x0000009b023e7223 */ /* 0x000fc6000001083e */
[----:B------:R-:W1:Y:S01]  /*11730*/  MUFU.EX2 R55, R55 ;  /* 0x0000003700377308 */ /* 0x000e620000000800 */
[----:B--2---:R-:W-:-:S07]  /*11740*/  FADD.FTZ R53, R59, R90 ;  /* 0x0000005a3b357221 */ /* 0x004fce0000010000 */
[----:B------:R-:W2:Y:S01]  /*11750*/  MUFU.EX2 R68, R68 ;  /* 0x0000004400447308 */ /* 0x000ea20000000800 */
[----:B0-----:R-:W-:-:S01]  /*11760*/  FADD.FTZ R90, R70, R53 ;  /* 0x00000035465a7221 */ /* 0x001fc20000010000 */
[----:B------:R-:W-:Y:S01]  /*11770*/  F2FP.SATFINITE.E4M3.F32.PACK_AB_MERGE_C R186, R70, R59, RZ ;  /* 0x0000003b46ba723e */ /* 0x000fe200048070ff */
[----:B------:R-:W-:-:S03]  /*11780*/  FADD.FTZ R59, R57, R34 ;  /* 0x00000022393b7221 */ /* 0x000fc60000010000 */
[----:B------:R-:W-:Y:S01]  /*11790*/  F2FP.SATFINITE.E4M3.F32.PACK_AB_MERGE_C R186, R64, R35, R186 ;  /* 0x0000002340ba723e */ /* 0x000fe200048070ba */
[----:B------:R-:W-:-:S01]  /*117a0*/  FADD.FTZ R34, R54, R59 ;  /* 0x0000003b36227221 */ /* 0x000fc20000010000 */
[----:B------:R-:W0:Y:S01]  /*117b0*/  MUFU.EX2 R109, R109 ;  /* 0x0000006d006d7308 */ /* 0x000e220000000800 */
[----:B-1----:R-:W-:-:S02]  /*117c0*/  FADD.FTZ R91, R55, R90 ;  /* 0x0000005a375b7221 */ /* 0x002fc40000010000 */
[----:B------:R-:W-:-:S04]  /*117d0*/  FADD.FTZ R61, R61, R34 ;  /* 0x000000223d3d7221 */ /* 0x000fc80000010000 */
[----:B------:R-:W-:Y:S01]  /*117e0*/  FADD.FTZ R34, R40, R61 ;  /* 0x0000003d28227221 */ /* 0x000fe20000010000 */
[----:B------:R-:W1:Y:S01]  /*117f0*/  MUFU.EX2 R88, R111 ;  /* 0x0000006f00587308 */ /* 0x000e620000000800 */
[----:B--2---:R-:W-:-:S02]  /*11800*/  FADD.FTZ R90, R68, R91 ;  /* 0x0000005b445a7221 */ /* 0x004fc40000010000 */
[----:B------:R-:W-:Y:S01]  /*11810*/  FADD.FTZ R31, R41, R34 ;  /* 0x00000022291f7221 */ /* 0x000fe20000010000 */
[----:B------:R-:W-:-:S03]  /*11820*/  CS2R R40, SRZ ;  /* 0x0000000000287805 */ /* 0x000fc6000001ff00 */
[----:B------:R-:W-:Y:S01]  /*11830*/  FADD.FTZ R34, R44, R31 ;  /* 0x0000001f2c227221 */ /* 0x000fe20000010000 */
[----:B------:R-:W2:Y:S01]  /*11840*/  MUFU.EX2 R63, R63 ;  /* 0x0000003f003f7308 */ /* 0x000ea20000000800 */
[----:B0-----:R-:W-:-:S02]  /*11850*/  FADD.FTZ R83, R109, R90 ;  /* 0x0000005a6d537221 */ /* 0x001fc40000010000 */
[----:B------:R-:W-:-:S04]  /*11860*/  FADD.FTZ R45, R45, R34 ;  /* 0x000000222d2d7221 */ /* 0x000fc80000010000 */
[----:B------:R-:W-:Y:S01]  /*11870*/  FADD.FTZ R34, R24, R45 ;  /* 0x0000002d18227221 */ /* 0x000fe20000010000 */
[----:B------:R-:W0:Y:S01]  /*11880*/  MUFU.EX2 R72, R72 ;  /* 0x0000004800487308 */ /* 0x000e220000000800 */
[----:B-1----:R-:W-:-:S01]  /*11890*/  FADD.FTZ R26, R88, R83 ;  /* 0x00000053581a7221 */ /* 0x002fc20000010000 */
[----:B------:R-:W-:Y:S01]  /*118a0*/  F2FP.SATFINITE.E4M3.F32.PACK_AB_MERGE_C R180, R88, R109, RZ ;  /* 0x0000006d58b4723e */ /* 0x000fe200048070ff */
[----:B------:R-:W-:-:S01]  /*118b0*/  FADD.FTZ R35, R25, R34 ;  /* 0x0000002219237221 */ /* 0x000fc20000010000 */
[----:B------:R-:W-:Y:S02]  /*118c0*/  CS2R R44, SRZ ;  /* 0x00000000002c7805 */ /* 0x000fe4000001ff00 */
[----:B------:R-:W-:Y:S01]  /*118d0*/  F2FP.SATFINITE.E4M3.F32.PACK_AB_MERGE_C R180, R68, R55, R180 ;  /* 0x0000003744b4723e */ /* 0x000fe200048070b4 */
[----:B------:R-:W-:Y:S01]  /*118e0*/  FADD.FTZ R38, R28, R35 ;  /* 0x000000231c267221 */ /* 0x000fe20000010000 */
[----:B------:R-:W1:Y:S01]  /*118f0*/  MUFU.EX2 R82, R82 ;  /* 0x0000005200527308 */ /* 0x000e620000000800 */
[----:B--2---:R-:W-:-:S01]  /*11900*/  FADD.FTZ R51, R63, R26 ;  /* 0x0000001a3f337221 */ /* 0x004fc20000010000 */
[----:B------:R-:W-:Y:S01]  /*11910*/  CS2R R54, SRZ ;  /* 0x0000000000367805 */ /* 0x000fe2000001ff00 */
[----:B------:R-:W-:-:S04]  /*11920*/  FADD.FTZ R38, R33, R38 ;  /* 0x0000002621267221 */ /* 0x000fc80000010000 */
[----:B------:R-:W-:Y:S01]  /*11930*/  FADD.FTZ R33, R29, R38 ;  /* 0x000000261d217221 */ /* 0x000fe20000010000 */
[----:B------:R-:W2:Y:S01]  /*11940*/  MUFU.EX2 R85, R85 ;  /* 0x0000005500557308 */ /* 0x000ea20000000800 */
[----:B0-----:R-:W-:-:S07]  /*11950*/  FADD.FTZ R51, R72, R51 ;  /* 0x0000003348337221 */ /* 0x001fce0000010000 */
[----:B------:R-:W0:Y:S01]  /*11960*/  MUFU.EX2 R67, R67 ;  /* 0x0000004300437308 */ /* 0x000e220000000800 */
[----:B-1----:R-:W-:-:S07]  /*11970*/  FADD.FTZ R20, R82, R51 ;  /* 0x0000003352147221 */ /* 0x002fce0000010000 */
[----:B------:R-:W1:Y:S01]  /*11980*/  MUFU.EX2 R74, R74 ;  /* 0x0000004a004a7308 */ /* 0x000e620000000800 */
[----:B--2---:R-:W-:-:S01]  /*11990*/  FADD.FTZ R20, R85, R20 ;  /* 0x0000001455147221 */ /* 0x004fc20000010000 */
[----:B------:R-:W-:Y:S02]  /*119a0*/  F2FP.SATFINITE.E4M3.F32.PACK_AB_MERGE_C R182, R85, R82, RZ ;  /* 0x0000005255b6723e */ /* 0x000fe400048070ff */
[----:B------:R-:W-:Y:S02]  /*119b0*/  CS2R R82, SRZ ;  /* 0x0000000000527805 */ /* 0x000fe4000001ff00 */
[----:B------:R-:W-:Y:S02]  /*119c0*/  F2FP.SATFINITE.E4M3.F32.PACK_AB_MERGE_C R182, R72, R63, R182 ;  /* 0x0000003f48b6723e */ /* 0x000fe400048070b6 */
[----:B------:R-:W-:Y:S01]  /*119d0*/  CS2R R72, SRZ ;  /* 0x0000000000487805 */ /* 0x000fe2000001ff00 */
[----:B------:R-:W2:Y:S01]  /*119e0*/  MUFU.EX2 R78, R78 ;  /* 0x0000004e004e7308 */ /* 0x000ea20000000800 */
[----:B0-----:R-:W-:-:S07]  /*119f0*/  FADD.FTZ R51, R67, R20 ;  /* 0x0000001443337221 */ /* 0x001fce0000010000 */
[----:B------:R-:W0:Y:S01]  /*11a00*/  MUFU.EX2 R81, R81 ;  /* 0x0000005100517308 */ /* 0x000e220000000800 */
[----:B-1----:R-:W-:-:S07]  /*11a10*/  FADD.FTZ R51, R74, R51 ;  /* 0x000000334a337221 */ /* 0x002fce0000010000 */
[----:B------:R-:W1:Y:S01]  /*11a20*/  MUFU.EX2 R71, R71 ;  /* 0x0000004700477308 */ /* 0x000e620000000800 */
[----:B--2---:R-:W-:-:S01]  /*11a30*/  FADD.FTZ R30, R78, R51 ;  /* 0x000000334e1e7221 */ /* 0x004fc20000010000 */
[----:B------:R-:W-:-:S06]  /*11a40*/  CS2R R50, SRZ ;  /* 0x0000000000327805 */ /* 0x000fcc000001ff00 */
[----:B------:R-:W2:Y:S01]  /*11a50*/  MUFU.EX2 R76, R76 ;  /* 0x0000004c004c7308 */ /* 0x000ea20000000800 */
[----:B0-----:R-:W-:-:S01]  /*11a60*/  FADD.FTZ R30, R81, R30 ;  /* 0x0000001e511e7221 */ /* 0x001fc20000010000 */
[----:B------:R-:W-:Y:S02]  /*11a70*/  F2FP.SATFINITE.E4M3.F32.PACK_AB_MERGE_C R176, R81, R78, RZ ;  /* 0x0000004e51b0723e */ /* 0x000fe400048070ff */
[----:B------:R-:W-:Y:S02]  /*11a80*/  CS2R R78, SRZ ;  /* 0x00000000004e7805 */ /* 0x000fe4000001ff00 */
[----:B------:R-:W-:Y:S02]  /*11a90*/  F2FP.SATFINITE.E4M3.F32.PACK_AB_MERGE_C R176, R74, R67, R176 ;  /* 0x000000434ab0723e */ /* 0x000fe400048070b0 */
[----:B------:R-:W-:Y:S01]  /*11aa0*/  CS2R R66, SRZ ;  /* 0x0000000000427805 */ /* 0x000fe2000001ff00 */
[----:B------:R-:W0:Y:S01]  /*11ab0*/  MUFU.EX2 R65, R65 ;  /* 0x0000004100417308 */ /* 0x000e220000000800 */
[----:B-1----:R-:W-:-:S07]  /*11ac0*/  FADD.FTZ R31, R71, R30 ;  /* 0x0000001e471f7221 */ /* 0x002fce0000010000 */
[----:B------:R-:W1:Y:S01]  /*11ad0*/  MUFU.EX2 R80, R80 ;  /* 0x0000005000507308 */ /* 0x000e620000000800 */
[----:B--2---:R-:W-:-:S07]  /*11ae0*/  FADD.FTZ R34, R76, R31 ;  /* 0x0000001f4c227221 */ /* 0x004fce0000010000 */
[----:B------:R-:W2:Y:S01]  /*11af0*/  MUFU.EX2 R0, R0 ;  /* 0x0000000000007308 */ /* 0x000ea20000000800 */
[----:B0-----:R-:W-:-:S01]  /*11b00*/  FADD.FTZ R31, R65, R34 ;  /* 0x00000022411f7221 */ /* 0x001fc20000010000 */
[----:B------:R-:W-:Y:S01]  /*11b10*/  FADD.FTZ R34, R32, R33 ;  /* 0x0000002120227221 */ /* 0x000fe20000010000 */
[----:B------:R-:W-:Y:S01]  /*11b20*/  IMAD.MOV.U32 R32, RZ, RZ, R200 ;  /* 0x000000ffff207224 */ /* 0x000fe200078e00c8 */
[----:B------:R-:W0:Y:S04]  /*11b30*/  @P0 LDC R33, c[0x0][0x44c] ;  /* 0x00011300ff210b82 */ /* 0x000e280000000800 */
[----:B------:R-:W3:Y:S01]  /*11b40*/  MUFU.EX2 R69, R69 ;  /* 0x0000004500457308 */ /* 0x000ee20000000800 */
[----:B-1----:R-:W-:-:S01]  /*11b50*/  FADD.FTZ R31, R80, R31 ;  /* 0x0000001f501f7221 */ /* 0x002fc20000010000 */
[----:B------:R-:W-:-:S02]  /*11b60*/  F2FP.SATFINITE.E4M3.F32.PACK_AB_MERGE_C R178, R80, R65, RZ ;  /* 0x0000004150b2723e */ /* 0x000fc400048070ff */
[----:B------:R-:W-:Y:S02]  /*11b70*/  CS2R R80, SRZ ;  /* 0x0000000000507805 */ /* 0x000fe4000001ff00 */
[----:B------:R-:W-:Y:S02]  /*11b80*/  CS2R R64, SRZ ;  /* 0x0000000000407805 */ /* 0x000fe4000001ff00 */
[----:B------:R-:W-:Y:S02]  /*11b90*/  F2FP.SATFINITE.E4M3.F32.PACK_AB_MERGE_C R178, R76, R71, R178 ;  /* 0x000000474cb2723e */ /* 0x000fe400048070b2 */
[----:B------:R-:W-:Y:S01]  /*11ba0*/  CS2R R76, SRZ ;  /* 0x00000000004c7805 */ /* 0x000fe2000001ff00 */
[----:B------:R-:W1:Y:S01]  /*11bb0*/  MUFU.EX2 R49, R133 ;  /* 0x0000008500317308 */ /* 0x000e620000000800 */
[----:B--2---:R-:W-:-:S01]  /*11bc0*/  FADD.FTZ R28, R0, R31 ;  /* 0x0000001f001c7221 */ /* 0x004fc20000010000 */
[----:B------:R-:W-:Y:S01]  /*11bd0*/  FADD.FTZ R31, R21, R34 ;  /* 0x00000022151f7221 */ /* 0x000fe20000010000 */
[----:B------:R-:W-:Y:S01]  /*11be0*/  CS2R R70, SRZ ;  /* 0x0000000000467805 */ /* 0x000fe2000001ff00 */
[----:B------:R-:W2:Y:S02]  /*11bf0*/  @P0 LDC R34, c[0x0][0x450] ;  /* 0x00011400ff220b82 */ /* 0x000ea40000000800 */
[----:B------:R-:W-:-:S02]  /*11c00*/  FADD.FTZ R31, R48, R31 ;  /* 0x0000001f301f7221 */ /* 0x000fc40000010000 */
[----:B------:R-:W4:Y:S01]  /*11c10*/  MUFU.EX2 R84, R84 ;  /* 0x0000005400547308 */ /* 0x000f220000000800 */
[----:B---3--:R-:W-:-:S07]  /*11c20*/  FADD.FTZ R28, R69, R28 ;  /* 0x0000001c451c7221 */ /* 0x008fce0000010000 */
[----:B------:R-:W3:Y:S01]  /*11c30*/  MUFU.EX2 R53, R137 ;  /* 0x0000008900357308 */ /* 0x000ee20000000800 */
[----:B-1----:R-:W-:-:S07]  /*11c40*/  FADD.FTZ R25, R49, R28 ;  /* 0x0000001c31197221 */ /* 0x002fce0000010000 */
[----:B------:R-:W1:Y:S01]  /*11c50*/  MUFU.EX2 R86, R86 ;  /* 0x0000005600567308 */ /* 0x000e620000000800 */
[C---:B----4-:R-:W-:Y:S01]  /*11c60*/  F2FP.SATFINITE.E4M3.F32.PACK_AB_MERGE_C R172, R84.reuse, R49, RZ ;  /* 0x0000003154ac723e */ /* 0x050fe200048070ff */
[----:B------:R-:W-:Y:S01]  /*11c70*/  FADD.FTZ R84, R84, R25 ;  /* 0x0000001954547221 */ /* 0x000fe20000010000 */
[----:B------:R-:W-:Y:S02]  /*11c80*/  F2FP.SATFINITE.E4M3.F32.PACK_AB_MERGE_C R25, R52, R47, RZ ;  /* 0x0000002f3419723e */ /* 0x000fe400048070ff */
[----:B------:R-:W-:Y:S02]  /*11c90*/  CS2R R48, SRZ ;  /* 0x0000000000307805 */ /* 0x000fe4000001ff00 */
[----:B------:R-:W-:Y:S01]  /*11ca0*/  F2FP.SATFINITE.E4M3.F32.PACK_AB_MERGE_C R172, R69, R0, R172 ;  /* 0x0000000045ac723e */ /* 0x000fe200048070ac */
[----:B------:R-:W-:Y:S01]  /*11cb0*/  FADD.FTZ R0, R36, R31 ;  /* 0x0000001f24007221 */ /* 0x000fe20000010000 */
[----:B------:R-:W-:Y:S01]  /*11cc0*/  F2FP.SATFINITE.E4M3.F32.PACK_AB_MERGE_C R175, R37, R36, R25 ;  /* 0x0000002425af723e */ /* 0x000fe20004807019 */
[----:B------:R-:W-:Y:S01]  /*11cd0*/  MUFU.EX2 R139, R139 ;  /* 0x0000008b008b7308 */ /* 0x000fe20000000800 */
[----:B---3--:R-:W-:-:S01]  /*11ce0*/  FADD.FTZ R21, R53, R84 ;  /* 0x0000005435157221 */ /* 0x008fc20000010000 */
[----:B------:R-:W-:Y:S01]  /*11cf0*/  FADD.FTZ R28, R37, R0 ;  /* 0x00000000251c7221 */ /* 0x000fe20000010000 */
[----:B0-----:R-:W-:Y:S01]  /*11d00*/  @P0 IMAD.HI.U32 R31, R200, R33, RZ ;  /* 0x00000021c81f0227 */ /* 0x001fe200078e00ff */
[----:B------:R-:W-:-:S02]  /*11d10*/  CS2R R84, SRZ ;  /* 0x0000000000547805 */ /* 0x000fc4000001ff00 */
[----:B------:R-:W-:Y:S01]  /*11d20*/  CS2R R68, SRZ ;  /* 0x0000000000447805 */ /* 0x000fe2000001ff00 */
[----:B------:R-:W-:Y:S01]  /*11d30*/  FADD.FTZ R47, R47, R28 ;  /* 0x0000001c2f2f7221 */ /* 0x000fe20000010000 */
[----:B------:R-:W-:Y:S01]  /*11d40*/  CS2R R36, SRZ ;  /* 0x0000000000247805 */ /* 0x000fe2000001ff00 */
[----:B------:R0:W3:Y:S01]  /*11d50*/  MUFU.EX2 R26, R75 ;  /* 0x0000004b001a7308 */ /* 0x0000e20000000800 */
[----:B-1----:R-:W-:-:S01]  /*11d60*/  FADD.FTZ R0, R86, R21 ;  /* 0x0000001556007221 */ /* 0x002fc20000010000 */
[----:B------:R-:W-:Y:S01]  /*11d70*/  FADD.FTZ R52, R52, R47 ;  /* 0x0000002f34347221 */ /* 0x000fe20000010000 */
[----:B--2---:R-:W-:Y:S02]  /*11d80*/  @P0 SHF.R.U32.HI R32, RZ, R34, R31 ;  /* 0x00000022ff200219 */ /* 0x004fe4000001161f */
[----:B------:R-:W-:Y:S02]  /*11d90*/  CS2R R46, SRZ ;  /* 0x00000000002e7805 */ /* 0x000fe4000001ff00 */
[----:B------:R-:W-:Y:S01]  /*11da0*/  CS2R R34, SRZ ;  /* 0x0000000000227805 */ /* 0x000fe2000001ff00 */
[----:B------:R-:W-:Y:S01]  /*11db0*/  FADD.FTZ R25, R43, R52 ;  /* 0x000000342b197221 */ /* 0x000fe20000010000 */
[----:B------:R-:W1:Y:S01]  /*11dc0*/  MUFU.EX2 R141, R141 ;  /* 0x0000008d008d7308 */ /* 0x000e620000000800 */
[----:B0-----:R-:W-:-:S02]  /*11dd0*/  CS2R R74, SRZ ;  /* 0x00000000004a7805 */ /* 0x001fc4000001ff00 */
[----:B------:R-:W-:-:S05]  /*11de0*/  FADD.FTZ R28, R56, R25 ;  /* 0x00000019381c7221 */ /* 0x000fca0000010000 */
[----:B------:R-:W0:Y:S01]  /*11df0*/  MUFU.EX2 R20, R143 ;  /* 0x0000008f00147308 */ /* 0x000e220000000800 */
[----:B---3--:R-:W-:Y:S01]  /*11e00*/  F2FP.SATFINITE.E4M3.F32.PACK_AB_MERGE_C R21, R26, R139, RZ ;  /* 0x0000008b1a15723e */ /* 0x008fe200048070ff */
[----:B------:R-:W-:-:S03]  /*11e10*/  FADD.FTZ R139, R139, R0 ;  /* 0x000000008b8b7221 */ /* 0x000fc60000010000 */
[----:B------:R-:W-:Y:S01]  /*11e20*/  F2FP.SATFINITE.E4M3.F32.PACK_AB_MERGE_C R174, R86, R53, R21 ;  /* 0x0000003556ae723e */ /* 0x000fe20004807015 */
[----:B------:R-:W-:-:S01]  /*11e30*/  FADD.FTZ R26, R26, R139 ;  /* 0x0000008b1a1a7221 */ /* 0x000fc20000010000 */
[----:B------:R-:W-:Y:S01]  /*11e40*/  CS2R R86, SRZ ;  /* 0x0000000000567805 */ /* 0x000fe2000001ff00 */
[----:B------:R-:W-:Y:S01]  /*11e50*/  MUFU.EX2 R145, R145 ;  /* 0x0000009100917308 */ /* 0x000fe20000000800 */
[----:B------:R-:W-:Y:S01]  /*11e60*/  CS2R R52, SRZ ;  /* 0x0000000000347805 */ /* 0x000fe2000001ff00 */
[----:B-1----:R-:W-:-:S06]  /*11e70*/  FADD.FTZ R21, R141, R26 ;  /* 0x0000001a8d157221 */ /* 0x002fcc0000010000 */
[----:B------:R-:W1:Y:S01]  /*11e80*/  MUFU.EX2 R30, R147 ;  /* 0x00000093001e7308 */ /* 0x000e620000000800 */
[----:B0-----:R-:W-:-:S07]  /*11e90*/  FADD.FTZ R26, R20, R21 ;  /* 0x00000015141a7221 */ /* 0x001fce0000010000 */
[----:B------:R-:W0:Y:S08]  /*11ea0*/  MUFU.EX2 R15, R15 ;  /* 0x0000000f000f7308 */ /* 0x000e300000000800 */
[----:B------:R-:W2:Y:S01]  /*11eb0*/  MUFU.EX2 R58, R58 ;  /* 0x0000003a003a7308 */ /* 0x000ea20000000800 */
[----:B-1----:R-:W-:Y:S01]  /*11ec0*/  F2FP.SATFINITE.E4M3.F32.PACK_AB_MERGE_C R29, R30, R145, RZ ;  /* 0x000000911e1d723e */ /* 0x002fe200048070ff */
[----:B------:R-:W-:-:S03]  /*11ed0*/  FADD.FTZ R145, R145, R26 ;  /* 0x0000001a91917221 */ /* 0x000fc60000010000 */
[----:B------:R-:W-:Y:S01]  /*11ee0*/  F2FP.SATFINITE.E4M3.F32.PACK_AB_MERGE_C R168, R20, R141, R29 ;  /* 0x0000008d14a8723e */ /* 0x000fe2000480701d */
[----:B------:R-:W-:-:S01]  /*11ef0*/  FADD.FTZ R30, R30, R145 ;  /* 0x000000911e1e7221 */ /* 0x000fc20000010000 */
[----:B------:R-:W-:Y:S01]  /*11f00*/  IADD3 R20, R32, R189, -R191 ;  /* 0x000000bd20147210 */ /* 0x000fe20007ffe8bf */
[----:B------:R-:W1:Y:S01]  /*11f10*/  MUFU.EX2 R149, R149 ;  /* 0x0000009500957308 */ /* 0x000e620000000800 */
[----:B0-----:R-:W-:-:S01]  /*11f20*/  FADD.FTZ R21, R15, R28 ;  /* 0x0000001c0f157221 */ /* 0x001fc20000010000 */
[----:B------:R-:W-:Y:S02]  /*11f30*/  CS2R R32, SRZ ;  /* 0x0000000000207805 */ /* 0x000fe4000001ff00 */
[----:B------:R-:W-:-:S04]  /*11f40*/  IMAD.HI R28, R20, 0x66666667, RZ ;  /* 0x66666667141c7827 */ /* 0x000fc800078e02ff */
[----:B------:R-:W0:Y:S01]  /*11f50*/  MUFU.EX2 R13, R13 ;  /* 0x0000000d000d7308 */ /* 0x000e220000000800 */
[C---:B--2---:R-:W-:Y:S01]  /*11f60*/  F2FP.SATFINITE.E4M3.F32.PACK_AB_MERGE_C R15, R58.reuse, R15, RZ ;  /* 0x0000000f3a0f723e */ /* 0x044fe200048070ff */
[----:B------:R-:W-:-:S03]  /*11f70*/  FADD.FTZ R58, R58, R21 ;  /* 0x000000153a3a7221 */ /* 0x000fc60000010000 */
[----:B------:R-:W-:Y:S02]  /*11f80*/  F2FP.SATFINITE.E4M3.F32.PACK_AB_MERGE_C R169, R56, R43, R15 ;  /* 0x0000002b38a9723e */ /* 0x000fe4000480700f */
[----:B------:R-:W-:Y:S02]  /*11f90*/  CS2R R56, SRZ ;  /* 0x0000000000387805 */ /* 0x000fe4000001ff00 */
        /* <DEDUP_REMOVED lines=10> */
[----:B-1----:R-:W-:-:S01]  /*12040*/  FADD.FTZ R26, R60, R21 ;  /* 0x000000153c1a7221 */ /* 0x002fc20000010000 */
[----:B------:R-:W-:-:S06]  /*12050*/  SHF.R.U32.HI R21, RZ, 0x1f, R28 ;  /* 0x0000001fff157819 */ /* 0x000fcc000001161c */
[----:B------:R-:W-:Y:S01]  /*12060*/  MUFU.EX2 R153, R153 ;  /* 0x0000009900997308 */ /* 0x000fe20000000800 */
[----:B0-----:R-:W-:-:S07]  /*12070*/  CS2R R38, SRZ ;  /* 0x0000000000267805 */ /* 0x001fce000001ff00 */
[----:B------:R-:W0:Y:S01]  /*12080*/  MUFU.EX2 R62, R62 ;  /* 0x0000003e003e7308 */ /* 0x000e220000000800 */
[----:B--2---:R-:W-:Y:S01]  /*12090*/  F2FP.SATFINITE.E4M3.F32.PACK_AB_MERGE_C R15, R0, R27, RZ ;  /* 0x0000001b000f723e */ /* 0x004fe200048070ff */
[----:B------:R-:W-:-:S03]  /*120a0*/  FADD.FTZ R27, R27, R26 ;  /* 0x0000001a1b1b7221 */ /* 0x000fc60000010000 */
[----:B------:R-:W-:Y:S01]  /*120b0*/  F2FP.SATFINITE.E4M3.F32.PACK_AB_MERGE_C R171, R60, R13, R15 ;  /* 0x0000000d3cab723e */ /* 0x000fe2000480700f */
[----:B------:R-:W-:-:S01]  /*120c0*/  FADD.FTZ R0, R0, R27 ;  /* 0x0000001b00007221 */ /* 0x000fc20000010000 */
[----:B------:R-:W-:Y:S02]  /*120d0*/  LEA.HI.SX32 R15, R28, R21, 0x1a ;  /* 0x000000151c0f7211 */ /* 0x000fe400078fd2ff */
[----:B------:R-:W-:Y:S02]  /*120e0*/  CS2R R60, SRZ ;  /* 0x00000000003c7805 */ /* 0x000fe4000001ff00 */
[----:B------:R-:W-:Y:S02]  /*120f0*/  CS2R R28, SRZ ;  /* 0x00000000001c7805 */ /* 0x000fe4000001ff00 */
[----:B------:R-:W-:Y:S02]  /*12100*/  CS2R R26, SRZ ;  /* 0x00000000001a7805 */ /* 0x000fe4000001ff00 */
[----:B------:R-:W-:-:S04]  /*12110*/  VIMNMX R15, RZ, R15, !PT ;  /* 0x0000000fff0f7248 */ /* 0x000fc80007fe0100 */
[----:B------:R-:W-:Y:S02]  /*12120*/  ISETP.GE.AND P2, PT, R219, R15, PT ;  /* 0x0000000fdb00720c */ /* 0x000fe40003f46270 */
[----:B0-----:R-:W-:Y:S01]  /*12130*/  F2FP.SATFINITE.E4M3.F32.PACK_AB_MERGE_C R25, R62, R153, RZ ;  /* 0x000000993e19723e */ /* 0x001fe200048070ff */
[----:B------:R-:W-:-:S03]  /*12140*/  FADD.FTZ R153, R153, R20 ;  /* 0x0000001499997221 */ /* 0x000fc60000010000 */
[----:B------:R-:W-:Y:S01]  /*12150*/  F2FP.SATFINITE.E4M3.F32.PACK_AB_MERGE_C R170, R24, R149, R25 ;  /* 0x0000009518aa723e */ /* 0x000fe20004807019 */
[----:B------:R-:W-:-:S01]  /*12160*/  FADD.FTZ R13, R62, R153 ;  /* 0x000000993e0d7221 */ /* 0x000fc20000010000 */
[----:B------:R-:W-:Y:S02]  /*12170*/  CS2R R62, SRZ ;  /* 0x00000000003e7805 */ /* 0x000fe4000001ff00 */
[----:B------:R-:W-:-:S03]  /*12180*/  CS2R R24, SRZ ;  /* 0x0000000000187805 */ /* 0x000fc6000001ff00 */
[----:B------:R-:W-:Y:S05]  /*12190*/  @!P2 BRA `(.L_x_10031) ;  /* 0x00000038004ca947 */ /* 0x000fea0003800000 */
[----:B------:R-:W-:Y:S02]  /*121a0*/  IMAD.MOV.U32 R217, RZ, RZ, R12 ;  /* 0x000000ffffd97224 */ /* 0x000fe400078e000c */
[----:B------:R-:W-:Y:S02]  /*121b0*/  IMAD.MOV.U32 R218, RZ, RZ, R3 ;  /* 0x000000ffffda7224 */ /* 0x000fe400078e0003 */
[----:B------:R-:W-:Y:S02]  /*121c0*/  IMAD.MOV.U32 R223, RZ, RZ, R197 ;  /* 0x000000ffffdf7224 */ /* 0x000fe400078e00c5 */
[----:B------:R-:W-:Y:S02]  /*121d0*/  IMAD.MOV.U32 R220, RZ, RZ, R193 ;  /* 0x000000ffffdc7224 */ /* 0x000fe400078e00c1 */
[----:B------:R-:W-:-:S07]  /*121e0*/  IMAD.MOV.U32 R87, RZ, RZ, RZ ;  /* 0x000000ffff577224 */ /* 0x000fce00078e00ff */
.L_x_10043:
        /* <DEDUP_REMOVED lines=8> */
.L_x_10033:
[----:B------:R-:W-:Y:S02]  /*12270*/  IADD3 R3, R220, 0x1, RZ ;  /* 0x00000001dc037810 */ /* 0x000fe40007ffe0ff */
[----:B------:R-:W-:Y:S02]  /*12280*/  SHF.L.U32 R12, R197, 0x1f, RZ ;  /* 0x0000001fc50c7819 */ /* 0x000fe400000006ff */
[----:B------:R-:W-:-:S04]  /*12290*/  ISETP.NE.AND P3, PT, R3, 0x2, PT ;  /* 0x000000020300780c */ /* 0x000fc80003f65270 */
[----:B------:R-:W-:-:S05]  /*122a0*/  SEL R3, R3, RZ, P3 ;  /* 0x000000ff03037207 */ /* 0x000fca0001800000 */
[----:B------:R-:W-:-:S04]  /*122b0*/  IMAD R3, R3, 0x8, R18 ;  /* 0x0000000803037824 */ /* 0x000fc800078e0212 */
[----:B------:R0:W1:Y:S01]  /*122c0*/  SYNCS.PHASECHK.TRANS64.TRYWAIT P3, [R3+URZ+0x22830], R12 ;  /* 0x0228300c030075a7 */ /* 0x000062000806017f */
[----:B------:R-:W-:Y:S05]  /*122d0*/  @!P1 BRA `(.L_x_10034) ;  /* 0x0000000000049947 */ /* 0x000fea0003800000 */
[----:B------:R-:W-:Y:S01]  /*122e0*/  BPT.TRAP 0x1 ;  /* 0x000000040000795c */ /* 0x000fe20000300000 */
.L_x_10034:
[----:B------:R-:W-:Y:S04]  /*122f0*/  BSSY B0, `(.L_x_10032) ;  /* 0x0000004000007945 */ /* 0x000fe80003800000 */
[----:B-1----:R-:W-:Y:S05]  /*12300*/  @P3 BRA `(.L_x_10035) ;  /* 0x0000000000083947 */ /* 0x002fea0003800000 */
[----:B------:R-:W1:Y:S02]  /*12310*/  SYNCS.PHASECHK.TRANS64.TRYWAIT P3, [R3+URZ+0x22830], R12 ;  /* 0x0228300c030075a7 */ /* 0x000e64000806017f */
[----:B-1----:R-:W-:Y:S05]  /*12320*/  @!P3 BRA `(.L_x_10036) ;  /* 0x0000012c00ecb947 */ /* 0x002fea0003800000 */
.L_x_10035:
[----:B------:R-:W-:Y:S05]  /*12330*/  BSYNC B0 ;  /* 0x0000000000007941 */ /* 0x000fea0003800000 */
.L_x_10032:
[----:B01----:R-:W0:Y:S01]  /*12340*/  S2R R3, SR_TID.X ;  /* 0x0000000000037919 */ /* 0x003e220000002100 */
[----:B------:R-:W-:Y:S01]  /*12350*/  VIADD R193, R220, 0x1 ;  /* 0x00000001dcc17836 */ /* 0x000fe20000000000 */
[----:B------:R-:W-:Y:S05]  /*12360*/  WARPSYNC.ALL ;  /* 0x0000000000007948 */ /* 0x000fea0003800000 */
[C---:B------:R-:W-:Y:S01]  /*12370*/  ISETP.NE.AND P3, PT, R193.reuse, 0x2, PT ;  /* 0x00000002c100780c */ /* 0x040fe20003f65270 */
[----:B------:R-:W-:Y:S01]  /*12380*/  IMAD.MOV.U32 R89, RZ, RZ, 0x40000040 ;  /* 0x40000040ff597424 */ /* 0x000fe200078e00ff */
[C---:B------:R-:W-:Y:S01]  /*12390*/  R2UR UR28, R8.reuse ;  /* 0x00000000081c72ca */ /* 0x040fe200000e0000 */
        /* <DEDUP_REMOVED lines=19> */
[----:B------:R-:W-:Y:S01]  /*124d0*/  R2UR UR39, R91 ;  /* 0x000000005b2772ca */ /* 0x000fe200000e0000 */
[----:B------:R-:W-:Y:S01]  /*124e0*/  IMAD.MOV.U32 R89, RZ, RZ, 0x40000040 ;  /* 0x40000040ff597424 */ /* 0x000fe200078e00ff */
[----:B------:R-:W-:-:S02]  /*124f0*/  R2UR UR36, R8 ;  /* 0x00000000082472ca */ /* 0x000fc400000e0000 */
[----:B0-----:R-:W-:Y:S02]  /*12500*/  SHF.R.U32.HI R3, RZ, 0x7, R3 ;  /* 0x00000007ff037819 */ /* 0x001fe40000011603 */
[----:B------:R-:W-:Y:S02]  /*12510*/  R2UR UR37, R9 ;  /* 0x00000000092572ca */ /* 0x000fe400000e0000 */
[----:B------:R-:W-:Y:S01]  /*12520*/  R2UR UR50, R94 ;  /* 0x000000005e3272ca */ /* 0x000fe200000e0000 */
[----:B------:R-:W-:Y:S01]  /*12530*/  VIADD R3, R3, 0x8 ;  /* 0x0000000803037836 */ /* 0x000fe20000000000 */
[----:B------:R-:W-:Y:S02]  /*12540*/  R2UR UR51, R95 ;  /* 0x000000005f3372ca */ /* 0x000fe400000e0000 */
[----:B------:R-:W-:Y:S01]  /*12550*/  R2UR UR6, R92 ;  /* 0x000000005c0672ca */ /* 0x000fe200000e0000 */
[----:B------:R-:W-:Y:S01]  /*12560*/  VIADD R92, R88, 0x102 ;  /* 0x00000102585c7836 */ /* 0x000fe20000000000 */
[----:B------:R0:W-:Y:S01]  /*12570*/  BAR.SYNC.DEFER_BLOCKING R3, 0x100 ;  /* 0x000400030000751d */ /* 0x0001e20000010000 */
[----:B------:R-:W-:-:S02]  /*12580*/  R2UR UR7, R93 ;  /* 0x000000005d0772ca */ /* 0x000fc400000e0000 */
[----:B------:R-:W-:Y:S02]  /*12590*/  R2UR UR48, R8 ;  /* 0x00000000083072ca */ /* 0x000fe400000e0000 */
[----:B------:R-:W-:Y:S02]  /*125a0*/  R2UR UR49, R9 ;  /* 0x00000000093172ca */ /* 0x000fe400000e0000 */
[----:B------:R-:W-:Y:S02]  /*125b0*/  R2UR UR46, R92 ;  /* 0x000000005c2e72ca */ /* 0x000fe400000e0000 */
[----:B------:R-:W-:Y:S02]  /*125c0*/  R2UR UR47, R93 ;  /* 0x000000005d2f72ca */ /* 0x000fe400000e0000 */
[----:B------:R-:W-:Y:S02]  /*125d0*/  MOV R92, UR51 ;  /* 0x00000033005c7c02 */ /* 0x000fe40008000f00 */
[----:B------:R-:W-:Y:S01]  /*125e0*/  MOV R93, UR50 ;  /* 0x00000032005d7c02 */ /* 0x000fe20008000f00 */
[----:B------:R-:W-:Y:S01]  /*125f0*/  UMOV UR50, UR6 ;  /* 0x0000000600327c82 */ /* 0x000fe20008000000 */
[----:B------:R-:W-:Y:S01]  /*12600*/  UMOV UR51, UR7 ;  /* 0x0000000700337c82 */ /* 0x000fe20008000000 */
[----:B------:R-:W-:-:S02]  /*12610*/  IADD3 R20, R88, 0x400, RZ ;  /* 0x0000040058147810 */ /* 0x000fc40007ffe0ff */
[----:B------:R-:W-:Y:S01]  /*12620*/  R2UR UR4, R90 ;  /* 0x000000005a0472ca */ /* 0x000fe200000e0000 */
[----:B------:R-:W-:Y:S01]  /*12630*/  VIADD R90, R88, 0x402 ;  /* 0x00000402585a7836 */ /* 0x000fe20000000000 */
[----:B------:R-:W-:Y:S01]  /*12640*/  R2UR UR8, R20 ;  /* 0x00000000140872ca */ /* 0x000fe200000e0000 */
[C---:B------:R-:W-:Y:S01]  /*12650*/  VIADD R20, R88.reuse, 0x302 ;  /* 0x0000030258147836 */ /* 0x040fe20000000000 */
[----:B------:R-:W-:Y:S01]  /*12660*/  IADD3 R94, R88, 0x4, RZ ;  /* 0x00000004585e7810 */ /* 0x000fe20007ffe0ff */
        /* <DEDUP_REMOVED lines=17> */
[----:B------:R-:W-:-:S02]  /*12780*/  R2UR UR5, R91 ;  /* 0x000000005b0572ca */ /* 0x000fc400000e0000 */
[C---:B------:R-:W-:Y:S02]  /*12790*/  R2UR UR59, R91.reuse ;  /* 0x000000005b3b72ca */ /* 0x040fe400000e0000 */
[----:B------:R-:W-:Y:S01]  /*127a0*/  R2UR UR30, R20 ;  /* 0x00000000141e72ca */ /* 0x000fe200000e0000 */
[----:B------:R-:W-:Y:S01]  /*127b0*/  VIADD R20, R88, 0x306 ;  /* 0x0000030658147836 */ /* 0x000fe20000000000 */
[C---:B------:R-:W-:Y:S02]  /*127c0*/  R2UR UR15, R91.reuse ;  /* 0x000000005b0f72ca */ /* 0x040fe400000e0000 */
[----:B------:R-:W-:Y:S01]  /*127d0*/  R2UR UR23, R91 ;  /* 0x000000005b1772ca */ /* 0x000fe200000e0000 */
[----:B------:R-:W-:Y:S01]  /*127e0*/  IMAD.MOV.U32 R91, RZ, RZ, 0x40000040 ;  /* 0x40000040ff5b7424 */ /* 0x000fe200078e00ff */
[----:B------:R-:W-:Y:S02]  /*127f0*/  R2UR UR44, R8 ;  /* 0x00000000082c72ca */ /* 0x000fe400000e0000 */
[----:B------:R-:W-:-:S02]  /*12800*/  R2UR UR45, R9 ;  /* 0x00000000092d72ca */ /* 0x000fc400000e0000 */
[----:B------:R-:W-:Y:S02]  /*12810*/  IADD3 R88, R88, 0x406, RZ ;  /* 0x0000040658587810 */ /* 0x000fe40007ffe0ff */
[C---:B------:R-:W-:Y:S02]  /*12820*/  R2UR UR7, R95.reuse ;  /* 0x000000005f0772ca */ /* 0x040fe400000e0000 */
[----:B------:R-:W-:Y:S02]  /*12830*/  R2UR UR26, R94 ;  /* 0x000000005e1a72ca */ /* 0x000fe400000e0000 */
[----:B------:R-:W-:Y:S02]  /*12840*/  R2UR UR27, R95 ;  /* 0x000000005f1b72ca */ /* 0x000fe400000e0000 */
[----:B------:R-:W-:Y:S02]  /*12850*/  R2UR UR42, R88 ;  /* 0x00000000582a72ca */ /* 0x000fe400000e0000 */
[----:B------:R-:W-:-:S02]  /*12860*/  R2UR UR43, R89 ;  /* 0x00000000592b72ca */ /* 0x000fc400000e0000 */
[----:B0-----:R-:W-:Y:S01]  /*12870*/  MOV R3, UR47 ;  /* 0x0000002f00037c02 */ /* 0x001fe20008000f00 */
[----:B------:R-:W-:Y:S01]  /*12880*/  UMOV UR47, UR9 ;  /* 0x00000009002f7c82 */ /* 0x000fe20008000000 */
[----:B------:R-:W-:Y:S01]  /*12890*/  MOV R12, UR46 ;  /* 0x0000002e000c7c02 */ /* 0x000fe20008000f00 */
[----:B------:R-:W-:Y:S01]  /*128a0*/  UMOV UR46, UR8 ;  /* 0x00000008002e7c82 */ /* 0x000fe20008000000 */
[----:B------:R-:W-:Y:S01]  /*128b0*/  MOV R224, UR7 ;  /* 0x0000000700e07c02 */ /* 0x000fe20008000f00 */
[----:B------:R-:W-:Y:S01]  /*128c0*/  UMOV UR7, UR5 ;  /* 0x0000000500077c82 */ /* 0x000fe20008000000 */
[----:B------:R-:W-:Y:S01]  /*128d0*/  MOV R225, UR6 ;  /* 0x0000000600e17c02 */ /* 0x000fe20008000f00 */
[----:B------:R-:W-:Y:S01]  /*128e0*/  UMOV UR6, UR4 ;  /* 0x0000000400067c82 */ /* 0x000fe20008000000 */
[----:B------:R-:W-:Y:S02]  /*128f0*/  R2UR UR4, R10 ;  /* 0x000000000a0472ca */ /* 0x000fe400000e0000 */
[----:B------:R-:W-:-:S02]  /*12900*/  R2UR UR5, R11 ;  /* 0x000000000b0572ca */ /* 0x000fc400000e0000 */
[----:B------:R-:W-:Y:S02]  /*12910*/  R2UR UR55, R21 ;  /* 0x00000000153772ca */ /* 0x000fe400000e0000 */
[C---:B------:R-:W-:Y:S02]  /*12920*/  R2UR UR52, R10.reuse ;  /* 0x000000000a3472ca */ /* 0x040fe400000e0000 */
[C---:B------:R-:W-:Y:S02]  /*12930*/  R2UR UR53, R11.reuse ;  /* 0x000000000b3572ca */ /* 0x040fe400000e0000 */
[----:B------:R-:W-:Y:S02]  /*12940*/  R2UR UR56, R10 ;  /* 0x000000000a3872ca */ /* 0x000fe400000e0000 */
[----:B------:R-:W-:Y:S02]  /*12950*/  R2UR UR57, R11 ;  /* 0x000000000b3972ca */ /* 0x000fe400000e0000 */
[----:B------:R-:W-:Y:S01]  /*12960*/  R2UR UR11, R21 ;  /* 0x00000000150b72ca */ /* 0x000fe200000e0000 */
[----:B------:R-:W-:-:S02]  /*12970*/  WARPGROUP.DEPBAR.LE gsb0, 0x0 ;  /* 0x00008000000079c5 */ /* 0x000fc40000010000 */
[----:B------:R-:W-:Y:S01]  /*12980*/  WARPGROUP.ARRIVE ;  /* 0x00000000000079c5 */ /* 0x000fe20000000000 */
[C---:B------:R-:W-:Y:S02]  /*12990*/  R2UR UR8, R6.reuse ;  /* 0x00000000060872ca */ /* 0x040fe400000e0000 */
[----:B------:R-:W-:Y:S02]  /*129a0*/  R2UR UR9, R7 ;  /* 0x00000000070972ca */ /* 0x000fe400000e0000 */
[----:B------:R-:W-:Y:S01]  /*129b0*/  R2UR UR12, R6 ;  /* 0x00000000060c72ca */ /* 0x000fe200000e0000 */
[----:B------:R-:W-:Y:S01]  /*129c0*/  QGMMA.64x32x32.F32.E4M3.E4M3 R136, gdesc[UR32], RZ, !UPT, gsb0 ;  /* 0x00600000208879f3 */ /* 0x000fe2000c0008ff */
[----:B------:R-:W-:Y:S02]  /*129d0*/  R2UR UR34, R90 ;  /* 0x000000005a2272ca */ /* 0x000fe400000e0000 */
[----:B------:R-:W-:Y:S02]  /*129e0*/  R2UR UR35, R91 ;  /* 0x000000005b2372ca */ /* 0x000fe400000e0000 */
[----:B------:R-:W-:-:S02]  /*129f0*/  R2UR UR13, R7 ;  /* 0x00000000070d72ca */ /* 0x000fc400000e0000 */
[----:B------:R-:W-:Y:S02]  /*12a00*/  R2UR UR19, R21 ;  /* 0x00000000151372ca */ /* 0x000fe400000e0000 */
[C---:B------:R-:W-:Y:S02]  /*12a10*/  R2UR UR16, R6.reuse ;  /* 0x00000000061072ca */ /* 0x040fe400000e0000 */
[C---:B------:R-:W-:Y:S02]  /*12a20*/  R2UR UR17, R7.reuse ;  /* 0x00000000071172ca */ /* 0x040fe400000e0000 */
[----:B------:R-:W-:Y:S02]  /*12a30*/  R2UR UR20, R6 ;  /* 0x00000000061472ca */ /* 0x000fe400000e0000 */
[----:B------:R-:W-:Y:S02]  /*12a40*/  R2UR UR21, R7 ;  /* 0x00000000071572ca */ /* 0x000fe400000e0000 */
[----:B------:R-:W-:-:S02]  /*12a50*/  R2UR UR24, R4 ;  /* 0x00000000041872ca */ /* 0x000fc400000e0000 */
[----:B------:R-:W-:Y:S02]  /*12a60*/  R2UR UR25, R5 ;  /* 0x00000000051972ca */ /* 0x000fe400000e0000 */
[----:B------:R-:W-:Y:S01]  /*12a70*/  R2UR UR31, R21 ;  /* 0x00000000151f72ca */ /* 0x000fe200000e0000 */
[----:B------:R-:W-:Y:S01]  /*12a80*/  IMAD.MOV.U32 R21, RZ, RZ, 0x40000040 ;  /* 0x40000040ff157424 */ /* 0x000fe200078e00ff */
[C---:B------:R-:W-:Y:S02]  /*12a90*/  R2UR UR28, R4.reuse ;  /* 0x00000000041c72ca */ /* 0x040fe400000e0000 */
[C---:B------:R-:W-:Y:S02]  /*12aa0*/  R2UR UR29, R5.reuse ;  /* 0x00000000051d72ca */ /* 0x040fe400000e0000 */
[----:B------:R-:W-:Y:S02]  /*12ab0*/  R2UR UR32, R4 ;  /* 0x00000000042072ca */ /* 0x000fe400000e0000 */
[----:B------:R-:W-:-:S02]  /*12ac0*/  R2UR UR33, R5 ;  /* 0x00000000052172ca */ /* 0x000fc400000e0000 */
        /* <DEDUP_REMOVED lines=76> */
.L_x_10038:
[----:B------:R-:W-:Y:S01]  /*12f90*/  SHF.L.U32 R3, R223, 0x1f, RZ ;  /* 0x0000001fdf037819 */ /* 0x000fe200000006ff */
[----:B------:R-:W-:-:S04]  /*12fa0*/  IMAD R12, R220, 0x8, R18 ;  /* 0x00000008dc0c7824 */ /* 0x000fc800078e0212 */
[----:B------:R0:W1:Y:S01]  /*12fb0*/  SYNCS.PHASECHK.TRANS64.TRYWAIT P2, [R12+URZ+0x22850], R3 ;  /* 0x022850030c0075a7 */ /* 0x000062000804017f */
[----:B------:R-:W-:Y:S05]  /*12fc0*/  @!P1 BRA `(.L_x_10039) ;  /* 0x0000000000049947 */ /* 0x000fea0003800000 */
[----:B------:R-:W-:Y:S01]  /*12fd0*/  BPT.TRAP 0x1 ;  /* 0x000000040000795c */ /* 0x000fe20000300000 */
.L_x_10039:
[----:B-1----:R-:W-:Y:S05]  /*12fe0*/  @P2 BRA `(.L_x_10037) ;  /* 0x0000000000082947 */ /* 0x002fea0003800000 */
[----:B------:R-:W1:Y:S02]  /*12ff0*/  SYNCS.PHASECHK.TRANS64.TRYWAIT P2, [R12+URZ+0x22850], R3 ;  /* 0x022850030c0075a7 */ /* 0x000e64000804017f */
[----:B-1----:R-:W-:Y:S05]  /*13000*/  @!P2 BRA `(.L_x_10040) ;  /* 0x0000012000c8a947 */ /* 0x002fea0003800000 */
.L_x_10037:
        /* <DEDUP_REMOVED lines=23> */
[----:B------:R-:W-:Y:S01]  /*13180*/  IMAD.MOV.U32 R181, RZ, RZ, -0x3ffffff0 ;  /* 0xc0000010ffb57424 */ /* 0x000fe200078e00ff */
[----:B------:R-:W-:Y:S01]  /*13190*/  IADD3 R180, R20, 0x200, RZ ;  /* 0x0000020014b47810 */ /* 0x000fe20007ffe0ff */
[----:B------:R-:W-:-:S03]  /*131a0*/  WARPGROUP.ARRIVE ;  /* 0x00000000000079c5 */ /* 0x000fc60000000000 */
        /* <DEDUP_REMOVED lines=20> */
.L_x_10041:
[----:B0-----:R-:W0:Y:S01]  /*132f0*/  @P0 LDC R3, c[0x0][0x44c] ;  /* 0x00011300ff030b82 */ /* 0x001e220000000800 */
[----:B------:R-:W-:-:S07]  /*13300*/  IMAD.IADD R20, R208, 0x1, R200 ;  /* 0x00000001d0147824 */ /* 0x000fce00078e02c8 */
[----:B------:R-:W1:Y:S01]  /*13310*/  @P0 LDC R12, c[0x0][0x450] ;  /* 0x00011400ff0c0b82 */ /* 0x000e620000000800 */
[----:B0-----:R-:W-:-:S05]  /*13320*/  @P0 IMAD.HI.U32 R3, R20, R3, RZ ;  /* 0x0000000314030227 */ /* 0x001fca00078e00ff */
[----:B-1----:R-:W-:Y:S01]  /*13330*/  @P0 SHF.R.U32.HI R20, RZ, R12, R3 ;  /* 0x0000000cff140219 */ /* 0x002fe20000011603 */
[----:B------:R-:W-:-:S04]  /*13340*/  IMAD.MOV.U32 R12, RZ, RZ, -0xa0 ;  /* 0xffffff60ff0c7424 */ /* 0x000fc800078e00ff */
[----:B------:R-:W0:Y:S01]  /*13350*/  SHFL.IDX PT, R3, R20, RZ, 0x1c1f ;  /* 0x001c1fff14037589 */ /* 0x000e2200000e0000 */
[----:B------:R-:W-:-:S04]  /*13360*/  IMAD R12, R219, R12, 0x1 ;  /* 0x00000001db0c7424 */ /* 0x000fc800078e020c */
[----:B------:R-:W-:-:S05]  /*13370*/  IMAD R12, R207, -0x2, R12 ;  /* 0xfffffffecf0c7824 */ /* 0x000fca00078e020c */
[----:B------:R-:W-:-:S05]  /*13380*/  IADD3 R12, -R191, R12, R189 ;  /* 0x0000000cbf0c7210 */ /* 0x000fca0007ffe1bd */
[----:B0-----:R-:W-:-:S05]  /*13390*/  IMAD.IADD R3, R12, 0x1, R3 ;  /* 0x000000010c037824 */ /* 0x001fca00078e0203 */
        /* <DEDUP_REMOVED lines=110> */
[----:B------:R-:W-:Y:S02]  /*13a80*/  ISETP.GT.AND P4, PT, R3, 0x99, PT ;  /* 0x000000990300780c */ /* 0x000fe40003f84270 */
        /* <DEDUP_REMOVED lines=9> */
[----:B------:R-:W0:Y:S02]  /*13b20*/  SHFL.BFLY PT, R3, R100, 0x2, 0x1f ;  /* 0x0c401f0064037f89 */ /* 0x000e2400000e0000 */
[----:B0-----:R-:W-:Y:S02]  /*13b30*/  FMNMX.FTZ R120, R100, R3, !PT ;  /* 0x0000000364787209 */ /* 0x001fe40007810000 */
[----:B------:R-:W0:Y:S04]  /*13b40*/  SHFL.IDX PT, R3, R20, 0x1, 0x1c1f ;  /* 0x003c1f0014037f89 */ /* 0x000e2800000e0000 */
[----:B------:R-:W1:Y:S01]  /*13b50*/  SHFL.BFLY PT, R124, R120, 0x1, 0x1f ;  /* 0x0c201f00787c7f89 */ /* 0x000e6200000e0000 */
[----:B0-----:R-:W-:-:S04]  /*13b60*/  IADD3 R12, R12, R3, RZ ;  /* 0x000000030c0c7210 */ /* 0x001fc80007ffe0ff */
[C---:B------:R-:W-:Y:S02]  /*13b70*/  ISETP.GT.AND P2, PT, R12.reuse, 0x8, PT ;  /* 0x000000080c00780c */ /* 0x040fe40003f44270 */
[----:B------:R-:W-:Y:S02]  /*13b80*/  ISETP.GT.AND P4, PT, R12, RZ, PT ;  /* 0x000000ff0c00720c */ /* 0x000fe40003f84270 */
[----:B------:R-:W-:Y:S02]  /*13b90*/  FSEL R158, R158, -INF , P2 ;  /* 0xff8000009e9e7808 */ /* 0x000fe40001000000 */
[----:B------:R-:W-:Y:S02]  /*13ba0*/  FSEL R154, R154, -INF , P4 ;  /* 0xff8000009a9a7808 */ /* 0x000fe40002000000 */
[C---:B------:R-:W-:Y:S02]  /*13bb0*/  ISETP.GT.AND P2, PT, R12.reuse, 0x18, PT ;  /* 0x000000180c00780c */ /* 0x040fe40003f44270 */
[----:B------:R-:W-:-:S02]  /*13bc0*/  ISETP.GT.AND P3, PT, R12, 0x9, PT ;  /* 0x000000090c00780c */ /* 0x000fc40003f64270 */
[----:B------:R-:W-:Y:S02]  /*13bd0*/  ISETP.GT.AND P4, PT, R12, 0x10, PT ;  /* 0x000000100c00780c */ /* 0x000fe40003f84270 */
[----:B-1----:R-:W-:Y:S02]  /*13be0*/  FMNMX.FTZ R3, R120, R124, !PT ;  /* 0x0000007c78037209 */ /* 0x002fe40007810000 */
[----:B------:R-:W-:Y:S02]  /*13bf0*/  FSEL R166, R166, -INF , P2 ;  /* 0xff800000a6a67808 */ /* 0x000fe40001000000 */
[----:B------:R-:W-:Y:S01]  /*13c00*/  FSEL R159, R159, -INF , P3 ;  /* 0xff8000009f9f7808 */ /* 0x000fe20001800000 */
[----:B------:R-:W-:-:S01]  /*13c10*/  FFMA.FTZ R20, R2, R3, -8 ;  /* 0xc100000002147423 */ /* 0x000fc20000010003 */
[----:B------:R-:W-:Y:S02]  /*13c20*/  FSEL R162, R162, -INF , P4 ;  /* 0xff800000a2a27808 */ /* 0x000fe40002000000 */
[----:B------:R-:W-:-:S02]  /*13c30*/  ISETP.GT.AND P2, PT, R12, 0x20, PT ;  /* 0x000000200c00780c */ /* 0x000fc40003f44270 */
[C---:B------:R-:W-:Y:S02]  /*13c40*/  ISETP.GT.AND P3, PT, R12.reuse, 0x19, PT ;  /* 0x000000190c00780c */ /* 0x040fe40003f64270 */
[----:B------:R-:W-:Y:S02]  /*13c50*/  ISETP.GT.AND P4, PT, R12, 0x21, PT ;  /* 0x000000210c00780c */ /* 0x000fe40003f84270 */
[----:B------:R-:W-:Y:S02]  /*13c60*/  FSEL R138, R138, -INF , P2 ;  /* 0xff8000008a8a7808 */ /* 0x000fe40001000000 */
[----:B------:R-:W-:Y:S02]  /*13c70*/  FSEL R167, R167, -INF , P3 ;  /* 0xff800000a7a77808 */ /* 0x000fe40001800000 */
[----:B------:R-:W-:Y:S02]  /*13c80*/  FSEL R139, R139, -INF , P4 ;  /* 0xff8000008b8b7808 */ /* 0x000fe40002000000 */
[----:B------:R-:W-:-:S02]  /*13c90*/  FSETP.NEU.FTZ.AND P2, PT, R3, -INF , PT ;  /* 0xff8000000300780b */ /* 0x000fc40003f5d000 */
[C---:B------:R-:W-:Y:S02]  /*13ca0*/  ISETP.GT.AND P3, PT, R12.reuse, 0x29, PT ;  /* 0x000000290c00780c */ /* 0x040fe40003f64270 */
[----:B------:R-:W-:Y:S02]  /*13cb0*/  ISETP.GT.AND P4, PT, R12, 0x30, PT ;  /* 0x000000300c00780c */ /* 0x000fe40003f84270 */
[----:B------:R-:W-:Y:S02]  /*13cc0*/  FSEL R20, R20, RZ, P2 ;  /* 0x000000ff14147208 */ /* 0x000fe40001000000 */
[----:B------:R-:W-:Y:S02]  /*13cd0*/  ISETP.GT.AND P5, PT, R12, 0x1, PT ;  /* 0x000000010c00780c */ /* 0x000fe40003fa4270 */
[----:B------:R-:W-:Y:S01]  /*13ce0*/  FSEL R143, R143, -INF , P3 ;  /* 0xff8000008f8f7808 */ /* 0x000fe20001800000 */
[----:B------:R-:W-:-:S01]  /*13cf0*/  FFMA.FTZ R100, R2, R21, -R20 ;  /* 0x0000001502647223 */ /* 0x000fc20000010814 */
[----:B------:R-:W-:Y:S01]  /*13d00*/  FSEL R146, R146, -INF , P4 ;  /* 0xff80000092927808 */ /* 0x000fe20002000000 */
[----:B------:R-:W-:-:S01]  /*13d10*/  FFMA.FTZ R124, R2, R153, -R20 ;  /* 0x00000099027c7223 */ /* 0x000fc20000010814 */
[----:B------:R-:W-:Y:S01]  /*13d20*/  ISETP.GT.AND P3, PT, R12, 0x38, PT ;  /* 0x000000380c00780c */ /* 0x000fe20003f64270 */
[----:B------:R-:W-:-:S01]  /*13d30*/  FFMA.FTZ R128, R2, R171, -R20 ;  /* 0x000000ab02807223 */ /* 0x000fc20000010814 */
[----:B------:R-:W-:Y:S01]  /*13d40*/  ISETP.GT.AND P4, PT, R12, 0x39, PT ;  /* 0x000000390c00780c */ /* 0x000fe20003f84270 */
[----:B------:R-:W-:-:S01]  /*13d50*/  FFMA.FTZ R152, R2, R108, -R20 ;  /* 0x0000006c02987223 */ /* 0x000fc20000010814 */
[----:B------:R-:W-:Y:S01]  /*13d60*/  FSEL R155, R155, -INF , P5 ;  /* 0xff8000009b9b7808 */ /* 0x000fe20002800000 */
[----:B------:R-:W-:-:S01]  /*13d70*/  FFMA.FTZ R108, R2, R112, -R20 ;  /* 0x00000070026c7223 */ /* 0x000fc20000010814 */
[----:B------:R-:W-:Y:S01]  /*13d80*/  ISETP.GT.AND P5, PT, R12, 0x11, PT ;  /* 0x000000110c00780c */ /* 0x000fe20003fa4270 */
[----:B------:R-:W-:-:S01]  /*13d90*/  FFMA.FTZ R112, R2, R116, -R20 ;  /* 0x0000007402707223 */ /* 0x000fc20000010814 */
        /* <DEDUP_REMOVED lines=16> */
[C---:B------:R-:W-:Y:S01]  /*13ea0*/  ISETP.GT.AND P4, PT, R12.reuse, 0x49, PT ;  /* 0x000000490c00780c */ /* 0x040fe20003f84270 */
[----:B------:R0:W-:Y:S01]  /*13eb0*/  MUFU.EX2 R123, R124 ;  /* 0x0000007c007b7308 */ /* 0x0001e20000000800 */
[----:B------:R-:W-:Y:S01]  /*13ec0*/  ISETP.GT.AND P3, PT, R12, 0x50, PT ;  /* 0x000000500c00780c */ /* 0x000fe20003f64270 */
[--C-:B------:R-:W-:Y:S01]  /*13ed0*/  FFMA.FTZ R140, R2, R185, -R20.reuse ;  /* 0x000000b9028c7223 */ /* 0x100fe20000010814 */
[----:B------:R-:W-:Y:S01]  /*13ee0*/  FSEL R142, R142, -INF , P5 ;  /* 0xff8000008e8e7808 */ /* 0x000fe20002800000 */
[--C-:B------:R-:W-:Y:S01]  /*13ef0*/  FFMA.FTZ R125, R2, R125, -R20.reuse ;  /* 0x0000007d027d7223 */ /* 0x100fe20000010814 */
[----:B------:R-:W-:Y:S01]  /*13f00*/  ISETP.GT.AND P5, PT, R12, 0x31, PT ;  /* 0x000000310c00780c */ /* 0x000fe20003fa4270 */
[C-C-:B------:R-:W-:Y:S01]  /*13f10*/  FFMA.FTZ R144, R2.reuse, R187, -R20.reuse ;  /* 0x000000bb02907223 */ /* 0x140fe20000010814 */
[----:B------:R-:W-:Y:S01]  /*13f20*/  FSEL R127, R127, -INF , P4 ;  /* 0xff8000007f7f7808 */ /* 0x000fe20002000000 */
[--C-:B------:R-:W-:Y:S01]  /*13f30*/  FFMA.FTZ R129, R2, R129, -R20.reuse ;  /* 0x0000008102817223 */ /* 0x100fe20000010814 */
[----:B------:R-:W-:Y:S01]  /*13f40*/  FSEL R169, R130, -INF , P3 ;  /* 0xff80000082a97808 */ /* 0x000fe20001800000 */
[--C-:B0-----:R-:W-:Y:S01]  /*13f50*/  FFMA.FTZ R124, R2, R157, -R20.reuse ;  /* 0x0000009d027c7223 */ /* 0x101fe20000010814 */
        /* <DEDUP_REMOVED lines=8> */
[----:B------:R-:W-:Y:S01]  /*13fe0*/  FSEL R134, R134, -INF , P4 ;  /* 0xff80000086867808 */ /* 0x000fe20002000000 */
[C-C-:B------:R-:W-:Y:S01]  /*13ff0*/  FFMA.FTZ R105, R2.reuse, R105, -R20.reuse ;  /* 0x0000006902697223 */ /* 0x140fe20000010814 */
[----:B------:R-:W-:Y:S01]  /*14000*/  FSEL R157, R135, -INF , P3 ;  /* 0xff800000879d7808 */ /* 0x000fe20001800000 */
[--C-:B------:R-:W-:Y:S01]  /*14010*/  FFMA.FTZ R109, R2, R109, -R20.reuse ;  /* 0x0000006d026d7223 */ /* 0x100fe20000010814 */
[C---:B------:R-:W-:Y:S01]  /*14020*/  ISETP.GT.AND P4, PT, R12.reuse, 0x60, PT ;  /* 0x000000600c00780c */ /* 0x040fe20003f84270 */
[----:B------:R0:W-:Y:S01]  /*14030*/  MUFU.EX2 R135, R124 ;  /* 0x0000007c00877308 */ /* 0x0001e20000000800 */
[----:B------:R-:W-:Y:S01]  /*14040*/  ISETP.GT.AND P3, PT, R12, 0x61, PT ;  /* 0x000000610c00780c */ /* 0x000fe20003f64270 */
[--C-:B------:R-:W-:Y:S01]  /*14050*/  FFMA.FTZ R113, R2, R113, -R20.reuse ;  /* 0x0000007102717223 */ /* 0x100fe20000010814 */
[----:B------:R-:W-:Y:S01]  /*14060*/  FSEL R126, R126, -INF , P5 ;  /* 0xff8000007e7e7808 */ /* 0x000fe20002800000 */
[--C-:B------:R-:W-:Y:S01]  /*14070*/  FFMA.FTZ R117, R2, R117, -R20.reuse ;  /* 0x0000007502757223 */ /* 0x100fe20000010814 */
[----:B------:R-:W-:Y:S01]  /*14080*/  ISETP.GT.AND P5, PT, R12, 0x51, PT ;  /* 0x000000510c00780c */ /* 0x000fe20003fa4270 */
[--C-:B------:R-:W-:Y:S01]  /*14090*/  FFMA.FTZ R88, R2, R88, -R20.reuse ;  /* 0x0000005802587223 */ /* 0x100fe20000010814 */
[----:B------:R-:W-:Y:S01]  /*140a0*/  FSEL R106, R106, -INF , P4 ;  /* 0xff8000006a6a7808 */ /* 0x000fe20002000000 */
[C-C-:B------:R-:W-:Y:S01]  /*140b0*/  FFMA.FTZ R89, R2.reuse, R89, -R20.reuse ;  /* 0x0000005902597223 */ /* 0x140fe20000010814 */
        /* <DEDUP_REMOVED lines=9> */
[----:B------:R-:W-:Y:S01]  /*14150*/  FFMA.FTZ R97, R2, R97, -R20 ;  /* 0x0000006102617223 */ /* 0x000fe20000010814 */
[----:B------:R-:W-:Y:S01]  /*14160*/  FSEL R111, R111, -INF , P4 ;  /* 0xff8000006f6f7808 */ /* 0x000fe20002000000 */
[----:B------:R-:W-:Y:S01]  /*14170*/  MUFU.EX2 R100, R100 ;  /* 0x0000006400647308 */ /* 0x000fe20000000800 */
[----:B------:R-:W-:-:S02]  /*14180*/  FSEL R161, R114, -INF , P3 ;  /* 0xff80000072a17808 */ /* 0x000fc40001800000 */
[C---:B------:R-:W-:Y:S02]  /*14190*/  ISETP.GT.AND P4, PT, R12.reuse, 0x78, PT ;  /* 0x000000780c00780c */ /* 0x040fe40003f84270 */
[----:B------:R-:W-:Y:S02]  /*141a0*/  ISETP.GT.AND P3, PT, R12, 0x79, PT ;  /* 0x000000790c00780c */ /* 0x000fe40003f64270 */
[----:B------:R-:W-:Y:S01]  /*141b0*/  FSEL R171, R110, -INF , P5 ;  /* 0xff8000006eab7808 */ /* 0x000fe20002800000 */
[----:B------:R-:W-:Y:S01]  /*141c0*/  MUFU.EX2 R122, R122 ;  /* 0x0000007a007a7308 */ /* 0x000fe20000000800 */
[----:B------:R-:W-:Y:S02]  /*141d0*/  ISETP.GT.AND P5, PT, R12, 0x71, PT ;  /* 0x000000710c00780c */ /* 0x000fe40003fa4270 */
[----:B------:R-:W-:Y:S02]  /*141e0*/  FSEL R118, R118, -INF , P4 ;  /* 0xff80000076767808 */ /* 0x000fe40002000000 */
[----:B------:R-:W-:-:S02]  /*141f0*/  FSEL R119, R119, -INF , P3 ;  /* 0xff80000077777808 */ /* 0x000fc40001800000 */
[C---:B------:R-:W-:Y:S01]  /*14200*/  ISETP.GT.AND P4, PT, R12.reuse, 0x80, PT ;  /* 0x000000800c00780c */ /* 0x040fe20003f84270 */
[----:B------:R0:W-:Y:S01]  /*14210*/  MUFU.EX2 R110, R128 ;  /* 0x00000080006e7308 */ /* 0x0001e20000000800 */
[C---:B------:R-:W-:Y:S02]  /*14220*/  ISETP.GT.AND P3, PT, R12.reuse, 0x81, PT ;  /* 0x000000810c00780c */ /* 0x040fe40003f64270 */
[----:B------:R-:W-:Y:S02]  /*14230*/  FSEL R114, R115, -INF , P5 ;  /* 0xff80000073727808 */ /* 0x000fe40002800000 */
[----:B------:R-:W-:Y:S02]  /*14240*/  ISETP.GT.AND P5, PT, R12, 0x88, PT ;  /* 0x000000880c00780c */ /* 0x000fe40003fa4270 */
[----:B------:R-:W-:Y:S01]  /*14250*/  FSEL R91, R91, -INF , P3 ;  /* 0xff8000005b5b7808 */ /* 0x000fe20001800000 */
[----:B------:R1:W-:Y:S01]  /*14260*/  MUFU.EX2 R115, R124 ;  /* 0x0000007c00737308 */ /* 0x0003e20000000800 */
[----:B0-----:R-:W-:-:S01]  /*14270*/  FFMA.FTZ R128, R2, R173, -R20 ;  /* 0x000000ad02807223 */ /* 0x001fc20000010814 */
[----:B------:R-:W-:-:S02]  /*14280*/  FSEL R173, R90, -INF , P4 ;  /* 0xff8000005aad7808 */ /* 0x000fc40002000000 */
[C---:B------:R-:W-:Y:S02]  /*14290*/  ISETP.GT.AND P4, PT, R12.reuse, 0x89, PT ;  /* 0x000000890c00780c */ /* 0x040fe40003f84270 */
[----:B------:R-:W-:Y:S02]  /*142a0*/  ISETP.GT.AND P3, PT, R12, 0x90, PT ;  /* 0x000000900c00780c */ /* 0x000fe40003f64270 */
[----:B------:R-:W-:Y:S01]  /*142b0*/  FSEL R165, R94, -INF , P5 ;  /* 0xff8000005ea57808 */ /* 0x000fe20002800000 */
[----:B-1----:R-:W-:Y:S01]  /*142c0*/  FFMA.FTZ R124, R2, R175, -R20 ;  /* 0x000000af027c7223 */ /* 0x002fe20000010814 */
[----:B------:R-:W-:Y:S01]  /*142d0*/  FSEL R94, R95, -INF , P4 ;  /* 0xff8000005f5e7808 */ /* 0x000fe20002000000 */
[----:B------:R0:W-:Y:S01]  /*142e0*/  MUFU.EX2 R90, R128 ;  /* 0x00000080005a7308 */ /* 0x0001e20000000800 */
[----:B------:R-:W-:Y:S02]  /*142f0*/  FSEL R98, R98, -INF , P3 ;  /* 0xff80000062627808 */ /* 0x000fe40001800000 */
[----:B------:R-:W-:-:S02]  /*14300*/  ISETP.GT.AND P5, PT, R12, 0x91, PT ;  /* 0x000000910c00780c */ /* 0x000fc40003fa4270 */
[C---:B------:R-:W-:Y:S02]  /*14310*/  ISETP.GT.AND P4, PT, R12.reuse, 0x98, PT ;  /* 0x000000980c00780c */ /* 0x040fe40003f84270 */
[----:B------:R-:W-:Y:S01]  /*14320*/  ISETP.GT.AND P3, PT, R12, 0x99, PT ;  /* 0x000000990c00780c */ /* 0x000fe20003f64270 */
[----:B------:R1:W-:Y:S01]  /*14330*/  MUFU.EX2 R95, R130 ;  /* 0x00000082005f7308 */ /* 0x0003e20000000800 */
[----:B------:R-:W-:Y:S01]  /*14340*/  FMNMX.FTZ R12, R154, R217, !PT ;  /* 0x000000d99a0c7209 */ /* 0x000fe20007810000 */
[--C-:B0-----:R-:W-:Y:S01]  /*14350*/  FFMA.FTZ R128, R2, R177, -R20.reuse ;  /* 0x000000b102807223 */ /* 0x101fe20000010814 */
[----:B------:R-:W-:Y:S02]  /*14360*/  FSEL R99, R99, -INF , P5 ;  /* 0xff80000063637808 */ /* 0x000fe40002800000 */
[----:B------:R-:W-:Y:S02]  /*14370*/  FMNMX.FTZ R175, R155, R12, !PT ;  /* 0x0000000c9baf7209 */ /* 0x000fe40007810000 */
[----:B------:R-:W-:Y:S01]  /*14380*/  FSEL R103, R103, -INF , P3 ;  /* 0xff80000067677808 */ /* 0x000fe20001800000 */
[----:B------:R-:W-:Y:S01]  /*14390*/  MUFU.EX2 R124, R124 ;  /* 0x0000007c007c7308 */ /* 0x000fe20000000800 */
[----:B------:R-:W-:Y:S01]  /*143a0*/  FMNMX.FTZ R12, R158, R175, !PT ;  /* 0x000000af9e0c7209 */ /* 0x000fe20007810000 */
[----:B-1----:R-:W-:-:S03]  /*143b0*/  FFMA.FTZ R130, R2, R179, -R20 ;  /* 0x000000b302827223 */ /* 0x002fc60000010814 */
        /* <DEDUP_REMOVED lines=51> */
[----:B------:R-:W-:Y:S02]  /*146f0*/  FSEL R175, R102, -INF , P4 ;  /* 0xff80000066af7808 */ /* 0x000fe40002000000 */
[----:B------:R-:W-:-:S03]  /*14700*/  FMNMX.FTZ R12, R99, R12, !PT ;  /* 0x0000000c630c7209 */ /* 0x000fc60007810000 */
[----:B------:R0:W-:Y:S01]  /*14710*/  MUFU.EX2 R102, R152 ;  /* 0x0000009800667308 */ /* 0x0001e20000000800 */
[----:B------:R-:W-:-:S04]  /*14720*/  FMNMX.FTZ R12, R175, R12, !PT ;  /* 0x0000000caf0c7209 */ /* 0x000fc80007810000 */
[----:B------:R-:W-:-:S03]  /*14730*/  FMNMX.FTZ R12, R103, R12, !PT ;  /* 0x0000000c670c7209 */ /* 0x000fc60007810000 */
[----:B------:R-:W-:Y:S02]  /*14740*/  MUFU.EX2 R109, R109 ;  /* 0x0000006d006d7308 */ /* 0x000fe40000000800 */
[----:B------:R-:W1:Y:S06]  /*14750*/  SHFL.BFLY PT, R177, R12, 0x2, 0x1f ;  /* 0x0c401f000cb17f89 */ /* 0x000e6c00000e0000 */
[----:B------:R-:W-:Y:S08]  /*14760*/  MUFU.EX2 R108, R108 ;  /* 0x0000006c006c7308 */ /* 0x000ff00000000800 */
[----:B------:R-:W-:Y:S08]  /*14770*/  MUFU.EX2 R113, R113 ;  /* 0x0000007100717308 */ /* 0x000ff00000000800 */
[----:B------:R-:W-:Y:S01]  /*14780*/  MUFU.EX2 R112, R112 ;  /* 0x0000007000707308 */ /* 0x000fe20000000800 */
[----:B-1----:R-:W-:Y:S01]  /*14790*/  FMNMX.FTZ R116, R12, R177, !PT ;  /* 0x000000b10c747209 */ /* 0x002fe20007810000 */
[C-C-:B------:R-:W-:Y:S01]  /*147a0*/  FFMA.FTZ R177, R2.reuse, R104, -R20.reuse ;  /* 0x0000006802b17223 */ /* 0x140fe20000010814 */
[----:B------:R-:W-:-:S03]  /*147b0*/  FFMA.FTZ R20, R2, R101, -R20 ;  /* 0x0000006502147223 */ /* 0x000fc60000010814 */
[----:B------:R-:W1:Y:S02]  /*147c0*/  SHFL.BFLY PT, R179, R116, 0x1, 0x1f ;  /* 0x0c201f0074b37f89 */ /* 0x000e6400000e0000 */
[----:B------:R-:W-:Y:S08]  /*147d0*/  MUFU.EX2 R117, R117 ;  /* 0x0000007500757308 */ /* 0x000ff00000000800 */
[----:B------:R-:W-:Y:S08]  /*147e0*/  MUFU.EX2 R88, R88 ;  /* 0x0000005800587308 */ /* 0x000ff00000000800 */
[----:B------:R-:W-:Y:S01]  /*147f0*/  MUFU.EX2 R89, R89 ;  /* 0x0000005900597308 */ /* 0x000fe20000000800 */
[----:B-1----:R-:W-:-:S07]  /*14800*/  FMNMX.FTZ R12, R116, R179, !PT ;  /* 0x000000b3740c7209 */ /* 0x002fce0007810000 */
[----:B------:R-:W-:Y:S01]  /*14810*/  MUFU.EX2 R92, R92 ;  /* 0x0000005c005c7308 */ /* 0x000fe20000000800 */
[----:B------:R-:W-:Y:S01]  /*14820*/  FSETP.NEU.FTZ.AND P3, PT, R12, -INF , PT ;  /* 0xff8000000c00780b */ /* 0x000fe20003f7d000 */
[----:B------:R-:W-:-:S06]  /*14830*/  FFMA.FTZ R101, R2, R12, -8 ;  /* 0xc100000002657423 */ /* 0x000fcc000001000c */
[----:B------:R-:W-:Y:S01]  /*14840*/  MUFU.EX2 R93, R93 ;  /* 0x0000005d005d7308 */ /* 0x000fe20000000800 */
[----:B------:R-:W-:-:S05]  /*14850*/  FSEL R101, R101, RZ, P3 ;  /* 0x000000ff65657208 */ /* 0x000fca0001800000 */
[C-C-:B------:R-:W-:Y:S01]  /*14860*/  FFMA.FTZ R156, R2.reuse, R151, -R101.reuse ;  /* 0x00000097029c7223 */ /* 0x140fe20000010865 */
[----:B------:R-:W-:-:S01]  /*14870*/  FFMA.FTZ R151, R2, R153, -R101 ;  /* 0x0000009902977223 */ /* 0x000fc20000010865 */
[----:B------:R-:W-:Y:S01]  /*14880*/  FSEL R153, R3, RZ, P2 ;  /* 0x000000ff03997208 */ /* 0x000fe20001000000 */
[----:B------:R-:W-:-:S01]  /*14890*/  FFMA.FTZ R104, R2, R155, -R101 ;  /* 0x0000009b02687223 */ /* 0x000fc20000010865 */
[C-C-:B------:R-:W-:Y:S01]  /*148a0*/  FFMA.FTZ R155, R2.reuse, R159, -R101.reuse ;  /* 0x0000009f029b7223 */ /* 0x140fe20000010865 */
[----:B------:R-:W-:-:S01]  /*148b0*/  FFMA.FTZ R159, R2, R163, -R101 ;  /* 0x000000a3029f7223 */ /* 0x000fc20000010865 */
[----:B------:R-:W-:Y:S01]  /*148c0*/  FFMA.FTZ R163, R2, R167, -R101 ;  /* 0x000000a702a37223 */ /* 0x000fe20000010865 */
[----:B------:R-:W-:-:S01]  /*148d0*/  FADD.FTZ R167, -R153, R218 ;  /* 0x000000da99a77221 */ /* 0x000fc20000010100 */
[----:B------:R-:W-:Y:S02]  /*148e0*/  IMAD R153, R193, 0x8, R18 ;  /* 0x00000008c1997824 */ /* 0x000fe400078e0212 */
[----:B------:R-:W-:-:S01]  /*148f0*/  FFMA.FTZ R116, R2, R158, -R101 ;  /* 0x0000009e02747223 */ /* 0x000fc20000010865 */
[----:B------:R-:W-:Y:S01]  /*14900*/  FSEL R158, R12, RZ, P3 ;  /* 0x000000ff0c9e7208 */ /* 0x000fe20001800000 */
[----:B------:R-:W-:-:S01]  /*14910*/  FFMA.FTZ R179, R2, R154, -R101 ;  /* 0x0000009a02b37223 */ /* 0x000fc20000010865 */
[----:B------:R-:W-:-:S02]  /*14920*/  VIADD R153, R153, 0x22840 ;  /* 0x0002284099997836 */ /* 0x000fc40000000000 */
[----:B------:R-:W-:Y:S01]  /*14930*/  FMUL.FTZ R167, R2, R167 ;  /* 0x000000a702a77220 */ /* 0x000fe20000410000 */
[----:B------:R-:W-:Y:S01]  /*14940*/  MUFU.EX2 R104, R104 ;  /* 0x0000006800687308 */ /* 0x000fe20000000800 */
[----:B------:R-:W-:-:S01]  /*14950*/  FADD.FTZ R181, -R158, R217 ;  /* 0x000000d99eb57221 */ /* 0x000fc20000010100 */
[----:B0-----:R-:W-:Y:S01]  /*14960*/  FFMA.FTZ R152, R2, R162, -R101 ;  /* 0x000000a202987223 */ /* 0x001fe20000010865 */
[----:B------:R-:W-:Y:S01]  /*14970*/  PRMT R158, R228, 0x654, R153 ;  /* 0x00000654e49e7816 */ /* 0x000fe20000000099 */
[C-C-:B------:R-:W-:Y:S01]  /*14980*/  FFMA.FTZ R154, R2.reuse, R166, -R101.reuse ;  /* 0x000000a6029a7223 */ /* 0x140fe20000010865 */
[----:B------:R-:W-:-:S01]  /*14990*/  FFMA.FTZ R138, R2, R138, -R101 ;  /* 0x0000008a028a7223 */ /* 0x000fc20000010865 */
[C-C-:B------:R-:W-:Y:S01]  /*149a0*/  FFMA.FTZ R139, R2.reuse, R139, -R101.reuse ;  /* 0x0000008b028b7223 */ /* 0x140fe20000010865 */
[----:B------:R0:W-:Y:S01]  /*149b0*/  SYNCS.ARRIVE.TRANS64.RED.A1T0 RZ, [R158+URZ], RZ ;  /* 0x000000ff9eff79a7 */ /* 0x0001e2000810043f */
[----:B------:R-:W1:Y:S01]  /*149c0*/  MUFU.EX2 R153, R167 ;  /* 0x000000a700997308 */ /* 0x000e620000000800 */
[----:B------:R-:W-:-:S01]  /*149d0*/  FFMA.FTZ R142, R2, R142, -R101 ;  /* 0x0000008e028e7223 */ /* 0x000fc20000010865 */
[C-C-:B------:R-:W-:Y:S01]  /*149e0*/  FFMA.FTZ R143, R2.reuse, R143, -R101.reuse ;  /* 0x0000008f028f7223 */ /* 0x140fe20000010865 */
[----:B------:R-:W-:-:S01]  /*149f0*/  FFMA.FTZ R146, R2, R146, -R101 ;  /* 0x0000009202927223 */ /* 0x000fc20000010865 */
[C-C-:B------:R-:W-:Y:S01]  /*14a00*/  FFMA.FTZ R147, R2.reuse, R147, -R101.reuse ;  /* 0x0000009302937223 */ /* 0x140fe20000010865 */
[----:B------:R-:W-:-:S01]  /*14a10*/  FFMA.FTZ R21, R2, R21, -R101 ;  /* 0x0000001502157223 */ /* 0x000fc20000010865 */
[C-C-:B------:R-:W-:Y:S01]  /*14a20*/  FFMA.FTZ R120, R2.reuse, R120, -R101.reuse ;  /* 0x0000007802787223 */ /* 0x140fe20000010865 */
[C---:B0-----:R-:W-:Y:S01]  /*14a30*/  FMUL.FTZ R158, R2.reuse, R181 ;  /* 0x000000b5029e7220 */ /* 0x041fe20000410000 */
        /* <DEDUP_REMOVED lines=28> */
[----:B------:R-:W-:Y:S01]  /*14c00*/  FADD.FTZ R103, R123, R162 ;  /* 0x000000a27b677221 */ /* 0x000fe20000010000 */
[----:B------:R-:W-:-:S03]  /*14c10*/  FADD.FTZ R13, R104, R13 ;  /* 0x0000000d680d7221 */ /* 0x000fc60000010000 */
[----:B------:R-:W0:Y:S01]  /*14c20*/  MUFU.EX2 R152, R152 ;  /* 0x0000009800987308 */ /* 0x000e220000000800 */
[----:B------:R-:W-:-:S01]  /*14c30*/  FADD.FTZ R0, R122, R103 ;  /* 0x000000677a007221 */ /* 0x000fc20000010000 */
[----:B-1----:R-:W-:-:S03]  /*14c40*/  FADD.FTZ R162, R116, R13 ;  /* 0x0000000d74a27221 */ /* 0x002fc60000010000 */
[----:B------:R-:W-:-:S03]  /*14c50*/  FADD.FTZ R13, R135, R0 ;  /* 0x00000000870d7221 */ /* 0x000fc60000010000 */
        /* <DEDUP_REMOVED lines=71> */
[----:B------:R-:W1:Y:S08]  /*150d0*/  MUFU.EX2 R114, R114 ;  /* 0x0000007200727308 */ /* 0x000e700000000800 */
[----:B------:R-:W3:Y:S08]  /*150e0*/  MUFU.EX2 R118, R118 ;  /* 0x0000007600767308 */ /* 0x000ef00000000800 */
[----:B------:R4:W-:Y:S08]  /*150f0*/  MUFU.EX2 R164, R91 ;  /* 0x0000005b00a47308 */ /* 0x0009f00000000800 */
[----:B------:R-:W5:Y:S01]  /*15100*/  MUFU.EX2 R119, R119 ;  /* 0x0000007700777308 */ /* 0x000f620000000800 */
[----:B----4-:R-:W-:-:S01]  /*15110*/  FADD.FTZ R91, R109, R0 ;  /* 0x000000006d5b7221 */ /* 0x010fc20000010000 */
[----:B--2---:R-:W-:-:S03]  /*15120*/  FADD.FTZ R0, R162, R13 ;  /* 0x0000000da2007221 */ /* 0x004fc60000010000 */
[----:B------:R-:W-:Y:S01]  /*15130*/  FADD.FTZ R166, R108, R91 ;  /* 0x0000005b6ca67221 */ /* 0x000fe20000010000 */
[----:B0-----:R-:W-:-:S02]  /*15140*/  FADD.FTZ R13, R161, R0 ;  /* 0x00000000a10d7221 */ /* 0x001fc40000010000 */
[----:B------:R-:W0:Y:S01]  /*15150*/  MUFU.EX2 R173, R173 ;  /* 0x000000ad00ad7308 */ /* 0x000e220000000800 */
[----:B------:R-:W-:-:S01]  /*15160*/  FADD.FTZ R91, R113, R166 ;  /* 0x000000a6715b7221 */ /* 0x000fc20000010000 */
[----:B-1----:R-:W-:-:S03]  /*15170*/  FADD.FTZ R13, R114, R13 ;  /* 0x0000000d720d7221 */ /* 0x002fc60000010000 */
[----:B------:R-:W-:Y:S01]  /*15180*/  FADD.FTZ R0, R112, R91 ;  /* 0x0000005b70007221 */ /* 0x000fe20000010000 */
[----:B---3--:R-:W-:-:S02]  /*15190*/  FADD.FTZ R166, R118, R13 ;  /* 0x0000000d76a67221 */ /* 0x008fc40000010000 */
[----:B------:R-:W1:Y:S01]  /*151a0*/  MUFU.EX2 R165, R165 ;  /* 0x000000a500a57308 */ /* 0x000e620000000800 */
[----:B------:R-:W-:-:S01]  /*151b0*/  FADD.FTZ R13, R117, R0 ;  /* 0x00000000750d7221 */ /* 0x000fc20000010000 */
[----:B-----5:R-:W-:-:S03]  /*151c0*/  FADD.FTZ R166, R119, R166 ;  /* 0x000000a677a67221 */ /* 0x020fc60000010000 */
[----:B------:R-:W-:-:S03]  /*151d0*/  FADD.FTZ R0, R88, R13 ;  /* 0x0000000d58007221 */ /* 0x000fc60000010000 */
[----:B------:R-:W2:Y:S01]  /*151e0*/  MUFU.EX2 R94, R94 ;  /* 0x0000005e005e7308 */ /* 0x000ea20000000800 */
[----:B0-----:R-:W-:-:S01]  /*151f0*/  FADD.FTZ R13, R173, R166 ;  /* 0x000000a6ad0d7221 */ /* 0x001fc20000010000 */
[----:B------:R-:W-:-:S03]  /*15200*/  FADD.FTZ R91, R89, R0 ;  /* 0x00000000595b7221 */ /* 0x000fc60000010000 */
[----:B------:R-:W-:Y:S01]  /*15210*/  FADD.FTZ R0, R164, R13 ;  /* 0x0000000da4007221 */ /* 0x000fe20000010000 */
[----:B------:R-:W-:-:S02]  /*15220*/  FADD.FTZ R168, R92, R91 ;  /* 0x0000005b5ca87221 */ /* 0x000fc40000010000 */
        /* <DEDUP_REMOVED lines=21> */
.L_x_10042:
[----:B------:R-:W-:Y:S01]  /*15380*/  F2FP.SATFINITE.E4M3.F32.PACK_AB_MERGE_C R21, R156, R21, RZ ;  /* 0x000000159c15723e */ /* 0x000fe200048070ff */
[----:B------:R-:W-:Y:S01]  /*15390*/  FMUL.FTZ R24, R24, R153 ;  /* 0x0000009918187220 */ /* 0x000fe20000410000 */
[----:B------:R-:W-:Y:S01]  /*153a0*/  ISETP.GT.AND P2, PT, R219, R15, PT ;  /* 0x0000000fdb00720c */ /* 0x000fe20003f44270 */
[-C--:B------:R-:W-:Y:S01]  /*153b0*/  FMUL.FTZ R25, R25, R153.reuse ;  /* 0x0000009919197220 */ /* 0x080fe20000410000 */
[----:B------:R-:W-:Y:S01]  /*153c0*/  F2FP.SATFINITE.E4M3.F32.PACK_AB_MERGE_C R183, R147, R146, R21 ;  /* 0x0000009293b7723e */ /* 0x000fe20004807015 */
[----:B------:R-:W-:Y:S01]  /*153d0*/  IMAD R21, R220, 0x8, R18 ;  /* 0x00000008dc157824 */ /* 0x000fe200078e0212 */
[----:B------:R-:W-:Y:S01]  /*153e0*/  F2FP.SATFINITE.E4M3.F32.PACK_AB_MERGE_C R126, R127, R126, RZ ;  /* 0x0000007e7f7e723e */ /* 0x000fe200048070ff */
[----:B------:R-:W-:Y:S01]  /*153f0*/  FMUL.FTZ R28, R28, R153 ;  /* 0x000000991c1c7220 */ /* 0x000fe20000410000 */
        /* <DEDUP_REMOVED lines=10> */
[----:B------:R-:W-:Y:S01]  /*154a0*/  F2FP.SATFINITE.E4M3.F32.PACK_AB_MERGE_C R126, R120, R151, R126 ;  /* 0x00000097787e723e */ /* 0x000fe2000480707e */
[----:B------:R0:W-:Y:S01]  /*154b0*/  SYNCS.ARRIVE.TRANS64.RED.A1T0 RZ, [R21+URZ], RZ ;  /* 0x000000ff15ff79a7 */ /* 0x0001e2000810043f */
[----:B------:R-:W-:Y:S01]  /*154c0*/  F2FP.SATFINITE.E4M3.F32.PACK_AB_MERGE_C R162, R107, R106, R162 ;  /* 0x0000006a6ba2723e */ /* 0x000fe200048070a2 */
        /* <DEDUP_REMOVED lines=92> */
[----:B------:R-:W-:Y:S02]  /*15a90*/  IMAD.MOV.U32 R223, RZ, RZ, R197 ;  /* 0x000000ffffdf7224 */ /* 0x000fe400078e00c5 */
[----:B------:R-:W-:Y:S02]  /*15aa0*/  IMAD.MOV.U32 R177, RZ, RZ, R126 ;  /* 0x000000ffffb17224 */ /* 0x000fe400078e007e */
[----:B------:R-:W-:Y:S01]  /*15ab0*/  IMAD.MOV.U32 R173, RZ, RZ, R162 ;  /* 0x000000ffffad7224 */ /* 0x000fe200078e00a2 */
[----:B0-----:R-:W-:Y:S06]  /*15ac0*/  @P2 BRA `(.L_x_10043) ;  /* 0xffffffc400c82947 */ /* 0x001fec000383ffff */
.L_x_10031:
[----:B------:R-:W-:-:S13]  /*15ad0*/  ISETP.GE.AND P0, PT, R219, RZ, PT ;  /* 0x000000ffdb00720c */ /* 0x000fda0003f06270 */
[----:B------:R-:W-:Y:S05]  /*15ae0*/  @!P0 BRA `(.L_x_10044) ;  /* 0x0000002c00688947 */ /* 0x000fea0003800000 */
[----:B------:R-:W-:Y:S02]  /*15af0*/  IMAD.MOV.U32 R15, RZ, RZ, R12 ;  /* 0x000000ffff0f7224 */ /* 0x000fe400078e000c */
[----:B------:R-:W-:Y:S02]  /*15b00*/  IMAD.MOV.U32 R189, RZ, RZ, R3 ;  /* 0x000000ffffbd7224 */ /* 0x000fe400078e0003 */
[----:B------:R-:W-:Y:S02]  /*15b10*/  IMAD.MOV.U32 R217, RZ, RZ, R197 ;  /* 0x000000ffffd97224 */ /* 0x000fe400078e00c5 */
[----:B------:R-:W-:-:S07]  /*15b20*/  IMAD.MOV.U32 R191, RZ, RZ, R193 ;  /* 0x000000ffffbf7224 */ /* 0x000fce00078e00c1 */
.L_x_10056:
        /* <DEDUP_REMOVED lines=10> */
.L_x_10046:
[----:B------:R-:W-:Y:S01]  /*15bd0*/  IMAD R3, R193, 0x8, R18 ;  /* 0x00000008c1037824 */ /* 0x000fe200078e0212 */
[----:B------:R-:W-:-:S04]  /*15be0*/  SHF.L.U32 R12, R197, 0x1f, RZ ;  /* 0x0000001fc50c7819 */ /* 0x000fc800000006ff */
[----:B------:R0:W1:Y:S01]  /*15bf0*/  SYNCS.PHASECHK.TRANS64.TRYWAIT P0, [R3+URZ+0x22830], R12 ;  /* 0x0228300c030075a7 */ /* 0x000062000800017f */
[----:B------:R-:W-:Y:S05]  /*15c00*/  @!P1 BRA `(.L_x_10047) ;  /* 0x0000000000049947 */ /* 0x000fea0003800000 */
[----:B------:R-:W-:Y:S01]  /*15c10*/  BPT.TRAP 0x1 ;  /* 0x000000040000795c */ /* 0x000fe20000300000 */
.L_x_10047:
[----:B------:R-:W-:Y:S04]  /*15c20*/  BSSY B0, `(.L_x_10045) ;  /* 0x0000004000007945 */ /* 0x000fe80003800000 */
[----:B-1----:R-:W-:Y:S05]  /*15c30*/  @P0 BRA `(.L_x_10048) ;  /* 0x0000000000080947 */ /* 0x002fea0003800000 */
[----:B------:R-:W1:Y:S02]  /*15c40*/  SYNCS.PHASECHK.TRANS64.TRYWAIT P0, [R3+URZ+0x22830], R12 ;  /* 0x0228300c030075a7 */ /* 0x000e64000800017f */
[----:B-1----:R-:W-:Y:S05]  /*15c50*/  @!P0 BRA `(.L_x_10049) ;  /* 0x000000f400c88947 */ /* 0x002fea0003800000 */
.L_x_10048:
[----:B------:R-:W-:Y:S05]  /*15c60*/  BSYNC B0 ;  /* 0x0000000000007941 */ /* 0x000fea0003800000 */
.L_x_10045:
[----:B01----:R-:W0:Y:S01]  /*15c70*/  S2R R3, SR_TID.X ;  /* 0x0000000000037919 */ /* 0x003e220000002100 */
[----:B------:R-:W-:Y:S05]  /*15c80*/  WARPSYNC.ALL ;  /* 0x0000000000007948 */ /* 0x000fea0003800000 */
[----:B------:R-:W-:Y:S01]  /*15c90*/  IMAD R88, R193, 0x500, R14 ;  /* 0x00000500c1587824 */ /* 0x000fe200078e020e */
[----:B------:R-:W-:Y:S01]  /*15ca0*/  R2UR UR28, R8 ;  /* 0x00000000081c72ca */ /* 0x000fe200000e0000 */
[----:B------:R-:W-:Y:S01]  /*15cb0*/  IMAD.MOV.U32 R89, RZ, RZ, 0x40000040 ;  /* 0x40000040ff597424 */ /* 0x000fe200078e00ff */
[----:B------:R-:W-:Y:S01]  /*15cc0*/  R2UR UR29, R9 ;  /* 0x00000000091d72ca */ /* 0x000fe200000e0000 */
[C---:B------:R-:W-:Y:S01]  /*15cd0*/  VIADD R20, R88.reuse, 0x100 ;  /* 0x0000010058147836 */ /* 0x040fe20000000000 */
[C---:B------:R-:W-:Y:S01]  /*15ce0*/  R2UR UR30, R88.reuse ;  /* 0x00000000581e72ca */ /* 0x040fe200000e0000 */
        /* <DEDUP_REMOVED lines=21> */
[----:B0-----:R-:W-:-:S02]  /*15e40*/  SHF.R.U32.HI R3, RZ, 0x7, R3 ;  /* 0x00000007ff037819 */ /* 0x001fc40000011603 */
[----:B------:R-:W-:Y:S02]  /*15e50*/  R2UR UR51, R93 ;  /* 0x000000005d3372ca */ /* 0x000fe400000e0000 */
[----:B------:R-:W-:Y:S02]  /*15e60*/  IADD3 R3, R3, 0x8, RZ ;  /* 0x0000000803037810 */ /* 0x000fe40007ffe0ff */
[----:B------:R-:W-:Y:S02]  /*15e70*/  R2UR UR50, R92 ;  /* 0x000000005c3272ca */ /* 0x000fe400000e0000 */
[----:B------:R-:W-:Y:S01]  /*15e80*/  R2UR UR7, R93 ;  /* 0x000000005d0772ca */ /* 0x000fe200000e0000 */
[----:B------:R0:W-:Y:S01]  /*15e90*/  BAR.SYNC.DEFER_BLOCKING R3, 0x100 ;  /* 0x000400030000751d */ /* 0x0001e20000010000 */
[----:B------:R-:W-:Y:S02]  /*15ea0*/  R2UR UR48, R8 ;  /* 0x00000000083072ca */ /* 0x000fe400000e0000 */
[----:B------:R-:W-:-:S02]  /*15eb0*/  R2UR UR49, R9 ;  /* 0x00000000093172ca */ /* 0x000fc400000e0000 */
[----:B------:R-:W-:Y:S01]  /*15ec0*/  R2UR UR8, R20 ;  /* 0x00000000140872ca */ /* 0x000fe200000e0000 */
[C---:B------:R-:W-:Y:S01]  /*15ed0*/  VIADD R20, R88.reuse, 0x102 ;  /* 0x0000010258147836 */ /* 0x040fe20000000000 */
[----:B------:R-:W-:Y:S02]  /*15ee0*/  MOV R92, UR51 ;  /* 0x00000033005c7c02 */ /* 0x000fe40008000f00 */
[----:B------:R-:W-:Y:S02]  /*15ef0*/  IADD3 R90, R88, 0x2, RZ ;  /* 0x00000002585a7810 */ /* 0x000fe40007ffe0ff */
[----:B------:R-:W-:Y:S01]  /*15f00*/  MOV R93, UR50 ;  /* 0x00000032005d7c02 */ /* 0x000fe20008000f00 */
[----:B------:R-:W-:Y:S01]  /*15f10*/  UMOV UR50, UR6 ;  /* 0x0000000600327c82 */ /* 0x000fe20008000000 */
[----:B------:R-:W-:Y:S01]  /*15f20*/  UMOV UR51, UR7 ;  /* 0x0000000700337c82 */ /* 0x000fe20008000000 */
[----:B------:R-:W-:Y:S01]  /*15f30*/  R2UR UR4, R90 ;  /* 0x000000005a0472ca */ /* 0x000fe200000e0000 */
[----:B------:R-:W-:Y:S01]  /*15f40*/  VIADD R90, R88, 0x302 ;  /* 0x00000302585a7836 */ /* 0x000fe20000000000 */
[----:B------:R-:W-:Y:S01]  /*15f50*/  R2UR UR46, R20 ;  /* 0x00000000142e72ca */ /* 0x000fe200000e0000 */
[----:B------:R-:W-:Y:S01]  /*15f60*/  VIADD R20, R88, 0x104 ;  /* 0x0000010458147836 */ /* 0x000fe20000000000 */
[----:B------:R-:W-:-:S02]  /*15f70*/  R2UR UR47, R21 ;  /* 0x00000000152f72ca */ /* 0x000fc400000e0000 */
[----:B------:R-:W-:Y:S01]  /*15f80*/  R2UR UR54, R90 ;  /* 0x000000005a3672ca */ /* 0x000fe200000e0000 */
[----:B------:R-:W-:Y:S01]  /*15f90*/  VIADD R90, R88, 0x204 ;  /* 0x00000204585a7836 */ /* 0x000fe20000000000 */
[----:B------:R-:W-:Y:S01]  /*15fa0*/  R2UR UR10, R20 ;  /* 0x00000000140a72ca */ /* 0x000fe200000e0000 */
[----:B------:R-:W-:Y:S01]  /*15fb0*/  VIADD R20, R88, 0x304 ;  /* 0x0000030458147836 */ /* 0x000fe20000000000 */
[----:B------:R-:W-:Y:S01]  /*15fc0*/  WARPGROUP.ARRIVE ;  /* 0x00000000000079c5 */ /* 0x000fe20000000000 */
[----:B------:R-:W-:Y:S02]  /*15fd0*/  R2UR UR9, R21 ;  /* 0x00000000150972ca */ /* 0x000fe400000e0000 */
[----:B------:R-:W-:Y:S01]  /*15fe0*/  R2UR UR14, R90 ;  /* 0x000000005a0e72ca */ /* 0x000fe200000e0000 */
[----:B------:R-:W-:Y:S01]  /*15ff0*/  VIADD R90, R88, 0x404 ;  /* 0x00000404585a7836 */ /* 0x000fe20000000000 */
[----:B------:R-:W-:Y:S01]  /*16000*/  R2UR UR18, R20 ;  /* 0x00000000141272ca */ /* 0x000fe200000e0000 */
[----:B------:R-:W-:Y:S01]  /*16010*/  QGMMA.64x32x32.F32.E4M3.E4M3 R152, gdesc[UR28], RZ, !UPT, gsb0 ;  /* 0x006000001c9879f3 */ /* 0x000fe2000c0008ff */
[----:B------:R-:W-:Y:S01]  /*16020*/  VIADD R20, R88, 0x106 ;  /* 0x0000010658147836 */ /* 0x000fe20000000000 */
[----:B------:R-:W-:Y:S01]  /*16030*/  R2UR UR58, R94 ;  /* 0x000000005e3a72ca */ /* 0x000fe200000e0000 */
[----:B------:R-:W-:Y:S01]  /*16040*/  VIADD R94, R88, 0x6 ;  /* 0x00000006585e7836 */ /* 0x000fe20000000000 */
[----:B------:R-:W-:Y:S01]  /*16050*/  R2UR UR22, R90 ;  /* 0x000000005a1672ca */ /* 0x000fe200000e0000 */
[----:B------:R-:W-:Y:S01]  /*16060*/  VIADD R90, R88, 0x206 ;  /* 0x00000206585a7836 */ /* 0x000fe20000000000 */
[----:B------:R-:W-:Y:S01]  /*16070*/  R2UR UR30, R20 ;  /* 0x00000000141e72ca */ /* 0x000fe200000e0000 */
[C---:B------:R-:W-:Y:S01]  /*16080*/  VIADD R20, R88.reuse, 0x306 ;  /* 0x0000030658147836 */ /* 0x040fe20000000000 */
[C---:B------:R-:W-:Y:S01]  /*16090*/  R2UR UR5, R91.reuse ;  /* 0x000000005b0572ca */ /* 0x040fe200000e0000 */
[----:B------:R-:W-:Y:S01]  /*160a0*/  VIADD R88, R88, 0x406 ;  /* 0x0000040658587836 */ /* 0x000fe20000000000 */
[----:B------:R-:W-:-:S02]  /*160b0*/  R2UR UR55, R91 ;  /* 0x000000005b3772ca */ /* 0x000fc400000e0000 */
[C---:B------:R-:W-:Y:S02]  /*160c0*/  R2UR UR15, R91.reuse ;  /* 0x000000005b0f72ca */ /* 0x040fe400000e0000 */
[----:B------:R-:W-:Y:S01]  /*160d0*/  R2UR UR23, R91 ;  /* 0x000000005b1772ca */ /* 0x000fe200000e0000 */
[----:B------:R-:W-:Y:S01]  /*160e0*/  IMAD.MOV.U32 R91, RZ, RZ, 0x40000040 ;  /* 0x40000040ff5b7424 */ /* 0x000fe200078e00ff */
[----:B------:R-:W-:Y:S02]  /*160f0*/  R2UR UR44, R8 ;  /* 0x00000000082c72ca */ /* 0x000fe400000e0000 */
[----:B------:R-:W-:Y:S02]  /*16100*/  R2UR UR45, R9 ;  /* 0x00000000092d72ca */ /* 0x000fe400000e0000 */
[----:B------:R-:W-:Y:S02]  /*16110*/  MOV R97, 0x40000040 ;  /* 0x4000004000617802 */ /* 0x000fe40000000f00 */
[----:B------:R-:W-:-:S02]  /*16120*/  R2UR UR59, R95 ;  /* 0x000000005f3b72ca */ /* 0x000fc400000e0000 */
[----:B------:R-:W-:Y:S02]  /*16130*/  R2UR UR6, R96 ;  /* 0x00000000600672ca */ /* 0x000fe400000e0000 */
[----:B------:R-:W-:Y:S02]  /*16140*/  R2UR UR7, R97 ;  /* 0x00000000610772ca */ /* 0x000fe400000e0000 */
        /* <DEDUP_REMOVED lines=14> */
[C---:B------:R-:W-:Y:S02]  /*16230*/  R2UR UR52, R10.reuse ;  /* 0x000000000a3472ca */ /* 0x040fe400000e0000 */
[C---:B------:R-:W-:Y:S02]  /*16240*/  R2UR UR53, R11.reuse ;  /* 0x000000000b3572ca */ /* 0x040fe400000e0000 */
[----:B------:R-:W-:Y:S02]  /*16250*/  R2UR UR56, R10 ;  /* 0x000000000a3872ca */ /* 0x000fe400000e0000 */
        /* <DEDUP_REMOVED lines=12> */
[C---:B------:R-:W-:Y:S02]  /*16320*/  R2UR UR16, R6.reuse ;  /* 0x00000000061072ca */ /* 0x040fe400000e0000 */
[C---:B------:R-:W-:Y:S02]  /*16330*/  R2UR UR17, R7.reuse ;  /* 0x00000000071172ca */ /* 0x040fe400000e0000 */
[----:B------:R-:W-:Y:S02]  /*16340*/  R2UR UR20, R6 ;  /* 0x00000000061472ca */ /* 0x000fe400000e0000 */
        /* <DEDUP_REMOVED lines=8> */
[----:B------:R-:W-:-:S02]  /*163d0*/  MOV R21, 0x40000040 ;  /* 0x4000004000157802 */ /* 0x000fc40000000f00 */
        /* <DEDUP_REMOVED lines=76> */
.L_x_10051:
[----:B------:R-:W-:Y:S01]  /*168a0*/  SHF.L.U32 R3, R217, 0x1f, RZ ;  /* 0x0000001fd9037819 */ /* 0x000fe200000006ff */
[----:B------:R-:W-:-:S04]  /*168b0*/  IMAD R12, R191, 0x8, R18 ;  /* 0x00000008bf0c7824 */ /* 0x000fc800078e0212 */
[----:B------:R0:W1:Y:S01]  /*168c0*/  SYNCS.PHASECHK.TRANS64.TRYWAIT P0, [R12+URZ+0x22850], R3 ;  /* 0x022850030c0075a7 */ /* 0x000062000800017f */
[----:B------:R-:W-:Y:S05]  /*168d0*/  @!P1 BRA `(.L_x_10052) ;  /* 0x0000000000049947 */ /* 0x000fea0003800000 */
[----:B------:R-:W-:Y:S01]  /*168e0*/  BPT.TRAP 0x1 ;  /* 0x000000040000795c */ /* 0x000fe20000300000 */
.L_x_10052:
[----:B-1----:R-:W-:Y:S05]  /*168f0*/  @P0 BRA `(.L_x_10050) ;  /* 0x0000000000080947 */ /* 0x002fea0003800000 */
[----:B------:R-:W1:Y:S02]  /*16900*/  SYNCS.PHASECHK.TRANS64.TRYWAIT P0, [R12+URZ+0x22850], R3 ;  /* 0x022850030c0075a7 */ /* 0x000e64000800017f */
[----:B-1----:R-:W-:Y:S05]  /*16910*/  @!P0 BRA `(.L_x_10053) ;  /* 0x000000e800ac8947 */ /* 0x002fea0003800000 */
.L_x_10050:
        /* <DEDUP_REMOVED lines=31> */
[C---:B------:R-:W-:Y:S01]  /*16b10*/  IADD3 R176, R20.reuse, 0x300, RZ ;  /* 0x0000030014b07810 */ /* 0x040fe20007ffe0ff */
[----:B------:R-:W-:Y:S01]  /*16b20*/  WARPGROUP.ARRIVE ;  /* 0x00000000000079c5 */ /* 0x000fe20000000000 */
[----:B------:R-:W-:Y:S02]  /*16b30*/  VIADD R20, R20, 0x400 ;  /* 0x0000040014147836 */ /* 0x000fe40000000000 */
        /* <DEDUP_REMOVED lines=12> */
.L_x_10054:
[----:B------:R-:W-:Y:S02]  /*16c00*/  FMNMX.FTZ R12, R152, R189, !PT ;  /* 0x000000bd980c7209 */ /* 0x000fe40007810000 */
[----:B------:R-:W-:Y:S02]  /*16c10*/  FMNMX.FTZ R20, R154, R15, !PT ;  /* 0x0000000f9a147209 */ /* 0x000fe40007810000 */
[----:B0-----:R-:W-:Y:S02]  /*16c20*/  FMNMX.FTZ R3, R153, R12, !PT ;  /* 0x0000000c99037209 */ /* 0x001fe40007810000 */
        /* <DEDUP_REMOVED lines=139> */
[----:B------:R-:W-:-:S02]  /*174e0*/  IMAD R167, R193, 0x8, R18 ;  /* 0x00000008c1a77824 */ /* 0x000fc400078e0212 */
[C-C-:B------:R-:W-:Y:S01]  /*174f0*/  FFMA.FTZ R162, R2.reuse, R162, -R101.reuse ;  /* 0x000000a202a27223 */ /* 0x140fe20000010865 */
[----:B------:R-:W-:-:S01]  /*17500*/  FFMA.FTZ R163, R2, R163, -R101 ;  /* 0x000000a302a37223 */ /* 0x000fc20000010865 */
[C-C-:B------:R-:W-:Y:S01]  /*17510*/  FFMA.FTZ R138, R2.reuse, R138, -R101.reuse ;  /* 0x0000008a028a7223 */ /* 0x140fe20000010865 */
[----:B------:R-:W-:Y:S02]  /*17520*/  VIADD R167, R167, 0x22840 ;  /* 0x00022840a7a77836 */ /* 0x000fe40000000000 */
[C-C-:B------:R-:W-:Y:S01]  /*17530*/  FFMA.FTZ R139, R2.reuse, R139, -R101.reuse ;  /* 0x0000008b028b7223 */ /* 0x140fe20000010865 */
[----:B------:R-:W-:-:S01]  /*17540*/  FFMA.FTZ R142, R2, R142, -R101 ;  /* 0x0000008e028e7223 */ /* 0x000fc20000010865 */
[----:B------:R-:W-:Y:S01]  /*17550*/  MUFU.EX2 R15, R15 ;  /* 0x0000000f000f7308 */ /* 0x000fe20000000800 */
[----:B------:R-:W-:-:S01]  /*17560*/  FFMA.FTZ R143, R2, R143, -R101 ;  /* 0x0000008f028f7223 */ /* 0x000fc20000010865 */
[----:B------:R-:W-:Y:S01]  /*17570*/  PRMT R167, R228, 0x654, R167 ;  /* 0x00000654e4a77816 */ /* 0x000fe200000000a7 */
[----:B------:R-:W-:-:S01]  /*17580*/  FFMA.FTZ R146, R2, R146, -R101 ;  /* 0x0000009202927223 */ /* 0x000fc20000010865 */
[C-C-:B------:R-:W-:Y:S01]  /*17590*/  FFMA.FTZ R147, R2.reuse, R147, -R101.reuse ;  /* 0x0000009302937223 */ /* 0x140fe20000010865 */
[----:B------:R-:W-:-:S01]  /*175a0*/  FFMA.FTZ R150, R2, R150, -R101 ;  /* 0x0000009602967223 */ /* 0x000fc20000010865 */
[----:B------:R1:W-:Y:S01]  /*175b0*/  SYNCS.ARRIVE.TRANS64.RED.A1T0 RZ, [R167+URZ], RZ ;  /* 0x000000ffa7ff79a7 */ /* 0x0003e2000810043f */
[----:B------:R-:W-:-:S01]  /*175c0*/  FFMA.FTZ R151, R2, R151, -R101 ;  /* 0x0000009702977223 */ /* 0x000fc20000010865 */
[----:B------:R-:W2:Y:S01]  /*175d0*/  MUFU.EX2 R154, R154 ;  /* 0x0000009a009a7308 */ /* 0x000ea20000000800 */
[----:B0-----:R-:W-:-:S01]  /*175e0*/  FFMA.FTZ R13, R20, R13, R169 ;  /* 0x0000000d140d7223 */ /* 0x001fc200000100a9 */
[C-C-:B------:R-:W-:Y:S01]  /*175f0*/  FFMA.FTZ R122, R2.reuse, R122, -R101.reuse ;  /* 0x0000007a027a7223 */ /* 0x140fe20000010865 */
[----:B------:R-:W-:-:S01]  /*17600*/  FFMA.FTZ R123, R2, R123, -R101 ;  /* 0x0000007b027b7223 */ /* 0x000fc20000010865 */
[C-C-:B------:R-:W-:Y:S01]  /*17610*/  FFMA.FTZ R126, R2.reuse, R126, -R101.reuse ;  /* 0x0000007e027e7223 */ /* 0x140fe20000010865 */
[----:B------:R-:W-:-:S01]  /*17620*/  FFMA.FTZ R127, R2, R127, -R101 ;  /* 0x0000007f027f7223 */ /* 0x000fc20000010865 */
[C-C-:B-1----:R-:W-:Y:S01]  /*17630*/  FFMA.FTZ R167, R2.reuse, R130, -R101.reuse ;  /* 0x0000008202a77223 */ /* 0x142fe20000010865 */
        /* <DEDUP_REMOVED lines=10> */
[----:B--2---:R-:W-:-:S01]  /*176e0*/  FFMA.FTZ R0, R15, R0, R154 ;  /* 0x000000000f007223 */ /* 0x004fc2000001009a */
        /* <DEDUP_REMOVED lines=8> */
[C-C-:B------:R-:W-:Y:S01]  /*17770*/  FFMA.FTZ R95, R2.reuse, R95, -R101.reuse ;  /* 0x0000005f025f7223 */ /* 0x140fe20000010865 */
[----:B------:R-:W-:-:S01]  /*17780*/  FFMA.FTZ R98, R2, R98, -R101 ;  /* 0x0000006202627223 */ /* 0x000fc20000010865 */
[C-C-:B------:R-:W-:Y:S01]  /*17790*/  FFMA.FTZ R99, R2.reuse, R99, -R101.reuse ;  /* 0x0000006302637223 */ /* 0x140fe20000010865 */
[----:B------:R-:W-:-:S01]  /*177a0*/  FFMA.FTZ R102, R2, R102, -R101 ;  /* 0x0000006602667223 */ /* 0x000fc20000010865 */
[----:B------:R-:W-:-:S02]  /*177b0*/  FFMA.FTZ R101, R2, R103, -R101 ;  /* 0x0000006702657223 */ /* 0x000fc40000010865 */
        /* <DEDUP_REMOVED lines=154> */
.L_x_10055:
[----:B------:R-:W-:Y:S01]  /*18160*/  F2FP.SATFINITE.E4M3.F32.PACK_AB_MERGE_C R100, R21, R100, RZ ;  /* 0x000000641564723e */ /* 0x000fe200048070ff */
[----:B------:R-:W-:Y:S01]  /*18170*/  IMAD R21, R191, 0x8, R18 ;  /* 0x00000008bf157824 */ /* 0x000fe200078e0212 */
[----:B------:R-:W-:Y:S01]  /*18180*/  ISETP.GT.AND P0, PT, R219, RZ, PT ;  /* 0x000000ffdb00720c */ /* 0x000fe20003f04270 */
        /* <DEDUP_REMOVED lines=112> */
.L_x_10044:
[----:B------:R-:W-:Y:S05]  /*18890*/  WARPSYNC.ALL ;  /* 0x0000000000007948 */ /* 0x000fea0003800000 */
[----:B------:R-:W-:Y:S06]  /*188a0*/  BAR.ARV 0x8, 0x180 ;  /* 0x0206000000007b1d */ /* 0x000fec0000002000 */
[----:B------:R-:W-:Y:S05]  /*188b0*/  @!P1 BRA `(.L_x_10057) ;  /* 0x0000000000049947 */ /* 0x000fea0003800000 */
[----:B------:R-:W-:Y:S01]  /*188c0*/  BPT.TRAP 0x1 ;  /* 0x000000040000795c */ /* 0x000fe20000300000 */
.L_x_10057:
[----:B------:R-:W-:Y:S01]  /*188d0*/  IMAD R15, R193, 0x8, R18 ;  /* 0x00000008c10f7824 */ /* 0x000fe200078e0212 */
[----:B------:R-:W-:-:S04]  /*188e0*/  SHF.L.U32 R4, R197, 0x1f, RZ ;  /* 0x0000001fc5047819 */ /* 0x000fc800000006ff */
[----:B------:R0:W1:Y:S01]  /*188f0*/  SYNCS.PHASECHK.TRANS64.TRYWAIT P0, [R15+URZ+0x22850], R4 ;  /* 0x022850040f0075a7 */ /* 0x000062000800017f */
[----:B------:R-:W-:Y:S05]  /*18900*/  @!P1 BRA `(.L_x_10058) ;  /* 0x0000000000049947 */ /* 0x000fea0003800000 */
[----:B------:R-:W-:Y:S01]  /*18910*/  BPT.TRAP 0x1 ;  /* 0x000000040000795c */ /* 0x000fe20000300000 */
.L_x_10058:
[----:B------:R-:W-:-:S05]  /*18920*/  VIADD R18, R18, 0x400 ;  /* 0x0000040012127836 */ /* 0x000fca0000000000 */
[----:B------:R-:W-:-:S04]  /*18930*/  SHF.R.U32.HI R18, RZ, 0x4, R18 ;  /* 0x00000004ff127819 */ /* 0x000fc80000011612 */
[----:B------:R-:W-:-:S04]  /*18940*/  LOP3.LUT R18, R18, 0x3fff, RZ, 0xc0, !PT ;  /* 0x00003fff12127812 */ /* 0x000fc800078ec0ff */
[----:B------:R-:W-:Y:S01]  /*18950*/  LOP3.LUT R18, R18, 0x10000, RZ, 0xfc, !PT ;  /* 0x0001000012127812 */ /* 0x000fe200078efcff */
[----:B-1----:R-:W-:Y:S06]  /*18960*/  @P0 BRA `(.L_x_10059) ;  /* 0x0000000000080947 */ /* 0x002fec0003800000 */
[----:B------:R-:W1:Y:S02]  /*18970*/  SYNCS.PHASECHK.TRANS64.TRYWAIT P0, [R15+URZ+0x22850], R4 ;  /* 0x022850040f0075a7 */ /* 0x000e64000800017f */
[----:B-1----:R-:W-:Y:S05]  /*18980*/  @!P0 BRA `(.L_x_10060) ;  /* 0x000000c800a48947 */ /* 0x002fea0003800000 */
.L_x_10059:
        /* <DEDUP_REMOVED lines=20> */
[C---:B------:R-:W-:Y:S02]  /*18ad0*/  @P0 IMAD R5, R210.reuse, R7, R5 ;  /* 0x00000007d2050224 */ /* 0x040fe400078e0205 */
[----:B------:R-:W-:-:S04]  /*18ae0*/  @P0 IMAD.WIDE.U32 R6, R210, R6, RZ ;  /* 0x00000006d2060225 */ /* 0x000fc800078e00ff */
[----:B-1----:R-:W-:Y:S01]  /*18af0*/  @P0 IMAD R8, R9, R10, RZ ;  /* 0x0000000a09080224 */ /* 0x002fe200078e02ff */
[----:B------:R-:W-:-:S03]  /*18b00*/  @P0 IADD3 R7, R7, R5, RZ ;  /* 0x0000000507070210 */ /* 0x000fc60007ffe0ff */
        /* <DEDUP_REMOVED lines=32> */
[----:B0-----:R-:W-:-:S01]  /*18d10*/  FADD.FTZ R8, R6, R5 ;  /* 0x0000000506087221 */ /* 0x001fc20000010000 */
[----:B-1----:R-:W-:-:S04]  /*18d20*/  FADD.FTZ R13, R7, R4 ;  /* 0x00000004070d7221 */ /* 0x002fc80000010000 */
[C---:B------:R-:W-:Y:S01]  /*18d30*/  FSETP.NE.FTZ.AND P0, PT, R8.reuse, RZ, PT ;  /* 0x000000ff0800720b */ /* 0x040fe20003f15000 */
[----:B------:R-:W-:Y:S01]  /*18d40*/  FMUL.FTZ R14, R8, 0.00390625 ;  /* 0x3b800000080e7820 */ /* 0x000fe20000410000 */
[----:B------:R-:W-:Y:S01]  /*18d50*/  FMUL.FTZ R18, R13, 0.00390625 ;  /* 0x3b8000000d127820 */ /* 0x000fe20000410000 */
[----:B------:R-:W-:-:S03]  /*18d60*/  MOV R5, RZ ;  /* 0x000000ff00057202 */ /* 0x000fc60000000f00 */
        /* <DEDUP_REMOVED lines=24> */
.L_x_10061:
        /* <DEDUP_REMOVED lines=74> */
.L_x_9991:
        /* <DEDUP_REMOVED lines=41> */
[----:B------:R-:W-:Y:S02]  /*19620*/  F2FP.BF16.F32.PACK_AB R39, R76, R11 ;  /* 0x0000000b4c27723e */ /* 0x000fe400000010ff */
[----:B------:R-:W-:-:S02]  /*19630*/  F2FP.BF16.F32.PACK_AB R67, R63, R20 ;  /* 0x000000143f43723e */ /* 0x000fc400000010ff */
[----:B------:R-:W-:Y:S02]  /*19640*/  F2FP.BF16.F32.PACK_AB R95, R95, R96 ;  /* 0x000000605f5f723e */ /* 0x000fe400000010ff */
        /* <DEDUP_REMOVED lines=22> */
[----:B------:R-:W-:Y:S02]  /*197b0*/  LOP3.LUT R6, R6, R7, RZ, 0x3c, !PT ;  /* 0x0000000706067212 */ /* 0x000fe400078e3cff */
[----:B------:R-:W-:Y:S01]  /*197c0*/  LOP3.LUT R8, R8, R9, RZ, 0x3c, !PT ;  /* 0x0000000908087212 */ /* 0x000fe200078e3cff */
[----:B------:R-:W-:Y:S01]  /*197d0*/  IMAD.X R9, RZ, RZ, R5, P1 ;  /* 0x000000ffff097224 */ /* 0x000fe200008e0605 */
[----:B------:R-:W-:Y:S02]  /*197e0*/  IADD3.X R7, RZ, R5, RZ, P5, !PT ;  /* 0x00000005ff077210 */ /* 0x000fe40002ffe4ff */
        /* <DEDUP_REMOVED lines=73> */
[----:B------:R-:W3:Y:S01]  /*19c80*/  SHFL.IDX PT, R20, R39, R2, 0x1c1f ;  /* 0x001c1f0227147589 */ /* 0x000ee200000e0000 */
[----:B------:R-:W-:Y:S02]  /*19c90*/  SEL R57, R57, R46, P0 ;  /* 0x0000002e39397207 */ /* 0x000fe40000000000 */
[----:B------:R-:W-:Y:S01]  /*19ca0*/  SEL R69, R69, R70, P0 ;  /* 0x0000004645457207 */ /* 0x000fe20000000000 */
[----:B------:R-:W4:Y:S01]  /*19cb0*/  SHFL.IDX PT, R38, R33, R0, 0x1c1f ;  /* 0x001c1f0021267589 */ /* 0x000f2200000e0000 */
[----:B------:R-:W-:Y:S02]  /*19cc0*/  SEL R73, R42, R73, P0 ;  /* 0x000000492a497207 */ /* 0x000fe40000000000 */
[----:B------:R-:W-:Y:S01]  /*19cd0*/  SEL R75, R77, R50, P0 ;  /* 0x000000324d4b7207 */ /* 0x000fe20000000000 */
[----:B------:R-:W-:Y:S01]  /*19ce0*/  SHFL.IDX PT, R42, R41, R0, 0x1c1f ;  /* 0x001c1f00292a7589 */ /* 0x000fe200000e0000 */
[----:B------:R-:W-:-:S02]  /*19cf0*/  SEL R77, R50, R77, P0 ;  /* 0x0000004d324d7207 */ /* 0x000fc40000000000 */
[----:B0-----:R-:W-:Y:S01]  /*19d00*/  SEL R8, R10, R7, P0 ;  /* 0x000000070a087207 */ /* 0x001fe20000000000 */
[----:B------:R-:W0:Y:S01]  /*19d10*/  SHFL.IDX PT, R43, R43, R2, 0x1c1f ;  /* 0x001c1f022b2b7589 */ /* 0x000e2200000e0000 */
        /* <DEDUP_REMOVED lines=10> */
[----:B---3--:R-:W-:Y:S01]  /*19dc0*/  SEL R12, R37, R20, P0 ;  /* 0x00000014250c7207 */ /* 0x008fe20000000000 */
[----:B------:R-:W-:Y:S01]  /*19dd0*/  SHFL.IDX PT, R59, R59, R0, 0x1c1f ;  /* 0x001c1f003b3b7589 */ /* 0x000fe200000e0000 */
[----:B----4-:R-:W-:Y:S02]  /*19de0*/  SEL R36, R38, R35, P0 ;  /* 0x0000002326247207 */ /* 0x010fe40000000000 */
[----:B------:R-:W-:Y:S01]  /*19df0*/  SEL R38, R35, R38, P0 ;  /* 0x0000002623267207 */ /* 0x000fe20000000000 */
[----:B------:R-:W-:Y:S01]  /*19e00*/  SHFL.IDX PT, R63, R63, R0, 0x1c1f ;  /* 0x001c1f003f3f7589 */ /* 0x000fe200000e0000 */
[----:B------:R-:W-:-:S02]  /*19e10*/  SEL R14, R20, R37, P0 ;  /* 0x00000025140e7207 */ /* 0x000fc40000000000 */
[----:B------:R-:W-:Y:S01]  /*19e20*/  SEL R6, R3, R6, P0 ;  /* 0x0000000603067207 */ /* 0x000fe20000000000 */
[----:B------:R-:W-:Y:S01]  /*19e30*/  SHFL.IDX PT, R67, R67, R0, 0x1c1f ;  /* 0x001c1f0043437589 */ /* 0x000fe200000e0000 */
[----:B0-----:R-:W-:Y:S02]  /*19e40*/  SEL R40, R42, R43, P0 ;  /* 0x0000002b2a287207 */ /* 0x001fe40000000000 */
[----:B------:R-:W-:Y:S01]  /*19e50*/  SEL R26, R21, R26, P0 ;  /* 0x0000001a151a7207 */ /* 0x000fe20000000000 */
[----:B------:R-:W-:Y:S01]  /*19e60*/  SHFL.IDX PT, R71, R71, R0, 0x1c1f ;  /* 0x001c1f0047477589 */ /* 0x000fe200000e0000 */
[----:B------:R-:W-:-:S03]  /*19e70*/  SEL R42, R43, R42, P0 ;  /* 0x0000002a2b2a7207 */ /* 0x000fc60000000000 */
        /* <DEDUP_REMOVED lines=24> */
.L_x_10318:
[----:B------:R-:W-:Y:S05]  /*1a000*/  WARPSYNC.ALL ;  /* 0x0000000000007948 */ /* 0x000fea0003800000 */
[----:B------:R-:W-:Y:S01]  /*1a010*/  BAR.SYNC.DEFER_BLOCKING 0x1, 0x100 ;  /* 0x0044000000007b1d */ /* 0x000fe20000010000 */
[----:B--2---:R-:W-:Y:S02]  /*1a020*/  SEL R41, R75, R60, P0 ;  /* 0x0000003c4b297207 */ /* 0x004fe40000000000 */
[----:B------:R-:W-:-:S03]  /*1a030*/  SEL R43, R60, R75, P0 ;  /* 0x0000004b3c2b7207 */ /* 0x000fc60000000000 */
[----:B------:R-:W-:Y:S02]  /*1a040*/  ULDC.64 UR4, c[0x0][0xc00] ;  /* 0x0003000000047ab9 */ /* 0x000fe40000000a00 */
[----:B------:R-:W0:Y:S01]  /*1a050*/  LDC R49, c[0x0][0xbe8] ;  /* 0x0002fa00ff317b82 */ /* 0x000e220000000800 */
[----:B------:R-:W-:Y:S02]  /*1a060*/  ISETP.NE.U32.AND P1, PT, RZ, UR4, PT ;  /* 0x00000004ff007c0c */ /* 0x000fe4000bf25070 */
[----:B------:R-:W-:Y:S02]  /*1a070*/  IADD3 R2, P2, R214, UR4, RZ ;  /* 0x00000004d6027c10 */ /* 0x000fe4000ff5e0ff */
[----:B------:R-:W-:Y:S02]  /*1a080*/  ISETP.NE.AND.EX P1, PT, RZ, UR5, PT, P1 ;  /* 0x00000005ff007c0c */ /* 0x000fe4000bf25310 */
[----:B------:R-:W-:Y:S01]  /*1a090*/  IADD3.X R3, R215, UR5, RZ, P2, !PT ;  /* 0x00000005d7037c10 */ /* 0x000fe200097fe4ff */
[----:B------:R-:W-:-:S02]  /*1a0a0*/  ULDC.64 UR4, c[0x0][0xc08] ;  /* 0x0003020000047ab9 */ /* 0x000fc40000000a00 */
[----:B------:R-:W-:Y:S01]  /*1a0b0*/  ISETP.NE.U32.AND P0, PT, RZ, UR4, PT ;  /* 0x00000004ff007c0c */ /* 0x000fe2000bf05070 */
[----:B------:R-:W-:Y:S04]  /*1a0c0*/  STSM.16.M88.4 [R79], R4 ;  /* 0x000000044f007844 */ /* 0x000fe80000000200 */
        /* <DEDUP_REMOVED lines=14> */
[----:B0-----:R-:W-:Y:S02]  /*1a1b0*/  ISETP.NE.AND P2, PT, R49, 0x1, PT ;  /* 0x000000013100780c */ /* 0x001fe40003f45270 */
[----:B-1----:R-:W-:Y:S01]  /*1a1c0*/  IADD3 R13, R208, R200, RZ ;  /* 0x000000c8d00d7210 */ /* 0x002fe20007ffe0ff */
        /* <DEDUP_REMOVED lines=8> */
.L_x_10065:
[----:B------:R-:W2:Y:S01]  /*1a250*/  LDL R10, [R1+0x14] ;  /* 0x00001400010a7983 */ /* 0x000ea20000100800 */
[----:B0-----:R-:W-:Y:S01]  /*1a260*/  @P2 IMAD.HI.U32 R2, R13, R4, RZ ;  /* 0x000000040d022227 */ /* 0x001fe200078e00ff */
[----:B------:R-:W-:Y:S01]  /*1a270*/  SHF.R.S32.HI R46, RZ, 0x1f, R213 ;  /* 0x0000001fff2e7819 */ /* 0x000fe200000114d5 */
[----:B------:R-:W-:Y:S01]  /*1a280*/  ULDC.64 UR4, c[0x0][0xb90] ;  /* 0x0002e40000047ab9 */ /* 0x000fe20000000a00 */
[----:B-----5:R-:W-:Y:S01]  /*1a290*/  SHF.R.S32.HI R3, RZ, 0x1f, R47 ;  /* 0x0000001fff037819 */ /* 0x020fe2000001142f */
[----:B------:R-:W-:Y:S01]  /*1a2a0*/  IMAD.MOV.U32 R7, RZ, RZ, R13 ;  /* 0x000000ffff077224 */ /* 0x000fe200078e000d */
[----:B-1----:R-:W-:Y:S01]  /*1a2b0*/  @P2 SHF.R.U32.HI R7, RZ, R5, R2 ;  /* 0x00000005ff072219 */ /* 0x002fe20000011602 */
[----:B------:R-:W-:Y:S01]  /*1a2c0*/  IMAD R6, R46, UR4, RZ ;  /* 0x000000042e067c24 */ /* 0x000fe2000f8e02ff */
[----:B------:R-:W-:Y:S01]  /*1a2d0*/  SEL R221, R221, RZ, !P1 ;  /* 0x000000ffdddd7207 */ /* 0x000fe20004800000 */
[----:B------:R-:W-:Y:S01]  /*1a2e0*/  IMAD.MOV.U32 R2, RZ, RZ, R47 ;  /* 0x000000ffff027224 */ /* 0x000fe200078e002f */
[----:B------:R-:W-:Y:S01]  /*1a2f0*/  SEL R51, R210, RZ, !P1 ;  /* 0x000000ffd2337207 */ /* 0x000fe20004800000 */
[C---:B------:R-:W-:Y:S01]  /*1a300*/  IMAD R9, R213.reuse, UR5, R6 ;  /* 0x00000005d5097c24 */ /* 0x040fe2000f8e0206 */
[----:B------:R-:W0:Y:S01]  /*1a310*/  @P2 LDC R57, c[0x0][0xbec] ;  /* 0x0002fb00ff392b82 */ /* 0x000e220000000800 */
[----:B------:R-:W-:Y:S01]  /*1a320*/  IMAD.WIDE.U32 R4, R213, UR4, R2 ;  /* 0x00000004d5047c25 */ /* 0x000fe2000f8e0002 */
[----:B------:R-:W-:-:S03]  /*1a330*/  ULDC.64 UR4, c[0x0][0xb98] ;  /* 0x0002e60000047ab9 */ /* 0x000fc60000000a00 */
[----:B------:R-:W-:Y:S02]  /*1a340*/  IMAD.MOV R2, RZ, RZ, -R7 ;  /* 0x000000ffff027224 */ /* 0x000fe400078e0a07 */
        /* <DEDUP_REMOVED lines=16> */
[----:B------:R-:W-:Y:S01]  /*1a450*/  LOP3.LUT R28, R29, 0x380, RZ, 0xc0, !PT ;  /* 0x000003801d1c7812 */ /* 0x000fe200078ec0ff */
[C---:B------:R-:W-:Y:S01]  /*1a460*/  IMAD R11, R9.reuse, UR5, R2 ;  /* 0x00000005090b7c24 */ /* 0x040fe2000f8e0202 */
[----:B------:R-:W-:Y:S01]  /*1a470*/  IADD3 R13, P4, R54, 0x2000, RZ ;  /* 0x00002000360d7810 */ /* 0x000fe20007f9e0ff */
[----:B------:R-:W-:Y:S01]  /*1a480*/  IMAD.WIDE.U32 R4, R9, UR4, R4 ;  /* 0x0000000409047c25 */ /* 0x000fe2000f8e0004 */
[----:B------:R-:W-:Y:S01]  /*1a490*/  ULDC.64 UR4, c[0x0][0xb50] ;  /* 0x0002d40000047ab9 */ /* 0x000fe20000000a00 */
[----:B------:R-:W-:Y:S02]  /*1a4a0*/  SHF.R.U64 R28, R28, 0x3, RZ ;  /* 0x000000031c1c7819 */ /* 0x000fe400000012ff */
[----:B------:R-:W-:Y:S01]  /*1a4b0*/  IMAD.IADD R5, R5, 0x1, R11 ;  /* 0x0000000105057824 */ /* 0x000fe200078e020b */
[----:B------:R-:W-:Y:S01]  /*1a4c0*/  LEA R2, P1, R4, UR4, 0x2 ;  /* 0x0000000404027c11 */ /* 0x000fe2000f8210ff */
[----:B------:R-:W-:Y:S01]  /*1a4d0*/  IMAD.X R9, RZ, RZ, R55, P0 ;  /* 0x000000ffff097224 */ /* 0x000fe200000e0637 */
[----:B------:R-:W-:-:S02]  /*1a4e0*/  LOP3.LUT P0, RZ, R229, 0x3, RZ, 0xc0, !PT ;  /* 0x00000003e5ff7812 */ /* 0x000fc4000780c0ff */
[----:B------:R-:W-:Y:S01]  /*1a4f0*/  LEA.HI.X R4, R4, UR5, R5, 0x2, P1 ;  /* 0x0000000504047c11 */ /* 0x000fe200088f1405 */
[----:B------:R-:W-:Y:S01]  /*1a500*/  SHFL.IDX PT, R20, R2, RZ, 0x1c1f ;  /* 0x001c1fff02147589 */ /* 0x000fe200000e0000 */
[----:B------:R-:W-:Y:S01]  /*1a510*/  IADD3 R25, P1, R54, 0x3000, RZ ;  /* 0x0000300036197810 */ /* 0x000fe20007f3e0ff */
[----:B------:R-:W-:Y:S01]  /*1a520*/  ULDC.64 UR4, c[0x0][0xaa0] ;  /* 0x0002a80000047ab9 */ /* 0x000fe20000000a00 */
[----:B------:R-:W-:Y:S01]  /*1a530*/  LOP3.LUT R28, R28, R29, RZ, 0x3c, !PT ;  /* 0x0000001d1c1c7212 */ /* 0x000fe200078e3cff */
[----:B------:R-:W1:Y:S01]  /*1a540*/  SHFL.IDX PT, R21, R4, RZ, 0x1c1f ;  /* 0x001c1fff04157589 */ /* 0x000e6200000e0000 */
[----:B------:R-:W-:Y:S01]  /*1a550*/  LOP3.LUT R24, R25, 0x380, RZ, 0xc0, !PT ;  /* 0x0000038019187812 */ /* 0x000fe200078ec0ff */
[----:B------:R-:W-:Y:S01]  /*1a560*/  IMAD.X R29, RZ, RZ, R55, P3 ;  /* 0x000000ffff1d7224 */ /* 0x000fe200018e0637 */
[----:B------:R-:W-:Y:S01]  /*1a570*/  IADD3 R5, P3, R54, 0x7000, RZ ;  /* 0x0000700036057810 */ /* 0x000fe20007f7e0ff */
[----:B------:R-:W-:Y:S01]  /*1a580*/  SHFL.IDX PT, R44, R2, 0x1, 0x1c1f ;  /* 0x003c1f00022c7f89 */ /* 0x000fe200000e0000 */
[----:B------:R-:W-:-:S02]  /*1a590*/  SHF.R.U64 R24, R24, 0x3, RZ ;  /* 0x0000000318187819 */ /* 0x000fc400000012ff */
[----:B------:R-:W-:Y:S01]  /*1a5a0*/  LOP3.LUT R12, R13, 0x380, RZ, 0xc0, !PT ;  /* 0x000003800d0c7812 */ /* 0x000fe200078ec0ff */
[----:B------:R-:W3:Y:S01]  /*1a5b0*/  SHFL.IDX PT, R45, R4, 0x1, 0x1c1f ;  /* 0x003c1f00042d7f89 */ /* 0x000ee200000e0000 */
[----:B------:R-:W-:Y:S01]  /*1a5c0*/  LOP3.LUT R24, R24, R25, RZ, 0x3c, !PT ;  /* 0x0000001918187212 */ /* 0x000fe200078e3cff */
[--C-:B------:R-:W-:Y:S01]  /*1a5d0*/  IMAD.X R25, RZ, RZ, R55.reuse, P1 ;  /* 0x000000ffff197224 */ /* 0x100fe200008e0637 */
[----:B------:R-:W-:Y:S01]  /*1a5e0*/  SHF.R.U64 R12, R12, 0x3, RZ ;  /* 0x000000030c0c7819 */ /* 0x000fe200000012ff */
[--C-:B------:R-:W-:Y:S01]  /*1a5f0*/  IMAD.X R41, RZ, RZ, R55.reuse, P3 ;  /* 0x000000ffff297224 */ /* 0x100fe200018e0637 */
[----:B------:R-:W-:Y:S02]  /*1a600*/  LOP3.LUT R8, R7, 0x380, RZ, 0xc0, !PT ;  /* 0x0000038007087812 */ /* 0x000fe400078ec0ff */
[----:B------:R-:W-:Y:S01]  /*1a610*/  LOP3.LUT R12, R12, R13, RZ, 0x3c, !PT ;  /* 0x0000000d0c0c7212 */ /* 0x000fe200078e3cff */
[----:B------:R-:W-:Y:S01]  /*1a620*/  IMAD.X R13, RZ, RZ, R55, P4 ;  /* 0x000000ffff0d7224 */ /* 0x000fe200020e0637 */
[----:B------:R-:W-:-:S02]  /*1a630*/  IADD3 R33, P5, R54, 0x5000, RZ ;  /* 0x0000500036217810 */ /* 0x000fc40007fbe0ff */
[----:B------:R-:W-:Y:S02]  /*1a640*/  IADD3 R37, P4, R54, 0x6000, RZ ;  /* 0x0000600036257810 */ /* 0x000fe40007f9e0ff */
[----:B------:R-:W-:Y:S02]  /*1a650*/  SHF.R.U64 R8, R8, 0x3, RZ ;  /* 0x0000000308087819 */ /* 0x000fe400000012ff */
[----:B------:R-:W-:Y:S02]  /*1a660*/  LOP3.LUT R32, R33, 0x380, RZ, 0xc0, !PT ;  /* 0x0000038021207812 */ /* 0x000fe400078ec0ff */
[----:B------:R-:W-:Y:S02]  /*1a670*/  LOP3.LUT R36, R37, 0x380, RZ, 0xc0, !PT ;  /* 0x0000038025247812 */ /* 0x000fe400078ec0ff */
[----:B------:R-:W-:Y:S02]  /*1a680*/  LOP3.LUT R8, R8, R7, RZ, 0x3c, !PT ;  /* 0x0000000708087212 */ /* 0x000fe400078e3cff */
[----:B------:R-:W-:-:S02]  /*1a690*/  LOP3.LUT R7, R54, 0x380, RZ, 0xc0, !PT ;  /* 0x0000038036077812 */ /* 0x000fc400078ec0ff */
        /* <DEDUP_REMOVED lines=10> */
[----:B------:R-:W-:Y:S02]  /*1a740*/  SHF.R.S32.HI R50, RZ, 0x1f, R203 ;  /* 0x0000001fff327819 */ /* 0x000fe400000114cb */
[----:B--2---:R-:W-:-:S04]  /*1a750*/  IADD3 R6, R10, R200, RZ ;  /* 0x000000c80a067210 */ /* 0x004fc80007ffe0ff */
[C---:B------:R-:W-:Y:S01]  /*1a760*/  ISETP.GE.OR P1, PT, R6.reuse, R53, P0 ;  /* 0x000000350600720c */ /* 0x040fe20000726670 */
[----:B------:R-:W-:-:S05]  /*1a770*/  VIADD R0, R6, 0x8 ;  /* 0x0000000806007836 */ /* 0x000fca0000000000 */
[----:B------:R-:W-:Y:S02]  /*1a780*/  ISETP.GE.OR P0, PT, R0, R53, P0 ;  /* 0x000000350000720c */ /* 0x000fe40000706670 */
[----:B------:R-:W-:-:S04]  /*1a790*/  LOP3.LUT R0, R5, 0x380, RZ, 0xc0, !PT ;  /* 0x0000038005007812 */ /* 0x000fc800078ec0ff */
[----:B------:R-:W-:Y:S01]  /*1a7a0*/  SHF.R.U64 R0, R0, 0x3, RZ ;  /* 0x0000000300007819 */ /* 0x000fe200000012ff */
[----:B-1----:R1:W-:Y:S03]  /*1a7b0*/  @!P1 ST.E desc[UR60][R20.64], R88 ;  /* 0x0000005814009985 */ /* 0x0023e6000c10193c */
[----:B------:R-:W-:Y:S01]  /*1a7c0*/  LOP3.LUT R40, R0, R5, RZ, 0x3c, !PT ;  /* 0x0000000500287212 */ /* 0x000fe200078e3cff */
[----:B------:R-:W-:Y:S02]  /*1a7d0*/  IMAD R0, R3, UR4, RZ ;  /* 0x0000000403007c24 */ /* 0x000fe4000f8e02ff */
[----:B---3--:R2:W-:Y:S01]  /*1a7e0*/  @!P0 ST.E desc[UR60][R44.64], R89 ;  /* 0x000000592c008985 */ /* 0x0085e2000c10193c */
[----:B------:R-:W-:-:S03]  /*1a7f0*/  IMAD.WIDE.U32 R2, R47, UR4, RZ ;  /* 0x000000042f027c25 */ /* 0x000fc6000f8e00ff */
[----:B------:R3:W5:Y:S01]  /*1a800*/  LD.E.128 R4, desc[UR60][R54.64] ;  /* 0x0000003c36047980 */ /* 0x000762000c101d00 */
[----:B-1----:R-:W-:Y:S01]  /*1a810*/  IMAD R21, R47, UR5, R0 ;  /* 0x000000052f157c24 */ /* 0x002fe2000f8e0200 */
[----:B------:R-:W-:Y:S02]  /*1a820*/  ULDC.64 UR4, c[0x0][0xae8] ;  /* 0x0002ba0000047ab9 */ /* 0x000fe40000000a00 */
[----:B------:R-:W5:Y:S01]  /*1a830*/  LD.E.128 R8, desc[UR60][R8.64] ;  /* 0x0000003c08087980 */ /* 0x000f62000c101d00 */
[----:B--2---:R-:W1:Y:S01]  /*1a840*/  @P2 LDC R45, c[0x0][0xbf0] ;  /* 0x0002fc00ff2d2b82 */ /* 0x004e620000000800 */
[----:B------:R-:W-:Y:S01]  /*1a850*/  IMAD.IADD R3, R3, 0x1, R21 ;  /* 0x0000000103037824 */ /* 0x000fe200078e0215 */
[----:B------:R-:W-:Y:S01]  /*1a860*/  LEA R21, R212, R222, 0x5 ;  /* 0x000000ded4157211 */ /* 0x000fe200078e28ff */
[----:B------:R-:W-:Y:S01]  /*1a870*/  IMAD R0, R46, UR4, RZ ;  /* 0x000000042e007c24 */ /* 0x000fe2000f8e02ff */
[----:B------:R-:W5:Y:S03]  /*1a880*/  LD.E.128 R12, desc[UR60][R12.64] ;  /* 0x0000003c0c0c7980 */ /* 0x000f66000c101d00 */
[----:B------:R-:W-:Y:S01]  /*1a890*/  IMAD.IADD R44, R200, 0x1, R21 ;  /* 0x00000001c82c7824 */ /* 0x000fe200078e0215 */
[----:B------:R-:W5:Y:S01]  /*1a8a0*/  LD.E.128 R24, desc[UR60][R24.64] ;  /* 0x0000003c18187980 */ /* 0x000f62000c101d00 */
[----:B------:R-:W-:-:S02]  /*1a8b0*/  IMAD R21, R213, UR5, R0 ;  /* 0x00000005d5157c24 */ /* 0x000fc4000f8e0200 */
[----:B------:R-:W-:Y:S01]  /*1a8c0*/  IMAD.WIDE.U32 R2, R213, UR4, R2 ;  /* 0x00000004d5027c25 */ /* 0x000fe2000f8e0002 */
[----:B------:R-:W-:Y:S01]  /*1a8d0*/  ULDC.64 UR4, c[0x0][0xaf0] ;  /* 0x0002bc0000047ab9 */ /* 0x000fe20000000a00 */
[----:B------:R-:W5:Y:S02]  /*1a8e0*/  LD.E.128 R28, desc[UR60][R28.64] ;  /* 0x0000003c1c1c7980 */ /* 0x000f64000c101d00 */
[----:B0-----:R-:W-:Y:S02]  /*1a8f0*/  @P2 IMAD.HI.U32 R0, R44, R57, RZ ;  /* 0x000000392c002227 */ /* 0x001fe400078e00ff */
[----:B------:R-:W5:Y:S02]  /*1a900*/  LD.E.128 R32, desc[UR60][R32.64] ;  /* 0x0000003c20207980 */ /* 0x000f64000c101d00 */
[----:B------:R-:W-:Y:S02]  /*1a910*/  IMAD.IADD R3, R3, 0x1, R21 ;  /* 0x0000000103037824 */ /* 0x000fe400078e0215 */
[----:B------:R-:W-:Y:S01]  /*1a920*/  IMAD.MOV.U32 R21, RZ, RZ, R44 ;  /* 0x000000ffff157224 */ /* 0x000fe200078e002c */
[----:B------:R-:W5:Y:S01]  /*1a930*/  LD.E.128 R36, desc[UR60][R36.64] ;  /* 0x0000003c24247980 */ /* 0x000f62000c101d00 */
[----:B------:R-:W-:Y:S01]  /*1a940*/  IMAD R20, R221, UR4, RZ ;  /* 0x00000004dd147c24 */ /* 0x000fe2000f8e02ff */
[----:B-1----:R-:W-:Y:S01]  /*1a950*/  @P2 SHF.R.U32.HI R21, RZ, R45, R0 ;  /* 0x0000002dff152219 */ /* 0x002fe20000011600 */
[C---:B------:R-:W-:Y:S01]  /*1a960*/  IMAD.WIDE.U32 R2, R51.reuse, UR4, R2 ;  /* 0x0000000433027c25 */ /* 0x040fe2000f8e0002 */
[----:B------:R-:W5:Y:S02]  /*1a970*/  LD.E.128 R40, desc[UR60][R40.64] ;  /* 0x0000003c28287980 */ /* 0x000f64000c101d00 */
[--C-:B------:R-:W-:Y:S01]  /*1a980*/  SHF.R.S32.HI R0, RZ, 0x1f, R21.reuse ;  /* 0x0000001fff007819 */ /* 0x100fe20000011415 */
        /* <DEDUP_REMOVED lines=24> */
[----:B------:R-:W-:Y:S01]  /*1ab10*/  ULDC.64 UR4, c[0x0][0xa80] ;  /* 0x0002a00000047ab9 */ /* 0x000fe20000000a00 */
[----:B------:R-:W-:Y:S01]  /*1ab20*/  IADD3 R0, R18, 0x22820, RZ ;  /* 0x0002282012007810 */ /* 0x000fe20007ffe0ff */
[----:B------:R-:W-:Y:S01]  /*1ab30*/  IMAD.IADD R3, R3, 0x1, R21 ;  /* 0x0000000103037824 */ /* 0x000fe200078e0215 */
[----:B------:R-:W-:Y:S01]  /*1ab40*/  LEA R44, P3, R2, UR4, 0x1 ;  /* 0x00000004022c7c11 */ /* 0x000fe2000f8608ff */
[----:B------:R-:W-:Y:S01]  /*1ab50*/  VIADD R20, R200, 0x40 ;  /* 0x00000040c8147836 */ /* 0x000fe20000000000 */
[----:B------:R-:W-:-:S02]  /*1ab60*/  PRMT R0, RZ, 0x654, R0 ;  /* 0x00000654ff007816 */ /* 0x000fc40000000000 */
        /* <DEDUP_REMOVED lines=9> */
[-C--:B-1----:R-:W-:Y:S02]  /*1ac00*/  @!P2 LEA R2, P4, R203, R20.reuse, 0x1 ;  /* 0x00000014cb02a211 */ /* 0x082fe400078808ff */
[----:B------:R-:W-:Y:S02]  /*1ac10*/  @!P3 LEA R20, P5, R211, R20, 0x1 ;  /* 0x00000014d314b211 */ /* 0x000fe400078a08ff */
[-C--:B0-----:R-:W-:Y:S02]  /*1ac20*/  @!P2 LEA.HI.X R3, R203, R0.reuse, R50, 0x1, P4 ;  /* 0x00000000cb03a211 */ /* 0x081fe400020f0c32 */
[----:B------:R-:W-:-:S03]  /*1ac30*/  @!P3 LEA.HI.X R21, R211, R0, R48, 0x1, P5 ;  /* 0x00000000d315b211 */ /* 0x000fc600028f0c30 */
[----:B-----5:R2:W-:Y:S04]  /*1ac40*/  @!P2 ST.E.128 desc[UR60][R2.64], R4 ;  /* 0x000000040200a985 */ /* 0x0205e8000c101d3c */
[----:B------:R2:W-:Y:S02]  /*1ac50*/  @!P3 ST.E.128 desc[UR60][R20.64], R28 ;  /* 0x0000001c1400b985 */ /* 0x0005e4000c101d3c */
.L_x_10067:
[----:B------:R-:W-:Y:S05]  /*1ac60*/  BSYNC B1 ;  /* 0x0000000000017941 */ /* 0x000fea0003800000 */
.L_x_10066:
[----:B0-----:R0:W4:Y:S01]  /*1ac70*/  SHFL.IDX PT, R0, R45, 0x1, 0x181f ;  /* 0x00381f002d007f89 */ /* 0x00112200000e0000 */
[----:B------:R-:W-:Y:S03]  /*1ac80*/  BSSY B1, `(.L_x_10068) ;  /* 0x000000c000017945 */ /* 0x000fe60003800000 */
[----:B--2--5:R0:W2:Y:S01]  /*1ac90*/  SHFL.IDX PT, R4, R44, 0x1, 0x181f ;  /* 0x00381f002c047f89 */ /* 0x0240a200000e0000 */
        /* <DEDUP_REMOVED lines=8> */
[----:B------:R2:W-:Y:S04]  /*1ad20*/  @!P3 ST.E.128 desc[UR60][R2.64], R8 ;  /* 0x000000080200b985 */ /* 0x0005e8000c101d3c */
[----:B------:R2:W-:Y:S02]  /*1ad30*/  @!P4 ST.E.128 desc[UR60][R4.64], R32 ;  /* 0x000000200400c985 */ /* 0x0005e4000c101d3c */
.L_x_10069:
[----:B------:R-:W-:Y:S05]  /*1ad40*/  BSYNC B1 ;  /* 0x0000000000017941 */ /* 0x000fea0003800000 */
.L_x_10068:
[----:B----4-:R4:W0:Y:S01]  /*1ad50*/  SHFL.IDX PT, R0, R45, 0x2, 0x181f ;  /* 0x00581f002d007f89 */ /* 0x01082200000e0000 */
[----:B------:R-:W-:Y:S03]  /*1ad60*/  BSSY B1, `(.L_x_10070) ;  /* 0x000000c000017945 */ /* 0x000fe60003800000 */
[----:B--2---:R4:W2:Y:S01]  /*1ad70*/  SHFL.IDX PT, R4, R44, 0x2, 0x181f ;  /* 0x00581f002c047f89 */ /* 0x0048a200000e0000 */
        /* <DEDUP_REMOVED lines=8> */
[----:B------:R0:W-:Y:S04]  /*1ae00*/  @!P2 ST.E.128 desc[UR60][R2.64], R12 ;  /* 0x0000000c0200a985 */ /* 0x0001e8000c101d3c */
[----:B------:R0:W-:Y:S02]  /*1ae10*/  @!P3 ST.E.128 desc[UR60][R4.64], R36 ;  /* 0x000000240400b985 */ /* 0x0001e4000c101d3c */
.L_x_10071:
[----:B------:R-:W-:Y:S05]  /*1ae20*/  BSYNC B1 ;  /* 0x0000000000017941 */ /* 0x000fea0003800000 */
.L_x_10070:
[----:B0-----:R-:W-:Y:S01]  /*1ae30*/  VIADD R0, R200, 0x60 ;  /* 0x00000060c8007836 */ /* 0x001fe20000000000 */
[----:B--2---:R2:W0:Y:S04]  /*1ae40*/  SHFL.IDX PT, R4, R45, 0x3, 0x181f ;  /* 0x00781f002d047f89 */ /* 0x00442800000e0000 */
[----:B------:R-:W-:Y:S01]  /*1ae50*/  ISETP.GE.AND P0, PT, R0, R53, PT ;  /* 0x000000350000720c */ /* 0x000fe20003f06270 */
[----:B---34-:R-:W3:-:S12]  /*1ae60*/  SHFL.IDX PT, R44, R44, 0x3, 0x181f ;  /* 0x00781f002c2c7f89 */ /* 0x018ed800000e0000 */
[----:B--2---:R-:W-:Y:S05]  /*1ae70*/  @P0 BRA `(.L_x_10072) ;  /* 0x0000000c00200947 */ /* 0x004fea0003800000 */
[----:B------:R-:W-:Y:S02]  /*1ae80*/  ULDC UR4, c[0x0][0xac8] ;  /* 0x0002b20000047ab9 */ /* 0x000fe40000000800 */
[----:B------:R-:W-:-:S13]  /*1ae90*/  ISETP.GE.AND P1, PT, R203, UR4, PT ;  /* 0x00000004cb007c0c */ /* 0x000fda000bf26270 */
[----:B---3--:R-:W-:-:S04]  /*1aea0*/  @!P1 LEA R2, P0, R203, R44, 0x1 ;  /* 0x0000002ccb029211 */ /* 0x008fc800078008ff */
[----:B0-----:R-:W-:Y:S02]  /*1aeb0*/  @!P1 LEA.HI.X R3, R203, R4, R50, 0x1, P0 ;  /* 0x00000004cb039211 */ /* 0x001fe400000f0c32 */
[----:B------:R-:W-:-:S03]  /*1aec0*/  ISETP.GE.AND P0, PT, R211, UR4, PT ;  /* 0x00000004d3007c0c */ /* 0x000fc6000bf06270 */
[----:B------:R2:W-:Y:S10]  /*1aed0*/  @!P1 ST.E.128 desc[UR60][R2.64], R24 ;  /* 0x0000001802009985 */ /* 0x0005f4000c101d3c */
[----:B------:R-:W-:Y:S05]  /*1aee0*/  @P0 BRA `(.L_x_10072) ;  /* 0x0000000c00040947 */ /* 0x000fea0003800000 */
[----:B--2---:R-:W-:-:S04]  /*1aef0*/  LEA R2, P0, R211, R44, 0x1 ;  /* 0x0000002cd3027211 */ /* 0x004fc800078008ff */
[----:B------:R-:W-:-:S05]  /*1af00*/  LEA.HI.X R3, R211, R4, R48, 0x1, P0 ;  /* 0x00000004d3037211 */ /* 0x000fca00000f0c30 */
[----:B------:R4:W-:Y:S01]  /*1af10*/  ST.E.128 desc[UR60][R2.64], R40 ;  /* 0x0000002802007985 */ /* 0x0009e2000c101d3c */
[----:B------:R-:W-:Y:S05]  /*1af20*/  BRA `(.L_x_10072) ;  /* 0x0000000800f47947 */ /* 0x000fea0003800000 */
.L_x_10063:
        /* <DEDUP_REMOVED lines=14> */
[----:B------:R-:W-:Y:S01]  /*1b010*/  IMAD.U32 R6, RZ, RZ, UR4 ;  /* 0x00000004ff067e24 */ /* 0x000fe2000f8e00ff */
        /* <DEDUP_REMOVED lines=12> */
.L_x_10073:
        /* <DEDUP_REMOVED lines=8> */
[----:B-----5:R-:W-:Y:S01]  /*1b160*/  IMAD R2, R6, R12, RZ ;  /* 0x0000000c06027224 */ /* 0x020fe200078e02ff */
[----:B---3--:R-:W-:-:S04]  /*1b170*/  IADD3 R9, R200, -0x80, R3 ;  /* 0xffffff80c8097810 */ /* 0x008fc80007ffe003 */
        /* <DEDUP_REMOVED lines=9> */
[----:B------:R-:W3:Y:S01]  /*1b210*/  @P0 LDC R4, c[0x0][0xbec] ;  /* 0x0002fb00ff040b82 */ /* 0x000ee20000000800 */
[----:B------:R-:W-:Y:S01]  /*1b220*/  IMAD R7, R213, UR5, R8 ;  /* 0x00000005d5077c24 */ /* 0x000fe2000f8e0208 */
[----:B------:R-:W-:-:S03]  /*1b230*/  ULDC.64 UR4, c[0x0][0xb98] ;  /* 0x0002e60000047ab9 */ /* 0x000fc60000000a00 */
[----:B------:R-:W-:-:S03]  /*1b240*/  IMAD.IADD R3, R3, 0x1, R7 ;  /* 0x0000000103037824 */ /* 0x000fc600078e0207 */
[----:B------:R-:W5:Y:S01]  /*1b250*/  @P0 LDC R15, c[0x0][0xbf0] ;  /* 0x0002fc00ff0f0b82 */ /* 0x000f620000000800 */
[----:B------:R-:W-:-:S04]  /*1b260*/  IMAD.WIDE.U32 R2, R13, UR4, R2 ;  /* 0x000000040d027c25 */ /* 0x000fc8000f8e0002 */
[----:B---3--:R-:W-:-:S05]  /*1b270*/  @P0 IMAD.HI.U32 R4, R9, R4, RZ ;  /* 0x0000000409040227 */ /* 0x008fca00078e00ff */
[----:B-----5:R-:W-:Y:S01]  /*1b280*/  @P0 SHF.R.U32.HI R5, RZ, R15, R4 ;  /* 0x0000000fff050219 */ /* 0x020fe20000011604 */
        /* <DEDUP_REMOVED lines=18> */
.L_x_10075:
[----:B------:R-:W-:Y:S05]  /*1b3b0*/  BSYNC B1 ;  /* 0x0000000000017941 */ /* 0x000fea0003800000 */
.L_x_10074:
[----:B------:R-:W-:Y:S01]  /*1b3c0*/  ULDC.64 UR4, c[0x0][0xaa0] ;  /* 0x0002a80000047ab9 */ /* 0x000fe20000000a00 */
[----:B------:R-:W-:Y:S02]  /*1b3d0*/  IMAD R7, R212, 0x20, R222 ;  /* 0x00000020d4077824 */ /* 0x000fe400078e02de */
[----:B---3--:R-:W-:Y:S02]  /*1b3e0*/  IMAD R3, R11, UR4, RZ ;  /* 0x000000040b037c24 */ /* 0x008fe4000f8e02ff */
[----:B------:R-:W-:Y:S02]  /*1b3f0*/  IMAD.IADD R9, R200, 0x1, R7 ;  /* 0x00000001c8097824 */ /* 0x000fe400078e0207 */
[C---:B------:R-:W-:Y:S02]  /*1b400*/  IMAD R5, R0.reuse, UR5, R3 ;  /* 0x0000000500057c24 */ /* 0x040fe4000f8e0203 */
[----:B------:R-:W-:Y:S01]  /*1b410*/  IMAD.WIDE.U32 R2, R0, UR4, RZ ;  /* 0x0000000400027c25 */ /* 0x000fe2000f8e00ff */
[----:B------:R-:W-:-:S03]  /*1b420*/  ULDC.64 UR4, c[0x0][0xae8] ;  /* 0x0002ba0000047ab9 */ /* 0x000fc60000000a00 */
[----:B------:R-:W-:Y:S01]  /*1b430*/  IMAD.IADD R3, R3, 0x1, R5 ;  /* 0x0000000103037824 */ /* 0x000fe200078e0205 */
[----:B------:R-:W-:Y:S01]  /*1b440*/  MOV R5, R9 ;  /* 0x0000000900057202 */ /* 0x000fe20000000f00 */
[----:B------:R-:W-:Y:S02]  /*1b450*/  IMAD R4, R10, UR4, RZ ;  /* 0x000000040a047c24 */ /* 0x000fe4000f8e02ff */
[----:B--2---:R-:W-:-:S04]  /*1b460*/  @P2 IMAD.HI.U32 R0, R9, R14, RZ ;  /* 0x0000000e09002227 */ /* 0x004fc800078e00ff */
        /* <DEDUP_REMOVED lines=28> */
[----:B------:R2:W3:Y:S04]  /*1b630*/  SHFL.IDX PT, R0, R3, RZ, 0x181f ;  /* 0x00181fff03007589 */ /* 0x0004e800000e0000 */
[----:B------:R2:W4:Y:S02]  /*1b640*/  SHFL.IDX PT, R14, R2, RZ, 0x181f ;  /* 0x00181fff020e7589 */ /* 0x00052400000e0000 */
.L_x_10321:
        /* <DEDUP_REMOVED lines=16> */
.L_x_10078:
[----:B------:R-:W-:Y:S05]  /*1b750*/  BSYNC B1 ;  /* 0x0000000000017941 */ /* 0x000fea0003800000 */
.L_x_10077:
[----:B------:R-:W-:-:S03]  /*1b760*/  UMOV UR4, 0xffffffff ;  /* 0xffffffff00047882 */ /* 0x000fc60000000000 */
[----:B------:R-:W-:Y:S05]  /*1b770*/  BRA.DIV UR4, `(.L_x_10079) ;  /* 0x000000ae046c7947 */ /* 0x000fea000b800000 */
[----:B---3--:R3:W0:Y:S04]  /*1b780*/  SHFL.IDX PT, R0, R3, 0x1, 0x181f ;  /* 0x00381f0003007f89 */ /* 0x00862800000e0000 */
[----:B----4-:R3:W4:Y:S02]  /*1b790*/  SHFL.IDX PT, R14, R2, 0x1, 0x181f ;  /* 0x00381f00020e7f89 */ /* 0x01072400000e0000 */
.L_x_10325:
        /* <DEDUP_REMOVED lines=15> */
.L_x_10081:
[----:B------:R-:W-:Y:S05]  /*1b890*/  BSYNC B1 ;  /* 0x0000000000017941 */ /* 0x000fea0003800000 */
.L_x_10080:
[----:B------:R-:W-:-:S03]  /*1b8a0*/  UMOV UR4, 0xffffffff ;  /* 0xffffffff00047882 */ /* 0x000fc60000000000 */
[----:B------:R-:W-:Y:S05]  /*1b8b0*/  BRA.DIV UR4, `(.L_x_10082) ;  /* 0x000000ae04647947 */ /* 0x000fea000b800000 */
[----:B0-----:R0:W0:Y:S04]  /*1b8c0*/  SHFL.IDX PT, R0, R3, 0x2, 0x181f ;  /* 0x00581f0003007f89 */ /* 0x00102800000e0000 */
[----:B----4-:R4:W0:Y:S02]  /*1b8d0*/  SHFL.IDX PT, R14, R2, 0x2, 0x181f ;  /* 0x00581f00020e7f89 */ /* 0x01082400000e0000 */
.L_x_10329:
        /* <DEDUP_REMOVED lines=15> */
.L_x_10084:
[----:B------:R-:W-:Y:S05]  /*1b9d0*/  BSYNC B1 ;  /* 0x0000000000017941 */ /* 0x000fea0003800000 */
.L_x_10083:
[----:B------:R-:W-:-:S03]  /*1b9e0*/  UMOV UR4, 0xffffffff ;  /* 0xffffffff00047882 */ /* 0x000fc60000000000 */
[----:B------:R-:W-:Y:S05]  /*1b9f0*/  BRA.DIV UR4, `(.L_x_10085) ;  /* 0x000000ae045c7947 */ /* 0x000fea000b800000 */
[----:B0-----:R0:W0:Y:S04]  /*1ba00*/  SHFL.IDX PT, R0, R3, 0x3, 0x181f ;  /* 0x00781f0003007f89 */ /* 0x00102800000e0000 */
[----:B------:R0:W0:Y:S02]  /*1ba10*/  SHFL.IDX PT, R14, R2, 0x3, 0x181f ;  /* 0x00781f00020e7f89 */ /* 0x00002400000e0000 */
.L_x_10333:
[----:B0-234-:R-:W-:-:S04]  /*1ba20*/  IADD3 R2, R200, 0x60, RZ ;  /* 0x00000060c8027810 */ /* 0x01dfc80007ffe0ff */
        /* <DEDUP_REMOVED lines=13> */
.L_x_10072:
[----:B------:R-:W-:Y:S05]  /*1bb00*/  BSYNC B0 ;  /* 0x0000000000007941 */ /* 0x000fea0003800000 */
.L_x_10062:
[----:B------:R-:W-:Y:S02]  /*1bb10*/  ULDC UR4, c[0x0][0xc3c] ;  /* 0x00030f0000047ab9 */ /* 0x000fe40000000800 */
[----:B-1----:R-:W-:-:S13]  /*1bb20*/  ISETP.GE.AND P0, PT, R191, UR4, PT ;  /* 0x00000004bf007c0c */ /* 0x002fda000bf06270 */
[----:B------:R-:W-:Y:S05]  /*1bb30*/  @!P0 BRA `(.L_x_10086) ;  /* 0xfffffe54003c8947 */ /* 0x000fea000383ffff */
[----:B------:R-:W-:Y:S05]  /*1bb40*/  BRA `(.L_x_9906) ;  /* 0x00000080007c7947 */ /* 0x000fea0003800000 */
.L_x_9904:
        /* <DEDUP_REMOVED lines=52> */
[----:B------:R-:W-:Y:S01]  /*1be90*/  MOV R4, R3 ;  /* 0x0000000300047202 */ /* 0x000fe20000000f00 */
[----:B------:R-:W-:Y:S01]  /*1bea0*/  UMOV UR4, URZ ;  /* 0x0000003f00047c82 */ /* 0x000fe20008000000 */
[----:B------:R-:W-:Y:S01]  /*1beb0*/  ULDC UR7, c[0x0][0xc3c] ;  /* 0x00030f0000077ab9 */ /* 0x000fe20000000800 */
[----:B------:R-:W-:-:S05]  /*1bec0*/  ULDC UR5, c[0x0][0xc38] ;  /* 0x00030e0000057ab9 */ /* 0x000fca0000000800 */
.L_x_10092:
        /* <DEDUP_REMOVED lines=12> */
.L_x_10091:
[----:B------:R-:W-:Y:S05]  /*1bf90*/  BSYNC B0 ;  /* 0x0000000000007941 */ /* 0x000fea0003800000 */
.L_x_10090:
        /* <DEDUP_REMOVED lines=17> */
[----:B------:R-:W-:-:S04]  /*1c0b0*/  IADD3 R4, R3, R4, RZ ;  /* 0x0000000403047210 */ /* 0x000fc80007ffe0ff */
[----:B------:R-:W-:-:S13]  /*1c0c0*/  ISETP.GT.AND P6, PT, R4, UR6, PT ;  /* 0x0000000604007c0c */ /* 0x000fda000bfc4270 */
[----:B------:R-:W-:Y:S05]  /*1c0d0*/  @!P6 BRA `(.L_x_10092) ;  /* 0xfffffffc007ce947 */ /* 0x000fea000383ffff */
.L_x_10088:
        /* <DEDUP_REMOVED lines=20> */
.L_x_10093:
        /* <DEDUP_REMOVED lines=37> */
[----:B0-----:R-:W-:-:S05]  /*1c470*/  IADD3 R10, RZ, -R3, RZ ;  /* 0x80000003ff0a7210 */ /* 0x001fca0007ffe0ff */
        /* <DEDUP_REMOVED lines=22> */
.L_x_10089:
[----:B------:R-:W-:Y:S02]  /*1c5e0*/  IMAD.MOV.U32 R17, RZ, RZ, RZ ;  /* 0x000000ffff117224 */ /* 0x000fe400078e00ff */
[----:B------:R-:W-:Y:S02]  /*1c5f0*/  IMAD.U32 R16, RZ, RZ, UR6 ;  /* 0x00000006ff107e24 */ /* 0x000fe4000f8e00ff */
[----:B------:R-:W-:-:S07]  /*1c600*/  IMAD.MOV.U32 R18, RZ, RZ, RZ ;  /* 0x000000ffff127224 */ /* 0x000fce00078e00ff */
.L_x_10094:
[----:B------:R-:W-:-:S13]  /*1c610*/  ISETP.NE.AND P0, PT, R5, RZ, PT ;  /* 0x000000ff0500720c */ /* 0x000fda0003f05270 */
[----:B------:R-:W0:Y:S01]  /*1c620*/  @!P0 S2R R3, SR_CgaCtaId ;  /* 0x0000000000038919 */ /* 0x000e220000008800 */
[----:B------:R-:W-:-:S04]  /*1c630*/  @!P0 MOV R0, 0x400 ;  /* 0x0000040000008802 */ /* 0x000fc80000000f00 */
[----:B0-----:R-:W-:-:S05]  /*1c640*/  @!P0 LEA R0, R3, R0, 0x18 ;  /* 0x0000000003008211 */ /* 0x001fca00078ec0ff */
[----:B------:R2:W-:Y:S01]  /*1c650*/  @!P0 STS.128 [R0+0x228d0], R16 ;  /* 0x0228d01000008388 */ /* 0x0005e20000000c00 */
[----:B------:R-:W-:Y:S06]  /*1c660*/  BAR.ARV 0x5, 0x180 ;  /* 0x0146000000007b1d */ /* 0x000fec0000002000 */
.L_x_10087:
        /* <DEDUP_REMOVED lines=10> */
[----:B------:R-:W-:Y:S01]  /*1c710*/  MOV R22, 0x400 ;  /* 0x0000040000167802 */ /* 0x000fe20000000f00 */
[C---:B-1----:R-:W-:Y:S01]  /*1c720*/  IMAD.SHL.U32 R28, R14.reuse, 0x80, RZ ;  /* 0x000000800e1c7824 */ /* 0x042fe200078e00ff */
[C---:B------:R-:W-:Y:S01]  /*1c730*/  LOP3.LUT R13, R14.reuse, 0x7f, RZ, 0xc0, !PT ;  /* 0x0000007f0e0d7812 */ /* 0x040fe200078ec0ff */
[C---:B0-----:R-:W-:Y:S01]  /*1c740*/  IMAD.SHL.U32 R0, R14.reuse, 0x10, RZ ;  /* 0x000000100e007824 */ /* 0x041fe200078e00ff */
[----:B------:R-:W-:Y:S01]  /*1c750*/  SHF.R.U32.HI R3, RZ, 0x1, R14 ;  /* 0x00000001ff037819 */ /* 0x000fe2000001160e */
[----:B------:R-:W-:Y:S01]  /*1c760*/  IMAD.SHL.U32 R4, R14, 0x20, RZ ;  /* 0x000000200e047824 */ /* 0x000fe200078e00ff */
[----:B------:R-:W-:Y:S02]  /*1c770*/  LOP3.LUT R2, R28, 0x380, RZ, 0xc0, !PT ;  /* 0x000003801c027812 */ /* 0x000fe400078ec0ff */
[----:B------:R-:W-:Y:S01]  /*1c780*/  SHF.L.U32 R6, R13, 0x4, RZ ;  /* 0x000000040d067819 */ /* 0x000fe200000006ff */
[----:B------:R-:W-:Y:S01]  /*1c790*/  IMAD.SHL.U32 R9, R14, 0x2, RZ ;  /* 0x000000020e097824 */ /* 0x000fe200078e00ff */
[----:B------:R-:W-:-:S02]  /*1c7a0*/  LOP3.LUT R8, R0, 0x3f0, RZ, 0xc0, !PT ;  /* 0x000003f000087812 */ /* 0x000fc400078ec0ff */
[----:B------:R-:W-:Y:S02]  /*1c7b0*/  LOP3.LUT R3, R2, 0x30, R3, 0xf8, !PT ;  /* 0x0000003002037812 */ /* 0x000fe400078ef803 */
[----:B------:R-:W-:Y:S02]  /*1c7c0*/  LOP3.LUT R5, R4, 0x80, RZ, 0xc0, !PT ;  /* 0x0000008004057812 */ /* 0x000fe400078ec0ff */
[----:B------:R-:W-:Y:S01]  /*1c7d0*/  LOP3.LUT R7, R6, 0x600, RZ, 0xc0, !PT ;  /* 0x0000060006077812 */ /* 0x000fe200078ec0ff */
[C---:B------:R-:W-:Y:S01]  /*1c7e0*/  IMAD.SHL.U32 R10, R14.reuse, 0x4, RZ ;  /* 0x000000040e0a7824 */ /* 0x040fe200078e00ff */
[----:B------:R-:W-:Y:S02]  /*1c7f0*/  LOP3.LUT P0, RZ, R14, 0x4, RZ, 0xc0, !PT ;  /* 0x000000040eff7812 */ /* 0x000fe4000780c0ff */
[----:B------:R-:W-:Y:S02]  /*1c800*/  LOP3.LUT R9, R8, 0x70, R9, 0x78, !PT ;  /* 0x0000007008097812 */ /* 0x000fe400078e7809 */
[----:B------:R-:W-:-:S02]  /*1c810*/  LOP3.LUT R3, R3, 0x70, R0, 0x78, !PT ;  /* 0x0000007003037812 */ /* 0x000fc400078e7800 */
[----:B------:R-:W-:Y:S02]  /*1c820*/  LOP3.LUT R5, R5, 0x10, R14, 0xf8, !PT ;  /* 0x0000001005057812 */ /* 0x000fe400078ef80e */
[----:B------:R-:W-:Y:S02]  /*1c830*/  LOP3.LUT R7, R7, 0x60, R4, 0xf8, !PT ;  /* 0x0000006007077812 */ /* 0x000fe400078ef804 */
[----:B------:R-:W-:Y:S02]  /*1c840*/  LOP3.LUT R11, R9, 0x400, R6, 0xf8, !PT ;  /* 0x00000400090b7812 */ /* 0x000fe400078ef806 */
[----:B------:R-:W-:Y:S02]  /*1c850*/  LOP3.LUT R28, R3, 0xc00, R28, 0xf8, !PT ;  /* 0x00000c00031c7812 */ /* 0x000fe400078ef81c */
[----:B------:R-:W-:Y:S02]  /*1c860*/  LOP3.LUT R5, R5, 0x10, R10, 0x78, !PT ;  /* 0x0000001005057812 */ /* 0x000fe400078e780a */
[----:B------:R-:W-:Y:S01]  /*1c870*/  LOP3.LUT R24, R7, 0x100, R4, 0xf8, !PT ;  /* 0x0000010007187812 */ /* 0x000fe200078ef804 */
[----:B------:R-:W-:Y:S01]  /*1c880*/  STL [R1+0x24], R11 ;  /* 0x0000240b01007387 */ /* 0x000fe20000100800 */
[----:B---3--:R-:W-:Y:S01]  /*1c890*/  IMAD.U32 R4, RZ, RZ, UR4 ;  /* 0x00000004ff047e24 */ /* 0x008fe2000f8e00ff */
[----:B------:R-:W-:-:S02]  /*1c8a0*/  SHF.R.U32.HI R2, RZ, 0x3, R13 ;  /* 0x00000003ff027819 */ /* 0x000fc4000001160d */
[----:B------:R-:W-:Y:S02]  /*1c8b0*/  LOP3.LUT R24, R24, R5, RZ, 0xfc, !PT ;  /* 0x0000000518187212 */ /* 0x000fe400078efcff */
        /* <DEDUP_REMOVED lines=27> */
.L_x_10203:
[----:B0----5:R-:W0:Y:S02]  /*1ca70*/  LDC.64 R26, c[0x0][0xc88] ;  /* 0x00032200ff1a7b82 */ /* 0x021e240000000a00 */
[----:B0-----:R-:W-:-:S06]  /*1ca80*/  IMAD.WIDE R26, R19, 0x4, R26 ;  /* 0x00000004131a7825 */ /* 0x001fcc00078e021a */
[----:B--2---:R-:W2:Y:S01]  /*1ca90*/  LDG.E R26, desc[UR60][R26.64] ;  /* 0x0000003c1a1a7981 */ /* 0x004ea2000c1e1900 */
[----:B------:R-:W-:Y:S05]  /*1caa0*/  YIELD ;  /* 0x0000000000007946 */ /* 0x000fea0003800000 */
[----:B------:R-:W-:Y:S01]  /*1cab0*/  ULDC.64 UR4, c[0x0][0xa28] ;  /* 0x00028a0000047ab9 */ /* 0x000fe20000000a00 */
[----:B------:R-:W-:Y:S01]  /*1cac0*/  IMAD.MOV.U32 R9, RZ, RZ, RZ ;  /* 0x000000ffff097224 */ /* 0x000fe200078e00ff */
[----:B------:R-:W-:Y:S01]  /*1cad0*/  ISETP.NE.U32.AND P0, PT, RZ, UR4, PT ;  /* 0x00000004ff007c0c */ /* 0x000fe2000bf05070 */
[----:B------:R-:W-:Y:S01]  /*1cae0*/  ULDC.64 UR6, c[0x0][0xa10] ;  /* 0x0002840000067ab9 */ /* 0x000fe20000000a00 */
[----:B------:R-:W-:Y:S01]  /*1caf0*/  IMAD.MOV.U32 R32, RZ, RZ, RZ ;  /* 0x000000ffff207224 */ /* 0x000fe200078e00ff */
[----:B------:R-:W-:Y:S01]  /*1cb00*/  ULDC.64 UR8, c[0x0][0xa18] ;  /* 0x0002860000087ab9 */ /* 0x000fe20000000a00 */
[----:B------:R-:W-:-:S02]  /*1cb10*/  ISETP.NE.AND.EX P0, PT, RZ, UR5, PT, P0 ;  /* 0x00000005ff007c0c */ /* 0x000fc4000bf05300 */
[----:B--23--:R-:W-:-:S11]  /*1cb20*/  SHF.R.S32.HI R0, RZ, 0x1f, R26 ;  /* 0x0000001fff007819 */ /* 0x00cfd6000001141a */
        /* <DEDUP_REMOVED lines=40> */
[----:B--2---:R-:W-:-:S07]  /*1cdb0*/  IADD3 R33, -R33, R2, RZ ;  /* 0x0000000221217210 */ /* 0x004fce0007ffe1ff */
.L_x_10096:
[----:B------:R-:W-:Y:S01]  /*1cdc0*/  IMAD.MOV.U32 R8, RZ, RZ, R26 ;  /* 0x000000ffff087224 */ /* 0x000fe200078e001a */
[----:B------:R-:W-:Y:S02]  /*1cdd0*/  ULDC.64 UR4, c[0x0][0xa20] ;  /* 0x0002880000047ab9 */ /* 0x000fe40000000a00 */
[----:B------:R-:W-:Y:S02]  /*1cde0*/  ISETP.NE.U32.AND P0, PT, RZ, UR4, PT ;  /* 0x00000004ff007c0c */ /* 0x000fe4000bf05070 */
[----:B------:R1:W-:Y:S02]  /*1cdf0*/  STL [R1], R8 ;  /* 0x0000000801007387 */ /* 0x0003e40000100800 */
[----:B------:R-:W-:-:S13]  /*1ce00*/  ISETP.NE.AND.EX P0, PT, RZ, UR5, PT, P0 ;  /* 0x00000005ff007c0c */ /* 0x000fda000bf05300 */
[----:B-1----:R-:W-:Y:S05]  /*1ce10*/  @!P0 BRA `(.L_x_10097) ;  /* 0x0000000000108947 */ /* 0x002fea0003800000 */
[----:B------:R-:W-:-:S04]  /*1ce20*/  IADD3 R2, P0, R27, UR4, RZ ;  /* 0x000000041b027c10 */ /* 0x000fc8000ff1e0ff */
[----:B------:R-:W-:-:S05]  /*1ce30*/  IADD3.X R3, R29, UR5, RZ, P0, !PT ;  /* 0x000000051d037c10 */ /* 0x000fca00087fe4ff */
[----:B------:R1:W5:Y:S01]  /*1ce40*/  LDG.E R7, desc[UR60][R2.64] ;  /* 0x0000003c02077981 */ /* 0x000362000c1e1900 */
[----:B------:R-:W-:Y:S05]  /*1ce50*/  BRA `(.L_x_10098) ;  /* 0x0000000000247947 */ /* 0x000fea0003800000 */
.L_x_10097:
        /* <DEDUP_REMOVED lines=9> */
.L_x_10098:
        /* <DEDUP_REMOVED lines=11> */
[----:B------:R-:W-:Y:S02]  /*1cfa0*/  VIADD R2, R2, 0x7f ;  /* 0x0000007f02027836 */ /* 0x000fe40000000000 */
[C---:B------:R-:W-:Y:S01]  /*1cfb0*/  VIADD R36, R30.reuse, 0x9f ;  /* 0x0000009f1e247836 */ /* 0x040fe20000000000 */
[----:B------:R-:W-:Y:S01]  /*1cfc0*/  IADD3 R20, R30, 0xa0, -R33 ;  /* 0x000000a01e147810 */ /* 0x000fe20007ffe821 */
[----:B-1----:R-:W-:-:S04]  /*1cfd0*/  @P0 IMAD.HI.U32 R3, R2, R3, RZ ;  /* 0x0000000302030227 */ /* 0x002fc800078e00ff */
[----:B------:R-:W-:Y:S01]  /*1cfe0*/  IMAD.HI R36, R36, 0x66666667, RZ ;  /* 0x6666666724247827 */ /* 0x000fe200078e02ff */
[----:B---3--:R-:W-:-:S03]  /*1cff0*/  @P0 SHF.R.U32.HI R2, RZ, R5, R3 ;  /* 0x00000005ff020219 */ /* 0x008fc60000011603 */
[----:B------:R-:W-:Y:S01]  /*1d000*/  IMAD.MOV R4, RZ, RZ, -R7 ;  /* 0x000000ffff047224 */ /* 0x000fe200078e0a07 */
[----:B------:R-:W-:Y:S02]  /*1d010*/  IADD3 R2, R20, R2, RZ ;  /* 0x0000000214027210 */ /* 0x000fe40007ffe0ff */
[----:B------:R-:W-:Y:S02]  /*1d020*/  SHF.R.U32.HI R3, RZ, 0x1f, R36 ;  /* 0x0000001fff037819 */ /* 0x000fe40000011624 */
[----:B------:R-:W-:Y:S01]  /*1d030*/  VIMNMX R4, RZ, R4, !PT ;  /* 0x00000004ff047248 */ /* 0x000fe20007fe0100 */
[----:B------:R-:W-:Y:S01]  /*1d040*/  IMAD.HI R2, R2, 0x66666667, RZ ;  /* 0x6666666702027827 */ /* 0x000fe200078e02ff */
[----:B------:R-:W-:-:S04]  /*1d050*/  LEA.HI.SX32 R36, R36, R3, 0x1a ;  /* 0x0000000324247211 */ /* 0x000fc800078fd2ff */
[----:B------:R-:W-:-:S04]  /*1d060*/  SHF.R.U32.HI R3, RZ, 0x1f, R2 ;  /* 0x0000001fff037819 */ /* 0x000fc80000011602 */
[----:B------:R-:W-:-:S04]  /*1d070*/  LEA.HI.SX32 R2, R2, R3, 0x1a ;  /* 0x0000000302027211 */ /* 0x000fc800078fd2ff */
[----:B------:R-:W-:-:S05]  /*1d080*/  VIMNMX R2, R36, R2, PT ;  /* 0x0000000224027248 */ /* 0x000fca0003fe0100 */
        /* <DEDUP_REMOVED lines=20> */
.L_x_10336:
[----:B--2---:R-:W-:Y:S02]  /*1d1d0*/  ISETP.NE.AND P0, PT, R14, RZ, PT ;  /* 0x000000ff0e00720c */ /* 0x004fe40003f05270 */
[----:B------:R-:W-:-:S11]  /*1d1e0*/  PLOP3.LUT P6, PT, PT, PT, PT, 0x8, 0x0 ;  /* 0x000000000000781c */ /* 0x000fd60003fce170 */
[----:B------:R-:W-:Y:S05]  /*1d1f0*/  @P0 BRA `(.L_x_10102) ;  /* 0x00000000000c0947 */ /* 0x000fea0003800000 */
[----:B------:R-:W-:-:S03]  /*1d200*/  UMOV UR4, 0xffffffff ;  /* 0xffffffff00047882 */ /* 0x000fc60000000000 */
[----:B------:R-:W-:Y:S05]  /*1d210*/  BRA.DIV UR4, `(.L_x_10103) ;  /* 0x0000009604d07947 */ /* 0x000fea000b800000 */
[----:B------:R-:W-:-:S13]  /*1d220*/  ELECT P6, URZ, PT ;  /* 0x00000000003f782f */ /* 0x000fda00038c0000 */
.L_x_10102:
        /* <DEDUP_REMOVED lines=9> */
.L_x_10339:
[----:B------:R-:W-:Y:S05]  /*1d2c0*/  BSYNC B1 ;  /* 0x0000000000017941 */ /* 0x000fea0003800000 */
.L_x_10104:
[----:B------:R-:W-:Y:S04]  /*1d2d0*/  BSSY B1, `(.L_x_10106) ;  /* 0x000004e000017945 */ /* 0x000fe80003800000 */
[----:B------:R-:W-:Y:S05]  /*1d2e0*/  @!P6 BRA `(.L_x_10107) ;  /* 0x000000040030e947 */ /* 0x000fea0003800000 */
[----:B------:R-:W2:Y:S01]  /*1d2f0*/  LDL R6, [R1+0x8] ;  /* 0x0000080001067983 */ /* 0x000ea20000100800 */
[----:B-1----:R-:W-:Y:S01]  /*1d300*/  IMAD R5, R37, 0x8, R22 ;  /* 0x0000000825057824 */ /* 0x002fe200078e0216 */
[----:B------:R-:W1:Y:S01]  /*1d310*/  S2R R7, SR_TID.X ;  /* 0x0000000000077919 */ /* 0x000e620000002100 */
[----:B------:R-:W-:Y:S01]  /*1d320*/  BSSY B2, `(.L_x_10108) ;  /* 0x0000006000027945 */ /* 0x000fe20003800000 */
[----:B-1----:R-:W-:-:S04]  /*1d330*/  LOP3.LUT R7, R7, 0x7f, RZ, 0xc0, !PT ;  /* 0x0000007f07077812 */ /* 0x002fc800078ec0ff */
[----:B------:R-:W-:Y:S02]  /*1d340*/  ISETP.NE.AND P1, PT, R7, RZ, PT ;  /* 0x000000ff0700720c */ /* 0x000fe40003f25270 */
[----:B--2---:R-:W-:-:S04]  /*1d350*/  SHF.L.U32 R6, R6, 0x1f, RZ ;  /* 0x0000001f06067819 */ /* 0x004fc800000006ff */
[----:B------:R-:W1:Y:S02]  /*1d360*/  SYNCS.PHASECHK.TRANS64.TRYWAIT P0, [R5+URZ+0x228a0], R6 ;  /* 0x0228a006050075a7 */ /* 0x000e64000800017f */
[----:B-1----:R-:W-:Y:S05]  /*1d370*/  @!P0 BRA `(.L_x_10109) ;  /* 0x0000009400ac8947 */ /* 0x002fea0003800000 */
.L_x_10340:
[----:B------:R-:W-:Y:S05]  /*1d380*/  BSYNC B2 ;  /* 0x0000000000027941 */ /* 0x000fea0003800000 */
.L_x_10108:
[----:B------:R-:W-:Y:S04]  /*1d390*/  BSSY B2, `(.L_x_10110) ;  /* 0x0000009000027945 */ /* 0x000fe80003800000 */
        /* <DEDUP_REMOVED lines=8> */
.L_x_10111:
[----:B------:R-:W-:Y:S05]  /*1d420*/  BSYNC B2 ;  /* 0x0000000000027941 */ /* 0x000fea0003800000 */
.L_x_10110:
        /* <DEDUP_REMOVED lines=12> */
.L_x_10112:
        /* <DEDUP_REMOVED lines=13> */
.L_x_10341:
[----:B------:R-:W-:Y:S05]  /*1d5c0*/  BSYNC B2 ;  /* 0x0000000000027941 */ /* 0x000fea0003800000 */
.L_x_10113:
        /* <DEDUP_REMOVED lines=11> */
.L_x_10116:
[----:B------:R-:W-:Y:S05]  /*1d680*/  BSYNC B2 ;  /* 0x0000000000027941 */ /* 0x000fea0003800000 */
.L_x_10115:
        /* <DEDUP_REMOVED lines=8> */
.L_x_10117:
        /* <DEDUP_REMOVED lines=10> */
.L_x_10107:
[----:B------:R-:W-:Y:S05]  /*1d7b0*/  BSYNC B1 ;  /* 0x0000000000017941 */ /* 0x000fea0003800000 */
.L_x_10106:
[----:B------:R-:W2:Y:S01]  /*1d7c0*/  LDL.LU R6, [R1+0x8] ;  /* 0x0000080001067983 */ /* 0x000ea20000300800 */
[----:B------:R-:W-:Y:S01]  /*1d7d0*/  VIADD R37, R37, 0x1 ;  /* 0x0000000125257836 */ /* 0x000fe20000000000 */
[----:B------:R-:W-:Y:S02]  /*1d7e0*/  IADD3 R3, R3, -0x2, RZ ;  /* 0xfffffffe03037810 */ /* 0x000fe40007ffe0ff */
[----:B------:R-:W-:Y:S02]  /*1d7f0*/  PLOP3.LUT P0, PT, PT, PT, PT, 0x8, 0x0 ;  /* 0x000000000000781c */ /* 0x000fe40003f0e170 */
[----:B------:R-:W-:Y:S02]  /*1d800*/  ISETP.NE.AND P1, PT, R37, 0x2, PT ;  /* 0x000000022500780c */ /* 0x000fe40003f25270 */
[----:B------:R-:W-:Y:S02]  /*1d810*/  ISETP.GE.AND P2, PT, R3, R4, PT ;  /* 0x000000040300720c */ /* 0x000fe40003f46270 */
[----:B-1----:R-:W-:-:S02]  /*1d820*/  SEL R5, RZ, 0x1, P1 ;  /* 0x00000001ff057807 */ /* 0x002fc40000800000 */
[----:B------:R-:W-:Y:S02]  /*1d830*/  SEL R37, R37, RZ, P1 ;  /* 0x000000ff25257207 */ /* 0x000fe40000800000 */
[----:B--2---:R-:W-:-:S05]  /*1d840*/  LOP3.LUT R6, R6, R5, RZ, 0x3c, !PT ;  /* 0x0000000506067212 */ /* 0x004fca00078e3cff */
[----:B------:R1:W-:Y:S02]  /*1d850*/  STL [R1+0x8], R6 ;  /* 0x0000080601007387 */ /* 0x0003e40000100800 */
[----:B------:R-:W-:Y:S05]  /*1d860*/  @!P2 BRA `(.L_x_10100) ;  /* 0x000000040064a947 */ /* 0x000fea0003800000 */
.L_x_10130:
[----:B------:R-:W-:Y:S05]  /*1d870*/  YIELD ;  /* 0x0000000000007946 */ /* 0x000fea0003800000 */
[----:B------:R-:W-:Y:S04]  /*1d880*/  BSSY B1, `(.L_x_10118) ;  /* 0x000004d000017945 */ /* 0x000fe80003800000 */
[----:B--2---:R-:W-:Y:S05]  /*1d890*/  @!P6 BRA `(.L_x_10119) ;  /* 0x00000004002ce947 */ /* 0x004fea0003800000 */
[----:B-1----:R-:W2:Y:S01]  /*1d8a0*/  LDL R6, [R1+0x8] ;  /* 0x0000080001067983 */ /* 0x002ea20000100800 */
[----:B------:R-:W1:Y:S02]  /*1d8b0*/  S2R R5, SR_TID.X ;  /* 0x0000000000057919 */ /* 0x000e640000002100 */
[----:B-1----:R-:W-:Y:S01]  /*1d8c0*/  LOP3.LUT R7, R5, 0x7f, RZ, 0xc0, !PT ;  /* 0x0000007f05077812 */ /* 0x002fe200078ec0ff */
[----:B------:R-:W-:Y:S01]  /*1d8d0*/  IMAD R5, R37, 0x8, R22 ;  /* 0x0000000825057824 */ /* 0x000fe200078e0216 */
[----:B------:R-:W-:Y:S02]  /*1d8e0*/  BSSY B2, `(.L_x_10120) ;  /* 0x0000005000027945 */ /* 0x000fe40003800000 */
[----:B------:R-:W-:Y:S02]  /*1d8f0*/  ISETP.NE.AND P2, PT, R7, RZ, PT ;  /* 0x000000ff0700720c */ /* 0x000fe40003f45270 */
[----:B--2---:R-:W-:-:S04]  /*1d900*/  SHF.L.U32 R6, R6, 0x1f, RZ ;  /* 0x0000001f06067819 */ /* 0x004fc800000006ff */
[----:B------:R-:W1:Y:S02]  /*1d910*/  SYNCS.PHASECHK.TRANS64.TRYWAIT P1, [R5+URZ+0x228a0], R6 ;  /* 0x0228a006050075a7 */ /* 0x000e64000802017f */
[----:B-1----:R-:W-:Y:S05]  /*1d920*/  @!P1 BRA `(.L_x_10121) ;  /* 0x0000009000689947 */ /* 0x002fea0003800000 */
.L_x_10342:
[----:B------:R-:W-:Y:S05]  /*1d930*/  BSYNC B2 ;  /* 0x0000000000027941 */ /* 0x000fea0003800000 */
.L_x_10120:
        /* <DEDUP_REMOVED lines=9> */
.L_x_10123:
[----:B------:R-:W-:Y:S05]  /*1d9d0*/  BSYNC B2 ;  /* 0x0000000000027941 */ /* 0x000fea0003800000 */
.L_x_10122:
[----:B------:R-:W-:Y:S01]  /*1d9e0*/  IMAD.MOV.U32 R11, RZ, RZ, RZ ;  /* 0x000000ffff0b7224 */ /* 0x000fe200078e00ff */
[----:B------:R-:W-:Y:S01]  /*1d9f0*/  UIADD3 UR4, UP0, UR36, 0x570, URZ ;  /* 0x0000057024047890 */ /* 0x000fe2000ff1e03f */
[----:B------:R-:W-:Y:S01]  /*1da00*/  IMAD R7, R37, 0x5000, R22 ;  /* 0x0000500025077824 */ /* 0x000fe200078e0216 */
[----:B------:R-:W-:Y:S01]  /*1da10*/  PLOP3.LUT P1, PT, PT, PT, PT, 0x80, 0x0 ;  /* 0x000000000000781c */ /* 0x000fe20003f2f070 */
[----:B------:R-:W-:Y:S01]  /*1da20*/  IMAD R8, R3, 0xa0, R0 ;  /* 0x000000a003087824 */ /* 0x000fe200078e0200 */
[----:B------:R-:W-:Y:S01]  /*1da30*/  R2UR UR10, R11 ;  /* 0x000000000b0a72ca */ /* 0x000fe200000e0000 */
[----:B0-----:R-:W-:Y:S01]  /*1da40*/  VIADD R9, R5, 0x22890 ;  /* 0x0002289005097836 */ /* 0x001fe20000000000 */
[----:B------:R-:W-:Y:S01]  /*1da50*/  UIADD3.X UR5, URZ, UR37, URZ, UP0, !UPT ;  /* 0x000000253f057290 */ /* 0x000fe200087fe43f */
[----:B------:R-:W-:Y:S01]  /*1da60*/  VIADD R10, R7, 0x18400 ;  /* 0x00018400070a7836 */ /* 0x000fe20000000000 */
[----:B------:R-:W-:Y:S01]  /*1da70*/  UMOV UR6, 0x0 ;  /* 0x0000000000067882 */ /* 0x000fe20000000000 */
[----:B------:R-:W-:-:S10]  /*1da80*/  UMOV UR7, 0x12f00000 ;  /* 0x12f0000000077882 */ /* 0x000fd40000000000 */
.L_x_10124:
        /* <DEDUP_REMOVED lines=13> */
.L_x_10343:
[----:B------:R-:W-:Y:S05]  /*1db60*/  BSYNC B2 ;  /* 0x0000000000027941 */ /* 0x000fea0003800000 */
.L_x_10125:
        /* <DEDUP_REMOVED lines=11> */
.L_x_10128:
[----:B------:R-:W-:Y:S05]  /*1dc20*/  BSYNC B2 ;  /* 0x0000000000027941 */ /* 0x000fea0003800000 */
.L_x_10127:
        /* <DEDUP_REMOVED lines=8> */
.L_x_10129:
        /* <DEDUP_REMOVED lines=10> */
.L_x_10119:
[----:B------:R-:W-:Y:S05]  /*1dd50*/  BSYNC B1 ;  /* 0x0000000000017941 */ /* 0x000fea0003800000 */
.L_x_10118:
[----:B-1----:R-:W2:Y:S01]  /*1dd60*/  LDL.LU R6, [R1+0x8] ;  /* 0x0000080001067983 */ /* 0x002ea20000300800 */
        /* <DEDUP_REMOVED lines=9> */
.L_x_10100:
[----:B------:R-:W-:Y:S05]  /*1de00*/  BSYNC B0 ;  /* 0x0000000000007941 */ /* 0x000fea0003800000 */
.L_x_10099:
        /* <DEDUP_REMOVED lines=22> */
[----:B------:R-:W4:Y:S01]  /*1df70*/  LDC.64 R2, c[0x0][0xc60] ;  /* 0x00031800ff027b82 */ /* 0x000f220000000a00 */
[----:B------:R-:W3:Y:S02]  /*1df80*/  FLO.U32 R0, UR4 ;  /* 0x0000000400007d00 */ /* 0x000ee400080e0000 */
[----:B---3--:R-:W-:-:S06]  /*1df90*/  ISETP.EQ.U32.AND P0, PT, R0, R5, PT ;  /* 0x000000050000720c */ /* 0x008fcc0003f02070 */
[----:B------:R-:W4:Y:S07]  /*1dfa0*/  POPC R5, UR4 ;  /* 0x0000000400057d09 */ /* 0x000f2e0008000000 */
[----:B----4-:R-:W3:Y:S01]  /*1dfb0*/  @P0 ATOMG.E.ADD.STRONG.GPU PT, R3, desc[UR60][R2.64], R5 ;  /* 0x00000005020309a8 */ /* 0x010ee200081ee1fc */
[----:B------:R-:W4:Y:S02]  /*1dfc0*/  S2R R4, SR_LTMASK ;  /* 0x0000000000047919 */ /* 0x000f240000003900 */
[----:B----4-:R-:W-:-:S04]  /*1dfd0*/  LOP3.LUT R4, R4, UR4, RZ, 0xc0, !PT ;  /* 0x0000000404047c12 */ /* 0x010fc8000f8ec0ff */
[----:B------:R-:W4:Y:S01]  /*1dfe0*/  POPC R7, R4 ;  /* 0x0000000400077309 */ /* 0x000f220000000000 */
[----:B---3--:R-:W4:Y:S02]  /*1dff0*/  SHFL.IDX PT, R0, R3, R0, 0x1f ;  /* 0x00001f0003007589 */ /* 0x008f2400000e0000 */
[----:B----4-:R-:W-:Y:S01]  /*1e000*/  IADD3 R16, R0, UR38, R7 ;  /* 0x0000002600107c10 */ /* 0x010fe2000fffe007 */
[----:B------:R-:W-:Y:S06]  /*1e010*/  BRA `(.L_x_10132) ;  /* 0x0000004c00307947 */ /* 0x000fec0003800000 */
.L_x_10131:
        /* <DEDUP_REMOVED lines=11> */
[----:B------:R-:W-:Y:S02]  /*1e0d0*/  IMAD.U32 R5, RZ, RZ, UR7 ;  /* 0x00000007ff057e24 */ /* 0x000fe4000f8e00ff */
[----:B-12---:R-:W-:Y:S02]  /*1e0e0*/  IMAD.U32 R6, RZ, RZ, UR8 ;  /* 0x00000008ff067e24 */ /* 0x006fe4000f8e00ff */
[----:B------:R-:W-:-:S02]  /*1e0f0*/  IMAD.U32 R10, RZ, RZ, UR4 ;  /* 0x00000004ff0a7e24 */ /* 0x000fc4000f8e00ff */
[----:B------:R-:W-:Y:S02]  /*1e100*/  IMAD.U32 R11, RZ, RZ, UR5 ;  /* 0x00000005ff0b7e24 */ /* 0x000fe4000f8e00ff */
[----:B------:R-:W-:Y:S02]  /*1e110*/  IMAD.MOV.U32 R8, RZ, RZ, 0x70 ;  /* 0x00000070ff087424 */ /* 0x000fe400078e00ff */
[----:B------:R-:W-:Y:S02]  /*1e120*/  IMAD.MOV.U32 R12, RZ, RZ, 0x1 ;  /* 0x00000001ff0c7424 */ /* 0x000fe400078e00ff */
[----:B------:R-:W-:-:S07]  /*1e130*/  IMAD.MOV.U32 R13, RZ, RZ, RZ ;  /* 0x000000ffff0d7224 */ /* 0x000fce00078e00ff */
[----:B------:R-:W-:-:S07]  /*1e140*/  LEPC R20, `(.L_x_10134) ;  /* 0x000000001014794e */ /* 0x000fce0000000000 */
[----:B0--3--:R-:W-:Y:S05]  /*1e150*/  CALL.ABS.NOINC R2 ;  /* 0x0000000002007343 */ /* 0x009fea0003c00000 */
.L_x_10134:
[----:B------:R-:W-:Y:S05]  /*1e160*/  BSYNC B6 ;  /* 0x0000000000067941 */ /* 0x000fea0003800000 */
.L_x_10133:
        /* <DEDUP_REMOVED lines=11> */
[----:B-12---:R-:W-:Y:S01]  /*1e220*/  MOV R6, UR8 ;  /* 0x0000000800067c02 */ /* 0x006fe20008000f00 */
        /* <DEDUP_REMOVED lines=10> */
.L_x_10136:
[----:B------:R-:W-:Y:S05]  /*1e2d0*/  BSYNC B6 ;  /* 0x0000000000067941 */ /* 0x000fea0003800000 */
.L_x_10135:
        /* <DEDUP_REMOVED lines=11> */
[----:B-12---:R-:W-:Y:S02]  /*1e390*/  IMAD.U32 R6, RZ, RZ, UR8 ;  /* 0x00000008ff067e24 */ /* 0x006fe4000f8e00ff */
[----:B------:R-:W-:Y:S02]  /*1e3a0*/  IMAD.U32 R7, RZ, RZ, UR9 ;  /* 0x00000009ff077e24 */ /* 0x000fe4000f8e00ff */
[----:B------:R-:W-:-:S02]  /*1e3b0*/  IMAD.U32 R10, RZ, RZ, UR4 ;  /* 0x00000004ff0a7e24 */ /* 0x000fc4000f8e00ff */
[----:B------:R-:W-:Y:S02]  /*1e3c0*/  IMAD.U32 R11, RZ, RZ, UR5 ;  /* 0x00000005ff0b7e24 */ /* 0x000fe4000f8e00ff */
[----:B------:R-:W-:Y:S02]  /*1e3d0*/  IMAD.MOV.U32 R8, RZ, RZ, 0x70 ;  /* 0x00000070ff087424 */ /* 0x000fe400078e00ff */
[----:B------:R-:W-:Y:S02]  /*1e3e0*/  IMAD.MOV.U32 R12, RZ, RZ, 0x1 ;  /* 0x00000001ff0c7424 */ /* 0x000fe400078e00ff */
[----:B------:R-:W-:-:S07]  /*1e3f0*/  IMAD.MOV.U32 R13, RZ, RZ, RZ ;  /* 0x000000ffff0d7224 */ /* 0x000fce00078e00ff */
[----:B------:R-:W-:-:S07]  /*1e400*/  LEPC R20, `(.L_x_10138) ;  /* 0x000000001014794e */ /* 0x000fce0000000000 */
[----:B0--3--:R-:W-:Y:S05]  /*1e410*/  CALL.ABS.NOINC R2 ;  /* 0x0000000002007343 */ /* 0x009fea0003c00000 */
.L_x_10138:
[----:B------:R-:W-:Y:S05]  /*1e420*/  BSYNC B6 ;  /* 0x0000000000067941 */ /* 0x000fea0003800000 */
.L_x_10137:
        /* <DEDUP_REMOVED lines=19> */
.L_x_10140:
[----:B------:R-:W-:Y:S05]  /*1e560*/  BSYNC B6 ;  /* 0x0000000000067941 */ /* 0x000fea0003800000 */
.L_x_10139:
[----:B------:R3:W4:Y:S01]  /*1e570*/  LDL R21, [R1] ;  /* 0x0000000001157983 */ /* 0x0007220000100800 */
[----:B------:R-:W-:Y:S01]  /*1e580*/  ULDC.64 UR4, c[0x0][0x9f8] ;  /* 0x00027e0000047ab9 */ /* 0x000fe20000000a00 */
[----:B------:R-:W0:Y:S01]  /*1e590*/  LDC R14, c[0x0][0x430] ;  /* 0x00010c00ff0e7b82 */ /* 0x000e220000000800 */
[----:B------:R-:W-:Y:S01]  /*1e5a0*/  ISETP.NE.U32.AND P0, PT, RZ, UR4, PT ;  /* 0x00000004ff007c0c */ /* 0x000fe2000bf05070 */
[----:B------:R-:W2:Y:S03]  /*1e5b0*/  LDL R31, [R1+0x10] ;  /* 0x00001000011f7983 */ /* 0x000ea60000100800 */
[----:B------:R-:W-:-:S13]  /*1e5c0*/  ISETP.NE.AND.EX P0, PT, RZ, UR5, PT, P0 ;  /* 0x00000005ff007c0c */ /* 0x000fda000bf05300 */
[----:B------:R-:W-:-:S04]  /*1e5d0*/  @P0 IADD3 R2, P1, R27, UR4, RZ ;  /* 0x000000041b020c10 */ /* 0x000fc8000ff3e0ff */
[----:B------:R-:W-:-:S05]  /*1e5e0*/  @P0 IADD3.X R3, R29, UR5, RZ, P1, !PT ;  /* 0x000000051d030c10 */ /* 0x000fca0008ffe4ff */
[----:B----4-:R-:W4:Y:S01]  /*1e5f0*/  @P0 LDG.E R21, desc[UR60][R2.64] ;  /* 0x0000003c02150981 */ /* 0x010f22000c1e1900 */
[----:B------:R-:W1:Y:S01]  /*1e600*/  S2R R20, SR_TID.X ;  /* 0x0000000000147919 */ /* 0x000e620000002100 */
[----:B------:R-:W3:Y:S01]  /*1e610*/  S2R R0, SR_TID.X ;  /* 0x0000000000007919 */ /* 0x000ee20000002100 */
[----:B-1----:R-:W-:-:S04]  /*1e620*/  LOP3.LUT R20, R20, 0x7f, RZ, 0xc0, !PT ;  /* 0x0000007f14147812 */ /* 0x002fc800078ec0ff */
[----:B------:R-:W-:Y:S02]  /*1e630*/  SHF.R.U32.HI R20, RZ, 0x3, R20 ;  /* 0x00000003ff147819 */ /* 0x000fe40000011614 */
[----:B---3--:R-:W-:-:S04]  /*1e640*/  SHF.L.U32 R0, R0, 0x4, RZ ;  /* 0x0000000400007819 */ /* 0x008fc800000006ff */
[----:B------:R-:W-:Y:S02]  /*1e650*/  LOP3.LUT R0, R20, 0x70, R0, 0xf8, !PT ;  /* 0x0000007014007812 */ /* 0x000fe400078ef800 */
[----:B------:R-:W1:Y:S01]  /*1e660*/  S2R R20, SR_TID.X ;  /* 0x0000000000147919 */ /* 0x000e620000002100 */
[----:B------:R-:W-:-:S04]  /*1e670*/  IMAD.MOV.U32 R7, RZ, RZ, 0xa0 ;  /* 0x000000a0ff077424 */ /* 0x000fc800078e00ff */
[----:B------:R-:W-:-:S04]  /*1e680*/  IMAD R7, R36, R7, -0xa0 ;  /* 0xffffff6024077424 */ /* 0x000fc800078e0207 */
[----:B------:R-:W-:-:S04]  /*1e690*/  IMAD.IADD R0, R0, 0x1, R7 ;  /* 0x0000000100007824 */ /* 0x000fc800078e0207 */
[C---:B--2---:R-:W-:Y:S01]  /*1e6a0*/  IMAD.IADD R10, R0.reuse, 0x1, R31 ;  /* 0x00000001000a7824 */ /* 0x044fe200078e021f */
[----:B------:R-:W-:Y:S02]  /*1e6b0*/  ISETP.GE.AND P1, PT, R0, R30, PT ;  /* 0x0000001e0000720c */ /* 0x000fe40003f26270 */
[C---:B-1----:R-:W-:Y:S01]  /*1e6c0*/  LOP3.LUT R5, R20.reuse, 0x7f, RZ, 0xc0, !PT ;  /* 0x0000007f14057812 */ /* 0x042fe200078ec0ff */
[----:B------:R-:W-:-:S03]  /*1e6d0*/  IMAD.SHL.U32 R20, R20, 0x10, RZ ;  /* 0x0000001014147824 */ /* 0x000fc600078e00ff */
[----:B------:R-:W-:-:S04]  /*1e6e0*/  SHF.R.U32.HI R6, RZ, 0x3, R5 ;  /* 0x00000003ff067819 */ /* 0x000fc80000011605 */
[----:B------:R-:W-:-:S04]  /*1e6f0*/  LOP3.LUT R20, R6, 0x70, R20, 0xf8, !PT ;  /* 0x0000007006147812 */ /* 0x000fc800078ef814 */
[----:B------:R-:W-:-:S05]  /*1e700*/  LOP3.LUT R20, R20, 0x80, RZ, 0xfc, !PT ;  /* 0x0000008014147812 */ /* 0x000fca00078efcff */
[----:B------:R-:W-:Y:S02]  /*1e710*/  IMAD.IADD R7, R20, 0x1, R7 ;  /* 0x0000000114077824 */ /* 0x000fe400078e0207 */
[----:B------:R-:W-:Y:S02]  /*1e720*/  IMAD.MOV.U32 R6, RZ, RZ, R10 ;  /* 0x000000ffff067224 */ /* 0x000fe400078e000a */
[----:B------:R-:W-:-:S04]  /*1e730*/  IMAD.IADD R11, R7, 0x1, R31 ;  /* 0x00000001070b7824 */ /* 0x000fc800078e021f */
[----:B------:R-:W-:Y:S01]  /*1e740*/  IMAD.MOV.U32 R0, RZ, RZ, R11 ;  /* 0x000000ffff007224 */ /* 0x000fe200078e000b */
[----:B----4-:R1:W-:Y:S04]  /*1e750*/  @P0 STL [R1], R21 ;  /* 0x0000001501000387 */ /* 0x0103e80000100800 */
[----:B------:R-:W2:Y:S01]  /*1e760*/  LDL R15, [R1+0x48] ;  /* 0x00004800010f7983 */ /* 0x000ea20000100800 */
[----:B0-----:R-:W-:-:S13]  /*1e770*/  ISETP.NE.AND P0, PT, R14, 0x1, PT ;  /* 0x000000010e00780c */ /* 0x001fda0003f05270 */
[----:B------:R-:W0:Y:S08]  /*1e780*/  @P0 LDC R2, c[0x0][0x434] ;  /* 0x00010d00ff020b82 */ /* 0x000e300000000800 */
[----:B------:R-:W3:Y:S08]  /*1e790*/  @P0 LDC R3, c[0x0][0x438] ;  /* 0x00010e00ff030b82 */ /* 0x000ef00000000800 */
[----:B------:R-:W4:Y:S08]  /*1e7a0*/  @P0 LDC R4, c[0x0][0x434] ;  /* 0x00010d00ff040b82 */ /* 0x000f300000000800 */
[----:B------:R-:W1:Y:S01]  /*1e7b0*/  @P0 LDC R5, c[0x0][0x438] ;  /* 0x00010e00ff050b82 */ /* 0x000e620000000800 */
[----:B0-----:R-:W-:-:S05]  /*1e7c0*/  @P0 IMAD.HI.U32 R2, R10, R2, RZ ;  /* 0x000000020a020227 */ /* 0x001fca00078e00ff */
[----:B---3--:R-:W-:Y:S01]  /*1e7d0*/  @P0 SHF.R.U32.HI R6, RZ, R3, R2 ;  /* 0x00000003ff060219 */ /* 0x008fe20000011602 */
[----:B----4-:R-:W-:-:S05]  /*1e7e0*/  @P0 IMAD.HI.U32 R2, R11, R4, RZ ;  /* 0x000000040b020227 */ /* 0x010fca00078e00ff */
[----:B-1----:R-:W-:Y:S02]  /*1e7f0*/  @P0 SHF.R.U32.HI R0, RZ, R5, R2 ;  /* 0x00000005ff000219 */ /* 0x002fe40000011602 */
        /* <DEDUP_REMOVED lines=42> */
.L_x_10346:
[----:B------:R-:W-:Y:S01]  /*1eaa0*/  SHF.R.S32.HI R0, RZ, 0x1f, R18 ;  /* 0x0000001fff007819 */ /* 0x000fe20000011412 */
[----:B------:R-:W-:-:S04]  /*1eab0*/  VIADD R7, R36, 0xffffffff ;  /* 0xffffffff24077836 */ /* 0x000fc80000000000 */
[----:B------:R0:W-:Y:S01]  /*1eac0*/  STL [R1+0xc], R0 ;  /* 0x00000c0001007387 */ /* 0x0001e20000100800 */
[----:B------:R-:W-:Y:S05]  /*1ead0*/  @!P0 BRA `(.L_x_10142) ;  /* 0x0000000000048947 */ /* 0x000fea0003800000 */
[----:B------:R-:W-:Y:S01]  /*1eae0*/  BPT.TRAP 0x1 ;  /* 0x000000040000795c */ /* 0x000fe20000300000 */
.L_x_10142:
        /* <DEDUP_REMOVED lines=9> */
.L_x_10347:
[----:B------:R-:W-:Y:S05]  /*1eb80*/  BSYNC B0 ;  /* 0x0000000000007941 */ /* 0x000fea0003800000 */
.L_x_10143:
        /* <DEDUP_REMOVED lines=15> */
[----:B------:R-:W-:-:S05]  /*1ec80*/  SHF.R.U32.HI R14, RZ, 0x3, R14 ;  /* 0x00000003ff0e7819 */ /* 0x000fca000001160e */
[----:B------:R-:W-:-:S05]  /*1ec90*/  IMAD.IADD R7, R7, 0x1, -R14 ;  /* 0x0000000107077824 */ /* 0x000fca00078e0a0e */
        /* <DEDUP_REMOVED lines=24> */
[----:B------:R-:W-:-:S05]  /*1ee20*/  IMAD R3, R5, UR7, R3 ;  /* 0x0000000705037c24 */ /* 0x000fca000f8e0203 */
[----:B------:R-:W-:-:S03]  /*1ee30*/  IADD3 R11, R11, R3, RZ ;  /* 0x000000030b0b7210 */ /* 0x000fc60007ffe0ff */
        /* <DEDUP_REMOVED lines=52> */
[----:B-1----:R-:W-:-:S04]  /*1f180*/  IADD3 R12, P1, R35, R11, RZ ;  /* 0x0000000b230c7210 */ /* 0x002fc80007f3e0ff */
[----:B0-----:R-:W-:Y:S02]  /*1f190*/  IADD3.X R13, RZ, R21, RZ, P1, !PT ;  /* 0x00000015ff0d7210 */ /* 0x001fe40000ffe4ff */
        /* <DEDUP_REMOVED lines=28> */
.L_x_10369:
        /* <DEDUP_REMOVED lines=9> */
.L_x_10146:
        /* <DEDUP_REMOVED lines=11> */
.L_x_10147:
[----:B------:R1:W-:Y:S01]  /*1f4a0*/  SYNCS.ARRIVE.TRANS64.A1T0 RZ, [R6+URZ+0x22870], RZ ;  /* 0x022870ff06ff79a7 */ /* 0x0003e2000810003f */
[----:B------:R-:W-:Y:S05]  /*1f4b0*/  @!P6 BRA `(.L_x_10148) ;  /* 0x000000000004e947 */ /* 0x000fea0003800000 */
[----:B------:R-:W-:Y:S01]  /*1f4c0*/  BPT.TRAP 0x1 ;  /* 0x000000040000795c */ /* 0x000fe20000300000 */
.L_x_10148:
[----:B------:R-:W2:Y:S01]  /*1f4d0*/  LDL R0, [R1+0x34] ;  /* 0x0000340001007983 */ /* 0x000ea20000100800 */
[----:B------:R-:W-:Y:S01]  /*1f4e0*/  BSSY B0, `(.L_x_10149) ;  /* 0x0000003000007945 */ /* 0x000fe20003800000 */
[----:B--2---:R-:W2:Y:S03]  /*1f4f0*/  SYNCS.PHASECHK.TRANS64.TRYWAIT P0, [R6+URZ+0x22840], R0 ;  /* 0x02284000060075a7 */ /* 0x004ea6000800017f */
[----:B--2---:R-:W-:Y:S05]  /*1f500*/  @!P0 BRA `(.L_x_10150) ;  /* 0x0000008400208947 */ /* 0x004fea0003800000 */
.L_x_10370:
[----:B------:R-:W-:Y:S05]  /*1f510*/  BSYNC B0 ;  /* 0x0000000000007941 */ /* 0x000fea0003800000 */
.L_x_10149:
        /* <DEDUP_REMOVED lines=24> */
[----:B------:R-:W-:-:S04]  /*1f6a0*/  IMAD.WIDE.U32 R10, R18, UR4, R10 ;  /* 0x00000004120a7c25 */ /* 0x000fc8000f8e000a */
[----:B-----5:R-:W-:Y:S01]  /*1f6b0*/  IMAD R7, R2, UR4, RZ ;  /* 0x0000000402077c24 */ /* 0x020fe2000f8e02ff */
[----:B------:R-:W-:Y:S01]  /*1f6c0*/  IADD3 R2, P0, R10, UR6, RZ ;  /* 0x000000060a027c10 */ /* 0x000fe2000ff1e0ff */
[----:B------:R-:W-:Y:S01]  /*1f6d0*/  IMAD.IADD R5, R5, 0x1, R8 ;  /* 0x0000000105057824 */ /* 0x000fe200078e0208 */
[----:B0-----:R-:W-:Y:S01]  /*1f6e0*/  ISETP.GE.AND P3, PT, R35, R12, PT ;  /* 0x0000000c2300720c */ /* 0x001fe20003f66270 */
[C---:B------:R-:W-:Y:S02]  /*1f6f0*/  IMAD R7, R18.reuse, UR5, R7 ;  /* 0x0000000512077c24 */ /* 0x040fe4000f8e0207 */
[----:B------:R-:W-:Y:S01]  /*1f700*/  IMAD.WIDE.U32 R8, R18, UR4, R4 ;  /* 0x0000000412087c25 */ /* 0x000fe2000f8e0004 */
[----:B------:R-:W-:Y:S02]  /*1f710*/  UMOV UR4, 0xffffffff ;  /* 0xffffffff00047882 */ /* 0x000fe40000000000 */
        /* <DEDUP_REMOVED lines=17> */
[C---:B------:R-:W-:Y:S02]  /*1f830*/  LOP3.LUT P6, RZ, R25.reuse, 0x80, RZ, 0xc0, !PT ;  /* 0x0000008019ff7812 */ /* 0x040fe400078cc0ff */
[----:B------:R-:W-:Y:S02]  /*1f840*/  @P4 MOV R9, R7 ;  /* 0x0000000700094202 */ /* 0x000fe40000000f00 */
        /* <DEDUP_REMOVED lines=31> */
[----:B0-----:R-:W-:-:S04]  /*1fa40*/  @P6 IADD3 R8, P0, R35, R8, RZ ;  /* 0x0000000823086210 */ /* 0x001fc80007f1e0ff */
[----:B------:R-:W-:-:S05]  /*1fa50*/  @P6 IADD3.X R7, RZ, R7, RZ, P0, !PT ;  /* 0x00000007ff076210 */ /* 0x000fca00007fe4ff */
        /* <DEDUP_REMOVED lines=22> */
.L_x_10392:
        /* <DEDUP_REMOVED lines=12> */
.L_x_10152:
        /* <DEDUP_REMOVED lines=11> */
.L_x_10153:
        /* <DEDUP_REMOVED lines=24> */
[----:B------:R-:W-:Y:S01]  /*1feb0*/  MOV R12, 0x1 ;  /* 0x00000001000c7802 */ /* 0x000fe20000000f00 */
[----:B------:R-:W2:Y:S01]  /*1fec0*/  LDC.64 R2, c[0x4][R2] ;  /* 0x0100000002027b82 */ /* 0x000ea20000000a00 */
[----:B------:R-:W-:Y:S02]  /*1fed0*/  IMAD.U32 R5, RZ, RZ, UR5 ;  /* 0x00000005ff057e24 */ /* 0x000fe4000f8e00ff */
[----:B01----:R-:W-:Y:S02]  /*1fee0*/  IMAD.U32 R6, RZ, RZ, UR6 ;  /* 0x00000006ff067e24 */ /* 0x003fe4000f8e00ff */
[----:B------:R-:W-:-:S02]  /*1fef0*/  IMAD.U32 R7, RZ, RZ, UR7 ;  /* 0x00000007ff077e24 */ /* 0x000fc4000f8e00ff */
[----:B------:R-:W-:Y:S02]  /*1ff00*/  IMAD.U32 R10, RZ, RZ, UR8 ;  /* 0x00000008ff0a7e24 */ /* 0x000fe4000f8e00ff */
[----:B------:R-:W-:Y:S02]  /*1ff10*/  IMAD.U32 R11, RZ, RZ, UR9 ;  /* 0x00000009ff0b7e24 */ /* 0x000fe4000f8e00ff */
[----:B------:R-:W-:Y:S02]  /*1ff20*/  IMAD.MOV.U32 R8, RZ, RZ, 0x70 ;  /* 0x00000070ff087424 */ /* 0x000fe400078e00ff */
[----:B------:R-:W-:-:S07]  /*1ff30*/  IMAD.MOV.U32 R13, RZ, RZ, RZ ;  /* 0x000000ffff0d7224 */ /* 0x000fce00078e00ff */
[----:B------:R-:W-:-:S07]  /*1ff40*/  LEPC R20, `(.L_x_10155) ;  /* 0x000000001014794e */ /* 0x000fce0000000000 */
[----:B--2---:R-:W-:Y:S05]  /*1ff50*/  CALL.ABS.NOINC R2 ;  /* 0x0000000002007343 */ /* 0x004fea0003c00000 */
.L_x_10155:
[----:B------:R-:W-:Y:S05]  /*1ff60*/  BSYNC B6 ;  /* 0x0000000000067941 */ /* 0x000fea0003800000 */
.L_x_10154:
[----:B------:R-:W2:Y:S01]  /*1ff70*/  LDL R20, [R1+0xc] ;  /* 0x00000c0001147983 */ /* 0x000ea20000100800 */
[----:B------:R-:W3:Y:S01]  /*1ff80*/  LDC R7, c[0x0][0x448] ;  /* 0x00011200ff077b82 */ /* 0x000ee20000000800 */
[----:B------:R-:W-:Y:S01]  /*1ff90*/  ULDC.64 UR4, c[0x0][0x2d8] ;  /* 0x0000b60000047ab9 */ /* 0x000fe20000000a00 */
[----:B------:R-:W-:Y:S01]  /*1ffa0*/  IMAD.MOV.U32 R2, RZ, RZ, R30 ;  /* 0x000000ffff027224 */ /* 0x000fe200078e001e */
[----:B------:R4:W5:Y:S01]  /*1ffb0*/  LDL R8, [R1+0x38] ;  /* 0x0000380001087983 */ /* 0x0009620000100800 */
[----:B------:R-:W-:Y:S01]  /*1ffc0*/  IMAD.MOV.U32 R3, RZ, RZ, R27 ;  /* 0x000000ffff037224 */ /* 0x000fe200078e001b */
[----:B------:R-:W-:Y:S01]  /*1ffd0*/  ULDC.64 UR6, c[0x0][0x280] ;  /* 0x0000a00000067ab9 */ /* 0x000fe20000000a00 */
[----:B------:R-:W-:Y:S01]  /*1ffe0*/  IMAD.WIDE.U32 R2, R18, UR4, R2 ;  /* 0x0000000412027c25 */ /* 0x000fe2000f8e0002 */
[----:B---3--:R-:W-:-:S13]  /*1fff0*/  ISETP.NE.AND P0, PT, R7, 0x1, PT ;  /* 0x000000010700780c */ /* 0x008fda0003f05270 */
[----:B------:R-:W3:Y:S08]  /*20000*/  @P0 LDC R5, c[0x0][0x44c] ;  /* 0x00011300ff050b82 */ /* 0x000ef00000000800 */
[----:B01----:R-:W0:Y:S01]  /*20010*/  @P0 LDC R6, c[0x0][0x450] ;  /* 0x00011400ff060b82 */ /* 0x003e220000000800 */
        /* <DEDUP_REMOVED lines=10> */
[C---:B-1----:R-:W-:Y:S01]  /*200c0*/  LOP3.LUT R21, R20.reuse, 0x7f, RZ, 0xc0, !PT ;  /* 0x0000007f14157812 */ /* 0x042fe200078ec0ff */
[----:B------:R-:W-:-:S03]  /*200d0*/  IMAD.SHL.U32 R20, R20, 0x10, RZ ;  /* 0x0000001014147824 */ /* 0x000fc600078e00ff */
[----:B------:R-:W-:-:S04]  /*200e0*/  SHF.R.U32.HI R21, RZ, 0x3, R21 ;  /* 0x00000003ff157819 */ /* 0x000fc80000011615 */
[----:B------:R-:W-:-:S05]  /*200f0*/  LOP3.LUT R20, R21, 0x70, R20, 0xf8, !PT ;  /* 0x0000007015147812 */ /* 0x000fca00078ef814 */
[----:B------:R-:W-:-:S04]  /*20100*/  IMAD R0, R17, 0x80, R20 ;  /* 0x0000008011007824 */ /* 0x000fc800078e0214 */
[----:B---3--:R-:W-:-:S04]  /*20110*/  @P0 IMAD.HI.U32 R5, R0, R5, RZ ;  /* 0x0000000500050227 */ /* 0x008fc800078e00ff */
[----:B------:R-:W-:Y:S01]  /*20120*/  IMAD.MOV.U32 R4, RZ, RZ, R0 ;  /* 0x000000ffff047224 */ /* 0x000fe200078e0000 */
[----:B0-----:R-:W-:Y:S01]  /*20130*/  @P0 SHF.R.U32.HI R4, RZ, R6, R5 ;  /* 0x00000006ff040219 */ /* 0x001fe20000011605 */
        /* <DEDUP_REMOVED lines=21> */
[----:B------:R-:W-:Y:S01]  /*20290*/  IMAD R17, R17, 0x80, R9 ;  /* 0x0000008011117824 */ /* 0x000fe200078e0209 */
        /* <DEDUP_REMOVED lines=8> */
[----:B-1----:R-:W-:Y:S01]  /*20320*/  @!P2 IMAD.X R5, RZ, RZ, R3, P3 ;  /* 0x000000ffff05a224 */ /* 0x002fe200018e0603 */
[----:B------:R-:W-:Y:S01]  /*20330*/  @!P1 IADD3 R6, P3, R35, R6, RZ ;  /* 0x0000000623069210 */ /* 0x000fe20007f7e0ff */
[----:B------:R-:W0:Y:S04]  /*20340*/  SHFL.IDX PT, R3, R2, 0x1, 0x181f ;  /* 0x00381f0002037f89 */ /* 0x000e2800000e0000 */
[----:B-----5:R1:W-:Y:S02]  /*20350*/  @!P2 LDGSTS.E.BYPASS.LTC128B.128 [R8+0x14400], desc[UR60][R4.64], !P0 ;  /* 0x144000000408afae */ /* 0x0203e4000c101d7c */
[----:B-1----:R-:W-:Y:S02]  /*20360*/  @!P1 IMAD.MOV.U32 R4, RZ, RZ, R6 ;  /* 0x000000ffff049224 */ /* 0x002fe400078e0006 */
[----:B0-----:R-:W-:-:S04]  /*20370*/  @!P1 IMAD.X R3, RZ, RZ, R3, P3 ;  /* 0x000000ffff039224 */ /* 0x001fc800018e0603 */
[----:B------:R-:W-:Y:S02]  /*20380*/  @!P1 IMAD.MOV.U32 R5, RZ, RZ, R3 ;  /* 0x000000ffff059224 */ /* 0x000fe400078e0003 */
[----:B------:R-:W-:-:S03]  /*20390*/  VIADD R3, R17, 0x20 ;  /* 0x0000002011037836 */ /* 0x000fc60000000000 */
[----:B------:R0:W-:Y:S02]  /*203a0*/  @!P1 LDGSTS.E.BYPASS.LTC128B.128 [R8+0x14c00], desc[UR60][R4.64], !P0 ;  /* 0x14c0000004089fae */ /* 0x0001e4000c101d7c */
[----:B------:R-:W-:Y:S02]  /*203b0*/  ISETP.GE.AND P1, PT, R3, R33, PT ;  /* 0x000000210300720c */ /* 0x000fe40003f26270 */
[----:B------:R-:W-:Y:S04]  /*203c0*/  SHFL.IDX PT, R3, R2, 0x2, 0x181f ;  /* 0x00581f0002037f89 */ /* 0x000fe800000e0000 */
[----:B0-----:R-:W0:Y:S07]  /*203d0*/  SHFL.IDX PT, R4, R0, 0x2, 0x181f ;  /* 0x00581f0000047f89 */ /* 0x001e2e00000e0000 */
[----:B0-----:R-:W-:-:S04]  /*203e0*/  @!P1 IADD3 R4, P2, R35, R4, RZ ;  /* 0x0000000423049210 */ /* 0x001fc80007f5e0ff */
[----:B------:R-:W-:-:S05]  /*203f0*/  @!P1 IADD3.X R3, RZ, R3, RZ, P2, !PT ;  /* 0x00000003ff039210 */ /* 0x000fca00017fe4ff */
        /* <DEDUP_REMOVED lines=36> */
.L_x_10409:
        /* <DEDUP_REMOVED lines=10> */
.L_x_10157:
        /* <DEDUP_REMOVED lines=18> */
.L_x_10410:
[----:B------:R-:W-:Y:S05]  /*20800*/  BSYNC B0 ;  /* 0x0000000000007941 */ /* 0x000fea0003800000 */
.L_x_10158:
[----:B------:R-:W-:-:S13]  /*20810*/  ISETP.GE.AND P0, PT, R36, 0x2, PT ;  /* 0x000000022400780c */ /* 0x000fda0003f06270 */
[----:B------:R-:W-:Y:S05]  /*20820*/  @!P0 BRA `(.L_x_10160) ;  /* 0x0000001800a88947 */ /* 0x000fea0003800000 */
[----:B------:R1:W5:Y:S01]  /*20830*/  LDL.LU R27, [R1+0x4] ;  /* 0x00000400011b7983 */ /* 0x0003620000300800 */
[----:B------:R-:W-:Y:S01]  /*20840*/  IADD3 R36, R36, -0x2, RZ ;  /* 0xfffffffe24247810 */ /* 0x000fe20007ffe0ff */
[----:B------:R-:W-:-:S07]  /*20850*/  IMAD.MOV.U32 R26, RZ, RZ, R34 ;  /* 0x000000ffff1a7224 */ /* 0x000fce00078e0022 */
.L_x_10180:
        /* <DEDUP_REMOVED lines=24> */
[----:B--2---:R-:W-:-:S04]  /*209e0*/  IMAD R0, R36, 0xa0, R0 ;  /* 0x000000a024007824 */ /* 0x004fc800078e0200 */
[----:B------:R-:W-:-:S04]  /*209f0*/  IMAD.IADD R4, R4, 0x1, R0 ;  /* 0x0000000104047824 */ /* 0x000fc800078e0200 */
[----:B0-----:R-:W-:-:S04]  /*20a00*/  @P0 IMAD.HI.U32 R5, R4, R5, RZ ;  /* 0x0000000504050227 */ /* 0x001fc800078e00ff */
[----:B------:R-:W-:Y:S01]  /*20a10*/  IMAD.MOV.U32 R2, RZ, RZ, R4 ;  /* 0x000000ffff027224 */ /* 0x000fe200078e0004 */
[----:B-1----:R-:W-:Y:S02]  /*20a20*/  @P0 SHF.R.U32.HI R2, RZ, R3, R5 ;  /* 0x00000003ff020219 */ /* 0x002fe40000011605 */
[----:B------:R-:W0:Y:S01]  /*20a30*/  @P0 LDC R3, c[0x0][0x438] ;  /* 0x00010e00ff030b82 */ /* 0x000e220000000800 */
[----:B------:R-:W-:-:S04]  /*20a40*/  IMAD.IADD R0, R8, 0x1, R0 ;  /* 0x0000000108007824 */ /* 0x000fc800078e0200 */
[----:B------:R-:W-:-:S04]  /*20a50*/  @P0 IMAD.HI.U32 R6, R0, R6, RZ ;  /* 0x0000000600060227 */ /* 0x000fc800078e00ff */
[----:B------:R-:W-:Y:S01]  /*20a60*/  IMAD.MOV.U32 R5, RZ, RZ, R0 ;  /* 0x000000ffff057224 */ /* 0x000fe200078e0000 */
[----:B0-----:R-:W-:Y:S01]  /*20a70*/  @P0 SHF.R.U32.HI R5, RZ, R3, R6 ;  /* 0x00000003ff050219 */ /* 0x001fe20000011606 */
[----:B------:R-:W-:-:S03]  /*20a80*/  IMAD.MOV R6, RZ, RZ, -R2 ;  /* 0x000000ffff067224 */ /* 0x000fc600078e0a02 */
[----:B------:R-:W-:Y:S01]  /*20a90*/  IADD3 R3, -R5, RZ, RZ ;  /* 0x000000ff05037210 */ /* 0x000fe20007ffe1ff */
[----:B------:R-:W-:-:S04]  /*20aa0*/  IMAD R4, R7, R6, R4 ;  /* 0x0000000607047224 */ /* 0x000fc800078e0204 */
        /* <DEDUP_REMOVED lines=14> */
[----:B------:R-:W-:Y:S02]  /*20b90*/  VIADD R34, R26, 0x1 ;  /* 0x000000011a227836 */ /* 0x000fe40000000000 */
[----:B0-----:R-:W-:Y:S01]  /*20ba0*/  IMAD.MOV.U32 R8, RZ, RZ, RZ ;  /* 0x000000ffff087224 */ /* 0x001fe200078e00ff */
        /* <DEDUP_REMOVED lines=14> */
.L_x_10161:
[----:B------:R-:W-:Y:S01]  /*20c90*/  IMAD R0, R34, 0x8, R22 ;  /* 0x0000000822007824 */ /* 0x000fe200078e0216 */
[----:B------:R-:W-:Y:S01]  /*20ca0*/  SHF.L.U32 R33, R2, 0x1f, RZ ;  /* 0x0000001f02217819 */ /* 0x000fe200000006ff */
[----:B------:R-:W-:Y:S01]  /*20cb0*/  BSSY B0, `(.L_x_10162) ;  /* 0x0000004000007945 */ /* 0x000fe20003800000 */
[----:B------:R-:W-:Y:S02]  /*20cc0*/  SHF.R.S32.HI R32, RZ, 0x1f, R4 ;  /* 0x0000001fff207819 */ /* 0x000fe40000011404 */
[----:B------:R-:W0:Y:S02]  /*20cd0*/  SYNCS.PHASECHK.TRANS64.TRYWAIT P0, [R0+URZ+0x22880], R33 ;  /* 0x02288021000075a7 */ /* 0x000e24000800017f */
[----:B0-----:R-:W-:Y:S05]  /*20ce0*/  @!P0 BRA `(.L_x_10163) ;  /* 0x0000008000a88947 */ /* 0x001fea0003800000 */
.L_x_10411:
[----:B------:R-:W-:Y:S05]  /*20cf0*/  BSYNC B0 ;  /* 0x0000000000007941 */ /* 0x000fea0003800000 */
.L_x_10162:
        /* <DEDUP_REMOVED lines=85> */
.L_x_10433:
        /* <DEDUP_REMOVED lines=8> */
.L_x_10165:
        /* <DEDUP_REMOVED lines=11> */
.L_x_10166:
[----:B------:R2:W-:Y:S01]  /*21380*/  SYNCS.ARRIVE.TRANS64.A1T0 RZ, [R0+URZ+0x22870], RZ ;  /* 0x022870ff00ff79a7 */ /* 0x0005e2000810003f */
[----:B------:R-:W-:Y:S05]  /*21390*/  @!P3 BRA `(.L_x_10167) ;  /* 0x000000000004b947 */ /* 0x000fea0003800000 */
[----:B------:R-:W-:Y:S01]  /*213a0*/  BPT.TRAP 0x1 ;  /* 0x000000040000795c */ /* 0x000fe20000300000 */
.L_x_10167:
[----:B------:R-:W3:Y:S01]  /*213b0*/  SYNCS.PHASECHK.TRANS64.TRYWAIT P0, [R0+URZ+0x22840], R33 ;  /* 0x02284021000075a7 */ /* 0x000ee2000800017f */
[----:B------:R-:W-:Y:S04]  /*213c0*/  BSSY B0, `(.L_x_10168) ;  /* 0x0000002000007945 */ /* 0x000fe80003800000 */
[----:B---3--:R-:W-:Y:S05]  /*213d0*/  @!P0 BRA `(.L_x_10169) ;  /* 0x0000008400bc8947 */ /* 0x008fea0003800000 */
.L_x_10434:
[----:B------:R-:W-:Y:S05]  /*213e0*/  BSYNC B0 ;  /* 0x0000000000007941 */ /* 0x000fea0003800000 */
.L_x_10168:
        /* <DEDUP_REMOVED lines=74> */
[----:B------:R-:W1:Y:S01]  /*21890*/  SHFL.IDX PT, R5, R7, RZ, 0x181f ;  /* 0x00181fff07057589 */ /* 0x000e6200000e0000 */
[----:B0-----:R-:W-:-:S05]  /*218a0*/  IADD3.X R3, RZ, R3, RZ, P0, !PT ;  /* 0x00000003ff037210 */ /* 0x001fca00007fe4ff */
[----:B------:R1:W-:Y:S02]  /*218b0*/  LDGSTS.E.BYPASS.LTC128B.128 [R6+0x1bc00], desc[UR60][R2.64], !P2 ;  /* 0x1bc0000002067fae */ /* 0x0003e4000d101d7c */
[----:B-1----:R-:W-:-:S05]  /*218c0*/  IADD3 R2, P0, R35, R5, RZ ;  /* 0x0000000523027210 */ /* 0x002fca0007f1e0ff */
[----:B------:R-:W-:-:S05]  /*218d0*/  IMAD.X R3, RZ, RZ, R4, P0 ;  /* 0x000000ffff037224 */ /* 0x000fca00000e0604 */
[----:B------:R0:W-:Y:S04]  /*218e0*/  LDGSTS.E.BYPASS.LTC128B.128 [R6+0x1c400], desc[UR60][R2.64], !P2 ;  /* 0x1c40000002067fae */ /* 0x0001e8000d101d7c */
[----:B0-----:R0:W1:Y:S02]  /*218f0*/  SHFL.IDX PT, R2, R7, 0x1, 0x181f ;  /* 0x00381f0007027f89 */ /* 0x00106400000e0000 */
.L_x_10456:
        /* <DEDUP_REMOVED lines=8> */
.L_x_10171:
        /* <DEDUP_REMOVED lines=11> */
.L_x_10172:
[----:B------:R-:W4:Y:S01]  /*21a30*/  LDL R2, [R1+0x3c] ;  /* 0x00003c0001027983 */ /* 0x000f220000100800 */
[----:B------:R1:W-:Y:S01]  /*21a40*/  SYNCS.ARRIVE.TRANS64.A1T0 RZ, [R0+URZ+0x22830], RZ ;  /* 0x022830ff00ff79a7 */ /* 0x0003e2000810003f */
[----:B----4-:R-:W-:-:S13]  /*21a50*/  ISETP.NE.AND P0, PT, R2, 0x3, PT ;  /* 0x000000030200780c */ /* 0x010fda0003f05270 */
[----:B-1----:R-:W-:Y:S05]  /*21a60*/  @!P0 BRA `(.L_x_10173) ;  /* 0x0000000000048947 */ /* 0x002fea0003800000 */
[----:B------:R-:W-:Y:S01]  /*21a70*/  BPT.TRAP 0x1 ;  /* 0x000000040000795c */ /* 0x000fe20000300000 */
.L_x_10173:
[----:B------:R-:W-:Y:S01]  /*21a80*/  LOP3.LUT R2, R27, 0x1, RZ, 0x3c, !PT ;  /* 0x000000011b027812 */ /* 0x000fe200078e3cff */
[----:B--23--:R-:W-:Y:S01]  /*21a90*/  IMAD R0, R26, 0x8, R22 ;  /* 0x000000081a007824 */ /* 0x00cfe200078e0216 */
[----:B------:R-:W-:Y:S02]  /*21aa0*/  BSSY B0, `(.L_x_10174) ;  /* 0x0000004000007945 */ /* 0x000fe40003800000 */
[----:B------:R-:W-:-:S04]  /*21ab0*/  SHF.L.U32 R2, R2, 0x1f, RZ ;  /* 0x0000001f02027819 */ /* 0x000fc800000006ff */
[----:B------:R-:W1:Y:S02]  /*21ac0*/  SYNCS.PHASECHK.TRANS64.TRYWAIT P2, [R0+URZ+0x22870], R2 ;  /* 0x02287002000075a7 */ /* 0x000e64000804017f */
[----:B-1----:R-:W-:Y:S05]  /*21ad0*/  @!P2 BRA `(.L_x_10175) ;  /* 0x0000008800c0a947 */ /* 0x002fea0003800000 */
.L_x_10457:
[----:B------:R-:W-:Y:S05]  /*21ae0*/  BSYNC B0 ;  /* 0x0000000000007941 */ /* 0x000fea0003800000 */
.L_x_10174:
[----:B------:R-:W2:Y:S02]  /*21af0*/  LDL R3, [R1+0x48] ;  /* 0x0000480001037983 */ /* 0x000ea40000100800 */
[----:B--2---:R-:W-:-:S13]  /*21b00*/  ISETP.NE.AND P2, PT, R3, 0x3, PT ;  /* 0x000000030300780c */ /* 0x004fda0003f45270 */
[----:B------:R-:W-:Y:S05]  /*21b10*/  @!P2 BRA `(.L_x_10176) ;  /* 0x000000000004a947 */ /* 0x000fea0003800000 */
[----:B------:R-:W-:Y:S01]  /*21b20*/  BPT.TRAP 0x1 ;  /* 0x000000040000795c */ /* 0x000fe20000300000 */
.L_x_10176:
[----:B------:R-:W-:Y:S01]  /*21b30*/  SHF.L.U32 R3, R27, 0x1f, RZ ;  /* 0x0000001f1b037819 */ /* 0x000fe200000006ff */
[----:B-1----:R-:W-:-:S03]  /*21b40*/  IMAD R2, R26, 0x5000, RZ ;  /* 0x000050001a027824 */ /* 0x002fc600078e02ff */
[----:B------:R-:W1:Y:S02]  /*21b50*/  SYNCS.PHASECHK.TRANS64.TRYWAIT P2, [R0+URZ+0x22860], R3 ;  /* 0x02286003000075a7 */ /* 0x000e64000804017f */
[----:B-1----:R-:W-:Y:S05]  /*21b60*/  @!P2 BRA `(.L_x_10177) ;  /* 0x0000008800b0a947 */ /* 0x002fea0003800000 */
.L_x_10458:
[----:B------:R-:W2:Y:S01]  /*21b70*/  LDL R12, [R1+0x1c] ;  /* 0x00001c00010c7983 */ /* 0x000ea20000100800 */
[----:B-1----:R-:W-:Y:S01]  /*21b80*/  LOP3.LUT R3, R2, R28, RZ, 0xfc, !PT ;  /* 0x0000001c02037212 */ /* 0x002fe200078efcff */
[----:B------:R-:W-:Y:S05]  /*21b90*/  WARPSYNC.ALL ;  /* 0x0000000000007948 */ /* 0x000fea0003800000 */
[----:B------:R-:W-:Y:S01]  /*21ba0*/  IMAD.IADD R3, R22, 0x1, R3 ;  /* 0x0000000116037824 */ /* 0x000fe200078e0203 */
[----:B------:R-:W-:Y:S01]  /*21bb0*/  LOP3.LUT R17, R24, 0x1800, RZ, 0xfc, !PT ;  /* 0x0000180018117812 */ /* 0x000fe200078efcff */
[----:B------:R-:W3:Y:S04]  /*21bc0*/  LDL R20, [R1+0x48] ;  /* 0x0000480001147983 */ /* 0x000ee80000100800 */
[----:B0-----:R-:W0:Y:S02]  /*21bd0*/  LDSM.16.MT88.4 R4, [R3+0xa400] ;  /* 0x00a400000304783b */ /* 0x001e240000004200 */
[----:B0-----:R-:W-:-:S02]  /*21be0*/  PRMT R8, R4, 0x6420, R5 ;  /* 0x0000642004087816 */ /* 0x001fc40000000005 */
[----:B------:R-:W-:Y:S02]  /*21bf0*/  PRMT R9, R4, 0x7531, R5 ;  /* 0x0000753104097816 */ /* 0x000fe40000000005 */
[C-C-:B------:R-:W-:Y:S02]  /*21c00*/  PRMT R10, R6.reuse, 0x6420, R7.reuse ;  /* 0x00006420060a7816 */ /* 0x140fe40000000007 */
        /* <DEDUP_REMOVED lines=16> */
[----:B------:R-:W-:Y:S01]  /*21d10*/  IMAD.IADD R4, R22, 0x1, R4 ;  /* 0x0000000116047824 */ /* 0x000fe200078e0204 */
[----:B------:R-:W-:-:S04]  /*21d20*/  IADD3 R12, R23, R12, RZ ;  /* 0x0000000c170c7210 */ /* 0x000fc80007ffe0ff */
        /* <DEDUP_REMOVED lines=79> */
.L_x_10178:
[----:B-1----:R1:W-:Y:S01]  /*22220*/  SYNCS.ARRIVE.TRANS64.A1T0 RZ, [R0+URZ+0x22850], RZ ;  /* 0x022850ff00ff79a7 */ /* 0x0023e2000810003f */
[----:B------:R-:W-:Y:S06]  /*22230*/  BAR.SYNC.DEFER_BLOCKING 0x2, 0x80 ;  /* 0x0082000000007b1d */ /* 0x000fec0000010000 */
[----:B------:R-:W-:Y:S05]  /*22240*/  @!P0 BRA `(.L_x_10179) ;  /* 0x0000000000048947 */ /* 0x000fea0003800000 */
[----:B------:R-:W-:Y:S01]  /*22250*/  BPT.TRAP 0x1 ;  /* 0x000000040000795c */ /* 0x000fe20000300000 */
.L_x_10179:
[----:B0-----:R-:W2:Y:S01]  /*22260*/  LDL R2, [R1+0x18] ;  /* 0x0000180001027983 */ /* 0x001ea20000100800 */
[----:B-1----:R-:W-:Y:S02]  /*22270*/  VIADD R0, R0, 0x22880 ;  /* 0x0002288000007836 */ /* 0x002fe40000000000 */
[----:B------:R-:W-:Y:S01]  /*22280*/  IMAD.MOV.U32 R26, RZ, RZ, R34 ;  /* 0x000000ffff1a7224 */ /* 0x000fe200078e0022 */
[----:B------:R3:W5:Y:S02]  /*22290*/  LDL R27, [R1+0x4] ;  /* 0x00000400011b7983 */ /* 0x0007640000100800 */
[----:B--2---:R-:W-:-:S04]  /*222a0*/  PRMT R0, R2, 0x654, R0 ;  /* 0x0000065402007816 */ /* 0x004fc80000000000 */
[----:B------:R3:W-:Y:S01]  /*222b0*/  SYNCS.ARRIVE.TRANS64.RED.A1T0 RZ, [R0+URZ], RZ ;  /* 0x000000ff00ff79a7 */ /* 0x0007e2000810043f */
[----:B------:R-:W-:Y:S05]  /*222c0*/  @P1 BRA `(.L_x_10180) ;  /* 0xffffffe400641947 */ /* 0x000fea000383ffff */
.L_x_10160:
        /* <DEDUP_REMOVED lines=19> */
.L_x_10182:
[----:B------:R-:W-:Y:S05]  /*22400*/  BSYNC B0 ;  /* 0x0000000000007941 */ /* 0x000fea0003800000 */
.L_x_10181:
[----:B------:R-:W-:Y:S05]  /*22410*/  @!P0 BRA `(.L_x_10183) ;  /* 0x0000000000048947 */ /* 0x000fea0003800000 */
[----:B------:R-:W-:Y:S01]  /*22420*/  BPT.TRAP 0x1 ;  /* 0x000000040000795c */ /* 0x000fe20000300000 */
.L_x_10183:
[----:B------:R-:W2:Y:S01]  /*22430*/  LDL R0, [R1+0x4] ;  /* 0x0000040001007983 */ /* 0x000ea20000100800 */
[----:B------:R-:W-:Y:S01]  /*22440*/  BSSY B0, `(.L_x_10184) ;  /* 0x0000006000007945 */ /* 0x000fe20003800000 */
[----:B--2---:R-:W-:Y:S01]  /*22450*/  LOP3.LUT R3, R0, 0x1, RZ, 0x3c, !PT ;  /* 0x0000000100037812 */ /* 0x004fe200078e3cff */
[----:B------:R-:W-:-:S03]  /*22460*/  IMAD R0, R34, 0x8, R22 ;  /* 0x0000000822007824 */ /* 0x000fc600078e0216 */
[----:B------:R-:W-:-:S04]  /*22470*/  SHF.L.U32 R3, R3, 0x1f, RZ ;  /* 0x0000001f03037819 */ /* 0x000fc800000006ff */
[----:B------:R-:W0:Y:S02]  /*22480*/  SYNCS.PHASECHK.TRANS64.TRYWAIT P1, [R0+URZ+0x22870], R3 ;  /* 0x02287003000075a7 */ /* 0x000e24000802017f */
[----:B0-----:R-:W-:Y:S05]  /*22490*/  @!P1 BRA `(.L_x_10185) ;  /* 0x0000008000789947 */ /* 0x001fea0003800000 */
.L_x_10459:
[----:B------:R-:W-:Y:S05]  /*224a0*/  BSYNC B0 ;  /* 0x0000000000007941 */ /* 0x000fea0003800000 */
.L_x_10184:
[----:B------:R-:W2:Y:S02]  /*224b0*/  LDL R2, [R1+0x48] ;  /* 0x0000480001027983 */ /* 0x000ea40000100800 */
[----:B--2---:R-:W-:-:S13]  /*224c0*/  ISETP.NE.AND P1, PT, R2, 0x3, PT ;  /* 0x000000030200780c */ /* 0x004fda0003f25270 */
[----:B------:R-:W-:Y:S05]  /*224d0*/  @!P1 BRA `(.L_x_10186) ;  /* 0x0000000000049947 */ /* 0x000fea0003800000 */
[----:B------:R-:W-:Y:S01]  /*224e0*/  BPT.TRAP 0x1 ;  /* 0x000000040000795c */ /* 0x000fe20000300000 */
.L_x_10186:
[----:B------:R-:W0:Y:S02]  /*224f0*/  LDL R2, [R1+0x4] ;  /* 0x0000040001027983 */ /* 0x000e240000100800 */
[----:B0-----:R-:W-:-:S04]  /*22500*/  SHF.L.U32 R3, R2, 0x1f, RZ ;  /* 0x0000001f02037819 */ /* 0x001fc800000006ff */
[----:B------:R-:W0:Y:S02]  /*22510*/  SYNCS.PHASECHK.TRANS64.TRYWAIT P1, [R0+URZ+0x22860], R3 ;  /* 0x02286003000075a7 */ /* 0x000e24000802017f */
[----:B0-----:R-:W-:Y:S05]  /*22520*/  @!P1 BRA `(.L_x_10187) ;  /* 0x0000008000689947 */ /* 0x001fea0003800000 */
.L_x_10460:
[----:B------:R-:W2:Y:S01]  /*22530*/  LDL R2, [R1+0x1c] ;  /* 0x00001c0001027983 */ /* 0x000ea20000100800 */
[----:B0-----:R-:W-:Y:S01]  /*22540*/  IMAD R3, R34, 0x5000, RZ ;  /* 0x0000500022037824 */ /* 0x001fe200078e02ff */
[----:B------:R-:W-:Y:S05]  /*22550*/  WARPSYNC.ALL ;  /* 0x0000000000007948 */ /* 0x000fea0003800000 */
[C---:B------:R-:W-:Y:S02]  /*22560*/  LOP3.LUT R5, R3.reuse, R28, RZ, 0xfc, !PT ;  /* 0x0000001c03057212 */ /* 0x040fe400078efcff */
[----:B------:R-:W-:Y:S02]  /*22570*/  LOP3.LUT R12, R3, R24, RZ, 0xfc, !PT ;  /* 0x00000018030c7212 */ /* 0x000fe400078efcff */
[----:B------:R-:W-:Y:S01]  /*22580*/  LOP3.LUT R18, R24, 0x1800, RZ, 0xfc, !PT ;  /* 0x0000180018127812 */ /* 0x000fe200078efcff */
[----:B------:R-:W-:-:S02]  /*22590*/  IMAD.IADD R13, R22, 0x1, R5 ;  /* 0x00000001160d7824 */ /* 0x000fc400078e0205 */
[----:B------:R-:W-:-:S03]  /*225a0*/  IMAD.IADD R12, R23, 0x1, R12 ;  /* 0x00000001170c7824 */ /* 0x000fc600078e020c */
        /* <DEDUP_REMOVED lines=78> */
[C---:B------:R-:W-:Y:S02]  /*22a90*/  IADD3 R3, R23.reuse, R20, R3 ;  /* 0x0000001417037210 */ /* 0x040fe40007ffe003 */
[----:B------:R-:W-:Y:S02]  /*22aa0*/  IADD3 R23, R23, R8, RZ ;  /* 0x0000000817177210 */ /* 0x000fe40007ffe0ff */
[C-C-:B0-----:R-:W-:Y:S02]  /*22ab0*/  PRMT R8, R4.reuse, 0x6420, R5.reuse ;  /* 0x0000642004087816 */ /* 0x141fe40000000005 */
        /* <DEDUP_REMOVED lines=19> */
.L_x_10188:
[----:B------:R0:W-:Y:S01]  /*22bf0*/  SYNCS.ARRIVE.TRANS64.A1T0 RZ, [R0+URZ+0x22850], RZ ;  /* 0x022850ff00ff79a7 */ /* 0x0001e2000810003f */
[----:B------:R-:W-:Y:S06]  /*22c00*/  BAR.SYNC.DEFER_BLOCKING 0x2, 0x80 ;  /* 0x0082000000007b1d */ /* 0x000fec0000010000 */
[----:B------:R-:W-:Y:S05]  /*22c10*/  @!P0 BRA `(.L_x_10189) ;  /* 0x0000000000048947 */ /* 0x000fea0003800000 */
[----:B------:R-:W-:Y:S01]  /*22c20*/  BPT.TRAP 0x1 ;  /* 0x000000040000795c */ /* 0x000fe20000300000 */
.L_x_10189:
        /* <DEDUP_REMOVED lines=11> */
.L_x_10132:
[----:B------:R-:W-:-:S13]  /*22ce0*/  LOP3.LUT P0, RZ, R25, 0x200, RZ, 0xc0, !PT ;  /* 0x0000020019ff7812 */ /* 0x000fda000780c0ff */
        /* <DEDUP_REMOVED lines=11> */
.L_x_10190:
[----:B------:R-:W3:Y:S01]  /*22da0*/  S2R R0, SR_TID.X ;  /* 0x0000000000007919 */ /* 0x000ee20000002100 */
[----:B------:R-:W-:Y:S01]  /*22db0*/  UMOV UR4, 0xffffffff ;  /* 0xffffffff00047882 */ /* 0x000fe20000000000 */
[----:B---3--:R-:W-:-:S04]  /*22dc0*/  LOP3.LUT R8, R0, 0x1f, RZ, 0xc0, !PT ;  /* 0x0000001f00087812 */ /* 0x008fc800078ec0ff */
[----:B------:R-:W-:Y:S01]  /*22dd0*/  ISETP.NE.AND P0, PT, R8, 0x1f, PT ;  /* 0x0000001f0800780c */ /* 0x000fe20003f05270 */
[----:B------:R-:W-:-:S12]  /*22de0*/  BRA.DIV UR4, `(.L_x_10192) ;  /* 0x0000007a044c7947 */ /* 0x000fd8000b800000 */
[----:B------:R-:W-:Y:S01]  /*22df0*/  IMAD.IADD R5, R19, 0x1, R8 ;  /* 0x0000000113057824 */ /* 0x000fe200078e0208 */
[----:B------:R-:W-:-:S04]  /*22e00*/  ULDC UR4, c[0x0][0xc3c] ;  /* 0x00030f0000047ab9 */ /* 0x000fc80000000800 */
[----:B------:R-:W-:-:S13]  /*22e10*/  ISETP.GE.OR P1, PT, R5, UR4, !P0 ;  /* 0x0000000405007c0c */ /* 0x000fda000c726670 */
[----:B0-----:R-:W0:Y:S02]  /*22e20*/  @!P1 LDC.64 R2, c[0x0][0xc80] ;  /* 0x00032000ff029b82 */ /* 0x001e240000000a00 */
[----:B0-----:R-:W-:-:S06]  /*22e30*/  @!P1 IMAD.WIDE R2, R5, 0x4, R2 ;  /* 0x0000000405029825 */ /* 0x001fcc00078e0202 */
[----:B------:R0:W3:Y:S01]  /*22e40*/  @!P1 LDG.E R3, desc[UR60][R2.64] ;  /* 0x0000003c02039981 */ /* 0x0000e2000c1e1900 */
[C---:B------:R-:W-:Y:S02]  /*22e50*/  ISETP.GE.U32.AND P2, PT, R8.reuse, 0x2, PT ;  /* 0x000000020800780c */ /* 0x040fe40003f46070 */
[C---:B------:R-:W-:Y:S01]  /*22e60*/  ISETP.GE.U32.AND P3, PT, R8.reuse, 0x4, PT ;  /* 0x000000040800780c */ /* 0x040fe20003f66070 */
[----:B------:R-:W-:Y:S01]  /*22e70*/  SHFL.IDX PT, R0, R16, RZ, 0x1f ;  /* 0x00001fff10007589 */ /* 0x000fe200000e0000 */
[C---:B------:R-:W-:Y:S02]  /*22e80*/  ISETP.GE.U32.AND P4, PT, R8.reuse, 0x8, PT ;  /* 0x000000080800780c */ /* 0x040fe40003f86070 */
[C---:B------:R-:W-:Y:S01]  /*22e90*/  ISETP.GE.U32.AND P5, PT, R8.reuse, 0x10, PT ;  /* 0x000000100800780c */ /* 0x040fe20003fa6070 */
[----:B0-----:R-:W-:Y:S02]  /*22ea0*/  IMAD.MOV.U32 R2, RZ, RZ, RZ ;  /* 0x000000ffff027224 */ /* 0x001fe400078e00ff */
[----:B---3--:R-:W-:Y:S01]  /*22eb0*/  @!P1 IMAD.MOV.U32 R2, RZ, RZ, R3 ;  /* 0x000000ffff029224 */ /* 0x008fe200078e0003 */
[----:B------:R-:W-:-:S04]  /*22ec0*/  ISETP.NE.AND P1, PT, R8, RZ, PT ;  /* 0x000000ff0800720c */ /* 0x000fc80003f25270 */
[----:B------:R-:W0:Y:S02]  /*22ed0*/  SHFL.UP PT, R14, R2, 0x1, RZ ;  /* 0x04200000020e7989 */ /* 0x000e2400000e00ff */
[----:B0-----:R-:W-:-:S05]  /*22ee0*/  SEL R5, R14, RZ, P1 ;  /* 0x000000ff0e057207 */ /* 0x001fca0000800000 */
[----:B------:R-:W-:-:S05]  /*22ef0*/  IMAD.IADD R4, R2, 0x1, R5 ;  /* 0x0000000102047824 */ /* 0x000fca00078e0205 */
[----:B------:R-:W0:Y:S02]  /*22f00*/  SHFL.UP PT, R14, R4, 0x2, RZ ;  /* 0x04400000040e7989 */ /* 0x000e2400000e00ff */
[----:B0-----:R-:W-:-:S05]  /*22f10*/  SEL R5, R14, RZ, P2 ;  /* 0x000000ff0e057207 */ /* 0x001fca0001000000 */
[----:B-12---:R-:W-:Y:S02]  /*22f20*/  IMAD.IADD R6, R4, 0x1, R5 ;  /* 0x0000000104067824 */ /* 0x006fe400078e0205 */
[----:B------:R-:W-:Y:S04]  /*22f30*/  SHFL.IDX PT, R5, R16, 0x1, 0x1f ;  /* 0x00201f0010057f89 */ /* 0x000fe800000e0000 */
        /* <DEDUP_REMOVED lines=10> */
.L_x_10470:
[----:B------:R-:W-:Y:S02]  /*22fe0*/  ULDC UR4, c[0x0][0xc38] ;  /* 0x00030e0000047ab9 */ /* 0x000fe40000000800 */
[----:B------:R-:W-:-:S04]  /*22ff0*/  IMAD.U32 R4, RZ, RZ, UR4 ;  /* 0x00000004ff047e24 */ /* 0x000fc8000f8e00ff */
[----:B-1----:R-:W-:-:S04]  /*23000*/  IMAD R14, R14, R4, RZ ;  /* 0x000000040e0e7224 */ /* 0x002fc800078e02ff */
[----:B------:R-:W-:-:S05]  /*23010*/  IMAD.IADD R5, R5, 0x1, R14 ;  /* 0x0000000105057824 */ /* 0x000fca00078e020e */
[----:B------:R-:W-:-:S13]  /*23020*/  ISETP.GT.AND P6, PT, R5, R0, PT ;  /* 0x000000000500720c */ /* 0x000fda0003fc4270 */
[----:B------:R-:W-:Y:S05]  /*23030*/  @P6 BRA `(.L_x_10193) ;  /* 0x00000000009c6947 */ /* 0x000fea0003800000 */
.L_x_10198:
        /* <DEDUP_REMOVED lines=14> */
.L_x_10196:
[----:B------:R-:W-:Y:S05]  /*23120*/  BSYNC B0 ;  /* 0x0000000000007941 */ /* 0x000fea0003800000 */
.L_x_10195:
[----:B------:R-:W-:-:S03]  /*23130*/  UMOV UR4, 0xffffffff ;  /* 0xffffffff00047882 */ /* 0x000fc60000000000 */
[----:B------:R-:W-:Y:S05]  /*23140*/  BRA.DIV UR4, `(.L_x_10197) ;  /* 0x0000007a04987947 */ /* 0x000fea000b800000 */
[----:B-----5:R-:W2:Y:S02]  /*23150*/  SHFL.UP PT, R14, R2, 0x1, RZ ;  /* 0x04200000020e7989 */ /* 0x020ea400000e00ff */
[----:B--2---:R-:W-:-:S05]  /*23160*/  SEL R13, R14, RZ, P1 ;  /* 0x000000ff0e0d7207 */ /* 0x004fca0000800000 */
[----:B------:R-:W-:-:S05]  /*23170*/  IMAD.IADD R13, R2, 0x1, R13 ;  /* 0x00000001020d7824 */ /* 0x000fca00078e020d */
[----:B------:R-:W2:Y:S02]  /*23180*/  SHFL.UP PT, R14, R13, 0x2, RZ ;  /* 0x044000000d0e7989 */ /* 0x000ea400000e00ff */
[----:B--2---:R-:W-:-:S04]  /*23190*/  SEL R4, R14, RZ, P2 ;  /* 0x000000ff0e047207 */ /* 0x004fc80001000000 */
[----:B------:R-:W-:-:S05]  /*231a0*/  IADD3 R4, R13, R4, RZ ;  /* 0x000000040d047210 */ /* 0x000fca0007ffe0ff */
        /* <DEDUP_REMOVED lines=10> */
.L_x_10478:
[----:B------:R-:W-:Y:S02]  /*23250*/  ULDC UR4, c[0x0][0xc38] ;  /* 0x00030e0000047ab9 */ /* 0x000fe40000000800 */
[----:B------:R-:W-:-:S04]  /*23260*/  IMAD.U32 R4, RZ, RZ, UR4 ;  /* 0x00000004ff047e24 */ /* 0x000fc8000f8e00ff */
[----:B-1----:R-:W-:-:S04]  /*23270*/  IMAD R14, R14, R4, RZ ;  /* 0x000000040e0e7224 */ /* 0x002fc800078e02ff */
[----:B------:R-:W-:-:S05]  /*23280*/  IMAD.IADD R5, R14, 0x1, R5 ;  /* 0x000000010e057824 */ /* 0x000fca00078e0205 */
[----:B------:R-:W-:-:S13]  /*23290*/  ISETP.GT.AND P6, PT, R5, R0, PT ;  /* 0x000000000500720c */ /* 0x000fda0003fc4270 */
[----:B------:R-:W-:Y:S05]  /*232a0*/  @!P6 BRA `(.L_x_10198) ;  /* 0xfffffffc0064e947 */ /* 0x000fea000383ffff */
.L_x_10193:
        /* <DEDUP_REMOVED lines=8> */
.L_x_10482:
[----:B------:R-:W-:Y:S01]  /*23330*/  ISETP.NE.AND P0, PT, R5, RZ, PT ;  /* 0x000000ff0500720c */ /* 0x000fe20003f05270 */
[----:B------:R-:W-:-:S12]  /*23340*/  IMAD.MOV.U32 R5, RZ, RZ, RZ ;  /* 0x000000ffff057224 */ /* 0x000fd800078e00ff */
[----:B------:R-:W-:Y:S05]  /*23350*/  @!P0 BRA `(.L_x_10200) ;  /* 0x0000000000108947 */ /* 0x000fea0003800000 */
[----:B------:R-:W-:Y:S01]  /*23360*/  UMOV UR4, 0xffffffff ;  /* 0xffffffff00047882 */ /* 0x000fe20000000000 */
[----:B------:R-:W-:Y:S02]  /*23370*/  VIADD R12, R6, 0xffffffff ;  /* 0xffffffff060c7836 */ /* 0x000fe40000000000 */
[----:B------:R-:W-:Y:S05]  /*23380*/  BRA.DIV UR4, `(.L_x_10201) ;  /* 0x0000007e040c7947 */ /* 0x000fea000b800000 */
[----:B------:R3:W4:Y:S02]  /*23390*/  SHFL.IDX PT, R5, R3, R12, 0x1f ;  /* 0x00001f0c03057589 */ /* 0x00072400000e0000 */
.L_x_10200:
[----:B01-3--:R-:W0:Y:S01]  /*233a0*/  LDC.64 R2, c[0x0][0xc90] ;  /* 0x00032400ff027b82 */ /* 0x00be220000000a00 */
[----:B------:R-:W-:-:S05]  /*233b0*/  IADD3 R19, R6, R19, RZ ;  /* 0x0000001306137210 */ /* 0x000fca0007ffe0ff */
        /* <DEDUP_REMOVED lines=53> */
[C---:B------:R-:W-:Y:S01]  /*23710*/  LOP3.LUT R2, R0.reuse, R4, RZ, 0x3c, !PT ;  /* 0x0000000400027212 */ /* 0x040fe200078e3cff */
[----:B------:R-:W-:-:S03]  /*23720*/  IMAD.IADD R0, R0, 0x1, R5 ;  /* 0x0000000100007824 */ /* 0x000fc600078e0205 */
[----:B------:R-:W-:-:S07]  /*23730*/  ISETP.GE.AND P2, PT, R2, RZ, PT ;  /* 0x000000ff0200720c */ /* 0x000fce0003f46270 */
[----:B------:R-:W-:-:S06]  /*23740*/  @P0 IADD3 R9, R9, 0x1, RZ ;  /* 0x0000000109090810 */ /* 0x000fcc0007ffe0ff */
[----:B------:R-:W-:Y:S01]  /*23750*/  @!P2 IMAD.MOV R9, RZ, RZ, -R9 ;  /* 0x000000ffff09a224 */ /* 0x000fe200078e0a09 */
[----:B------:R-:W-:Y:S01]  /*23760*/  @!P1 LOP3.LUT R9, RZ, R4, RZ, 0x33, !PT ;  /* 0x00000004ff099212 */ /* 0x000fe200078e33ff */
[----:B------:R-:W-:-:S04]  /*23770*/  IMAD.MOV R4, RZ, RZ, -R4 ;  /* 0x000000ffff047224 */ /* 0x000fc800078e0a04 */
[----:B------:R-:W-:Y:S01]  /*23780*/  IMAD R18, R9, R4, R0 ;  /* 0x0000000409127224 */ /* 0x000fe200078e0200 */
[----:B------:R-:W-:-:S05]  /*23790*/  LOP3.LUT R0, RZ, R9, RZ, 0x33, !PT ;  /* 0x00000009ff007212 */ /* 0x000fca00078e33ff */
[----:B------:R-:W-:Y:S01]  /*237a0*/  IMAD.IADD R17, R17, 0x1, R0 ;  /* 0x0000000111117824 */ /* 0x000fe200078e0200 */
[----:B------:R-:W-:Y:S06]  /*237b0*/  BRA `(.L_x_10202) ;  /* 0x00000000001c7947 */ /* 0x000fec0003800000 */
.L_x_10194:
[----:B------:R-:W-:Y:S01]  /*237c0*/  UMOV UR4, URZ ;  /* 0x0000003f00047c82 */ /* 0x000fe20008000000 */
[----:B------:R-:W-:Y:S01]  /*237d0*/  UMOV UR5, URZ ;  /* 0x0000003f00057c82 */ /* 0x000fe20008000000 */
[----:B------:R-:W-:Y:S01]  /*237e0*/  ULDC UR6, c[0x0][0xc3c] ;  /* 0x00030f0000067ab9 */ /* 0x000fe20000000800 */
[----:B------:R-:W-:Y:S02]  /*237f0*/  IMAD.MOV.U32 R16, RZ, RZ, R0 ;  /* 0x000000ffff107224 */ /* 0x000fe400078e0000 */
[----:B------:R-:W-:Y:S02]  /*23800*/  IMAD.U32 R17, RZ, RZ, UR4 ;  /* 0x00000004ff117e24 */ /* 0x000fe4000f8e00ff */
[----:B------:R-:W-:Y:S02]  /*23810*/  IMAD.U32 R18, RZ, RZ, UR5 ;  /* 0x00000005ff127e24 */ /* 0x000fe4000f8e00ff */
[----:B------:R-:W-:-:S07]  /*23820*/  IMAD.U32 R19, RZ, RZ, UR6 ;  /* 0x00000006ff137e24 */ /* 0x000fce000f8e00ff */
.L_x_10202:
        /* <DEDUP_REMOVED lines=12> */
.L_x_10191:
[----:B------:R-:W-:Y:S02]  /*238f0*/  ULDC UR4, c[0x0][0xc3c] ;  /* 0x00030f0000047ab9 */ /* 0x000fe40000000800 */
[----:B----4-:R-:W-:-:S13]  /*23900*/  ISETP.GE.AND P0, PT, R19, UR4, PT ;  /* 0x0000000413007c0c */ /* 0x010fda000bf06270 */
[----:B------:R-:W-:Y:S05]  /*23910*/  @!P0 BRA `(.L_x_10203) ;  /* 0xffffff9000548947 */ /* 0x000fea000383ffff */
[----:B------:R-:W-:Y:S05]  /*23920*/  BSYNC B7 ;  /* 0x0000000000077941 */ /* 0x000fea0003800000 */
.L_x_10095:
[----:B0--3--:R-:W3:Y:S01]  /*23930*/  LDL.LU R0, [R1+0x44] ;  /* 0x0000440001007983 */ /* 0x009ee20000300800 */
[----:B------:R-:W-:Y:S01]  /*23940*/  BSSY B0, `(.L_x_10204) ;  /* 0x000000b000007945 */ /* 0x000fe20003800000 */
[----:B------:R-:W0:Y:S01]  /*23950*/  S2R R5, SR_CgaCtaId ;  /* 0x0000000000057919 */ /* 0x000e220000008800 */
[----:B---3--:R-:W-:-:S04]  /*23960*/  IADD3 R0, R0, 0x1, RZ ;  /* 0x0000000100007810 */ /* 0x008fc80007ffe0ff */
        /* <DEDUP_REMOVED lines=8> */
.L_x_10485:
[----:B------:R-:W-:Y:S05]  /*239f0*/  BSYNC B0 ;  /* 0x0000000000007941 */ /* 0x000fea0003800000 */
.L_x_10204:
[----:B------:R-:W-:-:S03]  /*23a00*/  UMOV UR4, 0xffffffff ;  /* 0xffffffff00047882 */ /* 0x000fc60000000000 */
[----:B------:R-:W-:Y:S05]  /*23a10*/  BRA.DIV UR4, `(.L_x_10206) ;  /* 0x0000007604a47947 */ /* 0x000fea000b800000 */
[----:B0-----:R-:W0:Y:S02]  /*23a20*/  S2R R0, SR_TID.X ;  /* 0x0000000000007919 */ /* 0x001e240000002100 */
[----:B0-----:R-:W-:-:S04]  /*23a30*/  SHF.R.U32.HI R0, RZ, 0x5, R0 ;  /* 0x00000005ff007819 */ /* 0x001fc80000011600 */
[----:B------:R-:W-:-:S05]  /*23a40*/  LOP3.LUT R0, R0, 0x3, RZ, 0xc0, !PT ;  /* 0x0000000300007812 */ /* 0x000fca00078ec0ff */
[----:B------:R0:W1:Y:S02]  /*23a50*/  SHFL.IDX PT, R14, R0, RZ, 0x1f ;  /* 0x00001fff000e7589 */ /* 0x00006400000e0000 */
.L_x_10488:
[----:B-1----:R-:W-:-:S13]  /*23a60*/  ISETP.NE.AND P0, PT, R14, RZ, PT ;  /* 0x000000ff0e00720c */ /* 0x002fda0003f05270 */
[----:B------:R-:W-:Y:S05]  /*23a70*/  @P0 BRA `(.L_x_9906) ;  /* 0x0000000000b00947 */ /* 0x000fea0003800000 */
[----:B------:R-:W-:-:S03]  /*23a80*/  UMOV UR4, 0xffffffff ;  /* 0xffffffff00047882 */ /* 0x000fc60000000000 */
[----:B------:R-:W-:Y:S05]  /*23a90*/  BRA.DIV UR4, `(.L_x_10207) ;  /* 0x0000007604b87947 */ /* 0x000fea000b800000 */
[----:B------:R-:W-:-:S13]  /*23aa0*/  ELECT P6, URZ, PT ;  /* 0x00000000003f782f */ /* 0x000fda00038c0000 */
.L_x_10491:
[----:B------:R-:W-:Y:S05]  /*23ab0*/  @!P6 BRA `(.L_x_9906) ;  /* 0x0000000000a0e947 */ /* 0x000fea0003800000 */
[----:B0-----:R-:W3:Y:S02]  /*23ac0*/  LDL.LU R0, [R1+0x20] ;  /* 0x0000200001007983 */ /* 0x001ee40000300800 */
[----:B---3--:R-:W-:-:S04]  /*23ad0*/  LOP3.LUT R0, R0, 0x2, RZ, 0xfc, !PT ;  /* 0x0000000200007812 */ /* 0x008fc800078efcff */
[----:B------:R-:W-:-:S13]  /*23ae0*/  ISETP.NE.AND P0, PT, R0, 0x3, PT ;  /* 0x000000030000780c */ /* 0x000fda0003f05270 */
[----:B------:R-:W-:Y:S05]  /*23af0*/  @!P0 BRA `(.L_x_10208) ;  /* 0x0000000000048947 */ /* 0x000fea0003800000 */
[----:B------:R-:W-:Y:S01]  /*23b00*/  BPT.TRAP 0x1 ;  /* 0x000000040000795c */ /* 0x000fe20000300000 */
.L_x_10208:
[----:B------:R-:W3:Y:S01]  /*23b10*/  LDL R0, [R1+0x4] ;  /* 0x0000040001007983 */ /* 0x000ee20000100800 */
[C---:B------:R-:W-:Y:S02]  /*23b20*/  IMAD R3, R34.reuse, 0x8, R5 ;  /* 0x0000000822037824 */ /* 0x040fe400078e0205 */
[----:B------:R-:W-:-:S05]  /*23b30*/  VIADD R34, R34, 0x1 ;  /* 0x0000000122227836 */ /* 0x000fca0000000000 */
[----:B------:R-:W-:Y:S02]  /*23b40*/  ISETP.NE.AND P2, PT, R34, 0x2, PT ;  /* 0x000000022200780c */ /* 0x000fe40003f45270 */
[----:B---3--:R-:W-:Y:S02]  /*23b50*/  SHF.L.U32 R2, R0, 0x1f, RZ ;  /* 0x0000001f00027819 */ /* 0x008fe400000006ff */
[----:B------:R-:W-:Y:S02]  /*23b60*/  SEL R0, RZ, 0x1, P2 ;  /* 0x00000001ff007807 */ /* 0x000fe40001000000 */
[----:B------:R-:W0:Y:S02]  /*23b70*/  SYNCS.PHASECHK.TRANS64.TRYWAIT P1, [R3+URZ+0x22840], R2 ;  /* 0x02284002030075a7 */ /* 0x000e24000802017f */
[----:B0-----:R-:W-:Y:S05]  /*23b80*/  @!P1 BRA `(.L_x_10209) ;  /* 0x00000074009c9947 */ /* 0x001fea0003800000 */
.L_x_10492:
[----:B------:R-:W3:Y:S01]  /*23b90*/  LDL.LU R4, [R1+0x4] ;  /* 0x0000040001047983 */ /* 0x000ee20000300800 */
[----:B------:R-:W-:Y:S02]  /*23ba0*/  SEL R34, R34, RZ, P2 ;  /* 0x000000ff22227207 */ /* 0x000fe40001000000 */
[----:B---3--:R-:W-:Y:S01]  /*23bb0*/  LOP3.LUT R0, R4, R0, RZ, 0x3c, !PT ;  /* 0x0000000004007212 */ /* 0x008fe200078e3cff */
[----:B------:R-:W-:Y:S06]  /*23bc0*/  @!P0 BRA `(.L_x_10210) ;  /* 0x0000000000048947 */ /* 0x000fec0003800000 */
[----:B------:R-:W-:Y:S01]  /*23bd0*/  BPT.TRAP 0x1 ;  /* 0x000000040000795c */ /* 0x000fe20000300000 */
.L_x_10210:
[----:B------:R-:W-:Y:S01]  /*23be0*/  IMAD R5, R34, 0x8, R5 ;  /* 0x0000000822057824 */ /* 0x000fe200078e0205 */
[----:B------:R-:W-:-:S04]  /*23bf0*/  SHF.L.U32 R0, R0, 0x1f, RZ ;  /* 0x0000001f00007819 */ /* 0x000fc800000006ff */
[----:B------:R-:W1:Y:S02]  /*23c00*/  SYNCS.PHASECHK.TRANS64.TRYWAIT P1, [R5+URZ+0x22840], R0 ;  /* 0x02284000050075a7 */ /* 0x000e64000802017f */
[----:B-1----:R-:W-:Y:S05]  /*23c10*/  @!P1 BRA `(.L_x_10211) ;  /* 0x00000074008c9947 */ /* 0x002fea0003800000 */
.L_x_10493:
[----:B------:R-:W-:Y:S05]  /*23c20*/  @!P0 BRA `(.L_x_10212) ;  /* 0x0000000000048947 */ /* 0x000fea0003800000 */
[----:B------:R-:W-:Y:S01]  /*23c30*/  BPT.TRAP 0x1 ;  /* 0x000000040000795c */ /* 0x000fe20000300000 */
.L_x_10212:
[----:B------:R-:W3:Y:S02]  /*23c40*/  SYNCS.PHASECHK.TRANS64.TRYWAIT P1, [R3+URZ+0x22860], R2 ;  /* 0x02286002030075a7 */ /* 0x000ee4000802017f */
[----:B---3--:R-:W-:Y:S05]  /*23c50*/  @!P1 BRA `(.L_x_10213) ;  /* 0x0000007400909947 */ /* 0x008fea0003800000 */
.L_x_10494:
[----:B------:R-:W-:Y:S05]  /*23c60*/  @!P0 BRA `(.L_x_10214) ;  /* 0x0000000000048947 */ /* 0x000fea0003800000 */
[----:B------:R-:W-:Y:S01]  /*23c70*/  BPT.TRAP 0x1 ;  /* 0x000000040000795c */ /* 0x000fe20000300000 */
.L_x_10214:
[----:B------:R-:W4:Y:S02]  /*23c80*/  SYNCS.PHASECHK.TRANS64.TRYWAIT P1, [R5+URZ+0x22860], R0 ;  /* 0x02286000050075a7 */ /* 0x000f24000802017f */
[----:B----4-:R-:W-:Y:S05]  /*23c90*/  @!P1 BRA `(.L_x_10215) ;  /* 0x0000007400949947 */ /* 0x010fea0003800000 */
.L_x_10495:
[----:B------:R-:W-:Y:S05]  /*23ca0*/  @!P0 BRA `(.L_x_10216) ;  /* 0x0000000000048947 */ /* 0x000fea0003800000 */
[----:B------:R-:W-:Y:S01]  /*23cb0*/  BPT.TRAP 0x1 ;  /* 0x000000040000795c */ /* 0x000fe20000300000 */
.L_x_10216:
[----:B------:R-:W0:Y:S02]  /*23cc0*/  SYNCS.PHASECHK.TRANS64.TRYWAIT P1, [R3+URZ+0x22880], R2 ;  /* 0x02288002030075a7 */ /* 0x000e24000802017f */
[----:B0-----:R-:W-:Y:S05]  /*23cd0*/  @!P1 BRA `(.L_x_10217) ;  /* 0x0000007400989947 */ /* 0x001fea0003800000 */
.L_x_10496:
[----:B------:R-:W-:Y:S05]  /*23ce0*/  @!P0 BRA `(.L_x_10218) ;  /* 0x0000000000048947 */ /* 0x000fea0003800000 */
[----:B------:R-:W-:Y:S01]  /*23cf0*/  BPT.TRAP 0x1 ;  /* 0x000000040000795c */ /* 0x000fe20000300000 */
.L_x_10218:
[----:B------:R0:W0:Y:S02]  /*23d00*/  SYNCS.PHASECHK.TRANS64.TRYWAIT P0, [R5+URZ+0x22880], R0 ;  /* 0x02288000050075a7 */ /* 0x000024000800017f */
[----:B0-----:R-:W-:Y:S05]  /*23d10*/  @!P0 NANOSLEEP.SYNCS 0x989680 ;  /* 0x009896800000895d */ /* 0x001fea0003900000 */
[----:B------:R-:W0:Y:S02]  /*23d20*/  @!P0 SYNCS.PHASECHK.TRANS64 P0, [R5+URZ+0x22880], R0 ;  /* 0x02288000050085a7 */ /* 0x000e24000800007f */
[----:B0-----:R-:W-:Y:S05]  /*23d30*/  @!P0 BRA `(.L_x_10218) ;  /* 0xfffffffc00f08947 */ /* 0x001fea000383ffff */
.L_x_9906:
[----:B------:R-:W-:Y:S05]  /*23d40*/  BSYNC B8 ;  /* 0x0000000000087941 */ /* 0x000fea0003800000 */
.L_x_9903:
[----:B------:R-:W-:Y:S05]  /*23d50*/  EXIT ;  /* 0x000000000000794d */ /* 0x000fea0003800000 */
.L_x_9926:
[----:B-1----:R1:W2:Y:S02]  /*23d60*/  SYNCS.PHASECHK.TRANS64.TRYWAIT P6, [R88+URZ+0x22890], R100 ;  /* 0x02289064580075a7 */ /* 0x0022a400080c017f */
[----:B--2---:R-:W-:Y:S05]  /*23d70*/  @!P6 NANOSLEEP.SYNCS 0x989680 ;  /* 0x009896800000e95d */ /* 0x004fea0003900000 */
[----:B------:R-:W2:Y:S02]  /*23d80*/  @!P6 SYNCS.PHASECHK.TRANS64 P6, [R88+URZ+0x22890], R100 ;  /* 0x022890645800e5a7 */ /* 0x000ea400080c007f */
[----:B--2---:R-:W-:Y:S05]  /*23d90*/  @!P6 BRA `(.L_x_9926) ;  /* 0xfffffffc00f0e947 */ /* 0x004fea000383ffff */
[----:B------:R-:W-:Y:S05]  /*23da0*/  BRA `(.L_x_10219) ;  /* 0xfffffdec00287947 */ /* 0x000fea000383ffff */
.L_x_9927:
        /* <DEDUP_REMOVED lines=8> */
.L_x_10221:
[----:B------:R-:W-:Y:S05]  /*23e30*/  BSYNC B1 ;  /* 0x0000000000017941 */ /* 0x000fea0003800000 */
.L_x_10220:
        /* <DEDUP_REMOVED lines=8> */
.L_x_10222:
[----:B------:R-:W-:Y:S05]  /*23ec0*/  BRA `(.L_x_10223) ;  /* 0xfffffde800f47947 */ /* 0x000fea000383ffff */
.L_x_9936:
        /* <DEDUP_REMOVED lines=8> */
.L_x_10225:
[----:B------:R-:W-:Y:S05]  /*23f50*/  BSYNC B1 ;  /* 0x0000000000017941 */ /* 0x000fea0003800000 */
.L_x_10224:
        /* <DEDUP_REMOVED lines=8> */
.L_x_10226:
[----:B------:R-:W-:Y:S05]  /*23fe0*/  BRA `(.L_x_10227) ;  /* 0xfffffdf800747947 */ /* 0x000fea000383ffff */
.L_x_9945:
        /* <DEDUP_REMOVED lines=8> */
.L_x_10229:
[----:B------:R-:W-:Y:S05]  /*24070*/  BSYNC B1 ;  /* 0x0000000000017941 */ /* 0x000fea0003800000 */
.L_x_10228:
        /* <DEDUP_REMOVED lines=8> */
.L_x_10230:
[----:B------:R-:W-:Y:S05]  /*24100*/  BRA `(.L_x_10231) ;  /* 0xfffffe0800007947 */ /* 0x000fea000383ffff */
.L_x_9955:
[----:B-1----:R1:W2:Y:S02]  /*24110*/  SYNCS.PHASECHK.TRANS64.TRYWAIT P3, [R88+URZ+0x22890], R100 ;  /* 0x02289064580075a7 */ /* 0x0022a4000806017f */
[----:B--2---:R-:W-:Y:S05]  /*24120*/  @!P3 NANOSLEEP.SYNCS 0x989680 ;  /* 0x009896800000b95d */ /* 0x004fea0003900000 */
[----:B------:R-:W2:Y:S02]  /*24130*/  @!P3 SYNCS.PHASECHK.TRANS64 P3, [R88+URZ+0x22890], R100 ;  /* 0x022890645800b5a7 */ /* 0x000ea4000806007f */
[----:B--2---:R-:W-:Y:S05]  /*24140*/  @!P3 BRA `(.L_x_9955) ;  /* 0xfffffffc00f0b947 */ /* 0x004fea000383ffff */
[----:B------:R-:W-:Y:S05]  /*24150*/  BRA `(.L_x_10232) ;  /* 0xfffffe1800cc7947 */ /* 0x000fea000383ffff */
.L_x_9956:
        /* <DEDUP_REMOVED lines=8> */
.L_x_10234:
[----:B------:R-:W-:Y:S05]  /*241e0*/  BSYNC B1 ;  /* 0x0000000000017941 */ /* 0x000fea0003800000 */
.L_x_10233:
        /* <DEDUP_REMOVED lines=8> */
.L_x_10235:
[----:B------:R-:W-:Y:S01]  /*24270*/  IMAD.MOV.U32 R106, RZ, RZ, R14 ;  /* 0x000000ffff6a7224 */ /* 0x000fe200078e000e */
[----:B------:R-:W-:Y:S06]  /*24280*/  BRA `(.L_x_10236) ;  /* 0xfffffe1800987947 */ /* 0x000fec000383ffff */
.L_x_9961:
[----:B------:R-:W-:Y:S01]  /*24290*/  BSSY B1, `(.L_x_10237) ;  /* 0x0000008000017945 */ /* 0x000fe20003800000 */
[----:B----4-:R-:W-:Y:S01]  /*242a0*/  IMAD.MOV.U32 R13, RZ, RZ, R102 ;  /* 0x000000ffff0d7224 */ /* 0x010fe200078e0066 */
[----:B------:R-:W-:Y:S01]  /*242b0*/  MOV R15, 0xffffffff ;  /* 0xffffffff000f7802 */ /* 0x000fe20000000f00 */
[----:B------:R-:W-:Y:S02]  /*242c0*/  IMAD.MOV.U32 R12, RZ, RZ, 0x1 ;  /* 0x00000001ff0c7424 */ /* 0x000fe400078e00ff */
[----:B------:R-:W-:-:S07]  /*242d0*/  IMAD.MOV.U32 R11, RZ, RZ, 0x1c1f ;  /* 0x00001c1fff0b7424 */ /* 0x000fce00078e00ff */
[----:B0123--:R-:W-:Y:S05]  /*242e0*/  WARPSYNC.COLLECTIVE R15, `(.L_x_10238) ;  /* 0x000000000f087348 */ /* 0x00ffea0003c00000 */
[----:B------:R4:W0:Y:S02]  /*242f0*/  SHFL.IDX P6, R14, R13, R12, R11 ;  /* 0x0000000c0d0e7389 */ /* 0x00082400000c000b */
[----:B01234-:R-:W-:Y:S01]  /*24300*/  ENDCOLLECTIVE ;  /* 0x000000000000791b */ /* 0x01ffe20003800000 */
.L_x_10238:
[----:B------:R-:W-:Y:S05]  /*24310*/  BSYNC B1 ;  /* 0x0000000000017941 */ /* 0x000fea0003800000 */
.L_x_10237:
        /* <DEDUP_REMOVED lines=8> */
.L_x_10239:
[----:B------:R-:W-:Y:S05]  /*243a0*/  BRA `(.L_x_10240) ;  /* 0xfffffe28002c7947 */ /* 0x000fea000383ffff */
.L_x_9966:
        /* <DEDUP_REMOVED lines=8> */
.L_x_10242:
[----:B------:R-:W-:Y:S05]  /*24430*/  BSYNC B1 ;  /* 0x0000000000017941 */ /* 0x000fea0003800000 */
.L_x_10241:
        /* <DEDUP_REMOVED lines=8> */
.L_x_10243:
[----:B------:R-:W-:Y:S05]  /*244c0*/  BRA `(.L_x_10244) ;  /* 0xfffffe3400dc7947 */ /* 0x000fea000383ffff */
.L_x_9971:
[----:B0-----:R0:W1:Y:S02]  /*244d0*/  SYNCS.PHASECHK.TRANS64.TRYWAIT P2, [R88+URZ+0x22890], R100 ;  /* 0x02289064580075a7 */ /* 0x001064000804017f */
[----:B-1----:R-:W-:Y:S05]  /*244e0*/  @!P2 NANOSLEEP.SYNCS 0x989680 ;  /* 0x009896800000a95d */ /* 0x002fea0003900000 */
[----:B------:R-:W1:Y:S02]  /*244f0*/  @!P2 SYNCS.PHASECHK.TRANS64 P2, [R88+URZ+0x22890], R100 ;  /* 0x022890645800a5a7 */ /* 0x000e64000804007f */
[----:B-1----:R-:W-:Y:S05]  /*24500*/  @!P2 BRA `(.L_x_9971) ;  /* 0xfffffffc00f0a947 */ /* 0x002fea000383ffff */
[----:B------:R-:W-:Y:S05]  /*24510*/  BRA `(.L_x_10245) ;  /* 0xfffffe4400c87947 */ /* 0x000fea000383ffff */
.L_x_9972:
        /* <DEDUP_REMOVED lines=8> */
.L_x_10247:
[----:B------:R-:W-:Y:S05]  /*245a0*/  BSYNC B1 ;  /* 0x0000000000017941 */ /* 0x000fea0003800000 */
.L_x_10246:
        /* <DEDUP_REMOVED lines=8> */
.L_x_10248:
[----:B------:R-:W-:Y:S05]  /*24630*/  BRA `(.L_x_10249) ;  /* 0xfffffe4400ec7947 */ /* 0x000fea000383ffff */
.L_x_9975:
[----:B------:R-:W-:Y:S01]  /*24640*/  BSSY B1, `(.L_x_10250) ;  /* 0x0000008000017945 */ /* 0x000fe20003800000 */
[----:B------:R-:W-:Y:S01]  /*24650*/  IMAD.MOV.U32 R13, RZ, RZ, R9 ;  /* 0x000000ffff0d7224 */ /* 0x000fe200078e0009 */
[----:B----4-:R-:W-:Y:S01]  /*24660*/  MOV R15, 0xffffffff ;  /* 0xffffffff000f7802 */ /* 0x010fe20000000f00 */
[----:B------:R-:W-:Y:S02]  /*24670*/  IMAD.MOV.U32 R12, RZ, RZ, 0x1 ;  /* 0x00000001ff0c7424 */ /* 0x000fe400078e00ff */
[----:B------:R-:W-:-:S07]  /*24680*/  IMAD.MOV.U32 R11, RZ, RZ, 0x1c1f ;  /* 0x00001c1fff0b7424 */ /* 0x000fce00078e00ff */
[----:B0123--:R-:W-:Y:S05]  /*24690*/  WARPSYNC.COLLECTIVE R15, `(.L_x_10251) ;  /* 0x000000000f087348 */ /* 0x00ffea0003c00000 */
[----:B---3--:R3:W4:Y:S02]  /*246a0*/  SHFL.IDX P6, R14, R13, R12, R11 ;  /* 0x0000000c0d0e7389 */ /* 0x00872400000c000b */
[----:B01234-:R-:W-:Y:S01]  /*246b0*/  ENDCOLLECTIVE ;  /* 0x000000000000791b */ /* 0x01ffe20003800000 */
.L_x_10251:
[----:B------:R-:W-:Y:S05]  /*246c0*/  BSYNC B1 ;  /* 0x0000000000017941 */ /* 0x000fea0003800000 */
.L_x_10250:
        /* <DEDUP_REMOVED lines=8> */
.L_x_10252:
[----:B------:R-:W-:Y:S05]  /*24750*/  BRA `(.L_x_10253) ;  /* 0xfffffe4400ec7947 */ /* 0x000fea000383ffff */
.L_x_9978:
[----:B------:R-:W-:Y:S01]  /*24760*/  BSSY B1, `(.L_x_10254) ;  /* 0x0000008000017945 */ /* 0x000fe20003800000 */
[----:B------:R-:W-:Y:S01]  /*24770*/  IMAD.MOV.U32 R13, RZ, RZ, R9 ;  /* 0x000000ffff0d7224 */ /* 0x000fe200078e0009 */
[----:B---3--:R-:W-:Y:S01]  /*24780*/  MOV R15, 0xffffffff ;  /* 0xffffffff000f7802 */ /* 0x008fe20000000f00 */
[----:B------:R-:W-:Y:S02]  /*24790*/  IMAD.MOV.U32 R12, RZ, RZ, 0x2 ;  /* 0x00000002ff0c7424 */ /* 0x000fe400078e00ff */
[----:B------:R-:W-:-:S07]  /*247a0*/  IMAD.MOV.U32 R11, RZ, RZ, 0x1c1f ;  /* 0x00001c1fff0b7424 */ /* 0x000fce00078e00ff */
[----:B012-4-:R-:W-:Y:S05]  /*247b0*/  WARPSYNC.COLLECTIVE R15, `(.L_x_10255) ;  /* 0x000000000f087348 */ /* 0x017fea0003c00000 */
[----:B------:R3:W0:Y:S02]  /*247c0*/  SHFL.IDX P6, R14, R13, R12, R11 ;  /* 0x0000000c0d0e7389 */ /* 0x00062400000c000b */
[----:B01234-:R-:W-:Y:S01]  /*247d0*/  ENDCOLLECTIVE ;  /* 0x000000000000791b */ /* 0x01ffe20003800000 */
.L_x_10255:
[----:B------:R-:W-:Y:S05]  /*247e0*/  BSYNC B1 ;  /* 0x0000000000017941 */ /* 0x000fea0003800000 */
.L_x_10254:
        /* <DEDUP_REMOVED lines=8> */
.L_x_10256:
[----:B------:R-:W-:Y:S05]  /*24870*/  BRA `(.L_x_10257) ;  /* 0xfffffe4400f07947 */ /* 0x000fea000383ffff */
.L_x_9982:
[----:B------:R0:W0:Y:S02]  /*24880*/  SYNCS.PHASECHK.TRANS64.TRYWAIT P3, [R88+URZ+0x228b0], R100 ;  /* 0x0228b064580075a7 */ /* 0x000024000806017f */
[----:B0-----:R-:W-:Y:S05]  /*24890*/  @!P3 NANOSLEEP.SYNCS 0x989680 ;  /* 0x009896800000b95d */ /* 0x001fea0003900000 */
[----:B------:R-:W0:Y:S02]  /*248a0*/  @!P3 SYNCS.PHASECHK.TRANS64 P3, [R88+URZ+0x228b0], R100 ;  /* 0x0228b0645800b5a7 */ /* 0x000e24000806007f */
[----:B0-----:R-:W-:Y:S05]  /*248b0*/  @!P3 BRA `(.L_x_9982) ;  /* 0xfffffffc00f0b947 */ /* 0x001fea000383ffff */
[----:B------:R-:W-:Y:S05]  /*248c0*/  BRA `(.L_x_10258) ;  /* 0xfffffe4800647947 */ /* 0x000fea000383ffff */
.L_x_9992:
[----:B------:R-:W0:Y:S01]  /*248d0*/  S2R R35, SR_TID.X ;  /* 0x0000000000237919 */ /* 0x000e220000002100 */
[----:B------:R-:W-:Y:S01]  /*248e0*/  BSSY B0, `(.L_x_10259) ;  /* 0x000000c000007945 */ /* 0x000fe20003800000 */
[----:B------:R-:W-:Y:S01]  /*248f0*/  IMAD.MOV.U32 R12, RZ, RZ, RZ ;  /* 0x000000ffff0c7224 */ /* 0x000fe200078e00ff */
[----:B------:R-:W-:Y:S01]  /*24900*/  MOV R11, 0x1f ;  /* 0x0000001f000b7802 */ /* 0x000fe20000000f00 */
        /* <DEDUP_REMOVED lines=9> */
.L_x_10260:
[----:B------:R-:W-:Y:S05]  /*249a0*/  BSYNC B0 ;  /* 0x0000000000007941 */ /* 0x000fea0003800000 */
.L_x_10259:
[----:B------:R-:W-:Y:S01]  /*249b0*/  IMAD.MOV.U32 R188, RZ, RZ, R14 ;  /* 0x000000ffffbc7224 */ /* 0x000fe200078e000e */
[----:B------:R-:W-:Y:S06]  /*249c0*/  BRA `(.L_x_10261) ;  /* 0xfffffe5400287947 */ /* 0x000fec000383ffff */
.L_x_10004:
        /* <DEDUP_REMOVED lines=8> */
.L_x_10263:
[----:B------:R-:W-:Y:S05]  /*24a50*/  BSYNC B1 ;  /* 0x0000000000017941 */ /* 0x000fea0003800000 */
.L_x_10262:
        /* <DEDUP_REMOVED lines=8> */
.L_x_10264:
[----:B------:R-:W-:Y:S02]  /*24ae0*/  IMAD.MOV.U32 R13, RZ, RZ, R8 ;  /* 0x000000ffff0d7224 */ /* 0x000fe400078e0008 */
[----:B------:R-:W-:-:S07]  /*24af0*/  IMAD.MOV.U32 R5, RZ, RZ, R14 ;  /* 0x000000ffff057224 */ /* 0x000fce00078e000e */
[----:B------:R-:W-:Y:S05]  /*24b00*/  WARPSYNC.COLLECTIVE R15, `(.L_x_10265) ;  /* 0x000000000f087348 */ /* 0x000fea0003c00000 */
[----:B------:R0:W1:Y:S02]  /*24b10*/  SHFL.IDX P6, R14, R13, R12, R11 ;  /* 0x0000000c0d0e7389 */ /* 0x00006400000c000b */
[----:B01----:R-:W-:Y:S01]  /*24b20*/  ENDCOLLECTIVE ;  /* 0x000000000000791b */ /* 0x003fe20003800000 */
.L_x_10265:
[----:B------:R-:W-:Y:S02]  /*24b30*/  IMAD.MOV.U32 R13, RZ, RZ, R6 ;  /* 0x000000ffff0d7224 */ /* 0x000fe400078e0006 */
[----:B------:R-:W-:-:S07]  /*24b40*/  IMAD.MOV.U32 R7, RZ, RZ, R14 ;  /* 0x000000ffff077224 */ /* 0x000fce00078e000e */
[----:B------:R-:W-:Y:S05]  /*24b50*/  WARPSYNC.COLLECTIVE R15, `(.L_x_10266) ;  /* 0x000000000f087348 */ /* 0x000fea0003c00000 */
[----:B------:R0:W1:Y:S02]  /*24b60*/  SHFL.IDX P6, R14, R13, R12, R11 ;  /* 0x0000000c0d0e7389 */ /* 0x00006400000c000b */
[----:B01----:R-:W-:Y:S01]  /*24b70*/  ENDCOLLECTIVE ;  /* 0x000000000000791b */ /* 0x003fe20003800000 */
.L_x_10266:
[----:B------:R-:W-:Y:S05]  /*24b80*/  BRA `(.L_x_10267) ;  /* 0xfffffe58007c7947 */ /* 0x000fea000383ffff */
.L_x_10007:
[----:B------:R-:W-:Y:S01]  /*24b90*/  BSSY B1, `(.L_x_10268) ;  /* 0x0000008000017945 */ /* 0x000fe20003800000 */
[----:B------:R-:W-:Y:S01]  /*24ba0*/  IMAD.MOV.U32 R13, RZ, RZ, R4 ;  /* 0x000000ffff0d7224 */ /* 0x000fe200078e0004 */
[----:B------:R-:W-:Y:S01]  /*24bb0*/  MOV R11, 0x1c1f ;  /* 0x00001c1f000b7802 */ /* 0x000fe20000000f00 */
[----:B------:R-:W-:Y:S02]  /*24bc0*/  IMAD.MOV.U32 R12, RZ, RZ, 0x1 ;  /* 0x00000001ff0c7424 */ /* 0x000fe400078e00ff */
[----:B------:R-:W-:-:S07]  /*24bd0*/  IMAD.MOV.U32 R15, RZ, RZ, -0x1 ;  /* 0xffffffffff0f7424 */ /* 0x000fce00078e00ff */
[----:B0-2345:R-:W-:Y:S05]  /*24be0*/  WARPSYNC.COLLECTIVE R15, `(.L_x_10269) ;  /* 0x000000000f087348 */ /* 0x03dfea0003c00000 */
[----:B----4-:R1:W4:Y:S02]  /*24bf0*/  SHFL.IDX P6, R14, R13, R12, R11 ;  /* 0x0000000c0d0e7389 */ /* 0x01032400000c000b */
[----:B012345:R-:W-:Y:S01]  /*24c00*/  ENDCOLLECTIVE ;  /* 0x000000000000791b */ /* 0x03ffe20003800000 */
.L_x_10269:
[----:B------:R-:W-:Y:S05]  /*24c10*/  BSYNC B1 ;  /* 0x0000000000017941 */ /* 0x000fea0003800000 */
.L_x_10268:
        /* <DEDUP_REMOVED lines=8> */
.L_x_10270:
[----:B------:R-:W-:Y:S02]  /*24ca0*/  IMAD.MOV.U32 R13, RZ, RZ, R8 ;  /* 0x000000ffff0d7224 */ /* 0x000fe400078e0008 */
[----:B------:R-:W-:-:S07]  /*24cb0*/  IMAD.MOV.U32 R5, RZ, RZ, R14 ;  /* 0x000000ffff057224 */ /* 0x000fce00078e000e */
[----:B------:R-:W-:Y:S05]  /*24cc0*/  WARPSYNC.COLLECTIVE R15, `(.L_x_10271) ;  /* 0x000000000f087348 */ /* 0x000fea0003c00000 */
[----:B------:R0:W1:Y:S02]  /*24cd0*/  SHFL.IDX P6, R14, R13, R12, R11 ;  /* 0x0000000c0d0e7389 */ /* 0x00006400000c000b */
[----:B01----:R-:W-:Y:S01]  /*24ce0*/  ENDCOLLECTIVE ;  /* 0x000000000000791b */ /* 0x003fe20003800000 */
.L_x_10271:
[----:B------:R-:W-:Y:S01]  /*24cf0*/  IMAD.MOV.U32 R13, RZ, RZ, R6 ;  /* 0x000000ffff0d7224 */ /* 0x000fe200078e0006 */
[----:B------:R-:W-:-:S07]  /*24d00*/  MOV R7, R14 ;  /* 0x0000000e00077202 */ /* 0x000fce0000000f00 */
[----:B------:R-:W-:Y:S05]  /*24d10*/  WARPSYNC.COLLECTIVE R15, `(.L_x_10272) ;  /* 0x000000000f087348 */ /* 0x000fea0003c00000 */
[----:B------:R0:W1:Y:S02]  /*24d20*/  SHFL.IDX P6, R14, R13, R12, R11 ;  /* 0x0000000c0d0e7389 */ /* 0x00006400000c000b */
[----:B01----:R-:W-:Y:S01]  /*24d30*/  ENDCOLLECTIVE ;  /* 0x000000000000791b */ /* 0x003fe20003800000 */
.L_x_10272:
[----:B------:R-:W-:Y:S05]  /*24d40*/  BRA `(.L_x_10273) ;  /* 0xfffffe58009c7947 */ /* 0x000fea000383ffff */
.L_x_10011:
[----:B0-----:R0:W1:Y:S02]  /*24d50*/  SYNCS.PHASECHK.TRANS64.TRYWAIT P0, [R18+URZ+0x22800], R35 ;  /* 0x02280023120075a7 */ /* 0x001064000800017f */
[----:B-1----:R-:W-:Y:S05]  /*24d60*/  @!P0 NANOSLEEP.SYNCS 0x989680 ;  /* 0x009896800000895d */ /* 0x002fea0003900000 */
[----:B------:R-:W1:Y:S02]  /*24d70*/  @!P0 SYNCS.PHASECHK.TRANS64 P0, [R18+URZ+0x22800], R35 ;  /* 0x02280023120085a7 */ /* 0x000e64000800007f */
[----:B-1----:R-:W-:Y:S05]  /*24d80*/  @!P0 BRA `(.L_x_10011) ;  /* 0xfffffffc00f08947 */ /* 0x002fea000383ffff */
[----:B------:R-:W-:Y:S05]  /*24d90*/  BRA `(.L_x_10274) ;  /* 0xfffffe5c00407947 */ /* 0x000fea000383ffff */
.L_x_10019:
        /* <DEDUP_REMOVED lines=9> */
.L_x_10276:
[----:B------:R-:W-:Y:S05]  /*24e30*/  BSYNC B1 ;  /* 0x0000000000017941 */ /* 0x000fea0003800000 */
.L_x_10275:
[----:B------:R-:W-:Y:S01]  /*24e40*/  IMAD.MOV.U32 R13, RZ, RZ, R35 ;  /* 0x000000ffff0d7224 */ /* 0x000fe200078e0023 */
[----:B------:R-:W-:Y:S01]  /*24e50*/  MOV R11, 0x1c1f ;  /* 0x00001c1f000b7802 */ /* 0x000fe20000000f00 */
[----:B------:R-:W-:Y:S01]  /*24e60*/  IMAD.MOV.U32 R12, RZ, RZ, RZ ;  /* 0x000000ffff0c7224 */ /* 0x000fe200078e00ff */
[----:B------:R-:W-:Y:S01]  /*24e70*/  ISETP.GE.AND P0, PT, R16, R41, PT ;  /* 0x000000291000720c */ /* 0x000fe20003f06270 */
[----:B------:R-:W-:Y:S02]  /*24e80*/  IMAD.MOV.U32 R15, RZ, RZ, -0x1 ;  /* 0xffffffffff0f7424 */ /* 0x000fe400078e00ff */
[----:B------:R-:W-:Y:S02]  /*24e90*/  IMAD.MOV.U32 R3, RZ, RZ, R14 ;  /* 0x000000ffff037224 */ /* 0x000fe400078e000e */
[----:B------:R-:W-:-:S08]  /*24ea0*/  IMAD R39, R191, R10, RZ ;  /* 0x0000000abf277224 */ /* 0x000fd000078e02ff */
[----:B------:R-:W-:Y:S05]  /*24eb0*/  WARPSYNC.COLLECTIVE R15, `(.L_x_10277) ;  /* 0x000000000f087348 */ /* 0x000fea0003c00000 */
[----:B------:R0:W1:Y:S02]  /*24ec0*/  SHFL.IDX P6, R14, R13, R12, R11 ;  /* 0x0000000c0d0e7389 */ /* 0x00006400000c000b */
[----:B01----:R-:W-:Y:S01]  /*24ed0*/  ENDCOLLECTIVE ;  /* 0x000000000000791b */ /* 0x003fe20003800000 */
.L_x_10277:
[----:B------:R-:W-:Y:S01]  /*24ee0*/  ISETP.GE.OR P1, PT, R36, R39, P0 ;  /* 0x000000272400720c */ /* 0x000fe20000726670 */
[----:B------:R-:W-:Y:S02]  /*24ef0*/  IMAD.MOV.U32 R13, RZ, RZ, R37 ;  /* 0x000000ffff0d7224 */ /* 0x000fe400078e0025 */
[----:B------:R-:W-:-:S10]  /*24f00*/  IMAD.MOV.U32 R5, RZ, RZ, R14 ;  /* 0x000000ffff057224 */ /* 0x000fd400078e000e */
[----:B------:R-:W-:Y:S05]  /*24f10*/  WARPSYNC.COLLECTIVE R15, `(.L_x_10278) ;  /* 0x000000000f087348 */ /* 0x000fea0003c00000 */
[----:B------:R0:W1:Y:S02]  /*24f20*/  SHFL.IDX P6, R14, R13, R12, R11 ;  /* 0x0000000c0d0e7389 */ /* 0x00006400000c000b */
[----:B01----:R-:W-:Y:S01]  /*24f30*/  ENDCOLLECTIVE ;  /* 0x000000000000791b */ /* 0x003fe20003800000 */
.L_x_10278:
        /* <DEDUP_REMOVED lines=8> */
.L_x_10279:
        /* <DEDUP_REMOVED lines=15> */
.L_x_10280:
[----:B------:R-:W-:Y:S02]  /*250b0*/  IMAD.MOV.U32 R13, RZ, RZ, R35 ;  /* 0x000000ffff0d7224 */ /* 0x000fe400078e0023 */
[----:B------:R-:W-:-:S07]  /*250c0*/  IMAD.MOV.U32 R3, RZ, RZ, R14 ;  /* 0x000000ffff037224 */ /* 0x000fce00078e000e */
[----:B------:R-:W-:Y:S05]  /*250d0*/  WARPSYNC.COLLECTIVE R15, `(.L_x_10281) ;  /* 0x000000000f087348 */ /* 0x000fea0003c00000 */
[----:B------:R0:W1:Y:S02]  /*250e0*/  SHFL.IDX P6, R14, R13, R12, R11 ;  /* 0x0000000c0d0e7389 */ /* 0x00006400000c000b */
[----:B01----:R-:W-:Y:S01]  /*250f0*/  ENDCOLLECTIVE ;  /* 0x000000000000791b */ /* 0x003fe20003800000 */
.L_x_10281:
[----:B------:R-:W-:Y:S02]  /*25100*/  IMAD.MOV.U32 R13, RZ, RZ, R37 ;  /* 0x000000ffff0d7224 */ /* 0x000fe400078e0025 */
[----:B------:R-:W-:-:S07]  /*25110*/  IMAD.MOV.U32 R35, RZ, RZ, R14 ;  /* 0x000000ffff237224 */ /* 0x000fce00078e000e */
[----:B------:R-:W-:Y:S05]  /*25120*/  WARPSYNC.COLLECTIVE R15, `(.L_x_10282) ;  /* 0x000000000f087348 */ /* 0x000fea0003c00000 */
[----:B------:R0:W1:Y:S02]  /*25130*/  SHFL.IDX P6, R14, R13, R12, R11 ;  /* 0x0000000c0d0e7389 */ /* 0x00006400000c000b */
[----:B01----:R-:W-:Y:S01]  /*25140*/  ENDCOLLECTIVE ;  /* 0x000000000000791b */ /* 0x003fe20003800000 */
.L_x_10282:
[----:B------:R-:W-:Y:S01]  /*25150*/  MOV R13, R9 ;  /* 0x00000009000d7202 */ /* 0x000fe20000000f00 */
[----:B------:R-:W-:-:S07]  /*25160*/  IMAD.MOV.U32 R37, RZ, RZ, R14 ;  /* 0x000000ffff257224 */ /* 0x000fce00078e000e */
[----:B------:R-:W-:Y:S05]  /*25170*/  WARPSYNC.COLLECTIVE R15, `(.L_x_10283) ;  /* 0x000000000f087348 */ /* 0x000fea0003c00000 */
[----:B------:R0:W1:Y:S02]  /*25180*/  SHFL.IDX P6, R14, R13, R12, R11 ;  /* 0x0000000c0d0e7389 */ /* 0x00006400000c000b */
[----:B01----:R-:W-:Y:S01]  /*25190*/  ENDCOLLECTIVE ;  /* 0x000000000000791b */ /* 0x003fe20003800000 */
.L_x_10283:
        /* <DEDUP_REMOVED lines=10> */
.L_x_10023:
[----:B0-----:R0:W1:Y:S02]  /*25240*/  SYNCS.PHASECHK.TRANS64.TRYWAIT P1, [R18+URZ+0x22800], R13 ;  /* 0x0228000d120075a7 */ /* 0x001064000802017f */
[----:B-1----:R-:W-:Y:S05]  /*25250*/  @!P1 NANOSLEEP.SYNCS 0x989680 ;  /* 0x009896800000995d */ /* 0x002fea0003900000 */
[----:B------:R-:W1:Y:S02]  /*25260*/  @!P1 SYNCS.PHASECHK.TRANS64 P1, [R18+URZ+0x22800], R13 ;  /* 0x0228000d120095a7 */ /* 0x000e64000802007f */
[----:B-1----:R-:W-:Y:S05]  /*25270*/  @!P1 BRA `(.L_x_10023) ;  /* 0xfffffffc00f09947 */ /* 0x002fea000383ffff */
[----:B------:R-:W-:Y:S05]  /*25280*/  BRA `(.L_x_10285) ;  /* 0xfffffe7c004c7947 */ /* 0x000fea000383ffff */
.L_x_10029:
[----:B0-----:R0:W2:Y:S02]  /*25290*/  SYNCS.PHASECHK.TRANS64.TRYWAIT P0, [R0+URZ+0x22830], R5 ;  /* 0x02283005000075a7 */ /* 0x0010a4000800017f */
[----:B--2---:R-:W-:Y:S05]  /*252a0*/  @!P0 NANOSLEEP.SYNCS 0x989680 ;  /* 0x009896800000895d */ /* 0x004fea0003900000 */
[----:B------:R-:W2:Y:S02]  /*252b0*/  @!P0 SYNCS.PHASECHK.TRANS64 P0, [R0+URZ+0x22830], R5 ;  /* 0x02283005000085a7 */ /* 0x000ea4000800007f */
[----:B--2---:R-:W-:Y:S05]  /*252c0*/  @!P0 BRA `(.L_x_10029) ;  /* 0xfffffffc00f08947 */ /* 0x004fea000383ffff */
[----:B------:R-:W-:Y:S05]  /*252d0*/  BRA `(.L_x_10028) ;  /* 0xfffffe9c00707947 */ /* 0x000fea000383ffff */
.L_x_10036:
[----:B-1----:R1:W2:Y:S02]  /*252e0*/  SYNCS.PHASECHK.TRANS64.TRYWAIT P3, [R3+URZ+0x22830], R12 ;  /* 0x0228300c030075a7 */ /* 0x0022a4000806017f */
[----:B--2---:R-:W-:Y:S05]  /*252f0*/  @!P3 NANOSLEEP.SYNCS 0x989680 ;  /* 0x009896800000b95d */ /* 0x004fea0003900000 */
[----:B------:R-:W2:Y:S02]  /*25300*/  @!P3 SYNCS.PHASECHK.TRANS64 P3, [R3+URZ+0x22830], R12 ;  /* 0x0228300c0300b5a7 */ /* 0x000ea4000806007f */
[----:B--2---:R-:W-:Y:S05]  /*25310*/  @!P3 BRA `(.L_x_10036) ;  /* 0xfffffffc00f0b947 */ /* 0x004fea000383ffff */
[----:B------:R-:W-:Y:S05]  /*25320*/  BRA `(.L_x_10035) ;  /* 0xfffffed000007947 */ /* 0x000fea000383ffff */
.L_x_10040:
[----:B-1----:R1:W2:Y:S02]  /*25330*/  SYNCS.PHASECHK.TRANS64.TRYWAIT P2, [R12+URZ+0x22850], R3 ;  /* 0x022850030c0075a7 */ /* 0x0022a4000804017f */
[----:B--2---:R-:W-:Y:S05]  /*25340*/  @!P2 NANOSLEEP.SYNCS 0x989680 ;  /* 0x009896800000a95d */ /* 0x004fea0003900000 */
[----:B------:R-:W2:Y:S02]  /*25350*/  @!P2 SYNCS.PHASECHK.TRANS64 P2, [R12+URZ+0x22850], R3 ;  /* 0x022850030c00a5a7 */ /* 0x000ea4000804007f */
[----:B--2---:R-:W-:Y:S05]  /*25360*/  @!P2 BRA `(.L_x_10040) ;  /* 0xfffffffc00f0a947 */ /* 0x004fea000383ffff */
[----:B------:R-:W-:Y:S05]  /*25370*/  BRA `(.L_x_10037) ;  /* 0xfffffedc00247947 */ /* 0x000fea000383ffff */
.L_x_10049:
[----:B-1----:R1:W2:Y:S02]  /*25380*/  SYNCS.PHASECHK.TRANS64.TRYWAIT P0, [R3+URZ+0x22830], R12 ;  /* 0x0228300c030075a7 */ /* 0x0022a4000800017f */
[----:B--2---:R-:W-:Y:S05]  /*25390*/  @!P0 NANOSLEEP.SYNCS 0x989680 ;  /* 0x009896800000895d */ /* 0x004fea0003900000 */
[----:B------:R-:W2:Y:S02]  /*253a0*/  @!P0 SYNCS.PHASECHK.TRANS64 P0, [R3+URZ+0x22830], R12 ;  /* 0x0228300c030085a7 */ /* 0x000ea4000800007f */
[----:B--2---:R-:W-:Y:S05]  /*253b0*/  @!P0 BRA `(.L_x_10049) ;  /* 0xfffffffc00f08947 */ /* 0x004fea000383ffff */
[----:B------:R-:W-:Y:S05]  /*253c0*/  BRA `(.L_x_10048) ;  /* 0xffffff0800247947 */ /* 0x000fea000383ffff */
.L_x_10053:
[----:B-1----:R1:W2:Y:S02]  /*253d0*/  SYNCS.PHASECHK.TRANS64.TRYWAIT P0, [R12+URZ+0x22850], R3 ;  /* 0x022850030c0075a7 */ /* 0x0022a4000800017f */
[----:B--2---:R-:W-:Y:S05]  /*253e0*/  @!P0 NANOSLEEP.SYNCS 0x989680 ;  /* 0x009896800000895d */ /* 0x004fea0003900000 */
[----:B------:R-:W2:Y:S02]  /*253f0*/  @!P0 SYNCS.PHASECHK.TRANS64 P0, [R12+URZ+0x22850], R3 ;  /* 0x022850030c0085a7 */ /* 0x000ea4000800007f */
[----:B--2---:R-:W-:Y:S05]  /*25400*/  @!P0 BRA `(.L_x_10053) ;  /* 0xfffffffc00f08947 */ /* 0x004fea000383ffff */
[----:B------:R-:W-:Y:S05]  /*25410*/  BRA `(.L_x_10050) ;  /* 0xffffff1400407947 */ /* 0x000fea000383ffff */
.L_x_10060:
[----:B-1----:R1:W2:Y:S02]  /*25420*/  SYNCS.PHASECHK.TRANS64.TRYWAIT P0, [R15+URZ+0x22850], R4 ;  /* 0x022850040f0075a7 */ /* 0x0022a4000800017f */
[----:B--2---:R-:W-:Y:S05]  /*25430*/  @!P0 NANOSLEEP.SYNCS 0x989680 ;  /* 0x009896800000895d */ /* 0x004fea0003900000 */
[----:B------:R-:W2:Y:S02]  /*25440*/  @!P0 SYNCS.PHASECHK.TRANS64 P0, [R15+URZ+0x22850], R4 ;  /* 0x022850040f0085a7 */ /* 0x000ea4000800007f */
[----:B--2---:R-:W-:Y:S05]  /*25450*/  @!P0 BRA `(.L_x_10060) ;  /* 0xfffffffc00f08947 */ /* 0x004fea000383ffff */
[----:B------:R-:W-:Y:S05]  /*25460*/  BRA `(.L_x_10059) ;  /* 0xffffff3400487947 */ /* 0x000fea000383ffff */
.L_x_10064:
        /* <DEDUP_REMOVED lines=9> */
.L_x_10286:
        /* <DEDUP_REMOVED lines=19> */
.L_x_10287:
        /* <DEDUP_REMOVED lines=19> */
.L_x_10288:
[----:B------:R-:W-:Y:S02]  /*25760*/  SEL R69, R69, R70, P0 ;  /* 0x0000004645457207 */ /* 0x000fe40000000000 */
        /* <DEDUP_REMOVED lines=8> */
.L_x_10289:
[----:B------:R-:W-:Y:S02]  /*257f0*/  IMAD.MOV.U32 R13, RZ, RZ, R9 ;  /* 0x000000ffff0d7224 */ /* 0x000fe400078e0009 */
[----:B------:R-:W-:Y:S02]  /*25800*/  IMAD.MOV.U32 R12, RZ, RZ, R0 ;  /* 0x000000ffff0c7224 */ /* 0x000fe400078e0000 */
[----:B------:R-:W-:-:S07]  /*25810*/  IMAD.MOV.U32 R7, RZ, RZ, R14 ;  /* 0x000000ffff077224 */ /* 0x000fce00078e000e */
[----:B------:R-:W-:Y:S05]  /*25820*/  WARPSYNC.COLLECTIVE R15, `(.L_x_10290) ;  /* 0x000000000f087348 */ /* 0x000fea0003c00000 */
[----:B------:R0:W1:Y:S02]  /*25830*/  SHFL.IDX P6, R14, R13, R12, R11 ;  /* 0x0000000c0d0e7389 */ /* 0x00006400000c000b */
[----:B01----:R-:W-:Y:S01]  /*25840*/  ENDCOLLECTIVE ;  /* 0x000000000000791b */ /* 0x003fe20003800000 */
.L_x_10290:
        /* <DEDUP_REMOVED lines=8> */
.L_x_10291:
[----:B------:R-:W-:Y:S02]  /*258d0*/  IMAD.MOV.U32 R13, RZ, RZ, R25 ;  /* 0x000000ffff0d7224 */ /* 0x000fe400078e0019 */
[----:B------:R-:W-:Y:S01]  /*258e0*/  IMAD.MOV.U32 R12, RZ, RZ, R0 ;  /* 0x000000ffff0c7224 */ /* 0x000fe200078e0000 */
[----:B------:R-:W-:-:S07]  /*258f0*/  MOV R21, R14 ;  /* 0x0000000e00157202 */ /* 0x000fce0000000f00 */
[----:B------:R-:W-:Y:S05]  /*25900*/  WARPSYNC.COLLECTIVE R15, `(.L_x_10292) ;  /* 0x000000000f087348 */ /* 0x000fea0003c00000 */
[----:B------:R0:W1:Y:S02]  /*25910*/  SHFL.IDX P6, R14, R13, R12, R11 ;  /* 0x0000000c0d0e7389 */ /* 0x00006400000c000b */
[----:B01----:R-:W-:Y:S01]  /*25920*/  ENDCOLLECTIVE ;  /* 0x000000000000791b */ /* 0x003fe20003800000 */
.L_x_10292:
        /* <DEDUP_REMOVED lines=8> */
.L_x_10293:
[----:B------:R-:W-:Y:S02]  /*259b0*/  IMAD.MOV.U32 R13, RZ, RZ, R29 ;  /* 0x000000ffff0d7224 */ /* 0x000fe400078e001d */
[----:B------:R-:W-:Y:S02]  /*259c0*/  IMAD.MOV.U32 R12, RZ, RZ, R0 ;  /* 0x000000ffff0c7224 */ /* 0x000fe400078e0000 */
[----:B------:R-:W-:-:S07]  /*259d0*/  IMAD.MOV.U32 R27, RZ, RZ, R14 ;  /* 0x000000ffff1b7224 */ /* 0x000fce00078e000e */
[----:B------:R-:W-:Y:S05]  /*259e0*/  WARPSYNC.COLLECTIVE R15, `(.L_x_10294) ;  /* 0x000000000f087348 */ /* 0x000fea0003c00000 */
[----:B------:R0:W1:Y:S02]  /*259f0*/  SHFL.IDX P6, R14, R13, R12, R11 ;  /* 0x0000000c0d0e7389 */ /* 0x00006400000c000b */
[----:B01----:R-:W-:Y:S01]  /*25a00*/  ENDCOLLECTIVE ;  /* 0x000000000000791b */ /* 0x003fe20003800000 */
.L_x_10294:
        /* <DEDUP_REMOVED lines=8> */
.L_x_10295:
[----:B------:R-:W-:Y:S02]  /*25a90*/  IMAD.MOV.U32 R13, RZ, RZ, R33 ;  /* 0x000000ffff0d7224 */ /* 0x000fe400078e0021 */
[----:B------:R-:W-:Y:S02]  /*25aa0*/  IMAD.MOV.U32 R12, RZ, RZ, R0 ;  /* 0x000000ffff0c7224 */ /* 0x000fe400078e0000 */
[----:B------:R-:W-:-:S07]  /*25ab0*/  IMAD.MOV.U32 R31, RZ, RZ, R14 ;  /* 0x000000ffff1f7224 */ /* 0x000fce00078e000e */
[----:B------:R-:W-:Y:S05]  /*25ac0*/  WARPSYNC.COLLECTIVE R15, `(.L_x_10296) ;  /* 0x000000000f087348 */ /* 0x000fea0003c00000 */
[----:B------:R0:W1:Y:S02]  /*25ad0*/  SHFL.IDX P6, R14, R13, R12, R11 ;  /* 0x0000000c0d0e7389 */ /* 0x00006400000c000b */
[----:B01----:R-:W-:Y:S01]  /*25ae0*/  ENDCOLLECTIVE ;  /* 0x000000000000791b */ /* 0x003fe20003800000 */
.L_x_10296:
        /* <DEDUP_REMOVED lines=8> */
.L_x_10297:
[----:B------:R-:W-:Y:S02]  /*25b70*/  IMAD.MOV.U32 R13, RZ, RZ, R37 ;  /* 0x000000ffff0d7224 */ /* 0x000fe400078e0025 */
[----:B------:R-:W-:Y:S01]  /*25b80*/  IMAD.MOV.U32 R12, RZ, RZ, R0 ;  /* 0x000000ffff0c7224 */ /* 0x000fe200078e0000 */
[----:B------:R-:W-:-:S07]  /*25b90*/  MOV R35, R14 ;  /* 0x0000000e00237202 */ /* 0x000fce0000000f00 */
[----:B------:R-:W-:Y:S05]  /*25ba0*/  WARPSYNC.COLLECTIVE R15, `(.L_x_10298) ;  /* 0x000000000f087348 */ /* 0x000fea0003c00000 */
[----:B------:R0:W1:Y:S02]  /*25bb0*/  SHFL.IDX P6, R14, R13, R12, R11 ;  /* 0x0000000c0d0e7389 */ /* 0x00006400000c000b */
[----:B01----:R-:W-:Y:S01]  /*25bc0*/  ENDCOLLECTIVE ;  /* 0x000000000000791b */ /* 0x003fe20003800000 */
.L_x_10298:
        /* <DEDUP_REMOVED lines=8> */
.L_x_10299:
[----:B------:R-:W-:Y:S02]  /*25c50*/  IMAD.MOV.U32 R13, RZ, RZ, R41 ;  /* 0x000000ffff0d7224 */ /* 0x000fe400078e0029 */
[----:B------:R-:W-:Y:S02]  /*25c60*/  IMAD.MOV.U32 R12, RZ, RZ, R0 ;  /* 0x000000ffff0c7224 */ /* 0x000fe400078e0000 */
[----:B------:R-:W-:-:S07]  /*25c70*/  IMAD.MOV.U32 R20, RZ, RZ, R14 ;  /* 0x000000ffff147224 */ /* 0x000fce00078e000e */
[----:B------:R-:W-:Y:S05]  /*25c80*/  WARPSYNC.COLLECTIVE R15, `(.L_x_10300) ;  /* 0x000000000f087348 */ /* 0x000fea0003c00000 */
[----:B------:R0:W1:Y:S02]  /*25c90*/  SHFL.IDX P6, R14, R13, R12, R11 ;  /* 0x0000000c0d0e7389 */ /* 0x00006400000c000b */
[----:B01----:R-:W-:Y:S01]  /*25ca0*/  ENDCOLLECTIVE ;  /* 0x000000000000791b */ /* 0x003fe20003800000 */
.L_x_10300:
[----:B------:R-:W-:Y:S02]  /*25cb0*/  IMAD.MOV.U32 R13, RZ, RZ, R43 ;  /* 0x000000ffff0d7224 */ /* 0x000fe400078e002b */
[----:B------:R-:W-:Y:S01]  /*25cc0*/  IMAD.MOV.U32 R12, RZ, RZ, R2 ;  /* 0x000000ffff0c7224 */ /* 0x000fe200078e0002 */
[----:B------:R-:W-:-:S07]  /*25cd0*/  MOV R42, R14 ;  /* 0x0000000e002a7202 */ /* 0x000fce0000000f00 */
[----:B------:R-:W-:Y:S05]  /*25ce0*/  WARPSYNC.COLLECTIVE R15, `(.L_x_10301) ;  /* 0x000000000f087348 */ /* 0x000fea0003c00000 */
[----:B------:R0:W1:Y:S02]  /*25cf0*/  SHFL.IDX P6, R14, R13, R12, R11 ;  /* 0x0000000c0d0e7389 */ /* 0x00006400000c000b */
[----:B01----:R-:W-:Y:S01]  /*25d00*/  ENDCOLLECTIVE ;  /* 0x000000000000791b */ /* 0x003fe20003800000 */
.L_x_10301:
[----:B------:R-:W-:Y:S02]  /*25d10*/  IMAD.MOV.U32 R13, RZ, RZ, R45 ;  /* 0x000000ffff0d7224 */ /* 0x000fe400078e002d */
[----:B------:R-:W-:Y:S02]  /*25d20*/  IMAD.MOV.U32 R12, RZ, RZ, R0 ;  /* 0x000000ffff0c7224 */ /* 0x000fe400078e0000 */
[----:B------:R-:W-:-:S07]  /*25d30*/  IMAD.MOV.U32 R43, RZ, RZ, R14 ;  /* 0x000000ffff2b7224 */ /* 0x000fce00078e000e */
[----:B------:R-:W-:Y:S05]  /*25d40*/  WARPSYNC.COLLECTIVE R15, `(.L_x_10302) ;  /* 0x000000000f087348 */ /* 0x000fea0003c00000 */
[----:B------:R0:W1:Y:S02]  /*25d50*/  SHFL.IDX P6, R14, R13, R12, R11 ;  /* 0x0000000c0d0e7389 */ /* 0x00006400000c000b */
[----:B01----:R-:W-:Y:S01]  /*25d60*/  ENDCOLLECTIVE ;  /* 0x000000000000791b */ /* 0x003fe20003800000 */
.L_x_10302:
        /* <DEDUP_REMOVED lines=9> */
.L_x_10303:
[----:B------:R-:W-:Y:S02]  /*25e00*/  IMAD.MOV.U32 R13, RZ, RZ, R49 ;  /* 0x000000ffff0d7224 */ /* 0x000fe400078e0031 */
[----:B------:R-:W-:Y:S01]  /*25e10*/  IMAD.MOV.U32 R12, RZ, RZ, R0 ;  /* 0x000000ffff0c7224 */ /* 0x000fe200078e0000 */
[----:B------:R-:W-:-:S07]  /*25e20*/  MOV R44, R14 ;  /* 0x0000000e002c7202 */ /* 0x000fce0000000f00 */
[----:B------:R-:W-:Y:S05]  /*25e30*/  WARPSYNC.COLLECTIVE R15, `(.L_x_10304) ;  /* 0x000000000f087348 */ /* 0x000fea0003c00000 */
[----:B------:R0:W1:Y:S02]  /*25e40*/  SHFL.IDX P6, R14, R13, R12, R11 ;  /* 0x0000000c0d0e7389 */ /* 0x00006400000c000b */
[----:B01----:R-:W-:Y:S01]  /*25e50*/  ENDCOLLECTIVE ;  /* 0x000000000000791b */ /* 0x003fe20003800000 */
.L_x_10304:
        /* <DEDUP_REMOVED lines=8> */
.L_x_10305:
[----:B------:R-:W-:Y:S02]  /*25ee0*/  IMAD.MOV.U32 R13, RZ, RZ, R53 ;  /* 0x000000ffff0d7224 */ /* 0x000fe400078e0035 */
[----:B------:R-:W-:Y:S02]  /*25ef0*/  IMAD.MOV.U32 R12, RZ, RZ, R0 ;  /* 0x000000ffff0c7224 */ /* 0x000fe400078e0000 */
[----:B------:R-:W-:-:S07]  /*25f00*/  IMAD.MOV.U32 R46, RZ, RZ, R14 ;  /* 0x000000ffff2e7224 */ /* 0x000fce00078e000e */
[----:B------:R-:W-:Y:S05]  /*25f10*/  WARPSYNC.COLLECTIVE R15, `(.L_x_10306) ;  /* 0x000000000f087348 */ /* 0x000fea0003c00000 */
[----:B------:R0:W1:Y:S02]  /*25f20*/  SHFL.IDX P6, R14, R13, R12, R11 ;  /* 0x0000000c0d0e7389 */ /* 0x00006400000c000b */
[----:B01----:R-:W-:Y:S01]  /*25f30*/  ENDCOLLECTIVE ;  /* 0x000000000000791b */ /* 0x003fe20003800000 */
.L_x_10306:
[----:B------:R-:W-:Y:S01]  /*25f40*/  SEL R9, R49, R46, P0 ;  /* 0x0000002e31097207 */ /* 0x000fe20000000000 */
[----:B------:R-:W-:Y:S02]  /*25f50*/  IMAD.MOV.U32 R13, RZ, RZ, R57 ;  /* 0x000000ffff0d7224 */ /* 0x000fe400078e0039 */
[----:B------:R-:W-:Y:S01]  /*25f60*/  IMAD.MOV.U32 R12, RZ, RZ, R2 ;  /* 0x000000ffff0c7224 */ /* 0x000fe200078e0002 */
[----:B------:R-:W-:-:S07]  /*25f70*/  MOV R53, R14 ;  /* 0x0000000e00357202 */ /* 0x000fce0000000f00 */
[----:B------:R-:W-:Y:S05]  /*25f80*/  WARPSYNC.COLLECTIVE R15, `(.L_x_10307) ;  /* 0x000000000f087348 */ /* 0x000fea0003c00000 */
[----:B------:R0:W1:Y:S02]  /*25f90*/  SHFL.IDX P6, R14, R13, R12, R11 ;  /* 0x0000000c0d0e7389 */ /* 0x00006400000c000b */
[----:B01----:R-:W-:Y:S01]  /*25fa0*/  ENDCOLLECTIVE ;  /* 0x000000000000791b */ /* 0x003fe20003800000 */
.L_x_10307:
[----:B------:R-:W-:Y:S02]  /*25fb0*/  IMAD.MOV.U32 R13, RZ, RZ, R59 ;  /* 0x000000ffff0d7224 */ /* 0x000fe400078e003b */
[----:B------:R-:W-:Y:S02]  /*25fc0*/  IMAD.MOV.U32 R12, RZ, RZ, R0 ;  /* 0x000000ffff0c7224 */ /* 0x000fe400078e0000 */
[----:B------:R-:W-:-:S07]  /*25fd0*/  IMAD.MOV.U32 R48, RZ, RZ, R14 ;  /* 0x000000ffff307224 */ /* 0x000fce00078e000e */
[----:B------:R-:W-:Y:S05]  /*25fe0*/  WARPSYNC.COLLECTIVE R15, `(.L_x_10308) ;  /* 0x000000000f087348 */ /* 0x000fea0003c00000 */
[----:B------:R0:W1:Y:S02]  /*25ff0*/  SHFL.IDX P6, R14, R13, R12, R11 ;  /* 0x0000000c0d0e7389 */ /* 0x00006400000c000b */
[----:B01----:R-:W-:Y:S01]  /*26000*/  ENDCOLLECTIVE ;  /* 0x000000000000791b */ /* 0x003fe20003800000 */
.L_x_10308:
        /* <DEDUP_REMOVED lines=8> */
.L_x_10309:
[----:B------:R-:W-:Y:S02]  /*26090*/  IMAD.MOV.U32 R13, RZ, RZ, R63 ;  /* 0x000000ffff0d7224 */ /* 0x000fe400078e003f */
[----:B------:R-:W-:Y:S01]  /*260a0*/  IMAD.MOV.U32 R12, RZ, RZ, R0 ;  /* 0x000000ffff0c7224 */ /* 0x000fe200078e0000 */
[----:B------:R-:W-:-:S07]  /*260b0*/  MOV R50, R14 ;  /* 0x0000000e00327202 */ /* 0x000fce0000000f00 */
[----:B------:R-:W-:Y:S05]  /*260c0*/  WARPSYNC.COLLECTIVE R15, `(.L_x_10310) ;  /* 0x000000000f087348 */ /* 0x000fea0003c00000 */
[----:B------:R0:W1:Y:S02]  /*260d0*/  SHFL.IDX P6, R14, R13, R12, R11 ;  /* 0x0000000c0d0e7389 */ /* 0x00006400000c000b */
[----:B01----:R-:W-:Y:S01]  /*260e0*/  ENDCOLLECTIVE ;  /* 0x000000000000791b */ /* 0x003fe20003800000 */
.L_x_10310:
        /* <DEDUP_REMOVED lines=8> */
.L_x_10311:
[----:B------:R-:W-:Y:S02]  /*26170*/  IMAD.MOV.U32 R13, RZ, RZ, R67 ;  /* 0x000000ffff0d7224 */ /* 0x000fe400078e0043 */
[----:B------:R-:W-:Y:S02]  /*26180*/  IMAD.MOV.U32 R12, RZ, RZ, R0 ;  /* 0x000000ffff0c7224 */ /* 0x000fe400078e0000 */
[----:B------:R-:W-:-:S07]  /*26190*/  IMAD.MOV.U32 R52, RZ, RZ, R14 ;  /* 0x000000ffff347224 */ /* 0x000fce00078e000e */
[----:B------:R-:W-:Y:S05]  /*261a0*/  WARPSYNC.COLLECTIVE R15, `(.L_x_10312) ;  /* 0x000000000f087348 */ /* 0x000fea0003c00000 */
[----:B------:R0:W1:Y:S02]  /*261b0*/  SHFL.IDX P6, R14, R13, R12, R11 ;  /* 0x0000000c0d0e7389 */ /* 0x00006400000c000b */
[----:B01----:R-:W-:Y:S01]  /*261c0*/  ENDCOLLECTIVE ;  /* 0x000000000000791b */ /* 0x003fe20003800000 */
.L_x_10312:
        /* <DEDUP_REMOVED lines=8> */
.L_x_10313:
[----:B------:R-:W-:Y:S02]  /*26250*/  IMAD.MOV.U32 R13, RZ, RZ, R71 ;  /* 0x000000ffff0d7224 */ /* 0x000fe400078e0047 */
[----:B------:R-:W-:Y:S02]  /*26260*/  IMAD.MOV.U32 R12, RZ, RZ, R0 ;  /* 0x000000ffff0c7224 */ /* 0x000fe400078e0000 */
[----:B------:R-:W-:-:S07]  /*26270*/  IMAD.MOV.U32 R56, RZ, RZ, R14 ;  /* 0x000000ffff387224 */ /* 0x000fce00078e000e */
[----:B------:R-:W-:Y:S05]  /*26280*/  WARPSYNC.COLLECTIVE R15, `(.L_x_10314) ;  /* 0x000000000f087348 */ /* 0x000fea0003c00000 */
[----:B------:R0:W1:Y:S02]  /*26290*/  SHFL.IDX P6, R14, R13, R12, R11 ;  /* 0x0000000c0d0e7389 */ /* 0x00006400000c000b */
[----:B01----:R-:W-:Y:S01]  /*262a0*/  ENDCOLLECTIVE ;  /* 0x000000000000791b */ /* 0x003fe20003800000 */
.L_x_10314:
[----:B------:R-:W-:Y:S01]  /*262b0*/  SEL R39, R56, R67, P0 ;  /* 0x0000004338277207 */ /* 0x000fe20000000000 */
[----:B------:R-:W-:Y:S02]  /*262c0*/  IMAD.MOV.U32 R13, RZ, RZ, R73 ;  /* 0x000000ffff0d7224 */ /* 0x000fe400078e0049 */
[----:B------:R-:W-:Y:S02]  /*262d0*/  IMAD.MOV.U32 R12, RZ, RZ, R2 ;  /* 0x000000ffff0c7224 */ /* 0x000fe400078e0002 */
[----:B------:R-:W-:-:S07]  /*262e0*/  IMAD.MOV.U32 R71, RZ, RZ, R14 ;  /* 0x000000ffff477224 */ /* 0x000fce00078e000e */
[----:B------:R-:W-:Y:S05]  /*262f0*/  WARPSYNC.COLLECTIVE R15, `(.L_x_10315) ;  /* 0x000000000f087348 */ /* 0x000fea0003c00000 */
[----:B------:R0:W1:Y:S02]  /*26300*/  SHFL.IDX P6, R14, R13, R12, R11 ;  /* 0x0000000c0d0e7389 */ /* 0x00006400000c000b */
[----:B01----:R-:W-:Y:S01]  /*26310*/  ENDCOLLECTIVE ;  /* 0x000000000000791b */ /* 0x003fe20003800000 */
.L_x_10315:
[----:B------:R-:W-:Y:S02]  /*26320*/  IMAD.MOV.U32 R13, RZ, RZ, R75 ;  /* 0x000000ffff0d7224 */ /* 0x000fe400078e004b */
[----:B------:R-:W-:Y:S01]  /*26330*/  IMAD.MOV.U32 R12, RZ, RZ, R0 ;  /* 0x000000ffff0c7224 */ /* 0x000fe200078e0000 */
[----:B------:R-:W-:-:S07]  /*26340*/  MOV R58, R14 ;  /* 0x0000000e003a7202 */ /* 0x000fce0000000f00 */
[----:B------:R-:W-:Y:S05]  /*26350*/  WARPSYNC.COLLECTIVE R15, `(.L_x_10316) ;  /* 0x000000000f087348 */ /* 0x000fea0003c00000 */
[----:B------:R0:W1:Y:S02]  /*26360*/  SHFL.IDX P6, R14, R13, R12, R11 ;  /* 0x0000000c0d0e7389 */ /* 0x00006400000c000b */
[----:B01----:R-:W-:Y:S01]  /*26370*/  ENDCOLLECTIVE ;  /* 0x000000000000791b */ /* 0x003fe20003800000 */
.L_x_10316:
[----:B------:R-:W-:Y:S02]  /*26380*/  IMAD.MOV.U32 R13, RZ, RZ, R77 ;  /* 0x000000ffff0d7224 */ /* 0x000fe400078e004d */
[----:B------:R-:W-:Y:S02]  /*26390*/  IMAD.MOV.U32 R12, RZ, RZ, R2 ;  /* 0x000000ffff0c7224 */ /* 0x000fe400078e0002 */
[----:B------:R-:W-:-:S07]  /*263a0*/  IMAD.MOV.U32 R75, RZ, RZ, R14 ;  /* 0x000000ffff4b7224 */ /* 0x000fce00078e000e */
[----:B------:R-:W-:Y:S05]  /*263b0*/  WARPSYNC.COLLECTIVE R15, `(.L_x_10317) ;  /* 0x000000000f087348 */ /* 0x000fea0003c00000 */
[----:B------:R0:W1:Y:S02]  /*263c0*/  SHFL.IDX P6, R14, R13, R12, R11 ;  /* 0x0000000c0d0e7389 */ /* 0x00006400000c000b */
[----:B01----:R-:W-:Y:S01]  /*263d0*/  ENDCOLLECTIVE ;  /* 0x000000000000791b */ /* 0x003fe20003800000 */
.L_x_10317:
        /* <DEDUP_REMOVED lines=8> */
.L_x_10076:
[----:B------:R-:W-:Y:S01]  /*26460*/  IMAD.MOV.U32 R13, RZ, RZ, R3 ;  /* 0x000000ffff0d7224 */ /* 0x000fe200078e0003 */
[----:B------:R-:W-:Y:S01]  /*26470*/  MOV R12, RZ ;  /* 0x000000ff000c7202 */ /* 0x000fe20000000f00 */
[----:B------:R-:W-:Y:S02]  /*26480*/  IMAD.MOV.U32 R11, RZ, RZ, 0x181f ;  /* 0x0000181fff0b7424 */ /* 0x000fe400078e00ff */
[----:B------:R-:W-:-:S07]  /*26490*/  IMAD.MOV.U32 R15, RZ, RZ, -0x1 ;  /* 0xffffffffff0f7424 */ /* 0x000fce00078e00ff */
[----:B01----:R-:W-:Y:S05]  /*264a0*/  WARPSYNC.COLLECTIVE R15, `(.L_x_10319) ;  /* 0x000000000f087348 */ /* 0x003fea0003c00000 */
[----:B------:R2:W3:Y:S02]  /*264b0*/  SHFL.IDX P6, R14, R13, R12, R11 ;  /* 0x0000000c0d0e7389 */ /* 0x0004e400000c000b */
[----:B0123--:R-:W-:Y:S01]  /*264c0*/  ENDCOLLECTIVE ;  /* 0x000000000000791b */ /* 0x00ffe20003800000 */
.L_x_10319:
[----:B------:R-:W-:Y:S02]  /*264d0*/  IMAD.MOV.U32 R13, RZ, RZ, R2 ;  /* 0x000000ffff0d7224 */ /* 0x000fe400078e0002 */
[----:B------:R-:W-:-:S07]  /*264e0*/  IMAD.MOV.U32 R0, RZ, RZ, R14 ;  /* 0x000000ffff007224 */ /* 0x000fce00078e000e */
[----:B------:R-:W-:Y:S05]  /*264f0*/  WARPSYNC.COLLECTIVE R15, `(.L_x_10320) ;  /* 0x000000000f087348 */ /* 0x000fea0003c00000 */
[----:B------:R0:W1:Y:S02]  /*26500*/  SHFL.IDX P6, R14, R13, R12, R11 ;  /* 0x0000000c0d0e7389 */ /* 0x00006400000c000b */
[----:B01----:R-:W-:Y:S01]  /*26510*/  ENDCOLLECTIVE ;  /* 0x000000000000791b */ /* 0x003fe20003800000 */
.L_x_10320:
[----:B------:R-:W-:Y:S05]  /*26520*/  BRA `(.L_x_10321) ;  /* 0xffffff5000487947 */ /* 0x000fea000383ffff */
.L_x_10079:
[----:B------:R-:W-:Y:S01]  /*26530*/  BSSY B1, `(.L_x_10322) ;  /* 0x0000008000017945 */ /* 0x000fe20003800000 */
[----:B------:R-:W-:Y:S02]  /*26540*/  IMAD.MOV.U32 R13, RZ, RZ, R3 ;  /* 0x000000ffff0d7224 */ /* 0x000fe400078e0003 */
[----:B------:R-:W-:Y:S02]  /*26550*/  IMAD.MOV.U32 R12, RZ, RZ, 0x1 ;  /* 0x00000001ff0c7424 */ /* 0x000fe400078e00ff */
[----:B------:R-:W-:Y:S02]  /*26560*/  IMAD.MOV.U32 R11, RZ, RZ, 0x181f ;  /* 0x0000181fff0b7424 */ /* 0x000fe400078e00ff */
[----:B---3--:R-:W-:-:S07]  /*26570*/  IMAD.MOV.U32 R15, RZ, RZ, -0x1 ;  /* 0xffffffffff0f7424 */ /* 0x008fce00078e00ff */
[----:B012-4-:R-:W-:Y:S05]  /*26580*/  WARPSYNC.COLLECTIVE R15, `(.L_x_10323) ;  /* 0x000000000f087348 */ /* 0x017fea0003c00000 */
[----:B----4-:R3:W4:Y:S02]  /*26590*/  SHFL.IDX P6, R14, R13, R12, R11 ;  /* 0x0000000c0d0e7389 */ /* 0x01072400000c000b */
[----:B01234-:R-:W-:Y:S01]  /*265a0*/  ENDCOLLECTIVE ;  /* 0x000000000000791b */ /* 0x01ffe20003800000 */
.L_x_10323:
[----:B------:R-:W-:Y:S05]  /*265b0*/  BSYNC B1 ;  /* 0x0000000000017941 */ /* 0x000fea0003800000 */
.L_x_10322:
        /* <DEDUP_REMOVED lines=8> */
.L_x_10324:
[----:B------:R-:W-:Y:S05]  /*26640*/  BRA `(.L_x_10325) ;  /* 0xffffff5000547947 */ /* 0x000fea000383ffff */
.L_x_10082:
        /* <DEDUP_REMOVED lines=8> */
.L_x_10327:
[----:B------:R-:W-:Y:S05]  /*266d0*/  BSYNC B1 ;  /* 0x0000000000017941 */ /* 0x000fea0003800000 */
.L_x_10326:
        /* <DEDUP_REMOVED lines=8> */
.L_x_10328:
[----:B------:R-:W-:Y:S05]  /*26760*/  BRA `(.L_x_10329) ;  /* 0xffffff50005c7947 */ /* 0x000fea000383ffff */
.L_x_10085:
[----:B------:R-:W-:Y:S01]  /*26770*/  BSSY B1, `(.L_x_10330) ;  /* 0x0000008000017945 */ /* 0x000fe20003800000 */
[----:B------:R-:W-:Y:S02]  /*26780*/  IMAD.MOV.U32 R13, RZ, RZ, R3 ;  /* 0x000000ffff0d7224 */ /* 0x000fe400078e0003 */
[----:B------:R-:W-:Y:S02]  /*26790*/  IMAD.MOV.U32 R12, RZ, RZ, 0x3 ;  /* 0x00000003ff0c7424 */ /* 0x000fe400078e00ff */
[----:B------:R-:W-:Y:S02]  /*267a0*/  IMAD.MOV.U32 R11, RZ, RZ, 0x181f ;  /* 0x0000181fff0b7424 */ /* 0x000fe400078e00ff */
[----:B0-----:R-:W-:-:S07]  /*267b0*/  IMAD.MOV.U32 R15, RZ, RZ, -0x1 ;  /* 0xffffffffff0f7424 */ /* 0x001fce00078e00ff */
[----:B-1234-:R-:W-:Y:S05]  /*267c0*/  WARPSYNC.COLLECTIVE R15, `(.L_x_10331) ;  /* 0x000000000f087348 */ /* 0x01efea0003c00000 */
[----:B------:R0:W0:Y:S02]  /*267d0*/  SHFL.IDX P6, R14, R13, R12, R11 ;  /* 0x0000000c0d0e7389 */ /* 0x00002400000c000b */
[----:B01234-:R-:W-:Y:S01]  /*267e0*/  ENDCOLLECTIVE ;  /* 0x000000000000791b */ /* 0x01ffe20003800000 */
.L_x_10331:
[----:B------:R-:W-:Y:S05]  /*267f0*/  BSYNC B1 ;  /* 0x0000000000017941 */ /* 0x000fea0003800000 */
.L_x_10330:
        /* <DEDUP_REMOVED lines=8> */
.L_x_10332:
[----:B------:R-:W-:Y:S05]  /*26880*/  BRA `(.L_x_10333) ;  /* 0xffffff5000647947 */ /* 0x000fea000383ffff */
.L_x_10101:
        /* <DEDUP_REMOVED lines=11> */
.L_x_10335:
[----:B------:R-:W-:Y:S05]  /*26940*/  BSYNC B1 ;  /* 0x0000000000017941 */ /* 0x000fea0003800000 */
.L_x_10334:
[----:B------:R-:W-:Y:S05]  /*26950*/  BRA `(.L_x_10336) ;  /* 0xffffff68001c7947 */ /* 0x000fea000383ffff */
.L_x_10103:
[----:B------:R-:W-:Y:S01]  /*26960*/  BSSY B1, `(.L_x_10337) ;  /* 0x0000006000017945 */ /* 0x000fe20003800000 */
[----:B------:R-:W-:-:S07]  /*26970*/  MOV R15, 0xffffffff ;  /* 0xffffffff000f7802 */ /* 0x000fce0000000f00 */
[----:B01----:R-:W-:Y:S05]  /*26980*/  WARPSYNC.COLLECTIVE R15, `(.L_x_10338) ;  /* 0x000000000f0c7348 */ /* 0x003fea0003c00000 */
[----:B------:R-:W-:Y:S02]  /*26990*/  ELECT P6, UR62, PT ;  /* 0x00000000003e782f */ /* 0x000fe400038c0000 */
[----:B------:R-:W-:Y:S01]  /*269a0*/  MOV R14, UR62 ;  /* 0x0000003e000e7c02 */ /* 0x000fe20008000f00 */
[----:B01----:R-:W-:Y:S10]  /*269b0*/  ENDCOLLECTIVE ;  /* 0x000000000000791b */ /* 0x003ff40003800000 */
.L_x_10338:
[----:B------:R-:W-:Y:S05]  /*269c0*/  BSYNC B1 ;  /* 0x0000000000017941 */ /* 0x000fea0003800000 */
.L_x_10337:
[----:B------:R-:W-:Y:S05]  /*269d0*/  BRA `(.L_x_10102) ;  /* 0xffffff6800147947 */ /* 0x000fea000383ffff */
.L_x_10105:
[----:B-1----:R1:W2:Y:S02]  /*269e0*/  SYNCS.PHASECHK.TRANS64.TRYWAIT P0, [R22+URZ+0x22820], R5 ;  /* 0x02282005160075a7 */ /* 0x0022a4000800017f */
[----:B--2---:R-:W-:Y:S05]  /*269f0*/  @!P0 NANOSLEEP.SYNCS 0x989680 ;  /* 0x009896800000895d */ /* 0x004fea0003900000 */
[----:B------:R-:W2:Y:S02]  /*26a00*/  @!P0 SYNCS.PHASECHK.TRANS64 P0, [R22+URZ+0x22820], R5 ;  /* 0x02282005160085a7 */ /* 0x000ea4000800007f */
[----:B--2---:R-:W-:Y:S05]  /*26a10*/  @!P0 BRA `(.L_x_10105) ;  /* 0xfffffffc00f08947 */ /* 0x004fea000383ffff */
[----:B------:R-:W-:Y:S05]  /*26a20*/  BRA `(.L_x_10339) ;  /* 0xffffff6800247947 */ /* 0x000fea000383ffff */
.L_x_10109:
[----:B-1----:R1:W2:Y:S02]  /*26a30*/  SYNCS.PHASECHK.TRANS64.TRYWAIT P0, [R5+URZ+0x228a0], R6 ;  /* 0x0228a006050075a7 */ /* 0x0022a4000800017f */
[----:B--2---:R-:W-:Y:S05]  /*26a40*/  @!P0 NANOSLEEP.SYNCS 0x989680 ;  /* 0x009896800000895d */ /* 0x004fea0003900000 */
[----:B------:R-:W2:Y:S02]  /*26a50*/  @!P0 SYNCS.PHASECHK.TRANS64 P0, [R5+URZ+0x228a0], R6 ;  /* 0x0228a006050085a7 */ /* 0x000ea4000800007f */
[----:B--2---:R-:W-:Y:S05]  /*26a60*/  @!P0 BRA `(.L_x_10109) ;  /* 0xfffffffc00f08947 */ /* 0x004fea000383ffff */
[----:B------:R-:W-:Y:S05]  /*26a70*/  BRA `(.L_x_10340) ;  /* 0xffffff6800407947 */ /* 0x000fea000383ffff */
.L_x_10114:
[----:B0-----:R0:W2:Y:S02]  /*26a80*/  SYNCS.PHASECHK.TRANS64.TRYWAIT P0, [R5+URZ+0x228c0], R6 ;  /* 0x0228c006050075a7 */ /* 0x0010a4000800017f */
[----:B--2---:R-:W-:Y:S05]  /*26a90*/  @!P0 NANOSLEEP.SYNCS 0x989680 ;  /* 0x009896800000895d */ /* 0x004fea0003900000 */
[----:B------:R-:W2:Y:S02]  /*26aa0*/  @!P0 SYNCS.PHASECHK.TRANS64 P0, [R5+URZ+0x228c0], R6 ;  /* 0x0228c006050085a7 */ /* 0x000ea4000800007f */
[----:B--2---:R-:W-:Y:S05]  /*26ab0*/  @!P0 BRA `(.L_x_10114) ;  /* 0xfffffffc00f08947 */ /* 0x004fea000383ffff */
[----:B------:R-:W-:Y:S05]  /*26ac0*/  BRA `(.L_x_10341) ;  /* 0xffffff6800bc7947 */ /* 0x000fea000383ffff */
.L_x_10121:
[----:B-1----:R1:W2:Y:S02]  /*26ad0*/  SYNCS.PHASECHK.TRANS64.TRYWAIT P1, [R5+URZ+0x228a0], R6 ;  /* 0x0228a006050075a7 */ /* 0x0022a4000802017f */
[----:B--2---:R-:W-:Y:S05]  /*26ae0*/  @!P1 NANOSLEEP.SYNCS 0x989680 ;  /* 0x009896800000995d */ /* 0x004fea0003900000 */
[----:B------:R-:W2:Y:S02]  /*26af0*/  @!P1 SYNCS.PHASECHK.TRANS64 P1, [R5+URZ+0x228a0], R6 ;  /* 0x0228a006050095a7 */ /* 0x000ea4000802007f */
[----:B--2---:R-:W-:Y:S05]  /*26b00*/  @!P1 BRA `(.L_x_10121) ;  /* 0xfffffffc00f09947 */ /* 0x004fea000383ffff */
[----:B------:R-:W-:Y:S05]  /*26b10*/  BRA `(.L_x_10342) ;  /* 0xffffff6c00847947 */ /* 0x000fea000383ffff */
.L_x_10126:
[----:B0-----:R0:W2:Y:S02]  /*26b20*/  SYNCS.PHASECHK.TRANS64.TRYWAIT P1, [R5+URZ+0x228c0], R6 ;  /* 0x0228c006050075a7 */ /* 0x0010a4000802017f */
[----:B--2---:R-:W-:Y:S05]  /*26b30*/  @!P1 NANOSLEEP.SYNCS 0x989680 ;  /* 0x009896800000995d */ /* 0x004fea0003900000 */
[----:B------:R-:W2:Y:S02]  /*26b40*/  @!P1 SYNCS.PHASECHK.TRANS64 P1, [R5+URZ+0x228c0], R6 ;  /* 0x0228c006050095a7 */ /* 0x000ea4000802007f */
[----:B--2---:R-:W-:Y:S05]  /*26b50*/  @!P1 BRA `(.L_x_10126) ;  /* 0xfffffffc00f09947 */ /* 0x004fea000383ffff */
[----:B------:R-:W-:Y:S05]  /*26b60*/  BRA `(.L_x_10343) ;  /* 0xffffff6c00fc7947 */ /* 0x000fea000383ffff */
.L_x_10141:
        /* <DEDUP_REMOVED lines=11> */
.L_x_10345:
[----:B------:R-:W-:Y:S05]  /*26c20*/  BSYNC B0 ;  /* 0x0000000000007941 */ /* 0x000fea0003800000 */
.L_x_10344:
[----:B------:R-:W-:Y:S05]  /*26c30*/  BRA `(.L_x_10346) ;  /* 0xffffff7c00987947 */ /* 0x000fea000383ffff */
.L_x_10144:
[----:B0-----:R-:W2:Y:S02]  /*26c40*/  LDL R0, [R1+0x34] ;  /* 0x0000340001007983 */ /* 0x001ea40000100800 */
[----:B--2---:R0:W1:Y:S02]  /*26c50*/  SYNCS.PHASECHK.TRANS64.TRYWAIT P0, [R6+URZ+0x22880], R0 ;  /* 0x02288000060075a7 */ /* 0x004064000800017f */
[----:B-1----:R-:W-:Y:S05]  /*26c60*/  @!P0 NANOSLEEP.SYNCS 0x989680 ;  /* 0x009896800000895d */ /* 0x002fea0003900000 */
[----:B------:R-:W1:Y:S02]  /*26c70*/  @!P0 SYNCS.PHASECHK.TRANS64 P0, [R6+URZ+0x22880], R0 ;  /* 0x02288000060085a7 */ /* 0x000e64000800007f */
[----:B-1----:R-:W-:Y:S05]  /*26c80*/  @!P0 BRA `(.L_x_10144) ;  /* 0xfffffffc00ec8947 */ /* 0x002fea000383ffff */
[----:B------:R-:W-:Y:S05]  /*26c90*/  BRA `(.L_x_10347) ;  /* 0xffffff7c00b87947 */ /* 0x000fea000383ffff */
.L_x_10145:
        /* <DEDUP_REMOVED lines=8> */
.L_x_10349:
[----:B------:R-:W-:Y:S05]  /*26d20*/  BSYNC B0 ;  /* 0x0000000000007941 */ /* 0x000fea0003800000 */
.L_x_10348:
[----:B------:R-:W-:Y:S01]  /*26d30*/  IMAD.MOV.U32 R13, RZ, RZ, R0 ;  /* 0x000000ffff0d7224 */ /* 0x000fe200078e0000 */
[----:B------:R-:W-:Y:S01]  /*26d40*/  MOV R21, R14 ;  /* 0x0000000e00157202 */ /* 0x000fe20000000f00 */
[----:B------:R-:W-:Y:S01]  /*26d50*/  IMAD.MOV.U32 R12, RZ, RZ, RZ ;  /* 0x000000ffff0c7224 */ /* 0x000fe200078e00ff */
[----:B------:R-:W-:Y:S01]  /*26d60*/  ISETP.GE.AND P2, PT, R7, 0x21, PT ;  /* 0x000000210700780c */ /* 0x000fe20003f46270 */
[----:B------:R-:W-:Y:S01]  /*26d70*/  IMAD.MOV.U32 R11, RZ, RZ, 0x181f ;  /* 0x0000181fff0b7424 */ /* 0x000fe200078e00ff */
[----:B------:R-:W-:Y:S01]  /*26d80*/  LOP3.LUT R25, R25, 0xffffffef, RZ, 0xc0, !PT ;  /* 0xffffffef19197812 */ /* 0x000fe200078ec0ff */
[----:B------:R-:W-:Y:S01]  /*26d90*/  IMAD.MOV.U32 R15, RZ, RZ, -0x1 ;  /* 0xffffffffff0f7424 */ /* 0x000fe200078e00ff */
[C---:B------:R-:W-:Y:S02]  /*26da0*/  ISETP.GE.AND P3, PT, R7.reuse, 0x91, PT ;  /* 0x000000910700780c */ /* 0x040fe40003f66270 */
[----:B------:R-:W-:-:S13]  /*26db0*/  ISETP.GE.AND P5, PT, R7, 0x31, PT ;  /* 0x000000310700780c */ /* 0x000fda0003fa6270 */
[----:B------:R-:W-:Y:S05]  /*26dc0*/  WARPSYNC.COLLECTIVE R15, `(.L_x_10350) ;  /* 0x000000000f087348 */ /* 0x000fea0003c00000 */
[----:B------:R0:W1:Y:S02]  /*26dd0*/  SHFL.IDX P6, R14, R13, R12, R11 ;  /* 0x0000000c0d0e7389 */ /* 0x00006400000c000b */
[----:B01----:R-:W-:Y:S01]  /*26de0*/  ENDCOLLECTIVE ;  /* 0x000000000000791b */ /* 0x003fe20003800000 */
.L_x_10350:
[----:B------:R-:W-:Y:S01]  /*26df0*/  ISETP.GE.AND P4, PT, R7, 0x61, PT ;  /* 0x000000610700780c */ /* 0x000fe20003f86270 */
[----:B------:R-:W-:Y:S01]  /*26e00*/  IMAD.MOV.U32 R13, RZ, RZ, R2 ;  /* 0x000000ffff0d7224 */ /* 0x000fe200078e0002 */
[----:B------:R-:W-:Y:S01]  /*26e10*/  MOV R12, 0x1 ;  /* 0x00000001000c7802 */ /* 0x000fe20000000f00 */
[----:B------:R-:W-:-:S10]  /*26e20*/  IMAD.MOV.U32 R3, RZ, RZ, R14 ;  /* 0x000000ffff037224 */ /* 0x000fd400078e000e */
[----:B------:R-:W-:Y:S05]  /*26e30*/  WARPSYNC.COLLECTIVE R15, `(.L_x_10351) ;  /* 0x000000000f087348 */ /* 0x000fea0003c00000 */
[----:B------:R0:W1:Y:S02]  /*26e40*/  SHFL.IDX P6, R14, R13, R12, R11 ;  /* 0x0000000c0d0e7389 */ /* 0x00006400000c000b */
[----:B01----:R-:W-:Y:S01]  /*26e50*/  ENDCOLLECTIVE ;  /* 0x000000000000791b */ /* 0x003fe20003800000 */
.L_x_10351:
        /* <DEDUP_REMOVED lines=13> */
.L_x_10352:
        /* <DEDUP_REMOVED lines=9> */
.L_x_10353:
        /* <DEDUP_REMOVED lines=10> */
.L_x_10354:
        /* <DEDUP_REMOVED lines=9> */
.L_x_10355:
        /* <DEDUP_REMOVED lines=10> */
.L_x_10356:
        /* <DEDUP_REMOVED lines=9> */
.L_x_10357:
        /* <DEDUP_REMOVED lines=10> */
.L_x_10358:
        /* <DEDUP_REMOVED lines=9> */
.L_x_10359:
        /* <DEDUP_REMOVED lines=10> */
.L_x_10360:
        /* <DEDUP_REMOVED lines=9> */
.L_x_10361:
        /* <DEDUP_REMOVED lines=10> */
.L_x_10362:
        /* <DEDUP_REMOVED lines=9> */
.L_x_10363:
        /* <DEDUP_REMOVED lines=10> */
.L_x_10364:
[----:B------:R-:W-:Y:S02]  /*27650*/  IMAD.MOV.U32 R13, RZ, RZ, R10 ;  /* 0x000000ffff0d7224 */ /* 0x000fe400078e000a */
[----:B------:R-:W-:Y:S01]  /*27660*/  IMAD.MOV.U32 R12, RZ, RZ, RZ ;  /* 0x000000ffff0c7224 */ /* 0x000fe200078e00ff */
[----:B------:R-:W-:-:S07]  /*27670*/  MOV R0, R14 ;  /* 0x0000000e00007202 */ /* 0x000fce0000000f00 */
[----:B------:R-:W-:Y:S05]  /*27680*/  WARPSYNC.COLLECTIVE R15, `(.L_x_10365) ;  /* 0x000000000f087348 */ /* 0x000fea0003c00000 */
[----:B------:R0:W1:Y:S02]  /*27690*/  SHFL.IDX P6, R14, R13, R12, R11 ;  /* 0x0000000c0d0e7389 */ /* 0x00006400000c000b */
[----:B01----:R-:W-:Y:S01]  /*276a0*/  ENDCOLLECTIVE ;  /* 0x000000000000791b */ /* 0x003fe20003800000 */
.L_x_10365:
        /* <DEDUP_REMOVED lines=12> */
.L_x_10366:
[----:B------:R-:W-:Y:S01]  /*27770*/  IMAD.MOV.U32 R13, RZ, RZ, R10 ;  /* 0x000000ffff0d7224 */ /* 0x000fe200078e000a */
[----:B------:R-:W-:Y:S01]  /*27780*/  MOV R12, 0x1 ;  /* 0x00000001000c7802 */ /* 0x000fe20000000f00 */
[----:B------:R-:W-:-:S07]  /*27790*/  IMAD.MOV.U32 R0, RZ, RZ, R14 ;  /* 0x000000ffff007224 */ /* 0x000fce00078e000e */
[----:B------:R-:W-:Y:S05]  /*277a0*/  WARPSYNC.COLLECTIVE R15, `(.L_x_10367) ;  /* 0x000000000f087348 */ /* 0x000fea0003c00000 */
[----:B------:R0:W1:Y:S02]  /*277b0*/  SHFL.IDX P6, R14, R13, R12, R11 ;  /* 0x0000000c0d0e7389 */ /* 0x00006400000c000b */
[----:B01----:R-:W-:Y:S01]  /*277c0*/  ENDCOLLECTIVE ;  /* 0x000000000000791b */ /* 0x003fe20003800000 */
.L_x_10367:
        /* <DEDUP_REMOVED lines=13> */
.L_x_10368:
        /* <DEDUP_REMOVED lines=15> */
.L_x_10150:
[----:B--2---:R-:W2:Y:S02]  /*27990*/  LDL R0, [R1+0x34] ;  /* 0x0000340001007983 */ /* 0x004ea40000100800 */
[----:B--2---:R2:W3:Y:S02]  /*279a0*/  SYNCS.PHASECHK.TRANS64.TRYWAIT P0, [R6+URZ+0x22840], R0 ;  /* 0x02284000060075a7 */ /* 0x0044e4000800017f */
[----:B---3--:R-:W-:Y:S05]  /*279b0*/  @!P0 NANOSLEEP.SYNCS 0x989680 ;  /* 0x009896800000895d */ /* 0x008fea0003900000 */
[----:B------:R-:W3:Y:S02]  /*279c0*/  @!P0 SYNCS.PHASECHK.TRANS64 P0, [R6+URZ+0x22840], R0 ;  /* 0x02284000060085a7 */ /* 0x000ee4000800007f */
[----:B---3--:R-:W-:Y:S05]  /*279d0*/  @!P0 BRA `(.L_x_10150) ;  /* 0xfffffffc00ec8947 */ /* 0x008fea000383ffff */
[----:B------:R-:W-:Y:S05]  /*279e0*/  BRA `(.L_x_10370) ;  /* 0xffffff7800c87947 */ /* 0x000fea000383ffff */
.L_x_10151:
        /* <DEDUP_REMOVED lines=8> */
.L_x_10372:
[----:B------:R-:W-:Y:S05]  /*27a70*/  BSYNC B0 ;  /* 0x0000000000007941 */ /* 0x000fea0003800000 */
.L_x_10371:
        /* <DEDUP_REMOVED lines=8> */
.L_x_10373:
        /* <DEDUP_REMOVED lines=14> */
.L_x_10374:
[----:B------:R-:W-:Y:S01]  /*27be0*/  IMAD.MOV.U32 R13, RZ, RZ, R2 ;  /* 0x000000ffff0d7224 */ /* 0x000fe200078e0002 */
[----:B------:R-:W-:-:S07]  /*27bf0*/  MOV R7, R14 ;  /* 0x0000000e00077202 */ /* 0x000fce0000000f00 */
[----:B------:R-:W-:Y:S05]  /*27c00*/  WARPSYNC.COLLECTIVE R15, `(.L_x_10375) ;  /* 0x000000000f087348 */ /* 0x000fea0003c00000 */
[----:B------:R0:W1:Y:S02]  /*27c10*/  SHFL.IDX P6, R14, R13, R12, R11 ;  /* 0x0000000c0d0e7389 */ /* 0x00006400000c000b */
[----:B01----:R-:W-:Y:S01]  /*27c20*/  ENDCOLLECTIVE ;  /* 0x000000000000791b */ /* 0x003fe20003800000 */
.L_x_10375:
        /* <DEDUP_REMOVED lines=14> */
.L_x_10376:
[----:B------:R-:W-:Y:S02]  /*27d10*/  IMAD.MOV.U32 R13, RZ, RZ, R2 ;  /* 0x000000ffff0d7224 */ /* 0x000fe400078e0002 */
[----:B------:R-:W-:-:S07]  /*27d20*/  IMAD.MOV.U32 R7, RZ, RZ, R14 ;  /* 0x000000ffff077224 */ /* 0x000fce00078e000e */
[----:B------:R-:W-:Y:S05]  /*27d30*/  WARPSYNC.COLLECTIVE R15, `(.L_x_10377) ;  /* 0x000000000f087348 */ /* 0x000fea0003c00000 */
[----:B------:R0:W1:Y:S02]  /*27d40*/  SHFL.IDX P6, R14, R13, R12, R11 ;  /* 0x0000000c0d0e7389 */ /* 0x00006400000c000b */
[----:B01----:R-:W-:Y:S01]  /*27d50*/  ENDCOLLECTIVE ;  /* 0x000000000000791b */ /* 0x003fe20003800000 */
.L_x_10377:
        /* <DEDUP_REMOVED lines=14> */
.L_x_10378:
[----:B------:R-:W-:Y:S02]  /*27e40*/  IMAD.MOV.U32 R13, RZ, RZ, R2 ;  /* 0x000000ffff0d7224 */ /* 0x000fe400078e0002 */
[----:B------:R-:W-:-:S07]  /*27e50*/  IMAD.MOV.U32 R7, RZ, RZ, R14 ;  /* 0x000000ffff077224 */ /* 0x000fce00078e000e */
[----:B------:R-:W-:Y:S05]  /*27e60*/  WARPSYNC.COLLECTIVE R15, `(.L_x_10379) ;  /* 0x000000000f087348 */ /* 0x000fea0003c00000 */
[----:B------:R0:W1:Y:S02]  /*27e70*/  SHFL.IDX P6, R14, R13, R12, R11 ;  /* 0x0000000c0d0e7389 */ /* 0x00006400000c000b */
[----:B01----:R-:W-:Y:S01]  /*27e80*/  ENDCOLLECTIVE ;  /* 0x000000000000791b */ /* 0x003fe20003800000 */
.L_x_10379:
[----:B------:R-:W-:Y:S02]  /*27e90*/  IMAD.MOV.U32 R13, RZ, RZ, R0 ;  /* 0x000000ffff0d7224 */ /* 0x000fe400078e0000 */
[----:B------:R-:W-:Y:S02]  /*27ea0*/  IMAD.MOV.U32 R12, RZ, RZ, 0x4 ;  /* 0x00000004ff0c7424 */ /* 0x000fe400078e00ff */
[----:B------:R-:W-:-:S07]  /*27eb0*/  IMAD.MOV.U32 R8, RZ, RZ, R14 ;  /* 0x000000ffff087224 */ /* 0x000fce00078e000e */
[----:B------:R-:W-:Y:S05]  /*27ec0*/  WARPSYNC.COLLECTIVE R15, `(.L_x_10380) ;  /* 0x000000000f087348 */ /* 0x000fea0003c00000 */
[----:B------:R0:W1:Y:S02]  /*27ed0*/  SHFL.IDX P6, R14, R13, R12, R11 ;  /* 0x0000000c0d0e7389 */ /* 0x00006400000c000b */
[----:B01----:R-:W-:Y:S01]  /*27ee0*/  ENDCOLLECTIVE ;  /* 0x000000000000791b */ /* 0x003fe20003800000 */
.L_x_10380:
[----:B------:R-:W-:-:S05]  /*27ef0*/  @P5 IADD3 R8, P0, R35, R8, RZ ;  /* 0x0000000823085210 */ /* 0x000fca0007f1e0ff */
[----:B------:R-:W-:-:S05]  /*27f00*/  @P5 IMAD.X R7, RZ, RZ, R7, P0 ;  /* 0x000000ffff075224 */ /* 0x000fca00000e0607 */
[----:B------:R-:W-:Y:S01]  /*27f10*/  @P5 MOV R9, R7 ;  /* 0x0000000700095202 */ /* 0x000fe20000000f00 */
[----:B------:R-:W-:-:S04]  /*27f20*/  IMAD.MOV.U32 R13, RZ, RZ, R2 ;  /* 0x000000ffff0d7224 */ /* 0x000fc800078e0002 */
        /* <DEDUP_REMOVED lines=9> */
.L_x_10381:
[----:B------:R-:W-:Y:S01]  /*27fc0*/  IMAD.MOV.U32 R13, RZ, RZ, R0 ;  /* 0x000000ffff0d7224 */ /* 0x000fe200078e0000 */
[----:B------:R-:W-:Y:S02]  /*27fd0*/  MOV R12, 0x5 ;  /* 0x00000005000c7802 */ /* 0x000fe40000000f00 */
        /* <DEDUP_REMOVED lines=12> */
.L_x_10382:
[----:B------:R-:W-:Y:S02]  /*280a0*/  IMAD.MOV.U32 R13, RZ, RZ, R2 ;  /* 0x000000ffff0d7224 */ /* 0x000fe400078e0002 */
[----:B------:R-:W-:-:S07]  /*280b0*/  IMAD.MOV.U32 R7, RZ, RZ, R14 ;  /* 0x000000ffff077224 */ /* 0x000fce00078e000e */
[----:B------:R-:W-:Y:S05]  /*280c0*/  WARPSYNC.COLLECTIVE R15, `(.L_x_10383) ;  /* 0x000000000f087348 */ /* 0x000fea0003c00000 */
[----:B------:R0:W1:Y:S02]  /*280d0*/  SHFL.IDX P6, R14, R13, R12, R11 ;  /* 0x0000000c0d0e7389 */ /* 0x00006400000c000b */
[----:B01----:R-:W-:Y:S01]  /*280e0*/  ENDCOLLECTIVE ;  /* 0x000000000000791b */ /* 0x003fe20003800000 */
.L_x_10383:
[----:B------:R-:W-:Y:S02]  /*280f0*/  IMAD.MOV.U32 R13, RZ, RZ, R0 ;  /* 0x000000ffff0d7224 */ /* 0x000fe400078e0000 */
[----:B------:R-:W-:Y:S02]  /*28100*/  IMAD.MOV.U32 R12, RZ, RZ, 0x6 ;  /* 0x00000006ff0c7424 */ /* 0x000fe400078e00ff */
[----:B------:R-:W-:-:S07]  /*28110*/  IMAD.MOV.U32 R8, RZ, RZ, R14 ;  /* 0x000000ffff087224 */ /* 0x000fce00078e000e */
[----:B------:R-:W-:Y:S05]  /*28120*/  WARPSYNC.COLLECTIVE R15, `(.L_x_10384) ;  /* 0x000000000f087348 */ /* 0x000fea0003c00000 */
[----:B------:R0:W1:Y:S02]  /*28130*/  SHFL.IDX P6, R14, R13, R12, R11 ;  /* 0x0000000c0d0e7389 */ /* 0x00006400000c000b */
[----:B01----:R-:W-:Y:S01]  /*28140*/  ENDCOLLECTIVE ;  /* 0x000000000000791b */ /* 0x003fe20003800000 */
.L_x_10384:
[----:B------:R-:W-:-:S05]  /*28150*/  @P5 IADD3 R8, P0, R35, R8, RZ ;  /* 0x0000000823085210 */ /* 0x000fca0007f1e0ff */
[----:B------:R-:W-:-:S04]  /*28160*/  @P5 IMAD.X R7, RZ, RZ, R7, P0 ;  /* 0x000000ffff075224 */ /* 0x000fc800000e0607 */
[----:B------:R-:W-:Y:S01]  /*28170*/  @P5 IMAD.MOV.U32 R9, RZ, RZ, R7 ;  /* 0x000000ffff095224 */ /* 0x000fe200078e0007 */
[----:B------:R-:W-:-:S04]  /*28180*/  MOV R13, R2 ;  /* 0x00000002000d7202 */ /* 0x000fc80000000f00 */
        /* <DEDUP_REMOVED lines=8> */
.L_x_10385:
[----:B------:R-:W-:Y:S02]  /*28210*/  IMAD.MOV.U32 R13, RZ, RZ, R0 ;  /* 0x000000ffff0d7224 */ /* 0x000fe400078e0000 */
[----:B------:R-:W-:Y:S02]  /*28220*/  IMAD.MOV.U32 R12, RZ, RZ, 0x7 ;  /* 0x00000007ff0c7424 */ /* 0x000fe400078e00ff */
[----:B------:R-:W-:-:S07]  /*28230*/  IMAD.MOV.U32 R8, RZ, RZ, R14 ;  /* 0x000000ffff087224 */ /* 0x000fce00078e000e */
[----:B------:R-:W-:Y:S05]  /*28240*/  WARPSYNC.COLLECTIVE R15, `(.L_x_10386) ;  /* 0x000000000f087348 */ /* 0x000fea0003c00000 */
[----:B------:R0:W1:Y:S02]  /*28250*/  SHFL.IDX P6, R14, R13, R12, R11 ;  /* 0x0000000c0d0e7389 */ /* 0x00006400000c000b */
[----:B01----:R-:W-:Y:S01]  /*28260*/  ENDCOLLECTIVE ;  /* 0x000000000000791b */ /* 0x003fe20003800000 */
.L_x_10386:
        /* <DEDUP_REMOVED lines=12> */
.L_x_10387:
[----:B------:R-:W-:Y:S02]  /*28330*/  IMAD.MOV.U32 R13, RZ, RZ, R4 ;  /* 0x000000ffff0d7224 */ /* 0x000fe400078e0004 */
[----:B------:R-:W-:Y:S02]  /*28340*/  IMAD.MOV.U32 R12, RZ, RZ, RZ ;  /* 0x000000ffff0c7224 */ /* 0x000fe400078e00ff */
[----:B------:R-:W-:-:S07]  /*28350*/  IMAD.MOV.U32 R8, RZ, RZ, R14 ;  /* 0x000000ffff087224 */ /* 0x000fce00078e000e */
[----:B------:R-:W-:Y:S05]  /*28360*/  WARPSYNC.COLLECTIVE R15, `(.L_x_10388) ;  /* 0x000000000f087348 */ /* 0x000fea0003c00000 */
[----:B------:R0:W1:Y:S02]  /*28370*/  SHFL.IDX P6, R14, R13, R12, R11 ;  /* 0x0000000c0d0e7389 */ /* 0x00006400000c000b */
[----:B01----:R-:W-:Y:S01]  /*28380*/  ENDCOLLECTIVE ;  /* 0x000000000000791b */ /* 0x003fe20003800000 */
.L_x_10388:
        /* <DEDUP_REMOVED lines=11> */
.L_x_10389:
[----:B------:R-:W-:Y:S01]  /*28440*/  MOV R13, R4 ;  /* 0x00000004000d7202 */ /* 0x000fe20000000f00 */
[----:B------:R-:W-:Y:S02]  /*28450*/  IMAD.MOV.U32 R12, RZ, RZ, 0x1 ;  /* 0x00000001ff0c7424 */ /* 0x000fe400078e00ff */
[----:B------:R-:W-:-:S07]  /*28460*/  IMAD.MOV.U32 R2, RZ, RZ, R14 ;  /* 0x000000ffff027224 */ /* 0x000fce00078e000e */
[----:B------:R-:W-:Y:S05]  /*28470*/  WARPSYNC.COLLECTIVE R15, `(.L_x_10390) ;  /* 0x000000000f087348 */ /* 0x000fea0003c00000 */
[----:B------:R0:W1:Y:S02]  /*28480*/  SHFL.IDX P6, R14, R13, R12, R11 ;  /* 0x0000000c0d0e7389 */ /* 0x00006400000c000b */
[----:B01----:R-:W-:Y:S01]  /*28490*/  ENDCOLLECTIVE ;  /* 0x000000000000791b */ /* 0x003fe20003800000 */
.L_x_10390:
        /* <DEDUP_REMOVED lines=13> */
.L_x_10391:
[----:B------:R-:W-:Y:S01]  /*28570*/  IMAD.MOV.U32 R5, RZ, RZ, R14 ;  /* 0x000000ffff057224 */ /* 0x000fe200078e000e */
[----:B------:R-:W-:Y:S06]  /*28580*/  BRA `(.L_x_10392) ;  /* 0xffffff74008c7947 */ /* 0x000fec000383ffff */
.L_x_10156:
[----:B------:R-:W-:Y:S02]  /*28590*/  IMAD.MOV.U32 R13, RZ, RZ, R2 ;  /* 0x000000ffff0d7224 */ /* 0x000fe400078e0002 */
[----:B------:R-:W-:Y:S02]  /*285a0*/  IMAD.MOV.U32 R12, RZ, RZ, RZ ;  /* 0x000000ffff0c7224 */ /* 0x000fe400078e00ff */
[----:B------:R-:W-:Y:S02]  /*285b0*/  IMAD.MOV.U32 R11, RZ, RZ, 0x181f ;  /* 0x0000181fff0b7424 */ /* 0x000fe400078e00ff */
[----:B------:R-:W-:Y:S02]  /*285c0*/  IMAD.MOV.U32 R15, RZ, RZ, -0x1 ;  /* 0xffffffffff0f7424 */ /* 0x000fe400078e00ff */
[----:B------:R-:W-:Y:S02]  /*285d0*/  IMAD R33, R33, R7, RZ ;  /* 0x0000000721217224 */ /* 0x000fe400078e02ff */
[----:B------:R-:W-:-:S07]  /*285e0*/  IMAD R17, R17, 0x80, R9 ;  /* 0x0000008011117824 */ /* 0x000fce00078e0209 */
[----:B-----5:R-:W-:Y:S05]  /*285f0*/  WARPSYNC.COLLECTIVE R15, `(.L_x_10393) ;  /* 0x000000000f087348 */ /* 0x020fea0003c00000 */
[----:B------:R0:W1:Y:S02]  /*28600*/  SHFL.IDX P6, R14, R13, R12, R11 ;  /* 0x0000000c0d0e7389 */ /* 0x00006400000c000b */
[----:B01---5:R-:W-:Y:S01]  /*28610*/  ENDCOLLECTIVE ;  /* 0x000000000000791b */ /* 0x023fe20003800000 */
.L_x_10393:
[----:B------:R-:W-:Y:S01]  /*28620*/  ISETP.GE.AND P1, PT, R17, R33, PT ;  /* 0x000000211100720c */ /* 0x000fe20003f26270 */
[----:B------:R-:W-:Y:S01]  /*28630*/  IMAD.MOV.U32 R13, RZ, RZ, R0 ;  /* 0x000000ffff0d7224 */ /* 0x000fe200078e0000 */
[----:B------:R-:W-:-:S11]  /*28640*/  MOV R3, R14 ;  /* 0x0000000e00037202 */ /* 0x000fd60000000f00 */
[----:B------:R-:W-:Y:S05]  /*28650*/  WARPSYNC.COLLECTIVE R15, `(.L_x_10394) ;  /* 0x000000000f087348 */ /* 0x000fea0003c00000 */
[----:B------:R0:W1:Y:S02]  /*28660*/  SHFL.IDX P6, R14, R13, R12, R11 ;  /* 0x0000000c0d0e7389 */ /* 0x00006400000c000b */
[----:B01----:R-:W-:Y:S01]  /*28670*/  ENDCOLLECTIVE ;  /* 0x000000000000791b */ /* 0x003fe20003800000 */
.L_x_10394:
[----:B------:R-:W-:Y:S02]  /*28680*/  IMAD.MOV.U32 R13, RZ, RZ, R2 ;  /* 0x000000ffff0d7224 */ /* 0x000fe400078e0002 */
[----:B------:R-:W-:Y:S02]  /*28690*/  IMAD.MOV.U32 R12, RZ, RZ, 0x1 ;  /* 0x00000001ff0c7424 */ /* 0x000fe400078e00ff */
[----:B------:R-:W-:-:S07]  /*286a0*/  IMAD.MOV.U32 R4, RZ, RZ, R14 ;  /* 0x000000ffff047224 */ /* 0x000fce00078e000e */
[----:B------:R-:W-:Y:S05]  /*286b0*/  WARPSYNC.COLLECTIVE R15, `(.L_x_10395) ;  /* 0x000000000f087348 */ /* 0x000fea0003c00000 */
[----:B------:R0:W1:Y:S02]  /*286c0*/  SHFL.IDX P6, R14, R13, R12, R11 ;  /* 0x0000000c0d0e7389 */ /* 0x00006400000c000b */
[----:B01----:R-:W-:Y:S01]  /*286d0*/  ENDCOLLECTIVE ;  /* 0x000000000000791b */ /* 0x003fe20003800000 */
.L_x_10395:
[----:B------:R-:W-:-:S05]  /*286e0*/  @!P1 IADD3 R4, P3, R35, R4, RZ ;  /* 0x0000000423049210 */ /* 0x000fca0007f7e0ff */
[----:B------:R-:W-:Y:S02]  /*286f0*/  @!P1 IMAD.X R5, RZ, RZ, R3, P3 ;  /* 0x000000ffff059224 */ /* 0x000fe400018e0603 */
[----:B------:R-:W-:-:S03]  /*28700*/  VIADD R3, R17, 0x10 ;  /* 0x0000001011037836 */ /* 0x000fc60000000000 */
[----:B------:R-:W-:Y:S01]  /*28710*/  @!PT LDS RZ, [RZ] ;  /* 0x00000000fffff984 */ /* 0x000fe20000000800 */
[----:B------:R-:W-:Y:S01]  /*28720*/  @!PT LDS RZ, [RZ] ;  /* 0x00000000fffff984 */ /* 0x000fe20000000800 */
[----:B------:R-:W-:Y:S01]  /*28730*/  @!PT LDS RZ, [RZ] ;  /* 0x00000000fffff984 */ /* 0x000fe20000000800 */
[----:B------:R0:W-:Y:S01]  /*28740*/  @!P1 LDGSTS.E.BYPASS.LTC128B.128 [R8+0x14400], desc[UR60][R4.64], !P0 ;  /* 0x1440000004089fae */ /* 0x0001e2000c101d7c */
[----:B------:R-:W-:Y:S02]  /*28750*/  MOV R13, R0 ;  /* 0x00000000000d7202 */ /* 0x000fe40000000f00 */
[----:B------:R-:W-:Y:S01]  /*28760*/  ISETP.GE.AND P1, PT, R3, R33, PT ;  /* 0x000000210300720c */ /* 0x000fe20003f26270 */
[----:B------:R-:W-:-:S12]  /*28770*/  IMAD.MOV.U32 R3, RZ, RZ, R14 ;  /* 0x000000ffff037224 */ /* 0x000fd800078e000e */
[----:B0-----:R-:W-:Y:S05]  /*28780*/  WARPSYNC.COLLECTIVE R15, `(.L_x_10396) ;  /* 0x000000000f087348 */ /* 0x001fea0003c00000 */
[----:B------:R1:W2:Y:S02]  /*28790*/  SHFL.IDX P6, R14, R13, R12, R11 ;  /* 0x0000000c0d0e7389 */ /* 0x0002a400000c000b */
[----:B012---:R-:W-:Y:S01]  /*287a0*/  ENDCOLLECTIVE ;  /* 0x000000000000791b */ /* 0x007fe20003800000 */
.L_x_10396:
[----:B------:R-:W-:Y:S02]  /*287b0*/  IMAD.MOV.U32 R13, RZ, RZ, R2 ;  /* 0x000000ffff0d7224 */ /* 0x000fe400078e0002 */
[----:B------:R-:W-:Y:S02]  /*287c0*/  IMAD.MOV.U32 R12, RZ, RZ, 0x2 ;  /* 0x00000002ff0c7424 */ /* 0x000fe400078e00ff */
[----:B------:R-:W-:-:S07]  /*287d0*/  IMAD.MOV.U32 R6, RZ, RZ, R14 ;  /* 0x000000ffff067224 */ /* 0x000fce00078e000e */
[----:B------:R-:W-:Y:S05]  /*287e0*/  WARPSYNC.COLLECTIVE R15, `(.L_x_10397) ;  /* 0x000000000f087348 */ /* 0x000fea0003c00000 */
[----:B------:R0:W1:Y:S02]  /*287f0*/  SHFL.IDX P6, R14, R13, R12, R11 ;  /* 0x0000000c0d0e7389 */ /* 0x00006400000c000b */
[----:B01----:R-:W-:Y:S01]  /*28800*/  ENDCOLLECTIVE ;  /* 0x000000000000791b */ /* 0x003fe20003800000 */
.L_x_10397:
[----:B------:R-:W-:-:S05]  /*28810*/  @!P1 IADD3 R6, P3, R35, R6, RZ ;  /* 0x0000000623069210 */ /* 0x000fca0007f7e0ff */
[----:B------:R-:W-:Y:S02]  /*28820*/  @!P1 IMAD.X R3, RZ, RZ, R3, P3 ;  /* 0x000000ffff039224 */ /* 0x000fe400018e0603 */
[----:B------:R-:W-:Y:S02]  /*28830*/  @!P1 IMAD.MOV.U32 R4, RZ, RZ, R6 ;  /* 0x000000ffff049224 */ /* 0x000fe400078e0006 */
[----:B------:R-:W-:Y:S02]  /*28840*/  @!P1 IMAD.MOV.U32 R5, RZ, RZ, R3 ;  /* 0x000000ffff059224 */ /* 0x000fe400078e0003 */
[C---:B------:R-:W-:Y:S01]  /*28850*/  VIADD R3, R17.reuse, 0x20 ;  /* 0x0000002011037836 */ /* 0x040fe20000000000 */
[----:B------:R-:W-:Y:S01]  /*28860*/  MOV R13, R0 ;  /* 0x00000000000d7202 */ /* 0x000fe20000000f00 */
[----:B------:R-:W-:Y:S01]  /*28870*/  VIADD R6, R17, 0x60 ;  /* 0x0000006011067836 */ /* 0x000fe20000000000 */
        /* <DEDUP_REMOVED lines=9> */
.L_x_10398:
[----:B------:R-:W-:Y:S02]  /*28910*/  IMAD.MOV.U32 R13, RZ, RZ, R2 ;  /* 0x000000ffff0d7224 */ /* 0x000fe400078e0002 */
[----:B------:R-:W-:Y:S02]  /*28920*/  IMAD.MOV.U32 R12, RZ, RZ, 0x3 ;  /* 0x00000003ff0c7424 */ /* 0x000fe400078e00ff */
[----:B------:R-:W-:-:S07]  /*28930*/  IMAD.MOV.U32 R4, RZ, RZ, R14 ;  /* 0x000000ffff047224 */ /* 0x000fce00078e000e */
[----:B------:R-:W-:Y:S05]  /*28940*/  WARPSYNC.COLLECTIVE R15, `(.L_x_10399) ;  /* 0x000000000f087348 */ /* 0x000fea0003c00000 */
[----:B------:R0:W1:Y:S02]  /*28950*/  SHFL.IDX P6, R14, R13, R12, R11 ;  /* 0x0000000c0d0e7389 */ /* 0x00006400000c000b */
[----:B01----:R-:W-:Y:S01]  /*28960*/  ENDCOLLECTIVE ;  /* 0x000000000000791b */ /* 0x003fe20003800000 */
.L_x_10399:
        /* <DEDUP_REMOVED lines=14> */
.L_x_10400:
[----:B------:R-:W-:Y:S02]  /*28a50*/  IMAD.MOV.U32 R13, RZ, RZ, R2 ;  /* 0x000000ffff0d7224 */ /* 0x000fe400078e0002 */
[----:B------:R-:W-:Y:S01]  /*28a60*/  IMAD.MOV.U32 R12, RZ, RZ, 0x4 ;  /* 0x00000004ff0c7424 */ /* 0x000fe200078e00ff */
[----:B------:R-:W-:-:S07]  /*28a70*/  MOV R4, R14 ;  /* 0x0000000e00047202 */ /* 0x000fce0000000f00 */
[----:B------:R-:W-:Y:S05]  /*28a80*/  WARPSYNC.COLLECTIVE R15, `(.L_x_10401) ;  /* 0x000000000f087348 */ /* 0x000fea0003c00000 */
[----:B------:R0:W1:Y:S02]  /*28a90*/  SHFL.IDX P6, R14, R13, R12, R11 ;  /* 0x0000000c0d0e7389 */ /* 0x00006400000c000b */
[----:B01----:R-:W-:Y:S01]  /*28aa0*/  ENDCOLLECTIVE ;  /* 0x000000000000791b */ /* 0x003fe20003800000 */
.L_x_10401:
        /* <DEDUP_REMOVED lines=14> */
.L_x_10402:
[----:B------:R-:W-:Y:S02]  /*28b90*/  IMAD.MOV.U32 R13, RZ, RZ, R2 ;  /* 0x000000ffff0d7224 */ /* 0x000fe400078e0002 */
[----:B------:R-:W-:Y:S02]  /*28ba0*/  IMAD.MOV.U32 R12, RZ, RZ, 0x5 ;  /* 0x00000005ff0c7424 */ /* 0x000fe400078e00ff */
[----:B------:R-:W-:-:S07]  /*28bb0*/  IMAD.MOV.U32 R4, RZ, RZ, R14 ;  /* 0x000000ffff047224 */ /* 0x000fce00078e000e */
[----:B------:R-:W-:Y:S05]  /*28bc0*/  WARPSYNC.COLLECTIVE R15, `(.L_x_10403) ;  /* 0x000000000f087348 */ /* 0x000fea0003c00000 */
[----:B------:R0:W1:Y:S02]  /*28bd0*/  SHFL.IDX P6, R14, R13, R12, R11 ;  /* 0x0000000c0d0e7389 */ /* 0x00006400000c000b */
[----:B01----:R-:W-:Y:S01]  /*28be0*/  ENDCOLLECTIVE ;  /* 0x000000000000791b */ /* 0x003fe20003800000 */
.L_x_10403:
[----:B------:R-:W-:-:S04]  /*28bf0*/  @!P1 IADD3 R4, P2, R35, R4, RZ ;  /* 0x0000000423049210 */ /* 0x000fc80007f5e0ff */
[----:B------:R-:W-:-:S05]  /*28c00*/  @!P1 IADD3.X R3, RZ, R3, RZ, P2, !PT ;  /* 0x00000003ff039210 */ /* 0x000fca00017fe4ff */
        /* <DEDUP_REMOVED lines=12> */
.L_x_10404:
[----:B------:R-:W-:Y:S02]  /*28cd0*/  IMAD.MOV.U32 R13, RZ, RZ, R2 ;  /* 0x000000ffff0d7224 */ /* 0x000fe400078e0002 */
[----:B------:R-:W-:Y:S02]  /*28ce0*/  IMAD.MOV.U32 R12, RZ, RZ, 0x6 ;  /* 0x00000006ff0c7424 */ /* 0x000fe400078e00ff */
[----:B------:R-:W-:-:S07]  /*28cf0*/  IMAD.MOV.U32 R4, RZ, RZ, R14 ;  /* 0x000000ffff047224 */ /* 0x000fce00078e000e */
[----:B------:R-:W-:Y:S05]  /*28d00*/  WARPSYNC.COLLECTIVE R15, `(.L_x_10405) ;  /* 0x000000000f087348 */ /* 0x000fea0003c00000 */
[----:B------:R0:W1:Y:S02]  /*28d10*/  SHFL.IDX P6, R14, R13, R12, R11 ;  /* 0x0000000c0d0e7389 */ /* 0x00006400000c000b */
[----:B01----:R-:W-:Y:S01]  /*28d20*/  ENDCOLLECTIVE ;  /* 0x000000000000791b */ /* 0x003fe20003800000 */
.L_x_10405:
[----:B------:R-:W-:-:S05]  /*28d30*/  @!P1 IADD3 R4, P2, R35, R4, RZ ;  /* 0x0000000423049210 */ /* 0x000fca0007f5e0ff */
[----:B------:R-:W-:Y:S01]  /*28d40*/  @!P1 IMAD.X R3, RZ, RZ, R3, P2 ;  /* 0x000000ffff039224 */ /* 0x000fe200010e0603 */
[----:B------:R-:W-:-:S04]  /*28d50*/  ISETP.GE.AND P2, PT, R6, R33, PT ;  /* 0x000000210600720c */ /* 0x000fc80003f46270 */
[----:B------:R-:W-:Y:S01]  /*28d60*/  @!P1 MOV R5, R3 ;  /* 0x0000000300059202 */ /* 0x000fe20000000f00 */
[----:B------:R-:W-:-:S04]  /*28d70*/  IMAD.MOV.U32 R13, RZ, RZ, R0 ;  /* 0x000000ffff0d7224 */ /* 0x000fc800078e0000 */
        /* <DEDUP_REMOVED lines=8> */
.L_x_10406:
[----:B------:R-:W-:Y:S01]  /*28e00*/  MOV R13, R2 ;  /* 0x00000002000d7202 */ /* 0x000fe20000000f00 */
[----:B------:R-:W-:Y:S02]  /*28e10*/  IMAD.MOV.U32 R12, RZ, RZ, 0x7 ;  /* 0x00000007ff0c7424 */ /* 0x000fe400078e00ff */
[----:B------:R-:W-:-:S07]  /*28e20*/  IMAD.MOV.U32 R4, RZ, RZ, R14 ;  /* 0x000000ffff047224 */ /* 0x000fce00078e000e */
[----:B------:R-:W-:Y:S05]  /*28e30*/  WARPSYNC.COLLECTIVE R15, `(.L_x_10407) ;  /* 0x000000000f087348 */ /* 0x000fea0003c00000 */
[----:B------:R0:W1:Y:S02]  /*28e40*/  SHFL.IDX P6, R14, R13, R12, R11 ;  /* 0x0000000c0d0e7389 */ /* 0x00006400000c000b */
[----:B01----:R-:W-:Y:S01]  /*28e50*/  ENDCOLLECTIVE ;  /* 0x000000000000791b */ /* 0x003fe20003800000 */
.L_x_10407:
        /* <DEDUP_REMOVED lines=12> */
.L_x_10408:
[----:B------:R-:W-:Y:S01]  /*28f20*/  IMAD.MOV.U32 R0, RZ, RZ, R14 ;  /* 0x000000ffff007224 */ /* 0x000fe200078e000e */
[----:B------:R-:W-:Y:S06]  /*28f30*/  BRA `(.L_x_10409) ;  /* 0xffffff7400c07947 */ /* 0x000fec000383ffff */
.L_x_10159:
[----:B0-----:R0:W1:Y:S02]  /*28f40*/  SYNCS.PHASECHK.TRANS64.TRYWAIT P0, [R22+URZ+0x22820], R0 ;  /* 0x02282000160075a7 */ /* 0x001064000800017f */
[----:B-1----:R-:W-:Y:S05]  /*28f50*/  @!P0 NANOSLEEP.SYNCS 0x989680 ;  /* 0x009896800000895d */ /* 0x002fea0003900000 */
[----:B------:R-:W1:Y:S02]  /*28f60*/  @!P0 SYNCS.PHASECHK.TRANS64 P0, [R22+URZ+0x22820], R0 ;  /* 0x02282000160085a7 */ /* 0x000e64000800007f */
[----:B-1----:R-:W-:Y:S05]  /*28f70*/  @!P0 BRA `(.L_x_10159) ;  /* 0xfffffffc00f08947 */ /* 0x002fea000383ffff */
[----:B------:R-:W-:Y:S05]  /*28f80*/  BRA `(.L_x_10410) ;  /* 0xffffff78001c7947 */ /* 0x000fea000383ffff */
.L_x_10163:
[----:B0-----:R0:W1:Y:S02]  /*28f90*/  SYNCS.PHASECHK.TRANS64.TRYWAIT P0, [R0+URZ+0x22880], R33 ;  /* 0x02288021000075a7 */ /* 0x001064000800017f */
[----:B-1----:R-:W-:Y:S05]  /*28fa0*/  @!P0 NANOSLEEP.SYNCS 0x989680 ;  /* 0x009896800000895d */ /* 0x002fea0003900000 */
[----:B------:R-:W1:Y:S02]  /*28fb0*/  @!P0 SYNCS.PHASECHK.TRANS64 P0, [R0+URZ+0x22880], R33 ;  /* 0x02288021000085a7 */ /* 0x000e64000800007f */
[----:B-1----:R-:W-:Y:S05]  /*28fc0*/  @!P0 BRA `(.L_x_10163) ;  /* 0xfffffffc00f08947 */ /* 0x002fea000383ffff */
[----:B------:R-:W-:Y:S05]  /*28fd0*/  BRA `(.L_x_10411) ;  /* 0xffffff7c00447947 */ /* 0x000fea000383ffff */
.L_x_10164:
        /* <DEDUP_REMOVED lines=8> */
.L_x_10413:
[----:B------:R-:W-:Y:S05]  /*29060*/  BSYNC B0 ;  /* 0x0000000000007941 */ /* 0x000fea0003800000 */
.L_x_10412:
[----:B------:R-:W-:Y:S01]  /*29070*/  IMAD.MOV.U32 R13, RZ, RZ, R9 ;  /* 0x000000ffff0d7224 */ /* 0x000fe200078e0009 */
[----:B------:R-:W-:Y:S01]  /*29080*/  MOV R3, R14 ;  /* 0x0000000e00037202 */ /* 0x000fe20000000f00 */
[----:B------:R-:W-:Y:S02]  /*29090*/  IMAD.MOV.U32 R12, RZ, RZ, RZ ;  /* 0x000000ffff0c7224 */ /* 0x000fe400078e00ff */
[----:B------:R-:W-:Y:S02]  /*290a0*/  IMAD.MOV.U32 R11, RZ, RZ, 0x181f ;  /* 0x0000181fff0b7424 */ /* 0x000fe400078e00ff */
[----:B------:R-:W-:Y:S02]  /*290b0*/  IMAD.MOV.U32 R15, RZ, RZ, -0x1 ;  /* 0xffffffffff0f7424 */ /* 0x000fe400078e00ff */
[----:B------:R-:W-:-:S07]  /*290c0*/  IMAD.IADD R6, R22, 0x1, R6 ;  /* 0x0000000116067824 */ /* 0x000fce00078e0206 */
[----:B------:R-:W-:Y:S05]  /*290d0*/  WARPSYNC.COLLECTIVE R15, `(.L_x_10414) ;  /* 0x000000000f087348 */ /* 0x000fea0003c00000 */
[----:B------:R0:W1:Y:S02]  /*290e0*/  SHFL.IDX P6, R14, R13, R12, R11 ;  /* 0x0000000c0d0e7389 */ /* 0x00006400000c000b */
[----:B01----:R-:W-:Y:S01]  /*290f0*/  ENDCOLLECTIVE ;  /* 0x000000000000791b */ /* 0x003fe20003800000 */
.L_x_10414:
[----:B------:R-:W-:Y:S01]  /*29100*/  IMAD.MOV.U32 R13, RZ, RZ, R20 ;  /* 0x000000ffff0d7224 */ /* 0x000fe200078e0014 */
[----:B------:R-:W-:Y:S01]  /*29110*/  MOV R12, 0x1 ;  /* 0x00000001000c7802 */ /* 0x000fe20000000f00 */
[----:B------:R-:W-:-:S07]  /*29120*/  IMAD.MOV.U32 R2, RZ, RZ, R14 ;  /* 0x000000ffff027224 */ /* 0x000fce00078e000e */
[----:B------:R-:W-:Y:S05]  /*29130*/  WARPSYNC.COLLECTIVE R15, `(.L_x_10415) ;  /* 0x000000000f087348 */ /* 0x000fea0003c00000 */
[----:B------:R0:W1:Y:S02]  /*29140*/  SHFL.IDX P6, R14, R13, R12, R11 ;  /* 0x0000000c0d0e7389 */ /* 0x00006400000c000b */
[----:B01----:R-:W-:Y:S01]  /*29150*/  ENDCOLLECTIVE ;  /* 0x000000000000791b */ /* 0x003fe20003800000 */
.L_x_10415:
        /* <DEDUP_REMOVED lines=11> */
.L_x_10416:
        /* <DEDUP_REMOVED lines=9> */
.L_x_10417:
[----:B------:R-:W-:Y:S01]  /*292a0*/  @!PT LDS RZ, [RZ] ;  /* 0x00000000fffff984 */ /* 0x000fe20000000800 */
[----:B------:R-:W-:Y:S01]  /*292b0*/  @!PT LDS RZ, [RZ] ;  /* 0x00000000fffff984 */ /* 0x000fe20000000800 */
[----:B------:R-:W-:Y:S01]  /*292c0*/  @!PT LDS RZ, [RZ] ;  /* 0x00000000fffff984 */ /* 0x000fe20000000800 */
[----:B------:R0:W-:Y:S01]  /*292d0*/  LDGSTS.E.BYPASS.LTC128B.128 [R6+0xac00], desc[UR60][R2.64], !P2 ;  /* 0x0ac0000002067fae */ /* 0x0001e2000d101d7c */
[----:B------:R-:W-:Y:S01]  /*292e0*/  MOV R13, R9 ;  /* 0x00000009000d7202 */ /* 0x000fe20000000f00 */
[----:B0-----:R-:W-:-:S07]  /*292f0*/  IMAD.MOV.U32 R3, RZ, RZ, R14 ;  /* 0x000000ffff037224 */ /* 0x001fce00078e000e */
[----:B------:R-:W-:Y:S05]  /*29300*/  WARPSYNC.COLLECTIVE R15, `(.L_x_10418) ;  /* 0x000000000f087348 */ /* 0x000fea0003c00000 */
[----:B------:R0:W1:Y:S02]  /*29310*/  SHFL.IDX P6, R14, R13, R12, R11 ;  /* 0x0000000c0d0e7389 */ /* 0x00006400000c000b */
[----:B01----:R-:W-:Y:S01]  /*29320*/  ENDCOLLECTIVE ;  /* 0x000000000000791b */ /* 0x003fe20003800000 */
.L_x_10418:
[----:B------:R-:W-:Y:S02]  /*29330*/  IMAD.MOV.U32 R13, RZ, RZ, R20 ;  /* 0x000000ffff0d7224 */ /* 0x000fe400078e0014 */
[----:B------:R-:W-:Y:S02]  /*29340*/  IMAD.MOV.U32 R12, RZ, RZ, 0x3 ;  /* 0x00000003ff0c7424 */ /* 0x000fe400078e00ff */
[----:B------:R-:W-:-:S07]  /*29350*/  IMAD.MOV.U32 R2, RZ, RZ, R14 ;  /* 0x000000ffff027224 */ /* 0x000fce00078e000e */
[----:B------:R-:W-:Y:S05]  /*29360*/  WARPSYNC.COLLECTIVE R15, `(.L_x_10419) ;  /* 0x000000000f087348 */ /* 0x000fea0003c00000 */
[----:B------:R0:W1:Y:S02]  /*29370*/  SHFL.IDX P6, R14, R13, R12, R11 ;  /* 0x0000000c0d0e7389 */ /* 0x00006400000c000b */
[----:B01----:R-:W-:Y:S01]  /*29380*/  ENDCOLLECTIVE ;  /* 0x000000000000791b */ /* 0x003fe20003800000 */
.L_x_10419:
        /* <DEDUP_REMOVED lines=11> */
.L_x_10420:
[----:B------:R-:W-:Y:S01]  /*29440*/  MOV R13, R20 ;  /* 0x00000014000d7202 */ /* 0x000fe20000000f00 */
[----:B------:R-:W-:Y:S02]  /*29450*/  IMAD.MOV.U32 R12, RZ, RZ, 0x4 ;  /* 0x00000004ff0c7424 */ /* 0x000fe400078e00ff */
[----:B------:R-:W-:-:S07]  /*29460*/  IMAD.MOV.U32 R2, RZ, RZ, R14 ;  /* 0x000000ffff027224 */ /* 0x000fce00078e000e */
[----:B------:R-:W-:Y:S05]  /*29470*/  WARPSYNC.COLLECTIVE R15, `(.L_x_10421) ;  /* 0x000000000f087348 */ /* 0x000fea0003c00000 */
[----:B------:R0:W1:Y:S02]  /*29480*/  SHFL.IDX P6, R14, R13, R12, R11 ;  /* 0x0000000c0d0e7389 */ /* 0x00006400000c000b */
[----:B01----:R-:W-:Y:S01]  /*29490*/  ENDCOLLECTIVE ;  /* 0x000000000000791b */ /* 0x003fe20003800000 */
.L_x_10421:
        /* <DEDUP_REMOVED lines=11> */
.L_x_10422:
[----:B------:R-:W-:Y:S02]  /*29550*/  IMAD.MOV.U32 R13, RZ, RZ, R20 ;  /* 0x000000ffff0d7224 */ /* 0x000fe400078e0014 */
[----:B------:R-:W-:Y:S02]  /*29560*/  IMAD.MOV.U32 R12, RZ, RZ, 0x5 ;  /* 0x00000005ff0c7424 */ /* 0x000fe400078e00ff */
[----:B------:R-:W-:-:S07]  /*29570*/  IMAD.MOV.U32 R2, RZ, RZ, R14 ;  /* 0x000000ffff027224 */ /* 0x000fce00078e000e */
[----:B------:R-:W-:Y:S05]  /*29580*/  WARPSYNC.COLLECTIVE R15, `(.L_x_10423) ;  /* 0x000000000f087348 */ /* 0x000fea0003c00000 */
[----:B------:R0:W1:Y:S02]  /*29590*/  SHFL.IDX P6, R14, R13, R12, R11 ;  /* 0x0000000c0d0e7389 */ /* 0x00006400000c000b */
[----:B01----:R-:W-:Y:S01]  /*295a0*/  ENDCOLLECTIVE ;  /* 0x000000000000791b */ /* 0x003fe20003800000 */
.L_x_10423:
[----:B------:R-:W-:-:S05]  /*295b0*/  IADD3 R2, P0, R35, R2, RZ ;  /* 0x0000000223027210 */ /* 0x000fca0007f1e0ff */
[----:B------:R-:W-:-:S05]  /*295c0*/  IMAD.X R3, RZ, RZ, R3, P0 ;  /* 0x000000ffff037224 */ /* 0x000fca00000e0603 */
        /* <DEDUP_REMOVED lines=9> */
.L_x_10424:
[----:B------:R-:W-:Y:S02]  /*29660*/  IMAD.MOV.U32 R13, RZ, RZ, R20 ;  /* 0x000000ffff0d7224 */ /* 0x000fe400078e0014 */
[----:B------:R-:W-:Y:S02]  /*29670*/  IMAD.MOV.U32 R12, RZ, RZ, 0x6 ;  /* 0x00000006ff0c7424 */ /* 0x000fe400078e00ff */
[----:B------:R-:W-:-:S07]  /*29680*/  IMAD.MOV.U32 R2, RZ, RZ, R14 ;  /* 0x000000ffff027224 */ /* 0x000fce00078e000e */
[----:B------:R-:W-:Y:S05]  /*29690*/  WARPSYNC.COLLECTIVE R15, `(.L_x_10425) ;  /* 0x000000000f087348 */ /* 0x000fea0003c00000 */
[----:B------:R0:W1:Y:S02]  /*296a0*/  SHFL.IDX P6, R14, R13, R12, R11 ;  /* 0x0000000c0d0e7389 */ /* 0x00006400000c000b */
[----:B01----:R-:W-:Y:S01]  /*296b0*/  ENDCOLLECTIVE ;  /* 0x000000000000791b */ /* 0x003fe20003800000 */
.L_x_10425:
        /* <DEDUP_REMOVED lines=11> */
.L_x_10426:
[----:B------:R-:W-:Y:S01]  /*29770*/  IMAD.MOV.U32 R13, RZ, RZ, R20 ;  /* 0x000000ffff0d7224 */ /* 0x000fe200078e0014 */
[----:B------:R-:W-:Y:S01]  /*29780*/  MOV R12, 0x7 ;  /* 0x00000007000c7802 */ /* 0x000fe20000000f00 */
[----:B------:R-:W-:-:S07]  /*29790*/  IMAD.MOV.U32 R2, RZ, RZ, R14 ;  /* 0x000000ffff027224 */ /* 0x000fce00078e000e */
[----:B------:R-:W-:Y:S05]  /*297a0*/  WARPSYNC.COLLECTIVE R15, `(.L_x_10427) ;  /* 0x000000000f087348 */ /* 0x000fea0003c00000 */
[----:B------:R0:W1:Y:S02]  /*297b0*/  SHFL.IDX P6, R14, R13, R12, R11 ;  /* 0x0000000c0d0e7389 */ /* 0x00006400000c000b */
[----:B01----:R-:W-:Y:S01]  /*297c0*/  ENDCOLLECTIVE ;  /* 0x000000000000791b */ /* 0x003fe20003800000 */
.L_x_10427:
        /* <DEDUP_REMOVED lines=11> */
.L_x_10428:
        /* <DEDUP_REMOVED lines=9> */
.L_x_10429:
        /* <DEDUP_REMOVED lines=9> */
.L_x_10430:
        /* <DEDUP_REMOVED lines=8> */
.L_x_10431:
        /* <DEDUP_REMOVED lines=9> */
.L_x_10432:
[----:B------:R-:W-:Y:S01]  /*29ab0*/  IMAD.MOV.U32 R2, RZ, RZ, R14 ;  /* 0x000000ffff027224 */ /* 0x000fe200078e000e */
[----:B------:R-:W-:Y:S06]  /*29ac0*/  BRA `(.L_x_10433) ;  /* 0xffffff7400e07947 */ /* 0x000fec000383ffff */
.L_x_10169:
[----:B---3--:R3:W4:Y:S02]  /*29ad0*/  SYNCS.PHASECHK.TRANS64.TRYWAIT P0, [R0+URZ+0x22840], R33 ;  /* 0x02284021000075a7 */ /* 0x008724000800017f */
[----:B----4-:R-:W-:Y:S05]  /*29ae0*/  @!P0 NANOSLEEP.SYNCS 0x989680 ;  /* 0x009896800000895d */ /* 0x010fea0003900000 */
[----:B------:R-:W4:Y:S02]  /*29af0*/  @!P0 SYNCS.PHASECHK.TRANS64 P0, [R0+URZ+0x22840], R33 ;  /* 0x02284021000085a7 */ /* 0x000f24000800007f */
[----:B----4-:R-:W-:Y:S05]  /*29b00*/  @!P0 BRA `(.L_x_10169) ;  /* 0xfffffffc00f08947 */ /* 0x010fea000383ffff */
[----:B------:R-:W-:Y:S05]  /*29b10*/  BRA `(.L_x_10434) ;  /* 0xffffff7800307947 */ /* 0x000fea000383ffff */
.L_x_10170:
[----:B------:R-:W-:Y:S01]  /*29b20*/  BSSY B0, `(.L_x_10435) ;  /* 0x0000008000007945 */ /* 0x000fe20003800000 */
[----:B------:R-:W-:Y:S01]  /*29b30*/  MOV R13, R5 ;  /* 0x00000005000d7202 */ /* 0x000fe20000000f00 */
[----:B------:R-:W-:Y:S02]  /*29b40*/  IMAD.MOV.U32 R12, RZ, RZ, RZ ;  /* 0x000000ffff0c7224 */ /* 0x000fe400078e00ff */
[----:B------:R-:W-:Y:S02]  /*29b50*/  IMAD.MOV.U32 R11, RZ, RZ, 0x181f ;  /* 0x0000181fff0b7424 */ /* 0x000fe400078e00ff */
[----:B------:R-:W-:-:S07]  /*29b60*/  IMAD.MOV.U32 R15, RZ, RZ, -0x1 ;  /* 0xffffffffff0f7424 */ /* 0x000fce00078e00ff */
[----:B0-23--:R-:W-:Y:S05]  /*29b70*/  WARPSYNC.COLLECTIVE R15, `(.L_x_10436) ;  /* 0x000000000f087348 */ /* 0x00dfea0003c00000 */
[----:B------:R1:W4:Y:S02]  /*29b80*/  SHFL.IDX P6, R14, R13, R12, R11 ;  /* 0x0000000c0d0e7389 */ /* 0x00032400000c000b */
[----:B01234-:R-:W-:Y:S01]  /*29b90*/  ENDCOLLECTIVE ;  /* 0x000000000000791b */ /* 0x01ffe20003800000 */
.L_x_10436:
[----:B------:R-:W-:Y:S05]  /*29ba0*/  BSYNC B0 ;  /* 0x0000000000007941 */ /* 0x000fea0003800000 */
.L_x_10435:
        /* <DEDUP_REMOVED lines=8> */
.L_x_10437:
[----:B------:R-:W-:Y:S02]  /*29c30*/  IMAD.MOV.U32 R13, RZ, RZ, R5 ;  /* 0x000000ffff0d7224 */ /* 0x000fe400078e0005 */
[----:B------:R-:W-:Y:S01]  /*29c40*/  IMAD.MOV.U32 R12, RZ, RZ, 0x1 ;  /* 0x00000001ff0c7424 */ /* 0x000fe200078e00ff */
[----:B------:R-:W-:-:S07]  /*29c50*/  MOV R2, R14 ;  /* 0x0000000e00027202 */ /* 0x000fce0000000f00 */
[----:B------:R-:W-:Y:S05]  /*29c60*/  WARPSYNC.COLLECTIVE R15, `(.L_x_10438) ;  /* 0x000000000f087348 */ /* 0x000fea0003c00000 */
[----:B------:R0:W1:Y:S02]  /*29c70*/  SHFL.IDX P6, R14, R13, R12, R11 ;  /* 0x0000000c0d0e7389 */ /* 0x00006400000c000b */
[----:B01----:R-:W-:Y:S01]  /*29c80*/  ENDCOLLECTIVE ;  /* 0x000000000000791b */ /* 0x003fe20003800000 */
.L_x_10438:
        /* <DEDUP_REMOVED lines=11> */
.L_x_10439:
[----:B------:R-:W-:Y:S01]  /*29d40*/  IMAD.MOV.U32 R13, RZ, RZ, R5 ;  /* 0x000000ffff0d7224 */ /* 0x000fe200078e0005 */
[----:B------:R-:W-:Y:S01]  /*29d50*/  MOV R12, 0x2 ;  /* 0x00000002000c7802 */ /* 0x000fe20000000f00 */
[----:B------:R-:W-:-:S07]  /*29d60*/  IMAD.MOV.U32 R10, RZ, RZ, R14 ;  /* 0x000000ffff0a7224 */ /* 0x000fce00078e000e */
[----:B------:R-:W-:Y:S05]  /*29d70*/  WARPSYNC.COLLECTIVE R15, `(.L_x_10440) ;  /* 0x000000000f087348 */ /* 0x000fea0003c00000 */
[----:B------:R0:W1:Y:S02]  /*29d80*/  SHFL.IDX P6, R14, R13, R12, R11 ;  /* 0x0000000c0d0e7389 */ /* 0x00006400000c000b */
[----:B01----:R-:W-:Y:S01]  /*29d90*/  ENDCOLLECTIVE ;  /* 0x000000000000791b */ /* 0x003fe20003800000 */
.L_x_10440:
        /* <DEDUP_REMOVED lines=11> */
.L_x_10441:
[----:B------:R-:W-:Y:S02]  /*29e50*/  IMAD.MOV.U32 R13, RZ, RZ, R5 ;  /* 0x000000ffff0d7224 */ /* 0x000fe400078e0005 */
[----:B------:R-:W-:Y:S02]  /*29e60*/  IMAD.MOV.U32 R12, RZ, RZ, 0x3 ;  /* 0x00000003ff0c7424 */ /* 0x000fe400078e00ff */
[----:B------:R-:W-:-:S07]  /*29e70*/  IMAD.MOV.U32 R2, RZ, RZ, R14 ;  /* 0x000000ffff027224 */ /* 0x000fce00078e000e */
[----:B------:R-:W-:Y:S05]  /*29e80*/  WARPSYNC.COLLECTIVE R15, `(.L_x_10442) ;  /* 0x000000000f087348 */ /* 0x000fea0003c00000 */
[----:B------:R0:W1:Y:S02]  /*29e90*/  SHFL.IDX P6, R14, R13, R12, R11 ;  /* 0x0000000c0d0e7389 */ /* 0x00006400000c000b */
[----:B01----:R-:W-:Y:S01]  /*29ea0*/  ENDCOLLECTIVE ;  /* 0x000000000000791b */ /* 0x003fe20003800000 */
.L_x_10442:
        /* <DEDUP_REMOVED lines=11> */
.L_x_10443:
[----:B------:R-:W-:Y:S02]  /*29f60*/  IMAD.MOV.U32 R13, RZ, RZ, R5 ;  /* 0x000000ffff0d7224 */ /* 0x000fe400078e0005 */
[----:B------:R-:W-:Y:S01]  /*29f70*/  IMAD.MOV.U32 R12, RZ, RZ, 0x4 ;  /* 0x00000004ff0c7424 */ /* 0x000fe200078e00ff */
[----:B------:R-:W-:-:S07]  /*29f80*/  MOV R2, R14 ;  /* 0x0000000e00027202 */ /* 0x000fce0000000f00 */
[----:B------:R-:W-:Y:S05]  /*29f90*/  WARPSYNC.COLLECTIVE R15, `(.L_x_10444) ;  /* 0x000000000f087348 */ /* 0x000fea0003c00000 */
[----:B------:R0:W1:Y:S02]  /*29fa0*/  SHFL.IDX P6, R14, R13, R12, R11 ;  /* 0x0000000c0d0e7389 */ /* 0x00006400000c000b */
[----:B01----:R-:W-:Y:S01]  /*29fb0*/  ENDCOLLECTIVE ;  /* 0x000000000000791b */ /* 0x003fe20003800000 */
.L_x_10444:
        /* <DEDUP_REMOVED lines=11> */
.L_x_10445:
[----:B------:R-:W-:Y:S01]  /*2a070*/  IMAD.MOV.U32 R13, RZ, RZ, R5 ;  /* 0x000000ffff0d7224 */ /* 0x000fe200078e0005 */
[----:B------:R-:W-:Y:S01]  /*2a080*/  MOV R12, 0x5 ;  /* 0x00000005000c7802 */ /* 0x000fe20000000f00 */
[----:B------:R-:W-:-:S07]  /*2a090*/  IMAD.MOV.U32 R2, RZ, RZ, R14 ;  /* 0x000000ffff027224 */ /* 0x000fce00078e000e */
[----:B------:R-:W-:Y:S05]  /*2a0a0*/  WARPSYNC.COLLECTIVE R15, `(.L_x_10446) ;  /* 0x000000000f087348 */ /* 0x000fea0003c00000 */
[----:B------:R0:W1:Y:S02]  /*2a0b0*/  SHFL.IDX P6, R14, R13, R12, R11 ;  /* 0x0000000c0d0e7389 */ /* 0x00006400000c000b */
[----:B01----:R-:W-:Y:S01]  /*2a0c0*/  ENDCOLLECTIVE ;  /* 0x000000000000791b */ /* 0x003fe20003800000 */
.L_x_10446:
        /* <DEDUP_REMOVED lines=11> */
.L_x_10447:
[----:B------:R-:W-:Y:S02]  /*2a180*/  IMAD.MOV.U32 R13, RZ, RZ, R5 ;  /* 0x000000ffff0d7224 */ /* 0x000fe400078e0005 */
[----:B------:R-:W-:Y:S02]  /*2a190*/  IMAD.MOV.U32 R12, RZ, RZ, 0x6 ;  /* 0x00000006ff0c7424 */ /* 0x000fe400078e00ff */
[----:B------:R-:W-:-:S07]  /*2a1a0*/  IMAD.MOV.U32 R2, RZ, RZ, R14 ;  /* 0x000000ffff027224 */ /* 0x000fce00078e000e */
[----:B------:R-:W-:Y:S05]  /*2a1b0*/  WARPSYNC.COLLECTIVE R15, `(.L_x_10448) ;  /* 0x000000000f087348 */ /* 0x000fea0003c00000 */
[----:B------:R0:W1:Y:S02]  /*2a1c0*/  SHFL.IDX P6, R14, R13, R12, R11 ;  /* 0x0000000c0d0e7389 */ /* 0x00006400000c000b */
[----:B01----:R-:W-:Y:S01]  /*2a1d0*/  ENDCOLLECTIVE ;  /* 0x000000000000791b */ /* 0x003fe20003800000 */
.L_x_10448:
        /* <DEDUP_REMOVED lines=11> */
.L_x_10449:
[----:B------:R-:W-:Y:S02]  /*2a290*/  IMAD.MOV.U32 R13, RZ, RZ, R5 ;  /* 0x000000ffff0d7224 */ /* 0x000fe400078e0005 */
[----:B------:R-:W-:Y:S01]  /*2a2a0*/  IMAD.MOV.U32 R12, RZ, RZ, 0x7 ;  /* 0x00000007ff0c7424 */ /* 0x000fe200078e00ff */
[----:B------:R-:W-:-:S07]  /*2a2b0*/  MOV R2, R14 ;  /* 0x0000000e00027202 */ /* 0x000fce0000000f00 */
[----:B------:R-:W-:Y:S05]  /*2a2c0*/  WARPSYNC.COLLECTIVE R15, `(.L_x_10450) ;  /* 0x000000000f087348 */ /* 0x000fea0003c00000 */
[----:B------:R0:W1:Y:S02]  /*2a2d0*/  SHFL.IDX P6, R14, R13, R12, R11 ;  /* 0x0000000c0d0e7389 */ /* 0x00006400000c000b */
[----:B01----:R-:W-:Y:S01]  /*2a2e0*/  ENDCOLLECTIVE ;  /* 0x000000000000791b */ /* 0x003fe20003800000 */
.L_x_10450:
        /* <DEDUP_REMOVED lines=11> */
.L_x_10451:
[----:B------:R-:W-:Y:S01]  /*2a3a0*/  IMAD.MOV.U32 R13, RZ, RZ, R8 ;  /* 0x000000ffff0d7224 */ /* 0x000fe200078e0008 */
[----:B------:R-:W-:Y:S01]  /*2a3b0*/  MOV R12, RZ ;  /* 0x000000ff000c7202 */ /* 0x000fe20000000f00 */
[----:B------:R-:W-:-:S07]  /*2a3c0*/  IMAD.MOV.U32 R10, RZ, RZ, R14 ;  /* 0x000000ffff0a7224 */ /* 0x000fce00078e000e */
[----:B------:R-:W-:Y:S05]  /*2a3d0*/  WARPSYNC.COLLECTIVE R15, `(.L_x_10452) ;  /* 0x000000000f087348 */ /* 0x000fea0003c00000 */
[----:B------:R0:W1:Y:S02]  /*2a3e0*/  SHFL.IDX P6, R14, R13, R12, R11 ;  /* 0x0000000c0d0e7389 */ /* 0x00006400000c000b */
[----:B01----:R-:W-:Y:S01]  /*2a3f0*/  ENDCOLLECTIVE ;  /* 0x000000000000791b */ /* 0x003fe20003800000 */
.L_x_10452:
        /* <DEDUP_REMOVED lines=11> */
.L_x_10453:
[----:B------:R-:W-:Y:S02]  /*2a4b0*/  IMAD.MOV.U32 R13, RZ, RZ, R8 ;  /* 0x000000ffff0d7224 */ /* 0x000fe400078e0008 */
[----:B------:R-:W-:Y:S02]  /*2a4c0*/  IMAD.MOV.U32 R12, RZ, RZ, 0x1 ;  /* 0x00000001ff0c7424 */ /* 0x000fe400078e00ff */
[----:B------:R-:W-:-:S07]  /*2a4d0*/  IMAD.MOV.U32 R5, RZ, RZ, R14 ;  /* 0x000000ffff057224 */ /* 0x000fce00078e000e */
[----:B------:R-:W-:Y:S05]  /*2a4e0*/  WARPSYNC.COLLECTIVE R15, `(.L_x_10454) ;  /* 0x000000000f087348 */ /* 0x000fea0003c00000 */
[----:B------:R0:W1:Y:S02]  /*2a4f0*/  SHFL.IDX P6, R14, R13, R12, R11 ;  /* 0x0000000c0d0e7389 */ /* 0x00006400000c000b */
[----:B01----:R-:W-:Y:S01]  /*2a500*/  ENDCOLLECTIVE ;  /* 0x000000000000791b */ /* 0x003fe20003800000 */
.L_x_10454:
        /* <DEDUP_REMOVED lines=11> */
.L_x_10455:
[----:B------:R-:W-:Y:S01]  /*2a5c0*/  MOV R2, R14 ;  /* 0x0000000e00027202 */ /* 0x000fe20000000f00 */
[----:B------:R-:W-:Y:S06]  /*2a5d0*/  BRA `(.L_x_10456) ;  /* 0xffffff7000c87947 */ /* 0x000fec000383ffff */
.L_x_10175:
[----:B-1----:R1:W2:Y:S02]  /*2a5e0*/  SYNCS.PHASECHK.TRANS64.TRYWAIT P2, [R0+URZ+0x22870], R2 ;  /* 0x02287002000075a7 */ /* 0x0022a4000804017f */
[----:B--2---:R-:W-:Y:S05]  /*2a5f0*/  @!P2 NANOSLEEP.SYNCS 0x989680 ;  /* 0x009896800000a95d */ /* 0x004fea0003900000 */
[----:B------:R-:W2:Y:S02]  /*2a600*/  @!P2 SYNCS.PHASECHK.TRANS64 P2, [R0+URZ+0x22870], R2 ;  /* 0x022870020000a5a7 */ /* 0x000ea4000804007f */
[----:B--2---:R-:W-:Y:S05]  /*2a610*/  @!P2 BRA `(.L_x_10175) ;  /* 0xfffffffc00f0a947 */ /* 0x004fea000383ffff */
[----:B------:R-:W-:Y:S05]  /*2a620*/  BRA `(.L_x_10457) ;  /* 0xffffff74002c7947 */ /* 0x000fea000383ffff */
.L_x_10177:
[----:B-1----:R1:W2:Y:S02]  /*2a630*/  SYNCS.PHASECHK.TRANS64.TRYWAIT P2, [R0+URZ+0x22860], R3 ;  /* 0x02286003000075a7 */ /* 0x0022a4000804017f */
[----:B--2---:R-:W-:Y:S05]  /*2a640*/  @!P2 NANOSLEEP.SYNCS 0x989680 ;  /* 0x009896800000a95d */ /* 0x004fea0003900000 */
[----:B------:R-:W2:Y:S02]  /*2a650*/  @!P2 SYNCS.PHASECHK.TRANS64 P2, [R0+URZ+0x22860], R3 ;  /* 0x022860030000a5a7 */ /* 0x000ea4000804007f */
[----:B--2---:R-:W-:Y:S05]  /*2a660*/  @!P2 BRA `(.L_x_10177) ;  /* 0xfffffffc00f0a947 */ /* 0x004fea000383ffff */
[----:B------:R-:W-:Y:S05]  /*2a670*/  BRA `(.L_x_10458) ;  /* 0xffffff74003c7947 */ /* 0x000fea000383ffff */
.L_x_10185:
[----:B0-----:R0:W1:Y:S02]  /*2a680*/  SYNCS.PHASECHK.TRANS64.TRYWAIT P1, [R0+URZ+0x22870], R3 ;  /* 0x02287003000075a7 */ /* 0x001064000802017f */
[----:B-1----:R-:W-:Y:S05]  /*2a690*/  @!P1 NANOSLEEP.SYNCS 0x989680 ;  /* 0x009896800000995d */ /* 0x002fea0003900000 */
[----:B------:R-:W1:Y:S02]  /*2a6a0*/  @!P1 SYNCS.PHASECHK.TRANS64 P1, [R0+URZ+0x22870], R3 ;  /* 0x02287003000095a7 */ /* 0x000e64000802007f */
[----:B-1----:R-:W-:Y:S05]  /*2a6b0*/  @!P1 BRA `(.L_x_10185) ;  /* 0xfffffffc00f09947 */ /* 0x002fea000383ffff */
[----:B------:R-:W-:Y:S05]  /*2a6c0*/  BRA `(.L_x_10459) ;  /* 0xffffff7c00747947 */ /* 0x000fea000383ffff */
.L_x_10187:
[----:B0-----:R0:W1:Y:S02]  /*2a6d0*/  SYNCS.PHASECHK.TRANS64.TRYWAIT P1, [R0+URZ+0x22860], R3 ;  /* 0x02286003000075a7 */ /* 0x001064000802017f */
[----:B-1----:R-:W-:Y:S05]  /*2a6e0*/  @!P1 NANOSLEEP.SYNCS 0x989680 ;  /* 0x009896800000995d */ /* 0x002fea0003900000 */
[----:B------:R-:W1:Y:S02]  /*2a6f0*/  @!P1 SYNCS.PHASECHK.TRANS64 P1, [R0+URZ+0x22860], R3 ;  /* 0x02286003000095a7 */ /* 0x000e64000802007f */
[----:B-1----:R-:W-:Y:S05]  /*2a700*/  @!P1 BRA `(.L_x_10187) ;  /* 0xfffffffc00f09947 */ /* 0x002fea000383ffff */
[----:B------:R-:W-:Y:S05]  /*2a710*/  BRA `(.L_x_10460) ;  /* 0xffffff7c00847947 */ /* 0x000fea000383ffff */
.L_x_10192:
        /* <DEDUP_REMOVED lines=8> */
.L_x_10462:
[----:B------:R-:W-:Y:S05]  /*2a7a0*/  BSYNC B0 ;  /* 0x0000000000007941 */ /* 0x000fea0003800000 */
.L_x_10461:
        /* <DEDUP_REMOVED lines=9> */
.L_x_10463:
        /* <DEDUP_REMOVED lines=18> */
.L_x_10464:
[----:B------:R-:W-:Y:S02]  /*2a960*/  MOV R12, 0x2 ;  /* 0x00000002000c7802 */ /* 0x000fe40000000f00 */
[----:B------:R-:W-:-:S05]  /*2a970*/  SEL R7, R14, RZ, P1 ;  /* 0x000000ff0e077207 */ /* 0x000fca0000800000 */
[----:B------:R-:W-:-:S04]  /*2a980*/  IMAD.IADD R4, R2, 0x1, R7 ;  /* 0x0000000102047824 */ /* 0x000fc800078e0207 */
[----:B------:R-:W-:-:S07]  /*2a990*/  IMAD.MOV.U32 R13, RZ, RZ, R4 ;  /* 0x000000ffff0d7224 */ /* 0x000fce00078e0004 */
[----:B------:R-:W-:Y:S05]  /*2a9a0*/  WARPSYNC.COLLECTIVE R15, `(.L_x_10465) ;  /* 0x000000000f087348 */ /* 0x000fea0003c00000 */
[----:B------:R0:W1:Y:S02]  /*2a9b0*/  SHFL.UP P6, R14, R13, R12, R11 ;  /* 0x0400000c0d0e7389 */ /* 0x00006400000c000b */
[----:B01----:R-:W-:Y:S01]  /*2a9c0*/  ENDCOLLECTIVE ;  /* 0x000000000000791b */ /* 0x003fe20003800000 */
.L_x_10465:
[----:B------:R-:W-:Y:S01]  /*2a9d0*/  IMAD.MOV.U32 R12, RZ, RZ, 0x4 ;  /* 0x00000004ff0c7424 */ /* 0x000fe200078e00ff */
[----:B------:R-:W-:-:S05]  /*2a9e0*/  SEL R3, R14, RZ, P2 ;  /* 0x000000ff0e037207 */ /* 0x000fca0001000000 */
[----:B------:R-:W-:-:S04]  /*2a9f0*/  IMAD.IADD R6, R4, 0x1, R3 ;  /* 0x0000000104067824 */ /* 0x000fc800078e0203 */
[----:B------:R-:W-:-:S07]  /*2aa00*/  IMAD.MOV.U32 R13, RZ, RZ, R6 ;  /* 0x000000ffff0d7224 */ /* 0x000fce00078e0006 */
[----:B------:R-:W-:Y:S05]  /*2aa10*/  WARPSYNC.COLLECTIVE R15, `(.L_x_10466) ;  /* 0x000000000f087348 */ /* 0x000fea0003c00000 */
[----:B------:R0:W1:Y:S02]  /*2aa20*/  SHFL.UP P6, R14, R13, R12, R11 ;  /* 0x0400000c0d0e7389 */ /* 0x00006400000c000b */
[----:B01----:R-:W-:Y:S01]  /*2aa30*/  ENDCOLLECTIVE ;  /* 0x000000000000791b */ /* 0x003fe20003800000 */
.L_x_10466:
[----:B------:R-:W-:Y:S01]  /*2aa40*/  IMAD.MOV.U32 R12, RZ, RZ, 0x8 ;  /* 0x00000008ff0c7424 */ /* 0x000fe200078e00ff */
[----:B------:R-:W-:-:S05]  /*2aa50*/  SEL R7, R14, RZ, P3 ;  /* 0x000000ff0e077207 */ /* 0x000fca0001800000 */
[----:B------:R-:W-:-:S04]  /*2aa60*/  IMAD.IADD R7, R6, 0x1, R7 ;  /* 0x0000000106077824 */ /* 0x000fc800078e0207 */
[----:B------:R-:W-:-:S07]  /*2aa70*/  IMAD.MOV.U32 R13, RZ, RZ, R7 ;  /* 0x000000ffff0d7224 */ /* 0x000fce00078e0007 */
[----:B------:R-:W-:Y:S05]  /*2aa80*/  WARPSYNC.COLLECTIVE R15, `(.L_x_10467) ;  /* 0x000000000f087348 */ /* 0x000fea0003c00000 */
[----:B------:R0:W1:Y:S02]  /*2aa90*/  SHFL.UP P6, R14, R13, R12, R11 ;  /* 0x0400000c0d0e7389 */ /* 0x00006400000c000b */
[----:B01----:R-:W-:Y:S01]  /*2aaa0*/  ENDCOLLECTIVE ;  /* 0x000000000000791b */ /* 0x003fe20003800000 */
.L_x_10467:
[----:B------:R-:W-:Y:S02]  /*2aab0*/  MOV R12, 0x10 ;  /* 0x00000010000c7802 */ /* 0x000fe40000000f00 */
[----:B------:R-:W-:-:S05]  /*2aac0*/  SEL R4, R14, RZ, P4 ;  /* 0x000000ff0e047207 */ /* 0x000fca0002000000 */
[----:B------:R-:W-:-:S04]  /*2aad0*/  IMAD.IADD R4, R7, 0x1, R4 ;  /* 0x0000000107047824 */ /* 0x000fc800078e0204 */
[----:B------:R-:W-:-:S07]  /*2aae0*/  IMAD.MOV.U32 R13, RZ, RZ, R4 ;  /* 0x000000ffff0d7224 */ /* 0x000fce00078e0004 */
[----:B------:R-:W-:Y:S05]  /*2aaf0*/  WARPSYNC.COLLECTIVE R15, `(.L_x_10468) ;  /* 0x000000000f087348 */ /* 0x000fea0003c00000 */
[----:B------:R0:W1:Y:S02]  /*2ab00*/  SHFL.UP P6, R14, R13, R12, R11 ;  /* 0x0400000c0d0e7389 */ /* 0x00006400000c000b */
[----:B01----:R-:W-:Y:S01]  /*2ab10*/  ENDCOLLECTIVE ;  /* 0x000000000000791b */ /* 0x003fe20003800000 */
.L_x_10468:
        /* <DEDUP_REMOVED lines=8> */
.L_x_10469:
[----:B------:R-:W-:Y:S05]  /*2aba0*/  BRA `(.L_x_10470) ;  /* 0xffffff84000c7947 */ /* 0x000fea000383ffff */
.L_x_10197:
        /* <DEDUP_REMOVED lines=8> */
.L_x_10472:
[----:B------:R-:W-:Y:S05]  /*2ac30*/  BSYNC B0 ;  /* 0x0000000000007941 */ /* 0x000fea0003800000 */
.L_x_10471:
[----:B------:R-:W-:Y:S01]  /*2ac40*/  SEL R13, R14, RZ, P1 ;  /* 0x000000ff0e0d7207 */ /* 0x000fe20000800000 */
[----:B------:R-:W-:Y:S02]  /*2ac50*/  IMAD.MOV.U32 R12, RZ, RZ, 0x2 ;  /* 0x00000002ff0c7424 */ /* 0x000fe400078e00ff */
[----:B------:R-:W-:Y:S01]  /*2ac60*/  IMAD.MOV.U32 R11, RZ, RZ, RZ ;  /* 0x000000ffff0b7224 */ /* 0x000fe200078e00ff */
[----:B------:R-:W-:Y:S01]  /*2ac70*/  IADD3 R13, R2, R13, RZ ;  /* 0x0000000d020d7210 */ /* 0x000fe20007ffe0ff */
[----:B------:R-:W-:-:S07]  /*2ac80*/  IMAD.MOV.U32 R15, RZ, RZ, -0x1 ;  /* 0xffffffffff0f7424 */ /* 0x000fce00078e00ff */
[----:B------:R-:W-:Y:S05]  /*2ac90*/  WARPSYNC.COLLECTIVE R15, `(.L_x_10473) ;  /* 0x000000000f087348 */ /* 0x000fea0003c00000 */
[----:B------:R0:W1:Y:S02]  /*2aca0*/  SHFL.UP P6, R14, R13, R12, R11 ;  /* 0x0400000c0d0e7389 */ /* 0x00006400000c000b */
[----:B01----:R-:W-:Y:S01]  /*2acb0*/  ENDCOLLECTIVE ;  /* 0x000000000000791b */ /* 0x003fe20003800000 */
.L_x_10473:
[----:B------:R-:W-:Y:S01]  /*2acc0*/  IMAD.MOV.U32 R12, RZ, RZ, 0x4 ;  /* 0x00000004ff0c7424 */ /* 0x000fe200078e00ff */
[----:B------:R-:W-:-:S05]  /*2acd0*/  SEL R4, R14, RZ, P2 ;  /* 0x000000ff0e047207 */ /* 0x000fca0001000000 */
[----:B------:R-:W-:-:S04]  /*2ace0*/  IMAD.IADD R4, R13, 0x1, R4 ;  /* 0x000000010d047824 */ /* 0x000fc800078e0204 */
[----:B------:R-:W-:-:S07]  /*2acf0*/  IMAD.MOV.U32 R13, RZ, RZ, R4 ;  /* 0x000000ffff0d7224 */ /* 0x000fce00078e0004 */
[----:B------:R-:W-:Y:S05]  /*2ad00*/  WARPSYNC.COLLECTIVE R15, `(.L_x_10474) ;  /* 0x000000000f087348 */ /* 0x000fea0003c00000 */
[----:B------:R0:W1:Y:S02]  /*2ad10*/  SHFL.UP P6, R14, R13, R12, R11 ;  /* 0x0400000c0d0e7389 */ /* 0x00006400000c000b */
[----:B01----:R-:W-:Y:S01]  /*2ad20*/  ENDCOLLECTIVE ;  /* 0x000000000000791b */ /* 0x003fe20003800000 */
.L_x_10474:
[----:B------:R-:W-:Y:S02]  /*2ad30*/  MOV R12, 0x8 ;  /* 0x00000008000c7802 */ /* 0x000fe40000000f00 */
[----:B------:R-:W-:-:S05]  /*2ad40*/  SEL R3, R14, RZ, P3 ;  /* 0x000000ff0e037207 */ /* 0x000fca0001800000 */
[----:B------:R-:W-:-:S04]  /*2ad50*/  IMAD.IADD R6, R4, 0x1, R3 ;  /* 0x0000000104067824 */ /* 0x000fc800078e0203 */
[----:B------:R-:W-:-:S07]  /*2ad60*/  IMAD.MOV.U32 R13, RZ, RZ, R6 ;  /* 0x000000ffff0d7224 */ /* 0x000fce00078e0006 */
[----:B------:R-:W-:Y:S05]  /*2ad70*/  WARPSYNC.COLLECTIVE R15, `(.L_x_10475) ;  /* 0x000000000f087348 */ /* 0x000fea0003c00000 */
[----:B------:R0:W1:Y:S02]  /*2ad80*/  SHFL.UP P6, R14, R13, R12, R11 ;  /* 0x0400000c0d0e7389 */ /* 0x00006400000c000b */
[----:B01----:R-:W-:Y:S01]  /*2ad90*/  ENDCOLLECTIVE ;  /* 0x000000000000791b */ /* 0x003fe20003800000 */
.L_x_10475:
[----:B------:R-:W-:Y:S01]  /*2ada0*/  IMAD.MOV.U32 R12, RZ, RZ, 0x10 ;  /* 0x00000010ff0c7424 */ /* 0x000fe200078e00ff */
[----:B------:R-:W-:-:S05]  /*2adb0*/  SEL R7, R14, RZ, P4 ;  /* 0x000000ff0e077207 */ /* 0x000fca0002000000 */
[----:B------:R-:W-:-:S04]  /*2adc0*/  IMAD.IADD R7, R6, 0x1, R7 ;  /* 0x0000000106077824 */ /* 0x000fc800078e0207 */
[----:B------:R-:W-:-:S07]  /*2add0*/  IMAD.MOV.U32 R13, RZ, RZ, R7 ;  /* 0x000000ffff0d7224 */ /* 0x000fce00078e0007 */
[----:B------:R-:W-:Y:S05]  /*2ade0*/  WARPSYNC.COLLECTIVE R15, `(.L_x_10476) ;  /* 0x000000000f087348 */ /* 0x000fea0003c00000 */
[----:B------:R0:W1:Y:S02]  /*2adf0*/  SHFL.UP P6, R14, R13, R12, R11 ;  /* 0x0400000c0d0e7389 */ /* 0x00006400000c000b */
[----:B01----:R-:W-:Y:S01]  /*2ae00*/  ENDCOLLECTIVE ;  /* 0x000000000000791b */ /* 0x003fe20003800000 */
.L_x_10476:
        /* <DEDUP_REMOVED lines=8> */
.L_x_10477:
[----:B------:R-:W-:Y:S05]  /*2ae90*/  BRA `(.L_x_10478) ;  /* 0xffffff8000ec7947 */ /* 0x000fea000383ffff */
.L_x_10199:
[----:B------:R-:W-:Y:S01]  /*2aea0*/  BSSY B0, `(.L_x_10479) ;  /* 0x0000006000007945 */ /* 0x000fe20003800000 */
[----:B------:R-:W-:Y:S01]  /*2aeb0*/  PLOP3.LUT P6, PT, P6, PT, PT, 0x8, 0x0 ;  /* 0x000000000000781c */ /* 0x000fe200037ce170 */
[----:B------:R-:W-:-:S12]  /*2aec0*/  IMAD.MOV.U32 R15, RZ, RZ, -0x1 ;  /* 0xffffffffff0f7424 */ /* 0x000fd800078e00ff */
[----:B0----5:R-:W-:Y:S05]  /*2aed0*/  WARPSYNC.COLLECTIVE R15, `(.L_x_10480) ;  /* 0x000000000f087348 */ /* 0x021fea0003c00000 */
[----:B------:R-:W-:Y:S01]  /*2aee0*/  VOTE.ANY R14, PT, P6 ;  /* 0x00000000000e7806 */ /* 0x000fe200030e0100 */
[----:B0----5:R-:W-:Y:S06]  /*2aef0*/  ENDCOLLECTIVE ;  /* 0x000000000000791b */ /* 0x021fec0003800000 */
.L_x_10480:
[----:B------:R-:W-:Y:S05]  /*2af00*/  BSYNC B0 ;  /* 0x0000000000007941 */ /* 0x000fea0003800000 */
.L_x_10479:
[----:B------:R-:W-:Y:S01]  /*2af10*/  MOV R5, R14 ;  /* 0x0000000e00057202 */ /* 0x000fe20000000f00 */
[----:B------:R-:W-:Y:S02]  /*2af20*/  IMAD.MOV.U32 R13, RZ, RZ, R2 ;  /* 0x000000ffff0d7224 */ /* 0x000fe400078e0002 */
[----:B------:R-:W-:Y:S01]  /*2af30*/  IMAD.MOV.U32 R11, RZ, RZ, 0x1f ;  /* 0x0000001fff0b7424 */ /* 0x000fe200078e00ff */
[----:B------:R-:W0:Y:S01]  /*2af40*/  POPC R6, R5 ;  /* 0x0000000500067309 */ /* 0x000e220000000000 */
[----:B------:R-:W-:Y:S02]  /*2af50*/  IMAD.MOV.U32 R15, RZ, RZ, -0x1 ;  /* 0xffffffffff0f7424 */ /* 0x000fe400078e00ff */
[----:B0-----:R-:W-:-:S07]  /*2af60*/  IMAD.MOV.U32 R12, RZ, RZ, R6 ;  /* 0x000000ffff0c7224 */ /* 0x001fce00078e0006 */
[----:B------:R-:W-:Y:S05]  /*2af70*/  WARPSYNC.COLLECTIVE R15, `(.L_x_10481) ;  /* 0x000000000f087348 */ /* 0x000fea0003c00000 */
[----:B------:R0:W1:Y:S02]  /*2af80*/  SHFL.IDX P6, R14, R13, R12, R11 ;  /* 0x0000000c0d0e7389 */ /* 0x00006400000c000b */
[----:B01----:R-:W-:Y:S01]  /*2af90*/  ENDCOLLECTIVE ;  /* 0x000000000000791b */ /* 0x003fe20003800000 */
.L_x_10481:
[----:B------:R-:W-:Y:S01]  /*2afa0*/  IMAD.MOV.U32 R17, RZ, RZ, R14 ;  /* 0x000000ffff117224 */ /* 0x000fe200078e000e */
[----:B------:R-:W-:Y:S06]  /*2afb0*/  BRA `(.L_x_10482) ;  /* 0xffffff8000dc7947 */ /* 0x000fec000383ffff */
.L_x_10201:
[----:B------:R-:W-:Y:S01]  /*2afc0*/  BSSY B0, `(.L_x_10483) ;  /* 0x0000007000007945 */ /* 0x000fe20003800000 */
[----:B------:R-:W-:Y:S01]  /*2afd0*/  IMAD.MOV.U32 R13, RZ, RZ, R3 ;  /* 0x000000ffff0d7224 */ /* 0x000fe200078e0003 */
[----:B------:R-:W-:Y:S01]  /*2afe0*/  MOV R15, 0xffffffff ;  /* 0xffffffff000f7802 */ /* 0x000fe20000000f00 */
[----:B------:R-:W-:-:S07]  /*2aff0*/  IMAD.MOV.U32 R11, RZ, RZ, 0x1f ;  /* 0x0000001fff0b7424 */ /* 0x000fce00078e00ff */
[----:B012--5:R-:W-:Y:S05]  /*2b000*/  WARPSYNC.COLLECTIVE R15, `(.L_x_10484) ;  /* 0x000000000f087348 */ /* 0x027fea0003c00000 */
[----:B------:R3:W4:Y:S02]  /*2b010*/  SHFL.IDX P6, R14, R13, R12, R11 ;  /* 0x0000000c0d0e7389 */ /* 0x00072400000c000b */
[----:B012345:R-:W-:Y:S01]  /*2b020*/  ENDCOLLECTIVE ;  /* 0x000000000000791b */ /* 0x03ffe20003800000 */
.L_x_10484:
[----:B------:R-:W-:Y:S05]  /*2b030*/  BSYNC B0 ;  /* 0x0000000000007941 */ /* 0x000fea0003800000 */
.L_x_10483:
[----:B------:R-:W-:Y:S01]  /*2b040*/  IMAD.MOV.U32 R5, RZ, RZ, R14 ;  /* 0x000000ffff057224 */ /* 0x000fe200078e000e */
[----:B------:R-:W-:Y:S06]  /*2b050*/  BRA `(.L_x_10200) ;  /* 0xffffff8000d07947 */ /* 0x000fec000383ffff */
.L_x_10205:
[----:B0-----:R0:W1:Y:S02]  /*2b060*/  SYNCS.PHASECHK.TRANS64.TRYWAIT P0, [R5+URZ+0x22820], R0 ;  /* 0x02282000050075a7 */ /* 0x001064000800017f */
[----:B-1----:R-:W-:Y:S05]  /*2b070*/  @!P0 NANOSLEEP.SYNCS 0x989680 ;  /* 0x009896800000895d */ /* 0x002fea0003900000 */
[----:B------:R-:W1:Y:S02]  /*2b080*/  @!P0 SYNCS.PHASECHK.TRANS64 P0, [R5+URZ+0x22820], R0 ;  /* 0x02282000050085a7 */ /* 0x000e64000800007f */
[----:B-1----:R-:W-:Y:S05]  /*2b090*/  @!P0 BRA `(.L_x_10205) ;  /* 0xfffffffc00f08947 */ /* 0x002fea000383ffff */
[----:B------:R-:W-:Y:S05]  /*2b0a0*/  BRA `(.L_x_10485) ;  /* 0xffffff8800507947 */ /* 0x000fea000383ffff */
.L_x_10206:
        /* <DEDUP_REMOVED lines=8> */
[----:B0-2--5:R-:W-:Y:S05]  /*2b130*/  WARPSYNC.COLLECTIVE R15, `(.L_x_10487) ;  /* 0x000000000f087348 */ /* 0x025fea0003c00000 */
[----:B------:R1:W3:Y:S02]  /*2b140*/  SHFL.IDX P6, R14, R13, R12, R11 ;  /* 0x0000000c0d0e7389 */ /* 0x0002e400000c000b */
[----:B0123-5:R-:W-:Y:S01]  /*2b150*/  ENDCOLLECTIVE ;  /* 0x000000000000791b */ /* 0x02ffe20003800000 */
.L_x_10487:
[----:B------:R-:W-:Y:S05]  /*2b160*/  BSYNC B0 ;  /* 0x0000000000007941 */ /* 0x000fea0003800000 */
.L_x_10486:
[----:B------:R-:W-:Y:S05]  /*2b170*/  BRA `(.L_x_10488) ;  /* 0xffffff8800387947 */ /* 0x000fea000383ffff */
.L_x_10207:
[----:B------:R-:W-:Y:S01]  /*2b180*/  BSSY B0, `(.L_x_10489) ;  /* 0x0000006000007945 */ /* 0x000fe20003800000 */
[----:B------:R-:W-:-:S07]  /*2b190*/  IMAD.MOV.U32 R15, RZ, RZ, -0x1 ;  /* 0xffffffffff0f7424 */ /* 0x000fce00078e00ff */
[----:B0-2--5:R-:W-:Y:S05]  /*2b1a0*/  WARPSYNC.COLLECTIVE R15, `(.L_x_10490) ;  /* 0x000000000f0c7348 */ /* 0x025fea0003c00000 */
[----:B------:R-:W-:Y:S02]  /*2b1b0*/  ELECT P6, UR62, PT ;  /* 0x00000000003e782f */ /* 0x000fe400038c0000 */
[----:B------:R-:W-:Y:S01]  /*2b1c0*/  MOV R14, UR62 ;  /* 0x0000003e000e7c02 */ /* 0x000fe20008000f00 */
[----:B0-2--5:R-:W-:Y:S10]  /*2b1d0*/  ENDCOLLECTIVE ;  /* 0x000000000000791b */ /* 0x025ff40003800000 */
.L_x_10490:
[----:B------:R-:W-:Y:S05]  /*2b1e0*/  BSYNC B0 ;  /* 0x0000000000007941 */ /* 0x000fea0003800000 */
.L_x_10489:
[----:B------:R-:W-:Y:S05]  /*2b1f0*/  BRA `(.L_x_10491) ;  /* 0xffffff88002c7947 */ /* 0x000fea000383ffff */
.L_x_10209:
[----:B0-----:R0:W1:Y:S02]  /*2b200*/  SYNCS.PHASECHK.TRANS64.TRYWAIT P1, [R3+URZ+0x22840], R2 ;  /* 0x02284002030075a7 */ /* 0x001064000802017f */
[----:B-1----:R-:W-:Y:S05]  /*2b210*/  @!P1 NANOSLEEP.SYNCS 0x989680 ;  /* 0x009896800000995d */ /* 0x002fea0003900000 */
[----:B------:R-:W1:Y:S02]  /*2b220*/  @!P1 SYNCS.PHASECHK.TRANS64 P1, [R3+URZ+0x22840], R2 ;  /* 0x02284002030095a7 */ /* 0x000e64000802007f */
[----:B-1----:R-:W-:Y:S05]  /*2b230*/  @!P1 BRA `(.L_x_10209) ;  /* 0xfffffffc00f09947 */ /* 0x002fea000383ffff */
[----:B------:R-:W-:Y:S05]  /*2b240*/  BRA `(.L_x_10492) ;  /* 0xffffff8800507947 */ /* 0x000fea000383ffff */
.L_x_10211:
[----:B-1----:R1:W3:Y:S02]  /*2b250*/  SYNCS.PHASECHK.TRANS64.TRYWAIT P1, [R5+URZ+0x22840], R0 ;  /* 0x02284000050075a7 */ /* 0x0022e4000802017f */
[----:B---3--:R-:W-:Y:S05]  /*2b260*/  @!P1 NANOSLEEP.SYNCS 0x989680 ;  /* 0x009896800000995d */ /* 0x008fea0003900000 */
[----:B------:R-:W3:Y:S02]  /*2b270*/  @!P1 SYNCS.PHASECHK.TRANS64 P1, [R5+URZ+0x22840], R0 ;  /* 0x02284000050095a7 */ /* 0x000ee4000802007f */
[----:B---3--:R-:W-:Y:S05]  /*2b280*/  @!P1 BRA `(.L_x_10211) ;  /* 0xfffffffc00f09947 */ /* 0x008fea000383ffff */
[----:B------:R-:W-:Y:S05]  /*2b290*/  BRA `(.L_x_10493) ;  /* 0xffffff8800607947 */ /* 0x000fea000383ffff */
.L_x_10213:
[----:B---3--:R3:W4:Y:S02]  /*2b2a0*/  SYNCS.PHASECHK.TRANS64.TRYWAIT P1, [R3+URZ+0x22860], R2 ;  /* 0x02286002030075a7 */ /* 0x008724000802017f */
[----:B----4-:R-:W-:Y:S05]  /*2b2b0*/  @!P1 NANOSLEEP.SYNCS 0x989680 ;  /* 0x009896800000995d */ /* 0x010fea0003900000 */
[----:B------:R-:W4:Y:S02]  /*2b2c0*/  @!P1 SYNCS.PHASECHK.TRANS64 P1, [R3+URZ+0x22860], R2 ;  /* 0x02286002030095a7 */ /* 0x000f24000802007f */
[----:B----4-:R-:W-:Y:S05]  /*2b2d0*/  @!P1 BRA `(.L_x_10213) ;  /* 0xfffffffc00f09947 */ /* 0x010fea000383ffff */
[----:B------:R-:W-:Y:S05]  /*2b2e0*/  BRA `(.L_x_10494) ;  /* 0xffffff88005c7947 */ /* 0x000fea000383ffff */
.L_x_10215:
[----:B----4-:R4:W0:Y:S02]  /*2b2f0*/  SYNCS.PHASECHK.TRANS64.TRYWAIT P1, [R5+URZ+0x22860], R0 ;  /* 0x02286000050075a7 */ /* 0x010824000802017f */
[----:B0-----:R-:W-:Y:S05]  /*2b300*/  @!P1 NANOSLEEP.SYNCS 0x989680 ;  /* 0x009896800000995d */ /* 0x001fea0003900000 */
[----:B------:R-:W0:Y:S02]  /*2b310*/  @!P1 SYNCS.PHASECHK.TRANS64 P1, [R5+URZ+0x22860], R0 ;  /* 0x02286000050095a7 */ /* 0x000e24000802007f */
[----:B0-----:R-:W-:Y:S05]  /*2b320*/  @!P1 BRA `(.L_x_10215) ;  /* 0xfffffffc00f09947 */ /* 0x001fea000383ffff */
[----:B------:R-:W-:Y:S05]  /*2b330*/  BRA `(.L_x_10495) ;  /* 0xffffff8800587947 */ /* 0x000fea000383ffff */
.L_x_10217:
[----:B------:R0:W0:Y:S02]  /*2b340*/  SYNCS.PHASECHK.TRANS64.TRYWAIT P1, [R3+URZ+0x22880], R2 ;  /* 0x02288002030075a7 */ /* 0x000024000802017f */
[----:B0-----:R-:W-:Y:S05]  /*2b350*/  @!P1 NANOSLEEP.SYNCS 0x989680 ;  /* 0x009896800000995d */ /* 0x001fea0003900000 */
[----:B------:R-:W0:Y:S02]  /*2b360*/  @!P1 SYNCS.PHASECHK.TRANS64 P1, [R3+URZ+0x22880], R2 ;  /* 0x02288002030095a7 */ /* 0x000e24000802007f */
[----:B0-----:R-:W-:Y:S05]  /*2b370*/  @!P1 BRA `(.L_x_10217) ;  /* 0xfffffffc00f09947 */ /* 0x001fea000383ffff */
[----:B------:R-:W-:Y:S05]  /*2b380*/  BRA `(.L_x_10496) ;  /* 0xffffff8800547947 */ /* 0x000fea000383ffff */
.L_x_10497:
        /* <DEDUP_REMOVED lines=15> */
.L_x_15851:


//--------------------- .text._ZN7cutlass13device_kernelIN5flash11enable_sm90INS1_16FlashAttnFwdSm90INS1_25CollectiveMainloopFwdSm90ILi2EN4cute5tupleIJNS5_1CILi1EEES8_S8_EEENS6_IJNS7_ILi192EEENS7_ILi128EEENS7_ILi96EEEEEELi96ENS_12float_e4m3_tEfNS_4arch4Sm90ELb0ELb0ELb0ELb0ELb1ELb0ELb0ELb1ELb1ELb1ELb0ELb0EEENS1_21CollectiveEpilogueFwdINS6_IJSA_SC_SB_EEES9_NS_10bfloat16_tESG_Li384ELb0ELb1ELb0ELb1EEENS1_29StaticPersistentTileSchedulerILb0EEEEEEEEEvNT_6ParamsE --------------------------
	.section	.text._ZN7cutlass13device_kernelIN5flash11enable_sm90INS1_16FlashAttnFwdSm90INS1_25CollectiveMainloopFwdSm90ILi2EN4cute5tupleIJNS5_1CILi1EEES8_S8_EEENS6_IJNS7_ILi192EEENS7_ILi128EEENS7_ILi96EEEEEELi96ENS_12float_e4m3_tEfNS_4arch4Sm90ELb0ELb0ELb0ELb0ELb1ELb0ELb0ELb1ELb1ELb1ELb0ELb0EEENS1_21CollectiveEpilogueFwdINS6_IJSA_SC_SB_EEES9_NS_10bfloat16_tESG_Li384ELb0ELb1ELb0ELb1EEENS1_29StaticPersistentTileSchedulerILb0EEEEEEEEEvNT_6ParamsE,"ax",@progbits
	.align	128
.text._ZN7cutlass13device_kernelIN5flash11enable_sm90INS1_16FlashAttnFwdSm90INS1_25CollectiveMainloopFwdSm90ILi2EN4cute5tupleIJNS5_1CILi1EEES8_S8_EEENS6_IJNS7_ILi192EEENS7_ILi128EEENS7_ILi96EEEEEELi96ENS_12float_e4m3_tEfNS_4arch4Sm90ELb0ELb0ELb0ELb0ELb1ELb0ELb0ELb1ELb1ELb1ELb0ELb0EEENS1_21CollectiveEpilogueFwdINS6_IJSA_SC_SB_EEES9_NS_10bfloat16_tESG_Li384ELb0ELb1ELb0ELb1EEENS1_29StaticPersistentTileSchedulerILb0EEEEEEEEEvNT_6ParamsE:
        .type           _ZN7cutlass13device_kernelIN5flash11enable_sm90INS1_16FlashAttnFwdSm90INS1_25CollectiveMainloopFwdSm90ILi2EN4cute5tupleIJNS5_1CILi1EEES8_S8_EEENS6_IJNS7_ILi192EEENS7_ILi128EEENS7_ILi96EEEEEELi96ENS_12float_e4m3_tEfNS_4arch4Sm90ELb0ELb0ELb0ELb0ELb1ELb0ELb0ELb1ELb1ELb1ELb0ELb0EEENS1_21CollectiveEpilogueFwdINS6_IJSA_SC_SB_EEES9_NS_10bfloat16_tESG_Li384ELb0ELb1ELb0ELb1EEENS1_29StaticPersistentTileSchedulerILb0EEEEEEEEEvNT_6ParamsE,@function
        .size           _ZN7cutlass13device_kernelIN5flash11enable_sm90INS1_16FlashAttnFwdSm90INS1_25CollectiveMainloopFwdSm90ILi2EN4cute5tupleIJNS5_1CILi1EEES8_S8_EEENS6_IJNS7_ILi192EEENS7_ILi128EEENS7_ILi96EEEEEELi96ENS_12float_e4m3_tEfNS_4arch4Sm90ELb0ELb0ELb0ELb0ELb1ELb0ELb0ELb1ELb1ELb1ELb0ELb0EEENS1_21CollectiveEpilogueFwdINS6_IJSA_SC_SB_EEES9_NS_10bfloat16_tESG_Li384ELb0ELb1ELb0ELb1EEENS1_29StaticPersistentTileSchedulerILb0EEEEEEEEEvNT_6ParamsE,(.L_x_15852 - _ZN7cutlass13device_kernelIN5flash11enable_sm90INS1_16FlashAttnFwdSm90INS1_25CollectiveMainloopFwdSm90ILi2EN4cute5tupleIJNS5_1CILi1EEES8_S8_EEENS6_IJNS7_ILi192EEENS7_ILi128EEENS7_ILi96EEEEEELi96ENS_12float_e4m3_tEfNS_4arch4Sm90ELb0ELb0ELb0ELb0ELb1ELb0ELb0ELb1ELb1ELb1ELb0ELb0EEENS1_21CollectiveEpilogueFwdINS6_IJSA_SC_SB_EEES9_NS_10bfloat16_tESG_Li384ELb0ELb1ELb0ELb1EEENS1_29StaticPersistentTileSchedulerILb0EEEEEEEEEvNT_6ParamsE)
        .other          _ZN7cutlass13device_kernelIN5flash11enable_sm90INS1_16FlashAttnFwdSm90INS1_25CollectiveMainloopFwdSm90ILi2EN4cute5tupleIJNS5_1CILi1EEES8_S8_EEENS6_IJNS7_ILi192EEENS7_ILi128EEENS7_ILi96EEEEEELi96ENS_12float_e4m3_tEfNS_4arch4Sm90ELb0ELb0ELb0ELb0ELb1ELb0ELb0ELb1ELb1ELb1ELb0ELb0EEENS1_21CollectiveEpilogueFwdINS6_IJSA_SC_SB_EEES9_NS_10bfloat16_tESG_Li384ELb0ELb1ELb0ELb1EEENS1_29StaticPersistentTileSchedulerILb0EEEEEEEEEvNT_6ParamsE,@"STO_CUDA_ENTRY STV_DEFAULT"
_ZN7cutlass13device_kernelIN5flash11enable_sm90INS1_16FlashAttnFwdSm90INS1_25CollectiveMainloopFwdSm90ILi2EN4cute5tupleIJNS5_1CILi1EEES8_S8_EEENS6_IJNS7_ILi192EEENS7_ILi128EEENS7_ILi96EEEEEELi96ENS_12float_e4m3_tEfNS_4arch4Sm90ELb0ELb0ELb0ELb0ELb1ELb0ELb0ELb1ELb1ELb1ELb0ELb0EEENS1_21CollectiveEpilogueFwdINS6_IJSA_SC_SB_EEES9_NS_10bfloat16_tESG_Li384ELb0ELb1ELb0ELb1EEENS1_29StaticPersistentTileSchedulerILb0EEEEEEEEEvNT_6ParamsE:
[----:B------:R-:W0:Y:S02]  /*0000*/  LDC R1, c[0x0][0x28] ;  /* 0x00000a00ff017b82 */ /* 0x000e240000000800 */
[----:B0-----:R-:W-:Y:S01]  /*0010*/  VIADD R1, R1, 0xffffffe8 ;  /* 0xffffffe801017836 */ /* 0x001fe20000000000 */
[----:B------:R-:W0:Y:S01]  /*0020*/  S2R R3, SR_TID.X ;  /* 0x0000000000037919 */ /* 0x000e220000002100 */
[----:B------:R-:W-:Y:S01]  /*0030*/  ELECT P0, URZ, PT ;  /* 0x00000000003f782f */ /* 0x000fe20003800000 */
[----:B------:R-:W-:Y:S01]  /*0040*/  UMOV UR4, 0x80 ;  /* 0x0000008000047882 */ /* 0x000fe20000000000 */
[----:B------:R-:W-:Y:S01]  /*0050*/  UMOV UR7, 0x180 ;  /* 0x0000018000077882 */ /* 0x000fe20000000000 */
[----:B0-----:R-:W-:-:S05]  /*0060*/  SHF.R.U32.HI R0, RZ, 0x5, R3 ;  /* 0x00000005ff007819 */ /* 0x001fca0000011603 */
[----:B------:R-:W0:Y:S02]  /*0070*/  SHFL.IDX PT, R2, R0, RZ, 0x1f ;  /* 0x00001fff00027589 */ /* 0x000e2400000e0000 */
[C---:B0-----:R-:W-:Y:S02]  /*0080*/  ISETP.NE.OR P0, PT, R2.reuse, RZ, !P0 ;  /* 0x000000ff0200720c */ /* 0x041fe40004705670 */
[----:B------:R-:W-:Y:S02]  /*0090*/  ISETP.NE.AND P1, PT, R2, RZ, PT ;  /* 0x000000ff0200720c */ /* 0x000fe40003f25270 */
[----:B------:R-:W-:-:S06]  /*00a0*/  SHF.R.U32.HI R2, RZ, 0x7, R3 ;  /* 0x00000007ff027819 */ /* 0x000fcc0000011603 */
[----:B------:R-:W0:Y:S03]  /*00b0*/  SHFL.IDX PT, R2, R2, RZ, 0x1f ;  /* 0x00001fff02027589 */ /* 0x000e2600000e0000 */
[----:B------:R-:W-:Y:S01]  /*00c0*/  VOTEU.ALL UP0, P0 ;  /* 0x00000000003f7886 */ /* 0x000fe20000000000 */
[----:B------:R-:W-:-:S04]  /*00d0*/  VOTEU.ALL UP1, P0 ;  /* 0x00000000003f7886 */ /* 0x000fc80000020000 */
[----:B------:R-:W1:Y:S01]  /*00e0*/  @!UP0 S2UR UR8, SR_CgaCtaId ;  /* 0x00000000000889c3 */ /* 0x000e620000008800 */
[----:B------:R-:W-:Y:S01]  /*00f0*/  @!UP0 UMOV UR6, 0x400 ;  /* 0x0000040000068882 */ /* 0x000fe20000000000 */
[----:B------:R-:W-:-:S04]  /*0100*/  @!UP0 UIADD3 UR4, -UR4, 0x100000, URZ ;  /* 0x0010000004048890 */ /* 0x000fc8000fffe13f */
[----:B------:R-:W-:Y:S02]  /*0110*/  @!UP0 USHF.L.U32 UR5, UR4, 0xb, URZ ;  /* 0x0000000b04058899 */ /* 0x000fe4000800063f */
[----:B------:R-:W-:Y:S02]  /*0120*/  @!UP0 USHF.L.U32 UR4, UR4, 0x1, URZ ;  /* 0x0000000104048899 */ /* 0x000fe4000800063f */
[----:B-1----:R-:W-:Y:S02]  /*0130*/  @!UP0 ULEA UR8, UR8, UR6, 0x18 ;  /* 0x0000000608088291 */ /* 0x002fe4000f8ec03f */
        /* <DEDUP_REMOVED lines=25> */
.L_x_10498:
        /* <DEDUP_REMOVED lines=22> */
.L_x_10499:
        /* <DEDUP_REMOVED lines=18> */
.L_x_10500:
        /* <DEDUP_REMOVED lines=22> */
.L_x_10501:
        /* <DEDUP_REMOVED lines=24> */
.L_x_10502:
        /* <DEDUP_REMOVED lines=8> */
.L_x_10504:
[----:B------:R-:W-:-:S08]  /*08b0*/  NOP ;  /* 0x0000000000007918 */ /* 0x000fd00000000000 */
[----:B------:R-:W0:Y:S02]  /*08c0*/  USETMAXREG.TRY_ALLOC.CTAPOOL UP0, 0xa0 ;  /* 0x000000a0000079c8 */ /* 0x000e240008000600 */
[----:B0-----:R-:W-:-:S13]  /*08d0*/  PLOP3.LUT P0, PT, PT, PT, UP0, 0x80, 0x0 ;  /* 0x000000000000781c */ /* 0x001fda0003f0f008 */
[----:B------:R-:W-:Y:S05]  /*08e0*/  @!P0 BRA `(.L_x_10504) ;  /* 0xfffffffc00f08947 */ /* 0x000fea000383ffff */
[----:B------:R-:W0:Y:S08]  /*08f0*/  S2UR UR47, SR_CTAID.X ;  /* 0x00000000002f79c3 */ /* 0x000e300000002500 */
[----:B------:R-:W-:Y:S08]  /*0900*/  BAR.ARV 0x8, 0x200 ;  /* 0x0208000000007b1d */ /* 0x000ff00000002000 */
[----:B------:R-:W0:Y:S02]  /*0910*/  LDC R0, c[0x0][0xc34] ;  /* 0x00030d00ff007b82 */ /* 0x000e240000000800 */
[----:B0-----:R-:W-:-:S13]  /*0920*/  ISETP.LE.AND P0, PT, R0, UR47, PT ;  /* 0x0000002f00007c0c */ /* 0x001fda000bf03270 */
        /* <DEDUP_REMOVED lines=11> */
[----:B------:R-:W-:Y:S02]  /*09e0*/  LEA.HI R4, R3, R18, RZ, 0x5 ;  /* 0x0000001203047211 */ /* 0x000fe400078f28ff */
[----:B------:R-:W-:Y:S01]  /*09f0*/  SHF.R.S32.HI R9, RZ, 0x4, R0 ;  /* 0x00000004ff097819 */ /* 0x000fe20000011400 */
[----:B------:R-:W-:Y:S01]  /*0a00*/  IMAD.IADD R22, R18, 0x1, -R5 ;  /* 0x0000000112167824 */ /* 0x000fe200078e0a05 */
[----:B------:R-:W-:Y:S01]  /*0a10*/  LOP3.LUT R7, R0, 0x7fffff0, RZ, 0xc0, !PT ;  /* 0x07fffff000077812 */ /* 0x000fe200078ec0ff */
[----:B------:R-:W-:Y:S01]  /*0a20*/  IMAD.SHL.U32 R4, R4, 0x10, RZ ;  /* 0x0000001004047824 */ /* 0x000fe200078e00ff */
[----:B------:R-:W-:-:S02]  /*0a30*/  SHF.R.S32.HI R23, RZ, 0x7, R23 ;  /* 0x00000007ff177819 */ /* 0x000fc40000011417 */
[----:B------:R-:W-:Y:S01]  /*0a40*/  SHF.R.S32.HI R5, RZ, 0x1f, R22 ;  /* 0x0000001fff057819 */ /* 0x000fe20000011416 */
[----:B------:R-:W-:Y:S01]  /*0a50*/  IMAD.IADD R7, R18, 0x1, -R7 ;  /* 0x0000000112077824 */ /* 0x000fe200078e0a07 */
[----:B------:R-:W-:Y:S02]  /*0a60*/  LEA.HI R0, R0, R9, RZ, 0x1 ;  /* 0x0000000900007211 */ /* 0x000fe400078f08ff */
[----:B------:R-:W-:Y:S02]  /*0a70*/  LEA.HI R2, R5, R22, RZ, 0x2 ;  /* 0x0000001605027211 */ /* 0x000fe400078f10ff */
[----:B------:R-:W-:Y:S02]  /*0a80*/  LOP3.LUT R6, R4, 0xfffffe00, RZ, 0xc0, !PT ;  /* 0xfffffe0004067812 */ /* 0x000fe400078ec0ff */
[--C-:B------:R-:W-:Y:S02]  /*0a90*/  SHF.R.S32.HI R8, RZ, 0x2, R2.reuse ;  /* 0x00000002ff087819 */ /* 0x100fe40000011402 */
[----:B------:R-:W-:Y:S01]  /*0aa0*/  SHF.R.S32.HI R11, RZ, 0x1f, R2 ;  /* 0x0000001fff0b7819 */ /* 0x000fe20000011402 */
[----:B------:R-:W-:Y:S01]  /*0ab0*/  IMAD R7, R7, 0x20, R6 ;  /* 0x0000002007077824 */ /* 0x000fe200078e0206 */
[----:B------:R-:W-:Y:S01]  /*0ac0*/  LOP3.LUT R4, R0, 0x1ffffffe, RZ, 0xc0, !PT ;  /* 0x1ffffffe00047812 */ /* 0x000fe200078ec0ff */
[----:B------:R-:W-:Y:S01]  /*0ad0*/  IMAD.HI R0, R23, 0x55555556, RZ ;  /* 0x5555555617007827 */ /* 0x000fe200078e02ff */
[----:B------:R-:W-:-:S02]  /*0ae0*/  LEA.HI R11, R11, R8, RZ, 0x3 ;  /* 0x000000080b0b7211 */ /* 0x000fc400078f18ff */
[----:B------:R-:W-:Y:S01]  /*0af0*/  LEA.HI R19, R3, R18, RZ, 0x2 ;  /* 0x0000001203137211 */ /* 0x000fe200078f10ff */
[----:B------:R-:W-:Y:S01]  /*0b00*/  IMAD.IADD R4, R9, 0x1, -R4 ;  /* 0x0000000109047824 */ /* 0x000fe200078e0a04 */
[----:B------:R-:W-:Y:S02]  /*0b10*/  LOP3.LUT R11, R11, 0xfffffff8, RZ, 0xc0, !PT ;  /* 0xfffffff80b0b7812 */ /* 0x000fe400078ec0ff */
[----:B------:R-:W-:Y:S01]  /*0b20*/  LEA.HI R5, R5, R22, RZ, 0x5 ;  /* 0x0000001605057211 */ /* 0x000fe200078f28ff */
[----:B------:R-:W-:Y:S01]  /*0b30*/  IMAD R154, R4, 0x8, R7 ;  /* 0x00000008049a7824 */ /* 0x000fe200078e0207 */
[----:B------:R-:W-:Y:S01]  /*0b40*/  LEA.HI R0, R0, R0, RZ, 0x1 ;  /* 0x0000000000007211 */ /* 0x000fe200078f08ff */
[----:B------:R-:W-:Y:S01]  /*0b50*/  IMAD.IADD R8, R8, 0x1, -R11 ;  /* 0x0000000108087824 */ /* 0x000fe200078e0a0b */
[----:B------:R-:W-:Y:S02]  /*0b60*/  SHF.R.S32.HI R5, RZ, 0x5, R5 ;  /* 0x00000005ff057819 */ /* 0x000fe40000011405 */
[----:B------:R-:W-:Y:S01]  /*0b70*/  LOP3.LUT R9, R19, 0xfffffffc, RZ, 0xc0, !PT ;  /* 0xfffffffc13097812 */ /* 0x000fe200078ec0ff */
[----:B------:R-:W-:Y:S01]  /*0b80*/  IMAD R0, R0, -0x3, R23 ;  /* 0xfffffffd00007824 */ /* 0x000fe200078e0217 */
[----:B------:R-:W-:Y:S01]  /*0b90*/  LOP3.LUT R3, R2, 0x7ffffffc, RZ, 0xc0, !PT ;  /* 0x7ffffffc02037812 */ /* 0x000fe200078ec0ff */
[----:B------:R-:W-:Y:S01]  /*0ba0*/  IMAD R5, R5, 0x10, R8 ;  /* 0x0000001005057824 */ /* 0x000fe200078e0208 */
[----:B------:R-:W-:Y:S01]  /*0bb0*/  SHF.R.S32.HI R19, RZ, 0x2, R19 ;  /* 0x00000002ff137819 */ /* 0x000fe20000011413 */
[----:B------:R-:W-:-:S02]  /*0bc0*/  IMAD.IADD R18, R18, 0x1, -R9 ;  /* 0x0000000112127824 */ /* 0x000fc400078e0a09 */
[----:B------:R-:W-:Y:S02]  /*0bd0*/  IMAD.MOV.U32 R2, RZ, RZ, -0x2 ;  /* 0xfffffffeff027424 */ /* 0x000fe400078e00ff */
[----:B------:R-:W-:Y:S02]  /*0be0*/  IMAD.IADD R3, R22, 0x1, -R3 ;  /* 0x0000000116037824 */ /* 0x000fe400078e0a03 */
[----:B------:R-:W-:Y:S01]  /*0bf0*/  IMAD R152, R0, 0x40, R5 ;  /* 0x0000004000987824 */ /* 0x000fe200078e0205 */
[C---:B------:R-:W-:Y:S01]  /*0c00*/  LEA.HI R0, R18.reuse, R18, RZ, 0x1 ;  /* 0x0000001212007211 */ /* 0x040fe200078f08ff */
[----:B------:R-:W-:Y:S02]  /*0c10*/  IMAD R155, R3, R2, 0x80 ;  /* 0x00000080039b7424 */ /* 0x000fe400078e0202 */
[----:B------:R-:W-:Y:S01]  /*0c20*/  IMAD.SHL.U32 R2, R18, 0x8, RZ ;  /* 0x0000000812027824 */ /* 0x000fe200078e00ff */
[----:B------:R-:W-:-:S03]  /*0c30*/  LOP3.LUT R3, R0, 0x1ffffffe, RZ, 0xc0, !PT ;  /* 0x1ffffffe00037812 */ /* 0x000fc600078ec0ff */
[C---:B------:R-:W-:Y:S02]  /*0c40*/  VIADD R17, R2.reuse, 0x20 ;  /* 0x0000002002117836 */ /* 0x040fe40000000000 */
[----:B------:R-:W-:Y:S02]  /*0c50*/  VIADD R16, R2, 0x40 ;  /* 0x0000004002107836 */ /* 0x000fe40000000000 */
[----:B------:R-:W-:Y:S01]  /*0c60*/  IMAD.IADD R3, R18, 0x1, -R3 ;  /* 0x0000000112037824 */ /* 0x000fe200078e0a03 */
[----:B------:R-:W-:Y:S02]  /*0c70*/  SHF.R.S32.HI R157, RZ, 0x1f, R17 ;  /* 0x0000001fff9d7819 */ /* 0x000fe40000011411 */
[----:B------:R-:W-:Y:S01]  /*0c80*/  SHF.R.S32.HI R156, RZ, 0x1f, R16 ;  /* 0x0000001fff9c7819 */ /* 0x000fe20000011410 */
[----:B------:R-:W-:-:S07]  /*0c90*/  IMAD R153, R3, 0x8, R152 ;  /* 0x0000000803997824 */ /* 0x000fce00078e0298 */
.L_x_10533:
        /* <DEDUP_REMOVED lines=24> */
[----:B--23--:R-:W0:Y:S01]  /*0e20*/  SHFL.IDX PT, R8, R23, RZ, 0x1f ;  /* 0x00001fff17087589 */ /* 0x00ce2200000e0000 */
        /* <DEDUP_REMOVED lines=30> */
[----:B-----5:R-:W-:Y:S01]  /*1010*/  IMAD.U32 R4, RZ, RZ, UR6 ;  /* 0x00000006ff047e24 */ /* 0x020fe2000f8e00ff */
[----:B------:R-:W-:-:S02]  /*1020*/  @UP1 ULEA.HI.X UR5, UR12, UR5, UR9, 0x2, UP3 ;  /* 0x000000050c051291 */ /* 0x000fc400098f1409 */
[----:B------:R-:W-:Y:S01]  /*1030*/  IMAD.U32 R6, RZ, RZ, UR4 ;  /* 0x00000004ff067e24 */ /* 0x000fe2000f8e00ff */
[----:B-1----:R-:W1:Y:S01]  /*1040*/  S2UR UR44, SR_CgaCtaId ;  /* 0x00000000002c79c3 */ /* 0x002e620000008800 */
[----:B------:R-:W-:Y:S01]  /*1050*/  IMAD.U32 R5, RZ, RZ, UR7 ;  /* 0x00000007ff057e24 */ /* 0x000fe2000f8e00ff */
[----:B0-----:R-:W-:Y:S01]  /*1060*/  R2UR UR6, R8 ;  /* 0x00000000080672ca */ /* 0x001fe200000e0000 */
[----:B------:R-:W-:Y:S01]  /*1070*/  IMAD.U32 R7, RZ, RZ, UR5 ;  /* 0x00000005ff077e24 */ /* 0x000fe2000f8e00ff */
[----:B------:R-:W-:Y:S01]  /*1080*/  ULDC.64 UR4, c[0x0][0x418] ;  /* 0x0001060000047ab9 */ /* 0x000fe20000000a00 */
[----:B------:R-:W-:Y:S01]  /*1090*/  UMOV UR50, 0x400 ;  /* 0x0000040000327882 */ /* 0x000fe20000000000 */
[----:B------:R-:W2:Y:S01]  /*10a0*/  @P0 LDG.E R3, desc[UR36][R4.64] ;  /* 0x0000002404030981 */ /* 0x000ea2000c1e1900 */
[----:B------:R-:W-:Y:S01]  /*10b0*/  ULDC UR43, c[0x0][0x424] ;  /* 0x00010900002b7ab9 */ /* 0x000fe20000000800 */
[----:B------:R-:W-:Y:S01]  /*10c0*/  ULDC UR7, c[0x0][0x2f0] ;  /* 0x0000bc0000077ab9 */ /* 0x000fe20000000800 */
[----:B------:R-:W-:Y:S01]  /*10d0*/  ULDC UR8, c[0x0][0x988] ;  /* 0x0002620000087ab9 */ /* 0x000fe20000000800 */
[----:B------:R-:W2:Y:S01]  /*10e0*/  @P1 LDG.E R0, desc[UR36][R6.64] ;  /* 0x0000002406001981 */ /* 0x000ea2000c1e1900 */
[----:B------:R-:W-:-:S04]  /*10f0*/  UISETP.NE.U32.AND UP0, UPT, UR4, URZ, UPT ;  /* 0x0000003f0400728c */ /* 0x000fc8000bf05070 */
[----:B------:R-:W-:Y:S02]  /*1100*/  UISETP.NE.AND.EX UP0, UPT, UR5, URZ, UPT, UP0 ;  /* 0x0000003f0500728c */ /* 0x000fe4000bf05300 */
[----:B------:R-:W-:Y:S02]  /*1110*/  UIMAD.WIDE UR4, UR6, 0x55555556, URZ ;  /* 0x55555556060478a5 */ /* 0x000fe4000f8e023f */
[----:B------:R-:W-:Y:S02]  /*1120*/  USEL UR43, UR43, 0x1, UP0 ;  /* 0x000000012b2b7887 */ /* 0x000fe40008000000 */
[----:B------:R-:W-:Y:S02]  /*1130*/  ULEA.HI UR5, UR5, UR5, URZ, 0x1 ;  /* 0x0000000505057291 */ /* 0x000fe4000f8f083f */
[----:B------:R-:W-:Y:S02]  /*1140*/  UIMAD UR43, UR43, UR7, URZ ;  /* 0x000000072b2b72a4 */ /* 0x000fe4000f8e023f */
[----:B-1----:R-:W-:-:S02]  /*1150*/  ULEA UR50, UR44, UR50, 0x18 ;  /* 0x000000322c327291 */ /* 0x002fc4000f8ec03f */
[----:B------:R-:W-:Y:S02]  /*1160*/  UIMAD UR5, UR5, -0x3, UR6 ;  /* 0xfffffffd050578a4 */ /* 0x000fe4000f8e0206 */
[----:B------:R-:W-:Y:S02]  /*1170*/  UIADD3 UR4, UR50, 0xf000, URZ ;  /* 0x0000f00032047890 */ /* 0x000fe4000fffe03f */
[----:B------:R-:W-:Y:S02]  /*1180*/  UIADD3 UR6, UR43, 0x7f, URZ ;  /* 0x0000007f2b067890 */ /* 0x000fe4000fffe03f */
[----:B------:R-:W-:Y:S02]  /*1190*/  ULOP3.LUT UP0, URZ, UR4, 0x3ff, URZ, 0xc0, !UPT ;  /* 0x000003ff043f7892 */ /* 0x000fe4000f80c03f */
[----:B------:R-:W-:Y:S02]  /*11a0*/  ULEA UR5, UR5, UR4, 0xb ;  /* 0x0000000405057291 */ /* 0x000fe4000f8e583f */
[----:B------:R-:W-:-:S02]  /*11b0*/  USHF.R.S32.HI UR4, URZ, 0x1f, UR6 ;  /* 0x0000001f3f047899 */ /* 0x000fc40008011406 */
[----:B------:R-:W-:Y:S01]  /*11c0*/  PLOP3.LUT P0, PT, PT, PT, UP0, 0x80, 0x0 ;  /* 0x000000000000781c */ /* 0x000fe20003f0f008 */
[----:B------:R-:W-:Y:S02]  /*11d0*/  USHF.R.U32.HI UR5, URZ, 0x4, UR5 ;  /* 0x000000043f057899 */ /* 0x000fe40008011605 */
[----:B------:R-:W-:Y:S02]  /*11e0*/  ULEA.HI UR4, UR4, UR6, URZ, 0x7 ;  /* 0x0000000604047291 */ /* 0x000fe4000f8f383f */
        /* <DEDUP_REMOVED lines=22> */
.L_x_10505:
[----:B------:R-:W-:Y:S01]  /*1350*/  ULOP3.LUT UR4, UR40, 0x1, URZ, 0xc0, !UPT ;  /* 0x0000000128047892 */ /* 0x000fe2000f8ec03f */
[----:B------:R-:W-:-:S05]  /*1360*/  IMAD.U32 R3, RZ, RZ, UR49 ;  /* 0x00000031ff037e24 */ /* 0x000fca000f8e00ff */
[----:B------:R-:W-:Y:S01]  /*1370*/  IMAD.U32 R0, RZ, RZ, UR4 ;  /* 0x00000004ff007e24 */ /* 0x000fe2000f8e00ff */
[----:B------:R-:W-:-:S04]  /*1380*/  ISETP.NE.AND P0, PT, R3, 0x3, PT ;  /* 0x000000030300780c */ /* 0x000fc80003f05270 */
[----:B------:R-:W-:-:S04]  /*1390*/  SHF.L.U32 R0, R0, 0x1f, RZ ;  /* 0x0000001f00007819 */ /* 0x000fc800000006ff */
[----:B------:R-:W0:Y:S02]  /*13a0*/  SYNCS.PHASECHK.TRANS64.TRYWAIT P1, [UR50+0x19c00], R0 ;  /* 0x019c0000ff0075a7 */ /* 0x000e240008020172 */
[----:B0-----:R-:W-:Y:S05]  /*13b0*/  @!P1 BRA `(.L_x_10506) ;  /* 0x0000009800749947 */ /* 0x001fea0003800000 */
.L_x_10601:
[----:B------:R-:W-:Y:S05]  /*13c0*/  @!P0 BRA `(.L_x_10507) ;  /* 0x0000000000048947 */ /* 0x000fea0003800000 */
[----:B------:R-:W-:Y:S01]  /*13d0*/  BPT.TRAP 0x1 ;  /* 0x000000040000795c */ /* 0x000fe20000300000 */
.L_x_10507:
[----:B0-----:R-:W-:Y:S02]  /*13e0*/  IMAD.U32 R3, RZ, RZ, UR38 ;  /* 0x00000026ff037e24 */ /* 0x001fe4000f8e00ff */
[----:B------:R-:W-:-:S03]  /*13f0*/  IMAD.U32 R0, RZ, RZ, UR39 ;  /* 0x00000027ff007e24 */ /* 0x000fc6000f8e00ff */
[----:B------:R-:W-:Y:S02]  /*1400*/  LEA R3, R3, UR50, 0x3 ;  /* 0x0000003203037c11 */ /* 0x000fe4000f8e18ff */
[----:B------:R-:W-:-:S04]  /*1410*/  SHF.L.U32 R0, R0, 0x1f, RZ ;  /* 0x0000001f00007819 */ /* 0x000fc800000006ff */
[----:B------:R0:W1:Y:S01]  /*1420*/  SYNCS.PHASECHK.TRANS64.TRYWAIT P1, [R3+URZ+0x19c30], R0 ;  /* 0x019c3000030075a7 */ /* 0x000062000802017f */
[----:B------:R-:W-:Y:S05]  /*1430*/  @!P0 BRA `(.L_x_10508) ;  /* 0x0000000000048947 */ /* 0x000fea0003800000 */
[----:B------:R-:W-:Y:S01]  /*1440*/  BPT.TRAP 0x1 ;  /* 0x000000040000795c */ /* 0x000fe20000300000 */
.L_x_10508:
[----:B------:R-:W-:Y:S01]  /*1450*/  IMAD.MOV.U32 R135, RZ, RZ, RZ ;  /* 0x000000ffff877224 */ /* 0x000fe200078e00ff */
[----:B-1----:R-:W-:Y:S06]  /*1460*/  @P1 BRA `(.L_x_10509) ;  /* 0x0000000000081947 */ /* 0x002fec0003800000 */
[----:B------:R-:W1:Y:S02]  /*1470*/  SYNCS.PHASECHK.TRANS64.TRYWAIT P1, [R3+URZ+0x19c30], R0 ;  /* 0x019c3000030075a7 */ /* 0x000e64000802017f */
[----:B-1----:R-:W-:Y:S05]  /*1480*/  @!P1 BRA `(.L_x_10510) ;  /* 0x0000009800589947 */ /* 0x002fea0003800000 */
.L_x_10509:
[----:B------:R-:W-:Y:S05]  /*1490*/  WARPSYNC.ALL ;  /* 0x0000000000007948 */ /* 0x000fea0003800000 */
[----:B------:R-:W-:Y:S01]  /*14a0*/  UIADD3 UR50, UR50, 0x13800, URZ ;  /* 0x0001380032327890 */ /* 0x000fe2000fffe03f */
[----:B------:R-:W-:Y:S01]  /*14b0*/  WARPGROUP.ARRIVE ;  /* 0x00000000000079c5 */ /* 0x000fe20000000000 */
[----:B------:R-:W-:Y:S02]  /*14c0*/  ULOP3.LUT UR4, UR51, 0x10000, URZ, 0xfc, !UPT ;  /* 0x0001000033047892 */ /* 0x000fe4000f8efc3f */
[----:B------:R-:W-:Y:S01]  /*14d0*/  USHF.R.U32.HI UR50, URZ, 0x4, UR50 ;  /* 0x000000043f327899 */ /* 0x000fe20008011632 */
[----:B------:R-:W-:Y:S01]  /*14e0*/  UMOV UR5, 0xc0000010 ;  /* 0xc000001000057882 */ /* 0x000fe20000000000 */
[----:B------:R-:W-:-:S02]  /*14f0*/  UMOV UR7, 0xc0000010 ;  /* 0xc000001000077882 */ /* 0x000fc40000000000 */
[----:B------:R-:W-:Y:S02]  /*1500*/  ULOP3.LUT UR16, UR50, 0x3fff, URZ, 0xc0, !UPT ;  /* 0x00003fff32107892 */ /* 0x000fe4000f8ec03f */
[----:B------:R-:W-:Y:S02]  /*1510*/  UIADD3 UR8, UR4, 0x180, URZ ;  /* 0x0000018004087890 */ /* 0x000fe4000fffe03f */
[----:B------:R-:W-:Y:S01]  /*1520*/  ULOP3.LUT UR16, UR16, 0x10000, URZ, 0xfc, !UPT ;  /* 0x0001000010107892 */ /* 0x000fe2000f8efc3f */
[----:B------:R-:W-:Y:S01]  /*1530*/  UMOV UR9, 0xc0000010 ;  /* 0xc000001000097882 */ /* 0x000fe20000000000 */
[----:B------:R-:W-:Y:S02]  /*1540*/  UMOV UR11, 0xc0000010 ;  /* 0xc0000010000b7882 */ /* 0x000fe40000000000 */
[----:B------:R-:W-:Y:S02]  /*1550*/  UIMAD UR6, UR38, 0x300, UR16 ;  /* 0x00000300260678a4 */ /* 0x000fe4000f8e0210 */
[----:B------:R-:W-:-:S02]  /*1560*/  UIADD3 UR12, UR4, 0x300, URZ ;  /* 0x00000300040c7890 */ /* 0x000fc4000fffe03f */
[----:B------:R-:W-:Y:S02]  /*1570*/  UIADD3 UR10, UR6, 0x100, URZ ;  /* 0x00000100060a7890 */ /* 0x000fe4000fffe03f */
[----:B------:R-:W-:Y:S01]  /*1580*/  UIADD3 UR14, UR6, 0x200, URZ ;  /* 0x00000200060e7890 */ /* 0x000fe2000fffe03f */
[----:B------:R-:W-:Y:S02]  /*1590*/  UMOV UR13, 0xc0000010 ;  /* 0xc0000010000d7882 */ /* 0x000fe40000000000 */
[----:B------:R-:W-:Y:S01]  /*15a0*/  QGMMA.64x128x32.F32.E4M3.E4M3 R24, gdesc[UR4], RZ, !UPT, gsb0 ;  /* 0x01e00000041879f3 */ /* 0x000fe2000c0008ff */
[----:B------:R-:W-:Y:S02]  /*15b0*/  UMOV UR15, 0xc0000010 ;  /* 0xc0000010000f7882 */ /* 0x000fe40000000000 */
        /* <DEDUP_REMOVED lines=9> */
.L_x_10511:
[----:B------:R-:W-:Y:S01]  /*1650*/  VIADD R4, R155, UR43 ;  /* 0x0000002b9b047c36 */ /* 0x000fe20008000000 */
        /* <DEDUP_REMOVED lines=25> */
[--C-:B------:R-:W-:Y:S01]  /*17f0*/  IMAD.MOV.U32 R126, RZ, RZ, R135.reuse ;  /* 0x000000ffff7e7224 */ /* 0x100fe200078e0087 */
[----:B------:R-:W-:Y:S01]  /*1800*/  FSEL R29, R29, -INF , P2 ;  /* 0xff8000001d1d7808 */ /* 0x000fe20001000000 */
[----:B------:R-:W-:Y:S01]  /*1810*/  SYNCS.ARRIVE.TRANS64.RED.A1T0 RZ, [UR6], RZ ;  /* 0x000000ffffff79a7 */ /* 0x000fe20008100406 */
[----:B01----:R-:W-:Y:S01]  /*1820*/  FMNMX.FTZ R0, R28, R5, !PT ;  /* 0x000000051c007209 */ /* 0x003fe20007810000 */
[--C-:B------:R-:W-:Y:S01]  /*1830*/  IMAD.MOV.U32 R125, RZ, RZ, R135.reuse ;  /* 0x000000ffff7d7224 */ /* 0x100fe200078e0087 */
[----:B------:R-:W-:Y:S01]  /*1840*/  ISETP.GT.AND P5, PT, R4, 0x11, PT ;  /* 0x000000110400780c */ /* 0x000fe20003fa4270 */
[--C-:B------:R-:W-:Y:S01]  /*1850*/  IMAD.MOV.U32 R124, RZ, RZ, R135.reuse ;  /* 0x000000ffff7c7224 */ /* 0x100fe200078e0087 */
[----:B------:R-:W-:Y:S01]  /*1860*/  FSEL R32, R32, -INF , P6 ;  /* 0xff80000020207808 */ /* 0x000fe20003000000 */
[--C-:B------:R-:W-:Y:S01]  /*1870*/  IMAD.MOV.U32 R123, RZ, RZ, R135.reuse ;  /* 0x000000ffff7b7224 */ /* 0x100fe200078e0087 */
[----:B------:R-:W-:Y:S01]  /*1880*/  FMNMX.FTZ R5, R29, R0, !PT ;  /* 0x000000001d057209 */ /* 0x000fe20007810000 */
[--C-:B------:R-:W-:Y:S01]  /*1890*/  IMAD.MOV.U32 R122, RZ, RZ, R135.reuse ;  /* 0x000000ffff7a7224 */ /* 0x100fe200078e0087 */
[----:B------:R-:W-:Y:S01]  /*18a0*/  FSEL R26, R26, -INF , P4 ;  /* 0xff8000001a1a7808 */ /* 0x000fe20002000000 */
        /* <DEDUP_REMOVED lines=66> */
[----:B------:R-:W-:Y:S01]  /*1cd0*/  IMAD.MOV.U32 R88, RZ, RZ, R135 ;  /* 0x000000ffff587224 */ /* 0x000fe200078e0087 */
        /* <DEDUP_REMOVED lines=65> */
[----:B------:R-:W-:Y:S02]  /*20f0*/  ISETP.GT.AND P6, PT, R4, 0x79, PT ;  /* 0x000000790400780c */ /* 0x000fe40003fc4270 */
[----:B------:R-:W-:-:S02]  /*2100*/  FMNMX.FTZ R0, R84, R5, !PT ;  /* 0x0000000554007209 */ /* 0x000fc40007810000 */
[----:B------:R-:W-:Y:S02]  /*2110*/  FSEL R85, R85, -INF , P6 ;  /* 0xff80000055557808 */ /* 0x000fe40003000000 */
[----:B------:R-:W-:Y:S02]  /*2120*/  P2R R8, PR, RZ, 0x8 ;  /* 0x00000008ff087803 */ /* 0x000fe40000000000 */
[----:B------:R-:W-:Y:S02]  /*2130*/  FMNMX.FTZ R5, R85, R0, !PT ;  /* 0x0000000055057209 */ /* 0x000fe40007810000 */
[----:B------:R-:W-:Y:S02]  /*2140*/  P2R R10, PR, RZ, 0x4 ;  /* 0x00000004ff0a7803 */ /* 0x000fe40000000000 */
[----:B------:R-:W-:Y:S01]  /*2150*/  ISETP.GT.AND P2, PT, R4, 0x58, PT ;  /* 0x000000580400780c */ /* 0x000fe20003f44270 */
[----:B------:R-:W0:Y:S01]  /*2160*/  SHFL.BFLY PT, R0, R5, 0x2, 0x1f ;  /* 0x0c401f0005007f89 */ /* 0x000e2200000e0000 */
[----:B------:R-:W-:-:S02]  /*2170*/  P2R R13, PR, RZ, 0x1 ;  /* 0x00000001ff0d7803 */ /* 0x000fc40000000000 */
[----:B------:R-:W-:Y:S02]  /*2180*/  FSEL R70, R70, -INF , P2 ;  /* 0xff80000046467808 */ /* 0x000fe40001000000 */
[----:B------:R-:W-:Y:S02]  /*2190*/  ISETP.NE.AND P2, PT, R10, RZ, PT ;  /* 0x000000ff0a00720c */ /* 0x000fe40003f45270 */
[----:B------:R-:W-:Y:S02]  /*21a0*/  P2R R11, PR, RZ, 0x2 ;  /* 0x00000002ff0b7803 */ /* 0x000fe40000000000 */
[C---:B------:R-:W-:Y:S02]  /*21b0*/  ISETP.GT.AND P1, PT, R4.reuse, 0x59, PT ;  /* 0x000000590400780c */ /* 0x040fe40003f24270 */
[----:B------:R-:W-:Y:S02]  /*21c0*/  ISETP.GT.AND P0, PT, R4, 0x60, PT ;  /* 0x000000600400780c */ /* 0x000fe40003f04270 */
[----:B------:R-:W-:-:S02]  /*21d0*/  FSEL R71, R71, -INF , P1 ;  /* 0xff80000047477808 */ /* 0x000fc40000800000 */
[----:B------:R-:W-:Y:S02]  /*21e0*/  FSEL R74, R74, -INF , P0 ;  /* 0xff8000004a4a7808 */ /* 0x000fe40000000000 */
[----:B------:R-:W-:Y:S02]  /*21f0*/  ISETP.NE.AND P0, PT, R13, RZ, PT ;  /* 0x000000ff0d00720c */ /* 0x000fe40003f05270 */
[----:B------:R-:W-:Y:S02]  /*2200*/  ISETP.NE.AND P1, PT, R11, RZ, PT ;  /* 0x000000ff0b00720c */ /* 0x000fe40003f25270 */
[----:B------:R-:W-:Y:S02]  /*2210*/  FSEL R75, R75, -INF , P0 ;  /* 0xff8000004b4b7808 */ /* 0x000fe40000000000 */
[----:B------:R-:W-:Y:S02]  /*2220*/  ISETP.NE.AND P0, PT, R6, RZ, PT ;  /* 0x000000ff0600720c */ /* 0x000fe40003f05270 */
[----:B0-----:R-:W-:-:S02]  /*2230*/  FMNMX.FTZ R7, R5, R0, !PT ;  /* 0x0000000005077209 */ /* 0x001fc40007810000 */
[----:B------:R-:W-:Y:S02]  /*2240*/  FMNMX.FTZ R5, R26, R27, !PT ;  /* 0x0000001b1a057209 */ /* 0x000fe40007810000 */
[----:B------:R-:W-:Y:S01]  /*2250*/  FSEL R78, R78, -INF , P1 ;  /* 0xff8000004e4e7808 */ /* 0x000fe20000800000 */
[----:B------:R-:W0:Y:S01]  /*2260*/  SHFL.BFLY PT, R0, R7, 0x1, 0x1f ;  /* 0x0c201f0007007f89 */ /* 0x000e2200000e0000 */
[----:B------:R-:W-:Y:S02]  /*2270*/  FSEL R79, R79, -INF , P2 ;  /* 0xff8000004f4f7808 */ /* 0x000fe40001000000 */
[----:B------:R-:W-:Y:S02]  /*2280*/  FSEL R83, R83, -INF , P4 ;  /* 0xff80000053537808 */ /* 0x000fe40002000000 */
[----:B------:R-:W-:Y:S02]  /*2290*/  FSEL R86, R86, -INF , P5 ;  /* 0xff80000056567808 */ /* 0x000fe40002800000 */
[----:B------:R-:W-:-:S02]  /*22a0*/  FSEL R87, R87, -INF , P6 ;  /* 0xff80000057577808 */ /* 0x000fc40003000000 */
[----:B0-----:R-:W-:-:S04]  /*22b0*/  FMNMX.FTZ R0, R7, R0, !PT ;  /* 0x0000000007007209 */ /* 0x001fc80007810000 */
[C---:B------:R-:W-:Y:S01]  /*22c0*/  FSETP.NEU.FTZ.AND P3, PT, R0.reuse, -INF , PT ;  /* 0xff8000000000780b */ /* 0x040fe20003f7d000 */
[----:B------:R-:W-:-:S05]  /*22d0*/  FFMA.FTZ R12, R0, R9, -8 ;  /* 0xc1000000000c7423 */ /* 0x000fca0000010009 */
        /* <DEDUP_REMOVED lines=8> */
[--C-:B------:R-:W-:Y:S01]  /*2360*/  FFMA.FTZ R8, R32, UR48, -R12.reuse ;  /* 0x0000003020087c23 */ /* 0x100fe2000801080c */
[----:B------:R-:W-:-:S01]  /*2370*/  FFMA.FTZ R33, R57, UR48, -R12 ;  /* 0x0000003039217c23 */ /* 0x000fc2000801080c */
        /* <DEDUP_REMOVED lines=31> */
[----:B------:R-:W0:Y:S01]  /*2570*/  MUFU.EX2 R9, R9 ;  /* 0x0000000900097308 */ /* 0x000e220000000800 */
        /* <DEDUP_REMOVED lines=8> */
[----:B------:R-:W-:Y:S01]  /*2600*/  FMNMX.FTZ R5, R63, R24, !PT ;  /* 0x000000183f057209 */ /* 0x000fe20007810000 */
[----:B------:R-:W-:Y:S01]  /*2610*/  FFMA.FTZ R24, R48, UR48, -R12 ;  /* 0x0000003030187c23 */ /* 0x000fe2000801080c */
[----:B0-----:R-:W-:Y:S02]  /*2620*/  F2FP.SATFINITE.E4M3.F32.PACK_AB_MERGE_C R136, R9, R6, RZ ;  /* 0x000000060988723e */ /* 0x001fe400048070ff */
[----:B------:R-:W-:Y:S02]  /*2630*/  FMNMX.FTZ R28, R66, R5, !PT ;  /* 0x00000005421c7209 */ /* 0x000fe40007810000 */
[----:B------:R-:W-:Y:S01]  /*2640*/  F2FP.SATFINITE.E4M3.F32.PACK_AB_MERGE_C R136, R7, R4, R136 ;  /* 0x000000040788723e */ /* 0x000fe20004807088 */
        /* <DEDUP_REMOVED lines=15> */
[----:B0-----:R-:W-:Y:S02]  /*2740*/  F2FP.SATFINITE.E4M3.F32.PACK_AB_MERGE_C R138, R13, R10, RZ ;  /* 0x0000000a0d8a723e */ /* 0x001fe400048070ff */
[----:B------:R-:W-:Y:S02]  /*2750*/  FMNMX.FTZ R36, R82, R5, !PT ;  /* 0x0000000552247209 */ /* 0x000fe40007810000 */
[----:B------:R-:W-:Y:S01]  /*2760*/  MUFU.EX2 R20, R20 ;  /* 0x0000001400147308 */ /* 0x000fe20000000800 */
[----:B------:R-:W-:Y:S02]  /*2770*/  F2FP.SATFINITE.E4M3.F32.PACK_AB_MERGE_C R138, R11, R8, R138 ;  /* 0x000000080b8a723e */ /* 0x000fe4000480708a */
[----:B------:R-:W-:-:S04]  /*2780*/  FMNMX.FTZ R5, R83, R36, !PT ;  /* 0x0000002453057209 */ /* 0x000fc80007810000 */
[----:B------:R-:W-:Y:S01]  /*2790*/  FMNMX.FTZ R36, R86, R5, !PT ;  /* 0x0000000556247209 */ /* 0x000fe20007810000 */
[----:B------:R-:W0:Y:S03]  /*27a0*/  MUFU.EX2 R21, R21 ;  /* 0x0000001500157308 */ /* 0x000e260000000800 */
[----:B------:R-:W-:Y:S01]  /*27b0*/  FMNMX.FTZ R5, R87, R36, !PT ;  /* 0x0000002457057209 */ /* 0x000fe20007810000 */
[----:B------:R-:W-:-:S04]  /*27c0*/  FFMA.FTZ R36, R60, UR48, -R12 ;  /* 0x000000303c247c23 */ /* 0x000fc8000801080c */
[----:B------:R-:W1:Y:S01]  /*27d0*/  SHFL.BFLY PT, R48, R5, 0x2, 0x1f ;  /* 0x0c401f0005307f89 */ /* 0x000e6200000e0000 */
[----:B------:R-:W-:Y:S08]  /*27e0*/  MUFU.EX2 R24, R24 ;  /* 0x0000001800187308 */ /* 0x000ff00000000800 */
[----:B------:R-:W-:Y:S01]  /*27f0*/  MUFU.EX2 R25, R25 ;  /* 0x0000001900197308 */ /* 0x000fe20000000800 */
[----:B0-----:R-:W-:-:S04]  /*2800*/  F2FP.SATFINITE.E4M3.F32.PACK_AB_MERGE_C R140, R21, R20, RZ ;  /* 0x00000014158c723e */ /* 0x001fc800048070ff */
[----:B------:R-:W-:-:S03]  /*2810*/  F2FP.SATFINITE.E4M3.F32.PACK_AB_MERGE_C R140, R15, R14, R140 ;  /* 0x0000000e0f8c723e */ /* 0x000fc6000480708c */
[----:B------:R-:W-:Y:S01]  /*2820*/  MUFU.EX2 R28, R28 ;  /* 0x0000001c001c7308 */ /* 0x000fe20000000800 */
[----:B-1----:R-:W-:Y:S01]  /*2830*/  FMNMX.FTZ R57, R5, R48, !PT ;  /* 0x0000003005397209 */ /* 0x002fe20007810000 */
        /* <DEDUP_REMOVED lines=47> */
[----:B0-----:R-:W-:-:S07]  /*2b30*/  FADD.FTZ R51, R12, R27 ;  /* 0x0000001b0c337221 */ /* 0x001fce0000010000 */
[----:B------:R-:W0:Y:S01]  /*2b40*/  MUFU.EX2 R26, R26 ;  /* 0x0000001a001a7308 */ /* 0x000e220000000800 */
[----:B-1----:R-:W-:-:S07]  /*2b50*/  FADD.FTZ R58, R30, R51 ;  /* 0x000000331e3a7221 */ /* 0x002fce0000010000 */
[----:B------:R1:W-:Y:S01]  /*2b60*/  MUFU.EX2 R73, R47 ;  /* 0x0000002f00497308 */ /* 0x0003e20000000800 */
[----:B--2---:R-:W-:-:S01]  /*2b70*/  FADD.FTZ R59, R65, R58 ;  /* 0x0000003a413b7221 */ /* 0x004fc20000010000 */
[----:B------:R-:W-:-:S04]  /*2b80*/  F2FP.SATFINITE.E4M3.F32.PACK_AB_MERGE_C R30, R65, R30, RZ ;  /* 0x0000001e411e723e */ /* 0x000fc800048070ff */
[----:B------:R-:W-:Y:S02]  /*2b90*/  F2FP.SATFINITE.E4M3.F32.PACK_AB_MERGE_C R137, R27, R12, R30 ;  /* 0x0000000c1b89723e */ /* 0x000fe4000480701e */
[----:B------:R-:W2:Y:S01]  /*2ba0*/  MUFU.EX2 R31, R31 ;  /* 0x0000001f001f7308 */ /* 0x000ea20000000800 */
[----:B-1----:R-:W-:-:S04]  /*2bb0*/  FADD.FTZ R47, R4, R7 ;  /* 0x00000007042f7221 */ /* 0x002fc80000010000 */
[----:B------:R-:W-:Y:S01]  /*2bc0*/  FADD.FTZ R50, R6, R47 ;  /* 0x0000002f06327221 */ /* 0x000fe20000010000 */
[----:B------:R-:W-:-:S01]  /*2bd0*/  FFMA.FTZ R47, R66, UR48, -R64 ;  /* 0x00000030422f7c23 */ /* 0x000fc20008010840 */
[----:B0-----:R-:W-:Y:S01]  /*2be0*/  FADD.FTZ R66, R26, R59 ;  /* 0x0000003b1a427221 */ /* 0x001fe20000010000 */
[----:B------:R-:W0:Y:S01]  /*2bf0*/  MUFU.EX2 R38, R38 ;  /* 0x0000002600267308 */ /* 0x000e220000000800 */
[----:B------:R-:W-:-:S01]  /*2c00*/  FADD.FTZ R51, R9, R50 ;  /* 0x0000003209337221 */ /* 0x000fc20000010000 */
[----:B------:R-:W-:-:S03]  /*2c10*/  FFMA.FTZ R50, R67, UR48, -R64 ;  /* 0x0000003043327c23 */ /* 0x000fc60008010840 */
[----:B------:R-:W-:-:S03]  /*2c20*/  FADD.FTZ R58, R8, R51 ;  /* 0x00000033083a7221 */ /* 0x000fc60000010000 */
[----:B------:R-:W1:Y:S01]  /*2c30*/  MUFU.EX2 R69, R69 ;  /* 0x0000004500457308 */ /* 0x000e620000000800 */
[----:B------:R-:W-:-:S01]  /*2c40*/  FADD.FTZ R51, R11, R58 ;  /* 0x0000003a0b337221 */ /* 0x000fc20000010000 */
[----:B--2---:R-:W-:-:S03]  /*2c50*/  FADD.FTZ R3, R31, R66 ;  /* 0x000000421f037221 */ /* 0x004fc60000010000 */
[----:B------:R-:W-:-:S03]  /*2c60*/  FADD.FTZ R58, R10, R51 ;  /* 0x000000330a3a7221 */ /* 0x000fc60000010000 */
[----:B------:R-:W2:Y:S01]  /*2c70*/  MUFU.EX2 R34, R34 ;  /* 0x0000002200227308 */ /* 0x000ea20000000800 */
[----:B0-----:R-:W-:-:S01]  /*2c80*/  FADD.FTZ R66, R38, R3 ;  /* 0x0000000326427221 */ /* 0x001fc20000010000 */
[----:B------:R-:W-:Y:S01]  /*2c90*/  FADD.FTZ R51, R13, R58 ;  /* 0x0000003a0d337221 */ /* 0x000fe20000010000 */
[----:B------:R-:W-:-:S01]  /*2ca0*/  FFMA.FTZ R3, R74, UR48, -R64 ;  /* 0x000000304a037c23 */ /* 0x000fc20008010840 */
[----:B------:R-:W-:Y:S02]  /*2cb0*/  FFMA.FTZ R64, R87, UR48, -R64 ;  /* 0x0000003057407c23 */ /* 0x000fe40008010840 */
[----:B------:R-:W-:-:S02]  /*2cc0*/  FADD.FTZ R58, R14, R51 ;  /* 0x000000330e3a7221 */ /* 0x000fc40000010000 */
        /* <DEDUP_REMOVED lines=18> */
[C---:B------:R-:W-:Y:S02]  /*2df0*/  F2FP.SATFINITE.E4M3.F32.PACK_AB_MERGE_C R68, R73.reuse, R68, RZ ;  /* 0x000000444944723e */ /* 0x040fe400048070ff */
[----:B------:R-:W-:Y:S01]  /*2e00*/  FADD.FTZ R66, R73, R66 ;  /* 0x0000004249427221 */ /* 0x000fe20000010000 */
[----:B------:R-:W-:-:S01]  /*2e10*/  FADD.FTZ R10, R32, R29 ;  /* 0x0000001d200a7221 */ /* 0x000fc20000010000 */
[----:B------:R-:W-:Y:S01]  /*2e20*/  F2FP.SATFINITE.E4M3.F32.PACK_AB_MERGE_C R142, R25, R24, R28 ;  /* 0x00000018198e723e */ /* 0x000fe2000480701c */
[----:B------:R-:W1:Y:S01]  /*2e30*/  MUFU.EX2 R54, R54 ;  /* 0x0000003600367308 */ /* 0x000e620000000800 */
[----:B--2---:R-:W-:-:S01]  /*2e40*/  FADD.FTZ R51, R39, R66 ;  /* 0x0000004227337221 */ /* 0x004fc20000010000 */
[----:B------:R-:W-:Y:S01]  /*2e50*/  FADD.FTZ R13, R33, R10 ;  /* 0x0000000a210d7221 */ /* 0x000fe20000010000 */
[----:B------:R-:W-:-:S03]  /*2e60*/  F2FP.SATFINITE.E4M3.F32.PACK_AB_MERGE_C R141, R35, R34, R68 ;  /* 0x00000022238d723e */ /* 0x000fc60004807044 */
[----:B------:R-:W-:Y:S01]  /*2e70*/  FADD.FTZ R10, R36, R13 ;  /* 0x0000000d240a7221 */ /* 0x000fe20000010000 */
[----:B------:R-:W-:Y:S01]  /*2e80*/  F2FP.SATFINITE.E4M3.F32.PACK_AB_MERGE_C R36, R41, R36, RZ ;  /* 0x000000242924723e */ /* 0x000fe200048070ff */
[----:B------:R-:W2:Y:S01]  /*2e90*/  MUFU.EX2 R55, R55 ;  /* 0x0000003700377308 */ /* 0x000ea20000000800 */
[----:B0-----:R-:W-:-:S01]  /*2ea0*/  FADD.FTZ R51, R42, R51 ;  /* 0x000000332a337221 */ /* 0x001fc20000010000 */
[----:B------:R-:W-:Y:S01]  /*2eb0*/  FADD.FTZ R10, R41, R10 ;  /* 0x0000000a290a7221 */ /* 0x000fe20000010000 */
[----:B------:R-:W-:-:S03]  /*2ec0*/  F2FP.SATFINITE.E4M3.F32.PACK_AB_MERGE_C R144, R33, R32, R36 ;  /* 0x000000202190723e */ /* 0x000fc60004807024 */
[----:B------:R-:W-:Y:S02]  /*2ed0*/  FADD.FTZ R7, R37, R10 ;  /* 0x0000000a25077221 */ /* 0x000fe40000010000 */
        /* <DEDUP_REMOVED lines=27> */
[C---:B0-----:R-:W-:Y:S01]  /*3090*/  F2FP.SATFINITE.E4M3.F32.PACK_AB_MERGE_C R44, R45.reuse, R44, RZ ;  /* 0x0000002c2d2c723e */ /* 0x041fe200048070ff */
[----:B------:R-:W-:-:S03]  /*30a0*/  FADD.FTZ R45, R45, R4 ;  /* 0x000000042d2d7221 */ /* 0x000fc60000010000 */
[----:B------:R-:W-:-:S03]  /*30b0*/  F2FP.SATFINITE.E4M3.F32.PACK_AB_MERGE_C R146, R40, R37, R44 ;  /* 0x000000252892723e */ /* 0x000fc6000480702c */
[----:B------:R-:W0:Y:S01]  /*30c0*/  MUFU.EX2 R53, R53 ;  /* 0x0000003500357308 */ /* 0x000e220000000800 */
[----:B-1----:R-:W-:-:S01]  /*30d0*/  FADD.FTZ R8, R71, R8 ;  /* 0x0000000847087221 */ /* 0x002fc20000010000 */
[----:B------:R-:W-:-:S04]  /*30e0*/  F2FP.SATFINITE.E4M3.F32.PACK_AB_MERGE_C R70, R71, R70, RZ ;  /* 0x000000464746723e */ /* 0x000fc800048070ff */
[----:B------:R-:W-:Y:S02]  /*30f0*/  F2FP.SATFINITE.E4M3.F32.PACK_AB_MERGE_C R147, R50, R47, R70 ;  /* 0x0000002f3293723e */ /* 0x000fe40004807046 */
[----:B------:R-:W1:Y:S08]  /*3100*/  MUFU.EX2 R48, R48 ;  /* 0x0000003000307308 */ /* 0x000e700000000800 */
[----:B------:R-:W2:Y:S01]  /*3110*/  MUFU.EX2 R3, R3 ;  /* 0x0000000300037308 */ /* 0x000ea20000000800 */
[----:B0-----:R-:W-:-:S07]  /*3120*/  F2FP.SATFINITE.E4M3.F32.PACK_AB_MERGE_C R9, R53, R52, RZ ;  /* 0x000000343509723e */ /* 0x001fce00048070ff */
[----:B------:R-:W0:Y:S01]  /*3130*/  MUFU.EX2 R49, R49 ;  /* 0x0000003100317308 */ /* 0x000e220000000800 */
[----:B-1----:R-:W-:-:S07]  /*3140*/  FADD.FTZ R4, R48, R45 ;  /* 0x0000002d30047221 */ /* 0x002fce0000010000 */
[----:B------:R-:W1:Y:S01]  /*3150*/  MUFU.EX2 R6, R75 ;  /* 0x0000004b00067308 */ /* 0x000e620000000800 */
[----:B--2---:R-:W-:-:S07]  /*3160*/  FADD.FTZ R7, R3, R8 ;  /* 0x0000000803077221 */ /* 0x004fce0000010000 */
[----:B------:R-:W2:Y:S01]  /*3170*/  MUFU.EX2 R78, R78 ;  /* 0x0000004e004e7308 */ /* 0x000ea20000000800 */
[C---:B0-----:R-:W-:Y:S01]  /*3180*/  F2FP.SATFINITE.E4M3.F32.PACK_AB_MERGE_C R148, R49.reuse, R48, R9 ;  /* 0x000000303194723e */ /* 0x041fe20004807009 */
[----:B------:R-:W-:-:S04]  /*3190*/  FADD.FTZ R49, R49, R4 ;  /* 0x0000000431317221 */ /* 0x000fc80000010000 */
[----:B------:R-:W-:Y:S02]  /*31a0*/  FADD.FTZ R52, R52, R49 ;  /* 0x0000003134347221 */ /* 0x000fe40000010000 */
[----:B------:R-:W0:Y:S01]  /*31b0*/  MUFU.EX2 R79, R79 ;  /* 0x0000004f004f7308 */ /* 0x000e220000000800 */
[----:B-1----:R-:W-:-:S01]  /*31c0*/  FADD.FTZ R9, R6, R7 ;  /* 0x0000000706097221 */ /* 0x002fc20000010000 */
[----:B------:R-:W-:-:S06]  /*31d0*/  FADD.FTZ R53, R53, R52 ;  /* 0x0000003435357221 */ /* 0x000fcc0000010000 */
[----:B------:R-:W-:Y:S01]  /*31e0*/  MUFU.EX2 R60, R60 ;  /* 0x0000003c003c7308 */ /* 0x000fe20000000800 */
[----:B--2---:R-:W-:-:S07]  /*31f0*/  FADD.FTZ R4, R78, R9 ;  /* 0x000000094e047221 */ /* 0x004fce0000010000 */
[----:B------:R-:W1:Y:S01]  /*3200*/  MUFU.EX2 R61, R61 ;  /* 0x0000003d003d7308 */ /* 0x000e620000000800 */
[C---:B0-----:R-:W-:Y:S01]  /*3210*/  F2FP.SATFINITE.E4M3.F32.PACK_AB_MERGE_C R78, R79.reuse, R78, RZ ;  /* 0x0000004e4f4e723e */ /* 0x041fe200048070ff */
[----:B------:R-:W-:-:S03]  /*3220*/  FADD.FTZ R79, R79, R4 ;  /* 0x000000044f4f7221 */ /* 0x000fc60000010000 */
[----:B------:R-:W-:-:S03]  /*3230*/  F2FP.SATFINITE.E4M3.F32.PACK_AB_MERGE_C R149, R6, R3, R78 ;  /* 0x000000030695723e */ /* 0x000fc6000480704e */
[----:B------:R-:W0:Y:S08]  /*3240*/  MUFU.EX2 R56, R56 ;  /* 0x0000003800387308 */ /* 0x000e300000000800 */
[----:B------:R-:W2:Y:S01]  /*3250*/  MUFU.EX2 R82, R82 ;  /* 0x0000005200527308 */ /* 0x000ea20000000800 */
[----:B-1----:R-:W-:-:S07]  /*3260*/  F2FP.SATFINITE.E4M3.F32.PACK_AB_MERGE_C R9, R61, R60, RZ ;  /* 0x0000003c3d09723e */ /* 0x002fce00048070ff */
[----:B------:R-:W1:Y:S01]  /*3270*/  MUFU.EX2 R57, R57 ;  /* 0x0000003900397308 */ /* 0x000e620000000800 */
[----:B0-----:R-:W-:-:S07]  /*3280*/  FADD.FTZ R4, R56, R53 ;  /* 0x0000003538047221 */ /* 0x001fce0000010000 */
[----:B------:R-:W0:Y:S01]  /*3290*/  MUFU.EX2 R83, R83 ;  /* 0x0000005300537308 */ /* 0x000e220000000800 */
[----:B--2---:R-:W-:-:S07]  /*32a0*/  FADD.FTZ R8, R82, R79 ;  /* 0x0000004f52087221 */ /* 0x004fce0000010000 */
[----:B------:R-:W-:Y:S01]  /*32b0*/  MUFU.EX2 R86, R86 ;  /* 0x0000005600567308 */ /* 0x000fe20000000800 */
[C---:B-1----:R-:W-:Y:S01]  /*32c0*/  F2FP.SATFINITE.E4M3.F32.PACK_AB_MERGE_C R150, R57.reuse, R56, R9 ;  /* 0x000000383996723e */ /* 0x042fe20004807009 */
[----:B------:R-:W-:-:S04]  /*32d0*/  FADD.FTZ R57, R57, R4 ;  /* 0x0000000439397221 */ /* 0x000fc80000010000 */
[----:B------:R-:W-:Y:S02]  /*32e0*/  FADD.FTZ R4, R60, R57 ;  /* 0x000000393c047221 */ /* 0x000fe40000010000 */
[----:B------:R-:W1:Y:S01]  /*32f0*/  MUFU.EX2 R7, R64 ;  /* 0x0000004000077308 */ /* 0x000e620000000800 */
[----:B0-----:R-:W-:-:S01]  /*3300*/  FADD.FTZ R9, R83, R8 ;  /* 0x0000000853097221 */ /* 0x001fc20000010000 */
[----:B------:R-:W-:Y:S01]  /*3310*/  FADD.FTZ R4, R61, R4 ;  /* 0x000000043d047221 */ /* 0x000fe20000010000 */
[----:B-1----:R-:W-:Y:S02]  /*3320*/  F2FP.SATFINITE.E4M3.F32.PACK_AB_MERGE_C R8, R7, R86, RZ ;  /* 0x000000560708723e */ /* 0x002fe400048070ff */
[----:B------:R-:W-:Y:S02]  /*3330*/  FADD.FTZ R86, R86, R9 ;  /* 0x0000000956567221 */ /* 0x000fe40000010000 */
[----:B------:R-:W-:Y:S02]  /*3340*/  F2FP.SATFINITE.E4M3.F32.PACK_AB_MERGE_C R151, R83, R82, R8 ;  /* 0x000000525397723e */ /* 0x000fe40004807008 */
[----:B------:R-:W-:Y:S01]  /*3350*/  FADD.FTZ R3, R7, R86 ;  /* 0x0000005607037221 */ /* 0x000fe20000010000 */
        /* <DEDUP_REMOVED lines=30> */
.L_x_10523:
[----:B------:R-:W-:-:S04]  /*3540*/  UISETP.NE.AND UP0, UPT, UR19, 0x1, UPT ;  /* 0x000000011300788c */ /* 0x000fc8000bf05270 */
[----:B------:R-:W-:-:S04]  /*3550*/  USEL UR39, URZ, 0x1, UP0 ;  /* 0x000000013f277887 */ /* 0x000fc80008000000 */
[----:B------:R-:W-:Y:S01]  /*3560*/  ULOP3.LUT UR39, UR18, UR39, URZ, 0x3c, !UPT ;  /* 0x0000002712277292 */ /* 0x000fe2000f8e3c3f */
[----:B------:R-:W-:Y:S11]  /*3570*/  @!P0 BRA `(.L_x_10513) ;  /* 0x0000000000048947 */ /* 0x000ff60003800000 */
[----:B------:R-:W-:Y:S01]  /*3580*/  BPT.TRAP 0x1 ;  /* 0x000000040000795c */ /* 0x000fe20000300000 */
.L_x_10513:
        /* <DEDUP_REMOVED lines=12> */
.L_x_10514:
[----:B-1----:R-:W-:Y:S05]  /*3650*/  @P1 BRA `(.L_x_10515) ;  /* 0x0000000000081947 */ /* 0x002fea0003800000 */
[----:B------:R-:W1:Y:S02]  /*3660*/  SYNCS.PHASECHK.TRANS64.TRYWAIT P1, [UR20+0x19c30], R0 ;  /* 0x019c3000ff0075a7 */ /* 0x000e640008020154 */
[----:B-1----:R-:W-:Y:S05]  /*3670*/  @!P1 BRA `(.L_x_10516) ;  /* 0x0000007400f09947 */ /* 0x002fea0003800000 */
.L_x_10515:
[----:B------:R-:W-:Y:S01]  /*3680*/  UIMAD UR6, UR38, 0x300, UR16 ;  /* 0x00000300260678a4 */ /* 0x000fe2000f8e0210 */
[----:B------:R-:W-:Y:S01]  /*3690*/  WARPGROUP.ARRIVE ;  /* 0x00000000000079c5 */ /* 0x000fe20000000000 */
[----:B------:R-:W-:Y:S01]  /*36a0*/  UMOV UR7, 0xc0000010 ;  /* 0xc000001000077882 */ /* 0x000fe20000000000 */
[----:B------:R-:W-:Y:S01]  /*36b0*/  UMOV UR11, 0xc0000010 ;  /* 0xc0000010000b7882 */ /* 0x000fe20000000000 */
[----:B------:R-:W-:Y:S02]  /*36c0*/  UIADD3 UR10, UR6, 0x100, URZ ;  /* 0x00000100060a7890 */ /* 0x000fe4000fffe03f */
[----:B------:R-:W-:Y:S01]  /*36d0*/  UIADD3 UR14, UR6, 0x200, URZ ;  /* 0x00000200060e7890 */ /* 0x000fe2000fffe03f */
[----:B------:R-:W-:Y:S02]  /*36e0*/  UMOV UR15, 0xc0000010 ;  /* 0xc0000010000f7882 */ /* 0x000fe40000000000 */
[----:B------:R-:W-:Y:S03]  /*36f0*/  QGMMA.64x128x32.F32.E4M3.E4M3 R24, gdesc[UR4], RZ, !UPT, gsb0 ;  /* 0x01e00000041879f3 */ /* 0x000fe6000c0008ff */
[----:B------:R-:W-:-:S02]  /*3700*/  WARPGROUP.DEPBAR.LE gsb0, 0x0 ;  /* 0x00008000000079c5 */ /* 0x000fc40000010000 */
        /* <DEDUP_REMOVED lines=8> */
.L_x_10517:
[----:B------:R-:W-:Y:S01]  /*3790*/  ULEA UR11, UR19, UR21, 0x3 ;  /* 0x00000015130b7291 */ /* 0x000fe2000f8e183f */
[----:B01----:R-:W-:-:S05]  /*37a0*/  IMAD.U32 R0, RZ, RZ, UR18 ;  /* 0x00000012ff007e24 */ /* 0x003fca000f8e00ff */
[----:B------:R-:W-:-:S04]  /*37b0*/  SHF.L.U32 R0, R0, 0x1f, RZ ;  /* 0x0000001f00007819 */ /* 0x000fc800000006ff */
[----:B------:R0:W1:Y:S01]  /*37c0*/  SYNCS.PHASECHK.TRANS64.TRYWAIT P1, [UR11+0x19c50], R0 ;  /* 0x019c5000ff0075a7 */ /* 0x000062000802014b */
[----:B------:R-:W-:Y:S05]  /*37d0*/  @!P0 BRA `(.L_x_10518) ;  /* 0x0000000000048947 */ /* 0x000fea0003800000 */
[----:B------:R-:W-:Y:S01]  /*37e0*/  BPT.TRAP 0x1 ;  /* 0x000000040000795c */ /* 0x000fe20000300000 */
.L_x_10518:
[----:B-1----:R-:W-:Y:S05]  /*37f0*/  @P1 BRA `(.L_x_10519) ;  /* 0x0000000000081947 */ /* 0x002fea0003800000 */
[----:B------:R-:W1:Y:S02]  /*3800*/  SYNCS.PHASECHK.TRANS64.TRYWAIT P1, [UR11+0x19c50], R0 ;  /* 0x019c5000ff0075a7 */ /* 0x000e64000802014b */
[----:B-1----:R-:W-:Y:S05]  /*3810*/  @!P1 BRA `(.L_x_10520) ;  /* 0x0000007400a09947 */ /* 0x002fea0003800000 */
.L_x_10519:
[----:B------:R-:W-:Y:S01]  /*3820*/  UIADD3 UR6, UR21, 0x3000, URZ ;  /* 0x0000300015067890 */ /* 0x000fe2000fffe03f */
[----:B------:R-:W-:Y:S01]  /*3830*/  WARPGROUP.ARRIVE ;  /* 0x00000000000079c5 */ /* 0x000fe20000000000 */
[----:B------:R-:W-:Y:S02]  /*3840*/  UMOV UR7, 0x40000040 ;  /* 0x4000004000077882 */ /* 0x000fe40000000000 */
[----:B------:R-:W-:-:S04]  /*3850*/  USHF.R.U32.HI UR6, URZ, 0x4, UR6 ;  /* 0x000000043f067899 */ /* 0x000fc80008011606 */
[----:B------:R-:W-:-:S04]  /*3860*/  ULOP3.LUT UR6, UR6, 0x3fff, URZ, 0xc0, !UPT ;  /* 0x00003fff06067892 */ /* 0x000fc8000f8ec03f */
[----:B------:R-:W-:-:S04]  /*3870*/  ULOP3.LUT UR6, UR6, 0x10000, URZ, 0xfc, !UPT ;  /* 0x0001000006067892 */ /* 0x000fc8000f8efc3f */
[----:B------:R-:W-:-:S07]  /*3880*/  UIMAD UR10, UR19, 0x300, UR6 ;  /* 0x00000300130a78a4 */ /* 0x000fce000f8e0206 */
[----:B------:R-:W-:Y:S02]  /*3890*/  UMOV UR6, UR10 ;  /* 0x0000000a00067c82 */ /* 0x000fe40008000000 */
[----:B------:R-:W-:Y:S01]  /*38a0*/  QGMMA.64x96x32.F32.E4M3.E4M3 R88, R136, gdesc[UR4], R88, gsb0 ;  /* 0x0160000488587df3 */ /* 0x000fe20008000858 */
[----:B------:R-:W-:Y:S01]  /*38b0*/  UIADD3 UR6, UR10, 0x2, URZ ;  /* 0x000000020a067890 */ /* 0x000fe2000fffe03f */
[----:B------:R-:W-:Y:S01]  /*38c0*/  UMOV UR7, 0x40000040 ;  /* 0x4000004000077882 */ /* 0x000fe20000000000 */
[----:B------:R-:W-:Y:S02]  /*38d0*/  WARPGROUP.DEPBAR.LE gsb0, 0x0 ;  /* 0x00008000000079c5 */ /* 0x000fe40000010000 */
[----:B------:R-:W-:-:S06]  /*38e0*/  WARPGROUP.ARRIVE ;  /* 0x00000000000079c5 */ /* 0x000fcc0000000000 */
        /* <DEDUP_REMOVED lines=10> */
[----:B------:R-:W-:Y:S03]  /*3990*/  QGMMA.64x96x32.F32.E4M3.E4M3 R88, R148, gdesc[UR4], R88, gsb0 ;  /* 0x0160000494587df3 */ /* 0x000fe60008000858 */
[----:B------:R-:W-:Y:S02]  /*39a0*/  WARPGROUP.DEPBAR.LE gsb0, 0x0 ;  /* 0x00008000000079c5 */ /* 0x000fe40000010000 */
[----:B------:R-:W-:Y:S05]  /*39b0*/  @!P0 BRA `(.L_x_10521) ;  /* 0x0000000000048947 */ /* 0x000fea0003800000 */
[----:B------:R-:W-:Y:S01]  /*39c0*/  BPT.TRAP 0x1 ;  /* 0x000000040000795c */ /* 0x000fe20000300000 */
.L_x_10521:
[----:B01----:R-:W-:Y:S01]  /*39d0*/  FMNMX.FTZ R0, R24, R7, !PT ;  /* 0x0000000718007209 */ /* 0x003fe20007810000 */
        /* <DEDUP_REMOVED lines=81> */
[----:B------:R-:W-:Y:S01]  /*3ef0*/  FADD.FTZ R6, -R5, R6 ;  /* 0x0000000605067221 */ /* 0x000fe20000010100 */
[----:B------:R-:W-:-:S01]  /*3f00*/  FFMA.FTZ R14, R33, UR48, -R8 ;  /* 0x00000030210e7c23 */ /* 0x000fc20008010808 */
[----:B------:R-:W-:Y:S01]  /*3f10*/  FFMA.FTZ R33, R52, UR48, -R8 ;  /* 0x0000003034217c23 */ /* 0x000fe20008010808 */
[----:B------:R-:W-:-:S01]  /*3f20*/  FFMA.FTZ R68, R5, R68, -8 ;  /* 0xc100000005447423 */ /* 0x000fc20000010044 */
[----:B------:R-:W-:Y:S01]  /*3f30*/  FMUL.FTZ R7, R7, UR48 ;  /* 0x0000003007077c20 */ /* 0x000fe20008410000 */
[----:B------:R-:W-:-:S01]  /*3f40*/  FFMA.FTZ R10, R24, UR48, -R8 ;  /* 0x00000030180a7c23 */ /* 0x000fc20008010808 */
[----:B------:R-:W-:Y:S01]  /*3f50*/  FFMA.FTZ R52, R69, UR48, -R8 ;  /* 0x0000003045347c23 */ /* 0x000fe20008010808 */
[----:B------:R-:W-:Y:S01]  /*3f60*/  FMUL.FTZ R6, R6, UR48 ;  /* 0x0000003006067c20 */ /* 0x000fe20008410000 */
[----:B------:R-:W-:Y:S01]  /*3f70*/  FFMA.FTZ R69, R26, UR48, -R68 ;  /* 0x000000301a457c23 */ /* 0x000fe20008010844 */
[----:B------:R-:W-:-:S01]  /*3f80*/  FFMA.FTZ R9, R25, UR48, -R8 ;  /* 0x0000003019097c23 */ /* 0x000fc20008010808 */
[----:B------:R-:W-:Y:S01]  /*3f90*/  FFMA.FTZ R26, R27, UR48, -R68 ;  /* 0x000000301b1a7c23 */ /* 0x000fe20008010844 */
        /* <DEDUP_REMOVED lines=24> */
[----:B------:R-:W1:Y:S01]  /*4120*/  MUFU.EX2 R69, R69 ;  /* 0x0000004500457308 */ /* 0x000e620000000800 */
[----:B0-----:R-:W-:-:S01]  /*4130*/  FFMA.FTZ R4, R7, R4, R10 ;  /* 0x0000000407047223 */ /* 0x001fc2000001000a */
[--C-:B------:R-:W-:Y:S01]  /*4140*/  FFMA.FTZ R58, R59, UR48, -R68.reuse ;  /* 0x000000303b3a7c23 */ /* 0x100fe20008010844 */
[----:B------:R-:W-:-:S01]  /*4150*/  FFMA.FTZ R59, R62, UR48, -R68 ;  /* 0x000000303e3b7c23 */ /* 0x000fc20008010844 */
[----:B------:R-:W-:Y:S01]  /*4160*/  FFMA.FTZ R62, R63, UR48, -R68 ;  /* 0x000000303f3e7c23 */ /* 0x000fe20008010844 */
        /* <DEDUP_REMOVED lines=51> */
[--C-:B------:R-:W-:Y:S01]  /*44a0*/  FFMA.FTZ R67, R70, UR48, -R68.reuse ;  /* 0x0000003046437c23 */ /* 0x100fe20008010844 */
[----:B------:R-:W-:-:S05]  /*44b0*/  FFMA.FTZ R70, R71, UR48, -R68 ;  /* 0x0000003047467c23 */ /* 0x000fca0008010844 */
        /* <DEDUP_REMOVED lines=20> */
[----:B-1----:R-:W-:-:S01]  /*4600*/  FADD.FTZ R73, R47, R72 ;  /* 0x000000482f497221 */ /* 0x002fc20000010000 */
[----:B------:R-:W-:-:S06]  /*4610*/  FFMA.FTZ R72, R75, UR48, -R68 ;  /* 0x000000304b487c23 */ /* 0x000fcc0008010844 */
        /* <DEDUP_REMOVED lines=82> */
.L_x_10522:
[----:B------:R-:W-:Y:S01]  /*4b40*/  UIADD3 UR6, UR11, 0x19c60, URZ ;  /* 0x00019c600b067890 */ /* 0x000fe2000fffe03f */
[----:B------:R-:W-:Y:S01]  /*4b50*/  ISETP.LT.AND P1, PT, RZ, UR42, PT ;  /* 0x0000002aff007c0c */ /* 0x000fe2000bf21270 */
[----:B------:R-:W-:Y:S01]  /*4b60*/  UIADD3 UR7, UR42, -0x1, URZ ;  /* 0xffffffff2a077890 */ /* 0x000fe2000fffe03f */
[----:B------:R-:W-:Y:S01]  /*4b70*/  F2FP.SATFINITE.E4M3.F32.PACK_AB_MERGE_C R11, R12, R11, RZ ;  /* 0x0000000b0c0b723e */ /* 0x000fe200048070ff */
[----:B------:R-:W-:Y:S01]  /*4b80*/  UPRMT UR6, UR17, 0x654, UR6 ;  /* 0x0000065411067896 */ /* 0x000fe20008000006 */
[----:B------:R-:W-:Y:S01]  /*4b90*/  F2FP.SATFINITE.E4M3.F32.PACK_AB_MERGE_C R27, R30, R27, RZ ;  /* 0x0000001b1e1b723e */ /* 0x000fe200048070ff */
[----:B------:R-:W-:Y:S01]  /*4ba0*/  UMOV UR18, UR39 ;  /* 0x0000002700127c82 */ /* 0x000fe20008000000 */
[----:B------:R-:W-:Y:S01]  /*4bb0*/  F2FP.SATFINITE.E4M3.F32.PACK_AB_MERGE_C R15, R20, R15, RZ ;  /* 0x0000000f140f723e */ /* 0x000fe200048070ff */
[----:B------:R-:W-:Y:S01]  /*4bc0*/  UMOV UR19, UR38 ;  /* 0x0000002600137c82 */ /* 0x000fe20008000000 */
[----:B------:R-:W-:Y:S01]  /*4bd0*/  F2FP.SATFINITE.E4M3.F32.PACK_AB_MERGE_C R35, R38, R35, RZ ;  /* 0x000000232623723e */ /* 0x000fe200048070ff */
[----:B------:R-:W-:Y:S01]  /*4be0*/  UMOV UR42, UR7 ;  /* 0x00000007002a7c82 */ /* 0x000fe20008000000 */
        /* <DEDUP_REMOVED lines=79> */
[----:B------:R-:W-:Y:S06]  /*50e0*/  @P1 BRA `(.L_x_10523) ;  /* 0xffffffe400141947 */ /* 0x000fec000383ffff */
.L_x_10512:
[----:B------:R-:W-:Y:S06]  /*50f0*/  BAR.ARV 0x8, 0x200 ;  /* 0x0208000000007b1d */ /* 0x000fec0000002000 */
[----:B------:R-:W-:Y:S05]  /*5100*/  @!P0 BRA `(.L_x_10524) ;  /* 0x0000000000048947 */ /* 0x000fea0003800000 */
[----:B------:R-:W-:Y:S01]  /*5110*/  BPT.TRAP 0x1 ;  /* 0x000000040000795c */ /* 0x000fe20000300000 */
.L_x_10524:
        /* <DEDUP_REMOVED lines=9> */
.L_x_10525:
[----:B-1----:R-:W-:Y:S05]  /*51b0*/  @P1 BRA `(.L_x_10526) ;  /* 0x0000000000081947 */ /* 0x002fea0003800000 */
[----:B------:R-:W1:Y:S02]  /*51c0*/  SYNCS.PHASECHK.TRANS64.TRYWAIT P1, [UR8+0x19c50], R6 ;  /* 0x019c5006ff0075a7 */ /* 0x000e640008020148 */
[----:B-1----:R-:W-:Y:S05]  /*51d0*/  @!P1 BRA `(.L_x_10527) ;  /* 0x0000005c00489947 */ /* 0x002fea0003800000 */
.L_x_10526:
[----:B------:R-:W-:Y:S01]  /*51e0*/  ULDC.64 UR10, c[0x0][0x9a0] ;  /* 0x00026800000a7ab9 */ /* 0x000fe20000000a00 */
[----:B------:R-:W-:Y:S01]  /*51f0*/  UIADD3 UR6, UR4, 0x3000, URZ ;  /* 0x0000300004067890 */ /* 0x000fe2000fffe03f */
[----:B------:R-:W-:Y:S01]  /*5200*/  WARPGROUP.ARRIVE ;  /* 0x00000000000079c5 */ /* 0x000fe20000000000 */
[----:B------:R-:W-:Y:S01]  /*5210*/  UISETP.NE.U32.AND UP0, UPT, UR10, URZ, UPT ;  /* 0x0000003f0a00728c */ /* 0x000fe2000bf05070 */
[----:B------:R-:W-:Y:S01]  /*5220*/  IMAD.MOV.U32 R9, RZ, RZ, 0x3f800000 ;  /* 0x3f800000ff097424 */ /* 0x000fe200078e00ff */
[----:B------:R-:W-:Y:S02]  /*5230*/  USHF.R.U32.HI UR6, URZ, 0x4, UR6 ;  /* 0x000000043f067899 */ /* 0x000fe40008011606 */
[----:B------:R-:W-:Y:S02]  /*5240*/  UISETP.NE.AND.EX UP0, UPT, UR11, URZ, UPT, UP0 ;  /* 0x0000003f0b00728c */ /* 0x000fe4000bf05300 */
[----:B------:R-:W-:-:S04]  /*5250*/  ULOP3.LUT UR6, UR6, 0x3fff, URZ, 0xc0, !UPT ;  /* 0x00003fff06067892 */ /* 0x000fc8000f8ec03f */
[----:B------:R-:W-:Y:S01]  /*5260*/  ULOP3.LUT UR9, UR6, 0x10000, URZ, 0xfc, !UPT ;  /* 0x0001000006097892 */ /* 0x000fe2000f8efc3f */
[----:B------:R-:W-:-:S03]  /*5270*/  PLOP3.LUT P1, PT, PT, PT, UP0, 0x80, 0x0 ;  /* 0x000000000000781c */ /* 0x000fc60003f2f008 */
[----:B------:R-:W-:Y:S02]  /*5280*/  UIMAD UR9, UR38, 0x300, UR9 ;  /* 0x00000300260978a4 */ /* 0x000fe4000f8e0209 */
[----:B------:R-:W-:Y:S01]  /*5290*/  @UP0 USHF.R.S32.HI UR14, URZ, 0x1f, UR45 ;  /* 0x0000001f3f0e0899 */ /* 0x000fe2000801142d */
[----:B------:R-:W-:Y:S01]  /*52a0*/  @UP0 ULDC.64 UR6, c[0x0][0x9c8] ;  /* 0x0002720000060ab9 */ /* 0x000fe20000000a00 */
[----:B------:R-:W-:Y:S02]  /*52b0*/  @UP0 UIADD3 UR15, -UR45, URZ, URZ ;  /* 0x0000003f2d0f0290 */ /* 0x000fe4000fffe13f */
[----:B------:R-:W-:Y:S02]  /*52c0*/  @UP0 UIMAD.WIDE.U32 UR12, UR45, UR6, URZ ;  /* 0x000000062d0c02a5 */ /* 0x000fe4000f8e003f */
[----:B------:R-:W-:Y:S01]  /*52d0*/  @UP0 UIMAD UR6, UR14, UR6, URZ ;  /* 0x000000060e0602a4 */ /* 0x000fe2000f8e023f */
[----:B------:R-:W-:-:S03]  /*52e0*/  @UP0 ULDC UR16, c[0x0][0xc44] ;  /* 0x0003110000100ab9 */ /* 0x000fc60000000800 */
[----:B------:R-:W-:Y:S02]  /*52f0*/  @UP0 UIMAD UR6, UR45, UR7, UR6 ;  /* 0x000000072d0602a4 */ /* 0x000fe4000f8e0206 */
[----:B------:R-:W-:Y:S02]  /*5300*/  @UP0 UIMAD UR15, UR16, UR15, UR46 ;  /* 0x0000000f100f02a4 */ /* 0x000fe4000f8e022e */
[----:B------:R-:W-:Y:S01]  /*5310*/  @UP0 UIADD3 UR13, UR13, UR6, URZ ;  /* 0x000000060d0d0290 */ /* 0x000fe2000fffe03f */
[----:B------:R-:W-:Y:S02]  /*5320*/  UMOV UR7, 0x40000040 ;  /* 0x4000004000077882 */ /* 0x000fe40000000000 */
[----:B------:R-:W-:Y:S01]  /*5330*/  UMOV UR6, UR9 ;  /* 0x0000000900067c82 */ /* 0x000fe20008000000 */
[----:B------:R-:W-:Y:S01]  /*5340*/  @UP0 USHF.R.S32.HI UR14, URZ, 0x1f, UR15 ;  /* 0x0000001f3f0e0899 */ /* 0x000fe2000801140f */
[----:B------:R-:W-:Y:S01]  /*5350*/  QGMMA.64x96x32.F32.E4M3.E4M3 R88, R136, gdesc[UR4], R88, gsb0 ;  /* 0x0160000488587df3 */ /* 0x000fe20008000858 */
[----:B------:R-:W-:-:S02]  /*5360*/  @UP0 ULDC.64 UR16, c[0x0][0x9d0] ;  /* 0x0002740000100ab9 */ /* 0x000fc40000000a00 */
[----:B------:R-:W-:Y:S02]  /*5370*/  @UP0 UIMAD UR14, UR14, UR16, URZ ;  /* 0x000000100e0e02a4 */ /* 0x000fe4000f8e023f */
[----:B------:R-:W-:Y:S02]  /*5380*/  @UP0 UIMAD.WIDE.U32 UR12, UR15, UR16, UR12 ;  /* 0x000000100f0c02a5 */ /* 0x000fe4000f8e000c */
[----:B------:R-:W-:Y:S02]  /*5390*/  @UP0 UIMAD UR14, UR15, UR17, UR14 ;  /* 0x000000110f0e02a4 */ /* 0x000fe4000f8e020e */
[----:B------:R-:W-:Y:S02]  /*53a0*/  @UP0 ULEA UR10, UP1, UR12, UR10, 0x2 ;  /* 0x0000000a0c0a0291 */ /* 0x000fe4000f82103f */
        /* <DEDUP_REMOVED lines=9> */
[----:B------:R-:W-:Y:S01]  /*5440*/  QGMMA.64x96x32.F32.E4M3.E4M3 R88, R140, gdesc[UR4], R88, gsb0 ;  /* 0x016000048c587df3 */ /* 0x000fe20008000858 */
[----:B------:R-:W-:Y:S01]  /*5450*/  UIADD3 UR6, UR9, 0x4, URZ ;  /* 0x0000000409067890 */ /* 0x000fe2000fffe03f */
[----:B------:R-:W-:Y:S01]  /*5460*/  UMOV UR7, 0x40000040 ;  /* 0x4000004000077882 */ /* 0x000fe20000000000 */
[----:B------:R-:W1:Y:S04]  /*5470*/  SHFL.BFLY PT, R11, R4, 0x2, 0x1f ;  /* 0x0c401f00040b7f89 */ /* 0x000e6800000e0000 */
[----:B------:R-:W3:Y:S01]  /*5480*/  SHFL.BFLY PT, R8, R3, 0x2, 0x1f ;  /* 0x0c401f0003087f89 */ /* 0x000ee200000e0000 */
[----:B------:R-:W-:Y:S02]  /*5490*/  WARPGROUP.DEPBAR.LE gsb0, 0x0 ;  /* 0x00008000000079c5 */ /* 0x000fe40000010000 */
[----:B------:R-:W-:-:S06]  /*54a0*/  WARPGROUP.ARRIVE ;  /* 0x00000000000079c5 */ /* 0x000fcc0000000000 */
[----:B------:R-:W-:Y:S01]  /*54b0*/  QGMMA.64x96x32.F32.E4M3.E4M3 R88, R144, gdesc[UR4], R88, gsb0 ;  /* 0x0160000490587df3 */ /* 0x000fe20008000858 */
[----:B------:R-:W-:Y:S01]  /*54c0*/  UIADD3 UR6, UR9, 0x6, URZ ;  /* 0x0000000609067890 */ /* 0x000fe2000fffe03f */
[----:B------:R-:W-:Y:S01]  /*54d0*/  UMOV UR7, 0x40000040 ;  /* 0x4000004000077882 */ /* 0x000fe20000000000 */
[----:B-1----:R-:W-:-:S01]  /*54e0*/  FADD.FTZ R11, R11, R4 ;  /* 0x000000040b0b7221 */ /* 0x002fc20000010000 */
[----:B---3--:R-:W-:-:S04]  /*54f0*/  FADD.FTZ R8, R8, R3 ;  /* 0x0000000308087221 */ /* 0x008fc80000010000 */
[----:B0-----:R-:W0:Y:S04]  /*5500*/  SHFL.BFLY PT, R6, R11, 0x1, 0x1f ;  /* 0x0c201f000b067f89 */ /* 0x001e2800000e0000 */
[----:B------:R-:W1:Y:S01]  /*5510*/  SHFL.BFLY PT, R7, R8, 0x1, 0x1f ;  /* 0x0c201f0008077f89 */ /* 0x000e6200000e0000 */
[----:B------:R-:W-:Y:S02]  /*5520*/  IMAD.MOV.U32 R4, RZ, RZ, RZ ;  /* 0x000000ffff047224 */ /* 0x000fe400078e00ff */
[----:B0-----:R-:W-:Y:S01]  /*5530*/  FADD.FTZ R12, R11, R6 ;  /* 0x000000060b0c7221 */ /* 0x001fe20000010000 */
[----:B-1----:R-:W-:-:S04]  /*5540*/  FADD.FTZ R13, R8, R7 ;  /* 0x00000007080d7221 */ /* 0x002fc80000010000 */
[C---:B------:R-:W-:Y:S01]  /*5550*/  FSETP.NE.FTZ.AND P1, PT, R12.reuse, RZ, PT ;  /* 0x000000ff0c00720b */ /* 0x040fe20003f35000 */
[----:B------:R-:W-:Y:S01]  /*5560*/  FMUL.FTZ R6, R12, 0.00390625 ;  /* 0x3b8000000c067820 */ /* 0x000fe20000410000 */
[----:B------:R-:W-:-:S04]  /*5570*/  FMUL.FTZ R11, R13, 0.00390625 ;  /* 0x3b8000000d0b7820 */ /* 0x000fc80000410000 */
[----:B------:R-:W-:Y:S02]  /*5580*/  FSETP.NE.FTZ.AND P2, PT, R6, RZ, PT ;  /* 0x000000ff0600720b */ /* 0x000fe40003f55000 */
[----:B------:R-:W-:Y:S01]  /*5590*/  FSETP.NE.FTZ.AND P3, PT, R11, RZ, PT ;  /* 0x000000ff0b00720b */ /* 0x000fe20003f75000 */
[----:B------:R-:W-:Y:S02]  /*55a0*/  WARPGROUP.DEPBAR.LE gsb0, 0x0 ;  /* 0x00008000000079c5 */ /* 0x000fe40000010000 */
[----:B------:R-:W-:-:S06]  /*55b0*/  WARPGROUP.ARRIVE ;  /* 0x00000000000079c5 */ /* 0x000fcc0000000000 */
[----:B------:R-:W-:Y:S01]  /*55c0*/  QGMMA.64x96x32.F32.E4M3.E4M3 R88, R148, gdesc[UR4], R88, gsb0 ;  /* 0x0160000494587df3 */ /* 0x000fe20008000858 */
[----:B------:R-:W-:Y:S01]  /*55d0*/  @P1 MUFU.RCP R4, R12 ;  /* 0x0000000c00041308 */ /* 0x000fe20000001000 */
[----:B------:R-:W-:Y:S01]  /*55e0*/  FSETP.NE.FTZ.AND P1, PT, R13, RZ, PT ;  /* 0x000000ff0d00720b */ /* 0x000fe20003f35000 */
[----:B------:R-:W-:-:S06]  /*55f0*/  IMAD.MOV.U32 R10, RZ, RZ, RZ ;  /* 0x000000ffff0a7224 */ /* 0x000fcc00078e00ff */
        /* <DEDUP_REMOVED lines=18> */
.L_x_10528:
        /* <DEDUP_REMOVED lines=34> */
[----:B------:R-:W-:Y:S01]  /*5940*/  FMUL.FTZ R57, R135, R58 ;  /* 0x0000003a87397220 */ /* 0x000fe20000410000 */
        /* <DEDUP_REMOVED lines=8> */
[-C--:B------:R-:W-:Y:S01]  /*59d0*/  FMUL.FTZ R21, R101, R56.reuse ;  /* 0x0000003865157220 */ /* 0x080fe20000410000 */
        /* <DEDUP_REMOVED lines=8> */
[----:B------:R-:W-:Y:S01]  /*5a60*/  F2FP.BF16.F32.PACK_AB R6, R6, R7 ;  /* 0x000000070606723e */ /* 0x000fe200000010ff */
[----:B------:R-:W-:Y:S01]  /*5a70*/  UMOV UR6, UR4 ;  /* 0x0000000400067c82 */ /* 0x000fe20008000000 */
[----:B-1----:R-:W-:Y:S01]  /*5a80*/  UMOV UR7, UR9 ;  /* 0x0000000900077c82 */ /* 0x002fe20008000000 */
[----:B------:R-:W-:Y:S01]  /*5a90*/  LOP3.LUT P0, R7, R59, 0x3, RZ, 0xc0, !PT ;  /* 0x000000033b077812 */ /* 0x000fe2000780c0ff */
[----:B------:R-:W-:Y:S01]  /*5aa0*/  FMUL.FTZ R56, R129, R56 ;  /* 0x0000003881387220 */ /* 0x000fe20000410000 */
[----:B------:R-:W-:Y:S01]  /*5ab0*/  F2FP.BF16.F32.PACK_AB R9, R9, R10 ;  /* 0x0000000a0909723e */ /* 0x000fe200000010ff */
[----:B------:R-:W1:Y:S01]  /*5ac0*/  LDC R81, c[0x0][0xc38] ;  /* 0x00030e00ff517b82 */ /* 0x000e620000000800 */
[----:B------:R-:W-:Y:S01]  /*5ad0*/  ISETP.EQ.OR P0, PT, R7, 0x3, !P0 ;  /* 0x000000030700780c */ /* 0x000fe20004702670 */
[----:B------:R-:W-:Y:S01]  /*5ae0*/  ULDC.64 UR10, c[0x0][0xb90] ;  /* 0x0002e400000a7ab9 */ /* 0x000fe20000000a00 */
[----:B------:R-:W-:Y:S01]  /*5af0*/  F2FP.BF16.F32.PACK_AB R42, R41, R42 ;  /* 0x0000002a292a723e */ /* 0x000fe200000010ff */
[----:B0-----:R-:W-:Y:S01]  /*5b00*/  FMUL.FTZ R4, R94, R58 ;  /* 0x0000003a5e047220 */ /* 0x001fe20000410000 */
[----:B------:R-:W-:Y:S01]  /*5b10*/  F2FP.BF16.F32.PACK_AB R48, R47, R48 ;  /* 0x000000302f30723e */ /* 0x000fe200000010ff */
[-C--:B------:R-:W-:Y:S01]  /*5b20*/  FMUL.FTZ R5, R90, R58.reuse ;  /* 0x0000003a5a057220 */ /* 0x080fe20000410000 */
[----:B------:R-:W-:Y:S01]  /*5b30*/  SEL R47, R6, R9, P0 ;  /* 0x00000009062f7207 */ /* 0x000fe20000000000 */
[----:B------:R-:W-:Y:S01]  /*5b40*/  FMUL.FTZ R58, R131, R58 ;  /* 0x0000003a833a7220 */ /* 0x000fe20000410000 */
[----:B------:R-:W-:Y:S01]  /*5b50*/  SEL R41, R9, R6, P0 ;  /* 0x0000000609297207 */ /* 0x000fe20000000000 */
[----:B------:R-:W-:Y:S01]  /*5b60*/  USHF.R.S32.HI UR16, URZ, 0x1f, UR45 ;  /* 0x0000001f3f107899 */ /* 0x000fe2000801142d */
[----:B------:R-:W0:Y:S01]  /*5b70*/  LDC R9, c[0x0][0xbe8] ;  /* 0x0002fa00ff097b82 */ /* 0x000e220000000800 */
[----:B------:R-:W-:Y:S01]  /*5b80*/  F2FP.BF16.F32.PACK_AB R35, R35, R36 ;  /* 0x000000242323723e */ /* 0x000fe200000010ff */
[----:B------:R-:W-:Y:S01]  /*5b90*/  ULDC.64 UR12, c[0x0][0xb98] ;  /* 0x0002e600000c7ab9 */ /* 0x000fe20000000a00 */
[----:B------:R-:W-:Y:S01]  /*5ba0*/  F2FP.BF16.F32.PACK_AB R40, R39, R40 ;  /* 0x000000282728723e */ /* 0x000fe200000010ff */
[----:B------:R-:W-:Y:S01]  /*5bb0*/  UIADD3 UR8, UR8, 0x19c60, URZ ;  /* 0x00019c6008087890 */ /* 0x000fe2000fffe03f */
[----:B------:R-:W-:-:S02]  /*5bc0*/  F2FP.BF16.F32.PACK_AB R4, R4, R5 ;  /* 0x000000050404723e */ /* 0x000fc400000010ff */
[----:B------:R-:W-:Y:S01]  /*5bd0*/  F2FP.BF16.F32.PACK_AB R5, R37, R38 ;  /* 0x000000262505723e */ /* 0x000fe200000010ff */
[----:B------:R-:W-:Y:S01]  /*5be0*/  UPRMT UR8, UR5, 0x654, UR8 ;  /* 0x0000065405087896 */ /* 0x000fe20008000008 */
[----:B------:R-:W-:Y:S02]  /*5bf0*/  F2FP.BF16.F32.PACK_AB R58, R57, R58 ;  /* 0x0000003a393a723e */ /* 0x000fe400000010ff */
[----:B------:R-:W-:Y:S01]  /*5c00*/  F2FP.BF16.F32.PACK_AB R10, R33, R34 ;  /* 0x00000022210a723e */ /* 0x000fe200000010ff */
[----:B------:R-:W-:Y:S01]  /*5c10*/  IMAD.U32 R34, RZ, RZ, UR6 ;  /* 0x00000006ff227e24 */ /* 0x000fe2000f8e00ff */
[----:B------:R-:W-:Y:S01]  /*5c20*/  SEL R57, R35, R40, P0 ;  /* 0x0000002823397207 */ /* 0x000fe20000000000 */
[----:B------:R-:W-:Y:S01]  /*5c30*/  UIADD3 UR6, -UR45, URZ, URZ ;  /* 0x0000003f2d067290 */ /* 0x000fe2000fffe13f */
[----:B------:R-:W-:Y:S01]  /*5c40*/  SEL R38, R40, R35, P0 ;  /* 0x0000002328267207 */ /* 0x000fe20000000000 */
[----:B------:R-:W-:Y:S01]  /*5c50*/  IMAD.U32 R35, RZ, RZ, UR7 ;  /* 0x00000007ff237e24 */ /* 0x000fe2000f8e00ff */
[----:B------:R-:W-:Y:S01]  /*5c60*/  F2FP.BF16.F32.PACK_AB R29, R29, R30 ;  /* 0x0000001e1d1d723e */ /* 0x000fe200000010ff */
[----:B------:R-:W-:Y:S01]  /*5c70*/  ULDC UR7, c[0x0][0xc44] ;  /* 0x0003110000077ab9 */ /* 0x000fe20000000800 */
[----:B------:R-:W-:Y:S01]  /*5c80*/  F2FP.BF16.F32.PACK_AB R32, R31, R32 ;  /* 0x000000201f20723e */ /* 0x000fe200000010ff */
[----:B------:R-:W-:Y:S01]  /*5c90*/  IMAD.WIDE R30, R154, 0x2, R34 ;  /* 0x000000029a1e7825 */ /* 0x000fe200078e0222 */
[----:B------:R-:W-:Y:S01]  /*5ca0*/  F2FP.BF16.F32.PACK_AB R27, R27, R28 ;  /* 0x0000001c1b1b723e */ /* 0x000fe200000010ff */
[----:B------:R-:W-:Y:S01]  /*5cb0*/  UIMAD UR15, UR7, UR6, UR46 ;  /* 0x00000006070f72a4 */ /* 0x000fe2000f8e022e */
[----:B------:R-:W-:Y:S01]  /*5cc0*/  F2FP.BF16.F32.PACK_AB R56, R55, R56 ;  /* 0x000000383738723e */ /* 0x000fe200000010ff */
[----:B------:R-:W-:Y:S01]  /*5cd0*/  SYNCS.ARRIVE.TRANS64.RED.A1T0 RZ, [UR8], RZ ;  /* 0x000000ffffff79a7 */ /* 0x000fe20008100408 */
[----:B------:R-:W-:Y:S01]  /*5ce0*/  SEL R55, R27, R32, P0 ;  /* 0x000000201b377207 */ /* 0x000fe20000000000 */
[----:B------:R-:W-:Y:S01]  /*5cf0*/  USHF.R.S32.HI UR14, URZ, 0x1f, UR15 ;  /* 0x0000001f3f0e7899 */ /* 0x000fe2000801140f */
[----:B------:R-:W-:Y:S01]  /*5d00*/  SEL R37, R32, R27, P0 ;  /* 0x0000001b20257207 */ /* 0x000fe20000000000 */
[----:B------:R-:W-:Y:S01]  /*5d10*/  UIMAD.WIDE.U32 UR6, UR15, UR10, URZ ;  /* 0x0000000a0f0672a5 */ /* 0x000fe2000f8e003f */
[----:B------:R-:W-:Y:S01]  /*5d20*/  IADD3 R27, P2, R30, 0x6000, RZ ;  /* 0x000060001e1b7810 */ /* 0x000fe20007f5e0ff */
[----:B------:R-:W-:Y:S01]  /*5d30*/  UIMAD UR9, UR14, UR10, URZ ;  /* 0x0000000a0e0972a4 */ /* 0x000fe2000f8e023f */
[----:B------:R-:W-:Y:S01]  /*5d40*/  F2FP.BF16.F32.PACK_AB R26, R25, R26 ;  /* 0x0000001a191a723e */ /* 0x000fe200000010ff */
[----:B------:R-:W-:Y:S01]  /*5d50*/  UIMAD UR10, UR16, UR12, URZ ;  /* 0x0000000c100a72a4 */ /* 0x000fe2000f8e023f */
[----:B------:R-:W-:Y:S01]  /*5d60*/  SEL R71, R5, R42, P0 ;  /* 0x0000002a05477207 */ /* 0x000fe20000000000 */
[----:B------:R-:W-:Y:S01]  /*5d70*/  UIMAD UR9, UR15, UR11, UR9 ;  /* 0x0000000b0f0972a4 */ /* 0x000fe2000f8e0209 */
[----:B------:R-:W-:Y:S01]  /*5d80*/  SEL R73, R42, R5, P0 ;  /* 0x000000052a497207 */ /* 0x000fe20000000000 */
[----:B------:R-:W-:Y:S01]  /*5d90*/  IMAD R5, R19, 0x20, R2 ;  /* 0x0000002013057824 */ /* 0x000fe200078e0202 */
[----:B------:R-:W-:Y:S01]  /*5da0*/  IADD3 R25, P3, R30, 0x3020, RZ ;  /* 0x000030201e197810 */ /* 0x000fe20007f7e0ff */
[----:B------:R-:W-:Y:S01]  /*5db0*/  UIADD3 UR7, UR7, UR9, URZ ;  /* 0x0000000907077290 */ /* 0x000fe2000fffe03f */
[----:B------:R-:W-:Y:S01]  /*5dc0*/  F2FP.BF16.F32.PACK_AB R11, R11, R12 ;  /* 0x0000000c0b0b723e */ /* 0x000fe200000010ff */
[----:B------:R-:W-:Y:S01]  /*5dd0*/  IMAD.WIDE R34, R5, 0x2, R34 ;  /* 0x0000000205227825 */ /* 0x000fe200078e0222 */
[----:B------:R-:W-:Y:S01]  /*5de0*/  SEL R67, R29, R10, P0 ;  /* 0x0000000a1d437207 */ /* 0x000fe20000000000 */
[----:B------:R-:W-:Y:S01]  /*5df0*/  UIMAD UR10, UR45, UR13, UR10 ;  /* 0x0000000d2d0a72a4 */ /* 0x000fe2000f8e020a */
[----:B------:R-:W-:Y:S01]  /*5e00*/  SEL R69, R10, R29, P0 ;  /* 0x0000001d0a457207 */ /* 0x000fe20000000000 */
[----:B------:R-:W-:Y:S01]  /*5e10*/  IMAD.X R29, RZ, RZ, R31, P2 ;  /* 0x000000ffff1d7224 */ /* 0x000fe200010e061f */
[----:B------:R-:W-:Y:S01]  /*5e20*/  LOP3.LUT R12, R27, 0x180, RZ, 0xc0, !PT ;  /* 0x000001801b0c7812 */ /* 0x000fe200078ec0ff */
[----:B------:R-:W-:Y:S01]  /*5e30*/  UIMAD.WIDE.U32 UR6, UR45, UR12, UR6 ;  /* 0x0000000c2d0672a5 */ /* 0x000fe2000f8e0006 */
[----:B------:R-:W-:Y:S01]  /*5e40*/  LOP3.LUT R10, R25, 0x180, RZ, 0xc0, !PT ;  /* 0x00000180190a7812 */ /* 0x000fe200078ec0ff */
[----:B------:R-:W-:Y:S01]  /*5e50*/  ULDC UR5, c[0x0][0xa88] ;  /* 0x0002a20000057ab9 */ /* 0x000fe20000000800 */
[C---:B0-----:R-:W-:Y:S01]  /*5e60*/  ISETP.NE.AND P2, PT, R9.reuse, 0x1, PT ;  /* 0x000000010900780c */ /* 0x041fe20003f45270 */
[----:B------:R-:W-:Y:S01]  /*5e70*/  IMAD R66, R9, UR5, RZ ;  /* 0x0000000509427c24 */ /* 0x000fe2000f8e02ff */
[----:B------:R-:W-:Y:S01]  /*5e80*/  SHF.R.U64 R12, R12, 0x3, RZ ;  /* 0x000000030c0c7819 */ /* 0x000fe200000012ff */
[----:B------:R-:W-:Y:S01]  /*5e90*/  ULDC.64 UR8, c[0x0][0xae8] ;  /* 0x0002ba0000087ab9 */ /* 0x000fe20000000a00 */
[----:B------:R-:W-:-:S02]  /*5ea0*/  SHF.R.U64 R10, R10, 0x3, RZ ;  /* 0x000000030a0a7819 */ /* 0x000fc400000012ff */
[----:B------:R-:W-:Y:S02]  /*5eb0*/  IADD3 R79, P6, R34, 0x7800, RZ ;  /* 0x00007800224f7810 */ /* 0x000fe40007fde0ff */
[----:B------:R-:W-:Y:S02]  /*5ec0*/  LOP3.LUT R28, R12, R27, RZ, 0x3c, !PT ;  /* 0x0000001b0c1c7212 */ /* 0x000fe400078e3cff */
[----:B------:R-:W-:Y:S02]  /*5ed0*/  LOP3.LUT R12, R10, R25, RZ, 0x3c, !PT ;  /* 0x000000190a0c7212 */ /* 0x000fe400078e3cff */
[----:B------:R-:W-:Y:S01]  /*5ee0*/  LOP3.LUT R10, R79, 0x180, RZ, 0xc0, !PT ;  /* 0x000001804f0a7812 */ /* 0x000fe200078ec0ff */
[----:B------:R-:W0:Y:S01]  /*5ef0*/  @P2 LDC R42, c[0x0][0xbec] ;  /* 0x0002fb00ff2a2b82 */ /* 0x000e220000000800 */
[----:B------:R-:W-:Y:S02]  /*5f00*/  F2FP.BF16.F32.PACK_AB R15, R15, R20 ;  /* 0x000000140f0f723e */ /* 0x000fe400000010ff */
[----:B------:R-:W-:-:S02]  /*5f10*/  SHF.R.U64 R10, R10, 0x3, RZ ;  /* 0x000000030a0a7819 */ /* 0x000fc400000012ff */
[----:B------:R-:W-:Y:S02]  /*5f20*/  F2FP.BF16.F32.PACK_AB R24, R21, R24 ;  /* 0x000000181518723e */ /* 0x000fe400000010ff */
[----:B------:R-:W-:Y:S02]  /*5f30*/  LOP3.LUT R10, R10, R79, RZ, 0x3c, !PT ;  /* 0x0000004f0a0a7212 */ /* 0x000fe400078e3cff */
[----:B------:R-:W3:Y:S01]  /*5f40*/  @P2 LDC R79, c[0x0][0xbf0] ;  /* 0x0002fc00ff4f2b82 */ /* 0x000ee20000000800 */
[----:B------:R-:W-:Y:S02]  /*5f50*/  F2FP.BF16.F32.PACK_AB R43, R43, R44 ;  /* 0x0000002c2b2b723e */ /* 0x000fe400000010ff */
[----:B------:R-:W-:Y:S02]  /*5f60*/  IADD3 R21, P4, R30, 0x3000, RZ ;  /* 0x000030001e157810 */ /* 0x000fe40007f9e0ff */
[----:B------:R-:W-:Y:S02]  /*5f70*/  F2FP.BF16.F32.PACK_AB R13, R13, R14 ;  /* 0x0000000e0d0d723e */ /* 0x000fe400000010ff */
[----:B------:R-:W-:Y:S01]  /*5f80*/  SEL R63, R15, R26, P0 ;  /* 0x0000001a0f3f7207 */ /* 0x000fe20000000000 */
[----:B------:R-:W-:Y:S01]  /*5f90*/  IMAD.X R7, RZ, RZ, R31, P4 ;  /* 0x000000ffff077224 */ /* 0x000fe200020e061f */
[----:B------:R-:W-:-:S02]  /*5fa0*/  SEL R65, R26, R15, P0 ;  /* 0x0000000f1a417207 */ /* 0x000fc40000000000 */
[----:B------:R-:W-:Y:S02]  /*5fb0*/  IADD3 R15, P1, R30, 0x6020, RZ ;  /* 0x000060201e0f7810 */ /* 0x000fe40007f3e0ff */
[----:B------:R-:W-:Y:S02]  /*5fc0*/  SEL R59, R43, R48, P0 ;  /* 0x000000302b3b7207 */ /* 0x000fe40000000000 */
[----:B------:R-:W-:Y:S01]  /*5fd0*/  SEL R39, R48, R43, P0 ;  /* 0x0000002b30277207 */ /* 0x000fe20000000000 */
[----:B------:R-:W-:Y:S01]  /*5fe0*/  IMAD R48, RZ, RZ, -UR46 ;  /* 0x8000002eff307e24 */ /* 0x000fe2000f8e02ff */
[----:B------:R-:W-:Y:S02]  /*5ff0*/  LOP3.LUT R6, R21, 0x180, RZ, 0xc0, !PT ;  /* 0x0000018015067812 */ /* 0x000fe400078ec0ff */
[----:B------:R-:W-:Y:S01]  /*6000*/  F2FP.BF16.F32.PACK_AB R50, R49, R50 ;  /* 0x000000323132723e */ /* 0x000fe200000010ff */
[----:B-1----:R-:W-:Y:S01]  /*6010*/  IMAD R48, R81, R48, UR47 ;  /* 0x0000002f51307e24 */ /* 0x002fe2000f8e0230 */
[----:B------:R-:W-:-:S02]  /*6020*/  SEL R49, R13, R24, P0 ;  /* 0x000000180d317207 */ /* 0x000fc40000000000 */
[----:B------:R-:W-:Y:S01]  /*6030*/  SEL R36, R24, R13, P0 ;  /* 0x0000000d18247207 */ /* 0x000fe20000000000 */
[----:B------:R-:W-:Y:S01]  /*6040*/  IMAD.X R13, RZ, RZ, R31, P3 ;  /* 0x000000ffff0d7224 */ /* 0x000fe200018e061f */
[----:B------:R-:W-:Y:S02]  /*6050*/  LOP3.LUT R14, R15, 0x180, RZ, 0xc0, !PT ;  /* 0x000001800f0e7812 */ /* 0x000fe400078ec0ff */
[----:B------:R-:W-:Y:S02]  /*6060*/  F2FP.BF16.F32.PACK_AB R51, R51, R52 ;  /* 0x000000343333723e */ /* 0x000fe400000010ff */
[----:B------:R-:W-:Y:S02]  /*6070*/  SHF.R.U64 R6, R6, 0x3, RZ ;  /* 0x0000000306067819 */ /* 0x000fe400000012ff */
[----:B------:R-:W-:Y:S02]  /*6080*/  SHF.R.U64 R14, R14, 0x3, RZ ;  /* 0x000000030e0e7819 */ /* 0x000fe400000012ff */
[----:B------:R-:W-:-:S02]  /*6090*/  SEL R43, R51, R56, P0 ;  /* 0x00000038332b7207 */ /* 0x000fc40000000000 */
[----:B------:R-:W-:Y:S02]  /*60a0*/  SEL R40, R56, R51, P0 ;  /* 0x0000003338287207 */ /* 0x000fe40000000000 */
[----:B------:R-:W-:Y:S02]  /*60b0*/  LOP3.LUT R6, R6, R21, RZ, 0x3c, !PT ;  /* 0x0000001506067212 */ /* 0x000fe400078e3cff */
[----:B------:R-:W-:Y:S01]  /*60c0*/  MOV R72, R12 ;  /* 0x0000000c00487202 */ /* 0x000fe20000000f00 */
[----:B------:R-:W-:Y:S01]  /*60d0*/  IMAD R13, R48, 0xc0, R153 ;  /* 0x000000c0300d7824 */ /* 0x000fe200078e0299 */
[----:B------:R-:W-:Y:S02]  /*60e0*/  SEL R51, R4, R11, P0 ;  /* 0x0000000b04337207 */ /* 0x000fe40000000000 */
[----:B------:R-:W-:Y:S02]  /*60f0*/  SEL R61, R11, R4, P0 ;  /* 0x000000040b3d7207 */ /* 0x000fe40000000000 */
[----:B------:R-:W-:-:S02]  /*6100*/  LOP3.LUT R5, R30, 0x180, RZ, 0xc0, !PT ;  /* 0x000001801e057812 */ /* 0x000fc400078ec0ff */
[----:B------:R-:W-:Y:S02]  /*6110*/  IADD3 R11, P5, R30, 0x20, RZ ;  /* 0x000000201e0b7810 */ /* 0x000fe40007fbe0ff */
[----:B------:R-:W-:Y:S01]  /*6120*/  LOP3.LUT R14, R14, R15, RZ, 0x3c, !PT ;  /* 0x0000000f0e0e7212 */ /* 0x000fe200078e3cff */
[----:B------:R-:W-:Y:S01]  /*6130*/  IMAD.X R15, RZ, RZ, R31, P1 ;  /* 0x000000ffff0f7224 */ /* 0x000fe200008e061f */
[----:B------:R-:W-:Y:S01]  /*6140*/  MOV R60, R6 ;  /* 0x00000006003c7202 */ /* 0x000fe20000000f00 */
[----:B0-----:R-:W-:Y:S01]  /*6150*/  @P2 IMAD.HI.U32 R6, R13, R42, RZ ;  /* 0x0000002a0d062227 */ /* 0x001fe200078e00ff */
[----:B------:R-:W-:Y:S02]  /*6160*/  IADD3 R33, P1, R34, 0x1800, RZ ;  /* 0x0000180022217810 */ /* 0x000fe40007f3e0ff */
[----:B------:R-:W-:Y:S01]  /*6170*/  SHF.R.U64 R5, R5, 0x3, RZ ;  /* 0x0000000305057819 */ /* 0x000fe200000012ff */
[----:B------:R-:W-:Y:S01]  /*6180*/  IMAD.MOV.U32 R7, RZ, RZ, R13 ;  /* 0x000000ffff077224 */ /* 0x000fe200078e000d */
[----:B------:R-:W-:-:S02]  /*6190*/  LOP3.LUT R4, R11, 0x180, RZ, 0xc0, !PT ;  /* 0x000001800b047812 */ /* 0x000fc400078ec0ff */
[----:B------:R-:W-:Y:S02]  /*61a0*/  LOP3.LUT R32, R33, 0x180, RZ, 0xc0, !PT ;  /* 0x0000018021207812 */ /* 0x000fe400078ec0ff */
[----:B------:R-:W-:Y:S01]  /*61b0*/  LOP3.LUT R30, R5, R30, RZ, 0x3c, !PT ;  /* 0x0000001e051e7212 */ /* 0x000fe200078e3cff */
[----:B------:R-:W-:Y:S01]  /*61c0*/  IMAD.X R5, RZ, RZ, R31, P5 ;  /* 0x000000ffff057224 */ /* 0x000fe200028e061f */
[----:B------:R-:W-:Y:S02]  /*61d0*/  SHF.R.U64 R4, R4, 0x3, RZ ;  /* 0x0000000304047819 */ /* 0x000fe400000012ff */
[----:B------:R-:W-:Y:S01]  /*61e0*/  MOV R68, R14 ;  /* 0x0000000e00447202 */ /* 0x000fe20000000f00 */
[----:B------:R-:W-:Y:S01]  /*61f0*/  IMAD.U32 R15, RZ, RZ, UR10 ;  /* 0x0000000aff0f7e24 */ /* 0x000fe2000f8e00ff */
[----:B---3--:R-:W-:Y:S02]  /*6200*/  @P2 SHF.R.U32.HI R7, RZ, R79, R6 ;  /* 0x0000004fff072219 */ /* 0x008fe40000011606 */
[----:B------:R-:W-:-:S02]  /*6210*/  F2FP.BF16.F32.PACK_AB R45, R45, R46 ;  /* 0x0000002e2d2d723e */ /* 0x000fc400000010ff */
[----:B------:R-:W-:Y:S01]  /*6220*/  F2FP.BF16.F32.PACK_AB R53, R53, R54 ;  /* 0x000000363535723e */ /* 0x000fe200000010ff */
[----:B------:R-:W-:Y:S01]  /*6230*/  UIMAD UR5, UR14, UR8, URZ ;  /* 0x000000080e0572a4 */ /* 0x000fe2000f8e023f */
[----:B------:R-:W-:Y:S01]  /*6240*/  SHF.R.U64 R32, R32, 0x3, RZ ;  /* 0x0000000320207819 */ /* 0x000fe200000012ff */
[----:B------:R-:W-:Y:S01]  /*6250*/  ULDC.64 UR10, c[0x0][0xaf0] ;  /* 0x0002bc00000a7ab9 */ /* 0x000fe20000000a00 */
[----:B------:R-:W-:Y:S02]  /*6260*/  LOP3.LUT R4, R4, R11, RZ, 0x3c, !PT ;  /* 0x0000000b04047212 */ /* 0x000fe400078e3cff */
[----:B------:R-:W-:Y:S01]  /*6270*/  MOV R31, R30 ;  /* 0x0000001e001f7202 */ /* 0x000fe20000000f00 */
[----:B------:R-:W-:Y:S01]  /*6280*/  IMAD.MOV R30, RZ, RZ, -R7 ;  /* 0x000000ffff1e7224 */ /* 0x000fe200078e0a07 */
[----:B------:R-:W-:Y:S02]  /*6290*/  SEL R75, R45, R50, P0 ;  /* 0x000000322d4b7207 */ /* 0x000fe40000000000 */
[----:B------:R-:W-:-:S02]  /*62a0*/  SEL R77, R53, R58, P0 ;  /* 0x0000003a354d7207 */ /* 0x000fc40000000000 */
[----:B------:R-:W-:Y:S02]  /*62b0*/  MOV R70, R28 ;  /* 0x0000001c00467202 */ /* 0x000fe40000000f00 */
[----:B------:R-:W-:Y:S01]  /*62c0*/  LOP3.LUT R32, R32, R33, RZ, 0x3c, !PT ;  /* 0x0000002120207212 */ /* 0x000fe200078e3cff */
[----:B------:R-:W-:Y:S01]  /*62d0*/  IMAD.X R33, RZ, RZ, R35, P1 ;  /* 0x000000ffff217224 */ /* 0x000fe200008e0623 */
[----:B------:R-:W-:Y:S01]  /*62e0*/  MOV R62, R4 ;  /* 0x00000004003e7202 */ /* 0x000fe20000000f00 */
[----:B------:R-:W-:Y:S01]  /*62f0*/  IMAD R5, R9, R30, R13 ;  /* 0x0000001e09057224 */ /* 0x000fe200078e020d */
[----:B------:R-:W-:Y:S02]  /*6300*/  SHF.R.S32.HI R4, RZ, 0x1f, R7 ;  /* 0x0000001fff047819 */ /* 0x000fe40000011407 */
[----:B------:R-:W-:Y:S02]  /*6310*/  IADD3 R12, P1, R7, UR6, RZ ;  /* 0x00000006070c7c10 */ /* 0x000fe4000ff3e0ff */
[----:B------:R-:W-:-:S02]  /*6320*/  SEL R45, R50, R45, P0 ;  /* 0x0000002d322d7207 */ /* 0x000fc40000000000 */
[----:B------:R-:W-:Y:S02]  /*6330*/  SEL R53, R58, R53, P0 ;  /* 0x000000353a357207 */ /* 0x000fe40000000000 */
[----:B------:R-:W-:Y:S01]  /*6340*/  IADD3.X R13, R4, UR7, R15, P1, !PT ;  /* 0x00000007040d7c10 */ /* 0x000fe20008ffe40f */
[----:B------:R-:W-:Y:S01]  /*6350*/  ULDC.64 UR6, c[0x0][0xb88] ;  /* 0x0002e20000067ab9 */ /* 0x000fe20000000a00 */
[C---:B------:R-:W-:Y:S02]  /*6360*/  IADD3 R25, P4, R34.reuse, 0x4800, RZ ;  /* 0x0000480022197810 */ /* 0x040fe40007f9e0ff */
[----:B------:R-:W-:Y:S01]  /*6370*/  SHF.R.S32.HI R4, RZ, 0x1f, R5 ;  /* 0x0000001fff047819 */ /* 0x000fe20000011405 */
[----:B------:R-:W-:Y:S01]  /*6380*/  IMAD.WIDE.U32 R12, R5, UR6, R12 ;  /* 0x00000006050c7c25 */ /* 0x000fe2000f8e000c */
[----:B------:R-:W-:Y:S02]  /*6390*/  IADD3 R27, P3, R34, 0x3000, RZ ;  /* 0x00003000221b7810 */ /* 0x000fe40007f7e0ff */
[----:B------:R-:W-:Y:S01]  /*63a0*/  LOP3.LUT R24, R25, 0x180, RZ, 0xc0, !PT ;  /* 0x0000018019187812 */ /* 0x000fe200078ec0ff */
[----:B------:R-:W-:Y:S01]  /*63b0*/  IMAD R4, R4, UR6, RZ ;  /* 0x0000000604047c24 */ /* 0x000fe2000f8e02ff */
[----:B------:R-:W-:-:S02]  /*63c0*/  LOP3.LUT R26, R27, 0x180, RZ, 0xc0, !PT ;  /* 0x000001801b1a7812 */ /* 0x000fc400078ec0ff */
[----:B------:R-:W-:Y:S01]  /*63d0*/  SHF.R.U64 R24, R24, 0x3, RZ ;  /* 0x0000000318187819 */ /* 0x000fe200000012ff */
[----:B------:R-:W-:Y:S01]  /*63e0*/  IMAD R29, R5, UR7, R4 ;  /* 0x00000007051d7c24 */ /* 0x000fe2000f8e0204 */
[----:B------:R-:W-:Y:S01]  /*63f0*/  SHF.R.U64 R26, R26, 0x3, RZ ;  /* 0x000000031a1a7819 */ /* 0x000fe200000012ff */
[----:B------:R-:W-:Y:S01]  /*6400*/  ULDC.64 UR6, c[0x0][0xb50] ;  /* 0x0002d40000067ab9 */ /* 0x000fe20000000a00 */
[----:B------:R-:W-:Y:S01]  /*6410*/  LOP3.LUT R24, R24, R25, RZ, 0x3c, !PT ;  /* 0x0000001918187212 */ /* 0x000fe200078e3cff */
[----:B------:R-:W-:Y:S01]  /*6420*/  IMAD.X R25, RZ, RZ, R35, P4 ;  /* 0x000000ffff197224 */ /* 0x000fe200020e0623 */
[----:B------:R-:W-:Y:S01]  /*6430*/  LOP3.LUT P1, RZ, R22, 0x3, RZ, 0xc0, !PT ;  /* 0x0000000316ff7812 */ /* 0x000fe2000782c0ff */
[----:B------:R-:W-:Y:S01]  /*6440*/  IMAD.IADD R13, R13, 0x1, R29 ;  /* 0x000000010d0d7824 */ /* 0x000fe200078e021d */
[----:B------:R-:W-:Y:S01]  /*6450*/  LOP3.LUT R26, R26, R27, RZ, 0x3c, !PT ;  /* 0x0000001b1a1a7212 */ /* 0x000fe200078e3cff */
[----:B------:R-:W-:Y:S01]  /*6460*/  IMAD.X R27, RZ, RZ, R35, P3 ;  /* 0x000000ffff1b7224 */ /* 0x000fe200018e0623 */
[C---:B------:R-:W-:Y:S01]  /*6470*/  IADD3 R21, P5, R34.reuse, 0x6000, RZ ;  /* 0x0000600022157810 */ /* 0x040fe20007fbe0ff */
[----:B------:R-:W-:Y:S01]  /*6480*/  UIMAD UR5, UR15, UR9, UR5 ;  /* 0x000000090f0572a4 */ /* 0x000fe2000f8e0205 */
        /* <DEDUP_REMOVED lines=19> */
[----:B------:R-:W-:Y:S04]  /*65c0*/  SHFL.IDX PT, R43, R43, R0, 0x1c1f ;  /* 0x001c1f002b2b7589 */ /* 0x000fe800000e0000 */
[----:B------:R-:W-:Y:S01]  /*65d0*/  SHFL.IDX PT, R63, R63, R0, 0x1c1f ;  /* 0x001c1f003f3f7589 */ /* 0x000fe200000e0000 */
[----:B-1----:R-:W-:Y:S02]  /*65e0*/  SEL R5, R51, R28, P0 ;  /* 0x0000001c33057207 */ /* 0x002fe40000000000 */
[----:B------:R-:W-:Y:S01]  /*65f0*/  SEL R7, R28, R51, P0 ;  /* 0x000000331c077207 */ /* 0x000fe20000000000 */
[----:B------:R-:W-:Y:S04]  /*6600*/  SHFL.IDX PT, R67, R67, R0, 0x1c1f ;  /* 0x001c1f0043437589 */ /* 0x000fe800000e0000 */
[----:B------:R-:W-:Y:S04]  /*6610*/  SHFL.IDX PT, R71, R71, R0, 0x1c1f ;  /* 0x001c1f0047477589 */ /* 0x000fe800000e0000 */
[----:B------:R-:W-:Y:S04]  /*6620*/  SHFL.IDX PT, R75, R75, R0, 0x1c1f ;  /* 0x001c1f004b4b7589 */ /* 0x000fe800000e0000 */
[----:B------:R-:W-:Y:S04]  /*6630*/  SHFL.IDX PT, R77, R77, R0, 0x1c1f ;  /* 0x001c1f004d4d7589 */ /* 0x000fe800000e0000 */
[----:B------:R-:W-:Y:S04]  /*6640*/  SHFL.IDX PT, R36, R36, R14, 0x1c1f ;  /* 0x001c1f0e24247589 */ /* 0x000fe800000e0000 */
[----:B------:R0:W1:Y:S04]  /*6650*/  SHFL.IDX PT, R30, R37, R14, 0x1c1f ;  /* 0x001c1f0e251e7589 */ /* 0x00006800000e0000 */
[----:B------:R-:W2:Y:S01]  /*6660*/  SHFL.IDX PT, R52, R65, R14, 0x1c1f ;  /* 0x001c1f0e41347589 */ /* 0x000ea200000e0000 */
[----:B------:R-:W-:Y:S01]  /*6670*/  BAR.SYNC.DEFER_BLOCKING 0x1, 0x180 ;  /* 0x0046000000007b1d */ /* 0x000fe20000010000 */
[----:B0-----:R-:W-:-:S05]  /*6680*/  LEA R37, P4, R12, UR6, 0x2 ;  /* 0x000000060c257c11 */ /* 0x001fca000f8810ff */
[----:B------:R-:W0:Y:S04]  /*6690*/  SHFL.IDX PT, R38, R38, R14, 0x1c1f ;  /* 0x001c1f0e26267589 */ /* 0x000e2800000e0000 */
[----:B------:R-:W3:Y:S04]  /*66a0*/  SHFL.IDX PT, R46, R40, R14, 0x1c1f ;  /* 0x001c1f0e282e7589 */ /* 0x000ee800000e0000 */
[----:B------:R-:W4:Y:S01]  /*66b0*/  SHFL.IDX PT, R0, R69, R14, 0x1c1f ;  /* 0x001c1f0e45007589 */ /* 0x000f2200000e0000 */
[----:B-1----:R-:W-:Y:S02]  /*66c0*/  SEL R28, R55, R30, P0 ;  /* 0x0000001e371c7207 */ /* 0x002fe40000000000 */
[----:B------:R-:W-:Y:S01]  /*66d0*/  SEL R30, R30, R55, P0 ;  /* 0x000000371e1e7207 */ /* 0x000fe20000000000 */
[----:B------:R1:W4:Y:S04]  /*66e0*/  SHFL.IDX PT, R42, R39, R14, 0x1c1f ;  /* 0x001c1f0e272a7589 */ /* 0x00032800000e0000 */
[----:B------:R-:W4:Y:S04]  /*66f0*/  SHFL.IDX PT, R54, R73, R14, 0x1c1f ;  /* 0x001c1f0e49367589 */ /* 0x000f2800000e0000 */
[----:B------:R-:W4:Y:S01]  /*6700*/  SHFL.IDX PT, R56, R45, R14, 0x1c1f ;  /* 0x001c1f0e2d387589 */ /* 0x000f2200000e0000 */
[----:B-1----:R-:W-:-:S03]  /*6710*/  IMAD R39, R48, 0xc0, R152 ;  /* 0x000000c030277824 */ /* 0x002fc600078e0298 */
[----:B------:R1:W4:Y:S01]  /*6720*/  SHFL.IDX PT, R58, R53, R14, 0x1c1f ;  /* 0x001c1f0e353a7589 */ /* 0x00032200000e0000 */
[C---:B------:R-:W-:Y:S01]  /*6730*/  VIADD R15, R39.reuse, 0x8 ;  /* 0x00000008270f7836 */ /* 0x040fe20000000000 */
[-C--:B------:R-:W-:Y:S02]  /*6740*/  ISETP.GE.OR P3, PT, R39, R66.reuse, P1 ;  /* 0x000000422700720c */ /* 0x080fe40000f66670 */
[----:B------:R4:W-:Y:S01]  /*6750*/  STSM.16.M88.4 [R31], R4 ;  /* 0x000000041f007844 */ /* 0x0009e20000000200 */
[----:B------:R-:W-:Y:S02]  /*6760*/  LEA.HI.X R39, R12, UR7, R13, 0x2, P4 ;  /* 0x000000070c277c11 */ /* 0x000fe4000a0f140d */
[----:B------:R-:W-:Y:S01]  /*6770*/  ISETP.GE.OR P1, PT, R15, R66, P1 ;  /* 0x000000420f00720c */ /* 0x000fe20000f26670 */
[----:B------:R-:W-:Y:S01]  /*6780*/  SHFL.IDX PT, R50, R37, RZ, 0x1c1f ;  /* 0x001c1fff25327589 */ /* 0x000fe200000e0000 */
[----:B------:R-:W-:Y:S02]  /*6790*/  SEL R12, R49, R36, P0 ;  /* 0x00000024310c7207 */ /* 0x000fe40000000000 */
[----:B-1----:R-:W-:Y:S01]  /*67a0*/  SEL R14, R36, R49, P0 ;  /* 0x00000031240e7207 */ /* 0x002fe20000000000 */
[----:B------:R-:W1:Y:S01]  /*67b0*/  SHFL.IDX PT, R51, R39, RZ, 0x1c1f ;  /* 0x001c1fff27337589 */ /* 0x000e6200000e0000 */
[----:B--2---:R-:W-:-:S02]  /*67c0*/  SEL R13, R63, R52, P0 ;  /* 0x000000343f0d7207 */ /* 0x004fc40000000000 */
[----:B------:R-:W-:Y:S01]  /*67d0*/  SEL R15, R52, R63, P0 ;  /* 0x0000003f340f7207 */ /* 0x000fe20000000000 */
[----:B------:R2:W-:Y:S01]  /*67e0*/  SHFL.IDX PT, R64, R37, 0x1, 0x1c1f ;  /* 0x003c1f0025407f89 */ /* 0x0005e200000e0000 */
[----:B0-----:R-:W-:Y:S02]  /*67f0*/  SEL R36, R57, R38, P0 ;  /* 0x0000002639247207 */ /* 0x001fe40000000000 */
[----:B---3--:R-:W-:Y:S01]  /*6800*/  SEL R44, R43, R46, P0 ;  /* 0x0000002e2b2c7207 */ /* 0x008fe20000000000 */
[----:B------:R0:W3:Y:S01]  /*6810*/  SHFL.IDX PT, R65, R39, 0x1, 0x1c1f ;  /* 0x003c1f0027417f89 */ /* 0x0000e200000e0000 */
[----:B----4-:R-:W-:Y:S02]  /*6820*/  SEL R29, R67, R0, P0 ;  /* 0x00000000431d7207 */ /* 0x010fe40000000000 */
[----:B------:R-:W-:Y:S01]  /*6830*/  SEL R31, R0, R67, P0 ;  /* 0x00000043001f7207 */ /* 0x000fe20000000000 */
[----:B------:R-:W-:Y:S01]  /*6840*/  STSM.16.M88.4 [R62], R12 ;  /* 0x0000000c3e007844 */ /* 0x000fe20000000200 */
[----:B------:R-:W-:-:S02]  /*6850*/  SEL R38, R38, R57, P0 ;  /* 0x0000003926267207 */ /* 0x000fc40000000000 */
[----:B------:R-:W-:Y:S01]  /*6860*/  SEL R40, R59, R42, P0 ;  /* 0x0000002a3b287207 */ /* 0x000fe20000000000 */
[----:B------:R-:W-:Y:S01]  /*6870*/  STSM.16.M88.4 [R60], R28 ;  /* 0x0000001c3c007844 */ /* 0x000fe20000000200 */
[----:B------:R-:W-:Y:S02]  /*6880*/  SEL R46, R46, R43, P0 ;  /* 0x0000002b2e2e7207 */ /* 0x000fe40000000000 */
[----:B--2---:R-:W-:Y:S02]  /*6890*/  SEL R37, R71, R54, P0 ;  /* 0x0000003647257207 */ /* 0x004fe40000000000 */
[----:B0-----:R-:W-:Y:S02]  /*68a0*/  SEL R39, R54, R71, P0 ;  /* 0x0000004736277207 */ /* 0x001fe40000000000 */
[----:B------:R-:W-:Y:S02]  /*68b0*/  SEL R42, R42, R59, P0 ;  /* 0x0000003b2a2a7207 */ /* 0x000fe40000000000 */
[----:B------:R-:W-:Y:S01]  /*68c0*/  SEL R41, R75, R56, P0 ;  /* 0x000000384b297207 */ /* 0x000fe20000000000 */
[----:B------:R0:W-:Y:S01]  /*68d0*/  STSM.16.M88.4 [R72], R36 ;  /* 0x0000002448007844 */ /* 0x0001e20000000200 */
[----:B------:R-:W-:-:S02]  /*68e0*/  SEL R43, R56, R75, P0 ;  /* 0x0000004b382b7207 */ /* 0x000fc40000000000 */
[----:B------:R-:W-:Y:S02]  /*68f0*/  SEL R45, R77, R58, P0 ;  /* 0x0000003a4d2d7207 */ /* 0x000fe40000000000 */
[----:B------:R-:W-:Y:S01]  /*6900*/  SEL R47, R58, R77, P0 ;  /* 0x0000004d3a2f7207 */ /* 0x000fe20000000000 */
[----:B------:R-:W-:Y:S04]  /*6910*/  STSM.16.M88.4 [R70], R40 ;  /* 0x0000002846007844 */ /* 0x000fe80000000200 */
[----:B------:R-:W-:Y:S01]  /*6920*/  STSM.16.M88.4 [R68], R44 ;  /* 0x0000002c44007844 */ /* 0x000fe20000000200 */
[----:B------:R-:W-:Y:S08]  /*6930*/  BAR.SYNC.DEFER_BLOCKING 0x1, 0x180 ;  /* 0x0046000000007b1d */ /* 0x000ff00000010000 */
[----:B0-----:R-:W0:Y:S08]  /*6940*/  @P2 LDC R37, c[0x0][0xbec] ;  /* 0x0002fb00ff252b82 */ /* 0x001e300000000800 */
[----:B------:R-:W2:Y:S01]  /*6950*/  @P2 LDC R39, c[0x0][0xbf0] ;  /* 0x0002fc00ff272b82 */ /* 0x000ea20000000800 */
[----:B------:R-:W-:Y:S01]  /*6960*/  UIMAD.WIDE.U32 UR6, UR15, UR8, URZ ;  /* 0x000000080f0672a5 */ /* 0x000fe2000f8e003f */
[----:B-1----:R-:W-:Y:S04]  /*6970*/  @!P3 ST.E desc[UR36][R50.64], R8 ;  /* 0x000000083200b985 */ /* 0x002fe8000c101924 */
[----:B---3--:R1:W-:Y:S04]  /*6980*/  @!P1 ST.E desc[UR36][R64.64], R3 ;  /* 0x0000000340009985 */ /* 0x0083e8000c101924 */
[----:B------:R3:W5:Y:S01]  /*6990*/  LD.E.128 R60, desc[UR36][R20.64] ;  /* 0x00000024143c7980 */ /* 0x000762000c101d00 */
[----:B------:R-:W-:-:S02]  /*69a0*/  UIMAD UR8, UR16, UR10, URZ ;  /* 0x0000000a100872a4 */ /* 0x000fc4000f8e023f */
        /* <DEDUP_REMOVED lines=10> */
[----:B--2---:R-:W-:Y:S01]  /*6a50*/  @P2 SHF.R.U32.HI R3, RZ, R39, R0 ;  /* 0x00000027ff032219 */ /* 0x004fe20000011600 */
[----:B------:R-:W-:Y:S01]  /*6a60*/  UIMAD.WIDE.U32 UR6, UR45, UR10, UR6 ;  /* 0x0000000a2d0672a5 */ /* 0x000fe2000f8e0006 */
[----:B------:R0:W5:Y:S01]  /*6a70*/  LD.E.128 R12, desc[UR36][R24.64] ;  /* 0x00000024180c7980 */ /* 0x000162000c101d00 */
[----:B------:R-:W-:Y:S01]  /*6a80*/  ULDC.64 UR8, c[0x0][0xae0] ;  /* 0x0002b80000087ab9 */ /* 0x000fe20000000a00 */
[--C-:B------:R-:W-:Y:S01]  /*6a90*/  SHF.R.S32.HI R0, RZ, 0x1f, R3.reuse ;  /* 0x0000001fff007819 */ /* 0x100fe20000011403 */
[----:B------:R-:W-:Y:S01]  /*6aa0*/  UIADD3 UR5, UR7, UR5, URZ ;  /* 0x0000000507057290 */ /* 0x000fe2000fffe03f */
[----:B------:R-:W-:Y:S01]  /*6ab0*/  IMAD.MOV R8, RZ, RZ, -R3 ;  /* 0x000000ffff087224 */ /* 0x000fe200078e0a03 */
[----:B------:R-:W-:Y:S01]  /*6ac0*/  @!PT LDS RZ, [RZ] ;  /* 0x00000000fffff984 */ /* 0x000fe20000000800 */
[----:B------:R-:W-:Y:S01]  /*6ad0*/  @!PT LDS RZ, [RZ] ;  /* 0x00000000fffff984 */ /* 0x000fe20000000800 */
[----:B------:R-:W-:Y:S01]  /*6ae0*/  @!PT LDS RZ, [RZ] ;  /* 0x00000000fffff984 */ /* 0x000fe20000000800 */
[----:B------:R-:W-:Y:S01]  /*6af0*/  @!PT LDS RZ, [RZ] ;  /* 0x00000000fffff984 */ /* 0x000fe20000000800 */
[----:B------:R1:W-:Y:S06]  /*6b00*/  MEMBAR.ALL.CTA ;  /* 0x0000000000007992 */ /* 0x0003ec0000008000 */
[----:B-1----:R-:W1:Y:S01]  /*6b10*/  FENCE.VIEW.ASYNC.S ;  /* 0x00000000000073c6 */ /* 0x002e620000000000 */
[----:B----4-:R-:W-:-:S02]  /*6b20*/  IMAD.U32 R11, RZ, RZ, UR7 ;  /* 0x00000007ff0b7e24 */ /* 0x010fc4000f8e00ff */
[----:B------:R-:W-:Y:S02]  /*6b30*/  IMAD R0, R0, UR8, RZ ;  /* 0x0000000800007c24 */ /* 0x000fe4000f8e02ff */
[----:B------:R-:W-:Y:S02]  /*6b40*/  IMAD R21, R9, R8, R20 ;  /* 0x0000000809157224 */ /* 0x000fe400078e0214 */
[----:B------:R-:W-:Y:S01]  /*6b50*/  IMAD.U32 R10, RZ, RZ, UR6 ;  /* 0x00000006ff0a7e24 */ /* 0x000fe2000f8e00ff */
[----:B------:R-:W-:Y:S01]  /*6b60*/  ULDC.64 UR6, c[0x0][0xad8] ;  /* 0x0002b60000067ab9 */ /* 0x000fe20000000a00 */
[----:B------:R-:W-:Y:S02]  /*6b70*/  IMAD.U32 R11, RZ, RZ, UR5 ;  /* 0x00000005ff0b7e24 */ /* 0x000fe4000f8e00ff */
[C---:B0-----:R-:W-:Y:S01]  /*6b80*/  IMAD R25, R3.reuse, UR9, R0 ;  /* 0x0000000903197c24 */ /* 0x041fe2000f8e0200 */
[----:B------:R-:W-:Y:S01]  /*6b90*/  SHF.R.S32.HI R0, RZ, 0x1f, R21 ;  /* 0x0000001fff007819 */ /* 0x000fe20000011415 */
[----:B------:R-:W-:-:S04]  /*6ba0*/  IMAD.WIDE.U32 R8, R3, UR8, R10 ;  /* 0x0000000803087c25 */ /* 0x000fc8000f8e000a */
        /* <DEDUP_REMOVED lines=11> */
[----:B------:R-:W-:Y:S01]  /*6c60*/  LEA R0, P1, R8, UR6, 0x1 ;  /* 0x0000000608007c11 */ /* 0x000fe2000f8208ff */
[----:B------:R-:W-:-:S03]  /*6c70*/  UISETP.NE.AND UP0, UPT, UR38, 0x2, UPT ;  /* 0x000000022600788c */ /* 0x000fc6000bf05270 */
[----:B------:R-:W-:Y:S01]  /*6c80*/  LEA.HI.X R26, R8, UR7, R3, 0x1, P1 ;  /* 0x00000007081a7c11 */ /* 0x000fe200088f0c03 */
[----:B------:R-:W-:Y:S01]  /*6c90*/  USEL UR6, URZ, 0x1, UP0 ;  /* 0x000000013f067887 */ /* 0x000fe20008000000 */
[----:B------:R-:W-:Y:S01]  /*6ca0*/  ULDC UR5, c[0x0][0xc] ;  /* 0x0000030000057ab9 */ /* 0x000fe20000000800 */
[----:B------:R-:W-:Y:S01]  /*6cb0*/  USEL UR38, UR38, URZ, UP0 ;  /* 0x0000003f26267287 */ /* 0x000fe20008000000 */
[----:B-1----:R0:W1:Y:S01]  /*6cc0*/  SHFL.IDX PT, R10, R0, RZ, 0x1c1f ;  /* 0x001c1fff000a7589 */ /* 0x00206200000e0000 */
[----:B------:R-:W-:Y:S01]  /*6cd0*/  UIADD3 UR47, UR5, UR47, URZ ;  /* 0x0000002f052f7290 */ /* 0x000fe2000fffe03f */
[----:B------:R-:W-:Y:S01]  /*6ce0*/  SYNCS.ARRIVE.TRANS64.RED.A1T0 RZ, [UR4], RZ ;  /* 0x000000ffffff79a7 */ /* 0x000fe20008100404 */
[----:B------:R-:W-:Y:S01]  /*6cf0*/  ULOP3.LUT UR39, UR39, UR6, URZ, 0x3c, !UPT ;  /* 0x0000000627277292 */ /* 0x000fe2000f8e3c3f */
[----:B------:R0:W2:Y:S01]  /*6d00*/  SHFL.IDX PT, R11, R26, RZ, 0x1c1f ;  /* 0x001c1fff1a0b7589 */ /* 0x0000a200000e0000 */
[----:B------:R-:W-:Y:S04]  /*6d10*/  BSSY B0, `(.L_x_10529) ;  /* 0x000000e000007945 */ /* 0x000fe80003800000 */
[----:B------:R-:W-:Y:S06]  /*6d20*/  @P0 BRA `(.L_x_10530) ;  /* 0x0000000000300947 */ /* 0x000fec0003800000 */
        /* <DEDUP_REMOVED lines=12> */
.L_x_10530:
[----:B------:R-:W-:Y:S05]  /*6df0*/  BSYNC B0 ;  /* 0x0000000000007941 */ /* 0x000fea0003800000 */
.L_x_10529:
[----:B------:R-:W-:Y:S01]  /*6e00*/  VIADD R3, R27, 0x60 ;  /* 0x000000601b037836 */ /* 0x000fe20000000000 */
[----:B--2---:R2:W4:Y:S01]  /*6e10*/  SHFL.IDX PT, R11, R26, 0x1, 0x1c1f ;  /* 0x003c1f001a0b7f89 */ /* 0x00452200000e0000 */
[----:B------:R-:W-:Y:S01]  /*6e20*/  UIADD3 UR40, UR40, 0x1, URZ ;  /* 0x0000000128287890 */ /* 0x000fe2000fffe03f */
[----:B------:R-:W-:Y:S02]  /*6e30*/  BSSY B0, `(.L_x_10531) ;  /* 0x0000010000007945 */ /* 0x000fe40003800000 */
[----:B------:R-:W-:Y:S01]  /*6e40*/  ISETP.GE.AND P0, PT, R3, R66, PT ;  /* 0x000000420300720c */ /* 0x000fe20003f06270 */
[----:B-1----:R2:W1:-:S12]  /*6e50*/  SHFL.IDX PT, R10, R0, 0x1, 0x1c1f ;  /* 0x003c1f00000a7f89 */ /* 0x00245800000e0000 */
[----:B--2---:R-:W-:Y:S05]  /*6e60*/  @P0 BRA `(.L_x_10532) ;  /* 0x0000000000300947 */ /* 0x004fea0003800000 */
        /* <DEDUP_REMOVED lines=12> */
.L_x_10532:
[----:B------:R-:W-:Y:S05]  /*6f30*/  BSYNC B0 ;  /* 0x0000000000007941 */ /* 0x000fea0003800000 */
.L_x_10531:
[----:B0-----:R-:W0:Y:S02]  /*6f40*/  LDC R0, c[0x0][0xc34] ;  /* 0x00030d00ff007b82 */ /* 0x001e240000000800 */
[----:B0-----:R-:W-:-:S13]  /*6f50*/  ISETP.LE.AND P0, PT, R0, UR47, PT ;  /* 0x0000002f00007c0c */ /* 0x001fda000bf03270 */
[----:B------:R-:W-:Y:S05]  /*6f60*/  @!P0 BRA `(.L_x_10533) ;  /* 0xffffff9c004c8947 */ /* 0x000fea000383ffff */
[----:B------:R-:W-:Y:S05]  /*6f70*/  EXIT ;  /* 0x000000000000794d */ /* 0x000fea0003800000 */
.L_x_10503:
[----:B------:R-:W-:-:S08]  /*6f80*/  NOP ;  /* 0x0000000000007918 */ /* 0x000fd00000000000 */
[----:B------:R-:W0:-:S00]  /*6f90*/  USETMAXREG.DEALLOC.CTAPOOL 0x20 ;  /* 0x00000020000079c8 */ /* 0x000e0000080e0500 */
[----:B------:R-:W1:Y:S01]  /*6fa0*/  S2UR UR39, SR_CTAID.X ;  /* 0x00000000002779c3 */ /* 0x000e620000002500 */
[----:B------:R-:W-:Y:S01]  /*6fb0*/  UMOV UR38, 0x1 ;  /* 0x0000000100267882 */ /* 0x000fe20000000000 */
[----:B0-----:R-:W-:Y:S02]  /*6fc0*/  IMAD.MOV.U32 R19, RZ, RZ, RZ ;  /* 0x000000ffff137224 */ /* 0x001fe400078e00ff */
[----:B------:R-:W-:-:S04]  /*6fd0*/  IMAD.MOV.U32 R24, RZ, RZ, 0x1 ;  /* 0x00000001ff187424 */ /* 0x000fc800078e00ff */
[----:B------:R-:W1:Y:S02]  /*6fe0*/  LDC R2, c[0x0][0xc34] ;  /* 0x00030d00ff027b82 */ /* 0x000e640000000800 */
[----:B-1----:R-:W-:-:S13]  /*6ff0*/  ISETP.LE.AND P0, PT, R2, UR39, PT ;  /* 0x0000002702007c0c */ /* 0x002fda000bf03270 */
[----:B------:R-:W-:Y:S05]  /*7000*/  @P0 BRA `(.L_x_10534) ;  /* 0x0000003800800947 */ /* 0x000fea0003800000 */
[----:B------:R-:W0:Y:S01]  /*7010*/  S2R R10, SR_TID.X ;  /* 0x00000000000a7919 */ /* 0x000e220000002100 */
[----:B------:R-:W-:Y:S01]  /*7020*/  ULDC.64 UR4, c[0x0][0x418] ;  /* 0x0001060000047ab9 */ /* 0x000fe20000000a00 */
[----:B------:R-:W-:Y:S01]  /*7030*/  IMAD.SHL.U32 R7, R0, 0x800, RZ ;  /* 0x0000080000077824 */ /* 0x000fe200078e00ff */
[----:B------:R-:W-:Y:S01]  /*7040*/  UISETP.NE.U32.AND UP0, UPT, UR4, URZ, UPT ;  /* 0x0000003f0400728c */ /* 0x000fe2000bf05070 */
[----:B------:R-:W-:Y:S01]  /*7050*/  LOP3.LUT R16, R16, 0xfffffffb, RZ, 0xc0, !PT ;  /* 0xfffffffb10107812 */ /* 0x000fe200078ec0ff */
[----:B------:R-:W-:Y:S01]  /*7060*/  ULDC.64 UR6, c[0x0][0x2f0] ;  /* 0x0000bc0000067ab9 */ /* 0x000fe20000000a00 */
[----:B------:R-:W-:Y:S01]  /*7070*/  ULDC UR4, c[0x0][0x424] ;  /* 0x0001090000047ab9 */ /* 0x000fe20000000800 */
[----:B------:R-:W-:Y:S01]  /*7080*/  UISETP.NE.AND.EX UP0, UPT, UR5, URZ, UPT, UP0 ;  /* 0x0000003f0500728c */ /* 0x000fe2000bf05300 */
[----:B------:R-:W-:Y:S01]  /*7090*/  IMAD.MOV.U32 R24, RZ, RZ, 0x1 ;  /* 0x00000001ff187424 */ /* 0x000fe200078e00ff */
[----:B------:R-:W-:Y:S01]  /*70a0*/  ULDC UR42, c[0x0][0x448] ;  /* 0x00011200002a7ab9 */ /* 0x000fe20000000800 */
[----:B------:R-:W-:Y:S01]  /*70b0*/  ULDC UR8, c[0x0][0x2b8] ;  /* 0x0000ae0000087ab9 */ /* 0x000fe20000000800 */
[----:B------:R-:W-:Y:S01]  /*70c0*/  USEL UR4, UR4, 0x1, UP0 ;  /* 0x0000000104047887 */ /* 0x000fe20008000000 */
[----:B------:R-:W-:Y:S01]  /*70d0*/  IMAD.MOV.U32 R19, RZ, RZ, RZ ;  /* 0x000000ffff137224 */ /* 0x000fe200078e00ff */
[----:B------:R-:W-:Y:S01]  /*70e0*/  UMOV UR43, 0x400 ;  /* 0x00000400002b7882 */ /* 0x000fe20000000000 */
[----:B------:R-:W-:-:S02]  /*70f0*/  ULOP3.LUT UR48, UR41, 0x2, URZ, 0xfc, !UPT ;  /* 0x0000000229307892 */ /* 0x000fc4000f8efc3f */
[----:B------:R-:W-:Y:S02]  /*7100*/  UIMAD UR40, UR4, UR6, URZ ;  /* 0x00000006042872a4 */ /* 0x000fe4000f8e023f */
[----:B------:R-:W-:Y:S02]  /*7110*/  ULEA UR43, UR47, UR43, 0x18 ;  /* 0x0000002b2f2b7291 */ /* 0x000fe4000f8ec03f */
[----:B------:R-:W-:Y:S01]  /*7120*/  UIADD3 UR5, UR40, 0x7f, URZ ;  /* 0x0000007f28057890 */ /* 0x000fe2000fffe03f */
[----:B------:R-:W-:Y:S01]  /*7130*/  ULDC UR4, c[0x0][0x288] ;  /* 0x0000a20000047ab9 */ /* 0x000fe20000000800 */
[----:B------:R-:W-:Y:S02]  /*7140*/  ULOP3.LUT UR49, UR41, 0x1, URZ, 0xfc, !UPT ;  /* 0x0000000129317892 */ /* 0x000fe4000f8efc3f */
[----:B------:R-:W-:Y:S02]  /*7150*/  USHF.R.S32.HI UR6, URZ, 0x1f, UR5 ;  /* 0x0000001f3f067899 */ /* 0x000fe40008011405 */
[----:B------:R-:W-:-:S02]  /*7160*/  UIMAD UR42, UR42, UR4, URZ ;  /* 0x000000042a2a72a4 */ /* 0x000fc4000f8e023f */
[----:B------:R-:W-:Y:S01]  /*7170*/  ULEA.HI UR6, UR6, UR5, URZ, 0x7 ;  /* 0x0000000506067291 */ /* 0x000fe2000f8f383f */
[----:B------:R-:W-:Y:S01]  /*7180*/  ULDC UR50, c[0x0][0xc] ;  /* 0x0000030000327ab9 */ /* 0x000fe20000000800 */
[C---:B0-----:R-:W-:Y:S01]  /*7190*/  IMAD.SHL.U32 R4, R10.reuse, 0x80, RZ ;  /* 0x000000800a047824 */ /* 0x041fe200078e00ff */
[--C-:B------:R-:W-:Y:S01]  /*71a0*/  SHF.R.U32.HI R0, RZ, 0x1, R10.reuse ;  /* 0x00000001ff007819 */ /* 0x100fe2000001160a */
[C---:B------:R-:W-:Y:S01]  /*71b0*/  IMAD.SHL.U32 R5, R10.reuse, 0x10, RZ ;  /* 0x000000100a057824 */ /* 0x040fe200078e00ff */
[----:B------:R-:W-:Y:S01]  /*71c0*/  ULOP3.LUT UR4, UR6, 0xffffff80, URZ, 0xc0, !UPT ;  /* 0xffffff8006047892 */ /* 0x000fe2000f8ec03f */
[----:B------:R-:W-:Y:S01]  /*71d0*/  IMAD.SHL.U32 R8, R10, 0x4, RZ ;  /* 0x000000040a087824 */ /* 0x000fe200078e00ff */
[----:B------:R-:W-:Y:S01]  /*71e0*/  LOP3.LUT R2, R4, 0x400, RZ, 0xc0, !PT ;  /* 0x0000040004027812 */ /* 0x000fe200078ec0ff */
[----:B------:R-:W-:Y:S01]  /*71f0*/  IMAD.SHL.U32 R9, R10, 0x2, RZ ;  /* 0x000000020a097824 */ /* 0x000fe200078e00ff */
[----:B------:R-:W-:Y:S01]  /*7200*/  LOP3.LUT R3, R0, 0x20, RZ, 0xc0, !PT ;  /* 0x0000002000037812 */ /* 0x000fe200078ec0ff */
[----:B------:R-:W-:Y:S01]  /*7210*/  UIADD3 UR4, UR4, -0x80, URZ ;  /* 0xffffff8004047890 */ /* 0x000fe2000fffe03f */
[----:B------:R-:W-:Y:S01]  /*7220*/  LOP3.LUT R25, R2, 0x800, R7, 0xf8, !PT ;  /* 0x0000080002197812 */ /* 0x000fe200078ef807 */
[----:B------:R-:W-:Y:S01]  /*7230*/  IMAD.SHL.U32 R2, R10, 0x20, RZ ;  /* 0x000000200a027824 */ /* 0x000fe200078e00ff */
[----:B------:R-:W-:Y:S01]  /*7240*/  LOP3.LUT R7, R3, 0x10, R10, 0xf8, !PT ;  /* 0x0000001003077812 */ /* 0x000fe200078ef80a */
[----:B------:R-:W-:Y:S01]  /*7250*/  UMOV UR38, URZ ;  /* 0x0000003f00267c82 */ /* 0x000fe20008000000 */
[----:B------:R-:W-:Y:S01]  /*7260*/  LOP3.LUT R6, R5, 0x90, RZ, 0xc0, !PT ;  /* 0x0000009005067812 */ /* 0x000fe200078ec0ff */
[----:B------:R-:W-:Y:S01]  /*7270*/  ULEA.HI.SX32 UR44, UR6, 0xfffffffe, 0x19 ;  /* 0xfffffffe062c7891 */ /* 0x000fe2000f8fca3f */
[----:B------:R-:W-:-:S02]  /*7280*/  LOP3.LUT R3, R2, 0x80, RZ, 0xc0, !PT ;  /* 0x0000008002037812 */ /* 0x000fc400078ec0ff */
[----:B------:R-:W-:Y:S02]  /*7290*/  LOP3.LUT R2, R2, 0x360, RZ, 0xc0, !PT ;  /* 0x0000036002027812 */ /* 0x000fe400078ec0ff */
[----:B------:R-:W-:Y:S02]  /*72a0*/  LOP3.LUT R3, R3, 0x10, R0, 0xf8, !PT ;  /* 0x0000001003037812 */ /* 0x000fe400078ef800 */
[----:B------:R-:W-:Y:S02]  /*72b0*/  LOP3.LUT R4, R7, 0x380, R4, 0xf8, !PT ;  /* 0x0000038007047812 */ /* 0x000fe400078ef804 */
[----:B------:R-:W-:Y:S02]  /*72c0*/  LOP3.LUT R3, R3, 0x10, R8, 0x78, !PT ;  /* 0x0000001003037812 */ /* 0x000fe400078e7808 */
[--C-:B------:R-:W-:Y:S02]  /*72d0*/  LOP3.LUT R2, R2, 0x400, R5.reuse, 0xf8, !PT ;  /* 0x0000040002027812 */ /* 0x100fe400078ef805 */
[----:B------:R-:W-:-:S02]  /*72e0*/  LOP3.LUT R4, R4, 0x70, R5, 0x78, !PT ;  /* 0x0000007004047812 */ /* 0x000fc400078e7805 */
[----:B------:R-:W-:Y:S01]  /*72f0*/  LOP3.LUT R23, R2, R3, RZ, 0xfc, !PT ;  /* 0x0000000302177212 */ /* 0x000fe200078efcff */
[----:B------:R-:W-:Y:S01]  /*7300*/  IMAD.SHL.U32 R2, R10, 0x40, RZ ;  /* 0x000000400a027824 */ /* 0x000fe200078e00ff */
[----:B------:R-:W-:Y:S02]  /*7310*/  LOP3.LUT R25, R25, R4, RZ, 0xfc, !PT ;  /* 0x0000000419197212 */ /* 0x000fe400078efcff */
[----:B------:R-:W-:Y:S02]  /*7320*/  LOP3.LUT R4, R5, 0x10, RZ, 0xc0, !PT ;  /* 0x0000001005047812 */ /* 0x000fe400078ec0ff */
[----:B------:R-:W-:Y:S02]  /*7330*/  LOP3.LUT R6, R6, 0x10, R9, 0x78, !PT ;  /* 0x0000001006067812 */ /* 0x000fe400078e7809 */
[----:B------:R-:W-:Y:S02]  /*7340*/  LOP3.LUT R3, R2, 0x40, RZ, 0xc0, !PT ;  /* 0x0000004002037812 */ /* 0x000fe400078ec0ff */
[----:B------:R-:W-:-:S02]  /*7350*/  LOP3.LUT R2, R4, 0x20, RZ, 0xfc, !PT ;  /* 0x0000002004027812 */ /* 0x000fc400078efcff */
[----:B------:R-:W-:Y:S01]  /*7360*/  LOP3.LUT R8, R6, 0x760, R5, 0xf8, !PT ;  /* 0x0000076006087812 */ /* 0x000fe200078ef805 */
[----:B------:R-:W-:Y:S01]  /*7370*/  VIADD R6, R25, 0x40 ;  /* 0x0000004019067836 */ /* 0x000fe20000000000 */
[----:B------:R-:W-:Y:S02]  /*7380*/  LOP3.LUT R7, R0, 0x3f, RZ, 0xc0, !PT ;  /* 0x0000003f00077812 */ /* 0x000fe400078ec0ff */
[----:B------:R-:W-:Y:S01]  /*7390*/  LOP3.LUT R5, R3, 0x3f, R0, 0xf8, !PT ;  /* 0x0000003f03057812 */ /* 0x000fe200078ef800 */
[----:B------:R-:W-:Y:S01]  /*73a0*/  IMAD.U32 R0, RZ, RZ, UR4 ;  /* 0x00000004ff007e24 */ /* 0x000fe2000f8e00ff */
[----:B------:R-:W-:Y:S01]  /*73b0*/  ISETP.GE.AND P0, PT, R2, UR7, PT ;  /* 0x0000000702007c0c */ /* 0x000fe2000bf06270 */
[----:B------:R0:W-:Y:S01]  /*73c0*/  STL [R1], R8 ;  /* 0x0000000801007387 */ /* 0x0001e20000100800 */
[----:B------:R-:W-:Y:S02]  /*73d0*/  ISETP.GE.AND P2, PT, R4, UR7, PT ;  /* 0x0000000704007c0c */ /* 0x000fe4000bf46270 */
[----:B------:R-:W-:-:S02]  /*73e0*/  IADD3 R0, -R7, UR40, -R0 ;  /* 0x0000002807007c10 */ /* 0x000fc4000fffe900 */
[----:B------:R-:W-:Y:S02]  /*73f0*/  LOP3.LUT P3, RZ, R10, 0x4, RZ, 0xc0, !PT ;  /* 0x000000040aff7812 */ /* 0x000fe4000786c0ff */
[C---:B------:R-:W-:Y:S02]  /*7400*/  ISETP.LT.OR P5, PT, R0.reuse, 0x1, P2 ;  /* 0x000000010000780c */ /* 0x040fe400017a1670 */
[----:B------:R-:W-:Y:S01]  /*7410*/  ISETP.LT.OR P4, PT, R0, 0x41, P2 ;  /* 0x000000410000780c */ /* 0x000fe20001781670 */
[----:B0-----:R-:W-:Y:S01]  /*7420*/  VIADD R8, R8, UR43 ;  /* 0x0000002b08087c36 */ /* 0x001fe20008000000 */
[----:B------:R-:W-:Y:S02]  /*7430*/  ISETP.GE.AND P1, PT, R2, UR7, PT ;  /* 0x0000000702007c0c */ /* 0x000fe4000bf26270 */
[----:B------:R-:W-:Y:S02]  /*7440*/  @P0 LOP3.LUT R16, R16, 0x4, RZ, 0xfc, !PT ;  /* 0x0000000410100812 */ /* 0x000fe400078efcff */
[----:B------:R-:W-:Y:S01]  /*7450*/  LOP3.LUT R3, R4, 0x40, RZ, 0xfc, !PT ;  /* 0x0000004004037812 */ /* 0x000fe200078efcff */
[----:B------:R-:W-:Y:S01]  /*7460*/  STL [R1+0x14], R8 ;  /* 0x0000140801007387 */ /* 0x000fe20000100800 */
[----:B------:R-:W-:Y:S01]  /*7470*/  LOP3.LUT R16, R16, 0xffffefff, RZ, 0xc0, !PT ;  /* 0xffffefff10107812 */ /* 0x000fe200078ec0ff */
[----:B------:R-:W-:Y:S01]  /*7480*/  @P3 VIADD R6, R25, 0xffffffc0 ;  /* 0xffffffc019063836 */ /* 0x000fe20000000000 */
[----:B------:R-:W-:Y:S01]  /*7490*/  ISETP.LT.OR P3, PT, R0, 0x1, P1 ;  /* 0x000000010000780c */ /* 0x000fe20000f61670 */
[----:B------:R-:W-:Y:S01]  /*74a0*/  STL [R1+0xc], R0 ;  /* 0x00000c0001007387 */ /* 0x000fe20000100800 */
[----:B------:R-:W-:-:S02]  /*74b0*/  @P5 LOP3.LUT R16, R16, 0x1000, RZ, 0xfc, !PT ;  /* 0x0000100010105812 */ /* 0x000fc400078efcff */
[----:B------:R-:W-:Y:S01]  /*74c0*/  ISETP.LT.OR P2, PT, R0, 0x41, P1 ;  /* 0x000000410000780c */ /* 0x000fe20000f41670 */
[----:B------:R0:W-:Y:S01]  /*74d0*/  STL [R1+0x8], R6 ;  /* 0x0000080601007387 */ /* 0x0001e20000100800 */
[----:B------:R-:W-:Y:S02]  /*74e0*/  LOP3.LUT R16, R16, 0xffff7fff, RZ, 0xc0, !PT ;  /* 0xffff7fff10107812 */ /* 0x000fe400078ec0ff */
[----:B------:R-:W-:Y:S02]  /*74f0*/  ISETP.GE.AND P0, PT, R3, UR7, PT ;  /* 0x0000000703007c0c */ /* 0x000fe4000bf06270 */
[----:B------:R-:W-:Y:S02]  /*7500*/  @P4 LOP3.LUT R16, R16, 0x8000, RZ, 0xfc, !PT ;  /* 0x0000800010104812 */ /* 0x000fe400078efcff */
[----:B------:R-:W-:Y:S02]  /*7510*/  ISETP.LT.OR P1, PT, R0, 0x1, P0 ;  /* 0x000000010000780c */ /* 0x000fe40000721670 */
[----:B------:R-:W-:-:S02]  /*7520*/  LOP3.LUT R16, R16, 0xfffff7ff, RZ, 0xc0, !PT ;  /* 0xfffff7ff10107812 */ /* 0x000fc400078ec0ff */
[----:B------:R-:W-:Y:S02]  /*7530*/  ISETP.LT.OR P0, PT, R0, 0x41, P0 ;  /* 0x000000410000780c */ /* 0x000fe40000701670 */
[----:B------:R-:W-:Y:S02]  /*7540*/  @P3 LOP3.LUT R16, R16, 0x800, RZ, 0xfc, !PT ;  /* 0x0000080010103812 */ /* 0x000fe400078efcff */
[----:B------:R-:W-:Y:S02]  /*7550*/  LOP3.LUT R5, R5, UR4, RZ, 0xfc, !PT ;  /* 0x0000000405057c12 */ /* 0x000fe4000f8efcff */
[----:B------:R-:W-:Y:S02]  /*7560*/  LOP3.LUT R16, R16, 0xffffbfff, RZ, 0xc0, !PT ;  /* 0xffffbfff10107812 */ /* 0x000fe400078ec0ff */
[----:B------:R-:W-:Y:S01]  /*7570*/  LOP3.LUT R7, R23, 0x1800, RZ, 0xfc, !PT ;  /* 0x0000180017077812 */ /* 0x000fe200078efcff */
[----:B------:R1:W-:Y:S01]  /*7580*/  STL [R1+0x10], R5 ;  /* 0x0000100501007387 */ /* 0x0003e20000100800 */
[----:B------:R-:W-:-:S02]  /*7590*/  @P2 LOP3.LUT R16, R16, 0x4000, RZ, 0xfc, !PT ;  /* 0x0000400010102812 */ /* 0x000fc400078efcff */
[----:B------:R-:W-:Y:S02]  /*75a0*/  ISETP.GE.AND P2, PT, R3, UR7, PT ;  /* 0x0000000703007c0c */ /* 0x000fe4000bf46270 */
[----:B------:R-:W-:Y:S02]  /*75b0*/  LOP3.LUT R16, R16, 0xfffffbff, RZ, 0xc0, !PT ;  /* 0xfffffbff10107812 */ /* 0x000fe400078ec0ff */
[----:B0-----:R-:W-:Y:S02]  /*75c0*/  LOP3.LUT R6, R23, 0x2800, RZ, 0xfc, !PT ;  /* 0x0000280017067812 */ /* 0x001fe400078efcff */
[----:B------:R-:W-:Y:S02]  /*75d0*/  @P1 LOP3.LUT R16, R16, 0x400, RZ, 0xfc, !PT ;  /* 0x0000040010101812 */ /* 0x000fe400078efcff */
[----:B------:R-:W-:Y:S02]  /*75e0*/  ISETP.GE.AND P1, PT, R3, UR8, PT ;  /* 0x0000000803007c0c */ /* 0x000fe4000bf26270 */
[----:B------:R-:W-:-:S04]  /*75f0*/  LOP3.LUT R16, R16, 0xffffdfff, RZ, 0xc0, !PT ;  /* 0xffffdfff10107812 */ /* 0x000fc800078ec0ff */
[----:B------:R-:W-:Y:S02]  /*7600*/  @P0 LOP3.LUT R16, R16, 0x2000, RZ, 0xfc, !PT ;  /* 0x0000200010100812 */ /* 0x000fe400078efcff */
[----:B------:R-:W-:Y:S02]  /*7610*/  ISETP.GE.AND P0, PT, R2, UR8, PT ;  /* 0x0000000802007c0c */ /* 0x000fe4000bf06270 */
[----:B------:R-:W-:-:S11]  /*7620*/  LOP3.LUT R16, R16, 0xfffffeff, RZ, 0xc0, !PT ;  /* 0xfffffeff10107812 */ /* 0x000fd600078ec0ff */
        /* <DEDUP_REMOVED lines=17> */
.L_x_10586:
[----:B------:R-:W-:Y:S01]  /*7740*/  ULDC UR4, c[0x0][0xc38] ;  /* 0x00030e0000047ab9 */ /* 0x000fe20000000800 */
[----:B------:R-:W-:Y:S01]  /*7750*/  ULDC.64 UR8, c[0x0][0xa28] ;  /* 0x00028a0000087ab9 */ /* 0x000fe20000000a00 */
[----:B------:R-:W-:Y:S01]  /*7760*/  UISETP.NE.AND UP0, UPT, UR4, 0x1, UPT ;  /* 0x000000010400788c */ /* 0x000fe2000bf05270 */
[----:B0-----:R0:W-:Y:S01]  /*7770*/  STL [R1+0x4], RZ ;  /* 0x000004ff01007387 */ /* 0x0011e20000100800 */
        /* <DEDUP_REMOVED lines=22> */
.L_x_10535:
[----:B------:R-:W-:-:S13]  /*78e0*/  PLOP3.LUT P0, PT, PT, PT, UP0, 0x80, 0x0 ;  /* 0x000000000000781c */ /* 0x000fda0003f0f008 */
        /* <DEDUP_REMOVED lines=17> */
.L_x_10536:
        /* <DEDUP_REMOVED lines=22> */
.L_x_10537:
        /* <DEDUP_REMOVED lines=20> */
.L_x_10538:
        /* <DEDUP_REMOVED lines=18> */
.L_x_10539:
        /* <DEDUP_REMOVED lines=13> */
.L_x_10603:
[----:B--2---:R-:W2:Y:S04]  /*7e90*/  LDL R2, [R1+0x10] ;  /* 0x0000100001027983 */ /* 0x004ea80000100800 */
[----:B0-----:R-:W3:Y:S01]  /*7ea0*/  LDL R0, [R1+0x4] ;  /* 0x0000040001007983 */ /* 0x001ee20000100800 */
[----:B-1----:R-:W-:-:S13]  /*7eb0*/  ISETP.NE.AND P1, PT, R10, 0x1, PT ;  /* 0x000000010a00780c */ /* 0x002fda0003f25270 */
[----:B------:R-:W0:Y:S08]  /*7ec0*/  @P1 LDC R5, c[0x0][0x434] ;  /* 0x00010d00ff051b82 */ /* 0x000e300000000800 */
[----:B------:R-:W1:Y:S01]  /*7ed0*/  @P1 LDC R7, c[0x0][0x438] ;  /* 0x00010e00ff071b82 */ /* 0x000e620000000800 */
[----:B-----5:R-:W-:Y:S02]  /*7ee0*/  SHF.R.S32.HI R29, RZ, 0x1f, R27 ;  /* 0x0000001fff1d7819 */ /* 0x020fe4000001141b */
[----:B------:R-:W-:-:S04]  /*7ef0*/  LOP3.LUT R16, R16, 0xffffffef, RZ, 0xc0, !PT ;  /* 0xffffffef10107812 */ /* 0x000fc800078ec0ff */
[----:B------:R-:W-:Y:S01]  /*7f00*/  @P1 LOP3.LUT R16, R16, 0x10, RZ, 0xfc, !PT ;  /* 0x0000001010101812 */ /* 0x000fe200078efcff */
[----:B------:R-:W-:-:S03]  /*7f10*/  IMAD R17, RZ, RZ, -UR46 ;  /* 0x8000002eff117e24 */ /* 0x000fc6000f8e02ff */
[----:B------:R-:W-:Y:S02]  /*7f20*/  LOP3.LUT R16, R16, 0xfffffffe, RZ, 0xc0, !PT ;  /* 0xfffffffe10107812 */ /* 0x000fe400078ec0ff */
[C---:B--2---:R-:W-:Y:S01]  /*7f30*/  ISETP.GE.AND P0, PT, R2.reuse, UR40, PT ;  /* 0x0000002802007c0c */ /* 0x044fe2000bf06270 */
[----:B---3--:R-:W-:-:S04]  /*7f40*/  IMAD.IADD R0, R2, 0x1, R0 ;  /* 0x0000000102007824 */ /* 0x008fc800078e0200 */
[----:B0-----:R-:W-:-:S08]  /*7f50*/  @P1 IMAD.HI.U32 R4, R0, R5, RZ ;  /* 0x0000000500041227 */ /* 0x001fd000078e00ff */
[----:B------:R-:W0:Y:S01]  /*7f60*/  @!P0 LDC.64 R2, c[0x0][0x428] ;  /* 0x00010a00ff028b82 */ /* 0x000e220000000a00 */
[----:B------:R-:W-:Y:S01]  /*7f70*/  IMAD.MOV.U32 R8, RZ, RZ, R0 ;  /* 0x000000ffff087224 */ /* 0x000fe200078e0000 */
[----:B-1----:R-:W-:-:S06]  /*7f80*/  @P1 SHF.R.U32.HI R8, RZ, R7, R4 ;  /* 0x00000007ff081219 */ /* 0x002fcc0000011604 */
[----:B------:R-:W1:Y:S01]  /*7f90*/  @!P0 LDC.64 R4, c[0x0][0x418] ;  /* 0x00010600ff048b82 */ /* 0x000e620000000a00 */
[--C-:B------:R-:W-:Y:S01]  /*7fa0*/  @!P0 SHF.R.S32.HI R7, RZ, 0x1f, R8.reuse ;  /* 0x0000001fff078819 */ /* 0x100fe20000011408 */
[----:B------:R-:W-:Y:S02]  /*7fb0*/  @!P0 IMAD.MOV.U32 R6, RZ, RZ, R8 ;  /* 0x000000ffff068224 */ /* 0x000fe400078e0008 */
[----:B0-----:R-:W-:-:S04]  /*7fc0*/  @!P0 IMAD R9, R29, R2, RZ ;  /* 0x000000021d098224 */ /* 0x001fc800078e02ff */
[C---:B------:R-:W-:Y:S02]  /*7fd0*/  @!P0 IMAD R9, R27.reuse, R3, R9 ;  /* 0x000000031b098224 */ /* 0x040fe400078e0209 */
[----:B------:R-:W-:-:S04]  /*7fe0*/  @!P0 IMAD.WIDE.U32 R2, R27, R2, R6 ;  /* 0x000000021b028225 */ /* 0x000fc800078e0006 */
[----:B------:R-:W-:Y:S01]  /*7ff0*/  @!P0 IMAD.IADD R9, R3, 0x1, R9 ;  /* 0x0000000103098824 */ /* 0x000fe200078e0209 */
[----:B-1----:R-:W-:-:S04]  /*8000*/  @!P0 LEA R6, P1, R2, R4, 0x2 ;  /* 0x0000000402068211 */ /* 0x002fc800078210ff */
[----:B------:R-:W-:Y:S02]  /*8010*/  @!P0 LEA.HI.X R7, R2, R5, R9, 0x2, P1 ;  /* 0x0000000502078211 */ /* 0x000fe400008f1409 */
[----:B------:R-:W0:Y:S01]  /*8020*/  LDC R2, c[0x0][0xc44] ;  /* 0x00031100ff027b82 */ /* 0x000e220000000800 */
[----:B------:R-:W-:Y:S02]  /*8030*/  IMAD.MOV.U32 R5, RZ, RZ, RZ ;  /* 0x000000ffff057224 */ /* 0x000fe400078e00ff */
[----:B------:R-:W-:-:S04]  /*8040*/  IMAD.MOV R3, RZ, RZ, -R8 ;  /* 0x000000ffff037224 */ /* 0x000fc800078e0a08 */
[----:B------:R1:W5:Y:S01]  /*8050*/  @!P0 LDG.E R5, desc[UR36][R6.64] ;  /* 0x0000002406058981 */ /* 0x000362000c1e1900 */
[----:B0-----:R-:W-:Y:S02]  /*8060*/  IMAD R17, R2, R17, UR45 ;  /* 0x0000002d02117e24 */ /* 0x001fe4000f8e0211 */
[----:B------:R-:W-:-:S05]  /*8070*/  IMAD.U32 R2, RZ, RZ, UR48 ;  /* 0x00000030ff027e24 */ /* 0x000fca000f8e00ff */
[----:B------:R-:W-:Y:S01]  /*8080*/  ISETP.NE.AND P2, PT, R2, 0x3, PT ;  /* 0x000000030200780c */ /* 0x000fe20003f45270 */
[----:B-1----:R-:W-:Y:S01]  /*8090*/  IMAD R6, R10, R3, R0 ;  /* 0x000000030a067224 */ /* 0x002fe200078e0200 */
[----:B------:R-:W-:-:S11]  /*80a0*/  SHF.R.S32.HI R28, RZ, 0x1f, R17 ;  /* 0x0000001fff1c7819 */ /* 0x000fd60000011411 */
[----:B------:R-:W-:Y:S01]  /*80b0*/  @P2 LOP3.LUT R16, R16, 0x1, RZ, 0xfc, !PT ;  /* 0x0000000110102812 */ /* 0x000fe200078efcff */
[----:B------:R-:W-:Y:S06]  /*80c0*/  @!P2 BRA `(.L_x_10541) ;  /* 0x000000000004a947 */ /* 0x000fec0003800000 */
[----:B------:R-:W-:Y:S01]  /*80d0*/  BPT.TRAP 0x1 ;  /* 0x000000040000795c */ /* 0x000fe20000300000 */
.L_x_10541:
[----:B------:R-:W-:Y:S01]  /*80e0*/  LEA R4, R19, UR43, 0x3 ;  /* 0x0000002b13047c11 */ /* 0x000fe2000f8e18ff */
[----:B------:R-:W-:Y:S01]  /*80f0*/  BSSY B0, `(.L_x_10542) ;  /* 0x0000005000007945 */ /* 0x000fe20003800000 */
[----:B------:R-:W-:Y:S02]  /*8100*/  SHF.L.U32 R20, R24, 0x1f, RZ ;  /* 0x0000001f18147819 */ /* 0x000fe400000006ff */
[----:B------:R-:W-:Y:S02]  /*8110*/  SHF.R.S32.HI R10, RZ, 0x1f, R6 ;  /* 0x0000001fff0a7819 */ /* 0x000fe40000011406 */
[----:B------:R-:W0:Y:S02]  /*8120*/  SYNCS.PHASECHK.TRANS64.TRYWAIT P0, [R4+URZ+0x19c80], R20 ;  /* 0x019c8014040075a7 */ /* 0x000e24000800017f */
[----:B0-----:R-:W-:Y:S05]  /*8130*/  @!P0 BRA `(.L_x_10543) ;  /* 0x0000002c00b48947 */ /* 0x001fea0003800000 */
.L_x_10604:
[----:B------:R-:W-:Y:S05]  /*8140*/  BSYNC B0 ;  /* 0x0000000000007941 */ /* 0x000fea0003800000 */
.L_x_10542:
        /* <DEDUP_REMOVED lines=19> */
[----:B------:R-:W-:Y:S01]  /*8280*/  IADD3 R7, P0, R2, UR6, RZ ;  /* 0x0000000602077c10 */ /* 0x000fe2000ff1e0ff */
[----:B-1----:R-:W-:-:S03]  /*8290*/  IMAD.SHL.U32 R21, R11, 0x10, RZ ;  /* 0x000000100b157824 */ /* 0x002fc600078e00ff */
[----:B------:R-:W-:Y:S02]  /*82a0*/  IADD3.X R8, R3, UR7, R8, P0, !PT ;  /* 0x0000000703087c10 */ /* 0x000fe400087fe408 */
[----:B------:R-:W-:Y:S01]  /*82b0*/  LOP3.LUT R21, R21, 0x10, RZ, 0xc0, !PT ;  /* 0x0000001015157812 */ /* 0x000fe200078ec0ff */
[----:B--2---:R-:W-:Y:S01]  /*82c0*/  IMAD R9, R19, 0x3000, R9 ;  /* 0x0000300013097824 */ /* 0x004fe200078e0209 */
[----:B------:R-:W-:Y:S06]  /*82d0*/  BRA.DIV UR4, `(.L_x_10544) ;  /* 0x0000002e04607947 */ /* 0x000fec000b800000 */
[----:B------:R-:W1:Y:S01]  /*82e0*/  SHFL.IDX PT, R2, R7, RZ, 0x1e1f ;  /* 0x001e1fff07027589 */ /* 0x000e6200000e0000 */
[C---:B------:R-:W-:Y:S02]  /*82f0*/  LOP3.LUT P3, RZ, R16.reuse, 0x1000, RZ, 0xc0, !PT ;  /* 0x0000100010ff7812 */ /* 0x040fe4000786c0ff */
[C---:B------:R-:W-:Y:S01]  /*8300*/  LOP3.LUT P2, RZ, R16.reuse, 0x800, RZ, 0xc0, !PT ;  /* 0x0000080010ff7812 */ /* 0x040fe2000784c0ff */
[----:B------:R-:W2:Y:S01]  /*8310*/  SHFL.IDX PT, R0, R8, RZ, 0x1e1f ;  /* 0x001e1fff08007589 */ /* 0x000ea200000e0000 */
[----:B------:R-:W-:-:S03]  /*8320*/  LOP3.LUT P1, RZ, R16, 0x400, RZ, 0xc0, !PT ;  /* 0x0000040010ff7812 */ /* 0x000fc6000782c0ff */
[----:B------:R-:W3:Y:S01]  /*8330*/  SHFL.IDX PT, R8, R8, 0x1, 0x1e1f ;  /* 0x003e1f0008087f89 */ /* 0x000ee200000e0000 */
[----:B-1----:R-:W-:-:S05]  /*8340*/  IADD3 R2, P0, R21, R2, RZ ;  /* 0x0000000215027210 */ /* 0x002fca0007f1e0ff */
[----:B--2---:R-:W-:Y:S02]  /*8350*/  IMAD.X R3, RZ, RZ, R0, P0 ;  /* 0x000000ffff037224 */ /* 0x004fe400000e0600 */
[----:B------:R-:W-:-:S05]  /*8360*/  VIADD R0, R9, UR43 ;  /* 0x0000002b09007c36 */ /* 0x000fca0008000000 */
[----:B------:R-:W-:Y:S04]  /*8370*/  LDGSTS.E.BYPASS.LTC128B.128 [R0+0x9000], desc[UR36][R2.64], !P3 ;  /* 0x0900000002007fae */ /* 0x000fe8000d901d64 */
[----:B------:R-:W-:Y:S04]  /*8380*/  LDGSTS.E.BYPASS.LTC128B.128 [R0+0xa000], desc[UR36][R2.64+0x20], !P2 ;  /* 0x0a00002002007fae */ /* 0x000fe8000d101d64 */
[----:B------:R1:W-:Y:S04]  /*8390*/  LDGSTS.E.BYPASS.LTC128B.128 [R0+0xb000], desc[UR36][R2.64+0x40], !P1 ;  /* 0x0b00004002007fae */ /* 0x0003e8000c901d64 */
[----:B-1-3--:R1:W2:Y:S02]  /*83a0*/  SHFL.IDX PT, R2, R7, 0x1, 0x1e1f ;  /* 0x003e1f0007027f89 */ /* 0x00a2a400000e0000 */
.L_x_10610:
[C---:B------:R-:W-:Y:S02]  /*83b0*/  LOP3.LUT P3, RZ, R16.reuse, 0x8000, RZ, 0xc0, !PT ;  /* 0x0000800010ff7812 */ /* 0x040fe4000786c0ff */
[C---:B------:R-:W-:Y:S02]  /*83c0*/  LOP3.LUT P2, RZ, R16.reuse, 0x4000, RZ, 0xc0, !PT ;  /* 0x0000400010ff7812 */ /* 0x040fe4000784c0ff */
[----:B------:R-:W-:Y:S02]  /*83d0*/  LOP3.LUT P1, RZ, R16, 0x2000, RZ, 0xc0, !PT ;  /* 0x0000200010ff7812 */ /* 0x000fe4000782c0ff */
        /* <DEDUP_REMOVED lines=10> */
.L_x_10545:
        /* <DEDUP_REMOVED lines=11> */
.L_x_10546:
[----:B------:R2:W-:Y:S01]  /*8530*/  SYNCS.ARRIVE.TRANS64.A1T0 RZ, [R4+URZ+0x19c70], RZ ;  /* 0x019c70ff04ff79a7 */ /* 0x0005e2000810003f */
[----:B------:R-:W-:Y:S05]  /*8540*/  @!P2 BRA `(.L_x_10547) ;  /* 0x000000000004a947 */ /* 0x000fea0003800000 */
[----:B------:R-:W-:Y:S01]  /*8550*/  BPT.TRAP 0x1 ;  /* 0x000000040000795c */ /* 0x000fe20000300000 */
.L_x_10547:
[----:B------:R-:W3:Y:S01]  /*8560*/  SYNCS.PHASECHK.TRANS64.TRYWAIT P0, [R4+URZ+0x19c40], R20 ;  /* 0x019c4014040075a7 */ /* 0x000ee2000800017f */
[----:B------:R-:W-:Y:S04]  /*8570*/  BSSY B0, `(.L_x_10548) ;  /* 0x0000002000007945 */ /* 0x000fe80003800000 */
[----:B---3--:R-:W-:Y:S05]  /*8580*/  @!P0 BRA `(.L_x_10549) ;  /* 0x0000002c005c8947 */ /* 0x008fea0003800000 */
.L_x_10611:
[----:B------:R-:W-:Y:S05]  /*8590*/  BSYNC B0 ;  /* 0x0000000000007941 */ /* 0x000fea0003800000 */
.L_x_10548:
[----:B------:R4:W5:Y:S01]  /*85a0*/  LDL R9, [R1+0xc] ;  /* 0x00000c0001097983 */ /* 0x0009620000100800 */
[----:B------:R-:W-:Y:S01]  /*85b0*/  ULDC.64 UR4, c[0x0][0x300] ;  /* 0x0000c00000047ab9 */ /* 0x000fe20000000a00 */
[----:B------:R-:W-:Y:S01]  /*85c0*/  ULDC.64 UR6, c[0x0][0x2e8] ;  /* 0x0000ba0000067ab9 */ /* 0x000fe20000000a00 */
[----:B-1----:R-:W-:Y:S01]  /*85d0*/  IMAD R7, R10, UR4, RZ ;  /* 0x000000040a077c24 */ /* 0x002fe2000f8e02ff */
[----:B------:R-:W1:Y:S01]  /*85e0*/  S2R R8, SR_TID.X ;  /* 0x0000000000087919 */ /* 0x000e620000002100 */
[----:B------:R-:W-:Y:S01]  /*85f0*/  IMAD.WIDE.U32 R2, R6, UR4, RZ ;  /* 0x0000000406027c25 */ /* 0x000fe2000f8e00ff */
[C---:B------:R-:W-:Y:S02]  /*8600*/  LOP3.LUT P4, RZ, R16.reuse, 0x8, RZ, 0xc0, !PT ;  /* 0x0000000810ff7812 */ /* 0x040fe4000788c0ff */
[----:B------:R-:W-:Y:S01]  /*8610*/  LOP3.LUT P3, RZ, R16, 0x4, RZ, 0xc0, !PT ;  /* 0x0000000410ff7812 */ /* 0x000fe2000786c0ff */
[----:B------:R-:W-:Y:S01]  /*8620*/  IMAD R7, R6, UR5, R7 ;  /* 0x0000000506077c24 */ /* 0x000fe2000f8e0207 */
[----:B------:R-:W-:Y:S01]  /*8630*/  ULDC.64 UR4, c[0x0][0x310] ;  /* 0x0000c40000047ab9 */ /* 0x000fe20000000a00 */
[----:B------:R-:W-:Y:S01]  /*8640*/  LOP3.LUT P1, RZ, R16, 0x2, RZ, 0xc0, !PT ;  /* 0x0000000210ff7812 */ /* 0x000fe2000782c0ff */
        /* <DEDUP_REMOVED lines=12> */
[----:B-1----:R-:W-:-:S05]  /*8710*/  IMAD.SHL.U32 R8, R8, 0x10, RZ ;  /* 0x0000001008087824 */ /* 0x002fca00078e00ff */
[----:B------:R-:W-:Y:S01]  /*8720*/  LOP3.LUT R8, R8, 0x10, RZ, 0xc0, !PT ;  /* 0x0000001008087812 */ /* 0x000fe200078ec0ff */
[----:B----4-:R-:W-:Y:S06]  /*8730*/  BRA.DIV UR4, `(.L_x_10550) ;  /* 0x0000002e04047947 */ /* 0x010fec000b800000 */
[----:B------:R-:W1:Y:S01]  /*8740*/  SHFL.IDX PT, R3, R5, RZ, 0x1e1f ;  /* 0x001e1fff05037589 */ /* 0x000e6200000e0000 */
[----:B-----5:R-:W-:-:S03]  /*8750*/  ISETP.GE.AND P2, PT, R9, 0x1, PT ;  /* 0x000000010900780c */ /* 0x020fc60003f46270 */
[----:B------:R-:W4:Y:S04]  /*8760*/  SHFL.IDX PT, R2, R6, RZ, 0x1e1f ;  /* 0x001e1fff06027589 */ /* 0x000f2800000e0000 */
[----:B------:R-:W0:Y:S06]  /*8770*/  SHFL.IDX PT, R6, R6, 0x1, 0x1e1f ;  /* 0x003e1f0006067f89 */ /* 0x000e2c00000e0000 */
        /* <DEDUP_REMOVED lines=8> */
[----:B01----:R1:W4:Y:S02]  /*8800*/  SHFL.IDX PT, R2, R5, 0x1, 0x1e1f ;  /* 0x003e1f0005027f89 */ /* 0x00332400000e0000 */
.L_x_10617:
[----:B------:R-:W-:-:S13]  /*8810*/  ISETP.GE.AND P2, PT, R9, 0x41, PT ;  /* 0x000000410900780c */ /* 0x000fda0003f46270 */
[----:B----4-:R-:W-:-:S05]  /*8820*/  @P2 IADD3 R2, P0, R8, R2, RZ ;  /* 0x0000000208022210 */ /* 0x010fca0007f1e0ff */
        /* <DEDUP_REMOVED lines=9> */
.L_x_10551:
        /* <DEDUP_REMOVED lines=11> */
.L_x_10552:
        /* <DEDUP_REMOVED lines=11> */
[----:B0-23--:R-:W-:Y:S02]  /*8a20*/  IMAD.U32 R4, RZ, RZ, UR6 ;  /* 0x00000006ff047e24 */ /* 0x00dfe4000f8e00ff */
[----:B------:R-:W0:Y:S01]  /*8a30*/  LDC.64 R2, c[0x4][R2] ;  /* 0x0100000002027b82 */ /* 0x000e220000000a00 */
[----:B-1----:R-:W-:Y:S02]  /*8a40*/  IMAD.U32 R5, RZ, RZ, UR7 ;  /* 0x00000007ff057e24 */ /* 0x002fe4000f8e00ff */
        /* <DEDUP_REMOVED lines=9> */
.L_x_10553:
[----:B------:R4:W5:Y:S01]  /*8ae0*/  LDL R10, [R1+0x14] ;  /* 0x00001400010a7983 */ /* 0x0009620000100800 */
[----:B------:R-:W0:Y:S01]  /*8af0*/  LDC R9, c[0x0][0x448] ;  /* 0x00011200ff097b82 */ /* 0x000e220000000800 */
[----:B------:R-:W-:Y:S01]  /*8b00*/  R2UR UR6, R28 ;  /* 0x000000001c0672ca */ /* 0x000fe200000e0000 */
[----:B------:R-:W-:Y:S01]  /*8b10*/  IMAD R0, RZ, RZ, -UR45 ;  /* 0x8000002dff007e24 */ /* 0x000fe2000f8e02ff */
[----:B------:R-:W3:Y:S01]  /*8b20*/  S2R R18, SR_TID.X ;  /* 0x0000000000127919 */ /* 0x000ee20000002100 */
[C---:B------:R-:W-:Y:S01]  /*8b30*/  LOP3.LUT P3, RZ, R16.reuse, 0x200, RZ, 0xc0, !PT ;  /* 0x0000020010ff7812 */ /* 0x040fe2000786c0ff */
[----:B------:R-:W-:Y:S01]  /*8b40*/  ULDC.64 UR8, c[0x0][0x2d8] ;  /* 0x0000b60000087ab9 */ /* 0x000fe20000000a00 */
[C---:B------:R-:W-:Y:S01]  /*8b50*/  LOP3.LUT P4, RZ, R16.reuse, 0x100, RZ, 0xc0, !PT ;  /* 0x0000010010ff7812 */ /* 0x040fe2000788c0ff */
[----:B------:R-:W-:Y:S01]  /*8b60*/  ULDC.64 UR10, c[0x0][0x280] ;  /* 0x0000a000000a7ab9 */ /* 0x000fe20000000a00 */
[----:B------:R-:W1:Y:S01]  /*8b70*/  LDC R2, c[0x0][0xc38] ;  /* 0x00030e00ff027b82 */ /* 0x000e620000000800 */
[----:B------:R-:W-:-:S02]  /*8b80*/  LOP3.LUT P5, RZ, R16, 0x80, RZ, 0xc0, !PT ;  /* 0x0000008010ff7812 */ /* 0x000fc400078ac0ff */
[----:B0-----:R-:W-:Y:S02]  /*8b90*/  ISETP.NE.AND P0, PT, R9, 0x1, PT ;  /* 0x000000010900780c */ /* 0x001fe40003f05270 */
[C---:B------:R-:W-:Y:S02]  /*8ba0*/  R2UR UR7, R17.reuse ;  /* 0x00000000110772ca */ /* 0x040fe400000e0000 */
[----:B------:R-:W-:Y:S01]  /*8bb0*/  R2UR UR4, R17 ;  /* 0x00000000110472ca */ /* 0x000fe200000e0000 */
[----:B---3--:R-:W-:Y:S01]  /*8bc0*/  IMAD.SHL.U32 R20, R18, 0x40, RZ ;  /* 0x0000004012147824 */ /* 0x008fe200078e00ff */
[----:B------:R-:W-:-:S07]  /*8bd0*/  SHF.R.U32.HI R18, RZ, 0x1, R18 ;  /* 0x00000001ff127819 */ /* 0x000fce0000011612 */
[----:B--2---:R-:W0:Y:S01]  /*8be0*/  @P0 LDC R4, c[0x0][0x44c] ;  /* 0x00011300ff040b82 */ /* 0x004e220000000800 */
[----:B-1----:R-:W-:Y:S01]  /*8bf0*/  IMAD R0, R2, R0, UR39 ;  /* 0x0000002702007e24 */ /* 0x002fe2000f8e0200 */
[----:B------:R-:W-:Y:S01]  /*8c00*/  LOP3.LUT R20, R20, 0x40, RZ, 0xc0, !PT ;  /* 0x0000004014147812 */ /* 0x000fe200078ec0ff */
[----:B------:R-:W-:-:S03]  /*8c10*/  UIMAD UR6, UR6, UR8, URZ ;  /* 0x00000008060672a4 */ /* 0x000fc6000f8e023f */
[----:B------:R-:W-:Y:S02]  /*8c20*/  LOP3.LUT R18, R20, 0x3f, R18, 0xf8, !PT ;  /* 0x0000003f14127812 */ /* 0x000fe400078ef812 */
[----:B------:R-:W1:Y:S01]  /*8c30*/  @P0 LDC R3, c[0x0][0x450] ;  /* 0x00011400ff030b82 */ /* 0x000e620000000800 */
[----:B------:R-:W-:Y:S02]  /*8c40*/  UIMAD UR7, UR7, UR9, UR6 ;  /* 0x00000009070772a4 */ /* 0x000fe4000f8e0206 */
[----:B------:R-:W-:Y:S01]  /*8c50*/  USHF.R.S32.HI UR6, URZ, 0x1f, UR46 ;  /* 0x0000001f3f067899 */ /* 0x000fe2000801142e */
[----:B------:R-:W-:Y:S01]  /*8c60*/  IMAD R7, R0, 0xc0, R18 ;  /* 0x000000c000077824 */ /* 0x000fe200078e0212 */
[----:B------:R-:W-:-:S03]  /*8c70*/  UIMAD.WIDE.U32 UR4, UR4, UR8, URZ ;  /* 0x00000008040472a5 */ /* 0x000fc6000f8e003f */
[----:B------:R-:W-:Y:S02]  /*8c80*/  ULDC.64 UR8, c[0x0][0x2e0] ;  /* 0x0000b80000087ab9 */ /* 0x000fe40000000a00 */
[----:B------:R-:W-:Y:S01]  /*8c90*/  UIMAD UR6, UR6, UR8, URZ ;  /* 0x00000008060672a4 */ /* 0x000fe2000f8e023f */
[----:B------:R-:W-:Y:S01]  /*8ca0*/  IMAD.MOV.U32 R2, RZ, RZ, R7 ;  /* 0x000000ffff027224 */ /* 0x000fe200078e0007 */
[----:B------:R-:W-:Y:S01]  /*8cb0*/  UIADD3 UR5, UR5, UR7, URZ ;  /* 0x0000000705057290 */ /* 0x000fe2000fffe03f */
[----:B0-----:R-:W-:Y:S01]  /*8cc0*/  @P0 IMAD.HI.U32 R4, R7, R4, RZ ;  /* 0x0000000407040227 */ /* 0x001fe200078e00ff */
[----:B------:R-:W-:Y:S02]  /*8cd0*/  UIMAD UR6, UR46, UR9, UR6 ;  /* 0x000000092e0672a4 */ /* 0x000fe4000f8e0206 */
[----:B------:R-:W-:-:S03]  /*8ce0*/  UIMAD.WIDE.U32 UR4, UR46, UR8, UR4 ;  /* 0x000000082e0472a5 */ /* 0x000fc6000f8e0004 */
[----:B------:R-:W-:Y:S01]  /*8cf0*/  ULDC.64 UR8, c[0x0][0x2c8] ;  /* 0x0000b20000087ab9 */ /* 0x000fe20000000a00 */
[----:B-1----:R-:W-:Y:S01]  /*8d00*/  @P0 SHF.R.U32.HI R2, RZ, R3, R4 ;  /* 0x00000003ff020219 */ /* 0x002fe20000011604 */
[----:B------:R-:W-:-:S03]  /*8d10*/  UIADD3 UR5, UR5, UR6, URZ ;  /* 0x0000000605057290 */ /* 0x000fc6000fffe03f */
[--C-:B------:R-:W-:Y:S01]  /*8d20*/  SHF.R.S32.HI R5, RZ, 0x1f, R2.reuse ;  /* 0x0000001fff057819 */ /* 0x100fe20000011402 */
[----:B------:R-:W-:Y:S01]  /*8d30*/  ULDC.64 UR6, c[0x0][0x2d0] ;  /* 0x0000b40000067ab9 */ /* 0x000fe20000000a00 */
[----:B------:R-:W-:Y:S02]  /*8d40*/  IMAD.MOV R4, RZ, RZ, -R2 ;  /* 0x000000ffff047224 */ /* 0x000fe400078e0a02 */
[----:B------:R-:W-:Y:S02]  /*8d50*/  IMAD.U32 R6, RZ, RZ, UR6 ;  /* 0x00000006ff067e24 */ /* 0x000fe4000f8e00ff */
[----:B------:R-:W-:Y:S02]  /*8d60*/  IMAD R5, R5, UR6, RZ ;  /* 0x0000000605057c24 */ /* 0x000fe4000f8e02ff */
[----:B------:R-:W-:Y:S02]  /*8d70*/  IMAD R4, R9, R4, R7 ;  /* 0x0000000409047224 */ /* 0x000fe400078e0207 */
[----:B------:R-:W-:-:S02]  /*8d80*/  IMAD R5, R2, UR7, R5 ;  /* 0x0000000702057c24 */ /* 0x000fc4000f8e0205 */
[----:B------:R-:W-:-:S04]  /*8d90*/  IMAD.WIDE.U32 R2, R2, R6, UR4 ;  /* 0x0000000402027e25 */ /* 0x000fc8000f8e0006 */
[----:B------:R-:W-:Y:S01]  /*8da0*/  IMAD.IADD R3, R3, 0x1, R5 ;  /* 0x0000000103037824 */ /* 0x000fe200078e0205 */
[----:B------:R-:W-:Y:S01]  /*8db0*/  SHF.R.S32.HI R5, RZ, 0x1f, R4 ;  /* 0x0000001fff057819 */ /* 0x000fe20000011404 */
[----:B------:R-:W-:-:S04]  /*8dc0*/  IMAD.WIDE.U32 R2, R4, UR8, R2 ;  /* 0x0000000804027c25 */ /* 0x000fc8000f8e0002 */
[----:B------:R-:W-:-:S04]  /*8dd0*/  IMAD R5, R5, UR8, RZ ;  /* 0x0000000805057c24 */ /* 0x000fc8000f8e02ff */
[----:B------:R-:W-:Y:S01]  /*8de0*/  IMAD R4, R4, UR9, R5 ;  /* 0x0000000904047c24 */ /* 0x000fe2000f8e0205 */
[----:B------:R-:W-:Y:S02]  /*8df0*/  IADD3 R5, P1, R2, UR10, RZ ;  /* 0x0000000a02057c10 */ /* 0x000fe4000ff3e0ff */
[----:B------:R-:W0:Y:S02]  /*8e00*/  @P0 LDC R2, c[0x0][0x44c] ;  /* 0x00011300ff020b82 */ /* 0x000e240000000800 */
[----:B------:R-:W-:-:S06]  /*8e10*/  IADD3.X R4, R3, UR11, R4, P1, !PT ;  /* 0x0000000b03047c10 */ /* 0x000fcc0008ffe404 */
[----:B------:R-:W1:Y:S01]  /*8e20*/  @P0 LDC R3, c[0x0][0x450] ;  /* 0x00011400ff030b82 */ /* 0x000e620000000800 */
[----:B------:R-:W-:Y:S01]  /*8e30*/  VIADD R7, R7, 0x80 ;  /* 0x0000008007077836 */ /* 0x000fe20000000000 */
[----:B------:R-:W2:Y:S03]  /*8e40*/  S2R R20, SR_TID.X ;  /* 0x0000000000147919 */ /* 0x000ea60000002100 */
[----:B0-----:R-:W-:-:S04]  /*8e50*/  @P0 IMAD.HI.U32 R8, R7, R2, RZ ;  /* 0x0000000207080227 */ /* 0x001fc800078e00ff */
[----:B------:R-:W-:Y:S01]  /*8e60*/  IMAD.MOV.U32 R2, RZ, RZ, R7 ;  /* 0x000000ffff027224 */ /* 0x000fe200078e0007 */
[----:B-1----:R-:W-:-:S05]  /*8e70*/  @P0 SHF.R.U32.HI R2, RZ, R3, R8 ;  /* 0x00000003ff020219 */ /* 0x002fca0000011608 */
[----:B------:R-:W-:-:S04]  /*8e80*/  IMAD.MOV R3, RZ, RZ, -R2 ;  /* 0x000000ffff037224 */ /* 0x000fc800078e0a02 */
[----:B------:R-:W-:Y:S01]  /*8e90*/  IMAD R7, R9, R3, R7 ;  /* 0x0000000309077224 */ /* 0x000fe200078e0207 */
[----:B------:R-:W-:-:S05]  /*8ea0*/  SHF.R.S32.HI R3, RZ, 0x1f, R2 ;  /* 0x0000001fff037819 */ /* 0x000fca0000011402 */
[----:B------:R-:W-:-:S04]  /*8eb0*/  IMAD R3, R3, UR6, RZ ;  /* 0x0000000603037c24 */ /* 0x000fc8000f8e02ff */
[C---:B------:R-:W-:Y:S02]  /*8ec0*/  IMAD R8, R2.reuse, UR7, R3 ;  /* 0x0000000702087c24 */ /* 0x040fe4000f8e0203 */
[----:B------:R-:W-:Y:S01]  /*8ed0*/  IMAD.WIDE.U32 R2, R2, R6, UR4 ;  /* 0x0000000402027e25 */ /* 0x000fe2000f8e0006 */
[----:B------:R-:W-:-:S03]  /*8ee0*/  SHF.R.S32.HI R6, RZ, 0x1f, R7 ;  /* 0x0000001fff067819 */ /* 0x000fc60000011407 */
[----:B------:R-:W-:Y:S02]  /*8ef0*/  IMAD.IADD R3, R3, 0x1, R8 ;  /* 0x0000000103037824 */ /* 0x000fe400078e0208 */
[----:B------:R-:W-:Y:S02]  /*8f00*/  IMAD R6, R6, UR8, RZ ;  /* 0x0000000806067c24 */ /* 0x000fe4000f8e02ff */
[----:B------:R-:W-:Y:S01]  /*8f10*/  IMAD.WIDE.U32 R2, R7, UR8, R2 ;  /* 0x0000000807027c25 */ /* 0x000fe2000f8e0002 */
[----:B------:R-:W-:-:S03]  /*8f20*/  UMOV UR4, 0xffffffff ;  /* 0xffffffff00047882 */ /* 0x000fc60000000000 */
[----:B------:R-:W-:Y:S01]  /*8f30*/  IMAD R6, R7, UR9, R6 ;  /* 0x0000000907067c24 */ /* 0x000fe2000f8e0206 */
[----:B------:R-:W-:Y:S01]  /*8f40*/  IADD3 R7, P0, R2, UR10, RZ ;  /* 0x0000000a02077c10 */ /* 0x000fe2000ff1e0ff */
[----:B--2---:R-:W-:Y:S01]  /*8f50*/  IMAD.SHL.U32 R18, R20, 0x10, RZ ;  /* 0x0000001014127824 */ /* 0x004fe200078e00ff */
[----:B------:R-:W-:Y:S02]  /*8f60*/  SHF.R.U32.HI R20, RZ, 0x1, R20 ;  /* 0x00000001ff147819 */ /* 0x000fe40000011614 */
[----:B------:R-:W-:Y:S02]  /*8f70*/  IADD3.X R6, R3, UR11, R6, P0, !PT ;  /* 0x0000000b03067c10 */ /* 0x000fe400087fe406 */
[----:B------:R-:W-:Y:S02]  /*8f80*/  LOP3.LUT R18, R18, 0x10, RZ, 0xc0, !PT ;  /* 0x0000001012127812 */ /* 0x000fe400078ec0ff */
[----:B------:R-:W-:Y:S01]  /*8f90*/  LOP3.LUT R20, R20, 0x3f, RZ, 0xc0, !PT ;  /* 0x0000003f14147812 */ /* 0x000fe200078ec0ff */
[----:B----4-:R-:W-:Y:S06]  /*8fa0*/  BRA.DIV UR4, `(.L_x_10554) ;  /* 0x0000002604907947 */ /* 0x010fec000b800000 */
[----:B------:R-:W0:Y:S01]  /*8fb0*/  SHFL.IDX PT, R3, R5, RZ, 0x1e1f ;  /* 0x001e1fff05037589 */ /* 0x000e2200000e0000 */
[----:B------:R-:W-:-:S03]  /*8fc0*/  IMAD R0, R0, 0xc0, R20 ;  /* 0x000000c000007824 */ /* 0x000fc600078e0214 */
[----:B------:R-:W1:Y:S02]  /*8fd0*/  SHFL.IDX PT, R2, R4, RZ, 0x1e1f ;  /* 0x001e1fff04027589 */ /* 0x000e6400000e0000 */
[----:B------:R-:W-:Y:S02]  /*8fe0*/  ISETP.GE.AND P1, PT, R0, UR42, PT ;  /* 0x0000002a00007c0c */ /* 0x000fe4000bf26270 */
[----:B------:R-:W2:Y:S04]  /*8ff0*/  SHFL.IDX PT, R5, R5, 0x1, 0x1e1f ;  /* 0x003e1f0005057f89 */ /* 0x000ea800000e0000 */
[----:B------:R-:W3:Y:S04]  /*9000*/  SHFL.IDX PT, R4, R4, 0x1, 0x1e1f ;  /* 0x003e1f0004047f89 */ /* 0x000ee800000e0000 */
[----:B------:R-:W4:Y:S04]  /*9010*/  SHFL.IDX PT, R6, R6, RZ, 0x1e1f ;  /* 0x001e1fff06067589 */ /* 0x000f2800000e0000 */
[----:B------:R1:W2:Y:S01]  /*9020*/  SHFL.IDX PT, R14, R7, RZ, 0x1e1f ;  /* 0x001e1fff070e7589 */ /* 0x0002a200000e0000 */
[----:B0-----:R-:W-:-:S05]  /*9030*/  @!P1 IADD3 R3, P0, R18, R3, RZ ;  /* 0x0000000312039210 */ /* 0x001fca0007f1e0ff */
[----:B-1----:R-:W-:-:S05]  /*9040*/  @!P1 IMAD.X R2, RZ, RZ, R2, P0 ;  /* 0x000000ffff029224 */ /* 0x002fca00000e0602 */
[----:B------:R-:W-:-:S04]  /*9050*/  @!P1 LOP3.LUT R3, R3, R2, RZ, 0x3c, !PT ;  /* 0x0000000203039212 */ /* 0x000fc800078e3cff */
[----:B------:R-:W-:-:S04]  /*9060*/  @!P1 LOP3.LUT R2, R3, R2, RZ, 0x3c, !PT ;  /* 0x0000000203029212 */ /* 0x000fc800078e3cff */
[----:B------:R-:W-:-:S05]  /*9070*/  @!P1 LOP3.LUT R3, R3, R2, RZ, 0x3c, !PT ;  /* 0x0000000203039212 */ /* 0x000fca00078e3cff */
[----:B-----5:R-:W-:Y:S04]  /*9080*/  @!P1 LDGSTS.E.BYPASS.LTC128B.128 [R10+0xf000], desc[UR36][R2.64], !P3 ;  /* 0x0f000000020a9fae */ /* 0x020fe8000d901d64 */
[----:B------:R-:W-:Y:S04]  /*9090*/  @!P1 LDGSTS.E.BYPASS.LTC128B.128 [R10+0x10800], desc[UR36][R2.64+0x20], !P4 ;  /* 0x10800020020a9fae */ /* 0x000fe8000e101d64 */
[----:B------:R0:W-:Y:S02]  /*90a0*/  @!P1 LDGSTS.E.BYPASS.LTC128B.128 [R10+0x12000], desc[UR36][R2.64+0x40], !P5 ;  /* 0x12000040020a9fae */ /* 0x0001e4000e901d64 */
[----:B0-----:R-:W-:-:S05]  /*90b0*/  VIADD R2, R0, 0x40 ;  /* 0x0000004000027836 */ /* 0x001fca0000000000 */
[----:B------:R-:W-:-:S13]  /*90c0*/  ISETP.GE.AND P1, PT, R2, UR42, PT ;  /* 0x0000002a02007c0c */ /* 0x000fda000bf26270 */
[----:B--2---:R-:W-:-:S05]  /*90d0*/  @!P1 IADD3 R2, P0, R18, R5, RZ ;  /* 0x0000000512029210 */ /* 0x004fca0007f1e0ff */
[----:B---3--:R-:W-:-:S05]  /*90e0*/  @!P1 IMAD.X R3, RZ, RZ, R4, P0 ;  /* 0x000000ffff039224 */ /* 0x008fca00000e0604 */
[----:B------:R0:W-:Y:S04]  /*90f0*/  @!P1 LDGSTS.E.BYPASS.LTC128B.128 [R10+0xf800], desc[UR36][R2.64], !P3 ;  /* 0x0f800000020a9fae */ /* 0x0001e8000d901d64 */
[----:B------:R0:W-:Y:S04]  /*9100*/  @!P1 LDGSTS.E.BYPASS.LTC128B.128 [R10+0x11000], desc[UR36][R2.64+0x20], !P4 ;  /* 0x11000020020a9fae */ /* 0x0001e8000e101d64 */
[----:B----4-:R0:W-:Y:S02]  /*9110*/  @!P1 LDGSTS.E.BYPASS.LTC128B.128 [R10+0x12800], desc[UR36][R2.64+0x40], !P5 ;  /* 0x12800040020a9fae */ /* 0x0101e4000e901d64 */
.L_x_10624:
[----:B------:R-:W-:Y:S01]  /*9120*/  VIADD R0, R0, 0x80 ;  /* 0x0000008000007836 */ /* 0x000fe20000000000 */
[----:B------:R-:W-:Y:S04]  /*9130*/  BSSY B0, `(.L_x_10555) ;  /* 0x000000b000007945 */ /* 0x000fe80003800000 */
[----:B------:R-:W-:-:S13]  /*9140*/  ISETP.GE.AND P0, PT, R0, UR42, PT ;  /* 0x0000002a00007c0c */ /* 0x000fda000bf06270 */
        /* <DEDUP_REMOVED lines=9> */
.L_x_10556:
[----:B------:R-:W-:Y:S05]  /*91e0*/  BSYNC B0 ;  /* 0x0000000000007941 */ /* 0x000fea0003800000 */
.L_x_10555:
[----:B------:R-:W-:Y:S01]  /*91f0*/  NOP ;  /* 0x0000000000007918 */ /* 0x000fe20000000000 */
[----:B------:R-:W-:Y:S01]  /*9200*/  SYNCS.ARRIVE.TRANS64.RED.A0T1 RZ, [UR43+0x19c00], RZ ;  /* 0x019c00ffffff79a7 */ /* 0x000fe2000820042b */
[----:B------:R-:W-:Y:S01]  /*9210*/  ARRIVES.LDGSTSBAR.64.TRANSCNT [UR43+0x19c00] ;  /* 0x019c0000ff0079b0 */ /* 0x000fe20008000aab */
[----:B------:R-:W-:Y:S01]  /*9220*/  NOP ;  /* 0x0000000000007918 */ /* 0x000fe20000000000 */
[----:B------:R-:W-:Y:S01]  /*9230*/  ULOP3.LUT UR4, UR38, 0x1, URZ, 0xc, !UPT ;  /* 0x0000000126047892 */ /* 0x000fe2000f8e0c3f */
[----:B------:R-:W-:Y:S05]  /*9240*/  SYNCS.ARRIVE.TRANS64.A1T0 RZ, [UR43+0x19c00], RZ ;  /* 0x019c00ffffff79a7 */ /* 0x000fea000810002b */
[----:B01----:R-:W-:-:S05]  /*9250*/  IMAD.U32 R3, RZ, RZ, UR4 ;  /* 0x00000004ff037e24 */ /* 0x003fca000f8e00ff */
[----:B------:R-:W-:-:S04]  /*9260*/  SHF.L.U32 R3, R3, 0x1f, RZ ;  /* 0x0000001f03037819 */ /* 0x000fc800000006ff */
[----:B------:R-:W0:Y:S02]  /*9270*/  SYNCS.PHASECHK.TRANS64.TRYWAIT P0, [UR43+0x19c20], R3 ;  /* 0x019c2003ff0075a7 */ /* 0x000e24000800016b */
[----:B0-----:R-:W-:Y:S05]  /*9280*/  @!P0 BRA `(.L_x_10557) ;  /* 0x0000002400c08947 */ /* 0x001fea0003800000 */
.L_x_10625:
[----:B------:R-:W-:-:S05]  /*9290*/  IMAD.U32 R0, RZ, RZ, UR40 ;  /* 0x00000028ff007e24 */ /* 0x000fca000f8e00ff */
[----:B------:R-:W-:-:S13]  /*92a0*/  ISETP.GE.AND P0, PT, R0, 0x81, PT ;  /* 0x000000810000780c */ /* 0x000fda0003f06270 */
[----:B------:R-:W-:Y:S05]  /*92b0*/  @!P0 BRA `(.L_x_10558) ;  /* 0x0000001000388947 */ /* 0x000fea0003800000 */
[----:B------:R-:W-:Y:S02]  /*92c0*/  IMAD.MOV.U32 R4, RZ, RZ, R24 ;  /* 0x000000ffff047224 */ /* 0x000fe400078e0018 */
[----:B------:R-:W-:Y:S02]  /*92d0*/  IMAD.MOV.U32 R0, RZ, RZ, R19 ;  /* 0x000000ffff007224 */ /* 0x000fe400078e0013 */
[----:B------:R-:W-:-:S07]  /*92e0*/  IMAD.U32 R20, RZ, RZ, UR44 ;  /* 0x0000002cff147e24 */ /* 0x000fce000f8e00ff */
.L_x_10578:
[----:B------:R-:W2:Y:S01]  /*92f0*/  LDL R6, [R1+0x4] ;  /* 0x0000040001067983 */ /* 0x000ea20000100800 */
[----:B0-----:R-:W0:Y:S01]  /*9300*/  LDC R3, c[0x0][0x430] ;  /* 0x00010c00ff037b82 */ /* 0x001e220000000800 */
[----:B------:R-:W-:Y:S01]  /*9310*/  ULDC.64 UR4, c[0x0][0x428] ;  /* 0x00010a0000047ab9 */ /* 0x000fe20000000a00 */
[----:B-1----:R-:W1:Y:S01]  /*9320*/  S2R R2, SR_TID.X ;  /* 0x0000000000027919 */ /* 0x002e620000002100 */
[----:B0-----:R-:W-:-:S13]  /*9330*/  ISETP.NE.AND P0, PT, R3, 0x1, PT ;  /* 0x000000010300780c */ /* 0x001fda0003f05270 */
[----:B------:R-:W0:Y:S01]  /*9340*/  @P0 LDC R3, c[0x0][0x434] ;  /* 0x00010d00ff030b82 */ /* 0x000e220000000800 */
[----:B-1----:R-:W-:Y:S01]  /*9350*/  IMAD.SHL.U32 R5, R2, 0x40, RZ ;  /* 0x0000004002057824 */ /* 0x002fe200078e00ff */
[----:B------:R-:W-:-:S06]  /*9360*/  SHF.R.U32.HI R7, RZ, 0x1, R2 ;  /* 0x00000001ff077819 */ /* 0x000fcc0000011602 */
[----:B------:R-:W1:Y:S01]  /*9370*/  @P0 LDC R2, c[0x0][0x438] ;  /* 0x00010e00ff020b82 */ /* 0x000e620000000800 */
[----:B------:R-:W-:Y:S02]  /*9380*/  LOP3.LUT R7, R7, 0x3f, RZ, 0xc0, !PT ;  /* 0x0000003f07077812 */ /* 0x000fe400078ec0ff */
[----:B------:R-:W-:-:S03]  /*9390*/  LOP3.LUT R5, R5, 0x40, RZ, 0xc0, !PT ;  /* 0x0000004005057812 */ /* 0x000fc600078ec0ff */
[----:B------:R-:W-:-:S05]  /*93a0*/  IMAD R8, R20, 0x80, R7 ;  /* 0x0000008014087824 */ /* 0x000fca00078e0207 */
[----:B--2---:R-:W-:-:S05]  /*93b0*/  IADD3 R8, R5, R8, R6 ;  /* 0x0000000805087210 */ /* 0x004fca0007ffe006 */
[----:B0-----:R-:W-:-:S04]  /*93c0*/  @P0 IMAD.HI.U32 R3, R8, R3, RZ ;  /* 0x0000000308030227 */ /* 0x001fc800078e00ff */
[----:B------:R-:W-:Y:S01]  /*93d0*/  IMAD.MOV.U32 R5, RZ, RZ, R8 ;  /* 0x000000ffff057224 */ /* 0x000fe200078e0008 */
        /* <DEDUP_REMOVED lines=11> */
[----:B------:R-:W-:-:S06]  /*9490*/  LEA.HI.X R7, R2, UR5, R3, 0x2, P0 ;  /* 0x0000000502077c11 */ /* 0x000fcc00080f1403 */
[----:B------:R-:W2:Y:S01]  /*94a0*/  LDG.E R7, desc[UR36][R6.64] ;  /* 0x0000002406077981 */ /* 0x000ea2000c1e1900 */
[----:B------:R-:W-:Y:S01]  /*94b0*/  ISETP.NE.AND P2, PT, R9, 0x3, PT ;  /* 0x000000030900780c */ /* 0x000fe20003f45270 */
[----:B------:R-:W-:Y:S02]  /*94c0*/  VIADD R19, R0, 0x1 ;  /* 0x0000000100137836 */ /* 0x000fe40000000000 */
[----:B------:R-:W-:-:S03]  /*94d0*/  IMAD.MOV R2, RZ, RZ, -R5 ;  /* 0x000000ffff027224 */ /* 0x000fc600078e0a05 */
[----:B------:R-:W-:Y:S01]  /*94e0*/  ISETP.NE.AND P0, PT, R19, 0x2, PT ;  /* 0x000000021300780c */ /* 0x000fe20003f05270 */
[----:B------:R-:W-:-:S03]  /*94f0*/  IMAD R8, R2, UR4, R8 ;  /* 0x0000000402087c24 */ /* 0x000fc6000f8e0208 */
        /* <DEDUP_REMOVED lines=8> */
.L_x_10559:
[----:B------:R-:W-:Y:S01]  /*9580*/  LEA R5, R19, UR43, 0x3 ;  /* 0x0000002b13057c11 */ /* 0x000fe2000f8e18ff */
[----:B------:R-:W-:Y:S01]  /*9590*/  BSSY B0, `(.L_x_10560) ;  /* 0x0000005000007945 */ /* 0x000fe20003800000 */
[----:B------:R-:W-:Y:S02]  /*95a0*/  SHF.L.U32 R10, R24, 0x1f, RZ ;  /* 0x0000001f180a7819 */ /* 0x000fe400000006ff */
[----:B------:R-:W-:Y:S02]  /*95b0*/  SHF.R.S32.HI R9, RZ, 0x1f, R8 ;  /* 0x0000001fff097819 */ /* 0x000fe40000011408 */
[----:B------:R-:W0:Y:S02]  /*95c0*/  SYNCS.PHASECHK.TRANS64.TRYWAIT P0, [R5+URZ+0x19c80], R10 ;  /* 0x019c800a050075a7 */ /* 0x000e24000800017f */
[----:B0-----:R-:W-:Y:S05]  /*95d0*/  @!P0 BRA `(.L_x_10561) ;  /* 0x0000002400008947 */ /* 0x001fea0003800000 */
.L_x_10626:
[----:B------:R-:W-:Y:S05]  /*95e0*/  BSYNC B0 ;  /* 0x0000000000007941 */ /* 0x000fea0003800000 */
.L_x_10560:
[----:B------:R-:W2:Y:S01]  /*95f0*/  LDL R11, [R1] ;  /* 0x00000000010b7983 */ /* 0x000ea20000100800 */
[----:B------:R-:W-:Y:S01]  /*9600*/  ULDC.64 UR4, c[0x0][0x328] ;  /* 0x0000ca0000047ab9 */ /* 0x000fe20000000a00 */
[----:B------:R-:W-:Y:S01]  /*9610*/  ULDC.64 UR6, c[0x0][0x318] ;  /* 0x0000c60000067ab9 */ /* 0x000fe20000000a00 */
[----:B------:R-:W-:Y:S01]  /*9620*/  IMAD R6, R9, UR4, RZ ;  /* 0x0000000409067c24 */ /* 0x000fe2000f8e02ff */
[----:B------:R-:W-:Y:S01]  /*9630*/  LOP3.LUT P4, RZ, R16, 0x8, RZ, 0xc0, !PT ;  /* 0x0000000810ff7812 */ /* 0x000fe2000788c0ff */
[----:B------:R-:W-:Y:S01]  /*9640*/  IMAD.WIDE.U32 R2, R8, UR4, RZ ;  /* 0x0000000408027c25 */ /* 0x000fe2000f8e00ff */
[C---:B------:R-:W-:Y:S02]  /*9650*/  LOP3.LUT P3, RZ, R16.reuse, 0x4, RZ, 0xc0, !PT ;  /* 0x0000000410ff7812 */ /* 0x040fe4000786c0ff */
[----:B------:R-:W-:Y:S01]  /*9660*/  LOP3.LUT P2, RZ, R16, 0x2, RZ, 0xc0, !PT ;  /* 0x0000000210ff7812 */ /* 0x000fe2000784c0ff */
        /* <DEDUP_REMOVED lines=14> */
[----:B--2---:R-:W-:Y:S01]  /*9750*/  IMAD R6, R19, 0x3000, R11 ;  /* 0x0000300013067824 */ /* 0x004fe200078e020b */
[----:B------:R-:W-:Y:S07]  /*9760*/  BRA.DIV UR4, `(.L_x_10562) ;  /* 0x0000002204b07947 */ /* 0x000fee000b800000 */
[----:B------:R-:W1:Y:S01]  /*9770*/  S2R R3, SR_TID.X ;  /* 0x0000000000037919 */ /* 0x000e620000002100 */
[----:B------:R-:W-:Y:S01]  /*9780*/  VIADD R6, R6, UR43 ;  /* 0x0000002b06067c36 */ /* 0x000fe20008000000 */
[----:B------:R-:W2:Y:S01]  /*9790*/  SHFL.IDX PT, R2, R21, RZ, 0x1e1f ;  /* 0x001e1fff15027589 */ /* 0x000ea200000e0000 */
[----:B-1----:R-:W-:-:S03]  /*97a0*/  IMAD.SHL.U32 R11, R3, 0x10, RZ ;  /* 0x00000010030b7824 */ /* 0x002fc600078e00ff */
[----:B------:R-:W1:Y:S02]  /*97b0*/  SHFL.IDX PT, R3, R26, RZ, 0x1e1f ;  /* 0x001e1fff1a037589 */ /* 0x000e6400000e0000 */
[----:B------:R-:W-:Y:S02]  /*97c0*/  LOP3.LUT R11, R11, 0x10, RZ, 0xc0, !PT ;  /* 0x000000100b0b7812 */ /* 0x000fe400078ec0ff */
[----:B------:R-:W3:Y:S02]  /*97d0*/  SHFL.IDX PT, R26, R26, 0x1, 0x1e1f ;  /* 0x003e1f001a1a7f89 */ /* 0x000ee400000e0000 */
[----:B--2---:R-:W-:-:S05]  /*97e0*/  IADD3 R2, P0, R11, R2, RZ ;  /* 0x000000020b027210 */ /* 0x004fca0007f1e0ff */
[----:B-1----:R-:W-:-:S05]  /*97f0*/  IMAD.X R3, RZ, RZ, R3, P0 ;  /* 0x000000ffff037224 */ /* 0x002fca00000e0603 */
[----:B------:R-:W-:Y:S04]  /*9800*/  LDGSTS.E.BYPASS.LTC128B.128 [R6+0x9000], desc[UR36][R2.64], !P4 ;  /* 0x0900000002067fae */ /* 0x000fe8000e101d64 */
[----:B------:R-:W-:Y:S04]  /*9810*/  LDGSTS.E.BYPASS.LTC128B.128 [R6+0xa000], desc[UR36][R2.64+0x20], !P3 ;  /* 0x0a00002002067fae */ /* 0x000fe8000d901d64 */
[----:B------:R1:W-:Y:S04]  /*9820*/  LDGSTS.E.BYPASS.LTC128B.128 [R6+0xb000], desc[UR36][R2.64+0x40], !P2 ;  /* 0x0b00004002067fae */ /* 0x0003e8000d101d64 */
[----:B-1-3--:R1:W2:Y:S02]  /*9830*/  SHFL.IDX PT, R2, R21, 0x1, 0x1e1f ;  /* 0x003e1f0015027f89 */ /* 0x00a2a400000e0000 */
.L_x_10632:
[----:B------:R-:W3:Y:S02]  /*9840*/  S2R R3, SR_TID.X ;  /* 0x0000000000037919 */ /* 0x000ee40000002100 */
[----:B---3--:R-:W-:-:S05]  /*9850*/  IMAD.SHL.U32 R3, R3, 0x10, RZ ;  /* 0x0000001003037824 */ /* 0x008fca00078e00ff */
[----:B------:R-:W-:-:S04]  /*9860*/  LOP3.LUT R3, R3, 0x10, RZ, 0xc0, !PT ;  /* 0x0000001003037812 */ /* 0x000fc800078ec0ff */
        /* <DEDUP_REMOVED lines=10> */
.L_x_10563:
        /* <DEDUP_REMOVED lines=11> */
.L_x_10564:
[----:B------:R2:W-:Y:S01]  /*99c0*/  SYNCS.ARRIVE.TRANS64.A1T0 RZ, [R5+URZ+0x19c70], RZ ;  /* 0x019c70ff05ff79a7 */ /* 0x0005e2000810003f */
[----:B------:R-:W-:Y:S05]  /*99d0*/  @!P3 BRA `(.L_x_10565) ;  /* 0x000000000004b947 */ /* 0x000fea0003800000 */
[----:B------:R-:W-:Y:S01]  /*99e0*/  BPT.TRAP 0x1 ;  /* 0x000000040000795c */ /* 0x000fe20000300000 */
.L_x_10565:
[----:B------:R-:W3:Y:S01]  /*99f0*/  SYNCS.PHASECHK.TRANS64.TRYWAIT P0, [R5+URZ+0x19c40], R10 ;  /* 0x019c400a050075a7 */ /* 0x000ee2000800017f */
[----:B------:R-:W-:Y:S04]  /*9a00*/  BSSY B0, `(.L_x_10566) ;  /* 0x0000002000007945 */ /* 0x000fe80003800000 */
[----:B---3--:R-:W-:Y:S05]  /*9a10*/  @!P0 BRA `(.L_x_10567) ;  /* 0x0000002000b08947 */ /* 0x008fea0003800000 */
.L_x_10633:
[----:B------:R-:W-:Y:S05]  /*9a20*/  BSYNC B0 ;  /* 0x0000000000007941 */ /* 0x000fea0003800000 */
.L_x_10566:
[----:B------:R-:W1:Y:S01]  /*9a30*/  S2R R11, SR_TID.X ;  /* 0x00000000000b7919 */ /* 0x000e620000002100 */
        /* <DEDUP_REMOVED lines=8> */
[----:B------:R-:W-:-:S02]  /*9ac0*/  ULDC.64 UR4, c[0x0][0x310] ;  /* 0x0000c40000047ab9 */ /* 0x000fc40000000a00 */
        /* <DEDUP_REMOVED lines=11> */
[----:B-1----:R-:W-:-:S03]  /*9b80*/  IMAD.SHL.U32 R21, R11, 0x10, RZ ;  /* 0x000000100b157824 */ /* 0x002fc600078e00ff */
[----:B------:R-:W-:Y:S02]  /*9b90*/  IADD3.X R8, R8, UR7, R3, P0, !PT ;  /* 0x0000000708087c10 */ /* 0x000fe400087fe403 */
[----:B------:R-:W-:Y:S01]  /*9ba0*/  LOP3.LUT R21, R21, 0x10, RZ, 0xc0, !PT ;  /* 0x0000001015157812 */ /* 0x000fe200078ec0ff */
[----:B------:R-:W-:Y:S06]  /*9bb0*/  BRA.DIV UR4, `(.L_x_10568) ;  /* 0x00000022045c7947 */ /* 0x000fec000b800000 */
[----:B------:R-:W1:Y:S04]  /*9bc0*/  SHFL.IDX PT, R2, R7, RZ, 0x1e1f ;  /* 0x001e1fff07027589 */ /* 0x000e6800000e0000 */
[----:B------:R-:W4:Y:S04]  /*9bd0*/  SHFL.IDX PT, R3, R8, RZ, 0x1e1f ;  /* 0x001e1fff08037589 */ /* 0x000f2800000e0000 */
[----:B------:R-:W0:Y:S01]  /*9be0*/  SHFL.IDX PT, R8, R8, 0x1, 0x1e1f ;  /* 0x003e1f0008087f89 */ /* 0x000e2200000e0000 */
[----:B-1----:R-:W-:-:S05]  /*9bf0*/  IADD3 R2, P0, R21, R2, RZ ;  /* 0x0000000215027210 */ /* 0x002fca0007f1e0ff */
[----:B----4-:R-:W-:-:S05]  /*9c00*/  IMAD.X R3, RZ, RZ, R3, P0 ;  /* 0x000000ffff037224 */ /* 0x010fca00000e0603 */
[----:B------:R-:W-:Y:S04]  /*9c10*/  LDGSTS.E.BYPASS.LTC128B.128 [R6+0x13800], desc[UR36][R2.64], !P4 ;  /* 0x1380000002067fae */ /* 0x000fe8000e101d64 */
[----:B------:R-:W-:Y:S04]  /*9c20*/  LDGSTS.E.BYPASS.LTC128B.128 [R6+0x14800], desc[UR36][R2.64+0x20], !P3 ;  /* 0x1480002002067fae */ /* 0x000fe8000d901d64 */
[----:B------:R1:W-:Y:S04]  /*9c30*/  LDGSTS.E.BYPASS.LTC128B.128 [R6+0x15800], desc[UR36][R2.64+0x40], !P2 ;  /* 0x1580004002067fae */ /* 0x0003e8000d101d64 */
[----:B01----:R1:W4:Y:S02]  /*9c40*/  SHFL.IDX PT, R2, R7, 0x1, 0x1e1f ;  /* 0x003e1f0007027f89 */ /* 0x00332400000e0000 */
.L_x_10639:
        /* <DEDUP_REMOVED lines=10> */
.L_x_10569:
        /* <DEDUP_REMOVED lines=11> */
.L_x_10570:
[----:B------:R-:W-:Y:S01]  /*9da0*/  IMAD.U32 R2, RZ, RZ, UR49 ;  /* 0x00000031ff027e24 */ /* 0x000fe2000f8e00ff */
[----:B------:R0:W-:Y:S04]  /*9db0*/  SYNCS.ARRIVE.TRANS64.A1T0 RZ, [R5+URZ+0x19c30], RZ ;  /* 0x019c30ff05ff79a7 */ /* 0x0001e8000810003f */
[----:B------:R-:W-:-:S13]  /*9dc0*/  ISETP.NE.AND P0, PT, R2, 0x3, PT ;  /* 0x000000030200780c */ /* 0x000fda0003f05270 */
[----:B0-----:R-:W-:Y:S05]  /*9dd0*/  @!P0 BRA `(.L_x_10571) ;  /* 0x0000000000048947 */ /* 0x001fea0003800000 */
[----:B------:R-:W-:Y:S01]  /*9de0*/  BPT.TRAP 0x1 ;  /* 0x000000040000795c */ /* 0x000fe20000300000 */
.L_x_10571:
[----:B------:R-:W-:Y:S01]  /*9df0*/  LOP3.LUT R3, R4, 0x1, RZ, 0x3c, !PT ;  /* 0x0000000104037812 */ /* 0x000fe200078e3cff */
[----:B------:R-:W-:Y:S01]  /*9e00*/  BSSY B0, `(.L_x_10572) ;  /* 0x0000005000007945 */ /* 0x000fe20003800000 */
[----:B------:R-:W-:Y:S02]  /*9e10*/  LEA R2, R0, UR43, 0x3 ;  /* 0x0000002b00027c11 */ /* 0x000fe4000f8e18ff */
[----:B------:R-:W-:-:S04]  /*9e20*/  SHF.L.U32 R3, R3, 0x1f, RZ ;  /* 0x0000001f03037819 */ /* 0x000fc800000006ff */
[----:B------:R-:W0:Y:S02]  /*9e30*/  SYNCS.PHASECHK.TRANS64.TRYWAIT P2, [R2+URZ+0x19c70], R3 ;  /* 0x019c7003020075a7 */ /* 0x000e24000804017f */
[----:B0-----:R-:W-:Y:S05]  /*9e40*/  @!P2 BRA `(.L_x_10573) ;  /* 0x000000200050a947 */ /* 0x001fea0003800000 */
.L_x_10640:
[----:B------:R-:W-:Y:S05]  /*9e50*/  BSYNC B0 ;  /* 0x0000000000007941 */ /* 0x000fea0003800000 */
.L_x_10572:
[----:B--23--:R-:W-:-:S05]  /*9e60*/  IMAD.U32 R5, RZ, RZ, UR48 ;  /* 0x00000030ff057e24 */ /* 0x00cfca000f8e00ff */
[----:B------:R-:W-:-:S13]  /*9e70*/  ISETP.NE.AND P2, PT, R5, 0x3, PT ;  /* 0x000000030500780c */ /* 0x000fda0003f45270 */
[----:B------:R-:W-:Y:S05]  /*9e80*/  @!P2 BRA `(.L_x_10574) ;  /* 0x000000000004a947 */ /* 0x000fea0003800000 */
[----:B------:R-:W-:Y:S01]  /*9e90*/  BPT.TRAP 0x1 ;  /* 0x000000040000795c */ /* 0x000fe20000300000 */
.L_x_10574:
[----:B0-----:R-:W-:Y:S01]  /*9ea0*/  SHF.L.U32 R3, R4, 0x1f, RZ ;  /* 0x0000001f04037819 */ /* 0x001fe200000006ff */
[----:B------:R-:W-:-:S03]  /*9eb0*/  IMAD R0, R0, 0x3000, RZ ;  /* 0x0000300000007824 */ /* 0x000fc600078e02ff */
[----:B------:R-:W0:Y:S02]  /*9ec0*/  SYNCS.PHASECHK.TRANS64.TRYWAIT P2, [R2+URZ+0x19c60], R3 ;  /* 0x019c6003020075a7 */ /* 0x000e24000804017f */
[----:B0-----:R-:W-:Y:S05]  /*9ed0*/  @!P2 BRA `(.L_x_10575) ;  /* 0x000000200040a947 */ /* 0x001fea0003800000 */
.L_x_10641:
[----:B------:R-:W2:Y:S01]  /*9ee0*/  LDL R14, [R1+0x8] ;  /* 0x00000800010e7983 */ /* 0x000ea20000100800 */
[C---:B------:R-:W-:Y:S01]  /*9ef0*/  LOP3.LUT R12, R0.reuse, R23, RZ, 0xfc, !PT ;  /* 0x00000017000c7212 */ /* 0x040fe200078efcff */
[----:B------:R-:W-:Y:S05]  /*9f00*/  WARPSYNC.ALL ;  /* 0x0000000000007948 */ /* 0x000fea0003800000 */
[----:B-1----:R1:W3:Y:S01]  /*9f10*/  LDSM.16.MT88.4 R4, [R12+UR43+0x9000] ;  /* 0x0090002b0c04783b */ /* 0x0022e20008004200 */
[----:B0-----:R-:W-:Y:S02]  /*9f20*/  LOP3.LUT R3, R0, R25, RZ, 0xfc, !PT ;  /* 0x0000001900037212 */ /* 0x001fe400078efcff */
[----:B------:R-:W-:-:S03]  /*9f30*/  LOP3.LUT R13, R23, 0x1800, RZ, 0xfc, !PT ;  /* 0x00001800170d7812 */ /* 0x000fc600078efcff */
[----:B------:R-:W-:Y:S01]  /*9f40*/  IMAD.IADD R3, R22, 0x1, R3 ;  /* 0x0000000116037824 */ /* 0x000fe200078e0203 */
[----:B-1----:R-:W-:Y:S02]  /*9f50*/  LOP3.LUT R12, R0, 0x800, R23, 0xfe, !PT ;  /* 0x00000800000c7812 */ /* 0x002fe400078efe17 */
[C-C-:B---3--:R-:W-:Y:S02]  /*9f60*/  PRMT R8, R4.reuse, 0x6420, R5.reuse ;  /* 0x0000642004087816 */ /* 0x148fe40000000005 */
[----:B------:R-:W-:Y:S02]  /*9f70*/  PRMT R9, R4, 0x7531, R5 ;  /* 0x0000753104097816 */ /* 0x000fe40000000005 */
[C-C-:B------:R-:W-:Y:S02]  /*9f80*/  PRMT R10, R6.reuse, 0x6420, R7.reuse ;  /* 0x00006420060a7816 */ /* 0x140fe40000000007 */
[----:B------:R-:W-:-:S05]  /*9f90*/  PRMT R11, R6, 0x7531, R7 ;  /* 0x00007531060b7816 */ /* 0x000fca0000000007 */
[----:B------:R0:W-:Y:S02]  /*9fa0*/  STSM.16.M88.4 [R3], R8 ;  /* 0x0000000803007844 */ /* 0x0001e40000000200 */
[----:B0-----:R-:W-:-:S05]  /*9fb0*/  VIADD R3, R0, 0x1000 ;  /* 0x0000100000037836 */ /* 0x001fca0000000000 */
[C---:B------:R-:W-:Y:S02]  /*9fc0*/  LOP3.LUT R4, R3.reuse, R23, RZ, 0xfc, !PT ;  /* 0x0000001703047212 */ /* 0x040fe400078efcff */
[----:B------:R-:W-:-:S04]  /*9fd0*/  LOP3.LUT R3, R3, R25, RZ, 0xfc, !PT ;  /* 0x0000001903037212 */ /* 0x000fc800078efcff */
[----:B------:R-:W0:Y:S01]  /*9fe0*/  LDSM.16.MT88.4 R4, [R4+UR43+0x9000] ;  /* 0x0090002b0404783b */ /* 0x000e220008004200 */
        /* <DEDUP_REMOVED lines=15> */
[----:B------:R-:W-:Y:S04]  /*a0e0*/  STSM.16.M88.4 [R3], R8 ;  /* 0x0000000803007844 */ /* 0x000fe80000000200 */
[----:B------:R-:W0:Y:S02]  /*a0f0*/  LDSM.16.MT88.4 R4, [R12+UR43+0x9000] ;  /* 0x0090002b0c04783b */ /* 0x000e240008004200 */
[C-C-:B0-----:R-:W-:Y:S02]  /*a100*/  PRMT R8, R4.reuse, 0x6420, R5.reuse ;  /* 0x0000642004087816 */ /* 0x141fe40000000005 */
[----:B------:R-:W-:Y:S02]  /*a110*/  PRMT R9, R4, 0x7531, R5 ;  /* 0x0000753104097816 */ /* 0x000fe40000000005 */
[----:B------:R-:W-:-:S02]  /*a120*/  PRMT R10, R6, 0x6420, R7 ;  /* 0x00006420060a7816 */ /* 0x000fc40000000007 */
[----:B------:R-:W-:Y:S02]  /*a130*/  PRMT R11, R6, 0x7531, R7 ;  /* 0x00007531060b7816 */ /* 0x000fe40000000007 */
[--C-:B------:R-:W-:Y:S02]  /*a140*/  IADD3 R4, R13, UR43, R0.reuse ;  /* 0x0000002b0d047c10 */ /* 0x100fe4000fffe000 */
[----:B------:R-:W-:Y:S02]  /*a150*/  LOP3.LUT R13, R23, 0x2800, RZ, 0xfc, !PT ;  /* 0x00002800170d7812 */ /* 0x000fe400078efcff */
[----:B--2---:R-:W-:-:S05]  /*a160*/  IADD3 R3, R22, R14, R0 ;  /* 0x0000000e16037210 */ /* 0x004fca0007ffe000 */
[----:B------:R-:W-:Y:S04]  /*a170*/  STSM.16.M88.4 [R3], R8 ;  /* 0x0000000803007844 */ /* 0x000fe80000000200 */
[----:B------:R-:W0:Y:S02]  /*a180*/  LDSM.16.MT88.4 R4, [R4+0x9000] ;  /* 0x009000000404783b */ /* 0x000e240000004200 */
[C-C-:B0-----:R-:W-:Y:S02]  /*a190*/  PRMT R8, R4.reuse, 0x6420, R5.reuse ;  /* 0x0000642004087816 */ /* 0x141fe40000000005 */
[----:B------:R-:W-:Y:S02]  /*a1a0*/  PRMT R9, R4, 0x7531, R5 ;  /* 0x0000753104097816 */ /* 0x000fe40000000005 */
[----:B------:R-:W-:-:S02]  /*a1b0*/  PRMT R10, R6, 0x6420, R7 ;  /* 0x00006420060a7816 */ /* 0x000fc40000000007 */
[----:B------:R-:W-:Y:S02]  /*a1c0*/  PRMT R11, R6, 0x7531, R7 ;  /* 0x00007531060b7816 */ /* 0x000fe40000000007 */
[----:B------:R-:W-:Y:S01]  /*a1d0*/  IADD3 R5, R13, UR43, R0 ;  /* 0x0000002b0d057c10 */ /* 0x000fe2000fffe000 */
[----:B------:R-:W-:Y:S02]  /*a1e0*/  IMAD.U32 R13, RZ, RZ, UR48 ;  /* 0x00000030ff0d7e24 */ /* 0x000fe4000f8e00ff */
[----:B------:R-:W-:Y:S03]  /*a1f0*/  STSM.16.M88.4 [R3+0x1000], R8 ;  /* 0x0010000803007844 */ /* 0x000fe60000000200 */
[----:B------:R-:W-:Y:S01]  /*a200*/  ISETP.NE.AND P2, PT, R13, 0x3, PT ;  /* 0x000000030d00780c */ /* 0x000fe20003f45270 */
[----:B------:R-:W0:Y:S02]  /*a210*/  LDSM.16.MT88.4 R4, [R5+0x9000] ;  /* 0x009000000504783b */ /* 0x000e240000004200 */
        /* <DEDUP_REMOVED lines=13> */
.L_x_10576:
[----:B-1----:R1:W-:Y:S01]  /*a2f0*/  SYNCS.ARRIVE.TRANS64.A1T0 RZ, [R2+URZ+0x19c50], RZ ;  /* 0x019c50ff02ff79a7 */ /* 0x0023e2000810003f */
[----:B------:R-:W-:Y:S06]  /*a300*/  BAR.SYNC.DEFER_BLOCKING 0x2, 0x80 ;  /* 0x0082000000007b1d */ /* 0x000fec0000010000 */
[----:B------:R-:W-:Y:S05]  /*a310*/  @!P0 BRA `(.L_x_10577) ;  /* 0x0000000000048947 */ /* 0x000fea0003800000 */
[----:B------:R-:W-:Y:S01]  /*a320*/  BPT.TRAP 0x1 ;  /* 0x000000040000795c */ /* 0x000fe20000300000 */
.L_x_10577:
[----:B-1----:R-:W-:Y:S02]  /*a330*/  VIADD R2, R2, 0x19c80 ;  /* 0x00019c8002027836 */ /* 0x002fe40000000000 */
[----:B0-----:R-:W-:Y:S02]  /*a340*/  IMAD.U32 R3, RZ, RZ, UR47 ;  /* 0x0000002fff037e24 */ /* 0x001fe4000f8e00ff */
[----:B------:R-:W-:Y:S02]  /*a350*/  IMAD.MOV.U32 R4, RZ, RZ, R24 ;  /* 0x000000ffff047224 */ /* 0x000fe400078e0018 */
[----:B------:R-:W-:Y:S01]  /*a360*/  IMAD.MOV.U32 R0, RZ, RZ, R19 ;  /* 0x000000ffff007224 */ /* 0x000fe200078e0013 */
[----:B------:R-:W-:-:S04]  /*a370*/  PRMT R2, R3, 0x654, R2 ;  /* 0x0000065403027816 */ /* 0x000fc80000000002 */
[----:B------:R1:W-:Y:S01]  /*a380*/  SYNCS.ARRIVE.TRANS64.RED.A1T0 RZ, [R2+URZ], RZ ;  /* 0x000000ff02ff79a7 */ /* 0x0003e2000810043f */
[----:B------:R-:W-:Y:S05]  /*a390*/  @P1 BRA `(.L_x_10578) ;  /* 0xffffffec00d41947 */ /* 0x000fea000383ffff */
.L_x_10558:
[----:B------:R-:W-:-:S05]  /*a3a0*/  IMAD.U32 R0, RZ, RZ, UR49 ;  /* 0x00000031ff007e24 */ /* 0x000fca000f8e00ff */
[----:B------:R-:W-:-:S13]  /*a3b0*/  ISETP.NE.AND P0, PT, R0, 0x3, PT ;  /* 0x000000030000780c */ /* 0x000fda0003f05270 */
[----:B------:R-:W-:Y:S05]  /*a3c0*/  @!P0 BRA `(.L_x_10579) ;  /* 0x0000000000048947 */ /* 0x000fea0003800000 */
[----:B------:R-:W-:Y:S01]  /*a3d0*/  BPT.TRAP 0x1 ;  /* 0x000000040000795c */ /* 0x000fe20000300000 */
.L_x_10579:
[----:B0-----:R-:W-:Y:S01]  /*a3e0*/  LOP3.LUT R3, R24, 0x1, RZ, 0x3c, !PT ;  /* 0x0000000118037812 */ /* 0x001fe200078e3cff */
[----:B------:R-:W-:Y:S01]  /*a3f0*/  BSSY B0, `(.L_x_10580) ;  /* 0x0000005000007945 */ /* 0x000fe20003800000 */
[----:B------:R-:W-:Y:S02]  /*a400*/  LEA R0, R19, UR43, 0x3 ;  /* 0x0000002b13007c11 */ /* 0x000fe4000f8e18ff */
[----:B------:R-:W-:-:S04]  /*a410*/  SHF.L.U32 R3, R3, 0x1f, RZ ;  /* 0x0000001f03037819 */ /* 0x000fc800000006ff */
[----:B------:R-:W0:Y:S02]  /*a420*/  SYNCS.PHASECHK.TRANS64.TRYWAIT P1, [R0+URZ+0x19c70], R3 ;  /* 0x019c7003000075a7 */ /* 0x000e24000802017f */
[----:B0-----:R-:W-:Y:S05]  /*a430*/  @!P1 BRA `(.L_x_10581) ;  /* 0x0000001800fc9947 */ /* 0x001fea0003800000 */
.L_x_10642:
[----:B------:R-:W-:Y:S05]  /*a440*/  BSYNC B0 ;  /* 0x0000000000007941 */ /* 0x000fea0003800000 */
.L_x_10580:
[----:B-1----:R-:W-:-:S05]  /*a450*/  IMAD.U32 R2, RZ, RZ, UR48 ;  /* 0x00000030ff027e24 */ /* 0x002fca000f8e00ff */
[----:B------:R-:W-:-:S13]  /*a460*/  ISETP.NE.AND P1, PT, R2, 0x3, PT ;  /* 0x000000030200780c */ /* 0x000fda0003f25270 */
[----:B------:R-:W-:Y:S05]  /*a470*/  @!P1 BRA `(.L_x_10582) ;  /* 0x0000000000049947 */ /* 0x000fea0003800000 */
[----:B------:R-:W-:Y:S01]  /*a480*/  BPT.TRAP 0x1 ;  /* 0x000000040000795c */ /* 0x000fe20000300000 */
.L_x_10582:
[----:B0-----:R-:W-:-:S04]  /*a490*/  SHF.L.U32 R3, R24, 0x1f, RZ ;  /* 0x0000001f18037819 */ /* 0x001fc800000006ff */
[----:B------:R-:W0:Y:S02]  /*a4a0*/  SYNCS.PHASECHK.TRANS64.TRYWAIT P1, [R0+URZ+0x19c60], R3 ;  /* 0x019c6003000075a7 */ /* 0x000e24000802017f */
[----:B0-----:R-:W-:Y:S05]  /*a4b0*/  @!P1 BRA `(.L_x_10583) ;  /* 0x0000001800f09947 */ /* 0x001fea0003800000 */
.L_x_10643:
[----:B------:R-:W2:Y:S01]  /*a4c0*/  LDL R17, [R1+0x8] ;  /* 0x0000080001117983 */ /* 0x000ea20000100800 */
[----:B------:R-:W-:Y:S01]  /*a4d0*/  IMAD R2, R19, 0x3000, RZ ;  /* 0x0000300013027824 */ /* 0x000fe200078e02ff */
[----:B------:R-:W-:Y:S05]  /*a4e0*/  WARPSYNC.ALL ;  /* 0x0000000000007948 */ /* 0x000fea0003800000 */
[C---:B0-----:R-:W-:Y:S01]  /*a4f0*/  LOP3.LUT R3, R2.reuse, R23, RZ, 0xfc, !PT ;  /* 0x0000001702037212 */ /* 0x041fe200078efcff */
[----:B------:R-:W-:Y:S01]  /*a500*/  VIADD R14, R2, 0x1000 ;  /* 0x00001000020e7836 */ /* 0x000fe20000000000 */
[----:B------:R-:W-:-:S03]  /*a510*/  LOP3.LUT R15, R23, 0x1800, RZ, 0xfc, !PT ;  /* 0x00001800170f7812 */ /* 0x000fc600078efcff */
[----:B------:R0:W1:Y:S01]  /*a520*/  LDSM.16.MT88.4 R4, [R3+UR43+0x9000] ;  /* 0x0090002b0304783b */ /* 0x0000620008004200 */
[C---:B------:R-:W-:Y:S02]  /*a530*/  LOP3.LUT R13, R14.reuse, R23, RZ, 0xfc, !PT ;  /* 0x000000170e0d7212 */ /* 0x040fe400078efcff */
[----:B0-----:R-:W-:-:S05]  /*a540*/  LOP3.LUT R3, R14, R25, RZ, 0xfc, !PT ;  /* 0x000000190e037212 */ /* 0x001fca00078efcff */
[----:B------:R-:W-:Y:S01]  /*a550*/  IMAD.IADD R3, R22, 0x1, R3 ;  /* 0x0000000116037824 */ /* 0x000fe200078e0203 */
[C-C-:B-1----:R-:W-:Y:S02]  /*a560*/  PRMT R8, R4.reuse, 0x6420, R5.reuse ;  /* 0x0000642004087816 */ /* 0x142fe40000000005 */
[----:B------:R-:W-:Y:S02]  /*a570*/  PRMT R9, R4, 0x7531, R5 ;  /* 0x0000753104097816 */ /* 0x000fe40000000005 */
[----:B------:R-:W-:Y:S02]  /*a580*/  LOP3.LUT R5, R2, R25, RZ, 0xfc, !PT ;  /* 0x0000001902057212 */ /* 0x000fe400078efcff */
[C-C-:B------:R-:W-:Y:S02]  /*a590*/  PRMT R10, R6.reuse, 0x6420, R7.reuse ;  /* 0x00006420060a7816 */ /* 0x140fe40000000007 */
[----:B------:R-:W-:Y:S01]  /*a5a0*/  PRMT R11, R6, 0x7531, R7 ;  /* 0x00007531060b7816 */ /* 0x000fe20000000007 */
[----:B------:R-:W-:-:S05]  /*a5b0*/  IMAD.IADD R12, R22, 0x1, R5 ;  /* 0x00000001160c7824 */ /* 0x000fca00078e0205 */
[----:B------:R-:W-:Y:S04]  /*a5c0*/  STSM.16.M88.4 [R12], R8 ;  /* 0x000000080c007844 */ /* 0x000fe80000000200 */
[----:B------:R0:W1:Y:S02]  /*a5d0*/  LDSM.16.MT88.4 R4, [R13+UR43+0x9000] ;  /* 0x0090002b0d04783b */ /* 0x0000640008004200 */
[----:B0-----:R-:W-:Y:S02]  /*a5e0*/  IADD3 R13, R15, UR43, R2 ;  /* 0x0000002b0f0d7c10 */ /* 0x001fe4000fffe002 */
[----:B------:R-:W-:Y:S01]  /*a5f0*/  LOP3.LUT R15, R23, 0x2800, RZ, 0xfc, !PT ;  /* 0x00002800170f7812 */ /* 0x000fe200078efcff */
[----:B------:R-:W-:-:S05]  /*a600*/  VIADD R12, R2, 0x2000 ;  /* 0x00002000020c7836 */ /* 0x000fca0000000000 */
[----:B------:R-:W-:Y:S02]  /*a610*/  LOP3.LUT R14, R12, R23, RZ, 0xfc, !PT ;  /* 0x000000170c0e7212 */ /* 0x000fe400078efcff */
[C-C-:B-1----:R-:W-:Y:S02]  /*a620*/  PRMT R8, R4.reuse, 0x6420, R5.reuse ;  /* 0x0000642004087816 */ /* 0x142fe40000000005 */
[----:B------:R-:W-:Y:S02]  /*a630*/  PRMT R9, R4, 0x7531, R5 ;  /* 0x0000753104097816 */ /* 0x000fe40000000005 */
[C-C-:B------:R-:W-:Y:S02]  /*a640*/  PRMT R10, R6.reuse, 0x6420, R7.reuse ;  /* 0x00006420060a7816 */ /* 0x140fe40000000007 */
[----:B------:R-:W-:-:S05]  /*a650*/  PRMT R11, R6, 0x7531, R7 ;  /* 0x00007531060b7816 */ /* 0x000fca0000000007 */
[----:B------:R0:W-:Y:S04]  /*a660*/  STSM.16.M88.4 [R3], R8 ;  /* 0x0000000803007844 */ /* 0x0001e80000000200 */
[----:B------:R-:W1:Y:S01]  /*a670*/  LDSM.16.MT88.4 R4, [R14+UR43+0x9000] ;  /* 0x0090002b0e04783b */ /* 0x000e620008004200 */
[----:B0-----:R-:W-:Y:S02]  /*a680*/  LOP3.LUT R3, R2, 0x800, R23, 0xfe, !PT ;  /* 0x0000080002037812 */ /* 0x001fe400078efe17 */
[C-C-:B-1----:R-:W-:Y:S02]  /*a690*/  PRMT R8, R4.reuse, 0x6420, R5.reuse ;  /* 0x0000642004087816 */ /* 0x142fe40000000005 */
        /* <DEDUP_REMOVED lines=36> */
.L_x_10584:
[----:B-1----:R1:W-:Y:S01]  /*a8e0*/  SYNCS.ARRIVE.TRANS64.A1T0 RZ, [R0+URZ+0x19c50], RZ ;  /* 0x019c50ff00ff79a7 */ /* 0x0023e2000810003f */
[----:B------:R-:W-:Y:S06]  /*a8f0*/  BAR.SYNC.DEFER_BLOCKING 0x2, 0x80 ;  /* 0x0082000000007b1d */ /* 0x000fec0000010000 */
[----:B------:R-:W-:Y:S05]  /*a900*/  @!P0 BRA `(.L_x_10585) ;  /* 0x0000000000048947 */ /* 0x000fea0003800000 */
[----:B------:R-:W-:Y:S01]  /*a910*/  BPT.TRAP 0x1 ;  /* 0x000000040000795c */ /* 0x000fe20000300000 */
.L_x_10585:
        /* <DEDUP_REMOVED lines=15> */
.L_x_10534:
[----:B------:R-:W1:Y:S01]  /*aa10*/  S2R R3, SR_CgaCtaId ;  /* 0x0000000000037919 */ /* 0x000e620000008800 */
[----:B------:R-:W-:Y:S01]  /*aa20*/  MOV R0, 0x400 ;  /* 0x0000040000007802 */ /* 0x000fe20000000f00 */
[----:B------:R-:W-:-:S03]  /*aa30*/  IMAD.U32 R2, RZ, RZ, UR38 ;  /* 0x00000026ff027e24 */ /* 0x000fc6000f8e00ff */
[----:B-1----:R-:W-:Y:S02]  /*aa40*/  LEA R4, R3, R0, 0x18 ;  /* 0x0000000003047211 */ /* 0x002fe400078ec0ff */
[----:B------:R-:W-:-:S04]  /*aa50*/  SHF.L.U32 R0, R2, 0x1f, RZ ;  /* 0x0000001f02007819 */ /* 0x000fc800000006ff */
[----:B------:R-:W1:Y:S02]  /*aa60*/  SYNCS.PHASECHK.TRANS64.TRYWAIT P0, [R4+URZ+0x19c20], R0 ;  /* 0x019c2000040075a7 */ /* 0x000e64000800017f */
[----:B-1----:R-:W-:Y:S05]  /*aa70*/  @!P0 BRA `(.L_x_10587) ;  /* 0x0000001400948947 */ /* 0x002fea0003800000 */
.L_x_10644:
[----:B------:R-:W2:Y:S02]  /*aa80*/  S2R R2, SR_TID.X ;  /* 0x0000000000027919 */ /* 0x000ea40000002100 */
[----:B--2---:R-:W-:-:S04]  /*aa90*/  SHF.R.U32.HI R2, RZ, 0x5, R2 ;  /* 0x00000005ff027819 */ /* 0x004fc80000011602 */
[----:B------:R-:W-:-:S05]  /*aaa0*/  LOP3.LUT R2, R2, 0x3, RZ, 0xc0, !PT ;  /* 0x0000000302027812 */ /* 0x000fca00078ec0ff */
[----:B-1----:R-:W1:Y:S02]  /*aab0*/  SHFL.IDX PT, R0, R2, RZ, 0x1f ;  /* 0x00001fff02007589 */ /* 0x002e6400000e0000 */
[----:B-1----:R-:W-:-:S13]  /*aac0*/  ISETP.NE.AND P0, PT, R0, RZ, PT ;  /* 0x000000ff0000720c */ /* 0x002fda0003f05270 */
        /* <DEDUP_REMOVED lines=9> */
.L_x_10590:
[C---:B------:R-:W-:Y:S01]  /*ab60*/  IMAD R5, R19.reuse, 0x8, R4 ;  /* 0x0000000813057824 */ /* 0x040fe200078e0204 */
[----:B------:R-:W-:Y:S01]  /*ab70*/  SHF.L.U32 R0, R24, 0x1f, RZ ;  /* 0x0000001f18007819 */ /* 0x000fe200000006ff */
[----:B------:R-:W-:-:S03]  /*ab80*/  VIADD R19, R19, 0x1 ;  /* 0x0000000113137836 */ /* 0x000fc60000000000 */
[----:B------:R-:W1:Y:S02]  /*ab90*/  SYNCS.PHASECHK.TRANS64.TRYWAIT P1, [R5+URZ+0x19c40], R0 ;  /* 0x019c4000050075a7 */ /* 0x000e64000802017f */
[----:B------:R-:W-:-:S04]  /*aba0*/  ISETP.NE.AND P2, PT, R19, 0x2, PT ;  /* 0x000000021300780c */ /* 0x000fc80003f45270 */
[----:B------:R-:W-:Y:S01]  /*abb0*/  SEL R3, RZ, 0x1, P2 ;  /* 0x00000001ff037807 */ /* 0x000fe20001000000 */
[----:B-1----:R-:W-:Y:S08]  /*abc0*/  @!P1 BRA `(.L_x_10591) ;  /* 0x0000001400549947 */ /* 0x002ff00003800000 */
.L_x_10645:
[----:B------:R-:W-:Y:S02]  /*abd0*/  SEL R19, R19, RZ, P2 ;  /* 0x000000ff13137207 */ /* 0x000fe40001000000 */
[----:B------:R-:W-:Y:S01]  /*abe0*/  LOP3.LUT R2, R24, R3, RZ, 0x3c, !PT ;  /* 0x0000000318027212 */ /* 0x000fe200078e3cff */
[----:B------:R-:W-:Y:S06]  /*abf0*/  @!P0 BRA `(.L_x_10592) ;  /* 0x0000000000048947 */ /* 0x000fec0003800000 */
[----:B------:R-:W-:Y:S01]  /*ac00*/  BPT.TRAP 0x1 ;  /* 0x000000040000795c */ /* 0x000fe20000300000 */
.L_x_10592:
[----:B------:R-:W-:Y:S01]  /*ac10*/  IMAD R19, R19, 0x8, R4 ;  /* 0x0000000813137824 */ /* 0x000fe200078e0204 */
[----:B------:R-:W-:-:S04]  /*ac20*/  SHF.L.U32 R2, R2, 0x1f, RZ ;  /* 0x0000001f02027819 */ /* 0x000fc800000006ff */
[----:B------:R-:W2:Y:S02]  /*ac30*/  SYNCS.PHASECHK.TRANS64.TRYWAIT P1, [R19+URZ+0x19c40], R2 ;  /* 0x019c4002130075a7 */ /* 0x000ea4000802017f */
[----:B--2---:R-:W-:Y:S05]  /*ac40*/  @!P1 BRA `(.L_x_10593) ;  /* 0x0000001400489947 */ /* 0x004fea0003800000 */
.L_x_10646:
[----:B------:R-:W-:Y:S05]  /*ac50*/  @!P0 BRA `(.L_x_10594) ;  /* 0x0000000000048947 */ /* 0x000fea0003800000 */
[----:B------:R-:W-:Y:S01]  /*ac60*/  BPT.TRAP 0x1 ;  /* 0x000000040000795c */ /* 0x000fe20000300000 */
.L_x_10594:
[----:B------:R-:W3:Y:S02]  /*ac70*/  SYNCS.PHASECHK.TRANS64.TRYWAIT P1, [R5+URZ+0x19c60], R0 ;  /* 0x019c6000050075a7 */ /* 0x000ee4000802017f */
[----:B---3--:R-:W-:Y:S05]  /*ac80*/  @!P1 BRA `(.L_x_10595) ;  /* 0x00000014004c9947 */ /* 0x008fea0003800000 */
.L_x_10647:
[----:B------:R-:W-:Y:S05]  /*ac90*/  @!P0 BRA `(.L_x_10596) ;  /* 0x0000000000048947 */ /* 0x000fea0003800000 */
[----:B------:R-:W-:Y:S01]  /*aca0*/  BPT.TRAP 0x1 ;  /* 0x000000040000795c */ /* 0x000fe20000300000 */
.L_x_10596:
[----:B------:R-:W4:Y:S02]  /*acb0*/  SYNCS.PHASECHK.TRANS64.TRYWAIT P1, [R19+URZ+0x19c60], R2 ;  /* 0x019c6002130075a7 */ /* 0x000f24000802017f */
[----:B----4-:R-:W-:Y:S05]  /*acc0*/  @!P1 BRA `(.L_x_10597) ;  /* 0x0000001400509947 */ /* 0x010fea0003800000 */
.L_x_10648:
[----:B------:R-:W-:Y:S05]  /*acd0*/  @!P0 BRA `(.L_x_10598) ;  /* 0x0000000000048947 */ /* 0x000fea0003800000 */
[----:B------:R-:W-:Y:S01]  /*ace0*/  BPT.TRAP 0x1 ;  /* 0x000000040000795c */ /* 0x000fe20000300000 */
.L_x_10598:
[----:B------:R-:W5:Y:S02]  /*acf0*/  SYNCS.PHASECHK.TRANS64.TRYWAIT P1, [R5+URZ+0x19c80], R0 ;  /* 0x019c8000050075a7 */ /* 0x000f64000802017f */
[----:B-----5:R-:W-:Y:S05]  /*ad00*/  @!P1 BRA `(.L_x_10599) ;  /* 0x0000001400549947 */ /* 0x020fea0003800000 */
.L_x_10649:
[----:B------:R-:W-:Y:S05]  /*ad10*/  @!P0 BRA `(.L_x_10600) ;  /* 0x0000000000048947 */ /* 0x000fea0003800000 */
[----:B------:R-:W-:Y:S01]  /*ad20*/  BPT.TRAP 0x1 ;  /* 0x000000040000795c */ /* 0x000fe20000300000 */
.L_x_10600:
[----:B------:R0:W0:Y:S02]  /*ad30*/  SYNCS.PHASECHK.TRANS64.TRYWAIT P0, [R19+URZ+0x19c80], R2 ;  /* 0x019c8002130075a7 */ /* 0x000024000800017f */
[----:B0-----:R-:W-:Y:S05]  /*ad40*/  @!P0 NANOSLEEP.SYNCS 0x989680 ;  /* 0x009896800000895d */ /* 0x001fea0003900000 */
[----:B------:R-:W0:Y:S02]  /*ad50*/  @!P0 SYNCS.PHASECHK.TRANS64 P0, [R19+URZ+0x19c80], R2 ;  /* 0x019c8002130085a7 */ /* 0x000e24000800007f */
[----:B0-----:R-:W-:Y:S05]  /*ad60*/  @!P0 BRA `(.L_x_10600) ;  /* 0xfffffffc00f08947 */ /* 0x001fea000383ffff */
.L_x_10589:
[----:B------:R-:W-:Y:S05]  /*ad70*/  BSYNC B0 ;  /* 0x0000000000007941 */ /* 0x000fea0003800000 */
.L_x_10588:
[----:B------:R-:W-:Y:S05]  /*ad80*/  EXIT ;  /* 0x000000000000794d */ /* 0x000fea0003800000 */
.L_x_10506:
[----:B0-----:R-:W-:-:S04]  /*ad90*/  IMAD.U32 R3, RZ, RZ, UR50 ;  /* 0x00000032ff037e24 */ /* 0x001fc8000f8e00ff */
[----:B------:R0:W1:Y:S03]  /*ada0*/  SYNCS.PHASECHK.TRANS64.TRYWAIT P1, [R3+URZ+0x19c00], R0 ;  /* 0x019c0000030075a7 */ /* 0x000066000802017f */
[----:B-1----:R-:W-:Y:S05]  /*adb0*/  @!P1 NANOSLEEP.SYNCS 0x989680 ;  /* 0x009896800000995d */ /* 0x002fea0003900000 */
[----:B------:R-:W1:Y:S02]  /*adc0*/  @!P1 SYNCS.PHASECHK.TRANS64 P1, [R3+URZ+0x19c00], R0 ;  /* 0x019c0000030095a7 */ /* 0x000e64000802007f */
[----:B-1----:R-:W-:Y:S05]  /*add0*/  @!P1 BRA `(.L_x_10506) ;  /* 0xfffffffc00ec9947 */ /* 0x002fea000383ffff */
[----:B------:R-:W-:Y:S05]  /*ade0*/  BRA `(.L_x_10601) ;  /* 0xffffff6400747947 */ /* 0x000fea000383ffff */
.L_x_10510:
[----:B-1----:R1:W2:Y:S02]  /*adf0*/  SYNCS.PHASECHK.TRANS64.TRYWAIT P1, [R3+URZ+0x19c30], R0 ;  /* 0x019c3000030075a7 */ /* 0x0022a4000802017f */
[----:B--2---:R-:W-:Y:S05]  /*ae00*/  @!P1 NANOSLEEP.SYNCS 0x989680 ;  /* 0x009896800000995d */ /* 0x004fea0003900000 */
[----:B------:R-:W2:Y:S02]  /*ae10*/  @!P1 SYNCS.PHASECHK.TRANS64 P1, [R3+URZ+0x19c30], R0 ;  /* 0x019c3000030095a7 */ /* 0x000ea4000802007f */
[----:B--2---:R-:W-:Y:S05]  /*ae20*/  @!P1 BRA `(.L_x_10510) ;  /* 0xfffffffc00f09947 */ /* 0x004fea000383ffff */
[----:B------:R-:W-:Y:S05]  /*ae30*/  BRA `(.L_x_10509) ;  /* 0xffffff6400947947 */ /* 0x000fea000383ffff */
.L_x_10516:
[----:B-1----:R-:W-:-:S04]  /*ae40*/  IMAD.U32 R5, RZ, RZ, UR20 ;  /* 0x00000014ff057e24 */ /* 0x002fc8000f8e00ff */
[----:B------:R1:W2:Y:S03]  /*ae50*/  SYNCS.PHASECHK.TRANS64.TRYWAIT P1, [R5+URZ+0x19c30], R0 ;  /* 0x019c3000050075a7 */ /* 0x0002a6000802017f */
[----:B--2---:R-:W-:Y:S05]  /*ae60*/  @!P1 NANOSLEEP.SYNCS 0x989680 ;  /* 0x009896800000995d */ /* 0x004fea0003900000 */
[----:B------:R-:W2:Y:S02]  /*ae70*/  @!P1 SYNCS.PHASECHK.TRANS64 P1, [R5+URZ+0x19c30], R0 ;  /* 0x019c3000050095a7 */ /* 0x000ea4000802007f */
[----:B--2---:R-:W-:Y:S05]  /*ae80*/  @!P1 BRA `(.L_x_10516) ;  /* 0xfffffffc00ec9947 */ /* 0x004fea000383ffff */
[----:B------:R-:W-:Y:S05]  /*ae90*/  BRA `(.L_x_10515) ;  /* 0xffffff8400f87947 */ /* 0x000fea000383ffff */
.L_x_10520:
[----:B-1----:R-:W-:-:S04]  /*aea0*/  IMAD.U32 R5, RZ, RZ, UR11 ;  /* 0x0000000bff057e24 */ /* 0x002fc8000f8e00ff */
[----:B------:R1:W2:Y:S03]  /*aeb0*/  SYNCS.PHASECHK.TRANS64.TRYWAIT P1, [R5+URZ+0x19c50], R0 ;  /* 0x019c5000050075a7 */ /* 0x0002a6000802017f */
[----:B--2---:R-:W-:Y:S05]  /*aec0*/  @!P1 NANOSLEEP.SYNCS 0x989680 ;  /* 0x009896800000995d */ /* 0x004fea0003900000 */
[----:B------:R-:W2:Y:S02]  /*aed0*/  @!P1 SYNCS.PHASECHK.TRANS64 P1, [R5+URZ+0x19c50], R0 ;  /* 0x019c5000050095a7 */ /* 0x000ea4000802007f */
[----:B--2---:R-:W-:Y:S05]  /*aee0*/  @!P1 BRA `(.L_x_10520) ;  /* 0xfffffffc00ec9947 */ /* 0x004fea000383ffff */
[----:B------:R-:W-:Y:S05]  /*aef0*/  BRA `(.L_x_10519) ;  /* 0xffffff8800487947 */ /* 0x000fea000383ffff */
.L_x_10527:
[----:B-1----:R-:W-:-:S04]  /*af00*/  IMAD.U32 R7, RZ, RZ, UR8 ;  /* 0x00000008ff077e24 */ /* 0x002fc8000f8e00ff */
[----:B------:R1:W2:Y:S03]  /*af10*/  SYNCS.PHASECHK.TRANS64.TRYWAIT P1, [R7+URZ+0x19c50], R6 ;  /* 0x019c5006070075a7 */ /* 0x0002a6000802017f */
[----:B--2---:R-:W-:Y:S05]  /*af20*/  @!P1 NANOSLEEP.SYNCS 0x989680 ;  /* 0x009896800000995d */ /* 0x004fea0003900000 */
[----:B------:R-:W2:Y:S02]  /*af30*/  @!P1 SYNCS.PHASECHK.TRANS64 P1, [R7+URZ+0x19c50], R6 ;  /* 0x019c5006070095a7 */ /* 0x000ea4000802007f */
[----:B--2---:R-:W-:Y:S05]  /*af40*/  @!P1 BRA `(.L_x_10527) ;  /* 0xfffffffc00ec9947 */ /* 0x004fea000383ffff */
[----:B------:R-:W-:Y:S05]  /*af50*/  BRA `(.L_x_10526) ;  /* 0xffffffa000a07947 */ /* 0x000fea000383ffff */
.L_x_10540:
        /* <DEDUP_REMOVED lines=10> */
.L_x_10602:
[----:B------:R-:W-:Y:S05]  /*b000*/  BRA `(.L_x_10603) ;  /* 0xffffffcc00a07947 */ /* 0x000fea000383ffff */
.L_x_10543:
[----:B0-----:R0:W1:Y:S02]  /*b010*/  SYNCS.PHASECHK.TRANS64.TRYWAIT P0, [R4+URZ+0x19c80], R20 ;  /* 0x019c8014040075a7 */ /* 0x001064000800017f */
[----:B-1----:R-:W-:Y:S05]  /*b020*/  @!P0 NANOSLEEP.SYNCS 0x989680 ;  /* 0x009896800000895d */ /* 0x002fea0003900000 */
[----:B------:R-:W1:Y:S02]  /*b030*/  @!P0 SYNCS.PHASECHK.TRANS64 P0, [R4+URZ+0x19c80], R20 ;  /* 0x019c8014040085a7 */ /* 0x000e64000800007f */
[----:B-1----:R-:W-:Y:S05]  /*b040*/  @!P0 BRA `(.L_x_10543) ;  /* 0xfffffffc00f08947 */ /* 0x002fea000383ffff */
[----:B------:R-:W-:Y:S05]  /*b050*/  BRA `(.L_x_10604) ;  /* 0xffffffd000387947 */ /* 0x000fea000383ffff */
.L_x_10544:
        /* <DEDUP_REMOVED lines=8> */
.L_x_10606:
[----:B------:R-:W-:Y:S05]  /*b0e0*/  BSYNC B0 ;  /* 0x0000000000007941 */ /* 0x000fea0003800000 */
.L_x_10605:
[----:B------:R-:W-:Y:S01]  /*b0f0*/  IMAD.MOV.U32 R13, RZ, RZ, R7 ;  /* 0x000000ffff0d7224 */ /* 0x000fe200078e0007 */
[C---:B------:R-:W-:Y:S01]  /*b100*/  LOP3.LUT P3, RZ, R16.reuse, 0x1000, RZ, 0xc0, !PT ;  /* 0x0000100010ff7812 */ /* 0x040fe2000786c0ff */
[----:B------:R-:W-:Y:S01]  /*b110*/  IMAD.MOV.U32 R12, RZ, RZ, RZ ;  /* 0x000000ffff0c7224 */ /* 0x000fe200078e00ff */
[C---:B------:R-:W-:Y:S01]  /*b120*/  LOP3.LUT P2, RZ, R16.reuse, 0x800, RZ, 0xc0, !PT ;  /* 0x0000080010ff7812 */ /* 0x040fe2000784c0ff */
[----:B------:R-:W-:Y:S01]  /*b130*/  IMAD.MOV.U32 R11, RZ, RZ, 0x1e1f ;  /* 0x00001e1fff0b7424 */ /* 0x000fe200078e00ff */
[----:B------:R-:W-:Y:S01]  /*b140*/  LOP3.LUT P1, RZ, R16, 0x400, RZ, 0xc0, !PT ;  /* 0x0000040010ff7812 */ /* 0x000fe2000782c0ff */
[----:B------:R-:W-:Y:S02]  /*b150*/  IMAD.MOV.U32 R15, RZ, RZ, -0x1 ;  /* 0xffffffffff0f7424 */ /* 0x000fe400078e00ff */
[----:B------:R-:W-:-:S10]  /*b160*/  IMAD.MOV.U32 R0, RZ, RZ, R14 ;  /* 0x000000ffff007224 */ /* 0x000fd400078e000e */
[----:B------:R-:W-:Y:S05]  /*b170*/  WARPSYNC.COLLECTIVE R15, `(.L_x_10607) ;  /* 0x000000000f087348 */ /* 0x000fea0003c00000 */
[----:B------:R0:W1:Y:S02]  /*b180*/  SHFL.IDX P6, R14, R13, R12, R11 ;  /* 0x0000000c0d0e7389 */ /* 0x00006400000c000b */
[----:B01----:R-:W-:Y:S01]  /*b190*/  ENDCOLLECTIVE ;  /* 0x000000000000791b */ /* 0x003fe20003800000 */
.L_x_10607:
[----:B------:R-:W-:Y:S02]  /*b1a0*/  IMAD.MOV.U32 R13, RZ, RZ, R8 ;  /* 0x000000ffff0d7224 */ /* 0x000fe400078e0008 */
[----:B------:R-:W-:Y:S02]  /*b1b0*/  IMAD.MOV.U32 R12, RZ, RZ, 0x1 ;  /* 0x00000001ff0c7424 */ /* 0x000fe400078e00ff */
[----:B------:R-:W-:-:S07]  /*b1c0*/  IMAD.MOV.U32 R2, RZ, RZ, R14 ;  /* 0x000000ffff027224 */ /* 0x000fce00078e000e */
[----:B------:R-:W-:Y:S05]  /*b1d0*/  WARPSYNC.COLLECTIVE R15, `(.L_x_10608) ;  /* 0x000000000f087348 */ /* 0x000fea0003c00000 */
[----:B------:R0:W1:Y:S02]  /*b1e0*/  SHFL.IDX P6, R14, R13, R12, R11 ;  /* 0x0000000c0d0e7389 */ /* 0x00006400000c000b */
[----:B01----:R-:W-:Y:S01]  /*b1f0*/  ENDCOLLECTIVE ;  /* 0x000000000000791b */ /* 0x003fe20003800000 */
.L_x_10608:
[----:B------:R-:W-:-:S05]  /*b200*/  IADD3 R2, P0, R21, R2, RZ ;  /* 0x0000000215027210 */ /* 0x000fca0007f1e0ff */
[----:B------:R-:W-:Y:S02]  /*b210*/  IMAD.X R3, RZ, RZ, R0, P0 ;  /* 0x000000ffff037224 */ /* 0x000fe400000e0600 */
[----:B------:R-:W-:Y:S02]  /*b220*/  VIADD R0, R9, UR43 ;  /* 0x0000002b09007c36 */ /* 0x000fe40008000000 */
[----:B------:R-:W-:-:S03]  /*b230*/  IMAD.MOV.U32 R13, RZ, RZ, R7 ;  /* 0x000000ffff0d7224 */ /* 0x000fc600078e0007 */
[----:B------:R-:W-:Y:S01]  /*b240*/  @!PT LDS RZ, [RZ] ;  /* 0x00000000fffff984 */ /* 0x000fe20000000800 */
[----:B------:R-:W-:Y:S01]  /*b250*/  @!PT LDS RZ, [RZ] ;  /* 0x00000000fffff984 */ /* 0x000fe20000000800 */
[----:B------:R-:W-:Y:S01]  /*b260*/  @!PT LDS RZ, [RZ] ;  /* 0x00000000fffff984 */ /* 0x000fe20000000800 */
[----:B------:R0:W-:Y:S04]  /*b270*/  LDGSTS.E.BYPASS.LTC128B.128 [R0+0x9000], desc[UR36][R2.64], !P3 ;  /* 0x0900000002007fae */ /* 0x0001e8000d901d64 */
[----:B------:R0:W-:Y:S04]  /*b280*/  LDGSTS.E.BYPASS.LTC128B.128 [R0+0xa000], desc[UR36][R2.64+0x20], !P2 ;  /* 0x0a00002002007fae */ /* 0x0001e8000d101d64 */
[----:B------:R0:W-:Y:S01]  /*b290*/  LDGSTS.E.BYPASS.LTC128B.128 [R0+0xb000], desc[UR36][R2.64+0x40], !P1 ;  /* 0x0b00004002007fae */ /* 0x0001e2000c901d64 */
[----:B------:R-:W-:-:S07]  /*b2a0*/  IMAD.MOV.U32 R8, RZ, RZ, R14 ;  /* 0x000000ffff087224 */ /* 0x000fce00078e000e */
[----:B0-----:R-:W-:Y:S05]  /*b2b0*/  WARPSYNC.COLLECTIVE R15, `(.L_x_10609) ;  /* 0x000000000f087348 */ /* 0x001fea0003c00000 */
[----:B------:R1:W2:Y:S02]  /*b2c0*/  SHFL.IDX P6, R14, R13, R12, R11 ;  /* 0x0000000c0d0e7389 */ /* 0x0002a400000c000b */
[----:B012---:R-:W-:Y:S01]  /*b2d0*/  ENDCOLLECTIVE ;  /* 0x000000000000791b */ /* 0x007fe20003800000 */
.L_x_10609:
[----:B------:R-:W-:Y:S01]  /*b2e0*/  IMAD.MOV.U32 R2, RZ, RZ, R14 ;  /* 0x000000ffff027224 */ /* 0x000fe200078e000e */
[----:B------:R-:W-:Y:S06]  /*b2f0*/  BRA `(.L_x_10610) ;  /* 0xffffffd0002c7947 */ /* 0x000fec000383ffff */
.L_x_10549:
[----:B---3--:R3:W4:Y:S02]  /*b300*/  SYNCS.PHASECHK.TRANS64.TRYWAIT P0, [R4+URZ+0x19c40], R20 ;  /* 0x019c4014040075a7 */ /* 0x008724000800017f */
[----:B----4-:R-:W-:Y:S05]  /*b310*/  @!P0 NANOSLEEP.SYNCS 0x989680 ;  /* 0x009896800000895d */ /* 0x010fea0003900000 */
[----:B------:R-:W4:Y:S02]  /*b320*/  @!P0 SYNCS.PHASECHK.TRANS64 P0, [R4+URZ+0x19c40], R20 ;  /* 0x019c4014040085a7 */ /* 0x000f24000800007f */
[----:B----4-:R-:W-:Y:S05]  /*b330*/  @!P0 BRA `(.L_x_10549) ;  /* 0xfffffffc00f08947 */ /* 0x010fea000383ffff */
[----:B------:R-:W-:Y:S05]  /*b340*/  BRA `(.L_x_10611) ;  /* 0xffffffd000907947 */ /* 0x000fea000383ffff */
.L_x_10550:
[----:B------:R-:W-:Y:S01]  /*b350*/  BSSY B0, `(.L_x_10612) ;  /* 0x0000008000007945 */ /* 0x000fe20003800000 */
[----:B------:R-:W-:Y:S02]  /*b360*/  IMAD.MOV.U32 R13, RZ, RZ, R6 ;  /* 0x000000ffff0d7224 */ /* 0x000fe400078e0006 */
[----:B------:R-:W-:Y:S02]  /*b370*/  IMAD.MOV.U32 R12, RZ, RZ, RZ ;  /* 0x000000ffff0c7224 */ /* 0x000fe400078e00ff */
[----:B------:R-:W-:Y:S02]  /*b380*/  IMAD.MOV.U32 R11, RZ, RZ, 0x1e1f ;  /* 0x00001e1fff0b7424 */ /* 0x000fe400078e00ff */
[----:B------:R-:W-:-:S07]  /*b390*/  IMAD.MOV.U32 R15, RZ, RZ, -0x1 ;  /* 0xffffffffff0f7424 */ /* 0x000fce00078e00ff */
[----:B0-23-5:R-:W-:Y:S05]  /*b3a0*/  WARPSYNC.COLLECTIVE R15, `(.L_x_10613) ;  /* 0x000000000f087348 */ /* 0x02dfea0003c00000 */
[----:B------:R1:W4:Y:S02]  /*b3b0*/  SHFL.IDX P6, R14, R13, R12, R11 ;  /* 0x0000000c0d0e7389 */ /* 0x00032400000c000b */
[----:B012345:R-:W-:Y:S01]  /*b3c0*/  ENDCOLLECTIVE ;  /* 0x000000000000791b */ /* 0x03ffe20003800000 */
.L_x_10613:
[----:B------:R-:W-:Y:S05]  /*b3d0*/  BSYNC B0 ;  /* 0x0000000000007941 */ /* 0x000fea0003800000 */
.L_x_10612:
        /* <DEDUP_REMOVED lines=9> */
.L_x_10614:
[----:B------:R-:W-:Y:S02]  /*b470*/  IMAD.MOV.U32 R13, RZ, RZ, R6 ;  /* 0x000000ffff0d7224 */ /* 0x000fe400078e0006 */
[----:B------:R-:W-:Y:S02]  /*b480*/  IMAD.MOV.U32 R12, RZ, RZ, 0x1 ;  /* 0x00000001ff0c7424 */ /* 0x000fe400078e00ff */
[----:B------:R-:W-:-:S07]  /*b490*/  IMAD.MOV.U32 R3, RZ, RZ, R14 ;  /* 0x000000ffff037224 */ /* 0x000fce00078e000e */
[----:B------:R-:W-:Y:S05]  /*b4a0*/  WARPSYNC.COLLECTIVE R15, `(.L_x_10615) ;  /* 0x000000000f087348 */ /* 0x000fea0003c00000 */
[----:B------:R0:W1:Y:S02]  /*b4b0*/  SHFL.IDX P6, R14, R13, R12, R11 ;  /* 0x0000000c0d0e7389 */ /* 0x00006400000c000b */
[----:B01----:R-:W-:Y:S01]  /*b4c0*/  ENDCOLLECTIVE ;  /* 0x000000000000791b */ /* 0x003fe20003800000 */
.L_x_10615:
        /* <DEDUP_REMOVED lines=10> */
.L_x_10616:
[----:B------:R-:W-:Y:S01]  /*b570*/  @!PT LDS RZ, [RZ] ;  /* 0x00000000fffff984 */ /* 0x000fe20000000800 */
[----:B------:R-:W-:Y:S01]  /*b580*/  @!PT LDS RZ, [RZ] ;  /* 0x00000000fffff984 */ /* 0x000fe20000000800 */
[----:B------:R-:W-:Y:S01]  /*b590*/  @!PT LDS RZ, [RZ] ;  /* 0x00000000fffff984 */ /* 0x000fe20000000800 */
[----:B------:R-:W-:Y:S04]  /*b5a0*/  @P2 LDGSTS.E.BYPASS.LTC128B.128 [R0+0x13800], desc[UR36][R2.64], !P4 ;  /* 0x1380000002002fae */ /* 0x000fe8000e101d64 */
[----:B------:R-:W-:Y:S04]  /*b5b0*/  @P2 LDGSTS.E.BYPASS.LTC128B.128 [R0+0x14800], desc[UR36][R2.64+0x20], !P3 ;  /* 0x1480002002002fae */ /* 0x000fe8000d901d64 */
[----:B------:R0:W-:Y:S02]  /*b5c0*/  @P2 LDGSTS.E.BYPASS.LTC128B.128 [R0+0x15800], desc[UR36][R2.64+0x40], !P1 ;  /* 0x1580004002002fae */ /* 0x0001e4000c901d64 */
[----:B0-----:R-:W-:Y:S01]  /*b5d0*/  IMAD.MOV.U32 R2, RZ, RZ, R14 ;  /* 0x000000ffff027224 */ /* 0x001fe200078e000e */
[----:B------:R-:W-:Y:S06]  /*b5e0*/  BRA `(.L_x_10617) ;  /* 0xffffffd000887947 */ /* 0x000fec000383ffff */
.L_x_10554:
[----:B------:R-:W-:Y:S02]  /*b5f0*/  IMAD.MOV.U32 R13, RZ, RZ, R4 ;  /* 0x000000ffff0d7224 */ /* 0x000fe400078e0004 */
[----:B------:R-:W-:Y:S02]  /*b600*/  IMAD.MOV.U32 R12, RZ, RZ, RZ ;  /* 0x000000ffff0c7224 */ /* 0x000fe400078e00ff */
[----:B------:R-:W-:Y:S02]  /*b610*/  IMAD.MOV.U32 R11, RZ, RZ, 0x1e1f ;  /* 0x00001e1fff0b7424 */ /* 0x000fe400078e00ff */
[----:B------:R-:W-:Y:S02]  /*b620*/  IMAD.MOV.U32 R15, RZ, RZ, -0x1 ;  /* 0xffffffffff0f7424 */ /* 0x000fe400078e00ff */
[----:B------:R-:W-:-:S07]  /*b630*/  IMAD R0, R0, 0xc0, R20 ;  /* 0x000000c000007824 */ /* 0x000fce00078e0214 */
[----:B-----5:R-:W-:Y:S05]  /*b640*/  WARPSYNC.COLLECTIVE R15, `(.L_x_10618) ;  /* 0x000000000f087348 */ /* 0x020fea0003c00000 */
[----:B------:R0:W1:Y:S02]  /*b650*/  SHFL.IDX P6, R14, R13, R12, R11 ;  /* 0x0000000c0d0e7389 */ /* 0x00006400000c000b */
[----:B01---5:R-:W-:Y:S01]  /*b660*/  ENDCOLLECTIVE ;  /* 0x000000000000791b */ /* 0x023fe20003800000 */
.L_x_10618:
[----:B------:R-:W-:Y:S01]  /*b670*/  ISETP.GE.AND P1, PT, R0, UR42, PT ;  /* 0x0000002a00007c0c */ /* 0x000fe2000bf26270 */
[----:B------:R-:W-:Y:S02]  /*b680*/  IMAD.MOV.U32 R13, RZ, RZ, R5 ;  /* 0x000000ffff0d7224 */ /* 0x000fe400078e0005 */
[----:B------:R-:W-:-:S10]  /*b690*/  IMAD.MOV.U32 R2, RZ, RZ, R14 ;  /* 0x000000ffff027224 */ /* 0x000fd400078e000e */
[----:B------:R-:W-:Y:S05]  /*b6a0*/  WARPSYNC.COLLECTIVE R15, `(.L_x_10619) ;  /* 0x000000000f087348 */ /* 0x000fea0003c00000 */
[----:B------:R0:W1:Y:S02]  /*b6b0*/  SHFL.IDX P6, R14, R13, R12, R11 ;  /* 0x0000000c0d0e7389 */ /* 0x00006400000c000b */
[----:B01----:R-:W-:Y:S01]  /*b6c0*/  ENDCOLLECTIVE ;  /* 0x000000000000791b */ /* 0x003fe20003800000 */
.L_x_10619:
[----:B------:R-:W-:Y:S02]  /*b6d0*/  IMAD.MOV.U32 R13, RZ, RZ, R4 ;  /* 0x000000ffff0d7224 */ /* 0x000fe400078e0004 */
[----:B------:R-:W-:Y:S02]  /*b6e0*/  IMAD.MOV.U32 R12, RZ, RZ, 0x1 ;  /* 0x00000001ff0c7424 */ /* 0x000fe400078e00ff */
[----:B------:R-:W-:-:S07]  /*b6f0*/  IMAD.MOV.U32 R3, RZ, RZ, R14 ;  /* 0x000000ffff037224 */ /* 0x000fce00078e000e */
[----:B------:R-:W-:Y:S05]  /*b700*/  WARPSYNC.COLLECTIVE R15, `(.L_x_10620) ;  /* 0x000000000f087348 */ /* 0x000fea0003c00000 */
[----:B------:R0:W1:Y:S02]  /*b710*/  SHFL.IDX P6, R14, R13, R12, R11 ;  /* 0x0000000c0d0e7389 */ /* 0x00006400000c000b */
[----:B01----:R-:W-:Y:S01]  /*b720*/  ENDCOLLECTIVE ;  /* 0x000000000000791b */ /* 0x003fe20003800000 */
.L_x_10620:
        /* <DEDUP_REMOVED lines=10> */
.L_x_10621:
[----:B------:R-:W-:Y:S01]  /*b7d0*/  @!PT LDS RZ, [RZ] ;  /* 0x00000000fffff984 */ /* 0x000fe20000000800 */
[----:B------:R-:W-:Y:S01]  /*b7e0*/  @!PT LDS RZ, [RZ] ;  /* 0x00000000fffff984 */ /* 0x000fe20000000800 */
[----:B------:R-:W-:Y:S01]  /*b7f0*/  @!PT LDS RZ, [RZ] ;  /* 0x00000000fffff984 */ /* 0x000fe20000000800 */
[----:B------:R-:W-:Y:S04]  /*b800*/  @!P1 LDGSTS.E.BYPASS.LTC128B.128 [R10+0xf000], desc[UR36][R2.64], !P3 ;  /* 0x0f000000020a9fae */ /* 0x000fe8000d901d64 */
[----:B------:R-:W-:Y:S04]  /*b810*/  @!P1 LDGSTS.E.BYPASS.LTC128B.128 [R10+0x10800], desc[UR36][R2.64+0x20], !P4 ;  /* 0x10800020020a9fae */ /* 0x000fe8000e101d64 */
[----:B------:R0:W-:Y:S01]  /*b820*/  @!P1 LDGSTS.E.BYPASS.LTC128B.128 [R10+0x12000], desc[UR36][R2.64+0x40], !P5 ;  /* 0x12000040020a9fae */ /* 0x0001e2000e901d64 */
[----:B------:R-:W-:Y:S02]  /*b830*/  IMAD.MOV.U32 R13, RZ, RZ, R6 ;  /* 0x000000ffff0d7224 */ /* 0x000fe400078e0006 */
[----:B------:R-:W-:-:S02]  /*b840*/  IMAD.MOV.U32 R12, RZ, RZ, RZ ;  /* 0x000000ffff0c7224 */ /* 0x000fc400078e00ff */
[----:B0-----:R-:W-:Y:S02]  /*b850*/  VIADD R2, R0, 0x40 ;  /* 0x0000004000027836 */ /* 0x001fe40000000000 */
[----:B------:R-:W-:-:S07]  /*b860*/  IMAD.MOV.U32 R5, RZ, RZ, R14 ;  /* 0x000000ffff057224 */ /* 0x000fce00078e000e */
[----:B------:R-:W-:Y:S05]  /*b870*/  WARPSYNC.COLLECTIVE R15, `(.L_x_10622) ;  /* 0x000000000f087348 */ /* 0x000fea0003c00000 */
[----:B------:R0:W1:Y:S02]  /*b880*/  SHFL.IDX P6, R14, R13, R12, R11 ;  /* 0x0000000c0d0e7389 */ /* 0x00006400000c000b */
[----:B01----:R-:W-:Y:S01]  /*b890*/  ENDCOLLECTIVE ;  /* 0x000000000000791b */ /* 0x003fe20003800000 */
.L_x_10622:
[----:B------:R-:W-:-:S13]  /*b8a0*/  ISETP.GE.AND P1, PT, R2, UR42, PT ;  /* 0x0000002a02007c0c */ /* 0x000fda000bf26270 */
[----:B------:R-:W-:Y:S01]  /*b8b0*/  @!P1 IADD3 R2, P0, R18, R5, RZ ;  /* 0x0000000512029210 */ /* 0x000fe20007f1e0ff */
[----:B------:R-:W-:-:S04]  /*b8c0*/  IMAD.MOV.U32 R13, RZ, RZ, R7 ;  /* 0x000000ffff0d7224 */ /* 0x000fc800078e0007 */
[----:B------:R-:W-:-:S05]  /*b8d0*/  @!P1 IMAD.X R3, RZ, RZ, R4, P0 ;  /* 0x000000ffff039224 */ /* 0x000fca00000e0604 */
[----:B------:R-:W-:Y:S01]  /*b8e0*/  @!PT LDS RZ, [RZ] ;  /* 0x00000000fffff984 */ /* 0x000fe20000000800 */
[----:B------:R-:W-:Y:S01]  /*b8f0*/  @!PT LDS RZ, [RZ] ;  /* 0x00000000fffff984 */ /* 0x000fe20000000800 */
[----:B------:R-:W-:Y:S01]  /*b900*/  @!PT LDS RZ, [RZ] ;  /* 0x00000000fffff984 */ /* 0x000fe20000000800 */
[----:B------:R0:W-:Y:S01]  /*b910*/  @!P1 LDGSTS.E.BYPASS.LTC128B.128 [R10+0xf800], desc[UR36][R2.64], !P3 ;  /* 0x0f800000020a9fae */ /* 0x0001e2000d901d64 */
[----:B------:R-:W-:-:S03]  /*b920*/  IMAD.MOV.U32 R6, RZ, RZ, R14 ;  /* 0x000000ffff067224 */ /* 0x000fc600078e000e */
[----:B------:R0:W-:Y:S04]  /*b930*/  @!P1 LDGSTS.E.BYPASS.LTC128B.128 [R10+0x11000], desc[UR36][R2.64+0x20], !P4 ;  /* 0x11000020020a9fae */ /* 0x0001e8000e101d64 */
[----:B------:R0:W-:Y:S02]  /*b940*/  @!P1 LDGSTS.E.BYPASS.LTC128B.128 [R10+0x12800], desc[UR36][R2.64+0x40], !P5 ;  /* 0x12800040020a9fae */ /* 0x0001e4000e901d64 */
[----:B0-----:R-:W-:Y:S05]  /*b950*/  WARPSYNC.COLLECTIVE R15, `(.L_x_10623) ;  /* 0x000000000f087348 */ /* 0x001fea0003c00000 */
[----:B------:R1:W2:Y:S02]  /*b960*/  SHFL.IDX P6, R14, R13, R12, R11 ;  /* 0x0000000c0d0e7389 */ /* 0x0002a400000c000b */
[----:B012---:R-:W-:Y:S01]  /*b970*/  ENDCOLLECTIVE ;  /* 0x000000000000791b */ /* 0x007fe20003800000 */
.L_x_10623:
[----:B------:R-:W-:Y:S05]  /*b980*/  BRA `(.L_x_10624) ;  /* 0xffffffd400e47947 */ /* 0x000fea000383ffff */
.L_x_10557:
[----:B0-----:R0:W1:Y:S02]  /*b990*/  SYNCS.PHASECHK.TRANS64.TRYWAIT P0, [R26+URZ+0x19c20], R3 ;  /* 0x019c20031a0075a7 */ /* 0x001064000800017f */
[----:B-1----:R-:W-:Y:S05]  /*b9a0*/  @!P0 NANOSLEEP.SYNCS 0x989680 ;  /* 0x009896800000895d */ /* 0x002fea0003900000 */
[----:B------:R-:W1:Y:S02]  /*b9b0*/  @!P0 SYNCS.PHASECHK.TRANS64 P0, [R26+URZ+0x19c20], R3 ;  /* 0x019c20031a0085a7 */ /* 0x000e64000800007f */
[----:B-1----:R-:W-:Y:S05]  /*b9c0*/  @!P0 BRA `(.L_x_10557) ;  /* 0xfffffffc00f08947 */ /* 0x002fea000383ffff */
[----:B------:R-:W-:Y:S05]  /*b9d0*/  BRA `(.L_x_10625) ;  /* 0xffffffd8002c7947 */ /* 0x000fea000383ffff */
.L_x_10561:
[----:B0-----:R0:W1:Y:S02]  /*b9e0*/  SYNCS.PHASECHK.TRANS64.TRYWAIT P0, [R5+URZ+0x19c80], R10 ;  /* 0x019c800a050075a7 */ /* 0x001064000800017f */
[----:B-1----:R-:W-:Y:S05]  /*b9f0*/  @!P0 NANOSLEEP.SYNCS 0x989680 ;  /* 0x009896800000895d */ /* 0x002fea0003900000 */
[----:B------:R-:W1:Y:S02]  /*ba00*/  @!P0 SYNCS.PHASECHK.TRANS64 P0, [R5+URZ+0x19c80], R10 ;  /* 0x019c800a050085a7 */ /* 0x000e64000800007f */
[----:B-1----:R-:W-:Y:S05]  /*ba10*/  @!P0 BRA `(.L_x_10561) ;  /* 0xfffffffc00f08947 */ /* 0x002fea000383ffff */
[----:B------:R-:W-:Y:S05]  /*ba20*/  BRA `(.L_x_10626) ;  /* 0xffffffd800ec7947 */ /* 0x000fea000383ffff */
.L_x_10562:
        /* <DEDUP_REMOVED lines=8> */
.L_x_10628:
[----:B------:R-:W-:Y:S05]  /*bab0*/  BSYNC B0 ;  /* 0x0000000000007941 */ /* 0x000fea0003800000 */
.L_x_10627:
[----:B------:R-:W0:Y:S01]  /*bac0*/  S2R R2, SR_TID.X ;  /* 0x0000000000027919 */ /* 0x000e220000002100 */
[----:B------:R-:W-:Y:S02]  /*bad0*/  IMAD.MOV.U32 R13, RZ, RZ, R21 ;  /* 0x000000ffff0d7224 */ /* 0x000fe400078e0015 */
[----:B------:R-:W-:Y:S02]  /*bae0*/  IMAD.MOV.U32 R12, RZ, RZ, RZ ;  /* 0x000000ffff0c7224 */ /* 0x000fe400078e00ff */
[----:B------:R-:W-:Y:S02]  /*baf0*/  IMAD.MOV.U32 R11, RZ, RZ, 0x1e1f ;  /* 0x00001e1fff0b7424 */ /* 0x000fe400078e00ff */
[----:B------:R-:W-:Y:S02]  /*bb00*/  IMAD.MOV.U32 R15, RZ, RZ, -0x1 ;  /* 0xffffffffff0f7424 */ /* 0x000fe400078e00ff */
[----:B------:R-:W-:Y:S02]  /*bb10*/  IMAD.MOV.U32 R3, RZ, RZ, R14 ;  /* 0x000000ffff037224 */ /* 0x000fe400078e000e */
[----:B------:R-:W-:-:S07]  /*bb20*/  VIADD R6, R6, UR43 ;  /* 0x0000002b06067c36 */ /* 0x000fce0008000000 */
[----:B0-----:R-:W-:Y:S05]  /*bb30*/  WARPSYNC.COLLECTIVE R15, `(.L_x_10629) ;  /* 0x000000000f087348 */ /* 0x001fea0003c00000 */
[----:B------:R1:W2:Y:S02]  /*bb40*/  SHFL.IDX P6, R14, R13, R12, R11 ;  /* 0x0000000c0d0e7389 */ /* 0x0002a400000c000b */
[----:B012---:R-:W-:Y:S01]  /*bb50*/  ENDCOLLECTIVE ;  /* 0x000000000000791b */ /* 0x007fe20003800000 */
.L_x_10629:
[----:B------:R-:W-:Y:S02]  /*bb60*/  IMAD.MOV.U32 R13, RZ, RZ, R26 ;  /* 0x000000ffff0d7224 */ /* 0x000fe400078e001a */
[----:B------:R-:W-:Y:S02]  /*bb70*/  IMAD.MOV.U32 R12, RZ, RZ, 0x1 ;  /* 0x00000001ff0c7424 */ /* 0x000fe400078e00ff */
[----:B------:R-:W-:Y:S02]  /*bb80*/  IMAD.SHL.U32 R15, R2, 0x10, RZ ;  /* 0x00000010020f7824 */ /* 0x000fe400078e00ff */
[----:B------:R-:W-:-:S03]  /*bb90*/  IMAD.MOV.U32 R2, RZ, RZ, R14 ;  /* 0x000000ffff027224 */ /* 0x000fc600078e000e */
[----:B------:R-:W-:-:S04]  /*bba0*/  LOP3.LUT R15, R15, 0x10, RZ, 0xc0, !PT ;  /* 0x000000100f0f7812 */ /* 0x000fc800078ec0ff */
[----:B------:R-:W-:Y:S01]  /*bbb0*/  IADD3 R2, P0, R15, R2, RZ ;  /* 0x000000020f027210 */ /* 0x000fe20007f1e0ff */
[----:B------:R-:W-:-:S04]  /*bbc0*/  IMAD.MOV.U32 R15, RZ, RZ, -0x1 ;  /* 0xffffffffff0f7424 */ /* 0x000fc800078e00ff */
[----:B------:R-:W-:-:S08]  /*bbd0*/  IMAD.X R3, RZ, RZ, R3, P0 ;  /* 0x000000ffff037224 */ /* 0x000fd000000e0603 */
[----:B------:R-:W-:Y:S05]  /*bbe0*/  WARPSYNC.COLLECTIVE R15, `(.L_x_10630) ;  /* 0x000000000f087348 */ /* 0x000fea0003c00000 */
[----:B------:R0:W1:Y:S02]  /*bbf0*/  SHFL.IDX P6, R14, R13, R12, R11 ;  /* 0x0000000c0d0e7389 */ /* 0x00006400000c000b */
[----:B01----:R-:W-:Y:S01]  /*bc00*/  ENDCOLLECTIVE ;  /* 0x000000000000791b */ /* 0x003fe20003800000 */
.L_x_10630:
[----:B------:R-:W-:Y:S01]  /*bc10*/  @!PT LDS RZ, [RZ] ;  /* 0x00000000fffff984 */ /* 0x000fe20000000800 */
[----:B------:R-:W-:Y:S01]  /*bc20*/  @!PT LDS RZ, [RZ] ;  /* 0x00000000fffff984 */ /* 0x000fe20000000800 */
[----:B------:R-:W-:Y:S01]  /*bc30*/  @!PT LDS RZ, [RZ] ;  /* 0x00000000fffff984 */ /* 0x000fe20000000800 */
[----:B------:R0:W-:Y:S04]  /*bc40*/  LDGSTS.E.BYPASS.LTC128B.128 [R6+0x9000], desc[UR36][R2.64], !P4 ;  /* 0x0900000002067fae */ /* 0x0001e8000e101d64 */
[----:B------:R0:W-:Y:S04]  /*bc50*/  LDGSTS.E.BYPASS.LTC128B.128 [R6+0xa000], desc[UR36][R2.64+0x20], !P3 ;  /* 0x0a00002002067fae */ /* 0x0001e8000d901d64 */
[----:B------:R0:W-:Y:S01]  /*bc60*/  LDGSTS.E.BYPASS.LTC128B.128 [R6+0xb000], desc[UR36][R2.64+0x40], !P2 ;  /* 0x0b00004002067fae */ /* 0x0001e2000d101d64 */
[----:B------:R-:W-:Y:S02]  /*bc70*/  IMAD.MOV.U32 R13, RZ, RZ, R21 ;  /* 0x000000ffff0d7224 */ /* 0x000fe400078e0015 */
[----:B------:R-:W-:-:S07]  /*bc80*/  IMAD.MOV.U32 R26, RZ, RZ, R14 ;  /* 0x000000ffff1a7224 */ /* 0x000fce00078e000e */
[----:B0-----:R-:W-:Y:S05]  /*bc90*/  WARPSYNC.COLLECTIVE R15, `(.L_x_10631) ;  /* 0x000000000f087348 */ /* 0x001fea0003c00000 */
[----:B------:R1:W2:Y:S02]  /*bca0*/  SHFL.IDX P6, R14, R13, R12, R11 ;  /* 0x0000000c0d0e7389 */ /* 0x0002a400000c000b */
[----:B012---:R-:W-:Y:S01]  /*bcb0*/  ENDCOLLECTIVE ;  /* 0x000000000000791b */ /* 0x007fe20003800000 */
.L_x_10631:
[----:B------:R-:W-:Y:S01]  /*bcc0*/  IMAD.MOV.U32 R2, RZ, RZ, R14 ;  /* 0x000000ffff027224 */ /* 0x000fe200078e000e */
[----:B------:R-:W-:Y:S06]  /*bcd0*/  BRA `(.L_x_10632) ;  /* 0xffffffd800d87947 */ /* 0x000fec000383ffff */
.L_x_10567:
[----:B---3--:R3:W4:Y:S02]  /*bce0*/  SYNCS.PHASECHK.TRANS64.TRYWAIT P0, [R5+URZ+0x19c40], R10 ;  /* 0x019c400a050075a7 */ /* 0x008724000800017f */
[----:B----4-:R-:W-:Y:S05]  /*bcf0*/  @!P0 NANOSLEEP.SYNCS 0x989680 ;  /* 0x009896800000895d */ /* 0x010fea0003900000 */
[----:B------:R-:W4:Y:S02]  /*bd00*/  @!P0 SYNCS.PHASECHK.TRANS64 P0, [R5+URZ+0x19c40], R10 ;  /* 0x019c400a050085a7 */ /* 0x000f24000800007f */
[----:B----4-:R-:W-:Y:S05]  /*bd10*/  @!P0 BRA `(.L_x_10567) ;  /* 0xfffffffc00f08947 */ /* 0x010fea000383ffff */
[----:B------:R-:W-:Y:S05]  /*bd20*/  BRA `(.L_x_10633) ;  /* 0xffffffdc003c7947 */ /* 0x000fea000383ffff */
.L_x_10568:
        /* <DEDUP_REMOVED lines=8> */
.L_x_10635:
[----:B------:R-:W-:Y:S05]  /*bdb0*/  BSYNC B0 ;  /* 0x0000000000007941 */ /* 0x000fea0003800000 */
.L_x_10634:
        /* <DEDUP_REMOVED lines=8> */
.L_x_10636:
[----:B------:R-:W-:Y:S02]  /*be40*/  IMAD.MOV.U32 R13, RZ, RZ, R8 ;  /* 0x000000ffff0d7224 */ /* 0x000fe400078e0008 */
[----:B------:R-:W-:Y:S02]  /*be50*/  IMAD.MOV.U32 R12, RZ, RZ, 0x1 ;  /* 0x00000001ff0c7424 */ /* 0x000fe400078e00ff */
[----:B------:R-:W-:-:S07]  /*be60*/  IMAD.MOV.U32 R2, RZ, RZ, R14 ;  /* 0x000000ffff027224 */ /* 0x000fce00078e000e */
[----:B------:R-:W-:Y:S05]  /*be70*/  WARPSYNC.COLLECTIVE R15, `(.L_x_10637) ;  /* 0x000000000f087348 */ /* 0x000fea0003c00000 */
[----:B------:R0:W1:Y:S02]  /*be80*/  SHFL.IDX P6, R14, R13, R12, R11 ;  /* 0x0000000c0d0e7389 */ /* 0x00006400000c000b */
[----:B01----:R-:W-:Y:S01]  /*be90*/  ENDCOLLECTIVE ;  /* 0x000000000000791b */ /* 0x003fe20003800000 */
.L_x_10637:
        /* <DEDUP_REMOVED lines=13> */
.L_x_10638:
[----:B------:R-:W-:Y:S01]  /*bf70*/  IMAD.MOV.U32 R2, RZ, RZ, R14 ;  /* 0x000000ffff027224 */ /* 0x000fe200078e000e */
[----:B------:R-:W-:Y:S06]  /*bf80*/  BRA `(.L_x_10639) ;  /* 0xffffffdc00307947 */ /* 0x000fec000383ffff */
.L_x_10573:
[----:B0-----:R0:W4:Y:S02]  /*bf90*/  SYNCS.PHASECHK.TRANS64.TRYWAIT P2, [R2+URZ+0x19c70], R3 ;  /* 0x019c7003020075a7 */ /* 0x001124000804017f */
[----:B----4-:R-:W-:Y:S05]  /*bfa0*/  @!P2 NANOSLEEP.SYNCS 0x989680 ;  /* 0x009896800000a95d */ /* 0x010fea0003900000 */
[----:B------:R-:W4:Y:S02]  /*bfb0*/  @!P2 SYNCS.PHASECHK.TRANS64 P2, [R2+URZ+0x19c70], R3 ;  /* 0x019c70030200a5a7 */ /* 0x000f24000804007f */
[----:B----4-:R-:W-:Y:S05]  /*bfc0*/  @!P2 BRA `(.L_x_10573) ;  /* 0xfffffffc00f0a947 */ /* 0x010fea000383ffff */
[----:B------:R-:W-:Y:S05]  /*bfd0*/  BRA `(.L_x_10640) ;  /* 0xffffffdc009c7947 */ /* 0x000fea000383ffff */
.L_x_10575:
[----:B0-----:R0:W2:Y:S02]  /*bfe0*/  SYNCS.PHASECHK.TRANS64.TRYWAIT P2, [R2+URZ+0x19c60], R3 ;  /* 0x019c6003020075a7 */ /* 0x0010a4000804017f */
[----:B--2---:R-:W-:Y:S05]  /*bff0*/  @!P2 NANOSLEEP.SYNCS 0x989680 ;  /* 0x009896800000a95d */ /* 0x004fea0003900000 */
[----:B------:R-:W2:Y:S02]  /*c000*/  @!P2 SYNCS.PHASECHK.TRANS64 P2, [R2+URZ+0x19c60], R3 ;  /* 0x019c60030200a5a7 */ /* 0x000ea4000804007f */
[----:B--2---:R-:W-:Y:S05]  /*c010*/  @!P2 BRA `(.L_x_10575) ;  /* 0xfffffffc00f0a947 */ /* 0x004fea000383ffff */
[----:B------:R-:W-:Y:S05]  /*c020*/  BRA `(.L_x_10641) ;  /* 0xffffffdc00ac7947 */ /* 0x000fea000383ffff */
.L_x_10581:
[----:B0-----:R0:W2:Y:S02]  /*c030*/  SYNCS.PHASECHK.TRANS64.TRYWAIT P1, [R0+URZ+0x19c70], R3 ;  /* 0x019c7003000075a7 */ /* 0x0010a4000802017f */
[----:B--2---:R-:W-:Y:S05]  /*c040*/  @!P1 NANOSLEEP.SYNCS 0x989680 ;  /* 0x009896800000995d */ /* 0x004fea0003900000 */
[----:B------:R-:W2:Y:S02]  /*c050*/  @!P1 SYNCS.PHASECHK.TRANS64 P1, [R0+URZ+0x19c70], R3 ;  /* 0x019c7003000095a7 */ /* 0x000ea4000802007f */
[----:B--2---:R-:W-:Y:S05]  /*c060*/  @!P1 BRA `(.L_x_10581) ;  /* 0xfffffffc00f09947 */ /* 0x004fea000383ffff */
[----:B------:R-:W-:Y:S05]  /*c070*/  BRA `(.L_x_10642) ;  /* 0xffffffe000f07947 */ /* 0x000fea000383ffff */
.L_x_10583:
[----:B0-----:R0:W1:Y:S02]  /*c080*/  SYNCS.PHASECHK.TRANS64.TRYWAIT P1, [R0+URZ+0x19c60], R3 ;  /* 0x019c6003000075a7 */ /* 0x001064000802017f */
[----:B-1----:R-:W-:Y:S05]  /*c090*/  @!P1 NANOSLEEP.SYNCS 0x989680 ;  /* 0x009896800000995d */ /* 0x002fea0003900000 */
[----:B------:R-:W1:Y:S02]  /*c0a0*/  @!P1 SYNCS.PHASECHK.TRANS64 P1, [R0+URZ+0x19c60], R3 ;  /* 0x019c6003000095a7 */ /* 0x000e64000802007f */
[----:B-1----:R-:W-:Y:S05]  /*c0b0*/  @!P1 BRA `(.L_x_10583) ;  /* 0xfffffffc00f09947 */ /* 0x002fea000383ffff */
[----:B------:R-:W-:Y:S05]  /*c0c0*/  BRA `(.L_x_10643) ;  /* 0xffffffe000fc7947 */ /* 0x000fea000383ffff */
.L_x_10587:
[----:B-1----:R1:W2:Y:S02]  /*c0d0*/  SYNCS.PHASECHK.TRANS64.TRYWAIT P0, [R4+URZ+0x19c20], R0 ;  /* 0x019c2000040075a7 */ /* 0x0022a4000800017f */
[----:B--2---:R-:W-:Y:S05]  /*c0e0*/  @!P0 NANOSLEEP.SYNCS 0x989680 ;  /* 0x009896800000895d */ /* 0x004fea0003900000 */
[----:B------:R-:W2:Y:S02]  /*c0f0*/  @!P0 SYNCS.PHASECHK.TRANS64 P0, [R4+URZ+0x19c20], R0 ;  /* 0x019c2000040085a7 */ /* 0x000ea4000800007f */
[----:B--2---:R-:W-:Y:S05]  /*c100*/  @!P0 BRA `(.L_x_10587) ;  /* 0xfffffffc00f08947 */ /* 0x004fea000383ffff */
[----:B------:R-:W-:Y:S05]  /*c110*/  BRA `(.L_x_10644) ;  /* 0xffffffe800587947 */ /* 0x000fea000383ffff */
.L_x_10591:
[----:B-1----:R1:W2:Y:S02]  /*c120*/  SYNCS.PHASECHK.TRANS64.TRYWAIT P1, [R5+URZ+0x19c40], R0 ;  /* 0x019c4000050075a7 */ /* 0x0022a4000802017f */
[----:B--2---:R-:W-:Y:S05]  /*c130*/  @!P1 NANOSLEEP.SYNCS 0x989680 ;  /* 0x009896800000995d */ /* 0x004fea0003900000 */
[----:B------:R-:W2:Y:S02]  /*c140*/  @!P1 SYNCS.PHASECHK.TRANS64 P1, [R5+URZ+0x19c40], R0 ;  /* 0x019c4000050095a7 */ /* 0x000ea4000802007f */
[----:B--2---:R-:W-:Y:S05]  /*c150*/  @!P1 BRA `(.L_x_10591) ;  /* 0xfffffffc00f09947 */ /* 0x004fea000383ffff */
[----:B------:R-:W-:Y:S05]  /*c160*/  BRA `(.L_x_10645) ;  /* 0xffffffe800987947 */ /* 0x000fea000383ffff */
.L_x_10593:
[----:B--2---:R2:W3:Y:S02]  /*c170*/  SYNCS.PHASECHK.TRANS64.TRYWAIT P1, [R19+URZ+0x19c40], R2 ;  /* 0x019c4002130075a7 */ /* 0x0044e4000802017f */
[----:B---3--:R-:W-:Y:S05]  /*c180*/  @!P1 NANOSLEEP.SYNCS 0x989680 ;  /* 0x009896800000995d */ /* 0x008fea0003900000 */
[----:B------:R-:W3:Y:S02]  /*c190*/  @!P1 SYNCS.PHASECHK.TRANS64 P1, [R19+URZ+0x19c40], R2 ;  /* 0x019c4002130095a7 */ /* 0x000ee4000802007f */
[----:B---3--:R-:W-:Y:S05]  /*c1a0*/  @!P1 BRA `(.L_x_10593) ;  /* 0xfffffffc00f09947 */ /* 0x008fea000383ffff */
[----:B------:R-:W-:Y:S05]  /*c1b0*/  BRA `(.L_x_10646) ;  /* 0xffffffe800a47947 */ /* 0x000fea000383ffff */
.L_x_10595:
[----:B---3--:R3:W4:Y:S02]  /*c1c0*/  SYNCS.PHASECHK.TRANS64.TRYWAIT P1, [R5+URZ+0x19c60], R0 ;  /* 0x019c6000050075a7 */ /* 0x008724000802017f */
[----:B----4-:R-:W-:Y:S05]  /*c1d0*/  @!P1 NANOSLEEP.SYNCS 0x989680 ;  /* 0x009896800000995d */ /* 0x010fea0003900000 */
[----:B------:R-:W4:Y:S02]  /*c1e0*/  @!P1 SYNCS.PHASECHK.TRANS64 P1, [R5+URZ+0x19c60], R0 ;  /* 0x019c6000050095a7 */ /* 0x000f24000802007f */
[----:B----4-:R-:W-:Y:S05]  /*c1f0*/  @!P1 BRA `(.L_x_10595) ;  /* 0xfffffffc00f09947 */ /* 0x010fea000383ffff */
[----:B------:R-:W-:Y:S05]  /*c200*/  BRA `(.L_x_10647) ;  /* 0xffffffe800a07947 */ /* 0x000fea000383ffff */
.L_x_10597:
[----:B----4-:R4:W0:Y:S02]  /*c210*/  SYNCS.PHASECHK.TRANS64.TRYWAIT P1, [R19+URZ+0x19c60], R2 ;  /* 0x019c6002130075a7 */ /* 0x010824000802017f */
[----:B0-----:R-:W-:Y:S05]  /*c220*/  @!P1 NANOSLEEP.SYNCS 0x989680 ;  /* 0x009896800000995d */ /* 0x001fea0003900000 */
[----:B------:R-:W0:Y:S02]  /*c230*/  @!P1 SYNCS.PHASECHK.TRANS64 P1, [R19+URZ+0x19c60], R2 ;  /* 0x019c6002130095a7 */ /* 0x000e24000802007f */
[----:B0-----:R-:W-:Y:S05]  /*c240*/  @!P1 BRA `(.L_x_10597) ;  /* 0xfffffffc00f09947 */ /* 0x001fea000383ffff */
[----:B------:R-:W-:Y:S05]  /*c250*/  BRA `(.L_x_10648) ;  /* 0xffffffe8009c7947 */ /* 0x000fea000383ffff */
.L_x_10599:
[----:B------:R0:W0:Y:S02]  /*c260*/  SYNCS.PHASECHK.TRANS64.TRYWAIT P1, [R5+URZ+0x19c80], R0 ;  /* 0x019c8000050075a7 */ /* 0x000024000802017f */
[----:B0-----:R-:W-:Y:S05]  /*c270*/  @!P1 NANOSLEEP.SYNCS 0x989680 ;  /* 0x009896800000995d */ /* 0x001fea0003900000 */
[----:B------:R-:W0:Y:S02]  /*c280*/  @!P1 SYNCS.PHASECHK.TRANS64 P1, [R5+URZ+0x19c80], R0 ;  /* 0x019c8000050095a7 */ /* 0x000e24000802007f */
[----:B0-----:R-:W-:Y:S05]  /*c290*/  @!P1 BRA `(.L_x_10599) ;  /* 0xfffffffc00f09947 */ /* 0x001fea000383ffff */
[----:B------:R-:W-:Y:S05]  /*c2a0*/  BRA `(.L_x_10649) ;  /* 0xffffffe800987947 */ /* 0x000fea000383ffff */
.L_x_10650:
        /* <DEDUP_REMOVED lines=13> */
.L_x_15852:


//--------------------- .text._ZN7cutlass13device_kernelIN5flash11enable_sm90INS1_16FlashAttnFwdSm90INS1_25CollectiveMainloopFwdSm90ILi2EN4cute5tupleIJNS5_1CILi1EEES8_S8_EEENS6_IJNS7_ILi192EEENS7_ILi128EEENS7_ILi96EEEEEELi96ENS_12float_e4m3_tEfNS_4arch4Sm90ELb0ELb0ELb0ELb1ELb1ELb0ELb0ELb1ELb1ELb1ELb0ELb0EEENS1_21CollectiveEpilogueFwdINS6_IJSA_SC_SB_EEES9_NS_10bfloat16_tESG_Li384ELb1ELb1ELb0ELb1EEENS1_36VarlenDynamicPersistentTileSchedulerILi192ELi128ELi384ELi128ELb0ELb1ELb1ELb0ELb1ELb1EEEEEEEEEvNT_6ParamsE --------------------------
	.section	.text._ZN7cutlass13device_kernelIN5flash11enable_sm90INS1_16FlashAttnFwdSm90INS1_25CollectiveMainloopFwdSm90ILi2EN4cute5tupleIJNS5_1CILi1EEES8_S8_EEENS6_IJNS7_ILi192EEENS7_ILi128EEENS7_ILi96EEEEEELi96ENS_12float_e4m3_tEfNS_4arch4Sm90ELb0ELb0ELb0ELb1ELb1ELb0ELb0ELb1ELb1ELb1ELb0ELb0EEENS1_21CollectiveEpilogueFwdINS6_IJSA_SC_SB_EEES9_NS_10bfloat16_tESG_Li384ELb1ELb1ELb0ELb1EEENS1_36VarlenDynamicPersistentTileSchedulerILi192ELi128ELi384ELi128ELb0ELb1ELb1ELb0ELb1ELb1EEEEEEEEEvNT_6ParamsE,"ax",@progbits
	.align	128
.text._ZN7cutlass13device_kernelIN5flash11enable_sm90INS1_16FlashAttnFwdSm90INS1_25CollectiveMainloopFwdSm90ILi2EN4cute5tupleIJNS5_1CILi1EEES8_S8_EEENS6_IJNS7_ILi192EEENS7_ILi128EEENS7_ILi96EEEEEELi96ENS_12float_e4m3_tEfNS_4arch4Sm90ELb0ELb0ELb0ELb1ELb1ELb0ELb0ELb1ELb1ELb1ELb0ELb0EEENS1_21CollectiveEpilogueFwdINS6_IJSA_SC_SB_EEES9_NS_10bfloat16_tESG_Li384ELb1ELb1ELb0ELb1EEENS1_36VarlenDynamicPersistentTileSchedulerILi192ELi128ELi384ELi128ELb0ELb1ELb1ELb0ELb1ELb1EEEEEEEEEvNT_6ParamsE:
        .type           _ZN7cutlass13device_kernelIN5flash11enable_sm90INS1_16FlashAttnFwdSm90INS1_25CollectiveMainloopFwdSm90ILi2EN4cute5tupleIJNS5_1CILi1EEES8_S8_EEENS6_IJNS7_ILi192EEENS7_ILi128EEENS7_ILi96EEEEEELi96ENS_12float_e4m3_tEfNS_4arch4Sm90ELb0ELb0ELb0ELb1ELb1ELb0ELb0ELb1ELb1ELb1ELb0ELb0EEENS1_21CollectiveEpilogueFwdINS6_IJSA_SC_SB_EEES9_NS_10bfloat16_tESG_Li384ELb1ELb1ELb0ELb1EEENS1_36VarlenDynamicPersistentTileSchedulerILi192ELi128ELi384ELi128ELb0ELb1ELb1ELb0ELb1ELb1EEEEEEEEEvNT_6ParamsE,@function
        .size           _ZN7cutlass13device_kernelIN5flash11enable_sm90INS1_16FlashAttnFwdSm90INS1_25CollectiveMainloopFwdSm90ILi2EN4cute5tupleIJNS5_1CILi1EEES8_S8_EEENS6_IJNS7_ILi192EEENS7_ILi128EEENS7_ILi96EEEEEELi96ENS_12float_e4m3_tEfNS_4arch4Sm90ELb0ELb0ELb0ELb1ELb1ELb0ELb0ELb1ELb1ELb1ELb0ELb0EEENS1_21CollectiveEpilogueFwdINS6_IJSA_SC_SB_EEES9_NS_10bfloat16_tESG_Li384ELb1ELb1ELb0ELb1EEENS1_36VarlenDynamicPersistentTileSchedulerILi192ELi128ELi384ELi128ELb0ELb1ELb1ELb0ELb1ELb1EEEEEEEEEvNT_6ParamsE,(.L_x_15853 - _ZN7cutlass13device_kernelIN5flash11enable_sm90INS1_16FlashAttnFwdSm90INS1_25CollectiveMainloopFwdSm90ILi2EN4cute5tupleIJNS5_1CILi1EEES8_S8_EEENS6_IJNS7_ILi192EEENS7_ILi128EEENS7_ILi96EEEEEELi96ENS_12float_e4m3_tEfNS_4arch4Sm90ELb0ELb0ELb0ELb1ELb1ELb0ELb0ELb1ELb1ELb1ELb0ELb0EEENS1_21CollectiveEpilogueFwdINS6_IJSA_SC_SB_EEES9_NS_10bfloat16_tESG_Li384ELb1ELb1ELb0ELb1EEENS1_36VarlenDynamicPersistentTileSchedulerILi192ELi128ELi384ELi128ELb0ELb1ELb1ELb0ELb1ELb1EEEEEEEEEvNT_6ParamsE)
        .other          _ZN7cutlass13device_kernelIN5flash11enable_sm90INS1_16FlashAttnFwdSm90INS1_25CollectiveMainloopFwdSm90ILi2EN4cute5tupleIJNS5_1CILi1EEES8_S8_EEENS6_IJNS7_ILi192EEENS7_ILi128EEENS7_ILi96EEEEEELi96ENS_12float_e4m3_tEfNS_4arch4Sm90ELb0ELb0ELb0ELb1ELb1ELb0ELb0ELb1ELb1ELb1ELb0ELb0EEENS1_21CollectiveEpilogueFwdINS6_IJSA_SC_SB_EEES9_NS_10bfloat16_tESG_Li384ELb1ELb1ELb0ELb1EEENS1_36VarlenDynamicPersistentTileSchedulerILi192ELi128ELi384ELi128ELb0ELb1ELb1ELb0ELb1ELb1EEEEEEEEEvNT_6ParamsE,@"STO_CUDA_ENTRY STV_DEFAULT"
_ZN7cutlass13device_kernelIN5flash11enable_sm90INS1_16FlashAttnFwdSm90INS1_25CollectiveMainloopFwdSm90ILi2EN4cute5tupleIJNS5_1CILi1EEES8_S8_EEENS6_IJNS7_ILi192EEENS7_ILi128EEENS7_ILi96EEEEEELi96ENS_12float_e4m3_tEfNS_4arch4Sm90ELb0ELb0ELb0ELb1ELb1ELb0ELb0ELb1ELb1ELb1ELb0ELb0EEENS1_21CollectiveEpilogueFwdINS6_IJSA_SC_SB_EEES9_NS_10bfloat16_tESG_Li384ELb1ELb1ELb0ELb1EEENS1_36VarlenDynamicPersistentTileSchedulerILi192ELi128ELi384ELi128ELb0ELb1ELb1ELb0ELb1ELb1EEEEEEEEEvNT_6ParamsE:
        /* <DEDUP_REMOVED lines=10> */
[----:B------:R-:W-:-:S05]  /*00a0*/  SHF.R.U32.HI R2, RZ, 0x7, R3 ;  /* 0x00000007ff027819 */ /* 0x000fca0000011603 */
[----:B------:R0:W1:Y:S04]  /*00b0*/  SHFL.IDX PT, R3, R2, RZ, 0x1f ;  /* 0x00001fff02037589 */ /* 0x00006800000e0000 */
[----:B------:R-:W-:Y:S01]  /*00c0*/  VOTEU.ALL UP0, P0 ;  /* 0x00000000003f7886 */ /* 0x000fe20000000000 */
[----:B------:R-:W-:-:S04]  /*00d0*/  VOTEU.ALL UP1, P0 ;  /* 0x00000000003f7886 */ /* 0x000fc80000020000 */
[----:B------:R-:W2:Y:S01]  /*00e0*/  @!UP0 S2UR UR8, SR_CgaCtaId ;  /* 0x00000000000889c3 */ /* 0x000ea20000008800 */
[----:B------:R-:W-:Y:S01]  /*00f0*/  @!UP0 UMOV UR6, 0x400 ;  /* 0x0000040000068882 */ /* 0x000fe20000000000 */
[----:B------:R-:W-:-:S04]  /*0100*/  @!UP0 UIADD3 UR4, -UR4, 0x100000, URZ ;  /* 0x0010000004048890 */ /* 0x000fc8000fffe13f */
[----:B------:R-:W-:Y:S02]  /*0110*/  @!UP0 USHF.L.U32 UR5, UR4, 0xb, URZ ;  /* 0x0000000b04058899 */ /* 0x000fe4000800063f */
[----:B------:R-:W-:Y:S02]  /*0120*/  @!UP0 USHF.L.U32 UR4, UR4, 0x1, URZ ;  /* 0x0000000104048899 */ /* 0x000fe4000800063f */
[----:B--2---:R-:W-:Y:S02]  /*0130*/  @!UP0 ULEA UR8, UR8, UR6, 0x18 ;  /* 0x0000000608088291 */ /* 0x004fe4000f8ec03f */
        /* <DEDUP_REMOVED lines=25> */
.L_x_10651:
        /* <DEDUP_REMOVED lines=22> */
.L_x_10652:
        /* <DEDUP_REMOVED lines=18> */
.L_x_10653:
        /* <DEDUP_REMOVED lines=22> */
.L_x_10654:
[----:B------:R-:W5:Y:S01]  /*06b0*/  SHFL.IDX PT, R4, R0, RZ, 0x1f ;  /* 0x00001fff00047589 */ /* 0x000f6200000e0000 */
[----:B------:R-:W-:Y:S01]  /*06c0*/  R2UR UR9, R3 ;  /* 0x00000000030972ca */ /* 0x000fe200000e0000 */
        /* <DEDUP_REMOVED lines=22> */
.L_x_10655:
        /* <DEDUP_REMOVED lines=8> */
.L_x_10657:
[----:B------:R-:W-:-:S08]  /*08b0*/  NOP ;  /* 0x0000000000007918 */ /* 0x000fd00000000000 */
[----:B------:R-:W0:Y:S02]  /*08c0*/  USETMAXREG.TRY_ALLOC.CTAPOOL UP0, 0xa0 ;  /* 0x000000a0000079c8 */ /* 0x000e240008000600 */
[----:B0-----:R-:W-:-:S13]  /*08d0*/  PLOP3.LUT P0, PT, PT, PT, UP0, 0x80, 0x0 ;  /* 0x000000000000781c */ /* 0x001fda0003f0f008 */
[----:B------:R-:W-:Y:S05]  /*08e0*/  @!P0 BRA `(.L_x_10657) ;  /* 0xfffffffc00f08947 */ /* 0x000fea000383ffff */
[----:B------:R-:W0:Y:S08]  /*08f0*/  S2UR UR5, SR_CgaCtaId ;  /* 0x00000000000579c3 */ /* 0x000e300000008800 */
[----:B------:R-:W-:Y:S06]  /*0900*/  BAR.ARV 0x8, 0x200 ;  /* 0x0208000000007b1d */ /* 0x000fec0000002000 */
[----:B------:R-:W-:-:S02]  /*0910*/  UMOV UR4, 0x400 ;  /* 0x0000040000047882 */ /* 0x000fc40000000000 */
[----:B------:R-:W-:Y:S01]  /*0920*/  BAR.SYNC.DEFER_BLOCKING 0x5, 0x200 ;  /* 0x0148000000007b1d */ /* 0x000fe20000010000 */
[----:B0-----:R-:W-:-:S09]  /*0930*/  ULEA UR4, UR5, UR4, 0x18 ;  /* 0x0000000405047291 */ /* 0x001fd2000f8ec03f */
        /* <DEDUP_REMOVED lines=17> */
[-C--:B------:R-:W-:Y:S02]  /*0a50*/  LEA.HI R3, R0, R10.reuse, RZ, 0x5 ;  /* 0x0000000a00037211 */ /* 0x080fe400078f28ff */
[----:B------:R-:W-:Y:S01]  /*0a60*/  SHF.R.S32.HI R5, RZ, 0x4, R2 ;  /* 0x00000004ff057819 */ /* 0x000fe20000011402 */
[----:B------:R-:W-:Y:S01]  /*0a70*/  IMAD.IADD R22, R10, 0x1, -R22 ;  /* 0x000000010a167824 */ /* 0x000fe200078e0a16 */
[----:B------:R-:W-:Y:S01]  /*0a80*/  LEA.HI R0, R0, R10, RZ, 0x2 ;  /* 0x0000000a00007211 */ /* 0x000fe200078f10ff */
[----:B------:R-:W-:Y:S01]  /*0a90*/  IMAD.SHL.U32 R4, R3, 0x10, RZ ;  /* 0x0000001003047824 */ /* 0x000fe200078e00ff */
[----:B------:R-:W-:-:S02]  /*0aa0*/  LOP3.LUT R3, R2, 0x7fffff0, RZ, 0xc0, !PT ;  /* 0x07fffff002037812 */ /* 0x000fc400078ec0ff */
[----:B------:R-:W-:Y:S02]  /*0ab0*/  SHF.R.S32.HI R7, RZ, 0x1f, R22 ;  /* 0x0000001fff077819 */ /* 0x000fe40000011416 */
[----:B------:R-:W-:Y:S01]  /*0ac0*/  LEA.HI R2, R2, R5, RZ, 0x1 ;  /* 0x0000000502027211 */ /* 0x000fe200078f08ff */
[----:B------:R-:W-:Y:S01]  /*0ad0*/  IMAD.IADD R3, R10, 0x1, -R3 ;  /* 0x000000010a037824 */ /* 0x000fe200078e0a03 */
[----:B------:R-:W-:Y:S02]  /*0ae0*/  LEA.HI R6, R7, R22, RZ, 0x2 ;  /* 0x0000001607067211 */ /* 0x000fe400078f10ff */
[----:B------:R-:W-:Y:S02]  /*0af0*/  LOP3.LUT R4, R4, 0xfffffe00, RZ, 0xc0, !PT ;  /* 0xfffffe0004047812 */ /* 0x000fe400078ec0ff */
[--C-:B------:R-:W-:Y:S02]  /*0b00*/  SHF.R.S32.HI R8, RZ, 0x2, R6.reuse ;  /* 0x00000002ff087819 */ /* 0x100fe40000011406 */
[----:B------:R-:W-:Y:S01]  /*0b10*/  SHF.R.S32.HI R9, RZ, 0x1f, R6 ;  /* 0x0000001fff097819 */ /* 0x000fe20000011406 */
[----:B------:R-:W-:Y:S01]  /*0b20*/  IMAD R3, R3, 0x20, R4 ;  /* 0x0000002003037824 */ /* 0x000fe200078e0204 */
[----:B------:R-:W-:-:S02]  /*0b30*/  SHF.R.S32.HI R23, RZ, 0x7, R23 ;  /* 0x00000007ff177819 */ /* 0x000fc40000011417 */
[----:B------:R-:W-:Y:S02]  /*0b40*/  LOP3.LUT R2, R2, 0x1ffffffe, RZ, 0xc0, !PT ;  /* 0x1ffffffe02027812 */ /* 0x000fe400078ec0ff */
[----:B------:R-:W-:Y:S01]  /*0b50*/  LOP3.LUT R18, R0, 0xfffffffc, RZ, 0xc0, !PT ;  /* 0xfffffffc00127812 */ /* 0x000fe200078ec0ff */
[----:B------:R-:W-:Y:S01]  /*0b60*/  IMAD.HI R4, R23, 0x55555556, RZ ;  /* 0x5555555617047827 */ /* 0x000fe200078e02ff */
[----:B------:R-:W-:Y:S02]  /*0b70*/  LEA.HI R9, R9, R8, RZ, 0x3 ;  /* 0x0000000809097211 */ /* 0x000fe400078f18ff */
[----:B------:R-:W-:Y:S01]  /*0b80*/  LEA.HI R7, R7, R22, RZ, 0x5 ;  /* 0x0000001607077211 */ /* 0x000fe200078f28ff */
[----:B------:R-:W-:Y:S01]  /*0b90*/  IMAD.IADD R2, R5, 0x1, -R2 ;  /* 0x0000000105027824 */ /* 0x000fe200078e0a02 */
[----:B------:R-:W-:Y:S01]  /*0ba0*/  LOP3.LUT R9, R9, 0xfffffff8, RZ, 0xc0, !PT ;  /* 0xfffffff809097812 */ /* 0x000fe200078ec0ff */
[----:B------:R-:W-:Y:S01]  /*0bb0*/  IMAD.IADD R18, R10, 0x1, -R18 ;  /* 0x000000010a127824 */ /* 0x000fe200078e0a12 */
[----:B------:R-:W-:Y:S01]  /*0bc0*/  LEA.HI R4, R4, R4, RZ, 0x1 ;  /* 0x0000000404047211 */ /* 0x000fe200078f08ff */
[----:B------:R-:W-:Y:S01]  /*0bd0*/  IMAD R155, R2, 0x8, R3 ;  /* 0x00000008029b7824 */ /* 0x000fe200078e0203 */
[----:B------:R-:W-:Y:S01]  /*0be0*/  SHF.R.S32.HI R7, RZ, 0x5, R7 ;  /* 0x00000005ff077819 */ /* 0x000fe20000011407 */
[----:B------:R-:W-:Y:S01]  /*0bf0*/  IMAD.IADD R8, R8, 0x1, -R9 ;  /* 0x0000000108087824 */ /* 0x000fe200078e0a09 */
[C---:B------:R-:W-:Y:S01]  /*0c00*/  LEA.HI R3, R18.reuse, R18, RZ, 0x1 ;  /* 0x0000001212037211 */ /* 0x040fe200078f08ff */
[----:B------:R-:W-:Y:S01]  /*0c10*/  IMAD.SHL.U32 R2, R18, 0x8, RZ ;  /* 0x0000000812027824 */ /* 0x000fe200078e00ff */
[----:B------:R-:W-:Y:S01]  /*0c20*/  LOP3.LUT R5, R6, 0x7ffffffc, RZ, 0xc0, !PT ;  /* 0x7ffffffc06057812 */ /* 0x000fe200078ec0ff */
[----:B------:R-:W-:Y:S01]  /*0c30*/  IMAD R4, R4, -0x3, R23 ;  /* 0xfffffffd04047824 */ /* 0x000fe200078e0217 */
[----:B------:R-:W-:Y:S01]  /*0c40*/  LOP3.LUT R3, R3, 0x1ffffffe, RZ, 0xc0, !PT ;  /* 0x1ffffffe03037812 */ /* 0x000fe200078ec0ff */
[----:B------:R-:W-:Y:S01]  /*0c50*/  IMAD R7, R7, 0x10, R8 ;  /* 0x0000001007077824 */ /* 0x000fe200078e0208 */
[----:B------:R-:W-:Y:S01]  /*0c60*/  SHF.R.S32.HI R19, RZ, 0x2, R0 ;  /* 0x00000002ff137819 */ /* 0x000fe20000011400 */
[----:B------:R-:W-:-:S02]  /*0c70*/  VIADD R16, R2, 0x20 ;  /* 0x0000002002107836 */ /* 0x000fc40000000000 */
[----:B------:R-:W-:Y:S02]  /*0c80*/  VIADD R17, R2, 0x40 ;  /* 0x0000004002117836 */ /* 0x000fe40000000000 */
[----:B------:R-:W-:Y:S01]  /*0c90*/  IMAD.MOV.U32 R6, RZ, RZ, -0x2 ;  /* 0xfffffffeff067424 */ /* 0x000fe200078e00ff */
[----:B------:R-:W-:Y:S01]  /*0ca0*/  SHF.R.S32.HI R157, RZ, 0x1f, R16 ;  /* 0x0000001fff9d7819 */ /* 0x000fe20000011410 */
[----:B------:R-:W-:Y:S01]  /*0cb0*/  IMAD.IADD R5, R22, 0x1, -R5 ;  /* 0x0000000116057824 */ /* 0x000fe200078e0a05 */
[----:B------:R-:W-:Y:S01]  /*0cc0*/  SHF.R.S32.HI R156, RZ, 0x1f, R17 ;  /* 0x0000001fff9c7819 */ /* 0x000fe20000011411 */
[----:B------:R-:W-:Y:S02]  /*0cd0*/  IMAD R152, R4, 0x40, R7 ;  /* 0x0000004004987824 */ /* 0x000fe400078e0207 */
[----:B------:R-:W-:Y:S02]  /*0ce0*/  IMAD.IADD R3, R18, 0x1, -R3 ;  /* 0x0000000112037824 */ /* 0x000fe400078e0a03 */
[----:B------:R-:W-:-:S02]  /*0cf0*/  IMAD R153, R5, R6, 0x80 ;  /* 0x0000008005997424 */ /* 0x000fc400078e0206 */
[----:B------:R-:W-:-:S07]  /*0d00*/  IMAD R154, R3, 0x8, R152 ;  /* 0x00000008039a7824 */ /* 0x000fce00078e0298 */
.L_x_10695:
[----:B01--45:R-:W0:Y:S01]  /*0d10*/  LDC.64 R4, c[0x0][0xc88] ;  /* 0x00032200ff047b82 */ /* 0x033e220000000a00 */
[----:B------:R-:W-:Y:S01]  /*0d20*/  ULDC.64 UR6, c[0x0][0x990] ;  /* 0x0002640000067ab9 */ /* 0x000fe20000000a00 */
[----:B------:R-:W-:Y:S01]  /*0d30*/  ULDC.64 UR8, c[0x0][0x998] ;  /* 0x0002660000087ab9 */ /* 0x000fe20000000a00 */
[----:B0-----:R-:W-:-:S06]  /*0d40*/  IMAD.WIDE R4, R47, 0x4, R4 ;  /* 0x000000042f047825 */ /* 0x001fcc00078e0204 */
[----:B--2---:R-:W2:Y:S01]  /*0d50*/  LDG.E R4, desc[UR50][R4.64] ;  /* 0x0000003204047981 */ /* 0x004ea2000c1e1900 */
        /* <DEDUP_REMOVED lines=43> */
[----:B---3--:R-:W-:Y:S01]  /*1010*/  IMAD.U32 R8, RZ, RZ, UR6 ;  /* 0x00000006ff087e24 */ /* 0x008fe2000f8e00ff */
        /* <DEDUP_REMOVED lines=19> */
[----:B0-----:R-:W-:Y:S01]  /*1150*/  IMAD.MOV.U32 R8, RZ, RZ, RZ ;  /* 0x000000ffff087224 */ /* 0x001fe200078e00ff */
[----:B------:R-:W-:Y:S01]  /*1160*/  UMOV UR47, URZ ;  /* 0x0000003f002f7c82 */ /* 0x000fe20008000000 */
[----:B------:R-:W-:Y:S01]  /*1170*/  ULDC UR6, c[0x0][0x2f0] ;  /* 0x0000bc0000067ab9 */ /* 0x000fe20000000800 */
[----:B------:R-:W-:Y:S01]  /*1180*/  UISETP.NE.AND.EX UP0, UPT, UR7, URZ, UPT, UP0 ;  /* 0x0000003f0700728c */ /* 0x000fe2000bf05300 */
[----:B------:R-:W-:Y:S01]  /*1190*/  IMAD.MOV.U32 R135, RZ, RZ, RZ ;  /* 0x000000ffff877224 */ /* 0x000fe200078e00ff */
        /* <DEDUP_REMOVED lines=20> */
[----:B--2---:R-:W-:Y:S01]  /*12e0*/  FMUL.FTZ R0, R3, R0 ;  /* 0x0000000003007220 */ /* 0x004fe20000410000 */
[----:B------:R-:W-:-:S03]  /*12f0*/  IMAD.MOV.U32 R3, RZ, RZ, RZ ;  /* 0x000000ffff037224 */ /* 0x000fc600078e00ff */
[----:B------:R-:W-:Y:S01]  /*1300*/  FMUL.FTZ R0, R0, UR7 ;  /* 0x0000000700007c20 */ /* 0x000fe20008410000 */
[----:B---3--:R-:W-:-:S04]  /*1310*/  @P0 R2UR UR47, R4 ;  /* 0x00000000042f02ca */ /* 0x008fc800000e0000 */
[----:B------:R-:W-:Y:S02]  /*1320*/  R2UR UR44, R0 ;  /* 0x00000000002c72ca */ /* 0x000fe400000e0000 */
[----:B----4-:R-:W-:Y:S02]  /*1330*/  @P1 R2UR UR4, R6 ;  /* 0x00000000060412ca */ /* 0x010fe400000e0000 */
[----:B------:R-:W-:Y:S02]  /*1340*/  CS2R R6, SRZ ;  /* 0x0000000000067805 */ /* 0x000fe4000001ff00 */
        /* <DEDUP_REMOVED lines=15> */
.L_x_10658:
[----:B------:R-:W-:Y:S01]  /*1440*/  UIADD3 UR47, -UR47, UR4, URZ ;  /* 0x000000042f2f7290 */ /* 0x000fe2000fffe13f */
[----:B------:R-:W-:Y:S01]  /*1450*/  CS2R R52, SRZ ;  /* 0x0000000000347805 */ /* 0x000fe2000001ff00 */
[----:B------:R-:W-:Y:S01]  /*1460*/  UMOV UR46, UR40 ;  /* 0x00000028002e7c82 */ /* 0x000fe20008000000 */
[----:B------:R-:W-:Y:S01]  /*1470*/  CS2R R54, SRZ ;  /* 0x0000000000367805 */ /* 0x000fe2000001ff00 */
[----:B------:R-:W-:Y:S01]  /*1480*/  UISETP.GE.AND UP0, UPT, UR47, 0x1, UPT ;  /* 0x000000012f00788c */ /* 0x000fe2000bf06270 */
[----:B------:R-:W-:Y:S01]  /*1490*/  CS2R R56, SRZ ;  /* 0x0000000000387805 */ /* 0x000fe2000001ff00 */
[----:B------:R-:W-:Y:S01]  /*14a0*/  UIADD3 UR4, UR47, 0x7f, URZ ;  /* 0x0000007f2f047890 */ /* 0x000fe2000fffe03f */
[----:B------:R-:W-:Y:S02]  /*14b0*/  CS2R R58, SRZ ;  /* 0x00000000003a7805 */ /* 0x000fe4000001ff00 */
[----:B------:R-:W-:Y:S02]  /*14c0*/  CS2R R60, SRZ ;  /* 0x00000000003c7805 */ /* 0x000fe4000001ff00 */
[----:B------:R-:W-:-:S02]  /*14d0*/  CS2R R62, SRZ ;  /* 0x00000000003e7805 */ /* 0x000fc4000001ff00 */
[----:B------:R-:W-:Y:S01]  /*14e0*/  PLOP3.LUT P1, PT, PT, PT, UP0, 0x80, 0x0 ;  /* 0x000000000000781c */ /* 0x000fe20003f2f008 */
[----:B------:R-:W-:Y:S01]  /*14f0*/  USHF.R.S32.HI UR5, URZ, 0x1f, UR4 ;  /* 0x0000001f3f057899 */ /* 0x000fe20008011404 */
[----:B------:R-:W-:-:S03]  /*1500*/  IMAD.MOV.U32 R64, RZ, RZ, RZ ;  /* 0x000000ffff407224 */ /* 0x000fc600078e00ff */
[----:B------:R-:W-:-:S08]  /*1510*/  ULEA.HI UR49, UR5, UR4, URZ, 0x7 ;  /* 0x0000000405317291 */ /* 0x000fd0000f8f383f */
[----:B------:R-:W-:Y:S05]  /*1520*/  @!P1 BRA `(.L_x_10659) ;  /* 0x0000004800589947 */ /* 0x000fea0003800000 */
[----:B------:R-:W0:Y:S01]  /*1530*/  SHFL.IDX PT, R0, R23, RZ, 0x1f ;  /* 0x00001fff17007589 */ /* 0x000e2200000e0000 */
[----:B------:R-:W1:Y:S01]  /*1540*/  S2UR UR48, SR_CgaCtaId ;  /* 0x00000000003079c3 */ /* 0x000e620000008800 */
[----:B------:R-:W-:Y:S01]  /*1550*/  UMOV UR52, 0x400 ;  /* 0x0000040000347882 */ /* 0x000fe20000000000 */
[----:B------:R-:W-:Y:S01]  /*1560*/  USHF.R.S32.HI UR49, URZ, 0x7, UR49 ;  /* 0x000000073f317899 */ /* 0x000fe20008011431 */
[----:B0-----:R-:W-:Y:S01]  /*1570*/  R2UR UR6, R0 ;  /* 0x00000000000672ca */ /* 0x001fe200000e0000 */
[----:B-1----:R-:W-:-:S12]  /*1580*/  ULEA UR52, UR48, UR52, 0x18 ;  /* 0x0000003430347291 */ /* 0x002fd8000f8ec03f */
[----:B------:R-:W-:Y:S02]  /*1590*/  UIMAD.WIDE UR4, UR6, 0x55555556, URZ ;  /* 0x55555556060478a5 */ /* 0x000fe4000f8e023f */
[----:B------:R-:W-:Y:S02]  /*15a0*/  UIADD3 UR4, UR52, 0xf000, URZ ;  /* 0x0000f00034047890 */ /* 0x000fe4000fffe03f */
[----:B------:R-:W-:Y:S02]  /*15b0*/  ULEA.HI UR5, UR5, UR5, URZ, 0x1 ;  /* 0x0000000505057291 */ /* 0x000fe4000f8f083f */
[----:B------:R-:W-:Y:S02]  /*15c0*/  ULOP3.LUT UP0, URZ, UR4, 0x3ff, URZ, 0xc0, !UPT ;  /* 0x000003ff043f7892 */ /* 0x000fe4000f80c03f */
[----:B------:R-:W-:-:S04]  /*15d0*/  UIMAD UR5, UR5, -0x3, UR6 ;  /* 0xfffffffd050578a4 */ /* 0x000fc8000f8e0206 */
[----:B------:R-:W-:Y:S01]  /*15e0*/  PLOP3.LUT P0, PT, PT, PT, UP0, 0x80, 0x0 ;  /* 0x000000000000781c */ /* 0x000fe20003f0f008 */
[----:B------:R-:W-:-:S04]  /*15f0*/  ULEA UR5, UR5, UR4, 0xb ;  /* 0x0000000405057291 */ /* 0x000fc8000f8e583f */
[----:B------:R-:W-:-:S04]  /*1600*/  USHF.R.U32.HI UR5, URZ, 0x4, UR5 ;  /* 0x000000043f057899 */ /* 0x000fc80008011605 */
[----:B------:R-:W-:-:S04]  /*1610*/  ULOP3.LUT UR53, UR5, 0x3fff, URZ, 0xc0, !UPT ;  /* 0x00003fff05357892 */ /* 0x000fc8000f8ec03f */
[----:B------:R-:W-:Y:S08]  /*1620*/  @!P0 BRA `(.L_x_10660) ;  /* 0x0000000000408947 */ /* 0x000ff00003800000 */
        /* <DEDUP_REMOVED lines=16> */
.L_x_10660:
        /* <DEDUP_REMOVED lines=9> */
.L_x_10797:
[----:B------:R-:W-:Y:S05]  /*17c0*/  @!P0 BRA `(.L_x_10662) ;  /* 0x0000000000048947 */ /* 0x000fea0003800000 */
[----:B------:R-:W-:Y:S01]  /*17d0*/  BPT.TRAP 0x1 ;  /* 0x000000040000795c */ /* 0x000fe20000300000 */
.L_x_10662:
[----:B0-----:R-:W-:Y:S02]  /*17e0*/  IMAD.U32 R3, RZ, RZ, UR38 ;  /* 0x00000026ff037e24 */ /* 0x001fe4000f8e00ff */
[----:B------:R-:W-:-:S03]  /*17f0*/  IMAD.U32 R0, RZ, RZ, UR37 ;  /* 0x00000025ff007e24 */ /* 0x000fc6000f8e00ff */
[----:B------:R-:W-:Y:S02]  /*1800*/  LEA R3, R3, UR52, 0x3 ;  /* 0x0000003403037c11 */ /* 0x000fe4000f8e18ff */
[----:B------:R-:W-:-:S04]  /*1810*/  SHF.L.U32 R0, R0, 0x1f, RZ ;  /* 0x0000001f00007819 */ /* 0x000fc800000006ff */
[----:B------:R0:W1:Y:S01]  /*1820*/  SYNCS.PHASECHK.TRANS64.TRYWAIT P1, [R3+URZ+0x19c30], R0 ;  /* 0x019c3000030075a7 */ /* 0x000062000802017f */
[----:B------:R-:W-:Y:S05]  /*1830*/  @!P0 BRA `(.L_x_10663) ;  /* 0x0000000000048947 */ /* 0x000fea0003800000 */
[----:B------:R-:W-:Y:S01]  /*1840*/  BPT.TRAP 0x1 ;  /* 0x000000040000795c */ /* 0x000fe20000300000 */
.L_x_10663:
[----:B------:R-:W-:Y:S01]  /*1850*/  IMAD.MOV.U32 R135, RZ, RZ, RZ ;  /* 0x000000ffff877224 */ /* 0x000fe200078e00ff */
[----:B-1----:R-:W-:Y:S06]  /*1860*/  @P1 BRA `(.L_x_10664) ;  /* 0x0000000000081947 */ /* 0x002fec0003800000 */
[----:B------:R-:W1:Y:S02]  /*1870*/  SYNCS.PHASECHK.TRANS64.TRYWAIT P1, [R3+URZ+0x19c30], R0 ;  /* 0x019c3000030075a7 */ /* 0x000e64000802017f */
[----:B-1----:R-:W-:Y:S05]  /*1880*/  @!P1 BRA `(.L_x_10665) ;  /* 0x000000c000589947 */ /* 0x002fea0003800000 */
.L_x_10664:
        /* <DEDUP_REMOVED lines=28> */
.L_x_10666:
        /* <DEDUP_REMOVED lines=288> */
[----:B------:R-:W0:Y:S01]  /*2c50*/  MUFU.EX2 R29, R29 ;  /* 0x0000001d001d7308 */ /* 0x000e220000000800 */
[----:B------:R-:W1:Y:S07]  /*2c60*/  SHFL.BFLY PT, R60, R57, 0x1, 0x1f ;  /* 0x0c201f00393c7f89 */ /* 0x000e6e00000e0000 */
[----:B------:R-:W-:Y:S08]  /*2c70*/  MUFU.EX2 R32, R32 ;  /* 0x0000002000207308 */ /* 0x000ff00000000800 */
[----:B------:R-:W-:Y:S01]  /*2c80*/  MUFU.EX2 R33, R33 ;  /* 0x0000002100217308 */ /* 0x000fe20000000800 */
[----:B0-----:R-:W-:-:S04]  /*2c90*/  F2FP.SATFINITE.E4M3.F32.PACK_AB_MERGE_C R142, R29, R28, RZ ;  /* 0x0000001c1d8e723e */ /* 0x001fc800048070ff */
[----:B------:R-:W-:-:S03]  /*2ca0*/  F2FP.SATFINITE.E4M3.F32.PACK_AB_MERGE_C R142, R25, R24, R142 ;  /* 0x00000018198e723e */ /* 0x000fc6000480708e */
[----:B------:R-:W-:Y:S01]  /*2cb0*/  MUFU.EX2 R36, R36 ;  /* 0x0000002400247308 */ /* 0x000fe20000000800 */
[----:B-1----:R-:W-:Y:S01]  /*2cc0*/  FMNMX.FTZ R5, R57, R60, !PT ;  /* 0x0000003c39057209 */ /* 0x002fe20007810000 */
[--C-:B------:R-:W-:Y:S01]  /*2cd0*/  FFMA.FTZ R57, R81, UR44, -R12.reuse ;  /* 0x0000002c51397c23 */ /* 0x100fe2000801080c */
[----:B------:R-:W-:-:S02]  /*2ce0*/  FFMA.FTZ R60, R84, UR44, -R12 ;  /* 0x0000002c543c7c23 */ /* 0x000fc4000801080c */
[C---:B------:R-:W-:Y:S01]  /*2cf0*/  FSETP.NEU.FTZ.AND P1, PT, R5.reuse, -INF , PT ;  /* 0xff8000000500780b */ /* 0x040fe20003f3d000 */
[----:B------:R-:W-:-:S02]  /*2d00*/  FFMA.FTZ R64, R5, R64, -8 ;  /* 0xc100000005407423 */ /* 0x000fc40000010040 */
[----:B------:R-:W-:Y:S03]  /*2d10*/  MUFU.EX2 R41, R41 ;  /* 0x0000002900297308 */ /* 0x000fe60000000800 */
[----:B------:R-:W-:-:S02]  /*2d20*/  FSEL R64, R64, RZ, P1 ;  /* 0x000000ff40407208 */ /* 0x000fc40000800000 */
        /* <DEDUP_REMOVED lines=13> */
[----:B------:R-:W-:Y:S01]  /*2e00*/  FADD.FTZ R51, R4, R7 ;  /* 0x0000000704337221 */ /* 0x000fe20000010000 */
[----:B------:R-:W-:-:S01]  /*2e10*/  FFMA.FTZ R39, R39, UR44, -R64 ;  /* 0x0000002c27277c23 */ /* 0x000fc20008010840 */
[--C-:B------:R-:W-:Y:S01]  /*2e20*/  FFMA.FTZ R68, R46, UR44, -R64.reuse ;  /* 0x0000002c2e447c23 */ /* 0x100fe20008010840 */
[----:B------:R-:W-:-:S01]  /*2e30*/  FFMA.FTZ R46, R58, UR44, -R64 ;  /* 0x0000002c3a2e7c23 */ /* 0x000fc20008010840 */
[----:B------:R-:W0:Y:S01]  /*2e40*/  MUFU.EX2 R27, R27 ;  /* 0x0000001b001b7308 */ /* 0x000e220000000800 */
[----:B------:R-:W-:-:S01]  /*2e50*/  FADD.FTZ R58, R6, R51 ;  /* 0x00000033063a7221 */ /* 0x000fc20000010000 */
[--C-:B------:R-:W-:Y:S01]  /*2e60*/  FFMA.FTZ R34, R42, UR44, -R64.reuse ;  /* 0x0000002c2a227c23 */ /* 0x100fe20008010840 */
[----:B------:R-:W-:-:S01]  /*2e70*/  FFMA.FTZ R42, R50, UR44, -R64 ;  /* 0x0000002c322a7c23 */ /* 0x000fc20008010840 */
[----:B------:R-:W-:Y:S01]  /*2e80*/  FFMA.FTZ R50, R66, UR44, -R64 ;  /* 0x0000002c42327c23 */ /* 0x000fe20008010840 */
[----:B------:R-:W-:-:S01]  /*2e90*/  FADD.FTZ R51, R9, R58 ;  /* 0x0000003a09337221 */ /* 0x000fc20000010000 */
        /* <DEDUP_REMOVED lines=11> */
[----:B------:R-:W-:-:S01]  /*2f50*/  FADD.FTZ R58, R10, R51 ;  /* 0x000000330a3a7221 */ /* 0x000fc20000010000 */
[--C-:B------:R-:W-:Y:S01]  /*2f60*/  FFMA.FTZ R51, R74, UR44, -R64.reuse ;  /* 0x0000002c4a337c23 */ /* 0x100fe20008010840 */
[----:B------:R-:W-:-:S01]  /*2f70*/  FFMA.FTZ R75, R75, UR44, -R64 ;  /* 0x0000002c4b4b7c23 */ /* 0x000fc20008010840 */
[--C-:B------:R-:W-:Y:S01]  /*2f80*/  FFMA.FTZ R78, R78, UR44, -R64.reuse ;  /* 0x0000002c4e4e7c23 */ /* 0x100fe20008010840 */
[----:B------:R-:W-:-:S01]  /*2f90*/  FFMA.FTZ R79, R79, UR44, -R64 ;  /* 0x0000002c4f4f7c23 */ /* 0x000fc20008010840 */
[--C-:B------:R-:W-:Y:S01]  /*2fa0*/  FFMA.FTZ R82, R82, UR44, -R64.reuse ;  /* 0x0000002c52527c23 */ /* 0x100fe20008010840 */
[----:B------:R-:W-:-:S01]  /*2fb0*/  FFMA.FTZ R83, R83, UR44, -R64 ;  /* 0x0000002c53537c23 */ /* 0x000fc20008010840 */
[----:B------:R-:W3:Y:S01]  /*2fc0*/  MUFU.EX2 R26, R26 ;  /* 0x0000001a001a7308 */ /* 0x000ee20000000800 */
[----:B------:R-:W-:-:S07]  /*2fd0*/  FFMA.FTZ R86, R86, UR44, -R64 ;  /* 0x0000002c56567c23 */ /* 0x000fce0008010840 */
[----:B------:R4:W-:Y:S08]  /*2fe0*/  MUFU.EX2 R69, R47 ;  /* 0x0000002f00457308 */ /* 0x0009f00000000800 */
[----:B------:R-:W5:Y:S01]  /*2ff0*/  MUFU.EX2 R31, R31 ;  /* 0x0000001f001f7308 */ /* 0x000f620000000800 */
[----:B----4-:R-:W-:-:S01]  /*3000*/  FFMA.FTZ R47, R59, UR44, -R64 ;  /* 0x0000002c3b2f7c23 */ /* 0x010fc20008010840 */
[----:B0-----:R-:W-:Y:S01]  /*3010*/  FADD.FTZ R59, R12, R27 ;  /* 0x0000001b0c3b7221 */ /* 0x001fe20000010000 */
[----:B------:R-:W-:-:S03]  /*3020*/  FFMA.FTZ R64, R87, UR44, -R64 ;  /* 0x0000002c57407c23 */ /* 0x000fc60008010840 */
[----:B-1----:R-:W-:Y:S01]  /*3030*/  FADD.FTZ R72, R30, R59 ;  /* 0x0000003b1e487221 */ /* 0x002fe20000010000 */
[C---:B--2---:R-:W-:Y:S01]  /*3040*/  F2FP.SATFINITE.E4M3.F32.PACK_AB_MERGE_C R30, R65.reuse, R30, RZ ;  /* 0x0000001e411e723e */ /* 0x044fe200048070ff */
[----:B------:R-:W0:Y:S02]  /*3050*/  MUFU.EX2 R38, R38 ;  /* 0x0000002600267308 */ /* 0x000e240000000800 */
[----:B------:R-:W-:-:S01]  /*3060*/  FADD.FTZ R59, R65, R72 ;  /* 0x00000048413b7221 */ /* 0x000fc20000010000 */
[----:B------:R-:W-:-:S03]  /*3070*/  F2FP.SATFINITE.E4M3.F32.PACK_AB_MERGE_C R137, R27, R12, R30 ;  /* 0x0000000c1b89723e */ /* 0x000fc6000480701e */
[----:B---3--:R-:W-:Y:S02]  /*3080*/  FADD.FTZ R66, R26, R59 ;  /* 0x0000003b1a427221 */ /* 0x008fe40000010000 */
[----:B------:R-:W1:Y:S02]  /*3090*/  MUFU.EX2 R39, R39 ;  /* 0x0000002700277308 */ /* 0x000e640000000800 */
[----:B-----5:R-:W-:-:S06]  /*30a0*/  FADD.FTZ R59, R31, R66 ;  /* 0x000000421f3b7221 */ /* 0x020fcc0000010000 */
        /* <DEDUP_REMOVED lines=14> */
[----:B------:R-:W2:Y:S02]  /*3190*/  MUFU.EX2 R42, R42 ;  /* 0x0000002a002a7308 */ /* 0x000ea40000000800 */
[----:B------:R-:W-:-:S04]  /*31a0*/  FADD.FTZ R9, R25, R58 ;  /* 0x0000003a19097221 */ /* 0x000fc80000010000 */
[----:B------:R-:W-:Y:S02]  /*31b0*/  FADD.FTZ R10, R28, R9 ;  /* 0x000000091c0a7221 */ /* 0x000fe40000010000 */
[----:B------:R-:W3:Y:S02]  /*31c0*/  MUFU.EX2 R43, R43 ;  /* 0x0000002b002b7308 */ /* 0x000ee40000000800 */
[----:B------:R-:W-:-:S04]  /*31d0*/  FADD.FTZ R29, R29, R10 ;  /* 0x0000000a1d1d7221 */ /* 0x000fc80000010000 */
[----:B------:R-:W-:Y:S02]  /*31e0*/  FADD.FTZ R10, R32, R29 ;  /* 0x0000001d200a7221 */ /* 0x000fe40000010000 */
[----:B------:R0:W-:Y:S08]  /*31f0*/  MUFU.EX2 R3, R67 ;  /* 0x0000004300037308 */ /* 0x0001f00000000800 */
[----:B------:R-:W4:Y:S01]  /*3200*/  MUFU.EX2 R54, R54 ;  /* 0x0000003600367308 */ /* 0x000f220000000800 */
[----:B0-----:R-:W-:-:S04]  /*3210*/  FADD.FTZ R67, R35, R66 ;  /* 0x0000004223437221 */ /* 0x001fc80000010000 */
[----:B-1----:R-:W-:Y:S01]  /*3220*/  FADD.FTZ R66, R68, R67 ;  /* 0x0000004344427221 */ /* 0x002fe20000010000 */
[C---:B------:R-:W-:Y:S02]  /*3230*/  F2FP.SATFINITE.E4M3.F32.PACK_AB_MERGE_C R68, R69.reuse, R68, RZ ;  /* 0x000000444544723e */ /* 0x040fe400048070ff */
[----:B------:R-:W0:Y:S01]  /*3240*/  MUFU.EX2 R55, R55 ;  /* 0x0000003700377308 */ /* 0x000e220000000800 */
[----:B------:R-:W-:-:S01]  /*3250*/  FADD.FTZ R67, R69, R66 ;  /* 0x0000004245437221 */ /* 0x000fc20000010000 */
[----:B------:R-:W-:-:S03]  /*3260*/  F2FP.SATFINITE.E4M3.F32.PACK_AB_MERGE_C R141, R35, R34, R68 ;  /* 0x00000022238d723e */ /* 0x000fc60004807044 */
[----:B--2---:R-:W-:-:S03]  /*3270*/  FADD.FTZ R66, R42, R67 ;  /* 0x000000432a427221 */ /* 0x004fc60000010000 */
[----:B------:R-:W1:Y:S01]  /*3280*/  MUFU.EX2 R46, R46 ;  /* 0x0000002e002e7308 */ /* 0x000e620000000800 */
[----:B---3--:R-:W-:-:S04]  /*3290*/  FADD.FTZ R13, R43, R66 ;  /* 0x000000422b0d7221 */ /* 0x008fc80000010000 */
[----:B----4-:R-:W-:-:S03]  /*32a0*/  FADD.FTZ R20, R54, R13 ;  /* 0x0000000d36147221 */ /* 0x010fc60000010000 */
[----:B------:R-:W2:Y:S01]  /*32b0*/  MUFU.EX2 R47, R47 ;  /* 0x0000002f002f7308 */ /* 0x000ea20000000800 */
[----:B0-----:R-:W-:-:S01]  /*32c0*/  FADD.FTZ R9, R55, R20 ;  /* 0x0000001437097221 */ /* 0x001fc20000010000 */
[----:B------:R-:W-:-:S04]  /*32d0*/  F2FP.SATFINITE.E4M3.F32.PACK_AB_MERGE_C R54, R55, R54, RZ ;  /* 0x000000363736723e */ /* 0x000fc800048070ff */
[----:B------:R-:W-:Y:S02]  /*32e0*/  F2FP.SATFINITE.E4M3.F32.PACK_AB_MERGE_C R143, R43, R42, R54 ;  /* 0x0000002a2b8f723e */ /* 0x000fe40004807036 */
        /* <DEDUP_REMOVED lines=11> */
[----:B0-----:R-:W-:-:S07]  /*33a0*/  FADD.FTZ R4, R62, R13 ;  /* 0x0000000d3e047221 */ /* 0x001fce0000010000 */
[----:B------:R-:W0:Y:S01]  /*33b0*/  MUFU.EX2 R40, R40 ;  /* 0x0000002800287308 */ /* 0x000e220000000800 */
[C---:B-1----:R-:W-:Y:S01]  /*33c0*/  F2FP.SATFINITE.E4M3.F32.PACK_AB_MERGE_C R62, R63.reuse, R62, RZ ;  /* 0x0000003e3f3e723e */ /* 0x042fe200048070ff */
[----:B------:R-:W-:-:S03]  /*33d0*/  FADD.FTZ R63, R63, R4 ;  /* 0x000000043f3f7221 */ /* 0x000fc60000010000 */
[----:B------:R-:W-:-:S03]  /*33e0*/  F2FP.SATFINITE.E4M3.F32.PACK_AB_MERGE_C R145, R47, R46, R62 ;  /* 0x0000002e2f91723e */ /* 0x000fc6000480703e */
        /* <DEDUP_REMOVED lines=85> */
.L_x_10678:
[----:B------:R-:W-:-:S04]  /*3940*/  UISETP.NE.AND UP0, UPT, UR19, 0x1, UPT ;  /* 0x000000011300788c */ /* 0x000fc8000bf05270 */
[----:B------:R-:W-:-:S04]  /*3950*/  USEL UR37, URZ, 0x1, UP0 ;  /* 0x000000013f257887 */ /* 0x000fc80008000000 */
[----:B------:R-:W-:Y:S01]  /*3960*/  ULOP3.LUT UR37, UR18, UR37, URZ, 0x3c, !UPT ;  /* 0x0000002512257292 */ /* 0x000fe2000f8e3c3f */
[----:B------:R-:W-:Y:S11]  /*3970*/  @!P0 BRA `(.L_x_10668) ;  /* 0x0000000000048947 */ /* 0x000ff60003800000 */
[----:B------:R-:W-:Y:S01]  /*3980*/  BPT.TRAP 0x1 ;  /* 0x000000040000795c */ /* 0x000fe20000300000 */
.L_x_10668:
        /* <DEDUP_REMOVED lines=12> */
.L_x_10669:
[----:B-1----:R-:W-:Y:S05]  /*3a50*/  @P1 BRA `(.L_x_10670) ;  /* 0x0000000000081947 */ /* 0x002fea0003800000 */
[----:B------:R-:W1:Y:S02]  /*3a60*/  SYNCS.PHASECHK.TRANS64.TRYWAIT P1, [UR20+0x19c30], R0 ;  /* 0x019c3000ff0075a7 */ /* 0x000e640008020154 */
[----:B-1----:R-:W-:Y:S05]  /*3a70*/  @!P1 BRA `(.L_x_10671) ;  /* 0x0000009c00f09947 */ /* 0x002fea0003800000 */
.L_x_10670:
        /* <DEDUP_REMOVED lines=17> */
.L_x_10672:
[----:B------:R-:W-:Y:S01]  /*3b90*/  ULEA UR11, UR19, UR21, 0x3 ;  /* 0x00000015130b7291 */ /* 0x000fe2000f8e183f */
[----:B01----:R-:W-:-:S05]  /*3ba0*/  IMAD.U32 R0, RZ, RZ, UR18 ;  /* 0x00000012ff007e24 */ /* 0x003fca000f8e00ff */
[----:B------:R-:W-:-:S04]  /*3bb0*/  SHF.L.U32 R0, R0, 0x1f, RZ ;  /* 0x0000001f00007819 */ /* 0x000fc800000006ff */
[----:B------:R0:W1:Y:S01]  /*3bc0*/  SYNCS.PHASECHK.TRANS64.TRYWAIT P1, [UR11+0x19c50], R0 ;  /* 0x019c5000ff0075a7 */ /* 0x000062000802014b */
[----:B------:R-:W-:Y:S05]  /*3bd0*/  @!P0 BRA `(.L_x_10673) ;  /* 0x0000000000048947 */ /* 0x000fea0003800000 */
[----:B------:R-:W-:Y:S01]  /*3be0*/  BPT.TRAP 0x1 ;  /* 0x000000040000795c */ /* 0x000fe20000300000 */
.L_x_10673:
[----:B-1----:R-:W-:Y:S05]  /*3bf0*/  @P1 BRA `(.L_x_10674) ;  /* 0x0000000000081947 */ /* 0x002fea0003800000 */
[----:B------:R-:W1:Y:S02]  /*3c00*/  SYNCS.PHASECHK.TRANS64.TRYWAIT P1, [UR11+0x19c50], R0 ;  /* 0x019c5000ff0075a7 */ /* 0x000e64000802014b */
[----:B-1----:R-:W-:Y:S05]  /*3c10*/  @!P1 BRA `(.L_x_10675) ;  /* 0x0000009c00a09947 */ /* 0x002fea0003800000 */
.L_x_10674:
        /* <DEDUP_REMOVED lines=27> */
.L_x_10676:
        /* <DEDUP_REMOVED lines=279> */
.L_x_10677:
        /* <DEDUP_REMOVED lines=91> */
.L_x_10667:
[----:B------:R-:W-:Y:S06]  /*54f0*/  BAR.ARV 0x8, 0x200 ;  /* 0x0208000000007b1d */ /* 0x000fec0000002000 */
[----:B------:R-:W-:Y:S05]  /*5500*/  @!P0 BRA `(.L_x_10679) ;  /* 0x0000000000048947 */ /* 0x000fea0003800000 */
[----:B------:R-:W-:Y:S01]  /*5510*/  BPT.TRAP 0x1 ;  /* 0x000000040000795c */ /* 0x000fe20000300000 */
.L_x_10679:
        /* <DEDUP_REMOVED lines=9> */
.L_x_10680:
[----:B-1----:R-:W-:Y:S05]  /*55b0*/  @P1 BRA `(.L_x_10681) ;  /* 0x0000000000081947 */ /* 0x002fea0003800000 */
[----:B------:R-:W1:Y:S02]  /*55c0*/  SYNCS.PHASECHK.TRANS64.TRYWAIT P1, [UR14+0x19c50], R6 ;  /* 0x019c5006ff0075a7 */ /* 0x000e64000802014e */
[----:B-1----:R-:W-:Y:S05]  /*55d0*/  @!P1 BRA `(.L_x_10682) ;  /* 0x0000008400489947 */ /* 0x002fea0003800000 */
.L_x_10681:
        /* <DEDUP_REMOVED lines=9> */
[----:B------:R-:W-:-:S04]  /*5670*/  PLOP3.LUT P1, PT, PT, PT, UP0, 0x80, 0x0 ;  /* 0x000000000000781c */ /* 0x000fc80003f2f008 */
[----:B------:R-:W-:Y:S01]  /*5680*/  @UP0 ULDC.64 UR10, c[0x0][0x9c8] ;  /* 0x00027200000a0ab9 */ /* 0x000fe20000000a00 */
[----:B------:R-:W-:Y:S02]  /*5690*/  @UP0 USHF.R.S32.HI UR17, URZ, 0x1f, UR40 ;  /* 0x0000001f3f110899 */ /* 0x000fe40008011428 */
[----:B------:R-:W-:Y:S02]  /*56a0*/  @UP0 UIMAD UR6, UR43, UR10, URZ ;  /* 0x0000000a2b0602a4 */ /* 0x000fe4000f8e023f */
[----:B------:R-:W-:Y:S02]  /*56b0*/  @UP0 UIMAD.WIDE.U32 UR8, UR42, UR10, URZ ;  /* 0x0000000a2a0802a5 */ /* 0x000fe4000f8e003f */
[----:B------:R-:W-:Y:S02]  /*56c0*/  @UP0 UIMAD UR7, UR42, UR11, UR6 ;  /* 0x0000000b2a0702a4 */ /* 0x000fe4000f8e0206 */
[----:B------:R-:W-:Y:S02]  /*56d0*/  UIMAD UR6, UR38, 0x300, UR16 ;  /* 0x00000300260678a4 */ /* 0x000fe4000f8e0210 */
[----:B------:R-:W-:Y:S01]  /*56e0*/  @UP0 UIADD3 UR9, UR9, UR7, URZ ;  /* 0x0000000709090290 */ /* 0x000fe2000fffe03f */
[----:B------:R-:W-:-:S02]  /*56f0*/  @UP0 ULDC.64 UR12, c[0x0][0x9d0] ;  /* 0x00027400000c0ab9 */ /* 0x000fc40000000a00 */
[----:B------:R-:W-:Y:S01]  /*5700*/  UMOV UR7, 0x40000040 ;  /* 0x4000004000077882 */ /* 0x000fe20000000000 */
[----:B------:R-:W-:Y:S02]  /*5710*/  @UP0 UIMAD UR10, UR17, UR12, URZ ;  /* 0x0000000c110a02a4 */ /* 0x000fe4000f8e023f */
[----:B------:R-:W-:Y:S01]  /*5720*/  @UP0 UIMAD.WIDE.U32 UR8, UR40, UR12, UR8 ;  /* 0x0000000c280802a5 */ /* 0x000fe2000f8e0008 */
[----:B------:R-:W-:Y:S01]  /*5730*/  QGMMA.64x96x32.F32.E4M3.E4M3 R88, R136, gdesc[UR4], R88, gsb0 ;  /* 0x0160000488587df3 */ /* 0x000fe20008000858 */
        /* <DEDUP_REMOVED lines=8> */
[----:B------:R-:W-:-:S06]  /*57c0*/  UMOV UR11, 0x40000040 ;  /* 0x40000040000b7882 */ /* 0x000fcc0000000000 */
[----:B------:R-:W-:Y:S01]  /*57d0*/  UMOV UR10, UR4 ;  /* 0x00000004000a7c82 */ /* 0x000fe20008000000 */
[----:B------:R-:W-:Y:S02]  /*57e0*/  WARPGROUP.DEPBAR.LE gsb0, 0x0 ;  /* 0x00008000000079c5 */ /* 0x000fe40000010000 */
[----:B------:R-:W-:-:S06]  /*57f0*/  WARPGROUP.ARRIVE ;  /* 0x00000000000079c5 */ /* 0x000fcc0000000000 */
[----:B------:R-:W-:Y:S01]  /*5800*/  QGMMA.64x96x32.F32.E4M3.E4M3 R88, R140, gdesc[UR8], R88, gsb0 ;  /* 0x016000088c587df3 */ /* 0x000fe20008000858 */
[----:B------:R-:W-:Y:S01]  /*5810*/  UIADD3 UR4, UR6, 0x4, URZ ;  /* 0x0000000406047890 */ /* 0x000fe2000fffe03f */
[----:B------:R-:W-:-:S06]  /*5820*/  UMOV UR11, 0x40000040 ;  /* 0x40000040000b7882 */ /* 0x000fcc0000000000 */
[----:B------:R-:W-:Y:S01]  /*5830*/  UMOV UR10, UR4 ;  /* 0x00000004000a7c82 */ /* 0x000fe20008000000 */
[----:B------:R-:W1:Y:S01]  /*5840*/  SHFL.BFLY PT, R11, R4, 0x2, 0x1f ;  /* 0x0c401f00040b7f89 */ /* 0x000e6200000e0000 */
[----:B------:R-:W-:-:S03]  /*5850*/  UIADD3 UR6, UR6, 0x6, URZ ;  /* 0x0000000606067890 */ /* 0x000fc6000fffe03f */
[----:B------:R-:W3:Y:S01]  /*5860*/  SHFL.BFLY PT, R8, R3, 0x2, 0x1f ;  /* 0x0c401f0003087f89 */ /* 0x000ee200000e0000 */
[----:B------:R-:W-:Y:S01]  /*5870*/  UMOV UR7, 0x40000040 ;  /* 0x4000004000077882 */ /* 0x000fe20000000000 */
[----:B------:R-:W-:Y:S02]  /*5880*/  WARPGROUP.DEPBAR.LE gsb0, 0x0 ;  /* 0x00008000000079c5 */ /* 0x000fe40000010000 */
[----:B------:R-:W-:-:S06]  /*5890*/  WARPGROUP.ARRIVE ;  /* 0x00000000000079c5 */ /* 0x000fcc0000000000 */
[----:B------:R-:W-:Y:S01]  /*58a0*/  QGMMA.64x96x32.F32.E4M3.E4M3 R88, R144, gdesc[UR8], R88, gsb0 ;  /* 0x0160000890587df3 */ /* 0x000fe20008000858 */
        /* <DEDUP_REMOVED lines=13> */
[----:B------:R-:W-:Y:S02]  /*5980*/  WARPGROUP.DEPBAR.LE gsb0, 0x0 ;  /* 0x00008000000079c5 */ /* 0x000fe40000010000 */
[----:B------:R-:W-:-:S06]  /*5990*/  WARPGROUP.ARRIVE ;  /* 0x00000000000079c5 */ /* 0x000fcc0000000000 */
[----:B------:R-:W-:Y:S01]  /*59a0*/  QGMMA.64x96x32.F32.E4M3.E4M3 R88, R148, gdesc[UR4], R88, gsb0 ;  /* 0x0160000494587df3 */ /* 0x000fe20008000858 */
[----:B------:R-:W-:Y:S01]  /*59b0*/  FSETP.NE.FTZ.AND P1, PT, R13, RZ, PT ;  /* 0x000000ff0d00720b */ /* 0x000fe20003f35000 */
[----:B------:R-:W-:Y:S01]  /*59c0*/  IMAD.MOV.U32 R10, RZ, RZ, RZ ;  /* 0x000000ffff0a7224 */ /* 0x000fe200078e00ff */
        /* <DEDUP_REMOVED lines=18> */
.L_x_10683:
        /* <DEDUP_REMOVED lines=58> */
.L_x_10659:
        /* <DEDUP_REMOVED lines=40> */
[----:B------:R-:W-:Y:S02]  /*6110*/  SEL R28, R55, R52, P0 ;  /* 0x00000034371c7207 */ /* 0x000fe40000000000 */
[----:B------:R-:W-:Y:S02]  /*6120*/  F2FP.BF16.F32.PACK_AB R38, R37, R38 ;  /* 0x000000262526723e */ /* 0x000fe400000010ff */
[----:B------:R-:W-:-:S02]  /*6130*/  MOV R4, R0 ;  /* 0x0000000000047202 */ /* 0x000fc40000000f00 */
[----:B-1----:R-:W-:Y:S02]  /*6140*/  MOV R5, R39 ;  /* 0x0000002700057202 */ /* 0x002fe40000000f00 */
[----:B------:R-:W-:Y:S02]  /*6150*/  SEL R55, R52, R55, P0 ;  /* 0x0000003734377207 */ /* 0x000fe40000000000 */
[----:B------:R-:W-:Y:S01]  /*6160*/  SEL R52, R11, R6, P0 ;  /* 0x000000060b347207 */ /* 0x000fe20000000000 */
[----:B------:R-:W-:Y:S01]  /*6170*/  IMAD.WIDE R12, R155, 0x2, R4 ;  /* 0x000000029b0c7825 */ /* 0x000fe200078e0204 */
[----:B------:R-:W-:Y:S02]  /*6180*/  SEL R37, R6, R11, P0 ;  /* 0x0000000b06257207 */ /* 0x000fe40000000000 */
[----:B------:R-:W-:Y:S02]  /*6190*/  F2FP.BF16.F32.PACK_AB R35, R35, R36 ;  /* 0x000000242323723e */ /* 0x000fe400000010ff */
[----:B------:R-:W-:-:S02]  /*61a0*/  IADD3 R39, P5, R12, 0x20, RZ ;  /* 0x000000200c277810 */ /* 0x000fc40007fbe0ff */
[----:B------:R-:W-:Y:S02]  /*61b0*/  F2FP.BF16.F32.PACK_AB R32, R31, R32 ;  /* 0x000000201f20723e */ /* 0x000fe400000010ff */
[----:B------:R-:W-:Y:S02]  /*61c0*/  LOP3.LUT R6, R39, 0x180, RZ, 0xc0, !PT ;  /* 0x0000018027067812 */ /* 0x000fe400078ec0ff */
[----:B------:R-:W-:Y:S02]  /*61d0*/  F2FP.BF16.F32.PACK_AB R24, R21, R24 ;  /* 0x000000181518723e */ /* 0x000fe400000010ff */
[----:B------:R-:W-:Y:S02]  /*61e0*/  SEL R36, R35, R32, P0 ;  /* 0x0000002023247207 */ /* 0x000fe40000000000 */
[----:B------:R-:W-:Y:S02]  /*61f0*/  SHF.R.U64 R6, R6, 0x3, RZ ;  /* 0x0000000306067819 */ /* 0x000fe400000012ff */
[----:B------:R-:W-:-:S02]  /*6200*/  SEL R35, R32, R35, P0 ;  /* 0x0000002320237207 */ /* 0x000fc40000000000 */
[----:B------:R-:W-:Y:S02]  /*6210*/  IADD3 R45, P4, R12, 0x3000, RZ ;  /* 0x000030000c2d7810 */ /* 0x000fe40007f9e0ff */
[----:B------:R-:W-:Y:S02]  /*6220*/  SEL R32, R27, R24, P0 ;  /* 0x000000181b207207 */ /* 0x000fe40000000000 */
[----:B------:R-:W-:Y:S01]  /*6230*/  SEL R27, R24, R27, P0 ;  /* 0x0000001b181b7207 */ /* 0x000fe20000000000 */
[----:B------:R-:W-:Y:S01]  /*6240*/  IMAD.X R21, RZ, RZ, R13, P4 ;  /* 0x000000ffff157224 */ /* 0x000fe200020e060d */
[----:B------:R-:W-:Y:S02]  /*6250*/  F2FP.BF16.F32.PACK_AB R53, R53, R54 ;  /* 0x000000363535723e */ /* 0x000fe400000010ff */
[----:B------:R-:W-:Y:S02]  /*6260*/  F2FP.BF16.F32.PACK_AB R50, R49, R50 ;  /* 0x000000323132723e */ /* 0x000fe400000010ff */
[----:B------:R-:W-:-:S02]  /*6270*/  LOP3.LUT R24, R6, R39, RZ, 0x3c, !PT ;  /* 0x0000002706187212 */ /* 0x000fc400078e3cff */
[----:B------:R-:W-:Y:S02]  /*6280*/  LOP3.LUT R6, R45, 0x180, RZ, 0xc0, !PT ;  /* 0x000001802d067812 */ /* 0x000fe400078ec0ff */
[----:B------:R-:W-:Y:S02]  /*6290*/  F2FP.BF16.F32.PACK_AB R41, R41, R42 ;  /* 0x0000002a2929723e */ /* 0x000fe400000010ff */
[----:B------:R-:W-:Y:S02]  /*62a0*/  F2FP.BF16.F32.PACK_AB R25, R25, R26 ;  /* 0x0000001a1919723e */ /* 0x000fe400000010ff */
[----:B------:R-:W-:Y:S02]  /*62b0*/  F2FP.BF16.F32.PACK_AB R20, R15, R20 ;  /* 0x000000140f14723e */ /* 0x000fe400000010ff */
[----:B------:R-:W-:Y:S02]  /*62c0*/  SEL R46, R53, R50, P0 ;  /* 0x00000032352e7207 */ /* 0x000fe40000000000 */
[----:B------:R-:W-:-:S02]  /*62d0*/  IADD3 R49, P3, R12, 0x3020, RZ ;  /* 0x000030200c317810 */ /* 0x000fc40007f7e0ff */
[----:B------:R-:W-:Y:S02]  /*62e0*/  SEL R53, R50, R53, P0 ;  /* 0x0000003532357207 */ /* 0x000fe40000000000 */
[----:B------:R-:W-:Y:S01]  /*62f0*/  IADD3 R51, P2, R12, 0x6000, RZ ;  /* 0x000060000c337810 */ /* 0x000fe20007f5e0ff */
[--C-:B------:R-:W-:Y:S01]  /*6300*/  IMAD.X R15, RZ, RZ, R13.reuse, P3 ;  /* 0x000000ffff0f7224 */ /* 0x100fe200018e060d */
[----:B------:R-:W-:Y:S02]  /*6310*/  SHF.R.U64 R6, R6, 0x3, RZ ;  /* 0x0000000306067819 */ /* 0x000fe400000012ff */
[----:B------:R-:W-:Y:S01]  /*6320*/  SEL R50, R33, R30, P0 ;  /* 0x0000001e21327207 */ /* 0x000fe20000000000 */
[----:B------:R-:W-:Y:S01]  /*6330*/  IMAD.X R11, RZ, RZ, R13, P2 ;  /* 0x000000ffff0b7224 */ /* 0x000fe200010e060d */
[----:B------:R-:W-:Y:S02]  /*6340*/  SEL R48, R41, R38, P0 ;  /* 0x0000002629307207 */ /* 0x000fe40000000000 */
[----:B------:R-:W-:-:S02]  /*6350*/  SEL R33, R30, R33, P0 ;  /* 0x000000211e217207 */ /* 0x000fc40000000000 */
[----:B------:R-:W-:Y:S02]  /*6360*/  IADD3 R42, P1, R12, 0x6020, RZ ;  /* 0x000060200c2a7810 */ /* 0x000fe40007f3e0ff */
[----:B------:R-:W-:Y:S02]  /*6370*/  F2FP.BF16.F32.PACK_AB R63, R63, R64 ;  /* 0x000000403f3f723e */ /* 0x000fe400000010ff */
[----:B------:R-:W-:Y:S02]  /*6380*/  F2FP.BF16.F32.PACK_AB R60, R59, R60 ;  /* 0x0000003c3b3c723e */ /* 0x000fe400000010ff */
[----:B------:R-:W-:Y:S02]  /*6390*/  SEL R41, R38, R41, P0 ;  /* 0x0000002926297207 */ /* 0x000fe40000000000 */
[----:B------:R-:W-:Y:S02]  /*63a0*/  SEL R30, R25, R20, P0 ;  /* 0x00000014191e7207 */ /* 0x000fe40000000000 */
[----:B------:R-:W-:Y:S01]  /*63b0*/  SEL R31, R20, R25, P0 ;  /* 0x00000019141f7207 */ /* 0x000fe20000000000 */
[----:B------:R-:W-:Y:S01]  /*63c0*/  IMAD.X R25, RZ, RZ, R13, P5 ;  /* 0x000000ffff197224 */ /* 0x000fe200028e060d */
[----:B------:R-:W-:-:S02]  /*63d0*/  LOP3.LUT R10, R49, 0x180, RZ, 0xc0, !PT ;  /* 0x00000180310a7812 */ /* 0x000fc400078ec0ff */
[----:B------:R-:W-:Y:S02]  /*63e0*/  F2FP.BF16.F32.PACK_AB R61, R61, R62 ;  /* 0x0000003e3d3d723e */ /* 0x000fe400000010ff */
[----:B------:R-:W-:Y:S02]  /*63f0*/  F2FP.BF16.F32.PACK_AB R58, R57, R58 ;  /* 0x0000003a393a723e */ /* 0x000fe400000010ff */
[----:B------:R-:W-:Y:S02]  /*6400*/  LOP3.LUT R38, R51, 0x180, RZ, 0xc0, !PT ;  /* 0x0000018033267812 */ /* 0x000fe400078ec0ff */
[----:B------:R-:W-:Y:S02]  /*6410*/  LOP3.LUT R20, R6, R45, RZ, 0x3c, !PT ;  /* 0x0000002d06147212 */ /* 0x000fe400078e3cff */
[----:B------:R-:W-:Y:S02]  /*6420*/  LOP3.LUT R39, R42, 0x180, RZ, 0xc0, !PT ;  /* 0x000001802a277812 */ /* 0x000fe400078ec0ff */
[----:B------:R-:W-:-:S02]  /*6430*/  SEL R26, R63, R60, P0 ;  /* 0x0000003c3f1a7207 */ /* 0x000fc40000000000 */
[----:B------:R-:W-:Y:S02]  /*6440*/  SHF.R.U64 R10, R10, 0x3, RZ ;  /* 0x000000030a0a7819 */ /* 0x000fe400000012ff */
[----:B------:R-:W-:Y:S02]  /*6450*/  SEL R63, R60, R63, P0 ;  /* 0x0000003f3c3f7207 */ /* 0x000fe40000000000 */
[----:B------:R-:W-:Y:S02]  /*6460*/  SEL R44, R61, R58, P0 ;  /* 0x0000003a3d2c7207 */ /* 0x000fe40000000000 */
[----:B------:R-:W-:Y:S02]  /*6470*/  SHF.R.U64 R38, R38, 0x3, RZ ;  /* 0x0000000326267819 */ /* 0x000fe400000012ff */
[----:B------:R-:W-:Y:S02]  /*6480*/  MOV R54, R20 ;  /* 0x0000001400367202 */ /* 0x000fe40000000f00 */
[----:B------:R-:W-:-:S02]  /*6490*/  SEL R61, R58, R61, P0 ;  /* 0x0000003d3a3d7207 */ /* 0x000fc40000000000 */
[----:B------:R-:W-:Y:S02]  /*64a0*/  SHF.R.U64 R39, R39, 0x3, RZ ;  /* 0x0000000327277819 */ /* 0x000fe400000012ff */
[----:B------:R-:W-:Y:S02]  /*64b0*/  LOP3.LUT R14, R10, R49, RZ, 0x3c, !PT ;  /* 0x000000310a0e7212 */ /* 0x000fe400078e3cff */
[----:B------:R-:W-:Y:S02]  /*64c0*/  LOP3.LUT R10, R38, R51, RZ, 0x3c, !PT ;  /* 0x00000033260a7212 */ /* 0x000fe400078e3cff */
[----:B------:R-:W-:Y:S02]  /*64d0*/  LOP3.LUT R6, R39, R42, RZ, 0x3c, !PT ;  /* 0x0000002a27067212 */ /* 0x000fe400078e3cff */
[----:B------:R-:W-:Y:S02]  /*64e0*/  MOV R49, R10 ;  /* 0x0000000a00317202 */ /* 0x000fe40000000f00 */
[----:B------:R-:W-:-:S02]  /*64f0*/  LOP3.LUT R7, R12, 0x180, RZ, 0xc0, !PT ;  /* 0x000001800c077812 */ /* 0x000fc400078ec0ff */
[----:B------:R-:W-:Y:S02]  /*6500*/  MOV R51, R14 ;  /* 0x0000000e00337202 */ /* 0x000fe40000000f00 */
[----:B------:R-:W-:Y:S02]  /*6510*/  SHF.R.U64 R7, R7, 0x3, RZ ;  /* 0x0000000307077819 */ /* 0x000fe400000012ff */
[----:B------:R-:W-:Y:S02]  /*6520*/  MOV R56, R24 ;  /* 0x0000001800387202 */ /* 0x000fe40000000f00 */
[----:B------:R-:W-:Y:S01]  /*6530*/  LOP3.LUT R12, R7, R12, RZ, 0x3c, !PT ;  /* 0x0000000c070c7212 */ /* 0x000fe200078e3cff */
[----:B------:R-:W-:Y:S01]  /*6540*/  IMAD.X R7, RZ, RZ, R13, P1 ;  /* 0x000000ffff077224 */ /* 0x000fe200008e060d */
[----:B------:R-:W-:Y:S02]  /*6550*/  PLOP3.LUT P2, PT, PT, PT, UP0, 0x80, 0x0 ;  /* 0x000000000000781c */ /* 0x000fe40003f4f008 */
[----:B------:R-:W-:-:S02]  /*6560*/  MOV R57, R12 ;  /* 0x0000000c00397202 */ /* 0x000fc40000000f00 */
        /* <DEDUP_REMOVED lines=8> */
[----:B------:R-:W3:Y:S01]  /*65f0*/  SHFL.IDX PT, R29, R29, R20, 0x1c1f ;  /* 0x001c1f141d1d7589 */ /* 0x000ee200000e0000 */
[----:B0-----:R-:W-:-:S02]  /*6600*/  SEL R12, R26, R63, P0 ;  /* 0x0000003f1a0c7207 */ /* 0x001fc40000000000 */
[----:B------:R-:W-:Y:S01]  /*6610*/  SEL R14, R63, R26, P0 ;  /* 0x0000001a3f0e7207 */ /* 0x000fe20000000000 */
[----:B------:R-:W-:Y:S04]  /*6620*/  SHFL.IDX PT, R46, R46, R9, 0x1c1f ;  /* 0x001c1f092e2e7589 */ /* 0x000fe800000e0000 */
[----:B------:R-:W0:Y:S04]  /*6630*/  SHFL.IDX PT, R53, R53, R20, 0x1c1f ;  /* 0x001c1f1435357589 */ /* 0x000e2800000e0000 */
[----:B------:R-:W-:Y:S01]  /*6640*/  SHFL.IDX PT, R34, R34, R9, 0x1c1f ;  /* 0x001c1f0922227589 */ /* 0x000fe200000e0000 */
[----:B-1----:R-:W-:-:S02]  /*6650*/  SEL R24, R28, R55, P0 ;  /* 0x000000371c187207 */ /* 0x002fc40000000000 */
[----:B------:R-:W-:Y:S01]  /*6660*/  SEL R26, R55, R28, P0 ;  /* 0x0000001c371a7207 */ /* 0x000fe20000000000 */
[----:B------:R-:W1:Y:S01]  /*6670*/  SHFL.IDX PT, R43, R43, R20, 0x1c1f ;  /* 0x001c1f142b2b7589 */ /* 0x000e6200000e0000 */
[----:B--2---:R-:W-:Y:S02]  /*6680*/  SEL R13, R44, R61, P0 ;  /* 0x0000003d2c0d7207 */ /* 0x004fe40000000000 */
[----:B------:R-:W-:Y:S01]  /*6690*/  SEL R15, R61, R44, P0 ;  /* 0x0000002c3d0f7207 */ /* 0x000fe20000000000 */
[----:B------:R-:W-:Y:S01]  /*66a0*/  SHFL.IDX PT, R36, R36, R9, 0x1c1f ;  /* 0x001c1f0924247589 */ /* 0x000fe200000e0000 */
[----:B------:R-:W-:Y:S01]  /*66b0*/  MOV R44, R6 ;  /* 0x00000006002c7202 */ /* 0x000fe20000000f00 */
[----:B------:R-:W-:Y:S02]  /*66c0*/  IMAD.U32 R6, RZ, RZ, UR6 ;  /* 0x00000006ff067e24 */ /* 0x000fe4000f8e00ff */
[----:B------:R-:W-:Y:S01]  /*66d0*/  SHFL.IDX PT, R48, R48, R9, 0x1c1f ;  /* 0x001c1f0930307589 */ /* 0x000fe200000e0000 */
[----:B---3--:R-:W-:Y:S01]  /*66e0*/  SEL R40, R42, R29, P0 ;  /* 0x0000001d2a287207 */ /* 0x008fe20000000000 */
[----:B------:R-:W-:Y:S01]  /*66f0*/  IMAD.U32 R7, RZ, RZ, UR7 ;  /* 0x00000007ff077e24 */ /* 0x000fe2000f8e00ff */
[----:B------:R-:W-:Y:S01]  /*6700*/  SEL R42, R29, R42, P0 ;  /* 0x0000002a1d2a7207 */ /* 0x000fe20000000000 */
[----:B------:R-:W2:Y:S01]  /*6710*/  SHFL.IDX PT, R35, R35, R20, 0x1c1f ;  /* 0x001c1f1423237589 */ /* 0x000ea200000e0000 */
[----:B------:R-:W-:-:S03]  /*6720*/  ULDC.64 UR6, c[0x0][0xc08] ;  /* 0x0003020000067ab9 */ /* 0x000fc60000000a00 */
[----:B------:R-:W3:Y:S01]  /*6730*/  SHFL.IDX PT, R41, R41, R20, 0x1c1f ;  /* 0x001c1f1429297589 */ /* 0x000ee200000e0000 */
[----:B0-----:R-:W-:-:S03]  /*6740*/  SEL R25, R46, R53, P0 ;  /* 0x000000352e197207 */ /* 0x001fc60000000000 */
[----:B------:R2:W-:Y:S04]  /*6750*/  SHFL.IDX PT, R38, R32, R9, 0x1c1f ;  /* 0x001c1f0920267589 */ /* 0x0005e800000e0000 */
[----:B------:R-:W-:Y:S01]  /*6760*/  SHFL.IDX PT, R50, R50, R9, 0x1c1f ;  /* 0x001c1f0932327589 */ /* 0x000fe200000e0000 */
[----:B-1----:R-:W-:-:S03]  /*6770*/  SEL R28, R34, R43, P0 ;  /* 0x0000002b221c7207 */ /* 0x002fc60000000000 */
[----:B------:R0:W-:Y:S04]  /*6780*/  SHFL.IDX PT, R39, R30, R9, 0x1c1f ;  /* 0x001c1f091e277589 */ /* 0x0001e800000e0000 */
[----:B------:R1:W4:Y:S04]  /*6790*/  SHFL.IDX PT, R11, R27, R20, 0x1c1f ;  /* 0x001c1f141b0b7589 */ /* 0x00032800000e0000 */
[----:B------:R-:W4:Y:S01]  /*67a0*/  SHFL.IDX PT, R21, R33, R20, 0x1c1f ;  /* 0x001c1f1421157589 */ /* 0x000f2200000e0000 */
[----:B--2---:R-:W-:Y:S02]  /*67b0*/  SEL R32, R36, R35, P0 ;  /* 0x0000002324207207 */ /* 0x004fe40000000000 */
[----:B0-----:R-:W-:Y:S01]  /*67c0*/  SEL R30, R43, R34, P0 ;  /* 0x000000222b1e7207 */ /* 0x001fe20000000000 */
[----:B------:R0:W2:Y:S01]  /*67d0*/  SHFL.IDX PT, R10, R31, R20, 0x1c1f ;  /* 0x001c1f141f0a7589 */ /* 0x0000a200000e0000 */
[----:B------:R-:W-:-:S02]  /*67e0*/  SEL R34, R35, R36, P0 ;  /* 0x0000002423227207 */ /* 0x000fc40000000000 */
[----:B-1----:R-:W-:Y:S01]  /*67f0*/  SEL R27, R53, R46, P0 ;  /* 0x0000002e351b7207 */ /* 0x002fe20000000000 */
[----:B------:R-:W-:Y:S01]  /*6800*/  SHFL.IDX PT, R52, R52, R9, 0x1c1f ;  /* 0x001c1f0934347589 */ /* 0x000fe200000e0000 */
[----:B---3--:R-:W-:-:S03]  /*6810*/  SEL R29, R48, R41, P0 ;  /* 0x00000029301d7207 */ /* 0x008fc60000000000 */
[----:B------:R2:W1:Y:S01]  /*6820*/  SHFL.IDX PT, R45, R37, R20, 0x1c1f ;  /* 0x001c1f14252d7589 */ /* 0x00046200000e0000 */
[----:B------:R-:W-:Y:S01]  /*6830*/  BAR.SYNC.DEFER_BLOCKING 0x1, 0x180 ;  /* 0x0046000000007b1d */ /* 0x000fe20000010000 */
[----:B0-----:R-:W-:Y:S02]  /*6840*/  SEL R31, R41, R48, P0 ;  /* 0x00000030291f7207 */ /* 0x001fe40000000000 */
[----:B----4-:R-:W-:Y:S02]  /*6850*/  SEL R36, R38, R11, P0 ;  /* 0x0000000b26247207 */ /* 0x010fe40000000000 */
[----:B------:R-:W-:Y:S01]  /*6860*/  SEL R38, R11, R38, P0 ;  /* 0x000000260b267207 */ /* 0x000fe20000000000 */
[----:B------:R-:W-:Y:S01]  /*6870*/  UISETP.NE.U32.AND UP1, UPT, UR6, URZ, UPT ;  /* 0x0000003f0600728c */ /* 0x000fe2000bf25070 */
[----:B------:R-:W-:Y:S01]  /*6880*/  SEL R33, R50, R21, P0 ;  /* 0x0000001532217207 */ /* 0x000fe20000000000 */
[----:B------:R-:W-:Y:S01]  /*6890*/  UMOV UR4, URZ ;  /* 0x0000003f00047c82 */ /* 0x000fe20008000000 */
[----:B------:R-:W-:Y:S01]  /*68a0*/  SEL R35, R21, R50, P0 ;  /* 0x0000003215237207 */ /* 0x000fe20000000000 */
[----:B------:R-:W-:Y:S01]  /*68b0*/  ULDC UR8, c[0x0][0xa88] ;  /* 0x0002a20000087ab9 */ /* 0x000fe20000000800 */
[----:B--2---:R-:W-:Y:S01]  /*68c0*/  SEL R37, R39, R10, P0 ;  /* 0x0000000a27257207 */ /* 0x004fe20000000000 */
[----:B------:R-:W0:Y:S01]  /*68d0*/  LDC R46, c[0x0][0xbe8] ;  /* 0x0002fa00ff2e7b82 */ /* 0x000e220000000800 */
[----:B------:R-:W-:-:S02]  /*68e0*/  SEL R39, R10, R39, P0 ;  /* 0x000000270a277207 */ /* 0x000fc40000000000 */
[----:B-1----:R-:W-:Y:S02]  /*68f0*/  SEL R41, R52, R45, P0 ;  /* 0x0000002d34297207 */ /* 0x002fe40000000000 */
[----:B------:R-:W-:Y:S01]  /*6900*/  SEL R43, R45, R52, P0 ;  /* 0x000000342d2b7207 */ /* 0x000fe20000000000 */
[----:B------:R1:W-:Y:S04]  /*6910*/  STSM.16.M88.4 [R57], R12 ;  /* 0x0000000c39007844 */ /* 0x0003e80000000200 */
[----:B------:R2:W-:Y:S04]  /*6920*/  STSM.16.M88.4 [R56], R24 ;  /* 0x0000001838007844 */ /* 0x0005e80000000200 */
[----:B------:R2:W-:Y:S04]  /*6930*/  STSM.16.M88.4 [R54], R28 ;  /* 0x0000001c36007844 */ /* 0x0005e80000000200 */
[----:B------:R2:W-:Y:S04]  /*6940*/  STSM.16.M88.4 [R51], R32 ;  /* 0x0000002033007844 */ /* 0x0005e80000000200 */
[----:B------:R2:W-:Y:S04]  /*6950*/  STSM.16.M88.4 [R49], R36 ;  /* 0x0000002431007844 */ /* 0x0005e80000000200 */
[----:B------:R2:W-:Y:S01]  /*6960*/  STSM.16.M88.4 [R44], R40 ;  /* 0x000000282c007844 */ /* 0x0005e20000000200 */
[----:B------:R-:W-:Y:S06]  /*6970*/  BAR.SYNC.DEFER_BLOCKING 0x1, 0x180 ;  /* 0x0046000000007b1d */ /* 0x000fec0000010000 */
[----:B------:R-:W3:Y:S01]  /*6980*/  @P2 LDG.E R9, desc[UR50][R6.64] ;  /* 0x0000003206092981 */ /* 0x000ee2000c1e1900 */
[----:B------:R-:W-:Y:S01]  /*6990*/  UISETP.NE.AND.EX UP1, UPT, UR7, URZ, UPT, UP1 ;  /* 0x0000003f0700728c */ /* 0x000fe2000bf25310 */
[----:B0-----:R-:W-:-:S05]  /*69a0*/  ISETP.NE.AND P1, PT, R46, 0x1, PT ;  /* 0x000000012e00780c */ /* 0x001fca0003f25270 */
[----:B------:R-:W-:-:S05]  /*69b0*/  PLOP3.LUT P0, PT, PT, PT, UP1, 0x80, 0x0 ;  /* 0x000000000000781c */ /* 0x000fca0003f0f018 */
[----:B------:R-:W-:-:S03]  /*69c0*/  @UP1 ULEA UR6, UP2, UR42, UR6, 0x2 ;  /* 0x000000062a061291 */ /* 0x000fc6000f84103f */
[----:B------:R-:W0:Y:S01]  /*69d0*/  @P1 LDC R10, c[0x0][0xbec] ;  /* 0x0002fb00ff0a1b82 */ /* 0x000e220000000800 */
[----:B------:R-:W-:Y:S02]  /*69e0*/  @UP1 ULEA.HI.X UR7, UR42, UR7, UR43, 0x2, UP2 ;  /* 0x000000072a071291 */ /* 0x000fe400090f142b */
[----:B-1----:R-:W-:-:S04]  /*69f0*/  IMAD.U32 R14, RZ, RZ, UR6 ;  /* 0x00000006ff0e7e24 */ /* 0x002fc8000f8e00ff */
[----:B------:R-:W-:Y:S01]  /*6a00*/  IMAD.U32 R15, RZ, RZ, UR7 ;  /* 0x00000007ff0f7e24 */ /* 0x000fe2000f8e00ff */
[----:B------:R-:W1:Y:S01]  /*6a10*/  @P1 LDC R12, c[0x0][0xbf0] ;  /* 0x0002fc00ff0c1b82 */ /* 0x000e620000000800 */
        /* <DEDUP_REMOVED lines=8> */
.L_x_10686:
[----:B--2---:R-:W-:Y:S01]  /*6aa0*/  IMAD.U32 R15, RZ, RZ, UR45 ;  /* 0x0000002dff0f7e24 */ /* 0x004fe2000f8e00ff */
[----:B------:R-:W-:Y:S01]  /*6ab0*/  USHF.R.S32.HI UR14, URZ, 0x1f, UR46 ;  /* 0x0000001f3f0e7899 */ /* 0x000fe2000801142e */
[----:B------:R-:W-:Y:S01]  /*6ac0*/  IMAD R11, R19, 0x20, R2 ;  /* 0x00000020130b7824 */ /* 0x000fe200078e0202 */
[----:B------:R-:W-:Y:S01]  /*6ad0*/  ULDC.64 UR12, c[0x0][0xb90] ;  /* 0x0002e400000c7ab9 */ /* 0x000fe20000000a00 */
[----:B------:R-:W-:Y:S01]  /*6ae0*/  IMAD R15, R15, 0xc0, R154 ;  /* 0x000000c00f0f7824 */ /* 0x000fe200078e029a */
[----:B------:R-:W-:Y:S01]  /*6af0*/  USHF.R.S32.HI UR9, URZ, 0x1f, UR4 ;  /* 0x0000001f3f097899 */ /* 0x000fe20008011404 */
[----:B------:R-:W-:Y:S01]  /*6b00*/  IMAD.WIDE R4, R11, 0x2, R4 ;  /* 0x000000020b047825 */ /* 0x000fe200078e0204 */
[----:B------:R-:W-:Y:S01]  /*6b10*/  UIMAD UR10, UR14, UR12, URZ ;  /* 0x0000000c0e0a72a4 */ /* 0x000fe2000f8e023f */
[----:B------:R-:W-:Y:S02]  /*6b20*/  UMOV UR8, UR4 ;  /* 0x0000000400087c82 */ /* 0x000fe40008000000 */
[----:B------:R-:W-:Y:S01]  /*6b30*/  @P1 IMAD.HI.U32 R7, R15, R10, RZ ;  /* 0x0000000a0f071227 */ /* 0x000fe200078e00ff */
[----:B------:R-:W-:Y:S01]  /*6b40*/  USEL UR43, UR43, URZ, !UP0 ;  /* 0x0000003f2b2b7287 */ /* 0x000fe2000c000000 */
[----:B------:R-:W-:Y:S01]  /*6b50*/  IADD3 R13, P2, R4, 0x1800, RZ ;  /* 0x00001800040d7810 */ /* 0x000fe20007f5e0ff */
[----:B------:R-:W-:Y:S01]  /*6b60*/  UIMAD.WIDE.U32 UR6, UR46, UR12, UR8 ;  /* 0x0000000c2e0672a5 */ /* 0x000fe2000f8e0008 */
[----:B------:R-:W-:Y:S01]  /*6b70*/  IMAD.MOV.U32 R6, RZ, RZ, R15 ;  /* 0x000000ffff067224 */ /* 0x000fe200078e000f */
[----:B------:R-:W-:Y:S01]  /*6b80*/  UIMAD UR10, UR46, UR13, UR10 ;  /* 0x0000000d2e0a72a4 */ /* 0x000fe2000f8e020a */
[----:B------:R-:W-:Y:S01]  /*6b90*/  @P1 SHF.R.U32.HI R6, RZ, R12, R7 ;  /* 0x0000000cff061219 */ /* 0x000fe20000011607 */
[----:B------:R-:W-:Y:S01]  /*6ba0*/  USEL UR42, UR42, URZ, !UP0 ;  /* 0x0000003f2a2a7287 */ /* 0x000fe2000c000000 */
[----:B------:R-:W-:Y:S01]  /*6bb0*/  LOP3.LUT R12, R13, 0x180, RZ, 0xc0, !PT ;  /* 0x000001800d0c7812 */ /* 0x000fe200078ec0ff */
[----:B------:R-:W-:Y:S01]  /*6bc0*/  ULDC.64 UR12, c[0x0][0xb98] ;  /* 0x0002e600000c7ab9 */ /* 0x000fe20000000a00 */
[----:B------:R-:W-:Y:S01]  /*6bd0*/  UIADD3 UR7, UR7, UR10, URZ ;  /* 0x0000000a07077290 */ /* 0x000fe2000fffe03f */
[--C-:B------:R-:W-:Y:S01]  /*6be0*/  IMAD.MOV R11, RZ, RZ, -R6.reuse ;  /* 0x000000ffff0b7224 */ /* 0x100fe200078e0a06 */
[----:B------:R-:W-:Y:S01]  /*6bf0*/  UIMAD UR8, UR43, UR12, URZ ;  /* 0x0000000c2b0872a4 */ /* 0x000fe2000f8e023f */
[----:B------:R-:W-:Y:S01]  /*6c00*/  SHF.R.S32.HI R7, RZ, 0x1f, R6 ;  /* 0x0000001fff077819 */ /* 0x000fe20000011406 */
[----:B------:R-:W-:Y:S01]  /*6c10*/  UIMAD.WIDE.U32 UR6, UR42, UR12, UR6 ;  /* 0x0000000c2a0672a5 */ /* 0x000fe2000f8e0006 */
[----:B------:R-:W-:Y:S01]  /*6c20*/  IMAD R11, R46, R11, R15 ;  /* 0x0000000b2e0b7224 */ /* 0x000fe200078e020f */
[----:B------:R-:W-:Y:S01]  /*6c30*/  UIMAD UR8, UR42, UR13, UR8 ;  /* 0x0000000d2a0872a4 */ /* 0x000fe2000f8e0208 */
[----:B------:R-:W-:Y:S01]  /*6c40*/  SHF.R.U64 R12, R12, 0x3, RZ ;  /* 0x000000030c0c7819 */ /* 0x000fe200000012ff */
[----:B-----5:R-:W-:Y:S01]  /*6c50*/  IMAD R43, R9, R46, RZ ;  /* 0x0000002e092b7224 */ /* 0x020fe200078e02ff */
[----:B------:R-:W-:Y:S01]  /*6c60*/  ULDC.64 UR10, c[0x0][0xaa0] ;  /* 0x0002a800000a7ab9 */ /* 0x000fe20000000a00 */
[----:B------:R-:W-:Y:S01]  /*6c70*/  IADD3 R6, P0, R6, UR6, RZ ;  /* 0x0000000606067c10 */ /* 0x000fe2000ff1e0ff */
[----:B------:R-:W0:Y:S01]  /*6c80*/  @P1 LDC R9, c[0x0][0xbec] ;  /* 0x0002fb00ff091b82 */ /* 0x000e220000000800 */
[----:B------:R-:W-:Y:S01]  /*6c90*/  IMAD.U32 R14, RZ, RZ, UR8 ;  /* 0x00000008ff0e7e24 */ /* 0x000fe2000f8e00ff */
[----:B------:R-:W-:-:S02]  /*6ca0*/  SHF.R.S32.HI R10, RZ, 0x1f, R11 ;  /* 0x0000001fff0a7819 */ /* 0x000fc4000001140b */
[----:B------:R-:W-:Y:S02]  /*6cb0*/  IADD3 R33, P6, R4, 0x3000, RZ ;  /* 0x0000300004217810 */ /* 0x000fe40007fde0ff */
[----:B------:R-:W-:Y:S01]  /*6cc0*/  IADD3.X R7, R7, UR7, R14, P0, !PT ;  /* 0x0000000707077c10 */ /* 0x000fe200087fe40e */
[----:B------:R-:W-:Y:S01]  /*6cd0*/  ULDC.64 UR6, c[0x0][0xb88] ;  /* 0x0002e20000067ab9 */ /* 0x000fe20000000a00 */
[----:B------:R-:W-:Y:S01]  /*6ce0*/  UIMAD UR8, UR9, UR10, URZ ;  /* 0x0000000a090872a4 */ /* 0x000fe2000f8e023f */
[----:B------:R-:W-:Y:S01]  /*6cf0*/  IMAD R14, R10, UR6, RZ ;  /* 0x000000060a0e7c24 */ /* 0x000fe2000f8e02ff */
[----:B------:R-:W-:Y:S01]  /*6d00*/  LOP3.LUT R10, R12, R13, RZ, 0x3c, !PT ;  /* 0x0000000d0c0a7212 */ /* 0x000fe200078e3cff */
[C---:B------:R-:W-:Y:S01]  /*6d10*/  IMAD.WIDE.U32 R6, R11.reuse, UR6, R6 ;  /* 0x000000060b067c25 */ /* 0x040fe2000f8e0006 */
[C---:B------:R-:W-:Y:S02]  /*6d20*/  IADD3 R25, P5, R4.reuse, 0x4800, RZ ;  /* 0x0000480004197810 */ /* 0x040fe40007fbe0ff */
[----:B------:R-:W-:Y:S01]  /*6d30*/  IADD3 R37, P4, R4, 0x6000, RZ ;  /* 0x0000600004257810 */ /* 0x000fe20007f9e0ff */
[----:B------:R-:W-:Y:S01]  /*6d40*/  IMAD R13, R11, UR7, R14 ;  /* 0x000000070b0d7c24 */ /* 0x000fe2000f8e020e */
[----:B------:R-:W-:Y:S01]  /*6d50*/  ULDC.64 UR6, c[0x0][0xb50] ;  /* 0x0002d40000067ab9 */ /* 0x000fe20000000a00 */
[----:B------:R-:W-:Y:S01]  /*6d60*/  IMAD.X R11, RZ, RZ, R5, P2 ;  /* 0x000000ffff0b7224 */ /* 0x000fe200010e0605 */
[----:B------:R-:W-:Y:S01]  /*6d70*/  LEA R12, P0, R6, UR6, 0x2 ;  /* 0x00000006060c7c11 */ /* 0x000fe2000f8010ff */
[----:B------:R-:W-:Y:S01]  /*6d80*/  IMAD.IADD R7, R7, 0x1, R13 ;  /* 0x0000000107077824 */ /* 0x000fe200078e020d */
[----:B------:R-:W-:Y:S01]  /*6d90*/  UIMAD UR8, UR4, UR11, UR8 ;  /* 0x0000000b040872a4 */ /* 0x000fe2000f8e0208 */
[----:B------:R-:W-:-:S02]  /*6da0*/  LOP3.LUT R13, R4, 0x180, RZ, 0xc0, !PT ;  /* 0x00000180040d7812 */ /* 0x000fc400078ec0ff */
[----:B------:R-:W-:Y:S01]  /*6db0*/  SHFL.IDX PT, R20, R12, RZ, 0x1c1f ;  /* 0x001c1fff0c147589 */ /* 0x000fe200000e0000 */
[----:B------:R-:W-:Y:S01]  /*6dc0*/  LEA.HI.X R14, R6, UR7, R7, 0x2, P0 ;  /* 0x00000007060e7c11 */ /* 0x000fe200080f1407 */
[----:B------:R-:W-:Y:S01]  /*6dd0*/  IMAD.U32 R7, RZ, RZ, UR45 ;  /* 0x0000002dff077e24 */ /* 0x000fe2000f8e00ff */
[----:B------:R-:W-:Y:S01]  /*6de0*/  LOP3.LUT P0, RZ, R22, 0x3, RZ, 0xc0, !PT ;  /* 0x0000000316ff7812 */ /* 0x000fe2000780c0ff */
[----:B------:R1:W-:Y:S01]  /*6df0*/  SHFL.IDX PT, R40, R12, 0x1, 0x1c1f ;  /* 0x003c1f000c287f89 */ /* 0x0003e200000e0000 */
[----:B------:R-:W-:Y:S01]  /*6e00*/  SHF.R.U64 R13, R13, 0x3, RZ ;  /* 0x000000030d0d7819 */ /* 0x000fe200000012ff */
[----:B------:R-:W-:Y:S01]  /*6e10*/  IMAD R26, R7, 0xc0, R152 ;  /* 0x000000c0071a7824 */ /* 0x000fe200078e0298 */
[----:B------:R-:W-:Y:S01]  /*6e20*/  UIMAD.WIDE.U32 UR6, UR4, UR10, URZ ;  /* 0x0000000a040672a5 */ /* 0x000fe2000f8e003f */
[----:B------:R-:W2:Y:S01]  /*6e30*/  SHFL.IDX PT, R21, R14, RZ, 0x1c1f ;  /* 0x001c1fff0e157589 */ /* 0x000ea200000e0000 */
[----:B------:R-:W-:Y:S01]  /*6e40*/  IADD3 R7, P3, R4, 0x7800, RZ ;  /* 0x0000780004077810 */ /* 0x000fe20007f7e0ff */
[C---:B------:R-:W-:Y:S01]  /*6e50*/  VIADD R6, R26.reuse, 0x8 ;  /* 0x000000081a067836 */ /* 0x040fe20000000000 */
[-C--:B------:R-:W-:Y:S01]  /*6e60*/  ISETP.GE.OR P2, PT, R26, R43.reuse, P0 ;  /* 0x0000002b1a00720c */ /* 0x080fe20000746670 */
[----:B------:R-:W3:Y:S01]  /*6e70*/  SHFL.IDX PT, R41, R14, 0x1, 0x1c1f ;  /* 0x003c1f000e297f89 */ /* 0x000ee200000e0000 */
[----:B------:R-:W-:Y:S01]  /*6e80*/  ULDC.64 UR10, c[0x0][0xae8] ;  /* 0x0002ba00000a7ab9 */ /* 0x000fe20000000a00 */
[----:B------:R-:W-:Y:S01]  /*6e90*/  UIADD3 UR7, UR7, UR8, URZ ;  /* 0x0000000807077290 */ /* 0x000fe2000fffe03f */
[----:B------:R-:W-:Y:S01]  /*6ea0*/  ISETP.GE.OR P0, PT, R6, R43, P0 ;  /* 0x0000002b0600720c */ /* 0x000fe20000706670 */
[----:B------:R-:W-:Y:S01]  /*6eb0*/  UIMAD UR4, UR14, UR10, URZ ;  /* 0x0000000a0e0472a4 */ /* 0x000fe2000f8e023f */
[----:B------:R-:W-:Y:S01]  /*6ec0*/  LOP3.LUT R32, R33, 0x180, RZ, 0xc0, !PT ;  /* 0x0000018021207812 */ /* 0x000fe200078ec0ff */
[----:B------:R-:W-:Y:S01]  /*6ed0*/  IMAD.X R29, RZ, RZ, R5, P3 ;  /* 0x000000ffff1d7224 */ /* 0x000fe200018e0605 */
[----:B------:R-:W-:-:S02]  /*6ee0*/  LOP3.LUT R24, R25, 0x180, RZ, 0xc0, !PT ;  /* 0x0000018019187812 */ /* 0x000fc400078ec0ff */
[----:B------:R-:W-:Y:S02]  /*6ef0*/  LOP3.LUT R36, R37, 0x180, RZ, 0xc0, !PT ;  /* 0x0000018025247812 */ /* 0x000fe400078ec0ff */
[----:B-1----:R-:W-:Y:S01]  /*6f00*/  LOP3.LUT R12, R13, R4, RZ, 0x3c, !PT ;  /* 0x000000040d0c7212 */ /* 0x002fe200078e3cff */
[----:B--2---:R1:W-:Y:S01]  /*6f10*/  @!P2 ST.E desc[UR50][R20.64], R3 ;  /* 0x000000031400a985 */ /* 0x0043e2000c101932 */
[----:B------:R-:W-:Y:S01]  /*6f20*/  UIMAD UR4, UR46, UR11, UR4 ;  /* 0x0000000b2e0472a4 */ /* 0x000fe2000f8e0204 */
[----:B------:R-:W-:Y:S01]  /*6f30*/  LOP3.LUT R6, R7, 0x180, RZ, 0xc0, !PT ;  /* 0x0000018007067812 */ /* 0x000fe200078ec0ff */
[----:B------:R-:W-:Y:S01]  /*6f40*/  UIMAD.WIDE.U32 UR6, UR46, UR10, UR6 ;  /* 0x0000000a2e0672a5 */ /* 0x000fe2000f8e0006 */
[----:B---3--:R0:W-:Y:S01]  /*6f50*/  @!P0 ST.E desc[UR50][R40.64], R8 ;  /* 0x0000000828008985 */ /* 0x0081e2000c101932 */
[----:B------:R-:W-:Y:S01]  /*6f60*/  ULDC.64 UR8, c[0x0][0xaf0] ;  /* 0x0002bc0000087ab9 */ /* 0x000fe20000000a00 */
[----:B------:R-:W-:Y:S01]  /*6f70*/  SHF.R.U64 R32, R32, 0x3, RZ ;  /* 0x0000000320207819 */ /* 0x000fe200000012ff */
[----:B------:R-:W-:Y:S01]  /*6f80*/  IMAD.MOV.U32 R13, RZ, RZ, R5 ;  /* 0x000000ffff0d7224 */ /* 0x000fe200078e0005 */
[----:B------:R-:W-:-:S02]  /*6f90*/  SHF.R.U64 R24, R24, 0x3, RZ ;  /* 0x0000000318187819 */ /* 0x000fc400000012ff */
[----:B------:R-:W-:Y:S01]  /*6fa0*/  SHF.R.U64 R36, R36, 0x3, RZ ;  /* 0x0000000324247819 */ /* 0x000fe200000012ff */
[----:B-1----:R-:W1:Y:S01]  /*6fb0*/  @P1 LDC R21, c[0x0][0xbf0] ;  /* 0x0002fc00ff151b82 */ /* 0x002e620000000800 */
[----:B------:R-:W-:Y:S02]  /*6fc0*/  IMAD R3, R18, 0x60, R19 ;  /* 0x0000006012037824 */ /* 0x000fe400078e0213 */
[----:B------:R-:W-:Y:S01]  /*6fd0*/  IMAD.U32 R20, RZ, RZ, UR45 ;  /* 0x0000002dff147e24 */ /* 0x000fe2000f8e00ff */
[----:B------:R-:W-:Y:S01]  /*6fe0*/  UIADD3 UR7, UR7, UR4, URZ ;  /* 0x0000000407077290 */ /* 0x000fe2000fffe03f */
[----:B------:R-:W-:Y:S01]  /*6ff0*/  SHF.R.U64 R4, R6, 0x3, RZ ;  /* 0x0000000306047819 */ /* 0x000fe200000012ff */
[----:B------:R-:W5:Y:S01]  /*7000*/  LD.E.128 R12, desc[UR50][R12.64] ;  /* 0x000000320c0c7980 */ /* 0x000f62000c101d00 */
[----:B------:R-:W-:Y:S01]  /*7010*/  IMAD R20, R20, 0xc0, R3 ;  /* 0x000000c014147824 */ /* 0x000fe200078e0203 */
[----:B------:R-:W-:Y:S01]  /*7020*/  UIMAD UR4, UR43, UR8, URZ ;  /* 0x000000082b0472a4 */ /* 0x000fe2000f8e023f */
[----:B------:R-:W-:Y:S01]  /*7030*/  LOP3.LUT R32, R32, R33, RZ, 0x3c, !PT ;  /* 0x0000002120207212 */ /* 0x000fe200078e3cff */
[----:B------:R-:W-:Y:S01]  /*7040*/  UIMAD.WIDE.U32 UR6, UR42, UR8, UR6 ;  /* 0x000000082a0672a5 */ /* 0x000fe2000f8e0006 */
[----:B0-----:R-:W-:Y:S01]  /*7050*/  @P1 IMAD.HI.U32 R8, R20, R9, RZ ;  /* 0x0000000914081227 */ /* 0x001fe200078e00ff */
[----:B------:R-:W-:Y:S01]  /*7060*/  UIMAD UR4, UR42, UR9, UR4 ;  /* 0x000000092a0472a4 */ /* 0x000fe2000f8e0204 */
[----:B------:R-:W-:-:S02]  /*7070*/  LOP3.LUT R24, R24, R25, RZ, 0x3c, !PT ;  /* 0x0000001918187212 */ /* 0x000fc400078e3cff */
[----:B------:R-:W-:Y:S01]  /*7080*/  IMAD.MOV.U32 R3, RZ, RZ, R20 ;  /* 0x000000ffff037224 */ /* 0x000fe200078e0014 */
[----:B------:R-:W-:Y:S01]  /*7090*/  LOP3.LUT R36, R36, R37, RZ, 0x3c, !PT ;  /* 0x0000002524247212 */ /* 0x000fe200078e3cff */
[--C-:B------:R-:W-:Y:S01]  /*70a0*/  IMAD.X R33, RZ, RZ, R5.reuse, P6 ;  /* 0x000000ffff217224 */ /* 0x100fe200030e0605 */
[----:B------:R-:W-:Y:S01]  /*70b0*/  LOP3.LUT R28, R4, R7, RZ, 0x3c, !PT ;  /* 0x00000007041c7212 */ /* 0x000fe200078e3cff */
[--C-:B------:R-:W-:Y:S01]  /*70c0*/  IMAD.X R25, RZ, RZ, R5.reuse, P5 ;  /* 0x000000ffff197224 */ /* 0x100fe200028e0605 */
[----:B------:R-:W-:Y:S01]  /*70d0*/  UIADD3 UR4, UR7, UR4, URZ ;  /* 0x0000000407047290 */ /* 0x000fe2000fffe03f */
[----:B------:R-:W-:Y:S01]  /*70e0*/  IMAD.X R37, RZ, RZ, R5, P4 ;  /* 0x000000ffff257224 */ /* 0x000fe200020e0605 */
[----:B------:R-:W-:Y:S01]  /*70f0*/  ULDC.64 UR8, c[0x0][0xae0] ;  /* 0x0002b80000087ab9 */ /* 0x000fe20000000a00 */
[----:B------:R0:W5:Y:S01]  /*7100*/  LD.E.128 R4, desc[UR50][R10.64] ;  /* 0x000000320a047980 */ /* 0x000162000c101d00 */
[----:B-1----:R-:W-:Y:S01]  /*7110*/  @P1 SHF.R.U32.HI R3, RZ, R21, R8 ;  /* 0x00000015ff031219 */ /* 0x002fe20000011608 */
[----:B------:R-:W-:-:S02]  /*7120*/  IMAD.U32 R9, RZ, RZ, UR7 ;  /* 0x00000007ff097e24 */ /* 0x000fc4000f8e00ff */
[----:B------:R-:W-:Y:S01]  /*7130*/  IMAD.U32 R8, RZ, RZ, UR6 ;  /* 0x00000006ff087e24 */ /* 0x000fe2000f8e00ff */
[----:B------:R-:W5:Y:S04]  /*7140*/  LD.E.128 R32, desc[UR50][R32.64] ;  /* 0x0000003220207980 */ /* 0x000f68000c101d00 */
[----:B------:R-:W5:Y:S01]  /*7150*/  LD.E.128 R24, desc[UR50][R24.64] ;  /* 0x0000003218187980 */ /* 0x000f62000c101d00 */
[--C-:B0-----:R-:W-:Y:S01]  /*7160*/  SHF.R.S32.HI R10, RZ, 0x1f, R3.reuse ;  /* 0x0000001fff0a7819 */ /* 0x101fe20000011403 */
[----:B------:R-:W-:Y:S01]  /*7170*/  IMAD.MOV R11, RZ, RZ, -R3 ;  /* 0x000000ffff0b7224 */ /* 0x000fe200078e0a03 */
[----:B------:R-:W-:Y:S01]  /*7180*/  ULDC.64 UR6, c[0x0][0xad8] ;  /* 0x0002b60000067ab9 */ /* 0x000fe20000000a00 */
[----:B------:R-:W-:Y:S01]  /*7190*/  IMAD.U32 R9, RZ, RZ, UR4 ;  /* 0x00000004ff097e24 */ /* 0x000fe2000f8e00ff */
[----:B------:R-:W5:Y:S01]  /*71a0*/  LD.E.128 R36, desc[UR50][R36.64] ;  /* 0x0000003224247980 */ /* 0x000f62000c101d00 */
[----:B------:R-:W-:-:S02]  /*71b0*/  IMAD R10, R10, UR8, RZ ;  /* 0x000000080a0a7c24 */ /* 0x000fc4000f8e02ff */
[----:B------:R-:W-:Y:S01]  /*71c0*/  IMAD R11, R46, R11, R20 ;  /* 0x0000000b2e0b7224 */ /* 0x000fe200078e0214 */
[----:B------:R-:W5:Y:S01]  /*71d0*/  LD.E.128 R28, desc[UR50][R28.64] ;  /* 0x000000321c1c7980 */ /* 0x000f62000c101d00 */
[C---:B------:R-:W-:Y:S02]  /*71e0*/  IMAD R21, R3.reuse, UR9, R10 ;  /* 0x0000000903157c24 */ /* 0x040fe4000f8e020a */
[----:B------:R-:W-:Y:S01]  /*71f0*/  IMAD.WIDE.U32 R8, R3, UR8, R8 ;  /* 0x0000000803087c25 */ /* 0x000fe2000f8e0008 */
[----:B------:R-:W-:Y:S01]  /*7200*/  @!PT LDS RZ, [RZ] ;  /* 0x00000000fffff984 */ /* 0x000fe20000000800 */
[----:B------:R-:W-:Y:S01]  /*7210*/  @!PT LDS RZ, [RZ] ;  /* 0x00000000fffff984 */ /* 0x000fe20000000800 */
[----:B------:R-:W-:Y:S01]  /*7220*/  @!PT LDS RZ, [RZ] ;  /* 0x00000000fffff984 */ /* 0x000fe20000000800 */
[----:B------:R-:W-:Y:S01]  /*7230*/  @!PT LDS RZ, [RZ] ;  /* 0x00000000fffff984 */ /* 0x000fe20000000800 */
[----:B------:R0:W-:Y:S06]  /*7240*/  MEMBAR.ALL.CTA ;  /* 0x0000000000007992 */ /* 0x0001ec0000008000 */
[----:B0-----:R-:W0:Y:S01]  /*7250*/  FENCE.VIEW.ASYNC.S ;  /* 0x00000000000073c6 */ /* 0x001e220000000000 */
[----:B------:R-:W-:Y:S01]  /*7260*/  SHF.R.S32.HI R3, RZ, 0x1f, R11 ;  /* 0x0000001fff037819 */ /* 0x000fe2000001140b */
        /* <DEDUP_REMOVED lines=8> */
[----:B------:R-:W-:Y:S01]  /*72f0*/  IMAD.IADD R3, R9, 0x1, R3 ;  /* 0x0000000109037824 */ /* 0x000fe200078e0203 */
[----:B------:R-:W-:Y:S01]  /*7300*/  LEA R42, P1, R8, UR6, 0x1 ;  /* 0x00000006082a7c11 */ /* 0x000fe2000f8208ff */
[----:B------:R-:W-:-:S03]  /*7310*/  VIADD R0, R0, 0x19c20 ;  /* 0x00019c2000007836 */ /* 0x000fc60000000000 */
[----:B------:R-:W-:Y:S02]  /*7320*/  LEA.HI.X R3, R8, UR7, R3, 0x1, P1 ;  /* 0x0000000708037c11 */ /* 0x000fe400088f0c03 */
[----:B------:R-:W-:Y:S01]  /*7330*/  PRMT R0, RZ, 0x654, R0 ;  /* 0x00000654ff007816 */ /* 0x000fe20000000000 */
[----:B0-----:R0:W1:Y:S01]  /*7340*/  SHFL.IDX PT, R10, R42, RZ, 0x1c1f ;  /* 0x001c1fff2a0a7589 */ /* 0x00106200000e0000 */
[----:B------:R-:W-:Y:S02]  /*7350*/  BSSY B1, `(.L_x_10687) ;  /* 0x0000010000017945 */ /* 0x000fe40003800000 */
[----:B------:R0:W-:Y:S01]  /*7360*/  SYNCS.ARRIVE.TRANS64.RED.A1T0 RZ, [R0+URZ], RZ ;  /* 0x000000ff00ff79a7 */ /* 0x0001e2000810043f */
[----:B------:R0:W2:Y:S01]  /*7370*/  SHFL.IDX PT, R11, R3, RZ, 0x1c1f ;  /* 0x001c1fff030b7589 */ /* 0x0000a200000e0000 */
[----:B------:R-:W-:Y:S05]  /*7380*/  @P0 BRA `(.L_x_10688) ;  /* 0x0000000000300947 */ /* 0x000fea0003800000 */
[----:B------:R-:W-:Y:S02]  /*7390*/  ULDC UR4, c[0x0][0xac8] ;  /* 0x0002b20000047ab9 */ /* 0x000fe40000000800 */
[----:B------:R-:W-:Y:S02]  /*73a0*/  ISETP.GE.AND P1, PT, R16, UR4, PT ;  /* 0x0000000410007c0c */ /* 0x000fe4000bf26270 */
[----:B------:R-:W-:Y:S02]  /*73b0*/  ISETP.GE.AND P2, PT, R17, UR4, PT ;  /* 0x0000000411007c0c */ /* 0x000fe4000bf46270 */
[----:B------:R-:W-:-:S09]  /*73c0*/  ISETP.GE.AND P0, PT, R2, UR4, PT ;  /* 0x0000000402007c0c */ /* 0x000fd2000bf06270 */
[-C--:B-1----:R-:W-:Y:S02]  /*73d0*/  @!P1 LEA R20, P3, R16, R10.reuse, 0x1 ;  /* 0x0000000a10149211 */ /* 0x082fe400078608ff */
[C---:B------:R-:W-:Y:S02]  /*73e0*/  @!P2 LEA R40, P4, R17.reuse, R10, 0x1 ;  /* 0x0000000a1128a211 */ /* 0x040fe400078808ff */
[----:B--2---:R-:W-:Y:S01]  /*73f0*/  @!P0 IMAD.WIDE R8, R2, 0x2, R10 ;  /* 0x0000000202088825 */ /* 0x004fe200078e020a */
[-C--:B------:R-:W-:Y:S02]  /*7400*/  @!P1 LEA.HI.X R21, R16, R11.reuse, R157, 0x1, P3 ;  /* 0x0000000b10159211 */ /* 0x080fe400018f0c9d */
[----:B------:R-:W-:Y:S02]  /*7410*/  @!P2 LEA.HI.X R41, R17, R11, R156, 0x1, P4 ;  /* 0x0000000b1129a211 */ /* 0x000fe400020f0c9c */
[----:B-----5:R3:W-:Y:S04]  /*7420*/  @!P0 ST.E.128 desc[UR50][R8.64], R12 ;  /* 0x0000000c08008985 */ /* 0x0207e8000c101d32 */
[----:B------:R3:W-:Y:S04]  /*7430*/  @!P1 ST.E.128 desc[UR50][R20.64], R32 ;  /* 0x0000002014009985 */ /* 0x0007e8000c101d32 */
[----:B------:R3:W-:Y:S02]  /*7440*/  @!P2 ST.E.128 desc[UR50][R40.64], R36 ;  /* 0x000000242800a985 */ /* 0x0007e4000c101d32 */
.L_x_10688:
[----:B------:R-:W-:Y:S05]  /*7450*/  BSYNC B1 ;  /* 0x0000000000017941 */ /* 0x000fea0003800000 */
.L_x_10687:
[----:B0-----:R-:W-:Y:S01]  /*7460*/  VIADD R0, R44, 0x60 ;  /* 0x000000602c007836 */ /* 0x001fe20000000000 */
[----:B--2---:R0:W2:Y:S04]  /*7470*/  SHFL.IDX PT, R11, R3, 0x1, 0x1c1f ;  /* 0x003c1f00030b7f89 */ /* 0x0040a800000e0000 */
[----:B------:R-:W-:Y:S01]  /*7480*/  ISETP.GE.AND P0, PT, R0, R43, PT ;  /* 0x0000002b0000720c */ /* 0x000fe20003f06270 */
[----:B-1----:R0:W1:-:S12]  /*7490*/  SHFL.IDX PT, R10, R42, 0x1, 0x1c1f ;  /* 0x003c1f002a0a7f89 */ /* 0x00205800000e0000 */
[----:B0-----:R-:W-:Y:S05]  /*74a0*/  @P0 BRA `(.L_x_10689) ;  /* 0x0000000800c80947 */ /* 0x001fea0003800000 */
[----:B------:R-:W-:Y:S02]  /*74b0*/  ULDC UR4, c[0x0][0xac8] ;  /* 0x0002b20000047ab9 */ /* 0x000fe40000000800 */
[----:B------:R-:W-:Y:S02]  /*74c0*/  ISETP.GE.AND P2, PT, R16, UR4, PT ;  /* 0x0000000410007c0c */ /* 0x000fe4000bf46270 */
[----:B------:R-:W-:-:S11]  /*74d0*/  ISETP.GE.AND P1, PT, R2, UR4, PT ;  /* 0x0000000402007c0c */ /* 0x000fd6000bf26270 */
[----:B-1-3-5:R-:W-:Y:S02]  /*74e0*/  @!P2 LEA R12, P0, R16, R10, 0x1 ;  /* 0x0000000a100ca211 */ /* 0x02afe400078008ff */
[----:B--2---:R-:W-:Y:S02]  /*74f0*/  @!P1 IMAD.WIDE R8, R2, 0x2, R10 ;  /* 0x0000000202089825 */ /* 0x004fe400078e020a */
        /* <DEDUP_REMOVED lines=9> */
.L_x_10685:
        /* <DEDUP_REMOVED lines=26> */
[----:B------:R-:W0:Y:S10]  /*7730*/  S2R R8, SR_TID.X ;  /* 0x0000000000087919 */ /* 0x000e340000002100 */
[----:B------:R-:W3:Y:S01]  /*7740*/  @P0 LDC R9, c[0x0][0xbec] ;  /* 0x0002fb00ff090b82 */ /* 0x000ee20000000800 */
[----:B0-----:R-:W-:-:S05]  /*7750*/  VIADD R8, R8, 0xffffff80 ;  /* 0xffffff8008087836 */ /* 0x001fca0000000000 */
[----:B------:R-:W-:Y:S02]  /*7760*/  ISETP.GE.AND P1, PT, R8, 0xc0, PT ;  /* 0x000000c00800780c */ /* 0x000fe40003f26270 */
[----:B--2---:R-:W-:-:S13]  /*7770*/  @P2 R2UR UR4, R3 ;  /* 0x00000000030422ca */ /* 0x004fda00000e0000 */
[----:B------:R-:W-:Y:S01]  /*7780*/  USHF.R.S32.HI UR9, URZ, 0x1f, UR4 ;  /* 0x0000001f3f097899 */ /* 0x000fe20008011404 */
[----:B-1-3--:R-:W-:Y:S11]  /*7790*/  @P3 BRA `(.L_x_10690) ;  /* 0x0000000000103947 */ /* 0x00aff60003800000 */
[----:B------:R-:W-:Y:S05]  /*77a0*/  @!P2 BRA `(.L_x_10690) ;  /* 0x00000000000ca947 */ /* 0x000fea0003800000 */
[----:B------:R-:W2:Y:S04]  /*77b0*/  LDG.E R3, desc[UR50][R4.64] ;  /* 0x0000003204037981 */ /* 0x000ea8000c1e1900 */
[----:B-----5:R-:W2:Y:S02]  /*77c0*/  LDG.E R0, desc[UR50][R4.64+0x4] ;  /* 0x0000043204007981 */ /* 0x020ea4000c1e1900 */
[----:B--2---:R-:W-:-:S07]  /*77d0*/  IMAD.IADD R0, R0, 0x1, -R3 ;  /* 0x0000000100007824 */ /* 0x004fce00078e0a03 */
.L_x_10690:
        /* <DEDUP_REMOVED lines=46> */
.L_x_10692:
[----:B------:R-:W-:Y:S05]  /*7ac0*/  BSYNC B1 ;  /* 0x0000000000017941 */ /* 0x000fea0003800000 */
.L_x_10691:
[----:B------:R-:W1:Y:S01]  /*7ad0*/  @P0 LDC R5, c[0x0][0xbf0] ;  /* 0x0002fc00ff050b82 */ /* 0x000e620000000800 */
[----:B------:R-:W-:Y:S01]  /*7ae0*/  ULDC.64 UR12, c[0x0][0xaa0] ;  /* 0x0002a800000c7ab9 */ /* 0x000fe20000000a00 */
[----:B0-----:R-:W-:Y:S01]  /*7af0*/  IMAD.U32 R6, RZ, RZ, UR45 ;  /* 0x0000002dff067e24 */ /* 0x001fe2000f8e00ff */
[----:B------:R-:W-:Y:S01]  /*7b00*/  UIMAD UR8, UR9, UR12, URZ ;  /* 0x0000000c090872a4 */ /* 0x000fe2000f8e023f */
[----:B------:R-:W-:Y:S01]  /*7b10*/  IMAD R3, R18, 0x60, R19 ;  /* 0x0000006012037824 */ /* 0x000fe200078e0213 */
        /* <DEDUP_REMOVED lines=22> */
[----:B------:R-:W-:Y:S02]  /*7c80*/  IMAD R7, R11, R7, R6 ;  /* 0x000000070b077224 */ /* 0x000fe400078e0206 */
[----:B------:R-:W-:Y:S02]  /*7c90*/  IMAD R8, R4, UR8, RZ ;  /* 0x0000000804087c24 */ /* 0x000fe4000f8e02ff */
[----:B------:R-:W-:Y:S01]  /*7ca0*/  IMAD.U32 R4, RZ, RZ, UR6 ;  /* 0x00000006ff047e24 */ /* 0x000fe2000f8e00ff */
[----:B------:R-:W-:Y:S01]  /*7cb0*/  SHF.R.S32.HI R6, RZ, 0x1f, R7 ;  /* 0x0000001fff067819 */ /* 0x000fe20000011407 */
[----:B------:R-:W-:Y:S01]  /*7cc0*/  IMAD.U32 R5, RZ, RZ, UR4 ;  /* 0x00000004ff057e24 */ /* 0x000fe2000f8e00ff */
[----:B------:R-:W-:Y:S01]  /*7cd0*/  ULDC.64 UR6, c[0x0][0xad8] ;  /* 0x0002b60000067ab9 */ /* 0x000fe20000000a00 */
[----:B------:R-:W-:-:S02]  /*7ce0*/  IMAD R9, R3, UR9, R8 ;  /* 0x0000000903097c24 */ /* 0x000fc4000f8e0208 */
[----:B------:R-:W-:-:S04]  /*7cf0*/  IMAD.WIDE.U32 R4, R3, UR8, R4 ;  /* 0x0000000803047c25 */ /* 0x000fc8000f8e0004 */
[----:B------:R-:W-:Y:S02]  /*7d00*/  IMAD.U32 R8, RZ, RZ, UR45 ;  /* 0x0000002dff087e24 */ /* 0x000fe4000f8e00ff */
[----:B------:R-:W-:Y:S02]  /*7d10*/  IMAD R6, R6, UR6, RZ ;  /* 0x0000000606067c24 */ /* 0x000fe4000f8e02ff */
[----:B------:R-:W-:Y:S02]  /*7d20*/  IMAD.IADD R5, R5, 0x1, R9 ;  /* 0x0000000105057824 */ /* 0x000fe400078e0209 */
[----:B-----5:R-:W-:Y:S02]  /*7d30*/  IMAD R11, R0, R11, RZ ;  /* 0x0000000b000b7224 */ /* 0x020fe400078e02ff */
[----:B------:R-:W-:Y:S02]  /*7d40*/  IMAD R0, R8, 0xc0, R19 ;  /* 0x000000c008007824 */ /* 0x000fe400078e0213 */
[----:B------:R-:W-:-:S02]  /*7d50*/  IMAD R3, R7, UR7, R6 ;  /* 0x0000000707037c24 */ /* 0x000fc4000f8e0206 */
[----:B------:R-:W-:Y:S01]  /*7d60*/  IMAD.WIDE.U32 R4, R7, UR6, R4 ;  /* 0x0000000607047c25 */ /* 0x000fe2000f8e0004 */
[----:B------:R-:W-:Y:S01]  /*7d70*/  ISETP.GE.AND P0, PT, R0, R11, PT ;  /* 0x0000000b0000720c */ /* 0x000fe20003f06270 */
[----:B------:R-:W-:Y:S02]  /*7d80*/  ULDC.64 UR6, c[0x0][0xa80] ;  /* 0x0002a00000067ab9 */ /* 0x000fe40000000a00 */
[----:B------:R-:W-:Y:S01]  /*7d90*/  IMAD.IADD R3, R5, 0x1, R3 ;  /* 0x0000000105037824 */ /* 0x000fe200078e0203 */
[----:B------:R-:W-:-:S04]  /*7da0*/  LEA R6, P1, R4, UR6, 0x1 ;  /* 0x0000000604067c11 */ /* 0x000fc8000f8208ff */
[----:B------:R-:W-:Y:S02]  /*7db0*/  LEA.HI.X R3, R4, UR7, R3, 0x1, P1 ;  /* 0x0000000704037c11 */ /* 0x000fe400088f0c03 */
[----:B------:R0:W1:Y:S04]  /*7dc0*/  SHFL.IDX PT, R4, R6, RZ, 0x1c1f ;  /* 0x001c1fff06047589 */ /* 0x00006800000e0000 */
        /* <DEDUP_REMOVED lines=11> */
[----:B------:R3:W-:Y:S04]  /*7e80*/  @!P2 ST.E.128 desc[UR50][R8.64], RZ ;  /* 0x000000ff0800a985 */ /* 0x0007e8000c101d32 */
[----:B------:R3:W-:Y:S04]  /*7e90*/  @!P3 ST.E.128 desc[UR50][R12.64], RZ ;  /* 0x000000ff0c00b985 */ /* 0x0007e8000c101d32 */
[----:B------:R3:W-:Y:S02]  /*7ea0*/  @!P4 ST.E.128 desc[UR50][R14.64], RZ ;  /* 0x000000ff0e00c985 */ /* 0x0007e4000c101d32 */
.L_x_10694:
[----:B------:R-:W-:Y:S05]  /*7eb0*/  BSYNC B1 ;  /* 0x0000000000017941 */ /* 0x000fea0003800000 */
.L_x_10693:
[----:B------:R-:W-:Y:S01]  /*7ec0*/  VIADD R0, R0, 0x60 ;  /* 0x0000006000007836 */ /* 0x000fe20000000000 */
[----:B--2---:R2:W4:Y:S04]  /*7ed0*/  SHFL.IDX PT, R5, R3, 0x1, 0x1c1f ;  /* 0x003c1f0003057f89 */ /* 0x00452800000e0000 */
[----:B------:R-:W-:Y:S01]  /*7ee0*/  ISETP.GE.AND P0, PT, R0, R11, PT ;  /* 0x0000000b0000720c */ /* 0x000fe20003f06270 */
[----:B-1----:R2:W1:-:S12]  /*7ef0*/  SHFL.IDX PT, R4, R6, 0x1, 0x1c1f ;  /* 0x003c1f0006047f89 */ /* 0x00245800000e0000 */
[----:B--2---:R-:W-:Y:S05]  /*7f00*/  @P0 BRA `(.L_x_10689) ;  /* 0x0000000000300947 */ /* 0x004fea0003800000 */
[----:B------:R-:W-:Y:S02]  /*7f10*/  ULDC UR4, c[0x0][0xac8] ;  /* 0x0002b20000047ab9 */ /* 0x000fe40000000800 */
[----:B------:R-:W-:Y:S02]  /*7f20*/  ISETP.GE.AND P3, PT, R16, UR4, PT ;  /* 0x0000000410007c0c */ /* 0x000fe4000bf66270 */
[----:B------:R-:W-:Y:S02]  /*7f30*/  ISETP.GE.AND P4, PT, R17, UR4, PT ;  /* 0x0000000411007c0c */ /* 0x000fe4000bf86270 */
[----:B------:R-:W-:-:S09]  /*7f40*/  ISETP.GE.AND P2, PT, R2, UR4, PT ;  /* 0x0000000402007c0c */ /* 0x000fd2000bf46270 */
[-C--:B-1-3--:R-:W-:Y:S02]  /*7f50*/  @!P3 LEA R8, P0, R16, R4.reuse, 0x1 ;  /* 0x000000041008b211 */ /* 0x08afe400078008ff */
[C---:B------:R-:W-:Y:S02]  /*7f60*/  @!P4 LEA R10, P1, R17.reuse, R4, 0x1 ;  /* 0x00000004110ac211 */ /* 0x040fe400078208ff */
[----:B0---4-:R-:W-:Y:S01]  /*7f70*/  @!P2 IMAD.WIDE R6, R2, 0x2, R4 ;  /* 0x000000020206a825 */ /* 0x011fe200078e0204 */
[-C--:B------:R-:W-:Y:S02]  /*7f80*/  @!P3 LEA.HI.X R9, R16, R5.reuse, R157, 0x1, P0 ;  /* 0x000000051009b211 */ /* 0x080fe400000f0c9d */
[----:B------:R-:W-:Y:S02]  /*7f90*/  @!P4 LEA.HI.X R11, R17, R5, R156, 0x1, P1 ;  /* 0x00000005110bc211 */ /* 0x000fe400008f0c9c */
[----:B------:R0:W-:Y:S04]  /*7fa0*/  @!P2 ST.E.128 desc[UR50][R6.64], RZ ;  /* 0x000000ff0600a985 */ /* 0x0001e8000c101d32 */
[----:B------:R0:W-:Y:S04]  /*7fb0*/  @!P3 ST.E.128 desc[UR50][R8.64], RZ ;  /* 0x000000ff0800b985 */ /* 0x0001e8000c101d32 */
[----:B------:R0:W-:Y:S02]  /*7fc0*/  @!P4 ST.E.128 desc[UR50][R10.64], RZ ;  /* 0x000000ff0a00c985 */ /* 0x0001e4000c101d32 */
.L_x_10689:
[----:B------:R-:W-:Y:S05]  /*7fd0*/  BSYNC B0 ;  /* 0x0000000000007941 */ /* 0x000fea0003800000 */
.L_x_10684:
[----:B------:R-:W-:Y:S02]  /*7fe0*/  ULDC UR4, c[0x0][0xc3c] ;  /* 0x00030f0000047ab9 */ /* 0x000fe40000000800 */
[----:B------:R-:W-:-:S13]  /*7ff0*/  ISETP.GE.AND P0, PT, R47, UR4, PT ;  /* 0x000000042f007c0c */ /* 0x000fda000bf06270 */
[----:B------:R-:W-:Y:S05]  /*8000*/  @!P0 BRA `(.L_x_10695) ;  /* 0xffffff8c00408947 */ /* 0x000fea000383ffff */
[----:B------:R-:W-:Y:S05]  /*8010*/  EXIT ;  /* 0x000000000000794d */ /* 0x000fea0003800000 */
.L_x_10656:
[----:B------:R-:W-:-:S08]  /*8020*/  NOP ;  /* 0x0000000000007918 */ /* 0x000fd00000000000 */
[----:B------:R-:W0:-:S00]  /*8030*/  USETMAXREG.DEALLOC.CTAPOOL 0x20 ;  /* 0x00000020000079c8 */ /* 0x000e0000080e0500 */
[----:B0-----:R-:W2:Y:S01]  /*8040*/  LDL.LU R4, [R1+0x4] ;  /* 0x0000040001047983 */ /* 0x001ea20000300800 */
[----:B------:R-:W-:-:S06]  /*8050*/  LOP3.LUT R3, R0, 0x3, RZ, 0xc0, !PT ;  /* 0x0000000300037812 */ /* 0x000fcc00078ec0ff */
[----:B------:R-:W0:Y:S02]  /*8060*/  SHFL.IDX PT, R3, R3, RZ, 0x1f ;  /* 0x00001fff03037589 */ /* 0x000e2400000e0000 */
[----:B0-----:R-:W-:-:S13]  /*8070*/  ISETP.NE.AND P0, PT, R3, RZ, PT ;  /* 0x000000ff0300720c */ /* 0x001fda0003f05270 */
[----:B------:R-:W-:-:S04]  /*8080*/  @P0 MOV R3, 0x400 ;  /* 0x0000040000030802 */ /* 0x000fc80000000f00 */
[----:B------:R-:W-:Y:S01]  /*8090*/  @P0 LEA R2, R2, R3, 0x18 ;  /* 0x0000000302020211 */ /* 0x000fe200078ec0ff */
[----:B------:R-:W-:Y:S06]  /*80a0*/  @P0 BAR.SYNC.DEFER_BLOCKING 0x5, 0x200 ;  /* 0x0148000000000b1d */ /* 0x000fec0000010000 */
[----:B------:R-:W0:Y:S02]  /*80b0*/  @P0 LDS.128 R24, [R2+0x19cd0] ;  /* 0x019cd00002180984 */ /* 0x000e240000000c00 */
[----:B0-----:R-:W-:Y:S02]  /*80c0*/  @P0 R2UR UR40, R27 ;  /* 0x000000001b2802ca */ /* 0x001fe400000e0000 */
[----:B--2---:R-:W-:-:S04]  /*80d0*/  LOP3.LUT R4, R4, 0xffffffdf, RZ, 0xc0, !PT ;  /* 0xffffffdf04047812 */ /* 0x004fc800078ec0ff */
[----:B------:R-:W-:-:S05]  /*80e0*/  @P0 LOP3.LUT R4, R4, 0x20, RZ, 0xfc, !PT ;  /* 0x0000002004040812 */ /* 0x000fca00078efcff */
[----:B------:R0:W-:Y:S01]  /*80f0*/  STL [R1+0x4], R4 ;  /* 0x0000040401007387 */ /* 0x0001e20000100800 */
[----:B------:R-:W-:Y:S06]  /*8100*/  @P0 BAR.ARV 0x4, 0x200 ;  /* 0x0108000000000b1d */ /* 0x000fec0000002000 */
[----:B------:R-:W-:Y:S05]  /*8110*/  @P0 BRA `(.L_x_10696) ;  /* 0x0000000800100947 */ /* 0x000fea0003800000 */
[----:B0-----:R-:W0:Y:S01]  /*8120*/  S2R R4, SR_TID.X ;  /* 0x0000000000047919 */ /* 0x001e220000002100 */
[----:B------:R-:W-:Y:S01]  /*8130*/  ULDC UR4, c[0x0][0xc3c] ;  /* 0x00030f0000047ab9 */ /* 0x000fe20000000800 */
[----:B------:R-:W1:Y:S01]  /*8140*/  LDC R11, c[0x0][0xc38] ;  /* 0x00030e00ff0b7b82 */ /* 0x000e620000000800 */
[----:B0-----:R-:W-:Y:S01]  /*8150*/  LOP3.LUT R5, R4, 0x1f, RZ, 0xc0, !PT ;  /* 0x0000001f04057812 */ /* 0x001fe200078ec0ff */
[----:B------:R-:W-:-:S03]  /*8160*/  IMAD.MOV.U32 R4, RZ, RZ, RZ ;  /* 0x000000ffff047224 */ /* 0x000fc600078e00ff */
        /* <DEDUP_REMOVED lines=36> */
.L_x_10701:
        /* <DEDUP_REMOVED lines=12> */
.L_x_10700:
[----:B------:R-:W-:Y:S05]  /*8470*/  BSYNC B0 ;  /* 0x0000000000007941 */ /* 0x000fea0003800000 */
.L_x_10699:
        /* <DEDUP_REMOVED lines=21> */
.L_x_10697:
        /* <DEDUP_REMOVED lines=17> */
.L_x_10702:
[----:B01----:R-:W-:Y:S01]  /*86e0*/  IMAD.MOV R2, RZ, RZ, -R3 ;  /* 0x000000ffff027224 */ /* 0x003fe200078e0a03 */
[----:B------:R-:W-:Y:S01]  /*86f0*/  UIADD3 UR40, UR40, UR4, URZ ;  /* 0x0000000428287290 */ /* 0x000fe2000fffe03f */
[----:B---3--:R-:W-:Y:S02]  /*8700*/  IMAD R24, R24, R11, R10 ;  /* 0x0000000b18187224 */ /* 0x008fe400078e020a */
[----:B------:R-:W-:Y:S01]  /*8710*/  IMAD.MOV.U32 R11, RZ, RZ, R2 ;  /* 0x000000ffff0b7224 */ /* 0x000fe200078e0002 */
[----:B------:R-:W-:Y:S01]  /*8720*/  IABS R2, R4 ;  /* 0x0000000400027213 */ /* 0x000fe20000000000 */
[----:B--2---:R-:W-:Y:S02]  /*8730*/  IMAD.IADD R9, R7, 0x1, -R24 ;  /* 0x0000000107097824 */ /* 0x004fe400078e0a18 */
        /* <DEDUP_REMOVED lines=23> */
.L_x_10698:
[----:B------:R-:W-:Y:S01]  /*88b0*/  IMAD.MOV.U32 R24, RZ, RZ, R7 ;  /* 0x000000ffff187224 */ /* 0x000fe200078e0007 */
[----:B------:R-:W-:Y:S01]  /*88c0*/  ULDC UR40, c[0x0][0xc3c] ;  /* 0x00030f0000287ab9 */ /* 0x000fe20000000800 */
[----:B------:R-:W-:Y:S02]  /*88d0*/  IMAD.MOV.U32 R25, RZ, RZ, RZ ;  /* 0x000000ffff197224 */ /* 0x000fe400078e00ff */
[----:B------:R-:W-:-:S07]  /*88e0*/  IMAD.MOV.U32 R26, RZ, RZ, RZ ;  /* 0x000000ffff1a7224 */ /* 0x000fce00078e00ff */
.L_x_10703:
[----:B------:R-:W-:Y:S01]  /*88f0*/  ISETP.NE.AND P0, PT, R5, RZ, PT ;  /* 0x000000ff0500720c */ /* 0x000fe20003f05270 */
[----:B------:R-:W-:-:S12]  /*8900*/  IMAD.U32 R27, RZ, RZ, UR40 ;  /* 0x00000028ff1b7e24 */ /* 0x000fd8000f8e00ff */
[----:B------:R-:W0:Y:S01]  /*8910*/  @!P0 S2R R3, SR_CgaCtaId ;  /* 0x0000000000038919 */ /* 0x000e220000008800 */
[----:B------:R-:W-:-:S04]  /*8920*/  @!P0 MOV R2, 0x400 ;  /* 0x0000040000028802 */ /* 0x000fc80000000f00 */
[----:B0-----:R-:W-:-:S05]  /*8930*/  @!P0 LEA R2, R3, R2, 0x18 ;  /* 0x0000000203028211 */ /* 0x001fca00078ec0ff */
[----:B------:R1:W-:Y:S01]  /*8940*/  @!P0 STS.128 [R2+0x19cd0], R24 ;  /* 0x019cd01802008388 */ /* 0x0003e20000000c00 */
[----:B------:R-:W-:Y:S06]  /*8950*/  BAR.ARV 0x5, 0x200 ;  /* 0x0148000000007b1d */ /* 0x000fec0000002000 */
.L_x_10696:
[----:B------:R-:W-:Y:S01]  /*8960*/  ULDC UR4, c[0x0][0xc3c] ;  /* 0x00030f0000047ab9 */ /* 0x000fe20000000800 */
[----:B------:R2:W-:Y:S01]  /*8970*/  STL [R1+0x1c], RZ ;  /* 0x00001cff01007387 */ /* 0x0005e20000100800 */
[----:B------:R-:W-:Y:S01]  /*8980*/  UISETP.GE.AND UP0, UPT, UR40, UR4, UPT ;  /* 0x000000042800728c */ /* 0x000fe2000bf06270 */
[----:B------:R-:W-:Y:S02]  /*8990*/  IMAD.MOV.U32 R28, RZ, RZ, 0x1 ;  /* 0x00000001ff1c7424 */ /* 0x000fe400078e00ff */
[----:B------:R-:W-:-:S03]  /*89a0*/  IMAD.MOV.U32 R18, RZ, RZ, RZ ;  /* 0x000000ffff127224 */ /* 0x000fc600078e00ff */
[----:B------:R-:W-:-:S13]  /*89b0*/  PLOP3.LUT P0, PT, PT, PT, UP0, 0x80, 0x0 ;  /* 0x000000000000781c */ /* 0x000fda0003f0f008 */
[----:B--2---:R-:W-:Y:S05]  /*89c0*/  @P0 BRA `(.L_x_10704) ;  /* 0x0000004800e80947 */ /* 0x004fea0003800000 */
[----:B------:R-:W1:Y:S01]  /*89d0*/  S2R R8, SR_TID.X ;  /* 0x0000000000087919 */ /* 0x000e620000002100 */
[----:B------:R-:W2:Y:S01]  /*89e0*/  S2UR UR4, SR_CgaCtaId ;  /* 0x00000000000479c3 */ /* 0x000ea20000008800 */
[----:B------:R-:W-:Y:S01]  /*89f0*/  IMAD.SHL.U32 R7, R0, 0x800, RZ ;  /* 0x0000080000077824 */ /* 0x000fe200078e00ff */
[----:B------:R-:W-:Y:S01]  /*8a00*/  MOV R16, 0x400 ;  /* 0x0000040000107802 */ /* 0x000fe20000000f00 */
[----:B------:R-:W-:Y:S01]  /*8a10*/  IMAD.MOV.U32 R28, RZ, RZ, 0x1 ;  /* 0x00000001ff1c7424 */ /* 0x000fe200078e00ff */
[----:B------:R-:W-:Y:S01]  /*8a20*/  ULOP3.LUT UR46, UR39, 0x2, URZ, 0xfc, !UPT ;  /* 0x00000002272e7892 */ /* 0x000fe2000f8efc3f */
[----:B------:R-:W-:Y:S01]  /*8a30*/  IMAD.MOV.U32 R18, RZ, RZ, RZ ;  /* 0x000000ffff127224 */ /* 0x000fe200078e00ff */
[----:B------:R-:W-:Y:S01]  /*8a40*/  ULOP3.LUT UR48, UR39, 0x1, URZ, 0xfc, !UPT ;  /* 0x0000000127307892 */ /* 0x000fe2000f8efc3f */
[----:B------:R-:W-:Y:S01]  /*8a50*/  ULDC UR49, c[0x0][0xc] ;  /* 0x0000030000317ab9 */ /* 0x000fe20000000800 */
[C---:B-1----:R-:W-:Y:S01]  /*8a60*/  IMAD.SHL.U32 R2, R8.reuse, 0x20, RZ ;  /* 0x0000002008027824 */ /* 0x042fe200078e00ff */
[----:B0-----:R-:W-:Y:S01]  /*8a70*/  SHF.R.U32.HI R4, RZ, 0x1, R8 ;  /* 0x00000001ff047819 */ /* 0x001fe20000011608 */
[C---:B------:R-:W-:Y:S01]  /*8a80*/  IMAD.SHL.U32 R6, R8.reuse, 0x4, RZ ;  /* 0x0000000408067824 */ /* 0x040fe200078e00ff */
[C---:B------:R-:W-:Y:S01]  /*8a90*/  LOP3.LUT P0, RZ, R8.reuse, 0x4, RZ, 0xc0, !PT ;  /* 0x0000000408ff7812 */ /* 0x040fe2000780c0ff */
[----:B------:R-:W-:Y:S01]  /*8aa0*/  IMAD.SHL.U32 R5, R8, 0x80, RZ ;  /* 0x0000008008057824 */ /* 0x000fe200078e00ff */
[----:B------:R-:W-:-:S02]  /*8ab0*/  LOP3.LUT R3, R2, 0x80, RZ, 0xc0, !PT ;  /* 0x0000008002037812 */ /* 0x000fc400078ec0ff */
[----:B------:R-:W-:Y:S02]  /*8ac0*/  LOP3.LUT R2, R2, 0x360, RZ, 0xc0, !PT ;  /* 0x0000036002027812 */ /* 0x000fe400078ec0ff */
[----:B------:R-:W-:Y:S02]  /*8ad0*/  LOP3.LUT R3, R3, 0x10, R4, 0xf8, !PT ;  /* 0x0000001003037812 */ /* 0x000fe400078ef804 */
[----:B------:R-:W-:Y:S02]  /*8ae0*/  LOP3.LUT R4, R4, 0x20, RZ, 0xc0, !PT ;  /* 0x0000002004047812 */ /* 0x000fe400078ec0ff */
[----:B------:R-:W-:Y:S01]  /*8af0*/  LOP3.LUT R23, R3, 0x10, R6, 0x78, !PT ;  /* 0x0000001003177812 */ /* 0x000fe200078e7806 */
[----:B------:R-:W-:Y:S01]  /*8b00*/  IMAD.SHL.U32 R3, R8, 0x10, RZ ;  /* 0x0000001008037824 */ /* 0x000fe200078e00ff */
[----:B------:R-:W-:Y:S01]  /*8b10*/  LOP3.LUT R4, R4, 0x10, R8, 0xf8, !PT ;  /* 0x0000001004047812 */ /* 0x000fe200078ef808 */
[----:B------:R-:W-:Y:S01]  /*8b20*/  IMAD.SHL.U32 R6, R8, 0x2, RZ ;  /* 0x0000000208067824 */ /* 0x000fe200078e00ff */
[----:B------:R-:W-:-:S02]  /*8b30*/  LOP3.LUT R0, R5, 0x400, RZ, 0xc0, !PT ;  /* 0x0000040005007812 */ /* 0x000fc400078ec0ff */
[----:B------:R-:W-:Y:S02]  /*8b40*/  LOP3.LUT R4, R4, 0x380, R5, 0xf8, !PT ;  /* 0x0000038004047812 */ /* 0x000fe400078ef805 */
[----:B------:R-:W-:Y:S01]  /*8b50*/  LOP3.LUT R0, R0, 0x800, R7, 0xf8, !PT ;  /* 0x0000080000007812 */ /* 0x000fe200078ef807 */
[----:B--2---:R-:W-:Y:S01]  /*8b60*/  IMAD.U32 R7, RZ, RZ, UR4 ;  /* 0x00000004ff077e24 */ /* 0x004fe2000f8e00ff */
[--C-:B------:R-:W-:Y:S02]  /*8b70*/  LOP3.LUT R29, R4, 0x70, R3.reuse, 0x78, !PT ;  /* 0x00000070041d7812 */ /* 0x100fe400078e7803 */
[----:B------:R-:W-:Y:S02]  /*8b80*/  LOP3.LUT R5, R3, 0x90, RZ, 0xc0, !PT ;  /* 0x0000009003057812 */ /* 0x000fe400078ec0ff */
[----:B------:R-:W-:Y:S02]  /*8b90*/  LOP3.LUT R2, R2, 0x400, R3, 0xf8, !PT ;  /* 0x0000040002027812 */ /* 0x000fe400078ef803 */
[----:B------:R-:W-:Y:S01]  /*8ba0*/  LOP3.LUT R29, R0, R29, RZ, 0xfc, !PT ;  /* 0x0000001d001d7212 */ /* 0x000fe200078efcff */
[----:B------:R-:W-:Y:S01]  /*8bb0*/  IMAD.SHL.U32 R0, R8, 0x40, RZ ;  /* 0x0000004008007824 */ /* 0x000fe200078e00ff */
[----:B------:R-:W-:-:S02]  /*8bc0*/  LOP3.LUT R6, R5, 0x10, R6, 0x78, !PT ;  /* 0x0000001005067812 */ /* 0x000fc400078e7806 */
[----:B------:R-:W-:Y:S01]  /*8bd0*/  LOP3.LUT R8, R8, 0x7f, RZ, 0xc0, !PT ;  /* 0x0000007f08087812 */ /* 0x000fe200078ec0ff */
[C---:B------:R-:W-:Y:S01]  /*8be0*/  VIADD R5, R29.reuse, 0x40 ;  /* 0x000000401d057836 */ /* 0x040fe20000000000 */
[----:B------:R-:W-:Y:S01]  /*8bf0*/  LOP3.LUT R23, R2, R23, RZ, 0xfc, !PT ;  /* 0x0000001702177212 */ /* 0x000fe200078efcff */
[----:B------:R-:W-:Y:S01]  /*8c00*/  @P0 VIADD R5, R29, 0xffffffc0 ;  /* 0xffffffc01d050836 */ /* 0x000fe20000000000 */
[----:B------:R-:W-:Y:S02]  /*8c10*/  LOP3.LUT R2, R6, 0x760, R3, 0xf8, !PT ;  /* 0x0000076006027812 */ /* 0x000fe400078ef803 */
[----:B------:R-:W-:Y:S02]  /*8c20*/  LOP3.LUT R4, R3, 0x10, RZ, 0xc0, !PT ;  /* 0x0000001003047812 */ /* 0x000fe400078ec0ff */
[----:B------:R-:W-:Y:S01]  /*8c30*/  LOP3.LUT R0, R0, 0x40, RZ, 0xc0, !PT ;  /* 0x0000004000007812 */ /* 0x000fe200078ec0ff */
[----:B------:R0:W-:Y:S01]  /*8c40*/  STL [R1+0x14], R2 ;  /* 0x0000140201007387 */ /* 0x0001e20000100800 */
[----:B------:R-:W-:-:S02]  /*8c50*/  SHF.R.U32.HI R3, RZ, 0x1, R8 ;  /* 0x00000001ff037819 */ /* 0x000fc40000011608 */
[----:B------:R-:W-:Y:S01]  /*8c60*/  LEA R16, R7, R16, 0x18 ;  /* 0x0000001007107211 */ /* 0x000fe200078ec0ff */
[----:B------:R-:W-:Y:S01]  /*8c70*/  STL [R1+0xc], R7 ;  /* 0x00000c0701007387 */ /* 0x000fe20000100800 */
[----:B------:R-:W-:Y:S02]  /*8c80*/  LOP3.LUT R3, R3, R0, RZ, 0xfc, !PT ;  /* 0x0000000003037212 */ /* 0x000fe400078efcff */
[----:B------:R-:W-:Y:S01]  /*8c90*/  LOP3.LUT R0, R4, 0x40, RZ, 0xfc, !PT ;  /* 0x0000004004007812 */ /* 0x000fe200078efcff */
[----:B------:R-:W-:Y:S01]  /*8ca0*/  IMAD.IADD R3, R16, 0x1, R2 ;  /* 0x0000000110037824 */ /* 0x000fe200078e0202 */
[----:B------:R-:W-:Y:S01]  /*8cb0*/  STL [R1+0x1c], RZ ;  /* 0x00001cff01007387 */ /* 0x000fe20000100800 */
[C---:B0-----:R-:W-:Y:S02]  /*8cc0*/  LOP3.LUT R2, R23.reuse, 0x1800, RZ, 0xfc, !PT ;  /* 0x0000180017027812 */ /* 0x041fe400078efcff */
[----:B------:R-:W-:Y:S01]  /*8cd0*/  LOP3.LUT R0, R23, 0x2800, RZ, 0xfc, !PT ;  /* 0x0000280017007812 */ /* 0x000fe200078efcff */
[----:B------:R0:W-:Y:S04]  /*8ce0*/  STL [R1+0x10], R5 ;  /* 0x0000100501007387 */ /* 0x0001e80000100800 */
[----:B------:R1:W-:Y:S01]  /*8cf0*/  STL [R1+0x18], R3 ;  /* 0x0000180301007387 */ /* 0x0003e20000100800 */
[----:B0-----:R-:W-:-:S07]  /*8d00*/  LOP3.LUT R5, R4, 0x20, RZ, 0xfc, !PT ;  /* 0x0000002004057812 */ /* 0x001fce00078efcff */
.L_x_10779:
[----:B------:R-:W-:Y:S01]  /*8d10*/  ULDC.64 UR4, c[0x0][0xc88] ;  /* 0x0003220000047ab9 */ /* 0x000fe20000000a00 */
[----:B------:R-:W-:Y:S01]  /*8d20*/  ULDC.64 UR6, c[0x0][0xa18] ;  /* 0x0002860000067ab9 */ /* 0x000fe20000000a00 */
[----:B------:R-:W-:Y:S01]  /*8d30*/  UIMAD.WIDE UR4, UR40, 0x4, UR4 ;  /* 0x00000004280478a5 */ /* 0x000fe2000f8e0204 */
[----:B------:R-:W-:-:S05]  /*8d40*/  ULDC.64 UR8, c[0x0][0xa00] ;  /* 0x0002800000087ab9 */ /* 0x000fca0000000a00 */
[----:B-1----:R-:W-:Y:S02]  /*8d50*/  IMAD.U32 R2, RZ, RZ, UR4 ;  /* 0x00000004ff027e24 */ /* 0x002fe4000f8e00ff */
[----:B-1----:R-:W-:Y:S01]  /*8d60*/  IMAD.U32 R3, RZ, RZ, UR5 ;  /* 0x00000005ff037e24 */ /* 0x002fe2000f8e00ff */
        /* <DEDUP_REMOVED lines=10> */
[----:B-----5:R-:W-:Y:S01]  /*8e10*/  IMAD.MOV.U32 R17, RZ, RZ, RZ ;  /* 0x000000ffff117224 */ /* 0x020fe200078e00ff */
[----:B------:R-:W-:Y:S02]  /*8e20*/  UMOV UR38, URZ ;  /* 0x0000003f00267c82 */ /* 0x000fe40008000000 */
        /* <DEDUP_REMOVED lines=13> */
[----:B0-----:R0:W2:Y:S03]  /*8f00*/  @P0 LDG.E R0, desc[UR50][R2.64] ;  /* 0x0000003202000981 */ /* 0x0010a6000c1e1900 */
[----:B------:R-:W-:Y:S01]  /*8f10*/  UIADD3.X UR4, UR37, UR9, URZ, UP0, !UPT ;  /* 0x0000000925047290 */ /* 0x000fe200087fe43f */
[----:B0-----:R-:W-:Y:S02]  /*8f20*/  IMAD.U32 R2, RZ, RZ, UR6 ;  /* 0x00000006ff027e24 */ /* 0x001fe4000f8e00ff */
[----:B------:R-:W-:-:S05]  /*8f30*/  IMAD.U32 R3, RZ, RZ, UR7 ;  /* 0x00000007ff037e24 */ /* 0x000fca000f8e00ff */
[----:B------:R0:W3:Y:S02]  /*8f40*/  @P1 LDG.E R4, desc[UR50][R2.64] ;  /* 0x0000003202041981 */ /* 0x0000e4000c1e1900 */
[----:B0-----:R-:W-:Y:S02]  /*8f50*/  IMAD.U32 R2, RZ, RZ, UR8 ;  /* 0x00000008ff027e24 */ /* 0x001fe4000f8e00ff */
[----:B------:R-:W-:-:S05]  /*8f60*/  IMAD.U32 R3, RZ, RZ, UR4 ;  /* 0x00000004ff037e24 */ /* 0x000fca000f8e00ff */
[----:B------:R0:W5:Y:S01]  /*8f70*/  @P2 LDG.E R17, desc[UR50][R2.64] ;  /* 0x0000003202112981 */ /* 0x000162000c1e1900 */
[----:B--2---:R-:W-:Y:S02]  /*8f80*/  @P0 R2UR UR38, R0 ;  /* 0x00000000002602ca */ /* 0x004fe400000e0000 */
[----:B---3--:R-:W-:Y:S01]  /*8f90*/  @P1 R2UR UR41, R4 ;  /* 0x00000000042912ca */ /* 0x008fe200000e0000 */
        /* <DEDUP_REMOVED lines=10> */
.L_x_10705:
[----:B------:R-:W-:Y:S01]  /*9040*/  ULDC.64 UR6, c[0x0][0xa20] ;  /* 0x0002880000067ab9 */ /* 0x000fe20000000a00 */
        /* <DEDUP_REMOVED lines=18> */
.L_x_10706:
        /* <DEDUP_REMOVED lines=11> */
.L_x_10707:
        /* <DEDUP_REMOVED lines=25> */
.L_x_10709:
        /* <DEDUP_REMOVED lines=20> */
.L_x_10712:
[----:B------:R-:W-:Y:S05]  /*94f0*/  BSYNC B6 ;  /* 0x0000000000067941 */ /* 0x000fea0003800000 */
.L_x_10711:
[----:B------:R-:W2:Y:S01]  /*9500*/  LDL.LU R19, [R1+0x4] ;  /* 0x0000040001137983 */ /* 0x000ea20000300800 */
[----:B------:R-:W-:Y:S01]  /*9510*/  VIADD R0, R16, 0x9000 ;  /* 0x0000900010007836 */ /* 0x000fe20000000000 */
[----:B------:R-:W-:Y:S04]  /*9520*/  BSSY B6, `(.L_x_10713) ;  /* 0x0000016000067945 */ /* 0x000fe80003800000 */
[----:B------:R-:W-:Y:S02]  /*9530*/  LOP3.LUT P0, RZ, R0, 0x9f, RZ, 0xc0, !PT ;  /* 0x0000009f00ff7812 */ /* 0x000fe4000780c0ff */
[----:B--2---:R-:W-:-:S11]  /*9540*/  LOP3.LUT R19, R19, 0xfffffffe, RZ, 0xc0, !PT ;  /* 0xfffffffe13137812 */ /* 0x004fd600078ec0ff */
[----:B------:R-:W-:-:S05]  /*9550*/  @P0 LOP3.LUT R19, R19, 0x1, RZ, 0xfc, !PT ;  /* 0x0000000113130812 */ /* 0x000fca00078efcff */
[----:B------:R0:W-:Y:S01]  /*9560*/  STL [R1+0x4], R19 ;  /* 0x0000041301007387 */ /* 0x0001e20000100800 */
        /* <DEDUP_REMOVED lines=16> */
[----:B01---5:R-:W-:Y:S05]  /*9670*/  CALL.ABS.NOINC R2 ;  /* 0x0000000002007343 */ /* 0x023fea0003c00000 */
.L_x_10714:
[----:B------:R-:W-:Y:S05]  /*9680*/  BSYNC B6 ;  /* 0x0000000000067941 */ /* 0x000fea0003800000 */
.L_x_10713:
        /* <DEDUP_REMOVED lines=20> */
.L_x_10716:
[----:B------:R-:W-:Y:S05]  /*97d0*/  BSYNC B6 ;  /* 0x0000000000067941 */ /* 0x000fea0003800000 */
.L_x_10715:
        /* <DEDUP_REMOVED lines=19> */
.L_x_10718:
[----:B------:R-:W-:Y:S05]  /*9910*/  BSYNC B6 ;  /* 0x0000000000067941 */ /* 0x000fea0003800000 */
.L_x_10717:
[----:B------:R-:W-:Y:S01]  /*9920*/  ULDC.64 UR4, c[0x0][0x9f8] ;  /* 0x00027e0000047ab9 */ /* 0x000fe20000000a00 */
[----:B------:R-:W1:Y:S01]  /*9930*/  LDC R5, c[0x0][0x430] ;  /* 0x00010c00ff057b82 */ /* 0x000e620000000800 */
[----:B------:R-:W-:-:S04]  /*9940*/  UISETP.NE.U32.AND UP0, UPT, UR4, URZ, UPT ;  /* 0x0000003f0400728c */ /* 0x000fc8000bf05070 */
[----:B------:R-:W-:Y:S01]  /*9950*/  UISETP.NE.AND.EX UP0, UPT, UR5, URZ, UPT, UP0 ;  /* 0x0000003f0500728c */ /* 0x000fe2000bf05300 */
[----:B------:R-:W2:Y:S01]  /*9960*/  S2R R21, SR_TID.X ;  /* 0x0000000000157919 */ /* 0x000ea20000002100 */
[----:B------:R-:W3:Y:S04]  /*9970*/  S2R R20, SR_TID.X ;  /* 0x0000000000147919 */ /* 0x000ee80000002100 */
[----:B------:R-:W-:Y:S01]  /*9980*/  PLOP3.LUT P0, PT, PT, PT, UP0, 0x80, 0x0 ;  /* 0x000000000000781c */ /* 0x000fe20003f0f008 */
[----:B------:R-:W-:Y:S01]  /*9990*/  IMAD.U32 R10, RZ, RZ, UR43 ;  /* 0x0000002bff0a7e24 */ /* 0x000fe2000f8e00ff */
[----:B------:R-:W4:Y:S03]  /*99a0*/  LDC R9, c[0x0][0x2f4] ;  /* 0x0000bd00ff097b82 */ /* 0x000f260000000800 */
[----:B------:R-:W-:-:S04]  /*99b0*/  @UP0 UIADD3 UR4, UP1, UR36, UR4, URZ ;  /* 0x0000000424040290 */ /* 0x000fc8000ff3e03f */
[----:B------:R-:W-:Y:S02]  /*99c0*/  @UP0 UIADD3.X UR5, UR37, UR5, URZ, UP1, !UPT ;  /* 0x0000000525050290 */ /* 0x000fe40008ffe43f */
[----:B------:R-:W-:-:S04]  /*99d0*/  IMAD.U32 R2, RZ, RZ, UR4 ;  /* 0x00000004ff027e24 */ /* 0x000fc8000f8e00ff */
[----:B------:R-:W-:-:S05]  /*99e0*/  IMAD.U32 R3, RZ, RZ, UR5 ;  /* 0x00000005ff037e24 */ /* 0x000fca000f8e00ff */
[----:B------:R3:W4:Y:S01]  /*99f0*/  @P0 LDG.E R27, desc[UR50][R2.64] ;  /* 0x00000032021b0981 */ /* 0x000722000c1e1900 */
[----:B-1----:R-:W-:Y:S02]  /*9a00*/  ISETP.NE.AND P1, PT, R5, 0x1, PT ;  /* 0x000000010500780c */ /* 0x002fe40003f25270 */
[----:B------:R-:W-:Y:S02]  /*9a10*/  LEA R10, R10, 0xffffff80, 0x7 ;  /* 0xffffff800a0a7811 */ /* 0x000fe400078e38ff */
[----:B0-----:R-:W-:Y:S01]  /*9a20*/  LOP3.LUT R19, R19, 0xffffffef, RZ, 0xc0, !PT ;  /* 0xffffffef13137812 */ /* 0x001fe200078ec0ff */
[----:B--2---:R-:W-:Y:S01]  /*9a30*/  IMAD.SHL.U32 R21, R21, 0x40, RZ ;  /* 0x0000004015157824 */ /* 0x004fe200078e00ff */
[----:B---3--:R-:W-:-:S04]  /*9a40*/  LOP3.LUT R20, R20, 0x7f, RZ, 0xc0, !PT ;  /* 0x0000007f14147812 */ /* 0x008fc800078ec0ff */
[----:B------:R-:W-:-:S03]  /*9a50*/  LOP3.LUT R21, R21, 0x40, RZ, 0xc0, !PT ;  /* 0x0000004015157812 */ /* 0x000fc600078ec0ff */
[----:B------:R-:W0:Y:S01]  /*9a60*/  @P1 LDC R3, c[0x0][0x434] ;  /* 0x00010d00ff031b82 */ /* 0x000e220000000800 */
[----:B------:R-:W-:Y:S02]  /*9a70*/  SHF.R.U32.HI R20, RZ, 0x1, R20 ;  /* 0x00000001ff147819 */ /* 0x000fe40000011614 */
[----:B------:R-:W-:Y:S02]  /*9a80*/  @P1 LOP3.LUT R19, R19, 0x10, RZ, 0xfc, !PT ;  /* 0x0000001013131812 */ /* 0x000fe400078efcff */
[----:B------:R-:W-:Y:S02]  /*9a90*/  LOP3.LUT R4, R10, R20, R21, 0xfe, !PT ;  /* 0x000000140a047212 */ /* 0x000fe400078efe15 */
[----:B------:R-:W1:Y:S01]  /*9aa0*/  S2R R20, SR_TID.X ;  /* 0x0000000000147919 */ /* 0x000e620000002100 */
[----:B------:R-:W2:Y:S01]  /*9ab0*/  @P1 LDC R0, c[0x0][0x438] ;  /* 0x00010e00ff001b82 */ /* 0x000ea20000000800 */
[C---:B------:R-:W-:Y:S01]  /*9ac0*/  ISETP.GE.AND P0, PT, R4.reuse, UR42, PT ;  /* 0x0000002a04007c0c */ /* 0x040fe2000bf06270 */
[----:B------:R-:W-:-:S04]  /*9ad0*/  VIADD R2, R4, UR38 ;  /* 0x0000002604027c36 */ /* 0x000fc80008000000 */
[----:B------:R-:W-:Y:S02]  /*9ae0*/  IMAD.MOV.U32 R6, RZ, RZ, R2 ;  /* 0x000000ffff067224 */ /* 0x000fe400078e0002 */
[----:B0-----:R-:W-:-:S05]  /*9af0*/  @P1 IMAD.HI.U32 R3, R2, R3, RZ ;  /* 0x0000000302031227 */ /* 0x001fca00078e00ff */
[----:B--2---:R-:W-:-:S04]  /*9b00*/  @P1 SHF.R.U32.HI R6, RZ, R0, R3 ;  /* 0x00000000ff061219 */ /* 0x004fc80000011603 */
[--C-:B------:R-:W-:Y:S01]  /*9b10*/  @!P0 SHF.R.S32.HI R7, RZ, 0x1f, R6.reuse ;  /* 0x0000001fff078819 */ /* 0x100fe20000011406 */
[----:B------:R-:W-:Y:S02]  /*9b20*/  IMAD.MOV R0, RZ, RZ, -R6 ;  /* 0x000000ffff007224 */ /* 0x000fe400078e0a06 */
[----:B-1----:R-:W-:Y:S02]  /*9b30*/  IMAD.SHL.U32 R20, R20, 0x10, RZ ;  /* 0x0000001014147824 */ /* 0x002fe400078e00ff */
[----:B------:R-:W-:Y:S02]  /*9b40*/  IMAD R0, R5, R0, R2 ;  /* 0x0000000005007224 */ /* 0x000fe400078e0202 */
[----:B------:R-:W0:Y:S01]  /*9b50*/  @!P0 LDC.64 R2, c[0x0][0x428] ;  /* 0x00010a00ff028b82 */ /* 0x000e220000000a00 */
[----:B------:R-:W-:-:S07]  /*9b60*/  LOP3.LUT R20, R20, 0x10, RZ, 0xc0, !PT ;  /* 0x0000001014147812 */ /* 0x000fce00078ec0ff */
[----:B------:R-:W1:Y:S01]  /*9b70*/  @!P0 LDC.64 R4, c[0x0][0x418] ;  /* 0x00010600ff048b82 */ /* 0x000e620000000a00 */
[C---:B----4-:R-:W-:Y:S02]  /*9b80*/  ISETP.GE.AND P3, PT, R20.reuse, R9, PT ;  /* 0x000000091400720c */ /* 0x050fe40003f66270 */
[----:B------:R-:W-:Y:S02]  /*9b90*/  LOP3.LUT R11, R20, 0x20, RZ, 0xfc, !PT ;  /* 0x00000020140b7812 */ /* 0x000fe400078efcff */
[----:B------:R-:W-:-:S09]  /*9ba0*/  LOP3.LUT R19, R19, 0xfffffff7, RZ, 0xc0, !PT ;  /* 0xfffffff713137812 */ /* 0x000fd200078ec0ff */
[----:B------:R-:W-:-:S04]  /*9bb0*/  @P3 LOP3.LUT R19, R19, 0x8, RZ, 0xfc, !PT ;  /* 0x0000000813133812 */ /* 0x000fc800078efcff */
[----:B------:R-:W-:-:S04]  /*9bc0*/  LOP3.LUT R19, R19, 0xfffffffe, RZ, 0xc0, !PT ;  /* 0xfffffffe13137812 */ /* 0x000fc800078ec0ff */
[----:B------:R-:W-:Y:S01]  /*9bd0*/  LOP3.LUT R19, R19, 0xfffffffb, RZ, 0xc0, !PT ;  /* 0xfffffffb13137812 */ /* 0x000fe200078ec0ff */
[----:B------:R-:W-:Y:S01]  /*9be0*/  UMOV UR4, 0xffffffff ;  /* 0xffffffff00047882 */ /* 0x000fe20000000000 */
[----:B------:R-:W-:Y:S01]  /*9bf0*/  SHF.R.S32.HI R8, RZ, 0x1f, R27 ;  /* 0x0000001fff087819 */ /* 0x000fe2000001141b */
[----:B0-----:R-:W-:-:S04]  /*9c00*/  @!P0 IMAD.WIDE.U32 R6, R27, R2, R6 ;  /* 0x000000021b068225 */ /* 0x001fc800078e0006 */
[----:B------:R-:W-:Y:S01]  /*9c10*/  @!P0 IMAD R2, R8, R2, RZ ;  /* 0x0000000208028224 */ /* 0x000fe200078e02ff */
[----:B-1----:R-:W-:Y:S01]  /*9c20*/  @!P0 LEA R4, P1, R6, R4, 0x2 ;  /* 0x0000000406048211 */ /* 0x002fe200078210ff */
[----:B------:R0:W-:Y:S02]  /*9c30*/  STL [R1+0x8], R8 ;  /* 0x0000080801007387 */ /* 0x0001e40000100800 */
[----:B------:R-:W-:Y:S02]  /*9c40*/  @!P0 IMAD R3, R27, R3, R2 ;  /* 0x000000031b038224 */ /* 0x000fe400078e0202 */
[----:B------:R-:W-:Y:S02]  /*9c50*/  IMAD.MOV.U32 R2, RZ, RZ, RZ ;  /* 0x000000ffff027224 */ /* 0x000fe400078e00ff */
[----:B------:R-:W-:-:S05]  /*9c60*/  @!P0 IMAD.IADD R3, R7, 0x1, R3 ;  /* 0x0000000107038824 */ /* 0x000fca00078e0203 */
[----:B------:R-:W-:Y:S01]  /*9c70*/  @!P0 LEA.HI.X R5, R6, R5, R3, 0x2, P1 ;  /* 0x0000000506058211 */ /* 0x000fe200008f1403 */
[----:B------:R-:W-:Y:S01]  /*9c80*/  IMAD.U32 R3, RZ, RZ, UR46 ;  /* 0x0000002eff037e24 */ /* 0x000fe2000f8e00ff */
[-C--:B------:R-:W-:Y:S02]  /*9c90*/  ISETP.GE.AND P1, PT, R11, R9.reuse, PT ;  /* 0x000000090b00720c */ /* 0x080fe40003f26270 */
[----:B0-----:R-:W-:Y:S01]  /*9ca0*/  LOP3.LUT R8, R20, 0x40, RZ, 0xfc, !PT ;  /* 0x0000004014087812 */ /* 0x001fe200078efcff */
[----:B------:R0:W5:Y:S01]  /*9cb0*/  @!P0 LDG.E R2, desc[UR50][R4.64] ;  /* 0x0000003204028981 */ /* 0x000162000c1e1900 */
[----:B------:R-:W-:Y:S02]  /*9cc0*/  ISETP.NE.AND P2, PT, R3, 0x3, PT ;  /* 0x000000030300780c */ /* 0x000fe40003f45270 */
[----:B------:R-:W-:-:S07]  /*9cd0*/  ISETP.GE.AND P0, PT, R8, R9, PT ;  /* 0x000000090800720c */ /* 0x000fce0003f06270 */
[----:B------:R-:W-:-:S04]  /*9ce0*/  @P1 LOP3.LUT R19, R19, 0x4, RZ, 0xfc, !PT ;  /* 0x0000000413131812 */ /* 0x000fc800078efcff */
[----:B------:R-:W-:-:S04]  /*9cf0*/  @P2 LOP3.LUT R19, R19, 0x1, RZ, 0xfc, !PT ;  /* 0x0000000113132812 */ /* 0x000fc800078efcff */
[----:B------:R-:W-:-:S04]  /*9d00*/  LOP3.LUT R19, R19, 0xfffffffd, RZ, 0xc0, !PT ;  /* 0xfffffffd13137812 */ /* 0x000fc800078ec0ff */
[----:B------:R-:W-:-:S05]  /*9d10*/  @P0 LOP3.LUT R19, R19, 0x2, RZ, 0xfc, !PT ;  /* 0x0000000213130812 */ /* 0x000fca00078efcff */
[----:B------:R0:W-:Y:S01]  /*9d20*/  STL [R1+0x4], R19 ;  /* 0x0000041301007387 */ /* 0x0001e20000100800 */
[----:B------:R-:W-:Y:S05]  /*9d30*/  BRA.DIV UR4, `(.L_x_10719) ;  /* 0x0000003e04887947 */ /* 0x000fea000b800000 */
.L_x_10799:
[----:B------:R-:W-:-:S05]  /*9d40*/  SHF.R.S32.HI R3, RZ, 0x1f, R26 ;  /* 0x0000001fff037819 */ /* 0x000fca000001141a */
[----:B------:R1:W-:Y:S01]  /*9d50*/  STL [R1], R3 ;  /* 0x0000000301007387 */ /* 0x0003e20000100800 */
[----:B------:R-:W-:Y:S05]  /*9d60*/  @!P2 BRA `(.L_x_10720) ;  /* 0x000000000004a947 */ /* 0x000fea0003800000 */
[----:B------:R-:W-:Y:S01]  /*9d70*/  BPT.TRAP 0x1 ;  /* 0x000000040000795c */ /* 0x000fe20000300000 */
.L_x_10720:
[----:B0-----:R-:W-:Y:S01]  /*9d80*/  IMAD R5, R18, 0x8, R16 ;  /* 0x0000000812057824 */ /* 0x001fe200078e0210 */
[----:B------:R-:W-:Y:S01]  /*9d90*/  SHF.L.U32 R21, R28, 0x1f, RZ ;  /* 0x0000001f1c157819 */ /* 0x000fe200000006ff */
[----:B------:R-:W-:Y:S01]  /*9da0*/  BSSY B0, `(.L_x_10721) ;  /* 0x0000004000007945 */ /* 0x000fe20003800000 */
[----:B------:R-:W-:Y:S02]  /*9db0*/  SHF.R.S32.HI R19, RZ, 0x1f, R0 ;  /* 0x0000001fff137819 */ /* 0x000fe40000011400 */
[----:B------:R-:W0:Y:S02]  /*9dc0*/  SYNCS.PHASECHK.TRANS64.TRYWAIT P0, [R5+URZ+0x19c80], R21 ;  /* 0x019c8015050075a7 */ /* 0x000e24000800017f */
[----:B0-----:R-:W-:Y:S05]  /*9dd0*/  @!P0 BRA `(.L_x_10722) ;  /* 0x0000003c008c8947 */ /* 0x001fea0003800000 */
.L_x_10800:
[----:B------:R-:W-:Y:S05]  /*9de0*/  BSYNC B0 ;  /* 0x0000000000007941 */ /* 0x000fea0003800000 */
.L_x_10721:
[----:B------:R-:W2:Y:S01]  /*9df0*/  LDL R9, [R1] ;  /* 0x0000000001097983 */ /* 0x000ea20000100800 */
[----:B------:R-:W-:-:S03]  /*9e00*/  ULDC.64 UR4, c[0x0][0x328] ;  /* 0x0000ca0000047ab9 */ /* 0x000fc60000000a00 */
[----:B------:R-:W3:Y:S01]  /*9e10*/  LDL R4, [R1+0x14] ;  /* 0x0000140001047983 */ /* 0x000ee20000100800 */
[----:B-1----:R-:W-:Y:S01]  /*9e20*/  IMAD R3, R19, UR4, RZ ;  /* 0x0000000413037c24 */ /* 0x002fe2000f8e02ff */
[----:B-----5:R-:W-:Y:S01]  /*9e30*/  SHF.R.S32.HI R20, RZ, 0x1f, R2 ;  /* 0x0000001fff147819 */ /* 0x020fe20000011402 */
[C---:B------:R-:W-:Y:S01]  /*9e40*/  IMAD.WIDE.U32 R6, R0.reuse, UR4, RZ ;  /* 0x0000000400067c25 */ /* 0x040fe2000f8e00ff */
[----:B------:R-:W1:Y:S01]  /*9e50*/  S2R R8, SR_TID.X ;  /* 0x0000000000087919 */ /* 0x000e620000002100 */
[----:B------:R-:W-:Y:S02]  /*9e60*/  ULDC.64 UR6, c[0x0][0x318] ;  /* 0x0000c60000067ab9 */ /* 0x000fe40000000a00 */
        /* <DEDUP_REMOVED lines=8> */
[----:B------:R-:W-:Y:S01]  /*9ef0*/  IMAD.WIDE.U32 R6, R26, UR4, R6 ;  /* 0x000000041a067c25 */ /* 0x000fe2000f8e0006 */
[----:B-1----:R-:W-:-:S04]  /*9f00*/  LOP3.LUT R8, R8, 0x7f, RZ, 0xc0, !PT ;  /* 0x0000007f08087812 */ /* 0x002fc800078ec0ff */
[----:B------:R-:W-:Y:S02]  /*9f10*/  SHF.R.U32.HI R11, RZ, 0x1, R8 ;  /* 0x00000001ff0b7819 */ /* 0x000fe40000011608 */
[----:B------:R-:W-:Y:S01]  /*9f20*/  IADD3 R8, P0, R6, UR6, RZ ;  /* 0x0000000606087c10 */ /* 0x000fe2000ff1e0ff */
[----:B--2---:R-:W-:Y:S01]  /*9f30*/  IMAD R3, R9, UR4, RZ ;  /* 0x0000000409037c24 */ /* 0x004fe2000f8e02ff */
[----:B------:R-:W-:-:S03]  /*9f40*/  UMOV UR4, 0xffffffff ;  /* 0xffffffff00047882 */ /* 0x000fc60000000000 */
[----:B------:R-:W-:-:S05]  /*9f50*/  IMAD R3, R26, UR5, R3 ;  /* 0x000000051a037c24 */ /* 0x000fca000f8e0203 */
[----:B------:R-:W-:Y:S02]  /*9f60*/  IADD3.X R9, R7, UR7, R3, P0, !PT ;  /* 0x0000000707097c10 */ /* 0x000fe400087fe403 */
[----:B------:R-:W-:Y:S01]  /*9f70*/  IADD3 R3, -R11, UR42, -R10 ;  /* 0x0000002a0b037c10 */ /* 0x000fe2000fffe90a */
[----:B---3--:R-:W-:-:S03]  /*9f80*/  IMAD R10, R18, 0x3000, R4 ;  /* 0x00003000120a7824 */ /* 0x008fc600078e0204 */
[----:B------:R-:W-:Y:S01]  /*9f90*/  ISETP.GE.AND P0, PT, R3, 0x1, PT ;  /* 0x000000010300780c */ /* 0x000fe20003f06270 */
[----:B------:R-:W-:-:S12]  /*9fa0*/  BRA.DIV UR4, `(.L_x_10723) ;  /* 0x0000003e042c7947 */ /* 0x000fd8000b800000 */
[----:B------:R-:W1:Y:S01]  /*9fb0*/  S2R R7, SR_TID.X ;  /* 0x0000000000077919 */ /* 0x000e620000002100 */
[----:B------:R-:W2:Y:S01]  /*9fc0*/  LDC R12, c[0x0][0x2f4] ;  /* 0x0000bd00ff0c7b82 */ /* 0x000ea20000000800 */
[----:B------:R-:W3:Y:S04]  /*9fd0*/  SHFL.IDX PT, R6, R8, RZ, 0x1e1f ;  /* 0x001e1fff08067589 */ /* 0x000ee800000e0000 */
[----:B------:R-:W4:Y:S04]  /*9fe0*/  SHFL.IDX PT, R4, R9, RZ, 0x1e1f ;  /* 0x001e1fff09047589 */ /* 0x000f2800000e0000 */
[----:B------:R-:W0:Y:S01]  /*9ff0*/  SHFL.IDX PT, R9, R9, 0x1, 0x1e1f ;  /* 0x003e1f0009097f89 */ /* 0x000e2200000e0000 */
[----:B-1----:R-:W-:-:S05]  /*a000*/  IMAD.SHL.U32 R11, R7, 0x10, RZ ;  /* 0x00000010070b7824 */ /* 0x002fca00078e00ff */
[----:B------:R-:W-:-:S04]  /*a010*/  LOP3.LUT R11, R11, 0x10, RZ, 0xc0, !PT ;  /* 0x000000100b0b7812 */ /* 0x000fc800078ec0ff */
[C---:B---3--:R-:W-:Y:S02]  /*a020*/  IADD3 R6, P1, R11.reuse, R6, RZ ;  /* 0x000000060b067210 */ /* 0x048fe40007f3e0ff */
[CC--:B--2---:R-:W-:Y:S02]  /*a030*/  ISETP.GE.AND P3, PT, R11.reuse, R12.reuse, PT ;  /* 0x0000000c0b00720c */ /* 0x0c4fe40003f66270 */
[----:B------:R-:W-:Y:S01]  /*a040*/  LOP3.LUT R13, R11, 0x20, RZ, 0xfc, !PT ;  /* 0x000000200b0d7812 */ /* 0x000fe200078efcff */
[----:B----4-:R-:W-:Y:S01]  /*a050*/  IMAD.X R7, RZ, RZ, R4, P1 ;  /* 0x000000ffff077224 */ /* 0x010fe200008e0604 */
[----:B------:R-:W-:Y:S01]  /*a060*/  ISETP.LT.OR P1, PT, R3, 0x1, P3 ;  /* 0x000000010300780c */ /* 0x000fe20001f21670 */
[----:B------:R-:W-:Y:S01]  /*a070*/  IMAD.IADD R4, R16, 0x1, R10 ;  /* 0x0000000110047824 */ /* 0x000fe200078e020a */
[----:B------:R-:W-:Y:S02]  /*a080*/  ISETP.GE.AND P2, PT, R13, R12, PT ;  /* 0x0000000c0d00720c */ /* 0x000fe40003f46270 */
[----:B------:R-:W-:-:S09]  /*a090*/  LOP3.LUT R11, R11, 0x40, RZ, 0xfc, !PT ;  /* 0x000000400b0b7812 */ /* 0x000fd200078efcff */
[----:B------:R-:W-:Y:S01]  /*a0a0*/  LDGSTS.E.BYPASS.LTC128B.128 [R4+0x9000], desc[UR50][R6.64], !P1 ;  /* 0x0900000006047fae */ /* 0x000fe2000c901d72 */
[----:B------:R-:W-:-:S13]  /*a0b0*/  ISETP.LT.OR P1, PT, R3, 0x1, P2 ;  /* 0x000000010300780c */ /* 0x000fda0001721670 */
[----:B------:R-:W-:Y:S01]  /*a0c0*/  LDGSTS.E.BYPASS.LTC128B.128 [R4+0xa000], desc[UR50][R6.64+0x20], !P1 ;  /* 0x0a00002006047fae */ /* 0x000fe2000c901d72 */
[----:B------:R-:W-:-:S04]  /*a0d0*/  ISETP.GE.AND P1, PT, R11, R12, PT ;  /* 0x0000000c0b00720c */ /* 0x000fc80003f26270 */
[----:B------:R-:W-:-:S13]  /*a0e0*/  ISETP.LT.OR P4, PT, R3, 0x1, P1 ;  /* 0x000000010300780c */ /* 0x000fda0000f81670 */
[----:B------:R1:W-:Y:S01]  /*a0f0*/  LDGSTS.E.BYPASS.LTC128B.128 [R4+0xb000], desc[UR50][R6.64+0x40], !P4 ;  /* 0x0b00004006047fae */ /* 0x0003e2000e101d72 */
[----:B------:R-:W-:-:S03]  /*a100*/  ISETP.GE.AND P4, PT, R3, 0x41, PT ;  /* 0x000000410300780c */ /* 0x000fc60003f86270 */
[----:B01----:R1:W2:Y:S10]  /*a110*/  SHFL.IDX PT, R6, R8, 0x1, 0x1e1f ;  /* 0x003e1f0008067f89 */ /* 0x0032b400000e0000 */
.L_x_10806:
[----:B------:R-:W0:Y:S01]  /*a120*/  S2R R7, SR_TID.X ;  /* 0x0000000000077919 */ /* 0x000e220000002100 */
[C---:B------:R-:W-:Y:S02]  /*a130*/  ISETP.LT.OR P3, PT, R3.reuse, 0x41, P3 ;  /* 0x000000410300780c */ /* 0x040fe40001f61670 */
[C---:B------:R-:W-:Y:S02]  /*a140*/  ISETP.LT.OR P2, PT, R3.reuse, 0x41, P2 ;  /* 0x000000410300780c */ /* 0x040fe40001741670 */
[----:B------:R-:W-:Y:S01]  /*a150*/  ISETP.LT.OR P1, PT, R3, 0x41, P1 ;  /* 0x000000410300780c */ /* 0x000fe20000f21670 */
[----:B0-----:R-:W-:-:S05]  /*a160*/  IMAD.SHL.U32 R7, R7, 0x10, RZ ;  /* 0x0000001007077824 */ /* 0x001fca00078e00ff */
[----:B------:R-:W-:-:S04]  /*a170*/  LOP3.LUT R7, R7, 0x10, RZ, 0xc0, !PT ;  /* 0x0000001007077812 */ /* 0x000fc800078ec0ff */
        /* <DEDUP_REMOVED lines=10> */
.L_x_10724:
        /* <DEDUP_REMOVED lines=11> */
.L_x_10725:
[----:B------:R2:W-:Y:S01]  /*a2d0*/  SYNCS.ARRIVE.TRANS64.A1T0 RZ, [R5+URZ+0x19c70], RZ ;  /* 0x019c70ff05ff79a7 */ /* 0x0005e2000810003f */
[----:B------:R-:W-:Y:S05]  /*a2e0*/  @!P3 BRA `(.L_x_10726) ;  /* 0x000000000004b947 */ /* 0x000fea0003800000 */
[----:B------:R-:W-:Y:S01]  /*a2f0*/  BPT.TRAP 0x1 ;  /* 0x000000040000795c */ /* 0x000fe20000300000 */
.L_x_10726:
[----:B------:R-:W3:Y:S01]  /*a300*/  SYNCS.PHASECHK.TRANS64.TRYWAIT P1, [R5+URZ+0x19c40], R21 ;  /* 0x019c4015050075a7 */ /* 0x000ee2000802017f */
[----:B------:R-:W-:Y:S04]  /*a310*/  BSSY B0, `(.L_x_10727) ;  /* 0x0000002000007945 */ /* 0x000fe80003800000 */
[----:B---3--:R-:W-:Y:S05]  /*a320*/  @!P1 BRA `(.L_x_10728) ;  /* 0x0000003c00309947 */ /* 0x008fea0003800000 */
.L_x_10807:
[----:B------:R-:W-:Y:S05]  /*a330*/  BSYNC B0 ;  /* 0x0000000000007941 */ /* 0x000fea0003800000 */
.L_x_10727:
[----:B-1----:R-:W4:Y:S01]  /*a340*/  LDL R8, [R1] ;  /* 0x0000000001087983 */ /* 0x002f220000100800 */
[----:B------:R-:W-:Y:S01]  /*a350*/  ULDC.64 UR4, c[0x0][0x300] ;  /* 0x0000c00000047ab9 */ /* 0x000fe20000000a00 */
[----:B------:R-:W1:Y:S01]  /*a360*/  LDC R9, c[0x0][0x2f4] ;  /* 0x0000bd00ff097b82 */ /* 0x000e620000000800 */
[----:B------:R-:W-:Y:S01]  /*a370*/  IMAD R3, R19, UR4, RZ ;  /* 0x0000000413037c24 */ /* 0x000fe2000f8e02ff */
[----:B------:R-:W-:Y:S01]  /*a380*/  ULDC.64 UR6, c[0x0][0x2e8] ;  /* 0x0000ba0000067ab9 */ /* 0x000fe20000000a00 */
[----:B0-----:R-:W-:-:S04]  /*a390*/  IMAD.WIDE.U32 R6, R0, UR4, RZ ;  /* 0x0000000400067c25 */ /* 0x001fc8000f8e00ff */
[----:B------:R-:W-:Y:S01]  /*a3a0*/  IMAD R3, R0, UR5, R3 ;  /* 0x0000000500037c24 */ /* 0x000fe2000f8e0203 */
[----:B------:R-:W-:Y:S02]  /*a3b0*/  ULDC.64 UR4, c[0x0][0x310] ;  /* 0x0000c40000047ab9 */ /* 0x000fe40000000a00 */
[----:B------:R-:W-:Y:S02]  /*a3c0*/  IMAD R20, R20, UR4, RZ ;  /* 0x0000000414147c24 */ /* 0x000fe4000f8e02ff */
[----:B------:R-:W-:Y:S02]  /*a3d0*/  IMAD.IADD R7, R7, 0x1, R3 ;  /* 0x0000000107077824 */ /* 0x000fe400078e0203 */
[----:B------:R-:W-:-:S04]  /*a3e0*/  IMAD.WIDE.U32 R6, R2, UR4, R6 ;  /* 0x0000000402067c25 */ /* 0x000fc8000f8e0006 */
[----:B------:R-:W-:Y:S01]  /*a3f0*/  IMAD R2, R2, UR5, R20 ;  /* 0x0000000502027c24 */ /* 0x000fe2000f8e0214 */
[----:B------:R-:W-:-:S03]  /*a400*/  ULDC.64 UR4, c[0x0][0x308] ;  /* 0x0000c20000047ab9 */ /* 0x000fc60000000a00 */
[----:B------:R-:W-:Y:S02]  /*a410*/  IMAD.IADD R3, R7, 0x1, R2 ;  /* 0x0000000107037824 */ /* 0x000fe400078e0202 */
[----:B------:R-:W-:-:S04]  /*a420*/  IMAD.MOV.U32 R2, RZ, RZ, R6 ;  /* 0x000000ffff027224 */ /* 0x000fc800078e0006 */
[----:B------:R-:W-:-:S03]  /*a430*/  IMAD.WIDE.U32 R2, R26, UR4, R2 ;  /* 0x000000041a027c25 */ /* 0x000fc6000f8e0002 */
[----:B------:R-:W-:Y:S01]  /*a440*/  IADD3 R0, P1, R2, UR6, RZ ;  /* 0x0000000602007c10 */ /* 0x000fe2000ff3e0ff */
[----:B----4-:R-:W-:Y:S01]  /*a450*/  IMAD R6, R8, UR4, RZ ;  /* 0x0000000408067c24 */ /* 0x010fe2000f8e02ff */
[----:B------:R-:W-:Y:S01]  /*a460*/  UMOV UR4, 0xffffffff ;  /* 0xffffffff00047882 */ /* 0x000fe20000000000 */
[----:B------:R-:W0:Y:S02]  /*a470*/  S2R R8, SR_TID.X ;  /* 0x0000000000087919 */ /* 0x000e240000002100 */
[----:B------:R-:W-:-:S05]  /*a480*/  IMAD R6, R26, UR5, R6 ;  /* 0x000000051a067c24 */ /* 0x000fca000f8e0206 */
[----:B------:R-:W-:Y:S01]  /*a490*/  IADD3.X R6, R3, UR7, R6, P1, !PT ;  /* 0x0000000703067c10 */ /* 0x000fe20008ffe406 */
[C---:B0-----:R-:W-:Y:S02]  /*a4a0*/  IMAD.SHL.U32 R10, R8.reuse, 0x10, RZ ;  /* 0x00000010080a7824 */ /* 0x041fe400078e00ff */
[----:B------:R-:W-:-:S03]  /*a4b0*/  IMAD.SHL.U32 R8, R8, 0x10, RZ ;  /* 0x0000001008087824 */ /* 0x000fc600078e00ff */
[----:B------:R-:W-:Y:S02]  /*a4c0*/  LOP3.LUT R10, R10, 0x10, RZ, 0xc0, !PT ;  /* 0x000000100a0a7812 */ /* 0x000fe400078ec0ff */
[----:B------:R-:W-:Y:S02]  /*a4d0*/  LOP3.LUT R8, R8, 0x10, RZ, 0xc0, !PT ;  /* 0x0000001008087812 */ /* 0x000fe400078ec0ff */
[C---:B------:R-:W-:Y:S02]  /*a4e0*/  LOP3.LUT R11, R10.reuse, 0x40, RZ, 0xfc, !PT ;  /* 0x000000400a0b7812 */ /* 0x040fe400078efcff */
[----:B------:R-:W-:Y:S02]  /*a4f0*/  LOP3.LUT R10, R10, 0x20, RZ, 0xfc, !PT ;  /* 0x000000200a0a7812 */ /* 0x000fe400078efcff */
[-C--:B-1----:R-:W-:Y:S02]  /*a500*/  ISETP.GE.AND P2, PT, R11, R9.reuse, PT ;  /* 0x000000090b00720c */ /* 0x082fe40003f46270 */
[----:B------:R-:W-:-:S02]  /*a510*/  ISETP.GE.AND P3, PT, R10, R9, PT ;  /* 0x000000090a00720c */ /* 0x000fc40003f66270 */
[----:B------:R-:W-:Y:S01]  /*a520*/  ISETP.GE.AND P5, PT, R8, R9, PT ;  /* 0x000000090800720c */ /* 0x000fe20003fa6270 */
[----:B------:R-:W-:-:S12]  /*a530*/  BRA.DIV UR4, `(.L_x_10729) ;  /* 0x0000003a04c07947 */ /* 0x000fd8000b800000 */
[----:B------:R-:W0:Y:S04]  /*a540*/  SHFL.IDX PT, R3, R0, RZ, 0x1e1f ;  /* 0x001e1fff00037589 */ /* 0x000e2800000e0000 */
[----:B------:R-:W1:Y:S04]  /*a550*/  SHFL.IDX PT, R2, R6, RZ, 0x1e1f ;  /* 0x001e1fff06027589 */ /* 0x000e6800000e0000 */
        /* <DEDUP_REMOVED lines=8> */
[----:B------:R1:W-:Y:S04]  /*a5e0*/  @P0 LDGSTS.E.BYPASS.LTC128B.128 [R4+0x14800], desc[UR50][R2.64+0x20], !P3 ;  /* 0x1480002002040fae */ /* 0x0003e8000d901d72 */
[----:B--2-4-:R1:W-:Y:S02]  /*a5f0*/  @P0 LDGSTS.E.BYPASS.LTC128B.128 [R4+0x15800], desc[UR50][R2.64+0x40], !P2 ;  /* 0x1580004002040fae */ /* 0x0143e4000d101d72 */
.L_x_10813:
[----:B------:R-:W-:-:S05]  /*a600*/  @P4 IADD3 R0, P0, R8, R0, RZ ;  /* 0x0000000008004210 */ /* 0x000fca0007f1e0ff */
[----:B01----:R-:W-:Y:S01]  /*a610*/  @P4 IMAD.X R2, RZ, RZ, R6, P0 ;  /* 0x000000ffff024224 */ /* 0x003fe200000e0606 */
[----:B------:R-:W-:-:S03]  /*a620*/  PLOP3.LUT P0, PT, PT, PT, PT, 0x80, 0x0 ;  /* 0x000000000000781c */ /* 0x000fc60003f0f070 */
[----:B------:R-:W-:Y:S02]  /*a630*/  @P4 IMAD.MOV.U32 R3, RZ, RZ, R2 ;  /* 0x000000ffff034224 */ /* 0x000fe400078e0002 */
[----:B------:R-:W-:-:S05]  /*a640*/  @P4 IMAD.MOV.U32 R2, RZ, RZ, R0 ;  /* 0x000000ffff024224 */ /* 0x000fca00078e0000 */
[----:B------:R-:W-:Y:S01]  /*a650*/  @!PT LDS RZ, [RZ] ;  /* 0x00000000fffff984 */ /* 0x000fe20000000800 */
[----:B------:R-:W-:Y:S01]  /*a660*/  @!PT LDS RZ, [RZ] ;  /* 0x00000000fffff984 */ /* 0x000fe20000000800 */
[----:B------:R-:W-:Y:S01]  /*a670*/  @!PT LDS RZ, [RZ] ;  /* 0x00000000fffff984 */ /* 0x000fe20000000800 */
[----:B------:R0:W-:Y:S04]  /*a680*/  @P4 LDGSTS.E.BYPASS.LTC128B.128 [R4+0x14000], desc[UR50][R2.64], !P5 ;  /* 0x1400000002044fae */ /* 0x0001e8000e901d72 */
[----:B------:R0:W-:Y:S04]  /*a690*/  @P4 LDGSTS.E.BYPASS.LTC128B.128 [R4+0x15000], desc[UR50][R2.64+0x20], !P3 ;  /* 0x1500002002044fae */ /* 0x0001e8000d901d72 */
[----:B------:R0:W-:Y:S01]  /*a6a0*/  @P4 LDGSTS.E.BYPASS.LTC128B.128 [R4+0x16000], desc[UR50][R2.64+0x40], !P2 ;  /* 0x1600004002044fae */ /* 0x0001e2000d101d72 */
[----:B------:R-:W-:Y:S01]  /*a6b0*/  NOP ;  /* 0x0000000000007918 */ /* 0x000fe20000000000 */
.L_x_10730:
        /* <DEDUP_REMOVED lines=11> */
.L_x_10731:
        /* <DEDUP_REMOVED lines=18> */
[----:B0-----:R-:W-:Y:S01]  /*a890*/  MOV R2, 0x0 ;  /* 0x0000000000027802 */ /* 0x001fe20000000f00 */
[----:B------:R-:W-:Y:S01]  /*a8a0*/  ULDC.64 UR6, c[0x4][0x1b0] ;  /* 0x01006c0000067ab9 */ /* 0x000fe20000000a00 */
[----:B------:R-:W-:Y:S01]  /*a8b0*/  ULDC.64 UR8, c[0x4][0x1b8] ;  /* 0x01006e0000087ab9 */ /* 0x000fe20000000a00 */
[----:B------:R-:W-:Y:S01]  /*a8c0*/  ULDC.64 UR4, c[0x4][0x60] ;  /* 0x0100180000047ab9 */ /* 0x000fe20000000a00 */
[----:B------:R-:W-:Y:S02]  /*a8d0*/  IMAD.U32 R4, RZ, RZ, UR6 ;  /* 0x00000006ff047e24 */ /* 0x000fe4000f8e00ff */
[----:B------:R-:W0:Y:S01]  /*a8e0*/  LDC.64 R2, c[0x4][R2] ;  /* 0x0100000002027b82 */ /* 0x000e220000000a00 */
[----:B-1-3--:R-:W-:Y:S02]  /*a8f0*/  IMAD.U32 R5, RZ, RZ, UR7 ;  /* 0x00000007ff057e24 */ /* 0x00afe4000f8e00ff */
        /* <DEDUP_REMOVED lines=9> */
.L_x_10733:
[----:B------:R-:W-:Y:S05]  /*a990*/  BSYNC B6 ;  /* 0x0000000000067941 */ /* 0x000fea0003800000 */
.L_x_10732:
[----:B------:R-:W2:Y:S01]  /*a9a0*/  S2R R17, SR_TID.X ;  /* 0x0000000000117919 */ /* 0x000ea20000002100 */
[----:B------:R-:W4:Y:S01]  /*a9b0*/  LDC R8, c[0x0][0x448] ;  /* 0x00011200ff087b82 */ /* 0x000f220000000800 */
[----:B------:R1:W5:Y:S01]  /*a9c0*/  LDL R9, [R1+0x18] ;  /* 0x0000180001097983 */ /* 0x0003620000100800 */
[----:B0-----:R-:W0:Y:S01]  /*a9d0*/  S2R R2, SR_TID.X ;  /* 0x0000000000027919 */ /* 0x001e220000002100 */
[----:B------:R-:W-:Y:S01]  /*a9e0*/  R2UR UR7, R26 ;  /* 0x000000001a0772ca */ /* 0x000fe200000e0000 */
[----:B------:R-:W-:Y:S01]  /*a9f0*/  ULDC.64 UR8, c[0x0][0x2d8] ;  /* 0x0000b60000087ab9 */ /* 0x000fe20000000a00 */
[----:B--2---:R-:W-:Y:S02]  /*aa00*/  IMAD.SHL.U32 R19, R17, 0x40, RZ ;  /* 0x0000004011137824 */ /* 0x004fe400078e00ff */
[----:B------:R-:W2:Y:S01]  /*aa10*/  LDL R17, [R1] ;  /* 0x0000000001117983 */ /* 0x000ea20000100800 */
[----:B----4-:R-:W-:Y:S02]  /*aa20*/  ISETP.NE.AND P0, PT, R8, 0x1, PT ;  /* 0x000000010800780c */ /* 0x010fe40003f05270 */
[----:B------:R-:W-:-:S02]  /*aa30*/  R2UR UR10, R26 ;  /* 0x000000001a0a72ca */ /* 0x000fc400000e0000 */
[----:B------:R-:W-:Y:S02]  /*aa40*/  LOP3.LUT R19, R19, 0x40, RZ, 0xc0, !PT ;  /* 0x0000004013137812 */ /* 0x000fe400078ec0ff */
[----:B0-----:R-:W-:-:S04]  /*aa50*/  LOP3.LUT R2, R2, 0x7f, RZ, 0xc0, !PT ;  /* 0x0000007f02027812 */ /* 0x001fc800078ec0ff */
[----:B------:R-:W-:-:S03]  /*aa60*/  SHF.R.U32.HI R2, RZ, 0x1, R2 ;  /* 0x00000001ff027819 */ /* 0x000fc60000011602 */
[----:B------:R-:W0:Y:S08]  /*aa70*/  @P0 LDC R4, c[0x0][0x44c] ;  /* 0x00011300ff040b82 */ /* 0x000e300000000800 */
[----:B------:R-:W4:Y:S01]  /*aa80*/  @P0 LDC R3, c[0x0][0x450] ;  /* 0x00011400ff030b82 */ /* 0x000f220000000800 */
[----:B------:R-:W-:Y:S01]  /*aa90*/  LOP3.LUT R2, R2, R19, RZ, 0xfc, !PT ;  /* 0x0000001302027212 */ /* 0x000fe200078efcff */
[----:B------:R-:W-:Y:S01]  /*aaa0*/  UMOV UR4, UR36 ;  /* 0x0000002400047c82 */ /* 0x000fe20008000000 */
[----:B------:R-:W-:-:S02]  /*aab0*/  UMOV UR5, UR47 ;  /* 0x0000002f00057c82 */ /* 0x000fc40008000000 */
[----:B------:R-:W-:Y:S01]  /*aac0*/  UIMAD.WIDE.U32 UR4, UR7, UR8, UR4 ;  /* 0x00000008070472a5 */ /* 0x000fe2000f8e0004 */
[----:B------:R-:W-:Y:S02]  /*aad0*/  IMAD R0, R25, 0xc0, R2 ;  /* 0x000000c019007824 */ /* 0x000fe400078e0202 */
[----:B------:R-:W2:Y:S02]  /*aae0*/  @P0 LDC R7, c[0x0][0x450] ;  /* 0x00011400ff070b82 */ /* 0x000ea40000000800 */
[----:B------:R-:W-:Y:S02]  /*aaf0*/  IMAD.MOV.U32 R2, RZ, RZ, R0 ;  /* 0x000000ffff027224 */ /* 0x000fe400078e0000 */
[----:B0-----:R-:W-:-:S05]  /*ab00*/  @P0 IMAD.HI.U32 R4, R0, R4, RZ ;  /* 0x0000000400040227 */ /* 0x001fca00078e00ff */
[----:B----4-:R-:W-:-:S04]  /*ab10*/  @P0 SHF.R.U32.HI R2, RZ, R3, R4 ;  /* 0x00000003ff020219 */ /* 0x010fc80000011604 */
[--C-:B-1-3--:R-:W-:Y:S01]  /*ab20*/  SHF.R.S32.HI R5, RZ, 0x1f, R2.reuse ;  /* 0x0000001fff057819 */ /* 0x10afe20000011402 */
[----:B------:R-:W-:-:S04]  /*ab30*/  IMAD.MOV R4, RZ, RZ, -R2 ;  /* 0x000000ffff047224 */ /* 0x000fc800078e0a02 */
[----:B------:R-:W-:Y:S02]  /*ab40*/  IMAD R4, R8, R4, R0 ;  /* 0x0000000408047224 */ /* 0x000fe400078e0200 */
[----:B------:R-:W-:Y:S01]  /*ab50*/  VIADD R0, R0, 0x80 ;  /* 0x0000008000007836 */ /* 0x000fe20000000000 */
[----:B--2---:R-:W-:-:S13]  /*ab60*/  R2UR UR6, R17 ;  /* 0x00000000110672ca */ /* 0x004fda00000e0000 */
[----:B------:R-:W-:-:S04]  /*ab70*/  UIMAD UR6, UR6, UR8, URZ ;  /* 0x00000008060672a4 */ /* 0x000fc8000f8e023f */
[----:B------:R-:W-:-:S03]  /*ab80*/  UIMAD UR6, UR10, UR9, UR6 ;  /* 0x000000090a0672a4 */ /* 0x000fc6000f8e0206 */
[----:B------:R-:W-:Y:S01]  /*ab90*/  ULDC.64 UR8, c[0x0][0x2e0] ;  /* 0x0000b80000087ab9 */ /* 0x000fe20000000a00 */
[----:B------:R-:W-:Y:S02]  /*aba0*/  UIADD3 UR5, UR5, UR6, URZ ;  /* 0x0000000605057290 */ /* 0x000fe4000fffe03f */
[----:B------:R-:W-:Y:S02]  /*abb0*/  UIMAD UR6, UR45, UR8, URZ ;  /* 0x000000082d0672a4 */ /* 0x000fe4000f8e023f */
[----:B------:R-:W-:Y:S02]  /*abc0*/  UIMAD.WIDE.U32 UR4, UR44, UR8, UR4 ;  /* 0x000000082c0472a5 */ /* 0x000fe4000f8e0004 */
[----:B------:R-:W-:Y:S01]  /*abd0*/  UIMAD UR6, UR44, UR9, UR6 ;  /* 0x000000092c0672a4 */ /* 0x000fe2000f8e0206 */
[----:B------:R-:W-:Y:S02]  /*abe0*/  ULDC.64 UR10, c[0x0][0x280] ;  /* 0x0000a000000a7ab9 */ /* 0x000fe40000000a00 */
[----:B------:R-:W-:Y:S01]  /*abf0*/  ULDC.64 UR8, c[0x0][0x2c8] ;  /* 0x0000b20000087ab9 */ /* 0x000fe20000000a00 */
[----:B------:R-:W-:-:S03]  /*ac00*/  UIADD3 UR5, UR5, UR6, URZ ;  /* 0x0000000605057290 */ /* 0x000fc6000fffe03f */
[----:B------:R-:W-:Y:S02]  /*ac10*/  ULDC.64 UR6, c[0x0][0x2d0] ;  /* 0x0000b40000067ab9 */ /* 0x000fe40000000a00 */
[----:B------:R-:W-:Y:S02]  /*ac20*/  IMAD R5, R5, UR6, RZ ;  /* 0x0000000605057c24 */ /* 0x000fe4000f8e02ff */
[----:B------:R-:W-:Y:S02]  /*ac30*/  IMAD.U32 R6, RZ, RZ, UR6 ;  /* 0x00000006ff067e24 */ /* 0x000fe4000f8e00ff */
[C---:B------:R-:W-:Y:S02]  /*ac40*/  IMAD R5, R2.reuse, UR7, R5 ;  /* 0x0000000702057c24 */ /* 0x040fe4000f8e0205 */
[----:B------:R-:W-:-:S04]  /*ac50*/  IMAD.WIDE.U32 R2, R2, R6, UR4 ;  /* 0x0000000402027e25 */ /* 0x000fc8000f8e0006 */
[----:B------:R-:W-:Y:S01]  /*ac60*/  IMAD.IADD R3, R3, 0x1, R5 ;  /* 0x0000000103037824 */ /* 0x000fe200078e0205 */
[----:B------:R-:W-:Y:S01]  /*ac70*/  SHF.R.S32.HI R5, RZ, 0x1f, R4 ;  /* 0x0000001fff057819 */ /* 0x000fe20000011404 */
[----:B------:R-:W-:-:S04]  /*ac80*/  IMAD.WIDE.U32 R2, R4, UR8, R2 ;  /* 0x0000000804027c25 */ /* 0x000fc8000f8e0002 */
[----:B------:R-:W-:-:S04]  /*ac90*/  IMAD R5, R5, UR8, RZ ;  /* 0x0000000805057c24 */ /* 0x000fc8000f8e02ff */
[----:B------:R-:W-:Y:S01]  /*aca0*/  IMAD R4, R4, UR9, R5 ;  /* 0x0000000904047c24 */ /* 0x000fe2000f8e0205 */
[----:B------:R-:W-:Y:S02]  /*acb0*/  IADD3 R5, P1, R2, UR10, RZ ;  /* 0x0000000a02057c10 */ /* 0x000fe4000ff3e0ff */
[----:B------:R-:W0:Y:S01]  /*acc0*/  @P0 LDC R2, c[0x0][0x44c] ;  /* 0x00011300ff020b82 */ /* 0x000e220000000800 */
[----:B------:R-:W1:Y:S01]  /*acd0*/  S2R R17, SR_TID.X ;  /* 0x0000000000117919 */ /* 0x000e620000002100 */
[----:B------:R-:W-:Y:S01]  /*ace0*/  IADD3.X R4, R3, UR11, R4, P1, !PT ;  /* 0x0000000b03047c10 */ /* 0x000fe20008ffe404 */
[----:B0-----:R-:W-:-:S04]  /*acf0*/  @P0 IMAD.HI.U32 R3, R0, R2, RZ ;  /* 0x0000000200030227 */ /* 0x001fc800078e00ff */
[----:B------:R-:W-:Y:S01]  /*ad00*/  IMAD.MOV.U32 R2, RZ, RZ, R0 ;  /* 0x000000ffff027224 */ /* 0x000fe200078e0000 */
[----:B------:R-:W-:-:S05]  /*ad10*/  @P0 SHF.R.U32.HI R2, RZ, R7, R3 ;  /* 0x00000007ff020219 */ /* 0x000fca0000011603 */
[----:B------:R-:W-:-:S04]  /*ad20*/  IMAD.MOV R3, RZ, RZ, -R2 ;  /* 0x000000ffff037224 */ /* 0x000fc800078e0a02 */
[----:B------:R-:W-:Y:S01]  /*ad30*/  IMAD R0, R8, R3, R0 ;  /* 0x0000000308007224 */ /* 0x000fe200078e0200 */
[----:B------:R-:W-:-:S05]  /*ad40*/  SHF.R.S32.HI R3, RZ, 0x1f, R2 ;  /* 0x0000001fff037819 */ /* 0x000fca0000011402 */
[----:B------:R-:W-:-:S04]  /*ad50*/  IMAD R3, R3, UR6, RZ ;  /* 0x0000000603037c24 */ /* 0x000fc8000f8e02ff */
[C---:B------:R-:W-:Y:S02]  /*ad60*/  IMAD R7, R2.reuse, UR7, R3 ;  /* 0x0000000702077c24 */ /* 0x040fe4000f8e0203 */
[----:B------:R-:W-:Y:S01]  /*ad70*/  IMAD.WIDE.U32 R2, R2, R6, UR4 ;  /* 0x0000000402027e25 */ /* 0x000fe2000f8e0006 */
[----:B------:R-:W-:Y:S01]  /*ad80*/  SHF.R.S32.HI R6, RZ, 0x1f, R0 ;  /* 0x0000001fff067819 */ /* 0x000fe20000011400 */
[----:B------:R-:W-:Y:S02]  /*ad90*/  ULDC UR4, c[0x0][0x2b8] ;  /* 0x0000ae0000047ab9 */ /* 0x000fe40000000800 */
[----:B------:R-:W-:Y:S02]  /*ada0*/  IMAD.IADD R3, R3, 0x1, R7 ;  /* 0x0000000103037824 */ /* 0x000fe400078e0207 */
[----:B-1----:R-:W-:Y:S02]  /*adb0*/  IMAD.SHL.U32 R19, R17, 0x10, RZ ;  /* 0x0000001011137824 */ /* 0x002fe400078e00ff */
[----:B------:R-:W-:-:S02]  /*adc0*/  IMAD R6, R6, UR8, RZ ;  /* 0x0000000806067c24 */ /* 0x000fc4000f8e02ff */
[----:B------:R-:W-:Y:S01]  /*add0*/  IMAD.WIDE.U32 R2, R0, UR8, R2 ;  /* 0x0000000800027c25 */ /* 0x000fe2000f8e0002 */
[----:B------:R-:W-:-:S03]  /*ade0*/  LOP3.LUT R19, R19, 0x10, RZ, 0xc0, !PT ;  /* 0x0000001013137812 */ /* 0x000fc600078ec0ff */
[----:B------:R-:W-:Y:S01]  /*adf0*/  IMAD.SHL.U32 R10, R17, 0x10, RZ ;  /* 0x00000010110a7824 */ /* 0x000fe200078e00ff */
[----:B------:R-:W-:Y:S01]  /*ae00*/  IADD3 R7, P0, R2, UR10, RZ ;  /* 0x0000000a02077c10 */ /* 0x000fe2000ff1e0ff */
[----:B------:R-:W-:Y:S01]  /*ae10*/  IMAD R6, R0, UR9, R6 ;  /* 0x0000000900067c24 */ /* 0x000fe2000f8e0206 */
[C---:B------:R-:W-:Y:S02]  /*ae20*/  LOP3.LUT R12, R19.reuse, 0x20, RZ, 0xfc, !PT ;  /* 0x00000020130c7812 */ /* 0x040fe400078efcff */
[----:B------:R-:W-:Y:S02]  /*ae30*/  LOP3.LUT R10, R10, 0x10, RZ, 0xc0, !PT ;  /* 0x000000100a0a7812 */ /* 0x000fe400078ec0ff */
[----:B------:R-:W-:Y:S01]  /*ae40*/  LOP3.LUT R11, R19, 0x40, RZ, 0xfc, !PT ;  /* 0x00000040130b7812 */ /* 0x000fe200078efcff */
[----:B------:R-:W-:Y:S01]  /*ae50*/  UMOV UR5, 0xffffffff ;  /* 0xffffffff00057882 */ /* 0x000fe20000000000 */
[----:B------:R-:W-:Y:S02]  /*ae60*/  IADD3.X R6, R3, UR11, R6, P0, !PT ;  /* 0x0000000b03067c10 */ /* 0x000fe400087fe406 */
[----:B------:R-:W-:-:S02]  /*ae70*/  LOP3.LUT R17, R17, 0x7f, RZ, 0xc0, !PT ;  /* 0x0000007f11117812 */ /* 0x000fc400078ec0ff */
[----:B------:R-:W-:Y:S02]  /*ae80*/  ISETP.GE.AND P3, PT, R10, UR4, PT ;  /* 0x000000040a007c0c */ /* 0x000fe4000bf66270 */
[----:B------:R-:W-:Y:S02]  /*ae90*/  ISETP.GE.AND P2, PT, R12, UR4, PT ;  /* 0x000000040c007c0c */ /* 0x000fe4000bf46270 */
[----:B------:R-:W-:Y:S02]  /*aea0*/  ISETP.GE.AND P0, PT, R11, UR4, PT ;  /* 0x000000040b007c0c */ /* 0x000fe4000bf06270 */
[----:B------:R-:W-:Y:S01]  /*aeb0*/  SHF.R.U32.HI R17, RZ, 0x1, R17 ;  /* 0x00000001ff117819 */ /* 0x000fe20000011611 */
[----:B------:R-:W-:Y:S10]  /*aec0*/  BRA.DIV UR5, `(.L_x_10734) ;  /* 0x0000003605007947 */ /* 0x000ff4000b800000 */
[----:B------:R-:W0:Y:S01]  /*aed0*/  SHFL.IDX PT, R3, R5, RZ, 0x1e1f ;  /* 0x001e1fff05037589 */ /* 0x000e2200000e0000 */
[----:B------:R-:W-:Y:S02]  /*aee0*/  IMAD R25, R25, 0xc0, R17 ;  /* 0x000000c019197824 */ /* 0x000fe400078e0211 */
[----:B------:R-:W-:Y:S01]  /*aef0*/  IMAD R0, R8, UR41, RZ ;  /* 0x0000002908007c24 */ /* 0x000fe2000f8e02ff */
[----:B------:R-:W1:Y:S04]  /*af00*/  SHFL.IDX PT, R2, R4, RZ, 0x1e1f ;  /* 0x001e1fff04027589 */ /* 0x000e6800000e0000 */
[----:B------:R-:W-:Y:S01]  /*af10*/  ISETP.GE.AND P1, PT, R25, R0, PT ;  /* 0x000000001900720c */ /* 0x000fe20003f26270 */
[----:B------:R-:W2:Y:S04]  /*af20*/  SHFL.IDX PT, R5, R5, 0x1, 0x1e1f ;  /* 0x003e1f0005057f89 */ /* 0x000ea800000e0000 */
[----:B------:R-:W3:Y:S04]  /*af30*/  SHFL.IDX PT, R4, R4, 0x1, 0x1e1f ;  /* 0x003e1f0004047f89 */ /* 0x000ee800000e0000 */
[----:B------:R-:W4:Y:S04]  /*af40*/  SHFL.IDX PT, R6, R6, RZ, 0x1e1f ;  /* 0x001e1fff06067589 */ /* 0x000f2800000e0000 */
        /* <DEDUP_REMOVED lines=9> */
[----:B------:R-:W-:-:S13]  /*afe0*/  ISETP.GE.AND P1, PT, R2, R0, PT ;  /* 0x000000000200720c */ /* 0x000fda0003f26270 */
[----:B--2---:R-:W-:-:S05]  /*aff0*/  @!P1 IADD3 R2, P4, R10, R5, RZ ;  /* 0x000000050a029210 */ /* 0x004fca0007f9e0ff */
[----:B---3--:R-:W-:-:S05]  /*b000*/  @!P1 IMAD.X R3, RZ, RZ, R4, P4 ;  /* 0x000000ffff039224 */ /* 0x008fca00020e0604 */
[----:B------:R-:W-:Y:S04]  /*b010*/  @!P1 LDGSTS.E.BYPASS.LTC128B.128 [R9+0xf800], desc[UR50][R2.64], !P3 ;  /* 0x0f80000002099fae */ /* 0x000fe8000d901d72 */
[----:B------:R-:W-:Y:S04]  /*b020*/  @!P1 LDGSTS.E.BYPASS.LTC128B.128 [R9+0x11000], desc[UR50][R2.64+0x20], !P2 ;  /* 0x1100002002099fae */ /* 0x000fe8000d101d72 */
[----:B------:R0:W-:Y:S04]  /*b030*/  @!P1 LDGSTS.E.BYPASS.LTC128B.128 [R9+0x12800], desc[UR50][R2.64+0x40], !P0 ;  /* 0x1280004002099fae */ /* 0x0001e8000c101d72 */
[----:B0---4-:R0:W1:Y:S02]  /*b040*/  SHFL.IDX PT, R2, R7, RZ, 0x1e1f ;  /* 0x001e1fff07027589 */ /* 0x01106400000e0000 */
.L_x_10820:
        /* <DEDUP_REMOVED lines=12> */
.L_x_10736:
[----:B------:R-:W-:Y:S05]  /*b110*/  BSYNC B0 ;  /* 0x0000000000007941 */ /* 0x000fea0003800000 */
.L_x_10735:
[----:B------:R-:W-:Y:S01]  /*b120*/  NOP ;  /* 0x0000000000007918 */ /* 0x000fe20000000000 */
[----:B------:R-:W-:-:S13]  /*b130*/  PLOP3.LUT P0, PT, PT, PT, PT, 0x80, 0x0 ;  /* 0x000000000000781c */ /* 0x000fda0003f0f070 */
.L_x_10737:
        /* <DEDUP_REMOVED lines=18> */
.L_x_10821:
[----:B------:R-:W-:Y:S05]  /*b260*/  BSYNC B0 ;  /* 0x0000000000007941 */ /* 0x000fea0003800000 */
.L_x_10738:
[----:B------:R-:W-:-:S06]  /*b270*/  UISETP.GE.AND UP0, UPT, UR42, 0x81, UPT ;  /* 0x000000812a00788c */ /* 0x000fcc000bf06270 */
[----:B------:R-:W-:-:S13]  /*b280*/  PLOP3.LUT P0, PT, PT, PT, UP0, 0x80, 0x0 ;  /* 0x000000000000781c */ /* 0x000fda0003f0f008 */
[----:B------:R-:W-:Y:S05]  /*b290*/  @!P0 BRA `(.L_x_10740) ;  /* 0x0000001000748947 */ /* 0x000fea0003800000 */
[----:B------:R-:W-:Y:S01]  /*b2a0*/  UIADD3 UR4, UR43, -0x2, URZ ;  /* 0xfffffffe2b047890 */ /* 0x000fe2000fffe03f */
[----:B------:R-:W-:Y:S02]  /*b2b0*/  IMAD.MOV.U32 R5, RZ, RZ, R28 ;  /* 0x000000ffff057224 */ /* 0x000fe400078e001c */
[----:B------:R-:W-:-:S03]  /*b2c0*/  IMAD.MOV.U32 R4, RZ, RZ, R18 ;  /* 0x000000ffff047224 */ /* 0x000fc600078e0012 */
[----:B------:R-:W-:-:S07]  /*b2d0*/  IMAD.U32 R19, RZ, RZ, UR4 ;  /* 0x00000004ff137e24 */ /* 0x000fce000f8e00ff */
.L_x_10760:
[----:B0-2---:R-:W2:Y:S01]  /*b2e0*/  LDL R7, [R1+0x8] ;  /* 0x0000080001077983 */ /* 0x005ea20000100800 */
[----:B------:R-:W0:Y:S01]  /*b2f0*/  LDC R3, c[0x0][0x430] ;  /* 0x00010c00ff037b82 */ /* 0x000e220000000800 */
[----:B------:R-:W1:Y:S01]  /*b300*/  S2R R2, SR_TID.X ;  /* 0x0000000000027919 */ /* 0x000e620000002100 */
[----:B0-----:R-:W-:Y:S02]  /*b310*/  ISETP.NE.AND P0, PT, R3, 0x1, PT ;  /* 0x000000010300780c */ /* 0x001fe40003f05270 */
[----:B-1----:R-:W-:-:S11]  /*b320*/  LOP3.LUT R0, R2, 0x7f, RZ, 0xc0, !PT ;  /* 0x0000007f02007812 */ /* 0x002fd600078ec0ff */
[----:B------:R-:W0:Y:S01]  /*b330*/  @P0 LDC R6, c[0x0][0x434] ;  /* 0x00010d00ff060b82 */ /* 0x000e220000000800 */
[----:B------:R-:W-:Y:S01]  /*b340*/  SHF.R.U32.HI R3, RZ, 0x1, R0 ;  /* 0x00000001ff037819 */ /* 0x000fe20000011600 */
[----:B------:R-:W-:-:S06]  /*b350*/  IMAD.SHL.U32 R2, R2, 0x40, RZ ;  /* 0x0000004002027824 */ /* 0x000fcc00078e00ff */
[----:B------:R-:W1:Y:S01]  /*b360*/  @P0 LDC R0, c[0x0][0x438] ;  /* 0x00010e00ff000b82 */ /* 0x000e620000000800 */
[----:B------:R-:W-:Y:S01]  /*b370*/  IMAD R3, R19, 0x80, R3 ;  /* 0x0000008013037824 */ /* 0x000fe200078e0203 */
[----:B------:R-:W-:-:S04]  /*b380*/  LOP3.LUT R2, R2, 0x40, RZ, 0xc0, !PT ;  /* 0x0000004002027812 */ /* 0x000fc800078ec0ff */
[----:B------:R-:W-:-:S05]  /*b390*/  IADD3 R3, R2, UR38, R3 ;  /* 0x0000002602037c10 */ /* 0x000fca000fffe003 */
[----:B------:R-:W-:Y:S02]  /*b3a0*/  IMAD.MOV.U32 R2, RZ, RZ, R3 ;  /* 0x000000ffff027224 */ /* 0x000fe400078e0003 */
[----:B0-----:R-:W-:Y:S01]  /*b3b0*/  @P0 IMAD.HI.U32 R6, R3, R6, RZ ;  /* 0x0000000603060227 */ /* 0x001fe200078e00ff */
[----:B------:R-:W-:Y:S05]  /*b3c0*/  YIELD ;  /* 0x0000000000007946 */ /* 0x000fea0003800000 */
[----:B------:R-:W-:Y:S01]  /*b3d0*/  ULDC UR4, c[0x0][0x430] ;  /* 0x00010c0000047ab9 */ /* 0x000fe20000000800 */
[----:B-1----:R-:W-:-:S05]  /*b3e0*/  @P0 SHF.R.U32.HI R2, RZ, R0, R6 ;  /* 0x00000000ff020219 */ /* 0x002fca0000011606 */
[----:B------:R-:W-:-:S04]  /*b3f0*/  IMAD.MOV R8, RZ, RZ, -R2 ;  /* 0x000000ffff087224 */ /* 0x000fc800078e0a02 */
[----:B------:R-:W-:Y:S01]  /*b400*/  IMAD R8, R8, UR4, R3 ;  /* 0x0000000408087c24 */ /* 0x000fe2000f8e0203 */
[----:B------:R-:W-:Y:S01]  /*b410*/  ULDC.64 UR4, c[0x0][0x428] ;  /* 0x00010a0000047ab9 */ /* 0x000fe20000000a00 */
[----:B------:R-:W-:-:S03]  /*b420*/  SHF.R.S32.HI R3, RZ, 0x1f, R2 ;  /* 0x0000001fff037819 */ /* 0x000fc60000011402 */
[----:B------:R-:W-:-:S04]  /*b430*/  IMAD.WIDE.U32 R2, R27, UR4, R2 ;  /* 0x000000041b027c25 */ /* 0x000fc8000f8e0002 */
[----:B--2---:R-:W-:-:S04]  /*b440*/  IMAD R0, R7, UR4, RZ ;  /* 0x0000000407007c24 */ /* 0x004fc8000f8e02ff */
[----:B------:R-:W-:Y:S01]  /*b450*/  IMAD R0, R27, UR5, R0 ;  /* 0x000000051b007c24 */ /* 0x000fe2000f8e0200 */
[----:B------:R-:W-:Y:S02]  /*b460*/  ULDC.64 UR4, c[0x0][0x418] ;  /* 0x0001060000047ab9 */ /* 0x000fe40000000a00 */
[----:B------:R-:W-:Y:S01]  /*b470*/  LEA R6, P0, R2, UR4, 0x2 ;  /* 0x0000000402067c11 */ /* 0x000fe2000f8010ff */
[----:B------:R-:W-:-:S05]  /*b480*/  IMAD.IADD R0, R0, 0x1, R3 ;  /* 0x0000000100007824 */ /* 0x000fca00078e0203 */
[----:B------:R-:W-:-:S06]  /*b490*/  LEA.HI.X R7, R2, UR5, R0, 0x2, P0 ;  /* 0x0000000502077c11 */ /* 0x000fcc00080f1400 */
[----:B------:R-:W2:Y:S01]  /*b4a0*/  LDG.E R7, desc[UR50][R6.64] ;  /* 0x0000003206077981 */ /* 0x000ea2000c1e1900 */
[----:B------:R-:W-:Y:S02]  /*b4b0*/  IMAD.U32 R9, RZ, RZ, UR46 ;  /* 0x0000002eff097e24 */ /* 0x000fe4000f8e00ff */
[----:B------:R-:W-:-:S03]  /*b4c0*/  VIADD R18, R4, 0x1 ;  /* 0x0000000104127836 */ /* 0x000fc60000000000 */
[----:B------:R-:W-:Y:S02]  /*b4d0*/  ISETP.NE.AND P2, PT, R9, 0x3, PT ;  /* 0x000000030900780c */ /* 0x000fe40003f45270 */
[----:B------:R-:W-:Y:S01]  /*b4e0*/  ISETP.NE.AND P0, PT, R18, 0x2, PT ;  /* 0x000000021200780c */ /* 0x000fe20003f05270 */
[----:B------:R-:W-:-:S03]  /*b4f0*/  IMAD.MOV.U32 R0, RZ, RZ, R19 ;  /* 0x000000ffff007224 */ /* 0x000fc600078e0013 */
[----:B------:R-:W-:Y:S01]  /*b500*/  SEL R28, RZ, 0x1, P0 ;  /* 0x00000001ff1c7807 */ /* 0x000fe20000000000 */
[----:B------:R-:W-:Y:S01]  /*b510*/  VIADD R19, R19, 0xffffffff ;  /* 0xffffffff13137836 */ /* 0x000fe20000000000 */
[----:B------:R-:W-:Y:S02]  /*b520*/  ISETP.GT.AND P1, PT, R0, RZ, PT ;  /* 0x000000ff0000720c */ /* 0x000fe40003f24270 */
[----:B------:R-:W-:Y:S02]  /*b530*/  SEL R18, R18, RZ, P0 ;  /* 0x000000ff12127207 */ /* 0x000fe40000000000 */
[----:B------:R-:W-:Y:S02]  /*b540*/  LOP3.LUT R28, R5, R28, RZ, 0x3c, !PT ;  /* 0x0000001c051c7212 */ /* 0x000fe400078e3cff */
[----:B--2---:R-:W-:Y:S01]  /*b550*/  SHF.R.S32.HI R17, RZ, 0x1f, R7 ;  /* 0x0000001fff117819 */ /* 0x004fe20000011407 */
[----:B------:R-:W-:Y:S06]  /*b560*/  @!P2 BRA `(.L_x_10741) ;  /* 0x000000000004a947 */ /* 0x000fec0003800000 */
[----:B------:R-:W-:Y:S01]  /*b570*/  BPT.TRAP 0x1 ;  /* 0x000000040000795c */ /* 0x000fe20000300000 */
.L_x_10741:
[----:B------:R-:W-:Y:S01]  /*b580*/  IMAD R0, R18, 0x8, R16 ;  /* 0x0000000812007824 */ /* 0x000fe200078e0210 */
[----:B------:R-:W-:Y:S01]  /*b590*/  SHF.L.U32 R10, R28, 0x1f, RZ ;  /* 0x0000001f1c0a7819 */ /* 0x000fe200000006ff */
[----:B------:R-:W-:Y:S01]  /*b5a0*/  BSSY B0, `(.L_x_10742) ;  /* 0x0000004000007945 */ /* 0x000fe20003800000 */
[----:B------:R-:W-:Y:S02]  /*b5b0*/  SHF.R.S32.HI R9, RZ, 0x1f, R8 ;  /* 0x0000001fff097819 */ /* 0x000fe40000011408 */
[----:B------:R-:W0:Y:S02]  /*b5c0*/  SYNCS.PHASECHK.TRANS64.TRYWAIT P0, [R0+URZ+0x19c80], R10 ;  /* 0x019c800a000075a7 */ /* 0x000e24000800017f */
[----:B0-----:R-:W-:Y:S05]  /*b5d0*/  @!P0 BRA `(.L_x_10743) ;  /* 0x0000003000408947 */ /* 0x001fea0003800000 */
.L_x_10822:
[----:B------:R-:W-:Y:S05]  /*b5e0*/  BSYNC B0 ;  /* 0x0000000000007941 */ /* 0x000fea0003800000 */
.L_x_10742:
[----:B------:R-:W2:Y:S01]  /*b5f0*/  LDL R11, [R1] ;  /* 0x00000000010b7983 */ /* 0x000ea20000100800 */
[----:B------:R-:W-:Y:S01]  /*b600*/  ULDC.64 UR4, c[0x0][0x328] ;  /* 0x0000ca0000047ab9 */ /* 0x000fe20000000a00 */
[----:B------:R-:W-:Y:S01]  /*b610*/  ULDC.64 UR6, c[0x0][0x318] ;  /* 0x0000c60000067ab9 */ /* 0x000fe20000000a00 */
[----:B------:R-:W-:Y:S02]  /*b620*/  IMAD R6, R9, UR4, RZ ;  /* 0x0000000409067c24 */ /* 0x000fe4000f8e02ff */
[----:B------:R-:W-:-:S04]  /*b630*/  IMAD.WIDE.U32 R2, R8, UR4, RZ ;  /* 0x0000000408027c25 */ /* 0x000fc8000f8e00ff */
[----:B------:R-:W-:Y:S01]  /*b640*/  IMAD R6, R8, UR5, R6 ;  /* 0x0000000508067c24 */ /* 0x000fe2000f8e0206 */
[----:B------:R-:W-:-:S03]  /*b650*/  ULDC.64 UR4, c[0x0][0x338] ;  /* 0x0000ce0000047ab9 */ /* 0x000fc60000000a00 */
[----:B------:R-:W-:Y:S02]  /*b660*/  IMAD.IADD R3, R3, 0x1, R6 ;  /* 0x0000000103037824 */ /* 0x000fe400078e0206 */
[----:B------:R-:W-:Y:S02]  /*b670*/  IMAD R6, R17, UR4, RZ ;  /* 0x0000000411067c24 */ /* 0x000fe4000f8e02ff */
[----:B------:R-:W-:-:S04]  /*b680*/  IMAD.WIDE.U32 R2, R7, UR4, R2 ;  /* 0x0000000407027c25 */ /* 0x000fc8000f8e0002 */
[----:B------:R-:W-:Y:S01]  /*b690*/  IMAD R6, R7, UR5, R6 ;  /* 0x0000000507067c24 */ /* 0x000fe2000f8e0206 */
[----:B------:R-:W1:Y:S01]  /*b6a0*/  S2R R13, SR_TID.X ;  /* 0x00000000000d7919 */ /* 0x000e620000002100 */
[----:B------:R-:W-:Y:S02]  /*b6b0*/  ULDC.64 UR4, c[0x0][0x330] ;  /* 0x0000cc0000047ab9 */ /* 0x000fe40000000a00 */
[----:B------:R-:W-:Y:S02]  /*b6c0*/  IMAD.IADD R3, R3, 0x1, R6 ;  /* 0x0000000103037824 */ /* 0x000fe400078e0206 */
[----:B------:R-:W3:Y:S01]  /*b6d0*/  LDL R6, [R1+0x14] ;  /* 0x0000140001067983 */ /* 0x000ee20000100800 */
[----:B------:R-:W-:-:S03]  /*b6e0*/  IMAD.WIDE.U32 R2, R26, UR4, R2 ;  /* 0x000000041a027c25 */ /* 0x000fc6000f8e0002 */
[----:B------:R-:W-:Y:S01]  /*b6f0*/  IADD3 R20, P0, R2, UR6, RZ ;  /* 0x0000000602147c10 */ /* 0x000fe2000ff1e0ff */
[C---:B-1----:R-:W-:Y:S02]  /*b700*/  IMAD.SHL.U32 R12, R13.reuse, 0x10, RZ ;  /* 0x000000100d0c7824 */ /* 0x042fe400078e00ff */
[----:B------:R-:W-:-:S03]  /*b710*/  IMAD.SHL.U32 R25, R13, 0x10, RZ ;  /* 0x000000100d197824 */ /* 0x000fc600078e00ff */
[----:B------:R-:W-:Y:S02]  /*b720*/  LOP3.LUT R12, R12, 0x10, RZ, 0xc0, !PT ;  /* 0x000000100c0c7812 */ /* 0x000fe400078ec0ff */
[----:B------:R-:W-:Y:S02]  /*b730*/  LOP3.LUT R25, R25, 0x10, RZ, 0xc0, !PT ;  /* 0x0000001019197812 */ /* 0x000fe400078ec0ff */
[C---:B------:R-:W-:Y:S02]  /*b740*/  LOP3.LUT R13, R12.reuse, 0x40, RZ, 0xfc, !PT ;  /* 0x000000400c0d7812 */ /* 0x040fe400078efcff */
[----:B------:R-:W-:Y:S01]  /*b750*/  LOP3.LUT R12, R12, 0x20, RZ, 0xfc, !PT ;  /* 0x000000200c0c7812 */ /* 0x000fe200078efcff */
[----:B--2---:R-:W-:Y:S02]  /*b760*/  IMAD R21, R11, UR4, RZ ;  /* 0x000000040b157c24 */ /* 0x004fe4000f8e02ff */
[----:B------:R-:W1:Y:S02]  /*b770*/  LDC R11, c[0x0][0x2f4] ;  /* 0x0000bd00ff0b7b82 */ /* 0x000e640000000800 */
[----:B------:R-:W-:Y:S01]  /*b780*/  IMAD R21, R26, UR5, R21 ;  /* 0x000000051a157c24 */ /* 0x000fe2000f8e0215 */
[----:B------:R-:W-:-:S04]  /*b790*/  UMOV UR4, 0xffffffff ;  /* 0xffffffff00047882 */ /* 0x000fc80000000000 */
[----:B------:R-:W-:Y:S02]  /*b7a0*/  IADD3.X R21, R21, UR7, R3, P0, !PT ;  /* 0x0000000715157c10 */ /* 0x000fe400087fe403 */
[-C--:B-1----:R-:W-:Y:S01]  /*b7b0*/  ISETP.GE.AND P2, PT, R13, R11.reuse, PT ;  /* 0x0000000b0d00720c */ /* 0x082fe20003f46270 */
[----:B---3--:R-:W-:Y:S01]  /*b7c0*/  IMAD R6, R18, 0x3000, R6 ;  /* 0x0000300012067824 */ /* 0x008fe200078e0206 */
[-C--:B------:R-:W-:Y:S02]  /*b7d0*/  ISETP.GE.AND P3, PT, R12, R11.reuse, PT ;  /* 0x0000000b0c00720c */ /* 0x080fe40003f66270 */
[----:B------:R-:W-:Y:S01]  /*b7e0*/  ISETP.GE.AND P4, PT, R25, R11, PT ;  /* 0x0000000b1900720c */ /* 0x000fe20003f86270 */
[----:B------:R-:W-:-:S12]  /*b7f0*/  BRA.DIV UR4, `(.L_x_10744) ;  /* 0x0000002e04cc7947 */ /* 0x000fd8000b800000 */
[----:B------:R-:W1:Y:S01]  /*b800*/  SHFL.IDX PT, R2, R20, RZ, 0x1e1f ;  /* 0x001e1fff14027589 */ /* 0x000e6200000e0000 */
[----:B------:R-:W-:-:S03]  /*b810*/  IMAD.IADD R6, R16, 0x1, R6 ;  /* 0x0000000110067824 */ /* 0x000fc600078e0206 */
[----:B------:R-:W2:Y:S04]  /*b820*/  SHFL.IDX PT, R3, R21, RZ, 0x1e1f ;  /* 0x001e1fff15037589 */ /* 0x000ea800000e0000 */
[----:B------:R-:W3:Y:S01]  /*b830*/  SHFL.IDX PT, R21, R21, 0x1, 0x1e1f ;  /* 0x003e1f0015157f89 */ /* 0x000ee200000e0000 */
[----:B-1----:R-:W-:-:S05]  /*b840*/  IADD3 R2, P0, R25, R2, RZ ;  /* 0x0000000219027210 */ /* 0x002fca0007f1e0ff */
[----:B--2---:R-:W-:-:S05]  /*b850*/  IMAD.X R3, RZ, RZ, R3, P0 ;  /* 0x000000ffff037224 */ /* 0x004fca00000e0603 */
[----:B------:R-:W-:Y:S04]  /*b860*/  LDGSTS.E.BYPASS.LTC128B.128 [R6+0x9000], desc[UR50][R2.64], !P4 ;  /* 0x0900000002067fae */ /* 0x000fe8000e101d72 */
[----:B------:R-:W-:Y:S04]  /*b870*/  LDGSTS.E.BYPASS.LTC128B.128 [R6+0xa000], desc[UR50][R2.64+0x20], !P3 ;  /* 0x0a00002002067fae */ /* 0x000fe8000d901d72 */
[----:B------:R1:W-:Y:S04]  /*b880*/  LDGSTS.E.BYPASS.LTC128B.128 [R6+0xb000], desc[UR50][R2.64+0x40], !P2 ;  /* 0x0b00004002067fae */ /* 0x0003e8000d101d72 */
[----:B-1-3--:R1:W2:Y:S02]  /*b890*/  SHFL.IDX PT, R2, R20, 0x1, 0x1e1f ;  /* 0x003e1f0014027f89 */ /* 0x00a2a400000e0000 */
.L_x_10828:
        /* <DEDUP_REMOVED lines=10> */
.L_x_10745:
        /* <DEDUP_REMOVED lines=11> */
.L_x_10746:
[----:B------:R2:W-:Y:S01]  /*b9f0*/  SYNCS.ARRIVE.TRANS64.A1T0 RZ, [R0+URZ+0x19c70], RZ ;  /* 0x019c70ff00ff79a7 */ /* 0x0005e2000810003f */
[----:B------:R-:W-:Y:S05]  /*ba00*/  @!P3 BRA `(.L_x_10747) ;  /* 0x000000000004b947 */ /* 0x000fea0003800000 */
[----:B------:R-:W-:Y:S01]  /*ba10*/  BPT.TRAP 0x1 ;  /* 0x000000040000795c */ /* 0x000fe20000300000 */
.L_x_10747:
[----:B------:R-:W3:Y:S01]  /*ba20*/  SYNCS.PHASECHK.TRANS64.TRYWAIT P0, [R0+URZ+0x19c40], R10 ;  /* 0x019c400a000075a7 */ /* 0x000ee2000800017f */
[----:B------:R-:W-:Y:S04]  /*ba30*/  BSSY B0, `(.L_x_10748) ;  /* 0x0000002000007945 */ /* 0x000fe80003800000 */
[----:B---3--:R-:W-:Y:S05]  /*ba40*/  @!P0 BRA `(.L_x_10749) ;  /* 0x0000002c00d48947 */ /* 0x008fea0003800000 */
.L_x_10829:
[----:B------:R-:W-:Y:S05]  /*ba50*/  BSYNC B0 ;  /* 0x0000000000007941 */ /* 0x000fea0003800000 */
.L_x_10748:
[----:B------:R-:W4:Y:S01]  /*ba60*/  LDL R11, [R1] ;  /* 0x00000000010b7983 */ /* 0x000f220000100800 */
[----:B------:R-:W-:Y:S01]  /*ba70*/  ULDC.64 UR4, c[0x0][0x300] ;  /* 0x0000c00000047ab9 */ /* 0x000fe20000000a00 */
[----:B------:R-:W-:Y:S01]  /*ba80*/  ULDC.64 UR6, c[0x0][0x2e8] ;  /* 0x0000ba0000067ab9 */ /* 0x000fe20000000a00 */
[----:B------:R-:W-:Y:S01]  /*ba90*/  IMAD R9, R9, UR4, RZ ;  /* 0x0000000409097c24 */ /* 0x000fe2000f8e02ff */
[----:B------:R-:W5:Y:S01]  /*baa0*/  S2R R13, SR_TID.X ;  /* 0x00000000000d7919 */ /* 0x000f620000002100 */
        /* <DEDUP_REMOVED lines=11> */
[C---:B-----5:R-:W-:Y:S02]  /*bb60*/  IMAD.SHL.U32 R12, R13.reuse, 0x10, RZ ;  /* 0x000000100d0c7824 */ /* 0x060fe400078e00ff */
[----:B-1----:R-:W-:-:S03]  /*bb70*/  IMAD.SHL.U32 R20, R13, 0x10, RZ ;  /* 0x000000100d147824 */ /* 0x002fc600078e00ff */
[----:B------:R-:W-:Y:S02]  /*bb80*/  LOP3.LUT R12, R12, 0x10, RZ, 0xc0, !PT ;  /* 0x000000100c0c7812 */ /* 0x000fe400078ec0ff */
[----:B------:R-:W-:Y:S02]  /*bb90*/  LOP3.LUT R20, R20, 0x10, RZ, 0xc0, !PT ;  /* 0x0000001014147812 */ /* 0x000fe400078ec0ff */
[C---:B------:R-:W-:Y:S02]  /*bba0*/  LOP3.LUT R13, R12.reuse, 0x40, RZ, 0xfc, !PT ;  /* 0x000000400c0d7812 */ /* 0x040fe400078efcff */
[----:B------:R-:W-:Y:S01]  /*bbb0*/  LOP3.LUT R12, R12, 0x20, RZ, 0xfc, !PT ;  /* 0x000000200c0c7812 */ /* 0x000fe200078efcff */
[----:B----4-:R-:W-:Y:S01]  /*bbc0*/  IMAD R8, R11, UR4, RZ ;  /* 0x000000040b087c24 */ /* 0x010fe2000f8e02ff */
[----:B------:R-:W-:Y:S01]  /*bbd0*/  UMOV UR4, 0xffffffff ;  /* 0xffffffff00047882 */ /* 0x000fe20000000000 */
[----:B------:R-:W1:Y:S02]  /*bbe0*/  LDC R11, c[0x0][0x2f4] ;  /* 0x0000bd00ff0b7b82 */ /* 0x000e640000000800 */
[----:B------:R-:W-:-:S05]  /*bbf0*/  IMAD R8, R26, UR5, R8 ;  /* 0x000000051a087c24 */ /* 0x000fca000f8e0208 */
[----:B------:R-:W-:Y:S02]  /*bc00*/  IADD3.X R8, R8, UR7, R3, P0, !PT ;  /* 0x0000000708087c10 */ /* 0x000fe400087fe403 */
[-C--:B-1----:R-:W-:Y:S02]  /*bc10*/  ISETP.GE.AND P2, PT, R13, R11.reuse, PT ;  /* 0x0000000b0d00720c */ /* 0x082fe40003f46270 */
[-C--:B------:R-:W-:Y:S02]  /*bc20*/  ISETP.GE.AND P3, PT, R12, R11.reuse, PT ;  /* 0x0000000b0c00720c */ /* 0x080fe40003f66270 */
[----:B------:R-:W-:Y:S01]  /*bc30*/  ISETP.GE.AND P4, PT, R20, R11, PT ;  /* 0x0000000b1400720c */ /* 0x000fe20003f86270 */
[----:B------:R-:W-:-:S12]  /*bc40*/  BRA.DIV UR4, `(.L_x_10750) ;  /* 0x0000002e04687947 */ /* 0x000fd8000b800000 */
        /* <DEDUP_REMOVED lines=9> */
.L_x_10835:
        /* <DEDUP_REMOVED lines=10> */
.L_x_10751:
        /* <DEDUP_REMOVED lines=11> */
.L_x_10752:
[----:B------:R2:W-:Y:S02]  /*be30*/  SYNCS.ARRIVE.TRANS64.A1T0 RZ, [R0+URZ+0x19c30], RZ ;  /* 0x019c30ff00ff79a7 */ /* 0x0005e4000810003f */
[----:B--23--:R-:W-:-:S05]  /*be40*/  IMAD.U32 R0, RZ, RZ, UR48 ;  /* 0x00000030ff007e24 */ /* 0x00cfca000f8e00ff */
[----:B------:R-:W-:-:S13]  /*be50*/  ISETP.NE.AND P0, PT, R0, 0x3, PT ;  /* 0x000000030000780c */ /* 0x000fda0003f05270 */
[----:B------:R-:W-:Y:S05]  /*be60*/  @!P0 BRA `(.L_x_10753) ;  /* 0x0000000000048947 */ /* 0x000fea0003800000 */
[----:B------:R-:W-:Y:S01]  /*be70*/  BPT.TRAP 0x1 ;  /* 0x000000040000795c */ /* 0x000fe20000300000 */
.L_x_10753:
[----:B------:R-:W-:Y:S01]  /*be80*/  LOP3.LUT R0, R5, 0x1, RZ, 0x3c, !PT ;  /* 0x0000000105007812 */ /* 0x000fe200078e3cff */
[----:B------:R-:W-:Y:S01]  /*be90*/  IMAD R2, R4, 0x8, R16 ;  /* 0x0000000804027824 */ /* 0x000fe200078e0210 */
[----:B------:R-:W-:Y:S02]  /*bea0*/  BSSY B0, `(.L_x_10754) ;  /* 0x0000004000007945 */ /* 0x000fe40003800000 */
[----:B------:R-:W-:-:S04]  /*beb0*/  SHF.L.U32 R0, R0, 0x1f, RZ ;  /* 0x0000001f00007819 */ /* 0x000fc800000006ff */
[----:B------:R-:W0:Y:S02]  /*bec0*/  SYNCS.PHASECHK.TRANS64.TRYWAIT P2, [R2+URZ+0x19c70], R0 ;  /* 0x019c7000020075a7 */ /* 0x000e24000804017f */
[----:B0-----:R-:W-:Y:S05]  /*bed0*/  @!P2 BRA `(.L_x_10755) ;  /* 0x0000002c005ca947 */ /* 0x001fea0003800000 */
.L_x_10836:
[----:B------:R-:W-:Y:S05]  /*bee0*/  BSYNC B0 ;  /* 0x0000000000007941 */ /* 0x000fea0003800000 */
.L_x_10754:
[----:B------:R-:W-:-:S05]  /*bef0*/  IMAD.U32 R3, RZ, RZ, UR46 ;  /* 0x0000002eff037e24 */ /* 0x000fca000f8e00ff */
[----:B------:R-:W-:-:S13]  /*bf00*/  ISETP.NE.AND P2, PT, R3, 0x3, PT ;  /* 0x000000030300780c */ /* 0x000fda0003f45270 */
[----:B------:R-:W-:Y:S05]  /*bf10*/  @!P2 BRA `(.L_x_10756) ;  /* 0x000000000004a947 */ /* 0x000fea0003800000 */
[----:B------:R-:W-:Y:S01]  /*bf20*/  BPT.TRAP 0x1 ;  /* 0x000000040000795c */ /* 0x000fe20000300000 */
.L_x_10756:
[----:B------:R-:W-:Y:S01]  /*bf30*/  SHF.L.U32 R3, R5, 0x1f, RZ ;  /* 0x0000001f05037819 */ /* 0x000fe200000006ff */
[----:B0-----:R-:W-:-:S03]  /*bf40*/  IMAD R0, R4, 0x3000, RZ ;  /* 0x0000300004007824 */ /* 0x001fc600078e02ff */
[----:B------:R-:W0:Y:S02]  /*bf50*/  SYNCS.PHASECHK.TRANS64.TRYWAIT P2, [R2+URZ+0x19c60], R3 ;  /* 0x019c6003020075a7 */ /* 0x000e24000804017f */
[----:B0-----:R-:W-:Y:S05]  /*bf60*/  @!P2 BRA `(.L_x_10757) ;  /* 0x0000002c004ca947 */ /* 0x001fea0003800000 */
.L_x_10837:
[----:B------:R-:W2:Y:S01]  /*bf70*/  LDL R13, [R1+0x10] ;  /* 0x00001000010d7983 */ /* 0x000ea20000100800 */
[----:B0-----:R-:W-:Y:S01]  /*bf80*/  LOP3.LUT R3, R0, R23, RZ, 0xfc, !PT ;  /* 0x0000001700037212 */ /* 0x001fe200078efcff */
[----:B------:R-:W-:Y:S05]  /*bf90*/  WARPSYNC.ALL ;  /* 0x0000000000007948 */ /* 0x000fea0003800000 */
[----:B------:R-:W-:Y:S01]  /*bfa0*/  IMAD.IADD R3, R16, 0x1, R3 ;  /* 0x0000000110037824 */ /* 0x000fe200078e0203 */
[----:B------:R-:W-:-:S04]  /*bfb0*/  LOP3.LUT R12, R23, 0x1800, RZ, 0xfc, !PT ;  /* 0x00001800170c7812 */ /* 0x000fc800078efcff */
[----:B-1----:R0:W1:Y:S02]  /*bfc0*/  LDSM.16.MT88.4 R4, [R3+0x9000] ;  /* 0x009000000304783b */ /* 0x0020640000004200 */
[----:B0-----:R-:W-:-:S05]  /*bfd0*/  LOP3.LUT R3, R0, R29, RZ, 0xfc, !PT ;  /* 0x0000001d00037212 */ /* 0x001fca00078efcff */
[----:B------:R-:W-:Y:S01]  /*bfe0*/  IMAD.IADD R3, R22, 0x1, R3 ;  /* 0x0000000116037824 */ /* 0x000fe200078e0203 */
[C-C-:B-1----:R-:W-:Y:S02]  /*bff0*/  PRMT R8, R4.reuse, 0x6420, R5.reuse ;  /* 0x0000642004087816 */ /* 0x142fe40000000005 */
        /* <DEDUP_REMOVED lines=26> */
[----:B0-----:R-:W-:-:S05]  /*c1a0*/  LOP3.LUT R3, R0, 0x800, R23, 0xfe, !PT ;  /* 0x0000080000037812 */ /* 0x001fca00078efe17 */
[----:B------:R-:W-:-:S05]  /*c1b0*/  IMAD.IADD R3, R16, 0x1, R3 ;  /* 0x0000000110037824 */ /* 0x000fca00078e0203 */
[----:B------:R-:W0:Y:S02]  /*c1c0*/  LDSM.16.MT88.4 R4, [R3+0x9000] ;  /* 0x009000000304783b */ /* 0x000e240000004200 */
[C-C-:B0-----:R-:W-:Y:S02]  /*c1d0*/  PRMT R8, R4.reuse, 0x6420, R5.reuse ;  /* 0x0000642004087816 */ /* 0x141fe40000000005 */
[----:B------:R-:W-:Y:S02]  /*c1e0*/  PRMT R9, R4, 0x7531, R5 ;  /* 0x0000753104097816 */ /* 0x000fe40000000005 */
[C-C-:B------:R-:W-:Y:S02]  /*c1f0*/  PRMT R10, R6.reuse, 0x6420, R7.reuse ;  /* 0x00006420060a7816 */ /* 0x140fe40000000007 */
[----:B------:R-:W-:Y:S02]  /*c200*/  PRMT R11, R6, 0x7531, R7 ;  /* 0x00007531060b7816 */ /* 0x000fe40000000007 */
[----:B--2---:R-:W-:-:S02]  /*c210*/  IADD3 R3, R22, R13, R0 ;  /* 0x0000000d16037210 */ /* 0x004fc40007ffe000 */
        /* <DEDUP_REMOVED lines=8> */
[----:B------:R-:W-:Y:S01]  /*c2a0*/  IADD3 R4, R16, R12, R0 ;  /* 0x0000000c10047210 */ /* 0x000fe20007ffe000 */
        /* <DEDUP_REMOVED lines=17> */
.L_x_10758:
[----:B-1----:R1:W-:Y:S01]  /*c3c0*/  SYNCS.ARRIVE.TRANS64.A1T0 RZ, [R2+URZ+0x19c50], RZ ;  /* 0x019c50ff02ff79a7 */ /* 0x0023e2000810003f */
[----:B------:R-:W-:Y:S06]  /*c3d0*/  BAR.SYNC.DEFER_BLOCKING 0x2, 0x80 ;  /* 0x0082000000007b1d */ /* 0x000fec0000010000 */
[----:B------:R-:W-:Y:S05]  /*c3e0*/  @!P0 BRA `(.L_x_10759) ;  /* 0x0000000000048947 */ /* 0x000fea0003800000 */
[----:B------:R-:W-:Y:S01]  /*c3f0*/  BPT.TRAP 0x1 ;  /* 0x000000040000795c */ /* 0x000fe20000300000 */
.L_x_10759:
[----:B------:R-:W2:Y:S01]  /*c400*/  LDL R0, [R1+0xc] ;  /* 0x00000c0001007983 */ /* 0x000ea20000100800 */
[----:B-1----:R-:W-:Y:S02]  /*c410*/  VIADD R2, R2, 0x19c80 ;  /* 0x00019c8002027836 */ /* 0x002fe40000000000 */
[----:B------:R-:W-:Y:S02]  /*c420*/  IMAD.MOV.U32 R5, RZ, RZ, R28 ;  /* 0x000000ffff057224 */ /* 0x000fe400078e001c */
[----:B------:R-:W-:Y:S01]  /*c430*/  IMAD.MOV.U32 R4, RZ, RZ, R18 ;  /* 0x000000ffff047224 */ /* 0x000fe200078e0012 */
[----:B--2---:R-:W-:-:S04]  /*c440*/  PRMT R2, R0, 0x654, R2 ;  /* 0x0000065400027816 */ /* 0x004fc80000000002 */
[----:B------:R2:W-:Y:S01]  /*c450*/  SYNCS.ARRIVE.TRANS64.RED.A1T0 RZ, [R2+URZ], RZ ;  /* 0x000000ff02ff79a7 */ /* 0x0005e2000810043f */
[----:B------:R-:W-:Y:S05]  /*c460*/  @P1 BRA `(.L_x_10760) ;  /* 0xffffffec009c1947 */ /* 0x000fea000383ffff */
.L_x_10740:
[----:B-1----:R-:W2:Y:S01]  /*c470*/  S2R R0, SR_TID.X ;  /* 0x0000000000007919 */ /* 0x002ea20000002100 */
[----:B------:R-:W-:Y:S01]  /*c480*/  BSSY B0, `(.L_x_10761) ;  /* 0x0000012000007945 */ /* 0x000fe20003800000 */
[----:B--2---:R-:W-:Y:S01]  /*c490*/  LOP3.LUT R2, R0, 0x7f, RZ, 0xc0, !PT ;  /* 0x0000007f00027812 */ /* 0x004fe200078ec0ff */
[----:B------:R-:W-:-:S03]  /*c4a0*/  IMAD.U32 R0, RZ, RZ, UR48 ;  /* 0x00000030ff007e24 */ /* 0x000fc6000f8e00ff */
[----:B------:R-:W-:Y:S02]  /*c4b0*/  ISETP.NE.AND P1, PT, R2, RZ, PT ;  /* 0x000000ff0200720c */ /* 0x000fe40003f25270 */
[----:B------:R-:W-:-:S11]  /*c4c0*/  ISETP.NE.AND P0, PT, R0, 0x3, PT ;  /* 0x000000030000780c */ /* 0x000fd60003f05270 */
[----:B------:R-:W-:Y:S05]  /*c4d0*/  @P1 BRA `(.L_x_10762) ;  /* 0x0000000000301947 */ /* 0x000fea0003800000 */
[----:B------:R-:W1:Y:S01]  /*c4e0*/  S2R R5, SR_LANEID ;  /* 0x0000000000057919 */ /* 0x000e620000000000 */
[----:B------:R-:W-:Y:S01]  /*c4f0*/  VOTEU.ANY UR4, UPT, PT ;  /* 0x0000000000047886 */ /* 0x000fe200038e0100 */
[----:B0-----:R-:W0:Y:S01]  /*c500*/  LDC.64 R2, c[0x0][0xc60] ;  /* 0x00031800ff027b82 */ /* 0x001e220000000a00 */
        /* <DEDUP_REMOVED lines=9> */
.L_x_10762:
[----:B------:R-:W-:Y:S05]  /*c5a0*/  BSYNC B0 ;  /* 0x0000000000007941 */ /* 0x000fea0003800000 */
.L_x_10761:
[----:B------:R-:W-:Y:S05]  /*c5b0*/  @!P0 BRA `(.L_x_10763) ;  /* 0x0000000000048947 */ /* 0x000fea0003800000 */
[----:B------:R-:W-:Y:S01]  /*c5c0*/  BPT.TRAP 0x1 ;  /* 0x000000040000795c */ /* 0x000fe20000300000 */
.L_x_10763:
[----:B0-----:R-:W-:Y:S01]  /*c5d0*/  LOP3.LUT R3, R28, 0x1, RZ, 0x3c, !PT ;  /* 0x000000011c037812 */ /* 0x001fe200078e3cff */
[----:B------:R-:W-:Y:S01]  /*c5e0*/  IMAD R0, R18, 0x8, R16 ;  /* 0x0000000812007824 */ /* 0x000fe200078e0210 */
[----:B------:R-:W-:Y:S02]  /*c5f0*/  BSSY B0, `(.L_x_10764) ;  /* 0x0000004000007945 */ /* 0x000fe40003800000 */
[----:B------:R-:W-:-:S04]  /*c600*/  SHF.L.U32 R3, R3, 0x1f, RZ ;  /* 0x0000001f03037819 */ /* 0x000fc800000006ff */
[----:B------:R-:W0:Y:S02]  /*c610*/  SYNCS.PHASECHK.TRANS64.TRYWAIT P1, [R0+URZ+0x19c70], R3 ;  /* 0x019c7003000075a7 */ /* 0x000e24000802017f */
[----:B0-----:R-:W-:Y:S05]  /*c620*/  @!P1 BRA `(.L_x_10765) ;  /* 0x0000002400b09947 */ /* 0x001fea0003800000 */
.L_x_10838:
[----:B------:R-:W-:Y:S05]  /*c630*/  BSYNC B0 ;  /* 0x0000000000007941 */ /* 0x000fea0003800000 */
.L_x_10764:
[----:B------:R-:W-:-:S05]  /*c640*/  IMAD.U32 R2, RZ, RZ, UR46 ;  /* 0x0000002eff027e24 */ /* 0x000fca000f8e00ff */
[----:B------:R-:W-:-:S13]  /*c650*/  ISETP.NE.AND P1, PT, R2, 0x3, PT ;  /* 0x000000030200780c */ /* 0x000fda0003f25270 */
[----:B------:R-:W-:Y:S05]  /*c660*/  @!P1 BRA `(.L_x_10766) ;  /* 0x0000000000049947 */ /* 0x000fea0003800000 */
[----:B------:R-:W-:Y:S01]  /*c670*/  BPT.TRAP 0x1 ;  /* 0x000000040000795c */ /* 0x000fe20000300000 */
.L_x_10766:
[----:B0-----:R-:W-:-:S04]  /*c680*/  SHF.L.U32 R3, R28, 0x1f, RZ ;  /* 0x0000001f1c037819 */ /* 0x001fc800000006ff */
[----:B------:R-:W0:Y:S02]  /*c690*/  SYNCS.PHASECHK.TRANS64.TRYWAIT P1, [R0+URZ+0x19c60], R3 ;  /* 0x019c6003000075a7 */ /* 0x000e24000802017f */
[----:B0-----:R-:W-:Y:S05]  /*c6a0*/  @!P1 BRA `(.L_x_10767) ;  /* 0x0000002400a49947 */ /* 0x001fea0003800000 */
.L_x_10839:
[----:B------:R-:W2:Y:S01]  /*c6b0*/  LDL R15, [R1+0x10] ;  /* 0x00001000010f7983 */ /* 0x000ea20000100800 */
[----:B------:R-:W-:Y:S01]  /*c6c0*/  IMAD R2, R18, 0x3000, RZ ;  /* 0x0000300012027824 */ /* 0x000fe200078e02ff */
[----:B------:R-:W-:Y:S05]  /*c6d0*/  WARPSYNC.ALL ;  /* 0x0000000000007948 */ /* 0x000fea0003800000 */
[----:B0-----:R-:W-:Y:S02]  /*c6e0*/  LOP3.LUT R3, R2, R23, RZ, 0xfc, !PT ;  /* 0x0000001702037212 */ /* 0x001fe400078efcff */
[----:B------:R-:W-:-:S03]  /*c6f0*/  LOP3.LUT R14, R23, 0x1800, RZ, 0xfc, !PT ;  /* 0x00001800170e7812 */ /* 0x000fc600078efcff */
[----:B------:R-:W-:Y:S01]  /*c700*/  IMAD.IADD R4, R16, 0x1, R3 ;  /* 0x0000000110047824 */ /* 0x000fe200078e0203 */
[----:B------:R-:W-:-:S05]  /*c710*/  LOP3.LUT R3, R2, R29, RZ, 0xfc, !PT ;  /* 0x0000001d02037212 */ /* 0x000fca00078efcff */
[----:B------:R-:W0:Y:S01]  /*c720*/  LDSM.16.MT88.4 R4, [R4+0x9000] ;  /* 0x009000000404783b */ /* 0x000e220000004200 */
        /* <DEDUP_REMOVED lines=22> */
[----:B------:R0:W1:Y:S02]  /*c890*/  LDSM.16.MT88.4 R4, [R12+0x9000] ;  /* 0x009000000c04783b */ /* 0x0000640000004200 */
[----:B0-----:R-:W-:Y:S02]  /*c8a0*/  IADD3 R12, R16, R14, R2 ;  /* 0x0000000e100c7210 */ /* 0x001fe40007ffe002 */
[----:B------:R-:W-:Y:S02]  /*c8b0*/  LOP3.LUT R14, R23, 0x2800, RZ, 0xfc, !PT ;  /* 0x00002800170e7812 */ /* 0x000fe400078efcff */
[C-C-:B-1----:R-:W-:Y:S02]  /*c8c0*/  PRMT R8, R4.reuse, 0x6420, R5.reuse ;  /* 0x0000642004087816 */ /* 0x142fe40000000005 */
[----:B------:R-:W-:Y:S02]  /*c8d0*/  PRMT R9, R4, 0x7531, R5 ;  /* 0x0000753104097816 */ /* 0x000fe40000000005 */
[----:B------:R-:W-:-:S02]  /*c8e0*/  LOP3.LUT R5, R2, 0x800, R23, 0xfe, !PT ;  /* 0x0000080002057812 */ /* 0x000fc400078efe17 */
        /* <DEDUP_REMOVED lines=34> */
.L_x_10768:
[----:B-1----:R1:W-:Y:S01]  /*cb10*/  SYNCS.ARRIVE.TRANS64.A1T0 RZ, [R0+URZ+0x19c50], RZ ;  /* 0x019c50ff00ff79a7 */ /* 0x0023e2000810003f */
[----:B------:R-:W-:Y:S06]  /*cb20*/  BAR.SYNC.DEFER_BLOCKING 0x2, 0x80 ;  /* 0x0082000000007b1d */ /* 0x000fec0000010000 */
[----:B------:R-:W-:Y:S05]  /*cb30*/  @!P0 BRA `(.L_x_10769) ;  /* 0x0000000000048947 */ /* 0x000fea0003800000 */
[----:B------:R-:W-:Y:S01]  /*cb40*/  BPT.TRAP 0x1 ;  /* 0x000000040000795c */ /* 0x000fe20000300000 */
.L_x_10769:
[----:B------:R-:W2:Y:S01]  /*cb50*/  LDL R2, [R1+0xc] ;  /* 0x00000c0001027983 */ /* 0x000ea20000100800 */
        /* <DEDUP_REMOVED lines=8> */
.L_x_10710:
[----:B------:R-:W-:Y:S05]  /*cbe0*/  BSYNC B7 ;  /* 0x0000000000077941 */ /* 0x000fea0003800000 */
.L_x_10708:
[----:B-1----:R-:W2:Y:S02]  /*cbf0*/  LDL R0, [R1+0x4] ;  /* 0x0000040001007983 */ /* 0x002ea40000100800 */
[----:B--2---:R-:W-:-:S13]  /*cc00*/  LOP3.LUT P0, RZ, R0, 0x20, RZ, 0xc0, !PT ;  /* 0x0000002000ff7812 */ /* 0x004fda000780c0ff */
        /* <DEDUP_REMOVED lines=11> */
.L_x_10770:
[----:B------:R-:W1:Y:S01]  /*ccc0*/  S2R R0, SR_TID.X ;  /* 0x0000000000007919 */ /* 0x000e620000002100 */
[----:B------:R-:W-:Y:S01]  /*ccd0*/  ULDC UR4, c[0x0][0xc3c] ;  /* 0x00030f0000047ab9 */ /* 0x000fe20000000800 */
[----:B------:R-:W-:Y:S01]  /*cce0*/  IMAD.MOV.U32 R25, RZ, RZ, RZ ;  /* 0x000000ffff197224 */ /* 0x000fe200078e00ff */
[----:B-1----:R-:W-:-:S04]  /*ccf0*/  LOP3.LUT R7, R0, 0x1f, RZ, 0xc0, !PT ;  /* 0x0000001f00077812 */ /* 0x002fc800078ec0ff */
[C---:B------:R-:W-:Y:S01]  /*cd00*/  ISETP.NE.AND P0, PT, R7.reuse, 0x1f, PT ;  /* 0x0000001f0700780c */ /* 0x040fe20003f05270 */
[----:B------:R-:W-:-:S05]  /*cd10*/  VIADD R5, R7, UR40 ;  /* 0x0000002807057c36 */ /* 0x000fca0008000000 */
[----:B------:R-:W-:Y:S01]  /*cd20*/  ISETP.GE.OR P1, PT, R5, UR4, !P0 ;  /* 0x0000000405007c0c */ /* 0x000fe2000c726670 */
[----:B------:R-:W-:-:S12]  /*cd30*/  ULDC UR4, c[0x0][0xc3c] ;  /* 0x00030f0000047ab9 */ /* 0x000fd80000000800 */
[----:B------:R-:W1:Y:S02]  /*cd40*/  @!P1 LDC.64 R2, c[0x0][0xc80] ;  /* 0x00032000ff029b82 */ /* 0x000e640000000a00 */
        /* <DEDUP_REMOVED lines=16> */
[----:B------:R-:W-:Y:S04]  /*ce50*/  SHFL.IDX PT, R5, R24, 0x1, 0x1f ;  /* 0x00201f0018057f89 */ /* 0x000fe800000e0000 */
[----:B------:R-:W1:Y:S02]  /*ce60*/  SHFL.UP PT, R2, R4, 0x8, RZ ;  /* 0x0500000004027989 */ /* 0x000e6400000e00ff */
[----:B-1----:R-:W-:-:S05]  /*ce70*/  SEL R3, R2, RZ, P4 ;  /* 0x000000ff02037207 */ /* 0x002fca0002000000 */
[----:B------:R-:W-:-:S05]  /*ce80*/  IMAD.IADD R6, R4, 0x1, R3 ;  /* 0x0000000104067824 */ /* 0x000fca00078e0203 */
[----:B------:R-:W1:Y:S02]  /*ce90*/  SHFL.UP PT, R0, R6, 0x10, RZ ;  /* 0x0600000006007989 */ /* 0x000e6400000e00ff */
[----:B-1----:R-:W-:Y:S02]  /*cea0*/  SEL R3, R0, RZ, P5 ;  /* 0x000000ff00037207 */ /* 0x002fe40002800000 */
[----:B------:R-:W-:Y:S03]  /*ceb0*/  SHFL.IDX PT, R0, R24, RZ, 0x1f ;  /* 0x00001fff18007589 */ /* 0x000fe600000e0000 */
[----:B------:R-:W-:Y:S02]  /*cec0*/  IMAD.IADD R2, R6, 0x1, R3 ;  /* 0x0000000106027824 */ /* 0x000fe400078e0203 */
[----:B------:R-:W1:Y:S03]  /*ced0*/  LDC R3, c[0x0][0xc38] ;  /* 0x00030e00ff037b82 */ /* 0x000e660000000800 */
[----:B0-----:R-:W1:Y:S02]  /*cee0*/  SHFL.IDX PT, R8, R2, 0x1f, 0x1f ;  /* 0x03e01f0002087f89 */ /* 0x001e6400000e0000 */
[----:B-1----:R-:W-:-:S04]  /*cef0*/  IMAD R8, R8, R3, RZ ;  /* 0x0000000308087224 */ /* 0x002fc800078e02ff */
[----:B------:R-:W-:-:S05]  /*cf00*/  IMAD.IADD R5, R5, 0x1, R8 ;  /* 0x0000000105057824 */ /* 0x000fca00078e0208 */
[----:B------:R-:W-:-:S13]  /*cf10*/  ISETP.GT.AND P6, PT, R5, R0, PT ;  /* 0x000000000500720c */ /* 0x000fda0003fc4270 */
[----:B------:R-:W-:Y:S05]  /*cf20*/  @P6 BRA `(.L_x_10772) ;  /* 0x0000000000906947 */ /* 0x000fea0003800000 */
.L_x_10776:
        /* <DEDUP_REMOVED lines=14> */
.L_x_10775:
[----:B------:R-:W-:Y:S05]  /*d010*/  BSYNC B0 ;  /* 0x0000000000007941 */ /* 0x000fea0003800000 */
.L_x_10774:
        /* <DEDUP_REMOVED lines=21> */
.L_x_10772:
[----:B------:R-:W-:Y:S02]  /*d170*/  IMAD.IADD R24, R5, 0x1, -R8 ;  /* 0x0000000105187824 */ /* 0x000fe400078e0a08 */
[----:B------:R-:W-:Y:S02]  /*d180*/  IMAD.MOV.U32 R4, RZ, RZ, RZ ;  /* 0x000000ffff047224 */ /* 0x000fe400078e00ff */
[----:B------:R-:W-:-:S05]  /*d190*/  IMAD R5, R2, R3, R24 ;  /* 0x0000000302057224 */ /* 0x000fca00078e0218 */
[----:B------:R-:W-:-:S13]  /*d1a0*/  ISETP.GT.AND P0, PT, R5, R0, PT ;  /* 0x000000000500720c */ /* 0x000fda0003f04270 */
[----:B------:R-:W-:Y:S02]  /*d1b0*/  VOTEU.ANY UR5, UPT, !P0 ;  /* 0x0000000000057886 */ /* 0x000fe400040e0100 */
[----:B------:R-:W-:Y:S01]  /*d1c0*/  ISETP.NE.AND P0, PT, RZ, UR5, PT ;  /* 0x00000005ff007c0c */ /* 0x000fe2000bf05270 */
[----:B------:R-:W-:-:S06]  /*d1d0*/  UPOPC UR4, UR5 ;  /* 0x00000005000472bf */ /* 0x000fcc0008000000 */
[----:B------:R-:W-:-:S05]  /*d1e0*/  IMAD.U32 R6, RZ, RZ, UR4 ;  /* 0x00000004ff067e24 */ /* 0x000fca000f8e00ff */
[----:B------:R0:W1:Y:S01]  /*d1f0*/  SHFL.IDX PT, R25, R25, R6, 0x1f ;  /* 0x00001f0619197589 */ /* 0x00006200000e0000 */
[----:B------:R-:W-:Y:S05]  /*d200*/  @!P0 BRA `(.L_x_10777) ;  /* 0x00000000000c8947 */ /* 0x000fea0003800000 */
[----:B------:R-:W-:-:S06]  /*d210*/  UIADD3 UR5, UR4, -0x1, URZ ;  /* 0xffffffff04057890 */ /* 0x000fcc000fffe03f */
[----:B------:R-:W-:-:S05]  /*d220*/  IMAD.U32 R5, RZ, RZ, UR5 ;  /* 0x00000005ff057e24 */ /* 0x000fca000f8e00ff */
[----:B------:R2:W3:Y:S02]  /*d230*/  SHFL.IDX PT, R4, R2, R5, 0x1f ;  /* 0x00001f0502047589 */ /* 0x0004e400000e0000 */
.L_x_10777:
[----:B---3--:R-:W-:Y:S01]  /*d240*/  IMAD R24, R4, R3, R24 ;  /* 0x0000000304187224 */ /* 0x008fe200078e0218 */
[-C--:B-1----:R-:W-:Y:S01]  /*d250*/  IABS R4, R25.reuse ;  /* 0x0000001900047213 */ /* 0x082fe20000000000 */
[----:B--2---:R-:W-:Y:S01]  /*d260*/  IMAD.MOV.U32 R2, RZ, RZ, RZ ;  /* 0x000000ffff027224 */ /* 0x004fe200078e00ff */
[----:B0-----:R-:W-:Y:S01]  /*d270*/  IABS R6, R25 ;  /* 0x0000001900067213 */ /* 0x001fe20000000000 */
[----:B------:R-:W-:Y:S01]  /*d280*/  IMAD.IADD R0, R0, 0x1, -R24 ;  /* 0x0000000100007824 */ /* 0x000fe200078e0a18 */
[----:B------:R-:W0:Y:S01]  /*d290*/  I2F.RP R5, R4 ;  /* 0x0000000400057306 */ /* 0x000e220000209400 */
[----:B------:R-:W-:Y:S02]  /*d2a0*/  UIADD3 UR40, UR4, UR40, URZ ;  /* 0x0000002804287290 */ /* 0x000fe4000fffe03f */
[----:B------:R-:W-:-:S05]  /*d2b0*/  IMAD.MOV R6, RZ, RZ, -R6 ;  /* 0x000000ffff067224 */ /* 0x000fca00078e0a06 */
[----:B0-----:R-:W0:Y:S02]  /*d2c0*/  MUFU.RCP R5, R5 ;  /* 0x0000000500057308 */ /* 0x001e240000001000 */
[----:B0-----:R-:W-:-:S06]  /*d2d0*/  VIADD R7, R5, 0xffffffe ;  /* 0x0ffffffe05077836 */ /* 0x001fcc0000000000 */
[----:B------:R-:W0:Y:S02]  /*d2e0*/  F2I.FTZ.U32.TRUNC.NTZ R3, R7 ;  /* 0x0000000700037305 */ /* 0x000e24000021f000 */
        /* <DEDUP_REMOVED lines=20> */
.L_x_10773:
[----:B------:R-:W-:Y:S01]  /*d430*/  IMAD.MOV.U32 R24, RZ, RZ, R0 ;  /* 0x000000ffff187224 */ /* 0x000fe200078e0000 */
[----:B------:R-:W-:Y:S01]  /*d440*/  ULDC UR40, c[0x0][0xc3c] ;  /* 0x00030f0000287ab9 */ /* 0x000fe20000000800 */
[----:B------:R-:W-:Y:S02]  /*d450*/  IMAD.MOV.U32 R25, RZ, RZ, RZ ;  /* 0x000000ffff197224 */ /* 0x000fe400078e00ff */
[----:B------:R-:W-:-:S07]  /*d460*/  IMAD.MOV.U32 R26, RZ, RZ, RZ ;  /* 0x000000ffff1a7224 */ /* 0x000fce00078e00ff */
.L_x_10778:
        /* <DEDUP_REMOVED lines=12> */
.L_x_10771:
[----:B------:R-:W-:Y:S02]  /*d530*/  ULDC UR4, c[0x0][0xc3c] ;  /* 0x00030f0000047ab9 */ /* 0x000fe40000000800 */
[----:B------:R-:W-:-:S06]  /*d540*/  UISETP.GE.AND UP0, UPT, UR40, UR4, UPT ;  /* 0x000000042800728c */ /* 0x000fcc000bf06270 */
[----:B------:R-:W-:-:S13]  /*d550*/  PLOP3.LUT P0, PT, PT, PT, UP0, 0x80, 0x0 ;  /* 0x000000000000781c */ /* 0x000fda0003f0f008 */
[----:B------:R-:W-:Y:S05]  /*d560*/  @!P0 BRA `(.L_x_10779) ;  /* 0xffffffb400e88947 */ /* 0x000fea000383ffff */
.L_x_10704:
        /* <DEDUP_REMOVED lines=12> */
.L_x_10840:
[----:B------:R-:W-:Y:S05]  /*d630*/  BSYNC B0 ;  /* 0x0000000000007941 */ /* 0x000fea0003800000 */
.L_x_10780:
[----:B------:R-:W-:-:S03]  /*d640*/  UMOV UR4, 0xffffffff ;  /* 0xffffffff00047882 */ /* 0x000fc60000000000 */
[----:B------:R-:W-:Y:S05]  /*d650*/  BRA.DIV UR4, `(.L_x_10782) ;  /* 0x0000001604e07947 */ /* 0x000fea000b800000 */
[----:B-1----:R-:W1:Y:S02]  /*d660*/  S2R R0, SR_TID.X ;  /* 0x0000000000007919 */ /* 0x002e640000002100 */
[----:B-1----:R-:W-:-:S04]  /*d670*/  SHF.R.U32.HI R0, RZ, 0x5, R0 ;  /* 0x00000005ff007819 */ /* 0x002fc80000011600 */
[----:B------:R-:W-:-:S05]  /*d680*/  LOP3.LUT R0, R0, 0x3, RZ, 0xc0, !PT ;  /* 0x0000000300007812 */ /* 0x000fca00078ec0ff */
[----:B------:R1:W2:Y:S02]  /*d690*/  SHFL.IDX PT, R14, R0, RZ, 0x1f ;  /* 0x00001fff000e7589 */ /* 0x0002a400000e0000 */
.L_x_10843:
[----:B--2---:R-:W-:Y:S01]  /*d6a0*/  ISETP.NE.AND P0, PT, R14, RZ, PT ;  /* 0x000000ff0e00720c */ /* 0x004fe20003f05270 */
[----:B------:R-:W-:-:S12]  /*d6b0*/  BSSY B0, `(.L_x_10783) ;  /* 0x000002c000007945 */ /* 0x000fd80003800000 */
[----:B------:R-:W-:Y:S05]  /*d6c0*/  @P0 BRA `(.L_x_10784) ;  /* 0x0000000000a80947 */ /* 0x000fea0003800000 */
[----:B------:R-:W-:-:S03]  /*d6d0*/  UMOV UR4, 0xffffffff ;  /* 0xffffffff00047882 */ /* 0x000fc60000000000 */
[----:B------:R-:W-:Y:S05]  /*d6e0*/  BRA.DIV UR4, `(.L_x_10785) ;  /* 0x0000001604f07947 */ /* 0x000fea000b800000 */
[----:B------:R-:W-:-:S13]  /*d6f0*/  ELECT P6, URZ, PT ;  /* 0x00000000003f782f */ /* 0x000fda00038c0000 */
.L_x_10846:
[----:B------:R-:W-:Y:S05]  /*d700*/  @!P6 BRA `(.L_x_10784) ;  /* 0x000000000098e947 */ /* 0x000fea0003800000 */
[----:B------:R-:W-:-:S06]  /*d710*/  ULOP3.LUT UR4, UR39, 0x2, URZ, 0xfc, !UPT ;  /* 0x0000000227047892 */ /* 0x000fcc000f8efc3f */
[----:B-1----:R-:W-:-:S05]  /*d720*/  IMAD.U32 R0, RZ, RZ, UR4 ;  /* 0x00000004ff007e24 */ /* 0x002fca000f8e00ff */
[----:B------:R-:W-:-:S13]  /*d730*/  ISETP.NE.AND P0, PT, R0, 0x3, PT ;  /* 0x000000030000780c */ /* 0x000fda0003f05270 */
[----:B------:R-:W-:Y:S05]  /*d740*/  @!P0 BRA `(.L_x_10786) ;  /* 0x0000000000048947 */ /* 0x000fea0003800000 */
[----:B------:R-:W-:Y:S01]  /*d750*/  BPT.TRAP 0x1 ;  /* 0x000000040000795c */ /* 0x000fe20000300000 */
.L_x_10786:
[----:B------:R-:W-:Y:S01]  /*d760*/  IMAD R5, R18, 0x8, R7 ;  /* 0x0000000812057824 */ /* 0x000fe200078e0207 */
[----:B------:R-:W-:Y:S01]  /*d770*/  SHF.L.U32 R0, R28, 0x1f, RZ ;  /* 0x0000001f1c007819 */ /* 0x000fe200000006ff */
[----:B------:R-:W-:-:S03]  /*d780*/  VIADD R18, R18, 0x1 ;  /* 0x0000000112127836 */ /* 0x000fc60000000000 */
[----:B------:R-:W1:Y:S02]  /*d790*/  SYNCS.PHASECHK.TRANS64.TRYWAIT P1, [R5+URZ+0x19c40], R0 ;  /* 0x019c4000050075a7 */ /* 0x000e64000802017f */
[----:B------:R-:W-:-:S04]  /*d7a0*/  ISETP.NE.AND P2, PT, R18, 0x2, PT ;  /* 0x000000021200780c */ /* 0x000fc80003f45270 */
[----:B------:R-:W-:Y:S01]  /*d7b0*/  SEL R3, RZ, 0x1, P2 ;  /* 0x00000001ff037807 */ /* 0x000fe20001000000 */
[----:B-1----:R-:W-:Y:S08]  /*d7c0*/  @!P1 BRA `(.L_x_10787) ;  /* 0x0000001400d89947 */ /* 0x002ff00003800000 */
.L_x_10847:
[----:B------:R-:W-:Y:S02]  /*d7d0*/  SEL R18, R18, RZ, P2 ;  /* 0x000000ff12127207 */ /* 0x000fe40001000000 */
[----:B------:R-:W-:Y:S01]  /*d7e0*/  LOP3.LUT R2, R28, R3, RZ, 0x3c, !PT ;  /* 0x000000031c027212 */ /* 0x000fe200078e3cff */
[----:B------:R-:W-:Y:S06]  /*d7f0*/  @!P0 BRA `(.L_x_10788) ;  /* 0x0000000000048947 */ /* 0x000fec0003800000 */
[----:B------:R-:W-:Y:S01]  /*d800*/  BPT.TRAP 0x1 ;  /* 0x000000040000795c */ /* 0x000fe20000300000 */
.L_x_10788:
[----:B------:R-:W-:Y:S01]  /*d810*/  IMAD R3, R18, 0x8, R7 ;  /* 0x0000000812037824 */ /* 0x000fe200078e0207 */
[----:B------:R-:W-:-:S04]  /*d820*/  SHF.L.U32 R2, R2, 0x1f, RZ ;  /* 0x0000001f02027819 */ /* 0x000fc800000006ff */
[----:B------:R-:W2:Y:S02]  /*d830*/  SYNCS.PHASECHK.TRANS64.TRYWAIT P1, [R3+URZ+0x19c40], R2 ;  /* 0x019c4002030075a7 */ /* 0x000ea4000802017f */
[----:B--2---:R-:W-:Y:S05]  /*d840*/  @!P1 BRA `(.L_x_10789) ;  /* 0x0000001400cc9947 */ /* 0x004fea0003800000 */
.L_x_10848:
[----:B------:R-:W-:Y:S05]  /*d850*/  @!P0 BRA `(.L_x_10790) ;  /* 0x0000000000048947 */ /* 0x000fea0003800000 */
[----:B------:R-:W-:Y:S01]  /*d860*/  BPT.TRAP 0x1 ;  /* 0x000000040000795c */ /* 0x000fe20000300000 */
.L_x_10790:
[----:B------:R-:W3:Y:S02]  /*d870*/  SYNCS.PHASECHK.TRANS64.TRYWAIT P1, [R5+URZ+0x19c60], R0 ;  /* 0x019c6000050075a7 */ /* 0x000ee4000802017f */
[----:B---3--:R-:W-:Y:S05]  /*d880*/  @!P1 BRA `(.L_x_10791) ;  /* 0x0000001400d09947 */ /* 0x008fea0003800000 */
.L_x_10849:
[----:B------:R-:W-:Y:S05]  /*d890*/  @!P0 BRA `(.L_x_10792) ;  /* 0x0000000000048947 */ /* 0x000fea0003800000 */
[----:B------:R-:W-:Y:S01]  /*d8a0*/  BPT.TRAP 0x1 ;  /* 0x000000040000795c */ /* 0x000fe20000300000 */
.L_x_10792:
[----:B------:R-:W4:Y:S02]  /*d8b0*/  SYNCS.PHASECHK.TRANS64.TRYWAIT P1, [R3+URZ+0x19c60], R2 ;  /* 0x019c6002030075a7 */ /* 0x000f24000802017f */
[----:B----4-:R-:W-:Y:S05]  /*d8c0*/  @!P1 BRA `(.L_x_10793) ;  /* 0x0000001400d49947 */ /* 0x010fea0003800000 */
.L_x_10850:
[----:B------:R-:W-:Y:S05]  /*d8d0*/  @!P0 BRA `(.L_x_10794) ;  /* 0x0000000000048947 */ /* 0x000fea0003800000 */
[----:B------:R-:W-:Y:S01]  /*d8e0*/  BPT.TRAP 0x1 ;  /* 0x000000040000795c */ /* 0x000fe20000300000 */
.L_x_10794:
[----:B------:R-:W0:Y:S02]  /*d8f0*/  SYNCS.PHASECHK.TRANS64.TRYWAIT P1, [R5+URZ+0x19c80], R0 ;  /* 0x019c8000050075a7 */ /* 0x000e24000802017f */
[----:B0-----:R-:W-:Y:S05]  /*d900*/  @!P1 BRA `(.L_x_10795) ;  /* 0x0000001400d89947 */ /* 0x001fea0003800000 */
.L_x_10851:
[----:B------:R-:W-:Y:S05]  /*d910*/  @!P0 BRA `(.L_x_10796) ;  /* 0x0000000000048947 */ /* 0x000fea0003800000 */
[----:B------:R-:W-:Y:S01]  /*d920*/  BPT.TRAP 0x1 ;  /* 0x000000040000795c */ /* 0x000fe20000300000 */
.L_x_10796:
[----:B------:R0:W0:Y:S02]  /*d930*/  SYNCS.PHASECHK.TRANS64.TRYWAIT P0, [R3+URZ+0x19c80], R2 ;  /* 0x019c8002030075a7 */ /* 0x000024000800017f */
[----:B0-----:R-:W-:Y:S05]  /*d940*/  @!P0 NANOSLEEP.SYNCS 0x989680 ;  /* 0x009896800000895d */ /* 0x001fea0003900000 */
[----:B------:R-:W0:Y:S02]  /*d950*/  @!P0 SYNCS.PHASECHK.TRANS64 P0, [R3+URZ+0x19c80], R2 ;  /* 0x019c8002030085a7 */ /* 0x000e24000800007f */
[----:B0-----:R-:W-:Y:S05]  /*d960*/  @!P0 BRA `(.L_x_10796) ;  /* 0xfffffffc00f08947 */ /* 0x001fea000383ffff */
.L_x_10784:
[----:B------:R-:W-:Y:S05]  /*d970*/  BSYNC B0 ;  /* 0x0000000000007941 */ /* 0x000fea0003800000 */
.L_x_10783:
[----:B------:R-:W-:Y:S05]  /*d980*/  EXIT ;  /* 0x000000000000794d */ /* 0x000fea0003800000 */
.L_x_10661:
[----:B0-----:R-:W-:-:S04]  /*d990*/  IMAD.U32 R3, RZ, RZ, UR52 ;  /* 0x00000034ff037e24 */ /* 0x001fc8000f8e00ff */
[----:B------:R0:W1:Y:S03]  /*d9a0*/  SYNCS.PHASECHK.TRANS64.TRYWAIT P1, [R3+URZ+0x19c00], R0 ;  /* 0x019c0000030075a7 */ /* 0x000066000802017f */
[----:B-1----:R-:W-:Y:S05]  /*d9b0*/  @!P1 NANOSLEEP.SYNCS 0x989680 ;  /* 0x009896800000995d */ /* 0x002fea0003900000 */
[----:B------:R-:W1:Y:S02]  /*d9c0*/  @!P1 SYNCS.PHASECHK.TRANS64 P1, [R3+URZ+0x19c00], R0 ;  /* 0x019c0000030095a7 */ /* 0x000e64000802007f */
[----:B-1----:R-:W-:Y:S05]  /*d9d0*/  @!P1 BRA `(.L_x_10661) ;  /* 0xfffffffc00ec9947 */ /* 0x002fea000383ffff */
[----:B------:R-:W-:Y:S05]  /*d9e0*/  BRA `(.L_x_10797) ;  /* 0xffffff3c00747947 */ /* 0x000fea000383ffff */
.L_x_10665:
[----:B-1----:R1:W2:Y:S02]  /*d9f0*/  SYNCS.PHASECHK.TRANS64.TRYWAIT P1, [R3+URZ+0x19c30], R0 ;  /* 0x019c3000030075a7 */ /* 0x0022a4000802017f */
[----:B--2---:R-:W-:Y:S05]  /*da00*/  @!P1 NANOSLEEP.SYNCS 0x989680 ;  /* 0x009896800000995d */ /* 0x004fea0003900000 */
[----:B------:R-:W2:Y:S02]  /*da10*/  @!P1 SYNCS.PHASECHK.TRANS64 P1, [R3+URZ+0x19c30], R0 ;  /* 0x019c3000030095a7 */ /* 0x000ea4000802007f */
[----:B--2---:R-:W-:Y:S05]  /*da20*/  @!P1 BRA `(.L_x_10665) ;  /* 0xfffffffc00f09947 */ /* 0x004fea000383ffff */
[----:B------:R-:W-:Y:S05]  /*da30*/  BRA `(.L_x_10664) ;  /* 0xffffff3c00947947 */ /* 0x000fea000383ffff */
.L_x_10671:
[----:B-1----:R-:W-:-:S04]  /*da40*/  IMAD.U32 R5, RZ, RZ, UR20 ;  /* 0x00000014ff057e24 */ /* 0x002fc8000f8e00ff */
[----:B------:R1:W2:Y:S03]  /*da50*/  SYNCS.PHASECHK.TRANS64.TRYWAIT P1, [R5+URZ+0x19c30], R0 ;  /* 0x019c3000050075a7 */ /* 0x0002a6000802017f */
[----:B--2---:R-:W-:Y:S05]  /*da60*/  @!P1 NANOSLEEP.SYNCS 0x989680 ;  /* 0x009896800000995d */ /* 0x004fea0003900000 */
[----:B------:R-:W2:Y:S02]  /*da70*/  @!P1 SYNCS.PHASECHK.TRANS64 P1, [R5+URZ+0x19c30], R0 ;  /* 0x019c3000050095a7 */ /* 0x000ea4000802007f */
[----:B--2---:R-:W-:Y:S05]  /*da80*/  @!P1 BRA `(.L_x_10671) ;  /* 0xfffffffc00ec9947 */ /* 0x004fea000383ffff */
[----:B------:R-:W-:Y:S05]  /*da90*/  BRA `(.L_x_10670) ;  /* 0xffffff5c00f87947 */ /* 0x000fea000383ffff */
.L_x_10675:
[----:B-1----:R-:W-:-:S04]  /*daa0*/  IMAD.U32 R5, RZ, RZ, UR11 ;  /* 0x0000000bff057e24 */ /* 0x002fc8000f8e00ff */
[----:B------:R1:W2:Y:S03]  /*dab0*/  SYNCS.PHASECHK.TRANS64.TRYWAIT P1, [R5+URZ+0x19c50], R0 ;  /* 0x019c5000050075a7 */ /* 0x0002a6000802017f */
[----:B--2---:R-:W-:Y:S05]  /*dac0*/  @!P1 NANOSLEEP.SYNCS 0x989680 ;  /* 0x009896800000995d */ /* 0x004fea0003900000 */
[----:B------:R-:W2:Y:S02]  /*dad0*/  @!P1 SYNCS.PHASECHK.TRANS64 P1, [R5+URZ+0x19c50], R0 ;  /* 0x019c5000050095a7 */ /* 0x000ea4000802007f */
[----:B--2---:R-:W-:Y:S05]  /*dae0*/  @!P1 BRA `(.L_x_10675) ;  /* 0xfffffffc00ec9947 */ /* 0x004fea000383ffff */
[----:B------:R-:W-:Y:S05]  /*daf0*/  BRA `(.L_x_10674) ;  /* 0xffffff6000487947 */ /* 0x000fea000383ffff */
.L_x_10682:
[----:B-1----:R-:W-:-:S04]  /*db00*/  IMAD.U32 R7, RZ, RZ, UR14 ;  /* 0x0000000eff077e24 */ /* 0x002fc8000f8e00ff */
[----:B------:R1:W2:Y:S03]  /*db10*/  SYNCS.PHASECHK.TRANS64.TRYWAIT P1, [R7+URZ+0x19c50], R6 ;  /* 0x019c5006070075a7 */ /* 0x0002a6000802017f */
[----:B--2---:R-:W-:Y:S05]  /*db20*/  @!P1 NANOSLEEP.SYNCS 0x989680 ;  /* 0x009896800000995d */ /* 0x004fea0003900000 */
[----:B------:R-:W2:Y:S02]  /*db30*/  @!P1 SYNCS.PHASECHK.TRANS64 P1, [R7+URZ+0x19c50], R6 ;  /* 0x019c5006070095a7 */ /* 0x000ea4000802007f */
[----:B--2---:R-:W-:Y:S05]  /*db40*/  @!P1 BRA `(.L_x_10682) ;  /* 0xfffffffc00ec9947 */ /* 0x004fea000383ffff */
[----:B------:R-:W-:Y:S05]  /*db50*/  BRA `(.L_x_10681) ;  /* 0xffffff7800a07947 */ /* 0x000fea000383ffff */
.L_x_10719:
[----:B0-----:R-:W0:Y:S01]  /*db60*/  S2R R19, SR_TID.X ;  /* 0x0000000000137919 */ /* 0x001e220000002100 */
        /* <DEDUP_REMOVED lines=9> */
.L_x_10798:
[----:B------:R-:W-:Y:S05]  /*dc00*/  BRA `(.L_x_10799) ;  /* 0xffffffc0004c7947 */ /* 0x000fea000383ffff */
.L_x_10722:
[----:B0-----:R0:W2:Y:S02]  /*dc10*/  SYNCS.PHASECHK.TRANS64.TRYWAIT P0, [R5+URZ+0x19c80], R21 ;  /* 0x019c8015050075a7 */ /* 0x0010a4000800017f */
[----:B--2---:R-:W-:Y:S05]  /*dc20*/  @!P0 NANOSLEEP.SYNCS 0x989680 ;  /* 0x009896800000895d */ /* 0x004fea0003900000 */
[----:B------:R-:W2:Y:S02]  /*dc30*/  @!P0 SYNCS.PHASECHK.TRANS64 P0, [R5+URZ+0x19c80], R21 ;  /* 0x019c8015050085a7 */ /* 0x000ea4000800007f */
[----:B--2---:R-:W-:Y:S05]  /*dc40*/  @!P0 BRA `(.L_x_10722) ;  /* 0xfffffffc00f08947 */ /* 0x004fea000383ffff */
[----:B------:R-:W-:Y:S05]  /*dc50*/  BRA `(.L_x_10800) ;  /* 0xffffffc000607947 */ /* 0x000fea000383ffff */
.L_x_10723:
        /* <DEDUP_REMOVED lines=8> */
.L_x_10802:
[----:B------:R-:W-:Y:S05]  /*dce0*/  BSYNC B0 ;  /* 0x0000000000007941 */ /* 0x000fea0003800000 */
.L_x_10801:
        /* <DEDUP_REMOVED lines=9> */
.L_x_10803:
[----:B------:R-:W0:Y:S01]  /*dd80*/  LDC R11, c[0x0][0x2f4] ;  /* 0x0000bd00ff0b7b82 */ /* 0x000e220000000800 */
[----:B------:R-:W-:Y:S02]  /*dd90*/  IMAD.MOV.U32 R13, RZ, RZ, R9 ;  /* 0x000000ffff0d7224 */ /* 0x000fe400078e0009 */
[----:B------:R-:W-:Y:S02]  /*dda0*/  IMAD.SHL.U32 R15, R7, 0x10, RZ ;  /* 0x00000010070f7824 */ /* 0x000fe400078e00ff */
[----:B------:R-:W-:-:S03]  /*ddb0*/  IMAD.MOV.U32 R6, RZ, RZ, R14 ;  /* 0x000000ffff067224 */ /* 0x000fc600078e000e */
[----:B------:R-:W-:-:S04]  /*ddc0*/  LOP3.LUT R15, R15, 0x10, RZ, 0xc0, !PT ;  /* 0x000000100f0f7812 */ /* 0x000fc800078ec0ff */
[C---:B------:R-:W-:Y:S02]  /*ddd0*/  IADD3 R6, P1, R15.reuse, R6, RZ ;  /* 0x000000060f067210 */ /* 0x040fe40007f3e0ff */
[----:B------:R-:W-:-:S03]  /*dde0*/  LOP3.LUT R12, R15, 0x20, RZ, 0xfc, !PT ;  /* 0x000000200f0c7812 */ /* 0x000fc600078efcff */
[----:B------:R-:W-:Y:S02]  /*ddf0*/  IMAD.X R7, RZ, RZ, R4, P1 ;  /* 0x000000ffff077224 */ /* 0x000fe400008e0604 */
[----:B------:R-:W-:Y:S01]  /*de00*/  IMAD.IADD R4, R16, 0x1, R10 ;  /* 0x0000000110047824 */ /* 0x000fe200078e020a */
[-C--:B0-----:R-:W-:Y:S02]  /*de10*/  ISETP.GE.AND P3, PT, R15, R11.reuse, PT ;  /* 0x0000000b0f00720c */ /* 0x081fe40003f66270 */
[----:B------:R-:W-:Y:S01]  /*de20*/  ISETP.GE.AND P2, PT, R12, R11, PT ;  /* 0x0000000b0c00720c */ /* 0x000fe20003f46270 */
[----:B------:R-:W-:Y:S01]  /*de30*/  IMAD.MOV.U32 R12, RZ, RZ, 0x1 ;  /* 0x00000001ff0c7424 */ /* 0x000fe200078e00ff */
[----:B------:R-:W-:Y:S02]  /*de40*/  ISETP.LT.OR P1, PT, R3, 0x1, P3 ;  /* 0x000000010300780c */ /* 0x000fe40001f21670 */
[----:B------:R-:W-:-:S11]  /*de50*/  LOP3.LUT R15, R15, 0x40, RZ, 0xfc, !PT ;  /* 0x000000400f0f7812 */ /* 0x000fd600078efcff */
[----:B------:R-:W-:Y:S01]  /*de60*/  @!PT LDS RZ, [RZ] ;  /* 0x00000000fffff984 */ /* 0x000fe20000000800 */
[----:B------:R-:W-:Y:S01]  /*de70*/  @!PT LDS RZ, [RZ] ;  /* 0x00000000fffff984 */ /* 0x000fe20000000800 */
[----:B------:R-:W-:Y:S01]  /*de80*/  @!PT LDS RZ, [RZ] ;  /* 0x00000000fffff984 */ /* 0x000fe20000000800 */
[----:B------:R0:W-:Y:S01]  /*de90*/  LDGSTS.E.BYPASS.LTC128B.128 [R4+0x9000], desc[UR50][R6.64], !P1 ;  /* 0x0900000006047fae */ /* 0x0001e2000c901d72 */
[----:B------:R-:W-:-:S13]  /*dea0*/  ISETP.LT.OR P1, PT, R3, 0x1, P2 ;  /* 0x000000010300780c */ /* 0x000fda0001721670 */
[----:B------:R0:W-:Y:S01]  /*deb0*/  LDGSTS.E.BYPASS.LTC128B.128 [R4+0xa000], desc[UR50][R6.64+0x20], !P1 ;  /* 0x0a00002006047fae */ /* 0x0001e2000c901d72 */
[----:B------:R-:W-:Y:S01]  /*dec0*/  ISETP.GE.AND P1, PT, R15, R11, PT ;  /* 0x0000000b0f00720c */ /* 0x000fe20003f26270 */
[----:B------:R-:W-:Y:S02]  /*ded0*/  IMAD.MOV.U32 R11, RZ, RZ, 0x1e1f ;  /* 0x00001e1fff0b7424 */ /* 0x000fe400078e00ff */
[----:B------:R-:W-:Y:S01]  /*dee0*/  IMAD.MOV.U32 R15, RZ, RZ, -0x1 ;  /* 0xffffffffff0f7424 */ /* 0x000fe200078e00ff */
[----:B------:R-:W-:-:S13]  /*def0*/  ISETP.LT.OR P4, PT, R3, 0x1, P1 ;  /* 0x000000010300780c */ /* 0x000fda0000f81670 */
[----:B0-----:R-:W-:Y:S05]  /*df00*/  WARPSYNC.COLLECTIVE R15, `(.L_x_10804) ;  /* 0x000000000f087348 */ /* 0x001fea0003c00000 */
[----:B------:R1:W2:Y:S02]  /*df10*/  SHFL.IDX P6, R14, R13, R12, R11 ;  /* 0x0000000c0d0e7389 */ /* 0x0002a400000c000b */
[----:B012---:R-:W-:Y:S01]  /*df20*/  ENDCOLLECTIVE ;  /* 0x000000000000791b */ /* 0x007fe20003800000 */
.L_x_10804:
[----:B------:R-:W-:Y:S01]  /*df30*/  @!PT LDS RZ, [RZ] ;  /* 0x00000000fffff984 */ /* 0x000fe20000000800 */
[----:B------:R-:W-:Y:S01]  /*df40*/  @!PT LDS RZ, [RZ] ;  /* 0x00000000fffff984 */ /* 0x000fe20000000800 */
[----:B------:R-:W-:Y:S01]  /*df50*/  @!PT LDS RZ, [RZ] ;  /* 0x00000000fffff984 */ /* 0x000fe20000000800 */
[----:B------:R0:W-:Y:S01]  /*df60*/  LDGSTS.E.BYPASS.LTC128B.128 [R4+0xb000], desc[UR50][R6.64+0x40], !P4 ;  /* 0x0b00004006047fae */ /* 0x0001e2000e101d72 */
[----:B------:R-:W-:Y:S01]  /*df70*/  ISETP.GE.AND P4, PT, R3, 0x41, PT ;  /* 0x000000410300780c */ /* 0x000fe20003f86270 */
[----:B------:R-:W-:Y:S02]  /*df80*/  IMAD.MOV.U32 R13, RZ, RZ, R8 ;  /* 0x000000ffff0d7224 */ /* 0x000fe400078e0008 */
[----:B------:R-:W-:-:S10]  /*df90*/  IMAD.MOV.U32 R9, RZ, RZ, R14 ;  /* 0x000000ffff097224 */ /* 0x000fd400078e000e */
[----:B0-----:R-:W-:Y:S05]  /*dfa0*/  WARPSYNC.COLLECTIVE R15, `(.L_x_10805) ;  /* 0x000000000f087348 */ /* 0x001fea0003c00000 */
[----:B------:R1:W2:Y:S02]  /*dfb0*/  SHFL.IDX P6, R14, R13, R12, R11 ;  /* 0x0000000c0d0e7389 */ /* 0x0002a400000c000b */
[----:B012---:R-:W-:Y:S01]  /*dfc0*/  ENDCOLLECTIVE ;  /* 0x000000000000791b */ /* 0x007fe20003800000 */
.L_x_10805:
[----:B------:R-:W-:Y:S01]  /*dfd0*/  IMAD.MOV.U32 R6, RZ, RZ, R14 ;  /* 0x000000ffff067224 */ /* 0x000fe200078e000e */
[----:B------:R-:W-:Y:S06]  /*dfe0*/  BRA `(.L_x_10806) ;  /* 0xffffffc0004c7947 */ /* 0x000fec000383ffff */
.L_x_10728:
[----:B---3--:R3:W4:Y:S02]  /*dff0*/  SYNCS.PHASECHK.TRANS64.TRYWAIT P1, [R5+URZ+0x19c40], R21 ;  /* 0x019c4015050075a7 */ /* 0x008724000802017f */
[----:B----4-:R-:W-:Y:S05]  /*e000*/  @!P1 NANOSLEEP.SYNCS 0x989680 ;  /* 0x009896800000995d */ /* 0x010fea0003900000 */
[----:B------:R-:W4:Y:S02]  /*e010*/  @!P1 SYNCS.PHASECHK.TRANS64 P1, [R5+URZ+0x19c40], R21 ;  /* 0x019c4015050095a7 */ /* 0x000f24000802007f */
[----:B----4-:R-:W-:Y:S05]  /*e020*/  @!P1 BRA `(.L_x_10728) ;  /* 0xfffffffc00f09947 */ /* 0x010fea000383ffff */
[----:B------:R-:W-:Y:S05]  /*e030*/  BRA `(.L_x_10807) ;  /* 0xffffffc000bc7947 */ /* 0x000fea000383ffff */
.L_x_10729:
[----:B------:R-:W-:Y:S01]  /*e040*/  BSSY B0, `(.L_x_10808) ;  /* 0x0000008000007945 */ /* 0x000fe20003800000 */
[----:B------:R-:W-:Y:S02]  /*e050*/  IMAD.MOV.U32 R13, RZ, RZ, R6 ;  /* 0x000000ffff0d7224 */ /* 0x000fe400078e0006 */
[----:B------:R-:W-:Y:S02]  /*e060*/  IMAD.MOV.U32 R12, RZ, RZ, RZ ;  /* 0x000000ffff0c7224 */ /* 0x000fe400078e00ff */
[----:B------:R-:W-:Y:S02]  /*e070*/  IMAD.MOV.U32 R11, RZ, RZ, 0x1e1f ;  /* 0x00001e1fff0b7424 */ /* 0x000fe400078e00ff */
[----:B------:R-:W-:-:S07]  /*e080*/  IMAD.MOV.U32 R15, RZ, RZ, -0x1 ;  /* 0xffffffffff0f7424 */ /* 0x000fce00078e00ff */
[----:B--23--:R-:W-:Y:S05]  /*e090*/  WARPSYNC.COLLECTIVE R15, `(.L_x_10809) ;  /* 0x000000000f087348 */ /* 0x00cfea0003c00000 */
[----:B------:R0:W1:Y:S02]  /*e0a0*/  SHFL.IDX P6, R14, R13, R12, R11 ;  /* 0x0000000c0d0e7389 */ /* 0x00006400000c000b */
[----:B0123--:R-:W-:Y:S01]  /*e0b0*/  ENDCOLLECTIVE ;  /* 0x000000000000791b */ /* 0x00ffe20003800000 */
.L_x_10809:
[----:B------:R-:W-:Y:S05]  /*e0c0*/  BSYNC B0 ;  /* 0x0000000000007941 */ /* 0x000fea0003800000 */
.L_x_10808:
        /* <DEDUP_REMOVED lines=8> */
.L_x_10810:
[----:B------:R-:W-:Y:S02]  /*e150*/  IMAD.MOV.U32 R13, RZ, RZ, R6 ;  /* 0x000000ffff0d7224 */ /* 0x000fe400078e0006 */
[----:B------:R-:W-:Y:S02]  /*e160*/  IMAD.MOV.U32 R12, RZ, RZ, 0x1 ;  /* 0x00000001ff0c7424 */ /* 0x000fe400078e00ff */
[----:B------:R-:W-:-:S07]  /*e170*/  IMAD.MOV.U32 R3, RZ, RZ, R14 ;  /* 0x000000ffff037224 */ /* 0x000fce00078e000e */
[----:B------:R-:W-:Y:S05]  /*e180*/  WARPSYNC.COLLECTIVE R15, `(.L_x_10811) ;  /* 0x000000000f087348 */ /* 0x000fea0003c00000 */
[----:B------:R0:W1:Y:S02]  /*e190*/  SHFL.IDX P6, R14, R13, R12, R11 ;  /* 0x0000000c0d0e7389 */ /* 0x00006400000c000b */
[----:B01----:R-:W-:Y:S01]  /*e1a0*/  ENDCOLLECTIVE ;  /* 0x000000000000791b */ /* 0x003fe20003800000 */
.L_x_10811:
        /* <DEDUP_REMOVED lines=10> */
.L_x_10812:
        /* <DEDUP_REMOVED lines=8> */
.L_x_10734:
[----:B------:R-:W-:Y:S02]  /*e2d0*/  IMAD.MOV.U32 R13, RZ, RZ, R4 ;  /* 0x000000ffff0d7224 */ /* 0x000fe400078e0004 */
[----:B------:R-:W-:Y:S02]  /*e2e0*/  IMAD.MOV.U32 R12, RZ, RZ, RZ ;  /* 0x000000ffff0c7224 */ /* 0x000fe400078e00ff */
[----:B------:R-:W-:Y:S02]  /*e2f0*/  IMAD.MOV.U32 R11, RZ, RZ, 0x1e1f ;  /* 0x00001e1fff0b7424 */ /* 0x000fe400078e00ff */
[----:B------:R-:W-:Y:S02]  /*e300*/  IMAD.MOV.U32 R15, RZ, RZ, -0x1 ;  /* 0xffffffffff0f7424 */ /* 0x000fe400078e00ff */
[----:B------:R-:W-:Y:S02]  /*e310*/  IMAD R25, R25, 0xc0, R17 ;  /* 0x000000c019197824 */ /* 0x000fe400078e0211 */
[----:B------:R-:W-:-:S07]  /*e320*/  IMAD R0, R8, UR41, RZ ;  /* 0x0000002908007c24 */ /* 0x000fce000f8e02ff */
[----:B-----5:R-:W-:Y:S05]  /*e330*/  WARPSYNC.COLLECTIVE R15, `(.L_x_10814) ;  /* 0x000000000f087348 */ /* 0x020fea0003c00000 */
[----:B------:R0:W1:Y:S02]  /*e340*/  SHFL.IDX P6, R14, R13, R12, R11 ;  /* 0x0000000c0d0e7389 */ /* 0x00006400000c000b */
[----:B01---5:R-:W-:Y:S01]  /*e350*/  ENDCOLLECTIVE ;  /* 0x000000000000791b */ /* 0x023fe20003800000 */
.L_x_10814:
[----:B------:R-:W-:Y:S01]  /*e360*/  ISETP.GE.AND P1, PT, R25, R0, PT ;  /* 0x000000001900720c */ /* 0x000fe20003f26270 */
[----:B------:R-:W-:Y:S02]  /*e370*/  IMAD.MOV.U32 R13, RZ, RZ, R5 ;  /* 0x000000ffff0d7224 */ /* 0x000fe400078e0005 */
[----:B------:R-:W-:-:S10]  /*e380*/  IMAD.MOV.U32 R2, RZ, RZ, R14 ;  /* 0x000000ffff027224 */ /* 0x000fd400078e000e */
[----:B------:R-:W-:Y:S05]  /*e390*/  WARPSYNC.COLLECTIVE R15, `(.L_x_10815) ;  /* 0x000000000f087348 */ /* 0x000fea0003c00000 */
[----:B------:R0:W1:Y:S02]  /*e3a0*/  SHFL.IDX P6, R14, R13, R12, R11 ;  /* 0x0000000c0d0e7389 */ /* 0x00006400000c000b */
[----:B01----:R-:W-:Y:S01]  /*e3b0*/  ENDCOLLECTIVE ;  /* 0x000000000000791b */ /* 0x003fe20003800000 */
.L_x_10815:
[----:B------:R-:W-:Y:S02]  /*e3c0*/  IMAD.MOV.U32 R13, RZ, RZ, R4 ;  /* 0x000000ffff0d7224 */ /* 0x000fe400078e0004 */
[----:B------:R-:W-:Y:S02]  /*e3d0*/  IMAD.MOV.U32 R12, RZ, RZ, 0x1 ;  /* 0x00000001ff0c7424 */ /* 0x000fe400078e00ff */
[----:B------:R-:W-:-:S07]  /*e3e0*/  IMAD.MOV.U32 R3, RZ, RZ, R14 ;  /* 0x000000ffff037224 */ /* 0x000fce00078e000e */
[----:B------:R-:W-:Y:S05]  /*e3f0*/  WARPSYNC.COLLECTIVE R15, `(.L_x_10816) ;  /* 0x000000000f087348 */ /* 0x000fea0003c00000 */
[----:B------:R0:W1:Y:S02]  /*e400*/  SHFL.IDX P6, R14, R13, R12, R11 ;  /* 0x0000000c0d0e7389 */ /* 0x00006400000c000b */
[----:B01----:R-:W-:Y:S01]  /*e410*/  ENDCOLLECTIVE ;  /* 0x000000000000791b */ /* 0x003fe20003800000 */
.L_x_10816:
        /* <DEDUP_REMOVED lines=10> */
.L_x_10817:
[----:B------:R-:W-:Y:S01]  /*e4c0*/  @!PT LDS RZ, [RZ] ;  /* 0x00000000fffff984 */ /* 0x000fe20000000800 */
[----:B------:R-:W-:Y:S01]  /*e4d0*/  @!PT LDS RZ, [RZ] ;  /* 0x00000000fffff984 */ /* 0x000fe20000000800 */
[----:B------:R-:W-:Y:S01]  /*e4e0*/  @!PT LDS RZ, [RZ] ;  /* 0x00000000fffff984 */ /* 0x000fe20000000800 */
[----:B------:R0:W-:Y:S04]  /*e4f0*/  @!P1 LDGSTS.E.BYPASS.LTC128B.128 [R9+0xf000], desc[UR50][R2.64], !P3 ;  /* 0x0f00000002099fae */ /* 0x0001e8000d901d72 */
[----:B------:R0:W-:Y:S04]  /*e500*/  @!P1 LDGSTS.E.BYPASS.LTC128B.128 [R9+0x10800], desc[UR50][R2.64+0x20], !P2 ;  /* 0x1080002002099fae */ /* 0x0001e8000d101d72 */
[----:B------:R0:W-:Y:S01]  /*e510*/  @!P1 LDGSTS.E.BYPASS.LTC128B.128 [R9+0x12000], desc[UR50][R2.64+0x40], !P0 ;  /* 0x1200004002099fae */ /* 0x0001e2000c101d72 */
[----:B------:R-:W-:Y:S02]  /*e520*/  IMAD.MOV.U32 R13, RZ, RZ, R6 ;  /* 0x000000ffff0d7224 */ /* 0x000fe400078e0006 */
[----:B------:R-:W-:-:S02]  /*e530*/  IMAD.MOV.U32 R12, RZ, RZ, RZ ;  /* 0x000000ffff0c7224 */ /* 0x000fc400078e00ff */
[----:B------:R-:W-:-:S07]  /*e540*/  IMAD.MOV.U32 R5, RZ, RZ, R14 ;  /* 0x000000ffff057224 */ /* 0x000fce00078e000e */
[----:B0-----:R-:W-:Y:S05]  /*e550*/  WARPSYNC.COLLECTIVE R15, `(.L_x_10818) ;  /* 0x000000000f087348 */ /* 0x001fea0003c00000 */
[----:B------:R1:W2:Y:S02]  /*e560*/  SHFL.IDX P6, R14, R13, R12, R11 ;  /* 0x0000000c0d0e7389 */ /* 0x0002a400000c000b */
[----:B012---:R-:W-:Y:S01]  /*e570*/  ENDCOLLECTIVE ;  /* 0x000000000000791b */ /* 0x007fe20003800000 */
.L_x_10818:
[----:B------:R-:W-:-:S05]  /*e580*/  VIADD R3, R25, 0x40 ;  /* 0x0000004019037836 */ /* 0x000fca0000000000 */
[----:B------:R-:W-:Y:S01]  /*e590*/  ISETP.GE.AND P1, PT, R3, R0, PT ;  /* 0x000000000300720c */ /* 0x000fe20003f26270 */
[----:B------:R-:W-:-:S12]  /*e5a0*/  IMAD.MOV.U32 R13, RZ, RZ, R7 ;  /* 0x000000ffff0d7224 */ /* 0x000fd800078e0007 */
[----:B------:R-:W-:Y:S01]  /*e5b0*/  @!P1 IADD3 R2, P4, R10, R5, RZ ;  /* 0x000000050a029210 */ /* 0x000fe20007f9e0ff */
[----:B------:R-:W-:-:S12]  /*e5c0*/  IMAD.MOV.U32 R6, RZ, RZ, R14 ;  /* 0x000000ffff067224 */ /* 0x000fd800078e000e */
[----:B------:R-:W-:Y:S05]  /*e5d0*/  WARPSYNC.COLLECTIVE R15, `(.L_x_10819) ;  /* 0x000000000f087348 */ /* 0x000fea0003c00000 */
[----:B------:R0:W1:Y:S02]  /*e5e0*/  SHFL.IDX P6, R14, R13, R12, R11 ;  /* 0x0000000c0d0e7389 */ /* 0x00006400000c000b */
[----:B01----:R-:W-:Y:S01]  /*e5f0*/  ENDCOLLECTIVE ;  /* 0x000000000000791b */ /* 0x003fe20003800000 */
.L_x_10819:
[----:B------:R-:W-:-:S05]  /*e600*/  @!P1 IMAD.X R3, RZ, RZ, R4, P4 ;  /* 0x000000ffff039224 */ /* 0x000fca00020e0604 */
        /* <DEDUP_REMOVED lines=8> */
.L_x_10739:
[----:B-1----:R1:W2:Y:S02]  /*e690*/  SYNCS.PHASECHK.TRANS64.TRYWAIT P0, [R16+URZ+0x19c20], R0 ;  /* 0x019c2000100075a7 */ /* 0x0022a4000800017f */
[----:B--2---:R-:W-:Y:S05]  /*e6a0*/  @!P0 NANOSLEEP.SYNCS 0x989680 ;  /* 0x009896800000895d */ /* 0x004fea0003900000 */
[----:B------:R-:W2:Y:S02]  /*e6b0*/  @!P0 SYNCS.PHASECHK.TRANS64 P0, [R16+URZ+0x19c20], R0 ;  /* 0x019c2000100085a7 */ /* 0x000ea4000800007f */
[----:B--2---:R-:W-:Y:S05]  /*e6c0*/  @!P0 BRA `(.L_x_10739) ;  /* 0xfffffffc00f08947 */ /* 0x004fea000383ffff */
[----:B------:R-:W-:Y:S05]  /*e6d0*/  BRA `(.L_x_10821) ;  /* 0xffffffc800e07947 */ /* 0x000fea000383ffff */
.L_x_10743:
[----:B0-----:R0:W1:Y:S02]  /*e6e0*/  SYNCS.PHASECHK.TRANS64.TRYWAIT P0, [R0+URZ+0x19c80], R10 ;  /* 0x019c800a000075a7 */ /* 0x001064000800017f */
[----:B-1----:R-:W-:Y:S05]  /*e6f0*/  @!P0 NANOSLEEP.SYNCS 0x989680 ;  /* 0x009896800000895d */ /* 0x002fea0003900000 */
[----:B------:R-:W1:Y:S02]  /*e700*/  @!P0 SYNCS.PHASECHK.TRANS64 P0, [R0+URZ+0x19c80], R10 ;  /* 0x019c800a000085a7 */ /* 0x000e64000800007f */
[----:B-1----:R-:W-:Y:S05]  /*e710*/  @!P0 BRA `(.L_x_10743) ;  /* 0xfffffffc00f08947 */ /* 0x002fea000383ffff */
[----:B------:R-:W-:Y:S05]  /*e720*/  BRA `(.L_x_10822) ;  /* 0xffffffcc00ac7947 */ /* 0x000fea000383ffff */
.L_x_10744:
        /* <DEDUP_REMOVED lines=8> */
.L_x_10824:
[----:B------:R-:W-:Y:S05]  /*e7b0*/  BSYNC B0 ;  /* 0x0000000000007941 */ /* 0x000fea0003800000 */
.L_x_10823:
        /* <DEDUP_REMOVED lines=9> */
.L_x_10825:
[----:B------:R-:W-:Y:S02]  /*e850*/  IMAD.MOV.U32 R13, RZ, RZ, R21 ;  /* 0x000000ffff0d7224 */ /* 0x000fe400078e0015 */
[----:B------:R-:W-:Y:S02]  /*e860*/  IMAD.MOV.U32 R12, RZ, RZ, 0x1 ;  /* 0x00000001ff0c7424 */ /* 0x000fe400078e00ff */
[----:B------:R-:W-:-:S07]  /*e870*/  IMAD.MOV.U32 R2, RZ, RZ, R14 ;  /* 0x000000ffff027224 */ /* 0x000fce00078e000e */
[----:B------:R-:W-:Y:S05]  /*e880*/  WARPSYNC.COLLECTIVE R15, `(.L_x_10826) ;  /* 0x000000000f087348 */ /* 0x000fea0003c00000 */
[----:B------:R0:W1:Y:S02]  /*e890*/  SHFL.IDX P6, R14, R13, R12, R11 ;  /* 0x0000000c0d0e7389 */ /* 0x00006400000c000b */
[----:B01----:R-:W-:Y:S01]  /*e8a0*/  ENDCOLLECTIVE ;  /* 0x000000000000791b */ /* 0x003fe20003800000 */
.L_x_10826:
        /* <DEDUP_REMOVED lines=13> */
.L_x_10827:
[----:B------:R-:W-:Y:S01]  /*e980*/  IMAD.MOV.U32 R2, RZ, RZ, R14 ;  /* 0x000000ffff027224 */ /* 0x000fe200078e000e */
[----:B------:R-:W-:Y:S06]  /*e990*/  BRA `(.L_x_10828) ;  /* 0xffffffcc00c07947 */ /* 0x000fec000383ffff */
.L_x_10749:
[----:B---3--:R3:W4:Y:S02]  /*e9a0*/  SYNCS.PHASECHK.TRANS64.TRYWAIT P0, [R0+URZ+0x19c40], R10 ;  /* 0x019c400a000075a7 */ /* 0x008724000800017f */
[----:B----4-:R-:W-:Y:S05]  /*e9b0*/  @!P0 NANOSLEEP.SYNCS 0x989680 ;  /* 0x009896800000895d */ /* 0x010fea0003900000 */
[----:B------:R-:W4:Y:S02]  /*e9c0*/  @!P0 SYNCS.PHASECHK.TRANS64 P0, [R0+URZ+0x19c40], R10 ;  /* 0x019c400a000085a7 */ /* 0x000f24000800007f */
[----:B----4-:R-:W-:Y:S05]  /*e9d0*/  @!P0 BRA `(.L_x_10749) ;  /* 0xfffffffc00f08947 */ /* 0x010fea000383ffff */
[----:B------:R-:W-:Y:S05]  /*e9e0*/  BRA `(.L_x_10829) ;  /* 0xffffffd000187947 */ /* 0x000fea000383ffff */
.L_x_10750:
        /* <DEDUP_REMOVED lines=8> */
.L_x_10831:
[----:B------:R-:W-:Y:S05]  /*ea70*/  BSYNC B0 ;  /* 0x0000000000007941 */ /* 0x000fea0003800000 */
.L_x_10830:
        /* <DEDUP_REMOVED lines=8> */
.L_x_10832:
[----:B------:R-:W-:Y:S02]  /*eb00*/  IMAD.MOV.U32 R13, RZ, RZ, R8 ;  /* 0x000000ffff0d7224 */ /* 0x000fe400078e0008 */
[----:B------:R-:W-:Y:S02]  /*eb10*/  IMAD.MOV.U32 R12, RZ, RZ, 0x1 ;  /* 0x00000001ff0c7424 */ /* 0x000fe400078e00ff */
[----:B------:R-:W-:-:S07]  /*eb20*/  IMAD.MOV.U32 R2, RZ, RZ, R14 ;  /* 0x000000ffff027224 */ /* 0x000fce00078e000e */
[----:B------:R-:W-:Y:S05]  /*eb30*/  WARPSYNC.COLLECTIVE R15, `(.L_x_10833) ;  /* 0x000000000f087348 */ /* 0x000fea0003c00000 */
[----:B------:R0:W1:Y:S02]  /*eb40*/  SHFL.IDX P6, R14, R13, R12, R11 ;  /* 0x0000000c0d0e7389 */ /* 0x00006400000c000b */
[----:B01----:R-:W-:Y:S01]  /*eb50*/  ENDCOLLECTIVE ;  /* 0x000000000000791b */ /* 0x003fe20003800000 */
.L_x_10833:
        /* <DEDUP_REMOVED lines=13> */
.L_x_10834:
[----:B------:R-:W-:Y:S01]  /*ec30*/  IMAD.MOV.U32 R2, RZ, RZ, R14 ;  /* 0x000000ffff027224 */ /* 0x000fe200078e000e */
[----:B------:R-:W-:Y:S06]  /*ec40*/  BRA `(.L_x_10835) ;  /* 0xffffffd000247947 */ /* 0x000fec000383ffff */
.L_x_10755:
[----:B0-----:R0:W2:Y:S02]  /*ec50*/  SYNCS.PHASECHK.TRANS64.TRYWAIT P2, [R2+URZ+0x19c70], R0 ;  /* 0x019c7000020075a7 */ /* 0x0010a4000804017f */
[----:B--2---:R-:W-:Y:S05]  /*ec60*/  @!P2 NANOSLEEP.SYNCS 0x989680 ;  /* 0x009896800000a95d */ /* 0x004fea0003900000 */
[----:B------:R-:W2:Y:S02]  /*ec70*/  @!P2 SYNCS.PHASECHK.TRANS64 P2, [R2+URZ+0x19c70], R0 ;  /* 0x019c70000200a5a7 */ /* 0x000ea4000804007f */
[----:B--2---:R-:W-:Y:S05]  /*ec80*/  @!P2 BRA `(.L_x_10755) ;  /* 0xfffffffc00f0a947 */ /* 0x004fea000383ffff */
[----:B------:R-:W-:Y:S05]  /*ec90*/  BRA `(.L_x_10836) ;  /* 0xffffffd000907947 */ /* 0x000fea000383ffff */
.L_x_10757:
[----:B0-----:R0:W2:Y:S02]  /*eca0*/  SYNCS.PHASECHK.TRANS64.TRYWAIT P2, [R2+URZ+0x19c60], R3 ;  /* 0x019c6003020075a7 */ /* 0x0010a4000804017f */
[----:B--2---:R-:W-:Y:S05]  /*ecb0*/  @!P2 NANOSLEEP.SYNCS 0x989680 ;  /* 0x009896800000a95d */ /* 0x004fea0003900000 */
[----:B------:R-:W2:Y:S02]  /*ecc0*/  @!P2 SYNCS.PHASECHK.TRANS64 P2, [R2+URZ+0x19c60], R3 ;  /* 0x019c60030200a5a7 */ /* 0x000ea4000804007f */
[----:B--2---:R-:W-:Y:S05]  /*ecd0*/  @!P2 BRA `(.L_x_10757) ;  /* 0xfffffffc00f0a947 */ /* 0x004fea000383ffff */
[----:B------:R-:W-:Y:S05]  /*ece0*/  BRA `(.L_x_10837) ;  /* 0xffffffd000a07947 */ /* 0x000fea000383ffff */
.L_x_10765:
[----:B0-----:R0:W1:Y:S02]  /*ecf0*/  SYNCS.PHASECHK.TRANS64.TRYWAIT P1, [R0+URZ+0x19c70], R3 ;  /* 0x019c7003000075a7 */ /* 0x001064000802017f */
[----:B-1----:R-:W-:Y:S05]  /*ed00*/  @!P1 NANOSLEEP.SYNCS 0x989680 ;  /* 0x009896800000995d */ /* 0x002fea0003900000 */
[----:B------:R-:W1:Y:S02]  /*ed10*/  @!P1 SYNCS.PHASECHK.TRANS64 P1, [R0+URZ+0x19c70], R3 ;  /* 0x019c7003000095a7 */ /* 0x000e64000802007f */
[----:B-1----:R-:W-:Y:S05]  /*ed20*/  @!P1 BRA `(.L_x_10765) ;  /* 0xfffffffc00f09947 */ /* 0x002fea000383ffff */
[----:B------:R-:W-:Y:S05]  /*ed30*/  BRA `(.L_x_10838) ;  /* 0xffffffd8003c7947 */ /* 0x000fea000383ffff */
.L_x_10767:
[----:B0-----:R0:W1:Y:S02]  /*ed40*/  SYNCS.PHASECHK.TRANS64.TRYWAIT P1, [R0+URZ+0x19c60], R3 ;  /* 0x019c6003000075a7 */ /* 0x001064000802017f */
[----:B-1----:R-:W-:Y:S05]  /*ed50*/  @!P1 NANOSLEEP.SYNCS 0x989680 ;  /* 0x009896800000995d */ /* 0x002fea0003900000 */
[----:B------:R-:W1:Y:S02]  /*ed60*/  @!P1 SYNCS.PHASECHK.TRANS64 P1, [R0+URZ+0x19c60], R3 ;  /* 0x019c6003000095a7 */ /* 0x000e64000802007f */
[----:B-1----:R-:W-:Y:S05]  /*ed70*/  @!P1 BRA `(.L_x_10767) ;  /* 0xfffffffc00f09947 */ /* 0x002fea000383ffff */
[----:B------:R-:W-:Y:S05]  /*ed80*/  BRA `(.L_x_10839) ;  /* 0xffffffd800487947 */ /* 0x000fea000383ffff */
.L_x_10781:
[----:B-1----:R1:W2:Y:S02]  /*ed90*/  SYNCS.PHASECHK.TRANS64.TRYWAIT P0, [R7+URZ+0x19c20], R0 ;  /* 0x019c2000070075a7 */ /* 0x0022a4000800017f */
[----:B--2---:R-:W-:Y:S05]  /*eda0*/  @!P0 NANOSLEEP.SYNCS 0x989680 ;  /* 0x009896800000895d */ /* 0x004fea0003900000 */
[----:B------:R-:W2:Y:S02]  /*edb0*/  @!P0 SYNCS.PHASECHK.TRANS64 P0, [R7+URZ+0x19c20], R0 ;  /* 0x019c2000070085a7 */ /* 0x000ea4000800007f */
[----:B--2---:R-:W-:Y:S05]  /*edc0*/  @!P0 BRA `(.L_x_10781) ;  /* 0xfffffffc00f08947 */ /* 0x004fea000383ffff */
[----:B------:R-:W-:Y:S05]  /*edd0*/  BRA `(.L_x_10840) ;  /* 0xffffffe800147947 */ /* 0x000fea000383ffff */
.L_x_10782:
[----:B------:R-:W2:Y:S01]  /*ede0*/  S2R R2, SR_TID.X ;  /* 0x0000000000027919 */ /* 0x000ea20000002100 */
[----:B------:R-:W-:Y:S01]  /*edf0*/  BSSY B0, `(.L_x_10841) ;  /* 0x000000a000007945 */ /* 0x000fe20003800000 */
[----:B------:R-:W-:Y:S02]  /*ee00*/  IMAD.MOV.U32 R12, RZ, RZ, RZ ;  /* 0x000000ffff0c7224 */ /* 0x000fe400078e00ff */
[----:B0-----:R-:W-:Y:S02]  /*ee10*/  IMAD.MOV.U32 R11, RZ, RZ, 0x1f ;  /* 0x0000001fff0b7424 */ /* 0x001fe400078e00ff */
[----:B------:R-:W-:Y:S01]  /*ee20*/  IMAD.MOV.U32 R15, RZ, RZ, -0x1 ;  /* 0xffffffffff0f7424 */ /* 0x000fe200078e00ff */
[----:B--2---:R-:W-:-:S04]  /*ee30*/  SHF.R.U32.HI R2, RZ, 0x5, R2 ;  /* 0x00000005ff027819 */ /* 0x004fc80000011602 */
[----:B------:R-:W-:-:S05]  /*ee40*/  LOP3.LUT R2, R2, 0x3, RZ, 0xc0, !PT ;  /* 0x0000000302027812 */ /* 0x000fca00078ec0ff */
[----:B------:R-:W-:-:S07]  /*ee50*/  IMAD.MOV.U32 R13, RZ, RZ, R2 ;  /* 0x000000ffff0d7224 */ /* 0x000fce00078e0002 */
[----:B-1---5:R-:W-:Y:S05]  /*ee60*/  WARPSYNC.COLLECTIVE R15, `(.L_x_10842) ;  /* 0x000000000f087348 */ /* 0x022fea0003c00000 */
[----:B------:R0:W2:Y:S02]  /*ee70*/  SHFL.IDX P6, R14, R13, R12, R11 ;  /* 0x0000000c0d0e7389 */ /* 0x0000a400000c000b */
[----:B012--5:R-:W-:Y:S01]  /*ee80*/  ENDCOLLECTIVE ;  /* 0x000000000000791b */ /* 0x027fe20003800000 */
.L_x_10842:
[----:B------:R-:W-:Y:S05]  /*ee90*/  BSYNC B0 ;  /* 0x0000000000007941 */ /* 0x000fea0003800000 */
.L_x_10841:
[----:B------:R-:W-:Y:S05]  /*eea0*/  BRA `(.L_x_10843) ;  /* 0xffffffe400fc7947 */ /* 0x000fea000383ffff */
.L_x_10785:
[----:B------:R-:W-:Y:S01]  /*eeb0*/  BSSY B1, `(.L_x_10844) ;  /* 0x0000006000017945 */ /* 0x000fe20003800000 */
[----:B------:R-:W-:-:S07]  /*eec0*/  IMAD.MOV.U32 R15, RZ, RZ, -0x1 ;  /* 0xffffffffff0f7424 */ /* 0x000fce00078e00ff */
[----:B01---5:R-:W-:Y:S05]  /*eed0*/  WARPSYNC.COLLECTIVE R15, `(.L_x_10845) ;  /* 0x000000000f0c7348 */ /* 0x023fea0003c00000 */
[----:B------:R-:W-:Y:S02]  /*eee0*/  ELECT P6, UR62, PT ;  /* 0x00000000003e782f */ /* 0x000fe400038c0000 */
[----:B------:R-:W-:Y:S01]  /*eef0*/  MOV R14, UR62 ;  /* 0x0000003e000e7c02 */ /* 0x000fe20008000f00 */
[----:B01---5:R-:W-:Y:S10]  /*ef00*/  ENDCOLLECTIVE ;  /* 0x000000000000791b */ /* 0x023ff40003800000 */
.L_x_10845:
[----:B------:R-:W-:Y:S05]  /*ef10*/  BSYNC B1 ;  /* 0x0000000000017941 */ /* 0x000fea0003800000 */
.L_x_10844:
[----:B------:R-:W-:Y:S05]  /*ef20*/  BRA `(.L_x_10846) ;  /* 0xffffffe400f47947 */ /* 0x000fea000383ffff */
.L_x_10787:
[----:B-1----:R1:W2:Y:S02]  /*ef30*/  SYNCS.PHASECHK.TRANS64.TRYWAIT P1, [R5+URZ+0x19c40], R0 ;  /* 0x019c4000050075a7 */ /* 0x0022a4000802017f */
[----:B--2---:R-:W-:Y:S05]  /*ef40*/  @!P1 NANOSLEEP.SYNCS 0x989680 ;  /* 0x009896800000995d */ /* 0x004fea0003900000 */
[----:B------:R-:W2:Y:S02]  /*ef50*/  @!P1 SYNCS.PHASECHK.TRANS64 P1, [R5+URZ+0x19c40], R0 ;  /* 0x019c4000050095a7 */ /* 0x000ea4000802007f */
[----:B--2---:R-:W-:Y:S05]  /*ef60*/  @!P1 BRA `(.L_x_10787) ;  /* 0xfffffffc00f09947 */ /* 0x004fea000383ffff */
[----:B------:R-:W-:Y:S05]  /*ef70*/  BRA `(.L_x_10847) ;  /* 0xffffffe800147947 */ /* 0x000fea000383ffff */
.L_x_10789:
[----:B--2---:R2:W3:Y:S02]  /*ef80*/  SYNCS.PHASECHK.TRANS64.TRYWAIT P1, [R3+URZ+0x19c40], R2 ;  /* 0x019c4002030075a7 */ /* 0x0044e4000802017f */
[----:B---3--:R-:W-:Y:S05]  /*ef90*/  @!P1 NANOSLEEP.SYNCS 0x989680 ;  /* 0x009896800000995d */ /* 0x008fea0003900000 */
[----:B------:R-:W3:Y:S02]  /*efa0*/  @!P1 SYNCS.PHASECHK.TRANS64 P1, [R3+URZ+0x19c40], R2 ;  /* 0x019c4002030095a7 */ /* 0x000ee4000802007f */
[----:B---3--:R-:W-:Y:S05]  /*efb0*/  @!P1 BRA `(.L_x_10789) ;  /* 0xfffffffc00f09947 */ /* 0x008fea000383ffff */
[----:B------:R-:W-:Y:S05]  /*efc0*/  BRA `(.L_x_10848) ;  /* 0xffffffe800207947 */ /* 0x000fea000383ffff */
.L_x_10791:
[----:B---3--:R3:W4:Y:S02]  /*efd0*/  SYNCS.PHASECHK.TRANS64.TRYWAIT P1, [R5+URZ+0x19c60], R0 ;  /* 0x019c6000050075a7 */ /* 0x008724000802017f */
[----:B----4-:R-:W-:Y:S05]  /*efe0*/  @!P1 NANOSLEEP.SYNCS 0x989680 ;  /* 0x009896800000995d */ /* 0x010fea0003900000 */
[----:B------:R-:W4:Y:S02]  /*eff0*/  @!P1 SYNCS.PHASECHK.TRANS64 P1, [R5+URZ+0x19c60], R0 ;  /* 0x019c6000050095a7 */ /* 0x000f24000802007f */
[----:B----4-:R-:W-:Y:S05]  /*f000*/  @!P1 BRA `(.L_x_10791) ;  /* 0xfffffffc00f09947 */ /* 0x010fea000383ffff */
[----:B------:R-:W-:Y:S05]  /*f010*/  BRA `(.L_x_10849) ;  /* 0xffffffe8001c7947 */ /* 0x000fea000383ffff */
.L_x_10793:
[----:B----4-:R4:W0:Y:S02]  /*f020*/  SYNCS.PHASECHK.TRANS64.TRYWAIT P1, [R3+URZ+0x19c60], R2 ;  /* 0x019c6002030075a7 */ /* 0x010824000802017f */
[----:B0-----:R-:W-:Y:S05]  /*f030*/  @!P1 NANOSLEEP.SYNCS 0x989680 ;  /* 0x009896800000995d */ /* 0x001fea0003900000 */
[----:B------:R-:W0:Y:S02]  /*f040*/  @!P1 SYNCS.PHASECHK.TRANS64 P1, [R3+URZ+0x19c60], R2 ;  /* 0x019c6002030095a7 */ /* 0x000e24000802007f */
[----:B0-----:R-:W-:Y:S05]  /*f050*/  @!P1 BRA `(.L_x_10793) ;  /* 0xfffffffc00f09947 */ /* 0x001fea000383ffff */
[----:B------:R-:W-:Y:S05]  /*f060*/  BRA `(.L_x_10850) ;  /* 0xffffffe800187947 */ /* 0x000fea000383ffff */
.L_x_10795:
[----:B------:R0:W0:Y:S02]  /*f070*/  SYNCS.PHASECHK.TRANS64.TRYWAIT P1, [R5+URZ+0x19c80], R0 ;  /* 0x019c8000050075a7 */ /* 0x000024000802017f */
[----:B0-----:R-:W-:Y:S05]  /*f080*/  @!P1 NANOSLEEP.SYNCS 0x989680 ;  /* 0x009896800000995d */ /* 0x001fea0003900000 */
[----:B------:R-:W0:Y:S02]  /*f090*/  @!P1 SYNCS.PHASECHK.TRANS64 P1, [R5+URZ+0x19c80], R0 ;  /* 0x019c8000050095a7 */ /* 0x000e24000802007f */
[----:B0-----:R-:W-:Y:S05]  /*f0a0*/  @!P1 BRA `(.L_x_10795) ;  /* 0xfffffffc00f09947 */ /* 0x001fea000383ffff */
[----:B------:R-:W-:Y:S05]  /*f0b0*/  BRA `(.L_x_10851) ;  /* 0xffffffe800147947 */ /* 0x000fea000383ffff */
.L_x_10852:
        /* <DEDUP_REMOVED lines=12> */
.L_x_15853:


//--------------------- .text._ZN7cutlass13device_kernelIN5flash11enable_sm90INS1_16FlashAttnFwdSm90INS1_25CollectiveMainloopFwdSm90ILi2EN4cute5tupleIJNS5_1CILi1EEES8_S8_EEENS6_IJNS7_ILi192EEENS7_ILi128EEENS7_ILi96EEEEEELi96ENS_12float_e4m3_tEfNS_4arch4Sm90ELb0ELb0ELb0ELb1ELb1ELb1ELb0ELb1ELb1ELb1ELb0ELb0EEENS1_21CollectiveEpilogueFwdINS6_IJSA_SC_SB_EEES9_NS_10bfloat16_tESG_Li384ELb1ELb1ELb0ELb1EEENS1_36VarlenDynamicPersistentTileSchedulerILi192ELi128ELi384ELi128ELb0ELb1ELb1ELb0ELb1ELb1EEEEEEEEEvNT_6ParamsE --------------------------
	.section	.text._ZN7cutlass13device_kernelIN5flash11enable_sm90INS1_16FlashAttnFwdSm90INS1_25CollectiveMainloopFwdSm90ILi2EN4cute5tupleIJNS5_1CILi1EEES8_S8_EEENS6_IJNS7_ILi192EEENS7_ILi128EEENS7_ILi96EEEEEELi96ENS_12float_e4m3_tEfNS_4arch4Sm90ELb0ELb0ELb0ELb1ELb1ELb1ELb0ELb1ELb1ELb1ELb0ELb0EEENS1_21CollectiveEpilogueFwdINS6_IJSA_SC_SB_EEES9_NS_10bfloat16_tESG_Li384ELb1ELb1ELb0ELb1EEENS1_36VarlenDynamicPersistentTileSchedulerILi192ELi128ELi384ELi128ELb0ELb1ELb1ELb0ELb1ELb1EEEEEEEEEvNT_6ParamsE,"ax",@progbits
	.align	128
.text._ZN7cutlass13device_kernelIN5flash11enable_sm90INS1_16FlashAttnFwdSm90INS1_25CollectiveMainloopFwdSm90ILi2EN4cute5tupleIJNS5_1CILi1EEES8_S8_EEENS6_IJNS7_ILi192EEENS7_ILi128EEENS7_ILi96EEEEEELi96ENS_12float_e4m3_tEfNS_4arch4Sm90ELb0ELb0ELb0ELb1ELb1ELb1ELb0ELb1ELb1ELb1ELb0ELb0EEENS1_21CollectiveEpilogueFwdINS6_IJSA_SC_SB_EEES9_NS_10bfloat16_tESG_Li384ELb1ELb1ELb0ELb1EEENS1_36VarlenDynamicPersistentTileSchedulerILi192ELi128ELi384ELi128ELb0ELb1ELb1ELb0ELb1ELb1EEEEEEEEEvNT_6ParamsE:
        .type           _ZN7cutlass13device_kernelIN5flash11enable_sm90INS1_16FlashAttnFwdSm90INS1_25CollectiveMainloopFwdSm90ILi2EN4cute5tupleIJNS5_1CILi1EEES8_S8_EEENS6_IJNS7_ILi192EEENS7_ILi128EEENS7_ILi96EEEEEELi96ENS_12float_e4m3_tEfNS_4arch4Sm90ELb0ELb0ELb0ELb1ELb1ELb1ELb0ELb1ELb1ELb1ELb0ELb0EEENS1_21CollectiveEpilogueFwdINS6_IJSA_SC_SB_EEES9_NS_10bfloat16_tESG_Li384ELb1ELb1ELb0ELb1EEENS1_36VarlenDynamicPersistentTileSchedulerILi192ELi128ELi384ELi128ELb0ELb1ELb1ELb0ELb1ELb1EEEEEEEEEvNT_6ParamsE,@function
        .size           _ZN7cutlass13device_kernelIN5flash11enable_sm90INS1_16FlashAttnFwdSm90INS1_25CollectiveMainloopFwdSm90ILi2EN4cute5tupleIJNS5_1CILi1EEES8_S8_EEENS6_IJNS7_ILi192EEENS7_ILi128EEENS7_ILi96EEEEEELi96ENS_12float_e4m3_tEfNS_4arch4Sm90ELb0ELb0ELb0ELb1ELb1ELb1ELb0ELb1ELb1ELb1ELb0ELb0EEENS1_21CollectiveEpilogueFwdINS6_IJSA_SC_SB_EEES9_NS_10bfloat16_tESG_Li384ELb1ELb1ELb0ELb1EEENS1_36VarlenDynamicPersistentTileSchedulerILi192ELi128ELi384ELi128ELb0ELb1ELb1ELb0ELb1ELb1EEEEEEEEEvNT_6ParamsE,(.L_x_15854 - _ZN7cutlass13device_kernelIN5flash11enable_sm90INS1_16FlashAttnFwdSm90INS1_25CollectiveMainloopFwdSm90ILi2EN4cute5tupleIJNS5_1CILi1EEES8_S8_EEENS6_IJNS7_ILi192EEENS7_ILi128EEENS7_ILi96EEEEEELi96ENS_12float_e4m3_tEfNS_4arch4Sm90ELb0ELb0ELb0ELb1ELb1ELb1ELb0ELb1ELb1ELb1ELb0ELb0EEENS1_21CollectiveEpilogueFwdINS6_IJSA_SC_SB_EEES9_NS_10bfloat16_tESG_Li384ELb1ELb1ELb0ELb1EEENS1_36VarlenDynamicPersistentTileSchedulerILi192ELi128ELi384ELi128ELb0ELb1ELb1ELb0ELb1ELb1EEEEEEEEEvNT_6ParamsE)
        .other          _ZN7cutlass13device_kernelIN5flash11enable_sm90INS1_16FlashAttnFwdSm90INS1_25CollectiveMainloopFwdSm90ILi2EN4cute5tupleIJNS5_1CILi1EEES8_S8_EEENS6_IJNS7_ILi192EEENS7_ILi128EEENS7_ILi96EEEEEELi96ENS_12float_e4m3_tEfNS_4arch4Sm90ELb0ELb0ELb0ELb1ELb1ELb1ELb0ELb1ELb1ELb1ELb0ELb0EEENS1_21CollectiveEpilogueFwdINS6_IJSA_SC_SB_EEES9_NS_10bfloat16_tESG_Li384ELb1ELb1ELb0ELb1EEENS1_36VarlenDynamicPersistentTileSchedulerILi192ELi128ELi384ELi128ELb0ELb1ELb1ELb0ELb1ELb1EEEEEEEEEvNT_6ParamsE,@"STO_CUDA_ENTRY STV_DEFAULT"
_ZN7cutlass13device_kernelIN5flash11enable_sm90INS1_16FlashAttnFwdSm90INS1_25CollectiveMainloopFwdSm90ILi2EN4cute5tupleIJNS5_1CILi1EEES8_S8_EEENS6_IJNS7_ILi192EEENS7_ILi128EEENS7_ILi96EEEEEELi96ENS_12float_e4m3_tEfNS_4arch4Sm90ELb0ELb0ELb0ELb1ELb1ELb1ELb0ELb1ELb1ELb1ELb0ELb0EEENS1_21CollectiveEpilogueFwdINS6_IJSA_SC_SB_EEES9_NS_10bfloat16_tESG_Li384ELb1ELb1ELb0ELb1EEENS1_36VarlenDynamicPersistentTileSchedulerILi192ELi128ELi384ELi128ELb0ELb1ELb1ELb0ELb1ELb1EEEEEEEEEvNT_6ParamsE:
        /* <DEDUP_REMOVED lines=18> */
.L_x_10854:
[----:B------:R-:W-:Y:S05]  /*0120*/  BSYNC B0 ;  /* 0x0000000000007941 */ /* 0x000fea0003800000 */
.L_x_10853:
        /* <DEDUP_REMOVED lines=41> */
.L_x_10855:
        /* <DEDUP_REMOVED lines=22> */
.L_x_10856:
        /* <DEDUP_REMOVED lines=18> */
.L_x_10857:
        /* <DEDUP_REMOVED lines=22> */
.L_x_10858:
        /* <DEDUP_REMOVED lines=23> */
.L_x_10859:
        /* <DEDUP_REMOVED lines=8> */
.L_x_10862:
[----:B------:R-:W-:-:S08]  /*0990*/  NOP ;  /* 0x0000000000007918 */ /* 0x000fd00000000000 */
[----:B------:R-:W0:Y:S02]  /*09a0*/  USETMAXREG.TRY_ALLOC.CTAPOOL UP0, 0xa0 ;  /* 0x000000a0000079c8 */ /* 0x000e240008000600 */
[----:B0-----:R-:W-:-:S13]  /*09b0*/  PLOP3.LUT P0, PT, PT, PT, UP0, 0x80, 0x0 ;  /* 0x000000000000781c */ /* 0x001fda0003f0f008 */
[----:B------:R-:W-:Y:S05]  /*09c0*/  @!P0 BRA `(.L_x_10862) ;  /* 0xfffffffc00f08947 */ /* 0x000fea000383ffff */
[----:B------:R-:W0:Y:S08]  /*09d0*/  S2UR UR4, SR_CgaCtaId ;  /* 0x00000000000479c3 */ /* 0x000e300000008800 */
[----:B------:R-:W-:Y:S06]  /*09e0*/  BAR.ARV 0x8, 0x200 ;  /* 0x0208000000007b1d */ /* 0x000fec0000002000 */
[----:B------:R-:W-:-:S02]  /*09f0*/  MOV R18, 0x400 ;  /* 0x0000040000127802 */ /* 0x000fc40000000f00 */
[----:B------:R-:W-:Y:S01]  /*0a00*/  BAR.SYNC.DEFER_BLOCKING 0x5, 0x200 ;  /* 0x0148000000007b1d */ /* 0x000fe20000010000 */
[----:B0-----:R-:W-:-:S05]  /*0a10*/  IMAD.U32 R0, RZ, RZ, UR4 ;  /* 0x00000004ff007e24 */ /* 0x001fca000f8e00ff */
[----:B------:R-:W-:Y:S01]  /*0a20*/  ULDC UR4, c[0x0][0xc3c] ;  /* 0x00030f0000047ab9 */ /* 0x000fe20000000800 */
[----:B------:R-:W-:Y:S01]  /*0a30*/  LEA R18, R0, R18, 0x18 ;  /* 0x0000001200127211 */ /* 0x000fe200078ec0ff */
[----:B------:R-:W-:Y:S04]  /*0a40*/  STL [R1+0x24], R0 ;  /* 0x0000240001007387 */ /* 0x000fe80000100800 */
[----:B------:R-:W0:Y:S01]  /*0a50*/  LDS.128 R152, [R18+0x19cd0] ;  /* 0x019cd00012987984 */ /* 0x000e220000000c00 */
[----:B------:R-:W-:Y:S06]  /*0a60*/  BAR.ARV 0x4, 0x200 ;  /* 0x0108000000007b1d */ /* 0x000fec0000002000 */
[----:B0-----:R-:W-:-:S13]  /*0a70*/  ISETP.GE.AND P0, PT, R155, UR4, PT ;  /* 0x000000049b007c0c */ /* 0x001fda000bf06270 */
[----:B------:R-:W-:Y:S05]  /*0a80*/  @P0 BRA `(.L_x_10863) ;  /* 0x0000018800080947 */ /* 0x000fea0003800000 */
[----:B------:R-:W0:Y:S01]  /*0a90*/  S2R R0, SR_TID.X ;  /* 0x0000000000007919 */ /* 0x000e220000002100 */
[----:B------:R-:W-:Y:S01]  /*0aa0*/  IMAD.MOV.U32 R157, RZ, RZ, RZ ;  /* 0x000000ffff9d7224 */ /* 0x000fe200078e00ff */
[----:B------:R-:W-:Y:S01]  /*0ab0*/  ULOP3.LUT UR36, UR37, 0x1, URZ, 0xfc, !UPT ;  /* 0x0000000125247892 */ /* 0x000fe2000f8efc3f */
[----:B0-----:R-:W-:-:S05]  /*0ac0*/  VIADD R21, R0, 0xffffff80 ;  /* 0xffffff8000157836 */ /* 0x001fca0000000000 */
[----:B------:R-:W-:Y:S02]  /*0ad0*/  SHF.R.S32.HI R0, RZ, 0x1f, R21 ;  /* 0x0000001fff007819 */ /* 0x000fe40000011415 */
[-C--:B------:R-:W-:Y:S02]  /*0ae0*/  LEA.HI R3, R21, R21.reuse, RZ, 0x1 ;  /* 0x0000001515037211 */ /* 0x080fe400078f08ff */
[CC--:B------:R-:W-:Y:S02]  /*0af0*/  LEA.HI R2, R0.reuse, R21.reuse, RZ, 0x5 ;  /* 0x0000001500027211 */ /* 0x0c0fe400078f28ff */
[----:B------:R-:W-:Y:S02]  /*0b00*/  LEA.HI R6, R0, R21, RZ, 0x4 ;  /* 0x0000001500067211 */ /* 0x000fe400078f20ff */
[----:B------:R-:W-:Y:S01]  /*0b10*/  SHF.R.S32.HI R10, RZ, 0x1, R3 ;  /* 0x00000001ff0a7819 */ /* 0x000fe20000011403 */
[----:B------:R-:W-:Y:S01]  /*0b20*/  IMAD.SHL.U32 R4, R2, 0x10, RZ ;  /* 0x0000001002047824 */ /* 0x000fe200078e00ff */
[----:B------:R-:W-:-:S04]  /*0b30*/  LOP3.LUT R2, R6, 0x7fffff0, RZ, 0xc0, !PT ;  /* 0x07fffff006027812 */ /* 0x000fc800078ec0ff */
[----:B------:R-:W-:Y:S01]  /*0b40*/  LOP3.LUT R5, R4, 0xfffffe00, RZ, 0xc0, !PT ;  /* 0xfffffe0004057812 */ /* 0x000fe200078ec0ff */
[----:B------:R-:W-:Y:S01]  /*0b50*/  IMAD.IADD R4, R21, 0x1, -R2 ;  /* 0x0000000115047824 */ /* 0x000fe200078e0a02 */
[----:B------:R-:W-:-:S03]  /*0b60*/  LEA.HI R2, R0, R21, RZ, 0x7 ;  /* 0x0000001500027211 */ /* 0x000fc600078f38ff */
[----:B------:R-:W-:Y:S01]  /*0b70*/  IMAD R7, R4, 0x20, R5 ;  /* 0x0000002004077824 */ /* 0x000fe200078e0205 */
[----:B------:R-:W-:Y:S02]  /*0b80*/  SHF.R.S32.HI R5, RZ, 0x1f, R3 ;  /* 0x0000001fff057819 */ /* 0x000fe40000011403 */
[----:B------:R-:W-:Y:S02]  /*0b90*/  LOP3.LUT R3, R3, 0xfffffffe, RZ, 0xc0, !PT ;  /* 0xfffffffe03037812 */ /* 0x000fe400078ec0ff */
[----:B------:R-:W-:Y:S02]  /*0ba0*/  LOP3.LUT R8, R2, 0xffffff80, RZ, 0xc0, !PT ;  /* 0xffffff8002087812 */ /* 0x000fe400078ec0ff */
[----:B------:R-:W-:Y:S01]  /*0bb0*/  LEA.HI R5, R5, R10, RZ, 0x2 ;  /* 0x0000000a05057211 */ /* 0x000fe200078f10ff */
[C---:B------:R-:W-:Y:S01]  /*0bc0*/  IMAD.IADD R16, R21.reuse, 0x1, -R3 ;  /* 0x0000000115107824 */ /* 0x040fe200078e0a03 */
[----:B------:R-:W-:Y:S01]  /*0bd0*/  SHF.R.S32.HI R3, RZ, 0x4, R6 ;  /* 0x00000004ff037819 */ /* 0x000fe20000011406 */
[----:B------:R-:W-:Y:S01]  /*0be0*/  IMAD.IADD R19, R21, 0x1, -R8 ;  /* 0x0000000115137824 */ /* 0x000fe200078e0a08 */
[----:B------:R-:W-:Y:S01]  /*0bf0*/  LOP3.LUT R5, R5, 0x7fffffc, RZ, 0xc0, !PT ;  /* 0x07fffffc05057812 */ /* 0x000fe200078ec0ff */
[----:B------:R-:W-:Y:S01]  /*0c00*/  IMAD.SHL.U32 R22, R16, 0x8, RZ ;  /* 0x0000000810167824 */ /* 0x000fe200078e00ff */
[----:B------:R-:W-:Y:S01]  /*0c10*/  LEA.HI R6, R6, R3, RZ, 0x1 ;  /* 0x0000000306067211 */ /* 0x000fe200078f08ff */
[----:B------:R-:W-:Y:S01]  /*0c20*/  IMAD.SHL.U32 R16, R16, 0x10, RZ ;  /* 0x0000001010107824 */ /* 0x000fe200078e00ff */
[----:B------:R-:W-:Y:S01]  /*0c30*/  SHF.R.S32.HI R8, RZ, 0x1f, R19 ;  /* 0x0000001fff087819 */ /* 0x000fe20000011413 */
[----:B------:R-:W-:Y:S01]  /*0c40*/  VIADD R15, R22, 0x20 ;  /* 0x00000020160f7836 */ /* 0x000fe20000000000 */
[----:B------:R-:W-:Y:S01]  /*0c50*/  LOP3.LUT R6, R6, 0x1ffffffe, RZ, 0xc0, !PT ;  /* 0x1ffffffe06067812 */ /* 0x000fe200078ec0ff */
[----:B------:R-:W-:Y:S01]  /*0c60*/  IMAD.IADD R5, R10, 0x1, -R5 ;  /* 0x000000010a057824 */ /* 0x000fe200078e0a05 */
[----:B------:R-:W-:Y:S01]  /*0c70*/  LEA.HI R4, R0, R21, RZ, 0x3 ;  /* 0x0000001500047211 */ /* 0x000fe200078f18ff */
[----:B------:R-:W-:Y:S01]  /*0c80*/  IMAD.IADD R12, R22, 0x1, R15 ;  /* 0x00000001160c7824 */ /* 0x000fe200078e020f */
[----:B------:R-:W-:Y:S01]  /*0c90*/  LEA.HI R9, R8, R19, RZ, 0x2 ;  /* 0x0000001308097211 */ /* 0x000fe200078f10ff */
[C---:B------:R-:W-:Y:S01]  /*0ca0*/  IMAD R13, R3.reuse, 0x8, R5 ;  /* 0x00000008030d7824 */ /* 0x040fe200078e0205 */
[----:B------:R-:W-:Y:S01]  /*0cb0*/  SHF.R.S32.HI R14, RZ, 0x7, R2 ;  /* 0x00000007ff0e7819 */ /* 0x000fe20000011402 */
[----:B------:R-:W-:Y:S01]  /*0cc0*/  IMAD.IADD R6, R3, 0x1, -R6 ;  /* 0x0000000103067824 */ /* 0x000fe200078e0a06 */
[--C-:B------:R-:W-:Y:S01]  /*0cd0*/  SHF.R.S32.HI R10, RZ, 0x2, R9.reuse ;  /* 0x00000002ff0a7819 */ /* 0x100fe20000011409 */
[----:B------:R-:W-:Y:S01]  /*0ce0*/  STL [R1+0x1c], R15 ;  /* 0x00001c0f01007387 */ /* 0x000fe20000100800 */
[----:B------:R-:W-:Y:S01]  /*0cf0*/  SHF.R.S32.HI R11, RZ, 0x1f, R9 ;  /* 0x0000001fff0b7819 */ /* 0x000fe20000011409 */
[----:B------:R-:W-:Y:S01]  /*0d00*/  IMAD.HI R2, R14, 0x55555556, RZ ;  /* 0x555555560e027827 */ /* 0x000fe200078e02ff */
[----:B------:R-:W-:-:S02]  /*0d10*/  SHF.R.S32.HI R3, RZ, 0x1f, R12 ;  /* 0x0000001fff037819 */ /* 0x000fc4000001140c */
[----:B------:R-:W-:Y:S01]  /*0d20*/  SHF.R.S32.HI R4, RZ, 0x3, R4 ;  /* 0x00000003ff047819 */ /* 0x000fe20000011404 */
[----:B------:R-:W-:Y:S01]  /*0d30*/  VIADD R156, R16, 0x40 ;  /* 0x00000040109c7836 */ /* 0x000fe20000000000 */
[----:B------:R-:W-:Y:S02]  /*0d40*/  LEA.HI R11, R11, R10, RZ, 0x3 ;  /* 0x0000000a0b0b7211 */ /* 0x000fe400078f18ff */
[CC--:B------:R-:W-:Y:S02]  /*0d50*/  LEA.HI R5, R3.reuse, R12.reuse, RZ, 0x4 ;  /* 0x0000000c03057211 */ /* 0x0c0fe400078f20ff */
[----:B------:R-:W-:Y:S02]  /*0d60*/  SHF.L.U32 R4, R4, 0x7, RZ ;  /* 0x0000000704047819 */ /* 0x000fe400000006ff */
[----:B------:R-:W-:Y:S01]  /*0d70*/  LEA.HI R3, R3, R12, RZ, 0x5 ;  /* 0x0000000c03037211 */ /* 0x000fe200078f28ff */
[----:B------:R-:W-:Y:S01]  /*0d80*/  IMAD.SHL.U32 R12, R13, 0x20, RZ ;  /* 0x000000200d0c7824 */ /* 0x000fe200078e00ff */
[----:B------:R-:W-:-:S02]  /*0d90*/  LOP3.LUT R11, R11, 0xfffffff8, RZ, 0xc0, !PT ;  /* 0xfffffff80b0b7812 */ /* 0x000fc400078ec0ff */
[----:B------:R-:W-:Y:S02]  /*0da0*/  LEA.HI R2, R2, R2, RZ, 0x1 ;  /* 0x0000000202027211 */ /* 0x000fe400078f08ff */
[----:B------:R-:W-:Y:S01]  /*0db0*/  LOP3.LUT R20, R4, 0x80, RZ, 0xc0, !PT ;  /* 0x0000008004147812 */ /* 0x000fe200078ec0ff */
[----:B------:R-:W-:Y:S01]  /*0dc0*/  IMAD.IADD R11, R10, 0x1, -R11 ;  /* 0x000000010a0b7824 */ /* 0x000fe200078e0a0b */
[----:B------:R-:W-:Y:S01]  /*0dd0*/  LEA.HI R8, R8, R19, RZ, 0x5 ;  /* 0x0000001308087211 */ /* 0x000fe200078f28ff */
[----:B------:R-:W-:Y:S01]  /*0de0*/  IMAD R2, R2, -0x3, R14 ;  /* 0xfffffffd02027824 */ /* 0x000fe200078e020e */
[----:B------:R-:W-:Y:S01]  /*0df0*/  SHF.R.S32.HI R4, RZ, 0x5, R3 ;  /* 0x00000005ff047819 */ /* 0x000fe20000011403 */
[----:B------:R-:W-:Y:S01]  /*0e00*/  STL [R1+0x10], R20 ;  /* 0x0000101401007387 */ /* 0x000fe20000100800 */
[----:B------:R-:W-:Y:S01]  /*0e10*/  SHF.R.S32.HI R8, RZ, 0x5, R8 ;  /* 0x00000005ff087819 */ /* 0x000fe20000011408 */
[----:B------:R-:W-:Y:S01]  /*0e20*/  IMAD.MOV.U32 R10, RZ, RZ, -0x2 ;  /* 0xfffffffeff0a7424 */ /* 0x000fe200078e00ff */
[----:B------:R-:W-:Y:S01]  /*0e30*/  SHF.R.U32.HI R14, RZ, 0x3, R20 ;  /* 0x00000003ff0e7819 */ /* 0x000fe20000011614 */
[----:B------:R-:W-:Y:S01]  /*0e40*/  IMAD R13, R4, 0x1800, R12 ;  /* 0x00001800040d7824 */ /* 0x000fe200078e020c */
[----:B------:R-:W-:Y:S01]  /*0e50*/  LOP3.LUT R9, R9, 0x7ffffffc, RZ, 0xc0, !PT ;  /* 0x7ffffffc09097812 */ /* 0x000fe200078ec0ff */
[----:B------:R-:W-:Y:S01]  /*0e60*/  IMAD R4, R6, 0x8, R7 ;  /* 0x0000000806047824 */ /* 0x000fe200078e0207 */
[----:B------:R-:W-:Y:S01]  /*0e70*/  LOP3.LUT R3, R20, 0x10, R5, 0xf8, !PT ;  /* 0x0000001014037812 */ /* 0x000fe200078ef805 */
[----:B------:R-:W-:Y:S01]  /*0e80*/  IMAD R11, R8, 0x10, R11 ;  /* 0x00000010080b7824 */ /* 0x000fe200078e020b */
[----:B------:R-:W-:Y:S01]  /*0e90*/  STL [R1+0x20], R12 ;  /* 0x0000200c01007387 */ /* 0x000fe20000100800 */
[----:B------:R-:W-:Y:S01]  /*0ea0*/  LEA.HI R0, R0, R21, RZ, 0x2 ;  /* 0x0000001500007211 */ /* 0x000fe200078f10ff */
[----:B------:R-:W-:Y:S01]  /*0eb0*/  IMAD.IADD R9, R19, 0x1, -R9 ;  /* 0x0000000113097824 */ /* 0x000fe200078e0a09 */
[----:B------:R-:W-:Y:S01]  /*0ec0*/  LOP3.LUT R3, R3, R14, RZ, 0x3c, !PT ;  /* 0x0000000e03037212 */ /* 0x000fe200078e3cff */
[----:B------:R-:W-:Y:S01]  /*0ed0*/  STL [R1+0x64], R14 ;  /* 0x0000640e01007387 */ /* 0x000fe20000100800 */
[----:B------:R-:W-:Y:S01]  /*0ee0*/  SHF.R.S32.HI R8, RZ, 0x1f, R15 ;  /* 0x0000001fff087819 */ /* 0x000fe2000001140f */
[----:B------:R-:W-:Y:S01]  /*0ef0*/  IMAD R6, R9, R10, 0x80 ;  /* 0x0000008009067424 */ /* 0x000fe200078e020a */
[----:B------:R-:W-:Y:S01]  /*0f00*/  IADD3 R3, R18, R13, R3 ;  /* 0x0000000d12037210 */ /* 0x000fe20007ffe003 */
[----:B------:R0:W-:Y:S01]  /*0f10*/  STL [R1+0x74], R4 ;  /* 0x0000740401007387 */ /* 0x0001e20000100800 */
[----:B------:R-:W-:Y:S01]  /*0f20*/  SHF.R.S32.HI R10, RZ, 0x1f, R156 ;  /* 0x0000001fff0a7819 */ /* 0x000fe2000001149c */
[----:B------:R-:W-:-:S02]  /*0f30*/  IMAD.MOV.U32 R19, RZ, RZ, RZ ;  /* 0x000000ffff137224 */ /* 0x000fc400078e00ff */
[----:B------:R1:W-:Y:S04]  /*0f40*/  STL [R1+0x6c], R6 ;  /* 0x00006c0601007387 */ /* 0x0003e80000100800 */
[----:B------:R2:W-:Y:S01]  /*0f50*/  STL [R1+0x60], R3 ;  /* 0x0000600301007387 */ /* 0x0005e20000100800 */
[----:B0-----:R-:W-:Y:S01]  /*0f60*/  IMAD R4, R2, 0x40, R11 ;  /* 0x0000004002047824 */ /* 0x001fe200078e020b */
[----:B------:R-:W-:Y:S01]  /*0f70*/  LOP3.LUT R2, R0, 0xfffffffc, RZ, 0xc0, !PT ;  /* 0xfffffffc00027812 */ /* 0x000fe200078ec0ff */
[----:B-1----:R-:W-:-:S03]  /*0f80*/  VIADD R6, R22, 0x10 ;  /* 0x0000001016067836 */ /* 0x002fc60000000000 */
[----:B------:R-:W-:Y:S01]  /*0f90*/  STL [R1+0x68], R4 ;  /* 0x0000680401007387 */ /* 0x000fe20000100800 */
[----:B------:R-:W-:Y:S01]  /*0fa0*/  IMAD.IADD R7, R21, 0x1, -R2 ;  /* 0x0000000115077824 */ /* 0x000fe200078e0a02 */
[----:B------:R-:W-:Y:S02]  /*0fb0*/  SHF.R.S32.HI R2, RZ, 0x2, R0 ;  /* 0x00000002ff027819 */ /* 0x000fe40000011400 */
[----:B------:R-:W-:Y:S01]  /*0fc0*/  STL [R1+0x40], RZ ;  /* 0x000040ff01007387 */ /* 0x000fe20000100800 */
[C---:B--2---:R-:W-:Y:S01]  /*0fd0*/  IMAD.SHL.U32 R3, R7.reuse, 0x8, RZ ;  /* 0x0000000807037824 */ /* 0x044fe200078e00ff */
[----:B------:R-:W-:Y:S02]  /*0fe0*/  LEA.HI R0, R7, R7, RZ, 0x1 ;  /* 0x0000000707007211 */ /* 0x000fe400078f08ff */
[----:B------:R-:W-:Y:S01]  /*0ff0*/  STL [R1+0xc], RZ ;  /* 0x00000cff01007387 */ /* 0x000fe20000100800 */
[----:B------:R-:W-:Y:S02]  /*1000*/  SHF.R.S32.HI R9, RZ, 0x1f, R6 ;  /* 0x0000001fff097819 */ /* 0x000fe40000011406 */
[----:B------:R-:W-:Y:S01]  /*1010*/  LOP3.LUT R2, R0, 0x1ffffffe, RZ, 0xc0, !PT ;  /* 0x1ffffffe00027812 */ /* 0x000fe200078ec0ff */
[----:B------:R-:W-:Y:S01]  /*1020*/  STL [R1+0x4], RZ ;  /* 0x000004ff01007387 */ /* 0x000fe20000100800 */
[----:B------:R-:W-:-:S03]  /*1030*/  LOP3.LUT R0, R20, 0x10, R16, 0xf8, !PT ;  /* 0x0000001014007812 */ /* 0x000fc600078ef810 */
[----:B------:R-:W-:Y:S01]  /*1040*/  STL [R1+0x30], R3 ;  /* 0x0000300301007387 */ /* 0x000fe20000100800 */
[----:B------:R-:W-:Y:S01]  /*1050*/  LOP3.LUT R0, R0, R14, RZ, 0x3c, !PT ;  /* 0x0000000e00007212 */ /* 0x000fe200078e3cff */
[----:B------:R-:W-:Y:S02]  /*1060*/  IMAD.IADD R2, R7, 0x1, -R2 ;  /* 0x0000000107027824 */ /* 0x000fe400078e0a02 */
[----:B------:R0:W-:Y:S04]  /*1070*/  STL [R1+0x18], R6 ;  /* 0x0000180601007387 */ /* 0x0001e80000100800 */
[----:B------:R-:W-:Y:S04]  /*1080*/  STL [R1+0x14], R10 ;  /* 0x0000140a01007387 */ /* 0x000fe80000100800 */
[----:B------:R-:W-:Y:S01]  /*1090*/  STL [R1+0x5c], R9 ;  /* 0x00005c0901007387 */ /* 0x000fe20000100800 */
[C---:B0-----:R-:W-:Y:S01]  /*10a0*/  IADD3 R6, R3.reuse, 0x20, RZ ;  /* 0x0000002003067810 */ /* 0x041fe20007ffe0ff */
[----:B------:R-:W-:-:S02]  /*10b0*/  VIADD R3, R3, 0x40 ;  /* 0x0000004003037836 */ /* 0x000fc40000000000 */
[----:B------:R-:W-:Y:S04]  /*10c0*/  STL [R1+0x58], R8 ;  /* 0x0000580801007387 */ /* 0x000fe80000100800 */
[----:B------:R0:W-:Y:S01]  /*10d0*/  STL [R1+0x4c], R6 ;  /* 0x00004c0601007387 */ /* 0x0001e20000100800 */
[----:B------:R-:W-:-:S03]  /*10e0*/  SHF.R.S32.HI R7, RZ, 0x1f, R3 ;  /* 0x0000001fff077819 */ /* 0x000fc60000011403 */
[----:B------:R1:W-:Y:S01]  /*10f0*/  STL [R1+0x50], R3 ;  /* 0x0000500301007387 */ /* 0x0003e20000100800 */
[----:B0-----:R-:W-:Y:S02]  /*1100*/  SHF.R.S32.HI R6, RZ, 0x1f, R6 ;  /* 0x0000001fff067819 */ /* 0x001fe40000011406 */
[----:B-1----:R-:W-:-:S03]  /*1110*/  SHF.R.S32.HI R3, RZ, 0x4, R5 ;  /* 0x00000004ff037819 */ /* 0x002fc60000011405 */
[----:B------:R0:W-:Y:S04]  /*1120*/  STL [R1+0x7c], R6 ;  /* 0x00007c0601007387 */ /* 0x0001e80000100800 */
[----:B------:R1:W-:Y:S01]  /*1130*/  STL [R1+0x78], R7 ;  /* 0x0000780701007387 */ /* 0x0003e20000100800 */
[----:B0-----:R-:W-:Y:S02]  /*1140*/  IMAD.IADD R6, R12, 0x1, R0 ;  /* 0x000000010c067824 */ /* 0x001fe400078e0200 */
[----:B------:R-:W-:-:S03]  /*1150*/  IMAD R0, R2, 0x8, R4 ;  /* 0x0000000802007824 */ /* 0x000fc600078e0204 */
[----:B------:R1:W-:Y:S04]  /*1160*/  STL [R1+0x28], R6 ;  /* 0x0000280601007387 */ /* 0x0003e80000100800 */
[----:B------:R1:W-:Y:S04]  /*1170*/  STL [R1+0x70], R0 ;  /* 0x0000700001007387 */ /* 0x0003e80000100800 */
[----:B------:R1:W-:Y:S02]  /*1180*/  STL [R1+0x8], R3 ;  /* 0x0000080301007387 */ /* 0x0003e40000100800 */
.L_x_10983:
[----:B01----:R-:W0:Y:S01]  /*1190*/  LDC.64 R2, c[0x0][0xc88] ;  /* 0x00032200ff027b82 */ /* 0x003e220000000a00 */
[----:B------:R-:W-:Y:S01]  /*11a0*/  ULDC.64 UR4, c[0x0][0xa28] ;  /* 0x00028a0000047ab9 */ /* 0x000fe20000000a00 */
[----:B------:R-:W-:Y:S01]  /*11b0*/  ULDC.64 UR8, c[0x0][0xa18] ;  /* 0x0002860000087ab9 */ /* 0x000fe20000000a00 */
[----:B------:R-:W-:Y:S01]  /*11c0*/  ULDC.64 UR6, c[0x0][0xa08] ;  /* 0x0002820000067ab9 */ /* 0x000fe20000000a00 */
[----:B0-----:R-:W-:-:S05]  /*11d0*/  IMAD.WIDE R2, R155, 0x4, R2 ;  /* 0x000000049b027825 */ /* 0x001fca00078e0202 */
[----:B--2---:R-:W2:Y:S01]  /*11e0*/  LDG.E R0, desc[UR42][R2.64] ;  /* 0x0000002a02007981 */ /* 0x004ea2000c1e1900 */
[----:B------:R-:W-:Y:S01]  /*11f0*/  ISETP.NE.U32.AND P2, PT, RZ, UR4, PT ;  /* 0x00000004ff007c0c */ /* 0x000fe2000bf45070 */
[----:B---34-:R-:W-:Y:S01]  /*1200*/  IMAD.MOV.U32 R9, RZ, RZ, RZ ;  /* 0x000000ffff097224 */ /* 0x018fe200078e00ff */
[----:B------:R-:W-:Y:S01]  /*1210*/  ISETP.NE.U32.AND P1, PT, RZ, UR8, PT ;  /* 0x00000008ff007c0c */ /* 0x000fe2000bf25070 */
[----:B------:R-:W-:Y:S01]  /*1220*/  IMAD.MOV.U32 R29, RZ, RZ, RZ ;  /* 0x000000ffff1d7224 */ /* 0x000fe200078e00ff */
[----:B------:R-:W-:Y:S02]  /*1230*/  ISETP.NE.AND.EX P2, PT, RZ, UR5, PT, P2 ;  /* 0x00000005ff007c0c */ /* 0x000fe4000bf45320 */
[----:B------:R-:W-:Y:S02]  /*1240*/  ISETP.NE.AND.EX P1, PT, RZ, UR9, PT, P1 ;  /* 0x00000009ff007c0c */ /* 0x000fe4000bf25310 */
[----:B------:R-:W-:-:S04]  /*1250*/  ISETP.NE.U32.AND P0, PT, RZ, UR6, PT ;  /* 0x00000006ff007c0c */ /* 0x000fc8000bf05070 */
[----:B------:R-:W-:Y:S02]  /*1260*/  ISETP.NE.AND.EX P0, PT, RZ, UR7, PT, P0 ;  /* 0x00000007ff007c0c */ /* 0x000fe4000bf05300 */
[----:B--2---:R-:W-:Y:S01]  /*1270*/  SHF.R.S32.HI R4, RZ, 0x1f, R0 ;  /* 0x0000001fff047819 */ /* 0x004fe20000011400 */
[C---:B------:R-:W-:Y:S02]  /*1280*/  IMAD.SHL.U32 R31, R0.reuse, 0x4, RZ ;  /* 0x00000004001f7824 */ /* 0x040fe400078e00ff */
[C---:B------:R-:W-:Y:S01]  /*1290*/  @P2 LEA R2, P3, R0.reuse, UR4, 0x2 ;  /* 0x0000000400022c11 */ /* 0x040fe2000f8610ff */
[----:B------:R-:W-:Y:S01]  /*12a0*/  STL [R1+0x2c], R0 ;  /* 0x00002c0001007387 */ /* 0x000fe20000100800 */
[C-C-:B------:R-:W-:Y:S02]  /*12b0*/  SHF.L.U64.HI R30, R0.reuse, 0x2, R4.reuse ;  /* 0x00000002001e7819 */ /* 0x140fe40000010204 */
[----:B------:R-:W-:Y:S01]  /*12c0*/  @P2 LEA.HI.X R3, R0, UR5, R4, 0x2, P3 ;  /* 0x0000000500032c11 */ /* 0x000fe200098f1404 */
[----:B------:R0:W-:Y:S01]  /*12d0*/  STL [R1+0x44], R4 ;  /* 0x0000440401007387 */ /* 0x0001e20000100800 */
[----:B------:R-:W-:Y:S01]  /*12e0*/  IADD3 R6, P4, R31, UR6, RZ ;  /* 0x000000061f067c10 */ /* 0x000fe2000ff9e0ff */
[----:B------:R-:W-:-:S02]  /*12f0*/  ULDC UR4, c[0x0][0x288] ;  /* 0x0000a20000047ab9 */ /* 0x000fc40000000800 */
[----:B-----5:R1:W5:Y:S01]  /*1300*/  @P2 LDG.E R9, desc[UR42][R2.64] ;  /* 0x0000002a02092981 */ /* 0x020362000c1e1900 */
[----:B------:R-:W-:Y:S01]  /*1310*/  IMAD.U32 R25, RZ, RZ, UR4 ;  /* 0x00000004ff197e24 */ /* 0x000fe2000f8e00ff */
[----:B------:R-:W-:Y:S01]  /*1320*/  IADD3.X R7, R30, UR7, RZ, P4, !PT ;  /* 0x000000071e077c10 */ /* 0x000fe2000a7fe4ff */
[----:B------:R-:W-:Y:S01]  /*1330*/  ULDC.64 UR4, c[0x0][0x418] ;  /* 0x0001060000047ab9 */ /* 0x000fe20000000a00 */
[----:B------:R1:W-:Y:S01]  /*1340*/  STL [R1+0x38], R31 ;  /* 0x0000381f01007387 */ /* 0x0003e20000100800 */
[----:B0-----:R-:W-:-:S03]  /*1350*/  @P1 IADD3 R4, P2, R31, UR8, RZ ;  /* 0x000000081f041c10 */ /* 0x001fc6000ff5e0ff */
[----:B------:R1:W5:Y:S01]  /*1360*/  @P0 LDG.E R29, desc[UR42][R6.64] ;  /* 0x0000002a061d0981 */ /* 0x000362000c1e1900 */
[----:B------:R-:W-:Y:S01]  /*1370*/  @P1 IADD3.X R5, R30, UR9, RZ, P2, !PT ;  /* 0x000000091e051c10 */ /* 0x000fe200097fe4ff */
[----:B------:R-:W-:Y:S02]  /*1380*/  UISETP.NE.U32.AND UP0, UPT, UR4, URZ, UPT ;  /* 0x0000003f0400728c */ /* 0x000fe4000bf05070 */
[----:B------:R1:W-:Y:S01]  /*1390*/  STL [R1+0x3c], R30 ;  /* 0x00003c1e01007387 */ /* 0x0003e20000100800 */
[----:B------:R-:W-:Y:S01]  /*13a0*/  ULDC.64 UR8, c[0x0][0xa20] ;  /* 0x0002880000087ab9 */ /* 0x000fe20000000a00 */
[----:B------:R-:W-:Y:S02]  /*13b0*/  ULDC UR4, c[0x0][0x424] ;  /* 0x0001090000047ab9 */ /* 0x000fe40000000800 */
[----:B------:R1:W5:Y:S04]  /*13c0*/  @P1 LDG.E R25, desc[UR42][R4.64] ;  /* 0x0000002a04191981 */ /* 0x000368000c1e1900 */
[----:B------:R1:W-:Y:S04]  /*13d0*/  STL [R1+0x48], R153 ;  /* 0x0000489901007387 */ /* 0x0003e80000100800 */
[----:B------:R1:W-:Y:S01]  /*13e0*/  STL [R1+0x34], R154 ;  /* 0x0000349a01007387 */ /* 0x0003e20000100800 */
[----:B------:R-:W-:Y:S01]  /*13f0*/  UISETP.NE.AND.EX UP0, UPT, UR5, URZ, UPT, UP0 ;  /* 0x0000003f0500728c */ /* 0x000fe2000bf05300 */
[----:B------:R-:W-:-:S02]  /*1400*/  ISETP.NE.U32.AND P2, PT, RZ, UR8, PT ;  /* 0x00000008ff007c0c */ /* 0x000fc4000bf45070 */
[----:B------:R-:W-:Y:S01]  /*1410*/  ULDC UR5, c[0x0][0x2f0] ;  /* 0x0000bc0000057ab9 */ /* 0x000fe20000000800 */
[----:B------:R-:W-:Y:S01]  /*1420*/  USEL UR4, UR4, 0x1, UP0 ;  /* 0x0000000104047887 */ /* 0x000fe20008000000 */
[----:B------:R-:W-:-:S03]  /*1430*/  ISETP.NE.AND.EX P2, PT, RZ, UR9, PT, P2 ;  /* 0x00000009ff007c0c */ /* 0x000fc6000bf45320 */
[----:B------:R-:W-:-:S03]  /*1440*/  UIMAD UR4, UR4, UR5, URZ ;  /* 0x00000005040472a4 */ /* 0x000fc6000f8e023f */
[----:B------:R-:W-:Y:S01]  /*1450*/  ULDC UR5, c[0x0][0x348] ;  /* 0x0000d20000057ab9 */ /* 0x000fe20000000800 */
[----:B------:R-:W-:Y:S01]  /*1460*/  IMAD.MOV.U32 R40, RZ, RZ, R0 ;  /* 0x000000ffff287224 */ /* 0x000fe200078e0000 */
[----:B-1----:R-:W-:Y:S07]  /*1470*/  @P1 BRA `(.L_x_10864) ;  /* 0x0000000000241947 */ /* 0x002fee0003800000 */
        /* <DEDUP_REMOVED lines=9> */
.L_x_10864:
[----:B------:R-:W-:Y:S02]  /*1510*/  IMAD.U32 R27, RZ, RZ, UR5 ;  /* 0x00000005ff1b7e24 */ /* 0x000fe4000f8e00ff */
[----:B------:R-:W-:Y:S01]  /*1520*/  IMAD.U32 R28, RZ, RZ, UR4 ;  /* 0x00000004ff1c7e24 */ /* 0x000fe2000f8e00ff */
[----:B------:R-:W-:Y:S06]  /*1530*/  @!P2 BRA `(.L_x_10865) ;  /* 0x000000000010a947 */ /* 0x000fec0003800000 */
[----:B------:R-:W-:-:S04]  /*1540*/  IADD3 R2, P0, R31, UR8, RZ ;  /* 0x000000081f027c10 */ /* 0x000fc8000ff1e0ff */
[----:B------:R-:W-:-:S05]  /*1550*/  IADD3.X R3, R30, UR9, RZ, P0, !PT ;  /* 0x000000091e037c10 */ /* 0x000fca00087fe4ff */
[----:B------:R0:W5:Y:S01]  /*1560*/  LDG.E R28, desc[UR42][R2.64] ;  /* 0x0000002a021c7981 */ /* 0x000162000c1e1900 */
[----:B------:R-:W-:Y:S05]  /*1570*/  BRA `(.L_x_10866) ;  /* 0x0000000000107947 */ /* 0x000fea0003800000 */
.L_x_10865:
[----:B------:R-:W-:Y:S05]  /*1580*/  @!P0 BRA `(.L_x_10866) ;  /* 0x00000000000c8947 */ /* 0x000fea0003800000 */
[----:B------:R-:W2:Y:S04]  /*1590*/  LDG.E R3, desc[UR42][R6.64] ;  /* 0x0000002a06037981 */ /* 0x000ea8000c1e1900 */
[----:B------:R-:W2:Y:S02]  /*15a0*/  LDG.E R28, desc[UR42][R6.64+0x4] ;  /* 0x0000042a061c7981 */ /* 0x000ea4000c1e1900 */
[----:B--2---:R-:W-:-:S07]  /*15b0*/  IMAD.IADD R28, R28, 0x1, -R3 ;  /* 0x000000011c1c7824 */ /* 0x004fce00078e0a03 */
.L_x_10866:
[----:B------:R-:W-:Y:S02]  /*15c0*/  ULDC.64 UR4, c[0x0][0xa10] ;  /* 0x0002840000047ab9 */ /* 0x000fe40000000a00 */
[----:B------:R-:W-:-:S04]  /*15d0*/  ISETP.NE.U32.AND P0, PT, RZ, UR4, PT ;  /* 0x00000004ff007c0c */ /* 0x000fc8000bf05070 */
[----:B------:R-:W-:Y:S01]  /*15e0*/  ISETP.NE.AND.EX P0, PT, RZ, UR5, PT, P0 ;  /* 0x00000005ff007c0c */ /* 0x000fe2000bf05300 */
[----:B------:R-:W-:-:S12]  /*15f0*/  ULDC.64 UR4, c[0x0][0xa30] ;  /* 0x00028c0000047ab9 */ /* 0x000fd80000000a00 */
[----:B0-----:R-:W0:Y:S02]  /*1600*/  @P0 LDC.64 R2, c[0x0][0xa10] ;  /* 0x00028400ff020b82 */ /* 0x001e240000000a00 */
[----:B0-----:R-:W-:-:S05]  /*1610*/  @P0 IMAD.WIDE R2, R40, 0x4, R2 ;  /* 0x0000000428020825 */ /* 0x001fca00078e0202 */
[----:B------:R-:W2:Y:S04]  /*1620*/  @P0 LDG.E R0, desc[UR42][R2.64] ;  /* 0x0000002a02000981 */ /* 0x000ea8000c1e1900 */
[----:B------:R-:W2:Y:S01]  /*1630*/  @P0 LDG.E R7, desc[UR42][R2.64+0x4] ;  /* 0x0000042a02070981 */ /* 0x000ea2000c1e1900 */
[----:B-----5:R-:W-:Y:S01]  /*1640*/  IADD3 R6, -R9, R28, RZ ;  /* 0x0000001c09067210 */ /* 0x020fe20007ffe1ff */
[----:B------:R-:W-:Y:S01]  /*1650*/  IMAD.MOV.U32 R24, RZ, RZ, R28 ;  /* 0x000000ffff187224 */ /* 0x000fe200078e001c */
[----:B------:R-:W-:-:S03]  /*1660*/  ISETP.NE.U32.AND P1, PT, RZ, UR4, PT ;  /* 0x00000004ff007c0c */ /* 0x000fc6000bf25070 */
[----:B------:R-:W-:Y:S01]  /*1670*/  IMAD.MOV R26, RZ, RZ, -R6 ;  /* 0x000000ffff1a7224 */ /* 0x000fe200078e0a06 */
[----:B------:R-:W-:-:S04]  /*1680*/  ISETP.NE.AND.EX P1, PT, RZ, UR5, PT, P1 ;  /* 0x00000005ff007c0c */ /* 0x000fc8000bf25310 */
[----:B------:R-:W-:-:S09]  /*1690*/  VIMNMX R26, RZ, R26, !PT ;  /* 0x0000001aff1a7248 */ /* 0x000fd20007fe0100 */
[----:B------:R-:W-:-:S04]  /*16a0*/  @P1 IADD3 R4, P2, R31, UR4, RZ ;  /* 0x000000041f041c10 */ /* 0x000fc8000ff5e0ff */
[----:B------:R-:W-:-:S05]  /*16b0*/  @P1 IADD3.X R5, R30, UR5, RZ, P2, !PT ;  /* 0x000000051e051c10 */ /* 0x000fca00097fe4ff */
[----:B------:R0:W5:Y:S01]  /*16c0*/  @P1 LDG.E R24, desc[UR42][R4.64] ;  /* 0x0000002a04181981 */ /* 0x000162000c1e1900 */
[----:B--2---:R-:W-:-:S04]  /*16d0*/  @P0 IMAD.IADD R27, R7, 0x1, -R0 ;  /* 0x00000001071b0824 */ /* 0x004fc800078e0a00 */
[----:B------:R-:W-:-:S04]  /*16e0*/  IMAD.IADD R88, R6, 0x1, R27 ;  /* 0x0000000106587824 */ /* 0x000fc800078e021b */
        /* <DEDUP_REMOVED lines=10> */
[----:B0-----:R-:W-:-:S04]  /*1790*/  @P0 SHF.R.S32.HI R5, RZ, 0x1f, R0 ;  /* 0x0000001fff050819 */ /* 0x001fc80000011400 */
        /* <DEDUP_REMOVED lines=25> */
.L_x_10869:
[----:B------:R-:W-:Y:S05]  /*1930*/  BSYNC B6 ;  /* 0x0000000000067941 */ /* 0x000fea0003800000 */
.L_x_10868:
        /* <DEDUP_REMOVED lines=20> */
.L_x_10871:
[----:B------:R-:W-:Y:S05]  /*1a80*/  BSYNC B6 ;  /* 0x0000000000067941 */ /* 0x000fea0003800000 */
.L_x_10870:
[----:B------:R-:W-:Y:S01]  /*1a90*/  ULDC.64 UR4, c[0x0][0x9f8] ;  /* 0x00027e0000047ab9 */ /* 0x000fe20000000a00 */
[----:B------:R-:W2:Y:S01]  /*1aa0*/  LDL R11, [R1+0x10] ;  /* 0x00001000010b7983 */ /* 0x000ea20000100800 */
[----:B------:R-:W-:Y:S01]  /*1ab0*/  ISETP.NE.U32.AND P0, PT, RZ, UR4, PT ;  /* 0x00000004ff007c0c */ /* 0x000fe2000bf05070 */
[----:B------:R-:W0:Y:S02]  /*1ac0*/  LDC.64 R60, c[0x0][0x3f8] ;  /* 0x0000fe00ff3c7b82 */ /* 0x000e240000000a00 */
[----:B------:R-:W3:Y:S01]  /*1ad0*/  LDL R8, [R1+0x64] ;  /* 0x0000640001087983 */ /* 0x000ee20000100800 */
[----:B------:R-:W-:-:S03]  /*1ae0*/  ISETP.NE.AND.EX P0, PT, RZ, UR5, PT, P0 ;  /* 0x00000005ff007c0c */ /* 0x000fc6000bf05300 */
[----:B------:R-:W4:Y:S02]  /*1af0*/  LDL R10, [R1+0x20] ;  /* 0x00002000010a7983 */ /* 0x000f240000100800 */
[----:B------:R-:W1:Y:S08]  /*1b00*/  LDC R54, c[0x0][0x3f4] ;  /* 0x0000fd00ff367b82 */ /* 0x000e700000000800 */
[----:B------:R-:W-:Y:S01]  /*1b10*/  @P0 IADD3 R4, P1, R31, UR4, RZ ;  /* 0x000000041f040c10 */ /* 0x000fe2000ff3e0ff */
[----:B------:R-:W0:Y:S01]  /*1b20*/  S2R R20, SR_TID.X ;  /* 0x0000000000147919 */ /* 0x000e220000002100 */
[----:B------:R-:W1:Y:S01]  /*1b30*/  LDC.64 R58, c[0x0][0x408] ;  /* 0x00010200ff3a7b82 */ /* 0x000e620000000a00 */
[----:B------:R-:W-:Y:S01]  /*1b40*/  VIADD R67, R16, 0x20 ;  /* 0x0000002010437836 */ /* 0x000fe20000000000 */
[----:B------:R-:W-:Y:S01]  /*1b50*/  @P0 IADD3.X R5, R30, UR5, RZ, P1, !PT ;  /* 0x000000051e050c10 */ /* 0x000fe20008ffe4ff */
[----:B------:R-:W-:-:S04]  /*1b60*/  ULDC UR4, c[0x0][0x2f4] ;  /* 0x0000bd0000047ab9 */ /* 0x000fc80000000800 */
[----:B------:R0:W4:Y:S01]  /*1b70*/  @P0 LDG.E R40, desc[UR42][R4.64] ;  /* 0x0000002a04280981 */ /* 0x000122000c1e1900 */
[----:B------:R-:W-:-:S04]  /*1b80*/  ISETP.GE.AND P1, PT, R67, UR4, PT ;  /* 0x0000000443007c0c */ /* 0x000fc8000bf26270 */
[----:B------:R-:W-:Y:S02]  /*1b90*/  SEL R3, RZ, 0xffffffff, P1 ;  /* 0xffffffffff037807 */ /* 0x000fe40000800000 */
[----:B------:R-:W-:-:S03]  /*1ba0*/  ISETP.GE.AND P0, PT, R16, UR4, PT ;  /* 0x0000000410007c0c */ /* 0x000fc6000bf06270 */
[----:B0-----:R-:W-:Y:S02]  /*1bb0*/  IMAD.SHL.U32 R5, R3, 0x2, RZ ;  /* 0x0000000203057824 */ /* 0x001fe400078e00ff */
[----:B------:R-:W-:-:S05]  /*1bc0*/  VIADD R32, R20, 0xffffff80 ;  /* 0xffffff8014207836 */ /* 0x000fca0000000000 */
[----:B------:R-:W-:-:S04]  /*1bd0*/  LEA.HI R30, R32, R32, RZ, 0x1 ;  /* 0x00000020201e7211 */ /* 0x000fc800078f08ff */
[----:B------:R-:W-:-:S04]  /*1be0*/  SHF.R.S32.HI R30, RZ, 0x1, R30 ;  /* 0x00000001ff1e7819 */ /* 0x000fc8000001141e */
[----:B------:R-:W-:Y:S02]  /*1bf0*/  SHF.R.S32.HI R3, RZ, 0x1f, R30 ;  /* 0x0000001fff037819 */ /* 0x000fe4000001141e */
[----:B------:R-:W-:Y:S02]  /*1c00*/  SEL R0, RZ, 0x1, P0 ;  /* 0x00000001ff007807 */ /* 0x000fe40000000000 */
[----:B------:R-:W-:Y:S01]  /*1c10*/  SHF.R.S32.HI R23, RZ, 0x1f, R22 ;  /* 0x0000001fff177819 */ /* 0x000fe20000011416 */
[----:B------:R-:W-:Y:S01]  /*1c20*/  IMAD R4, R3, R60, RZ ;  /* 0x0000003c03047224 */ /* 0x000fe200078e02ff */
[----:B------:R-:W-:Y:S02]  /*1c30*/  SHF.R.S32.HI R17, RZ, 0x1f, R16 ;  /* 0x0000001fff117819 */ /* 0x000fe40000011410 */
[-C--:B-1----:R-:W-:Y:S02]  /*1c40*/  ISETP.GE.AND P3, PT, R16, R54.reuse, PT ;  /* 0x000000361000720c */ /* 0x082fe40003f66270 */
[----:B------:R-:W-:Y:S01]  /*1c50*/  ISETP.GE.AND P2, PT, R67, R54, PT ;  /* 0x000000364300720c */ /* 0x000fe20003f46270 */
[----:B------:R-:W-:Y:S01]  /*1c60*/  IMAD R6, R3, R58, RZ ;  /* 0x0000003a03067224 */ /* 0x000fe200078e02ff */
[----:B------:R-:W-:Y:S01]  /*1c70*/  LOP3.LUT R0, R5, 0x2, R0, 0xe2, !PT ;  /* 0x0000000205007812 */ /* 0x000fe200078ee200 */
[C---:B------:R-:W-:Y:S01]  /*1c80*/  IMAD R5, R30.reuse, R61, R4 ;  /* 0x0000003d1e057224 */ /* 0x040fe200078e0204 */
[----:B------:R-:W0:Y:S01]  /*1c90*/  S2R R31, SR_TID.X ;  /* 0x00000000001f7919 */ /* 0x000e220000002100 */
[----:B------:R-:W-:Y:S01]  /*1ca0*/  IMAD.WIDE.U32 R46, R30, R60, R22 ;  /* 0x0000003c1e2e7225 */ /* 0x000fe200078e0016 */
[----:B------:R-:W-:-:S02]  /*1cb0*/  SEL R3, R54, RZ, P3 ;  /* 0x000000ff36037207 */ /* 0x000fc40001800000 */
[----:B------:R-:W-:Y:S01]  /*1cc0*/  SEL R4, R54, RZ, P2 ;  /* 0x000000ff36047207 */ /* 0x000fe20001000000 */
[----:B------:R-:W-:-:S04]  /*1cd0*/  IMAD.WIDE.U32 R44, R30, R60, R16 ;  /* 0x0000003c1e2c7225 */ /* 0x000fc800078e0010 */
[----:B------:R-:W-:Y:S02]  /*1ce0*/  IMAD.IADD R47, R47, 0x1, R5 ;  /* 0x000000012f2f7824 */ /* 0x000fe400078e0205 */
[----:B------:R-:W-:Y:S02]  /*1cf0*/  IMAD.IADD R45, R5, 0x1, R45 ;  /* 0x00000001052d7824 */ /* 0x000fe400078e022d */
[----:B------:R-:W-:Y:S02]  /*1d00*/  IMAD.IADD R3, R16, 0x1, R3 ;  /* 0x0000000110037824 */ /* 0x000fe400078e0203 */
[----:B------:R-:W-:Y:S02]  /*1d10*/  IMAD.IADD R5, R67, 0x1, R4 ;  /* 0x0000000143057824 */ /* 0x000fe400078e0204 */
[----:B------:R-:W-:Y:S01]  /*1d20*/  IMAD R9, R30, R59, R6 ;  /* 0x0000003b1e097224 */ /* 0x000fe200078e0206 */
[----:B------:R-:W-:Y:S02]  /*1d30*/  SHF.R.S32.HI R4, RZ, 0x1f, R3 ;  /* 0x0000001fff047819 */ /* 0x000fe40000011403 */
[----:B------:R-:W-:-:S02]  /*1d40*/  SHF.R.S32.HI R6, RZ, 0x1f, R5 ;  /* 0x0000001fff067819 */ /* 0x000fc40000011405 */
[----:B------:R-:W-:Y:S02]  /*1d50*/  LEA.HI R65, R4, R3, RZ, 0x4 ;  /* 0x0000000304417211 */ /* 0x000fe400078f20ff */
[----:B------:R-:W-:Y:S02]  /*1d60*/  LEA.HI R64, R6, R5, RZ, 0x4 ;  /* 0x0000000506407211 */ /* 0x000fe400078f20ff */
[----:B------:R-:W-:Y:S02]  /*1d70*/  LEA.HI R3, R4, R3, RZ, 0x5 ;  /* 0x0000000304037211 */ /* 0x000fe400078f28ff */
[----:B------:R-:W-:Y:S02]  /*1d80*/  LEA.HI R5, R6, R5, RZ, 0x5 ;  /* 0x0000000506057211 */ /* 0x000fe400078f28ff */
[----:B-----5:R-:W-:Y:S01]  /*1d90*/  SHF.R.S32.HI R7, RZ, 0x1f, R24 ;  /* 0x0000001fff077819 */ /* 0x020fe20000011418 */
[----:B------:R-:W-:Y:S02]  /*1da0*/  IMAD.SHL.U32 R4, R3, 0x80, RZ ;  /* 0x0000008003047824 */ /* 0x000fe400078e00ff */
[----:B------:R-:W-:-:S02]  /*1db0*/  IMAD.SHL.U32 R6, R5, 0x80, RZ ;  /* 0x0000008005067824 */ /* 0x000fc400078e00ff */
[----:B------:R-:W-:Y:S01]  /*1dc0*/  IMAD.WIDE.U32 R42, R30, R58, R22 ;  /* 0x0000003a1e2a7225 */ /* 0x000fe200078e0016 */
[----:B------:R-:W-:-:S03]  /*1dd0*/  LOP3.LUT R4, R4, 0xfffff000, RZ, 0xc0, !PT ;  /* 0xfffff00004047812 */ /* 0x000fc600078ec0ff */
[----:B------:R-:W-:Y:S01]  /*1de0*/  IMAD.WIDE.U32 R20, R30, R58, R16 ;  /* 0x0000003a1e147225 */ /* 0x000fe200078e0010 */
[----:B------:R-:W-:-:S03]  /*1df0*/  LOP3.LUT R6, R6, 0xfffff000, RZ, 0xc0, !PT ;  /* 0xfffff00006067812 */ /* 0x000fc600078ec0ff */
[----:B------:R-:W-:Y:S02]  /*1e00*/  IMAD.IADD R43, R43, 0x1, R9 ;  /* 0x000000012b2b7824 */ /* 0x000fe400078e0209 */
[----:B------:R-:W-:Y:S02]  /*1e10*/  IMAD.IADD R21, R9, 0x1, R21 ;  /* 0x0000000109157824 */ /* 0x000fe400078e0215 */
[----:B------:R-:W-:-:S04]  /*1e20*/  IMAD.WIDE.U32 R44, R24, R60, R44 ;  /* 0x0000003c182c7225 */ /* 0x000fc800078e002c */
[----:B------:R-:W-:Y:S01]  /*1e30*/  IMAD.WIDE.U32 R46, R24, R60, R46 ;  /* 0x0000003c182e7225 */ /* 0x000fe200078e002e */
[----:B------:R-:W-:-:S03]  /*1e40*/  LOP3.LUT R53, R0, 0x1, RZ, 0xc0, !PT ;  /* 0x0000000100357812 */ /* 0x000fc600078ec0ff */
[----:B------:R-:W-:Y:S01]  /*1e50*/  IMAD.WIDE.U32 R42, R24, R58, R42 ;  /* 0x0000003a182a7225 */ /* 0x000fe200078e002a */
[----:B------:R-:W-:-:S03]  /*1e60*/  LOP3.LUT R52, R0, 0x2, RZ, 0xc0, !PT ;  /* 0x0000000200347812 */ /* 0x000fc600078ec0ff */
[----:B------:R-:W-:Y:S01]  /*1e70*/  IMAD.WIDE.U32 R20, R24, R58, R20 ;  /* 0x0000003a18147225 */ /* 0x000fe200078e0014 */
[----:B------:R-:W-:Y:S02]  /*1e80*/  IADD3 R66, R29, R28, RZ ;  /* 0x0000001c1d427210 */ /* 0x000fe40007ffe0ff */
[----:B------:R-:W-:Y:S01]  /*1e90*/  SHF.R.S32.HI R57, RZ, 0x1f, R154 ;  /* 0x0000001fff397819 */ /* 0x000fe2000001149a */
[----:B------:R-:W-:Y:S01]  /*1ea0*/  IMAD.SHL.U32 R54, R54, 0x2, RZ ;  /* 0x0000000236367824 */ /* 0x000fe200078e00ff */
[----:B------:R-:W-:Y:S02]  /*1eb0*/  ISETP.GE.AND P1, PT, R156, UR4, PT ;  /* 0x000000049c007c0c */ /* 0x000fe4000bf26270 */
[----:B------:R-:W-:Y:S02]  /*1ec0*/  LOP3.LUT R41, R65, 0xfffffff0, RZ, 0xc0, !PT ;  /* 0xfffffff041297812 */ /* 0x000fe400078ec0ff */
[C---:B--2---:R-:W-:Y:S02]  /*1ed0*/  LOP3.LUT R3, R11.reuse, 0x10, R65, 0xf8, !PT ;  /* 0x000000100b037812 */ /* 0x044fe400078ef841 */
[----:B------:R-:W-:-:S02]  /*1ee0*/  LOP3.LUT R5, R11, 0x10, R64, 0xf8, !PT ;  /* 0x000000100b057812 */ /* 0x000fc400078ef840 */
[----:B------:R-:W-:Y:S02]  /*1ef0*/  LEA.HI R11, R32, R32, RZ, 0x1 ;  /* 0x00000020200b7211 */ /* 0x000fe400078f08ff */
[-C--:B---3--:R-:W-:Y:S02]  /*1f00*/  LOP3.LUT R3, R3, R8.reuse, RZ, 0x3c, !PT ;  /* 0x0000000803037212 */ /* 0x088fe400078e3cff */
[----:B------:R-:W-:Y:S01]  /*1f10*/  LOP3.LUT R5, R5, R8, RZ, 0x3c, !PT ;  /* 0x0000000805057212 */ /* 0x000fe200078e3cff */
[----:B------:R-:W-:Y:S01]  /*1f20*/  IMAD R8, R7, R60, RZ ;  /* 0x0000003c07087224 */ /* 0x000fe200078e02ff */
[----:B------:R-:W-:Y:S01]  /*1f30*/  LOP3.LUT R11, R11, 0xfffffffe, RZ, 0xc0, !PT ;  /* 0xfffffffe0b0b7812 */ /* 0x000fe200078ec0ff */
[----:B------:R-:W-:Y:S01]  /*1f40*/  IMAD R7, R7, R58, RZ ;  /* 0x0000003a07077224 */ /* 0x000fe200078e02ff */
[----:B----4-:R-:W-:Y:S01]  /*1f50*/  IADD3 R63, R3, R4, R10 ;  /* 0x00000004033f7210 */ /* 0x010fe20007ffe00a */
[C---:B------:R-:W-:Y:S01]  /*1f60*/  IMAD R3, R24.reuse, R61, R8 ;  /* 0x0000003d18037224 */ /* 0x040fe200078e0208 */
[----:B------:R-:W-:Y:S01]  /*1f70*/  IADD3 R62, R5, R6, R10 ;  /* 0x00000006053e7210 */ /* 0x000fe20007ffe00a */
[----:B------:R-:W-:Y:S01]  /*1f80*/  IMAD R7, R24, R59, R7 ;  /* 0x0000003b18077224 */ /* 0x000fe200078e0207 */
[----:B0-----:R-:W-:Y:S01]  /*1f90*/  SHF.R.U32.HI R10, RZ, 0x7, R31 ;  /* 0x00000007ff0a7819 */ /* 0x001fe2000001161f */
[----:B------:R-:W-:Y:S01]  /*1fa0*/  IMAD.IADD R11, R32, 0x1, -R11 ;  /* 0x00000001200b7824 */ /* 0x000fe200078e0a0b */
[----:B------:R-:W-:Y:S01]  /*1fb0*/  SHF.L.U64.HI R61, R60, 0x7, R61 ;  /* 0x000000073c3d7819 */ /* 0x000fe2000001023d */
[----:B------:R-:W-:Y:S01]  /*1fc0*/  IMAD.IADD R51, R47, 0x1, R3 ;  /* 0x000000012f337824 */ /* 0x000fe200078e0203 */
[----:B------:R-:W-:Y:S01]  /*1fd0*/  SHF.L.U64.HI R59, R58, 0x7, R59 ;  /* 0x000000073a3b7819 */ /* 0x000fe2000001023b */
[----:B------:R-:W-:Y:S01]  /*1fe0*/  IMAD.SHL.U32 R60, R60, 0x80, RZ ;  /* 0x000000803c3c7824 */ /* 0x000fe200078e00ff */
[----:B------:R-:W-:Y:S01]  /*1ff0*/  IADD3 R50, R3, R45, RZ ;  /* 0x0000002d03327210 */ /* 0x000fe20007ffe0ff */
[----:B------:R-:W-:Y:S01]  /*2000*/  IMAD.SHL.U32 R58, R58, 0x80, RZ ;  /* 0x000000803a3a7824 */ /* 0x000fe200078e00ff */
[----:B------:R-:W-:Y:S01]  /*2010*/  LOP3.LUT R3, R64, 0xfffffff0, RZ, 0xc0, !PT ;  /* 0xfffffff040037812 */ /* 0x000fe200078ec0ff */
[----:B------:R-:W-:-:S02]  /*2020*/  IMAD R56, R11, 0xc0, R30 ;  /* 0x000000c00b387824 */ /* 0x000fc400078e021e */
[----:B------:R-:W-:Y:S01]  /*2030*/  VIADD R55, R10, 0x8 ;  /* 0x000000080a377836 */ /* 0x000fe20000000000 */
[----:B------:R-:W-:Y:S01]  /*2040*/  SHF.R.S32.HI R0, RZ, 0x1f, R40 ;  /* 0x0000001fff007819 */ /* 0x000fe20000011428 */
[----:B------:R-:W-:Y:S02]  /*2050*/  IMAD.IADD R49, R43, 0x1, R7 ;  /* 0x000000012b317824 */ /* 0x000fe400078e0207 */
[----:B------:R-:W-:-:S07]  /*2060*/  IMAD.IADD R48, R7, 0x1, R21 ;  /* 0x0000000107307824 */ /* 0x000fce00078e0215 */
.L_x_10914:
[----:B--2---:R-:W2:Y:S01]  /*2070*/  LDL R12, [R1+0x28] ;  /* 0x00002800010c7983 */ /* 0x004ea20000100800 */
[----:B------:R-:W0:Y:S01]  /*2080*/  LDC R77, c[0x0][0x430] ;  /* 0x00010c00ff4d7b82 */ /* 0x000e220000000800 */
        /* <DEDUP_REMOVED lines=9> */
[----:B------:R-:W0:Y:S08]  /*2120*/  @!P0 LDC.64 R6, c[0x0][0x428] ;  /* 0x00010a00ff068b82 */ /* 0x000e300000000a00 */
[----:B---3--:R-:W3:Y:S08]  /*2130*/  @!P0 LDC.64 R4, c[0x0][0x418] ;  /* 0x00010600ff048b82 */ /* 0x008ef00000000a00 */
[----:B----4-:R-:W4:Y:S08]  /*2140*/  @P4 LDC R2, c[0x0][0x434] ;  /* 0x00010d00ff024b82 */ /* 0x010f300000000800 */
[----:B------:R-:W1:Y:S01]  /*2150*/  @P4 LDC R9, c[0x0][0x438] ;  /* 0x00010e00ff094b82 */ /* 0x000e620000000800 */
[----:B----4-:R-:W-:-:S05]  /*2160*/  @P4 IMAD.HI.U32 R2, R13, R2, RZ ;  /* 0x000000020d024227 */ /* 0x010fca00078e00ff */
[----:B-1----:R-:W-:Y:S01]  /*2170*/  @P4 SHF.R.U32.HI R8, RZ, R9, R2 ;  /* 0x00000009ff084219 */ /* 0x002fe20000011602 */
[----:B0-----:R-:W-:-:S03]  /*2180*/  @!P0 IMAD R2, R0, R6, RZ ;  /* 0x0000000600028224 */ /* 0x001fc600078e02ff */
[----:B------:R-:W-:Y:S01]  /*2190*/  @!P0 SHF.R.S32.HI R9, RZ, 0x1f, R8 ;  /* 0x0000001fff098819 */ /* 0x000fe20000011408 */
[C---:B------:R-:W-:Y:S02]  /*21a0*/  @!P0 IMAD R11, R40.reuse, R7, R2 ;  /* 0x00000007280b8224 */ /* 0x040fe400078e0202 */
[----:B------:R-:W-:-:S04]  /*21b0*/  @!P0 IMAD.WIDE.U32 R6, R40, R6, R8 ;  /* 0x0000000628068225 */ /* 0x000fc800078e0008 */
[----:B------:R-:W-:Y:S01]  /*21c0*/  @!P0 IMAD.IADD R2, R7, 0x1, R11 ;  /* 0x0000000107028824 */ /* 0x000fe200078e020b */
[----:B---3--:R-:W-:-:S04]  /*21d0*/  @!P0 LEA R4, P4, R6, R4, 0x2 ;  /* 0x0000000406048211 */ /* 0x008fc800078810ff */
[----:B------:R-:W-:-:S05]  /*21e0*/  @!P0 LEA.HI.X R5, R6, R5, R2, 0x2, P4 ;  /* 0x0000000506058211 */ /* 0x000fca00020f1402 */
[----:B------:R0:W5:Y:S01]  /*21f0*/  @!P0 LDG.E R78, desc[UR42][R4.64] ;  /* 0x0000002a044e8981 */ /* 0x000162000c1e1900 */
[----:B------:R-:W-:Y:S01]  /*2200*/  ISETP.GE.AND P0, PT, R80, 0x1, PT ;  /* 0x000000015000780c */ /* 0x000fe20003f06270 */
[----:B------:R-:W-:Y:S01]  /*2210*/  IMAD.MOV R2, RZ, RZ, -R8 ;  /* 0x000000ffff027224 */ /* 0x000fe200078e0a08 */
[----:B------:R-:W-:Y:S05]  /*2220*/  YIELD ;  /* 0x0000000000007946 */ /* 0x000fea0003800000 */
[----:B------:R-:W-:Y:S01]  /*2230*/  BSSY B0, `(.L_x_10872) ;  /* 0x0000433000007945 */ /* 0x000fe20003800000 */
[----:B------:R-:W-:Y:S01]  /*2240*/  IMAD R77, R77, R2, R13 ;  /* 0x000000024d4d7224 */ /* 0x000fe200078e020d */
[----:B------:R-:W-:Y:S01]  /*2250*/  ISETP.GT.AND P4, PT, R10, R26, PT ;  /* 0x0000001a0a00720c */ /* 0x000fe20003f84270 */
[----:B------:R-:W-:-:S02]  /*2260*/  IMAD.MOV.U32 R2, RZ, RZ, R10 ;  /* 0x000000ffff027224 */ /* 0x000fc400078e000a */
[----:B--2---:R-:W-:-:S04]  /*2270*/  IMAD R69, R19, 0x3000, R12 ;  /* 0x0000300013457824 */ /* 0x004fc800078e020c */
        /* <DEDUP_REMOVED lines=26> */
[----:B------:R-:W-:Y:S02]  /*2420*/  IMAD R7, R7, R58, R8 ;  /* 0x0000003a07077224 */ /* 0x000fe400078e0208 */
[----:B------:R-:W-:Y:S01]  /*2430*/  IMAD R74, R10, -0x80, R27 ;  /* 0xffffff800a4a7824 */ /* 0x000fe200078e021b */
[----:B------:R-:W-:Y:S01]  /*2440*/  IADD3.X R82, R5, UR5, R9, P5, !PT ;  /* 0x0000000505527c10 */ /* 0x000fe2000affe409 */
[----:B------:R-:W-:-:S03]  /*2450*/  IMAD.WIDE.U32 R12, R58, R2, RZ ;  /* 0x000000023a0c7225 */ /* 0x000fc600078e00ff */
[----:B------:R-:W-:Y:S01]  /*2460*/  VIMNMX R74, R74, 0x80, PT ;  /* 0x000000804a4a7848 */ /* 0x000fe20003fe0100 */
[----:B------:R-:W-:Y:S01]  /*2470*/  IMAD.WIDE.U32 R10, R60, R2, RZ ;  /* 0x000000023c0a7225 */ /* 0x000fe200078e00ff */
[----:B------:R-:W-:-:S03]  /*2480*/  IADD3 R14, R13, R7, RZ ;  /* 0x000000070d0e7210 */ /* 0x000fc60007ffe0ff */
[----:B------:R-:W-:Y:S01]  /*2490*/  IMAD.IADD R15, R11, 0x1, R15 ;  /* 0x000000010b0f7824 */ /* 0x000fe200078e020f */
[----:B------:R-:W-:Y:S06]  /*24a0*/  @!P0 BRA `(.L_x_10874) ;  /* 0x0000001800808947 */ /* 0x000fec0003800000 */
[----:B------:R-:W0:Y:S01]  /*24b0*/  S2R R28, SR_TID.X ;  /* 0x00000000001c7919 */ /* 0x000e220000002100 */
[----:B------:R-:W-:Y:S01]  /*24c0*/  BSSY B1, `(.L_x_10875) ;  /* 0x0000023000017945 */ /* 0x000fe20003800000 */
[----:B------:R-:W-:Y:S02]  /*24d0*/  CS2R R8, SRZ ;  /* 0x0000000000087805 */ /* 0x000fe4000001ff00 */
[----:B------:R-:W-:Y:S02]  /*24e0*/  CS2R R30, SRZ ;  /* 0x00000000001e7805 */ /* 0x000fe4000001ff00 */
[----:B------:R-:W-:Y:S02]  /*24f0*/  CS2R R34, SRZ ;  /* 0x0000000000227805 */ /* 0x000fe4000001ff00 */
[----:B------:R-:W-:Y:S02]  /*2500*/  CS2R R32, SRZ ;  /* 0x0000000000207805 */ /* 0x000fe4000001ff00 */
[----:B------:R-:W-:Y:S01]  /*2510*/  CS2R R36, SRZ ;  /* 0x0000000000247805 */ /* 0x000fe2000001ff00 */
[----:B0-----:R-:W-:-:S05]  /*2520*/  VIADD R28, R28, 0xffffff80 ;  /* 0xffffff801c1c7836 */ /* 0x001fca0000000000 */
[----:B------:R-:W-:-:S04]  /*2530*/  LEA.HI R28, R28, R28, RZ, 0x1 ;  /* 0x0000001c1c1c7211 */ /* 0x000fc800078f08ff */
[----:B------:R-:W-:-:S04]  /*2540*/  SHF.R.S32.HI R28, RZ, 0x1, R28 ;  /* 0x00000001ff1c7819 */ /* 0x000fc8000001141c */
[----:B------:R-:W-:Y:S02]  /*2550*/  ISETP.GE.AND P5, PT, R28, R74, PT ;  /* 0x0000004a1c00720c */ /* 0x000fe40003fa6270 */
[----:B------:R-:W-:-:S11]  /*2560*/  CS2R R28, SRZ ;  /* 0x00000000001c7805 */ /* 0x000fd6000001ff00 */
[----:B------:R-:W-:Y:S05]  /*2570*/  @P5 BRA `(.L_x_10876) ;  /* 0x00000000005c5947 */ /* 0x000fea0003800000 */
[----:B------:R-:W2:Y:S01]  /*2580*/  LDL R39, [R1+0x18] ;  /* 0x0000180001277983 */ /* 0x000ea20000100800 */
[----:B------:R-:W-:Y:S01]  /*2590*/  ULDC.64 UR4, c[0x0][0x3e8] ;  /* 0x0000fa0000047ab9 */ /* 0x000fe20000000a00 */
[----:B------:R-:W-:Y:S02]  /*25a0*/  ULDC.64 UR6, c[0x0][0x400] ;  /* 0x0001000000067ab9 */ /* 0x000fe40000000a00 */
[----:B------:R-:W3:Y:S01]  /*25b0*/  LDL R38, [R1+0x1c] ;  /* 0x00001c0001267983 */ /* 0x000ee20000100800 */
[----:B------:R-:W-:Y:S02]  /*25c0*/  IADD3 R10, P0, P6, R46, UR4, R10 ;  /* 0x000000042e0a7c10 */ /* 0x000fe4000fe1e00a */
[----:B------:R-:W-:Y:S02]  /*25d0*/  CS2R R34, SRZ ;  /* 0x0000000000227805 */ /* 0x000fe4000001ff00 */
[----:B------:R-:W-:Y:S02]  /*25e0*/  CS2R R36, SRZ ;  /* 0x0000000000247805 */ /* 0x000fe4000001ff00 */
[----:B------:R-:W-:-:S02]  /*25f0*/  IADD3.X R11, R51, UR5, R15, P0, P6 ;  /* 0x00000005330b7c10 */ /* 0x000fc400087ec40f */
[----:B------:R-:W-:-:S04]  /*2600*/  IADD3 R12, P0, P6, R42, UR6, R12 ;  /* 0x000000062a0c7c10 */ /* 0x000fc8000fe1e00c */
[----:B------:R-:W-:Y:S02]  /*2610*/  IADD3.X R13, R49, UR7, R14, P0, P6 ;  /* 0x00000007310d7c10 */ /* 0x000fe400087ec40e */
[----:B------:R-:W-:Y:S02]  /*2620*/  ISETP.GE.AND P6, PT, R22, R80, PT ;  /* 0x000000501600720c */ /* 0x000fe40003fc6270 */
[----:B------:R-:W-:Y:S02]  /*2630*/  CS2R R30, SRZ ;  /* 0x00000000001e7805 */ /* 0x000fe4000001ff00 */
[----:B------:R-:W-:Y:S02]  /*2640*/  CS2R R8, SRZ ;  /* 0x0000000000087805 */ /* 0x000fe4000001ff00 */
[----:B------:R-:W-:Y:S02]  /*2650*/  CS2R R32, SRZ ;  /* 0x0000000000207805 */ /* 0x000fe4000001ff00 */
[----:B------:R-:W-:-:S05]  /*2660*/  CS2R R28, SRZ ;  /* 0x00000000001c7805 */ /* 0x000fca000001ff00 */
[----:B------:R0:W5:Y:S04]  /*2670*/  @!P6 LDG.E.64 R34, desc[UR42][R10.64] ;  /* 0x0000002a0a22e981 */ /* 0x000168000c1e1b00 */
[----:B------:R0:W5:Y:S01]  /*2680*/  @!P6 LDG.E.64 R36, desc[UR42][R12.64] ;  /* 0x0000002a0c24e981 */ /* 0x000162000c1e1b00 */
[-C--:B--2---:R-:W-:Y:S02]  /*2690*/  ISETP.GE.AND P0, PT, R39, R80.reuse, PT ;  /* 0x000000502700720c */ /* 0x084fe40003f06270 */
[----:B---3--:R-:W-:-:S11]  /*26a0*/  ISETP.GE.AND P6, PT, R38, R80, PT ;  /* 0x000000502600720c */ /* 0x008fd60003fc6270 */
[----:B------:R0:W5:Y:S04]  /*26b0*/  @!P0 LDG.E.64 R30, desc[UR42][R10.64+0x10] ;  /* 0x0000102a0a1e8981 */ /* 0x000168000c1e1b00 */
[----:B------:R0:W5:Y:S04]  /*26c0*/  @!P6 LDG.E.64 R8, desc[UR42][R10.64+0x20] ;  /* 0x0000202a0a08e981 */ /* 0x000168000c1e1b00 */
[----:B------:R0:W5:Y:S04]  /*26d0*/  @!P0 LDG.E.64 R32, desc[UR42][R12.64+0x10] ;  /* 0x0000102a0c208981 */ /* 0x000168000c1e1b00 */
[----:B------:R0:W5:Y:S02]  /*26e0*/  @!P6 LDG.E.64 R28, desc[UR42][R12.64+0x20] ;  /* 0x0000202a0c1ce981 */ /* 0x000164000c1e1b00 */
.L_x_10876:
[----:B------:R-:W-:Y:S05]  /*26f0*/  BSYNC B1 ;  /* 0x0000000000017941 */ /* 0x000fea0003800000 */
.L_x_10875:
[----:B------:R-:W-:Y:S01]  /*2700*/  UISETP.NE.AND UP0, UPT, UR36, 0x3, UPT ;  /* 0x000000032400788c */ /* 0x000fe2000bf05270 */
[----:B-----5:R-:W-:Y:S02]  /*2710*/  IMAD.MOV.U32 R38, RZ, RZ, R8 ;  /* 0x000000ffff267224 */ /* 0x020fe400078e0008 */
[----:B------:R-:W-:Y:S02]  /*2720*/  IMAD.MOV.U32 R71, RZ, RZ, R30 ;  /* 0x000000ffff477224 */ /* 0x000fe400078e001e */
[----:B------:R-:W-:Y:S01]  /*2730*/  IMAD.MOV.U32 R73, RZ, RZ, R34 ;  /* 0x000000ffff497224 */ /* 0x000fe200078e0022 */
[----:B------:R-:W-:Y:S01]  /*2740*/  PLOP3.LUT P0, PT, PT, PT, UP0, 0x80, 0x0 ;  /* 0x000000000000781c */ /* 0x000fe20003f0f008 */
[----:B------:R-:W-:Y:S02]  /*2750*/  IMAD.MOV.U32 R70, RZ, RZ, R28 ;  /* 0x000000ffff467224 */ /* 0x000fe400078e001c */
[----:B------:R-:W-:Y:S02]  /*2760*/  IMAD.MOV.U32 R72, RZ, RZ, R32 ;  /* 0x000000ffff487224 */ /* 0x000fe400078e0020 */
[----:B------:R-:W-:-:S08]  /*2770*/  IMAD.MOV.U32 R81, RZ, RZ, R36 ;  /* 0x000000ffff517224 */ /* 0x000fd000078e0024 */
[----:B------:R-:W-:Y:S05]  /*2780*/  @!P0 BRA `(.L_x_10877) ;  /* 0x0000000000048947 */ /* 0x000fea0003800000 */
[----:B------:R-:W-:Y:S01]  /*2790*/  BPT.TRAP 0x1 ;  /* 0x000000040000795c */ /* 0x000fe20000300000 */
.L_x_10877:
[----:B------:R-:W-:Y:S01]  /*27a0*/  IMAD R68, R19, 0x8, R18 ;  /* 0x0000000813447824 */ /* 0x000fe200078e0212 */
[----:B------:R-:W-:Y:S01]  /*27b0*/  SHF.L.U32 R79, R157, 0x1f, RZ ;  /* 0x0000001f9d4f7819 */ /* 0x000fe200000006ff */
[----:B------:R-:W-:Y:S03]  /*27c0*/  BSSY B1, `(.L_x_10878) ;  /* 0x0000003000017945 */ /* 0x000fe60003800000 */
[----:B------:R-:W1:Y:S02]  /*27d0*/  SYNCS.PHASECHK.TRANS64.TRYWAIT P6, [R68+URZ+0x19c90], R79 ;  /* 0x019c904f440075a7 */ /* 0x000e6400080c017f */
[----:B-1----:R-:W-:Y:S05]  /*27e0*/  @!P6 BRA `(.L_x_10879) ;  /* 0x0000016800b8e947 */ /* 0x002fea0003800000 */
.L_x_11126:
[----:B------:R-:W-:Y:S05]  /*27f0*/  BSYNC B1 ;  /* 0x0000000000017941 */ /* 0x000fea0003800000 */
.L_x_10878:
[----:B------:R-:W-:-:S03]  /*2800*/  UMOV UR4, 0xffffffff ;  /* 0xffffffff00047882 */ /* 0x000fc60000000000 */
[----:B------:R-:W-:Y:S05]  /*2810*/  BRA.DIV UR4, `(.L_x_10880) ;  /* 0x0000016a04c07947 */ /* 0x000fea000b800000 */
[----:B------:R2:W3:Y:S04]  /*2820*/  SHFL.IDX PT, R39, R82, RZ, 0x1e1f ;  /* 0x001e1fff52277589 */ /* 0x0004e800000e0000 */
[----:B------:R2:W4:Y:S02]  /*2830*/  SHFL.IDX PT, R14, R84, RZ, 0x1e1f ;  /* 0x001e1fff540e7589 */ /* 0x00052400000e0000 */
.L_x_11130:
[----:B------:R-:W-:Y:S05]  /*2840*/  @P5 BRA `(.L_x_10881) ;  /* 0x0000003c00445947 */ /* 0x000fea0003800000 */
[----:B------:R-:W-:Y:S01]  /*2850*/  ISETP.NE.AND P5, PT, R53, RZ, PT ;  /* 0x000000ff3500720c */ /* 0x000fe20003fa5270 */
[----:B------:R-:W-:-:S12]  /*2860*/  BSSY B1, `(.L_x_10882) ;  /* 0x0000075000017945 */ /* 0x000fd80003800000 */
[----:B------:R-:W-:Y:S05]  /*2870*/  @!P5 BRA `(.L_x_10883) ;  /* 0x0000000400ccd947 */ /* 0x000fea0003800000 */
[----:B------:R1:W1:Y:S01]  /*2880*/  LDS.128 R4, [R69+0x13800] ;  /* 0x0138000045047984 */ /* 0x0002620000000c00 */
[----:B------:R-:W-:Y:S01]  /*2890*/  ISETP.GE.AND P6, PT, R22, R80, PT ;  /* 0x000000501600720c */ /* 0x000fe20003fc6270 */
[----:B------:R-:W-:Y:S01]  /*28a0*/  BSSY B2, `(.L_x_10884) ;  /* 0x000006f000027945 */ /* 0x000fe20003800000 */
[----:B0---4-:R-:W-:-:S05]  /*28b0*/  IADD3 R10, P5, R16, R14, RZ ;  /* 0x0000000e100a7210 */ /* 0x011fca0007fbe0ff */
[----:B---3--:R-:W-:-:S06]  /*28c0*/  IMAD.X R11, R39, 0x1, R17, P5 ;  /* 0x00000001270b7824 */ /* 0x008fcc00028e0611 */
[----:B------:R-:W-:Y:S05]  /*28d0*/  @P6 BRA `(.L_x_10885) ;  /* 0x0000000400ac6947 */ /* 0x000fea0003800000 */
[--C-:B------:R-:W-:Y:S02]  /*28e0*/  SHF.R.U32.HI R83, RZ, 0x8, R35.reuse ;  /* 0x00000008ff537819 */ /* 0x100fe40000011623 */
[----:B------:R-:W-:Y:S02]  /*28f0*/  LOP3.LUT R12, R35, 0xff, RZ, 0xc0, !PT ;  /* 0x000000ff230c7812 */ /* 0x000fe400078ec0ff */
[----:B------:R-:W-:Y:S02]  /*2900*/  SHF.R.U32.HI R13, RZ, 0x18, R35 ;  /* 0x00000018ff0d7819 */ /* 0x000fe40000011623 */
[--C-:B------:R-:W-:Y:S02]  /*2910*/  SHF.R.U32.HI R36, RZ, 0x8, R37.reuse ;  /* 0x00000008ff247819 */ /* 0x100fe40000011625 */
[----:B------:R-:W-:Y:S02]  /*2920*/  LOP3.LUT R15, R37, 0xff, RZ, 0xc0, !PT ;  /* 0x000000ff250f7812 */ /* 0x000fe400078ec0ff */
[----:B------:R-:W-:-:S02]  /*2930*/  SHF.R.U32.HI R34, RZ, 0x18, R37 ;  /* 0x00000018ff227819 */ /* 0x000fc40000011625 */
[----:B--2---:R-:W-:Y:S02]  /*2940*/  SHF.R.U32.HI R84, RZ, 0x10, R35 ;  /* 0x00000010ff547819 */ /* 0x004fe40000011623 */
[----:B------:R-:W-:Y:S01]  /*2950*/  PRMT R13, R13, 0x654, R12 ;  /* 0x000006540d0d7816 */ /* 0x000fe2000000000c */
[----:B------:R-:W-:Y:S01]  /*2960*/  IMAD.SHL.U32 R12, R83, 0x100, RZ ;  /* 0x00000100530c7824 */ /* 0x000fe200078e00ff */
[----:B------:R-:W-:Y:S01]  /*2970*/  PRMT R35, R34, 0x654, R15 ;  /* 0x0000065422237816 */ /* 0x000fe2000000000f */
[----:B------:R-:W-:Y:S01]  /*2980*/  IMAD.SHL.U32 R34, R36, 0x100, RZ ;  /* 0x0000010024227824 */ /* 0x000fe200078e00ff */
[----:B------:R-:W-:Y:S01]  /*2990*/  SHF.R.U32.HI R82, RZ, 0x10, R37 ;  /* 0x00000010ff527819 */ /* 0x000fe20000011625 */
[----:B-1----:R-:W-:Y:S01]  /*29a0*/  IMAD.MOV.U32 R15, RZ, RZ, R4 ;  /* 0x000000ffff0f7224 */ /* 0x002fe200078e0004 */
[----:B------:R-:W-:Y:S01]  /*29b0*/  LOP3.LUT R13, R13, 0xff00, R12, 0xf8, !PT ;  /* 0x0000ff000d0d7812 */ /* 0x000fe200078ef80c */
[----:B------:R-:W-:Y:S01]  /*29c0*/  IMAD.U32 R12, R84, 0x10000, RZ ;  /* 0x00010000540c7824 */ /* 0x000fe200078e00ff */
[----:B------:R-:W-:Y:S01]  /*29d0*/  LOP3.LUT R37, R35, 0xff00, R34, 0xf8, !PT ;  /* 0x0000ff0023257812 */ /* 0x000fe200078ef822 */
[----:B------:R-:W-:Y:S01]  /*29e0*/  IMAD.U32 R34, R82, 0x10000, RZ ;  /* 0x0001000052227824 */ /* 0x000fe200078e00ff */
[----:B------:R-:W-:-:S02]  /*29f0*/  F2FP.F16.E4M3.UNPACK_B R4, R5 ;  /* 0x00000005ff04723e */ /* 0x000fc400020006ff */
[----:B------:R-:W-:Y:S02]  /*2a00*/  F2FP.F16.E4M3.UNPACK_B R35, R81.H1 ;  /* 0x00000051ff23723e */ /* 0x000fe400030006ff */
[----:B------:R-:W-:Y:S02]  /*2a10*/  LOP3.LUT R12, R13, 0xff0000, R12, 0xf8, !PT ;  /* 0x00ff00000d0c7812 */ /* 0x000fe400078ef80c */
[----:B------:R-:W-:Y:S01]  /*2a20*/  LOP3.LUT R13, R37, 0xff0000, R34, 0xf8, !PT ;  /* 0x00ff0000250d7812 */ /* 0x000fe200078ef822 */
[--C-:B------:R-:W-:Y:S01]  /*2a30*/  HADD2.F32 R34, -RZ, R4.reuse.H1_H1 ;  /* 0x30000004ff227230 */ /* 0x100fe20000004100 */
[----:B------:R-:W-:Y:S01]  /*2a40*/  F2FP.F16.E4M3.UNPACK_B R37, R73.H1 ;  /* 0x00000049ff25723e */ /* 0x000fe200030006ff */
[--C-:B------:R-:W-:Y:S01]  /*2a50*/  HADD2.F32 R85, -RZ, R35.reuse.H0_H0 ;  /* 0x20000023ff557230 */ /* 0x100fe20000004100 */
[----:B------:R-:W-:Y:S01]  /*2a60*/  F2FP.F16.E4M3.UNPACK_B R5, R5.H1 ;  /* 0x00000005ff05723e */ /* 0x000fe200030006ff */
[----:B------:R-:W-:Y:S01]  /*2a70*/  HADD2.F32 R4, -RZ, R4.H0_H0 ;  /* 0x20000004ff047230 */ /* 0x000fe20000004100 */
[----:B------:R-:W-:Y:S01]  /*2a80*/  F2FP.F16.E4M3.UNPACK_B R81, R81 ;  /* 0x00000051ff51723e */ /* 0x000fe200020006ff */
[----:B------:R-:W-:-:S02]  /*2a90*/  HADD2.F32 R82, -RZ, R35.H1_H1 ;  /* 0x30000023ff527230 */ /* 0x000fc40000004100 */
[----:B------:R-:W-:Y:S01]  /*2aa0*/  FMUL.FTZ R87, R34, R85 ;  /* 0x0000005522577220 */ /* 0x000fe20000410000 */
[----:B------:R-:W-:Y:S01]  /*2ab0*/  HADD2.F32 R83, -RZ, R37.H0_H0 ;  /* 0x20000025ff537230 */ /* 0x000fe20000004100 */
[----:B------:R-:W-:Y:S01]  /*2ac0*/  F2FP.F16.E4M3.UNPACK_B R73, R73 ;  /* 0x00000049ff49723e */ /* 0x000fe200020006ff */
[--C-:B------:R-:W-:Y:S02]  /*2ad0*/  HADD2.F32 R36, -RZ, R5.reuse.H1_H1 ;  /* 0x30000005ff247230 */ /* 0x100fe40000004100 */
[----:B------:R-:W-:Y:S02]  /*2ae0*/  HADD2.F32 R35, -RZ, R5.H0_H0 ;  /* 0x20000005ff237230 */ /* 0x000fe40000004100 */
[----:B------:R-:W-:Y:S01]  /*2af0*/  FMUL.FTZ R5, R4, R85 ;  /* 0x0000005504057220 */ /* 0x000fe20000410000 */
[----:B------:R-:W-:Y:S02]  /*2b00*/  HADD2.F32 R37, -RZ, R37.H1_H1 ;  /* 0x30000025ff257230 */ /* 0x000fe40000004100 */
[-C--:B------:R-:W-:Y:S01]  /*2b10*/  FMUL.FTZ R84, R36, R82.reuse ;  /* 0x0000005224547220 */ /* 0x080fe20000410000 */
[-C--:B------:R-:W-:Y:S01]  /*2b20*/  FFMA.FTZ R4, R4, R83.reuse, -R87 ;  /* 0x0000005304047223 */ /* 0x080fe20000010857 */
[----:B------:R-:W-:Y:S01]  /*2b30*/  FFMA.FTZ R5, R34, R83, R5 ;  /* 0x0000005322057223 */ /* 0x000fe20000010005 */
[C---:B------:R-:W-:Y:S01]  /*2b40*/  FMUL.FTZ R85, R35.reuse, R82 ;  /* 0x0000005223557220 */ /* 0x040fe20000410000 */
[----:B------:R-:W-:Y:S01]  /*2b50*/  F2FP.F16.E4M3.UNPACK_B R34, R15.H1 ;  /* 0x0000000fff22723e */ /* 0x000fe200030006ff */
[----:B------:R-:W-:Y:S01]  /*2b60*/  FFMA.FTZ R86, R35, R37, -R84 ;  /* 0x0000002523567223 */ /* 0x000fe20000010854 */
[----:B------:R-:W-:Y:S01]  /*2b70*/  F2FP.F16.E4M3.UNPACK_B R15, R15 ;  /* 0x0000000fff0f723e */ /* 0x000fe200020006ff */
[----:B------:R-:W-:Y:S01]  /*2b80*/  FFMA.FTZ R87, R36, R37, R85 ;  /* 0x0000002524577223 */ /* 0x000fe20000010055 */
[----:B------:R-:W-:-:S02]  /*2b90*/  HADD2.F32 R82, -RZ, R81.H1_H1 ;  /* 0x30000051ff527230 */ /* 0x000fc40000004100 */
[--C-:B------:R-:W-:Y:S02]  /*2ba0*/  HADD2.F32 R36, -RZ, R34.reuse.H0_H0 ;  /* 0x20000022ff247230 */ /* 0x100fe40000004100 */
[----:B------:R-:W-:Y:S02]  /*2bb0*/  HADD2.F32 R37, -RZ, R34.H1_H1 ;  /* 0x30000022ff257230 */ /* 0x000fe40000004100 */
[----:B------:R-:W-:Y:S02]  /*2bc0*/  HADD2.F32 R81, -RZ, R81.H0_H0 ;  /* 0x20000051ff517230 */ /* 0x000fe40000004100 */
[-C--:B------:R-:W-:Y:S01]  /*2bd0*/  FMUL.FTZ R84, R36, R82.reuse ;  /* 0x0000005224547220 */ /* 0x080fe20000410000 */
[--C-:B------:R-:W-:Y:S02]  /*2be0*/  HADD2.F32 R35, -RZ, R15.reuse.H1_H1 ;  /* 0x3000000fff237230 */ /* 0x100fe40000004100 */
[----:B------:R-:W-:Y:S01]  /*2bf0*/  FMUL.FTZ R85, R37, R82 ;  /* 0x0000005225557220 */ /* 0x000fe20000410000 */
[----:B------:R-:W-:-:S02]  /*2c00*/  HADD2.F32 R34, -RZ, R15.H0_H0 ;  /* 0x2000000fff227230 */ /* 0x000fc40000004100 */
[--C-:B------:R-:W-:Y:S02]  /*2c10*/  HADD2.F32 R15, -RZ, R73.reuse.H1_H1 ;  /* 0x30000049ff0f7230 */ /* 0x100fe40000004100 */
[-C--:B------:R-:W-:Y:S01]  /*2c20*/  FMUL.FTZ R83, R35, R81.reuse ;  /* 0x0000005123537220 */ /* 0x080fe20000410000 */
[----:B------:R-:W-:Y:S02]  /*2c30*/  HADD2.F32 R73, -RZ, R73.H0_H0 ;  /* 0x20000049ff497230 */ /* 0x000fe40000004100 */
[----:B------:R-:W-:Y:S01]  /*2c40*/  FMUL.FTZ R82, R34, R81 ;  /* 0x0000005122527220 */ /* 0x000fe20000410000 */
[-C--:B------:R-:W-:Y:S01]  /*2c50*/  FFMA.FTZ R36, R36, R15.reuse, -R85 ;  /* 0x0000000f24247223 */ /* 0x080fe20000010855 */
[----:B------:R-:W-:Y:S01]  /*2c60*/  FFMA.FTZ R37, R37, R15, R84 ;  /* 0x0000000f25257223 */ /* 0x000fe20000010054 */
[-C--:B------:R-:W-:Y:S01]  /*2c70*/  FFMA.FTZ R15, R34, R73.reuse, -R83 ;  /* 0x00000049220f7223 */ /* 0x080fe20000010853 */
[----:B------:R-:W-:Y:S01]  /*2c80*/  FFMA.FTZ R34, R35, R73, R82 ;  /* 0x0000004923227223 */ /* 0x000fe20000010052 */
[----:B------:R-:W-:-:S02]  /*2c90*/  F2FP.F16.E4M3.UNPACK_B R73, R7.H1 ;  /* 0x00000007ff49723e */ /* 0x000fc400030006ff */
[----:B------:R-:W-:Y:S02]  /*2ca0*/  F2FP.SATFINITE.E4M3.F32.PACK_AB_MERGE_C R35, R87, R86, RZ ;  /* 0x000000565723723e */ /* 0x000fe400048070ff */
[-C--:B------:R-:W-:Y:S01]  /*2cb0*/  F2FP.F16.E4M3.UNPACK_B R86, R13.reuse.H1 ;  /* 0x0000000dff56723e */ /* 0x080fe200030006ff */
[--C-:B------:R-:W-:Y:S01]  /*2cc0*/  HADD2.F32 R81, -RZ, R73.reuse.H0_H0 ;  /* 0x20000049ff517230 */ /* 0x100fe20000004100 */
[----:B------:R-:W-:Y:S01]  /*2cd0*/  F2FP.F16.E4M3.UNPACK_B R83, R12.H1 ;  /* 0x0000000cff53723e */ /* 0x000fe200030006ff */
        /* <DEDUP_REMOVED lines=20> */
[----:B------:R-:W-:Y:S01]  /*2e20*/  FFMA.FTZ R92, R37, R12, -R92 ;  /* 0x0000000c255c7223 */ /* 0x000fe2000001085c */
[----:B------:R-:W-:Y:S01]  /*2e30*/  FFMA.FTZ R94, R73, R84, R94 ;  /* 0x00000054495e7223 */ /* 0x000fe2000001005e */
[----:B------:R-:W-:Y:S01]  /*2e40*/  FFMA.FTZ R37, R13, R12, R90 ;  /* 0x0000000c0d257223 */ /* 0x000fe2000001005a */
[--C-:B------:R-:W-:Y:S01]  /*2e50*/  HADD2.F32 R12, -RZ, R7.reuse.H0_H0 ;  /* 0x20000007ff0c7230 */ /* 0x100fe20000004100 */
[----:B------:R-:W-:Y:S01]  /*2e60*/  F2FP.SATFINITE.E4M3.F32.PACK_AB_MERGE_C R5, R5, R4, R35 ;  /* 0x000000040505723e */ /* 0x000fe20004807023 */
[----:B------:R-:W-:Y:S01]  /*2e70*/  HADD2.F32 R13, -RZ, R7.H1_H1 ;  /* 0x30000007ff0d7230 */ /* 0x000fe20000004100 */
[----:B------:R-:W-:Y:S01]  /*2e80*/  F2FP.SATFINITE.E4M3.F32.PACK_AB_MERGE_C R81, R94, R81, RZ ;  /* 0x000000515e51723e */ /* 0x000fe200048070ff */
[--C-:B------:R-:W-:Y:S01]  /*2e90*/  HADD2.F32 R7, -RZ, R6.reuse.H0_H0 ;  /* 0x20000006ff077230 */ /* 0x100fe20000004100 */
[----:B------:R-:W-:Y:S01]  /*2ea0*/  F2FP.SATFINITE.E4M3.F32.PACK_AB_MERGE_C R37, R37, R92, RZ ;  /* 0x0000005c2525723e */ /* 0x000fe200048070ff */
[----:B------:R-:W-:Y:S02]  /*2eb0*/  HADD2.F32 R6, -RZ, R6.H1_H1 ;  /* 0x30000006ff067230 */ /* 0x000fe40000004100 */
        /* <DEDUP_REMOVED lines=13> */
.L_x_10885:
[----:B------:R-:W-:Y:S05]  /*2f90*/  BSYNC B2 ;  /* 0x0000000000027941 */ /* 0x000fea0003800000 */
.L_x_10884:
[----:B-1----:R0:W-:Y:S02]  /*2fa0*/  ST.E.128 desc[UR42][R10.64], R4 ;  /* 0x000000040a007985 */ /* 0x0021e4000c101d2a */
.L_x_10883:
[----:B------:R-:W-:Y:S05]  /*2fb0*/  BSYNC B1 ;  /* 0x0000000000017941 */ /* 0x000fea0003800000 */
.L_x_10882:
[----:B------:R-:W-:Y:S01]  /*2fc0*/  ISETP.NE.AND P5, PT, R52, RZ, PT ;  /* 0x000000ff3400720c */ /* 0x000fe20003fa5270 */
[----:B------:R-:W-:-:S12]  /*2fd0*/  BSSY B1, `(.L_x_10886) ;  /* 0x0000078000017945 */ /* 0x000fd80003800000 */
[----:B------:R-:W-:Y:S05]  /*2fe0*/  @!P5 BRA `(.L_x_10887) ;  /* 0x0000000400d8d947 */ /* 0x000fea0003800000 */
[----:B0-----:R-:W5:Y:S04]  /*2ff0*/  LDL R5, [R1+0x18] ;  /* 0x0000180001057983 */ /* 0x001f680000100800 */
[----:B------:R-:W2:Y:S01]  /*3000*/  LDL R4, [R1+0x8] ;  /* 0x0000080001047983 */ /* 0x000ea20000100800 */
[----:B------:R-:W-:Y:S01]  /*3010*/  BSSY B2, `(.L_x_10888) ;  /* 0x0000072000027945 */ /* 0x000fe20003800000 */
[----:B-----5:R-:W-:Y:S02]  /*3020*/  ISETP.GE.AND P6, PT, R5, R80, PT ;  /* 0x000000500500720c */ /* 0x020fe40003fc6270 */
[----:B--2---:R-:W-:Y:S02]  /*3030*/  SHF.L.U32 R11, R4, 0x4, RZ ;  /* 0x00000004040b7819 */ /* 0x004fe400000006ff */
[----:B------:R0:W2:Y:S02]  /*3040*/  LDS.128 R4, [R69+0x14800] ;  /* 0x0148000045047984 */ /* 0x0000a40000000c00 */
[----:B----4-:R-:W-:-:S04]  /*3050*/  IADD3 R10, P5, R14, R11, RZ ;  /* 0x0000000b0e0a7210 */ /* 0x010fc80007fbe0ff */
[----:B---3--:R-:W-:-:S03]  /*3060*/  LEA.HI.X.SX32 R11, R11, R39, 0x1, P5 ;  /* 0x000000270b0b7211 */ /* 0x008fc600028f0eff */
[----:B------:R-:W-:Y:S06]  /*3070*/  @P6 BRA `(.L_x_10889) ;  /* 0x0000000400ac6947 */ /* 0x000fec0003800000 */
[----:B------:R-:W-:Y:S02]  /*3080*/  SHF.R.U32.HI R15, RZ, 0x8, R31 ;  /* 0x00000008ff0f7819 */ /* 0x000fe4000001161f */
        /* <DEDUP_REMOVED lines=11> */
[----:B--2---:R-:W-:Y:S01]  /*3140*/  IMAD.MOV.U32 R15, RZ, RZ, R4 ;  /* 0x000000ffff0f7224 */ /* 0x004fe200078e0004 */
[----:B------:R-:W-:Y:S01]  /*3150*/  LOP3.LUT R12, R12, 0xff00, R13, 0xf8, !PT ;  /* 0x0000ff000c0c7812 */ /* 0x000fe200078ef80d */
[----:B------:R-:W-:Y:S01]  /*3160*/  IMAD.U32 R13, R32, 0x10000, RZ ;  /* 0x00010000200d7824 */ /* 0x000fe200078e00ff */
[----:B------:R-:W-:Y:S01]  /*3170*/  LOP3.LUT R30, R30, 0xff00, R31, 0xf8, !PT ;  /* 0x0000ff001e1e7812 */ /* 0x000fe200078ef81f */
[----:B------:R-:W-:Y:S01]  /*3180*/  IMAD.U32 R33, R33, 0x10000, RZ ;  /* 0x0001000021217824 */ /* 0x000fe200078e00ff */
[----:B------:R-:W-:-:S02]  /*3190*/  F2FP.F16.E4M3.UNPACK_B R4, R5 ;  /* 0x00000005ff04723e */ /* 0x000fc400020006ff */
[-C--:B------:R-:W-:Y:S02]  /*31a0*/  F2FP.F16.E4M3.UNPACK_B R31, R72.reuse.H1 ;  /* 0x00000048ff1f723e */ /* 0x080fe400030006ff */
        /* <DEDUP_REMOVED lines=25> */
[--C-:B------:R-:W-:Y:S02]  /*3340*/  HADD2.F32 R33, -RZ, R30.reuse.H1_H1 ;  /* 0x3000001eff217230 */ /* 0x100fe40000004100 */
[----:B------:R-:W-:Y:S02]  /*3350*/  HADD2.F32 R32, -RZ, R30.H0_H0 ;  /* 0x2000001eff207230 */ /* 0x000fe40000004100 */
        /* <DEDUP_REMOVED lines=48> */
[----:B------:R-:W-:-:S02]  /*3660*/  HADD2.F32 R37, -RZ, R37.H0_H0 ;  /* 0x20000025ff257230 */ /* 0x000fc40000004100 */
        /* <DEDUP_REMOVED lines=11> */
[----:B------:R-:W-:-:S07]  /*3720*/  F2FP.SATFINITE.E4M3.F32.PACK_AB_MERGE_C R7, R82, R71, R81 ;  /* 0x000000475207723e */ /* 0x000fce0004807051 */
.L_x_10889:
[----:B------:R-:W-:Y:S05]  /*3730*/  BSYNC B2 ;  /* 0x0000000000027941 */ /* 0x000fea0003800000 */
.L_x_10888:
[----:B--2---:R2:W-:Y:S02]  /*3740*/  ST.E.128 desc[UR42][R10.64], R4 ;  /* 0x000000040a007985 */ /* 0x0045e4000c101d2a */
.L_x_10887:
[----:B------:R-:W-:Y:S05]  /*3750*/  BSYNC B1 ;  /* 0x0000000000017941 */ /* 0x000fea0003800000 */
.L_x_10886:
[----:B------:R-:W-:Y:S05]  /*3760*/  @P1 BRA `(.L_x_10881) ;  /* 0x0000002c007c1947 */ /* 0x000fea0003800000 */
[----:B0-----:R-:W5:Y:S04]  /*3770*/  LDL R13, [R1+0x1c] ;  /* 0x00001c00010d7983 */ /* 0x001f680000100800 */
[----:B------:R-:W3:Y:S01]  /*3780*/  LDL R12, [R1+0x14] ;  /* 0x00001400010c7983 */ /* 0x000ee20000100800 */
[----:B--2-4-:R-:W-:Y:S01]  /*3790*/  IADD3 R10, P5, R156, R14, RZ ;  /* 0x0000000e9c0a7210 */ /* 0x014fe20007fbe0ff */
[----:B------:R-:W-:Y:S02]  /*37a0*/  BSSY B1, `(.L_x_10890) ;  /* 0x000006e000017945 */ /* 0x000fe40003800000 */
[----:B------:R0:W2:Y:S01]  /*37b0*/  LDS.128 R4, [R69+0x15800] ;  /* 0x0158000045047984 */ /* 0x0000a20000000c00 */
[----:B-----5:R-:W-:Y:S01]  /*37c0*/  ISETP.GE.AND P6, PT, R13, R80, PT ;  /* 0x000000500d00720c */ /* 0x020fe20003fc6270 */
[----:B---3--:R-:W-:-:S12]  /*37d0*/  IMAD.X R11, R39, 0x1, R12, P5 ;  /* 0x00000001270b7824 */ /* 0x008fd800028e060c */
[----:B0-2---:R-:W-:Y:S05]  /*37e0*/  @P6 BRA `(.L_x_10891) ;  /* 0x0000000400a46947 */ /* 0x005fea0003800000 */
[----:B------:R-:W-:Y:S02]  /*37f0*/  SHF.R.U32.HI R12, RZ, 0x8, R29 ;  /* 0x00000008ff0c7819 */ /* 0x000fe4000001161d */
        /* <DEDUP_REMOVED lines=12> */
[-C--:B------:R-:W-:Y:S02]  /*38c0*/  F2FP.F16.E4M3.UNPACK_B R4, R5.reuse ;  /* 0x00000005ff04723e */ /* 0x080fe400020006ff */
[----:B------:R-:W-:Y:S02]  /*38d0*/  F2FP.F16.E4M3.UNPACK_B R14, R70.H1 ;  /* 0x00000046ff0e723e */ /* 0x000fe400030006ff */
[----:B------:R-:W-:Y:S01]  /*38e0*/  LOP3.LUT R13, R13, 0xff00, R8, 0xf8, !PT ;  /* 0x0000ff000d0d7812 */ /* 0x000fe200078ef808 */
[----:B------:R-:W-:Y:S01]  /*38f0*/  IMAD.U32 R8, R30, 0x10000, RZ ;  /* 0x000100001e087824 */ /* 0x000fe200078e00ff */
[----:B------:R-:W-:Y:S01]  /*3900*/  LOP3.LUT R30, R15, 0xff0000, R12, 0xf8, !PT ;  /* 0x00ff00000f1e7812 */ /* 0x000fe200078ef80c */
[----:B------:R-:W-:Y:S01]  /*3910*/  HADD2.F32 R12, -RZ, R4.H1_H1 ;  /* 0x30000004ff0c7230 */ /* 0x000fe20000004100 */
[----:B------:R-:W-:Y:S01]  /*3920*/  F2FP.F16.E4M3.UNPACK_B R15, R38.H1 ;  /* 0x00000026ff0f723e */ /* 0x000fe200030006ff */
[----:B------:R-:W-:Y:S01]  /*3930*/  HADD2.F32 R31, -RZ, R14.H0_H0 ;  /* 0x2000000eff1f7230 */ /* 0x000fe20000004100 */
[----:B------:R-:W-:Y:S01]  /*3940*/  F2FP.F16.E4M3.UNPACK_B R5, R5.H1 ;  /* 0x00000005ff05723e */ /* 0x000fe200030006ff */
[----:B------:R-:W-:Y:S01]  /*3950*/  HADD2.F32 R4, -RZ, R4.H0_H0 ;  /* 0x20000004ff047230 */ /* 0x000fe20000004100 */
[----:B------:R-:W-:Y:S01]  /*3960*/  LOP3.LUT R8, R13, 0xff0000, R8, 0xf8, !PT ;  /* 0x00ff00000d087812 */ /* 0x000fe200078ef808 */
[----:B------:R-:W-:-:S02]  /*3970*/  HADD2.F32 R28, -RZ, R14.H1_H1 ;  /* 0x3000000eff1c7230 */ /* 0x000fc40000004100 */
[-C--:B------:R-:W-:Y:S01]  /*3980*/  FMUL.FTZ R33, R12, R31.reuse ;  /* 0x0000001f0c217220 */ /* 0x080fe20000410000 */
[----:B------:R-:W-:Y:S01]  /*3990*/  HADD2.F32 R29, -RZ, R15.H0_H0 ;  /* 0x2000000fff1d7230 */ /* 0x000fe20000004100 */
[----:B------:R-:W-:Y:S01]  /*39a0*/  F2FP.F16.E4M3.UNPACK_B R70, R70 ;  /* 0x00000046ff46723e */ /* 0x000fe200020006ff */
[--C-:B------:R-:W-:Y:S01]  /*39b0*/  HADD2.F32 R14, -RZ, R5.reuse.H1_H1 ;  /* 0x30000005ff0e7230 */ /* 0x100fe20000004100 */
[----:B------:R-:W-:Y:S01]  /*39c0*/  F2FP.F16.E4M3.UNPACK_B R38, R38 ;  /* 0x00000026ff26723e */ /* 0x000fe200020006ff */
        /* <DEDUP_REMOVED lines=12> */
[----:B------:R-:W-:Y:S02]  /*3a90*/  HADD2.F32 R15, -RZ, R12.H1_H1 ;  /* 0x3000000cff0f7230 */ /* 0x000fe40000004100 */
[----:B------:R-:W-:Y:S02]  /*3aa0*/  HADD2.F32 R70, -RZ, R70.H0_H0 ;  /* 0x20000046ff467230 */ /* 0x000fe40000004100 */
[----:B------:R-:W-:Y:S02]  /*3ab0*/  HADD2.F32 R14, -RZ, R12.H0_H0 ;  /* 0x2000000cff0e7230 */ /* 0x000fe40000004100 */
[-C--:B------:R-:W-:Y:S01]  /*3ac0*/  FMUL.FTZ R31, R15, R28.reuse ;  /* 0x0000001c0f1f7220 */ /* 0x080fe20000410000 */
[--C-:B------:R-:W-:Y:S02]  /*3ad0*/  HADD2.F32 R13, -RZ, R9.reuse.H1_H1 ;  /* 0x30000009ff0d7230 */ /* 0x100fe40000004100 */
[----:B------:R-:W-:Y:S02]  /*3ae0*/  HADD2.F32 R12, -RZ, R9.H0_H0 ;  /* 0x20000009ff0c7230 */ /* 0x000fe40000004100 */
[----:B------:R-:W-:Y:S01]  /*3af0*/  FMUL.FTZ R28, R14, R28 ;  /* 0x0000001c0e1c7220 */ /* 0x000fe20000410000 */
        /* <DEDUP_REMOVED lines=8> */
[----:B------:R-:W-:Y:S02]  /*3b80*/  F2FP.SATFINITE.E4M3.F32.PACK_AB_MERGE_C R38, R33, R32, RZ ;  /* 0x000000202126723e */ /* 0x000fe400048070ff */
[----:B------:R-:W-:-:S02]  /*3b90*/  F2FP.F16.E4M3.UNPACK_B R13, R7.H1 ;  /* 0x00000007ff0d723e */ /* 0x000fc400030006ff */
[----:B------:R-:W-:Y:S02]  /*3ba0*/  F2FP.F16.E4M3.UNPACK_B R32, R30.H1 ;  /* 0x0000001eff20723e */ /* 0x000fe400030006ff */
        /* <DEDUP_REMOVED lines=20> */
[----:B------:R-:W-:Y:S01]  /*3cf0*/  FFMA.FTZ R33, R15, R30, R36 ;  /* 0x0000001e0f217223 */ /* 0x000fe20000010024 */
[-C--:B------:R-:W-:Y:S01]  /*3d00*/  FFMA.FTZ R35, R12, R8.reuse, -R35 ;  /* 0x000000080c237223 */ /* 0x080fe20000010823 */
        /* <DEDUP_REMOVED lines=10> */
[----:B------:R-:W-:Y:S02]  /*3db0*/  HADD2.F32 R31, -RZ, R31.H0_H0 ;  /* 0x2000001fff1f7230 */ /* 0x000fe40000004100 */
[-C--:B------:R-:W-:Y:S01]  /*3dc0*/  FMUL.FTZ R15, R12, R13.reuse ;  /* 0x0000000d0c0f7220 */ /* 0x080fe20000410000 */
[----:B------:R-:W-:Y:S02]  /*3dd0*/  HADD2.F32 R29, -RZ, R29.H0_H0 ;  /* 0x2000001dff1d7230 */ /* 0x000fe40000004100 */
        /* <DEDUP_REMOVED lines=10> */
.L_x_10891:
[----:B------:R-:W-:Y:S05]  /*3e80*/  BSYNC B1 ;  /* 0x0000000000017941 */ /* 0x000fea0003800000 */
.L_x_10890:
[----:B------:R0:W-:Y:S01]  /*3e90*/  ST.E.128 desc[UR42][R10.64], R4 ;  /* 0x000000040a007985 */ /* 0x0001e2000c101d2a */
[----:B------:R-:W-:Y:S05]  /*3ea0*/  BRA `(.L_x_10881) ;  /* 0x0000002400ac7947 */ /* 0x000fea0003800000 */
.L_x_10874:
        /* <DEDUP_REMOVED lines=15> */
[----:B------:R-:W-:Y:S01]  /*3fa0*/  ULDC.64 UR4, c[0x0][0x3e8] ;  /* 0x0000fa0000047ab9 */ /* 0x000fe20000000a00 */
[----:B------:R-:W-:Y:S01]  /*3fb0*/  ULDC.64 UR6, c[0x0][0x400] ;  /* 0x0001000000067ab9 */ /* 0x000fe20000000a00 */
[----:B------:R-:W-:Y:S02]  /*3fc0*/  IADD3 R10, P0, P6, R44, UR4, R10 ;  /* 0x000000042c0a7c10 */ /* 0x000fe4000fe1e00a */
[----:B------:R-:W-:Y:S02]  /*3fd0*/  CS2R R6, SRZ ;  /* 0x0000000000067805 */ /* 0x000fe4000001ff00 */
[----:B------:R-:W-:Y:S02]  /*3fe0*/  CS2R R4, SRZ ;  /* 0x0000000000047805 */ /* 0x000fe4000001ff00 */
[----:B------:R-:W-:Y:S02]  /*3ff0*/  CS2R R34, SRZ ;  /* 0x0000000000227805 */ /* 0x000fe4000001ff00 */
[----:B------:R-:W-:-:S02]  /*4000*/  IADD3.X R11, R50, UR5, R15, P0, P6 ;  /* 0x00000005320b7c10 */ /* 0x000fc400087ec40f */
[----:B------:R-:W-:Y:S02]  /*4010*/  CS2R R32, SRZ ;  /* 0x0000000000207805 */ /* 0x000fe4000001ff00 */
[----:B------:R-:W-:-:S04]  /*4020*/  IADD3 R12, P0, P6, R20, UR6, R12 ;  /* 0x00000006140c7c10 */ /* 0x000fc8000fe1e00c */
[----:B------:R-:W-:Y:S02]  /*4030*/  IADD3.X R13, R48, UR7, R14, P0, P6 ;  /* 0x00000007300d7c10 */ /* 0x000fe400087ec40e */
[-C--:B------:R-:W-:Y:S02]  /*4040*/  ISETP.GE.AND P0, PT, R16, R80.reuse, PT ;  /* 0x000000501000720c */ /* 0x080fe40003f06270 */
[----:B------:R-:W-:-:S11]  /*4050*/  ISETP.GE.AND P6, PT, R67, R80, PT ;  /* 0x000000504300720c */ /* 0x000fd60003fc6270 */
[----:B------:R0:W5:Y:S04]  /*4060*/  @!P0 LDG.E.128 R28, desc[UR42][R10.64] ;  /* 0x0000002a0a1c8981 */ /* 0x000168000c1e1d00 */
[----:B------:R0:W5:Y:S04]  /*4070*/  @!P6 LDG.E.128 R4, desc[UR42][R10.64+0x20] ;  /* 0x0000202a0a04e981 */ /* 0x000168000c1e1d00 */
[----:B------:R0:W5:Y:S04]  /*4080*/  @!P0 LDG.E.128 R36, desc[UR42][R12.64] ;  /* 0x0000002a0c248981 */ /* 0x000168000c1e1d00 */
[----:B------:R0:W5:Y:S02]  /*4090*/  @!P6 LDG.E.128 R32, desc[UR42][R12.64+0x20] ;  /* 0x0000202a0c20e981 */ /* 0x000164000c1e1d00 */
.L_x_10893:
[----:B------:R-:W-:Y:S05]  /*40a0*/  BSYNC B1 ;  /* 0x0000000000017941 */ /* 0x000fea0003800000 */
.L_x_10892:
[----:B------:R-:W-:Y:S01]  /*40b0*/  UISETP.NE.AND UP0, UPT, UR36, 0x3, UPT ;  /* 0x000000032400788c */ /* 0x000fe2000bf05270 */
[----:B-----5:R-:W-:Y:S01]  /*40c0*/  IMAD.MOV.U32 R81, RZ, RZ, R6 ;  /* 0x000000ffff517224 */ /* 0x020fe200078e0006 */
[----:B------:R-:W-:Y:S01]  /*40d0*/  MOV R89, R30 ;  /* 0x0000001e00597202 */ /* 0x000fe20000000f00 */
[----:B------:R-:W-:Y:S02]  /*40e0*/  IMAD.MOV.U32 R83, RZ, RZ, R4 ;  /* 0x000000ffff537224 */ /* 0x000fe400078e0004 */
[----:B------:R-:W-:Y:S01]  /*40f0*/  IMAD.MOV.U32 R92, RZ, RZ, R28 ;  /* 0x000000ffff5c7224 */ /* 0x000fe200078e001c */
[----:B------:R-:W-:Y:S01]  /*4100*/  PLOP3.LUT P0, PT, PT, PT, UP0, 0x80, 0x0 ;  /* 0x000000000000781c */ /* 0x000fe20003f0f008 */
[----:B------:R-:W-:Y:S02]  /*4110*/  IMAD.MOV.U32 R85, RZ, RZ, R34 ;  /* 0x000000ffff557224 */ /* 0x000fe400078e0022 */
[----:B------:R-:W-:Y:S02]  /*4120*/  IMAD.MOV.U32 R86, RZ, RZ, R32 ;  /* 0x000000ffff567224 */ /* 0x000fe400078e0020 */
[----:B------:R-:W-:-:S02]  /*4130*/  IMAD.MOV.U32 R90, RZ, RZ, R38 ;  /* 0x000000ffff5a7224 */ /* 0x000fc400078e0026 */
[----:B------:R-:W-:-:S06]  /*4140*/  IMAD.MOV.U32 R93, RZ, RZ, R36 ;  /* 0x000000ffff5d7224 */ /* 0x000fcc00078e0024 */
[----:B------:R-:W-:Y:S05]  /*4150*/  @!P0 BRA `(.L_x_10894) ;  /* 0x0000000000048947 */ /* 0x000fea0003800000 */
[----:B------:R-:W-:Y:S01]  /*4160*/  BPT.TRAP 0x1 ;  /* 0x000000040000795c */ /* 0x000fe20000300000 */
.L_x_10894:
[----:B------:R-:W-:Y:S01]  /*4170*/  IMAD R68, R19, 0x8, R18 ;  /* 0x0000000813447824 */ /* 0x000fe200078e0212 */
[----:B------:R-:W-:Y:S01]  /*4180*/  SHF.L.U32 R79, R157, 0x1f, RZ ;  /* 0x0000001f9d4f7819 */ /* 0x000fe200000006ff */
[----:B------:R-:W-:Y:S03]  /*4190*/  BSSY B1, `(.L_x_10895) ;  /* 0x0000003000017945 */ /* 0x000fe60003800000 */
[----:B------:R-:W1:Y:S02]  /*41a0*/  SYNCS.PHASECHK.TRANS64.TRYWAIT P6, [R68+URZ+0x19c90], R79 ;  /* 0x019c904f440075a7 */ /* 0x000e6400080c017f */
[----:B-1----:R-:W-:Y:S05]  /*41b0*/  @!P6 BRA `(.L_x_10896) ;  /* 0x0000015000a0e947 */ /* 0x002fea0003800000 */
.L_x_11131:
[----:B------:R-:W-:Y:S05]  /*41c0*/  BSYNC B1 ;  /* 0x0000000000017941 */ /* 0x000fea0003800000 */
.L_x_10895:
[----:B------:R-:W-:-:S03]  /*41d0*/  UMOV UR4, 0xffffffff ;  /* 0xffffffff00047882 */ /* 0x000fc60000000000 */
[----:B------:R-:W-:Y:S05]  /*41e0*/  BRA.DIV UR4, `(.L_x_10897) ;  /* 0x0000015204a87947 */ /* 0x000fea000b800000 */
[----:B------:R-:W2:Y:S04]  /*41f0*/  SHFL.IDX PT, R82, R82, RZ, 0x1e1f ;  /* 0x001e1fff52527589 */ /* 0x000ea800000e0000 */
[----:B------:R-:W3:Y:S02]  /*4200*/  SHFL.IDX PT, R84, R84, RZ, 0x1e1f ;  /* 0x001e1fff54547589 */ /* 0x000ee400000e0000 */
.L_x_11135:
[----:B------:R-:W-:Y:S05]  /*4210*/  @P5 BRA `(.L_x_10881) ;  /* 0x0000002000d05947 */ /* 0x000fea0003800000 */
[----:B------:R-:W4:Y:S01]  /*4220*/  LDC R87, c[0x0][0x2f4] ;  /* 0x0000bd00ff577b82 */ /* 0x000f220000000800 */
[----:B------:R-:W-:Y:S01]  /*4230*/  ISETP.NE.AND P5, PT, R53, RZ, PT ;  /* 0x000000ff3500720c */ /* 0x000fe20003fa5270 */
[----:B------:R-:W-:Y:S01]  /*4240*/  BSSY B1, `(.L_x_10898) ;  /* 0x00000fd000017945 */ /* 0x000fe20003800000 */
[----:B----4-:R-:W-:-:S11]  /*4250*/  IMAD.IADD R91, R87, 0x1, -R54 ;  /* 0x00000001575b7824 */ /* 0x010fd600078e0a36 */
[----:B------:R-:W-:Y:S05]  /*4260*/  @!P5 BRA `(.L_x_10899) ;  /* 0x0000000c00e8d947 */ /* 0x000fea0003800000 */
[----:B0-----:R-:W4:Y:S04]  /*4270*/  LDL R13, [R1+0x10] ;  /* 0x00001000010d7983 */ /* 0x001f280000100800 */
[----:B------:R-:W5:Y:S04]  /*4280*/  LDL R12, [R1+0x64] ;  /* 0x00006400010c7983 */ /* 0x000f680000100800 */
[----:B------:R-:W5:Y:S01]  /*4290*/  LDL R10, [R1+0x20] ;  /* 0x00002000010a7983 */ /* 0x000f620000100800 */
[----:B------:R-:W-:Y:S01]  /*42a0*/  SEL R8, R54, R91, !P3 ;  /* 0x0000005b36087207 */ /* 0x000fe20005800000 */
[----:B------:R-:W-:Y:S01]  /*42b0*/  BSSY B2, `(.L_x_10900) ;  /* 0x00000f3000027945 */ /* 0x000fe20003800000 */
[----:B---3--:R-:W-:-:S02]  /*42c0*/  IADD3 R70, P6, R41, R84, RZ ;  /* 0x0000005429467210 */ /* 0x008fc40007fde0ff */
[----:B------:R-:W-:Y:S02]  /*42d0*/  SHF.R.S32.HI R9, RZ, 0x1f, R8 ;  /* 0x0000001fff097819 */ /* 0x000fe40000011408 */
[----:B--2---:R-:W-:Y:S02]  /*42e0*/  LEA.HI.X.SX32 R71, R41, R82, 0x1, P6 ;  /* 0x0000005229477211 */ /* 0x004fe400030f0eff */
[----:B------:R-:W-:-:S04]  /*42f0*/  LEA.HI R9, R9, R8, RZ, 0x5 ;  /* 0x0000000809097211 */ /* 0x000fc800078f28ff */
[----:B------:R-:W-:-:S04]  /*4300*/  SHF.R.S32.HI R8, RZ, 0x5, R9 ;  /* 0x00000005ff087819 */ /* 0x000fc80000011409 */
[----:B------:R-:W-:-:S04]  /*4310*/  LEA.HI.SX32 R8, R65, R8, 0x1c ;  /* 0x0000000841087211 */ /* 0x000fc800078fe2ff */
[C---:B------:R-:W-:Y:S01]  /*4320*/  LEA.HI R9, R8.reuse, R8, RZ, 0x1 ;  /* 0x0000000808097211 */ /* 0x040fe200078f08ff */
[----:B------:R-:W-:-:S04]  /*4330*/  IMAD.SHL.U32 R11, R8, 0x10, RZ ;  /* 0x00000010080b7824 */ /* 0x000fc800078e00ff */
[----:B------:R-:W-:Y:S01]  /*4340*/  IMAD.SHL.U32 R9, R9, 0x800, RZ ;  /* 0x0000080009097824 */ /* 0x000fe200078e00ff */
[----:B------:R-:W-:-:S04]  /*4350*/  ISETP.GE.AND P5, PT, R11, R87, PT ;  /* 0x000000570b00720c */ /* 0x000fc80003fa6270 */
[----:B------:R-:W-:-:S09]  /*4360*/  LOP3.LUT R9, R9, 0xfffff000, RZ, 0xc0, !PT ;  /* 0xfffff00009097812 */ /* 0x000fd200078ec0ff */
[----:B------:R-:W-:-:S04]  /*4370*/  @!P5 IADD3 R72, P6, R84, R11, RZ ;  /* 0x0000000b5448d210 */ /* 0x000fc80007fde0ff */
[----:B------:R-:W-:Y:S02]  /*4380*/  @!P5 LEA.HI.X.SX32 R73, R11, R82, 0x1, P6 ;  /* 0x000000520b49d211 */ /* 0x000fe400030f0eff */
[----:B------:R-:W-:Y:S02]  /*4390*/  ISETP.GE.AND P6, PT, R16, R80, PT ;  /* 0x000000501000720c */ /* 0x000fe40003fc6270 */
[----:B----4-:R-:W-:-:S04]  /*43a0*/  LOP3.LUT R8, R13, 0x10, R11, 0xf8, !PT ;  /* 0x000000100d087812 */ /* 0x010fc800078ef80b */
[----:B-----5:R-:W-:-:S04]  /*43b0*/  LOP3.LUT R8, R8, R12, RZ, 0x3c, !PT ;  /* 0x0000000c08087212 */ /* 0x020fc800078e3cff */
        /* <DEDUP_REMOVED lines=8> */
[----:B--2---:R-:W-:Y:S01]  /*4440*/  IMAD.MOV.U32 R28, RZ, RZ, R12 ;  /* 0x000000ffff1c7224 */ /* 0x004fe200078e000c */
[-C--:B------:R-:W-:Y:S01]  /*4450*/  F2FP.F16.E4M3.UNPACK_B R96, R93.reuse.H1 ;  /* 0x0000005dff60723e */ /* 0x080fe200030006ff */
[----:B0-----:R-:W-:Y:S01]  /*4460*/  IMAD.MOV.U32 R12, RZ, RZ, R8 ;  /* 0x000000ffff0c7224 */ /* 0x001fe200078e0008 */
[----:B------:R-:W-:Y:S02]  /*4470*/  F2FP.F16.E4M3.UNPACK_B R94, R92.H1 ;  /* 0x0000005cff5e723e */ /* 0x000fe400030006ff */
[----:B------:R-:W-:Y:S01]  /*4480*/  F2FP.F16.E4M3.UNPACK_B R36, R28.H1 ;  /* 0x0000001cff24723e */ /* 0x000fe200030006ff */
[----:B------:R-:W-:Y:S01]  /*4490*/  HADD2.F32 R97, -RZ, R96.H0_H0 ;  /* 0x20000060ff617230 */ /* 0x000fe20000004100 */
[----:B------:R-:W-:Y:S01]  /*44a0*/  F2FP.F16.E4M3.UNPACK_B R30, R12.H1 ;  /* 0x0000000cff1e723e */ /* 0x000fe200030006ff */
[----:B------:R-:W-:Y:S01]  /*44b0*/  HADD2.F32 R95, -RZ, R94.H0_H0 ;  /* 0x2000005eff5f7230 */ /* 0x000fe20000004100 */
[----:B------:R-:W-:Y:S01]  /*44c0*/  F2FP.F16.E4M3.UNPACK_B R93, R93 ;  /* 0x0000005dff5d723e */ /* 0x000fe200020006ff */
[----:B------:R-:W-:Y:S01]  /*44d0*/  HADD2.F32 R38, -RZ, R36.H0_H0 ;  /* 0x20000024ff267230 */ /* 0x000fe20000004100 */
[----:B------:R-:W-:Y:S01]  /*44e0*/  SHF.R.U32.HI R100, RZ, 0x18, R31 ;  /* 0x00000018ff647819 */ /* 0x000fe2000001161f */
[----:B------:R-:W-:Y:S01]  /*44f0*/  HADD2.F32 R8, -RZ, R30.H0_H0 ;  /* 0x2000001eff087230 */ /* 0x000fe20000004100 */
[----:B------:R-:W-:Y:S01]  /*4500*/  SHF.R.U32.HI R98, RZ, 0x10, R37 ;  /* 0x00000010ff627819 */ /* 0x000fe20000011625 */
[----:B------:R-:W-:-:S02]  /*4510*/  HADD2.F32 R36, -RZ, R36.H1_H1 ;  /* 0x30000024ff247230 */ /* 0x000fc40000004100 */
[-C--:B------:R-:W-:Y:S01]  /*4520*/  FMUL.FTZ R99, R38, R97.reuse ;  /* 0x0000006126637220 */ /* 0x080fe20000410000 */
[----:B------:R-:W-:Y:S02]  /*4530*/  HADD2.F32 R30, -RZ, R30.H1_H1 ;  /* 0x3000001eff1e7230 */ /* 0x000fe40000004100 */
[C---:B------:R-:W-:Y:S01]  /*4540*/  FMUL.FTZ R97, R8.reuse, R97 ;  /* 0x0000006108617220 */ /* 0x040fe20000410000 */
[----:B------:R-:W-:Y:S01]  /*4550*/  LOP3.LUT R102, R37, 0xff, RZ, 0xc0, !PT ;  /* 0x000000ff25667812 */ /* 0x000fe200078ec0ff */
[-C--:B------:R-:W-:Y:S01]  /*4560*/  FFMA.FTZ R8, R8, R95.reuse, -R99 ;  /* 0x0000005f08087223 */ /* 0x080fe20000010863 */
[----:B------:R-:W-:Y:S02]  /*4570*/  HADD2.F32 R99, -RZ, R96.H1_H1 ;  /* 0x30000060ff637230 */ /* 0x000fe40000004100 */
[----:B------:R-:W-:Y:S01]  /*4580*/  FFMA.FTZ R38, R38, R95, R97 ;  /* 0x0000005f26267223 */ /* 0x000fe20000010061 */
[----:B------:R-:W-:Y:S01]  /*4590*/  HADD2.F32 R97, -RZ, R94.H1_H1 ;  /* 0x3000005eff617230 */ /* 0x000fe20000004100 */
[----:B------:R-:W-:Y:S01]  /*45a0*/  SHF.R.U32.HI R96, RZ, 0x8, R31 ;  /* 0x00000008ff607819 */ /* 0x000fe2000001161f */
[----:B------:R-:W-:-:S02]  /*45b0*/  HADD2.F32 R94, -RZ, R93.H0_H0 ;  /* 0x2000005dff5e7230 */ /* 0x000fc40000004100 */
[-C--:B------:R-:W-:Y:S01]  /*45c0*/  FMUL.FTZ R95, R36, R99.reuse ;  /* 0x00000063245f7220 */ /* 0x080fe20000410000 */
[C---:B------:R-:W-:Y:S01]  /*45d0*/  FMUL.FTZ R101, R30.reuse, R99 ;  /* 0x000000631e657220 */ /* 0x040fe20000410000 */
[----:B------:R-:W-:Y:S01]  /*45e0*/  HADD2.F32 R93, -RZ, R93.H1_H1 ;  /* 0x3000005dff5d7230 */ /* 0x000fe20000004100 */
[----:B------:R-:W-:Y:S01]  /*45f0*/  SHF.R.U32.HI R104, RZ, 0x8, R39 ;  /* 0x00000008ff687819 */ /* 0x000fe20000011627 */
[-C--:B------:R-:W-:Y:S01]  /*4600*/  FFMA.FTZ R99, R30, R97.reuse, -R95 ;  /* 0x000000611e637223 */ /* 0x080fe2000001085f */
[----:B------:R-:W-:Y:S01]  /*4610*/  F2FP.F16.E4M3.UNPACK_B R30, R28 ;  /* 0x0000001cff1e723e */ /* 0x000fe200020006ff */
[----:B------:R-:W-:Y:S01]  /*4620*/  FFMA.FTZ R97, R36, R97, R101 ;  /* 0x0000006124617223 */ /* 0x000fe20000010065 */
[----:B------:R-:W-:Y:S01]  /*4630*/  F2FP.F16.E4M3.UNPACK_B R28, R12 ;  /* 0x0000000cff1c723e */ /* 0x000fe200020006ff */
[----:B------:R-:W-:Y:S01]  /*4640*/  IMAD.SHL.U32 R104, R104, 0x100, RZ ;  /* 0x0000010068687824 */ /* 0x000fe200078e00ff */
[----:B------:R-:W-:Y:S01]  /*4650*/  F2FP.F16.E4M3.UNPACK_B R36, R92 ;  /* 0x0000005cff24723e */ /* 0x000fe200020006ff */
[----:B------:R-:W-:Y:S01]  /*4660*/  HADD2.F32 R95, -RZ, R30.H0_H0 ;  /* 0x2000001eff5f7230 */ /* 0x000fe20000004100 */
[----:B------:R-:W-:Y:S01]  /*4670*/  SHF.R.U32.HI R106, RZ, 0x18, R39 ;  /* 0x00000018ff6a7819 */ /* 0x000fe20000011627 */
[----:B------:R-:W-:Y:S01]  /*4680*/  HADD2.F32 R12, -RZ, R28.H0_H0 ;  /* 0x2000001cff0c7230 */ /* 0x000fe20000004100 */
[----:B------:R-:W-:Y:S01]  /*4690*/  F2FP.F16.E4M3.UNPACK_B R107, R90.H1 ;  /* 0x0000005aff6b723e */ /* 0x000fe200030006ff */
[----:B------:R-:W-:-:S02]  /*46a0*/  HADD2.F32 R92, -RZ, R36.H0_H0 ;  /* 0x20000024ff5c7230 */ /* 0x000fc40000004100 */
[CC--:B------:R-:W-:Y:S01]  /*46b0*/  FMUL.FTZ R101, R95.reuse, R94.reuse ;  /* 0x0000005e5f657220 */ /* 0x0c0fe20000410000 */
[----:B------:R-:W-:Y:S02]  /*46c0*/  HADD2.F32 R30, -RZ, R30.H1_H1 ;  /* 0x3000001eff1e7230 */ /* 0x000fe40000004100 */
[C---:B------:R-:W-:Y:S01]  /*46d0*/  FMUL.FTZ R94, R12.reuse, R94 ;  /* 0x0000005e0c5e7220 */ /* 0x040fe20000410000 */
[----:B------:R-:W-:Y:S02]  /*46e0*/  HADD2.F32 R28, -RZ, R28.H1_H1 ;  /* 0x3000001cff1c7230 */ /* 0x000fe40000004100 */
[-C--:B------:R-:W-:Y:S01]  /*46f0*/  FFMA.FTZ R12, R12, R92.reuse, -R101 ;  /* 0x0000005c0c0c7223 */ /* 0x080fe20000010865 */
[----:B------:R-:W-:Y:S02]  /*4700*/  HADD2.F32 R101, -RZ, R36.H1_H1 ;  /* 0x30000024ff657230 */ /* 0x000fe40000004100 */
[-C--:B------:R-:W-:Y:S01]  /*4710*/  FMUL.FTZ R103, R30, R93.reuse ;  /* 0x0000005d1e677220 */ /* 0x080fe20000410000 */
[----:B------:R-:W-:Y:S01]  /*4720*/  FFMA.FTZ R95, R95, R92, R94 ;  /* 0x0000005c5f5f7223 */ /* 0x000fe2000001005e */
[C---:B------:R-:W-:Y:S01]  /*4730*/  FMUL.FTZ R105, R28.reuse, R93 ;  /* 0x0000005d1c697220 */ /* 0x040fe20000410000 */
[----:B------:R-:W-:Y:S01]  /*4740*/  SHF.R.U32.HI R36, RZ, 0x10, R29 ;  /* 0x00000010ff247819 */ /* 0x000fe2000001161d */
[-C--:B------:R-:W-:Y:S01]  /*4750*/  FFMA.FTZ R93, R28, R101.reuse, -R103 ;  /* 0x000000651c5d7223 */ /* 0x080fe20000010867 */
[----:B------:R-:W-:Y:S01]  /*4760*/  SHF.R.U32.HI R92, RZ, 0x8, R29 ;  /* 0x00000008ff5c7819 */ /* 0x000fe2000001161d */
[----:B------:R-:W-:Y:S01]  /*4770*/  FFMA.FTZ R28, R30, R101, R105 ;  /* 0x000000651e1c7223 */ /* 0x000fe20000010069 */
[----:B------:R-:W-:Y:S01]  /*4780*/  LOP3.LUT R30, R29, 0xff, RZ, 0xc0, !PT ;  /* 0x000000ff1d1e7812 */ /* 0x000fe200078ec0ff */
[--C-:B------:R-:W-:Y:S01]  /*4790*/  HADD2.F32 R113, -RZ, R107.reuse.H0_H0 ;  /* 0x2000006bff717230 */ /* 0x100fe20000004100 */
[----:B------:R-:W-:Y:S01]  /*47a0*/  SHF.R.U32.HI R101, RZ, 0x18, R29 ;  /* 0x00000018ff657819 */ /* 0x000fe2000001161d */
[----:B------:R-:W-:Y:S01]  /*47b0*/  HADD2.F32 R107, -RZ, R107.H1_H1 ;  /* 0x3000006bff6b7230 */ /* 0x000fe20000004100 */
[----:B------:R-:W-:Y:S01]  /*47c0*/  SHF.R.U32.HI R94, RZ, 0x10, R31 ;  /* 0x00000010ff5e7819 */ /* 0x000fe2000001161f */
[----:B------:R-:W-:Y:S01]  /*47d0*/  IMAD.U32 R98, R98, 0x10000, RZ ;  /* 0x0001000062627824 */ /* 0x000fe200078e00ff */
[----:B------:R-:W-:-:S02]  /*47e0*/  LOP3.LUT R29, R31, 0xff, RZ, 0xc0, !PT ;  /* 0x000000ff1f1d7812 */ /* 0x000fc400078ec0ff */
[--C-:B------:R-:W-:Y:S02]  /*47f0*/  SHF.R.U32.HI R31, RZ, 0x8, R37.reuse ;  /* 0x00000008ff1f7819 */ /* 0x100fe40000011625 */
[----:B------:R-:W-:Y:S02]  /*4800*/  SHF.R.U32.HI R37, RZ, 0x18, R37 ;  /* 0x00000018ff257819 */ /* 0x000fe40000011625 */
[----:B------:R-:W-:Y:S01]  /*4810*/  PRMT R101, R101, 0x654, R30 ;  /* 0x0000065465657816 */ /* 0x000fe2000000001e */
[----:B------:R-:W-:Y:S01]  /*4820*/  IMAD.SHL.U32 R31, R31, 0x100, RZ ;  /* 0x000001001f1f7824 */ /* 0x000fe200078e00ff */
[----:B------:R-:W-:Y:S02]  /*4830*/  PRMT R102, R37, 0x654, R102 ;  /* 0x0000065425667816 */ /* 0x000fe40000000066 */
[----:B------:R-:W-:Y:S02]  /*4840*/  SHF.L.U32 R92, R92, 0x8, RZ ;  /* 0x000000085c5c7819 */ /* 0x000fe400000006ff */
[----:B------:R-:W-:Y:S01]  /*4850*/  PRMT R100, R100, 0x654, R29 ;  /* 0x0000065464647816 */ /* 0x000fe2000000001d */
[----:B------:R-:W-:Y:S01]  /*4860*/  IMAD.SHL.U32 R29, R96, 0x100, RZ ;  /* 0x00000100601d7824 */ /* 0x000fe200078e00ff */
[----:B------:R-:W-:Y:S01]  /*4870*/  LOP3.LUT R37, R102, 0xff00, R31, 0xf8, !PT ;  /* 0x0000ff0066257812 */ /* 0x000fe200078ef81f */
[----:B------:R-:W-:Y:S01]  /*4880*/  IMAD.U32 R31, R36, 0x10000, RZ ;  /* 0x00010000241f7824 */ /* 0x000fe200078e00ff */
[----:B------:R-:W-:-:S02]  /*4890*/  SHF.R.U32.HI R103, RZ, 0x10, R39 ;  /* 0x00000010ff677819 */ /* 0x000fc40000011627 */
[----:B------:R-:W-:Y:S01]  /*48a0*/  LOP3.LUT R105, R39, 0xff, RZ, 0xc0, !PT ;  /* 0x000000ff27697812 */ /* 0x000fe200078ec0ff */
[----:B------:R-:W-:Y:S01]  /*48b0*/  IMAD.MOV.U32 R39, RZ, RZ, R10 ;  /* 0x000000ffff277224 */ /* 0x000fe200078e000a */
[----:B------:R-:W-:Y:S02]  /*48c0*/  LOP3.LUT R92, R101, 0xff00, R92, 0xf8, !PT ;  /* 0x0000ff00655c7812 */ /* 0x000fe400078ef85c */
[----:B------:R-:W-:Y:S02]  /*48d0*/  F2FP.F16.E4M3.UNPACK_B R108, R14.H1 ;  /* 0x0000000eff6c723e */ /* 0x000fe400030006ff */
[----:B------:R-:W-:Y:S02]  /*48e0*/  LOP3.LUT R29, R100, 0xff00, R29, 0xf8, !PT ;  /* 0x0000ff00641d7812 */ /* 0x000fe400078ef81d */
[----:B------:R-:W-:Y:S01]  /*48f0*/  LOP3.LUT R31, R92, 0xff0000, R31, 0xf8, !PT ;  /* 0x00ff00005c1f7812 */ /* 0x000fe200078ef81f */
[--C-:B------:R-:W-:Y:S01]  /*4900*/  HADD2.F32 R30, -RZ, R108.reuse.H0_H0 ;  /* 0x2000006cff1e7230 */ /* 0x100fe20000004100 */
[----:B------:R-:W-:Y:S01]  /*4910*/  F2FP.F16.E4M3.UNPACK_B R109, R39.H1 ;  /* 0x00000027ff6d723e */ /* 0x000fe200030006ff */
[----:B------:R-:W-:Y:S01]  /*4920*/  HADD2.F32 R108, -RZ, R108.H1_H1 ;  /* 0x3000006cff6c7230 */ /* 0x000fe20000004100 */
[----:B------:R-:W-:-:S02]  /*4930*/  F2FP.F16.E4M3.UNPACK_B R100, R90 ;  /* 0x0000005aff64723e */ /* 0x000fc400020006ff */
[----:B------:R-:W-:Y:S01]  /*4940*/  F2FP.F16.E4M3.UNPACK_B R92, R14 ;  /* 0x0000000eff5c723e */ /* 0x000fe200020006ff */
[----:B------:R-:W-:Y:S01]  /*4950*/  HADD2.F32 R10, -RZ, R109.H0_H0 ;  /* 0x2000006dff0a7230 */ /* 0x000fe20000004100 */
[----:B------:R-:W-:Y:S01]  /*4960*/  F2FP.F16.E4M3.UNPACK_B R96, R39 ;  /* 0x00000027ff60723e */ /* 0x000fe200020006ff */
[----:B------:R-:W-:Y:S01]  /*4970*/  HADD2.F32 R102, -RZ, R100.H0_H0 ;  /* 0x20000064ff667230 */ /* 0x000fe20000004100 */
[----:B------:R-:W-:Y:S01]  /*4980*/  F2FP.F16.E4M3.UNPACK_B R110, R89.H1 ;  /* 0x00000059ff6e723e */ /* 0x000fe200030006ff */
[----:B------:R-:W-:Y:S01]  /*4990*/  FMUL.FTZ R115, R30, R113 ;  /* 0x000000711e737220 */ /* 0x000fe20000410000 */
[----:B------:R-:W-:Y:S01]  /*49a0*/  F2FP.F16.E4M3.UNPACK_B R90, R89 ;  /* 0x00000059ff5a723e */ /* 0x000fe200020006ff */
[----:B------:R-:W-:Y:S01]  /*49b0*/  HADD2.F32 R89, -RZ, R92.H0_H0 ;  /* 0x2000005cff597230 */ /* 0x000fe20000004100 */
[----:B------:R-:W-:Y:S01]  /*49c0*/  PRMT R105, R106, 0x654, R105 ;  /* 0x000006546a697816 */ /* 0x000fe20000000069 */
[----:B------:R-:W-:Y:S02]  /*49d0*/  HADD2.F32 R39, -RZ, R96.H0_H0 ;  /* 0x20000060ff277230 */ /* 0x000fe40000004100 */
[----:B------:R-:W-:Y:S01]  /*49e0*/  FMUL.FTZ R113, R10, R113 ;  /* 0x000000710a717220 */ /* 0x000fe20000410000 */
[----:B------:R-:W-:Y:S01]  /*49f0*/  HADD2.F32 R111, -RZ, R110.H0_H0 ;  /* 0x2000006eff6f7230 */ /* 0x000fe20000004100 */
[----:B------:R-:W-:Y:S01]  /*4a00*/  LOP3.LUT R36, R105, 0xff00, R104, 0xf8, !PT ;  /* 0x0000ff0069247812 */ /* 0x000fe200078ef868 */
[----:B------:R-:W-:-:S02]  /*4a10*/  IMAD.U32 R14, R94, 0x10000, RZ ;  /* 0x000100005e0e7824 */ /* 0x000fc400078e00ff */
[-C--:B------:R-:W-:Y:S01]  /*4a20*/  FMUL.FTZ R104, R89, R102.reuse ;  /* 0x0000006659687220 */ /* 0x080fe20000410000 */
[----:B------:R-:W-:Y:S02]  /*4a30*/  HADD2.F32 R94, -RZ, R90.H0_H0 ;  /* 0x2000005aff5e7230 */ /* 0x000fe40000004100 */
[----:B------:R-:W-:Y:S01]  /*4a40*/  FMUL.FTZ R102, R39, R102 ;  /* 0x0000006627667220 */ /* 0x000fe20000410000 */
[-C--:B------:R-:W-:Y:S01]  /*4a50*/  FFMA.FTZ R10, R10, R111.reuse, -R115 ;  /* 0x0000006f0a0a7223 */ /* 0x080fe20000010873 */
[----:B------:R-:W-:Y:S01]  /*4a60*/  FFMA.FTZ R30, R30, R111, R113 ;  /* 0x0000006f1e1e7223 */ /* 0x000fe20000010071 */
[----:B------:R-:W-:Y:S01]  /*4a70*/  LOP3.LUT R14, R29, 0xff0000, R14, 0xf8, !PT ;  /* 0x00ff00001d0e7812 */ /* 0x000fe200078ef80e */
[----:B------:R-:W-:Y:S02]  /*4a80*/  HADD2.F32 R112, -RZ, R109.H1_H1 ;  /* 0x3000006dff707230 */ /* 0x000fe40000004100 */
[----:B------:R-:W-:Y:S01]  /*4a90*/  FFMA.FTZ R29, R89, R94, R102 ;  /* 0x0000005e591d7223 */ /* 0x000fe20000010066 */
[----:B------:R-:W-:-:S02]  /*4aa0*/  HADD2.F32 R111, -RZ, R110.H1_H1 ;  /* 0x3000006eff6f7230 */ /* 0x000fc40000004100 */
[----:B------:R-:W-:Y:S01]  /*4ab0*/  FMUL.FTZ R109, R108, R107 ;  /* 0x0000006b6c6d7220 */ /* 0x000fe20000410000 */
[----:B------:R-:W-:Y:S01]  /*4ac0*/  HADD2.F32 R105, -RZ, R100.H1_H1 ;  /* 0x30000064ff697230 */ /* 0x000fe20000004100 */
[----:B------:R-:W-:Y:S01]  /*4ad0*/  LOP3.LUT R89, R37, 0xff0000, R98, 0xf8, !PT ;  /* 0x00ff000025597812 */ /* 0x000fe200078ef862 */
[----:B------:R-:W-:Y:S01]  /*4ae0*/  HADD2.F32 R92, -RZ, R92.H1_H1 ;  /* 0x3000005cff5c7230 */ /* 0x000fe20000004100 */
[----:B------:R-:W-:Y:S01]  /*4af0*/  F2FP.SATFINITE.E4M3.F32.PACK_AB_MERGE_C R8, R99, R8, RZ ;  /* 0x000000086308723e */ /* 0x000fe200048070ff */
[----:B------:R-:W-:Y:S01]  /*4b00*/  HADD2.F32 R96, -RZ, R96.H1_H1 ;  /* 0x30000060ff607230 */ /* 0x000fe20000004100 */
[----:B------:R-:W-:Y:S01]  /*4b10*/  F2FP.SATFINITE.E4M3.F32.PACK_AB_MERGE_C R97, R97, R38, RZ ;  /* 0x000000266161723e */ /* 0x000fe200048070ff */
[----:B------:R-:W-:Y:S01]  /*4b20*/  FFMA.FTZ R39, R39, R94, -R104 ;  /* 0x0000005e27277223 */ /* 0x000fe20000010868 */
[----:B------:R-:W-:Y:S02]  /*4b30*/  HADD2.F32 R101, -RZ, R90.H1_H1 ;  /* 0x3000005aff657230 */ /* 0x000fe40000004100 */
[----:B------:R-:W-:Y:S01]  /*4b40*/  FFMA.FTZ R109, R112, R111, -R109 ;  /* 0x0000006f706d7223 */ /* 0x000fe2000001086d */
[----:B------:R-:W-:-:S02]  /*4b50*/  IMAD.U32 R37, R103, 0x10000, RZ ;  /* 0x0001000067257824 */ /* 0x000fc400078e00ff */
[----:B------:R-:W-:Y:S01]  /*4b60*/  FMUL.FTZ R103, R92, R105 ;  /* 0x000000695c677220 */ /* 0x000fe20000410000 */
[----:B------:R-:W-:Y:S01]  /*4b70*/  F2FP.F16.E4M3.UNPACK_B R38, R13 ;  /* 0x0000000dff26723e */ /* 0x000fe200020006ff */
[C---:B------:R-:W-:Y:S01]  /*4b80*/  FMUL.FTZ R105, R96.reuse, R105 ;  /* 0x0000006960697220 */ /* 0x040fe20000410000 */
[----:B------:R-:W-:Y:S01]  /*4b90*/  F2FP.F16.E4M3.UNPACK_B R94, R89 ;  /* 0x00000059ff5e723e */ /* 0x000fe200020006ff */
[----:B------:R-:W-:Y:S01]  /*4ba0*/  FFMA.FTZ R96, R96, R101, -R103 ;  /* 0x0000006560607223 */ /* 0x000fe20000010867 */
[----:B------:R-:W-:Y:S01]  /*4bb0*/  F2FP.SATFINITE.E4M3.F32.PACK_AB_MERGE_C R8, R93, R12, R8 ;  /* 0x0000000c5d08723e */ /* 0x000fe20004807008 */
[----:B------:R-:W-:Y:S01]  /*4bc0*/  HADD2.F32 R90, -RZ, R38.H0_H0 ;  /* 0x20000026ff5a7230 */ /* 0x000fe20000004100 */
[----:B------:R-:W-:Y:S01]  /*4bd0*/  F2FP.SATFINITE.E4M3.F32.PACK_AB_MERGE_C R12, R28, R95, R97 ;  /* 0x0000005f1c0c723e */ /* 0x000fe20004807061 */
[--C-:B------:R-:W-:Y:S01]  /*4be0*/  HADD2.F32 R97, -RZ, R94.reuse.H0_H0 ;  /* 0x2000005eff617230 */ /* 0x100fe20000004100 */
[----:B------:R-:W-:Y:S01]  /*4bf0*/  F2FP.F16.E4M3.UNPACK_B R28, R9 ;  /* 0x00000009ff1c723e */ /* 0x000fe200020006ff */
[----:B------:R-:W-:Y:S01]  /*4c00*/  HADD2.F32 R94, -RZ, R94.H1_H1 ;  /* 0x3000005eff5e7230 */ /* 0x000fe20000004100 */
[----:B------:R-:W-:Y:S01]  /*4c10*/  F2FP.F16.E4M3.UNPACK_B R93, R31 ;  /* 0x0000001fff5d723e */ /* 0x000fe200020006ff */
[----:B------:R-:W-:Y:S01]  /*4c20*/  FMUL.FTZ R107, R112, R107 ;  /* 0x0000006b706b7220 */ /* 0x000fe20000410000 */
[----:B------:R-:W-:Y:S01]  /*4c30*/  LOP3.LUT R37, R36, 0xff0000, R37, 0xf8, !PT ;  /* 0x00ff000024257812 */ /* 0x000fe200078ef825 */
[----:B------:R-:W-:Y:S01]  /*4c40*/  FFMA.FTZ R36, R92, R101, R105 ;  /* 0x000000655c247223 */ /* 0x000fe20000010069 */
[----:B------:R-:W-:Y:S01]  /*4c50*/  F2FP.SATFINITE.E4M3.F32.PACK_AB_MERGE_C R10, R109, R10, RZ ;  /* 0x0000000a6d0a723e */ /* 0x000fe200048070ff */
[----:B------:R-:W-:-:S02]  /*4c60*/  HADD2.F32 R92, -RZ, R38.H1_H1 ;  /* 0x30000026ff5c7230 */ /* 0x000fc40000004100 */
[----:B------:R-:W-:Y:S01]  /*4c70*/  FMUL.FTZ R99, R90, R97 ;  /* 0x000000615a637220 */ /* 0x000fe20000410000 */
[--C-:B------:R-:W-:Y:S01]  /*4c80*/  HADD2.F32 R38, -RZ, R28.reuse.H0_H0 ;  /* 0x2000001cff267230 */ /* 0x100fe20000004100 */
[----:B------:R-:W-:Y:S01]  /*4c90*/  F2FP.SATFINITE.E4M3.F32.PACK_AB_MERGE_C R10, R96, R39, R10 ;  /* 0x00000027600a723e */ /* 0x000fe2000480700a */
[--C-:B------:R-:W-:Y:S02]  /*4ca0*/  HADD2.F32 R95, -RZ, R93.reuse.H0_H0 ;  /* 0x2000005dff5f7230 */ /* 0x100fe40000004100 */
[-C--:B------:R-:W-:Y:S01]  /*4cb0*/  FMUL.FTZ R96, R92, R94.reuse ;  /* 0x0000005e5c607220 */ /* 0x080fe20000410000 */
[----:B------:R-:W-:Y:S02]  /*4cc0*/  HADD2.F32 R39, -RZ, R28.H1_H1 ;  /* 0x3000001cff277230 */ /* 0x000fe40000004100 */
[C---:B------:R-:W-:Y:S01]  /*4cd0*/  FMUL.FTZ R97, R38.reuse, R97 ;  /* 0x0000006126617220 */ /* 0x040fe20000410000 */
[----:B------:R-:W-:Y:S02]  /*4ce0*/  HADD2.F32 R93, -RZ, R93.H1_H1 ;  /* 0x3000005dff5d7230 */ /* 0x000fe40000004100 */
[----:B------:R-:W-:Y:S01]  /*4cf0*/  FFMA.FTZ R28, R38, R95, -R99 ;  /* 0x0000005f261c7223 */ /* 0x000fe20000010863 */
[----:B------:R-:W-:Y:S01]  /*4d00*/  FFMA.FTZ R107, R108, R111, R107 ;  /* 0x0000006f6c6b7223 */ /* 0x000fe2000001006b */
[C---:B------:R-:W-:Y:S01]  /*4d10*/  FMUL.FTZ R99, R39.reuse, R94 ;  /* 0x0000005e27637220 */ /* 0x040fe20000410000 */
[----:B------:R-:W-:Y:S01]  /*4d20*/  FFMA.FTZ R38, R90, R95, R97 ;  /* 0x0000005f5a267223 */ /* 0x000fe20000010061 */
[----:B------:R-:W-:Y:S01]  /*4d30*/  F2FP.F16.E4M3.UNPACK_B R90, R9.H1 ;  /* 0x00000009ff5a723e */ /* 0x000fe200030006ff */
[-C--:B------:R-:W-:Y:S01]  /*4d40*/  FFMA.FTZ R39, R39, R93.reuse, -R96 ;  /* 0x0000005d27277223 */ /* 0x080fe20000010860 */
[----:B------:R-:W-:Y:S01]  /*4d50*/  FFMA.FTZ R9, R92, R93, R99 ;  /* 0x0000005d5c097223 */ /* 0x000fe20000010063 */
[----:B------:R-:W-:-:S02]  /*4d60*/  F2FP.F16.E4M3.UNPACK_B R92, R13.H1 ;  /* 0x0000000dff5c723e */ /* 0x000fc400030006ff */
[----:B------:R-:W-:Y:S01]  /*4d70*/  F2FP.F16.E4M3.UNPACK_B R93, R89.H1 ;  /* 0x00000059ff5d723e */ /* 0x000fe200030006ff */
[----:B------:R-:W-:Y:S01]  /*4d80*/  HADD2.F32 R13, -RZ, R90.H0_H0 ;  /* 0x2000005aff0d7230 */ /* 0x000fe20000004100 */
[----:B------:R-:W-:Y:S01]  /*4d90*/  F2FP.F16.E4M3.UNPACK_B R89, R31.H1 ;  /* 0x0000001fff59723e */ /* 0x000fe200030006ff */
[--C-:B------:R-:W-:Y:S01]  /*4da0*/  HADD2.F32 R31, -RZ, R92.reuse.H0_H0 ;  /* 0x2000005cff1f7230 */ /* 0x100fe20000004100 */
[----:B------:R-:W-:Y:S01]  /*4db0*/  F2FP.F16.E4M3.UNPACK_B R99, R37.H1 ;  /* 0x00000025ff63723e */ /* 0x000fe200030006ff */
[--C-:B------:R-:W-:Y:S01]  /*4dc0*/  HADD2.F32 R96, -RZ, R93.reuse.H0_H0 ;  /* 0x2000005dff607230 */ /* 0x100fe20000004100 */
[----:B------:R-:W-:Y:S01]  /*4dd0*/  F2FP.SATFINITE.E4M3.F32.PACK_AB_MERGE_C R30, R107, R30, RZ ;  /* 0x0000001e6b1e723e */ /* 0x000fe200048070ff */
[----:B------:R-:W-:Y:S02]  /*4de0*/  HADD2.F32 R92, -RZ, R92.H1_H1 ;  /* 0x3000005cff5c7230 */ /* 0x000fe40000004100 */
[----:B------:R-:W-:Y:S02]  /*4df0*/  HADD2.F32 R93, -RZ, R93.H1_H1 ;  /* 0x3000005dff5d7230 */ /* 0x000fe40000004100 */
[----:B------:R-:W-:Y:S01]  /*4e00*/  FMUL.FTZ R98, R31, R96 ;  /* 0x000000601f627220 */ /* 0x000fe20000410000 */
[----:B------:R-:W-:-:S02]  /*4e10*/  HADD2.F32 R90, -RZ, R90.H1_H1 ;  /* 0x3000005aff5a7230 */ /* 0x000fc40000004100 */
[C---:B------:R-:W-:Y:S01]  /*4e20*/  FMUL.FTZ R96, R13.reuse, R96 ;  /* 0x000000600d607220 */ /* 0x040fe20000410000 */
[--C-:B------:R-:W-:Y:S02]  /*4e30*/  HADD2.F32 R94, -RZ, R89.reuse.H0_H0 ;  /* 0x20000059ff5e7230 */ /* 0x100fe40000004100 */
[-C--:B------:R-:W-:Y:S01]  /*4e40*/  FMUL.FTZ R95, R92, R93.reuse ;  /* 0x0000005d5c5f7220 */ /* 0x080fe20000410000 */
[----:B------:R-:W-:Y:S02]  /*4e50*/  HADD2.F32 R89, -RZ, R89.H1_H1 ;  /* 0x30000059ff597230 */ /* 0x000fe40000004100 */
[C---:B------:R-:W-:Y:S01]  /*4e60*/  FMUL.FTZ R93, R90.reuse, R93 ;  /* 0x0000005d5a5d7220 */ /* 0x040fe20000410000 */
[--C-:B------:R-:W-:Y:S02]  /*4e70*/  HADD2.F32 R102, -RZ, R99.reuse.H0_H0 ;  /* 0x20000063ff667230 */ /* 0x100fe40000004100 */
[-C--:B------:R-:W-:Y:S01]  /*4e80*/  FFMA.FTZ R13, R13, R94.reuse, -R98 ;  /* 0x0000005e0d0d7223 */ /* 0x080fe20000010862 */
[----:B------:R-:W-:Y:S01]  /*4e90*/  FFMA.FTZ R31, R31, R94, R96 ;  /* 0x0000005e1f1f7223 */ /* 0x000fe20000010060 */
[-C--:B------:R-:W-:Y:S01]  /*4ea0*/  FFMA.FTZ R90, R90, R89.reuse, -R95 ;  /* 0x000000595a5a7223 */ /* 0x080fe2000001085f */
[----:B------:R-:W-:Y:S01]  /*4eb0*/  FFMA.FTZ R92, R92, R89, R93 ;  /* 0x000000595c5c7223 */ /* 0x000fe2000001005d */
[----:B------:R-:W-:Y:S01]  /*4ec0*/  F2FP.F16.E4M3.UNPACK_B R94, R15 ;  /* 0x0000000fff5e723e */ /* 0x000fe200020006ff */
[----:B------:R-:W-:Y:S01]  /*4ed0*/  HADD2.F32 R99, -RZ, R99.H1_H1 ;  /* 0x30000063ff637230 */ /* 0x000fe20000004100 */
[----:B------:R-:W-:-:S02]  /*4ee0*/  F2FP.F16.E4M3.UNPACK_B R89, R37 ;  /* 0x00000025ff59723e */ /* 0x000fc400020006ff */
[-C--:B------:R-:W-:Y:S01]  /*4ef0*/  F2FP.F16.E4M3.UNPACK_B R93, R11.reuse ;  /* 0x0000000bff5d723e */ /* 0x080fe200020006ff */
[--C-:B------:R-:W-:Y:S01]  /*4f00*/  HADD2.F32 R100, -RZ, R94.reuse.H0_H0 ;  /* 0x2000005eff647230 */ /* 0x100fe20000004100 */
[----:B------:R-:W-:Y:S01]  /*4f10*/  F2FP.F16.E4M3.UNPACK_B R95, R11.H1 ;  /* 0x0000000bff5f723e */ /* 0x000fe200030006ff */
[----:B------:R-:W-:Y:S01]  /*4f20*/  HADD2.F32 R101, -RZ, R89.H0_H0 ;  /* 0x20000059ff657230 */ /* 0x000fe20000004100 */
[-C--:B------:R-:W-:Y:S01]  /*4f30*/  F2FP.F16.E4M3.UNPACK_B R11, R14.reuse ;  /* 0x0000000eff0b723e */ /* 0x080fe200020006ff */
[----:B------:R-:W-:Y:S01]  /*4f40*/  HADD2.F32 R96, -RZ, R93.H0_H0 ;  /* 0x2000005dff607230 */ /* 0x000fe20000004100 */
[----:B------:R-:W-:Y:S01]  /*4f50*/  F2FP.F16.E4M3.UNPACK_B R98, R15.H1 ;  /* 0x0000000fff62723e */ /* 0x000fe200030006ff */
[----:B------:R-:W-:Y:S02]  /*4f60*/  HADD2.F32 R94, -RZ, R94.H1_H1 ;  /* 0x3000005eff5e7230 */ /* 0x000fe40000004100 */
[----:B------:R-:W-:Y:S01]  /*4f70*/  FMUL.FTZ R103, R100, R101 ;  /* 0x0000006564677220 */ /* 0x000fe20000410000 */
[----:B------:R-:W-:Y:S01]  /*4f80*/  HADD2.F32 R37, -RZ, R11.H0_H0 ;  /* 0x2000000bff257230 */ /* 0x000fe20000004100 */
[----:B------:R-:W-:Y:S01]  /*4f90*/  F2FP.F16.E4M3.UNPACK_B R15, R14.H1 ;  /* 0x0000000eff0f723e */ /* 0x000fe200030006ff */
[----:B------:R-:W-:-:S02]  /*4fa0*/  HADD2.F32 R97, -RZ, R98.H0_H0 ;  /* 0x20000062ff617230 */ /* 0x000fc40000004100 */
[C---:B------:R-:W-:Y:S01]  /*4fb0*/  FMUL.FTZ R105, R96.reuse, R101 ;  /* 0x0000006560697220 */ /* 0x040fe20000410000 */
[----:B------:R-:W-:Y:S02]  /*4fc0*/  HADD2.F32 R98, -RZ, R98.H1_H1 ;  /* 0x30000062ff627230 */ /* 0x000fe40000004100 */
[-C--:B------:R-:W-:Y:S01]  /*4fd0*/  FFMA.FTZ R14, R96, R37.reuse, -R103 ;  /* 0x00000025600e7223 */ /* 0x080fe20000010867 */
[--C-:B------:R-:W-:Y:S02]  /*4fe0*/  HADD2.F32 R96, -RZ, R95.reuse.H0_H0 ;  /* 0x2000005fff607230 */ /* 0x100fe40000004100 */
[----:B------:R-:W-:Y:S01]  /*4ff0*/  FFMA.FTZ R37, R100, R37, R105 ;  /* 0x0000002564257223 */ /* 0x000fe20000010069 */
[----:B------:R-:W-:Y:S02]  /*5000*/  HADD2.F32 R95, -RZ, R95.H1_H1 ;  /* 0x3000005fff5f7230 */ /* 0x000fe40000004100 */
[----:B------:R-:W-:Y:S01]  /*5010*/  FMUL.FTZ R100, R98, R99 ;  /* 0x0000006362647220 */ /* 0x000fe20000410000 */
[----:B------:R-:W-:-:S02]  /*5020*/  HADD2.F32 R101, -RZ, R15.H0_H0 ;  /* 0x2000000fff657230 */ /* 0x000fc40000004100 */
[-C--:B------:R-:W-:Y:S01]  /*5030*/  FMUL.FTZ R103, R97, R102.reuse ;  /* 0x0000006661677220 */ /* 0x080fe20000410000 */
[----:B------:R-:W-:Y:S02]  /*5040*/  HADD2.F32 R15, -RZ, R15.H1_H1 ;  /* 0x3000000fff0f7230 */ /* 0x000fe40000004100 */
[----:B------:R-:W-:Y:S01]  /*5050*/  FMUL.FTZ R102, R96, R102 ;  /* 0x0000006660667220 */ /* 0x000fe20000410000 */
[----:B------:R-:W-:Y:S02]  /*5060*/  HADD2.F32 R89, -RZ, R89.H1_H1 ;  /* 0x30000059ff597230 */ /* 0x000fe40000004100 */
[C---:B------:R-:W-:Y:S01]  /*5070*/  FMUL.FTZ R99, R95.reuse, R99 ;  /* 0x000000635f637220 */ /* 0x040fe20000410000 */
[----:B------:R-:W-:Y:S02]  /*5080*/  HADD2.F32 R93, -RZ, R93.H1_H1 ;  /* 0x3000005dff5d7230 */ /* 0x000fe40000004100 */
[----:B------:R-:W-:Y:S01]  /*5090*/  FFMA.FTZ R95, R95, R15, -R100 ;  /* 0x0000000f5f5f7223 */ /* 0x000fe20000010864 */
[----:B------:R-:W-:-:S02]  /*50a0*/  HADD2.F32 R11, -RZ, R11.H1_H1 ;  /* 0x3000000bff0b7230 */ /* 0x000fc40000004100 */
[----:B------:R-:W-:Y:S01]  /*50b0*/  FFMA.FTZ R96, R96, R101, -R103 ;  /* 0x0000006560607223 */ /* 0x000fe20000010867 */
[----:B------:R-:W-:Y:S01]  /*50c0*/  FMUL.FTZ R100, R94, R89 ;  /* 0x000000595e647220 */ /* 0x000fe20000410000 */
[----:B------:R-:W-:Y:S01]  /*50d0*/  F2FP.SATFINITE.E4M3.F32.PACK_AB_MERGE_C R13, R90, R13, RZ ;  /* 0x0000000d5a0d723e */ /* 0x000fe200048070ff */
[----:B------:R-:W-:Y:S01]  /*50e0*/  FFMA.FTZ R97, R97, R101, R102 ;  /* 0x0000006561617223 */ /* 0x000fe20000010066 */
[C---:B------:R-:W-:Y:S01]  /*50f0*/  FMUL.FTZ R89, R93.reuse, R89 ;  /* 0x000000595d597220 */ /* 0x040fe20000410000 */
[----:B------:R-:W-:Y:S01]  /*5100*/  FFMA.FTZ R98, R98, R15, R99 ;  /* 0x0000000f62627223 */ /* 0x000fe20000010063 */
[----:B------:R-:W-:Y:S01]  /*5110*/  F2FP.SATFINITE.E4M3.F32.PACK_AB_MERGE_C R31, R92, R31, RZ ;  /* 0x0000001f5c1f723e */ /* 0x000fe200048070ff */
[-C--:B------:R-:W-:Y:S01]  /*5120*/  FFMA.FTZ R93, R93, R11.reuse, -R100 ;  /* 0x0000000b5d5d7223 */ /* 0x080fe20000010864 */
[----:B------:R-:W-:Y:S01]  /*5130*/  F2FP.SATFINITE.E4M3.F32.PACK_AB_MERGE_C R13, R39, R28, R13 ;  /* 0x0000001c270d723e */ /* 0x000fe2000480700d */
[----:B------:R-:W-:Y:S01]  /*5140*/  FFMA.FTZ R94, R94, R11, R89 ;  /* 0x0000000b5e5e7223 */ /* 0x000fe20000010059 */
[----:B------:R-:W-:-:S02]  /*5150*/  F2FP.SATFINITE.E4M3.F32.PACK_AB_MERGE_C R29, R36, R29, R30 ;  /* 0x0000001d241d723e */ /* 0x000fc4000480701e */
[----:B------:R-:W-:Y:S02]  /*5160*/  F2FP.SATFINITE.E4M3.F32.PACK_AB_MERGE_C R95, R95, R96, RZ ;  /* 0x000000605f5f723e */ /* 0x000fe400048070ff */
[----:B------:R-:W-:Y:S01]  /*5170*/  F2FP.SATFINITE.E4M3.F32.PACK_AB_MERGE_C R31, R9, R38, R31 ;  /* 0x00000026091f723e */ /* 0x000fe2000480701f */
[----:B------:R-:W-:Y:S01]  /*5180*/  IMAD.MOV.U32 R9, RZ, RZ, R13 ;  /* 0x000000ffff097224 */ /* 0x000fe200078e000d */
[----:B------:R-:W-:Y:S02]  /*5190*/  F2FP.SATFINITE.E4M3.F32.PACK_AB_MERGE_C R97, R98, R97, RZ ;  /* 0x000000616261723e */ /* 0x000fe400048070ff */
[----:B------:R-:W-:Y:S01]  /*51a0*/  F2FP.SATFINITE.E4M3.F32.PACK_AB_MERGE_C R11, R93, R14, R95 ;  /* 0x0000000e5d0b723e */ /* 0x000fe2000480705f */
[----:B------:R-:W-:Y:S01]  /*51b0*/  IMAD.MOV.U32 R13, RZ, RZ, R31 ;  /* 0x000000ffff0d7224 */ /* 0x000fe200078e001f */
[----:B------:R-:W-:Y:S01]  /*51c0*/  F2FP.SATFINITE.E4M3.F32.PACK_AB_MERGE_C R15, R94, R37, R97 ;  /* 0x000000255e0f723e */ /* 0x000fe20004807061 */
[----:B------:R-:W-:-:S07]  /*51d0*/  IMAD.MOV.U32 R14, RZ, RZ, R29 ;  /* 0x000000ffff0e7224 */ /* 0x000fce00078e001d */
.L_x_10901:
[----:B------:R-:W-:Y:S05]  /*51e0*/  BSYNC B2 ;  /* 0x0000000000027941 */ /* 0x000fea0003800000 */
.L_x_10900:
[----:B0-----:R4:W-:Y:S04]  /*51f0*/  ST.E.128 desc[UR42][R70.64], R8 ;  /* 0x0000000846007985 */ /* 0x0019e8000c101d2a */
[----:B--2---:R4:W-:Y:S02]  /*5200*/  @!P5 ST.E.128 desc[UR42][R72.64], R12 ;  /* 0x0000000c4800d985 */ /* 0x0049e4000c101d2a */
.L_x_10899:
[----:B------:R-:W-:Y:S05]  /*5210*/  BSYNC B1 ;  /* 0x0000000000017941 */ /* 0x000fea0003800000 */
.L_x_10898:
[----:B------:R-:W-:-:S13]  /*5220*/  ISETP.NE.AND P5, PT, R52, RZ, PT ;  /* 0x000000ff3400720c */ /* 0x000fda0003fa5270 */
[----:B------:R-:W-:Y:S05]  /*5230*/  @!P5 BRA `(.L_x_10881) ;  /* 0x0000001000c8d947 */ /* 0x000fea0003800000 */
[----:B0---4-:R-:W4:Y:S04]  /*5240*/  LDL R12, [R1+0x10] ;  /* 0x00001000010c7983 */ /* 0x011f280000100800 */
[----:B------:R-:W5:Y:S04]  /*5250*/  LDL R11, [R1+0x64] ;  /* 0x00006400010b7983 */ /* 0x000f680000100800 */
[----:B------:R-:W5:Y:S01]  /*5260*/  LDL R10, [R1+0x20] ;  /* 0x00002000010a7983 */ /* 0x000f620000100800 */
[----:B------:R-:W-:Y:S01]  /*5270*/  SEL R91, R54, R91, !P2 ;  /* 0x0000005b365b7207 */ /* 0x000fe20005000000 */
[----:B------:R-:W-:Y:S01]  /*5280*/  BSSY B1, `(.L_x_10902) ;  /* 0x00000ea000017945 */ /* 0x000fe20003800000 */
[----:B------:R-:W-:-:S02]  /*5290*/  ISETP.GE.AND P6, PT, R67, R80, PT ;  /* 0x000000504300720c */ /* 0x000fc40003fc6270 */
[----:B------:R-:W-:Y:S02]  /*52a0*/  SHF.R.S32.HI R8, RZ, 0x1f, R91 ;  /* 0x0000001fff087819 */ /* 0x000fe4000001145b */
[C---:B---3--:R-:W-:Y:S02]  /*52b0*/  IADD3 R28, P5, R3.reuse, R84, RZ ;  /* 0x00000054031c7210 */ /* 0x048fe40007fbe0ff */
[----:B------:R-:W-:Y:S02]  /*52c0*/  LEA.HI R8, R8, R91, RZ, 0x5 ;  /* 0x0000005b08087211 */ /* 0x000fe400078f28ff */
[----:B--2---:R-:W-:Y:S02]  /*52d0*/  LEA.HI.X.SX32 R29, R3, R82, 0x1, P5 ;  /* 0x00000052031d7211 */ /* 0x004fe400028f0eff */
[----:B------:R-:W-:-:S04]  /*52e0*/  SHF.R.S32.HI R9, RZ, 0x5, R8 ;  /* 0x00000005ff097819 */ /* 0x000fc80000011408 */
[----:B------:R-:W-:-:S04]  /*52f0*/  LEA.HI.SX32 R9, R64, R9, 0x1c ;  /* 0x0000000940097211 */ /* 0x000fc800078fe2ff */
[C---:B------:R-:W-:Y:S01]  /*5300*/  LEA.HI R8, R9.reuse, R9, RZ, 0x1 ;  /* 0x0000000909087211 */ /* 0x040fe200078f08ff */
[----:B------:R-:W-:-:S04]  /*5310*/  IMAD.SHL.U32 R31, R9, 0x10, RZ ;  /* 0x00000010091f7824 */ /* 0x000fc800078e00ff */
[----:B------:R-:W-:-:S05]  /*5320*/  IMAD.SHL.U32 R9, R8, 0x800, RZ ;  /* 0x0000080008097824 */ /* 0x000fca00078e00ff */
[----:B------:R-:W-:Y:S02]  /*5330*/  LOP3.LUT R9, R9, 0xfffff000, RZ, 0xc0, !PT ;  /* 0xfffff00009097812 */ /* 0x000fe400078ec0ff */
        /* <DEDUP_REMOVED lines=15> */
[----:B------:R-:W-:Y:S02]  /*5430*/  SHF.R.U32.HI R71, RZ, 0x18, R33 ;  /* 0x00000018ff477819 */ /* 0x000fe40000011621 */
[----:B------:R-:W-:-:S02]  /*5440*/  LOP3.LUT R34, R33, 0xff, RZ, 0xc0, !PT ;  /* 0x000000ff21227812 */ /* 0x000fc400078ec0ff */
[--C-:B------:R-:W-:Y:S02]  /*5450*/  SHF.R.U32.HI R37, RZ, 0x8, R33.reuse ;  /* 0x00000008ff257819 */ /* 0x100fe40000011621 */
[----:B------:R-:W-:Y:S01]  /*5460*/  SHF.R.U32.HI R5, RZ, 0x10, R33 ;  /* 0x00000010ff057819 */ /* 0x000fe20000011621 */
[----:B------:R-:W-:Y:S01]  /*5470*/  IMAD.SHL.U32 R33, R80, 0x100, RZ ;  /* 0x0000010050217824 */ /* 0x000fe200078e00ff */
[--C-:B------:R-:W-:Y:S01]  /*5480*/  SHF.R.U32.HI R38, RZ, 0x8, R7.reuse ;  /* 0x00000008ff267819 */ /* 0x100fe20000011607 */
[----:B------:R-:W-:Y:S01]  /*5490*/  IMAD.SHL.U32 R37, R37, 0x100, RZ ;  /* 0x0000010025257824 */ /* 0x000fe200078e00ff */
[----:B------:R-:W-:Y:S01]  /*54a0*/  PRMT R4, R89, 0x654, R4 ;  /* 0x0000065459047816 */ /* 0x000fe20000000004 */
[----:B------:R-:W-:Y:S01]  /*54b0*/  IMAD.U32 R5, R5, 0x10000, RZ ;  /* 0x0001000005057824 */ /* 0x000fe200078e00ff */
[----:B------:R-:W-:Y:S02]  /*54c0*/  SHF.R.U32.HI R73, RZ, 0x18, R7 ;  /* 0x00000018ff497819 */ /* 0x000fe40000011607 */
[----:B------:R-:W-:-:S02]  /*54d0*/  LOP3.LUT R6, R7, 0xff, RZ, 0xc0, !PT ;  /* 0x000000ff07067812 */ /* 0x000fc400078ec0ff */
[----:B------:R-:W-:Y:S02]  /*54e0*/  SHF.R.U32.HI R72, RZ, 0x10, R7 ;  /* 0x00000010ff487819 */ /* 0x000fe40000011607 */
[--C-:B------:R-:W-:Y:S02]  /*54f0*/  SHF.R.U32.HI R39, RZ, 0x8, R35.reuse ;  /* 0x00000008ff277819 */ /* 0x100fe40000011623 */
[----:B------:R-:W-:Y:S02]  /*5500*/  LOP3.LUT R36, R35, 0xff0000ff, RZ, 0xc0, !PT ;  /* 0xff0000ff23247812 */ /* 0x000fe400078ec0ff */
[----:B------:R-:W-:Y:S01]  /*5510*/  SHF.R.U32.HI R7, RZ, 0x10, R35 ;  /* 0x00000010ff077819 */ /* 0x000fe20000011623 */
[----:B------:R-:W-:Y:S01]  /*5520*/  IMAD.SHL.U32 R35, R38, 0x100, RZ ;  /* 0x0000010026237824 */ /* 0x000fe200078e00ff */
[----:B------:R-:W-:Y:S01]  /*5530*/  LOP3.LUT R4, R4, 0xff00, R33, 0xf8, !PT ;  /* 0x0000ff0004047812 */ /* 0x000fe200078ef821 */
[----:B------:R-:W-:Y:S01]  /*5540*/  IMAD.U32 R33, R70, 0x10000, RZ ;  /* 0x0001000046217824 */ /* 0x000fe200078e00ff */
[----:B------:R-:W-:Y:S01]  /*5550*/  PRMT R6, R73, 0x654, R6 ;  /* 0x0000065449067816 */ /* 0x000fe20000000006 */
[----:B------:R-:W-:Y:S01]  /*5560*/  IMAD.SHL.U32 R39, R39, 0x100, RZ ;  /* 0x0000010027277824 */ /* 0x000fe200078e00ff */
[----:B------:R-:W-:Y:S01]  /*5570*/  PRMT R34, R71, 0x654, R34 ;  /* 0x0000065447227816 */ /* 0x000fe20000000022 */
[----:B------:R-:W-:Y:S01]  /*5580*/  IMAD.U32 R71, R7, 0x10000, RZ ;  /* 0x0001000007477824 */ /* 0x000fe200078e00ff */
[----:B------:R-:W-:-:S02]  /*5590*/  LOP3.LUT R35, R6, 0xff00, R35, 0xf8, !PT ;  /* 0x0000ff0006237812 */ /* 0x000fc400078ef823 */
[----:B0-----:R-:W-:Y:S02]  /*55a0*/  MOV R30, R8 ;  /* 0x00000008001e7202 */ /* 0x001fe40000000f00 */
[----:B------:R-:W-:Y:S01]  /*55b0*/  LOP3.LUT R6, R4, 0xff0000, R33, 0xf8, !PT ;  /* 0x00ff000004067812 */ /* 0x000fe200078ef821 */
[----:B------:R-:W-:Y:S01]  /*55c0*/  IMAD.U32 R4, R72, 0x10000, RZ ;  /* 0x0001000048047824 */ /* 0x000fe200078e00ff */
[----:B------:R-:W-:Y:S02]  /*55d0*/  LOP3.LUT R38, R34, 0xff00, R37, 0xf8, !PT ;  /* 0x0000ff0022267812 */ /* 0x000fe400078ef825 */
[----:B------:R-:W-:Y:S02]  /*55e0*/  LOP3.LUT R70, R36, 0xff00, R39, 0xf8, !PT ;  /* 0x0000ff0024467812 */ /* 0x000fe400078ef827 */
[----:B------:R-:W-:Y:S02]  /*55f0*/  F2FP.F16.E4M3.UNPACK_B R36, R86.H1 ;  /* 0x00000056ff24723e */ /* 0x000fe400030006ff */
[----:B------:R-:W-:-:S02]  /*5600*/  F2FP.F16.E4M3.UNPACK_B R34, R32.H1 ;  /* 0x00000020ff22723e */ /* 0x000fc400030006ff */
[----:B------:R-:W-:Y:S01]  /*5610*/  F2FP.F16.E4M3.UNPACK_B R33, R30.H1 ;  /* 0x0000001eff21723e */ /* 0x000fe200030006ff */
[----:B------:R-:W-:Y:S01]  /*5620*/  HADD2.F32 R39, -RZ, R36.H0_H0 ;  /* 0x20000024ff277230 */ /* 0x000fe20000004100 */
[----:B------:R-:W-:Y:S01]  /*5630*/  LOP3.LUT R4, R35, 0xff0000, R4, 0xf8, !PT ;  /* 0x00ff000023047812 */ /* 0x000fe200078ef804 */
[----:B------:R-:W-:Y:S01]  /*5640*/  HADD2.F32 R12, -RZ, R34.H0_H0 ;  /* 0x20000022ff0c7230 */ /* 0x000fe20000004100 */
[----:B------:R-:W-:Y:S01]  /*5650*/  F2FP.F16.E4M3.UNPACK_B R35, R83.H1 ;  /* 0x00000053ff23723e */ /* 0x000fe200030006ff */
[----:B------:R-:W-:Y:S01]  /*5660*/  HADD2.F32 R8, -RZ, R33.H0_H0 ;  /* 0x20000021ff087230 */ /* 0x000fe20000004100 */
[----:B------:R-:W-:Y:S01]  /*5670*/  LOP3.LUT R7, R38, 0xff0000, R5, 0xf8, !PT ;  /* 0x00ff000026077812 */ /* 0x000fe200078ef805 */
[----:B------:R-:W-:Y:S02]  /*5680*/  HADD2.F32 R36, -RZ, R36.H1_H1 ;  /* 0x30000024ff247230 */ /* 0x000fe40000004100 */
[----:B------:R-:W-:Y:S01]  /*5690*/  FMUL.FTZ R73, R12, R39 ;  /* 0x000000270c497220 */ /* 0x000fe20000410000 */
[----:B------:R-:W-:-:S02]  /*56a0*/  HADD2.F32 R37, -RZ, R35.H0_H0 ;  /* 0x20000023ff257230 */ /* 0x000fc40000004100 */
[----:B------:R-:W-:Y:S01]  /*56b0*/  FMUL.FTZ R39, R8, R39 ;  /* 0x0000002708277220 */ /* 0x000fe20000410000 */
[----:B------:R-:W-:Y:S01]  /*56c0*/  HADD2.F32 R38, -RZ, R35.H1_H1 ;  /* 0x30000023ff267230 */ /* 0x000fe20000004100 */
[----:B------:R-:W-:Y:S01]  /*56d0*/  F2FP.F16.E4M3.UNPACK_B R86, R86 ;  /* 0x00000056ff56723e */ /* 0x000fe200020006ff */
[----:B------:R-:W-:Y:S01]  /*56e0*/  HADD2.F32 R33, -RZ, R33.H1_H1 ;  /* 0x30000021ff217230 */ /* 0x000fe20000004100 */
[----:B------:R-:W-:Y:S01]  /*56f0*/  F2FP.F16.E4M3.UNPACK_B R32, R32 ;  /* 0x00000020ff20723e */ /* 0x000fe200020006ff */
[----:B------:R-:W-:Y:S01]  /*5700*/  HADD2.F32 R35, -RZ, R34.H1_H1 ;  /* 0x30000022ff237230 */ /* 0x000fe20000004100 */
[----:B------:R-:W-:Y:S01]  /*5710*/  F2FP.F16.E4M3.UNPACK_B R34, R30 ;  /* 0x0000001eff22723e */ /* 0x000fe200020006ff */
[----:B------:R-:W-:Y:S01]  /*5720*/  FFMA.FTZ R12, R12, R37, R39 ;  /* 0x000000250c0c7223 */ /* 0x000fe20000010027 */
[----:B------:R-:W-:Y:S01]  /*5730*/  LOP3.LUT R5, R70, 0xff0000, R71, 0xf8, !PT ;  /* 0x00ff000046057812 */ /* 0x000fe200078ef847 */
[-C--:B------:R-:W-:Y:S01]  /*5740*/  FMUL.FTZ R72, R33, R36.reuse ;  /* 0x0000002421487220 */ /* 0x080fe20000410000 */
[----:B------:R-:W-:Y:S01]  /*5750*/  FMUL.FTZ R70, R35, R36 ;  /* 0x0000002423467220 */ /* 0x000fe20000410000 */
[----:B------:R-:W-:Y:S01]  /*5760*/  F2FP.F16.E4M3.UNPACK_B R83, R83 ;  /* 0x00000053ff53723e */ /* 0x000fe200020006ff */
[----:B------:R-:W-:-:S02]  /*5770*/  HADD2.F32 R39, -RZ, R86.H0_H0 ;  /* 0x20000056ff277230 */ /* 0x000fc40000004100 */
[----:B------:R-:W-:Y:S01]  /*5780*/  FFMA.FTZ R8, R8, R37, -R73 ;  /* 0x0000002508087223 */ /* 0x000fe20000010849 */
        /* <DEDUP_REMOVED lines=36> */
[----:B------:R-:W-:Y:S01]  /*59d0*/  FMUL.FTZ R80, R38, R80 ;  /* 0x0000005026507220 */ /* 0x000fe20000410000 */
[----:B------:R-:W-:Y:S01]  /*59e0*/  FFMA.FTZ R70, R70, R73, R89 ;  /* 0x0000004946467223 */ /* 0x000fe20000010059 */
[----:B------:R-:W-:Y:S01]  /*59f0*/  FFMA.FTZ R91, R38, R72, -R83 ;  /* 0x00000048265b7223 */ /* 0x000fe20000010853 */
[--C-:B------:R-:W-:Y:S01]  /*5a00*/  HADD2.F32 R73, -RZ, R85.reuse.H0_H0 ;  /* 0x20000055ff497230 */ /* 0x100fe20000004100 */
[----:B------:R-:W-:Y:S01]  /*5a10*/  F2FP.F16.E4M3.UNPACK_B R81, R81 ;  /* 0x00000051ff51723e */ /* 0x000fe200020006ff */
[----:B------:R-:W-:Y:S01]  /*5a20*/  HADD2.F32 R38, -RZ, R36.H0_H0 ;  /* 0x20000024ff267230 */ /* 0x000fe20000004100 */
[----:B------:R-:W-:Y:S01]  /*5a30*/  F2FP.SATFINITE.E4M3.F32.PACK_AB_MERGE_C R12, R35, R12, RZ ;  /* 0x0000000c230c723e */ /* 0x000fe200048070ff */
[----:B------:R-:W-:-:S02]  /*5a40*/  HADD2.F32 R85, -RZ, R85.H1_H1 ;  /* 0x30000055ff557230 */ /* 0x000fc40000004100 */
[----:B------:R-:W-:Y:S01]  /*5a50*/  FFMA.FTZ R93, R71, R72, R80 ;  /* 0x00000048475d7223 */ /* 0x000fe20000010050 */
[----:B------:R-:W-:Y:S02]  /*5a60*/  HADD2.F32 R14, -RZ, R10.H0_H0 ;  /* 0x2000000aff0e7230 */ /* 0x000fe40000004100 */
[----:B------:R-:W-:Y:S01]  /*5a70*/  FMUL.FTZ R83, R38, R73 ;  /* 0x0000004926537220 */ /* 0x000fe20000410000 */
[----:B------:R-:W-:Y:S01]  /*5a80*/  HADD2.F32 R36, -RZ, R36.H1_H1 ;  /* 0x30000024ff247230 */ /* 0x000fe20000004100 */
[----:B------:R-:W-:Y:S01]  /*5a90*/  F2FP.SATFINITE.E4M3.F32.PACK_AB_MERGE_C R8, R33, R8, RZ ;  /* 0x000000082108723e */ /* 0x000fe200048070ff */
[----:B------:R-:W-:Y:S01]  /*5aa0*/  HADD2.F32 R10, -RZ, R10.H1_H1 ;  /* 0x3000000aff0a7230 */ /* 0x000fe20000004100 */
[----:B------:R-:W-:Y:S01]  /*5ab0*/  F2FP.SATFINITE.E4M3.F32.PACK_AB_MERGE_C R91, R91, R34, RZ ;  /* 0x000000225b5b723e */ /* 0x000fe200048070ff */
[--C-:B------:R-:W-:Y:S02]  /*5ac0*/  HADD2.F32 R71, -RZ, R81.reuse.H0_H0 ;  /* 0x20000051ff477230 */ /* 0x100fe40000004100 */
[----:B------:R-:W-:Y:S01]  /*5ad0*/  FMUL.FTZ R89, R36, R85 ;  /* 0x0000005524597220 */ /* 0x000fe20000410000 */
[----:B------:R-:W-:Y:S01]  /*5ae0*/  HADD2.F32 R81, -RZ, R81.H1_H1 ;  /* 0x30000051ff517230 */ /* 0x000fe20000004100 */
[----:B------:R-:W-:Y:S01]  /*5af0*/  F2FP.SATFINITE.E4M3.F32.PACK_AB_MERGE_C R12, R39, R32, R12 ;  /* 0x00000020270c723e */ /* 0x000fe2000480700c */
[----:B------:R-:W-:Y:S01]  /*5b00*/  FMUL.FTZ R73, R14, R73 ;  /* 0x000000490e497220 */ /* 0x000fe20000410000 */
[----:B------:R-:W-:Y:S01]  /*5b10*/  FMUL.FTZ R85, R10, R85 ;  /* 0x000000550a557220 */ /* 0x000fe20000410000 */
[----:B------:R-:W-:Y:S01]  /*5b20*/  F2FP.F16.E4M3.UNPACK_B R33, R13 ;  /* 0x0000000dff21723e */ /* 0x000fe200020006ff */
[----:B------:R-:W-:Y:S01]  /*5b30*/  FFMA.FTZ R83, R14, R71, -R83 ;  /* 0x000000470e537223 */ /* 0x000fe20000010853 */
[----:B------:R-:W-:Y:S01]  /*5b40*/  F2FP.F16.E4M3.UNPACK_B R34, R7 ;  /* 0x00000007ff22723e */ /* 0x000fe200020006ff */
[----:B------:R-:W-:Y:S01]  /*5b50*/  FFMA.FTZ R14, R38, R71, R73 ;  /* 0x00000047260e7223 */ /* 0x000fe20000010049 */
[----:B------:R-:W-:Y:S01]  /*5b60*/  F2FP.F16.E4M3.UNPACK_B R32, R9 ;  /* 0x00000009ff20723e */ /* 0x000fe200020006ff */
        /* <DEDUP_REMOVED lines=10> */
[--C-:B------:R-:W-:Y:S02]  /*5c10*/  HADD2.F32 R38, -RZ, R37.reuse.H0_H0 ;  /* 0x20000025ff267230 */ /* 0x100fe40000004100 */
        /* <DEDUP_REMOVED lines=9> */
[----:B------:R-:W-:Y:S01]  /*5cb0*/  F2FP.F16.E4M3.UNPACK_B R35, R13.H1 ;  /* 0x0000000dff23723e */ /* 0x000fe200030006ff */
[----:B------:R-:W-:Y:S01]  /*5cc0*/  HADD2.F32 R13, -RZ, R33.H0_H0 ;  /* 0x20000021ff0d7230 */ /* 0x000fe20000004100 */
[----:B------:R-:W-:Y:S01]  /*5cd0*/  F2FP.F16.E4M3.UNPACK_B R38, R7.H1 ;  /* 0x00000007ff26723e */ /* 0x000fe200030006ff */
[-C--:B------:R-:W-:Y:S01]  /*5ce0*/  FFMA.FTZ R9, R34, R37.reuse, -R71 ;  /* 0x0000002522097223 */ /* 0x080fe20000010847 */
[----:B------:R-:W-:Y:S01]  /*5cf0*/  FFMA.FTZ R7, R36, R37, R39 ;  /* 0x0000002524077223 */ /* 0x000fe20000010027 */
[----:B------:R-:W-:Y:S01]  /*5d00*/  F2FP.F16.E4M3.UNPACK_B R6, R6.H1 ;  /* 0x00000006ff06723e */ /* 0x000fe200030006ff */
[--C-:B------:R-:W-:Y:S01]  /*5d10*/  HADD2.F32 R34, -RZ, R35.reuse.H0_H0 ;  /* 0x20000023ff227230 */ /* 0x100fe20000004100 */
[-C--:B------:R-:W-:Y:S01]  /*5d20*/  F2FP.F16.E4M3.UNPACK_B R80, R5.reuse.H1 ;  /* 0x00000005ff50723e */ /* 0x080fe200030006ff */
[----:B------:R-:W-:Y:S01]  /*5d30*/  HADD2.F32 R37, -RZ, R38.H0_H0 ;  /* 0x20000026ff257230 */ /* 0x000fe20000004100 */
[----:B------:R-:W-:Y:S01]  /*5d40*/  F2FP.F16.E4M3.UNPACK_B R73, R5 ;  /* 0x00000005ff49723e */ /* 0x000fe200020006ff */
[----:B------:R-:W-:-:S02]  /*5d50*/  HADD2.F32 R36, -RZ, R35.H1_H1 ;  /* 0x30000023ff247230 */ /* 0x000fc40000004100 */
[----:B------:R-:W-:Y:S01]  /*5d60*/  FFMA.FTZ R10, R10, R81, -R89 ;  /* 0x000000510a0a7223 */ /* 0x000fe20000010859 */
        /* <DEDUP_REMOVED lines=9> */
[-C--:B------:R-:W-:Y:S01]  /*5e00*/  FFMA.FTZ R6, R13, R35.reuse, -R70 ;  /* 0x000000230d067223 */ /* 0x080fe20000010846 */
[----:B------:R-:W-:Y:S01]  /*5e10*/  FFMA.FTZ R13, R34, R35, R37 ;  /* 0x00000023220d7223 */ /* 0x000fe20000010025 */
[-C--:B------:R-:W-:Y:S01]  /*5e20*/  FFMA.FTZ R33, R33, R38.reuse, -R72 ;  /* 0x0000002621217223 */ /* 0x080fe20000010848 */
[----:B------:R-:W-:Y:S01]  /*5e30*/  FFMA.FTZ R34, R36, R38, R39 ;  /* 0x0000002624227223 */ /* 0x000fe20000010027 */
[----:B------:R-:W-:Y:S01]  /*5e40*/  F2FP.F16.E4M3.UNPACK_B R35, R11 ;  /* 0x0000000bff23723e */ /* 0x000fe200020006ff */
[--C-:B------:R-:W-:Y:S01]  /*5e50*/  HADD2.F32 R81, -RZ, R80.reuse.H0_H0 ;  /* 0x20000050ff517230 */ /* 0x100fe20000004100 */
[----:B------:R-:W-:Y:S01]  /*5e60*/  F2FP.F16.E4M3.UNPACK_B R38, R15.H1 ;  /* 0x0000000fff26723e */ /* 0x000fe200030006ff */
[----:B------:R-:W-:Y:S01]  /*5e70*/  HADD2.F32 R86, -RZ, R73.H0_H0 ;  /* 0x20000049ff567230 */ /* 0x000fe20000004100 */
[----:B------:R-:W-:Y:S01]  /*5e80*/  F2FP.F16.E4M3.UNPACK_B R11, R11.H1 ;  /* 0x0000000bff0b723e */ /* 0x000fe200030006ff */
[----:B------:R-:W-:Y:S01]  /*5e90*/  HADD2.F32 R80, -RZ, R80.H1_H1 ;  /* 0x30000050ff507230 */ /* 0x000fe20000004100 */
[----:B------:R-:W-:Y:S01]  /*5ea0*/  F2FP.F16.E4M3.UNPACK_B R37, R15 ;  /* 0x0000000fff25723e */ /* 0x000fe200020006ff */
[----:B------:R-:W-:Y:S01]  /*5eb0*/  HADD2.F32 R15, -RZ, R35.H0_H0 ;  /* 0x20000023ff0f7230 */ /* 0x000fe20000004100 */
[----:B------:R-:W-:Y:S01]  /*5ec0*/  F2FP.F16.E4M3.UNPACK_B R70, R4.H1 ;  /* 0x00000004ff46723e */ /* 0x000fe200030006ff */
[----:B------:R-:W-:Y:S01]  /*5ed0*/  HADD2.F32 R4, -RZ, R38.H0_H0 ;  /* 0x20000026ff047230 */ /* 0x000fe20000004100 */
[----:B------:R-:W-:Y:S01]  /*5ee0*/  F2FP.SATFINITE.E4M3.F32.PACK_AB_MERGE_C R10, R10, R83, R91 ;  /* 0x000000530a0a723e */ /* 0x000fe2000480705b */
[----:B------:R-:W-:Y:S01]  /*5ef0*/  HADD2.F32 R36, -RZ, R11.H0_H0 ;  /* 0x2000000bff247230 */ /* 0x000fe20000004100 */
[----:B------:R-:W-:Y:S01]  /*5f00*/  F2FP.SATFINITE.E4M3.F32.PACK_AB_MERGE_C R6, R33, R6, RZ ;  /* 0x000000062106723e */ /* 0x000fe200048070ff */
[----:B------:R-:W-:-:S02]  /*5f10*/  HADD2.F32 R39, -RZ, R37.H0_H0 ;  /* 0x20000025ff277230 */ /* 0x000fc40000004100 */
[-C--:B------:R-:W-:Y:S01]  /*5f20*/  FMUL.FTZ R83, R4, R81.reuse ;  /* 0x0000005104537220 */ /* 0x080fe20000410000 */
[----:B------:R-:W-:Y:S02]  /*5f30*/  HADD2.F32 R71, -RZ, R70.H0_H0 ;  /* 0x20000046ff477230 */ /* 0x000fe40000004100 */
[C---:B------:R-:W-:Y:S01]  /*5f40*/  FMUL.FTZ R81, R36.reuse, R81 ;  /* 0x0000005124517220 */ /* 0x040fe20000410000 */
[----:B------:R-:W-:Y:S02]  /*5f50*/  HADD2.F32 R38, -RZ, R38.H1_H1 ;  /* 0x30000026ff267230 */ /* 0x000fe40000004100 */
[----:B------:R-:W-:Y:S01]  /*5f60*/  FMUL.FTZ R90, R39, R86 ;  /* 0x00000056275a7220 */ /* 0x000fe20000410000 */
[----:B------:R-:W-:Y:S02]  /*5f70*/  HADD2.F32 R11, -RZ, R11.H1_H1 ;  /* 0x3000000bff0b7230 */ /* 0x000fe40000004100 */
[----:B------:R-:W-:Y:S01]  /*5f80*/  FFMA.FTZ R83, R36, R71, -R83 ;  /* 0x0000004724537223 */ /* 0x000fe20000010853 */
[----:B------:R-:W-:-:S02]  /*5f90*/  HADD2.F32 R72, -RZ, R5.H0_H0 ;  /* 0x20000005ff487230 */ /* 0x000fc40000004100 */
[C---:B------:R-:W-:Y:S01]  /*5fa0*/  FMUL.FTZ R86, R15.reuse, R86 ;  /* 0x000000560f567220 */ /* 0x040fe20000410000 */
[----:B------:R-:W-:Y:S01]  /*5fb0*/  FFMA.FTZ R81, R4, R71, R81 ;  /* 0x0000004704517223 */ /* 0x000fe20000010051 */
[----:B------:R-:W-:Y:S02]  /*5fc0*/  HADD2.F32 R37, -RZ, R37.H1_H1 ;  /* 0x30000025ff257230 */ /* 0x000fe40000004100 */
[----:B------:R-:W-:Y:S01]  /*5fd0*/  FMUL.FTZ R92, R38, R80 ;  /* 0x00000050265c7220 */ /* 0x000fe20000410000 */
[----:B------:R-:W-:Y:S02]  /*5fe0*/  HADD2.F32 R36, -RZ, R73.H1_H1 ;  /* 0x30000049ff247230 */ /* 0x000fe40000004100 */
[-C--:B------:R-:W-:Y:S01]  /*5ff0*/  FFMA.FTZ R90, R15, R72.reuse, -R90 ;  /* 0x000000480f5a7223 */ /* 0x080fe2000001085a */
[----:B------:R-:W-:Y:S02]  /*6000*/  HADD2.F32 R35, -RZ, R35.H1_H1 ;  /* 0x30000023ff237230 */ /* 0x000fe40000004100 */
[----:B------:R-:W-:Y:S01]  /*6010*/  FFMA.FTZ R86, R39, R72, R86 ;  /* 0x0000004827567223 */ /* 0x000fe20000010056 */
[----:B------:R-:W-:-:S02]  /*6020*/  HADD2.F32 R4, -RZ, R5.H1_H1 ;  /* 0x30000005ff047230 */ /* 0x000fc40000004100 */
[----:B------:R-:W-:Y:S01]  /*6030*/  FMUL.FTZ R5, R11, R80 ;  /* 0x000000500b057220 */ /* 0x000fe20000410000 */
[----:B------:R-:W-:Y:S02]  /*6040*/  HADD2.F32 R70, -RZ, R70.H1_H1 ;  /* 0x30000046ff467230 */ /* 0x000fe40000004100 */
[-C--:B------:R-:W-:Y:S01]  /*6050*/  FMUL.FTZ R72, R37, R36.reuse ;  /* 0x0000002425487220 */ /* 0x080fe20000410000 */
[----:B------:R-:W-:Y:S01]  /*6060*/  FMUL.FTZ R36, R35, R36 ;  /* 0x0000002423247220 */ /* 0x000fe20000410000 */
[----:B------:R-:W-:Y:S01]  /*6070*/  F2FP.SATFINITE.E4M3.F32.PACK_AB_MERGE_C R13, R34, R13, RZ ;  /* 0x0000000d220d723e */ /* 0x000fe200048070ff */
[-C--:B------:R-:W-:Y:S01]  /*6080*/  FFMA.FTZ R92, R11, R70.reuse, -R92 ;  /* 0x000000460b5c7223 */ /* 0x080fe2000001085c */
[----:B------:R-:W-:Y:S01]  /*6090*/  FFMA.FTZ R38, R38, R70, R5 ;  /* 0x0000004626267223 */ /* 0x000fe20000010005 */
[-C--:B------:R-:W-:Y:S01]  /*60a0*/  FFMA.FTZ R35, R35, R4.reuse, -R72 ;  /* 0x0000000423237223 */ /* 0x080fe20000010848 */
[----:B------:R-:W-:Y:S01]  /*60b0*/  FFMA.FTZ R37, R37, R4, R36 ;  /* 0x0000000425257223 */ /* 0x000fe20000010024 */
[----:B------:R-:W-:-:S02]  /*60c0*/  F2FP.SATFINITE.E4M3.F32.PACK_AB_MERGE_C R9, R9, R30, R6 ;  /* 0x0000001e0909723e */ /* 0x000fc40004807006 */
[----:B------:R-:W-:Y:S02]  /*60d0*/  F2FP.SATFINITE.E4M3.F32.PACK_AB_MERGE_C R83, R92, R83, RZ ;  /* 0x000000535c53723e */ /* 0x000fe400048070ff */
[----:B------:R-:W-:Y:S02]  /*60e0*/  F2FP.SATFINITE.E4M3.F32.PACK_AB_MERGE_C R38, R38, R81, RZ ;  /* 0x000000512626723e */ /* 0x000fe400048070ff */
[----:B------:R-:W-:Y:S02]  /*60f0*/  F2FP.SATFINITE.E4M3.F32.PACK_AB_MERGE_C R11, R35, R90, R83 ;  /* 0x0000005a230b723e */ /* 0x000fe40004807053 */
[----:B------:R-:W-:Y:S02]  /*6100*/  F2FP.SATFINITE.E4M3.F32.PACK_AB_MERGE_C R13, R7, R32, R13 ;  /* 0x00000020070d723e */ /* 0x000fe4000480700d */
[----:B------:R-:W-:-:S07]  /*6110*/  F2FP.SATFINITE.E4M3.F32.PACK_AB_MERGE_C R15, R37, R86, R38 ;  /* 0x00000056250f723e */ /* 0x000fce0004807026 */
.L_x_10903:
[----:B------:R-:W-:Y:S05]  /*6120*/  BSYNC B1 ;  /* 0x0000000000017941 */ /* 0x000fea0003800000 */
.L_x_10902:
[----:B0-----:R0:W-:Y:S01]  /*6130*/  ST.E.128 desc[UR42][R28.64], R8 ;  /* 0x000000081c007985 */ /* 0x0011e2000c101d2a */
[----:B------:R-:W-:-:S13]  /*6140*/  ISETP.GE.AND P5, PT, R31, R87, PT ;  /* 0x000000571f00720c */ /* 0x000fda0003fa6270 */
[----:B------:R-:W-:Y:S05]  /*6150*/  @P5 BRA `(.L_x_10881) ;  /* 0x0000000400005947 */ /* 0x000fea0003800000 */
[----:B------:R-:W-:-:S04]  /*6160*/  IADD3 R4, P5, R84, R31, RZ ;  /* 0x0000001f54047210 */ /* 0x000fc80007fbe0ff */
[----:B------:R-:W-:-:S05]  /*6170*/  LEA.HI.X.SX32 R5, R31, R82, 0x1, P5 ;  /* 0x000000521f057211 */ /* 0x000fca00028f0eff */
[----:B--2---:R2:W-:Y:S01]  /*6180*/  ST.E.128 desc[UR42][R4.64], R12 ;  /* 0x0000000c04007985 */ /* 0x0045e2000c101d2a */
[----:B------:R-:W-:Y:S05]  /*6190*/  BRA `(.L_x_10881) ;  /* 0x0000000000f07947 */ /* 0x000fea0003800000 */
.L_x_10873:
[----:B------:R-:W-:-:S06]  /*61a0*/  UISETP.NE.AND UP0, UPT, UR36, 0x3, UPT ;  /* 0x000000032400788c */ /* 0x000fcc000bf05270 */
[----:B------:R-:W-:-:S13]  /*61b0*/  PLOP3.LUT P0, PT, PT, PT, UP0, 0x80, 0x0 ;  /* 0x000000000000781c */ /* 0x000fda0003f0f008 */
[----:B------:R-:W-:Y:S05]  /*61c0*/  @!P0 BRA `(.L_x_10904) ;  /* 0x0000000000048947 */ /* 0x000fea0003800000 */
[----:B------:R-:W-:Y:S01]  /*61d0*/  BPT.TRAP 0x1 ;  /* 0x000000040000795c */ /* 0x000fe20000300000 */
.L_x_10904:
[----:B------:R-:W-:Y:S01]  /*61e0*/  IMAD R68, R19, 0x8, R18 ;  /* 0x0000000813447824 */ /* 0x000fe200078e0212 */
[----:B------:R-:W-:Y:S01]  /*61f0*/  SHF.L.U32 R79, R157, 0x1f, RZ ;  /* 0x0000001f9d4f7819 */ /* 0x000fe200000006ff */
[----:B------:R-:W-:Y:S01]  /*6200*/  BSSY B1, `(.L_x_10905) ;  /* 0x0000004000017945 */ /* 0x000fe20003800000 */
[----:B------:R-:W-:Y:S02]  /*6210*/  SHF.R.S32.HI R76, RZ, 0x1f, R77 ;  /* 0x0000001fff4c7819 */ /* 0x000fe4000001144d */
[----:B------:R-:W0:Y:S02]  /*6220*/  SYNCS.PHASECHK.TRANS64.TRYWAIT P5, [R68+URZ+0x19c90], R79 ;  /* 0x019c904f440075a7 */ /* 0x000e2400080a017f */
[----:B0-----:R-:W-:Y:S05]  /*6230*/  @!P5 BRA `(.L_x_10906) ;  /* 0x0000013000e0d947 */ /* 0x001fea0003800000 */
.L_x_11136:
[----:B------:R-:W-:Y:S05]  /*6240*/  BSYNC B1 ;  /* 0x0000000000017941 */ /* 0x000fea0003800000 */
.L_x_10905:
        /* <DEDUP_REMOVED lines=21> */
[----:B-1----:R-:W-:-:S03]  /*63a0*/  VIADD R8, R8, 0xffffff80 ;  /* 0xffffff8008087836 */ /* 0x002fc60000000000 */
[----:B------:R-:W-:Y:S02]  /*63b0*/  IADD3.X R13, R5, UR7, R7, P6, !PT ;  /* 0x00000007050d7c10 */ /* 0x000fe4000b7fe407 */
[----:B------:R-:W-:-:S04]  /*63c0*/  LEA.HI R8, R8, R8, RZ, 0x1 ;  /* 0x0000000808087211 */ /* 0x000fc800078f08ff */
[----:B------:R-:W-:-:S04]  /*63d0*/  SHF.R.S32.HI R8, RZ, 0x1, R8 ;  /* 0x00000001ff087819 */ /* 0x000fc80000011408 */
[----:B------:R-:W-:Y:S01]  /*63e0*/  ISETP.GT.AND P5, PT, R74, R8, PT ;  /* 0x000000084a00720c */ /* 0x000fe20003fa4270 */
[----:B------:R-:W-:-:S12]  /*63f0*/  BRA.DIV UR4, `(.L_x_10907) ;  /* 0x0000013204847947 */ /* 0x000fd8000b800000 */
[----:B------:R1:W2:Y:S04]  /*6400*/  SHFL.IDX PT, R29, R13, RZ, 0x1e1f ;  /* 0x001e1fff0d1d7589 */ /* 0x0002a800000e0000 */
[----:B------:R1:W3:Y:S02]  /*6410*/  SHFL.IDX PT, R14, R4, RZ, 0x1e1f ;  /* 0x001e1fff040e7589 */ /* 0x0002e400000e0000 */
.L_x_11140:
[----:B------:R-:W-:Y:S05]  /*6420*/  @!P5 BRA `(.L_x_10881) ;  /* 0x00000000004cd947 */ /* 0x000fea0003800000 */
[----:B------:R-:W4:Y:S01]  /*6430*/  LDL R10, [R1+0x8] ;  /* 0x00000800010a7983 */ /* 0x000f220000100800 */
[----:B------:R-:W-:-:S03]  /*6440*/  ULDC UR4, c[0x0][0x2f4] ;  /* 0x0000bd0000047ab9 */ /* 0x000fc60000000800 */
[----:B------:R-:W5:Y:S01]  /*6450*/  LDL R11, [R1+0x14] ;  /* 0x00001400010b7983 */ /* 0x000f620000100800 */
[----:B------:R-:W-:-:S13]  /*6460*/  ISETP.GE.AND P6, PT, R16, UR4, PT ;  /* 0x0000000410007c0c */ /* 0x000fda000bfc6270 */
[----:B-1----:R-:W1:Y:S01]  /*6470*/  @!P6 LDS.128 R4, [R69+0x13800] ;  /* 0x013800004504e984 */ /* 0x002e620000000c00 */
[----:B---3--:R-:W-:-:S05]  /*6480*/  @!P6 IADD3 R8, P5, R16, R14, RZ ;  /* 0x0000000e1008e210 */ /* 0x008fca0007fbe0ff */
[----:B--2---:R-:W-:Y:S01]  /*6490*/  @!P6 IMAD.X R9, R29, 0x1, R17, P5 ;  /* 0x000000011d09e824 */ /* 0x004fe200028e0611 */
[----:B------:R-:W-:-:S04]  /*64a0*/  ISETP.GE.AND P5, PT, R67, UR4, PT ;  /* 0x0000000443007c0c */ /* 0x000fc8000bfa6270 */
[----:B-1----:R1:W-:Y:S09]  /*64b0*/  @!P6 ST.E.128 desc[UR42][R8.64], R4 ;  /* 0x000000040800e985 */ /* 0x0023f2000c101d2a */
[----:B------:R-:W2:Y:S01]  /*64c0*/  @!P5 LDS.128 R4, [R69+0x14800] ;  /* 0x014800004504d984 */ /* 0x000ea20000000c00 */
[----:B----4-:R-:W-:-:S04]  /*64d0*/  @!P5 SHF.L.U32 R10, R10, 0x4, RZ ;  /* 0x000000040a0ad819 */ /* 0x010fc800000006ff */
[----:B-1----:R-:W-:-:S04]  /*64e0*/  @!P5 IADD3 R8, P6, R10, R14, RZ ;  /* 0x0000000e0a08d210 */ /* 0x002fc80007fde0ff */
[----:B------:R-:W-:Y:S02]  /*64f0*/  @!P5 LEA.HI.X.SX32 R9, R10, R29, 0x1, P6 ;  /* 0x0000001d0a09d211 */ /* 0x000fe400030f0eff */
[----:B------:R-:W-:-:S03]  /*6500*/  ISETP.GE.AND P6, PT, R156, UR4, PT ;  /* 0x000000049c007c0c */ /* 0x000fc6000bfc6270 */
[----:B--2---:R1:W-:Y:S10]  /*6510*/  @!P5 ST.E.128 desc[UR42][R8.64], R4 ;  /* 0x000000040800d985 */ /* 0x0043f4000c101d2a */
[----:B------:R-:W2:Y:S01]  /*6520*/  @!P6 LDS.128 R4, [R69+0x15800] ;  /* 0x015800004504e984 */ /* 0x000ea20000000c00 */
[----:B-1----:R-:W-:-:S05]  /*6530*/  @!P6 IADD3 R8, P5, R156, R14, RZ ;  /* 0x0000000e9c08e210 */ /* 0x002fca0007fbe0ff */
[----:B-----5:R-:W-:-:S05]  /*6540*/  @!P6 IMAD.X R9, R29, 0x1, R11, P5 ;  /* 0x000000011d09e824 */ /* 0x020fca00028e060b */
[----:B--2---:R4:W-:Y:S03]  /*6550*/  @!P6 ST.E.128 desc[UR42][R8.64], R4 ;  /* 0x000000040800e985 */ /* 0x0049e6000c101d2a */
.L_x_10881:
[----:B------:R-:W-:Y:S05]  /*6560*/  BSYNC B0 ;  /* 0x0000000000007941 */ /* 0x000fea0003800000 */
.L_x_10872:
        /* <DEDUP_REMOVED lines=16> */
.L_x_10909:
[----:B------:R-:W-:Y:S05]  /*6670*/  BSYNC B0 ;  /* 0x0000000000007941 */ /* 0x000fea0003800000 */
.L_x_10908:
[----:B------:R-:W0:Y:S01]  /*6680*/  SYNCS.PHASECHK.TRANS64.TRYWAIT P0, [R68+URZ+0x19cb0], R79 ;  /* 0x019cb04f440075a7 */ /* 0x000e22000800017f */
[----:B------:R-:W-:Y:S04]  /*6690*/  BSSY B0, `(.L_x_10910) ;  /* 0x0000002000007945 */ /* 0x000fe80003800000 */
[----:B0-----:R-:W-:Y:S05]  /*66a0*/  @!P0 BRA `(.L_x_10911) ;  /* 0x00000130001c8947 */ /* 0x001fea0003800000 */
.L_x_11141:
[----:B------:R-:W-:Y:S05]  /*66b0*/  BSYNC B0 ;  /* 0x0000000000007941 */ /* 0x000fea0003800000 */
.L_x_10910:
[----:B------:R-:W2:Y:S01]  /*66c0*/  S2R R6, SR_TID.X ;  /* 0x0000000000067919 */ /* 0x000ea20000002100 */
        /* <DEDUP_REMOVED lines=16> */
[----:B------:R-:W-:Y:S01]  /*67d0*/  IADD3 R4, P0, R4, UR6, RZ ;  /* 0x0000000604047c10 */ /* 0x000fe2000ff1e0ff */
[----:B--2---:R-:W-:-:S03]  /*67e0*/  VIADD R6, R6, 0xffffff80 ;  /* 0xffffff8006067836 */ /* 0x004fc60000000000 */
[----:B------:R-:W-:Y:S01]  /*67f0*/  IADD3.X R5, R5, UR7, R7, P0, !PT ;  /* 0x0000000705057c10 */ /* 0x000fe200087fe407 */
[----:B------:R1:W2:Y:S01]  /*6800*/  SHFL.IDX PT, R13, R4, RZ, 0x1e1f ;  /* 0x001e1fff040d7589 */ /* 0x0002a200000e0000 */
[----:B------:R-:W-:-:S03]  /*6810*/  LEA.HI R6, R6, R6, RZ, 0x1 ;  /* 0x0000000606067211 */ /* 0x000fc600078f08ff */
[----:B------:R1:W4:Y:S01]  /*6820*/  SHFL.IDX PT, R11, R5, RZ, 0x1e1f ;  /* 0x001e1fff050b7589 */ /* 0x00032200000e0000 */
[----:B------:R-:W-:-:S04]  /*6830*/  SHF.R.S32.HI R6, RZ, 0x1, R6 ;  /* 0x00000001ff067819 */ /* 0x000fc80000011406 */
[----:B------:R-:W-:-:S13]  /*6840*/  ISETP.GT.AND P0, PT, R74, R6, PT ;  /* 0x000000064a00720c */ /* 0x000fda0003f04270 */
[----:B-1----:R-:W-:Y:S05]  /*6850*/  @!P0 BRA `(.L_x_10913) ;  /* 0x00000000004c8947 */ /* 0x002fea0003800000 */
[----:B------:R-:W5:Y:S01]  /*6860*/  LDL R10, [R1+0x8] ;  /* 0x00000800010a7983 */ /* 0x000f620000100800 */
[----:B------:R-:W-:-:S03]  /*6870*/  ULDC UR4, c[0x0][0x2f4] ;  /* 0x0000bd0000047ab9 */ /* 0x000fc60000000800 */
[----:B------:R-:W3:Y:S01]  /*6880*/  LDL R12, [R1+0x14] ;  /* 0x00001400010c7983 */ /* 0x000ee20000100800 */
[----:B------:R-:W-:-:S13]  /*6890*/  ISETP.GE.AND P6, PT, R16, UR4, PT ;  /* 0x0000000410007c0c */ /* 0x000fda000bfc6270 */
[----:B------:R-:W1:Y:S01]  /*68a0*/  @!P6 LDS.128 R4, [R69+0x9000] ;  /* 0x009000004504e984 */ /* 0x000e620000000c00 */
[----:B--2---:R-:W-:-:S05]  /*68b0*/  @!P6 IADD3 R8, P0, R16, R13, RZ ;  /* 0x0000000d1008e210 */ /* 0x004fca0007f1e0ff */
[----:B----4-:R-:W-:Y:S01]  /*68c0*/  @!P6 IMAD.X R9, R11, 0x1, R17, P0 ;  /* 0x000000010b09e824 */ /* 0x010fe200000e0611 */
[----:B------:R-:W-:-:S04]  /*68d0*/  ISETP.GE.AND P0, PT, R67, UR4, PT ;  /* 0x0000000443007c0c */ /* 0x000fc8000bf06270 */
[----:B-1----:R1:W-:Y:S09]  /*68e0*/  @!P6 ST.E.128 desc[UR42][R8.64], R4 ;  /* 0x000000040800e985 */ /* 0x0023f2000c101d2a */
[----:B------:R-:W2:Y:S01]  /*68f0*/  @!P0 LDS.128 R4, [R69+0xa000] ;  /* 0x00a0000045048984 */ /* 0x000ea20000000c00 */
[----:B-----5:R-:W-:-:S05]  /*6900*/  @!P0 IMAD.SHL.U32 R10, R10, 0x10, RZ ;  /* 0x000000100a0a8824 */ /* 0x020fca00078e00ff */
[----:B-1----:R-:W-:-:S04]  /*6910*/  @!P0 IADD3 R8, P6, R10, R13, RZ ;  /* 0x0000000d0a088210 */ /* 0x002fc80007fde0ff */
[----:B------:R-:W-:Y:S02]  /*6920*/  @!P0 LEA.HI.X.SX32 R9, R10, R11, 0x1, P6 ;  /* 0x0000000b0a098211 */ /* 0x000fe400030f0eff */
[----:B------:R-:W-:-:S03]  /*6930*/  ISETP.GE.AND P6, PT, R156, UR4, PT ;  /* 0x000000049c007c0c */ /* 0x000fc6000bfc6270 */
[----:B--2---:R1:W-:Y:S10]  /*6940*/  @!P0 ST.E.128 desc[UR42][R8.64], R4 ;  /* 0x0000000408008985 */ /* 0x0043f4000c101d2a */
[----:B------:R-:W2:Y:S01]  /*6950*/  @!P6 LDS.128 R4, [R69+0xb000] ;  /* 0x00b000004504e984 */ /* 0x000ea20000000c00 */
[----:B-1----:R-:W-:-:S05]  /*6960*/  @!P6 IADD3 R8, P0, R156, R13, RZ ;  /* 0x0000000d9c08e210 */ /* 0x002fca0007f1e0ff */
[----:B---3--:R-:W-:-:S05]  /*6970*/  @!P6 IMAD.X R9, R11, 0x1, R12, P0 ;  /* 0x000000010b09e824 */ /* 0x008fca00000e060c */
[----:B--2---:R1:W-:Y:S03]  /*6980*/  @!P6 ST.E.128 desc[UR42][R8.64], R4 ;  /* 0x000000040800e985 */ /* 0x0043e6000c101d2a */
.L_x_10913:
[----:B------:R-:W-:Y:S05]  /*6990*/  BSYNC B0 ;  /* 0x0000000000007941 */ /* 0x000fea0003800000 */
.L_x_10912:
[----:B------:R-:W-:Y:S01]  /*69a0*/  @!PT LDS RZ, [RZ] ;  /* 0x00000000fffff984 */ /* 0x000fe20000000800 */
[----:B------:R-:W-:Y:S01]  /*69b0*/  @!PT LDS RZ, [RZ] ;  /* 0x00000000fffff984 */ /* 0x000fe20000000800 */
[----:B------:R-:W-:Y:S01]  /*69c0*/  @!PT LDS RZ, [RZ] ;  /* 0x00000000fffff984 */ /* 0x000fe20000000800 */
[----:B------:R-:W-:Y:S01]  /*69d0*/  @!PT LDS RZ, [RZ] ;  /* 0x00000000fffff984 */ /* 0x000fe20000000800 */
[----:B------:R5:W-:Y:S06]  /*69e0*/  MEMBAR.ALL.CTA ;  /* 0x0000000000007992 */ /* 0x000bec0000008000 */
[----:B-----5:R-:W5:Y:S01]  /*69f0*/  FENCE.VIEW.ASYNC.S ;  /* 0x00000000000073c6 */ /* 0x020f620000000000 */
[----:B0-----:R-:W-:Y:S01]  /*6a00*/  @!P5 VIADD R68, R68, 0x19cc0 ;  /* 0x00019cc04444d836 */ /* 0x001fe20000000000 */
[----:B-----5:R0:W-:Y:S04]  /*6a10*/  BAR.SYNC.DEFER_BLOCKING R55, 0x80 ;  /* 0x000200370000751d */ /* 0x0201e80000010000 */
[----:B------:R-:W-:Y:S01]  /*6a20*/  @!P5 PRMT R68, RZ, 0x654, R68 ;  /* 0x00000654ff44d816 */ /* 0x000fe20000000044 */
[----:B------:R-:W-:Y:S01]  /*6a30*/  VIADD R19, R19, 0x1 ;  /* 0x0000000113137836 */ /* 0x000fe20000000000 */
[----:B------:R-:W-:-:S02]  /*6a40*/  PLOP3.LUT P0, PT, PT, PT, PT, 0x8, 0x0 ;  /* 0x000000000000781c */ /* 0x000fc40003f0e170 */
[----:B------:R0:W-:Y:S02]  /*6a50*/  @!P5 SYNCS.ARRIVE.TRANS64.RED.A1T0 RZ, [R68+URZ], RZ ;  /* 0x000000ff44ffd9a7 */ /* 0x0001e4000810043f */
[----:B------:R-:W-:-:S04]  /*6a60*/  ISETP.NE.AND P5, PT, R19, 0x2, PT ;  /* 0x000000021300780c */ /* 0x000fc80003fa5270 */
[----:B-1----:R-:W-:Y:S02]  /*6a70*/  SEL R4, RZ, 0x1, P5 ;  /* 0x00000001ff047807 */ /* 0x002fe40002800000 */
[----:B------:R-:W-:Y:S02]  /*6a80*/  SEL R19, R19, RZ, P5 ;  /* 0x000000ff13137207 */ /* 0x000fe40002800000 */
[----:B------:R-:W-:Y:S01]  /*6a90*/  LOP3.LUT R157, R157, R4, RZ, 0x3c, !PT ;  /* 0x000000049d9d7212 */ /* 0x000fe200078e3cff */
[----:B0-----:R-:W-:Y:S06]  /*6aa0*/  @P4 BRA `(.L_x_10914) ;  /* 0xffffffb400704947 */ /* 0x001fec000383ffff */
.L_x_10867:
[----:B------:R-:W-:Y:S04]  /*6ab0*/  BSSY B0, `(.L_x_10915) ;  /* 0x0000004000007945 */ /* 0x000fe80003800000 */
[----:B------:R-:W-:Y:S05]  /*6ac0*/  @P0 BRA `(.L_x_10916) ;  /* 0x0000000000080947 */ /* 0x000fea0003800000 */
[----:B------:R-:W0:Y:S02]  /*6ad0*/  FENCE.VIEW.ASYNC.G ;  /* 0x00000000000073c6 */ /* 0x000e240000000100 */
[----:B0-----:R-:W-:Y:S06]  /*6ae0*/  BAR.ARV 0xc, 0x200 ;  /* 0x0308000000007b1d */ /* 0x001fec0000002000 */
.L_x_10916:
[----:B------:R-:W-:Y:S05]  /*6af0*/  BSYNC B0 ;  /* 0x0000000000007941 */ /* 0x000fea0003800000 */
.L_x_10915:
[----:B------:R-:W3:Y:S01]  /*6b00*/  LDL R2, [R1+0x44] ;  /* 0x0000440001027983 */ /* 0x000ee20000100800 */
[----:B------:R-:W-:Y:S01]  /*6b10*/  ULDC.64 UR4, c[0x0][0x990] ;  /* 0x0002640000047ab9 */ /* 0x000fe20000000a00 */
[----:B------:R-:W-:Y:S02]  /*6b20*/  ULDC.64 UR6, c[0x0][0x998] ;  /* 0x0002660000067ab9 */ /* 0x000fe40000000a00 */
[----:B------:R-:W3:Y:S01]  /*6b30*/  LDL R5, [R1+0x2c] ;  /* 0x00002c0001057983 */ /* 0x000ee20000100800 */
[----:B------:R-:W-:Y:S02]  /*6b40*/  ISETP.NE.U32.AND P0, PT, RZ, UR4, PT ;  /* 0x00000004ff007c0c */ /* 0x000fe4000bf05070 */
[----:B------:R-:W-:Y:S02]  /*6b50*/  ISETP.NE.U32.AND P1, PT, RZ, UR6, PT ;  /* 0x00000006ff007c0c */ /* 0x000fe4000bf25070 */
[----:B------:R-:W-:Y:S02]  /*6b60*/  ISETP.NE.AND.EX P0, PT, RZ, UR5, PT, P0 ;  /* 0x00000005ff007c0c */ /* 0x000fe4000bf05300 */
[----:B------:R-:W-:-:S11]  /*6b70*/  ISETP.NE.AND.EX P1, PT, RZ, UR7, PT, P1 ;  /* 0x00000007ff007c0c */ /* 0x000fd6000bf25310 */
[----:B------:R-:W3:Y:S01]  /*6b80*/  @P0 LDC.64 R6, c[0x0][0x9a8] ;  /* 0x00026a00ff060b82 */ /* 0x000ee20000000a00 */
[----:B------:R-:W-:-:S07]  /*6b90*/  @P0 SHF.R.S32.HI R15, RZ, 0x1f, R154 ;  /* 0x0000001fff0f0819 */ /* 0x000fce000001149a */
[----:B------:R-:W0:Y:S08]  /*6ba0*/  @P1 LDC.64 R8, c[0x0][0x9b8] ;  /* 0x00026e00ff081b82 */ /* 0x000e300000000a00 */
[----:B----4-:R-:W1:Y:S08]  /*6bb0*/  @P0 LDC.64 R10, c[0x0][0x9b0] ;  /* 0x00026c00ff0a0b82 */ /* 0x010e700000000a00 */
[----:B--2---:R-:W2:Y:S01]  /*6bc0*/  @P1 LDC.64 R12, c[0x0][0x9c0] ;  /* 0x00027000ff0c1b82 */ /* 0x004ea20000000a00 */
[----:B---3--:R-:W-:-:S02]  /*6bd0*/  @P0 IMAD R0, R2, R6, RZ ;  /* 0x0000000602000224 */ /* 0x008fc400078e02ff */
[----:B0-----:R-:W-:Y:S02]  /*6be0*/  @P1 IMAD R4, R2, R8, RZ ;  /* 0x0000000802041224 */ /* 0x001fe400078e02ff */
[C---:B------:R-:W-:Y:S02]  /*6bf0*/  @P0 IMAD R7, R5.reuse, R7, R0 ;  /* 0x0000000705070224 */ /* 0x040fe400078e0200 */
[----:B------:R-:W-:-:S04]  /*6c00*/  @P0 IMAD.WIDE.U32 R2, R5, R6, RZ ;  /* 0x0000000605020225 */ /* 0x000fc800078e00ff */
[----:B------:R-:W-:Y:S01]  /*6c10*/  @P0 IMAD.IADD R3, R3, 0x1, R7 ;  /* 0x0000000103030824 */ /* 0x000fe200078e0207 */
[----:B------:R-:W-:Y:S01]  /*6c20*/  @P1 SHF.R.S32.HI R7, RZ, 0x1f, R154 ;  /* 0x0000001fff071819 */ /* 0x000fe2000001149a */
[C---:B------:R-:W-:Y:S02]  /*6c30*/  @P1 IMAD R9, R5.reuse, R9, R4 ;  /* 0x0000000905091224 */ /* 0x040fe400078e0204 */
[----:B------:R-:W-:-:S04]  /*6c40*/  @P1 IMAD.WIDE.U32 R4, R5, R8, RZ ;  /* 0x0000000805041225 */ /* 0x000fc800078e00ff */
[----:B-1----:R-:W-:Y:S02]  /*6c50*/  @P0 IMAD R0, R15, R10, RZ ;  /* 0x0000000a0f000224 */ /* 0x002fe400078e02ff */
[----:B--2---:R-:W-:Y:S02]  /*6c60*/  @P1 IMAD R6, R7, R12, RZ ;  /* 0x0000000c07061224 */ /* 0x004fe400078e02ff */
[----:B------:R-:W-:Y:S02]  /*6c70*/  @P1 IMAD.IADD R5, R5, 0x1, R9 ;  /* 0x0000000105051824 */ /* 0x000fe400078e0209 */
[C---:B------:R-:W-:Y:S02]  /*6c80*/  @P0 IMAD R9, R154.reuse, R11, R0 ;  /* 0x0000000b9a090224 */ /* 0x040fe400078e0200 */
[----:B------:R-:W-:-:S04]  /*6c90*/  @P0 IMAD.WIDE.U32 R2, R154, R10, R2 ;  /* 0x0000000a9a020225 */ /* 0x000fc800078e0002 */
[C---:B------:R-:W-:Y:S02]  /*6ca0*/  @P1 IMAD R11, R154.reuse, R13, R6 ;  /* 0x0000000d9a0b1224 */ /* 0x040fe400078e0206 */
[----:B------:R-:W-:Y:S01]  /*6cb0*/  @P1 IMAD.WIDE.U32 R6, R154, R12, R4 ;  /* 0x0000000c9a061225 */ /* 0x000fe200078e0004 */
[----:B------:R-:W-:Y:S01]  /*6cc0*/  @P0 LEA R4, P2, R2, UR4, 0x2 ;  /* 0x0000000402040c11 */ /* 0x000fe2000f8410ff */
[----:B------:R-:W-:Y:S02]  /*6cd0*/  ULDC UR4, c[0x0][0x988] ;  /* 0x0002620000047ab9 */ /* 0x000fe40000000800 */
[----:B------:R-:W-:Y:S01]  /*6ce0*/  @P0 IMAD.IADD R5, R3, 0x1, R9 ;  /* 0x0000000103050824 */ /* 0x000fe200078e0209 */
[----:B------:R-:W-:Y:S01]  /*6cf0*/  @P1 LEA R8, P3, R6, UR6, 0x2 ;  /* 0x0000000606081c11 */ /* 0x000fe2000f8610ff */
[----:B------:R-:W-:Y:S02]  /*6d00*/  @P1 IMAD.IADD R3, R7, 0x1, R11 ;  /* 0x0000000107031824 */ /* 0x000fe400078e020b */
[----:B------:R-:W-:Y:S01]  /*6d10*/  IMAD.MOV.U32 R0, RZ, RZ, 0x3f800000 ;  /* 0x3f800000ff007424 */ /* 0x000fe200078e00ff */
[----:B------:R-:W-:-:S02]  /*6d20*/  @P0 LEA.HI.X R5, R2, UR5, R5, 0x2, P2 ;  /* 0x0000000502050c11 */ /* 0x000fc400090f1405 */
[----:B------:R-:W-:Y:S02]  /*6d30*/  @P1 LEA.HI.X R9, R6, UR7, R3, 0x2, P3 ;  /* 0x0000000706091c11 */ /* 0x000fe400098f1403 */
[----:B------:R-:W-:-:S03]  /*6d40*/  MOV R3, 0x3f800000 ;  /* 0x3f80000000037802 */ /* 0x000fc60000000f00 */
[----:B------:R0:W2:Y:S04]  /*6d50*/  @P1 LDG.E R0, desc[UR42][R8.64] ;  /* 0x0000002a08001981 */ /* 0x0000a8000c1e1900 */
[----:B------:R-:W2:Y:S01]  /*6d60*/  @P0 LDG.E R3, desc[UR42][R4.64] ;  /* 0x0000002a04030981 */ /* 0x000ea2000c1e1900 */
[----:B------:R-:W-:Y:S02]  /*6d70*/  ISETP.GE.AND P1, PT, R88, 0x1, PT ;  /* 0x000000015800780c */ /* 0x000fe40003f26270 */
[----:B------:R-:W-:Y:S02]  /*6d80*/  CS2R R20, SRZ ;  /* 0x0000000000147805 */ /* 0x000fe4000001ff00 */
[----:B------:R-:W-:Y:S01]  /*6d90*/  PLOP3.LUT P0, PT, PT, PT, PT, 0x80, 0x0 ;  /* 0x000000000000781c */ /* 0x000fe20003f0f070 */
        /* <DEDUP_REMOVED lines=20> */
[----:B0-----:R-:W-:Y:S02]  /*6ee0*/  CS2R R8, SRZ ;  /* 0x0000000000087805 */ /* 0x001fe4000001ff00 */
[----:B------:R-:W-:Y:S02]  /*6ef0*/  CS2R R58, SRZ ;  /* 0x00000000003a7805 */ /* 0x000fe4000001ff00 */
[----:B------:R-:W-:Y:S01]  /*6f00*/  CS2R R6, SRZ ;  /* 0x0000000000067805 */ /* 0x000fe2000001ff00 */
[----:B------:R-:W-:Y:S02]  /*6f10*/  IMAD.MOV.U32 R60, RZ, RZ, RZ ;  /* 0x000000ffff3c7224 */ /* 0x000fe400078e00ff */
[----:B--2---:R-:W-:Y:S01]  /*6f20*/  FMUL.FTZ R2, R3, R0 ;  /* 0x0000000003027220 */ /* 0x004fe20000410000 */
[----:B------:R-:W-:-:S03]  /*6f30*/  IMAD.MOV.U32 R3, RZ, RZ, RZ ;  /* 0x000000ffff037224 */ /* 0x000fc600078e00ff */
[----:B------:R-:W-:Y:S01]  /*6f40*/  FMUL.FTZ R2, R2, UR4 ;  /* 0x0000000402027c20 */ /* 0x000fe20008410000 */
[----:B------:R-:W-:Y:S01]  /*6f50*/  IMAD.MOV.U32 R0, RZ, RZ, RZ ;  /* 0x000000ffff007224 */ /* 0x000fe200078e00ff */
[----:B------:R-:W-:Y:S06]  /*6f60*/  @!P1 BRA `(.L_x_10917) ;  /* 0x0000008c00f09947 */ /* 0x000fec0003800000 */
[----:B------:R-:W0:Y:S01]  /*6f70*/  S2R R61, SR_TID.X ;  /* 0x00000000003d7919 */ /* 0x000e220000002100 */
[----:B------:R-:W-:Y:S01]  /*6f80*/  VIADD R30, R18, 0xf000 ;  /* 0x0000f000121e7836 */ /* 0x000fe20000000000 */
[----:B------:R-:W-:Y:S04]  /*6f90*/  BSSY B6, `(.L_x_10918) ;  /* 0x000001e000067945 */ /* 0x000fe80003800000 */
[----:B------:R-:W-:Y:S01]  /*6fa0*/  LOP3.LUT P0, RZ, R30, 0x3ff, RZ, 0xc0, !PT ;  /* 0x000003ff1eff7812 */ /* 0x000fe2000780c0ff */
[----:B0-----:R-:W-:-:S05]  /*6fb0*/  VIADD R62, R61, 0xffffff80 ;  /* 0xffffff803d3e7836 */ /* 0x001fca0000000000 */
[----:B------:R-:W-:-:S04]  /*6fc0*/  SHF.R.S32.HI R61, RZ, 0x1f, R62 ;  /* 0x0000001fff3d7819 */ /* 0x000fc8000001143e */
[----:B------:R-:W-:-:S04]  /*6fd0*/  LEA.HI R61, R61, R62, RZ, 0x7 ;  /* 0x0000003e3d3d7211 */ /* 0x000fc800078f38ff */
[----:B------:R-:W-:-:S05]  /*6fe0*/  SHF.R.S32.HI R61, RZ, 0x7, R61 ;  /* 0x00000007ff3d7819 */ /* 0x000fca000001143d */
[----:B------:R-:W0:Y:S02]  /*6ff0*/  SHFL.IDX PT, R0, R61, RZ, 0x1f ;  /* 0x00001fff3d007589 */ /* 0x000e2400000e0000 */
[----:B0-----:R-:W-:-:S05]  /*7000*/  IMAD.HI R3, R0, 0x55555556, RZ ;  /* 0x5555555600037827 */ /* 0x001fca00078e02ff */
[----:B------:R-:W-:-:S05]  /*7010*/  LEA.HI R3, R3, R3, RZ, 0x1 ;  /* 0x0000000303037211 */ /* 0x000fca00078f08ff */
[----:B------:R-:W-:-:S04]  /*7020*/  IMAD R3, R3, -0x3, R0 ;  /* 0xfffffffd03037824 */ /* 0x000fc800078e0200 */
        /* <DEDUP_REMOVED lines=20> */
.L_x_10919:
[----:B------:R-:W-:Y:S05]  /*7170*/  BSYNC B6 ;  /* 0x0000000000067941 */ /* 0x000fea0003800000 */
.L_x_10918:
        /* <DEDUP_REMOVED lines=13> */
.L_x_10923:
[----:B-1----:R1:W2:Y:S02]  /*7250*/  SYNCS.PHASECHK.TRANS64.TRYWAIT P0, [R18+URZ+0x19c00], R3 ;  /* 0x019c0003120075a7 */ /* 0x0022a4000800017f */
[----:B--2---:R-:W-:Y:S05]  /*7260*/  @!P0 NANOSLEEP.SYNCS 0x989680 ;  /* 0x009896800000895d */ /* 0x004fea0003900000 */
[----:B------:R-:W2:Y:S02]  /*7270*/  @!P0 SYNCS.PHASECHK.TRANS64 P0, [R18+URZ+0x19c00], R3 ;  /* 0x019c0003120085a7 */ /* 0x000ea4000800007f */
[----:B--2---:R-:W-:Y:S05]  /*7280*/  @!P0 BRA `(.L_x_10923) ;  /* 0xfffffffc00f08947 */ /* 0x004fea000383ffff */
.L_x_10922:
[----:B------:R-:W-:Y:S05]  /*7290*/  BSYNC B0 ;  /* 0x0000000000007941 */ /* 0x000fea0003800000 */
.L_x_10921:
[----:B------:R-:W-:Y:S05]  /*72a0*/  BRA `(.L_x_10924) ;  /* 0x0000004000b07947 */ /* 0x000fea0003800000 */
.L_x_10920:
[----:B------:R-:W0:Y:S01]  /*72b0*/  LDC.64 R28, c[0x0][0x3e8] ;  /* 0x0000fa00ff1c7b82 */ /* 0x000e220000000a00 */
[----:B------:R-:W-:Y:S01]  /*72c0*/  LOP3.LUT P0, RZ, R30, 0x9f, RZ, 0xc0, !PT ;  /* 0x0000009f1eff7812 */ /* 0x000fe2000780c0ff */
[----:B------:R-:W-:Y:S01]  /*72d0*/  ULDC.64 UR4, c[0x0][0x3f8] ;  /* 0x0000fe0000047ab9 */ /* 0x000fe20000000a00 */
[----:B-----5:R-:W-:Y:S01]  /*72e0*/  SHF.R.S32.HI R0, RZ, 0x1f, R24 ;  /* 0x0000001fff007819 */ /* 0x020fe20000011418 */
[----:B------:R-:W-:Y:S01]  /*72f0*/  ULDC.64 UR6, c[0x0][0x408] ;  /* 0x0001020000067ab9 */ /* 0x000fe20000000a00 */
[----:B------:R-:W-:Y:S03]  /*7300*/  BSSY B6, `(.L_x_10925) ;  /* 0x000001b000067945 */ /* 0x000fe60003800000 */
[----:B------:R-:W1:Y:S01]  /*7310*/  LDC.64 R26, c[0x0][0x400] ;  /* 0x00010000ff1a7b82 */ /* 0x000e620000000a00 */
[C---:B------:R-:W-:Y:S02]  /*7320*/  IMAD R3, R0.reuse, UR4, RZ ;  /* 0x0000000400037c24 */ /* 0x040fe4000f8e02ff */
[----:B------:R-:W-:-:S02]  /*7330*/  IMAD R5, R0, UR6, RZ ;  /* 0x0000000600057c24 */ /* 0x000fc4000f8e02ff */
[C---:B------:R-:W-:Y:S02]  /*7340*/  IMAD R3, R24.reuse, UR5, R3 ;  /* 0x0000000518037c24 */ /* 0x040fe4000f8e0203 */
[C---:B------:R-:W-:Y:S02]  /*7350*/  IMAD R5, R24.reuse, UR7, R5 ;  /* 0x0000000718057c24 */ /* 0x040fe4000f8e0205 */
[----:B0-----:R-:W-:-:S04]  /*7360*/  IMAD.WIDE.U32 R28, R24, UR4, R28 ;  /* 0x00000004181c7c25 */ /* 0x001fc8000f8e001c */
[----:B-1----:R-:W-:-:S04]  /*7370*/  IMAD.WIDE.U32 R26, R24, UR6, R26 ;  /* 0x00000006181a7c25 */ /* 0x002fc8000f8e001a */
        /* <DEDUP_REMOVED lines=19> */
.L_x_10926:
[----:B------:R-:W-:Y:S05]  /*74b0*/  BSYNC B6 ;  /* 0x0000000000067941 */ /* 0x000fea0003800000 */
.L_x_10925:
[----:B------:R-:W0:Y:S01]  /*74c0*/  S2R R20, SR_TID.X ;  /* 0x0000000000147919 */ /* 0x000e220000002100 */
[----:B------:R-:W-:Y:S01]  /*74d0*/  ULDC.U8 UR4, c[0x0][0x410] ;  /* 0x0001040000047ab9 */ /* 0x000fe20000000000 */
[----:B0-----:R-:W-:Y:S02]  /*74e0*/  IADD3 R21, R20, -0x80, RZ ;  /* 0xffffff8014157810 */ /* 0x001fe40007ffe0ff */
[----:B------:R-:W2:Y:S01]  /*74f0*/  LDL R20, [R1+0x28] ;  /* 0x0000280001147983 */ /* 0x000ea20000100800 */
[----:B------:R-:W-:Y:S01]  /*7500*/  ISETP.NE.AND P0, PT, RZ, UR4, PT ;  /* 0x00000004ff007c0c */ /* 0x000fe2000bf05270 */
[----:B------:R-:W-:Y:S01]  /*7510*/  BSSY B0, `(.L_x_10927) ;  /* 0x00003fd000007945 */ /* 0x000fe20003800000 */
[----:B------:R-:W-:-:S04]  /*7520*/  LEA.HI R38, R21, R21, RZ, 0x1 ;  /* 0x0000001515267211 */ /* 0x000fc800078f08ff */
[----:B------:R-:W-:-:S05]  /*7530*/  SHF.R.S32.HI R38, RZ, 0x1, R38 ;  /* 0x00000001ff267819 */ /* 0x000fca0000011426 */
[----:B------:R-:W-:Y:S02]  /*7540*/  IMAD R6, R153, 0xc0, R38 ;  /* 0x000000c099067824 */ /* 0x000fe400078e0226 */
[----:B--2---:R-:W-:Y:S01]  /*7550*/  IMAD.IADD R20, R18, 0x1, R20 ;  /* 0x0000000112147824 */ /* 0x004fe200078e0214 */
[----:B------:R-:W-:Y:S06]  /*7560*/  @!P0 BRA `(.L_x_10928) ;  /* 0x0000001800d08947 */ /* 0x000fec0003800000 */
[----:B------:R-:W-:-:S03]  /*7570*/  UMOV UR4, 0xffffffff ;  /* 0xffffffff00047882 */ /* 0x000fc60000000000 */
[----:B------:R-:W-:Y:S05]  /*7580*/  BRA.DIV UR4, `(.L_x_10929) ;  /* 0x0000012204787947 */ /* 0x000fea000b800000 */
[----:B------:R0:W1:Y:S04]  /*7590*/  SHFL.IDX PT, R29, R28, RZ, 0x1e1f ;  /* 0x001e1fff1c1d7589 */ /* 0x00006800000e0000 */
[----:B------:R0:W2:Y:S04]  /*75a0*/  SHFL.IDX PT, R14, R26, RZ, 0x1e1f ;  /* 0x001e1fff1a0e7589 */ /* 0x0000a800000e0000 */
[----:B------:R0:W3:Y:S04]  /*75b0*/  SHFL.IDX PT, R0, R24, RZ, 0x1e1f ;  /* 0x001e1fff18007589 */ /* 0x0000e800000e0000 */
[----:B------:R0:W4:Y:S02]  /*75c0*/  SHFL.IDX PT, R3, R30, RZ, 0x1e1f ;  /* 0x001e1fff1e037589 */ /* 0x00012400000e0000 */
.L_x_11147:
[----:B------:R-:W5:Y:S01]  /*75d0*/  LDL R5, [R1+0x40] ;  /* 0x0000400001057983 */ /* 0x000f620000100800 */
[----:B------:R-:W-:Y:S01]  /*75e0*/  ULDC UR4, c[0x0][0x448] ;  /* 0x0001120000047ab9 */ /* 0x000fe20000000800 */
[----:B------:R-:W-:Y:S01]  /*75f0*/  BSSY B1, `(.L_x_10930) ;  /* 0x000002f000017945 */ /* 0x000fe20003800000 */
[----:B------:R-:W-:Y:S01]  /*7600*/  IMAD R37, R25, UR4, RZ ;  /* 0x0000000419257c24 */ /* 0x000fe2000f8e02ff */
[----:B------:R-:W-:Y:S02]  /*7610*/  CS2R R8, SRZ ;  /* 0x0000000000087805 */ /* 0x000fe4000001ff00 */
[----:B------:R-:W-:Y:S02]  /*7620*/  CS2R R12, SRZ ;  /* 0x00000000000c7805 */ /* 0x000fe4000001ff00 */
[----:B0-----:R-:W-:Y:S02]  /*7630*/  CS2R R26, SRZ ;  /* 0x00000000001a7805 */ /* 0x001fe4000001ff00 */
[----:B------:R-:W-:-:S02]  /*7640*/  CS2R R10, SRZ ;  /* 0x00000000000a7805 */ /* 0x000fc4000001ff00 */
[----:B------:R-:W-:Y:S02]  /*7650*/  ISETP.GE.AND P0, PT, R6, R37, PT ;  /* 0x000000250600720c */ /* 0x000fe40003f06270 */
[----:B------:R-:W-:Y:S02]  /*7660*/  CS2R R24, SRZ ;  /* 0x0000000000187805 */ /* 0x000fe4000001ff00 */
[----:B------:R-:W-:Y:S02]  /*7670*/  CS2R R30, SRZ ;  /* 0x00000000001e7805 */ /* 0x000fe4000001ff00 */
[----:B-----5:R-:W-:-:S04]  /*7680*/  LEA.HI R4, R5, R5, RZ, 0x1 ;  /* 0x0000000505047211 */ /* 0x020fc800078f08ff */
[----:B------:R-:W-:-:S05]  /*7690*/  LOP3.LUT R4, R4, 0xfffffffe, RZ, 0xc0, !PT ;  /* 0xfffffffe04047812 */ /* 0x000fca00078ec0ff */
[----:B------:R-:W-:-:S05]  /*76a0*/  IMAD.IADD R4, R5, 0x1, -R4 ;  /* 0x0000000105047824 */ /* 0x000fca00078e0a04 */
[----:B------:R-:W-:Y:S01]  /*76b0*/  SHF.L.U32 R21, R4, 0x1f, RZ ;  /* 0x0000001f04157819 */ /* 0x000fe200000006ff */
[----:B------:R-:W-:Y:S06]  /*76c0*/  @P0 BRA `(.L_x_10931) ;  /* 0x0000000000840947 */ /* 0x000fec0003800000 */
[----:B------:R-:W4:Y:S01]  /*76d0*/  LDL R28, [R1+0x18] ;  /* 0x00001800011c7983 */ /* 0x000f220000100800 */
[----:B------:R-:W-:-:S03]  /*76e0*/  ULDC UR4, c[0x0][0x3f4] ;  /* 0x0000fd0000047ab9 */ /* 0x000fc60000000800 */
[----:B------:R-:W4:Y:S04]  /*76f0*/  LDL R15, [R1+0x1c] ;  /* 0x00001c00010f7983 */ /* 0x000f280000100800 */
[----:B------:R-:W4:Y:S04]  /*7700*/  LDL R40, [R1+0x5c] ;  /* 0x00005c0001287983 */ /* 0x000f280000100800 */
[----:B------:R-:W4:Y:S01]  /*7710*/  LDL R39, [R1+0x58] ;  /* 0x0000580001277983 */ /* 0x000f220000100800 */
[----:B------:R-:W-:Y:S02]  /*7720*/  ISETP.GE.AND P5, PT, R22, UR4, PT ;  /* 0x0000000416007c0c */ /* 0x000fe4000bfa6270 */
[----:B------:R-:W-:-:S02]  /*7730*/  CS2R R26, SRZ ;  /* 0x00000000001a7805 */ /* 0x000fc4000001ff00 */
[----:B------:R-:W-:Y:S02]  /*7740*/  CS2R R30, SRZ ;  /* 0x00000000001e7805 */ /* 0x000fe4000001ff00 */
[----:B------:R-:W-:-:S07]  /*7750*/  CS2R R12, SRZ ;  /* 0x00000000000c7805 */ /* 0x000fce000001ff00 */
[----:B------:R-:W-:Y:S02]  /*7760*/  @!P5 SHF.R.S32.HI R7, RZ, 0x1f, R22 ;  /* 0x0000001fff07d819 */ /* 0x000fe40000011416 */
[C---:B-1----:R-:W-:Y:S02]  /*7770*/  @!P5 IADD3 R4, P2, R22.reuse, R29, RZ ;  /* 0x0000001d1604d210 */ /* 0x042fe40007f5e0ff */
[----:B--2---:R-:W-:-:S03]  /*7780*/  @!P5 IADD3 R6, P3, R22, R14, RZ ;  /* 0x0000000e1606d210 */ /* 0x004fc60007f7e0ff */
[--C-:B---3--:R-:W-:Y:S02]  /*7790*/  @!P5 IMAD.X R5, R0, 0x1, R7.reuse, P2 ;  /* 0x000000010005d824 */ /* 0x108fe400010e0607 */
[----:B----4-:R-:W-:Y:S01]  /*77a0*/  @!P5 IMAD.X R7, R3, 0x1, R7, P3 ;  /* 0x000000010307d824 */ /* 0x010fe200018e0607 */
[----:B------:R-:W-:Y:S02]  /*77b0*/  CS2R R24, SRZ ;  /* 0x0000000000187805 */ /* 0x000fe4000001ff00 */
[----:B------:R-:W-:Y:S02]  /*77c0*/  CS2R R8, SRZ ;  /* 0x0000000000087805 */ /* 0x000fe4000001ff00 */
[----:B------:R-:W-:Y:S01]  /*77d0*/  CS2R R10, SRZ ;  /* 0x00000000000a7805 */ /* 0x000fe2000001ff00 */
[----:B------:R0:W5:Y:S04]  /*77e0*/  @!P5 LD.E.64 R26, desc[UR42][R4.64] ;  /* 0x0000002a041ad980 */ /* 0x000168000c101b00 */
[----:B------:R0:W5:Y:S01]  /*77f0*/  @!P5 LD.E.64 R30, desc[UR42][R6.64] ;  /* 0x0000002a061ed980 */ /* 0x000162000c101b00 */
[----:B------:R-:W-:-:S02]  /*7800*/  ISETP.GE.AND P1, PT, R28, UR4, PT ;  /* 0x000000041c007c0c */ /* 0x000fc4000bf26270 */
[----:B------:R-:W-:-:S11]  /*7810*/  ISETP.GE.AND P0, PT, R15, UR4, PT ;  /* 0x000000040f007c0c */ /* 0x000fd6000bf06270 */
[CC--:B------:R-:W-:Y:S02]  /*7820*/  @!P1 IADD3 R32, P4, R28.reuse, R29.reuse, RZ ;  /* 0x0000001d1c209210 */ /* 0x0c0fe40007f9e0ff */
[-C--:B------:R-:W-:Y:S02]  /*7830*/  @!P1 IADD3 R28, P2, R28, R14.reuse, RZ ;  /* 0x0000000e1c1c9210 */ /* 0x080fe40007f5e0ff */
[C---:B------:R-:W-:Y:S01]  /*7840*/  @!P0 IADD3 R34, P3, R15.reuse, R29, RZ ;  /* 0x0000001d0f228210 */ /* 0x040fe20007f7e0ff */
[C-C-:B------:R-:W-:Y:S01]  /*7850*/  @!P1 IMAD.X R33, R0.reuse, 0x1, R40.reuse, P4 ;  /* 0x0000000100219824 */ /* 0x140fe200020e0628 */
[----:B------:R-:W-:Y:S01]  /*7860*/  @!P0 IADD3 R14, P4, R15, R14, RZ ;  /* 0x0000000e0f0e8210 */ /* 0x000fe20007f9e0ff */
[C---:B------:R-:W-:Y:S02]  /*7870*/  @!P1 IMAD.X R29, R3.reuse, 0x1, R40, P2 ;  /* 0x00000001031d9824 */ /* 0x040fe400010e0628 */
[--C-:B------:R-:W-:Y:S01]  /*7880*/  @!P0 IMAD.X R35, R0, 0x1, R39.reuse, P3 ;  /* 0x0000000100238824 */ /* 0x100fe200018e0627 */
[----:B------:R0:W5:Y:S01]  /*7890*/  @!P1 LD.E.64 R12, desc[UR42][R32.64] ;  /* 0x0000002a200c9980 */ /* 0x000162000c101b00 */
[----:B------:R-:W-:-:S03]  /*78a0*/  @!P0 IMAD.X R15, R3, 0x1, R39, P4 ;  /* 0x00000001030f8824 */ /* 0x000fc600020e0627 */
[----:B------:R0:W5:Y:S04]  /*78b0*/  @!P1 LD.E.64 R24, desc[UR42][R28.64] ;  /* 0x0000002a1c189980 */ /* 0x000168000c101b00 */
[----:B------:R0:W5:Y:S04]  /*78c0*/  @!P0 LD.E.64 R8, desc[UR42][R34.64] ;  /* 0x0000002a22088980 */ /* 0x000168000c101b00 */
[----:B------:R0:W5:Y:S02]  /*78d0*/  @!P0 LD.E.64 R10, desc[UR42][R14.64] ;  /* 0x0000002a0e0a8980 */ /* 0x000164000c101b00 */
.L_x_10931:
[----:B------:R-:W-:Y:S05]  /*78e0*/  BSYNC B1 ;  /* 0x0000000000017941 */ /* 0x000fea0003800000 */
.L_x_10930:
[----:B------:R-:W1:Y:S01]  /*78f0*/  SYNCS.PHASECHK.TRANS64.TRYWAIT P0, [R18+URZ+0x19c00], R21 ;  /* 0x019c0015120075a7 */ /* 0x000e62000800017f */
[----:B---3--:R-:W-:Y:S01]  /*7900*/  IMAD R0, R153, -0xc0, R37 ;  /* 0xffffff4099007824 */ /* 0x008fe200078e0225 */
[----:B------:R-:W-:Y:S04]  /*7910*/  BSSY B1, `(.L_x_10932) ;  /* 0x0000004000017945 */ /* 0x000fe80003800000 */
[----:B------:R-:W-:-:S04]  /*7920*/  VIMNMX R0, R0, 0xc0, PT ;  /* 0x000000c000007848 */ /* 0x000fc80003fe0100 */
[----:B------:R-:W-:Y:S01]  /*7930*/  ISETP.GE.AND P1, PT, R38, R0, PT ;  /* 0x000000002600720c */ /* 0x000fe20003f26270 */
[----:B-1----:R-:W-:-:S12]  /*7940*/  @!P0 BRA `(.L_x_10933) ;  /* 0x0000011c00f88947 */ /* 0x002fd80003800000 */
.L_x_11148:
[----:B------:R-:W-:Y:S05]  /*7950*/  BSYNC B1 ;  /* 0x0000000000017941 */ /* 0x000fea0003800000 */
.L_x_10932:
[----:B------:R-:W-:Y:S05]  /*7960*/  @P1 BRA `(.L_x_10934) ;  /* 0x0000003800dc1947 */ /* 0x000fea0003800000 */
[----:B0-----:R-:W3:Y:S01]  /*7970*/  LDL R4, [R1+0x18] ;  /* 0x0000180001047983 */ /* 0x001ee20000100800 */
[----:B----4-:R-:W0:Y:S03]  /*7980*/  LDC R3, c[0x0][0x3f4] ;  /* 0x0000fd00ff037b82 */ /* 0x010e260000000800 */
[----:B------:R-:W4:Y:S01]  /*7990*/  LDL R0, [R1+0x1c] ;  /* 0x00001c0001007983 */ /* 0x000f220000100800 */
[----:B------:R-:W-:Y:S01]  /*79a0*/  BSSY B1, `(.L_x_10935) ;  /* 0x000007b000017945 */ /* 0x000fe20003800000 */
[-C--:B0-----:R-:W-:Y:S02]  /*79b0*/  ISETP.GE.AND P0, PT, R22, R3.reuse, PT ;  /* 0x000000031600720c */ /* 0x081fe40003f06270 */
[-C--:B---3--:R-:W-:Y:S02]  /*79c0*/  ISETP.GE.AND P1, PT, R4, R3.reuse, PT ;  /* 0x000000030400720c */ /* 0x088fe40003f26270 */
[----:B----4-:R-:W-:-:S09]  /*79d0*/  ISETP.GE.AND P2, PT, R0, R3, PT ;  /* 0x000000030000720c */ /* 0x010fd20003f46270 */
[----:B------:R-:W-:Y:S05]  /*79e0*/  @P0 BRA `(.L_x_10936) ;  /* 0x0000000400d80947 */ /* 0x000fea0003800000 */
[----:B------:R-:W0:Y:S01]  /*79f0*/  LDS.128 R4, [R20+0xf000] ;  /* 0x00f0000014047984 */ /* 0x000e220000000c00 */
[----:B-----5:R-:W-:Y:S02]  /*7a00*/  SHF.R.U32.HI R15, RZ, 0x8, R27 ;  /* 0x00000008ff0f7819 */ /* 0x020fe4000001161b */
[----:B--2---:R-:W-:Y:S02]  /*7a10*/  LOP3.LUT R14, R27, 0xff, RZ, 0xc0, !PT ;  /* 0x000000ff1b0e7812 */ /* 0x004fe400078ec0ff */
        /* <DEDUP_REMOVED lines=11> */
[----:B-1----:R-:W-:Y:S01]  /*7ad0*/  LOP3.LUT R21, R15, 0xff, RZ, 0xc0, !PT ;  /* 0x000000ff0f157812 */ /* 0x002fe200078ec0ff */
[----:B------:R-:W-:Y:S01]  /*7ae0*/  IMAD.U32 R15, R33, 0x10000, RZ ;  /* 0x00010000210f7824 */ /* 0x000fe200078e00ff */
[----:B------:R-:W-:-:S02]  /*7af0*/  LOP3.LUT R0, R26, 0xff, RZ, 0xc0, !PT ;  /* 0x000000ff1a007812 */ /* 0x000fc400078ec0ff */
[----:B------:R-:W-:Y:S02]  /*7b00*/  LOP3.LUT R3, R3, 0xff, RZ, 0xc0, !PT ;  /* 0x000000ff03037812 */ /* 0x000fe400078ec0ff */
[----:B------:R-:W-:Y:S02]  /*7b10*/  LOP3.LUT R29, R28, 0xff0000, R29, 0xf8, !PT ;  /* 0x00ff00001c1d7812 */ /* 0x000fe400078ef81d */
[----:B------:R-:W-:Y:S02]  /*7b20*/  PRMT R3, R3, 0x7604, R0 ;  /* 0x0000760403037816 */ /* 0x000fe40000000000 */
[----:B------:R-:W-:Y:S02]  /*7b30*/  LOP3.LUT R0, R30, 0xff, RZ, 0xc0, !PT ;  /* 0x000000ff1e007812 */ /* 0x000fe400078ec0ff */
[----:B------:R-:W-:Y:S02]  /*7b40*/  LOP3.LUT R15, R14, 0xff0000, R15, 0xf8, !PT ;  /* 0x00ff00000e0f7812 */ /* 0x000fe400078ef80f */
[----:B------:R-:W-:-:S02]  /*7b50*/  LOP3.LUT R32, R29, 0xff000000, R31, 0xf8, !PT ;  /* 0xff0000001d207812 */ /* 0x000fc400078ef81f */
[----:B------:R-:W-:Y:S02]  /*7b60*/  PRMT R21, R21, 0x7604, R0 ;  /* 0x0000760415157816 */ /* 0x000fe40000000000 */
[----:B------:R-:W-:Y:S02]  /*7b70*/  LOP3.LUT R27, R15, 0xff000000, R27, 0xf8, !PT ;  /* 0xff0000000f1b7812 */ /* 0x000fe400078ef81b */
[----:B0-----:R-:W-:Y:S02]  /*7b80*/  F2FP.F16.E4M3.UNPACK_B R0, R6.H1 ;  /* 0x00000006ff00723e */ /* 0x001fe400030006ff */
[----:B------:R-:W-:Y:S02]  /*7b90*/  F2FP.F16.E4M3.UNPACK_B R33, R32 ;  /* 0x00000020ff21723e */ /* 0x000fe400020006ff */
[----:B------:R-:W-:Y:S01]  /*7ba0*/  LOP3.LUT R21, R21, 0xff0000, R30, 0xf8, !PT ;  /* 0x00ff000015157812 */ /* 0x000fe200078ef81e */
[--C-:B------:R-:W-:Y:S01]  /*7bb0*/  HADD2.F32 R15, -RZ, R0.reuse.H1_H1 ;  /* 0x30000000ff0f7230 */ /* 0x100fe20000004100 */
[----:B------:R-:W-:Y:S01]  /*7bc0*/  F2FP.F16.E4M3.UNPACK_B R29, R27 ;  /* 0x0000001bff1d723e */ /* 0x000fe200020006ff */
[----:B------:R-:W-:Y:S01]  /*7bd0*/  HADD2.F32 R34, -RZ, R33.H1_H1 ;  /* 0x30000021ff227230 */ /* 0x000fe20000004100 */
[----:B------:R-:W-:Y:S01]  /*7be0*/  LOP3.LUT R3, R3, 0xff0000, R26, 0xf8, !PT ;  /* 0x00ff000003037812 */ /* 0x000fe200078ef81a */
[----:B------:R-:W-:Y:S01]  /*7bf0*/  HADD2.F32 R14, -RZ, R0.H0_H0 ;  /* 0x20000000ff0e7230 */ /* 0x000fe20000004100 */
[----:B------:R-:W-:Y:S01]  /*7c00*/  LOP3.LUT R31, R21, 0xff000000, R30, 0xf8, !PT ;  /* 0xff000000151f7812 */ /* 0x000fe200078ef81e */
[----:B------:R-:W-:Y:S01]  /*7c10*/  HADD2.F32 R30, -RZ, R29.H1_H1 ;  /* 0x3000001dff1e7230 */ /* 0x000fe20000004100 */
[----:B------:R-:W-:Y:S01]  /*7c20*/  LOP3.LUT R28, R3, 0xff000000, R26, 0xf8, !PT ;  /* 0xff000000031c7812 */ /* 0x000fe200078ef81a */
[----:B------:R-:W-:Y:S01]  /*7c30*/  FMUL.FTZ R35, R15, R34 ;  /* 0x000000220f237220 */ /* 0x000fe20000410000 */
[----:B------:R-:W-:-:S02]  /*7c40*/  F2FP.F16.E4M3.UNPACK_B R3, R6 ;  /* 0x00000006ff03723e */ /* 0x000fc400020006ff */
[-C--:B------:R-:W-:Y:S01]  /*7c50*/  FMUL.FTZ R15, R15, R30.reuse ;  /* 0x0000001e0f0f7220 */ /* 0x080fe20000410000 */
[-C--:B------:R-:W-:Y:S01]  /*7c60*/  F2FP.F16.E4M3.UNPACK_B R21, R7.reuse ;  /* 0x00000007ff15723e */ /* 0x080fe200020006ff */
[C---:B------:R-:W-:Y:S01]  /*7c70*/  FFMA.FTZ R37, R14.reuse, R30, -R35 ;  /* 0x0000001e0e257223 */ /* 0x040fe20000010823 */
[----:B------:R-:W-:Y:S01]  /*7c80*/  F2FP.F16.E4M3.UNPACK_B R26, R7.H1 ;  /* 0x00000007ff1a723e */ /* 0x000fe200030006ff */
[----:B------:R-:W-:Y:S01]  /*7c90*/  FFMA.FTZ R40, R14, R34, R15 ;  /* 0x000000220e287223 */ /* 0x000fe2000001000f */
[-C--:B------:R-:W-:Y:S01]  /*7ca0*/  F2FP.F16.E4M3.UNPACK_B R6, R5.reuse ;  /* 0x00000005ff06723e */ /* 0x080fe200020006ff */
[----:B------:R-:W-:Y:S01]  /*7cb0*/  HADD2.F32 R30, -RZ, R33.H0_H0 ;  /* 0x20000021ff1e7230 */ /* 0x000fe20000004100 */
[----:B------:R-:W-:Y:S01]  /*7cc0*/  F2FP.F16.E4M3.UNPACK_B R7, R5.H1 ;  /* 0x00000005ff07723e */ /* 0x000fe200030006ff */
        /* <DEDUP_REMOVED lines=15> */
[----:B------:R-:W-:Y:S01]  /*7dc0*/  FMUL.FTZ R42, R5, R14 ;  /* 0x0000000e052a7220 */ /* 0x000fe20000410000 */
[--C-:B------:R-:W-:Y:S01]  /*7dd0*/  HADD2.F32 R3, -RZ, R26.reuse.H1_H1 ;  /* 0x3000001aff037230 */ /* 0x100fe20000004100 */
[----:B------:R-:W-:Y:S01]  /*7de0*/  F2FP.F16.E4M3.UNPACK_B R0, R4 ;  /* 0x00000004ff00723e */ /* 0x000fe200020006ff */
[----:B------:R-:W-:Y:S02]  /*7df0*/  HADD2.F32 R27, -RZ, R27.H1_H1 ;  /* 0x3000001bff1b7230 */ /* 0x000fe40000004100 */
[----:B------:R-:W-:Y:S01]  /*7e00*/  FFMA.FTZ R39, R21, R14, -R30 ;  /* 0x0000000e15277223 */ /* 0x000fe2000001081e */
[----:B------:R-:W-:Y:S02]  /*7e10*/  HADD2.F32 R26, -RZ, R26.H0_H0 ;  /* 0x2000001aff1a7230 */ /* 0x000fe40000004100 */
[C---:B------:R-:W-:Y:S01]  /*7e20*/  FMUL.FTZ R5, R3.reuse, R32 ;  /* 0x0000002003057220 */ /* 0x040fe20000410000 */
[----:B------:R-:W-:Y:S01]  /*7e30*/  F2FP.F16.E4M3.UNPACK_B R15, R31 ;  /* 0x0000001fff0f723e */ /* 0x000fe200020006ff */
[-C--:B------:R-:W-:Y:S01]  /*7e40*/  FMUL.FTZ R3, R3, R27.reuse ;  /* 0x0000001b03037220 */ /* 0x080fe20000410000 */
[----:B------:R-:W-:Y:S01]  /*7e50*/  F2FP.F16.E4M3.UNPACK_B R4, R4.H1 ;  /* 0x00000004ff04723e */ /* 0x000fe200030006ff */
[----:B------:R-:W-:Y:S01]  /*7e60*/  FFMA.FTZ R42, R21, R34, R42 ;  /* 0x00000022152a7223 */ /* 0x000fe2000001002a */
[----:B------:R-:W-:Y:S01]  /*7e70*/  F2FP.F16.E4M3.UNPACK_B R14, R28 ;  /* 0x0000001cff0e723e */ /* 0x000fe200020006ff */
[----:B------:R-:W-:Y:S01]  /*7e80*/  FFMA.FTZ R34, R26, R27, -R5 ;  /* 0x0000001b1a227223 */ /* 0x000fe20000010805 */
[----:B------:R-:W-:-:S02]  /*7e90*/  HADD2.F32 R27, -RZ, R15.H1_H1 ;  /* 0x3000000fff1b7230 */ /* 0x000fc40000004100 */
[----:B------:R-:W-:Y:S01]  /*7ea0*/  FFMA.FTZ R41, R26, R32, R3 ;  /* 0x000000201a297223 */ /* 0x000fe20000010003 */
[----:B------:R-:W-:Y:S01]  /*7eb0*/  HADD2.F32 R21, -RZ, R15.H0_H0 ;  /* 0x2000000fff157230 */ /* 0x000fe20000004100 */
[----:B------:R-:W-:Y:S01]  /*7ec0*/  F2FP.F16.E4M3.UNPACK_B R28, R28.H1 ;  /* 0x0000001cff1c723e */ /* 0x000fe200030006ff */
[----:B------:R-:W-:Y:S01]  /*7ed0*/  HADD2.F32 R5, -RZ, R4.H1_H1 ;  /* 0x30000004ff057230 */ /* 0x000fe20000004100 */
[----:B------:R-:W-:Y:S01]  /*7ee0*/  F2FP.F16.E4M3.UNPACK_B R31, R31.H1 ;  /* 0x0000001fff1f723e */ /* 0x000fe200030006ff */
[----:B------:R-:W-:Y:S02]  /*7ef0*/  HADD2.F32 R15, -RZ, R14.H1_H1 ;  /* 0x3000000eff0f7230 */ /* 0x000fe40000004100 */
[----:B------:R-:W-:Y:S02]  /*7f00*/  HADD2.F32 R3, -RZ, R0.H1_H1 ;  /* 0x30000000ff037230 */ /* 0x000fe40000004100 */
[----:B------:R-:W-:Y:S01]  /*7f10*/  FMUL.FTZ R29, R5, R27 ;  /* 0x0000001b051d7220 */ /* 0x000fe20000410000 */
[----:B------:R-:W-:-:S02]  /*7f20*/  HADD2.F32 R4, -RZ, R4.H0_H0 ;  /* 0x20000004ff047230 */ /* 0x000fc40000004100 */
[----:B------:R-:W-:Y:S01]  /*7f30*/  FMUL.FTZ R33, R5, R15 ;  /* 0x0000000f05217220 */ /* 0x000fe20000410000 */
[----:B------:R-:W-:Y:S02]  /*7f40*/  HADD2.F32 R14, -RZ, R14.H0_H0 ;  /* 0x2000000eff0e7230 */ /* 0x000fe40000004100 */
[C---:B------:R-:W-:Y:S01]  /*7f50*/  FMUL.FTZ R5, R3.reuse, R21 ;  /* 0x0000001503057220 */ /* 0x040fe20000410000 */
[----:B------:R-:W-:Y:S02]  /*7f60*/  HADD2.F32 R0, -RZ, R0.H0_H0 ;  /* 0x20000000ff007230 */ /* 0x000fe40000004100 */
[C---:B------:R-:W-:Y:S01]  /*7f70*/  FFMA.FTZ R29, R4.reuse, R15, -R29 ;  /* 0x0000000f041d7223 */ /* 0x040fe2000001081d */
[----:B------:R-:W-:Y:S01]  /*7f80*/  FFMA.FTZ R30, R4, R27, R33 ;  /* 0x0000001b041e7223 */ /* 0x000fe20000010021 */
[-C--:B------:R-:W-:Y:S01]  /*7f90*/  FMUL.FTZ R26, R3, R14.reuse ;  /* 0x0000000e031a7220 */ /* 0x080fe20000410000 */
[----:B------:R-:W-:Y:S02]  /*7fa0*/  HADD2.F32 R4, -RZ, R28.H1_H1 ;  /* 0x3000001cff047230 */ /* 0x000fe40000004100 */
[----:B------:R-:W-:Y:S01]  /*7fb0*/  FFMA.FTZ R15, R0, R14, -R5 ;  /* 0x0000000e000f7223 */ /* 0x000fe20000010805 */
[----:B------:R-:W-:-:S02]  /*7fc0*/  HADD2.F32 R3, -RZ, R7.H1_H1 ;  /* 0x30000007ff037230 */ /* 0x000fc40000004100 */
[----:B------:R-:W-:Y:S01]  /*7fd0*/  FFMA.FTZ R26, R0, R21, R26 ;  /* 0x00000015001a7223 */ /* 0x000fe2000001001a */
        /* <DEDUP_REMOVED lines=23> */
.L_x_10936:
[----:B------:R-:W-:Y:S05]  /*8150*/  BSYNC B1 ;  /* 0x0000000000017941 */ /* 0x000fea0003800000 */
.L_x_10935:
[----:B------:R-:W-:Y:S04]  /*8160*/  BSSY B1, `(.L_x_10937) ;  /* 0x000007c000017945 */ /* 0x000fe80003800000 */
[----:B------:R-:W-:Y:S05]  /*8170*/  @P1 BRA `(.L_x_10938) ;  /* 0x0000000400e81947 */ /* 0x000fea0003800000 */
[----:B0-----:R-:W0:Y:S01]  /*8180*/  LDS.128 R4, [R20+0x10800] ;  /* 0x0108000014047984 */ /* 0x001e220000000c00 */
[----:B-----5:R-:W-:Y:S02]  /*8190*/  SHF.R.U32.HI R27, RZ, 0x8, R25 ;  /* 0x00000008ff1b7819 */ /* 0x020fe40000011619 */
[----:B--2---:R-:W-:Y:S02]  /*81a0*/  SHF.R.U32.HI R14, RZ, 0x8, R13 ;  /* 0x00000008ff0e7819 */ /* 0x004fe4000001160d */
[----:B-1----:R-:W-:Y:S02]  /*81b0*/  SHF.R.U32.HI R21, RZ, 0x8, R24 ;  /* 0x00000008ff157819 */ /* 0x002fe40000011618 */
        /* <DEDUP_REMOVED lines=27> */
[-C--:B0-----:R-:W-:Y:S02]  /*8370*/  F2FP.F16.E4M3.UNPACK_B R0, R6.reuse.H1 ;  /* 0x00000006ff00723e */ /* 0x081fe400030006ff */
[----:B------:R-:W-:Y:S02]  /*8380*/  LOP3.LUT R27, R27, 0xff000000, R24, 0xf8, !PT ;  /* 0xff0000001b1b7812 */ /* 0x000fe400078ef818 */
[----:B------:R-:W-:Y:S01]  /*8390*/  F2FP.F16.E4M3.UNPACK_B R28, R29 ;  /* 0x0000001dff1c723e */ /* 0x000fe200020006ff */
[----:B------:R-:W-:Y:S01]  /*83a0*/  HADD2.F32 R13, -RZ, R0.H1_H1 ;  /* 0x30000000ff0d7230 */ /* 0x000fe20000004100 */
[----:B------:R-:W-:Y:S02]  /*83b0*/  F2FP.F16.E4M3.UNPACK_B R24, R25 ;  /* 0x00000019ff18723e */ /* 0x000fe400020006ff */
[----:B------:R-:W-:Y:S01]  /*83c0*/  LOP3.LUT R21, R3, 0xff000000, R12, 0xf8, !PT ;  /* 0xff00000003157812 */ /* 0x000fe200078ef80c */
[----:B------:R-:W-:Y:S01]  /*83d0*/  HADD2.F32 R30, -RZ, R28.H1_H1 ;  /* 0x3000001cff1e7230 */ /* 0x000fe20000004100 */
[----:B------:R-:W-:Y:S01]  /*83e0*/  F2FP.F16.E4M3.UNPACK_B R3, R6 ;  /* 0x00000006ff03723e */ /* 0x000fe200020006ff */
[----:B------:R-:W-:Y:S01]  /*83f0*/  HADD2.F32 R26, -RZ, R24.H1_H1 ;  /* 0x30000018ff1a7230 */ /* 0x000fe20000004100 */
[-C--:B------:R-:W-:Y:S01]  /*8400*/  F2FP.F16.E4M3.UNPACK_B R14, R7.reuse ;  /* 0x00000007ff0e723e */ /* 0x080fe200020006ff */
[----:B------:R-:W-:Y:S01]  /*8410*/  HADD2.F32 R12, -RZ, R0.H0_H0 ;  /* 0x20000000ff0c7230 */ /* 0x000fe20000004100 */
[----:B------:R-:W-:Y:S01]  /*8420*/  F2FP.F16.E4M3.UNPACK_B R15, R7.H1 ;  /* 0x00000007ff0f723e */ /* 0x000fe200030006ff */
[C---:B------:R-:W-:Y:S01]  /*8430*/  FMUL.FTZ R31, R13.reuse, R30 ;  /* 0x0000001e0d1f7220 */ /* 0x040fe20000410000 */
[-C--:B------:R-:W-:Y:S01]  /*8440*/  F2FP.F16.E4M3.UNPACK_B R6, R5.reuse ;  /* 0x00000005ff06723e */ /* 0x080fe200020006ff */
[----:B------:R-:W-:Y:S01]  /*8450*/  FMUL.FTZ R13, R13, R26 ;  /* 0x0000001a0d0d7220 */ /* 0x000fe20000410000 */
[----:B------:R-:W-:Y:S01]  /*8460*/  F2FP.F16.E4M3.UNPACK_B R7, R5.H1 ;  /* 0x00000005ff07723e */ /* 0x000fe200030006ff */
        /* <DEDUP_REMOVED lines=45> */
[----:B------:R-:W-:Y:S01]  /*8740*/  FMUL.FTZ R3, R3, R12 ;  /* 0x0000000c03037220 */ /* 0x000fe20000410000 */
        /* <DEDUP_REMOVED lines=29> */
.L_x_10938:
[----:B------:R-:W-:Y:S05]  /*8920*/  BSYNC B1 ;  /* 0x0000000000017941 */ /* 0x000fea0003800000 */
.L_x_10937:
[----:B------:R-:W-:Y:S05]  /*8930*/  @P2 BRA `(.L_x_10934) ;  /* 0x0000002800e82947 */ /* 0x000fea0003800000 */
[----:B0--3--:R-:W0:Y:S01]  /*8940*/  LDS.128 R4, [R20+0x12000] ;  /* 0x0120000014047984 */ /* 0x009e220000000c00 */
[----:B-----5:R-:W-:Y:S02]  /*8950*/  SHF.R.U32.HI R13, RZ, 0x8, R9 ;  /* 0x00000008ff0d7819 */ /* 0x020fe40000011609 */
[----:B------:R-:W-:Y:S02]  /*8960*/  LOP3.LUT R12, R9, 0xff, RZ, 0xc0, !PT ;  /* 0x000000ff090c7812 */ /* 0x000fe400078ec0ff */
[----:B------:R-:W-:Y:S02]  /*8970*/  LOP3.LUT R13, R13, 0xff, RZ, 0xc0, !PT ;  /* 0x000000ff0d0d7812 */ /* 0x000fe400078ec0ff */
[----:B-1----:R-:W-:Y:S02]  /*8980*/  SHF.R.U32.HI R21, RZ, 0x8, R11 ;  /* 0x00000008ff157819 */ /* 0x002fe4000001160b */
[----:B------:R-:W-:Y:S02]  /*8990*/  PRMT R12, R13, 0x7604, R12 ;  /* 0x000076040d0c7816 */ /* 0x000fe4000000000c */
[----:B--2---:R-:W-:-:S02]  /*89a0*/  LOP3.LUT R14, R11, 0xff, RZ, 0xc0, !PT ;  /* 0x000000ff0b0e7812 */ /* 0x004fc400078ec0ff */
[----:B------:R-:W-:Y:S02]  /*89b0*/  LOP3.LUT R21, R21, 0xff, RZ, 0xc0, !PT ;  /* 0x000000ff15157812 */ /* 0x000fe400078ec0ff */
[----:B------:R-:W-:Y:S02]  /*89c0*/  SHF.R.U32.HI R24, RZ, 0x10, R11 ;  /* 0x00000010ff187819 */ /* 0x000fe4000001160b */
[----:B------:R-:W-:Y:S02]  /*89d0*/  SHF.R.U32.HI R25, RZ, 0x10, R9 ;  /* 0x00000010ff197819 */ /* 0x000fe40000011609 */
[----:B------:R-:W-:Y:S02]  /*89e0*/  SHF.R.U32.HI R13, RZ, 0x8, R10 ;  /* 0x00000008ff0d7819 */ /* 0x000fe4000001160a */
[----:B------:R-:W-:Y:S02]  /*89f0*/  SHF.R.U32.HI R3, RZ, 0x8, R8 ;  /* 0x00000008ff037819 */ /* 0x000fe40000011608 */
[----:B------:R-:W-:Y:S01]  /*8a00*/  PRMT R14, R21, 0x7604, R14 ;  /* 0x00007604150e7816 */ /* 0x000fe2000000000e */
[----:B------:R-:W-:Y:S01]  /*8a10*/  IMAD.U32 R21, R24, 0x10000, RZ ;  /* 0x0001000018157824 */ /* 0x000fe200078e00ff */
[----:B------:R-:W-:Y:S01]  /*8a20*/  LOP3.LUT R15, R13, 0xff, RZ, 0xc0, !PT ;  /* 0x000000ff0d0f7812 */ /* 0x000fe200078ec0ff */
        /* <DEDUP_REMOVED lines=13> */
[----:B------:R-:W-:Y:S01]  /*8b00*/  HADD2.F32 R9, -RZ, R0.H1_H1 ;  /* 0x30000000ff097230 */ /* 0x000fe20000004100 */
[----:B------:R-:W-:Y:S01]  /*8b10*/  F2FP.F16.E4M3.UNPACK_B R14, R13 ;  /* 0x0000000dff0e723e */ /* 0x000fe200020006ff */
[----:B------:R-:W-:Y:S01]  /*8b20*/  HADD2.F32 R26, -RZ, R25.H1_H1 ;  /* 0x30000019ff1a7230 */ /* 0x000fe20000004100 */
[----:B------:R-:W-:-:S02]  /*8b30*/  LOP3.LUT R3, R3, 0xff0000, R8, 0xf8, !PT ;  /* 0x00ff000003037812 */ /* 0x000fc400078ef808 */
[----:B------:R-:W-:Y:S01]  /*8b40*/  LOP3.LUT R21, R15, 0xff000000, R10, 0xf8, !PT ;  /* 0xff0000000f157812 */ /* 0x000fe200078ef80a */
[----:B------:R-:W-:Y:S01]  /*8b50*/  HADD2.F32 R15, -RZ, R14.H1_H1 ;  /* 0x3000000eff0f7230 */ /* 0x000fe20000004100 */
[----:B------:R-:W-:Y:S01]  /*8b60*/  LOP3.LUT R12, R3, 0xff000000, R8, 0xf8, !PT ;  /* 0xff000000030c7812 */ /* 0x000fe200078ef808 */
[----:B------:R-:W-:Y:S02]  /*8b70*/  HADD2.F32 R8, -RZ, R0.H0_H0 ;  /* 0x20000000ff087230 */ /* 0x000fe40000004100 */
[C---:B------:R-:W-:Y:S01]  /*8b80*/  FMUL.FTZ R27, R9.reuse, R26 ;  /* 0x0000001a091b7220 */ /* 0x040fe20000410000 */
[----:B------:R-:W-:Y:S01]  /*8b90*/  F2FP.F16.E4M3.UNPACK_B R3, R6 ;  /* 0x00000006ff03723e */ /* 0x000fe200020006ff */
[----:B------:R-:W-:Y:S01]  /*8ba0*/  FMUL.FTZ R9, R9, R15 ;  /* 0x0000000f09097220 */ /* 0x000fe20000410000 */
[----:B------:R-:W-:Y:S01]  /*8bb0*/  F2FP.F16.E4M3.UNPACK_B R10, R7 ;  /* 0x00000007ff0a723e */ /* 0x000fe200020006ff */
[C---:B------:R-:W-:Y:S01]  /*8bc0*/  FFMA.FTZ R27, R8.reuse, R15, -R27 ;  /* 0x0000000f081b7223 */ /* 0x040fe2000001081b */
[----:B------:R-:W-:Y:S01]  /*8bd0*/  F2FP.F16.E4M3.UNPACK_B R11, R7.H1 ;  /* 0x00000007ff0b723e */ /* 0x000fe200030006ff */
[----:B------:R-:W-:Y:S01]  /*8be0*/  FFMA.FTZ R28, R8, R26, R9 ;  /* 0x0000001a081c7223 */ /* 0x000fe20000010009 */
[-C--:B------:R-:W-:Y:S01]  /*8bf0*/  F2FP.F16.E4M3.UNPACK_B R6, R5.reuse ;  /* 0x00000005ff06723e */ /* 0x080fe200020006ff */
[----:B------:R-:W-:Y:S01]  /*8c00*/  HADD2.F32 R8, -RZ, R25.H0_H0 ;  /* 0x20000019ff087230 */ /* 0x000fe20000004100 */
[----:B------:R-:W-:Y:S01]  /*8c10*/  F2FP.F16.E4M3.UNPACK_B R7, R5.H1 ;  /* 0x00000005ff07723e */ /* 0x000fe200030006ff */
[--C-:B------:R-:W-:Y:S01]  /*8c20*/  HADD2.F32 R5, -RZ, R3.reuse.H1_H1 ;  /* 0x30000003ff057230 */ /* 0x100fe20000004100 */
[----:B------:R-:W-:Y:S01]  /*8c30*/  F2FP.F16.E4M3.UNPACK_B R24, R24.H1 ;  /* 0x00000018ff18723e */ /* 0x000fe200030006ff */
[----:B------:R-:W-:Y:S01]  /*8c40*/  HADD2.F32 R14, -RZ, R14.H0_H0 ;  /* 0x2000000eff0e7230 */ /* 0x000fe20000004100 */
[----:B------:R-:W-:Y:S01]  /*8c50*/  F2FP.F16.E4M3.UNPACK_B R13, R13.H1 ;  /* 0x0000000dff0d723e */ /* 0x000fe200030006ff */
[----:B------:R-:W-:-:S02]  /*8c60*/  HADD2.F32 R3, -RZ, R3.H0_H0 ;  /* 0x20000003ff037230 */ /* 0x000fc40000004100 */
        /* <DEDUP_REMOVED lines=8> */
[CC--:B------:R-:W-:Y:S01]  /*8cf0*/  FMUL.FTZ R15, R5.reuse, R9.reuse ;  /* 0x00000009050f7220 */ /* 0x0c0fe20000410000 */
[----:B------:R-:W-:Y:S01]  /*8d00*/  HADD2.F32 R24, -RZ, R24.H1_H1 ;  /* 0x30000018ff187230 */ /* 0x000fe20000004100 */
[----:B------:R-:W-:Y:S01]  /*8d10*/  F2FP.F16.E4M3.UNPACK_B R0, R4 ;  /* 0x00000004ff00723e */ /* 0x000fe200020006ff */
[----:B------:R-:W-:Y:S02]  /*8d20*/  HADD2.F32 R3, -RZ, R11.H1_H1 ;  /* 0x3000000bff037230 */ /* 0x000fe40000004100 */
[-C--:B------:R-:W-:Y:S01]  /*8d30*/  FMUL.FTZ R5, R5, R8.reuse ;  /* 0x0000000805057220 */ /* 0x080fe20000410000 */
[C---:B------:R-:W-:Y:S01]  /*8d40*/  FFMA.FTZ R29, R10.reuse, R8, -R15 ;  /* 0x000000080a1d7223 */ /* 0x040fe2000001080f */
[----:B------:R-:W-:Y:S01]  /*8d50*/  HADD2.F32 R8, -RZ, R13.H1_H1 ;  /* 0x3000000dff087230 */ /* 0x000fe20000004100 */
[----:B------:R-:W-:Y:S01]  /*8d60*/  F2FP.F16.E4M3.UNPACK_B R4, R4.H1 ;  /* 0x00000004ff04723e */ /* 0x000fe200030006ff */
[----:B------:R-:W-:Y:S02]  /*8d70*/  HADD2.F32 R11, -RZ, R11.H0_H0 ;  /* 0x2000000bff0b7230 */ /* 0x000fe40000004100 */
[C---:B------:R-:W-:Y:S01]  /*8d80*/  FMUL.FTZ R14, R3.reuse, R24 ;  /* 0x00000018030e7220 */ /* 0x040fe20000410000 */
[----:B------:R-:W-:Y:S01]  /*8d90*/  FFMA.FTZ R30, R10, R9, R5 ;  /* 0x000000090a1e7223 */ /* 0x000fe20000010005 */
[----:B------:R-:W-:Y:S01]  /*8da0*/  F2FP.F16.E4M3.UNPACK_B R9, R21 ;  /* 0x00000015ff09723e */ /* 0x000fe200020006ff */
[-C--:B------:R-:W-:Y:S01]  /*8db0*/  FMUL.FTZ R10, R3, R8.reuse ;  /* 0x00000008030a7220 */ /* 0x080fe20000410000 */
[----:B------:R-:W-:Y:S01]  /*8dc0*/  FFMA.FTZ R31, R11, R8, -R14 ;  /* 0x000000080b1f7223 */ /* 0x000fe2000001080e */
[----:B------:R-:W-:Y:S01]  /*8dd0*/  F2FP.F16.E4M3.UNPACK_B R8, R12 ;  /* 0x0000000cff08723e */ /* 0x000fe200020006ff */
[----:B------:R-:W-:-:S02]  /*8de0*/  HADD2.F32 R5, -RZ, R4.H1_H1 ;  /* 0x30000004ff057230 */ /* 0x000fc40000004100 */
[----:B------:R-:W-:Y:S01]  /*8df0*/  FFMA.FTZ R24, R11, R24, R10 ;  /* 0x000000180b187223 */ /* 0x000fe2000001000a */
[--C-:B------:R-:W-:Y:S01]  /*8e00*/  HADD2.F32 R13, -RZ, R9.reuse.H1_H1 ;  /* 0x30000009ff0d7230 */ /* 0x100fe20000004100 */
[----:B------:R-:W-:Y:S01]  /*8e10*/  F2FP.F16.E4M3.UNPACK_B R12, R12.H1 ;  /* 0x0000000cff0c723e */ /* 0x000fe200030006ff */
[----:B------:R-:W-:Y:S01]  /*8e20*/  HADD2.F32 R10, -RZ, R9.H0_H0 ;  /* 0x20000009ff0a7230 */ /* 0x000fe20000004100 */
[----:B------:R-:W-:Y:S01]  /*8e30*/  F2FP.F16.E4M3.UNPACK_B R21, R21.H1 ;  /* 0x00000015ff15723e */ /* 0x000fe200030006ff */
[----:B------:R-:W-:Y:S02]  /*8e40*/  HADD2.F32 R9, -RZ, R8.H1_H1 ;  /* 0x30000008ff097230 */ /* 0x000fe40000004100 */
[----:B------:R-:W-:Y:S01]  /*8e50*/  FMUL.FTZ R11, R5, R13 ;  /* 0x0000000d050b7220 */ /* 0x000fe20000410000 */
[----:B------:R-:W-:Y:S02]  /*8e60*/  HADD2.F32 R3, -RZ, R0.H1_H1 ;  /* 0x30000000ff037230 */ /* 0x000fe40000004100 */
        /* <DEDUP_REMOVED lines=11> */
[----:B------:R-:W-:Y:S02]  /*8f20*/  HADD2.F32 R3, -RZ, R7.H1_H1 ;  /* 0x30000007ff037230 */ /* 0x000fe40000004100 */
        /* <DEDUP_REMOVED lines=24> */
.L_x_10928:
[----:B------:R-:W-:-:S03]  /*90b0*/  UMOV UR4, 0xffffffff ;  /* 0xffffffff00047882 */ /* 0x000fc60000000000 */
[----:B------:R-:W-:Y:S05]  /*90c0*/  BRA.DIV UR4, `(.L_x_10939) ;  /* 0x0000010a042c7947 */ /* 0x000fea000b800000 */
[----:B------:R0:W1:Y:S04]  /*90d0*/  SHFL.IDX PT, R29, R28, RZ, 0x1e1f ;  /* 0x001e1fff1c1d7589 */ /* 0x00006800000e0000 */
[----:B------:R0:W2:Y:S04]  /*90e0*/  SHFL.IDX PT, R21, R26, RZ, 0x1e1f ;  /* 0x001e1fff1a157589 */ /* 0x0000a800000e0000 */
[----:B------:R0:W3:Y:S04]  /*90f0*/  SHFL.IDX PT, R0, R24, RZ, 0x1e1f ;  /* 0x001e1fff18007589 */ /* 0x0000e800000e0000 */
[----:B------:R0:W4:Y:S02]  /*9100*/  SHFL.IDX PT, R3, R30, RZ, 0x1e1f ;  /* 0x001e1fff1e037589 */ /* 0x00012400000e0000 */
.L_x_11154:
[----:B------:R-:W5:Y:S01]  /*9110*/  LDL R13, [R1+0x40] ;  /* 0x00004000010d7983 */ /* 0x000f620000100800 */
[----:B------:R-:W-:Y:S01]  /*9120*/  ULDC UR4, c[0x0][0x448] ;  /* 0x0001120000047ab9 */ /* 0x000fe20000000800 */
[----:B------:R-:W-:Y:S01]  /*9130*/  BSSY B1, `(.L_x_10940) ;  /* 0x000002c000017945 */ /* 0x000fe20003800000 */
[----:B------:R-:W-:Y:S01]  /*9140*/  IMAD R38, R25, UR4, RZ ;  /* 0x0000000419267c24 */ /* 0x000fe2000f8e02ff */
[----:B------:R-:W-:Y:S02]  /*9150*/  CS2R R4, SRZ ;  /* 0x0000000000047805 */ /* 0x000fe4000001ff00 */
[----:B------:R-:W-:Y:S02]  /*9160*/  CS2R R8, SRZ ;  /* 0x0000000000087805 */ /* 0x000fe4000001ff00 */
[----:B------:R-:W-:Y:S02]  /*9170*/  CS2R R10, SRZ ;  /* 0x00000000000a7805 */ /* 0x000fe4000001ff00 */
[----:B------:R-:W-:-:S02]  /*9180*/  CS2R R14, SRZ ;  /* 0x00000000000e7805 */ /* 0x000fc4000001ff00 */
[----:B------:R-:W-:Y:S02]  /*9190*/  ISETP.GE.AND P0, PT, R6, R38, PT ;  /* 0x000000260600720c */ /* 0x000fe40003f06270 */
[----:B0-----:R-:W-:Y:S02]  /*91a0*/  CS2R R24, SRZ ;  /* 0x0000000000187805 */ /* 0x001fe4000001ff00 */
[----:B------:R-:W-:Y:S02]  /*91b0*/  CS2R R26, SRZ ;  /* 0x00000000001a7805 */ /* 0x000fe4000001ff00 */
[----:B-----5:R-:W-:-:S04]  /*91c0*/  LEA.HI R7, R13, R13, RZ, 0x1 ;  /* 0x0000000d0d077211 */ /* 0x020fc800078f08ff */
[----:B------:R-:W-:Y:S02]  /*91d0*/  LOP3.LUT R12, R7, 0xfffffffe, RZ, 0xc0, !PT ;  /* 0xfffffffe070c7812 */ /* 0x000fe400078ec0ff */
[----:B------:R-:W-:-:S03]  /*91e0*/  CS2R R6, SRZ ;  /* 0x0000000000067805 */ /* 0x000fc6000001ff00 */
[----:B------:R-:W-:Y:S01]  /*91f0*/  IMAD.IADD R37, R13, 0x1, -R12 ;  /* 0x000000010d257824 */ /* 0x000fe200078e0a0c */
[----:B------:R-:W-:-:S04]  /*9200*/  CS2R R12, SRZ ;  /* 0x00000000000c7805 */ /* 0x000fc8000001ff00 */
[----:B------:R-:W-:Y:S01]  /*9210*/  SHF.L.U32 R37, R37, 0x1f, RZ ;  /* 0x0000001f25257819 */ /* 0x000fe200000006ff */
[----:B------:R-:W-:Y:S06]  /*9220*/  @P0 BRA `(.L_x_10941) ;  /* 0x0000000000700947 */ /* 0x000fec0003800000 */
[----:B------:R-:W3:Y:S01]  /*9230*/  LDL R28, [R1+0x8] ;  /* 0x00000800011c7983 */ /* 0x000ee20000100800 */
[C---:B------:R-:W-:Y:S01]  /*9240*/  VIADD R4, R16.reuse, 0x20 ;  /* 0x0000002010047836 */ /* 0x040fe20000000000 */
[----:B------:R-:W-:Y:S01]  /*9250*/  ULDC UR4, c[0x0][0x3f4] ;  /* 0x0000fd0000047ab9 */ /* 0x000fe20000000800 */
[----:B------:R-:W-:Y:S02]  /*9260*/  CS2R R12, SRZ ;  /* 0x00000000000c7805 */ /* 0x000fe4000001ff00 */
[----:B------:R-:W-:Y:S02]  /*9270*/  ISETP.GE.AND P4, PT, R16, UR4, PT ;  /* 0x0000000410007c0c */ /* 0x000fe4000bf86270 */
[----:B------:R-:W-:Y:S02]  /*9280*/  CS2R R14, SRZ ;  /* 0x00000000000e7805 */ /* 0x000fe4000001ff00 */
[----:B------:R-:W-:Y:S02]  /*9290*/  ISETP.GE.AND P5, PT, R4, UR4, PT ;  /* 0x0000000404007c0c */ /* 0x000fe4000bfa6270 */
[----:B------:R-:W-:-:S02]  /*92a0*/  CS2R R24, SRZ ;  /* 0x0000000000187805 */ /* 0x000fc4000001ff00 */
[----:B------:R-:W-:Y:S02]  /*92b0*/  CS2R R26, SRZ ;  /* 0x00000000001a7805 */ /* 0x000fe4000001ff00 */
[----:B------:R-:W-:Y:S02]  /*92c0*/  CS2R R8, SRZ ;  /* 0x0000000000087805 */ /* 0x000fe4000001ff00 */
[----:B------:R-:W-:Y:S02]  /*92d0*/  CS2R R10, SRZ ;  /* 0x00000000000a7805 */ /* 0x000fe4000001ff00 */
[----:B------:R-:W-:Y:S02]  /*92e0*/  @!P4 SHF.R.S32.HI R4, RZ, 0x1f, R16 ;  /* 0x0000001fff04c819 */ /* 0x000fe40000011410 */
[----:B--2---:R-:W-:-:S05]  /*92f0*/  @!P4 IADD3 R30, P1, R16, R21, RZ ;  /* 0x00000015101ec210 */ /* 0x004fca0007f3e0ff */
[--C-:B----4-:R-:W-:Y:S01]  /*9300*/  @!P4 IMAD.X R31, R3, 0x1, R4.reuse, P1 ;  /* 0x00000001031fc824 */ /* 0x110fe200008e0604 */
[----:B---3--:R-:W-:Y:S02]  /*9310*/  @!P5 SHF.L.U32 R6, R28, 0x4, RZ ;  /* 0x000000041c06d819 */ /* 0x008fe400000006ff */
[-C--:B-1----:R-:W-:Y:S02]  /*9320*/  @!P4 IADD3 R28, P0, R16, R29.reuse, RZ ;  /* 0x0000001d101cc210 */ /* 0x082fe40007f1e0ff */
[C---:B------:R-:W-:Y:S02]  /*9330*/  @!P5 IADD3 R32, P2, R6.reuse, R29, RZ ;  /* 0x0000001d0620d210 */ /* 0x040fe40007f5e0ff */
[----:B------:R-:W-:Y:S01]  /*9340*/  @!P5 IADD3 R34, P3, R6, R21, RZ ;  /* 0x000000150622d210 */ /* 0x000fe20007f7e0ff */
[----:B------:R-:W-:Y:S01]  /*9350*/  @!P4 IMAD.X R29, R0, 0x1, R4, P0 ;  /* 0x00000001001dc824 */ /* 0x000fe200000e0604 */
[----:B------:R-:W-:Y:S02]  /*9360*/  @!P5 SHF.R.S32.HI R6, RZ, 0x1f, R6 ;  /* 0x0000001fff06d819 */ /* 0x000fe40000011406 */
[----:B------:R-:W-:-:S02]  /*9370*/  CS2R R4, SRZ ;  /* 0x0000000000047805 */ /* 0x000fc4000001ff00 */
[----:B------:R0:W5:Y:S01]  /*9380*/  @!P4 LD.E.128 R12, desc[UR42][R28.64] ;  /* 0x0000002a1c0cc980 */ /* 0x000162000c101d00 */
[--C-:B------:R-:W-:Y:S02]  /*9390*/  @!P5 IMAD.X R33, R0, 0x1, R6.reuse, P2 ;  /* 0x000000010021d824 */ /* 0x100fe400010e0606 */
[----:B------:R-:W-:Y:S01]  /*93a0*/  @!P5 IMAD.X R35, R3, 0x1, R6, P3 ;  /* 0x000000010323d824 */ /* 0x000fe200018e0606 */
[----:B------:R-:W-:Y:S02]  /*93b0*/  CS2R R6, SRZ ;  /* 0x0000000000067805 */ /* 0x000fe4000001ff00 */
[----:B------:R0:W5:Y:S04]  /*93c0*/  @!P5 LD.E.128 R24, desc[UR42][R32.64] ;  /* 0x0000002a2018d980 */ /* 0x000168000c101d00 */
[----:B------:R0:W5:Y:S04]  /*93d0*/  @!P4 LD.E.128 R4, desc[UR42][R30.64] ;  /* 0x0000002a1e04c980 */ /* 0x000168000c101d00 */
[----:B------:R0:W5:Y:S02]  /*93e0*/  @!P5 LD.E.128 R8, desc[UR42][R34.64] ;  /* 0x0000002a2208d980 */ /* 0x000164000c101d00 */
.L_x_10941:
[----:B------:R-:W-:Y:S05]  /*93f0*/  BSYNC B1 ;  /* 0x0000000000017941 */ /* 0x000fea0003800000 */
.L_x_10940:
[----:B---3--:R-:W3:Y:S01]  /*9400*/  S2R R0, SR_TID.X ;  /* 0x0000000000007919 */ /* 0x008ee20000002100 */
[----:B------:R-:W1:Y:S01]  /*9410*/  SYNCS.PHASECHK.TRANS64.TRYWAIT P0, [R18+URZ+0x19c00], R37 ;  /* 0x019c0025120075a7 */ /* 0x000e62000800017f */
[----:B------:R-:W-:Y:S01]  /*9420*/  BSSY B1, `(.L_x_10942) ;  /* 0x0000008000017945 */ /* 0x000fe20003800000 */
[----:B---3--:R-:W-:-:S05]  /*9430*/  VIADD R0, R0, 0xffffff80 ;  /* 0xffffff8000007836 */ /* 0x008fca0000000000 */
[----:B----4-:R-:W-:Y:S01]  /*9440*/  LEA.HI R3, R0, R0, RZ, 0x1 ;  /* 0x0000000000037211 */ /* 0x010fe200078f08ff */
[----:B------:R-:W-:-:S03]  /*9450*/  IMAD R0, R153, -0xc0, R38 ;  /* 0xffffff4099007824 */ /* 0x000fc600078e0226 */
[----:B------:R-:W-:Y:S02]  /*9460*/  SHF.R.S32.HI R3, RZ, 0x1, R3 ;  /* 0x00000001ff037819 */ /* 0x000fe40000011403 */
[----:B------:R-:W-:-:S04]  /*9470*/  VIMNMX R0, R0, 0xc0, PT ;  /* 0x000000c000007848 */ /* 0x000fc80003fe0100 */
[----:B------:R-:W-:Y:S01]  /*9480*/  ISETP.GE.AND P1, PT, R3, R0, PT ;  /* 0x000000000300720c */ /* 0x000fe20003f26270 */
[----:B-1----:R-:W-:-:S12]  /*9490*/  @!P0 BRA `(.L_x_10943) ;  /* 0x0000010400ac8947 */ /* 0x002fd80003800000 */
.L_x_11155:
[----:B------:R-:W-:Y:S05]  /*94a0*/  BSYNC B1 ;  /* 0x0000000000017941 */ /* 0x000fea0003800000 */
.L_x_10942:
[----:B------:R-:W-:Y:S05]  /*94b0*/  @P1 BRA `(.L_x_10934) ;  /* 0x0000002000081947 */ /* 0x000fea0003800000 */
[----:B------:R3:W5:Y:S01]  /*94c0*/  LDL R63, [R1+0x10] ;  /* 0x00001000013f7983 */ /* 0x0007620000100800 */
[----:B------:R-:W4:Y:S03]  /*94d0*/  LDC R3, c[0x0][0x3f4] ;  /* 0x0000fd00ff037b82 */ /* 0x000f260000000800 */
[----:B------:R3:W5:Y:S04]  /*94e0*/  LDL R62, [R1+0x20] ;  /* 0x00002000013e7983 */ /* 0x0007680000100800 */
[----:B------:R3:W5:Y:S01]  /*94f0*/  LDL R61, [R1+0x64] ;  /* 0x00006400013d7983 */ /* 0x0007620000100800 */
[C---:B------:R-:W-:Y:S01]  /*9500*/  VIADD R0, R16.reuse, 0x20 ;  /* 0x0000002010007836 */ /* 0x040fe20000000000 */
[----:B------:R-:W-:Y:S01]  /*9510*/  BSSY B1, `(.L_x_10944) ;  /* 0x00000fd000017945 */ /* 0x000fe20003800000 */
[----:B----4-:R-:W-:-:S03]  /*9520*/  ISETP.GE.AND P0, PT, R16, R3, PT ;  /* 0x000000031000720c */ /* 0x010fc60003f06270 */
[----:B------:R-:W-:-:S10]  /*9530*/  ISETP.GE.AND P1, PT, R0, R3, PT ;  /* 0x000000030000720c */ /* 0x000fd40003f26270 */
[----:B---3--:R-:W-:Y:S05]  /*9540*/  @P0 BRA `(.L_x_10945) ;  /* 0x0000000c00e40947 */ /* 0x008fea0003800000 */
[----:B0-----:R-:W0:Y:S01]  /*9550*/  S2R R30, SR_TID.X ;  /* 0x00000000001e7919 */ /* 0x001e220000002100 */
[----:B--2--5:R-:W-:Y:S02]  /*9560*/  SHF.R.U32.HI R21, RZ, 0x8, R12 ;  /* 0x00000008ff157819 */ /* 0x024fe4000001160c */
[----:B------:R-:W-:Y:S02]  /*9570*/  LOP3.LUT R0, R12, 0xff, RZ, 0xc0, !PT ;  /* 0x000000ff0c007812 */ /* 0x000fe400078ec0ff */
[----:B------:R-:W-:Y:S02]  /*9580*/  LOP3.LUT R21, R21, 0xff, RZ, 0xc0, !PT ;  /* 0x000000ff15157812 */ /* 0x000fe400078ec0ff */
[----:B------:R-:W-:Y:S02]  /*9590*/  SHF.R.U32.HI R29, RZ, 0x8, R13 ;  /* 0x00000008ff1d7819 */ /* 0x000fe4000001160d */
[----:B-1----:R-:W-:Y:S02]  /*95a0*/  PRMT R37, R21, 0x7604, R0 ;  /* 0x0000760415257816 */ /* 0x002fe40000000000 */
[----:B------:R-:W-:-:S02]  /*95b0*/  SHF.R.U32.HI R31, RZ, 0x8, R14 ;  /* 0x00000008ff1f7819 */ /* 0x000fc4000001160e */
[----:B------:R-:W-:Y:S02]  /*95c0*/  LOP3.LUT R28, R13, 0xff, RZ, 0xc0, !PT ;  /* 0x000000ff0d1c7812 */ /* 0x000fe400078ec0ff */
[----:B------:R-:W-:Y:S02]  /*95d0*/  LOP3.LUT R29, R29, 0xff, RZ, 0xc0, !PT ;  /* 0x000000ff1d1d7812 */ /* 0x000fe400078ec0ff */
[----:B------:R-:W-:Y:S02]  /*95e0*/  LOP3.LUT R31, R31, 0xff, RZ, 0xc0, !PT ;  /* 0x000000ff1f1f7812 */ /* 0x000fe400078ec0ff */
[----:B------:R-:W-:Y:S02]  /*95f0*/  PRMT R38, R29, 0x7604, R28 ;  /* 0x000076041d267816 */ /* 0x000fe4000000001c */
[----:B------:R-:W-:Y:S02]  /*9600*/  SHF.R.U32.HI R29, RZ, 0x8, R15 ;  /* 0x00000008ff1d7819 */ /* 0x000fe4000001160f */
[----:B------:R-:W-:-:S02]  /*9610*/  LOP3.LUT R28, R15, 0xff, RZ, 0xc0, !PT ;  /* 0x000000ff0f1c7812 */ /* 0x000fc400078ec0ff */
[----:B------:R-:W-:Y:S02]  /*9620*/  LOP3.LUT R29, R29, 0xff, RZ, 0xc0, !PT ;  /* 0x000000ff1d1d7812 */ /* 0x000fe400078ec0ff */
[----:B------:R-:W-:Y:S02]  /*9630*/  SHF.R.U32.HI R42, RZ, 0x8, R5 ;  /* 0x00000008ff2a7819 */ /* 0x000fe40000011605 */
[----:B------:R-:W-:Y:S02]  /*9640*/  PRMT R40, R29, 0x7604, R28 ;  /* 0x000076041d287816 */ /* 0x000fe4000000001c */
[----:B------:R-:W-:Y:S01]  /*9650*/  SHF.R.U32.HI R43, RZ, 0x8, R6 ;  /* 0x00000008ff2b7819 */ /* 0x000fe20000011606 */
[----:B0-----:R-:W-:Y:S01]  /*9660*/  VIADD R33, R30, 0xffffff80 ;  /* 0xffffff801e217836 */ /* 0x001fe20000000000 */
[----:B------:R-:W-:Y:S02]  /*9670*/  LOP3.LUT R30, R14, 0xff, RZ, 0xc0, !PT ;  /* 0x000000ff0e1e7812 */ /* 0x000fe400078ec0ff */
[----:B------:R-:W-:-:S02]  /*9680*/  SHF.R.U32.HI R47, RZ, 0x8, R7 ;  /* 0x00000008ff2f7819 */ /* 0x000fc40000011607 */
[----:B------:R-:W-:Y:S02]  /*9690*/  LEA.HI R32, R33, R33, RZ, 0x1 ;  /* 0x0000002121207211 */ /* 0x000fe400078f08ff */
[----:B------:R-:W-:Y:S02]  /*96a0*/  PRMT R41, R31, 0x7604, R30 ;  /* 0x000076041f297816 */ /* 0x000fe4000000001e */
[----:B------:R-:W-:Y:S02]  /*96b0*/  LOP3.LUT R32, R32, 0xfffffffe, RZ, 0xc0, !PT ;  /* 0xfffffffe20207812 */ /* 0x000fe400078ec0ff */
[----:B------:R-:W-:Y:S02]  /*96c0*/  SHF.R.U32.HI R30, RZ, 0x8, R4 ;  /* 0x00000008ff1e7819 */ /* 0x000fe40000011604 */
[----:B------:R-:W-:Y:S01]  /*96d0*/  LOP3.LUT R42, R42, 0xff, RZ, 0xc0, !PT ;  /* 0x000000ff2a2a7812 */ /* 0x000fe200078ec0ff */
[----:B------:R-:W-:Y:S01]  /*96e0*/  IMAD.IADD R32, R33, 0x1, -R32 ;  /* 0x0000000121207824 */ /* 0x000fe200078e0a20 */
[----:B------:R-:W-:-:S02]  /*96f0*/  LOP3.LUT R33, R30, 0xff, RZ, 0xc0, !PT ;  /* 0x000000ff1e217812 */ /* 0x000fc400078ec0ff */
[----:B------:R-:W0:Y:S01]  /*9700*/  LDS.128 R28, [R20+0xf000] ;  /* 0x00f00000141c7984 */ /* 0x000e220000000c00 */
[----:B------:R-:W-:Y:S02]  /*9710*/  LOP3.LUT R44, R43, 0xff, RZ, 0xc0, !PT ;  /* 0x000000ff2b2c7812 */ /* 0x000fe400078ec0ff */
[----:B------:R-:W-:Y:S02]  /*9720*/  LEA.HI R0, R3, R32, RZ, 0x1c ;  /* 0x0000002003007211 */ /* 0x000fe400078fe0ff */
[----:B------:R-:W-:Y:S02]  /*9730*/  LOP3.LUT R32, R4, 0xff, RZ, 0xc0, !PT ;  /* 0x000000ff04207812 */ /* 0x000fe400078ec0ff */
[C---:B------:R-:W-:Y:S01]  /*9740*/  LEA.HI R21, R0.reuse, R0, RZ, 0x1 ;  /* 0x0000000000157211 */ /* 0x040fe200078f08ff */
[----:B------:R-:W-:Y:S01]  /*9750*/  IMAD.SHL.U32 R0, R0, 0x10, RZ ;  /* 0x0000001000007824 */ /* 0x000fe200078e00ff */
[----:B------:R-:W-:Y:S02]  /*9760*/  PRMT R45, R33, 0x7604, R32 ;  /* 0x00007604212d7816 */ /* 0x000fe40000000020 */
[----:B------:R-:W-:-:S02]  /*9770*/  SHF.R.S32.HI R21, RZ, 0x1, R21 ;  /* 0x00000001ff157819 */ /* 0x000fc40000011415 */
[----:B------:R-:W-:Y:S02]  /*9780*/  LOP3.LUT R0, R63, 0x10, R0, 0xf8, !PT ;  /* 0x000000103f007812 */ /* 0x000fe400078ef800 */
[----:B------:R-:W-:Y:S01]  /*9790*/  LOP3.LUT R46, R7, 0xff, RZ, 0xc0, !PT ;  /* 0x000000ff072e7812 */ /* 0x000fe200078ec0ff */
[----:B------:R-:W-:Y:S01]  /*97a0*/  IMAD R21, R21, 0x1800, R62 ;  /* 0x0000180015157824 */ /* 0x000fe200078e023e */
[----:B------:R-:W-:Y:S02]  /*97b0*/  LOP3.LUT R0, R0, R61, RZ, 0x3c, !PT ;  /* 0x0000003d00007212 */ /* 0x000fe400078e3cff */
[----:B------:R-:W-:Y:S02]  /*97c0*/  LOP3.LUT R43, R47, 0xff, RZ, 0xc0, !PT ;  /* 0x000000ff2f2b7812 */ /* 0x000fe400078ec0ff */
[----:B------:R-:W-:Y:S02]  /*97d0*/  IADD3 R0, R18, R21, R0 ;  /* 0x0000001512007210 */ /* 0x000fe40007ffe000 */
[----:B------:R-:W-:-:S02]  /*97e0*/  LOP3.LUT R21, R5, 0xff, RZ, 0xc0, !PT ;  /* 0x000000ff05157812 */ /* 0x000fc400078ec0ff */
[----:B------:R-:W-:Y:S01]  /*97f0*/  PRMT R46, R43, 0x7604, R46 ;  /* 0x000076042b2e7816 */ /* 0x000fe2000000002e */
[----:B------:R-:W1:Y:S01]  /*9800*/  LDS.128 R32, [R0+0xf000] ;  /* 0x00f0000000207984 */ /* 0x000e620000000c00 */
[----:B------:R-:W-:Y:S02]  /*9810*/  PRMT R42, R42, 0x7604, R21 ;  /* 0x000076042a2a7816 */ /* 0x000fe40000000015 */
[----:B------:R-:W-:Y:S02]  /*9820*/  SHF.R.U32.HI R21, RZ, 0x10, R13 ;  /* 0x00000010ff157819 */ /* 0x000fe4000001160d */
[----:B------:R-:W-:Y:S02]  /*9830*/  SHF.R.U32.HI R47, RZ, 0x10, R5 ;  /* 0x00000010ff2f7819 */ /* 0x000fe40000011605 */
[----:B------:R-:W-:Y:S01]  /*9840*/  SHF.R.U32.HI R43, RZ, 0x10, R15 ;  /* 0x00000010ff2b7819 */ /* 0x000fe2000001160f */
[----:B------:R-:W-:Y:S01]  /*9850*/  IMAD.U32 R21, R21, 0x10000, RZ ;  /* 0x0001000015157824 */ /* 0x000fe200078e00ff */
[----:B------:R-:W-:Y:S01]  /*9860*/  LOP3.LUT R39, R6, 0xff, RZ, 0xc0, !PT ;  /* 0x000000ff06277812 */ /* 0x000fe200078ec0ff */
[----:B------:R-:W-:Y:S01]  /*9870*/  IMAD.U32 R47, R47, 0x10000, RZ ;  /* 0x000100002f2f7824 */ /* 0x000fe200078e00ff */
[----:B------:R-:W-:Y:S01]  /*9880*/  SHF.R.U32.HI R51, RZ, 0x10, R7 ;  /* 0x00000010ff337819 */ /* 0x000fe20000011607 */
[----:B------:R-:W-:Y:S01]  /*9890*/  IMAD.U32 R43, R43, 0x10000, RZ ;  /* 0x000100002b2b7824 */ /* 0x000fe200078e00ff */
[----:B------:R-:W-:-:S02]  /*98a0*/  PRMT R49, R44, 0x7604, R39 ;  /* 0x000076042c317816 */ /* 0x000fc40000000027 */
        /* <DEDUP_REMOVED lines=15> */
[-C--:B0-----:R-:W-:Y:S02]  /*99a0*/  F2FP.F16.E4M3.UNPACK_B R14, R28.reuse ;  /* 0x0000001cff0e723e */ /* 0x081fe400020006ff */
[----:B------:R-:W-:Y:S02]  /*99b0*/  F2FP.F16.E4M3.UNPACK_B R37, R28.H1 ;  /* 0x0000001cff25723e */ /* 0x000fe400030006ff */
[-C--:B------:R-:W-:Y:S02]  /*99c0*/  F2FP.F16.E4M3.UNPACK_B R38, R29.reuse ;  /* 0x0000001dff26723e */ /* 0x080fe400020006ff */
[----:B------:R-:W-:-:S02]  /*99d0*/  F2FP.F16.E4M3.UNPACK_B R39, R29.H1 ;  /* 0x0000001dff27723e */ /* 0x000fc400030006ff */
[----:B------:R-:W-:Y:S01]  /*99e0*/  F2FP.F16.E4M3.UNPACK_B R49, R48 ;  /* 0x00000030ff31723e */ /* 0x000fe200020006ff */
[--C-:B------:R-:W-:Y:S01]  /*99f0*/  HADD2.F32 R13, -RZ, R38.reuse.H0_H0 ;  /* 0x20000026ff0d7230 */ /* 0x100fe20000004100 */
[----:B-1----:R-:W-:Y:S01]  /*9a00*/  F2FP.F16.E4M3.UNPACK_B R28, R33 ;  /* 0x00000021ff1c723e */ /* 0x002fe200020006ff */
[----:B------:R-:W-:Y:S01]  /*9a10*/  HADD2.F32 R38, -RZ, R38.H1_H1 ;  /* 0x30000026ff267230 */ /* 0x000fe20000004100 */
[----:B------:R-:W-:Y:S01]  /*9a20*/  F2FP.F16.E4M3.UNPACK_B R29, R44 ;  /* 0x0000002cff1d723e */ /* 0x000fe200020006ff */
[--C-:B------:R-:W-:Y:S01]  /*9a30*/  HADD2.F32 R50, -RZ, R49.reuse.H0_H0 ;  /* 0x20000031ff327230 */ /* 0x100fe20000004100 */
[----:B------:R-:W-:Y:S01]  /*9a40*/  LOP3.LUT R51, R46, 0xff0000, R51, 0xf8, !PT ;  /* 0x00ff00002e337812 */ /* 0x000fe200078ef833 */
[--C-:B------:R-:W-:Y:S01]  /*9a50*/  HADD2.F32 R6, -RZ, R28.reuse.H0_H0 ;  /* 0x2000001cff067230 */ /* 0x100fe20000004100 */
[-C--:B------:R-:W-:Y:S01]  /*9a60*/  F2FP.F16.E4M3.UNPACK_B R40, R31.reuse ;  /* 0x0000001fff28723e */ /* 0x080fe200020006ff */
[----:B------:R-:W-:Y:S01]  /*9a70*/  HADD2.F32 R49, -RZ, R49.H1_H1 ;  /* 0x30000031ff317230 */ /* 0x000fe20000004100 */
[----:B------:R-:W-:Y:S01]  /*9a80*/  F2FP.F16.E4M3.UNPACK_B R46, R31.H1 ;  /* 0x0000001fff2e723e */ /* 0x000fe200030006ff */
[----:B------:R-:W-:Y:S01]  /*9a90*/  HADD2.F32 R31, -RZ, R29.H0_H0 ;  /* 0x2000001dff1f7230 */ /* 0x000fe20000004100 */
[----:B------:R-:W-:Y:S01]  /*9aa0*/  F2FP.F16.E4M3.UNPACK_B R41, R33.H1 ;  /* 0x00000021ff29723e */ /* 0x000fe200030006ff */
[----:B------:R-:W-:Y:S01]  /*9ab0*/  HADD2.F32 R28, -RZ, R28.H1_H1 ;  /* 0x3000001cff1c7230 */ /* 0x000fe20000004100 */
[----:B------:R-:W-:-:S02]  /*9ac0*/  F2FP.F16.E4M3.UNPACK_B R33, R32 ;  /* 0x00000020ff21723e */ /* 0x000fc400020006ff */
[----:B------:R-:W-:Y:S01]  /*9ad0*/  F2FP.F16.E4M3.UNPACK_B R43, R32.H1 ;  /* 0x00000020ff2b723e */ /* 0x000fe200030006ff */
[----:B------:R-:W-:Y:S01]  /*9ae0*/  FMUL.FTZ R32, R6, R50 ;  /* 0x0000003206207220 */ /* 0x000fe20000410000 */
[----:B------:R-:W-:Y:S01]  /*9af0*/  F2FP.F16.E4M3.UNPACK_B R42, R35 ;  /* 0x00000023ff2a723e */ /* 0x000fe200020006ff */
[----:B------:R-:W-:Y:S01]  /*9b00*/  FMUL.FTZ R53, R28, R49 ;  /* 0x000000311c357220 */ /* 0x000fe20000410000 */
[----:B------:R-:W-:Y:S01]  /*9b10*/  F2FP.F16.E4M3.UNPACK_B R47, R35.H1 ;  /* 0x00000023ff2f723e */ /* 0x000fe200030006ff */
[-C--:B------:R-:W-:Y:S01]  /*9b20*/  FMUL.FTZ R35, R6, R31.reuse ;  /* 0x0000001f06237220 */ /* 0x080fe20000410000 */
[----:B------:R-:W-:Y:S01]  /*9b30*/  F2FP.F16.E4M3.UNPACK_B R48, R48.H1 ;  /* 0x00000030ff30723e */ /* 0x000fe200030006ff */
[C---:B------:R-:W-:Y:S01]  /*9b40*/  FFMA.FTZ R6, R13.reuse, R31, -R32 ;  /* 0x0000001f0d067223 */ /* 0x040fe20000010820 */
[----:B------:R-:W-:Y:S01]  /*9b50*/  F2FP.F16.E4M3.UNPACK_B R44, R44.H1 ;  /* 0x0000002cff2c723e */ /* 0x000fe200030006ff */
[----:B------:R-:W-:Y:S01]  /*9b60*/  FFMA.FTZ R13, R13, R50, R35 ;  /* 0x000000320d0d7223 */ /* 0x000fe20000010023 */
[----:B------:R-:W-:Y:S01]  /*9b70*/  HADD2.F32 R31, -RZ, R29.H1_H1 ;  /* 0x3000001dff1f7230 */ /* 0x000fe20000004100 */
[----:B------:R-:W-:Y:S01]  /*9b80*/  LOP3.LUT R51, R51, 0xff000000, R7, 0xf8, !PT ;  /* 0xff00000033337812 */ /* 0x000fe200078ef807 */
[----:B------:R-:W-:Y:S01]  /*9b90*/  HADD2.F32 R50, -RZ, R48.H0_H0 ;  /* 0x20000030ff327230 */ /* 0x000fe20000004100 */
[----:B------:R-:W-:Y:S01]  /*9ba0*/  F2FP.F16.E4M3.UNPACK_B R7, R34 ;  /* 0x00000022ff07723e */ /* 0x000fe200020006ff */
[----:B------:R-:W-:-:S02]  /*9bb0*/  HADD2.F32 R29, -RZ, R41.H0_H0 ;  /* 0x20000029ff1d7230 */ /* 0x000fc40000004100 */
[----:B------:R-:W-:Y:S01]  /*9bc0*/  FMUL.FTZ R28, R28, R31 ;  /* 0x0000001f1c1c7220 */ /* 0x000fe20000410000 */
[----:B------:R-:W-:Y:S01]  /*9bd0*/  HADD2.F32 R35, -RZ, R44.H0_H0 ;  /* 0x2000002cff237230 */ /* 0x000fe20000004100 */
[----:B------:R-:W-:Y:S01]  /*9be0*/  F2FP.F16.E4M3.UNPACK_B R52, R51 ;  /* 0x00000033ff34723e */ /* 0x000fe200020006ff */
[----:B------:R-:W-:Y:S02]  /*9bf0*/  HADD2.F32 R32, -RZ, R39.H0_H0 ;  /* 0x20000027ff207230 */ /* 0x000fe40000004100 */
[CC--:B------:R-:W-:Y:S01]  /*9c00*/  FMUL.FTZ R55, R29.reuse, R50.reuse ;  /* 0x000000321d377220 */ /* 0x0c0fe20000410000 */
[----:B------:R-:W-:Y:S02]  /*9c10*/  HADD2.F32 R41, -RZ, R41.H1_H1 ;  /* 0x30000029ff297230 */ /* 0x000fe40000004100 */
[----:B------:R-:W-:Y:S01]  /*9c20*/  FMUL.FTZ R57, R29, R35 ;  /* 0x000000231d397220 */ /* 0x000fe20000410000 */
[----:B------:R-:W-:Y:S01]  /*9c30*/  FFMA.FTZ R29, R38, R31, -R53 ;  /* 0x0000001f261d7223 */ /* 0x000fe20000010835 */
[----:B------:R-:W-:Y:S01]  /*9c40*/  FFMA.FTZ R31, R32, R35, -R55 ;  /* 0x00000023201f7223 */ /* 0x000fe20000010837 */
[----:B------:R-:W-:Y:S01]  /*9c50*/  FFMA.FTZ R28, R38, R49, R28 ;  /* 0x00000031261c7223 */ /* 0x000fe2000001001c */
[----:B------:R-:W-:Y:S01]  /*9c60*/  FFMA.FTZ R32, R32, R50, R57 ;  /* 0x0000003220207223 */ /* 0x000fe20000010039 */
[----:B------:R-:W-:Y:S01]  /*9c70*/  HADD2.F32 R50, -RZ, R48.H1_H1 ;  /* 0x30000030ff327230 */ /* 0x000fe20000004100 */
[----:B------:R-:W-:Y:S01]  /*9c80*/  F2FP.F16.E4M3.UNPACK_B R48, R45 ;  /* 0x0000002dff30723e */ /* 0x000fe200020006ff */
        /* <DEDUP_REMOVED lines=16> */
[----:B------:R-:W-:Y:S01]  /*9d90*/  F2FP.F16.E4M3.UNPACK_B R54, R51.H1 ;  /* 0x00000033ff36723e */ /* 0x000fe200030006ff */
[----:B------:R-:W-:Y:S01]  /*9da0*/  HADD2.F32 R49, -RZ, R48.H1_H1 ;  /* 0x30000030ff317230 */ /* 0x000fe20000004100 */
[----:B------:R-:W-:Y:S01]  /*9db0*/  F2FP.F16.E4M3.UNPACK_B R48, R45.H1 ;  /* 0x0000002dff30723e */ /* 0x000fe200030006ff */
[----:B------:R-:W-:Y:S02]  /*9dc0*/  HADD2.F32 R51, -RZ, R52.H1_H1 ;  /* 0x30000034ff337230 */ /* 0x000fe40000004100 */
[----:B------:R-:W-:Y:S01]  /*9dd0*/  FFMA.FTZ R35, R35, R53, R58 ;  /* 0x0000003523237223 */ /* 0x000fe2000001003a */
[----:B------:R-:W-:Y:S02]  /*9de0*/  HADD2.F32 R52, -RZ, R54.H0_H0 ;  /* 0x20000036ff347230 */ /* 0x000fe40000004100 */
[----:B------:R-:W-:Y:S01]  /*9df0*/  FMUL.FTZ R56, R42, R49 ;  /* 0x000000312a387220 */ /* 0x000fe20000410000 */
[----:B------:R-:W-:-:S02]  /*9e00*/  HADD2.F32 R44, -RZ, R47.H0_H0 ;  /* 0x2000002fff2c7230 */ /* 0x000fc40000004100 */
[----:B------:R-:W-:Y:S01]  /*9e10*/  FMUL.FTZ R53, R42, R51 ;  /* 0x000000332a357220 */ /* 0x000fe20000410000 */
[----:B------:R-:W-:Y:S01]  /*9e20*/  HADD2.F32 R50, -RZ, R48.H0_H0 ;  /* 0x20000030ff327230 */ /* 0x000fe20000004100 */
[----:B------:R-:W-:Y:S01]  /*9e30*/  F2FP.F16.E4M3.UNPACK_B R30, R30.H1 ;  /* 0x0000001eff1e723e */ /* 0x000fe200030006ff */
[----:B------:R-:W-:Y:S02]  /*9e40*/  HADD2.F32 R40, -RZ, R40.H1_H1 ;  /* 0x30000028ff287230 */ /* 0x000fe40000004100 */
[C---:B------:R-:W-:Y:S01]  /*9e50*/  FMUL.FTZ R58, R44.reuse, R52 ;  /* 0x000000342c3a7220 */ /* 0x040fe20000410000 */
[--C-:B------:R-:W-:Y:S02]  /*9e60*/  HADD2.F32 R45, -RZ, R46.reuse.H0_H0 ;  /* 0x2000002eff2d7230 */ /* 0x100fe40000004100 */
[-C--:B------:R-:W-:Y:S01]  /*9e70*/  FMUL.FTZ R55, R44, R50.reuse ;  /* 0x000000322c377220 */ /* 0x080fe20000410000 */
[----:B------:R-:W-:Y:S02]  /*9e80*/  HADD2.F32 R46, -RZ, R46.H1_H1 ;  /* 0x3000002eff2e7230 */ /* 0x000fe40000004100 */
[C---:B------:R-:W-:Y:S01]  /*9e90*/  FFMA.FTZ R42, R40.reuse, R49, -R53 ;  /* 0x00000031282a7223 */ /* 0x040fe20000010835 */
[----:B------:R-:W-:Y:S01]  /*9ea0*/  FFMA.FTZ R40, R40, R51, R56 ;  /* 0x0000003328287223 */ /* 0x000fe20000010038 */
[C---:B------:R-:W-:Y:S01]  /*9eb0*/  FFMA.FTZ R44, R45.reuse, R50, -R58 ;  /* 0x000000322d2c7223 */ /* 0x040fe2000001083a */
[----:B------:R-:W-:Y:S01]  /*9ec0*/  F2FP.F16.E4M3.UNPACK_B R53, R15.H1 ;  /* 0x0000000fff35723e */ /* 0x000fe200030006ff */
[----:B------:R-:W-:Y:S01]  /*9ed0*/  FFMA.FTZ R45, R45, R52, R55 ;  /* 0x000000342d2d7223 */ /* 0x000fe20000010037 */
[----:B------:R-:W-:Y:S01]  /*9ee0*/  F2FP.F16.E4M3.UNPACK_B R50, R21.H1 ;  /* 0x00000015ff32723e */ /* 0x000fe200030006ff */
[----:B------:R-:W-:Y:S01]  /*9ef0*/  HADD2.F32 R51, -RZ, R48.H1_H1 ;  /* 0x30000030ff337230 */ /* 0x000fe20000004100 */
[----:B------:R-:W-:Y:S01]  /*9f00*/  F2FP.SATFINITE.E4M3.F32.PACK_AB_MERGE_C R32, R41, R32, RZ ;  /* 0x000000202920723e */ /* 0x000fe200048070ff */
[----:B------:R-:W-:-:S02]  /*9f10*/  HADD2.F32 R55, -RZ, R54.H1_H1 ;  /* 0x30000036ff377230 */ /* 0x000fc40000004100 */
[----:B------:R-:W-:Y:S01]  /*9f20*/  HADD2.F32 R48, -RZ, R47.H1_H1 ;  /* 0x3000002fff307230 */ /* 0x000fe20000004100 */
[----:B------:R-:W-:Y:S01]  /*9f30*/  F2FP.SATFINITE.E4M3.F32.PACK_AB_MERGE_C R13, R28, R13, R32 ;  /* 0x0000000d1c0d723e */ /* 0x000fe20004807020 */
[----:B------:R-:W-:Y:S02]  /*9f40*/  HADD2.F32 R54, -RZ, R53.H0_H0 ;  /* 0x20000035ff367230 */ /* 0x000fe40000004100 */
        /* <DEDUP_REMOVED lines=8> */
[C---:B------:R-:W-:Y:S01]  /*9fd0*/  FFMA.FTZ R47, R46.reuse, R51, -R59 ;  /* 0x000000332e2f7223 */ /* 0x040fe2000001083b */
[----:B------:R-:W-:Y:S01]  /*9fe0*/  FFMA.FTZ R46, R46, R55, R56 ;  /* 0x000000372e2e7223 */ /* 0x000fe20000010038 */
[----:B------:R-:W-:Y:S02]  /*9ff0*/  HADD2.F32 R56, -RZ, R53.H1_H1 ;  /* 0x30000035ff387230 */ /* 0x000fe40000004100 */
[----:B------:R-:W-:Y:S01]  /*a000*/  FFMA.FTZ R48, R49, R52, -R48 ;  /* 0x0000003431307223 */ /* 0x000fe20000010830 */
[----:B------:R-:W-:Y:S01]  /*a010*/  HADD2.F32 R52, -RZ, R50.H1_H1 ;  /* 0x30000032ff347230 */ /* 0x000fe20000004100 */
[----:B------:R-:W-:Y:S01]  /*a020*/  F2FP.F16.E4M3.UNPACK_B R51, R15 ;  /* 0x0000000fff33723e */ /* 0x000fe200020006ff */
[----:B------:R-:W-:Y:S01]  /*a030*/  HADD2.F32 R37, -RZ, R37.H1_H1 ;  /* 0x30000025ff257230 */ /* 0x000fe20000004100 */
[----:B------:R-:W-:Y:S01]  /*a040*/  F2FP.F16.E4M3.UNPACK_B R50, R21 ;  /* 0x00000015ff32723e */ /* 0x000fe200020006ff */
[----:B------:R-:W-:Y:S01]  /*a050*/  FMUL.FTZ R58, R43, R56 ;  /* 0x000000382b3a7220 */ /* 0x000fe20000410000 */
[----:B------:R-:W-:Y:S01]  /*a060*/  FFMA.FTZ R49, R49, R54, R57 ;  /* 0x0000003631317223 */ /* 0x000fe20000010039 */
[----:B------:R-:W-:Y:S01]  /*a070*/  FMUL.FTZ R43, R43, R52 ;  /* 0x000000342b2b7220 */ /* 0x000fe20000410000 */
[----:B------:R-:W-:-:S02]  /*a080*/  HADD2.F32 R54, -RZ, R51.H0_H0 ;  /* 0x20000033ff367230 */ /* 0x000fc40000004100 */
[C---:B------:R-:W-:Y:S01]  /*a090*/  FFMA.FTZ R55, R37.reuse, R52, -R58 ;  /* 0x0000003425377223 */ /* 0x040fe2000001083a */
[----:B------:R-:W-:Y:S02]  /*a0a0*/  HADD2.F32 R21, -RZ, R33.H0_H0 ;  /* 0x20000021ff157230 */ /* 0x000fe40000004100 */
[----:B------:R-:W-:Y:S01]  /*a0b0*/  FFMA.FTZ R60, R37, R56, R43 ;  /* 0x00000038253c7223 */ /* 0x000fe2000001002b */
[----:B------:R-:W-:Y:S01]  /*a0c0*/  HADD2.F32 R52, -RZ, R50.H0_H0 ;  /* 0x20000032ff347230 */ /* 0x000fe20000004100 */
        /* <DEDUP_REMOVED lines=8> */
[-C--:B------:R-:W-:Y:S01]  /*a150*/  FMUL.FTZ R43, R33, R51.reuse ;  /* 0x00000033212b7220 */ /* 0x080fe20000410000 */
        /* <DEDUP_REMOVED lines=18> */
[----:B------:R-:W-:Y:S02]  /*a280*/  HADD2.F32 R30, -RZ, R30.H1_H1 ;  /* 0x3000001eff1e7230 */ /* 0x000fe40000004100 */
[----:B------:R-:W-:Y:S01]  /*a290*/  FMUL.FTZ R33, R34, R37 ;  /* 0x0000002522217220 */ /* 0x000fe20000410000 */
[----:B------:R-:W-:Y:S01]  /*a2a0*/  FFMA.FTZ R43, R14, R43, R15 ;  /* 0x0000002b0e2b7223 */ /* 0x000fe2000001000f */
[----:B------:R-:W-:Y:S01]  /*a2b0*/  FMUL.FTZ R34, R34, R21 ;  /* 0x0000001522227220 */ /* 0x000fe20000410000 */
[----:B------:R-:W-:-:S02]  /*a2c0*/  HADD2.F32 R15, -RZ, R12.H0_H0 ;  /* 0x2000000cff0f7230 */ /* 0x000fc40000004100 */
[C---:B------:R-:W-:Y:S01]  /*a2d0*/  FFMA.FTZ R50, R30.reuse, R21, -R33 ;  /* 0x000000151e327223 */ /* 0x040fe20000010821 */
[----:B------:R-:W-:Y:S02]  /*a2e0*/  HADD2.F32 R14, -RZ, R12.H1_H1 ;  /* 0x3000000cff0e7230 */ /* 0x000fe40000004100 */
[----:B------:R-:W-:Y:S01]  /*a2f0*/  FFMA.FTZ R52, R30, R37, R34 ;  /* 0x000000251e347223 */ /* 0x000fe20000010022 */
[--C-:B------:R-:W-:Y:S02]  /*a300*/  HADD2.F32 R12, -RZ, R7.reuse.H0_H0 ;  /* 0x20000007ff0c7230 */ /* 0x100fe40000004100 */
[--C-:B------:R-:W-:Y:S01]  /*a310*/  HADD2.F32 R30, -RZ, R4.reuse.H1_H1 ;  /* 0x30000004ff1e7230 */ /* 0x100fe20000004100 */
[----:B------:R-:W-:Y:S01]  /*a320*/  F2FP.SATFINITE.E4M3.F32.PACK_AB_MERGE_C R50, R50, R57, RZ ;  /* 0x000000393232723e */ /* 0x000fe200048070ff */
[----:B------:R-:W-:Y:S01]  /*a330*/  HADD2.F32 R7, -RZ, R7.H1_H1 ;  /* 0x30000007ff077230 */ /* 0x000fe20000004100 */
[----:B------:R-:W-:Y:S01]  /*a340*/  F2FP.SATFINITE.E4M3.F32.PACK_AB_MERGE_C R43, R52, R43, RZ ;  /* 0x0000002b342b723e */ /* 0x000fe200048070ff */
[----:B------:R-:W-:-:S02]  /*a350*/  HADD2.F32 R21, -RZ, R4.H0_H0 ;  /* 0x20000004ff157230 */ /* 0x000fc40000004100 */
[--C-:B------:R-:W-:Y:S02]  /*a360*/  HADD2.F32 R4, -RZ, R5.reuse.H0_H0 ;  /* 0x20000005ff047230 */ /* 0x100fe40000004100 */
[C---:B------:R-:W-:Y:S01]  /*a370*/  FMUL.FTZ R34, R7.reuse, R30 ;  /* 0x0000001e07227220 */ /* 0x040fe20000410000 */
[----:B------:R-:W-:Y:S02]  /*a380*/  HADD2.F32 R5, -RZ, R5.H1_H1 ;  /* 0x30000005ff057230 */ /* 0x000fe40000004100 */
[C---:B------:R-:W-:Y:S01]  /*a390*/  FMUL.FTZ R33, R12.reuse, R21 ;  /* 0x000000150c217220 */ /* 0x040fe20000410000 */
[-C--:B------:R-:W-:Y:S01]  /*a3a0*/  FMUL.FTZ R7, R7, R14.reuse ;  /* 0x0000000e07077220 */ /* 0x080fe20000410000 */
[-C--:B------:R-:W-:Y:S01]  /*a3b0*/  FMUL.FTZ R12, R12, R15.reuse ;  /* 0x0000000f0c0c7220 */ /* 0x080fe20000410000 */
[C---:B------:R-:W-:Y:S02]  /*a3c0*/  FFMA.FTZ R34, R5.reuse, R14, -R34 ;  /* 0x0000000e05227223 */ /* 0x040fe40000010822 */
        /* <DEDUP_REMOVED lines=17> */
.L_x_10945:
[----:B------:R-:W-:Y:S05]  /*a4e0*/  BSYNC B1 ;  /* 0x0000000000017941 */ /* 0x000fea0003800000 */
.L_x_10944:
[----:B------:R-:W-:Y:S05]  /*a4f0*/  @P1 BRA `(.L_x_10934) ;  /* 0x0000000c00f81947 */ /* 0x000fea0003800000 */
[----:B--2---:R-:W2:Y:S04]  /*a500*/  LDL R21, [R1+0x8] ;  /* 0x0000080001157983 */ /* 0x004ea80000100800 */
[----:B------:R-:W4:Y:S01]  /*a510*/  LDL R49, [R1+0x60] ;  /* 0x0000600001317983 */ /* 0x000f220000100800 */
[----:B---3-5:R-:W-:Y:S02]  /*a520*/  SHF.R.U32.HI R0, RZ, 0x8, R24 ;  /* 0x00000008ff007819 */ /* 0x028fe40000011618 */
[----:B------:R-:W-:Y:S02]  /*a530*/  LOP3.LUT R5, R24, 0xff, RZ, 0xc0, !PT ;  /* 0x000000ff18057812 */ /* 0x000fe400078ec0ff */
[----:B------:R-:W-:Y:S02]  /*a540*/  LOP3.LUT R0, R0, 0xff, RZ, 0xc0, !PT ;  /* 0x000000ff00007812 */ /* 0x000fe400078ec0ff */
[----:B------:R-:W-:-:S02]  /*a550*/  SHF.R.U32.HI R14, RZ, 0x8, R25 ;  /* 0x00000008ff0e7819 */ /* 0x000fc40000011619 */
[----:B------:R-:W-:Y:S02]  /*a560*/  PRMT R20, R0, 0x7604, R5 ;  /* 0x0000760400147816 */ /* 0x000fe40000000005 */
[----:B------:R-:W-:Y:S02]  /*a570*/  LOP3.LUT R7, R25, 0xff, RZ, 0xc0, !PT ;  /* 0x000000ff19077812 */ /* 0x000fe400078ec0ff */
[----:B------:R-:W-:Y:S02]  /*a580*/  SHF.R.U32.HI R6, RZ, 0x8, R27 ;  /* 0x00000008ff067819 */ /* 0x000fe4000001161b */
[----:B------:R-:W-:Y:S02]  /*a590*/  LOP3.LUT R0, R14, 0xff, RZ, 0xc0, !PT ;  /* 0x000000ff0e007812 */ /* 0x000fe400078ec0ff */
[----:B------:R-:W-:Y:S02]  /*a5a0*/  LOP3.LUT R13, R27, 0xff, RZ, 0xc0, !PT ;  /* 0x000000ff1b0d7812 */ /* 0x000fe400078ec0ff */
[----:B------:R-:W-:-:S02]  /*a5b0*/  LOP3.LUT R6, R6, 0xff, RZ, 0xc0, !PT ;  /* 0x000000ff06067812 */ /* 0x000fc400078ec0ff */
[----:B0-----:R-:W-:Y:S02]  /*a5c0*/  PRMT R28, R0, 0x7604, R7 ;  /* 0x00007604001c7816 */ /* 0x001fe40000000007 */
[----:B------:R-:W-:Y:S02]  /*a5d0*/  SHF.R.U32.HI R12, RZ, 0x8, R8 ;  /* 0x00000008ff0c7819 */ /* 0x000fe40000011608 */
[----:B------:R-:W-:Y:S02]  /*a5e0*/  PRMT R32, R6, 0x7604, R13 ;  /* 0x0000760406207816 */ /* 0x000fe4000000000d */
[----:B------:R-:W-:Y:S02]  /*a5f0*/  LOP3.LUT R15, R8, 0xff, RZ, 0xc0, !PT ;  /* 0x000000ff080f7812 */ /* 0x000fe400078ec0ff */
[----:B------:R-:W-:Y:S02]  /*a600*/  LOP3.LUT R12, R12, 0xff, RZ, 0xc0, !PT ;  /* 0x000000ff0c0c7812 */ /* 0x000fe400078ec0ff */
[----:B------:R-:W-:-:S02]  /*a610*/  SHF.R.U32.HI R13, RZ, 0x8, R10 ;  /* 0x00000008ff0d7819 */ /* 0x000fc4000001160a */
[----:B------:R-:W-:Y:S02]  /*a620*/  PRMT R33, R12, 0x7604, R15 ;  /* 0x000076040c217816 */ /* 0x000fe4000000000f */
[----:B------:R-:W-:Y:S02]  /*a630*/  LOP3.LUT R14, R13, 0xff, RZ, 0xc0, !PT ;  /* 0x000000ff0d0e7812 */ /* 0x000fe400078ec0ff */
[----:B------:R-:W-:Y:S02]  /*a640*/  SHF.R.U32.HI R12, RZ, 0x8, R9 ;  /* 0x00000008ff0c7819 */ /* 0x000fe40000011609 */
[----:B------:R-:W-:Y:S02]  /*a650*/  SHF.R.U32.HI R4, RZ, 0x8, R26 ;  /* 0x00000008ff047819 */ /* 0x000fe4000001161a */
[----:B------:R-:W-:Y:S02]  /*a660*/  LOP3.LUT R15, R9, 0xff, RZ, 0xc0, !PT ;  /* 0x000000ff090f7812 */ /* 0x000fe400078ec0ff */
[----:B------:R-:W-:-:S02]  /*a670*/  LOP3.LUT R12, R12, 0xff, RZ, 0xc0, !PT ;  /* 0x000000ff0c0c7812 */ /* 0x000fc400078ec0ff */
[----:B------:R-:W-:Y:S02]  /*a680*/  LOP3.LUT R5, R26, 0xff, RZ, 0xc0, !PT ;  /* 0x000000ff1a057812 */ /* 0x000fe400078ec0ff */
[----:B------:R-:W-:Y:S02]  /*a690*/  LOP3.LUT R4, R4, 0xff, RZ, 0xc0, !PT ;  /* 0x000000ff04047812 */ /* 0x000fe400078ec0ff */
[----:B------:R-:W-:Y:S02]  /*a6a0*/  PRMT R35, R12, 0x7604, R15 ;  /* 0x000076040c237816 */ /* 0x000fe4000000000f */
[----:B------:R-:W-:Y:S02]  /*a6b0*/  PRMT R30, R4, 0x7604, R5 ;  /* 0x00007604041e7816 */ /* 0x000fe40000000005 */
[----:B------:R-:W-:Y:S02]  /*a6c0*/  SHF.R.U32.HI R29, RZ, 0x8, R11 ;  /* 0x00000008ff1d7819 */ /* 0x000fe4000001160b */
[----:B------:R-:W-:-:S02]  /*a6d0*/  LOP3.LUT R34, R11, 0xff, RZ, 0xc0, !PT ;  /* 0x000000ff0b227812 */ /* 0x000fc400078ec0ff */
[----:B------:R-:W-:-:S04]  /*a6e0*/  SHF.R.U32.HI R31, RZ, 0x10, R27 ;  /* 0x00000010ff1f7819 */ /* 0x000fc8000001161b */
[----:B------:R-:W-:-:S04]  /*a6f0*/  LOP3.LUT R31, R31, 0xff, RZ, 0xc0, !PT ;  /* 0x000000ff1f1f7812 */ /* 0x000fc800078ec0ff */
[----:B------:R-:W-:Y:S02]  /*a700*/  PRMT R31, R31, 0x7054, R32 ;  /* 0x000070541f1f7816 */ /* 0x000fe40000000020 */
[----:B------:R-:W-:-:S04]  /*a710*/  SHF.R.U32.HI R32, RZ, 0x10, R11 ;  /* 0x00000010ff207819 */ /* 0x000fc8000001160b */
[----:B------:R-:W-:Y:S02]  /*a720*/  LOP3.LUT R32, R32, 0xff, RZ, 0xc0, !PT ;  /* 0x000000ff20207812 */ /* 0x000fe400078ec0ff */
[----:B--2---:R-:W-:Y:S02]  /*a730*/  LEA.HI R3, R3, R21, RZ, 0x1c ;  /* 0x0000001503037211 */ /* 0x004fe400078fe0ff */
[----:B------:R-:W-:Y:S02]  /*a740*/  LOP3.LUT R21, R10, 0xff, RZ, 0xc0, !PT ;  /* 0x000000ff0a157812 */ /* 0x000fe400078ec0ff */
[C---:B------:R-:W-:Y:S01]  /*a750*/  LEA.HI R0, R3.reuse, R3, RZ, 0x1 ;  /* 0x0000000303007211 */ /* 0x040fe200078f08ff */
[----:B------:R-:W-:Y:S01]  /*a760*/  IMAD.SHL.U32 R3, R3, 0x10, RZ ;  /* 0x0000001003037824 */ /* 0x000fe200078e00ff */
[----:B-1----:R-:W-:Y:S01]  /*a770*/  PRMT R37, R14, 0x7604, R21 ;  /* 0x000076040e257816 */ /* 0x002fe20000000015 */
[----:B----4-:R-:W-:Y:S01]  /*a780*/  LDS.128 R4, [R49+0xf000] ;  /* 0x00f0000031047984 */ /* 0x010fe20000000c00 */
[----:B------:R-:W-:-:S02]  /*a790*/  SHF.R.S32.HI R0, RZ, 0x1, R0 ;  /* 0x00000001ff007819 */ /* 0x000fc40000011400 */
[----:B------:R-:W-:Y:S02]  /*a7a0*/  LOP3.LUT R3, R63, 0x10, R3, 0xf8, !PT ;  /* 0x000000103f037812 */ /* 0x000fe400078ef803 */
[----:B------:R-:W-:Y:S01]  /*a7b0*/  SHF.R.U32.HI R21, RZ, 0x10, R25 ;  /* 0x00000010ff157819 */ /* 0x000fe20000011619 */
[----:B------:R-:W-:Y:S01]  /*a7c0*/  IMAD R13, R0, 0x1800, R62 ;  /* 0x00001800000d7824 */ /* 0x000fe200078e023e */
[----:B------:R-:W-:Y:S02]  /*a7d0*/  LOP3.LUT R0, R3, R61, RZ, 0x3c, !PT ;  /* 0x0000003d03007212 */ /* 0x000fe400078e3cff */
[----:B------:R-:W-:Y:S02]  /*a7e0*/  LOP3.LUT R3, R29, 0xff, RZ, 0xc0, !PT ;  /* 0x000000ff1d037812 */ /* 0x000fe400078ec0ff */
        /* <DEDUP_REMOVED lines=9> */
[----:B------:R-:W-:Y:S02]  /*a880*/  PRMT R21, R21, 0x7054, R28 ;  /* 0x0000705415157816 */ /* 0x000fe4000000001c */
[----:B------:R-:W-:Y:S02]  /*a890*/  SHF.R.U32.HI R20, RZ, 0x10, R8 ;  /* 0x00000010ff147819 */ /* 0x000fe40000011608 */
[----:B------:R-:W-:Y:S02]  /*a8a0*/  SHF.R.U32.HI R28, RZ, 0x10, R9 ;  /* 0x00000010ff1c7819 */ /* 0x000fe40000011609 */
[----:B------:R-:W-:Y:S02]  /*a8b0*/  PRMT R29, R29, 0x7054, R30 ;  /* 0x000070541d1d7816 */ /* 0x000fe4000000001e */
[----:B------:R-:W-:Y:S02]  /*a8c0*/  SHF.R.U32.HI R30, RZ, 0x10, R10 ;  /* 0x00000010ff1e7819 */ /* 0x000fe4000001160a */
[----:B------:R-:W-:-:S02]  /*a8d0*/  LOP3.LUT R20, R20, 0xff, RZ, 0xc0, !PT ;  /* 0x000000ff14147812 */ /* 0x000fc400078ec0ff */
[----:B------:R-:W-:Y:S02]  /*a8e0*/  LOP3.LUT R28, R28, 0xff, RZ, 0xc0, !PT ;  /* 0x000000ff1c1c7812 */ /* 0x000fe400078ec0ff */
[----:B------:R-:W-:Y:S02]  /*a8f0*/  LOP3.LUT R30, R30, 0xff, RZ, 0xc0, !PT ;  /* 0x000000ff1e1e7812 */ /* 0x000fe400078ec0ff */
[----:B------:R-:W-:Y:S02]  /*a900*/  PRMT R33, R20, 0x7054, R33 ;  /* 0x0000705414217816 */ /* 0x000fe40000000021 */
[----:B------:R-:W-:Y:S02]  /*a910*/  PRMT R35, R28, 0x7054, R35 ;  /* 0x000070541c237816 */ /* 0x000fe40000000023 */
[----:B------:R-:W-:Y:S02]  /*a920*/  LOP3.LUT R28, R21, 0xff000000, R25, 0xf8, !PT ;  /* 0xff000000151c7812 */ /* 0x000fe400078ef819 */
[----:B------:R-:W-:-:S02]  /*a930*/  PRMT R39, R30, 0x7054, R37 ;  /* 0x000070541e277816 */ /* 0x000fc40000000025 */
[----:B------:R-:W-:Y:S02]  /*a940*/  LOP3.LUT R21, R33, 0xff000000, R8, 0xf8, !PT ;  /* 0xff00000021157812 */ /* 0x000fe400078ef808 */
[----:B------:R-:W-:Y:S02]  /*a950*/  LOP3.LUT R33, R35, 0xff000000, R9, 0xf8, !PT ;  /* 0xff00000023217812 */ /* 0x000fe400078ef809 */
[----:B------:R-:W-:Y:S02]  /*a960*/  LOP3.LUT R8, R39, 0xff000000, R10, 0xf8, !PT ;  /* 0xff00000027087812 */ /* 0x000fe400078ef80a */
[----:B------:R-:W-:Y:S02]  /*a970*/  F2FP.F16.E4M3.UNPACK_B R39, R33 ;  /* 0x00000021ff27723e */ /* 0x000fe400020006ff */
[----:B0-----:R-:W-:Y:S02]  /*a980*/  F2FP.F16.E4M3.UNPACK_B R25, R13 ;  /* 0x0000000dff19723e */ /* 0x001fe400020006ff */
[----:B------:R-:W-:Y:S01]  /*a990*/  PRMT R41, R32, 0x7054, R41 ;  /* 0x0000705420297816 */ /* 0x000fe20000000029 */
[--C-:B------:R-:W-:Y:S01]  /*a9a0*/  HADD2.F32 R42, -RZ, R39.reuse.H0_H0 ;  /* 0x20000027ff2a7230 */ /* 0x100fe20000004100 */
[----:B------:R-:W-:Y:S01]  /*a9b0*/  LOP3.LUT R20, R3, 0xff000000, R24, 0xf8, !PT ;  /* 0xff00000003147812 */ /* 0x000fe200078ef818 */
[----:B------:R-:W-:Y:S01]  /*a9c0*/  HADD2.F32 R39, -RZ, R39.H1_H1 ;  /* 0x30000027ff277230 */ /* 0x000fe20000004100 */
[----:B------:R-:W-:-:S02]  /*a9d0*/  F2FP.F16.E4M3.UNPACK_B R32, R28 ;  /* 0x0000001cff20723e */ /* 0x000fc400020006ff */
[-C--:B------:R-:W-:Y:S02]  /*a9e0*/  F2FP.F16.E4M3.UNPACK_B R10, R5.reuse ;  /* 0x00000005ff0a723e */ /* 0x080fe400020006ff */
[----:B------:R-:W-:Y:S01]  /*a9f0*/  F2FP.F16.E4M3.UNPACK_B R24, R5.H1 ;  /* 0x00000005ff18723e */ /* 0x000fe200030006ff */
[--C-:B------:R-:W-:Y:S01]  /*aa00*/  HADD2.F32 R5, -RZ, R25.reuse.H0_H0 ;  /* 0x20000019ff057230 */ /* 0x100fe20000004100 */
[----:B------:R-:W-:Y:S01]  /*aa10*/  LOP3.LUT R37, R31, 0xff000000, R27, 0xf8, !PT ;  /* 0xff0000001f257812 */ /* 0x000fe200078ef81b */
[----:B------:R-:W-:Y:S01]  /*aa20*/  HADD2.F32 R40, -RZ, R32.H0_H0 ;  /* 0x20000020ff287230 */ /* 0x000fe20000004100 */
[-C--:B------:R-:W-:Y:S01]  /*aa30*/  F2FP.F16.E4M3.UNPACK_B R27, R12.reuse ;  /* 0x0000000cff1b723e */ /* 0x080fe200020006ff */
[----:B------:R-:W-:Y:S01]  /*aa40*/  HADD2.F32 R9, -RZ, R10.H0_H0 ;  /* 0x2000000aff097230 */ /* 0x000fe20000004100 */
[----:B------:R-:W-:Y:S01]  /*aa50*/  F2FP.F16.E4M3.UNPACK_B R34, R12.H1 ;  /* 0x0000000cff22723e */ /* 0x000fe200030006ff */
[----:B------:R-:W-:Y:S01]  /*aa60*/  FMUL.FTZ R12, R5, R42 ;  /* 0x0000002a050c7220 */ /* 0x000fe20000410000 */
[----:B------:R-:W-:Y:S01]  /*aa70*/  LOP3.LUT R3, R29, 0xff000000, R26, 0xf8, !PT ;  /* 0xff0000001d037812 */ /* 0x000fe200078ef81a */
[----:B------:R-:W-:Y:S01]  /*aa80*/  HADD2.F32 R25, -RZ, R25.H1_H1 ;  /* 0x30000019ff197230 */ /* 0x000fe20000004100 */
[----:B------:R-:W-:Y:S01]  /*aa90*/  F2FP.F16.E4M3.UNPACK_B R26, R13.H1 ;  /* 0x0000000dff1a723e */ /* 0x000fe200030006ff */
[-C--:B------:R-:W-:Y:S01]  /*aaa0*/  FMUL.FTZ R13, R5, R40.reuse ;  /* 0x00000028050d7220 */ /* 0x080fe20000410000 */
[C---:B------:R-:W-:Y:S01]  /*aab0*/  FFMA.FTZ R5, R9.reuse, R40, -R12 ;  /* 0x0000002809057223 */ /* 0x040fe2000001080c */
[----:B------:R-:W-:Y:S01]  /*aac0*/  F2FP.F16.E4M3.UNPACK_B R40, R33.H1 ;  /* 0x00000021ff28723e */ /* 0x000fe200030006ff */
[----:B------:R-:W-:Y:S01]  /*aad0*/  HADD2.F32 R32, -RZ, R32.H1_H1 ;  /* 0x30000020ff207230 */ /* 0x000fe20000004100 */
[----:B------:R-:W-:Y:S01]  /*aae0*/  F2FP.F16.E4M3.UNPACK_B R28, R28.H1 ;  /* 0x0000001cff1c723e */ /* 0x000fe200030006ff */
[----:B------:R-:W-:Y:S01]  /*aaf0*/  FFMA.FTZ R9, R9, R42, R13 ;  /* 0x0000002a09097223 */ /* 0x000fe2000001000d */
[----:B------:R-:W-:Y:S01]  /*ab00*/  HADD2.F32 R12, -RZ, R26.H0_H0 ;  /* 0x2000001aff0c7230 */ /* 0x000fe20000004100 */
[----:B------:R-:W-:Y:S01]  /*ab10*/  LOP3.LUT R43, R41, 0xff000000, R11, 0xf8, !PT ;  /* 0xff000000292b7812 */ /* 0x000fe200078ef80b */
[----:B------:R-:W-:-:S02]  /*ab20*/  HADD2.F32 R33, -RZ, R40.H0_H0 ;  /* 0x20000028ff217230 */ /* 0x000fc40000004100 */
[C---:B------:R-:W-:Y:S01]  /*ab30*/  FMUL.FTZ R41, R25.reuse, R39 ;  /* 0x0000002719297220 */ /* 0x040fe20000410000 */
[----:B------:R-:W-:Y:S01]  /*ab40*/  HADD2.F32 R13, -RZ, R28.H0_H0 ;  /* 0x2000001cff0d7230 */ /* 0x000fe20000004100 */
[-C--:B------:R-:W-:Y:S01]  /*ab50*/  F2FP.F16.E4M3.UNPACK_B R31, R15.reuse ;  /* 0x0000000fff1f723e */ /* 0x080fe200020006ff */
[----:B------:R-:W-:Y:S01]  /*ab60*/  HADD2.F32 R10, -RZ, R10.H1_H1 ;  /* 0x3000000aff0a7230 */ /* 0x000fe20000004100 */
[----:B------:R-:W-:Y:S01]  /*ab70*/  F2FP.F16.E4M3.UNPACK_B R38, R15.H1 ;  /* 0x0000000fff26723e */ /* 0x000fe200030006ff */
[-C--:B------:R-:W-:Y:S01]  /*ab80*/  FMUL.FTZ R42, R25, R32.reuse ;  /* 0x00000020192a7220 */ /* 0x080fe20000410000 */
[----:B------:R-:W-:Y:S02]  /*ab90*/  HADD2.F32 R15, -RZ, R24.H0_H0 ;  /* 0x20000018ff0f7230 */ /* 0x000fe40000004100 */
[C---:B------:R-:W-:Y:S01]  /*aba0*/  FMUL.FTZ R44, R12.reuse, R33 ;  /* 0x000000210c2c7220 */ /* 0x040fe20000410000 */
[----:B------:R-:W-:Y:S01]  /*abb0*/  FMUL.FTZ R46, R12, R13 ;  /* 0x0000000d0c2e7220 */ /* 0x000fe20000410000 */
[C---:B------:R-:W-:Y:S01]  /*abc0*/  FFMA.FTZ R12, R10.reuse, R32, -R41 ;  /* 0x000000200a0c7223 */ /* 0x040fe20000010829 */
[----:B------:R-:W-:Y:S01]  /*abd0*/  FFMA.FTZ R10, R10, R39, R42 ;  /* 0x000000270a0a7223 */ /* 0x000fe2000001002a */
[----:B------:R-:W-:Y:S01]  /*abe0*/  F2FP.F16.E4M3.UNPACK_B R42, R43 ;  /* 0x0000002bff2a723e */ /* 0x000fe200020006ff */
[C---:B------:R-:W-:Y:S01]  /*abf0*/  FFMA.FTZ R13, R15.reuse, R13, -R44 ;  /* 0x0000000d0f0d7223 */ /* 0x040fe2000001082c */
[----:B------:R-:W-:Y:S01]  /*ac00*/  F2FP.F16.E4M3.UNPACK_B R32, R37 ;  /* 0x00000025ff20723e */ /* 0x000fe200020006ff */
[----:B------:R-:W-:Y:S01]  /*ac10*/  FFMA.FTZ R15, R15, R33, R46 ;  /* 0x000000210f0f7223 */ /* 0x000fe2000001002e */
[----:B------:R-:W-:Y:S01]  /*ac20*/  HADD2.F32 R41, -RZ, R40.H1_H1 ;  /* 0x30000028ff297230 */ /* 0x000fe20000004100 */
[----:B------:R-:W-:Y:S01]  /*ac30*/  F2FP.F16.E4M3.UNPACK_B R30, R7 ;  /* 0x00000007ff1e723e */ /* 0x000fe200020006ff */
[----:B------:R-:W-:Y:S01]  /*ac40*/  HADD2.F32 R26, -RZ, R26.H1_H1 ;  /* 0x3000001aff1a7230 */ /* 0x000fe20000004100 */
[----:B------:R-:W-:Y:S01]  /*ac50*/  F2FP.F16.E4M3.UNPACK_B R37, R37.H1 ;  /* 0x00000025ff25723e */ /* 0x000fe200030006ff */
[----:B------:R-:W-:Y:S01]  /*ac60*/  HADD2.F32 R33, -RZ, R28.H1_H1 ;  /* 0x3000001cff217230 */ /* 0x000fe20000004100 */
[----:B------:R-:W-:Y:S01]  /*ac70*/  F2FP.F16.E4M3.UNPACK_B R35, R7.H1 ;  /* 0x00000007ff23723e */ /* 0x000fe200030006ff */
[----:B------:R-:W-:-:S02]  /*ac80*/  HADD2.F32 R28, -RZ, R24.H1_H1 ;  /* 0x30000018ff1c7230 */ /* 0x000fc40000004100 */
[C---:B------:R-:W-:Y:S01]  /*ac90*/  FMUL.FTZ R45, R26.reuse, R41 ;  /* 0x000000291a2d7220 */ /* 0x040fe20000410000 */
[----:B------:R-:W-:Y:S02]  /*aca0*/  HADD2.F32 R40, -RZ, R42.H0_H0 ;  /* 0x2000002aff287230 */ /* 0x000fe40000004100 */
[----:B------:R-:W-:Y:S01]  /*acb0*/  FMUL.FTZ R26, R26, R33 ;  /* 0x000000211a1a7220 */ /* 0x000fe20000410000 */
[----:B------:R-:W-:Y:S01]  /*acc0*/  HADD2.F32 R24, -RZ, R31.H0_H0 ;  /* 0x2000001fff187230 */ /* 0x000fe20000004100 */
[-C--:B------:R-:W-:Y:S01]  /*acd0*/  F2FP.F16.E4M3.UNPACK_B R29, R4.reuse.H1 ;  /* 0x00000004ff1d723e */ /* 0x080fe200030006ff */
[----:B------:R-:W-:Y:S01]  /*ace0*/  HADD2.F32 R39, -RZ, R32.H0_H0 ;  /* 0x20000020ff277230 */ /* 0x000fe20000004100 */
[----:B------:R-:W-:Y:S01]  /*acf0*/  F2FP.F16.E4M3.UNPACK_B R11, R4 ;  /* 0x00000004ff0b723e */ /* 0x000fe200020006ff */
[----:B------:R-:W-:Y:S02]  /*ad00*/  HADD2.F32 R25, -RZ, R30.H0_H0 ;  /* 0x2000001eff197230 */ /* 0x000fe40000004100 */
[----:B------:R-:W-:Y:S01]  /*ad10*/  FMUL.FTZ R44, R24, R40 ;  /* 0x00000028182c7220 */ /* 0x000fe20000410000 */
[----:B------:R-:W-:-:S02]  /*ad20*/  HADD2.F32 R42, -RZ, R42.H1_H1 ;  /* 0x3000002aff2a7230 */ /* 0x000fc40000004100 */
[----:B------:R-:W-:Y:S01]  /*ad30*/  FMUL.FTZ R47, R24, R39 ;  /* 0x00000027182f7220 */ /* 0x000fe20000410000 */
[C---:B------:R-:W-:Y:S01]  /*ad40*/  FFMA.FTZ R24, R28.reuse, R33, -R45 ;  /* 0x000000211c187223 */ /* 0x040fe2000001082d */
[----:B------:R-:W-:Y:S01]  /*ad50*/  FFMA.FTZ R28, R28, R41, R26 ;  /* 0x000000291c1c7223 */ /* 0x000fe2000001001a */
[----:B------:R-:W-:Y:S01]  /*ad60*/  F2FP.F16.E4M3.UNPACK_B R41, R43.H1 ;  /* 0x0000002bff29723e */ /* 0x000fe200030006ff */
[C---:B------:R-:W-:Y:S01]  /*ad70*/  FFMA.FTZ R26, R25.reuse, R39, -R44 ;  /* 0x00000027191a7223 */ /* 0x040fe2000001082c */
[----:B------:R-:W-:Y:S02]  /*ad80*/  HADD2.F32 R39, -RZ, R32.H1_H1 ;  /* 0x30000020ff277230 */ /* 0x000fe40000004100 */
[----:B------:R-:W-:Y:S01]  /*ad90*/  FFMA.FTZ R25, R25, R40, R47 ;  /* 0x0000002819197223 */ /* 0x000fe2000001002f */
[----:B------:R-:W-:Y:S01]  /*ada0*/  HADD2.F32 R32, -RZ, R38.H0_H0 ;  /* 0x20000026ff207230 */ /* 0x000fe20000004100 */
[-C--:B------:R-:W-:Y:S01]  /*adb0*/  F2FP.F16.E4M3.UNPACK_B R4, R6.reuse ;  /* 0x00000006ff04723e */ /* 0x080fe200020006ff */
[----:B------:R-:W-:Y:S01]  /*adc0*/  HADD2.F32 R43, -RZ, R41.H0_H0 ;  /* 0x20000029ff2b7230 */ /* 0x000fe20000004100 */
[----:B------:R-:W-:Y:S01]  /*add0*/  F2FP.F16.E4M3.UNPACK_B R7, R6.H1 ;  /* 0x00000006ff07723e */ /* 0x000fe200030006ff */
[----:B------:R-:W-:Y:S01]  /*ade0*/  HADD2.F32 R40, -RZ, R37.H0_H0 ;  /* 0x20000025ff287230 */ /* 0x000fe20000004100 */
[----:B------:R-:W-:Y:S01]  /*adf0*/  F2FP.F16.E4M3.UNPACK_B R6, R14 ;  /* 0x0000000eff06723e */ /* 0x000fe200020006ff */
[----:B------:R-:W-:-:S02]  /*ae00*/  HADD2.F32 R31, -RZ, R31.H1_H1 ;  /* 0x3000001fff1f7230 */ /* 0x000fc40000004100 */
        /* <DEDUP_REMOVED lines=8> */
[----:B------:R-:W-:Y:S01]  /*ae90*/  F2FP.F16.E4M3.UNPACK_B R43, R21.H1 ;  /* 0x00000015ff2b723e */ /* 0x000fe200030006ff */
[C---:B------:R-:W-:Y:S01]  /*aea0*/  FFMA.FTZ R31, R30.reuse, R39, -R45 ;  /* 0x000000271e1f7223 */ /* 0x040fe2000001082d */
[----:B------:R-:W-:Y:S01]  /*aeb0*/  F2FP.F16.E4M3.UNPACK_B R40, R20.H1 ;  /* 0x00000014ff28723e */ /* 0x000fe200030006ff */
[----:B------:R-:W-:Y:S01]  /*aec0*/  FFMA.FTZ R30, R30, R42, R47 ;  /* 0x0000002a1e1e7223 */ /* 0x000fe2000001002f */
[----:B------:R-:W-:Y:S01]  /*aed0*/  HADD2.F32 R42, -RZ, R37.H1_H1 ;  /* 0x30000025ff2a7230 */ /* 0x000fe20000004100 */
[----:B------:R-:W-:Y:S01]  /*aee0*/  F2FP.F16.E4M3.UNPACK_B R14, R14.H1 ;  /* 0x0000000eff0e723e */ /* 0x000fe200030006ff */
[----:B------:R-:W-:Y:S01]  /*aef0*/  HADD2.F32 R46, -RZ, R41.H1_H1 ;  /* 0x30000029ff2e7230 */ /* 0x000fe20000004100 */
[----:B------:R-:W-:Y:S01]  /*af00*/  F2FP.SATFINITE.E4M3.F32.PACK_AB_MERGE_C R13, R24, R13, RZ ;  /* 0x0000000d180d723e */ /* 0x000fe200048070ff */
[----:B------:R-:W-:Y:S01]  /*af10*/  HADD2.F32 R39, -RZ, R38.H1_H1 ;  /* 0x30000026ff277230 */ /* 0x000fe20000004100 */
[----:B------:R-:W-:Y:S01]  /*af20*/  F2FP.SATFINITE.E4M3.F32.PACK_AB_MERGE_C R15, R28, R15, RZ ;  /* 0x0000000f1c0f723e */ /* 0x000fe200048070ff */
[----:B------:R-:W-:Y:S01]  /*af30*/  HADD2.F32 R44, -RZ, R43.H0_H0 ;  /* 0x2000002bff2c7230 */ /* 0x000fe20000004100 */
[----:B------:R-:W-:Y:S01]  /*af40*/  F2FP.SATFINITE.E4M3.F32.PACK_AB_MERGE_C R5, R12, R5, R13 ;  /* 0x000000050c05723e */ /* 0x000fe2000480700d */
        /* <DEDUP_REMOVED lines=15> */
[----:B------:R-:W-:Y:S01]  /*b040*/  F2FP.F16.E4M3.UNPACK_B R35, R20 ;  /* 0x00000014ff23723e */ /* 0x000fe200020006ff */
[----:B------:R-:W-:Y:S01]  /*b050*/  HADD2.F32 R29, -RZ, R29.H1_H1 ;  /* 0x3000001dff1d7230 */ /* 0x000fe20000004100 */
[----:B------:R-:W-:Y:S01]  /*b060*/  F2FP.F16.E4M3.UNPACK_B R37, R21 ;  /* 0x00000015ff25723e */ /* 0x000fe200020006ff */
[C---:B------:R-:W-:Y:S01]  /*b070*/  FMUL.FTZ R20, R34.reuse, R43 ;  /* 0x0000002b22147220 */ /* 0x040fe20000410000 */
[----:B------:R-:W-:Y:S01]  /*b080*/  FMUL.FTZ R34, R34, R40 ;  /* 0x0000002822227220 */ /* 0x000fe20000410000 */
[----:B------:R-:W-:Y:S01]  /*b090*/  HADD2.F32 R21, -RZ, R27.H0_H0 ;  /* 0x2000001bff157230 */ /* 0x000fe20000004100 */
[----:B------:R-:W-:Y:S01]  /*b0a0*/  F2FP.SATFINITE.E4M3.F32.PACK_AB_MERGE_C R9, R10, R9, R15 ;  /* 0x000000090a09723e */ /* 0x000fe2000480700f */
[----:B------:R-:W-:-:S02]  /*b0b0*/  HADD2.F32 R38, -RZ, R37.H0_H0 ;  /* 0x20000025ff267230 */ /* 0x000fc40000004100 */
        /* <DEDUP_REMOVED lines=11> */
[----:B------:R-:W-:Y:S02]  /*b170*/  HADD2.F32 R11, -RZ, R11.H1_H1 ;  /* 0x3000000bff0b7230 */ /* 0x000fe40000004100 */
[C---:B------:R-:W-:Y:S01]  /*b180*/  FMUL.FTZ R42, R27.reuse, R40 ;  /* 0x000000281b2a7220 */ /* 0x040fe20000410000 */
[----:B------:R-:W-:Y:S01]  /*b190*/  F2FP.F16.E4M3.UNPACK_B R29, R8.H1 ;  /* 0x00000008ff1d723e */ /* 0x000fe200030006ff */
[-C--:B------:R-:W-:Y:S01]  /*b1a0*/  FMUL.FTZ R27, R27, R34.reuse ;  /* 0x000000221b1b7220 */ /* 0x080fe20000410000 */
[----:B------:R-:W-:Y:S01]  /*b1b0*/  F2FP.F16.E4M3.UNPACK_B R21, R3.H1 ;  /* 0x00000003ff15723e */ /* 0x000fe200030006ff */
[----:B------:R-:W-:Y:S01]  /*b1c0*/  FFMA.FTZ R42, R11, R34, -R42 ;  /* 0x000000220b2a7223 */ /* 0x000fe2000001082a */
[----:B------:R-:W-:-:S02]  /*b1d0*/  HADD2.F32 R20, -RZ, R14.H0_H0 ;  /* 0x2000000eff147230 */ /* 0x000fc40000004100 */
[----:B------:R-:W-:Y:S01]  /*b1e0*/  FFMA.FTZ R35, R11, R40, R27 ;  /* 0x000000280b237223 */ /* 0x000fe2000001001b */
[----:B------:R-:W-:Y:S01]  /*b1f0*/  HADD2.F32 R34, -RZ, R29.H0_H0 ;  /* 0x2000001dff227230 */ /* 0x000fe20000004100 */
[----:B------:R-:W-:Y:S01]  /*b200*/  F2FP.F16.E4M3.UNPACK_B R3, R3 ;  /* 0x00000003ff03723e */ /* 0x000fe200020006ff */
[--C-:B------:R-:W-:Y:S02]  /*b210*/  HADD2.F32 R27, -RZ, R21.reuse.H0_H0 ;  /* 0x20000015ff1b7230 */ /* 0x100fe40000004100 */
[----:B------:R-:W-:Y:S02]  /*b220*/  HADD2.F32 R21, -RZ, R21.H1_H1 ;  /* 0x30000015ff157230 */ /* 0x000fe40000004100 */
[C---:B------:R-:W-:Y:S01]  /*b230*/  FMUL.FTZ R40, R20.reuse, R34 ;  /* 0x0000002214287220 */ /* 0x040fe20000410000 */
[----:B------:R-:W-:Y:S02]  /*b240*/  HADD2.F32 R29, -RZ, R29.H1_H1 ;  /* 0x3000001dff1d7230 */ /* 0x000fe40000004100 */
[----:B------:R-:W-:Y:S01]  /*b250*/  FMUL.FTZ R20, R20, R27 ;  /* 0x0000001b14147220 */ /* 0x000fe20000410000 */
[----:B------:R-:W-:-:S02]  /*b260*/  HADD2.F32 R14, -RZ, R14.H1_H1 ;  /* 0x3000000eff0e7230 */ /* 0x000fc40000004100 */
[--C-:B------:R-:W-:Y:S02]  /*b270*/  HADD2.F32 R11, -RZ, R7.reuse.H0_H0 ;  /* 0x20000007ff0b7230 */ /* 0x100fe40000004100 */
[----:B------:R-:W-:Y:S02]  /*b280*/  HADD2.F32 R7, -RZ, R7.H1_H1 ;  /* 0x30000007ff077230 */ /* 0x000fe40000004100 */
[C---:B------:R-:W-:Y:S01]  /*b290*/  FMUL.FTZ R46, R14.reuse, R29 ;  /* 0x0000001d0e2e7220 */ /* 0x040fe20000410000 */
[-C--:B------:R-:W-:Y:S01]  /*b2a0*/  FMUL.FTZ R50, R14, R21.reuse ;  /* 0x000000150e327220 */ /* 0x080fe20000410000 */
[----:B------:R-:W-:Y:S01]  /*b2b0*/  F2FP.F16.E4M3.UNPACK_B R14, R8 ;  /* 0x00000008ff0e723e */ /* 0x000fe200020006ff */
[----:B------:R-:W-:Y:S01]  /*b2c0*/  FFMA.FTZ R37, R11, R34, R20 ;  /* 0x000000220b257223 */ /* 0x000fe20000010014 */
[C---:B------:R-:W-:Y:S01]  /*b2d0*/  FFMA.FTZ R45, R7.reuse, R21, -R46 ;  /* 0x00000015072d7223 */ /* 0x040fe2000001082e */
[----:B------:R-:W-:Y:S01]  /*b2e0*/  FFMA.FTZ R50, R7, R29, R50 ;  /* 0x0000001d07327223 */ /* 0x000fe20000010032 */
[----:B------:R-:W-:Y:S01]  /*b2f0*/  FFMA.FTZ R40, R11, R27, -R40 ;  /* 0x0000001b0b287223 */ /* 0x000fe20000010828 */
[----:B------:R-:W-:-:S02]  /*b300*/  HADD2.F32 R20, -RZ, R14.H0_H0 ;  /* 0x2000000eff147230 */ /* 0x000fc40000004100 */
[----:B------:R-:W-:Y:S01]  /*b310*/  HADD2.F32 R7, -RZ, R6.H0_H0 ;  /* 0x20000006ff077230 */ /* 0x000fe20000004100 */
[----:B------:R-:W-:Y:S01]  /*b320*/  F2FP.SATFINITE.E4M3.F32.PACK_AB_MERGE_C R37, R50, R37, RZ ;  /* 0x000000253225723e */ /* 0x000fe200048070ff */
[--C-:B------:R-:W-:Y:S01]  /*b330*/  HADD2.F32 R8, -RZ, R3.reuse.H0_H0 ;  /* 0x20000003ff087230 */ /* 0x100fe20000004100 */
[----:B------:R-:W-:Y:S01]  /*b340*/  F2FP.SATFINITE.E4M3.F32.PACK_AB_MERGE_C R40, R45, R40, RZ ;  /* 0x000000282d28723e */ /* 0x000fe200048070ff */
[----:B------:R-:W-:Y:S02]  /*b350*/  HADD2.F32 R11, -RZ, R3.H1_H1 ;  /* 0x30000003ff0b7230 */ /* 0x000fe40000004100 */
[----:B------:R-:W-:Y:S02]  /*b360*/  HADD2.F32 R21, -RZ, R14.H1_H1 ;  /* 0x3000000eff157230 */ /* 0x000fe40000004100 */
[C---:B------:R-:W-:Y:S01]  /*b370*/  FMUL.FTZ R14, R7.reuse, R20 ;  /* 0x00000014070e7220 */ /* 0x040fe20000410000 */
[----:B------:R-:W-:Y:S02]  /*b380*/  HADD2.F32 R6, -RZ, R6.H1_H1 ;  /* 0x30000006ff067230 */ /* 0x000fe40000004100 */
[----:B------:R-:W-:Y:S01]  /*b390*/  FMUL.FTZ R7, R7, R8 ;  /* 0x0000000807077220 */ /* 0x000fe20000410000 */
[----:B------:R-:W-:-:S02]  /*b3a0*/  HADD2.F32 R3, -RZ, R4.H0_H0 ;  /* 0x20000004ff037230 */ /* 0x000fc40000004100 */
        /* <DEDUP_REMOVED lines=14> */
[----:B------:R-:W-:-:S02]  /*b490*/  F2FP.SATFINITE.E4M3.F32.PACK_AB_MERGE_C R11, R30, R25, R11 ;  /* 0x000000191e0b723e */ /* 0x000fc4000480700b */
[----:B------:R-:W-:Y:S01]  /*b4a0*/  F2FP.SATFINITE.E4M3.F32.PACK_AB_MERGE_C R8, R35, R38, R8 ;  /* 0x000000262308723e */ /* 0x000fe20004807008 */
[----:B------:R4:W-:Y:S01]  /*b4b0*/  STS.128 [R49+0xf000], R4 ;  /* 0x00f0000431007388 */ /* 0x0009e20000000c00 */
[----:B------:R-:W-:-:S05]  /*b4c0*/  F2FP.SATFINITE.E4M3.F32.PACK_AB_MERGE_C R10, R34, R3, R37 ;  /* 0x00000003220a723e */ /* 0x000fca0004807025 */
[----:B------:R4:W-:Y:S02]  /*b4d0*/  STS.128 [R0+0xf000], R8 ;  /* 0x00f0000800007388 */ /* 0x0009e40000000c00 */
.L_x_10934:
[----:B------:R-:W-:Y:S05]  /*b4e0*/  BSYNC B0 ;  /* 0x0000000000007941 */ /* 0x000fea0003800000 */
.L_x_10927:
        /* <DEDUP_REMOVED lines=8> */
.L_x_10924:
[----:B---34-:R-:W-:-:S04]  /*b570*/  MOV R0, UR36 ;  /* 0x0000002400007c02 */ /* 0x018fc80008000f00 */
[----:B------:R-:W-:-:S13]  /*b580*/  ISETP.NE.AND P0, PT, R0, 0x3, PT ;  /* 0x000000030000780c */ /* 0x000fda0003f05270 */
[----:B------:R-:W-:Y:S05]  /*b590*/  @!P0 BRA `(.L_x_10946) ;  /* 0x0000000000048947 */ /* 0x000fea0003800000 */
[----:B------:R-:W-:Y:S01]  /*b5a0*/  BPT.TRAP 0x1 ;  /* 0x000000040000795c */ /* 0x000fe20000300000 */
.L_x_10946:
[----:B01----:R-:W3:Y:S04]  /*b5b0*/  LDL R3, [R1+0x4] ;  /* 0x0000040001037983 */ /* 0x003ee80000100800 */
[----:B------:R-:W4:Y:S01]  /*b5c0*/  LDL R0, [R1+0xc] ;  /* 0x00000c0001007983 */ /* 0x000f220000100800 */
[----:B---3--:R-:W-:Y:S01]  /*b5d0*/  IMAD R3, R3, 0x8, R18 ;  /* 0x0000000803037824 */ /* 0x008fe200078e0212 */
[----:B----45:R-:W-:-:S04]  /*b5e0*/  SHF.L.U32 R4, R0, 0x1f, RZ ;  /* 0x0000001f00047819 */ /* 0x030fc800000006ff */
[----:B------:R0:W1:Y:S01]  /*b5f0*/  SYNCS.PHASECHK.TRANS64.TRYWAIT P1, [R3+URZ+0x19c30], R4 ;  /* 0x019c3004030075a7 */ /* 0x000062000802017f */
[----:B------:R-:W-:Y:S05]  /*b600*/  @!P0 BRA `(.L_x_10947) ;  /* 0x0000000000048947 */ /* 0x000fea0003800000 */
[----:B------:R-:W-:Y:S01]  /*b610*/  BPT.TRAP 0x1 ;  /* 0x000000040000795c */ /* 0x000fe20000300000 */
.L_x_10947:
[----:B------:R-:W-:Y:S01]  /*b620*/  VIADD R0, R18, 0x13800 ;  /* 0x0001380012007836 */ /* 0x000fe20000000000 */
[----:B--2---:R-:W-:Y:S01]  /*b630*/  LOP3.LUT R14, R36, 0x10000, RZ, 0xfc, !PT ;  /* 0x00010000240e7812 */ /* 0x004fe200078efcff */
[----:B------:R-:W-:-:S03]  /*b640*/  IMAD.MOV.U32 R15, RZ, RZ, -0x3ffffff0 ;  /* 0xc0000010ff0f7424 */ /* 0x000fc600078e00ff */
[----:B------:R-:W-:-:S04]  /*b650*/  SHF.R.U32.HI R0, RZ, 0x4, R0 ;  /* 0x00000004ff007819 */ /* 0x000fc80000011600 */
[----:B------:R-:W-:-:S04]  /*b660*/  LOP3.LUT R0, R0, 0x3fff, RZ, 0xc0, !PT ;  /* 0x00003fff00007812 */ /* 0x000fc800078ec0ff */
[----:B------:R-:W-:Y:S01]  /*b670*/  LOP3.LUT R13, R0, 0x10000, RZ, 0xfc, !PT ;  /* 0x00010000000d7812 */ /* 0x000fe200078efcff */
[----:B-1----:R-:W-:Y:S06]  /*b680*/  @P1 BRA `(.L_x_10948) ;  /* 0x0000000000081947 */ /* 0x002fec0003800000 */
[----:B------:R-:W1:Y:S02]  /*b690*/  SYNCS.PHASECHK.TRANS64.TRYWAIT P1, [R3+URZ+0x19c30], R4 ;  /* 0x019c3004030075a7 */ /* 0x000e64000802017f */
[----:B-1----:R-:W-:Y:S05]  /*b6a0*/  @!P1 BRA `(.L_x_10949) ;  /* 0x000000e4003c9947 */ /* 0x002fea0003800000 */
.L_x_10948:
[----:B------:R-:W0:Y:S01]  /*b6b0*/  LDL R0, [R1+0x4] ;  /* 0x0000040001007983 */ /* 0x000e220000100800 */
[----:B------:R-:W-:Y:S01]  /*b6c0*/  IMAD.MOV.U32 R5, RZ, RZ, -0x3ffffff0 ;  /* 0xc0000010ff057424 */ /* 0x000fe200078e00ff */
[----:B------:R-:W-:Y:S05]  /*b6d0*/  WARPSYNC.ALL ;  /* 0x0000000000007948 */ /* 0x000fea0003800000 */
[C---:B------:R-:W-:Y:S01]  /*b6e0*/  R2UR UR4, R14.reuse ;  /* 0x000000000e0472ca */ /* 0x040fe200000e0000 */
[----:B------:R-:W-:Y:S01]  /*b6f0*/  WARPGROUP.ARRIVE ;  /* 0x00000000000079c5 */ /* 0x000fe20000000000 */
[----:B------:R-:W-:Y:S01]  /*b700*/  R2UR UR5, R15 ;  /* 0x000000000f0572ca */ /* 0x000fe200000e0000 */
[----:B------:R-:W-:Y:S01]  /*b710*/  VIADD R152, R14, 0x180 ;  /* 0x000001800e987836 */ /* 0x000fe20000000000 */
[----:B------:R-:W-:Y:S01]  /*b720*/  R2UR UR7, R5 ;  /* 0x00000000050772ca */ /* 0x000fe200000e0000 */
[----:B------:R-:W-:-:S02]  /*b730*/  IMAD.MOV.U32 R153, RZ, RZ, -0x3ffffff0 ;  /* 0xc0000010ff997424 */ /* 0x000fc400078e00ff */
[----:B------:R-:W-:Y:S02]  /*b740*/  IMAD.MOV.U32 R7, RZ, RZ, -0x3ffffff0 ;  /* 0xc0000010ff077424 */ /* 0x000fe400078e00ff */
[----:B------:R-:W-:Y:S02]  /*b750*/  VIADD R20, R14, 0x300 ;  /* 0x000003000e147836 */ /* 0x000fe40000000000 */
[----:B------:R-:W-:Y:S02]  /*b760*/  IMAD.MOV.U32 R21, RZ, RZ, -0x3ffffff0 ;  /* 0xc0000010ff157424 */ /* 0x000fe400078e00ff */
[----:B------:R-:W-:Y:S02]  /*b770*/  IMAD.MOV.U32 R5, RZ, RZ, -0x3ffffff0 ;  /* 0xc0000010ff057424 */ /* 0x000fe400078e00ff */
[----:B------:R-:W-:Y:S02]  /*b780*/  IMAD.MOV.U32 R135, RZ, RZ, RZ ;  /* 0x000000ffff877224 */ /* 0x000fe400078e00ff */
[----:B01----:R-:W-:-:S04]  /*b790*/  IMAD R4, R0, 0x300, R13 ;  /* 0x0000030000047824 */ /* 0x003fc800078e020d */
[C---:B------:R-:W-:Y:S01]  /*b7a0*/  VIADD R6, R4.reuse, 0x100 ;  /* 0x0000010004067836 */ /* 0x040fe20000000000 */
[C---:B------:R-:W-:Y:S01]  /*b7b0*/  R2UR UR6, R4.reuse ;  /* 0x00000000040672ca */ /* 0x040fe200000e0000 */
[----:B------:R-:W-:-:S12]  /*b7c0*/  VIADD R4, R4, 0x200 ;  /* 0x0000020004047836 */ /* 0x000fd80000000000 */
[----:B------:R-:W-:Y:S01]  /*b7d0*/  QGMMA.64x128x32.F32.E4M3.E4M3 R24, gdesc[UR4], RZ, !UPT, gsb0 ;  /* 0x01e00000041879f3 */ /* 0x000fe2000c0008ff */
[----:B------:R-:W-:Y:S02]  /*b7e0*/  R2UR UR4, R152 ;  /* 0x00000000980472ca */ /* 0x000fe400000e0000 */
[----:B------:R-:W-:Y:S02]  /*b7f0*/  R2UR UR5, R153 ;  /* 0x00000000990572ca */ /* 0x000fe400000e0000 */
[----:B------:R-:W-:Y:S02]  /*b800*/  R2UR UR6, R6 ;  /* 0x00000000060672ca */ /* 0x000fe400000e0000 */
[----:B------:R-:W-:Y:S01]  /*b810*/  R2UR UR7, R7 ;  /* 0x00000000070772ca */ /* 0x000fe200000e0000 */
[----:B------:R-:W-:Y:S02]  /*b820*/  WARPGROUP.DEPBAR.LE gsb0, 0x0 ;  /* 0x00008000000079c5 */ /* 0x000fe40000010000 */
[----:B------:R-:W-:-:S10]  /*b830*/  WARPGROUP.ARRIVE ;  /* 0x00000000000079c5 */ /* 0x000fd40000000000 */
[----:B------:R-:W-:Y:S01]  /*b840*/  QGMMA.64x128x32.F32.E4M3.E4M3 R24, gdesc[UR4], R24, gsb0 ;  /* 0x01e00000041879f3 */ /* 0x000fe20008000818 */
[----:B------:R-:W-:Y:S02]  /*b850*/  R2UR UR4, R20 ;  /* 0x00000000140472ca */ /* 0x000fe400000e0000 */
[----:B------:R-:W-:Y:S02]  /*b860*/  R2UR UR5, R21 ;  /* 0x00000000150572ca */ /* 0x000fe400000e0000 */
[----:B------:R-:W-:Y:S02]  /*b870*/  R2UR UR6, R4 ;  /* 0x00000000040672ca */ /* 0x000fe400000e0000 */
[----:B------:R-:W-:Y:S01]  /*b880*/  R2UR UR7, R5 ;  /* 0x00000000050772ca */ /* 0x000fe200000e0000 */
[----:B------:R-:W-:Y:S02]  /*b890*/  WARPGROUP.DEPBAR.LE gsb0, 0x0 ;  /* 0x00008000000079c5 */ /* 0x000fe40000010000 */
[----:B------:R-:W-:-:S10]  /*b8a0*/  WARPGROUP.ARRIVE ;  /* 0x00000000000079c5 */ /* 0x000fd40000000000 */
[----:B------:R-:W-:Y:S03]  /*b8b0*/  QGMMA.64x128x32.F32.E4M3.E4M3 R24, gdesc[UR4], R24, gsb0 ;  /* 0x01e00000041879f3 */ /* 0x000fe60008000818 */
[----:B------:R-:W-:Y:S02]  /*b8c0*/  WARPGROUP.DEPBAR.LE gsb0, 0x0 ;  /* 0x00008000000079c5 */ /* 0x000fe40000010000 */
[----:B------:R-:W-:Y:S05]  /*b8d0*/  @!P0 BRA `(.L_x_10950) ;  /* 0x0000000000048947 */ /* 0x000fea0003800000 */
[----:B------:R-:W-:Y:S01]  /*b8e0*/  BPT.TRAP 0x1 ;  /* 0x000000040000795c */ /* 0x000fe20000300000 */
.L_x_10950:
[----:B------:R-:W2:Y:S01]  /*b8f0*/  LDL R0, [R1+0x6c] ;  /* 0x00006c0001007983 */ /* 0x000ea20000100800 */
[----:B------:R-:W-:-:S03]  /*b900*/  P2R R6, PR, RZ, 0x1 ;  /* 0x00000001ff067803 */ /* 0x000fc60000000000 */
[----:B------:R-:W3:Y:S01]  /*b910*/  LDL R90, [R1+0x24] ;  /* 0x00002400015a7983 */ /* 0x000ee20000100800 */
        /* <DEDUP_REMOVED lines=117> */
[----:B------:R-:W-:-:S04]  /*c070*/  FSEL R85, R85, -INF , P6 ;  /* 0xff80000055557808 */ /* 0x000fc80003000000 */
[----:B------:R-:W-:-:S05]  /*c080*/  FMNMX.FTZ R8, R85, R0, !PT ;  /* 0x0000000055087209 */ /* 0x000fca0007810000 */
[----:B------:R-:W0:Y:S02]  /*c090*/  SHFL.BFLY PT, R137, R8, 0x2, 0x1f ;  /* 0x0c401f0008897f89 */ /* 0x000e2400000e0000 */
[----:B0-----:R-:W-:-:S05]  /*c0a0*/  FMNMX.FTZ R10, R8, R137, !PT ;  /* 0x00000089080a7209 */ /* 0x001fca0007810000 */
[----:B------:R-:W0:Y:S01]  /*c0b0*/  SHFL.BFLY PT, R137, R10, 0x1, 0x1f ;  /* 0x0c201f000a897f89 */ /* 0x000e2200000e0000 */
[----:B------:R-:W-:Y:S02]  /*c0c0*/  P2R R24, PR, RZ, 0x8 ;  /* 0x00000008ff187803 */ /* 0x000fe40000000000 */
[----:B------:R-:W-:Y:S02]  /*c0d0*/  P2R R30, PR, RZ, 0x1 ;  /* 0x00000001ff1e7803 */ /* 0x000fe40000000000 */
[----:B------:R-:W-:Y:S02]  /*c0e0*/  P2R R28, PR, RZ, 0x2 ;  /* 0x00000002ff1c7803 */ /* 0x000fe40000000000 */
[----:B------:R-:W-:Y:S02]  /*c0f0*/  P2R R26, PR, RZ, 0x4 ;  /* 0x00000004ff1a7803 */ /* 0x000fe40000000000 */
[C---:B------:R-:W-:Y:S02]  /*c100*/  ISETP.GT.AND P2, PT, R4.reuse, 0x58, PT ;  /* 0x000000580400780c */ /* 0x040fe40003f44270 */
[----:B------:R-:W-:-:S02]  /*c110*/  ISETP.GT.AND P1, PT, R4, 0x59, PT ;  /* 0x000000590400780c */ /* 0x000fc40003f24270 */
[----:B------:R-:W-:Y:S02]  /*c120*/  ISETP.GT.AND P0, PT, R4, 0x60, PT ;  /* 0x000000600400780c */ /* 0x000fe40003f04270 */
[----:B0-----:R-:W-:Y:S02]  /*c130*/  FMNMX.FTZ R0, R10, R137, !PT ;  /* 0x000000890a007209 */ /* 0x001fe40007810000 */
[----:B------:R-:W-:Y:S02]  /*c140*/  FMNMX.FTZ R10, R9, R27, !PT ;  /* 0x0000001b090a7209 */ /* 0x000fe40007810000 */
[----:B------:R-:W-:Y:S01]  /*c150*/  FSETP.NEU.FTZ.AND P3, PT, R0, -INF , PT ;  /* 0xff8000000000780b */ /* 0x000fe20003f7d000 */
[----:B------:R-:W-:-:S01]  /*c160*/  FFMA.FTZ R12, R2, R0, -8 ;  /* 0xc1000000020c7423 */ /* 0x000fc20000010000 */
[----:B------:R-:W-:-:S04]  /*c170*/  FMNMX.FTZ R10, R91, R10, !PT ;  /* 0x0000000a5b0a7209 */ /* 0x000fc80007810000 */
[----:B------:R-:W-:Y:S02]  /*c180*/  FSEL R4, R12, RZ, P3 ;  /* 0x000000ff0c047208 */ /* 0x000fe40001800000 */
[----:B------:R-:W-:-:S04]  /*c190*/  FMNMX.FTZ R12, R31, R10, !PT ;  /* 0x0000000a1f0c7209 */ /* 0x000fc80007810000 */
[----:B------:R-:W-:-:S04]  /*c1a0*/  FMNMX.FTZ R12, R95, R12, !PT ;  /* 0x0000000c5f0c7209 */ /* 0x000fc80007810000 */
[----:B------:R-:W-:-:S04]  /*c1b0*/  FMNMX.FTZ R12, R35, R12, !PT ;  /* 0x0000000c230c7209 */ /* 0x000fc80007810000 */
[----:B------:R-:W-:Y:S02]  /*c1c0*/  FMNMX.FTZ R12, R99, R12, !PT ;  /* 0x0000000c630c7209 */ /* 0x000fe40007810000 */
[----:B------:R-:W-:Y:S02]  /*c1d0*/  ISETP.NE.AND P3, PT, R24, RZ, PT ;  /* 0x000000ff1800720c */ /* 0x000fe40003f65270 */
[----:B------:R-:W-:-:S04]  /*c1e0*/  FMNMX.FTZ R24, R39, R12, !PT ;  /* 0x0000000c27187209 */ /* 0x000fc80007810000 */
[----:B------:R-:W-:-:S04]  /*c1f0*/  FMNMX.FTZ R24, R103, R24, !PT ;  /* 0x0000001867187209 */ /* 0x000fc80007810000 */
[----:B------:R-:W-:Y:S02]  /*c200*/  FMNMX.FTZ R24, R43, R24, !PT ;  /* 0x000000182b187209 */ /* 0x000fe40007810000 */
[----:B------:R-:W-:Y:S02]  /*c210*/  FSEL R137, R70, -INF , P2 ;  /* 0xff80000046897808 */ /* 0x000fe40001000000 */
        /* <DEDUP_REMOVED lines=16> */
[----:B------:R-:W-:-:S04]  /*c320*/  FMNMX.FTZ R30, R67, R30, !PT ;  /* 0x0000001e431e7209 */ /* 0x000fc80007810000 */
[----:B------:R-:W-:-:S04]  /*c330*/  FMNMX.FTZ R30, R137, R30, !PT ;  /* 0x0000001e891e7209 */ /* 0x000fc80007810000 */
[----:B------:R-:W-:Y:S01]  /*c340*/  FMNMX.FTZ R32, R71, R30, !PT ;  /* 0x0000001e47207209 */ /* 0x000fe20007810000 */
[----:B------:R-:W-:-:S01]  /*c350*/  FFMA.FTZ R8, R2, R29, -R4 ;  /* 0x0000001d02087223 */ /* 0x000fc20000010804 */
[----:B------:R-:W-:Y:S02]  /*c360*/  FSEL R75, R75, -INF , P0 ;  /* 0xff8000004b4b7808 */ /* 0x000fe40000000000 */
[----:B------:R-:W-:Y:S01]  /*c370*/  FMNMX.FTZ R32, R139, R32, !PT ;  /* 0x000000208b207209 */ /* 0x000fe20007810000 */
[C-C-:B------:R-:W-:Y:S01]  /*c380*/  FFMA.FTZ R29, R2.reuse, R37, -R4.reuse ;  /* 0x00000025021d7223 */ /* 0x140fe20000010804 */
[----:B------:R-:W-:-:S01]  /*c390*/  FFMA.FTZ R37, R2, R45, -R4 ;  /* 0x0000002d02257223 */ /* 0x000fc20000010804 */
[----:B------:R-:W-:Y:S02]  /*c3a0*/  FSEL R45, R78, -INF , P1 ;  /* 0xff8000004e2d7808 */ /* 0x000fe40000800000 */
[----:B------:R-:W-:Y:S02]  /*c3b0*/  FMNMX.FTZ R32, R75, R32, !PT ;  /* 0x000000204b207209 */ /* 0x000fe40007810000 */
[----:B------:R-:W-:Y:S01]  /*c3c0*/  ISETP.NE.AND P0, PT, R6, RZ, PT ;  /* 0x000000ff0600720c */ /* 0x000fe20003f05270 */
[----:B------:R-:W-:-:S01]  /*c3d0*/  FFMA.FTZ R6, R2, R5, -R4 ;  /* 0x0000000502067223 */ /* 0x000fc20000010804 */
[C-C-:B------:R-:W-:Y:S01]  /*c3e0*/  FFMA.FTZ R5, R2.reuse, R11, -R4.reuse ;  /* 0x0000000b02057223 */ /* 0x140fe20000010804 */
[----:B------:R-:W-:-:S01]  /*c3f0*/  FFMA.FTZ R11, R2, R33, -R4 ;  /* 0x00000021020b7223 */ /* 0x000fc20000010804 */
[----:B------:R-:W-:Y:S01]  /*c400*/  FSEL R79, R79, -INF , P2 ;  /* 0xff8000004f4f7808 */ /* 0x000fe20001000000 */
[----:B------:R-:W-:-:S01]  /*c410*/  FFMA.FTZ R33, R2, R41, -R4 ;  /* 0x0000002902217223 */ /* 0x000fc20000010804 */
[----:B------:R-:W-:Y:S01]  /*c420*/  FMNMX.FTZ R32, R45, R32, !PT ;  /* 0x000000202d207209 */ /* 0x000fe20007810000 */
[----:B------:R-:W-:-:S01]  /*c430*/  FFMA.FTZ R41, R2, R49, -R4 ;  /* 0x0000003102297223 */ /* 0x000fc20000010804 */
[----:B------:R-:W-:Y:S01]  /*c440*/  FFMA.FTZ R49, R2, R53, -R4 ;  /* 0x0000003502317223 */ /* 0x000fe20000010804 */
[----:B------:R-:W-:-:S02]  /*c450*/  FSEL R53, R82, -INF , P3 ;  /* 0xff80000052357808 */ /* 0x000fc40001800000 */
[----:B------:R-:W-:Y:S01]  /*c460*/  FMNMX.FTZ R34, R79, R32, !PT ;  /* 0x000000204f227209 */ /* 0x000fe20007810000 */
[----:B------:R-:W-:-:S01]  /*c470*/  FFMA.FTZ R89, R2, R89, -R4 ;  /* 0x0000005902597223 */ /* 0x000fc20000010804 */
[----:B------:R-:W-:Y:S02]  /*c480*/  FSEL R83, R83, -INF , P4 ;  /* 0xff80000053537808 */ /* 0x000fe40002000000 */
[----:B------:R-:W-:Y:S01]  /*c490*/  FMNMX.FTZ R34, R53, R34, !PT ;  /* 0x0000002235227209 */ /* 0x000fe20007810000 */
[----:B------:R0:W-:Y:S03]  /*c4a0*/  MUFU.EX2 R12, R89 ;  /* 0x00000059000c7308 */ /* 0x0001e60000000800 */
[----:B------:R-:W-:Y:S02]  /*c4b0*/  FMNMX.FTZ R34, R83, R34, !PT ;  /* 0x0000002253227209 */ /* 0x000fe40007810000 */
[----:B------:R-:W-:-:S02]  /*c4c0*/  FSEL R87, R87, -INF , P6 ;  /* 0xff80000057577808 */ /* 0x000fc40003000000 */
[----:B0-----:R-:W-:Y:S01]  /*c4d0*/  FSEL R89, R86, -INF , P5 ;  /* 0xff80000056597808 */ /* 0x001fe20002800000 */
[----:B------:R0:W-:Y:S03]  /*c4e0*/  MUFU.EX2 R10, R5 ;  /* 0x00000005000a7308 */ /* 0x0001e60000000800 */
[----:B------:R-:W-:-:S04]  /*c4f0*/  FMNMX.FTZ R34, R89, R34, !PT ;  /* 0x0000002259227209 */ /* 0x000fc80007810000 */
[----:B0-----:R-:W-:-:S05]  /*c500*/  FMNMX.FTZ R5, R87, R34, !PT ;  /* 0x0000002257057209 */ /* 0x001fca0007810000 */
[----:B------:R-:W0:Y:S02]  /*c510*/  SHFL.BFLY PT, R40, R5, 0x2, 0x1f ;  /* 0x0c401f0005287f89 */ /* 0x000e2400000e0000 */
[----:B0-----:R-:W-:-:S05]  /*c520*/  FMNMX.FTZ R46, R5, R40, !PT ;  /* 0x00000028052e7209 */ /* 0x001fca0007810000 */
[----:B------:R-:W0:Y:S01]  /*c530*/  SHFL.BFLY PT, R5, R46, 0x1, 0x1f ;  /* 0x0c201f002e057f89 */ /* 0x000e2200000e0000 */
[----:B------:R-:W-:-:S04]  /*c540*/  FFMA.FTZ R93, R2, R93, -R4 ;  /* 0x0000005d025d7223 */ /* 0x000fc80000010804 */
[----:B------:R1:W-:Y:S01]  /*c550*/  MUFU.EX2 R24, R93 ;  /* 0x0000005d00187308 */ /* 0x0003e20000000800 */
[----:B------:R-:W-:-:S01]  /*c560*/  FFMA.FTZ R25, R2, R25, -R4 ;  /* 0x0000001902197223 */ /* 0x000fc20000010804 */
[C-C-:B------:R-:W-:Y:S01]  /*c570*/  FFMA.FTZ R7, R2.reuse, R7, -R4.reuse ;  /* 0x0000000702077223 */ /* 0x140fe20000010804 */
[----:B------:R-:W-:-:S01]  /*c580*/  FFMA.FTZ R97, R2, R97, -R4 ;  /* 0x0000006102617223 */ /* 0x000fc20000010804 */
[C-C-:B------:R-:W-:Y:S01]  /*c590*/  FFMA.FTZ R101, R2.reuse, R101, -R4.reuse ;  /* 0x0000006502657223 */ /* 0x140fe20000010804 */
[----:B-1----:R-:W-:-:S01]  /*c5a0*/  FFMA.FTZ R93, R2, R61, -R4 ;  /* 0x0000003d025d7223 */ /* 0x002fc20000010804 */
[----:B0-----:R-:W-:-:S04]  /*c5b0*/  FMNMX.FTZ R5, R46, R5, !PT ;  /* 0x000000052e057209 */ /* 0x001fc80007810000 */
[----:B------:R-:W-:Y:S01]  /*c5c0*/  FSETP.NEU.FTZ.AND P1, PT, R5, -INF , PT ;  /* 0xff8000000500780b */ /* 0x000fe20003f3d000 */
[----:B------:R-:W-:-:S01]  /*c5d0*/  FFMA.FTZ R56, R2, R5, -8 ;  /* 0xc100000002387423 */ /* 0x000fc20000010005 */
[C-C-:B------:R-:W-:Y:S01]  /*c5e0*/  FFMA.FTZ R61, R2.reuse, R65, -R4.reuse ;  /* 0x00000041023d7223 */ /* 0x140fe20000010804 */
[----:B------:R-:W-:-:S01]  /*c5f0*/  FFMA.FTZ R65, R2, R69, -R4 ;  /* 0x0000004502417223 */ /* 0x000fc20000010804 */
[--C-:B------:R-:W-:Y:S02]  /*c600*/  FFMA.FTZ R69, R2, R73, -R4.reuse ;  /* 0x0000004902457223 */ /* 0x100fe40000010804 */
[----:B------:R-:W-:Y:S01]  /*c610*/  FSEL R56, R56, RZ, P1 ;  /* 0x000000ff38387208 */ /* 0x000fe20000800000 */
        /* <DEDUP_REMOVED lines=13> */
[----:B------:R-:W-:-:S01]  /*c6f0*/  FFMA.FTZ R4, R2, R9, -R56 ;  /* 0x0000000902047223 */ /* 0x000fc20000010838 */
[C-C-:B------:R-:W-:Y:S01]  /*c700*/  FFMA.FTZ R9, R2.reuse, R27, -R56.reuse ;  /* 0x0000001b02097223 */ /* 0x140fe20000010838 */
[----:B------:R-:W-:-:S01]  /*c710*/  FFMA.FTZ R58, R2, R91, -R56 ;  /* 0x0000005b023a7223 */ /* 0x000fc20000010838 */
[----:B------:R-:W-:Y:S01]  /*c720*/  MUFU.EX2 R6, R6 ;  /* 0x0000000600067308 */ /* 0x000fe20000000800 */
[----:B------:R-:W-:-:S07]  /*c730*/  FFMA.FTZ R85, R2, R31, -R56 ;  /* 0x0000001f02557223 */ /* 0x000fce0000010838 */
[----:B------:R-:W0:Y:S01]  /*c740*/  MUFU.EX2 R25, R25 ;  /* 0x0000001900197308 */ /* 0x000e220000000800 */
[----:B------:R-:W-:-:S07]  /*c750*/  FFMA.FTZ R27, R2, R95, -R56 ;  /* 0x0000005f021b7223 */ /* 0x000fce0000010838 */
[----:B------:R-:W-:Y:S08]  /*c760*/  MUFU.EX2 R4, R4 ;  /* 0x0000000400047308 */ /* 0x000ff00000000800 */
[----:B------:R-:W1:Y:S01]  /*c770*/  MUFU.EX2 R9, R9 ;  /* 0x0000000900097308 */ /* 0x000e620000000800 */
[----:B------:R-:W-:-:S07]  /*c780*/  FFMA.FTZ R48, R2, R35, -R56 ;  /* 0x0000002302307223 */ /* 0x000fce0000010838 */
[----:B------:R-:W2:Y:S08]  /*c790*/  MUFU.EX2 R7, R7 ;  /* 0x0000000700077308 */ /* 0x000eb00000000800 */
[----:B------:R-:W4:Y:S01]  /*c7a0*/  MUFU.EX2 R58, R58 ;  /* 0x0000003a003a7308 */ /* 0x000f220000000800 */
[----:B------:R-:W-:-:S07]  /*c7b0*/  FFMA.FTZ R60, R2, R99, -R56 ;  /* 0x00000063023c7223 */ /* 0x000fce0000010838 */
[----:B------:R-:W5:Y:S08]  /*c7c0*/  MUFU.EX2 R8, R8 ;  /* 0x0000000800087308 */ /* 0x000f700000000800 */
[----:B------:R-:W3:Y:S01]  /*c7d0*/  MUFU.EX2 R85, R85 ;  /* 0x0000005500557308 */ /* 0x000ee20000000800 */
[----:B------:R-:W-:-:S01]  /*c7e0*/  FFMA.FTZ R64, R2, R55, -R56 ;  /* 0x0000003702407223 */ /* 0x000fc20000010838 */
[----:B0-----:R-:W-:Y:S01]  /*c7f0*/  FADD.FTZ R66, R6, R25 ;  /* 0x0000001906427221 */ /* 0x001fe20000010000 */
[----:B-1----:R-:W-:-:S05]  /*c800*/  FADD.FTZ R55, R4, R9 ;  /* 0x0000000904377221 */ /* 0x002fca0000010000 */
[----:B------:R-:W0:Y:S01]  /*c810*/  MUFU.EX2 R27, R27 ;  /* 0x0000001b001b7308 */ /* 0x000e220000000800 */
[----:B------:R-:W-:-:S01]  /*c820*/  FFMA.FTZ R91, R2, R39, -R56 ;  /* 0x00000027025b7223 */ /* 0x000fc20000010838 */
[----:B------:R-:W-:Y:S01]  /*c830*/  FFMA.FTZ R54, R2, R59, -R56 ;  /* 0x0000003b02367223 */ /* 0x000fe20000010838 */
[----:B--2---:R-:W-:-:S05]  /*c840*/  FADD.FTZ R59, R7, R66 ;  /* 0x00000042073b7221 */ /* 0x004fca0000010000 */
[----:B------:R-:W1:Y:S01]  /*c850*/  MUFU.EX2 R11, R11 ;  /* 0x0000000b000b7308 */ /* 0x000e620000000800 */
[----:B----4-:R-:W-:-:S01]  /*c860*/  FADD.FTZ R66, R58, R55 ;  /* 0x000000373a427221 */ /* 0x010fc20000010000 */
[----:B------:R-:W-:-:S06]  /*c870*/  FFMA.FTZ R31, R2, R103, -R56 ;  /* 0x00000067021f7223 */ /* 0x000fcc0000010838 */
[----:B------:R-:W2:Y:S01]  /*c880*/  MUFU.EX2 R48, R48 ;  /* 0x0000003000307308 */ /* 0x000ea20000000800 */
[----:B-----5:R-:W-:-:S01]  /*c890*/  FADD.FTZ R59, R8, R59 ;  /* 0x0000003b083b7221 */ /* 0x020fc20000010000 */
[----:B---3--:R-:W-:-:S06]  /*c8a0*/  FADD.FTZ R66, R85, R66 ;  /* 0x0000004255427221 */ /* 0x008fcc0000010000 */
[----:B------:R-:W3:Y:S01]  /*c8b0*/  MUFU.EX2 R60, R60 ;  /* 0x0000003c003c7308 */ /* 0x000ee20000000800 */
[----:B------:R-:W-:-:S01]  /*c8c0*/  FFMA.FTZ R50, R2, R43, -R56 ;  /* 0x0000002b02327223 */ /* 0x000fc20000010838 */
[----:B------:R-:W-:-:S06]  /*c8d0*/  FADD.FTZ R70, R10, R59 ;  /* 0x0000003b0a467221 */ /* 0x000fcc0000010000 */
[----:B------:R-:W4:Y:S01]  /*c8e0*/  MUFU.EX2 R29, R29 ;  /* 0x0000001d001d7308 */ /* 0x000f220000000800 */
[----:B0-----:R-:W-:-:S01]  /*c8f0*/  FADD.FTZ R59, R27, R66 ;  /* 0x000000421b3b7221 */ /* 0x001fc20000010000 */
[----:B------:R-:W-:-:S06]  /*c900*/  FFMA.FTZ R43, R2, R107, -R56 ;  /* 0x0000006b022b7223 */ /* 0x000fcc0000010838 */
[----:B------:R-:W0:Y:S01]  /*c910*/  MUFU.EX2 R91, R91 ;  /* 0x0000005b005b7308 */ /* 0x000e220000000800 */
[----:B------:R-:W-:-:S01]  /*c920*/  FFMA.FTZ R68, R2, R63, -R56 ;  /* 0x0000003f02447223 */ /* 0x000fc20000010838 */
[----:B-1----:R-:W-:Y:S01]  /*c930*/  FADD.FTZ R63, R11, R70 ;  /* 0x000000460b3f7221 */ /* 0x002fe20000010000 */
[----:B--2---:R-:W-:-:S05]  /*c940*/  FADD.FTZ R59, R48, R59 ;  /* 0x0000003b303b7221 */ /* 0x004fca0000010000 */
[----:B------:R-:W1:Y:S01]  /*c950*/  MUFU.EX2 R31, R31 ;  /* 0x0000001f001f7308 */ /* 0x000e620000000800 */
[----:B------:R-:W-:-:S01]  /*c960*/  FFMA.FTZ R62, R2, R47, -R56 ;  /* 0x0000002f023e7223 */ /* 0x000fc20000010838 */
[----:B------:R-:W-:-:S06]  /*c970*/  FADD.FTZ R72, R12, R63 ;  /* 0x0000003f0c487221 */ /* 0x000fcc0000010000 */
[----:B------:R-:W2:Y:S01]  /*c980*/  MUFU.EX2 R33, R33 ;  /* 0x0000002100217308 */ /* 0x000ea20000000800 */
[----:B---3--:R-:W-:-:S01]  /*c990*/  FADD.FTZ R74, R60, R59 ;  /* 0x0000003b3c4a7221 */ /* 0x008fc20000010000 */
[----:B------:R-:W-:-:S06]  /*c9a0*/  FFMA.FTZ R35, R2, R111, -R56 ;  /* 0x0000006f02237223 */ /* 0x000fcc0000010838 */
[----:B------:R-:W3:Y:S01]  /*c9b0*/  MUFU.EX2 R50, R50 ;  /* 0x0000003200327308 */ /* 0x000ee20000000800 */
[----:B----4-:R-:W-:-:S01]  /*c9c0*/  FADD.FTZ R59, R29, R72 ;  /* 0x000000481d3b7221 */ /* 0x010fc20000010000 */
[----:B0-----:R-:W-:-:S06]  /*c9d0*/  FADD.FTZ R74, R91, R74 ;  /* 0x0000004a5b4a7221 */ /* 0x001fcc0000010000 */
[----:B------:R-:W0:Y:S01]  /*c9e0*/  MUFU.EX2 R26, R97 ;  /* 0x00000061001a7308 */ /* 0x000e220000000800 */
[----:B------:R-:W-:-:S07]  /*c9f0*/  FFMA.FTZ R52, R2, R51, -R56 ;  /* 0x0000003302347223 */ /* 0x000fce0000010838 */
[----:B------:R-:W4:Y:S01]  /*ca00*/  MUFU.EX2 R43, R43 ;  /* 0x0000002b002b7308 */ /* 0x000f220000000800 */
[----:B------:R-:W-:-:S01]  /*ca10*/  FADD.FTZ R72, R24, R59 ;  /* 0x0000003b18487221 */ /* 0x000fc20000010000 */
[----:B-1----:R-:W-:-:S06]  /*ca20*/  FADD.FTZ R63, R31, R74 ;  /* 0x0000004a1f3f7221 */ /* 0x002fcc0000010000 */
[----:B------:R-:W1:Y:S01]  /*ca30*/  MUFU.EX2 R37, R37 ;  /* 0x0000002500257308 */ /* 0x000e620000000800 */
[----:B------:R-:W-:-:S07]  /*ca40*/  FFMA.FTZ R47, R2, R113, -R56 ;  /* 0x00000071022f7223 */ /* 0x000fce0000010838 */
[----:B------:R-:W5:Y:S01]  /*ca50*/  MUFU.EX2 R62, R62 ;  /* 0x0000003e003e7308 */ /* 0x000f620000000800 */
[----:B------:R-:W-:-:S01]  /*ca60*/  FFMA.FTZ R59, R2, R45, -R56 ;  /* 0x0000002d023b7223 */ /* 0x000fc20000010838 */
[----:B--2---:R-:W-:-:S06]  /*ca70*/  FADD.FTZ R45, R33, R72 ;  /* 0x00000048212d7221 */ /* 0x004fcc0000010000 */
[----:B------:R-:W2:Y:S01]  /*ca80*/  MUFU.EX2 R28, R101 ;  /* 0x00000065001c7308 */ /* 0x000ea20000000800 */
[----:B---3--:R-:W-:-:S07]  /*ca90*/  FADD.FTZ R72, R50, R63 ;  /* 0x0000003f32487221 */ /* 0x008fce0000010000 */
[----:B------:R-:W3:Y:S01]  /*caa0*/  MUFU.EX2 R35, R35 ;  /* 0x0000002300237308 */ /* 0x000ee20000000800 */
[----:B0-----:R-:W-:-:S01]  /*cab0*/  FADD.FTZ R74, R26, R45 ;  /* 0x0000002d1a4a7221 */ /* 0x001fc20000010000 */
[----:B----4-:R-:W-:-:S06]  /*cac0*/  FADD.FTZ R45, R43, R72 ;  /* 0x000000482b2d7221 */ /* 0x010fcc0000010000 */
[----:B------:R-:W0:Y:S01]  /*cad0*/  MUFU.EX2 R41, R41 ;  /* 0x0000002900297308 */ /* 0x000e220000000800 */
[----:B------:R-:W-:-:S07]  /*cae0*/  FFMA.FTZ R39, R2, R119, -R56 ;  /* 0x0000007702277223 */ /* 0x000fce0000010838 */
[----:B------:R-:W4:Y:S01]  /*caf0*/  MUFU.EX2 R52, R52 ;  /* 0x0000003400347308 */ /* 0x000f220000000800 */
[----:B-1----:R-:W-:-:S01]  /*cb00*/  FADD.FTZ R63, R37, R74 ;  /* 0x0000004a253f7221 */ /* 0x002fc20000010000 */
[----:B-----5:R-:W-:-:S06]  /*cb10*/  FADD.FTZ R72, R62, R45 ;  /* 0x0000002d3e487221 */ /* 0x020fcc0000010000 */
[----:B------:R-:W1:Y:S08]  /*cb20*/  MUFU.EX2 R30, R105 ;  /* 0x00000069001e7308 */ /* 0x000e700000000800 */
[----:B------:R-:W5:Y:S01]  /*cb30*/  MUFU.EX2 R47, R47 ;  /* 0x0000002f002f7308 */ /* 0x000f620000000800 */
[----:B--2---:R-:W-:-:S07]  /*cb40*/  FADD.FTZ R74, R28, R63 ;  /* 0x0000003f1c4a7221 */ /* 0x004fce0000010000 */
[----:B------:R-:W2:Y:S01]  /*cb50*/  MUFU.EX2 R49, R49 ;  /* 0x0000003100317308 */ /* 0x000ea20000000800 */
[----:B---3--:R-:W-:-:S01]  /*cb60*/  FADD.FTZ R63, R35, R72 ;  /* 0x00000048233f7221 */ /* 0x008fc20000010000 */
[----:B------:R-:W-:-:S06]  /*cb70*/  FFMA.FTZ R51, R2, R121, -R56 ;  /* 0x0000007902337223 */ /* 0x000fcc0000010838 */
[----:B------:R-:W3:Y:S01]  /*cb80*/  MUFU.EX2 R64, R64 ;  /* 0x0000004000407308 */ /* 0x000ee20000000800 */
[----:B------:R-:W-:Y:S01]  /*cb90*/  F2FP.SATFINITE.E4M3.F32.PACK_AB_MERGE_C R148, R8, R7, RZ ;  /* 0x000000070894723e */ /* 0x000fe200048070ff */
[----:B0-----:R-:W-:Y:S01]  /*cba0*/  FADD.FTZ R7, R41, R74 ;  /* 0x0000004a29077221 */ /* 0x001fe20000010000 */
[----:B------:R-:W-:-:S05]  /*cbb0*/  F2FP.SATFINITE.E4M3.F32.PACK_AB_MERGE_C R150, R29, R12, RZ ;  /* 0x0000000c1d96723e */ /* 0x000fca00048070ff */
[----:B------:R-:W0:Y:S01]  /*cbc0*/  MUFU.EX2 R32, R109 ;  /* 0x0000006d00207308 */ /* 0x000e220000000800 */
[----:B----4-:R-:W-:-:S07]  /*cbd0*/  FADD.FTZ R12, R52, R63 ;  /* 0x0000003f340c7221 */ /* 0x010fce0000010000 */
[----:B------:R-:W4:Y:S01]  /*cbe0*/  MUFU.EX2 R39, R39 ;  /* 0x0000002700277308 */ /* 0x000f220000000800 */
[----:B-1----:R-:W-:-:S01]  /*cbf0*/  FADD.FTZ R72, R30, R7 ;  /* 0x000000071e487221 */ /* 0x002fc20000010000 */
[----:B------:R-:W-:-:S06]  /*cc00*/  IADD3 R55, R3, 0x19c40, RZ ;  /* 0x00019c4003377810 */ /* 0x000fcc0007ffe0ff */
[----:B------:R-:W1:Y:S01]  /*cc10*/  MUFU.EX2 R57, R57 ;  /* 0x0000003900397308 */ /* 0x000e620000000800 */
[----:B-----5:R-:W-:-:S07]  /*cc20*/  FADD.FTZ R7, R47, R12 ;  /* 0x0000000c2f077221 */ /* 0x020fce0000010000 */
[----:B------:R-:W5:Y:S01]  /*cc30*/  MUFU.EX2 R54, R54 ;  /* 0x0000003600367308 */ /* 0x000f620000000800 */
[C---:B--2---:R-:W-:Y:S01]  /*cc40*/  F2FP.SATFINITE.E4M3.F32.PACK_AB_MERGE_C R138, R49.reuse, R30, RZ ;  /* 0x0000001e318a723e */ /* 0x044fe200048070ff */
[----:B------:R-:W-:Y:S01]  /*cc50*/  FFMA.FTZ R125, R2, R125, -R56 ;  /* 0x0000007d027d7223 */ /* 0x000fe20000010838 */
[----:B------:R-:W-:-:S05]  /*cc60*/  FADD.FTZ R49, R49, R72 ;  /* 0x0000004831317221 */ /* 0x000fca0000010000 */
[----:B------:R-:W2:Y:S01]  /*cc70*/  MUFU.EX2 R36, R36 ;  /* 0x0000002400247308 */ /* 0x000ea20000000800 */
[----:B------:R-:W-:Y:S01]  /*cc80*/  PRMT R55, R90, 0x654, R55 ;  /* 0x000006545a377816 */ /* 0x000fe20000000037 */
[----:B---3--:R-:W-:Y:S01]  /*cc90*/  FADD.FTZ R12, R64, R7 ;  /* 0x00000007400c7221 */ /* 0x008fe20000010000 */
[----:B------:R-:W-:-:S05]  /*cca0*/  FFMA.FTZ R66, R2, R67, -R56 ;  /* 0x0000004302427223 */ /* 0x000fca0000010838 */
[----:B------:R-:W-:Y:S01]  /*ccb0*/  MUFU.EX2 R93, R93 ;  /* 0x0000005d005d7308 */ /* 0x000fe20000000800 */
[----:B------:R-:W-:-:S07]  /*ccc0*/  F2FP.SATFINITE.E4M3.F32.PACK_AB_MERGE_C R136, R37, R26, RZ ;  /* 0x0000001a2588723e */ /* 0x000fce00048070ff */
[----:B------:R-:W3:Y:S01]  /*ccd0*/  MUFU.EX2 R51, R51 ;  /* 0x0000003300337308 */ /* 0x000ee20000000800 */
[----:B0-----:R-:W-:-:S01]  /*cce0*/  FADD.FTZ R26, R32, R49 ;  /* 0x00000031201a7221 */ /* 0x001fc20000010000 */
[----:B------:R0:W-:Y:S06]  /*ccf0*/  SYNCS.ARRIVE.TRANS64.RED.A1T0 RZ, [R55+URZ], RZ ;  /* 0x000000ff37ff79a7 */ /* 0x0001ec000810043f */
[----:B------:R-:W3:Y:S01]  /*cd00*/  MUFU.EX2 R68, R68 ;  /* 0x0000004400447308 */ /* 0x000ee20000000800 */
[----:B----4-:R-:W-:-:S01]  /*cd10*/  FADD.FTZ R29, R39, R12 ;  /* 0x0000000c271d7221 */ /* 0x010fc20000010000 */
[----:B0-----:R-:W-:Y:S01]  /*cd20*/  FFMA.FTZ R55, R2, R137, -R56 ;  /* 0x0000008902377223 */ /* 0x001fe20000010838 */
[----:B-1----:R-:W-:-:S05]  /*cd30*/  FADD.FTZ R37, R57, R26 ;  /* 0x0000001a39257221 */ /* 0x002fca0000010000 */
[----:B------:R-:W0:Y:S01]  /*cd40*/  MUFU.EX2 R34, R34 ;  /* 0x0000002200227308 */ /* 0x000e220000000800 */
[----:B------:R-:W-:-:S01]  /*cd50*/  FFMA.FTZ R70, R2, R71, -R56 ;  /* 0x0000004702467223 */ /* 0x000fc20000010838 */
[----:B-----5:R-:W-:-:S06]  /*cd60*/  FADD.FTZ R26, R54, R29 ;  /* 0x0000001d361a7221 */ /* 0x020fcc0000010000 */
[----:B------:R-:W1:Y:S01]  /*cd70*/  MUFU.EX2 R3, R125 ;  /* 0x0000007d00037308 */ /* 0x000e620000000800 */
[----:B--2---:R-:W-:-:S01]  /*cd80*/  FADD.FTZ R30, R36, R37 ;  /* 0x00000025241e7221 */ /* 0x004fc20000010000 */
[----:B------:R-:W-:-:S06]  /*cd90*/  F2FP.SATFINITE.E4M3.F32.PACK_AB_MERGE_C R148, R25, R6, R148 ;  /* 0x000000061994723e */ /* 0x000fcc0004807094 */
[----:B------:R-:W2:Y:S01]  /*cda0*/  MUFU.EX2 R61, R61 ;  /* 0x0000003d003d7308 */ /* 0x000ea20000000800 */
[----:B---3--:R-:W-:-:S07]  /*cdb0*/  FADD.FTZ R25, R51, R26 ;  /* 0x0000001a33197221 */ /* 0x008fce0000010000 */
[----:B------:R-:W3:Y:S01]  /*cdc0*/  MUFU.EX2 R66, R66 ;  /* 0x0000004200427308 */ /* 0x000ee20000000800 */
[C---:B------:R-:W-:Y:S01]  /*cdd0*/  F2FP.SATFINITE.E4M3.F32.PACK_AB_MERGE_C R140, R93.reuse, R36, RZ ;  /* 0x000000245d8c723e */ /* 0x040fe200048070ff */
[----:B------:R-:W-:Y:S01]  /*cde0*/  FFMA.FTZ R139, R2, R139, -R56 ;  /* 0x0000008b028b7223 */ /* 0x000fe20000010838 */
[----:B------:R-:W-:-:S05]  /*cdf0*/  FADD.FTZ R93, R93, R30 ;  /* 0x0000001e5d5d7221 */ /* 0x000fca0000010000 */
[----:B------:R-:W4:Y:S01]  /*ce00*/  MUFU.EX2 R38, R38 ;  /* 0x0000002600267308 */ /* 0x000f220000000800 */
[C---:B------:R-:W-:Y:S01]  /*ce10*/  F2FP.SATFINITE.E4M3.F32.PACK_AB_MERGE_C R141, R68.reuse, R51, RZ ;  /* 0x00000033448d723e */ /* 0x040fe200048070ff */
[----:B------:R-:W-:-:S06]  /*ce20*/  FADD.FTZ R68, R68, R25 ;  /* 0x0000001944447221 */ /* 0x000fcc0000010000 */
[----:B------:R-:W5:Y:S01]  /*ce30*/  MUFU.EX2 R55, R55 ;  /* 0x0000003700377308 */ /* 0x000f620000000800 */
[----:B------:R-:W-:-:S01]  /*ce40*/  FFMA.FTZ R75, R2, R75, -R56 ;  /* 0x0000004b024b7223 */ /* 0x000fc20000010838 */
[----:B0-----:R-:W-:-:S06]  /*ce50*/  FADD.FTZ R6, R34, R93 ;  /* 0x0000005d22067221 */ /* 0x001fcc0000010000 */
[----:B------:R-:W0:Y:S01]  /*ce60*/  MUFU.EX2 R65, R65 ;  /* 0x0000004100417308 */ /* 0x000e220000000800 */
[----:B------:R-:W-:Y:S01]  /*ce70*/  F2FP.SATFINITE.E4M3.F32.PACK_AB_MERGE_C R150, R11, R10, R150 ;  /* 0x0000000a0b96723e */ /* 0x000fe20004807096 */
[----:B-1----:R-:W-:-:S06]  /*ce80*/  FADD.FTZ R11, R3, R68 ;  /* 0x00000044030b7221 */ /* 0x002fcc0000010000 */
[----:B------:R-:W1:Y:S01]  /*ce90*/  MUFU.EX2 R70, R70 ;  /* 0x0000004600467308 */ /* 0x000e620000000800 */
[----:B--2---:R-:W-:-:S07]  /*cea0*/  FADD.FTZ R25, R61, R6 ;  /* 0x000000063d197221 */ /* 0x004fce0000010000 */
[----:B------:R-:W-:Y:S01]  /*ceb0*/  MUFU.EX2 R42, R42 ;  /* 0x0000002a002a7308 */ /* 0x000fe20000000800 */
[----:B---3--:R-:W-:-:S07]  /*cec0*/  FADD.FTZ R10, R66, R11 ;  /* 0x0000000b420a7221 */ /* 0x008fce0000010000 */
[----:B------:R-:W2:Y:S08]  /*ced0*/  MUFU.EX2 R73, R73 ;  /* 0x0000004900497308 */ /* 0x000eb00000000800 */
[----:B------:R-:W3:Y:S01]  /*cee0*/  MUFU.EX2 R40, R40 ;  /* 0x0000002800287308 */ /* 0x000ee20000000800 */
[----:B------:R-:W-:-:S07]  /*cef0*/  FFMA.FTZ R79, R2, R79, -R56 ;  /* 0x0000004f024f7223 */ /* 0x000fce0000010838 */
[----:B------:R-:W3:Y:S01]  /*cf00*/  MUFU.EX2 R45, R139 ;  /* 0x0000008b002d7308 */ /* 0x000ee20000000800 */
[----:B------:R-:W-:Y:S01]  /*cf10*/  F2FP.SATFINITE.E4M3.F32.PACK_AB_MERGE_C R136, R33, R24, R136 ;  /* 0x000000182188723e */ /* 0x000fe20004807088 */
[----:B----4-:R-:W-:-:S06]  /*cf20*/  FADD.FTZ R24, R38, R25 ;  /* 0x0000001926187221 */ /* 0x010fcc0000010000 */
[----:B------:R-:W4:Y:S01]  /*cf30*/  MUFU.EX2 R69, R69 ;  /* 0x0000004500457308 */ /* 0x000f220000000800 */
[----:B-----5:R-:W-:-:S01]  /*cf40*/  FADD.FTZ R11, R55, R10 ;  /* 0x0000000a370b7221 */ /* 0x020fc20000010000 */
[----:B------:R-:W-:-:S06]  /*cf50*/  FFMA.FTZ R53, R2, R53, -R56 ;  /* 0x0000003502357223 */ /* 0x000fcc0000010838 */
[----:B------:R-:W5:Y:S01]  /*cf60*/  MUFU.EX2 R8, R75 ;  /* 0x0000004b00087308 */ /* 0x000f620000000800 */
[C---:B0-----:R-:W-:Y:S01]  /*cf70*/  F2FP.SATFINITE.E4M3.F32.PACK_AB_MERGE_C R142, R65.reuse, R38, RZ ;  /* 0x00000026418e723e */ /* 0x041fe200048070ff */
[----:B------:R-:W-:Y:S01]  /*cf80*/  FADD.FTZ R65, R65, R24 ;  /* 0x0000001841417221 */ /* 0x000fe20000010000 */
[----:B-1----:R-:W-:-:S05]  /*cf90*/  F2FP.SATFINITE.E4M3.F32.PACK_AB_MERGE_C R55, R70, R55, RZ ;  /* 0x000000374637723e */ /* 0x002fca00048070ff */
[----:B------:R-:W0:Y:S01]  /*cfa0*/  MUFU.EX2 R7, R59 ;  /* 0x0000003b00077308 */ /* 0x000e220000000800 */
[----:B------:R-:W-:-:S01]  /*cfb0*/  FADD.FTZ R70, R70, R11 ;  /* 0x0000000b46467221 */ /* 0x000fc20000010000 */
[----:B--2---:R-:W-:Y:S01]  /*cfc0*/  F2FP.SATFINITE.E4M3.F32.PACK_AB_MERGE_C R144, R73, R42, RZ ;  /* 0x0000002a4990723e */ /* 0x004fe200048070ff */
[----:B------:R-:W-:-:S05]  /*cfd0*/  FFMA.FTZ R83, R2, R83, -R56 ;  /* 0x0000005302537223 */ /* 0x000fca0000010838 */
[----:B------:R-:W1:Y:S01]  /*cfe0*/  MUFU.EX2 R12, R79 ;  /* 0x0000004f000c7308 */ /* 0x000e620000000800 */
[----:B------:R-:W-:-:S01]  /*cff0*/  FFMA.FTZ R89, R2, R89, -R56 ;  /* 0x0000005902597223 */ /* 0x000fc20000010838 */
[----:B------:R-:W-:Y:S01]  /*d000*/  F2FP.SATFINITE.E4M3.F32.PACK_AB_MERGE_C R149, R85, R58, RZ ;  /* 0x0000003a5595723e */ /* 0x000fe200048070ff */
[----:B---3--:R-:W-:-:S01]  /*d010*/  FADD.FTZ R10, R40, R65 ;  /* 0x00000041280a7221 */ /* 0x008fc20000010000 */
[----:B------:R-:W-:Y:S01]  /*d020*/  FFMA.FTZ R56, R2, R87, -R56 ;  /* 0x0000005702387223 */ /* 0x000fe20000010838 */
[----:B------:R-:W-:-:S03]  /*d030*/  FADD.FTZ R11, R45, R70 ;  /* 0x000000462d0b7221 */ /* 0x000fc60000010000 */
[----:B------:R-:W-:Y:S01]  /*d040*/  MUFU.EX2 R46, R46 ;  /* 0x0000002e002e7308 */ /* 0x000fe20000000800 */
[C---:B----4-:R-:W-:Y:S01]  /*d050*/  F2FP.SATFINITE.E4M3.F32.PACK_AB_MERGE_C R144, R69.reuse, R40, R144 ;  /* 0x000000284590723e */ /* 0x050fe20004807090 */
[----:B------:R-:W-:-:S06]  /*d060*/  FADD.FTZ R69, R69, R10 ;  /* 0x0000000a45457221 */ /* 0x000fcc0000010000 */
[----:B------:R-:W-:Y:S01]  /*d070*/  MUFU.EX2 R81, R81 ;  /* 0x0000005100517308 */ /* 0x000fe20000000800 */
[----:B------:R-:W-:Y:S01]  /*d080*/  F2FP.SATFINITE.E4M3.F32.PACK_AB_MERGE_C R149, R9, R4, R149 ;  /* 0x000000040995723e */ /* 0x000fe20004807095 */
[----:B-----5:R-:W-:-:S06]  /*d090*/  FADD.FTZ R4, R8, R11 ;  /* 0x0000000b08047221 */ /* 0x020fcc0000010000 */
[----:B------:R-:W2:Y:S08]  /*d0a0*/  MUFU.EX2 R44, R44 ;  /* 0x0000002c002c7308 */ /* 0x000eb00000000800 */
[----:B------:R-:W3:Y:S01]  /*d0b0*/  MUFU.EX2 R53, R53 ;  /* 0x0000003500357308 */ /* 0x000ee20000000800 */
[----:B------:R-:W-:-:S07]  /*d0c0*/  FADD.FTZ R42, R42, R69 ;  /* 0x000000452a2a7221 */ /* 0x000fce0000010000 */
[----:B------:R-:W4:Y:S01]  /*d0d0*/  MUFU.EX2 R77, R77 ;  /* 0x0000004d004d7308 */ /* 0x000f220000000800 */
[----:B0-----:R-:W-:-:S07]  /*d0e0*/  FADD.FTZ R9, R7, R4 ;  /* 0x0000000407097221 */ /* 0x001fce0000010000 */
[----:B------:R-:W0:Y:S01]  /*d0f0*/  MUFU.EX2 R6, R83 ;  /* 0x0000005300067308 */ /* 0x000e220000000800 */
[----:B------:R-:W-:-:S01]  /*d100*/  FADD.FTZ R73, R73, R42 ;  /* 0x0000002a49497221 */ /* 0x000fc20000010000 */
[----:B-1----:R-:W-:-:S06]  /*d110*/  F2FP.SATFINITE.E4M3.F32.PACK_AB_MERGE_C R10, R12, R7, RZ ;  /* 0x000000070c0a723e */ /* 0x002fcc00048070ff */
[----:B------:R-:W-:Y:S01]  /*d120*/  MUFU.EX2 R89, R89 ;  /* 0x0000005900597308 */ /* 0x000fe20000000800 */
[----:B------:R-:W-:-:S07]  /*d130*/  FADD.FTZ R12, R12, R9 ;  /* 0x000000090c0c7221 */ /* 0x000fce0000010000 */
[----:B------:R-:W1:Y:S01]  /*d140*/  MUFU.EX2 R56, R56 ;  /* 0x0000003800387308 */ /* 0x000e620000000800 */
[----:B------:R-:W-:Y:S01]  /*d150*/  ISETP.GE.AND P1, PT, R88, 0x81, PT ;  /* 0x000000815800780c */ /* 0x000fe20003f26270 */
[----:B--2---:R-:W-:Y:S01]  /*d160*/  FADD.FTZ R4, R44, R73 ;  /* 0x000000492c047221 */ /* 0x004fe20000010000 */
[----:B------:R-:W-:Y:S01]  /*d170*/  F2FP.SATFINITE.E4M3.F32.PACK_AB_MERGE_C R9, R81, R46, RZ ;  /* 0x0000002e5109723e */ /* 0x000fe200048070ff */
[----:B---3--:R-:W-:-:S03]  /*d180*/  FADD.FTZ R7, R53, R12 ;  /* 0x0000000c35077221 */ /* 0x008fc60000010000 */
[C---:B----4-:R-:W-:Y:S01]  /*d190*/  F2FP.SATFINITE.E4M3.F32.PACK_AB_MERGE_C R146, R77.reuse, R44, R9 ;  /* 0x0000002c4d92723e */ /* 0x050fe20004807009 */
[----:B------:R-:W-:-:S01]  /*d1a0*/  FADD.FTZ R77, R77, R4 ;  /* 0x000000044d4d7221 */ /* 0x000fc20000010000 */
[----:B0-----:R-:W-:Y:S01]  /*d1b0*/  FADD.FTZ R4, R6, R7 ;  /* 0x0000000706047221 */ /* 0x001fe20000010000 */
[----:B------:R-:W-:Y:S01]  /*d1c0*/  F2FP.SATFINITE.E4M3.F32.PACK_AB_MERGE_C R143, R66, R3, R55 ;  /* 0x00000003428f723e */ /* 0x000fe20004807037 */
[----:B------:R-:W-:Y:S01]  /*d1d0*/  BSSY B0, `(.L_x_10951) ;  /* 0x0000231000007945 */ /* 0x000fe20003800000 */
[----:B------:R-:W-:Y:S01]  /*d1e0*/  F2FP.SATFINITE.E4M3.F32.PACK_AB_MERGE_C R151, R91, R60, RZ ;  /* 0x0000003c5b97723e */ /* 0x000fe200048070ff */
[----:B------:R-:W-:Y:S01]  /*d1f0*/  FADD.FTZ R46, R46, R77 ;  /* 0x0000004d2e2e7221 */ /* 0x000fe20000010000 */
[----:B------:R-:W-:Y:S02]  /*d200*/  F2FP.SATFINITE.E4M3.F32.PACK_AB_MERGE_C R137, R62, R43, RZ ;  /* 0x0000002b3e89723e */ /* 0x000fe400048070ff */
[----:B-1----:R-:W-:Y:S01]  /*d210*/  F2FP.SATFINITE.E4M3.F32.PACK_AB_MERGE_C R3, R56, R89, RZ ;  /* 0x000000593803723e */ /* 0x002fe200048070ff */
[----:B------:R-:W-:-:S01]  /*d220*/  FADD.FTZ R89, R89, R4 ;  /* 0x0000000459597221 */ /* 0x000fc20000010000 */
[----:B------:R-:W-:-:S02]  /*d230*/  F2FP.SATFINITE.E4M3.F32.PACK_AB_MERGE_C R47, R64, R47, RZ ;  /* 0x0000002f402f723e */ /* 0x000fc400048070ff */
[----:B------:R-:W-:Y:S01]  /*d240*/  F2FP.SATFINITE.E4M3.F32.PACK_AB_MERGE_C R147, R6, R53, R3 ;  /* 0x000000350693723e */ /* 0x000fe20004807003 */
[----:B------:R-:W-:Y:S01]  /*d250*/  FADD.FTZ R6, R56, R89 ;  /* 0x0000005938067221 */ /* 0x000fe20000010000 */
[----:B------:R-:W-:Y:S01]  /*d260*/  F2FP.SATFINITE.E4M3.F32.PACK_AB_MERGE_C R138, R41, R28, R138 ;  /* 0x0000001c298a723e */ /* 0x000fe2000480708a */
[----:B------:R-:W-:Y:S01]  /*d270*/  FADD.FTZ R3, R81, R46 ;  /* 0x0000002e51037221 */ /* 0x000fe20000010000 */
[----:B------:R-:W-:Y:S01]  /*d280*/  F2FP.SATFINITE.E4M3.F32.PACK_AB_MERGE_C R140, R57, R32, R140 ;  /* 0x00000020398c723e */ /* 0x000fe2000480708c */
[--C-:B------:R-:W-:Y:S01]  /*d290*/  IMAD.MOV.U32 R134, RZ, RZ, R135.reuse ;  /* 0x000000ffff867224 */ /* 0x100fe200078e0087 */
        /* <DEDUP_REMOVED lines=9> */
[--C-:B------:R-:W-:Y:S01]  /*d330*/  IMAD.MOV.U32 R129, RZ, RZ, R135.reuse ;  /* 0x000000ffff817224 */ /* 0x100fe200078e0087 */
[----:B------:R-:W-:Y:S01]  /*d340*/  F2FP.SATFINITE.E4M3.F32.PACK_AB_MERGE_C R145, R8, R45, R10 ;  /* 0x0000002d0891723e */ /* 0x000fe2000480700a */
[--C-:B------:R-:W-:Y:S01]  /*d350*/  IMAD.MOV.U32 R128, RZ, RZ, R135.reuse ;  /* 0x000000ffff807224 */ /* 0x100fe200078e0087 */
[-C--:B------:R-:W-:Y:S01]  /*d360*/  MOV R120, R135.reuse ;  /* 0x0000008700787202 */ /* 0x080fe20000000f00 */
[--C-:B------:R-:W-:Y:S01]  /*d370*/  IMAD.MOV.U32 R127, RZ, RZ, R135.reuse ;  /* 0x000000ffff7f7224 */ /* 0x100fe200078e0087 */
[-C--:B------:R-:W-:Y:S01]  /*d380*/  MOV R105, R135.reuse ;  /* 0x0000008700697202 */ /* 0x080fe20000000f00 */
[--C-:B------:R-:W-:Y:S01]  /*d390*/  IMAD.MOV.U32 R126, RZ, RZ, R135.reuse ;  /* 0x000000ffff7e7224 */ /* 0x100fe200078e0087 */
[----:B------:R-:W-:Y:S01]  /*d3a0*/  MOV R90, R135 ;  /* 0x00000087005a7202 */ /* 0x000fe20000000f00 */
[----:B------:R-:W-:-:S02]  /*d3b0*/  IMAD.MOV.U32 R125, RZ, RZ, R135 ;  /* 0x000000ffff7d7224 */ /* 0x000fc400078e0087 */
[--C-:B------:R-:W-:Y:S02]  /*d3c0*/  IMAD.MOV.U32 R124, RZ, RZ, R135.reuse ;  /* 0x000000ffff7c7224 */ /* 0x100fe400078e0087 */
[--C-:B------:R-:W-:Y:S02]  /*d3d0*/  IMAD.MOV.U32 R123, RZ, RZ, R135.reuse ;  /* 0x000000ffff7b7224 */ /* 0x100fe400078e0087 */
[--C-:B------:R-:W-:Y:S02]  /*d3e0*/  IMAD.MOV.U32 R122, RZ, RZ, R135.reuse ;  /* 0x000000ffff7a7224 */ /* 0x100fe400078e0087 */
[--C-:B------:R-:W-:Y:S02]  /*d3f0*/  IMAD.MOV.U32 R121, RZ, RZ, R135.reuse ;  /* 0x000000ffff797224 */ /* 0x100fe400078e0087 */
[--C-:B------:R-:W-:Y:S02]  /*d400*/  IMAD.MOV.U32 R119, RZ, RZ, R135.reuse ;  /* 0x000000ffff777224 */ /* 0x100fe400078e0087 */
        /* <DEDUP_REMOVED lines=28> */
[----:B------:R-:W-:Y:S01]  /*d5d0*/  IMAD.MOV.U32 R88, RZ, RZ, R135 ;  /* 0x000000ffff587224 */ /* 0x000fe200078e0087 */
[----:B------:R-:W-:Y:S06]  /*d5e0*/  @!P1 BRA `(.L_x_10952) ;  /* 0x0000001c00bc9947 */ /* 0x000fec0003800000 */
[----:B------:R-:W2:Y:S01]  /*d5f0*/  LDL.LU R76, [R1+0x4] ;  /* 0x00000400014c7983 */ /* 0x000ea20000300800 */
[----:B------:R-:W-:Y:S02]  /*d600*/  VIADD R10, R155, 0xfffffffe ;  /* 0xfffffffe9b0a7836 */ /* 0x000fe40000000000 */
[----:B------:R-:W-:Y:S01]  /*d610*/  IMAD.MOV.U32 R11, RZ, RZ, R5 ;  /* 0x000000ffff0b7224 */ /* 0x000fe200078e0005 */
[----:B------:R0:W5:Y:S01]  /*d620*/  LDL.LU R7, [R1+0xc] ;  /* 0x00000c0001077983 */ /* 0x0001620000300800 */
        /* <DEDUP_REMOVED lines=25> */
[----:B0-2---:R-:W-:-:S07]  /*d7c0*/  IMAD.MOV.U32 R4, RZ, RZ, R76 ;  /* 0x000000ffff047224 */ /* 0x005fce00078e004c */
.L_x_10965:
[----:B-----5:R-:W-:-:S04]  /*d7d0*/  ISETP.NE.AND P1, PT, R4, 0x1, PT ;  /* 0x000000010400780c */ /* 0x020fc80003f25270 */
[----:B------:R-:W-:-:S04]  /*d7e0*/  SEL R0, RZ, 0x1, P1 ;  /* 0x00000001ff007807 */ /* 0x000fc80000800000 */
[----:B-----5:R-:W-:-:S05]  /*d7f0*/  LOP3.LUT R5, R7, R0, RZ, 0x3c, !PT ;  /* 0x0000000007057212 */ /* 0x020fca00078e3cff */
[----:B------:R0:W-:Y:S01]  /*d800*/  STL [R1+0xc], R5 ;  /* 0x00000c0501007387 */ /* 0x0001e20000100800 */
[----:B------:R-:W-:Y:S05]  /*d810*/  @!P0 BRA `(.L_x_10953) ;  /* 0x0000000000048947 */ /* 0x000fea0003800000 */
[----:B------:R-:W-:Y:S01]  /*d820*/  BPT.TRAP 0x1 ;  /* 0x000000040000795c */ /* 0x000fe20000300000 */
.L_x_10953:
[----:B------:R-:W-:Y:S01]  /*d830*/  VIADD R0, R4, 0x1 ;  /* 0x0000000104007836 */ /* 0x000fe20000000000 */
[----:B0-----:R-:W-:-:S04]  /*d840*/  SHF.L.U32 R5, R5, 0x1f, RZ ;  /* 0x0000001f05057819 */ /* 0x001fc800000006ff */
[----:B------:R-:W-:-:S04]  /*d850*/  ISETP.NE.AND P1, PT, R0, 0x2, PT ;  /* 0x000000020000780c */ /* 0x000fc80003f25270 */
[----:B------:R-:W-:-:S05]  /*d860*/  SEL R8, R0, RZ, P1 ;  /* 0x000000ff00087207 */ /* 0x000fca0000800000 */
[----:B------:R0:W-:Y:S01]  /*d870*/  STL [R1+0x4], R8 ;  /* 0x0000040801007387 */ /* 0x0001e20000100800 */
[----:B------:R-:W-:-:S04]  /*d880*/  IMAD R0, R8, 0x8, R18 ;  /* 0x0000000808007824 */ /* 0x000fc800078e0212 */
[----:B------:R0:W1:Y:S01]  /*d890*/  SYNCS.PHASECHK.TRANS64.TRYWAIT P1, [R0+URZ+0x19c30], R5 ;  /* 0x019c3005000075a7 */ /* 0x000062000802017f */
[----:B------:R-:W-:Y:S05]  /*d8a0*/  @!P0 BRA `(.L_x_10954) ;  /* 0x0000000000048947 */ /* 0x000fea0003800000 */
[----:B------:R-:W-:Y:S01]  /*d8b0*/  BPT.TRAP 0x1 ;  /* 0x000000040000795c */ /* 0x000fe20000300000 */
.L_x_10954:
[----:B------:R-:W-:Y:S01]  /*d8c0*/  BSSY B1, `(.L_x_10955) ;  /* 0x0000006000017945 */ /* 0x000fe20003800000 */
[----:B------:R-:W-:Y:S02]  /*d8d0*/  IMAD R24, R8, 0x300, R13 ;  /* 0x0000030008187824 */ /* 0x000fe400078e020d */
[----:B------:R-:W-:Y:S01]  /*d8e0*/  IMAD.MOV.U32 R25, RZ, RZ, -0x3ffffff0 ;  /* 0xc0000010ff197424 */ /* 0x000fe200078e00ff */
[----:B-1----:R-:W-:Y:S06]  /*d8f0*/  @P1 BRA `(.L_x_10956) ;  /* 0x0000000000081947 */ /* 0x002fec0003800000 */
[----:B------:R-:W1:Y:S02]  /*d900*/  SYNCS.PHASECHK.TRANS64.TRYWAIT P1, [R0+URZ+0x19c30], R5 ;  /* 0x019c3005000075a7 */ /* 0x000e64000802017f */
[----:B-1----:R-:W-:Y:S05]  /*d910*/  @!P1 BRA `(.L_x_10957) ;  /* 0x000000c000b49947 */ /* 0x002fea0003800000 */
.L_x_10956:
[----:B------:R-:W-:Y:S05]  /*d920*/  BSYNC B1 ;  /* 0x0000000000017941 */ /* 0x000fea0003800000 */
.L_x_10955:
[C---:B------:R-:W-:Y:S01]  /*d930*/  R2UR UR6, R24.reuse ;  /* 0x00000000180672ca */ /* 0x040fe200000e0000 */
[C---:B0-----:R-:W-:Y:S01]  /*d940*/  VIADD R8, R24.reuse, 0x100 ;  /* 0x0000010018087836 */ /* 0x041fe20000000000 */
[----:B------:R-:W-:Y:S01]  /*d950*/  R2UR UR7, R25 ;  /* 0x00000000190772ca */ /* 0x000fe200000e0000 */
[----:B------:R-:W-:Y:S01]  /*d960*/  VIADD R24, R24, 0x200 ;  /* 0x0000020018187836 */ /* 0x000fe20000000000 */
[----:B------:R-:W-:Y:S01]  /*d970*/  R2UR UR4, R14 ;  /* 0x000000000e0472ca */ /* 0x000fe200000e0000 */
[----:B------:R-:W-:Y:S01]  /*d980*/  IMAD.MOV.U32 R25, RZ, RZ, -0x3ffffff0 ;  /* 0xc0000010ff197424 */ /* 0x000fe200078e00ff */
[----:B------:R-:W-:Y:S01]  /*d990*/  R2UR UR5, R15 ;  /* 0x000000000f0572ca */ /* 0x000fe200000e0000 */
[----:B------:R-:W-:Y:S01]  /*d9a0*/  IMAD.MOV.U32 R9, RZ, RZ, -0x3ffffff0 ;  /* 0xc0000010ff097424 */ /* 0x000fe200078e00ff */
[----:B------:R-:W-:Y:S02]  /*d9b0*/  R2UR UR14, R24 ;  /* 0x00000000180e72ca */ /* 0x000fe400000e0000 */
[----:B------:R-:W-:-:S02]  /*d9c0*/  R2UR UR15, R25 ;  /* 0x00000000190f72ca */ /* 0x000fc400000e0000 */
[----:B------:R-:W-:Y:S01]  /*d9d0*/  WARPGROUP.ARRIVE ;  /* 0x00000000000079c5 */ /* 0x000fe20000000000 */
[----:B------:R-:W-:Y:S02]  /*d9e0*/  R2UR UR10, R8 ;  /* 0x00000000080a72ca */ /* 0x000fe400000e0000 */
[----:B------:R-:W-:Y:S02]  /*d9f0*/  R2UR UR11, R9 ;  /* 0x00000000090b72ca */ /* 0x000fe400000e0000 */
[----:B------:R-:W-:Y:S02]  /*da00*/  R2UR UR8, R152 ;  /* 0x00000000980872ca */ /* 0x000fe400000e0000 */
[----:B------:R-:W-:Y:S01]  /*da10*/  QGMMA.64x128x32.F32.E4M3.E4M3 R24, gdesc[UR4], RZ, !UPT, gsb0 ;  /* 0x01e00000041879f3 */ /* 0x000fe2000c0008ff */
[----:B------:R-:W-:Y:S02]  /*da20*/  R2UR UR9, R153 ;  /* 0x00000000990972ca */ /* 0x000fe400000e0000 */
[----:B------:R-:W-:-:S02]  /*da30*/  R2UR UR12, R20 ;  /* 0x00000000140c72ca */ /* 0x000fc400000e0000 */
        /* <DEDUP_REMOVED lines=8> */
[----:B------:R-:W-:Y:S05]  /*dac0*/  @!P0 BRA `(.L_x_10958) ;  /* 0x0000000000048947 */ /* 0x000fea0003800000 */
[----:B------:R-:W-:Y:S01]  /*dad0*/  BPT.TRAP 0x1 ;  /* 0x000000040000795c */ /* 0x000fe20000300000 */
.L_x_10958:
[----:B-1----:R-:W-:Y:S01]  /*dae0*/  SHF.L.U32 R5, R7, 0x1f, RZ ;  /* 0x0000001f07057819 */ /* 0x002fe200000006ff */
[----:B------:R-:W-:-:S04]  /*daf0*/  IMAD R7, R4, 0x8, R18 ;  /* 0x0000000804077824 */ /* 0x000fc800078e0212 */
[----:B------:R0:W1:Y:S01]  /*db00*/  SYNCS.PHASECHK.TRANS64.TRYWAIT P1, [R7+URZ+0x19c50], R5 ;  /* 0x019c5005070075a7 */ /* 0x000062000802017f */
[----:B------:R-:W-:Y:S05]  /*db10*/  @!P0 BRA `(.L_x_10959) ;  /* 0x0000000000048947 */ /* 0x000fea0003800000 */
[----:B------:R-:W-:Y:S01]  /*db20*/  BPT.TRAP 0x1 ;  /* 0x000000040000795c */ /* 0x000fe20000300000 */
.L_x_10959:
[----:B------:R-:W-:Y:S04]  /*db30*/  BSSY B1, `(.L_x_10960) ;  /* 0x0000004000017945 */ /* 0x000fe80003800000 */
[----:B-1----:R-:W-:Y:S05]  /*db40*/  @P1 BRA `(.L_x_10961) ;  /* 0x0000000000081947 */ /* 0x002fea0003800000 */
[----:B------:R-:W1:Y:S02]  /*db50*/  SYNCS.PHASECHK.TRANS64.TRYWAIT P1, [R7+URZ+0x19c50], R5 ;  /* 0x019c5005070075a7 */ /* 0x000e64000802017f */
[----:B-1----:R-:W-:Y:S05]  /*db60*/  @!P1 BRA `(.L_x_10962) ;  /* 0x000000c000349947 */ /* 0x002fea0003800000 */
.L_x_10961:
[----:B------:R-:W-:Y:S05]  /*db70*/  BSYNC B1 ;  /* 0x0000000000017941 */ /* 0x000fea0003800000 */
.L_x_10960:
[----:B01----:R-:W-:Y:S01]  /*db80*/  IADD3 R5, R18, 0x3000, RZ ;  /* 0x0000300012057810 */ /* 0x003fe20007ffe0ff */
[----:B------:R-:W-:Y:S01]  /*db90*/  WARPGROUP.ARRIVE ;  /* 0x00000000000079c5 */ /* 0x000fe20000000000 */
[----:B------:R-:W-:Y:S02]  /*dba0*/  IMAD.MOV.U32 R9, RZ, RZ, 0x40000040 ;  /* 0x40000040ff097424 */ /* 0x000fe400078e00ff */
[----:B------:R-:W-:-:S04]  /*dbb0*/  SHF.R.U32.HI R5, RZ, 0x4, R5 ;  /* 0x00000004ff057819 */ /* 0x000fc80000011605 */
[----:B------:R-:W-:-:S04]  /*dbc0*/  LOP3.LUT R5, R5, 0x3fff, RZ, 0xc0, !PT ;  /* 0x00003fff05057812 */ /* 0x000fc800078ec0ff */
[----:B------:R-:W-:-:S05]  /*dbd0*/  LOP3.LUT R5, R5, 0x10000, RZ, 0xfc, !PT ;  /* 0x0001000005057812 */ /* 0x000fca00078efcff */
[----:B------:R-:W-:Y:S02]  /*dbe0*/  IMAD R4, R4, 0x300, R5 ;  /* 0x0000030004047824 */ /* 0x000fe400078e0205 */
[----:B------:R-:W-:Y:S02]  /*dbf0*/  IMAD.MOV.U32 R5, RZ, RZ, 0x40000040 ;  /* 0x40000040ff057424 */ /* 0x000fe400078e00ff */
[C---:B------:R-:W-:Y:S01]  /*dc00*/  VIADD R8, R4.reuse, 0x2 ;  /* 0x0000000204087836 */ /* 0x040fe20000000000 */
[----:B------:R-:W-:Y:S02]  /*dc10*/  R2UR UR6, R4 ;  /* 0x00000000040672ca */ /* 0x000fe400000e0000 */
[----:B------:R-:W-:Y:S01]  /*dc20*/  R2UR UR7, R5 ;  /* 0x00000000050772ca */ /* 0x000fe200000e0000 */
[----:B------:R-:W-:-:S12]  /*dc30*/  IMAD.MOV.U32 R5, RZ, RZ, 0x40000040 ;  /* 0x40000040ff057424 */ /* 0x000fd800078e00ff */
[----:B------:R-:W-:Y:S01]  /*dc40*/  QGMMA.64x96x32.F32.E4M3.E4M3 R88, R148, gdesc[UR4], R88, gsb0 ;  /* 0x0160000494587df3 */ /* 0x000fe20008000858 */
[----:B------:R-:W-:Y:S01]  /*dc50*/  R2UR UR6, R8 ;  /* 0x00000000080672ca */ /* 0x000fe200000e0000 */
[C---:B------:R-:W-:Y:S01]  /*dc60*/  VIADD R8, R4.reuse, 0x4 ;  /* 0x0000000404087836 */ /* 0x040fe20000000000 */
[----:B------:R-:W-:Y:S01]  /*dc70*/  R2UR UR7, R9 ;  /* 0x00000000090772ca */ /* 0x000fe200000e0000 */
[----:B------:R-:W-:Y:S02]  /*dc80*/  IMAD.MOV.U32 R9, RZ, RZ, 0x40000040 ;  /* 0x40000040ff097424 */ /* 0x000fe400078e00ff */
[----:B------:R-:W-:Y:S01]  /*dc90*/  VIADD R4, R4, 0x6 ;  /* 0x0000000604047836 */ /* 0x000fe20000000000 */
[----:B------:R-:W-:Y:S02]  /*dca0*/  WARPGROUP.DEPBAR.LE gsb0, 0x0 ;  /* 0x00008000000079c5 */ /* 0x000fe40000010000 */
[----:B------:R-:W-:-:S07]  /*dcb0*/  WARPGROUP.ARRIVE ;  /* 0x00000000000079c5 */ /* 0x000fce0000000000 */
[----:B------:R-:W-:Y:S01]  /*dcc0*/  QGMMA.64x96x32.F32.E4M3.E4M3 R88, R136, gdesc[UR4], R88, gsb0 ;  /* 0x0160000488587df3 */ /* 0x000fe20008000858 */
[----:B------:R-:W-:Y:S02]  /*dcd0*/  R2UR UR6, R8 ;  /* 0x00000000080672ca */ /* 0x000fe400000e0000 */
[----:B------:R-:W-:Y:S01]  /*dce0*/  R2UR UR7, R9 ;  /* 0x00000000090772ca */ /* 0x000fe200000e0000 */
[----:B------:R-:W-:Y:S02]  /*dcf0*/  WARPGROUP.DEPBAR.LE gsb0, 0x0 ;  /* 0x00008000000079c5 */ /* 0x000fe40000010000 */
[----:B------:R-:W-:-:S10]  /*dd00*/  WARPGROUP.ARRIVE ;  /* 0x00000000000079c5 */ /* 0x000fd40000000000 */
[----:B------:R-:W-:Y:S01]  /*dd10*/  QGMMA.64x96x32.F32.E4M3.E4M3 R88, R140, gdesc[UR4], R88, gsb0 ;  /* 0x016000048c587df3 */ /* 0x000fe20008000858 */
[----:B------:R-:W-:Y:S02]  /*dd20*/  R2UR UR6, R4 ;  /* 0x00000000040672ca */ /* 0x000fe400000e0000 */
[----:B------:R-:W-:Y:S01]  /*dd30*/  R2UR UR7, R5 ;  /* 0x00000000050772ca */ /* 0x000fe200000e0000 */
[----:B------:R-:W-:Y:S02]  /*dd40*/  WARPGROUP.DEPBAR.LE gsb0, 0x0 ;  /* 0x00008000000079c5 */ /* 0x000fe40000010000 */
[----:B------:R-:W-:-:S10]  /*dd50*/  WARPGROUP.ARRIVE ;  /* 0x00000000000079c5 */ /* 0x000fd40000000000 */
[----:B------:R-:W-:Y:S03]  /*dd60*/  QGMMA.64x96x32.F32.E4M3.E4M3 R88, R144, gdesc[UR4], R88, gsb0 ;  /* 0x0160000490587df3 */ /* 0x000fe60008000858 */
[----:B------:R-:W-:Y:S02]  /*dd70*/  WARPGROUP.DEPBAR.LE gsb0, 0x0 ;  /* 0x00008000000079c5 */ /* 0x000fe40000010000 */
[----:B------:R-:W-:Y:S05]  /*dd80*/  @!P0 BRA `(.L_x_10963) ;  /* 0x0000000000048947 */ /* 0x000fea0003800000 */
[----:B------:R-:W-:Y:S01]  /*dd90*/  BPT.TRAP 0x1 ;  /* 0x000000040000795c */ /* 0x000fe20000300000 */
.L_x_10963:
[----:B------:R-:W2:Y:S01]  /*dda0*/  LDL R136, [R1+0x24] ;  /* 0x0000240001887983 */ /* 0x000ea20000100800 */
[----:B------:R-:W-:-:S05]  /*ddb0*/  VIADD R0, R0, 0x19c40 ;  /* 0x00019c4000007836 */ /* 0x000fca0000000000 */
[----:B--2---:R-:W-:-:S04]  /*ddc0*/  PRMT R0, R136, 0x654, R0 ;  /* 0x0000065488007816 */ /* 0x004fc80000000000 */
        /* <DEDUP_REMOVED lines=173> */
[----:B-1----:R-:W-:-:S01]  /*e8a0*/  FFMA.FTZ R6, R8, R6, R26 ;  /* 0x0000000608067223 */ /* 0x002fc2000001001a */
[----:B------:R-:W-:Y:S01]  /*e8b0*/  FADD.FTZ R3, R32, R3 ;  /* 0x0000000320037221 */ /* 0x000fe20000010000 */
[----:B------:R-:W-:-:S01]  /*e8c0*/  FFMA.FTZ R86, R2, R86, -R11 ;  /* 0x0000005602567223 */ /* 0x000fc2000001080b */
[----:B------:R-:W-:-:S02]  /*e8d0*/  FFMA.FTZ R11, R2, R87, -R11 ;  /* 0x00000057020b7223 */ /* 0x000fc4000001080b */
        /* <DEDUP_REMOVED lines=98> */
.L_x_10964:
[----:B------:R-:W-:Y:S02]  /*ef00*/  VIADD R7, R7, 0x19c60 ;  /* 0x00019c6007077836 */ /* 0x000fe40000000000 */
        /* <DEDUP_REMOVED lines=26> */
[----:B0-----:R0:W5:Y:S01]  /*f0b0*/  LDL R7, [R1+0xc] ;  /* 0x00000c0001077983 */ /* 0x0011620000100800 */
[----:B------:R-:W-:Y:S01]  /*f0c0*/  ISETP.GT.AND P1, PT, R10, RZ, PT ;  /* 0x000000ff0a00720c */ /* 0x000fe20003f24270 */
[----:B------:R-:W-:Y:S01]  /*f0d0*/  FMUL.FTZ R90, R90, R8 ;  /* 0x000000085a5a7220 */ /* 0x000fe20000410000 */
[----:B------:R-:W-:Y:S01]  /*f0e0*/  F2FP.SATFINITE.E4M3.F32.PACK_AB_MERGE_C R28, R29, R28, RZ ;  /* 0x0000001c1d1c723e */ /* 0x000fe200048070ff */
[----:B------:R0:W5:Y:S01]  /*f0f0*/  LDL R4, [R1+0x4] ;  /* 0x0000040001047983 */ /* 0x0001620000100800 */
        /* <DEDUP_REMOVED lines=60> */
[----:B------:R-:W-:Y:S01]  /*f4c0*/  MOV R150, R36 ;  /* 0x0000002400967202 */ /* 0x000fe20000000f00 */
[----:B0-----:R-:W-:Y:S06]  /*f4d0*/  @P1 BRA `(.L_x_10965) ;  /* 0xffffffe000bc1947 */ /* 0x001fec000383ffff */
.L_x_10952:
[----:B------:R-:W-:Y:S05]  /*f4e0*/  BSYNC B0 ;  /* 0x0000000000007941 */ /* 0x000fea0003800000 */
.L_x_10951:
[----:B------:R-:W-:Y:S06]  /*f4f0*/  BAR.ARV 0x8, 0x200 ;  /* 0x0208000000007b1d */ /* 0x000fec0000002000 */
[----:B------:R-:W-:Y:S05]  /*f500*/  @!P0 BRA `(.L_x_10966) ;  /* 0x0000000000048947 */ /* 0x000fea0003800000 */
[----:B------:R-:W-:Y:S01]  /*f510*/  BPT.TRAP 0x1 ;  /* 0x000000040000795c */ /* 0x000fe20000300000 */
.L_x_10966:
[----:B-----5:R-:W2:Y:S04]  /*f520*/  LDL R7, [R1+0xc] ;  /* 0x00000c0001077983 */ /* 0x020ea80000100800 */
[----:B------:R-:W3:Y:S01]  /*f530*/  LDL R4, [R1+0x4] ;  /* 0x0000040001047983 */ /* 0x000ee20000100800 */
[----:B--2---:R-:W-:Y:S01]  /*f540*/  SHF.L.U32 R7, R7, 0x1f, RZ ;  /* 0x0000001f07077819 */ /* 0x004fe200000006ff */
[----:B---3--:R-:W-:-:S04]  /*f550*/  IMAD R4, R4, 0x8, R18 ;  /* 0x0000000804047824 */ /* 0x008fc800078e0212 */
[----:B------:R0:W1:Y:S01]  /*f560*/  SYNCS.PHASECHK.TRANS64.TRYWAIT P1, [R4+URZ+0x19c50], R7 ;  /* 0x019c5007040075a7 */ /* 0x000062000802017f */
[----:B------:R-:W-:Y:S05]  /*f570*/  @!P0 BRA `(.L_x_10967) ;  /* 0x0000000000048947 */ /* 0x000fea0003800000 */
[----:B------:R-:W-:Y:S01]  /*f580*/  BPT.TRAP 0x1 ;  /* 0x000000040000795c */ /* 0x000fe20000300000 */
.L_x_10967:
[----:B------:R-:W-:Y:S04]  /*f590*/  BSSY B0, `(.L_x_10968) ;  /* 0x0000004000007945 */ /* 0x000fe80003800000 */
[----:B-1----:R-:W-:Y:S05]  /*f5a0*/  @P1 BRA `(.L_x_10969) ;  /* 0x0000000000081947 */ /* 0x002fea0003800000 */
[----:B------:R-:W1:Y:S02]  /*f5b0*/  SYNCS.PHASECHK.TRANS64.TRYWAIT P1, [R4+URZ+0x19c50], R7 ;  /* 0x019c5007040075a7 */ /* 0x000e64000802017f */
[----:B-1----:R-:W-:Y:S05]  /*f5c0*/  @!P1 BRA `(.L_x_10970) ;  /* 0x000000a400b09947 */ /* 0x002fea0003800000 */
.L_x_10969:
[----:B------:R-:W-:Y:S05]  /*f5d0*/  BSYNC B0 ;  /* 0x0000000000007941 */ /* 0x000fea0003800000 */
.L_x_10968:
[----:B------:R-:W2:Y:S04]  /*f5e0*/  LDL R25, [R1+0x4] ;  /* 0x0000040001197983 */ /* 0x000ea80000100800 */
[----:B------:R-:W3:Y:S04]  /*f5f0*/  LDL R14, [R1+0x44] ;  /* 0x00004400010e7983 */ /* 0x000ee80000100800 */
[----:B------:R-:W0:Y:S01]  /*f600*/  LDL R15, [R1+0x2c] ;  /* 0x00002c00010f7983 */ /* 0x000e220000100800 */
[----:B------:R-:W-:Y:S01]  /*f610*/  VIADD R18, R18, 0x3000 ;  /* 0x0000300012127836 */ /* 0x000fe20000000000 */
[----:B------:R-:W-:-:S04]  /*f620*/  ULDC.64 UR4, c[0x0][0x9a0] ;  /* 0x0002680000047ab9 */ /* 0x000fc80000000a00 */
[----:B------:R-:W-:-:S04]  /*f630*/  SHF.R.U32.HI R18, RZ, 0x4, R18 ;  /* 0x00000004ff127819 */ /* 0x000fc80000011612 */
[----:B------:R-:W-:-:S04]  /*f640*/  LOP3.LUT R18, R18, 0x3fff, RZ, 0xc0, !PT ;  /* 0x00003fff12127812 */ /* 0x000fc800078ec0ff */
[----:B------:R-:W-:Y:S01]  /*f650*/  LOP3.LUT R18, R18, 0x10000, RZ, 0xfc, !PT ;  /* 0x0001000012127812 */ /* 0x000fe200078efcff */
[----:B------:R-:W-:Y:S01]  /*f660*/  IMAD.MOV.U32 R9, RZ, RZ, 0x40000040 ;  /* 0x40000040ff097424 */ /* 0x000fe200078e00ff */
[----:B------:R-:W-:-:S04]  /*f670*/  ISETP.NE.U32.AND P1, PT, RZ, UR4, PT ;  /* 0x00000004ff007c0c */ /* 0x000fc8000bf25070 */
[----:B------:R-:W-:Y:S02]  /*f680*/  ISETP.NE.AND.EX P1, PT, RZ, UR5, PT, P1 ;  /* 0x00000005ff007c0c */ /* 0x000fe4000bf25310 */
[----:B------:R-:W-:Y:S01]  /*f690*/  R2UR UR7, R9 ;  /* 0x00000000090772ca */ /* 0x000fe200000e0000 */
[----:B------:R-:W-:-:S10]  /*f6a0*/  WARPGROUP.ARRIVE ;  /* 0x00000000000079c5 */ /* 0x000fd40000000000 */
[----:B------:R-:W3:Y:S08]  /*f6b0*/  @P1 LDC.64 R12, c[0x0][0x9c8] ;  /* 0x00027200ff0c1b82 */ /* 0x000ef00000000a00 */
[----:B------:R-:W4:Y:S01]  /*f6c0*/  @P1 LDC.64 R10, c[0x0][0x9d0] ;  /* 0x00027400ff0a1b82 */ /* 0x000f220000000a00 */
[----:B------:R-:W-:-:S05]  /*f6d0*/  @P1 SHF.R.S32.HI R9, RZ, 0x1f, R154 ;  /* 0x0000001fff091819 */ /* 0x000fca000001149a */
[----:B----4-:R-:W-:Y:S02]  /*f6e0*/  @P1 IMAD R9, R9, R10, RZ ;  /* 0x0000000a09091224 */ /* 0x010fe400078e02ff */
[----:B--2---:R-:W-:-:S05]  /*f6f0*/  IMAD R8, R25, 0x300, R18 ;  /* 0x0000030019087824 */ /* 0x004fca00078e0212 */
[----:B------:R-:W-:-:S13]  /*f700*/  R2UR UR6, R8 ;  /* 0x00000000080672ca */ /* 0x000fda00000e0000 */
[----:B------:R-:W-:Y:S01]  /*f710*/  QGMMA.64x96x32.F32.E4M3.E4M3 R88, R148, gdesc[UR4], R88, gsb0 ;  /* 0x0160000494587df3 */ /* 0x000fe20008000858 */
[----:B---3--:R-:W-:-:S04]  /*f720*/  @P1 IMAD R14, R14, R12, RZ ;  /* 0x0000000c0e0e1224 */ /* 0x008fc800078e02ff */
[C---:B01----:R-:W-:Y:S02]  /*f730*/  @P1 IMAD R7, R15.reuse, R13, R14 ;  /* 0x0000000d0f071224 */ /* 0x043fe400078e020e */
[----:B------:R-:W-:-:S04]  /*f740*/  @P1 IMAD.WIDE.U32 R12, R15, R12, RZ ;  /* 0x0000000c0f0c1225 */ /* 0x000fc800078e00ff */
        /* <DEDUP_REMOVED lines=9> */
[----:B------:R-:W-:-:S03]  /*f7e0*/  IMAD.MOV.U32 R11, RZ, RZ, 0x40000040 ;  /* 0x40000040ff0b7424 */ /* 0x000fc600078e00ff */
[----:B------:R-:W-:Y:S02]  /*f7f0*/  R2UR UR6, R10 ;  /* 0x000000000a0672ca */ /* 0x000fe400000e0000 */
[----:B------:R-:W-:Y:S01]  /*f800*/  R2UR UR7, R11 ;  /* 0x000000000b0772ca */ /* 0x000fe200000e0000 */
[----:B------:R-:W-:Y:S02]  /*f810*/  WARPGROUP.DEPBAR.LE gsb0, 0x0 ;  /* 0x00008000000079c5 */ /* 0x000fe40000010000 */
[----:B------:R-:W-:-:S10]  /*f820*/  WARPGROUP.ARRIVE ;  /* 0x00000000000079c5 */ /* 0x000fd40000000000 */
[----:B------:R-:W-:Y:S01]  /*f830*/  QGMMA.64x96x32.F32.E4M3.E4M3 R88, R136, gdesc[UR4], R88, gsb0 ;  /* 0x0160000488587df3 */ /* 0x000fe20008000858 */
[----:B------:R-:W-:Y:S02]  /*f840*/  VIADD R10, R8, 0x4 ;  /* 0x00000004080a7836 */ /* 0x000fe40000000000 */
[----:B------:R-:W-:-:S03]  /*f850*/  IMAD.MOV.U32 R11, RZ, RZ, 0x40000040 ;  /* 0x40000040ff0b7424 */ /* 0x000fc600078e00ff */
[----:B------:R-:W-:Y:S02]  /*f860*/  R2UR UR6, R10 ;  /* 0x000000000a0672ca */ /* 0x000fe400000e0000 */
[----:B------:R-:W-:Y:S01]  /*f870*/  R2UR UR7, R11 ;  /* 0x000000000b0772ca */ /* 0x000fe200000e0000 */
[----:B------:R-:W-:Y:S01]  /*f880*/  VIADD R8, R8, 0x6 ;  /* 0x0000000608087836 */ /* 0x000fe20000000000 */
[----:B------:R-:W1:Y:S01]  /*f890*/  SHFL.BFLY PT, R10, R3, 0x2, 0x1f ;  /* 0x0c401f00030a7f89 */ /* 0x000e6200000e0000 */
[----:B------:R-:W-:-:S03]  /*f8a0*/  IMAD.MOV.U32 R9, RZ, RZ, 0x40000040 ;  /* 0x40000040ff097424 */ /* 0x000fc600078e00ff */
[----:B------:R-:W3:Y:S01]  /*f8b0*/  SHFL.BFLY PT, R11, R6, 0x2, 0x1f ;  /* 0x0c401f00060b7f89 */ /* 0x000ee200000e0000 */
[----:B------:R-:W-:Y:S02]  /*f8c0*/  WARPGROUP.DEPBAR.LE gsb0, 0x0 ;  /* 0x00008000000079c5 */ /* 0x000fe40000010000 */
[----:B------:R-:W-:-:S06]  /*f8d0*/  WARPGROUP.ARRIVE ;  /* 0x00000000000079c5 */ /* 0x000fcc0000000000 */
[----:B------:R-:W-:Y:S01]  /*f8e0*/  QGMMA.64x96x32.F32.E4M3.E4M3 R88, R140, gdesc[UR4], R88, gsb0 ;  /* 0x016000048c587df3 */ /* 0x000fe20008000858 */
[----:B------:R-:W-:Y:S02]  /*f8f0*/  R2UR UR6, R8 ;  /* 0x00000000080672ca */ /* 0x000fe400000e0000 */
[----:B------:R-:W-:Y:S01]  /*f900*/  R2UR UR7, R9 ;  /* 0x00000000090772ca */ /* 0x000fe200000e0000 */
[----:B-1----:R-:W-:-:S01]  /*f910*/  FADD.FTZ R10, R10, R3 ;  /* 0x000000030a0a7221 */ /* 0x002fc20000010000 */
[----:B---3--:R-:W-:-:S04]  /*f920*/  FADD.FTZ R11, R11, R6 ;  /* 0x000000060b0b7221 */ /* 0x008fc80000010000 */
[----:B------:R-:W0:Y:S04]  /*f930*/  SHFL.BFLY PT, R9, R10, 0x1, 0x1f ;  /* 0x0c201f000a097f89 */ /* 0x000e2800000e0000 */
        /* <DEDUP_REMOVED lines=13> */
[----:B------:R-:W-:Y:S02]  /*fa10*/  FSETP.NE.FTZ.AND P1, PT, R13, RZ, PT ;  /* 0x000000ff0d00720b */ /* 0x000fe40003f35000 */
[----:B------:R-:W-:-:S05]  /*fa20*/  MOV R10, RZ ;  /* 0x000000ff000a7202 */ /* 0x000fca0000000f00 */
        /* <DEDUP_REMOVED lines=16> */
.L_x_10971:
[----:B------:R-:W2:Y:S01]  /*fb30*/  LDL.LU R2, [R1+0x24] ;  /* 0x0000240001027983 */ /* 0x000ea20000300800 */
[----:B------:R-:W-:Y:S02]  /*fb40*/  VIADD R4, R4, 0x19c60 ;  /* 0x00019c6004047836 */ /* 0x000fe40000000000 */
[-C--:B------:R-:W-:Y:S01]  /*fb50*/  FMUL.FTZ R0, R88, R36.reuse ;  /* 0x0000002458007220 */ /* 0x080fe20000410000 */
[-C--:B------:R-:W-:Y:S01]  /*fb60*/  FMUL.FTZ R6, R89, R36.reuse ;  /* 0x0000002459067220 */ /* 0x080fe20000410000 */
[----:B------:R-:W3:Y:S04]  /*fb70*/  LDL.LU R24, [R1+0xc] ;  /* 0x00000c0001187983 */ /* 0x000ee80000300800 */
[----:B------:R-:W4:Y:S01]  /*fb80*/  LDL.LU R18, [R1+0x40] ;  /* 0x0000400001127983 */ /* 0x000f220000300800 */
        /* <DEDUP_REMOVED lines=47> */
[----:B--2---:R-:W-:Y:S01]  /*fe80*/  PRMT R4, R2, 0x654, R4 ;  /* 0x0000065402047816 */ /* 0x004fe20000000004 */
[----:B------:R-:W-:-:S03]  /*fe90*/  VIADD R2, R25, 0x1 ;  /* 0x0000000119027836 */ /* 0x000fc60000000000 */
[----:B------:R0:W-:Y:S02]  /*fea0*/  SYNCS.ARRIVE.TRANS64.RED.A1T0 RZ, [R4+URZ], RZ ;  /* 0x000000ff04ff79a7 */ /* 0x0001e4000810043f */
[----:B------:R-:W-:-:S04]  /*feb0*/  ISETP.NE.AND P1, PT, R2, 0x2, PT ;  /* 0x000000020200780c */ /* 0x000fc80003f25270 */
[----:B0-----:R-:W-:Y:S02]  /*fec0*/  SEL R4, RZ, 0x1, P1 ;  /* 0x00000001ff047807 */ /* 0x001fe40000800000 */
[----:B------:R-:W-:Y:S01]  /*fed0*/  SEL R2, R2, RZ, P1 ;  /* 0x000000ff02027207 */ /* 0x000fe20000800000 */
[----:B----4-:R-:W-:Y:S01]  /*fee0*/  VIADD R18, R18, 0x1 ;  /* 0x0000000112127836 */ /* 0x010fe20000000000 */
[----:B---3--:R-:W-:-:S03]  /*fef0*/  LOP3.LUT R24, R24, R4, RZ, 0x3c, !PT ;  /* 0x0000000418187212 */ /* 0x008fc600078e3cff */
[----:B------:R0:W-:Y:S04]  /*ff00*/  STL [R1+0x4], R2 ;  /* 0x0000040201007387 */ /* 0x0001e80000100800 */
[----:B------:R0:W-:Y:S04]  /*ff10*/  STL [R1+0xc], R24 ;  /* 0x00000c1801007387 */ /* 0x0001e80000100800 */
[----:B------:R0:W-:Y:S02]  /*ff20*/  STL [R1+0x40], R18 ;  /* 0x0000401201007387 */ /* 0x0001e40000100800 */
.L_x_10917:
[----:B------:R-:W1:Y:S08]  /*ff30*/  S2UR UR4, SR_CgaCtaId ;  /* 0x00000000000479c3 */ /* 0x000e700000008800 */
[----:B------:R-:W-:Y:S01]  /*ff40*/  BAR.SYNC.DEFER_BLOCKING 0x5, 0x200 ;  /* 0x0148000000007b1d */ /* 0x000fe20000010000 */
[----:B0-----:R-:W-:-:S05]  /*ff50*/  MOV R18, 0x400 ;  /* 0x0000040000127802 */ /* 0x001fca0000000f00 */
[----:B------:R-:W-:Y:S01]  /*ff60*/  BSSY B0, `(.L_x_10972) ;  /* 0x0000220000007945 */ /* 0x000fe20003800000 */
[----:B-1----:R-:W-:-:S05]  /*ff70*/  IMAD.U32 R2, RZ, RZ, UR4 ;  /* 0x00000004ff027e24 */ /* 0x002fca000f8e00ff */
[----:B------:R0:W-:Y:S01]  /*ff80*/  STL [R1+0x24], R2 ;  /* 0x0000240201007387 */ /* 0x0001e20000100800 */
[----:B------:R-:W-:-:S05]  /*ff90*/  LEA R18, R2, R18, 0x18 ;  /* 0x0000001202127211 */ /* 0x000fca00078ec0ff */
[----:B------:R0:W1:Y:S01]  /*ffa0*/  LDS.128 R152, [R18+0x19cd0] ;  /* 0x019cd00012987984 */ /* 0x0000620000000c00 */
[----:B------:R-:W-:Y:S06]  /*ffb0*/  BAR.ARV 0x4, 0x200 ;  /* 0x0108000000007b1d */ /* 0x000fec0000002000 */
[----:B------:R-:W-:Y:S05]  /*ffc0*/  @P0 BRA `(.L_x_10973) ;  /* 0x0000001400d00947 */ /* 0x000fea0003800000 */
[----:B-----5:R-:W0:Y:S01]  /*ffd0*/  S2R R24, SR_TID.X ;  /* 0x0000000000187919 */ /* 0x020e220000002100 */
[----:B------:R-:W-:Y:S01]  /*ffe0*/  ULDC.64 UR4, c[0x4][0x70] ;  /* 0x01001c0000047ab9 */ /* 0x000fe20000000a00 */
[----:B------:R-:W2:Y:S01]  /*fff0*/  LDL R61, [R1+0x74] ;  /* 0x00007400013d7983 */ /* 0x000ea20000100800 */
[----:B0-----:R-:W-:-:S05]  /*10000*/  IMAD.SHL.U32 R2, R24, 0x4, RZ ;  /* 0x0000000418027824 */ /* 0x001fca00078e00ff */
[----:B------:R-:W-:-:S04]  /*10010*/  LOP3.LUT R2, R2, 0xc, RZ, 0xc0, !PT ;  /* 0x0000000c02027812 */ /* 0x000fc800078ec0ff */
[----:B------:R-:W-:-:S05]  /*10020*/  IADD3 R4, P0, R2, UR4, RZ ;  /* 0x0000000402047c10 */ /* 0x000fca000ff1e0ff */
[----:B------:R-:W-:Y:S01]  /*10030*/  IMAD.X R5, RZ, RZ, UR5, P0 ;  /* 0x00000005ff057e24 */ /* 0x000fe200080e06ff */
[----:B------:R-:W-:Y:S01]  /*10040*/  F2FP.BF16.F32.PACK_AB R30, R33, R30 ;  /* 0x0000001e211e723e */ /* 0x000fe200000010ff */
[----:B------:R-:W-:-:S04]  /*10050*/  ULDC.64 UR4, c[0x0][0xc00] ;  /* 0x0003000000047ab9 */ /* 0x000fc80000000a00 */
[----:B------:R0:W3:Y:S01]  /*10060*/  LDG.E.CONSTANT R5, desc[UR42][R4.64] ;  /* 0x0000002a04057981 */ /* 0x0000e2000c1e9900 */
[----:B------:R-:W-:Y:S02]  /*10070*/  LOP3.LUT P0, R2, R24, 0x3, RZ, 0xc0, !PT ;  /* 0x0000000318027812 */ /* 0x000fe4000780c0ff */
[----:B------:R-:W-:Y:S02]  /*10080*/  F2FP.BF16.F32.PACK_AB R31, R32, R31 ;  /* 0x0000001f201f723e */ /* 0x000fe400000010ff */
[----:B------:R-:W-:Y:S02]  /*10090*/  ISETP.EQ.OR P0, PT, R2, 0x3, !P0 ;  /* 0x000000030200780c */ /* 0x000fe40004702670 */
        /* <DEDUP_REMOVED lines=8> */
[----:B------:R-:W-:-:S02]  /*10120*/  SEL R34, R59, R58, P0 ;  /* 0x0000003a3b227207 */ /* 0x000fc40000000000 */
[----:B------:R-:W-:Y:S02]  /*10130*/  SEL R59, R58, R59, P0 ;  /* 0x0000003b3a3b7207 */ /* 0x000fe40000000000 */
[----:B------:R-:W4:Y:S01]  /*10140*/  LDL.LU R58, [R1+0x38] ;  /* 0x00003800013a7983 */ /* 0x000f220000300800 */
[----:B------:R-:W-:Y:S02]  /*10150*/  F2FP.BF16.F32.PACK_AB R55, R55, R56 ;  /* 0x000000383737723e */ /* 0x000fe400000010ff */
[----:B------:R-:W-:Y:S01]  /*10160*/  F2FP.BF16.F32.PACK_AB R0, R7, R0 ;  /* 0x000000000700723e */ /* 0x000fe200000010ff */
[----:B------:R-:W4:Y:S01]  /*10170*/  LDL.LU R56, [R1+0x3c] ;  /* 0x00003c0001387983 */ /* 0x000f220000300800 */
[----:B------:R-:W-:Y:S02]  /*10180*/  F2FP.BF16.F32.PACK_AB R9, R9, R6 ;  /* 0x000000060909723e */ /* 0x000fe400000010ff */
[----:B------:R-:W-:Y:S01]  /*10190*/  F2FP.BF16.F32.PACK_AB R8, R11, R8 ;  /* 0x000000080b08723e */ /* 0x000fe200000010ff */
[----:B------:R-:W1:Y:S01]  /*101a0*/  S2R R7, SR_SWINHI ;  /* 0x0000000000077919 */ /* 0x000e620000002f00 */
[----:B------:R-:W-:-:S02]  /*101b0*/  F2FP.BF16.F32.PACK_AB R13, R13, R10 ;  /* 0x0000000a0d0d723e */ /* 0x000fc400000010ff */
[----:B------:R-:W-:Y:S02]  /*101c0*/  F2FP.BF16.F32.PACK_AB R26, R29, R26 ;  /* 0x0000001a1d1a723e */ /* 0x000fe400000010ff */
[----:B------:R-:W-:Y:S02]  /*101d0*/  SEL R2, R0, R9, P0 ;  /* 0x0000000900027207 */ /* 0x000fe40000000000 */
[----:B------:R-:W-:Y:S02]  /*101e0*/  SEL R29, R9, R0, P0 ;  /* 0x00000000091d7207 */ /* 0x000fe40000000000 */
[----:B0-----:R-:W-:Y:S02]  /*101f0*/  SEL R4, R8, R13, P0 ;  /* 0x0000000d08047207 */ /* 0x001fe40000000000 */
        /* <DEDUP_REMOVED lines=11> */
[----:B------:R-:W-:Y:S02]  /*102b0*/  MOV R24, R18 ;  /* 0x0000001200187202 */ /* 0x000fe40000000f00 */
[----:B-1----:R-:W-:Y:S01]  /*102c0*/  MOV R25, R7 ;  /* 0x0000000700197202 */ /* 0x002fe20000000f00 */
[----:B------:R-:W4:Y:S01]  /*102d0*/  LDL R52, [R1+0x48] ;  /* 0x0000480001347983 */ /* 0x000f220000100800 */
[----:B------:R-:W-:-:S02]  /*102e0*/  F2FP.BF16.F32.PACK_AB R47, R47, R48 ;  /* 0x000000302f2f723e */ /* 0x000fc400000010ff */
[----:B------:R-:W-:Y:S02]  /*102f0*/  F2FP.BF16.F32.PACK_AB R39, R39, R40 ;  /* 0x000000282727723e */ /* 0x000fe400000010ff */
[----:B------:R-:W-:Y:S02]  /*10300*/  F2FP.BF16.F32.PACK_AB R43, R43, R44 ;  /* 0x0000002c2b2b723e */ /* 0x000fe400000010ff */
[----:B------:R-:W-:Y:S02]  /*10310*/  SEL R40, R55, R54, P0 ;  /* 0x0000003637287207 */ /* 0x000fe40000000000 */
[----:B------:R-:W-:Y:S02]  /*10320*/  SEL R55, R54, R55, P0 ;  /* 0x0000003736377207 */ /* 0x000fe40000000000 */
[----:B------:R-:W-:Y:S01]  /*10330*/  SEL R44, R51, R50, P0 ;  /* 0x00000032332c7207 */ /* 0x000fe20000000000 */
[----:B------:R-:W4:Y:S01]  /*10340*/  LDL R54, [R1+0x70] ;  /* 0x0000700001367983 */ /* 0x000f220000100800 */
[----:B------:R-:W-:-:S02]  /*10350*/  SEL R51, R50, R51, P0 ;  /* 0x0000003332337207 */ /* 0x000fc40000000000 */
[----:B------:R-:W-:Y:S02]  /*10360*/  F2FP.BF16.F32.PACK_AB R38, R135, R38 ;  /* 0x000000268726723e */ /* 0x000fe400000010ff */
        /* <DEDUP_REMOVED lines=8> */
[----:B--2---:R-:W-:-:S03]  /*103f0*/  IMAD.WIDE R8, R61, 0x2, R24 ;  /* 0x000000023d087825 */ /* 0x004fc600078e0218 */
[----:B------:R-:W-:-:S04]  /*10400*/  IADD3 R41, P5, R8, 0x20, RZ ;  /* 0x0000002008297810 */ /* 0x000fc80007fbe0ff */
[----:B------:R-:W-:Y:S02]  /*10410*/  LOP3.LUT R0, R41, 0x180, RZ, 0xc0, !PT ;  /* 0x0000018029007812 */ /* 0x000fe400078ec0ff */
[----:B------:R-:W-:Y:S02]  /*10420*/  IADD3 R45, P4, R8, 0x3000, RZ ;  /* 0x00003000082d7810 */ /* 0x000fe40007f9e0ff */
[----:B------:R-:W-:Y:S02]  /*10430*/  SHF.R.U64 R0, R0, 0x3, RZ ;  /* 0x0000000300007819 */ /* 0x000fe400000012ff */
[----:B------:R-:W-:Y:S02]  /*10440*/  IADD3 R49, P3, R8, 0x3020, RZ ;  /* 0x0000302008317810 */ /* 0x000fe40007f7e0ff */
[----:B------:R-:W-:Y:S02]  /*10450*/  LOP3.LUT R12, R0, R41, RZ, 0x3c, !PT ;  /* 0x00000029000c7212 */ /* 0x000fe400078e3cff */
[----:B------:R-:W-:-:S02]  /*10460*/  LOP3.LUT R0, R45, 0x180, RZ, 0xc0, !PT ;  /* 0x000001802d007812 */ /* 0x000fc400078ec0ff */
[----:B------:R-:W-:Y:S02]  /*10470*/  LOP3.LUT R6, R49, 0x180, RZ, 0xc0, !PT ;  /* 0x0000018031067812 */ /* 0x000fe400078ec0ff */
[----:B------:R-:W-:Y:S02]  /*10480*/  SHF.R.U64 R0, R0, 0x3, RZ ;  /* 0x0000000300007819 */ /* 0x000fe400000012ff */
[----:B------:R-:W-:Y:S01]  /*10490*/  SHF.R.U64 R6, R6, 0x3, RZ ;  /* 0x0000000306067819 */ /* 0x000fe200000012ff */
[----:B------:R-:W-:Y:S01]  /*104a0*/  IMAD.X R11, RZ, RZ, R9, P3 ;  /* 0x000000ffff0b7224 */ /* 0x000fe200018e0609 */
[----:B------:R-:W-:Y:S02]  /*104b0*/  LOP3.LUT R14, R0, R45, RZ, 0x3c, !PT ;  /* 0x0000002d000e7212 */ /* 0x000fe400078e3cff */
[----:B------:R-:W-:-:S04]  /*104c0*/  LOP3.LUT R10, R6, R49, RZ, 0x3c, !PT ;  /* 0x00000031060a7212 */ /* 0x000fc800078e3cff */
[----:B------:R-:W-:Y:S02]  /*104d0*/  MOV R41, R10 ;  /* 0x0000000a00297202 */ /* 0x000fe40000000f00 */
[C---:B------:R-:W-:Y:S02]  /*104e0*/  IADD3 R53, P2, R8.reuse, 0x6000, RZ ;  /* 0x0000600008357810 */ /* 0x040fe40007f5e0ff */
[----:B---3--:R-:W-:Y:S01]  /*104f0*/  LOP3.LUT R0, R5, 0x2, RZ, 0x3c, !PT ;  /* 0x0000000205007812 */ /* 0x008fe200078e3cff */
[----:B------:R-:W-:Y:S04]  /*10500*/  SHFL.IDX PT, R2, R2, R5, 0x1c1f ;  /* 0x001c1f0502027589 */ /* 0x000fe800000e0000 */
[----:B------:R-:W-:Y:S04]  /*10510*/  SHFL.IDX PT, R10, R4, R5, 0x1c1f ;  /* 0x001c1f05040a7589 */ /* 0x000fe800000e0000 */
[----:B------:R-:W0:Y:S04]  /*10520*/  SHFL.IDX PT, R29, R29, R0, 0x1c1f ;  /* 0x001c1f001d1d7589 */ /* 0x000e2800000e0000 */
[----:B------:R-:W1:Y:S04]  /*10530*/  SHFL.IDX PT, R33, R33, R0, 0x1c1f ;  /* 0x001c1f0021217589 */ /* 0x000e6800000e0000 */
[----:B------:R-:W-:Y:S04]  /*10540*/  SHFL.IDX PT, R34, R34, R5, 0x1c1f ;  /* 0x001c1f0522227589 */ /* 0x000fe800000e0000 */
[----:B------:R-:W2:Y:S04]  /*10550*/  SHFL.IDX PT, R59, R59, R0, 0x1c1f ;  /* 0x001c1f003b3b7589 */ /* 0x000ea800000e0000 */
[----:B------:R-:W-:Y:S04]  /*10560*/  SHFL.IDX PT, R40, R40, R5, 0x1c1f ;  /* 0x001c1f0528287589 */ /* 0x000fe800000e0000 */
[----:B------:R-:W3:Y:S04]  /*10570*/  SHFL.IDX PT, R55, R55, R0, 0x1c1f ;  /* 0x001c1f0037377589 */ /* 0x000ee800000e0000 */
[----:B------:R-:W-:Y:S04]  /*10580*/  SHFL.IDX PT, R28, R28, R5, 0x1c1f ;  /* 0x001c1f051c1c7589 */ /* 0x000fe800000e0000 */
[----:B------:R-:W3:Y:S04]  /*10590*/  SHFL.IDX PT, R21, R21, R0, 0x1c1f ;  /* 0x001c1f0015157589 */ /* 0x000ee800000e0000 */
[----:B------:R-:W-:Y:S04]  /*105a0*/  SHFL.IDX PT, R44, R44, R5, 0x1c1f ;  /* 0x001c1f052c2c7589 */ /* 0x000fe800000e0000 */
[----:B------:R-:W3:Y:S01]  /*105b0*/  SHFL.IDX PT, R51, R51, R0, 0x1c1f ;  /* 0x001c1f0033337589 */ /* 0x000ee200000e0000 */
[----:B------:R-:W-:-:S03]  /*105c0*/  LOP3.LUT R7, R8, 0x180, RZ, 0xc0, !PT ;  /* 0x0000018008077812 */ /* 0x000fc600078ec0ff */
[----:B------:R-:W-:Y:S04]  /*105d0*/  SHFL.IDX PT, R32, R32, R5, 0x1c1f ;  /* 0x001c1f0520207589 */ /* 0x000fe800000e0000 */
[----:B------:R-:W-:Y:S04]  /*105e0*/  SHFL.IDX PT, R48, R48, R5, 0x1c1f ;  /* 0x001c1f0530307589 */ /* 0x000fe800000e0000 */
[----:B------:R-:W4:Y:S04]  /*105f0*/  SHFL.IDX PT, R37, R37, R0, 0x1c1f ;  /* 0x001c1f0025257589 */ /* 0x000f2800000e0000 */
[----:B------:R-:W4:Y:S01]  /*10600*/  SHFL.IDX PT, R47, R47, R0, 0x1c1f ;  /* 0x001c1f002f2f7589 */ /* 0x000f2200000e0000 */
[----:B------:R-:W-:-:S03]  /*10610*/  IADD3 R57, P1, R8, 0x6020, RZ ;  /* 0x0000602008397810 */ /* 0x000fc60007f3e0ff */
[----:B------:R-:W-:Y:S04]  /*10620*/  SHFL.IDX PT, R36, R36, R5, 0x1c1f ;  /* 0x001c1f0524247589 */ /* 0x000fe800000e0000 */
[----:B------:R-:W-:Y:S04]  /*10630*/  SHFL.IDX PT, R46, R46, R5, 0x1c1f ;  /* 0x001c1f052e2e7589 */ /* 0x000fe800000e0000 */
[----:B------:R-:W4:Y:S04]  /*10640*/  SHFL.IDX PT, R31, R31, R0, 0x1c1f ;  /* 0x001c1f001f1f7589 */ /* 0x000f2800000e0000 */
[----:B------:R-:W4:Y:S01]  /*10650*/  SHFL.IDX PT, R43, R43, R0, 0x1c1f ;  /* 0x001c1f002b2b7589 */ /* 0x000f2200000e0000 */
[----:B------:R-:W-:-:S03]  /*10660*/  LOP3.LUT R26, R53, 0x180, RZ, 0xc0, !PT ;  /* 0x00000180351a7812 */ /* 0x000fc600078ec0ff */
[----:B------:R-:W-:Y:S04]  /*10670*/  SHFL.IDX PT, R30, R30, R5, 0x1c1f ;  /* 0x001c1f051e1e7589 */ /* 0x000fe800000e0000 */
[----:B------:R-:W-:Y:S04]  /*10680*/  SHFL.IDX PT, R42, R42, R5, 0x1c1f ;  /* 0x001c1f052a2a7589 */ /* 0x000fe800000e0000 */
[----:B------:R-:W4:Y:S04]  /*10690*/  SHFL.IDX PT, R35, R35, R0, 0x1c1f ;  /* 0x001c1f0023237589 */ /* 0x000f2800000e0000 */
[----:B------:R0:W4:Y:S01]  /*106a0*/  SHFL.IDX PT, R39, R39, R0, 0x1c1f ;  /* 0x001c1f0027277589 */ /* 0x00012200000e0000 */
[----:B------:R-:W-:-:S02]  /*106b0*/  SHF.R.U64 R7, R7, 0x3, RZ ;  /* 0x0000000307077819 */ /* 0x000fc400000012ff */
[----:B------:R-:W-:Y:S02]  /*106c0*/  LOP3.LUT R38, R57, 0x180, RZ, 0xc0, !PT ;  /* 0x0000018039267812 */ /* 0x000fe400078ec0ff */
        /* <DEDUP_REMOVED lines=8> */
[----:B------:R-:W-:Y:S01]  /*10750*/  IMAD.X R27, RZ, RZ, R9, P1 ;  /* 0x000000ffff1b7224 */ /* 0x000fe200008e0609 */
[----:B------:R-:W-:Y:S01]  /*10760*/  MOV R50, R8 ;  /* 0x0000000800327202 */ /* 0x000fe20000000f00 */
[----:B0-----:R-:W0:Y:S01]  /*10770*/  LDC R0, c[0x0][0xbe8] ;  /* 0x0002fa00ff007b82 */ /* 0x001e220000000800 */
[----:B------:R-:W-:-:S02]  /*10780*/  MOV R38, R6 ;  /* 0x0000000600267202 */ /* 0x000fc40000000f00 */
[----:B------:R-:W-:Y:S02]  /*10790*/  SEL R4, R2, R29, P0 ;  /* 0x0000001d02047207 */ /* 0x000fe40000000000 */
[----:B------:R-:W-:Y:S02]  /*107a0*/  SEL R6, R29, R2, P0 ;  /* 0x000000021d067207 */ /* 0x000fe40000000000 */
[----:B-1----:R-:W-:Y:S02]  /*107b0*/  SEL R8, R10, R33, P0 ;  /* 0x000000210a087207 */ /* 0x002fe40000000000 */
[----:B--2---:R-:W-:Y:S02]  /*107c0*/  SEL R5, R34, R59, P0 ;  /* 0x0000003b22057207 */ /* 0x004fe40000000000 */
[----:B------:R-:W-:Y:S01]  /*107d0*/  SEL R7, R59, R34, P0 ;  /* 0x000000223b077207 */ /* 0x000fe20000000000 */
[----:B------:R-:W-:Y:S01]  /*107e0*/  BAR.SYNC.DEFER_BLOCKING 0x1, 0x180 ;  /* 0x0046000000007b1d */ /* 0x000fe20000010000 */
[----:B------:R-:W-:-:S02]  /*107f0*/  MOV R49, R12 ;  /* 0x0000000c00317202 */ /* 0x000fc40000000f00 */
[----:B------:R-:W-:Y:S02]  /*10800*/  MOV R45, R14 ;  /* 0x0000000e002d7202 */ /* 0x000fe40000000f00 */
[----:B------:R-:W-:Y:S02]  /*10810*/  SEL R10, R33, R10, P0 ;  /* 0x0000000a210a7207 */ /* 0x000fe40000000000 */
[----:B---3--:R-:W-:Y:S02]  /*10820*/  SEL R9, R40, R55, P0 ;  /* 0x0000003728097207 */ /* 0x008fe40000000000 */
[----:B------:R-:W-:Y:S02]  /*10830*/  SEL R11, R55, R40, P0 ;  /* 0x00000028370b7207 */ /* 0x000fe40000000000 */
[----:B------:R-:W-:Y:S02]  /*10840*/  SEL R12, R28, R21, P0 ;  /* 0x000000151c0c7207 */ /* 0x000fe40000000000 */
[----:B------:R-:W-:-:S02]  /*10850*/  SEL R14, R21, R28, P0 ;  /* 0x0000001c150e7207 */ /* 0x000fc40000000000 */
[----:B------:R-:W-:Y:S02]  /*10860*/  SEL R13, R44, R51, P0 ;  /* 0x000000332c0d7207 */ /* 0x000fe40000000000 */
[----:B------:R-:W-:Y:S02]  /*10870*/  SEL R15, R51, R44, P0 ;  /* 0x0000002c330f7207 */ /* 0x000fe40000000000 */
[----:B------:R-:W-:Y:S02]  /*10880*/  MOV R2, R26 ;  /* 0x0000001a00027202 */ /* 0x000fe40000000f00 */
[----:B------:R-:W-:Y:S02]  /*10890*/  ISETP.NE.U32.AND P2, PT, RZ, UR4, PT ;  /* 0x00000004ff007c0c */ /* 0x000fe4000bf45070 */
[----:B----4-:R-:W-:Y:S01]  /*108a0*/  IADD3 R26, P1, R58, UR4, RZ ;  /* 0x000000043a1a7c10 */ /* 0x010fe2000ff3e0ff */
[----:B------:R1:W-:Y:S01]  /*108b0*/  STSM.16.M88.4 [R50], R4 ;  /* 0x0000000432007844 */ /* 0x0003e20000000200 */
[----:B------:R-:W-:-:S03]  /*108c0*/  ISETP.NE.AND.EX P2, PT, RZ, UR5, PT, P2 ;  /* 0x00000005ff007c0c */ /* 0x000fc6000bf45320 */
[----:B------:R2:W-:Y:S01]  /*108d0*/  STSM.16.M88.4 [R49], R8 ;  /* 0x0000000831007844 */ /* 0x0005e20000000200 */
[----:B------:R-:W-:Y:S01]  /*108e0*/  IADD3.X R27, R56, UR5, RZ, P1, !PT ;  /* 0x00000005381b7c10 */ /* 0x000fe20008ffe4ff */
[----:B------:R-:W-:Y:S02]  /*108f0*/  ULDC.64 UR4, c[0x0][0xc08] ;  /* 0x0003020000047ab9 */ /* 0x000fe40000000a00 */
[----:B------:R3:W-:Y:S01]  /*10900*/  STSM.16.M88.4 [R45], R12 ;  /* 0x0000000c2d007844 */ /* 0x0007e20000000200 */
[----:B-1----:R-:W-:Y:S02]  /*10910*/  SEL R4, R32, R37, P0 ;  /* 0x0000002520047207 */ /* 0x002fe40000000000 */
[----:B------:R-:W-:Y:S02]  /*10920*/  SEL R6, R37, R32, P0 ;  /* 0x0000002025067207 */ /* 0x000fe40000000000 */
[----:B------:R-:W-:Y:S02]  /*10930*/  SEL R5, R48, R47, P0 ;  /* 0x0000002f30057207 */ /* 0x000fe40000000000 */
[----:B------:R-:W-:-:S02]  /*10940*/  SEL R7, R47, R48, P0 ;  /* 0x000000302f077207 */ /* 0x000fc40000000000 */
[----:B--2---:R-:W-:Y:S02]  /*10950*/  SEL R8, R36, R31, P0 ;  /* 0x0000001f24087207 */ /* 0x004fe40000000000 */
[----:B------:R-:W-:Y:S02]  /*10960*/  SEL R10, R31, R36, P0 ;  /* 0x000000241f0a7207 */ /* 0x000fe40000000000 */
[----:B------:R-:W-:Y:S02]  /*10970*/  SEL R9, R46, R43, P0 ;  /* 0x0000002b2e097207 */ /* 0x000fe40000000000 */
[----:B------:R-:W-:Y:S02]  /*10980*/  SEL R11, R43, R46, P0 ;  /* 0x0000002e2b0b7207 */ /* 0x000fe40000000000 */
[----:B---3--:R-:W-:Y:S02]  /*10990*/  SEL R12, R30, R35, P0 ;  /* 0x000000231e0c7207 */ /* 0x008fe40000000000 */
[----:B------:R-:W-:-:S02]  /*109a0*/  SEL R14, R35, R30, P0 ;  /* 0x0000001e230e7207 */ /* 0x000fc40000000000 */
[----:B------:R-:W-:Y:S02]  /*109b0*/  SEL R13, R42, R39, P0 ;  /* 0x000000272a0d7207 */ /* 0x000fe40000000000 */
[----:B------:R-:W-:Y:S01]  /*109c0*/  SEL R15, R39, R42, P0 ;  /* 0x0000002a270f7207 */ /* 0x000fe20000000000 */
[----:B------:R1:W-:Y:S01]  /*109d0*/  STSM.16.M88.4 [R41], R4 ;  /* 0x0000000429007844 */ /* 0x0003e20000000200 */
[----:B------:R-:W-:-:S03]  /*109e0*/  ISETP.NE.U32.AND P0, PT, RZ, UR4, PT ;  /* 0x00000004ff007c0c */ /* 0x000fc6000bf05070 */
[----:B------:R-:W-:Y:S01]  /*109f0*/  STSM.16.M88.4 [R38], R8 ;  /* 0x0000000826007844 */ /* 0x000fe20000000200 */
[----:B------:R-:W-:-:S03]  /*10a00*/  ISETP.NE.AND.EX P0, PT, RZ, UR5, PT, P0 ;  /* 0x00000005ff007c0c */ /* 0x000fc6000bf05300 */
[----:B------:R2:W-:Y:S01]  /*10a10*/  STSM.16.M88.4 [R2], R12 ;  /* 0x0000000c02007844 */ /* 0x0005e20000000200 */
[----:B------:R-:W-:Y:S01]  /*10a20*/  IMAD.MOV.U32 R36, RZ, RZ, RZ ;  /* 0x000000ffff247224 */ /* 0x000fe200078e00ff */
[----:B------:R-:W-:Y:S08]  /*10a30*/  BAR.SYNC.DEFER_BLOCKING 0x1, 0x180 ;  /* 0x0046000000007b1d */ /* 0x000ff00000010000 */
[----:B-1----:R-:W-:Y:S01]  /*10a40*/  @P0 IADD3 R4, P3, R58, UR4, RZ ;  /* 0x000000043a040c10 */ /* 0x002fe2000ff7e0ff */
[----:B------:R-:W-:-:S02]  /*10a50*/  ULDC UR4, c[0x0][0xa88] ;  /* 0x0002a20000047ab9 */ /* 0x000fc40000000800 */
[----:B------:R-:W-:Y:S02]  /*10a60*/  MOV R7, UR4 ;  /* 0x0000000400077c02 */ /* 0x000fe40008000f00 */
[----:B------:R-:W-:Y:S01]  /*10a70*/  @P0 IADD3.X R5, R56, UR5, RZ, P3, !PT ;  /* 0x0000000538050c10 */ /* 0x000fe20009ffe4ff */
[----:B------:R1:W5:Y:S04]  /*10a80*/  @P2 LDG.E R36, desc[UR42][R26.64] ;  /* 0x0000002a1a242981 */ /* 0x000368000c1e1900 */
[----:B------:R1:W5:Y:S01]  /*10a90*/  @P0 LDG.E R7, desc[UR42][R4.64] ;  /* 0x0000002a04070981 */ /* 0x000362000c1e1900 */
[----:B0-----:R-:W-:-:S13]  /*10aa0*/  ISETP.NE.AND P1, PT, R0, 0x1, PT ;  /* 0x000000010000780c */ /* 0x001fda0003f25270 */
[----:B------:R-:W0:Y:S08]  /*10ab0*/  @P1 LDC R6, c[0x0][0xbec] ;  /* 0x0002fb00ff061b82 */ /* 0x000e300000000800 */
[----:B------:R-:W3:Y:S01]  /*10ac0*/  @P1 LDC R21, c[0x0][0xbf0] ;  /* 0x0002fc00ff151b82 */ /* 0x000ee20000000800 */
[----:B--2---:R-:W-:Y:S01]  /*10ad0*/  IMAD R15, R52, 0xc0, R54 ;  /* 0x000000c0340f7824 */ /* 0x004fe200078e0236 */
[----:B-1----:R-:W-:Y:S06]  /*10ae0*/  @P0 BRA `(.L_x_10974) ;  /* 0x0000000000100947 */ /* 0x002fec0003800000 */
[----:B------:R-:W-:Y:S05]  /*10af0*/  @!P2 BRA `(.L_x_10974) ;  /* 0x00000000000ca947 */ /* 0x000fea0003800000 */
[----:B------:R-:W2:Y:S04]  /*10b00*/  LDG.E R2, desc[UR42][R26.64] ;  /* 0x0000002a1a027981 */ /* 0x000ea8000c1e1900 */
[----:B-----5:R-:W2:Y:S02]  /*10b10*/  LDG.E R7, desc[UR42][R26.64+0x4] ;  /* 0x0000042a1a077981 */ /* 0x020ea4000c1e1900 */
[----:B--2---:R-:W-:-:S07]  /*10b20*/  IMAD.IADD R7, R7, 0x1, -R2 ;  /* 0x0000000107077824 */ /* 0x004fce00078e0a02 */
.L_x_10974:
[----:B------:R-:W2:Y:S01]  /*10b30*/  LDL.LU R4, [R1+0x2c] ;  /* 0x00002c0001047983 */ /* 0x000ea20000300800 */
[----:B------:R-:W-:Y:S01]  /*10b40*/  ULDC.64 UR4, c[0x0][0xb90] ;  /* 0x0002e40000047ab9 */ /* 0x000fe20000000a00 */
[----:B------:R-:W1:Y:S01]  /*10b50*/  S2R R2, SR_TID.X ;  /* 0x0000000000027919 */ /* 0x000e620000002100 */
[----:B------:R-:W4:Y:S01]  /*10b60*/  S2R R14, SR_TID.X ;  /* 0x00000000000e7919 */ /* 0x000f220000002100 */
[----:B-----5:R-:W-:Y:S01]  /*10b70*/  SHF.R.S32.HI R37, RZ, 0x1f, R36 ;  /* 0x0000001fff257819 */ /* 0x020fe20000011424 */
[----:B------:R-:W-:Y:S01]  /*10b80*/  IMAD.MOV.U32 R9, RZ, RZ, R15 ;  /* 0x000000ffff097224 */ /* 0x000fe200078e000f */
[----:B------:R-:W2:Y:S01]  /*10b90*/  @P1 LDC R45, c[0x0][0xbec] ;  /* 0x0002fb00ff2d1b82 */ /* 0x000ea20000000800 */
[----:B------:R-:W2:Y:S04]  /*10ba0*/  LDL.LU R10, [R1+0x44] ;  /* 0x00004400010a7983 */ /* 0x000ea80000300800 */
[----:B------:R-:W2:Y:S04]  /*10bb0*/  LDL.LU R44, [R1+0x34] ;  /* 0x00003400012c7983 */ /* 0x000ea80000300800 */
[----:B------:R-:W2:Y:S04]  /*10bc0*/  LDL R49, [R1+0x30] ;  /* 0x0000300001317983 */ /* 0x000ea80000100800 */
[----:B------:R-:W2:Y:S01]  /*10bd0*/  LDL R30, [R1+0x68] ;  /* 0x00006800011e7983 */ /* 0x000ea20000100800 */
[----:B------:R-:W-:-:S03]  /*10be0*/  IMAD R38, R7, R0, RZ ;  /* 0x0000000007267224 */ /* 0x000fc600078e02ff */
[----:B------:R0:W5:Y:S01]  /*10bf0*/  LDL R48, [R1+0x7c] ;  /* 0x00007c0001307983 */ /* 0x0001620000100800 */
[----:B-1----:R-:W-:-:S05]  /*10c00*/  VIADD R47, R2, 0xffffff80 ;  /* 0xffffff80022f7836 */ /* 0x002fca0000000000 */
[----:B------:R-:W-:-:S04]  /*10c10*/  SHF.R.S32.HI R50, RZ, 0x1f, R47 ;  /* 0x0000001fff327819 */ /* 0x000fc8000001142f */
[----:B------:R-:W-:Y:S01]  /*10c20*/  LEA.HI R50, R50, R47, RZ, 0x2 ;  /* 0x0000002f32327211 */ /* 0x000fe200078f10ff */
[----:B0-----:R-:W-:-:S03]  /*10c30*/  @P1 IMAD.HI.U32 R2, R15, R6, RZ ;  /* 0x000000060f021227 */ /* 0x001fc600078e00ff */
[----:B------:R-:W-:Y:S02]  /*10c40*/  SHF.R.S32.HI R50, RZ, 0x2, R50 ;  /* 0x00000002ff327819 */ /* 0x000fe40000011432 */
[----:B---3--:R-:W-:Y:S01]  /*10c50*/  @P1 SHF.R.U32.HI R9, RZ, R21, R2 ;  /* 0x00000015ff091219 */ /* 0x008fe20000011602 */
[----:B----4-:R-:W-:-:S05]  /*10c60*/  VIADD R31, R14, 0xffffff80 ;  /* 0xffffff800e1f7836 */ /* 0x010fca0000000000 */
[----:B------:R-:W-:-:S04]  /*10c70*/  SHF.R.S32.HI R14, RZ, 0x1f, R31 ;  /* 0x0000001fff0e7819 */ /* 0x000fc8000001141f */
[----:B------:R-:W-:-:S04]  /*10c80*/  LEA.HI R14, R14, R31, RZ, 0x7 ;  /* 0x0000001f0e0e7211 */ /* 0x000fc800078f38ff */
[----:B------:R-:W-:-:S05]  /*10c90*/  LOP3.LUT R14, R14, 0xffffff80, RZ, 0xc0, !PT ;  /* 0xffffff800e0e7812 */ /* 0x000fca00078ec0ff */
[----:B------:R-:W-:Y:S01]  /*10ca0*/  IMAD.IADD R14, R31, 0x1, -R14 ;  /* 0x000000011f0e7824 */ /* 0x000fe200078e0a0e */
[----:B------:R-:W-:-:S04]  /*10cb0*/  SHF.R.S32.HI R46, RZ, 0x1f, R47 ;  /* 0x0000001fff2e7819 */ /* 0x000fc8000001142f */
[----:B------:R-:W-:-:S04]  /*10cc0*/  LEA.HI R46, R46, R47, RZ, 0x2 ;  /* 0x0000002f2e2e7211 */ /* 0x000fc800078f10ff */
[----:B------:R-:W-:-:S05]  /*10cd0*/  LOP3.LUT R46, R46, 0xfffffffc, RZ, 0xc0, !PT ;  /* 0xfffffffc2e2e7812 */ /* 0x000fca00078ec0ff */
[----:B------:R-:W-:Y:S02]  /*10ce0*/  IMAD.IADD R46, R47, 0x1, -R46 ;  /* 0x000000012f2e7824 */ /* 0x000fe400078e0a2e */
[----:B------:R0:W5:Y:S01]  /*10cf0*/  LDL R47, [R1+0x4c] ;  /* 0x00004c00012f7983 */ /* 0x0001620000100800 */
[----:B--2---:R-:W-:Y:S01]  /*10d00*/  IMAD.MOV.U32 R8, RZ, RZ, R4 ;  /* 0x000000ffff087224 */ /* 0x004fe200078e0004 */
[----:B------:R-:W-:-:S05]  /*10d10*/  SHF.R.S32.HI R39, RZ, 0x1f, R44 ;  /* 0x0000001fff277819 */ /* 0x000fca000001142c */
[----:B------:R-:W-:Y:S02]  /*10d20*/  IMAD R4, R39, UR4, RZ ;  /* 0x0000000427047c24 */ /* 0x000fe4000f8e02ff */
[----:B------:R-:W-:Y:S02]  /*10d30*/  IMAD R11, R50, 0x20, R49 ;  /* 0x00000020320b7824 */ /* 0x000fe400078e0231 */
[C---:B------:R-:W-:Y:S02]  /*10d40*/  IMAD R13, R44.reuse, UR5, R4 ;  /* 0x000000052c0d7c24 */ /* 0x040fe4000f8e0204 */
[----:B------:R-:W-:Y:S01]  /*10d50*/  IMAD.WIDE.U32 R4, R44, UR4, R36 ;  /* 0x000000042c047c25 */ /* 0x000fe2000f8e0024 */
[----:B------:R-:W-:Y:S01]  /*10d60*/  SEL R21, R10, RZ, !P2 ;  /* 0x000000ff0a157207 */ /* 0x000fe20005000000 */
[----:B------:R-:W-:Y:S01]  /*10d70*/  ULDC.64 UR4, c[0x0][0xb98] ;  /* 0x0002e60000047ab9 */ /* 0x000fe20000000a00 */
[----:B------:R-:W-:Y:S01]  /*10d80*/  SEL R2, R8, RZ, !P2 ;  /* 0x000000ff08027207 */ /* 0x000fe20005000000 */
[----:B------:R-:W-:-:S04]  /*10d90*/  IMAD.WIDE R24, R11, 0x2, R24 ;  /* 0x000000020b187825 */ /* 0x000fc800078e0218 */
[----:B------:R-:W-:Y:S02]  /*10da0*/  IMAD.MOV R11, RZ, RZ, -R9 ;  /* 0x000000ffff0b7224 */ /* 0x000fe400078e0a09 */
[----:B------:R-:W-:Y:S02]  /*10db0*/  IMAD.IADD R5, R5, 0x1, R13 ;  /* 0x0000000105057824 */ /* 0x000fe400078e020d */
[----:B------:R-:W-:Y:S02]  /*10dc0*/  IMAD R11, R0, R11, R15 ;  /* 0x0000000b000b7224 */ /* 0x000fe400078e020f */
[----:B------:R-:W-:Y:S02]  /*10dd0*/  IMAD R13, R21, UR4, RZ ;  /* 0x00000004150d7c24 */ /* 0x000fe4000f8e02ff */
[----:B------:R-:W-:Y:S01]  /*10de0*/  IMAD.WIDE.U32 R4, R2, UR4, R4 ;  /* 0x0000000402047c25 */ /* 0x000fe2000f8e0004 */
[----:B------:R-:W-:-:S03]  /*10df0*/  SHF.R.S32.HI R6, RZ, 0x1f, R11 ;  /* 0x0000001fff067819 */ /* 0x000fc6000001140b */
[----:B------:R-:W-:Y:S01]  /*10e00*/  IMAD R10, R2, UR5, R13 ;  /* 0x00000005020a7c24 */ /* 0x000fe2000f8e020d */
[----:B------:R-:W-:Y:S01]  /*10e10*/  SHF.R.S32.HI R13, RZ, 0x1f, R9 ;  /* 0x0000001fff0d7819 */ /* 0x000fe20000011409 */
[----:B------:R-:W-:Y:S01]  /*10e20*/  ULDC.64 UR4, c[0x0][0xb88] ;  /* 0x0002e20000047ab9 */ /* 0x000fe20000000a00 */
[----:B------:R-:W-:Y:S01]  /*10e30*/  IADD3 R4, P0, R9, R4, RZ ;  /* 0x0000000409047210 */ /* 0x000fe20007f1e0ff */
[----:B------:R-:W-:-:S03]  /*10e40*/  IMAD R6, R6, UR4, RZ ;  /* 0x0000000406067c24 */ /* 0x000fc6000f8e02ff */
[----:B------:R-:W-:Y:S01]  /*10e50*/  IADD3.X R5, R13, R5, R10, P0, !PT ;  /* 0x000000050d057210 */ /* 0x000fe200007fe40a */
[C---:B------:R-:W-:Y:S02]  /*10e60*/  IMAD R9, R11.reuse, UR5, R6 ;  /* 0x000000050b097c24 */ /* 0x040fe4000f8e0206 */
[----:B------:R-:W-:Y:S01]  /*10e70*/  IMAD.WIDE.U32 R4, R11, UR4, R4 ;  /* 0x000000040b047c25 */ /* 0x000fe2000f8e0004 */
[----:B------:R-:W-:-:S03]  /*10e80*/  ULDC.64 UR4, c[0x0][0xb50] ;  /* 0x0002d40000047ab9 */ /* 0x000fc60000000a00 */
[----:B------:R-:W-:Y:S01]  /*10e90*/  IMAD.IADD R5, R5, 0x1, R9 ;  /* 0x0000000105057824 */ /* 0x000fe200078e0209 */
[----:B------:R-:W-:Y:S02]  /*10ea0*/  LEA R6, P0, R4, UR4, 0x2 ;  /* 0x0000000404067c11 */ /* 0x000fe4000f8010ff */
[----:B------:R-:W-:Y:S02]  /*10eb0*/  IADD3 R13, P6, R24, 0x3000, RZ ;  /* 0x00003000180d7810 */ /* 0x000fe40007fde0ff */
[----:B------:R-:W-:Y:S01]  /*10ec0*/  LEA.HI.X R4, R4, UR5, R5, 0x2, P0 ;  /* 0x0000000504047c11 */ /* 0x000fe200080f1405 */
[----:B------:R-:W-:Y:S01]  /*10ed0*/  SHFL.IDX PT, R40, R6, RZ, 0x1c1f ;  /* 0x001c1fff06287589 */ /* 0x000fe200000e0000 */
[----:B------:R-:W-:Y:S01]  /*10ee0*/  LOP3.LUT R12, R13, 0x180, RZ, 0xc0, !PT ;  /* 0x000001800d0c7812 */ /* 0x000fe200078ec0ff */
[----:B------:R-:W-:Y:S02]  /*10ef0*/  ULDC.64 UR4, c[0x0][0xaa0] ;  /* 0x0002a80000047ab9 */ /* 0x000fe40000000a00 */
[----:B------:R-:W1:Y:S01]  /*10f00*/  SHFL.IDX PT, R41, R4, RZ, 0x1c1f ;  /* 0x001c1fff04297589 */ /* 0x000e6200000e0000 */
[----:B------:R-:W-:-:S02]  /*10f10*/  SHF.R.U64 R12, R12, 0x3, RZ ;  /* 0x000000030c0c7819 */ /* 0x000fc400000012ff */
[----:B------:R-:W-:Y:S02]  /*10f20*/  IADD3 R15, P2, R24, 0x1800, RZ ;  /* 0x00001800180f7810 */ /* 0x000fe40007f5e0ff */
[----:B------:R-:W-:Y:S01]  /*10f30*/  LOP3.LUT R12, R12, R13, RZ, 0x3c, !PT ;  /* 0x0000000d0c0c7212 */ /* 0x000fe200078e3cff */
[----:B------:R-:W-:Y:S01]  /*10f40*/  IMAD R13, R52, 0xc0, R30 ;  /* 0x000000c0340d7824 */ /* 0x000fe200078e021e */
[----:B------:R-:W-:Y:S01]  /*10f50*/  LOP3.LUT P0, RZ, R14, 0x3, RZ, 0xc0, !PT ;  /* 0x000000030eff7812 */ /* 0x000fe2000780c0ff */
[----:B------:R-:W-:-:S03]  /*10f60*/  IMAD.X R9, RZ, RZ, R25, P2 ;  /* 0x000000ffff097224 */ /* 0x000fc600010e0619 */
[----:B------:R-:W-:Y:S01]  /*10f70*/  ISETP.GE.OR P2, PT, R13, R38, P0 ;  /* 0x000000260d00720c */ /* 0x000fe20000746670 */
[----:B------:R-:W-:-:S12]  /*10f80*/  IMAD R37, R37, UR4, RZ ;  /* 0x0000000425257c24 */ /* 0x000fd8000f8e02ff */
[----:B-1----:R1:W-:Y:S02]  /*10f90*/  @!P2 ST.E desc[UR42][R40.64], R3 ;  /* 0x000000032800a985 */ /* 0x0023e4000c10192a */
[C---:B-1----:R-:W-:Y:S02]  /*10fa0*/  IMAD R3, R36.reuse, UR5, R37 ;  /* 0x0000000524037c24 */ /* 0x042fe4000f8e0225 */
[----:B------:R-:W-:Y:S01]  /*10fb0*/  IMAD.WIDE.U32 R36, R36, UR4, RZ ;  /* 0x0000000424247c25 */ /* 0x000fe2000f8e00ff */
[----:B------:R-:W-:-:S03]  /*10fc0*/  ULDC.64 UR4, c[0x0][0xae8] ;  /* 0x0002ba0000047ab9 */ /* 0x000fc60000000a00 */
[----:B------:R-:W-:Y:S02]  /*10fd0*/  IMAD.IADD R37, R37, 0x1, R3 ;  /* 0x0000000125257824 */ /* 0x000fe400078e0203 */
[----:B------:R-:W-:Y:S02]  /*10fe0*/  IMAD R39, R39, UR4, RZ ;  /* 0x0000000427277c24 */ /* 0x000fe4000f8e02ff */
[----:B------:R-:W-:Y:S02]  /*10ff0*/  IMAD R3, R46, 0x60, R50 ;  /* 0x000000602e037824 */ /* 0x000fe400078e0232 */
[C---:B------:R-:W-:Y:S01]  /*11000*/  IMAD R39, R44.reuse, UR5, R39 ;  /* 0x000000052c277c24 */ /* 0x040fe2000f8e0227 */
[----:B------:R0:W5:Y:S01]  /*11010*/  LDL R46, [R1+0x78] ;  /* 0x00007800012e7983 */ /* 0x0001620000100800 */
[----:B------:R-:W-:Y:S01]  /*11020*/  IMAD.WIDE.U32 R36, R44, UR4, R36 ;  /* 0x000000042c247c25 */ /* 0x000fe2000f8e0024 */
[----:B------:R-:W-:Y:S01]  /*11030*/  IADD3 R27, P5, R24, 0x4800, RZ ;  /* 0x00004800181b7810 */ /* 0x000fe20007fbe0ff */
[----:B------:R-:W-:Y:S01]  /*11040*/  ULDC.64 UR4, c[0x0][0xaf0] ;  /* 0x0002bc0000047ab9 */ /* 0x000fe20000000a00 */
[----:B------:R0:W5:Y:S04]  /*11050*/  LDL R44, [R1+0x50] ;  /* 0x00005000012c7983 */ /* 0x0001680000100800 */
[----:B------:R-:W-:Y:S04]  /*11060*/  SHFL.IDX PT, R42, R6, 0x1, 0x1c1f ;  /* 0x003c1f00062a7f89 */ /* 0x000fe800000e0000 */
[----:B------:R-:W1:Y:S01]  /*11070*/  SHFL.IDX PT, R43, R4, 0x1, 0x1c1f ;  /* 0x003c1f00042b7f89 */ /* 0x000e6200000e0000 */
[----:B------:R-:W-:-:S05]  /*11080*/  VIADD R5, R13, 0x8 ;  /* 0x000000080d057836 */ /* 0x000fca0000000000 */
[----:B------:R-:W-:Y:S01]  /*11090*/  ISETP.GE.OR P0, PT, R5, R38, P0 ;  /* 0x000000260500720c */ /* 0x000fe20000706670 */
[----:B------:R-:W-:-:S12]  /*110a0*/  IMAD R40, R52, 0xc0, R3 ;  /* 0x000000c034287824 */ /* 0x000fd800078e0203 */
[----:B-1----:R1:W-:Y:S02]  /*110b0*/  @!P0 ST.E desc[UR42][R42.64], R20 ;  /* 0x000000142a008985 */ /* 0x0023e4000c10192a */
[----:B-1----:R-:W1:Y:S01]  /*110c0*/  @P1 LDC R20, c[0x0][0xbf0] ;  /* 0x0002fc00ff141b82 */ /* 0x002e620000000800 */
[----:B------:R-:W-:Y:S01]  /*110d0*/  IADD3 R29, P4, R24, 0x6000, RZ ;  /* 0x00006000181d7810 */ /* 0x000fe20007f9e0ff */
[----:B------:R-:W-:Y:S01]  /*110e0*/  @P1 IMAD.HI.U32 R3, R40, R45, RZ ;  /* 0x0000002d28031227 */ /* 0x000fe200078e00ff */
[C---:B------:R-:W-:Y:S02]  /*110f0*/  IADD3 R7, P3, R24.reuse, 0x7800, RZ ;  /* 0x0000780018077810 */ /* 0x040fe40007f7e0ff */
[----:B------:R-:W-:Y:S01]  /*11100*/  LOP3.LUT R26, R27, 0x180, RZ, 0xc0, !PT ;  /* 0x000001801b1a7812 */ /* 0x000fe200078ec0ff */
[----:B------:R-:W-:Y:S01]  /*11110*/  IMAD.IADD R37, R37, 0x1, R39 ;  /* 0x0000000125257824 */ /* 0x000fe200078e0227 */
[----:B------:R-:W-:Y:S01]  /*11120*/  LOP3.LUT R28, R29, 0x180, RZ, 0xc0, !PT ;  /* 0x000001801d1c7812 */ /* 0x000fe200078ec0ff */
[----:B------:R-:W-:Y:S01]  /*11130*/  IMAD.MOV.U32 R39, RZ, RZ, R40 ;  /* 0x000000ffff277224 */ /* 0x000fe200078e0028 */
[----:B------:R-:W-:Y:S01]  /*11140*/  LOP3.LUT R8, R15, 0x180, RZ, 0xc0, !PT ;  /* 0x000001800f087812 */ /* 0x000fe200078ec0ff */
[----:B------:R-:W-:Y:S01]  /*11150*/  IMAD R21, R21, UR4, RZ ;  /* 0x0000000415157c24 */ /* 0x000fe2000f8e02ff */
[----:B------:R-:W-:-:S02]  /*11160*/  LOP3.LUT R11, R24, 0x180, RZ, 0xc0, !PT ;  /* 0x00000180180b7812 */ /* 0x000fc400078ec0ff */
[----:B------:R-:W-:Y:S02]  /*11170*/  LOP3.LUT R6, R7, 0x180, RZ, 0xc0, !PT ;  /* 0x0000018007067812 */ /* 0x000fe400078ec0ff */
[----:B------:R-:W-:Y:S02]  /*11180*/  SHF.R.U64 R26, R26, 0x3, RZ ;  /* 0x000000031a1a7819 */ /* 0x000fe400000012ff */
[----:B------:R-:W-:Y:S01]  /*11190*/  SHF.R.U64 R28, R28, 0x3, RZ ;  /* 0x000000031c1c7819 */ /* 0x000fe200000012ff */
[----:B------:R-:W-:Y:S01]  /*111a0*/  IMAD R21, R2, UR5, R21 ;  /* 0x0000000502157c24 */ /* 0x000fe2000f8e0215 */
[----:B------:R-:W-:Y:S02]  /*111b0*/  SHF.R.U64 R8, R8, 0x3, RZ ;  /* 0x0000000308087819 */ /* 0x000fe400000012ff */
[----:B------:R-:W-:Y:S02]  /*111c0*/  SHF.R.U64 R11, R11, 0x3, RZ ;  /* 0x000000030b0b7819 */ /* 0x000fe400000012ff */
[----:B-1----:R-:W-:-:S02]  /*111d0*/  @P1 SHF.R.U32.HI R39, RZ, R20, R3 ;  /* 0x00000014ff271219 */ /* 0x002fc40000011603 */
[----:B------:R-:W-:Y:S01]  /*111e0*/  SHF.R.U64 R6, R6, 0x3, RZ ;  /* 0x0000000306067819 */ /* 0x000fe200000012ff */
[----:B------:R-:W-:Y:S01]  /*111f0*/  IMAD.WIDE.U32 R2, R2, UR4, R36 ;  /* 0x0000000402027c25 */ /* 0x000fe2000f8e0024 */
[----:B------:R-:W-:Y:S01]  /*11200*/  LOP3.LUT R26, R26, R27, RZ, 0x3c, !PT ;  /* 0x0000001b1a1a7212 */ /* 0x000fe200078e3cff */
[----:B------:R-:W-:Y:S01]  /*11210*/  ULDC.64 UR4, c[0x0][0xae0] ;  /* 0x0002b80000047ab9 */ /* 0x000fe20000000a00 */
[----:B------:R-:W-:Y:S01]  /*11220*/  LOP3.LUT R28, R28, R29, RZ, 0x3c, !PT ;  /* 0x0000001d1c1c7212 */ /* 0x000fe200078e3cff */
[----:B------:R-:W-:Y:S01]  /*11230*/  IMAD.MOV R37, RZ, RZ, -R39 ;  /* 0x000000ffff257224 */ /* 0x000fe200078e0a27 */
[----:B------:R-:W-:Y:S01]  /*11240*/  LOP3.LUT R8, R8, R15, RZ, 0x3c, !PT ;  /* 0x0000000f08087212 */ /* 0x000fe200078e3cff */
[--C-:B------:R-:W-:Y:S01]  /*11250*/  IMAD.X R13, RZ, RZ, R25.reuse, P6 ;  /* 0x000000ffff0d7224 */ /* 0x100fe200030e0619 */
[----:B------:R-:W-:Y:S01]  /*11260*/  LOP3.LUT R4, R11, R24, RZ, 0x3c, !PT ;  /* 0x000000180b047212 */ /* 0x000fe200078e3cff */
[--C-:B------:R-:W-:Y:S01]  /*11270*/  IMAD.X R27, RZ, RZ, R25.reuse, P5 ;  /* 0x000000ffff1b7224 */ /* 0x100fe200028e0619 */
[----:B------:R-:W-:Y:S01]  /*11280*/  IADD3.X R29, RZ, R25, RZ, P4, !PT ;  /* 0x00000019ff1d7210 */ /* 0x000fe200027fe4ff */
[--C-:B------:R-:W-:Y:S01]  /*11290*/  IMAD.X R33, RZ, RZ, R25.reuse, P3 ;  /* 0x000000ffff217224 */ /* 0x100fe200018e0619 */
[----:B------:R-:W-:Y:S01]  /*112a0*/  LOP3.LUT R32, R6, R7, RZ, 0x3c, !PT ;  /* 0x0000000706207212 */ /* 0x000fe200078e3cff */
[----:B------:R-:W-:Y:S01]  /*112b0*/  IMAD.MOV.U32 R5, RZ, RZ, R25 ;  /* 0x000000ffff057224 */ /* 0x000fe200078e0019 */
[----:B------:R-:W-:Y:S01]  /*112c0*/  SHF.R.S32.HI R20, RZ, 0x1f, R39 ;  /* 0x0000001fff147819 */ /* 0x000fe20000011427 */
[----:B------:R-:W-:Y:S01]  /*112d0*/  IMAD.IADD R3, R3, 0x1, R21 ;  /* 0x0000000103037824 */ /* 0x000fe200078e0215 */
[----:B------:R-:W5:Y:S01]  /*112e0*/  LD.E.128 R8, desc[UR42][R8.64] ;  /* 0x0000002a08087980 */ /* 0x000f62000c101d00 */
[----:B------:R-:W-:-:S02]  /*112f0*/  IMAD R21, R0, R37, R40 ;  /* 0x0000002500157224 */ /* 0x000fc400078e0228 */
[----:B------:R-:W-:Y:S01]  /*11300*/  IMAD R20, R20, UR4, RZ ;  /* 0x0000000414147c24 */ /* 0x000fe2000f8e02ff */
[----:B------:R-:W5:Y:S01]  /*11310*/  LD.E.128 R4, desc[UR42][R4.64] ;  /* 0x0000002a04047980 */ /* 0x000f62000c101d00 */
[C---:B------:R-:W-:Y:S01]  /*11320*/  IMAD.WIDE.U32 R2, R39.reuse, UR4, R2 ;  /* 0x0000000427027c25 */ /* 0x040fe2000f8e0002 */
[----:B------:R-:W-:Y:S02]  /*11330*/  SHF.R.S32.HI R0, RZ, 0x1f, R21 ;  /* 0x0000001fff007819 */ /* 0x000fe40000011415 */
[----:B------:R-:W5:Y:S01]  /*11340*/  LD.E.128 R12, desc[UR42][R12.64] ;  /* 0x0000002a0c0c7980 */ /* 0x000f62000c101d00 */
[----:B------:R-:W-:Y:S01]  /*11350*/  IMAD R37, R39, UR5, R20 ;  /* 0x0000000527257c24 */ /* 0x000fe2000f8e0214 */
[----:B------:R-:W-:Y:S02]  /*11360*/  ULDC.64 UR4, c[0x0][0xad8] ;  /* 0x0002b60000047ab9 */ /* 0x000fe40000000a00 */
        /* <DEDUP_REMOVED lines=11> */
[----:B------:R-:W-:Y:S02]  /*11420*/  IMAD R43, R52, 0xc0, R50 ;  /* 0x000000c0342b7824 */ /* 0x000fe400078e0232 */
[C---:B------:R-:W-:Y:S02]  /*11430*/  IMAD R37, R21.reuse, UR5, R0 ;  /* 0x0000000515257c24 */ /* 0x040fe4000f8e0200 */
[----:B------:R-:W-:Y:S01]  /*11440*/  IMAD.WIDE.U32 R2, R21, UR4, R2 ;  /* 0x0000000415027c25 */ /* 0x000fe2000f8e0002 */
[----:B------:R-:W-:Y:S01]  /*11450*/  ISETP.GE.AND P0, PT, R43, R38, PT ;  /* 0x000000262b00720c */ /* 0x000fe20003f06270 */
[----:B------:R-:W-:Y:S02]  /*11460*/  ULDC.64 UR4, c[0x0][0xa80] ;  /* 0x0002a00000047ab9 */ /* 0x000fe40000000a00 */
[----:B------:R-:W-:Y:S01]  /*11470*/  IMAD.IADD R3, R3, 0x1, R37 ;  /* 0x0000000103037824 */ /* 0x000fe200078e0225 */
[----:B------:R-:W-:Y:S01]  /*11480*/  LEA R39, P1, R2, UR4, 0x1 ;  /* 0x0000000402277c11 */ /* 0x000fe2000f8208ff */
[----:B------:R-:W-:-:S03]  /*11490*/  VIADD R0, R18, 0x19c20 ;  /* 0x00019c2012007836 */ /* 0x000fc60000000000 */
[----:B------:R-:W-:Y:S02]  /*114a0*/  LEA.HI.X R42, R2, UR5, R3, 0x1, P1 ;  /* 0x00000005022a7c11 */ /* 0x000fe400088f0c03 */
[----:B------:R-:W-:Y:S01]  /*114b0*/  PRMT R0, RZ, 0x654, R0 ;  /* 0x00000654ff007816 */ /* 0x000fe20000000000 */
[----:B-1----:R0:W1:Y:S01]  /*114c0*/  SHFL.IDX PT, R20, R39, RZ, 0x1c1f ;  /* 0x001c1fff27147589 */ /* 0x00206200000e0000 */
[----:B------:R-:W-:Y:S02]  /*114d0*/  BSSY B1, `(.L_x_10975) ;  /* 0x0000010000017945 */ /* 0x000fe40003800000 */
[----:B------:R0:W-:Y:S01]  /*114e0*/  SYNCS.ARRIVE.TRANS64.RED.A1T0 RZ, [R0+URZ], RZ ;  /* 0x000000ff00ff79a7 */ /* 0x0001e2000810043f */
[----:B------:R0:W2:Y:S01]  /*114f0*/  SHFL.IDX PT, R21, R42, RZ, 0x1c1f ;  /* 0x001c1fff2a157589 */ /* 0x0000a200000e0000 */
[----:B------:R-:W-:Y:S05]  /*11500*/  @P0 BRA `(.L_x_10976) ;  /* 0x0000000000300947 */ /* 0x000fea0003800000 */
[----:B------:R-:W-:Y:S02]  /*11510*/  ULDC UR4, c[0x0][0xac8] ;  /* 0x0002b20000047ab9 */ /* 0x000fe40000000800 */
[----:B-----5:R-:W-:Y:S02]  /*11520*/  ISETP.GE.AND P1, PT, R47, UR4, PT ;  /* 0x000000042f007c0c */ /* 0x020fe4000bf26270 */
[----:B------:R-:W-:Y:S02]  /*11530*/  ISETP.GE.AND P2, PT, R44, UR4, PT ;  /* 0x000000042c007c0c */ /* 0x000fe4000bf46270 */
[----:B------:R-:W-:-:S09]  /*11540*/  ISETP.GE.AND P0, PT, R49, UR4, PT ;  /* 0x0000000431007c0c */ /* 0x000fd2000bf06270 */
[-C--:B-1----:R-:W-:Y:S02]  /*11550*/  @!P1 LEA R36, P3, R47, R20.reuse, 0x1 ;  /* 0x000000142f249211 */ /* 0x082fe400078608ff */
[C---:B------:R-:W-:Y:S02]  /*11560*/  @!P2 LEA R40, P4, R44.reuse, R20, 0x1 ;  /* 0x000000142c28a211 */ /* 0x040fe400078808ff */
[----:B--2---:R-:W-:Y:S01]  /*11570*/  @!P0 IMAD.WIDE R2, R49, 0x2, R20 ;  /* 0x0000000231028825 */ /* 0x004fe200078e0214 */
[-C--:B------:R-:W-:Y:S02]  /*11580*/  @!P1 LEA.HI.X R37, R47, R21.reuse, R48, 0x1, P3 ;  /* 0x000000152f259211 */ /* 0x080fe400018f0c30 */
[----:B------:R-:W-:Y:S02]  /*11590*/  @!P2 LEA.HI.X R41, R44, R21, R46, 0x1, P4 ;  /* 0x000000152c29a211 */ /* 0x000fe400020f0c2e */
[----:B------:R3:W-:Y:S04]  /*115a0*/  @!P0 ST.E.128 desc[UR42][R2.64], R4 ;  /* 0x0000000402008985 */ /* 0x0007e8000c101d2a */
[----:B------:R3:W-:Y:S04]  /*115b0*/  @!P1 ST.E.128 desc[UR42][R36.64], R12 ;  /* 0x0000000c24009985 */ /* 0x0007e8000c101d2a */
[----:B------:R3:W-:Y:S02]  /*115c0*/  @!P2 ST.E.128 desc[UR42][R40.64], R28 ;  /* 0x0000001c2800a985 */ /* 0x0007e4000c101d2a */
.L_x_10976:
[----:B------:R-:W-:Y:S05]  /*115d0*/  BSYNC B1 ;  /* 0x0000000000017941 */ /* 0x000fea0003800000 */
.L_x_10975:
[----:B---3--:R-:W-:Y:S01]  /*115e0*/  VIADD R3, R43, 0x60 ;  /* 0x000000602b037836 */ /* 0x008fe20000000000 */
[----:B-----5:R3:W4:Y:S04]  /*115f0*/  SHFL.IDX PT, R5, R42, 0x1, 0x1c1f ;  /* 0x003c1f002a057f89 */ /* 0x02072800000e0000 */
[----:B------:R-:W-:Y:S01]  /*11600*/  ISETP.GE.AND P0, PT, R3, R38, PT ;  /* 0x000000260300720c */ /* 0x000fe20003f06270 */
[----:B------:R3:W0:-:S12]  /*11610*/  SHFL.IDX PT, R4, R39, 0x1, 0x1c1f ;  /* 0x003c1f0027047f89 */ /* 0x00061800000e0000 */
[----:B---3--:R-:W-:Y:S05]  /*11620*/  @P0 BRA `(.L_x_10977) ;  /* 0x0000000800cc0947 */ /* 0x008fea0003800000 */
[----:B------:R-:W-:Y:S02]  /*11630*/  ULDC UR4, c[0x0][0xac8] ;  /* 0x0002b20000047ab9 */ /* 0x000fe40000000800 */
[----:B------:R-:W-:Y:S02]  /*11640*/  ISETP.GE.AND P2, PT, R47, UR4, PT ;  /* 0x000000042f007c0c */ /* 0x000fe4000bf46270 */
[----:B------:R-:W-:-:S11]  /*11650*/  ISETP.GE.AND P1, PT, R49, UR4, PT ;  /* 0x0000000431007c0c */ /* 0x000fd6000bf26270 */
[----:B0-----:R-:W-:Y:S02]  /*11660*/  @!P2 LEA R6, P0, R47, R4, 0x1 ;  /* 0x000000042f06a211 */ /* 0x001fe400078008ff */
[----:B----4-:R-:W-:Y:S02]  /*11670*/  @!P1 IMAD.WIDE R2, R49, 0x2, R4 ;  /* 0x0000000231029825 */ /* 0x010fe400078e0204 */
        /* <DEDUP_REMOVED lines=9> */
.L_x_10973:
[----:B------:R-:W0:Y:S01]  /*11710*/  LDL.LU R4, [R1+0x38] ;  /* 0x0000380001047983 */ /* 0x000e220000300800 */
[----:B------:R-:W-:Y:S01]  /*11720*/  ULDC.64 UR4, c[0x0][0xc00] ;  /* 0x0003000000047ab9 */ /* 0x000fe20000000a00 */
[----:B------:R-:W-:Y:S01]  /*11730*/  IMAD.MOV.U32 R6, RZ, RZ, RZ ;  /* 0x000000ffff067224 */ /* 0x000fe200078e00ff */
[----:B------:R-:W2:Y:S01]  /*11740*/  LDC R25, c[0x0][0xbe8] ;  /* 0x0002fa00ff197b82 */ /* 0x000ea20000000800 */
[----:B------:R-:W3:Y:S01]  /*11750*/  LDL.LU R0, [R1+0x3c] ;  /* 0x00003c0001007983 */ /* 0x000ee20000300800 */
[----:B------:R-:W-:-:S04]  /*11760*/  ISETP.NE.U32.AND P0, PT, RZ, UR4, PT ;  /* 0x00000004ff007c0c */ /* 0x000fc8000bf05070 */
[----:B------:R-:W-:Y:S02]  /*11770*/  ISETP.NE.AND.EX P0, PT, RZ, UR5, PT, P0 ;  /* 0x00000005ff007c0c */ /* 0x000fe4000bf05300 */
[----:B0-----:R-:W-:-:S04]  /*11780*/  IADD3 R2, P1, R4, UR4, RZ ;  /* 0x0000000404027c10 */ /* 0x001fc8000ff3e0ff */
[----:B---3--:R-:W-:Y:S01]  /*11790*/  IADD3.X R3, R0, UR5, RZ, P1, !PT ;  /* 0x0000000500037c10 */ /* 0x008fe20008ffe4ff */
[----:B------:R-:W-:Y:S02]  /*117a0*/  ULDC.64 UR4, c[0x0][0xc08] ;  /* 0x0003020000047ab9 */ /* 0x000fe40000000a00 */
[----:B------:R-:W-:-:S04]  /*117b0*/  ISETP.NE.U32.AND P1, PT, RZ, UR4, PT ;  /* 0x00000004ff007c0c */ /* 0x000fc8000bf25070 */
[----:B------:R0:W5:Y:S01]  /*117c0*/  @P0 LDG.E R6, desc[UR42][R2.64] ;  /* 0x0000002a02060981 */ /* 0x000162000c1e1900 */
[----:B------:R-:W-:Y:S01]  /*117d0*/  ISETP.NE.AND.EX P1, PT, RZ, UR5, PT, P1 ;  /* 0x00000005ff007c0c */ /* 0x000fe2000bf25310 */
[----:B------:R-:W3:-:S12]  /*117e0*/  S2R R7, SR_TID.X ;  /* 0x0000000000077919 */ /* 0x000ed80000002100 */
[----:B------:R-:W-:Y:S01]  /*117f0*/  @P1 IADD3 R4, P2, R4, UR4, RZ ;  /* 0x0000000404041c10 */ /* 0x000fe2000ff5e0ff */
[----:B------:R-:W-:-:S03]  /*11800*/  ULDC UR4, c[0x0][0xa88] ;  /* 0x0002a20000047ab9 */ /* 0x000fc60000000800 */
[----:B------:R-:W-:Y:S01]  /*11810*/  @P1 IADD3.X R5, R0, UR5, RZ, P2, !PT ;  /* 0x0000000500051c10 */ /* 0x000fe200097fe4ff */
[----:B------:R-:W-:-:S06]  /*11820*/  IMAD.U32 R0, RZ, RZ, UR4 ;  /* 0x00000004ff007e24 */ /* 0x000fcc000f8e00ff */
[----:B------:R0:W5:Y:S01]  /*11830*/  @P1 LDG.E R0, desc[UR42][R4.64] ;  /* 0x0000002a04001981 */ /* 0x000162000c1e1900 */
[----:B--2---:R-:W-:Y:S02]  /*11840*/  ISETP.NE.AND P2, PT, R25, 0x1, PT ;  /* 0x000000011900780c */ /* 0x004fe40003f45270 */
[----:B---3--:R-:W-:-:S11]  /*11850*/  IADD3 R30, R7, -0x80, RZ ;  /* 0xffffff80071e7810 */ /* 0x008fd60007ffe0ff */
[----:B------:R-:W2:Y:S01]  /*11860*/  @P2 LDC R27, c[0x0][0xbec] ;  /* 0x0002fb00ff1b2b82 */ /* 0x000ea20000000800 */
[----:B------:R-:W-:Y:S01]  /*11870*/  ISETP.GE.AND P3, PT, R30, 0xc0, PT ;  /* 0x000000c01e00780c */ /* 0x000fe20003f66270 */
[----:B0-----:R-:W-:-:S12]  /*11880*/  @P1 BRA `(.L_x_10978) ;  /* 0x0000000000101947 */ /* 0x001fd80003800000 */
[----:B------:R-:W-:Y:S05]  /*11890*/  @!P0 BRA `(.L_x_10978) ;  /* 0x00000000000c8947 */ /* 0x000fea0003800000 */
[----:B------:R-:W3:Y:S04]  /*118a0*/  LDG.E R5, desc[UR42][R2.64] ;  /* 0x0000002a02057981 */ /* 0x000ee8000c1e1900 */
[----:B-----5:R-:W3:Y:S02]  /*118b0*/  LDG.E R0, desc[UR42][R2.64+0x4] ;  /* 0x0000042a02007981 */ /* 0x020ee4000c1e1900 */
[----:B---3--:R-:W-:-:S07]  /*118c0*/  IMAD.IADD R0, R0, 0x1, -R5 ;  /* 0x0000000100007824 */ /* 0x008fce00078e0a05 */
.L_x_10978:
[----:B------:R-:W3:Y:S04]  /*118d0*/  LDL.LU R3, [R1+0x2c] ;  /* 0x00002c0001037983 */ /* 0x000ee80000300800 */
[----:B------:R-:W4:Y:S04]  /*118e0*/  LDL.LU R2, [R1+0x44] ;  /* 0x0000440001027983 */ /* 0x000f280000300800 */
[----:B------:R-:W2:Y:S04]  /*118f0*/  LDL R29, [R1+0x34] ;  /* 0x00003400011d7983 */ /* 0x000ea80000100800 */
[----:B------:R0:W5:Y:S01]  /*11900*/  LDL R26, [R1+0x48] ;  /* 0x00004800011a7983 */ /* 0x0001620000100800 */
[----:B------:R-:W-:Y:S01]  /*11910*/  BSSY B1, `(.L_x_10979) ;  /* 0x000002d000017945 */ /* 0x000fe20003800000 */
[----:B-----5:R-:W-:-:S02]  /*11920*/  SHF.R.S32.HI R11, RZ, 0x1f, R6 ;  /* 0x0000001fff0b7819 */ /* 0x020fc40000011406 */
[----:B---3--:R-:W-:Y:S02]  /*11930*/  SEL R13, R3, RZ, !P0 ;  /* 0x000000ff030d7207 */ /* 0x008fe40004000000 */
[----:B----4-:R-:W-:Y:S02]  /*11940*/  SEL R12, R2, RZ, !P0 ;  /* 0x000000ff020c7207 */ /* 0x010fe40004000000 */
[----:B--2---:R-:W-:Y:S01]  /*11950*/  SHF.R.S32.HI R10, RZ, 0x1f, R29 ;  /* 0x0000001fff0a7819 */ /* 0x004fe2000001141d */
[----:B0-----:R-:W-:Y:S06]  /*11960*/  @P3 BRA `(.L_x_10980) ;  /* 0x00000000009c3947 */ /* 0x001fec0003800000 */
[----:B------:R-:W0:Y:S01]  /*11970*/  LDC R9, c[0x0][0xbe8] ;  /* 0x0002fa00ff097b82 */ /* 0x000e220000000800 */
[----:B------:R-:W-:-:S04]  /*11980*/  IMAD R2, R26, 0xc0, R7 ;  /* 0x000000c01a027824 */ /* 0x000fc800078e0207 */
[----:B------:R-:W-:Y:S02]  /*11990*/  VIADD R8, R2, 0xffffff80 ;  /* 0xffffff8002087836 */ /* 0x000fe40000000000 */
[----:B0-----:R-:W-:-:S05]  /*119a0*/  IMAD R3, R0, R9, RZ ;  /* 0x0000000900037224 */ /* 0x001fca00078e02ff */
        /* <DEDUP_REMOVED lines=9> */
[----:B------:R-:W0:Y:S01]  /*11a40*/  @P0 LDC R15, c[0x0][0xbec] ;  /* 0x0002fb00ff0f0b82 */ /* 0x000e220000000800 */
[----:B------:R-:W-:Y:S01]  /*11a50*/  IMAD R7, R29, UR5, R7 ;  /* 0x000000051d077c24 */ /* 0x000fe2000f8e0207 */
[----:B------:R-:W-:-:S03]  /*11a60*/  ULDC.64 UR4, c[0x0][0xb98] ;  /* 0x0002e60000047ab9 */ /* 0x000fc60000000a00 */
[----:B------:R-:W-:-:S03]  /*11a70*/  IMAD.IADD R3, R3, 0x1, R7 ;  /* 0x0000000103037824 */ /* 0x000fc600078e0207 */
[----:B------:R-:W2:Y:S01]  /*11a80*/  @P0 LDC R21, c[0x0][0xbf0] ;  /* 0x0002fc00ff150b82 */ /* 0x000ea20000000800 */
[----:B------:R-:W-:-:S04]  /*11a90*/  IMAD.WIDE.U32 R2, R13, UR4, R2 ;  /* 0x000000040d027c25 */ /* 0x000fc8000f8e0002 */
[----:B0-----:R-:W-:-:S05]  /*11aa0*/  @P0 IMAD.HI.U32 R4, R8, R15, RZ ;  /* 0x0000000f08040227 */ /* 0x001fca00078e00ff */
        /* <DEDUP_REMOVED lines=19> */
.L_x_10980:
[----:B------:R-:W-:Y:S05]  /*11be0*/  BSYNC B1 ;  /* 0x0000000000017941 */ /* 0x000fea0003800000 */
.L_x_10979:
[----:B------:R2:W5:Y:S04]  /*11bf0*/  LDL R14, [R1+0x50] ;  /* 0x00005000010e7983 */ /* 0x0005680000100800 */
[----:B------:R2:W5:Y:S04]  /*11c00*/  LDL R15, [R1+0x78] ;  /* 0x00007800010f7983 */ /* 0x0005680000100800 */
[----:B------:R2:W5:Y:S04]  /*11c10*/  LDL R20, [R1+0x4c] ;  /* 0x00004c0001147983 */ /* 0x0005680000100800 */
[----:B------:R2:W5:Y:S04]  /*11c20*/  LDL R21, [R1+0x7c] ;  /* 0x00007c0001157983 */ /* 0x0005680000100800 */
[----:B------:R2:W5:Y:S01]  /*11c30*/  LDL R24, [R1+0x30] ;  /* 0x0000300001187983 */ /* 0x0005620000100800 */
[--C-:B0-----:R-:W-:Y:S01]  /*11c40*/  SHF.R.S32.HI R4, RZ, 0x1f, R30.reuse ;  /* 0x0000001fff047819 */ /* 0x101fe2000001141e */
[----:B------:R-:W0:Y:S01]  /*11c50*/  @P2 LDC R9, c[0x0][0xbf0] ;  /* 0x0002fc00ff092b82 */ /* 0x000e220000000800 */
[----:B------:R-:W-:Y:S01]  /*11c60*/  SHF.R.S32.HI R28, RZ, 0x1f, R30 ;  /* 0x0000001fff1c7819 */ /* 0x000fe2000001141e */
[----:B------:R-:W-:Y:S01]  /*11c70*/  ULDC.64 UR4, c[0x0][0xaa0] ;  /* 0x0002a80000047ab9 */ /* 0x000fe20000000a00 */
[-C--:B------:R-:W-:Y:S01]  /*11c80*/  LEA.HI R4, R4, R30.reuse, RZ, 0x2 ;  /* 0x0000001e04047211 */ /* 0x080fe200078f10ff */
[----:B------:R-:W-:Y:S01]  /*11c90*/  IMAD R3, R11, UR4, RZ ;  /* 0x000000040b037c24 */ /* 0x000fe2000f8e02ff */
[----:B------:R-:W-:Y:S01]  /*11ca0*/  LEA.HI R28, R28, R30, RZ, 0x2 ;  /* 0x0000001e1c1c7211 */ /* 0x000fe200078f10ff */
[----:B------:R-:W-:Y:S01]  /*11cb0*/  BSSY B1, `(.L_x_10981) ;  /* 0x0000039000017945 */ /* 0x000fe20003800000 */
[----:B------:R-:W-:Y:S01]  /*11cc0*/  LOP3.LUT R4, R4, 0xfffffffc, RZ, 0xc0, !PT ;  /* 0xfffffffc04047812 */ /* 0x000fe200078ec0ff */
[C---:B------:R-:W-:Y:S01]  /*11cd0*/  IMAD R5, R6.reuse, UR5, R3 ;  /* 0x0000000506057c24 */ /* 0x040fe2000f8e0203 */
[----:B------:R-:W-:Y:S01]  /*11ce0*/  SHF.R.S32.HI R28, RZ, 0x2, R28 ;  /* 0x00000002ff1c7819 */ /* 0x000fe2000001141c */
[----:B------:R-:W-:Y:S01]  /*11cf0*/  IMAD.WIDE.U32 R2, R6, UR4, RZ ;  /* 0x0000000406027c25 */ /* 0x000fe2000f8e00ff */
[----:B------:R-:W-:-:S03]  /*11d00*/  ULDC.64 UR4, c[0x0][0xae8] ;  /* 0x0002ba0000047ab9 */ /* 0x000fc60000000a00 */
[----:B------:R-:W-:Y:S02]  /*11d10*/  IMAD.IADD R4, R30, 0x1, -R4 ;  /* 0x000000011e047824 */ /* 0x000fe400078e0a04 */
[----:B------:R-:W-:Y:S02]  /*11d20*/  IMAD.IADD R3, R3, 0x1, R5 ;  /* 0x0000000103037824 */ /* 0x000fe400078e0205 */
[----:B------:R-:W-:Y:S02]  /*11d30*/  IMAD R6, R4, 0x60, R28 ;  /* 0x0000006004067824 */ /* 0x000fe400078e021c */
[----:B------:R-:W-:Y:S02]  /*11d40*/  IMAD R4, R10, UR4, RZ ;  /* 0x000000040a047c24 */ /* 0x000fe4000f8e02ff */
[----:B------:R-:W-:Y:S02]  /*11d50*/  IMAD R8, R26, 0xc0, R6 ;  /* 0x000000c01a087824 */ /* 0x000fe400078e0206 */
[----:B------:R-:W-:-:S02]  /*11d60*/  IMAD R7, R29, UR5, R4 ;  /* 0x000000051d077c24 */ /* 0x000fc4000f8e0204 */
[----:B------:R-:W-:-:S04]  /*11d70*/  @P2 IMAD.HI.U32 R4, R8, R27, RZ ;  /* 0x0000001b08042227 */ /* 0x000fc800078e00ff */
[----:B------:R-:W-:Y:S01]  /*11d80*/  IMAD.WIDE.U32 R2, R29, UR4, R2 ;  /* 0x000000041d027c25 */ /* 0x000fe2000f8e0002 */
[----:B------:R-:W-:-:S03]  /*11d90*/  ULDC.64 UR4, c[0x0][0xaf0] ;  /* 0x0002bc0000047ab9 */ /* 0x000fc60000000a00 */
[----:B------:R-:W-:Y:S01]  /*11da0*/  IMAD.MOV.U32 R5, RZ, RZ, R8 ;  /* 0x000000ffff057224 */ /* 0x000fe200078e0008 */
[----:B0-----:R-:W-:Y:S01]  /*11db0*/  @P2 SHF.R.U32.HI R5, RZ, R9, R4 ;  /* 0x00000009ff052219 */ /* 0x001fe20000011604 */
[----:B------:R-:W-:Y:S02]  /*11dc0*/  IMAD.IADD R3, R3, 0x1, R7 ;  /* 0x0000000103037824 */ /* 0x000fe400078e0207 */
[----:B------:R-:W-:Y:S01]  /*11dd0*/  IMAD R6, R12, UR4, RZ ;  /* 0x000000040c067c24 */ /* 0x000fe2000f8e02ff */
[--C-:B------:R-:W-:Y:S01]  /*11de0*/  SHF.R.S32.HI R4, RZ, 0x1f, R5.reuse ;  /* 0x0000001fff047819 */ /* 0x100fe20000011405 */
[----:B------:R-:W-:Y:S02]  /*11df0*/  IMAD.MOV R7, RZ, RZ, -R5 ;  /* 0x000000ffff077224 */ /* 0x000fe400078e0a05 */
[C---:B------:R-:W-:Y:S02]  /*11e00*/  IMAD R9, R13.reuse, UR5, R6 ;  /* 0x000000050d097c24 */ /* 0x040fe4000f8e0206 */
[----:B------:R-:W-:Y:S01]  /*11e10*/  IMAD.WIDE.U32 R2, R13, UR4, R2 ;  /* 0x000000040d027c25 */ /* 0x000fe2000f8e0002 */
[----:B------:R-:W-:-:S03]  /*11e20*/  ULDC.64 UR4, c[0x0][0xae0] ;  /* 0x0002b80000047ab9 */ /* 0x000fc60000000a00 */
[----:B------:R-:W-:Y:S01]  /*11e30*/  IMAD R7, R25, R7, R8 ;  /* 0x0000000719077224 */ /* 0x000fe200078e0208 */
[----:B------:R-:W-:Y:S01]  /*11e40*/  IADD3 R3, R3, R9, RZ ;  /* 0x0000000903037210 */ /* 0x000fe20007ffe0ff */
[----:B------:R-:W-:Y:S02]  /*11e50*/  IMAD R6, R4, UR4, RZ ;  /* 0x0000000404067c24 */ /* 0x000fe4000f8e02ff */
[----:B------:R-:W-:Y:S01]  /*11e60*/  IMAD R25, R0, R25, RZ ;  /* 0x0000001900197224 */ /* 0x000fe200078e02ff */
[----:B------:R-:W-:Y:S01]  /*11e70*/  SHF.R.S32.HI R4, RZ, 0x1f, R7 ;  /* 0x0000001fff047819 */ /* 0x000fe20000011407 */
[C---:B------:R-:W-:Y:S02]  /*11e80*/  IMAD R9, R5.reuse, UR5, R6 ;  /* 0x0000000505097c24 */ /* 0x040fe4000f8e0206 */
[----:B------:R-:W-:Y:S01]  /*11e90*/  IMAD.WIDE.U32 R2, R5, UR4, R2 ;  /* 0x0000000405027c25 */ /* 0x000fe2000f8e0002 */
[----:B------:R-:W-:-:S03]  /*11ea0*/  ULDC.64 UR4, c[0x0][0xad8] ;  /* 0x0002b60000047ab9 */ /* 0x000fc60000000a00 */
[----:B------:R-:W-:Y:S02]  /*11eb0*/  IMAD R4, R4, UR4, RZ ;  /* 0x0000000404047c24 */ /* 0x000fe4000f8e02ff */
[----:B------:R-:W-:Y:S02]  /*11ec0*/  IMAD.IADD R3, R3, 0x1, R9 ;  /* 0x0000000103037824 */ /* 0x000fe400078e0209 */
[----:B------:R-:W-:Y:S02]  /*11ed0*/  IMAD R0, R26, 0xc0, R28 ;  /* 0x000000c01a007824 */ /* 0x000fe400078e021c */
[C---:B------:R-:W-:Y:S02]  /*11ee0*/  IMAD R5, R7.reuse, UR5, R4 ;  /* 0x0000000507057c24 */ /* 0x040fe4000f8e0204 */
[----:B------:R-:W-:Y:S01]  /*11ef0*/  IMAD.WIDE.U32 R2, R7, UR4, R2 ;  /* 0x0000000407027c25 */ /* 0x000fe2000f8e0002 */
[----:B------:R-:W-:Y:S01]  /*11f00*/  ISETP.GE.AND P0, PT, R0, R25, PT ;  /* 0x000000190000720c */ /* 0x000fe20003f06270 */
[----:B------:R-:W-:-:S02]  /*11f10*/  ULDC.64 UR4, c[0x0][0xa80] ;  /* 0x0002a00000047ab9 */ /* 0x000fc40000000a00 */
[----:B------:R-:W-:Y:S01]  /*11f20*/  IMAD.IADD R3, R3, 0x1, R5 ;  /* 0x0000000103037824 */ /* 0x000fe200078e0205 */
[----:B------:R-:W-:-:S04]  /*11f30*/  LEA R4, P1, R2, UR4, 0x1 ;  /* 0x0000000402047c11 */ /* 0x000fc8000f8208ff */
[----:B------:R-:W-:Y:S02]  /*11f40*/  LEA.HI.X R5, R2, UR5, R3, 0x1, P1 ;  /* 0x0000000502057c11 */ /* 0x000fe400088f0c03 */
[----:B------:R2:W0:Y:S04]  /*11f50*/  SHFL.IDX PT, R2, R4, RZ, 0x1c1f ;  /* 0x001c1fff04027589 */ /* 0x00042800000e0000 */
[----:B------:R2:W3:Y:S01]  /*11f60*/  SHFL.IDX PT, R3, R5, RZ, 0x1c1f ;  /* 0x001c1fff05037589 */ /* 0x0004e200000e0000 */
[----:B------:R-:W-:Y:S05]  /*11f70*/  @P0 BRA `(.L_x_10982) ;  /* 0x0000000000300947 */ /* 0x000fea0003800000 */
[----:B------:R-:W-:Y:S02]  /*11f80*/  ULDC UR4, c[0x0][0xac8] ;  /* 0x0002b20000047ab9 */ /* 0x000fe40000000800 */
[----:B-----5:R-:W-:Y:S02]  /*11f90*/  ISETP.GE.AND P3, PT, R20, UR4, PT ;  /* 0x0000000414007c0c */ /* 0x020fe4000bf66270 */
[----:B------:R-:W-:Y:S02]  /*11fa0*/  ISETP.GE.AND P4, PT, R14, UR4, PT ;  /* 0x000000040e007c0c */ /* 0x000fe4000bf86270 */
[----:B------:R-:W-:-:S09]  /*11fb0*/  ISETP.GE.AND P2, PT, R24, UR4, PT ;  /* 0x0000000418007c0c */ /* 0x000fd2000bf46270 */
[-C--:B0-----:R-:W-:Y:S02]  /*11fc0*/  @!P3 LEA R8, P0, R20, R2.reuse, 0x1 ;  /* 0x000000021408b211 */ /* 0x081fe400078008ff */
[----:B------:R-:W-:Y:S02]  /*11fd0*/  @!P4 LEA R10, P1, R14, R2, 0x1 ;  /* 0x000000020e0ac211 */ /* 0x000fe400078208ff */
[----:B---3--:R-:W-:Y:S01]  /*11fe0*/  @!P2 IMAD.WIDE R6, R24, 0x2, R2 ;  /* 0x000000021806a825 */ /* 0x008fe200078e0202 */
[-C--:B------:R-:W-:Y:S02]  /*11ff0*/  @!P3 LEA.HI.X R9, R20, R3.reuse, R21, 0x1, P0 ;  /* 0x000000031409b211 */ /* 0x080fe400000f0c15 */
[----:B------:R-:W-:Y:S02]  /*12000*/  @!P4 LEA.HI.X R11, R14, R3, R15, 0x1, P1 ;  /* 0x000000030e0bc211 */ /* 0x000fe400008f0c0f */
[----:B------:R4:W-:Y:S04]  /*12010*/  @!P2 ST.E.128 desc[UR42][R6.64], RZ ;  /* 0x000000ff0600a985 */ /* 0x0009e8000c101d2a */
[----:B------:R4:W-:Y:S04]  /*12020*/  @!P3 ST.E.128 desc[UR42][R8.64], RZ ;  /* 0x000000ff0800b985 */ /* 0x0009e8000c101d2a */
[----:B------:R4:W-:Y:S02]  /*12030*/  @!P4 ST.E.128 desc[UR42][R10.64], RZ ;  /* 0x000000ff0a00c985 */ /* 0x0009e4000c101d2a */
.L_x_10982:
[----:B------:R-:W-:Y:S05]  /*12040*/  BSYNC B1 ;  /* 0x0000000000017941 */ /* 0x000fea0003800000 */
.L_x_10981:
[----:B------:R-:W-:Y:S01]  /*12050*/  VIADD R0, R0, 0x60 ;  /* 0x0000006000007836 */ /* 0x000fe20000000000 */
[----:B---3--:R3:W1:Y:S04]  /*12060*/  SHFL.IDX PT, R3, R5, 0x1, 0x1c1f ;  /* 0x003c1f0005037f89 */ /* 0x00866800000e0000 */
[----:B------:R-:W-:Y:S01]  /*12070*/  ISETP.GE.AND P0, PT, R0, R25, PT ;  /* 0x000000190000720c */ /* 0x000fe20003f06270 */
[----:B0-----:R3:W0:-:S12]  /*12080*/  SHFL.IDX PT, R2, R4, 0x1, 0x1c1f ;  /* 0x003c1f0004027f89 */ /* 0x00161800000e0000 */
[----:B---3--:R-:W-:Y:S05]  /*12090*/  @P0 BRA `(.L_x_10977) ;  /* 0x0000000000300947 */ /* 0x008fea0003800000 */
[----:B------:R-:W-:Y:S02]  /*120a0*/  ULDC UR4, c[0x0][0xac8] ;  /* 0x0002b20000047ab9 */ /* 0x000fe40000000800 */
[----:B-----5:R-:W-:Y:S02]  /*120b0*/  ISETP.GE.AND P3, PT, R20, UR4, PT ;  /* 0x0000000414007c0c */ /* 0x020fe4000bf66270 */
[----:B------:R-:W-:Y:S02]  /*120c0*/  ISETP.GE.AND P4, PT, R14, UR4, PT ;  /* 0x000000040e007c0c */ /* 0x000fe4000bf86270 */
[----:B------:R-:W-:-:S09]  /*120d0*/  ISETP.GE.AND P2, PT, R24, UR4, PT ;  /* 0x0000000418007c0c */ /* 0x000fd2000bf46270 */
[-C--:B0---4-:R-:W-:Y:S02]  /*120e0*/  @!P3 LEA R6, P0, R20, R2.reuse, 0x1 ;  /* 0x000000021406b211 */ /* 0x091fe400078008ff */
[----:B------:R-:W-:Y:S02]  /*120f0*/  @!P4 LEA R8, P1, R14, R2, 0x1 ;  /* 0x000000020e08c211 */ /* 0x000fe400078208ff */
[----:B-12---:R-:W-:Y:S01]  /*12100*/  @!P2 IMAD.WIDE R4, R24, 0x2, R2 ;  /* 0x000000021804a825 */ /* 0x006fe200078e0202 */
[-C--:B------:R-:W-:Y:S02]  /*12110*/  @!P3 LEA.HI.X R7, R20, R3.reuse, R21, 0x1, P0 ;  /* 0x000000031407b211 */ /* 0x080fe400000f0c15 */
[----:B------:R-:W-:Y:S02]  /*12120*/  @!P4 LEA.HI.X R9, R14, R3, R15, 0x1, P1 ;  /* 0x000000030e09c211 */ /* 0x000fe400008f0c0f */
[----:B------:R3:W-:Y:S04]  /*12130*/  @!P2 ST.E.128 desc[UR42][R4.64], RZ ;  /* 0x000000ff0400a985 */ /* 0x0007e8000c101d2a */
[----:B------:R3:W-:Y:S04]  /*12140*/  @!P3 ST.E.128 desc[UR42][R6.64], RZ ;  /* 0x000000ff0600b985 */ /* 0x0007e8000c101d2a */
[----:B------:R3:W-:Y:S02]  /*12150*/  @!P4 ST.E.128 desc[UR42][R8.64], RZ ;  /* 0x000000ff0800c985 */ /* 0x0007e4000c101d2a */
.L_x_10977:
[----:B------:R-:W-:Y:S05]  /*12160*/  BSYNC B0 ;  /* 0x0000000000007941 */ /* 0x000fea0003800000 */
.L_x_10972:
[----:B------:R-:W-:Y:S02]  /*12170*/  ULDC UR4, c[0x0][0xc3c] ;  /* 0x00030f0000047ab9 */ /* 0x000fe40000000800 */
[----:B-1----:R-:W-:-:S13]  /*12180*/  ISETP.GE.AND P0, PT, R155, UR4, PT ;  /* 0x000000049b007c0c */ /* 0x002fda000bf06270 */
[----:B------:R-:W-:Y:S05]  /*12190*/  @!P0 BRA `(.L_x_10983) ;  /* 0xfffffeec00fc8947 */ /* 0x000fea000383ffff */
[----:B------:R-:W-:Y:S05]  /*121a0*/  BRA `(.L_x_10863) ;  /* 0x0000007000407947 */ /* 0x000fea0003800000 */
.L_x_10861:
        /* <DEDUP_REMOVED lines=9> */
[----:B------:R0:W1:Y:S02]  /*12240*/  @P0 LDS.128 R16, [R2+0x19cd0] ;  /* 0x019cd00002100984 */ /* 0x0000640000000c00 */
[----:B------:R-:W-:Y:S06]  /*12250*/  @P0 BAR.ARV 0x4, 0x200 ;  /* 0x0108000000000b1d */ /* 0x000fec0000002000 */
[----:B--2---:R-:W-:-:S04]  /*12260*/  LOP3.LUT R4, R4, 0xffffffef, RZ, 0xc0, !PT ;  /* 0xffffffef04047812 */ /* 0x004fc800078ec0ff */
[----:B------:R-:W-:-:S05]  /*12270*/  @P0 LOP3.LUT R4, R4, 0x10, RZ, 0xfc, !PT ;  /* 0x0000001004040812 */ /* 0x000fca00078efcff */
[----:B------:R0:W-:Y:S01]  /*12280*/  STL [R1+0x18], R4 ;  /* 0x0000180401007387 */ /* 0x0001e20000100800 */
[----:B-1----:R-:W-:Y:S05]  /*12290*/  @P0 BRA `(.L_x_10984) ;  /* 0x0000000800040947 */ /* 0x002fea0003800000 */
[----:B0-----:R-:W0:Y:S01]  /*122a0*/  S2R R4, SR_TID.X ;  /* 0x0000000000047919 */ /* 0x001e220000002100 */
[----:B------:R-:W-:Y:S01]  /*122b0*/  ULDC UR4, c[0x0][0xc3c] ;  /* 0x00030f0000047ab9 */ /* 0x000fe20000000800 */
[----:B------:R-:W1:Y:S01]  /*122c0*/  S2UR UR6, SR_CTAID.X ;  /* 0x00000000000679c3 */ /* 0x000e620000002500 */
[----:B------:R-:W-:Y:S01]  /*122d0*/  ULDC UR5, c[0x0][0xc38] ;  /* 0x00030e0000057ab9 */ /* 0x000fe20000000800 */
        /* <DEDUP_REMOVED lines=32> */
[----:B-1----:R-:W-:-:S13]  /*124e0*/  ISETP.GT.AND P6, PT, R6, UR6, PT ;  /* 0x0000000606007c0c */ /* 0x002fda000bfc4270 */
[----:B------:R-:W-:Y:S05]  /*124f0*/  @P6 BRA `(.L_x_10985) ;  /* 0x00000000009c6947 */ /* 0x000fea0003800000 */
[----:B------:R-:W0:Y:S01]  /*12500*/  LDC R7, c[0x0][0xc3c] ;  /* 0x00030f00ff077b82 */ /* 0x000e220000000800 */
[----:B------:R-:W-:Y:S01]  /*12510*/  IMAD.MOV.U32 R6, RZ, RZ, R3 ;  /* 0x000000ffff067224 */ /* 0x000fe200078e0003 */
[----:B------:R-:W-:Y:S01]  /*12520*/  UMOV UR4, URZ ;  /* 0x0000003f00047c82 */ /* 0x000fe20008000000 */
[----:B------:R-:W-:Y:S01]  /*12530*/  ULDC UR7, c[0x0][0xc3c] ;  /* 0x00030f0000077ab9 */ /* 0x000fe20000000800 */
[----:B------:R-:W-:-:S05]  /*12540*/  ULDC UR5, c[0x0][0xc38] ;  /* 0x00030e0000057ab9 */ /* 0x000fca0000000800 */
.L_x_10989:
        /* <DEDUP_REMOVED lines=12> */
.L_x_10988:
[----:B------:R-:W-:Y:S05]  /*12610*/  BSYNC B0 ;  /* 0x0000000000007941 */ /* 0x000fea0003800000 */
.L_x_10987:
        /* <DEDUP_REMOVED lines=21> */
.L_x_10985:
        /* <DEDUP_REMOVED lines=15> */
.L_x_10990:
        /* <DEDUP_REMOVED lines=11> */
[----:B------:R-:W-:-:S04]  /*12910*/  IMAD.MOV.U32 R3, RZ, RZ, R8 ;  /* 0x000000ffff037224 */ /* 0x000fc800078e0008 */
        /* <DEDUP_REMOVED lines=16> */
.L_x_10986:
[----:B------:R-:W-:Y:S02]  /*12a20*/  IMAD.MOV.U32 R17, RZ, RZ, RZ ;  /* 0x000000ffff117224 */ /* 0x000fe400078e00ff */
[----:B------:R-:W-:Y:S02]  /*12a30*/  IMAD.U32 R16, RZ, RZ, UR6 ;  /* 0x00000006ff107e24 */ /* 0x000fe4000f8e00ff */
[----:B------:R-:W-:-:S07]  /*12a40*/  IMAD.MOV.U32 R18, RZ, RZ, RZ ;  /* 0x000000ffff127224 */ /* 0x000fce00078e00ff */
.L_x_10991:
[----:B------:R-:W-:-:S13]  /*12a50*/  ISETP.NE.AND P0, PT, R5, RZ, PT ;  /* 0x000000ff0500720c */ /* 0x000fda0003f05270 */
[----:B------:R-:W0:Y:S01]  /*12a60*/  @!P0 S2R R3, SR_CgaCtaId ;  /* 0x0000000000038919 */ /* 0x000e220000008800 */
[----:B------:R-:W-:-:S04]  /*12a70*/  @!P0 MOV R2, 0x400 ;  /* 0x0000040000028802 */ /* 0x000fc80000000f00 */
[----:B0-----:R-:W-:-:S05]  /*12a80*/  @!P0 LEA R2, R3, R2, 0x18 ;  /* 0x0000000203028211 */ /* 0x001fca00078ec0ff */
[----:B------:R1:W-:Y:S01]  /*12a90*/  @!P0 STS.128 [R2+0x19cd0], R16 ;  /* 0x019cd01002008388 */ /* 0x0003e20000000c00 */
[----:B------:R-:W-:Y:S06]  /*12aa0*/  BAR.ARV 0x5, 0x200 ;  /* 0x0148000000007b1d */ /* 0x000fec0000002000 */
.L_x_10984:
[----:B------:R2:W-:Y:S01]  /*12ab0*/  STL [R1+0x4c], RZ ;  /* 0x00004cff01007387 */ /* 0x0005e20000100800 */
[----:B------:R-:W-:Y:S01]  /*12ac0*/  ULDC UR4, c[0x0][0xc3c] ;  /* 0x00030f0000047ab9 */ /* 0x000fe20000000800 */
[----:B------:R-:W-:Y:S01]  /*12ad0*/  IMAD.MOV.U32 R28, RZ, RZ, 0x1 ;  /* 0x00000001ff1c7424 */ /* 0x000fe200078e00ff */
[----:B------:R-:W-:Y:S01]  /*12ae0*/  ISETP.GE.AND P0, PT, R19, UR4, PT ;  /* 0x0000000413007c0c */ /* 0x000fe2000bf06270 */
[----:B------:R-:W-:-:S12]  /*12af0*/  IMAD.MOV.U32 R23, RZ, RZ, RZ ;  /* 0x000000ffff177224 */ /* 0x000fd800078e00ff */
[----:B--2---:R-:W-:Y:S05]  /*12b00*/  @P0 BRA `(.L_x_10992) ;  /* 0x0000006000ec0947 */ /* 0x004fea0003800000 */
[----:B------:R-:W0:Y:S01]  /*12b10*/  S2R R12, SR_TID.X ;  /* 0x00000000000c7919 */ /* 0x000e220000002100 */
[----:B------:R-:W2:Y:S01]  /*12b20*/  S2UR UR4, SR_CgaCtaId ;  /* 0x00000000000479c3 */ /* 0x000ea20000008800 */
        /* <DEDUP_REMOVED lines=9> */
[C---:B01----:R-:W-:Y:S01]  /*12bc0*/  IMAD.SHL.U32 R2, R12.reuse, 0x10, RZ ;  /* 0x000000100c027824 */ /* 0x043fe200078e00ff */
[----:B------:R-:W-:Y:S01]  /*12bd0*/  SHF.R.U32.HI R4, RZ, 0x1, R12 ;  /* 0x00000001ff047819 */ /* 0x000fe2000001160c */
[C---:B------:R-:W-:Y:S01]  /*12be0*/  IMAD.SHL.U32 R3, R12.reuse, 0x20, RZ ;  /* 0x000000200c037824 */ /* 0x040fe200078e00ff */
[C---:B------:R-:W-:Y:S01]  /*12bf0*/  LOP3.LUT R11, R12.reuse, 0x7f, RZ, 0xc0, !PT ;  /* 0x0000007f0c0b7812 */ /* 0x040fe200078ec0ff */
[----:B------:R-:W-:Y:S01]  /*12c00*/  IMAD.SHL.U32 R8, R12, 0x2, RZ ;  /* 0x000000020c087824 */ /* 0x000fe200078e00ff */
[----:B------:R-:W-:-:S02]  /*12c10*/  LOP3.LUT R5, R2, 0x90, RZ, 0xc0, !PT ;  /* 0x0000009002057812 */ /* 0x000fc400078ec0ff */
[C---:B------:R-:W-:Y:S02]  /*12c20*/  LOP3.LUT R25, R3.reuse, 0x360, RZ, 0xc0, !PT ;  /* 0x0000036003197812 */ /* 0x040fe400078ec0ff */
[----:B------:R-:W-:Y:S02]  /*12c30*/  LOP3.LUT R3, R3, 0x80, RZ, 0xc0, !PT ;  /* 0x0000008003037812 */ /* 0x000fe400078ec0ff */
[----:B------:R-:W-:Y:S02]  /*12c40*/  LOP3.LUT R8, R5, 0x10, R8, 0x78, !PT ;  /* 0x0000001005087812 */ /* 0x000fe400078e7808 */
[----:B------:R-:W-:Y:S02]  /*12c50*/  LOP3.LUT R5, R4, 0x20, RZ, 0xc0, !PT ;  /* 0x0000002004057812 */ /* 0x000fe400078ec0ff */
[----:B------:R-:W-:Y:S02]  /*12c60*/  SHF.L.U32 R6, R11, 0x4, RZ ;  /* 0x000000040b067819 */ /* 0x000fe400000006ff */
[----:B------:R-:W-:-:S02]  /*12c70*/  LOP3.LUT R7, R2, 0x60, RZ, 0xc0, !PT ;  /* 0x0000006002077812 */ /* 0x000fc400078ec0ff */
[----:B------:R-:W-:Y:S01]  /*12c80*/  LOP3.LUT R3, R3, 0x10, R4, 0xf8, !PT ;  /* 0x0000001003037812 */ /* 0x000fe200078ef804 */
[----:B------:R-:W-:Y:S01]  /*12c90*/  IMAD.SHL.U32 R4, R12, 0x80, RZ ;  /* 0x000000800c047824 */ /* 0x000fe200078e00ff */
[----:B------:R-:W-:Y:S02]  /*12ca0*/  LOP3.LUT R5, R5, 0x10, R12, 0xf8, !PT ;  /* 0x0000001005057812 */ /* 0x000fe400078ef80c */
[--C-:B------:R-:W-:Y:S01]  /*12cb0*/  LOP3.LUT R9, R7, 0x700, R6.reuse, 0xf8, !PT ;  /* 0x0000070007097812 */ /* 0x100fe200078ef806 */
[----:B------:R-:W-:Y:S01]  /*12cc0*/  IMAD.SHL.U32 R7, R0, 0x800, RZ ;  /* 0x0000080000077824 */ /* 0x000fe200078e00ff */
[----:B------:R-:W-:Y:S01]  /*12cd0*/  LOP3.LUT R25, R25, 0x400, R6, 0xf8, !PT ;  /* 0x0000040019197812 */ /* 0x000fe200078ef806 */
[----:B------:R-:W-:Y:S01]  /*12ce0*/  IMAD.SHL.U32 R0, R12, 0x4, RZ ;  /* 0x000000040c007824 */ /* 0x000fe200078e00ff */
[----:B------:R-:W-:Y:S02]  /*12cf0*/  LOP3.LUT R6, R4, 0x400, RZ, 0xc0, !PT ;  /* 0x0000040004067812 */ /* 0x000fe400078ec0ff */
[----:B------:R-:W-:-:S02]  /*12d00*/  LOP3.LUT R5, R5, 0x380, R4, 0xf8, !PT ;  /* 0x0000038005057812 */ /* 0x000fc400078ef804 */
[----:B------:R-:W-:Y:S02]  /*12d10*/  LOP3.LUT P0, RZ, R12, 0x4, RZ, 0xc0, !PT ;  /* 0x000000040cff7812 */ /* 0x000fe4000780c0ff */
[----:B------:R-:W-:Y:S02]  /*12d20*/  LOP3.LUT R6, R6, 0x800, R7, 0xf8, !PT ;  /* 0x0000080006067812 */ /* 0x000fe400078ef807 */
[----:B------:R-:W-:Y:S02]  /*12d30*/  LOP3.LUT R5, R5, 0x70, R2, 0x78, !PT ;  /* 0x0000007005057812 */ /* 0x000fe400078e7802 */
[----:B------:R-:W-:Y:S02]  /*12d40*/  LOP3.LUT R0, R3, 0x10, R0, 0x78, !PT ;  /* 0x0000001003007812 */ /* 0x000fe400078e7800 */
[----:B------:R-:W-:Y:S01]  /*12d50*/  LOP3.LUT R29, R6, R5, RZ, 0xfc, !PT ;  /* 0x00000005061d7212 */ /* 0x000fe200078efcff */
[----:B--2---:R-:W-:Y:S01]  /*12d60*/  IMAD.U32 R5, RZ, RZ, UR4 ;  /* 0x00000004ff057e24 */ /* 0x004fe2000f8e00ff */
[----:B------:R-:W-:Y:S01]  /*12d70*/  LOP3.LUT R25, R25, R0, RZ, 0xfc, !PT ;  /* 0x0000000019197212 */ /* 0x000fe200078efcff */
[----:B------:R-:W-:Y:S01]  /*12d80*/  IMAD.SHL.U32 R0, R12, 0x40, RZ ;  /* 0x000000400c007824 */ /* 0x000fe200078e00ff */
[----:B------:R-:W-:Y:S01]  /*12d90*/  LOP3.LUT R10, R9, R8, RZ, 0xfc, !PT ;  /* 0x00000008090a7212 */ /* 0x000fe200078efcff */
[C---:B------:R-:W-:Y:S01]  /*12da0*/  VIADD R4, R29.reuse, 0x40 ;  /* 0x000000401d047836 */ /* 0x040fe20000000000 */
[----:B------:R-:W-:Y:S01]  /*12db0*/  SHF.R.U32.HI R3, RZ, 0x1, R11 ;  /* 0x00000001ff037819 */ /* 0x000fe2000001160b */
[----:B------:R-:W-:Y:S01]  /*12dc0*/  @P0 VIADD R4, R29, 0xffffffc0 ;  /* 0xffffffc01d040836 */ /* 0x000fe20000000000 */
[----:B------:R-:W-:Y:S01]  /*12dd0*/  LOP3.LUT R0, R0, 0x40, RZ, 0xc0, !PT ;  /* 0x0000004000007812 */ /* 0x000fe200078ec0ff */
[----:B------:R-:W-:Y:S01]  /*12de0*/  STL [R1+0x24], R10 ;  /* 0x0000240a01007387 */ /* 0x000fe20000100800 */
[----:B------:R-:W-:-:S02]  /*12df0*/  LEA R22, R5, R22, 0x18 ;  /* 0x0000001605167211 */ /* 0x000fc400078ec0ff */
[----:B------:R-:W-:Y:S01]  /*12e00*/  LOP3.LUT R3, R3, R0, RZ, 0xfc, !PT ;  /* 0x0000000003037212 */ /* 0x000fe200078efcff */
[----:B------:R-:W-:Y:S01]  /*12e10*/  STL [R1+0x1c], R5 ;  /* 0x00001c0501007387 */ /* 0x000fe20000100800 */
[----:B------:R-:W-:Y:S01]  /*12e20*/  LOP3.LUT R2, R2, 0x10, RZ, 0xc0, !PT ;  /* 0x0000001002027812 */ /* 0x000fe200078ec0ff */
[----:B------:R-:W-:Y:S02]  /*12e30*/  IMAD.IADD R3, R22, 0x1, R10 ;  /* 0x0000000116037824 */ /* 0x000fe400078e020a */
[----:B------:R0:W-:Y:S01]  /*12e40*/  STL [R1+0x20], R4 ;  /* 0x0000200401007387 */ /* 0x0001e20000100800 */
[----:B------:R-:W-:Y:S02]  /*12e50*/  LOP3.LUT R0, R2, 0x40, RZ, 0xfc, !PT ;  /* 0x0000004002007812 */ /* 0x000fe400078efcff */
[----:B------:R-:W-:Y:S01]  /*12e60*/  LOP3.LUT R0, R25, 0x2800, RZ, 0xfc, !PT ;  /* 0x0000280019007812 */ /* 0x000fe200078efcff */
[----:B------:R-:W-:Y:S01]  /*12e70*/  STL [R1+0x4c], RZ ;  /* 0x00004cff01007387 */ /* 0x000fe20000100800 */
[----:B0-----:R-:W-:-:S05]  /*12e80*/  IMAD.MOV.U32 R4, RZ, RZ, 0x1 ;  /* 0x00000001ff047424 */ /* 0x001fca00078e00ff */
[----:B------:R0:W-:Y:S04]  /*12e90*/  STL [R1], R4 ;  /* 0x0000000401007387 */ /* 0x0001e80000100800 */
[----:B------:R1:W-:Y:S01]  /*12ea0*/  STL [R1+0x40], R3 ;  /* 0x0000400301007387 */ /* 0x0003e20000100800 */
[----:B0-----:R-:W-:Y:S02]  /*12eb0*/  LOP3.LUT R4, R2, 0x20, RZ, 0xfc, !PT ;  /* 0x0000002002047812 */ /* 0x001fe400078efcff */
[----:B------:R-:W-:-:S07]  /*12ec0*/  LOP3.LUT R2, R25, 0x1800, RZ, 0xfc, !PT ;  /* 0x0000180019027812 */ /* 0x000fce00078efcff */
.L_x_11110:
[----:B01-3--:R-:W0:Y:S02]  /*12ed0*/  LDC.64 R2, c[0x0][0xc88] ;  /* 0x00032200ff027b82 */ /* 0x00be240000000a00 */
[----:B0-----:R-:W-:-:S05]  /*12ee0*/  IMAD.WIDE R2, R19, 0x4, R2 ;  /* 0x0000000413027825 */ /* 0x001fca00078e0202 */
[----:B------:R-:W2:Y:S01]  /*12ef0*/  LDG.E R26, desc[UR42][R2.64] ;  /* 0x0000002a021a7981 */ /* 0x000ea2000c1e1900 */
[----:B------:R-:W-:Y:S05]  /*12f00*/  YIELD ;  /* 0x0000000000007946 */ /* 0x000fea0003800000 */
[----:B------:R-:W-:Y:S01]  /*12f10*/  ULDC.64 UR4, c[0x0][0xa28] ;  /* 0x00028a0000047ab9 */ /* 0x000fe20000000a00 */
[----:B------:R-:W-:Y:S01]  /*12f20*/  IMAD.MOV.U32 R11, RZ, RZ, RZ ;  /* 0x000000ffff0b7224 */ /* 0x000fe200078e00ff */
[----:B------:R-:W-:Y:S01]  /*12f30*/  ISETP.NE.U32.AND P0, PT, RZ, UR4, PT ;  /* 0x00000004ff007c0c */ /* 0x000fe2000bf05070 */
[----:B------:R-:W-:Y:S01]  /*12f40*/  ULDC.64 UR8, c[0x0][0xa18] ;  /* 0x0002860000087ab9 */ /* 0x000fe20000000a00 */
[----:B------:R-:W-:-:S02]  /*12f50*/  ULDC.64 UR6, c[0x0][0xa10] ;  /* 0x0002840000067ab9 */ /* 0x000fc40000000a00 */
[----:B------:R-:W-:Y:S02]  /*12f60*/  ISETP.NE.AND.EX P0, PT, RZ, UR5, PT, P0 ;  /* 0x00000005ff007c0c */ /* 0x000fe4000bf05300 */
[----:B--2---:R-:W-:-:S11]  /*12f70*/  SHF.R.S32.HI R0, RZ, 0x1f, R26 ;  /* 0x0000001fff007819 */ /* 0x004fd6000001141a */
[C---:B------:R-:W-:Y:S02]  /*12f80*/  @P0 LEA R2, P1, R26.reuse, UR4, 0x2 ;  /* 0x000000041a020c11 */ /* 0x040fe4000f8210ff */
[C---:B------:R-:W-:Y:S01]  /*12f90*/  SHF.L.U32 R13, R26.reuse, 0x2, RZ ;  /* 0x000000021a0d7819 */ /* 0x040fe200000006ff */
[----:B------:R0:W-:Y:S01]  /*12fa0*/  STL [R1+0x44], R0 ;  /* 0x0000440001007387 */ /* 0x0001e20000100800 */
[----:B------:R-:W-:Y:S01]  /*12fb0*/  @P0 LEA.HI.X R3, R26, UR5, R0, 0x2, P1 ;  /* 0x000000051a030c11 */ /* 0x000fe200088f1400 */
[----:B------:R-:W-:-:S04]  /*12fc0*/  ULDC.64 UR4, c[0x0][0xa00] ;  /* 0x0002800000047ab9 */ /* 0x000fc80000000a00 */
[----:B------:R1:W2:Y:S01]  /*12fd0*/  @P0 LDG.E R11, desc[UR42][R2.64] ;  /* 0x0000002a020b0981 */ /* 0x0002a2000c1e1900 */
[----:B------:R-:W-:Y:S02]  /*12fe0*/  ISETP.NE.U32.AND P0, PT, RZ, UR4, PT ;  /* 0x00000004ff007c0c */ /* 0x000fe4000bf05070 */
[----:B------:R-:W-:Y:S01]  /*12ff0*/  SHF.L.U64.HI R12, R26, 0x2, R0 ;  /* 0x000000021a0c7819 */ /* 0x000fe20000010200 */
[----:B0-----:R-:W-:Y:S01]  /*13000*/  IMAD.MOV.U32 R0, RZ, RZ, RZ ;  /* 0x000000ffff007224 */ /* 0x001fe200078e00ff */
[----:B------:R-:W-:Y:S01]  /*13010*/  ISETP.NE.AND.EX P0, PT, RZ, UR5, PT, P0 ;  /* 0x00000005ff007c0c */ /* 0x000fe2000bf05300 */
[----:B------:R-:W-:Y:S01]  /*13020*/  STL [R1+0x8], R13 ;  /* 0x0000080d01007387 */ /* 0x000fe20000100800 */
[----:B------:R-:W-:Y:S02]  /*13030*/  IADD3 R4, P3, R13, UR4, RZ ;  /* 0x000000040d047c10 */ /* 0x000fe4000ff7e0ff */
[----:B------:R-:W-:Y:S01]  /*13040*/  ISETP.NE.U32.AND P2, PT, RZ, UR8, PT ;  /* 0x00000008ff007c0c */ /* 0x000fe2000bf45070 */
[----:B------:R-:W-:Y:S01]  /*13050*/  STL [R1+0x14], R12 ;  /* 0x0000140c01007387 */ /* 0x000fe20000100800 */
[----:B------:R-:W-:Y:S01]  /*13060*/  IADD3.X R5, R12, UR5, RZ, P3, !PT ;  /* 0x000000050c057c10 */ /* 0x000fe20009ffe4ff */
[----:B-1----:R-:W-:Y:S01]  /*13070*/  IMAD.MOV.U32 R3, RZ, RZ, RZ ;  /* 0x000000ffff037224 */ /* 0x002fe200078e00ff */
[----:B------:R-:W-:-:S02]  /*13080*/  ISETP.NE.AND.EX P2, PT, RZ, UR9, PT, P2 ;  /* 0x00000009ff007c0c */ /* 0x000fc4000bf45320 */
[----:B------:R-:W-:Y:S02]  /*13090*/  ISETP.NE.U32.AND P1, PT, RZ, UR6, PT ;  /* 0x00000006ff007c0c */ /* 0x000fe4000bf25070 */
[----:B------:R-:W-:Y:S01]  /*130a0*/  IADD3 R6, P4, R13, UR6, RZ ;  /* 0x000000060d067c10 */ /* 0x000fe2000ff9e0ff */
[----:B------:R-:W3:Y:S01]  /*130b0*/  @P0 LDG.E R0, desc[UR42][R4.64] ;  /* 0x0000002a04000981 */ /* 0x000ee2000c1e1900 */
[----:B------:R-:W-:Y:S01]  /*130c0*/  ULDC UR4, c[0x0][0x288] ;  /* 0x0000a20000047ab9 */ /* 0x000fe20000000800 */
[----:B------:R-:W-:Y:S02]  /*130d0*/  ISETP.NE.AND.EX P1, PT, RZ, UR7, PT, P1 ;  /* 0x00000007ff007c0c */ /* 0x000fe4000bf25310 */
[----:B------:R-:W-:-:S04]  /*130e0*/  IADD3.X R7, R12, UR7, RZ, P4, !PT ;  /* 0x000000070c077c10 */ /* 0x000fc8000a7fe4ff */
[----:B------:R-:W-:-:S04]  /*130f0*/  @P2 IADD3 R8, P3, R13, UR8, RZ ;  /* 0x000000080d082c10 */ /* 0x000fc8000ff7e0ff */
[----:B------:R-:W-:-:S03]  /*13100*/  @P2 IADD3.X R9, R12, UR9, RZ, P3, !PT ;  /* 0x000000090c092c10 */ /* 0x000fc60009ffe4ff */
[----:B------:R0:W5:Y:S04]  /*13110*/  @P1 LDG.E R3, desc[UR42][R6.64] ;  /* 0x0000002a06031981 */ /* 0x000168000c1e1900 */
[----:B---3--:R1:W-:Y:S02]  /*13120*/  STL [R1+0x34], R0 ;  /* 0x0000340001007387 */ /* 0x0083e40000100800 */
[----:B-1----:R-:W-:Y:S01]  /*13130*/  IMAD.U32 R0, RZ, RZ, UR4 ;  /* 0x00000004ff007e24 */ /* 0x002fe2000f8e00ff */
[----:B------:R-:W-:-:S05]  /*13140*/  ULDC.64 UR4, c[0x0][0x418] ;  /* 0x0001060000047ab9 */ /* 0x000fca0000000a00 */
[----:B------:R-:W3:Y:S01]  /*13150*/  @P2 LDG.E R0, desc[UR42][R8.64] ;  /* 0x0000002a08002981 */ /* 0x000ee2000c1e1900 */
[----:B------:R-:W-:-:S03]  /*13160*/  UISETP.NE.U32.AND UP0, UPT, UR4, URZ, UPT ;  /* 0x0000003f0400728c */ /* 0x000fc6000bf05070 */
[----:B------:R-:W-:Y:S01]  /*13170*/  ULDC UR4, c[0x0][0x424] ;  /* 0x0001090000047ab9 */ /* 0x000fe20000000800 */
[----:B------:R-:W-:-:S03]  /*13180*/  UISETP.NE.AND.EX UP0, UPT, UR5, URZ, UPT, UP0 ;  /* 0x0000003f0500728c */ /* 0x000fc6000bf05300 */
[----:B------:R-:W-:Y:S01]  /*13190*/  ULDC UR5, c[0x0][0x2f0] ;  /* 0x0000bc0000057ab9 */ /* 0x000fe20000000800 */
[----:B------:R-:W-:-:S04]  /*131a0*/  USEL UR4, UR4, 0x1, UP0 ;  /* 0x0000000104047887 */ /* 0x000fc80008000000 */
[----:B------:R-:W-:-:S03]  /*131b0*/  UIMAD UR4, UR4, UR5, URZ ;  /* 0x00000005040472a4 */ /* 0x000fc6000f8e023f */
[----:B------:R-:W-:-:S03]  /*131c0*/  ULDC UR5, c[0x0][0x348] ;  /* 0x0000d20000057ab9 */ /* 0x000fc60000000800 */
[----:B------:R-:W-:Y:S01]  /*131d0*/  IMAD.U32 R2, RZ, RZ, UR4 ;  /* 0x00000004ff027e24 */ /* 0x000fe2000f8e00ff */
[----:B---3--:R1:W-:Y:S04]  /*131e0*/  STL [R1+0x48], R0 ;  /* 0x0000480001007387 */ /* 0x0083e80000100800 */
[----:B--2---:R0:W-:Y:S01]  /*131f0*/  STL [R1+0x10], R11 ;  /* 0x0000100b01007387 */ /* 0x0041e20000100800 */
[----:B-1----:R-:W-:Y:S01]  /*13200*/  IMAD.U32 R0, RZ, RZ, UR5 ;  /* 0x00000005ff007e24 */ /* 0x002fe2000f8e00ff */
[----:B------:R-:W-:Y:S06]  /*13210*/  @P2 BRA `(.L_x_10993) ;  /* 0x0000000000142947 */ /* 0x000fec0003800000 */
[----:B------:R-:W-:Y:S05]  /*13220*/  @!P0 BRA `(.L_x_10993) ;  /* 0x0000000000108947 */ /* 0x000fea0003800000 */
[----:B------:R-:W2:Y:S04]  /*13230*/  LDG.E R8, desc[UR42][R4.64] ;  /* 0x0000002a04087981 */ /* 0x000ea8000c1e1900 */
[----:B------:R-:W2:Y:S02]  /*13240*/  LDG.E R4, desc[UR42][R4.64+0x4] ;  /* 0x0000042a04047981 */ /* 0x000ea4000c1e1900 */
[----:B--2---:R-:W-:-:S05]  /*13250*/  IMAD.IADD R4, R4, 0x1, -R8 ;  /* 0x0000000104047824 */ /* 0x004fca00078e0a08 */
[----:B------:R1:W-:Y:S02]  /*13260*/  STL [R1+0x48], R4 ;  /* 0x0000480401007387 */ /* 0x0003e40000100800 */
.L_x_10993:
[----:B------:R-:W-:Y:S01]  /*13270*/  IMAD.MOV.U32 R10, RZ, RZ, R26 ;  /* 0x000000ffff0a7224 */ /* 0x000fe200078e001a */
[----:B------:R-:W-:Y:S02]  /*13280*/  ULDC.64 UR4, c[0x0][0xa20] ;  /* 0x0002880000047ab9 */ /* 0x000fe40000000a00 */
[----:B------:R-:W-:Y:S02]  /*13290*/  ISETP.NE.U32.AND P0, PT, RZ, UR4, PT ;  /* 0x00000004ff007c0c */ /* 0x000fe4000bf05070 */
[----:B------:R2:W-:Y:S02]  /*132a0*/  STL [R1+0x4], R10 ;  /* 0x0000040a01007387 */ /* 0x0005e40000100800 */
[----:B------:R-:W-:-:S13]  /*132b0*/  ISETP.NE.AND.EX P0, PT, RZ, UR5, PT, P0 ;  /* 0x00000005ff007c0c */ /* 0x000fda000bf05300 */
[----:B--2---:R-:W-:Y:S05]  /*132c0*/  @!P0 BRA `(.L_x_10994) ;  /* 0x0000000000108947 */ /* 0x004fea0003800000 */
[----:B-1----:R-:W-:-:S04]  /*132d0*/  IADD3 R4, P0, R13, UR4, RZ ;  /* 0x000000040d047c10 */ /* 0x002fc8000ff1e0ff */
[----:B------:R-:W-:-:S05]  /*132e0*/  IADD3.X R5, R12, UR5, RZ, P0, !PT ;  /* 0x000000050c057c10 */ /* 0x000fca00087fe4ff */
[----:B------:R1:W5:Y:S01]  /*132f0*/  LDG.E R2, desc[UR42][R4.64] ;  /* 0x0000002a04027981 */ /* 0x000362000c1e1900 */
[----:B------:R-:W-:Y:S05]  /*13300*/  BRA `(.L_x_10995) ;  /* 0x0000000000247947 */ /* 0x000fea0003800000 */
.L_x_10994:
        /* <DEDUP_REMOVED lines=9> */
.L_x_10995:
[----:B-1----:R-:W2:Y:S04]  /*133a0*/  @P1 LDG.E R4, desc[UR42][R6.64] ;  /* 0x0000002a06041981 */ /* 0x002ea8000c1e1900 */
[----:B0-----:R-:W2:Y:S01]  /*133b0*/  @P1 LDG.E R6, desc[UR42][R6.64+0x4] ;  /* 0x0000042a06061981 */ /* 0x001ea2000c1e1900 */
[----:B-----5:R-:W-:Y:S01]  /*133c0*/  IMAD.IADD R2, R2, 0x1, -R11 ;  /* 0x0000000102027824 */ /* 0x020fe200078e0a0b */
[----:B------:R-:W-:Y:S01]  /*133d0*/  BSSY B0, `(.L_x_10996) ;  /* 0x000015d000007945 */ /* 0x000fe20003800000 */
[----:B--2---:R-:W-:-:S04]  /*133e0*/  @P1 IMAD.IADD R0, R6, 0x1, -R4 ;  /* 0x0000000106001824 */ /* 0x004fc800078e0a04 */
[----:B------:R-:W-:-:S05]  /*133f0*/  IMAD.IADD R4, R2, 0x1, R0 ;  /* 0x0000000102047824 */ /* 0x000fca00078e0200 */
[----:B------:R0:W-:Y:S02]  /*13400*/  STL [R1+0x30], R4 ;  /* 0x0000300401007387 */ /* 0x0001e40000100800 */
[----:B0-----:R-:W-:-:S05]  /*13410*/  VIADD R4, R4, 0x7f ;  /* 0x0000007f04047836 */ /* 0x001fca0000000000 */
[----:B------:R-:W-:-:S04]  /*13420*/  SHF.R.S32.HI R5, RZ, 0x1f, R4 ;  /* 0x0000001fff057819 */ /* 0x000fc80000011404 */
[----:B------:R-:W-:Y:S01]  /*13430*/  LEA.HI R6, R5, R4, RZ, 0x7 ;  /* 0x0000000405067211 */ /* 0x000fe200078f38ff */
[----:B------:R-:W-:-:S04]  /*13440*/  IMAD.MOV R4, RZ, RZ, -R2 ;  /* 0x000000ffff047224 */ /* 0x000fc800078e0a02 */
[----:B------:R0:W-:Y:S02]  /*13450*/  STL [R1+0x54], R6 ;  /* 0x0000540601007387 */ /* 0x0001e40000100800 */
[----:B0-----:R-:W-:-:S04]  /*13460*/  LOP3.LUT R6, R6, 0xffffff80, RZ, 0xc0, !PT ;  /* 0xffffff8006067812 */ /* 0x001fc800078ec0ff */
[----:B------:R-:W-:Y:S01]  /*13470*/  VIADDMNMX R0, R6, -R2, R0, PT ;  /* 0x8000000206007246 */ /* 0x000fe20003800100 */
[----:B------:R0:W-:Y:S01]  /*13480*/  STL [R1+0x38], R6 ;  /* 0x0000380601007387 */ /* 0x0001e20000100800 */
[----:B------:R-:W-:-:S04]  /*13490*/  VIMNMX R2, RZ, R4, !PT ;  /* 0x00000004ff027248 */ /* 0x000fc80007fe0100 */
[----:B------:R-:W-:Y:S02]  /*134a0*/  ISETP.GT.AND P0, PT, R0, R2, PT ;  /* 0x000000020000720c */ /* 0x000fe40003f04270 */
[----:B------:R-:W-:-:S04]  /*134b0*/  SHF.R.U32.HI R2, RZ, 0x7, R2 ;  /* 0x00000007ff027819 */ /* 0x000fc80000011602 */
[----:B------:R-:W-:-:S07]  /*134c0*/  MOV R9, R2 ;  /* 0x0000000200097202 */ /* 0x000fce0000000f00 */
[----:B------:R-:W-:-:S05]  /*134d0*/  @P0 VIADD R0, R0, 0x7f ;  /* 0x0000007f00000836 */ /* 0x000fca0000000000 */
[----:B------:R-:W-:-:S04]  /*134e0*/  @P0 SHF.R.S32.HI R4, RZ, 0x1f, R0 ;  /* 0x0000001fff040819 */ /* 0x000fc80000011400 */
[----:B------:R-:W-:-:S04]  /*134f0*/  @P0 LEA.HI R0, R4, R0, RZ, 0x7 ;  /* 0x0000000004000211 */ /* 0x000fc800078f38ff */
[----:B------:R-:W-:Y:S02]  /*13500*/  @P0 SHF.R.S32.HI R9, RZ, 0x7, R0 ;  /* 0x00000007ff090819 */ /* 0x000fe40000011400 */
[----:B------:R-:W-:Y:S02]  /*13510*/  PLOP3.LUT P0, PT, PT, PT, PT, 0x80, 0x0 ;  /* 0x000000000000781c */ /* 0x000fe40003f0f070 */
[----:B------:R-:W-:-:S13]  /*13520*/  ISETP.GT.AND P2, PT, R9, R2, PT ;  /* 0x000000020900720c */ /* 0x000fda0003f44270 */
[----:B0-----:R-:W-:Y:S05]  /*13530*/  @!P2 BRA `(.L_x_10997) ;  /* 0x000000140018a947 */ /* 0x001fea0003800000 */
[----:B------:R-:W-:Y:S01]  /*13540*/  UMOV UR4, 0xffffffff ;  /* 0xffffffff00047882 */ /* 0x000fe20000000000 */
[----:B------:R-:W-:Y:S02]  /*13550*/  SEL R0, R10, RZ, !P1 ;  /* 0x000000ff0a007207 */ /* 0x000fe40004800000 */
[----:B------:R-:W-:Y:S05]  /*13560*/  BRA.DIV UR4, `(.L_x_10998) ;  /* 0x0000006604dc7947 */ /* 0x000fea000b800000 */
[----:B------:R-:W0:Y:S02]  /*13570*/  S2R R4, SR_TID.X ;  /* 0x0000000000047919 */ /* 0x000e240000002100 */
[----:B0-----:R-:W-:-:S04]  /*13580*/  SHF.R.U32.HI R4, RZ, 0x5, R4 ;  /* 0x00000005ff047819 */ /* 0x001fc80000011604 */
[----:B------:R-:W-:-:S05]  /*13590*/  LOP3.LUT R4, R4, 0x3, RZ, 0xc0, !PT ;  /* 0x0000000304047812 */ /* 0x000fca00078ec0ff */
[----:B------:R0:W1:Y:S02]  /*135a0*/  SHFL.IDX PT, R14, R4, RZ, 0x1f ;  /* 0x00001fff040e7589 */ /* 0x00006400000e0000 */
.L_x_11158:
[----:B-1----:R-:W-:Y:S02]  /*135b0*/  ISETP.NE.AND P0, PT, R14, RZ, PT ;  /* 0x000000ff0e00720c */ /* 0x002fe40003f05270 */
[----:B------:R-:W-:-:S11]  /*135c0*/  PLOP3.LUT P6, PT, PT, PT, PT, 0x8, 0x0 ;  /* 0x000000000000781c */ /* 0x000fd60003fce170 */
[----:B------:R-:W-:Y:S05]  /*135d0*/  @P0 BRA `(.L_x_10999) ;  /* 0x00000000000c0947 */ /* 0x000fea0003800000 */
[----:B------:R-:W-:-:S03]  /*135e0*/  UMOV UR4, 0xffffffff ;  /* 0xffffffff00047882 */ /* 0x000fc60000000000 */
[----:B------:R-:W-:Y:S05]  /*135f0*/  BRA.DIV UR4, `(.L_x_11000) ;  /* 0x0000006604ec7947 */ /* 0x000fea000b800000 */
[----:B------:R-:W-:-:S13]  /*13600*/  ELECT P6, URZ, PT ;  /* 0x00000000003f782f */ /* 0x000fda00038c0000 */
.L_x_10999:
        /* <DEDUP_REMOVED lines=9> */
.L_x_11161:
[----:B------:R-:W-:Y:S05]  /*136a0*/  BSYNC B1 ;  /* 0x0000000000017941 */ /* 0x000fea0003800000 */
.L_x_11001:
[----:B------:R-:W-:Y:S04]  /*136b0*/  BSSY B1, `(.L_x_11003) ;  /* 0x000008c000017945 */ /* 0x000fe80003800000 */
[----:B------:R-:W-:Y:S05]  /*136c0*/  @!P6 BRA `(.L_x_11004) ;  /* 0x000000080028e947 */ /* 0x000fea0003800000 */
[----:B------:R-:W2:Y:S01]  /*136d0*/  LDL R6, [R1] ;  /* 0x0000000001067983 */ /* 0x000ea20000100800 */
        /* <DEDUP_REMOVED lines=8> */
.L_x_11162:
[----:B------:R-:W-:Y:S05]  /*13760*/  BSYNC B2 ;  /* 0x0000000000027941 */ /* 0x000fea0003800000 */
.L_x_11005:
        /* <DEDUP_REMOVED lines=9> */
.L_x_11008:
[----:B------:R-:W-:Y:S05]  /*13800*/  BSYNC B2 ;  /* 0x0000000000027941 */ /* 0x000fea0003800000 */
.L_x_11007:
        /* <DEDUP_REMOVED lines=12> */
.L_x_11009:
        /* <DEDUP_REMOVED lines=16> */
.L_x_11010:
        /* <DEDUP_REMOVED lines=16> */
.L_x_11011:
        /* <DEDUP_REMOVED lines=13> */
.L_x_11163:
[----:B------:R-:W-:Y:S05]  /*13ba0*/  BSYNC B2 ;  /* 0x0000000000027941 */ /* 0x000fea0003800000 */
.L_x_11012:
[----:B------:R-:W-:Y:S01]  /*13bb0*/  BSSY B2, `(.L_x_11014) ;  /* 0x000000b000027945 */ /* 0x000fe20003800000 */
[----:B01----:R-:W-:Y:S01]  /*13bc0*/  IMAD.MOV.U32 R10, RZ, RZ, 0x0 ;  /* 0x00000000ff0a7424 */ /* 0x003fe200078e00ff */
[----:B------:R-:W-:Y:S02]  /*13bd0*/  MOV R11, 0x12f00000 ;  /* 0x12f00000000b7802 */ /* 0x000fe40000000f00 */
        /* <DEDUP_REMOVED lines=8> */
.L_x_11015:
[----:B------:R-:W-:Y:S05]  /*13c60*/  BSYNC B2 ;  /* 0x0000000000027941 */ /* 0x000fea0003800000 */
.L_x_11014:
        /* <DEDUP_REMOVED lines=8> */
.L_x_11016:
        /* <DEDUP_REMOVED lines=15> */
.L_x_11017:
        /* <DEDUP_REMOVED lines=15> */
.L_x_11018:
        /* <DEDUP_REMOVED lines=10> */
.L_x_11004:
[----:B------:R-:W-:Y:S05]  /*13f70*/  BSYNC B1 ;  /* 0x0000000000017941 */ /* 0x000fea0003800000 */
.L_x_11003:
[----:B------:R-:W2:Y:S01]  /*13f80*/  LDL.LU R8, [R1] ;  /* 0x0000000001087983 */ /* 0x000ea20000300800 */
        /* <DEDUP_REMOVED lines=8> */
[----:B------:R0:W-:Y:S02]  /*14010*/  STL [R1], R8 ;  /* 0x0000000801007387 */ /* 0x0001e40000100800 */
[----:B------:R-:W-:Y:S05]  /*14020*/  @!P2 BRA `(.L_x_10997) ;  /* 0x00000008005ca947 */ /* 0x000fea0003800000 */
.L_x_11035:
[----:B------:R-:W-:Y:S05]  /*14030*/  YIELD ;  /* 0x0000000000007946 */ /* 0x000fea0003800000 */
[----:B------:R-:W-:Y:S04]  /*14040*/  BSSY B1, `(.L_x_11019) ;  /* 0x000008b000017945 */ /* 0x000fe80003800000 */
[----:B-1----:R-:W-:Y:S05]  /*14050*/  @!P6 BRA `(.L_x_11020) ;  /* 0x000000080024e947 */ /* 0x002fea0003800000 */
        /* <DEDUP_REMOVED lines=9> */
.L_x_11164:
[----:B------:R-:W-:Y:S05]  /*140f0*/  BSYNC B2 ;  /* 0x0000000000027941 */ /* 0x000fea0003800000 */
.L_x_11021:
        /* <DEDUP_REMOVED lines=9> */
.L_x_11024:
[----:B------:R-:W-:Y:S05]  /*14190*/  BSYNC B2 ;  /* 0x0000000000027941 */ /* 0x000fea0003800000 */
.L_x_11023:
        /* <DEDUP_REMOVED lines=11> */
.L_x_11025:
        /* <DEDUP_REMOVED lines=16> */
.L_x_11026:
        /* <DEDUP_REMOVED lines=16> */
.L_x_11027:
        /* <DEDUP_REMOVED lines=13> */
.L_x_11165:
[----:B------:R-:W-:Y:S05]  /*14520*/  BSYNC B2 ;  /* 0x0000000000027941 */ /* 0x000fea0003800000 */
.L_x_11028:
        /* <DEDUP_REMOVED lines=11> */
.L_x_11031:
[----:B------:R-:W-:Y:S05]  /*145e0*/  BSYNC B2 ;  /* 0x0000000000027941 */ /* 0x000fea0003800000 */
.L_x_11030:
        /* <DEDUP_REMOVED lines=8> */
.L_x_11032:
        /* <DEDUP_REMOVED lines=15> */
.L_x_11033:
        /* <DEDUP_REMOVED lines=15> */
.L_x_11034:
        /* <DEDUP_REMOVED lines=10> */
.L_x_11020:
[----:B------:R-:W-:Y:S05]  /*148f0*/  BSYNC B1 ;  /* 0x0000000000017941 */ /* 0x000fea0003800000 */
.L_x_11019:
[----:B------:R-:W2:Y:S01]  /*14900*/  LDL.LU R7, [R1] ;  /* 0x0000000001077983 */ /* 0x000ea20000300800 */
        /* <DEDUP_REMOVED lines=9> */
.L_x_10997:
[----:B------:R-:W-:Y:S05]  /*149a0*/  BSYNC B0 ;  /* 0x0000000000007941 */ /* 0x000fea0003800000 */
.L_x_10996:
[----:B------:R-:W2:Y:S01]  /*149b0*/  LDL R4, [R1+0x30] ;  /* 0x0000300001047983 */ /* 0x000ea20000100800 */
[----:B------:R-:W-:Y:S05]  /*149c0*/  @!P0 WARPSYNC.ALL ;  /* 0x0000000000008948 */ /* 0x000fea0003800000 */
[----:B------:R-:W-:Y:S01]  /*149d0*/  @!P0 BAR.SYNC.DEFER_BLOCKING 0xc, 0x200 ;  /* 0x0308000000008b1d */ /* 0x000fe20000010000 */
[----:B--2---:R-:W-:-:S13]  /*149e0*/  ISETP.GT.AND P0, PT, R4, RZ, PT ;  /* 0x000000ff0400720c */ /* 0x004fda0003f04270 */
[----:B------:R-:W-:Y:S05]  /*149f0*/  @P0 BRA `(.L_x_11036) ;  /* 0x0000000000440947 */ /* 0x000fea0003800000 */
[----:B------:R-:W2:Y:S02]  /*14a00*/  S2R R4, SR_TID.X ;  /* 0x0000000000047919 */ /* 0x000ea40000002100 */
[----:B--2---:R-:W-:-:S04]  /*14a10*/  LOP3.LUT R4, R4, 0x7f, RZ, 0xc0, !PT ;  /* 0x0000007f04047812 */ /* 0x004fc800078ec0ff */
[----:B------:R-:W-:-:S13]  /*14a20*/  ISETP.NE.AND P0, PT, R4, RZ, PT ;  /* 0x000000ff0400720c */ /* 0x000fda0003f05270 */
[----:B------:R-:W-:Y:S05]  /*14a30*/  @P0 BRA `(.L_x_11037) ;  /* 0x0000003800940947 */ /* 0x000fea0003800000 */
[----:B------:R-:W2:Y:S01]  /*14a40*/  S2R R3, SR_LANEID ;  /* 0x0000000000037919 */ /* 0x000ea20000000000 */
[----:B------:R-:W-:Y:S02]  /*14a50*/  VOTEU.ANY UR4, UPT, PT ;  /* 0x0000000000047886 */ /* 0x000fe400038e0100 */
[----:B------:R-:W2:Y:S08]  /*14a60*/  FLO.U32 R0, UR4 ;  /* 0x0000000400007d00 */ /* 0x000eb000080e0000 */
[----:B------:R-:W3:Y:S01]  /*14a70*/  POPC R5, UR4 ;  /* 0x0000000400057d09 */ /* 0x000ee20008000000 */
[----:B--2---:R-:W-:-:S02]  /*14a80*/  ISETP.EQ.U32.AND P0, PT, R0, R3, PT ;  /* 0x000000030000720c */ /* 0x004fc40003f02070 */
[----:B------:R-:W3:Y:S11]  /*14a90*/  LDC.64 R2, c[0x0][0xc60] ;  /* 0x00031800ff027b82 */ /* 0x000ef60000000a00 */
[----:B---3--:R-:W2:Y:S01]  /*14aa0*/  @P0 ATOMG.E.ADD.STRONG.GPU PT, R3, desc[UR42][R2.64], R5 ;  /* 0x00000005020309a8 */ /* 0x008ea200081ee1ea */
[----:B------:R-:W3:Y:S02]  /*14ab0*/  S2R R4, SR_LTMASK ;  /* 0x0000000000047919 */ /* 0x000ee40000003900 */
[----:B---3--:R-:W-:-:S04]  /*14ac0*/  LOP3.LUT R4, R4, UR4, RZ, 0xc0, !PT ;  /* 0x0000000404047c12 */ /* 0x008fc8000f8ec0ff */
[----:B-1----:R-:W1:Y:S01]  /*14ad0*/  POPC R7, R4 ;  /* 0x0000000400077309 */ /* 0x002e620000000000 */
[----:B--2---:R-:W1:Y:S02]  /*14ae0*/  SHFL.IDX PT, R0, R3, R0, 0x1f ;  /* 0x00001f0003007589 */ /* 0x004e6400000e0000 */
[----:B-1----:R-:W-:Y:S01]  /*14af0*/  IADD3 R16, R0, UR38, R7 ;  /* 0x0000002600107c10 */ /* 0x002fe2000fffe007 */
[----:B------:R-:W-:Y:S06]  /*14b00*/  BRA `(.L_x_11037) ;  /* 0x0000003800607947 */ /* 0x000fec0003800000 */
.L_x_11036:
        /* <DEDUP_REMOVED lines=12> */
[----:B-1----:R-:W-:Y:S02]  /*14bd0*/  IMAD.U32 R7, RZ, RZ, UR9 ;  /* 0x00000009ff077e24 */ /* 0x002fe4000f8e00ff */
[----:B------:R-:W-:-:S02]  /*14be0*/  IMAD.U32 R10, RZ, RZ, UR4 ;  /* 0x00000004ff0a7e24 */ /* 0x000fc4000f8e00ff */
[----:B------:R-:W-:Y:S02]  /*14bf0*/  IMAD.U32 R11, RZ, RZ, UR5 ;  /* 0x00000005ff0b7e24 */ /* 0x000fe4000f8e00ff */
[----:B0-----:R-:W-:Y:S02]  /*14c00*/  IMAD.MOV.U32 R8, RZ, RZ, 0x70 ;  /* 0x00000070ff087424 */ /* 0x001fe400078e00ff */
[----:B------:R-:W-:Y:S02]  /*14c10*/  IMAD.MOV.U32 R12, RZ, RZ, 0x1 ;  /* 0x00000001ff0c7424 */ /* 0x000fe400078e00ff */
[----:B------:R-:W-:-:S07]  /*14c20*/  IMAD.MOV.U32 R13, RZ, RZ, RZ ;  /* 0x000000ffff0d7224 */ /* 0x000fce00078e00ff */
[----:B------:R-:W-:-:S07]  /*14c30*/  LEPC R20, `(.L_x_11039) ;  /* 0x000000001014794e */ /* 0x000fce0000000000 */
[----:B--2---:R-:W-:Y:S05]  /*14c40*/  CALL.ABS.NOINC R2 ;  /* 0x0000000002007343 */ /* 0x004fea0003c00000 */
.L_x_11039:
[----:B------:R-:W-:Y:S05]  /*14c50*/  BSYNC B6 ;  /* 0x0000000000067941 */ /* 0x000fea0003800000 */
.L_x_11038:
        /* <DEDUP_REMOVED lines=8> */
[----:B--2---:R-:W-:Y:S01]  /*14ce0*/  MOV R2, 0x0 ;  /* 0x0000000000027802 */ /* 0x004fe20000000f00 */
[----:B------:R-:W-:Y:S01]  /*14cf0*/  ULDC.64 UR6, c[0x4][0x1b0] ;  /* 0x01006c0000067ab9 */ /* 0x000fe20000000a00 */
[----:B------:R-:W-:Y:S01]  /*14d00*/  ULDC.64 UR8, c[0x4][0x1b8] ;  /* 0x01006e0000087ab9 */ /* 0x000fe20000000a00 */
[----:B------:R-:W-:Y:S01]  /*14d10*/  ULDC.64 UR4, c[0x4][0x48] ;  /* 0x0100120000047ab9 */ /* 0x000fe20000000a00 */
[----:B------:R-:W-:Y:S01]  /*14d20*/  IMAD.U32 R4, RZ, RZ, UR6 ;  /* 0x00000006ff047e24 */ /* 0x000fe2000f8e00ff */
[----:B------:R-:W-:Y:S01]  /*14d30*/  MOV R12, 0x1 ;  /* 0x00000001000c7802 */ /* 0x000fe20000000f00 */
[----:B------:R-:W2:Y:S01]  /*14d40*/  LDC.64 R2, c[0x4][R2] ;  /* 0x0100000002027b82 */ /* 0x000ea20000000a00 */
[----:B------:R-:W-:Y:S02]  /*14d50*/  IMAD.U32 R5, RZ, RZ, UR7 ;  /* 0x00000007ff057e24 */ /* 0x000fe4000f8e00ff */
[----:B------:R-:W-:Y:S02]  /*14d60*/  IMAD.U32 R6, RZ, RZ, UR8 ;  /* 0x00000008ff067e24 */ /* 0x000fe4000f8e00ff */
[----:B-1----:R-:W-:-:S02]  /*14d70*/  IMAD.U32 R7, RZ, RZ, UR9 ;  /* 0x00000009ff077e24 */ /* 0x002fc4000f8e00ff */
[----:B------:R-:W-:Y:S02]  /*14d80*/  IMAD.U32 R10, RZ, RZ, UR4 ;  /* 0x00000004ff0a7e24 */ /* 0x000fe4000f8e00ff */
[----:B------:R-:W-:Y:S02]  /*14d90*/  IMAD.U32 R11, RZ, RZ, UR5 ;  /* 0x00000005ff0b7e24 */ /* 0x000fe4000f8e00ff */
[----:B0-----:R-:W-:Y:S02]  /*14da0*/  IMAD.MOV.U32 R8, RZ, RZ, 0x70 ;  /* 0x00000070ff087424 */ /* 0x001fe400078e00ff */
[----:B------:R-:W-:-:S07]  /*14db0*/  IMAD.MOV.U32 R13, RZ, RZ, RZ ;  /* 0x000000ffff0d7224 */ /* 0x000fce00078e00ff */
[----:B------:R-:W-:-:S07]  /*14dc0*/  LEPC R20, `(.L_x_11041) ;  /* 0x000000001014794e */ /* 0x000fce0000000000 */
[----:B--2---:R-:W-:Y:S05]  /*14dd0*/  CALL.ABS.NOINC R2 ;  /* 0x0000000002007343 */ /* 0x004fea0003c00000 */
.L_x_11041:
[----:B------:R-:W-:Y:S05]  /*14de0*/  BSYNC B6 ;  /* 0x0000000000067941 */ /* 0x000fea0003800000 */
.L_x_11040:
[----:B------:R-:W-:Y:S01]  /*14df0*/  VIADD R24, R22, 0x3000 ;  /* 0x0000300016187836 */ /* 0x000fe20000000000 */
[----:B------:R-:W-:Y:S04]  /*14e00*/  BSSY B6, `(.L_x_11042) ;  /* 0x0000013000067945 */ /* 0x000fe80003800000 */
[----:B------:R-:W-:-:S13]  /*14e10*/  LOP3.LUT P0, RZ, R24, 0x3ff, RZ, 0xc0, !PT ;  /* 0x000003ff18ff7812 */ /* 0x000fda000780c0ff */
[----:B------:R-:W-:Y:S05]  /*14e20*/  @!P0 BRA `(.L_x_11043) ;  /* 0x0000000000408947 */ /* 0x000fea0003800000 */
[----:B--2---:R-:W-:Y:S01]  /*14e30*/  MOV R2, 0x0 ;  /* 0x0000000000027802 */ /* 0x004fe20000000f00 */
[----:B------:R-:W-:Y:S01]  /*14e40*/  ULDC.64 UR6, c[0x4][0x1b0] ;  /* 0x01006c0000067ab9 */ /* 0x000fe20000000a00 */
[----:B------:R-:W-:Y:S01]  /*14e50*/  ULDC.64 UR8, c[0x4][0x1b8] ;  /* 0x01006e0000087ab9 */ /* 0x000fe20000000a00 */
[----:B------:R-:W-:Y:S01]  /*14e60*/  ULDC.64 UR4, c[0x4][0x50] ;  /* 0x0100140000047ab9 */ /* 0x000fe20000000a00 */
[----:B------:R-:W-:Y:S02]  /*14e70*/  IMAD.U32 R4, RZ, RZ, UR6 ;  /* 0x00000006ff047e24 */ /* 0x000fe4000f8e00ff */
[----:B------:R-:W2:Y:S01]  /*14e80*/  LDC.64 R2, c[0x4][R2] ;  /* 0x0100000002027b82 */ /* 0x000ea20000000a00 */
[----:B------:R-:W-:Y:S02]  /*14e90*/  IMAD.U32 R5, RZ, RZ, UR7 ;  /* 0x00000007ff057e24 */ /* 0x000fe4000f8e00ff */
[----:B------:R-:W-:Y:S02]  /*14ea0*/  IMAD.U32 R6, RZ, RZ, UR8 ;  /* 0x00000008ff067e24 */ /* 0x000fe4000f8e00ff */
[----:B-1----:R-:W-:-:S02]  /*14eb0*/  IMAD.U32 R7, RZ, RZ, UR9 ;  /* 0x00000009ff077e24 */ /* 0x002fc4000f8e00ff */
[----:B------:R-:W-:Y:S02]  /*14ec0*/  IMAD.U32 R10, RZ, RZ, UR4 ;  /* 0x00000004ff0a7e24 */ /* 0x000fe4000f8e00ff */
[----:B------:R-:W-:Y:S02]  /*14ed0*/  IMAD.U32 R11, RZ, RZ, UR5 ;  /* 0x00000005ff0b7e24 */ /* 0x000fe4000f8e00ff */
[----:B0-----:R-:W-:Y:S02]  /*14ee0*/  IMAD.MOV.U32 R8, RZ, RZ, 0x70 ;  /* 0x00000070ff087424 */ /* 0x001fe400078e00ff */
[----:B------:R-:W-:Y:S02]  /*14ef0*/  IMAD.MOV.U32 R12, RZ, RZ, 0x1 ;  /* 0x00000001ff0c7424 */ /* 0x000fe400078e00ff */
[----:B------:R-:W-:-:S07]  /*14f00*/  IMAD.MOV.U32 R13, RZ, RZ, RZ ;  /* 0x000000ffff0d7224 */ /* 0x000fce00078e00ff */
[----:B------:R-:W-:-:S07]  /*14f10*/  LEPC R20, `(.L_x_11043) ;  /* 0x000000001014794e */ /* 0x000fce0000000000 */
[----:B--2---:R-:W-:Y:S05]  /*14f20*/  CALL.ABS.NOINC R2 ;  /* 0x0000000002007343 */ /* 0x004fea0003c00000 */
.L_x_11043:
[----:B------:R-:W-:Y:S05]  /*14f30*/  BSYNC B6 ;  /* 0x0000000000067941 */ /* 0x000fea0003800000 */
.L_x_11042:
[----:B--2---:R-:W2:Y:S01]  /*14f40*/  LDL R2, [R1+0x18] ;  /* 0x0000180001027983 */ /* 0x004ea20000100800 */
[----:B------:R-:W-:Y:S01]  /*14f50*/  BSSY B6, `(.L_x_11044) ;  /* 0x0000013000067945 */ /* 0x000fe20003800000 */
[----:B--2---:R-:W-:-:S13]  /*14f60*/  LOP3.LUT P6, RZ, R2, 0x1, RZ, 0xc0, !PT ;  /* 0x0000000102ff7812 */ /* 0x004fda00078cc0ff */
        /* <DEDUP_REMOVED lines=16> */
[----:B-1----:R-:W-:Y:S05]  /*15070*/  CALL.ABS.NOINC R2 ;  /* 0x0000000002007343 */ /* 0x002fea0003c00000 */
.L_x_11045:
[----:B------:R-:W-:Y:S05]  /*15080*/  BSYNC B6 ;  /* 0x0000000000067941 */ /* 0x000fea0003800000 */
.L_x_11044:
[----:B------:R-:W2:Y:S01]  /*15090*/  LDL.LU R2, [R1+0x8] ;  /* 0x0000080001027983 */ /* 0x000ea20000300800 */
[----:B------:R-:W-:Y:S01]  /*150a0*/  ULDC.64 UR4, c[0x0][0x9f8] ;  /* 0x00027e0000047ab9 */ /* 0x000fe20000000a00 */
[----:B------:R-:W3:Y:S02]  /*150b0*/  LDC R6, c[0x0][0x430] ;  /* 0x00010c00ff067b82 */ /* 0x000ee40000000800 */
[----:B------:R-:W4:Y:S04]  /*150c0*/  LDL.LU R20, [R1+0x14] ;  /* 0x0000140001147983 */ /* 0x000f280000300800 */
[----:B------:R-:W3:Y:S04]  /*150d0*/  LDL.LU R9, [R1+0x38] ;  /* 0x0000380001097983 */ /* 0x000ee80000300800 */
[----:B------:R-:W3:Y:S01]  /*150e0*/  LDL R21, [R1+0x4] ;  /* 0x0000040001157983 */ /* 0x000ee20000100800 */
[----:B------:R-:W-:-:S03]  /*150f0*/  ISETP.NE.U32.AND P0, PT, RZ, UR4, PT ;  /* 0x00000004ff007c0c */ /* 0x000fc6000bf05070 */
[----:B-1----:R-:W3:Y:S01]  /*15100*/  LDL R7, [R1+0x10] ;  /* 0x0000100001077983 */ /* 0x002ee20000100800 */
[----:B------:R-:W-:-:S03]  /*15110*/  ISETP.NE.AND.EX P0, PT, RZ, UR5, PT, P0 ;  /* 0x00000005ff007c0c */ /* 0x000fc6000bf05300 */
[----:B------:R-:W3:Y:S01]  /*15120*/  LDL R5, [R1+0x30] ;  /* 0x0000300001057983 */ /* 0x000ee20000100800 */
[----:B------:R-:W1:Y:S01]  /*15130*/  S2R R4, SR_TID.X ;  /* 0x0000000000047919 */ /* 0x000e620000002100 */
[----:B------:R-:W0:Y:S08]  /*15140*/  S2R R0, SR_TID.X ;  /* 0x0000000000007919 */ /* 0x000e300000002100 */
[----:B--2---:R-:W-:-:S04]  /*15150*/  @P0 IADD3 R2, P1, R2, UR4, RZ ;  /* 0x0000000402020c10 */ /* 0x004fc8000ff3e0ff */
[----:B----4-:R-:W-:Y:S02]  /*15160*/  @P0 IADD3.X R3, R20, UR5, RZ, P1, !PT ;  /* 0x0000000514030c10 */ /* 0x010fe40008ffe4ff */
[----:B------:R-:W2:Y:S04]  /*15170*/  LDL.LU R20, [R1+0x18] ;  /* 0x0000180001147983 */ /* 0x000ea80000300800 */
[----:B---3--:R3:W4:Y:S01]  /*15180*/  @P0 LDG.E R21, desc[UR42][R2.64] ;  /* 0x0000002a02150981 */ /* 0x008722000c1e1900 */
[----:B------:R-:W-:Y:S01]  /*15190*/  ISETP.NE.AND P1, PT, R6, 0x1, PT ;  /* 0x000000010600780c */ /* 0x000fe20003f25270 */
[----:B-1----:R-:W-:Y:S01]  /*151a0*/  IMAD.SHL.U32 R4, R4, 0x40, RZ ;  /* 0x0000004004047824 */ /* 0x002fe200078e00ff */
[----:B0-----:R-:W-:-:S04]  /*151b0*/  LOP3.LUT R0, R0, 0x7f, RZ, 0xc0, !PT ;  /* 0x0000007f00007812 */ /* 0x001fc800078ec0ff */
[----:B------:R-:W-:Y:S02]  /*151c0*/  LOP3.LUT R4, R4, 0x40, RZ, 0xc0, !PT ;  /* 0x0000004004047812 */ /* 0x000fe400078ec0ff */
[----:B------:R-:W-:-:S05]  /*151d0*/  SHF.R.U32.HI R0, RZ, 0x1, R0 ;  /* 0x00000001ff007819 */ /* 0x000fca0000011600 */
[----:B---3--:R-:W0:Y:S01]  /*151e0*/  @P1 LDC R3, c[0x0][0x434] ;  /* 0x00010d00ff031b82 */ /* 0x008e220000000800 */
[----:B------:R-:W-:-:S07]  /*151f0*/  LOP3.LUT R0, R0, R4, RZ, 0xfc, !PT ;  /* 0x0000000400007212 */ /* 0x000fce00078efcff */
[----:B------:R-:W1:Y:S01]  /*15200*/  @P1 LDC R4, c[0x0][0x438] ;  /* 0x00010e00ff041b82 */ /* 0x000e620000000800 */
[----:B------:R-:W-:-:S04]  /*15210*/  VIADD R10, R9, 0xffffff80 ;  /* 0xffffff80090a7836 */ /* 0x000fc80000000000 */
[----:B------:R-:W-:-:S04]  /*15220*/  IMAD.IADD R0, R0, 0x1, R10 ;  /* 0x0000000100007824 */ /* 0x000fc800078e020a */
[----:B------:R-:W-:-:S04]  /*15230*/  IMAD.IADD R2, R0, 0x1, R7 ;  /* 0x0000000100027824 */ /* 0x000fc800078e0207 */
[----:B0-----:R-:W-:Y:S01]  /*15240*/  @P1 IMAD.HI.U32 R3, R2, R3, RZ ;  /* 0x0000000302031227 */ /* 0x001fe200078e00ff */
[----:B------:R-:W-:Y:S01]  /*15250*/  UMOV UR4, 0xffffffff ;  /* 0xffffffff00047882 */ /* 0x000fe20000000000 */
[----:B----4-:R0:W-:Y:S01]  /*15260*/  @P0 STL [R1+0x4], R21 ;  /* 0x0000041501000387 */ /* 0x0101e20000100800 */
[----:B------:R-:W-:Y:S01]  /*15270*/  ISETP.GE.AND P0, PT, R0, R5, PT ;  /* 0x000000050000720c */ /* 0x000fe20003f06270 */
[----:B------:R-:W-:Y:S01]  /*15280*/  IMAD.MOV.U32 R0, RZ, RZ, R2 ;  /* 0x000000ffff007224 */ /* 0x000fe200078e0002 */
[----:B-1----:R-:W-:Y:S02]  /*15290*/  @P1 SHF.R.U32.HI R0, RZ, R4, R3 ;  /* 0x00000004ff001219 */ /* 0x002fe40000011603 */
[----:B------:R-:W-:Y:S01]  /*152a0*/  SHF.R.S32.HI R11, RZ, 0x1f, R21 ;  /* 0x0000001fff0b7819 */ /* 0x000fe20000011415 */
[----:B------:R-:W1:Y:S02]  /*152b0*/  LDC R4, c[0x0][0x2f4] ;  /* 0x0000bd00ff047b82 */ /* 0x000e640000000800 */
[----:B------:R-:W-:-:S04]  /*152c0*/  IMAD.MOV R5, RZ, RZ, -R0 ;  /* 0x000000ffff057224 */ /* 0x000fc800078e0a00 */
[----:B------:R-:W-:Y:S02]  /*152d0*/  IMAD R5, R6, R5, R2 ;  /* 0x0000000506057224 */ /* 0x000fe400078e0202 */
[----:B------:R-:W3:Y:S01]  /*152e0*/  @!P0 LDC.64 R2, c[0x0][0x428] ;  /* 0x00010a00ff028b82 */ /* 0x000ee20000000a00 */
[--C-:B------:R-:W-:Y:S01]  /*152f0*/  @!P0 SHF.R.S32.HI R9, RZ, 0x1f, R0.reuse ;  /* 0x0000001fff098819 */ /* 0x100fe20000011400 */
[----:B------:R-:W-:-:S06]  /*15300*/  @!P0 IMAD.MOV.U32 R8, RZ, RZ, R0 ;  /* 0x000000ffff088224 */ /* 0x000fcc00078e0000 */
[----:B------:R-:W4:Y:S01]  /*15310*/  @!P0 LDC.64 R6, c[0x0][0x418] ;  /* 0x00010600ff068b82 */ /* 0x000f220000000a00 */
[----:B---3--:R-:W-:-:S04]  /*15320*/  @!P0 IMAD.WIDE.U32 R8, R21, R2, R8 ;  /* 0x0000000215088225 */ /* 0x008fc800078e0008 */
[----:B------:R-:W-:-:S04]  /*15330*/  @!P0 IMAD R2, R11, R2, RZ ;  /* 0x000000020b028224 */ /* 0x000fc800078e02ff */
[----:B------:R-:W-:Y:S02]  /*15340*/  @!P0 IMAD R0, R21, R3, R2 ;  /* 0x0000000315008224 */ /* 0x000fe400078e0202 */
[----:B0-----:R-:W0:Y:S01]  /*15350*/  S2R R21, SR_TID.X ;  /* 0x0000000000157919 */ /* 0x001e220000002100 */
[----:B----4-:R-:W-:Y:S01]  /*15360*/  @!P0 LEA R6, P1, R8, R6, 0x2 ;  /* 0x0000000608068211 */ /* 0x010fe200078210ff */
[----:B------:R-:W-:Y:S01]  /*15370*/  @!P0 IMAD.IADD R0, R9, 0x1, R0 ;  /* 0x0000000109008824 */ /* 0x000fe200078e0200 */
[----:B--2---:R-:W-:-:S04]  /*15380*/  LOP3.LUT R20, R20, 0xfffffffb, RZ, 0xc0, !PT ;  /* 0xfffffffb14147812 */ /* 0x004fc800078ec0ff */
[----:B------:R-:W-:Y:S01]  /*15390*/  @!P0 LEA.HI.X R7, R8, R7, R0, 0x2, P1 ;  /* 0x0000000708078211 */ /* 0x000fe200008f1400 */
[----:B------:R-:W-:Y:S01]  /*153a0*/  IMAD.U32 R0, RZ, RZ, UR39 ;  /* 0x00000027ff007e24 */ /* 0x000fe2000f8e00ff */
[----:B0-----:R-:W-:-:S04]  /*153b0*/  SHF.L.U32 R21, R21, 0x4, RZ ;  /* 0x0000000415157819 */ /* 0x001fc800000006ff */
[----:B------:R-:W-:-:S04]  /*153c0*/  LOP3.LUT R21, R21, 0x10, RZ, 0xc0, !PT ;  /* 0x0000001015157812 */ /* 0x000fc800078ec0ff */
[C---:B-1----:R-:W-:Y:S02]  /*153d0*/  ISETP.GE.AND P3, PT, R21.reuse, R4, PT ;  /* 0x000000041500720c */ /* 0x042fe40003f66270 */
[----:B------:R-:W-:-:S04]  /*153e0*/  LOP3.LUT R12, R21, 0x20, RZ, 0xfc, !PT ;  /* 0x00000020150c7812 */ /* 0x000fc800078efcff */
[----:B------:R-:W-:Y:S01]  /*153f0*/  ISETP.GE.AND P1, PT, R12, R4, PT ;  /* 0x000000040c00720c */ /* 0x000fe20003f26270 */
[----:B------:R-:W-:Y:S01]  /*15400*/  IMAD.MOV.U32 R3, RZ, RZ, RZ ;  /* 0x000000ffff037224 */ /* 0x000fe200078e00ff */
[----:B------:R-:W-:-:S05]  /*15410*/  ISETP.NE.AND P2, PT, R0, 0x3, PT ;  /* 0x000000030000780c */ /* 0x000fca0003f45270 */
[----:B------:R-:W-:Y:S01]  /*15420*/  @P3 LOP3.LUT R20, R20, 0x4, RZ, 0xfc, !PT ;  /* 0x0000000414143812 */ /* 0x000fe200078efcff */
[----:B------:R0:W-:Y:S03]  /*15430*/  STL [R1+0x14], R11 ;  /* 0x0000140b01007387 */ /* 0x0001e60000100800 */
[----:B------:R-:W-:Y:S01]  /*15440*/  LOP3.LUT R20, R20, 0xfffffff7, RZ, 0xc0, !PT ;  /* 0xfffffff714147812 */ /* 0x000fe200078ec0ff */
[----:B------:R1:W5:Y:S03]  /*15450*/  @!P0 LDG.E R3, desc[UR42][R6.64] ;  /* 0x0000002a06038981 */ /* 0x000366000c1e1900 */
[----:B------:R-:W-:Y:S02]  /*15460*/  LOP3.LUT R20, R20, 0xfffffffd, RZ, 0xc0, !PT ;  /* 0xfffffffd14147812 */ /* 0x000fe400078ec0ff */
[----:B0-----:R-:W-:-:S02]  /*15470*/  LOP3.LUT R11, R21, 0x40, RZ, 0xfc, !PT ;  /* 0x00000040150b7812 */ /* 0x001fc400078efcff */
[----:B------:R-:W-:Y:S02]  /*15480*/  @P1 LOP3.LUT R20, R20, 0x2, RZ, 0xfc, !PT ;  /* 0x0000000214141812 */ /* 0x000fe400078efcff */
[----:B------:R-:W-:Y:S02]  /*15490*/  ISETP.GE.AND P0, PT, R11, R4, PT ;  /* 0x000000040b00720c */ /* 0x000fe40003f06270 */
[----:B------:R-:W-:-:S04]  /*154a0*/  @P2 LOP3.LUT R20, R20, 0x8, RZ, 0xfc, !PT ;  /* 0x0000000814142812 */ /* 0x000fc800078efcff */
[----:B------:R-:W-:-:S07]  /*154b0*/  LOP3.LUT R20, R20, 0xfffffffe, RZ, 0xc0, !PT ;  /* 0xfffffffe14147812 */ /* 0x000fce00078ec0ff */
[----:B------:R-:W-:-:S05]  /*154c0*/  @P0 LOP3.LUT R20, R20, 0x1, RZ, 0xfc, !PT ;  /* 0x0000000114140812 */ /* 0x000fca00078efcff */
[----:B------:R1:W-:Y:S01]  /*154d0*/  STL [R1+0x18], R20 ;  /* 0x0000181401007387 */ /* 0x0003e20000100800 */
[----:B------:R-:W-:Y:S05]  /*154e0*/  BRA.DIV UR4, `(.L_x_11046) ;  /* 0x0000004a04b47947 */ /* 0x000fea000b800000 */
.L_x_11168:
[----:B------:R-:W-:-:S05]  /*154f0*/  SHF.R.S32.HI R0, RZ, 0x1f, R18 ;  /* 0x0000001fff007819 */ /* 0x000fca0000011412 */
[----:B------:R0:W-:Y:S01]  /*15500*/  STL [R1+0x8], R0 ;  /* 0x0000080001007387 */ /* 0x0001e20000100800 */
[----:B------:R-:W-:Y:S05]  /*15510*/  @!P2 BRA `(.L_x_11047) ;  /* 0x000000000004a947 */ /* 0x000fea0003800000 */
[----:B------:R-:W-:Y:S01]  /*15520*/  BPT.TRAP 0x1 ;  /* 0x000000040000795c */ /* 0x000fe20000300000 */
.L_x_11047:
[----:B------:R-:W-:Y:S01]  /*15530*/  IMAD R4, R23, 0x8, R22 ;  /* 0x0000000817047824 */ /* 0x000fe200078e0216 */
[----:B0-----:R-:W-:Y:S01]  /*15540*/  SHF.L.U32 R0, R28, 0x1f, RZ ;  /* 0x0000001f1c007819 */ /* 0x001fe200000006ff */
[----:B------:R-:W-:Y:S01]  /*15550*/  BSSY B0, `(.L_x_11048) ;  /* 0x0000005000007945 */ /* 0x000fe20003800000 */
[----:B-1----:R-:W-:Y:S02]  /*15560*/  SHF.R.S32.HI R20, RZ, 0x1f, R5 ;  /* 0x0000001fff147819 */ /* 0x002fe40000011405 */
[----:B------:R-:W0:Y:S01]  /*15570*/  SYNCS.PHASECHK.TRANS64.TRYWAIT P0, [R4+URZ+0x19c80], R0 ;  /* 0x019c8000040075a7 */ /* 0x000e22000800017f */
[----:B------:R1:W-:Y:S02]  /*15580*/  STL [R1+0x38], R0 ;  /* 0x0000380001007387 */ /* 0x0003e40000100800 */
[----:B01----:R-:W-:Y:S05]  /*15590*/  @!P0 BRA `(.L_x_11049) ;  /* 0x0000004800bc8947 */ /* 0x003fea0003800000 */
.L_x_11169:
[----:B------:R-:W-:Y:S05]  /*155a0*/  BSYNC B0 ;  /* 0x0000000000007941 */ /* 0x000fea0003800000 */
.L_x_11048:
[----:B------:R-:W2:Y:S01]  /*155b0*/  LDL R9, [R1+0x30] ;  /* 0x0000300001097983 */ /* 0x000ea20000100800 */
[----:B------:R-:W-:-:S03]  /*155c0*/  ULDC.64 UR4, c[0x0][0x328] ;  /* 0x0000ca0000047ab9 */ /* 0x000fc60000000a00 */
[----:B------:R-:W3:Y:S04]  /*155d0*/  LDL R8, [R1+0x8] ;  /* 0x0000080001087983 */ /* 0x000ee80000100800 */
[----:B------:R-:W4:Y:S01]  /*155e0*/  LDL R11, [R1+0x24] ;  /* 0x00002400010b7983 */ /* 0x000f220000100800 */
[----:B0-----:R-:W-:Y:S01]  /*155f0*/  IMAD R0, R20, UR4, RZ ;  /* 0x0000000414007c24 */ /* 0x001fe2000f8e02ff */
[----:B-----5:R-:W-:Y:S01]  /*15600*/  SHF.R.S32.HI R21, RZ, 0x1f, R3 ;  /* 0x0000001fff157819 */ /* 0x020fe20000011403 */
[C---:B------:R-:W-:Y:S01]  /*15610*/  IMAD.WIDE.U32 R6, R5.reuse, UR4, RZ ;  /* 0x0000000405067c25 */ /* 0x040fe2000f8e00ff */
[----:B------:R-:W0:Y:S03]  /*15620*/  S2R R2, SR_TID.X ;  /* 0x0000000000027919 */ /* 0x000e260000002100 */
        /* <DEDUP_REMOVED lines=9> */
[----:B0-----:R-:W-:-:S04]  /*156c0*/  LOP3.LUT R2, R2, 0x7f, RZ, 0xc0, !PT ;  /* 0x0000007f02027812 */ /* 0x001fc800078ec0ff */
[----:B------:R-:W-:-:S04]  /*156d0*/  SHF.R.U32.HI R2, RZ, 0x1, R2 ;  /* 0x00000001ff027819 */ /* 0x000fc80000011602 */
[----:B--2---:R-:W-:Y:S01]  /*156e0*/  IADD3 R2, -R2, R9, -R10 ;  /* 0x0000000902027210 */ /* 0x004fe20007ffe90a */
[----:B---3--:R-:W-:-:S03]  /*156f0*/  IMAD R9, R8, UR4, RZ ;  /* 0x0000000408097c24 */ /* 0x008fc6000f8e02ff */
[----:B------:R-:W-:Y:S01]  /*15700*/  ISETP.GE.AND P1, PT, R2, 0x1, PT ;  /* 0x000000010200780c */ /* 0x000fe20003f26270 */
[----:B------:R-:W-:Y:S01]  /*15710*/  IMAD R9, R18, UR5, R9 ;  /* 0x0000000512097c24 */ /* 0x000fe2000f8e0209 */
[----:B------:R-:W-:Y:S01]  /*15720*/  ULDC.64 UR4, c[0x0][0x318] ;  /* 0x0000c60000047ab9 */ /* 0x000fe20000000a00 */
[----:B----4-:R-:W-:Y:S01]  /*15730*/  IMAD R10, R23, 0x3000, R11 ;  /* 0x00003000170a7824 */ /* 0x010fe200078e020b */
[----:B------:R-:W-:Y:S01]  /*15740*/  IADD3 R8, P0, R6, UR4, RZ ;  /* 0x0000000406087c10 */ /* 0x000fe2000ff1e0ff */
[----:B------:R-:W-:-:S03]  /*15750*/  UMOV UR4, 0xffffffff ;  /* 0xffffffff00047882 */ /* 0x000fc60000000000 */
[----:B------:R-:W-:Y:S01]  /*15760*/  IADD3.X R9, R7, UR5, R9, P0, !PT ;  /* 0x0000000507097c10 */ /* 0x000fe200087fe409 */
[----:B------:R-:W-:Y:S08]  /*15770*/  BRA.DIV UR4, `(.L_x_11050) ;  /* 0x0000004a045c7947 */ /* 0x000ff0000b800000 */
[----:B------:R-:W0:Y:S01]  /*15780*/  S2R R7, SR_TID.X ;  /* 0x0000000000077919 */ /* 0x000e220000002100 */
[----:B------:R-:W1:Y:S01]  /*15790*/  LDC R12, c[0x0][0x2f4] ;  /* 0x0000bd00ff0c7b82 */ /* 0x000e620000000800 */
[----:B------:R-:W2:Y:S04]  /*157a0*/  SHFL.IDX PT, R6, R8, RZ, 0x1e1f ;  /* 0x001e1fff08067589 */ /* 0x000ea800000e0000 */
[----:B------:R-:W3:Y:S04]  /*157b0*/  SHFL.IDX PT, R0, R9, RZ, 0x1e1f ;  /* 0x001e1fff09007589 */ /* 0x000ee800000e0000 */
[----:B------:R-:W4:Y:S01]  /*157c0*/  SHFL.IDX PT, R9, R9, 0x1, 0x1e1f ;  /* 0x003e1f0009097f89 */ /* 0x000f2200000e0000 */
[----:B0-----:R-:W-:-:S05]  /*157d0*/  IMAD.SHL.U32 R11, R7, 0x10, RZ ;  /* 0x00000010070b7824 */ /* 0x001fca00078e00ff */
[----:B------:R-:W-:-:S04]  /*157e0*/  LOP3.LUT R11, R11, 0x10, RZ, 0xc0, !PT ;  /* 0x000000100b0b7812 */ /* 0x000fc800078ec0ff */
[C---:B--2---:R-:W-:Y:S02]  /*157f0*/  IADD3 R6, P0, R11.reuse, R6, RZ ;  /* 0x000000060b067210 */ /* 0x044fe40007f1e0ff */
[CC--:B-1----:R-:W-:Y:S02]  /*15800*/  ISETP.GE.AND P4, PT, R11.reuse, R12.reuse, PT ;  /* 0x0000000c0b00720c */ /* 0x0c2fe40003f86270 */
[----:B------:R-:W-:Y:S01]  /*15810*/  LOP3.LUT R13, R11, 0x20, RZ, 0xfc, !PT ;  /* 0x000000200b0d7812 */ /* 0x000fe200078efcff */
[----:B---3--:R-:W-:Y:S01]  /*15820*/  IMAD.X R7, RZ, RZ, R0, P0 ;  /* 0x000000ffff077224 */ /* 0x008fe200000e0600 */
        /* <DEDUP_REMOVED lines=11> */
[----:B0---4-:R0:W1:Y:S10]  /*158e0*/  SHFL.IDX PT, R6, R8, 0x1, 0x1e1f ;  /* 0x003e1f0008067f89 */ /* 0x01107400000e0000 */
.L_x_11175:
[----:B------:R-:W2:Y:S01]  /*158f0*/  S2R R7, SR_TID.X ;  /* 0x0000000000077919 */ /* 0x000ea20000002100 */
[C---:B------:R-:W-:Y:S02]  /*15900*/  ISETP.LT.OR P4, PT, R2.reuse, 0x41, P4 ;  /* 0x000000410200780c */ /* 0x040fe40002781670 */
[C---:B------:R-:W-:Y:S02]  /*15910*/  ISETP.LT.OR P2, PT, R2.reuse, 0x41, P2 ;  /* 0x000000410200780c */ /* 0x040fe40001741670 */
[----:B------:R-:W-:Y:S01]  /*15920*/  ISETP.LT.OR P0, PT, R2, 0x41, P0 ;  /* 0x000000410200780c */ /* 0x000fe20000701670 */
[----:B--2---:R-:W-:-:S05]  /*15930*/  IMAD.SHL.U32 R7, R7, 0x10, RZ ;  /* 0x0000001007077824 */ /* 0x004fca00078e00ff */
[----:B------:R-:W-:-:S04]  /*15940*/  LOP3.LUT R7, R7, 0x10, RZ, 0xc0, !PT ;  /* 0x0000001007077812 */ /* 0x000fc800078ec0ff */
        /* <DEDUP_REMOVED lines=10> */
.L_x_11051:
        /* <DEDUP_REMOVED lines=11> */
.L_x_11052:
[----:B------:R2:W-:Y:S01]  /*15aa0*/  SYNCS.ARRIVE.TRANS64.A1T0 RZ, [R4+URZ+0x19c70], RZ ;  /* 0x019c70ff04ff79a7 */ /* 0x0005e2000810003f */
[----:B------:R-:W-:Y:S05]  /*15ab0*/  @!P4 BRA `(.L_x_11053) ;  /* 0x000000000004c947 */ /* 0x000fea0003800000 */
[----:B------:R-:W-:Y:S01]  /*15ac0*/  BPT.TRAP 0x1 ;  /* 0x000000040000795c */ /* 0x000fe20000300000 */
.L_x_11053:
[----:B------:R-:W3:Y:S01]  /*15ad0*/  LDL R2, [R1+0x38] ;  /* 0x0000380001027983 */ /* 0x000ee20000100800 */
[----:B------:R-:W-:Y:S01]  /*15ae0*/  BSSY B0, `(.L_x_11054) ;  /* 0x0000003000007945 */ /* 0x000fe20003800000 */
[----:B---3--:R-:W3:Y:S03]  /*15af0*/  SYNCS.PHASECHK.TRANS64.TRYWAIT P0, [R4+URZ+0x19c40], R2 ;  /* 0x019c4002040075a7 */ /* 0x008ee6000800017f */
[----:B---3--:R-:W-:Y:S05]  /*15b00*/  @!P0 BRA `(.L_x_11055) ;  /* 0x00000048005c8947 */ /* 0x008fea0003800000 */
.L_x_11176:
[----:B------:R-:W-:Y:S05]  /*15b10*/  BSYNC B0 ;  /* 0x0000000000007941 */ /* 0x000fea0003800000 */
.L_x_11054:
[----:B------:R-:W4:Y:S01]  /*15b20*/  LDL R9, [R1+0x8] ;  /* 0x0000080001097983 */ /* 0x000f220000100800 */
[----:B------:R-:W-:Y:S01]  /*15b30*/  ULDC.64 UR4, c[0x0][0x300] ;  /* 0x0000c00000047ab9 */ /* 0x000fe20000000a00 */
[----:B------:R-:W-:Y:S01]  /*15b40*/  ULDC.64 UR6, c[0x0][0x2e8] ;  /* 0x0000ba0000067ab9 */ /* 0x000fe20000000a00 */
[----:B------:R-:W-:Y:S01]  /*15b50*/  IMAD R20, R20, UR4, RZ ;  /* 0x0000000414147c24 */ /* 0x000fe2000f8e02ff */
[----:B0-----:R-:W0:Y:S01]  /*15b60*/  S2R R8, SR_TID.X ;  /* 0x0000000000087919 */ /* 0x001e220000002100 */
        /* <DEDUP_REMOVED lines=8> */
[----:B---3--:R-:W-:Y:S02]  /*15bf0*/  IMAD.MOV.U32 R2, RZ, RZ, R6 ;  /* 0x000000ffff027224 */ /* 0x008fe400078e0006 */
[----:B------:R-:W-:Y:S02]  /*15c00*/  IMAD.IADD R3, R7, 0x1, R3 ;  /* 0x0000000107037824 */ /* 0x000fe400078e0203 */
[----:B------:R-:W-:Y:S01]  /*15c10*/  IMAD.WIDE.U32 R2, R18, UR4, R2 ;  /* 0x0000000412027c25 */ /* 0x000fe2000f8e0002 */
[----:B0-----:R-:W-:-:S03]  /*15c20*/  SHF.L.U32 R10, R8, 0x4, RZ ;  /* 0x00000004080a7819 */ /* 0x001fc600000006ff */
[----:B------:R-:W-:Y:S01]  /*15c30*/  IMAD.SHL.U32 R8, R8, 0x10, RZ ;  /* 0x0000001008087824 */ /* 0x000fe200078e00ff */
[----:B------:R-:W-:-:S04]  /*15c40*/  LOP3.LUT R10, R10, 0x10, RZ, 0xc0, !PT ;  /* 0x000000100a0a7812 */ /* 0x000fc800078ec0ff */
[----:B------:R-:W-:Y:S02]  /*15c50*/  LOP3.LUT R8, R8, 0x10, RZ, 0xc0, !PT ;  /* 0x0000001008087812 */ /* 0x000fe400078ec0ff */
[C---:B------:R-:W-:Y:S02]  /*15c60*/  LOP3.LUT R11, R10.reuse, 0x40, RZ, 0xfc, !PT ;  /* 0x000000400a0b7812 */ /* 0x040fe400078efcff */
[----:B------:R-:W-:Y:S01]  /*15c70*/  LOP3.LUT R10, R10, 0x20, RZ, 0xfc, !PT ;  /* 0x000000200a0a7812 */ /* 0x000fe200078efcff */
[----:B----4-:R-:W-:Y:S01]  /*15c80*/  IMAD R5, R9, UR4, RZ ;  /* 0x0000000409057c24 */ /* 0x010fe2000f8e02ff */
[----:B------:R-:W-:Y:S01]  /*15c90*/  UMOV UR4, 0xffffffff ;  /* 0xffffffff00047882 */ /* 0x000fe20000000000 */
[----:B------:R-:W0:Y:S02]  /*15ca0*/  LDC R9, c[0x0][0x2f4] ;  /* 0x0000bd00ff097b82 */ /* 0x000e240000000800 */
[----:B------:R-:W-:Y:S01]  /*15cb0*/  IMAD R6, R18, UR5, R5 ;  /* 0x0000000512067c24 */ /* 0x000fe2000f8e0205 */
[----:B------:R-:W-:-:S04]  /*15cc0*/  IADD3 R5, P0, R2, UR6, RZ ;  /* 0x0000000602057c10 */ /* 0x000fc8000ff1e0ff */
[----:B------:R-:W-:Y:S02]  /*15cd0*/  IADD3.X R6, R3, UR7, R6, P0, !PT ;  /* 0x0000000703067c10 */ /* 0x000fe400087fe406 */
[-C--:B0-----:R-:W-:Y:S02]  /*15ce0*/  ISETP.GE.AND P2, PT, R11, R9.reuse, PT ;  /* 0x000000090b00720c */ /* 0x081fe40003f46270 */
[-C--:B------:R-:W-:Y:S02]  /*15cf0*/  ISETP.GE.AND P4, PT, R10, R9.reuse, PT ;  /* 0x000000090a00720c */ /* 0x080fe40003f86270 */
[----:B------:R-:W-:Y:S01]  /*15d00*/  ISETP.GE.AND P5, PT, R8, R9, PT ;  /* 0x000000090800720c */ /* 0x000fe20003fa6270 */
[----:B------:R-:W-:-:S12]  /*15d10*/  BRA.DIV UR4, `(.L_x_11056) ;  /* 0x0000004604f07947 */ /* 0x000fd8000b800000 */
[----:B------:R-:W0:Y:S04]  /*15d20*/  SHFL.IDX PT, R3, R5, RZ, 0x1e1f ;  /* 0x001e1fff05037589 */ /* 0x000e2800000e0000 */
[----:B------:R-:W1:Y:S04]  /*15d30*/  SHFL.IDX PT, R2, R6, RZ, 0x1e1f ;  /* 0x001e1fff06027589 */ /* 0x000e6800000e0000 */
[----:B------:R-:W3:Y:S04]  /*15d40*/  SHFL.IDX PT, R5, R5, 0x1, 0x1e1f ;  /* 0x003e1f0005057f89 */ /* 0x000ee800000e0000 */
[----:B------:R-:W4:Y:S01]  /*15d50*/  SHFL.IDX PT, R6, R6, 0x1, 0x1e1f ;  /* 0x003e1f0006067f89 */ /* 0x000f2200000e0000 */
[----:B0-----:R-:W-:-:S05]  /*15d60*/  @P1 IADD3 R3, P0, R8, R3, RZ ;  /* 0x0000000308031210 */ /* 0x001fca0007f1e0ff */
[----:B-1----:R-:W-:-:S05]  /*15d70*/  @P1 IMAD.X R2, RZ, RZ, R2, P0 ;  /* 0x000000ffff021224 */ /* 0x002fca00000e0602 */
[----:B------:R-:W-:-:S04]  /*15d80*/  @P1 LOP3.LUT R3, R3, R2, RZ, 0x3c, !PT ;  /* 0x0000000203031212 */ /* 0x000fc800078e3cff */
[----:B------:R-:W-:-:S04]  /*15d90*/  @P1 LOP3.LUT R2, R3, R2, RZ, 0x3c, !PT ;  /* 0x0000000203021212 */ /* 0x000fc800078e3cff */
[----:B------:R-:W-:-:S05]  /*15da0*/  @P1 LOP3.LUT R3, R3, R2, RZ, 0x3c, !PT ;  /* 0x0000000203031212 */ /* 0x000fca00078e3cff */
[----:B------:R0:W-:Y:S04]  /*15db0*/  @P1 LDGSTS.E.BYPASS.LTC128B.128 [R0+0x13800], desc[UR42][R2.64], !P5 ;  /* 0x1380000002001fae */ /* 0x0001e8000e901d6a */
[----:B------:R0:W-:Y:S04]  /*15dc0*/  @P1 LDGSTS.E.BYPASS.LTC128B.128 [R0+0x14800], desc[UR42][R2.64+0x20], !P4 ;  /* 0x1480002002001fae */ /* 0x0001e8000e101d6a */
[----:B---34-:R0:W-:Y:S02]  /*15dd0*/  @P1 LDGSTS.E.BYPASS.LTC128B.128 [R0+0x15800], desc[UR42][R2.64+0x40], !P2 ;  /* 0x1580004002001fae */ /* 0x0181e4000d101d6a */
.L_x_11182:
[----:B01----:R-:W-:-:S05]  /*15de0*/  @P3 IADD3 R3, P0, R8, R5, RZ ;  /* 0x0000000508033210 */ /* 0x003fca0007f1e0ff */
        /* <DEDUP_REMOVED lines=10> */
[----:B------:R0:W-:Y:S01]  /*15e90*/  @P3 LDGSTS.E.BYPASS.LTC128B.128 [R0+0x16000], desc[UR42][R2.64+0x40], !P2 ;  /* 0x1600004002003fae */ /* 0x0001e2000d101d6a */
[----:B------:R-:W-:Y:S01]  /*15ea0*/  NOP ;  /* 0x0000000000007918 */ /* 0x000fe20000000000 */
.L_x_11057:
        /* <DEDUP_REMOVED lines=11> */
.L_x_11058:
[----:B------:R0:W5:Y:S01]  /*15f60*/  LDL.LU R5, [R1+0x34] ;  /* 0x0000340001057983 */ /* 0x0001620000300800 */
[----:B------:R0:W-:Y:S03]  /*15f70*/  SYNCS.ARRIVE.TRANS64.A1T0 RZ, [R4+URZ+0x19c30], RZ ;  /* 0x019c30ff04ff79a7 */ /* 0x0001e6000810003f */
[----:B------:R0:W5:Y:S02]  /*15f80*/  LDL.LU R3, [R1+0x44] ;  /* 0x0000440001037983 */ /* 0x0001640000300800 */
[----:B------:R-:W-:Y:S05]  /*15f90*/  WARPSYNC.ALL ;  /* 0x0000000000007948 */ /* 0x000fea0003800000 */
[----:B------:R-:W-:Y:S01]  /*15fa0*/  ULDC.64 UR4, c[0x0][0x298] ;  /* 0x0000a60000047ab9 */ /* 0x000fe20000000a00 */
[----:B------:R-:W-:Y:S01]  /*15fb0*/  ULDC.64 UR6, c[0x0][0xa00] ;  /* 0x0002800000067ab9 */ /* 0x000fe20000000a00 */
[----:B------:R-:W-:Y:S01]  /*15fc0*/  VIADD R0, R22, 0xf000 ;  /* 0x0000f00016007836 */ /* 0x000fe20000000000 */
[----:B------:R-:W-:Y:S01]  /*15fd0*/  BAR.SYNC.DEFER_BLOCKING 0x8, 0x200 ;  /* 0x0208000000007b1d */ /* 0x000fe20000010000 */
[----:B------:R-:W-:-:S03]  /*15fe0*/  ISETP.NE.U32.AND P0, PT, RZ, UR6, PT ;  /* 0x00000006ff007c0c */ /* 0x000fc6000bf05070 */
[----:B------:R-:W-:Y:S02]  /*15ff0*/  LOP3.LUT P1, RZ, R0, 0x9f, RZ, 0xc0, !PT ;  /* 0x0000009f00ff7812 */ /* 0x000fe4000782c0ff */
[----:B------:R-:W-:Y:S01]  /*16000*/  ISETP.NE.AND.EX P0, PT, RZ, UR7, PT, P0 ;  /* 0x00000007ff007c0c */ /* 0x000fe2000bf05300 */
[----:B------:R-:W-:Y:S03]  /*16010*/  BSSY B6, `(.L_x_11059) ;  /* 0x000001c000067945 */ /* 0x000fe60003800000 */
[----:B------:R-:W-:Y:S02]  /*16020*/  SEL R26, R26, RZ, !P0 ;  /* 0x000000ff1a1a7207 */ /* 0x000fe40004000000 */
[----:B-----5:R-:W-:-:S05]  /*16030*/  SHF.R.S32.HI R2, RZ, 0x1f, R5 ;  /* 0x0000001fff027819 */ /* 0x020fca0000011405 */
[----:B------:R-:W-:-:S04]  /*16040*/  IMAD R2, R2, UR4, RZ ;  /* 0x0000000402027c24 */ /* 0x000fc8000f8e02ff */
[----:B------:R-:W-:Y:S01]  /*16050*/  IMAD R0, R5, UR5, R2 ;  /* 0x0000000505007c24 */ /* 0x000fe2000f8e0202 */
[----:B------:R-:W-:Y:S01]  /*16060*/  SEL R2, R3, RZ, !P0 ;  /* 0x000000ff03027207 */ /* 0x000fe20004000000 */
[----:B0-2---:R-:W-:-:S04]  /*16070*/  IMAD.WIDE.U32 R4, R5, UR4, RZ ;  /* 0x0000000405047c25 */ /* 0x005fc8000f8e00ff */
[----:B------:R-:W-:Y:S01]  /*16080*/  IMAD.IADD R0, R5, 0x1, R0 ;  /* 0x0000000105007824 */ /* 0x000fe200078e0200 */
[----:B------:R0:W-:Y:S04]  /*16090*/  STL.64 [R1+0x38], R4 ;  /* 0x0000380401007387 */ /* 0x0001e80000100a00 */
[----:B------:R0:W-:Y:S04]  /*160a0*/  STL [R1+0x44], R2 ;  /* 0x0000440201007387 */ /* 0x0001e80000100800 */
[----:B------:R0:W-:Y:S01]  /*160b0*/  STL [R1+0x34], R0 ;  /* 0x0000340001007387 */ /* 0x0001e20000100800 */
[----:B------:R-:W-:Y:S05]  /*160c0*/  @!P1 BRA `(.L_x_11060) ;  /* 0x0000000000409947 */ /* 0x000fea0003800000 */
[----:B0-----:R-:W-:Y:S01]  /*160d0*/  MOV R2, 0x0 ;  /* 0x0000000000027802 */ /* 0x001fe20000000f00 */
        /* <DEDUP_REMOVED lines=15> */
.L_x_11060:
[----:B------:R-:W-:Y:S05]  /*161d0*/  BSYNC B6 ;  /* 0x0000000000067941 */ /* 0x000fea0003800000 */
.L_x_11059:
[----:B0-----:R-:W2:Y:S01]  /*161e0*/  LDL.LU R0, [R1+0x44] ;  /* 0x0000440001007983 */ /* 0x001ea20000300800 */
[----:B------:R-:W0:Y:S01]  /*161f0*/  LDC R9, c[0x0][0x448] ;  /* 0x00011200ff097b82 */ /* 0x000e220000000800 */
[----:B------:R-:W-:Y:S01]  /*16200*/  ULDC.64 UR4, c[0x0][0x2d8] ;  /* 0x0000b60000047ab9 */ /* 0x000fe20000000a00 */
[----:B------:R-:W-:Y:S01]  /*16210*/  ULDC.64 UR6, c[0x0][0x2c8] ;  /* 0x0000b20000067ab9 */ /* 0x000fe20000000a00 */
[----:B------:R-:W3:Y:S01]  /*16220*/  LDL.LU R21, [R1+0x34] ;  /* 0x0000340001157983 */ /* 0x000ee20000300800 */
[----:B------:R-:W-:-:S03]  /*16230*/  ULDC.64 UR8, c[0x0][0x280] ;  /* 0x0000a00000087ab9 */ /* 0x000fc60000000a00 */
[----:B------:R-:W3:Y:S04]  /*16240*/  LDL.LU.64 R2, [R1+0x38] ;  /* 0x0000380001027983 */ /* 0x000ee80000300a00 */
[----:B------:R-:W4:Y:S01]  /*16250*/  LDL R20, [R1+0x8] ;  /* 0x0000080001147983 */ /* 0x000f220000100800 */
[----:B0-----:R-:W-:-:S13]  /*16260*/  ISETP.NE.AND P0, PT, R9, 0x1, PT ;  /* 0x000000010900780c */ /* 0x001fda0003f05270 */
[----:B------:R-:W0:Y:S08]  /*16270*/  @P0 LDC R5, c[0x0][0x44c] ;  /* 0x00011300ff050b82 */ /* 0x000e300000000800 */
[----:B------:R-:W1:Y:S08]  /*16280*/  @P0 LDC R6, c[0x0][0x450] ;  /* 0x00011400ff060b82 */ /* 0x000e700000000800 */
[----:B------:R-:W1:Y:S01]  /*16290*/  @P0 LDC R8, c[0x0][0x450] ;  /* 0x00011400ff080b82 */ /* 0x000e620000000800 */
[----:B--2---:R-:W-:-:S02]  /*162a0*/  IMAD.MOV.U32 R4, RZ, RZ, R0 ;  /* 0x000000ffff047224 */ /* 0x004fc400078e0000 */
[----:B---3--:R-:W-:Y:S02]  /*162b0*/  IMAD.MOV.U32 R3, RZ, RZ, R21 ;  /* 0x000000ffff037224 */ /* 0x008fe400078e0015 */
[----:B------:R-:W2:Y:S01]  /*162c0*/  S2R R21, SR_TID.X ;  /* 0x0000000000157919 */ /* 0x000ea20000002100 */
[----:B----4-:R-:W-:Y:S02]  /*162d0*/  IMAD R0, R20, UR4, RZ ;  /* 0x0000000414007c24 */ /* 0x010fe4000f8e02ff */
[----:B------:R-:W3:Y:S01]  /*162e0*/  S2R R20, SR_TID.X ;  /* 0x0000000000147919 */ /* 0x000ee20000002100 */
[----:B------:R-:W-:-:S04]  /*162f0*/  IMAD.WIDE.U32 R2, R18, UR4, R2 ;  /* 0x0000000412027c25 */ /* 0x000fc8000f8e0002 */
        /* <DEDUP_REMOVED lines=8> */
[----:B--2---:R-:W-:Y:S01]  /*16380*/  IMAD.SHL.U32 R21, R21, 0x40, RZ ;  /* 0x0000004015157824 */ /* 0x004fe200078e00ff */
[----:B---3--:R-:W-:-:S04]  /*16390*/  LOP3.LUT R20, R20, 0x7f, RZ, 0xc0, !PT ;  /* 0x0000007f14147812 */ /* 0x008fc800078ec0ff */
[----:B------:R-:W-:Y:S02]  /*163a0*/  LOP3.LUT R21, R21, 0x40, RZ, 0xc0, !PT ;  /* 0x0000004015157812 */ /* 0x000fe400078ec0ff */
[----:B------:R-:W-:-:S04]  /*163b0*/  SHF.R.U32.HI R20, RZ, 0x1, R20 ;  /* 0x00000001ff147819 */ /* 0x000fc80000011614 */
[----:B------:R-:W-:Y:S02]  /*163c0*/  LOP3.LUT R20, R20, R21, RZ, 0xfc, !PT ;  /* 0x0000001514147212 */ /* 0x000fe400078efcff */
[----:B------:R2:W5:Y:S03]  /*163d0*/  LDL R21, [R1+0x48] ;  /* 0x0000480001157983 */ /* 0x0005660000100800 */
[----:B------:R-:W-:-:S04]  /*163e0*/  IMAD R0, R17, 0xc0, R20 ;  /* 0x000000c011007824 */ /* 0x000fc800078e0214 */
[----:B0-----:R-:W-:-:S04]  /*163f0*/  @P0 IMAD.HI.U32 R5, R0, R5, RZ ;  /* 0x0000000500050227 */ /* 0x001fc800078e00ff */
[----:B------:R-:W-:Y:S01]  /*16400*/  IMAD.MOV.U32 R4, RZ, RZ, R0 ;  /* 0x000000ffff047224 */ /* 0x000fe200078e0000 */
[----:B-1----:R-:W-:-:S04]  /*16410*/  @P0 SHF.R.U32.HI R4, RZ, R6, R5 ;  /* 0x00000006ff040219 */ /* 0x002fc80000011605 */
[--C-:B------:R-:W-:Y:S01]  /*16420*/  SHF.R.S32.HI R5, RZ, 0x1f, R4.reuse ;  /* 0x0000001fff057819 */ /* 0x100fe20000011404 */
[----:B------:R-:W-:-:S04]  /*16430*/  IMAD.MOV R7, RZ, RZ, -R4 ;  /* 0x000000ffff077224 */ /* 0x000fc800078e0a04 */
[----:B------:R-:W-:-:S04]  /*16440*/  IMAD R5, R5, UR4, RZ ;  /* 0x0000000405057c24 */ /* 0x000fc8000f8e02ff */
[C---:B------:R-:W-:Y:S02]  /*16450*/  IMAD R6, R4.reuse, UR5, R5 ;  /* 0x0000000504067c24 */ /* 0x040fe4000f8e0205 */
[----:B------:R-:W-:-:S04]  /*16460*/  IMAD.WIDE.U32 R4, R4, UR4, R2 ;  /* 0x0000000404047c25 */ /* 0x000fc8000f8e0002 */
[----:B------:R-:W-:Y:S02]  /*16470*/  IMAD.IADD R5, R5, 0x1, R6 ;  /* 0x0000000105057824 */ /* 0x000fe400078e0206 */
[----:B------:R-:W-:-:S05]  /*16480*/  IMAD R6, R9, R7, R0 ;  /* 0x0000000709067224 */ /* 0x000fca00078e0200 */
[----:B------:R-:W-:Y:S01]  /*16490*/  SHF.R.S32.HI R7, RZ, 0x1f, R6 ;  /* 0x0000001fff077819 */ /* 0x000fe20000011406 */
[----:B------:R-:W-:-:S04]  /*164a0*/  IMAD.WIDE.U32 R4, R6, UR6, R4 ;  /* 0x0000000606047c25 */ /* 0x000fc8000f8e0004 */
[----:B------:R-:W-:-:S04]  /*164b0*/  IMAD R7, R7, UR6, RZ ;  /* 0x0000000607077c24 */ /* 0x000fc8000f8e02ff */
[----:B------:R-:W-:Y:S01]  /*164c0*/  IMAD R7, R6, UR7, R7 ;  /* 0x0000000706077c24 */ /* 0x000fe2000f8e0207 */
[----:B------:R-:W-:-:S04]  /*164d0*/  IADD3 R6, P1, R4, UR8, RZ ;  /* 0x0000000804067c10 */ /* 0x000fc8000ff3e0ff */
[----:B------:R-:W-:Y:S02]  /*164e0*/  IADD3.X R5, R5, UR9, R7, P1, !PT ;  /* 0x0000000905057c10 */ /* 0x000fe40008ffe407 */
[----:B------:R-:W0:Y:S01]  /*164f0*/  @P0 LDC R7, c[0x0][0x44c] ;  /* 0x00011300ff070b82 */ /* 0x000e220000000800 */
[----:B------:R-:W-:-:S04]  /*16500*/  VIADD R0, R0, 0x80 ;  /* 0x0000008000007836 */ /* 0x000fc80000000000 */
[----:B------:R-:W-:Y:S02]  /*16510*/  IMAD.MOV.U32 R4, RZ, RZ, R0 ;  /* 0x000000ffff047224 */ /* 0x000fe400078e0000 */
[----:B0-----:R-:W-:-:S05]  /*16520*/  @P0 IMAD.HI.U32 R7, R0, R7, RZ ;  /* 0x0000000700070227 */ /* 0x001fca00078e00ff */
[----:B------:R-:W-:Y:S02]  /*16530*/  @P0 SHF.R.U32.HI R4, RZ, R8, R7 ;  /* 0x00000008ff040219 */ /* 0x000fe40000011607 */
[----:B------:R2:W5:Y:S01]  /*16540*/  LDL R8, [R1+0x40] ;  /* 0x0000400001087983 */ /* 0x0005620000100800 */
[----:B------:R-:W0:Y:S02]  /*16550*/  S2R R20, SR_TID.X ;  /* 0x0000000000147919 */ /* 0x000e240000002100 */
[----:B------:R-:W-:-:S04]  /*16560*/  IMAD.MOV R7, RZ, RZ, -R4 ;  /* 0x000000ffff077224 */ /* 0x000fc800078e0a04 */
[----:B------:R-:W-:Y:S01]  /*16570*/  IMAD R0, R9, R7, R0 ;  /* 0x0000000709007224 */ /* 0x000fe200078e0200 */
[----:B------:R-:W-:Y:S01]  /*16580*/  SHF.R.S32.HI R7, RZ, 0x1f, R4 ;  /* 0x0000001fff077819 */ /* 0x000fe20000011404 */
[----:B------:R-:W-:-:S04]  /*16590*/  IMAD.WIDE.U32 R2, R4, UR4, R2 ;  /* 0x0000000404027c25 */ /* 0x000fc8000f8e0002 */
[----:B------:R-:W-:Y:S01]  /*165a0*/  IMAD R7, R7, UR4, RZ ;  /* 0x0000000407077c24 */ /* 0x000fe2000f8e02ff */
[----:B------:R-:W-:-:S03]  /*165b0*/  ULDC UR4, c[0x0][0x2b8] ;  /* 0x0000ae0000047ab9 */ /* 0x000fc60000000800 */
[----:B------:R-:W-:-:S04]  /*165c0*/  IMAD R4, R4, UR5, R7 ;  /* 0x0000000504047c24 */ /* 0x000fc8000f8e0207 */
[----:B------:R-:W-:Y:S01]  /*165d0*/  IMAD.IADD R3, R3, 0x1, R4 ;  /* 0x0000000103037824 */ /* 0x000fe200078e0204 */
[----:B------:R-:W-:Y:S01]  /*165e0*/  SHF.R.S32.HI R4, RZ, 0x1f, R0 ;  /* 0x0000001fff047819 */ /* 0x000fe20000011400 */
[----:B------:R-:W-:-:S04]  /*165f0*/  IMAD.WIDE.U32 R2, R0, UR6, R2 ;  /* 0x0000000600027c25 */ /* 0x000fc8000f8e0002 */
[----:B------:R-:W-:Y:S02]  /*16600*/  IMAD R4, R4, UR6, RZ ;  /* 0x0000000604047c24 */ /* 0x000fe4000f8e02ff */
[C---:B0-----:R-:W-:Y:S01]  /*16610*/  IMAD.SHL.U32 R11, R20.reuse, 0x10, RZ ;  /* 0x00000010140b7824 */ /* 0x041fe200078e00ff */
[----:B------:R-:W-:Y:S01]  /*16620*/  SHF.L.U32 R10, R20, 0x4, RZ ;  /* 0x00000004140a7819 */ /* 0x000fe200000006ff */
[----:B------:R-:W-:-:S03]  /*16630*/  IMAD R0, R0, UR7, R4 ;  /* 0x0000000700007c24 */ /* 0x000fc6000f8e0204 */
[----:B------:R-:W-:Y:S02]  /*16640*/  LOP3.LUT R11, R11, 0x10, RZ, 0xc0, !PT ;  /* 0x000000100b0b7812 */ /* 0x000fe400078ec0ff */
[----:B------:R-:W-:Y:S02]  /*16650*/  IADD3 R7, P0, R2, UR8, RZ ;  /* 0x0000000802077c10 */ /* 0x000fe4000ff1e0ff */
[C---:B------:R-:W-:Y:S02]  /*16660*/  LOP3.LUT R12, R11.reuse, 0x20, RZ, 0xfc, !PT ;  /* 0x000000200b0c7812 */ /* 0x040fe400078efcff */
[----:B------:R-:W-:Y:S02]  /*16670*/  LOP3.LUT R10, R10, 0x10, RZ, 0xc0, !PT ;  /* 0x000000100a0a7812 */ /* 0x000fe400078ec0ff */
[----:B------:R-:W-:Y:S01]  /*16680*/  LOP3.LUT R11, R11, 0x40, RZ, 0xfc, !PT ;  /* 0x000000400b0b7812 */ /* 0x000fe200078efcff */
[----:B------:R-:W-:Y:S01]  /*16690*/  UMOV UR5, 0xffffffff ;  /* 0xffffffff00057882 */ /* 0x000fe20000000000 */
[----:B------:R-:W-:-:S02]  /*166a0*/  IADD3.X R4, R3, UR9, R0, P0, !PT ;  /* 0x0000000903047c10 */ /* 0x000fc400087fe400 */
[----:B------:R-:W-:Y:S02]  /*166b0*/  LOP3.LUT R20, R20, 0x7f, RZ, 0xc0, !PT ;  /* 0x0000007f14147812 */ /* 0x000fe400078ec0ff */
[----:B------:R-:W-:Y:S02]  /*166c0*/  ISETP.GE.AND P3, PT, R10, UR4, PT ;  /* 0x000000040a007c0c */ /* 0x000fe4000bf66270 */
[----:B------:R-:W-:Y:S02]  /*166d0*/  ISETP.GE.AND P0, PT, R12, UR4, PT ;  /* 0x000000040c007c0c */ /* 0x000fe4000bf06270 */
[----:B------:R-:W-:Y:S02]  /*166e0*/  ISETP.GE.AND P1, PT, R11, UR4, PT ;  /* 0x000000040b007c0c */ /* 0x000fe4000bf26270 */
[----:B------:R-:W-:Y:S01]  /*166f0*/  SHF.R.U32.HI R20, RZ, 0x1, R20 ;  /* 0x00000001ff147819 */ /* 0x000fe20000011614 */
[----:B--2---:R-:W-:Y:S10]  /*16700*/  BRA.DIV UR5, `(.L_x_11061) ;  /* 0x0000004205187947 */ /* 0x004ff4000b800000 */
[----:B------:R-:W0:Y:S01]  /*16710*/  SHFL.IDX PT, R3, R6, RZ, 0x1e1f ;  /* 0x001e1fff06037589 */ /* 0x000e2200000e0000 */
[----:B-----5:R-:W-:Y:S02]  /*16720*/  IMAD R0, R21, R9, RZ ;  /* 0x0000000915007224 */ /* 0x020fe400078e02ff */
[----:B------:R-:W-:Y:S01]  /*16730*/  IMAD R17, R17, 0xc0, R20 ;  /* 0x000000c011117824 */ /* 0x000fe200078e0214 */
[----:B------:R-:W1:Y:S04]  /*16740*/  SHFL.IDX PT, R2, R5, RZ, 0x1e1f ;  /* 0x001e1fff05027589 */ /* 0x000e6800000e0000 */
[----:B------:R-:W-:Y:S01]  /*16750*/  ISETP.GE.AND P2, PT, R17, R0, PT ;  /* 0x000000001100720c */ /* 0x000fe20003f46270 */
[----:B------:R-:W2:Y:S04]  /*16760*/  SHFL.IDX PT, R6, R6, 0x1, 0x1e1f ;  /* 0x003e1f0006067f89 */ /* 0x000ea800000e0000 */
[----:B------:R-:W3:Y:S08]  /*16770*/  SHFL.IDX PT, R5, R5, 0x1, 0x1e1f ;  /* 0x003e1f0005057f89 */ /* 0x000ef000000e0000 */
        /* <DEDUP_REMOVED lines=15> */
[----:B0-----:R0:W1:Y:S04]  /*16870*/  SHFL.IDX PT, R3, R4, RZ, 0x1e1f ;  /* 0x001e1fff04037589 */ /* 0x00106800000e0000 */
[----:B------:R0:W2:Y:S02]  /*16880*/  SHFL.IDX PT, R2, R7, RZ, 0x1e1f ;  /* 0x001e1fff07027589 */ /* 0x0000a400000e0000 */
.L_x_11189:
[----:B------:R-:W-:Y:S01]  /*16890*/  VIADD R17, R17, 0x80 ;  /* 0x0000008011117836 */ /* 0x000fe20000000000 */
[----:B------:R-:W-:Y:S04]  /*168a0*/  BSSY B0, `(.L_x_11062) ;  /* 0x000000b000007945 */ /* 0x000fe80003800000 */
[----:B------:R-:W-:-:S13]  /*168b0*/  ISETP.GE.AND P2, PT, R17, R0, PT ;  /* 0x000000001100720c */ /* 0x000fda0003f46270 */
[----:B------:R-:W-:Y:S05]  /*168c0*/  @P2 BRA `(.L_x_11063) ;  /* 0x0000000000202947 */ /* 0x000fea0003800000 */
[----:B--2---:R-:W-:-:S05]  /*168d0*/  IADD3 R2, P2, R10, R2, RZ ;  /* 0x000000020a027210 */ /* 0x004fca0007f5e0ff */
[----:B-1----:R-:W-:-:S05]  /*168e0*/  IMAD.X R3, RZ, RZ, R3, P2 ;  /* 0x000000ffff037224 */ /* 0x002fca00010e0603 */
[----:B------:R-:W-:Y:S01]  /*168f0*/  @!PT LDS RZ, [RZ] ;  /* 0x00000000fffff984 */ /* 0x000fe20000000800 */
[----:B------:R-:W-:Y:S01]  /*16900*/  @!PT LDS RZ, [RZ] ;  /* 0x00000000fffff984 */ /* 0x000fe20000000800 */
[----:B------:R-:W-:Y:S01]  /*16910*/  @!PT LDS RZ, [RZ] ;  /* 0x00000000fffff984 */ /* 0x000fe20000000800 */
[----:B------:R3:W-:Y:S04]  /*16920*/  LDGSTS.E.BYPASS.LTC128B.128 [R8+0x10000], desc[UR42][R2.64], !P3 ;  /* 0x1000000002087fae */ /* 0x0007e8000d901d6a */
[----:B------:R3:W-:Y:S04]  /*16930*/  LDGSTS.E.BYPASS.LTC128B.128 [R8+0x11800], desc[UR42][R2.64+0x20], !P0 ;  /* 0x1180002002087fae */ /* 0x0007e8000c101d6a */
[----:B------:R3:W-:Y:S02]  /*16940*/  LDGSTS.E.BYPASS.LTC128B.128 [R8+0x13000], desc[UR42][R2.64+0x40], !P1 ;  /* 0x1300004002087fae */ /* 0x0007e4000c901d6a */
.L_x_11063:
[----:B------:R-:W-:Y:S05]  /*16950*/  BSYNC B0 ;  /* 0x0000000000007941 */ /* 0x000fea0003800000 */
.L_x_11062:
[----:B------:R-:W-:Y:S01]  /*16960*/  NOP ;  /* 0x0000000000007918 */ /* 0x000fe20000000000 */
[----:B------:R-:W-:-:S13]  /*16970*/  PLOP3.LUT P0, PT, PT, PT, PT, 0x80, 0x0 ;  /* 0x000000000000781c */ /* 0x000fda0003f0f070 */
.L_x_11064:
[----:B------:R-:W-:Y:S02]  /*16980*/  PLOP3.LUT P1, PT, P1, P0, PT, 0xa2, 0x0 ;  /* 0x000000000000781c */ /* 0x000fe40000f21472 */
[----:B------:R-:W-:-:S08]  /*16990*/  @P0 R2UR P1, UR4, R22 ;  /* 0x00000000160402ca */ /* 0x000fd00000020000 */
[----:B------:R-:W-:-:S05]  /*169a0*/  @P0 PLOP3.LUT P0, PT, P1, PT, PT, 0x80, 0x0 ;  /* 0x000000000000081c */ /* 0x000fca0000f0f070 */
[----:B------:R-:W-:Y:S01]  /*169b0*/  @!P1 SYNCS.ARRIVE.TRANS64.RED.A0T1 RZ, [UR4+0x19c00], RZ ;  /* 0x019c00ffffff99a7 */ /* 0x000fe20008200404 */
[----:B------:R-:W-:Y:S07]  /*169c0*/  @!P1 ARRIVES.LDGSTSBAR.64.TRANSCNT [UR4+0x19c00] ;  /* 0x019c0000ff0099b0 */ /* 0x000fee0008000a84 */
[----:B------:R-:W-:Y:S05]  /*169d0*/  @P0 BRA.U.ANY `(.L_x_11064) ;  /* 0xfffffffd00e80947 */ /* 0x000fea000393ffff */
[----:B--23--:R-:W2:Y:S02]  /*169e0*/  LDL.LU R2, [R1+0x4c] ;  /* 0x00004c0001027983 */ /* 0x00cea40000300800 */
        /* <DEDUP_REMOVED lines=9> */
[----:B------:R-:W3:Y:S03]  /*16a80*/  SYNCS.PHASECHK.TRANS64.TRYWAIT P0, [R22+URZ+0x19c20], R0 ;  /* 0x019c2000160075a7 */ /* 0x000ee6000800017f */
[----:B--23--:R-:W-:Y:S05]  /*16a90*/  @!P0 BRA `(.L_x_11066) ;  /* 0x0000004000248947 */ /* 0x00cfea0003800000 */
.L_x_11190:
[----:B------:R-:W-:Y:S05]  /*16aa0*/  BSYNC B0 ;  /* 0x0000000000007941 */ /* 0x000fea0003800000 */
.L_x_11065:
[----:B------:R-:W3:Y:S02]  /*16ab0*/  LDL.LU R2, [R1+0x30] ;  /* 0x0000300001027983 */ /* 0x000ee40000300800 */
[----:B---3--:R-:W-:-:S13]  /*16ac0*/  ISETP.GE.AND P0, PT, R2, 0x81, PT ;  /* 0x000000810200780c */ /* 0x008fda0003f06270 */
[----:B------:R-:W-:Y:S05]  /*16ad0*/  @!P0 BRA `(.L_x_11067) ;  /* 0x0000001000908947 */ /* 0x000fea0003800000 */
[----:B------:R-:W3:Y:S01]  /*16ae0*/  LDL.LU R2, [R1+0x54] ;  /* 0x0000540001027983 */ /* 0x000ee20000300800 */
[----:B------:R-:W-:Y:S02]  /*16af0*/  IMAD.MOV.U32 R5, RZ, RZ, R28 ;  /* 0x000000ffff057224 */ /* 0x000fe400078e001c */
[----:B0-----:R-:W-:Y:S01]  /*16b00*/  IMAD.MOV.U32 R4, RZ, RZ, R23 ;  /* 0x000000ffff047224 */ /* 0x001fe200078e0017 */
[----:B---3--:R-:W-:-:S07]  /*16b10*/  LEA.HI.SX32 R20, R2, 0xfffffffe, 0x19 ;  /* 0xfffffffe02147811 */ /* 0x008fce00078fcaff */
.L_x_11087:
[----:B---3--:R-:W3:Y:S01]  /*16b20*/  LDL R7, [R1+0x10] ;  /* 0x0000100001077983 */ /* 0x008ee20000100800 */
[----:B0-----:R-:W0:Y:S03]  /*16b30*/  LDC R8, c[0x0][0x430] ;  /* 0x00010c00ff087b82 */ /* 0x001e260000000800 */
[----:B------:R-:W4:Y:S04]  /*16b40*/  LDL R10, [R1+0x14] ;  /* 0x00001400010a7983 */ /* 0x000f280000100800 */
[----:B------:R-:W5:Y:S01]  /*16b50*/  LDL R9, [R1+0x4] ;  /* 0x0000040001097983 */ /* 0x000f620000100800 */
[----:B------:R-:W2:Y:S01]  /*16b60*/  S2R R2, SR_TID.X ;  /* 0x0000000000027919 */ /* 0x000ea20000002100 */
[----:B0-----:R-:W-:-:S13]  /*16b70*/  ISETP.NE.AND P0, PT, R8, 0x1, PT ;  /* 0x000000010800780c */ /* 0x001fda0003f05270 */
[----:B------:R-:W0:Y:S01]  /*16b80*/  @P0 LDC R6, c[0x0][0x434] ;  /* 0x00010d00ff060b82 */ /* 0x000e220000000800 */
[----:B--2---:R-:W-:-:S04]  /*16b90*/  LOP3.LUT R0, R2, 0x7f, RZ, 0xc0, !PT ;  /* 0x0000007f02007812 */ /* 0x004fc800078ec0ff */
[----:B-1----:R-:W-:-:S03]  /*16ba0*/  SHF.R.U32.HI R3, RZ, 0x1, R0 ;  /* 0x00000001ff037819 */ /* 0x002fc60000011600 */
[----:B------:R-:W1:Y:S01]  /*16bb0*/  @P0 LDC R0, c[0x0][0x438] ;  /* 0x00010e00ff000b82 */ /* 0x000e620000000800 */
[----:B------:R-:W-:Y:S02]  /*16bc0*/  IMAD.SHL.U32 R2, R2, 0x40, RZ ;  /* 0x0000004002027824 */ /* 0x000fe400078e00ff */
[----:B------:R-:W-:-:S03]  /*16bd0*/  IMAD R3, R20, 0x80, R3 ;  /* 0x0000008014037824 */ /* 0x000fc600078e0203 */
[----:B------:R-:W-:Y:S01]  /*16be0*/  LOP3.LUT R2, R2, 0x40, RZ, 0xc0, !PT ;  /* 0x0000004002027812 */ /* 0x000fe200078ec0ff */
[----:B------:R-:W-:Y:S05]  /*16bf0*/  YIELD ;  /* 0x0000000000007946 */ /* 0x000fea0003800000 */
[----:B------:R-:W-:Y:S01]  /*16c00*/  ULDC.64 UR4, c[0x0][0x428] ;  /* 0x00010a0000047ab9 */ /* 0x000fe20000000a00 */
[----:B---3--:R-:W-:-:S05]  /*16c10*/  IADD3 R3, R2, R3, R7 ;  /* 0x0000000302037210 */ /* 0x008fca0007ffe007 */
[----:B0-----:R-:W-:-:S04]  /*16c20*/  @P0 IMAD.HI.U32 R6, R3, R6, RZ ;  /* 0x0000000603060227 */ /* 0x001fc800078e00ff */
[----:B------:R-:W-:Y:S01]  /*16c30*/  IMAD.MOV.U32 R2, RZ, RZ, R3 ;  /* 0x000000ffff027224 */ /* 0x000fe200078e0003 */
[----:B-1----:R-:W-:-:S04]  /*16c40*/  @P0 SHF.R.U32.HI R2, RZ, R0, R6 ;  /* 0x00000000ff020219 */ /* 0x002fc80000011606 */
[----:B------:R-:W-:Y:S01]  /*16c50*/  IADD3 R7, -R2, RZ, RZ ;  /* 0x000000ff02077210 */ /* 0x000fe20007ffe1ff */
[----:B----4-:R-:W-:-:S04]  /*16c60*/  IMAD R0, R10, UR4, RZ ;  /* 0x000000040a007c24 */ /* 0x010fc8000f8e02ff */
[----:B------:R-:W-:Y:S01]  /*16c70*/  IMAD R7, R8, R7, R3 ;  /* 0x0000000708077224 */ /* 0x000fe200078e0203 */
[----:B------:R-:W-:Y:S01]  /*16c80*/  SHF.R.S32.HI R3, RZ, 0x1f, R2 ;  /* 0x0000001fff037819 */ /* 0x000fe20000011402 */
[C---:B-----5:R-:W-:Y:S02]  /*16c90*/  IMAD R0, R9.reuse, UR5, R0 ;  /* 0x0000000509007c24 */ /* 0x060fe4000f8e0200 */
[----:B------:R-:W-:Y:S01]  /*16ca0*/  IMAD.WIDE.U32 R2, R9, UR4, R2 ;  /* 0x0000000409027c25 */ /* 0x000fe2000f8e0002 */
[----:B------:R-:W-:-:S03]  /*16cb0*/  ULDC.64 UR4, c[0x0][0x418] ;  /* 0x0001060000047ab9 */ /* 0x000fc60000000a00 */
[----:B------:R-:W-:Y:S01]  /*16cc0*/  IMAD.IADD R0, R0, 0x1, R3 ;  /* 0x0000000100007824 */ /* 0x000fe200078e0203 */
[----:B------:R-:W-:-:S04]  /*16cd0*/  LEA R8, P0, R2, UR4, 0x2 ;  /* 0x0000000402087c11 */ /* 0x000fc8000f8010ff */
[----:B------:R-:W-:-:S05]  /*16ce0*/  LEA.HI.X R9, R2, UR5, R0, 0x2, P0 ;  /* 0x0000000502097c11 */ /* 0x000fca00080f1400 */
        /* <DEDUP_REMOVED lines=14> */
.L_x_11068:
[----:B------:R-:W-:Y:S01]  /*16dd0*/  IMAD R0, R23, 0x8, R22 ;  /* 0x0000000817007824 */ /* 0x000fe200078e0216 */
[----:B------:R-:W-:Y:S01]  /*16de0*/  SHF.L.U32 R10, R28, 0x1f, RZ ;  /* 0x0000001f1c0a7819 */ /* 0x000fe200000006ff */
[----:B------:R-:W-:Y:S01]  /*16df0*/  BSSY B0, `(.L_x_11069) ;  /* 0x0000004000007945 */ /* 0x000fe20003800000 */
[----:B------:R-:W-:Y:S02]  /*16e00*/  SHF.R.S32.HI R9, RZ, 0x1f, R7 ;  /* 0x0000001fff097819 */ /* 0x000fe40000011407 */
[----:B------:R-:W0:Y:S02]  /*16e10*/  SYNCS.PHASECHK.TRANS64.TRYWAIT P0, [R0+URZ+0x19c80], R10 ;  /* 0x019c800a000075a7 */ /* 0x000e24000800017f */
[----:B0-----:R-:W-:Y:S05]  /*16e20*/  @!P0 BRA `(.L_x_11070) ;  /* 0x0000003c00548947 */ /* 0x001fea0003800000 */
.L_x_11191:
[----:B------:R-:W-:Y:S05]  /*16e30*/  BSYNC B0 ;  /* 0x0000000000007941 */ /* 0x000fea0003800000 */
.L_x_11069:
[----:B------:R-:W2:Y:S01]  /*16e40*/  LDL R11, [R1+0x8] ;  /* 0x00000800010b7983 */ /* 0x000ea20000100800 */
[----:B------:R-:W-:Y:S01]  /*16e50*/  ULDC.64 UR4, c[0x0][0x328] ;  /* 0x0000ca0000047ab9 */ /* 0x000fe20000000a00 */
[----:B------:R-:W1:Y:S02]  /*16e60*/  LDC R12, c[0x0][0x2f4] ;  /* 0x0000bd00ff0c7b82 */ /* 0x000e640000000800 */
[----:B------:R-:W3:Y:S01]  /*16e70*/  LDL R15, [R1+0x24] ;  /* 0x00002400010f7983 */ /* 0x000ee20000100800 */
[----:B------:R-:W-:Y:S01]  /*16e80*/  IMAD R6, R9, UR4, RZ ;  /* 0x0000000409067c24 */ /* 0x000fe2000f8e02ff */
[----:B------:R-:W-:Y:S01]  /*16e90*/  ULDC.64 UR6, c[0x0][0x318] ;  /* 0x0000c60000067ab9 */ /* 0x000fe20000000a00 */
        /* <DEDUP_REMOVED lines=9> */
[----:B------:R-:W-:-:S03]  /*16f30*/  IMAD.WIDE.U32 R2, R18, UR4, R2 ;  /* 0x0000000412027c25 */ /* 0x000fc6000f8e0002 */
[----:B------:R-:W-:Y:S01]  /*16f40*/  IADD3 R21, P0, R2, UR6, RZ ;  /* 0x0000000602157c10 */ /* 0x000fe2000ff1e0ff */
[----:B--2---:R-:W-:Y:S01]  /*16f50*/  IMAD R26, R11, UR4, RZ ;  /* 0x000000040b1a7c24 */ /* 0x004fe2000f8e02ff */
[----:B------:R-:W-:Y:S01]  /*16f60*/  UMOV UR4, 0xffffffff ;  /* 0xffffffff00047882 */ /* 0x000fe20000000000 */
[----:B------:R-:W2:Y:S02]  /*16f70*/  S2R R11, SR_TID.X ;  /* 0x00000000000b7919 */ /* 0x000ea40000002100 */
[----:B------:R-:W-:Y:S02]  /*16f80*/  IMAD R26, R18, UR5, R26 ;  /* 0x00000005121a7c24 */ /* 0x000fe4000f8e021a */
[----:B---3--:R-:W-:-:S03]  /*16f90*/  IMAD R6, R23, 0x3000, R15 ;  /* 0x0000300017067824 */ /* 0x008fc600078e020f */
[----:B------:R-:W-:Y:S01]  /*16fa0*/  IADD3.X R26, R26, UR7, R3, P0, !PT ;  /* 0x000000071a1a7c10 */ /* 0x000fe200087fe403 */
[C---:B--2---:R-:W-:Y:S02]  /*16fb0*/  IMAD.SHL.U32 R13, R11.reuse, 0x10, RZ ;  /* 0x000000100b0d7824 */ /* 0x044fe400078e00ff */
        /* <DEDUP_REMOVED lines=9> */
[----:B------:R-:W1:Y:S01]  /*17050*/  S2R R3, SR_TID.X ;  /* 0x0000000000037919 */ /* 0x000e620000002100 */
[----:B------:R-:W-:Y:S01]  /*17060*/  IMAD.IADD R6, R22, 0x1, R6 ;  /* 0x0000000116067824 */ /* 0x000fe200078e0206 */
        /* <DEDUP_REMOVED lines=11> */
.L_x_11197:
[----:B------:R-:W3:Y:S02]  /*17120*/  S2R R3, SR_TID.X ;  /* 0x0000000000037919 */ /* 0x000ee40000002100 */
[----:B---3--:R-:W-:-:S04]  /*17130*/  SHF.L.U32 R3, R3, 0x4, RZ ;  /* 0x0000000403037819 */ /* 0x008fc800000006ff */
        /* <DEDUP_REMOVED lines=11> */
.L_x_11072:
        /* <DEDUP_REMOVED lines=11> */
.L_x_11073:
[----:B------:R2:W-:Y:S01]  /*172a0*/  SYNCS.ARRIVE.TRANS64.A1T0 RZ, [R0+URZ+0x19c70], RZ ;  /* 0x019c70ff00ff79a7 */ /* 0x0005e2000810003f */
[----:B------:R-:W-:Y:S05]  /*172b0*/  @!P3 BRA `(.L_x_11074) ;  /* 0x000000000004b947 */ /* 0x000fea0003800000 */
[----:B------:R-:W-:Y:S01]  /*172c0*/  BPT.TRAP 0x1 ;  /* 0x000000040000795c */ /* 0x000fe20000300000 */
.L_x_11074:
[----:B------:R-:W3:Y:S01]  /*172d0*/  SYNCS.PHASECHK.TRANS64.TRYWAIT P0, [R0+URZ+0x19c40], R10 ;  /* 0x019c400a000075a7 */ /* 0x000ee2000800017f */
[----:B------:R-:W-:Y:S04]  /*172e0*/  BSSY B0, `(.L_x_11075) ;  /* 0x0000002000007945 */ /* 0x000fe80003800000 */
[----:B---3--:R-:W-:Y:S05]  /*172f0*/  @!P0 BRA `(.L_x_11076) ;  /* 0x0000003800e08947 */ /* 0x008fea0003800000 */
.L_x_11198:
[----:B------:R-:W-:Y:S05]  /*17300*/  BSYNC B0 ;  /* 0x0000000000007941 */ /* 0x000fea0003800000 */
.L_x_11075:
[----:B------:R-:W4:Y:S01]  /*17310*/  LDL R11, [R1+0x8] ;  /* 0x00000800010b7983 */ /* 0x000f220000100800 */
        /* <DEDUP_REMOVED lines=39> */
.L_x_11204:
        /* <DEDUP_REMOVED lines=10> */
.L_x_11078:
        /* <DEDUP_REMOVED lines=11> */
.L_x_11079:
[----:B------:R2:W-:Y:S02]  /*176e0*/  SYNCS.ARRIVE.TRANS64.A1T0 RZ, [R0+URZ+0x19c30], RZ ;  /* 0x019c30ff00ff79a7 */ /* 0x0005e4000810003f */
[----:B--23--:R-:W-:-:S05]  /*176f0*/  IMAD.U32 R0, RZ, RZ, UR36 ;  /* 0x00000024ff007e24 */ /* 0x00cfca000f8e00ff */
[----:B------:R-:W-:-:S13]  /*17700*/  ISETP.NE.AND P0, PT, R0, 0x3, PT ;  /* 0x000000030000780c */ /* 0x000fda0003f05270 */
[----:B------:R-:W-:Y:S05]  /*17710*/  @!P0 BRA `(.L_x_11080) ;  /* 0x0000000000048947 */ /* 0x000fea0003800000 */
[----:B------:R-:W-:Y:S01]  /*17720*/  BPT.TRAP 0x1 ;  /* 0x000000040000795c */ /* 0x000fe20000300000 */
.L_x_11080:
[----:B------:R-:W-:Y:S01]  /*17730*/  LOP3.LUT R0, R5, 0x1, RZ, 0x3c, !PT ;  /* 0x0000000105007812 */ /* 0x000fe200078e3cff */
[----:B------:R-:W-:Y:S01]  /*17740*/  IMAD R2, R4, 0x8, R22 ;  /* 0x0000000804027824 */ /* 0x000fe200078e0216 */
[----:B------:R-:W-:Y:S02]  /*17750*/  BSSY B0, `(.L_x_11081) ;  /* 0x0000004000007945 */ /* 0x000fe40003800000 */
[----:B------:R-:W-:-:S04]  /*17760*/  SHF.L.U32 R0, R0, 0x1f, RZ ;  /* 0x0000001f00007819 */ /* 0x000fc800000006ff */
[----:B------:R-:W0:Y:S02]  /*17770*/  SYNCS.PHASECHK.TRANS64.TRYWAIT P2, [R2+URZ+0x19c70], R0 ;  /* 0x019c7000020075a7 */ /* 0x000e24000804017f */
[----:B0-----:R-:W-:Y:S05]  /*17780*/  @!P2 BRA `(.L_x_11082) ;  /* 0x000000380068a947 */ /* 0x001fea0003800000 */
.L_x_11205:
[----:B------:R-:W-:Y:S05]  /*17790*/  BSYNC B0 ;  /* 0x0000000000007941 */ /* 0x000fea0003800000 */
.L_x_11081:
[----:B------:R-:W-:-:S05]  /*177a0*/  IMAD.U32 R3, RZ, RZ, UR39 ;  /* 0x00000027ff037e24 */ /* 0x000fca000f8e00ff */
[----:B------:R-:W-:-:S13]  /*177b0*/  ISETP.NE.AND P2, PT, R3, 0x3, PT ;  /* 0x000000030300780c */ /* 0x000fda0003f45270 */
[----:B------:R-:W-:Y:S05]  /*177c0*/  @!P2 BRA `(.L_x_11083) ;  /* 0x000000000004a947 */ /* 0x000fea0003800000 */
[----:B------:R-:W-:Y:S01]  /*177d0*/  BPT.TRAP 0x1 ;  /* 0x000000040000795c */ /* 0x000fe20000300000 */
.L_x_11083:
[----:B------:R-:W-:Y:S01]  /*177e0*/  SHF.L.U32 R3, R5, 0x1f, RZ ;  /* 0x0000001f05037819 */ /* 0x000fe200000006ff */
[----:B0-----:R-:W-:-:S03]  /*177f0*/  IMAD R0, R4, 0x3000, RZ ;  /* 0x0000300004007824 */ /* 0x001fc600078e02ff */
[----:B------:R-:W0:Y:S02]  /*17800*/  SYNCS.PHASECHK.TRANS64.TRYWAIT P2, [R2+URZ+0x19c60], R3 ;  /* 0x019c6003020075a7 */ /* 0x000e24000804017f */
[----:B0-----:R-:W-:Y:S05]  /*17810*/  @!P2 BRA `(.L_x_11084) ;  /* 0x000000380058a947 */ /* 0x001fea0003800000 */
.L_x_11206:
[----:B------:R-:W2:Y:S01]  /*17820*/  LDL R13, [R1+0x20] ;  /* 0x00002000010d7983 */ /* 0x000ea20000100800 */
[----:B0-----:R-:W-:Y:S01]  /*17830*/  LOP3.LUT R3, R0, R25, RZ, 0xfc, !PT ;  /* 0x0000001900037212 */ /* 0x001fe200078efcff */
[----:B------:R-:W-:Y:S05]  /*17840*/  WARPSYNC.ALL ;  /* 0x0000000000007948 */ /* 0x000fea0003800000 */
[----:B------:R-:W-:Y:S01]  /*17850*/  IMAD.IADD R3, R22, 0x1, R3 ;  /* 0x0000000116037824 */ /* 0x000fe200078e0203 */
[----:B------:R-:W-:-:S04]  /*17860*/  LOP3.LUT R12, R25, 0x1800, RZ, 0xfc, !PT ;  /* 0x00001800190c7812 */ /* 0x000fc800078efcff */
[----:B-1----:R0:W1:Y:S02]  /*17870*/  LDSM.16.MT88.4 R4, [R3+0x9000] ;  /* 0x009000000304783b */ /* 0x0020640000004200 */
[----:B0-----:R-:W-:-:S04]  /*17880*/  LOP3.LUT R3, R0, R29, RZ, 0xfc, !PT ;  /* 0x0000001d00037212 */ /* 0x001fc800078efcff */
[----:B------:R-:W-:Y:S02]  /*17890*/  IADD3 R3, R24, R3, RZ ;  /* 0x0000000318037210 */ /* 0x000fe40007ffe0ff */
        /* <DEDUP_REMOVED lines=61> */
.L_x_11085:
[----:B-1----:R1:W-:Y:S01]  /*17c70*/  SYNCS.ARRIVE.TRANS64.A1T0 RZ, [R2+URZ+0x19c50], RZ ;  /* 0x019c50ff02ff79a7 */ /* 0x0023e2000810003f */
[----:B------:R-:W-:Y:S06]  /*17c80*/  BAR.SYNC.DEFER_BLOCKING 0x2, 0x80 ;  /* 0x0082000000007b1d */ /* 0x000fec0000010000 */
[----:B------:R-:W-:Y:S05]  /*17c90*/  @!P0 BRA `(.L_x_11086) ;  /* 0x0000000000048947 */ /* 0x000fea0003800000 */
[----:B------:R-:W-:Y:S01]  /*17ca0*/  BPT.TRAP 0x1 ;  /* 0x000000040000795c */ /* 0x000fe20000300000 */
.L_x_11086:
[----:B------:R-:W2:Y:S01]  /*17cb0*/  LDL R0, [R1+0x1c] ;  /* 0x00001c0001007983 */ /* 0x000ea20000100800 */
[----:B-1----:R-:W-:Y:S02]  /*17cc0*/  VIADD R2, R2, 0x19c80 ;  /* 0x00019c8002027836 */ /* 0x002fe40000000000 */
[----:B------:R-:W-:Y:S02]  /*17cd0*/  IMAD.MOV.U32 R5, RZ, RZ, R28 ;  /* 0x000000ffff057224 */ /* 0x000fe400078e001c */
[----:B------:R-:W-:Y:S01]  /*17ce0*/  IMAD.MOV.U32 R4, RZ, RZ, R23 ;  /* 0x000000ffff047224 */ /* 0x000fe200078e0017 */
[----:B--2---:R-:W-:-:S04]  /*17cf0*/  PRMT R2, R0, 0x654, R2 ;  /* 0x0000065400027816 */ /* 0x004fc80000000002 */
[----:B------:R3:W-:Y:S01]  /*17d00*/  SYNCS.ARRIVE.TRANS64.RED.A1T0 RZ, [R2+URZ], RZ ;  /* 0x000000ff02ff79a7 */ /* 0x0007e2000810043f */
[----:B------:R-:W-:Y:S05]  /*17d10*/  @P1 BRA `(.L_x_11087) ;  /* 0xffffffec00801947 */ /* 0x000fea000383ffff */
.L_x_11067:
[----:B--2---:R-:W3:Y:S01]  /*17d20*/  S2R R0, SR_TID.X ;  /* 0x0000000000007919 */ /* 0x004ee20000002100 */
[----:B------:R-:W-:Y:S01]  /*17d30*/  BSSY B0, `(.L_x_11088) ;  /* 0x0000012000007945 */ /* 0x000fe20003800000 */
[----:B---3--:R-:W-:Y:S01]  /*17d40*/  LOP3.LUT R2, R0, 0x7f, RZ, 0xc0, !PT ;  /* 0x0000007f00027812 */ /* 0x008fe200078ec0ff */
[----:B------:R-:W-:-:S03]  /*17d50*/  IMAD.U32 R0, RZ, RZ, UR36 ;  /* 0x00000024ff007e24 */ /* 0x000fc6000f8e00ff */
[----:B------:R-:W-:Y:S02]  /*17d60*/  ISETP.NE.AND P1, PT, R2, RZ, PT ;  /* 0x000000ff0200720c */ /* 0x000fe40003f25270 */
[----:B------:R-:W-:-:S11]  /*17d70*/  ISETP.NE.AND P0, PT, R0, 0x3, PT ;  /* 0x000000030000780c */ /* 0x000fd60003f05270 */
[----:B------:R-:W-:Y:S05]  /*17d80*/  @P1 BRA `(.L_x_11089) ;  /* 0x0000000000301947 */ /* 0x000fea0003800000 */
[----:B01----:R-:W0:Y:S01]  /*17d90*/  S2R R3, SR_LANEID ;  /* 0x0000000000037919 */ /* 0x003e220000000000 */
[----:B------:R-:W-:Y:S02]  /*17da0*/  VOTEU.ANY UR4, UPT, PT ;  /* 0x0000000000047886 */ /* 0x000fe400038e0100 */
[----:B------:R-:W0:Y:S08]  /*17db0*/  FLO.U32 R0, UR4 ;  /* 0x0000000400007d00 */ /* 0x000e3000080e0000 */
[----:B------:R-:W1:Y:S01]  /*17dc0*/  POPC R4, UR4 ;  /* 0x0000000400047d09 */ /* 0x000e620008000000 */
[----:B0-----:R-:W-:-:S02]  /*17dd0*/  ISETP.EQ.U32.AND P1, PT, R0, R3, PT ;  /* 0x000000030000720c */ /* 0x001fc40003f22070 */
[----:B------:R-:W1:Y:S11]  /*17de0*/  LDC.64 R2, c[0x0][0xc60] ;  /* 0x00031800ff027b82 */ /* 0x000e760000000a00 */
[----:B-1----:R-:W2:Y:S01]  /*17df0*/  @P1 ATOMG.E.ADD.STRONG.GPU PT, R3, desc[UR42][R2.64], R4 ;  /* 0x00000004020319a8 */ /* 0x002ea200081ee1ea */
[----:B------:R-:W0:Y:S02]  /*17e00*/  S2R R5, SR_LTMASK ;  /* 0x0000000000057919 */ /* 0x000e240000003900 */
[----:B0-----:R-:W-:-:S06]  /*17e10*/  LOP3.LUT R5, R5, UR4, RZ, 0xc0, !PT ;  /* 0x0000000405057c12 */ /* 0x001fcc000f8ec0ff */
[----:B------:R-:W0:Y:S01]  /*17e20*/  POPC R5, R5 ;  /* 0x0000000500057309 */ /* 0x000e220000000000 */
[----:B--2---:R-:W0:Y:S02]  /*17e30*/  SHFL.IDX PT, R0, R3, R0, 0x1f ;  /* 0x00001f0003007589 */ /* 0x004e2400000e0000 */
[----:B0-----:R-:W-:-:S07]  /*17e40*/  IADD3 R16, R0, UR38, R5 ;  /* 0x0000002600107c10 */ /* 0x001fce000fffe005 */
.L_x_11089:
[----:B------:R-:W-:Y:S05]  /*17e50*/  BSYNC B0 ;  /* 0x0000000000007941 */ /* 0x000fea0003800000 */
.L_x_11088:
[----:B------:R-:W-:Y:S05]  /*17e60*/  @!P0 BRA `(.L_x_11090) ;  /* 0x0000000000048947 */ /* 0x000fea0003800000 */
[----:B------:R-:W-:Y:S01]  /*17e70*/  BPT.TRAP 0x1 ;  /* 0x000000040000795c */ /* 0x000fe20000300000 */
.L_x_11090:
[----:B------:R-:W-:Y:S01]  /*17e80*/  LOP3.LUT R2, R28, 0x1, RZ, 0x3c, !PT ;  /* 0x000000011c027812 */ /* 0x000fe200078e3cff */
[----:B------:R-:W-:Y:S01]  /*17e90*/  IMAD R0, R23, 0x8, R22 ;  /* 0x0000000817007824 */ /* 0x000fe200078e0216 */
[----:B------:R-:W-:Y:S02]  /*17ea0*/  BSSY B0, `(.L_x_11091) ;  /* 0x0000004000007945 */ /* 0x000fe40003800000 */
[----:B------:R-:W-:-:S04]  /*17eb0*/  SHF.L.U32 R2, R2, 0x1f, RZ ;  /* 0x0000001f02027819 */ /* 0x000fc800000006ff */
[----:B------:R-:W2:Y:S02]  /*17ec0*/  SYNCS.PHASECHK.TRANS64.TRYWAIT P1, [R0+URZ+0x19c70], R2 ;  /* 0x019c7002000075a7 */ /* 0x000ea4000802017f */
[----:B--2---:R-:W-:Y:S05]  /*17ed0*/  @!P1 BRA `(.L_x_11092) ;  /* 0x0000003000bc9947 */ /* 0x004fea0003800000 */
.L_x_11207:
[----:B------:R-:W-:Y:S05]  /*17ee0*/  BSYNC B0 ;  /* 0x0000000000007941 */ /* 0x000fea0003800000 */
.L_x_11091:
[----:B01----:R-:W-:-:S04]  /*17ef0*/  MOV R3, UR39 ;  /* 0x0000002700037c02 */ /* 0x003fc80008000f00 */
[----:B------:R-:W-:-:S13]  /*17f00*/  ISETP.NE.AND P1, PT, R3, 0x3, PT ;  /* 0x000000030300780c */ /* 0x000fda0003f25270 */
[----:B------:R-:W-:Y:S05]  /*17f10*/  @!P1 BRA `(.L_x_11093) ;  /* 0x0000000000049947 */ /* 0x000fea0003800000 */
[----:B------:R-:W-:Y:S01]  /*17f20*/  BPT.TRAP 0x1 ;  /* 0x000000040000795c */ /* 0x000fe20000300000 */
.L_x_11093:
[----:B--2---:R-:W-:-:S04]  /*17f30*/  SHF.L.U32 R2, R28, 0x1f, RZ ;  /* 0x0000001f1c027819 */ /* 0x004fc800000006ff */
[----:B------:R-:W0:Y:S02]  /*17f40*/  SYNCS.PHASECHK.TRANS64.TRYWAIT P1, [R0+URZ+0x19c60], R2 ;  /* 0x019c6002000075a7 */ /* 0x000e24000802017f */
[----:B0-----:R-:W-:Y:S05]  /*17f50*/  @!P1 BRA `(.L_x_11094) ;  /* 0x0000003000b09947 */ /* 0x001fea0003800000 */
.L_x_11208:
[----:B------:R-:W2:Y:S01]  /*17f60*/  LDL R13, [R1+0x20] ;  /* 0x00002000010d7983 */ /* 0x000ea20000100800 */
[----:B0-----:R-:W-:Y:S01]  /*17f70*/  IMAD R2, R23, 0x3000, RZ ;  /* 0x0000300017027824 */ /* 0x001fe200078e02ff */
[----:B------:R-:W-:Y:S05]  /*17f80*/  WARPSYNC.ALL ;  /* 0x0000000000007948 */ /* 0x000fea0003800000 */
[----:B------:R-:W-:Y:S02]  /*17f90*/  LOP3.LUT R3, R2, R25, RZ, 0xfc, !PT ;  /* 0x0000001902037212 */ /* 0x000fe400078efcff */
[----:B------:R-:W-:-:S03]  /*17fa0*/  LOP3.LUT R12, R25, 0x1800, RZ, 0xfc, !PT ;  /* 0x00001800190c7812 */ /* 0x000fc600078efcff */
[----:B------:R-:W-:-:S05]  /*17fb0*/  IMAD.IADD R3, R22, 0x1, R3 ;  /* 0x0000000116037824 */ /* 0x000fca00078e0203 */
[----:B------:R0:W1:Y:S02]  /*17fc0*/  LDSM.16.MT88.4 R4, [R3+0x9000] ;  /* 0x009000000304783b */ /* 0x0000640000004200 */
        /* <DEDUP_REMOVED lines=63> */
.L_x_11095:
[----:B-1----:R1:W-:Y:S01]  /*183c0*/  SYNCS.ARRIVE.TRANS64.A1T0 RZ, [R0+URZ+0x19c50], RZ ;  /* 0x019c50ff00ff79a7 */ /* 0x0023e2000810003f */
[----:B------:R-:W-:Y:S06]  /*183d0*/  BAR.SYNC.DEFER_BLOCKING 0x2, 0x80 ;  /* 0x0082000000007b1d */ /* 0x000fec0000010000 */
[----:B------:R-:W-:Y:S05]  /*183e0*/  @!P0 BRA `(.L_x_11096) ;  /* 0x0000000000048947 */ /* 0x000fea0003800000 */
[----:B------:R-:W-:Y:S01]  /*183f0*/  BPT.TRAP 0x1 ;  /* 0x000000040000795c */ /* 0x000fe20000300000 */
.L_x_11096:
        /* <DEDUP_REMOVED lines=9> */
.L_x_11037:
[----:B-1----:R-:W2:Y:S02]  /*18490*/  LDL R0, [R1+0x18] ;  /* 0x0000180001007983 */ /* 0x002ea40000100800 */
[----:B--2---:R-:W-:-:S13]  /*184a0*/  LOP3.LUT P0, RZ, R0, 0x10, RZ, 0xc0, !PT ;  /* 0x0000001000ff7812 */ /* 0x004fda000780c0ff */
[----:B------:R-:W-:Y:S05]  /*184b0*/  @!P0 BRA `(.L_x_11097) ;  /* 0x0000000000288947 */ /* 0x000fea0003800000 */
[----:B------:R-:W-:Y:S05]  /*184c0*/  WARPSYNC.ALL ;  /* 0x0000000000007948 */ /* 0x000fea0003800000 */
[----:B------:R-:W1:Y:S08]  /*184d0*/  S2UR UR4, SR_CgaCtaId ;  /* 0x00000000000479c3 */ /* 0x000e700000008800 */
[----:B------:R-:W-:Y:S01]  /*184e0*/  BAR.SYNC.DEFER_BLOCKING 0x5, 0x200 ;  /* 0x0148000000007b1d */ /* 0x000fe20000010000 */
[----:B------:R-:W-:Y:S01]  /*184f0*/  MOV R22, 0x400 ;  /* 0x0000040000167802 */ /* 0x000fe20000000f00 */
[----:B-1----:R-:W-:-:S05]  /*18500*/  IMAD.U32 R0, RZ, RZ, UR4 ;  /* 0x00000004ff007e24 */ /* 0x002fca000f8e00ff */
[----:B------:R-:W-:Y:S01]  /*18510*/  LEA R22, R0, R22, 0x18 ;  /* 0x0000001600167211 */ /* 0x000fe200078ec0ff */
[----:B------:R1:W-:Y:S04]  /*18520*/  STL [R1+0x1c], R0 ;  /* 0x00001c0001007387 */ /* 0x0003e80000100800 */
[----:B------:R1:W2:Y:S01]  /*18530*/  LDS.128 R16, [R22+0x19cd0] ;  /* 0x019cd00016107984 */ /* 0x0002a20000000c00 */
[----:B------:R-:W-:Y:S06]  /*18540*/  BAR.ARV 0x4, 0x200 ;  /* 0x0108000000007b1d */ /* 0x000fec0000002000 */
[----:B------:R-:W-:Y:S05]  /*18550*/  BRA `(.L_x_11098) ;  /* 0x0000000800487947 */ /* 0x000fea0003800000 */
.L_x_11097:
[----:B------:R-:W1:Y:S01]  /*18560*/  S2R R0, SR_TID.X ;  /* 0x0000000000007919 */ /* 0x000e620000002100 */
[----:B------:R-:W-:Y:S01]  /*18570*/  UMOV UR4, 0xffffffff ;  /* 0xffffffff00047882 */ /* 0x000fe20000000000 */
[----:B-1----:R-:W-:-:S04]  /*18580*/  LOP3.LUT R7, R0, 0x1f, RZ, 0xc0, !PT ;  /* 0x0000001f00077812 */ /* 0x002fc800078ec0ff */
[----:B------:R-:W-:Y:S01]  /*18590*/  ISETP.NE.AND P0, PT, R7, 0x1f, PT ;  /* 0x0000001f0700780c */ /* 0x000fe20003f05270 */
[----:B------:R-:W-:-:S12]  /*185a0*/  BRA.DIV UR4, `(.L_x_11099) ;  /* 0x0000002e04307947 */ /* 0x000fd8000b800000 */
[----:B------:R-:W-:Y:S01]  /*185b0*/  IADD3 R5, R19, R7, RZ ;  /* 0x0000000713057210 */ /* 0x000fe20007ffe0ff */
[----:B------:R-:W-:-:S03]  /*185c0*/  ULDC UR4, c[0x0][0xc3c] ;  /* 0x00030f0000047ab9 */ /* 0x000fc60000000800 */
[----:B------:R-:W-:-:S13]  /*185d0*/  ISETP.GE.OR P1, PT, R5, UR4, !P0 ;  /* 0x0000000405007c0c */ /* 0x000fda000c726670 */
[----:B------:R-:W1:Y:S02]  /*185e0*/  @!P1 LDC.64 R2, c[0x0][0xc80] ;  /* 0x00032000ff029b82 */ /* 0x000e640000000a00 */
[----:B-1----:R-:W-:-:S06]  /*185f0*/  @!P1 IMAD.WIDE R2, R5, 0x4, R2 ;  /* 0x0000000405029825 */ /* 0x002fcc00078e0202 */
[----:B------:R1:W2:Y:S01]  /*18600*/  @!P1 LDG.E R3, desc[UR42][R2.64] ;  /* 0x0000002a02039981 */ /* 0x0002a2000c1e1900 */
[C---:B------:R-:W-:Y:S02]  /*18610*/  ISETP.GE.U32.AND P2, PT, R7.reuse, 0x2, PT ;  /* 0x000000020700780c */ /* 0x040fe40003f46070 */
[C---:B------:R-:W-:Y:S01]  /*18620*/  ISETP.GE.U32.AND P3, PT, R7.reuse, 0x4, PT ;  /* 0x000000040700780c */ /* 0x040fe20003f66070 */
[----:B------:R-:W-:Y:S01]  /*18630*/  SHFL.IDX PT, R4, R16, 0x1, 0x1f ;  /* 0x00201f0010047f89 */ /* 0x000fe200000e0000 */
[C---:B------:R-:W-:Y:S02]  /*18640*/  ISETP.GE.U32.AND P4, PT, R7.reuse, 0x8, PT ;  /* 0x000000080700780c */ /* 0x040fe40003f86070 */
[C---:B------:R-:W-:Y:S01]  /*18650*/  ISETP.GE.U32.AND P5, PT, R7.reuse, 0x10, PT ;  /* 0x000000100700780c */ /* 0x040fe20003fa6070 */
        /* <DEDUP_REMOVED lines=18> */
[----:B------:R1:W2:Y:S04]  /*18780*/  SHFL.IDX PT, R0, R16, RZ, 0x1f ;  /* 0x00001fff10007589 */ /* 0x0002a800000e0000 */
[----:B------:R1:W3:Y:S02]  /*18790*/  SHFL.IDX PT, R6, R3, 0x1f, 0x1f ;  /* 0x03e01f0003067f89 */ /* 0x0002e400000e0000 */
.L_x_11218:
[----:B------:R-:W-:Y:S02]  /*187a0*/  ULDC UR4, c[0x0][0xc38] ;  /* 0x00030e0000047ab9 */ /* 0x000fe40000000800 */
[----:B-1----:R-:W-:-:S04]  /*187b0*/  IMAD.U32 R16, RZ, RZ, UR4 ;  /* 0x00000004ff107e24 */ /* 0x002fc8000f8e00ff */
[----:B---3--:R-:W-:-:S04]  /*187c0*/  IMAD R6, R6, R16, RZ ;  /* 0x0000001006067224 */ /* 0x008fc800078e02ff */
[----:B------:R-:W-:-:S05]  /*187d0*/  IMAD.IADD R4, R4, 0x1, R6 ;  /* 0x0000000104047824 */ /* 0x000fca00078e0206 */
[----:B--2---:R-:W-:-:S13]  /*187e0*/  ISETP.GT.AND P6, PT, R4, R0, PT ;  /* 0x000000000400720c */ /* 0x004fda0003fc4270 */
[----:B------:R-:W-:Y:S05]  /*187f0*/  @P6 BRA `(.L_x_11100) ;  /* 0x00000000009c6947 */ /* 0x000fea0003800000 */
.L_x_11105:
[----:B-1----:R-:W1:Y:S01]  /*18800*/  LDC R2, c[0x0][0xc3c] ;  /* 0x00030f00ff027b82 */ /* 0x002e620000000800 */
[----:B------:R-:W-:-:S05]  /*18810*/  VIADD R19, R19, 0x1f ;  /* 0x0000001f13137836 */ /* 0x000fca0000000000 */
[----:B-1----:R-:W-:-:S13]  /*18820*/  ISETP.GE.AND P6, PT, R19, R2, PT ;  /* 0x000000021300720c */ /* 0x002fda0003fc6270 */
[----:B------:R-:W-:Y:S05]  /*18830*/  @P6 BRA `(.L_x_11101) ;  /* 0x0000000400446947 */ /* 0x000fea0003800000 */
[----:B------:R-:W1:Y:S01]  /*18840*/  S2R R3, SR_TID.X ;  /* 0x0000000000037919 */ /* 0x000e620000002100 */
        /* <DEDUP_REMOVED lines=9> */
.L_x_11103:
[----:B------:R-:W-:Y:S05]  /*188e0*/  BSYNC B0 ;  /* 0x0000000000007941 */ /* 0x000fea0003800000 */
.L_x_11102:
[----:B------:R-:W-:-:S03]  /*188f0*/  UMOV UR4, 0xffffffff ;  /* 0xffffffff00047882 */ /* 0x000fc60000000000 */
[----:B------:R-:W-:Y:S05]  /*18900*/  BRA.DIV UR4, `(.L_x_11104) ;  /* 0x0000002e04947947 */ /* 0x000fea000b800000 */
[----:B-----5:R-:W1:Y:S02]  /*18910*/  SHFL.UP PT, R14, R2, 0x1, RZ ;  /* 0x04200000020e7989 */ /* 0x020e6400000e00ff */
[----:B-1----:R-:W-:-:S05]  /*18920*/  SEL R3, R14, RZ, P1 ;  /* 0x000000ff0e037207 */ /* 0x002fca0000800000 */
[----:B------:R-:W-:-:S05]  /*18930*/  IMAD.IADD R3, R2, 0x1, R3 ;  /* 0x0000000102037824 */ /* 0x000fca00078e0203 */
[----:B------:R-:W1:Y:S02]  /*18940*/  SHFL.UP PT, R5, R3, 0x2, RZ ;  /* 0x0440000003057989 */ /* 0x000e6400000e00ff */
[----:B-1----:R-:W-:-:S04]  /*18950*/  SEL R5, R5, RZ, P2 ;  /* 0x000000ff05057207 */ /* 0x002fc80001000000 */
[----:B------:R-:W-:-:S05]  /*18960*/  IADD3 R3, R3, R5, RZ ;  /* 0x0000000503037210 */ /* 0x000fca0007ffe0ff */
        /* <DEDUP_REMOVED lines=10> */
.L_x_11226:
[----:B------:R-:W-:Y:S02]  /*18a10*/  ULDC UR4, c[0x0][0xc38] ;  /* 0x00030e0000047ab9 */ /* 0x000fe40000000800 */
[----:B------:R-:W-:-:S04]  /*18a20*/  IMAD.U32 R16, RZ, RZ, UR4 ;  /* 0x00000004ff107e24 */ /* 0x000fc8000f8e00ff */
[----:B--2---:R-:W-:-:S04]  /*18a30*/  IMAD R6, R6, R16, RZ ;  /* 0x0000001006067224 */ /* 0x004fc800078e02ff */
[----:B------:R-:W-:-:S05]  /*18a40*/  IMAD.IADD R4, R6, 0x1, R4 ;  /* 0x0000000106047824 */ /* 0x000fca00078e0204 */
[----:B------:R-:W-:-:S13]  /*18a50*/  ISETP.GT.AND P6, PT, R4, R0, PT ;  /* 0x000000000400720c */ /* 0x000fda0003fc4270 */
[----:B------:R-:W-:Y:S05]  /*18a60*/  @!P6 BRA `(.L_x_11105) ;  /* 0xfffffffc0064e947 */ /* 0x000fea000383ffff */
.L_x_11100:
        /* <DEDUP_REMOVED lines=8> */
.L_x_11230:
[----:B------:R-:W-:Y:S01]  /*18af0*/  ISETP.NE.AND P0, PT, R5, RZ, PT ;  /* 0x000000ff0500720c */ /* 0x000fe20003f05270 */
[----:B--2---:R-:W-:-:S12]  /*18b00*/  IMAD.MOV.U32 R2, RZ, RZ, RZ ;  /* 0x000000ffff027224 */ /* 0x004fd800078e00ff */
[----:B------:R-:W-:Y:S05]  /*18b10*/  @!P0 BRA `(.L_x_11107) ;  /* 0x0000000000108947 */ /* 0x000fea0003800000 */
[----:B------:R-:W-:Y:S01]  /*18b20*/  UMOV UR4, 0xffffffff ;  /* 0xffffffff00047882 */ /* 0x000fe20000000000 */
[----:B------:R-:W-:Y:S02]  /*18b30*/  VIADD R12, R4, 0xffffffff ;  /* 0xffffffff040c7836 */ /* 0x000fe40000000000 */
[----:B------:R-:W-:Y:S05]  /*18b40*/  BRA.DIV UR4, `(.L_x_11108) ;  /* 0x0000003204207947 */ /* 0x000fea000b800000 */
[----:B------:R2:W4:Y:S02]  /*18b50*/  SHFL.IDX PT, R2, R3, R12, 0x1f ;  /* 0x00001f0c03027589 */ /* 0x00052400000e0000 */
.L_x_11107:
[----:B---3--:R-:W-:Y:S01]  /*18b60*/  IABS R5, R17 ;  /* 0x0000001100057213 */ /* 0x008fe20000000000 */
[----:B----4-:R-:W-:Y:S02]  /*18b70*/  IMAD R16, R2, R16, R6 ;  /* 0x0000001002107224 */ /* 0x010fe400078e0206 */
[----:B------:R-:W-:Y:S01]  /*18b80*/  IMAD.IADD R19, R4, 0x1, R19 ;  /* 0x0000000104137824 */ /* 0x000fe200078e0213 */
[----:B------:R-:W3:Y:S01]  /*18b90*/  I2F.RP R2, R5 ;  /* 0x0000000500027306 */ /* 0x000ee20000209400 */
[----:B------:R-:W-:-:S07]  /*18ba0*/  IMAD.IADD R0, R0, 0x1, -R16 ;  /* 0x0000000100007824 */ /* 0x000fce00078e0a10 */
[----:B---3--:R-:W3:Y:S02]  /*18bb0*/  MUFU.RCP R2, R2 ;  /* 0x0000000200027308 */ /* 0x008ee40000001000 */
[----:B---3--:R-:W-:-:S06]  /*18bc0*/  VIADD R2, R2, 0xffffffe ;  /* 0x0ffffffe02027836 */ /* 0x008fcc0000000000 */
[----:B-12---:R-:W1:Y:S02]  /*18bd0*/  F2I.FTZ.U32.TRUNC.NTZ R3, R2 ;  /* 0x0000000200037305 */ /* 0x006e64000021f000 */
[----:B-1----:R-:W-:-:S04]  /*18be0*/  IMAD.MOV R2, RZ, RZ, -R3 ;  /* 0x000000ffff027224 */ /* 0x002fc800078e0a03 */
        /* <DEDUP_REMOVED lines=22> */
.L_x_11101:
[----:B------:R-:W-:Y:S01]  /*18d50*/  UMOV UR4, URZ ;  /* 0x0000003f00047c82 */ /* 0x000fe20008000000 */
[----:B------:R-:W-:Y:S01]  /*18d60*/  UMOV UR5, URZ ;  /* 0x0000003f00057c82 */ /* 0x000fe20008000000 */
[----:B------:R-:W-:Y:S01]  /*18d70*/  ULDC UR6, c[0x0][0xc3c] ;  /* 0x00030f0000067ab9 */ /* 0x000fe20000000800 */
[----:B------:R-:W-:Y:S02]  /*18d80*/  IMAD.MOV.U32 R16, RZ, RZ, R0 ;  /* 0x000000ffff107224 */ /* 0x000fe400078e0000 */
[----:B------:R-:W-:Y:S02]  /*18d90*/  IMAD.U32 R17, RZ, RZ, UR4 ;  /* 0x00000004ff117e24 */ /* 0x000fe4000f8e00ff */
[----:B------:R-:W-:Y:S02]  /*18da0*/  IMAD.U32 R18, RZ, RZ, UR5 ;  /* 0x00000005ff127e24 */ /* 0x000fe4000f8e00ff */
[----:B------:R-:W-:-:S07]  /*18db0*/  IMAD.U32 R19, RZ, RZ, UR6 ;  /* 0x00000006ff137e24 */ /* 0x000fce000f8e00ff */
.L_x_11109:
[----:B------:R3:W2:Y:S01]  /*18dc0*/  LDL R2, [R1+0x1c] ;  /* 0x00001c0001027983 */ /* 0x0006a20000100800 */
[----:B------:R-:W1:Y:S01]  /*18dd0*/  S2R R0, SR_TID.X ;  /* 0x0000000000007919 */ /* 0x000e620000002100 */
[----:B------:R-:W-:Y:S05]  /*18de0*/  WARPSYNC.ALL ;  /* 0x0000000000007948 */ /* 0x000fea0003800000 */
[----:B-1----:R-:W-:Y:S01]  /*18df0*/  LOP3.LUT R0, R0, 0x1f, RZ, 0xc0, !PT ;  /* 0x0000001f00007812 */ /* 0x002fe200078ec0ff */
[----:B------:R-:W-:Y:S03]  /*18e00*/  BAR.SYNC.DEFER_BLOCKING 0x4, 0x200 ;  /* 0x0108000000007b1d */ /* 0x000fe60000010000 */
[----:B------:R-:W-:-:S13]  /*18e10*/  ISETP.NE.AND P0, PT, R0, RZ, PT ;  /* 0x000000ff0000720c */ /* 0x000fda0003f05270 */
[----:B------:R-:W-:Y:S01]  /*18e20*/  @!P0 MOV R0, 0x400 ;  /* 0x0000040000008802 */ /* 0x000fe20000000f00 */
[----:B--2---:R-:W1:Y:S03]  /*18e30*/  @!P0 S2R R2, SR_CgaCtaId ;  /* 0x0000000000028919 */ /* 0x004e660000008800 */
[----:B-1----:R-:W-:Y:S01]  /*18e40*/  @!P0 LEA R22, R2, R0, 0x18 ;  /* 0x0000000002168211 */ /* 0x002fe200078ec0ff */
[----:B------:R3:W-:Y:S04]  /*18e50*/  @!P0 STL [R1+0x1c], R2 ;  /* 0x00001c0201008387 */ /* 0x0007e80000100800 */
[----:B------:R3:W-:Y:S01]  /*18e60*/  @!P0 STS.128 [R22+0x19cd0], R16 ;  /* 0x019cd01016008388 */ /* 0x0007e20000000c00 */
[----:B------:R-:W-:Y:S06]  /*18e70*/  BAR.ARV 0x5, 0x200 ;  /* 0x0148000000007b1d */ /* 0x000fec0000002000 */
.L_x_11098:
[----:B------:R-:W-:Y:S02]  /*18e80*/  ULDC UR4, c[0x0][0xc3c] ;  /* 0x00030f0000047ab9 */ /* 0x000fe40000000800 */
[----:B--2---:R-:W-:-:S13]  /*18e90*/  ISETP.GE.AND P0, PT, R19, UR4, PT ;  /* 0x0000000413007c0c */ /* 0x004fda000bf06270 */
[----:B------:R-:W-:Y:S05]  /*18ea0*/  @!P0 BRA `(.L_x_11110) ;  /* 0xffffffa000088947 */ /* 0x000fea000383ffff */
[----:B------:R-:W-:Y:S05]  /*18eb0*/  BSYNC B7 ;  /* 0x0000000000077941 */ /* 0x000fea0003800000 */
.L_x_10992:
[----:B-1----:R-:W2:Y:S01]  /*18ec0*/  LDL.LU R0, [R1+0x4c] ;  /* 0x00004c0001007983 */ /* 0x002ea20000300800 */
[----:B------:R-:W-:Y:S01]  /*18ed0*/  BSSY B0, `(.L_x_11111) ;  /* 0x000000b000007945 */ /* 0x000fe20003800000 */
[----:B------:R-:W1:Y:S01]  /*18ee0*/  S2R R5, SR_CgaCtaId ;  /* 0x0000000000057919 */ /* 0x000e620000008800 */
[----:B--2---:R-:W-:-:S05]  /*18ef0*/  VIADD R0, R0, 0x1 ;  /* 0x0000000100007836 */ /* 0x004fca0000000000 */
[----:B0--3--:R-:W-:-:S04]  /*18f00*/  LEA.HI R2, R0, R0, RZ, 0x1 ;  /* 0x0000000000027211 */ /* 0x009fc800078f08ff */
[----:B------:R-:W-:Y:S02]  /*18f10*/  LOP3.LUT R3, R2, 0xfffffffe, RZ, 0xc0, !PT ;  /* 0xfffffffe02037812 */ /* 0x000fe400078ec0ff */
[----:B------:R-:W-:-:S03]  /*18f20*/  MOV R2, 0x400 ;  /* 0x0000040000027802 */ /* 0x000fc60000000f00 */
[----:B------:R-:W-:Y:S01]  /*18f30*/  IMAD.IADD R0, R0, 0x1, -R3 ;  /* 0x0000000100007824 */ /* 0x000fe200078e0a03 */
[----:B-1----:R-:W-:-:S04]  /*18f40*/  LEA R4, R5, R2, 0x18 ;  /* 0x0000000205047211 */ /* 0x002fc800078ec0ff */
[----:B------:R-:W-:-:S04]  /*18f50*/  SHF.L.U32 R0, R0, 0x1f, RZ ;  /* 0x0000001f00007819 */ /* 0x000fc800000006ff */
[----:B------:R-:W0:Y:S02]  /*18f60*/  SYNCS.PHASECHK.TRANS64.TRYWAIT P0, [R4+URZ+0x19c20], R0 ;  /* 0x019c2000040075a7 */ /* 0x000e24000800017f */
[----:B0-----:R-:W-:Y:S05]  /*18f70*/  @!P0 BRA `(.L_x_11112) ;  /* 0x0000002c003c8947 */ /* 0x001fea0003800000 */
.L_x_11233:
[----:B------:R-:W-:Y:S05]  /*18f80*/  BSYNC B0 ;  /* 0x0000000000007941 */ /* 0x000fea0003800000 */
.L_x_11111:
[----:B------:R-:W-:-:S03]  /*18f90*/  UMOV UR4, 0xffffffff ;  /* 0xffffffff00047882 */ /* 0x000fc60000000000 */
[----:B------:R-:W-:Y:S05]  /*18fa0*/  BRA.DIV UR4, `(.L_x_11113) ;  /* 0x0000002e04447947 */ /* 0x000fea000b800000 */
[----:B0-----:R-:W0:Y:S02]  /*18fb0*/  S2R R0, SR_TID.X ;  /* 0x0000000000007919 */ /* 0x001e240000002100 */
[----:B0-----:R-:W-:-:S04]  /*18fc0*/  SHF.R.U32.HI R0, RZ, 0x5, R0 ;  /* 0x00000005ff007819 */ /* 0x001fc80000011600 */
[----:B------:R-:W-:-:S05]  /*18fd0*/  LOP3.LUT R0, R0, 0x3, RZ, 0xc0, !PT ;  /* 0x0000000300007812 */ /* 0x000fca00078ec0ff */
[----:B------:R0:W1:Y:S02]  /*18fe0*/  SHFL.IDX PT, R14, R0, RZ, 0x1f ;  /* 0x00001fff000e7589 */ /* 0x00006400000e0000 */
.L_x_11236:
[----:B-1----:R-:W-:-:S13]  /*18ff0*/  ISETP.NE.AND P0, PT, R14, RZ, PT ;  /* 0x000000ff0e00720c */ /* 0x002fda0003f05270 */
[----:B------:R-:W-:Y:S05]  /*19000*/  @P0 BRA `(.L_x_10863) ;  /* 0x0000000000a80947 */ /* 0x000fea0003800000 */
[----:B------:R-:W-:-:S03]  /*19010*/  UMOV UR4, 0xffffffff ;  /* 0xffffffff00047882 */ /* 0x000fc60000000000 */
[----:B------:R-:W-:Y:S05]  /*19020*/  BRA.DIV UR4, `(.L_x_11114) ;  /* 0x0000002e04587947 */ /* 0x000fea000b800000 */
[----:B------:R-:W-:-:S13]  /*19030*/  ELECT P6, URZ, PT ;  /* 0x00000000003f782f */ /* 0x000fda00038c0000 */
.L_x_11239:
[----:B------:R-:W-:Y:S05]  /*19040*/  @!P6 BRA `(.L_x_10863) ;  /* 0x000000000098e947 */ /* 0x000fea0003800000 */
[----:B------:R-:W-:-:S06]  /*19050*/  ULOP3.LUT UR4, UR37, 0x2, URZ, 0xfc, !UPT ;  /* 0x0000000225047892 */ /* 0x000fcc000f8efc3f */
[----:B0-----:R-:W-:-:S05]  /*19060*/  IMAD.U32 R0, RZ, RZ, UR4 ;  /* 0x00000004ff007e24 */ /* 0x001fca000f8e00ff */
[----:B------:R-:W-:-:S13]  /*19070*/  ISETP.NE.AND P0, PT, R0, 0x3, PT ;  /* 0x000000030000780c */ /* 0x000fda0003f05270 */
[----:B------:R-:W-:Y:S05]  /*19080*/  @!P0 BRA `(.L_x_11115) ;  /* 0x0000000000048947 */ /* 0x000fea0003800000 */
[----:B------:R-:W-:Y:S01]  /*19090*/  BPT.TRAP 0x1 ;  /* 0x000000040000795c */ /* 0x000fe20000300000 */
.L_x_11115:
[C---:B------:R-:W-:Y:S01]  /*190a0*/  LEA R5, R23.reuse, R4, 0x3 ;  /* 0x0000000417057211 */ /* 0x040fe200078e18ff */
[----:B------:R-:W-:Y:S01]  /*190b0*/  VIADD R23, R23, 0x1 ;  /* 0x0000000117177836 */ /* 0x000fe20000000000 */
[----:B------:R-:W-:-:S04]  /*190c0*/  SHF.L.U32 R0, R28, 0x1f, RZ ;  /* 0x0000001f1c007819 */ /* 0x000fc800000006ff */
[----:B------:R-:W0:Y:S01]  /*190d0*/  SYNCS.PHASECHK.TRANS64.TRYWAIT P1, [R5+URZ+0x19c40], R0 ;  /* 0x019c4000050075a7 */ /* 0x000e22000802017f */
[----:B------:R-:W-:-:S04]  /*190e0*/  ISETP.NE.AND P2, PT, R23, 0x2, PT ;  /* 0x000000021700780c */ /* 0x000fc80003f45270 */
[----:B------:R-:W-:Y:S01]  /*190f0*/  SEL R3, RZ, 0x1, P2 ;  /* 0x00000001ff037807 */ /* 0x000fe20001000000 */
[----:B0-----:R-:W-:Y:S08]  /*19100*/  @!P1 BRA `(.L_x_11116) ;  /* 0x0000002c00409947 */ /* 0x001ff00003800000 */
.L_x_11240:
[----:B------:R-:W-:Y:S02]  /*19110*/  SEL R23, R23, RZ, P2 ;  /* 0x000000ff17177207 */ /* 0x000fe40001000000 */
[----:B------:R-:W-:Y:S01]  /*19120*/  LOP3.LUT R2, R28, R3, RZ, 0x3c, !PT ;  /* 0x000000031c027212 */ /* 0x000fe200078e3cff */
[----:B------:R-:W-:Y:S06]  /*19130*/  @!P0 BRA `(.L_x_11117) ;  /* 0x0000000000048947 */ /* 0x000fec0003800000 */
[----:B------:R-:W-:Y:S01]  /*19140*/  BPT.TRAP 0x1 ;  /* 0x000000040000795c */ /* 0x000fe20000300000 */
.L_x_11117:
[----:B------:R-:W-:Y:S01]  /*19150*/  IMAD R23, R23, 0x8, R4 ;  /* 0x0000000817177824 */ /* 0x000fe200078e0204 */
[----:B------:R-:W-:-:S04]  /*19160*/  SHF.L.U32 R2, R2, 0x1f, RZ ;  /* 0x0000001f02027819 */ /* 0x000fc800000006ff */
[----:B------:R-:W1:Y:S02]  /*19170*/  SYNCS.PHASECHK.TRANS64.TRYWAIT P1, [R23+URZ+0x19c40], R2 ;  /* 0x019c4002170075a7 */ /* 0x000e64000802017f */
[----:B-1----:R-:W-:Y:S05]  /*19180*/  @!P1 BRA `(.L_x_11118) ;  /* 0x0000002c00349947 */ /* 0x002fea0003800000 */
.L_x_11241:
[----:B------:R-:W-:Y:S05]  /*19190*/  @!P0 BRA `(.L_x_11119) ;  /* 0x0000000000048947 */ /* 0x000fea0003800000 */
[----:B------:R-:W-:Y:S01]  /*191a0*/  BPT.TRAP 0x1 ;  /* 0x000000040000795c */ /* 0x000fe20000300000 */
.L_x_11119:
[----:B------:R-:W2:Y:S02]  /*191b0*/  SYNCS.PHASECHK.TRANS64.TRYWAIT P1, [R5+URZ+0x19c60], R0 ;  /* 0x019c6000050075a7 */ /* 0x000ea4000802017f */
[----:B--2---:R-:W-:Y:S05]  /*191c0*/  @!P1 BRA `(.L_x_11120) ;  /* 0x0000002c00389947 */ /* 0x004fea0003800000 */
.L_x_11242:
[----:B------:R-:W-:Y:S05]  /*191d0*/  @!P0 BRA `(.L_x_11121) ;  /* 0x0000000000048947 */ /* 0x000fea0003800000 */
[----:B------:R-:W-:Y:S01]  /*191e0*/  BPT.TRAP 0x1 ;  /* 0x000000040000795c */ /* 0x000fe20000300000 */
.L_x_11121:
[----:B------:R-:W3:Y:S02]  /*191f0*/  SYNCS.PHASECHK.TRANS64.TRYWAIT P1, [R23+URZ+0x19c60], R2 ;  /* 0x019c6002170075a7 */ /* 0x000ee4000802017f */
[----:B---3--:R-:W-:Y:S05]  /*19200*/  @!P1 BRA `(.L_x_11122) ;  /* 0x0000002c003c9947 */ /* 0x008fea0003800000 */
.L_x_11243:
[----:B------:R-:W-:Y:S05]  /*19210*/  @!P0 BRA `(.L_x_11123) ;  /* 0x0000000000048947 */ /* 0x000fea0003800000 */
[----:B------:R-:W-:Y:S01]  /*19220*/  BPT.TRAP 0x1 ;  /* 0x000000040000795c */ /* 0x000fe20000300000 */
.L_x_11123:
[----:B------:R-:W4:Y:S02]  /*19230*/  SYNCS.PHASECHK.TRANS64.TRYWAIT P1, [R5+URZ+0x19c80], R0 ;  /* 0x019c8000050075a7 */ /* 0x000f24000802017f */
[----:B----4-:R-:W-:Y:S05]  /*19240*/  @!P1 BRA `(.L_x_11124) ;  /* 0x0000002c00409947 */ /* 0x010fea0003800000 */
.L_x_11244:
[----:B------:R-:W-:Y:S05]  /*19250*/  @!P0 BRA `(.L_x_11125) ;  /* 0x0000000000048947 */ /* 0x000fea0003800000 */
[----:B------:R-:W-:Y:S01]  /*19260*/  BPT.TRAP 0x1 ;  /* 0x000000040000795c */ /* 0x000fe20000300000 */
.L_x_11125:
[----:B------:R0:W0:Y:S02]  /*19270*/  SYNCS.PHASECHK.TRANS64.TRYWAIT P0, [R23+URZ+0x19c80], R2 ;  /* 0x019c8002170075a7 */ /* 0x000024000800017f */
[----:B0-----:R-:W-:Y:S05]  /*19280*/  @!P0 NANOSLEEP.SYNCS 0x989680 ;  /* 0x009896800000895d */ /* 0x001fea0003900000 */
[----:B------:R-:W0:Y:S02]  /*19290*/  @!P0 SYNCS.PHASECHK.TRANS64 P0, [R23+URZ+0x19c80], R2 ;  /* 0x019c8002170085a7 */ /* 0x000e24000800007f */
[----:B0-----:R-:W-:Y:S05]  /*192a0*/  @!P0 BRA `(.L_x_11125) ;  /* 0xfffffffc00f08947 */ /* 0x001fea000383ffff */
.L_x_10863:
[----:B------:R-:W-:Y:S05]  /*192b0*/  BSYNC B8 ;  /* 0x0000000000087941 */ /* 0x000fea0003800000 */
.L_x_10860:
[----:B------:R-:W-:Y:S05]  /*192c0*/  EXIT ;  /* 0x000000000000794d */ /* 0x000fea0003800000 */
.L_x_10879:
[----:B-1----:R1:W2:Y:S02]  /*192d0*/  SYNCS.PHASECHK.TRANS64.TRYWAIT P6, [R68+URZ+0x19c90], R79 ;  /* 0x019c904f440075a7 */ /* 0x0022a400080c017f */
[----:B--2---:R-:W-:Y:S05]  /*192e0*/  @!P6 NANOSLEEP.SYNCS 0x989680 ;  /* 0x009896800000e95d */ /* 0x004fea0003900000 */
[----:B------:R-:W2:Y:S02]  /*192f0*/  @!P6 SYNCS.PHASECHK.TRANS64 P6, [R68+URZ+0x19c90], R79 ;  /* 0x019c904f4400e5a7 */ /* 0x000ea400080c007f */
[----:B--2---:R-:W-:Y:S05]  /*19300*/  @!P6 BRA `(.L_x_10879) ;  /* 0xfffffffc00f0e947 */ /* 0x004fea000383ffff */
[----:B------:R-:W-:Y:S05]  /*19310*/  BRA `(.L_x_11126) ;  /* 0xfffffe9400347947 */ /* 0x000fea000383ffff */
.L_x_10880:
        /* <DEDUP_REMOVED lines=8> */
.L_x_11128:
[----:B------:R-:W-:Y:S05]  /*193a0*/  BSYNC B1 ;  /* 0x0000000000017941 */ /* 0x000fea0003800000 */
.L_x_11127:
        /* <DEDUP_REMOVED lines=8> */
.L_x_11129:
[----:B------:R-:W-:Y:S05]  /*19430*/  BRA `(.L_x_11130) ;  /* 0xfffffe9400007947 */ /* 0x000fea000383ffff */
.L_x_10896:
[----:B-1----:R1:W2:Y:S02]  /*19440*/  SYNCS.PHASECHK.TRANS64.TRYWAIT P6, [R68+URZ+0x19c90], R79 ;  /* 0x019c904f440075a7 */ /* 0x0022a400080c017f */
[----:B--2---:R-:W-:Y:S05]  /*19450*/  @!P6 NANOSLEEP.SYNCS 0x989680 ;  /* 0x009896800000e95d */ /* 0x004fea0003900000 */
[----:B------:R-:W2:Y:S02]  /*19460*/  @!P6 SYNCS.PHASECHK.TRANS64 P6, [R68+URZ+0x19c90], R79 ;  /* 0x019c904f4400e5a7 */ /* 0x000ea400080c007f */
[----:B--2---:R-:W-:Y:S05]  /*19470*/  @!P6 BRA `(.L_x_10896) ;  /* 0xfffffffc00f0e947 */ /* 0x004fea000383ffff */
[----:B------:R-:W-:Y:S05]  /*19480*/  BRA `(.L_x_11131) ;  /* 0xfffffeac004c7947 */ /* 0x000fea000383ffff */
.L_x_10897:
[----:B------:R-:W-:Y:S01]  /*19490*/  BSSY B1, `(.L_x_11132) ;  /* 0x0000008000017945 */ /* 0x000fe20003800000 */
[----:B0-----:R-:W-:Y:S01]  /*194a0*/  IMAD.MOV.U32 R13, RZ, RZ, R82 ;  /* 0x000000ffff0d7224 */ /* 0x001fe200078e0052 */
[----:B------:R-:W-:Y:S01]  /*194b0*/  MOV R11, 0x1e1f ;  /* 0x00001e1f000b7802 */ /* 0x000fe20000000f00 */
[----:B------:R-:W-:Y:S02]  /*194c0*/  IMAD.MOV.U32 R12, RZ, RZ, RZ ;  /* 0x000000ffff0c7224 */ /* 0x000fe400078e00ff */
[----:B------:R-:W-:-:S07]  /*194d0*/  IMAD.MOV.U32 R15, RZ, RZ, -0x1 ;  /* 0xffffffffff0f7424 */ /* 0x000fce00078e00ff */
[----:B-1----:R-:W-:Y:S05]  /*194e0*/  WARPSYNC.COLLECTIVE R15, `(.L_x_11133) ;  /* 0x000000000f087348 */ /* 0x002fea0003c00000 */
[----:B------:R0:W2:Y:S02]  /*194f0*/  SHFL.IDX P6, R14, R13, R12, R11 ;  /* 0x0000000c0d0e7389 */ /* 0x0000a400000c000b */
[----:B012---:R-:W-:Y:S01]  /*19500*/  ENDCOLLECTIVE ;  /* 0x000000000000791b */ /* 0x007fe20003800000 */
.L_x_11133:
[----:B------:R-:W-:Y:S05]  /*19510*/  BSYNC B1 ;  /* 0x0000000000017941 */ /* 0x000fea0003800000 */
.L_x_11132:
        /* <DEDUP_REMOVED lines=8> */
.L_x_11134:
[----:B------:R-:W-:Y:S01]  /*195a0*/  IMAD.MOV.U32 R84, RZ, RZ, R14 ;  /* 0x000000ffff547224 */ /* 0x000fe200078e000e */
[----:B------:R-:W-:Y:S06]  /*195b0*/  BRA `(.L_x_11135) ;  /* 0xfffffeac00147947 */ /* 0x000fec000383ffff */
.L_x_10906:
[----:B0-----:R0:W1:Y:S02]  /*195c0*/  SYNCS.PHASECHK.TRANS64.TRYWAIT P5, [R68+URZ+0x19c90], R79 ;  /* 0x019c904f440075a7 */ /* 0x00106400080a017f */
[----:B-1----:R-:W-:Y:S05]  /*195d0*/  @!P5 NANOSLEEP.SYNCS 0x989680 ;  /* 0x009896800000d95d */ /* 0x002fea0003900000 */
[----:B------:R-:W1:Y:S02]  /*195e0*/  @!P5 SYNCS.PHASECHK.TRANS64 P5, [R68+URZ+0x19c90], R79 ;  /* 0x019c904f4400d5a7 */ /* 0x000e6400080a007f */
[----:B-1----:R-:W-:Y:S05]  /*195f0*/  @!P5 BRA `(.L_x_10906) ;  /* 0xfffffffc00f0d947 */ /* 0x002fea000383ffff */
[----:B------:R-:W-:Y:S05]  /*19600*/  BRA `(.L_x_11136) ;  /* 0xfffffecc000c7947 */ /* 0x000fea000383ffff */
.L_x_10907:
[----:B------:R-:W-:Y:S01]  /*19610*/  BSSY B1, `(.L_x_11137) ;  /* 0x0000007000017945 */ /* 0x000fe20003800000 */
[----:B------:R-:W-:Y:S02]  /*19620*/  IMAD.MOV.U32 R12, RZ, RZ, RZ ;  /* 0x000000ffff0c7224 */ /* 0x000fe400078e00ff */
[----:B------:R-:W-:Y:S02]  /*19630*/  IMAD.MOV.U32 R11, RZ, RZ, 0x1e1f ;  /* 0x00001e1fff0b7424 */ /* 0x000fe400078e00ff */
[----:B------:R-:W-:-:S07]  /*19640*/  IMAD.MOV.U32 R15, RZ, RZ, -0x1 ;  /* 0xffffffffff0f7424 */ /* 0x000fce00078e00ff */
[----:B0-----:R-:W-:Y:S05]  /*19650*/  WARPSYNC.COLLECTIVE R15, `(.L_x_11138) ;  /* 0x000000000f087348 */ /* 0x001fea0003c00000 */
[----:B------:R1:W2:Y:S02]  /*19660*/  SHFL.IDX P6, R14, R13, R12, R11 ;  /* 0x0000000c0d0e7389 */ /* 0x0002a400000c000b */
[----:B012---:R-:W-:Y:S01]  /*19670*/  ENDCOLLECTIVE ;  /* 0x000000000000791b */ /* 0x007fe20003800000 */
.L_x_11138:
[----:B------:R-:W-:Y:S05]  /*19680*/  BSYNC B1 ;  /* 0x0000000000017941 */ /* 0x000fea0003800000 */
.L_x_11137:
        /* <DEDUP_REMOVED lines=8> */
.L_x_11139:
[----:B------:R-:W-:Y:S05]  /*19710*/  BRA `(.L_x_11140) ;  /* 0xfffffecc00407947 */ /* 0x000fea000383ffff */
.L_x_10911:
[----:B0-----:R0:W2:Y:S02]  /*19720*/  SYNCS.PHASECHK.TRANS64.TRYWAIT P0, [R68+URZ+0x19cb0], R79 ;  /* 0x019cb04f440075a7 */ /* 0x0010a4000800017f */
[----:B--2---:R-:W-:Y:S05]  /*19730*/  @!P0 NANOSLEEP.SYNCS 0x989680 ;  /* 0x009896800000895d */ /* 0x004fea0003900000 */
[----:B------:R-:W2:Y:S02]  /*19740*/  @!P0 SYNCS.PHASECHK.TRANS64 P0, [R68+URZ+0x19cb0], R79 ;  /* 0x019cb04f440085a7 */ /* 0x000ea4000800007f */
[----:B--2---:R-:W-:Y:S05]  /*19750*/  @!P0 BRA `(.L_x_10911) ;  /* 0xfffffffc00f08947 */ /* 0x004fea000383ffff */
[----:B------:R-:W-:Y:S05]  /*19760*/  BRA `(.L_x_11141) ;  /* 0xfffffecc00d07947 */ /* 0x000fea000383ffff */
.L_x_10929:
        /* <DEDUP_REMOVED lines=8> */
.L_x_11143:
[----:B------:R-:W-:Y:S05]  /*197f0*/  BSYNC B1 ;  /* 0x0000000000017941 */ /* 0x000fea0003800000 */
.L_x_11142:
        /* <DEDUP_REMOVED lines=8> */
.L_x_11144:
[----:B------:R-:W-:Y:S02]  /*19880*/  IMAD.MOV.U32 R13, RZ, RZ, R30 ;  /* 0x000000ffff0d7224 */ /* 0x000fe400078e001e */
[----:B------:R-:W-:-:S07]  /*19890*/  IMAD.MOV.U32 R29, RZ, RZ, R14 ;  /* 0x000000ffff1d7224 */ /* 0x000fce00078e000e */
[----:B------:R-:W-:Y:S05]  /*198a0*/  WARPSYNC.COLLECTIVE R15, `(.L_x_11145) ;  /* 0x000000000f087348 */ /* 0x000fea0003c00000 */
[----:B------:R0:W1:Y:S02]  /*198b0*/  SHFL.IDX P6, R14, R13, R12, R11 ;  /* 0x0000000c0d0e7389 */ /* 0x00006400000c000b */
[----:B01----:R-:W-:Y:S01]  /*198c0*/  ENDCOLLECTIVE ;  /* 0x000000000000791b */ /* 0x003fe20003800000 */
.L_x_11145:
[----:B------:R-:W-:Y:S01]  /*198d0*/  MOV R13, R26 ;  /* 0x0000001a000d7202 */ /* 0x000fe20000000f00 */
[----:B------:R-:W-:-:S07]  /*198e0*/  IMAD.MOV.U32 R3, RZ, RZ, R14 ;  /* 0x000000ffff037224 */ /* 0x000fce00078e000e */
[----:B------:R-:W-:Y:S05]  /*198f0*/  WARPSYNC.COLLECTIVE R15, `(.L_x_11146) ;  /* 0x000000000f087348 */ /* 0x000fea0003c00000 */
[----:B------:R0:W1:Y:S02]  /*19900*/  SHFL.IDX P6, R14, R13, R12, R11 ;  /* 0x0000000c0d0e7389 */ /* 0x00006400000c000b */
[----:B01----:R-:W-:Y:S01]  /*19910*/  ENDCOLLECTIVE ;  /* 0x000000000000791b */ /* 0x003fe20003800000 */
.L_x_11146:
[----:B------:R-:W-:Y:S05]  /*19920*/  BRA `(.L_x_11147) ;  /* 0xfffffedc00287947 */ /* 0x000fea000383ffff */
.L_x_10933:
[----:B-1----:R1:W3:Y:S02]  /*19930*/  SYNCS.PHASECHK.TRANS64.TRYWAIT P0, [R18+URZ+0x19c00], R21 ;  /* 0x019c0015120075a7 */ /* 0x0022e4000800017f */
[----:B---3--:R-:W-:Y:S05]  /*19940*/  @!P0 NANOSLEEP.SYNCS 0x989680 ;  /* 0x009896800000895d */ /* 0x008fea0003900000 */
[----:B------:R-:W3:Y:S02]  /*19950*/  @!P0 SYNCS.PHASECHK.TRANS64 P0, [R18+URZ+0x19c00], R21 ;  /* 0x019c0015120085a7 */ /* 0x000ee4000800007f */
[----:B---3--:R-:W-:Y:S05]  /*19960*/  @!P0 BRA `(.L_x_10933) ;  /* 0xfffffffc00f08947 */ /* 0x008fea000383ffff */
[----:B------:R-:W-:Y:S05]  /*19970*/  BRA `(.L_x_11148) ;  /* 0xfffffedc00f47947 */ /* 0x000fea000383ffff */
.L_x_10939:
        /* <DEDUP_REMOVED lines=8> */
.L_x_11150:
[----:B------:R-:W-:Y:S05]  /*19a00*/  BSYNC B1 ;  /* 0x0000000000017941 */ /* 0x000fea0003800000 */
.L_x_11149:
        /* <DEDUP_REMOVED lines=8> */
.L_x_11151:
[----:B------:R-:W-:Y:S02]  /*19a90*/  IMAD.MOV.U32 R13, RZ, RZ, R30 ;  /* 0x000000ffff0d7224 */ /* 0x000fe400078e001e */
[----:B------:R-:W-:-:S07]  /*19aa0*/  IMAD.MOV.U32 R29, RZ, RZ, R14 ;  /* 0x000000ffff1d7224 */ /* 0x000fce00078e000e */
[----:B------:R-:W-:Y:S05]  /*19ab0*/  WARPSYNC.COLLECTIVE R15, `(.L_x_11152) ;  /* 0x000000000f087348 */ /* 0x000fea0003c00000 */
[----:B------:R0:W1:Y:S02]  /*19ac0*/  SHFL.IDX P6, R14, R13, R12, R11 ;  /* 0x0000000c0d0e7389 */ /* 0x00006400000c000b */
[----:B01----:R-:W-:Y:S01]  /*19ad0*/  ENDCOLLECTIVE ;  /* 0x000000000000791b */ /* 0x003fe20003800000 */
.L_x_11152:
[----:B------:R-:W-:Y:S02]  /*19ae0*/  IMAD.MOV.U32 R13, RZ, RZ, R26 ;  /* 0x000000ffff0d7224 */ /* 0x000fe400078e001a */
[----:B------:R-:W-:-:S07]  /*19af0*/  IMAD.MOV.U32 R3, RZ, RZ, R14 ;  /* 0x000000ffff037224 */ /* 0x000fce00078e000e */
[----:B------:R-:W-:Y:S05]  /*19b00*/  WARPSYNC.COLLECTIVE R15, `(.L_x_11153) ;  /* 0x000000000f087348 */ /* 0x000fea0003c00000 */
[----:B------:R0:W1:Y:S02]  /*19b10*/  SHFL.IDX P6, R14, R13, R12, R11 ;  /* 0x0000000c0d0e7389 */ /* 0x00006400000c000b */
[----:B01----:R-:W-:Y:S01]  /*19b20*/  ENDCOLLECTIVE ;  /* 0x000000000000791b */ /* 0x003fe20003800000 */
.L_x_11153:
[----:B------:R-:W-:Y:S01]  /*19b30*/  MOV R21, R14 ;  /* 0x0000000e00157202 */ /* 0x000fe20000000f00 */
[----:B------:R-:W-:Y:S06]  /*19b40*/  BRA `(.L_x_11154) ;  /* 0xfffffef400707947 */ /* 0x000fec000383ffff */
.L_x_10943:
[----:B-1----:R1:W3:Y:S02]  /*19b50*/  SYNCS.PHASECHK.TRANS64.TRYWAIT P0, [R18+URZ+0x19c00], R37 ;  /* 0x019c0025120075a7 */ /* 0x0022e4000800017f */
[----:B---3--:R-:W-:Y:S05]  /*19b60*/  @!P0 NANOSLEEP.SYNCS 0x989680 ;  /* 0x009896800000895d */ /* 0x008fea0003900000 */
[----:B------:R-:W3:Y:S02]  /*19b70*/  @!P0 SYNCS.PHASECHK.TRANS64 P0, [R18+URZ+0x19c00], R37 ;  /* 0x019c0025120085a7 */ /* 0x000ee4000800007f */
[----:B---3--:R-:W-:Y:S05]  /*19b80*/  @!P0 BRA `(.L_x_10943) ;  /* 0xfffffffc00f08947 */ /* 0x008fea000383ffff */
[----:B------:R-:W-:Y:S05]  /*19b90*/  BRA `(.L_x_11155) ;  /* 0xfffffef800407947 */ /* 0x000fea000383ffff */
.L_x_10949:
[----:B-1----:R1:W2:Y:S02]  /*19ba0*/  SYNCS.PHASECHK.TRANS64.TRYWAIT P1, [R3+URZ+0x19c30], R4 ;  /* 0x019c3004030075a7 */ /* 0x0022a4000802017f */
[----:B--2---:R-:W-:Y:S05]  /*19bb0*/  @!P1 NANOSLEEP.SYNCS 0x989680 ;  /* 0x009896800000995d */ /* 0x004fea0003900000 */
[----:B------:R-:W2:Y:S02]  /*19bc0*/  @!P1 SYNCS.PHASECHK.TRANS64 P1, [R3+URZ+0x19c30], R4 ;  /* 0x019c3004030095a7 */ /* 0x000ea4000802007f */
[----:B--2---:R-:W-:Y:S05]  /*19bd0*/  @!P1 BRA `(.L_x_10949) ;  /* 0xfffffffc00f09947 */ /* 0x004fea000383ffff */
[----:B------:R-:W-:Y:S05]  /*19be0*/  BRA `(.L_x_10948) ;  /* 0xffffff1800b07947 */ /* 0x000fea000383ffff */
.L_x_10957:
[----:B-1----:R1:W2:Y:S02]  /*19bf0*/  SYNCS.PHASECHK.TRANS64.TRYWAIT P1, [R0+URZ+0x19c30], R5 ;  /* 0x019c3005000075a7 */ /* 0x0022a4000802017f */
[----:B--2---:R-:W-:Y:S05]  /*19c00*/  @!P1 NANOSLEEP.SYNCS 0x989680 ;  /* 0x009896800000995d */ /* 0x004fea0003900000 */
[----:B------:R-:W2:Y:S02]  /*19c10*/  @!P1 SYNCS.PHASECHK.TRANS64 P1, [R0+URZ+0x19c30], R5 ;  /* 0x019c3005000095a7 */ /* 0x000ea4000802007f */
[----:B--2---:R-:W-:Y:S05]  /*19c20*/  @!P1 BRA `(.L_x_10957) ;  /* 0xfffffffc00f09947 */ /* 0x004fea000383ffff */
[----:B------:R-:W-:Y:S05]  /*19c30*/  BRA `(.L_x_10956) ;  /* 0xffffff3c00387947 */ /* 0x000fea000383ffff */
.L_x_10962:
[----:B-1----:R1:W2:Y:S02]  /*19c40*/  SYNCS.PHASECHK.TRANS64.TRYWAIT P1, [R7+URZ+0x19c50], R5 ;  /* 0x019c5005070075a7 */ /* 0x0022a4000802017f */
[----:B--2---:R-:W-:Y:S05]  /*19c50*/  @!P1 NANOSLEEP.SYNCS 0x989680 ;  /* 0x009896800000995d */ /* 0x004fea0003900000 */
[----:B------:R-:W2:Y:S02]  /*19c60*/  @!P1 SYNCS.PHASECHK.TRANS64 P1, [R7+URZ+0x19c50], R5 ;  /* 0x019c5005070095a7 */ /* 0x000ea4000802007f */
[----:B--2---:R-:W-:Y:S05]  /*19c70*/  @!P1 BRA `(.L_x_10962) ;  /* 0xfffffffc00f09947 */ /* 0x004fea000383ffff */
[----:B------:R-:W-:Y:S05]  /*19c80*/  BRA `(.L_x_10961) ;  /* 0xffffff3c00b87947 */ /* 0x000fea000383ffff */
.L_x_10970:
[----:B-1----:R1:W2:Y:S02]  /*19c90*/  SYNCS.PHASECHK.TRANS64.TRYWAIT P1, [R4+URZ+0x19c50], R7 ;  /* 0x019c5007040075a7 */ /* 0x0022a4000802017f */
[----:B--2---:R-:W-:Y:S05]  /*19ca0*/  @!P1 NANOSLEEP.SYNCS 0x989680 ;  /* 0x009896800000995d */ /* 0x004fea0003900000 */
[----:B------:R-:W2:Y:S02]  /*19cb0*/  @!P1 SYNCS.PHASECHK.TRANS64 P1, [R4+URZ+0x19c50], R7 ;  /* 0x019c5007040095a7 */ /* 0x000ea4000802007f */
[----:B--2---:R-:W-:Y:S05]  /*19cc0*/  @!P1 BRA `(.L_x_10970) ;  /* 0xfffffffc00f09947 */ /* 0x004fea000383ffff */
[----:B------:R-:W-:Y:S05]  /*19cd0*/  BRA `(.L_x_10969) ;  /* 0xffffff58003c7947 */ /* 0x000fea000383ffff */
.L_x_10998:
        /* <DEDUP_REMOVED lines=11> */
.L_x_11157:
[----:B------:R-:W-:Y:S05]  /*19d90*/  BSYNC B1 ;  /* 0x0000000000017941 */ /* 0x000fea0003800000 */
.L_x_11156:
[----:B------:R-:W-:Y:S05]  /*19da0*/  BRA `(.L_x_11158) ;  /* 0xffffff9800007947 */ /* 0x000fea000383ffff */
.L_x_11000:
[----:B------:R-:W-:Y:S01]  /*19db0*/  BSSY B1, `(.L_x_11159) ;  /* 0x0000006000017945 */ /* 0x000fe20003800000 */
[----:B------:R-:W-:-:S07]  /*19dc0*/  IMAD.MOV.U32 R15, RZ, RZ, -0x1 ;  /* 0xffffffffff0f7424 */ /* 0x000fce00078e00ff */
[----:B0-----:R-:W-:Y:S05]  /*19dd0*/  WARPSYNC.COLLECTIVE R15, `(.L_x_11160) ;  /* 0x000000000f0c7348 */ /* 0x001fea0003c00000 */
[----:B------:R-:W-:Y:S02]  /*19de0*/  ELECT P6, UR62, PT ;  /* 0x00000000003e782f */ /* 0x000fe400038c0000 */
[----:B------:R-:W-:Y:S01]  /*19df0*/  MOV R14, UR62 ;  /* 0x0000003e000e7c02 */ /* 0x000fe20008000f00 */
[----:B0-----:R-:W-:Y:S10]  /*19e00*/  ENDCOLLECTIVE ;  /* 0x000000000000791b */ /* 0x001ff40003800000 */
.L_x_11160:
[----:B------:R-:W-:Y:S05]  /*19e10*/  BSYNC B1 ;  /* 0x0000000000017941 */ /* 0x000fea0003800000 */
.L_x_11159:
[----:B------:R-:W-:Y:S05]  /*19e20*/  BRA `(.L_x_10999) ;  /* 0xffffff9400f87947 */ /* 0x000fea000383ffff */
.L_x_11002:
[----:B0-----:R0:W1:Y:S02]  /*19e30*/  SYNCS.PHASECHK.TRANS64.TRYWAIT P0, [R22+URZ+0x19c20], R4 ;  /* 0x019c2004160075a7 */ /* 0x001064000800017f */
[----:B-1----:R-:W-:Y:S05]  /*19e40*/  @!P0 NANOSLEEP.SYNCS 0x989680 ;  /* 0x009896800000895d */ /* 0x002fea0003900000 */
[----:B------:R-:W1:Y:S02]  /*19e50*/  @!P0 SYNCS.PHASECHK.TRANS64 P0, [R22+URZ+0x19c20], R4 ;  /* 0x019c2004160085a7 */ /* 0x000e64000800007f */
[----:B-1----:R-:W-:Y:S05]  /*19e60*/  @!P0 BRA `(.L_x_11002) ;  /* 0xfffffffc00f08947 */ /* 0x002fea000383ffff */
[----:B------:R-:W-:Y:S05]  /*19e70*/  BRA `(.L_x_11161) ;  /* 0xffffff9800087947 */ /* 0x000fea000383ffff */
.L_x_11006:
[----:B-1----:R1:W2:Y:S02]  /*19e80*/  SYNCS.PHASECHK.TRANS64.TRYWAIT P0, [R7+URZ+0x19ca0], R10 ;  /* 0x019ca00a070075a7 */ /* 0x0022a4000800017f */
[----:B--2---:R-:W-:Y:S05]  /*19e90*/  @!P0 NANOSLEEP.SYNCS 0x989680 ;  /* 0x009896800000895d */ /* 0x004fea0003900000 */
[----:B------:R-:W2:Y:S02]  /*19ea0*/  @!P0 SYNCS.PHASECHK.TRANS64 P0, [R7+URZ+0x19ca0], R10 ;  /* 0x019ca00a070085a7 */ /* 0x000ea4000800007f */
[----:B--2---:R-:W-:Y:S05]  /*19eb0*/  @!P0 BRA `(.L_x_11006) ;  /* 0xfffffffc00f08947 */ /* 0x004fea000383ffff */
[----:B------:R-:W-:Y:S05]  /*19ec0*/  BRA `(.L_x_11162) ;  /* 0xffffff9800247947 */ /* 0x000fea000383ffff */
.L_x_11013:
[----:B0-----:R0:W2:Y:S02]  /*19ed0*/  SYNCS.PHASECHK.TRANS64.TRYWAIT P0, [R7+URZ+0x19cc0], R10 ;  /* 0x019cc00a070075a7 */ /* 0x0010a4000800017f */
[----:B--2---:R-:W-:Y:S05]  /*19ee0*/  @!P0 NANOSLEEP.SYNCS 0x989680 ;  /* 0x009896800000895d */ /* 0x004fea0003900000 */
[----:B------:R-:W2:Y:S02]  /*19ef0*/  @!P0 SYNCS.PHASECHK.TRANS64 P0, [R7+URZ+0x19cc0], R10 ;  /* 0x019cc00a070085a7 */ /* 0x000ea4000800007f */
[----:B--2---:R-:W-:Y:S05]  /*19f00*/  @!P0 BRA `(.L_x_11013) ;  /* 0xfffffffc00f08947 */ /* 0x004fea000383ffff */
[----:B------:R-:W-:Y:S05]  /*19f10*/  BRA `(.L_x_11163) ;  /* 0xffffff9c00207947 */ /* 0x000fea000383ffff */
.L_x_11022:
[----:B0-----:R0:W1:Y:S02]  /*19f20*/  SYNCS.PHASECHK.TRANS64.TRYWAIT P1, [R8+URZ+0x19ca0], R7 ;  /* 0x019ca007080075a7 */ /* 0x001064000802017f */
[----:B-1----:R-:W-:Y:S05]  /*19f30*/  @!P1 NANOSLEEP.SYNCS 0x989680 ;  /* 0x009896800000995d */ /* 0x002fea0003900000 */
[----:B------:R-:W1:Y:S02]  /*19f40*/  @!P1 SYNCS.PHASECHK.TRANS64 P1, [R8+URZ+0x19ca0], R7 ;  /* 0x019ca007080095a7 */ /* 0x000e64000802007f */
[----:B-1----:R-:W-:Y:S05]  /*19f50*/  @!P1 BRA `(.L_x_11022) ;  /* 0xfffffffc00f09947 */ /* 0x002fea000383ffff */
[----:B------:R-:W-:Y:S05]  /*19f60*/  BRA `(.L_x_11164) ;  /* 0xffffffa000607947 */ /* 0x000fea000383ffff */
.L_x_11029:
[----:B-1----:R1:W2:Y:S02]  /*19f70*/  SYNCS.PHASECHK.TRANS64.TRYWAIT P1, [R8+URZ+0x19cc0], R7 ;  /* 0x019cc007080075a7 */ /* 0x0022a4000802017f */
[----:B--2---:R-:W-:Y:S05]  /*19f80*/  @!P1 NANOSLEEP.SYNCS 0x989680 ;  /* 0x009896800000995d */ /* 0x004fea0003900000 */
[----:B------:R-:W2:Y:S02]  /*19f90*/  @!P1 SYNCS.PHASECHK.TRANS64 P1, [R8+URZ+0x19cc0], R7 ;  /* 0x019cc007080095a7 */ /* 0x000ea4000802007f */
[----:B--2---:R-:W-:Y:S05]  /*19fa0*/  @!P1 BRA `(.L_x_11029) ;  /* 0xfffffffc00f09947 */ /* 0x004fea000383ffff */
[----:B------:R-:W-:Y:S05]  /*19fb0*/  BRA `(.L_x_11165) ;  /* 0xffffffa400587947 */ /* 0x000fea000383ffff */
.L_x_11046:
[----:B-1----:R-:W0:Y:S01]  /*19fc0*/  S2R R20, SR_TID.X ;  /* 0x0000000000147919 */ /* 0x002e220000002100 */
        /* <DEDUP_REMOVED lines=10> */
.L_x_11167:
[----:B------:R-:W-:Y:S05]  /*1a070*/  BSYNC B0 ;  /* 0x0000000000007941 */ /* 0x000fea0003800000 */
.L_x_11166:
[----:B------:R-:W-:Y:S05]  /*1a080*/  BRA `(.L_x_11168) ;  /* 0xffffffb400187947 */ /* 0x000fea000383ffff */
.L_x_11049:
[----:B0-----:R-:W2:Y:S02]  /*1a090*/  LDL R0, [R1+0x38] ;  /* 0x0000380001007983 */ /* 0x001ea40000100800 */
[----:B--2---:R0:W1:Y:S02]  /*1a0a0*/  SYNCS.PHASECHK.TRANS64.TRYWAIT P0, [R4+URZ+0x19c80], R0 ;  /* 0x019c8000040075a7 */ /* 0x004064000800017f */
[----:B-1----:R-:W-:Y:S05]  /*1a0b0*/  @!P0 NANOSLEEP.SYNCS 0x989680 ;  /* 0x009896800000895d */ /* 0x002fea0003900000 */
[----:B------:R-:W1:Y:S02]  /*1a0c0*/  @!P0 SYNCS.PHASECHK.TRANS64 P0, [R4+URZ+0x19c80], R0 ;  /* 0x019c8000040085a7 */ /* 0x000e64000800007f */
[----:B-1----:R-:W-:Y:S05]  /*1a0d0*/  @!P0 BRA `(.L_x_11049) ;  /* 0xfffffffc00ec8947 */ /* 0x002fea000383ffff */
[----:B------:R-:W-:Y:S05]  /*1a0e0*/  BRA `(.L_x_11169) ;  /* 0xffffffb4002c7947 */ /* 0x000fea000383ffff */
.L_x_11050:
        /* <DEDUP_REMOVED lines=8> */
.L_x_11171:
[----:B------:R-:W-:Y:S05]  /*1a170*/  BSYNC B0 ;  /* 0x0000000000007941 */ /* 0x000fea0003800000 */
.L_x_11170:
        /* <DEDUP_REMOVED lines=9> */
.L_x_11172:
        /* <DEDUP_REMOVED lines=9> */
[CC--:B0-----:R-:W-:Y:S02]  /*1a2a0*/  ISETP.GE.AND P4, PT, R15.reuse, R11.reuse, PT ;  /* 0x0000000b0f00720c */ /* 0x0c1fe40003f86270 */
        /* <DEDUP_REMOVED lines=17> */
.L_x_11173:
[----:B------:R-:W-:Y:S01]  /*1a3c0*/  @!PT LDS RZ, [RZ] ;  /* 0x00000000fffff984 */ /* 0x000fe20000000800 */
[----:B------:R-:W-:Y:S01]  /*1a3d0*/  @!PT LDS RZ, [RZ] ;  /* 0x00000000fffff984 */ /* 0x000fe20000000800 */
[----:B------:R-:W-:Y:S01]  /*1a3e0*/  @!PT LDS RZ, [RZ] ;  /* 0x00000000fffff984 */ /* 0x000fe20000000800 */
[----:B------:R0:W-:Y:S01]  /*1a3f0*/  LDGSTS.E.BYPASS.LTC128B.128 [R0+0xb000], desc[UR42][R6.64+0x40], !P3 ;  /* 0x0b00004006007fae */ /* 0x0001e2000d901d6a */
[----:B------:R-:W-:Y:S02]  /*1a400*/  ISETP.GE.AND P3, PT, R2, 0x41, PT ;  /* 0x000000410200780c */ /* 0x000fe40003f66270 */
[----:B------:R-:W-:Y:S01]  /*1a410*/  MOV R13, R8 ;  /* 0x00000008000d7202 */ /* 0x000fe20000000f00 */
[----:B------:R-:W-:-:S10]  /*1a420*/  IMAD.MOV.U32 R9, RZ, RZ, R14 ;  /* 0x000000ffff097224 */ /* 0x000fd400078e000e */
[----:B0-----:R-:W-:Y:S05]  /*1a430*/  WARPSYNC.COLLECTIVE R15, `(.L_x_11174) ;  /* 0x000000000f087348 */ /* 0x001fea0003c00000 */
[----:B------:R1:W2:Y:S02]  /*1a440*/  SHFL.IDX P6, R14, R13, R12, R11 ;  /* 0x0000000c0d0e7389 */ /* 0x0002a400000c000b */
[----:B012---:R-:W-:Y:S01]  /*1a450*/  ENDCOLLECTIVE ;  /* 0x000000000000791b */ /* 0x007fe20003800000 */
.L_x_11174:
[----:B------:R-:W-:Y:S01]  /*1a460*/  IMAD.MOV.U32 R6, RZ, RZ, R14 ;  /* 0x000000ffff067224 */ /* 0x000fe200078e000e */
[----:B------:R-:W-:Y:S06]  /*1a470*/  BRA `(.L_x_11175) ;  /* 0xffffffb4001c7947 */ /* 0x000fec000383ffff */
.L_x_11055:
[----:B---3--:R-:W3:Y:S02]  /*1a480*/  LDL R2, [R1+0x38] ;  /* 0x0000380001027983 */ /* 0x008ee40000100800 */
[----:B---3--:R3:W4:Y:S02]  /*1a490*/  SYNCS.PHASECHK.TRANS64.TRYWAIT P0, [R4+URZ+0x19c40], R2 ;  /* 0x019c4002040075a7 */ /* 0x008724000800017f */
[----:B----4-:R-:W-:Y:S05]  /*1a4a0*/  @!P0 NANOSLEEP.SYNCS 0x989680 ;  /* 0x009896800000895d */ /* 0x010fea0003900000 */
[----:B------:R-:W4:Y:S02]  /*1a4b0*/  @!P0 SYNCS.PHASECHK.TRANS64 P0, [R4+URZ+0x19c40], R2 ;  /* 0x019c4002040085a7 */ /* 0x000f24000800007f */
[----:B----4-:R-:W-:Y:S05]  /*1a4c0*/  @!P0 BRA `(.L_x_11055) ;  /* 0xfffffffc00ec8947 */ /* 0x010fea000383ffff */
[----:B------:R-:W-:Y:S05]  /*1a4d0*/  BRA `(.L_x_11176) ;  /* 0xffffffb4008c7947 */ /* 0x000fea000383ffff */
.L_x_11056:
[----:B------:R-:W-:Y:S01]  /*1a4e0*/  BSSY B0, `(.L_x_11177) ;  /* 0x0000008000007945 */ /* 0x000fe20003800000 */
[----:B------:R-:W-:Y:S02]  /*1a4f0*/  IMAD.MOV.U32 R13, RZ, RZ, R6 ;  /* 0x000000ffff0d7224 */ /* 0x000fe400078e0006 */
[----:B------:R-:W-:Y:S02]  /*1a500*/  IMAD.MOV.U32 R12, RZ, RZ, RZ ;  /* 0x000000ffff0c7224 */ /* 0x000fe400078e00ff */
[----:B------:R-:W-:Y:S02]  /*1a510*/  IMAD.MOV.U32 R11, RZ, RZ, 0x1e1f ;  /* 0x00001e1fff0b7424 */ /* 0x000fe400078e00ff */
[----:B------:R-:W-:-:S07]  /*1a520*/  IMAD.MOV.U32 R15, RZ, RZ, -0x1 ;  /* 0xffffffffff0f7424 */ /* 0x000fce00078e00ff */
[----:B--2---:R-:W-:Y:S05]  /*1a530*/  WARPSYNC.COLLECTIVE R15, `(.L_x_11178) ;  /* 0x000000000f087348 */ /* 0x004fea0003c00000 */
[----:B------:R0:W1:Y:S02]  /*1a540*/  SHFL.IDX P6, R14, R13, R12, R11 ;  /* 0x0000000c0d0e7389 */ /* 0x00006400000c000b */
[----:B012---:R-:W-:Y:S01]  /*1a550*/  ENDCOLLECTIVE ;  /* 0x000000000000791b */ /* 0x007fe20003800000 */
.L_x_11178:
[----:B------:R-:W-:Y:S05]  /*1a560*/  BSYNC B0 ;  /* 0x0000000000007941 */ /* 0x000fea0003800000 */
.L_x_11177:
        /* <DEDUP_REMOVED lines=8> */
.L_x_11179:
[----:B------:R-:W-:Y:S01]  /*1a5f0*/  IMAD.MOV.U32 R13, RZ, RZ, R6 ;  /* 0x000000ffff0d7224 */ /* 0x000fe200078e0006 */
[----:B------:R-:W-:Y:S01]  /*1a600*/  MOV R12, 0x1 ;  /* 0x00000001000c7802 */ /* 0x000fe20000000f00 */
[----:B------:R-:W-:-:S07]  /*1a610*/  IMAD.MOV.U32 R3, RZ, RZ, R14 ;  /* 0x000000ffff037224 */ /* 0x000fce00078e000e */
[----:B------:R-:W-:Y:S05]  /*1a620*/  WARPSYNC.COLLECTIVE R15, `(.L_x_11180) ;  /* 0x000000000f087348 */ /* 0x000fea0003c00000 */
[----:B------:R0:W1:Y:S02]  /*1a630*/  SHFL.IDX P6, R14, R13, R12, R11 ;  /* 0x0000000c0d0e7389 */ /* 0x00006400000c000b */
[----:B01----:R-:W-:Y:S01]  /*1a640*/  ENDCOLLECTIVE ;  /* 0x000000000000791b */ /* 0x003fe20003800000 */
.L_x_11180:
        /* <DEDUP_REMOVED lines=10> */
.L_x_11181:
        /* <DEDUP_REMOVED lines=8> */
.L_x_11061:
        /* <DEDUP_REMOVED lines=9> */
.L_x_11183:
[----:B------:R-:W-:Y:S01]  /*1a800*/  ISETP.GE.AND P2, PT, R17, R0, PT ;  /* 0x000000001100720c */ /* 0x000fe20003f46270 */
[----:B------:R-:W-:Y:S02]  /*1a810*/  IMAD.MOV.U32 R13, RZ, RZ, R6 ;  /* 0x000000ffff0d7224 */ /* 0x000fe400078e0006 */
[----:B------:R-:W-:-:S10]  /*1a820*/  IMAD.MOV.U32 R2, RZ, RZ, R14 ;  /* 0x000000ffff027224 */ /* 0x000fd400078e000e */
[----:B------:R-:W-:Y:S05]  /*1a830*/  WARPSYNC.COLLECTIVE R15, `(.L_x_11184) ;  /* 0x000000000f087348 */ /* 0x000fea0003c00000 */
[----:B------:R0:W1:Y:S02]  /*1a840*/  SHFL.IDX P6, R14, R13, R12, R11 ;  /* 0x0000000c0d0e7389 */ /* 0x00006400000c000b */
[----:B01----:R-:W-:Y:S01]  /*1a850*/  ENDCOLLECTIVE ;  /* 0x000000000000791b */ /* 0x003fe20003800000 */
.L_x_11184:
[----:B------:R-:W-:Y:S02]  /*1a860*/  IMAD.MOV.U32 R13, RZ, RZ, R5 ;  /* 0x000000ffff0d7224 */ /* 0x000fe400078e0005 */
[----:B------:R-:W-:Y:S02]  /*1a870*/  IMAD.MOV.U32 R12, RZ, RZ, 0x1 ;  /* 0x00000001ff0c7424 */ /* 0x000fe400078e00ff */
[----:B------:R-:W-:-:S07]  /*1a880*/  IMAD.MOV.U32 R3, RZ, RZ, R14 ;  /* 0x000000ffff037224 */ /* 0x000fce00078e000e */
[----:B------:R-:W-:Y:S05]  /*1a890*/  WARPSYNC.COLLECTIVE R15, `(.L_x_11185) ;  /* 0x000000000f087348 */ /* 0x000fea0003c00000 */
[----:B------:R0:W1:Y:S02]  /*1a8a0*/  SHFL.IDX P6, R14, R13, R12, R11 ;  /* 0x0000000c0d0e7389 */ /* 0x00006400000c000b */
[----:B01----:R-:W-:Y:S01]  /*1a8b0*/  ENDCOLLECTIVE ;  /* 0x000000000000791b */ /* 0x003fe20003800000 */
.L_x_11185:
        /* <DEDUP_REMOVED lines=10> */
.L_x_11186:
        /* <DEDUP_REMOVED lines=13> */
.L_x_11187:
[----:B------:R-:W-:-:S13]  /*1aa30*/  ISETP.GE.AND P2, PT, R3, R0, PT ;  /* 0x000000000300720c */ /* 0x000fda0003f46270 */
[----:B------:R-:W-:Y:S01]  /*1aa40*/  @!P2 IADD3 R2, P4, R10, R6, RZ ;  /* 0x000000060a02a210 */ /* 0x000fe20007f9e0ff */
[----:B------:R-:W-:-:S04]  /*1aa50*/  IMAD.MOV.U32 R13, RZ, RZ, R7 ;  /* 0x000000ffff0d7224 */ /* 0x000fc800078e0007 */
[----:B------:R-:W-:-:S05]  /*1aa60*/  @!P2 IMAD.X R3, RZ, RZ, R5, P4 ;  /* 0x000000ffff03a224 */ /* 0x000fca00020e0605 */
[----:B------:R-:W-:Y:S01]  /*1aa70*/  @!PT LDS RZ, [RZ] ;  /* 0x00000000fffff984 */ /* 0x000fe20000000800 */
[----:B------:R-:W-:Y:S01]  /*1aa80*/  @!PT LDS RZ, [RZ] ;  /* 0x00000000fffff984 */ /* 0x000fe20000000800 */
[----:B------:R-:W-:Y:S01]  /*1aa90*/  @!PT LDS RZ, [RZ] ;  /* 0x00000000fffff984 */ /* 0x000fe20000000800 */
[----:B------:R-:W-:Y:S04]  /*1aaa0*/  @!P2 LDGSTS.E.BYPASS.LTC128B.128 [R8+0xf800], desc[UR42][R2.64], !P3 ;  /* 0x0f8000000208afae */ /* 0x000fe8000d901d6a */
[----:B------:R-:W-:Y:S04]  /*1aab0*/  @!P2 LDGSTS.E.BYPASS.LTC128B.128 [R8+0x11000], desc[UR42][R2.64+0x20], !P0 ;  /* 0x110000200208afae */ /* 0x000fe8000c101d6a */
[----:B------:R0:W-:Y:S02]  /*1aac0*/  @!P2 LDGSTS.E.BYPASS.LTC128B.128 [R8+0x12800], desc[UR42][R2.64+0x40], !P1 ;  /* 0x128000400208afae */ /* 0x0001e4000c901d6a */
[----:B0-----:R-:W-:-:S07]  /*1aad0*/  IMAD.MOV.U32 R3, RZ, RZ, R14 ;  /* 0x000000ffff037224 */ /* 0x001fce00078e000e */
[----:B------:R-:W-:Y:S05]  /*1aae0*/  WARPSYNC.COLLECTIVE R15, `(.L_x_11188) ;  /* 0x000000000f087348 */ /* 0x000fea0003c00000 */
[----:B------:R0:W1:Y:S02]  /*1aaf0*/  SHFL.IDX P6, R14, R13, R12, R11 ;  /* 0x0000000c0d0e7389 */ /* 0x00006400000c000b */
[----:B01----:R-:W-:Y:S01]  /*1ab00*/  ENDCOLLECTIVE ;  /* 0x000000000000791b */ /* 0x003fe20003800000 */
.L_x_11188:
[----:B------:R-:W-:Y:S01]  /*1ab10*/  IMAD.MOV.U32 R2, RZ, RZ, R14 ;  /* 0x000000ffff027224 */ /* 0x000fe200078e000e */
[----:B------:R-:W-:Y:S06]  /*1ab20*/  BRA `(.L_x_11189) ;  /* 0xffffffbc00587947 */ /* 0x000fec000383ffff */
.L_x_11066:
[----:B--2---:R2:W3:Y:S02]  /*1ab30*/  SYNCS.PHASECHK.TRANS64.TRYWAIT P0, [R22+URZ+0x19c20], R0 ;  /* 0x019c2000160075a7 */ /* 0x0044e4000800017f */
[----:B---3--:R-:W-:Y:S05]  /*1ab40*/  @!P0 NANOSLEEP.SYNCS 0x989680 ;  /* 0x009896800000895d */ /* 0x008fea0003900000 */
[----:B------:R-:W3:Y:S02]  /*1ab50*/  @!P0 SYNCS.PHASECHK.TRANS64 P0, [R22+URZ+0x19c20], R0 ;  /* 0x019c2000160085a7 */ /* 0x000ee4000800007f */
[----:B---3--:R-:W-:Y:S05]  /*1ab60*/  @!P0 BRA `(.L_x_11066) ;  /* 0xfffffffc00f08947 */ /* 0x008fea000383ffff */
[----:B------:R-:W-:Y:S05]  /*1ab70*/  BRA `(.L_x_11190) ;  /* 0xffffffbc00c87947 */ /* 0x000fea000383ffff */
.L_x_11070:
[----:B0-----:R0:W1:Y:S02]  /*1ab80*/  SYNCS.PHASECHK.TRANS64.TRYWAIT P0, [R0+URZ+0x19c80], R10 ;  /* 0x019c800a000075a7 */ /* 0x001064000800017f */
[----:B-1----:R-:W-:Y:S05]  /*1ab90*/  @!P0 NANOSLEEP.SYNCS 0x989680 ;  /* 0x009896800000895d */ /* 0x002fea0003900000 */
[----:B------:R-:W1:Y:S02]  /*1aba0*/  @!P0 SYNCS.PHASECHK.TRANS64 P0, [R0+URZ+0x19c80], R10 ;  /* 0x019c800a000085a7 */ /* 0x000e64000800007f */
[----:B-1----:R-:W-:Y:S05]  /*1abb0*/  @!P0 BRA `(.L_x_11070) ;  /* 0xfffffffc00f08947 */ /* 0x002fea000383ffff */
[----:B------:R-:W-:Y:S05]  /*1abc0*/  BRA `(.L_x_11191) ;  /* 0xffffffc000987947 */ /* 0x000fea000383ffff */
.L_x_11071:
        /* <DEDUP_REMOVED lines=8> */
.L_x_11193:
[----:B------:R-:W-:Y:S05]  /*1ac50*/  BSYNC B0 ;  /* 0x0000000000007941 */ /* 0x000fea0003800000 */
.L_x_11192:
[----:B------:R-:W0:Y:S01]  /*1ac60*/  S2R R2, SR_TID.X ;  /* 0x0000000000027919 */ /* 0x000e220000002100 */
[----:B------:R-:W-:Y:S01]  /*1ac70*/  IMAD.MOV.U32 R13, RZ, RZ, R21 ;  /* 0x000000ffff0d7224 */ /* 0x000fe200078e0015 */
[----:B------:R-:W-:Y:S01]  /*1ac80*/  MOV R3, R14 ;  /* 0x0000000e00037202 */ /* 0x000fe20000000f00 */
[----:B------:R-:W-:Y:S02]  /*1ac90*/  IMAD.MOV.U32 R12, RZ, RZ, RZ ;  /* 0x000000ffff0c7224 */ /* 0x000fe400078e00ff */
[----:B------:R-:W-:Y:S02]  /*1aca0*/  IMAD.MOV.U32 R11, RZ, RZ, 0x1e1f ;  /* 0x00001e1fff0b7424 */ /* 0x000fe400078e00ff */
[----:B------:R-:W-:Y:S02]  /*1acb0*/  IMAD.MOV.U32 R15, RZ, RZ, -0x1 ;  /* 0xffffffffff0f7424 */ /* 0x000fe400078e00ff */
[----:B------:R-:W-:-:S07]  /*1acc0*/  IMAD.IADD R6, R22, 0x1, R6 ;  /* 0x0000000116067824 */ /* 0x000fce00078e0206 */
[----:B0-----:R-:W-:Y:S05]  /*1acd0*/  WARPSYNC.COLLECTIVE R15, `(.L_x_11194) ;  /* 0x000000000f087348 */ /* 0x001fea0003c00000 */
[----:B------:R1:W2:Y:S02]  /*1ace0*/  SHFL.IDX P6, R14, R13, R12, R11 ;  /* 0x0000000c0d0e7389 */ /* 0x0002a400000c000b */
[----:B012---:R-:W-:Y:S01]  /*1acf0*/  ENDCOLLECTIVE ;  /* 0x000000000000791b */ /* 0x007fe20003800000 */
.L_x_11194:
        /* <DEDUP_REMOVED lines=11> */
.L_x_11195:
        /* <DEDUP_REMOVED lines=11> */
.L_x_11196:
[----:B------:R-:W-:Y:S01]  /*1ae60*/  MOV R2, R14 ;  /* 0x0000000e00027202 */ /* 0x000fe20000000f00 */
[----:B------:R-:W-:Y:S06]  /*1ae70*/  BRA `(.L_x_11197) ;  /* 0xffffffc000a87947 */ /* 0x000fec000383ffff */
.L_x_11076:
[----:B---3--:R3:W4:Y:S02]  /*1ae80*/  SYNCS.PHASECHK.TRANS64.TRYWAIT P0, [R0+URZ+0x19c40], R10 ;  /* 0x019c400a000075a7 */ /* 0x008724000800017f */
[----:B----4-:R-:W-:Y:S05]  /*1ae90*/  @!P0 NANOSLEEP.SYNCS 0x989680 ;  /* 0x009896800000895d */ /* 0x010fea0003900000 */
[----:B------:R-:W4:Y:S02]  /*1aea0*/  @!P0 SYNCS.PHASECHK.TRANS64 P0, [R0+URZ+0x19c40], R10 ;  /* 0x019c400a000085a7 */ /* 0x000f24000800007f */
[----:B----4-:R-:W-:Y:S05]  /*1aeb0*/  @!P0 BRA `(.L_x_11076) ;  /* 0xfffffffc00f08947 */ /* 0x010fea000383ffff */
[----:B------:R-:W-:Y:S05]  /*1aec0*/  BRA `(.L_x_11198) ;  /* 0xffffffc4000c7947 */ /* 0x000fea000383ffff */
.L_x_11077:
        /* <DEDUP_REMOVED lines=8> */
.L_x_11200:
[----:B------:R-:W-:Y:S05]  /*1af50*/  BSYNC B0 ;  /* 0x0000000000007941 */ /* 0x000fea0003800000 */
.L_x_11199:
        /* <DEDUP_REMOVED lines=8> */
.L_x_11201:
[----:B------:R-:W-:Y:S02]  /*1afe0*/  IMAD.MOV.U32 R13, RZ, RZ, R8 ;  /* 0x000000ffff0d7224 */ /* 0x000fe400078e0008 */
[----:B------:R-:W-:Y:S02]  /*1aff0*/  IMAD.MOV.U32 R12, RZ, RZ, 0x1 ;  /* 0x00000001ff0c7424 */ /* 0x000fe400078e00ff */
[----:B------:R-:W-:-:S07]  /*1b000*/  IMAD.MOV.U32 R2, RZ, RZ, R14 ;  /* 0x000000ffff027224 */ /* 0x000fce00078e000e */
[----:B------:R-:W-:Y:S05]  /*1b010*/  WARPSYNC.COLLECTIVE R15, `(.L_x_11202) ;  /* 0x000000000f087348 */ /* 0x000fea0003c00000 */
[----:B------:R0:W1:Y:S02]  /*1b020*/  SHFL.IDX P6, R14, R13, R12, R11 ;  /* 0x0000000c0d0e7389 */ /* 0x00006400000c000b */
[----:B01----:R-:W-:Y:S01]  /*1b030*/  ENDCOLLECTIVE ;  /* 0x000000000000791b */ /* 0x003fe20003800000 */
.L_x_11202:
        /* <DEDUP_REMOVED lines=9> */
[----:B------:R-:W-:-:S07]  /*1b0d0*/  MOV R8, R14 ;  /* 0x0000000e00087202 */ /* 0x000fce0000000f00 */
[----:B0-----:R-:W-:Y:S05]  /*1b0e0*/  WARPSYNC.COLLECTIVE R15, `(.L_x_11203) ;  /* 0x000000000f087348 */ /* 0x001fea0003c00000 */
[----:B------:R1:W2:Y:S02]  /*1b0f0*/  SHFL.IDX P6, R14, R13, R12, R11 ;  /* 0x0000000c0d0e7389 */ /* 0x0002a400000c000b */
[----:B012---:R-:W-:Y:S01]  /*1b100*/  ENDCOLLECTIVE ;  /* 0x000000000000791b */ /* 0x007fe20003800000 */
.L_x_11203:
[----:B------:R-:W-:Y:S01]  /*1b110*/  IMAD.MOV.U32 R2, RZ, RZ, R14 ;  /* 0x000000ffff027224 */ /* 0x000fe200078e000e */
[----:B------:R-:W-:Y:S06]  /*1b120*/  BRA `(.L_x_11204) ;  /* 0xffffffc400187947 */ /* 0x000fec000383ffff */
.L_x_11082:
[----:B0-----:R0:W2:Y:S02]  /*1b130*/  SYNCS.PHASECHK.TRANS64.TRYWAIT P2, [R2+URZ+0x19c70], R0 ;  /* 0x019c7000020075a7 */ /* 0x0010a4000804017f */
[----:B--2---:R-:W-:Y:S05]  /*1b140*/  @!P2 NANOSLEEP.SYNCS 0x989680 ;  /* 0x009896800000a95d */ /* 0x004fea0003900000 */
[----:B------:R-:W2:Y:S02]  /*1b150*/  @!P2 SYNCS.PHASECHK.TRANS64 P2, [R2+URZ+0x19c70], R0 ;  /* 0x019c70000200a5a7 */ /* 0x000ea4000804007f */
[----:B--2---:R-:W-:Y:S05]  /*1b160*/  @!P2 BRA `(.L_x_11082) ;  /* 0xfffffffc00f0a947 */ /* 0x004fea000383ffff */
[----:B------:R-:W-:Y:S05]  /*1b170*/  BRA `(.L_x_11205) ;  /* 0xffffffc400847947 */ /* 0x000fea000383ffff */
.L_x_11084:
[----:B0-----:R0:W2:Y:S02]  /*1b180*/  SYNCS.PHASECHK.TRANS64.TRYWAIT P2, [R2+URZ+0x19c60], R3 ;  /* 0x019c6003020075a7 */ /* 0x0010a4000804017f */
[----:B--2---:R-:W-:Y:S05]  /*1b190*/  @!P2 NANOSLEEP.SYNCS 0x989680 ;  /* 0x009896800000a95d */ /* 0x004fea0003900000 */
[----:B------:R-:W2:Y:S02]  /*1b1a0*/  @!P2 SYNCS.PHASECHK.TRANS64 P2, [R2+URZ+0x19c60], R3 ;  /* 0x019c60030200a5a7 */ /* 0x000ea4000804007f */
[----:B--2---:R-:W-:Y:S05]  /*1b1b0*/  @!P2 BRA `(.L_x_11084) ;  /* 0xfffffffc00f0a947 */ /* 0x004fea000383ffff */
[----:B------:R-:W-:Y:S05]  /*1b1c0*/  BRA `(.L_x_11206) ;  /* 0xffffffc400947947 */ /* 0x000fea000383ffff */
.L_x_11092:
[----:B--2---:R2:W3:Y:S02]  /*1b1d0*/  SYNCS.PHASECHK.TRANS64.TRYWAIT P1, [R0+URZ+0x19c70], R2 ;  /* 0x019c7002000075a7 */ /* 0x0044e4000802017f */
[----:B---3--:R-:W-:Y:S05]  /*1b1e0*/  @!P1 NANOSLEEP.SYNCS 0x989680 ;  /* 0x009896800000995d */ /* 0x008fea0003900000 */
[----:B------:R-:W3:Y:S02]  /*1b1f0*/  @!P1 SYNCS.PHASECHK.TRANS64 P1, [R0+URZ+0x19c70], R2 ;  /* 0x019c7002000095a7 */ /* 0x000ee4000802007f */
[----:B---3--:R-:W-:Y:S05]  /*1b200*/  @!P1 BRA `(.L_x_11092) ;  /* 0xfffffffc00f09947 */ /* 0x008fea000383ffff */
[----:B------:R-:W-:Y:S05]  /*1b210*/  BRA `(.L_x_11207) ;  /* 0xffffffcc00307947 */ /* 0x000fea000383ffff */
.L_x_11094:
[----:B0-----:R0:W1:Y:S02]  /*1b220*/  SYNCS.PHASECHK.TRANS64.TRYWAIT P1, [R0+URZ+0x19c60], R2 ;  /* 0x019c6002000075a7 */ /* 0x001064000802017f */
[----:B-1----:R-:W-:Y:S05]  /*1b230*/  @!P1 NANOSLEEP.SYNCS 0x989680 ;  /* 0x009896800000995d */ /* 0x002fea0003900000 */
[----:B------:R-:W1:Y:S02]  /*1b240*/  @!P1 SYNCS.PHASECHK.TRANS64 P1, [R0+URZ+0x19c60], R2 ;  /* 0x019c6002000095a7 */ /* 0x000e64000802007f */
[----:B-1----:R-:W-:Y:S05]  /*1b250*/  @!P1 BRA `(.L_x_11094) ;  /* 0xfffffffc00f09947 */ /* 0x002fea000383ffff */
[----:B------:R-:W-:Y:S05]  /*1b260*/  BRA `(.L_x_11208) ;  /* 0xffffffcc003c7947 */ /* 0x000fea000383ffff */
.L_x_11099:
[----:B------:R-:W-:Y:S01]  /*1b270*/  BSSY B0, `(.L_x_11209) ;  /* 0x0000008000007945 */ /* 0x000fe20003800000 */
[----:B------:R-:W-:Y:S02]  /*1b280*/  IMAD.MOV.U32 R13, RZ, RZ, R16 ;  /* 0x000000ffff0d7224 */ /* 0x000fe400078e0010 */
[----:B------:R-:W-:Y:S02]  /*1b290*/  IMAD.MOV.U32 R12, RZ, RZ, RZ ;  /* 0x000000ffff0c7224 */ /* 0x000fe400078e00ff */
[----:B0-----:R-:W-:Y:S02]  /*1b2a0*/  IMAD.MOV.U32 R11, RZ, RZ, 0x1f ;  /* 0x0000001fff0b7424 */ /* 0x001fe400078e00ff */
[----:B------:R-:W-:-:S07]  /*1b2b0*/  IMAD.MOV.U32 R15, RZ, RZ, -0x1 ;  /* 0xffffffffff0f7424 */ /* 0x000fce00078e00ff */
[----:B------:R-:W-:Y:S05]  /*1b2c0*/  WARPSYNC.COLLECTIVE R15, `(.L_x_11210) ;  /* 0x000000000f087348 */ /* 0x000fea0003c00000 */
[----:B------:R0:W1:Y:S02]  /*1b2d0*/  SHFL.IDX P6, R14, R13, R12, R11 ;  /* 0x0000000c0d0e7389 */ /* 0x00006400000c000b */
[----:B01----:R-:W-:Y:S01]  /*1b2e0*/  ENDCOLLECTIVE ;  /* 0x000000000000791b */ /* 0x003fe20003800000 */
.L_x_11210:
[----:B------:R-:W-:Y:S05]  /*1b2f0*/  BSYNC B0 ;  /* 0x0000000000007941 */ /* 0x000fea0003800000 */
.L_x_11209:
        /* <DEDUP_REMOVED lines=9> */
.L_x_11211:
        /* <DEDUP_REMOVED lines=10> */
[C---:B------:R-:W-:Y:S02]  /*1b430*/  ISETP.GE.U32.AND P5, PT, R7.reuse, 0x10, PT ;  /* 0x000000100700780c */ /* 0x040fe40003fa6070 */
[----:B0-----:R-:W-:Y:S01]  /*1b440*/  MOV R2, RZ ;  /* 0x000000ff00027202 */ /* 0x001fe20000000f00 */
[----:B--2---:R-:W-:Y:S01]  /*1b450*/  @!P1 IMAD.MOV.U32 R2, RZ, RZ, R3 ;  /* 0x000000ffff029224 */ /* 0x004fe200078e0003 */
[----:B------:R-:W-:-:S03]  /*1b460*/  ISETP.NE.AND P1, PT, R7, RZ, PT ;  /* 0x000000ff0700720c */ /* 0x000fc60003f25270 */
[----:B------:R-:W-:-:S10]  /*1b470*/  IMAD.MOV.U32 R13, RZ, RZ, R2 ;  /* 0x000000ffff0d7224 */ /* 0x000fd400078e0002 */
[----:B------:R-:W-:Y:S05]  /*1b480*/  WARPSYNC.COLLECTIVE R15, `(.L_x_11212) ;  /* 0x000000000f087348 */ /* 0x000fea0003c00000 */
[----:B------:R0:W1:Y:S02]  /*1b490*/  SHFL.UP P6, R14, R13, R12, R11 ;  /* 0x0400000c0d0e7389 */ /* 0x00006400000c000b */
[----:B01----:R-:W-:Y:S01]  /*1b4a0*/  ENDCOLLECTIVE ;  /* 0x000000000000791b */ /* 0x003fe20003800000 */
.L_x_11212:
[----:B------:R-:W-:Y:S02]  /*1b4b0*/  IMAD.MOV.U32 R12, RZ, RZ, 0x2 ;  /* 0x00000002ff0c7424 */ /* 0x000fe400078e00ff */
[----:B------:R-:W-:-:S05]  /*1b4c0*/  IMAD.MOV.U32 R3, RZ, RZ, R14 ;  /* 0x000000ffff037224 */ /* 0x000fca00078e000e */
[----:B------:R-:W-:-:S05]  /*1b4d0*/  SEL R5, R3, RZ, P1 ;  /* 0x000000ff03057207 */ /* 0x000fca0000800000 */
[----:B------:R-:W-:-:S04]  /*1b4e0*/  IMAD.IADD R3, R2, 0x1, R5 ;  /* 0x0000000102037824 */ /* 0x000fc800078e0205 */
[----:B------:R-:W-:-:S07]  /*1b4f0*/  IMAD.MOV.U32 R13, RZ, RZ, R3 ;  /* 0x000000ffff0d7224 */ /* 0x000fce00078e0003 */
[----:B------:R-:W-:Y:S05]  /*1b500*/  WARPSYNC.COLLECTIVE R15, `(.L_x_11213) ;  /* 0x000000000f087348 */ /* 0x000fea0003c00000 */
[----:B------:R0:W1:Y:S02]  /*1b510*/  SHFL.UP P6, R14, R13, R12, R11 ;  /* 0x0400000c0d0e7389 */ /* 0x00006400000c000b */
[----:B01----:R-:W-:Y:S01]  /*1b520*/  ENDCOLLECTIVE ;  /* 0x000000000000791b */ /* 0x003fe20003800000 */
.L_x_11213:
        /* <DEDUP_REMOVED lines=8> */
.L_x_11214:
[----:B------:R-:W-:Y:S02]  /*1b5b0*/  IMAD.MOV.U32 R12, RZ, RZ, 0x8 ;  /* 0x00000008ff0c7424 */ /* 0x000fe400078e00ff */
[----:B------:R-:W-:-:S05]  /*1b5c0*/  IMAD.MOV.U32 R5, RZ, RZ, R14 ;  /* 0x000000ffff057224 */ /* 0x000fca00078e000e */
[----:B------:R-:W-:-:S05]  /*1b5d0*/  SEL R5, R5, RZ, P3 ;  /* 0x000000ff05057207 */ /* 0x000fca0001800000 */
[----:B------:R-:W-:-:S05]  /*1b5e0*/  IMAD.IADD R3, R3, 0x1, R5 ;  /* 0x0000000103037824 */ /* 0x000fca00078e0205 */
[----:B------:R-:W-:-:S07]  /*1b5f0*/  MOV R13, R3 ;  /* 0x00000003000d7202 */ /* 0x000fce0000000f00 */
[----:B------:R-:W-:Y:S05]  /*1b600*/  WARPSYNC.COLLECTIVE R15, `(.L_x_11215) ;  /* 0x000000000f087348 */ /* 0x000fea0003c00000 */
[----:B------:R0:W1:Y:S02]  /*1b610*/  SHFL.UP P6, R14, R13, R12, R11 ;  /* 0x0400000c0d0e7389 */ /* 0x00006400000c000b */
[----:B01----:R-:W-:Y:S01]  /*1b620*/  ENDCOLLECTIVE ;  /* 0x000000000000791b */ /* 0x003fe20003800000 */
.L_x_11215:
        /* <DEDUP_REMOVED lines=8> */
.L_x_11216:
[----:B------:R-:W-:Y:S02]  /*1b6b0*/  IMAD.MOV.U32 R12, RZ, RZ, 0x1f ;  /* 0x0000001fff0c7424 */ /* 0x000fe400078e00ff */
[----:B------:R-:W-:Y:S02]  /*1b6c0*/  IMAD.MOV.U32 R11, RZ, RZ, 0x1f ;  /* 0x0000001fff0b7424 */ /* 0x000fe400078e00ff */
[----:B------:R-:W-:-:S05]  /*1b6d0*/  IMAD.MOV.U32 R5, RZ, RZ, R14 ;  /* 0x000000ffff057224 */ /* 0x000fca00078e000e */
[----:B------:R-:W-:-:S05]  /*1b6e0*/  SEL R5, R5, RZ, P5 ;  /* 0x000000ff05057207 */ /* 0x000fca0002800000 */
[----:B------:R-:W-:-:S04]  /*1b6f0*/  IMAD.IADD R3, R3, 0x1, R5 ;  /* 0x0000000103037824 */ /* 0x000fc800078e0205 */
[----:B------:R-:W-:-:S07]  /*1b700*/  IMAD.MOV.U32 R13, RZ, RZ, R3 ;  /* 0x000000ffff0d7224 */ /* 0x000fce00078e0003 */
[----:B------:R-:W-:Y:S05]  /*1b710*/  WARPSYNC.COLLECTIVE R15, `(.L_x_11217) ;  /* 0x000000000f087348 */ /* 0x000fea0003c00000 */
[----:B------:R0:W1:Y:S02]  /*1b720*/  SHFL.IDX P6, R14, R13, R12, R11 ;  /* 0x0000000c0d0e7389 */ /* 0x00006400000c000b */
[----:B01----:R-:W-:Y:S01]  /*1b730*/  ENDCOLLECTIVE ;  /* 0x000000000000791b */ /* 0x003fe20003800000 */
.L_x_11217:
[----:B------:R-:W-:Y:S01]  /*1b740*/  IMAD.MOV.U32 R6, RZ, RZ, R14 ;  /* 0x000000ffff067224 */ /* 0x000fe200078e000e */
[----:B------:R-:W-:Y:S06]  /*1b750*/  BRA `(.L_x_11218) ;  /* 0xffffffd000107947 */ /* 0x000fec000383ffff */
.L_x_11104:
[----:B------:R-:W-:Y:S01]  /*1b760*/  BSSY B0, `(.L_x_11219) ;  /* 0x0000008000007945 */ /* 0x000fe20003800000 */
[----:B-----5:R-:W-:Y:S01]  /*1b770*/  IMAD.MOV.U32 R13, RZ, RZ, R2 ;  /* 0x000000ffff0d7224 */ /* 0x020fe200078e0002 */
[----:B0-----:R-:W-:Y:S01]  /*1b780*/  MOV R11, RZ ;  /* 0x000000ff000b7202 */ /* 0x001fe20000000f00 */
[----:B------:R-:W-:Y:S02]  /*1b790*/  IMAD.MOV.U32 R12, RZ, RZ, 0x1 ;  /* 0x00000001ff0c7424 */ /* 0x000fe400078e00ff */
[----:B------:R-:W-:-:S07]  /*1b7a0*/  IMAD.MOV.U32 R15, RZ, RZ, -0x1 ;  /* 0xffffffffff0f7424 */ /* 0x000fce00078e00ff */
[----:B-1----:R-:W-:Y:S05]  /*1b7b0*/  WARPSYNC.COLLECTIVE R15, `(.L_x_11220) ;  /* 0x000000000f087348 */ /* 0x002fea0003c00000 */
[----:B------:R0:W2:Y:S02]  /*1b7c0*/  SHFL.UP P6, R14, R13, R12, R11 ;  /* 0x0400000c0d0e7389 */ /* 0x0000a400000c000b */
[----:B012---:R-:W-:Y:S01]  /*1b7d0*/  ENDCOLLECTIVE ;  /* 0x000000000000791b */ /* 0x007fe20003800000 */
.L_x_11220:
[----:B------:R-:W-:Y:S05]  /*1b7e0*/  BSYNC B0 ;  /* 0x0000000000007941 */ /* 0x000fea0003800000 */
.L_x_11219:
        /* <DEDUP_REMOVED lines=9> */
.L_x_11221:
        /* <DEDUP_REMOVED lines=8> */
.L_x_11222:
[----:B------:R-:W-:Y:S01]  /*1b900*/  MOV R12, 0x8 ;  /* 0x00000008000c7802 */ /* 0x000fe20000000f00 */
[----:B------:R-:W-:-:S05]  /*1b910*/  IMAD.MOV.U32 R5, RZ, RZ, R14 ;  /* 0x000000ffff057224 */ /* 0x000fca00078e000e */
[----:B------:R-:W-:-:S05]  /*1b920*/  SEL R5, R5, RZ, P3 ;  /* 0x000000ff05057207 */ /* 0x000fca0001800000 */
[----:B------:R-:W-:-:S04]  /*1b930*/  IMAD.IADD R3, R3, 0x1, R5 ;  /* 0x0000000103037824 */ /* 0x000fc800078e0205 */
[----:B------:R-:W-:-:S07]  /*1b940*/  IMAD.MOV.U32 R13, RZ, RZ, R3 ;  /* 0x000000ffff0d7224 */ /* 0x000fce00078e0003 */
[----:B------:R-:W-:Y:S05]  /*1b950*/  WARPSYNC.COLLECTIVE R15, `(.L_x_11223) ;  /* 0x000000000f087348 */ /* 0x000fea0003c00000 */
[----:B------:R0:W1:Y:S02]  /*1b960*/  SHFL.UP P6, R14, R13, R12, R11 ;  /* 0x0400000c0d0e7389 */ /* 0x00006400000c000b */
[----:B01----:R-:W-:Y:S01]  /*1b970*/  ENDCOLLECTIVE ;  /* 0x000000000000791b */ /* 0x003fe20003800000 */
.L_x_11223:
        /* <DEDUP_REMOVED lines=8> */
.L_x_11224:
        /* <DEDUP_REMOVED lines=9> */
.L_x_11225:
[----:B------:R-:W-:Y:S01]  /*1ba90*/  IMAD.MOV.U32 R6, RZ, RZ, R14 ;  /* 0x000000ffff067224 */ /* 0x000fe200078e000e */
[----:B------:R-:W-:Y:S06]  /*1baa0*/  BRA `(.L_x_11226) ;  /* 0xffffffcc00d87947 */ /* 0x000fec000383ffff */
.L_x_11106:
[----:B------:R-:W-:Y:S01]  /*1bab0*/  BSSY B0, `(.L_x_11227) ;  /* 0x0000006000007945 */ /* 0x000fe20003800000 */
[----:B------:R-:W-:Y:S01]  /*1bac0*/  PLOP3.LUT P6, PT, P6, PT, PT, 0x8, 0x0 ;  /* 0x000000000000781c */ /* 0x000fe200037ce170 */
[----:B------:R-:W-:-:S12]  /*1bad0*/  IMAD.MOV.U32 R15, RZ, RZ, -0x1 ;  /* 0xffffffffff0f7424 */ /* 0x000fd800078e00ff */
[----:B01----:R-:W-:Y:S05]  /*1bae0*/  WARPSYNC.COLLECTIVE R15, `(.L_x_11228) ;  /* 0x000000000f087348 */ /* 0x003fea0003c00000 */
[----:B------:R-:W-:Y:S01]  /*1baf0*/  VOTE.ANY R14, PT, P6 ;  /* 0x00000000000e7806 */ /* 0x000fe200030e0100 */
[----:B01----:R-:W-:Y:S06]  /*1bb00*/  ENDCOLLECTIVE ;  /* 0x000000000000791b */ /* 0x003fec0003800000 */
.L_x_11228:
[----:B------:R-:W-:Y:S05]  /*1bb10*/  BSYNC B0 ;  /* 0x0000000000007941 */ /* 0x000fea0003800000 */
.L_x_11227:
        /* <DEDUP_REMOVED lines=9> */
.L_x_11229:
[----:B------:R-:W-:Y:S01]  /*1bbb0*/  IMAD.MOV.U32 R17, RZ, RZ, R14 ;  /* 0x000000ffff117224 */ /* 0x000fe200078e000e */
[----:B------:R-:W-:Y:S06]  /*1bbc0*/  BRA `(.L_x_11230) ;  /* 0xffffffcc00c87947 */ /* 0x000fec000383ffff */
.L_x_11108:
[----:B------:R-:W-:Y:S01]  /*1bbd0*/  BSSY B0, `(.L_x_11231) ;  /* 0x0000007000007945 */ /* 0x000fe20003800000 */
[----:B------:R-:W-:Y:S02]  /*1bbe0*/  IMAD.MOV.U32 R13, RZ, RZ, R3 ;  /* 0x000000ffff0d7224 */ /* 0x000fe400078e0003 */
[----:B0-----:R-:W-:Y:S02]  /*1bbf0*/  IMAD.MOV.U32 R11, RZ, RZ, 0x1f ;  /* 0x0000001fff0b7424 */ /* 0x001fe400078e00ff */
[----:B------:R-:W-:-:S07]  /*1bc00*/  IMAD.MOV.U32 R15, RZ, RZ, -0x1 ;  /* 0xffffffffff0f7424 */ /* 0x000fce00078e00ff */
[----:B-1-3--:R-:W-:Y:S05]  /*1bc10*/  WARPSYNC.COLLECTIVE R15, `(.L_x_11232) ;  /* 0x000000000f087348 */ /* 0x00afea0003c00000 */
[----:B------:R0:W2:Y:S02]  /*1bc20*/  SHFL.IDX P6, R14, R13, R12, R11 ;  /* 0x0000000c0d0e7389 */ /* 0x0000a400000c000b */
[----:B0123--:R-:W-:Y:S01]  /*1bc30*/  ENDCOLLECTIVE ;  /* 0x000000000000791b */ /* 0x00ffe20003800000 */
.L_x_11232:
[----:B------:R-:W-:Y:S05]  /*1bc40*/  BSYNC B0 ;  /* 0x0000000000007941 */ /* 0x000fea0003800000 */
.L_x_11231:
[----:B------:R-:W-:Y:S01]  /*1bc50*/  IMAD.MOV.U32 R2, RZ, RZ, R14 ;  /* 0x000000ffff027224 */ /* 0x000fe200078e000e */
[----:B------:R-:W-:Y:S06]  /*1bc60*/  BRA `(.L_x_11107) ;  /* 0xffffffcc00bc7947 */ /* 0x000fec000383ffff */
.L_x_11112:
[----:B0-----:R0:W1:Y:S02]  /*1bc70*/  SYNCS.PHASECHK.TRANS64.TRYWAIT P0, [R4+URZ+0x19c20], R0 ;  /* 0x019c2000040075a7 */ /* 0x001064000800017f */
[----:B-1----:R-:W-:Y:S05]  /*1bc80*/  @!P0 NANOSLEEP.SYNCS 0x989680 ;  /* 0x009896800000895d */ /* 0x002fea0003900000 */
[----:B------:R-:W1:Y:S02]  /*1bc90*/  @!P0 SYNCS.PHASECHK.TRANS64 P0, [R4+URZ+0x19c20], R0 ;  /* 0x019c2000040085a7 */ /* 0x000e64000800007f */
[----:B-1----:R-:W-:Y:S05]  /*1bca0*/  @!P0 BRA `(.L_x_11112) ;  /* 0xfffffffc00f08947 */ /* 0x002fea000383ffff */
[----:B------:R-:W-:Y:S05]  /*1bcb0*/  BRA `(.L_x_11233) ;  /* 0xffffffd000b07947 */ /* 0x000fea000383ffff */
.L_x_11113:
        /* <DEDUP_REMOVED lines=11> */
.L_x_11235:
[----:B------:R-:W-:Y:S05]  /*1bd70*/  BSYNC B0 ;  /* 0x0000000000007941 */ /* 0x000fea0003800000 */
.L_x_11234:
[----:B------:R-:W-:Y:S05]  /*1bd80*/  BRA `(.L_x_11236) ;  /* 0xffffffd000987947 */ /* 0x000fea000383ffff */
.L_x_11114:
[----:B------:R-:W-:Y:S01]  /*1bd90*/  BSSY B0, `(.L_x_11237) ;  /* 0x0000006000007945 */ /* 0x000fe20003800000 */
[----:B------:R-:W-:-:S07]  /*1bda0*/  IMAD.MOV.U32 R15, RZ, RZ, -0x1 ;  /* 0xffffffffff0f7424 */ /* 0x000fce00078e00ff */
[----:B0-----:R-:W-:Y:S05]  /*1bdb0*/  WARPSYNC.COLLECTIVE R15, `(.L_x_11238) ;  /* 0x000000000f0c7348 */ /* 0x001fea0003c00000 */
[----:B------:R-:W-:Y:S02]  /*1bdc0*/  ELECT P6, UR62, PT ;  /* 0x00000000003e782f */ /* 0x000fe400038c0000 */
[----:B------:R-:W-:Y:S01]  /*1bdd0*/  MOV R14, UR62 ;  /* 0x0000003e000e7c02 */ /* 0x000fe20008000f00 */
[----:B0-----:R-:W-:Y:S10]  /*1bde0*/  ENDCOLLECTIVE ;  /* 0x000000000000791b */ /* 0x001ff40003800000 */
.L_x_11238:
[----:B------:R-:W-:Y:S05]  /*1bdf0*/  BSYNC B0 ;  /* 0x0000000000007941 */ /* 0x000fea0003800000 */
.L_x_11237:
[----:B------:R-:W-:Y:S05]  /*1be00*/  BRA `(.L_x_11239) ;  /* 0xffffffd0008c7947 */ /* 0x000fea000383ffff */
.L_x_11116:
[----:B0-----:R0:W1:Y:S02]  /*1be10*/  SYNCS.PHASECHK.TRANS64.TRYWAIT P1, [R5+URZ+0x19c40], R0 ;  /* 0x019c4000050075a7 */ /* 0x001064000802017f */
[----:B-1----:R-:W-:Y:S05]  /*1be20*/  @!P1 NANOSLEEP.SYNCS 0x989680 ;  /* 0x009896800000995d */ /* 0x002fea0003900000 */
[----:B------:R-:W1:Y:S02]  /*1be30*/  @!P1 SYNCS.PHASECHK.TRANS64 P1, [R5+URZ+0x19c40], R0 ;  /* 0x019c4000050095a7 */ /* 0x000e64000802007f */
[----:B-1----:R-:W-:Y:S05]  /*1be40*/  @!P1 BRA `(.L_x_11116) ;  /* 0xfffffffc00f09947 */ /* 0x002fea000383ffff */
[----:B------:R-:W-:Y:S05]  /*1be50*/  BRA `(.L_x_11240) ;  /* 0xffffffd000ac7947 */ /* 0x000fea000383ffff */
.L_x_11118:
[----:B-1----:R1:W2:Y:S02]  /*1be60*/  SYNCS.PHASECHK.TRANS64.TRYWAIT P1, [R23+URZ+0x19c40], R2 ;  /* 0x019c4002170075a7 */ /* 0x0022a4000802017f */
[----:B--2---:R-:W-:Y:S05]  /*1be70*/  @!P1 NANOSLEEP.SYNCS 0x989680 ;  /* 0x009896800000995d */ /* 0x004fea0003900000 */
[----:B------:R-:W2:Y:S02]  /*1be80*/  @!P1 SYNCS.PHASECHK.TRANS64 P1, [R23+URZ+0x19c40], R2 ;  /* 0x019c4002170095a7 */ /* 0x000ea4000802007f */
[----:B--2---:R-:W-:Y:S05]  /*1be90*/  @!P1 BRA `(.L_x_11118) ;  /* 0xfffffffc00f09947 */ /* 0x004fea000383ffff */
[----:B------:R-:W-:Y:S05]  /*1bea0*/  BRA `(.L_x_11241) ;  /* 0xffffffd000b87947 */ /* 0x000fea000383ffff */
.L_x_11120:
[----:B--2---:R2:W3:Y:S02]  /*1beb0*/  SYNCS.PHASECHK.TRANS64.TRYWAIT P1, [R5+URZ+0x19c60], R0 ;  /* 0x019c6000050075a7 */ /* 0x0044e4000802017f */
[----:B---3--:R-:W-:Y:S05]  /*1bec0*/  @!P1 NANOSLEEP.SYNCS 0x989680 ;  /* 0x009896800000995d */ /* 0x008fea0003900000 */
[----:B------:R-:W3:Y:S02]  /*1bed0*/  @!P1 SYNCS.PHASECHK.TRANS64 P1, [R5+URZ+0x19c60], R0 ;  /* 0x019c6000050095a7 */ /* 0x000ee4000802007f */
[----:B---3--:R-:W-:Y:S05]  /*1bee0*/  @!P1 BRA `(.L_x_11120) ;  /* 0xfffffffc00f09947 */ /* 0x008fea000383ffff */
[----:B------:R-:W-:Y:S05]  /*1bef0*/  BRA `(.L_x_11242) ;  /* 0xffffffd000b47947 */ /* 0x000fea000383ffff */
.L_x_11122:
[----:B---3--:R3:W4:Y:S02]  /*1bf00*/  SYNCS.PHASECHK.TRANS64.TRYWAIT P1, [R23+URZ+0x19c60], R2 ;  /* 0x019c6002170075a7 */ /* 0x008724000802017f */
[----:B----4-:R-:W-:Y:S05]  /*1bf10*/  @!P1 NANOSLEEP.SYNCS 0x989680 ;  /* 0x009896800000995d */ /* 0x010fea0003900000 */
[----:B------:R-:W4:Y:S02]  /*1bf20*/  @!P1 SYNCS.PHASECHK.TRANS64 P1, [R23+URZ+0x19c60], R2 ;  /* 0x019c6002170095a7 */ /* 0x000f24000802007f */
[----:B----4-:R-:W-:Y:S05]  /*1bf30*/  @!P1 BRA `(.L_x_11122) ;  /* 0xfffffffc00f09947 */ /* 0x010fea000383ffff */
[----:B------:R-:W-:Y:S05]  /*1bf40*/  BRA `(.L_x_11243) ;  /* 0xffffffd000b07947 */ /* 0x000fea000383ffff */
.L_x_11124:
[----:B----4-:R4:W0:Y:S02]  /*1bf50*/  SYNCS.PHASECHK.TRANS64.TRYWAIT P1, [R5+URZ+0x19c80], R0 ;  /* 0x019c8000050075a7 */ /* 0x010824000802017f */
[----:B0-----:R-:W-:Y:S05]  /*1bf60*/  @!P1 NANOSLEEP.SYNCS 0x989680 ;  /* 0x009896800000995d */ /* 0x001fea0003900000 */
[----:B------:R-:W0:Y:S02]  /*1bf70*/  @!P1 SYNCS.PHASECHK.TRANS64 P1, [R5+URZ+0x19c80], R0 ;  /* 0x019c8000050095a7 */ /* 0x000e24000802007f */
[----:B0-----:R-:W-:Y:S05]  /*1bf80*/  @!P1 BRA `(.L_x_11124) ;  /* 0xfffffffc00f09947 */ /* 0x001fea000383ffff */
[----:B------:R-:W-:Y:S05]  /*1bf90*/  BRA `(.L_x_11244) ;  /* 0xffffffd000ac7947 */ /* 0x000fea000383ffff */
.L_x_11245:
        /* <DEDUP_REMOVED lines=14> */
.L_x_15854:


//--------------------- .text._ZN7cutlass13device_kernelIN5flash11enable_sm90INS1_16FlashAttnFwdSm90INS1_25CollectiveMainloopFwdSm90ILi2EN4cute5tupleIJNS5_1CILi1EEES8_S8_EEENS6_IJNS7_ILi192EEENS7_ILi128EEENS7_ILi96EEEEEELi96ENS_12float_e4m3_tEfNS_4arch4Sm90ELb0ELb1ELb0ELb0ELb1ELb0ELb0ELb1ELb1ELb1ELb0ELb0EEENS1_21CollectiveEpilogueFwdINS6_IJSA_SC_SB_EEES9_NS_10bfloat16_tESG_Li384ELb0ELb1ELb0ELb1EEENS1_30DynamicPersistentTileSchedulerILi384ELi128ELb0ELb1ELb1EEEEEEEEEvNT_6ParamsE --------------------------
	.section	.text._ZN7cutlass13device_kernelIN5flash11enable_sm90INS1_16FlashAttnFwdSm90INS1_25CollectiveMainloopFwdSm90ILi2EN4cute5tupleIJNS5_1CILi1EEES8_S8_EEENS6_IJNS7_ILi192EEENS7_ILi128EEENS7_ILi96EEEEEELi96ENS_12float_e4m3_tEfNS_4arch4Sm90ELb0ELb1ELb0ELb0ELb1ELb0ELb0ELb1ELb1ELb1ELb0ELb0EEENS1_21CollectiveEpilogueFwdINS6_IJSA_SC_SB_EEES9_NS_10bfloat16_tESG_Li384ELb0ELb1ELb0ELb1EEENS1_30DynamicPersistentTileSchedulerILi384ELi128ELb0ELb1ELb1EEEEEEEEEvNT_6ParamsE,"ax",@progbits
	.align	128
.text._ZN7cutlass13device_kernelIN5flash11enable_sm90INS1_16FlashAttnFwdSm90INS1_25CollectiveMainloopFwdSm90ILi2EN4cute5tupleIJNS5_1CILi1EEES8_S8_EEENS6_IJNS7_ILi192EEENS7_ILi128EEENS7_ILi96EEEEEELi96ENS_12float_e4m3_tEfNS_4arch4Sm90ELb0ELb1ELb0ELb0ELb1ELb0ELb0ELb1ELb1ELb1ELb0ELb0EEENS1_21CollectiveEpilogueFwdINS6_IJSA_SC_SB_EEES9_NS_10bfloat16_tESG_Li384ELb0ELb1ELb0ELb1EEENS1_30DynamicPersistentTileSchedulerILi384ELi128ELb0ELb1ELb1EEEEEEEEEvNT_6ParamsE:
        .type           _ZN7cutlass13device_kernelIN5flash11enable_sm90INS1_16FlashAttnFwdSm90INS1_25CollectiveMainloopFwdSm90ILi2EN4cute5tupleIJNS5_1CILi1EEES8_S8_EEENS6_IJNS7_ILi192EEENS7_ILi128EEENS7_ILi96EEEEEELi96ENS_12float_e4m3_tEfNS_4arch4Sm90ELb0ELb1ELb0ELb0ELb1ELb0ELb0ELb1ELb1ELb1ELb0ELb0EEENS1_21CollectiveEpilogueFwdINS6_IJSA_SC_SB_EEES9_NS_10bfloat16_tESG_Li384ELb0ELb1ELb0ELb1EEENS1_30DynamicPersistentTileSchedulerILi384ELi128ELb0ELb1ELb1EEEEEEEEEvNT_6ParamsE,@function
        .size           _ZN7cutlass13device_kernelIN5flash11enable_sm90INS1_16FlashAttnFwdSm90INS1_25CollectiveMainloopFwdSm90ILi2EN4cute5tupleIJNS5_1CILi1EEES8_S8_EEENS6_IJNS7_ILi192EEENS7_ILi128EEENS7_ILi96EEEEEELi96ENS_12float_e4m3_tEfNS_4arch4Sm90ELb0ELb1ELb0ELb0ELb1ELb0ELb0ELb1ELb1ELb1ELb0ELb0EEENS1_21CollectiveEpilogueFwdINS6_IJSA_SC_SB_EEES9_NS_10bfloat16_tESG_Li384ELb0ELb1ELb0ELb1EEENS1_30DynamicPersistentTileSchedulerILi384ELi128ELb0ELb1ELb1EEEEEEEEEvNT_6ParamsE,(.L_x_15855 - _ZN7cutlass13device_kernelIN5flash11enable_sm90INS1_16FlashAttnFwdSm90INS1_25CollectiveMainloopFwdSm90ILi2EN4cute5tupleIJNS5_1CILi1EEES8_S8_EEENS6_IJNS7_ILi192EEENS7_ILi128EEENS7_ILi96EEEEEELi96ENS_12float_e4m3_tEfNS_4arch4Sm90ELb0ELb1ELb0ELb0ELb1ELb0ELb0ELb1ELb1ELb1ELb0ELb0EEENS1_21CollectiveEpilogueFwdINS6_IJSA_SC_SB_EEES9_NS_10bfloat16_tESG_Li384ELb0ELb1ELb0ELb1EEENS1_30DynamicPersistentTileSchedulerILi384ELi128ELb0ELb1ELb1EEEEEEEEEvNT_6ParamsE)
        .other          _ZN7cutlass13device_kernelIN5flash11enable_sm90INS1_16FlashAttnFwdSm90INS1_25CollectiveMainloopFwdSm90ILi2EN4cute5tupleIJNS5_1CILi1EEES8_S8_EEENS6_IJNS7_ILi192EEENS7_ILi128EEENS7_ILi96EEEEEELi96ENS_12float_e4m3_tEfNS_4arch4Sm90ELb0ELb1ELb0ELb0ELb1ELb0ELb0ELb1ELb1ELb1ELb0ELb0EEENS1_21CollectiveEpilogueFwdINS6_IJSA_SC_SB_EEES9_NS_10bfloat16_tESG_Li384ELb0ELb1ELb0ELb1EEENS1_30DynamicPersistentTileSchedulerILi384ELi128ELb0ELb1ELb1EEEEEEEEEvNT_6ParamsE,@"STO_CUDA_ENTRY STV_DEFAULT"
_ZN7cutlass13device_kernelIN5flash11enable_sm90INS1_16FlashAttnFwdSm90INS1_25CollectiveMainloopFwdSm90ILi2EN4cute5tupleIJNS5_1CILi1EEES8_S8_EEENS6_IJNS7_ILi192EEENS7_ILi128EEENS7_ILi96EEEEEELi96ENS_12float_e4m3_tEfNS_4arch4Sm90ELb0ELb1ELb0ELb0ELb1ELb0ELb0ELb1ELb1ELb1ELb0ELb0EEENS1_21CollectiveEpilogueFwdINS6_IJSA_SC_SB_EEES9_NS_10bfloat16_tESG_Li384ELb0ELb1ELb0ELb1EEENS1_30DynamicPersistentTileSchedulerILi384ELi128ELb0ELb1ELb1EEEEEEEEEvNT_6ParamsE:
        /* <DEDUP_REMOVED lines=45> */
.L_x_11246:
        /* <DEDUP_REMOVED lines=22> */
.L_x_11247:
        /* <DEDUP_REMOVED lines=18> */
.L_x_11248:
        /* <DEDUP_REMOVED lines=22> */
.L_x_11249:
        /* <DEDUP_REMOVED lines=24> */
.L_x_11250:
        /* <DEDUP_REMOVED lines=10> */
.L_x_11252:
[----:B------:R-:W-:-:S08]  /*08d0*/  NOP ;  /* 0x0000000000007918 */ /* 0x000fd00000000000 */
[----:B------:R-:W0:Y:S02]  /*08e0*/  USETMAXREG.TRY_ALLOC.CTAPOOL UP0, 0xa0 ;  /* 0x000000a0000079c8 */ /* 0x000e240008000600 */
[----:B0-----:R-:W-:-:S13]  /*08f0*/  PLOP3.LUT P0, PT, PT, PT, UP0, 0x80, 0x0 ;  /* 0x000000000000781c */ /* 0x001fda0003f0f008 */
[----:B------:R-:W-:Y:S05]  /*0900*/  @!P0 BRA `(.L_x_11252) ;  /* 0xfffffffc00f08947 */ /* 0x000fea000383ffff */
[----:B------:R-:W0:Y:S08]  /*0910*/  S2UR UR4, SR_CTAID.X ;  /* 0x00000000000479c3 */ /* 0x000e300000002500 */
[----:B------:R-:W-:Y:S08]  /*0920*/  BAR.ARV 0x4, 0x200 ;  /* 0x0108000000007b1d */ /* 0x000ff00000002000 */
[----:B------:R-:W0:Y:S08]  /*0930*/  LDC R0, c[0x0][0xc38] ;  /* 0x00030e00ff007b82 */ /* 0x000e300000000800 */
[----:B------:R-:W-:Y:S06]  /*0940*/  BAR.ARV 0x8, 0x200 ;  /* 0x0208000000007b1d */ /* 0x000fec0000002000 */
        /* <DEDUP_REMOVED lines=48> */
[----:B------:R-:W-:Y:S01]  /*0c50*/  IMAD R156, R4, 0x40, R7 ;  /* 0x00000040049c7824 */ /* 0x000fe200078e0207 */
[----:B------:R-:W-:Y:S01]  /*0c60*/  SHF.R.S32.HI R2, RZ, 0x1f, R22 ;  /* 0x0000001fff027819 */ /* 0x000fe20000011416 */
[----:B------:R-:W-:Y:S01]  /*0c70*/  IMAD.IADD R3, R152, 0x1, -R3 ;  /* 0x0000000198037824 */ /* 0x000fe200078e0a03 */
[----:B------:R-:W-:Y:S01]  /*0c80*/  SHF.R.S32.HI R0, RZ, 0x1f, R23 ;  /* 0x0000001fff007819 */ /* 0x000fe20000011417 */
[----:B------:R-:W-:Y:S02]  /*0c90*/  IMAD.IADD R16, R154, 0x1, -R5 ;  /* 0x000000019a107824 */ /* 0x000fe400078e0a05 */
[----:B------:R-:W-:-:S07]  /*0ca0*/  IMAD R18, R3, 0x8, R156 ;  /* 0x0000000803127824 */ /* 0x000fce00078e029c */
.L_x_11349:
        /* <DEDUP_REMOVED lines=12> */
[----:B01234-:R-:W-:Y:S05]  /*0d70*/  @!P0 BRA `(.L_x_11253) ;  /* 0x0000000000208947 */ /* 0x01ffea0003800000 */
        /* <DEDUP_REMOVED lines=8> */
.L_x_11253:
[----:B------:R-:W-:Y:S01]  /*0e00*/  ULDC UR6, c[0x0][0xc54] ;  /* 0x0003150000067ab9 */ /* 0x000fe20000000800 */
[----:B------:R-:W-:Y:S01]  /*0e10*/  UMOV UR8, UR7 ;  /* 0x0000000700087c82 */ /* 0x000fe20008000000 */
[----:B------:R-:W-:-:S11]  /*0e20*/  UISETP.NE.AND UP0, UPT, UR6, 0x1, UPT ;  /* 0x000000010600788c */ /* 0x000fd6000bf05270 */
[----:B------:R-:W-:Y:S02]  /*0e30*/  @UP0 ULDC.64 UR10, c[0x0][0xc58] ;  /* 0x00031600000a0ab9 */ /* 0x000fe40000000a00 */
[----:B------:R-:W-:-:S04]  /*0e40*/  UIMAD.WIDE.U32 UR4, UR7, UR10, URZ ;  /* 0x0000000a070472a5 */ /* 0x000fc8000f8e003f */
[----:B------:R-:W-:-:S04]  /*0e50*/  @UP0 USHF.R.U32.HI UR8, URZ, UR11, UR5 ;  /* 0x0000000b3f080299 */ /* 0x000fc80008011605 */
[----:B------:R-:W-:-:S12]  /*0e60*/  UIMAD UR4, UR8, UR6, URZ ;  /* 0x00000006080472a4 */ /* 0x000fd8000f8e023f */
.L_x_11254:
        /* <DEDUP_REMOVED lines=19> */
[----:B------:R-:W-:-:S02]  /*0fa0*/  ULOP3.LUT UR8, URZ, UR8, URZ, 0x33, !UPT ;  /* 0x000000083f087292 */ /* 0x000fc4000f8e333f */
        /* <DEDUP_REMOVED lines=49> */
[----:B------:R-:W-:Y:S02]  /*12c0*/  UIMAD UR41, UR4, 0xc0, URZ ;  /* 0x000000c0042978a4 */ /* 0x000fe4000f8e023f */
        /* <DEDUP_REMOVED lines=29> */
.L_x_11256:
[----:B------:R-:W-:-:S11]  /*14a0*/  UISETP.NE.AND UP0, UPT, UR5, 0x1, UPT ;  /* 0x000000010500788c */ /* 0x000fd6000bf05270 */
[----:B------:R-:W-:Y:S02]  /*14b0*/  @UP0 ULDC.64 UR8, c[0x0][0x9e8] ;  /* 0x00027a0000080ab9 */ /* 0x000fe40000000a00 */
[----:B------:R-:W-:-:S04]  /*14c0*/  UIMAD.WIDE.U32 UR6, UR4, UR8, URZ ;  /* 0x00000008040672a5 */ /* 0x000fc8000f8e003f */
[----:B------:R-:W-:-:S12]  /*14d0*/  @UP0 USHF.R.U32.HI UR4, URZ, UR9, UR7 ;  /* 0x000000093f040299 */ /* 0x000fd80008011607 */
.L_x_11257:
[----:B------:R-:W-:-:S06]  /*14e0*/  UIMAD UR4, UR4, UR5, UR5 ;  /* 0x00000005040472a4 */ /* 0x000fcc000f8e0205 */
[----:B------:R-:W-:-:S07]  /*14f0*/  VIMNMX R0, R0, UR4, PT ;  /* 0x0000000400007c48 */ /* 0x000fce000bfe0100 */
.L_x_11255:
        /* <DEDUP_REMOVED lines=32> */
.L_x_11259:
[----:B------:R-:W-:-:S11]  /*1700*/  UISETP.NE.AND UP0, UPT, UR5, 0x1, UPT ;  /* 0x000000010500788c */ /* 0x000fd6000bf05270 */
[----:B------:R-:W-:Y:S02]  /*1710*/  @UP0 ULDC.64 UR10, c[0x0][0x9e8] ;  /* 0x00027a00000a0ab9 */ /* 0x000fe40000000a00 */
[----:B------:R-:W-:-:S04]  /*1720*/  UIMAD.WIDE.U32 UR6, UR4, UR10, URZ ;  /* 0x0000000a040672a5 */ /* 0x000fc8000f8e003f */
[----:B------:R-:W-:-:S12]  /*1730*/  @UP0 USHF.R.U32.HI UR4, URZ, UR11, UR7 ;  /* 0x0000000b3f040299 */ /* 0x000fd80008011607 */
.L_x_11260:
[----:B------:R-:W-:-:S04]  /*1740*/  UIMAD UR4, UR4, UR5, URZ ;  /* 0x00000005040472a4 */ /* 0x000fc8000f8e023f */
[----:B------:R-:W-:-:S04]  /*1750*/  UISETP.LT.AND UP0, UPT, UR9, UR4, UPT ;  /* 0x000000040900728c */ /* 0x000fc8000bf01270 */
[----:B------:R-:W-:-:S12]  /*1760*/  USEL UR9, UR9, UR4, !UP0 ;  /* 0x0000000409097287 */ /* 0x000fd8000c000000 */
.L_x_11258:
        /* <DEDUP_REMOVED lines=64> */
.L_x_11262:
        /* <DEDUP_REMOVED lines=9> */
.L_x_11441:
[----:B------:R-:W-:Y:S05]  /*1c00*/  @!P0 BRA `(.L_x_11264) ;  /* 0x0000000000048947 */ /* 0x000fea0003800000 */
[----:B------:R-:W-:Y:S01]  /*1c10*/  BPT.TRAP 0x1 ;  /* 0x000000040000795c */ /* 0x000fe20000300000 */
.L_x_11264:
[----:B0-----:R-:W-:Y:S02]  /*1c20*/  IMAD.U32 R3, RZ, RZ, UR37 ;  /* 0x00000025ff037e24 */ /* 0x001fe4000f8e00ff */
[----:B------:R-:W-:-:S03]  /*1c30*/  IMAD.U32 R0, RZ, RZ, UR36 ;  /* 0x00000024ff007e24 */ /* 0x000fc6000f8e00ff */
[----:B------:R-:W-:Y:S02]  /*1c40*/  LEA R3, R3, UR46, 0x3 ;  /* 0x0000002e03037c11 */ /* 0x000fe4000f8e18ff */
[----:B------:R-:W-:-:S04]  /*1c50*/  SHF.L.U32 R0, R0, 0x1f, RZ ;  /* 0x0000001f00007819 */ /* 0x000fc800000006ff */
[----:B------:R0:W1:Y:S01]  /*1c60*/  SYNCS.PHASECHK.TRANS64.TRYWAIT P1, [R3+URZ+0x19c30], R0 ;  /* 0x019c3000030075a7 */ /* 0x000062000802017f */
[----:B------:R-:W-:Y:S05]  /*1c70*/  @!P0 BRA `(.L_x_11265) ;  /* 0x0000000000048947 */ /* 0x000fea0003800000 */
[----:B------:R-:W-:Y:S01]  /*1c80*/  BPT.TRAP 0x1 ;  /* 0x000000040000795c */ /* 0x000fe20000300000 */
.L_x_11265:
[----:B-1----:R-:W-:Y:S05]  /*1c90*/  @P1 BRA `(.L_x_11266) ;  /* 0x0000000000081947 */ /* 0x002fea0003800000 */
[----:B------:R-:W1:Y:S02]  /*1ca0*/  SYNCS.PHASECHK.TRANS64.TRYWAIT P1, [R3+URZ+0x19c30], R0 ;  /* 0x019c3000030075a7 */ /* 0x000e64000802017f */
[----:B-1----:R-:W-:Y:S05]  /*1cb0*/  @!P1 BRA `(.L_x_11267) ;  /* 0x0000011800c89947 */ /* 0x002fea0003800000 */
.L_x_11266:
        /* <DEDUP_REMOVED lines=28> */
.L_x_11268:
        /* <DEDUP_REMOVED lines=48> */
.L_x_11271:
[----:B------:R-:W-:Y:S02]  /*2180*/  ULDC UR6, c[0x0][0x9e4] ;  /* 0x0002790000067ab9 */ /* 0x000fe40000000800 */
[----:B------:R-:W-:-:S05]  /*2190*/  IMAD.U32 R13, RZ, RZ, UR6 ;  /* 0x00000006ff0d7e24 */ /* 0x000fca000f8e00ff */
[----:B------:R-:W-:-:S13]  /*21a0*/  ISETP.NE.AND P1, PT, R13, 0x1, PT ;  /* 0x000000010d00780c */ /* 0x000fda0003f25270 */
[----:B------:R-:W0:Y:S02]  /*21b0*/  @P1 LDC.64 R14, c[0x0][0x9e8] ;  /* 0x00027a00ff0e1b82 */ /* 0x000e240000000a00 */
[----:B0-----:R-:W-:-:S05]  /*21c0*/  @P1 IMAD.HI.U32 R6, R7, R14, RZ ;  /* 0x0000000e07061227 */ /* 0x001fca00078e00ff */
[----:B------:R-:W-:-:S07]  /*21d0*/  @P1 SHF.R.U32.HI R7, RZ, R15, R6 ;  /* 0x0000000fff071219 */ /* 0x000fce0000011606 */
.L_x_11272:
[----:B------:R-:W-:Y:S05]  /*21e0*/  BSYNC B0 ;  /* 0x0000000000007941 */ /* 0x000fea0003800000 */
.L_x_11270:
[----:B------:R-:W-:-:S04]  /*21f0*/  IMAD R7, R7, R13, -R8 ;  /* 0x0000000d07077224 */ /* 0x000fc800078e0a08 */
[----:B------:R-:W-:-:S05]  /*2200*/  IMAD R7, R16, -0x2, R7 ;  /* 0xfffffffe10077824 */ /* 0x000fca00078e0207 */
[----:B------:R-:W-:Y:S02]  /*2210*/  VIADDMNMX R2, R7, R13, R2, PT ;  /* 0x0000000d07027246 */ /* 0x000fe40003800102 */
[----:B------:R-:W-:-:S07]  /*2220*/  VIMNMX R3, R3, R7, !PT ;  /* 0x0000000703037248 */ /* 0x000fce0007fe0100 */
.L_x_11269:
[C---:B------:R-:W-:Y:S01]  /*2230*/  ISETP.GE.AND P6, PT, R9.reuse, 0xa, PT ;  /* 0x0000000a0900780c */ /* 0x040fe20003fc6270 */
[----:B------:R-:W-:Y:S01]  /*2240*/  UISETP.NE.AND UP0, UPT, UR49, URZ, UPT ;  /* 0x0000003f3100728c */ /* 0x000fe2000bf05270 */
[C---:B------:R-:W-:Y:S02]  /*2250*/  ISETP.GE.AND P1, PT, R9.reuse, 0x2, PT ;  /* 0x000000020900780c */ /* 0x040fe40003f26270 */
[C---:B------:R-:W-:Y:S02]  /*2260*/  ISETP.GE.AND P2, PT, R9.reuse, 0x9, PT ;  /* 0x000000090900780c */ /* 0x040fe40003f46270 */
[----:B------:R-:W-:Y:S02]  /*2270*/  ISETP.GE.AND P5, PT, R9, 0x11, PT ;  /* 0x000000110900780c */ /* 0x000fe40003fa6270 */
[----:B------:R-:W-:Y:S02]  /*2280*/  LOP3.LUT R17, R17, 0xfffffffb, RZ, 0xc0, !PT ;  /* 0xfffffffb11117812 */ /* 0x000fe400078ec0ff */
[----:B------:R-:W-:-:S02]  /*2290*/  ISETP.GT.AND P4, PT, R3, 0x1, !P1 ;  /* 0x000000010300780c */ /* 0x000fc40004f84270 */
[----:B------:R-:W-:Y:S02]  /*22a0*/  ISETP.GT.AND P3, PT, R3, 0x8, !P2 ;  /* 0x000000080300780c */ /* 0x000fe40005764270 */
[----:B------:R-:W-:Y:S02]  /*22b0*/  @P6 LOP3.LUT R17, R17, 0x4, RZ, 0xfc, !PT ;  /* 0x0000000411116812 */ /* 0x000fe400078efcff */
[C---:B------:R-:W-:Y:S02]  /*22c0*/  ISETP.LT.OR P4, PT, R2.reuse, 0x2, P4 ;  /* 0x000000020200780c */ /* 0x040fe40002781670 */
[----:B------:R-:W-:Y:S02]  /*22d0*/  ISETP.LT.OR P3, PT, R2, 0x9, P3 ;  /* 0x000000090200780c */ /* 0x000fe40001f61670 */
[----:B------:R-:W-:Y:S02]  /*22e0*/  LOP3.LUT R17, R17, 0xfffffff7, RZ, 0xc0, !PT ;  /* 0xfffffff711117812 */ /* 0x000fe400078ec0ff */
[----:B------:R-:W-:-:S02]  /*22f0*/  FSEL R25, R25, -INF , !P4 ;  /* 0xff80000019197808 */ /* 0x000fc40006000000 */
[----:B------:R-:W-:Y:S02]  /*2300*/  FSEL R28, R28, -INF , !P3 ;  /* 0xff8000001c1c7808 */ /* 0x000fe40005800000 */
[----:B------:R-:W-:Y:S02]  /*2310*/  ISETP.GT.AND P4, PT, R3, 0x9, !P6 ;  /* 0x000000090300780c */ /* 0x000fe40007784270 */
[----:B------:R-:W-:Y:S02]  /*2320*/  @P5 LOP3.LUT R17, R17, 0x8, RZ, 0xfc, !PT ;  /* 0x0000000811115812 */ /* 0x000fe400078efcff */
[----:B------:R-:W-:Y:S02]  /*2330*/  ISETP.GT.AND P3, PT, R3, 0x10, !P5 ;  /* 0x000000100300780c */ /* 0x000fe40006f64270 */
[----:B------:R-:W-:Y:S02]  /*2340*/  ISETP.GE.AND P5, PT, R9, 0x12, PT ;  /* 0x000000120900780c */ /* 0x000fe40003fa6270 */
[----:B------:R-:W-:-:S02]  /*2350*/  ISETP.LT.OR P4, PT, R2, 0xa, P4 ;  /* 0x0000000a0200780c */ /* 0x000fc40002781670 */
[----:B------:R-:W-:Y:S02]  /*2360*/  ISETP.LT.OR P3, PT, R2, 0x11, P3 ;  /* 0x000000110200780c */ /* 0x000fe40001f61670 */
[----:B------:R-:W-:Y:S02]  /*2370*/  FSEL R29, R29, -INF , !P4 ;  /* 0xff8000001d1d7808 */ /* 0x000fe40006000000 */
        /* <DEDUP_REMOVED lines=10> */
[----:B------:R-:W-:Y:S02]  /*2420*/  ISETP.GE.AND P4, PT, R9, 0x1a, PT ;  /* 0x0000001a0900780c */ /* 0x000fe40003f86270 */
        /* <DEDUP_REMOVED lines=170> */
.L_x_11275:
[----:B------:R-:W-:Y:S02]  /*2ed0*/  ULDC UR6, c[0x0][0x9e4] ;  /* 0x0002790000067ab9 */ /* 0x000fe40000000800 */
[----:B------:R-:W-:-:S05]  /*2ee0*/  IMAD.U32 R6, RZ, RZ, UR6 ;  /* 0x00000006ff067e24 */ /* 0x000fca000f8e00ff */
[----:B------:R-:W-:-:S13]  /*2ef0*/  ISETP.NE.AND P6, PT, R6, 0x1, PT ;  /* 0x000000010600780c */ /* 0x000fda0003fc5270 */
[----:B------:R-:W0:Y:S02]  /*2f00*/  @P6 LDC.64 R10, c[0x0][0x9e8] ;  /* 0x00027a00ff0a6b82 */ /* 0x000e240000000a00 */
[----:B0-----:R-:W-:-:S05]  /*2f10*/  @P6 IMAD.HI.U32 R0, R3, R10, RZ ;  /* 0x0000000a03006227 */ /* 0x001fca00078e00ff */
[----:B------:R-:W-:-:S07]  /*2f20*/  @P6 SHF.R.U32.HI R3, RZ, R11, R0 ;  /* 0x0000000bff036219 */ /* 0x000fce0000011600 */
.L_x_11276:
[----:B------:R-:W-:Y:S05]  /*2f30*/  BSYNC B0 ;  /* 0x0000000000007941 */ /* 0x000fea0003800000 */
.L_x_11274:
[----:B------:R-:W-:-:S04]  /*2f40*/  IMAD R3, R3, R6, -R8 ;  /* 0x0000000603037224 */ /* 0x000fc800078e0a08 */
[----:B------:R-:W-:-:S05]  /*2f50*/  IMAD R3, R16, -0x2, R3 ;  /* 0xfffffffe10037824 */ /* 0x000fca00078e0203 */
[----:B------:R-:W-:Y:S02]  /*2f60*/  VIADDMNMX R2, R3, R6, R2, PT ;  /* 0x0000000603027246 */ /* 0x000fe40003800102 */
[----:B------:R-:W-:-:S07]  /*2f70*/  VIMNMX R7, R7, R3, !PT ;  /* 0x0000000307077248 */ /* 0x000fce0007fe0100 */
.L_x_11273:
[----:B------:R-:W-:Y:S01]  /*2f80*/  ISETP.GT.AND P1, PT, R7, 0x1, !P1 ;  /* 0x000000010700780c */ /* 0x000fe20004f24270 */
[----:B------:R-:W-:Y:S01]  /*2f90*/  IMAD.U32 R89, RZ, RZ, UR43 ;  /* 0x0000002bff597e24 */ /* 0x000fe2000f8e00ff */
[----:B------:R-:W-:Y:S01]  /*2fa0*/  LOP3.LUT P6, RZ, R17, 0x4, RZ, 0xc0, !PT ;  /* 0x0000000411ff7812 */ /* 0x000fe200078cc0ff */
        /* <DEDUP_REMOVED lines=14> */
[----:B------:R-:W-:Y:S01]  /*3090*/  LOP3.LUT P1, RZ, R17, 0x8, RZ, 0xc0, !PT ;  /* 0x0000000811ff7812 */ /* 0x000fe2000782c0ff */
        /* <DEDUP_REMOVED lines=9> */
[----:B------:R-:W-:-:S02]  /*3130*/  LOP3.LUT P1, RZ, R17, 0x10, RZ, 0xc0, !PT ;  /* 0x0000001011ff7812 */ /* 0x000fc4000782c0ff */
[----:B------:R-:W-:Y:S02]  /*3140*/  FMNMX.FTZ R0, R36, R3, !PT ;  /* 0x0000000324007209 */ /* 0x000fe40007810000 */
[----:B------:R-:W-:Y:S02]  /*3150*/  ISETP.GT.AND P1, PT, R7, 0x11, !P1 ;  /* 0x000000110700780c */ /* 0x000fe40004f24270 */
[C---:B------:R-:W-:Y:S02]  /*3160*/  ISETP.LT.OR P2, PT, R2.reuse, 0x9, P2 ;  /* 0x000000090200780c */ /* 0x040fe40001741670 */
[----:B------:R-:W-:Y:S02]  /*3170*/  ISETP.LT.OR P1, PT, R2, 0x12, P1 ;  /* 0x000000120200780c */ /* 0x000fe40000f21670 */
[----:B------:R-:W-:Y:S02]  /*3180*/  FMNMX.FTZ R3, R37, R0, !PT ;  /* 0x0000000025037209 */ /* 0x000fe40007810000 */
[----:B------:R-:W-:-:S02]  /*3190*/  FSEL R35, R35, -INF , !P1 ;  /* 0xff80000023237808 */ /* 0x000fc40004800000 */
[----:B------:R-:W-:Y:S02]  /*31a0*/  LOP3.LUT P1, RZ, R17, 0x2000000, RZ, 0xc0, !PT ;  /* 0x0200000011ff7812 */ /* 0x000fe4000782c0ff */
[----:B------:R-:W-:Y:S02]  /*31b0*/  FSEL R30, R30, -INF , !P2 ;  /* 0xff8000001e1e7808 */ /* 0x000fe40005000000 */
[----:B------:R-:W-:Y:S02]  /*31c0*/  ISETP.GT.AND P1, PT, R7, 0x18, !P1 ;  /* 0x000000180700780c */ /* 0x000fe40004f24270 */
[----:B------:R-:W-:Y:S02]  /*31d0*/  LOP3.LUT P2, RZ, R17, 0x40000, RZ, 0xc0, !PT ;  /* 0x0004000011ff7812 */ /* 0x000fe4000784c0ff */
[----:B------:R-:W-:Y:S02]  /*31e0*/  ISETP.LT.OR P1, PT, R2, 0x19, P1 ;  /* 0x000000190200780c */ /* 0x000fe40000f21670 */
[----:B------:R-:W-:-:S02]  /*31f0*/  FMNMX.FTZ R0, R40, R3, !PT ;  /* 0x0000000328007209 */ /* 0x000fc40007810000 */
[----:B------:R-:W-:Y:S02]  /*3200*/  FSEL R38, R38, -INF , !P1 ;  /* 0xff80000026267808 */ /* 0x000fe40004800000 */
[----:B------:R-:W-:Y:S02]  /*3210*/  LOP3.LUT P1, RZ, R17, 0x1000000, RZ, 0xc0, !PT ;  /* 0x0100000011ff7812 */ /* 0x000fe4000782c0ff */
[----:B------:R-:W-:Y:S02]  /*3220*/  FMNMX.FTZ R3, R41, R0, !PT ;  /* 0x0000000029037209 */ /* 0x000fe40007810000 */
        /* <DEDUP_REMOVED lines=55> */
[----:B------:R-:W-:Y:S01]  /*35a0*/  LOP3.LUT P2, RZ, R17, 0x80, RZ, 0xc0, !PT ;  /* 0x0000008011ff7812 */ /* 0x000fe2000784c0ff */
[----:B------:R-:W0:Y:S01]  /*35b0*/  SHFL.BFLY PT, R0, R3, 0x2, 0x1f ;  /* 0x0c401f0003007f89 */ /* 0x000e2200000e0000 */
[----:B------:R-:W-:-:S02]  /*35c0*/  FSEL R55, R55, -INF , !P1 ;  /* 0xff80000037377808 */ /* 0x000fc40004800000 */
[C---:B------:R-:W-:Y:S02]  /*35d0*/  LOP3.LUT P1, RZ, R17.reuse, 0x8000, RZ, 0xc0, !PT ;  /* 0x0000800011ff7812 */ /* 0x040fe4000782c0ff */
[----:B------:R-:W-:Y:S02]  /*35e0*/  LOP3.LUT P6, RZ, R17, 0x40, RZ, 0xc0, !PT ;  /* 0x0000004011ff7812 */ /* 0x000fe400078cc0ff */
[C---:B------:R-:W-:Y:S02]  /*35f0*/  ISETP.GT.AND P1, PT, R7.reuse, 0x40, !P1 ;  /* 0x000000400700780c */ /* 0x040fe40004f24270 */
[C---:B------:R-:W-:Y:S02]  /*3600*/  ISETP.GT.AND P3, PT, R7.reuse, 0x70, !P3 ;  /* 0x000000700700780c */ /* 0x040fe40005f64270 */
[----:B------:R-:W-:Y:S02]  /*3610*/  ISETP.LT.OR P1, PT, R2, 0x41, P1 ;  /* 0x000000410200780c */ /* 0x000fe40000f21670 */
[----:B------:R-:W-:-:S02]  /*3620*/  ISETP.GT.AND P4, PT, R7, 0x71, !P4 ;  /* 0x000000710700780c */ /* 0x000fc40006784270 */
[----:B------:R-:W-:Y:S02]  /*3630*/  FSEL R58, R58, -INF , !P1 ;  /* 0xff8000003a3a7808 */ /* 0x000fe40004800000 */
[----:B------:R-:W-:Y:S02]  /*3640*/  LOP3.LUT P1, RZ, R17, 0x4000, RZ, 0xc0, !PT ;  /* 0x0000400011ff7812 */ /* 0x000fe4000782c0ff */
[C---:B------:R-:W-:Y:S02]  /*3650*/  ISETP.LT.OR P3, PT, R2.reuse, 0x71, P3 ;  /* 0x000000710200780c */ /* 0x040fe40001f61670 */
[C---:B------:R-:W-:Y:S02]  /*3660*/  ISETP.GT.AND P1, PT, R7.reuse, 0x41, !P1 ;  /* 0x000000410700780c */ /* 0x040fe40004f24270 */
[----:B------:R-:W-:Y:S02]  /*3670*/  ISETP.GT.AND P5, PT, R7, 0x78, !P5 ;  /* 0x000000780700780c */ /* 0x000fe40006fa4270 */
[----:B------:R-:W-:-:S02]  /*3680*/  ISETP.LT.OR P1, PT, R2, 0x42, P1 ;  /* 0x000000420200780c */ /* 0x000fc40000f21670 */
[----:B0-----:R-:W-:Y:S02]  /*3690*/  FMNMX.FTZ R6, R3, R0, !PT ;  /* 0x0000000003067209 */ /* 0x001fe40007810000 */
[----:B------:R-:W-:Y:S02]  /*36a0*/  FSEL R59, R59, -INF , !P1 ;  /* 0xff8000003b3b7808 */ /* 0x000fe40004800000 */
[----:B------:R-:W-:Y:S01]  /*36b0*/  LOP3.LUT P1, RZ, R17, 0x2000, RZ, 0xc0, !PT ;  /* 0x0000200011ff7812 */ /* 0x000fe2000782c0ff */
[----:B------:R-:W0:Y:S01]  /*36c0*/  SHFL.BFLY PT, R9, R6, 0x1, 0x1f ;  /* 0x0c201f0006097f89 */ /* 0x000e2200000e0000 */
[----:B------:R-:W-:Y:S02]  /*36d0*/  ISETP.LT.OR P4, PT, R2, 0x72, P4 ;  /* 0x000000720200780c */ /* 0x000fe40002781670 */
[----:B------:R-:W-:Y:S02]  /*36e0*/  ISETP.GT.AND P1, PT, R7, 0x48, !P1 ;  /* 0x000000480700780c */ /* 0x000fe40004f24270 */
[----:B------:R-:W-:-:S02]  /*36f0*/  FSEL R82, R82, -INF , !P3 ;  /* 0xff80000052527808 */ /* 0x000fc40005800000 */
[C---:B------:R-:W-:Y:S02]  /*3700*/  ISETP.LT.OR P1, PT, R2.reuse, 0x49, P1 ;  /* 0x000000490200780c */ /* 0x040fe40000f21670 */
[----:B------:R-:W-:Y:S02]  /*3710*/  ISETP.LT.OR P5, PT, R2, 0x79, P5 ;  /* 0x000000790200780c */ /* 0x000fe40002fa1670 */
[----:B------:R-:W-:Y:S02]  /*3720*/  FSEL R62, R62, -INF , !P1 ;  /* 0xff8000003e3e7808 */ /* 0x000fe40004800000 */
[----:B------:R-:W-:Y:S02]  /*3730*/  LOP3.LUT P1, RZ, R17, 0x1000, RZ, 0xc0, !PT ;  /* 0x0000100011ff7812 */ /* 0x000fe4000782c0ff */
[----:B------:R-:W-:Y:S02]  /*3740*/  FSEL R83, R83, -INF , !P4 ;  /* 0xff80000053537808 */ /* 0x000fe40006000000 */
[----:B------:R-:W-:-:S02]  /*3750*/  ISETP.GT.AND P1, PT, R7, 0x49, !P1 ;  /* 0x000000490700780c */ /* 0x000fc40004f24270 */
[----:B------:R-:W-:Y:S02]  /*3760*/  FSEL R86, R86, -INF , !P5 ;  /* 0xff80000056567808 */ /* 0x000fe40006800000 */
        /* <DEDUP_REMOVED lines=25> */
[----:B------:R-:W-:Y:S02]  /*3900*/  ISETP.GT.AND P1, PT, R7, 0x61, !P6 ;  /* 0x000000610700780c */ /* 0x000fe40007724270 */
[----:B------:R-:W-:Y:S02]  /*3910*/  LOP3.LUT P6, RZ, R17, 0x2, RZ, 0xc0, !PT ;  /* 0x0000000211ff7812 */ /* 0x000fe400078cc0ff */
[C---:B------:R-:W-:Y:S02]  /*3920*/  ISETP.LT.OR P1, PT, R2.reuse, 0x62, P1 ;  /* 0x000000620200780c */ /* 0x040fe40000f21670 */
[----:B------:R-:W-:Y:S02]  /*3930*/  ISETP.LT.OR P2, PT, R2, 0x6a, P2 ;  /* 0x0000006a0200780c */ /* 0x000fe40001741670 */
[----:B------:R-:W-:Y:S02]  /*3940*/  FSEL R75, R75, -INF , !P1 ;  /* 0xff8000004b4b7808 */ /* 0x000fe40004800000 */
[----:B------:R-:W-:-:S02]  /*3950*/  FSETP.NEU.FTZ.AND P1, PT, R0, -INF , PT ;  /* 0xff8000000000780b */ /* 0x000fc40003f3d000 */
[----:B------:R-:W-:Y:S02]  /*3960*/  FSEL R79, R79, -INF , !P2 ;  /* 0xff8000004f4f7808 */ /* 0x000fe40005000000 */
[----:B------:R-:W-:Y:S02]  /*3970*/  FSEL R89, R89, RZ, P1 ;  /* 0x000000ff59597208 */ /* 0x000fe40000800000 */
[----:B------:R-:W-:Y:S02]  /*3980*/  ISETP.GT.AND P1, PT, R7, RZ, !P6 ;  /* 0x000000ff0700720c */ /* 0x000fe40007724270 */
[----:B------:R-:W-:Y:S01]  /*3990*/  LOP3.LUT P6, RZ, R17, 0x1, RZ, 0xc0, !PT ;  /* 0x0000000111ff7812 */ /* 0x000fe200078cc0ff */
[--C-:B------:R-:W-:Y:S01]  /*39a0*/  FFMA.FTZ R3, R24, UR43, -R89.reuse ;  /* 0x0000002b18037c23 */ /* 0x100fe20008010859 */
[----:B------:R-:W-:Y:S01]  /*39b0*/  ISETP.LT.OR P1, PT, R2, 0x1, P1 ;  /* 0x000000010200780c */ /* 0x000fe20000f21670 */
[--C-:B------:R-:W-:Y:S01]  /*39c0*/  FFMA.FTZ R8, R28, UR43, -R89.reuse ;  /* 0x0000002b1c087c23 */ /* 0x100fe20008010859 */
[----:B------:R-:W-:-:S01]  /*39d0*/  FFMA.FTZ R10, R32, UR43, -R89 ;  /* 0x0000002b200a7c23 */ /* 0x000fc20008010859 */
[----:B------:R-:W-:Y:S01]  /*39e0*/  ISETP.GT.AND P6, PT, R7, 0x79, !P6 ;  /* 0x000000790700780c */ /* 0x000fe200077c4270 */
[----:B------:R-:W-:-:S01]  /*39f0*/  FFMA.FTZ R6, R25, UR43, -R89 ;  /* 0x0000002b19067c23 */ /* 0x000fc20008010859 */
[----:B------:R-:W-:Y:S01]  /*3a00*/  FSEL R26, R26, -INF , !P1 ;  /* 0xff8000001a1a7808 */ /* 0x000fe20004800000 */
[----:B------:R-:W-:Y:S01]  /*3a10*/  MUFU.EX2 R3, R3 ;  /* 0x0000000300037308 */ /* 0x000fe20000000800 */
[----:B------:R-:W-:Y:S01]  /*3a20*/  LOP3.LUT P1, RZ, R17, 0x4000000, RZ, 0xc0, !PT ;  /* 0x0400000011ff7812 */ /* 0x000fe2000782c0ff */
        /* <DEDUP_REMOVED lines=8> */
[--C-:B------:R-:W-:Y:S01]  /*3ab0*/  FFMA.FTZ R41, R65, UR43, -R89.reuse ;  /* 0x0000002b41297c23 */ /* 0x100fe20008010859 */
[----:B------:R-:W-:Y:S01]  /*3ac0*/  FMNMX.FTZ R11, R31, R12, !PT ;  /* 0x0000000c1f0b7209 */ /* 0x000fe20007810000 */
[--C-:B------:R-:W-:Y:S01]  /*3ad0*/  FFMA.FTZ R15, R37, UR43, -R89.reuse ;  /* 0x0000002b250f7c23 */ /* 0x100fe20008010859 */
[----:B------:R-:W-:Y:S01]  /*3ae0*/  FSEL R78, R78, -INF , !P1 ;  /* 0xff8000004e4e7808 */ /* 0x000fe20004800000 */
        /* <DEDUP_REMOVED lines=8> */
[----:B------:R-:W-:Y:S01]  /*3b70*/  IMAD.U32 R60, RZ, RZ, UR43 ;  /* 0x0000002bff3c7e24 */ /* 0x000fe2000f8e00ff */
        /* <DEDUP_REMOVED lines=18> */
[----:B0-----:R-:W-:Y:S01]  /*3ca0*/  F2FP.SATFINITE.E4M3.F32.PACK_AB_MERGE_C R148, R9, R8, RZ ;  /* 0x000000080994723e */ /* 0x001fe200048070ff */
[--C-:B------:R-:W-:Y:S01]  /*3cb0*/  FFMA.FTZ R61, R85, UR43, -R89.reuse ;  /* 0x0000002b553d7c23 */ /* 0x100fe20008010859 */
[----:B------:R-:W-:Y:S01]  /*3cc0*/  FMNMX.FTZ R11, R47, R20, !PT ;  /* 0x000000142f0b7209 */ /* 0x000fe20007810000 */
[----:B------:R-:W-:Y:S01]  /*3cd0*/  FFMA.FTZ R57, R81, UR43, -R89 ;  /* 0x0000002b51397c23 */ /* 0x000fe20008010859 */
[----:B------:R-:W-:-:S02]  /*3ce0*/  F2FP.SATFINITE.E4M3.F32.PACK_AB_MERGE_C R148, R6, R3, R148 ;  /* 0x000000030694723e */ /* 0x000fc40004807094 */
[----:B------:R-:W-:Y:S01]  /*3cf0*/  FMNMX.FTZ R20, R50, R11, !PT ;  /* 0x0000000b32147209 */ /* 0x000fe20007810000 */
[----:B------:R-:W-:Y:S03]  /*3d00*/  MUFU.EX2 R12, R12 ;  /* 0x0000000c000c7308 */ /* 0x000fe60000000800 */
[----:B------:R-:W-:Y:S01]  /*3d10*/  FMNMX.FTZ R11, R51, R20, !PT ;  /* 0x00000014330b7209 */ /* 0x000fe20007810000 */
[----:B------:R-:W-:-:S03]  /*3d20*/  FFMA.FTZ R20, R44, UR43, -R89 ;  /* 0x0000002b2c147c23 */ /* 0x000fc60008010859 */
[----:B------:R-:W-:Y:S01]  /*3d30*/  FMNMX.FTZ R24, R54, R11, !PT ;  /* 0x0000000b36187209 */ /* 0x000fe20007810000 */
[----:B------:R-:W0:Y:S03]  /*3d40*/  MUFU.EX2 R15, R15 ;  /* 0x0000000f000f7308 */ /* 0x000e260000000800 */
[----:B------:R-:W-:-:S04]  /*3d50*/  FMNMX.FTZ R11, R55, R24, !PT ;  /* 0x00000018370b7209 */ /* 0x000fc80007810000 */
[----:B------:R-:W-:Y:S01]  /*3d60*/  FMNMX.FTZ R24, R58, R11, !PT ;  /* 0x0000000b3a187209 */ /* 0x000fe20007810000 */
[----:B------:R-:W-:Y:S03]  /*3d70*/  MUFU.EX2 R14, R14 ;  /* 0x0000000e000e7308 */ /* 0x000fe60000000800 */
[----:B------:R-:W-:Y:S01]  /*3d80*/  FMNMX.FTZ R11, R59, R24, !PT ;  /* 0x000000183b0b7209 */ /* 0x000fe20007810000 */
[--C-:B------:R-:W-:Y:S01]  /*3d90*/  FFMA.FTZ R24, R48, UR43, -R89.reuse ;  /* 0x0000002b30187c23 */ /* 0x100fe20008010859 */
[----:B------:R-:W-:-:S02]  /*3da0*/  FFMA.FTZ R48, R76, UR43, -R89 ;  /* 0x0000002b4c307c23 */ /* 0x000fc40008010859 */
[----:B------:R-:W-:Y:S01]  /*3db0*/  FMNMX.FTZ R28, R62, R11, !PT ;  /* 0x0000000b3e1c7209 */ /* 0x000fe20007810000 */
[----:B------:R-:W-:Y:S01]  /*3dc0*/  MUFU.EX2 R21, R21 ;  /* 0x0000001500157308 */ /* 0x000fe20000000800 */
[----:B0-----:R-:W-:-:S02]  /*3dd0*/  F2FP.SATFINITE.E4M3.F32.PACK_AB_MERGE_C R150, R15, R12, RZ ;  /* 0x0000000c0f96723e */ /* 0x001fc400048070ff */
[----:B------:R-:W-:Y:S02]  /*3de0*/  FMNMX.FTZ R11, R63, R28, !PT ;  /* 0x0000001c3f0b7209 */ /* 0x000fe40007810000 */
[----:B------:R-:W-:Y:S02]  /*3df0*/  F2FP.SATFINITE.E4M3.F32.PACK_AB_MERGE_C R150, R13, R10, R150 ;  /* 0x0000000a0d96723e */ /* 0x000fe40004807096 */
[----:B------:R-:W-:Y:S01]  /*3e00*/  FMNMX.FTZ R28, R66, R11, !PT ;  /* 0x0000000b421c7209 */ /* 0x000fe20007810000 */
[----:B------:R-:W-:Y:S03]  /*3e10*/  MUFU.EX2 R20, R20 ;  /* 0x0000001400147308 */ /* 0x000fe60000000800 */
[----:B------:R-:W-:Y:S01]  /*3e20*/  FMNMX.FTZ R11, R67, R28, !PT ;  /* 0x0000001c430b7209 */ /* 0x000fe20007810000 */
[--C-:B------:R-:W-:Y:S01]  /*3e30*/  FFMA.FTZ R28, R52, UR43, -R89.reuse ;  /* 0x0000002b341c7c23 */ /* 0x100fe20008010859 */
[----:B------:R-:W-:-:S02]  /*3e40*/  FFMA.FTZ R52, R80, UR43, -R89 ;  /* 0x0000002b50347c23 */ /* 0x000fc40008010859 */
[----:B------:R-:W-:Y:S01]  /*3e50*/  FMNMX.FTZ R32, R70, R11, !PT ;  /* 0x0000000b46207209 */ /* 0x000fe20007810000 */
[----:B------:R-:W0:Y:S03]  /*3e60*/  MUFU.EX2 R25, R25 ;  /* 0x0000001900197308 */ /* 0x000e260000000800 */
[----:B------:R-:W-:-:S04]  /*3e70*/  FMNMX.FTZ R11, R71, R32, !PT ;  /* 0x00000020470b7209 */ /* 0x000fc80007810000 */
[----:B------:R-:W-:Y:S01]  /*3e80*/  FMNMX.FTZ R32, R74, R11, !PT ;  /* 0x0000000b4a207209 */ /* 0x000fe20007810000 */
[----:B------:R-:W-:Y:S03]  /*3e90*/  MUFU.EX2 R24, R24 ;  /* 0x0000001800187308 */ /* 0x000fe60000000800 */
[----:B------:R-:W-:Y:S01]  /*3ea0*/  FMNMX.FTZ R11, R75, R32, !PT ;  /* 0x000000204b0b7209 */ /* 0x000fe20007810000 */
[----:B------:R-:W-:-:S03]  /*3eb0*/  FFMA.FTZ R32, R56, UR43, -R89 ;  /* 0x0000002b38207c23 */ /* 0x000fc60008010859 */
        /* <DEDUP_REMOVED lines=10> */
[----:B------:R-:W-:Y:S01]  /*3f60*/  FMNMX.FTZ R11, R87, R36, !PT ;  /* 0x00000024570b7209 */ /* 0x000fe20007810000 */
[----:B------:R-:W-:-:S04]  /*3f70*/  FFMA.FTZ R36, R64, UR43, -R89 ;  /* 0x0000002b40247c23 */ /* 0x000fc80008010859 */
[----:B------:R-:W0:Y:S01]  /*3f80*/  SHFL.BFLY PT, R44, R11, 0x2, 0x1f ;  /* 0x0c401f000b2c7f89 */ /* 0x000e2200000e0000 */
[----:B------:R-:W-:Y:S08]  /*3f90*/  MUFU.EX2 R28, R28 ;  /* 0x0000001c001c7308 */ /* 0x000ff00000000800 */
[----:B------:R-:W1:Y:S08]  /*3fa0*/  MUFU.EX2 R7, R7 ;  /* 0x0000000700077308 */ /* 0x000e700000000800 */
[----:B------:R-:W-:Y:S01]  /*3fb0*/  MUFU.EX2 R32, R32 ;  /* 0x0000002000207308 */ /* 0x000fe20000000800 */
[----:B0-----:R-:W-:-:S07]  /*3fc0*/  FMNMX.FTZ R56, R11, R44, !PT ;  /* 0x0000002c0b387209 */ /* 0x001fce0007810000 */
        /* <DEDUP_REMOVED lines=29> */
[----:B------:R-:W-:-:S01]  /*41a0*/  FADD.FTZ R59, R3, R6 ;  /* 0x00000006033b7221 */ /* 0x000fc20000010000 */
        /* <DEDUP_REMOVED lines=35> */
[----:B------:R-:W-:Y:S01]  /*43e0*/  F2FP.SATFINITE.E4M3.F32.PACK_AB_MERGE_C R30, R65, R30, RZ ;  /* 0x0000001e411e723e */ /* 0x000fe200048070ff */
[----:B------:R-:W-:-:S02]  /*43f0*/  VIADD R10, R88, 0xfffffffe ;  /* 0xfffffffe580a7836 */ /* 0x000fc40000000000 */
[----:B------:R-:W-:-:S01]  /*4400*/  FADD.FTZ R8, R20, R63 ;  /* 0x0000003f14087221 */ /* 0x000fc20000010000 */
[----:B------:R-:W-:Y:S01]  /*4410*/  F2FP.SATFINITE.E4M3.F32.PACK_AB_MERGE_C R149, R27, R26, R30 ;  /* 0x0000001a1b95723e */ /* 0x000fe2000480701e */
        /* <DEDUP_REMOVED lines=11> */
[----:B------:R-:W-:Y:S01]  /*44d0*/  FADD.FTZ R8, R32, R7 ;  /* 0x0000000720087221 */ /* 0x000fe20000010000 */
[----:B------:R-:W-:Y:S01]  /*44e0*/  F2FP.SATFINITE.E4M3.F32.PACK_AB_MERGE_C R7, R45, R40, RZ ;  /* 0x000000282d07723e */ /* 0x000fe200048070ff */
[----:B------:R-:W2:Y:S01]  /*44f0*/  MUFU.EX2 R39, R39 ;  /* 0x0000002700277308 */ /* 0x000ea20000000800 */
[----:B0-----:R-:W-:-:S01]  /*4500*/  FADD.FTZ R3, R64, R3 ;  /* 0x0000000340037221 */ /* 0x001fc20000010000 */
[----:B------:R-:W-:Y:S02]  /*4510*/  F2FP.SATFINITE.E4M3.F32.PACK_AB_MERGE_C R35, R64, R35, RZ ;  /* 0x000000234023723e */ /* 0x000fe400048070ff */
[----:B------:R-:W-:Y:S02]  /*4520*/  F2FP.SATFINITE.E4M3.F32.PACK_AB_MERGE_C R142, R41, R36, R7 ;  /* 0x00000024298e723e */ /* 0x000fe40004807007 */
[----:B------:R-:W-:Y:S02]  /*4530*/  F2FP.SATFINITE.E4M3.F32.PACK_AB_MERGE_C R151, R34, R31, R35 ;  /* 0x0000001f2297723e */ /* 0x000fe40004807023 */
[----:B------:R-:W0:Y:S01]  /*4540*/  MUFU.EX2 R42, R42 ;  /* 0x0000002a002a7308 */ /* 0x000e220000000800 */
[----:B-1----:R-:W-:-:S07]  /*4550*/  FADD.FTZ R6, R38, R3 ;  /* 0x0000000326067221 */ /* 0x002fce0000010000 */
[----:B------:R-:W1:Y:S01]  /*4560*/  MUFU.EX2 R47, R47 ;  /* 0x0000002f002f7308 */ /* 0x000e620000000800 */
[----:B--2---:R-:W-:-:S07]  /*4570*/  FADD.FTZ R3, R39, R6 ;  /* 0x0000000627037221 */ /* 0x004fce0000010000 */
[----:B------:R-:W2:Y:S01]  /*4580*/  MUFU.EX2 R43, R43 ;  /* 0x0000002b002b7308 */ /* 0x000ea20000000800 */
[----:B0-----:R-:W-:-:S01]  /*4590*/  FADD.FTZ R6, R42, R3 ;  /* 0x000000032a067221 */ /* 0x001fc20000010000 */
[----:B------:R-:W-:-:S04]  /*45a0*/  F2FP.SATFINITE.E4M3.F32.PACK_AB_MERGE_C R3, R37, R2, RZ ;  /* 0x000000022503723e */ /* 0x000fc800048070ff */
[C---:B------:R-:W-:Y:S01]  /*45b0*/  F2FP.SATFINITE.E4M3.F32.PACK_AB_MERGE_C R140, R33.reuse, R32, R3 ;  /* 0x00000020218c723e */ /* 0x040fe20004807003 */
[----:B------:R-:W-:-:S01]  /*45c0*/  FADD.FTZ R33, R33, R8 ;  /* 0x0000000821217221 */ /* 0x000fc20000010000 */
[----:B------:R-:W0:Y:S01]  /*45d0*/  MUFU.EX2 R46, R46 ;  /* 0x0000002e002e7308 */ /* 0x000e220000000800 */
[----:B-1----:R-:W-:-:S01]  /*45e0*/  FADD.FTZ R6, R47, R6 ;  /* 0x000000062f067221 */ /* 0x002fc20000010000 */
[----:B------:R-:W-:Y:S01]  /*45f0*/  F2FP.SATFINITE.E4M3.F32.PACK_AB_MERGE_C R42, R47, R42, RZ ;  /* 0x0000002a2f2a723e */ /* 0x000fe200048070ff */
[----:B------:R-:W-:-:S03]  /*4600*/  FADD.FTZ R2, R2, R33 ;  /* 0x0000002102027221 */ /* 0x000fc60000010000 */
[----:B------:R-:W-:Y:S01]  /*4610*/  F2FP.SATFINITE.E4M3.F32.PACK_AB_MERGE_C R145, R39, R38, R42 ;  /* 0x000000262791723e */ /* 0x000fe2000480702a */
[----:B------:R-:W-:-:S01]  /*4620*/  FADD.FTZ R37, R37, R2 ;  /* 0x0000000225257221 */ /* 0x000fc20000010000 */
[----:B------:R-:W1:Y:S01]  /*4630*/  MUFU.EX2 R50, R50 ;  /* 0x0000003200327308 */ /* 0x000e620000000800 */
[----:B--2---:R-:W-:-:S02]  /*4640*/  FADD.FTZ R3, R43, R6 ;  /* 0x000000062b037221 */ /* 0x004fc40000010000 */
[----:B------:R-:W-:-:S04]  /*4650*/  FADD.FTZ R36, R36, R37 ;  /* 0x0000002524247221 */ /* 0x000fc80000010000 */
[----:B------:R-:W-:Y:S01]  /*4660*/  FADD.FTZ R41, R41, R36 ;  /* 0x0000002429297221 */ /* 0x000fe20000010000 */
[----:B------:R-:W2:Y:S01]  /*4670*/  MUFU.EX2 R55, R55 ;  /* 0x0000003700377308 */ /* 0x000ea20000000800 */
[----:B0-----:R-:W-:-:S02]  /*4680*/  FADD.FTZ R3, R46, R3 ;  /* 0x000000032e037221 */ /* 0x001fc40000010000 */
[----:B------:R-:W-:-:S04]  /*4690*/  FADD.FTZ R40, R40, R41 ;  /* 0x0000002928287221 */ /* 0x000fc80000010000 */
[----:B------:R-:W-:Y:S01]  /*46a0*/  FADD.FTZ R45, R45, R40 ;  /* 0x000000282d2d7221 */ /* 0x000fe20000010000 */
        /* <DEDUP_REMOVED lines=75> */
.L_x_11278:
[----:B------:R-:W-:Y:S02]  /*4b60*/  ULDC UR14, c[0x0][0x9e4] ;  /* 0x00027900000e7ab9 */ /* 0x000fe40000000800 */
[----:B------:R-:W-:-:S11]  /*4b70*/  UISETP.NE.AND UP0, UPT, UR14, 0x1, UPT ;  /* 0x000000010e00788c */ /* 0x000fd6000bf05270 */
[----:B------:R-:W-:Y:S02]  /*4b80*/  @UP0 ULDC.64 UR20, c[0x0][0x9e8] ;  /* 0x00027a0000140ab9 */ /* 0x000fe40000000a00 */
[----:B------:R-:W-:-:S04]  /*4b90*/  UIMAD.WIDE.U32 UR6, UR11, UR20, URZ ;  /* 0x000000140b0672a5 */ /* 0x000fc8000f8e003f */
[----:B------:R-:W-:-:S12]  /*4ba0*/  @UP0 USHF.R.U32.HI UR11, URZ, UR21, UR7 ;  /* 0x000000153f0b0299 */ /* 0x000fd80008011607 */
.L_x_11279:
[----:B------:R-:W-:-:S04]  /*4bb0*/  UIMAD UR11, UR11, UR14, UR14 ;  /* 0x0000000e0b0b72a4 */ /* 0x000fc8000f8e020e */
[----:B------:R-:W-:-:S04]  /*4bc0*/  UISETP.LT.AND UP0, UPT, UR10, UR11, UPT ;  /* 0x0000000b0a00728c */ /* 0x000fc8000bf01270 */
[----:B------:R-:W-:-:S12]  /*4bd0*/  USEL UR10, UR10, UR11, UP0 ;  /* 0x0000000b0a0a7287 */ /* 0x000fd80008000000 */
.L_x_11277:
        /* <DEDUP_REMOVED lines=39> */
.L_x_11299:
[----:B------:R-:W-:-:S04]  /*4e50*/  UISETP.NE.AND UP0, UPT, UR21, 0x1, UPT ;  /* 0x000000011500788c */ /* 0x000fc8000bf05270 */
[----:B------:R-:W-:-:S04]  /*4e60*/  USEL UR36, URZ, 0x1, UP0 ;  /* 0x000000013f247887 */ /* 0x000fc80008000000 */
[----:B------:R-:W-:Y:S01]  /*4e70*/  ULOP3.LUT UR36, UR20, UR36, URZ, 0x3c, !UPT ;  /* 0x0000002414247292 */ /* 0x000fe2000f8e3c3f */
[----:B------:R-:W-:Y:S11]  /*4e80*/  @!P0 BRA `(.L_x_11281) ;  /* 0x0000000000048947 */ /* 0x000ff60003800000 */
[----:B------:R-:W-:Y:S01]  /*4e90*/  BPT.TRAP 0x1 ;  /* 0x000000040000795c */ /* 0x000fe20000300000 */
.L_x_11281:
        /* <DEDUP_REMOVED lines=9> */
.L_x_11282:
[----:B-1----:R-:W-:Y:S05]  /*4f30*/  @P1 BRA `(.L_x_11283) ;  /* 0x0000000000081947 */ /* 0x002fea0003800000 */
[----:B------:R-:W1:Y:S02]  /*4f40*/  SYNCS.PHASECHK.TRANS64.TRYWAIT P1, [UR19+0x19c30], R0 ;  /* 0x019c3000ff0075a7 */ /* 0x000e640008020153 */
[----:B-1----:R-:W-:Y:S05]  /*4f50*/  @!P1 BRA `(.L_x_11284) ;  /* 0x000000e800349947 */ /* 0x002fea0003800000 */
.L_x_11283:
        /* <DEDUP_REMOVED lines=17> */
.L_x_11285:
[----:B------:R-:W-:Y:S01]  /*5070*/  ULEA UR11, UR21, UR46, 0x3 ;  /* 0x0000002e150b7291 */ /* 0x000fe2000f8e183f */
[----:B01----:R-:W-:-:S05]  /*5080*/  IMAD.U32 R0, RZ, RZ, UR20 ;  /* 0x00000014ff007e24 */ /* 0x003fca000f8e00ff */
[----:B------:R-:W-:-:S04]  /*5090*/  SHF.L.U32 R0, R0, 0x1f, RZ ;  /* 0x0000001f00007819 */ /* 0x000fc800000006ff */
[----:B------:R0:W1:Y:S01]  /*50a0*/  SYNCS.PHASECHK.TRANS64.TRYWAIT P1, [UR11+0x19c50], R0 ;  /* 0x019c5000ff0075a7 */ /* 0x000062000802014b */
[----:B------:R-:W-:Y:S05]  /*50b0*/  @!P0 BRA `(.L_x_11286) ;  /* 0x0000000000048947 */ /* 0x000fea0003800000 */
[----:B------:R-:W-:Y:S01]  /*50c0*/  BPT.TRAP 0x1 ;  /* 0x000000040000795c */ /* 0x000fe20000300000 */
.L_x_11286:
[----:B-1----:R-:W-:Y:S05]  /*50d0*/  @P1 BRA `(.L_x_11287) ;  /* 0x0000000000081947 */ /* 0x002fea0003800000 */
[----:B------:R-:W1:Y:S02]  /*50e0*/  SYNCS.PHASECHK.TRANS64.TRYWAIT P1, [UR11+0x19c50], R0 ;  /* 0x019c5000ff0075a7 */ /* 0x000e64000802014b */
[----:B-1----:R-:W-:Y:S05]  /*50f0*/  @!P1 BRA `(.L_x_11288) ;  /* 0x000000e400e49947 */ /* 0x002fea0003800000 */
.L_x_11287:
        /* <DEDUP_REMOVED lines=27> */
.L_x_11289:
[----:B------:R-:W-:Y:S01]  /*52b0*/  UISETP.NE.AND UP1, UPT, UR50, URZ, UPT ;  /* 0x0000003f3200728c */ /* 0x000fe2000bf25270 */
[----:B------:R-:W-:Y:S01]  /*52c0*/  VIADD R15, R18, UR41 ;  /* 0x00000029120f7c36 */ /* 0x000fe20008000000 */
[----:B------:R-:W2:Y:S01]  /*52d0*/  LDC R4, c[0x0][0x2f0] ;  /* 0x0000bc00ff047b82 */ /* 0x000ea20000000800 */
[----:B------:R-:W-:Y:S02]  /*52e0*/  UISETP.NE.AND UP0, UPT, UR49, URZ, UPT ;  /* 0x0000003f3100728c */ /* 0x000fe4000bf05270 */
[----:B------:R-:W-:Y:S01]  /*52f0*/  UIADD3 UR19, UR19, 0x19c40, URZ ;  /* 0x00019c4013137890 */ /* 0x000fe2000fffe03f */
[----:B------:R-:W-:Y:S02]  /*5300*/  PLOP3.LUT P1, PT, PT, PT, UP1, 0x80, 0x0 ;  /* 0x000000000000781c */ /* 0x000fe40003f2f018 */
[----:B------:R-:W-:Y:S01]  /*5310*/  PLOP3.LUT P2, PT, PT, PT, UP1, 0x80, 0x0 ;  /* 0x000000000000781c */ /* 0x000fe20003f4f018 */
[----:B------:R-:W-:Y:S01]  /*5320*/  UPRMT UR19, UR45, 0x654, UR19 ;  /* 0x000006542d137896 */ /* 0x000fe20008000013 */
[----:B-1----:R-:W1:Y:S01]  /*5330*/  LDC R5, c[0x0][0x288] ;  /* 0x0000a200ff057b82 */ /* 0x002e620000000800 */
[----:B------:R-:W-:-:S07]  /*5340*/  @UP1 ULDC UR6, c[0x0][0x44c] ;  /* 0x0001130000061ab9 */ /* 0x000fce0000000800 */
[----:B------:R-:W-:Y:S01]  /*5350*/  SYNCS.ARRIVE.TRANS64.RED.A1T0 RZ, [UR19], RZ ;  /* 0x000000ffffff79a7 */ /* 0x000fe20008100413 */
[----:B0-----:R-:W-:Y:S01]  /*5360*/  @P1 IMAD.HI.U32 R0, R15, UR6, RZ ;  /* 0x000000060f001c27 */ /* 0x001fe2000f8e00ff */
[----:B------:R-:W-:Y:S01]  /*5370*/  @UP1 ULDC UR6, c[0x0][0x450] ;  /* 0x0001140000061ab9 */ /* 0x000fe20000000800 */
[----:B------:R-:W-:-:S03]  /*5380*/  PLOP3.LUT P1, PT, PT, PT, UP0, 0x40, 0x0 ;  /* 0x000000000000781c */ /* 0x000fc60003f2e808 */
[----:B------:R-:W-:Y:S01]  /*5390*/  @P2 SHF.R.U32.HI R15, RZ, UR6, R0 ;  /* 0x00000006ff0f2c19 */ /* 0x000fe20008011600 */
[----:B------:R-:W-:Y:S01]  /*53a0*/  IMAD.SHL.U32 R0, R10, 0x80, RZ ;  /* 0x000000800a007824 */ /* 0x000fe200078e00ff */
[----:B------:R-:W-:-:S03]  /*53b0*/  ULOP3.LUT UR6, URZ, UR18, URZ, 0x33, !UPT ;  /* 0x000000123f067292 */ /* 0x000fc6000f8e333f */
[----:B------:R-:W0:Y:S01]  /*53c0*/  SHFL.IDX PT, R21, R15, RZ, 0x1c1f ;  /* 0x001c1fff0f157589 */ /* 0x000e2200000e0000 */
[----:B------:R-:W-:-:S05]  /*53d0*/  IADD3 R7, -R0, 0x1, RZ ;  /* 0x0000000100077810 */ /* 0x000fca0007ffe1ff */
[----:B------:R-:W-:-:S04]  /*53e0*/  IMAD R7, R16, -0x2, R7 ;  /* 0xfffffffe10077824 */ /* 0x000fc800078e0207 */
[----:B--2---:R-:W-:-:S04]  /*53f0*/  IMAD R6, R4, UR42, R7 ;  /* 0x0000002a04067c24 */ /* 0x004fc8000f8e0207 */
[----:B-1----:R-:W-:-:S04]  /*5400*/  IMAD.IADD R6, R6, 0x1, -R5 ;  /* 0x0000000106067824 */ /* 0x002fc800078e0a05 */
        /* <DEDUP_REMOVED lines=18> */
.L_x_11292:
[----:B------:R-:W-:-:S05]  /*5530*/  IMAD.U32 R20, RZ, RZ, UR22 ;  /* 0x00000016ff147e24 */ /* 0x000fca000f8e00ff */
[----:B------:R-:W-:-:S13]  /*5540*/  ISETP.NE.AND P1, PT, R20, 0x1, PT ;  /* 0x000000011400780c */ /* 0x000fda0003f25270 */
[----:B------:R-:W0:Y:S02]  /*5550*/  @P1 LDC.64 R6, c[0x0][0x9e8] ;  /* 0x00027a00ff061b82 */ /* 0x000e240000000a00 */
[----:B0-----:R-:W-:-:S05]  /*5560*/  @P1 IMAD.HI.U32 R6, R21, R6, RZ ;  /* 0x0000000615061227 */ /* 0x001fca00078e00ff */
[----:B------:R-:W-:-:S07]  /*5570*/  @P1 SHF.R.U32.HI R21, RZ, R7, R6 ;  /* 0x00000007ff151219 */ /* 0x000fce0000011606 */
.L_x_11293:
[----:B------:R-:W-:Y:S05]  /*5580*/  BSYNC B0 ;  /* 0x0000000000007941 */ /* 0x000fea0003800000 */
.L_x_11291:
[----:B------:R-:W-:-:S04]  /*5590*/  IMAD R21, R21, R20, -R0 ;  /* 0x0000001415157224 */ /* 0x000fc800078e0a00 */
[----:B------:R-:W-:-:S05]  /*55a0*/  IMAD R21, R16, -0x2, R21 ;  /* 0xfffffffe10157824 */ /* 0x000fca00078e0215 */
[----:B------:R-:W-:Y:S02]  /*55b0*/  VIADDMNMX R12, R21, R20, R12, PT ;  /* 0x00000014150c7246 */ /* 0x000fe4000380010c */
[----:B------:R-:W-:-:S07]  /*55c0*/  VIMNMX R11, R11, R21, !PT ;  /* 0x000000150b0b7248 */ /* 0x000fce0007fe0100 */
.L_x_11290:
        /* <DEDUP_REMOVED lines=15> */
[----:B------:R-:W-:Y:S01]  /*56c0*/  ISETP.GT.AND P5, PT, R11, 0x9, P1 ;  /* 0x000000090b00780c */ /* 0x000fe20000fa4270 */
        /* <DEDUP_REMOVED lines=100> */
.L_x_11296:
[----:B------:R-:W-:-:S05]  /*5d10*/  IMAD.U32 R15, RZ, RZ, UR22 ;  /* 0x00000016ff0f7e24 */ /* 0x000fca000f8e00ff */
[----:B------:R-:W-:-:S13]  /*5d20*/  ISETP.NE.AND P2, PT, R15, 0x1, PT ;  /* 0x000000010f00780c */ /* 0x000fda0003f45270 */
[----:B------:R-:W0:Y:S02]  /*5d30*/  @P2 LDC.64 R12, c[0x0][0x9e8] ;  /* 0x00027a00ff0c2b82 */ /* 0x000e240000000a00 */
[----:B0-----:R-:W-:-:S05]  /*5d40*/  @P2 IMAD.HI.U32 R12, R11, R12, RZ ;  /* 0x0000000c0b0c2227 */ /* 0x001fca00078e00ff */
[----:B------:R-:W-:-:S07]  /*5d50*/  @P2 SHF.R.U32.HI R11, RZ, R13, R12 ;  /* 0x0000000dff0b2219 */ /* 0x000fce000001160c */
.L_x_11297:
[----:B------:R-:W-:Y:S05]  /*5d60*/  BSYNC B0 ;  /* 0x0000000000007941 */ /* 0x000fea0003800000 */
.L_x_11295:
[----:B------:R-:W-:-:S04]  /*5d70*/  IMAD R11, R11, R15, -R0 ;  /* 0x0000000f0b0b7224 */ /* 0x000fc800078e0a00 */
[----:B------:R-:W-:-:S05]  /*5d80*/  IMAD R11, R16, -0x2, R11 ;  /* 0xfffffffe100b7824 */ /* 0x000fca00078e020b */
[----:B------:R-:W-:Y:S02]  /*5d90*/  VIADDMNMX R14, R11, R15, R14, PT ;  /* 0x0000000f0b0e7246 */ /* 0x000fe4000380010e */
[----:B------:R-:W-:-:S07]  /*5da0*/  VIMNMX R6, R6, R11, !PT ;  /* 0x0000000b06067248 */ /* 0x000fce0007fe0100 */
.L_x_11294:
        /* <DEDUP_REMOVED lines=65> */
[----:B------:R-:W-:Y:S01]  /*61c0*/  FSEL R43, R43, -INF , !P2 ;  /* 0xff8000002b2b7808 */ /* 0x000fe20005000000 */
[----:B------:R-:W0:Y:S01]  /*61d0*/  SHFL.BFLY PT, R0, R11, 0x2, 0x1f ;  /* 0x0c401f000b007f89 */ /* 0x000e2200000e0000 */
[----:B------:R-:W-:-:S02]  /*61e0*/  ISETP.GT.AND P2, PT, R6, 0x30, P1 ;  /* 0x000000300600780c */ /* 0x000fc40000f44270 */
[----:B------:R-:W-:Y:S02]  /*61f0*/  FSEL R46, R46, -INF , !P3 ;  /* 0xff8000002e2e7808 */ /* 0x000fe40005800000 */
[----:B------:R-:W-:Y:S02]  /*6200*/  ISETP.LT.OR P4, PT, R14, 0x2a, P4 ;  /* 0x0000002a0e00780c */ /* 0x000fe40002781670 */
[----:B------:R-:W-:Y:S02]  /*6210*/  ISETP.GT.AND P3, PT, R6, 0x31, P1 ;  /* 0x000000310600780c */ /* 0x000fe40000f64270 */
[----:B------:R-:W-:Y:S02]  /*6220*/  ISETP.LT.OR P2, PT, R14, 0x31, P2 ;  /* 0x000000310e00780c */ /* 0x000fe40001741670 */
[----:B------:R-:W-:Y:S02]  /*6230*/  FSEL R47, R47, -INF , !P4 ;  /* 0xff8000002f2f7808 */ /* 0x000fe40006000000 */
[----:B------:R-:W-:-:S02]  /*6240*/  ISETP.GT.AND P5, PT, R6, 0x38, P1 ;  /* 0x000000380600780c */ /* 0x000fc40000fa4270 */
[----:B------:R-:W-:Y:S02]  /*6250*/  FSEL R50, R50, -INF , !P2 ;  /* 0xff80000032327808 */ /* 0x000fe40005000000 */
[----:B------:R-:W-:Y:S02]  /*6260*/  ISETP.LT.OR P3, PT, R14, 0x32, P3 ;  /* 0x000000320e00780c */ /* 0x000fe40001f61670 */
[----:B------:R-:W-:Y:S02]  /*6270*/  ISETP.GT.AND P4, PT, R6, 0x39, P1 ;  /* 0x000000390600780c */ /* 0x000fe40000f84270 */
[----:B------:R-:W-:Y:S02]  /*6280*/  ISETP.LT.OR P5, PT, R14, 0x39, P5 ;  /* 0x000000390e00780c */ /* 0x000fe40002fa1670 */
[----:B------:R-:W-:Y:S02]  /*6290*/  FSEL R51, R51, -INF , !P3 ;  /* 0xff80000033337808 */ /* 0x000fe40005800000 */
[----:B0-----:R-:W-:-:S02]  /*62a0*/  FMNMX.FTZ R12, R11, R0, !PT ;  /* 0x000000000b0c7209 */ /* 0x001fc40007810000 */
[----:B------:R-:W-:Y:S02]  /*62b0*/  ISETP.GT.AND P2, PT, R6, 0x40, P1 ;  /* 0x000000400600780c */ /* 0x000fe40000f44270 */
[----:B------:R-:W-:Y:S01]  /*62c0*/  FSEL R54, R54, -INF , !P5 ;  /* 0xff80000036367808 */ /* 0x000fe20006800000 */
[----:B------:R-:W0:Y:S01]  /*62d0*/  SHFL.BFLY PT, R13, R12, 0x1, 0x1f ;  /* 0x0c201f000c0d7f89 */ /* 0x000e2200000e0000 */
[----:B------:R-:W-:Y:S02]  /*62e0*/  ISETP.LT.OR P4, PT, R14, 0x3a, P4 ;  /* 0x0000003a0e00780c */ /* 0x000fe40002781670 */
[----:B------:R-:W-:Y:S02]  /*62f0*/  ISETP.GT.AND P3, PT, R6, 0x41, P1 ;  /* 0x000000410600780c */ /* 0x000fe40000f64270 */
[----:B------:R-:W-:Y:S02]  /*6300*/  ISETP.LT.OR P2, PT, R14, 0x41, P2 ;  /* 0x000000410e00780c */ /* 0x000fe40001741670 */
[----:B------:R-:W-:-:S02]  /*6310*/  FSEL R55, R55, -INF , !P4 ;  /* 0xff80000037377808 */ /* 0x000fc40006000000 */
[----:B------:R-:W-:Y:S02]  /*6320*/  ISETP.GT.AND P5, PT, R6, 0x48, P1 ;  /* 0x000000480600780c */ /* 0x000fe40000fa4270 */
[----:B------:R-:W-:Y:S02]  /*6330*/  FSEL R58, R58, -INF , !P2 ;  /* 0xff8000003a3a7808 */ /* 0x000fe40005000000 */
[----:B------:R-:W-:Y:S02]  /*6340*/  ISETP.LT.OR P3, PT, R14, 0x42, P3 ;  /* 0x000000420e00780c */ /* 0x000fe40001f61670 */
[----:B------:R-:W-:Y:S02]  /*6350*/  ISETP.GT.AND P4, PT, R6, 0x49, P1 ;  /* 0x000000490600780c */ /* 0x000fe40000f84270 */
[----:B------:R-:W-:Y:S02]  /*6360*/  ISETP.LT.OR P5, PT, R14, 0x49, P5 ;  /* 0x000000490e00780c */ /* 0x000fe40002fa1670 */
[----:B------:R-:W-:-:S02]  /*6370*/  FSEL R59, R59, -INF , !P3 ;  /* 0xff8000003b3b7808 */ /* 0x000fc40005800000 */
[----:B------:R-:W-:Y:S02]  /*6380*/  ISETP.GT.AND P2, PT, R6, 0x50, P1 ;  /* 0x000000500600780c */ /* 0x000fe40000f44270 */
[----:B------:R-:W-:Y:S02]  /*6390*/  FSEL R62, R62, -INF , !P5 ;  /* 0xff8000003e3e7808 */ /* 0x000fe40006800000 */
[----:B0-----:R-:W-:Y:S02]  /*63a0*/  FMNMX.FTZ R0, R12, R13, !PT ;  /* 0x0000000d0c007209 */ /* 0x001fe40007810000 */
[----:B------:R-:W-:Y:S02]  /*63b0*/  ISETP.LT.OR P4, PT, R14, 0x4a, P4 ;  /* 0x0000004a0e00780c */ /* 0x000fe40002781670 */
[C---:B------:R-:W-:Y:S01]  /*63c0*/  FSETP.NEU.FTZ.AND P6, PT, R0.reuse, -INF , PT ;  /* 0xff8000000000780b */ /* 0x040fe20003fdd000 */
[----:B------:R-:W-:-:S01]  /*63d0*/  FFMA.FTZ R13, R0, R15, -8 ;  /* 0xc1000000000d7423 */ /* 0x000fc2000001000f */
[----:B------:R-:W-:-:S02]  /*63e0*/  ISETP.GT.AND P3, PT, R6, 0x51, P1 ;  /* 0x000000510600780c */ /* 0x000fc40000f64270 */
[----:B------:R-:W-:Y:S02]  /*63f0*/  ISETP.LT.OR P2, PT, R14, 0x51, P2 ;  /* 0x000000510e00780c */ /* 0x000fe40001741670 */
[----:B------:R-:W-:Y:S02]  /*6400*/  FSEL R12, R13, RZ, P6 ;  /* 0x000000ff0d0c7208 */ /* 0x000fe40003000000 */
[----:B------:R-:W-:Y:S02]  /*6410*/  FSEL R63, R63, -INF , !P4 ;  /* 0xff8000003f3f7808 */ /* 0x000fe40006000000 */
        /* <DEDUP_REMOVED lines=13> */
[----:B------:R-:W-:Y:S01]  /*64f0*/  FSEL R66, R66, -INF , !P2 ;  /* 0xff80000042427808 */ /* 0x000fe20005000000 */
[--C-:B------:R-:W-:Y:S01]  /*6500*/  FFMA.FTZ R37, R37, UR43, -R12.reuse ;  /* 0x0000002b25257c23 */ /* 0x100fe2000801080c */
[----:B------:R-:W-:Y:S01]  /*6510*/  FMNMX.FTZ R11, R31, R32, !PT ;  /* 0x000000201f0b7209 */ /* 0x000fe20007810000 */
[----:B------:R0:W-:Y:S01]  /*6520*/  MUFU.EX2 R28, R33 ;  /* 0x00000021001c7308 */ /* 0x0001e20000000800 */
[----:B------:R-:W-:Y:S01]  /*6530*/  ISETP.LT.OR P3, PT, R14, 0x52, P3 ;  /* 0x000000520e00780c */ /* 0x000fe20001f61670 */
[--C-:B------:R-:W-:Y:S01]  /*6540*/  FFMA.FTZ R49, R49, UR43, -R12.reuse ;  /* 0x0000002b31317c23 */ /* 0x100fe2000801080c */
[----:B------:R-:W-:Y:S01]  /*6550*/  FMNMX.FTZ R32, R34, R11, !PT ;  /* 0x0000000b22207209 */ /* 0x000fe20007810000 */
[--C-:B------:R-:W-:Y:S01]  /*6560*/  FFMA.FTZ R41, R41, UR43, -R12.reuse ;  /* 0x0000002b29297c23 */ /* 0x100fe2000801080c */
[----:B------:R-:W-:Y:S01]  /*6570*/  ISETP.GT.AND P4, PT, R6, 0x59, P1 ;  /* 0x000000590600780c */ /* 0x000fe20000f84270 */
[--C-:B------:R-:W-:Y:S01]  /*6580*/  FFMA.FTZ R45, R45, UR43, -R12.reuse ;  /* 0x0000002b2d2d7c23 */ /* 0x100fe2000801080c */
[----:B------:R-:W-:Y:S01]  /*6590*/  FMNMX.FTZ R11, R35, R32, !PT ;  /* 0x00000020230b7209 */ /* 0x000fe20007810000 */
[--C-:B------:R-:W-:Y:S01]  /*65a0*/  FFMA.FTZ R53, R53, UR43, -R12.reuse ;  /* 0x0000002b35357c23 */ /* 0x100fe2000801080c */
[----:B0-----:R-:W-:-:S01]  /*65b0*/  FFMA.FTZ R33, R48, UR43, -R12 ;  /* 0x0000002b30217c23 */ /* 0x001fc2000801080c */
[----:B------:R-:W-:Y:S01]  /*65c0*/  ISETP.LT.OR P5, PT, R14, 0x59, P5 ;  /* 0x000000590e00780c */ /* 0x000fe20002fa1670 */
[----:B------:R0:W-:Y:S01]  /*65d0*/  MUFU.EX2 R32, R37 ;  /* 0x0000002500207308 */ /* 0x0001e20000000800 */
[----:B------:R-:W-:Y:S01]  /*65e0*/  FMNMX.FTZ R36, R38, R11, !PT ;  /* 0x0000000b26247209 */ /* 0x000fe20007810000 */
[----:B------:R-:W-:Y:S01]  /*65f0*/  FFMA.FTZ R85, R85, UR43, -R12 ;  /* 0x0000002b55557c23 */ /* 0x000fe2000801080c */
[----:B------:R-:W-:-:S02]  /*6600*/  FSEL R67, R67, -INF , !P3 ;  /* 0xff80000043437808 */ /* 0x000fc40005800000 */
[----:B------:R-:W-:Y:S02]  /*6610*/  FMNMX.FTZ R11, R39, R36, !PT ;  /* 0x00000024270b7209 */ /* 0x000fe40007810000 */
[----:B------:R-:W-:Y:S01]  /*6620*/  ISETP.GT.AND P2, PT, R6, 0x60, P1 ;  /* 0x000000600600780c */ /* 0x000fe20000f44270 */
[----:B------:R-:W-:Y:S01]  /*6630*/  MUFU.EX2 R20, R20 ;  /* 0x0000001400147308 */ /* 0x000fe20000000800 */
[----:B------:R-:W-:Y:S01]  /*6640*/  FMNMX.FTZ R36, R42, R11, !PT ;  /* 0x0000000b2a247209 */ /* 0x000fe20007810000 */
[----:B0-----:R-:W-:Y:S01]  /*6650*/  FFMA.FTZ R37, R52, UR43, -R12 ;  /* 0x0000002b34257c23 */ /* 0x001fe2000801080c */
[----:B------:R-:W-:Y:S02]  /*6660*/  FSEL R70, R70, -INF , !P5 ;  /* 0xff80000046467808 */ /* 0x000fe40006800000 */
[----:B------:R-:W-:Y:S02]  /*6670*/  FMNMX.FTZ R11, R43, R36, !PT ;  /* 0x000000242b0b7209 */ /* 0x000fe40007810000 */
[----:B------:R-:W-:Y:S01]  /*6680*/  ISETP.LT.OR P4, PT, R14, 0x5a, P4 ;  /* 0x0000005a0e00780c */ /* 0x000fe20002781670 */
[----:B------:R0:W-:Y:S01]  /*6690*/  MUFU.EX2 R36, R41 ;  /* 0x0000002900247308 */ /* 0x0001e20000000800 */
[----:B------:R-:W-:-:S02]  /*66a0*/  FMNMX.FTZ R40, R46, R11, !PT ;  /* 0x0000000b2e287209 */ /* 0x000fc40007810000 */
[----:B------:R-:W-:Y:S02]  /*66b0*/  ISETP.GT.AND P3, PT, R6, 0x61, P1 ;  /* 0x000000610600780c */ /* 0x000fe40000f64270 */
[----:B------:R-:W-:Y:S02]  /*66c0*/  FMNMX.FTZ R11, R47, R40, !PT ;  /* 0x000000282f0b7209 */ /* 0x000fe40007810000 */
[----:B------:R-:W-:Y:S01]  /*66d0*/  ISETP.LT.OR P2, PT, R14, 0x61, P2 ;  /* 0x000000610e00780c */ /* 0x000fe20001741670 */
[----:B------:R-:W-:Y:S01]  /*66e0*/  MUFU.EX2 R7, R7 ;  /* 0x0000000700077308 */ /* 0x000fe20000000800 */
[----:B------:R-:W-:Y:S01]  /*66f0*/  FMNMX.FTZ R40, R50, R11, !PT ;  /* 0x0000000b32287209 */ /* 0x000fe20007810000 */
[--C-:B0-----:R-:W-:Y:S01]  /*6700*/  FFMA.FTZ R41, R56, UR43, -R12.reuse ;  /* 0x0000002b38297c23 */ /* 0x101fe2000801080c */
[----:B------:R-:W-:Y:S01]  /*6710*/  FSEL R71, R71, -INF , !P4 ;  /* 0xff80000047477808 */ /* 0x000fe20006000000 */
[--C-:B------:R-:W-:Y:S01]  /*6720*/  FFMA.FTZ R56, R69, UR43, -R12.reuse ;  /* 0x0000002b45387c23 */ /* 0x100fe2000801080c */
[----:B------:R-:W-:Y:S01]  /*6730*/  FMNMX.FTZ R11, R51, R40, !PT ;  /* 0x00000028330b7209 */ /* 0x000fe20007810000 */
[----:B------:R-:W-:Y:S01]  /*6740*/  FFMA.FTZ R69, R84, UR43, -R12 ;  /* 0x0000002b54457c23 */ /* 0x000fe2000801080c */
[----:B------:R-:W-:Y:S01]  /*6750*/  ISETP.GT.AND P5, PT, R6, 0x68, P1 ;  /* 0x000000680600780c */ /* 0x000fe20000fa4270 */
[----:B------:R0:W-:Y:S01]  /*6760*/  MUFU.EX2 R40, R45 ;  /* 0x0000002d00287308 */ /* 0x0001e20000000800 */
[----:B------:R-:W-:-:S02]  /*6770*/  FMNMX.FTZ R44, R54, R11, !PT ;  /* 0x0000000b362c7209 */ /* 0x000fc40007810000 */
[----:B------:R-:W-:Y:S02]  /*6780*/  FSEL R74, R74, -INF , !P2 ;  /* 0xff8000004a4a7808 */ /* 0x000fe40005000000 */
[----:B------:R-:W-:Y:S02]  /*6790*/  FMNMX.FTZ R11, R55, R44, !PT ;  /* 0x0000002c370b7209 */ /* 0x000fe40007810000 */
[----:B------:R-:W-:Y:S01]  /*67a0*/  ISETP.LT.OR P3, PT, R14, 0x62, P3 ;  /* 0x000000620e00780c */ /* 0x000fe20001f61670 */
[----:B------:R-:W-:Y:S01]  /*67b0*/  MUFU.EX2 R13, R13 ;  /* 0x0000000d000d7308 */ /* 0x000fe20000000800 */
[----:B------:R-:W-:Y:S01]  /*67c0*/  FMNMX.FTZ R44, R58, R11, !PT ;  /* 0x0000000b3a2c7209 */ /* 0x000fe20007810000 */
[--C-:B0-----:R-:W-:Y:S01]  /*67d0*/  FFMA.FTZ R45, R60, UR43, -R12.reuse ;  /* 0x0000002b3c2d7c23 */ /* 0x101fe2000801080c */
[----:B------:R-:W-:Y:S01]  /*67e0*/  ISETP.GT.AND P4, PT, R6, 0x69, P1 ;  /* 0x000000690600780c */ /* 0x000fe20000f84270 */
[----:B------:R-:W-:Y:S01]  /*67f0*/  FFMA.FTZ R60, R73, UR43, -R12 ;  /* 0x0000002b493c7c23 */ /* 0x000fe2000801080c */
[----:B------:R-:W-:-:S02]  /*6800*/  FMNMX.FTZ R11, R59, R44, !PT ;  /* 0x0000002c3b0b7209 */ /* 0x000fc40007810000 */
[----:B------:R-:W-:Y:S01]  /*6810*/  ISETP.LT.OR P5, PT, R14, 0x69, P5 ;  /* 0x000000690e00780c */ /* 0x000fe20002fa1670 */
[----:B------:R0:W-:Y:S01]  /*6820*/  MUFU.EX2 R44, R49 ;  /* 0x00000031002c7308 */ /* 0x0001e20000000800 */
[----:B------:R-:W-:Y:S02]  /*6830*/  FMNMX.FTZ R48, R62, R11, !PT ;  /* 0x0000000b3e307209 */ /* 0x000fe40007810000 */
[----:B------:R-:W-:Y:S02]  /*6840*/  FSEL R75, R75, -INF , !P3 ;  /* 0xff8000004b4b7808 */ /* 0x000fe40005800000 */
[----:B------:R-:W-:Y:S02]  /*6850*/  FMNMX.FTZ R11, R63, R48, !PT ;  /* 0x000000303f0b7209 */ /* 0x000fe40007810000 */
[----:B------:R-:W-:Y:S01]  /*6860*/  ISETP.GT.AND P2, PT, R6, 0x70, P1 ;  /* 0x000000700600780c */ /* 0x000fe20000f44270 */
[----:B------:R-:W-:Y:S01]  /*6870*/  MUFU.EX2 R24, R24 ;  /* 0x0000001800187308 */ /* 0x000fe20000000800 */
[----:B------:R-:W-:Y:S01]  /*6880*/  FMNMX.FTZ R48, R66, R11, !PT ;  /* 0x0000000b42307209 */ /* 0x000fe20007810000 */
[----:B0-----:R-:W-:Y:S01]  /*6890*/  FFMA.FTZ R49, R64, UR43, -R12 ;  /* 0x0000002b40317c23 */ /* 0x001fe2000801080c */
[----:B------:R-:W-:-:S02]  /*68a0*/  FSEL R78, R78, -INF , !P5 ;  /* 0xff8000004e4e7808 */ /* 0x000fc40006800000 */
[----:B------:R-:W-:Y:S02]  /*68b0*/  FMNMX.FTZ R11, R67, R48, !PT ;  /* 0x00000030430b7209 */ /* 0x000fe40007810000 */
[----:B------:R-:W-:Y:S01]  /*68c0*/  ISETP.LT.OR P4, PT, R14, 0x6a, P4 ;  /* 0x0000006a0e00780c */ /* 0x000fe20002781670 */
[----:B------:R0:W-:Y:S01]  /*68d0*/  MUFU.EX2 R48, R53 ;  /* 0x0000003500307308 */ /* 0x0001e20000000800 */
[----:B------:R-:W-:Y:S02]  /*68e0*/  FMNMX.FTZ R52, R70, R11, !PT ;  /* 0x0000000b46347209 */ /* 0x000fe40007810000 */
[----:B------:R-:W-:Y:S02]  /*68f0*/  ISETP.GT.AND P3, PT, R6, 0x71, P1 ;  /* 0x000000710600780c */ /* 0x000fe40000f64270 */
[----:B------:R-:W-:Y:S02]  /*6900*/  FMNMX.FTZ R11, R71, R52, !PT ;  /* 0x00000034470b7209 */ /* 0x000fe40007810000 */
[----:B------:R-:W-:Y:S01]  /*6910*/  ISETP.LT.OR P2, PT, R14, 0x71, P2 ;  /* 0x000000710e00780c */ /* 0x000fe20001741670 */
[----:B------:R-:W-:Y:S01]  /*6920*/  MUFU.EX2 R15, R15 ;  /* 0x0000000f000f7308 */ /* 0x000fe20000000800 */
[----:B------:R-:W-:Y:S01]  /*6930*/  FMNMX.FTZ R52, R74, R11, !PT ;  /* 0x0000000b4a347209 */ /* 0x000fe20007810000 */
[--C-:B0-----:R-:W-:Y:S01]  /*6940*/  FFMA.FTZ R53, R68, UR43, -R12.reuse ;  /* 0x0000002b44357c23 */ /* 0x101fe2000801080c */
[----:B------:R-:W-:Y:S01]  /*6950*/  FSEL R79, R79, -INF , !P4 ;  /* 0xff8000004f4f7808 */ /* 0x000fe20006000000 */
[----:B------:R-:W-:Y:S01]  /*6960*/  FFMA.FTZ R68, R81, UR43, -R12 ;  /* 0x0000002b51447c23 */ /* 0x000fe2000801080c */
[----:B------:R-:W-:-:S02]  /*6970*/  FMNMX.FTZ R11, R75, R52, !PT ;  /* 0x000000344b0b7209 */ /* 0x000fc40007810000 */
[----:B------:R-:W-:Y:S01]  /*6980*/  ISETP.GT.AND P5, PT, R6, 0x78, P1 ;  /* 0x000000780600780c */ /* 0x000fe20000fa4270 */
[----:B------:R-:W-:Y:S01]  /*6990*/  MUFU.EX2 R21, R21 ;  /* 0x0000001500157308 */ /* 0x000fe20000000800 */
[----:B------:R-:W-:Y:S02]  /*69a0*/  FMNMX.FTZ R52, R78, R11, !PT ;  /* 0x0000000b4e347209 */ /* 0x000fe40007810000 */
[----:B------:R-:W-:Y:S02]  /*69b0*/  ISETP.LT.OR P3, PT, R14, 0x72, P3 ;  /* 0x000000720e00780c */ /* 0x000fe40001f61670 */
[----:B------:R-:W-:Y:S02]  /*69c0*/  FSEL R82, R82, -INF , !P2 ;  /* 0xff80000052527808 */ /* 0x000fe40005000000 */
[----:B------:R-:W-:Y:S01]  /*69d0*/  FMNMX.FTZ R11, R79, R52, !PT ;  /* 0x000000344f0b7209 */ /* 0x000fe20007810000 */
[----:B------:R-:W-:Y:S01]  /*69e0*/  MUFU.EX2 R25, R25 ;  /* 0x0000001900197308 */ /* 0x000fe20000000800 */
[----:B------:R-:W-:Y:S01]  /*69f0*/  ISETP.GT.AND P1, PT, R6, 0x79, P1 ;  /* 0x000000790600780c */ /* 0x000fe20000f24270 */
[--C-:B------:R-:W-:Y:S01]  /*6a00*/  FFMA.FTZ R6, R57, UR43, -R12.reuse ;  /* 0x0000002b39067c23 */ /* 0x100fe2000801080c */
[----:B------:R-:W-:Y:S01]  /*6a10*/  ISETP.LT.OR P5, PT, R14, 0x79, P5 ;  /* 0x000000790e00780c */ /* 0x000fe20002fa1670 */
[----:B------:R-:W-:Y:S01]  /*6a20*/  FFMA.FTZ R57, R72, UR43, -R12 ;  /* 0x0000002b48397c23 */ /* 0x000fe2000801080c */
[----:B------:R-:W-:-:S02]  /*6a30*/  FSEL R83, R83, -INF , !P3 ;  /* 0xff80000053537808 */ /* 0x000fc40005800000 */
[----:B------:R-:W-:Y:S01]  /*6a40*/  FMNMX.FTZ R52, R82, R11, !PT ;  /* 0x0000000b52347209 */ /* 0x000fe20007810000 */
[----:B------:R-:W-:Y:S01]  /*6a50*/  MUFU.EX2 R29, R29 ;  /* 0x0000001d001d7308 */ /* 0x000fe20000000800 */
[----:B------:R-:W-:Y:S01]  /*6a60*/  ISETP.LT.OR P1, PT, R14, 0x7a, P1 ;  /* 0x0000007a0e00780c */ /* 0x000fe20000f21670 */
[--C-:B------:R-:W-:Y:S01]  /*6a70*/  FFMA.FTZ R14, R61, UR43, -R12.reuse ;  /* 0x0000002b3d0e7c23 */ /* 0x100fe2000801080c */
[----:B------:R-:W-:Y:S01]  /*6a80*/  FSEL R86, R86, -INF , !P5 ;  /* 0xff80000056567808 */ /* 0x000fe20006800000 */
[----:B------:R-:W-:Y:S01]  /*6a90*/  FFMA.FTZ R61, R76, UR43, -R12 ;  /* 0x0000002b4c3d7c23 */ /* 0x000fe2000801080c */
[----:B------:R-:W-:Y:S02]  /*6aa0*/  FMNMX.FTZ R11, R83, R52, !PT ;  /* 0x00000034530b7209 */ /* 0x000fe40007810000 */
[----:B------:R-:W-:Y:S01]  /*6ab0*/  FSEL R87, R87, -INF , !P1 ;  /* 0xff80000057577808 */ /* 0x000fe20004800000 */
[----:B------:R-:W-:Y:S01]  /*6ac0*/  MUFU.EX2 R33, R33 ;  /* 0x0000002100217308 */ /* 0x000fe20000000800 */
[----:B------:R-:W-:-:S02]  /*6ad0*/  FMNMX.FTZ R52, R86, R11, !PT ;  /* 0x0000000b56347209 */ /* 0x000fc40007810000 */
        /* <DEDUP_REMOVED lines=49> */
[----:B------:R-:W1:Y:S08]  /*6df0*/  MUFU.EX2 R26, R26 ;  /* 0x0000001a001a7308 */ /* 0x000e700000000800 */
        /* <DEDUP_REMOVED lines=117> */
.L_x_11298:
[----:B------:R-:W-:Y:S01]  /*7550*/  UIADD3 UR6, UR11, 0x19c60, URZ ;  /* 0x00019c600b067890 */ /* 0x000fe2000fffe03f */
[----:B------:R-:W-:Y:S01]  /*7560*/  ISETP.GT.AND P1, PT, R10, UR17, PT ;  /* 0x000000110a007c0c */ /* 0x000fe2000bf24270 */
        /* <DEDUP_REMOVED lines=88> */
.L_x_11280:
        /* <DEDUP_REMOVED lines=23> */
.L_x_11301:
[----:B------:R-:W0:Y:S02]  /*7c60*/  LDC R9, c[0x0][0x9e4] ;  /* 0x00027900ff097b82 */ /* 0x000e240000000800 */
[----:B0-----:R-:W-:-:S13]  /*7c70*/  ISETP.NE.AND P1, PT, R9, 0x1, PT ;  /* 0x000000010900780c */ /* 0x001fda0003f25270 */
[----:B------:R-:W0:Y:S02]  /*7c80*/  @P1 LDC.64 R6, c[0x0][0x9e8] ;  /* 0x00027a00ff061b82 */ /* 0x000e240000000a00 */
[----:B0-----:R-:W-:-:S05]  /*7c90*/  @P1 IMAD.HI.U32 R6, R4, R6, RZ ;  /* 0x0000000604061227 */ /* 0x001fca00078e00ff */
[----:B------:R-:W-:-:S07]  /*7ca0*/  @P1 SHF.R.U32.HI R4, RZ, R7, R6 ;  /* 0x00000007ff041219 */ /* 0x000fce0000011606 */
.L_x_11302:
[----:B------:R-:W-:-:S05]  /*7cb0*/  IMAD R4, R4, R9, RZ ;  /* 0x0000000904047224 */ /* 0x000fca00078e02ff */
[----:B------:R-:W-:-:S07]  /*7cc0*/  VIMNMX R5, R5, R4, !PT ;  /* 0x0000000405057248 */ /* 0x000fce0007fe0100 */
.L_x_11300:
        /* <DEDUP_REMOVED lines=11> */
.L_x_11314:
[----:B------:R-:W-:-:S04]  /*7d80*/  UIADD3 UR37, UR18, 0x1, URZ ;  /* 0x0000000112257890 */ /* 0x000fc8000fffe03f */
[----:B------:R-:W-:-:S04]  /*7d90*/  UISETP.NE.AND UP0, UPT, UR37, 0x2, UPT ;  /* 0x000000022500788c */ /* 0x000fc8000bf05270 */
[----:B------:R-:W-:Y:S02]  /*7da0*/  USEL UR36, URZ, 0x1, UP0 ;  /* 0x000000013f247887 */ /* 0x000fe40008000000 */
[----:B------:R-:W-:Y:S02]  /*7db0*/  USEL UR37, UR37, URZ, UP0 ;  /* 0x0000003f25257287 */ /* 0x000fe40008000000 */
[----:B------:R-:W-:Y:S01]  /*7dc0*/  ULOP3.LUT UR36, UR17, UR36, URZ, 0x3c, !UPT ;  /* 0x0000002411247292 */ /* 0x000fe2000f8e3c3f */
[----:B------:R-:W-:Y:S11]  /*7dd0*/  @!P0 BRA `(.L_x_11304) ;  /* 0x0000000000048947 */ /* 0x000ff60003800000 */
[----:B------:R-:W-:Y:S01]  /*7de0*/  BPT.TRAP 0x1 ;  /* 0x000000040000795c */ /* 0x000fe20000300000 */
.L_x_11304:
[----:B------:R-:W-:Y:S01]  /*7df0*/  ULEA UR6, UR37, UR46, 0x3 ;  /* 0x0000002e25067291 */ /* 0x000fe2000f8e183f */
[----:B------:R-:W-:-:S05]  /*7e00*/  IMAD.U32 R0, RZ, RZ, UR36 ;  /* 0x00000024ff007e24 */ /* 0x000fca000f8e00ff */
[----:B------:R-:W-:-:S04]  /*7e10*/  SHF.L.U32 R0, R0, 0x1f, RZ ;  /* 0x0000001f00007819 */ /* 0x000fc800000006ff */
[----:B------:R0:W1:Y:S01]  /*7e20*/  SYNCS.PHASECHK.TRANS64.TRYWAIT P1, [UR6+0x19c30], R0 ;  /* 0x019c3000ff0075a7 */ /* 0x0000620008020146 */
[----:B------:R-:W-:Y:S05]  /*7e30*/  @!P0 BRA `(.L_x_11305) ;  /* 0x0000000000048947 */ /* 0x000fea0003800000 */
[----:B------:R-:W-:Y:S01]  /*7e40*/  BPT.TRAP 0x1 ;  /* 0x000000040000795c */ /* 0x000fe20000300000 */
.L_x_11305:
[----:B-1----:R-:W-:Y:S05]  /*7e50*/  @P1 BRA `(.L_x_11306) ;  /* 0x0000000000081947 */ /* 0x002fea0003800000 */
[----:B------:R-:W1:Y:S02]  /*7e60*/  SYNCS.PHASECHK.TRANS64.TRYWAIT P1, [UR6+0x19c30], R0 ;  /* 0x019c3000ff0075a7 */ /* 0x000e640008020146 */
[----:B-1----:R-:W-:Y:S05]  /*7e70*/  @!P1 BRA `(.L_x_11307) ;  /* 0x000000b8009c9947 */ /* 0x002fea0003800000 */
.L_x_11306:
        /* <DEDUP_REMOVED lines=17> */
.L_x_11308:
[----:B------:R-:W-:Y:S01]  /*7f90*/  ULEA UR11, UR18, UR46, 0x3 ;  /* 0x0000002e120b7291 */ /* 0x000fe2000f8e183f */
[----:B01----:R-:W-:-:S05]  /*7fa0*/  IMAD.U32 R0, RZ, RZ, UR17 ;  /* 0x00000011ff007e24 */ /* 0x003fca000f8e00ff */
[----:B------:R-:W-:-:S04]  /*7fb0*/  SHF.L.U32 R0, R0, 0x1f, RZ ;  /* 0x0000001f00007819 */ /* 0x000fc800000006ff */
[----:B------:R0:W1:Y:S01]  /*7fc0*/  SYNCS.PHASECHK.TRANS64.TRYWAIT P1, [UR11+0x19c50], R0 ;  /* 0x019c5000ff0075a7 */ /* 0x000062000802014b */
[----:B------:R-:W-:Y:S05]  /*7fd0*/  @!P0 BRA `(.L_x_11309) ;  /* 0x0000000000048947 */ /* 0x000fea0003800000 */
[----:B------:R-:W-:Y:S01]  /*7fe0*/  BPT.TRAP 0x1 ;  /* 0x000000040000795c */ /* 0x000fe20000300000 */
.L_x_11309:
[----:B-1----:R-:W-:Y:S05]  /*7ff0*/  @P1 BRA `(.L_x_11310) ;  /* 0x0000000000081947 */ /* 0x002fea0003800000 */
[----:B------:R-:W1:Y:S02]  /*8000*/  SYNCS.PHASECHK.TRANS64.TRYWAIT P1, [UR11+0x19c50], R0 ;  /* 0x019c5000ff0075a7 */ /* 0x000e64000802014b */
[----:B-1----:R-:W-:Y:S05]  /*8010*/  @!P1 BRA `(.L_x_11311) ;  /* 0x000000b8004c9947 */ /* 0x002fea0003800000 */
.L_x_11310:
        /* <DEDUP_REMOVED lines=27> */
.L_x_11312:
[----:B01----:R-:W-:Y:S01]  /*81d0*/  FMNMX.FTZ R0, R24, R7, !PT ;  /* 0x0000000718007209 */ /* 0x003fe20007810000 */
        /* <DEDUP_REMOVED lines=76> */
[C---:B------:R-:W-:Y:S01]  /*86a0*/  FADD.FTZ R7, -R0.reuse, R7 ;  /* 0x0000000700077221 */ /* 0x040fe20000010100 */
[----:B------:R-:W-:-:S03]  /*86b0*/  FFMA.FTZ R6, R0, R15, -8 ;  /* 0xc100000000067423 */ /* 0x000fc6000001000f */
[----:B------:R-:W-:Y:S01]  /*86c0*/  FMUL.FTZ R13, R7, UR43 ;  /* 0x0000002b070d7c20 */ /* 0x000fe20008410000 */
[----:B------:R-:W-:-:S01]  /*86d0*/  FFMA.FTZ R9, R24, UR43, -R6 ;  /* 0x0000002b18097c23 */ /* 0x000fc20008010806 */
[--C-:B------:R-:W-:Y:S01]  /*86e0*/  FFMA.FTZ R29, R29, UR43, -R6.reuse ;  /* 0x0000002b1d1d7c23 */ /* 0x100fe20008010806 */
[----:B------:R-:W-:-:S01]  /*86f0*/  FFMA.FTZ R24, R40, UR43, -R6 ;  /* 0x0000002b28187c23 */ /* 0x000fc20008010806 */
[----:B------:R-:W-:Y:S01]  /*8700*/  FADD.FTZ R7, -R11, R4 ;  /* 0x000000040b077221 */ /* 0x000fe20000010100 */
        /* <DEDUP_REMOVED lines=9> */
[----:B------:R0:W-:Y:S01]  /*87a0*/  MUFU.EX2 R13, R29 ;  /* 0x0000001d000d7308 */ /* 0x0001e20000000800 */
[----:B------:R-:W-:-:S02]  /*87b0*/  IMAD.U32 R72, RZ, RZ, UR43 ;  /* 0x0000002bff487e24 */ /* 0x000fc4000f8e00ff */
[--C-:B------:R-:W-:Y:S01]  /*87c0*/  FFMA.FTZ R25, R41, UR43, -R6.reuse ;  /* 0x0000002b29197c23 */ /* 0x100fe20008010806 */
[----:B------:R-:W-:-:S01]  /*87d0*/  FFMA.FTZ R28, R44, UR43, -R6 ;  /* 0x0000002b2c1c7c23 */ /* 0x000fc20008010806 */
[--C-:B------:R-:W-:Y:S01]  /*87e0*/  FFMA.FTZ R32, R48, UR43, -R6.reuse ;  /* 0x0000002b30207c23 */ /* 0x100fe20008010806 */
[----:B------:R-:W-:-:S01]  /*87f0*/  FFMA.FTZ R33, R49, UR43, -R6 ;  /* 0x0000002b31217c23 */ /* 0x000fc20008010806 */
[--C-:B------:R-:W-:Y:S01]  /*8800*/  FFMA.FTZ R36, R52, UR43, -R6.reuse ;  /* 0x0000002b34247c23 */ /* 0x100fe20008010806 */
[----:B------:R-:W-:-:S01]  /*8810*/  FFMA.FTZ R37, R53, UR43, -R6 ;  /* 0x0000002b35257c23 */ /* 0x000fc20008010806 */
[--C-:B------:R-:W-:Y:S01]  /*8820*/  FFMA.FTZ R41, R57, UR43, -R6.reuse ;  /* 0x0000002b39297c23 */ /* 0x100fe20008010806 */
[----:B0-----:R-:W-:-:S01]  /*8830*/  FFMA.FTZ R29, R45, UR43, -R6 ;  /* 0x0000002b2d1d7c23 */ /* 0x001fc20008010806 */
        /* <DEDUP_REMOVED lines=15> */
[----:B------:R-:W0:Y:S02]  /*8930*/  MUFU.EX2 R9, R9 ;  /* 0x0000000900097308 */ /* 0x000e240000000800 */
        /* <DEDUP_REMOVED lines=29> */
[----:B-1----:R-:W-:-:S07]  /*8b10*/  FFMA.FTZ R2, R7, R2, R26 ;  /* 0x0000000207027223 */ /* 0x002fce000001001a */
        /* <DEDUP_REMOVED lines=131> */
.L_x_11313:
[----:B------:R-:W-:Y:S01]  /*9350*/  UIADD3 UR6, UR11, 0x19c60, URZ ;  /* 0x00019c600b067890 */ /* 0x000fe2000fffe03f */
[----:B------:R-:W-:Y:S01]  /*9360*/  ISETP.GT.AND P1, PT, R10, R5, PT ;  /* 0x000000050a00720c */ /* 0x000fe20003f24270 */
        /* <DEDUP_REMOVED lines=88> */
.L_x_11303:
        /* <DEDUP_REMOVED lines=10> */
.L_x_11334:
[----:B------:R-:W-:-:S04]  /*9990*/  UIADD3 UR37, UR18, 0x1, URZ ;  /* 0x0000000112257890 */ /* 0x000fc8000fffe03f */
[----:B------:R-:W-:-:S04]  /*99a0*/  UISETP.NE.AND UP0, UPT, UR37, 0x2, UPT ;  /* 0x000000022500788c */ /* 0x000fc8000bf05270 */
[----:B------:R-:W-:Y:S02]  /*99b0*/  USEL UR36, URZ, 0x1, UP0 ;  /* 0x000000013f247887 */ /* 0x000fe40008000000 */
[----:B------:R-:W-:Y:S02]  /*99c0*/  USEL UR37, UR37, URZ, UP0 ;  /* 0x0000003f25257287 */ /* 0x000fe40008000000 */
[----:B------:R-:W-:Y:S01]  /*99d0*/  ULOP3.LUT UR36, UR17, UR36, URZ, 0x3c, !UPT ;  /* 0x0000002411247292 */ /* 0x000fe2000f8e3c3f */
[----:B------:R-:W-:Y:S11]  /*99e0*/  @!P0 BRA `(.L_x_11316) ;  /* 0x0000000000048947 */ /* 0x000ff60003800000 */
[----:B------:R-:W-:Y:S01]  /*99f0*/  BPT.TRAP 0x1 ;  /* 0x000000040000795c */ /* 0x000fe20000300000 */
.L_x_11316:
[----:B------:R-:W-:Y:S01]  /*9a00*/  ULEA UR6, UR37, UR46, 0x3 ;  /* 0x0000002e25067291 */ /* 0x000fe2000f8e183f */
[----:B------:R-:W-:-:S05]  /*9a10*/  IMAD.U32 R0, RZ, RZ, UR36 ;  /* 0x00000024ff007e24 */ /* 0x000fca000f8e00ff */
[----:B------:R-:W-:-:S04]  /*9a20*/  SHF.L.U32 R0, R0, 0x1f, RZ ;  /* 0x0000001f00007819 */ /* 0x000fc800000006ff */
[----:B------:R0:W1:Y:S01]  /*9a30*/  SYNCS.PHASECHK.TRANS64.TRYWAIT P1, [UR6+0x19c30], R0 ;  /* 0x019c3000ff0075a7 */ /* 0x0000620008020146 */
[----:B------:R-:W-:Y:S05]  /*9a40*/  @!P0 BRA `(.L_x_11317) ;  /* 0x0000000000048947 */ /* 0x000fea0003800000 */
[----:B------:R-:W-:Y:S01]  /*9a50*/  BPT.TRAP 0x1 ;  /* 0x000000040000795c */ /* 0x000fe20000300000 */
.L_x_11317:
[----:B-1----:R-:W-:Y:S05]  /*9a60*/  @P1 BRA `(.L_x_11318) ;  /* 0x0000000000081947 */ /* 0x002fea0003800000 */
[----:B------:R-:W1:Y:S02]  /*9a70*/  SYNCS.PHASECHK.TRANS64.TRYWAIT P1, [UR6+0x19c30], R0 ;  /* 0x019c3000ff0075a7 */ /* 0x000e640008020146 */
[----:B-1----:R-:W-:Y:S05]  /*9a80*/  @!P1 BRA `(.L_x_11319) ;  /* 0x0000009c00c89947 */ /* 0x002fea0003800000 */
.L_x_11318:
        /* <DEDUP_REMOVED lines=17> */
.L_x_11320:
[----:B------:R-:W-:Y:S01]  /*9ba0*/  ULEA UR11, UR18, UR46, 0x3 ;  /* 0x0000002e120b7291 */ /* 0x000fe2000f8e183f */
[----:B01----:R-:W-:-:S05]  /*9bb0*/  IMAD.U32 R0, RZ, RZ, UR17 ;  /* 0x00000011ff007e24 */ /* 0x003fca000f8e00ff */
[----:B------:R-:W-:-:S04]  /*9bc0*/  SHF.L.U32 R0, R0, 0x1f, RZ ;  /* 0x0000001f00007819 */ /* 0x000fc800000006ff */
[----:B------:R0:W1:Y:S01]  /*9bd0*/  SYNCS.PHASECHK.TRANS64.TRYWAIT P1, [UR11+0x19c50], R0 ;  /* 0x019c5000ff0075a7 */ /* 0x000062000802014b */
[----:B------:R-:W-:Y:S05]  /*9be0*/  @!P0 BRA `(.L_x_11321) ;  /* 0x0000000000048947 */ /* 0x000fea0003800000 */
[----:B------:R-:W-:Y:S01]  /*9bf0*/  BPT.TRAP 0x1 ;  /* 0x000000040000795c */ /* 0x000fe20000300000 */
.L_x_11321:
[----:B-1----:R-:W-:Y:S05]  /*9c00*/  @P1 BRA `(.L_x_11322) ;  /* 0x0000000000081947 */ /* 0x002fea0003800000 */
[----:B------:R-:W1:Y:S02]  /*9c10*/  SYNCS.PHASECHK.TRANS64.TRYWAIT P1, [UR11+0x19c50], R0 ;  /* 0x019c5000ff0075a7 */ /* 0x000e64000802014b */
[----:B-1----:R-:W-:Y:S05]  /*9c20*/  @!P1 BRA `(.L_x_11323) ;  /* 0x0000009c00789947 */ /* 0x002fea0003800000 */
.L_x_11322:
        /* <DEDUP_REMOVED lines=27> */
.L_x_11324:
[----:B------:R-:W-:Y:S01]  /*9de0*/  UISETP.NE.AND UP1, UPT, UR50, URZ, UPT ;  /* 0x0000003f3200728c */ /* 0x000fe2000bf25270 */
[----:B------:R-:W-:Y:S01]  /*9df0*/  VIADD R14, R18, UR41 ;  /* 0x00000029120e7c36 */ /* 0x000fe20008000000 */
[----:B------:R-:W2:Y:S01]  /*9e00*/  LDC R13, c[0x0][0x2f0] ;  /* 0x0000bc00ff0d7b82 */ /* 0x000ea20000000800 */
[----:B------:R-:W-:Y:S02]  /*9e10*/  ULEA UR6, UR37, UR46, 0x3 ;  /* 0x0000002e25067291 */ /* 0x000fe4000f8e183f */
[----:B------:R-:W-:Y:S01]  /*9e20*/  UISETP.NE.AND UP0, UPT, UR49, URZ, UPT ;  /* 0x0000003f3100728c */ /* 0x000fe2000bf05270 */
[----:B------:R-:W-:Y:S01]  /*9e30*/  PLOP3.LUT P1, PT, PT, PT, UP1, 0x80, 0x0 ;  /* 0x000000000000781c */ /* 0x000fe20003f2f018 */
[----:B------:R-:W-:Y:S01]  /*9e40*/  UIADD3 UR6, UR6, 0x19c40, URZ ;  /* 0x00019c4006067890 */ /* 0x000fe2000fffe03f */
[----:B------:R-:W-:-:S03]  /*9e50*/  PLOP3.LUT P2, PT, PT, PT, UP1, 0x80, 0x0 ;  /* 0x000000000000781c */ /* 0x000fc60003f4f018 */
[----:B------:R-:W-:Y:S01]  /*9e60*/  @UP1 ULDC UR7, c[0x0][0x44c] ;  /* 0x0001130000071ab9 */ /* 0x000fe20000000800 */
[----:B------:R-:W-:-:S07]  /*9e70*/  UPRMT UR6, UR45, 0x654, UR6 ;  /* 0x000006542d067896 */ /* 0x000fce0008000006 */
[----:B01----:R-:W-:Y:S01]  /*9e80*/  @P1 IMAD.HI.U32 R0, R14, UR7, RZ ;  /* 0x000000070e001c27 */ /* 0x003fe2000f8e00ff */
        /* <DEDUP_REMOVED lines=9> */
[----:B--2---:R-:W-:-:S04]  /*9f20*/  IMAD R4, R13, UR42, R4 ;  /* 0x0000002a0d047c24 */ /* 0x004fc8000f8e0204 */
        /* <DEDUP_REMOVED lines=19> */
.L_x_11327:
[----:B------:R-:W-:-:S05]  /*a060*/  IMAD.U32 R20, RZ, RZ, UR19 ;  /* 0x00000013ff147e24 */ /* 0x000fca000f8e00ff */
[----:B------:R-:W-:-:S13]  /*a070*/  ISETP.NE.AND P1, PT, R20, 0x1, PT ;  /* 0x000000011400780c */ /* 0x000fda0003f25270 */
[----:B------:R-:W0:Y:S02]  /*a080*/  @P1 LDC.64 R4, c[0x0][0x9e8] ;  /* 0x00027a00ff041b82 */ /* 0x000e240000000a00 */
[----:B0-----:R-:W-:-:S05]  /*a090*/  @P1 IMAD.HI.U32 R4, R15, R4, RZ ;  /* 0x000000040f041227 */ /* 0x001fca00078e00ff */
[----:B------:R-:W-:-:S07]  /*a0a0*/  @P1 SHF.R.U32.HI R15, RZ, R5, R4 ;  /* 0x00000005ff0f1219 */ /* 0x000fce0000011604 */
.L_x_11328:
[----:B------:R-:W-:Y:S05]  /*a0b0*/  BSYNC B0 ;  /* 0x0000000000007941 */ /* 0x000fea0003800000 */
.L_x_11326:
[----:B------:R-:W-:-:S04]  /*a0c0*/  IMAD R15, R15, R20, -R0 ;  /* 0x000000140f0f7224 */ /* 0x000fc800078e0a00 */
[----:B------:R-:W-:-:S05]  /*a0d0*/  IMAD R15, R16, -0x2, R15 ;  /* 0xfffffffe100f7824 */ /* 0x000fca00078e020f */
[----:B------:R-:W-:Y:S02]  /*a0e0*/  VIADDMNMX R9, R15, R20, R9, PT ;  /* 0x000000140f097246 */ /* 0x000fe40003800109 */
[----:B------:R-:W-:-:S07]  /*a0f0*/  VIMNMX R8, R8, R15, !PT ;  /* 0x0000000f08087248 */ /* 0x000fce0007fe0100 */
.L_x_11325:
        /* <DEDUP_REMOVED lines=116> */
.L_x_11331:
[----:B------:R-:W-:-:S05]  /*a840*/  IMAD.U32 R4, RZ, RZ, UR19 ;  /* 0x00000013ff047e24 */ /* 0x000fca000f8e00ff */
[----:B------:R-:W-:-:S13]  /*a850*/  ISETP.NE.AND P2, PT, R4, 0x1, PT ;  /* 0x000000010400780c */ /* 0x000fda0003f45270 */
[----:B------:R-:W0:Y:S02]  /*a860*/  @P2 LDC.64 R8, c[0x0][0x9e8] ;  /* 0x00027a00ff082b82 */ /* 0x000e240000000a00 */
[----:B0-----:R-:W-:-:S05]  /*a870*/  @P2 IMAD.HI.U32 R8, R13, R8, RZ ;  /* 0x000000080d082227 */ /* 0x001fca00078e00ff */
[----:B------:R-:W-:-:S07]  /*a880*/  @P2 SHF.R.U32.HI R13, RZ, R9, R8 ;  /* 0x00000009ff0d2219 */ /* 0x000fce0000011608 */
.L_x_11332:
[----:B------:R-:W-:Y:S05]  /*a890*/  BSYNC B0 ;  /* 0x0000000000007941 */ /* 0x000fea0003800000 */
.L_x_11330:
[----:B------:R-:W-:-:S04]  /*a8a0*/  IMAD R13, R13, R4, -R0 ;  /* 0x000000040d0d7224 */ /* 0x000fc800078e0a00 */
[----:B------:R-:W-:-:S05]  /*a8b0*/  IMAD R13, R16, -0x2, R13 ;  /* 0xfffffffe100d7824 */ /* 0x000fca00078e020d */
[----:B------:R-:W-:Y:S02]  /*a8c0*/  VIADDMNMX R12, R13, R4, R12, PT ;  /* 0x000000040d0c7246 */ /* 0x000fe4000380010c */
[----:B------:R-:W-:-:S07]  /*a8d0*/  VIMNMX R11, R11, R13, !PT ;  /* 0x0000000d0b0b7248 */ /* 0x000fce0007fe0100 */
.L_x_11329:
        /* <DEDUP_REMOVED lines=38> */
[----:B------:R-:W-:Y:S02]  /*ab40*/  FMNMX.FTZ R15, R27, R20, !PT ;  /* 0x000000141b0f7209 */ /* 0x000fe40007810000 */
[----:B------:R-:W-:Y:S02]  /*ab50*/  FMNMX.FTZ R9, R61, R0, !PT ;  /* 0x000000003d097209 */ /* 0x000fe40007810000 */
[----:B------:R-:W-:Y:S02]  /*ab60*/  ISETP.GT.AND P2, PT, R11, 0x11, P1 ;  /* 0x000000110b00780c */ /* 0x000fe40000f44270 */
[----:B------:R-:W-:Y:S02]  /*ab70*/  FMNMX.FTZ R0, R64, R9, !PT ;  /* 0x0000000940007209 */ /* 0x000fe40007810000 */
[----:B------:R-:W-:-:S02]  /*ab80*/  FSEL R31, R31, -INF , !P4 ;  /* 0xff8000001f1f7808 */ /* 0x000fc40006000000 */
[----:B------:R-:W-:Y:S02]  /*ab90*/  FMNMX.FTZ R9, R65, R0, !PT ;  /* 0x0000000041097209 */ /* 0x000fe40007810000 */
[----:B------:R-:W-:Y:S02]  /*aba0*/  FMNMX.FTZ R24, R30, R15, !PT ;  /* 0x0000000f1e187209 */ /* 0x000fe40007810000 */
[----:B------:R-:W-:Y:S02]  /*abb0*/  FMNMX.FTZ R0, R68, R9, !PT ;  /* 0x0000000944007209 */ /* 0x000fe40007810000 */
[----:B------:R-:W-:Y:S02]  /*abc0*/  ISETP.GT.AND P3, PT, R11, 0x18, P1 ;  /* 0x000000180b00780c */ /* 0x000fe40000f64270 */
[----:B------:R-:W-:Y:S02]  /*abd0*/  FMNMX.FTZ R9, R69, R0, !PT ;  /* 0x0000000045097209 */ /* 0x000fe40007810000 */
[----:B------:R-:W-:-:S02]  /*abe0*/  ISETP.LT.OR P2, PT, R12, 0x12, P2 ;  /* 0x000000120c00780c */ /* 0x000fc40001741670 */
[----:B------:R-:W-:Y:S02]  /*abf0*/  FMNMX.FTZ R0, R72, R9, !PT ;  /* 0x0000000948007209 */ /* 0x000fe40007810000 */
[----:B------:R-:W-:Y:S02]  /*ac00*/  FMNMX.FTZ R21, R31, R24, !PT ;  /* 0x000000181f157209 */ /* 0x000fe40007810000 */
[----:B------:R-:W-:Y:S02]  /*ac10*/  FMNMX.FTZ R9, R73, R0, !PT ;  /* 0x0000000049097209 */ /* 0x000fe40007810000 */
[----:B------:R-:W-:Y:S02]  /*ac20*/  ISETP.GT.AND P4, PT, R11, 0x19, P1 ;  /* 0x000000190b00780c */ /* 0x000fe40000f84270 */
[----:B------:R-:W-:Y:S02]  /*ac30*/  FMNMX.FTZ R0, R76, R9, !PT ;  /* 0x000000094c007209 */ /* 0x000fe40007810000 */
[----:B------:R-:W-:-:S02]  /*ac40*/  ISETP.LT.OR P3, PT, R12, 0x19, P3 ;  /* 0x000000190c00780c */ /* 0x000fc40001f61670 */
[----:B------:R-:W-:Y:S02]  /*ac50*/  FMNMX.FTZ R9, R77, R0, !PT ;  /* 0x000000004d097209 */ /* 0x000fe40007810000 */
[----:B------:R-:W-:Y:S02]  /*ac60*/  FSEL R35, R35, -INF , !P2 ;  /* 0xff80000023237808 */ /* 0x000fe40005000000 */
[----:B------:R-:W-:Y:S02]  /*ac70*/  FMNMX.FTZ R0, R80, R9, !PT ;  /* 0x0000000950007209 */ /* 0x000fe40007810000 */
[----:B------:R-:W-:Y:S02]  /*ac80*/  FMNMX.FTZ R24, R34, R21, !PT ;  /* 0x0000001522187209 */ /* 0x000fe40007810000 */
[----:B------:R-:W-:Y:S02]  /*ac90*/  FMNMX.FTZ R9, R81, R0, !PT ;  /* 0x0000000051097209 */ /* 0x000fe40007810000 */
[----:B------:R-:W-:-:S02]  /*aca0*/  ISETP.LT.OR P4, PT, R12, 0x1a, P4 ;  /* 0x0000001a0c00780c */ /* 0x000fc40002781670 */
[----:B------:R-:W-:Y:S02]  /*acb0*/  FMNMX.FTZ R0, R84, R9, !PT ;  /* 0x0000000954007209 */ /* 0x000fe40007810000 */
[----:B------:R-:W-:Y:S02]  /*acc0*/  FSEL R38, R38, -INF , !P3 ;  /* 0xff80000026267808 */ /* 0x000fe40005800000 */
[----:B------:R-:W-:Y:S02]  /*acd0*/  FMNMX.FTZ R4, R85, R0, !PT ;  /* 0x0000000055047209 */ /* 0x000fe40007810000 */
[----:B------:R-:W-:Y:S02]  /*ace0*/  FMNMX.FTZ R21, R35, R24, !PT ;  /* 0x0000001823157209 */ /* 0x000fe40007810000 */
[----:B------:R-:W-:Y:S01]  /*acf0*/  ISETP.GT.AND P2, PT, R11, 0x21, P1 ;  /* 0x000000210b00780c */ /* 0x000fe20000f44270 */
[----:B------:R-:W0:Y:S01]  /*ad00*/  SHFL.BFLY PT, R9, R4, 0x2, 0x1f ;  /* 0x0c401f0004097f89 */ /* 0x000e2200000e0000 */
[----:B------:R-:W-:-:S02]  /*ad10*/  FSEL R39, R39, -INF , !P4 ;  /* 0xff80000027277808 */ /* 0x000fc40006000000 */
[C---:B------:R-:W-:Y:S02]  /*ad20*/  ISETP.GT.AND P3, PT, R11.reuse, 0x28, P1 ;  /* 0x000000280b00780c */ /* 0x040fe40000f64270 */
[C---:B------:R-:W-:Y:S02]  /*ad30*/  ISETP.LT.OR P2, PT, R12.reuse, 0x22, P2 ;  /* 0x000000220c00780c */ /* 0x040fe40001741670 */
[----:B------:R-:W-:Y:S02]  /*ad40*/  ISETP.GT.AND P4, PT, R11, 0x29, P1 ;  /* 0x000000290b00780c */ /* 0x000fe40000f84270 */
[----:B------:R-:W-:Y:S02]  /*ad50*/  ISETP.LT.OR P3, PT, R12, 0x29, P3 ;  /* 0x000000290c00780c */ /* 0x000fe40001f61670 */
[----:B------:R-:W-:Y:S02]  /*ad60*/  FSEL R43, R43, -INF , !P2 ;  /* 0xff8000002b2b7808 */ /* 0x000fe40005000000 */
[----:B------:R-:W-:-:S02]  /*ad70*/  ISETP.GT.AND P2, PT, R11, 0x30, P1 ;  /* 0x000000300b00780c */ /* 0x000fc40000f44270 */
[----:B------:R-:W-:Y:S02]  /*ad80*/  FSEL R46, R46, -INF , !P3 ;  /* 0xff8000002e2e7808 */ /* 0x000fe40005800000 */
[C---:B------:R-:W-:Y:S02]  /*ad90*/  ISETP.LT.OR P4, PT, R12.reuse, 0x2a, P4 ;  /* 0x0000002a0c00780c */ /* 0x040fe40002781670 */
[----:B------:R-:W-:Y:S02]  /*ada0*/  ISETP.GT.AND P3, PT, R11, 0x31, P1 ;  /* 0x000000310b00780c */ /* 0x000fe40000f64270 */
[----:B------:R-:W-:Y:S02]  /*adb0*/  ISETP.LT.OR P2, PT, R12, 0x31, P2 ;  /* 0x000000310c00780c */ /* 0x000fe40001741670 */
[----:B------:R-:W-:Y:S02]  /*adc0*/  FSEL R47, R47, -INF , !P4 ;  /* 0xff8000002f2f7808 */ /* 0x000fe40006000000 */
[----:B0-----:R-:W-:-:S02]  /*add0*/  FMNMX.FTZ R9, R4, R9, !PT ;  /* 0x0000000904097209 */ /* 0x001fc40007810000 */
[C---:B------:R-:W-:Y:S02]  /*ade0*/  ISETP.GT.AND P5, PT, R11.reuse, 0x38, P1 ;  /* 0x000000380b00780c */ /* 0x040fe40000fa4270 */
[----:B------:R-:W-:Y:S01]  /*adf0*/  FSEL R50, R50, -INF , !P2 ;  /* 0xff80000032327808 */ /* 0x000fe20005000000 */
[----:B------:R-:W0:Y:S01]  /*ae00*/  SHFL.BFLY PT, R0, R9, 0x1, 0x1f ;  /* 0x0c201f0009007f89 */ /* 0x000e2200000e0000 */
        /* <DEDUP_REMOVED lines=32> */
[----:B------:R0:W-:Y:S01]  /*b010*/  MUFU.EX2 R20, R33 ;  /* 0x0000002100147308 */ /* 0x0001e20000000800 */
[----:B------:R-:W-:Y:S01]  /*b020*/  FSEL R62, R62, -INF , !P5 ;  /* 0xff8000003e3e7808 */ /* 0x000fe20006800000 */
[--C-:B------:R-:W-:Y:S01]  /*b030*/  FFMA.FTZ R21, R40, UR43, -R4.reuse ;  /* 0x0000002b28157c23 */ /* 0x100fe20008010804 */
[----:B------:R-:W-:Y:S01]  /*b040*/  FMNMX.FTZ R25, R43, R28, !PT ;  /* 0x0000001c2b197209 */ /* 0x000fe20007810000 */
[--C-:B------:R-:W-:Y:S01]  /*b050*/  FFMA.FTZ R41, R41, UR43, -R4.reuse ;  /* 0x0000002b29297c23 */ /* 0x100fe20008010804 */
[----:B------:R-:W-:Y:S01]  /*b060*/  ISETP.LT.OR P4, PT, R12, 0x4a, P4 ;  /* 0x0000004a0c00780c */ /* 0x000fe20002781670 */
[--C-:B------:R-:W-:Y:S01]  /*b070*/  FFMA.FTZ R49, R49, UR43, -R4.reuse ;  /* 0x0000002b31317c23 */ /* 0x100fe20008010804 */
[----:B------:R-:W-:Y:S01]  /*b080*/  FMNMX.FTZ R32, R46, R25, !PT ;  /* 0x000000192e207209 */ /* 0x000fe20007810000 */
[----:B------:R1:W-:Y:S01]  /*b090*/  MUFU.EX2 R24, R37 ;  /* 0x0000002500187308 */ /* 0x0003e20000000800 */
[----:B------:R-:W-:Y:S01]  /*b0a0*/  ISETP.GT.AND P3, PT, R11, 0x51, P1 ;  /* 0x000000510b00780c */ /* 0x000fe20000f64270 */
        /* <DEDUP_REMOVED lines=8> */
[----:B------:R-:W-:Y:S01]  /*b130*/  FFMA.FTZ R57, R57, UR43, -R4 ;  /* 0x0000002b39397c23 */ /* 0x000fe20008010804 */
[----:B------:R-:W-:-:S02]  /*b140*/  FMNMX.FTZ R29, R51, R32, !PT ;  /* 0x00000020331d7209 */ /* 0x000fc40007810000 */
[----:B------:R-:W-:Y:S02]  /*b150*/  ISETP.GT.AND P5, PT, R11, 0x58, P1 ;  /* 0x000000580b00780c */ /* 0x000fe40000fa4270 */
[----:B------:R-:W-:Y:S01]  /*b160*/  FMNMX.FTZ R36, R54, R29, !PT ;  /* 0x0000001d36247209 */ /* 0x000fe20007810000 */
[----:B------:R-:W-:Y:S01]  /*b170*/  FFMA.FTZ R29, R48, UR43, -R4 ;  /* 0x0000002b301d7c23 */ /* 0x000fe20008010804 */
[----:B------:R-:W-:Y:S01]  /*b180*/  FSEL R66, R66, -INF , !P2 ;  /* 0xff80000042427808 */ /* 0x000fe20005000000 */
[----:B------:R-:W-:Y:S01]  /*b190*/  MUFU.EX2 R8, R8 ;  /* 0x0000000800087308 */ /* 0x000fe20000000800 */
[----:B0-----:R-:W-:Y:S02]  /*b1a0*/  FMNMX.FTZ R33, R55, R36, !PT ;  /* 0x0000002437217209 */ /* 0x001fe40007810000 */
[----:B------:R-:W-:Y:S02]  /*b1b0*/  ISETP.LT.OR P3, PT, R12, 0x52, P3 ;  /* 0x000000520c00780c */ /* 0x000fe40001f61670 */
[----:B------:R-:W-:-:S02]  /*b1c0*/  FMNMX.FTZ R36, R58, R33, !PT ;  /* 0x000000213a247209 */ /* 0x000fc40007810000 */
[----:B------:R-:W-:Y:S01]  /*b1d0*/  ISETP.GT.AND P4, PT, R11, 0x59, P1 ;  /* 0x000000590b00780c */ /* 0x000fe20000f84270 */
[----:B------:R-:W-:Y:S01]  /*b1e0*/  MUFU.EX2 R5, R5 ;  /* 0x0000000500057308 */ /* 0x000fe20000000800 */
[----:B------:R-:W-:Y:S02]  /*b1f0*/  FMNMX.FTZ R33, R59, R36, !PT ;  /* 0x000000243b217209 */ /* 0x000fe40007810000 */
[----:B------:R-:W-:Y:S02]  /*b200*/  ISETP.LT.OR P5, PT, R12, 0x59, P5 ;  /* 0x000000590c00780c */ /* 0x000fe40002fa1670 */
[----:B------:R-:W-:Y:S01]  /*b210*/  FMNMX.FTZ R40, R62, R33, !PT ;  /* 0x000000213e287209 */ /* 0x000fe20007810000 */
[--C-:B------:R-:W-:Y:S01]  /*b220*/  FFMA.FTZ R33, R52, UR43, -R4.reuse ;  /* 0x0000002b34217c23 */ /* 0x100fe20008010804 */
[----:B------:R-:W-:Y:S01]  /*b230*/  FSEL R67, R67, -INF , !P3 ;  /* 0xff80000043437808 */ /* 0x000fe20005800000 */
[----:B------:R0:W-:Y:S01]  /*b240*/  MUFU.EX2 R36, R49 ;  /* 0x0000003100247308 */ /* 0x0001e20000000800 */
[----:B-1----:R-:W-:Y:S01]  /*b250*/  FMNMX.FTZ R37, R63, R40, !PT ;  /* 0x000000283f257209 */ /* 0x002fe20007810000 */
[----:B------:R-:W-:Y:S01]  /*b260*/  FFMA.FTZ R52, R69, UR43, -R4 ;  /* 0x0000002b45347c23 */ /* 0x000fe20008010804 */
[----:B------:R-:W-:-:S02]  /*b270*/  ISETP.GT.AND P2, PT, R11, 0x60, P1 ;  /* 0x000000600b00780c */ /* 0x000fc40000f44270 */
[----:B------:R-:W-:Y:S02]  /*b280*/  FMNMX.FTZ R40, R66, R37, !PT ;  /* 0x0000002542287209 */ /* 0x000fe40007810000 */
[----:B------:R-:W-:Y:S01]  /*b290*/  FSEL R70, R70, -INF , !P5 ;  /* 0xff80000046467808 */ /* 0x000fe20006800000 */
[----:B------:R-:W-:Y:S01]  /*b2a0*/  MUFU.EX2 R9, R9 ;  /* 0x0000000900097308 */ /* 0x000fe20000000800 */
[----:B------:R-:W-:Y:S01]  /*b2b0*/  ISETP.LT.OR P4, PT, R12, 0x5a, P4 ;  /* 0x0000005a0c00780c */ /* 0x000fe20002781670 */
[----:B0-----:R-:W-:Y:S01]  /*b2c0*/  FFMA.FTZ R49, R68, UR43, -R4 ;  /* 0x0000002b44317c23 */ /* 0x001fe20008010804 */
[----:B------:R-:W-:Y:S02]  /*b2d0*/  FMNMX.FTZ R37, R67, R40, !PT ;  /* 0x0000002843257209 */ /* 0x000fe40007810000 */
[----:B------:R-:W-:Y:S02]  /*b2e0*/  ISETP.GT.AND P3, PT, R11, 0x61, P1 ;  /* 0x000000610b00780c */ /* 0x000fe40000f64270 */
[----:B------:R-:W-:Y:S01]  /*b2f0*/  ISETP.LT.OR P2, PT, R12, 0x61, P2 ;  /* 0x000000610c00780c */ /* 0x000fe20001741670 */
[----:B------:R0:W-:Y:S01]  /*b300*/  MUFU.EX2 R40, R53 ;  /* 0x0000003500287308 */ /* 0x0001e20000000800 */
[----:B------:R-:W-:-:S02]  /*b310*/  FSEL R71, R71, -INF , !P4 ;  /* 0xff80000047477808 */ /* 0x000fc40006000000 */
[----:B------:R-:W-:Y:S01]  /*b320*/  FMNMX.FTZ R44, R70, R37, !PT ;  /* 0x00000025462c7209 */ /* 0x000fe20007810000 */
[----:B------:R-:W-:-:S01]  /*b330*/  FFMA.FTZ R37, R56, UR43, -R4 ;  /* 0x0000002b38257c23 */ /* 0x000fc20008010804 */
[----:B------:R-:W-:Y:S01]  /*b340*/  ISETP.GT.AND P5, PT, R11, 0x68, P1 ;  /* 0x000000680b00780c */ /* 0x000fe20000fa4270 */
[----:B------:R-:W-:-:S01]  /*b350*/  FFMA.FTZ R56, R73, UR43, -R4 ;  /* 0x0000002b49387c23 */ /* 0x000fc20008010804 */
[----:B------:R-:W-:Y:S01]  /*b360*/  FSEL R74, R74, -INF , !P2 ;  /* 0xff8000004a4a7808 */ /* 0x000fe20005000000 */
[----:B------:R-:W-:Y:S01]  /*b370*/  MUFU.EX2 R14, R14 ;  /* 0x0000000e000e7308 */ /* 0x000fe20000000800 */
[----:B------:R-:W-:Y:S01]  /*b380*/  ISETP.LT.OR P3, PT, R12, 0x62, P3 ;  /* 0x000000620c00780c */ /* 0x000fe20001f61670 */
[----:B0-----:R-:W-:Y:S01]  /*b390*/  FFMA.FTZ R53, R72, UR43, -R4 ;  /* 0x0000002b48357c23 */ /* 0x001fe20008010804 */
[----:B------:R-:W-:Y:S02]  /*b3a0*/  FMNMX.FTZ R41, R71, R44, !PT ;  /* 0x0000002c47297209 */ /* 0x000fe40007810000 */
[----:B------:R-:W-:-:S02]  /*b3b0*/  ISETP.LT.OR P5, PT, R12, 0x69, P5 ;  /* 0x000000690c00780c */ /* 0x000fc40002fa1670 */
[----:B------:R-:W-:Y:S01]  /*b3c0*/  ISETP.GT.AND P4, PT, R11, 0x69, P1 ;  /* 0x000000690b00780c */ /* 0x000fe20000f84270 */
[----:B------:R-:W-:Y:S01]  /*b3d0*/  MUFU.EX2 R13, R13 ;  /* 0x0000000d000d7308 */ /* 0x000fe20000000800 */
[----:B------:R-:W-:Y:S02]  /*b3e0*/  FSEL R75, R75, -INF , !P3 ;  /* 0xff8000004b4b7808 */ /* 0x000fe40005800000 */
[----:B------:R-:W-:Y:S01]  /*b3f0*/  FMNMX.FTZ R44, R74, R41, !PT ;  /* 0x000000294a2c7209 */ /* 0x000fe20007810000 */
[----:B------:R-:W-:-:S01]  /*b400*/  FFMA.FTZ R41, R60, UR43, -R4 ;  /* 0x0000002b3c297c23 */ /* 0x000fc20008010804 */
[----:B------:R-:W-:Y:S02]  /*b410*/  FSEL R78, R78, -INF , !P5 ;  /* 0xff8000004e4e7808 */ /* 0x000fe40006800000 */
[C---:B------:R-:W-:Y:S01]  /*b420*/  ISETP.GT.AND P2, PT, R11.reuse, 0x70, P1 ;  /* 0x000000700b00780c */ /* 0x040fe20000f44270 */
[----:B------:R-:W-:Y:S01]  /*b430*/  MUFU.EX2 R15, R15 ;  /* 0x0000000f000f7308 */ /* 0x000fe20000000800 */
[----:B------:R-:W-:-:S02]  /*b440*/  ISETP.GT.AND P3, PT, R11, 0x71, P1 ;  /* 0x000000710b00780c */ /* 0x000fc40000f64270 */
[C---:B------:R-:W-:Y:S02]  /*b450*/  ISETP.GT.AND P5, PT, R11.reuse, 0x78, P1 ;  /* 0x000000780b00780c */ /* 0x040fe40000fa4270 */
[----:B------:R-:W-:Y:S02]  /*b460*/  ISETP.GT.AND P1, PT, R11, 0x79, P1 ;  /* 0x000000790b00780c */ /* 0x000fe40000f24270 */
[C---:B------:R-:W-:Y:S01]  /*b470*/  ISETP.LT.OR P4, PT, R12.reuse, 0x6a, P4 ;  /* 0x0000006a0c00780c */ /* 0x040fe20002781670 */
[----:B------:R-:W-:Y:S01]  /*b480*/  MUFU.EX2 R21, R21 ;  /* 0x0000001500157308 */ /* 0x000fe20000000800 */
[----:B------:R-:W-:Y:S02]  /*b490*/  FMNMX.FTZ R11, R75, R44, !PT ;  /* 0x0000002c4b0b7209 */ /* 0x000fe40007810000 */
[----:B------:R-:W-:Y:S02]  /*b4a0*/  ISETP.LT.OR P2, PT, R12, 0x71, P2 ;  /* 0x000000710c00780c */ /* 0x000fe40001741670 */
[----:B------:R-:W-:-:S02]  /*b4b0*/  FSEL R79, R79, -INF , !P4 ;  /* 0xff8000004f4f7808 */ /* 0x000fc40006000000 */
[----:B------:R-:W-:Y:S01]  /*b4c0*/  FMNMX.FTZ R48, R78, R11, !PT ;  /* 0x0000000b4e307209 */ /* 0x000fe20007810000 */
[----:B------:R-:W-:Y:S01]  /*b4d0*/  MUFU.EX2 R25, R25 ;  /* 0x0000001900197308 */ /* 0x000fe20000000800 */
[----:B------:R-:W-:Y:S02]  /*b4e0*/  ISETP.LT.OR P3, PT, R12, 0x72, P3 ;  /* 0x000000720c00780c */ /* 0x000fe40001f61670 */
[----:B------:R-:W-:Y:S02]  /*b4f0*/  FSEL R82, R82, -INF , !P2 ;  /* 0xff80000052527808 */ /* 0x000fe40005000000 */
[----:B------:R-:W-:Y:S02]  /*b500*/  FMNMX.FTZ R11, R79, R48, !PT ;  /* 0x000000304f0b7209 */ /* 0x000fe40007810000 */
[----:B------:R-:W-:Y:S01]  /*b510*/  ISETP.LT.OR P5, PT, R12, 0x79, P5 ;  /* 0x000000790c00780c */ /* 0x000fe20002fa1670 */
[----:B------:R0:W-:Y:S01]  /*b520*/  MUFU.EX2 R32, R45 ;  /* 0x0000002d00207308 */ /* 0x0001e20000000800 */
[----:B------:R-:W-:-:S02]  /*b530*/  FSEL R83, R83, -INF , !P3 ;  /* 0xff80000053537808 */ /* 0x000fc40005800000 */
[----:B------:R-:W-:Y:S02]  /*b540*/  FMNMX.FTZ R48, R82, R11, !PT ;  /* 0x0000000b52307209 */ /* 0x000fe40007810000 */
[----:B------:R-:W-:Y:S01]  /*b550*/  ISETP.LT.OR P1, PT, R12, 0x7a, P1 ;  /* 0x0000007a0c00780c */ /* 0x000fe20000f21670 */
[--C-:B------:R-:W-:Y:S01]  /*b560*/  FFMA.FTZ R12, R61, UR43, -R4.reuse ;  /* 0x0000002b3d0c7c23 */ /* 0x100fe20008010804 */
[----:B------:R-:W-:Y:S01]  /*b570*/  FSEL R86, R86, -INF , !P5 ;  /* 0xff80000056567808 */ /* 0x000fe20006800000 */
[----:B------:R-:W-:Y:S01]  /*b580*/  MUFU.EX2 R29, R29 ;  /* 0x0000001d001d7308 */ /* 0x000fe20000000800 */
[----:B------:R-:W-:Y:S01]  /*b590*/  FMNMX.FTZ R11, R83, R48, !PT ;  /* 0x00000030530b7209 */ /* 0x000fe20007810000 */
[--C-:B0-----:R-:W-:Y:S01]  /*b5a0*/  FFMA.FTZ R45, R64, UR43, -R4.reuse ;  /* 0x0000002b402d7c23 */ /* 0x101fe20008010804 */
[----:B------:R-:W-:Y:S01]  /*b5b0*/  FSEL R87, R87, -INF , !P1 ;  /* 0xff80000057577808 */ /* 0x000fe20004800000 */
[--C-:B------:R-:W-:Y:S01]  /*b5c0*/  FFMA.FTZ R61, R80, UR43, -R4.reuse ;  /* 0x0000002b503d7c23 */ /* 0x100fe20008010804 */
[----:B------:R-:W-:Y:S01]  /*b5d0*/  FMNMX.FTZ R48, R86, R11, !PT ;  /* 0x0000000b56307209 */ /* 0x000fe20007810000 */
[--C-:B------:R-:W-:Y:S01]  /*b5e0*/  FFMA.FTZ R64, R81, UR43, -R4.reuse ;  /* 0x0000002b51407c23 */ /* 0x100fe20008010804 */
[----:B------:R-:W-:Y:S01]  /*b5f0*/  FSEL R69, R0, RZ, P6 ;  /* 0x000000ff00457208 */ /* 0x000fe20003000000 */
[----:B------:R-:W-:Y:S01]  /*b600*/  MUFU.EX2 R33, R33 ;  /* 0x0000002100217308 */ /* 0x000fe20000000800 */
[----:B------:R-:W-:Y:S01]  /*b610*/  FMNMX.FTZ R11, R87, R48, !PT ;  /* 0x00000030570b7209 */ /* 0x000fe20007810000 */
[--C-:B------:R-:W-:Y:S01]  /*b620*/  FFMA.FTZ R48, R65, UR43, -R4.reuse ;  /* 0x0000002b41307c23 */ /* 0x100fe20008010804 */
[----:B------:R-:W-:-:S01]  /*b630*/  FFMA.FTZ R65, R84, UR43, -R4 ;  /* 0x0000002b54417c23 */ /* 0x000fc20008010804 */
[----:B------:R-:W-:-:S02]  /*b640*/  FADD.FTZ R69, -R69, R6 ;  /* 0x0000000645457221 */ /* 0x000fc40000010100 */
[----:B------:R-:W0:Y:S02]  /*b650*/  SHFL.BFLY PT, R60, R11, 0x2, 0x1f ;  /* 0x0c401f000b3c7f89 */ /* 0x000e2400000e0000 */
[----:B------:R-:W-:Y:S01]  /*b660*/  FMUL.FTZ R69, R69, UR43 ;  /* 0x0000002b45457c20 */ /* 0x000fe20008410000 */
[----:B------:R-:W-:Y:S08]  /*b670*/  MUFU.EX2 R37, R37 ;  /* 0x0000002500257308 */ /* 0x000ff00000000800 */
[----:B------:R-:W1:Y:S08]  /*b680*/  MUFU.EX2 R69, R69 ;  /* 0x0000004500457308 */ /* 0x000e700000000800 */
[----:B------:R2:W-:Y:S01]  /*b690*/  MUFU.EX2 R44, R57 ;  /* 0x00000039002c7308 */ /* 0x0005e20000000800 */
[----:B0-----:R-:W-:Y:S01]  /*b6a0*/  FMNMX.FTZ R68, R11, R60, !PT ;  /* 0x0000003c0b447209 */ /* 0x001fe20007810000 */
[----:B------:R-:W-:-:S06]  /*b6b0*/  FFMA.FTZ R60, R77, UR43, -R4 ;  /* 0x0000002b4d3c7c23 */ /* 0x000fcc0008010804 */
[----:B------:R-:W-:Y:S01]  /*b6c0*/  MUFU.EX2 R41, R41 ;  /* 0x0000002900297308 */ /* 0x000fe20000000800 */
[----:B--2---:R-:W-:-:S01]  /*b6d0*/  FFMA.FTZ R57, R76, UR43, -R4 ;  /* 0x0000002b4c397c23 */ /* 0x004fc20008010804 */
[----:B------:R-:W0:Y:S01]  /*b6e0*/  SHFL.BFLY PT, R11, R68, 0x1, 0x1f ;  /* 0x0c201f00440b7f89 */ /* 0x000e2200000e0000 */
[----:B------:R-:W-:-:S05]  /*b6f0*/  FFMA.FTZ R4, R85, UR43, -R4 ;  /* 0x0000002b55047c23 */ /* 0x000fca0008010804 */
[----:B------:R-:W-:Y:S08]  /*b700*/  MUFU.EX2 R12, R12 ;  /* 0x0000000c000c7308 */ /* 0x000ff00000000800 */
[----:B------:R-:W-:Y:S08]  /*b710*/  MUFU.EX2 R45, R45 ;  /* 0x0000002d002d7308 */ /* 0x000ff00000000800 */
[----:B------:R-:W-:Y:S01]  /*b720*/  MUFU.EX2 R48, R48 ;  /* 0x0000003000307308 */ /* 0x000fe20000000800 */
[----:B0-----:R-:W-:Y:S01]  /*b730*/  FMNMX.FTZ R11, R68, R11, !PT ;  /* 0x0000000b440b7209 */ /* 0x001fe20007810000 */
[----:B------:R-:W-:-:S03]  /*b740*/  IMAD.U32 R68, RZ, RZ, UR43 ;  /* 0x0000002bff447e24 */ /* 0x000fc6000f8e00ff */
        /* <DEDUP_REMOVED lines=8> */
[--C-:B------:R-:W-:Y:S01]  /*b7d0*/  FFMA.FTZ R73, R26, UR43, -R6.reuse ;  /* 0x0000002b1a497c23 */ /* 0x100fe20008010806 */
[----:B------:R-:W-:Y:S01]  /*b7e0*/  FMUL.FTZ R54, R68, UR43 ;  /* 0x0000002b44367c20 */ /* 0x000fe20008410000 */
        /* <DEDUP_REMOVED lines=137> */
.L_x_11333:
        /* <DEDUP_REMOVED lines=90> */
.L_x_11315:
[----:B------:R-:W-:Y:S06]  /*c620*/  BAR.ARV 0x8, 0x200 ;  /* 0x0208000000007b1d */ /* 0x000fec0000002000 */
[----:B------:R-:W-:Y:S05]  /*c630*/  @!P0 BRA `(.L_x_11335) ;  /* 0x0000000000048947 */ /* 0x000fea0003800000 */
[----:B------:R-:W-:Y:S01]  /*c640*/  BPT.TRAP 0x1 ;  /* 0x000000040000795c */ /* 0x000fe20000300000 */
.L_x_11335:
[----:B------:R-:W-:Y:S01]  /*c650*/  ULEA UR14, UR37, UR46, 0x3 ;  /* 0x0000002e250e7291 */ /* 0x000fe2000f8e183f */
[----:B------:R-:W-:-:S05]  /*c660*/  IMAD.U32 R4, RZ, RZ, UR36 ;  /* 0x00000024ff047e24 */ /* 0x000fca000f8e00ff */
[----:B------:R-:W-:-:S04]  /*c670*/  SHF.L.U32 R4, R4, 0x1f, RZ ;  /* 0x0000001f04047819 */ /* 0x000fc800000006ff */
[----:B------:R0:W1:Y:S01]  /*c680*/  SYNCS.PHASECHK.TRANS64.TRYWAIT P1, [UR14+0x19c50], R4 ;  /* 0x019c5004ff0075a7 */ /* 0x000062000802014e */
[----:B------:R-:W-:Y:S05]  /*c690*/  @!P0 BRA `(.L_x_11336) ;  /* 0x0000000000048947 */ /* 0x000fea0003800000 */
[----:B------:R-:W-:Y:S01]  /*c6a0*/  BPT.TRAP 0x1 ;  /* 0x000000040000795c */ /* 0x000fe20000300000 */
.L_x_11336:
[----:B-1----:R-:W-:Y:S05]  /*c6b0*/  @P1 BRA `(.L_x_11337) ;  /* 0x0000000000081947 */ /* 0x002fea0003800000 */
[----:B------:R-:W1:Y:S02]  /*c6c0*/  SYNCS.PHASECHK.TRANS64.TRYWAIT P1, [UR14+0x19c50], R4 ;  /* 0x019c5004ff0075a7 */ /* 0x000e64000802014e */
[----:B-1----:R-:W-:Y:S05]  /*c6d0*/  @!P1 BRA `(.L_x_11338) ;  /* 0x0000007000e49947 */ /* 0x002fea0003800000 */
.L_x_11337:
        /* <DEDUP_REMOVED lines=10> */
[----:B------:R-:W-:Y:S01]  /*c780*/  @UP0 USHF.R.S32.HI UR8, URZ, 0x1f, UR39 ;  /* 0x0000001f3f080899 */ /* 0x000fe20008011427 */
[----:B------:R-:W-:Y:S01]  /*c790*/  @UP0 ULDC.64 UR10, c[0x0][0x9c8] ;  /* 0x00027200000a0ab9 */ /* 0x000fe20000000a00 */
[----:B------:R-:W-:Y:S02]  /*c7a0*/  @UP0 USHF.R.S32.HI UR9, URZ, 0x1f, UR40 ;  /* 0x0000001f3f090899 */ /* 0x000fe40008011428 */
[----:B------:R-:W-:Y:S02]  /*c7b0*/  @UP0 UIMAD UR8, UR8, UR10, URZ ;  /* 0x0000000a080802a4 */ /* 0x000fe4000f8e023f */
[----:B------:R-:W-:Y:S02]  /*c7c0*/  @UP0 UIMAD.WIDE.U32 UR6, UR39, UR10, URZ ;  /* 0x0000000a270602a5 */ /* 0x000fe4000f8e003f */
[----:B------:R-:W-:Y:S02]  /*c7d0*/  UIMAD UR10, UR37, 0x300, UR46 ;  /* 0x00000300250a78a4 */ /* 0x000fe4000f8e022e */
[----:B------:R-:W-:Y:S01]  /*c7e0*/  @UP0 UIMAD UR8, UR39, UR11, UR8 ;  /* 0x0000000b270802a4 */ /* 0x000fe2000f8e0208 */
[----:B------:R-:W-:-:S02]  /*c7f0*/  @UP0 ULDC.64 UR12, c[0x0][0x9d0] ;  /* 0x00027400000c0ab9 */ /* 0x000fc40000000a00 */
[----:B------:R-:W-:Y:S01]  /*c800*/  UMOV UR11, 0x40000040 ;  /* 0x40000040000b7882 */ /* 0x000fe20000000000 */
[----:B------:R-:W-:Y:S02]  /*c810*/  @UP0 UIMAD UR9, UR9, UR12, URZ ;  /* 0x0000000c090902a4 */ /* 0x000fe4000f8e023f */
[----:B------:R-:W-:-:S07]  /*c820*/  @UP0 UIADD3 UR7, UR7, UR8, URZ ;  /* 0x0000000807070290 */ /* 0x000fce000fffe03f */
[----:B------:R-:W-:Y:S01]  /*c830*/  QGMMA.64x96x32.F32.E4M3.E4M3 R88, R148, gdesc[UR8], R88, gsb0 ;  /* 0x0160000894587df3 */ /* 0x000fe20008000858 */
[----:B------:R-:W-:Y:S02]  /*c840*/  @UP0 UIMAD UR9, UR40, UR13, UR9 ;  /* 0x0000000d280902a4 */ /* 0x000fe4000f8e0209 */
[----:B------:R-:W-:-:S04]  /*c850*/  @UP0 UIMAD.WIDE.U32 UR6, UR40, UR12, UR6 ;  /* 0x0000000c280602a5 */ /* 0x000fc8000f8e0006 */
        /* <DEDUP_REMOVED lines=58> */
.L_x_11339:
        /* <DEDUP_REMOVED lines=58> */
.L_x_11261:
        /* <DEDUP_REMOVED lines=11> */
[----:B------:R-:W1:Y:S01]  /*d050*/  LDC R48, c[0x0][0xbe8] ;  /* 0x0002fa00ff307b82 */ /* 0x000e620000000800 */
[----:B------:R-:W2:Y:S01]  /*d060*/  S2R R39, SR_SWINHI ;  /* 0x0000000000277919 */ /* 0x000ea20000002f00 */
        /* <DEDUP_REMOVED lines=14> */
[----:B0-----:R-:W-:Y:S01]  /*d150*/  IMAD.SHL.U32 R4, R36, 0x4, RZ ;  /* 0x0000000424047824 */ /* 0x001fe200078e00ff */
        /* <DEDUP_REMOVED lines=17> */
[----:B------:R-:W-:-:S04]  /*d270*/  ULDC.64 UR10, c[0x0][0xb98] ;  /* 0x0002e600000a7ab9 */ /* 0x000fc80000000a00 */
[----:B------:R0:W3:Y:S01]  /*d280*/  LDG.E.CONSTANT R4, desc[UR52][R4.64] ;  /* 0x0000003404047981 */ /* 0x0000e2000c1e9900 */
[----:B------:R-:W-:Y:S02]  /*d290*/  MOV R8, R0 ;  /* 0x0000000000087202 */ /* 0x000fe40000000f00 */
[----:B--2---:R-:W-:Y:S01]  /*d2a0*/  MOV R9, R39 ;  /* 0x0000002700097202 */ /* 0x004fe20000000f00 */
[----:B------:R-:W-:Y:S02]  /*d2b0*/  UIMAD UR5, UR12, UR8, URZ ;  /* 0x000000080c0572a4 */ /* 0x000fe4000f8e023f */
[----:B------:R-:W-:Y:S02]  /*d2c0*/  UIMAD.WIDE.U32 UR6, UR40, UR8, URZ ;  /* 0x00000008280672a5 */ /* 0x000fe4000f8e003f */
[----:B------:R-:W-:Y:S02]  /*d2d0*/  UIMAD UR5, UR40, UR9, UR5 ;  /* 0x00000009280572a4 */ /* 0x000fe4000f8e0205 */
[----:B------:R-:W-:Y:S01]  /*d2e0*/  UIMAD UR8, UR13, UR10, URZ ;  /* 0x0000000a0d0872a4 */ /* 0x000fe2000f8e023f */
[----:B0-----:R-:W-:Y:S01]  /*d2f0*/  LOP3.LUT P0, R5, R36, 0x3, RZ, 0xc0, !PT ;  /* 0x0000000324057812 */ /* 0x001fe2000780c0ff */
[----:B------:R-:W-:-:S02]  /*d300*/  UIADD3 UR7, UR7, UR5, URZ ;  /* 0x0000000507077290 */ /* 0x000fc4000fffe03f */
[----:B------:R-:W-:Y:S01]  /*d310*/  UIMAD UR8, UR39, UR11, UR8 ;  /* 0x0000000b270872a4 */ /* 0x000fe2000f8e0208 */
[----:B------:R-:W-:Y:S01]  /*d320*/  ISETP.EQ.OR P0, PT, R5, 0x3, !P0 ;  /* 0x000000030500780c */ /* 0x000fe20004702670 */
[----:B------:R-:W-:Y:S01]  /*d330*/  UIMAD.WIDE.U32 UR6, UR39, UR10, UR6 ;  /* 0x0000000a270672a5 */ /* 0x000fe2000f8e0006 */
[----:B------:R-:W-:Y:S02]  /*d340*/  ULDC UR5, c[0x0][0xa88] ;  /* 0x0002a20000057ab9 */ /* 0x000fe40000000800 */
[----:B------:R-:W-:Y:S01]  /*d350*/  SEL R45, R31, R30, P0 ;  /* 0x0000001e1f2d7207 */ /* 0x000fe20000000000 */
[----:B------:R-:W-:Y:S01]  /*d360*/  ULDC.64 UR10, c[0x0][0xaf0] ;  /* 0x0002bc00000a7ab9 */ /* 0x000fe20000000a00 */
[----:B------:R-:W-:Y:S01]  /*d370*/  SEL R5, R30, R31, P0 ;  /* 0x0000001f1e057207 */ /* 0x000fe20000000000 */
[----:B------:R-:W-:Y:S01]  /*d380*/  IMAD.WIDE R30, R157, 0x2, R8 ;  /* 0x000000029d1e7825 */ /* 0x000fe200078e0208 */
[----:B------:R-:W-:Y:S02]  /*d390*/  SEL R55, R33, R32, P0 ;  /* 0x0000002021377207 */ /* 0x000fe40000000000 */
[----:B------:R-:W-:-:S02]  /*d3a0*/  SEL R57, R32, R33, P0 ;  /* 0x0000002120397207 */ /* 0x000fc40000000000 */
[----:B------:R-:W-:Y:S02]  /*d3b0*/  IADD3 R33, P2, R30, 0x6000, RZ ;  /* 0x000060001e217810 */ /* 0x000fe40007f5e0ff */
[----:B------:R-:W-:Y:S02]  /*d3c0*/  SEL R59, R29, R28, P0 ;  /* 0x0000001c1d3b7207 */ /* 0x000fe40000000000 */
[----:B------:R-:W-:Y:S01]  /*d3d0*/  SEL R61, R28, R29, P0 ;  /* 0x0000001d1c3d7207 */ /* 0x000fe20000000000 */
[----:B------:R-:W-:Y:S01]  /*d3e0*/  IMAD.X R29, RZ, RZ, R31, P2 ;  /* 0x000000ffff1d7224 */ /* 0x000fe200010e061f */
[----:B-1----:R-:W-:Y:S02]  /*d3f0*/  ISETP.NE.AND P2, PT, R48, 0x1, PT ;  /* 0x000000013000780c */ /* 0x002fe40003f45270 */
[----:B------:R-:W-:Y:S02]  /*d400*/  SEL R49, R21, R20, P0 ;  /* 0x0000001415317207 */ /* 0x000fe40000000000 */
[----:B------:R-:W-:-:S02]  /*d410*/  SEL R37, R20, R21, P0 ;  /* 0x0000001514257207 */ /* 0x000fc40000000000 */
[----:B------:R-:W-:Y:S02]  /*d420*/  IADD3 R21, P1, R30, 0x6020, RZ ;  /* 0x000060201e157810 */ /* 0x000fe40007f3e0ff */
[----:B------:R-:W-:Y:S02]  /*d430*/  SEL R47, R27, R26, P0 ;  /* 0x0000001a1b2f7207 */ /* 0x000fe40000000000 */
[----:B------:R-:W-:Y:S02]  /*d440*/  SEL R36, R26, R27, P0 ;  /* 0x0000001b1a247207 */ /* 0x000fe40000000000 */
[----:B------:R-:W-:Y:S01]  /*d450*/  SEL R63, R25, R24, P0 ;  /* 0x00000018193f7207 */ /* 0x000fe20000000000 */
[----:B------:R-:W0:Y:S01]  /*d460*/  @P2 LDC R40, c[0x0][0xbec] ;  /* 0x0002fb00ff282b82 */ /* 0x000e220000000800 */
[----:B------:R-:W-:Y:S02]  /*d470*/  SEL R65, R24, R25, P0 ;  /* 0x0000001918417207 */ /* 0x000fe40000000000 */
[----:B------:R-:W-:-:S02]  /*d480*/  SEL R67, R15, R14, P0 ;  /* 0x0000000e0f437207 */ /* 0x000fc40000000000 */
[----:B------:R-:W-:Y:S01]  /*d490*/  SEL R69, R14, R15, P0 ;  /* 0x0000000f0e457207 */ /* 0x000fe20000000000 */
[----:B------:R-:W-:Y:S01]  /*d4a0*/  IMAD.X R15, RZ, RZ, R31, P1 ;  /* 0x000000ffff0f7224 */ /* 0x000fe200008e061f */
[----:B------:R-:W-:Y:S01]  /*d4b0*/  LOP3.LUT R14, R21, 0x180, RZ, 0xc0, !PT ;  /* 0x00000180150e7812 */ /* 0x000fe200078ec0ff */
[----:B------:R-:W1:Y:S01]  /*d4c0*/  @P2 LDC R42, c[0x0][0xbf0] ;  /* 0x0002fc00ff2a2b82 */ /* 0x000e620000000800 */
[C---:B------:R-:W-:Y:S02]  /*d4d0*/  IADD3 R27, P3, R30.reuse, 0x3020, RZ ;  /* 0x000030201e1b7810 */ /* 0x040fe40007f7e0ff */
[----:B------:R-:W-:Y:S02]  /*d4e0*/  IADD3 R25, P4, R30, 0x3000, RZ ;  /* 0x000030001e197810 */ /* 0x000fe40007f9e0ff */
[----:B------:R-:W-:Y:S02]  /*d4f0*/  SEL R51, R13, R12, P0 ;  /* 0x0000000c0d337207 */ /* 0x000fe40000000000 */
[----:B------:R-:W-:Y:S01]  /*d500*/  SEL R38, R12, R13, P0 ;  /* 0x0000000d0c267207 */ /* 0x000fe20000000000 */
[----:B------:R-:W-:Y:S01]  /*d510*/  IMAD R13, R153, 0x20, R19 ;  /* 0x00000020990d7824 */ /* 0x000fe200078e0213 */
[----:B------:R-:W-:-:S02]  /*d520*/  SEL R71, R11, R10, P0 ;  /* 0x0000000a0b477207 */ /* 0x000fc40000000000 */
[----:B------:R-:W-:Y:S01]  /*d530*/  SEL R73, R10, R11, P0 ;  /* 0x0000000b0a497207 */ /* 0x000fe20000000000 */
[----:B------:R-:W-:Y:S01]  /*d540*/  IMAD.WIDE R8, R13, 0x2, R8 ;  /* 0x000000020d087825 */ /* 0x000fe200078e0208 */
[----:B------:R-:W-:Y:S02]  /*d550*/  SHF.R.U64 R14, R14, 0x3, RZ ;  /* 0x000000030e0e7819 */ /* 0x000fe400000012ff */
[----:B------:R-:W-:Y:S01]  /*d560*/  LOP3.LUT R12, R27, 0x180, RZ, 0xc0, !PT ;  /* 0x000001801b0c7812 */ /* 0x000fe200078ec0ff */
[--C-:B------:R-:W-:Y:S01]  /*d570*/  IMAD.X R13, RZ, RZ, R31.reuse, P3 ;  /* 0x000000ffff0d7224 */ /* 0x100fe200018e061f */
[----:B------:R-:W-:Y:S01]  /*d580*/  LOP3.LUT R10, R25, 0x180, RZ, 0xc0, !PT ;  /* 0x00000180190a7812 */ /* 0x000fe200078ec0ff */
[----:B------:R-:W-:Y:S01]  /*d590*/  IMAD.X R11, RZ, RZ, R31, P4 ;  /* 0x000000ffff0b7224 */ /* 0x000fe200020e061f */
[----:B------:R-:W-:Y:S02]  /*d5a0*/  LOP3.LUT R14, R14, R21, RZ, 0x3c, !PT ;  /* 0x000000150e0e7212 */ /* 0x000fe400078e3cff */
[----:B------:R-:W-:-:S02]  /*d5b0*/  LOP3.LUT R20, R33, 0x180, RZ, 0xc0, !PT ;  /* 0x0000018021147812 */ /* 0x000fc400078ec0ff */
[----:B------:R-:W-:Y:S02]  /*d5c0*/  SHF.R.U64 R12, R12, 0x3, RZ ;  /* 0x000000030c0c7819 */ /* 0x000fe400000012ff */
[----:B------:R-:W-:Y:S02]  /*d5d0*/  SHF.R.U64 R10, R10, 0x3, RZ ;  /* 0x000000030a0a7819 */ /* 0x000fe400000012ff */
[----:B------:R-:W-:Y:S02]  /*d5e0*/  IADD3 R21, P5, R30, 0x20, RZ ;  /* 0x000000201e157810 */ /* 0x000fe40007fbe0ff */
[----:B------:R-:W-:Y:S02]  /*d5f0*/  SEL R75, R7, R6, P0 ;  /* 0x00000006074b7207 */ /* 0x000fe40000000000 */
[----:B------:R-:W-:Y:S02]  /*d600*/  SEL R77, R6, R7, P0 ;  /* 0x00000007064d7207 */ /* 0x000fe40000000000 */
[----:B------:R-:W-:-:S02]  /*d610*/  LOP3.LUT R7, R30, 0x180, RZ, 0xc0, !PT ;  /* 0x000001801e077812 */ /* 0x000fc400078ec0ff */
[----:B------:R-:W-:Y:S02]  /*d620*/  SHF.R.U64 R20, R20, 0x3, RZ ;  /* 0x0000000314147819 */ /* 0x000fe400000012ff */
[----:B------:R-:W-:Y:S02]  /*d630*/  LOP3.LUT R12, R12, R27, RZ, 0x3c, !PT ;  /* 0x0000001b0c0c7212 */ /* 0x000fe400078e3cff */
[----:B------:R-:W-:Y:S02]  /*d640*/  LOP3.LUT R10, R10, R25, RZ, 0x3c, !PT ;  /* 0x000000190a0a7212 */ /* 0x000fe400078e3cff */
[----:B------:R-:W-:Y:S01]  /*d650*/  MOV R64, R14 ;  /* 0x0000000e00407202 */ /* 0x000fe20000000f00 */
[----:B------:R-:W-:Y:S01]  /*d660*/  VIADD R15, R18, UR41 ;  /* 0x00000029120f7c36 */ /* 0x000fe20008000000 */
[----:B------:R-:W-:Y:S01]  /*d670*/  SEL R41, R35, R34, P0 ;  /* 0x0000002223297207 */ /* 0x000fe20000000000 */
[----:B------:R-:W-:Y:S01]  /*d680*/  IMAD.U32 R14, RZ, RZ, UR8 ;  /* 0x00000008ff0e7e24 */ /* 0x000fe2000f8e00ff */
[----:B------:R-:W-:Y:S01]  /*d690*/  SEL R43, R34, R35, P0 ;  /* 0x00000023222b7207 */ /* 0x000fe20000000000 */
[----:B------:R-:W-:Y:S01]  /*d6a0*/  ULDC.64 UR8, c[0x0][0xae8] ;  /* 0x0002ba0000087ab9 */ /* 0x000fe20000000a00 */
[----:B------:R-:W-:-:S02]  /*d6b0*/  LOP3.LUT R6, R21, 0x180, RZ, 0xc0, !PT ;  /* 0x0000018015067812 */ /* 0x000fc400078ec0ff */
[----:B------:R-:W-:Y:S02]  /*d6c0*/  IADD3 R35, P1, R8, 0x1800, RZ ;  /* 0x0000180008237810 */ /* 0x000fe40007f3e0ff */
[----:B------:R-:W-:Y:S02]  /*d6d0*/  SHF.R.U64 R7, R7, 0x3, RZ ;  /* 0x0000000307077819 */ /* 0x000fe400000012ff */
[----:B------:R-:W-:Y:S02]  /*d6e0*/  LOP3.LUT R28, R20, R33, RZ, 0x3c, !PT ;  /* 0x00000021141c7212 */ /* 0x000fe400078e3cff */
[----:B------:R-:W-:Y:S02]  /*d6f0*/  MOV R68, R12 ;  /* 0x0000000c00447202 */ /* 0x000fe40000000f00 */
[----:B------:R-:W-:Y:S01]  /*d700*/  MOV R70, R10 ;  /* 0x0000000a00467202 */ /* 0x000fe20000000f00 */
[----:B0-----:R-:W-:Y:S01]  /*d710*/  @P2 IMAD.HI.U32 R11, R15, R40, RZ ;  /* 0x000000280f0b2227 */ /* 0x001fe200078e00ff */
[----:B------:R-:W-:-:S02]  /*d720*/  SHF.R.U64 R6, R6, 0x3, RZ ;  /* 0x0000000306067819 */ /* 0x000fc400000012ff */
[----:B------:R-:W-:Y:S01]  /*d730*/  LOP3.LUT R34, R35, 0x180, RZ, 0xc0, !PT ;  /* 0x0000018023227812 */ /* 0x000fe200078ec0ff */
[----:B------:R-:W-:Y:S01]  /*d740*/  IMAD.MOV.U32 R10, RZ, RZ, R15 ;  /* 0x000000ffff0a7224 */ /* 0x000fe200078e000f */
[----:B------:R-:W-:Y:S01]  /*d750*/  LOP3.LUT R30, R7, R30, RZ, 0x3c, !PT ;  /* 0x0000001e071e7212 */ /* 0x000fe200078e3cff */
[----:B------:R-:W-:Y:S01]  /*d760*/  IMAD.X R7, RZ, RZ, R31, P5 ;  /* 0x000000ffff077224 */ /* 0x000fe200028e061f */
[----:B------:R-:W-:Y:S02]  /*d770*/  MOV R66, R28 ;  /* 0x0000001c00427202 */ /* 0x000fe40000000f00 */
[----:B------:R-:W-:Y:S02]  /*d780*/  LOP3.LUT R6, R6, R21, RZ, 0x3c, !PT ;  /* 0x0000001506067212 */ /* 0x000fe400078e3cff */
[----:B------:R-:W-:Y:S02]  /*d790*/  SHF.R.U64 R34, R34, 0x3, RZ ;  /* 0x0000000322227819 */ /* 0x000fe400000012ff */
[----:B-1----:R-:W-:-:S02]  /*d7a0*/  @P2 SHF.R.U32.HI R10, RZ, R42, R11 ;  /* 0x0000002aff0a2219 */ /* 0x002fc4000001160b */
[----:B------:R-:W-:Y:S01]  /*d7b0*/  LOP3.LUT R34, R34, R35, RZ, 0x3c, !PT ;  /* 0x0000002322227212 */ /* 0x000fe200078e3cff */
[----:B------:R-:W-:Y:S01]  /*d7c0*/  IMAD.X R35, RZ, RZ, R9, P1 ;  /* 0x000000ffff237224 */ /* 0x000fe200008e0609 */
[----:B------:R-:W-:Y:S01]  /*d7d0*/  MOV R72, R6 ;  /* 0x0000000600487202 */ /* 0x000fe20000000f00 */
[--C-:B------:R-:W-:Y:S01]  /*d7e0*/  IMAD.MOV R7, RZ, RZ, -R10.reuse ;  /* 0x000000ffff077224 */ /* 0x100fe200078e0a0a */
[----:B------:R-:W-:Y:S02]  /*d7f0*/  SHF.R.S32.HI R11, RZ, 0x1f, R10 ;  /* 0x0000001fff0b7819 */ /* 0x000fe4000001140a */
[----:B------:R-:W-:Y:S01]  /*d800*/  IADD3 R10, P1, R10, UR6, RZ ;  /* 0x000000060a0a7c10 */ /* 0x000fe2000ff3e0ff */
[----:B------:R-:W-:Y:S01]  /*d810*/  IMAD R7, R48, R7, R15 ;  /* 0x0000000730077224 */ /* 0x000fe200078e020f */
[----:B------:R-:W-:Y:S02]  /*d820*/  SEL R53, R132, R133, P0 ;  /* 0x0000008584357207 */ /* 0x000fe40000000000 */
[----:B------:R-:W-:-:S02]  /*d830*/  SEL R39, R133, R132, P0 ;  /* 0x0000008485277207 */ /* 0x000fc40000000000 */
[----:B------:R-:W-:Y:S01]  /*d840*/  IADD3.X R11, R11, UR7, R14, P1, !PT ;  /* 0x000000070b0b7c10 */ /* 0x000fe20008ffe40e */
[----:B------:R-:W-:Y:S01]  /*d850*/  ULDC.64 UR6, c[0x0][0xb88] ;  /* 0x0002e20000067ab9 */ /* 0x000fe20000000a00 */
[----:B------:R-:W-:Y:S02]  /*d860*/  SHF.R.S32.HI R29, RZ, 0x1f, R7 ;  /* 0x0000001fff1d7819 */ /* 0x000fe40000011407 */
[C---:B------:R-:W-:Y:S01]  /*d870*/  IADD3 R33, P3, R8.reuse, 0x3000, RZ ;  /* 0x0000300008217810 */ /* 0x040fe20007f7e0ff */
[----:B------:R-:W-:Y:S01]  /*d880*/  IMAD.WIDE.U32 R10, R7, UR6, R10 ;  /* 0x00000006070a7c25 */ /* 0x000fe2000f8e000a */
[----:B------:R-:W-:Y:S02]  /*d890*/  IADD3 R27, P4, R8, 0x4800, RZ ;  /* 0x00004800081b7810 */ /* 0x000fe40007f9e0ff */
[----:B------:R-:W-:Y:S02]  /*d8a0*/  LOP3.LUT R32, R33, 0x180, RZ, 0xc0, !PT ;  /* 0x0000018021207812 */ /* 0x000fe400078ec0ff */
[----:B------:R-:W-:-:S02]  /*d8b0*/  LOP3.LUT R26, R27, 0x180, RZ, 0xc0, !PT ;  /* 0x000001801b1a7812 */ /* 0x000fc400078ec0ff */
[----:B------:R-:W-:Y:S02]  /*d8c0*/  SHF.R.U64 R32, R32, 0x3, RZ ;  /* 0x0000000320207819 */ /* 0x000fe400000012ff */
[----:B------:R-:W-:Y:S02]  /*d8d0*/  SHF.R.U64 R26, R26, 0x3, RZ ;  /* 0x000000031a1a7819 */ /* 0x000fe400000012ff */
[----:B------:R-:W-:Y:S02]  /*d8e0*/  LOP3.LUT P1, RZ, R154, 0x3, RZ, 0xc0, !PT ;  /* 0x000000039aff7812 */ /* 0x000fe4000782c0ff */
[----:B------:R-:W-:Y:S01]  /*d8f0*/  LOP3.LUT R32, R32, R33, RZ, 0x3c, !PT ;  /* 0x0000002120207212 */ /* 0x000fe200078e3cff */
[--C-:B------:R-:W-:Y:S01]  /*d900*/  IMAD.X R33, RZ, RZ, R9.reuse, P3 ;  /* 0x000000ffff217224 */ /* 0x100fe200018e0609 */
[----:B------:R-:W-:Y:S01]  /*d910*/  LOP3.LUT R26, R26, R27, RZ, 0x3c, !PT ;  /* 0x0000001b1a1a7212 */ /* 0x000fe200078e3cff */
[----:B------:R-:W-:Y:S01]  /*d920*/  IMAD.X R27, RZ, RZ, R9, P4 ;  /* 0x000000ffff1b7224 */ /* 0x000fe200020e0609 */
[----:B------:R-:W-:-:S02]  /*d930*/  MOV R31, R30 ;  /* 0x0000001e001f7202 */ /* 0x000fc40000000f00 */
[C---:B------:R-:W-:Y:S02]  /*d940*/  IADD3 R25, P5, R8.reuse, 0x6000, RZ ;  /* 0x0000600008197810 */ /* 0x040fe40007fbe0ff */
[C---:B------:R-:W-:Y:S02]  /*d950*/  IADD3 R79, P6, R8.reuse, 0x7800, RZ ;  /* 0x00007800084f7810 */ /* 0x040fe40007fde0ff */
[----:B------:R-:W-:Y:S02]  /*d960*/  LOP3.LUT R24, R25, 0x180, RZ, 0xc0, !PT ;  /* 0x0000018019187812 */ /* 0x000fe400078ec0ff */
[----:B------:R-:W-:Y:S02]  /*d970*/  LOP3.LUT R21, R8, 0x180, RZ, 0xc0, !PT ;  /* 0x0000018008157812 */ /* 0x000fe400078ec0ff */
[----:B------:R-:W-:Y:S02]  /*d980*/  SHF.R.U64 R24, R24, 0x3, RZ ;  /* 0x0000000318187819 */ /* 0x000fe400000012ff */
[----:B------:R-:W-:-:S02]  /*d990*/  LOP3.LUT R20, R79, 0x180, RZ, 0xc0, !PT ;  /* 0x000001804f147812 */ /* 0x000fc400078ec0ff */
[----:B------:R-:W-:Y:S01]  /*d9a0*/  LOP3.LUT R24, R24, R25, RZ, 0x3c, !PT ;  /* 0x0000001918187212 */ /* 0x000fe200078e3cff */
[--C-:B------:R-:W-:Y:S01]  /*d9b0*/  IMAD.X R25, RZ, RZ, R9.reuse, P5 ;  /* 0x000000ffff197224 */ /* 0x100fe200028e0609 */
[----:B------:R-:W-:Y:S02]  /*d9c0*/  SHF.R.U64 R21, R21, 0x3, RZ ;  /* 0x0000000315157819 */ /* 0x000fe400000012ff */
[----:B------:R-:W-:Y:S02]  /*d9d0*/  SHF.R.U64 R20, R20, 0x3, RZ ;  /* 0x0000000314147819 */ /* 0x000fe400000012ff */
[----:B------:R-:W-:Y:S01]  /*d9e0*/  LOP3.LUT R8, R21, R8, RZ, 0x3c, !PT ;  /* 0x0000000815087212 */ /* 0x000fe200078e3cff */
[----:B------:R-:W-:Y:S01]  /*d9f0*/  IMAD.X R21, RZ, RZ, R9, P6 ;  /* 0x000000ffff157224 */ /* 0x000fe200030e0609 */
[----:B------:R-:W-:Y:S01]  /*da00*/  LOP3.LUT R20, R20, R79, RZ, 0x3c, !PT ;  /* 0x0000004f14147212 */ /* 0x000fe200078e3cff */
[----:B------:R-:W-:Y:S01]  /*da10*/  VIADD R0, R0, 0x19c20 ;  /* 0x00019c2000007836 */ /* 0x000fe20000000000 */
[----:B---3--:R-:W-:Y:S01]  /*da20*/  LOP3.LUT R12, R4, 0x2, RZ, 0x3c, !PT ;  /* 0x00000002040c7812 */ /* 0x008fe200078e3cff */
[----:B------:R-:W-:Y:S04]  /*da30*/  SHFL.IDX PT, R55, R55, R4, 0x1c1f ;  /* 0x001c1f0437377589 */ /* 0x000fe800000e0000 */
[----:B------:R-:W-:Y:S04]  /*da40*/  SHFL.IDX PT, R28, R57, R12, 0x1c1f ;  /* 0x001c1f0c391c7589 */ /* 0x000fe800000e0000 */
[----:B------:R-:W-:Y:S04]  /*da50*/  SHFL.IDX PT, R41, R41, R4, 0x1c1f ;  /* 0x001c1f0429297589 */ /* 0x000fe800000e0000 */
[----:B------:R-:W-:Y:S04]  /*da60*/  SHFL.IDX PT, R6, R43, R12, 0x1c1f ;  /* 0x001c1f0c2b067589 */ /* 0x000fe800000e0000 */
[----:B------:R-:W-:Y:S04]  /*da70*/  SHFL.IDX PT, R47, R47, R4, 0x1c1f ;  /* 0x001c1f042f2f7589 */ /* 0x000fe800000e0000 */
[----:B------:R-:W0:Y:S04]  /*da80*/  SHFL.IDX PT, R36, R36, R12, 0x1c1f ;  /* 0x001c1f0c24247589 */ /* 0x000e2800000e0000 */
[----:B------:R1:W-:Y:S04]  /*da90*/  SHFL.IDX PT, R13, R49, R4, 0x1c1f ;  /* 0x001c1f04310d7589 */ /* 0x0003e800000e0000 */
[----:B------:R-:W2:Y:S04]  /*daa0*/  SHFL.IDX PT, R40, R37, R12, 0x1c1f ;  /* 0x001c1f0c25287589 */ /* 0x000ea800000e0000 */
[----:B------:R-:W-:Y:S01]  /*dab0*/  SHFL.IDX PT, R42, R51, R4, 0x1c1f ;  /* 0x001c1f04332a7589 */ /* 0x000fe200000e0000 */
[----:B-1----:R-:W-:-:S03]  /*dac0*/  IMAD R49, R48, UR5, RZ ;  /* 0x0000000530317c24 */ /* 0x002fc6000f8e02ff */
[----:B------:R2:W-:Y:S04]  /*dad0*/  SHFL.IDX PT, R15, R38, R12, 0x1c1f ;  /* 0x001c1f0c260f7589 */ /* 0x0005e800000e0000 */
[----:B------:R-:W-:Y:S04]  /*dae0*/  SHFL.IDX PT, R45, R45, R4, 0x1c1f ;  /* 0x001c1f042d2d7589 */ /* 0x000fe800000e0000 */
[----:B------:R1:W-:Y:S01]  /*daf0*/  SHFL.IDX PT, R14, R5, R12, 0x1c1f ;  /* 0x001c1f0c050e7589 */ /* 0x0003e200000e0000 */
[----:B0-----:R-:W-:-:S03]  /*db00*/  SEL R30, R36, R47, P0 ;  /* 0x0000002f241e7207 */ /* 0x001fc60000000000 */
[----:B------:R-:W-:Y:S04]  /*db10*/  SHFL.IDX PT, R59, R59, R4, 0x1c1f ;  /* 0x001c1f043b3b7589 */ /* 0x000fe800000e0000 */
[----:B------:R-:W-:Y:S01]  /*db20*/  SHFL.IDX PT, R52, R61, R12, 0x1c1f ;  /* 0x001c1f0c3d347589 */ /* 0x000fe200000e0000 */
[----:B--2---:R-:W-:Y:S02]  /*db30*/  SEL R38, R40, R13, P0 ;  /* 0x0000000d28267207 */ /* 0x004fe40000000000 */
[----:B-1----:R-:W-:Y:S01]  /*db40*/  SEL R5, R55, R28, P0 ;  /* 0x0000001c37057207 */ /* 0x002fe20000000000 */
[----:B------:R-:W-:Y:S04]  /*db50*/  SHFL.IDX PT, R63, R63, R4, 0x1c1f ;  /* 0x001c1f043f3f7589 */ /* 0x000fe800000e0000 */
[----:B------:R-:W-:Y:S04]  /*db60*/  SHFL.IDX PT, R54, R65, R12, 0x1c1f ;  /* 0x001c1f0c41367589 */ /* 0x000fe800000e0000 */
[----:B------:R-:W-:Y:S04]  /*db70*/  SHFL.IDX PT, R67, R67, R4, 0x1c1f ;  /* 0x001c1f0443437589 */ /* 0x000fe800000e0000 */
[----:B------:R-:W0:Y:S04]  /*db80*/  SHFL.IDX PT, R56, R69, R12, 0x1c1f ;  /* 0x001c1f0c45387589 */ /* 0x000e2800000e0000 */
[----:B------:R-:W-:Y:S04]  /*db90*/  SHFL.IDX PT, R53, R53, R4, 0x1c1f ;  /* 0x001c1f0435357589 */ /* 0x000fe800000e0000 */
[----:B------:R-:W-:Y:S04]  /*dba0*/  SHFL.IDX PT, R71, R71, R4, 0x1c1f ;  /* 0x001c1f0447477589 */ /* 0x000fe800000e0000 */
[----:B------:R0:W1:Y:S04]  /*dbb0*/  SHFL.IDX PT, R46, R39, R12, 0x1c1f ;  /* 0x001c1f0c272e7589 */ /* 0x00006800000e0000 */
[----:B------:R-:W2:Y:S04]  /*dbc0*/  SHFL.IDX PT, R58, R73, R12, 0x1c1f ;  /* 0x001c1f0c493a7589 */ /* 0x000ea800000e0000 */
[----:B------:R3:W-:Y:S04]  /*dbd0*/  SHFL.IDX PT, R75, R75, R4, 0x1c1f ;  /* 0x001c1f044b4b7589 */ /* 0x0007e800000e0000 */
[----:B------:R4:W2:Y:S01]  /*dbe0*/  SHFL.IDX PT, R62, R77, R12, 0x1c1f ;  /* 0x001c1f0c4d3e7589 */ /* 0x0008a200000e0000 */
[----:B0-----:R-:W-:Y:S01]  /*dbf0*/  SEL R39, R56, R67, P0 ;  /* 0x0000004338277207 */ /* 0x001fe20000000000 */
[----:B---3--:R-:W-:-:S04]  /*dc00*/  IMAD R4, R29, UR6, RZ ;  /* 0x000000061d047c24 */ /* 0x008fc8000f8e02ff */
[----:B------:R-:W-:Y:S01]  /*dc10*/  IMAD R29, R7, UR7, R4 ;  /* 0x00000007071d7c24 */ /* 0x000fe2000f8e0204 */
[----:B------:R-:W-:Y:S01]  /*dc20*/  SEL R7, R28, R55, P0 ;  /* 0x000000371c077207 */ /* 0x000fe20000000000 */
[----:B------:R-:W-:Y:S01]  /*dc30*/  VIADD R28, R156, UR41 ;  /* 0x000000299c1c7c36 */ /* 0x000fe20008000000 */
[----:B------:R-:W-:Y:S01]  /*dc40*/  SEL R4, R41, R6, P0 ;  /* 0x0000000629047207 */ /* 0x000fe20000000000 */
[----:B------:R-:W-:Y:S01]  /*dc50*/  ULDC.64 UR6, c[0x0][0xb50] ;  /* 0x0002d40000067ab9 */ /* 0x000fe20000000a00 */
[----:B------:R-:W-:Y:S01]  /*dc60*/  SEL R6, R6, R41, P0 ;  /* 0x0000002906067207 */ /* 0x000fe20000000000 */
[C---:B----4-:R-:W-:Y:S01]  /*dc70*/  VIADD R12, R28.reuse, 0x8 ;  /* 0x000000081c0c7836 */ /* 0x050fe20000000000 */
[----:B------:R-:W-:Y:S01]  /*dc80*/  ISETP.GE.OR P3, PT, R28, R49, P1 ;  /* 0x000000311c00720c */ /* 0x000fe20000f66670 */
[----:B------:R-:W-:Y:S01]  /*dc90*/  IMAD.IADD R11, R11, 0x1, R29 ;  /* 0x000000010b0b7824 */ /* 0x000fe200078e021d */
[----:B------:R-:W-:Y:S01]  /*dca0*/  LEA R37, P4, R10, UR6, 0x2 ;  /* 0x000000060a257c11 */ /* 0x000fe2000f8810ff */
[----:B------:R0:W-:Y:S01]  /*dcb0*/  STSM.16.M88.4 [R31], R4 ;  /* 0x000000041f007844 */ /* 0x0001e20000000200 */
[----:B------:R-:W-:-:S02]  /*dcc0*/  SEL R28, R47, R36, P0 ;  /* 0x000000242f1c7207 */ /* 0x000fc40000000000 */
[----:B------:R-:W-:Y:S01]  /*dcd0*/  SEL R36, R13, R40, P0 ;  /* 0x000000280d247207 */ /* 0x000fe20000000000 */
[----:B------:R-:W-:Y:S01]  /*dce0*/  SHFL.IDX PT, R50, R37, RZ, 0x1c1f ;  /* 0x001c1fff25327589 */ /* 0x000fe200000e0000 */
[----:B------:R-:W-:Y:S02]  /*dcf0*/  ISETP.GE.OR P1, PT, R12, R49, P1 ;  /* 0x000000310c00720c */ /* 0x000fe40000f26670 */
[----:B------:R-:W-:Y:S01]  /*dd00*/  SEL R40, R42, R15, P0 ;  /* 0x0000000f2a287207 */ /* 0x000fe20000000000 */
[----:B------:R3:W-:Y:S01]  /*dd10*/  SHFL.IDX PT, R60, R37, 0x1, 0x1c1f ;  /* 0x003c1f00253c7f89 */ /* 0x0007e200000e0000 */
[----:B------:R-:W-:Y:S02]  /*dd20*/  SEL R12, R45, R14, P0 ;  /* 0x0000000e2d0c7207 */ /* 0x000fe40000000000 */
[----:B------:R-:W-:Y:S02]  /*dd30*/  SEL R42, R15, R42, P0 ;  /* 0x0000002a0f2a7207 */ /* 0x000fe40000000000 */
[----:B------:R-:W-:-:S02]  /*dd40*/  SEL R14, R14, R45, P0 ;  /* 0x0000002d0e0e7207 */ /* 0x000fc40000000000 */
[----:B------:R-:W-:Y:S02]  /*dd50*/  SEL R13, R59, R52, P0 ;  /* 0x000000343b0d7207 */ /* 0x000fe40000000000 */
[----:B------:R-:W-:Y:S02]  /*dd60*/  SEL R15, R52, R59, P0 ;  /* 0x0000003b340f7207 */ /* 0x000fe40000000000 */
[----:B------:R-:W-:Y:S02]  /*dd70*/  SEL R29, R63, R54, P0 ;  /* 0x000000363f1d7207 */ /* 0x000fe40000000000 */
[----:B0-----:R-:W-:Y:S01]  /*dd80*/  SEL R31, R54, R63, P0 ;  /* 0x0000003f361f7207 */ /* 0x001fe20000000000 */
[----:B------:R-:W-:Y:S01]  /*dd90*/  STSM.16.M88.4 [R72], R12 ;  /* 0x0000000c48007844 */ /* 0x000fe20000000200 */
[----:B---3--:R-:W-:Y:S02]  /*dda0*/  SEL R37, R67, R56, P0 ;  /* 0x0000003843257207 */ /* 0x008fe40000000000 */
[----:B-1----:R-:W-:Y:S01]  /*ddb0*/  SEL R44, R53, R46, P0 ;  /* 0x0000002e352c7207 */ /* 0x002fe20000000000 */
[----:B------:R-:W-:Y:S01]  /*ddc0*/  STSM.16.M88.4 [R70], R28 ;  /* 0x0000001c46007844 */ /* 0x000fe20000000200 */
[----:B--2---:R-:W-:-:S02]  /*ddd0*/  SEL R41, R71, R58, P0 ;  /* 0x0000003a47297207 */ /* 0x004fc40000000000 */
[----:B------:R-:W-:Y:S01]  /*dde0*/  SEL R43, R58, R71, P0 ;  /* 0x000000473a2b7207 */ /* 0x000fe20000000000 */
[----:B------:R0:W-:Y:S01]  /*ddf0*/  STSM.16.M88.4 [R68], R36 ;  /* 0x0000002444007844 */ /* 0x0001e20000000200 */
[----:B------:R-:W-:Y:S02]  /*de00*/  SEL R46, R46, R53, P0 ;  /* 0x000000352e2e7207 */ /* 0x000fe40000000000 */
[----:B------:R-:W-:Y:S01]  /*de10*/  SEL R45, R75, R62, P0 ;  /* 0x0000003e4b2d7207 */ /* 0x000fe20000000000 */
[----:B------:R-:W-:Y:S01]  /*de20*/  STSM.16.M88.4 [R66], R40 ;  /* 0x0000002842007844 */ /* 0x000fe20000000200 */
[----:B------:R-:W-:Y:S02]  /*de30*/  SEL R47, R62, R75, P0 ;  /* 0x0000004b3e2f7207 */ /* 0x000fe40000000000 */
[----:B------:R-:W-:-:S03]  /*de40*/  LEA.HI.X R11, R10, UR7, R11, 0x2, P4 ;  /* 0x000000070a0b7c11 */ /* 0x000fc6000a0f140b */
[----:B------:R-:W-:Y:S04]  /*de50*/  STSM.16.M88.4 [R64], R44 ;  /* 0x0000002c40007844 */ /* 0x000fe80000000200 */
[----:B------:R-:W1:Y:S01]  /*de60*/  SHFL.IDX PT, R51, R11, RZ, 0x1c1f ;  /* 0x001c1fff0b337589 */ /* 0x000e6200000e0000 */
[----:B0-----:R-:W0:Y:S08]  /*de70*/  @P2 LDC R37, c[0x0][0xbec] ;  /* 0x0002fb00ff252b82 */ /* 0x001e300000000800 */
[----:B------:R-:W-:Y:S08]  /*de80*/  BAR.SYNC.DEFER_BLOCKING 0x1, 0x180 ;  /* 0x0046000000007b1d */ /* 0x000ff00000010000 */
[----:B------:R-:W2:Y:S01]  /*de90*/  @P2 LDC R39, c[0x0][0xbf0] ;  /* 0x0002fc00ff272b82 */ /* 0x000ea20000000800 */
[----:B------:R-:W3:Y:S01]  /*dea0*/  SHFL.IDX PT, R61, R11, 0x1, 0x1c1f ;  /* 0x003c1f000b3d7f89 */ /* 0x000ee200000e0000 */
[----:B------:R-:W-:-:S02]  /*deb0*/  UIMAD UR5, UR12, UR8, URZ ;  /* 0x000000080c0572a4 */ /* 0x000fc4000f8e023f */
[----:B------:R-:W-:Y:S02]  /*dec0*/  UIMAD.WIDE.U32 UR6, UR40, UR8, URZ ;  /* 0x00000008280672a5 */ /* 0x000fe4000f8e003f */
[----:B------:R-:W-:Y:S01]  /*ded0*/  UIMAD UR5, UR40, UR9, UR5 ;  /* 0x00000009280572a4 */ /* 0x000fe2000f8e0205 */
[----:B-1----:R1:W-:Y:S04]  /*dee0*/  @!P3 ST.E desc[UR52][R50.64], R2 ;  /* 0x000000023200b985 */ /* 0x0023e8000c101934 */
[----:B---3--:R3:W-:Y:S01]  /*def0*/  @!P1 ST.E desc[UR52][R60.64], R3 ;  /* 0x000000033c009985 */ /* 0x0087e2000c101934 */
[----:B-1----:R-:W-:-:S03]  /*df00*/  IMAD R2, R152, 0x60, R153 ;  /* 0x0000006098027824 */ /* 0x002fc600078e0299 */
[----:B------:R1:W5:Y:S01]  /*df10*/  LD.E.128 R56, desc[UR52][R24.64] ;  /* 0x0000003418387980 */ /* 0x000362000c101d00 */
[----:B------:R-:W-:Y:S02]  /*df20*/  UIMAD UR8, UR13, UR10, URZ ;  /* 0x0000000a0d0872a4 */ /* 0x000fe4000f8e023f */
[----:B------:R-:W-:Y:S01]  /*df30*/  UIADD3 UR7, UR7, UR5, URZ ;  /* 0x0000000507077290 */ /* 0x000fe2000fffe03f */
[----:B------:R4:W5:Y:S04]  /*df40*/  LD.E.128 R28, desc[UR52][R20.64] ;  /* 0x00000034141c7980 */ /* 0x000968000c101d00 */
[----:B------:R-:W5:Y:S01]  /*df50*/  LD.E.128 R8, desc[UR52][R8.64] ;  /* 0x0000003408087980 */ /* 0x000f62000c101d00 */
[----:B-1----:R-:W-:-:S03]  /*df60*/  VIADD R24, R2, UR41 ;  /* 0x0000002902187c36 */ /* 0x002fc60008000000 */
[----:B------:R-:W5:Y:S01]  /*df70*/  LD.E.128 R4, desc[UR52][R34.64] ;  /* 0x0000003422047980 */ /* 0x000f62000c101d00 */
[----:B0-----:R-:W-:Y:S01]  /*df80*/  @P2 IMAD.HI.U32 R2, R24, R37, RZ ;  /* 0x0000002518022227 */ /* 0x001fe200078e00ff */
[----:B------:R-:W-:Y:S02]  /*df90*/  UIMAD UR5, UR39, UR11, UR8 ;  /* 0x0000000b270572a4 */ /* 0x000fe4000f8e0208 */
[----:B------:R-:W5:Y:S01]  /*dfa0*/  LD.E.128 R52, desc[UR52][R32.64] ;  /* 0x0000003420347980 */ /* 0x000f62000c101d00 */
[----:B----4-:R-:W-:Y:S01]  /*dfb0*/  IMAD.MOV.U32 R21, RZ, RZ, R24 ;  /* 0x000000ffff157224 */ /* 0x010fe200078e0018 */
        /* <DEDUP_REMOVED lines=13> */
[----:B---3--:R-:W-:-:S02]  /*e090*/  IMAD.U32 R3, RZ, RZ, UR7 ;  /* 0x00000007ff037e24 */ /* 0x008fc4000f8e00ff */
        /* <DEDUP_REMOVED lines=15> */
[----:B------:R-:W-:Y:S01]  /*e190*/  IMAD.IADD R3, R3, 0x1, R21 ;  /* 0x0000000103037824 */ /* 0x000fe200078e0215 */
[C---:B------:R-:W-:Y:S02]  /*e1a0*/  LEA R32, P1, R2.reuse, UR6, 0x1 ;  /* 0x0000000602207c11 */ /* 0x040fe4000f8208ff */
[----:B------:R-:W-:Y:S02]  /*e1b0*/  PRMT R0, RZ, 0x654, R0 ;  /* 0x00000654ff007816 */ /* 0x000fe40000000000 */
[----:B------:R-:W-:Y:S01]  /*e1c0*/  LEA.HI.X R33, R2, UR7, R3, 0x1, P1 ;  /* 0x0000000702217c11 */ /* 0x000fe200088f0c03 */
[----:B-1----:R0:W1:Y:S01]  /*e1d0*/  SHFL.IDX PT, R20, R32, RZ, 0x1c1f ;  /* 0x001c1fff20147589 */ /* 0x00206200000e0000 */
[----:B------:R0:W-:Y:S01]  /*e1e0*/  SYNCS.ARRIVE.TRANS64.RED.A1T0 RZ, [R0+URZ], RZ ;  /* 0x000000ff00ff79a7 */ /* 0x0001e2000810043f */
[----:B------:R-:W-:Y:S02]  /*e1f0*/  BSSY B1, `(.L_x_11342) ;  /* 0x0000011000017945 */ /* 0x000fe40003800000 */
[----:B------:R0:W2:Y:S01]  /*e200*/  SHFL.IDX PT, R21, R33, RZ, 0x1c1f ;  /* 0x001c1fff21157589 */ /* 0x0000a200000e0000 */
[----:B------:R-:W-:-:S02]  /*e210*/  SHF.R.S32.HI R74, RZ, 0x1f, R23 ;  /* 0x0000001fff4a7819 */ /* 0x000fc40000011417 */
[----:B------:R-:W-:Y:S01]  /*e220*/  SHF.R.S32.HI R76, RZ, 0x1f, R22 ;  /* 0x0000001fff4c7819 */ /* 0x000fe20000011416 */
        /* <DEDUP_REMOVED lines=13> */
.L_x_11343:
[----:B------:R-:W-:Y:S05]  /*e300*/  BSYNC B1 ;  /* 0x0000000000017941 */ /* 0x000fea0003800000 */
.L_x_11342:
[----:B0-----:R-:W-:Y:S01]  /*e310*/  VIADD R0, R34, 0x60 ;  /* 0x0000006022007836 */ /* 0x001fe20000000000 */
[----:B---3-5:R0:W3:Y:S04]  /*e320*/  SHFL.IDX PT, R9, R33, 0x1, 0x1c1f ;  /* 0x003c1f0021097f89 */ /* 0x0280e800000e0000 */
[----:B------:R-:W-:Y:S01]  /*e330*/  ISETP.GE.AND P0, PT, R0, R49, PT ;  /* 0x000000310000720c */ /* 0x000fe20003f06270 */
[----:B------:R0:W4:-:S12]  /*e340*/  SHFL.IDX PT, R8, R32, 0x1, 0x1c1f ;  /* 0x003c1f0020087f89 */ /* 0x00011800000e0000 */
[----:B0-----:R-:W-:Y:S05]  /*e350*/  @P0 BRA `(.L_x_11344) ;  /* 0x0000000800340947 */ /* 0x001fea0003800000 */
[----:B------:R-:W-:Y:S02]  /*e360*/  ULDC UR5, c[0x0][0xac8] ;  /* 0x0002b20000057ab9 */ /* 0x000fe40000000800 */
[----:B------:R-:W-:Y:S02]  /*e370*/  ISETP.GE.AND P2, PT, R22, UR5, PT ;  /* 0x0000000516007c0c */ /* 0x000fe4000bf46270 */
[----:B------:R-:W-:-:S11]  /*e380*/  ISETP.GE.AND P1, PT, R19, UR5, PT ;  /* 0x0000000513007c0c */ /* 0x000fd6000bf26270 */
[C---:B----4-:R-:W-:Y:S02]  /*e390*/  @!P2 LEA R10, P0, R22.reuse, R8, 0x1 ;  /* 0x00000008160aa211 */ /* 0x050fe400078008ff */
[----:B---3--:R-:W-:Y:S02]  /*e3a0*/  @!P1 IMAD.WIDE R2, R19, 0x2, R8 ;  /* 0x0000000213029825 */ /* 0x008fe400078e0208 */
        /* <DEDUP_REMOVED lines=9> */
.L_x_11341:
[----:B------:R-:W0:Y:S01]  /*e440*/  LDC R8, c[0x0][0xbe8] ;  /* 0x0002fa00ff087b82 */ /* 0x000e220000000800 */
[----:B------:R-:W1:Y:S01]  /*e450*/  S2R R0, SR_TID.X ;  /* 0x0000000000007919 */ /* 0x000e620000002100 */
[----:B------:R-:W-:Y:S01]  /*e460*/  USHF.R.S32.HI UR8, URZ, 0x1f, UR40 ;  /* 0x0000001f3f087899 */ /* 0x000fe20008011428 */
[----:B------:R-:W-:Y:S01]  /*e470*/  BSSY B1, `(.L_x_11345) ;  /* 0x0000031000017945 */ /* 0x000fe20003800000 */
[----:B------:R-:W-:Y:S01]  /*e480*/  USHF.R.S32.HI UR9, URZ, 0x1f, UR39 ;  /* 0x0000001f3f097899 */ /* 0x000fe20008011427 */
[----:B------:R-:W-:Y:S01]  /*e490*/  IMAD R6, R152, 0x60, R153 ;  /* 0x0000006098067824 */ /* 0x000fe200078e0299 */
[----:B0-----:R-:W-:Y:S01]  /*e4a0*/  ISETP.NE.AND P1, PT, R8, 0x1, PT ;  /* 0x000000010800780c */ /* 0x001fe20003f25270 */
[----:B-1----:R-:W-:-:S12]  /*e4b0*/  VIADD R0, R0, 0xffffff80 ;  /* 0xffffff8000007836 */ /* 0x002fd80000000000 */
[----:B------:R-:W0:Y:S01]  /*e4c0*/  @P1 LDC R9, c[0x0][0xbec] ;  /* 0x0002fb00ff091b82 */ /* 0x000e220000000800 */
[----:B------:R-:W-:-:S07]  /*e4d0*/  ISETP.GE.AND P0, PT, R0, 0xc0, PT ;  /* 0x000000c00000780c */ /* 0x000fce0003f06270 */
[----:B------:R-:W1:Y:S06]  /*e4e0*/  @P1 LDC R11, c[0x0][0xbf0] ;  /* 0x0002fc00ff0b1b82 */ /* 0x000e6c0000000800 */
        /* <DEDUP_REMOVED lines=41> */
.L_x_11346:
[----:B------:R-:W-:Y:S05]  /*e780*/  BSYNC B1 ;  /* 0x0000000000017941 */ /* 0x000fea0003800000 */
.L_x_11345:
[----:B------:R-:W-:Y:S01]  /*e790*/  ULDC.64 UR10, c[0x0][0xae8] ;  /* 0x0002ba00000a7ab9 */ /* 0x000fe20000000a00 */
[----:B------:R-:W-:Y:S01]  /*e7a0*/  VIADD R6, R6, UR41 ;  /* 0x0000002906067c36 */ /* 0x000fe20008000000 */
[----:B------:R-:W-:Y:S01]  /*e7b0*/  UIMAD UR5, UR8, UR10, URZ ;  /* 0x0000000a080572a4 */ /* 0x000fe2000f8e023f */
[----:B------:R-:W-:Y:S01]  /*e7c0*/  BSSY B1, `(.L_x_11347) ;  /* 0x0000035000017945 */ /* 0x000fe20003800000 */
[----:B------:R-:W-:Y:S01]  /*e7d0*/  UIMAD.WIDE.U32 UR6, UR40, UR10, URZ ;  /* 0x0000000a280672a5 */ /* 0x000fe2000f8e003f */
[----:B0-----:R-:W-:Y:S01]  /*e7e0*/  @P1 IMAD.HI.U32 R0, R6, R9, RZ ;  /* 0x0000000906001227 */ /* 0x001fe200078e00ff */
[----:B------:R-:W-:Y:S01]  /*e7f0*/  UIMAD UR5, UR40, UR11, UR5 ;  /* 0x0000000b280572a4 */ /* 0x000fe2000f8e0205 */
[----:B------:R-:W-:Y:S02]  /*e800*/  SHF.R.S32.HI R14, RZ, 0x1f, R23 ;  /* 0x0000001fff0e7819 */ /* 0x000fe40000011417 */
[----:B------:R-:W-:Y:S01]  /*e810*/  ULDC.64 UR10, c[0x0][0xaf0] ;  /* 0x0002bc00000a7ab9 */ /* 0x000fe20000000a00 */
[----:B------:R-:W-:Y:S01]  /*e820*/  UIADD3 UR7, UR7, UR5, URZ ;  /* 0x0000000507077290 */ /* 0x000fe2000fffe03f */
[----:B--2---:R-:W-:Y:S01]  /*e830*/  IMAD.MOV.U32 R5, RZ, RZ, R6 ;  /* 0x000000ffff057224 */ /* 0x004fe200078e0006 */
[----:B------:R-:W-:Y:S01]  /*e840*/  UIMAD UR5, UR9, UR10, URZ ;  /* 0x0000000a090572a4 */ /* 0x000fe2000f8e023f */
[----:B-1----:R-:W-:Y:S01]  /*e850*/  @P1 SHF.R.U32.HI R5, RZ, R11, R0 ;  /* 0x0000000bff051219 */ /* 0x002fe20000011600 */
[----:B------:R-:W-:Y:S01]  /*e860*/  UIMAD.WIDE.U32 UR6, UR39, UR10, UR6 ;  /* 0x0000000a270672a5 */ /* 0x000fe2000f8e0006 */
[----:B------:R-:W-:Y:S01]  /*e870*/  SHF.R.S32.HI R15, RZ, 0x1f, R22 ;  /* 0x0000001fff0f7819 */ /* 0x000fe20000011416 */
        /* <DEDUP_REMOVED lines=9> */
[----:B------:R-:W-:Y:S01]  /*e910*/  ULDC.64 UR6, c[0x0][0xad8] ;  /* 0x0002b60000067ab9 */ /* 0x000fe20000000a00 */
[----:B------:R-:W-:Y:S01]  /*e920*/  IMAD.U32 R3, RZ, RZ, UR5 ;  /* 0x00000005ff037e24 */ /* 0x000fe2000f8e00ff */
[----:B------:R-:W-:Y:S01]  /*e930*/  ULDC UR5, c[0x0][0xa88] ;  /* 0x0002a20000057ab9 */ /* 0x000fe20000000800 */
[C---:B------:R-:W-:Y:S01]  /*e940*/  IMAD R9, R5.reuse, UR9, R0 ;  /* 0x0000000905097c24 */ /* 0x040fe2000f8e0200 */
[----:B------:R-:W-:Y:S01]  /*e950*/  SHF.R.S32.HI R0, RZ, 0x1f, R7 ;  /* 0x0000001fff007819 */ /* 0x000fe20000011407 */
[----:B------:R-:W-:-:S04]  /*e960*/  IMAD.WIDE.U32 R2, R5, UR8, R2 ;  /* 0x0000000805027c25 */ /* 0x000fc8000f8e0002 */
[----:B------:R-:W-:Y:S02]  /*e970*/  IMAD R0, R0, UR6, RZ ;  /* 0x0000000600007c24 */ /* 0x000fe4000f8e02ff */
[----:B------:R-:W-:Y:S02]  /*e980*/  IMAD.IADD R3, R3, 0x1, R9 ;  /* 0x0000000103037824 */ /* 0x000fe400078e0209 */
[C---:B------:R-:W-:Y:S02]  /*e990*/  IMAD R5, R7.reuse, UR7, R0 ;  /* 0x0000000707057c24 */ /* 0x040fe4000f8e0200 */
[----:B------:R-:W-:Y:S01]  /*e9a0*/  IMAD.WIDE.U32 R2, R7, UR6, R2 ;  /* 0x0000000607027c25 */ /* 0x000fe2000f8e0002 */
[----:B------:R-:W-:-:S03]  /*e9b0*/  ULDC.64 UR6, c[0x0][0xa80] ;  /* 0x0002a00000067ab9 */ /* 0x000fc60000000a00 */
[----:B------:R-:W-:Y:S01]  /*e9c0*/  IMAD R7, R8, UR5, RZ ;  /* 0x0000000508077c24 */ /* 0x000fe2000f8e02ff */
[----:B------:R-:W-:Y:S01]  /*e9d0*/  LEA R4, P1, R2, UR6, 0x1 ;  /* 0x0000000602047c11 */ /* 0x000fe2000f8208ff */
[----:B------:R-:W-:Y:S02]  /*e9e0*/  VIADD R0, R153, UR41 ;  /* 0x0000002999007c36 */ /* 0x000fe40008000000 */
[----:B------:R-:W-:-:S03]  /*e9f0*/  IMAD.IADD R3, R3, 0x1, R5 ;  /* 0x0000000103037824 */ /* 0x000fc600078e0205 */
[----:B------:R-:W-:Y:S02]  /*ea00*/  ISETP.GE.AND P0, PT, R0, R7, PT ;  /* 0x000000070000720c */ /* 0x000fe40003f06270 */
[----:B------:R-:W-:Y:S02]  /*ea10*/  LEA.HI.X R5, R2, UR7, R3, 0x1, P1 ;  /* 0x0000000702057c11 */ /* 0x000fe400088f0c03 */
[----:B------:R0:W1:Y:S04]  /*ea20*/  SHFL.IDX PT, R2, R4, RZ, 0x1c1f ;  /* 0x001c1fff04027589 */ /* 0x00006800000e0000 */
[----:B------:R0:W2:Y:S05]  /*ea30*/  SHFL.IDX PT, R3, R5, RZ, 0x1c1f ;  /* 0x001c1fff05037589 */ /* 0x0000aa00000e0000 */
[----:B------:R-:W-:Y:S05]  /*ea40*/  @P0 BRA `(.L_x_11348) ;  /* 0x0000000000300947 */ /* 0x000fea0003800000 */
        /* <DEDUP_REMOVED lines=9> */
[----:B------:R3:W-:Y:S04]  /*eae0*/  @!P2 ST.E.128 desc[UR52][R8.64], RZ ;  /* 0x000000ff0800a985 */ /* 0x0007e8000c101d34 */
[----:B------:R3:W-:Y:S04]  /*eaf0*/  @!P3 ST.E.128 desc[UR52][R10.64], RZ ;  /* 0x000000ff0a00b985 */ /* 0x0007e8000c101d34 */
[----:B------:R3:W-:Y:S02]  /*eb00*/  @!P4 ST.E.128 desc[UR52][R12.64], RZ ;  /* 0x000000ff0c00c985 */ /* 0x0007e4000c101d34 */
.L_x_11348:
[----:B------:R-:W-:Y:S05]  /*eb10*/  BSYNC B1 ;  /* 0x0000000000017941 */ /* 0x000fea0003800000 */
.L_x_11347:
        /* <DEDUP_REMOVED lines=9> */
[CC--:B-1----:R-:W-:Y:S02]  /*ebb0*/  @!P3 LEA R6, P0, R22.reuse, R2.reuse, 0x1 ;  /* 0x000000021606b211 */ /* 0x0c2fe400078008ff */
[----:B---3--:R-:W-:Y:S02]  /*ebc0*/  @!P4 LEA R8, P1, R23, R2, 0x1 ;  /* 0x000000021708c211 */ /* 0x008fe400078208ff */
[----:B0---4-:R-:W-:Y:S01]  /*ebd0*/  @!P2 IMAD.WIDE R4, R19, 0x2, R2 ;  /* 0x000000021304a825 */ /* 0x011fe200078e0202 */
[-C--:B------:R-:W-:Y:S02]  /*ebe0*/  @!P3 LEA.HI.X R7, R22, R3.reuse, R15, 0x1, P0 ;  /* 0x000000031607b211 */ /* 0x080fe400000f0c0f */
[----:B------:R-:W-:Y:S02]  /*ebf0*/  @!P4 LEA.HI.X R9, R23, R3, R14, 0x1, P1 ;  /* 0x000000031709c211 */ /* 0x000fe400008f0c0e */
[----:B------:R0:W-:Y:S04]  /*ec00*/  @!P2 ST.E.128 desc[UR52][R4.64], RZ ;  /* 0x000000ff0400a985 */ /* 0x0001e8000c101d34 */
[----:B------:R0:W-:Y:S04]  /*ec10*/  @!P3 ST.E.128 desc[UR52][R6.64], RZ ;  /* 0x000000ff0600b985 */ /* 0x0001e8000c101d34 */
[----:B------:R0:W-:Y:S02]  /*ec20*/  @!P4 ST.E.128 desc[UR52][R8.64], RZ ;  /* 0x000000ff0800c985 */ /* 0x0001e4000c101d34 */
.L_x_11344:
[----:B------:R-:W-:Y:S05]  /*ec30*/  BSYNC B0 ;  /* 0x0000000000007941 */ /* 0x000fea0003800000 */
.L_x_11340:
[----:B------:R-:W-:Y:S02]  /*ec40*/  ULDC UR5, c[0x0][0xc38] ;  /* 0x00030e0000057ab9 */ /* 0x000fe40000000800 */
[----:B------:R-:W-:-:S06]  /*ec50*/  UISETP.GE.AND UP0, UPT, UR4, UR5, UPT ;  /* 0x000000050400728c */ /* 0x000fcc000bf06270 */
[----:B------:R-:W-:-:S13]  /*ec60*/  PLOP3.LUT P0, PT, PT, PT, UP0, 0x80, 0x0 ;  /* 0x000000000000781c */ /* 0x000fda0003f0f008 */
[----:B------:R-:W-:Y:S05]  /*ec70*/  @!P0 BRA `(.L_x_11349) ;  /* 0xffffff20000c8947 */ /* 0x000fea000383ffff */
[----:B------:R-:W-:Y:S05]  /*ec80*/  EXIT ;  /* 0x000000000000794d */ /* 0x000fea0003800000 */
.L_x_11251:
        /* <DEDUP_REMOVED lines=16> */
[----:B------:R-:W0:Y:S01]  /*ed90*/  S2R R14, SR_TID.X ;  /* 0x00000000000e7919 */ /* 0x000e220000002100 */
[----:B------:R-:W-:Y:S01]  /*eda0*/  IMAD.SHL.U32 R7, R0, 0x800, RZ ;  /* 0x0000080000077824 */ /* 0x000fe200078e00ff */
[----:B------:R-:W-:Y:S01]  /*edb0*/  ULDC.64 UR42, c[0x0][0x2f0] ;  /* 0x0000bc00002a7ab9 */ /* 0x000fe20000000a00 */
        /* <DEDUP_REMOVED lines=9> */
[----:B------:R-:W-:Y:S01]  /*ee50*/  LOP3.LUT R0, R2, 0x80, RZ, 0xc0, !PT ;  /* 0x0000008002007812 */ /* 0x000fe200078ec0ff */
[----:B------:R-:W-:Y:S01]  /*ee60*/  IMAD.SHL.U32 R5, R14, 0x10, RZ ;  /* 0x000000100e057824 */ /* 0x000fe200078e00ff */
[----:B------:R-:W-:Y:S01]  /*ee70*/  LOP3.LUT R6, R4, 0x400, RZ, 0xc0, !PT ;  /* 0x0000040004067812 */ /* 0x000fe200078ec0ff */
[----:B------:R-:W-:Y:S01]  /*ee80*/  IMAD.SHL.U32 R11, R14, 0x4, RZ ;  /* 0x000000040e0b7824 */ /* 0x000fe200078e00ff */
[----:B------:R-:W-:Y:S02]  /*ee90*/  LOP3.LUT R0, R0, 0x10, R3, 0xf8, !PT ;  /* 0x0000001000007812 */ /* 0x000fe400078ef803 */
[----:B------:R-:W-:Y:S02]  /*eea0*/  LOP3.LUT R3, R3, 0x20, RZ, 0xc0, !PT ;  /* 0x0000002003037812 */ /* 0x000fe400078ec0ff */
[----:B------:R-:W-:Y:S02]  /*eeb0*/  LOP3.LUT R10, R5, 0x10, RZ, 0xc0, !PT ;  /* 0x00000010050a7812 */ /* 0x000fe400078ec0ff */
[----:B------:R-:W-:-:S02]  /*eec0*/  LOP3.LUT R6, R6, 0x800, R7, 0xf8, !PT ;  /* 0x0000080006067812 */ /* 0x000fc400078ef807 */
[----:B------:R-:W-:Y:S02]  /*eed0*/  LOP3.LUT R7, R3, 0x10, R14, 0xf8, !PT ;  /* 0x0000001003077812 */ /* 0x000fe400078ef80e */
        /* <DEDUP_REMOVED lines=10> */
[----:B------:R-:W-:Y:S02]  /*ef80*/  LOP3.LUT R4, R7, 0x380, R4, 0xf8, !PT ;  /* 0x0000038007047812 */ /* 0x000fe400078ef804 */
[----:B------:R-:W-:Y:S02]  /*ef90*/  LOP3.LUT R17, R17, 0xffffffbf, RZ, 0xc0, !PT ;  /* 0xffffffbf11117812 */ /* 0x000fe400078ec0ff */
[----:B------:R-:W-:Y:S02]  /*efa0*/  LOP3.LUT P0, RZ, R14, 0x4, RZ, 0xc0, !PT ;  /* 0x000000040eff7812 */ /* 0x000fe4000780c0ff */
[----:B------:R-:W-:-:S02]  /*efb0*/  LOP3.LUT R27, R4, 0x70, R5, 0x78, !PT ;  /* 0x00000070041b7812 */ /* 0x000fc400078e7805 */
[----:B------:R-:W-:Y:S02]  /*efc0*/  @P1 LOP3.LUT R17, R17, 0x40, RZ, 0xfc, !PT ;  /* 0x0000004011111812 */ /* 0x000fe400078efcff */
[----:B------:R-:W-:Y:S02]  /*efd0*/  ISETP.GE.AND P1, PT, R0, UR43, PT ;  /* 0x0000002b00007c0c */ /* 0x000fe4000bf26270 */
[----:B------:R-:W-:Y:S02]  /*efe0*/  LOP3.LUT R27, R6, R27, RZ, 0xfc, !PT ;  /* 0x0000001b061b7212 */ /* 0x000fe400078efcff */
[----:B------:R-:W-:Y:S01]  /*eff0*/  LOP3.LUT R17, R17, 0xfffffffd, RZ, 0xc0, !PT ;  /* 0xfffffffd11117812 */ /* 0x000fe200078ec0ff */
[----:B------:R-:W-:Y:S01]  /*f000*/  IMAD.SHL.U32 R9, R14, 0x2, RZ ;  /* 0x000000020e097824 */ /* 0x000fe200078e00ff */
[----:B------:R-:W-:Y:S01]  /*f010*/  LOP3.LUT R8, R5, 0x90, RZ, 0xc0, !PT ;  /* 0x0000009005087812 */ /* 0x000fe200078ec0ff */
[----:B------:R-:W-:Y:S01]  /*f020*/  VIADD R15, R27, 0x40 ;  /* 0x000000401b0f7836 */ /* 0x000fe20000000000 */
[----:B------:R-:W-:Y:S01]  /*f030*/  @P2 LOP3.LUT R17, R17, 0x2, RZ, 0xfc, !PT ;  /* 0x0000000211112812 */ /* 0x000fe200078efcff */
[----:B------:R-:W-:Y:S01]  /*f040*/  @P0 VIADD R15, R27, 0xffffffc0 ;  /* 0xffffffc01b0f0836 */ /* 0x000fe20000000000 */
[----:B------:R-:W-:-:S02]  /*f050*/  ISETP.GE.AND P0, PT, R0, UR6, PT ;  /* 0x0000000600007c0c */ /* 0x000fc4000bf06270 */
[----:B------:R-:W-:Y:S02]  /*f060*/  LOP3.LUT R2, R2, 0x360, RZ, 0xc0, !PT ;  /* 0x0000036002027812 */ /* 0x000fe400078ec0ff */
[----:B------:R-:W-:Y:S02]  /*f070*/  LOP3.LUT R17, R17, 0xfffffeff, RZ, 0xc0, !PT ;  /* 0xfffffeff11117812 */ /* 0x000fe400078ec0ff */
[----:B------:R-:W-:Y:S02]  /*f080*/  LOP3.LUT R8, R8, 0x10, R9, 0x78, !PT ;  /* 0x0000001008087812 */ /* 0x000fe400078e7809 */
[----:B------:R-:W-:Y:S02]  /*f090*/  MOV R16, 0x400 ;  /* 0x0000040000107802 */ /* 0x000fe40000000f00 */
[----:B------:R-:W-:Y:S02]  /*f0a0*/  LOP3.LUT R2, R2, 0x400, R5, 0xf8, !PT ;  /* 0x0000040002027812 */ /* 0x000fe400078ef805 */
[----:B------:R-:W-:-:S02]  /*f0b0*/  @P1 LOP3.LUT R17, R17, 0x100, RZ, 0xfc, !PT ;  /* 0x0000010011111812 */ /* 0x000fc400078efcff */
[----:B------:R-:W-:Y:S02]  /*f0c0*/  LOP3.LUT R12, R8, 0x760, R5, 0xf8, !PT ;  /* 0x00000760080c7812 */ /* 0x000fe400078ef805 */
[----:B------:R-:W-:Y:S02]  /*f0d0*/  ISETP.GE.AND P2, PT, R10, UR43, PT ;  /* 0x0000002b0a007c0c */ /* 0x000fe4000bf46270 */
[----:B------:R-:W-:Y:S02]  /*f0e0*/  LOP3.LUT R17, R17, 0xffffffdf, RZ, 0xc0, !PT ;  /* 0xffffffdf11117812 */ /* 0x000fe400078ec0ff */
[----:B------:R-:W-:Y:S01]  /*f0f0*/  LOP3.LUT R24, R2, R3, RZ, 0xfc, !PT ;  /* 0x0000000302187212 */ /* 0x000fe200078efcff */
[----:B------:R-:W-:Y:S01]  /*f100*/  IMAD.U32 R2, RZ, RZ, UR5 ;  /* 0x00000005ff027e24 */ /* 0x000fe2000f8e00ff */
[----:B------:R-:W-:Y:S01]  /*f110*/  UISETP.NE.U32.AND UP0, UPT, UR8, URZ, UPT ;  /* 0x0000003f0800728c */ /* 0x000fe2000bf05070 */
[----:B------:R-:W-:Y:S01]  /*f120*/  STL [R1+0x10], R12 ;  /* 0x0000100c01007387 */ /* 0x000fe20000100800 */
[----:B------:R-:W-:-:S03]  /*f130*/  @P0 LOP3.LUT R17, R17, 0x20, RZ, 0xfc, !PT ;  /* 0x0000002011110812 */ /* 0x000fc600078efcff */
[----:B------:R-:W-:Y:S01]  /*f140*/  STL [R1+0xc], R15 ;  /* 0x00000c0f01007387 */ /* 0x000fe20000100800 */
[----:B------:R-:W-:Y:S01]  /*f150*/  UISETP.NE.AND.EX UP0, UPT, UR9, URZ, UPT, UP0 ;  /* 0x0000003f0900728c */ /* 0x000fe2000bf05300 */
[----:B------:R-:W-:Y:S02]  /*f160*/  LOP3.LUT R17, R17, 0xfffffff7, RZ, 0xc0, !PT ;  /* 0xfffffff711117812 */ /* 0x000fe400078ec0ff */
[----:B------:R0:W-:Y:S04]  /*f170*/  STL [R1+0x14], R2 ;  /* 0x0000140201007387 */ /* 0x0001e80000100800 */
[----:B------:R1:W-:Y:S01]  /*f180*/  STL [R1+0x1c], RZ ;  /* 0x00001cff01007387 */ /* 0x0003e20000100800 */
[----:B------:R-:W-:Y:S01]  /*f190*/  USEL UR4, UR4, 0x1, UP0 ;  /* 0x0000000104047887 */ /* 0x000fe20008000000 */
[----:B------:R-:W-:-:S02]  /*f1a0*/  ISETP.GE.AND P1, PT, R10, UR43, PT ;  /* 0x0000002b0a007c0c */ /* 0x000fc4000bf26270 */
[----:B------:R-:W-:Y:S01]  /*f1b0*/  @P2 LOP3.LUT R17, R17, 0x8, RZ, 0xfc, !PT ;  /* 0x0000000811112812 */ /* 0x000fe200078efcff */
[----:B------:R-:W-:Y:S01]  /*f1c0*/  UIMAD UR42, UR4, UR42, URZ ;  /* 0x0000002a042a72a4 */ /* 0x000fe2000f8e023f */
[----:B------:R-:W-:Y:S02]  /*f1d0*/  ISETP.GE.AND P0, PT, R10, UR6, PT ;  /* 0x000000060a007c0c */ /* 0x000fe4000bf06270 */
[----:B------:R-:W-:Y:S01]  /*f1e0*/  LOP3.LUT R17, R17, 0xffffff7f, RZ, 0xc0, !PT ;  /* 0xffffff7f11117812 */ /* 0x000fe200078ec0ff */
[C---:B------:R-:W-:Y:S01]  /*f1f0*/  IMAD.SHL.U32 R0, R14.reuse, 0x40, RZ ;  /* 0x000000400e007824 */ /* 0x040fe200078e00ff */
[----:B------:R-:W-:Y:S01]  /*f200*/  LOP3.LUT R4, R14, 0x7f, RZ, 0xc0, !PT ;  /* 0x0000007f0e047812 */ /* 0x000fe200078ec0ff */
[----:B------:R-:W-:Y:S01]  /*f210*/  UIADD3 UR4, UR42, 0x7f, URZ ;  /* 0x0000007f2a047890 */ /* 0x000fe2000fffe03f */
[----:B------:R-:W-:Y:S02]  /*f220*/  LOP3.LUT R17, R17, 0xfffffbff, RZ, 0xc0, !PT ;  /* 0xfffffbff11117812 */ /* 0x000fe400078ec0ff */
[----:B------:R-:W-:Y:S01]  /*f230*/  LOP3.LUT R0, R0, 0x40, RZ, 0xc0, !PT ;  /* 0x0000004000007812 */ /* 0x000fe200078ec0ff */
[----:B------:R-:W-:Y:S01]  /*f240*/  USHF.R.S32.HI UR5, URZ, 0x1f, UR4 ;  /* 0x0000001f3f057899 */ /* 0x000fe20008011404 */
[----:B0-----:R-:W-:-:S02]  /*f250*/  SHF.R.U32.HI R2, RZ, 0x1, R4 ;  /* 0x00000001ff027819 */ /* 0x001fc40000011604 */
[----:B------:R-:W-:Y:S01]  /*f260*/  @P1 LOP3.LUT R17, R17, 0x400, RZ, 0xfc, !PT ;  /* 0x0000040011111812 */ /* 0x000fe200078efcff */
[----:B------:R-:W-:Y:S01]  /*f270*/  ULEA.HI UR5, UR5, UR4, URZ, 0x7 ;  /* 0x0000000405057291 */ /* 0x000fe2000f8f383f */
[----:B------:R-:W-:Y:S01]  /*f280*/  LOP3.LUT R0, R2, R0, RZ, 0xfc, !PT ;  /* 0x0000000002007212 */ /* 0x000fe200078efcff */
[----:B------:R-:W-:Y:S01]  /*f290*/  IMAD.MOV.U32 R25, RZ, RZ, 0x1 ;  /* 0x00000001ff197424 */ /* 0x000fe200078e00ff */
[C---:B------:R-:W-:Y:S01]  /*f2a0*/  LOP3.LUT R2, R24.reuse, 0x1800, RZ, 0xfc, !PT ;  /* 0x0000180018027812 */ /* 0x040fe200078efcff */
[----:B------:R-:W-:Y:S01]  /*f2b0*/  IMAD.MOV.U32 R22, RZ, RZ, RZ ;  /* 0x000000ffff167224 */ /* 0x000fe200078e00ff */
[----:B------:R-:W-:Y:S02]  /*f2c0*/  LOP3.LUT R0, R24, 0x2800, RZ, 0xfc, !PT ;  /* 0x0000280018007812 */ /* 0x000fe400078efcff */
[----:B------:R-:W-:Y:S01]  /*f2d0*/  @P0 LOP3.LUT R17, R17, 0x80, RZ, 0xfc, !PT ;  /* 0x0000008011110812 */ /* 0x000fe200078efcff */
[----:B------:R-:W-:Y:S02]  /*f2e0*/  UIMAD UR41, UR41, UR40, URZ ;  /* 0x00000028292972a4 */ /* 0x000fe4000f8e023f */
[----:B------:R-:W-:Y:S01]  /*f2f0*/  UIADD3 UR46, UR42, 0x1, -UR40 ;  /* 0x000000012a2e7890 */ /* 0x000fe2000fffe828 */
[----:B------:R-:W-:Y:S01]  /*f300*/  ULDC UR49, c[0x0][0xc] ;  /* 0x0000030000317ab9 */ /* 0x000fe20000000800 */
[----:B------:R-:W-:-:S02]  /*f310*/  ULOP3.LUT UR48, UR38, 0x2, URZ, 0xfc, !UPT ;  /* 0x0000000226307892 */ /* 0x000fc4000f8efc3f */
[----:B------:R-:W-:Y:S02]  /*f320*/  ULOP3.LUT UR47, UR38, 0x1, URZ, 0xfc, !UPT ;  /* 0x00000001262f7892 */ /* 0x000fe4000f8efc3f */
[----:B------:R-:W-:Y:S02]  /*f330*/  UIADD3 UR40, UR42, -UR40, URZ ;  /* 0x800000282a287290 */ /* 0x000fe4000fffe03f */
[----:B------:R-:W-:Y:S01]  /*f340*/  USHF.R.S32.HI UR39, URZ, 0x7, UR5 ;  /* 0x000000073f277899 */ /* 0x000fe20008011405 */
[----:B--2---:R-:W-:-:S05]  /*f350*/  LEA R16, R13, R16, 0x18 ;  /* 0x000000100d107211 */ /* 0x004fca00078ec0ff */
[----:B------:R-:W-:-:S05]  /*f360*/  IMAD.IADD R3, R16, 0x1, R12 ;  /* 0x0000000110037824 */ /* 0x000fca00078e020c */
[----:B------:R1:W-:Y:S02]  /*f370*/  STL [R1+0x18], R3 ;  /* 0x0000180301007387 */ /* 0x0003e40000100800 */
.L_x_11423:
        /* <DEDUP_REMOVED lines=23> */
.L_x_11351:
[----:B------:R-:W-:Y:S01]  /*f4f0*/  ULDC UR8, c[0x0][0xc54] ;  /* 0x0003150000087ab9 */ /* 0x000fe20000000800 */
[----:B------:R-:W-:Y:S01]  /*f500*/  UMOV UR6, UR7 ;  /* 0x0000000700067c82 */ /* 0x000fe20008000000 */
[----:B------:R-:W-:-:S11]  /*f510*/  UISETP.NE.AND UP0, UPT, UR8, 0x1, UPT ;  /* 0x000000010800788c */ /* 0x000fd6000bf05270 */
[----:B------:R-:W-:Y:S02]  /*f520*/  @UP0 ULDC.64 UR10, c[0x0][0xc58] ;  /* 0x00031600000a0ab9 */ /* 0x000fe40000000a00 */
[----:B------:R-:W-:-:S04]  /*f530*/  UIMAD.WIDE.U32 UR4, UR7, UR10, URZ ;  /* 0x0000000a070472a5 */ /* 0x000fc8000f8e003f */
[----:B------:R-:W-:-:S04]  /*f540*/  @UP0 USHF.R.U32.HI UR6, URZ, UR11, UR5 ;  /* 0x0000000b3f060299 */ /* 0x000fc80008011605 */
[----:B------:R-:W-:-:S12]  /*f550*/  UIMAD UR4, UR6, UR8, URZ ;  /* 0x00000008060472a4 */ /* 0x000fd8000f8e023f */
.L_x_11352:
        /* <DEDUP_REMOVED lines=18> */
[----:B------:R-:W-:Y:S01]  /*f680*/  ULOP3.LUT UR6, URZ, UR6, URZ, 0x33, !UPT ;  /* 0x000000063f067292 */ /* 0x000fe2000f8e333f */
[----:B-1----:R-:W-:Y:S01]  /*f690*/  IMAD.U32 R3, RZ, RZ, UR5 ;  /* 0x00000005ff037e24 */ /* 0x002fe2000f8e00ff */
[----:B------:R-:W-:Y:S01]  /*f6a0*/  ULDC UR5, c[0x0][0x448] ;  /* 0x0001120000057ab9 */ /* 0x000fe20000000800 */
[----:B------:R-:W-:-:S03]  /*f6b0*/  ULDC UR4, c[0x0][0xc3c] ;  /* 0x00030f0000047ab9 */ /* 0x000fc60000000800 */
[----:B------:R-:W2:Y:S01]  /*f6c0*/  @P0 LDG.E R18, desc[UR52][R2.64] ;  /* 0x0000003402120981 */ /* 0x000ea2000c1e1900 */
[----:B------:R-:W-:Y:S02]  /*f6d0*/  UISETP.NE.AND UP2, UPT, UR5, 0x1, UPT ;  /* 0x000000010500788c */ /* 0x000fe4000bf45270 */
[----:B------:R-:W-:Y:S02]  /*f6e0*/  UIADD3 UR6, UR6, UR4, URZ ;  /* 0x0000000406067290 */ /* 0x000fe4000fffe03f */
[----:B------:R-:W-:Y:S02]  /*f6f0*/  UP2UR UR50, UPR, URZ, 0x4 ;  /* 0x000000043f327883 */ /* 0x000fe40008000000 */
[----:B------:R-:W-:-:S04]  /*f700*/  UIMAD UR43, UR6, 0xc0, URZ ;  /* 0x000000c0062b78a4 */ /* 0x000fc8000f8e023f */
        /* <DEDUP_REMOVED lines=9> */
[----:B------:R-:W-:Y:S01]  /*f7a0*/  PLOP3.LUT P0, PT, PT, PT, UP0, 0x40, 0x0 ;  /* 0x000000000000781c */ /* 0x000fe20003f0e808 */
[----:B--2---:R0:W-:-:S12]  /*f7b0*/  STL [R1+0x4], R18 ;  /* 0x0000041201007387 */ /* 0x0041d80000100800 */
[----:B------:R-:W-:Y:S05]  /*f7c0*/  @P0 BRA `(.L_x_11353) ;  /* 0x0000000000440947 */ /* 0x000fea0003800000 */
        /* <DEDUP_REMOVED lines=10> */
.L_x_11354:
[----:B------:R-:W-:-:S11]  /*f870*/  UISETP.NE.AND UP1, UPT, UR5, 0x1, UPT ;  /* 0x000000010500788c */ /* 0x000fd6000bf25270 */
[----:B------:R-:W-:Y:S02]  /*f880*/  @UP1 ULDC.64 UR10, c[0x0][0x9e8] ;  /* 0x00027a00000a1ab9 */ /* 0x000fe40000000a00 */
[----:B------:R-:W-:-:S04]  /*f890*/  UIMAD.WIDE.U32 UR6, UR8, UR10, URZ ;  /* 0x0000000a080672a5 */ /* 0x000fc8000f8e003f */
[----:B------:R-:W-:-:S12]  /*f8a0*/  @UP1 USHF.R.U32.HI UR8, URZ, UR11, UR7 ;  /* 0x0000000b3f081299 */ /* 0x000fd80008011607 */
.L_x_11355:
[----:B------:R-:W-:-:S04]  /*f8b0*/  UIMAD UR8, UR8, UR5, UR5 ;  /* 0x00000005080872a4 */ /* 0x000fc8000f8e0205 */
[----:B------:R-:W-:-:S04]  /*f8c0*/  UISETP.LT.AND UP1, UPT, UR4, UR8, UPT ;  /* 0x000000080400728c */ /* 0x000fc8000bf21270 */
[----:B------:R-:W-:-:S12]  /*f8d0*/  USEL UR4, UR4, UR8, UP1 ;  /* 0x0000000804047287 */ /* 0x000fd80008800000 */
.L_x_11353:
        /* <DEDUP_REMOVED lines=27> */
.L_x_11357:
[----:B------:R-:W-:-:S11]  /*fa90*/  UISETP.NE.AND UP0, UPT, UR5, 0x1, UPT ;  /* 0x000000010500788c */ /* 0x000fd6000bf05270 */
[----:B------:R-:W-:Y:S02]  /*faa0*/  @UP0 ULDC.64 UR10, c[0x0][0x9e8] ;  /* 0x00027a00000a0ab9 */ /* 0x000fe40000000a00 */
[----:B------:R-:W-:-:S04]  /*fab0*/  UIMAD.WIDE.U32 UR6, UR4, UR10, URZ ;  /* 0x0000000a040672a5 */ /* 0x000fc8000f8e003f */
[----:B------:R-:W-:-:S12]  /*fac0*/  @UP0 USHF.R.U32.HI UR4, URZ, UR11, UR7 ;  /* 0x0000000b3f040299 */ /* 0x000fd80008011607 */
.L_x_11358:
[----:B------:R-:W-:-:S04]  /*fad0*/  UIMAD UR4, UR4, UR5, URZ ;  /* 0x00000005040472a4 */ /* 0x000fc8000f8e023f */
[----:B------:R-:W-:-:S04]  /*fae0*/  UISETP.LT.AND UP0, UPT, UR8, UR4, UPT ;  /* 0x000000040800728c */ /* 0x000fc8000bf01270 */
[----:B------:R-:W-:-:S12]  /*faf0*/  USEL UR8, UR8, UR4, !UP0 ;  /* 0x0000000408087287 */ /* 0x000fd8000c000000 */
.L_x_11356:
        /* <DEDUP_REMOVED lines=27> */
.L_x_11360:
        /* <DEDUP_REMOVED lines=20> */
.L_x_11363:
[----:B------:R-:W-:Y:S05]  /*fdf0*/  BSYNC B6 ;  /* 0x0000000000067941 */ /* 0x000fea0003800000 */
.L_x_11362:
        /* <DEDUP_REMOVED lines=22> */
.L_x_11365:
[----:B------:R-:W-:Y:S05]  /*ff60*/  BSYNC B6 ;  /* 0x0000000000067941 */ /* 0x000fea0003800000 */
.L_x_11364:
        /* <DEDUP_REMOVED lines=20> */
.L_x_11367:
[----:B------:R-:W-:Y:S05]  /*100b0*/  BSYNC B6 ;  /* 0x0000000000067941 */ /* 0x000fea0003800000 */
.L_x_11366:
        /* <DEDUP_REMOVED lines=19> */
.L_x_11369:
[----:B------:R-:W-:Y:S05]  /*101f0*/  BSYNC B6 ;  /* 0x0000000000067941 */ /* 0x000fea0003800000 */
.L_x_11368:
        /* <DEDUP_REMOVED lines=17> */
.L_x_11443:
[----:B--2---:R-:W2:Y:S01]  /*10310*/  S2R R2, SR_TID.X ;  /* 0x0000000000027919 */ /* 0x004ea20000002100 */
[----:B-1----:R-:W-:Y:S02]  /*10320*/  ISETP.NE.AND P1, PT, R9, 0x1, PT ;  /* 0x000000010900780c */ /* 0x002fe40003f25270 */
[----:B-----5:R-:W-:Y:S02]  /*10330*/  SHF.R.S32.HI R8, RZ, 0x1f, R28 ;  /* 0x0000001fff087819 */ /* 0x020fe4000001141c */
[----:B------:R-:W-:-:S03]  /*10340*/  LOP3.LUT R17, R17, 0xffffffef, RZ, 0xc0, !PT ;  /* 0xffffffef11117812 */ /* 0x000fc600078ec0ff */
[----:B------:R1:W-:Y:S06]  /*10350*/  STL [R1], R8 ;  /* 0x0000000801007387 */ /* 0x0003ec0000100800 */
[----:B------:R-:W3:Y:S01]  /*10360*/  @P1 LDC R5, c[0x0][0x434] ;  /* 0x00010d00ff051b82 */ /* 0x000ee20000000800 */
[----:B------:R-:W-:-:S07]  /*10370*/  @P1 LOP3.LUT R17, R17, 0x10, RZ, 0xfc, !PT ;  /* 0x0000001011111812 */ /* 0x000fce00078efcff */
[----:B------:R-:W4:Y:S01]  /*10380*/  @P1 LDC R4, c[0x0][0x438] ;  /* 0x00010e00ff041b82 */ /* 0x000f220000000800 */
[C---:B--2---:R-:W-:Y:S01]  /*10390*/  LOP3.LUT R0, R2.reuse, 0x7f, RZ, 0xc0, !PT ;  /* 0x0000007f02007812 */ /* 0x044fe200078ec0ff */
[----:B------:R-:W-:-:S03]  /*103a0*/  IMAD.SHL.U32 R2, R2, 0x40, RZ ;  /* 0x0000004002027824 */ /* 0x000fc600078e00ff */
[----:B------:R-:W-:Y:S02]  /*103b0*/  SHF.R.U32.HI R0, RZ, 0x1, R0 ;  /* 0x00000001ff007819 */ /* 0x000fe40000011600 */
[----:B------:R-:W-:-:S04]  /*103c0*/  LOP3.LUT R2, R2, 0x40, RZ, 0xc0, !PT ;  /* 0x0000004002027812 */ /* 0x000fc800078ec0ff */
[----:B------:R-:W-:-:S04]  /*103d0*/  LOP3.LUT R6, R7, R0, R2, 0xfe, !PT ;  /* 0x0000000007067212 */ /* 0x000fc800078efe02 */
[C---:B------:R-:W-:Y:S01]  /*103e0*/  ISETP.GE.AND P0, PT, R6.reuse, UR42, PT ;  /* 0x0000002a06007c0c */ /* 0x040fe2000bf06270 */
[----:B------:R-:W-:-:S04]  /*103f0*/  IMAD.IADD R6, R6, 0x1, R18 ;  /* 0x0000000106067824 */ /* 0x000fc800078e0212 */
[----:B---3--:R-:W-:-:S04]  /*10400*/  @P1 IMAD.HI.U32 R5, R6, R5, RZ ;  /* 0x0000000506051227 */ /* 0x008fc800078e00ff */
[----:B------:R-:W-:Y:S01]  /*10410*/  IMAD.MOV.U32 R0, RZ, RZ, R6 ;  /* 0x000000ffff007224 */ /* 0x000fe200078e0006 */
[----:B----4-:R-:W-:-:S03]  /*10420*/  @P1 SHF.R.U32.HI R0, RZ, R4, R5 ;  /* 0x00000004ff001219 */ /* 0x010fc60000011605 */
[----:B------:R-:W1:Y:S01]  /*10430*/  @!P0 LDC.64 R2, c[0x0][0x428] ;  /* 0x00010a00ff028b82 */ /* 0x000e620000000a00 */
[--C-:B------:R-:W-:Y:S01]  /*10440*/  @!P0 SHF.R.S32.HI R5, RZ, 0x1f, R0.reuse ;  /* 0x0000001fff058819 */ /* 0x100fe20000011400 */
[----:B------:R-:W-:Y:S02]  /*10450*/  @!P0 IMAD.MOV.U32 R4, RZ, RZ, R0 ;  /* 0x000000ffff048224 */ /* 0x000fe400078e0000 */
[-C--:B-1----:R-:W-:Y:S02]  /*10460*/  @!P0 IMAD R8, R8, R2.reuse, RZ ;  /* 0x0000000208088224 */ /* 0x082fe400078e02ff */
[----:B------:R-:W-:-:S04]  /*10470*/  @!P0 IMAD.WIDE.U32 R4, R28, R2, R4 ;  /* 0x000000021c048225 */ /* 0x000fc800078e0004 */
[----:B------:R-:W-:Y:S02]  /*10480*/  @!P0 IMAD R8, R28, R3, R8 ;  /* 0x000000031c088224 */ /* 0x000fe400078e0208 */
[----:B------:R-:W1:Y:S02]  /*10490*/  @!P0 LDC.64 R2, c[0x0][0x418] ;  /* 0x00010600ff028b82 */ /* 0x000e640000000a00 */
[----:B------:R-:W-:Y:S02]  /*104a0*/  @!P0 IMAD.IADD R8, R5, 0x1, R8 ;  /* 0x0000000105088824 */ /* 0x000fe400078e0208 */
[----:B------:R-:W-:Y:S01]  /*104b0*/  IMAD.MOV.U32 R5, RZ, RZ, RZ ;  /* 0x000000ffff057224 */ /* 0x000fe200078e00ff */
[----:B-1----:R-:W-:-:S04]  /*104c0*/  @!P0 LEA R2, P1, R4, R2, 0x2 ;  /* 0x0000000204028211 */ /* 0x002fc800078210ff */
[----:B------:R-:W-:-:S05]  /*104d0*/  @!P0 LEA.HI.X R3, R4, R3, R8, 0x2, P1 ;  /* 0x0000000304038211 */ /* 0x000fca00008f1408 */
[----:B------:R1:W5:Y:S01]  /*104e0*/  @!P0 LDG.E R5, desc[UR52][R2.64] ;  /* 0x0000003402058981 */ /* 0x000362000c1e1900 */
[----:B------:R-:W-:Y:S01]  /*104f0*/  IMAD.MOV R0, RZ, RZ, -R0 ;  /* 0x000000ffff007224 */ /* 0x000fe200078e0a00 */
[----:B------:R-:W-:-:S03]  /*10500*/  LOP3.LUT R17, R17, 0xfffffffe, RZ, 0xc0, !PT ;  /* 0xfffffffe11117812 */ /* 0x000fc600078ec0ff */
[----:B------:R-:W-:Y:S02]  /*10510*/  IMAD R6, R9, R0, R6 ;  /* 0x0000000009067224 */ /* 0x000fe400078e0206 */
[----:B-1----:R-:W-:-:S04]  /*10520*/  IMAD R2, RZ, RZ, -UR36 ;  /* 0x80000024ff027e24 */ /* 0x002fc8000f8e02ff */
[----:B------:R-:W-:Y:S02]  /*10530*/  IMAD R19, R19, R2, UR37 ;  /* 0x0000002513137e24 */ /* 0x000fe4000f8e0202 */
[----:B------:R-:W-:-:S03]  /*10540*/  IMAD.U32 R2, RZ, RZ, UR48 ;  /* 0x00000030ff027e24 */ /* 0x000fc6000f8e00ff */
[----:B------:R-:W-:Y:S02]  /*10550*/  SHF.R.S32.HI R29, RZ, 0x1f, R19 ;  /* 0x0000001fff1d7819 */ /* 0x000fe40000011413 */
[----:B------:R-:W-:-:S13]  /*10560*/  ISETP.NE.AND P2, PT, R2, 0x3, PT ;  /* 0x000000030200780c */ /* 0x000fda0003f45270 */
[----:B------:R-:W-:Y:S01]  /*10570*/  @P2 LOP3.LUT R17, R17, 0x1, RZ, 0xfc, !PT ;  /* 0x0000000111112812 */ /* 0x000fe200078efcff */
[----:B------:R-:W-:Y:S06]  /*10580*/  @!P2 BRA `(.L_x_11371) ;  /* 0x000000000004a947 */ /* 0x000fec0003800000 */
[----:B------:R-:W-:Y:S01]  /*10590*/  BPT.TRAP 0x1 ;  /* 0x000000040000795c */ /* 0x000fe20000300000 */
.L_x_11371:
[----:B------:R-:W-:Y:S01]  /*105a0*/  IMAD R4, R22, 0x8, R16 ;  /* 0x0000000816047824 */ /* 0x000fe200078e0210 */
[----:B------:R-:W-:Y:S01]  /*105b0*/  SHF.L.U32 R21, R25, 0x1f, RZ ;  /* 0x0000001f19157819 */ /* 0x000fe200000006ff */
[----:B------:R-:W-:Y:S01]  /*105c0*/  BSSY B0, `(.L_x_11372) ;  /* 0x0000004000007945 */ /* 0x000fe20003800000 */
[----:B0-----:R-:W-:Y:S02]  /*105d0*/  SHF.R.S32.HI R18, RZ, 0x1f, R6 ;  /* 0x0000001fff127819 */ /* 0x001fe40000011406 */
[----:B------:R-:W0:Y:S02]  /*105e0*/  SYNCS.PHASECHK.TRANS64.TRYWAIT P0, [R4+URZ+0x19c80], R21 ;  /* 0x019c8015040075a7 */ /* 0x000e24000800017f */
[----:B0-----:R-:W-:Y:S05]  /*105f0*/  @!P0 BRA `(.L_x_11373) ;  /* 0x0000003400608947 */ /* 0x001fea0003800000 */
.L_x_11444:
[----:B------:R-:W-:Y:S05]  /*10600*/  BSYNC B0 ;  /* 0x0000000000007941 */ /* 0x000fea0003800000 */
.L_x_11372:
[----:B------:R-:W2:Y:S01]  /*10610*/  LDL R10, [R1+0x10] ;  /* 0x00001000010a7983 */ /* 0x000ea20000100800 */
[----:B------:R-:W-:Y:S01]  /*10620*/  ULDC.64 UR4, c[0x0][0x328] ;  /* 0x0000ca0000047ab9 */ /* 0x000fe20000000a00 */
[----:B-----5:R-:W-:Y:S01]  /*10630*/  SHF.R.S32.HI R20, RZ, 0x1f, R5 ;  /* 0x0000001fff147819 */ /* 0x020fe20000011405 */
[----:B------:R-:W-:Y:S01]  /*10640*/  IMAD R0, R18, UR4, RZ ;  /* 0x0000000412007c24 */ /* 0x000fe2000f8e02ff */
[----:B------:R-:W1:Y:S01]  /*10650*/  S2R R8, SR_TID.X ;  /* 0x0000000000087919 */ /* 0x000e620000002100 */
[C---:B------:R-:W-:Y:S01]  /*10660*/  IMAD.WIDE.U32 R2, R6.reuse, UR4, RZ ;  /* 0x0000000406027c25 */ /* 0x040fe2000f8e00ff */
[----:B------:R-:W-:Y:S01]  /*10670*/  ULDC.64 UR6, c[0x0][0x318] ;  /* 0x0000c60000067ab9 */ /* 0x000fe20000000a00 */
[C---:B------:R-:W-:Y:S02]  /*10680*/  LOP3.LUT P5, RZ, R17.reuse, 0x400, RZ, 0xc0, !PT ;  /* 0x0000040011ff7812 */ /* 0x040fe400078ac0ff */
[----:B------:R-:W-:Y:S01]  /*10690*/  IMAD R0, R6, UR5, R0 ;  /* 0x0000000506007c24 */ /* 0x000fe2000f8e0200 */
[----:B------:R-:W-:Y:S01]  /*106a0*/  ULDC.64 UR4, c[0x0][0x338] ;  /* 0x0000ce0000047ab9 */ /* 0x000fe20000000a00 */
[----:B------:R-:W-:-:S02]  /*106b0*/  LOP3.LUT P4, RZ, R17, 0x200, RZ, 0xc0, !PT ;  /* 0x0000020011ff7812 */ /* 0x000fc4000788c0ff */
[----:B------:R-:W-:Y:S01]  /*106c0*/  IMAD.IADD R3, R3, 0x1, R0 ;  /* 0x0000000103037824 */ /* 0x000fe200078e0200 */
[----:B------:R-:W-:Y:S01]  /*106d0*/  LOP3.LUT P2, RZ, R17, 0x100, RZ, 0xc0, !PT ;  /* 0x0000010011ff7812 */ /* 0x000fe2000784c0ff */
        /* <DEDUP_REMOVED lines=9> */
[----:B-1----:R-:W-:-:S04]  /*10770*/  LOP3.LUT R8, R8, 0x7f, RZ, 0xc0, !PT ;  /* 0x0000007f08087812 */ /* 0x002fc800078ec0ff */
[----:B------:R-:W-:Y:S02]  /*10780*/  SHF.R.U32.HI R11, RZ, 0x1, R8 ;  /* 0x00000001ff0b7819 */ /* 0x000fe40000011608 */
[----:B------:R-:W-:Y:S02]  /*10790*/  IADD3 R8, P0, R2, UR6, RZ ;  /* 0x0000000602087c10 */ /* 0x000fe4000ff1e0ff */
[----:B------:R-:W-:Y:S02]  /*107a0*/  IADD3 R7, -R11, UR42, -R7 ;  /* 0x0000002a0b077c10 */ /* 0x000fe4000fffe907 */
[----:B------:R-:W1:Y:S01]  /*107b0*/  S2R R11, SR_TID.X ;  /* 0x00000000000b7919 */ /* 0x000e620000002100 */
[----:B------:R-:W-:Y:S02]  /*107c0*/  IADD3.X R9, R3, UR7, R0, P0, !PT ;  /* 0x0000000703097c10 */ /* 0x000fe400087fe400 */
[----:B------:R-:W-:Y:S01]  /*107d0*/  ISETP.GE.AND P1, PT, R7, 0x1, PT ;  /* 0x000000010700780c */ /* 0x000fe20003f26270 */
[----:B-1----:R-:W-:-:S05]  /*107e0*/  IMAD.SHL.U32 R26, R11, 0x10, RZ ;  /* 0x000000100b1a7824 */ /* 0x002fca00078e00ff */
[----:B------:R-:W-:Y:S01]  /*107f0*/  LOP3.LUT R26, R26, 0x10, RZ, 0xc0, !PT ;  /* 0x000000101a1a7812 */ /* 0x000fe200078ec0ff */
[----:B--2---:R-:W-:Y:S01]  /*10800*/  IMAD R10, R22, 0x3000, R10 ;  /* 0x00003000160a7824 */ /* 0x004fe200078e020a */
[----:B------:R-:W-:Y:S06]  /*10810*/  BRA.DIV UR4, `(.L_x_11374) ;  /* 0x0000003204ec7947 */ /* 0x000fec000b800000 */
[----:B------:R-:W1:Y:S01]  /*10820*/  SHFL.IDX PT, R2, R8, RZ, 0x1e1f ;  /* 0x001e1fff08027589 */ /* 0x000e6200000e0000 */
[----:B------:R-:W-:-:S03]  /*10830*/  ISETP.GE.AND P3, PT, R7, 0x41, PT ;  /* 0x000000410700780c */ /* 0x000fc60003f66270 */
[----:B------:R-:W2:Y:S04]  /*10840*/  SHFL.IDX PT, R0, R9, RZ, 0x1e1f ;  /* 0x001e1fff09007589 */ /* 0x000ea800000e0000 */
[----:B------:R-:W3:Y:S01]  /*10850*/  SHFL.IDX PT, R9, R9, 0x1, 0x1e1f ;  /* 0x003e1f0009097f89 */ /* 0x000ee200000e0000 */
        /* <DEDUP_REMOVED lines=9> */
[----:B-1-3--:R1:W2:Y:S02]  /*108f0*/  SHFL.IDX PT, R2, R8, 0x1, 0x1e1f ;  /* 0x003e1f0008027f89 */ /* 0x00a2a400000e0000 */
.L_x_11450:
[----:B--2---:R-:W-:-:S05]  /*10900*/  IADD3 R2, P0, R26, R2, RZ ;  /* 0x000000021a027210 */ /* 0x004fca0007f1e0ff */
        /* <DEDUP_REMOVED lines=12> */
.L_x_11375:
        /* <DEDUP_REMOVED lines=11> */
.L_x_11376:
[----:B------:R2:W-:Y:S01]  /*10a80*/  SYNCS.ARRIVE.TRANS64.A1T0 RZ, [R4+URZ+0x19c70], RZ ;  /* 0x019c70ff04ff79a7 */ /* 0x0005e2000810003f */
[----:B------:R-:W-:Y:S05]  /*10a90*/  @!P4 BRA `(.L_x_11377) ;  /* 0x000000000004c947 */ /* 0x000fea0003800000 */
[----:B------:R-:W-:Y:S01]  /*10aa0*/  BPT.TRAP 0x1 ;  /* 0x000000040000795c */ /* 0x000fe20000300000 */
.L_x_11377:
[----:B------:R-:W3:Y:S01]  /*10ab0*/  SYNCS.PHASECHK.TRANS64.TRYWAIT P0, [R4+URZ+0x19c40], R21 ;  /* 0x019c4015040075a7 */ /* 0x000ee2000800017f */
[----:B------:R-:W-:Y:S04]  /*10ac0*/  BSSY B0, `(.L_x_11378) ;  /* 0x0000002000007945 */ /* 0x000fe80003800000 */
[----:B---3--:R-:W-:Y:S05]  /*10ad0*/  @!P0 BRA `(.L_x_11379) ;  /* 0x0000003000f48947 */ /* 0x008fea0003800000 */
.L_x_11451:
[----:B------:R-:W-:Y:S05]  /*10ae0*/  BSYNC B0 ;  /* 0x0000000000007941 */ /* 0x000fea0003800000 */
.L_x_11378:
[----:B-1----:R-:W1:Y:S01]  /*10af0*/  S2R R8, SR_TID.X ;  /* 0x0000000000087919 */ /* 0x002e620000002100 */
        /* <DEDUP_REMOVED lines=36> */
.L_x_11457:
        /* <DEDUP_REMOVED lines=10> */
.L_x_11381:
        /* <DEDUP_REMOVED lines=11> */
.L_x_11382:
        /* <DEDUP_REMOVED lines=23> */
.L_x_11384:
[----:B------:R-:W-:Y:S05]  /*11000*/  BSYNC B6 ;  /* 0x0000000000067941 */ /* 0x000fea0003800000 */
.L_x_11383:
[----:B------:R1:W5:Y:S01]  /*11010*/  LDL R8, [R1+0x18] ;  /* 0x0000180001087983 */ /* 0x0003620000100800 */
[----:B------:R-:W-:Y:S01]  /*11020*/  UISETP.NE.AND UP0, UPT, UR50, URZ, UPT ;  /* 0x0000003f3200728c */ /* 0x000fe2000bf05270 */
[----:B------:R-:W4:Y:S01]  /*11030*/  S2R R18, SR_TID.X ;  /* 0x0000000000127919 */ /* 0x000f220000002100 */
[----:B------:R-:W-:Y:S01]  /*11040*/  R2UR UR6, R29 ;  /* 0x000000001d0672ca */ /* 0x000fe200000e0000 */
[----:B------:R-:W-:-:S03]  /*11050*/  ULDC.64 UR8, c[0x0][0x2d8] ;  /* 0x0000b60000087ab9 */ /* 0x000fc60000000a00 */
[----:B------:R-:W-:Y:S01]  /*11060*/  PLOP3.LUT P0, PT, PT, PT, UP0, 0x80, 0x0 ;  /* 0x000000000000781c */ /* 0x000fe20003f0f008 */
[----:B------:R-:W-:Y:S01]  /*11070*/  ULDC UR12, c[0x0][0x448] ;  /* 0x00011200000c7ab9 */ /* 0x000fe20000000800 */
[----:B------:R-:W-:Y:S01]  /*11080*/  R2UR UR7, R19 ;  /* 0x00000000130772ca */ /* 0x000fe200000e0000 */
[----:B------:R-:W-:Y:S01]  /*11090*/  ULDC.64 UR10, c[0x0][0x280] ;  /* 0x0000a000000a7ab9 */ /* 0x000fe20000000a00 */
[C---:B------:R-:W-:Y:S01]  /*110a0*/  LOP3.LUT P3, RZ, R17.reuse, 0x80, RZ, 0xc0, !PT ;  /* 0x0000008011ff7812 */ /* 0x040fe2000786c0ff */
[----:B------:R-:W-:Y:S01]  /*110b0*/  @UP0 ULDC UR4, c[0x0][0x44c] ;  /* 0x0001130000040ab9 */ /* 0x000fe20000000800 */
[----:B------:R-:W-:Y:S01]  /*110c0*/  @UP0 ULDC UR13, c[0x0][0x44c] ;  /* 0x00011300000d0ab9 */ /* 0x000fe20000000800 */
[C---:B------:R-:W-:Y:S02]  /*110d0*/  LOP3.LUT P4, RZ, R17.reuse, 0x40, RZ, 0xc0, !PT ;  /* 0x0000004011ff7812 */ /* 0x040fe4000788c0ff */
        /* <DEDUP_REMOVED lines=9> */
[----:B------:R-:W-:Y:S02]  /*11170*/  @UP0 ULDC UR4, c[0x0][0x450] ;  /* 0x0001140000040ab9 */ /* 0x000fe40000000800 */
        /* <DEDUP_REMOVED lines=16> */
[----:B------:R-:W-:Y:S01]  /*11280*/  IMAD.U32 R6, RZ, RZ, UR8 ;  /* 0x00000008ff067e24 */ /* 0x000fe2000f8e00ff */
[----:B------:R-:W-:Y:S01]  /*11290*/  ULDC.64 UR6, c[0x0][0x2c8] ;  /* 0x0000b20000067ab9 */ /* 0x000fe20000000a00 */
[----:B0-23--:R-:W-:Y:S02]  /*112a0*/  IMAD.MOV R4, RZ, RZ, -R2 ;  /* 0x000000ffff047224 */ /* 0x00dfe400078e0a02 */
[C---:B------:R-:W-:Y:S02]  /*112b0*/  IMAD R5, R2.reuse, UR9, R5 ;  /* 0x0000000902057c24 */ /* 0x040fe4000f8e0205 */
[----:B------:R-:W-:-:S04]  /*112c0*/  IMAD.WIDE.U32 R2, R2, R6, UR4 ;  /* 0x0000000402027e25 */ /* 0x000fc8000f8e0006 */
[----:B------:R-:W-:Y:S02]  /*112d0*/  IMAD R4, R4, UR12, R0 ;  /* 0x0000000c04047c24 */ /* 0x000fe4000f8e0200 */
[----:B------:R-:W-:-:S03]  /*112e0*/  IMAD.IADD R3, R3, 0x1, R5 ;  /* 0x0000000103037824 */ /* 0x000fc600078e0205 */
[----:B------:R-:W-:Y:S01]  /*112f0*/  SHF.R.S32.HI R5, RZ, 0x1f, R4 ;  /* 0x0000001fff057819 */ /* 0x000fe20000011404 */
[----:B------:R-:W-:-:S04]  /*11300*/  IMAD.WIDE.U32 R2, R4, UR6, R2 ;  /* 0x0000000604027c25 */ /* 0x000fc8000f8e0002 */
[----:B------:R-:W-:-:S04]  /*11310*/  IMAD R5, R5, UR6, RZ ;  /* 0x0000000605057c24 */ /* 0x000fc8000f8e02ff */
[----:B------:R-:W-:Y:S01]  /*11320*/  IMAD R4, R4, UR7, R5 ;  /* 0x0000000704047c24 */ /* 0x000fe2000f8e0205 */
[----:B------:R-:W-:-:S04]  /*11330*/  IADD3 R5, P0, R2, UR10, RZ ;  /* 0x0000000a02057c10 */ /* 0x000fc8000ff1e0ff */
[----:B------:R-:W-:Y:S02]  /*11340*/  IADD3.X R4, R3, UR11, R4, P0, !PT ;  /* 0x0000000b03047c10 */ /* 0x000fe400087fe404 */
[----:B------:R-:W-:Y:S01]  /*11350*/  PLOP3.LUT P0, PT, PT, PT, UP0, 0x80, 0x0 ;  /* 0x000000000000781c */ /* 0x000fe20003f0f008 */
[----:B------:R-:W-:-:S12]  /*11360*/  VIADD R0, R0, 0x80 ;  /* 0x0000008000007836 */ /* 0x000fd80000000000 */
[----:B------:R-:W-:Y:S01]  /*11370*/  @P0 IMAD.HI.U32 R3, R0, UR13, RZ ;  /* 0x0000000d00030c27 */ /* 0x000fe2000f8e00ff */
[----:B------:R-:W-:Y:S01]  /*11380*/  PLOP3.LUT P0, PT, PT, PT, UP0, 0x80, 0x0 ;  /* 0x000000000000781c */ /* 0x000fe20003f0f008 */
[----:B------:R-:W-:Y:S02]  /*11390*/  @UP0 ULDC UR13, c[0x0][0x450] ;  /* 0x00011400000d0ab9 */ /* 0x000fe40000000800 */
[----:B------:R-:W-:Y:S01]  /*113a0*/  IMAD.MOV.U32 R2, RZ, RZ, R0 ;  /* 0x000000ffff027224 */ /* 0x000fe200078e0000 */
[----:B------:R-:W0:Y:S09]  /*113b0*/  S2R R20, SR_TID.X ;  /* 0x0000000000147919 */ /* 0x000e320000002100 */
[----:B------:R-:W-:-:S05]  /*113c0*/  @P0 SHF.R.U32.HI R2, RZ, UR13, R3 ;  /* 0x0000000dff020c19 */ /* 0x000fca0008011603 */
[----:B------:R-:W-:-:S04]  /*113d0*/  IMAD.MOV R3, RZ, RZ, -R2 ;  /* 0x000000ffff037224 */ /* 0x000fc800078e0a02 */
[----:B------:R-:W-:Y:S01]  /*113e0*/  IMAD R0, R3, UR12, R0 ;  /* 0x0000000c03007c24 */ /* 0x000fe2000f8e0200 */
        /* <DEDUP_REMOVED lines=11> */
[C---:B0-----:R-:W-:Y:S01]  /*114a0*/  IMAD.SHL.U32 R9, R20.reuse, 0x10, RZ ;  /* 0x0000001014097824 */ /* 0x041fe200078e00ff */
[----:B------:R-:W-:Y:S02]  /*114b0*/  LOP3.LUT R18, R20, 0x7f, RZ, 0xc0, !PT ;  /* 0x0000007f14127812 */ /* 0x000fe400078ec0ff */
[----:B------:R-:W-:Y:S02]  /*114c0*/  IADD3.X R6, R3, UR11, R6, P0, !PT ;  /* 0x0000000b03067c10 */ /* 0x000fe400087fe406 */
[----:B------:R-:W-:Y:S02]  /*114d0*/  LOP3.LUT R9, R9, 0x10, RZ, 0xc0, !PT ;  /* 0x0000001009097812 */ /* 0x000fe400078ec0ff */
[----:B------:R-:W-:Y:S01]  /*114e0*/  SHF.R.U32.HI R10, RZ, 0x1, R18 ;  /* 0x00000001ff0a7819 */ /* 0x000fe20000011612 */
[----:B-1----:R-:W-:Y:S06]  /*114f0*/  BRA.DIV UR4, `(.L_x_11385) ;  /* 0x0000002e04247947 */ /* 0x002fec000b800000 */
[----:B------:R-:W0:Y:S01]  /*11500*/  SHFL.IDX PT, R3, R5, RZ, 0x1e1f ;  /* 0x001e1fff05037589 */ /* 0x000e2200000e0000 */
[----:B------:R-:W-:-:S03]  /*11510*/  VIADD R0, R10, UR43 ;  /* 0x0000002b0a007c36 */ /* 0x000fc60008000000 */
[----:B------:R-:W1:Y:S02]  /*11520*/  SHFL.IDX PT, R2, R4, RZ, 0x1e1f ;  /* 0x001e1fff04027589 */ /* 0x000e6400000e0000 */
[----:B------:R-:W-:Y:S02]  /*11530*/  ISETP.GE.AND P1, PT, R0, UR41, PT ;  /* 0x0000002900007c0c */ /* 0x000fe4000bf26270 */
[----:B------:R-:W2:Y:S04]  /*11540*/  SHFL.IDX PT, R5, R5, 0x1, 0x1e1f ;  /* 0x003e1f0005057f89 */ /* 0x000ea800000e0000 */
[----:B------:R-:W3:Y:S04]  /*11550*/  SHFL.IDX PT, R4, R4, 0x1, 0x1e1f ;  /* 0x003e1f0004047f89 */ /* 0x000ee800000e0000 */
[----:B------:R-:W4:Y:S03]  /*11560*/  SHFL.IDX PT, R6, R6, RZ, 0x1e1f ;  /* 0x001e1fff06067589 */ /* 0x000f2600000e0000 */
        /* <DEDUP_REMOVED lines=12> */
[----:B------:R-:W-:Y:S04]  /*11630*/  @!P1 LDGSTS.E.BYPASS.LTC128B.128 [R8+0xf800], desc[UR52][R2.64], !P3 ;  /* 0x0f80000002089fae */ /* 0x000fe8000d901d74 */
[----:B------:R-:W-:Y:S04]  /*11640*/  @!P1 LDGSTS.E.BYPASS.LTC128B.128 [R8+0x11000], desc[UR52][R2.64+0x20], !P4 ;  /* 0x1100002002089fae */ /* 0x000fe8000e101d74 */
[----:B------:R0:W-:Y:S04]  /*11650*/  @!P1 LDGSTS.E.BYPASS.LTC128B.128 [R8+0x12800], desc[UR52][R2.64+0x40], !P5 ;  /* 0x1280004002089fae */ /* 0x0001e8000e901d74 */
[----:B0---4-:R0:W1:Y:S02]  /*11660*/  SHFL.IDX PT, R2, R7, RZ, 0x1e1f ;  /* 0x001e1fff07027589 */ /* 0x01106400000e0000 */
.L_x_11464:
[----:B------:R-:W-:Y:S01]  /*11670*/  VIADD R0, R0, 0x80 ;  /* 0x0000008000007836 */ /* 0x000fe20000000000 */
[----:B------:R-:W-:Y:S04]  /*11680*/  BSSY B0, `(.L_x_11386) ;  /* 0x000000b000007945 */ /* 0x000fe80003800000 */
[----:B------:R-:W-:-:S13]  /*11690*/  ISETP.GE.AND P0, PT, R0, UR41, PT ;  /* 0x0000002900007c0c */ /* 0x000fda000bf06270 */
        /* <DEDUP_REMOVED lines=9> */
.L_x_11387:
[----:B------:R-:W-:Y:S05]  /*11730*/  BSYNC B0 ;  /* 0x0000000000007941 */ /* 0x000fea0003800000 */
.L_x_11386:
[----:B------:R-:W-:Y:S01]  /*11740*/  NOP ;  /* 0x0000000000007918 */ /* 0x000fe20000000000 */
[----:B------:R-:W-:-:S13]  /*11750*/  PLOP3.LUT P0, PT, PT, PT, PT, 0x80, 0x0 ;  /* 0x000000000000781c */ /* 0x000fda0003f0f070 */
.L_x_11388:
        /* <DEDUP_REMOVED lines=18> */
.L_x_11465:
[----:B------:R-:W-:Y:S05]  /*11880*/  BSYNC B0 ;  /* 0x0000000000007941 */ /* 0x000fea0003800000 */
.L_x_11389:
[----:B------:R-:W-:-:S04]  /*11890*/  UIADD3 UR4, UR44, -0x2, URZ ;  /* 0xfffffffe2c047890 */ /* 0x000fc8000fffe03f */
[----:B------:R-:W-:-:S06]  /*118a0*/  UISETP.GE.AND UP0, UPT, UR4, UR45, UPT ;  /* 0x0000002d0400728c */ /* 0x000fcc000bf06270 */
[----:B------:R-:W-:-:S13]  /*118b0*/  PLOP3.LUT P0, PT, PT, PT, UP0, 0x40, 0x0 ;  /* 0x000000000000781c */ /* 0x000fda0003f0e808 */
[----:B------:R-:W-:Y:S05]  /*118c0*/  @P0 BRA `(.L_x_11391) ;  /* 0x0000001000500947 */ /* 0x000fea0003800000 */
[----:B------:R-:W-:Y:S02]  /*118d0*/  IMAD.MOV.U32 R0, RZ, RZ, R22 ;  /* 0x000000ffff007224 */ /* 0x000fe400078e0016 */
[----:B------:R-:W-:Y:S02]  /*118e0*/  IMAD.MOV.U32 R5, RZ, RZ, R25 ;  /* 0x000000ffff057224 */ /* 0x000fe400078e0019 */
[----:B------:R-:W-:-:S07]  /*118f0*/  IMAD.U32 R20, RZ, RZ, UR4 ;  /* 0x00000004ff147e24 */ /* 0x000fce000f8e00ff */
.L_x_11411:
[----:B0-2---:R-:W2:Y:S01]  /*11900*/  LDL R8, [R1+0x4] ;  /* 0x0000040001087983 */ /* 0x005ea20000100800 */
[----:B------:R-:W3:Y:S03]  /*11910*/  LDC R4, c[0x0][0x430] ;  /* 0x00010c00ff047b82 */ /* 0x000ee60000000800 */
[----:B0-----:R-:W4:Y:S01]  /*11920*/  LDL R7, [R1] ;  /* 0x0000000001077983 */ /* 0x001f220000100800 */
[----:B------:R-:W1:Y:S01]  /*11930*/  S2R R2, SR_TID.X ;  /* 0x0000000000027919 */ /* 0x000e620000002100 */
[----:B---3--:R-:W-:-:S13]  /*11940*/  ISETP.NE.AND P0, PT, R4, 0x1, PT ;  /* 0x000000010400780c */ /* 0x008fda0003f05270 */
[----:B------:R-:W0:Y:S01]  /*11950*/  @P0 LDC R6, c[0x0][0x434] ;  /* 0x00010d00ff060b82 */ /* 0x000e220000000800 */
[----:B-1----:R-:W-:-:S04]  /*11960*/  LOP3.LUT R3, R2, 0x7f, RZ, 0xc0, !PT ;  /* 0x0000007f02037812 */ /* 0x002fc800078ec0ff */
[----:B------:R-:W-:-:S03]  /*11970*/  SHF.R.U32.HI R4, RZ, 0x1, R3 ;  /* 0x00000001ff047819 */ /* 0x000fc60000011603 */
[----:B------:R-:W1:Y:S01]  /*11980*/  @P0 LDC R3, c[0x0][0x438] ;  /* 0x00010e00ff030b82 */ /* 0x000e620000000800 */
[----:B------:R-:W-:Y:S02]  /*11990*/  IMAD.SHL.U32 R2, R2, 0x40, RZ ;  /* 0x0000004002027824 */ /* 0x000fe400078e00ff */
[----:B------:R-:W-:-:S03]  /*119a0*/  IMAD R4, R20, 0x80, R4 ;  /* 0x0000008014047824 */ /* 0x000fc600078e0204 */
[----:B------:R-:W-:Y:S01]  /*119b0*/  LOP3.LUT R2, R2, 0x40, RZ, 0xc0, !PT ;  /* 0x0000004002027812 */ /* 0x000fe200078ec0ff */
[----:B------:R-:W-:Y:S05]  /*119c0*/  YIELD ;  /* 0x0000000000007946 */ /* 0x000fea0003800000 */
[----:B------:R-:W-:Y:S01]  /*119d0*/  ULDC UR4, c[0x0][0x430] ;  /* 0x00010c0000047ab9 */ /* 0x000fe20000000800 */
[----:B--2---:R-:W-:-:S05]  /*119e0*/  IADD3 R4, R2, R4, R8 ;  /* 0x0000000402047210 */ /* 0x004fca0007ffe008 */
[----:B0-----:R-:W-:-:S04]  /*119f0*/  @P0 IMAD.HI.U32 R6, R4, R6, RZ ;  /* 0x0000000604060227 */ /* 0x001fc800078e00ff */
[----:B------:R-:W-:Y:S01]  /*11a00*/  IMAD.MOV.U32 R2, RZ, RZ, R4 ;  /* 0x000000ffff027224 */ /* 0x000fe200078e0004 */
[----:B-1----:R-:W-:-:S05]  /*11a10*/  @P0 SHF.R.U32.HI R2, RZ, R3, R6 ;  /* 0x00000003ff020219 */ /* 0x002fca0000011606 */
[--C-:B------:R-:W-:Y:S01]  /*11a20*/  IMAD.MOV R8, RZ, RZ, -R2.reuse ;  /* 0x000000ffff087224 */ /* 0x100fe200078e0a02 */
[----:B------:R-:W-:-:S03]  /*11a30*/  SHF.R.S32.HI R3, RZ, 0x1f, R2 ;  /* 0x0000001fff037819 */ /* 0x000fc60000011402 */
[----:B------:R-:W-:Y:S01]  /*11a40*/  IMAD R8, R8, UR4, R4 ;  /* 0x0000000408087c24 */ /* 0x000fe2000f8e0204 */
[----:B------:R-:W-:Y:S02]  /*11a50*/  ULDC.64 UR4, c[0x0][0x428] ;  /* 0x00010a0000047ab9 */ /* 0x000fe40000000a00 */
[----:B----4-:R-:W-:Y:S02]  /*11a60*/  IMAD R4, R7, UR4, RZ ;  /* 0x0000000407047c24 */ /* 0x010fe4000f8e02ff */
[----:B------:R-:W-:-:S04]  /*11a70*/  IMAD.WIDE.U32 R2, R28, UR4, R2 ;  /* 0x000000041c027c25 */ /* 0x000fc8000f8e0002 */
        /* <DEDUP_REMOVED lines=13> */
[----:B------:R-:W-:Y:S02]  /*11b50*/  ISETP.GT.AND P1, PT, R2, UR45, PT ;  /* 0x0000002d02007c0c */ /* 0x000fe4000bf24270 */
[----:B------:R-:W-:Y:S02]  /*11b60*/  SEL R22, R22, RZ, P0 ;  /* 0x000000ff16167207 */ /* 0x000fe40000000000 */
[----:B------:R-:W-:Y:S02]  /*11b70*/  LOP3.LUT R25, R5, R25, RZ, 0x3c, !PT ;  /* 0x0000001905197212 */ /* 0x000fe400078e3cff */
[----:B--2---:R-:W-:Y:S01]  /*11b80*/  SHF.R.S32.HI R18, RZ, 0x1f, R7 ;  /* 0x0000001fff127819 */ /* 0x004fe20000011407 */
[----:B------:R-:W-:Y:S06]  /*11b90*/  @!P2 BRA `(.L_x_11392) ;  /* 0x000000000004a947 */ /* 0x000fec0003800000 */
[----:B------:R-:W-:Y:S01]  /*11ba0*/  BPT.TRAP 0x1 ;  /* 0x000000040000795c */ /* 0x000fe20000300000 */
.L_x_11392:
[----:B------:R-:W-:Y:S01]  /*11bb0*/  IMAD R4, R22, 0x8, R16 ;  /* 0x0000000816047824 */ /* 0x000fe200078e0210 */
[----:B------:R-:W-:Y:S01]  /*11bc0*/  SHF.L.U32 R10, R25, 0x1f, RZ ;  /* 0x0000001f190a7819 */ /* 0x000fe200000006ff */
[----:B------:R-:W-:Y:S01]  /*11bd0*/  BSSY B0, `(.L_x_11393) ;  /* 0x0000004000007945 */ /* 0x000fe20003800000 */
[----:B------:R-:W-:Y:S02]  /*11be0*/  SHF.R.S32.HI R9, RZ, 0x1f, R8 ;  /* 0x0000001fff097819 */ /* 0x000fe40000011408 */
[----:B------:R-:W0:Y:S02]  /*11bf0*/  SYNCS.PHASECHK.TRANS64.TRYWAIT P0, [R4+URZ+0x19c80], R10 ;  /* 0x019c800a040075a7 */ /* 0x000e24000800017f */
[----:B0-----:R-:W-:Y:S05]  /*11c00*/  @!P0 BRA `(.L_x_11394) ;  /* 0x0000002800608947 */ /* 0x001fea0003800000 */
.L_x_11466:
[----:B------:R-:W-:Y:S05]  /*11c10*/  BSYNC B0 ;  /* 0x0000000000007941 */ /* 0x000fea0003800000 */
.L_x_11393:
[----:B------:R-:W2:Y:S01]  /*11c20*/  LDL R11, [R1+0x10] ;  /* 0x00001000010b7983 */ /* 0x000ea20000100800 */
        /* <DEDUP_REMOVED lines=36> */
.L_x_11472:
        /* <DEDUP_REMOVED lines=13> */
.L_x_11396:
        /* <DEDUP_REMOVED lines=11> */
.L_x_11397:
[----:B------:R2:W-:Y:S01]  /*11ff0*/  SYNCS.ARRIVE.TRANS64.A1T0 RZ, [R4+URZ+0x19c70], RZ ;  /* 0x019c70ff04ff79a7 */ /* 0x0005e2000810003f */
[----:B------:R-:W-:Y:S05]  /*12000*/  @!P3 BRA `(.L_x_11398) ;  /* 0x000000000004b947 */ /* 0x000fea0003800000 */
[----:B------:R-:W-:Y:S01]  /*12010*/  BPT.TRAP 0x1 ;  /* 0x000000040000795c */ /* 0x000fe20000300000 */
.L_x_11398:
[----:B------:R-:W3:Y:S01]  /*12020*/  SYNCS.PHASECHK.TRANS64.TRYWAIT P0, [R4+URZ+0x19c40], R10 ;  /* 0x019c400a040075a7 */ /* 0x000ee2000800017f */
[----:B------:R-:W-:Y:S04]  /*12030*/  BSSY B0, `(.L_x_11399) ;  /* 0x0000002000007945 */ /* 0x000fe80003800000 */
[----:B---3--:R-:W-:Y:S05]  /*12040*/  @!P0 BRA `(.L_x_11400) ;  /* 0x0000002800108947 */ /* 0x008fea0003800000 */
.L_x_11473:
[----:B------:R-:W-:Y:S05]  /*12050*/  BSYNC B0 ;  /* 0x0000000000007941 */ /* 0x000fea0003800000 */
.L_x_11399:
[----:B------:R-:W1:Y:S01]  /*12060*/  S2R R11, SR_TID.X ;  /* 0x00000000000b7919 */ /* 0x000e620000002100 */
        /* <DEDUP_REMOVED lines=33> */
.L_x_11479:
        /* <DEDUP_REMOVED lines=10> */
.L_x_11402:
        /* <DEDUP_REMOVED lines=11> */
.L_x_11403:
[----:B------:R-:W-:Y:S01]  /*123d0*/  IMAD.U32 R2, RZ, RZ, UR47 ;  /* 0x0000002fff027e24 */ /* 0x000fe2000f8e00ff */
[----:B------:R0:W-:Y:S04]  /*123e0*/  SYNCS.ARRIVE.TRANS64.A1T0 RZ, [R4+URZ+0x19c30], RZ ;  /* 0x019c30ff04ff79a7 */ /* 0x0001e8000810003f */
[----:B------:R-:W-:-:S13]  /*123f0*/  ISETP.NE.AND P0, PT, R2, 0x3, PT ;  /* 0x000000030200780c */ /* 0x000fda0003f05270 */
[----:B0-----:R-:W-:Y:S05]  /*12400*/  @!P0 BRA `(.L_x_11404) ;  /* 0x0000000000048947 */ /* 0x001fea0003800000 */
[----:B------:R-:W-:Y:S01]  /*12410*/  BPT.TRAP 0x1 ;  /* 0x000000040000795c */ /* 0x000fe20000300000 */
.L_x_11404:
[----:B------:R-:W-:Y:S01]  /*12420*/  LOP3.LUT R3, R5, 0x1, RZ, 0x3c, !PT ;  /* 0x0000000105037812 */ /* 0x000fe200078e3cff */
[----:B------:R-:W-:Y:S01]  /*12430*/  IMAD R2, R0, 0x8, R16 ;  /* 0x0000000800027824 */ /* 0x000fe200078e0210 */
[----:B------:R-:W-:Y:S02]  /*12440*/  BSSY B0, `(.L_x_11405) ;  /* 0x0000004000007945 */ /* 0x000fe40003800000 */
[----:B------:R-:W-:-:S04]  /*12450*/  SHF.L.U32 R3, R3, 0x1f, RZ ;  /* 0x0000001f03037819 */ /* 0x000fc800000006ff */
[----:B------:R-:W0:Y:S02]  /*12460*/  SYNCS.PHASECHK.TRANS64.TRYWAIT P2, [R2+URZ+0x19c70], R3 ;  /* 0x019c7003020075a7 */ /* 0x000e24000804017f */
[----:B0-----:R-:W-:Y:S05]  /*12470*/  @!P2 BRA `(.L_x_11406) ;  /* 0x0000002400b0a947 */ /* 0x001fea0003800000 */
.L_x_11480:
[----:B------:R-:W-:Y:S05]  /*12480*/  BSYNC B0 ;  /* 0x0000000000007941 */ /* 0x000fea0003800000 */
.L_x_11405:
[----:B--23--:R-:W-:-:S05]  /*12490*/  IMAD.U32 R4, RZ, RZ, UR48 ;  /* 0x00000030ff047e24 */ /* 0x00cfca000f8e00ff */
[----:B------:R-:W-:-:S13]  /*124a0*/  ISETP.NE.AND P2, PT, R4, 0x3, PT ;  /* 0x000000030400780c */ /* 0x000fda0003f45270 */
[----:B------:R-:W-:Y:S05]  /*124b0*/  @!P2 BRA `(.L_x_11407) ;  /* 0x000000000004a947 */ /* 0x000fea0003800000 */
[----:B------:R-:W-:Y:S01]  /*124c0*/  BPT.TRAP 0x1 ;  /* 0x000000040000795c */ /* 0x000fe20000300000 */
.L_x_11407:
[----:B0-----:R-:W-:Y:S01]  /*124d0*/  SHF.L.U32 R3, R5, 0x1f, RZ ;  /* 0x0000001f05037819 */ /* 0x001fe200000006ff */
[----:B------:R-:W-:-:S03]  /*124e0*/  IMAD R0, R0, 0x3000, RZ ;  /* 0x0000300000007824 */ /* 0x000fc600078e02ff */
[----:B------:R-:W0:Y:S02]  /*124f0*/  SYNCS.PHASECHK.TRANS64.TRYWAIT P2, [R2+URZ+0x19c60], R3 ;  /* 0x019c6003020075a7 */ /* 0x000e24000804017f */
[----:B0-----:R-:W-:Y:S05]  /*12500*/  @!P2 BRA `(.L_x_11408) ;  /* 0x0000002400a0a947 */ /* 0x001fea0003800000 */
.L_x_11481:
        /* <DEDUP_REMOVED lines=69> */
.L_x_11409:
[----:B-1----:R1:W-:Y:S01]  /*12960*/  SYNCS.ARRIVE.TRANS64.A1T0 RZ, [R2+URZ+0x19c50], RZ ;  /* 0x019c50ff02ff79a7 */ /* 0x0023e2000810003f */
[----:B------:R-:W-:Y:S06]  /*12970*/  BAR.SYNC.DEFER_BLOCKING 0x2, 0x80 ;  /* 0x0082000000007b1d */ /* 0x000fec0000010000 */
[----:B------:R-:W-:Y:S05]  /*12980*/  @!P0 BRA `(.L_x_11410) ;  /* 0x0000000000048947 */ /* 0x000fea0003800000 */
[----:B------:R-:W-:Y:S01]  /*12990*/  BPT.TRAP 0x1 ;  /* 0x000000040000795c */ /* 0x000fe20000300000 */
.L_x_11410:
[----:B------:R-:W2:Y:S01]  /*129a0*/  LDL R0, [R1+0x8] ;  /* 0x0000080001007983 */ /* 0x000ea20000100800 */
[----:B-1----:R-:W-:Y:S02]  /*129b0*/  VIADD R2, R2, 0x19c80 ;  /* 0x00019c8002027836 */ /* 0x002fe40000000000 */
[----:B------:R-:W-:-:S03]  /*129c0*/  IMAD.MOV.U32 R5, RZ, RZ, R25 ;  /* 0x000000ffff057224 */ /* 0x000fc600078e0019 */
[----:B--2---:R-:W-:Y:S01]  /*129d0*/  PRMT R2, R0, 0x654, R2 ;  /* 0x0000065400027816 */ /* 0x004fe20000000002 */
[----:B------:R-:W-:-:S03]  /*129e0*/  IMAD.MOV.U32 R0, RZ, RZ, R22 ;  /* 0x000000ffff007224 */ /* 0x000fc600078e0016 */
[----:B------:R2:W-:Y:S01]  /*129f0*/  SYNCS.ARRIVE.TRANS64.RED.A1T0 RZ, [R2+URZ], RZ ;  /* 0x000000ff02ff79a7 */ /* 0x0005e2000810043f */
[----:B------:R-:W-:Y:S05]  /*12a00*/  @P1 BRA `(.L_x_11411) ;  /* 0xffffffec00bc1947 */ /* 0x000fea000383ffff */
.L_x_11391:
[----:B--2---:R-:W2:Y:S01]  /*12a10*/  S2R R2, SR_TID.X ;  /* 0x0000000000027919 */ /* 0x004ea20000002100 */
[----:B------:R-:W-:Y:S01]  /*12a20*/  BSSY B0, `(.L_x_11412) ;  /* 0x0000012000007945 */ /* 0x000fe20003800000 */
[----:B------:R-:W-:Y:S01]  /*12a30*/  IMAD.U32 R4, RZ, RZ, UR47 ;  /* 0x0000002fff047e24 */ /* 0x000fe2000f8e00ff */
[----:B--2---:R-:W-:-:S04]  /*12a40*/  LOP3.LUT R2, R2, 0x7f, RZ, 0xc0, !PT ;  /* 0x0000007f02027812 */ /* 0x004fc800078ec0ff */
[----:B------:R-:W-:-:S13]  /*12a50*/  ISETP.NE.AND P0, PT, R2, RZ, PT ;  /* 0x000000ff0200720c */ /* 0x000fda0003f05270 */
[----:B------:R-:W-:Y:S05]  /*12a60*/  @P0 BRA `(.L_x_11413) ;  /* 0x0000000000340947 */ /* 0x000fea0003800000 */
[----:B0-----:R-:W0:Y:S01]  /*12a70*/  S2R R7, SR_LANEID ;  /* 0x0000000000077919 */ /* 0x001e220000000000 */
[----:B------:R-:W-:Y:S01]  /*12a80*/  VOTEU.ANY UR4, UPT, PT ;  /* 0x0000000000047886 */ /* 0x000fe200038e0100 */
[----:B-1----:R-:W1:Y:S01]  /*12a90*/  LDC.64 R2, c[0x0][0xc80] ;  /* 0x00032000ff027b82 */ /* 0x002e620000000a00 */
        /* <DEDUP_REMOVED lines=10> */
.L_x_11413:
[----:B------:R-:W-:Y:S05]  /*12b40*/  BSYNC B0 ;  /* 0x0000000000007941 */ /* 0x000fea0003800000 */
.L_x_11412:
[----:B------:R-:W-:-:S13]  /*12b50*/  ISETP.NE.AND P1, PT, R4, 0x3, PT ;  /* 0x000000030400780c */ /* 0x000fda0003f25270 */
[----:B------:R-:W-:Y:S05]  /*12b60*/  @!P1 BRA `(.L_x_11414) ;  /* 0x0000000000049947 */ /* 0x000fea0003800000 */
[----:B------:R-:W-:Y:S01]  /*12b70*/  BPT.TRAP 0x1 ;  /* 0x000000040000795c */ /* 0x000fe20000300000 */
.L_x_11414:
[----:B01----:R-:W-:Y:S01]  /*12b80*/  LOP3.LUT R3, R25, 0x1, RZ, 0x3c, !PT ;  /* 0x0000000119037812 */ /* 0x003fe200078e3cff */
[----:B--2---:R-:W-:Y:S01]  /*12b90*/  IMAD R0, R22, 0x8, R16 ;  /* 0x0000000816007824 */ /* 0x004fe200078e0210 */
[----:B------:R-:W-:Y:S02]  /*12ba0*/  BSSY B0, `(.L_x_11415) ;  /* 0x0000004000007945 */ /* 0x000fe40003800000 */
[----:B------:R-:W-:-:S04]  /*12bb0*/  SHF.L.U32 R3, R3, 0x1f, RZ ;  /* 0x0000001f03037819 */ /* 0x000fc800000006ff */
[----:B------:R-:W0:Y:S02]  /*12bc0*/  SYNCS.PHASECHK.TRANS64.TRYWAIT P2, [R0+URZ+0x19c70], R3 ;  /* 0x019c7003000075a7 */ /* 0x000e24000804017f */
[----:B0-----:R-:W-:Y:S05]  /*12bd0*/  @!P2 BRA `(.L_x_11416) ;  /* 0x000000200000a947 */ /* 0x001fea0003800000 */
.L_x_11482:
[----:B------:R-:W-:Y:S05]  /*12be0*/  BSYNC B0 ;  /* 0x0000000000007941 */ /* 0x000fea0003800000 */
.L_x_11415:
[----:B------:R-:W-:-:S05]  /*12bf0*/  IMAD.U32 R2, RZ, RZ, UR48 ;  /* 0x00000030ff027e24 */ /* 0x000fca000f8e00ff */
[----:B------:R-:W-:-:S13]  /*12c00*/  ISETP.NE.AND P2, PT, R2, 0x3, PT ;  /* 0x000000030200780c */ /* 0x000fda0003f45270 */
[----:B------:R-:W-:Y:S05]  /*12c10*/  @!P2 BRA `(.L_x_11417) ;  /* 0x000000000004a947 */ /* 0x000fea0003800000 */
[----:B------:R-:W-:Y:S01]  /*12c20*/  BPT.TRAP 0x1 ;  /* 0x000000040000795c */ /* 0x000fe20000300000 */
.L_x_11417:
[----:B0-----:R-:W-:-:S04]  /*12c30*/  SHF.L.U32 R3, R25, 0x1f, RZ ;  /* 0x0000001f19037819 */ /* 0x001fc800000006ff */
[----:B------:R-:W0:Y:S02]  /*12c40*/  SYNCS.PHASECHK.TRANS64.TRYWAIT P2, [R0+URZ+0x19c60], R3 ;  /* 0x019c6003000075a7 */ /* 0x000e24000804017f */
[----:B0-----:R-:W-:Y:S05]  /*12c50*/  @!P2 BRA `(.L_x_11418) ;  /* 0x0000001c00f4a947 */ /* 0x001fea0003800000 */
.L_x_11483:
[----:B------:R-:W2:Y:S01]  /*12c60*/  LDL R15, [R1+0xc] ;  /* 0x00000c00010f7983 */ /* 0x000ea20000100800 */
[----:B------:R-:W-:Y:S01]  /*12c70*/  IMAD R2, R22, 0x3000, RZ ;  /* 0x0000300016027824 */ /* 0x000fe200078e02ff */
[----:B------:R-:W-:Y:S05]  /*12c80*/  WARPSYNC.ALL ;  /* 0x0000000000007948 */ /* 0x000fea0003800000 */
[----:B0-----:R-:W-:Y:S02]  /*12c90*/  LOP3.LUT R3, R2, R24, RZ, 0xfc, !PT ;  /* 0x0000001802037212 */ /* 0x001fe400078efcff */
[----:B------:R-:W-:-:S03]  /*12ca0*/  LOP3.LUT R14, R24, 0x1800, RZ, 0xfc, !PT ;  /* 0x00001800180e7812 */ /* 0x000fc600078efcff */
[----:B------:R-:W-:Y:S02]  /*12cb0*/  IMAD.IADD R6, R16, 0x1, R3 ;  /* 0x0000000110067824 */ /* 0x000fe400078e0203 */
[----:B------:R-:W-:-:S04]  /*12cc0*/  VIADD R3, R2, 0x1000 ;  /* 0x0000100002037836 */ /* 0x000fc80000000000 */
[----:B------:R-:W0:Y:S02]  /*12cd0*/  LDSM.16.MT88.4 R4, [R6+0x9000] ;  /* 0x009000000604783b */ /* 0x000e240000004200 */
        /* <DEDUP_REMOVED lines=11> */
[----:B------:R-:W0:Y:S01]  /*12d90*/  LDSM.16.MT88.4 R4, [R4+0x9000] ;  /* 0x009000000404783b */ /* 0x000e220000004200 */
[----:B------:R-:W-:Y:S01]  /*12da0*/  VIADD R3, R2, 0x2000 ;  /* 0x0000200002037836 */ /* 0x000fe20000000000 */
        /* <DEDUP_REMOVED lines=9> */
[----:B------:R0:W1:Y:S02]  /*12e40*/  LDSM.16.MT88.4 R4, [R12+0x9000] ;  /* 0x009000000c04783b */ /* 0x0000640000004200 */
[----:B0-----:R-:W-:Y:S02]  /*12e50*/  IADD3 R12, R16, R14, R2 ;  /* 0x0000000e100c7210 */ /* 0x001fe40007ffe002 */
[----:B------:R-:W-:Y:S02]  /*12e60*/  LOP3.LUT R14, R24, 0x2800, RZ, 0xfc, !PT ;  /* 0x00002800180e7812 */ /* 0x000fe400078efcff */
[----:B-1----:R-:W-:-:S02]  /*12e70*/  PRMT R8, R4, 0x6420, R5 ;  /* 0x0000642004087816 */ /* 0x002fc40000000005 */
[----:B------:R-:W-:Y:S02]  /*12e80*/  PRMT R9, R4, 0x7531, R5 ;  /* 0x0000753104097816 */ /* 0x000fe40000000005 */
[----:B------:R-:W-:Y:S02]  /*12e90*/  LOP3.LUT R5, R2, 0x800, R24, 0xfe, !PT ;  /* 0x0000080002057812 */ /* 0x000fe400078efe18 */
        /* <DEDUP_REMOVED lines=34> */
.L_x_11419:
[----:B-1----:R1:W-:Y:S01]  /*130c0*/  SYNCS.ARRIVE.TRANS64.A1T0 RZ, [R0+URZ+0x19c50], RZ ;  /* 0x019c50ff00ff79a7 */ /* 0x0023e2000810003f */
[----:B------:R-:W-:Y:S06]  /*130d0*/  BAR.SYNC.DEFER_BLOCKING 0x2, 0x80 ;  /* 0x0082000000007b1d */ /* 0x000fec0000010000 */
[----:B------:R-:W-:Y:S05]  /*130e0*/  @!P1 BRA `(.L_x_11420) ;  /* 0x0000000000049947 */ /* 0x000fea0003800000 */
[----:B------:R-:W-:Y:S01]  /*130f0*/  BPT.TRAP 0x1 ;  /* 0x000000040000795c */ /* 0x000fe20000300000 */
.L_x_11420:
        /* <DEDUP_REMOVED lines=9> */
.L_x_11361:
[----:B------:R-:W-:Y:S05]  /*13190*/  BSYNC B7 ;  /* 0x0000000000077941 */ /* 0x000fea0003800000 */
.L_x_11359:
[----:B-12---:R1:W5:Y:S04]  /*131a0*/  LDL R0, [R1+0x8] ;  /* 0x0000080001007983 */ /* 0x0063680000100800 */
        /* <DEDUP_REMOVED lines=13> */
.L_x_11421:
        /* <DEDUP_REMOVED lines=10> */
.L_x_11422:
[----:B--2---:R-:W2:Y:S01]  /*13320*/  LDL R0, [R1+0x14] ;  /* 0x0000140001007983 */ /* 0x004ea20000100800 */
[----:B------:R-:W-:Y:S02]  /*13330*/  ULDC UR4, c[0x0][0xc38] ;  /* 0x00030e0000047ab9 */ /* 0x000fe40000000800 */
[----:B--2---:R-:W-:-:S13]  /*13340*/  ISETP.GE.AND P0, PT, R0, UR4, PT ;  /* 0x0000000400007c0c */ /* 0x004fda000bf06270 */
[----:B------:R-:W-:Y:S05]  /*13350*/  @!P0 BRA `(.L_x_11423) ;  /* 0xffffffc000088947 */ /* 0x000fea000383ffff */
.L_x_11350:
        /* <DEDUP_REMOVED lines=12> */
.L_x_11484:
[----:B------:R-:W-:Y:S05]  /*13420*/  BSYNC B0 ;  /* 0x0000000000007941 */ /* 0x000fea0003800000 */
.L_x_11424:
[----:B------:R-:W-:-:S03]  /*13430*/  UMOV UR4, 0xffffffff ;  /* 0xffffffff00047882 */ /* 0x000fc60000000000 */
[----:B------:R-:W-:Y:S05]  /*13440*/  BRA.DIV UR4, `(.L_x_11426) ;  /* 0x0000001a04207947 */ /* 0x000fea000b800000 */
[----:B-1----:R-:W1:Y:S02]  /*13450*/  S2R R0, SR_TID.X ;  /* 0x0000000000007919 */ /* 0x002e640000002100 */
[----:B-1----:R-:W-:-:S04]  /*13460*/  SHF.R.U32.HI R0, RZ, 0x5, R0 ;  /* 0x00000005ff007819 */ /* 0x002fc80000011600 */
[----:B------:R-:W-:-:S05]  /*13470*/  LOP3.LUT R0, R0, 0x3, RZ, 0xc0, !PT ;  /* 0x0000000300007812 */ /* 0x000fca00078ec0ff */
[----:B------:R1:W2:Y:S02]  /*13480*/  SHFL.IDX PT, R14, R0, RZ, 0x1f ;  /* 0x00001fff000e7589 */ /* 0x0002a400000e0000 */
.L_x_11487:
[----:B--2---:R-:W-:Y:S01]  /*13490*/  ISETP.NE.AND P0, PT, R14, RZ, PT ;  /* 0x000000ff0e00720c */ /* 0x004fe20003f05270 */
[----:B------:R-:W-:-:S12]  /*134a0*/  BSSY B0, `(.L_x_11427) ;  /* 0x000002c000007945 */ /* 0x000fd80003800000 */
[----:B------:R-:W-:Y:S05]  /*134b0*/  @P0 BRA `(.L_x_11428) ;  /* 0x0000000000a80947 */ /* 0x000fea0003800000 */
[----:B------:R-:W-:-:S03]  /*134c0*/  UMOV UR4, 0xffffffff ;  /* 0xffffffff00047882 */ /* 0x000fc60000000000 */
[----:B------:R-:W-:Y:S05]  /*134d0*/  BRA.DIV UR4, `(.L_x_11429) ;  /* 0x0000001a04307947 */ /* 0x000fea000b800000 */
[----:B------:R-:W-:-:S13]  /*134e0*/  ELECT P6, URZ, PT ;  /* 0x00000000003f782f */ /* 0x000fda00038c0000 */
.L_x_11490:
[----:B------:R-:W-:Y:S05]  /*134f0*/  @!P6 BRA `(.L_x_11428) ;  /* 0x000000000098e947 */ /* 0x000fea0003800000 */
[----:B------:R-:W-:-:S06]  /*13500*/  ULOP3.LUT UR4, UR38, 0x2, URZ, 0xfc, !UPT ;  /* 0x0000000226047892 */ /* 0x000fcc000f8efc3f */
[----:B-1----:R-:W-:-:S05]  /*13510*/  IMAD.U32 R0, RZ, RZ, UR4 ;  /* 0x00000004ff007e24 */ /* 0x002fca000f8e00ff */
[----:B------:R-:W-:-:S13]  /*13520*/  ISETP.NE.AND P0, PT, R0, 0x3, PT ;  /* 0x000000030000780c */ /* 0x000fda0003f05270 */
[----:B------:R-:W-:Y:S05]  /*13530*/  @!P0 BRA `(.L_x_11430) ;  /* 0x0000000000048947 */ /* 0x000fea0003800000 */
[----:B------:R-:W-:Y:S01]  /*13540*/  BPT.TRAP 0x1 ;  /* 0x000000040000795c */ /* 0x000fe20000300000 */
.L_x_11430:
[C---:B------:R-:W-:Y:S01]  /*13550*/  IMAD R3, R22.reuse, 0x8, R5 ;  /* 0x0000000816037824 */ /* 0x040fe200078e0205 */
[----:B------:R-:W-:Y:S01]  /*13560*/  SHF.L.U32 R2, R25, 0x1f, RZ ;  /* 0x0000001f19027819 */ /* 0x000fe200000006ff */
[----:B------:R-:W-:-:S03]  /*13570*/  VIADD R22, R22, 0x1 ;  /* 0x0000000116167836 */ /* 0x000fc60000000000 */
[----:B------:R-:W1:Y:S02]  /*13580*/  SYNCS.PHASECHK.TRANS64.TRYWAIT P1, [R3+URZ+0x19c40], R2 ;  /* 0x019c4002030075a7 */ /* 0x000e64000802017f */
[----:B------:R-:W-:-:S04]  /*13590*/  ISETP.NE.AND P2, PT, R22, 0x2, PT ;  /* 0x000000021600780c */ /* 0x000fc80003f45270 */
[----:B------:R-:W-:Y:S01]  /*135a0*/  SEL R0, RZ, 0x1, P2 ;  /* 0x00000001ff007807 */ /* 0x000fe20001000000 */
[----:B-1----:R-:W-:Y:S08]  /*135b0*/  @!P1 BRA `(.L_x_11431) ;  /* 0x0000001800189947 */ /* 0x002ff00003800000 */
.L_x_11491:
[----:B------:R-:W-:Y:S02]  /*135c0*/  SEL R22, R22, RZ, P2 ;  /* 0x000000ff16167207 */ /* 0x000fe40001000000 */
[----:B------:R-:W-:Y:S01]  /*135d0*/  LOP3.LUT R0, R25, R0, RZ, 0x3c, !PT ;  /* 0x0000000019007212 */ /* 0x000fe200078e3cff */
[----:B------:R-:W-:Y:S06]  /*135e0*/  @!P0 BRA `(.L_x_11432) ;  /* 0x0000000000048947 */ /* 0x000fec0003800000 */
[----:B------:R-:W-:Y:S01]  /*135f0*/  BPT.TRAP 0x1 ;  /* 0x000000040000795c */ /* 0x000fe20000300000 */
.L_x_11432:
[----:B------:R-:W-:Y:S01]  /*13600*/  IMAD R5, R22, 0x8, R5 ;  /* 0x0000000816057824 */ /* 0x000fe200078e0205 */
[----:B------:R-:W-:-:S04]  /*13610*/  SHF.L.U32 R0, R0, 0x1f, RZ ;  /* 0x0000001f00007819 */ /* 0x000fc800000006ff */
[----:B------:R-:W2:Y:S02]  /*13620*/  SYNCS.PHASECHK.TRANS64.TRYWAIT P1, [R5+URZ+0x19c40], R0 ;  /* 0x019c4000050075a7 */ /* 0x000ea4000802017f */
[----:B--2---:R-:W-:Y:S05]  /*13630*/  @!P1 BRA `(.L_x_11433) ;  /* 0x00000018000c9947 */ /* 0x004fea0003800000 */
.L_x_11492:
[----:B------:R-:W-:Y:S05]  /*13640*/  @!P0 BRA `(.L_x_11434) ;  /* 0x0000000000048947 */ /* 0x000fea0003800000 */
[----:B------:R-:W-:Y:S01]  /*13650*/  BPT.TRAP 0x1 ;  /* 0x000000040000795c */ /* 0x000fe20000300000 */
.L_x_11434:
[----:B------:R-:W3:Y:S02]  /*13660*/  SYNCS.PHASECHK.TRANS64.TRYWAIT P1, [R3+URZ+0x19c60], R2 ;  /* 0x019c6002030075a7 */ /* 0x000ee4000802017f */
[----:B---3--:R-:W-:Y:S05]  /*13670*/  @!P1 BRA `(.L_x_11435) ;  /* 0x0000001800109947 */ /* 0x008fea0003800000 */
.L_x_11493:
[----:B------:R-:W-:Y:S05]  /*13680*/  @!P0 BRA `(.L_x_11436) ;  /* 0x0000000000048947 */ /* 0x000fea0003800000 */
[----:B------:R-:W-:Y:S01]  /*13690*/  BPT.TRAP 0x1 ;  /* 0x000000040000795c */ /* 0x000fe20000300000 */
.L_x_11436:
[----:B------:R-:W4:Y:S02]  /*136a0*/  SYNCS.PHASECHK.TRANS64.TRYWAIT P1, [R5+URZ+0x19c60], R0 ;  /* 0x019c6000050075a7 */ /* 0x000f24000802017f */
[----:B----4-:R-:W-:Y:S05]  /*136b0*/  @!P1 BRA `(.L_x_11437) ;  /* 0x0000001800149947 */ /* 0x010fea0003800000 */
.L_x_11494:
[----:B------:R-:W-:Y:S05]  /*136c0*/  @!P0 BRA `(.L_x_11438) ;  /* 0x0000000000048947 */ /* 0x000fea0003800000 */
[----:B------:R-:W-:Y:S01]  /*136d0*/  BPT.TRAP 0x1 ;  /* 0x000000040000795c */ /* 0x000fe20000300000 */
.L_x_11438:
[----:B------:R-:W5:Y:S02]  /*136e0*/  SYNCS.PHASECHK.TRANS64.TRYWAIT P1, [R3+URZ+0x19c80], R2 ;  /* 0x019c8002030075a7 */ /* 0x000f64000802017f */
[----:B-----5:R-:W-:Y:S05]  /*136f0*/  @!P1 BRA `(.L_x_11439) ;  /* 0x0000001800189947 */ /* 0x020fea0003800000 */
.L_x_11495:
[----:B------:R-:W-:Y:S05]  /*13700*/  @!P0 BRA `(.L_x_11440) ;  /* 0x0000000000048947 */ /* 0x000fea0003800000 */
[----:B------:R-:W-:Y:S01]  /*13710*/  BPT.TRAP 0x1 ;  /* 0x000000040000795c */ /* 0x000fe20000300000 */
.L_x_11440:
[----:B------:R0:W0:Y:S02]  /*13720*/  SYNCS.PHASECHK.TRANS64.TRYWAIT P0, [R5+URZ+0x19c80], R0 ;  /* 0x019c8000050075a7 */ /* 0x000024000800017f */
[----:B0-----:R-:W-:Y:S05]  /*13730*/  @!P0 NANOSLEEP.SYNCS 0x989680 ;  /* 0x009896800000895d */ /* 0x001fea0003900000 */
[----:B------:R-:W0:Y:S02]  /*13740*/  @!P0 SYNCS.PHASECHK.TRANS64 P0, [R5+URZ+0x19c80], R0 ;  /* 0x019c8000050085a7 */ /* 0x000e24000800007f */
[----:B0-----:R-:W-:Y:S05]  /*13750*/  @!P0 BRA `(.L_x_11440) ;  /* 0xfffffffc00f08947 */ /* 0x001fea000383ffff */
.L_x_11428:
[----:B------:R-:W-:Y:S05]  /*13760*/  BSYNC B0 ;  /* 0x0000000000007941 */ /* 0x000fea0003800000 */
.L_x_11427:
[----:B------:R-:W-:Y:S05]  /*13770*/  EXIT ;  /* 0x000000000000794d */ /* 0x000fea0003800000 */
.L_x_11263:
[----:B0-----:R-:W-:-:S04]  /*13780*/  IMAD.U32 R3, RZ, RZ, UR46 ;  /* 0x0000002eff037e24 */ /* 0x001fc8000f8e00ff */
[----:B------:R0:W1:Y:S03]  /*13790*/  SYNCS.PHASECHK.TRANS64.TRYWAIT P1, [R3+URZ+0x19c00], R0 ;  /* 0x019c0000030075a7 */ /* 0x000066000802017f */
[----:B-1----:R-:W-:Y:S05]  /*137a0*/  @!P1 NANOSLEEP.SYNCS 0x989680 ;  /* 0x009896800000995d */ /* 0x002fea0003900000 */
[----:B------:R-:W1:Y:S02]  /*137b0*/  @!P1 SYNCS.PHASECHK.TRANS64 P1, [R3+URZ+0x19c00], R0 ;  /* 0x019c0000030095a7 */ /* 0x000e64000802007f */
[----:B-1----:R-:W-:Y:S05]  /*137c0*/  @!P1 BRA `(.L_x_11263) ;  /* 0xfffffffc00ec9947 */ /* 0x002fea000383ffff */
[----:B------:R-:W-:Y:S05]  /*137d0*/  BRA `(.L_x_11441) ;  /* 0xfffffee400087947 */ /* 0x000fea000383ffff */
.L_x_11267:
[----:B-1----:R1:W2:Y:S02]  /*137e0*/  SYNCS.PHASECHK.TRANS64.TRYWAIT P1, [R3+URZ+0x19c30], R0 ;  /* 0x019c3000030075a7 */ /* 0x0022a4000802017f */
[----:B--2---:R-:W-:Y:S05]  /*137f0*/  @!P1 NANOSLEEP.SYNCS 0x989680 ;  /* 0x009896800000995d */ /* 0x004fea0003900000 */
[----:B------:R-:W2:Y:S02]  /*13800*/  @!P1 SYNCS.PHASECHK.TRANS64 P1, [R3+URZ+0x19c30], R0 ;  /* 0x019c3000030095a7 */ /* 0x000ea4000802007f */
[----:B--2---:R-:W-:Y:S05]  /*13810*/  @!P1 BRA `(.L_x_11267) ;  /* 0xfffffffc00f09947 */ /* 0x004fea000383ffff */
[----:B------:R-:W-:Y:S05]  /*13820*/  BRA `(.L_x_11266) ;  /* 0xfffffee400247947 */ /* 0x000fea000383ffff */
.L_x_11284:
[----:B-1----:R-:W-:-:S04]  /*13830*/  IMAD.U32 R5, RZ, RZ, UR19 ;  /* 0x00000013ff057e24 */ /* 0x002fc8000f8e00ff */
[----:B------:R1:W2:Y:S03]  /*13840*/  SYNCS.PHASECHK.TRANS64.TRYWAIT P1, [R5+URZ+0x19c30], R0 ;  /* 0x019c3000050075a7 */ /* 0x0002a6000802017f */
[----:B--2---:R-:W-:Y:S05]  /*13850*/  @!P1 NANOSLEEP.SYNCS 0x989680 ;  /* 0x009896800000995d */ /* 0x004fea0003900000 */
[----:B------:R-:W2:Y:S02]  /*13860*/  @!P1 SYNCS.PHASECHK.TRANS64 P1, [R5+URZ+0x19c30], R0 ;  /* 0x019c3000050095a7 */ /* 0x000ea4000802007f */
[----:B--2---:R-:W-:Y:S05]  /*13870*/  @!P1 BRA `(.L_x_11284) ;  /* 0xfffffffc00ec9947 */ /* 0x004fea000383ffff */
[----:B------:R-:W-:Y:S05]  /*13880*/  BRA `(.L_x_11283) ;  /* 0xffffff1400b47947 */ /* 0x000fea000383ffff */
.L_x_11288:
[----:B-1----:R-:W-:-:S04]  /*13890*/  IMAD.U32 R5, RZ, RZ, UR11 ;  /* 0x0000000bff057e24 */ /* 0x002fc8000f8e00ff */
[----:B------:R1:W2:Y:S03]  /*138a0*/  SYNCS.PHASECHK.TRANS64.TRYWAIT P1, [R5+URZ+0x19c50], R0 ;  /* 0x019c5000050075a7 */ /* 0x0002a6000802017f */
[----:B--2---:R-:W-:Y:S05]  /*138b0*/  @!P1 NANOSLEEP.SYNCS 0x989680 ;  /* 0x009896800000995d */ /* 0x004fea0003900000 */
[----:B------:R-:W2:Y:S02]  /*138c0*/  @!P1 SYNCS.PHASECHK.TRANS64 P1, [R5+URZ+0x19c50], R0 ;  /* 0x019c5000050095a7 */ /* 0x000ea4000802007f */
[----:B--2---:R-:W-:Y:S05]  /*138d0*/  @!P1 BRA `(.L_x_11288) ;  /* 0xfffffffc00ec9947 */ /* 0x004fea000383ffff */
[----:B------:R-:W-:Y:S05]  /*138e0*/  BRA `(.L_x_11287) ;  /* 0xffffff1800047947 */ /* 0x000fea000383ffff */
.L_x_11307:
[----:B-1----:R-:W-:-:S04]  /*138f0*/  IMAD.U32 R9, RZ, RZ, UR6 ;  /* 0x00000006ff097e24 */ /* 0x002fc8000f8e00ff */
[----:B------:R1:W2:Y:S03]  /*13900*/  SYNCS.PHASECHK.TRANS64.TRYWAIT P1, [R9+URZ+0x19c30], R0 ;  /* 0x019c3000090075a7 */ /* 0x0002a6000802017f */
[----:B--2---:R-:W-:Y:S05]  /*13910*/  @!P1 NANOSLEEP.SYNCS 0x989680 ;  /* 0x009896800000995d */ /* 0x004fea0003900000 */
[----:B------:R-:W2:Y:S02]  /*13920*/  @!P1 SYNCS.PHASECHK.TRANS64 P1, [R9+URZ+0x19c30], R0 ;  /* 0x019c3000090095a7 */ /* 0x000ea4000802007f */
[----:B--2---:R-:W-:Y:S05]  /*13930*/  @!P1 BRA `(.L_x_11307) ;  /* 0xfffffffc00ec9947 */ /* 0x004fea000383ffff */
[----:B------:R-:W-:Y:S05]  /*13940*/  BRA `(.L_x_11306) ;  /* 0xffffff44004c7947 */ /* 0x000fea000383ffff */
.L_x_11311:
[----:B-1----:R-:W-:-:S04]  /*13950*/  IMAD.U32 R9, RZ, RZ, UR11 ;  /* 0x0000000bff097e24 */ /* 0x002fc8000f8e00ff */
[----:B------:R1:W2:Y:S03]  /*13960*/  SYNCS.PHASECHK.TRANS64.TRYWAIT P1, [R9+URZ+0x19c50], R0 ;  /* 0x019c5000090075a7 */ /* 0x0002a6000802017f */
[----:B--2---:R-:W-:Y:S05]  /*13970*/  @!P1 NANOSLEEP.SYNCS 0x989680 ;  /* 0x009896800000995d */ /* 0x004fea0003900000 */
[----:B------:R-:W2:Y:S02]  /*13980*/  @!P1 SYNCS.PHASECHK.TRANS64 P1, [R9+URZ+0x19c50], R0 ;  /* 0x019c5000090095a7 */ /* 0x000ea4000802007f */
[----:B--2---:R-:W-:Y:S05]  /*13990*/  @!P1 BRA `(.L_x_11311) ;  /* 0xfffffffc00ec9947 */ /* 0x004fea000383ffff */
[----:B------:R-:W-:Y:S05]  /*139a0*/  BRA `(.L_x_11310) ;  /* 0xffffff44009c7947 */ /* 0x000fea000383ffff */
.L_x_11319:
[----:B-1----:R-:W-:-:S04]  /*139b0*/  IMAD.U32 R5, RZ, RZ, UR6 ;  /* 0x00000006ff057e24 */ /* 0x002fc8000f8e00ff */
[----:B------:R1:W2:Y:S03]  /*139c0*/  SYNCS.PHASECHK.TRANS64.TRYWAIT P1, [R5+URZ+0x19c30], R0 ;  /* 0x019c3000050075a7 */ /* 0x0002a6000802017f */
[----:B--2---:R-:W-:Y:S05]  /*139d0*/  @!P1 NANOSLEEP.SYNCS 0x989680 ;  /* 0x009896800000995d */ /* 0x004fea0003900000 */
[----:B------:R-:W2:Y:S02]  /*139e0*/  @!P1 SYNCS.PHASECHK.TRANS64 P1, [R5+URZ+0x19c30], R0 ;  /* 0x019c3000050095a7 */ /* 0x000ea4000802007f */
[----:B--2---:R-:W-:Y:S05]  /*139f0*/  @!P1 BRA `(.L_x_11319) ;  /* 0xfffffffc00ec9947 */ /* 0x004fea000383ffff */
[----:B------:R-:W-:Y:S05]  /*13a00*/  BRA `(.L_x_11318) ;  /* 0xffffff6000207947 */ /* 0x000fea000383ffff */
.L_x_11323:
[----:B-1----:R-:W-:-:S04]  /*13a10*/  IMAD.U32 R5, RZ, RZ, UR11 ;  /* 0x0000000bff057e24 */ /* 0x002fc8000f8e00ff */
[----:B------:R1:W2:Y:S03]  /*13a20*/  SYNCS.PHASECHK.TRANS64.TRYWAIT P1, [R5+URZ+0x19c50], R0 ;  /* 0x019c5000050075a7 */ /* 0x0002a6000802017f */
[----:B--2---:R-:W-:Y:S05]  /*13a30*/  @!P1 NANOSLEEP.SYNCS 0x989680 ;  /* 0x009896800000995d */ /* 0x004fea0003900000 */
[----:B------:R-:W2:Y:S02]  /*13a40*/  @!P1 SYNCS.PHASECHK.TRANS64 P1, [R5+URZ+0x19c50], R0 ;  /* 0x019c5000050095a7 */ /* 0x000ea4000802007f */
[----:B--2---:R-:W-:Y:S05]  /*13a50*/  @!P1 BRA `(.L_x_11323) ;  /* 0xfffffffc00ec9947 */ /* 0x004fea000383ffff */
[----:B------:R-:W-:Y:S05]  /*13a60*/  BRA `(.L_x_11322) ;  /* 0xffffff6000707947 */ /* 0x000fea000383ffff */
.L_x_11338:
[----:B-1----:R-:W-:-:S04]  /*13a70*/  IMAD.U32 R5, RZ, RZ, UR14 ;  /* 0x0000000eff057e24 */ /* 0x002fc8000f8e00ff */
[----:B------:R1:W2:Y:S03]  /*13a80*/  SYNCS.PHASECHK.TRANS64.TRYWAIT P1, [R5+URZ+0x19c50], R4 ;  /* 0x019c5004050075a7 */ /* 0x0002a6000802017f */
[----:B--2---:R-:W-:Y:S05]  /*13a90*/  @!P1 NANOSLEEP.SYNCS 0x989680 ;  /* 0x009896800000995d */ /* 0x004fea0003900000 */
[----:B------:R-:W2:Y:S02]  /*13aa0*/  @!P1 SYNCS.PHASECHK.TRANS64 P1, [R5+URZ+0x19c50], R4 ;  /* 0x019c5004050095a7 */ /* 0x000ea4000802007f */
[----:B--2---:R-:W-:Y:S05]  /*13ab0*/  @!P1 BRA `(.L_x_11338) ;  /* 0xfffffffc00ec9947 */ /* 0x004fea000383ffff */
[----:B------:R-:W-:Y:S05]  /*13ac0*/  BRA `(.L_x_11337) ;  /* 0xffffff8c00047947 */ /* 0x000fea000383ffff */
.L_x_11370:
        /* <DEDUP_REMOVED lines=10> */
.L_x_11442:
[----:B------:R-:W-:Y:S05]  /*13b70*/  BRA `(.L_x_11443) ;  /* 0xffffffc400e47947 */ /* 0x000fea000383ffff */
.L_x_11373:
[----:B0-----:R0:W1:Y:S02]  /*13b80*/  SYNCS.PHASECHK.TRANS64.TRYWAIT P0, [R4+URZ+0x19c80], R21 ;  /* 0x019c8015040075a7 */ /* 0x001064000800017f */
[----:B-1----:R-:W-:Y:S05]  /*13b90*/  @!P0 NANOSLEEP.SYNCS 0x989680 ;  /* 0x009896800000895d */ /* 0x002fea0003900000 */
[----:B------:R-:W1:Y:S02]  /*13ba0*/  @!P0 SYNCS.PHASECHK.TRANS64 P0, [R4+URZ+0x19c80], R21 ;  /* 0x019c8015040085a7 */ /* 0x000e64000800007f */
[----:B-1----:R-:W-:Y:S05]  /*13bb0*/  @!P0 BRA `(.L_x_11373) ;  /* 0xfffffffc00f08947 */ /* 0x002fea000383ffff */
[----:B------:R-:W-:Y:S05]  /*13bc0*/  BRA `(.L_x_11444) ;  /* 0xffffffc8008c7947 */ /* 0x000fea000383ffff */
.L_x_11374:
        /* <DEDUP_REMOVED lines=8> */
.L_x_11446:
[----:B------:R-:W-:Y:S05]  /*13c50*/  BSYNC B0 ;  /* 0x0000000000007941 */ /* 0x000fea0003800000 */
.L_x_11445:
        /* <DEDUP_REMOVED lines=9> */
.L_x_11447:
[----:B------:R-:W-:Y:S02]  /*13cf0*/  IMAD.MOV.U32 R13, RZ, RZ, R9 ;  /* 0x000000ffff0d7224 */ /* 0x000fe400078e0009 */
[----:B------:R-:W-:Y:S02]  /*13d00*/  IMAD.MOV.U32 R12, RZ, RZ, 0x1 ;  /* 0x00000001ff0c7424 */ /* 0x000fe400078e00ff */
[----:B------:R-:W-:-:S07]  /*13d10*/  IMAD.MOV.U32 R2, RZ, RZ, R14 ;  /* 0x000000ffff027224 */ /* 0x000fce00078e000e */
[----:B------:R-:W-:Y:S05]  /*13d20*/  WARPSYNC.COLLECTIVE R15, `(.L_x_11448) ;  /* 0x000000000f087348 */ /* 0x000fea0003c00000 */
[----:B------:R0:W1:Y:S02]  /*13d30*/  SHFL.IDX P6, R14, R13, R12, R11 ;  /* 0x0000000c0d0e7389 */ /* 0x00006400000c000b */
[----:B01----:R-:W-:Y:S01]  /*13d40*/  ENDCOLLECTIVE ;  /* 0x000000000000791b */ /* 0x003fe20003800000 */
.L_x_11448:
        /* <DEDUP_REMOVED lines=14> */
.L_x_11449:
        /* <DEDUP_REMOVED lines=8> */
.L_x_11379:
[----:B---3--:R3:W4:Y:S02]  /*13eb0*/  SYNCS.PHASECHK.TRANS64.TRYWAIT P0, [R4+URZ+0x19c40], R21 ;  /* 0x019c4015040075a7 */ /* 0x008724000800017f */
[----:B----4-:R-:W-:Y:S05]  /*13ec0*/  @!P0 NANOSLEEP.SYNCS 0x989680 ;  /* 0x009896800000895d */ /* 0x010fea0003900000 */
[----:B------:R-:W4:Y:S02]  /*13ed0*/  @!P0 SYNCS.PHASECHK.TRANS64 P0, [R4+URZ+0x19c40], R21 ;  /* 0x019c4015040085a7 */ /* 0x000f24000800007f */
[----:B----4-:R-:W-:Y:S05]  /*13ee0*/  @!P0 BRA `(.L_x_11379) ;  /* 0xfffffffc00f08947 */ /* 0x010fea000383ffff */
[----:B------:R-:W-:Y:S05]  /*13ef0*/  BRA `(.L_x_11451) ;  /* 0xffffffc800f87947 */ /* 0x000fea000383ffff */
.L_x_11380:
        /* <DEDUP_REMOVED lines=8> */
.L_x_11453:
[----:B------:R-:W-:Y:S05]  /*13f80*/  BSYNC B0 ;  /* 0x0000000000007941 */ /* 0x000fea0003800000 */
.L_x_11452:
        /* <DEDUP_REMOVED lines=8> */
.L_x_11454:
[----:B------:R-:W-:Y:S02]  /*14010*/  IMAD.MOV.U32 R13, RZ, RZ, R6 ;  /* 0x000000ffff0d7224 */ /* 0x000fe400078e0006 */
[----:B------:R-:W-:Y:S02]  /*14020*/  IMAD.MOV.U32 R12, RZ, RZ, 0x1 ;  /* 0x00000001ff0c7424 */ /* 0x000fe400078e00ff */
[----:B------:R-:W-:-:S07]  /*14030*/  IMAD.MOV.U32 R3, RZ, RZ, R14 ;  /* 0x000000ffff037224 */ /* 0x000fce00078e000e */
[----:B------:R-:W-:Y:S05]  /*14040*/  WARPSYNC.COLLECTIVE R15, `(.L_x_11455) ;  /* 0x000000000f087348 */ /* 0x000fea0003c00000 */
[----:B------:R0:W1:Y:S02]  /*14050*/  SHFL.IDX P6, R14, R13, R12, R11 ;  /* 0x0000000c0d0e7389 */ /* 0x00006400000c000b */
[----:B01----:R-:W-:Y:S01]  /*14060*/  ENDCOLLECTIVE ;  /* 0x000000000000791b */ /* 0x003fe20003800000 */
.L_x_11455:
        /* <DEDUP_REMOVED lines=10> */
.L_x_11456:
        /* <DEDUP_REMOVED lines=8> */
.L_x_11385:
        /* <DEDUP_REMOVED lines=8> */
.L_x_11458:
[----:B------:R-:W-:Y:S01]  /*14210*/  ISETP.GE.AND P1, PT, R0, UR41, PT ;  /* 0x0000002900007c0c */ /* 0x000fe2000bf26270 */
[----:B------:R-:W-:Y:S02]  /*14220*/  IMAD.MOV.U32 R13, RZ, RZ, R5 ;  /* 0x000000ffff0d7224 */ /* 0x000fe400078e0005 */
[----:B------:R-:W-:-:S10]  /*14230*/  IMAD.MOV.U32 R2, RZ, RZ, R14 ;  /* 0x000000ffff027224 */ /* 0x000fd400078e000e */
[----:B------:R-:W-:Y:S05]  /*14240*/  WARPSYNC.COLLECTIVE R15, `(.L_x_11459) ;  /* 0x000000000f087348 */ /* 0x000fea0003c00000 */
[----:B------:R0:W1:Y:S02]  /*14250*/  SHFL.IDX P6, R14, R13, R12, R11 ;  /* 0x0000000c0d0e7389 */ /* 0x00006400000c000b */
[----:B01----:R-:W-:Y:S01]  /*14260*/  ENDCOLLECTIVE ;  /* 0x000000000000791b */ /* 0x003fe20003800000 */
.L_x_11459:
[----:B------:R-:W-:Y:S02]  /*14270*/  IMAD.MOV.U32 R13, RZ, RZ, R4 ;  /* 0x000000ffff0d7224 */ /* 0x000fe400078e0004 */
[----:B------:R-:W-:Y:S02]  /*14280*/  IMAD.MOV.U32 R12, RZ, RZ, 0x1 ;  /* 0x00000001ff0c7424 */ /* 0x000fe400078e00ff */
[----:B------:R-:W-:-:S07]  /*14290*/  IMAD.MOV.U32 R3, RZ, RZ, R14 ;  /* 0x000000ffff037224 */ /* 0x000fce00078e000e */
[----:B------:R-:W-:Y:S05]  /*142a0*/  WARPSYNC.COLLECTIVE R15, `(.L_x_11460) ;  /* 0x000000000f087348 */ /* 0x000fea0003c00000 */
[----:B------:R0:W1:Y:S02]  /*142b0*/  SHFL.IDX P6, R14, R13, R12, R11 ;  /* 0x0000000c0d0e7389 */ /* 0x00006400000c000b */
[----:B01----:R-:W-:Y:S01]  /*142c0*/  ENDCOLLECTIVE ;  /* 0x000000000000791b */ /* 0x003fe20003800000 */
.L_x_11460:
        /* <DEDUP_REMOVED lines=10> */
.L_x_11461:
        /* <DEDUP_REMOVED lines=12> */
.L_x_11462:
[----:B------:R-:W-:-:S05]  /*14430*/  VIADD R2, R0, 0x40 ;  /* 0x0000004000027836 */ /* 0x000fca0000000000 */
[----:B------:R-:W-:Y:S01]  /*14440*/  ISETP.GE.AND P1, PT, R2, UR41, PT ;  /* 0x0000002902007c0c */ /* 0x000fe2000bf26270 */
[----:B------:R-:W-:-:S12]  /*14450*/  IMAD.MOV.U32 R13, RZ, RZ, R7 ;  /* 0x000000ffff0d7224 */ /* 0x000fd800078e0007 */
[----:B------:R-:W-:Y:S01]  /*14460*/  @!P1 IADD3 R2, P0, R9, R5, RZ ;  /* 0x0000000509029210 */ /* 0x000fe20007f1e0ff */
[----:B------:R-:W-:-:S12]  /*14470*/  IMAD.MOV.U32 R6, RZ, RZ, R14 ;  /* 0x000000ffff067224 */ /* 0x000fd800078e000e */
[----:B------:R-:W-:Y:S05]  /*14480*/  WARPSYNC.COLLECTIVE R15, `(.L_x_11463) ;  /* 0x000000000f087348 */ /* 0x000fea0003c00000 */
[----:B------:R0:W1:Y:S02]  /*14490*/  SHFL.IDX P6, R14, R13, R12, R11 ;  /* 0x0000000c0d0e7389 */ /* 0x00006400000c000b */
[----:B01----:R-:W-:Y:S01]  /*144a0*/  ENDCOLLECTIVE ;  /* 0x000000000000791b */ /* 0x003fe20003800000 */
.L_x_11463:
        /* <DEDUP_REMOVED lines=9> */
.L_x_11390:
[----:B-1----:R1:W2:Y:S02]  /*14540*/  SYNCS.PHASECHK.TRANS64.TRYWAIT P0, [R16+URZ+0x19c20], R3 ;  /* 0x019c2003100075a7 */ /* 0x0022a4000800017f */
[----:B--2---:R-:W-:Y:S05]  /*14550*/  @!P0 NANOSLEEP.SYNCS 0x989680 ;  /* 0x009896800000895d */ /* 0x004fea0003900000 */
[----:B------:R-:W2:Y:S02]  /*14560*/  @!P0 SYNCS.PHASECHK.TRANS64 P0, [R16+URZ+0x19c20], R3 ;  /* 0x019c2003100085a7 */ /* 0x000ea4000800007f */
[----:B--2---:R-:W-:Y:S05]  /*14570*/  @!P0 BRA `(.L_x_11390) ;  /* 0xfffffffc00f08947 */ /* 0x004fea000383ffff */
[----:B------:R-:W-:Y:S05]  /*14580*/  BRA `(.L_x_11465) ;  /* 0xffffffd000bc7947 */ /* 0x000fea000383ffff */
.L_x_11394:
[----:B0-----:R0:W1:Y:S02]  /*14590*/  SYNCS.PHASECHK.TRANS64.TRYWAIT P0, [R4+URZ+0x19c80], R10 ;  /* 0x019c800a040075a7 */ /* 0x001064000800017f */
[----:B-1----:R-:W-:Y:S05]  /*145a0*/  @!P0 NANOSLEEP.SYNCS 0x989680 ;  /* 0x009896800000895d */ /* 0x002fea0003900000 */
[----:B------:R-:W1:Y:S02]  /*145b0*/  @!P0 SYNCS.PHASECHK.TRANS64 P0, [R4+URZ+0x19c80], R10 ;  /* 0x019c800a040085a7 */ /* 0x000e64000800007f */
[----:B-1----:R-:W-:Y:S05]  /*145c0*/  @!P0 BRA `(.L_x_11394) ;  /* 0xfffffffc00f08947 */ /* 0x002fea000383ffff */
[----:B------:R-:W-:Y:S05]  /*145d0*/  BRA `(.L_x_11466) ;  /* 0xffffffd4008c7947 */ /* 0x000fea000383ffff */
.L_x_11395:
        /* <DEDUP_REMOVED lines=8> */
.L_x_11468:
[----:B------:R-:W-:Y:S05]  /*14660*/  BSYNC B0 ;  /* 0x0000000000007941 */ /* 0x000fea0003800000 */
.L_x_11467:
[----:B------:R-:W0:Y:S01]  /*14670*/  S2R R2, SR_TID.X ;  /* 0x0000000000027919 */ /* 0x000e220000002100 */
[----:B------:R-:W-:Y:S02]  /*14680*/  IMAD.MOV.U32 R13, RZ, RZ, R21 ;  /* 0x000000ffff0d7224 */ /* 0x000fe400078e0015 */
[----:B------:R-:W-:Y:S02]  /*14690*/  IMAD.MOV.U32 R12, RZ, RZ, RZ ;  /* 0x000000ffff0c7224 */ /* 0x000fe400078e00ff */
[----:B------:R-:W-:Y:S02]  /*146a0*/  IMAD.MOV.U32 R11, RZ, RZ, 0x1e1f ;  /* 0x00001e1fff0b7424 */ /* 0x000fe400078e00ff */
[----:B------:R-:W-:Y:S02]  /*146b0*/  IMAD.MOV.U32 R15, RZ, RZ, -0x1 ;  /* 0xffffffffff0f7424 */ /* 0x000fe400078e00ff */
[----:B------:R-:W-:Y:S02]  /*146c0*/  IMAD.MOV.U32 R3, RZ, RZ, R14 ;  /* 0x000000ffff037224 */ /* 0x000fe400078e000e */
[----:B------:R-:W-:-:S07]  /*146d0*/  IMAD.IADD R6, R16, 0x1, R6 ;  /* 0x0000000110067824 */ /* 0x000fce00078e0206 */
[----:B0-----:R-:W-:Y:S05]  /*146e0*/  WARPSYNC.COLLECTIVE R15, `(.L_x_11469) ;  /* 0x000000000f087348 */ /* 0x001fea0003c00000 */
[----:B------:R1:W2:Y:S02]  /*146f0*/  SHFL.IDX P6, R14, R13, R12, R11 ;  /* 0x0000000c0d0e7389 */ /* 0x0002a400000c000b */
[----:B012---:R-:W-:Y:S01]  /*14700*/  ENDCOLLECTIVE ;  /* 0x000000000000791b */ /* 0x007fe20003800000 */
.L_x_11469:
        /* <DEDUP_REMOVED lines=11> */
.L_x_11470:
        /* <DEDUP_REMOVED lines=11> */
.L_x_11471:
[----:B------:R-:W-:Y:S01]  /*14870*/  IMAD.MOV.U32 R2, RZ, RZ, R14 ;  /* 0x000000ffff027224 */ /* 0x000fe200078e000e */
[----:B------:R-:W-:Y:S06]  /*14880*/  BRA `(.L_x_11472) ;  /* 0xffffffd400787947 */ /* 0x000fec000383ffff */
.L_x_11400:
[----:B---3--:R3:W4:Y:S02]  /*14890*/  SYNCS.PHASECHK.TRANS64.TRYWAIT P0, [R4+URZ+0x19c40], R10 ;  /* 0x019c400a040075a7 */ /* 0x008724000800017f */
[----:B----4-:R-:W-:Y:S05]  /*148a0*/  @!P0 NANOSLEEP.SYNCS 0x989680 ;  /* 0x009896800000895d */ /* 0x010fea0003900000 */
[----:B------:R-:W4:Y:S02]  /*148b0*/  @!P0 SYNCS.PHASECHK.TRANS64 P0, [R4+URZ+0x19c40], R10 ;  /* 0x019c400a040085a7 */ /* 0x000f24000800007f */
[----:B----4-:R-:W-:Y:S05]  /*148c0*/  @!P0 BRA `(.L_x_11400) ;  /* 0xfffffffc00f08947 */ /* 0x010fea000383ffff */
[----:B------:R-:W-:Y:S05]  /*148d0*/  BRA `(.L_x_11473) ;  /* 0xffffffd400dc7947 */ /* 0x000fea000383ffff */
.L_x_11401:
        /* <DEDUP_REMOVED lines=8> */
.L_x_11475:
[----:B------:R-:W-:Y:S05]  /*14960*/  BSYNC B0 ;  /* 0x0000000000007941 */ /* 0x000fea0003800000 */
.L_x_11474:
        /* <DEDUP_REMOVED lines=8> */
.L_x_11476:
[----:B------:R-:W-:Y:S02]  /*149f0*/  IMAD.MOV.U32 R13, RZ, RZ, R8 ;  /* 0x000000ffff0d7224 */ /* 0x000fe400078e0008 */
[----:B------:R-:W-:Y:S02]  /*14a00*/  IMAD.MOV.U32 R12, RZ, RZ, 0x1 ;  /* 0x00000001ff0c7424 */ /* 0x000fe400078e00ff */
[----:B------:R-:W-:-:S07]  /*14a10*/  IMAD.MOV.U32 R2, RZ, RZ, R14 ;  /* 0x000000ffff027224 */ /* 0x000fce00078e000e */
[----:B------:R-:W-:Y:S05]  /*14a20*/  WARPSYNC.COLLECTIVE R15, `(.L_x_11477) ;  /* 0x000000000f087348 */ /* 0x000fea0003c00000 */
[----:B------:R0:W1:Y:S02]  /*14a30*/  SHFL.IDX P6, R14, R13, R12, R11 ;  /* 0x0000000c0d0e7389 */ /* 0x00006400000c000b */
[----:B01----:R-:W-:Y:S01]  /*14a40*/  ENDCOLLECTIVE ;  /* 0x000000000000791b */ /* 0x003fe20003800000 */
.L_x_11477:
        /* <DEDUP_REMOVED lines=13> */
.L_x_11478:
[----:B------:R-:W-:Y:S01]  /*14b20*/  IMAD.MOV.U32 R2, RZ, RZ, R14 ;  /* 0x000000ffff027224 */ /* 0x000fe200078e000e */
[----:B------:R-:W-:Y:S06]  /*14b30*/  BRA `(.L_x_11479) ;  /* 0xffffffd400d07947 */ /* 0x000fec000383ffff */
.L_x_11406:
[----:B0-----:R0:W4:Y:S02]  /*14b40*/  SYNCS.PHASECHK.TRANS64.TRYWAIT P2, [R2+URZ+0x19c70], R3 ;  /* 0x019c7003020075a7 */ /* 0x001124000804017f */
[----:B----4-:R-:W-:Y:S05]  /*14b50*/  @!P2 NANOSLEEP.SYNCS 0x989680 ;  /* 0x009896800000a95d */ /* 0x010fea0003900000 */
[----:B------:R-:W4:Y:S02]  /*14b60*/  @!P2 SYNCS.PHASECHK.TRANS64 P2, [R2+URZ+0x19c70], R3 ;  /* 0x019c70030200a5a7 */ /* 0x000f24000804007f */
[----:B----4-:R-:W-:Y:S05]  /*14b70*/  @!P2 BRA `(.L_x_11406) ;  /* 0xfffffffc00f0a947 */ /* 0x010fea000383ffff */
[----:B------:R-:W-:Y:S05]  /*14b80*/  BRA `(.L_x_11480) ;  /* 0xffffffd8003c7947 */ /* 0x000fea000383ffff */
.L_x_11408:
[----:B0-----:R0:W2:Y:S02]  /*14b90*/  SYNCS.PHASECHK.TRANS64.TRYWAIT P2, [R2+URZ+0x19c60], R3 ;  /* 0x019c6003020075a7 */ /* 0x0010a4000804017f */
[----:B--2---:R-:W-:Y:S05]  /*14ba0*/  @!P2 NANOSLEEP.SYNCS 0x989680 ;  /* 0x009896800000a95d */ /* 0x004fea0003900000 */
[----:B------:R-:W2:Y:S02]  /*14bb0*/  @!P2 SYNCS.PHASECHK.TRANS64 P2, [R2+URZ+0x19c60], R3 ;  /* 0x019c60030200a5a7 */ /* 0x000ea4000804007f */
[----:B--2---:R-:W-:Y:S05]  /*14bc0*/  @!P2 BRA `(.L_x_11408) ;  /* 0xfffffffc00f0a947 */ /* 0x004fea000383ffff */
[----:B------:R-:W-:Y:S05]  /*14bd0*/  BRA `(.L_x_11481) ;  /* 0xffffffd8004c7947 */ /* 0x000fea000383ffff */
.L_x_11416:
[----:B0-----:R0:W1:Y:S02]  /*14be0*/  SYNCS.PHASECHK.TRANS64.TRYWAIT P2, [R0+URZ+0x19c70], R3 ;  /* 0x019c7003000075a7 */ /* 0x001064000804017f */
[----:B-1----:R-:W-:Y:S05]  /*14bf0*/  @!P2 NANOSLEEP.SYNCS 0x989680 ;  /* 0x009896800000a95d */ /* 0x002fea0003900000 */
[----:B------:R-:W1:Y:S02]  /*14c00*/  @!P2 SYNCS.PHASECHK.TRANS64 P2, [R0+URZ+0x19c70], R3 ;  /* 0x019c70030000a5a7 */ /* 0x000e64000804007f */
[----:B-1----:R-:W-:Y:S05]  /*14c10*/  @!P2 BRA `(.L_x_11416) ;  /* 0xfffffffc00f0a947 */ /* 0x002fea000383ffff */
[----:B------:R-:W-:Y:S05]  /*14c20*/  BRA `(.L_x_11482) ;  /* 0xffffffdc00ec7947 */ /* 0x000fea000383ffff */
.L_x_11418:
[----:B0-----:R0:W1:Y:S02]  /*14c30*/  SYNCS.PHASECHK.TRANS64.TRYWAIT P2, [R0+URZ+0x19c60], R3 ;  /* 0x019c6003000075a7 */ /* 0x001064000804017f */
[----:B-1----:R-:W-:Y:S05]  /*14c40*/  @!P2 NANOSLEEP.SYNCS 0x989680 ;  /* 0x009896800000a95d */ /* 0x002fea0003900000 */
[----:B------:R-:W1:Y:S02]  /*14c50*/  @!P2 SYNCS.PHASECHK.TRANS64 P2, [R0+URZ+0x19c60], R3 ;  /* 0x019c60030000a5a7 */ /* 0x000e64000804007f */
[----:B-1----:R-:W-:Y:S05]  /*14c60*/  @!P2 BRA `(.L_x_11418) ;  /* 0xfffffffc00f0a947 */ /* 0x002fea000383ffff */
[----:B------:R-:W-:Y:S05]  /*14c70*/  BRA `(.L_x_11483) ;  /* 0xffffffdc00f87947 */ /* 0x000fea000383ffff */
.L_x_11425:
[----:B-1----:R1:W2:Y:S02]  /*14c80*/  SYNCS.PHASECHK.TRANS64.TRYWAIT P0, [R5+URZ+0x19c20], R0 ;  /* 0x019c2000050075a7 */ /* 0x0022a4000800017f */
[----:B--2---:R-:W-:Y:S05]  /*14c90*/  @!P0 NANOSLEEP.SYNCS 0x989680 ;  /* 0x009896800000895d */ /* 0x004fea0003900000 */
[----:B------:R-:W2:Y:S02]  /*14ca0*/  @!P0 SYNCS.PHASECHK.TRANS64 P0, [R5+URZ+0x19c20], R0 ;  /* 0x019c2000050085a7 */ /* 0x000ea4000800007f */
[----:B--2---:R-:W-:Y:S05]  /*14cb0*/  @!P0 BRA `(.L_x_11425) ;  /* 0xfffffffc00f08947 */ /* 0x004fea000383ffff */
[----:B------:R-:W-:Y:S05]  /*14cc0*/  BRA `(.L_x_11484) ;  /* 0xffffffe400d47947 */ /* 0x000fea000383ffff */
.L_x_11426:
        /* <DEDUP_REMOVED lines=8> */
[----:B-1----:R-:W-:Y:S05]  /*14d50*/  WARPSYNC.COLLECTIVE R15, `(.L_x_11486) ;  /* 0x000000000f087348 */ /* 0x002fea0003c00000 */
[----:B------:R0:W2:Y:S02]  /*14d60*/  SHFL.IDX P6, R14, R13, R12, R11 ;  /* 0x0000000c0d0e7389 */ /* 0x0000a400000c000b */
[----:B012---:R-:W-:Y:S01]  /*14d70*/  ENDCOLLECTIVE ;  /* 0x000000000000791b */ /* 0x007fe20003800000 */
.L_x_11486:
[----:B------:R-:W-:Y:S05]  /*14d80*/  BSYNC B0 ;  /* 0x0000000000007941 */ /* 0x000fea0003800000 */
.L_x_11485:
[----:B------:R-:W-:Y:S05]  /*14d90*/  BRA `(.L_x_11487) ;  /* 0xffffffe400bc7947 */ /* 0x000fea000383ffff */
.L_x_11429:
[----:B------:R-:W-:Y:S01]  /*14da0*/  BSSY B1, `(.L_x_11488) ;  /* 0x0000006000017945 */ /* 0x000fe20003800000 */
[----:B------:R-:W-:-:S07]  /*14db0*/  IMAD.MOV.U32 R15, RZ, RZ, -0x1 ;  /* 0xffffffffff0f7424 */ /* 0x000fce00078e00ff */
[----:B01----:R-:W-:Y:S05]  /*14dc0*/  WARPSYNC.COLLECTIVE R15, `(.L_x_11489) ;  /* 0x000000000f0c7348 */ /* 0x003fea0003c00000 */
[----:B------:R-:W-:Y:S02]  /*14dd0*/  ELECT P6, UR62, PT ;  /* 0x00000000003e782f */ /* 0x000fe400038c0000 */
[----:B------:R-:W-:Y:S01]  /*14de0*/  MOV R14, UR62 ;  /* 0x0000003e000e7c02 */ /* 0x000fe20008000f00 */
[----:B01----:R-:W-:Y:S10]  /*14df0*/  ENDCOLLECTIVE ;  /* 0x000000000000791b */ /* 0x003ff40003800000 */
.L_x_11489:
[----:B------:R-:W-:Y:S05]  /*14e00*/  BSYNC B1 ;  /* 0x0000000000017941 */ /* 0x000fea0003800000 */
.L_x_11488:
[----:B------:R-:W-:Y:S05]  /*14e10*/  BRA `(.L_x_11490) ;  /* 0xffffffe400b47947 */ /* 0x000fea000383ffff */
.L_x_11431:
[----:B-1----:R1:W2:Y:S02]  /*14e20*/  SYNCS.PHASECHK.TRANS64.TRYWAIT P1, [R3+URZ+0x19c40], R2 ;  /* 0x019c4002030075a7 */ /* 0x0022a4000802017f */
[----:B--2---:R-:W-:Y:S05]  /*14e30*/  @!P1 NANOSLEEP.SYNCS 0x989680 ;  /* 0x009896800000995d */ /* 0x004fea0003900000 */
[----:B------:R-:W2:Y:S02]  /*14e40*/  @!P1 SYNCS.PHASECHK.TRANS64 P1, [R3+URZ+0x19c40], R2 ;  /* 0x019c4002030095a7 */ /* 0x000ea4000802007f */
[----:B--2---:R-:W-:Y:S05]  /*14e50*/  @!P1 BRA `(.L_x_11431) ;  /* 0xfffffffc00f09947 */ /* 0x004fea000383ffff */
[----:B------:R-:W-:Y:S05]  /*14e60*/  BRA `(.L_x_11491) ;  /* 0xffffffe400d47947 */ /* 0x000fea000383ffff */
.L_x_11433:
[----:B--2---:R2:W3:Y:S02]  /*14e70*/  SYNCS.PHASECHK.TRANS64.TRYWAIT P1, [R5+URZ+0x19c40], R0 ;  /* 0x019c4000050075a7 */ /* 0x0044e4000802017f */
[----:B---3--:R-:W-:Y:S05]  /*14e80*/  @!P1 NANOSLEEP.SYNCS 0x989680 ;  /* 0x009896800000995d */ /* 0x008fea0003900000 */
[----:B------:R-:W3:Y:S02]  /*14e90*/  @!P1 SYNCS.PHASECHK.TRANS64 P1, [R5+URZ+0x19c40], R0 ;  /* 0x019c4000050095a7 */ /* 0x000ee4000802007f */
[----:B---3--:R-:W-:Y:S05]  /*14ea0*/  @!P1 BRA `(.L_x_11433) ;  /* 0xfffffffc00f09947 */ /* 0x008fea000383ffff */
[----:B------:R-:W-:Y:S05]  /*14eb0*/  BRA `(.L_x_11492) ;  /* 0xffffffe400e07947 */ /* 0x000fea000383ffff */
.L_x_11435:
[----:B---3--:R3:W4:Y:S02]  /*14ec0*/  SYNCS.PHASECHK.TRANS64.TRYWAIT P1, [R3+URZ+0x19c60], R2 ;  /* 0x019c6002030075a7 */ /* 0x008724000802017f */
[----:B----4-:R-:W-:Y:S05]  /*14ed0*/  @!P1 NANOSLEEP.SYNCS 0x989680 ;  /* 0x009896800000995d */ /* 0x010fea0003900000 */
[----:B------:R-:W4:Y:S02]  /*14ee0*/  @!P1 SYNCS.PHASECHK.TRANS64 P1, [R3+URZ+0x19c60], R2 ;  /* 0x019c6002030095a7 */ /* 0x000f24000802007f */
[----:B----4-:R-:W-:Y:S05]  /*14ef0*/  @!P1 BRA `(.L_x_11435) ;  /* 0xfffffffc00f09947 */ /* 0x010fea000383ffff */
[----:B------:R-:W-:Y:S05]  /*14f00*/  BRA `(.L_x_11493) ;  /* 0xffffffe400dc7947 */ /* 0x000fea000383ffff */
.L_x_11437:
[----:B----4-:R4:W0:Y:S02]  /*14f10*/  SYNCS.PHASECHK.TRANS64.TRYWAIT P1, [R5+URZ+0x19c60], R0 ;  /* 0x019c6000050075a7 */ /* 0x010824000802017f */
[----:B0-----:R-:W-:Y:S05]  /*14f20*/  @!P1 NANOSLEEP.SYNCS 0x989680 ;  /* 0x009896800000995d */ /* 0x001fea0003900000 */
[----:B------:R-:W0:Y:S02]  /*14f30*/  @!P1 SYNCS.PHASECHK.TRANS64 P1, [R5+URZ+0x19c60], R0 ;  /* 0x019c6000050095a7 */ /* 0x000e24000802007f */
[----:B0-----:R-:W-:Y:S05]  /*14f40*/  @!P1 BRA `(.L_x_11437) ;  /* 0xfffffffc00f09947 */ /* 0x001fea000383ffff */
[----:B------:R-:W-:Y:S05]  /*14f50*/  BRA `(.L_x_11494) ;  /* 0xffffffe400d87947 */ /* 0x000fea000383ffff */
.L_x_11439:
[----:B------:R0:W0:Y:S02]  /*14f60*/  SYNCS.PHASECHK.TRANS64.TRYWAIT P1, [R3+URZ+0x19c80], R2 ;  /* 0x019c8002030075a7 */ /* 0x000024000802017f */
[----:B0-----:R-:W-:Y:S05]  /*14f70*/  @!P1 NANOSLEEP.SYNCS 0x989680 ;  /* 0x009896800000995d */ /* 0x001fea0003900000 */
[----:B------:R-:W0:Y:S02]  /*14f80*/  @!P1 SYNCS.PHASECHK.TRANS64 P1, [R3+URZ+0x19c80], R2 ;  /* 0x019c8002030095a7 */ /* 0x000e24000802007f */
[----:B0-----:R-:W-:Y:S05]  /*14f90*/  @!P1 BRA `(.L_x_11439) ;  /* 0xfffffffc00f09947 */ /* 0x001fea000383ffff */
[----:B------:R-:W-:Y:S05]  /*14fa0*/  BRA `(.L_x_11495) ;  /* 0xffffffe400d47947 */ /* 0x000fea000383ffff */
.L_x_11496:
        /* <DEDUP_REMOVED lines=13> */
.L_x_15855:


//--------------------- .text._ZN7cutlass13device_kernelIN5flash11enable_sm90INS1_16FlashAttnFwdSm90INS1_25CollectiveMainloopFwdSm90ILi2EN4cute5tupleIJNS5_1CILi1EEES8_S8_EEENS6_IJNS7_ILi192EEENS7_ILi128EEENS7_ILi96EEEEEELi96ENS_12float_e4m3_tEfNS_4arch4Sm90ELb0ELb1ELb0ELb1ELb1ELb0ELb0ELb1ELb1ELb1ELb0ELb0EEENS1_21CollectiveEpilogueFwdINS6_IJSA_SC_SB_EEES9_NS_10bfloat16_tESG_Li384ELb1ELb1ELb0ELb1EEENS1_36VarlenDynamicPersistentTileSchedulerILi192ELi128ELi384ELi128ELb0ELb1ELb1ELb1ELb0ELb1EEEEEEEEEvNT_6ParamsE --------------------------
	.section	.text._ZN7cutlass13device_kernelIN5flash11enable_sm90INS1_16FlashAttnFwdSm90INS1_25CollectiveMainloopFwdSm90ILi2EN4cute5tupleIJNS5_1CILi1EEES8_S8_EEENS6_IJNS7_ILi192EEENS7_ILi128EEENS7_ILi96EEEEEELi96ENS_12float_e4m3_tEfNS_4arch4Sm90ELb0ELb1ELb0ELb1ELb1ELb0ELb0ELb1ELb1ELb1ELb0ELb0EEENS1_21CollectiveEpilogueFwdINS6_IJSA_SC_SB_EEES9_NS_10bfloat16_tESG_Li384ELb1ELb1ELb0ELb1EEENS1_36VarlenDynamicPersistentTileSchedulerILi192ELi128ELi384ELi128ELb0ELb1ELb1ELb1ELb0ELb1EEEEEEEEEvNT_6ParamsE,"ax",@progbits
	.align	128
.text._ZN7cutlass13device_kernelIN5flash11enable_sm90INS1_16FlashAttnFwdSm90INS1_25CollectiveMainloopFwdSm90ILi2EN4cute5tupleIJNS5_1CILi1EEES8_S8_EEENS6_IJNS7_ILi192EEENS7_ILi128EEENS7_ILi96EEEEEELi96ENS_12float_e4m3_tEfNS_4arch4Sm90ELb0ELb1ELb0ELb1ELb1ELb0ELb0ELb1ELb1ELb1ELb0ELb0EEENS1_21CollectiveEpilogueFwdINS6_IJSA_SC_SB_EEES9_NS_10bfloat16_tESG_Li384ELb1ELb1ELb0ELb1EEENS1_36VarlenDynamicPersistentTileSchedulerILi192ELi128ELi384ELi128ELb0ELb1ELb1ELb1ELb0ELb1EEEEEEEEEvNT_6ParamsE:
        .type           _ZN7cutlass13device_kernelIN5flash11enable_sm90INS1_16FlashAttnFwdSm90INS1_25CollectiveMainloopFwdSm90ILi2EN4cute5tupleIJNS5_1CILi1EEES8_S8_EEENS6_IJNS7_ILi192EEENS7_ILi128EEENS7_ILi96EEEEEELi96ENS_12float_e4m3_tEfNS_4arch4Sm90ELb0ELb1ELb0ELb1ELb1ELb0ELb0ELb1ELb1ELb1ELb0ELb0EEENS1_21CollectiveEpilogueFwdINS6_IJSA_SC_SB_EEES9_NS_10bfloat16_tESG_Li384ELb1ELb1ELb0ELb1EEENS1_36VarlenDynamicPersistentTileSchedulerILi192ELi128ELi384ELi128ELb0ELb1ELb1ELb1ELb0ELb1EEEEEEEEEvNT_6ParamsE,@function
        .size           _ZN7cutlass13device_kernelIN5flash11enable_sm90INS1_16FlashAttnFwdSm90INS1_25CollectiveMainloopFwdSm90ILi2EN4cute5tupleIJNS5_1CILi1EEES8_S8_EEENS6_IJNS7_ILi192EEENS7_ILi128EEENS7_ILi96EEEEEELi96ENS_12float_e4m3_tEfNS_4arch4Sm90ELb0ELb1ELb0ELb1ELb1ELb0ELb0ELb1ELb1ELb1ELb0ELb0EEENS1_21CollectiveEpilogueFwdINS6_IJSA_SC_SB_EEES9_NS_10bfloat16_tESG_Li384ELb1ELb1ELb0ELb1EEENS1_36VarlenDynamicPersistentTileSchedulerILi192ELi128ELi384ELi128ELb0ELb1ELb1ELb1ELb0ELb1EEEEEEEEEvNT_6ParamsE,(.L_x_15856 - _ZN7cutlass13device_kernelIN5flash11enable_sm90INS1_16FlashAttnFwdSm90INS1_25CollectiveMainloopFwdSm90ILi2EN4cute5tupleIJNS5_1CILi1EEES8_S8_EEENS6_IJNS7_ILi192EEENS7_ILi128EEENS7_ILi96EEEEEELi96ENS_12float_e4m3_tEfNS_4arch4Sm90ELb0ELb1ELb0ELb1ELb1ELb0ELb0ELb1ELb1ELb1ELb0ELb0EEENS1_21CollectiveEpilogueFwdINS6_IJSA_SC_SB_EEES9_NS_10bfloat16_tESG_Li384ELb1ELb1ELb0ELb1EEENS1_36VarlenDynamicPersistentTileSchedulerILi192ELi128ELi384ELi128ELb0ELb1ELb1ELb1ELb0ELb1EEEEEEEEEvNT_6ParamsE)
        .other          _ZN7cutlass13device_kernelIN5flash11enable_sm90INS1_16FlashAttnFwdSm90INS1_25CollectiveMainloopFwdSm90ILi2EN4cute5tupleIJNS5_1CILi1EEES8_S8_EEENS6_IJNS7_ILi192EEENS7_ILi128EEENS7_ILi96EEEEEELi96ENS_12float_e4m3_tEfNS_4arch4Sm90ELb0ELb1ELb0ELb1ELb1ELb0ELb0ELb1ELb1ELb1ELb0ELb0EEENS1_21CollectiveEpilogueFwdINS6_IJSA_SC_SB_EEES9_NS_10bfloat16_tESG_Li384ELb1ELb1ELb0ELb1EEENS1_36VarlenDynamicPersistentTileSchedulerILi192ELi128ELi384ELi128ELb0ELb1ELb1ELb1ELb0ELb1EEEEEEEEEvNT_6ParamsE,@"STO_CUDA_ENTRY STV_DEFAULT"
_ZN7cutlass13device_kernelIN5flash11enable_sm90INS1_16FlashAttnFwdSm90INS1_25CollectiveMainloopFwdSm90ILi2EN4cute5tupleIJNS5_1CILi1EEES8_S8_EEENS6_IJNS7_ILi192EEENS7_ILi128EEENS7_ILi96EEEEEELi96ENS_12float_e4m3_tEfNS_4arch4Sm90ELb0ELb1ELb0ELb1ELb1ELb0ELb0ELb1ELb1ELb1ELb0ELb0EEENS1_21CollectiveEpilogueFwdINS6_IJSA_SC_SB_EEES9_NS_10bfloat16_tESG_Li384ELb1ELb1ELb0ELb1EEENS1_36VarlenDynamicPersistentTileSchedulerILi192ELi128ELi384ELi128ELb0ELb1ELb1ELb1ELb0ELb1EEEEEEEEEvNT_6ParamsE:
        /* <DEDUP_REMOVED lines=45> */
.L_x_11497:
        /* <DEDUP_REMOVED lines=22> */
.L_x_11498:
        /* <DEDUP_REMOVED lines=18> */
.L_x_11499:
        /* <DEDUP_REMOVED lines=22> */
.L_x_11500:
        /* <DEDUP_REMOVED lines=24> */
.L_x_11501:
        /* <DEDUP_REMOVED lines=8> */
.L_x_11503:
        /* <DEDUP_REMOVED lines=69> */
.L_x_11603:
        /* <DEDUP_REMOVED lines=13> */
[----:B----4-:R-:W-:Y:S01]  /*0dd0*/  IMAD.U32 R3, RZ, RZ, UR7 ;  /* 0x00000007ff037e24 */ /* 0x010fe2000f8e00ff */
[----:B------:R-:W-:-:S04]  /*0de0*/  @UP1 UIMAD.WIDE UR6, UR50, 0x4, UR8 ;  /* 0x00000004320618a5 */ /* 0x000fc8000f8e0208 */
[----:B--2---:R-:W2:Y:S02]  /*0df0*/  @P0 LDG.E R2, desc[UR54][R2.64] ;  /* 0x0000003602020981 */ /* 0x004ea4000c1e1900 */
        /* <DEDUP_REMOVED lines=15> */
[----:B------:R-:W-:-:S14]  /*0ef0*/  @P2 BRA `(.L_x_11504) ;  /* 0x0000000000382947 */ /* 0x000fdc0003800000 */
        /* <DEDUP_REMOVED lines=14> */
.L_x_11504:
        /* <DEDUP_REMOVED lines=10> */
.L_x_11505:
        /* <DEDUP_REMOVED lines=13> */
.L_x_11506:
        /* <DEDUP_REMOVED lines=42> */
[----:B------:R-:W-:Y:S01]  /*13f0*/  UIMAD UR41, UR5, 0xc0, URZ ;  /* 0x000000c0052978a4 */ /* 0x000fe2000f8e023f */
        /* <DEDUP_REMOVED lines=34> */
.L_x_11508:
[----:B------:R-:W-:-:S11]  /*1620*/  UISETP.NE.AND UP0, UPT, UR5, 0x1, UPT ;  /* 0x000000010500788c */ /* 0x000fd6000bf05270 */
[----:B------:R-:W-:Y:S02]  /*1630*/  @UP0 ULDC.64 UR8, c[0x0][0x9e8] ;  /* 0x00027a0000080ab9 */ /* 0x000fe40000000a00 */
[----:B------:R-:W-:-:S04]  /*1640*/  UIMAD.WIDE.U32 UR6, UR4, UR8, URZ ;  /* 0x00000008040672a5 */ /* 0x000fc8000f8e003f */
[----:B------:R-:W-:-:S12]  /*1650*/  @UP0 USHF.R.U32.HI UR4, URZ, UR9, UR7 ;  /* 0x000000093f040299 */ /* 0x000fd80008011607 */
.L_x_11509:
[----:B------:R-:W-:-:S06]  /*1660*/  UIMAD UR4, UR4, UR5, UR5 ;  /* 0x00000005040472a4 */ /* 0x000fcc000f8e0205 */
[----:B------:R-:W-:-:S07]  /*1670*/  VIMNMX R0, R0, UR4, PT ;  /* 0x0000000400007c48 */ /* 0x000fce000bfe0100 */
.L_x_11507:
        /* <DEDUP_REMOVED lines=32> */
.L_x_11511:
[----:B------:R-:W-:-:S11]  /*1880*/  UISETP.NE.AND UP0, UPT, UR5, 0x1, UPT ;  /* 0x000000010500788c */ /* 0x000fd6000bf05270 */
[----:B------:R-:W-:Y:S02]  /*1890*/  @UP0 ULDC.64 UR10, c[0x0][0x9e8] ;  /* 0x00027a00000a0ab9 */ /* 0x000fe40000000a00 */
[----:B------:R-:W-:-:S04]  /*18a0*/  UIMAD.WIDE.U32 UR6, UR4, UR10, URZ ;  /* 0x0000000a040672a5 */ /* 0x000fc8000f8e003f */
[----:B------:R-:W-:-:S12]  /*18b0*/  @UP0 USHF.R.U32.HI UR4, URZ, UR11, UR7 ;  /* 0x0000000b3f040299 */ /* 0x000fd80008011607 */
.L_x_11512:
[----:B------:R-:W-:-:S04]  /*18c0*/  UIMAD UR4, UR4, UR5, URZ ;  /* 0x00000005040472a4 */ /* 0x000fc8000f8e023f */
[----:B------:R-:W-:-:S04]  /*18d0*/  UISETP.LT.AND UP0, UPT, UR9, UR4, UPT ;  /* 0x000000040900728c */ /* 0x000fc8000bf01270 */
[----:B------:R-:W-:-:S12]  /*18e0*/  USEL UR9, UR9, UR4, !UP0 ;  /* 0x0000000409097287 */ /* 0x000fd8000c000000 */
.L_x_11510:
[----:B------:R-:W-:Y:S01]  /*18f0*/  USHF.R.S32.HI UR4, URZ, 0x1f, UR9 ;  /* 0x0000001f3f047899 */ /* 0x000fe20008011409 */
[----:B------:R-:W-:Y:S02]  /*1900*/  PLOP3.LUT P0, PT, PT, PT, PT, 0x80, 0x0 ;  /* 0x000000000000781c */ /* 0x000fe40003f0f070 */
[----:B------:R-:W-:Y:S02]  /*1910*/  CS2R R2, SRZ ;  /* 0x0000000000027805 */ /* 0x000fe4000001ff00 */
[----:B------:R-:W-:Y:S01]  /*1920*/  CS2R R134, SRZ ;  /* 0x0000000000867805 */ /* 0x000fe2000001ff00 */
[----:B------:R-:W-:Y:S01]  /*1930*/  ULEA.HI UR4, UR4, UR9, URZ, 0x7 ;  /* 0x0000000904047291 */ /* 0x000fe2000f8f383f */
[----:B------:R-:W-:Y:S02]  /*1940*/  CS2R R6, SRZ ;  /* 0x0000000000067805 */ /* 0x000fe4000001ff00 */
[----:B------:R-:W-:Y:S01]  /*1950*/  CS2R R132, SRZ ;  /* 0x0000000000847805 */ /* 0x000fe2000001ff00 */
[----:B------:R-:W-:Y:S01]  /*1960*/  IMAD.MOV.U32 R8, RZ, RZ, RZ ;  /* 0x000000ffff087224 */ /* 0x000fe200078e00ff */
        /* <DEDUP_REMOVED lines=57> */
.L_x_11514:
        /* <DEDUP_REMOVED lines=9> */
.L_x_11711:
[----:B------:R-:W-:Y:S05]  /*1d90*/  @!P0 BRA `(.L_x_11516) ;  /* 0x0000000000048947 */ /* 0x000fea0003800000 */
[----:B------:R-:W-:Y:S01]  /*1da0*/  BPT.TRAP 0x1 ;  /* 0x000000040000795c */ /* 0x000fe20000300000 */
.L_x_11516:
[----:B0-----:R-:W-:Y:S02]  /*1db0*/  IMAD.U32 R3, RZ, RZ, UR36 ;  /* 0x00000024ff037e24 */ /* 0x001fe4000f8e00ff */
[----:B------:R-:W-:-:S03]  /*1dc0*/  IMAD.U32 R0, RZ, RZ, UR47 ;  /* 0x0000002fff007e24 */ /* 0x000fc6000f8e00ff */
[----:B------:R-:W-:Y:S02]  /*1dd0*/  LEA R3, R3, UR46, 0x3 ;  /* 0x0000002e03037c11 */ /* 0x000fe4000f8e18ff */
[----:B------:R-:W-:-:S04]  /*1de0*/  SHF.L.U32 R0, R0, 0x1f, RZ ;  /* 0x0000001f00007819 */ /* 0x000fc800000006ff */
[----:B------:R0:W1:Y:S01]  /*1df0*/  SYNCS.PHASECHK.TRANS64.TRYWAIT P1, [R3+URZ+0x19c30], R0 ;  /* 0x019c3000030075a7 */ /* 0x000062000802017f */
[----:B------:R-:W-:Y:S05]  /*1e00*/  @!P0 BRA `(.L_x_11517) ;  /* 0x0000000000048947 */ /* 0x000fea0003800000 */
[----:B------:R-:W-:Y:S01]  /*1e10*/  BPT.TRAP 0x1 ;  /* 0x000000040000795c */ /* 0x000fe20000300000 */
.L_x_11517:
[----:B-1----:R-:W-:Y:S05]  /*1e20*/  @P1 BRA `(.L_x_11518) ;  /* 0x0000000000081947 */ /* 0x002fea0003800000 */
[----:B------:R-:W1:Y:S02]  /*1e30*/  SYNCS.PHASECHK.TRANS64.TRYWAIT P1, [R3+URZ+0x19c30], R0 ;  /* 0x019c3000030075a7 */ /* 0x000e64000802017f */
[----:B-1----:R-:W-:Y:S05]  /*1e40*/  @!P1 BRA `(.L_x_11519) ;  /* 0x0000013400989947 */ /* 0x002fea0003800000 */
.L_x_11518:
        /* <DEDUP_REMOVED lines=28> */
.L_x_11520:
        /* <DEDUP_REMOVED lines=46> */
.L_x_11523:
[----:B------:R-:W-:Y:S02]  /*22f0*/  ULDC UR6, c[0x0][0x9e4] ;  /* 0x0002790000067ab9 */ /* 0x000fe40000000800 */
[----:B------:R-:W-:-:S05]  /*2300*/  IMAD.U32 R11, RZ, RZ, UR6 ;  /* 0x00000006ff0b7e24 */ /* 0x000fca000f8e00ff */
[----:B------:R-:W-:-:S13]  /*2310*/  ISETP.NE.AND P1, PT, R11, 0x1, PT ;  /* 0x000000010b00780c */ /* 0x000fda0003f25270 */
[----:B------:R-:W0:Y:S02]  /*2320*/  @P1 LDC.64 R12, c[0x0][0x9e8] ;  /* 0x00027a00ff0c1b82 */ /* 0x000e240000000a00 */
[----:B0-----:R-:W-:-:S05]  /*2330*/  @P1 IMAD.HI.U32 R6, R3, R12, RZ ;  /* 0x0000000c03061227 */ /* 0x001fca00078e00ff */
[----:B------:R-:W-:-:S07]  /*2340*/  @P1 SHF.R.U32.HI R3, RZ, R13, R6 ;  /* 0x0000000dff031219 */ /* 0x000fce0000011606 */
.L_x_11524:
[----:B------:R-:W-:Y:S05]  /*2350*/  BSYNC B0 ;  /* 0x0000000000007941 */ /* 0x000fea0003800000 */
.L_x_11522:
[----:B------:R-:W-:-:S04]  /*2360*/  IMAD R3, R3, R11, -R8 ;  /* 0x0000000b03037224 */ /* 0x000fc800078e0a08 */
[----:B------:R-:W-:-:S05]  /*2370*/  IMAD R3, R16, -0x2, R3 ;  /* 0xfffffffe10037824 */ /* 0x000fca00078e0203 */
[----:B------:R-:W-:Y:S02]  /*2380*/  VIADDMNMX R2, R3, R11, R2, PT ;  /* 0x0000000b03027246 */ /* 0x000fe40003800102 */
[----:B------:R-:W-:-:S07]  /*2390*/  VIMNMX R4, R4, R3, !PT ;  /* 0x0000000304047248 */ /* 0x000fce0007fe0100 */
.L_x_11521:
[C---:B------:R-:W-:Y:S01]  /*23a0*/  ISETP.GE.AND P6, PT, R5.reuse, 0xa, PT ;  /* 0x0000000a0500780c */ /* 0x040fe20003fc6270 */
[----:B------:R-:W0:Y:S01]  /*23b0*/  SHFL.IDX PT, R0, R0, 0x1, 0x1c1f ;  /* 0x003c1f0000007f89 */ /* 0x000e2200000e0000 */
[C---:B------:R-:W-:Y:S01]  /*23c0*/  ISETP.GE.AND P1, PT, R5.reuse, 0x2, PT ;  /* 0x000000020500780c */ /* 0x040fe20003f26270 */
[----:B------:R-:W-:Y:S01]  /*23d0*/  UISETP.NE.AND UP0, UPT, UR52, URZ, UPT ;  /* 0x0000003f3400728c */ /* 0x000fe2000bf05270 */
        /* <DEDUP_REMOVED lines=11> */
[C---:B------:R-:W-:Y:S02]  /*2490*/  ISETP.GT.AND P4, PT, R4.reuse, 0x9, !P6 ;  /* 0x000000090400780c */ /* 0x040fe40007784270 */
        /* <DEDUP_REMOVED lines=165> */
[----:B------:R-:W-:Y:S01]  /*2ef0*/  ISETP.GT.AND P6, PT, R4, 0x79, !P6 ;  /* 0x000000790400780c */ /* 0x000fe200077c4270 */
[----:B0-----:R-:W-:-:S03]  /*2f00*/  IMAD.IADD R4, R9, 0x1, R0 ;  /* 0x0000000109047824 */ /* 0x001fc600078e0200 */
        /* <DEDUP_REMOVED lines=19> */
.L_x_11527:
[----:B------:R-:W-:Y:S02]  /*3040*/  ULDC UR6, c[0x0][0x9e4] ;  /* 0x0002790000067ab9 */ /* 0x000fe40000000800 */
[----:B------:R-:W-:-:S05]  /*3050*/  IMAD.U32 R6, RZ, RZ, UR6 ;  /* 0x00000006ff067e24 */ /* 0x000fca000f8e00ff */
[----:B------:R-:W-:-:S13]  /*3060*/  ISETP.NE.AND P6, PT, R6, 0x1, PT ;  /* 0x000000010600780c */ /* 0x000fda0003fc5270 */
[----:B------:R-:W0:Y:S02]  /*3070*/  @P6 LDC.64 R10, c[0x0][0x9e8] ;  /* 0x00027a00ff0a6b82 */ /* 0x000e240000000a00 */
[----:B0-----:R-:W-:-:S05]  /*3080*/  @P6 IMAD.HI.U32 R0, R5, R10, RZ ;  /* 0x0000000a05006227 */ /* 0x001fca00078e00ff */
[----:B------:R-:W-:-:S07]  /*3090*/  @P6 SHF.R.U32.HI R5, RZ, R11, R0 ;  /* 0x0000000bff056219 */ /* 0x000fce0000011600 */
.L_x_11528:
[----:B------:R-:W-:Y:S05]  /*30a0*/  BSYNC B0 ;  /* 0x0000000000007941 */ /* 0x000fea0003800000 */
.L_x_11526:
[----:B------:R-:W-:-:S04]  /*30b0*/  IMAD R5, R5, R6, -R8 ;  /* 0x0000000605057224 */ /* 0x000fc800078e0a08 */
[----:B------:R-:W-:-:S05]  /*30c0*/  IMAD R5, R16, -0x2, R5 ;  /* 0xfffffffe10057824 */ /* 0x000fca00078e0205 */
[----:B------:R-:W-:Y:S02]  /*30d0*/  VIADDMNMX R2, R5, R6, R2, PT ;  /* 0x0000000605027246 */ /* 0x000fe40003800102 */
[----:B------:R-:W-:-:S07]  /*30e0*/  VIMNMX R4, R4, R5, !PT ;  /* 0x0000000504047248 */ /* 0x000fce0007fe0100 */
.L_x_11525:
[----:B------:R-:W-:Y:S01]  /*30f0*/  ISETP.GT.AND P1, PT, R4, 0x1, !P1 ;  /* 0x000000010400780c */ /* 0x000fe20004f24270 */
[----:B------:R-:W-:Y:S01]  /*3100*/  UISETP.NE.AND UP1, UPT, UR53, URZ, UPT ;  /* 0x0000003f3500728c */ /* 0x000fe2000bf25270 */
[----:B------:R-:W-:Y:S01]  /*3110*/  LOP3.LUT P6, RZ, R23, 0x4, RZ, 0xc0, !PT ;  /* 0x0000000417ff7812 */ /* 0x000fe200078cc0ff */
[----:B------:R-:W-:Y:S01]  /*3120*/  UISETP.NE.AND UP0, UPT, UR52, URZ, UPT ;  /* 0x0000003f3400728c */ /* 0x000fe2000bf05270 */
[----:B------:R-:W-:Y:S01]  /*3130*/  ISETP.LT.OR P1, PT, R2, 0x2, P1 ;  /* 0x000000020200780c */ /* 0x000fe20000f21670 */
[----:B------:R-:W-:Y:S01]  /*3140*/  UMOV UR10, UR41 ;  /* 0x00000029000a7c82 */ /* 0x000fe20008000000 */
[----:B------:R-:W-:Y:S02]  /*3150*/  FMNMX.FTZ R5, R3, R25, !PT ;  /* 0x0000001903057209 */ /* 0x000fe40007810000 */
[----:B------:R-:W-:Y:S02]  /*3160*/  FSEL R27, R27, -INF , !P1 ;  /* 0xff8000001b1b7808 */ /* 0x000fe40004800000 */
[----:B------:R-:W-:-:S02]  /*3170*/  ISETP.GT.AND P1, PT, R4, 0x9, !P6 ;  /* 0x000000090400780c */ /* 0x000fc40007724270 */
[----:B------:R-:W-:Y:S01]  /*3180*/  FMNMX.FTZ R0, R28, R5, !PT ;  /* 0x000000051c007209 */ /* 0x000fe20007810000 */
[----:B------:R-:W-:Y:S01]  /*3190*/  @UP1 ULDC UR6, c[0x0][0x44c] ;  /* 0x0001130000061ab9 */ /* 0x000fe20000000800 */
[----:B------:R-:W-:Y:S01]  /*31a0*/  ISETP.LT.OR P1, PT, R2, 0xa, P1 ;  /* 0x0000000a0200780c */ /* 0x000fe20000f21670 */
[----:B------:R-:W-:Y:S01]  /*31b0*/  UIMAD.WIDE.U32 UR6, UR41, UR6, URZ ;  /* 0x00000006290672a5 */ /* 0x000fe2000f8e003f */
[----:B------:R-:W-:Y:S01]  /*31c0*/  FMNMX.FTZ R5, R29, R0, !PT ;  /* 0x000000001d057209 */ /* 0x000fe20007810000 */
[----:B------:R-:W-:Y:S01]  /*31d0*/  @UP1 ULDC UR11, c[0x0][0x450] ;  /* 0x00011400000b1ab9 */ /* 0x000fe20000000800 */
[----:B------:R-:W-:Y:S01]  /*31e0*/  FSEL R31, R31, -INF , !P1 ;  /* 0xff8000001f1f7808 */ /* 0x000fe20004800000 */
[----:B------:R-:W-:Y:S01]  /*31f0*/  @UP1 USHF.R.U32.HI UR10, URZ, UR11, UR7 ;  /* 0x0000000b3f0a1299 */ /* 0x000fe20008011607 */
[----:B------:R-:W-:Y:S02]  /*3200*/  LOP3.LUT P1, RZ, R23, 0x8, RZ, 0xc0, !PT ;  /* 0x0000000817ff7812 */ /* 0x000fe4000782c0ff */
[----:B------:R-:W-:Y:S01]  /*3210*/  FMNMX.FTZ R0, R32, R5, !PT ;  /* 0x0000000520007209 */ /* 0x000fe20007810000 */
[----:B------:R-:W-:Y:S01]  /*3220*/  UIADD3 UR56, UR56, UR10, URZ ;  /* 0x0000000a38387290 */ /* 0x000fe2000fffe03f */
[----:B------:R-:W-:-:S02]  /*3230*/  ISETP.GT.AND P1, PT, R4, 0x10, !P1 ;  /* 0x000000100400780c */ /* 0x000fc40004f24270 */
[----:B------:R-:W-:Y:S01]  /*3240*/  FMNMX.FTZ R5, R33, R0, !PT ;  /* 0x0000000021057209 */ /* 0x000fe20007810000 */
[----:B------:R-:W-:Y:S01]  /*3250*/  UIADD3 UR14, UR56, UR14, URZ ;  /* 0x0000000e380e7290 */ /* 0x000fe2000fffe03f */
[----:B------:R-:W-:Y:S02]  /*3260*/  ISETP.LT.OR P1, PT, R2, 0x11, P1 ;  /* 0x000000110200780c */ /* 0x000fe40000f21670 */
[----:B------:R-:W-:Y:S02]  /*3270*/  ISETP.GT.AND P2, PT, R4, 0x8, !P2 ;  /* 0x000000080400780c */ /* 0x000fe40005744270 */
[----:B------:R-:W-:Y:S02]  /*3280*/  FSEL R34, R34, -INF , !P1 ;  /* 0xff80000022227808 */ /* 0x000fe40004800000 */
[----:B------:R-:W-:Y:S02]  /*3290*/  LOP3.LUT P1, RZ, R23, 0x10, RZ, 0xc0, !PT ;  /* 0x0000001017ff7812 */ /* 0x000fe4000782c0ff */
[----:B------:R-:W-:-:S02]  /*32a0*/  FMNMX.FTZ R0, R36, R5, !PT ;  /* 0x0000000524007209 */ /* 0x000fc40007810000 */
[----:B------:R-:W-:Y:S02]  /*32b0*/  ISETP.GT.AND P1, PT, R4, 0x11, !P1 ;  /* 0x000000110400780c */ /* 0x000fe40004f24270 */
[C---:B------:R-:W-:Y:S02]  /*32c0*/  ISETP.LT.OR P2, PT, R2.reuse, 0x9, P2 ;  /* 0x000000090200780c */ /* 0x040fe40001741670 */
[----:B------:R-:W-:Y:S02]  /*32d0*/  ISETP.LT.OR P1, PT, R2, 0x12, P1 ;  /* 0x000000120200780c */ /* 0x000fe40000f21670 */
[----:B------:R-:W-:Y:S02]  /*32e0*/  FMNMX.FTZ R5, R37, R0, !PT ;  /* 0x0000000025057209 */ /* 0x000fe40007810000 */
[----:B------:R-:W-:Y:S02]  /*32f0*/  FSEL R35, R35, -INF , !P1 ;  /* 0xff80000023237808 */ /* 0x000fe40004800000 */
[----:B------:R-:W-:-:S02]  /*3300*/  LOP3.LUT P1, RZ, R23, 0x2000000, RZ, 0xc0, !PT ;  /* 0x0200000017ff7812 */ /* 0x000fc4000782c0ff */
[----:B------:R-:W-:Y:S02]  /*3310*/  FSEL R30, R30, -INF , !P2 ;  /* 0xff8000001e1e7808 */ /* 0x000fe40005000000 */
[----:B------:R-:W-:Y:S02]  /*3320*/  ISETP.GT.AND P1, PT, R4, 0x18, !P1 ;  /* 0x000000180400780c */ /* 0x000fe40004f24270 */
[----:B------:R-:W-:Y:S02]  /*3330*/  LOP3.LUT P2, RZ, R23, 0x40000, RZ, 0xc0, !PT ;  /* 0x0004000017ff7812 */ /* 0x000fe4000784c0ff */
[----:B------:R-:W-:Y:S02]  /*3340*/  ISETP.LT.OR P1, PT, R2, 0x19, P1 ;  /* 0x000000190200780c */ /* 0x000fe40000f21670 */
[----:B------:R-:W-:Y:S02]  /*3350*/  FMNMX.FTZ R0, R40, R5, !PT ;  /* 0x0000000528007209 */ /* 0x000fe40007810000 */
[----:B------:R-:W-:-:S02]  /*3360*/  FSEL R38, R38, -INF , !P1 ;  /* 0xff80000026267808 */ /* 0x000fc40004800000 */
[----:B------:R-:W-:Y:S02]  /*3370*/  LOP3.LUT P1, RZ, R23, 0x1000000, RZ, 0xc0, !PT ;  /* 0x0100000017ff7812 */ /* 0x000fe4000782c0ff */
[----:B------:R-:W-:Y:S02]  /*3380*/  FMNMX.FTZ R5, R41, R0, !PT ;  /* 0x0000000029057209 */ /* 0x000fe40007810000 */
        /* <DEDUP_REMOVED lines=55> */
[----:B------:R-:W-:Y:S01]  /*3700*/  LOP3.LUT P2, RZ, R23, 0x80, RZ, 0xc0, !PT ;  /* 0x0000008017ff7812 */ /* 0x000fe2000784c0ff */
[----:B------:R-:W0:Y:S01]  /*3710*/  SHFL.BFLY PT, R0, R5, 0x2, 0x1f ;  /* 0x0c401f0005007f89 */ /* 0x000e2200000e0000 */
[----:B------:R-:W-:Y:S02]  /*3720*/  FSEL R55, R55, -INF , !P1 ;  /* 0xff80000037377808 */ /* 0x000fe40004800000 */
[----:B------:R-:W-:-:S02]  /*3730*/  LOP3.LUT P1, RZ, R23, 0x8000, RZ, 0xc0, !PT ;  /* 0x0000800017ff7812 */ /* 0x000fc4000782c0ff */
[----:B------:R-:W-:Y:S02]  /*3740*/  LOP3.LUT P6, RZ, R23, 0x40, RZ, 0xc0, !PT ;  /* 0x0000004017ff7812 */ /* 0x000fe400078cc0ff */
[C---:B------:R-:W-:Y:S02]  /*3750*/  ISETP.GT.AND P1, PT, R4.reuse, 0x40, !P1 ;  /* 0x000000400400780c */ /* 0x040fe40004f24270 */
[----:B------:R-:W-:Y:S02]  /*3760*/  ISETP.GT.AND P3, PT, R4, 0x70, !P3 ;  /* 0x000000700400780c */ /* 0x000fe40005f64270 */
[----:B------:R-:W-:Y:S02]  /*3770*/  ISETP.LT.OR P1, PT, R2, 0x41, P1 ;  /* 0x000000410200780c */ /* 0x000fe40000f21670 */
[----:B------:R-:W-:Y:S02]  /*3780*/  ISETP.GT.AND P4, PT, R4, 0x71, !P4 ;  /* 0x000000710400780c */ /* 0x000fe40006784270 */
[----:B------:R-:W-:-:S02]  /*3790*/  FSEL R58, R58, -INF , !P1 ;  /* 0xff8000003a3a7808 */ /* 0x000fc40004800000 */
[----:B------:R-:W-:Y:S02]  /*37a0*/  LOP3.LUT P1, RZ, R23, 0x4000, RZ, 0xc0, !PT ;  /* 0x0000400017ff7812 */ /* 0x000fe4000782c0ff */
[C---:B------:R-:W-:Y:S02]  /*37b0*/  ISETP.GT.AND P5, PT, R4.reuse, 0x78, !P5 ;  /* 0x000000780400780c */ /* 0x040fe40006fa4270 */
[----:B------:R-:W-:Y:S02]  /*37c0*/  ISETP.GT.AND P1, PT, R4, 0x41, !P1 ;  /* 0x000000410400780c */ /* 0x000fe40004f24270 */
[C---:B------:R-:W-:Y:S02]  /*37d0*/  ISETP.LT.OR P3, PT, R2.reuse, 0x71, P3 ;  /* 0x000000710200780c */ /* 0x040fe40001f61670 */
[----:B------:R-:W-:Y:S02]  /*37e0*/  ISETP.LT.OR P1, PT, R2, 0x42, P1 ;  /* 0x000000420200780c */ /* 0x000fe40000f21670 */
[----:B0-----:R-:W-:-:S02]  /*37f0*/  FMNMX.FTZ R6, R5, R0, !PT ;  /* 0x0000000005067209 */ /* 0x001fc40007810000 */
[----:B------:R-:W-:Y:S02]  /*3800*/  FSEL R59, R59, -INF , !P1 ;  /* 0xff8000003b3b7808 */ /* 0x000fe40004800000 */
[----:B------:R-:W-:Y:S01]  /*3810*/  LOP3.LUT P1, RZ, R23, 0x2000, RZ, 0xc0, !PT ;  /* 0x0000200017ff7812 */ /* 0x000fe2000782c0ff */
[----:B------:R-:W0:Y:S01]  /*3820*/  SHFL.BFLY PT, R7, R6, 0x1, 0x1f ;  /* 0x0c201f0006077f89 */ /* 0x000e2200000e0000 */
[----:B------:R-:W-:Y:S02]  /*3830*/  ISETP.LT.OR P4, PT, R2, 0x72, P4 ;  /* 0x000000720200780c */ /* 0x000fe40002781670 */
[----:B------:R-:W-:Y:S02]  /*3840*/  ISETP.GT.AND P1, PT, R4, 0x48, !P1 ;  /* 0x000000480400780c */ /* 0x000fe40004f24270 */
[----:B------:R-:W-:Y:S02]  /*3850*/  FSEL R82, R82, -INF , !P3 ;  /* 0xff80000052527808 */ /* 0x000fe40005800000 */
[----:B------:R-:W-:-:S02]  /*3860*/  ISETP.LT.OR P1, PT, R2, 0x49, P1 ;  /* 0x000000490200780c */ /* 0x000fc40000f21670 */
[----:B------:R-:W-:Y:S02]  /*3870*/  ISETP.LT.OR P5, PT, R2, 0x79, P5 ;  /* 0x000000790200780c */ /* 0x000fe40002fa1670 */
[----:B------:R-:W-:Y:S02]  /*3880*/  FSEL R62, R62, -INF , !P1 ;  /* 0xff8000003e3e7808 */ /* 0x000fe40004800000 */
[----:B------:R-:W-:Y:S02]  /*3890*/  LOP3.LUT P1, RZ, R23, 0x1000, RZ, 0xc0, !PT ;  /* 0x0000100017ff7812 */ /* 0x000fe4000782c0ff */
[----:B------:R-:W-:Y:S02]  /*38a0*/  FSEL R83, R83, -INF , !P4 ;  /* 0xff80000053537808 */ /* 0x000fe40006000000 */
[----:B------:R-:W-:Y:S02]  /*38b0*/  ISETP.GT.AND P1, PT, R4, 0x49, !P1 ;  /* 0x000000490400780c */ /* 0x000fe40004f24270 */
[----:B------:R-:W-:-:S02]  /*38c0*/  FSEL R86, R86, -INF , !P5 ;  /* 0xff80000056567808 */ /* 0x000fc40006800000 */
[----:B------:R-:W-:Y:S02]  /*38d0*/  ISETP.LT.OR P1, PT, R2, 0x4a, P1 ;  /* 0x0000004a0200780c */ /* 0x000fe40000f21670 */
[----:B0-----:R-:W-:Y:S01]  /*38e0*/  FMNMX.FTZ R0, R6, R7, !PT ;  /* 0x0000000706007209 */ /* 0x001fe20007810000 */
[----:B------:R-:W-:Y:S01]  /*38f0*/  IMAD.U32 R7, RZ, RZ, UR43 ;  /* 0x0000002bff077e24 */ /* 0x000fe2000f8e00ff */
        /* <DEDUP_REMOVED lines=40> */
[----:B------:R-:W-:-:S01]  /*3b80*/  FFMA.FTZ R57, R57, UR43, -R20 ;  /* 0x0000002b39397c23 */ /* 0x000fc20008010814 */
[----:B------:R-:W-:Y:S01]  /*3b90*/  LOP3.LUT P1, RZ, R23, 0x4000000, RZ, 0xc0, !PT ;  /* 0x0400000017ff7812 */ /* 0x000fe2000782c0ff */
[----:B------:R-:W-:-:S01]  /*3ba0*/  FFMA.FTZ R3, R3, UR43, -R20 ;  /* 0x0000002b03037c23 */ /* 0x000fc20008010814 */
        /* <DEDUP_REMOVED lines=18> */
[----:B------:R-:W-:Y:S01]  /*3cd0*/  FSEL R87, R87, -INF , !P6 ;  /* 0xff80000057577808 */ /* 0x000fe20007000000 */
[--C-:B------:R-:W-:Y:S01]  /*3ce0*/  FFMA.FTZ R33, R64, UR43, -R20.reuse ;  /* 0x0000002b40217c23 */ /* 0x100fe20008010814 */
[----:B------:R-:W-:Y:S01]  /*3cf0*/  FMNMX.FTZ R12, R38, R9, !PT ;  /* 0x00000009260c7209 */ /* 0x000fe20007810000 */
[--C-:B------:R-:W-:Y:S01]  /*3d00*/  FFMA.FTZ R52, R52, UR43, -R20.reuse ;  /* 0x0000002b34347c23 */ /* 0x100fe20008010814 */
[----:B------:R-:W-:-:S01]  /*3d10*/  FFMA.FTZ R56, R56, UR43, -R20 ;  /* 0x0000002b38387c23 */ /* 0x000fc20008010814 */
[----:B------:R-:W-:Y:S01]  /*3d20*/  FFMA.FTZ R72, R72, UR43, -R20 ;  /* 0x0000002b48487c23 */ /* 0x000fe20008010814 */
[----:B------:R-:W-:Y:S01]  /*3d30*/  FMNMX.FTZ R11, R39, R12, !PT ;  /* 0x0000000c270b7209 */ /* 0x000fe20007810000 */
[----:B------:R-:W-:Y:S01]  /*3d40*/  MUFU.EX2 R3, R3 ;  /* 0x0000000300037308 */ /* 0x000fe20000000800 */
[----:B0-----:R-:W-:-:S02]  /*3d50*/  IMAD.U32 R57, RZ, RZ, UR43 ;  /* 0x0000002bff397e24 */ /* 0x001fc4000f8e00ff */
[--C-:B------:R-:W-:Y:S01]  /*3d60*/  FFMA.FTZ R12, R37, UR43, -R20.reuse ;  /* 0x0000002b250c7c23 */ /* 0x100fe20008010814 */
[----:B------:R-:W-:Y:S01]  /*3d70*/  FMNMX.FTZ R14, R42, R11, !PT ;  /* 0x0000000b2a0e7209 */ /* 0x000fe20007810000 */
[----:B------:R-:W-:-:S03]  /*3d80*/  FFMA.FTZ R37, R68, UR43, -R20 ;  /* 0x0000002b44257c23 */ /* 0x000fc60008010814 */
[----:B------:R-:W-:Y:S01]  /*3d90*/  FMNMX.FTZ R11, R43, R14, !PT ;  /* 0x0000000e2b0b7209 */ /* 0x000fe20007810000 */
[----:B------:R-:W-:Y:S03]  /*3da0*/  MUFU.EX2 R5, R5 ;  /* 0x0000000500057308 */ /* 0x000fe60000000800 */
[----:B------:R-:W-:-:S04]  /*3db0*/  FMNMX.FTZ R14, R46, R11, !PT ;  /* 0x0000000b2e0e7209 */ /* 0x000fc80007810000 */
[----:B------:R-:W-:Y:S01]  /*3dc0*/  FMNMX.FTZ R13, R47, R14, !PT ;  /* 0x0000000e2f0d7209 */ /* 0x000fe20007810000 */
[----:B------:R-:W-:-:S01]  /*3dd0*/  FFMA.FTZ R14, R41, UR43, -R20 ;  /* 0x0000002b290e7c23 */ /* 0x000fc20008010814 */
[----:B------:R-:W0:Y:S02]  /*3de0*/  MUFU.EX2 R8, R8 ;  /* 0x0000000800087308 */ /* 0x000e240000000800 */
[----:B------:R-:W-:-:S04]  /*3df0*/  FMNMX.FTZ R24, R50, R13, !PT ;  /* 0x0000000d32187209 */ /* 0x000fc80007810000 */
[----:B------:R-:W-:Y:S02]  /*3e00*/  FMNMX.FTZ R13, R51, R24, !PT ;  /* 0x00000018330d7209 */ /* 0x000fe40007810000 */
[----:B------:R-:W-:Y:S02]  /*3e10*/  MUFU.EX2 R10, R10 ;  /* 0x0000000a000a7308 */ /* 0x000fe40000000800 */
[----:B------:R-:W-:-:S04]  /*3e20*/  FMNMX.FTZ R24, R54, R13, !PT ;  /* 0x0000000d36187209 */ /* 0x000fc80007810000 */
[----:B------:R-:W-:Y:S01]  /*3e30*/  FMNMX.FTZ R15, R55, R24, !PT ;  /* 0x00000018370f7209 */ /* 0x000fe20007810000 */
[----:B------:R-:W-:-:S01]  /*3e40*/  FFMA.FTZ R24, R45, UR43, -R20 ;  /* 0x0000002b2d187c23 */ /* 0x000fc20008010814 */
[----:B------:R1:W-:Y:S01]  /*3e50*/  MUFU.EX2 R9, R36 ;  /* 0x0000002400097308 */ /* 0x0003e20000000800 */
[----:B0-----:R-:W-:Y:S01]  /*3e60*/  F2FP.SATFINITE.E4M3.F32.PACK_AB_MERGE_C R148, R8, R5, RZ ;  /* 0x000000050894723e */ /* 0x001fe200048070ff */
[----:B------:R-:W-:Y:S01]  /*3e70*/  FFMA.FTZ R45, R76, UR43, -R20 ;  /* 0x0000002b4c2d7c23 */ /* 0x000fe20008010814 */
[----:B------:R-:W-:Y:S02]  /*3e80*/  FMNMX.FTZ R28, R58, R15, !PT ;  /* 0x0000000f3a1c7209 */ /* 0x000fe40007810000 */
[----:B------:R-:W-:Y:S02]  /*3e90*/  F2FP.SATFINITE.E4M3.F32.PACK_AB_MERGE_C R148, R6, R3, R148 ;  /* 0x000000030694723e */ /* 0x000fe40004807094 */
[----:B------:R-:W-:Y:S01]  /*3ea0*/  FMNMX.FTZ R15, R59, R28, !PT ;  /* 0x0000001c3b0f7209 */ /* 0x000fe20007810000 */
[----:B------:R0:W-:Y:S01]  /*3eb0*/  MUFU.EX2 R11, R40 ;  /* 0x00000028000b7308 */ /* 0x0001e20000000800 */
[----:B-1----:R-:W-:-:S02]  /*3ec0*/  FFMA.FTZ R36, R61, UR43, -R20 ;  /* 0x0000002b3d247c23 */ /* 0x002fc40008010814 */
[----:B------:R-:W-:-:S04]  /*3ed0*/  FMNMX.FTZ R28, R62, R15, !PT ;  /* 0x0000000f3e1c7209 */ /* 0x000fc80007810000 */
[----:B------:R-:W-:Y:S01]  /*3ee0*/  FMNMX.FTZ R21, R63, R28, !PT ;  /* 0x0000001c3f157209 */ /* 0x000fe20007810000 */
[----:B------:R-:W1:Y:S01]  /*3ef0*/  MUFU.EX2 R12, R12 ;  /* 0x0000000c000c7308 */ /* 0x000e620000000800 */
[----:B0-----:R-:W-:-:S01]  /*3f00*/  FFMA.FTZ R40, R65, UR43, -R20 ;  /* 0x0000002b41287c23 */ /* 0x001fc20008010814 */
[--C-:B------:R-:W-:Y:S01]  /*3f10*/  FFMA.FTZ R28, R49, UR43, -R20.reuse ;  /* 0x0000002b311c7c23 */ /* 0x100fe20008010814 */
[----:B------:R-:W-:Y:S01]  /*3f20*/  FMNMX.FTZ R32, R66, R21, !PT ;  /* 0x0000001542207209 */ /* 0x000fe20007810000 */
[----:B------:R-:W-:-:S03]  /*3f30*/  FFMA.FTZ R49, R80, UR43, -R20 ;  /* 0x0000002b50317c23 */ /* 0x000fc60008010814 */
[----:B------:R-:W-:Y:S01]  /*3f40*/  FMNMX.FTZ R21, R67, R32, !PT ;  /* 0x0000002043157209 */ /* 0x000fe20007810000 */
[----:B------:R0:W-:Y:S03]  /*3f50*/  MUFU.EX2 R13, R44 ;  /* 0x0000002c000d7308 */ /* 0x0001e60000000800 */
[----:B------:R-:W-:-:S04]  /*3f60*/  FMNMX.FTZ R32, R70, R21, !PT ;  /* 0x0000001546207209 */ /* 0x000fc80007810000 */
[----:B------:R-:W-:Y:S01]  /*3f70*/  FMNMX.FTZ R25, R71, R32, !PT ;  /* 0x0000002047197209 */ /* 0x000fe20007810000 */
[----:B------:R-:W-:-:S01]  /*3f80*/  FFMA.FTZ R32, R53, UR43, -R20 ;  /* 0x0000002b35207c23 */ /* 0x000fc20008010814 */
[----:B------:R-:W-:Y:S01]  /*3f90*/  MUFU.EX2 R14, R14 ;  /* 0x0000000e000e7308 */ /* 0x000fe20000000800 */
[----:B0-----:R-:W-:-:S01]  /*3fa0*/  FFMA.FTZ R44, R69, UR43, -R20 ;  /* 0x0000002b452c7c23 */ /* 0x001fc20008010814 */
[----:B------:R-:W-:Y:S02]  /*3fb0*/  FMNMX.FTZ R4, R74, R25, !PT ;  /* 0x000000194a047209 */ /* 0x000fe40007810000 */
[----:B-1----:R-:W-:Y:S02]  /*3fc0*/  F2FP.SATFINITE.E4M3.F32.PACK_AB_MERGE_C R150, R12, R9, RZ ;  /* 0x000000090c96723e */ /* 0x002fe400048070ff */
[----:B------:R-:W-:Y:S02]  /*3fd0*/  FMNMX.FTZ R25, R75, R4, !PT ;  /* 0x000000044b197209 */ /* 0x000fe40007810000 */
[----:B------:R-:W0:Y:S01]  /*3fe0*/  MUFU.EX2 R24, R24 ;  /* 0x0000001800187308 */ /* 0x000e220000000800 */
[----:B------:R-:W-:-:S02]  /*3ff0*/  F2FP.SATFINITE.E4M3.F32.PACK_AB_MERGE_C R150, R10, R7, R150 ;  /* 0x000000070a96723e */ /* 0x000fc40004807096 */
[----:B------:R-:W-:-:S04]  /*4000*/  FMNMX.FTZ R4, R78, R25, !PT ;  /* 0x000000194e047209 */ /* 0x000fc80007810000 */
[----:B------:R-:W-:Y:S01]  /*4010*/  FMNMX.FTZ R29, R79, R4, !PT ;  /* 0x000000044f1d7209 */ /* 0x000fe20007810000 */
[----:B------:R1:W-:Y:S03]  /*4020*/  MUFU.EX2 R15, R48 ;  /* 0x00000030000f7308 */ /* 0x0003e60000000800 */
[----:B------:R-:W-:-:S04]  /*4030*/  FMNMX.FTZ R4, R82, R29, !PT ;  /* 0x0000001d52047209 */ /* 0x000fc80007810000 */
[----:B------:R-:W-:Y:S01]  /*4040*/  FMNMX.FTZ R29, R83, R4, !PT ;  /* 0x00000004531d7209 */ /* 0x000fe20007810000 */
[----:B------:R-:W-:Y:S01]  /*4050*/  MUFU.EX2 R28, R28 ;  /* 0x0000001c001c7308 */ /* 0x000fe20000000800 */
[----:B0-----:R-:W-:Y:S01]  /*4060*/  F2FP.SATFINITE.E4M3.F32.PACK_AB_MERGE_C R144, R24, R13, RZ ;  /* 0x0000000d1890723e */ /* 0x001fe200048070ff */
[----:B-1----:R-:W-:Y:S01]  /*4070*/  FFMA.FTZ R48, R73, UR43, -R20 ;  /* 0x0000002b49307c23 */ /* 0x002fe20008010814 */
[----:B------:R-:W-:Y:S02]  /*4080*/  FMNMX.FTZ R4, R86, R29, !PT ;  /* 0x0000001d56047209 */ /* 0x000fe40007810000 */
[----:B------:R-:W-:Y:S02]  /*4090*/  F2FP.SATFINITE.E4M3.F32.PACK_AB_MERGE_C R144, R14, R11, R144 ;  /* 0x0000000b0e90723e */ /* 0x000fe40004807090 */
[----:B------:R-:W-:Y:S01]  /*40a0*/  FMNMX.FTZ R4, R87, R4, !PT ;  /* 0x0000000457047209 */ /* 0x000fe20007810000 */
[----:B------:R-:W-:Y:S04]  /*40b0*/  MUFU.EX2 R29, R60 ;  /* 0x0000003c001d7308 */ /* 0x000fe80000000800 */
[----:B------:R-:W0:Y:S04]  /*40c0*/  SHFL.BFLY PT, R41, R4, 0x2, 0x1f ;  /* 0x0c401f0004297f89 */ /* 0x000e2800000e0000 */
[----:B------:R1:W-:Y:S08]  /*40d0*/  MUFU.EX2 R21, R52 ;  /* 0x0000003400157308 */ /* 0x0003f00000000800 */
[----:B------:R-:W-:Y:S01]  /*40e0*/  MUFU.EX2 R32, R32 ;  /* 0x0000002000207308 */ /* 0x000fe20000000800 */
[----:B-1----:R-:W-:-:S07]  /*40f0*/  FFMA.FTZ R52, R77, UR43, -R20 ;  /* 0x0000002b4d347c23 */ /* 0x002fce0008010814 */
        /* <DEDUP_REMOVED lines=8> */
[----:B-1----:R-:W-:Y:S01]  /*4180*/  FMNMX.FTZ R4, R53, R4, !PT ;  /* 0x0000000435047209 */ /* 0x002fe20007810000 */
[--C-:B------:R-:W-:Y:S01]  /*4190*/  FFMA.FTZ R53, R84, UR43, -R20.reuse ;  /* 0x0000002b54357c23 */ /* 0x100fe20008010814 */
[----:B------:R-:W-:-:S02]  /*41a0*/  FFMA.FTZ R20, R85, UR43, -R20 ;  /* 0x0000002b55147c23 */ /* 0x000fc40008010814 */
        /* <DEDUP_REMOVED lines=11> */
[----:B------:R-:W-:Y:S01]  /*4260*/  FFMA.FTZ R50, R58, UR43, -R57 ;  /* 0x0000002b3a327c23 */ /* 0x000fe20008010839 */
[----:B------:R-:W-:Y:S01]  /*4270*/  MUFU.EX2 R26, R26 ;  /* 0x0000001a001a7308 */ /* 0x000fe20000000800 */
[----:B------:R-:W-:-:S01]  /*4280*/  FADD.FTZ R58, R3, R6 ;  /* 0x00000006033a7221 */ /* 0x000fc20000010000 */
[--C-:B------:R-:W-:Y:S01]  /*4290*/  FFMA.FTZ R61, R31, UR43, -R57.reuse ;  /* 0x0000002b1f3d7c23 */ /* 0x100fe20008010839 */
[----:B------:R-:W-:-:S01]  /*42a0*/  FFMA.FTZ R65, R55, UR43, -R57 ;  /* 0x0000002b37417c23 */ /* 0x000fc20008010839 */
[----:B------:R-:W-:Y:S01]  /*42b0*/  FFMA.FTZ R31, R34, UR43, -R57 ;  /* 0x0000002b221f7c23 */ /* 0x000fe20008010839 */
[----:B------:R-:W-:-:S01]  /*42c0*/  FADD.FTZ R55, R5, R58 ;  /* 0x0000003a05377221 */ /* 0x000fc20000010000 */
        /* <DEDUP_REMOVED lines=11> */
[----:B------:R-:W-:-:S01]  /*4380*/  FFMA.FTZ R59, R63, UR43, -R57 ;  /* 0x0000002b3f3b7c23 */ /* 0x000fc20008010839 */
        /* <DEDUP_REMOVED lines=24> */
[----:B------:R-:W-:Y:S01]  /*4510*/  FFMA.FTZ R57, R87, UR43, -R57 ;  /* 0x0000002b57397c23 */ /* 0x000fe20008010839 */
[----:B------:R-:W-:-:S04]  /*4520*/  F2FP.SATFINITE.E4M3.F32.PACK_AB_MERGE_C R30, R61, R30, RZ ;  /* 0x0000001e3d1e723e */ /* 0x000fc800048070ff */
[----:B------:R-:W-:Y:S01]  /*4530*/  F2FP.SATFINITE.E4M3.F32.PACK_AB_MERGE_C R149, R27, R26, R30 ;  /* 0x0000001a1b95723e */ /* 0x000fe2000480701e */
        /* <DEDUP_REMOVED lines=16> */
[----:B------:R-:W-:-:S02]  /*4640*/  FADD.FTZ R32, R32, R21 ;  /* 0x0000001520207221 */ /* 0x000fc40000010000 */
[----:B------:R-:W0:Y:S01]  /*4650*/  MUFU.EX2 R42, R42 ;  /* 0x0000002a002a7308 */ /* 0x000e220000000800 */
[----:B-1----:R-:W-:-:S01]  /*4660*/  FADD.FTZ R6, R38, R3 ;  /* 0x0000000326067221 */ /* 0x002fc20000010000 */
[----:B------:R-:W-:Y:S01]  /*4670*/  FADD.FTZ R5, R25, R32 ;  /* 0x0000002019057221 */ /* 0x000fe20000010000 */
[----:B------:R-:W-:-:S05]  /*4680*/  F2FP.SATFINITE.E4M3.F32.PACK_AB_MERGE_C R151, R34, R31, R35 ;  /* 0x0000001f2297723e */ /* 0x000fca0004807023 */
[----:B------:R-:W1:Y:S01]  /*4690*/  MUFU.EX2 R47, R47 ;  /* 0x0000002f002f7308 */ /* 0x000e620000000800 */
[----:B--2---:R-:W-:-:S07]  /*46a0*/  FADD.FTZ R3, R39, R6 ;  /* 0x0000000627037221 */ /* 0x004fce0000010000 */
[----:B------:R-:W2:Y:S01]  /*46b0*/  MUFU.EX2 R43, R43 ;  /* 0x0000002b002b7308 */ /* 0x000ea20000000800 */
[----:B0-----:R-:W-:-:S01]  /*46c0*/  FADD.FTZ R6, R42, R3 ;  /* 0x000000032a067221 */ /* 0x001fc20000010000 */
[----:B------:R-:W-:-:S04]  /*46d0*/  F2FP.SATFINITE.E4M3.F32.PACK_AB_MERGE_C R3, R36, R29, RZ ;  /* 0x0000001d2403723e */ /* 0x000fc800048070ff */
[----:B------:R-:W-:Y:S02]  /*46e0*/  F2FP.SATFINITE.E4M3.F32.PACK_AB_MERGE_C R140, R2, R25, R3 ;  /* 0x00000019028c723e */ /* 0x000fe40004807003 */
[----:B------:R-:W0:Y:S01]  /*46f0*/  MUFU.EX2 R46, R46 ;  /* 0x0000002e002e7308 */ /* 0x000e220000000800 */
[----:B-1----:R-:W-:-:S01]  /*4700*/  FADD.FTZ R6, R47, R6 ;  /* 0x000000062f067221 */ /* 0x002fc20000010000 */
[----:B------:R-:W-:-:S04]  /*4710*/  F2FP.SATFINITE.E4M3.F32.PACK_AB_MERGE_C R42, R47, R42, RZ ;  /* 0x0000002a2f2a723e */ /* 0x000fc800048070ff */
[----:B------:R-:W-:Y:S02]  /*4720*/  F2FP.SATFINITE.E4M3.F32.PACK_AB_MERGE_C R145, R39, R38, R42 ;  /* 0x000000262791723e */ /* 0x000fe4000480702a */
[----:B------:R-:W1:Y:S01]  /*4730*/  MUFU.EX2 R54, R54 ;  /* 0x0000003600367308 */ /* 0x000e620000000800 */
[----:B--2---:R-:W-:-:S01]  /*4740*/  FADD.FTZ R3, R43, R6 ;  /* 0x000000062b037221 */ /* 0x004fc20000010000 */
[----:B------:R-:W-:Y:S01]  /*4750*/  FADD.FTZ R6, R2, R5 ;  /* 0x0000000502067221 */ /* 0x000fe20000010000 */
[----:B------:R-:W-:-:S03]  /*4760*/  F2FP.SATFINITE.E4M3.F32.PACK_AB_MERGE_C R5, R44, R37, RZ ;  /* 0x000000252c05723e */ /* 0x000fc600048070ff */
[----:B------:R-:W-:Y:S01]  /*4770*/  FADD.FTZ R29, R29, R6 ;  /* 0x000000061d1d7221 */ /* 0x000fe20000010000 */
        /* <DEDUP_REMOVED lines=36> */
[----:B------:R-:W-:Y:S01]  /*49c0*/  F2FP.SATFINITE.E4M3.F32.PACK_AB_MERGE_C R143, R8, R55, R70 ;  /* 0x00000037088f723e */ /* 0x000fe20004807046 */
[----:B------:R-:W-:Y:S02]  /*49d0*/  VIADD R8, R88, 0xfffffffe ;  /* 0xfffffffe58087836 */ /* 0x000fe40000000000 */
        /* <DEDUP_REMOVED lines=31> */
[----:B------:R-:W-:-:S01]  /*4bd0*/  FADD.FTZ R3, R20, R53 ;  /* 0x0000003514037221 */ /* 0x000fc20000010000 */
[C---:B-1----:R-:W-:Y:S02]  /*4be0*/  F2FP.SATFINITE.E4M3.F32.PACK_AB_MERGE_C R5, R57.reuse, R86, RZ ;  /* 0x000000563905723e */ /* 0x042fe400048070ff */
        /* <DEDUP_REMOVED lines=14> */
.L_x_11530:
[----:B------:R-:W-:Y:S02]  /*4cd0*/  ULDC UR17, c[0x0][0x9e4] ;  /* 0x0002790000117ab9 */ /* 0x000fe40000000800 */
[----:B------:R-:W-:-:S11]  /*4ce0*/  UISETP.NE.AND UP0, UPT, UR17, 0x1, UPT ;  /* 0x000000011100788c */ /* 0x000fd6000bf05270 */
[----:B------:R-:W-:Y:S02]  /*4cf0*/  @UP0 ULDC.64 UR6, c[0x0][0x9e8] ;  /* 0x00027a0000060ab9 */ /* 0x000fe40000000a00 */
[----:B------:R-:W-:-:S04]  /*4d00*/  UIMAD.WIDE.U32 UR10, UR15, UR6, URZ ;  /* 0x000000060f0a72a5 */ /* 0x000fc8000f8e003f */
[----:B------:R-:W-:-:S12]  /*4d10*/  @UP0 USHF.R.U32.HI UR15, URZ, UR7, UR11 ;  /* 0x000000073f0f0299 */ /* 0x000fd8000801160b */
.L_x_11531:
[----:B------:R-:W-:-:S04]  /*4d20*/  UIMAD UR15, UR15, UR17, UR17 ;  /* 0x000000110f0f72a4 */ /* 0x000fc8000f8e0211 */
[----:B------:R-:W-:-:S04]  /*4d30*/  UISETP.LT.AND UP0, UPT, UR14, UR15, UPT ;  /* 0x0000000f0e00728c */ /* 0x000fc8000bf01270 */
[----:B------:R-:W-:-:S12]  /*4d40*/  USEL UR14, UR14, UR15, UP0 ;  /* 0x0000000f0e0e7287 */ /* 0x000fd80008000000 */
.L_x_11529:
        /* <DEDUP_REMOVED lines=39> */
.L_x_11551:
[----:B------:R-:W-:-:S04]  /*4fc0*/  UISETP.NE.AND UP0, UPT, UR21, 0x1, UPT ;  /* 0x000000011500788c */ /* 0x000fc8000bf05270 */
[----:B------:R-:W-:-:S04]  /*4fd0*/  USEL UR47, URZ, 0x1, UP0 ;  /* 0x000000013f2f7887 */ /* 0x000fc80008000000 */
[----:B------:R-:W-:Y:S01]  /*4fe0*/  ULOP3.LUT UR47, UR20, UR47, URZ, 0x3c, !UPT ;  /* 0x0000002f142f7292 */ /* 0x000fe2000f8e3c3f */
[----:B------:R-:W-:Y:S11]  /*4ff0*/  @!P0 BRA `(.L_x_11533) ;  /* 0x0000000000048947 */ /* 0x000ff60003800000 */
[----:B------:R-:W-:Y:S01]  /*5000*/  BPT.TRAP 0x1 ;  /* 0x000000040000795c */ /* 0x000fe20000300000 */
.L_x_11533:
        /* <DEDUP_REMOVED lines=9> */
.L_x_11534:
[----:B-1----:R-:W-:Y:S05]  /*50a0*/  @P1 BRA `(.L_x_11535) ;  /* 0x0000000000081947 */ /* 0x002fea0003800000 */
[----:B------:R-:W1:Y:S02]  /*50b0*/  SYNCS.PHASECHK.TRANS64.TRYWAIT P1, [UR19+0x19c30], R0 ;  /* 0x019c3000ff0075a7 */ /* 0x000e640008020153 */
[----:B-1----:R-:W-:Y:S05]  /*50c0*/  @!P1 BRA `(.L_x_11536) ;  /* 0x00000104000c9947 */ /* 0x002fea0003800000 */
.L_x_11535:
        /* <DEDUP_REMOVED lines=17> */
.L_x_11537:
[----:B------:R-:W-:Y:S01]  /*51e0*/  ULEA UR11, UR21, UR46, 0x3 ;  /* 0x0000002e150b7291 */ /* 0x000fe2000f8e183f */
[----:B01----:R-:W-:-:S05]  /*51f0*/  IMAD.U32 R0, RZ, RZ, UR20 ;  /* 0x00000014ff007e24 */ /* 0x003fca000f8e00ff */
[----:B------:R-:W-:-:S04]  /*5200*/  SHF.L.U32 R0, R0, 0x1f, RZ ;  /* 0x0000001f00007819 */ /* 0x000fc800000006ff */
[----:B------:R0:W1:Y:S01]  /*5210*/  SYNCS.PHASECHK.TRANS64.TRYWAIT P1, [UR11+0x19c50], R0 ;  /* 0x019c5000ff0075a7 */ /* 0x000062000802014b */
[----:B------:R-:W-:Y:S05]  /*5220*/  @!P0 BRA `(.L_x_11538) ;  /* 0x0000000000048947 */ /* 0x000fea0003800000 */
[----:B------:R-:W-:Y:S01]  /*5230*/  BPT.TRAP 0x1 ;  /* 0x000000040000795c */ /* 0x000fe20000300000 */
.L_x_11538:
[----:B-1----:R-:W-:Y:S05]  /*5240*/  @P1 BRA `(.L_x_11539) ;  /* 0x0000000000081947 */ /* 0x002fea0003800000 */
[----:B------:R-:W1:Y:S02]  /*5250*/  SYNCS.PHASECHK.TRANS64.TRYWAIT P1, [UR11+0x19c50], R0 ;  /* 0x019c5000ff0075a7 */ /* 0x000e64000802014b */
[----:B-1----:R-:W-:Y:S05]  /*5260*/  @!P1 BRA `(.L_x_11540) ;  /* 0x0000010000bc9947 */ /* 0x002fea0003800000 */
.L_x_11539:
        /* <DEDUP_REMOVED lines=27> */
.L_x_11541:
[----:B------:R-:W-:Y:S01]  /*5420*/  UISETP.NE.AND UP1, UPT, UR53, URZ, UPT ;  /* 0x0000003f3500728c */ /* 0x000fe2000bf25270 */
[----:B------:R-:W-:Y:S01]  /*5430*/  VIADD R13, R17, UR41 ;  /* 0x00000029110d7c36 */ /* 0x000fe20008000000 */
[----:B------:R-:W-:Y:S01]  /*5440*/  UISETP.NE.AND UP0, UPT, UR52, URZ, UPT ;  /* 0x0000003f3400728c */ /* 0x000fe2000bf05270 */
[----:B------:R-:W-:Y:S01]  /*5450*/  IMAD.U32 R4, RZ, RZ, UR38 ;  /* 0x00000026ff047e24 */ /* 0x000fe2000f8e00ff */
[----:B------:R-:W-:Y:S02]  /*5460*/  UIADD3 UR19, UR19, 0x19c40, URZ ;  /* 0x00019c4013137890 */ /* 0x000fe4000fffe03f */
[----:B------:R-:W-:Y:S02]  /*5470*/  PLOP3.LUT P1, PT, PT, PT, UP1, 0x80, 0x0 ;  /* 0x000000000000781c */ /* 0x000fe40003f2f018 */
[----:B------:R-:W-:Y:S01]  /*5480*/  PLOP3.LUT P2, PT, PT, PT, UP1, 0x80, 0x0 ;  /* 0x000000000000781c */ /* 0x000fe20003f4f018 */
[----:B------:R-:W-:Y:S02]  /*5490*/  UPRMT UR19, UR45, 0x654, UR19 ;  /* 0x000006542d137896 */ /* 0x000fe40008000013 */
[----:B------:R-:W-:-:S07]  /*54a0*/  @UP1 ULDC UR6, c[0x0][0x44c] ;  /* 0x0001130000061ab9 */ /* 0x000fce0000000800 */
[----:B------:R-:W-:Y:S01]  /*54b0*/  SYNCS.ARRIVE.TRANS64.RED.A1T0 RZ, [UR19], RZ ;  /* 0x000000ffffff79a7 */ /* 0x000fe20008100413 */
[----:B01----:R-:W-:Y:S01]  /*54c0*/  @P1 IMAD.HI.U32 R0, R13, UR6, RZ ;  /* 0x000000060d001c27 */ /* 0x003fe2000f8e00ff */
[----:B------:R-:W-:Y:S01]  /*54d0*/  @UP1 ULDC UR6, c[0x0][0x450] ;  /* 0x0001140000061ab9 */ /* 0x000fe20000000800 */
[----:B------:R-:W-:-:S03]  /*54e0*/  PLOP3.LUT P1, PT, PT, PT, UP0, 0x40, 0x0 ;  /* 0x000000000000781c */ /* 0x000fc60003f2e808 */
[----:B------:R-:W-:Y:S01]  /*54f0*/  @P2 SHF.R.U32.HI R13, RZ, UR6, R0 ;  /* 0x00000006ff0d2c19 */ /* 0x000fe20008011600 */
[----:B------:R-:W-:Y:S01]  /*5500*/  IMAD.SHL.U32 R0, R8, 0x80, RZ ;  /* 0x0000008008007824 */ /* 0x000fe200078e00ff */
[----:B------:R-:W-:-:S03]  /*5510*/  ULOP3.LUT UR6, URZ, UR18, URZ, 0x33, !UPT ;  /* 0x000000123f067292 */ /* 0x000fc6000f8e333f */
        /* <DEDUP_REMOVED lines=22> */
.L_x_11544:
[----:B------:R-:W-:-:S05]  /*5680*/  IMAD.U32 R14, RZ, RZ, UR22 ;  /* 0x00000016ff0e7e24 */ /* 0x000fca000f8e00ff */
[----:B------:R-:W-:-:S13]  /*5690*/  ISETP.NE.AND P1, PT, R14, 0x1, PT ;  /* 0x000000010e00780c */ /* 0x000fda0003f25270 */
[----:B------:R-:W0:Y:S02]  /*56a0*/  @P1 LDC.64 R4, c[0x0][0x9e8] ;  /* 0x00027a00ff041b82 */ /* 0x000e240000000a00 */
[----:B0-----:R-:W-:-:S05]  /*56b0*/  @P1 IMAD.HI.U32 R4, R15, R4, RZ ;  /* 0x000000040f041227 */ /* 0x001fca00078e00ff */
[----:B------:R-:W-:-:S07]  /*56c0*/  @P1 SHF.R.U32.HI R15, RZ, R5, R4 ;  /* 0x00000005ff0f1219 */ /* 0x000fce0000011604 */
.L_x_11545:
[----:B------:R-:W-:Y:S05]  /*56d0*/  BSYNC B0 ;  /* 0x0000000000007941 */ /* 0x000fea0003800000 */
.L_x_11543:
[----:B------:R-:W-:-:S04]  /*56e0*/  IMAD R15, R15, R14, -R0 ;  /* 0x0000000e0f0f7224 */ /* 0x000fc800078e0a00 */
[----:B------:R-:W-:-:S05]  /*56f0*/  IMAD R15, R16, -0x2, R15 ;  /* 0xfffffffe100f7824 */ /* 0x000fca00078e020f */
[----:B------:R-:W-:Y:S02]  /*5700*/  VIADDMNMX R10, R15, R14, R10, PT ;  /* 0x0000000e0f0a7246 */ /* 0x000fe4000380010a */
[----:B------:R-:W-:-:S07]  /*5710*/  VIMNMX R9, R9, R15, !PT ;  /* 0x0000000f09097248 */ /* 0x000fce0007fe0100 */
.L_x_11542:
        /* <DEDUP_REMOVED lines=14> */
[----:B0-----:R-:W-:Y:S01]  /*5800*/  IMAD.IADD R12, R12, 0x1, R4 ;  /* 0x000000010c0c7824 */ /* 0x001fe200078e0204 */
        /* <DEDUP_REMOVED lines=77> */
[----:B------:R-:W-:Y:S01]  /*5ce0*/  ISETP.GT.AND P2, PT, R9, 0x79, P1 ;  /* 0x000000790900780c */ /* 0x000fe20000f44270 */
[----:B------:R-:W-:Y:S01]  /*5cf0*/  IMAD.IADD R9, R11, 0x1, R4 ;  /* 0x000000010b097824 */ /* 0x000fe200078e0204 */
        /* <DEDUP_REMOVED lines=22> */
.L_x_11548:
[----:B------:R-:W-:-:S05]  /*5e60*/  IMAD.U32 R4, RZ, RZ, UR22 ;  /* 0x00000016ff047e24 */ /* 0x000fca000f8e00ff */
[----:B------:R-:W-:-:S13]  /*5e70*/  ISETP.NE.AND P2, PT, R4, 0x1, PT ;  /* 0x000000010400780c */ /* 0x000fda0003f45270 */
[----:B------:R-:W0:Y:S02]  /*5e80*/  @P2 LDC.64 R10, c[0x0][0x9e8] ;  /* 0x00027a00ff0a2b82 */ /* 0x000e240000000a00 */
[----:B0-----:R-:W-:-:S05]  /*5e90*/  @P2 IMAD.HI.U32 R10, R13, R10, RZ ;  /* 0x0000000a0d0a2227 */ /* 0x001fca00078e00ff */
[----:B------:R-:W-:-:S07]  /*5ea0*/  @P2 SHF.R.U32.HI R13, RZ, R11, R10 ;  /* 0x0000000bff0d2219 */ /* 0x000fce000001160a */
.L_x_11549:
[----:B------:R-:W-:Y:S05]  /*5eb0*/  BSYNC B0 ;  /* 0x0000000000007941 */ /* 0x000fea0003800000 */
.L_x_11547:
[----:B------:R-:W-:-:S04]  /*5ec0*/  IMAD R13, R13, R4, -R0 ;  /* 0x000000040d0d7224 */ /* 0x000fc800078e0a00 */
[----:B------:R-:W-:-:S05]  /*5ed0*/  IMAD R13, R16, -0x2, R13 ;  /* 0xfffffffe100d7824 */ /* 0x000fca00078e020d */
[----:B------:R-:W-:Y:S02]  /*5ee0*/  VIADDMNMX R12, R13, R4, R12, PT ;  /* 0x000000040d0c7246 */ /* 0x000fe4000380010c */
[----:B------:R-:W-:-:S07]  /*5ef0*/  VIMNMX R9, R9, R13, !PT ;  /* 0x0000000d09097248 */ /* 0x000fce0007fe0100 */
.L_x_11546:
        /* <DEDUP_REMOVED lines=123> */
[----:B------:R-:W-:Y:S01]  /*66b0*/  MUFU.EX2 R24, R37 ;  /* 0x0000002500187308 */ /* 0x000fe20000000800 */
        /* <DEDUP_REMOVED lines=11> */
[----:B------:R-:W-:Y:S01]  /*6770*/  FFMA.FTZ R85, R85, UR43, -R4 ;  /* 0x0000002b55557c23 */ /* 0x000fe20008010804 */
[----:B------:R-:W-:-:S02]  /*6780*/  ISETP.GT.AND P5, PT, R9, 0x58, P1 ;  /* 0x000000580900780c */ /* 0x000fc40000fa4270 */
[----:B------:R-:W-:Y:S01]  /*6790*/  FMNMX.FTZ R36, R54, R29, !PT ;  /* 0x0000001d36247209 */ /* 0x000fe20007810000 */
[----:B------:R-:W-:-:S01]  /*67a0*/  FFMA.FTZ R29, R48, UR43, -R4 ;  /* 0x0000002b301d7c23 */ /* 0x000fc20008010804 */
[----:B------:R-:W-:Y:S01]  /*67b0*/  FSEL R66, R66, -INF , !P2 ;  /* 0xff80000042427808 */ /* 0x000fe20005000000 */
[----:B------:R1:W-:Y:S01]  /*67c0*/  MUFU.EX2 R32, R45 ;  /* 0x0000002d00207308 */ /* 0x0003e20000000800 */
[----:B0-----:R-:W-:Y:S02]  /*67d0*/  FMNMX.FTZ R33, R55, R36, !PT ;  /* 0x0000002437217209 */ /* 0x001fe40007810000 */
[----:B------:R-:W-:Y:S02]  /*67e0*/  ISETP.LT.OR P3, PT, R12, 0x52, P3 ;  /* 0x000000520c00780c */ /* 0x000fe40001f61670 */
[----:B------:R-:W-:Y:S02]  /*67f0*/  FMNMX.FTZ R36, R58, R33, !PT ;  /* 0x000000213a247209 */ /* 0x000fe40007810000 */
[----:B------:R-:W-:Y:S01]  /*6800*/  ISETP.GT.AND P4, PT, R9, 0x59, P1 ;  /* 0x000000590900780c */ /* 0x000fe20000f84270 */
[----:B------:R-:W-:Y:S01]  /*6810*/  MUFU.EX2 R10, R10 ;  /* 0x0000000a000a7308 */ /* 0x000fe20000000800 */
[----:B------:R-:W-:Y:S01]  /*6820*/  FMNMX.FTZ R33, R59, R36, !PT ;  /* 0x000000243b217209 */ /* 0x000fe20007810000 */
[----:B-1----:R-:W-:Y:S01]  /*6830*/  FFMA.FTZ R45, R68, UR43, -R4 ;  /* 0x0000002b442d7c23 */ /* 0x002fe20008010804 */
[----:B------:R-:W-:-:S02]  /*6840*/  ISETP.LT.OR P5, PT, R12, 0x59, P5 ;  /* 0x000000590c00780c */ /* 0x000fc40002fa1670 */
[----:B------:R-:W-:Y:S01]  /*6850*/  FMNMX.FTZ R40, R62, R33, !PT ;  /* 0x000000213e287209 */ /* 0x000fe20007810000 */
[----:B------:R-:W-:-:S01]  /*6860*/  FFMA.FTZ R33, R52, UR43, -R4 ;  /* 0x0000002b34217c23 */ /* 0x000fc20008010804 */
[----:B------:R-:W-:Y:S01]  /*6870*/  FSEL R67, R67, -INF , !P3 ;  /* 0xff80000043437808 */ /* 0x000fe20005800000 */
[----:B------:R0:W-:Y:S01]  /*6880*/  MUFU.EX2 R36, R49 ;  /* 0x0000003100247308 */ /* 0x0001e20000000800 */
[----:B------:R-:W-:Y:S01]  /*6890*/  FMNMX.FTZ R37, R63, R40, !PT ;  /* 0x000000283f257209 */ /* 0x000fe20007810000 */
[--C-:B------:R-:W-:Y:S01]  /*68a0*/  FFMA.FTZ R52, R69, UR43, -R4.reuse ;  /* 0x0000002b45347c23 */ /* 0x100fe20008010804 */
[----:B------:R-:W-:Y:S02]  /*68b0*/  ISETP.GT.AND P2, PT, R9, 0x60, P1 ;  /* 0x000000600900780c */ /* 0x000fe40000f44270 */
[----:B------:R-:W-:Y:S02]  /*68c0*/  FMNMX.FTZ R40, R66, R37, !PT ;  /* 0x0000002542287209 */ /* 0x000fe40007810000 */
[----:B------:R-:W-:Y:S01]  /*68d0*/  FSEL R70, R70, -INF , !P5 ;  /* 0xff80000046467808 */ /* 0x000fe20006800000 */
[----:B------:R-:W-:Y:S01]  /*68e0*/  MUFU.EX2 R5, R5 ;  /* 0x0000000500057308 */ /* 0x000fe20000000800 */
[----:B------:R-:W-:Y:S01]  /*68f0*/  ISETP.LT.OR P4, PT, R12, 0x5a, P4 ;  /* 0x0000005a0c00780c */ /* 0x000fe20002781670 */
[----:B0-----:R-:W-:Y:S01]  /*6900*/  FFMA.FTZ R49, R72, UR43, -R4 ;  /* 0x0000002b48317c23 */ /* 0x001fe20008010804 */
[----:B------:R-:W-:-:S02]  /*6910*/  FMNMX.FTZ R37, R67, R40, !PT ;  /* 0x0000002843257209 */ /* 0x000fc40007810000 */
[----:B------:R-:W-:Y:S02]  /*6920*/  ISETP.GT.AND P3, PT, R9, 0x61, P1 ;  /* 0x000000610900780c */ /* 0x000fe40000f64270 */
[----:B------:R-:W-:Y:S01]  /*6930*/  ISETP.LT.OR P2, PT, R12, 0x61, P2 ;  /* 0x000000610c00780c */ /* 0x000fe20001741670 */
[----:B------:R-:W-:Y:S01]  /*6940*/  MUFU.EX2 R40, R53 ;  /* 0x0000003500287308 */ /* 0x000fe20000000800 */
[----:B------:R-:W-:Y:S02]  /*6950*/  FSEL R71, R71, -INF , !P4 ;  /* 0xff80000047477808 */ /* 0x000fe40006000000 */
[----:B------:R-:W-:Y:S01]  /*6960*/  FMNMX.FTZ R44, R70, R37, !PT ;  /* 0x00000025462c7209 */ /* 0x000fe20007810000 */
[----:B------:R-:W-:-:S01]  /*6970*/  FFMA.FTZ R37, R56, UR43, -R4 ;  /* 0x0000002b38257c23 */ /* 0x000fc20008010804 */
[----:B------:R-:W-:Y:S01]  /*6980*/  ISETP.GT.AND P5, PT, R9, 0x68, P1 ;  /* 0x000000680900780c */ /* 0x000fe20000fa4270 */
[----:B------:R-:W-:-:S01]  /*6990*/  FFMA.FTZ R56, R73, UR43, -R4 ;  /* 0x0000002b49387c23 */ /* 0x000fc20008010804 */
[----:B------:R-:W-:Y:S01]  /*69a0*/  FSEL R74, R74, -INF , !P2 ;  /* 0xff8000004a4a7808 */ /* 0x000fe20005000000 */
[----:B------:R-:W-:Y:S01]  /*69b0*/  MUFU.EX2 R11, R11 ;  /* 0x0000000b000b7308 */ /* 0x000fe20000000800 */
[----:B------:R-:W-:-:S02]  /*69c0*/  ISETP.LT.OR P3, PT, R12, 0x62, P3 ;  /* 0x000000620c00780c */ /* 0x000fc40001f61670 */
[----:B------:R-:W-:Y:S02]  /*69d0*/  FMNMX.FTZ R41, R71, R44, !PT ;  /* 0x0000002c47297209 */ /* 0x000fe40007810000 */
[----:B------:R-:W-:Y:S02]  /*69e0*/  ISETP.LT.OR P5, PT, R12, 0x69, P5 ;  /* 0x000000690c00780c */ /* 0x000fe40002fa1670 */
[----:B------:R-:W-:Y:S01]  /*69f0*/  ISETP.GT.AND P4, PT, R9, 0x69, P1 ;  /* 0x000000690900780c */ /* 0x000fe20000f84270 */
[----:B------:R-:W-:Y:S01]  /*6a00*/  MUFU.EX2 R14, R14 ;  /* 0x0000000e000e7308 */ /* 0x000fe20000000800 */
[----:B------:R-:W-:Y:S02]  /*6a10*/  FSEL R75, R75, -INF , !P3 ;  /* 0xff8000004b4b7808 */ /* 0x000fe40005800000 */
[----:B------:R-:W-:Y:S02]  /*6a20*/  FMNMX.FTZ R44, R74, R41, !PT ;  /* 0x000000294a2c7209 */ /* 0x000fe40007810000 */
[----:B------:R-:W-:-:S02]  /*6a30*/  FSEL R78, R78, -INF , !P5 ;  /* 0xff8000004e4e7808 */ /* 0x000fc40006800000 */
[C---:B------:R-:W-:Y:S01]  /*6a40*/  ISETP.GT.AND P2, PT, R9.reuse, 0x70, P1 ;  /* 0x000000700900780c */ /* 0x040fe20000f44270 */
[----:B------:R-:W-:Y:S01]  /*6a50*/  MUFU.EX2 R13, R13 ;  /* 0x0000000d000d7308 */ /* 0x000fe20000000800 */
[C---:B------:R-:W-:Y:S02]  /*6a60*/  ISETP.GT.AND P3, PT, R9.reuse, 0x71, P1 ;  /* 0x000000710900780c */ /* 0x040fe40000f64270 */
[C---:B------:R-:W-:Y:S02]  /*6a70*/  ISETP.GT.AND P5, PT, R9.reuse, 0x78, P1 ;  /* 0x000000780900780c */ /* 0x040fe40000fa4270 */
[----:B------:R-:W-:Y:S02]  /*6a80*/  ISETP.GT.AND P1, PT, R9, 0x79, P1 ;  /* 0x000000790900780c */ /* 0x000fe40000f24270 */
[----:B------:R-:W-:Y:S01]  /*6a90*/  ISETP.LT.OR P4, PT, R12, 0x6a, P4 ;  /* 0x0000006a0c00780c */ /* 0x000fe20002781670 */
[----:B------:R-:W-:Y:S01]  /*6aa0*/  MUFU.EX2 R15, R15 ;  /* 0x0000000f000f7308 */ /* 0x000fe20000000800 */
[----:B------:R-:W-:-:S02]  /*6ab0*/  FMNMX.FTZ R9, R75, R44, !PT ;  /* 0x0000002c4b097209 */ /* 0x000fc40007810000 */
[----:B------:R-:W-:Y:S02]  /*6ac0*/  ISETP.LT.OR P2, PT, R12, 0x71, P2 ;  /* 0x000000710c00780c */ /* 0x000fe40001741670 */
[----:B------:R-:W-:Y:S02]  /*6ad0*/  FSEL R79, R79, -INF , !P4 ;  /* 0xff8000004f4f7808 */ /* 0x000fe40006000000 */
[----:B------:R-:W-:Y:S01]  /*6ae0*/  FMNMX.FTZ R48, R78, R9, !PT ;  /* 0x000000094e307209 */ /* 0x000fe20007810000 */
[----:B------:R-:W-:-:S01]  /*6af0*/  FFMA.FTZ R9, R60, UR43, -R4 ;  /* 0x0000002b3c097c23 */ /* 0x000fc20008010804 */
[----:B------:R-:W-:Y:S01]  /*6b00*/  ISETP.LT.OR P3, PT, R12, 0x72, P3 ;  /* 0x000000720c00780c */ /* 0x000fe20001f61670 */
[----:B------:R0:W-:Y:S01]  /*6b10*/  MUFU.EX2 R44, R57 ;  /* 0x00000039002c7308 */ /* 0x0001e20000000800 */
[----:B------:R-:W-:Y:S02]  /*6b20*/  FSEL R82, R82, -INF , !P2 ;  /* 0xff80000052527808 */ /* 0x000fe40005000000 */
[----:B------:R-:W-:-:S02]  /*6b30*/  FMNMX.FTZ R41, R79, R48, !PT ;  /* 0x000000304f297209 */ /* 0x000fc40007810000 */
[----:B------:R-:W-:Y:S02]  /*6b40*/  ISETP.LT.OR P5, PT, R12, 0x79, P5 ;  /* 0x000000790c00780c */ /* 0x000fe40002fa1670 */
[----:B------:R-:W-:Y:S01]  /*6b50*/  FSEL R83, R83, -INF , !P3 ;  /* 0xff80000053537808 */ /* 0x000fe20005800000 */
[----:B------:R-:W-:Y:S01]  /*6b60*/  MUFU.EX2 R21, R21 ;  /* 0x0000001500157308 */ /* 0x000fe20000000800 */
[----:B------:R-:W-:Y:S01]  /*6b70*/  FMNMX.FTZ R48, R82, R41, !PT ;  /* 0x0000002952307209 */ /* 0x000fe20007810000 */
[--C-:B0-----:R-:W-:Y:S01]  /*6b80*/  FFMA.FTZ R57, R80, UR43, -R4.reuse ;  /* 0x0000002b50397c23 */ /* 0x101fe20008010804 */
[----:B------:R-:W-:Y:S01]  /*6b90*/  ISETP.LT.OR P1, PT, R12, 0x7a, P1 ;  /* 0x0000007a0c00780c */ /* 0x000fe20000f21670 */
[--C-:B------:R-:W-:Y:S01]  /*6ba0*/  FFMA.FTZ R12, R61, UR43, -R4.reuse ;  /* 0x0000002b3d0c7c23 */ /* 0x100fe20008010804 */
[----:B------:R-:W-:Y:S01]  /*6bb0*/  FSEL R86, R86, -INF , !P5 ;  /* 0xff80000056567808 */ /* 0x000fe20006800000 */
[----:B------:R-:W-:Y:S01]  /*6bc0*/  FFMA.FTZ R61, R84, UR43, -R4 ;  /* 0x0000002b543d7c23 */ /* 0x000fe20008010804 */
[----:B------:R-:W-:Y:S01]  /*6bd0*/  FMNMX.FTZ R41, R83, R48, !PT ;  /* 0x0000003053297209 */ /* 0x000fe20007810000 */
[----:B------:R-:W-:Y:S01]  /*6be0*/  MUFU.EX2 R25, R25 ;  /* 0x0000001900197308 */ /* 0x000fe20000000800 */
[----:B------:R-:W-:-:S02]  /*6bf0*/  FSEL R87, R87, -INF , !P1 ;  /* 0xff80000057577808 */ /* 0x000fc40004800000 */
[----:B------:R-:W-:Y:S01]  /*6c00*/  FMNMX.FTZ R48, R86, R41, !PT ;  /* 0x0000002956307209 */ /* 0x000fe20007810000 */
[----:B------:R-:W-:-:S01]  /*6c10*/  FFMA.FTZ R41, R64, UR43, -R4 ;  /* 0x0000002b40297c23 */ /* 0x000fc20008010804 */
[--C-:B------:R-:W-:Y:S01]  /*6c20*/  FFMA.FTZ R64, R81, UR43, -R4.reuse ;  /* 0x0000002b51407c23 */ /* 0x100fe20008010804 */
[----:B------:R-:W-:Y:S02]  /*6c30*/  FSEL R69, R0, RZ, P6 ;  /* 0x000000ff00457208 */ /* 0x000fe40003000000 */
[----:B------:R-:W-:Y:S01]  /*6c40*/  FMNMX.FTZ R53, R87, R48, !PT ;  /* 0x0000003057357209 */ /* 0x000fe20007810000 */
[----:B------:R-:W-:-:S01]  /*6c50*/  FFMA.FTZ R48, R65, UR43, -R4 ;  /* 0x0000002b41307c23 */ /* 0x000fc20008010804 */
[----:B------:R-:W-:Y:S01]  /*6c60*/  MUFU.EX2 R29, R29 ;  /* 0x0000001d001d7308 */ /* 0x000fe20000000800 */
[----:B------:R-:W-:-:S02]  /*6c70*/  FADD.FTZ R69, -R69, R6 ;  /* 0x0000000645457221 */ /* 0x000fc40000010100 */
[----:B------:R-:W0:Y:S05]  /*6c80*/  SHFL.BFLY PT, R60, R53, 0x2, 0x1f ;  /* 0x0c401f00353c7f89 */ /* 0x000e2a00000e0000 */
[----:B------:R-:W-:Y:S08]  /*6c90*/  MUFU.EX2 R33, R33 ;  /* 0x0000002100217308 */ /* 0x000ff00000000800 */
[----:B------:R-:W-:Y:S08]  /*6ca0*/  MUFU.EX2 R37, R37 ;  /* 0x0000002500257308 */ /* 0x000ff00000000800 */
[----:B------:R-:W-:Y:S01]  /*6cb0*/  MUFU.EX2 R9, R9 ;  /* 0x0000000900097308 */ /* 0x000fe20000000800 */
[----:B0-----:R-:W-:Y:S01]  /*6cc0*/  FMNMX.FTZ R65, R53, R60, !PT ;  /* 0x0000003c35417209 */ /* 0x001fe20007810000 */
[--C-:B------:R-:W-:Y:S01]  /*6cd0*/  FFMA.FTZ R53, R76, UR43, -R4.reuse ;  /* 0x0000002b4c357c23 */ /* 0x100fe20008010804 */
[----:B------:R-:W-:-:S03]  /*6ce0*/  FFMA.FTZ R60, R77, UR43, -R4 ;  /* 0x0000002b4d3c7c23 */ /* 0x000fc60008010804 */
[----:B------:R-:W0:Y:S02]  /*6cf0*/  SHFL.BFLY PT, R68, R65, 0x1, 0x1f ;  /* 0x0c201f0041447f89 */ /* 0x000e2400000e0000 */
[----:B------:R-:W-:Y:S08]  /*6d00*/  MUFU.EX2 R12, R12 ;  /* 0x0000000c000c7308 */ /* 0x000ff00000000800 */
[----:B------:R-:W-:Y:S08]  /*6d10*/  MUFU.EX2 R41, R41 ;  /* 0x0000002900297308 */ /* 0x000ff00000000800 */
[----:B------:R-:W-:Y:S01]  /*6d20*/  MUFU.EX2 R48, R48 ;  /* 0x0000003000307308 */ /* 0x000fe20000000800 */
[----:B0-----:R-:W-:Y:S01]  /*6d30*/  FMNMX.FTZ R4, R65, R68, !PT ;  /* 0x0000004441047209 */ /* 0x001fe20007810000 */
[----:B------:R-:W-:-:S06]  /*6d40*/  IMAD.U32 R65, RZ, RZ, UR43 ;  /* 0x0000002bff417e24 */ /* 0x000fcc000f8e00ff */
[----:B------:R-:W-:Y:S01]  /*6d50*/  MUFU.EX2 R45, R45 ;  /* 0x0000002d002d7308 */ /* 0x000fe20000000800 */
[C---:B------:R-:W-:Y:S01]  /*6d60*/  FSETP.NEU.FTZ.AND P1, PT, R4.reuse, -INF , PT ;  /* 0xff8000000400780b */ /* 0x040fe20003f3d000 */
[C---:B------:R-:W-:Y:S01]  /*6d70*/  FFMA.FTZ R68, R4.reuse, R65, -8 ;  /* 0xc100000004447423 */ /* 0x040fe20000010041 */
[----:B------:R-:W-:Y:S02]  /*6d80*/  FMUL.FTZ R65, R69, UR43 ;  /* 0x0000002b45417c20 */ /* 0x000fe40008410000 */
        /* <DEDUP_REMOVED lines=27> */
[----:B------:R-:W-:-:S05]  /*6f40*/  FFMA.FTZ R58, R59, UR43, -R68 ;  /* 0x0000002b3b3a7c23 */ /* 0x000fca0008010844 */
[----:B------:R-:W0:Y:S08]  /*6f50*/  MUFU.EX2 R26, R26 ;  /* 0x0000001a001a7308 */ /* 0x000e300000000800 */
[----:B------:R-:W2:Y:S01]  /*6f60*/  MUFU.EX2 R27, R27 ;  /* 0x0000001b001b7308 */ /* 0x000ea20000000800 */
[----:B-1----:R-:W-:-:S01]  /*6f70*/  FFMA.FTZ R3, R54, R2, R69 ;  /* 0x0000000236037223 */ /* 0x002fc20000010045 */
[----:B------:R-:W-:Y:S01]  /*6f80*/  FADD.FTZ R2, R5, R62 ;  /* 0x0000003e05027221 */ /* 0x000fe20000010000 */
[----:B------:R-:W-:-:S05]  /*6f90*/  FFMA.FTZ R62, R63, UR43, -R68 ;  /* 0x0000002b3f3e7c23 */ /* 0x000fca0008010844 */
        /* <DEDUP_REMOVED lines=45> */
[--C-:B------:R-:W-:Y:S01]  /*7270*/  FFMA.FTZ R67, R74, UR43, -R68.reuse ;  /* 0x0000002b4a437c23 */ /* 0x100fe20008010844 */
[----:B------:R-:W-:-:S01]  /*7280*/  FFMA.FTZ R74, R75, UR43, -R68 ;  /* 0x0000002b4b4a7c23 */ /* 0x000fc20008010844 */
[----:B------:R-:W-:-:S04]  /*7290*/  FADD.FTZ R2, R48, R3 ;  /* 0x0000000330027221 */ /* 0x000fc80000010000 */
        /* <DEDUP_REMOVED lines=64> */
.L_x_11550:
        /* <DEDUP_REMOVED lines=90> */
.L_x_11532:
        /* <DEDUP_REMOVED lines=23> */
.L_x_11553:
[----:B------:R-:W-:Y:S02]  /*7db0*/  ULDC UR11, c[0x0][0x9e4] ;  /* 0x00027900000b7ab9 */ /* 0x000fe40000000800 */
[----:B------:R-:W-:-:S11]  /*7dc0*/  UISETP.NE.AND UP0, UPT, UR11, 0x1, UPT ;  /* 0x000000010b00788c */ /* 0x000fd6000bf05270 */
[----:B------:R-:W-:Y:S02]  /*7dd0*/  @UP0 ULDC.64 UR14, c[0x0][0x9e8] ;  /* 0x00027a00000e0ab9 */ /* 0x000fe40000000a00 */
[----:B------:R-:W-:-:S04]  /*7de0*/  UIMAD.WIDE.U32 UR6, UR10, UR14, URZ ;  /* 0x0000000e0a0672a5 */ /* 0x000fc8000f8e003f */
[----:B------:R-:W-:-:S12]  /*7df0*/  @UP0 USHF.R.U32.HI UR10, URZ, UR15, UR7 ;  /* 0x0000000f3f0a0299 */ /* 0x000fd80008011607 */
.L_x_11554:
[----:B------:R-:W-:-:S04]  /*7e00*/  UIMAD UR10, UR10, UR11, URZ ;  /* 0x0000000b0a0a72a4 */ /* 0x000fc8000f8e023f */
[----:B------:R-:W-:-:S04]  /*7e10*/  UISETP.LT.AND UP0, UPT, UR18, UR10, UPT ;  /* 0x0000000a1200728c */ /* 0x000fc8000bf01270 */
[----:B------:R-:W-:-:S12]  /*7e20*/  USEL UR18, UR18, UR10, !UP0 ;  /* 0x0000000a12127287 */ /* 0x000fd8000c000000 */
.L_x_11552:
        /* <DEDUP_REMOVED lines=12> */
.L_x_11566:
[----:B------:R-:W-:-:S04]  /*7ef0*/  UIADD3 UR36, UR19, 0x1, URZ ;  /* 0x0000000113247890 */ /* 0x000fc8000fffe03f */
[----:B------:R-:W-:-:S04]  /*7f00*/  UISETP.NE.AND UP0, UPT, UR36, 0x2, UPT ;  /* 0x000000022400788c */ /* 0x000fc8000bf05270 */
[----:B------:R-:W-:Y:S02]  /*7f10*/  USEL UR47, URZ, 0x1, UP0 ;  /* 0x000000013f2f7887 */ /* 0x000fe40008000000 */
[----:B------:R-:W-:Y:S02]  /*7f20*/  USEL UR36, UR36, URZ, UP0 ;  /* 0x0000003f24247287 */ /* 0x000fe40008000000 */
[----:B------:R-:W-:Y:S01]  /*7f30*/  ULOP3.LUT UR47, UR18, UR47, URZ, 0x3c, !UPT ;  /* 0x0000002f122f7292 */ /* 0x000fe2000f8e3c3f */
[----:B------:R-:W-:Y:S11]  /*7f40*/  @!P0 BRA `(.L_x_11556) ;  /* 0x0000000000048947 */ /* 0x000ff60003800000 */
[----:B------:R-:W-:Y:S01]  /*7f50*/  BPT.TRAP 0x1 ;  /* 0x000000040000795c */ /* 0x000fe20000300000 */
.L_x_11556:
[----:B------:R-:W-:Y:S01]  /*7f60*/  ULEA UR6, UR36, UR46, 0x3 ;  /* 0x0000002e24067291 */ /* 0x000fe2000f8e183f */
[----:B------:R-:W-:-:S05]  /*7f70*/  IMAD.U32 R0, RZ, RZ, UR47 ;  /* 0x0000002fff007e24 */ /* 0x000fca000f8e00ff */
[----:B------:R-:W-:-:S04]  /*7f80*/  SHF.L.U32 R0, R0, 0x1f, RZ ;  /* 0x0000001f00007819 */ /* 0x000fc800000006ff */
[----:B------:R0:W1:Y:S01]  /*7f90*/  SYNCS.PHASECHK.TRANS64.TRYWAIT P1, [UR6+0x19c30], R0 ;  /* 0x019c3000ff0075a7 */ /* 0x0000620008020146 */
[----:B------:R-:W-:Y:S05]  /*7fa0*/  @!P0 BRA `(.L_x_11557) ;  /* 0x0000000000048947 */ /* 0x000fea0003800000 */
[----:B------:R-:W-:Y:S01]  /*7fb0*/  BPT.TRAP 0x1 ;  /* 0x000000040000795c */ /* 0x000fe20000300000 */
.L_x_11557:
[----:B-1----:R-:W-:Y:S05]  /*7fc0*/  @P1 BRA `(.L_x_11558) ;  /* 0x0000000000081947 */ /* 0x002fea0003800000 */
[----:B------:R-:W1:Y:S02]  /*7fd0*/  SYNCS.PHASECHK.TRANS64.TRYWAIT P1, [UR6+0x19c30], R0 ;  /* 0x019c3000ff0075a7 */ /* 0x000e640008020146 */
[----:B-1----:R-:W-:Y:S05]  /*7fe0*/  @!P1 BRA `(.L_x_11559) ;  /* 0x000000d400749947 */ /* 0x002fea0003800000 */
.L_x_11558:
        /* <DEDUP_REMOVED lines=17> */
.L_x_11560:
[----:B------:R-:W-:Y:S01]  /*8100*/  ULEA UR11, UR19, UR46, 0x3 ;  /* 0x0000002e130b7291 */ /* 0x000fe2000f8e183f */
[----:B01----:R-:W-:-:S05]  /*8110*/  IMAD.U32 R0, RZ, RZ, UR18 ;  /* 0x00000012ff007e24 */ /* 0x003fca000f8e00ff */
[----:B------:R-:W-:-:S04]  /*8120*/  SHF.L.U32 R0, R0, 0x1f, RZ ;  /* 0x0000001f00007819 */ /* 0x000fc800000006ff */
[----:B------:R0:W1:Y:S01]  /*8130*/  SYNCS.PHASECHK.TRANS64.TRYWAIT P1, [UR11+0x19c50], R0 ;  /* 0x019c5000ff0075a7 */ /* 0x000062000802014b */
[----:B------:R-:W-:Y:S05]  /*8140*/  @!P0 BRA `(.L_x_11561) ;  /* 0x0000000000048947 */ /* 0x000fea0003800000 */
[----:B------:R-:W-:Y:S01]  /*8150*/  BPT.TRAP 0x1 ;  /* 0x000000040000795c */ /* 0x000fe20000300000 */
.L_x_11561:
[----:B-1----:R-:W-:Y:S05]  /*8160*/  @P1 BRA `(.L_x_11562) ;  /* 0x0000000000081947 */ /* 0x002fea0003800000 */
[----:B------:R-:W1:Y:S02]  /*8170*/  SYNCS.PHASECHK.TRANS64.TRYWAIT P1, [UR11+0x19c50], R0 ;  /* 0x019c5000ff0075a7 */ /* 0x000e64000802014b */
[----:B-1----:R-:W-:Y:S05]  /*8180*/  @!P1 BRA `(.L_x_11563) ;  /* 0x000000d400249947 */ /* 0x002fea0003800000 */
.L_x_11562:
        /* <DEDUP_REMOVED lines=27> */
.L_x_11564:
[----:B01----:R-:W-:Y:S01]  /*8340*/  FMNMX.FTZ R0, R24, R5, !PT ;  /* 0x0000000518007209 */ /* 0x003fe20007810000 */
        /* <DEDUP_REMOVED lines=75> */
[----:B------:R-:W-:Y:S01]  /*8800*/  FADD.FTZ R5, -R0, R5 ;  /* 0x0000000500057221 */ /* 0x000fe20000010100 */
[----:B------:R-:W-:-:S03]  /*8810*/  IMAD.U32 R13, RZ, RZ, UR43 ;  /* 0x0000002bff0d7e24 */ /* 0x000fc6000f8e00ff */
[----:B------:R-:W-:Y:S01]  /*8820*/  FMUL.FTZ R12, R5, UR43 ;  /* 0x0000002b050c7c20 */ /* 0x000fe20008410000 */
[----:B------:R-:W-:-:S01]  /*8830*/  FADD.FTZ R5, -R4, R7 ;  /* 0x0000000704057221 */ /* 0x000fc20000010100 */
[----:B------:R-:W-:Y:S02]  /*8840*/  FFMA.FTZ R7, R0, R13, -8 ;  /* 0xc100000000077423 */ /* 0x000fe4000001000d */
        /* <DEDUP_REMOVED lines=8> */
[--C-:B------:R-:W-:Y:S01]  /*88d0*/  FFMA.FTZ R11, R28, UR43, -R7.reuse ;  /* 0x0000002b1c0b7c23 */ /* 0x100fe20008010807 */
[----:B------:R0:W-:Y:S01]  /*88e0*/  MUFU.EX2 R12, R29 ;  /* 0x0000001d000c7308 */ /* 0x0001e20000000800 */
        /* <DEDUP_REMOVED lines=27> */
[----:B------:R-:W0:Y:S03]  /*8aa0*/  MUFU.EX2 R9, R9 ;  /* 0x0000000900097308 */ /* 0x000e260000000800 */
        /* <DEDUP_REMOVED lines=25> */
[----:B------:R-:W-:-:S04]  /*8c40*/  FFMA.FTZ R67, R67, UR43, -R7 ;  /* 0x0000002b43437c23 */ /* 0x000fc80008010807 */
        /* <DEDUP_REMOVED lines=135> */
.L_x_11565:
        /* <DEDUP_REMOVED lines=90> */
.L_x_11555:
        /* <DEDUP_REMOVED lines=9> */
.L_x_11586:
[----:B------:R-:W-:-:S04]  /*9af0*/  UIADD3 UR36, UR18, 0x1, URZ ;  /* 0x0000000112247890 */ /* 0x000fc8000fffe03f */
[----:B------:R-:W-:-:S04]  /*9b00*/  UISETP.NE.AND UP0, UPT, UR36, 0x2, UPT ;  /* 0x000000022400788c */ /* 0x000fc8000bf05270 */
[----:B------:R-:W-:Y:S02]  /*9b10*/  USEL UR47, URZ, 0x1, UP0 ;  /* 0x000000013f2f7887 */ /* 0x000fe40008000000 */
[----:B------:R-:W-:Y:S02]  /*9b20*/  USEL UR36, UR36, URZ, UP0 ;  /* 0x0000003f24247287 */ /* 0x000fe40008000000 */
[----:B------:R-:W-:Y:S01]  /*9b30*/  ULOP3.LUT UR47, UR17, UR47, URZ, 0x3c, !UPT ;  /* 0x0000002f112f7292 */ /* 0x000fe2000f8e3c3f */
[----:B------:R-:W-:Y:S11]  /*9b40*/  @!P0 BRA `(.L_x_11568) ;  /* 0x0000000000048947 */ /* 0x000ff60003800000 */
[----:B------:R-:W-:Y:S01]  /*9b50*/  BPT.TRAP 0x1 ;  /* 0x000000040000795c */ /* 0x000fe20000300000 */
.L_x_11568:
[----:B------:R-:W-:Y:S01]  /*9b60*/  ULEA UR6, UR36, UR46, 0x3 ;  /* 0x0000002e24067291 */ /* 0x000fe2000f8e183f */
[----:B------:R-:W-:-:S05]  /*9b70*/  IMAD.U32 R0, RZ, RZ, UR47 ;  /* 0x0000002fff007e24 */ /* 0x000fca000f8e00ff */
[----:B------:R-:W-:-:S04]  /*9b80*/  SHF.L.U32 R0, R0, 0x1f, RZ ;  /* 0x0000001f00007819 */ /* 0x000fc800000006ff */
[----:B------:R0:W1:Y:S01]  /*9b90*/  SYNCS.PHASECHK.TRANS64.TRYWAIT P1, [UR6+0x19c30], R0 ;  /* 0x019c3000ff0075a7 */ /* 0x0000620008020146 */
[----:B------:R-:W-:Y:S05]  /*9ba0*/  @!P0 BRA `(.L_x_11569) ;  /* 0x0000000000048947 */ /* 0x000fea0003800000 */
[----:B------:R-:W-:Y:S01]  /*9bb0*/  BPT.TRAP 0x1 ;  /* 0x000000040000795c */ /* 0x000fe20000300000 */
.L_x_11569:
[----:B-1----:R-:W-:Y:S05]  /*9bc0*/  @P1 BRA `(.L_x_11570) ;  /* 0x0000000000081947 */ /* 0x002fea0003800000 */
[----:B------:R-:W1:Y:S02]  /*9bd0*/  SYNCS.PHASECHK.TRANS64.TRYWAIT P1, [UR6+0x19c30], R0 ;  /* 0x019c3000ff0075a7 */ /* 0x000e640008020146 */
[----:B-1----:R-:W-:Y:S05]  /*9be0*/  @!P1 BRA `(.L_x_11571) ;  /* 0x000000b800a49947 */ /* 0x002fea0003800000 */
.L_x_11570:
        /* <DEDUP_REMOVED lines=17> */
.L_x_11572:
[----:B------:R-:W-:Y:S01]  /*9d00*/  ULEA UR11, UR18, UR46, 0x3 ;  /* 0x0000002e120b7291 */ /* 0x000fe2000f8e183f */
[----:B01----:R-:W-:-:S05]  /*9d10*/  IMAD.U32 R0, RZ, RZ, UR17 ;  /* 0x00000011ff007e24 */ /* 0x003fca000f8e00ff */
[----:B------:R-:W-:-:S04]  /*9d20*/  SHF.L.U32 R0, R0, 0x1f, RZ ;  /* 0x0000001f00007819 */ /* 0x000fc800000006ff */
[----:B------:R0:W1:Y:S01]  /*9d30*/  SYNCS.PHASECHK.TRANS64.TRYWAIT P1, [UR11+0x19c50], R0 ;  /* 0x019c5000ff0075a7 */ /* 0x000062000802014b */
[----:B------:R-:W-:Y:S05]  /*9d40*/  @!P0 BRA `(.L_x_11573) ;  /* 0x0000000000048947 */ /* 0x000fea0003800000 */
[----:B------:R-:W-:Y:S01]  /*9d50*/  BPT.TRAP 0x1 ;  /* 0x000000040000795c */ /* 0x000fe20000300000 */
.L_x_11573:
[----:B-1----:R-:W-:Y:S05]  /*9d60*/  @P1 BRA `(.L_x_11574) ;  /* 0x0000000000081947 */ /* 0x002fea0003800000 */
[----:B------:R-:W1:Y:S02]  /*9d70*/  SYNCS.PHASECHK.TRANS64.TRYWAIT P1, [UR11+0x19c50], R0 ;  /* 0x019c5000ff0075a7 */ /* 0x000e64000802014b */
[----:B-1----:R-:W-:Y:S05]  /*9d80*/  @!P1 BRA `(.L_x_11575) ;  /* 0x000000b800549947 */ /* 0x002fea0003800000 */
.L_x_11574:
        /* <DEDUP_REMOVED lines=27> */
.L_x_11576:
        /* <DEDUP_REMOVED lines=39> */
.L_x_11579:
[----:B------:R-:W-:-:S05]  /*a1b0*/  IMAD.U32 R14, RZ, RZ, UR19 ;  /* 0x00000013ff0e7e24 */ /* 0x000fca000f8e00ff */
[----:B------:R-:W-:-:S13]  /*a1c0*/  ISETP.NE.AND P1, PT, R14, 0x1, PT ;  /* 0x000000010e00780c */ /* 0x000fda0003f25270 */
[----:B------:R-:W0:Y:S02]  /*a1d0*/  @P1 LDC.64 R4, c[0x0][0x9e8] ;  /* 0x00027a00ff041b82 */ /* 0x000e240000000a00 */
[----:B0-----:R-:W-:-:S05]  /*a1e0*/  @P1 IMAD.HI.U32 R4, R15, R4, RZ ;  /* 0x000000040f041227 */ /* 0x001fca00078e00ff */
[----:B------:R-:W-:-:S07]  /*a1f0*/  @P1 SHF.R.U32.HI R15, RZ, R5, R4 ;  /* 0x00000005ff0f1219 */ /* 0x000fce0000011604 */
.L_x_11580:
[----:B------:R-:W-:Y:S05]  /*a200*/  BSYNC B0 ;  /* 0x0000000000007941 */ /* 0x000fea0003800000 */
.L_x_11578:
[----:B------:R-:W-:-:S04]  /*a210*/  IMAD R15, R15, R14, -R0 ;  /* 0x0000000e0f0f7224 */ /* 0x000fc800078e0a00 */
[----:B------:R-:W-:-:S05]  /*a220*/  IMAD R15, R16, -0x2, R15 ;  /* 0xfffffffe100f7824 */ /* 0x000fca00078e020f */
[----:B------:R-:W-:Y:S02]  /*a230*/  VIADDMNMX R10, R15, R14, R10, PT ;  /* 0x0000000e0f0a7246 */ /* 0x000fe4000380010a */
[----:B------:R-:W-:-:S07]  /*a240*/  VIMNMX R9, R9, R15, !PT ;  /* 0x0000000f09097248 */ /* 0x000fce0007fe0100 */
.L_x_11577:
        /* <DEDUP_REMOVED lines=116> */
.L_x_11583:
[----:B------:R-:W-:-:S05]  /*a990*/  IMAD.U32 R4, RZ, RZ, UR19 ;  /* 0x00000013ff047e24 */ /* 0x000fca000f8e00ff */
[----:B------:R-:W-:-:S13]  /*a9a0*/  ISETP.NE.AND P2, PT, R4, 0x1, PT ;  /* 0x000000010400780c */ /* 0x000fda0003f45270 */
[----:B------:R-:W0:Y:S02]  /*a9b0*/  @P2 LDC.64 R10, c[0x0][0x9e8] ;  /* 0x00027a00ff0a2b82 */ /* 0x000e240000000a00 */
[----:B0-----:R-:W-:-:S05]  /*a9c0*/  @P2 IMAD.HI.U32 R10, R13, R10, RZ ;  /* 0x0000000a0d0a2227 */ /* 0x001fca00078e00ff */
[----:B------:R-:W-:-:S07]  /*a9d0*/  @P2 SHF.R.U32.HI R13, RZ, R11, R10 ;  /* 0x0000000bff0d2219 */ /* 0x000fce000001160a */
.L_x_11584:
[----:B------:R-:W-:Y:S05]  /*a9e0*/  BSYNC B0 ;  /* 0x0000000000007941 */ /* 0x000fea0003800000 */
.L_x_11582:
[----:B------:R-:W-:-:S04]  /*a9f0*/  IMAD R13, R13, R4, -R0 ;  /* 0x000000040d0d7224 */ /* 0x000fc800078e0a00 */
[----:B------:R-:W-:-:S05]  /*aa00*/  IMAD R13, R16, -0x2, R13 ;  /* 0xfffffffe100d7824 */ /* 0x000fca00078e020d */
[----:B------:R-:W-:Y:S02]  /*aa10*/  VIADDMNMX R12, R13, R4, R12, PT ;  /* 0x000000040d0c7246 */ /* 0x000fe4000380010c */
[----:B------:R-:W-:-:S07]  /*aa20*/  VIMNMX R9, R9, R13, !PT ;  /* 0x0000000d09097248 */ /* 0x000fce0007fe0100 */
.L_x_11581:
        /* <DEDUP_REMOVED lines=378> */
.L_x_11585:
        /* <DEDUP_REMOVED lines=90> */
.L_x_11567:
[----:B------:R-:W-:Y:S06]  /*c770*/  BAR.ARV 0x8, 0x200 ;  /* 0x0208000000007b1d */ /* 0x000fec0000002000 */
[----:B------:R-:W-:Y:S05]  /*c780*/  @!P0 BRA `(.L_x_11587) ;  /* 0x0000000000048947 */ /* 0x000fea0003800000 */
[----:B------:R-:W-:Y:S01]  /*c790*/  BPT.TRAP 0x1 ;  /* 0x000000040000795c */ /* 0x000fe20000300000 */
.L_x_11587:
[----:B------:R-:W-:Y:S01]  /*c7a0*/  ULEA UR14, UR36, UR46, 0x3 ;  /* 0x0000002e240e7291 */ /* 0x000fe2000f8e183f */
[----:B------:R-:W-:-:S05]  /*c7b0*/  IMAD.U32 R5, RZ, RZ, UR47 ;  /* 0x0000002fff057e24 */ /* 0x000fca000f8e00ff */
[----:B------:R-:W-:-:S04]  /*c7c0*/  SHF.L.U32 R5, R5, 0x1f, RZ ;  /* 0x0000001f05057819 */ /* 0x000fc800000006ff */
[----:B------:R0:W1:Y:S01]  /*c7d0*/  SYNCS.PHASECHK.TRANS64.TRYWAIT P1, [UR14+0x19c50], R5 ;  /* 0x019c5005ff0075a7 */ /* 0x000062000802014e */
[----:B------:R-:W-:Y:S05]  /*c7e0*/  @!P0 BRA `(.L_x_11588) ;  /* 0x0000000000048947 */ /* 0x000fea0003800000 */
[----:B------:R-:W-:Y:S01]  /*c7f0*/  BPT.TRAP 0x1 ;  /* 0x000000040000795c */ /* 0x000fe20000300000 */
.L_x_11588:
[----:B-1----:R-:W-:Y:S05]  /*c800*/  @P1 BRA `(.L_x_11589) ;  /* 0x0000000000081947 */ /* 0x002fea0003800000 */
[----:B------:R-:W1:Y:S02]  /*c810*/  SYNCS.PHASECHK.TRANS64.TRYWAIT P1, [UR14+0x19c50], R5 ;  /* 0x019c5005ff0075a7 */ /* 0x000e64000802014e */
[----:B-1----:R-:W-:Y:S05]  /*c820*/  @!P1 BRA `(.L_x_11590) ;  /* 0x0000008c00c49947 */ /* 0x002fea0003800000 */
.L_x_11589:
[----:B------:R-:W-:Y:S01]  /*c830*/  ULDC.64 UR4, c[0x0][0x9a0] ;  /* 0x0002680000047ab9 */ /* 0x000fe20000000a00 */
[----:B------:R-:W-:Y:S01]  /*c840*/  UIADD3 UR46, UR46, 0x3000, URZ ;  /* 0x000030002e2e7890 */ /* 0x000fe2000fffe03f */
[----:B------:R-:W-:Y:S01]  /*c850*/  WARPGROUP.ARRIVE ;  /* 0x00000000000079c5 */ /* 0x000fe20000000000 */
[----:B------:R-:W-:Y:S01]  /*c860*/  UISETP.NE.U32.AND UP0, UPT, UR4, URZ, UPT ;  /* 0x0000003f0400728c */ /* 0x000fe2000bf05070 */
[----:B01----:R-:W-:Y:S01]  /*c870*/  IMAD.MOV.U32 R5, RZ, RZ, 0x3f800000 ;  /* 0x3f800000ff057424 */ /* 0x003fe200078e00ff */
        /* <DEDUP_REMOVED lines=10> */
[----:B------:R-:W-:Y:S02]  /*c920*/  @UP0 UIMAD UR7, UR50, UR11, UR6 ;  /* 0x0000000b320702a4 */ /* 0x000fe4000f8e0206 */
[----:B------:R-:W-:-:S02]  /*c930*/  UIMAD UR6, UR36, 0x300, UR46 ;  /* 0x00000300240678a4 */ /* 0x000fc4000f8e022e */
[----:B------:R-:W-:Y:S01]  /*c940*/  @UP0 UIADD3 UR9, UR9, UR7, URZ ;  /* 0x0000000709090290 */ /* 0x000fe2000fffe03f */
[----:B------:R-:W-:Y:S02]  /*c950*/  @UP0 ULDC.64 UR12, c[0x0][0x9d0] ;  /* 0x00027400000c0ab9 */ /* 0x000fe40000000a00 */
[----:B------:R-:W-:Y:S01]  /*c960*/  UMOV UR7, 0x40000040 ;  /* 0x4000004000077882 */ /* 0x000fe20000000000 */
[----:B------:R-:W-:Y:S02]  /*c970*/  @UP0 UIMAD UR10, UR15, UR12, URZ ;  /* 0x0000000c0f0a02a4 */ /* 0x000fe4000f8e023f */
[----:B------:R-:W-:Y:S01]  /*c980*/  @UP0 UIMAD.WIDE.U32 UR8, UR51, UR12, UR8 ;  /* 0x0000000c330802a5 */ /* 0x000fe2000f8e0008 */
[----:B------:R-:W-:Y:S01]  /*c990*/  QGMMA.64x96x32.F32.E4M3.E4M3 R88, R148, gdesc[UR4], R88, gsb0 ;  /* 0x0160000494587df3 */ /* 0x000fe20008000858 */
[----:B------:R-:W-:Y:S02]  /*c9a0*/  @UP0 UIMAD UR10, UR51, UR13, UR10 ;  /* 0x0000000d330a02a4 */ /* 0x000fe4000f8e020a */
[----:B------:R-:W-:-:S02]  /*c9b0*/  @UP0 ULEA UR4, UP1, UR8, UR4, 0x2 ;  /* 0x0000000408040291 */ /* 0x000fc4000f82103f */
[----:B------:R-:W-:-:S04]  /*c9c0*/  @UP0 UIADD3 UR7, UR9, UR10, URZ ;  /* 0x0000000a09070290 */ /* 0x000fc8000fffe03f */
[----:B------:R-:W-:Y:S01]  /*c9d0*/  @UP0 ULEA.HI.X UR5, UR8, UR5, UR7, 0x2, UP1 ;  /* 0x0000000508050291 */ /* 0x000fe200088f1407 */
[----:B------:R-:W-:-:S05]  /*c9e0*/  IMAD.U32 R6, RZ, RZ, UR4 ;  /* 0x00000004ff067e24 */ /* 0x000fca000f8e00ff */
        /* <DEDUP_REMOVED lines=54> */
.L_x_11591:
        /* <DEDUP_REMOVED lines=58> */
.L_x_11513:
        /* <DEDUP_REMOVED lines=48> */
[----:B------:R-:W-:Y:S01]  /*d3f0*/  LOP3.LUT R6, R49, 0x180, RZ, 0xc0, !PT ;  /* 0x0000018031067812 */ /* 0x000fe200078ec0ff */
[----:B------:R-:W-:Y:S01]  /*d400*/  IMAD.X R25, RZ, RZ, R13, P5 ;  /* 0x000000ffff197224 */ /* 0x000fe200028e060d */
[----:B------:R-:W-:Y:S02]  /*d410*/  F2FP.BF16.F32.PACK_AB R34, R101, R34 ;  /* 0x000000226522723e */ /* 0x000fe400000010ff */
[----:B------:R-:W-:Y:S02]  /*d420*/  SHF.R.U64 R6, R6, 0x3, RZ ;  /* 0x0000000306067819 */ /* 0x000fe400000012ff */
[----:B------:R-:W-:Y:S02]  /*d430*/  F2FP.BF16.F32.PACK_AB R32, R103, R32 ;  /* 0x000000206720723e */ /* 0x000fe400000010ff */
[----:B------:R-:W-:Y:S02]  /*d440*/  SEL R42, R11, R8, P0 ;  /* 0x000000080b2a7207 */ /* 0x000fe40000000000 */
[----:B------:R-:W-:-:S02]  /*d450*/  SEL R43, R8, R11, P0 ;  /* 0x0000000b082b7207 */ /* 0x000fc40000000000 */
[----:B------:R-:W-:Y:S02]  /*d460*/  LOP3.LUT R24, R6, R49, RZ, 0x3c, !PT ;  /* 0x0000003106187212 */ /* 0x000fe400078e3cff */
[----:B------:R-:W-:Y:S02]  /*d470*/  F2FP.BF16.F32.PACK_AB R33, R108, R33 ;  /* 0x000000216c21723e */ /* 0x000fe400000010ff */
[----:B------:R-:W-:Y:S02]  /*d480*/  F2FP.BF16.F32.PACK_AB R31, R110, R31 ;  /* 0x0000001f6e1f723e */ /* 0x000fe400000010ff */
[----:B------:R-:W-:Y:S02]  /*d490*/  F2FP.BF16.F32.PACK_AB R30, R109, R30 ;  /* 0x0000001e6d1e723e */ /* 0x000fe400000010ff */
[----:B------:R-:W-:Y:S02]  /*d4a0*/  F2FP.BF16.F32.PACK_AB R28, R111, R28 ;  /* 0x0000001c6f1c723e */ /* 0x000fe400000010ff */
[----:B------:R-:W-:-:S02]  /*d4b0*/  SEL R26, R41, R38, P0 ;  /* 0x00000026291a7207 */ /* 0x000fc40000000000 */
[----:B------:R-:W-:Y:S02]  /*d4c0*/  SEL R8, R39, R36, P0 ;  /* 0x0000002427087207 */ /* 0x000fe40000000000 */
[----:B------:R-:W-:Y:S02]  /*d4d0*/  LOP3.LUT R6, R51, 0x180, RZ, 0xc0, !PT ;  /* 0x0000018033067812 */ /* 0x000fe400078ec0ff */
[----:B------:R-:W-:Y:S02]  /*d4e0*/  SEL R41, R38, R41, P0 ;  /* 0x0000002926297207 */ /* 0x000fe40000000000 */
[----:B------:R-:W-:Y:S02]  /*d4f0*/  SEL R39, R36, R39, P0 ;  /* 0x0000002724277207 */ /* 0x000fe40000000000 */
        /* <DEDUP_REMOVED lines=8> */
[----:B------:R-:W-:Y:S02]  /*d580*/  SEL R34, R33, R30, P0 ;  /* 0x0000001e21227207 */ /* 0x000fe40000000000 */
[----:B------:R-:W-:Y:S02]  /*d590*/  SEL R32, R31, R28, P0 ;  /* 0x0000001c1f207207 */ /* 0x000fe40000000000 */
[----:B------:R-:W-:Y:S02]  /*d5a0*/  IADD3 R53, P3, R12, 0x3020, RZ ;  /* 0x000030200c357810 */ /* 0x000fe40007f7e0ff */
[----:B------:R-:W-:Y:S02]  /*d5b0*/  SHF.R.U64 R6, R6, 0x3, RZ ;  /* 0x0000000306067819 */ /* 0x000fe400000012ff */
[----:B------:R-:W-:Y:S01]  /*d5c0*/  SEL R33, R30, R33, P0 ;  /* 0x000000211e217207 */ /* 0x000fe20000000000 */
[----:B------:R-:W-:Y:S01]  /*d5d0*/  IMAD.X R15, RZ, RZ, R13, P3 ;  /* 0x000000ffff0f7224 */ /* 0x000fe200018e060d */
[----:B------:R-:W-:-:S02]  /*d5e0*/  SEL R31, R28, R31, P0 ;  /* 0x0000001f1c1f7207 */ /* 0x000fc40000000000 */
[----:B------:R-:W-:Y:S02]  /*d5f0*/  LOP3.LUT R7, R12, 0x180, RZ, 0xc0, !PT ;  /* 0x000001800c077812 */ /* 0x000fe400078ec0ff */
[----:B------:R-:W-:Y:S02]  /*d600*/  SEL R30, R29, R20, P0 ;  /* 0x000000141d1e7207 */ /* 0x000fe40000000000 */
[----:B------:R-:W-:Y:S02]  /*d610*/  SEL R28, R21, R14, P0 ;  /* 0x0000000e151c7207 */ /* 0x000fe40000000000 */
[----:B------:R-:W-:Y:S01]  /*d620*/  SEL R45, R14, R21, P0 ;  /* 0x000000150e2d7207 */ /* 0x000fe20000000000 */
[----:B------:R-:W-:Y:S01]  /*d630*/  IMAD.X R21, RZ, RZ, R13, P4 ;  /* 0x000000ffff157224 */ /* 0x000fe200020e060d */
[----:B------:R-:W-:Y:S02]  /*d640*/  F2FP.BF16.F32.PACK_AB R127, R127, R10 ;  /* 0x0000000a7f7f723e */ /* 0x000fe400000010ff */
[----:B------:R-:W-:-:S02]  /*d650*/  SEL R29, R20, R29, P0 ;  /* 0x0000001d141d7207 */ /* 0x000fc40000000000 */
[C---:B------:R-:W-:Y:S02]  /*d660*/  IADD3 R55, P2, R12.reuse, 0x6000, RZ ;  /* 0x000060000c377810 */ /* 0x040fe40007f5e0ff */
[----:B------:R-:W-:Y:S02]  /*d670*/  IADD3 R57, P1, R12, 0x6020, RZ ;  /* 0x000060200c397810 */ /* 0x000fe40007f3e0ff */
[----:B------:R-:W-:Y:S01]  /*d680*/  LOP3.LUT R10, R53, 0x180, RZ, 0xc0, !PT ;  /* 0x00000180350a7812 */ /* 0x000fe200078ec0ff */
[----:B------:R-:W-:Y:S01]  /*d690*/  IMAD.X R11, RZ, RZ, R13, P2 ;  /* 0x000000ffff0b7224 */ /* 0x000fe200010e060d */
[----:B------:R-:W-:Y:S02]  /*d6a0*/  LOP3.LUT R20, R6, R51, RZ, 0x3c, !PT ;  /* 0x0000003306147212 */ /* 0x000fe400078e3cff */
[----:B------:R-:W-:Y:S02]  /*d6b0*/  SHF.R.U64 R7, R7, 0x3, RZ ;  /* 0x0000000307077819 */ /* 0x000fe400000012ff */
[----:B------:R-:W-:-:S02]  /*d6c0*/  LOP3.LUT R44, R55, 0x180, RZ, 0xc0, !PT ;  /* 0x00000180372c7812 */ /* 0x000fc400078ec0ff */
[----:B------:R-:W-:Y:S02]  /*d6d0*/  LOP3.LUT R46, R57, 0x180, RZ, 0xc0, !PT ;  /* 0x00000180392e7812 */ /* 0x000fe400078ec0ff */
[----:B------:R-:W-:Y:S02]  /*d6e0*/  SHF.R.U64 R10, R10, 0x3, RZ ;  /* 0x000000030a0a7819 */ /* 0x000fe400000012ff */
[----:B------:R-:W-:Y:S02]  /*d6f0*/  MOV R52, R20 ;  /* 0x0000001400347202 */ /* 0x000fe40000000f00 */
[----:B------:R-:W-:Y:S01]  /*d700*/  LOP3.LUT R12, R7, R12, RZ, 0x3c, !PT ;  /* 0x0000000c070c7212 */ /* 0x000fe200078e3cff */
[----:B------:R-:W-:Y:S01]  /*d710*/  IMAD.X R7, RZ, RZ, R13, P1 ;  /* 0x000000ffff077224 */ /* 0x000fe200008e060d */
[----:B------:R-:W-:Y:S02]  /*d720*/  SHF.R.U64 R44, R44, 0x3, RZ ;  /* 0x000000032c2c7819 */ /* 0x000fe400000012ff */
[----:B------:R-:W-:-:S02]  /*d730*/  SEL R48, R126, R127, P0 ;  /* 0x0000007f7e307207 */ /* 0x000fc40000000000 */
[----:B------:R-:W-:Y:S02]  /*d740*/  SHF.R.U64 R46, R46, 0x3, RZ ;  /* 0x000000032e2e7819 */ /* 0x000fe400000012ff */
[----:B------:R-:W-:Y:S02]  /*d750*/  LOP3.LUT R14, R10, R53, RZ, 0x3c, !PT ;  /* 0x000000350a0e7212 */ /* 0x000fe400078e3cff */
[----:B------:R-:W-:Y:S02]  /*d760*/  SEL R127, R127, R126, P0 ;  /* 0x0000007e7f7f7207 */ /* 0x000fe40000000000 */
[----:B------:R-:W-:Y:S02]  /*d770*/  MOV R54, R12 ;  /* 0x0000000c00367202 */ /* 0x000fe40000000f00 */
[----:B------:R-:W-:Y:S02]  /*d780*/  MOV R53, R24 ;  /* 0x0000001800357202 */ /* 0x000fe40000000f00 */
[----:B------:R-:W-:-:S02]  /*d790*/  LOP3.LUT R10, R44, R55, RZ, 0x3c, !PT ;  /* 0x000000372c0a7212 */ /* 0x000fc400078e3cff */
[----:B------:R-:W-:Y:S02]  /*d7a0*/  LOP3.LUT R6, R46, R57, RZ, 0x3c, !PT ;  /* 0x000000392e067212 */ /* 0x000fe400078e3cff */
[----:B------:R-:W-:Y:S02]  /*d7b0*/  MOV R49, R10 ;  /* 0x0000000a00317202 */ /* 0x000fe40000000f00 */
[----:B------:R-:W-:Y:S02]  /*d7c0*/  MOV R51, R14 ;  /* 0x0000000e00337202 */ /* 0x000fe40000000f00 */
[----:B------:R-:W-:Y:S02]  /*d7d0*/  PLOP3.LUT P2, PT, PT, PT, UP0, 0x80, 0x0 ;  /* 0x000000000000781c */ /* 0x000fe40003f4f008 */
[----:B--2---:R-:W-:Y:S01]  /*d7e0*/  LOP3.LUT R20, R9, 0x2, RZ, 0x3c, !PT ;  /* 0x0000000209147812 */ /* 0x004fe200078e3cff */
[----:B------:R-:W-:Y:S04]  /*d7f0*/  SHFL.IDX PT, R26, R26, R9, 0x1c1f ;  /* 0x001c1f091a1a7589 */ /* 0x000fe800000e0000 */
[----:B------:R-:W0:Y:S04]  /*d800*/  SHFL.IDX PT, R41, R41, R20, 0x1c1f ;  /* 0x001c1f1429297589 */ /* 0x000e2800000e0000 */
[----:B------:R0:W-:Y:S04]  /*d810*/  SHFL.IDX PT, R13, R8, R9, 0x1c1f ;  /* 0x001c1f09080d7589 */ /* 0x0001e800000e0000 */
[----:B------:R-:W1:Y:S04]  /*d820*/  SHFL.IDX PT, R24, R39, R20, 0x1c1f ;  /* 0x001c1f1427187589 */ /* 0x000e6800000e0000 */
[----:B------:R-:W-:Y:S04]  /*d830*/  SHFL.IDX PT, R34, R34, R9, 0x1c1f ;  /* 0x001c1f0922227589 */ /* 0x000fe800000e0000 */
[----:B------:R-:W2:Y:S04]  /*d840*/  SHFL.IDX PT, R33, R33, R20, 0x1c1f ;  /* 0x001c1f1421217589 */ /* 0x000ea800000e0000 */
[----:B------:R-:W-:Y:S04]  /*d850*/  SHFL.IDX PT, R38, R38, R9, 0x1c1f ;  /* 0x001c1f0926267589 */ /* 0x000fe800000e0000 */
[----:B------:R-:W3:Y:S01]  /*d860*/  SHFL.IDX PT, R37, R37, R20, 0x1c1f ;  /* 0x001c1f1425257589 */ /* 0x000ee200000e0000 */
[----:B0-----:R-:W-:-:S02]  /*d870*/  SEL R8, R26, R41, P0 ;  /* 0x000000291a087207 */ /* 0x001fc40000000000 */
[----:B------:R-:W-:Y:S01]  /*d880*/  SEL R10, R41, R26, P0 ;  /* 0x0000001a290a7207 */ /* 0x000fe20000000000 */
[----:B------:R-:W-:Y:S01]  /*d890*/  SHFL.IDX PT, R36, R36, R9, 0x1c1f ;  /* 0x001c1f0924247589 */ /* 0x000fe200000e0000 */
[----:B------:R-:W-:Y:S01]  /*d8a0*/  MOV R41, R6 ;  /* 0x0000000600297202 */ /* 0x000fe20000000f00 */
[----:B------:R-:W-:Y:S02]  /*d8b0*/  IMAD.U32 R6, RZ, RZ, UR6 ;  /* 0x00000006ff067e24 */ /* 0x000fe4000f8e00ff */
[----:B------:R-:W0:Y:S01]  /*d8c0*/  SHFL.IDX PT, R35, R35, R20, 0x1c1f ;  /* 0x001c1f1423237589 */ /* 0x000e2200000e0000 */
[----:B-1----:R-:W-:Y:S01]  /*d8d0*/  SEL R11, R24, R13, P0 ;  /* 0x0000000d180b7207 */ /* 0x002fe20000000000 */
[----:B------:R-:W-:Y:S01]  /*d8e0*/  IMAD.U32 R7, RZ, RZ, UR7 ;  /* 0x00000007ff077e24 */ /* 0x000fe2000f8e00ff */
[----:B------:R-:W-:Y:S01]  /*d8f0*/  ULDC.64 UR6, c[0x0][0xc08] ;  /* 0x0003020000067ab9 */ /* 0x000fe20000000a00 */
[----:B------:R-:W-:Y:S04]  /*d900*/  SHFL.IDX PT, R30, R30, R9, 0x1c1f ;  /* 0x001c1f091e1e7589 */ /* 0x000fe800000e0000 */
[----:B------:R-:W-:Y:S01]  /*d910*/  SHFL.IDX PT, R40, R40, R9, 0x1c1f ;  /* 0x001c1f0928287589 */ /* 0x000fe200000e0000 */
[----:B--2---:R-:W-:-:S03]  /*d920*/  SEL R26, R33, R34, P0 ;  /* 0x00000022211a7207 */ /* 0x004fc60000000000 */
[----:B------:R-:W1:Y:S04]  /*d930*/  SHFL.IDX PT, R29, R29, R20, 0x1c1f ;  /* 0x001c1f141d1d7589 */ /* 0x000e6800000e0000 */
[----:B------:R-:W2:Y:S01]  /*d940*/  SHFL.IDX PT, R27, R27, R20, 0x1c1f ;  /* 0x001c1f141b1b7589 */ /* 0x000ea200000e0000 */
[----:B---3--:R-:W-:Y:S02]  /*d950*/  SEL R12, R38, R37, P0 ;  /* 0x00000025260c7207 */ /* 0x008fe40000000000 */
[----:B------:R-:W-:Y:S01]  /*d960*/  SEL R14, R37, R38, P0 ;  /* 0x00000026250e7207 */ /* 0x000fe20000000000 */
[----:B------:R-:W-:Y:S04]  /*d970*/  SHFL.IDX PT, R21, R32, R9, 0x1c1f ;  /* 0x001c1f0920157589 */ /* 0x000fe800000e0000 */
[----:B------:R-:W3:Y:S01]  /*d980*/  SHFL.IDX PT, R44, R31, R20, 0x1c1f ;  /* 0x001c1f141f2c7589 */ /* 0x000ee200000e0000 */
[----:B0-----:R-:W-:-:S03]  /*d990*/  SEL R15, R35, R36, P0 ;  /* 0x00000024230f7207 */ /* 0x001fc60000000000 */
[----:B------:R1:W-:Y:S04]  /*d9a0*/  SHFL.IDX PT, R46, R28, R9, 0x1c1f ;  /* 0x001c1f091c2e7589 */ /* 0x0003e800000e0000 */
[----:B------:R-:W0:Y:S04]  /*d9b0*/  SHFL.IDX PT, R45, R45, R20, 0x1c1f ;  /* 0x001c1f142d2d7589 */ /* 0x000e2800000e0000 */
[----:B------:R-:W-:Y:S01]  /*d9c0*/  SHFL.IDX PT, R48, R48, R9, 0x1c1f ;  /* 0x001c1f0930307589 */ /* 0x000fe200000e0000 */
[----:B-1----:R-:W-:-:S03]  /*d9d0*/  SEL R28, R30, R29, P0 ;  /* 0x0000001d1e1c7207 */ /* 0x002fc60000000000 */
[----:B------:R-:W1:Y:S01]  /*d9e0*/  SHFL.IDX PT, R127, R127, R20, 0x1c1f ;  /* 0x001c1f147f7f7589 */ /* 0x000e6200000e0000 */
[----:B--2---:R-:W-:Y:S02]  /*d9f0*/  SEL R32, R40, R27, P0 ;  /* 0x0000001b28207207 */ /* 0x004fe40000000000 */
[----:B------:R-:W-:Y:S01]  /*da00*/  SEL R30, R29, R30, P0 ;  /* 0x0000001e1d1e7207 */ /* 0x000fe20000000000 */
[----:B------:R-:W-:Y:S04]  /*da10*/  SHFL.IDX PT, R42, R42, R9, 0x1c1f ;  /* 0x001c1f092a2a7589 */ /* 0x000fe800000e0000 */
[----:B------:R2:W-:Y:S01]  /*da20*/  SHFL.IDX PT, R50, R50, R9, 0x1c1f ;  /* 0x001c1f0932327589 */ /* 0x0005e200000e0000 */
[----:B---3--:R-:W-:-:S03]  /*da30*/  SEL R25, R21, R44, P0 ;  /* 0x0000002c15197207 */ /* 0x008fc60000000000 */
[----:B------:R-:W3:Y:S04]  /*da40*/  SHFL.IDX PT, R43, R43, R20, 0x1c1f ;  /* 0x001c1f142b2b7589 */ /* 0x000ee800000e0000 */
[----:B------:R-:W4:Y:S01]  /*da50*/  SHFL.IDX PT, R47, R47, R20, 0x1c1f ;  /* 0x001c1f142f2f7589 */ /* 0x000f2200000e0000 */
[----:B0-----:R-:W-:Y:S02]  /*da60*/  SEL R29, R46, R45, P0 ;  /* 0x0000002d2e1d7207 */ /* 0x001fe40000000000 */
[----:B--2---:R-:W-:Y:S01]  /*da70*/  SEL R9, R13, R24, P0 ;  /* 0x000000180d097207 */ /* 0x004fe20000000000 */
[----:B------:R-:W-:Y:S01]  /*da80*/  BAR.SYNC.DEFER_BLOCKING 0x1, 0x180 ;  /* 0x0046000000007b1d */ /* 0x000fe20000010000 */
[----:B------:R-:W-:Y:S02]  /*da90*/  SEL R24, R34, R33, P0 ;  /* 0x0000002122187207 */ /* 0x000fe40000000000 */
[----:B------:R-:W-:-:S02]  /*daa0*/  SEL R13, R36, R35, P0 ;  /* 0x00000023240d7207 */ /* 0x000fc40000000000 */
[----:B------:R-:W-:Y:S02]  /*dab0*/  SEL R34, R27, R40, P0 ;  /* 0x000000281b227207 */ /* 0x000fe40000000000 */
[----:B------:R-:W-:Y:S02]  /*dac0*/  SEL R27, R44, R21, P0 ;  /* 0x000000152c1b7207 */ /* 0x000fe40000000000 */
[----:B------:R-:W-:Y:S02]  /*dad0*/  SEL R31, R45, R46, P0 ;  /* 0x0000002e2d1f7207 */ /* 0x000fe40000000000 */
[----:B-1----:R-:W-:Y:S02]  /*dae0*/  SEL R33, R48, R127, P0 ;  /* 0x0000007f30217207 */ /* 0x002fe40000000000 */
[----:B------:R-:W-:Y:S02]  /*daf0*/  SEL R35, R127, R48, P0 ;  /* 0x000000307f237207 */ /* 0x000fe40000000000 */
[----:B---3--:R-:W-:-:S02]  /*db00*/  SEL R36, R42, R43, P0 ;  /* 0x0000002b2a247207 */ /* 0x008fc40000000000 */
[----:B------:R-:W-:Y:S02]  /*db10*/  SEL R38, R43, R42, P0 ;  /* 0x0000002a2b267207 */ /* 0x000fe40000000000 */
[----:B----4-:R-:W-:Y:S01]  /*db20*/  SEL R37, R50, R47, P0 ;  /* 0x0000002f32257207 */ /* 0x010fe20000000000 */
[----:B------:R-:W-:Y:S01]  /*db30*/  UISETP.NE.U32.AND UP1, UPT, UR6, URZ, UPT ;  /* 0x0000003f0600728c */ /* 0x000fe2000bf25070 */
[----:B------:R-:W-:Y:S01]  /*db40*/  SEL R39, R47, R50, P0 ;  /* 0x000000322f277207 */ /* 0x000fe20000000000 */
[----:B------:R-:W-:Y:S01]  /*db50*/  UMOV UR4, URZ ;  /* 0x0000003f00047c82 */ /* 0x000fe20008000000 */
[----:B------:R0:W-:Y:S01]  /*db60*/  STSM.16.M88.4 [R54], R8 ;  /* 0x0000000836007844 */ /* 0x0001e20000000200 */
[----:B------:R-:W-:Y:S01]  /*db70*/  ULDC UR8, c[0x0][0xa88] ;  /* 0x0002a20000087ab9 */ /* 0x000fe20000000800 */
[----:B------:R-:W1:Y:S02]  /*db80*/  LDC R43, c[0x0][0xbe8] ;  /* 0x0002fa00ff2b7b82 */ /* 0x000e640000000800 */
[----:B------:R2:W-:Y:S04]  /*db90*/  STSM.16.M88.4 [R53], R12 ;  /* 0x0000000c35007844 */ /* 0x0005e80000000200 */
[----:B------:R3:W-:Y:S04]  /*dba0*/  STSM.16.M88.4 [R52], R24 ;  /* 0x0000001834007844 */ /* 0x0007e80000000200 */
[----:B------:R3:W-:Y:S04]  /*dbb0*/  STSM.16.M88.4 [R51], R28 ;  /* 0x0000001c33007844 */ /* 0x0007e80000000200 */
[----:B------:R3:W-:Y:S04]  /*dbc0*/  STSM.16.M88.4 [R49], R32 ;  /* 0x0000002031007844 */ /* 0x0007e80000000200 */
[----:B------:R3:W-:Y:S01]  /*dbd0*/  STSM.16.M88.4 [R41], R36 ;  /* 0x0000002429007844 */ /* 0x0007e20000000200 */
[----:B------:R-:W-:Y:S06]  /*dbe0*/  BAR.SYNC.DEFER_BLOCKING 0x1, 0x180 ;  /* 0x0046000000007b1d */ /* 0x000fec0000010000 */
[----:B0-----:R-:W4:Y:S01]  /*dbf0*/  @P2 LDG.E R8, desc[UR54][R6.64] ;  /* 0x0000003606082981 */ /* 0x001f22000c1e1900 */
[----:B------:R-:W-:Y:S01]  /*dc00*/  UISETP.NE.AND.EX UP1, UPT, UR7, URZ, UPT, UP1 ;  /* 0x0000003f0700728c */ /* 0x000fe2000bf25310 */
[----:B-1----:R-:W-:-:S05]  /*dc10*/  ISETP.NE.AND P1, PT, R43, 0x1, PT ;  /* 0x000000012b00780c */ /* 0x002fca0003f25270 */
[----:B------:R-:W-:-:S05]  /*dc20*/  PLOP3.LUT P0, PT, PT, PT, UP1, 0x80, 0x0 ;  /* 0x000000000000781c */ /* 0x000fca0003f0f018 */
[----:B------:R-:W-:Y:S02]  /*dc30*/  @UP1 ULDC.64 UR6, c[0x0][0xc08] ;  /* 0x0003020000061ab9 */ /* 0x000fe40000000a00 */
[----:B------:R-:W-:Y:S01]  /*dc40*/  @UP1 UIMAD.WIDE UR6, UR40, 0x4, UR6 ;  /* 0x00000004280618a5 */ /* 0x000fe2000f8e0206 */
[----:B------:R-:W0:Y:S05]  /*dc50*/  @P1 LDC R9, c[0x0][0xbec] ;  /* 0x0002fb00ff091b82 */ /* 0x000e2a0000000800 */
[----:B--2---:R-:W-:Y:S02]  /*dc60*/  IMAD.U32 R12, RZ, RZ, UR6 ;  /* 0x00000006ff0c7e24 */ /* 0x004fe4000f8e00ff */
[----:B------:R-:W-:Y:S01]  /*dc70*/  IMAD.U32 R13, RZ, RZ, UR7 ;  /* 0x00000007ff0d7e24 */ /* 0x000fe2000f8e00ff */
[----:B------:R-:W1:Y:S01]  /*dc80*/  @P1 LDC R10, c[0x0][0xbf0] ;  /* 0x0002fc00ff0a1b82 */ /* 0x000e620000000800 */
[----:B----4-:R-:W-:Y:S01]  /*dc90*/  @P2 R2UR UR4, R8 ;  /* 0x00000000080422ca */ /* 0x010fe200000e0000 */
[----:B------:R-:W-:-:S06]  /*dca0*/  IMAD.U32 R8, RZ, RZ, UR8 ;  /* 0x00000008ff087e24 */ /* 0x000fcc000f8e00ff */
[----:B------:R3:W5:Y:S01]  /*dcb0*/  @P0 LDG.E R8, desc[UR54][R12.64] ;  /* 0x000000360c080981 */ /* 0x000762000c1e1900 */
[----:B01----:R-:W-:Y:S07]  /*dcc0*/  @P0 BRA `(.L_x_11594) ;  /* 0x0000000000100947 */ /* 0x003fee0003800000 */
[----:B------:R-:W-:Y:S05]  /*dcd0*/  @!P2 BRA `(.L_x_11594) ;  /* 0x00000000000ca947 */ /* 0x000fea0003800000 */
[----:B------:R-:W2:Y:S04]  /*dce0*/  LDG.E R11, desc[UR54][R6.64] ;  /* 0x00000036060b7981 */ /* 0x000ea8000c1e1900 */
[----:B-----5:R-:W2:Y:S02]  /*dcf0*/  LDG.E R8, desc[UR54][R6.64+0x4] ;  /* 0x0000043606087981 */ /* 0x020ea4000c1e1900 */
[----:B--2---:R-:W-:-:S07]  /*dd00*/  IMAD.IADD R8, R8, 0x1, -R11 ;  /* 0x0000000108087824 */ /* 0x004fce00078e0a0b */
.L_x_11594:
[----:B---3--:R-:W-:Y:S01]  /*dd10*/  VIADD R12, R17, UR41 ;  /* 0x00000029110c7c36 */ /* 0x008fe20008000000 */
[----:B------:R-:W-:Y:S01]  /*dd20*/  USHF.R.S32.HI UR16, URZ, 0x1f, UR39 ;  /* 0x0000001f3f107899 */ /* 0x000fe20008011427 */
[----:B------:R-:W-:Y:S01]  /*dd30*/  VIADD R14, R156, UR41 ;  /* 0x000000299c0e7c36 */ /* 0x000fe20008000000 */
[----:B------:R-:W-:Y:S01]  /*dd40*/  ULDC.64 UR12, c[0x0][0xb90] ;  /* 0x0002e400000c7ab9 */ /* 0x000fe20000000a00 */
[----:B------:R-:W-:Y:S01]  /*dd50*/  @P1 IMAD.HI.U32 R7, R12, R9, RZ ;  /* 0x000000090c071227 */ /* 0x000fe200078e00ff */
[----:B------:R-:W-:Y:S01]  /*dd60*/  USHF.R.S32.HI UR15, URZ, 0x1f, UR40 ;  /* 0x0000001f3f0f7899 */ /* 0x000fe20008011428 */
[----:B------:R-:W0:Y:S01]  /*dd70*/  @P1 LDC R40, c[0x0][0xbec] ;  /* 0x0002fb00ff281b82 */ /* 0x000e220000000800 */
[----:B------:R-:W-:Y:S01]  /*dd80*/  USHF.R.S32.HI UR7, URZ, 0x1f, UR4 ;  /* 0x0000001f3f077899 */ /* 0x000fe20008011404 */
[----:B------:R-:W-:Y:S01]  /*dd90*/  IMAD.MOV.U32 R6, RZ, RZ, R12 ;  /* 0x000000ffff067224 */ /* 0x000fe200078e000c */
[----:B------:R-:W-:Y:S01]  /*dda0*/  UIMAD UR10, UR16, UR12, URZ ;  /* 0x0000000c100a72a4 */ /* 0x000fe2000f8e023f */
[----:B------:R-:W-:Y:S01]  /*ddb0*/  @P1 SHF.R.U32.HI R6, RZ, R10, R7 ;  /* 0x0000000aff061219 */ /* 0x000fe20000011607 */
[----:B------:R-:W-:Y:S01]  /*ddc0*/  UMOV UR6, UR4 ;  /* 0x0000000400067c82 */ /* 0x000fe20008000000 */
[----:B------:R-:W-:Y:S01]  /*ddd0*/  USEL UR15, UR15, URZ, !UP0 ;  /* 0x0000003f0f0f7287 */ /* 0x000fe2000c000000 */
[----:B------:R-:W-:Y:S01]  /*dde0*/  IMAD R7, R153, 0x20, R18 ;  /* 0x0000002099077824 */ /* 0x000fe200078e0212 */
[----:B------:R-:W-:Y:S01]  /*ddf0*/  UIMAD.WIDE.U32 UR8, UR39, UR12, UR6 ;  /* 0x0000000c270872a5 */ /* 0x000fe2000f8e0006 */
[----:B------:R-:W-:Y:S01]  /*de00*/  IMAD.MOV R10, RZ, RZ, -R6 ;  /* 0x000000ffff0a7224 */ /* 0x000fe200078e0a06 */
[----:B------:R-:W-:Y:S01]  /*de10*/  UIMAD UR10, UR39, UR13, UR10 ;  /* 0x0000000d270a72a4 */ /* 0x000fe2000f8e020a */
[----:B------:R-:W-:Y:S01]  /*de20*/  IMAD.WIDE R4, R7, 0x2, R4 ;  /* 0x0000000207047825 */ /* 0x000fe200078e0204 */
[----:B------:R-:W-:Y:S01]  /*de30*/  USEL UR14, UR40, URZ, !UP0 ;  /* 0x0000003f280e7287 */ /* 0x000fe2000c000000 */
[----:B------:R-:W-:Y:S01]  /*de40*/  ULDC.64 UR12, c[0x0][0xb98] ;  /* 0x0002e600000c7ab9 */ /* 0x000fe20000000a00 */
[----:B------:R-:W-:Y:S01]  /*de50*/  UIADD3 UR9, UR9, UR10, URZ ;  /* 0x0000000a09097290 */ /* 0x000fe2000fffe03f */
[----:B------:R-:W-:Y:S01]  /*de60*/  IMAD R9, R43, R10, R12 ;  /* 0x0000000a2b097224 */ /* 0x000fe200078e020c */
[----:B------:R-:W-:Y:S01]  /*de70*/  UIMAD UR6, UR15, UR12, URZ ;  /* 0x0000000c0f0672a4 */ /* 0x000fe2000f8e023f */
[----:B------:R-:W-:Y:S01]  /*de80*/  SHF.R.S32.HI R10, RZ, 0x1f, R6 ;  /* 0x0000001fff0a7819 */ /* 0x000fe20000011406 */
[----:B------:R-:W-:Y:S01]  /*de90*/  UIMAD.WIDE.U32 UR8, UR14, UR12, UR8 ;  /* 0x0000000c0e0872a5 */ /* 0x000fe2000f8e0008 */
[----:B------:R-:W-:Y:S01]  /*dea0*/  IADD3 R21, P2, R4, 0x1800, RZ ;  /* 0x0000180004157810 */ /* 0x000fe20007f5e0ff */
[----:B------:R-:W-:Y:S01]  /*deb0*/  UIMAD UR6, UR14, UR13, UR6 ;  /* 0x0000000d0e0672a4 */ /* 0x000fe2000f8e0206 */
[----:B------:R-:W-:Y:S01]  /*dec0*/  SHF.R.S32.HI R7, RZ, 0x1f, R9 ;  /* 0x0000001fff077819 */ /* 0x000fe20000011409 */
[----:B------:R-:W-:Y:S01]  /*ded0*/  ULDC.64 UR10, c[0x0][0xb88] ;  /* 0x0002e200000a7ab9 */ /* 0x000fe20000000a00 */
[----:B------:R-:W-:Y:S01]  /*dee0*/  LOP3.LUT R20, R21, 0x180, RZ, 0xc0, !PT ;  /* 0x0000018015147812 */ /* 0x000fe200078ec0ff */
[----:B-----5:R-:W-:Y:S01]  /*def0*/  IMAD R41, R8, R43, RZ ;  /* 0x0000002b08297224 */ /* 0x020fe200078e02ff */
[----:B------:R-:W-:Y:S01]  /*df00*/  IADD3 R6, P0, R6, UR8, RZ ;  /* 0x0000000806067c10 */ /* 0x000fe2000ff1e0ff */
[----:B------:R-:W-:Y:S01]  /*df10*/  IMAD.U32 R11, RZ, RZ, UR6 ;  /* 0x00000006ff0b7e24 */ /* 0x000fe2000f8e00ff */
[----:B------:R-:W-:Y:S01]  /*df20*/  SHF.R.U64 R20, R20, 0x3, RZ ;  /* 0x0000000314147819 */ /* 0x000fe200000012ff */
[----:B------:R-:W-:Y:S01]  /*df30*/  IMAD R12, R7, UR10, RZ ;  /* 0x0000000a070c7c24 */ /* 0x000fe2000f8e02ff */
[----:B------:R-:W-:-:S02]  /*df40*/  IADD3 R29, P6, R4, 0x3000, RZ ;  /* 0x00003000041d7810 */ /* 0x000fc40007fde0ff */
[----:B------:R-:W-:Y:S01]  /*df50*/  IADD3.X R7, R10, UR9, R11, P0, !PT ;  /* 0x000000090a077c10 */ /* 0x000fe200087fe40b */
[C---:B------:R-:W-:Y:S01]  /*df60*/  IMAD R11, R9.reuse, UR11, R12 ;  /* 0x0000000b090b7c24 */ /* 0x040fe2000f8e020c */
[----:B------:R-:W-:Y:S01]  /*df70*/  ULDC.64 UR8, c[0x0][0xb50] ;  /* 0x0002d40000087ab9 */ /* 0x000fe20000000a00 */
[----:B------:R-:W-:Y:S01]  /*df80*/  LOP3.LUT R20, R20, R21, RZ, 0x3c, !PT ;  /* 0x0000001514147212 */ /* 0x000fe200078e3cff */
[----:B------:R-:W-:Y:S01]  /*df90*/  IMAD.X R21, RZ, RZ, R5, P2 ;  /* 0x000000ffff157224 */ /* 0x000fe200010e0605 */
[C---:B------:R-:W-:Y:S01]  /*dfa0*/  IADD3 R13, P5, R4.reuse, 0x4800, RZ ;  /* 0x00004800040d7810 */ /* 0x040fe20007fbe0ff */
[----:B------:R-:W-:Y:S01]  /*dfb0*/  IMAD.WIDE.U32 R6, R9, UR10, R6 ;  /* 0x0000000a09067c25 */ /* 0x000fe2000f8e0006 */
[----:B------:R-:W-:Y:S01]  /*dfc0*/  ULDC.64 UR10, c[0x0][0xaa0] ;  /* 0x0002a800000a7ab9 */ /* 0x000fe20000000a00 */
[----:B------:R-:W-:Y:S02]  /*dfd0*/  LOP3.LUT R9, R4, 0x180, RZ, 0xc0, !PT ;  /* 0x0000018004097812 */ /* 0x000fe400078ec0ff */
[----:B------:R-:W-:Y:S01]  /*dfe0*/  IMAD.IADD R7, R7, 0x1, R11 ;  /* 0x0000000107077824 */ /* 0x000fe200078e020b */
[----:B------:R-:W-:-:S02]  /*dff0*/  LEA R10, P0, R6, UR8, 0x2 ;  /* 0x00000008060a7c11 */ /* 0x000fc4000f8010ff */
[----:B------:R-:W-:Y:S02]  /*e000*/  IADD3 R33, P4, R4, 0x6000, RZ ;  /* 0x0000600004217810 */ /* 0x000fe40007f9e0ff */
[----:B------:R-:W-:Y:S01]  /*e010*/  LEA.HI.X R11, R6, UR9, R7, 0x2, P0 ;  /* 0x00000009060b7c11 */ /* 0x000fe200080f1407 */
[----:B------:R-:W-:Y:S01]  /*e020*/  SHFL.IDX PT, R36, R10, RZ, 0x1c1f ;  /* 0x001c1fff0a247589 */ /* 0x000fe200000e0000 */
[----:B------:R-:W-:Y:S01]  /*e030*/  LOP3.LUT P0, RZ, R154, 0x3, RZ, 0xc0, !PT ;  /* 0x000000039aff7812 */ /* 0x000fe2000780c0ff */
[C---:B------:R-:W-:Y:S01]  /*e040*/  VIADD R6, R14.reuse, 0x8 ;  /* 0x000000080e067836 */ /* 0x040fe20000000000 */
[----:B------:R-:W-:Y:S01]  /*e050*/  UIMAD UR8, UR7, UR10, URZ ;  /* 0x0000000a070872a4 */ /* 0x000fe2000f8e023f */
[----:B------:R-:W1:Y:S01]  /*e060*/  SHFL.IDX PT, R37, R11, RZ, 0x1c1f ;  /* 0x001c1fff0b257589 */ /* 0x000e6200000e0000 */
[-C--:B------:R-:W-:Y:S02]  /*e070*/  ISETP.GE.OR P2, PT, R14, R41.reuse, P0 ;  /* 0x000000290e00720c */ /* 0x080fe40000746670 */
[----:B------:R-:W-:Y:S01]  /*e080*/  ISETP.GE.OR P0, PT, R6, R41, P0 ;  /* 0x000000290600720c */ /* 0x000fe20000706670 */
[----:B------:R-:W-:Y:S01]  /*e090*/  SHFL.IDX PT, R38, R10, 0x1, 0x1c1f ;  /* 0x003c1f000a267f89 */ /* 0x000fe200000e0000 */
[----:B------:R-:W-:-:S02]  /*e0a0*/  IADD3 R7, P3, R4, 0x7800, RZ ;  /* 0x0000780004077810 */ /* 0x000fc40007f7e0ff */
[----:B------:R-:W-:Y:S01]  /*e0b0*/  SHF.R.U64 R9, R9, 0x3, RZ ;  /* 0x0000000309097819 */ /* 0x000fe200000012ff */
[----:B------:R-:W2:Y:S01]  /*e0c0*/  SHFL.IDX PT, R39, R11, 0x1, 0x1c1f ;  /* 0x003c1f000b277f89 */ /* 0x000ea200000e0000 */
[----:B------:R-:W-:Y:S01]  /*e0d0*/  UIMAD.WIDE.U32 UR6, UR4, UR10, URZ ;  /* 0x0000000a040672a5 */ /* 0x000fe2000f8e003f */
[----:B------:R-:W-:Y:S01]  /*e0e0*/  LOP3.LUT R28, R29, 0x180, RZ, 0xc0, !PT ;  /* 0x000001801d1c7812 */ /* 0x000fe200078ec0ff */
[----:B------:R-:W-:Y:S01]  /*e0f0*/  UIMAD UR8, UR4, UR11, UR8 ;  /* 0x0000000b040872a4 */ /* 0x000fe2000f8e0208 */
[----:B------:R-:W-:Y:S01]  /*e100*/  LOP3.LUT R12, R13, 0x180, RZ, 0xc0, !PT ;  /* 0x000001800d0c7812 */ /* 0x000fe200078ec0ff */
[----:B------:R-:W-:Y:S01]  /*e110*/  IMAD.X R25, RZ, RZ, R5, P3 ;  /* 0x000000ffff197224 */ /* 0x000fe200018e0605 */
[----:B------:R-:W-:Y:S01]  /*e120*/  ULDC.64 UR10, c[0x0][0xae8] ;  /* 0x0002ba00000a7ab9 */ /* 0x000fe20000000a00 */
[----:B------:R-:W-:Y:S01]  /*e130*/  LOP3.LUT R32, R33, 0x180, RZ, 0xc0, !PT ;  /* 0x0000018021207812 */ /* 0x000fe200078ec0ff */
[----:B-1----:R1:W-:Y:S01]  /*e140*/  @!P2 ST.E desc[UR54][R36.64], R3 ;  /* 0x000000032400a985 */ /* 0x0023e2000c101936 */
[----:B------:R-:W-:Y:S01]  /*e150*/  LOP3.LUT R6, R7, 0x180, RZ, 0xc0, !PT ;  /* 0x0000018007067812 */ /* 0x000fe200078ec0ff */
[----:B------:R-:W-:Y:S01]  /*e160*/  UIADD3 UR7, UR7, UR8, URZ ;  /* 0x0000000807077290 */ /* 0x000fe2000fffe03f */
[----:B------:R-:W-:Y:S01]  /*e170*/  LOP3.LUT R8, R9, R4, RZ, 0x3c, !PT ;  /* 0x0000000409087212 */ /* 0x000fe200078e3cff */
[----:B------:R-:W-:Y:S01]  /*e180*/  UIMAD UR4, UR16, UR10, URZ ;  /* 0x0000000a100472a4 */ /* 0x000fe2000f8e023f */
[----:B------:R-:W-:-:S02]  /*e190*/  SHF.R.U64 R28, R28, 0x3, RZ ;  /* 0x000000031c1c7819 */ /* 0x000fc400000012ff */
[----:B------:R-:W-:Y:S01]  /*e1a0*/  SHF.R.U64 R12, R12, 0x3, RZ ;  /* 0x000000030c0c7819 */ /* 0x000fe200000012ff */
[----:B--2---:R2:W-:Y:S01]  /*e1b0*/  @!P0 ST.E desc[UR54][R38.64], R2 ;  /* 0x0000000226008985 */ /* 0x0045e2000c101936 */
[----:B------:R-:W-:Y:S01]  /*e1c0*/  SHF.R.U64 R32, R32, 0x3, RZ ;  /* 0x0000000320207819 */ /* 0x000fe200000012ff */
[----:B-1----:R-:W1:Y:S01]  /*e1d0*/  @P1 LDC R3, c[0x0][0xbf0] ;  /* 0x0002fc00ff031b82 */ /* 0x002e620000000800 */
[----:B------:R-:W-:Y:S01]  /*e1e0*/  SHF.R.U64 R4, R6, 0x3, RZ ;  /* 0x0000000306047819 */ /* 0x000fe200000012ff */
[----:B------:R-:W-:Y:S01]  /*e1f0*/  UIMAD UR4, UR39, UR11, UR4 ;  /* 0x0000000b270472a4 */ /* 0x000fe2000f8e0204 */
[----:B------:R-:W-:Y:S01]  /*e200*/  LOP3.LUT R28, R28, R29, RZ, 0x3c, !PT ;  /* 0x0000001d1c1c7212 */ /* 0x000fe200078e3cff */
[----:B------:R-:W-:Y:S01]  /*e210*/  UIMAD.WIDE.U32 UR6, UR39, UR10, UR6 ;  /* 0x0000000a270672a5 */ /* 0x000fe2000f8e0006 */
[----:B------:R-:W-:Y:S01]  /*e220*/  LOP3.LUT R12, R12, R13, RZ, 0x3c, !PT ;  /* 0x0000000d0c0c7212 */ /* 0x000fe200078e3cff */
[----:B------:R-:W-:Y:S01]  /*e230*/  ULDC.64 UR8, c[0x0][0xaf0] ;  /* 0x0002bc0000087ab9 */ /* 0x000fe20000000a00 */
[----:B------:R-:W-:Y:S01]  /*e240*/  LOP3.LUT R32, R32, R33, RZ, 0x3c, !PT ;  /* 0x0000002120207212 */ /* 0x000fe200078e3cff */
[----:B--2---:R-:W-:Y:S01]  /*e250*/  IMAD R2, R152, 0x60, R153 ;  /* 0x0000006098027824 */ /* 0x004fe200078e0299 */
[----:B------:R-:W-:Y:S01]  /*e260*/  UIADD3 UR7, UR7, UR4, URZ ;  /* 0x0000000407077290 */ /* 0x000fe2000fffe03f */
[--C-:B------:R-:W-:Y:S01]  /*e270*/  IMAD.X R29, RZ, RZ, R5.reuse, P6 ;  /* 0x000000ffff1d7224 */ /* 0x100fe200030e0605 */
[----:B------:R-:W-:Y:S01]  /*e280*/  LOP3.LUT R24, R4, R7, RZ, 0x3c, !PT ;  /* 0x0000000704187212 */ /* 0x000fe200078e3cff */
[----:B------:R-:W-:Y:S01]  /*e290*/  VIADD R37, R2, UR41 ;  /* 0x0000002902257c36 */ /* 0x000fe20008000000 */
[----:B------:R-:W-:Y:S01]  /*e2a0*/  UIMAD UR4, UR15, UR8, URZ ;  /* 0x000000080f0472a4 */ /* 0x000fe2000f8e023f */
[----:B------:R-:W-:-:S02]  /*e2b0*/  IMAD.X R13, RZ, RZ, R5, P5 ;  /* 0x000000ffff0d7224 */ /* 0x000fc400028e0605 */
[----:B0-----:R-:W-:-:S04]  /*e2c0*/  @P1 IMAD.HI.U32 R2, R37, R40, RZ ;  /* 0x0000002825021227 */ /* 0x001fc800078e00ff */
[--C-:B------:R-:W-:Y:S02]  /*e2d0*/  IMAD.X R33, RZ, RZ, R5.reuse, P4 ;  /* 0x000000ffff217224 */ /* 0x100fe400020e0605 */
[----:B------:R-:W-:Y:S01]  /*e2e0*/  IMAD.MOV.U32 R9, RZ, RZ, R5 ;  /* 0x000000ffff097224 */ /* 0x000fe200078e0005 */
[----:B------:R-:W-:Y:S01]  /*e2f0*/  UIMAD UR4, UR14, UR9, UR4 ;  /* 0x000000090e0472a4 */ /* 0x000fe2000f8e0204 */
[----:B------:R0:W5:Y:S01]  /*e300*/  LD.E.128 R4, desc[UR54][R20.64] ;  /* 0x0000003614047980 */ /* 0x000162000c101d00 */
[----:B------:R-:W-:-:S03]  /*e310*/  UIMAD.WIDE.U32 UR6, UR14, UR8, UR6 ;  /* 0x000000080e0672a5 */ /* 0x000fc6000f8e0006 */
[----:B------:R-:W-:Y:S01]  /*e320*/  ULDC.64 UR8, c[0x0][0xae0] ;  /* 0x0002b80000087ab9 */ /* 0x000fe20000000a00 */
[----:B------:R-:W5:Y:S04]  /*e330*/  LD.E.128 R8, desc[UR54][R8.64] ;  /* 0x0000003608087980 */ /* 0x000f68000c101d00 */
[----:B------:R-:W5:Y:S01]  /*e340*/  LD.E.128 R28, desc[UR54][R28.64] ;  /* 0x000000361c1c7980 */ /* 0x000f62000c101d00 */
[----:B0-----:R-:W-:Y:S01]  /*e350*/  IMAD.MOV.U32 R21, RZ, RZ, R37 ;  /* 0x000000ffff157224 */ /* 0x001fe200078e0025 */
[----:B-1----:R-:W-:Y:S01]  /*e360*/  @P1 SHF.R.U32.HI R21, RZ, R3, R2 ;  /* 0x00000003ff151219 */ /* 0x002fe20000011602 */
[----:B------:R-:W-:Y:S01]  /*e370*/  UIADD3 UR4, UR7, UR4, URZ ;  /* 0x0000000407047290 */ /* 0x000fe2000fffe03f */
[----:B------:R-:W5:Y:S02]  /*e380*/  LD.E.128 R12, desc[UR54][R12.64] ;  /* 0x000000360c0c7980 */ /* 0x000f64000c101d00 */
[--C-:B------:R-:W-:Y:S01]  /*e390*/  SHF.R.S32.HI R20, RZ, 0x1f, R21.reuse ;  /* 0x0000001fff147819 */ /* 0x100fe20000011415 */
[----:B------:R-:W-:Y:S01]  /*e3a0*/  IMAD.MOV R36, RZ, RZ, -R21 ;  /* 0x000000ffff247224 */ /* 0x000fe200078e0a15 */
[----:B------:R-:W5:Y:S01]  /*e3b0*/  LD.E.128 R32, desc[UR54][R32.64] ;  /* 0x0000003620207980 */ /* 0x000f62000c101d00 */
[----:B------:R-:W-:-:S02]  /*e3c0*/  IMAD.U32 R3, RZ, RZ, UR7 ;  /* 0x00000007ff037e24 */ /* 0x000fc4000f8e00ff */
[----:B------:R-:W-:Y:S01]  /*e3d0*/  IMAD R20, R20, UR8, RZ ;  /* 0x0000000814147c24 */ /* 0x000fe2000f8e02ff */
[----:B------:R-:W5:Y:S01]  /*e3e0*/  LD.E.128 R24, desc[UR54][R24.64] ;  /* 0x0000003618187980 */ /* 0x000f62000c101d00 */
[----:B------:R-:W-:Y:S02]  /*e3f0*/  IMAD R37, R43, R36, R37 ;  /* 0x000000242b257224 */ /* 0x000fe400078e0225 */
[----:B------:R-:W-:Y:S01]  /*e400*/  IMAD.U32 R2, RZ, RZ, UR6 ;  /* 0x00000006ff027e24 */ /* 0x000fe2000f8e00ff */
[----:B------:R-:W-:Y:S01]  /*e410*/  @!PT LDS RZ, [RZ] ;  /* 0x00000000fffff984 */ /* 0x000fe20000000800 */
[----:B------:R-:W-:Y:S01]  /*e420*/  @!PT LDS RZ, [RZ] ;  /* 0x00000000fffff984 */ /* 0x000fe20000000800 */
[----:B------:R-:W-:Y:S01]  /*e430*/  @!PT LDS RZ, [RZ] ;  /* 0x00000000fffff984 */ /* 0x000fe20000000800 */
[----:B------:R-:W-:Y:S01]  /*e440*/  @!PT LDS RZ, [RZ] ;  /* 0x00000000fffff984 */ /* 0x000fe20000000800 */
[----:B------:R0:W-:Y:S06]  /*e450*/  MEMBAR.ALL.CTA ;  /* 0x0000000000007992 */ /* 0x0001ec0000008000 */
[----:B0-----:R-:W0:Y:S01]  /*e460*/  FENCE.VIEW.ASYNC.S ;  /* 0x00000000000073c6 */ /* 0x001e220000000000 */
[----:B------:R-:W-:Y:S01]  /*e470*/  IMAD.U32 R3, RZ, RZ, UR4 ;  /* 0x00000004ff037e24 */ /* 0x000fe2000f8e00ff */
[----:B------:R-:W-:Y:S01]  /*e480*/  ULDC.64 UR6, c[0x0][0xad8] ;  /* 0x0002b60000067ab9 */ /* 0x000fe20000000a00 */
[C---:B------:R-:W-:Y:S01]  /*e490*/  IMAD R39, R21.reuse, UR9, R20 ;  /* 0x0000000915277c24 */ /* 0x040fe2000f8e0214 */
        /* <DEDUP_REMOVED lines=33> */
.L_x_11596:
[----:B------:R-:W-:Y:S05]  /*e6b0*/  BSYNC B1 ;  /* 0x0000000000017941 */ /* 0x000fea0003800000 */
.L_x_11595:
        /* <DEDUP_REMOVED lines=19> */
.L_x_11593:
        /* <DEDUP_REMOVED lines=14> */
[----:B------:R-:W-:Y:S01]  /*e8d0*/  UISETP.NE.AND.EX UP1, UPT, UR7, URZ, UPT, UP1 ;  /* 0x0000003f0700728c */ /* 0x000fe2000bf25310 */
[----:B------:R-:W1:Y:S05]  /*e8e0*/  S2R R7, SR_TID.X ;  /* 0x0000000000077919 */ /* 0x000e6a0000002100 */
        /* <DEDUP_REMOVED lines=9> */
[----:B-1----:R-:W-:-:S10]  /*e980*/  VIADD R7, R7, 0xffffff80 ;  /* 0xffffff8007077836 */ /* 0x002fd40000000000 */
[----:B------:R-:W0:Y:S01]  /*e990*/  @P0 LDC R9, c[0x0][0xbec] ;  /* 0x0002fb00ff090b82 */ /* 0x000e220000000800 */
[----:B------:R-:W-:Y:S02]  /*e9a0*/  ISETP.GE.AND P1, PT, R7, 0xc0, PT ;  /* 0x000000c00700780c */ /* 0x000fe40003f26270 */
[----:B--2---:R-:W-:Y:S01]  /*e9b0*/  @P2 R2UR UR4, R6 ;  /* 0x00000000060422ca */ /* 0x004fe200000e0000 */
[----:B0--3--:R-:W-:-:S14]  /*e9c0*/  @P3 BRA `(.L_x_11598) ;  /* 0x0000000000103947 */ /* 0x009fdc0003800000 */
[----:B------:R-:W-:Y:S05]  /*e9d0*/  @!P2 BRA `(.L_x_11598) ;  /* 0x00000000000ca947 */ /* 0x000fea0003800000 */
[----:B------:R-:W2:Y:S04]  /*e9e0*/  LDG.E R5, desc[UR54][R2.64] ;  /* 0x0000003602057981 */ /* 0x000ea8000c1e1900 */
[----:B-----5:R-:W2:Y:S02]  /*e9f0*/  LDG.E R0, desc[UR54][R2.64+0x4] ;  /* 0x0000043602007981 */ /* 0x020ea4000c1e1900 */
[----:B--2---:R-:W-:-:S07]  /*ea00*/  IMAD.IADD R0, R0, 0x1, -R5 ;  /* 0x0000000100007824 */ /* 0x004fce00078e0a05 */
.L_x_11598:
        /* <DEDUP_REMOVED lines=47> */
.L_x_11600:
[----:B------:R-:W-:Y:S05]  /*ed00*/  BSYNC B1 ;  /* 0x0000000000017941 */ /* 0x000fea0003800000 */
.L_x_11599:
[----:B0-----:R-:W0:Y:S01]  /*ed10*/  @P0 LDC R3, c[0x0][0xbf0] ;  /* 0x0002fc00ff030b82 */ /* 0x001e220000000800 */
[----:B------:R-:W-:Y:S01]  /*ed20*/  ULDC.64 UR14, c[0x0][0xaa0] ;  /* 0x0002a800000e7ab9 */ /* 0x000fe20000000a00 */
[----:B------:R-:W-:Y:S01]  /*ed30*/  IMAD R2, R152, 0x60, R153 ;  /* 0x0000006098027824 */ /* 0x000fe200078e0299 */
[----:B------:R-:W-:Y:S01]  /*ed40*/  UIMAD UR8, UR9, UR14, URZ ;  /* 0x0000000e090872a4 */ /* 0x000fe2000f8e023f */
[----:B------:R-:W-:Y:S01]  /*ed50*/  BSSY B1, `(.L_x_11601) ;  /* 0x000003a000017945 */ /* 0x000fe20003800000 */
[----:B------:R-:W-:Y:S01]  /*ed60*/  UIMAD.WIDE.U32 UR6, UR4, UR14, URZ ;  /* 0x0000000e040672a5 */ /* 0x000fe2000f8e003f */
[----:B------:R-:W-:Y:S01]  /*ed70*/  VIADD R4, R2, UR41 ;  /* 0x0000002902047c36 */ /* 0x000fe20008000000 */
[----:B------:R-:W-:Y:S01]  /*ed80*/  UIMAD UR8, UR4, UR15, UR8 ;  /* 0x0000000f040872a4 */ /* 0x000fe2000f8e0208 */
[----:B------:R-:W-:Y:S02]  /*ed90*/  SHF.R.S32.HI R10, RZ, 0x1f, R22 ;  /* 0x0000001fff0a7819 */ /* 0x000fe40000011416 */
[----:B------:R-:W-:Y:S01]  /*eda0*/  ULDC.64 UR14, c[0x0][0xae8] ;  /* 0x0002ba00000e7ab9 */ /* 0x000fe20000000a00 */
[----:B------:R-:W-:Y:S01]  /*edb0*/  UIADD3 UR7, UR7, UR8, URZ ;  /* 0x0000000807077290 */ /* 0x000fe2000fffe03f */
[----:B------:R-:W-:Y:S01]  /*edc0*/  @P0 IMAD.HI.U32 R2, R4, R9, RZ ;  /* 0x0000000904020227 */ /* 0x000fe200078e00ff */
[----:B------:R-:W-:Y:S01]  /*edd0*/  UIMAD UR4, UR10, UR14, URZ ;  /* 0x0000000e0a0472a4 */ /* 0x000fe2000f8e023f */
[----:B------:R-:W-:Y:S01]  /*ede0*/  SHF.R.S32.HI R14, RZ, 0x1f, R19 ;  /* 0x0000001fff0e7819 */ /* 0x000fe20000011413 */
        /* <DEDUP_REMOVED lines=22> */
[----:B------:R-:W-:Y:S02]  /*ef50*/  IMAD R4, R4, UR6, RZ ;  /* 0x0000000604047c24 */ /* 0x000fe4000f8e02ff */
[----:B------:R-:W-:Y:S02]  /*ef60*/  IMAD.IADD R3, R3, 0x1, R9 ;  /* 0x0000000103037824 */ /* 0x000fe400078e0209 */
[----:B-----5:R-:W-:Y:S02]  /*ef70*/  IMAD R11, R0, R11, RZ ;  /* 0x0000000b000b7224 */ /* 0x020fe400078e02ff */
[----:B------:R-:W-:Y:S02]  /*ef80*/  VIADD R0, R153, UR41 ;  /* 0x0000002999007c36 */ /* 0x000fe40008000000 */
[C---:B------:R-:W-:Y:S02]  /*ef90*/  IMAD R5, R7.reuse, UR7, R4 ;  /* 0x0000000707057c24 */ /* 0x040fe4000f8e0204 */
[----:B------:R-:W-:Y:S01]  /*efa0*/  IMAD.WIDE.U32 R2, R7, UR6, R2 ;  /* 0x0000000607027c25 */ /* 0x000fe2000f8e0002 */
[----:B------:R-:W-:Y:S01]  /*efb0*/  ISETP.GE.AND P0, PT, R0, R11, PT ;  /* 0x0000000b0000720c */ /* 0x000fe20003f06270 */
[----:B------:R-:W-:-:S02]  /*efc0*/  ULDC.64 UR6, c[0x0][0xa80] ;  /* 0x0002a00000067ab9 */ /* 0x000fc40000000a00 */
        /* <DEDUP_REMOVED lines=18> */
.L_x_11602:
[----:B------:R-:W-:Y:S05]  /*f0f0*/  BSYNC B1 ;  /* 0x0000000000017941 */ /* 0x000fea0003800000 */
.L_x_11601:
        /* <DEDUP_REMOVED lines=11> */
[----:B0---4-:R-:W-:Y:S01]  /*f1b0*/  @!P2 IMAD.WIDE R4, R18, 0x2, R2 ;  /* 0x000000021204a825 */ /* 0x011fe200078e0202 */
[-C--:B------:R-:W-:Y:S02]  /*f1c0*/  @!P3 LEA.HI.X R7, R19, R3.reuse, R14, 0x1, P0 ;  /* 0x000000031307b211 */ /* 0x080fe400000f0c0e */
[----:B------:R-:W-:Y:S02]  /*f1d0*/  @!P4 LEA.HI.X R9, R22, R3, R10, 0x1, P1 ;  /* 0x000000031609c211 */ /* 0x000fe400008f0c0a */
[----:B------:R0:W-:Y:S04]  /*f1e0*/  @!P2 ST.E.128 desc[UR54][R4.64], RZ ;  /* 0x000000ff0400a985 */ /* 0x0001e8000c101d36 */
[----:B------:R0:W-:Y:S04]  /*f1f0*/  @!P3 ST.E.128 desc[UR54][R6.64], RZ ;  /* 0x000000ff0600b985 */ /* 0x0001e8000c101d36 */
[----:B------:R0:W-:Y:S02]  /*f200*/  @!P4 ST.E.128 desc[UR54][R8.64], RZ ;  /* 0x000000ff0800c985 */ /* 0x0001e4000c101d36 */
.L_x_11597:
[----:B------:R-:W-:Y:S05]  /*f210*/  BSYNC B0 ;  /* 0x0000000000007941 */ /* 0x000fea0003800000 */
.L_x_11592:
[----:B------:R-:W-:Y:S02]  /*f220*/  ULDC UR4, c[0x0][0xc3c] ;  /* 0x00030f0000047ab9 */ /* 0x000fe40000000800 */
[----:B------:R-:W-:-:S06]  /*f230*/  UISETP.GE.AND UP0, UPT, UR50, UR4, UPT ;  /* 0x000000043200728c */ /* 0x000fcc000bf06270 */
[----:B------:R-:W-:-:S13]  /*f240*/  PLOP3.LUT P0, PT, PT, PT, UP0, 0x80, 0x0 ;  /* 0x000000000000781c */ /* 0x000fda0003f0f008 */
[----:B------:R-:W-:Y:S05]  /*f250*/  @!P0 BRA `(.L_x_11603) ;  /* 0xffffff1800a88947 */ /* 0x000fea000383ffff */
[----:B------:R-:W-:Y:S05]  /*f260*/  EXIT ;  /* 0x000000000000794d */ /* 0x000fea0003800000 */
.L_x_11502:
        /* <DEDUP_REMOVED lines=39> */
[----:B------:R-:W-:-:S03]  /*f4e0*/  IMAD.MOV.U32 R6, RZ, RZ, RZ ;  /* 0x000000ffff067224 */ /* 0x000fc600078e00ff */
        /* <DEDUP_REMOVED lines=13> */
[----:B------:R-:W-:Y:S01]  /*f5c0*/  ULDC UR4, c[0x0][0xc3c] ;  /* 0x00030f0000047ab9 */ /* 0x000fe20000000800 */
[----:B------:R-:W-:-:S07]  /*f5d0*/  IMAD.MOV.U32 R6, RZ, RZ, RZ ;  /* 0x000000ffff067224 */ /* 0x000fce00078e00ff */
.L_x_11609:
        /* <DEDUP_REMOVED lines=11> */
.L_x_11608:
[----:B------:R-:W-:Y:S05]  /*f690*/  BSYNC B0 ;  /* 0x0000000000007941 */ /* 0x000fea0003800000 */
.L_x_11607:
        /* <DEDUP_REMOVED lines=21> */
[----:B------:R-:W-:-:S07]  /*f7f0*/  IMAD.MOV.U32 R10, RZ, RZ, R12 ;  /* 0x000000ffff0a7224 */ /* 0x000fce00078e000c */
.L_x_11605:
        /* <DEDUP_REMOVED lines=17> */
[----:B------:R-:W0:Y:S02]  /*f910*/  F2I.FTZ.U32.TRUNC.NTZ R3, R17 ;  /* 0x0000001100037305 */ /* 0x000e24000021f000 */
[----:B0-----:R-:W-:Y:S01]  /*f920*/  IMAD.MOV R14, RZ, RZ, -R3 ;  /* 0x000000ffff0e7224 */ /* 0x001fe200078e0a03 */
[----:B------:R-:W-:Y:S06]  /*f930*/  @!P0 BRA `(.L_x_11610) ;  /* 0x0000000000088947 */ /* 0x000fec0003800000 */
[----:B------:R-:W-:-:S05]  /*f940*/  VIADD R13, R13, 0xffffffff ;  /* 0xffffffff0d0d7836 */ /* 0x000fca0000000000 */
[----:B------:R0:W1:Y:S02]  /*f950*/  SHFL.IDX PT, R16, R10, R13, 0x1f ;  /* 0x00001f0d0a107589 */ /* 0x00006400000e0000 */
.L_x_11610:
[----:B-1----:R-:W-:Y:S01]  /*f960*/  IMAD R16, R16, R9, R12 ;  /* 0x0000000910107224 */ /* 0x002fe200078e020c */
[----:B0-----:R-:W-:Y:S01]  /*f970*/  IABS R10, R8 ;  /* 0x00000008000a7213 */ /* 0x001fe20000000000 */
[----:B------:R-:W-:Y:S02]  /*f980*/  IMAD.MOV.U32 R2, RZ, RZ, R14 ;  /* 0x000000ffff027224 */ /* 0x000fe400078e000e */
[----:B------:R-:W-:Y:S02]  /*f990*/  IMAD.IADD R7, R7, 0x1, -R16 ;  /* 0x0000000107077824 */ /* 0x000fe400078e0a10 */
[----:B------:R-:W-:Y:S02]  /*f9a0*/  IMAD R13, R2, R11, RZ ;  /* 0x0000000b020d7224 */ /* 0x000fe400078e02ff */
[----:B------:R-:W-:Y:S01]  /*f9b0*/  IMAD.MOV.U32 R2, RZ, RZ, RZ ;  /* 0x000000ffff027224 */ /* 0x000fe200078e00ff */
[----:B------:R-:W-:Y:S01]  /*f9c0*/  IABS R4, R7 ;  /* 0x0000000700047213 */ /* 0x000fe20000000000 */
[----:B------:R-:W-:-:S02]  /*f9d0*/  IMAD.MOV R10, RZ, RZ, -R10 ;  /* 0x000000ffff0a7224 */ /* 0x000fc400078e0a0a */
[----:B------:R-:W-:-:S04]  /*f9e0*/  IMAD.HI.U32 R2, R3, R13, R2 ;  /* 0x0000000d03027227 */ /* 0x000fc800078e0002 */
[----:B------:R-:W-:Y:S02]  /*f9f0*/  IMAD.MOV.U32 R3, RZ, RZ, R4 ;  /* 0x000000ffff037224 */ /* 0x000fe400078e0004 */
[----:B------:R-:W-:Y:S02]  /*fa00*/  IMAD.MOV.U32 R4, RZ, RZ, R10 ;  /* 0x000000ffff047224 */ /* 0x000fe400078e000a */
        /* <DEDUP_REMOVED lines=24> */
[----:B------:R-:W0:Y:S01]  /*fb90*/  I2F.RP R4, R10 ;  /* 0x0000000a00047306 */ /* 0x000e220000209400 */
[----:B------:R-:W-:Y:S02]  /*fba0*/  R2UR UR6, R10 ;  /* 0x000000000a0672ca */ /* 0x000fe400000e0000 */
[----:B------:R-:W-:-:S05]  /*fbb0*/  IMAD.MOV R3, RZ, RZ, -R3 ;  /* 0x000000ffff037224 */ /* 0x000fca00078e0a03 */
[----:B0-----:R-:W0:Y:S02]  /*fbc0*/  MUFU.RCP R4, R4 ;  /* 0x0000000400047308 */ /* 0x001e240000001000 */
[----:B0-----:R-:W-:-:S06]  /*fbd0*/  VIADD R6, R4, 0xffffffe ;  /* 0x0ffffffe04067836 */ /* 0x001fcc0000000000 */
[----:B------:R-:W0:Y:S02]  /*fbe0*/  F2I.FTZ.U32.TRUNC.NTZ R6, R6 ;  /* 0x0000000600067305 */ /* 0x000e24000021f000 */
[----:B0-----:R-:W-:-:S13]  /*fbf0*/  R2UR UR5, R6 ;  /* 0x00000000060572ca */ /* 0x001fda00000e0000 */
        /* <DEDUP_REMOVED lines=26> */
.L_x_11606:
[----:B------:R-:W0:Y:S01]  /*fda0*/  LDC R19, c[0x0][0xc3c] ;  /* 0x00030f00ff137b82 */ /* 0x000e220000000800 */
[----:B------:R-:W-:Y:S01]  /*fdb0*/  IMAD.MOV.U32 R16, RZ, RZ, R7 ;  /* 0x000000ffff107224 */ /* 0x000fe200078e0007 */
[----:B------:R-:W-:Y:S01]  /*fdc0*/  UMOV UR4, URZ ;  /* 0x0000003f00047c82 */ /* 0x000fe20008000000 */
[----:B------:R-:W-:-:S07]  /*fdd0*/  IMAD.MOV.U32 R18, RZ, RZ, RZ ;  /* 0x000000ffff127224 */ /* 0x000fce00078e00ff */
.L_x_11611:
[----:B------:R-:W-:Y:S01]  /*fde0*/  ISETP.NE.AND P0, PT, R5, RZ, PT ;  /* 0x000000ff0500720c */ /* 0x000fe20003f05270 */
[----:B------:R-:W-:-:S12]  /*fdf0*/  IMAD.U32 R17, RZ, RZ, UR4 ;  /* 0x00000004ff117e24 */ /* 0x000fd8000f8e00ff */
[----:B------:R-:W1:Y:S01]  /*fe00*/  @!P0 S2R R3, SR_CgaCtaId ;  /* 0x0000000000038919 */ /* 0x000e620000008800 */
[----:B------:R-:W-:-:S04]  /*fe10*/  @!P0 MOV R2, 0x400 ;  /* 0x0000040000028802 */ /* 0x000fc80000000f00 */
[----:B-1----:R-:W-:-:S05]  /*fe20*/  @!P0 LEA R2, R3, R2, 0x18 ;  /* 0x0000000203028211 */ /* 0x002fca00078ec0ff */
[----:B0-----:R0:W-:Y:S01]  /*fe30*/  @!P0 STS.128 [R2+0x19cd0], R16 ;  /* 0x019cd01002008388 */ /* 0x0011e20000000c00 */
[----:B------:R-:W-:Y:S06]  /*fe40*/  BAR.ARV 0x5, 0x200 ;  /* 0x0148000000007b1d */ /* 0x000fec0000002000 */
.L_x_11604:
[----:B------:R1:W-:Y:S01]  /*fe50*/  STL [R1+0x28], RZ ;  /* 0x000028ff01007387 */ /* 0x0003e20000100800 */
[----:B------:R-:W-:Y:S01]  /*fe60*/  ULDC UR5, c[0x0][0xc3c] ;  /* 0x00030f0000057ab9 */ /* 0x000fe20000000800 */
[----:B------:R-:W-:Y:S01]  /*fe70*/  IMAD.MOV.U32 R28, RZ, RZ, 0x1 ;  /* 0x00000001ff1c7424 */ /* 0x000fe200078e00ff */
[----:B------:R-:W-:Y:S01]  /*fe80*/  ISETP.GE.AND P0, PT, R19, UR5, PT ;  /* 0x0000000513007c0c */ /* 0x000fe2000bf06270 */
[----:B------:R-:W-:-:S12]  /*fe90*/  IMAD.MOV.U32 R24, RZ, RZ, RZ ;  /* 0x000000ffff187224 */ /* 0x000fd800078e00ff */
[----:B-1----:R-:W-:Y:S05]  /*fea0*/  @P0 BRA `(.L_x_11612) ;  /* 0x0000005000600947 */ /* 0x002fea0003800000 */
[----:B------:R-:W0:Y:S01]  /*feb0*/  S2R R8, SR_TID.X ;  /* 0x0000000000087919 */ /* 0x000e220000002100 */
[----:B------:R-:W1:Y:S01]  /*fec0*/  S2UR UR5, SR_CgaCtaId ;  /* 0x00000000000579c3 */ /* 0x000e620000008800 */
[----:B------:R-:W-:Y:S01]  /*fed0*/  IMAD.SHL.U32 R7, R0, 0x800, RZ ;  /* 0x0000080000077824 */ /* 0x000fe200078e00ff */
[----:B------:R-:W-:Y:S01]  /*fee0*/  MOV R22, 0x400 ;  /* 0x0000040000167802 */ /* 0x000fe20000000f00 */
[----:B------:R-:W-:Y:S01]  /*fef0*/  IMAD.MOV.U32 R28, RZ, RZ, 0x1 ;  /* 0x00000001ff1c7424 */ /* 0x000fe200078e00ff */
[----:B------:R-:W-:Y:S01]  /*ff00*/  ULOP3.LUT UR43, UR37, 0x2, URZ, 0xfc, !UPT ;  /* 0x00000002252b7892 */ /* 0x000fe2000f8efc3f */
[----:B------:R-:W-:Y:S01]  /*ff10*/  IMAD.MOV.U32 R24, RZ, RZ, RZ ;  /* 0x000000ffff187224 */ /* 0x000fe200078e00ff */
[----:B------:R-:W-:Y:S01]  /*ff20*/  ULOP3.LUT UR44, UR37, 0x1, URZ, 0xfc, !UPT ;  /* 0x00000001252c7892 */ /* 0x000fe2000f8efc3f */
[----:B------:R-:W-:Y:S01]  /*ff30*/  ULDC UR45, c[0x0][0xc] ;  /* 0x00000300002d7ab9 */ /* 0x000fe20000000800 */
[C---:B0-----:R-:W-:Y:S01]  /*ff40*/  IMAD.SHL.U32 R2, R8.reuse, 0x20, RZ ;  /* 0x0000002008027824 */ /* 0x041fe200078e00ff */
[----:B------:R-:W-:Y:S01]  /*ff50*/  SHF.R.U32.HI R4, RZ, 0x1, R8 ;  /* 0x00000001ff047819 */ /* 0x000fe20000011608 */
        /* <DEDUP_REMOVED lines=14> */
[----:B-1----:R-:W-:Y:S01]  /*10040*/  IMAD.U32 R7, RZ, RZ, UR5 ;  /* 0x00000005ff077e24 */ /* 0x002fe2000f8e00ff */
        /* <DEDUP_REMOVED lines=26> */
.L_x_11693:
[----:B01----:R-:W0:Y:S02]  /*101f0*/  LDC.64 R2, c[0x0][0xa28] ;  /* 0x00028a00ff027b82 */ /* 0x003e240000000a00 */
        /* <DEDUP_REMOVED lines=10> */
[----:B------:R-:W-:Y:S01]  /*102a0*/  IMAD.MOV.U32 R17, RZ, RZ, RZ ;  /* 0x000000ffff117224 */ /* 0x000fe200078e00ff */
[----:B------:R-:W-:-:S09]  /*102b0*/  UMOV UR36, URZ ;  /* 0x0000003f00247c82 */ /* 0x000fd20008000000 */
[----:B------:R-:W-:Y:S02]  /*102c0*/  @P2 LOP3.LUT R23, R23, 0x20, RZ, 0xfc, !PT ;  /* 0x0000002017172812 */ /* 0x000fe400078efcff */
[----:B0-----:R-:W-:-:S04]  /*102d0*/  ISETP.NE.U32.AND P1, PT, R2, RZ, PT ;  /* 0x000000ff0200720c */ /* 0x001fc80003f25070 */
[----:B------:R-:W-:-:S13]  /*102e0*/  ISETP.NE.AND.EX P1, PT, R3, RZ, PT, P1 ;  /* 0x000000ff0300720c */ /* 0x000fda0003f25310 */
[----:B------:R-:W0:Y:S02]  /*102f0*/  @P1 LDC.64 R2, c[0x0][0xa18] ;  /* 0x00028600ff021b82 */ /* 0x000e240000000a00 */
[----:B0-----:R-:W-:-:S05]  /*10300*/  @P1 IMAD.WIDE R2, R19, 0x4, R2 ;  /* 0x0000000413021825 */ /* 0x001fca00078e0202 */
[----:B------:R0:W3:Y:S02]  /*10310*/  @P1 LDG.E R4, desc[UR54][R2.64] ;  /* 0x0000003602041981 */ /* 0x0000e4000c1e1900 */
        /* <DEDUP_REMOVED lines=13> */
.L_x_11613:
[----:B------:R-:W-:Y:S01]  /*103f0*/  ULDC.64 UR6, c[0x0][0x418] ;  /* 0x0001060000067ab9 */ /* 0x000fe20000000a00 */
[----:B------:R-:W-:Y:S01]  /*10400*/  ULDC UR5, c[0x0][0x424] ;  /* 0x0001090000057ab9 */ /* 0x000fe20000000800 */
[----:B------:R-:W-:Y:S01]  /*10410*/  UISETP.NE.U32.AND UP0, UPT, UR6, URZ, UPT ;  /* 0x0000003f0600728c */ /* 0x000fe2000bf05070 */
[----:B------:R-:W-:-:S03]  /*10420*/  ULDC UR40, c[0x0][0x2f0] ;  /* 0x0000bc0000287ab9 */ /* 0x000fc60000000800 */
        /* <DEDUP_REMOVED lines=12> */
.L_x_11614:
        /* <DEDUP_REMOVED lines=11> */
.L_x_11615:
[----:B------:R-:W-:Y:S01]  /*105a0*/  ULDC UR5, c[0x0][0x448] ;  /* 0x0001120000057ab9 */ /* 0x000fe20000000800 */
[----:B------:R-:W-:Y:S02]  /*105b0*/  UIMAD UR39, UR4, 0xc0, URZ ;  /* 0x000000c0042778a4 */ /* 0x000fe4000f8e023f */
        /* <DEDUP_REMOVED lines=25> */
.L_x_11617:
[----:B------:R-:W-:-:S11]  /*10750*/  UISETP.NE.AND UP0, UPT, UR5, 0x1, UPT ;  /* 0x000000010500788c */ /* 0x000fd6000bf05270 */
[----:B------:R-:W-:Y:S02]  /*10760*/  @UP0 ULDC.64 UR10, c[0x0][0x9e8] ;  /* 0x00027a00000a0ab9 */ /* 0x000fe40000000a00 */
[----:B------:R-:W-:-:S04]  /*10770*/  UIMAD.WIDE.U32 UR6, UR8, UR10, URZ ;  /* 0x0000000a080672a5 */ /* 0x000fc8000f8e003f */
[----:B------:R-:W-:-:S12]  /*10780*/  @UP0 USHF.R.U32.HI UR8, URZ, UR11, UR7 ;  /* 0x0000000b3f080299 */ /* 0x000fd80008011607 */
.L_x_11618:
[----:B------:R-:W-:-:S04]  /*10790*/  UIMAD UR8, UR8, UR5, UR5 ;  /* 0x00000005080872a4 */ /* 0x000fc8000f8e0205 */
[----:B------:R-:W-:-:S04]  /*107a0*/  UISETP.LT.AND UP0, UPT, UR4, UR8, UPT ;  /* 0x000000080400728c */ /* 0x000fc8000bf01270 */
[----:B------:R-:W-:-:S12]  /*107b0*/  USEL UR4, UR4, UR8, UP0 ;  /* 0x0000000804047287 */ /* 0x000fd80008000000 */
.L_x_11616:
        /* <DEDUP_REMOVED lines=31> */
.L_x_11620:
[----:B------:R-:W-:-:S11]  /*109b0*/  UISETP.NE.AND UP0, UPT, UR5, 0x1, UPT ;  /* 0x000000010500788c */ /* 0x000fd6000bf05270 */
[----:B------:R-:W-:Y:S02]  /*109c0*/  @UP0 ULDC.64 UR10, c[0x0][0x9e8] ;  /* 0x00027a00000a0ab9 */ /* 0x000fe40000000a00 */
[----:B------:R-:W-:-:S04]  /*109d0*/  UIMAD.WIDE.U32 UR6, UR4, UR10, URZ ;  /* 0x0000000a040672a5 */ /* 0x000fc8000f8e003f */
[----:B------:R-:W-:-:S12]  /*109e0*/  @UP0 USHF.R.U32.HI UR4, URZ, UR11, UR7 ;  /* 0x0000000b3f040299 */ /* 0x000fd80008011607 */
.L_x_11621:
[----:B------:R-:W-:-:S04]  /*109f0*/  UIMAD UR4, UR4, UR5, URZ ;  /* 0x00000005040472a4 */ /* 0x000fc8000f8e023f */
[----:B------:R-:W-:-:S04]  /*10a00*/  UISETP.LT.AND UP0, UPT, UR8, UR4, UPT ;  /* 0x000000040800728c */ /* 0x000fc8000bf01270 */
[----:B------:R-:W-:-:S12]  /*10a10*/  USEL UR8, UR8, UR4, !UP0 ;  /* 0x0000000408087287 */ /* 0x000fd8000c000000 */
.L_x_11619:
        /* <DEDUP_REMOVED lines=26> */
.L_x_11623:
        /* <DEDUP_REMOVED lines=20> */
.L_x_11626:
[----:B------:R-:W-:Y:S05]  /*10d00*/  BSYNC B6 ;  /* 0x0000000000067941 */ /* 0x000fea0003800000 */
.L_x_11625:
        /* <DEDUP_REMOVED lines=22> */
.L_x_11628:
[----:B------:R-:W-:Y:S05]  /*10e70*/  BSYNC B6 ;  /* 0x0000000000067941 */ /* 0x000fea0003800000 */
.L_x_11627:
        /* <DEDUP_REMOVED lines=20> */
.L_x_11630:
[----:B------:R-:W-:Y:S05]  /*10fc0*/  BSYNC B6 ;  /* 0x0000000000067941 */ /* 0x000fea0003800000 */
.L_x_11629:
        /* <DEDUP_REMOVED lines=19> */
.L_x_11632:
[----:B------:R-:W-:Y:S05]  /*11100*/  BSYNC B6 ;  /* 0x0000000000067941 */ /* 0x000fea0003800000 */
.L_x_11631:
[----:B------:R-:W0:Y:S01]  /*11110*/  LDC.64 R2, c[0x0][0x9f8] ;  /* 0x00027e00ff027b82 */ /* 0x000e220000000a00 */
[----:B------:R-:W-:-:S07]  /*11120*/  IMAD.MOV.U32 R8, RZ, RZ, R19 ;  /* 0x000000ffff087224 */ /* 0x000fce00078e0013 */
[----:B------:R-:W1:Y:S01]  /*11130*/  LDC R5, c[0x0][0x430] ;  /* 0x00010c00ff057b82 */ /* 0x000e620000000800 */
[----:B0-----:R-:W-:-:S04]  /*11140*/  ISETP.NE.U32.AND P0, PT, R2, RZ, PT ;  /* 0x000000ff0200720c */ /* 0x001fc80003f05070 */
[----:B------:R-:W-:-:S13]  /*11150*/  ISETP.NE.AND.EX P0, PT, R3, RZ, PT, P0 ;  /* 0x000000ff0300720c */ /* 0x000fda0003f05300 */
[----:B------:R-:W0:Y:S02]  /*11160*/  @P0 LDC.64 R2, c[0x0][0x9f8] ;  /* 0x00027e00ff020b82 */ /* 0x000e240000000a00 */
[----:B0-----:R-:W-:-:S05]  /*11170*/  @P0 IMAD.WIDE R2, R19, 0x4, R2 ;  /* 0x0000000413020825 */ /* 0x001fca00078e0202 */
[----:B------:R0:W2:Y:S01]  /*11180*/  @P0 LDG.E R8, desc[UR54][R2.64] ;  /* 0x0000003602080981 */ /* 0x0000a2000c1e1900 */
[----:B-1----:R-:W-:Y:S01]  /*11190*/  ISETP.NE.AND P1, PT, R5, 0x1, PT ;  /* 0x000000010500780c */ /* 0x002fe20003f25270 */
[----:B------:R-:W-:Y:S01]  /*111a0*/  IMAD.U32 R10, RZ, RZ, UR41 ;  /* 0x00000029ff0a7e24 */ /* 0x000fe2000f8e00ff */
[----:B------:R-:W-:Y:S01]  /*111b0*/  LOP3.LUT R23, R23, 0xffffffef, RZ, 0xc0, !PT ;  /* 0xffffffef17177812 */ /* 0x000fe200078ec0ff */
[----:B------:R-:W1:Y:S03]  /*111c0*/  S2R R21, SR_TID.X ;  /* 0x0000000000157919 */ /* 0x000e660000002100 */
[----:B------:R-:W-:Y:S01]  /*111d0*/  LEA R10, R10, 0xffffff80, 0x7 ;  /* 0xffffff800a0a7811 */ /* 0x000fe200078e38ff */
[----:B------:R-:W3:Y:S06]  /*111e0*/  S2R R20, SR_TID.X ;  /* 0x0000000000147919 */ /* 0x000eec0000002100 */
[----:B0-----:R-:W0:Y:S01]  /*111f0*/  @P1 LDC R3, c[0x0][0x434] ;  /* 0x00010d00ff031b82 */ /* 0x001e220000000800 */
[----:B------:R-:W-:-:S07]  /*11200*/  @P1 LOP3.LUT R23, R23, 0x10, RZ, 0xfc, !PT ;  /* 0x0000001017171812 */ /* 0x000fce00078efcff */
[----:B------:R-:W4:Y:S01]  /*11210*/  @P1 LDC R2, c[0x0][0x438] ;  /* 0x00010e00ff021b82 */ /* 0x000f220000000800 */
[----:B-1----:R-:W-:Y:S01]  /*11220*/  IMAD.SHL.U32 R21, R21, 0x40, RZ ;  /* 0x0000004015157824 */ /* 0x002fe200078e00ff */
[----:B---3--:R-:W-:-:S04]  /*11230*/  LOP3.LUT R20, R20, 0x7f, RZ, 0xc0, !PT ;  /* 0x0000007f14147812 */ /* 0x008fc800078ec0ff */
[----:B------:R-:W-:Y:S02]  /*11240*/  LOP3.LUT R21, R21, 0x40, RZ, 0xc0, !PT ;  /* 0x0000004015157812 */ /* 0x000fe400078ec0ff */
[----:B------:R-:W-:-:S04]  /*11250*/  SHF.R.U32.HI R20, RZ, 0x1, R20 ;  /* 0x00000001ff147819 */ /* 0x000fc80000011614 */
[----:B------:R-:W-:Y:S02]  /*11260*/  LOP3.LUT R0, R10, R20, R21, 0xfe, !PT ;  /* 0x000000140a007212 */ /* 0x000fe400078efe15 */
[----:B------:R-:W1:Y:S02]  /*11270*/  S2R R20, SR_TID.X ;  /* 0x0000000000147919 */ /* 0x000e640000002100 */
[C---:B------:R-:W-:Y:S01]  /*11280*/  ISETP.GE.AND P0, PT, R0.reuse, UR40, PT ;  /* 0x0000002800007c0c */ /* 0x040fe2000bf06270 */
[----:B------:R-:W-:-:S04]  /*11290*/  VIADD R0, R0, UR36 ;  /* 0x0000002400007c36 */ /* 0x000fc80008000000 */
[----:B0-----:R-:W-:-:S04]  /*112a0*/  @P1 IMAD.HI.U32 R3, R0, R3, RZ ;  /* 0x0000000300031227 */ /* 0x001fc800078e00ff */
[----:B------:R-:W-:Y:S01]  /*112b0*/  IMAD.MOV.U32 R6, RZ, RZ, R0 ;  /* 0x000000ffff067224 */ /* 0x000fe200078e0000 */
[----:B----4-:R-:W-:-:S03]  /*112c0*/  @P1 SHF.R.U32.HI R6, RZ, R2, R3 ;  /* 0x00000002ff061219 */ /* 0x010fc60000011603 */
[----:B------:R-:W0:Y:S01]  /*112d0*/  @!P0 LDC.64 R2, c[0x0][0x428] ;  /* 0x00010a00ff028b82 */ /* 0x000e220000000a00 */
[--C-:B------:R-:W-:Y:S01]  /*112e0*/  @!P0 SHF.R.S32.HI R7, RZ, 0x1f, R6.reuse ;  /* 0x0000001fff078819 */ /* 0x100fe20000011406 */
[----:B------:R-:W-:-:S04]  /*112f0*/  IMAD.MOV R4, RZ, RZ, -R6 ;  /* 0x000000ffff047224 */ /* 0x000fc800078e0a06 */
[----:B------:R-:W-:Y:S02]  /*11300*/  IMAD R0, R5, R4, R0 ;  /* 0x0000000405007224 */ /* 0x000fe400078e0200 */
[----:B------:R-:W3:Y:S01]  /*11310*/  @!P0 LDC.64 R4, c[0x0][0x418] ;  /* 0x00010600ff048b82 */ /* 0x000ee20000000a00 */
[----:B-1----:R-:W-:-:S05]  /*11320*/  IMAD.SHL.U32 R20, R20, 0x10, RZ ;  /* 0x0000001014147824 */ /* 0x002fca00078e00ff */
[----:B------:R-:W-:Y:S02]  /*11330*/  LOP3.LUT R20, R20, 0x10, RZ, 0xc0, !PT ;  /* 0x0000001014147812 */ /* 0x000fe400078ec0ff */
[----:B------:R-:W-:Y:S02]  /*11340*/  LOP3.LUT R23, R23, 0xfffffff7, RZ, 0xc0, !PT ;  /* 0xfffffff717177812 */ /* 0x000fe400078ec0ff */
[----:B------:R-:W-:Y:S01]  /*11350*/  LOP3.LUT R11, R20, 0x20, RZ, 0xfc, !PT ;  /* 0x00000020140b7812 */ /* 0x000fe200078efcff */
[----:B------:R-:W-:Y:S01]  /*11360*/  UMOV UR4, 0xffffffff ;  /* 0xffffffff00047882 */ /* 0x000fe20000000000 */
[----:B--2---:R-:W-:Y:S01]  /*11370*/  SHF.R.S32.HI R9, RZ, 0x1f, R8 ;  /* 0x0000001fff097819 */ /* 0x004fe20000011408 */
[----:B------:R-:W-:Y:S01]  /*11380*/  STL [R1], R8 ;  /* 0x0000000801007387 */ /* 0x000fe20000100800 */
[----:B0-----:R-:W-:-:S03]  /*11390*/  @!P0 IMAD.WIDE.U32 R6, R8, R2, R6 ;  /* 0x0000000208068225 */ /* 0x001fc600078e0006 */
[----:B------:R0:W-:Y:S01]  /*113a0*/  STL [R1+0x8], R9 ;  /* 0x0000080901007387 */ /* 0x0001e20000100800 */
[----:B------:R-:W-:Y:S01]  /*113b0*/  @!P0 IMAD R2, R9, R2, RZ ;  /* 0x0000000209028224 */ /* 0x000fe200078e02ff */
[----:B---3--:R-:W-:-:S03]  /*113c0*/  @!P0 LEA R4, P1, R6, R4, 0x2 ;  /* 0x0000000406048211 */ /* 0x008fc600078210ff */
[----:B------:R-:W-:-:S04]  /*113d0*/  @!P0 IMAD R2, R8, R3, R2 ;  /* 0x0000000308028224 */ /* 0x000fc800078e0202 */
[----:B------:R-:W-:Y:S01]  /*113e0*/  @!P0 IMAD.IADD R2, R7, 0x1, R2 ;  /* 0x0000000107028824 */ /* 0x000fe200078e0202 */
[----:B0-----:R-:W0:Y:S01]  /*113f0*/  LDC R9, c[0x0][0x2f4] ;  /* 0x0000bd00ff097b82 */ /* 0x001e220000000800 */
[----:B------:R-:W-:-:S03]  /*11400*/  IMAD.U32 R3, RZ, RZ, UR43 ;  /* 0x0000002bff037e24 */ /* 0x000fc6000f8e00ff */
[----:B------:R-:W-:Y:S01]  /*11410*/  @!P0 LEA.HI.X R5, R6, R5, R2, 0x2, P1 ;  /* 0x0000000506058211 */ /* 0x000fe200008f1402 */
[----:B------:R-:W-:Y:S01]  /*11420*/  IMAD.MOV.U32 R2, RZ, RZ, RZ ;  /* 0x000000ffff027224 */ /* 0x000fe200078e00ff */
[----:B------:R-:W-:Y:S02]  /*11430*/  ISETP.NE.AND P2, PT, R3, 0x3, PT ;  /* 0x000000030300780c */ /* 0x000fe40003f45270 */
[----:B------:R-:W-:-:S03]  /*11440*/  LOP3.LUT R8, R20, 0x40, RZ, 0xfc, !PT ;  /* 0x0000004014087812 */ /* 0x000fc600078efcff */
[----:B------:R1:W5:Y:S01]  /*11450*/  @!P0 LDG.E R2, desc[UR54][R4.64] ;  /* 0x0000003604028981 */ /* 0x000362000c1e1900 */
[-C--:B0-----:R-:W-:Y:S02]  /*11460*/  ISETP.GE.AND P3, PT, R20, R9.reuse, PT ;  /* 0x000000091400720c */ /* 0x081fe40003f66270 */
[-C--:B------:R-:W-:Y:S02]  /*11470*/  ISETP.GE.AND P1, PT, R11, R9.reuse, PT ;  /* 0x000000090b00720c */ /* 0x080fe40003f26270 */
[----:B------:R-:W-:-:S09]  /*11480*/  ISETP.GE.AND P0, PT, R8, R9, PT ;  /* 0x000000090800720c */ /* 0x000fd20003f06270 */
[----:B------:R-:W-:-:S04]  /*11490*/  @P3 LOP3.LUT R23, R23, 0x8, RZ, 0xfc, !PT ;  /* 0x0000000817173812 */ /* 0x000fc800078efcff */
[----:B------:R-:W-:-:S04]  /*114a0*/  LOP3.LUT R23, R23, 0xfffffffe, RZ, 0xc0, !PT ;  /* 0xfffffffe17177812 */ /* 0x000fc800078ec0ff */
[----:B------:R-:W-:-:S04]  /*114b0*/  LOP3.LUT R23, R23, 0xfffffffb, RZ, 0xc0, !PT ;  /* 0xfffffffb17177812 */ /* 0x000fc800078ec0ff */
[----:B------:R-:W-:-:S04]  /*114c0*/  @P1 LOP3.LUT R23, R23, 0x4, RZ, 0xfc, !PT ;  /* 0x0000000417171812 */ /* 0x000fc800078efcff */
[----:B------:R-:W-:-:S04]  /*114d0*/  @P2 LOP3.LUT R23, R23, 0x1, RZ, 0xfc, !PT ;  /* 0x0000000117172812 */ /* 0x000fc800078efcff */
[----:B------:R-:W-:-:S04]  /*114e0*/  LOP3.LUT R23, R23, 0xfffffffd, RZ, 0xc0, !PT ;  /* 0xfffffffd17177812 */ /* 0x000fc800078ec0ff */
[----:B------:R-:W-:Y:S01]  /*114f0*/  @P0 LOP3.LUT R23, R23, 0x2, RZ, 0xfc, !PT ;  /* 0x0000000217170812 */ /* 0x000fe200078efcff */
[----:B-1----:R-:W-:Y:S06]  /*11500*/  BRA.DIV UR4, `(.L_x_11633) ;  /* 0x0000004204a47947 */ /* 0x002fec000b800000 */
.L_x_11713:
[----:B------:R-:W-:-:S05]  /*11510*/  SHF.R.S32.HI R3, RZ, 0x1f, R18 ;  /* 0x0000001fff037819 */ /* 0x000fca0000011412 */
[----:B------:R0:W-:Y:S01]  /*11520*/  STL [R1+0x4], R3 ;  /* 0x0000040301007387 */ /* 0x0001e20000100800 */
[----:B------:R-:W-:Y:S05]  /*11530*/  @!P2 BRA `(.L_x_11634) ;  /* 0x000000000004a947 */ /* 0x000fea0003800000 */
[----:B------:R-:W-:Y:S01]  /*11540*/  BPT.TRAP 0x1 ;  /* 0x000000040000795c */ /* 0x000fe20000300000 */
.L_x_11634:
[----:B------:R-:W-:Y:S01]  /*11550*/  IMAD R5, R24, 0x8, R22 ;  /* 0x0000000818057824 */ /* 0x000fe200078e0216 */
[----:B------:R-:W-:Y:S01]  /*11560*/  SHF.L.U32 R26, R28, 0x1f, RZ ;  /* 0x0000001f1c1a7819 */ /* 0x000fe200000006ff */
[----:B------:R-:W-:Y:S01]  /*11570*/  BSSY B0, `(.L_x_11635) ;  /* 0x0000004000007945 */ /* 0x000fe20003800000 */
[----:B------:R-:W-:Y:S02]  /*11580*/  SHF.R.S32.HI R20, RZ, 0x1f, R0 ;  /* 0x0000001fff147819 */ /* 0x000fe40000011400 */
[----:B------:R-:W1:Y:S02]  /*11590*/  SYNCS.PHASECHK.TRANS64.TRYWAIT P0, [R5+URZ+0x19c80], R26 ;  /* 0x019c801a050075a7 */ /* 0x000e64000800017f */
[----:B-1----:R-:W-:Y:S05]  /*115a0*/  @!P0 BRA `(.L_x_11636) ;  /* 0x0000004000a88947 */ /* 0x002fea0003800000 */
.L_x_11714:
[----:B------:R-:W-:Y:S05]  /*115b0*/  BSYNC B0 ;  /* 0x0000000000007941 */ /* 0x000fea0003800000 */
.L_x_11635:
[----:B------:R-:W2:Y:S01]  /*115c0*/  LDL R9, [R1+0x4] ;  /* 0x0000040001097983 */ /* 0x000ea20000100800 */
[----:B------:R-:W-:-:S03]  /*115d0*/  ULDC.64 UR4, c[0x0][0x328] ;  /* 0x0000ca0000047ab9 */ /* 0x000fc60000000a00 */
[----:B------:R-:W3:Y:S01]  /*115e0*/  LDL R4, [R1+0x14] ;  /* 0x0000140001047983 */ /* 0x000ee20000100800 */
[----:B0-----:R-:W-:Y:S01]  /*115f0*/  IMAD R3, R20, UR4, RZ ;  /* 0x0000000414037c24 */ /* 0x001fe2000f8e02ff */
[----:B-----5:R-:W-:Y:S01]  /*11600*/  SHF.R.S32.HI R21, RZ, 0x1f, R2 ;  /* 0x0000001fff157819 */ /* 0x020fe20000011402 */
[C---:B------:R-:W-:Y:S01]  /*11610*/  IMAD.WIDE.U32 R6, R0.reuse, UR4, RZ ;  /* 0x0000000400067c25 */ /* 0x040fe2000f8e00ff */
[----:B------:R-:W0:Y:S01]  /*11620*/  S2R R8, SR_TID.X ;  /* 0x0000000000087919 */ /* 0x000e220000002100 */
        /* <DEDUP_REMOVED lines=21> */
[----:B------:R-:W0:Y:S01]  /*11780*/  S2R R7, SR_TID.X ;  /* 0x0000000000077919 */ /* 0x000e220000002100 */
[----:B------:R-:W2:Y:S01]  /*11790*/  LDC R12, c[0x0][0x2f4] ;  /* 0x0000bd00ff0c7b82 */ /* 0x000ea20000000800 */
[----:B------:R-:W3:Y:S04]  /*117a0*/  SHFL.IDX PT, R6, R8, RZ, 0x1e1f ;  /* 0x001e1fff08067589 */ /* 0x000ee800000e0000 */
[----:B------:R-:W4:Y:S04]  /*117b0*/  SHFL.IDX PT, R4, R9, RZ, 0x1e1f ;  /* 0x001e1fff09047589 */ /* 0x000f2800000e0000 */
[----:B------:R-:W1:Y:S01]  /*117c0*/  SHFL.IDX PT, R9, R9, 0x1, 0x1e1f ;  /* 0x003e1f0009097f89 */ /* 0x000e6200000e0000 */
[----:B0-----:R-:W-:-:S05]  /*117d0*/  IMAD.SHL.U32 R11, R7, 0x10, RZ ;  /* 0x00000010070b7824 */ /* 0x001fca00078e00ff */
        /* <DEDUP_REMOVED lines=17> */
.L_x_11720:
[----:B------:R-:W1:Y:S01]  /*118f0*/  S2R R7, SR_TID.X ;  /* 0x0000000000077919 */ /* 0x000e620000002100 */
[C---:B------:R-:W-:Y:S02]  /*11900*/  ISETP.LT.OR P3, PT, R3.reuse, 0x41, P3 ;  /* 0x000000410300780c */ /* 0x040fe40001f61670 */
[C---:B------:R-:W-:Y:S02]  /*11910*/  ISETP.LT.OR P2, PT, R3.reuse, 0x41, P2 ;  /* 0x000000410300780c */ /* 0x040fe40001741670 */
[----:B------:R-:W-:Y:S01]  /*11920*/  ISETP.LT.OR P1, PT, R3, 0x41, P1 ;  /* 0x000000410300780c */ /* 0x000fe20000f21670 */
[----:B-1----:R-:W-:-:S05]  /*11930*/  IMAD.SHL.U32 R7, R7, 0x10, RZ ;  /* 0x0000001007077824 */ /* 0x002fca00078e00ff */
        /* <DEDUP_REMOVED lines=11> */
.L_x_11638:
        /* <DEDUP_REMOVED lines=11> */
.L_x_11639:
[----:B------:R2:W-:Y:S01]  /*11aa0*/  SYNCS.ARRIVE.TRANS64.A1T0 RZ, [R5+URZ+0x19c70], RZ ;  /* 0x019c70ff05ff79a7 */ /* 0x0005e2000810003f */
[----:B------:R-:W-:Y:S05]  /*11ab0*/  @!P3 BRA `(.L_x_11640) ;  /* 0x000000000004b947 */ /* 0x000fea0003800000 */
[----:B------:R-:W-:Y:S01]  /*11ac0*/  BPT.TRAP 0x1 ;  /* 0x000000040000795c */ /* 0x000fe20000300000 */
.L_x_11640:
[----:B------:R-:W3:Y:S01]  /*11ad0*/  SYNCS.PHASECHK.TRANS64.TRYWAIT P1, [R5+URZ+0x19c40], R26 ;  /* 0x019c401a050075a7 */ /* 0x000ee2000802017f */
[----:B------:R-:W-:Y:S04]  /*11ae0*/  BSSY B0, `(.L_x_11641) ;  /* 0x0000002000007945 */ /* 0x000fe80003800000 */
[----:B---3--:R-:W-:Y:S05]  /*11af0*/  @!P1 BRA `(.L_x_11642) ;  /* 0x00000040004c9947 */ /* 0x008fea0003800000 */
.L_x_11721:
[----:B------:R-:W-:Y:S05]  /*11b00*/  BSYNC B0 ;  /* 0x0000000000007941 */ /* 0x000fea0003800000 */
.L_x_11641:
[----:B0-----:R-:W4:Y:S01]  /*11b10*/  LDL R8, [R1+0x4] ;  /* 0x0000040001087983 */ /* 0x001f220000100800 */
[----:B------:R-:W-:Y:S01]  /*11b20*/  ULDC.64 UR4, c[0x0][0x300] ;  /* 0x0000c00000047ab9 */ /* 0x000fe20000000a00 */
[----:B------:R-:W0:Y:S01]  /*11b30*/  LDC R9, c[0x0][0x2f4] ;  /* 0x0000bd00ff097b82 */ /* 0x000e220000000800 */
[----:B------:R-:W-:Y:S01]  /*11b40*/  IMAD R3, R20, UR4, RZ ;  /* 0x0000000414037c24 */ /* 0x000fe2000f8e02ff */
[----:B------:R-:W-:Y:S01]  /*11b50*/  ULDC.64 UR6, c[0x0][0x2e8] ;  /* 0x0000ba0000067ab9 */ /* 0x000fe20000000a00 */
[----:B-1----:R-:W-:-:S04]  /*11b60*/  IMAD.WIDE.U32 R6, R0, UR4, RZ ;  /* 0x0000000400067c25 */ /* 0x002fc8000f8e00ff */
        /* <DEDUP_REMOVED lines=13> */
[----:B------:R-:W1:Y:S02]  /*11c40*/  S2R R8, SR_TID.X ;  /* 0x0000000000087919 */ /* 0x000e640000002100 */
[----:B------:R-:W-:-:S05]  /*11c50*/  IMAD R6, R18, UR5, R6 ;  /* 0x0000000512067c24 */ /* 0x000fca000f8e0206 */
[----:B------:R-:W-:Y:S01]  /*11c60*/  IADD3.X R6, R3, UR7, R6, P1, !PT ;  /* 0x0000000703067c10 */ /* 0x000fe20008ffe406 */
[C---:B-1----:R-:W-:Y:S02]  /*11c70*/  IMAD.SHL.U32 R10, R8.reuse, 0x10, RZ ;  /* 0x00000010080a7824 */ /* 0x042fe400078e00ff */
[----:B------:R-:W-:-:S03]  /*11c80*/  IMAD.SHL.U32 R8, R8, 0x10, RZ ;  /* 0x0000001008087824 */ /* 0x000fc600078e00ff */
[----:B------:R-:W-:Y:S02]  /*11c90*/  LOP3.LUT R10, R10, 0x10, RZ, 0xc0, !PT ;  /* 0x000000100a0a7812 */ /* 0x000fe400078ec0ff */
[----:B------:R-:W-:Y:S02]  /*11ca0*/  LOP3.LUT R8, R8, 0x10, RZ, 0xc0, !PT ;  /* 0x0000001008087812 */ /* 0x000fe400078ec0ff */
[C---:B------:R-:W-:Y:S02]  /*11cb0*/  LOP3.LUT R11, R10.reuse, 0x40, RZ, 0xfc, !PT ;  /* 0x000000400a0b7812 */ /* 0x040fe400078efcff */
[----:B------:R-:W-:Y:S02]  /*11cc0*/  LOP3.LUT R10, R10, 0x20, RZ, 0xfc, !PT ;  /* 0x000000200a0a7812 */ /* 0x000fe400078efcff */
[-C--:B0-----:R-:W-:Y:S02]  /*11cd0*/  ISETP.GE.AND P2, PT, R11, R9.reuse, PT ;  /* 0x000000090b00720c */ /* 0x081fe40003f46270 */
        /* <DEDUP_REMOVED lines=15> */
.L_x_11727:
        /* <DEDUP_REMOVED lines=12> */
.L_x_11644:
        /* <DEDUP_REMOVED lines=11> */
.L_x_11645:
[----:B------:R1:W-:Y:S02]  /*11f40*/  SYNCS.ARRIVE.TRANS64.A1T0 RZ, [R5+URZ+0x19c30], RZ ;  /* 0x019c30ff05ff79a7 */ /* 0x0003e4000810003f */
[----:B------:R-:W-:Y:S05]  /*11f50*/  WARPSYNC.ALL ;  /* 0x0000000000007948 */ /* 0x000fea0003800000 */
[----:B------:R-:W-:Y:S01]  /*11f60*/  ULDC.64 UR4, c[0x0][0x298] ;  /* 0x0000a60000047ab9 */ /* 0x000fe20000000a00 */
[----:B0-----:R-:W-:Y:S01]  /*11f70*/  VIADD R2, R22, 0xf000 ;  /* 0x0000f00016027836 */ /* 0x001fe20000000000 */
[----:B------:R-:W-:Y:S01]  /*11f80*/  SHF.R.S32.HI R0, RZ, 0x1f, R17 ;  /* 0x0000001fff007819 */ /* 0x000fe20000011411 */
[----:B-1-3--:R-:W-:Y:S01]  /*11f90*/  IMAD.WIDE.U32 R4, R17, UR4, RZ ;  /* 0x0000000411047c25 */ /* 0x00afe2000f8e00ff */
        /* <DEDUP_REMOVED lines=24> */
.L_x_11647:
[----:B------:R-:W-:Y:S05]  /*12120*/  BSYNC B6 ;  /* 0x0000000000067941 */ /* 0x000fea0003800000 */
.L_x_11646:
[----:B------:R-:W2:Y:S01]  /*12130*/  LDL.LU.64 R2, [R1+0x20] ;  /* 0x0000200001027983 */ /* 0x000ea20000300a00 */
[----:B------:R-:W-:Y:S01]  /*12140*/  ULDC.64 UR4, c[0x0][0x2d8] ;  /* 0x0000b60000047ab9 */ /* 0x000fe20000000a00 */
[----:B------:R-:W-:Y:S01]  /*12150*/  UISETP.NE.AND UP0, UPT, UR46, URZ, UPT ;  /* 0x0000003f2e00728c */ /* 0x000fe2000bf05270 */
[----:B------:R-:W-:Y:S01]  /*12160*/  LOP3.LUT P6, RZ, R23, 0x20, RZ, 0xc0, !PT ;  /* 0x0000002017ff7812 */ /* 0x000fe200078cc0ff */
[----:B------:R-:W3:Y:S01]  /*12170*/  LDL R20, [R1+0x4] ;  /* 0x0000040001147983 */ /* 0x000ee20000100800 */
[----:B0-----:R-:W-:Y:S01]  /*12180*/  SHF.R.S32.HI R4, RZ, 0x1f, R19 ;  /* 0x0000001fff047819 */ /* 0x001fe20000011413 */
[----:B------:R-:W0:Y:S01]  /*12190*/  LDC R9, c[0x0][0x448] ;  /* 0x00011200ff097b82 */ /* 0x000e220000000800 */
[----:B------:R-:W-:Y:S01]  /*121a0*/  SEL R0, R19, RZ, !P6 ;  /* 0x000000ff13007207 */ /* 0x000fe20007000000 */
[----:B------:R1:W5:Y:S01]  /*121b0*/  LDL R10, [R1+0x18] ;  /* 0x00001800010a7983 */ /* 0x0003620000100800 */
[----:B------:R-:W-:Y:S01]  /*121c0*/  SEL R4, R4, RZ, !P6 ;  /* 0x000000ff04047207 */ /* 0x000fe20007000000 */
[----:B------:R-:W-:Y:S01]  /*121d0*/  ULDC.64 UR6, c[0x0][0x2c8] ;  /* 0x0000b20000067ab9 */ /* 0x000fe20000000a00 */
[----:B------:R-:W-:Y:S01]  /*121e0*/  PLOP3.LUT P0, PT, PT, PT, UP0, 0x80, 0x0 ;  /* 0x000000000000781c */ /* 0x000fe20003f0f008 */
[----:B------:R-:W4:Y:S01]  /*121f0*/  S2R R21, SR_TID.X ;  /* 0x0000000000157919 */ /* 0x000f220000002100 */
[----:B------:R-:W-:Y:S01]  /*12200*/  ULDC.64 UR8, c[0x0][0x280] ;  /* 0x0000a00000087ab9 */ /* 0x000fe20000000a00 */
[----:B------:R-:W-:Y:S01]  /*12210*/  @UP0 ULDC UR10, c[0x0][0x44c] ;  /* 0x00011300000a0ab9 */ /* 0x000fe20000000800 */
[----:B----4-:R-:W-:-:S05]  /*12220*/  IMAD.SHL.U32 R21, R21, 0x40, RZ ;  /* 0x0000004015157824 */ /* 0x010fca00078e00ff */
[----:B------:R-:W-:Y:S01]  /*12230*/  LOP3.LUT R21, R21, 0x40, RZ, 0xc0, !PT ;  /* 0x0000004015157812 */ /* 0x000fe200078ec0ff */
[----:B--2---:R-:W-:Y:S02]  /*12240*/  IMAD.MOV.U32 R3, RZ, RZ, R17 ;  /* 0x000000ffff037224 */ /* 0x004fe400078e0011 */
[----:B---3--:R-:W-:Y:S02]  /*12250*/  IMAD R5, R20, UR4, RZ ;  /* 0x0000000414057c24 */ /* 0x008fe4000f8e02ff */
[----:B------:R-:W2:Y:S01]  /*12260*/  S2R R20, SR_TID.X ;  /* 0x0000000000147919 */ /* 0x000ea20000002100 */
[----:B------:R-:W-:-:S04]  /*12270*/  IMAD.WIDE.U32 R2, R18, UR4, R2 ;  /* 0x0000000412027c25 */ /* 0x000fc8000f8e0002 */
[----:B------:R-:W-:Y:S01]  /*12280*/  IMAD R5, R18, UR5, R5 ;  /* 0x0000000512057c24 */ /* 0x000fe2000f8e0205 */
[----:B------:R-:W-:Y:S02]  /*12290*/  ULDC.64 UR4, c[0x0][0x2e0] ;  /* 0x0000b80000047ab9 */ /* 0x000fe40000000a00 */
[----:B------:R-:W-:Y:S02]  /*122a0*/  IMAD R4, R4, UR4, RZ ;  /* 0x0000000404047c24 */ /* 0x000fe4000f8e02ff */
[----:B------:R-:W-:Y:S02]  /*122b0*/  IMAD.IADD R3, R3, 0x1, R5 ;  /* 0x0000000103037824 */ /* 0x000fe400078e0205 */
[C---:B------:R-:W-:Y:S02]  /*122c0*/  IMAD R5, R0.reuse, UR5, R4 ;  /* 0x0000000500057c24 */ /* 0x040fe4000f8e0204 */
[----:B------:R-:W-:Y:S01]  /*122d0*/  IMAD.WIDE.U32 R2, R0, UR4, R2 ;  /* 0x0000000400027c25 */ /* 0x000fe2000f8e0002 */
[----:B------:R-:W-:Y:S01]  /*122e0*/  @UP0 ULDC UR4, c[0x0][0x44c] ;  /* 0x0001130000040ab9 */ /* 0x000fe20000000800 */
[----:B--2---:R-:W-:-:S04]  /*122f0*/  LOP3.LUT R20, R20, 0x7f, RZ, 0xc0, !PT ;  /* 0x0000007f14147812 */ /* 0x004fc800078ec0ff */
[----:B------:R-:W-:-:S04]  /*12300*/  SHF.R.U32.HI R20, RZ, 0x1, R20 ;  /* 0x00000001ff147819 */ /* 0x000fc80000011614 */
[----:B------:R-:W-:-:S05]  /*12310*/  LOP3.LUT R20, R20, R21, RZ, 0xfc, !PT ;  /* 0x0000001514147212 */ /* 0x000fca00078efcff */
[----:B------:R-:W-:-:S04]  /*12320*/  VIADD R0, R20, UR39 ;  /* 0x0000002714007c36 */ /* 0x000fc80008000000 */
[----:B------:R-:W-:Y:S01]  /*12330*/  @P0 IMAD.HI.U32 R4, R0, UR4, RZ ;  /* 0x0000000400040c27 */ /* 0x000fe2000f8e00ff */
[----:B------:R-:W-:Y:S01]  /*12340*/  PLOP3.LUT P0, PT, PT, PT, UP0, 0x80, 0x0 ;  /* 0x000000000000781c */ /* 0x000fe20003f0f008 */
[----:B------:R-:W-:Y:S02]  /*12350*/  @UP0 ULDC UR4, c[0x0][0x450] ;  /* 0x0001140000040ab9 */ /* 0x000fe40000000800 */
[----:B------:R-:W-:Y:S02]  /*12360*/  IMAD.IADD R3, R3, 0x1, R5 ;  /* 0x0000000103037824 */ /* 0x000fe400078e0205 */
[----:B------:R-:W-:-:S08]  /*12370*/  IMAD.MOV.U32 R5, RZ, RZ, R0 ;  /* 0x000000ffff057224 */ /* 0x000fd000078e0000 */
[----:B------:R-:W-:Y:S01]  /*12380*/  @P0 SHF.R.U32.HI R5, RZ, UR4, R4 ;  /* 0x00000004ff050c19 */ /* 0x000fe20008011604 */
[----:B------:R-:W-:-:S03]  /*12390*/  ULDC.64 UR4, c[0x0][0x2d0] ;  /* 0x0000b40000047ab9 */ /* 0x000fc60000000a00 */
[--C-:B------:R-:W-:Y:S01]  /*123a0*/  SHF.R.S32.HI R4, RZ, 0x1f, R5.reuse ;  /* 0x0000001fff047819 */ /* 0x100fe20000011405 */
[----:B------:R-:W-:-:S04]  /*123b0*/  IMAD.MOV R6, RZ, RZ, -R5 ;  /* 0x000000ffff067224 */ /* 0x000fc800078e0a05 */
[----:B------:R-:W-:Y:S02]  /*123c0*/  IMAD R4, R4, UR4, RZ ;  /* 0x0000000404047c24 */ /* 0x000fe4000f8e02ff */
[----:B0-----:R-:W-:Y:S02]  /*123d0*/  IMAD R6, R9, R6, R0 ;  /* 0x0000000609067224 */ /* 0x001fe400078e0200 */
[C---:B------:R-:W-:Y:S02]  /*123e0*/  IMAD R7, R5.reuse, UR5, R4 ;  /* 0x0000000505077c24 */ /* 0x040fe4000f8e0204 */
[----:B------:R-:W-:-:S04]  /*123f0*/  IMAD.WIDE.U32 R4, R5, UR4, R2 ;  /* 0x0000000405047c25 */ /* 0x000fc8000f8e0002 */
[----:B------:R-:W-:Y:S01]  /*12400*/  IMAD.IADD R5, R5, 0x1, R7 ;  /* 0x0000000105057824 */ /* 0x000fe200078e0207 */
[----:B------:R-:W-:Y:S01]  /*12410*/  SHF.R.S32.HI R7, RZ, 0x1f, R6 ;  /* 0x0000001fff077819 */ /* 0x000fe20000011406 */
[----:B------:R-:W-:-:S04]  /*12420*/  IMAD.WIDE.U32 R4, R6, UR6, R4 ;  /* 0x0000000606047c25 */ /* 0x000fc8000f8e0004 */
[----:B------:R-:W-:-:S04]  /*12430*/  IMAD R7, R7, UR6, RZ ;  /* 0x0000000607077c24 */ /* 0x000fc8000f8e02ff */
[----:B------:R-:W-:Y:S01]  /*12440*/  IMAD R7, R6, UR7, R7 ;  /* 0x0000000706077c24 */ /* 0x000fe2000f8e0207 */
[----:B------:R-:W-:-:S04]  /*12450*/  IADD3 R6, P0, R4, UR8, RZ ;  /* 0x0000000804067c10 */ /* 0x000fc8000ff1e0ff */
[----:B------:R-:W-:Y:S02]  /*12460*/  IADD3.X R5, R5, UR9, R7, P0, !PT ;  /* 0x0000000905057c10 */ /* 0x000fe400087fe407 */
[----:B------:R-:W-:Y:S01]  /*12470*/  PLOP3.LUT P0, PT, PT, PT, UP0, 0x80, 0x0 ;  /* 0x000000000000781c */ /* 0x000fe20003f0f008 */
[----:B------:R-:W-:Y:S01]  /*12480*/  VIADD R0, R0, 0x80 ;  /* 0x0000008000007836 */ /* 0x000fe20000000000 */
[----:B------:R-:W0:Y:S11]  /*12490*/  S2R R20, SR_TID.X ;  /* 0x0000000000147919 */ /* 0x000e360000002100 */
[----:B------:R-:W-:Y:S01]  /*124a0*/  @P0 IMAD.HI.U32 R7, R0, UR10, RZ ;  /* 0x0000000a00070c27 */ /* 0x000fe2000f8e00ff */
[----:B------:R-:W-:Y:S01]  /*124b0*/  PLOP3.LUT P0, PT, PT, PT, UP0, 0x80, 0x0 ;  /* 0x000000000000781c */ /* 0x000fe20003f0f008 */
[----:B------:R-:W-:-:S02]  /*124c0*/  @UP0 ULDC UR10, c[0x0][0x450] ;  /* 0x00011400000a0ab9 */ /* 0x000fc40000000800 */
[----:B------:R-:W-:-:S10]  /*124d0*/  IMAD.MOV.U32 R4, RZ, RZ, R0 ;  /* 0x000000ffff047224 */ /* 0x000fd400078e0000 */
[----:B------:R-:W-:-:S05]  /*124e0*/  @P0 SHF.R.U32.HI R4, RZ, UR10, R7 ;  /* 0x0000000aff040c19 */ /* 0x000fca0008011607 */
[----:B------:R-:W-:-:S04]  /*124f0*/  IMAD.MOV R7, RZ, RZ, -R4 ;  /* 0x000000ffff077224 */ /* 0x000fc800078e0a04 */
[----:B------:R-:W-:Y:S01]  /*12500*/  IMAD R0, R9, R7, R0 ;  /* 0x0000000709007224 */ /* 0x000fe200078e0200 */
[----:B------:R-:W-:Y:S01]  /*12510*/  SHF.R.S32.HI R7, RZ, 0x1f, R4 ;  /* 0x0000001fff077819 */ /* 0x000fe20000011404 */
[----:B------:R-:W-:-:S04]  /*12520*/  IMAD.WIDE.U32 R2, R4, UR4, R2 ;  /* 0x0000000404027c25 */ /* 0x000fc8000f8e0002 */
[----:B------:R-:W-:Y:S01]  /*12530*/  IMAD R7, R7, UR4, RZ ;  /* 0x0000000407077c24 */ /* 0x000fe2000f8e02ff */
[----:B------:R-:W-:-:S03]  /*12540*/  ULDC UR4, c[0x0][0x2b8] ;  /* 0x0000ae0000047ab9 */ /* 0x000fc60000000800 */
[----:B------:R-:W-:Y:S01]  /*12550*/  IMAD R7, R4, UR5, R7 ;  /* 0x0000000504077c24 */ /* 0x000fe2000f8e0207 */
[----:B------:R-:W-:Y:S01]  /*12560*/  SHF.R.S32.HI R4, RZ, 0x1f, R0 ;  /* 0x0000001fff047819 */ /* 0x000fe20000011400 */
[----:B0-----:R-:W-:Y:S02]  /*12570*/  IMAD.SHL.U32 R21, R20, 0x10, RZ ;  /* 0x0000001014157824 */ /* 0x001fe400078e00ff */
[----:B------:R-:W-:Y:S02]  /*12580*/  IMAD.IADD R3, R3, 0x1, R7 ;  /* 0x0000000103037824 */ /* 0x000fe400078e0207 */
[----:B------:R-:W-:Y:S02]  /*12590*/  IMAD R4, R4, UR6, RZ ;  /* 0x0000000604047c24 */ /* 0x000fe4000f8e02ff */
[----:B------:R-:W-:Y:S01]  /*125a0*/  IMAD.WIDE.U32 R2, R0, UR6, R2 ;  /* 0x0000000600027c25 */ /* 0x000fe2000f8e0002 */
[----:B------:R-:W-:-:S03]  /*125b0*/  LOP3.LUT R21, R21, 0x10, RZ, 0xc0, !PT ;  /* 0x0000001015157812 */ /* 0x000fc600078ec0ff */
[----:B------:R-:W-:Y:S01]  /*125c0*/  IMAD.SHL.U32 R17, R20, 0x10, RZ ;  /* 0x0000001014117824 */ /* 0x000fe200078e00ff */
[----:B------:R-:W-:Y:S01]  /*125d0*/  IADD3 R8, P0, R2, UR8, RZ ;  /* 0x0000000802087c10 */ /* 0x000fe2000ff1e0ff */
[----:B------:R-:W-:Y:S01]  /*125e0*/  IMAD R4, R0, UR7, R4 ;  /* 0x0000000700047c24 */ /* 0x000fe2000f8e0204 */
[----:B------:R-:W-:Y:S02]  /*125f0*/  LOP3.LUT R12, R21, 0x20, RZ, 0xfc, !PT ;  /* 0x00000020150c7812 */ /* 0x000fe400078efcff */
        /* <DEDUP_REMOVED lines=9> */
[----:B-1----:R-:W-:Y:S10]  /*12690*/  BRA.DIV UR5, `(.L_x_11648) ;  /* 0x0000003a051c7947 */ /* 0x002ff4000b800000 */
[----:B------:R-:W0:Y:S01]  /*126a0*/  SHFL.IDX PT, R3, R6, RZ, 0x1e1f ;  /* 0x001e1fff06037589 */ /* 0x000e2200000e0000 */
[----:B------:R-:W-:Y:S02]  /*126b0*/  IMAD R4, R9, UR38, RZ ;  /* 0x0000002609047c24 */ /* 0x000fe4000f8e02ff */
[----:B------:R-:W-:Y:S01]  /*126c0*/  VIADD R0, R20, UR39 ;  /* 0x0000002714007c36 */ /* 0x000fe20008000000 */
        /* <DEDUP_REMOVED lines=21> */
.L_x_11734:
        /* <DEDUP_REMOVED lines=12> */
.L_x_11650:
[----:B------:R-:W-:Y:S05]  /*128e0*/  BSYNC B0 ;  /* 0x0000000000007941 */ /* 0x000fea0003800000 */
.L_x_11649:
[----:B------:R-:W-:Y:S01]  /*128f0*/  NOP ;  /* 0x0000000000007918 */ /* 0x000fe20000000000 */
[----:B------:R-:W-:-:S13]  /*12900*/  PLOP3.LUT P0, PT, PT, PT, PT, 0x80, 0x0 ;  /* 0x000000000000781c */ /* 0x000fda0003f0f070 */
.L_x_11651:
        /* <DEDUP_REMOVED lines=18> */
.L_x_11735:
[----:B------:R-:W-:Y:S05]  /*12a30*/  BSYNC B0 ;  /* 0x0000000000007941 */ /* 0x000fea0003800000 */
.L_x_11652:
[----:B------:R-:W-:-:S04]  /*12a40*/  UIADD3 UR4, UR41, -0x2, URZ ;  /* 0xfffffffe29047890 */ /* 0x000fc8000fffe03f */
[----:B------:R-:W-:-:S06]  /*12a50*/  UISETP.GE.AND UP0, UPT, UR4, UR42, UPT ;  /* 0x0000002a0400728c */ /* 0x000fcc000bf06270 */
[----:B------:R-:W-:-:S13]  /*12a60*/  PLOP3.LUT P0, PT, PT, PT, UP0, 0x80, 0x0 ;  /* 0x000000000000781c */ /* 0x000fda0003f0f008 */
[----:B------:R-:W-:Y:S05]  /*12a70*/  @!P0 BRA `(.L_x_11654) ;  /* 0x00000010008c8947 */ /* 0x000fea0003800000 */
[----:B------:R-:W-:Y:S02]  /*12a80*/  IMAD.MOV.U32 R4, RZ, RZ, R24 ;  /* 0x000000ffff047224 */ /* 0x000fe400078e0018 */
[----:B------:R-:W-:Y:S02]  /*12a90*/  IMAD.MOV.U32 R5, RZ, RZ, R28 ;  /* 0x000000ffff057224 */ /* 0x000fe400078e001c */
[----:B------:R-:W-:-:S07]  /*12aa0*/  IMAD.U32 R20, RZ, RZ, UR4 ;  /* 0x00000004ff147e24 */ /* 0x000fce000f8e00ff */
.L_x_11674:
[----:B0--3--:R-:W3:Y:S01]  /*12ab0*/  LDL R9, [R1+0x8] ;  /* 0x0000080001097983 */ /* 0x009ee20000100800 */
[----:B-1----:R-:W1:Y:S03]  /*12ac0*/  LDC R3, c[0x0][0x430] ;  /* 0x00010c00ff037b82 */ /* 0x002e660000000800 */
[----:B0-----:R-:W4:Y:S01]  /*12ad0*/  LDL R8, [R1] ;  /* 0x0000000001087983 */ /* 0x001f220000100800 */
[----:B------:R-:W2:Y:S01]  /*12ae0*/  S2R R2, SR_TID.X ;  /* 0x0000000000027919 */ /* 0x000ea20000002100 */
[----:B-1----:R-:W-:-:S13]  /*12af0*/  ISETP.NE.AND P0, PT, R3, 0x1, PT ;  /* 0x000000010300780c */ /* 0x002fda0003f05270 */
[----:B------:R-:W0:Y:S01]  /*12b00*/  @P0 LDC R6, c[0x0][0x434] ;  /* 0x00010d00ff060b82 */ /* 0x000e220000000800 */
[----:B--2---:R-:W-:-:S04]  /*12b10*/  LOP3.LUT R0, R2, 0x7f, RZ, 0xc0, !PT ;  /* 0x0000007f02007812 */ /* 0x004fc800078ec0ff */
[----:B------:R-:W-:-:S03]  /*12b20*/  SHF.R.U32.HI R3, RZ, 0x1, R0 ;  /* 0x00000001ff037819 */ /* 0x000fc60000011600 */
[----:B------:R-:W1:Y:S01]  /*12b30*/  @P0 LDC R0, c[0x0][0x438] ;  /* 0x00010e00ff000b82 */ /* 0x000e620000000800 */
[----:B------:R-:W-:Y:S02]  /*12b40*/  IMAD.SHL.U32 R2, R2, 0x40, RZ ;  /* 0x0000004002027824 */ /* 0x000fe400078e00ff */
[----:B------:R-:W-:-:S03]  /*12b50*/  IMAD R3, R20, 0x80, R3 ;  /* 0x0000008014037824 */ /* 0x000fc600078e0203 */
[----:B------:R-:W-:-:S04]  /*12b60*/  LOP3.LUT R2, R2, 0x40, RZ, 0xc0, !PT ;  /* 0x0000004002027812 */ /* 0x000fc800078ec0ff */
[----:B------:R-:W-:-:S05]  /*12b70*/  IADD3 R3, R2, UR36, R3 ;  /* 0x0000002402037c10 */ /* 0x000fca000fffe003 */
[----:B0-----:R-:W-:-:S04]  /*12b80*/  @P0 IMAD.HI.U32 R6, R3, R6, RZ ;  /* 0x0000000603060227 */ /* 0x001fc800078e00ff */
[----:B------:R-:W-:Y:S01]  /*12b90*/  IMAD.MOV.U32 R2, RZ, RZ, R3 ;  /* 0x000000ffff027224 */ /* 0x000fe200078e0003 */
[----:B-1----:R-:W-:Y:S01]  /*12ba0*/  @P0 SHF.R.U32.HI R2, RZ, R0, R6 ;  /* 0x00000000ff020219 */ /* 0x002fe20000011606 */
[----:B------:R-:W-:Y:S05]  /*12bb0*/  YIELD ;  /* 0x0000000000007946 */ /* 0x000fea0003800000 */
[----:B------:R-:W-:Y:S01]  /*12bc0*/  IMAD.MOV R7, RZ, RZ, -R2 ;  /* 0x000000ffff077224 */ /* 0x000fe200078e0a02 */
[----:B------:R-:W-:-:S03]  /*12bd0*/  ULDC UR4, c[0x0][0x430] ;  /* 0x00010c0000047ab9 */ /* 0x000fc60000000800 */
[----:B------:R-:W-:Y:S01]  /*12be0*/  IMAD R7, R7, UR4, R3 ;  /* 0x0000000407077c24 */ /* 0x000fe2000f8e0203 */
[----:B------:R-:W-:Y:S01]  /*12bf0*/  ULDC.64 UR4, c[0x0][0x428] ;  /* 0x00010a0000047ab9 */ /* 0x000fe20000000a00 */
        /* <DEDUP_REMOVED lines=22> */
.L_x_11655:
[----:B------:R-:W-:Y:S01]  /*12d60*/  IMAD R0, R24, 0x8, R22 ;  /* 0x0000000818007824 */ /* 0x000fe200078e0216 */
[----:B------:R-:W-:Y:S01]  /*12d70*/  SHF.L.U32 R10, R28, 0x1f, RZ ;  /* 0x0000001f1c0a7819 */ /* 0x000fe200000006ff */
[----:B------:R-:W-:Y:S01]  /*12d80*/  BSSY B0, `(.L_x_11656) ;  /* 0x0000004000007945 */ /* 0x000fe20003800000 */
[----:B------:R-:W-:Y:S02]  /*12d90*/  SHF.R.S32.HI R9, RZ, 0x1f, R7 ;  /* 0x0000001fff097819 */ /* 0x000fe40000011407 */
[----:B------:R-:W0:Y:S02]  /*12da0*/  SYNCS.PHASECHK.TRANS64.TRYWAIT P0, [R0+URZ+0x19c80], R10 ;  /* 0x019c800a000075a7 */ /* 0x000e24000800017f */
[----:B0-----:R-:W-:Y:S05]  /*12db0*/  @!P0 BRA `(.L_x_11657) ;  /* 0x0000003400588947 */ /* 0x001fea0003800000 */
.L_x_11736:
[----:B------:R-:W-:Y:S05]  /*12dc0*/  BSYNC B0 ;  /* 0x0000000000007941 */ /* 0x000fea0003800000 */
.L_x_11656:
        /* <DEDUP_REMOVED lines=46> */
.L_x_11742:
        /* <DEDUP_REMOVED lines=13> */
.L_x_11659:
        /* <DEDUP_REMOVED lines=11> */
.L_x_11660:
[----:B------:R2:W-:Y:S01]  /*13230*/  SYNCS.ARRIVE.TRANS64.A1T0 RZ, [R0+URZ+0x19c70], RZ ;  /* 0x019c70ff00ff79a7 */ /* 0x0005e2000810003f */
[----:B------:R-:W-:Y:S05]  /*13240*/  @!P3 BRA `(.L_x_11661) ;  /* 0x000000000004b947 */ /* 0x000fea0003800000 */
[----:B------:R-:W-:Y:S01]  /*13250*/  BPT.TRAP 0x1 ;  /* 0x000000040000795c */ /* 0x000fe20000300000 */
.L_x_11661:
[----:B------:R-:W3:Y:S01]  /*13260*/  SYNCS.PHASECHK.TRANS64.TRYWAIT P0, [R0+URZ+0x19c40], R10 ;  /* 0x019c400a000075a7 */ /* 0x000ee2000800017f */
[----:B------:R-:W-:Y:S04]  /*13270*/  BSSY B0, `(.L_x_11662) ;  /* 0x0000002000007945 */ /* 0x000fe80003800000 */
[----:B---3--:R-:W-:Y:S05]  /*13280*/  @!P0 BRA `(.L_x_11663) ;  /* 0x0000003000e48947 */ /* 0x008fea0003800000 */
.L_x_11743:
[----:B------:R-:W-:Y:S05]  /*13290*/  BSYNC B0 ;  /* 0x0000000000007941 */ /* 0x000fea0003800000 */
.L_x_11662:
        /* <DEDUP_REMOVED lines=40> */
.L_x_11749:
        /* <DEDUP_REMOVED lines=10> */
.L_x_11665:
        /* <DEDUP_REMOVED lines=11> */
.L_x_11666:
[----:B------:R2:W-:Y:S02]  /*13670*/  SYNCS.ARRIVE.TRANS64.A1T0 RZ, [R0+URZ+0x19c30], RZ ;  /* 0x019c30ff00ff79a7 */ /* 0x0005e4000810003f */
[----:B--23--:R-:W-:-:S05]  /*13680*/  IMAD.U32 R0, RZ, RZ, UR44 ;  /* 0x0000002cff007e24 */ /* 0x00cfca000f8e00ff */
[----:B------:R-:W-:-:S13]  /*13690*/  ISETP.NE.AND P0, PT, R0, 0x3, PT ;  /* 0x000000030000780c */ /* 0x000fda0003f05270 */
[----:B------:R-:W-:Y:S05]  /*136a0*/  @!P0 BRA `(.L_x_11667) ;  /* 0x0000000000048947 */ /* 0x000fea0003800000 */
[----:B------:R-:W-:Y:S01]  /*136b0*/  BPT.TRAP 0x1 ;  /* 0x000000040000795c */ /* 0x000fe20000300000 */
.L_x_11667:
[----:B------:R-:W-:Y:S01]  /*136c0*/  LOP3.LUT R0, R5, 0x1, RZ, 0x3c, !PT ;  /* 0x0000000105007812 */ /* 0x000fe200078e3cff */
[----:B------:R-:W-:Y:S01]  /*136d0*/  IMAD R2, R4, 0x8, R22 ;  /* 0x0000000804027824 */ /* 0x000fe200078e0216 */
[----:B------:R-:W-:Y:S02]  /*136e0*/  BSSY B0, `(.L_x_11668) ;  /* 0x0000004000007945 */ /* 0x000fe40003800000 */
[----:B------:R-:W-:-:S04]  /*136f0*/  SHF.L.U32 R0, R0, 0x1f, RZ ;  /* 0x0000001f00007819 */ /* 0x000fc800000006ff */
[----:B------:R-:W0:Y:S02]  /*13700*/  SYNCS.PHASECHK.TRANS64.TRYWAIT P2, [R2+URZ+0x19c70], R0 ;  /* 0x019c7000020075a7 */ /* 0x000e24000804017f */
[----:B0-----:R-:W-:Y:S05]  /*13710*/  @!P2 BRA `(.L_x_11669) ;  /* 0x00000030006ca947 */ /* 0x001fea0003800000 */
.L_x_11750:
[----:B------:R-:W-:Y:S05]  /*13720*/  BSYNC B0 ;  /* 0x0000000000007941 */ /* 0x000fea0003800000 */
.L_x_11668:
[----:B------:R-:W-:-:S05]  /*13730*/  IMAD.U32 R3, RZ, RZ, UR43 ;  /* 0x0000002bff037e24 */ /* 0x000fca000f8e00ff */
[----:B------:R-:W-:-:S13]  /*13740*/  ISETP.NE.AND P2, PT, R3, 0x3, PT ;  /* 0x000000030300780c */ /* 0x000fda0003f45270 */
[----:B------:R-:W-:Y:S05]  /*13750*/  @!P2 BRA `(.L_x_11670) ;  /* 0x000000000004a947 */ /* 0x000fea0003800000 */
[----:B------:R-:W-:Y:S01]  /*13760*/  BPT.TRAP 0x1 ;  /* 0x000000040000795c */ /* 0x000fe20000300000 */
.L_x_11670:
[----:B------:R-:W-:Y:S01]  /*13770*/  SHF.L.U32 R3, R5, 0x1f, RZ ;  /* 0x0000001f05037819 */ /* 0x000fe200000006ff */
[----:B0-----:R-:W-:-:S03]  /*13780*/  IMAD R0, R4, 0x3000, RZ ;  /* 0x0000300004007824 */ /* 0x001fc600078e02ff */
[----:B------:R-:W0:Y:S02]  /*13790*/  SYNCS.PHASECHK.TRANS64.TRYWAIT P2, [R2+URZ+0x19c60], R3 ;  /* 0x019c6003020075a7 */ /* 0x000e24000804017f */
[----:B0-----:R-:W-:Y:S05]  /*137a0*/  @!P2 BRA `(.L_x_11671) ;  /* 0x00000030005ca947 */ /* 0x001fea0003800000 */
.L_x_11751:
        /* <DEDUP_REMOVED lines=69> */
.L_x_11672:
[----:B-1----:R1:W-:Y:S01]  /*13c00*/  SYNCS.ARRIVE.TRANS64.A1T0 RZ, [R2+URZ+0x19c50], RZ ;  /* 0x019c50ff02ff79a7 */ /* 0x0023e2000810003f */
[----:B------:R-:W-:Y:S06]  /*13c10*/  BAR.SYNC.DEFER_BLOCKING 0x2, 0x80 ;  /* 0x0082000000007b1d */ /* 0x000fec0000010000 */
[----:B------:R-:W-:Y:S05]  /*13c20*/  @!P0 BRA `(.L_x_11673) ;  /* 0x0000000000048947 */ /* 0x000fea0003800000 */
[----:B------:R-:W-:Y:S01]  /*13c30*/  BPT.TRAP 0x1 ;  /* 0x000000040000795c */ /* 0x000fe20000300000 */
.L_x_11673:
[----:B------:R-:W2:Y:S01]  /*13c40*/  LDL R0, [R1+0xc] ;  /* 0x00000c0001007983 */ /* 0x000ea20000100800 */
[----:B-1----:R-:W-:Y:S02]  /*13c50*/  VIADD R2, R2, 0x19c80 ;  /* 0x00019c8002027836 */ /* 0x002fe40000000000 */
[----:B------:R-:W-:Y:S02]  /*13c60*/  IMAD.MOV.U32 R4, RZ, RZ, R24 ;  /* 0x000000ffff047224 */ /* 0x000fe400078e0018 */
[----:B------:R-:W-:Y:S01]  /*13c70*/  IMAD.MOV.U32 R5, RZ, RZ, R28 ;  /* 0x000000ffff057224 */ /* 0x000fe200078e001c */
[----:B--2---:R-:W-:-:S04]  /*13c80*/  PRMT R2, R0, 0x654, R2 ;  /* 0x0000065400027816 */ /* 0x004fc80000000002 */
[----:B------:R3:W-:Y:S01]  /*13c90*/  SYNCS.ARRIVE.TRANS64.RED.A1T0 RZ, [R2+URZ], RZ ;  /* 0x000000ff02ff79a7 */ /* 0x0007e2000810043f */
[----:B------:R-:W-:Y:S05]  /*13ca0*/  @P1 BRA `(.L_x_11674) ;  /* 0xffffffec00801947 */ /* 0x000fea000383ffff */
.L_x_11654:
        /* <DEDUP_REMOVED lines=19> */
.L_x_11676:
[----:B------:R-:W-:Y:S05]  /*13de0*/  BSYNC B0 ;  /* 0x0000000000007941 */ /* 0x000fea0003800000 */
.L_x_11675:
[----:B------:R-:W-:Y:S05]  /*13df0*/  @!P0 BRA `(.L_x_11677) ;  /* 0x0000000000048947 */ /* 0x000fea0003800000 */
[----:B------:R-:W-:Y:S01]  /*13e00*/  BPT.TRAP 0x1 ;  /* 0x000000040000795c */ /* 0x000fe20000300000 */
.L_x_11677:
[----:B01----:R-:W-:Y:S01]  /*13e10*/  LOP3.LUT R3, R28, 0x1, RZ, 0x3c, !PT ;  /* 0x000000011c037812 */ /* 0x003fe200078e3cff */
[----:B------:R-:W-:Y:S01]  /*13e20*/  IMAD R0, R24, 0x8, R22 ;  /* 0x0000000818007824 */ /* 0x000fe200078e0216 */
[----:B------:R-:W-:Y:S02]  /*13e30*/  BSSY B0, `(.L_x_11678) ;  /* 0x0000004000007945 */ /* 0x000fe40003800000 */
[----:B------:R-:W-:-:S04]  /*13e40*/  SHF.L.U32 R3, R3, 0x1f, RZ ;  /* 0x0000001f03037819 */ /* 0x000fc800000006ff */
[----:B------:R-:W0:Y:S02]  /*13e50*/  SYNCS.PHASECHK.TRANS64.TRYWAIT P1, [R0+URZ+0x19c70], R3 ;  /* 0x019c7003000075a7 */ /* 0x000e24000802017f */
[----:B0-----:R-:W-:Y:S05]  /*13e60*/  @!P1 BRA `(.L_x_11679) ;  /* 0x0000002800c09947 */ /* 0x001fea0003800000 */
.L_x_11752:
[----:B------:R-:W-:Y:S05]  /*13e70*/  BSYNC B0 ;  /* 0x0000000000007941 */ /* 0x000fea0003800000 */
.L_x_11678:
[----:B------:R-:W-:-:S05]  /*13e80*/  IMAD.U32 R2, RZ, RZ, UR43 ;  /* 0x0000002bff027e24 */ /* 0x000fca000f8e00ff */
[----:B------:R-:W-:-:S13]  /*13e90*/  ISETP.NE.AND P1, PT, R2, 0x3, PT ;  /* 0x000000030200780c */ /* 0x000fda0003f25270 */
[----:B------:R-:W-:Y:S05]  /*13ea0*/  @!P1 BRA `(.L_x_11680) ;  /* 0x0000000000049947 */ /* 0x000fea0003800000 */
[----:B------:R-:W-:Y:S01]  /*13eb0*/  BPT.TRAP 0x1 ;  /* 0x000000040000795c */ /* 0x000fe20000300000 */
.L_x_11680:
[----:B0-----:R-:W-:-:S04]  /*13ec0*/  SHF.L.U32 R3, R28, 0x1f, RZ ;  /* 0x0000001f1c037819 */ /* 0x001fc800000006ff */
[----:B------:R-:W0:Y:S02]  /*13ed0*/  SYNCS.PHASECHK.TRANS64.TRYWAIT P1, [R0+URZ+0x19c60], R3 ;  /* 0x019c6003000075a7 */ /* 0x000e24000802017f */
[----:B0-----:R-:W-:Y:S05]  /*13ee0*/  @!P1 BRA `(.L_x_11681) ;  /* 0x0000002800b49947 */ /* 0x001fea0003800000 */
.L_x_11753:
[----:B------:R-:W2:Y:S01]  /*13ef0*/  LDL R14, [R1+0x10] ;  /* 0x00001000010e7983 */ /* 0x000ea20000100800 */
[----:B------:R-:W-:Y:S01]  /*13f00*/  IMAD R2, R24, 0x3000, RZ ;  /* 0x0000300018027824 */ /* 0x000fe200078e02ff */
[----:B------:R-:W-:Y:S05]  /*13f10*/  WARPSYNC.ALL ;  /* 0x0000000000007948 */ /* 0x000fea0003800000 */
[----:B0-----:R-:W-:Y:S02]  /*13f20*/  LOP3.LUT R3, R2, R27, RZ, 0xfc, !PT ;  /* 0x0000001b02037212 */ /* 0x001fe400078efcff */
[----:B------:R-:W-:-:S03]  /*13f30*/  LOP3.LUT R13, R27, 0x1800, RZ, 0xfc, !PT ;  /* 0x000018001b0d7812 */ /* 0x000fc600078efcff */
[----:B------:R-:W-:Y:S01]  /*13f40*/  IMAD.IADD R5, R22, 0x1, R3 ;  /* 0x0000000116057824 */ /* 0x000fe200078e0203 */
[----:B------:R-:W-:Y:S02]  /*13f50*/  LOP3.LUT R3, R2, R29, RZ, 0xfc, !PT ;  /* 0x0000001d02037212 */ /* 0x000fe400078efcff */
[----:B------:R-:W-:-:S03]  /*13f60*/  IADD3 R13, R22, R13, R2 ;  /* 0x0000000d160d7210 */ /* 0x000fc60007ffe002 */
        /* <DEDUP_REMOVED lines=36> */
[----:B--2---:R-:W-:Y:S02]  /*141b0*/  IADD3 R25, R25, R14, R2 ;  /* 0x0000000e19197210 */ /* 0x004fe40007ffe002 */
[----:B------:R-:W-:-:S03]  /*141c0*/  LOP3.LUT R14, R27, 0x2800, RZ, 0xfc, !PT ;  /* 0x000028001b0e7812 */ /* 0x000fc600078efcff */
        /* <DEDUP_REMOVED lines=24> */
.L_x_11682:
[----:B-1----:R1:W-:Y:S01]  /*14350*/  SYNCS.ARRIVE.TRANS64.A1T0 RZ, [R0+URZ+0x19c50], RZ ;  /* 0x019c50ff00ff79a7 */ /* 0x0023e2000810003f */
[----:B------:R-:W-:Y:S06]  /*14360*/  BAR.SYNC.DEFER_BLOCKING 0x2, 0x80 ;  /* 0x0082000000007b1d */ /* 0x000fec0000010000 */
[----:B------:R-:W-:Y:S05]  /*14370*/  @!P0 BRA `(.L_x_11683) ;  /* 0x0000000000048947 */ /* 0x000fea0003800000 */
[----:B------:R-:W-:Y:S01]  /*14380*/  BPT.TRAP 0x1 ;  /* 0x000000040000795c */ /* 0x000fe20000300000 */
.L_x_11683:
        /* <DEDUP_REMOVED lines=9> */
.L_x_11624:
[----:B------:R-:W-:Y:S05]  /*14420*/  BSYNC B7 ;  /* 0x0000000000077941 */ /* 0x000fea0003800000 */
.L_x_11622:
        /* <DEDUP_REMOVED lines=8> */
[----:B-----5:R-:W1:Y:S02]  /*144b0*/  LDS.128 R16, [R22+0x19cd0] ;  /* 0x019cd00016107984 */ /* 0x020e640000000c00 */
[----:B-1----:R-:W-:Y:S01]  /*144c0*/  R2UR UR4, R17 ;  /* 0x00000000110472ca */ /* 0x002fe200000e0000 */
[----:B------:R-:W-:Y:S06]  /*144d0*/  BAR.ARV 0x4, 0x200 ;  /* 0x0108000000007b1d */ /* 0x000fec0000002000 */
[----:B------:R-:W-:Y:S08]  /*144e0*/  BRA `(.L_x_11685) ;  /* 0x0000000800c47947 */ /* 0x000ff00003800000 */
.L_x_11684:
[----:B-1----:R-:W1:Y:S01]  /*144f0*/  S2R R0, SR_TID.X ;  /* 0x0000000000007919 */ /* 0x002e620000002100 */
[----:B------:R-:W-:Y:S01]  /*14500*/  ULDC UR4, c[0x0][0xc3c] ;  /* 0x00030f0000047ab9 */ /* 0x000fe20000000800 */
[----:B------:R-:W-:Y:S01]  /*14510*/  IMAD.MOV.U32 R4, RZ, RZ, RZ ;  /* 0x000000ffff047224 */ /* 0x000fe200078e00ff */
[----:B-1----:R-:W-:-:S04]  /*14520*/  LOP3.LUT R7, R0, 0x1f, RZ, 0xc0, !PT ;  /* 0x0000001f00077812 */ /* 0x002fc800078ec0ff */
[----:B------:R-:W-:Y:S01]  /*14530*/  ISETP.NE.AND P0, PT, R7, 0x1f, PT ;  /* 0x0000001f0700780c */ /* 0x000fe20003f05270 */
[----:B------:R-:W-:-:S05]  /*14540*/  IMAD.IADD R5, R19, 0x1, R7 ;  /* 0x0000000113057824 */ /* 0x000fca00078e0207 */
        /* <DEDUP_REMOVED lines=15> */
[----:B------:R-:W-:Y:S02]  /*14640*/  IMAD.IADD R0, R5, 0x1, R0 ;  /* 0x0000000105007824 */ /* 0x000fe400078e0200 */
[----:B------:R-:W1:Y:S03]  /*14650*/  LDC R5, c[0x0][0xc38] ;  /* 0x00030e00ff057b82 */ /* 0x000e660000000800 */
[----:B------:R-:W2:Y:S02]  /*14660*/  SHFL.UP PT, R6, R0, 0x4, RZ ;  /* 0x0480000000067989 */ /* 0x000ea400000e00ff */
[----:B--2---:R-:W-:-:S05]  /*14670*/  SEL R3, R6, RZ, P3 ;  /* 0x000000ff06037207 */ /* 0x004fca0001800000 */
[----:B------:R-:W-:Y:S02]  /*14680*/  IMAD.IADD R6, R0, 0x1, R3 ;  /* 0x0000000100067824 */ /* 0x000fe400078e0203 */
[----:B------:R-:W-:Y:S04]  /*14690*/  SHFL.IDX PT, R0, R16, RZ, 0x1f ;  /* 0x00001fff10007589 */ /* 0x000fe800000e0000 */
[----:B------:R-:W2:Y:S02]  /*146a0*/  SHFL.UP PT, R2, R6, 0x8, RZ ;  /* 0x0500000006027989 */ /* 0x000ea400000e00ff */
[----:B--2---:R-:W-:-:S05]  /*146b0*/  SEL R3, R2, RZ, P4 ;  /* 0x000000ff02037207 */ /* 0x004fca0002000000 */
[----:B0-----:R-:W-:-:S05]  /*146c0*/  IMAD.IADD R8, R6, 0x1, R3 ;  /* 0x0000000106087824 */ /* 0x001fca00078e0203 */
[----:B------:R-:W0:Y:S02]  /*146d0*/  SHFL.UP PT, R2, R8, 0x10, RZ ;  /* 0x0600000008027989 */ /* 0x000e2400000e00ff */
[----:B0-----:R-:W-:Y:S02]  /*146e0*/  SEL R7, R2, RZ, P5 ;  /* 0x000000ff02077207 */ /* 0x001fe40002800000 */
[----:B------:R-:W-:Y:S03]  /*146f0*/  SHFL.IDX PT, R2, R16, 0x1, 0x1f ;  /* 0x00201f0010027f89 */ /* 0x000fe600000e0000 */
[----:B------:R-:W-:-:S05]  /*14700*/  IMAD.IADD R7, R8, 0x1, R7 ;  /* 0x0000000108077824 */ /* 0x000fca00078e0207 */
[----:B------:R-:W1:Y:S02]  /*14710*/  SHFL.IDX PT, R3, R7, 0x1f, 0x1f ;  /* 0x03e01f0007037f89 */ /* 0x000e6400000e0000 */
[----:B-1----:R-:W-:-:S04]  /*14720*/  IMAD R3, R3, R5, RZ ;  /* 0x0000000503037224 */ /* 0x002fc800078e02ff */
[----:B------:R-:W-:-:S05]  /*14730*/  IMAD.IADD R16, R2, 0x1, R3 ;  /* 0x0000000102107824 */ /* 0x000fca00078e0203 */
[----:B------:R-:W-:-:S13]  /*14740*/  ISETP.GT.AND P6, PT, R16, R0, PT ;  /* 0x000000001000720c */ /* 0x000fda0003fc4270 */
[----:B------:R-:W-:Y:S05]  /*14750*/  @P6 BRA `(.L_x_11686) ;  /* 0x00000000008c6947 */ /* 0x000fea0003800000 */
.L_x_11690:
        /* <DEDUP_REMOVED lines=13> */
.L_x_11689:
[----:B------:R-:W-:Y:S05]  /*14830*/  BSYNC B0 ;  /* 0x0000000000007941 */ /* 0x000fea0003800000 */
.L_x_11688:
        /* <DEDUP_REMOVED lines=21> */
.L_x_11686:
[----:B------:R-:W-:-:S04]  /*14990*/  IMAD.IADD R16, R16, 0x1, -R3 ;  /* 0x0000000110107824 */ /* 0x000fc800078e0a03 */
[----:B------:R-:W-:-:S05]  /*149a0*/  IMAD R3, R7, R5, R16 ;  /* 0x0000000507037224 */ /* 0x000fca00078e0210 */
[----:B------:R-:W-:Y:S02]  /*149b0*/  ISETP.GT.AND P0, PT, R3, R0, PT ;  /* 0x000000000300720c */ /* 0x000fe40003f04270 */
[----:B------:R-:W0:Y:S11]  /*149c0*/  LDC.64 R2, c[0x0][0xc90] ;  /* 0x00032400ff027b82 */ /* 0x000e360000000a00 */
[----:B------:R-:W-:-:S04]  /*149d0*/  VOTE.ANY R9, PT, !P0 ;  /* 0x0000000000097806 */ /* 0x000fc800040e0100 */
[----:B------:R-:W1:Y:S01]  /*149e0*/  POPC R8, R9 ;  /* 0x0000000900087309 */ /* 0x000e620000000000 */
[----:B------:R-:W-:Y:S01]  /*149f0*/  ISETP.NE.AND P0, PT, R9, RZ, PT ;  /* 0x000000ff0900720c */ /* 0x000fe20003f05270 */
[----:B-1----:R-:W1:Y:S01]  /*14a00*/  SHFL.IDX PT, R4, R4, R8, 0x1f ;  /* 0x00001f0804047589 */ /* 0x002e6200000e0000 */
[----:B------:R-:W-:-:S04]  /*14a10*/  IMAD.IADD R19, R8, 0x1, R19 ;  /* 0x0000000108137824 */ /* 0x000fc800078e0213 */
[----:B0-----:R-:W-:-:S05]  /*14a20*/  IMAD.WIDE R2, R19, 0x4, R2 ;  /* 0x0000000413027825 */ /* 0x001fca00078e0202 */
[----:B------:R0:W5:Y:S02]  /*14a30*/  LDG.E R6, desc[UR54][R2.64] ;  /* 0x0000003602067981 */ /* 0x000164000c1e1900 */
[----:B0-----:R-:W-:Y:S01]  /*14a40*/  IMAD.MOV.U32 R2, RZ, RZ, RZ ;  /* 0x000000ffff027224 */ /* 0x001fe200078e00ff */
[----:B-1----:R-:W-:Y:S01]  /*14a50*/  R2UR UR7, R4 ;  /* 0x00000000040772ca */ /* 0x002fe200000e0000 */
[----:B------:R-:W-:-:S14]  /*14a60*/  @!P0 BRA `(.L_x_11691) ;  /* 0x0000000000088947 */ /* 0x000fdc0003800000 */
[----:B------:R-:W-:-:S06]  /*14a70*/  VIADD R2, R8, 0xffffffff ;  /* 0xffffffff08027836 */ /* 0x000fcc0000000000 */
[----:B------:R0:W1:Y:S02]  /*14a80*/  SHFL.IDX PT, R2, R7, R2, 0x1f ;  /* 0x00001f0207027589 */ /* 0x00006400000e0000 */
.L_x_11691:
[----:B-----5:R-:W-:Y:S02]  /*14a90*/  IMAD R4, R6, UR7, RZ ;  /* 0x0000000706047c24 */ /* 0x020fe4000f8e02ff */
[----:B-1----:R-:W-:-:S03]  /*14aa0*/  IMAD R16, R2, R5, R16 ;  /* 0x0000000502107224 */ /* 0x002fc600078e0210 */
[----:B0-----:R-:W-:Y:S01]  /*14ab0*/  IABS R7, R4 ;  /* 0x0000000400077213 */ /* 0x001fe20000000000 */
        /* <DEDUP_REMOVED lines=24> */
[----:B------:R-:W-:-:S04]  /*14c40*/  IMAD R3, R6, R2, RZ ;  /* 0x0000000206037224 */ /* 0x000fc800078e02ff */
[----:B------:R-:W-:-:S05]  /*14c50*/  IMAD.MOV R7, RZ, RZ, -R3 ;  /* 0x000000ffff077224 */ /* 0x000fca00078e0a03 */
[----:B------:R-:W-:-:S04]  /*14c60*/  VIADDMNMX R7, R7, R5, R6, PT ;  /* 0x0000000507077246 */ /* 0x000fc80003800106 */
[----:B------:R-:W-:Y:S01]  /*14c70*/  R2UR UR9, R7 ;  /* 0x00000000070972ca */ /* 0x000fe200000e0000 */
[----:B------:R-:W-:-:S04]  /*14c80*/  IMAD.MOV R7, RZ, RZ, -R2 ;  /* 0x000000ffff077224 */ /* 0x000fc800078e0a02 */
[----:B------:R-:W-:-:S05]  /*14c90*/  IMAD R0, R4, R7, R0 ;  /* 0x0000000704007224 */ /* 0x000fca00078e0200 */
[----:B------:R-:W-:-:S03]  /*14ca0*/  IABS R2, R0 ;  /* 0x0000000000027213 */ /* 0x000fc60000000000 */
[----:B------:R-:W-:Y:S02]  /*14cb0*/  IABS R5, UR9 ;  /* 0x0000000900057c13 */ /* 0x000fe40008000000 */
[----:B------:R-:W-:Y:S02]  /*14cc0*/  R2UR UR8, R2 ;  /* 0x00000000020872ca */ /* 0x000fe400000e0000 */
[----:B------:R-:W0:Y:S01]  /*14cd0*/  I2F.RP R6, R5 ;  /* 0x0000000500067306 */ /* 0x000e220000209400 */
[----:B------:R-:W-:Y:S02]  /*14ce0*/  R2UR UR6, R5 ;  /* 0x00000000050672ca */ /* 0x000fe400000e0000 */
[----:B------:R-:W-:-:S05]  /*14cf0*/  IABS R2, UR9 ;  /* 0x0000000900027c13 */ /* 0x000fca0008000000 */
[----:B------:R-:W-:Y:S01]  /*14d00*/  IMAD.MOV R2, RZ, RZ, -R2 ;  /* 0x000000ffff027224 */ /* 0x000fe200078e0a02 */
        /* <DEDUP_REMOVED lines=10> */
[C---:B------:R-:W-:Y:S01]  /*14db0*/  R2UR UR4, R0.reuse ;  /* 0x00000000000472ca */ /* 0x040fe200000e0000 */
[----:B------:R-:W-:Y:S02]  /*14dc0*/  IMAD.IADD R0, R0, 0x1, R3 ;  /* 0x0000000100007824 */ /* 0x000fe400078e0203 */
        /* <DEDUP_REMOVED lines=19> */
.L_x_11687:
[----:B------:R-:W0:Y:S01]  /*14f00*/  LDC R19, c[0x0][0xc3c] ;  /* 0x00030f00ff137b82 */ /* 0x000e220000000800 */
[----:B------:R-:W-:Y:S01]  /*14f10*/  IMAD.MOV.U32 R16, RZ, RZ, R0 ;  /* 0x000000ffff107224 */ /* 0x000fe200078e0000 */
[----:B------:R-:W-:Y:S01]  /*14f20*/  UMOV UR4, URZ ;  /* 0x0000003f00047c82 */ /* 0x000fe20008000000 */
[----:B------:R-:W-:-:S07]  /*14f30*/  IMAD.MOV.U32 R18, RZ, RZ, RZ ;  /* 0x000000ffff127224 */ /* 0x000fce00078e00ff */
.L_x_11692:
[----:B------:R1:W2:Y:S01]  /*14f40*/  LDL R2, [R1+0xc] ;  /* 0x00000c0001027983 */ /* 0x0002a20000100800 */
[----:B------:R-:W3:Y:S02]  /*14f50*/  S2R R0, SR_TID.X ;  /* 0x0000000000007919 */ /* 0x000ee40000002100 */
[----:B---3--:R-:W-:Y:S01]  /*14f60*/  LOP3.LUT R0, R0, 0x1f, RZ, 0xc0, !PT ;  /* 0x0000001f00007812 */ /* 0x008fe200078ec0ff */
[----:B------:R-:W-:Y:S03]  /*14f70*/  BAR.SYNC.DEFER_BLOCKING 0x4, 0x200 ;  /* 0x0108000000007b1d */ /* 0x000fe60000010000 */
[----:B------:R-:W-:Y:S01]  /*14f80*/  ISETP.NE.AND P0, PT, R0, RZ, PT ;  /* 0x000000ff0000720c */ /* 0x000fe20003f05270 */
[----:B-----5:R-:W-:-:S12]  /*14f90*/  IMAD.U32 R17, RZ, RZ, UR4 ;  /* 0x00000004ff117e24 */ /* 0x020fd8000f8e00ff */
[----:B------:R-:W-:Y:S01]  /*14fa0*/  @!P0 MOV R0, 0x400 ;  /* 0x0000040000008802 */ /* 0x000fe20000000f00 */
[----:B--2---:R-:W2:Y:S03]  /*14fb0*/  @!P0 S2R R2, SR_CgaCtaId ;  /* 0x0000000000028919 */ /* 0x004ea60000008800 */
[----:B--2---:R-:W-:Y:S01]  /*14fc0*/  @!P0 LEA R22, R2, R0, 0x18 ;  /* 0x0000000002168211 */ /* 0x004fe200078ec0ff */
[----:B------:R1:W-:Y:S04]  /*14fd0*/  @!P0 STL [R1+0xc], R2 ;  /* 0x00000c0201008387 */ /* 0x0003e80000100800 */
[----:B0-----:R1:W-:Y:S01]  /*14fe0*/  @!P0 STS.128 [R22+0x19cd0], R16 ;  /* 0x019cd01016008388 */ /* 0x0013e20000000c00 */
[----:B------:R-:W-:Y:S06]  /*14ff0*/  BAR.ARV 0x5, 0x200 ;  /* 0x0148000000007b1d */ /* 0x000fec0000002000 */
.L_x_11685:
[----:B------:R-:W-:Y:S02]  /*15000*/  ULDC UR5, c[0x0][0xc3c] ;  /* 0x00030f0000057ab9 */ /* 0x000fe40000000800 */
[----:B------:R-:W-:-:S13]  /*15010*/  ISETP.GE.AND P0, PT, R19, UR5, PT ;  /* 0x0000000513007c0c */ /* 0x000fda000bf06270 */
[----:B------:R-:W-:Y:S05]  /*15020*/  @!P0 BRA `(.L_x_11693) ;  /* 0xffffffb000708947 */ /* 0x000fea000383ffff */
.L_x_11612:
[----:B------:R-:W2:Y:S01]  /*15030*/  LDL.LU R0, [R1+0x28] ;  /* 0x0000280001007983 */ /* 0x000ea20000300800 */
        /* <DEDUP_REMOVED lines=11> */
.L_x_11754:
[----:B------:R-:W-:Y:S05]  /*150f0*/  BSYNC B0 ;  /* 0x0000000000007941 */ /* 0x000fea0003800000 */
.L_x_11694:
[----:B------:R-:W-:-:S03]  /*15100*/  UMOV UR4, 0xffffffff ;  /* 0xffffffff00047882 */ /* 0x000fc60000000000 */
[----:B------:R-:W-:Y:S05]  /*15110*/  BRA.DIV UR4, `(.L_x_11696) ;  /* 0x0000001a04507947 */ /* 0x000fea000b800000 */
[----:B0-----:R-:W0:Y:S02]  /*15120*/  S2R R0, SR_TID.X ;  /* 0x0000000000007919 */ /* 0x001e240000002100 */
[----:B0-----:R-:W-:-:S04]  /*15130*/  SHF.R.U32.HI R0, RZ, 0x5, R0 ;  /* 0x00000005ff007819 */ /* 0x001fc80000011600 */
[----:B------:R-:W-:-:S05]  /*15140*/  LOP3.LUT R0, R0, 0x3, RZ, 0xc0, !PT ;  /* 0x0000000300007812 */ /* 0x000fca00078ec0ff */
[----:B------:R0:W1:Y:S02]  /*15150*/  SHFL.IDX PT, R14, R0, RZ, 0x1f ;  /* 0x00001fff000e7589 */ /* 0x00006400000e0000 */
.L_x_11757:
[----:B-1----:R-:W-:Y:S01]  /*15160*/  ISETP.NE.AND P0, PT, R14, RZ, PT ;  /* 0x000000ff0e00720c */ /* 0x002fe20003f05270 */
[----:B------:R-:W-:-:S12]  /*15170*/  BSSY B0, `(.L_x_11697) ;  /* 0x000002c000007945 */ /* 0x000fd80003800000 */
[----:B------:R-:W-:Y:S05]  /*15180*/  @P0 BRA `(.L_x_11698) ;  /* 0x0000000000a80947 */ /* 0x000fea0003800000 */
[----:B------:R-:W-:-:S03]  /*15190*/  UMOV UR4, 0xffffffff ;  /* 0xffffffff00047882 */ /* 0x000fc60000000000 */
[----:B------:R-:W-:Y:S05]  /*151a0*/  BRA.DIV UR4, `(.L_x_11699) ;  /* 0x0000001a04607947 */ /* 0x000fea000b800000 */
[----:B------:R-:W-:-:S13]  /*151b0*/  ELECT P6, URZ, PT ;  /* 0x00000000003f782f */ /* 0x000fda00038c0000 */
.L_x_11760:
[----:B------:R-:W-:Y:S05]  /*151c0*/  @!P6 BRA `(.L_x_11698) ;  /* 0x000000000098e947 */ /* 0x000fea0003800000 */
[----:B------:R-:W-:-:S06]  /*151d0*/  ULOP3.LUT UR4, UR37, 0x2, URZ, 0xfc, !UPT ;  /* 0x0000000225047892 */ /* 0x000fcc000f8efc3f */
[----:B0-----:R-:W-:-:S05]  /*151e0*/  IMAD.U32 R0, RZ, RZ, UR4 ;  /* 0x00000004ff007e24 */ /* 0x001fca000f8e00ff */
[----:B------:R-:W-:-:S13]  /*151f0*/  ISETP.NE.AND P0, PT, R0, 0x3, PT ;  /* 0x000000030000780c */ /* 0x000fda0003f05270 */
[----:B------:R-:W-:Y:S05]  /*15200*/  @!P0 BRA `(.L_x_11700) ;  /* 0x0000000000048947 */ /* 0x000fea0003800000 */
[----:B------:R-:W-:Y:S01]  /*15210*/  BPT.TRAP 0x1 ;  /* 0x000000040000795c */ /* 0x000fe20000300000 */
.L_x_11700:
[----:B------:R-:W-:Y:S01]  /*15220*/  IMAD R5, R24, 0x8, R7 ;  /* 0x0000000818057824 */ /* 0x000fe200078e0207 */
[----:B------:R-:W-:Y:S01]  /*15230*/  SHF.L.U32 R0, R28, 0x1f, RZ ;  /* 0x0000001f1c007819 */ /* 0x000fe200000006ff */
[----:B------:R-:W-:-:S03]  /*15240*/  VIADD R24, R24, 0x1 ;  /* 0x0000000118187836 */ /* 0x000fc60000000000 */
[----:B------:R-:W0:Y:S02]  /*15250*/  SYNCS.PHASECHK.TRANS64.TRYWAIT P1, [R5+URZ+0x19c40], R0 ;  /* 0x019c4000050075a7 */ /* 0x000e24000802017f */
[----:B------:R-:W-:-:S04]  /*15260*/  ISETP.NE.AND P2, PT, R24, 0x2, PT ;  /* 0x000000021800780c */ /* 0x000fc80003f45270 */
[----:B------:R-:W-:Y:S01]  /*15270*/  SEL R3, RZ, 0x1, P2 ;  /* 0x00000001ff037807 */ /* 0x000fe20001000000 */
[----:B0-----:R-:W-:Y:S08]  /*15280*/  @!P1 BRA `(.L_x_11701) ;  /* 0x0000001800489947 */ /* 0x001ff00003800000 */
.L_x_11761:
[----:B------:R-:W-:Y:S02]  /*15290*/  SEL R24, R24, RZ, P2 ;  /* 0x000000ff18187207 */ /* 0x000fe40001000000 */
[----:B------:R-:W-:Y:S01]  /*152a0*/  LOP3.LUT R2, R28, R3, RZ, 0x3c, !PT ;  /* 0x000000031c027212 */ /* 0x000fe200078e3cff */
[----:B------:R-:W-:Y:S06]  /*152b0*/  @!P0 BRA `(.L_x_11702) ;  /* 0x0000000000048947 */ /* 0x000fec0003800000 */
[----:B------:R-:W-:Y:S01]  /*152c0*/  BPT.TRAP 0x1 ;  /* 0x000000040000795c */ /* 0x000fe20000300000 */
.L_x_11702:
[----:B------:R-:W-:Y:S01]  /*152d0*/  IMAD R3, R24, 0x8, R7 ;  /* 0x0000000818037824 */ /* 0x000fe200078e0207 */
[----:B------:R-:W-:-:S04]  /*152e0*/  SHF.L.U32 R2, R2, 0x1f, RZ ;  /* 0x0000001f02027819 */ /* 0x000fc800000006ff */
[----:B------:R-:W1:Y:S02]  /*152f0*/  SYNCS.PHASECHK.TRANS64.TRYWAIT P1, [R3+URZ+0x19c40], R2 ;  /* 0x019c4002030075a7 */ /* 0x000e64000802017f */
[----:B-1----:R-:W-:Y:S05]  /*15300*/  @!P1 BRA `(.L_x_11703) ;  /* 0x00000018003c9947 */ /* 0x002fea0003800000 */
.L_x_11762:
[----:B------:R-:W-:Y:S05]  /*15310*/  @!P0 BRA `(.L_x_11704) ;  /* 0x0000000000048947 */ /* 0x000fea0003800000 */
[----:B------:R-:W-:Y:S01]  /*15320*/  BPT.TRAP 0x1 ;  /* 0x000000040000795c */ /* 0x000fe20000300000 */
.L_x_11704:
[----:B------:R-:W2:Y:S02]  /*15330*/  SYNCS.PHASECHK.TRANS64.TRYWAIT P1, [R5+URZ+0x19c60], R0 ;  /* 0x019c6000050075a7 */ /* 0x000ea4000802017f */
[----:B--2---:R-:W-:Y:S05]  /*15340*/  @!P1 BRA `(.L_x_11705) ;  /* 0x0000001800409947 */ /* 0x004fea0003800000 */
.L_x_11763:
[----:B------:R-:W-:Y:S05]  /*15350*/  @!P0 BRA `(.L_x_11706) ;  /* 0x0000000000048947 */ /* 0x000fea0003800000 */
[----:B------:R-:W-:Y:S01]  /*15360*/  BPT.TRAP 0x1 ;  /* 0x000000040000795c */ /* 0x000fe20000300000 */
.L_x_11706:
[----:B------:R-:W3:Y:S02]  /*15370*/  SYNCS.PHASECHK.TRANS64.TRYWAIT P1, [R3+URZ+0x19c60], R2 ;  /* 0x019c6002030075a7 */ /* 0x000ee4000802017f */
[----:B---3--:R-:W-:Y:S05]  /*15380*/  @!P1 BRA `(.L_x_11707) ;  /* 0x0000001800449947 */ /* 0x008fea0003800000 */
.L_x_11764:
[----:B------:R-:W-:Y:S05]  /*15390*/  @!P0 BRA `(.L_x_11708) ;  /* 0x0000000000048947 */ /* 0x000fea0003800000 */
[----:B------:R-:W-:Y:S01]  /*153a0*/  BPT.TRAP 0x1 ;  /* 0x000000040000795c */ /* 0x000fe20000300000 */
.L_x_11708:
[----:B------:R-:W4:Y:S02]  /*153b0*/  SYNCS.PHASECHK.TRANS64.TRYWAIT P1, [R5+URZ+0x19c80], R0 ;  /* 0x019c8000050075a7 */ /* 0x000f24000802017f */
[----:B----4-:R-:W-:Y:S05]  /*153c0*/  @!P1 BRA `(.L_x_11709) ;  /* 0x0000001800489947 */ /* 0x010fea0003800000 */
.L_x_11765:
[----:B------:R-:W-:Y:S05]  /*153d0*/  @!P0 BRA `(.L_x_11710) ;  /* 0x0000000000048947 */ /* 0x000fea0003800000 */
[----:B------:R-:W-:Y:S01]  /*153e0*/  BPT.TRAP 0x1 ;  /* 0x000000040000795c */ /* 0x000fe20000300000 */
.L_x_11710:
[----:B------:R0:W0:Y:S02]  /*153f0*/  SYNCS.PHASECHK.TRANS64.TRYWAIT P0, [R3+URZ+0x19c80], R2 ;  /* 0x019c8002030075a7 */ /* 0x000024000800017f */
[----:B0-----:R-:W-:Y:S05]  /*15400*/  @!P0 NANOSLEEP.SYNCS 0x989680 ;  /* 0x009896800000895d */ /* 0x001fea0003900000 */
[----:B------:R-:W0:Y:S02]  /*15410*/  @!P0 SYNCS.PHASECHK.TRANS64 P0, [R3+URZ+0x19c80], R2 ;  /* 0x019c8002030085a7 */ /* 0x000e24000800007f */
[----:B0-----:R-:W-:Y:S05]  /*15420*/  @!P0 BRA `(.L_x_11710) ;  /* 0xfffffffc00f08947 */ /* 0x001fea000383ffff */
.L_x_11698:
[----:B------:R-:W-:Y:S05]  /*15430*/  BSYNC B0 ;  /* 0x0000000000007941 */ /* 0x000fea0003800000 */
.L_x_11697:
[----:B------:R-:W-:Y:S05]  /*15440*/  EXIT ;  /* 0x000000000000794d */ /* 0x000fea0003800000 */
.L_x_11515:
[----:B0-----:R-:W-:-:S04]  /*15450*/  IMAD.U32 R3, RZ, RZ, UR46 ;  /* 0x0000002eff037e24 */ /* 0x001fc8000f8e00ff */
[----:B------:R0:W1:Y:S03]  /*15460*/  SYNCS.PHASECHK.TRANS64.TRYWAIT P1, [R3+URZ+0x19c00], R0 ;  /* 0x019c0000030075a7 */ /* 0x000066000802017f */
[----:B-1----:R-:W-:Y:S05]  /*15470*/  @!P1 NANOSLEEP.SYNCS 0x989680 ;  /* 0x009896800000995d */ /* 0x002fea0003900000 */
[----:B------:R-:W1:Y:S02]  /*15480*/  @!P1 SYNCS.PHASECHK.TRANS64 P1, [R3+URZ+0x19c00], R0 ;  /* 0x019c0000030095a7 */ /* 0x000e64000802007f */
[----:B-1----:R-:W-:Y:S05]  /*15490*/  @!P1 BRA `(.L_x_11515) ;  /* 0xfffffffc00ec9947 */ /* 0x002fea000383ffff */
[----:B------:R-:W-:Y:S05]  /*154a0*/  BRA `(.L_x_11711) ;  /* 0xfffffec800387947 */ /* 0x000fea000383ffff */
.L_x_11519:
[----:B-1----:R1:W2:Y:S02]  /*154b0*/  SYNCS.PHASECHK.TRANS64.TRYWAIT P1, [R3+URZ+0x19c30], R0 ;  /* 0x019c3000030075a7 */ /* 0x0022a4000802017f */
[----:B--2---:R-:W-:Y:S05]  /*154c0*/  @!P1 NANOSLEEP.SYNCS 0x989680 ;  /* 0x009896800000995d */ /* 0x004fea0003900000 */
[----:B------:R-:W2:Y:S02]  /*154d0*/  @!P1 SYNCS.PHASECHK.TRANS64 P1, [R3+URZ+0x19c30], R0 ;  /* 0x019c3000030095a7 */ /* 0x000ea4000802007f */
[----:B--2---:R-:W-:Y:S05]  /*154e0*/  @!P1 BRA `(.L_x_11519) ;  /* 0xfffffffc00f09947 */ /* 0x004fea000383ffff */
[----:B------:R-:W-:Y:S05]  /*154f0*/  BRA `(.L_x_11518) ;  /* 0xfffffec800547947 */ /* 0x000fea000383ffff */
.L_x_11536:
[----:B-1----:R-:W-:-:S04]  /*15500*/  IMAD.U32 R5, RZ, RZ, UR19 ;  /* 0x00000013ff057e24 */ /* 0x002fc8000f8e00ff */
[----:B------:R1:W2:Y:S03]  /*15510*/  SYNCS.PHASECHK.TRANS64.TRYWAIT P1, [R5+URZ+0x19c30], R0 ;  /* 0x019c3000050075a7 */ /* 0x0002a6000802017f */
[----:B--2---:R-:W-:Y:S05]  /*15520*/  @!P1 NANOSLEEP.SYNCS 0x989680 ;  /* 0x009896800000995d */ /* 0x004fea0003900000 */
[----:B------:R-:W2:Y:S02]  /*15530*/  @!P1 SYNCS.PHASECHK.TRANS64 P1, [R5+URZ+0x19c30], R0 ;  /* 0x019c3000050095a7 */ /* 0x000ea4000802007f */
[----:B--2---:R-:W-:Y:S05]  /*15540*/  @!P1 BRA `(.L_x_11536) ;  /* 0xfffffffc00ec9947 */ /* 0x004fea000383ffff */
[----:B------:R-:W-:Y:S05]  /*15550*/  BRA `(.L_x_11535) ;  /* 0xfffffef800dc7947 */ /* 0x000fea000383ffff */
.L_x_11540:
[----:B-1----:R-:W-:-:S04]  /*15560*/  IMAD.U32 R5, RZ, RZ, UR11 ;  /* 0x0000000bff057e24 */ /* 0x002fc8000f8e00ff */
[----:B------:R1:W2:Y:S03]  /*15570*/  SYNCS.PHASECHK.TRANS64.TRYWAIT P1, [R5+URZ+0x19c50], R0 ;  /* 0x019c5000050075a7 */ /* 0x0002a6000802017f */
[----:B--2---:R-:W-:Y:S05]  /*15580*/  @!P1 NANOSLEEP.SYNCS 0x989680 ;  /* 0x009896800000995d */ /* 0x004fea0003900000 */
[----:B------:R-:W2:Y:S02]  /*15590*/  @!P1 SYNCS.PHASECHK.TRANS64 P1, [R5+URZ+0x19c50], R0 ;  /* 0x019c5000050095a7 */ /* 0x000ea4000802007f */
[----:B--2---:R-:W-:Y:S05]  /*155a0*/  @!P1 BRA `(.L_x_11540) ;  /* 0xfffffffc00ec9947 */ /* 0x004fea000383ffff */
[----:B------:R-:W-:Y:S05]  /*155b0*/  BRA `(.L_x_11539) ;  /* 0xfffffefc002c7947 */ /* 0x000fea000383ffff */
.L_x_11559:
[----:B-1----:R-:W-:-:S04]  /*155c0*/  IMAD.U32 R9, RZ, RZ, UR6 ;  /* 0x00000006ff097e24 */ /* 0x002fc8000f8e00ff */
[----:B------:R1:W2:Y:S03]  /*155d0*/  SYNCS.PHASECHK.TRANS64.TRYWAIT P1, [R9+URZ+0x19c30], R0 ;  /* 0x019c3000090075a7 */ /* 0x0002a6000802017f */
[----:B--2---:R-:W-:Y:S05]  /*155e0*/  @!P1 NANOSLEEP.SYNCS 0x989680 ;  /* 0x009896800000995d */ /* 0x004fea0003900000 */
[----:B------:R-:W2:Y:S02]  /*155f0*/  @!P1 SYNCS.PHASECHK.TRANS64 P1, [R9+URZ+0x19c30], R0 ;  /* 0x019c3000090095a7 */ /* 0x000ea4000802007f */
[----:B--2---:R-:W-:Y:S05]  /*15600*/  @!P1 BRA `(.L_x_11559) ;  /* 0xfffffffc00ec9947 */ /* 0x004fea000383ffff */
[----:B------:R-:W-:Y:S05]  /*15610*/  BRA `(.L_x_11558) ;  /* 0xffffff2800747947 */ /* 0x000fea000383ffff */
.L_x_11563:
[----:B-1----:R-:W-:-:S04]  /*15620*/  IMAD.U32 R9, RZ, RZ, UR11 ;  /* 0x0000000bff097e24 */ /* 0x002fc8000f8e00ff */
[----:B------:R1:W2:Y:S03]  /*15630*/  SYNCS.PHASECHK.TRANS64.TRYWAIT P1, [R9+URZ+0x19c50], R0 ;  /* 0x019c5000090075a7 */ /* 0x0002a6000802017f */
[----:B--2---:R-:W-:Y:S05]  /*15640*/  @!P1 NANOSLEEP.SYNCS 0x989680 ;  /* 0x009896800000995d */ /* 0x004fea0003900000 */
[----:B------:R-:W2:Y:S02]  /*15650*/  @!P1 SYNCS.PHASECHK.TRANS64 P1, [R9+URZ+0x19c50], R0 ;  /* 0x019c5000090095a7 */ /* 0x000ea4000802007f */
[----:B--2---:R-:W-:Y:S05]  /*15660*/  @!P1 BRA `(.L_x_11563) ;  /* 0xfffffffc00ec9947 */ /* 0x004fea000383ffff */
[----:B------:R-:W-:Y:S05]  /*15670*/  BRA `(.L_x_11562) ;  /* 0xffffff2800c47947 */ /* 0x000fea000383ffff */
.L_x_11571:
[----:B-1----:R-:W-:-:S04]  /*15680*/  IMAD.U32 R5, RZ, RZ, UR6 ;  /* 0x00000006ff057e24 */ /* 0x002fc8000f8e00ff */
[----:B------:R1:W2:Y:S03]  /*15690*/  SYNCS.PHASECHK.TRANS64.TRYWAIT P1, [R5+URZ+0x19c30], R0 ;  /* 0x019c3000050075a7 */ /* 0x0002a6000802017f */
[----:B--2---:R-:W-:Y:S05]  /*156a0*/  @!P1 NANOSLEEP.SYNCS 0x989680 ;  /* 0x009896800000995d */ /* 0x004fea0003900000 */
[----:B------:R-:W2:Y:S02]  /*156b0*/  @!P1 SYNCS.PHASECHK.TRANS64 P1, [R5+URZ+0x19c30], R0 ;  /* 0x019c3000050095a7 */ /* 0x000ea4000802007f */
[----:B--2---:R-:W-:Y:S05]  /*156c0*/  @!P1 BRA `(.L_x_11571) ;  /* 0xfffffffc00ec9947 */ /* 0x004fea000383ffff */
[----:B------:R-:W-:Y:S05]  /*156d0*/  BRA `(.L_x_11570) ;  /* 0xffffff4400447947 */ /* 0x000fea000383ffff */
.L_x_11575:
[----:B-1----:R-:W-:-:S04]  /*156e0*/  IMAD.U32 R5, RZ, RZ, UR11 ;  /* 0x0000000bff057e24 */ /* 0x002fc8000f8e00ff */
[----:B------:R1:W2:Y:S03]  /*156f0*/  SYNCS.PHASECHK.TRANS64.TRYWAIT P1, [R5+URZ+0x19c50], R0 ;  /* 0x019c5000050075a7 */ /* 0x0002a6000802017f */
[----:B--2---:R-:W-:Y:S05]  /*15700*/  @!P1 NANOSLEEP.SYNCS 0x989680 ;  /* 0x009896800000995d */ /* 0x004fea0003900000 */
[----:B------:R-:W2:Y:S02]  /*15710*/  @!P1 SYNCS.PHASECHK.TRANS64 P1, [R5+URZ+0x19c50], R0 ;  /* 0x019c5000050095a7 */ /* 0x000ea4000802007f */
[----:B--2---:R-:W-:Y:S05]  /*15720*/  @!P1 BRA `(.L_x_11575) ;  /* 0xfffffffc00ec9947 */ /* 0x004fea000383ffff */
[----:B------:R-:W-:Y:S05]  /*15730*/  BRA `(.L_x_11574) ;  /* 0xffffff4400947947 */ /* 0x000fea000383ffff */
.L_x_11590:
[----:B-1----:R-:W-:-:S04]  /*15740*/  IMAD.U32 R6, RZ, RZ, UR14 ;  /* 0x0000000eff067e24 */ /* 0x002fc8000f8e00ff */
[----:B------:R1:W2:Y:S03]  /*15750*/  SYNCS.PHASECHK.TRANS64.TRYWAIT P1, [R6+URZ+0x19c50], R5 ;  /* 0x019c5005060075a7 */ /* 0x0002a6000802017f */
[----:B--2---:R-:W-:Y:S05]  /*15760*/  @!P1 NANOSLEEP.SYNCS 0x989680 ;  /* 0x009896800000995d */ /* 0x004fea0003900000 */
[----:B------:R-:W2:Y:S02]  /*15770*/  @!P1 SYNCS.PHASECHK.TRANS64 P1, [R6+URZ+0x19c50], R5 ;  /* 0x019c5005060095a7 */ /* 0x000ea4000802007f */
[----:B--2---:R-:W-:Y:S05]  /*15780*/  @!P1 BRA `(.L_x_11590) ;  /* 0xfffffffc00ec9947 */ /* 0x004fea000383ffff */
[----:B------:R-:W-:Y:S05]  /*15790*/  BRA `(.L_x_11589) ;  /* 0xffffff7000247947 */ /* 0x000fea000383ffff */
.L_x_11633:
        /* <DEDUP_REMOVED lines=10> */
.L_x_11712:
[----:B------:R-:W-:Y:S05]  /*15840*/  BRA `(.L_x_11713) ;  /* 0xffffffbc00307947 */ /* 0x000fea000383ffff */
.L_x_11636:
[----:B-1----:R1:W2:Y:S02]  /*15850*/  SYNCS.PHASECHK.TRANS64.TRYWAIT P0, [R5+URZ+0x19c80], R26 ;  /* 0x019c801a050075a7 */ /* 0x0022a4000800017f */
[----:B--2---:R-:W-:Y:S05]  /*15860*/  @!P0 NANOSLEEP.SYNCS 0x989680 ;  /* 0x009896800000895d */ /* 0x004fea0003900000 */
[----:B------:R-:W2:Y:S02]  /*15870*/  @!P0 SYNCS.PHASECHK.TRANS64 P0, [R5+URZ+0x19c80], R26 ;  /* 0x019c801a050085a7 */ /* 0x000ea4000800007f */
[----:B--2---:R-:W-:Y:S05]  /*15880*/  @!P0 BRA `(.L_x_11636) ;  /* 0xfffffffc00f08947 */ /* 0x004fea000383ffff */
[----:B------:R-:W-:Y:S05]  /*15890*/  BRA `(.L_x_11714) ;  /* 0xffffffbc00447947 */ /* 0x000fea000383ffff */
.L_x_11637:
        /* <DEDUP_REMOVED lines=8> */
.L_x_11716:
[----:B------:R-:W-:Y:S05]  /*15920*/  BSYNC B0 ;  /* 0x0000000000007941 */ /* 0x000fea0003800000 */
.L_x_11715:
        /* <DEDUP_REMOVED lines=9> */
.L_x_11717:
        /* <DEDUP_REMOVED lines=27> */
.L_x_11718:
        /* <DEDUP_REMOVED lines=10> */
.L_x_11719:
[----:B------:R-:W-:Y:S01]  /*15c10*/  IMAD.MOV.U32 R6, RZ, RZ, R14 ;  /* 0x000000ffff067224 */ /* 0x000fe200078e000e */
[----:B------:R-:W-:Y:S06]  /*15c20*/  BRA `(.L_x_11720) ;  /* 0xffffffbc00307947 */ /* 0x000fec000383ffff */
.L_x_11642:
[----:B---3--:R3:W4:Y:S02]  /*15c30*/  SYNCS.PHASECHK.TRANS64.TRYWAIT P1, [R5+URZ+0x19c40], R26 ;  /* 0x019c401a050075a7 */ /* 0x008724000802017f */
[----:B----4-:R-:W-:Y:S05]  /*15c40*/  @!P1 NANOSLEEP.SYNCS 0x989680 ;  /* 0x009896800000995d */ /* 0x010fea0003900000 */
[----:B------:R-:W4:Y:S02]  /*15c50*/  @!P1 SYNCS.PHASECHK.TRANS64 P1, [R5+URZ+0x19c40], R26 ;  /* 0x019c401a050095a7 */ /* 0x000f24000802007f */
[----:B----4-:R-:W-:Y:S05]  /*15c60*/  @!P1 BRA `(.L_x_11642) ;  /* 0xfffffffc00f09947 */ /* 0x010fea000383ffff */
[----:B------:R-:W-:Y:S05]  /*15c70*/  BRA `(.L_x_11721) ;  /* 0xffffffbc00a07947 */ /* 0x000fea000383ffff */
.L_x_11643:
        /* <DEDUP_REMOVED lines=8> */
.L_x_11723:
[----:B------:R-:W-:Y:S05]  /*15d00*/  BSYNC B0 ;  /* 0x0000000000007941 */ /* 0x000fea0003800000 */
.L_x_11722:
        /* <DEDUP_REMOVED lines=8> */
.L_x_11724:
[----:B------:R-:W-:Y:S02]  /*15d90*/  IMAD.MOV.U32 R13, RZ, RZ, R6 ;  /* 0x000000ffff0d7224 */ /* 0x000fe400078e0006 */
[----:B------:R-:W-:Y:S02]  /*15da0*/  IMAD.MOV.U32 R12, RZ, RZ, 0x1 ;  /* 0x00000001ff0c7424 */ /* 0x000fe400078e00ff */
[----:B------:R-:W-:-:S07]  /*15db0*/  IMAD.MOV.U32 R3, RZ, RZ, R14 ;  /* 0x000000ffff037224 */ /* 0x000fce00078e000e */
[----:B------:R-:W-:Y:S05]  /*15dc0*/  WARPSYNC.COLLECTIVE R15, `(.L_x_11725) ;  /* 0x000000000f087348 */ /* 0x000fea0003c00000 */
[----:B------:R0:W1:Y:S02]  /*15dd0*/  SHFL.IDX P6, R14, R13, R12, R11 ;  /* 0x0000000c0d0e7389 */ /* 0x00006400000c000b */
[----:B01----:R-:W-:Y:S01]  /*15de0*/  ENDCOLLECTIVE ;  /* 0x000000000000791b */ /* 0x003fe20003800000 */
.L_x_11725:
        /* <DEDUP_REMOVED lines=10> */
.L_x_11726:
        /* <DEDUP_REMOVED lines=8> */
.L_x_11648:
        /* <DEDUP_REMOVED lines=9> */
.L_x_11728:
[----:B------:R-:W-:Y:S01]  /*15fa0*/  ISETP.GE.AND P1, PT, R0, R4, PT ;  /* 0x000000040000720c */ /* 0x000fe20003f26270 */
[----:B------:R-:W-:Y:S02]  /*15fb0*/  IMAD.MOV.U32 R13, RZ, RZ, R6 ;  /* 0x000000ffff0d7224 */ /* 0x000fe400078e0006 */
[----:B------:R-:W-:-:S10]  /*15fc0*/  IMAD.MOV.U32 R2, RZ, RZ, R14 ;  /* 0x000000ffff027224 */ /* 0x000fd400078e000e */
[----:B------:R-:W-:Y:S05]  /*15fd0*/  WARPSYNC.COLLECTIVE R15, `(.L_x_11729) ;  /* 0x000000000f087348 */ /* 0x000fea0003c00000 */
[----:B------:R0:W1:Y:S02]  /*15fe0*/  SHFL.IDX P6, R14, R13, R12, R11 ;  /* 0x0000000c0d0e7389 */ /* 0x00006400000c000b */
[----:B01----:R-:W-:Y:S01]  /*15ff0*/  ENDCOLLECTIVE ;  /* 0x000000000000791b */ /* 0x003fe20003800000 */
.L_x_11729:
[----:B------:R-:W-:Y:S02]  /*16000*/  IMAD.MOV.U32 R13, RZ, RZ, R5 ;  /* 0x000000ffff0d7224 */ /* 0x000fe400078e0005 */
[----:B------:R-:W-:Y:S02]  /*16010*/  IMAD.MOV.U32 R12, RZ, RZ, 0x1 ;  /* 0x00000001ff0c7424 */ /* 0x000fe400078e00ff */
[----:B------:R-:W-:-:S07]  /*16020*/  IMAD.MOV.U32 R3, RZ, RZ, R14 ;  /* 0x000000ffff037224 */ /* 0x000fce00078e000e */
[----:B------:R-:W-:Y:S05]  /*16030*/  WARPSYNC.COLLECTIVE R15, `(.L_x_11730) ;  /* 0x000000000f087348 */ /* 0x000fea0003c00000 */
[----:B------:R0:W1:Y:S02]  /*16040*/  SHFL.IDX P6, R14, R13, R12, R11 ;  /* 0x0000000c0d0e7389 */ /* 0x00006400000c000b */
[----:B01----:R-:W-:Y:S01]  /*16050*/  ENDCOLLECTIVE ;  /* 0x000000000000791b */ /* 0x003fe20003800000 */
.L_x_11730:
        /* <DEDUP_REMOVED lines=10> */
.L_x_11731:
        /* <DEDUP_REMOVED lines=13> */
.L_x_11732:
        /* <DEDUP_REMOVED lines=14> */
.L_x_11733:
[----:B------:R-:W-:Y:S01]  /*162b0*/  IMAD.MOV.U32 R2, RZ, RZ, R14 ;  /* 0x000000ffff027224 */ /* 0x000fe200078e000e */
[----:B------:R-:W-:Y:S06]  /*162c0*/  BRA `(.L_x_11734) ;  /* 0xffffffc400547947 */ /* 0x000fec000383ffff */
.L_x_11653:
[----:B--2---:R2:W3:Y:S02]  /*162d0*/  SYNCS.PHASECHK.TRANS64.TRYWAIT P0, [R22+URZ+0x19c20], R0 ;  /* 0x019c2000160075a7 */ /* 0x0044e4000800017f */
[----:B---3--:R-:W-:Y:S05]  /*162e0*/  @!P0 NANOSLEEP.SYNCS 0x989680 ;  /* 0x009896800000895d */ /* 0x008fea0003900000 */
[----:B------:R-:W3:Y:S02]  /*162f0*/  @!P0 SYNCS.PHASECHK.TRANS64 P0, [R22+URZ+0x19c20], R0 ;  /* 0x019c2000160085a7 */ /* 0x000ee4000800007f */
[----:B---3--:R-:W-:Y:S05]  /*16300*/  @!P0 BRA `(.L_x_11653) ;  /* 0xfffffffc00f08947 */ /* 0x008fea000383ffff */
[----:B------:R-:W-:Y:S05]  /*16310*/  BRA `(.L_x_11735) ;  /* 0xffffffc400c47947 */ /* 0x000fea000383ffff */
.L_x_11657:
[----:B0-----:R0:W1:Y:S02]  /*16320*/  SYNCS.PHASECHK.TRANS64.TRYWAIT P0, [R0+URZ+0x19c80], R10 ;  /* 0x019c800a000075a7 */ /* 0x001064000800017f */
[----:B-1----:R-:W-:Y:S05]  /*16330*/  @!P0 NANOSLEEP.SYNCS 0x989680 ;  /* 0x009896800000895d */ /* 0x002fea0003900000 */
[----:B------:R-:W1:Y:S02]  /*16340*/  @!P0 SYNCS.PHASECHK.TRANS64 P0, [R0+URZ+0x19c80], R10 ;  /* 0x019c800a000085a7 */ /* 0x000e64000800007f */
[----:B-1----:R-:W-:Y:S05]  /*16350*/  @!P0 BRA `(.L_x_11657) ;  /* 0xfffffffc00f08947 */ /* 0x002fea000383ffff */
[----:B------:R-:W-:Y:S05]  /*16360*/  BRA `(.L_x_11736) ;  /* 0xffffffc800947947 */ /* 0x000fea000383ffff */
.L_x_11658:
        /* <DEDUP_REMOVED lines=8> */
.L_x_11738:
[----:B------:R-:W-:Y:S05]  /*163f0*/  BSYNC B0 ;  /* 0x0000000000007941 */ /* 0x000fea0003800000 */
.L_x_11737:
        /* <DEDUP_REMOVED lines=10> */
.L_x_11739:
        /* <DEDUP_REMOVED lines=11> */
.L_x_11740:
        /* <DEDUP_REMOVED lines=11> */
.L_x_11741:
[----:B------:R-:W-:Y:S01]  /*16600*/  IMAD.MOV.U32 R2, RZ, RZ, R14 ;  /* 0x000000ffff027224 */ /* 0x000fe200078e000e */
[----:B------:R-:W-:Y:S06]  /*16610*/  BRA `(.L_x_11742) ;  /* 0xffffffc800a47947 */ /* 0x000fec000383ffff */
.L_x_11663:
[----:B---3--:R3:W4:Y:S02]  /*16620*/  SYNCS.PHASECHK.TRANS64.TRYWAIT P0, [R0+URZ+0x19c40], R10 ;  /* 0x019c400a000075a7 */ /* 0x008724000800017f */
[----:B----4-:R-:W-:Y:S05]  /*16630*/  @!P0 NANOSLEEP.SYNCS 0x989680 ;  /* 0x009896800000895d */ /* 0x010fea0003900000 */
[----:B------:R-:W4:Y:S02]  /*16640*/  @!P0 SYNCS.PHASECHK.TRANS64 P0, [R0+URZ+0x19c40], R10 ;  /* 0x019c400a000085a7 */ /* 0x000f24000800007f */
[----:B----4-:R-:W-:Y:S05]  /*16650*/  @!P0 BRA `(.L_x_11663) ;  /* 0xfffffffc00f08947 */ /* 0x010fea000383ffff */
[----:B------:R-:W-:Y:S05]  /*16660*/  BRA `(.L_x_11743) ;  /* 0xffffffcc00087947 */ /* 0x000fea000383ffff */
.L_x_11664:
        /* <DEDUP_REMOVED lines=8> */
.L_x_11745:
[----:B------:R-:W-:Y:S05]  /*166f0*/  BSYNC B0 ;  /* 0x0000000000007941 */ /* 0x000fea0003800000 */
.L_x_11744:
        /* <DEDUP_REMOVED lines=8> */
.L_x_11746:
[----:B------:R-:W-:Y:S02]  /*16780*/  IMAD.MOV.U32 R13, RZ, RZ, R8 ;  /* 0x000000ffff0d7224 */ /* 0x000fe400078e0008 */
[----:B------:R-:W-:Y:S02]  /*16790*/  IMAD.MOV.U32 R12, RZ, RZ, 0x1 ;  /* 0x00000001ff0c7424 */ /* 0x000fe400078e00ff */
[----:B------:R-:W-:-:S07]  /*167a0*/  IMAD.MOV.U32 R2, RZ, RZ, R14 ;  /* 0x000000ffff027224 */ /* 0x000fce00078e000e */
[----:B------:R-:W-:Y:S05]  /*167b0*/  WARPSYNC.COLLECTIVE R15, `(.L_x_11747) ;  /* 0x000000000f087348 */ /* 0x000fea0003c00000 */
[----:B------:R0:W1:Y:S02]  /*167c0*/  SHFL.IDX P6, R14, R13, R12, R11 ;  /* 0x0000000c0d0e7389 */ /* 0x00006400000c000b */
[----:B01----:R-:W-:Y:S01]  /*167d0*/  ENDCOLLECTIVE ;  /* 0x000000000000791b */ /* 0x003fe20003800000 */
.L_x_11747:
        /* <DEDUP_REMOVED lines=13> */
.L_x_11748:
[----:B------:R-:W-:Y:S01]  /*168b0*/  IMAD.MOV.U32 R2, RZ, RZ, R14 ;  /* 0x000000ffff027224 */ /* 0x000fe200078e000e */
[----:B------:R-:W-:Y:S06]  /*168c0*/  BRA `(.L_x_11749) ;  /* 0xffffffcc00147947 */ /* 0x000fec000383ffff */
.L_x_11669:
[----:B0-----:R0:W2:Y:S02]  /*168d0*/  SYNCS.PHASECHK.TRANS64.TRYWAIT P2, [R2+URZ+0x19c70], R0 ;  /* 0x019c7000020075a7 */ /* 0x0010a4000804017f */
[----:B--2---:R-:W-:Y:S05]  /*168e0*/  @!P2 NANOSLEEP.SYNCS 0x989680 ;  /* 0x009896800000a95d */ /* 0x004fea0003900000 */
[----:B------:R-:W2:Y:S02]  /*168f0*/  @!P2 SYNCS.PHASECHK.TRANS64 P2, [R2+URZ+0x19c70], R0 ;  /* 0x019c70000200a5a7 */ /* 0x000ea4000804007f */
[----:B--2---:R-:W-:Y:S05]  /*16900*/  @!P2 BRA `(.L_x_11669) ;  /* 0xfffffffc00f0a947 */ /* 0x004fea000383ffff */
[----:B------:R-:W-:Y:S05]  /*16910*/  BRA `(.L_x_11750) ;  /* 0xffffffcc00807947 */ /* 0x000fea000383ffff */
.L_x_11671:
[----:B0-----:R0:W2:Y:S02]  /*16920*/  SYNCS.PHASECHK.TRANS64.TRYWAIT P2, [R2+URZ+0x19c60], R3 ;  /* 0x019c6003020075a7 */ /* 0x0010a4000804017f */
[----:B--2---:R-:W-:Y:S05]  /*16930*/  @!P2 NANOSLEEP.SYNCS 0x989680 ;  /* 0x009896800000a95d */ /* 0x004fea0003900000 */
[----:B------:R-:W2:Y:S02]  /*16940*/  @!P2 SYNCS.PHASECHK.TRANS64 P2, [R2+URZ+0x19c60], R3 ;  /* 0x019c60030200a5a7 */ /* 0x000ea4000804007f */
[----:B--2---:R-:W-:Y:S05]  /*16950*/  @!P2 BRA `(.L_x_11671) ;  /* 0xfffffffc00f0a947 */ /* 0x004fea000383ffff */
[----:B------:R-:W-:Y:S05]  /*16960*/  BRA `(.L_x_11751) ;  /* 0xffffffcc00907947 */ /* 0x000fea000383ffff */
.L_x_11679:
[----:B0-----:R0:W1:Y:S02]  /*16970*/  SYNCS.PHASECHK.TRANS64.TRYWAIT P1, [R0+URZ+0x19c70], R3 ;  /* 0x019c7003000075a7 */ /* 0x001064000802017f */
[----:B-1----:R-:W-:Y:S05]  /*16980*/  @!P1 NANOSLEEP.SYNCS 0x989680 ;  /* 0x009896800000995d */ /* 0x002fea0003900000 */
[----:B------:R-:W1:Y:S02]  /*16990*/  @!P1 SYNCS.PHASECHK.TRANS64 P1, [R0+URZ+0x19c70], R3 ;  /* 0x019c7003000095a7 */ /* 0x000e64000802007f */
[----:B-1----:R-:W-:Y:S05]  /*169a0*/  @!P1 BRA `(.L_x_11679) ;  /* 0xfffffffc00f09947 */ /* 0x002fea000383ffff */
[----:B------:R-:W-:Y:S05]  /*169b0*/  BRA `(.L_x_11752) ;  /* 0xffffffd4002c7947 */ /* 0x000fea000383ffff */
.L_x_11681:
[----:B0-----:R0:W1:Y:S02]  /*169c0*/  SYNCS.PHASECHK.TRANS64.TRYWAIT P1, [R0+URZ+0x19c60], R3 ;  /* 0x019c6003000075a7 */ /* 0x001064000802017f */
[----:B-1----:R-:W-:Y:S05]  /*169d0*/  @!P1 NANOSLEEP.SYNCS 0x989680 ;  /* 0x009896800000995d */ /* 0x002fea0003900000 */
[----:B------:R-:W1:Y:S02]  /*169e0*/  @!P1 SYNCS.PHASECHK.TRANS64 P1, [R0+URZ+0x19c60], R3 ;  /* 0x019c6003000095a7 */ /* 0x000e64000802007f */
[----:B-1----:R-:W-:Y:S05]  /*169f0*/  @!P1 BRA `(.L_x_11681) ;  /* 0xfffffffc00f09947 */ /* 0x002fea000383ffff */
[----:B------:R-:W-:Y:S05]  /*16a00*/  BRA `(.L_x_11753) ;  /* 0xffffffd400387947 */ /* 0x000fea000383ffff */
.L_x_11695:
[----:B0-----:R0:W1:Y:S02]  /*16a10*/  SYNCS.PHASECHK.TRANS64.TRYWAIT P0, [R7+URZ+0x19c20], R0 ;  /* 0x019c2000070075a7 */ /* 0x001064000800017f */
[----:B-1----:R-:W-:Y:S05]  /*16a20*/  @!P0 NANOSLEEP.SYNCS 0x989680 ;  /* 0x009896800000895d */ /* 0x002fea0003900000 */
[----:B------:R-:W1:Y:S02]  /*16a30*/  @!P0 SYNCS.PHASECHK.TRANS64 P0, [R7+URZ+0x19c20], R0 ;  /* 0x019c2000070085a7 */ /* 0x000e64000800007f */
[----:B-1----:R-:W-:Y:S05]  /*16a40*/  @!P0 BRA `(.L_x_11695) ;  /* 0xfffffffc00f08947 */ /* 0x002fea000383ffff */
[----:B------:R-:W-:Y:S05]  /*16a50*/  BRA `(.L_x_11754) ;  /* 0xffffffe400a47947 */ /* 0x000fea000383ffff */
.L_x_11696:
        /* <DEDUP_REMOVED lines=11> */
.L_x_11756:
[----:B------:R-:W-:Y:S05]  /*16b10*/  BSYNC B0 ;  /* 0x0000000000007941 */ /* 0x000fea0003800000 */
.L_x_11755:
[----:B------:R-:W-:Y:S05]  /*16b20*/  BRA `(.L_x_11757) ;  /* 0xffffffe4008c7947 */ /* 0x000fea000383ffff */
.L_x_11699:
[----:B------:R-:W-:Y:S01]  /*16b30*/  BSSY B1, `(.L_x_11758) ;  /* 0x0000006000017945 */ /* 0x000fe20003800000 */
[----:B------:R-:W-:-:S07]  /*16b40*/  IMAD.MOV.U32 R15, RZ, RZ, -0x1 ;  /* 0xffffffffff0f7424 */ /* 0x000fce00078e00ff */
[----:B0-----:R-:W-:Y:S05]  /*16b50*/  WARPSYNC.COLLECTIVE R15, `(.L_x_11759) ;  /* 0x000000000f0c7348 */ /* 0x001fea0003c00000 */
[----:B------:R-:W-:Y:S02]  /*16b60*/  ELECT P6, UR62, PT ;  /* 0x00000000003e782f */ /* 0x000fe400038c0000 */
[----:B------:R-:W-:Y:S01]  /*16b70*/  MOV R14, UR62 ;  /* 0x0000003e000e7c02 */ /* 0x000fe20008000f00 */
[----:B0-----:R-:W-:Y:S10]  /*16b80*/  ENDCOLLECTIVE ;  /* 0x000000000000791b */ /* 0x001ff40003800000 */
.L_x_11759:
[----:B------:R-:W-:Y:S05]  /*16b90*/  BSYNC B1 ;  /* 0x0000000000017941 */ /* 0x000fea0003800000 */
.L_x_11758:
[----:B------:R-:W-:Y:S05]  /*16ba0*/  BRA `(.L_x_11760) ;  /* 0xffffffe400847947 */ /* 0x000fea000383ffff */
.L_x_11701:
[----:B0-----:R0:W1:Y:S02]  /*16bb0*/  SYNCS.PHASECHK.TRANS64.TRYWAIT P1, [R5+URZ+0x19c40], R0 ;  /* 0x019c4000050075a7 */ /* 0x001064000802017f */
[----:B-1----:R-:W-:Y:S05]  /*16bc0*/  @!P1 NANOSLEEP.SYNCS 0x989680 ;  /* 0x009896800000995d */ /* 0x002fea0003900000 */
[----:B------:R-:W1:Y:S02]  /*16bd0*/  @!P1 SYNCS.PHASECHK.TRANS64 P1, [R5+URZ+0x19c40], R0 ;  /* 0x019c4000050095a7 */ /* 0x000e64000802007f */
[----:B-1----:R-:W-:Y:S05]  /*16be0*/  @!P1 BRA `(.L_x_11701) ;  /* 0xfffffffc00f09947 */ /* 0x002fea000383ffff */
[----:B------:R-:W-:Y:S05]  /*16bf0*/  BRA `(.L_x_11761) ;  /* 0xffffffe400a47947 */ /* 0x000fea000383ffff */
.L_x_11703:
[----:B-1----:R1:W2:Y:S02]  /*16c00*/  SYNCS.PHASECHK.TRANS64.TRYWAIT P1, [R3+URZ+0x19c40], R2 ;  /* 0x019c4002030075a7 */ /* 0x0022a4000802017f */
[----:B--2---:R-:W-:Y:S05]  /*16c10*/  @!P1 NANOSLEEP.SYNCS 0x989680 ;  /* 0x009896800000995d */ /* 0x004fea0003900000 */
[----:B------:R-:W2:Y:S02]  /*16c20*/  @!P1 SYNCS.PHASECHK.TRANS64 P1, [R3+URZ+0x19c40], R2 ;  /* 0x019c4002030095a7 */ /* 0x000ea4000802007f */
[----:B--2---:R-:W-:Y:S05]  /*16c30*/  @!P1 BRA `(.L_x_11703) ;  /* 0xfffffffc00f09947 */ /* 0x004fea000383ffff */
[----:B------:R-:W-:Y:S05]  /*16c40*/  BRA `(.L_x_11762) ;  /* 0xffffffe400b07947 */ /* 0x000fea000383ffff */
.L_x_11705:
[----:B--2---:R2:W3:Y:S02]  /*16c50*/  SYNCS.PHASECHK.TRANS64.TRYWAIT P1, [R5+URZ+0x19c60], R0 ;  /* 0x019c6000050075a7 */ /* 0x0044e4000802017f */
[----:B---3--:R-:W-:Y:S05]  /*16c60*/  @!P1 NANOSLEEP.SYNCS 0x989680 ;  /* 0x009896800000995d */ /* 0x008fea0003900000 */
[----:B------:R-:W3:Y:S02]  /*16c70*/  @!P1 SYNCS.PHASECHK.TRANS64 P1, [R5+URZ+0x19c60], R0 ;  /* 0x019c6000050095a7 */ /* 0x000ee4000802007f */
[----:B---3--:R-:W-:Y:S05]  /*16c80*/  @!P1 BRA `(.L_x_11705) ;  /* 0xfffffffc00f09947 */ /* 0x008fea000383ffff */
[----:B------:R-:W-:Y:S05]  /*16c90*/  BRA `(.L_x_11763) ;  /* 0xffffffe400ac7947 */ /* 0x000fea000383ffff */
.L_x_11707:
[----:B---3--:R3:W4:Y:S02]  /*16ca0*/  SYNCS.PHASECHK.TRANS64.TRYWAIT P1, [R3+URZ+0x19c60], R2 ;  /* 0x019c6002030075a7 */ /* 0x008724000802017f */
[----:B----4-:R-:W-:Y:S05]  /*16cb0*/  @!P1 NANOSLEEP.SYNCS 0x989680 ;  /* 0x009896800000995d */ /* 0x010fea0003900000 */
[----:B------:R-:W4:Y:S02]  /*16cc0*/  @!P1 SYNCS.PHASECHK.TRANS64 P1, [R3+URZ+0x19c60], R2 ;  /* 0x019c6002030095a7 */ /* 0x000f24000802007f */
[----:B----4-:R-:W-:Y:S05]  /*16cd0*/  @!P1 BRA `(.L_x_11707) ;  /* 0xfffffffc00f09947 */ /* 0x010fea000383ffff */
[----:B------:R-:W-:Y:S05]  /*16ce0*/  BRA `(.L_x_11764) ;  /* 0xffffffe400a87947 */ /* 0x000fea000383ffff */
.L_x_11709:
[----:B----4-:R4:W0:Y:S02]  /*16cf0*/  SYNCS.PHASECHK.TRANS64.TRYWAIT P1, [R5+URZ+0x19c80], R0 ;  /* 0x019c8000050075a7 */ /* 0x010824000802017f */
[----:B0-----:R-:W-:Y:S05]  /*16d00*/  @!P1 NANOSLEEP.SYNCS 0x989680 ;  /* 0x009896800000995d */ /* 0x001fea0003900000 */
[----:B------:R-:W0:Y:S02]  /*16d10*/  @!P1 SYNCS.PHASECHK.TRANS64 P1, [R5+URZ+0x19c80], R0 ;  /* 0x019c8000050095a7 */ /* 0x000e24000802007f */
[----:B0-----:R-:W-:Y:S05]  /*16d20*/  @!P1 BRA `(.L_x_11709) ;  /* 0xfffffffc00f09947 */ /* 0x001fea000383ffff */
[----:B------:R-:W-:Y:S05]  /*16d30*/  BRA `(.L_x_11765) ;  /* 0xffffffe400a47947 */ /* 0x000fea000383ffff */
.L_x_11766:
        /* <DEDUP_REMOVED lines=12> */
.L_x_15856:


//--------------------- .text._ZN7cutlass13device_kernelIN5flash11enable_sm90INS1_16FlashAttnFwdSm90INS1_25CollectiveMainloopFwdSm90ILi2EN4cute5tupleIJNS5_1CILi1EEES8_S8_EEENS6_IJNS7_ILi192EEENS7_ILi128EEENS7_ILi96EEEEEELi96ENS_12float_e4m3_tEfNS_4arch4Sm90ELb0ELb1ELb0ELb1ELb1ELb1ELb0ELb1ELb1ELb1ELb0ELb0EEENS1_21CollectiveEpilogueFwdINS6_IJSA_SC_SB_EEES9_NS_10bfloat16_tESG_Li384ELb1ELb1ELb0ELb1EEENS1_36VarlenDynamicPersistentTileSchedulerILi192ELi128ELi384ELi128ELb0ELb1ELb1ELb1ELb0ELb1EEEEEEEEEvNT_6ParamsE --------------------------
	.section	.text._ZN7cutlass13device_kernelIN5flash11enable_sm90INS1_16FlashAttnFwdSm90INS1_25CollectiveMainloopFwdSm90ILi2EN4cute5tupleIJNS5_1CILi1EEES8_S8_EEENS6_IJNS7_ILi192EEENS7_ILi128EEENS7_ILi96EEEEEELi96ENS_12float_e4m3_tEfNS_4arch4Sm90ELb0ELb1ELb0ELb1ELb1ELb1ELb0ELb1ELb1ELb1ELb0ELb0EEENS1_21CollectiveEpilogueFwdINS6_IJSA_SC_SB_EEES9_NS_10bfloat16_tESG_Li384ELb1ELb1ELb0ELb1EEENS1_36VarlenDynamicPersistentTileSchedulerILi192ELi128ELi384ELi128ELb0ELb1ELb1ELb1ELb0ELb1EEEEEEEEEvNT_6ParamsE,"ax",@progbits
	.align	128
.text._ZN7cutlass13device_kernelIN5flash11enable_sm90INS1_16FlashAttnFwdSm90INS1_25CollectiveMainloopFwdSm90ILi2EN4cute5tupleIJNS5_1CILi1EEES8_S8_EEENS6_IJNS7_ILi192EEENS7_ILi128EEENS7_ILi96EEEEEELi96ENS_12float_e4m3_tEfNS_4arch4Sm90ELb0ELb1ELb0ELb1ELb1ELb1ELb0ELb1ELb1ELb1ELb0ELb0EEENS1_21CollectiveEpilogueFwdINS6_IJSA_SC_SB_EEES9_NS_10bfloat16_tESG_Li384ELb1ELb1ELb0ELb1EEENS1_36VarlenDynamicPersistentTileSchedulerILi192ELi128ELi384ELi128ELb0ELb1ELb1ELb1ELb0ELb1EEEEEEEEEvNT_6ParamsE:
        .type           _ZN7cutlass13device_kernelIN5flash11enable_sm90INS1_16FlashAttnFwdSm90INS1_25CollectiveMainloopFwdSm90ILi2EN4cute5tupleIJNS5_1CILi1EEES8_S8_EEENS6_IJNS7_ILi192EEENS7_ILi128EEENS7_ILi96EEEEEELi96ENS_12float_e4m3_tEfNS_4arch4Sm90ELb0ELb1ELb0ELb1ELb1ELb1ELb0ELb1ELb1ELb1ELb0ELb0EEENS1_21CollectiveEpilogueFwdINS6_IJSA_SC_SB_EEES9_NS_10bfloat16_tESG_Li384ELb1ELb1ELb0ELb1EEENS1_36VarlenDynamicPersistentTileSchedulerILi192ELi128ELi384ELi128ELb0ELb1ELb1ELb1ELb0ELb1EEEEEEEEEvNT_6ParamsE,@function
        .size           _ZN7cutlass13device_kernelIN5flash11enable_sm90INS1_16FlashAttnFwdSm90INS1_25CollectiveMainloopFwdSm90ILi2EN4cute5tupleIJNS5_1CILi1EEES8_S8_EEENS6_IJNS7_ILi192EEENS7_ILi128EEENS7_ILi96EEEEEELi96ENS_12float_e4m3_tEfNS_4arch4Sm90ELb0ELb1ELb0ELb1ELb1ELb1ELb0ELb1ELb1ELb1ELb0ELb0EEENS1_21CollectiveEpilogueFwdINS6_IJSA_SC_SB_EEES9_NS_10bfloat16_tESG_Li384ELb1ELb1ELb0ELb1EEENS1_36VarlenDynamicPersistentTileSchedulerILi192ELi128ELi384ELi128ELb0ELb1ELb1ELb1ELb0ELb1EEEEEEEEEvNT_6ParamsE,(.L_x_15857 - _ZN7cutlass13device_kernelIN5flash11enable_sm90INS1_16FlashAttnFwdSm90INS1_25CollectiveMainloopFwdSm90ILi2EN4cute5tupleIJNS5_1CILi1EEES8_S8_EEENS6_IJNS7_ILi192EEENS7_ILi128EEENS7_ILi96EEEEEELi96ENS_12float_e4m3_tEfNS_4arch4Sm90ELb0ELb1ELb0ELb1ELb1ELb1ELb0ELb1ELb1ELb1ELb0ELb0EEENS1_21CollectiveEpilogueFwdINS6_IJSA_SC_SB_EEES9_NS_10bfloat16_tESG_Li384ELb1ELb1ELb0ELb1EEENS1_36VarlenDynamicPersistentTileSchedulerILi192ELi128ELi384ELi128ELb0ELb1ELb1ELb1ELb0ELb1EEEEEEEEEvNT_6ParamsE)
        .other          _ZN7cutlass13device_kernelIN5flash11enable_sm90INS1_16FlashAttnFwdSm90INS1_25CollectiveMainloopFwdSm90ILi2EN4cute5tupleIJNS5_1CILi1EEES8_S8_EEENS6_IJNS7_ILi192EEENS7_ILi128EEENS7_ILi96EEEEEELi96ENS_12float_e4m3_tEfNS_4arch4Sm90ELb0ELb1ELb0ELb1ELb1ELb1ELb0ELb1ELb1ELb1ELb0ELb0EEENS1_21CollectiveEpilogueFwdINS6_IJSA_SC_SB_EEES9_NS_10bfloat16_tESG_Li384ELb1ELb1ELb0ELb1EEENS1_36VarlenDynamicPersistentTileSchedulerILi192ELi128ELi384ELi128ELb0ELb1ELb1ELb1ELb0ELb1EEEEEEEEEvNT_6ParamsE,@"STO_CUDA_ENTRY STV_DEFAULT"
_ZN7cutlass13device_kernelIN5flash11enable_sm90INS1_16FlashAttnFwdSm90INS1_25CollectiveMainloopFwdSm90ILi2EN4cute5tupleIJNS5_1CILi1EEES8_S8_EEENS6_IJNS7_ILi192EEENS7_ILi128EEENS7_ILi96EEEEEELi96ENS_12float_e4m3_tEfNS_4arch4Sm90ELb0ELb1ELb0ELb1ELb1ELb1ELb0ELb1ELb1ELb1ELb0ELb0EEENS1_21CollectiveEpilogueFwdINS6_IJSA_SC_SB_EEES9_NS_10bfloat16_tESG_Li384ELb1ELb1ELb0ELb1EEENS1_36VarlenDynamicPersistentTileSchedulerILi192ELi128ELi384ELi128ELb0ELb1ELb1ELb1ELb0ELb1EEEEEEEEEvNT_6ParamsE:
        /* <DEDUP_REMOVED lines=18> */
.L_x_11768:
[----:B------:R-:W-:Y:S05]  /*0120*/  BSYNC B0 ;  /* 0x0000000000007941 */ /* 0x000fea0003800000 */
.L_x_11767:
        /* <DEDUP_REMOVED lines=41> */
.L_x_11769:
        /* <DEDUP_REMOVED lines=22> */
.L_x_11770:
        /* <DEDUP_REMOVED lines=18> */
.L_x_11771:
        /* <DEDUP_REMOVED lines=22> */
.L_x_11772:
        /* <DEDUP_REMOVED lines=23> */
.L_x_11773:
        /* <DEDUP_REMOVED lines=8> */
.L_x_11776:
        /* <DEDUP_REMOVED lines=20> */
[----:B------:R-:W-:-:S04]  /*0ad0*/  SHF.R.S32.HI R0, RZ, 0x1f, R19 ;  /* 0x0000001fff007819 */ /* 0x000fc80000011413 */
[CC--:B------:R-:W-:Y:S02]  /*0ae0*/  LEA.HI R2, R0.reuse, R19.reuse, RZ, 0x5 ;  /* 0x0000001300027211 */ /* 0x0c0fe400078f28ff */
[----:B------:R-:W-:-:S03]  /*0af0*/  LEA.HI R6, R0, R19, RZ, 0x4 ;  /* 0x0000001300067211 */ /* 0x000fc600078f20ff */
[----:B------:R-:W-:Y:S01]  /*0b00*/  IMAD.SHL.U32 R3, R2, 0x10, RZ ;  /* 0x0000001002037824 */ /* 0x000fe200078e00ff */
[----:B------:R-:W-:-:S04]  /*0b10*/  LOP3.LUT R2, R6, 0x7fffff0, RZ, 0xc0, !PT ;  /* 0x07fffff006027812 */ /* 0x000fc800078ec0ff */
[----:B------:R-:W-:Y:S01]  /*0b20*/  LOP3.LUT R5, R3, 0xfffffe00, RZ, 0xc0, !PT ;  /* 0xfffffe0003057812 */ /* 0x000fe200078ec0ff */
[C---:B------:R-:W-:Y:S01]  /*0b30*/  IMAD.IADD R4, R19.reuse, 0x1, -R2 ;  /* 0x0000000113047824 */ /* 0x040fe200078e0a02 */
[-C--:B------:R-:W-:Y:S02]  /*0b40*/  LEA.HI R2, R0, R19.reuse, RZ, 0x7 ;  /* 0x0000001300027211 */ /* 0x080fe400078f38ff */
[C---:B------:R-:W-:Y:S01]  /*0b50*/  LEA.HI R3, R19.reuse, R19, RZ, 0x1 ;  /* 0x0000001313037211 */ /* 0x040fe200078f08ff */
[----:B------:R-:W-:Y:S01]  /*0b60*/  IMAD R8, R4, 0x20, R5 ;  /* 0x0000002004087824 */ /* 0x000fe200078e0205 */
[----:B------:R-:W-:Y:S02]  /*0b70*/  LOP3.LUT R7, R2, 0xffffff80, RZ, 0xc0, !PT ;  /* 0xffffff8002077812 */ /* 0x000fe400078ec0ff */
[--C-:B------:R-:W-:Y:S02]  /*0b80*/  SHF.R.S32.HI R10, RZ, 0x1, R3.reuse ;  /* 0x00000001ff0a7819 */ /* 0x100fe40000011403 */
[----:B------:R-:W-:Y:S01]  /*0b90*/  SHF.R.S32.HI R5, RZ, 0x1f, R3 ;  /* 0x0000001fff057819 */ /* 0x000fe20000011403 */
[----:B------:R-:W-:Y:S01]  /*0ba0*/  IMAD.IADD R15, R19, 0x1, -R7 ;  /* 0x00000001130f7824 */ /* 0x000fe200078e0a07 */
[----:B------:R-:W-:-:S02]  /*0bb0*/  LOP3.LUT R3, R3, 0xfffffffe, RZ, 0xc0, !PT ;  /* 0xfffffffe03037812 */ /* 0x000fc400078ec0ff */
[----:B------:R-:W-:Y:S02]  /*0bc0*/  LEA.HI R5, R5, R10, RZ, 0x2 ;  /* 0x0000000a05057211 */ /* 0x000fe400078f10ff */
[----:B------:R-:W-:Y:S01]  /*0bd0*/  SHF.R.S32.HI R23, RZ, 0x7, R2 ;  /* 0x00000007ff177819 */ /* 0x000fe20000011402 */
[----:B------:R-:W-:Y:S01]  /*0be0*/  IMAD.IADD R16, R19, 0x1, -R3 ;  /* 0x0000000113107824 */ /* 0x000fe200078e0a03 */
[----:B------:R-:W-:Y:S02]  /*0bf0*/  SHF.R.S32.HI R7, RZ, 0x1f, R15 ;  /* 0x0000001fff077819 */ /* 0x000fe4000001140f */
[----:B------:R-:W-:Y:S01]  /*0c00*/  SHF.R.S32.HI R2, RZ, 0x4, R6 ;  /* 0x00000004ff027819 */ /* 0x000fe20000011406 */
[C---:B------:R-:W-:Y:S01]  /*0c10*/  IMAD.SHL.U32 R24, R16.reuse, 0x8, RZ ;  /* 0x0000000810187824 */ /* 0x040fe200078e00ff */
[----:B------:R-:W-:Y:S01]  /*0c20*/  LOP3.LUT R5, R5, 0x7fffffc, RZ, 0xc0, !PT ;  /* 0x07fffffc05057812 */ /* 0x000fe200078ec0ff */
[----:B------:R-:W-:Y:S01]  /*0c30*/  IMAD.SHL.U32 R16, R16, 0x10, RZ ;  /* 0x0000001010107824 */ /* 0x000fe200078e00ff */
[----:B------:R-:W-:Y:S01]  /*0c40*/  LEA.HI R9, R7, R15, RZ, 0x2 ;  /* 0x0000000f07097211 */ /* 0x000fe200078f10ff */
[----:B------:R-:W-:Y:S01]  /*0c50*/  VIADD R21, R24, 0x20 ;  /* 0x0000002018157836 */ /* 0x000fe20000000000 */
[----:B------:R-:W-:Y:S01]  /*0c60*/  LEA.HI R6, R6, R2, RZ, 0x1 ;  /* 0x0000000206067211 */ /* 0x000fe200078f08ff */
[----:B------:R-:W-:Y:S01]  /*0c70*/  IMAD.IADD R5, R10, 0x1, -R5 ;  /* 0x000000010a057824 */ /* 0x000fe200078e0a05 */
[----:B------:R-:W-:Y:S01]  /*0c80*/  LEA.HI R4, R0, R19, RZ, 0x3 ;  /* 0x0000001300047211 */ /* 0x000fe200078f18ff */
[----:B------:R-:W-:Y:S01]  /*0c90*/  STL [R1+0x20], R24 ;  /* 0x0000201801007387 */ /* 0x000fe20000100800 */
[----:B------:R-:W-:Y:S01]  /*0ca0*/  SHF.R.S32.HI R10, RZ, 0x2, R9 ;  /* 0x00000002ff0a7819 */ /* 0x000fe20000011409 */
[----:B------:R-:W-:Y:S01]  /*0cb0*/  IMAD R13, R2, 0x8, R5 ;  /* 0x00000008020d7824 */ /* 0x000fe200078e0205 */
[----:B------:R-:W-:Y:S01]  /*0cc0*/  SHF.R.S32.HI R11, RZ, 0x1f, R9 ;  /* 0x0000001fff0b7819 */ /* 0x000fe20000011409 */
[----:B------:R-:W-:Y:S01]  /*0cd0*/  STL [R1+0x40], R21 ;  /* 0x0000401501007387 */ /* 0x000fe20000100800 */
[----:B------:R-:W-:Y:S01]  /*0ce0*/  LOP3.LUT R3, R6, 0x1ffffffe, RZ, 0xc0, !PT ;  /* 0x1ffffffe06037812 */ /* 0x000fe200078ec0ff */
[----:B------:R-:W-:Y:S01]  /*0cf0*/  IMAD.IADD R6, R24, 0x1, R21 ;  /* 0x0000000118067824 */ /* 0x000fe200078e0215 */
[----:B------:R-:W-:Y:S01]  /*0d00*/  SHF.R.S32.HI R4, RZ, 0x3, R4 ;  /* 0x00000003ff047819 */ /* 0x000fe20000011404 */
[----:B------:R-:W-:Y:S01]  /*0d10*/  IMAD.SHL.U32 R14, R13, 0x20, RZ ;  /* 0x000000200d0e7824 */ /* 0x000fe200078e00ff */
[----:B------:R-:W-:Y:S01]  /*0d20*/  LEA.HI R11, R11, R10, RZ, 0x3 ;  /* 0x0000000a0b0b7211 */ /* 0x000fe200078f18ff */
[----:B------:R-:W-:Y:S01]  /*0d30*/  IMAD.IADD R3, R2, 0x1, -R3 ;  /* 0x0000000102037824 */ /* 0x000fe200078e0a03 */
[----:B------:R-:W-:Y:S01]  /*0d40*/  SHF.R.S32.HI R5, RZ, 0x1f, R6 ;  /* 0x0000001fff057819 */ /* 0x000fe20000011406 */
[----:B------:R-:W-:Y:S01]  /*0d50*/  IMAD.HI R2, R23, 0x55555556, RZ ;  /* 0x5555555617027827 */ /* 0x000fe200078e02ff */
[----:B------:R-:W-:-:S02]  /*0d60*/  LOP3.LUT R11, R11, 0xfffffff8, RZ, 0xc0, !PT ;  /* 0xfffffff80b0b7812 */ /* 0x000fc400078ec0ff */
[----:B------:R-:W-:Y:S01]  /*0d70*/  LEA.HI R7, R7, R15, RZ, 0x5 ;  /* 0x0000000f07077211 */ /* 0x000fe200078f28ff */
[----:B------:R-:W-:Y:S01]  /*0d80*/  IMAD.SHL.U32 R4, R4, 0x80, RZ ;  /* 0x0000008004047824 */ /* 0x000fe200078e00ff */
[CC--:B------:R-:W-:Y:S01]  /*0d90*/  LEA.HI R12, R5.reuse, R6.reuse, RZ, 0x4 ;  /* 0x00000006050c7211 */ /* 0x0c0fe200078f20ff */
[----:B------:R-:W-:Y:S01]  /*0da0*/  IMAD.IADD R10, R10, 0x1, -R11 ;  /* 0x000000010a0a7824 */ /* 0x000fe200078e0a0b */
[----:B------:R-:W-:Y:S01]  /*0db0*/  LEA.HI R5, R5, R6, RZ, 0x5 ;  /* 0x0000000605057211 */ /* 0x000fe200078f28ff */
[----:B------:R-:W-:Y:S01]  /*0dc0*/  IMAD R6, R3, 0x8, R8 ;  /* 0x0000000803067824 */ /* 0x000fe200078e0208 */
[----:B------:R-:W-:Y:S02]  /*0dd0*/  LEA.HI R2, R2, R2, RZ, 0x1 ;  /* 0x0000000202027211 */ /* 0x000fe400078f08ff */
[----:B------:R-:W-:Y:S02]  /*0de0*/  SHF.R.S32.HI R7, RZ, 0x5, R7 ;  /* 0x00000005ff077819 */ /* 0x000fe40000011407 */
[----:B------:R-:W-:Y:S01]  /*0df0*/  LOP3.LUT R22, R4, 0x80, RZ, 0xc0, !PT ;  /* 0x0000008004167812 */ /* 0x000fe200078ec0ff */
[----:B------:R-:W-:Y:S01]  /*0e00*/  IMAD R2, R2, -0x3, R23 ;  /* 0xfffffffd02027824 */ /* 0x000fe200078e0217 */
[----:B------:R-:W-:Y:S01]  /*0e10*/  SHF.R.S32.HI R5, RZ, 0x5, R5 ;  /* 0x00000005ff057819 */ /* 0x000fe20000011405 */
[----:B------:R-:W-:Y:S01]  /*0e20*/  IMAD R7, R7, 0x10, R10 ;  /* 0x0000001007077824 */ /* 0x000fe200078e020a */
[----:B------:R-:W-:Y:S01]  /*0e30*/  SHF.R.U32.HI R20, RZ, 0x3, R22 ;  /* 0x00000003ff147819 */ /* 0x000fe20000011616 */
[----:B------:R-:W-:Y:S01]  /*0e40*/  STL [R1+0x30], R22 ;  /* 0x0000301601007387 */ /* 0x000fe20000100800 */
[----:B------:R-:W-:Y:S01]  /*0e50*/  LOP3.LUT R4, R22, 0x10, R12, 0xf8, !PT ;  /* 0x0000001016047812 */ /* 0x000fe200078ef80c */
[----:B------:R-:W-:Y:S01]  /*0e60*/  IMAD R5, R5, 0x1800, R14 ;  /* 0x0000180005057824 */ /* 0x000fe200078e020e */
[----:B------:R-:W-:Y:S01]  /*0e70*/  LEA.HI R0, R0, R19, RZ, 0x2 ;  /* 0x0000001300007211 */ /* 0x000fe200078f10ff */
[----:B------:R-:W-:Y:S01]  /*0e80*/  IMAD R3, R2, 0x40, R7 ;  /* 0x0000004002037824 */ /* 0x000fe200078e0207 */
[----:B------:R-:W-:Y:S01]  /*0e90*/  LOP3.LUT R4, R4, R20, RZ, 0x3c, !PT ;  /* 0x0000001404047212 */ /* 0x000fe200078e3cff */
[----:B------:R-:W-:Y:S01]  /*0ea0*/  STL [R1+0x44], R14 ;  /* 0x0000440e01007387 */ /* 0x000fe20000100800 */
[----:B------:R-:W-:Y:S01]  /*0eb0*/  LOP3.LUT R2, R0, 0xfffffffc, RZ, 0xc0, !PT ;  /* 0xfffffffc00027812 */ /* 0x000fe200078ec0ff */
[----:B------:R-:W-:Y:S01]  /*0ec0*/  VIADD R7, R16, 0x40 ;  /* 0x0000004010077836 */ /* 0x000fe20000000000 */
[----:B------:R-:W-:Y:S01]  /*0ed0*/  IADD3 R4, R18, R5, R4 ;  /* 0x0000000512047210 */ /* 0x000fe20007ffe004 */
[----:B------:R-:W-:Y:S01]  /*0ee0*/  STL [R1+0x78], R20 ;  /* 0x0000781401007387 */ /* 0x000fe20000100800 */
[----:B------:R-:W-:Y:S01]  /*0ef0*/  VIADD R5, R24, 0x10 ;  /* 0x0000001018057836 */ /* 0x000fe20000000000 */
[----:B------:R-:W-:Y:S01]  /*0f00*/  LOP3.LUT R9, R9, 0x7ffffffc, RZ, 0xc0, !PT ;  /* 0x7ffffffc09097812 */ /* 0x000fe200078ec0ff */
[----:B------:R-:W-:Y:S01]  /*0f10*/  IMAD.MOV.U32 R23, RZ, RZ, RZ ;  /* 0x000000ffff177224 */ /* 0x000fe200078e00ff */
[----:B------:R0:W-:Y:S02]  /*0f20*/  STL [R1+0x80], R6 ;  /* 0x0000800601007387 */ /* 0x0001e40000100800 */
[----:B------:R-:W-:-:S02]  /*0f30*/  SHF.R.S32.HI R8, RZ, 0x1f, R5 ;  /* 0x0000001fff087819 */ /* 0x000fc40000011405 */
[----:B------:R1:W-:Y:S04]  /*0f40*/  STL [R1+0x74], R4 ;  /* 0x0000740401007387 */ /* 0x0003e80000100800 */
[----:B------:R-:W-:Y:S01]  /*0f50*/  STL [R1+0x7c], R3 ;  /* 0x00007c0301007387 */ /* 0x000fe20000100800 */
[----:B0-----:R-:W-:Y:S01]  /*0f60*/  IMAD.IADD R6, R19, 0x1, -R2 ;  /* 0x0000000113067824 */ /* 0x001fe200078e0a02 */
[----:B------:R-:W-:Y:S02]  /*0f70*/  SHF.R.S32.HI R2, RZ, 0x2, R0 ;  /* 0x00000002ff027819 */ /* 0x000fe40000011400 */
[----:B------:R-:W-:Y:S01]  /*0f80*/  STL [R1+0x60], RZ ;  /* 0x000060ff01007387 */ /* 0x000fe20000100800 */
[----:B------:R-:W-:Y:S02]  /*0f90*/  IMAD.MOV.U32 R19, RZ, RZ, RZ ;  /* 0x000000ffff137224 */ /* 0x000fe400078e00ff */
[C---:B-1----:R-:W-:Y:S01]  /*0fa0*/  IMAD.SHL.U32 R4, R6.reuse, 0x8, RZ ;  /* 0x0000000806047824 */ /* 0x042fe200078e00ff */
[----:B------:R-:W-:Y:S01]  /*0fb0*/  STL [R1+0x18], RZ ;  /* 0x000018ff01007387 */ /* 0x000fe20000100800 */
[----:B------:R-:W-:-:S03]  /*0fc0*/  LEA.HI R0, R6, R6, RZ, 0x1 ;  /* 0x0000000606007211 */ /* 0x000fc600078f08ff */
[----:B------:R-:W-:Y:S01]  /*0fd0*/  STL [R1+0x54], R4 ;  /* 0x0000540401007387 */ /* 0x000fe20000100800 */
[----:B------:R-:W-:Y:S02]  /*0fe0*/  LOP3.LUT R2, R0, 0x1ffffffe, RZ, 0xc0, !PT ;  /* 0x1ffffffe00027812 */ /* 0x000fe400078ec0ff */
[----:B------:R-:W-:Y:S01]  /*0ff0*/  LOP3.LUT R0, R22, 0x10, R16, 0xf8, !PT ;  /* 0x0000001016007812 */ /* 0x000fe200078ef810 */
[----:B------:R0:W-:Y:S02]  /*1000*/  STL [R1+0x14], R7 ;  /* 0x0000140701007387 */ /* 0x0001e40000100800 */
[----:B------:R-:W-:Y:S01]  /*1010*/  IMAD.IADD R2, R6, 0x1, -R2 ;  /* 0x0000000106027824 */ /* 0x000fe200078e0a02 */
[----:B------:R-:W-:Y:S01]  /*1020*/  LOP3.LUT R0, R0, R20, RZ, 0x3c, !PT ;  /* 0x0000001400007212 */ /* 0x000fe200078e3cff */
[----:B------:R1:W-:Y:S01]  /*1030*/  STL [R1+0x3c], R5 ;  /* 0x00003c0501007387 */ /* 0x0003e20000100800 */
[----:B------:R-:W-:Y:S01]  /*1040*/  IMAD.IADD R6, R15, 0x1, -R9 ;  /* 0x000000010f067824 */ /* 0x000fe200078e0a09 */
[----:B0-----:R-:W-:Y:S01]  /*1050*/  SHF.R.S32.HI R7, RZ, 0x1f, R7 ;  /* 0x0000001fff077819 */ /* 0x001fe20000011407 */
[----:B-1----:R-:W-:-:S04]  /*1060*/  VIADD R5, R4, 0x20 ;  /* 0x0000002004057836 */ /* 0x002fc80000000000 */
[----:B------:R0:W-:Y:S01]  /*1070*/  STL [R1+0x34], R7 ;  /* 0x0000340701007387 */ /* 0x0001e20000100800 */
[----:B------:R-:W-:-:S03]  /*1080*/  VIADD R4, R4, 0x40 ;  /* 0x0000004004047836 */ /* 0x000fc60000000000 */
[----:B------:R-:W-:Y:S01]  /*1090*/  STL [R1+0x70], R8 ;  /* 0x0000700801007387 */ /* 0x000fe20000100800 */
[----:B0-----:R-:W-:-:S05]  /*10a0*/  SHF.R.S32.HI R7, RZ, 0x1f, R21 ;  /* 0x0000001fff077819 */ /* 0x001fca0000011415 */
[----:B------:R-:W-:Y:S04]  /*10b0*/  STL [R1+0x6c], R7 ;  /* 0x00006c0701007387 */ /* 0x000fe80000100800 */
[----:B------:R0:W-:Y:S04]  /*10c0*/  STL [R1+0x64], R5 ;  /* 0x0000640501007387 */ /* 0x0001e80000100800 */
[----:B------:R1:W-:Y:S01]  /*10d0*/  STL [R1+0x68], R4 ;  /* 0x0000680401007387 */ /* 0x0003e20000100800 */
[----:B0-----:R-:W-:Y:S02]  /*10e0*/  SHF.R.S32.HI R5, RZ, 0x1f, R5 ;  /* 0x0000001fff057819 */ /* 0x001fe40000011405 */
[----:B-1----:R-:W-:-:S03]  /*10f0*/  SHF.R.S32.HI R4, RZ, 0x1f, R4 ;  /* 0x0000001fff047819 */ /* 0x002fc60000011404 */
[----:B------:R0:W-:Y:S04]  /*1100*/  STL [R1+0x88], R5 ;  /* 0x0000880501007387 */ /* 0x0001e80000100800 */
[----:B------:R1:W-:Y:S04]  /*1110*/  STL [R1+0x84], R4 ;  /* 0x0000840401007387 */ /* 0x0003e80000100800 */
[----:B------:R2:W-:Y:S01]  /*1120*/  STL [R1+0x10], R6 ;  /* 0x0000100601007387 */ /* 0x0005e20000100800 */
[----:B0-----:R-:W-:Y:S02]  /*1130*/  IMAD.IADD R5, R14, 0x1, R0 ;  /* 0x000000010e057824 */ /* 0x001fe400078e0200 */
[----:B------:R-:W-:Y:S01]  /*1140*/  IMAD R0, R2, 0x8, R3 ;  /* 0x0000000802007824 */ /* 0x000fe200078e0203 */
[----:B-1----:R-:W-:-:S02]  /*1150*/  SHF.R.S32.HI R4, RZ, 0x4, R12 ;  /* 0x00000004ff047819 */ /* 0x002fc4000001140c */
[----:B------:R2:W-:Y:S04]  /*1160*/  STL [R1+0x50], R5 ;  /* 0x0000500501007387 */ /* 0x0005e80000100800 */
[----:B------:R2:W-:Y:S04]  /*1170*/  STL [R1+0x48], R0 ;  /* 0x0000480001007387 */ /* 0x0005e80000100800 */
[----:B------:R2:W-:Y:S02]  /*1180*/  STL [R1+0x28], R4 ;  /* 0x0000280401007387 */ /* 0x0005e40000100800 */
.L_x_11976:
[----:B------:R-:W-:Y:S01]  /*1190*/  ULDC.64 UR4, c[0x0][0xa28] ;  /* 0x00028a0000047ab9 */ /* 0x000fe20000000a00 */
[----:B0-234-:R-:W0:Y:S01]  /*11a0*/  LDC.64 R4, c[0x0][0xa08] ;  /* 0x00028200ff047b82 */ /* 0x01de220000000a00 */
[----:B------:R-:W-:Y:S01]  /*11b0*/  ISETP.NE.U32.AND P0, PT, RZ, UR4, PT ;  /* 0x00000004ff007c0c */ /* 0x000fe2000bf05070 */
[----:B------:R-:W-:Y:S01]  /*11c0*/  IMAD.MOV.U32 R11, RZ, RZ, RZ ;  /* 0x000000ffff0b7224 */ /* 0x000fe200078e00ff */
[----:B------:R-:W-:Y:S01]  /*11d0*/  ULDC.64 UR6, c[0x0][0xa20] ;  /* 0x0002880000067ab9 */ /* 0x000fe20000000a00 */
[----:B------:R-:W-:Y:S01]  /*11e0*/  IMAD.MOV.U32 R65, RZ, RZ, RZ ;  /* 0x000000ffff417224 */ /* 0x000fe200078e00ff */
[----:B------:R-:W-:Y:S01]  /*11f0*/  ISETP.NE.AND.EX P0, PT, RZ, UR5, PT, P0 ;  /* 0x00000005ff007c0c */ /* 0x000fe2000bf05300 */
[----:B------:R-:W-:Y:S02]  /*1200*/  ULDC.64 UR4, c[0x0][0xa18] ;  /* 0x0002860000047ab9 */ /* 0x000fe40000000a00 */
[----:B------:R-:W-:-:S04]  /*1210*/  ISETP.NE.U32.AND P1, PT, RZ, UR4, PT ;  /* 0x00000004ff007c0c */ /* 0x000fc8000bf25070 */
[----:B------:R-:W-:Y:S01]  /*1220*/  ISETP.NE.AND.EX P1, PT, RZ, UR5, PT, P1 ;  /* 0x00000005ff007c0c */ /* 0x000fe2000bf25310 */
[----:B------:R-:W-:Y:S02]  /*1230*/  ULDC.64 UR4, c[0x0][0xa08] ;  /* 0x0002820000047ab9 */ /* 0x000fe40000000a00 */
[----:B------:R-:W-:-:S03]  /*1240*/  ISETP.NE.U32.AND P3, PT, RZ, UR4, PT ;  /* 0x00000004ff007c0c */ /* 0x000fc6000bf65070 */
[----:B------:R-:W1:Y:S01]  /*1250*/  @P0 LDC.64 R2, c[0x0][0xa28] ;  /* 0x00028a00ff020b82 */ /* 0x000e620000000a00 */
[----:B------:R-:W-:Y:S01]  /*1260*/  ISETP.NE.AND.EX P3, PT, RZ, UR5, PT, P3 ;  /* 0x00000005ff007c0c */ /* 0x000fe2000bf65330 */
[----:B0-----:R-:W-:-:S06]  /*1270*/  IMAD.WIDE R8, R155, 0x4, R4 ;  /* 0x000000049b087825 */ /* 0x001fcc00078e0204 */
[----:B------:R-:W0:Y:S01]  /*1280*/  @P1 LDC.64 R6, c[0x0][0xa18] ;  /* 0x00028600ff061b82 */ /* 0x000e220000000a00 */
[----:B------:R-:W-:Y:S02]  /*1290*/  ULDC UR4, c[0x0][0x288] ;  /* 0x0000a20000047ab9 */ /* 0x000fe40000000800 */
[----:B------:R-:W-:Y:S01]  /*12a0*/  IMAD.U32 R157, RZ, RZ, UR4 ;  /* 0x00000004ff9d7e24 */ /* 0x000fe2000f8e00ff */
[----:B------:R2:W-:Y:S01]  /*12b0*/  STL [R1+0x58], R154 ;  /* 0x0000589a01007387 */ /* 0x0005e20000100800 */
[----:B------:R-:W-:-:S03]  /*12c0*/  ULDC.64 UR4, c[0x0][0x418] ;  /* 0x0001060000047ab9 */ /* 0x000fc60000000a00 */
[----:B-----5:R2:W5:Y:S01]  /*12d0*/  @P3 LDG.E R65, desc[UR42][R8.64] ;  /* 0x0000002a08413981 */ /* 0x020562000c1e1900 */
[----:B-1----:R-:W-:-:S05]  /*12e0*/  @P0 IMAD.WIDE R2, R155, 0x4, R2 ;  /* 0x000000049b020825 */ /* 0x002fca00078e0202 */
[----:B------:R2:W5:Y:S01]  /*12f0*/  @P0 LDG.E R11, desc[UR42][R2.64] ;  /* 0x0000002a020b0981 */ /* 0x000562000c1e1900 */
[----:B0-----:R-:W-:-:S05]  /*1300*/  @P1 IMAD.WIDE R4, R155, 0x4, R6 ;  /* 0x000000049b041825 */ /* 0x001fca00078e0206 */
[----:B------:R2:W5:Y:S04]  /*1310*/  @P1 LDG.E R157, desc[UR42][R4.64] ;  /* 0x0000002a049d1981 */ /* 0x000568000c1e1900 */
[----:B------:R2:W-:Y:S01]  /*1320*/  STL [R1+0x5c], R155 ;  /* 0x00005c9b01007387 */ /* 0x0005e20000100800 */
[----:B------:R-:W-:-:S03]  /*1330*/  UISETP.NE.U32.AND UP0, UPT, UR4, URZ, UPT ;  /* 0x0000003f0400728c */ /* 0x000fc6000bf05070 */
[----:B------:R-:W-:Y:S01]  /*1340*/  ULDC UR4, c[0x0][0x424] ;  /* 0x0001090000047ab9 */ /* 0x000fe20000000800 */
[----:B------:R-:W-:Y:S01]  /*1350*/  UISETP.NE.AND.EX UP0, UPT, UR5, URZ, UPT, UP0 ;  /* 0x0000003f0500728c */ /* 0x000fe2000bf05300 */
[----:B------:R-:W-:Y:S02]  /*1360*/  ISETP.NE.U32.AND P2, PT, RZ, UR6, PT ;  /* 0x00000006ff007c0c */ /* 0x000fe4000bf45070 */
[----:B------:R-:W-:Y:S01]  /*1370*/  ULDC UR5, c[0x0][0x2f0] ;  /* 0x0000bc0000057ab9 */ /* 0x000fe20000000800 */
[----:B------:R-:W-:Y:S01]  /*1380*/  USEL UR4, UR4, 0x1, UP0 ;  /* 0x0000000104047887 */ /* 0x000fe20008000000 */
[----:B------:R-:W-:-:S03]  /*1390*/  ISETP.NE.AND.EX P2, PT, RZ, UR7, PT, P2 ;  /* 0x00000007ff007c0c */ /* 0x000fc6000bf45320 */
[----:B------:R-:W-:-:S03]  /*13a0*/  UIMAD UR4, UR4, UR5, URZ ;  /* 0x00000005040472a4 */ /* 0x000fc6000f8e023f */
[----:B------:R-:W-:Y:S01]  /*13b0*/  ULDC UR5, c[0x0][0x348] ;  /* 0x0000d20000057ab9 */ /* 0x000fe20000000800 */
[----:B--2---:R-:W-:Y:S08]  /*13c0*/  @P1 BRA `(.L_x_11778) ;  /* 0x0000000000241947 */ /* 0x004ff00003800000 */
        /* <DEDUP_REMOVED lines=9> */
.L_x_11778:
[----:B------:R-:W-:Y:S02]  /*1460*/  IMAD.U32 R27, RZ, RZ, UR5 ;  /* 0x00000005ff1b7e24 */ /* 0x000fe4000f8e00ff */
[----:B------:R-:W-:Y:S01]  /*1470*/  IMAD.U32 R28, RZ, RZ, UR4 ;  /* 0x00000004ff1c7e24 */ /* 0x000fe2000f8e00ff */
[----:B------:R-:W-:Y:S06]  /*1480*/  @!P2 BRA `(.L_x_11779) ;  /* 0x000000000010a947 */ /* 0x000fec0003800000 */
[----:B------:R-:W0:Y:S02]  /*1490*/  LDC.64 R28, c[0x0][0xa20] ;  /* 0x00028800ff1c7b82 */ /* 0x000e240000000a00 */
[----:B0-----:R-:W-:-:S06]  /*14a0*/  IMAD.WIDE R28, R155, 0x4, R28 ;  /* 0x000000049b1c7825 */ /* 0x001fcc00078e021c */
[----:B------:R0:W5:Y:S01]  /*14b0*/  LDG.E R28, desc[UR42][R28.64] ;  /* 0x0000002a1c1c7981 */ /* 0x000162000c1e1900 */
[----:B------:R-:W-:Y:S05]  /*14c0*/  BRA `(.L_x_11780) ;  /* 0x0000000000107947 */ /* 0x000fea0003800000 */
.L_x_11779:
[----:B------:R-:W-:Y:S05]  /*14d0*/  @!P3 BRA `(.L_x_11780) ;  /* 0x00000000000cb947 */ /* 0x000fea0003800000 */
[----:B------:R-:W2:Y:S04]  /*14e0*/  LDG.E R3, desc[UR42][R8.64] ;  /* 0x0000002a08037981 */ /* 0x000ea8000c1e1900 */
[----:B------:R-:W2:Y:S02]  /*14f0*/  LDG.E R28, desc[UR42][R8.64+0x4] ;  /* 0x0000042a081c7981 */ /* 0x000ea4000c1e1900 */
[----:B--2---:R-:W-:-:S07]  /*1500*/  IMAD.IADD R28, R28, 0x1, -R3 ;  /* 0x000000011c1c7824 */ /* 0x004fce00078e0a03 */
.L_x_11780:
[----:B------:R-:W-:Y:S01]  /*1510*/  ULDC.64 UR4, c[0x0][0xa10] ;  /* 0x0002840000047ab9 */ /* 0x000fe20000000a00 */
[----:B------:R-:W1:Y:S01]  /*1520*/  LDC R2, c[0x0][0x448] ;  /* 0x00011200ff027b82 */ /* 0x000e620000000800 */
[----:B------:R-:W-:-:S04]  /*1530*/  ISETP.NE.U32.AND P0, PT, RZ, UR4, PT ;  /* 0x00000004ff007c0c */ /* 0x000fc8000bf05070 */
[----:B------:R-:W-:Y:S01]  /*1540*/  ISETP.NE.AND.EX P0, PT, RZ, UR5, PT, P0 ;  /* 0x00000005ff007c0c */ /* 0x000fe2000bf05300 */
[----:B------:R-:W-:Y:S02]  /*1550*/  ULDC.64 UR4, c[0x0][0xa30] ;  /* 0x00028c0000047ab9 */ /* 0x000fe40000000a00 */
[----:B------:R-:W-:-:S04]  /*1560*/  ISETP.NE.U32.AND P1, PT, RZ, UR4, PT ;  /* 0x00000004ff007c0c */ /* 0x000fc8000bf25070 */
[----:B------:R-:W-:-:S06]  /*1570*/  ISETP.NE.AND.EX P1, PT, RZ, UR5, PT, P1 ;  /* 0x00000005ff007c0c */ /* 0x000fcc000bf25310 */
[----:B------:R-:W2:Y:S08]  /*1580*/  @P0 LDC.64 R4, c[0x0][0xa10] ;  /* 0x00028400ff040b82 */ /* 0x000eb00000000a00 */
[----:B------:R-:W3:Y:S01]  /*1590*/  @P1 LDC.64 R6, c[0x0][0xa30] ;  /* 0x00028c00ff061b82 */ /* 0x000ee20000000a00 */
[----:B--2---:R-:W-:-:S05]  /*15a0*/  @P0 IMAD.WIDE R4, R155, 0x4, R4 ;  /* 0x000000049b040825 */ /* 0x004fca00078e0204 */
[----:B------:R-:W2:Y:S04]  /*15b0*/  @P0 LDG.E R0, desc[UR42][R4.64] ;  /* 0x0000002a04000981 */ /* 0x000ea8000c1e1900 */
[----:B------:R-:W2:Y:S01]  /*15c0*/  @P0 LDG.E R9, desc[UR42][R4.64+0x4] ;  /* 0x0000042a04090981 */ /* 0x000ea2000c1e1900 */
[----:B-----5:R-:W-:Y:S02]  /*15d0*/  IMAD.MOV.U32 R24, RZ, RZ, R28 ;  /* 0x000000ffff187224 */ /* 0x020fe400078e001c */
[----:B---3--:R-:W-:-:S05]  /*15e0*/  @P1 IMAD.WIDE R6, R155, 0x4, R6 ;  /* 0x000000049b061825 */ /* 0x008fca00078e0206 */
[----:B------:R3:W5:Y:S01]  /*15f0*/  @P1 LDG.E R24, desc[UR42][R6.64] ;  /* 0x0000002a06181981 */ /* 0x000762000c1e1900 */
[----:B-1----:R-:W-:Y:S01]  /*1600*/  ISETP.NE.AND P1, PT, R2, 0x1, PT ;  /* 0x000000010200780c */ /* 0x002fe20003f25270 */
[----:B------:R-:W-:Y:S01]  /*1610*/  IMAD.IADD R10, R28, 0x1, -R11 ;  /* 0x000000011c0a7824 */ /* 0x000fe200078e0a0b */
[----:B------:R-:W1:Y:S01]  /*1620*/  LDC.64 R2, c[0x0][0x9e0] ;  /* 0x00027800ff027b82 */ /* 0x000e620000000a00 */
[----:B------:R-:W-:-:S05]  /*1630*/  IMAD R14, R153, 0xc0, RZ ;  /* 0x000000c0990e7824 */ /* 0x000fca00078e02ff */
[----:B------:R4:W-:Y:S05]  /*1640*/  STL [R1+0x2c], R14 ;  /* 0x00002c0e01007387 */ /* 0x0009ea0000100800 */
[----:B------:R-:W0:Y:S08]  /*1650*/  @P1 LDC R13, c[0x0][0x44c] ;  /* 0x00011300ff0d1b82 */ /* 0x000e300000000800 */
[----:B------:R-:W3:Y:S01]  /*1660*/  @P1 LDC R8, c[0x0][0x450] ;  /* 0x00011400ff081b82 */ /* 0x000ee20000000800 */
[----:B-1----:R-:W-:Y:S01]  /*1670*/  ISETP.GE.AND P2, PT, R3, 0x1, PT ;  /* 0x000000010300780c */ /* 0x002fe20003f46270 */
[----:B--2---:R-:W-:-:S02]  /*1680*/  @P0 IMAD.IADD R27, R9, 0x1, -R0 ;  /* 0x00000001091b0824 */ /* 0x004fc400078e0a00 */
[----:B------:R-:W-:Y:S02]  /*1690*/  VIADD R0, R14, 0xbf ;  /* 0x000000bf0e007836 */ /* 0x000fe40000000000 */
[----:B------:R-:W-:Y:S02]  /*16a0*/  IMAD.IADD R12, R10, 0x1, R27 ;  /* 0x000000010a0c7824 */ /* 0x000fe400078e021b */
[----:B0-----:R-:W-:-:S03]  /*16b0*/  @P1 IMAD.HI.U32 R5, R0, R13, RZ ;  /* 0x0000000d00051227 */ /* 0x001fc600078e00ff */
[----:B------:R4:W-:Y:S01]  /*16c0*/  STL [R1+0x8], R12 ;  /* 0x0000080c01007387 */ /* 0x0009e20000100800 */
[----:B------:R-:W-:Y:S01]  /*16d0*/  IMAD.MOV.U32 R4, RZ, RZ, R0 ;  /* 0x000000ffff047224 */ /* 0x000fe200078e0000 */
[----:B---3--:R-:W-:Y:S01]  /*16e0*/  @P1 SHF.R.U32.HI R4, RZ, R8, R5 ;  /* 0x00000008ff041219 */ /* 0x008fe20000011605 */
[C---:B------:R-:W-:Y:S01]  /*16f0*/  VIADD R0, R12.reuse, 0x7f ;  /* 0x0000007f0c007836 */ /* 0x040fe20000000000 */
[----:B------:R-:W-:-:S04]  /*1700*/  IADD3 R7, R12, 0x1, -R157 ;  /* 0x000000010c077810 */ /* 0x000fc80007ffe89d */
[----:B------:R-:W-:Y:S01]  /*1710*/  SHF.R.S32.HI R5, RZ, 0x1f, R0 ;  /* 0x0000001fff057819 */ /* 0x000fe20000011400 */
[----:B------:R-:W-:-:S03]  /*1720*/  IMAD.IADD R9, R7, 0x1, R4 ;  /* 0x0000000107097824 */ /* 0x000fc600078e0204 */
[----:B------:R-:W-:Y:S01]  /*1730*/  LEA.HI R5, R5, R0, RZ, 0x7 ;  /* 0x0000000005057211 */ /* 0x000fe200078f38ff */
[----:B------:R-:W-:-:S03]  /*1740*/  IMAD.IADD R2, R9, 0x1, R2 ;  /* 0x0000000109027824 */ /* 0x000fc600078e0202 */
[----:B------:R-:W-:Y:S01]  /*1750*/  SHF.R.S32.HI R25, RZ, 0x7, R5 ;  /* 0x00000007ff197819 */ /* 0x000fe20000011405 */
[----:B----4-:R-:W-:Y:S06]  /*1760*/  @!P2 BRA `(.L_x_11781) ;  /* 0x000000000048a947 */ /* 0x010fec0003800000 */
        /* <DEDUP_REMOVED lines=11> */
.L_x_11783:
[----:B------:R-:W-:-:S13]  /*1820*/  ISETP.NE.AND P0, PT, R3, 0x1, PT ;  /* 0x000000010300780c */ /* 0x000fda0003f05270 */
[----:B------:R-:W0:Y:S02]  /*1830*/  @P0 LDC.64 R4, c[0x0][0x9e8] ;  /* 0x00027a00ff040b82 */ /* 0x000e240000000a00 */
[----:B0-----:R-:W-:-:S05]  /*1840*/  @P0 IMAD.HI.U32 R4, R0, R4, RZ ;  /* 0x0000000400040227 */ /* 0x001fca00078e00ff */
[----:B------:R-:W-:-:S07]  /*1850*/  @P0 SHF.R.U32.HI R0, RZ, R5, R4 ;  /* 0x00000005ff000219 */ /* 0x000fce0000011604 */
.L_x_11784:
[----:B------:R-:W-:Y:S05]  /*1860*/  BSYNC B0 ;  /* 0x0000000000007941 */ /* 0x000fea0003800000 */
.L_x_11782:
[----:B------:R-:W-:-:S05]  /*1870*/  IMAD R5, R0, R3, R3 ;  /* 0x0000000300057224 */ /* 0x000fca00078e0203 */
[----:B------:R-:W-:-:S07]  /*1880*/  VIMNMX R2, R2, R5, PT ;  /* 0x0000000502027248 */ /* 0x000fce0003fe0100 */
.L_x_11781:
        /* <DEDUP_REMOVED lines=20> */
.L_x_11787:
[----:B------:R-:W-:-:S13]  /*19d0*/  ISETP.NE.AND P0, PT, R3, 0x1, PT ;  /* 0x000000010300780c */ /* 0x000fda0003f05270 */
[----:B------:R-:W0:Y:S02]  /*19e0*/  @P0 LDC.64 R6, c[0x0][0x9e8] ;  /* 0x00027a00ff060b82 */ /* 0x000e240000000a00 */
[----:B0-----:R-:W-:-:S05]  /*19f0*/  @P0 IMAD.HI.U32 R6, R0, R6, RZ ;  /* 0x0000000600060227 */ /* 0x001fca00078e00ff */
[----:B------:R-:W-:-:S07]  /*1a00*/  @P0 SHF.R.U32.HI R0, RZ, R7, R6 ;  /* 0x00000007ff000219 */ /* 0x000fce0000011606 */
.L_x_11788:
[----:B------:R-:W-:Y:S05]  /*1a10*/  BSYNC B0 ;  /* 0x0000000000007941 */ /* 0x000fea0003800000 */
.L_x_11786:
[----:B------:R-:W-:-:S05]  /*1a20*/  IMAD R3, R0, R3, RZ ;  /* 0x0000000300037224 */ /* 0x000fca00078e02ff */
[----:B------:R-:W-:-:S07]  /*1a30*/  VIMNMX R4, R4, R3, !PT ;  /* 0x0000000304047248 */ /* 0x000fce0007fe0100 */
.L_x_11785:
        /* <DEDUP_REMOVED lines=43> */
.L_x_11791:
[----:B------:R-:W-:Y:S05]  /*1cf0*/  BSYNC B6 ;  /* 0x0000000000067941 */ /* 0x000fea0003800000 */
.L_x_11790:
        /* <DEDUP_REMOVED lines=20> */
.L_x_11793:
[----:B------:R-:W-:Y:S05]  /*1e40*/  BSYNC B6 ;  /* 0x0000000000067941 */ /* 0x000fea0003800000 */
.L_x_11792:
[----:B------:R-:W2:Y:S01]  /*1e50*/  LDL.64 R32, [R1+0x20] ;  /* 0x0000200001207983 */ /* 0x000ea20000100a00 */
[----:B------:R-:W-:-:S03]  /*1e60*/  ULDC.64 UR4, c[0x0][0x9f8] ;  /* 0x00027e0000047ab9 */ /* 0x000fc60000000a00 */
[----:B------:R-:W2:Y:S01]  /*1e70*/  LDL.64 R20, [R1+0x20] ;  /* 0x0000200001147983 */ /* 0x000ea20000100a00 */
[----:B------:R-:W-:Y:S01]  /*1e80*/  ISETP.NE.U32.AND P0, PT, RZ, UR4, PT ;  /* 0x00000004ff007c0c */ /* 0x000fe2000bf05070 */
[----:B------:R-:W-:Y:S01]  /*1e90*/  IMAD.MOV.U32 R67, RZ, RZ, R155 ;  /* 0x000000ffff437224 */ /* 0x000fe200078e009b */
[----:B------:R-:W0:Y:S01]  /*1ea0*/  LDC R53, c[0x0][0x3f4] ;  /* 0x0000fd00ff357b82 */ /* 0x000e220000000800 */
[----:B------:R-:W3:Y:S01]  /*1eb0*/  LDL R30, [R1+0x30] ;  /* 0x00003000011e7983 */ /* 0x000ee20000100800 */
[----:B------:R-:W-:Y:S01]  /*1ec0*/  ISETP.NE.AND.EX P0, PT, RZ, UR5, PT, P0 ;  /* 0x00000005ff007c0c */ /* 0x000fe2000bf05300 */
[----:B------:R-:W1:Y:S05]  /*1ed0*/  S2R R29, SR_TID.X ;  /* 0x00000000001d7919 */ /* 0x000e6a0000002100 */
[----:B------:R-:W4:Y:S01]  /*1ee0*/  LDC.64 R6, c[0x0][0x3f8] ;  /* 0x0000fe00ff067b82 */ /* 0x000f220000000a00 */
[----:B------:R-:W3:Y:S01]  /*1ef0*/  LDL R12, [R1+0x78] ;  /* 0x00007800010c7983 */ /* 0x000ee20000100800 */
[----:B------:R-:W-:Y:S01]  /*1f00*/  VIADD R66, R16, 0x20 ;  /* 0x0000002010427836 */ /* 0x000fe20000000000 */
[----:B------:R-:W-:-:S05]  /*1f10*/  ULDC UR4, c[0x0][0x2f4] ;  /* 0x0000bd0000047ab9 */ /* 0x000fca0000000800 */
[----:B------:R-:W1:Y:S08]  /*1f20*/  @P0 LDC.64 R8, c[0x0][0x9f8] ;  /* 0x00027e00ff080b82 */ /* 0x000e700000000a00 */
[----:B------:R-:W4:Y:S01]  /*1f30*/  LDC.64 R4, c[0x0][0x408] ;  /* 0x00010200ff047b82 */ /* 0x000f220000000a00 */
[----:B-1----:R-:W-:-:S05]  /*1f40*/  @P0 IMAD.WIDE R8, R155, 0x4, R8 ;  /* 0x000000049b080825 */ /* 0x002fca00078e0208 */
[----:B------:R1:W3:Y:S01]  /*1f50*/  @P0 LDG.E R67, desc[UR42][R8.64] ;  /* 0x0000002a08430981 */ /* 0x0002e2000c1e1900 */
[----:B------:R-:W-:Y:S01]  /*1f60*/  VIADD R31, R29, 0xffffff80 ;  /* 0xffffff801d1f7836 */ /* 0x000fe20000000000 */
[----:B------:R-:W-:-:S04]  /*1f70*/  ISETP.GE.AND P1, PT, R66, UR4, PT ;  /* 0x0000000442007c0c */ /* 0x000fc8000bf26270 */
[----:B------:R-:W-:Y:S01]  /*1f80*/  LEA.HI R29, R31, R31, RZ, 0x1 ;  /* 0x0000001f1f1d7211 */ /* 0x000fe200078f08ff */
[----:B--2---:R-:W-:-:S05]  /*1f90*/  IMAD.MOV.U32 R20, RZ, RZ, R32 ;  /* 0x000000ffff147224 */ /* 0x004fca00078e0020 */
[----:B------:R-:W-:-:S05]  /*1fa0*/  SHF.R.S32.HI R21, RZ, 0x1f, R20 ;  /* 0x0000001fff157819 */ /* 0x000fca0000011414 */
[----:B------:R2:W-:Y:S04]  /*1fb0*/  STL [R1+0x24], R21 ;  /* 0x0000241501007387 */ /* 0x0005e80000100800 */
[----:B------:R-:W2:Y:S04]  /*1fc0*/  LDL R15, [R1+0x44] ;  /* 0x00004400010f7983 */ /* 0x000ea80000100800 */
[----:B------:R-:W2:Y:S01]  /*1fd0*/  LDL R14, [R1+0x14] ;  /* 0x00001400010e7983 */ /* 0x000ea20000100800 */
[----:B------:R-:W-:Y:S02]  /*1fe0*/  SEL R3, RZ, 0xffffffff, P1 ;  /* 0xffffffffff037807 */ /* 0x000fe40000800000 */
[----:B------:R-:W-:-:S02]  /*1ff0*/  SHF.R.S32.HI R29, RZ, 0x1, R29 ;  /* 0x00000001ff1d7819 */ /* 0x000fc4000001141d */
[C---:B------:R-:W-:Y:S01]  /*2000*/  ISETP.GE.AND P0, PT, R16.reuse, UR4, PT ;  /* 0x0000000410007c0c */ /* 0x040fe2000bf06270 */
[----:B-1----:R-:W-:Y:S01]  /*2010*/  IMAD.SHL.U32 R9, R3, 0x2, RZ ;  /* 0x0000000203097824 */ /* 0x002fe200078e00ff */
[----:B------:R-:W-:Y:S02]  /*2020*/  SHF.R.S32.HI R3, RZ, 0x1f, R29 ;  /* 0x0000001fff037819 */ /* 0x000fe4000001141d */
[----:B------:R-:W-:Y:S02]  /*2030*/  SEL R0, RZ, 0x1, P0 ;  /* 0x00000001ff007807 */ /* 0x000fe40000000000 */
[-C--:B0-----:R-:W-:Y:S02]  /*2040*/  ISETP.GE.AND P3, PT, R16, R53.reuse, PT ;  /* 0x000000351000720c */ /* 0x081fe40003f66270 */
[----:B------:R-:W-:Y:S01]  /*2050*/  ISETP.GE.AND P2, PT, R66, R53, PT ;  /* 0x000000354200720c */ /* 0x000fe20003f46270 */
[----:B----4-:R-:W-:Y:S01]  /*2060*/  IMAD R8, R3, R6, RZ ;  /* 0x0000000603087224 */ /* 0x010fe200078e02ff */
[----:B------:R-:W-:Y:S01]  /*2070*/  LOP3.LUT R0, R9, 0x2, R0, 0xe2, !PT ;  /* 0x0000000209007812 */ /* 0x000fe200078ee200 */
[----:B------:R-:W-:Y:S01]  /*2080*/  IMAD R10, R3, R4, RZ ;  /* 0x00000004030a7224 */ /* 0x000fe200078e02ff */
[----:B------:R-:W-:-:S02]  /*2090*/  SEL R3, R53, RZ, P3 ;  /* 0x000000ff35037207 */ /* 0x000fc40001800000 */
[----:B------:R-:W-:-:S03]  /*20a0*/  SEL R9, R53, RZ, P2 ;  /* 0x000000ff35097207 */ /* 0x000fc60001000000 */
[----:B------:R-:W-:Y:S02]  /*20b0*/  IMAD.IADD R3, R16, 0x1, R3 ;  /* 0x0000000110037824 */ /* 0x000fe400078e0203 */
[----:B------:R-:W-:Y:S02]  /*20c0*/  IMAD.IADD R9, R66, 0x1, R9 ;  /* 0x0000000142097824 */ /* 0x000fe400078e0209 */
[C---:B------:R-:W-:Y:S01]  /*20d0*/  IMAD R11, R29.reuse, R7, R8 ;  /* 0x000000071d0b7224 */ /* 0x040fe200078e0208 */
[----:B------:R-:W-:Y:S01]  /*20e0*/  SHF.R.S32.HI R8, RZ, 0x1f, R3 ;  /* 0x0000001fff087819 */ /* 0x000fe20000011403 */
[----:B------:R-:W-:Y:S01]  /*20f0*/  IMAD R13, R29, R5, R10 ;  /* 0x000000051d0d7224 */ /* 0x000fe200078e020a */
[----:B------:R-:W-:Y:S02]  /*2100*/  SHF.R.S32.HI R10, RZ, 0x1f, R9 ;  /* 0x0000001fff0a7819 */ /* 0x000fe40000011409 */
[----:B------:R-:W-:Y:S02]  /*2110*/  LEA.HI R64, R8, R3, RZ, 0x4 ;  /* 0x0000000308407211 */ /* 0x000fe400078f20ff */
[----:B------:R-:W-:-:S02]  /*2120*/  LEA.HI R63, R10, R9, RZ, 0x4 ;  /* 0x000000090a3f7211 */ /* 0x000fc400078f20ff */
[----:B------:R-:W-:Y:S02]  /*2130*/  LEA.HI R3, R8, R3, RZ, 0x5 ;  /* 0x0000000308037211 */ /* 0x000fe400078f28ff */
[----:B------:R-:W-:-:S03]  /*2140*/  LEA.HI R9, R10, R9, RZ, 0x5 ;  /* 0x000000090a097211 */ /* 0x000fc600078f28ff */
[----:B------:R-:W-:Y:S01]  /*2150*/  IMAD.SHL.U32 R8, R3, 0x80, RZ ;  /* 0x0000008003087824 */ /* 0x000fe200078e00ff */
[C---:B---3--:R-:W-:Y:S01]  /*2160*/  LOP3.LUT R3, R30.reuse, 0x10, R64, 0xf8, !PT ;  /* 0x000000101e037812 */ /* 0x048fe200078ef840 */
[----:B------:R-:W-:Y:S01]  /*2170*/  IMAD.SHL.U32 R10, R9, 0x80, RZ ;  /* 0x00000080090a7824 */ /* 0x000fe200078e00ff */
[----:B------:R-:W-:Y:S02]  /*2180*/  LOP3.LUT R9, R30, 0x10, R63, 0xf8, !PT ;  /* 0x000000101e097812 */ /* 0x000fe400078ef83f */
[----:B------:R-:W0:Y:S01]  /*2190*/  S2R R30, SR_TID.X ;  /* 0x00000000001e7919 */ /* 0x000e220000002100 */
[----:B------:R-:W-:Y:S01]  /*21a0*/  SHF.R.S32.HI R17, RZ, 0x1f, R16 ;  /* 0x0000001fff117819 */ /* 0x000fe20000011410 */
[----:B------:R-:W-:-:S04]  /*21b0*/  IMAD.WIDE.U32 R44, R29, R6, R20 ;  /* 0x000000061d2c7225 */ /* 0x000fc800078e0014 */
[----:B------:R-:W-:-:S04]  /*21c0*/  IMAD.WIDE.U32 R42, R29, R6, R16 ;  /* 0x000000061d2a7225 */ /* 0x000fc800078e0010 */
[----:B------:R-:W-:Y:S02]  /*21d0*/  IMAD.IADD R45, R45, 0x1, R11 ;  /* 0x000000012d2d7824 */ /* 0x000fe400078e020b */
[----:B------:R-:W-:Y:S01]  /*21e0*/  IMAD.IADD R43, R11, 0x1, R43 ;  /* 0x000000010b2b7824 */ /* 0x000fe200078e022b */
[----:B-----5:R-:W-:Y:S01]  /*21f0*/  SHF.R.S32.HI R11, RZ, 0x1f, R24 ;  /* 0x0000001fff0b7819 */ /* 0x020fe20000011418 */
[----:B------:R-:W-:Y:S01]  /*2200*/  IMAD.IADD R65, R65, 0x1, R28 ;  /* 0x0000000141417824 */ /* 0x000fe200078e021c */
[----:B------:R-:W-:Y:S01]  /*2210*/  LEA.HI R28, R31, R31, RZ, 0x1 ;  /* 0x0000001f1f1c7211 */ /* 0x000fe200078f08ff */
[----:B------:R-:W-:Y:S01]  /*2220*/  IMAD.WIDE.U32 R40, R29, R4, R20 ;  /* 0x000000041d287225 */ /* 0x000fe200078e0014 */
[----:B------:R-:W-:-:S03]  /*2230*/  LOP3.LUT R8, R8, 0xfffff000, RZ, 0xc0, !PT ;  /* 0xfffff00008087812 */ /* 0x000fc600078ec0ff */
[----:B--2---:R-:W-:Y:S01]  /*2240*/  IMAD.WIDE.U32 R20, R29, R4, R16 ;  /* 0x000000041d147225 */ /* 0x004fe200078e0010 */
[-C--:B------:R-:W-:Y:S02]  /*2250*/  LOP3.LUT R3, R3, R12.reuse, RZ, 0x3c, !PT ;  /* 0x0000000c03037212 */ /* 0x080fe400078e3cff */
[----:B------:R-:W-:Y:S02]  /*2260*/  LOP3.LUT R10, R10, 0xfffff000, RZ, 0xc0, !PT ;  /* 0xfffff0000a0a7812 */ /* 0x000fe400078ec0ff */
[----:B------:R-:W-:Y:S01]  /*2270*/  LOP3.LUT R9, R9, R12, RZ, 0x3c, !PT ;  /* 0x0000000c09097212 */ /* 0x000fe200078e3cff */
[----:B------:R-:W-:Y:S01]  /*2280*/  IMAD R12, R11, R6, RZ ;  /* 0x000000060b0c7224 */ /* 0x000fe200078e02ff */
[----:B------:R-:W-:Y:S01]  /*2290*/  LOP3.LUT R28, R28, 0xfffffffe, RZ, 0xc0, !PT ;  /* 0xfffffffe1c1c7812 */ /* 0x000fe200078ec0ff */
[----:B------:R-:W-:Y:S02]  /*22a0*/  IMAD.IADD R41, R41, 0x1, R13 ;  /* 0x0000000129297824 */ /* 0x000fe400078e020d */
[----:B------:R-:W-:-:S02]  /*22b0*/  IMAD.IADD R21, R13, 0x1, R21 ;  /* 0x000000010d157824 */ /* 0x000fc400078e0215 */
[----:B------:R-:W-:Y:S02]  /*22c0*/  IMAD R11, R11, R4, RZ ;  /* 0x000000040b0b7224 */ /* 0x000fe400078e02ff */
[----:B------:R-:W-:-:S04]  /*22d0*/  IMAD.WIDE.U32 R44, R24, R6, R44 ;  /* 0x00000006182c7225 */ /* 0x000fc800078e002c */
[----:B------:R-:W-:Y:S01]  /*22e0*/  IMAD.WIDE.U32 R42, R24, R6, R42 ;  /* 0x00000006182a7225 */ /* 0x000fe200078e002a */
[----:B------:R-:W-:-:S03]  /*22f0*/  LOP3.LUT R52, R0, 0x1, RZ, 0xc0, !PT ;  /* 0x0000000100347812 */ /* 0x000fc600078ec0ff */
[C---:B------:R-:W-:Y:S02]  /*2300*/  IMAD R11, R24.reuse, R5, R11 ;  /* 0x00000005180b7224 */ /* 0x040fe400078e020b */
[----:B------:R-:W-:Y:S01]  /*2310*/  IMAD.WIDE.U32 R40, R24, R4, R40 ;  /* 0x0000000418287225 */ /* 0x000fe200078e0028 */
[----:B------:R-:W-:-:S03]  /*2320*/  LOP3.LUT R51, R0, 0x2, RZ, 0xc0, !PT ;  /* 0x0000000200337812 */ /* 0x000fc600078ec0ff */
[----:B------:R-:W-:-:S04]  /*2330*/  IMAD.WIDE.U32 R20, R24, R4, R20 ;  /* 0x0000000418147225 */ /* 0x000fc800078e0014 */
[----:B------:R-:W-:Y:S01]  /*2340*/  IMAD.IADD R28, R31, 0x1, -R28 ;  /* 0x000000011f1c7824 */ /* 0x000fe200078e0a1c */
[C---:B------:R-:W-:Y:S01]  /*2350*/  SHF.L.U64.HI R60, R6.reuse, 0x7, R7 ;  /* 0x00000007063c7819 */ /* 0x040fe20000010207 */
[----:B------:R-:W-:Y:S01]  /*2360*/  IMAD.SHL.U32 R59, R6, 0x80, RZ ;  /* 0x00000080063b7824 */ /* 0x000fe200078e00ff */
[C---:B------:R-:W-:Y:S01]  /*2370*/  SHF.L.U64.HI R58, R4.reuse, 0x7, R5 ;  /* 0x00000007043a7819 */ /* 0x040fe20000010205 */
[----:B------:R-:W-:Y:S01]  /*2380*/  IMAD.SHL.U32 R57, R4, 0x80, RZ ;  /* 0x0000008004397824 */ /* 0x000fe200078e00ff */
[----:B------:R-:W-:Y:S01]  /*2390*/  SHF.R.S32.HI R56, RZ, 0x1f, R154 ;  /* 0x0000001fff387819 */ /* 0x000fe2000001149a */
[----:B------:R-:W-:Y:S01]  /*23a0*/  IMAD R55, R28, 0xc0, R29 ;  /* 0x000000c01c377824 */ /* 0x000fe200078e021d */
[----:B------:R-:W-:Y:S01]  /*23b0*/  SHF.R.S32.HI R50, RZ, 0x1f, R67 ;  /* 0x0000001fff327819 */ /* 0x000fe20000011443 */
[----:B------:R-:W-:Y:S01]  /*23c0*/  IMAD.SHL.U32 R53, R53, 0x2, RZ ;  /* 0x0000000235357824 */ /* 0x000fe200078e00ff */
[----:B------:R-:W-:Y:S01]  /*23d0*/  LOP3.LUT R0, R63, 0xfffffff0, RZ, 0xc0, !PT ;  /* 0xfffffff03f007812 */ /* 0x000fe200078ec0ff */
[----:B------:R-:W-:-:S02]  /*23e0*/  IMAD.IADD R47, R41, 0x1, R11 ;  /* 0x00000001292f7824 */ /* 0x000fc400078e020b */
[----:B------:R-:W-:Y:S01]  /*23f0*/  IMAD.IADD R46, R11, 0x1, R21 ;  /* 0x000000010b2e7824 */ /* 0x000fe200078e0215 */
[--C-:B------:R-:W-:Y:S01]  /*2400*/  IADD3 R62, R3, R8, R15.reuse ;  /* 0x00000008033e7210 */ /* 0x100fe20007ffe00f */
[----:B------:R-:W-:Y:S01]  /*2410*/  IMAD R3, R24, R7, R12 ;  /* 0x0000000718037224 */ /* 0x000fe200078e020c */
[----:B------:R-:W-:Y:S02]  /*2420*/  IADD3 R61, R9, R10, R15 ;  /* 0x0000000a093d7210 */ /* 0x000fe40007ffe00f */
[----:B0-----:R-:W-:Y:S01]  /*2430*/  SHF.R.U32.HI R15, RZ, 0x7, R30 ;  /* 0x00000007ff0f7819 */ /* 0x001fe2000001161e */
[----:B------:R-:W-:Y:S01]  /*2440*/  IMAD.IADD R49, R45, 0x1, R3 ;  /* 0x000000012d317824 */ /* 0x000fe200078e0203 */
[----:B------:R-:W-:Y:S01]  /*2450*/  ISETP.GE.AND P1, PT, R14, UR4, PT ;  /* 0x000000040e007c0c */ /* 0x000fe2000bf26270 */
[----:B------:R-:W-:Y:S01]  /*2460*/  IMAD.IADD R48, R3, 0x1, R43 ;  /* 0x0000000103307824 */ /* 0x000fe200078e022b */
[----:B------:R-:W-:Y:S01]  /*2470*/  LOP3.LUT R3, R64, 0xfffffff0, RZ, 0xc0, !PT ;  /* 0xfffffff040037812 */ /* 0x000fe200078ec0ff */
[----:B------:R-:W-:-:S10]  /*2480*/  VIADD R54, R15, 0x8 ;  /* 0x000000080f367836 */ /* 0x000fd40000000000 */
.L_x_11836:
[----:B--2---:R-:W2:Y:S01]  /*2490*/  LDL R10, [R1+0x50] ;  /* 0x00005000010a7983 */ /* 0x004ea20000100800 */
        /* <DEDUP_REMOVED lines=37> */
[C---:B------:R-:W-:Y:S01]  /*26f0*/  IMAD.WIDE.U32 R4, R77.reuse, UR4, RZ ;  /* 0x000000044d047c25 */ /* 0x040fe2000f8e00ff */
[----:B------:R-:W-:Y:S02]  /*2700*/  ULDC.U8 UR6, c[0x0][0x410] ;  /* 0x0001040000067ab9 */ /* 0x000fe40000000000 */
[----:B------:R-:W-:Y:S01]  /*2710*/  ISETP.NE.AND P0, PT, RZ, UR6, PT ;  /* 0x00000006ff007c0c */ /* 0x000fe2000bf05270 */
[----:B------:R-:W-:Y:S02]  /*2720*/  IMAD R6, R76, UR4, RZ ;  /* 0x000000044c067c24 */ /* 0x000fe4000f8e02ff */
[----:B------:R-:W-:Y:S02]  /*2730*/  IMAD R10, R58, R2, RZ ;  /* 0x000000023a0a7224 */ /* 0x000fe400078e02ff */
[----:B------:R-:W-:Y:S01]  /*2740*/  IMAD R7, R77, UR5, R6 ;  /* 0x000000054d077c24 */ /* 0x000fe2000f8e0206 */
[----:B------:R-:W-:Y:S01]  /*2750*/  ULDC.64 UR4, c[0x0][0x310] ;  /* 0x0000c40000047ab9 */ /* 0x000fe20000000a00 */
[----:B------:R-:W-:Y:S01]  /*2760*/  SHF.R.S32.HI R6, RZ, 0x1f, R2 ;  /* 0x0000001fff067819 */ /* 0x000fe20000011402 */
[----:B------:R-:W-:-:S02]  /*2770*/  IMAD R9, R71, UR4, RZ ;  /* 0x0000000447097c24 */ /* 0x000fc4000f8e02ff */
        /* <DEDUP_REMOVED lines=9> */
[-C--:B------:R-:W-:Y:S01]  /*2810*/  IMAD R8, R60, R2.reuse, RZ ;  /* 0x000000023c087224 */ /* 0x080fe200078e02ff */
[----:B------:R-:W-:Y:S01]  /*2820*/  IADD3 R72, P5, R4, UR4, RZ ;  /* 0x0000000404487c10 */ /* 0x000fe2000ffbe0ff */
[----:B------:R-:W-:Y:S02]  /*2830*/  IMAD R15, R6, R57, R10 ;  /* 0x00000039060f7224 */ /* 0x000fe400078e020a */
[----:B------:R-:W-:Y:S01]  /*2840*/  IMAD R70, R12, -0x80, R27 ;  /* 0xffffff800c467824 */ /* 0x000fe200078e021b */
[----:B------:R-:W-:Y:S01]  /*2850*/  IADD3.X R81, R5, UR5, R7, P5, !PT ;  /* 0x0000000505517c10 */ /* 0x000fe2000affe407 */
[----:B------:R-:W-:Y:S02]  /*2860*/  IMAD R9, R6, R59, R8 ;  /* 0x0000003b06097224 */ /* 0x000fe400078e0208 */
[----:B------:R-:W-:Y:S01]  /*2870*/  IMAD.WIDE.U32 R12, R59, R2, RZ ;  /* 0x000000023b0c7225 */ /* 0x000fe200078e00ff */
[----:B------:R-:W-:-:S03]  /*2880*/  VIMNMX R70, R70, 0x80, PT ;  /* 0x0000008046467848 */ /* 0x000fc60003fe0100 */
[----:B------:R-:W-:-:S04]  /*2890*/  IMAD.WIDE.U32 R10, R57, R2, RZ ;  /* 0x00000002390a7225 */ /* 0x000fc800078e00ff */
[----:B------:R-:W-:Y:S02]  /*28a0*/  IMAD.IADD R14, R13, 0x1, R9 ;  /* 0x000000010d0e7824 */ /* 0x000fe400078e0209 */
        /* <DEDUP_REMOVED lines=15> */
[----:B------:R-:W2:Y:S01]  /*29a0*/  LDL.64 R74, [R1+0x20] ;  /* 0x00002000014a7983 */ /* 0x000ea20000100a00 */
[----:B------:R-:W-:Y:S01]  /*29b0*/  ULDC.64 UR4, c[0x0][0x3e8] ;  /* 0x0000fa0000047ab9 */ /* 0x000fe20000000a00 */
[----:B------:R-:W-:Y:S02]  /*29c0*/  ULDC.64 UR6, c[0x0][0x400] ;  /* 0x0001000000067ab9 */ /* 0x000fe40000000a00 */
[----:B------:R-:W3:Y:S04]  /*29d0*/  LDL R39, [R1+0x3c] ;  /* 0x00003c0001277983 */ /* 0x000ee80000100800 */
[----:B------:R-:W4:Y:S01]  /*29e0*/  LDL R38, [R1+0x40] ;  /* 0x0000400001267983 */ /* 0x000f220000100800 */
[----:B------:R-:W-:Y:S02]  /*29f0*/  IADD3 R12, P0, P6, R44, UR4, R12 ;  /* 0x000000042c0c7c10 */ /* 0x000fe4000fe1e00c */
[----:B------:R-:W-:-:S02]  /*2a00*/  CS2R R34, SRZ ;  /* 0x0000000000227805 */ /* 0x000fc4000001ff00 */
[----:B------:R-:W-:Y:S02]  /*2a10*/  CS2R R36, SRZ ;  /* 0x0000000000247805 */ /* 0x000fe4000001ff00 */
[----:B------:R-:W-:Y:S02]  /*2a20*/  IADD3.X R13, R49, UR5, R14, P0, P6 ;  /* 0x00000005310d7c10 */ /* 0x000fe400087ec40e */
[----:B------:R-:W-:-:S04]  /*2a30*/  IADD3 R10, P0, P6, R40, UR6, R10 ;  /* 0x00000006280a7c10 */ /* 0x000fc8000fe1e00a */
[----:B------:R-:W-:Y:S02]  /*2a40*/  IADD3.X R11, R47, UR7, R15, P0, P6 ;  /* 0x000000072f0b7c10 */ /* 0x000fe400087ec40f */
[----:B------:R-:W-:Y:S02]  /*2a50*/  CS2R R30, SRZ ;  /* 0x00000000001e7805 */ /* 0x000fe4000001ff00 */
[----:B------:R-:W-:Y:S02]  /*2a60*/  CS2R R8, SRZ ;  /* 0x0000000000087805 */ /* 0x000fe4000001ff00 */
[----:B------:R-:W-:Y:S02]  /*2a70*/  CS2R R32, SRZ ;  /* 0x0000000000207805 */ /* 0x000fe4000001ff00 */
[----:B------:R-:W-:Y:S02]  /*2a80*/  CS2R R28, SRZ ;  /* 0x00000000001c7805 */ /* 0x000fe4000001ff00 */
[----:B--2---:R-:W-:-:S02]  /*2a90*/  ISETP.GE.AND P6, PT, R74, R80, PT ;  /* 0x000000504a00720c */ /* 0x004fc40003fc6270 */
[----:B---3--:R-:W-:-:S11]  /*2aa0*/  ISETP.GE.AND P0, PT, R39, R80, PT ;  /* 0x000000502700720c */ /* 0x008fd60003f06270 */
[----:B------:R0:W5:Y:S04]  /*2ab0*/  @!P6 LDG.E.64 R34, desc[UR42][R12.64] ;  /* 0x0000002a0c22e981 */ /* 0x000168000c1e1b00 */
[----:B------:R0:W5:Y:S01]  /*2ac0*/  @!P6 LDG.E.64 R36, desc[UR42][R10.64] ;  /* 0x0000002a0a24e981 */ /* 0x000162000c1e1b00 */
[----:B----4-:R-:W-:-:S03]  /*2ad0*/  ISETP.GE.AND P6, PT, R38, R80, PT ;  /* 0x000000502600720c */ /* 0x010fc60003fc6270 */
[----:B------:R0:W5:Y:S04]  /*2ae0*/  @!P0 LDG.E.64 R30, desc[UR42][R12.64+0x10] ;  /* 0x0000102a0c1e8981 */ /* 0x000168000c1e1b00 */
[----:B------:R0:W5:Y:S06]  /*2af0*/  @!P0 LDG.E.64 R32, desc[UR42][R10.64+0x10] ;  /* 0x0000102a0a208981 */ /* 0x00016c000c1e1b00 */
[----:B------:R0:W5:Y:S04]  /*2b00*/  @!P6 LDG.E.64 R8, desc[UR42][R12.64+0x20] ;  /* 0x0000202a0c08e981 */ /* 0x000168000c1e1b00 */
[----:B------:R0:W5:Y:S02]  /*2b10*/  @!P6 LDG.E.64 R28, desc[UR42][R10.64+0x20] ;  /* 0x0000202a0a1ce981 */ /* 0x000164000c1e1b00 */
.L_x_11798:
[----:B------:R-:W-:Y:S05]  /*2b20*/  BSYNC B1 ;  /* 0x0000000000017941 */ /* 0x000fea0003800000 */
.L_x_11797:
        /* <DEDUP_REMOVED lines=10> */
.L_x_11799:
[----:B------:R-:W2:Y:S01]  /*2bd0*/  LDL R4, [R1+0x18] ;  /* 0x0000180001047983 */ /* 0x000ea20000100800 */
[----:B------:R-:W-:Y:S01]  /*2be0*/  IMAD R68, R23, 0x8, R18 ;  /* 0x0000000817447824 */ /* 0x000fe200078e0212 */
[----:B------:R-:W-:Y:S01]  /*2bf0*/  BSSY B1, `(.L_x_11800) ;  /* 0x0000004000017945 */ /* 0x000fe20003800000 */
[----:B--2---:R-:W-:-:S04]  /*2c00*/  SHF.L.U32 R79, R4, 0x1f, RZ ;  /* 0x0000001f044f7819 */ /* 0x004fc800000006ff */
[----:B------:R-:W1:Y:S02]  /*2c10*/  SYNCS.PHASECHK.TRANS64.TRYWAIT P6, [R68+URZ+0x19c90], R79 ;  /* 0x019c904f440075a7 */ /* 0x000e6400080c017f */
[----:B-1----:R-:W-:Y:S05]  /*2c20*/  @!P6 BRA `(.L_x_11801) ;  /* 0x000001f00040e947 */ /* 0x002fea0003800000 */
.L_x_12135:
[----:B------:R-:W-:Y:S05]  /*2c30*/  BSYNC B1 ;  /* 0x0000000000017941 */ /* 0x000fea0003800000 */
.L_x_11800:
[----:B------:R-:W-:-:S03]  /*2c40*/  UMOV UR4, 0xffffffff ;  /* 0xffffffff00047882 */ /* 0x000fc60000000000 */
[----:B------:R-:W-:Y:S05]  /*2c50*/  BRA.DIV UR4, `(.L_x_11802) ;  /* 0x000001f204487947 */ /* 0x000fea000b800000 */
[----:B------:R2:W3:Y:S04]  /*2c60*/  SHFL.IDX PT, R39, R81, RZ, 0x1e1f ;  /* 0x001e1fff51277589 */ /* 0x0004e800000e0000 */
[----:B------:R2:W4:Y:S02]  /*2c70*/  SHFL.IDX PT, R14, R72, RZ, 0x1e1f ;  /* 0x001e1fff480e7589 */ /* 0x00052400000e0000 */
.L_x_12139:
[----:B------:R-:W-:Y:S05]  /*2c80*/  @P5 BRA `(.L_x_11803) ;  /* 0x0000003c00505947 */ /* 0x000fea0003800000 */
[----:B------:R-:W-:Y:S01]  /*2c90*/  ISETP.NE.AND P5, PT, R52, RZ, PT ;  /* 0x000000ff3400720c */ /* 0x000fe20003fa5270 */
[----:B------:R-:W-:-:S12]  /*2ca0*/  BSSY B1, `(.L_x_11804) ;  /* 0x0000076000017945 */ /* 0x000fd80003800000 */
[----:B------:R-:W-:Y:S05]  /*2cb0*/  @!P5 BRA `(.L_x_11805) ;  /* 0x0000000400d0d947 */ /* 0x000fea0003800000 */
[----:B0-----:R-:W5:Y:S01]  /*2cc0*/  LDL.64 R12, [R1+0x20] ;  /* 0x00002000010c7983 */ /* 0x001f620000100a00 */
[----:B----4-:R-:W-:Y:S01]  /*2cd0*/  IADD3 R10, P5, R16, R14, RZ ;  /* 0x0000000e100a7210 */ /* 0x010fe20007fbe0ff */
[----:B------:R-:W-:Y:S02]  /*2ce0*/  BSSY B2, `(.L_x_11806) ;  /* 0x0000070000027945 */ /* 0x000fe40003800000 */
[----:B------:R0:W4:Y:S02]  /*2cf0*/  LDS.128 R4, [R69+0x13800] ;  /* 0x0138000045047984 */ /* 0x0001240000000c00 */
[----:B---3--:R-:W-:Y:S01]  /*2d00*/  IMAD.X R11, R39, 0x1, R17, P5 ;  /* 0x00000001270b7824 */ /* 0x008fe200028e0611 */
[----:B-----5:R-:W-:-:S13]  /*2d10*/  ISETP.GE.AND P6, PT, R12, R80, PT ;  /* 0x000000500c00720c */ /* 0x020fda0003fc6270 */
[----:B0---4-:R-:W-:Y:S05]  /*2d20*/  @P6 BRA `(.L_x_11807) ;  /* 0x0000000400ac6947 */ /* 0x011fea0003800000 */
[--C-:B--2---:R-:W-:Y:S02]  /*2d30*/  SHF.R.U32.HI R81, RZ, 0x8, R35.reuse ;  /* 0x00000008ff517819 */ /* 0x104fe40000011623 */
[----:B------:R-:W-:Y:S02]  /*2d40*/  LOP3.LUT R12, R35, 0xff, RZ, 0xc0, !PT ;  /* 0x000000ff230c7812 */ /* 0x000fe400078ec0ff */
[----:B------:R-:W-:Y:S02]  /*2d50*/  SHF.R.U32.HI R13, RZ, 0x18, R35 ;  /* 0x00000018ff0d7819 */ /* 0x000fe40000011623 */
        /* <DEDUP_REMOVED lines=25> */
[-C--:B------:R-:W-:Y:S01]  /*2ef0*/  FMUL.FTZ R87, R34, R85.reuse ;  /* 0x0000005522577220 */ /* 0x080fe20000410000 */
        /* <DEDUP_REMOVED lines=26> */
[----:B------:R-:W-:Y:S01]  /*30a0*/  F2FP.F16.E4M3.UNPACK_B R83, R12.H1 ;  /* 0x0000000cff53723e */ /* 0x000fe200030006ff */
[-C--:B------:R-:W-:Y:S01]  /*30b0*/  FFMA.FTZ R36, R36, R15.reuse, -R85 ;  /* 0x0000000f24247223 */ /* 0x080fe20000010855 */
[----:B------:R-:W-:Y:S01]  /*30c0*/  FFMA.FTZ R37, R37, R15, R84 ;  /* 0x0000000f25257223 */ /* 0x000fe20000010054 */
[-C--:B------:R-:W-:Y:S01]  /*30d0*/  FFMA.FTZ R15, R34, R82.reuse, -R81 ;  /* 0x00000052220f7223 */ /* 0x080fe20000010851 */
[----:B------:R-:W-:Y:S01]  /*30e0*/  FFMA.FTZ R34, R35, R82, R72 ;  /* 0x0000005223227223 */ /* 0x000fe20000010048 */
[----:B------:R-:W-:Y:S01]  /*30f0*/  F2FP.F16.E4M3.UNPACK_B R72, R7.H1 ;  /* 0x00000007ff48723e */ /* 0x000fe200030006ff */
[--C-:B------:R-:W-:Y:S01]  /*3100*/  HADD2.F32 R84, -RZ, R83.reuse.H1_H1 ;  /* 0x30000053ff547230 */ /* 0x100fe20000004100 */
[----:B------:R-:W-:Y:S01]  /*3110*/  F2FP.SATFINITE.E4M3.F32.PACK_AB_MERGE_C R35, R87, R86, RZ ;  /* 0x000000565723723e */ /* 0x000fe200048070ff */
[----:B------:R-:W-:Y:S01]  /*3120*/  HADD2.F32 R83, -RZ, R83.H0_H0 ;  /* 0x20000053ff537230 */ /* 0x000fe20000004100 */
[-C--:B------:R-:W-:Y:S01]  /*3130*/  F2FP.F16.E4M3.UNPACK_B R86, R13.reuse.H1 ;  /* 0x0000000dff56723e */ /* 0x080fe200030006ff */
[--C-:B------:R-:W-:Y:S01]  /*3140*/  HADD2.F32 R81, -RZ, R72.reuse.H0_H0 ;  /* 0x20000048ff517230 */ /* 0x100fe20000004100 */
        /* <DEDUP_REMOVED lines=25> */
[--C-:B------:R-:W-:Y:S01]  /*32e0*/  HADD2.F32 R7, -RZ, R6.reuse.H0_H0 ;  /* 0x20000006ff077230 */ /* 0x100fe20000004100 */
[----:B------:R-:W-:Y:S01]  /*32f0*/  F2FP.SATFINITE.E4M3.F32.PACK_AB_MERGE_C R37, R37, R92, RZ ;  /* 0x0000005c2525723e */ /* 0x000fe200048070ff */
[----:B------:R-:W-:Y:S02]  /*3300*/  HADD2.F32 R6, -RZ, R6.H1_H1 ;  /* 0x30000006ff067230 */ /* 0x000fe40000004100 */
[----:B------:R-:W-:Y:S01]  /*3310*/  FMUL.FTZ R81, R13, R86 ;  /* 0x000000560d517220 */ /* 0x000fe20000410000 */
[----:B------:R-:W-:-:S02]  /*3320*/  HADD2.F32 R82, -RZ, R82.H0_H0 ;  /* 0x20000052ff527230 */ /* 0x000fc40000004100 */
        /* <DEDUP_REMOVED lines=11> */
.L_x_11807:
[----:B------:R-:W-:Y:S05]  /*33e0*/  BSYNC B2 ;  /* 0x0000000000027941 */ /* 0x000fea0003800000 */
.L_x_11806:
[----:B------:R0:W-:Y:S02]  /*33f0*/  ST.E.128 desc[UR42][R10.64], R4 ;  /* 0x000000040a007985 */ /* 0x0001e4000c101d2a */
.L_x_11805:
[----:B------:R-:W-:Y:S05]  /*3400*/  BSYNC B1 ;  /* 0x0000000000017941 */ /* 0x000fea0003800000 */
.L_x_11804:
[----:B------:R-:W-:Y:S01]  /*3410*/  ISETP.NE.AND P5, PT, R51, RZ, PT ;  /* 0x000000ff3300720c */ /* 0x000fe20003fa5270 */
[----:B------:R-:W-:-:S12]  /*3420*/  BSSY B1, `(.L_x_11808) ;  /* 0x0000078000017945 */ /* 0x000fd80003800000 */
[----:B------:R-:W-:Y:S05]  /*3430*/  @!P5 BRA `(.L_x_11809) ;  /* 0x0000000400d8d947 */ /* 0x000fea0003800000 */
[----:B0-----:R-:W5:Y:S04]  /*3440*/  LDL R5, [R1+0x3c] ;  /* 0x00003c0001057983 */ /* 0x001f680000100800 */
[----:B------:R-:W2:Y:S01]  /*3450*/  LDL R4, [R1+0x28] ;  /* 0x0000280001047983 */ /* 0x000ea20000100800 */
[----:B------:R-:W-:Y:S01]  /*3460*/  BSSY B2, `(.L_x_11810) ;  /* 0x0000072000027945 */ /* 0x000fe20003800000 */
[----:B-----5:R-:W-:Y:S01]  /*3470*/  ISETP.GE.AND P6, PT, R5, R80, PT ;  /* 0x000000500500720c */ /* 0x020fe20003fc6270 */
[----:B--2---:R-:W-:Y:S02]  /*3480*/  IMAD.SHL.U32 R11, R4, 0x10, RZ ;  /* 0x00000010040b7824 */ /* 0x004fe400078e00ff */
[----:B------:R0:W2:Y:S03]  /*3490*/  LDS.128 R4, [R69+0x14800] ;  /* 0x0148000045047984 */ /* 0x0000a60000000c00 */
[----:B----4-:R-:W-:-:S04]  /*34a0*/  IADD3 R10, P5, R14, R11, RZ ;  /* 0x0000000b0e0a7210 */ /* 0x010fc80007fbe0ff */
[----:B---3--:R-:W-:-:S03]  /*34b0*/  LEA.HI.X.SX32 R11, R11, R39, 0x1, P5 ;  /* 0x000000270b0b7211 */ /* 0x008fc600028f0eff */
[----:B0-----:R-:W-:Y:S06]  /*34c0*/  @P6 BRA `(.L_x_11811) ;  /* 0x0000000400ac6947 */ /* 0x001fec0003800000 */
        /* <DEDUP_REMOVED lines=60> */
[----:B------:R-:W-:-:S02]  /*3890*/  F2FP.F16.E4M3.UNPACK_B R34, R7.H1 ;  /* 0x00000007ff22723e */ /* 0x000fc400030006ff */
[----:B------:R-:W-:Y:S01]  /*38a0*/  F2FP.SATFINITE.E4M3.F32.PACK_AB_MERGE_C R31, R81, R72, RZ ;  /* 0x00000048511f723e */ /* 0x000fe200048070ff */
[--C-:B------:R-:W-:Y:S01]  /*38b0*/  HADD2.F32 R81, -RZ, R75.reuse.H1_H1 ;  /* 0x3000004bff517230 */ /* 0x100fe20000004100 */
[----:B------:R-:W-:Y:S01]  /*38c0*/  F2FP.SATFINITE.E4M3.F32.PACK_AB_MERGE_C R32, R33, R32, RZ ;  /* 0x000000202120723e */ /* 0x000fe200048070ff */
[--C-:B------:R-:W-:Y:S01]  /*38d0*/  HADD2.F32 R35, -RZ, R34.reuse.H0_H0 ;  /* 0x20000022ff237230 */ /* 0x100fe20000004100 */
        /* <DEDUP_REMOVED lines=8> */
[----:B------:R-:W-:Y:S01]  /*3960*/  FMUL.FTZ R12, R34, R81 ;  /* 0x00000051220c7220 */ /* 0x000fe20000410000 */
[----:B------:R-:W-:Y:S01]  /*3970*/  HADD2.F32 R82, -RZ, R74.H1_H1 ;  /* 0x3000004aff527230 */ /* 0x000fe20000004100 */
[----:B------:R-:W-:Y:S01]  /*3980*/  F2FP.F16.E4M3.UNPACK_B R7, R7 ;  /* 0x00000007ff07723e */ /* 0x000fe200020006ff */
[----:B------:R-:W-:Y:S02]  /*3990*/  HADD2.F32 R33, -RZ, R33.H0_H0 ;  /* 0x20000021ff217230 */ /* 0x000fe40000004100 */
[----:B------:R-:W-:Y:S01]  /*39a0*/  FFMA.FTZ R83, R35, R72, -R12 ;  /* 0x0000004823537223 */ /* 0x000fe2000001080c */
[----:B------:R-:W-:Y:S02]  /*39b0*/  HADD2.F32 R12, -RZ, R36.H1_H1 ;  /* 0x30000024ff0c7230 */ /* 0x000fe40000004100 */
[----:B------:R-:W-:Y:S01]  /*39c0*/  FMUL.FTZ R84, R13, R82 ;  /* 0x000000520d547220 */ /* 0x000fe20000410000 */
[----:B------:R-:W-:Y:S01]  /*39d0*/  F2FP.F16.E4M3.UNPACK_B R6, R6 ;  /* 0x00000006ff06723e */ /* 0x000fe200020006ff */
[----:B------:R-:W-:Y:S01]  /*39e0*/  FMUL.FTZ R82, R33, R82 ;  /* 0x0000005221527220 */ /* 0x000fe20000410000 */
[----:B------:R-:W-:Y:S01]  /*39f0*/  FMUL.FTZ R81, R35, R81 ;  /* 0x0000005123517220 */ /* 0x000fe20000410000 */
        /* <DEDUP_REMOVED lines=24> */
.L_x_11811:
[----:B------:R-:W-:Y:S05]  /*3b80*/  BSYNC B2 ;  /* 0x0000000000027941 */ /* 0x000fea0003800000 */
.L_x_11810:
[----:B--2---:R0:W-:Y:S02]  /*3b90*/  ST.E.128 desc[UR42][R10.64], R4 ;  /* 0x000000040a007985 */ /* 0x0041e4000c101d2a */
.L_x_11809:
[----:B------:R-:W-:Y:S05]  /*3ba0*/  BSYNC B1 ;  /* 0x0000000000017941 */ /* 0x000fea0003800000 */
.L_x_11808:
[----:B------:R-:W-:Y:S05]  /*3bb0*/  @P1 BRA `(.L_x_11803) ;  /* 0x0000002c00841947 */ /* 0x000fea0003800000 */
[----:B0-----:R-:W4:Y:S04]  /*3bc0*/  LDL R4, [R1+0x14] ;  /* 0x0000140001047983 */ /* 0x001f280000100800 */
[----:B------:R-:W5:Y:S04]  /*3bd0*/  LDL R13, [R1+0x40] ;  /* 0x00004000010d7983 */ /* 0x000f680000100800 */
[----:B------:R-:W3:Y:S01]  /*3be0*/  LDL R12, [R1+0x34] ;  /* 0x00003400010c7983 */ /* 0x000ee20000100800 */
[----:B------:R-:W-:Y:S01]  /*3bf0*/  BSSY B1, `(.L_x_11812) ;  /* 0x000006f000017945 */ /* 0x000fe20003800000 */
[----:B----4-:R-:W-:-:S02]  /*3c00*/  IADD3 R10, P5, R4, R14, RZ ;  /* 0x0000000e040a7210 */ /* 0x010fc40007fbe0ff */
[----:B------:R0:W4:Y:S01]  /*3c10*/  LDS.128 R4, [R69+0x15800] ;  /* 0x0158000045047984 */ /* 0x0001220000000c00 */
[----:B-----5:R-:W-:Y:S02]  /*3c20*/  ISETP.GE.AND P6, PT, R13, R80, PT ;  /* 0x000000500d00720c */ /* 0x020fe40003fc6270 */
[----:B---3--:R-:W-:-:S11]  /*3c30*/  IMAD.X R11, R39, 0x1, R12, P5 ;  /* 0x00000001270b7824 */ /* 0x008fd600028e060c */
[----:B0-----:R-:W-:Y:S05]  /*3c40*/  @P6 BRA `(.L_x_11813) ;  /* 0x0000000400a46947 */ /* 0x001fea0003800000 */
        /* <DEDUP_REMOVED lines=10> */
[----:B----4-:R-:W-:Y:S01]  /*3cf0*/  IMAD.MOV.U32 R9, RZ, RZ, R4 ;  /* 0x000000ffff097224 */ /* 0x010fe200078e0004 */
[----:B------:R-:W-:Y:S01]  /*3d00*/  LOP3.LUT R15, R15, 0xff00, R12, 0xf8, !PT ;  /* 0x0000ff000f0f7812 */ /* 0x000fe200078ef80c */
[----:B------:R-:W-:Y:S01]  /*3d10*/  IMAD.U32 R12, R14, 0x10000, RZ ;  /* 0x000100000e0c7824 */ /* 0x000fe200078e00ff */
[----:B------:R-:W-:Y:S02]  /*3d20*/  F2FP.F16.E4M3.UNPACK_B R4, R5 ;  /* 0x00000005ff04723e */ /* 0x000fe400020006ff */
        /* <DEDUP_REMOVED lines=11> */
[----:B------:R-:W-:Y:S01]  /*3de0*/  FMUL.FTZ R33, R12, R31 ;  /* 0x0000001f0c217220 */ /* 0x000fe20000410000 */
        /* <DEDUP_REMOVED lines=17> */
[----:B------:R-:W-:Y:S01]  /*3f00*/  HADD2.F32 R15, -RZ, R12.H1_H1 ;  /* 0x3000000cff0f7230 */ /* 0x000fe20000004100 */
[----:B------:R-:W-:Y:S01]  /*3f10*/  F2FP.SATFINITE.E4M3.F32.PACK_AB_MERGE_C R39, R34, R33, RZ ;  /* 0x000000212227723e */ /* 0x000fe200048070ff */
[--C-:B------:R-:W-:Y:S02]  /*3f20*/  HADD2.F32 R12, -RZ, R9.reuse.H0_H0 ;  /* 0x20000009ff0c7230 */ /* 0x100fe40000004100 */
[-C--:B------:R-:W-:Y:S01]  /*3f30*/  FMUL.FTZ R32, R14, R28.reuse ;  /* 0x0000001c0e207220 */ /* 0x080fe20000410000 */
[----:B------:R-:W-:Y:S02]  /*3f40*/  HADD2.F32 R13, -RZ, R9.H1_H1 ;  /* 0x30000009ff0d7230 */ /* 0x000fe40000004100 */
[----:B------:R-:W-:Y:S01]  /*3f50*/  FMUL.FTZ R31, R15, R28 ;  /* 0x0000001c0f1f7220 */ /* 0x000fe20000410000 */
[----:B------:R-:W-:Y:S01]  /*3f60*/  HADD2.F32 R73, -RZ, R73.H0_H0 ;  /* 0x20000049ff497230 */ /* 0x000fe20000004100 */
        /* <DEDUP_REMOVED lines=40> */
[----:B------:R-:W-:-:S02]  /*41f0*/  HADD2.F32 R13, -RZ, R32.H0_H0 ;  /* 0x20000020ff0d7230 */ /* 0x000fc40000004100 */
[----:B------:R-:W-:Y:S02]  /*4200*/  HADD2.F32 R6, -RZ, R6.H1_H1 ;  /* 0x30000006ff067230 */ /* 0x000fe40000004100 */
        /* <DEDUP_REMOVED lines=13> */
.L_x_11813:
[----:B------:R-:W-:Y:S05]  /*42e0*/  BSYNC B1 ;  /* 0x0000000000017941 */ /* 0x000fea0003800000 */
.L_x_11812:
[----:B----4-:R0:W-:Y:S01]  /*42f0*/  ST.E.128 desc[UR42][R10.64], R4 ;  /* 0x000000040a007985 */ /* 0x0101e2000c101d2a */
[----:B------:R-:W-:Y:S05]  /*4300*/  BRA `(.L_x_11803) ;  /* 0x0000002400b07947 */ /* 0x000fea0003800000 */
.L_x_11796:
        /* <DEDUP_REMOVED lines=31> */
.L_x_11815:
[----:B------:R-:W-:Y:S05]  /*4500*/  BSYNC B1 ;  /* 0x0000000000017941 */ /* 0x000fea0003800000 */
.L_x_11814:
        /* <DEDUP_REMOVED lines=9> */
[----:B------:R-:W-:-:S04]  /*45a0*/  IMAD.MOV.U32 R87, RZ, RZ, R36 ;  /* 0x000000ffff577224 */ /* 0x000fc800078e0024 */
[----:B------:R-:W-:Y:S05]  /*45b0*/  @!P0 BRA `(.L_x_11816) ;  /* 0x0000000000048947 */ /* 0x000fea0003800000 */
[----:B------:R-:W-:Y:S01]  /*45c0*/  BPT.TRAP 0x1 ;  /* 0x000000040000795c */ /* 0x000fe20000300000 */
.L_x_11816:
[----:B------:R-:W2:Y:S01]  /*45d0*/  LDL R8, [R1+0x18] ;  /* 0x0000180001087983 */ /* 0x000ea20000100800 */
[----:B------:R-:W-:Y:S01]  /*45e0*/  IMAD R68, R23, 0x8, R18 ;  /* 0x0000000817447824 */ /* 0x000fe200078e0212 */
[----:B------:R-:W-:Y:S01]  /*45f0*/  BSSY B1, `(.L_x_11817) ;  /* 0x0000004000017945 */ /* 0x000fe20003800000 */
[----:B--2---:R-:W-:-:S04]  /*4600*/  SHF.L.U32 R79, R8, 0x1f, RZ ;  /* 0x0000001f084f7819 */ /* 0x004fc800000006ff */
[----:B------:R-:W1:Y:S02]  /*4610*/  SYNCS.PHASECHK.TRANS64.TRYWAIT P6, [R68+URZ+0x19c90], R79 ;  /* 0x019c904f440075a7 */ /* 0x000e6400080c017f */
[----:B-1----:R-:W-:Y:S05]  /*4620*/  @!P6 BRA `(.L_x_11818) ;  /* 0x000001d8001ce947 */ /* 0x002fea0003800000 */
.L_x_12140:
[----:B------:R-:W-:Y:S05]  /*4630*/  BSYNC B1 ;  /* 0x0000000000017941 */ /* 0x000fea0003800000 */
.L_x_11817:
[----:B------:R-:W-:-:S03]  /*4640*/  UMOV UR4, 0xffffffff ;  /* 0xffffffff00047882 */ /* 0x000fc60000000000 */
[----:B------:R-:W-:Y:S05]  /*4650*/  BRA.DIV UR4, `(.L_x_11819) ;  /* 0x000001da04247947 */ /* 0x000fea000b800000 */
[----:B------:R-:W2:Y:S04]  /*4660*/  SHFL.IDX PT, R81, R81, RZ, 0x1e1f ;  /* 0x001e1fff51517589 */ /* 0x000ea800000e0000 */
[----:B------:R3:W4:Y:S02]  /*4670*/  SHFL.IDX PT, R82, R72, RZ, 0x1e1f ;  /* 0x001e1fff48527589 */ /* 0x00072400000e0000 */
.L_x_12144:
[----:B------:R-:W-:Y:S05]  /*4680*/  @P5 BRA `(.L_x_11803) ;  /* 0x0000002000d05947 */ /* 0x000fea0003800000 */
[----:B------:R-:W5:Y:S01]  /*4690*/  LDC R90, c[0x0][0x2f4] ;  /* 0x0000bd00ff5a7b82 */ /* 0x000f620000000800 */
[----:B------:R-:W-:Y:S01]  /*46a0*/  ISETP.NE.AND P5, PT, R52, RZ, PT ;  /* 0x000000ff3400720c */ /* 0x000fe20003fa5270 */
[----:B------:R-:W-:Y:S01]  /*46b0*/  BSSY B1, `(.L_x_11820) ;  /* 0x00000fb000017945 */ /* 0x000fe20003800000 */
[----:B-----5:R-:W-:-:S11]  /*46c0*/  IMAD.IADD R94, R90, 0x1, -R53 ;  /* 0x000000015a5e7824 */ /* 0x020fd600078e0a35 */
[----:B------:R-:W-:Y:S05]  /*46d0*/  @!P5 BRA `(.L_x_11821) ;  /* 0x0000000c00e0d947 */ /* 0x000fea0003800000 */
[----:B0-----:R-:W5:Y:S04]  /*46e0*/  LDL R13, [R1+0x30] ;  /* 0x00003000010d7983 */ /* 0x001f680000100800 */
[----:B------:R-:W5:Y:S04]  /*46f0*/  LDL R12, [R1+0x78] ;  /* 0x00007800010c7983 */ /* 0x000f680000100800 */
[----:B------:R-:W5:Y:S01]  /*4700*/  LDL R10, [R1+0x44] ;  /* 0x00004400010a7983 */ /* 0x000f620000100800 */
[----:B------:R-:W-:Y:S01]  /*4710*/  SEL R8, R53, R94, !P3 ;  /* 0x0000005e35087207 */ /* 0x000fe20005800000 */
[----:B------:R-:W-:Y:S01]  /*4720*/  BSSY B2, `(.L_x_11822) ;  /* 0x00000f1000027945 */ /* 0x000fe20003800000 */
[----:B---34-:R-:W-:-:S02]  /*4730*/  IADD3 R72, P6, R3, R82, RZ ;  /* 0x0000005203487210 */ /* 0x018fc40007fde0ff */
        /* <DEDUP_REMOVED lines=13> */
[----:B-----5:R-:W-:-:S04]  /*4810*/  LOP3.LUT R8, R13, 0x10, R11, 0xf8, !PT ;  /* 0x000000100d087812 */ /* 0x020fc800078ef80b */
[----:B------:R-:W-:-:S04]  /*4820*/  LOP3.LUT R8, R8, R12, RZ, 0x3c, !PT ;  /* 0x0000000c08087212 */ /* 0x000fc800078e3cff */
        /* <DEDUP_REMOVED lines=8> */
[----:B------:R-:W-:Y:S02]  /*48b0*/  SHF.R.U32.HI R99, RZ, 0x8, R39 ;  /* 0x00000008ff637819 */ /* 0x000fe40000011627 */
[--C-:B------:R-:W-:Y:S02]  /*48c0*/  SHF.R.U32.HI R30, RZ, 0x10, R29.reuse ;  /* 0x00000010ff1e7819 */ /* 0x100fe4000001161d */
[--C-:B------:R-:W-:Y:S01]  /*48d0*/  SHF.R.U32.HI R36, RZ, 0x8, R29.reuse ;  /* 0x00000008ff247819 */ /* 0x100fe2000001161d */
[----:B------:R-:W-:Y:S01]  /*48e0*/  IMAD.SHL.U32 R99, R99, 0x100, RZ ;  /* 0x0000010063637824 */ /* 0x000fe200078e00ff */
[----:B------:R-:W-:Y:S02]  /*48f0*/  LOP3.LUT R28, R29, 0xff, RZ, 0xc0, !PT ;  /* 0x000000ff1d1c7812 */ /* 0x000fe400078ec0ff */
[----:B------:R-:W-:Y:S01]  /*4900*/  SHF.R.U32.HI R93, RZ, 0x18, R29 ;  /* 0x00000018ff5d7819 */ /* 0x000fe2000001161d */
[----:B------:R-:W-:Y:S01]  /*4910*/  IMAD.SHL.U32 R36, R36, 0x100, RZ ;  /* 0x0000010024247824 */ /* 0x000fe200078e00ff */
[----:B------:R-:W-:-:S02]  /*4920*/  SHF.R.U32.HI R38, RZ, 0x8, R31 ;  /* 0x00000008ff267819 */ /* 0x000fc4000001161f */
[----:B------:R-:W-:Y:S02]  /*4930*/  SHF.R.U32.HI R97, RZ, 0x8, R37 ;  /* 0x00000008ff617819 */ /* 0x000fe40000011625 */
[----:B------:R-:W-:Y:S01]  /*4940*/  LOP3.LUT R101, R39, 0xff, RZ, 0xc0, !PT ;  /* 0x000000ff27657812 */ /* 0x000fe200078ec0ff */
[----:B------:R-:W-:Y:S01]  /*4950*/  IMAD.SHL.U32 R38, R38, 0x100, RZ ;  /* 0x0000010026267824 */ /* 0x000fe200078e00ff */
[----:B------:R-:W-:Y:S01]  /*4960*/  SHF.R.U32.HI R102, RZ, 0x18, R39 ;  /* 0x00000018ff667819 */ /* 0x000fe20000011627 */
[----:B------:R-:W-:Y:S01]  /*4970*/  IMAD.SHL.U32 R97, R97, 0x100, RZ ;  /* 0x0000010061617824 */ /* 0x000fe200078e00ff */
[--C-:B------:R-:W-:Y:S02]  /*4980*/  SHF.R.U32.HI R29, RZ, 0x10, R31.reuse ;  /* 0x00000010ff1d7819 */ /* 0x100fe4000001161f */
[----:B------:R-:W-:Y:S02]  /*4990*/  LOP3.LUT R95, R31, 0xff, RZ, 0xc0, !PT ;  /* 0x000000ff1f5f7812 */ /* 0x000fe400078ec0ff */
[----:B------:R-:W-:-:S02]  /*49a0*/  SHF.R.U32.HI R100, RZ, 0x18, R31 ;  /* 0x00000018ff647819 */ /* 0x000fc4000001161f */
[--C-:B------:R-:W-:Y:S02]  /*49b0*/  SHF.R.U32.HI R31, RZ, 0x10, R37.reuse ;  /* 0x00000010ff1f7819 */ /* 0x100fe40000011625 */
[----:B------:R-:W-:Y:S02]  /*49c0*/  LOP3.LUT R98, R37, 0xff, RZ, 0xc0, !PT ;  /* 0x000000ff25627812 */ /* 0x000fe400078ec0ff */
[----:B------:R-:W-:Y:S01]  /*49d0*/  SHF.R.U32.HI R103, RZ, 0x18, R37 ;  /* 0x00000018ff677819 */ /* 0x000fe20000011625 */
[----:B0-----:R-:W-:Y:S01]  /*49e0*/  IMAD.MOV.U32 R37, RZ, RZ, R8 ;  /* 0x000000ffff257224 */ /* 0x001fe200078e0008 */
[----:B------:R-:W-:Y:S02]  /*49f0*/  PRMT R8, R102, 0x654, R101 ;  /* 0x0000065466087816 */ /* 0x000fe40000000065 */
[----:B------:R-:W-:Y:S01]  /*4a00*/  SHF.R.U32.HI R96, RZ, 0x10, R39 ;  /* 0x00000010ff607819 */ /* 0x000fe20000011627 */
[----:B--2---:R-:W-:Y:S01]  /*4a10*/  IMAD.MOV.U32 R39, RZ, RZ, R12 ;  /* 0x000000ffff277224 */ /* 0x004fe200078e000c */
[----:B------:R-:W-:Y:S01]  /*4a20*/  PRMT R93, R93, 0x654, R28 ;  /* 0x000006545d5d7816 */ /* 0x000fe2000000001c */
[----:B------:R-:W-:Y:S01]  /*4a30*/  IMAD.U32 R28, R30, 0x10000, RZ ;  /* 0x000100001e1c7824 */ /* 0x000fe200078e00ff */
[----:B------:R-:W-:-:S02]  /*4a40*/  PRMT R95, R100, 0x654, R95 ;  /* 0x00000654645f7816 */ /* 0x000fc4000000005f */
[----:B------:R-:W-:Y:S02]  /*4a50*/  PRMT R98, R103, 0x654, R98 ;  /* 0x0000065467627816 */ /* 0x000fe40000000062 */
[----:B------:R-:W-:Y:S01]  /*4a60*/  LOP3.LUT R100, R8, 0xff00, R99, 0xf8, !PT ;  /* 0x0000ff0008647812 */ /* 0x000fe200078ef863 */
[----:B------:R-:W-:Y:S01]  /*4a70*/  IMAD.U32 R8, R29, 0x10000, RZ ;  /* 0x000100001d087824 */ /* 0x000fe200078e00ff */
[----:B------:R-:W-:Y:S01]  /*4a80*/  LOP3.LUT R93, R93, 0xff00, R36, 0xf8, !PT ;  /* 0x0000ff005d5d7812 */ /* 0x000fe200078ef824 */
[----:B------:R-:W-:Y:S01]  /*4a90*/  IMAD.U32 R29, R31, 0x10000, RZ ;  /* 0x000100001f1d7824 */ /* 0x000fe200078e00ff */
[----:B------:R-:W-:Y:S01]  /*4aa0*/  LOP3.LUT R95, R95, 0xff00, R38, 0xf8, !PT ;  /* 0x0000ff005f5f7812 */ /* 0x000fe200078ef826 */
[----:B------:R-:W-:Y:S01]  /*4ab0*/  IMAD.U32 R31, R96, 0x10000, RZ ;  /* 0x00010000601f7824 */ /* 0x000fe200078e00ff */
[----:B------:R-:W-:Y:S02]  /*4ac0*/  LOP3.LUT R98, R98, 0xff00, R97, 0xf8, !PT ;  /* 0x0000ff0062627812 */ /* 0x000fe400078ef861 */
[----:B------:R-:W-:-:S02]  /*4ad0*/  F2FP.F16.E4M3.UNPACK_B R97, R87.H1 ;  /* 0x00000057ff61723e */ /* 0x000fc400030006ff */
[----:B------:R-:W-:Y:S02]  /*4ae0*/  F2FP.F16.E4M3.UNPACK_B R36, R39.H1 ;  /* 0x00000027ff24723e */ /* 0x000fe400030006ff */
[----:B------:R-:W-:Y:S01]  /*4af0*/  F2FP.F16.E4M3.UNPACK_B R38, R37.H1 ;  /* 0x00000025ff26723e */ /* 0x000fe200030006ff */
[----:B------:R-:W-:Y:S01]  /*4b00*/  HADD2.F32 R12, -RZ, R97.H0_H0 ;  /* 0x20000061ff0c7230 */ /* 0x000fe20000004100 */
[----:B------:R-:W-:Y:S02]  /*4b10*/  LOP3.LUT R8, R95, 0xff0000, R8, 0xf8, !PT ;  /* 0x00ff00005f087812 */ /* 0x000fe400078ef808 */
[----:B------:R-:W-:Y:S01]  /*4b20*/  LOP3.LUT R28, R93, 0xff0000, R28, 0xf8, !PT ;  /* 0x00ff00005d1c7812 */ /* 0x000fe200078ef81c */
[----:B------:R-:W-:Y:S01]  /*4b30*/  HADD2.F32 R93, -RZ, R36.H0_H0 ;  /* 0x20000024ff5d7230 */ /* 0x000fe20000004100 */
[----:B------:R-:W-:Y:S01]  /*4b40*/  F2FP.F16.E4M3.UNPACK_B R95, R91.H1 ;  /* 0x0000005bff5f723e */ /* 0x000fe200030006ff */
[----:B------:R-:W-:Y:S01]  /*4b50*/  HADD2.F32 R30, -RZ, R38.H0_H0 ;  /* 0x20000026ff1e7230 */ /* 0x000fe20000004100 */
[----:B------:R-:W-:-:S02]  /*4b60*/  LOP3.LUT R29, R98, 0xff0000, R29, 0xf8, !PT ;  /* 0x00ff0000621d7812 */ /* 0x000fc400078ef81d */
[CC--:B------:R-:W-:Y:S01]  /*4b70*/  FMUL.FTZ R99, R93.reuse, R12.reuse ;  /* 0x0000000c5d637220 */ /* 0x0c0fe20000410000 */
[----:B------:R-:W-:Y:S02]  /*4b80*/  HADD2.F32 R96, -RZ, R95.H0_H0 ;  /* 0x2000005fff607230 */ /* 0x000fe40000004100 */
[----:B------:R-:W-:Y:S01]  /*4b90*/  FMUL.FTZ R102, R30, R12 ;  /* 0x0000000c1e667220 */ /* 0x000fe20000410000 */
[----:B------:R-:W-:Y:S01]  /*4ba0*/  LOP3.LUT R12, R100, 0xff0000, R31, 0xf8, !PT ;  /* 0x00ff0000640c7812 */ /* 0x000fe200078ef81f */
[----:B------:R-:W-:Y:S01]  /*4bb0*/  HADD2.F32 R100, -RZ, R97.H1_H1 ;  /* 0x30000061ff647230 */ /* 0x000fe20000004100 */
[----:B------:R-:W-:Y:S01]  /*4bc0*/  F2FP.F16.E4M3.UNPACK_B R97, R87 ;  /* 0x00000057ff61723e */ /* 0x000fe200020006ff */
[-C--:B------:R-:W-:Y:S01]  /*4bd0*/  FFMA.FTZ R31, R30, R96.reuse, -R99 ;  /* 0x000000601e1f7223 */ /* 0x080fe20000010863 */
[----:B------:R-:W-:Y:S01]  /*4be0*/  FFMA.FTZ R30, R93, R96, R102 ;  /* 0x000000605d1e7223 */ /* 0x000fe20000010066 */
[----:B------:R-:W-:Y:S01]  /*4bf0*/  F2FP.F16.E4M3.UNPACK_B R93, R37 ;  /* 0x00000025ff5d723e */ /* 0x000fe200020006ff */
[----:B------:R-:W-:Y:S01]  /*4c00*/  HADD2.F32 R98, -RZ, R95.H1_H1 ;  /* 0x3000005fff627230 */ /* 0x000fe20000004100 */
[----:B------:R-:W-:Y:S01]  /*4c10*/  F2FP.F16.E4M3.UNPACK_B R87, R39 ;  /* 0x00000027ff57723e */ /* 0x000fe200020006ff */
[----:B------:R-:W-:Y:S01]  /*4c20*/  HADD2.F32 R95, -RZ, R38.H1_H1 ;  /* 0x30000026ff5f7230 */ /* 0x000fe20000004100 */
[----:B------:R-:W-:Y:S01]  /*4c30*/  F2FP.F16.E4M3.UNPACK_B R91, R91 ;  /* 0x0000005bff5b723e */ /* 0x000fe200020006ff */
[----:B------:R-:W-:Y:S01]  /*4c40*/  HADD2.F32 R39, -RZ, R36.H1_H1 ;  /* 0x30000024ff277230 */ /* 0x000fe20000004100 */
[----:B------:R-:W-:Y:S01]  /*4c50*/  F2FP.F16.E4M3.UNPACK_B R101, R89.H1 ;  /* 0x00000059ff65723e */ /* 0x000fe200030006ff */
[----:B------:R-:W-:-:S02]  /*4c60*/  HADD2.F32 R36, -RZ, R97.H0_H0 ;  /* 0x20000061ff247230 */ /* 0x000fc40000004100 */
[-C--:B------:R-:W-:Y:S01]  /*4c70*/  FMUL.FTZ R104, R95, R100.reuse ;  /* 0x000000645f687220 */ /* 0x080fe20000410000 */
[----:B------:R-:W-:Y:S02]  /*4c80*/  HADD2.F32 R38, -RZ, R93.H0_H0 ;  /* 0x2000005dff267230 */ /* 0x000fe40000004100 */
[C---:B------:R-:W-:Y:S01]  /*4c90*/  FMUL.FTZ R102, R39.reuse, R100 ;  /* 0x0000006427667220 */ /* 0x040fe20000410000 */
[----:B------:R-:W-:Y:S02]  /*4ca0*/  HADD2.F32 R37, -RZ, R87.H0_H0 ;  /* 0x20000057ff257230 */ /* 0x000fe40000004100 */
[----:B------:R-:W-:Y:S01]  /*4cb0*/  FFMA.FTZ R39, R39, R98, R104 ;  /* 0x0000006227277223 */ /* 0x000fe20000010068 */
[----:B------:R-:W-:Y:S02]  /*4cc0*/  HADD2.F32 R96, -RZ, R91.H0_H0 ;  /* 0x2000005bff607230 */ /* 0x000fe40000004100 */
[----:B------:R-:W-:Y:S01]  /*4cd0*/  FMUL.FTZ R100, R38, R36 ;  /* 0x0000002426647220 */ /* 0x000fe20000410000 */
[----:B------:R-:W-:-:S02]  /*4ce0*/  HADD2.F32 R93, -RZ, R93.H1_H1 ;  /* 0x3000005dff5d7230 */ /* 0x000fc40000004100 */
[----:B------:R-:W-:Y:S01]  /*4cf0*/  FMUL.FTZ R99, R37, R36 ;  /* 0x0000002425637220 */ /* 0x000fe20000410000 */
[----:B------:R-:W-:Y:S01]  /*4d00*/  FFMA.FTZ R36, R95, R98, -R102 ;  /* 0x000000625f247223 */ /* 0x000fe20000010866 */
[-C--:B------:R-:W-:Y:S01]  /*4d10*/  FFMA.FTZ R37, R37, R96.reuse, R100 ;  /* 0x0000006025257223 */ /* 0x080fe20000010064 */
[----:B------:R-:W-:Y:S02]  /*4d20*/  HADD2.F32 R100, -RZ, R91.H1_H1 ;  /* 0x3000005bff647230 */ /* 0x000fe40000004100 */
[----:B------:R-:W-:Y:S01]  /*4d30*/  FFMA.FTZ R38, R38, R96, -R99 ;  /* 0x0000006026267223 */ /* 0x000fe20000010863 */
[----:B------:R-:W-:Y:S01]  /*4d40*/  HADD2.F32 R91, -RZ, R97.H1_H1 ;  /* 0x30000061ff5b7230 */ /* 0x000fe20000004100 */
[----:B------:R-:W-:Y:S01]  /*4d50*/  F2FP.F16.E4M3.UNPACK_B R97, R14.H1 ;  /* 0x0000000eff61723e */ /* 0x000fe200030006ff */
[----:B------:R-:W-:Y:S01]  /*4d60*/  HADD2.F32 R96, -RZ, R87.H1_H1 ;  /* 0x30000057ff607230 */ /* 0x000fe20000004100 */
[----:B------:R-:W-:Y:S01]  /*4d70*/  F2FP.F16.E4M3.UNPACK_B R98, R10.H1 ;  /* 0x0000000aff62723e */ /* 0x000fe200030006ff */
[----:B------:R-:W-:Y:S01]  /*4d80*/  HADD2.F32 R102, -RZ, R101.H0_H0 ;  /* 0x20000065ff667230 */ /* 0x000fe20000004100 */
[----:B------:R-:W-:Y:S01]  /*4d90*/  F2FP.F16.E4M3.UNPACK_B R95, R92.H1 ;  /* 0x0000005cff5f723e */ /* 0x000fe200030006ff */
[-C--:B------:R-:W-:Y:S01]  /*4da0*/  FMUL.FTZ R103, R93, R91.reuse ;  /* 0x0000005b5d677220 */ /* 0x080fe20000410000 */
[----:B------:R-:W-:Y:S01]  /*4db0*/  FMUL.FTZ R104, R96, R91 ;  /* 0x0000005b60687220 */ /* 0x000fe20000410000 */
[----:B------:R-:W-:Y:S01]  /*4dc0*/  HADD2.F32 R99, -RZ, R97.H0_H0 ;  /* 0x20000061ff637230 */ /* 0x000fe20000004100 */
[----:B------:R-:W-:Y:S01]  /*4dd0*/  F2FP.F16.E4M3.UNPACK_B R89, R89 ;  /* 0x00000059ff59723e */ /* 0x000fe200020006ff */
[----:B------:R-:W-:-:S02]  /*4de0*/  HADD2.F32 R91, -RZ, R98.H0_H0 ;  /* 0x20000062ff5b7230 */ /* 0x000fc40000004100 */
[-C--:B------:R-:W-:Y:S01]  /*4df0*/  FFMA.FTZ R87, R93, R100.reuse, -R104 ;  /* 0x000000645d577223 */ /* 0x080fe20000010868 */
[----:B------:R-:W-:Y:S01]  /*4e00*/  FFMA.FTZ R96, R96, R100, R103 ;  /* 0x0000006460607223 */ /* 0x000fe20000010067 */
[----:B------:R-:W-:Y:S02]  /*4e10*/  HADD2.F32 R100, -RZ, R95.H0_H0 ;  /* 0x2000005fff647230 */ /* 0x000fe40000004100 */
[-C--:B------:R-:W-:Y:S01]  /*4e20*/  FMUL.FTZ R104, R99, R102.reuse ;  /* 0x0000006663687220 */ /* 0x080fe20000410000 */
[C---:B------:R-:W-:Y:S01]  /*4e30*/  FMUL.FTZ R102, R91.reuse, R102 ;  /* 0x000000665b667220 */ /* 0x040fe20000410000 */
[----:B------:R-:W-:Y:S01]  /*4e40*/  HADD2.F32 R101, -RZ, R101.H1_H1 ;  /* 0x30000065ff657230 */ /* 0x000fe20000004100 */
[----:B------:R-:W-:Y:S01]  /*4e50*/  F2FP.F16.E4M3.UNPACK_B R10, R10 ;  /* 0x0000000aff0a723e */ /* 0x000fe200020006ff */
[----:B------:R-:W-:Y:S02]  /*4e60*/  HADD2.F32 R97, -RZ, R97.H1_H1 ;  /* 0x30000061ff617230 */ /* 0x000fe40000004100 */
[-C--:B------:R-:W-:Y:S01]  /*4e70*/  FFMA.FTZ R91, R91, R100.reuse, -R104 ;  /* 0x000000645b5b7223 */ /* 0x080fe20000010868 */
[----:B------:R-:W-:Y:S01]  /*4e80*/  FFMA.FTZ R93, R99, R100, R102 ;  /* 0x00000064635d7223 */ /* 0x000fe20000010066 */
[----:B------:R-:W-:Y:S01]  /*4e90*/  HADD2.F32 R98, -RZ, R98.H1_H1 ;  /* 0x30000062ff627230 */ /* 0x000fe20000004100 */
[----:B------:R-:W-:Y:S01]  /*4ea0*/  F2FP.SATFINITE.E4M3.F32.PACK_AB_MERGE_C R31, R36, R31, RZ ;  /* 0x0000001f241f723e */ /* 0x000fe200048070ff */
[----:B------:R-:W-:-:S02]  /*4eb0*/  HADD2.F32 R100, -RZ, R95.H1_H1 ;  /* 0x3000005fff647230 */ /* 0x000fc40000004100 */
[CC--:B------:R-:W-:Y:S01]  /*4ec0*/  FMUL.FTZ R99, R97.reuse, R101.reuse ;  /* 0x0000006561637220 */ /* 0x0c0fe20000410000 */
[----:B------:R-:W-:Y:S01]  /*4ed0*/  F2FP.F16.E4M3.UNPACK_B R95, R14 ;  /* 0x0000000eff5f723e */ /* 0x000fe200020006ff */
[C---:B------:R-:W-:Y:S01]  /*4ee0*/  FMUL.FTZ R102, R98.reuse, R101 ;  /* 0x0000006562667220 */ /* 0x040fe20000410000 */
[----:B------:R-:W-:Y:S02]  /*4ef0*/  HADD2.F32 R101, -RZ, R89.H0_H0 ;  /* 0x20000059ff657230 */ /* 0x000fe40000004100 */
[----:B------:R-:W-:Y:S01]  /*4f00*/  FFMA.FTZ R14, R98, R100, -R99 ;  /* 0x00000064620e7223 */ /* 0x000fe20000010863 */
[----:B------:R-:W-:Y:S01]  /*4f10*/  F2FP.F16.E4M3.UNPACK_B R99, R92 ;  /* 0x0000005cff63723e */ /* 0x000fe200020006ff */
[----:B------:R-:W-:Y:S02]  /*4f20*/  HADD2.F32 R98, -RZ, R95.H0_H0 ;  /* 0x2000005fff627230 */ /* 0x000fe40000004100 */
[----:B------:R-:W-:Y:S01]  /*4f30*/  FFMA.FTZ R92, R97, R100, R102 ;  /* 0x00000064615c7223 */ /* 0x000fe20000010066 */
[----:B------:R-:W-:Y:S01]  /*4f40*/  HADD2.F32 R104, -RZ, R89.H1_H1 ;  /* 0x30000059ff687230 */ /* 0x000fe20000004100 */
[----:B------:R-:W-:Y:S01]  /*4f50*/  F2FP.SATFINITE.E4M3.F32.PACK_AB_MERGE_C R30, R39, R30, RZ ;  /* 0x0000001e271e723e */ /* 0x000fe200048070ff */
[----:B------:R-:W-:-:S02]  /*4f60*/  HADD2.F32 R89, -RZ, R10.H0_H0 ;  /* 0x2000000aff597230 */ /* 0x000fc40000004100 */
[----:B------:R-:W-:Y:S01]  /*4f70*/  FMUL.FTZ R102, R98, R101 ;  /* 0x0000006562667220 */ /* 0x000fe20000410000 */
[----:B------:R-:W-:Y:S01]  /*4f80*/  HADD2.F32 R100, -RZ, R99.H0_H0 ;  /* 0x20000063ff647230 */ /* 0x000fe20000004100 */
[----:B------:R-:W-:Y:S01]  /*4f90*/  F2FP.SATFINITE.E4M3.F32.PACK_AB_MERGE_C R31, R87, R38, R31 ;  /* 0x00000026571f723e */ /* 0x000fe2000480701f */
[----:B------:R-:W-:Y:S01]  /*4fa0*/  HADD2.F32 R97, -RZ, R95.H1_H1 ;  /* 0x3000005fff617230 */ /* 0x000fe20000004100 */
[----:B------:R-:W-:Y:S01]  /*4fb0*/  F2FP.SATFINITE.E4M3.F32.PACK_AB_MERGE_C R30, R96, R37, R30 ;  /* 0x00000025601e723e */ /* 0x000fe2000480701e */
[----:B------:R-:W-:Y:S02]  /*4fc0*/  HADD2.F32 R95, -RZ, R10.H1_H1 ;  /* 0x3000000aff5f7230 */ /* 0x000fe40000004100 */
[----:B------:R-:W-:Y:S01]  /*4fd0*/  FFMA.FTZ R10, R89, R100, -R102 ;  /* 0x00000064590a7223 */ /* 0x000fe20000010866 */
[----:B------:R-:W-:Y:S02]  /*4fe0*/  HADD2.F32 R102, -RZ, R99.H1_H1 ;  /* 0x30000063ff667230 */ /* 0x000fe40000004100 */
[-C--:B------:R-:W-:Y:S01]  /*4ff0*/  FMUL.FTZ R106, R97, R104.reuse ;  /* 0x00000068616a7220 */ /* 0x080fe20000410000 */
[----:B------:R-:W-:Y:S01]  /*5000*/  FMUL.FTZ R101, R89, R101 ;  /* 0x0000006559657220 */ /* 0x000fe20000410000 */
[C---:B------:R-:W-:Y:S01]  /*5010*/  FMUL.FTZ R104, R95.reuse, R104 ;  /* 0x000000685f687220 */ /* 0x040fe20000410000 */
[----:B------:R-:W-:Y:S01]  /*5020*/  F2FP.F16.E4M3.UNPACK_B R39, R13 ;  /* 0x0000000dff27723e */ /* 0x000fe200020006ff */
[----:B------:R-:W-:Y:S01]  /*5030*/  FFMA.FTZ R95, R95, R102, -R106 ;  /* 0x000000665f5f7223 */ /* 0x000fe2000001086a */
[----:B------:R-:W-:Y:S01]  /*5040*/  F2FP.F16.E4M3.UNPACK_B R38, R29 ;  /* 0x0000001dff26723e */ /* 0x000fe200020006ff */
[----:B------:R-:W-:Y:S01]  /*5050*/  FFMA.FTZ R89, R98, R100, R101 ;  /* 0x0000006462597223 */ /* 0x000fe20000010065 */
[----:B------:R-:W-:Y:S01]  /*5060*/  F2FP.F16.E4M3.UNPACK_B R37, R9 ;  /* 0x00000009ff25723e */ /* 0x000fe200020006ff */
[----:B------:R-:W-:Y:S01]  /*5070*/  FFMA.FTZ R104, R97, R102, R104 ;  /* 0x0000006661687223 */ /* 0x000fe20000010068 */
[----:B------:R-:W-:Y:S01]  /*5080*/  F2FP.SATFINITE.E4M3.F32.PACK_AB_MERGE_C R14, R14, R91, RZ ;  /* 0x0000005b0e0e723e */ /* 0x000fe200048070ff */
[----:B------:R-:W-:Y:S01]  /*5090*/  HADD2.F32 R87, -RZ, R39.H0_H0 ;  /* 0x20000027ff577230 */ /* 0x000fe20000004100 */
[----:B------:R-:W-:Y:S01]  /*50a0*/  F2FP.SATFINITE.E4M3.F32.PACK_AB_MERGE_C R92, R92, R93, RZ ;  /* 0x0000005d5c5c723e */ /* 0x000fe200048070ff */
[----:B------:R-:W-:Y:S01]  /*50b0*/  HADD2.F32 R93, -RZ, R38.H0_H0 ;  /* 0x20000026ff5d7230 */ /* 0x000fe20000004100 */
[----:B------:R-:W-:Y:S01]  /*50c0*/  F2FP.F16.E4M3.UNPACK_B R91, R28 ;  /* 0x0000001cff5b723e */ /* 0x000fe200020006ff */
[----:B------:R-:W-:Y:S01]  /*50d0*/  HADD2.F32 R36, -RZ, R37.H0_H0 ;  /* 0x20000025ff247230 */ /* 0x000fe20000004100 */
[----:B------:R-:W-:-:S02]  /*50e0*/  F2FP.SATFINITE.E4M3.F32.PACK_AB_MERGE_C R10, R95, R10, R14 ;  /* 0x0000000a5f0a723e */ /* 0x000fc4000480700e */
[----:B------:R-:W-:Y:S01]  /*50f0*/  F2FP.SATFINITE.E4M3.F32.PACK_AB_MERGE_C R14, R104, R89, R92 ;  /* 0x00000059680e723e */ /* 0x000fe2000480705c */
[----:B------:R-:W-:Y:S02]  /*5100*/  HADD2.F32 R92, -RZ, R91.H0_H0 ;  /* 0x2000005bff5c7230 */ /* 0x000fe40000004100 */
[-C--:B------:R-:W-:Y:S01]  /*5110*/  FMUL.FTZ R95, R87, R93.reuse ;  /* 0x0000005d575f7220 */ /* 0x080fe20000410000 */
[C---:B------:R-:W-:Y:S01]  /*5120*/  FMUL.FTZ R96, R36.reuse, R93 ;  /* 0x0000005d24607220 */ /* 0x040fe20000410000 */
[----:B------:R-:W-:Y:S01]  /*5130*/  HADD2.F32 R89, -RZ, R39.H1_H1 ;  /* 0x30000027ff597230 */ /* 0x000fe20000004100 */
[----:B------:R-:W-:Y:S01]  /*5140*/  F2FP.F16.E4M3.UNPACK_B R39, R9.H1 ;  /* 0x00000009ff27723e */ /* 0x000fe200030006ff */
[----:B------:R-:W-:Y:S02]  /*5150*/  HADD2.F32 R93, -RZ, R38.H1_H1 ;  /* 0x30000026ff5d7230 */ /* 0x000fe40000004100 */
[----:B------:R-:W-:Y:S01]  /*5160*/  FFMA.FTZ R36, R36, R92, -R95 ;  /* 0x0000005c24247223 */ /* 0x000fe2000001085f */
[----:B------:R-:W-:-:S02]  /*5170*/  HADD2.F32 R38, -RZ, R37.H1_H1 ;  /* 0x30000025ff267230 */ /* 0x000fc40000004100 */
[----:B------:R-:W-:Y:S01]  /*5180*/  FFMA.FTZ R37, R87, R92, R96 ;  /* 0x0000005c57257223 */ /* 0x000fe20000010060 */
[----:B------:R-:W-:Y:S02]  /*5190*/  HADD2.F32 R91, -RZ, R91.H1_H1 ;  /* 0x3000005bff5b7230 */ /* 0x000fe40000004100 */
[C---:B------:R-:W-:Y:S01]  /*51a0*/  FMUL.FTZ R95, R89.reuse, R93 ;  /* 0x0000005d595f7220 */ /* 0x040fe20000410000 */
[----:B------:R-:W-:Y:S01]  /*51b0*/  F2FP.F16.E4M3.UNPACK_B R87, R13.H1 ;  /* 0x0000000dff57723e */ /* 0x000fe200030006ff */
[C---:B------:R-:W-:Y:S01]  /*51c0*/  FMUL.FTZ R96, R38.reuse, R93 ;  /* 0x0000005d26607220 */ /* 0x040fe20000410000 */
[----:B------:R-:W-:Y:S01]  /*51d0*/  F2FP.F16.E4M3.UNPACK_B R92, R29.H1 ;  /* 0x0000001dff5c723e */ /* 0x000fe200030006ff */
[-C--:B------:R-:W-:Y:S01]  /*51e0*/  FFMA.FTZ R9, R38, R91.reuse, -R95 ;  /* 0x0000005b26097223 */ /* 0x080fe2000001085f */
[----:B------:R-:W-:Y:S02]  /*51f0*/  HADD2.F32 R13, -RZ, R39.H0_H0 ;  /* 0x20000027ff0d7230 */ /* 0x000fe40000004100 */
[----:B------:R-:W-:Y:S01]  /*5200*/  FFMA.FTZ R38, R89, R91, R96 ;  /* 0x0000005b59267223 */ /* 0x000fe20000010060 */
[--C-:B------:R-:W-:Y:S01]  /*5210*/  HADD2.F32 R29, -RZ, R87.reuse.H0_H0 ;  /* 0x20000057ff1d7230 */ /* 0x100fe20000004100 */
[----:B------:R-:W-:Y:S01]  /*5220*/  F2FP.F16.E4M3.UNPACK_B R28, R28.H1 ;  /* 0x0000001cff1c723e */ /* 0x000fe200030006ff */
[--C-:B------:R-:W-:Y:S01]  /*5230*/  HADD2.F32 R96, -RZ, R92.reuse.H0_H0 ;  /* 0x2000005cff607230 */ /* 0x100fe20000004100 */
[----:B------:R-:W-:Y:S01]  /*5240*/  F2FP.F16.E4M3.UNPACK_B R97, R12.H1 ;  /* 0x0000000cff61723e */ /* 0x000fe200030006ff */
[----:B------:R-:W-:Y:S01]  /*5250*/  HADD2.F32 R89, -RZ, R87.H1_H1 ;  /* 0x30000057ff597230 */ /* 0x000fe20000004100 */
[----:B------:R-:W-:Y:S01]  /*5260*/  F2FP.F16.E4M3.UNPACK_B R87, R11 ;  /* 0x0000000bff57723e */ /* 0x000fe200020006ff */
        /* <DEDUP_REMOVED lines=8> */
[----:B------:R-:W-:Y:S01]  /*52f0*/  F2FP.F16.E4M3.UNPACK_B R11, R11.H1 ;  /* 0x0000000bff0b723e */ /* 0x000fe200030006ff */
[-C--:B------:R-:W-:Y:S01]  /*5300*/  FFMA.FTZ R13, R13, R92.reuse, -R100 ;  /* 0x0000005c0d0d7223 */ /* 0x080fe20000010864 */
[----:B------:R-:W-:Y:S01]  /*5310*/  FFMA.FTZ R28, R29, R92, R102 ;  /* 0x0000005c1d1c7223 */ /* 0x000fe20000010066 */
[-C--:B------:R-:W-:Y:S01]  /*5320*/  FFMA.FTZ R92, R39, R96.reuse, -R104 ;  /* 0x00000060275c7223 */ /* 0x080fe20000010868 */
[----:B------:R-:W-:Y:S01]  /*5330*/  FFMA.FTZ R29, R89, R96, R98 ;  /* 0x00000060591d7223 */ /* 0x000fe20000010062 */
[-C--:B------:R-:W-:Y:S01]  /*5340*/  F2FP.F16.E4M3.UNPACK_B R39, R15.reuse ;  /* 0x0000000fff27723e */ /* 0x080fe200020006ff */
[----:B------:R-:W-:Y:S01]  /*5350*/  HADD2.F32 R89, -RZ, R87.H0_H0 ;  /* 0x20000057ff597230 */ /* 0x000fe20000004100 */
[----:B------:R-:W-:Y:S01]  /*5360*/  F2FP.F16.E4M3.UNPACK_B R96, R15.H1 ;  /* 0x0000000fff60723e */ /* 0x000fe200030006ff */
[----:B------:R-:W-:Y:S01]  /*5370*/  HADD2.F32 R104, -RZ, R97.H0_H0 ;  /* 0x20000061ff687230 */ /* 0x000fe20000004100 */
[----:B------:R-:W-:Y:S01]  /*5380*/  F2FP.F16.E4M3.UNPACK_B R15, R12 ;  /* 0x0000000cff0f723e */ /* 0x000fe200020006ff */
[----:B------:R-:W-:Y:S01]  /*5390*/  HADD2.F32 R91, -RZ, R39.H0_H0 ;  /* 0x20000027ff5b7230 */ /* 0x000fe20000004100 */
[-C--:B------:R-:W-:Y:S01]  /*53a0*/  F2FP.F16.E4M3.UNPACK_B R12, R8.reuse ;  /* 0x00000008ff0c723e */ /* 0x080fe200020006ff */
[----:B------:R-:W-:Y:S01]  /*53b0*/  HADD2.F32 R95, -RZ, R96.H0_H0 ;  /* 0x20000060ff5f7230 */ /* 0x000fe20000004100 */
[----:B------:R-:W-:Y:S01]  /*53c0*/  F2FP.F16.E4M3.UNPACK_B R8, R8.H1 ;  /* 0x00000008ff08723e */ /* 0x000fe200030006ff */
[----:B------:R-:W-:Y:S01]  /*53d0*/  HADD2.F32 R102, -RZ, R15.H0_H0 ;  /* 0x2000000fff667230 */ /* 0x000fe20000004100 */
[----:B------:R-:W-:Y:S01]  /*53e0*/  F2FP.SATFINITE.E4M3.F32.PACK_AB_MERGE_C R13, R92, R13, RZ ;  /* 0x0000000d5c0d723e */ /* 0x000fe200048070ff */
[----:B------:R-:W-:-:S02]  /*53f0*/  HADD2.F32 R98, -RZ, R12.H0_H0 ;  /* 0x2000000cff627230 */ /* 0x000fc40000004100 */
[----:B------:R-:W-:Y:S01]  /*5400*/  FMUL.FTZ R108, R95, R104 ;  /* 0x000000685f6c7220 */ /* 0x000fe20000410000 */
[----:B------:R-:W-:Y:S02]  /*5410*/  HADD2.F32 R93, -RZ, R11.H0_H0 ;  /* 0x2000000bff5d7230 */ /* 0x000fe40000004100 */
[-C--:B------:R-:W-:Y:S01]  /*5420*/  FMUL.FTZ R106, R91, R102.reuse ;  /* 0x000000665b6a7220 */ /* 0x080fe20000410000 */
[----:B------:R-:W-:Y:S01]  /*5430*/  FMUL.FTZ R102, R89, R102 ;  /* 0x0000006659667220 */ /* 0x000fe20000410000 */
[----:B------:R-:W-:Y:S01]  /*5440*/  HADD2.F32 R96, -RZ, R96.H1_H1 ;  /* 0x30000060ff607230 */ /* 0x000fe20000004100 */
[----:B------:R-:W-:Y:S01]  /*5450*/  F2FP.SATFINITE.E4M3.F32.PACK_AB_MERGE_C R28, R29, R28, RZ ;  /* 0x0000001c1d1c723e */ /* 0x000fe200048070ff */
[----:B------:R-:W-:Y:S02]  /*5460*/  HADD2.F32 R97, -RZ, R97.H1_H1 ;  /* 0x30000061ff617230 */ /* 0x000fe40000004100 */
[----:B------:R-:W-:Y:S01]  /*5470*/  FFMA.FTZ R89, R89, R98, -R106 ;  /* 0x0000006259597223 */ /* 0x000fe2000001086a */
[----:B------:R-:W-:-:S02]  /*5480*/  HADD2.F32 R11, -RZ, R11.H1_H1 ;  /* 0x3000000bff0b7230 */ /* 0x000fc40000004100 */
[----:B------:R-:W-:Y:S01]  /*5490*/  FFMA.FTZ R91, R91, R98, R102 ;  /* 0x000000625b5b7223 */ /* 0x000fe20000010066 */
[--C-:B------:R-:W-:Y:S02]  /*54a0*/  HADD2.F32 R100, -RZ, R8.reuse.H0_H0 ;  /* 0x20000008ff647230 */ /* 0x100fe40000004100 */
[----:B------:R-:W-:Y:S01]  /*54b0*/  FMUL.FTZ R104, R93, R104 ;  /* 0x000000685d687220 */ /* 0x000fe20000410000 */
[----:B------:R-:W-:Y:S02]  /*54c0*/  HADD2.F32 R39, -RZ, R39.H1_H1 ;  /* 0x30000027ff277230 */ /* 0x000fe40000004100 */
        /* <DEDUP_REMOVED lines=9> */
[----:B------:R-:W-:Y:S01]  /*5560*/  FFMA.FTZ R102, R11, R8, -R102 ;  /* 0x000000080b667223 */ /* 0x000fe20000010866 */
        /* <DEDUP_REMOVED lines=8> */
[----:B------:R-:W-:Y:S02]  /*55f0*/  F2FP.SATFINITE.E4M3.F32.PACK_AB_MERGE_C R11, R100, R89, R93 ;  /* 0x00000059640b723e */ /* 0x000fe4000480705d */
[----:B------:R-:W-:Y:S01]  /*5600*/  F2FP.SATFINITE.E4M3.F32.PACK_AB_MERGE_C R15, R98, R91, R8 ;  /* 0x0000005b620f723e */ /* 0x000fe20004807008 */
[----:B------:R-:W-:Y:S01]  /*5610*/  IMAD.MOV.U32 R8, RZ, RZ, R31 ;  /* 0x000000ffff087224 */ /* 0x000fe200078e001f */
[----:B------:R-:W-:-:S07]  /*5620*/  F2FP.SATFINITE.E4M3.F32.PACK_AB_MERGE_C R13, R38, R37, R28 ;  /* 0x00000025260d723e */ /* 0x000fce000480701c */
.L_x_11823:
[----:B------:R-:W-:Y:S05]  /*5630*/  BSYNC B2 ;  /* 0x0000000000027941 */ /* 0x000fea0003800000 */
.L_x_11822:
[----:B0-----:R0:W-:Y:S04]  /*5640*/  ST.E.128 desc[UR42][R72.64], R8 ;  /* 0x0000000848007985 */ /* 0x0011e8000c101d2a */
[----:B--2---:R0:W-:Y:S02]  /*5650*/  @!P5 ST.E.128 desc[UR42][R74.64], R12 ;  /* 0x0000000c4a00d985 */ /* 0x0041e4000c101d2a */
.L_x_11821:
[----:B------:R-:W-:Y:S05]  /*5660*/  BSYNC B1 ;  /* 0x0000000000017941 */ /* 0x000fea0003800000 */
.L_x_11820:
[----:B------:R-:W-:-:S13]  /*5670*/  ISETP.NE.AND P5, PT, R51, RZ, PT ;  /* 0x000000ff3300720c */ /* 0x000fda0003fa5270 */
[----:B------:R-:W-:Y:S05]  /*5680*/  @!P5 BRA `(.L_x_11803) ;  /* 0x0000001000d0d947 */ /* 0x000fea0003800000 */
[----:B0-----:R-:W5:Y:S04]  /*5690*/  LDL R12, [R1+0x30] ;  /* 0x00003000010c7983 */ /* 0x001f680000100800 */
[----:B------:R-:W3:Y:S04]  /*56a0*/  LDL R11, [R1+0x78] ;  /* 0x00007800010b7983 */ /* 0x000ee80000100800 */
[----:B------:R-:W3:Y:S01]  /*56b0*/  LDL R10, [R1+0x44] ;  /* 0x00004400010a7983 */ /* 0x000ee20000100800 */
[----:B------:R-:W-:Y:S01]  /*56c0*/  SEL R94, R53, R94, !P2 ;  /* 0x0000005e355e7207 */ /* 0x000fe20005000000 */
[----:B------:R-:W-:Y:S01]  /*56d0*/  BSSY B1, `(.L_x_11824) ;  /* 0x00000ea000017945 */ /* 0x000fe20003800000 */
[----:B------:R-:W-:-:S02]  /*56e0*/  ISETP.GE.AND P6, PT, R66, R80, PT ;  /* 0x000000504200720c */ /* 0x000fc40003fc6270 */
[----:B------:R-:W-:Y:S02]  /*56f0*/  SHF.R.S32.HI R9, RZ, 0x1f, R94 ;  /* 0x0000001fff097819 */ /* 0x000fe4000001145e */
[C---:B----4-:R-:W-:Y:S02]  /*5700*/  IADD3 R28, P5, R0.reuse, R82, RZ ;  /* 0x00000052001c7210 */ /* 0x050fe40007fbe0ff */
        /* <DEDUP_REMOVED lines=8> */
[----:B-----5:R-:W-:-:S04]  /*5790*/  LOP3.LUT R8, R12, 0x10, R31, 0xf8, !PT ;  /* 0x000000100c087812 */ /* 0x020fc800078ef81f */
[----:B---3--:R-:W-:-:S04]  /*57a0*/  LOP3.LUT R8, R8, R11, RZ, 0x3c, !PT ;  /* 0x0000000b08087212 */ /* 0x008fc800078e3cff */
        /* <DEDUP_REMOVED lines=10> */
[--C-:B------:R-:W-:Y:S01]  /*5850*/  SHF.R.U32.HI R87, RZ, 0x18, R5.reuse ;  /* 0x00000018ff577819 */ /* 0x100fe20000011605 */
[----:B0-----:R-:W-:Y:S01]  /*5860*/  IMAD.MOV.U32 R30, RZ, RZ, R8 ;  /* 0x000000ffff1e7224 */ /* 0x001fe200078e0008 */
        /* <DEDUP_REMOVED lines=25> */
[----:B------:R-:W-:Y:S01]  /*5a00*/  LOP3.LUT R6, R4, 0xff0000, R33, 0xf8, !PT ;  /* 0x00ff000004067812 */ /* 0x000fe200078ef821 */
[----:B------:R-:W-:Y:S01]  /*5a10*/  IMAD.U32 R4, R74, 0x10000, RZ ;  /* 0x000100004a047824 */ /* 0x000fe200078e00ff */
[----:B------:R-:W-:Y:S02]  /*5a20*/  LOP3.LUT R38, R34, 0xff00, R37, 0xf8, !PT ;  /* 0x0000ff0022267812 */ /* 0x000fe400078ef825 */
[----:B------:R-:W-:Y:S02]  /*5a30*/  LOP3.LUT R72, R36, 0xff00, R39, 0xf8, !PT ;  /* 0x0000ff0024487812 */ /* 0x000fe400078ef827 */
[----:B------:R-:W-:Y:S02]  /*5a40*/  F2FP.F16.E4M3.UNPACK_B R36, R86.H1 ;  /* 0x00000056ff24723e */ /* 0x000fe400030006ff */
[----:B------:R-:W-:Y:S02]  /*5a50*/  F2FP.F16.E4M3.UNPACK_B R34, R32.H1 ;  /* 0x00000020ff22723e */ /* 0x000fe400030006ff */
[----:B------:R-:W-:Y:S01]  /*5a60*/  F2FP.F16.E4M3.UNPACK_B R33, R30.H1 ;  /* 0x0000001eff21723e */ /* 0x000fe200030006ff */
[----:B------:R-:W-:Y:S01]  /*5a70*/  HADD2.F32 R39, -RZ, R36.H0_H0 ;  /* 0x20000024ff277230 */ /* 0x000fe20000004100 */
[----:B------:R-:W-:Y:S01]  /*5a80*/  LOP3.LUT R4, R35, 0xff0000, R4, 0xf8, !PT ;  /* 0x00ff000023047812 */ /* 0x000fe200078ef804 */
[----:B------:R-:W-:Y:S01]  /*5a90*/  HADD2.F32 R12, -RZ, R34.H0_H0 ;  /* 0x20000022ff0c7230 */ /* 0x000fe20000004100 */
[----:B------:R-:W-:Y:S01]  /*5aa0*/  F2FP.F16.E4M3.UNPACK_B R35, R84.H1 ;  /* 0x00000054ff23723e */ /* 0x000fe200030006ff */
[----:B------:R-:W-:Y:S01]  /*5ab0*/  HADD2.F32 R8, -RZ, R33.H0_H0 ;  /* 0x20000021ff087230 */ /* 0x000fe20000004100 */
[----:B------:R-:W-:Y:S01]  /*5ac0*/  LOP3.LUT R7, R38, 0xff0000, R5, 0xf8, !PT ;  /* 0x00ff000026077812 */ /* 0x000fe200078ef805 */
[----:B------:R-:W-:-:S02]  /*5ad0*/  HADD2.F32 R36, -RZ, R36.H1_H1 ;  /* 0x30000024ff247230 */ /* 0x000fc40000004100 */
[-C--:B------:R-:W-:Y:S01]  /*5ae0*/  FMUL.FTZ R75, R12, R39.reuse ;  /* 0x000000270c4b7220 */ /* 0x080fe20000410000 */
[--C-:B------:R-:W-:Y:S02]  /*5af0*/  HADD2.F32 R37, -RZ, R35.reuse.H0_H0 ;  /* 0x20000023ff257230 */ /* 0x100fe40000004100 */
        /* <DEDUP_REMOVED lines=34> */
[-C--:B------:R-:W-:Y:S01]  /*5d20*/  F2FP.F16.E4M3.UNPACK_B R34, R10.reuse.H1 ;  /* 0x0000000aff22723e */ /* 0x080fe200030006ff */
[----:B------:R-:W-:Y:S01]  /*5d30*/  HADD2.F32 R72, -RZ, R38.H0_H0 ;  /* 0x20000026ff487230 */ /* 0x000fe20000004100 */
[----:B------:R-:W-:Y:S01]  /*5d40*/  F2FP.F16.E4M3.UNPACK_B R85, R85 ;  /* 0x00000055ff55723e */ /* 0x000fe200020006ff */
[----:B------:R-:W-:Y:S01]  /*5d50*/  HADD2.F32 R80, -RZ, R36.H1_H1 ;  /* 0x30000024ff507230 */ /* 0x000fe20000004100 */
[----:B------:R-:W-:Y:S01]  /*5d60*/  F2FP.F16.E4M3.UNPACK_B R10, R10 ;  /* 0x0000000aff0a723e */ /* 0x000fe200020006ff */
[----:B------:R-:W-:-:S02]  /*5d70*/  HADD2.F32 R36, -RZ, R34.H0_H0 ;  /* 0x20000022ff247230 */ /* 0x000fc40000004100 */
[----:B------:R-:W-:Y:S01]  /*5d80*/  FMUL.FTZ R89, R72, R87 ;  /* 0x0000005748597220 */ /* 0x000fe20000410000 */
        /* <DEDUP_REMOVED lines=11> */
[----:B------:R-:W-:Y:S01]  /*5e40*/  FFMA.FTZ R91, R38, R74, -R89 ;  /* 0x0000004a265b7223 */ /* 0x000fe20000010859 */
[----:B------:R-:W-:-:S02]  /*5e50*/  HADD2.F32 R75, -RZ, R85.H0_H0 ;  /* 0x20000055ff4b7230 */ /* 0x000fc40000004100 */
[----:B------:R-:W-:Y:S01]  /*5e60*/  FFMA.FTZ R39, R39, R84, R86 ;  /* 0x0000005427277223 */ /* 0x000fe20000010056 */
[----:B------:R-:W-:Y:S01]  /*5e70*/  HADD2.F32 R38, -RZ, R36.H0_H0 ;  /* 0x20000024ff267230 */ /* 0x000fe20000004100 */
[----:B------:R-:W-:Y:S01]  /*5e80*/  F2FP.SATFINITE.E4M3.F32.PACK_AB_MERGE_C R12, R35, R12, RZ ;  /* 0x0000000c230c723e */ /* 0x000fe200048070ff */
[----:B------:R-:W-:Y:S02]  /*5e90*/  HADD2.F32 R85, -RZ, R85.H1_H1 ;  /* 0x30000055ff557230 */ /* 0x000fe40000004100 */
[----:B------:R-:W-:Y:S01]  /*5ea0*/  FFMA.FTZ R93, R73, R74, R80 ;  /* 0x0000004a495d7223 */ /* 0x000fe20000010050 */
[----:B------:R-:W-:Y:S02]  /*5eb0*/  HADD2.F32 R14, -RZ, R10.H0_H0 ;  /* 0x2000000aff0e7230 */ /* 0x000fe40000004100 */
[----:B------:R-:W-:Y:S01]  /*5ec0*/  FMUL.FTZ R87, R38, R75 ;  /* 0x0000004b26577220 */ /* 0x000fe20000410000 */
[----:B------:R-:W-:Y:S01]  /*5ed0*/  HADD2.F32 R36, -RZ, R36.H1_H1 ;  /* 0x30000024ff247230 */ /* 0x000fe20000004100 */
[----:B------:R-:W-:Y:S01]  /*5ee0*/  F2FP.SATFINITE.E4M3.F32.PACK_AB_MERGE_C R8, R33, R8, RZ ;  /* 0x000000082108723e */ /* 0x000fe200048070ff */
[----:B------:R-:W-:Y:S01]  /*5ef0*/  HADD2.F32 R10, -RZ, R10.H1_H1 ;  /* 0x3000000aff0a7230 */ /* 0x000fe20000004100 */
[----:B------:R-:W-:Y:S01]  /*5f00*/  F2FP.SATFINITE.E4M3.F32.PACK_AB_MERGE_C R91, R91, R34, RZ ;  /* 0x000000225b5b723e */ /* 0x000fe200048070ff */
[----:B------:R-:W-:-:S02]  /*5f10*/  HADD2.F32 R73, -RZ, R83.H0_H0 ;  /* 0x20000053ff497230 */ /* 0x000fc40000004100 */
        /* <DEDUP_REMOVED lines=90> */
[----:B------:R-:W-:Y:S01]  /*64c0*/  F2FP.SATFINITE.E4M3.F32.PACK_AB_MERGE_C R10, R10, R87, R91 ;  /* 0x000000570a0a723e */ /* 0x000fe2000480705b */
        /* <DEDUP_REMOVED lines=10> */
.L_x_11825:
[----:B------:R-:W-:Y:S05]  /*6570*/  BSYNC B1 ;  /* 0x0000000000017941 */ /* 0x000fea0003800000 */
.L_x_11824:
[----:B0-----:R0:W-:Y:S01]  /*6580*/  ST.E.128 desc[UR42][R28.64], R8 ;  /* 0x000000081c007985 */ /* 0x0011e2000c101d2a */
[----:B------:R-:W-:-:S13]  /*6590*/  ISETP.GE.AND P5, PT, R31, R90, PT ;  /* 0x0000005a1f00720c */ /* 0x000fda0003fa6270 */
[----:B------:R-:W-:Y:S05]  /*65a0*/  @P5 BRA `(.L_x_11803) ;  /* 0x0000000400085947 */ /* 0x000fea0003800000 */
[----:B------:R-:W-:-:S04]  /*65b0*/  IADD3 R4, P5, R82, R31, RZ ;  /* 0x0000001f52047210 */ /* 0x000fc80007fbe0ff */
[----:B------:R-:W-:-:S05]  /*65c0*/  LEA.HI.X.SX32 R5, R31, R81, 0x1, P5 ;  /* 0x000000511f057211 */ /* 0x000fca00028f0eff */
[----:B--2---:R2:W-:Y:S01]  /*65d0*/  ST.E.128 desc[UR42][R4.64], R12 ;  /* 0x0000000c04007985 */ /* 0x0045e2000c101d2a */
[----:B------:R-:W-:Y:S05]  /*65e0*/  BRA `(.L_x_11803) ;  /* 0x0000000000f87947 */ /* 0x000fea0003800000 */
.L_x_11795:
[----:B------:R-:W-:-:S06]  /*65f0*/  UISETP.NE.AND UP0, UPT, UR36, 0x3, UPT ;  /* 0x000000032400788c */ /* 0x000fcc000bf05270 */
[----:B------:R-:W-:-:S13]  /*6600*/  PLOP3.LUT P0, PT, PT, PT, UP0, 0x80, 0x0 ;  /* 0x000000000000781c */ /* 0x000fda0003f0f008 */
[----:B------:R-:W-:Y:S05]  /*6610*/  @!P0 BRA `(.L_x_11826) ;  /* 0x0000000000048947 */ /* 0x000fea0003800000 */
[----:B------:R-:W-:Y:S01]  /*6620*/  BPT.TRAP 0x1 ;  /* 0x000000040000795c */ /* 0x000fe20000300000 */
.L_x_11826:
[----:B------:R-:W2:Y:S01]  /*6630*/  LDL R4, [R1+0x18] ;  /* 0x0000180001047983 */ /* 0x000ea20000100800 */
[----:B------:R-:W-:Y:S01]  /*6640*/  IMAD R68, R23, 0x8, R18 ;  /* 0x0000000817447824 */ /* 0x000fe200078e0212 */
[----:B------:R-:W-:Y:S01]  /*6650*/  BSSY B1, `(.L_x_11827) ;  /* 0x0000005000017945 */ /* 0x000fe20003800000 */
[----:B------:R-:W-:Y:S02]  /*6660*/  SHF.R.S32.HI R76, RZ, 0x1f, R77 ;  /* 0x0000001fff4c7819 */ /* 0x000fe4000001144d */
[----:B--2---:R-:W-:-:S04]  /*6670*/  SHF.L.U32 R79, R4, 0x1f, RZ ;  /* 0x0000001f044f7819 */ /* 0x004fc800000006ff */
[----:B------:R-:W0:Y:S02]  /*6680*/  SYNCS.PHASECHK.TRANS64.TRYWAIT P5, [R68+URZ+0x19c90], R79 ;  /* 0x019c904f440075a7 */ /* 0x000e2400080a017f */
[----:B0-----:R-:W-:Y:S05]  /*6690*/  @!P5 BRA `(.L_x_11828) ;  /* 0x000001b80060d947 */ /* 0x001fea0003800000 */
.L_x_12145:
[----:B------:R-:W-:Y:S05]  /*66a0*/  BSYNC B1 ;  /* 0x0000000000017941 */ /* 0x000fea0003800000 */
.L_x_11827:
        /* <DEDUP_REMOVED lines=29> */
.L_x_12149:
[----:B------:R-:W-:Y:S05]  /*6880*/  @!P5 BRA `(.L_x_11803) ;  /* 0x000000000050d947 */ /* 0x000fea0003800000 */
[----:B------:R-:W4:Y:S01]  /*6890*/  LDL R10, [R1+0x28] ;  /* 0x00002800010a7983 */ /* 0x000f220000100800 */
[----:B------:R-:W-:-:S03]  /*68a0*/  ULDC UR4, c[0x0][0x2f4] ;  /* 0x0000bd0000047ab9 */ /* 0x000fc60000000800 */
[----:B------:R-:W5:Y:S04]  /*68b0*/  LDL R12, [R1+0x14] ;  /* 0x00001400010c7983 */ /* 0x000f680000100800 */
        /* <DEDUP_REMOVED lines=8> */
[----:B----4-:R-:W-:-:S05]  /*6940*/  @!P5 IMAD.SHL.U32 R10, R10, 0x10, RZ ;  /* 0x000000100a0ad824 */ /* 0x010fca00078e00ff */
[----:B-1----:R-:W-:-:S04]  /*6950*/  @!P5 IADD3 R8, P6, R10, R14, RZ ;  /* 0x0000000e0a08d210 */ /* 0x002fc80007fde0ff */
[----:B------:R-:W-:Y:S02]  /*6960*/  @!P5 LEA.HI.X.SX32 R9, R10, R29, 0x1, P6 ;  /* 0x0000001d0a09d211 */ /* 0x000fe400030f0eff */
[----:B-----5:R-:W-:-:S03]  /*6970*/  ISETP.GE.AND P6, PT, R12, UR4, PT ;  /* 0x000000040c007c0c */ /* 0x020fc6000bfc6270 */
[----:B--2---:R1:W-:Y:S10]  /*6980*/  @!P5 ST.E.128 desc[UR42][R8.64], R4 ;  /* 0x000000040800d985 */ /* 0x0043f4000c101d2a */
[----:B------:R-:W2:Y:S01]  /*6990*/  @!P6 LDS.128 R4, [R69+0x15800] ;  /* 0x015800004504e984 */ /* 0x000ea20000000c00 */
[----:B-1----:R-:W-:-:S05]  /*69a0*/  @!P6 IADD3 R8, P5, R12, R14, RZ ;  /* 0x0000000e0c08e210 */ /* 0x002fca0007fbe0ff */
[----:B------:R-:W-:-:S05]  /*69b0*/  @!P6 IMAD.X R9, R29, 0x1, R11, P5 ;  /* 0x000000011d09e824 */ /* 0x000fca00028e060b */
[----:B--2---:R4:W-:Y:S03]  /*69c0*/  @!P6 ST.E.128 desc[UR42][R8.64], R4 ;  /* 0x000000040800e985 */ /* 0x0049e6000c101d2a */
.L_x_11803:
[----:B------:R-:W-:Y:S05]  /*69d0*/  BSYNC B0 ;  /* 0x0000000000007941 */ /* 0x000fea0003800000 */
.L_x_11794:
        /* <DEDUP_REMOVED lines=16> */
.L_x_11831:
[----:B------:R-:W-:Y:S05]  /*6ae0*/  BSYNC B0 ;  /* 0x0000000000007941 */ /* 0x000fea0003800000 */
.L_x_11830:
[----:B------:R-:W0:Y:S01]  /*6af0*/  SYNCS.PHASECHK.TRANS64.TRYWAIT P0, [R68+URZ+0x19cb0], R79 ;  /* 0x019cb04f440075a7 */ /* 0x000e22000800017f */
[----:B------:R-:W-:Y:S04]  /*6b00*/  BSSY B0, `(.L_x_11832) ;  /* 0x0000002000007945 */ /* 0x000fe80003800000 */
[----:B0-----:R-:W-:Y:S05]  /*6b10*/  @!P0 BRA `(.L_x_11833) ;  /* 0x000001b400988947 */ /* 0x001fea0003800000 */
.L_x_12150:
[----:B------:R-:W-:Y:S05]  /*6b20*/  BSYNC B0 ;  /* 0x0000000000007941 */ /* 0x000fea0003800000 */
.L_x_11832:
        /* <DEDUP_REMOVED lines=28> */
[----:B---3--:R-:W3:Y:S04]  /*6cf0*/  LDL R14, [R1+0x14] ;  /* 0x00001400010e7983 */ /* 0x008ee80000100800 */
        /* <DEDUP_REMOVED lines=11> */
[----:B---3--:R-:W-:-:S03]  /*6db0*/  ISETP.GE.AND P6, PT, R14, UR4, PT ;  /* 0x000000040e007c0c */ /* 0x008fc6000bfc6270 */
[----:B--2---:R1:W-:Y:S10]  /*6dc0*/  @!P0 ST.E.128 desc[UR42][R8.64], R4 ;  /* 0x0000000408008985 */ /* 0x0043f4000c101d2a */
[----:B------:R-:W2:Y:S01]  /*6dd0*/  @!P6 LDS.128 R4, [R69+0xb000] ;  /* 0x00b000004504e984 */ /* 0x000ea20000000c00 */
[----:B-1----:R-:W-:-:S05]  /*6de0*/  @!P6 IADD3 R8, P0, R14, R13, RZ ;  /* 0x0000000d0e08e210 */ /* 0x002fca0007f1e0ff */
[----:B------:R-:W-:-:S05]  /*6df0*/  @!P6 IMAD.X R9, R11, 0x1, R12, P0 ;  /* 0x000000010b09e824 */ /* 0x000fca00000e060c */
[----:B--2---:R1:W-:Y:S03]  /*6e00*/  @!P6 ST.E.128 desc[UR42][R8.64], R4 ;  /* 0x000000040800e985 */ /* 0x0043e6000c101d2a */
.L_x_11835:
[----:B------:R-:W-:Y:S05]  /*6e10*/  BSYNC B0 ;  /* 0x0000000000007941 */ /* 0x000fea0003800000 */
.L_x_11834:
[----:B-1----:R-:W5:Y:S01]  /*6e20*/  LDL.LU R5, [R1+0x18] ;  /* 0x0000180001057983 */ /* 0x002f620000300800 */
[----:B0-----:R-:W-:Y:S01]  /*6e30*/  @!P5 VIADD R68, R68, 0x19cc0 ;  /* 0x00019cc04444d836 */ /* 0x001fe20000000000 */
[----:B------:R-:W-:Y:S01]  /*6e40*/  PLOP3.LUT P0, PT, PT, PT, PT, 0x8, 0x0 ;  /* 0x000000000000781c */ /* 0x000fe20003f0e170 */
[----:B------:R-:W-:Y:S01]  /*6e50*/  VIADD R23, R23, 0x1 ;  /* 0x0000000117177836 */ /* 0x000fe20000000000 */
[----:B------:R-:W-:Y:S01]  /*6e60*/  @!PT LDS RZ, [RZ] ;  /* 0x00000000fffff984 */ /* 0x000fe20000000800 */
[----:B------:R-:W-:Y:S01]  /*6e70*/  @!PT LDS RZ, [RZ] ;  /* 0x00000000fffff984 */ /* 0x000fe20000000800 */
[----:B------:R-:W-:Y:S01]  /*6e80*/  @!PT LDS RZ, [RZ] ;  /* 0x00000000fffff984 */ /* 0x000fe20000000800 */
[----:B------:R-:W-:Y:S01]  /*6e90*/  @!PT LDS RZ, [RZ] ;  /* 0x00000000fffff984 */ /* 0x000fe20000000800 */
[----:B------:R0:W-:Y:S06]  /*6ea0*/  MEMBAR.ALL.CTA ;  /* 0x0000000000007992 */ /* 0x0001ec0000008000 */
[----:B0-----:R-:W0:Y:S01]  /*6eb0*/  FENCE.VIEW.ASYNC.S ;  /* 0x00000000000073c6 */ /* 0x001e220000000000 */
[----:B------:R-:W-:Y:S01]  /*6ec0*/  @!P5 PRMT R68, RZ, 0x654, R68 ;  /* 0x00000654ff44d816 */ /* 0x000fe20000000044 */
[----:B0-----:R0:W-:Y:S06]  /*6ed0*/  BAR.SYNC.DEFER_BLOCKING R54, 0x80 ;  /* 0x000200360000751d */ /* 0x0011ec0000010000 */
[----:B------:R0:W-:Y:S01]  /*6ee0*/  @!P5 SYNCS.ARRIVE.TRANS64.RED.A1T0 RZ, [R68+URZ], RZ ;  /* 0x000000ff44ffd9a7 */ /* 0x0001e2000810043f */
[----:B------:R-:W-:-:S04]  /*6ef0*/  ISETP.NE.AND P5, PT, R23, 0x2, PT ;  /* 0x000000021700780c */ /* 0x000fc80003fa5270 */
[----:B------:R-:W-:Y:S02]  /*6f00*/  SEL R4, RZ, 0x1, P5 ;  /* 0x00000001ff047807 */ /* 0x000fe40002800000 */
[----:B------:R-:W-:Y:S02]  /*6f10*/  SEL R23, R23, RZ, P5 ;  /* 0x000000ff17177207 */ /* 0x000fe40002800000 */
[----:B-----5:R-:W-:-:S05]  /*6f20*/  LOP3.LUT R5, R5, R4, RZ, 0x3c, !PT ;  /* 0x0000000405057212 */ /* 0x020fca00078e3cff */
[----:B------:R0:W-:Y:S01]  /*6f30*/  STL [R1+0x18], R5 ;  /* 0x0000180501007387 */ /* 0x0001e20000100800 */
[----:B------:R-:W-:Y:S05]  /*6f40*/  @P4 BRA `(.L_x_11836) ;  /* 0xffffffb400504947 */ /* 0x000fea000383ffff */
.L_x_11789:
[----:B------:R-:W-:Y:S04]  /*6f50*/  BSSY B0, `(.L_x_11837) ;  /* 0x0000004000007945 */ /* 0x000fe80003800000 */
[----:B------:R-:W-:Y:S05]  /*6f60*/  @P0 BRA `(.L_x_11838) ;  /* 0x0000000000080947 */ /* 0x000fea0003800000 */
[----:B------:R-:W1:Y:S02]  /*6f70*/  FENCE.VIEW.ASYNC.G ;  /* 0x00000000000073c6 */ /* 0x000e640000000100 */
[----:B-1----:R-:W-:Y:S06]  /*6f80*/  BAR.ARV 0xc, 0x200 ;  /* 0x0308000000007b1d */ /* 0x002fec0000002000 */
.L_x_11838:
[----:B------:R-:W-:Y:S05]  /*6f90*/  BSYNC B0 ;  /* 0x0000000000007941 */ /* 0x000fea0003800000 */
.L_x_11837:
[----:B------:R-:W-:Y:S01]  /*6fa0*/  ULDC.64 UR4, c[0x0][0x990] ;  /* 0x0002640000047ab9 */ /* 0x000fe20000000a00 */
[----:B------:R-:W-:Y:S01]  /*6fb0*/  ULDC.64 UR6, c[0x0][0x998] ;  /* 0x0002660000067ab9 */ /* 0x000fe20000000a00 */
[----:B------:R-:W-:Y:S01]  /*6fc0*/  ISETP.NE.U32.AND P0, PT, RZ, UR4, PT ;  /* 0x00000004ff007c0c */ /* 0x000fe2000bf05070 */
[----:B---3--:R-:W3:Y:S01]  /*6fd0*/  LDL R14, [R1+0x2c] ;  /* 0x00002c00010e7983 */ /* 0x008ee20000100800 */
[----:B------:R-:W-:Y:S02]  /*6fe0*/  ISETP.NE.U32.AND P1, PT, RZ, UR6, PT ;  /* 0x00000006ff007c0c */ /* 0x000fe4000bf25070 */
[----:B------:R-:W-:Y:S01]  /*6ff0*/  ISETP.NE.AND.EX P0, PT, RZ, UR5, PT, P0 ;  /* 0x00000005ff007c0c */ /* 0x000fe2000bf05300 */
[----:B------:R-:W3:Y:S01]  /*7000*/  LDL R20, [R1+0x8] ;  /* 0x0000080001147983 */ /* 0x000ee20000100800 */
[----:B------:R-:W-:-:S11]  /*7010*/  ISETP.NE.AND.EX P1, PT, RZ, UR7, PT, P1 ;  /* 0x00000007ff007c0c */ /* 0x000fd6000bf25310 */
[----:B------:R-:W1:Y:S08]  /*7020*/  @P0 LDC.64 R6, c[0x0][0x9a8] ;  /* 0x00026a00ff060b82 */ /* 0x000e700000000a00 */
[----:B------:R-:W0:Y:S01]  /*7030*/  @P1 LDC.64 R8, c[0x0][0x9b8] ;  /* 0x00026e00ff081b82 */ /* 0x000e220000000a00 */
[----:B------:R-:W-:-:S07]  /*7040*/  @P0 SHF.R.S32.HI R3, RZ, 0x1f, R155 ;  /* 0x0000001fff030819 */ /* 0x000fce000001149b */
[----:B----4-:R-:W4:Y:S08]  /*7050*/  @P0 LDC.64 R10, c[0x0][0x9b0] ;  /* 0x00026c00ff0a0b82 */ /* 0x010f300000000a00 */
[----:B--2---:R-:W2:Y:S01]  /*7060*/  @P1 LDC.64 R12, c[0x0][0x9c0] ;  /* 0x00027000ff0c1b82 */ /* 0x004ea20000000a00 */
[-C--:B-1----:R-:W-:Y:S01]  /*7070*/  @P0 IMAD R0, R3, R6.reuse, RZ ;  /* 0x0000000603000224 */ /* 0x082fe200078e02ff */
[----:B0-----:R-:W-:Y:S01]  /*7080*/  @P1 SHF.R.S32.HI R5, RZ, 0x1f, R155 ;  /* 0x0000001fff051819 */ /* 0x001fe2000001149b */
[----:B------:R-:W-:-:S04]  /*7090*/  @P0 IMAD.WIDE.U32 R2, R155, R6, RZ ;  /* 0x000000069b020225 */ /* 0x000fc800078e00ff */
[----:B------:R-:W-:Y:S02]  /*70a0*/  @P0 IMAD R7, R155, R7, R0 ;  /* 0x000000079b070224 */ /* 0x000fe400078e0200 */
[-C--:B------:R-:W-:Y:S01]  /*70b0*/  @P1 IMAD R4, R5, R8.reuse, RZ ;  /* 0x0000000805041224 */ /* 0x080fe200078e02ff */
[--C-:B------:R-:W-:Y:S01]  /*70c0*/  @P0 SHF.R.S32.HI R15, RZ, 0x1f, R154.reuse ;  /* 0x0000001fff0f0819 */ /* 0x100fe2000001149a */
[----:B------:R-:W-:Y:S01]  /*70d0*/  @P0 IMAD.IADD R3, R3, 0x1, R7 ;  /* 0x0000000103030824 */ /* 0x000fe200078e0207 */
[----:B------:R-:W-:Y:S01]  /*70e0*/  @P1 SHF.R.S32.HI R7, RZ, 0x1f, R154 ;  /* 0x0000001fff071819 */ /* 0x000fe2000001149a */
[C---:B------:R-:W-:Y:S02]  /*70f0*/  @P1 IMAD R9, R155.reuse, R9, R4 ;  /* 0x000000099b091224 */ /* 0x040fe400078e0204 */
[----:B------:R-:W-:-:S04]  /*7100*/  @P1 IMAD.WIDE.U32 R4, R155, R8, RZ ;  /* 0x000000089b041225 */ /* 0x000fc800078e00ff */
[----:B----4-:R-:W-:Y:S02]  /*7110*/  @P0 IMAD R0, R15, R10, RZ ;  /* 0x0000000a0f000224 */ /* 0x010fe400078e02ff */
[----:B------:R-:W-:Y:S02]  /*7120*/  @P1 IMAD.IADD R5, R5, 0x1, R9 ;  /* 0x0000000105051824 */ /* 0x000fe400078e0209 */
[----:B--2---:R-:W-:Y:S02]  /*7130*/  @P1 IMAD R6, R7, R12, RZ ;  /* 0x0000000c07061224 */ /* 0x004fe400078e02ff */
        /* <DEDUP_REMOVED lines=10> */
[----:B------:R-:W-:Y:S01]  /*71e0*/  @P0 LEA.HI.X R5, R2, UR5, R5, 0x2, P2 ;  /* 0x0000000502050c11 */ /* 0x000fe200090f1405 */
[----:B------:R-:W-:Y:S01]  /*71f0*/  IMAD.MOV.U32 R0, RZ, RZ, 0x3f800000 ;  /* 0x3f800000ff007424 */ /* 0x000fe200078e00ff */
[----:B------:R-:W-:Y:S01]  /*7200*/  @P1 LEA.HI.X R9, R6, UR7, R3, 0x2, P3 ;  /* 0x0000000706091c11 */ /* 0x000fe200098f1403 */
[----:B------:R-:W0:Y:S02]  /*7210*/  LDC R2, c[0x0][0x448] ;  /* 0x00011200ff027b82 */ /* 0x000e240000000800 */
[----:B------:R1:W2:Y:S04]  /*7220*/  @P0 LDG.E R7, desc[UR42][R4.64] ;  /* 0x0000002a04070981 */ /* 0x0002a8000c1e1900 */
[----:B------:R-:W2:Y:S01]  /*7230*/  @P1 LDG.E R0, desc[UR42][R8.64] ;  /* 0x0000002a08001981 */ /* 0x000ea2000c1e1900 */
[----:B0-----:R-:W-:-:S02]  /*7240*/  ISETP.NE.AND P1, PT, R2, 0x1, PT ;  /* 0x000000010200780c */ /* 0x001fc40003f25270 */
[----:B------:R-:W0:Y:S11]  /*7250*/  LDC.64 R2, c[0x0][0x9e0] ;  /* 0x00027800ff027b82 */ /* 0x000e360000000a00 */
[----:B------:R-:W4:Y:S08]  /*7260*/  @P1 LDC R11, c[0x0][0x44c] ;  /* 0x00011300ff0b1b82 */ /* 0x000f300000000800 */
[----:B------:R-:W1:Y:S01]  /*7270*/  @P1 LDC R10, c[0x0][0x450] ;  /* 0x00011400ff0a1b82 */ /* 0x000e620000000800 */
[----:B0-----:R-:W-:Y:S01]  /*7280*/  ISETP.GE.AND P2, PT, R3, 0x1, PT ;  /* 0x000000010300780c */ /* 0x001fe20003f46270 */
[----:B---3--:R-:W-:-:S04]  /*7290*/  VIADD R6, R14, 0xbf ;  /* 0x000000bf0e067836 */ /* 0x008fc80000000000 */
[----:B----4-:R-:W-:Y:S01]  /*72a0*/  @P1 IMAD.HI.U32 R11, R6, R11, RZ ;  /* 0x0000000b060b1227 */ /* 0x010fe200078e00ff */
[----:B-1----:R-:W-:-:S04]  /*72b0*/  IADD3 R5, R20, 0x1, -R157 ;  /* 0x0000000114057810 */ /* 0x002fc80007ffe89d */
[----:B------:R-:W-:-:S05]  /*72c0*/  @P1 SHF.R.U32.HI R6, RZ, R10, R11 ;  /* 0x0000000aff061219 */ /* 0x000fca000001160b */
[----:B------:R-:W-:-:S04]  /*72d0*/  IMAD.IADD R5, R5, 0x1, R6 ;  /* 0x0000000105057824 */ /* 0x000fc800078e0206 */
[----:B------:R-:W-:Y:S02]  /*72e0*/  IMAD.IADD R4, R5, 0x1, R2 ;  /* 0x0000000105047824 */ /* 0x000fe400078e0202 */
[----:B--2---:R-:W-:-:S04]  /*72f0*/  FMUL.FTZ R0, R7, R0 ;  /* 0x0000000007007220 */ /* 0x004fc80000410000 */
        /* <DEDUP_REMOVED lines=13> */
.L_x_11841:
[----:B------:R-:W-:-:S13]  /*73d0*/  ISETP.NE.AND P0, PT, R3, 0x1, PT ;  /* 0x000000010300780c */ /* 0x000fda0003f05270 */
[----:B------:R-:W0:Y:S02]  /*73e0*/  @P0 LDC.64 R6, c[0x0][0x9e8] ;  /* 0x00027a00ff060b82 */ /* 0x000e240000000a00 */
[----:B0-----:R-:W-:-:S05]  /*73f0*/  @P0 IMAD.HI.U32 R6, R0, R6, RZ ;  /* 0x0000000600060227 */ /* 0x001fca00078e00ff */
[----:B------:R-:W-:-:S07]  /*7400*/  @P0 SHF.R.U32.HI R0, RZ, R7, R6 ;  /* 0x00000007ff000219 */ /* 0x000fce0000011606 */
.L_x_11842:
[----:B------:R-:W-:Y:S05]  /*7410*/  BSYNC B0 ;  /* 0x0000000000007941 */ /* 0x000fea0003800000 */
.L_x_11840:
[----:B------:R-:W-:-:S05]  /*7420*/  IMAD R5, R0, R3, R3 ;  /* 0x0000000300057224 */ /* 0x000fca00078e0203 */
[----:B------:R-:W-:-:S07]  /*7430*/  VIMNMX R4, R4, R5, PT ;  /* 0x0000000504047248 */ /* 0x000fce0003fe0100 */
.L_x_11839:
[----:B------:R-:W0:Y:S01]  /*7440*/  @P1 LDC R0, c[0x0][0x44c] ;  /* 0x00011300ff001b82 */ /* 0x000e220000000800 */
[----:B------:R-:W-:Y:S01]  /*7450*/  VIADD R4, R4, 0x7f ;  /* 0x0000007f04047836 */ /* 0x000fe20000000000 */
[----:B------:R-:W-:Y:S01]  /*7460*/  ULDC UR4, c[0x0][0x9dc] ;  /* 0x0002770000047ab9 */ /* 0x000fe20000000800 */
[----:B------:R-:W-:-:S03]  /*7470*/  IMAD.MOV.U32 R7, RZ, RZ, R14 ;  /* 0x000000ffff077224 */ /* 0x000fc600078e000e */
[----:B------:R-:W-:Y:S02]  /*7480*/  SHF.R.S32.HI R5, RZ, 0x1f, R4 ;  /* 0x0000001fff057819 */ /* 0x000fe40000011404 */
[----:B------:R-:W1:Y:S02]  /*7490*/  @P1 LDC R9, c[0x0][0x450] ;  /* 0x00011400ff091b82 */ /* 0x000e640000000800 */
[----:B------:R-:W-:Y:S01]  /*74a0*/  LEA.HI R5, R5, R4, RZ, 0x7 ;  /* 0x0000000405057211 */ /* 0x000fe200078f38ff */
[----:B0-----:R-:W-:-:S05]  /*74b0*/  @P1 IMAD.HI.U32 R0, R14, R0, RZ ;  /* 0x000000000e001227 */ /* 0x001fca00078e00ff */
[----:B-1----:R-:W-:Y:S02]  /*74c0*/  @P1 SHF.R.U32.HI R7, RZ, R9, R0 ;  /* 0x00000009ff071219 */ /* 0x002fe40000011600 */
[----:B------:R-:W-:-:S03]  /*74d0*/  SHF.R.S32.HI R0, RZ, 0x7, R5 ;  /* 0x00000007ff007819 */ /* 0x000fc60000011405 */
[----:B------:R-:W-:Y:S01]  /*74e0*/  IMAD.IADD R4, R88, 0x1, R7 ;  /* 0x0000000158047824 */ /* 0x000fe200078e0207 */
[----:B------:R-:W-:-:S03]  /*74f0*/  VIMNMX R89, R25, R0, PT ;  /* 0x0000000019597248 */ /* 0x000fc60003fe0100 */
        /* <DEDUP_REMOVED lines=12> */
.L_x_11845:
[----:B------:R-:W-:-:S13]  /*75c0*/  ISETP.NE.AND P0, PT, R3, 0x1, PT ;  /* 0x000000010300780c */ /* 0x000fda0003f05270 */
[----:B------:R-:W0:Y:S02]  /*75d0*/  @P0 LDC.64 R6, c[0x0][0x9e8] ;  /* 0x00027a00ff060b82 */ /* 0x000e240000000a00 */
[----:B0-----:R-:W-:-:S05]  /*75e0*/  @P0 IMAD.HI.U32 R6, R4, R6, RZ ;  /* 0x0000000604060227 */ /* 0x001fca00078e00ff */
[----:B------:R-:W-:-:S07]  /*75f0*/  @P0 SHF.R.U32.HI R4, RZ, R7, R6 ;  /* 0x00000007ff040219 */ /* 0x000fce0000011606 */
.L_x_11846:
[----:B------:R-:W-:Y:S05]  /*7600*/  BSYNC B0 ;  /* 0x0000000000007941 */ /* 0x000fea0003800000 */
.L_x_11844:
[----:B------:R-:W-:-:S05]  /*7610*/  IMAD R3, R4, R3, RZ ;  /* 0x0000000304037224 */ /* 0x000fca00078e02ff */
[----:B------:R-:W-:-:S07]  /*7620*/  VIMNMX R0, R0, R3, !PT ;  /* 0x0000000300007248 */ /* 0x000fce0007fe0100 */
.L_x_11843:
        /* <DEDUP_REMOVED lines=8> */
[----:B------:R-:W-:Y:S01]  /*76b0*/  SHF.R.S32.HI R3, RZ, 0x7, R3 ;  /* 0x00000007ff037819 */ /* 0x000fe20000011403 */
[----:B------:R-:W-:Y:S01]  /*76c0*/  IMAD.MOV.U32 R25, RZ, RZ, RZ ;  /* 0x000000ffff197224 */ /* 0x000fe200078e00ff */
[----:B------:R-:W-:Y:S02]  /*76d0*/  CS2R R12, SRZ ;  /* 0x00000000000c7805 */ /* 0x000fe4000001ff00 */
[----:B------:R-:W-:Y:S02]  /*76e0*/  CS2R R126, SRZ ;  /* 0x00000000007e7805 */ /* 0x000fe4000001ff00 */
[----:B------:R-:W-:-:S02]  /*76f0*/  VIMNMX R4, RZ, R3, !PT ;  /* 0x00000003ff047248 */ /* 0x000fc40007fe0100 */
[----:B------:R-:W-:Y:S02]  /*7700*/  CS2R R28, SRZ ;  /* 0x00000000001c7805 */ /* 0x000fe4000001ff00 */
[----:B------:R-:W-:Y:S02]  /*7710*/  CS2R R120, SRZ ;  /* 0x0000000000787805 */ /* 0x000fe4000001ff00 */
[----:B------:R-:W-:Y:S02]  /*7720*/  CS2R R10, SRZ ;  /* 0x00000000000a7805 */ /* 0x000fe4000001ff00 */
[----:B------:R-:W-:Y:S01]  /*7730*/  ISETP.GT.AND P1, PT, R89, R4, PT ;  /* 0x000000045900720c */ /* 0x000fe20003f24270 */
[----:B------:R0:W-:Y:S01]  /*7740*/  STL [R1+0x4c], R4 ;  /* 0x00004c0401007387 */ /* 0x0001e20000100800 */
        /* <DEDUP_REMOVED lines=13> */
[----:B0-----:R-:W-:Y:S01]  /*7820*/  CS2R R4, SRZ ;  /* 0x0000000000047805 */ /* 0x001fe2000001ff00 */
[----:B------:R-:W-:Y:S02]  /*7830*/  IMAD.MOV.U32 R93, RZ, RZ, RZ ;  /* 0x000000ffff5d7224 */ /* 0x000fe400078e00ff */
        /* <DEDUP_REMOVED lines=34> */
.L_x_11849:
[----:B------:R-:W-:Y:S05]  /*7a60*/  BSYNC B6 ;  /* 0x0000000000067941 */ /* 0x000fea0003800000 */
.L_x_11848:
        /* <DEDUP_REMOVED lines=13> */
.L_x_11853:
[----:B-1----:R1:W2:Y:S02]  /*7b40*/  SYNCS.PHASECHK.TRANS64.TRYWAIT P0, [R18+URZ+0x19c00], R3 ;  /* 0x019c0003120075a7 */ /* 0x0022a4000800017f */
[----:B--2---:R-:W-:Y:S05]  /*7b50*/  @!P0 NANOSLEEP.SYNCS 0x989680 ;  /* 0x009896800000895d */ /* 0x004fea0003900000 */
[----:B------:R-:W2:Y:S02]  /*7b60*/  @!P0 SYNCS.PHASECHK.TRANS64 P0, [R18+URZ+0x19c00], R3 ;  /* 0x019c0003120085a7 */ /* 0x000ea4000800007f */
[----:B--2---:R-:W-:Y:S05]  /*7b70*/  @!P0 BRA `(.L_x_11853) ;  /* 0xfffffffc00f08947 */ /* 0x004fea000383ffff */
.L_x_11852:
[----:B------:R-:W-:Y:S05]  /*7b80*/  BSYNC B0 ;  /* 0x0000000000007941 */ /* 0x000fea0003800000 */
.L_x_11851:
[----:B------:R-:W-:Y:S05]  /*7b90*/  BRA `(.L_x_11854) ;  /* 0x00000044007c7947 */ /* 0x000fea0003800000 */
.L_x_11850:
        /* <DEDUP_REMOVED lines=30> */
.L_x_11856:
[----:B------:R-:W-:Y:S05]  /*7d80*/  BSYNC B6 ;  /* 0x0000000000067941 */ /* 0x000fea0003800000 */
.L_x_11855:
[----:B------:R-:W0:Y:S01]  /*7d90*/  S2R R20, SR_TID.X ;  /* 0x0000000000147919 */ /* 0x000e220000002100 */
[----:B------:R-:W-:Y:S01]  /*7da0*/  ULDC.U8 UR4, c[0x0][0x410] ;  /* 0x0001040000047ab9 */ /* 0x000fe20000000000 */
[----:B------:R-:W2:Y:S01]  /*7db0*/  LDL R21, [R1+0x2c] ;  /* 0x00002c0001157983 */ /* 0x000ea20000100800 */
[----:B0-----:R-:W-:-:S03]  /*7dc0*/  VIADD R28, R20, 0xffffff80 ;  /* 0xffffff80141c7836 */ /* 0x001fc60000000000 */
[----:B------:R-:W3:Y:S01]  /*7dd0*/  LDL R20, [R1+0x50] ;  /* 0x0000500001147983 */ /* 0x000ee20000100800 */
[----:B------:R-:W-:Y:S02]  /*7de0*/  ISETP.NE.AND P0, PT, RZ, UR4, PT ;  /* 0x00000004ff007c0c */ /* 0x000fe4000bf05270 */
[----:B------:R-:W-:Y:S01]  /*7df0*/  LEA.HI R39, R28, R28, RZ, 0x1 ;  /* 0x0000001c1c277211 */ /* 0x000fe200078f08ff */
[----:B------:R-:W-:Y:S03]  /*7e00*/  BSSY B0, `(.L_x_11857) ;  /* 0x0000430000007945 */ /* 0x000fe60003800000 */
[----:B------:R-:W-:-:S05]  /*7e10*/  SHF.R.S32.HI R39, RZ, 0x1, R39 ;  /* 0x00000001ff277819 */ /* 0x000fca0000011427 */
[----:B--2---:R-:W-:Y:S02]  /*7e20*/  IMAD.IADD R10, R39, 0x1, R21 ;  /* 0x00000001270a7824 */ /* 0x004fe400078e0215 */
[----:B---3--:R-:W-:Y:S01]  /*7e30*/  IMAD.IADD R37, R18, 0x1, R20 ;  /* 0x0000000112257824 */ /* 0x008fe200078e0214 */
[----:B------:R-:W-:Y:S06]  /*7e40*/  @!P0 BRA `(.L_x_11858) ;  /* 0x0000001c003c8947 */ /* 0x000fec0003800000 */
[----:B------:R-:W0:Y:S01]  /*7e50*/  LDC R38, c[0x0][0x448] ;  /* 0x00011200ff267b82 */ /* 0x000e220000000800 */
[----:B------:R-:W-:Y:S01]  /*7e60*/  IMAD.MOV.U32 R5, RZ, RZ, R10 ;  /* 0x000000ffff057224 */ /* 0x000fe200078e000a */
        /* <DEDUP_REMOVED lines=19> */
[----:B------:R-:W-:Y:S01]  /*7fa0*/  IMAD R11, R5, UR7, R0 ;  /* 0x00000007050b7c24 */ /* 0x000fe2000f8e0200 */
[----:B------:R-:W-:Y:S01]  /*7fb0*/  IADD3 R3, P0, R6, UR4, RZ ;  /* 0x0000000406037c10 */ /* 0x000fe2000ff1e0ff */
[----:B------:R-:W-:Y:S01]  /*7fc0*/  UMOV UR4, 0xffffffff ;  /* 0xffffffff00047882 */ /* 0x000fe20000000000 */
[----:B------:R-:W-:Y:S02]  /*7fd0*/  IADD3 R5, P1, R8, UR8, RZ ;  /* 0x0000000808057c10 */ /* 0x000fe4000ff3e0ff */
[----:B------:R-:W-:Y:S02]  /*7fe0*/  IADD3.X R13, R7, UR5, R13, P0, !PT ;  /* 0x00000005070d7c10 */ /* 0x000fe400087fe40d */
[----:B------:R-:W-:Y:S01]  /*7ff0*/  IADD3.X R4, R9, UR9, R11, P1, !PT ;  /* 0x0000000909047c10 */ /* 0x000fe20008ffe40b */
[----:B------:R-:W-:Y:S08]  /*8000*/  BRA.DIV UR4, `(.L_x_11859) ;  /* 0x000001a204707947 */ /* 0x000ff0000b800000 */
[----:B------:R0:W1:Y:S04]  /*8010*/  SHFL.IDX PT, R0, R13, RZ, 0x1e1f ;  /* 0x001e1fff0d007589 */ /* 0x00006800000e0000 */
[----:B------:R-:W2:Y:S04]  /*8020*/  SHFL.IDX PT, R3, R3, RZ, 0x1e1f ;  /* 0x001e1fff03037589 */ /* 0x000ea800000e0000 */
[----:B------:R-:W3:Y:S04]  /*8030*/  SHFL.IDX PT, R4, R4, RZ, 0x1e1f ;  /* 0x001e1fff04047589 */ /* 0x000ee800000e0000 */
[----:B------:R0:W4:Y:S02]  /*8040*/  SHFL.IDX PT, R14, R5, RZ, 0x1e1f ;  /* 0x001e1fff050e7589 */ /* 0x00012400000e0000 */
.L_x_12156:
[----:B------:R-:W5:Y:S01]  /*8050*/  LDL R6, [R1+0x60] ;  /* 0x0000600001067983 */ /* 0x000f620000100800 */
[----:B------:R-:W-:Y:S01]  /*8060*/  IMAD R38, R157, R38, RZ ;  /* 0x000000269d267224 */ /* 0x000fe200078e02ff */
[----:B------:R-:W-:Y:S01]  /*8070*/  BSSY B1, `(.L_x_11860) ;  /* 0x000002f000017945 */ /* 0x000fe20003800000 */
[----:B------:R-:W-:Y:S02]  /*8080*/  CS2R R8, SRZ ;  /* 0x0000000000087805 */ /* 0x000fe4000001ff00 */
[----:B0-----:R-:W-:Y:S02]  /*8090*/  CS2R R12, SRZ ;  /* 0x00000000000c7805 */ /* 0x001fe4000001ff00 */
[----:B------:R-:W-:Y:S02]  /*80a0*/  CS2R R24, SRZ ;  /* 0x0000000000187805 */ /* 0x000fe4000001ff00 */
[----:B------:R-:W-:Y:S02]  /*80b0*/  ISETP.GE.AND P0, PT, R10, R38, PT ;  /* 0x000000260a00720c */ /* 0x000fe40003f06270 */
[----:B------:R-:W-:-:S02]  /*80c0*/  CS2R R10, SRZ ;  /* 0x00000000000a7805 */ /* 0x000fc4000001ff00 */
[----:B------:R-:W-:Y:S02]  /*80d0*/  CS2R R20, SRZ ;  /* 0x0000000000147805 */ /* 0x000fe4000001ff00 */
[----:B------:R-:W-:Y:S02]  /*80e0*/  CS2R R26, SRZ ;  /* 0x00000000001a7805 */ /* 0x000fe4000001ff00 */
[----:B-----5:R-:W-:-:S04]  /*80f0*/  LEA.HI R5, R6, R6, RZ, 0x1 ;  /* 0x0000000606057211 */ /* 0x020fc800078f08ff */
[----:B------:R-:W-:-:S05]  /*8100*/  LOP3.LUT R5, R5, 0xfffffffe, RZ, 0xc0, !PT ;  /* 0xfffffffe05057812 */ /* 0x000fca00078ec0ff */
[----:B------:R-:W-:-:S05]  /*8110*/  IMAD.IADD R5, R6, 0x1, -R5 ;  /* 0x0000000106057824 */ /* 0x000fca00078e0a05 */
[----:B------:R-:W-:Y:S01]  /*8120*/  SHF.L.U32 R5, R5, 0x1f, RZ ;  /* 0x0000001f05057819 */ /* 0x000fe200000006ff */
[----:B------:R-:W-:Y:S06]  /*8130*/  @P0 BRA `(.L_x_11861) ;  /* 0x0000000000880947 */ /* 0x000fec0003800000 */
[----:B------:R-:W2:Y:S01]  /*8140*/  LDL.64 R28, [R1+0x20] ;  /* 0x00002000011c7983 */ /* 0x000ea20000100a00 */
        /* <DEDUP_REMOVED lines=10> */
[----:B--2---:R-:W-:Y:S02]  /*81f0*/  ISETP.GE.AND P5, PT, R28, UR4, PT ;  /* 0x000000041c007c0c */ /* 0x004fe4000bfa6270 */
[----:B---3--:R-:W-:-:S02]  /*8200*/  ISETP.GE.AND P1, PT, R32, UR4, PT ;  /* 0x0000000420007c0c */ /* 0x008fc4000bf26270 */
[----:B----4-:R-:W-:-:S09]  /*8210*/  ISETP.GE.AND P0, PT, R15, UR4, PT ;  /* 0x000000040f007c0c */ /* 0x010fd2000bf06270 */
[----:B------:R-:W-:Y:S02]  /*8220*/  @!P5 SHF.R.S32.HI R9, RZ, 0x1f, R28 ;  /* 0x0000001fff09d819 */ /* 0x000fe4000001141c */
[CC--:B------:R-:W-:Y:S02]  /*8230*/  @!P5 IADD3 R6, P2, R28.reuse, R3.reuse, RZ ;  /* 0x000000031c06d210 */ /* 0x0c0fe40007f5e0ff */
[-C--:B------:R-:W-:Y:S02]  /*8240*/  @!P5 IADD3 R28, P3, R28, R14.reuse, RZ ;  /* 0x0000000e1c1cd210 */ /* 0x080fe40007f7e0ff */
[-C--:B------:R-:W-:Y:S01]  /*8250*/  @!P1 IADD3 R30, P4, R32, R3.reuse, RZ ;  /* 0x00000003201e9210 */ /* 0x080fe20007f9e0ff */
[--C-:B-1----:R-:W-:Y:S01]  /*8260*/  @!P5 IMAD.X R7, R0, 0x1, R9.reuse, P2 ;  /* 0x000000010007d824 */ /* 0x102fe200010e0609 */
[-C--:B------:R-:W-:Y:S01]  /*8270*/  @!P1 IADD3 R32, P2, R32, R14.reuse, RZ ;  /* 0x0000000e20209210 */ /* 0x080fe20007f5e0ff */
[----:B------:R-:W-:Y:S01]  /*8280*/  @!P5 IMAD.X R29, R4, 0x1, R9, P3 ;  /* 0x00000001041dd824 */ /* 0x000fe200018e0609 */
[C---:B------:R-:W-:Y:S01]  /*8290*/  @!P0 IADD3 R34, P3, R15.reuse, R3, RZ ;  /* 0x000000030f228210 */ /* 0x040fe20007f7e0ff */
[----:B------:R-:W-:Y:S01]  /*82a0*/  @!P1 IMAD.X R31, R0, 0x1, R41, P4 ;  /* 0x00000001001f9824 */ /* 0x000fe200020e0629 */
[----:B------:R-:W-:-:S02]  /*82b0*/  @!P0 IADD3 R14, P4, R15, R14, RZ ;  /* 0x0000000e0f0e8210 */ /* 0x000fc40007f9e0ff */
[----:B------:R-:W-:Y:S01]  /*82c0*/  CS2R R8, SRZ ;  /* 0x0000000000087805 */ /* 0x000fe2000001ff00 */
[----:B------:R-:W-:Y:S01]  /*82d0*/  @!P1 IMAD.X R33, R4, 0x1, R41, P2 ;  /* 0x0000000104219824 */ /* 0x000fe200010e0629 */
[----:B------:R0:W5:Y:S01]  /*82e0*/  @!P5 LD.E.64 R24, desc[UR42][R6.64] ;  /* 0x0000002a0618d980 */ /* 0x000162000c101b00 */
[--C-:B------:R-:W-:Y:S02]  /*82f0*/  @!P0 IMAD.X R35, R0, 0x1, R40.reuse, P3 ;  /* 0x0000000100238824 */ /* 0x100fe400018e0628 */
[----:B------:R-:W-:Y:S01]  /*8300*/  @!P0 IMAD.X R15, R4, 0x1, R40, P4 ;  /* 0x00000001040f8824 */ /* 0x000fe200020e0628 */
[----:B------:R0:W5:Y:S04]  /*8310*/  @!P5 LD.E.64 R26, desc[UR42][R28.64] ;  /* 0x0000002a1c1ad980 */ /* 0x000168000c101b00 */
[----:B------:R0:W5:Y:S04]  /*8320*/  @!P1 LD.E.64 R12, desc[UR42][R30.64] ;  /* 0x0000002a1e0c9980 */ /* 0x000168000c101b00 */
[----:B------:R0:W5:Y:S04]  /*8330*/  @!P1 LD.E.64 R20, desc[UR42][R32.64] ;  /* 0x0000002a20149980 */ /* 0x000168000c101b00 */
[----:B------:R0:W5:Y:S04]  /*8340*/  @!P0 LD.E.64 R8, desc[UR42][R34.64] ;  /* 0x0000002a22088980 */ /* 0x000168000c101b00 */
[----:B------:R0:W5:Y:S02]  /*8350*/  @!P0 LD.E.64 R10, desc[UR42][R14.64] ;  /* 0x0000002a0e0a8980 */ /* 0x000164000c101b00 */
.L_x_11861:
[----:B------:R-:W-:Y:S05]  /*8360*/  BSYNC B1 ;  /* 0x0000000000017941 */ /* 0x000fea0003800000 */
.L_x_11860:
[----:B------:R-:W1:Y:S01]  /*8370*/  SYNCS.PHASECHK.TRANS64.TRYWAIT P0, [R18+URZ+0x19c00], R5 ;  /* 0x019c0005120075a7 */ /* 0x000e62000800017f */
[----:B------:R-:W-:Y:S01]  /*8380*/  IMAD R153, R153, -0xc0, R38 ;  /* 0xffffff4099997824 */ /* 0x000fe200078e0226 */
[----:B------:R-:W-:Y:S04]  /*8390*/  BSSY B1, `(.L_x_11862) ;  /* 0x0000004000017945 */ /* 0x000fe80003800000 */
[----:B------:R-:W-:-:S04]  /*83a0*/  VIMNMX R153, R153, 0xc0, PT ;  /* 0x000000c099997848 */ /* 0x000fc80003fe0100 */
[----:B------:R-:W-:Y:S01]  /*83b0*/  ISETP.GE.AND P1, PT, R39, R153, PT ;  /* 0x000000992700720c */ /* 0x000fe20003f26270 */
[----:B-1----:R-:W-:-:S12]  /*83c0*/  @!P0 BRA `(.L_x_11863) ;  /* 0x0000019c00ec8947 */ /* 0x002fd80003800000 */
.L_x_12157:
[----:B------:R-:W-:Y:S05]  /*83d0*/  BSYNC B1 ;  /* 0x0000000000017941 */ /* 0x000fea0003800000 */
.L_x_11862:
[----:B------:R-:W-:Y:S05]  /*83e0*/  @P1 BRA `(.L_x_11864) ;  /* 0x0000003c00441947 */ /* 0x000fea0003800000 */
[----:B0-----:R-:W4:Y:S01]  /*83f0*/  LDL.64 R6, [R1+0x20] ;  /* 0x0000200001067983 */ /* 0x001f220000100a00 */
[----:B------:R-:W4:Y:S03]  /*8400*/  LDC R0, c[0x0][0x3f4] ;  /* 0x0000fd00ff007b82 */ /* 0x000f260000000800 */
[----:B---3--:R-:W3:Y:S04]  /*8410*/  LDL R4, [R1+0x3c] ;  /* 0x00003c0001047983 */ /* 0x008ee80000100800 */
[----:B--2---:R-:W2:Y:S01]  /*8420*/  LDL R3, [R1+0x40] ;  /* 0x0000400001037983 */ /* 0x004ea20000100800 */
[----:B------:R-:W-:Y:S01]  /*8430*/  BSSY B1, `(.L_x_11865) ;  /* 0x000007b000017945 */ /* 0x000fe20003800000 */
[----:B----4-:R-:W-:-:S02]  /*8440*/  ISETP.GE.AND P0, PT, R6, R0, PT ;  /* 0x000000000600720c */ /* 0x010fc40003f06270 */
[-C--:B---3--:R-:W-:Y:S02]  /*8450*/  ISETP.GE.AND P1, PT, R4, R0.reuse, PT ;  /* 0x000000000400720c */ /* 0x088fe40003f26270 */
[----:B--2---:R-:W-:-:S09]  /*8460*/  ISETP.GE.AND P2, PT, R3, R0, PT ;  /* 0x000000000300720c */ /* 0x004fd20003f46270 */
[----:B------:R-:W-:Y:S05]  /*8470*/  @P0 BRA `(.L_x_11866) ;  /* 0x0000000400d80947 */ /* 0x000fea0003800000 */
[----:B-1----:R-:W0:Y:S01]  /*8480*/  LDS.128 R4, [R37+0xf000] ;  /* 0x00f0000025047984 */ /* 0x002e220000000c00 */
        /* <DEDUP_REMOVED lines=9> */
[----:B------:R-:W-:Y:S02]  /*8520*/  LOP3.LUT R0, R24, 0xff, RZ, 0xc0, !PT ;  /* 0x000000ff18007812 */ /* 0x000fe400078ec0ff */
[----:B------:R-:W-:Y:S02]  /*8530*/  LOP3.LUT R3, R3, 0xff, RZ, 0xc0, !PT ;  /* 0x000000ff03037812 */ /* 0x000fe400078ec0ff */
[----:B------:R-:W-:-:S02]  /*8540*/  SHF.R.U32.HI R32, RZ, 0x10, R25 ;  /* 0x00000010ff207819 */ /* 0x000fc40000011619 */
[----:B------:R-:W-:Y:S02]  /*8550*/  SHF.R.U32.HI R15, RZ, 0x8, R26 ;  /* 0x00000008ff0f7819 */ /* 0x000fe4000001161a */
[----:B------:R-:W-:Y:S01]  /*8560*/  PRMT R28, R31, 0x7604, R28 ;  /* 0x000076041f1c7816 */ /* 0x000fe2000000001c */
[----:B------:R-:W-:Y:S01]  /*8570*/  IMAD.U32 R31, R30, 0x10000, RZ ;  /* 0x000100001e1f7824 */ /* 0x000fe200078e00ff */
[----:B------:R-:W-:Y:S02]  /*8580*/  PRMT R3, R3, 0x7604, R0 ;  /* 0x0000760403037816 */ /* 0x000fe40000000000 */
[----:B------:R-:W-:Y:S01]  /*8590*/  LOP3.LUT R29, R15, 0xff, RZ, 0xc0, !PT ;  /* 0x000000ff0f1d7812 */ /* 0x000fe200078ec0ff */
[----:B------:R-:W-:Y:S01]  /*85a0*/  IMAD.U32 R15, R32, 0x10000, RZ ;  /* 0x00010000200f7824 */ /* 0x000fe200078e00ff */
[----:B------:R-:W-:Y:S02]  /*85b0*/  LOP3.LUT R0, R26, 0xff, RZ, 0xc0, !PT ;  /* 0x000000ff1a007812 */ /* 0x000fe400078ec0ff */
[----:B------:R-:W-:-:S02]  /*85c0*/  LOP3.LUT R31, R28, 0xff0000, R31, 0xf8, !PT ;  /* 0x00ff00001c1f7812 */ /* 0x000fc400078ef81f */
[----:B------:R-:W-:Y:S02]  /*85d0*/  PRMT R29, R29, 0x7604, R0 ;  /* 0x000076041d1d7816 */ /* 0x000fe40000000000 */
[----:B------:R-:W-:Y:S02]  /*85e0*/  LOP3.LUT R15, R14, 0xff0000, R15, 0xf8, !PT ;  /* 0x00ff00000e0f7812 */ /* 0x000fe400078ef80f */
[--C-:B------:R-:W-:Y:S02]  /*85f0*/  LOP3.LUT R29, R29, 0xff0000, R26.reuse, 0xf8, !PT ;  /* 0x00ff00001d1d7812 */ /* 0x100fe400078ef81a */
[----:B------:R-:W-:Y:S02]  /*8600*/  LOP3.LUT R31, R31, 0xff000000, R27, 0xf8, !PT ;  /* 0xff0000001f1f7812 */ /* 0x000fe400078ef81b */
[----:B------:R-:W-:Y:S02]  /*8610*/  LOP3.LUT R27, R15, 0xff000000, R25, 0xf8, !PT ;  /* 0xff0000000f1b7812 */ /* 0x000fe400078ef819 */
[----:B------:R-:W-:-:S02]  /*8620*/  LOP3.LUT R30, R29, 0xff000000, R26, 0xf8, !PT ;  /* 0xff0000001d1e7812 */ /* 0x000fc400078ef81a */
[--C-:B------:R-:W-:Y:S02]  /*8630*/  LOP3.LUT R3, R3, 0xff0000, R24.reuse, 0xf8, !PT ;  /* 0x00ff000003037812 */ /* 0x100fe400078ef818 */
[-C--:B0-----:R-:W-:Y:S02]  /*8640*/  F2FP.F16.E4M3.UNPACK_B R0, R6.reuse.H1 ;  /* 0x00000006ff00723e */ /* 0x081fe400030006ff */
[----:B------:R-:W-:Y:S02]  /*8650*/  F2FP.F16.E4M3.UNPACK_B R32, R31 ;  /* 0x0000001fff20723e */ /* 0x000fe400020006ff */
[----:B------:R-:W-:Y:S01]  /*8660*/  F2FP.F16.E4M3.UNPACK_B R26, R27 ;  /* 0x0000001bff1a723e */ /* 0x000fe200020006ff */
[----:B------:R-:W-:Y:S01]  /*8670*/  HADD2.F32 R15, -RZ, R0.H1_H1 ;  /* 0x30000000ff0f7230 */ /* 0x000fe20000004100 */
        /* <DEDUP_REMOVED lines=8> */
[----:B------:R-:W-:Y:S01]  /*8700*/  F2FP.F16.E4M3.UNPACK_B R6, R5 ;  /* 0x00000005ff06723e */ /* 0x000fe200020006ff */
        /* <DEDUP_REMOVED lines=16> */
[----:B------:R-:W-:Y:S01]  /*8810*/  FFMA.FTZ R34, R3, R32, R29 ;  /* 0x0000002003227223 */ /* 0x000fe2000001001d */
        /* <DEDUP_REMOVED lines=30> */
[----:B------:R-:W-:Y:S01]  /*8a00*/  FMUL.FTZ R3, R3, R14 ;  /* 0x0000000e03037220 */ /* 0x000fe20000410000 */
        /* <DEDUP_REMOVED lines=29> */
.L_x_11866:
[----:B------:R-:W-:Y:S05]  /*8be0*/  BSYNC B1 ;  /* 0x0000000000017941 */ /* 0x000fea0003800000 */
.L_x_11865:
[----:B------:R-:W-:Y:S04]  /*8bf0*/  BSSY B1, `(.L_x_11867) ;  /* 0x000007c000017945 */ /* 0x000fe80003800000 */
[----:B------:R-:W-:Y:S05]  /*8c00*/  @P1 BRA `(.L_x_11868) ;  /* 0x0000000400e81947 */ /* 0x000fea0003800000 */
[----:B01----:R-:W0:Y:S01]  /*8c10*/  LDS.128 R4, [R37+0x10800] ;  /* 0x0108000025047984 */ /* 0x003e220000000c00 */
        /* <DEDUP_REMOVED lines=121> */
.L_x_11868:
[----:B------:R-:W-:Y:S05]  /*93b0*/  BSYNC B1 ;  /* 0x0000000000017941 */ /* 0x000fea0003800000 */
.L_x_11867:
[----:B------:R-:W-:Y:S05]  /*93c0*/  @P2 BRA `(.L_x_11864) ;  /* 0x0000002c004c2947 */ /* 0x000fea0003800000 */
[----:B012---:R-:W0:Y:S01]  /*93d0*/  LDS.128 R4, [R37+0x12000] ;  /* 0x0120000025047984 */ /* 0x007e220000000c00 */
        /* <DEDUP_REMOVED lines=18> */
[----:B------:R-:W-:Y:S02]  /*9500*/  PRMT R3, R3, 0x7604, R0 ;  /* 0x0000760403037816 */ /* 0x000fe40000000000 */
[----:B------:R-:W-:Y:S02]  /*9510*/  LOP3.LUT R0, R10, 0xff, RZ, 0xc0, !PT ;  /* 0x000000ff0a007812 */ /* 0x000fe400078ec0ff */
[----:B------:R-:W-:Y:S02]  /*9520*/  LOP3.LUT R21, R14, 0xff0000, R21, 0xf8, !PT ;  /* 0x00ff00000e157812 */ /* 0x000fe400078ef815 */
[----:B------:R-:W-:-:S02]  /*9530*/  PRMT R15, R15, 0x7604, R0 ;  /* 0x000076040f0f7816 */ /* 0x000fc40000000000 */
[----:B------:R-:W-:Y:S02]  /*9540*/  LOP3.LUT R21, R21, 0xff000000, R11, 0xf8, !PT ;  /* 0xff00000015157812 */ /* 0x000fe400078ef80b */
[----:B------:R-:W-:Y:S02]  /*9550*/  LOP3.LUT R13, R13, 0xff000000, R9, 0xf8, !PT ;  /* 0xff0000000d0d7812 */ /* 0x000fe400078ef809 */
[----:B------:R-:W-:Y:S02]  /*9560*/  LOP3.LUT R3, R3, 0xff0000, R8, 0xf8, !PT ;  /* 0x00ff000003037812 */ /* 0x000fe400078ef808 */
[----:B0-----:R-:W-:Y:S02]  /*9570*/  F2FP.F16.E4M3.UNPACK_B R0, R6.H1 ;  /* 0x00000006ff00723e */ /* 0x001fe400030006ff */
[----:B------:R-:W-:Y:S02]  /*9580*/  LOP3.LUT R15, R15, 0xff0000, R10, 0xf8, !PT ;  /* 0x00ff00000f0f7812 */ /* 0x000fe400078ef80a */
[----:B------:R-:W-:Y:S01]  /*9590*/  F2FP.F16.E4M3.UNPACK_B R24, R21 ;  /* 0x00000015ff18723e */ /* 0x000fe200020006ff */
[----:B------:R-:W-:Y:S01]  /*95a0*/  HADD2.F32 R9, -RZ, R0.H1_H1 ;  /* 0x30000000ff097230 */ /* 0x000fe20000004100 */
[----:B------:R-:W-:-:S02]  /*95b0*/  F2FP.F16.E4M3.UNPACK_B R14, R13 ;  /* 0x0000000dff0e723e */ /* 0x000fc400020006ff */
        /* <DEDUP_REMOVED lines=88> */
.L_x_11858:
        /* <DEDUP_REMOVED lines=32> */
.L_x_12163:
[----:B------:R-:W5:Y:S01]  /*9d40*/  LDL R13, [R1+0x60] ;  /* 0x00006000010d7983 */ /* 0x000f620000100800 */
        /* <DEDUP_REMOVED lines=27> */
[----:B------:R-:W-:Y:S02]  /*9f00*/  CS2R R10, SRZ ;  /* 0x00000000000a7805 */ /* 0x000fe4000001ff00 */
[----:B------:R-:W-:Y:S02]  /*9f10*/  @!P4 SHF.R.S32.HI R5, RZ, 0x1f, R16 ;  /* 0x0000001fff05c819 */ /* 0x000fe40000011410 */
[----:B--2---:R-:W-:-:S02]  /*9f20*/  @!P4 IADD3 R28, P0, R16, R3, RZ ;  /* 0x00000003101cc210 */ /* 0x004fc40007f1e0ff */
[----:B----4-:R-:W-:-:S05]  /*9f30*/  @!P4 IADD3 R30, P1, R16, R21, RZ ;  /* 0x00000015101ec210 */ /* 0x010fca0007f3e0ff */
[--C-:B---3--:R-:W-:Y:S02]  /*9f40*/  @!P4 IMAD.X R31, R20, 0x1, R5.reuse, P1 ;  /* 0x00000001141fc824 */ /* 0x108fe400008e0605 */
[----:B------:R-:W-:Y:S02]  /*9f50*/  @!P5 IMAD.SHL.U32 R4, R29, 0x10, RZ ;  /* 0x000000101d04d824 */ /* 0x000fe400078e00ff */
[----:B-1----:R-:W-:-:S03]  /*9f60*/  @!P4 IMAD.X R29, R0, 0x1, R5, P0 ;  /* 0x00000001001dc824 */ /* 0x002fc600000e0605 */
[C---:B------:R-:W-:Y:S02]  /*9f70*/  @!P5 IADD3 R32, P2, R4.reuse, R3, RZ ;  /* 0x000000030420d210 */ /* 0x040fe40007f5e0ff */
[----:B------:R-:W-:Y:S01]  /*9f80*/  @!P5 IADD3 R34, P3, R4, R21, RZ ;  /* 0x000000150422d210 */ /* 0x000fe20007f7e0ff */
[----:B------:R0:W5:Y:S01]  /*9f90*/  @!P4 LD.E.128 R12, desc[UR42][R28.64] ;  /* 0x0000002a1c0cc980 */ /* 0x000162000c101d00 */
[----:B------:R-:W-:Y:S02]  /*9fa0*/  @!P5 SHF.R.S32.HI R3, RZ, 0x1f, R4 ;  /* 0x0000001fff03d819 */ /* 0x000fe40000011404 */
[----:B------:R-:W-:-:S03]  /*9fb0*/  CS2R R4, SRZ ;  /* 0x0000000000047805 */ /* 0x000fc6000001ff00 */
[--C-:B------:R-:W-:Y:S02]  /*9fc0*/  @!P5 IMAD.X R33, R0, 0x1, R3.reuse, P2 ;  /* 0x000000010021d824 */ /* 0x100fe400010e0603 */
[----:B------:R-:W-:Y:S01]  /*9fd0*/  @!P5 IMAD.X R35, R20, 0x1, R3, P3 ;  /* 0x000000011423d824 */ /* 0x000fe200018e0603 */
[----:B------:R0:W5:Y:S04]  /*9fe0*/  @!P4 LD.E.128 R4, desc[UR42][R30.64] ;  /* 0x0000002a1e04c980 */ /* 0x000168000c101d00 */
[----:B------:R0:W5:Y:S04]  /*9ff0*/  @!P5 LD.E.128 R24, desc[UR42][R32.64] ;  /* 0x0000002a2018d980 */ /* 0x000168000c101d00 */
[----:B------:R0:W5:Y:S02]  /*a000*/  @!P5 LD.E.128 R8, desc[UR42][R34.64] ;  /* 0x0000002a2208d980 */ /* 0x000164000c101d00 */
.L_x_11871:
[----:B------:R-:W-:Y:S05]  /*a010*/  BSYNC B1 ;  /* 0x0000000000017941 */ /* 0x000fea0003800000 */
.L_x_11870:
[----:B-1----:R-:W1:Y:S01]  /*a020*/  S2R R0, SR_TID.X ;  /* 0x0000000000007919 */ /* 0x002e620000002100 */
[----:B------:R-:W2:Y:S01]  /*a030*/  SYNCS.PHASECHK.TRANS64.TRYWAIT P0, [R18+URZ+0x19c00], R39 ;  /* 0x019c0027120075a7 */ /* 0x000ea2000800017f */
[----:B------:R-:W-:Y:S01]  /*a040*/  IMAD R153, R153, -0xc0, R38 ;  /* 0xffffff4099997824 */ /* 0x000fe200078e0226 */
[----:B------:R-:W-:Y:S04]  /*a050*/  BSSY B1, `(.L_x_11872) ;  /* 0x0000007000017945 */ /* 0x000fe80003800000 */
[----:B------:R-:W-:Y:S01]  /*a060*/  VIMNMX R153, R153, 0xc0, PT ;  /* 0x000000c099997848 */ /* 0x000fe20003fe0100 */
[----:B-1----:R-:W-:-:S05]  /*a070*/  VIADD R0, R0, 0xffffff80 ;  /* 0xffffff8000007836 */ /* 0x002fca0000000000 */
[----:B------:R-:W-:-:S04]  /*a080*/  LEA.HI R0, R0, R0, RZ, 0x1 ;  /* 0x0000000000007211 */ /* 0x000fc800078f08ff */
[----:B------:R-:W-:-:S04]  /*a090*/  SHF.R.S32.HI R0, RZ, 0x1, R0 ;  /* 0x00000001ff007819 */ /* 0x000fc80000011400 */
[----:B------:R-:W-:Y:S01]  /*a0a0*/  ISETP.GE.AND P1, PT, R0, R153, PT ;  /* 0x000000990000720c */ /* 0x000fe20003f26270 */
[----:B--2---:R-:W-:-:S12]  /*a0b0*/  @!P0 BRA `(.L_x_11873) ;  /* 0x0000018400348947 */ /* 0x004fd80003800000 */
.L_x_12164:
[----:B------:R-:W-:Y:S05]  /*a0c0*/  BSYNC B1 ;  /* 0x0000000000017941 */ /* 0x000fea0003800000 */
.L_x_11872:
[----:B------:R-:W-:Y:S05]  /*a0d0*/  @P1 BRA `(.L_x_11864) ;  /* 0x0000002000081947 */ /* 0x000fea0003800000 */
[----:B------:R2:W5:Y:S01]  /*a0e0*/  LDL R62, [R1+0x30] ;  /* 0x00003000013e7983 */ /* 0x0005620000100800 */
[----:B------:R-:W0:Y:S03]  /*a0f0*/  LDC R3, c[0x0][0x3f4] ;  /* 0x0000fd00ff037b82 */ /* 0x000e260000000800 */
[----:B------:R2:W5:Y:S04]  /*a100*/  LDL R61, [R1+0x44] ;  /* 0x00004400013d7983 */ /* 0x0005680000100800 */
[----:B------:R2:W5:Y:S01]  /*a110*/  LDL R60, [R1+0x78] ;  /* 0x00007800013c7983 */ /* 0x0005620000100800 */
[C---:B------:R-:W-:Y:S01]  /*a120*/  VIADD R0, R16.reuse, 0x20 ;  /* 0x0000002010007836 */ /* 0x040fe20000000000 */
[----:B------:R-:W-:Y:S01]  /*a130*/  BSSY B1, `(.L_x_11874) ;  /* 0x00000fd000017945 */ /* 0x000fe20003800000 */
[----:B0-----:R-:W-:-:S03]  /*a140*/  ISETP.GE.AND P0, PT, R16, R3, PT ;  /* 0x000000031000720c */ /* 0x001fc60003f06270 */
[----:B------:R-:W-:-:S10]  /*a150*/  ISETP.GE.AND P1, PT, R0, R3, PT ;  /* 0x000000030000720c */ /* 0x000fd40003f26270 */
[----:B--2---:R-:W-:Y:S05]  /*a160*/  @P0 BRA `(.L_x_11875) ;  /* 0x0000000c00e40947 */ /* 0x004fea0003800000 */
[----:B----4-:R-:W0:Y:S01]  /*a170*/  S2R R21, SR_TID.X ;  /* 0x0000000000157919 */ /* 0x010e220000002100 */
[----:B---3-5:R-:W-:Y:S02]  /*a180*/  SHF.R.U32.HI R20, RZ, 0x8, R12 ;  /* 0x00000008ff147819 */ /* 0x028fe4000001160c */
[----:B------:R-:W-:Y:S02]  /*a190*/  LOP3.LUT R0, R12, 0xff, RZ, 0xc0, !PT ;  /* 0x000000ff0c007812 */ /* 0x000fe400078ec0ff */
[----:B------:R-:W-:Y:S02]  /*a1a0*/  SHF.R.U32.HI R30, RZ, 0x8, R14 ;  /* 0x00000008ff1e7819 */ /* 0x000fe4000001160e */
[----:B------:R-:W-:Y:S02]  /*a1b0*/  SHF.R.U32.HI R29, RZ, 0x8, R13 ;  /* 0x00000008ff1d7819 */ /* 0x000fe4000001160d */
[----:B------:R-:W-:Y:S02]  /*a1c0*/  LOP3.LUT R28, R13, 0xff, RZ, 0xc0, !PT ;  /* 0x000000ff0d1c7812 */ /* 0x000fe400078ec0ff */
[----:B------:R-:W-:-:S02]  /*a1d0*/  LOP3.LUT R29, R29, 0xff, RZ, 0xc0, !PT ;  /* 0x000000ff1d1d7812 */ /* 0x000fc400078ec0ff */
[----:B------:R-:W-:Y:S02]  /*a1e0*/  SHF.R.U32.HI R47, RZ, 0x8, R7 ;  /* 0x00000008ff2f7819 */ /* 0x000fe40000011607 */
[----:B------:R-:W-:Y:S02]  /*a1f0*/  PRMT R38, R29, 0x7604, R28 ;  /* 0x000076041d267816 */ /* 0x000fe4000000001c */
[----:B------:R-:W-:Y:S02]  /*a200*/  SHF.R.U32.HI R29, RZ, 0x8, R15 ;  /* 0x00000008ff1d7819 */ /* 0x000fe4000001160f */
[----:B------:R-:W-:Y:S02]  /*a210*/  LOP3.LUT R28, R15, 0xff, RZ, 0xc0, !PT ;  /* 0x000000ff0f1c7812 */ /* 0x000fe400078ec0ff */
[----:B------:R-:W-:Y:S02]  /*a220*/  LOP3.LUT R29, R29, 0xff, RZ, 0xc0, !PT ;  /* 0x000000ff1d1d7812 */ /* 0x000fe400078ec0ff */
[----:B------:R-:W-:-:S02]  /*a230*/  SHF.R.U32.HI R40, RZ, 0x8, R5 ;  /* 0x00000008ff287819 */ /* 0x000fc40000011605 */
[----:B------:R-:W-:Y:S02]  /*a240*/  LOP3.LUT R44, R7, 0xff, RZ, 0xc0, !PT ;  /* 0x000000ff072c7812 */ /* 0x000fe400078ec0ff */
[----:B------:R-:W-:Y:S02]  /*a250*/  LOP3.LUT R47, R47, 0xff, RZ, 0xc0, !PT ;  /* 0x000000ff2f2f7812 */ /* 0x000fe400078ec0ff */
[----:B------:R-:W-:Y:S02]  /*a260*/  SHF.R.U32.HI R43, RZ, 0x8, R6 ;  /* 0x00000008ff2b7819 */ /* 0x000fe40000011606 */
[----:B------:R-:W-:Y:S01]  /*a270*/  LOP3.LUT R40, R40, 0xff, RZ, 0xc0, !PT ;  /* 0x000000ff28287812 */ /* 0x000fe200078ec0ff */
[----:B0-----:R-:W-:Y:S01]  /*a280*/  VIADD R31, R21, 0xffffff80 ;  /* 0xffffff80151f7836 */ /* 0x001fe20000000000 */
[----:B------:R-:W-:Y:S02]  /*a290*/  LOP3.LUT R21, R20, 0xff, RZ, 0xc0, !PT ;  /* 0x000000ff14157812 */ /* 0x000fe400078ec0ff */
[----:B------:R-:W-:-:S02]  /*a2a0*/  LOP3.LUT R20, R14, 0xff, RZ, 0xc0, !PT ;  /* 0x000000ff0e147812 */ /* 0x000fc400078ec0ff */
[----:B------:R-:W-:Y:S02]  /*a2b0*/  LEA.HI R32, R31, R31, RZ, 0x1 ;  /* 0x0000001f1f207211 */ /* 0x000fe400078f08ff */
[----:B-1----:R-:W-:Y:S02]  /*a2c0*/  PRMT R39, R21, 0x7604, R0 ;  /* 0x0000760415277816 */ /* 0x002fe40000000000 */
[----:B------:R-:W-:Y:S02]  /*a2d0*/  LOP3.LUT R32, R32, 0xfffffffe, RZ, 0xc0, !PT ;  /* 0xfffffffe20207812 */ /* 0x000fe400078ec0ff */
[----:B------:R-:W-:Y:S02]  /*a2e0*/  SHF.R.U32.HI R21, RZ, 0x8, R4 ;  /* 0x00000008ff157819 */ /* 0x000fe40000011604 */
[----:B------:R-:W-:Y:S01]  /*a2f0*/  PRMT R44, R47, 0x7604, R44 ;  /* 0x000076042f2c7816 */ /* 0x000fe2000000002c */
[----:B------:R-:W-:Y:S01]  /*a300*/  IMAD.IADD R32, R31, 0x1, -R32 ;  /* 0x000000011f207824 */ /* 0x000fe200078e0a20 */
[----:B------:R-:W-:-:S02]  /*a310*/  LOP3.LUT R31, R30, 0xff, RZ, 0xc0, !PT ;  /* 0x000000ff1e1f7812 */ /* 0x000fc400078ec0ff */
[----:B------:R-:W-:Y:S02]  /*a320*/  LOP3.LUT R33, R21, 0xff, RZ, 0xc0, !PT ;  /* 0x000000ff15217812 */ /* 0x000fe400078ec0ff */
[----:B------:R-:W-:Y:S02]  /*a330*/  LEA.HI R0, R3, R32, RZ, 0x1c ;  /* 0x0000002003007211 */ /* 0x000fe400078fe0ff */
[----:B------:R-:W-:Y:S02]  /*a340*/  PRMT R41, R31, 0x7604, R20 ;  /* 0x000076041f297816 */ /* 0x000fe40000000014 */
[C---:B------:R-:W-:Y:S01]  /*a350*/  LEA.HI R20, R0.reuse, R0, RZ, 0x1 ;  /* 0x0000000000147211 */ /* 0x040fe200078f08ff */
[----:B------:R-:W-:Y:S01]  /*a360*/  IMAD.SHL.U32 R0, R0, 0x10, RZ ;  /* 0x0000001000007824 */ /* 0x000fe200078e00ff */
[----:B------:R-:W-:Y:S02]  /*a370*/  LOP3.LUT R32, R4, 0xff, RZ, 0xc0, !PT ;  /* 0x000000ff04207812 */ /* 0x000fe400078ec0ff */
[----:B------:R-:W-:-:S02]  /*a380*/  SHF.R.S32.HI R20, RZ, 0x1, R20 ;  /* 0x00000001ff147819 */ /* 0x000fc40000011414 */
[----:B------:R-:W-:Y:S02]  /*a390*/  LOP3.LUT R0, R62, 0x10, R0, 0xf8, !PT ;  /* 0x000000103e007812 */ /* 0x000fe400078ef800 */
[----:B------:R-:W-:Y:S01]  /*a3a0*/  PRMT R45, R33, 0x7604, R32 ;  /* 0x00007604212d7816 */ /* 0x000fe20000000020 */
[----:B------:R-:W-:Y:S01]  /*a3b0*/  IMAD R21, R20, 0x1800, R61 ;  /* 0x0000180014157824 */ /* 0x000fe200078e023d */
[----:B------:R-:W-:Y:S02]  /*a3c0*/  LOP3.LUT R0, R0, R60, RZ, 0x3c, !PT ;  /* 0x0000003c00007212 */ /* 0x000fe400078e3cff */
[----:B------:R-:W-:Y:S02]  /*a3d0*/  PRMT R20, R29, 0x7604, R28 ;  /* 0x000076041d147816 */ /* 0x000fe4000000001c */
[----:B------:R-:W-:Y:S01]  /*a3e0*/  IADD3 R0, R18, R21, R0 ;  /* 0x0000001512007210 */ /* 0x000fe20007ffe000 */
[----:B------:R-:W0:Y:S01]  /*a3f0*/  LDS.128 R28, [R37+0xf000] ;  /* 0x00f00000251c7984 */ /* 0x000e220000000c00 */
[----:B------:R-:W-:-:S02]  /*a400*/  LOP3.LUT R21, R5, 0xff, RZ, 0xc0, !PT ;  /* 0x000000ff05157812 */ /* 0x000fc400078ec0ff */
[----:B------:R-:W-:Y:S01]  /*a410*/  LOP3.LUT R42, R6, 0xff, RZ, 0xc0, !PT ;  /* 0x000000ff062a7812 */ /* 0x000fe200078ec0ff */
[----:B------:R-:W1:Y:S01]  /*a420*/  LDS.128 R32, [R0+0xf000] ;  /* 0x00f0000000207984 */ /* 0x000e620000000c00 */
[----:B------:R-:W-:Y:S02]  /*a430*/  LOP3.LUT R43, R43, 0xff, RZ, 0xc0, !PT ;  /* 0x000000ff2b2b7812 */ /* 0x000fe400078ec0ff */
        /* <DEDUP_REMOVED lines=8> */
[----:B------:R-:W-:Y:S01]  /*a4c0*/  LOP3.LUT R45, R45, 0xff0000, R4, 0xf8, !PT ;  /* 0x00ff00002d2d7812 */ /* 0x000fe200078ef804 */
[----:B------:R-:W-:Y:S01]  /*a4d0*/  IMAD.U32 R51, R51, 0x10000, RZ ;  /* 0x0001000033337824 */ /* 0x000fe200078e00ff */
        /* <DEDUP_REMOVED lines=12> */
[--C-:B------:R-:W-:Y:S02]  /*a5a0*/  LOP3.LUT R13, R49, 0xff0000, R6.reuse, 0xf8, !PT ;  /* 0x00ff0000310d7812 */ /* 0x100fe400078ef806 */
[-C--:B0-----:R-:W-:Y:S02]  /*a5b0*/  F2FP.F16.E4M3.UNPACK_B R14, R29.reuse ;  /* 0x0000001dff0e723e */ /* 0x081fe400020006ff */
[----:B------:R-:W-:Y:S02]  /*a5c0*/  F2FP.F16.E4M3.UNPACK_B R40, R29.H1 ;  /* 0x0000001dff28723e */ /* 0x000fe400030006ff */
[----:B------:R-:W-:Y:S02]  /*a5d0*/  F2FP.F16.E4M3.UNPACK_B R48, R45 ;  /* 0x0000002dff30723e */ /* 0x000fe400020006ff */
[----:B-1----:R-:W-:Y:S02]  /*a5e0*/  F2FP.F16.E4M3.UNPACK_B R21, R33 ;  /* 0x00000021ff15723e */ /* 0x002fe400020006ff */
[----:B------:R-:W-:Y:S01]  /*a5f0*/  F2FP.F16.E4M3.UNPACK_B R29, R44 ;  /* 0x0000002cff1d723e */ /* 0x000fe200020006ff */
[----:B------:R-:W-:Y:S01]  /*a600*/  HADD2.F32 R50, -RZ, R48.H0_H0 ;  /* 0x20000030ff327230 */ /* 0x000fe20000004100 */
[----:B------:R-:W-:Y:S01]  /*a610*/  LOP3.LUT R4, R13, 0xff000000, R6, 0xf8, !PT ;  /* 0xff0000000d047812 */ /* 0x000fe200078ef806 */
[----:B------:R-:W-:Y:S01]  /*a620*/  HADD2.F32 R6, -RZ, R21.H0_H0 ;  /* 0x20000015ff067230 */ /* 0x000fe20000004100 */
[-C--:B------:R-:W-:Y:S01]  /*a630*/  F2FP.F16.E4M3.UNPACK_B R41, R31.reuse ;  /* 0x0000001fff29723e */ /* 0x080fe200020006ff */
[--C-:B------:R-:W-:Y:S01]  /*a640*/  HADD2.F32 R13, -RZ, R14.reuse.H0_H0 ;  /* 0x2000000eff0d7230 */ /* 0x100fe20000004100 */
[----:B------:R-:W-:Y:S01]  /*a650*/  F2FP.F16.E4M3.UNPACK_B R46, R31.H1 ;  /* 0x0000001fff2e723e */ /* 0x000fe200030006ff */
[----:B------:R-:W-:Y:S01]  /*a660*/  HADD2.F32 R31, -RZ, R29.H0_H0 ;  /* 0x2000001dff1f7230 */ /* 0x000fe20000004100 */
[----:B------:R-:W-:Y:S01]  /*a670*/  LOP3.LUT R49, R43, 0xff000000, R15, 0xf8, !PT ;  /* 0xff0000002b317812 */ /* 0x000fe200078ef80f */
[----:B------:R-:W-:Y:S01]  /*a680*/  HADD2.F32 R21, -RZ, R21.H1_H1 ;  /* 0x30000015ff157230 */ /* 0x000fe20000004100 */
[-C--:B------:R-:W-:Y:S01]  /*a690*/  F2FP.F16.E4M3.UNPACK_B R15, R28.reuse ;  /* 0x0000001cff0f723e */ /* 0x080fe200020006ff */
[----:B------:R-:W-:Y:S01]  /*a6a0*/  HADD2.F32 R14, -RZ, R14.H1_H1 ;  /* 0x3000000eff0e7230 */ /* 0x000fe20000004100 */
[----:B------:R-:W-:-:S02]  /*a6b0*/  F2FP.F16.E4M3.UNPACK_B R39, R28.H1 ;  /* 0x0000001cff27723e */ /* 0x000fc400030006ff */
[-C--:B------:R-:W-:Y:S02]  /*a6c0*/  F2FP.F16.E4M3.UNPACK_B R28, R32.reuse ;  /* 0x00000020ff1c723e */ /* 0x080fe400020006ff */
[----:B------:R-:W-:Y:S01]  /*a6d0*/  F2FP.F16.E4M3.UNPACK_B R43, R32.H1 ;  /* 0x00000020ff2b723e */ /* 0x000fe200030006ff */
[C---:B------:R-:W-:Y:S01]  /*a6e0*/  FMUL.FTZ R32, R6.reuse, R50 ;  /* 0x0000003206207220 */ /* 0x040fe20000410000 */
[-C--:B------:R-:W-:Y:S02]  /*a6f0*/  F2FP.F16.E4M3.UNPACK_B R42, R35.reuse ;  /* 0x00000023ff2a723e */ /* 0x080fe400020006ff */
[----:B------:R-:W-:Y:S01]  /*a700*/  F2FP.F16.E4M3.UNPACK_B R47, R35.H1 ;  /* 0x00000023ff2f723e */ /* 0x000fe200030006ff */
[-C--:B------:R-:W-:Y:S01]  /*a710*/  FMUL.FTZ R35, R6, R31.reuse ;  /* 0x0000001f06237220 */ /* 0x080fe20000410000 */
[----:B------:R-:W-:Y:S01]  /*a720*/  FFMA.FTZ R6, R13, R31, -R32 ;  /* 0x0000001f0d067223 */ /* 0x000fe20000010820 */
[----:B------:R-:W-:Y:S01]  /*a730*/  F2FP.F16.E4M3.UNPACK_B R33, R33.H1 ;  /* 0x00000021ff21723e */ /* 0x000fe200030006ff */
[----:B------:R-:W-:-:S02]  /*a740*/  HADD2.F32 R32, -RZ, R29.H1_H1 ;  /* 0x3000001dff207230 */ /* 0x000fc40000004100 */
[----:B------:R-:W-:Y:S01]  /*a750*/  FFMA.FTZ R13, R13, R50, R35 ;  /* 0x000000320d0d7223 */ /* 0x000fe20000010023 */
[----:B------:R-:W-:Y:S01]  /*a760*/  F2FP.F16.E4M3.UNPACK_B R35, R45.H1 ;  /* 0x0000002dff23723e */ /* 0x000fe200030006ff */
[----:B------:R-:W-:Y:S01]  /*a770*/  HADD2.F32 R45, -RZ, R48.H1_H1 ;  /* 0x30000030ff2d7230 */ /* 0x000fe20000004100 */
[----:B------:R-:W-:Y:S01]  /*a780*/  F2FP.F16.E4M3.UNPACK_B R44, R44.H1 ;  /* 0x0000002cff2c723e */ /* 0x000fe200030006ff */
[----:B------:R-:W-:Y:S01]  /*a790*/  HADD2.F32 R29, -RZ, R33.H0_H0 ;  /* 0x20000021ff1d7230 */ /* 0x000fe20000004100 */
[----:B------:R-:W-:Y:S01]  /*a7a0*/  LOP3.LUT R52, R51, 0xff000000, R7, 0xf8, !PT ;  /* 0xff00000033347812 */ /* 0x000fe200078ef807 */
[----:B------:R-:W-:Y:S02]  /*a7b0*/  HADD2.F32 R50, -RZ, R35.H0_H0 ;  /* 0x20000023ff327230 */ /* 0x000fe40000004100 */
[C---:B------:R-:W-:Y:S01]  /*a7c0*/  FMUL.FTZ R51, R21.reuse, R45 ;  /* 0x0000002d15337220 */ /* 0x040fe20000410000 */
[----:B------:R-:W-:Y:S02]  /*a7d0*/  HADD2.F32 R48, -RZ, R44.H0_H0 ;  /* 0x2000002cff307230 */ /* 0x000fe40000004100 */
[----:B------:R-:W-:Y:S01]  /*a7e0*/  FMUL.FTZ R54, R21, R32 ;  /* 0x0000002015367220 */ /* 0x000fe20000410000 */
[----:B------:R-:W-:-:S02]  /*a7f0*/  HADD2.F32 R31, -RZ, R40.H0_H0 ;  /* 0x20000028ff1f7230 */ /* 0x000fc40000004100 */
[C---:B------:R-:W-:Y:S01]  /*a800*/  FMUL.FTZ R56, R29.reuse, R50 ;  /* 0x000000321d387220 */ /* 0x040fe20000410000 */
[C---:B------:R-:W-:Y:S01]  /*a810*/  FFMA.FTZ R21, R14.reuse, R32, -R51 ;  /* 0x000000200e157223 */ /* 0x040fe20000010833 */
[-C--:B------:R-:W-:Y:S01]  /*a820*/  FMUL.FTZ R53, R29, R48.reuse ;  /* 0x000000301d357220 */ /* 0x080fe20000410000 */
[----:B------:R-:W-:Y:S01]  /*a830*/  FFMA.FTZ R14, R14, R45, R54 ;  /* 0x0000002d0e0e7223 */ /* 0x000fe20000010036 */
[C---:B------:R-:W-:Y:S01]  /*a840*/  FFMA.FTZ R29, R31.reuse, R48, -R56 ;  /* 0x000000301f1d7223 */ /* 0x040fe20000010838 */
[----:B------:R-:W-:Y:S02]  /*a850*/  HADD2.F32 R51, -RZ, R35.H1_H1 ;  /* 0x30000023ff337230 */ /* 0x000fe40000004100 */
[----:B------:R-:W-:Y:S01]  /*a860*/  FFMA.FTZ R31, R31, R50, R53 ;  /* 0x000000321f1f7223 */ /* 0x000fe20000010035 */
[----:B------:R-:W-:Y:S01]  /*a870*/  F2FP.F16.E4M3.UNPACK_B R50, R52 ;  /* 0x00000034ff32723e */ /* 0x000fe200020006ff */
[----:B------:R-:W-:Y:S01]  /*a880*/  HADD2.F32 R32, -RZ, R33.H1_H1 ;  /* 0x30000021ff207230 */ /* 0x000fe20000004100 */
[----:B------:R-:W-:Y:S01]  /*a890*/  F2FP.F16.E4M3.UNPACK_B R7, R34 ;  /* 0x00000022ff07723e */ /* 0x000fe200020006ff */
[----:B------:R-:W-:Y:S01]  /*a8a0*/  HADD2.F32 R45, -RZ, R44.H1_H1 ;  /* 0x3000002cff2d7230 */ /* 0x000fe20000004100 */
[----:B------:R-:W-:Y:S01]  /*a8b0*/  F2FP.F16.E4M3.UNPACK_B R44, R49 ;  /* 0x00000031ff2c723e */ /* 0x000fe200020006ff */
        /* <DEDUP_REMOVED lines=12> */
[----:B------:R-:W-:Y:S01]  /*a980*/  F2FP.F16.E4M3.UNPACK_B R49, R49.H1 ;  /* 0x00000031ff31723e */ /* 0x000fe200030006ff */
[C---:B------:R-:W-:Y:S01]  /*a990*/  FFMA.FTZ R35, R33.reuse, R48, -R58 ;  /* 0x0000003021237223 */ /* 0x040fe2000001083a */
[----:B------:R-:W-:Y:S02]  /*a9a0*/  HADD2.F32 R48, -RZ, R44.H1_H1 ;  /* 0x3000002cff307230 */ /* 0x000fe40000004100 */
        /* <DEDUP_REMOVED lines=20> */
[----:B------:R-:W-:Y:S01]  /*aaf0*/  F2FP.F16.E4M3.UNPACK_B R53, R38.H1 ;  /* 0x00000026ff35723e */ /* 0x000fe200030006ff */
[----:B------:R-:W-:Y:S01]  /*ab00*/  HADD2.F32 R48, -RZ, R46.H1_H1 ;  /* 0x3000002eff307230 */ /* 0x000fe20000004100 */
[----:B------:R-:W-:Y:S01]  /*ab10*/  F2FP.F16.E4M3.UNPACK_B R50, R20.H1 ;  /* 0x00000014ff32723e */ /* 0x000fe200030006ff */
[----:B------:R-:W-:Y:S01]  /*ab20*/  HADD2.F32 R55, -RZ, R51.H1_H1 ;  /* 0x30000033ff377230 */ /* 0x000fe20000004100 */
[----:B------:R-:W-:Y:S01]  /*ab30*/  F2FP.SATFINITE.E4M3.F32.PACK_AB_MERGE_C R31, R40, R31, RZ ;  /* 0x0000001f281f723e */ /* 0x000fe200048070ff */
[----:B------:R-:W-:Y:S02]  /*ab40*/  HADD2.F32 R54, -RZ, R53.H0_H0 ;  /* 0x20000035ff367230 */ /* 0x000fe40000004100 */
[----:B------:R-:W-:-:S02]  /*ab50*/  HADD2.F32 R46, -RZ, R43.H0_H0 ;  /* 0x2000002bff2e7230 */ /* 0x000fc40000004100 */
[C---:B------:R-:W-:Y:S01]  /*ab60*/  FMUL.FTZ R59, R47.reuse, R55 ;  /* 0x000000372f3b7220 */ /* 0x040fe20000410000 */
[--C-:B------:R-:W-:Y:S01]  /*ab70*/  HADD2.F32 R51, -RZ, R50.reuse.H0_H0 ;  /* 0x20000032ff337230 */ /* 0x100fe20000004100 */
[----:B------:R-:W-:Y:S01]  /*ab80*/  F2FP.SATFINITE.E4M3.F32.PACK_AB_MERGE_C R13, R14, R13, R31 ;  /* 0x0000000d0e0d723e */ /* 0x000fe2000480701f */
[----:B------:R-:W-:Y:S02]  /*ab90*/  HADD2.F32 R52, -RZ, R49.H1_H1 ;  /* 0x30000031ff347230 */ /* 0x000fe40000004100 */
[C---:B------:R-:W-:Y:S01]  /*aba0*/  FMUL.FTZ R56, R46.reuse, R54 ;  /* 0x000000362e387220 */ /* 0x040fe20000410000 */
[----:B------:R-:W-:Y:S02]  /*abb0*/  HADD2.F32 R49, -RZ, R39.H0_H0 ;  /* 0x20000027ff317230 */ /* 0x000fe40000004100 */
[-C--:B------:R-:W-:Y:S01]  /*abc0*/  FMUL.FTZ R57, R46, R51.reuse ;  /* 0x000000332e397220 */ /* 0x080fe20000410000 */
[----:B------:R-:W-:Y:S02]  /*abd0*/  HADD2.F32 R43, -RZ, R43.H1_H1 ;  /* 0x3000002bff2b7230 */ /* 0x000fe40000004100 */
[-C--:B------:R-:W-:Y:S01]  /*abe0*/  FMUL.FTZ R58, R47, R52.reuse ;  /* 0x000000342f3a7220 */ /* 0x080fe20000410000 */
[----:B------:R-:W-:Y:S01]  /*abf0*/  FFMA.FTZ R46, R48, R52, -R59 ;  /* 0x00000034302e7223 */ /* 0x000fe2000001083b */
[C---:B------:R-:W-:Y:S01]  /*ac00*/  FFMA.FTZ R47, R49.reuse, R51, -R56 ;  /* 0x00000033312f7223 */ /* 0x040fe20000010838 */
[----:B------:R-:W-:Y:S01]  /*ac10*/  FFMA.FTZ R49, R49, R54, R57 ;  /* 0x0000003631317223 */ /* 0x000fe20000010039 */
[----:B------:R-:W-:Y:S01]  /*ac20*/  HADD2.F32 R54, -RZ, R53.H1_H1 ;  /* 0x30000035ff367230 */ /* 0x000fe20000004100 */
[----:B------:R-:W-:Y:S01]  /*ac30*/  F2FP.F16.E4M3.UNPACK_B R51, R38 ;  /* 0x00000026ff33723e */ /* 0x000fe200020006ff */
[----:B------:R-:W-:Y:S01]  /*ac40*/  HADD2.F32 R52, -RZ, R50.H1_H1 ;  /* 0x30000032ff347230 */ /* 0x000fe20000004100 */
[----:B------:R-:W-:Y:S01]  /*ac50*/  F2FP.F16.E4M3.UNPACK_B R50, R20 ;  /* 0x00000014ff32723e */ /* 0x000fe200020006ff */
[----:B------:R-:W-:-:S02]  /*ac60*/  HADD2.F32 R39, -RZ, R39.H1_H1 ;  /* 0x30000027ff277230 */ /* 0x000fc40000004100 */
[C---:B------:R-:W-:Y:S01]  /*ac70*/  FMUL.FTZ R20, R43.reuse, R54 ;  /* 0x000000362b147220 */ /* 0x040fe20000410000 */
[----:B------:R-:W-:Y:S01]  /*ac80*/  FFMA.FTZ R48, R48, R55, R58 ;  /* 0x0000003730307223 */ /* 0x000fe2000001003a */
[-C--:B------:R-:W-:Y:S01]  /*ac90*/  FMUL.FTZ R53, R43, R52.reuse ;  /* 0x000000342b357220 */ /* 0x080fe20000410000 */
[--C-:B------:R-:W-:Y:S02]  /*aca0*/  HADD2.F32 R43, -RZ, R51.reuse.H0_H0 ;  /* 0x20000033ff2b7230 */ /* 0x100fe40000004100 */
[C---:B------:R-:W-:Y:S01]  /*acb0*/  FFMA.FTZ R56, R39.reuse, R52, -R20 ;  /* 0x0000003427387223 */ /* 0x040fe20000010814 */
[----:B------:R-:W-:Y:S02]  /*acc0*/  HADD2.F32 R38, -RZ, R28.H0_H0 ;  /* 0x2000001cff267230 */ /* 0x000fe40000004100 */
[----:B------:R-:W-:Y:S01]  /*acd0*/  FFMA.FTZ R58, R39, R54, R53 ;  /* 0x00000036273a7223 */ /* 0x000fe20000010035 */
[----:B------:R-:W-:Y:S01]  /*ace0*/  HADD2.F32 R39, -RZ, R50.H0_H0 ;  /* 0x20000032ff277230 */ /* 0x000fe20000004100 */
[----:B------:R-:W-:Y:S01]  /*acf0*/  F2FP.F16.E4M3.UNPACK_B R52, R4.H1 ;  /* 0x00000004ff34723e */ /* 0x000fe200030006ff */
[----:B------:R-:W-:-:S02]  /*ad00*/  HADD2.F32 R51, -RZ, R51.H1_H1 ;  /* 0x30000033ff337230 */ /* 0x000fc40000004100 */
[C---:B------:R-:W-:Y:S01]  /*ad10*/  FMUL.FTZ R53, R38.reuse, R43 ;  /* 0x0000002b26357220 */ /* 0x040fe20000410000 */
[----:B------:R-:W-:Y:S02]  /*ad20*/  HADD2.F32 R28, -RZ, R28.H1_H1 ;  /* 0x3000001cff1c7230 */ /* 0x000fe40000004100 */
[----:B------:R-:W-:Y:S01]  /*ad30*/  FMUL.FTZ R55, R38, R39 ;  /* 0x0000002726377220 */ /* 0x000fe20000410000 */
[----:B------:R-:W-:Y:S01]  /*ad40*/  HADD2.F32 R50, -RZ, R50.H1_H1 ;  /* 0x30000032ff327230 */ /* 0x000fe20000004100 */
[----:B------:R-:W-:Y:S01]  /*ad50*/  F2FP.F16.E4M3.UNPACK_B R38, R12.H1 ;  /* 0x0000000cff26723e */ /* 0x000fe200030006ff */
[--C-:B------:R-:W-:Y:S02]  /*ad60*/  HADD2.F32 R20, -RZ, R15.reuse.H0_H0 ;  /* 0x2000000fff147230 */ /* 0x100fe40000004100 */
[C---:B------:R-:W-:Y:S01]  /*ad70*/  FMUL.FTZ R54, R28.reuse, R51 ;  /* 0x000000331c367220 */ /* 0x040fe20000410000 */
[----:B------:R-:W-:Y:S02]  /*ad80*/  HADD2.F32 R15, -RZ, R15.H1_H1 ;  /* 0x3000000fff0f7230 */ /* 0x000fe40000004100 */
[----:B------:R-:W-:Y:S01]  /*ad90*/  FMUL.FTZ R28, R28, R50 ;  /* 0x000000321c1c7220 */ /* 0x000fe20000410000 */
[----:B------:R-:W-:Y:S01]  /*ada0*/  F2FP.F16.E4M3.UNPACK_B R12, R12 ;  /* 0x0000000cff0c723e */ /* 0x000fe200020006ff */
[C---:B------:R-:W-:Y:S01]  /*adb0*/  FFMA.FTZ R53, R20.reuse, R39, -R53 ;  /* 0x0000002714357223 */ /* 0x040fe20000010835 */
[----:B------:R-:W-:Y:S01]  /*adc0*/  FFMA.FTZ R55, R20, R43, R55 ;  /* 0x0000002b14377223 */ /* 0x000fe20000010037 */
[----:B------:R-:W-:-:S02]  /*add0*/  HADD2.F32 R43, -RZ, R52.H0_H0 ;  /* 0x20000034ff2b7230 */ /* 0x000fc40000004100 */
[C---:B------:R-:W-:Y:S01]  /*ade0*/  FFMA.FTZ R54, R15.reuse, R50, -R54 ;  /* 0x000000320f367223 */ /* 0x040fe20000010836 */
[----:B------:R-:W-:Y:S02]  /*adf0*/  HADD2.F32 R20, -RZ, R34.H0_H0 ;  /* 0x20000022ff147230 */ /* 0x000fe40000004100 */
[----:B------:R-:W-:Y:S01]  /*ae00*/  FFMA.FTZ R50, R15, R51, R28 ;  /* 0x000000330f327223 */ /* 0x000fe2000001001c */
[--C-:B------:R-:W-:Y:S01]  /*ae10*/  HADD2.F32 R28, -RZ, R38.reuse.H0_H0 ;  /* 0x20000026ff1c7230 */ /* 0x100fe20000004100 */
[----:B------:R-:W-:Y:S01]  /*ae20*/  F2FP.F16.E4M3.UNPACK_B R4, R4 ;  /* 0x00000004ff04723e */ /* 0x000fe200020006ff */
[----:B------:R-:W-:Y:S02]  /*ae30*/  HADD2.F32 R39, -RZ, R38.H1_H1 ;  /* 0x30000026ff277230 */ /* 0x000fe40000004100 */
[C---:B------:R-:W-:Y:S01]  /*ae40*/  FMUL.FTZ R38, R20.reuse, R43 ;  /* 0x0000002b14267220 */ /* 0x040fe20000410000 */
[----:B------:R-:W-:Y:S02]  /*ae50*/  HADD2.F32 R15, -RZ, R30.H0_H0 ;  /* 0x2000001eff0f7230 */ /* 0x000fe40000004100 */
[----:B------:R-:W-:Y:S01]  /*ae60*/  FMUL.FTZ R20, R20, R28 ;  /* 0x0000001c14147220 */ /* 0x000fe20000410000 */
[----:B------:R-:W-:-:S02]  /*ae70*/  HADD2.F32 R34, -RZ, R34.H1_H1 ;  /* 0x30000022ff227230 */ /* 0x000fc40000004100 */
[----:B------:R-:W-:Y:S02]  /*ae80*/  HADD2.F32 R51, -RZ, R52.H1_H1 ;  /* 0x30000034ff337230 */ /* 0x000fe40000004100 */
[C---:B------:R-:W-:Y:S01]  /*ae90*/  FFMA.FTZ R38, R15.reuse, R28, -R38 ;  /* 0x0000001c0f267223 */ /* 0x040fe20000010826 */
[----:B------:R-:W-:Y:S02]  /*aea0*/  HADD2.F32 R30, -RZ, R30.H1_H1 ;  /* 0x3000001eff1e7230 */ /* 0x000fe40000004100 */
[C---:B------:R-:W-:Y:S01]  /*aeb0*/  FMUL.FTZ R28, R34.reuse, R39 ;  /* 0x00000027221c7220 */ /* 0x040fe20000410000 */
[----:B------:R-:W-:Y:S01]  /*aec0*/  FMUL.FTZ R57, R34, R51 ;  /* 0x0000003322397220 */ /* 0x000fe20000410000 */
[----:B------:R-:W-:Y:S01]  /*aed0*/  FFMA.FTZ R34, R15, R43, R20 ;  /* 0x0000002b0f227223 */ /* 0x000fe20000010014 */
[--C-:B------:R-:W-:Y:S02]  /*aee0*/  HADD2.F32 R15, -RZ, R12.reuse.H0_H0 ;  /* 0x2000000cff0f7230 */ /* 0x100fe40000004100 */
[----:B------:R-:W-:Y:S01]  /*aef0*/  FFMA.FTZ R51, R30, R51, R28 ;  /* 0x000000331e337223 */ /* 0x000fe2000001001c */
[----:B------:R-:W-:-:S02]  /*af00*/  HADD2.F32 R20, -RZ, R12.H1_H1 ;  /* 0x3000000cff147230 */ /* 0x000fc40000004100 */
[----:B------:R-:W-:Y:S01]  /*af10*/  FFMA.FTZ R57, R30, R39, -R57 ;  /* 0x000000271e397223 */ /* 0x000fe20000010839 */
[--C-:B------:R-:W-:Y:S02]  /*af20*/  HADD2.F32 R12, -RZ, R7.reuse.H0_H0 ;  /* 0x20000007ff0c7230 */ /* 0x100fe40000004100 */
[--C-:B------:R-:W-:Y:S01]  /*af30*/  HADD2.F32 R28, -RZ, R4.reuse.H1_H1 ;  /* 0x30000004ff1c7230 */ /* 0x100fe20000004100 */
[----:B------:R-:W-:Y:S01]  /*af40*/  F2FP.SATFINITE.E4M3.F32.PACK_AB_MERGE_C R34, R51, R34, RZ ;  /* 0x000000223322723e */ /* 0x000fe200048070ff */
[----:B------:R-:W-:Y:S01]  /*af50*/  HADD2.F32 R7, -RZ, R7.H1_H1 ;  /* 0x30000007ff077230 */ /* 0x000fe20000004100 */
[----:B------:R-:W-:Y:S01]  /*af60*/  F2FP.SATFINITE.E4M3.F32.PACK_AB_MERGE_C R38, R57, R38, RZ ;  /* 0x000000263926723e */ /* 0x000fe200048070ff */
[----:B------:R-:W-:Y:S02]  /*af70*/  HADD2.F32 R39, -RZ, R4.H0_H0 ;  /* 0x20000004ff277230 */ /* 0x000fe40000004100 */
[--C-:B------:R-:W-:Y:S02]  /*af80*/  HADD2.F32 R4, -RZ, R5.reuse.H0_H0 ;  /* 0x20000005ff047230 */ /* 0x100fe40000004100 */
[----:B------:R-:W-:Y:S01]  /*af90*/  FMUL.FTZ R30, R7, R28 ;  /* 0x0000001c071e7220 */ /* 0x000fe20000410000 */
[----:B------:R-:W-:-:S02]  /*afa0*/  HADD2.F32 R5, -RZ, R5.H1_H1 ;  /* 0x30000005ff057230 */ /* 0x000fc40000004100 */
[C---:B------:R-:W-:Y:S01]  /*afb0*/  FMUL.FTZ R43, R12.reuse, R39 ;  /* 0x000000270c2b7220 */ /* 0x040fe20000410000 */
[-C--:B------:R-:W-:Y:S01]  /*afc0*/  FMUL.FTZ R7, R7, R20.reuse ;  /* 0x0000001407077220 */ /* 0x080fe20000410000 */
[-C--:B------:R-:W-:Y:S01]  /*afd0*/  FMUL.FTZ R12, R12, R15.reuse ;  /* 0x0000000f0c0c7220 */ /* 0x080fe20000410000 */
[C---:B------:R-:W-:Y:S02]  /*afe0*/  FFMA.FTZ R30, R5.reuse, R20, -R30 ;  /* 0x00000014051e7223 */ /* 0x040fe4000001081e */
        /* <DEDUP_REMOVED lines=17> */
.L_x_11875:
[----:B------:R-:W-:Y:S05]  /*b100*/  BSYNC B1 ;  /* 0x0000000000017941 */ /* 0x000fea0003800000 */
.L_x_11874:
[----:B------:R-:W-:Y:S05]  /*b110*/  @P1 BRA `(.L_x_11864) ;  /* 0x0000000c00f81947 */ /* 0x000fea0003800000 */
[----:B----4-:R-:W2:Y:S04]  /*b120*/  LDL R21, [R1+0x28] ;  /* 0x0000280001157983 */ /* 0x010ea80000100800 */
[----:B------:R-:W4:Y:S01]  /*b130*/  LDL R49, [R1+0x74] ;  /* 0x0000740001317983 */ /* 0x000f220000100800 */
[----:B0----5:R-:W-:Y:S02]  /*b140*/  SHF.R.U32.HI R0, RZ, 0x8, R24 ;  /* 0x00000008ff007819 */ /* 0x021fe40000011618 */
[----:B------:R-:W-:Y:S02]  /*b150*/  LOP3.LUT R5, R24, 0xff, RZ, 0xc0, !PT ;  /* 0x000000ff18057812 */ /* 0x000fe400078ec0ff */
[----:B------:R-:W-:Y:S02]  /*b160*/  LOP3.LUT R0, R0, 0xff, RZ, 0xc0, !PT ;  /* 0x000000ff00007812 */ /* 0x000fe400078ec0ff */
[----:B------:R-:W-:-:S02]  /*b170*/  SHF.R.U32.HI R14, RZ, 0x8, R25 ;  /* 0x00000008ff0e7819 */ /* 0x000fc40000011619 */
[----:B---3--:R-:W-:Y:S02]  /*b180*/  PRMT R20, R0, 0x7604, R5 ;  /* 0x0000760400147816 */ /* 0x008fe40000000005 */
[----:B------:R-:W-:Y:S02]  /*b190*/  LOP3.LUT R7, R25, 0xff, RZ, 0xc0, !PT ;  /* 0x000000ff19077812 */ /* 0x000fe400078ec0ff */
[----:B------:R-:W-:Y:S02]  /*b1a0*/  SHF.R.U32.HI R6, RZ, 0x8, R27 ;  /* 0x00000008ff067819 */ /* 0x000fe4000001161b */
[----:B------:R-:W-:Y:S02]  /*b1b0*/  LOP3.LUT R0, R14, 0xff, RZ, 0xc0, !PT ;  /* 0x000000ff0e007812 */ /* 0x000fe400078ec0ff */
[----:B------:R-:W-:Y:S02]  /*b1c0*/  LOP3.LUT R13, R27, 0xff, RZ, 0xc0, !PT ;  /* 0x000000ff1b0d7812 */ /* 0x000fe400078ec0ff */
        /* <DEDUP_REMOVED lines=28> */
[----:B------:R-:W-:Y:S01]  /*b390*/  PRMT R37, R14, 0x7604, R21 ;  /* 0x000076040e257816 */ /* 0x000fe20000000015 */
        /* <DEDUP_REMOVED lines=8> */
[----:B-1----:R-:W-:-:S02]  /*b420*/  PRMT R39, R3, 0x7604, R34 ;  /* 0x0000760403277816 */ /* 0x002fc40000000022 */
[----:B------:R-:W-:Y:S01]  /*b430*/  SHF.R.U32.HI R3, RZ, 0x10, R24 ;  /* 0x00000010ff037819 */ /* 0x000fe20000011618 */
[----:B------:R-:W0:Y:S01]  /*b440*/  LDS.128 R12, [R0+0xf000] ;  /* 0x00f00000000c7984 */ /* 0x000e220000000c00 */
[----:B------:R-:W-:Y:S02]  /*b450*/  LOP3.LUT R21, R21, 0xff, RZ, 0xc0, !PT ;  /* 0x000000ff15157812 */ /* 0x000fe400078ec0ff */
[----:B------:R-:W-:Y:S02]  /*b460*/  LOP3.LUT R3, R3, 0xff, RZ, 0xc0, !PT ;  /* 0x000000ff03037812 */ /* 0x000fe400078ec0ff */
[----:B------:R-:W-:Y:S02]  /*b470*/  SHF.R.U32.HI R29, RZ, 0x10, R26 ;  /* 0x00000010ff1d7819 */ /* 0x000fe4000001161a */
[----:B------:R-:W-:Y:S02]  /*b480*/  PRMT R3, R3, 0x7054, R20 ;  /* 0x0000705403037816 */ /* 0x000fe40000000014 */
[----:B------:R-:W-:-:S02]  /*b490*/  PRMT R21, R21, 0x7054, R28 ;  /* 0x0000705415157816 */ /* 0x000fc4000000001c */
[----:B------:R-:W-:Y:S02]  /*b4a0*/  SHF.R.U32.HI R20, RZ, 0x10, R8 ;  /* 0x00000010ff147819 */ /* 0x000fe40000011608 */
[----:B------:R-:W-:Y:S02]  /*b4b0*/  SHF.R.U32.HI R28, RZ, 0x10, R9 ;  /* 0x00000010ff1c7819 */ /* 0x000fe40000011609 */
[----:B------:R-:W-:Y:S02]  /*b4c0*/  LOP3.LUT R29, R29, 0xff, RZ, 0xc0, !PT ;  /* 0x000000ff1d1d7812 */ /* 0x000fe400078ec0ff */
[----:B------:R-:W-:Y:S02]  /*b4d0*/  LOP3.LUT R20, R20, 0xff, RZ, 0xc0, !PT ;  /* 0x000000ff14147812 */ /* 0x000fe400078ec0ff */
[----:B------:R-:W-:Y:S02]  /*b4e0*/  LOP3.LUT R28, R28, 0xff, RZ, 0xc0, !PT ;  /* 0x000000ff1c1c7812 */ /* 0x000fe400078ec0ff */
[----:B------:R-:W-:-:S02]  /*b4f0*/  PRMT R29, R29, 0x7054, R30 ;  /* 0x000070541d1d7816 */ /* 0x000fc4000000001e */
[----:B------:R-:W-:Y:S02]  /*b500*/  SHF.R.U32.HI R30, RZ, 0x10, R10 ;  /* 0x00000010ff1e7819 */ /* 0x000fe4000001160a */
[----:B------:R-:W-:Y:S02]  /*b510*/  PRMT R33, R20, 0x7054, R33 ;  /* 0x0000705414217816 */ /* 0x000fe40000000021 */
[----:B------:R-:W-:Y:S02]  /*b520*/  PRMT R35, R28, 0x7054, R35 ;  /* 0x000070541c237816 */ /* 0x000fe40000000023 */
[----:B------:R-:W-:Y:S02]  /*b530*/  LOP3.LUT R28, R21, 0xff000000, R25, 0xf8, !PT ;  /* 0xff000000151c7812 */ /* 0x000fe400078ef819 */
[----:B------:R-:W-:Y:S02]  /*b540*/  LOP3.LUT R30, R30, 0xff, RZ, 0xc0, !PT ;  /* 0x000000ff1e1e7812 */ /* 0x000fe400078ec0ff */
[----:B------:R-:W-:-:S02]  /*b550*/  LOP3.LUT R21, R33, 0xff000000, R8, 0xf8, !PT ;  /* 0xff00000021157812 */ /* 0x000fc400078ef808 */
[----:B------:R-:W-:Y:S02]  /*b560*/  LOP3.LUT R33, R35, 0xff000000, R9, 0xf8, !PT ;  /* 0xff00000023217812 */ /* 0x000fe400078ef809 */
[----:B------:R-:W-:Y:S02]  /*b570*/  PRMT R37, R30, 0x7054, R37 ;  /* 0x000070541e257816 */ /* 0x000fe40000000025 */
[----:B------:R-:W-:Y:S02]  /*b580*/  F2FP.F16.E4M3.UNPACK_B R40, R33 ;  /* 0x00000021ff28723e */ /* 0x000fe400020006ff */
[----:B0-----:R-:W-:Y:S02]  /*b590*/  F2FP.F16.E4M3.UNPACK_B R25, R13 ;  /* 0x0000000dff19723e */ /* 0x001fe400020006ff */
[----:B------:R-:W-:Y:S01]  /*b5a0*/  PRMT R41, R32, 0x7054, R39 ;  /* 0x0000705420297816 */ /* 0x000fe20000000027 */
[--C-:B------:R-:W-:Y:S01]  /*b5b0*/  HADD2.F32 R42, -RZ, R40.reuse.H0_H0 ;  /* 0x20000028ff2a7230 */ /* 0x100fe20000004100 */
[----:B------:R-:W-:Y:S01]  /*b5c0*/  LOP3.LUT R20, R3, 0xff000000, R24, 0xf8, !PT ;  /* 0xff00000003147812 */ /* 0x000fe200078ef818 */
[----:B------:R-:W-:Y:S01]  /*b5d0*/  HADD2.F32 R40, -RZ, R40.H1_H1 ;  /* 0x30000028ff287230 */ /* 0x000fe20000004100 */
[----:B------:R-:W-:-:S02]  /*b5e0*/  LOP3.LUT R8, R37, 0xff000000, R10, 0xf8, !PT ;  /* 0xff00000025087812 */ /* 0x000fc400078ef80a */
[----:B------:R-:W-:Y:S02]  /*b5f0*/  F2FP.F16.E4M3.UNPACK_B R32, R28 ;  /* 0x0000001cff20723e */ /* 0x000fe400020006ff */
        /* <DEDUP_REMOVED lines=46> */
[--C-:B------:R-:W-:Y:S02]  /*b8e0*/  HADD2.F32 R24, -RZ, R31.reuse.H0_H0 ;  /* 0x2000001fff187230 */ /* 0x100fe40000004100 */
[-C--:B------:R-:W-:Y:S01]  /*b8f0*/  FMUL.FTZ R26, R26, R33.reuse ;  /* 0x000000211a1a7220 */ /* 0x080fe20000410000 */
[----:B------:R-:W-:Y:S01]  /*b900*/  HADD2.F32 R38, -RZ, R32.H0_H0 ;  /* 0x20000020ff267230 */ /* 0x000fe20000004100 */
[----:B------:R-:W-:Y:S01]  /*b910*/  F2FP.F16.E4M3.UNPACK_B R11, R4 ;  /* 0x00000004ff0b723e */ /* 0x000fe200020006ff */
[----:B------:R-:W-:Y:S02]  /*b920*/  HADD2.F32 R25, -RZ, R30.H0_H0 ;  /* 0x2000001eff197230 */ /* 0x000fe40000004100 */
[C---:B------:R-:W-:Y:S01]  /*b930*/  FMUL.FTZ R44, R24.reuse, R42 ;  /* 0x0000002a182c7220 */ /* 0x040fe20000410000 */
[----:B------:R-:W-:Y:S02]  /*b940*/  HADD2.F32 R31, -RZ, R31.H1_H1 ;  /* 0x3000001fff1f7230 */ /* 0x000fe40000004100 */
[-C--:B------:R-:W-:Y:S01]  /*b950*/  FMUL.FTZ R47, R24, R38.reuse ;  /* 0x00000026182f7220 */ /* 0x080fe20000410000 */
[C---:B------:R-:W-:Y:S01]  /*b960*/  FFMA.FTZ R24, R28.reuse, R33, -R45 ;  /* 0x000000211c187223 */ /* 0x040fe2000001082d */
[----:B------:R-:W-:Y:S01]  /*b970*/  FFMA.FTZ R28, R28, R41, R26 ;  /* 0x000000291c1c7223 */ /* 0x000fe2000001001a */
[C---:B------:R-:W-:Y:S01]  /*b980*/  FFMA.FTZ R26, R25.reuse, R38, -R44 ;  /* 0x00000026191a7223 */ /* 0x040fe2000001082c */
[----:B------:R-:W-:Y:S01]  /*b990*/  FFMA.FTZ R25, R25, R42, R47 ;  /* 0x0000002a19197223 */ /* 0x000fe2000001002f */
[----:B------:R-:W-:Y:S01]  /*b9a0*/  F2FP.F16.E4M3.UNPACK_B R42, R43.H1 ;  /* 0x0000002bff2a723e */ /* 0x000fe200030006ff */
[----:B------:R-:W-:Y:S01]  /*b9b0*/  HADD2.F32 R38, -RZ, R32.H1_H1 ;  /* 0x30000020ff267230 */ /* 0x000fe20000004100 */
[-C--:B------:R-:W-:Y:S01]  /*b9c0*/  F2FP.F16.E4M3.UNPACK_B R4, R6.reuse ;  /* 0x00000006ff04723e */ /* 0x080fe200020006ff */
        /* <DEDUP_REMOVED lines=8> */
[----:B------:R-:W-:Y:S02]  /*ba50*/  HADD2.F32 R33, -RZ, R35.H0_H0 ;  /* 0x20000023ff217230 */ /* 0x000fe40000004100 */
[CC--:B------:R-:W-:Y:S01]  /*ba60*/  FMUL.FTZ R46, R32.reuse, R43.reuse ;  /* 0x0000002b202e7220 */ /* 0x0c0fe20000410000 */
[----:B------:R-:W-:Y:S02]  /*ba70*/  HADD2.F32 R30, -RZ, R30.H1_H1 ;  /* 0x3000001eff1e7230 */ /* 0x000fe40000004100 */
[----:B------:R-:W-:Y:S01]  /*ba80*/  FMUL.FTZ R48, R32, R40 ;  /* 0x0000002820307220 */ /* 0x000fe20000410000 */
[----:B------:R-:W-:Y:S01]  /*ba90*/  F2FP.F16.E4M3.UNPACK_B R14, R14.H1 ;  /* 0x0000000eff0e723e */ /* 0x000fe200030006ff */
[C---:B------:R-:W-:Y:S01]  /*baa0*/  FFMA.FTZ R32, R33.reuse, R40, -R46 ;  /* 0x0000002821207223 */ /* 0x040fe2000001082e */
[----:B------:R-:W-:Y:S01]  /*bab0*/  F2FP.F16.E4M3.UNPACK_B R40, R20.H1 ;  /* 0x00000014ff28723e */ /* 0x000fe200030006ff */
[----:B------:R-:W-:Y:S01]  /*bac0*/  FFMA.FTZ R33, R33, R43, R48 ;  /* 0x0000002b21217223 */ /* 0x000fe20000010030 */
[----:B------:R-:W-:Y:S01]  /*bad0*/  F2FP.F16.E4M3.UNPACK_B R43, R21.H1 ;  /* 0x00000015ff2b723e */ /* 0x000fe200030006ff */
[C---:B------:R-:W-:Y:S01]  /*bae0*/  FFMA.FTZ R31, R30.reuse, R38, -R45 ;  /* 0x000000261e1f7223 */ /* 0x040fe2000001082d */
[----:B------:R-:W-:Y:S01]  /*baf0*/  FFMA.FTZ R30, R30, R41, R44 ;  /* 0x000000291e1e7223 */ /* 0x000fe2000001002c */
[----:B------:R-:W-:Y:S01]  /*bb00*/  HADD2.F32 R41, -RZ, R39.H1_H1 ;  /* 0x30000027ff297230 */ /* 0x000fe20000004100 */
[----:B------:R-:W-:Y:S01]  /*bb10*/  F2FP.SATFINITE.E4M3.F32.PACK_AB_MERGE_C R13, R24, R13, RZ ;  /* 0x0000000d180d723e */ /* 0x000fe200048070ff */
[----:B------:R-:W-:Y:S01]  /*bb20*/  HADD2.F32 R45, -RZ, R42.H1_H1 ;  /* 0x3000002aff2d7230 */ /* 0x000fe20000004100 */
[----:B------:R-:W-:Y:S01]  /*bb30*/  F2FP.SATFINITE.E4M3.F32.PACK_AB_MERGE_C R15, R28, R15, RZ ;  /* 0x0000000f1c0f723e */ /* 0x000fe200048070ff */
[----:B------:R-:W-:Y:S01]  /*bb40*/  HADD2.F32 R38, -RZ, R35.H1_H1 ;  /* 0x30000023ff267230 */ /* 0x000fe20000004100 */
[----:B------:R-:W-:Y:S01]  /*bb50*/  F2FP.SATFINITE.E4M3.F32.PACK_AB_MERGE_C R5, R12, R5, R13 ;  /* 0x000000050c05723e */ /* 0x000fe2000480700d */
[----:B------:R-:W-:Y:S01]  /*bb60*/  HADD2.F32 R39, -RZ, R37.H1_H1 ;  /* 0x30000025ff277230 */ /* 0x000fe20000004100 */
[----:B------:R-:W-:Y:S01]  /*bb70*/  F2FP.SATFINITE.E4M3.F32.PACK_AB_MERGE_C R9, R10, R9, R15 ;  /* 0x000000090a09723e */ /* 0x000fe2000480700f */
[----:B------:R-:W-:-:S02]  /*bb80*/  HADD2.F32 R44, -RZ, R43.H0_H0 ;  /* 0x2000002bff2c7230 */ /* 0x000fc40000004100 */
[----:B------:R-:W-:Y:S02]  /*bb90*/  HADD2.F32 R35, -RZ, R34.H0_H0 ;  /* 0x20000022ff237230 */ /* 0x000fe40000004100 */
        /* <DEDUP_REMOVED lines=11> */
[C---:B------:R-:W-:Y:S01]  /*bc50*/  FFMA.FTZ R35, R38.reuse, R41, -R47 ;  /* 0x0000002926237223 */ /* 0x040fe2000001082f */
[----:B------:R-:W-:Y:S01]  /*bc60*/  FFMA.FTZ R52, R38, R45, R48 ;  /* 0x0000002d26347223 */ /* 0x000fe20000010030 */
[----:B------:R-:W-:Y:S01]  /*bc70*/  F2FP.F16.E4M3.UNPACK_B R37, R20 ;  /* 0x00000014ff25723e */ /* 0x000fe200020006ff */
[----:B------:R-:W-:Y:S01]  /*bc80*/  HADD2.F32 R29, -RZ, R29.H1_H1 ;  /* 0x3000001dff1d7230 */ /* 0x000fe20000004100 */
[----:B------:R-:W-:Y:S01]  /*bc90*/  F2FP.F16.E4M3.UNPACK_B R38, R21 ;  /* 0x00000015ff26723e */ /* 0x000fe200020006ff */
[C---:B------:R-:W-:Y:S01]  /*bca0*/  FMUL.FTZ R20, R34.reuse, R43 ;  /* 0x0000002b22147220 */ /* 0x040fe20000410000 */
[----:B------:R-:W-:Y:S01]  /*bcb0*/  FMUL.FTZ R34, R34, R40 ;  /* 0x0000002822227220 */ /* 0x000fe20000410000 */
[----:B------:R-:W-:-:S02]  /*bcc0*/  HADD2.F32 R21, -RZ, R27.H0_H0 ;  /* 0x2000001bff157230 */ /* 0x000fc40000004100 */
[--C-:B------:R-:W-:Y:S02]  /*bcd0*/  HADD2.F32 R39, -RZ, R38.reuse.H0_H0 ;  /* 0x20000026ff277230 */ /* 0x100fe40000004100 */
        /* <DEDUP_REMOVED lines=66> */
.L_x_11864:
[----:B------:R-:W-:Y:S05]  /*c100*/  BSYNC B0 ;  /* 0x0000000000007941 */ /* 0x000fea0003800000 */
.L_x_11857:
        /* <DEDUP_REMOVED lines=8> */
.L_x_11854:
[----:B0-2---:R-:W-:-:S05]  /*c190*/  IMAD.U32 R0, RZ, RZ, UR36 ;  /* 0x00000024ff007e24 */ /* 0x005fca000f8e00ff */
[----:B------:R-:W-:-:S13]  /*c1a0*/  ISETP.NE.AND P0, PT, R0, 0x3, PT ;  /* 0x000000030000780c */ /* 0x000fda0003f05270 */
[----:B------:R-:W-:Y:S05]  /*c1b0*/  @!P0 BRA `(.L_x_11876) ;  /* 0x0000000000048947 */ /* 0x000fea0003800000 */
[----:B------:R-:W-:Y:S01]  /*c1c0*/  BPT.TRAP 0x1 ;  /* 0x000000040000795c */ /* 0x000fe20000300000 */
.L_x_11876:
[----:B----45:R-:W-:Y:S01]  /*c1d0*/  IMAD R14, R19, 0x8, R18 ;  /* 0x00000008130e7824 */ /* 0x030fe200078e0212 */
[----:B-1----:R-:W-:-:S04]  /*c1e0*/  SHF.L.U32 R3, R156, 0x1f, RZ ;  /* 0x0000001f9c037819 */ /* 0x002fc800000006ff */
[----:B------:R0:W1:Y:S01]  /*c1f0*/  SYNCS.PHASECHK.TRANS64.TRYWAIT P1, [R14+URZ+0x19c30], R3 ;  /* 0x019c30030e0075a7 */ /* 0x000062000802017f */
[----:B------:R-:W-:Y:S05]  /*c200*/  @!P0 BRA `(.L_x_11877) ;  /* 0x0000000000048947 */ /* 0x000fea0003800000 */
[----:B------:R-:W-:Y:S01]  /*c210*/  BPT.TRAP 0x1 ;  /* 0x000000040000795c */ /* 0x000fe20000300000 */
.L_x_11877:
[----:B------:R-:W-:Y:S01]  /*c220*/  VIADD R0, R18, 0x13800 ;  /* 0x0001380012007836 */ /* 0x000fe20000000000 */
[----:B------:R-:W-:Y:S01]  /*c230*/  LOP3.LUT R8, R36, 0x10000, RZ, 0xfc, !PT ;  /* 0x0001000024087812 */ /* 0x000fe200078efcff */
[----:B------:R-:W-:-:S03]  /*c240*/  IMAD.MOV.U32 R9, RZ, RZ, -0x3ffffff0 ;  /* 0xc0000010ff097424 */ /* 0x000fc600078e00ff */
[----:B------:R-:W-:-:S04]  /*c250*/  SHF.R.U32.HI R0, RZ, 0x4, R0 ;  /* 0x00000004ff007819 */ /* 0x000fc80000011600 */
[----:B------:R-:W-:-:S04]  /*c260*/  LOP3.LUT R0, R0, 0x3fff, RZ, 0xc0, !PT ;  /* 0x00003fff00007812 */ /* 0x000fc800078ec0ff */
[----:B------:R-:W-:Y:S01]  /*c270*/  LOP3.LUT R153, R0, 0x10000, RZ, 0xfc, !PT ;  /* 0x0001000000997812 */ /* 0x000fe200078efcff */
[----:B-1----:R-:W-:Y:S06]  /*c280*/  @P1 BRA `(.L_x_11878) ;  /* 0x0000000000081947 */ /* 0x002fec0003800000 */
[----:B------:R-:W1:Y:S02]  /*c290*/  SYNCS.PHASECHK.TRANS64.TRYWAIT P1, [R14+URZ+0x19c30], R3 ;  /* 0x019c30030e0075a7 */ /* 0x000e64000802017f */
[----:B-1----:R-:W-:Y:S05]  /*c2a0*/  @!P1 BRA `(.L_x_11879) ;  /* 0x0000016000cc9947 */ /* 0x002fea0003800000 */
.L_x_11878:
[----:B---3--:R-:W-:Y:S01]  /*c2b0*/  IMAD R4, R19, 0x300, R153 ;  /* 0x0000030013047824 */ /* 0x008fe200078e0299 */
[----:B------:R-:W-:Y:S05]  /*c2c0*/  WARPSYNC.ALL ;  /* 0x0000000000007948 */ /* 0x000fea0003800000 */
[----:B------:R-:W-:Y:S01]  /*c2d0*/  IMAD.MOV.U32 R5, RZ, RZ, -0x3ffffff0 ;  /* 0xc0000010ff057424 */ /* 0x000fe200078e00ff */
[C---:B------:R-:W-:Y:S01]  /*c2e0*/  R2UR UR4, R8.reuse ;  /* 0x00000000080472ca */ /* 0x040fe200000e0000 */
[----:B------:R-:W-:Y:S01]  /*c2f0*/  WARPGROUP.ARRIVE ;  /* 0x00000000000079c5 */ /* 0x000fe20000000000 */
[----:B------:R-:W-:Y:S01]  /*c300*/  R2UR UR5, R9 ;  /* 0x00000000090572ca */ /* 0x000fe200000e0000 */
[----:B------:R-:W-:Y:S01]  /*c310*/  VIADD R12, R8, 0x180 ;  /* 0x00000180080c7836 */ /* 0x000fe20000000000 */
[C---:B------:R-:W-:Y:S01]  /*c320*/  R2UR UR6, R4.reuse ;  /* 0x00000000040672ca */ /* 0x040fe200000e0000 */
[----:B------:R-:W-:Y:S01]  /*c330*/  VIADD R6, R4, 0x100 ;  /* 0x0000010004067836 */ /* 0x000fe20000000000 */
[----:B------:R-:W-:Y:S01]  /*c340*/  R2UR UR7, R5 ;  /* 0x00000000050772ca */ /* 0x000fe200000e0000 */
[----:B------:R-:W-:-:S02]  /*c350*/  IMAD.MOV.U32 R13, RZ, RZ, -0x3ffffff0 ;  /* 0xc0000010ff0d7424 */ /* 0x000fc400078e00ff */
[----:B------:R-:W-:Y:S02]  /*c360*/  IMAD.MOV.U32 R7, RZ, RZ, -0x3ffffff0 ;  /* 0xc0000010ff077424 */ /* 0x000fe400078e00ff */
[----:B------:R-:W-:Y:S01]  /*c370*/  VIADD R10, R8, 0x300 ;  /* 0x00000300080a7836 */ /* 0x000fe20000000000 */
[----:B------:R2:W-:Y:S01]  /*c380*/  STL.64 [R1], R12 ;  /* 0x0000000c01007387 */ /* 0x0005e20000100a00 */
[----:B------:R-:W-:Y:S02]  /*c390*/  VIADD R4, R4, 0x200 ;  /* 0x0000020004047836 */ /* 0x000fe40000000000 */
[----:B------:R-:W-:Y:S02]  /*c3a0*/  IMAD.MOV.U32 R11, RZ, RZ, -0x3ffffff0 ;  /* 0xc0000010ff0b7424 */ /* 0x000fe400078e00ff */
[----:B------:R-:W-:Y:S02]  /*c3b0*/  IMAD.MOV.U32 R5, RZ, RZ, -0x3ffffff0 ;  /* 0xc0000010ff057424 */ /* 0x000fe400078e00ff */
[----:B------:R-:W-:Y:S01]  /*c3c0*/  QGMMA.64x128x32.F32.E4M3.E4M3 R24, gdesc[UR4], RZ, !UPT, gsb0 ;  /* 0x01e00000041879f3 */ /* 0x000fe2000c0008ff */
[----:B------:R-:W-:-:S02]  /*c3d0*/  R2UR UR4, R12 ;  /* 0x000000000c0472ca */ /* 0x000fc400000e0000 */
        /* <DEDUP_REMOVED lines=14> */
[----:B--2---:R-:W-:Y:S05]  /*c4c0*/  @!P0 BRA `(.L_x_11880) ;  /* 0x0000000000048947 */ /* 0x004fea0003800000 */
[----:B------:R-:W-:Y:S01]  /*c4d0*/  BPT.TRAP 0x1 ;  /* 0x000000040000795c */ /* 0x000fe20000300000 */
.L_x_11880:
[----:B------:R-:W2:Y:S01]  /*c4e0*/  LDL R0, [R1+0x48] ;  /* 0x0000480001007983 */ /* 0x000ea20000100800 */
[----:B------:R-:W3:Y:S03]  /*c4f0*/  LDC R96, c[0x0][0x448] ;  /* 0x00011200ff607b82 */ /* 0x000ee60000000800 */
[----:B------:R-:W2:Y:S04]  /*c500*/  LDL R94, [R1+0x2c] ;  /* 0x00002c00015e7983 */ /* 0x000ea80000100800 */
[----:B------:R-:W4:Y:S01]  /*c510*/  LDL R6, [R1+0xc] ;  /* 0x00000c0001067983 */ /* 0x000f220000100800 */
[----:B------:R-:W5:Y:S03]  /*c520*/  LDC.64 R12, c[0x0][0x9e0] ;  /* 0x00027800ff0c7b82 */ /* 0x000f660000000a00 */
[----:B------:R-:W5:Y:S04]  /*c530*/  LDL R98, [R1+0x10] ;  /* 0x0000100001627983 */ /* 0x000f680000100800 */
[----:B------:R-:W5:Y:S01]  /*c540*/  LDL R100, [R1+0x8] ;  /* 0x0000080001647983 */ /* 0x000f620000100800 */
[----:B------:R-:W-:Y:S01]  /*c550*/  IMAD.MOV.U32 R4, RZ, RZ, -0x80 ;  /* 0xffffff80ff047424 */ /* 0x000fe200078e00ff */
[----:B------:R-:W-:Y:S01]  /*c560*/  LOP3.LUT R22, R22, 0xffffffbf, RZ, 0xc0, !PT ;  /* 0xffffffbf16167812 */ /* 0x000fe200078ec0ff */
[----:B------:R-:W-:Y:S01]  /*c570*/  ULDC UR4, c[0x0][0x9dc] ;  /* 0x0002770000047ab9 */ /* 0x000fe20000000800 */
[----:B---3--:R-:W-:-:S13]  /*c580*/  ISETP.NE.AND P1, PT, R96, 0x1, PT ;  /* 0x000000016000780c */ /* 0x008fda0003f25270 */
[----:B01----:R-:W0:Y:S08]  /*c590*/  @P1 LDC R3, c[0x0][0x44c] ;  /* 0x00011300ff031b82 */ /* 0x003e300000000800 */
[----:B------:R-:W1:Y:S01]  /*c5a0*/  @P1 LDC R5, c[0x0][0x450] ;  /* 0x00011400ff051b82 */ /* 0x000e620000000800 */
[----:B------:R-:W-:Y:S01]  /*c5b0*/  IMAD R21, R89, R4, 0x80 ;  /* 0x0000008059157424 */ /* 0x000fe200078e0204 */
[----:B------:R-:W-:-:S04]  /*c5c0*/  @P1 LOP3.LUT R22, R22, 0x40, RZ, 0xfc, !PT ;  /* 0x0000004016161812 */ /* 0x000fc800078efcff */
[----:B------:R-:W-:Y:S01]  /*c5d0*/  LOP3.LUT R22, R22, 0xffffffdf, RZ, 0xc0, !PT ;  /* 0xffffffdf16167812 */ /* 0x000fe200078ec0ff */
[----:B--2---:R-:W-:-:S04]  /*c5e0*/  IMAD.IADD R90, R0, 0x1, R94 ;  /* 0x00000001005a7824 */ /* 0x004fc800078e025e */
[----:B0-----:R-:W-:-:S05]  /*c5f0*/  @P1 IMAD.HI.U32 R0, R90, R3, RZ ;  /* 0x000000035a001227 */ /* 0x001fca00078e00ff */
[----:B-1----:R-:W-:Y:S01]  /*c600*/  @P1 SHF.R.U32.HI R90, RZ, R5, R0 ;  /* 0x00000005ff5a1219 */ /* 0x002fe20000011600 */
[----:B------:R-:W-:-:S04]  /*c610*/  VIADD R0, R14, 0x19c40 ;  /* 0x00019c400e007836 */ /* 0x000fc80000000000 */
[----:B------:R-:W0:Y:S01]  /*c620*/  SHFL.IDX PT, R92, R90, RZ, 0x1c1f ;  /* 0x001c1fff5a5c7589 */ /* 0x000e2200000e0000 */
[----:B----4-:R-:W-:Y:S01]  /*c630*/  PRMT R0, R6, 0x654, R0 ;  /* 0x0000065406007816 */ /* 0x010fe20000000000 */
[----:B------:R-:W-:Y:S01]  /*c640*/  VIADD R3, R21, 0x1 ;  /* 0x0000000115037836 */ /* 0x000fe20000000000 */
[----:B-----5:R-:W-:Y:S01]  /*c650*/  ISETP.GE.AND P1, PT, R13, 0x1, PT ;  /* 0x000000010d00780c */ /* 0x020fe20003f26270 */
[----:B------:R-:W-:Y:S01]  /*c660*/  IMAD.U32 R14, RZ, RZ, UR4 ;  /* 0x00000004ff0e7e24 */ /* 0x000fe2000f8e00ff */
[----:B------:R1:W-:Y:S01]  /*c670*/  SYNCS.ARRIVE.TRANS64.RED.A1T0 RZ, [R0+URZ], RZ ;  /* 0x000000ff00ff79a7 */ /* 0x0003e2000810043f */
[----:B------:R-:W-:Y:S02]  /*c680*/  IMAD.IADD R20, R100, 0x1, R21 ;  /* 0x0000000164147824 */ /* 0x000fe400078e0215 */
[----:B-1----:R-:W-:Y:S01]  /*c690*/  IMAD R0, R98, -0x2, R3 ;  /* 0xfffffffe62007824 */ /* 0x002fe200078e0203 */
[----:B------:R-:W-:-:S04]  /*c6a0*/  LOP3.LUT R4, RZ, R14, RZ, 0x33, !PT ;  /* 0x0000000eff047212 */ /* 0x000fc800078e33ff */
[----:B------:R-:W-:Y:S01]  /*c6b0*/  IADD3 R7, -R157, R0, R100 ;  /* 0x000000009d077210 */ /* 0x000fe20007ffe164 */
[----:B------:R-:W-:-:S04]  /*c6c0*/  IMAD R20, R98, -0x2, R20 ;  /* 0xfffffffe62147824 */ /* 0x000fc800078e0214 */
[C---:B------:R-:W-:Y:S02]  /*c6d0*/  IMAD.IADD R15, R7.reuse, 0x1, R4 ;  /* 0x00000001070f7824 */ /* 0x040fe400078e0204 */
[----:B------:R-:W-:Y:S01]  /*c6e0*/  IMAD.IADD R7, R7, 0x1, R12 ;  /* 0x0000000107077824 */ /* 0x000fe200078e020c */
[----:B------:R-:W-:Y:S01]  /*c6f0*/  @P1 LOP3.LUT R22, R22, 0x20, RZ, 0xfc, !PT ;  /* 0x0000002016161812 */ /* 0x000fe200078efcff */
[----:B0-----:R-:W-:Y:S01]  /*c700*/  IMAD.IADD R3, R15, 0x1, R92 ;  /* 0x000000010f037824 */ /* 0x001fe200078e025c */
[----:B------:R-:W-:Y:S02]  /*c710*/  LEA R0, R89, 0xffffff80, 0x7 ;  /* 0xffffff8059007811 */ /* 0x000fe400078e38ff */
        /* <DEDUP_REMOVED lines=13> */
.L_x_11883:
[----:B------:R-:W-:-:S13]  /*c7f0*/  ISETP.NE.AND P1, PT, R13, 0x1, PT ;  /* 0x000000010d00780c */ /* 0x000fda0003f25270 */
[----:B------:R-:W0:Y:S02]  /*c800*/  @P1 LDC.64 R4, c[0x0][0x9e8] ;  /* 0x00027a00ff041b82 */ /* 0x000e240000000a00 */
[----:B0-----:R-:W-:-:S05]  /*c810*/  @P1 IMAD.HI.U32 R4, R91, R4, RZ ;  /* 0x000000045b041227 */ /* 0x001fca00078e00ff */
[----:B------:R-:W-:-:S07]  /*c820*/  @P1 SHF.R.U32.HI R91, RZ, R5, R4 ;  /* 0x00000005ff5b1219 */ /* 0x000fce0000011604 */
.L_x_11884:
[----:B------:R-:W-:Y:S05]  /*c830*/  BSYNC B0 ;  /* 0x0000000000007941 */ /* 0x000fea0003800000 */
.L_x_11882:
[----:B------:R-:W-:-:S04]  /*c840*/  IMAD R91, R91, R13, -R0 ;  /* 0x0000000d5b5b7224 */ /* 0x000fc800078e0a00 */
[----:B------:R-:W-:-:S05]  /*c850*/  IMAD R4, R98, -0x2, R91 ;  /* 0xfffffffe62047824 */ /* 0x000fca00078e025b */
[----:B------:R-:W-:Y:S02]  /*c860*/  VIMNMX R3, R3, R4, !PT ;  /* 0x0000000403037248 */ /* 0x000fe40007fe0100 */
[----:B------:R-:W-:-:S07]  /*c870*/  VIADDMNMX R6, R4, R13, R6, PT ;  /* 0x0000000d04067246 */ /* 0x000fce0003800106 */
.L_x_11881:
[C---:B------:R-:W-:Y:S01]  /*c880*/  ISETP.GE.AND P1, PT, R21.reuse, 0x2, PT ;  /* 0x000000021500780c */ /* 0x040fe20003f26270 */
[----:B------:R-:W0:Y:S01]  /*c890*/  SHFL.IDX PT, R90, R90, 0x1, 0x1c1f ;  /* 0x003c1f005a5a7f89 */ /* 0x000e2200000e0000 */
[----:B------:R-:W-:Y:S02]  /*c8a0*/  ISETP.GE.AND P6, PT, R21, 0x9, PT ;  /* 0x000000091500780c */ /* 0x000fe40003fc6270 */
[----:B------:R-:W-:Y:S02]  /*c8b0*/  ISETP.GT.AND P3, PT, R3, 0x1, !P1 ;  /* 0x000000010300780c */ /* 0x000fe40004f64270 */
[----:B------:R-:W-:Y:S02]  /*c8c0*/  ISETP.GE.AND P4, PT, R21, 0xa, PT ;  /* 0x0000000a1500780c */ /* 0x000fe40003f86270 */
[----:B------:R-:W-:Y:S02]  /*c8d0*/  ISETP.GT.AND P2, PT, R3, 0x8, !P6 ;  /* 0x000000080300780c */ /* 0x000fe40007744270 */
[----:B------:R-:W-:-:S02]  /*c8e0*/  ISETP.LT.OR P3, PT, R6, 0x2, P3 ;  /* 0x000000020600780c */ /* 0x000fc40001f61670 */
[----:B------:R-:W-:Y:S02]  /*c8f0*/  ISETP.LT.OR P2, PT, R6, 0x9, P2 ;  /* 0x000000090600780c */ /* 0x000fe40001741670 */
[----:B------:R-:W-:Y:S02]  /*c900*/  FSEL R25, R25, -INF , !P3 ;  /* 0xff80000019197808 */ /* 0x000fe40005800000 */
[----:B------:R-:W-:Y:S02]  /*c910*/  ISETP.GE.AND P3, PT, R21, 0x11, PT ;  /* 0x000000111500780c */ /* 0x000fe40003f66270 */
[----:B------:R-:W-:Y:S02]  /*c920*/  LOP3.LUT R22, R22, 0xfffffffe, RZ, 0xc0, !PT ;  /* 0xfffffffe16167812 */ /* 0x000fe400078ec0ff */
[----:B------:R-:W-:Y:S02]  /*c930*/  FSEL R91, R28, -INF , !P2 ;  /* 0xff8000001c5b7808 */ /* 0x000fe40005000000 */
[----:B------:R-:W-:-:S02]  /*c940*/  ISETP.GT.AND P2, PT, R3, 0x9, !P4 ;  /* 0x000000090300780c */ /* 0x000fc40006744270 */
[----:B------:R-:W-:Y:S01]  /*c950*/  @P4 LOP3.LUT R22, R22, 0x1, RZ, 0xfc, !PT ;  /* 0x0000000116164812 */ /* 0x000fe200078efcff */
[----:B0-----:R-:W-:Y:S01]  /*c960*/  IMAD.IADD R15, R15, 0x1, R90 ;  /* 0x000000010f0f7824 */ /* 0x001fe200078e025a */
        /* <DEDUP_REMOVED lines=9> */
[----:B------:R-:W-:Y:S02]  /*ca00*/  ISETP.GT.AND P2, PT, R3, 0x11, !P3 ;  /* 0x000000110300780c */ /* 0x000fe40005f44270 */
[----:B------:R-:W-:-:S02]  /*ca10*/  ISETP.GE.AND P5, PT, R21, 0x1, PT ;  /* 0x000000011500780c */ /* 0x000fc40003fa6270 */
[----:B------:R-:W-:Y:S02]  /*ca20*/  ISETP.LT.OR P2, PT, R6, 0x12, P2 ;  /* 0x000000120600780c */ /* 0x000fe40001741670 */
[----:B------:R-:W-:Y:S02]  /*ca30*/  @P3 LOP3.LUT R22, R22, 0x2000000, RZ, 0xfc, !PT ;  /* 0x0200000016163812 */ /* 0x000fe400078efcff */
[----:B------:R-:W-:Y:S02]  /*ca40*/  ISETP.GE.AND P3, PT, R21, 0x19, PT ;  /* 0x000000191500780c */ /* 0x000fe40003f66270 */
[----:B------:R-:W-:Y:S02]  /*ca50*/  LOP3.LUT R22, R22, 0xfeffffff, RZ, 0xc0, !PT ;  /* 0xfeffffff16167812 */ /* 0x000fe400078ec0ff */
[----:B------:R-:W-:Y:S02]  /*ca60*/  FSEL R33, R33, -INF , !P2 ;  /* 0xff80000021217808 */ /* 0x000fe40005000000 */
[----:B------:R-:W-:-:S02]  /*ca70*/  ISETP.GT.AND P2, PT, R3, 0x18, !P3 ;  /* 0x000000180300780c */ /* 0x000fc40005f44270 */
[----:B------:R-:W-:Y:S02]  /*ca80*/  VIADDMNMX R20, R90, R7, R20, PT ;  /* 0x000000075a147246 */ /* 0x000fe40003800114 */
        /* <DEDUP_REMOVED lines=165> */
.L_x_11887:
[----:B------:R-:W-:-:S13]  /*d4e0*/  ISETP.NE.AND P4, PT, R13, 0x1, PT ;  /* 0x000000010d00780c */ /* 0x000fda0003f85270 */
[----:B------:R-:W0:Y:S02]  /*d4f0*/  @P4 LDC.64 R4, c[0x0][0x9e8] ;  /* 0x00027a00ff044b82 */ /* 0x000e240000000a00 */
[----:B0-----:R-:W-:-:S05]  /*d500*/  @P4 IMAD.HI.U32 R4, R3, R4, RZ ;  /* 0x0000000403044227 */ /* 0x001fca00078e00ff */
[----:B------:R-:W-:-:S07]  /*d510*/  @P4 SHF.R.U32.HI R3, RZ, R5, R4 ;  /* 0x00000005ff034219 */ /* 0x000fce0000011604 */
.L_x_11888:
[----:B------:R-:W-:Y:S05]  /*d520*/  BSYNC B0 ;  /* 0x0000000000007941 */ /* 0x000fea0003800000 */
.L_x_11886:
[----:B------:R-:W-:-:S04]  /*d530*/  IMAD R0, R3, R13, -R0 ;  /* 0x0000000d03007224 */ /* 0x000fc800078e0a00 */
[----:B------:R-:W-:-:S05]  /*d540*/  IMAD R0, R98, -0x2, R0 ;  /* 0xfffffffe62007824 */ /* 0x000fca00078e0200 */
[----:B------:R-:W-:Y:S02]  /*d550*/  VIMNMX R15, R15, R0, !PT ;  /* 0x000000000f0f7248 */ /* 0x000fe40007fe0100 */
[----:B------:R-:W-:-:S07]  /*d560*/  VIADDMNMX R20, R0, R13, R20, PT ;  /* 0x0000000d00147246 */ /* 0x000fce0003800114 */
.L_x_11885:
[C---:B------:R-:W-:Y:S02]  /*d570*/  ISETP.GT.AND P1, PT, R15.reuse, 0x1, !P1 ;  /* 0x000000010f00780c */ /* 0x040fe40004f24270 */
[----:B------:R-:W-:Y:S02]  /*d580*/  ISETP.GT.AND P6, PT, R15, 0x8, !P6 ;  /* 0x000000080f00780c */ /* 0x000fe400077c4270 */
[C---:B------:R-:W-:Y:S02]  /*d590*/  ISETP.LT.OR P1, PT, R20.reuse, 0x2, P1 ;  /* 0x000000021400780c */ /* 0x040fe40000f21670 */
[----:B------:R-:W-:Y:S02]  /*d5a0*/  ISETP.LT.OR P6, PT, R20, 0x9, P6 ;  /* 0x000000091400780c */ /* 0x000fe400037c1670 */
[----:B------:R-:W-:Y:S02]  /*d5b0*/  FSEL R27, R27, -INF , !P1 ;  /* 0xff8000001b1b7808 */ /* 0x000fe40004800000 */
[----:B------:R-:W-:-:S02]  /*d5c0*/  LOP3.LUT P1, RZ, R22, 0x1, RZ, 0xc0, !PT ;  /* 0x0000000116ff7812 */ /* 0x000fc4000782c0ff */
[----:B------:R-:W-:Y:S02]  /*d5d0*/  FSEL R5, R30, -INF , !P6 ;  /* 0xff8000001e057808 */ /* 0x000fe40007000000 */
[----:B------:R-:W-:Y:S02]  /*d5e0*/  ISETP.GT.AND P1, PT, R15, 0x9, !P1 ;  /* 0x000000090f00780c */ /* 0x000fe40004f24270 */
[----:B------:R-:W-:Y:S02]  /*d5f0*/  LOP3.LUT P6, RZ, R22, 0x4000000, RZ, 0xc0, !PT ;  /* 0x0400000016ff7812 */ /* 0x000fe400078cc0ff */
[----:B------:R-:W-:Y:S02]  /*d600*/  ISETP.LT.OR P1, PT, R20, 0xa, P1 ;  /* 0x0000000a1400780c */ /* 0x000fe40000f21670 */
[----:B------:R-:W-:Y:S02]  /*d610*/  LOP3.LUT P4, RZ, R22, 0x2000000, RZ, 0xc0, !PT ;  /* 0x0200000016ff7812 */ /* 0x000fe4000788c0ff */
        /* <DEDUP_REMOVED lines=51> */
[C---:B------:R-:W-:Y:S02]  /*d950*/  LOP3.LUT P6, RZ, R22.reuse, 0x8000, RZ, 0xc0, !PT ;  /* 0x0000800016ff7812 */ /* 0x040fe400078cc0ff */
[----:B------:R-:W-:Y:S02]  /*d960*/  FSEL R47, R47, -INF , !P1 ;  /* 0xff8000002f2f7808 */ /* 0x000fe40004800000 */
[----:B------:R-:W-:Y:S02]  /*d970*/  LOP3.LUT P1, RZ, R22, 0x40000, RZ, 0xc0, !PT ;  /* 0x0004000016ff7812 */ /* 0x000fe4000782c0ff */
[----:B------:R-:W-:-:S02]  /*d980*/  FMNMX.FTZ R0, R111, R0, !PT ;  /* 0x000000006f007209 */ /* 0x000fc40007810000 */
[----:B------:R-:W-:Y:S02]  /*d990*/  ISETP.GT.AND P1, PT, R15, 0x30, !P1 ;  /* 0x000000300f00780c */ /* 0x000fe40004f24270 */
[----:B------:R-:W-:Y:S02]  /*d9a0*/  FMNMX.FTZ R0, R69, R0, !PT ;  /* 0x0000000045007209 */ /* 0x000fe40007810000 */
[----:B------:R-:W-:Y:S02]  /*d9b0*/  ISETP.LT.OR P1, PT, R20, 0x31, P1 ;  /* 0x000000311400780c */ /* 0x000fe40000f21670 */
[----:B------:R-:W-:Y:S02]  /*d9c0*/  LOP3.LUT P4, RZ, R22, 0x4000, RZ, 0xc0, !PT ;  /* 0x0000400016ff7812 */ /* 0x000fe4000788c0ff */
        /* <DEDUP_REMOVED lines=20> */
[C---:B------:R-:W-:Y:S01]  /*db10*/  ISETP.GT.AND P1, PT, R15.reuse, 0x40, !P4 ;  /* 0x000000400f00780c */ /* 0x040fe20006724270 */
[----:B------:R-:W0:Y:S01]  /*db20*/  SHFL.BFLY PT, R3, R0, 0x2, 0x1f ;  /* 0x0c401f0000037f89 */ /* 0x000e2200000e0000 */
[----:B------:R-:W-:Y:S02]  /*db30*/  ISETP.GT.AND P5, PT, R15, RZ, !P5 ;  /* 0x000000ff0f00720c */ /* 0x000fe40006fa4270 */
        /* <DEDUP_REMOVED lines=10> */
[----:B------:R-:W-:Y:S02]  /*dbe0*/  LOP3.LUT P1, RZ, R22, 0x1000, RZ, 0xc0, !PT ;  /* 0x0000100016ff7812 */ /* 0x000fe4000782c0ff */
[----:B0-----:R-:W-:Y:S02]  /*dbf0*/  FMNMX.FTZ R6, R0, R3, !PT ;  /* 0x0000000300067209 */ /* 0x001fe40007810000 */
[----:B------:R-:W-:Y:S02]  /*dc00*/  ISETP.GT.AND P1, PT, R15, 0x48, !P1 ;  /* 0x000000480f00780c */ /* 0x000fe40004f24270 */
[----:B------:R-:W-:Y:S01]  /*dc10*/  FMNMX.FTZ R0, R26, R27, !PT ;  /* 0x0000001b1a007209 */ /* 0x000fe20007810000 */
[----:B------:R-:W0:Y:S01]  /*dc20*/  SHFL.BFLY PT, R3, R6, 0x1, 0x1f ;  /* 0x0c201f0006037f89 */ /* 0x000e2200000e0000 */
        /* <DEDUP_REMOVED lines=50> */
[----:B0-----:R-:W-:Y:S02]  /*df50*/  FMNMX.FTZ R3, R6, R3, !PT ;  /* 0x0000000306037209 */ /* 0x001fe40007810000 */
[----:B------:R-:W-:Y:S02]  /*df60*/  FSEL R75, R75, -INF , !P1 ;  /* 0xff8000004b4b7808 */ /* 0x000fe40004800000 */
[----:B------:R-:W-:Y:S02]  /*df70*/  ISETP.GT.AND P1, PT, R15, 0x68, !P6 ;  /* 0x000000680f00780c */ /* 0x000fe40007724270 */
[----:B------:R-:W-:Y:S02]  /*df80*/  FMNMX.FTZ R0, R71, R0, !PT ;  /* 0x0000000047007209 */ /* 0x000fe40007810000 */
[----:B------:R-:W-:Y:S02]  /*df90*/  ISETP.LT.OR P1, PT, R20, 0x69, P1 ;  /* 0x000000691400780c */ /* 0x000fe40000f21670 */
[----:B------:R-:W-:-:S02]  /*dfa0*/  LOP3.LUT P6, RZ, R22, 0x8000000, RZ, 0xc0, !PT ;  /* 0x0800000016ff7812 */ /* 0x000fc400078cc0ff */
[----:B------:R-:W-:Y:S02]  /*dfb0*/  FSEL R139, R78, -INF , !P1 ;  /* 0xff8000004e8b7808 */ /* 0x000fe40004800000 */
[----:B------:R-:W-:Y:S02]  /*dfc0*/  ISETP.GT.AND P1, PT, R15, 0x69, !P4 ;  /* 0x000000690f00780c */ /* 0x000fe40006724270 */
[----:B------:R-:W-:Y:S02]  /*dfd0*/  FMNMX.FTZ R0, R137, R0, !PT ;  /* 0x0000000089007209 */ /* 0x000fe40007810000 */
[----:B------:R-:W-:Y:S02]  /*dfe0*/  ISETP.LT.OR P1, PT, R20, 0x6a, P1 ;  /* 0x0000006a1400780c */ /* 0x000fe40000f21670 */
[----:B------:R-:W-:Y:S02]  /*dff0*/  FMNMX.FTZ R0, R75, R0, !PT ;  /* 0x000000004b007209 */ /* 0x000fe40007810000 */
[----:B------:R-:W-:Y:S01]  /*e000*/  FSEL R141, R79, -INF , !P1 ;  /* 0xff8000004f8d7808 */ /* 0x000fe20004800000 */
[----:B------:R-:W-:-:S01]  /*e010*/  FFMA.FTZ R79, R2, R3, -8 ;  /* 0xc1000000024f7423 */ /* 0x000fc20000010003 */
[----:B------:R-:W-:-:S02]  /*e020*/  FSETP.NEU.FTZ.AND P1, PT, R3, -INF , PT ;  /* 0xff8000000300780b */ /* 0x000fc40003f3d000 */
[----:B------:R-:W-:Y:S02]  /*e030*/  LOP3.LUT P4, RZ, R22, 0x10000000, RZ, 0xc0, !PT ;  /* 0x1000000016ff7812 */ /* 0x000fe4000788c0ff */
[----:B------:R-:W-:Y:S02]  /*e040*/  FSEL R79, R79, RZ, P1 ;  /* 0x000000ff4f4f7208 */ /* 0x000fe40000800000 */
[C---:B------:R-:W-:Y:S02]  /*e050*/  ISETP.GT.AND P1, PT, R15.reuse, 0x70, !P6 ;  /* 0x000000700f00780c */ /* 0x040fe40007724270 */
[----:B------:R-:W-:Y:S01]  /*e060*/  ISETP.GT.AND P2, PT, R15, 0x71, !P2 ;  /* 0x000000710f00780c */ /* 0x000fe20005744270 */
[----:B------:R-:W-:-:S01]  /*e070*/  FFMA.FTZ R6, R2, R91, -R79 ;  /* 0x0000005b02067223 */ /* 0x000fc2000001084f */
[----:B------:R-:W-:Y:S01]  /*e080*/  ISETP.LT.OR P1, PT, R20, 0x71, P1 ;  /* 0x000000711400780c */ /* 0x000fe20000f21670 */
[----:B------:R-:W-:-:S01]  /*e090*/  FFMA.FTZ R91, R2, R57, -R79 ;  /* 0x00000039025b7223 */ /* 0x000fc2000001084f */
[----:B------:R-:W-:Y:S01]  /*e0a0*/  FMNMX.FTZ R0, R139, R0, !PT ;  /* 0x000000008b007209 */ /* 0x000fe20007810000 */
[----:B------:R-:W-:-:S01]  /*e0b0*/  FFMA.FTZ R4, R2, R24, -R79 ;  /* 0x0000001802047223 */ /* 0x000fc2000001084f */
[----:B------:R-:W-:Y:S01]  /*e0c0*/  ISETP.GT.AND P3, PT, R15, 0x78, !P3 ;  /* 0x000000780f00780c */ /* 0x000fe20005f64270 */
[----:B------:R-:W-:-:S01]  /*e0d0*/  FFMA.FTZ R24, R2, R93, -R79 ;  /* 0x0000005d02187223 */ /* 0x000fc2000001084f */
[----:B------:R-:W-:Y:S01]  /*e0e0*/  ISETP.GT.AND P4, PT, R15, 0x79, !P4 ;  /* 0x000000790f00780c */ /* 0x000fe20006784270 */
[----:B------:R-:W-:-:S01]  /*e0f0*/  FFMA.FTZ R28, R2, R95, -R79 ;  /* 0x0000005f021c7223 */ /* 0x000fc2000001084f */
[----:B------:R-:W-:Y:S01]  /*e100*/  ISETP.LT.OR P2, PT, R20, 0x72, P2 ;  /* 0x000000721400780c */ /* 0x000fe20001741670 */
[----:B------:R-:W-:-:S01]  /*e110*/  FFMA.FTZ R25, R2, R25, -R79 ;  /* 0x0000001902197223 */ /* 0x000fc2000001084f */
[----:B------:R-:W-:Y:S01]  /*e120*/  FSEL R15, R82, -INF , !P1 ;  /* 0xff800000520f7808 */ /* 0x000fe20004800000 */
[----:B------:R-:W-:Y:S01]  /*e130*/  MUFU.EX2 R4, R4 ;  /* 0x0000000400047308 */ /* 0x000fe20000000800 */
[----:B------:R-:W-:Y:S01]  /*e140*/  FMNMX.FTZ R0, R141, R0, !PT ;  /* 0x000000008d007209 */ /* 0x000fe20007810000 */
[--C-:B------:R-:W-:Y:S01]  /*e150*/  FFMA.FTZ R29, R2, R29, -R79.reuse ;  /* 0x0000001d021d7223 */ /* 0x100fe2000001084f */
[----:B------:R-:W-:Y:S01]  /*e160*/  ISETP.LT.OR P3, PT, R20, 0x79, P3 ;  /* 0x000000791400780c */ /* 0x000fe20001f61670 */
[C-C-:B------:R-:W-:Y:S01]  /*e170*/  FFMA.FTZ R33, R2.reuse, R33, -R79.reuse ;  /* 0x0000002102217223 */ /* 0x140fe2000001084f */
[----:B------:R-:W-:Y:S01]  /*e180*/  FSEL R83, R83, -INF , !P2 ;  /* 0xff80000053537808 */ /* 0x000fe20005000000 */
[--C-:B------:R-:W-:Y:S01]  /*e190*/  FFMA.FTZ R37, R2, R37, -R79.reuse ;  /* 0x0000002502257223 */ /* 0x100fe2000001084f */
[----:B------:R-:W-:Y:S01]  /*e1a0*/  FMNMX.FTZ R0, R15, R0, !PT ;  /* 0x000000000f007209 */ /* 0x000fe20007810000 */
[----:B------:R-:W-:Y:S01]  /*e1b0*/  MUFU.EX2 R25, R25 ;  /* 0x0000001900197308 */ /* 0x000fe20000000800 */
[----:B------:R-:W-:Y:S01]  /*e1c0*/  ISETP.LT.OR P4, PT, R20, 0x7a, P4 ;  /* 0x0000007a1400780c */ /* 0x000fe20002781670 */
[--C-:B------:R-:W-:Y:S01]  /*e1d0*/  FFMA.FTZ R30, R2, R97, -R79.reuse ;  /* 0x00000061021e7223 */ /* 0x100fe2000001084f */
[----:B------:R-:W-:Y:S01]  /*e1e0*/  FSEL R57, R86, -INF , !P3 ;  /* 0xff80000056397808 */ /* 0x000fe20005800000 */
[C-C-:B------:R-:W-:Y:S01]  /*e1f0*/  FFMA.FTZ R41, R2.reuse, R41, -R79.reuse ;  /* 0x0000002902297223 */ /* 0x140fe2000001084f */
[----:B------:R-:W-:Y:S01]  /*e200*/  FMNMX.FTZ R0, R83, R0, !PT ;  /* 0x0000000053007209 */ /* 0x000fe20007810000 */
[C-C-:B------:R-:W-:Y:S01]  /*e210*/  FFMA.FTZ R32, R2.reuse, R99, -R79.reuse ;  /* 0x0000006302207223 */ /* 0x140fe2000001084f */
[----:B------:R-:W-:Y:S01]  /*e220*/  FSEL R87, R87, -INF , !P4 ;  /* 0xff80000057577808 */ /* 0x000fe20006000000 */
        /* <DEDUP_REMOVED lines=8> */
[----:B------:R-:W0:Y:S01]  /*e2b0*/  MUFU.EX2 R29, R29 ;  /* 0x0000001d001d7308 */ /* 0x000e220000000800 */
[----:B------:R-:W-:-:S01]  /*e2c0*/  FFMA.FTZ R20, R2, R107, -R79 ;  /* 0x0000006b02147223 */ /* 0x000fc2000001084f */
[----:B------:R-:W1:Y:S01]  /*e2d0*/  SHFL.BFLY PT, R93, R0, 0x2, 0x1f ;  /* 0x0c401f00005d7f89 */ /* 0x000e6200000e0000 */
        /* <DEDUP_REMOVED lines=11> */
[----:B------:R-:W-:Y:S01]  /*e390*/  ISETP.NE.AND P6, PT, R96, 0x1, PT ;  /* 0x000000016000780c */ /* 0x000fe20003fc5270 */
[----:B------:R-:W-:-:S01]  /*e3a0*/  FFMA.FTZ R48, R2, R117, -R79 ;  /* 0x0000007502307223 */ /* 0x000fc2000001084f */
[----:B------:R-:W-:Y:S01]  /*e3b0*/  MUFU.EX2 R33, R33 ;  /* 0x0000002100217308 */ /* 0x000fe20000000800 */
[----:B0-----:R-:W-:-:S04]  /*e3c0*/  F2FP.SATFINITE.E4M3.F32.PACK_AB_MERGE_C R148, R29, R6, RZ ;  /* 0x000000061d94723e */ /* 0x001fc800048070ff */
[----:B------:R-:W-:-:S03]  /*e3d0*/  F2FP.SATFINITE.E4M3.F32.PACK_AB_MERGE_C R148, R25, R4, R148 ;  /* 0x000000041994723e */ /* 0x000fc60004807094 */
[----:B------:R-:W-:Y:S01]  /*e3e0*/  MUFU.EX2 R28, R28 ;  /* 0x0000001c001c7308 */ /* 0x000fe20000000800 */
[----:B-1----:R-:W-:Y:S01]  /*e3f0*/  FMNMX.FTZ R50, R0, R93, !PT ;  /* 0x0000005d00327209 */ /* 0x002fe20007810000 */
[----:B------:R-:W-:-:S04]  /*e400*/  FFMA.FTZ R93, R2, R119, -R79 ;  /* 0x00000077025d7223 */ /* 0x000fc8000001084f */
[----:B------:R-:W0:Y:S02]  /*e410*/  SHFL.BFLY PT, R95, R50, 0x1, 0x1f ;  /* 0x0c201f00325f7f89 */ /* 0x000e2400000e0000 */
[----:B------:R-:W1:Y:S08]  /*e420*/  MUFU.EX2 R37, R37 ;  /* 0x0000002500257308 */ /* 0x000e700000000800 */
[----:B------:R-:W-:Y:S08]  /*e430*/  MUFU.EX2 R30, R30 ;  /* 0x0000001e001e7308 */ /* 0x000ff00000000800 */
[----:B------:R-:W-:Y:S01]  /*e440*/  MUFU.EX2 R41, R41 ;  /* 0x0000002900297308 */ /* 0x000fe20000000800 */
[----:B-1----:R-:W-:-:S04]  /*e450*/  F2FP.SATFINITE.E4M3.F32.PACK_AB_MERGE_C R150, R37, R28, RZ ;  /* 0x0000001c2596723e */ /* 0x002fc800048070ff */
[----:B------:R-:W-:Y:S02]  /*e460*/  F2FP.SATFINITE.E4M3.F32.PACK_AB_MERGE_C R150, R33, R24, R150 ;  /* 0x000000182196723e */ /* 0x000fe40004807096 */
[----:B0-----:R-:W-:Y:S01]  /*e470*/  FMNMX.FTZ R0, R50, R95, !PT ;  /* 0x0000005f32007209 */ /* 0x001fe20007810000 */
[----:B------:R-:W-:Y:S01]  /*e480*/  MUFU.EX2 R32, R32 ;  /* 0x0000002000207308 */ /* 0x000fe20000000800 */
[----:B------:R-:W-:-:S01]  /*e490*/  FFMA.FTZ R50, R2, R81, -R79 ;  /* 0x0000005102327223 */ /* 0x000fc2000001084f */
[----:B------:R-:W-:Y:S01]  /*e4a0*/  FFMA.FTZ R79, R2, R85, -R79 ;  /* 0x00000055024f7223 */ /* 0x000fe2000001084f */
[----:B------:R-:W-:Y:S01]  /*e4b0*/  FSETP.NEU.FTZ.AND P1, PT, R0, -INF , PT ;  /* 0xff8000000000780b */ /* 0x000fe20003f3d000 */
[----:B------:R-:W-:-:S04]  /*e4c0*/  FFMA.FTZ R52, R2, R0, -8 ;  /* 0xc100000002347423 */ /* 0x000fc80000010000 */
[----:B------:R-:W0:Y:S01]  /*e4d0*/  MUFU.EX2 R45, R45 ;  /* 0x0000002d002d7308 */ /* 0x000e220000000800 */
        /* <DEDUP_REMOVED lines=27> */
[----:B0-----:R-:W-:Y:S01]  /*e690*/  F2FP.SATFINITE.E4M3.F32.PACK_AB_MERGE_C R144, R45, R32, RZ ;  /* 0x000000202d90723e */ /* 0x001fe200048070ff */
[----:B------:R-:W-:-:S01]  /*e6a0*/  FADD.FTZ R74, R28, R63 ;  /* 0x0000003f1c4a7221 */ /* 0x000fc20000010000 */
[C-C-:B------:R-:W-:Y:S01]  /*e6b0*/  FFMA.FTZ R47, R2.reuse, R129, -R52.reuse ;  /* 0x00000081022f7223 */ /* 0x140fe20000010834 */
[----:B------:R-:W-:-:S01]  /*e6c0*/  FFMA.FTZ R51, R2, R131, -R52 ;  /* 0x0000008302337223 */ /* 0x000fc20000010834 */
[----:B------:R-:W0:Y:S01]  /*e6d0*/  MUFU.EX2 R54, R54 ;  /* 0x0000003600367308 */ /* 0x000e220000000800 */
[----:B-1----:R-:W-:-:S01]  /*e6e0*/  FADD.FTZ R72, R26, R27 ;  /* 0x0000001b1a487221 */ /* 0x002fc20000010000 */
[C---:B------:R-:W-:Y:S01]  /*e6f0*/  FFMA.FTZ R55, R2.reuse, R133, -R52 ;  /* 0x0000008502377223 */ /* 0x040fe20000010834 */
[----:B------:R-:W-:Y:S01]  /*e700*/  F2FP.SATFINITE.E4M3.F32.PACK_AB_MERGE_C R144, R41, R30, R144 ;  /* 0x0000001e2990723e */ /* 0x000fe20004807090 */
[C-C-:B------:R-:W-:Y:S01]  /*e710*/  FFMA.FTZ R6, R2.reuse, R67, -R52.reuse ;  /* 0x0000004302067223 */ /* 0x140fe20000010834 */
[----:B------:R-:W-:-:S01]  /*e720*/  FFMA.FTZ R4, R2, R135, -R52 ;  /* 0x0000008702047223 */ /* 0x000fc20000010834 */
[C-C-:B------:R-:W-:Y:S01]  /*e730*/  FFMA.FTZ R139, R2.reuse, R139, -R52.reuse ;  /* 0x0000008b028b7223 */ /* 0x140fe20000010834 */
[----:B------:R-:W-:-:S01]  /*e740*/  FFMA.FTZ R141, R2, R141, -R52 ;  /* 0x0000008d028d7223 */ /* 0x000fc20000010834 */
[----:B------:R-:W1:Y:S01]  /*e750*/  MUFU.EX2 R7, R7 ;  /* 0x0000000700077308 */ /* 0x000e620000000800 */
[----:B--2---:R-:W-:-:S01]  /*e760*/  FADD.FTZ R59, R5, R72 ;  /* 0x00000048053b7221 */ /* 0x004fc20000010000 */
[C-C-:B------:R-:W-:Y:S01]  /*e770*/  FFMA.FTZ R83, R2.reuse, R83, -R52.reuse ;  /* 0x0000005302537223 */ /* 0x140fe20000010834 */
[----:B------:R-:W-:-:S05]  /*e780*/  FFMA.FTZ R57, R2, R57, -R52 ;  /* 0x0000003902397223 */ /* 0x000fca0000010834 */
[----:B------:R-:W2:Y:S01]  /*e790*/  MUFU.EX2 R56, R56 ;  /* 0x0000003800387308 */ /* 0x000ea20000000800 */
[----:B0-----:R-:W-:-:S01]  /*e7a0*/  FADD.FTZ R72, R54, R59 ;  /* 0x0000003b36487221 */ /* 0x001fc20000010000 */
[----:B------:R-:W-:Y:S01]  /*e7b0*/  FADD.FTZ R59, R37, R74 ;  /* 0x0000004a253b7221 */ /* 0x000fe20000010000 */
        /* <DEDUP_REMOVED lines=14> */
[----:B------:R-:W-:Y:S01]  /*e8a0*/  FFMA.FTZ R25, R2, R71, -R52 ;  /* 0x0000004702197223 */ /* 0x000fe20000010834 */
[----:B------:R-:W-:-:S04]  /*e8b0*/  F2FP.SATFINITE.E4M3.F32.PACK_AB_MERGE_C R58, R58, R31, RZ ;  /* 0x0000001f3a3a723e */ /* 0x000fc800048070ff */
        /* <DEDUP_REMOVED lines=9> */
[----:B------:R-:W-:-:S06]  /*e950*/  FFMA.FTZ R24, R2, R137, -R52 ;  /* 0x0000008902187223 */ /* 0x000fcc0000010834 */
[----:B------:R-:W-:Y:S01]  /*e960*/  MUFU.EX2 R36, R36 ;  /* 0x0000002400247308 */ /* 0x000fe20000000800 */
[----:B0-----:R-:W-:-:S07]  /*e970*/  FADD.FTZ R33, R49, R28 ;  /* 0x0000001c31217221 */ /* 0x001fce0000010000 */
[----:B------:R-:W0:Y:S01]  /*e980*/  MUFU.EX2 R53, R53 ;  /* 0x0000003500357308 */ /* 0x000e220000000800 */
[----:B-1----:R-:W-:-:S01]  /*e990*/  FADD.FTZ R28, R62, R29 ;  /* 0x0000001d3e1c7221 */ /* 0x002fc20000010000 */
[----:B------:R-:W-:Y:S01]  /*e9a0*/  FFMA.FTZ R29, R2, R75, -R52 ;  /* 0x0000004b021d7223 */ /* 0x000fe20000010834 */
[----:B------:R-:W-:-:S04]  /*e9b0*/  F2FP.SATFINITE.E4M3.F32.PACK_AB_MERGE_C R35, R62, R35, RZ ;  /* 0x000000233e23723e */ /* 0x000fc800048070ff */
[----:B------:R-:W-:Y:S01]  /*e9c0*/  F2FP.SATFINITE.E4M3.F32.PACK_AB_MERGE_C R145, R60, R21, R35 ;  /* 0x000000153c91723e */ /* 0x000fe20004807023 */
[----:B------:R-:W1:Y:S08]  /*e9d0*/  MUFU.EX2 R39, R39 ;  /* 0x0000002700277308 */ /* 0x000e700000000800 */
[----:B------:R-:W2:Y:S01]  /*e9e0*/  MUFU.EX2 R64, R64 ;  /* 0x0000004000407308 */ /* 0x000ea20000000800 */
[----:B0-----:R-:W-:Y:S01]  /*e9f0*/  F2FP.SATFINITE.E4M3.F32.PACK_AB_MERGE_C R146, R53, R36, RZ ;  /* 0x000000243592723e */ /* 0x001fe200048070ff */
[----:B------:R-:W-:-:S03]  /*ea00*/  FADD.FTZ R36, R36, R33 ;  /* 0x0000002124247221 */ /* 0x000fc60000010000 */
[----:B------:R-:W-:Y:S01]  /*ea10*/  F2FP.SATFINITE.E4M3.F32.PACK_AB_MERGE_C R146, R49, R34, R146 ;  /* 0x000000223192723e */ /* 0x000fe20004807092 */
[----:B------:R-:W-:-:S02]  /*ea20*/  FADD.FTZ R53, R53, R36 ;  /* 0x0000002435357221 */ /* 0x000fc40000010000 */
[----:B------:R-:W0:Y:S01]  /*ea30*/  MUFU.EX2 R43, R43 ;  /* 0x0000002b002b7308 */ /* 0x000e220000000800 */
[----:B-1----:R-:W-:-:S07]  /*ea40*/  FADD.FTZ R33, R39, R28 ;  /* 0x0000001c27217221 */ /* 0x002fce0000010000 */
[----:B------:R-:W1:Y:S01]  /*ea50*/  MUFU.EX2 R66, R66 ;  /* 0x0000004200427308 */ /* 0x000e620000000800 */
[----:B--2---:R-:W-:-:S07]  /*ea60*/  FADD.FTZ R28, R64, R33 ;  /* 0x00000021401c7221 */ /* 0x004fce0000010000 */
[----:B------:R-:W-:Y:S01]  /*ea70*/  MUFU.EX2 R20, R20 ;  /* 0x0000001400147308 */ /* 0x000fe20000000800 */
[----:B0-----:R-:W-:-:S01]  /*ea80*/  FADD.FTZ R33, R43, R28 ;  /* 0x0000001c2b217221 */ /* 0x001fc20000010000 */
[C-C-:B------:R-:W-:Y:S01]  /*ea90*/  FFMA.FTZ R28, R2.reuse, R15, -R52.reuse ;  /* 0x0000000f021c7223 */ /* 0x140fe20000010834 */
[----:B------:R-:W-:-:S05]  /*eaa0*/  FFMA.FTZ R52, R2, R87, -R52 ;  /* 0x0000005702347223 */ /* 0x000fca0000010834 */
[----:B------:R-:W0:Y:S01]  /*eab0*/  MUFU.EX2 R61, R61 ;  /* 0x0000003d003d7308 */ /* 0x000e220000000800 */
[----:B-1----:R-:W-:-:S01]  /*eac0*/  FADD.FTZ R30, R66, R33 ;  /* 0x00000021421e7221 */ /* 0x002fc20000010000 */
[----:B------:R-:W-:-:S04]  /*ead0*/  F2FP.SATFINITE.E4M3.F32.PACK_AB_MERGE_C R43, R66, R43, RZ ;  /* 0x0000002b422b723e */ /* 0x000fc800048070ff */
[----:B------:R-:W-:Y:S02]  /*eae0*/  F2FP.SATFINITE.E4M3.F32.PACK_AB_MERGE_C R147, R64, R39, R43 ;  /* 0x000000274093723e */ /* 0x000fe4000480702b */
        /* <DEDUP_REMOVED lines=17> */
[----:B0-----:R-:W-:-:S01]  /*ec00*/  FADD.FTZ R30, R70, R5 ;  /* 0x00000005461e7221 */ /* 0x001fc20000010000 */
[----:B------:R-:W-:-:S06]  /*ec10*/  F2FP.SATFINITE.E4M3.F32.PACK_AB_MERGE_C R51, R70, R51, RZ ;  /* 0x000000334633723e */ /* 0x000fcc00048070ff */
[----:B------:R-:W0:Y:S08]  /*ec20*/  MUFU.EX2 R55, R55 ;  /* 0x0000003700377308 */ /* 0x000e300000000800 */
[----:B------:R-:W-:Y:S01]  /*ec30*/  MUFU.EX2 R46, R46 ;  /* 0x0000002e002e7308 */ /* 0x000fe20000000800 */
[----:B-1----:R-:W-:-:S07]  /*ec40*/  F2FP.SATFINITE.E4M3.F32.PACK_AB_MERGE_C R142, R69, R42, RZ ;  /* 0x0000002a458e723e */ /* 0x002fce00048070ff */
[----:B------:R-:W1:Y:S01]  /*ec50*/  MUFU.EX2 R77, R77 ;  /* 0x0000004d004d7308 */ /* 0x000e620000000800 */
[----:B0-----:R-:W-:-:S02]  /*ec60*/  FADD.FTZ R31, R55, R30 ;  /* 0x0000001e371f7221 */ /* 0x001fc40000010000 */
[----:B------:R-:W0:Y:S05]  /*ec70*/  @P6 LDC R30, c[0x0][0x44c] ;  /* 0x00011300ff1e6b82 */ /* 0x000e2a0000000800 */
[----:B------:R-:W-:Y:S08]  /*ec80*/  MUFU.EX2 R40, R40 ;  /* 0x0000002800287308 */ /* 0x000ff00000000800 */
[----:B------:R-:W2:Y:S01]  /*ec90*/  MUFU.EX2 R65, R65 ;  /* 0x0000004100417308 */ /* 0x000ea20000000800 */
[----:B-1----:R-:W-:-:S07]  /*eca0*/  F2FP.SATFINITE.E4M3.F32.PACK_AB_MERGE_C R27, R77, R46, RZ ;  /* 0x0000002e4d1b723e */ /* 0x002fce00048070ff */
[----:B------:R-:W1:Y:S01]  /*ecb0*/  MUFU.EX2 R6, R6 ;  /* 0x0000000600067308 */ /* 0x000e620000000800 */
[----:B0-----:R-:W-:-:S07]  /*ecc0*/  @P6 IMAD.HI.U32 R30, R94, R30, RZ ;  /* 0x0000001e5e1e6227 */ /* 0x001fce00078e00ff */
[----:B------:R-:W-:Y:S01]  /*ecd0*/  MUFU.EX2 R44, R44 ;  /* 0x0000002c002c7308 */ /* 0x000fe20000000800 */
[----:B--2---:R-:W-:Y:S01]  /*ece0*/  F2FP.SATFINITE.E4M3.F32.PACK_AB_MERGE_C R142, R65, R40, R142 ;  /* 0x00000028418e723e */ /* 0x004fe2000480708e */
[----:B------:R-:W-:-:S04]  /*ecf0*/  FADD.FTZ R40, R40, R61 ;  /* 0x0000003d28287221 */ /* 0x000fc80000010000 */
[----:B------:R-:W-:Y:S02]  /*ed00*/  FADD.FTZ R65, R65, R40 ;  /* 0x0000002841417221 */ /* 0x000fe40000010000 */
[----:B------:R-:W0:Y:S01]  /*ed10*/  MUFU.EX2 R73, R73 ;  /* 0x0000004900497308 */ /* 0x000e220000000800 */
[----:B-1----:R-:W-:-:S01]  /*ed20*/  FADD.FTZ R31, R6, R31 ;  /* 0x0000001f061f7221 */ /* 0x002fc20000010000 */
[----:B------:R-:W-:-:S04]  /*ed30*/  FADD.FTZ R42, R42, R65 ;  /* 0x000000412a2a7221 */ /* 0x000fc80000010000 */
[----:B------:R-:W-:Y:S02]  /*ed40*/  FADD.FTZ R69, R69, R42 ;  /* 0x0000002a45457221 */ /* 0x000fe40000010000 */
[----:B------:R-:W-:Y:S08]  /*ed50*/  MUFU.EX2 R4, R4 ;  /* 0x0000000400047308 */ /* 0x000ff00000000800 */
[----:B------:R-:W1:Y:S01]  /*ed60*/  MUFU.EX2 R25, R25 ;  /* 0x0000001900197308 */ /* 0x000e620000000800 */
[C---:B0-----:R-:W-:Y:S01]  /*ed70*/  F2FP.SATFINITE.E4M3.F32.PACK_AB_MERGE_C R136, R73.reuse, R44, R27 ;  /* 0x0000002c4988723e */ /* 0x041fe2000480701b */
[----:B------:R-:W-:Y:S01]  /*ed80*/  FADD.FTZ R44, R44, R69 ;  /* 0x000000452c2c7221 */ /* 0x000fe20000010000 */
[----:B------:R-:W0:Y:S03]  /*ed90*/  @P6 LDC R27, c[0x0][0x450] ;  /* 0x00011400ff1b6b82 */ /* 0x000e260000000800 */
[----:B------:R-:W-:-:S02]  /*eda0*/  FADD.FTZ R73, R73, R44 ;  /* 0x0000002c49497221 */ /* 0x000fc40000010000 */
[----:B------:R-:W2:Y:S02]  /*edb0*/  MUFU.EX2 R24, R24 ;  /* 0x0000001800187308 */ /* 0x000ea40000000800 */
[----:B------:R-:W-:-:S04]  /*edc0*/  FADD.FTZ R46, R46, R73 ;  /* 0x000000492e2e7221 */ /* 0x000fc80000010000 */
[----:B------:R-:W-:Y:S02]  /*edd0*/  FADD.FTZ R77, R77, R46 ;  /* 0x0000002e4d4d7221 */ /* 0x000fe40000010000 */
[----:B------:R-:W3:Y:S01]  /*ede0*/  MUFU.EX2 R29, R29 ;  /* 0x0000001d001d7308 */ /* 0x000ee20000000800 */
[----:B-1----:R-:W-:-:S04]  /*edf0*/  F2FP.SATFINITE.E4M3.F32.PACK_AB_MERGE_C R7, R25, R4, RZ ;  /* 0x000000041907723e */ /* 0x002fc800048070ff */
[----:B------:R-:W-:-:S03]  /*ee00*/  F2FP.SATFINITE.E4M3.F32.PACK_AB_MERGE_C R143, R6, R55, R7 ;  /* 0x00000037068f723e */ /* 0x000fc60004807007 */
[----:B------:R-:W1:Y:S08]  /*ee10*/  MUFU.EX2 R15, R139 ;  /* 0x0000008b000f7308 */ /* 0x000e700000000800 */
[----:B------:R4:W-:Y:S08]  /*ee20*/  MUFU.EX2 R5, R28 ;  /* 0x0000001c00057308 */ /* 0x0009f00000000800 */
[----:B------:R5:W0:Y:S01]  /*ee30*/  MUFU.EX2 R20, R141 ;  /* 0x0000008d00147308 */ /* 0x000a220000000800 */
[----:B----4-:R-:W-:-:S04]  /*ee40*/  FADD.FTZ R28, R4, R31 ;  /* 0x0000001f041c7221 */ /* 0x010fc80000010000 */
[----:B------:R-:W-:-:S03]  /*ee50*/  FADD.FTZ R25, R25, R28 ;  /* 0x0000001c19197221 */ /* 0x000fc60000010000 */
[----:B------:R-:W-:Y:S01]  /*ee60*/  MUFU.EX2 R50, R50 ;  /* 0x0000003200327308 */ /* 0x000fe20000000800 */
[----:B--2---:R-:W-:-:S01]  /*ee70*/  FADD.FTZ R4, R24, R25 ;  /* 0x0000001918047221 */ /* 0x004fc20000010000 */
[----:B-----5:R-:W-:-:S03]  /*ee80*/  F2FP.SATFINITE.E4M3.F32.PACK_AB_MERGE_C R141, R68, R47, R51 ;  /* 0x0000002f448d723e */ /* 0x020fc60004807033 */
[----:B---3--:R-:W-:-:S03]  /*ee90*/  FADD.FTZ R4, R29, R4 ;  /* 0x000000041d047221 */ /* 0x008fc60000010000 */
[----:B------:R-:W2:Y:S01]  /*eea0*/  MUFU.EX2 R79, R79 ;  /* 0x0000004f004f7308 */ /* 0x000ea20000000800 */
[----:B-1----:R-:W-:-:S01]  /*eeb0*/  FADD.FTZ R7, R15, R4 ;  /* 0x000000040f077221 */ /* 0x002fc20000010000 */
[----:B0-----:R-:W-:-:S03]  /*eec0*/  F2FP.SATFINITE.E4M3.F32.PACK_AB_MERGE_C R15, R20, R15, RZ ;  /* 0x0000000f140f723e */ /* 0x001fc600048070ff */
[----:B------:R-:W-:Y:S01]  /*eed0*/  FADD.FTZ R20, R20, R7 ;  /* 0x0000000714147221 */ /* 0x000fe20000010000 */
[----:B------:R-:W-:Y:S01]  /*eee0*/  F2FP.SATFINITE.E4M3.F32.PACK_AB_MERGE_C R137, R29, R24, R15 ;  /* 0x000000181d89723e */ /* 0x000fe2000480700f */
[----:B------:R-:W-:Y:S01]  /*eef0*/  IMAD.MOV.U32 R15, RZ, RZ, R94 ;  /* 0x000000ffff0f7224 */ /* 0x000fe200078e005e */
[----:B------:R-:W-:Y:S01]  /*ef00*/  MUFU.EX2 R48, R48 ;  /* 0x0000003000307308 */ /* 0x000fe20000000800 */
[----:B------:R-:W-:Y:S01]  /*ef10*/  @P6 SHF.R.U32.HI R15, RZ, R27, R30 ;  /* 0x0000001bff0f6219 */ /* 0x000fe2000001161e */
[----:B------:R-:W-:Y:S01]  /*ef20*/  FADD.FTZ R7, R5, R20 ;  /* 0x0000001405077221 */ /* 0x000fe20000010000 */
[----:B------:R-:W-:-:S03]  /*ef30*/  ISETP.GE.AND P6, PT, R13, 0x1, PT ;  /* 0x000000010d00780c */ /* 0x000fc60003fc6270 */
[----:B------:R-:W-:Y:S02]  /*ef40*/  IMAD.IADD R15, R88, 0x1, R15 ;  /* 0x00000001580f7824 */ /* 0x000fe400078e020f */
[----:B------:R-:W0:Y:S01]  /*ef50*/  MUFU.EX2 R93, R93 ;  /* 0x0000005d005d7308 */ /* 0x000e220000000800 */
[----:B--2---:R-:W-:Y:S01]  /*ef60*/  F2FP.SATFINITE.E4M3.F32.PACK_AB_MERGE_C R4, R79, R50, RZ ;  /* 0x000000324f04723e */ /* 0x004fe200048070ff */
[----:B------:R-:W-:-:S06]  /*ef70*/  IMAD.IADD R12, R15, 0x1, R12 ;  /* 0x000000010f0c7824 */ /* 0x000fcc00078e020c */
[----:B------:R-:W1:Y:S08]  /*ef80*/  MUFU.EX2 R26, R83 ;  /* 0x00000053001a7308 */ /* 0x000e700000000800 */
[----:B------:R-:W-:Y:S01]  /*ef90*/  MUFU.EX2 R57, R57 ;  /* 0x0000003900397308 */ /* 0x000fe20000000800 */
[----:B0-----:R-:W-:Y:S01]  /*efa0*/  F2FP.SATFINITE.E4M3.F32.PACK_AB_MERGE_C R138, R93, R48, R4 ;  /* 0x000000305d8a723e */ /* 0x001fe20004807004 */
[----:B------:R-:W-:-:S04]  /*efb0*/  FADD.FTZ R48, R48, R77 ;  /* 0x0000004d30307221 */ /* 0x000fc80000010000 */
[----:B------:R-:W-:Y:S02]  /*efc0*/  FADD.FTZ R93, R93, R48 ;  /* 0x000000305d5d7221 */ /* 0x000fe40000010000 */
[----:B------:R-:W0:Y:S01]  /*efd0*/  MUFU.EX2 R52, R52 ;  /* 0x0000003400347308 */ /* 0x000e220000000800 */
[----:B-1----:R-:W-:-:S01]  /*efe0*/  FADD.FTZ R4, R26, R7 ;  /* 0x000000071a047221 */ /* 0x002fc20000010000 */
        /* <DEDUP_REMOVED lines=19> */
.L_x_11891:
[----:B------:R-:W-:-:S13]  /*f120*/  ISETP.NE.AND P1, PT, R13, 0x1, PT ;  /* 0x000000010d00780c */ /* 0x000fda0003f25270 */
[----:B------:R-:W0:Y:S02]  /*f130*/  @P1 LDC.64 R20, c[0x0][0x9e8] ;  /* 0x00027a00ff141b82 */ /* 0x000e240000000a00 */
[----:B0-----:R-:W-:-:S05]  /*f140*/  @P1 IMAD.HI.U32 R20, R7, R20, RZ ;  /* 0x0000001407141227 */ /* 0x001fca00078e00ff */
[----:B------:R-:W-:-:S07]  /*f150*/  @P1 SHF.R.U32.HI R7, RZ, R21, R20 ;  /* 0x00000015ff071219 */ /* 0x000fce0000011614 */
.L_x_11892:
[----:B------:R-:W-:Y:S05]  /*f160*/  BSYNC B0 ;  /* 0x0000000000007941 */ /* 0x000fea0003800000 */
.L_x_11890:
[----:B------:R-:W-:-:S05]  /*f170*/  IMAD R7, R7, R13, R13 ;  /* 0x0000000d07077224 */ /* 0x000fca00078e020d */
[----:B------:R-:W-:-:S07]  /*f180*/  VIMNMX R12, R12, R7, PT ;  /* 0x000000070c0c7248 */ /* 0x000fce0003fe0100 */
.L_x_11889:
[----:B------:R-:W2:Y:S01]  /*f190*/  LDL R13, [R1+0x4c] ;  /* 0x00004c00010d7983 */ /* 0x000ea20000100800 */
        /* <DEDUP_REMOVED lines=8> */
[----:B------:R-:W-:Y:S01]  /*f220*/  SHF.R.S32.HI R7, RZ, 0x7, R7 ;  /* 0x00000007ff077819 */ /* 0x000fe20000011407 */
[----:B------:R-:W-:Y:S01]  /*f230*/  BSSY B1, `(.L_x_11893) ;  /* 0x000031d000017945 */ /* 0x000fe20003800000 */
        /* <DEDUP_REMOVED lines=24> */
[----:B--2---:R-:W-:-:S04]  /*f3c0*/  VIMNMX R13, R13, R7, !PT ;  /* 0x000000070d0d7248 */ /* 0x004fc80007fe0100 */
[----:B------:R-:W-:Y:S01]  /*f3d0*/  ISETP.GE.AND P1, PT, R4, R13, PT ;  /* 0x0000000d0400720c */ /* 0x000fe20003f26270 */
[----:B------:R0:W-:-:S12]  /*f3e0*/  STL [R1+0x38], R13 ;  /* 0x0000380d01007387 */ /* 0x0001d80000100800 */
[----:B0-----:R-:W-:Y:S05]  /*f3f0*/  @!P1 BRA `(.L_x_11894) ;  /* 0x0000003000009947 */ /* 0x001fea0003800000 */
[----:B------:R-:W-:Y:S01]  /*f400*/  BSSY B0, `(.L_x_11895) ;  /* 0x00002fb000007945 */ /* 0x000fe20003800000 */
[----:B------:R-:W-:-:S07]  /*f410*/  IMAD.MOV.U32 R135, RZ, RZ, RZ ;  /* 0x000000ffff877224 */ /* 0x000fce00078e00ff */
.L_x_11916:
[----:B------:R-:W-:-:S05]  /*f420*/  VIADD R7, R19, 0x1 ;  /* 0x0000000113077836 */ /* 0x000fca0000000000 */
[----:B------:R-:W-:-:S04]  /*f430*/  ISETP.NE.AND P1, PT, R7, 0x2, PT ;  /* 0x000000020700780c */ /* 0x000fc80003f25270 */
[----:B------:R-:W-:Y:S02]  /*f440*/  SEL R13, RZ, 0x1, P1 ;  /* 0x00000001ff0d7807 */ /* 0x000fe40000800000 */
[----:B------:R-:W-:Y:S02]  /*f450*/  SEL R7, R7, RZ, P1 ;  /* 0x000000ff07077207 */ /* 0x000fe40000800000 */
[----:B------:R-:W-:Y:S01]  /*f460*/  LOP3.LUT R20, R156, R13, RZ, 0x3c, !PT ;  /* 0x0000000d9c147212 */ /* 0x000fe200078e3cff */
[----:B------:R-:W-:Y:S06]  /*f470*/  @!P0 BRA `(.L_x_11896) ;  /* 0x0000000000048947 */ /* 0x000fec0003800000 */
[----:B------:R-:W-:Y:S01]  /*f480*/  BPT.TRAP 0x1 ;  /* 0x000000040000795c */ /* 0x000fe20000300000 */
.L_x_11896:
[----:B------:R-:W-:Y:S01]  /*f490*/  IMAD R21, R7, 0x8, R18 ;  /* 0x0000000807157824 */ /* 0x000fe200078e0212 */
[----:B------:R-:W-:-:S04]  /*f4a0*/  SHF.L.U32 R12, R20, 0x1f, RZ ;  /* 0x0000001f140c7819 */ /* 0x000fc800000006ff */
[----:B------:R0:W1:Y:S01]  /*f4b0*/  SYNCS.PHASECHK.TRANS64.TRYWAIT P1, [R21+URZ+0x19c30], R12 ;  /* 0x019c300c150075a7 */ /* 0x000062000802017f */
[----:B------:R-:W-:Y:S05]  /*f4c0*/  @!P0 BRA `(.L_x_11897) ;  /* 0x0000000000048947 */ /* 0x000fea0003800000 */
[----:B------:R-:W-:Y:S01]  /*f4d0*/  BPT.TRAP 0x1 ;  /* 0x000000040000795c */ /* 0x000fe20000300000 */
.L_x_11897:
[----:B------:R-:W-:Y:S01]  /*f4e0*/  BSSY B2, `(.L_x_11898) ;  /* 0x0000006000027945 */ /* 0x000fe20003800000 */
[----:B------:R-:W-:Y:S02]  /*f4f0*/  IMAD R14, R7, 0x300, R153 ;  /* 0x00000300070e7824 */ /* 0x000fe400078e0299 */
[----:B------:R-:W-:Y:S01]  /*f500*/  IMAD.MOV.U32 R15, RZ, RZ, -0x3ffffff0 ;  /* 0xc0000010ff0f7424 */ /* 0x000fe200078e00ff */
[----:B-1----:R-:W-:Y:S06]  /*f510*/  @P1 BRA `(.L_x_11899) ;  /* 0x0000000000081947 */ /* 0x002fec0003800000 */
[----:B------:R-:W1:Y:S02]  /*f520*/  SYNCS.PHASECHK.TRANS64.TRYWAIT P1, [R21+URZ+0x19c30], R12 ;  /* 0x019c300c150075a7 */ /* 0x000e64000802017f */
[----:B-1----:R-:W-:Y:S05]  /*f530*/  @!P1 BRA `(.L_x_11900) ;  /* 0x00000130003c9947 */ /* 0x002fea0003800000 */
.L_x_11899:
[----:B------:R-:W-:Y:S05]  /*f540*/  BSYNC B2 ;  /* 0x0000000000027941 */ /* 0x000fea0003800000 */
.L_x_11898:
[C---:B01----:R-:W-:Y:S01]  /*f550*/  VIADD R12, R14.reuse, 0x100 ;  /* 0x000001000e0c7836 */ /* 0x043fe20000000000 */
[----:B------:R-:W-:Y:S01]  /*f560*/  R2UR UR6, R14 ;  /* 0x000000000e0672ca */ /* 0x000fe200000e0000 */
[----:B------:R-:W-:Y:S01]  /*f570*/  IMAD.MOV.U32 R13, RZ, RZ, -0x3ffffff0 ;  /* 0xc0000010ff0d7424 */ /* 0x000fe200078e00ff */
[----:B------:R-:W-:Y:S02]  /*f580*/  R2UR UR7, R15 ;  /* 0x000000000f0772ca */ /* 0x000fe400000e0000 */
[----:B------:R-:W-:Y:S02]  /*f590*/  R2UR UR4, R8 ;  /* 0x00000000080472ca */ /* 0x000fe400000e0000 */
[----:B------:R-:W-:Y:S01]  /*f5a0*/  R2UR UR5, R9 ;  /* 0x00000000090572ca */ /* 0x000fe200000e0000 */
[----:B------:R-:W-:Y:S01]  /*f5b0*/  WARPGROUP.ARRIVE ;  /* 0x00000000000079c5 */ /* 0x000fe20000000000 */
[----:B------:R-:W-:Y:S01]  /*f5c0*/  R2UR UR10, R12 ;  /* 0x000000000c0a72ca */ /* 0x000fe200000e0000 */
[----:B------:R-:W-:Y:S01]  /*f5d0*/  VIADD R14, R14, 0x200 ;  /* 0x000002000e0e7836 */ /* 0x000fe20000000000 */
[----:B------:R-:W-:-:S02]  /*f5e0*/  R2UR UR11, R13 ;  /* 0x000000000d0b72ca */ /* 0x000fc400000e0000 */
[----:B------:R-:W2:Y:S01]  /*f5f0*/  LDL.64 R12, [R1] ;  /* 0x00000000010c7983 */ /* 0x000ea20000100a00 */
[----:B------:R-:W-:Y:S01]  /*f600*/  IMAD.MOV.U32 R15, RZ, RZ, -0x3ffffff0 ;  /* 0xc0000010ff0f7424 */ /* 0x000fe200078e00ff */
[----:B------:R-:W-:Y:S02]  /*f610*/  R2UR UR14, R14 ;  /* 0x000000000e0e72ca */ /* 0x000fe400000e0000 */
[----:B------:R-:W-:Y:S02]  /*f620*/  R2UR UR12, R10 ;  /* 0x000000000a0c72ca */ /* 0x000fe400000e0000 */
[----:B------:R-:W-:Y:S01]  /*f630*/  R2UR UR15, R15 ;  /* 0x000000000f0f72ca */ /* 0x000fe200000e0000 */
[----:B------:R-:W-:Y:S01]  /*f640*/  QGMMA.64x128x32.F32.E4M3.E4M3 R24, gdesc[UR4], RZ, !UPT, gsb0 ;  /* 0x01e00000041879f3 */ /* 0x000fe2000c0008ff */
[----:B------:R-:W-:Y:S02]  /*f650*/  R2UR UR13, R11 ;  /* 0x000000000b0d72ca */ /* 0x000fe400000e0000 */
[----:B------:R-:W-:-:S02]  /*f660*/  WARPGROUP.DEPBAR.LE gsb0, 0x0 ;  /* 0x00008000000079c5 */ /* 0x000fc40000010000 */
[----:B------:R-:W-:Y:S01]  /*f670*/  WARPGROUP.ARRIVE ;  /* 0x00000000000079c5 */ /* 0x000fe20000000000 */
[----:B--2---:R-:W-:Y:S02]  /*f680*/  R2UR UR8, R12 ;  /* 0x000000000c0872ca */ /* 0x004fe400000e0000 */
[----:B------:R-:W-:-:S13]  /*f690*/  R2UR UR9, R13 ;  /* 0x000000000d0972ca */ /* 0x000fda00000e0000 */
[----:B------:R-:W-:Y:S03]  /*f6a0*/  QGMMA.64x128x32.F32.E4M3.E4M3 R24, gdesc[UR8], R24, gsb0 ;  /* 0x01e00000081879f3 */ /* 0x000fe60008000818 */
[----:B------:R-:W-:Y:S02]  /*f6b0*/  WARPGROUP.DEPBAR.LE gsb0, 0x0 ;  /* 0x00008000000079c5 */ /* 0x000fe40000010000 */
[----:B------:R-:W-:-:S07]  /*f6c0*/  WARPGROUP.ARRIVE ;  /* 0x00000000000079c5 */ /* 0x000fce0000000000 */
[----:B------:R-:W-:Y:S03]  /*f6d0*/  QGMMA.64x128x32.F32.E4M3.E4M3 R24, gdesc[UR12], R24, gsb0 ;  /* 0x01e000000c1879f3 */ /* 0x000fe60008000818 */
[----:B------:R-:W-:Y:S02]  /*f6e0*/  WARPGROUP.DEPBAR.LE gsb0, 0x0 ;  /* 0x00008000000079c5 */ /* 0x000fe40000010000 */
[----:B------:R-:W-:Y:S05]  /*f6f0*/  @!P0 BRA `(.L_x_11901) ;  /* 0x0000000000048947 */ /* 0x000fea0003800000 */
[----:B------:R-:W-:Y:S01]  /*f700*/  BPT.TRAP 0x1 ;  /* 0x000000040000795c */ /* 0x000fe20000300000 */
.L_x_11901:
[----:B------:R-:W-:Y:S01]  /*f710*/  SHF.L.U32 R12, R156, 0x1f, RZ ;  /* 0x0000001f9c0c7819 */ /* 0x000fe200000006ff */
[----:B------:R-:W-:-:S04]  /*f720*/  IMAD R152, R19, 0x8, R18 ;  /* 0x0000000813987824 */ /* 0x000fc800078e0212 */
[----:B------:R0:W1:Y:S01]  /*f730*/  SYNCS.PHASECHK.TRANS64.TRYWAIT P1, [R152+URZ+0x19c50], R12 ;  /* 0x019c500c980075a7 */ /* 0x000062000802017f */
[----:B------:R-:W-:Y:S05]  /*f740*/  @!P0 BRA `(.L_x_11902) ;  /* 0x0000000000048947 */ /* 0x000fea0003800000 */
[----:B------:R-:W-:Y:S01]  /*f750*/  BPT.TRAP 0x1 ;  /* 0x000000040000795c */ /* 0x000fe20000300000 */
.L_x_11902:
[----:B------:R-:W-:Y:S04]  /*f760*/  BSSY B2, `(.L_x_11903) ;  /* 0x0000004000027945 */ /* 0x000fe80003800000 */
[----:B-1----:R-:W-:Y:S05]  /*f770*/  @P1 BRA `(.L_x_11904) ;  /* 0x0000000000081947 */ /* 0x002fea0003800000 */
[----:B------:R-:W1:Y:S02]  /*f780*/  SYNCS.PHASECHK.TRANS64.TRYWAIT P1, [R152+URZ+0x19c50], R12 ;  /* 0x019c500c980075a7 */ /* 0x000e64000802017f */
[----:B-1----:R-:W-:Y:S05]  /*f790*/  @!P1 BRA `(.L_x_11905) ;  /* 0x0000012c00b89947 */ /* 0x002fea0003800000 */
.L_x_11904:
[----:B------:R-:W-:Y:S05]  /*f7a0*/  BSYNC B2 ;  /* 0x0000000000027941 */ /* 0x000fea0003800000 */
.L_x_11903:
[----:B01----:R-:W-:Y:S01]  /*f7b0*/  VIADD R12, R18, 0x3000 ;  /* 0x00003000120c7836 */ /* 0x003fe20000000000 */
[----:B------:R-:W-:Y:S01]  /*f7c0*/  WARPGROUP.ARRIVE ;  /* 0x00000000000079c5 */ /* 0x000fe20000000000 */
[----:B------:R-:W-:Y:S02]  /*f7d0*/  IMAD.MOV.U32 R13, RZ, RZ, 0x40000040 ;  /* 0x40000040ff0d7424 */ /* 0x000fe400078e00ff */
[----:B------:R-:W-:Y:S01]  /*f7e0*/  IMAD.MOV.U32 R15, RZ, RZ, 0x40000040 ;  /* 0x40000040ff0f7424 */ /* 0x000fe200078e00ff */
[----:B------:R-:W-:Y:S02]  /*f7f0*/  SHF.R.U32.HI R12, RZ, 0x4, R12 ;  /* 0x00000004ff0c7819 */ /* 0x000fe4000001160c */
[----:B------:R-:W-:Y:S01]  /*f800*/  R2UR UR7, R13 ;  /* 0x000000000d0772ca */ /* 0x000fe200000e0000 */
[----:B------:R-:W-:Y:S01]  /*f810*/  IMAD.MOV.U32 R13, RZ, RZ, 0x40000040 ;  /* 0x40000040ff0d7424 */ /* 0x000fe200078e00ff */
[----:B------:R-:W-:-:S04]  /*f820*/  LOP3.LUT R12, R12, 0x3fff, RZ, 0xc0, !PT ;  /* 0x00003fff0c0c7812 */ /* 0x000fc800078ec0ff */
[----:B------:R-:W-:-:S05]  /*f830*/  LOP3.LUT R12, R12, 0x10000, RZ, 0xfc, !PT ;  /* 0x000100000c0c7812 */ /* 0x000fca00078efcff */
[----:B------:R-:W-:-:S04]  /*f840*/  IMAD R12, R19, 0x300, R12 ;  /* 0x00000300130c7824 */ /* 0x000fc800078e020c */
[C---:B------:R-:W-:Y:S01]  /*f850*/  VIADD R14, R12.reuse, 0x2 ;  /* 0x000000020c0e7836 */ /* 0x040fe20000000000 */
[----:B------:R-:W-:-:S13]  /*f860*/  R2UR UR6, R12 ;  /* 0x000000000c0672ca */ /* 0x000fda00000e0000 */
        /* <DEDUP_REMOVED lines=22> */
.L_x_11906:
[----:B------:R-:W2:Y:S01]  /*f9d0*/  LDL R15, [R1+0x2c] ;  /* 0x00002c00010f7983 */ /* 0x000ea20000100800 */
[----:B------:R-:W0:Y:S03]  /*f9e0*/  LDC R12, c[0x0][0x448] ;  /* 0x00011200ff0c7b82 */ /* 0x000e260000000800 */
[----:B------:R-:W2:Y:S04]  /*f9f0*/  LDL R14, [R1+0x48] ;  /* 0x00004800010e7983 */ /* 0x000ea80000100800 */
[----:B------:R-:W3:Y:S04]  /*fa00*/  LDL R142, [R1+0x10] ;  /* 0x00001000018e7983 */ /* 0x000ee80000100800 */
[----:B------:R-:W4:Y:S04]  /*fa10*/  LDL R141, [R1+0xc] ;  /* 0x00000c00018d7983 */ /* 0x000f280000100800 */
[----:B------:R-:W5:Y:S01]  /*fa20*/  LDL R143, [R1+0x8] ;  /* 0x00000800018f7983 */ /* 0x000f620000100800 */
[----:B0-----:R-:W-:-:S13]  /*fa30*/  ISETP.NE.AND P1, PT, R12, 0x1, PT ;  /* 0x000000010c00780c */ /* 0x001fda0003f25270 */
[----:B------:R-:W0:Y:S08]  /*fa40*/  @P1 LDC R13, c[0x0][0x44c] ;  /* 0x00011300ff0d1b82 */ /* 0x000e300000000800 */
[----:B------:R-:W1:Y:S01]  /*fa50*/  @P1 LDC R12, c[0x0][0x450] ;  /* 0x00011400ff0c1b82 */ /* 0x000e620000000800 */
[----:B------:R-:W-:Y:S02]  /*fa60*/  IMAD.SHL.U32 R19, R4, 0x80, RZ ;  /* 0x0000008004137824 */ /* 0x000fe400078e00ff */
[----:B------:R-:W-:-:S03]  /*fa70*/  VIADD R21, R21, 0x19c40 ;  /* 0x00019c4015157836 */ /* 0x000fc60000000000 */
[----:B------:R-:W-:Y:S02]  /*fa80*/  IADD3 R136, -R19, 0x1, RZ ;  /* 0x0000000113887810 */ /* 0x000fe40007ffe1ff */
[----:B------:R-:W-:Y:S01]  /*fa90*/  LOP3.LUT P5, RZ, R22, 0x20, RZ, 0xc0, !PT ;  /* 0x0000002016ff7812 */ /* 0x000fe200078ac0ff */
[----:B--2---:R-:W-:-:S04]  /*faa0*/  IMAD.IADD R15, R14, 0x1, R15 ;  /* 0x000000010e0f7824 */ /* 0x004fc800078e020f */
[----:B0-----:R-:W-:-:S05]  /*fab0*/  @P1 IMAD.HI.U32 R13, R15, R13, RZ ;  /* 0x0000000d0f0d1227 */ /* 0x001fca00078e00ff */
[----:B-1----:R-:W-:-:S05]  /*fac0*/  @P1 SHF.R.U32.HI R15, RZ, R12, R13 ;  /* 0x0000000cff0f1219 */ /* 0x002fca000001160d */
[----:B------:R-:W0:Y:S01]  /*fad0*/  SHFL.IDX PT, R139, R15, RZ, 0x1c1f ;  /* 0x001c1fff0f8b7589 */ /* 0x000e2200000e0000 */
[----:B----4-:R-:W-:Y:S01]  /*fae0*/  PRMT R21, R141, 0x654, R21 ;  /* 0x000006548d157816 */ /* 0x010fe20000000015 */
[----:B---3--:R-:W-:Y:S02]  /*faf0*/  IMAD R136, R142, -0x2, R136 ;  /* 0xfffffffe8e887824 */ /* 0x008fe400078e0288 */
[----:B------:R-:W-:Y:S01]  /*fb00*/  IMAD.U32 R14, RZ, RZ, UR40 ;  /* 0x00000028ff0e7e24 */ /* 0x000fe2000f8e00ff */
[----:B------:R1:W-:Y:S02]  /*fb10*/  SYNCS.ARRIVE.TRANS64.RED.A1T0 RZ, [R21+URZ], RZ ;  /* 0x000000ff15ff79a7 */ /* 0x0003e4000810043f */
[----:B-----5:R-:W-:Y:S02]  /*fb20*/  IADD3 R136, -R157, R136, R143 ;  /* 0x000000889d887210 */ /* 0x020fe40007ffe18f */
[----:B-1----:R-:W-:-:S05]  /*fb30*/  LOP3.LUT R21, RZ, R14, RZ, 0x33, !PT ;  /* 0x0000000eff157212 */ /* 0x002fca00078e33ff */
[----:B------:R-:W-:Y:S02]  /*fb40*/  IMAD.IADD R21, R21, 0x1, R136 ;  /* 0x0000000115157824 */ /* 0x000fe400078e0288 */
[----:B------:R-:W-:-:S04]  /*fb50*/  VIADD R136, R136, UR45 ;  /* 0x0000002d88887c36 */ /* 0x000fc80008000000 */
        /* <DEDUP_REMOVED lines=15> */
.L_x_11909:
[----:B------:R-:W-:-:S05]  /*fc50*/  IMAD.U32 R140, RZ, RZ, UR39 ;  /* 0x00000027ff8c7e24 */ /* 0x000fca000f8e00ff */
[----:B------:R-:W-:-:S13]  /*fc60*/  ISETP.NE.AND P1, PT, R140, 0x1, PT ;  /* 0x000000018c00780c */ /* 0x000fda0003f25270 */
[----:B------:R-:W0:Y:S02]  /*fc70*/  @P1 LDC.64 R12, c[0x0][0x9e8] ;  /* 0x00027a00ff0c1b82 */ /* 0x000e240000000a00 */
[----:B0-----:R-:W-:-:S05]  /*fc80*/  @P1 IMAD.HI.U32 R12, R139, R12, RZ ;  /* 0x0000000c8b0c1227 */ /* 0x001fca00078e00ff */
[----:B------:R-:W-:-:S07]  /*fc90*/  @P1 SHF.R.U32.HI R139, RZ, R13, R12 ;  /* 0x0000000dff8b1219 */ /* 0x000fce000001160c */
.L_x_11910:
[----:B------:R-:W-:Y:S05]  /*fca0*/  BSYNC B2 ;  /* 0x0000000000027941 */ /* 0x000fea0003800000 */
.L_x_11908:
[----:B------:R-:W-:-:S04]  /*fcb0*/  IMAD R139, R139, R140, -R19 ;  /* 0x0000008c8b8b7224 */ /* 0x000fc800078e0a13 */
[----:B------:R-:W-:-:S05]  /*fcc0*/  IMAD R139, R142, -0x2, R139 ;  /* 0xfffffffe8e8b7824 */ /* 0x000fca00078e028b */
[----:B------:R-:W-:Y:S02]  /*fcd0*/  VIMNMX R138, R138, R139, !PT ;  /* 0x0000008b8a8a7248 */ /* 0x000fe40007fe0100 */
[----:B------:R-:W-:-:S07]  /*fce0*/  VIADDMNMX R137, R139, R140, R137, PT ;  /* 0x0000008c8b897246 */ /* 0x000fce0003800189 */
.L_x_11907:
        /* <DEDUP_REMOVED lines=9> */
[C---:B------:R-:W-:Y:S02]  /*fd80*/  ISETP.GT.AND P3, PT, R138.reuse, 0x9, P1 ;  /* 0x000000098a00780c */ /* 0x040fe40000f64270 */
[----:B------:R-:W-:Y:S02]  /*fd90*/  ISETP.GT.AND P4, PT, R138, 0x10, P1 ;  /* 0x000000108a00780c */ /* 0x000fe40000f84270 */
[----:B------:R-:W-:-:S02]  /*fda0*/  ISETP.LT.OR P2, PT, R137, 0x9, P2 ;  /* 0x000000098900780c */ /* 0x000fc40001741670 */
[C---:B------:R-:W-:Y:S01]  /*fdb0*/  ISETP.LT.OR P3, PT, R137.reuse, 0xa, P3 ;  /* 0x0000000a8900780c */ /* 0x040fe20001f61670 */
[--C-:B0-----:R-:W-:Y:S01]  /*fdc0*/  IMAD.IADD R136, R136, 0x1, R15.reuse ;  /* 0x0000000188887824 */ /* 0x101fe200078e020f */
[----:B------:R-:W-:Y:S01]  /*fdd0*/  ISETP.LT.OR P4, PT, R137, 0x11, P4 ;  /* 0x000000118900780c */ /* 0x000fe20002781670 */
[----:B------:R-:W-:Y:S01]  /*fde0*/  IMAD.IADD R21, R21, 0x1, R15 ;  /* 0x0000000115157824 */ /* 0x000fe200078e020f */
[----:B------:R-:W-:Y:S02]  /*fdf0*/  FSEL R28, R28, -INF , !P2 ;  /* 0xff8000001c1c7808 */ /* 0x000fe40005000000 */
[----:B------:R-:W-:Y:S02]  /*fe00*/  FSEL R29, R29, -INF , !P3 ;  /* 0xff8000001d1d7808 */ /* 0x000fe40005800000 */
[----:B------:R-:W-:Y:S02]  /*fe10*/  FSEL R32, R32, -INF , !P4 ;  /* 0xff80000020207808 */ /* 0x000fe40006000000 */
[----:B------:R-:W-:-:S02]  /*fe20*/  ISETP.GT.AND P2, PT, R138, 0x11, P1 ;  /* 0x000000118a00780c */ /* 0x000fc40000f44270 */
[C---:B------:R-:W-:Y:S02]  /*fe30*/  ISETP.GT.AND P3, PT, R138.reuse, 0x18, P1 ;  /* 0x000000188a00780c */ /* 0x040fe40000f64270 */
[----:B------:R-:W-:Y:S02]  /*fe40*/  ISETP.GT.AND P4, PT, R138, 0x19, P1 ;  /* 0x000000198a00780c */ /* 0x000fe40000f84270 */
[C---:B------:R-:W-:Y:S02]  /*fe50*/  ISETP.LT.OR P2, PT, R137.reuse, 0x12, P2 ;  /* 0x000000128900780c */ /* 0x040fe40001741670 */
[C---:B------:R-:W-:Y:S02]  /*fe60*/  ISETP.LT.OR P3, PT, R137.reuse, 0x19, P3 ;  /* 0x000000198900780c */ /* 0x040fe40001f61670 */
[----:B------:R-:W-:Y:S02]  /*fe70*/  ISETP.LT.OR P4, PT, R137, 0x1a, P4 ;  /* 0x0000001a8900780c */ /* 0x000fe40002781670 */
[----:B------:R-:W-:-:S02]  /*fe80*/  FSEL R33, R33, -INF , !P2 ;  /* 0xff80000021217808 */ /* 0x000fc40005000000 */
[----:B------:R-:W-:Y:S02]  /*fe90*/  FSEL R36, R36, -INF , !P3 ;  /* 0xff80000024247808 */ /* 0x000fe40005800000 */
[----:B------:R-:W-:Y:S02]  /*fea0*/  FSEL R37, R37, -INF , !P4 ;  /* 0xff80000025257808 */ /* 0x000fe40006000000 */
[C---:B------:R-:W-:Y:S02]  /*feb0*/  ISETP.GT.AND P2, PT, R138.reuse, 0x20, P1 ;  /* 0x000000208a00780c */ /* 0x040fe40000f44270 */
[C---:B------:R-:W-:Y:S02]  /*fec0*/  ISETP.GT.AND P3, PT, R138.reuse, 0x21, P1 ;  /* 0x000000218a00780c */ /* 0x040fe40000f64270 */
[----:B------:R-:W-:Y:S02]  /*fed0*/  ISETP.GT.AND P4, PT, R138, 0x28, P1 ;  /* 0x000000288a00780c */ /* 0x000fe40000f84270 */
[----:B------:R-:W-:-:S02]  /*fee0*/  ISETP.LT.OR P2, PT, R137, 0x21, P2 ;  /* 0x000000218900780c */ /* 0x000fc40001741670 */
[C---:B------:R-:W-:Y:S02]  /*fef0*/  ISETP.LT.OR P3, PT, R137.reuse, 0x22, P3 ;  /* 0x000000228900780c */ /* 0x040fe40001f61670 */
[----:B------:R-:W-:Y:S02]  /*ff00*/  ISETP.LT.OR P4, PT, R137, 0x29, P4 ;  /* 0x000000298900780c */ /* 0x000fe40002781670 */
        /* <DEDUP_REMOVED lines=65> */
[----:B------:R-:W-:Y:S01]  /*10320*/  FSEL R85, R85, -INF , !P4 ;  /* 0xff80000055557808 */ /* 0x000fe20006000000 */
        /* <DEDUP_REMOVED lines=13> */
.L_x_11913:
[----:B------:R-:W-:-:S05]  /*10400*/  IMAD.U32 R137, RZ, RZ, UR39 ;  /* 0x00000027ff897e24 */ /* 0x000fca000f8e00ff */
[----:B------:R-:W-:-:S13]  /*10410*/  ISETP.NE.AND P2, PT, R137, 0x1, PT ;  /* 0x000000018900780c */ /* 0x000fda0003f45270 */
[----:B------:R-:W0:Y:S02]  /*10420*/  @P2 LDC.64 R12, c[0x0][0x9e8] ;  /* 0x00027a00ff0c2b82 */ /* 0x000e240000000a00 */
[----:B0-----:R-:W-:-:S05]  /*10430*/  @P2 IMAD.HI.U32 R12, R15, R12, RZ ;  /* 0x0000000c0f0c2227 */ /* 0x001fca00078e00ff */
[----:B------:R-:W-:-:S07]  /*10440*/  @P2 SHF.R.U32.HI R15, RZ, R13, R12 ;  /* 0x0000000dff0f2219 */ /* 0x000fce000001160c */
.L_x_11914:
[----:B------:R-:W-:Y:S05]  /*10450*/  BSYNC B2 ;  /* 0x0000000000027941 */ /* 0x000fea0003800000 */
.L_x_11912:
[----:B------:R-:W-:-:S04]  /*10460*/  IMAD R15, R15, R137, -R19 ;  /* 0x000000890f0f7224 */ /* 0x000fc800078e0a13 */
[----:B------:R-:W-:-:S05]  /*10470*/  IMAD R15, R142, -0x2, R15 ;  /* 0xfffffffe8e0f7824 */ /* 0x000fca00078e020f */
[----:B------:R-:W-:Y:S02]  /*10480*/  VIMNMX R21, R21, R15, !PT ;  /* 0x0000000f15157248 */ /* 0x000fe40007fe0100 */
[----:B------:R-:W-:-:S07]  /*10490*/  VIADDMNMX R136, R15, R137, R136, PT ;  /* 0x000000890f887246 */ /* 0x000fce0003800188 */
.L_x_11911:
[----:B------:R-:W-:Y:S02]  /*104a0*/  FMNMX.FTZ R12, R24, R3, !PT ;  /* 0x00000003180c7209 */ /* 0x000fe40007810000 */
[C---:B------:R-:W-:Y:S02]  /*104b0*/  ISETP.GT.AND P4, PT, R21.reuse, 0x1, P1 ;  /* 0x000000011500780c */ /* 0x040fe40000f84270 */
[C---:B------:R-:W-:Y:S02]  /*104c0*/  ISETP.GT.AND P2, PT, R21.reuse, 0x8, P1 ;  /* 0x000000081500780c */ /* 0x040fe40000f44270 */
[----:B------:R-:W-:Y:S02]  /*104d0*/  ISETP.GT.AND P3, PT, R21, 0x9, P1 ;  /* 0x000000091500780c */ /* 0x000fe40000f64270 */
[----:B------:R-:W-:Y:S02]  /*104e0*/  FMNMX.FTZ R12, R25, R12, !PT ;  /* 0x0000000c190c7209 */ /* 0x000fe40007810000 */
[----:B------:R-:W-:-:S02]  /*104f0*/  ISETP.LT.OR P4, PT, R136, 0x2, P4 ;  /* 0x000000028800780c */ /* 0x000fc40002781670 */
[C---:B------:R-:W-:Y:S02]  /*10500*/  ISETP.LT.OR P2, PT, R136.reuse, 0x9, P2 ;  /* 0x000000098800780c */ /* 0x040fe40001741670 */
[----:B------:R-:W-:Y:S02]  /*10510*/  ISETP.LT.OR P3, PT, R136, 0xa, P3 ;  /* 0x0000000a8800780c */ /* 0x000fe40001f61670 */
[----:B------:R-:W-:Y:S02]  /*10520*/  FMNMX.FTZ R12, R28, R12, !PT ;  /* 0x0000000c1c0c7209 */ /* 0x000fe40007810000 */
[----:B------:R-:W-:Y:S02]  /*10530*/  FSEL R27, R27, -INF , !P4 ;  /* 0xff8000001b1b7808 */ /* 0x000fe40006000000 */
[----:B------:R-:W-:Y:S02]  /*10540*/  FSEL R30, R30, -INF , !P2 ;  /* 0xff8000001e1e7808 */ /* 0x000fe40005000000 */
[----:B------:R-:W-:-:S02]  /*10550*/  FSEL R31, R31, -INF , !P3 ;  /* 0xff8000001f1f7808 */ /* 0x000fc40005800000 */
        /* <DEDUP_REMOVED lines=12> */
[C---:B------:R-:W-:Y:S02]  /*10620*/  ISETP.GT.AND P4, PT, R21.reuse, 0x19, P1 ;  /* 0x000000191500780c */ /* 0x040fe40000f84270 */
[C---:B------:R-:W-:Y:S02]  /*10630*/  ISETP.GT.AND P2, PT, R21.reuse, 0x20, P1 ;  /* 0x000000201500780c */ /* 0x040fe40000f44270 */
[----:B------:R-:W-:Y:S02]  /*10640*/  ISETP.GT.AND P3, PT, R21, 0x21, P1 ;  /* 0x000000211500780c */ /* 0x000fe40000f64270 */
[----:B------:R-:W-:Y:S02]  /*10650*/  FMNMX.FTZ R12, R36, R12, !PT ;  /* 0x0000000c240c7209 */ /* 0x000fe40007810000 */
[C---:B------:R-:W-:Y:S02]  /*10660*/  ISETP.LT.OR P4, PT, R136.reuse, 0x1a, P4 ;  /* 0x0000001a8800780c */ /* 0x040fe40002781670 */
[----:B------:R-:W-:-:S02]  /*10670*/  ISETP.LT.OR P2, PT, R136, 0x21, P2 ;  /* 0x000000218800780c */ /* 0x000fc40001741670 */
[----:B------:R-:W-:Y:S02]  /*10680*/  ISETP.LT.OR P3, PT, R136, 0x22, P3 ;  /* 0x000000228800780c */ /* 0x000fe40001f61670 */
[----:B------:R-:W-:Y:S02]  /*10690*/  FMNMX.FTZ R12, R37, R12, !PT ;  /* 0x0000000c250c7209 */ /* 0x000fe40007810000 */
[----:B------:R-:W-:Y:S02]  /*106a0*/  FSEL R39, R39, -INF , !P4 ;  /* 0xff80000027277808 */ /* 0x000fe40006000000 */
[----:B------:R-:W-:Y:S02]  /*106b0*/  FSEL R42, R42, -INF , !P2 ;  /* 0xff8000002a2a7808 */ /* 0x000fe40005000000 */
[----:B------:R-:W-:Y:S02]  /*106c0*/  FSEL R43, R43, -INF , !P3 ;  /* 0xff8000002b2b7808 */ /* 0x000fe40005800000 */
[----:B------:R-:W-:-:S02]  /*106d0*/  ISETP.GT.AND P4, PT, R21, 0x28, P1 ;  /* 0x000000281500780c */ /* 0x000fc40000f84270 */
[C---:B------:R-:W-:Y:S02]  /*106e0*/  ISETP.GT.AND P2, PT, R21.reuse, 0x29, P1 ;  /* 0x000000291500780c */ /* 0x040fe40000f44270 */
[----:B------:R-:W-:Y:S02]  /*106f0*/  ISETP.GT.AND P3, PT, R21, 0x30, P1 ;  /* 0x000000301500780c */ /* 0x000fe40000f64270 */
[----:B------:R-:W-:Y:S02]  /*10700*/  FMNMX.FTZ R12, R40, R12, !PT ;  /* 0x0000000c280c7209 */ /* 0x000fe40007810000 */
[C---:B------:R-:W-:Y:S02]  /*10710*/  ISETP.LT.OR P4, PT, R136.reuse, 0x29, P4 ;  /* 0x000000298800780c */ /* 0x040fe40002781670 */
[C---:B------:R-:W-:Y:S02]  /*10720*/  ISETP.LT.OR P2, PT, R136.reuse, 0x2a, P2 ;  /* 0x0000002a8800780c */ /* 0x040fe40001741670 */
[----:B------:R-:W-:-:S02]  /*10730*/  ISETP.LT.OR P3, PT, R136, 0x31, P3 ;  /* 0x000000318800780c */ /* 0x000fc40001f61670 */
[----:B------:R-:W-:Y:S02]  /*10740*/  FMNMX.FTZ R12, R41, R12, !PT ;  /* 0x0000000c290c7209 */ /* 0x000fe40007810000 */
[----:B------:R-:W-:Y:S02]  /*10750*/  FSEL R46, R46, -INF , !P4 ;  /* 0xff8000002e2e7808 */ /* 0x000fe40006000000 */
[----:B------:R-:W-:Y:S02]  /*10760*/  FSEL R47, R47, -INF , !P2 ;  /* 0xff8000002f2f7808 */ /* 0x000fe40005000000 */
[----:B------:R-:W-:Y:S02]  /*10770*/  FSEL R50, R50, -INF , !P3 ;  /* 0xff80000032327808 */ /* 0x000fe40005800000 */
[C---:B------:R-:W-:Y:S02]  /*10780*/  ISETP.GT.AND P4, PT, R21.reuse, 0x31, P1 ;  /* 0x000000311500780c */ /* 0x040fe40000f84270 */
[----:B------:R-:W-:-:S02]  /*10790*/  ISETP.GT.AND P2, PT, R21, 0x38, P1 ;  /* 0x000000381500780c */ /* 0x000fc40000f44270 */
[----:B------:R-:W-:Y:S02]  /*107a0*/  ISETP.GT.AND P3, PT, R21, 0x39, P1 ;  /* 0x000000391500780c */ /* 0x000fe40000f64270 */
[----:B------:R-:W-:Y:S02]  /*107b0*/  FMNMX.FTZ R12, R44, R12, !PT ;  /* 0x0000000c2c0c7209 */ /* 0x000fe40007810000 */
[C---:B------:R-:W-:Y:S02]  /*107c0*/  ISETP.LT.OR P4, PT, R136.reuse, 0x32, P4 ;  /* 0x000000328800780c */ /* 0x040fe40002781670 */
[C---:B------:R-:W-:Y:S02]  /*107d0*/  ISETP.LT.OR P2, PT, R136.reuse, 0x39, P2 ;  /* 0x000000398800780c */ /* 0x040fe40001741670 */
[----:B------:R-:W-:Y:S02]  /*107e0*/  ISETP.LT.OR P3, PT, R136, 0x3a, P3 ;  /* 0x0000003a8800780c */ /* 0x000fe40001f61670 */
[----:B------:R-:W-:-:S02]  /*107f0*/  FMNMX.FTZ R12, R45, R12, !PT ;  /* 0x0000000c2d0c7209 */ /* 0x000fc40007810000 */
[----:B------:R-:W-:Y:S02]  /*10800*/  FSEL R51, R51, -INF , !P4 ;  /* 0xff80000033337808 */ /* 0x000fe40006000000 */
[----:B------:R-:W-:Y:S02]  /*10810*/  FSEL R54, R54, -INF , !P2 ;  /* 0xff80000036367808 */ /* 0x000fe40005000000 */
[----:B------:R-:W-:Y:S02]  /*10820*/  FSEL R55, R55, -INF , !P3 ;  /* 0xff80000037377808 */ /* 0x000fe40005800000 */
[----:B------:R-:W-:Y:S02]  /*10830*/  FMNMX.FTZ R12, R48, R12, !PT ;  /* 0x0000000c300c7209 */ /* 0x000fe40007810000 */
[----:B------:R-:W-:Y:S02]  /*10840*/  LOP3.LUT R22, R22, 0xdfffffff, RZ, 0xc0, !PT ;  /* 0xdfffffff16167812 */ /* 0x000fe400078ec0ff */
[----:B------:R-:W-:-:S02]  /*10850*/  ISETP.GT.AND P4, PT, R21, 0x40, P1 ;  /* 0x000000401500780c */ /* 0x000fc40000f84270 */
[C---:B------:R-:W-:Y:S02]  /*10860*/  ISETP.GT.AND P2, PT, R21.reuse, 0x41, P1 ;  /* 0x000000411500780c */ /* 0x040fe40000f44270 */
[----:B------:R-:W-:Y:S02]  /*10870*/  ISETP.GT.AND P3, PT, R21, 0x48, P1 ;  /* 0x000000481500780c */ /* 0x000fe40000f64270 */
[----:B------:R-:W-:Y:S02]  /*10880*/  FMNMX.FTZ R12, R49, R12, !PT ;  /* 0x0000000c310c7209 */ /* 0x000fe40007810000 */
[----:B------:R-:W-:Y:S02]  /*10890*/  @P0 LOP3.LUT R22, R22, 0x20000000, RZ, 0xfc, !PT ;  /* 0x2000000016160812 */ /* 0x000fe400078efcff */
[C---:B------:R-:W-:Y:S02]  /*108a0*/  ISETP.LT.OR P4, PT, R136.reuse, 0x41, P4 ;  /* 0x000000418800780c */ /* 0x040fe40002781670 */
[----:B------:R-:W-:-:S02]  /*108b0*/  ISETP.LT.OR P2, PT, R136, 0x42, P2 ;  /* 0x000000428800780c */ /* 0x000fc40001741670 */
[----:B------:R-:W-:Y:S02]  /*108c0*/  ISETP.LT.OR P3, PT, R136, 0x49, P3 ;  /* 0x000000498800780c */ /* 0x000fe40001f61670 */
[----:B------:R-:W-:Y:S02]  /*108d0*/  ISETP.GT.AND P0, PT, R21, 0x61, P1 ;  /* 0x000000611500780c */ /* 0x000fe40000f04270 */
        /* <DEDUP_REMOVED lines=11> */
[----:B------:R-:W-:Y:S02]  /*10990*/  LOP3.LUT R22, R22, 0x7fffffff, RZ, 0xc0, !PT ;  /* 0x7fffffff16167812 */ /* 0x000fe400078ec0ff */
[----:B------:R-:W-:Y:S02]  /*109a0*/  FMNMX.FTZ R12, R56, R12, !PT ;  /* 0x0000000c380c7209 */ /* 0x000fe40007810000 */
[----:B------:R-:W-:Y:S02]  /*109b0*/  FSEL R63, R63, -INF , !P4 ;  /* 0xff8000003f3f7808 */ /* 0x000fe40006000000 */
[----:B------:R-:W-:Y:S02]  /*109c0*/  FSEL R66, R66, -INF , !P2 ;  /* 0xff80000042427808 */ /* 0x000fe40005000000 */
[----:B------:R-:W-:-:S02]  /*109d0*/  FSEL R67, R67, -INF , !P3 ;  /* 0xff80000043437808 */ /* 0x000fc40005800000 */
[C---:B------:R-:W-:Y:S02]  /*109e0*/  ISETP.GT.AND P4, PT, R21.reuse, 0x58, P1 ;  /* 0x000000581500780c */ /* 0x040fe40000f84270 */
[C---:B------:R-:W-:Y:S02]  /*109f0*/  ISETP.GT.AND P2, PT, R21.reuse, 0x59, P1 ;  /* 0x000000591500780c */ /* 0x040fe40000f44270 */
[C---:B------:R-:W-:Y:S02]  /*10a00*/  ISETP.GT.AND P3, PT, R21.reuse, 0x60, P1 ;  /* 0x000000601500780c */ /* 0x040fe40000f64270 */
[----:B------:R-:W-:Y:S02]  /*10a10*/  @P0 LOP3.LUT R22, R22, 0x80000000, RZ, 0xfc, !PT ;  /* 0x8000000016160812 */ /* 0x000fe400078efcff */
[----:B------:R-:W-:Y:S02]  /*10a20*/  ISETP.GT.AND P0, PT, R21, RZ, P1 ;  /* 0x000000ff1500720c */ /* 0x000fe40000f04270 */
[----:B------:R-:W-:-:S02]  /*10a30*/  FMNMX.FTZ R12, R57, R12, !PT ;  /* 0x0000000c390c7209 */ /* 0x000fc40007810000 */
[C---:B------:R-:W-:Y:S02]  /*10a40*/  ISETP.LT.OR P4, PT, R136.reuse, 0x59, P4 ;  /* 0x000000598800780c */ /* 0x040fe40002781670 */
[C---:B------:R-:W-:Y:S02]  /*10a50*/  ISETP.LT.OR P2, PT, R136.reuse, 0x5a, P2 ;  /* 0x0000005a8800780c */ /* 0x040fe40001741670 */
[----:B------:R-:W-:Y:S02]  /*10a60*/  ISETP.LT.OR P3, PT, R136, 0x61, P3 ;  /* 0x000000618800780c */ /* 0x000fe40001f61670 */
[----:B------:R-:W-:Y:S02]  /*10a70*/  FMNMX.FTZ R12, R60, R12, !PT ;  /* 0x0000000c3c0c7209 */ /* 0x000fe40007810000 */
[----:B------:R-:W-:Y:S02]  /*10a80*/  FSEL R70, R70, -INF , !P4 ;  /* 0xff80000046467808 */ /* 0x000fe40006000000 */
[----:B------:R-:W-:-:S02]  /*10a90*/  FSEL R71, R71, -INF , !P2 ;  /* 0xff80000047477808 */ /* 0x000fc40005000000 */
[----:B------:R-:W-:Y:S02]  /*10aa0*/  FSEL R74, R74, -INF , !P3 ;  /* 0xff8000004a4a7808 */ /* 0x000fe40005800000 */
[C---:B------:R-:W-:Y:S02]  /*10ab0*/  ISETP.GT.AND P2, PT, R21.reuse, 0x68, P1 ;  /* 0x000000681500780c */ /* 0x040fe40000f44270 */
[C---:B------:R-:W-:Y:S02]  /*10ac0*/  ISETP.GT.AND P3, PT, R21.reuse, 0x69, P1 ;  /* 0x000000691500780c */ /* 0x040fe40000f64270 */
[C---:B------:R-:W-:Y:S02]  /*10ad0*/  ISETP.GT.AND P4, PT, R21.reuse, 0x70, P1 ;  /* 0x000000701500780c */ /* 0x040fe40000f84270 */
[C---:B------:R-:W-:Y:S02]  /*10ae0*/  ISETP.GT.AND P5, PT, R21.reuse, 0x71, P1 ;  /* 0x000000711500780c */ /* 0x040fe40000fa4270 */
[----:B------:R-:W-:-:S02]  /*10af0*/  ISETP.GT.AND P6, PT, R21, 0x78, P1 ;  /* 0x000000781500780c */ /* 0x000fc40000fc4270 */
[----:B------:R-:W-:Y:S02]  /*10b00*/  FMNMX.FTZ R12, R61, R12, !PT ;  /* 0x0000000c3d0c7209 */ /* 0x000fe40007810000 */
[----:B------:R-:W-:Y:S02]  /*10b10*/  LOP3.LUT R22, R22, 0xfffffff7, RZ, 0xc0, !PT ;  /* 0xfffffff716167812 */ /* 0x000fe400078ec0ff */
[----:B------:R-:W-:Y:S02]  /*10b20*/  ISETP.GT.AND P1, PT, R21, 0x79, P1 ;  /* 0x000000791500780c */ /* 0x000fe40000f24270 */
[----:B------:R-:W-:Y:S02]  /*10b30*/  FMNMX.FTZ R12, R64, R12, !PT ;  /* 0x0000000c400c7209 */ /* 0x000fe40007810000 */
[----:B------:R-:W-:Y:S02]  /*10b40*/  @P0 LOP3.LUT R22, R22, 0x8, RZ, 0xfc, !PT ;  /* 0x0000000816160812 */ /* 0x000fe400078efcff */
[----:B------:R-:W-:-:S02]  /*10b50*/  FMNMX.FTZ R12, R65, R12, !PT ;  /* 0x0000000c410c7209 */ /* 0x000fc40007810000 */
[C---:B------:R-:W-:Y:S02]  /*10b60*/  LOP3.LUT P0, RZ, R22.reuse, 0x80000000, RZ, 0xc0, !PT ;  /* 0x8000000016ff7812 */ /* 0x040fe4000780c0ff */
[----:B------:R-:W-:Y:S02]  /*10b70*/  LOP3.LUT R22, R22, 0xfffffffd, RZ, 0xc0, !PT ;  /* 0xfffffffd16167812 */ /* 0x000fe400078ec0ff */
[----:B------:R-:W-:Y:S02]  /*10b80*/  FMNMX.FTZ R12, R68, R12, !PT ;  /* 0x0000000c440c7209 */ /* 0x000fe40007810000 */
[----:B------:R-:W-:Y:S02]  /*10b90*/  @P1 LOP3.LUT R22, R22, 0x2, RZ, 0xfc, !PT ;  /* 0x0000000216161812 */ /* 0x000fe400078efcff */
[----:B------:R-:W-:Y:S02]  /*10ba0*/  FMNMX.FTZ R12, R69, R12, !PT ;  /* 0x0000000c450c7209 */ /* 0x000fe40007810000 */
[----:B------:R-:W-:-:S02]  /*10bb0*/  LOP3.LUT P1, RZ, R22, 0x8, RZ, 0xc0, !PT ;  /* 0x0000000816ff7812 */ /* 0x000fc4000782c0ff */
[----:B------:R-:W-:Y:S02]  /*10bc0*/  FMNMX.FTZ R12, R72, R12, !PT ;  /* 0x0000000c480c7209 */ /* 0x000fe40007810000 */
[----:B------:R-:W-:Y:S02]  /*10bd0*/  ISETP.LT.OR P1, PT, R136, 0x1, P1 ;  /* 0x000000018800780c */ /* 0x000fe40000f21670 */
[----:B------:R-:W-:Y:S02]  /*10be0*/  FMNMX.FTZ R12, R73, R12, !PT ;  /* 0x0000000c490c7209 */ /* 0x000fe40007810000 */
[----:B------:R-:W-:Y:S02]  /*10bf0*/  FSEL R26, R26, -INF , !P1 ;  /* 0xff8000001a1a7808 */ /* 0x000fe40004800000 */
        /* <DEDUP_REMOVED lines=12> */
[----:B------:R-:W-:Y:S01]  /*10cc0*/  ISETP.LT.OR P0, PT, R136, 0x62, P0 ;  /* 0x000000628800780c */ /* 0x000fe20000701670 */
[----:B------:R-:W0:Y:S01]  /*10cd0*/  SHFL.BFLY PT, R13, R12, 0x2, 0x1f ;  /* 0x0c401f000c0d7f89 */ /* 0x000e2200000e0000 */
[----:B------:R-:W-:-:S02]  /*10ce0*/  FMNMX.FTZ R15, R38, R15, !PT ;  /* 0x0000000f260f7209 */ /* 0x000fc40007810000 */
[----:B------:R-:W-:Y:S02]  /*10cf0*/  LOP3.LUT R22, R22, 0xffffffef, RZ, 0xc0, !PT ;  /* 0xffffffef16167812 */ /* 0x000fe400078ec0ff */
[----:B------:R-:W-:Y:S02]  /*10d00*/  FMNMX.FTZ R15, R39, R15, !PT ;  /* 0x0000000f270f7209 */ /* 0x000fe40007810000 */
[----:B------:R-:W-:Y:S02]  /*10d10*/  ISETP.LT.OR P4, PT, R136, 0x71, P4 ;  /* 0x000000718800780c */ /* 0x000fe40002781670 */
[----:B------:R-:W-:Y:S02]  /*10d20*/  FMNMX.FTZ R15, R42, R15, !PT ;  /* 0x0000000f2a0f7209 */ /* 0x000fe40007810000 */
[----:B------:R-:W-:Y:S02]  /*10d30*/  ISETP.LT.OR P5, PT, R136, 0x72, P5 ;  /* 0x000000728800780c */ /* 0x000fe40002fa1670 */
[----:B------:R-:W-:-:S02]  /*10d40*/  FMNMX.FTZ R15, R43, R15, !PT ;  /* 0x0000000f2b0f7209 */ /* 0x000fc40007810000 */
[----:B------:R-:W-:Y:S02]  /*10d50*/  @P0 LOP3.LUT R22, R22, 0x10, RZ, 0xfc, !PT ;  /* 0x0000001016160812 */ /* 0x000fe400078efcff */
[----:B------:R-:W-:Y:S02]  /*10d60*/  FMNMX.FTZ R15, R46, R15, !PT ;  /* 0x0000000f2e0f7209 */ /* 0x000fe40007810000 */
[----:B------:R-:W-:Y:S02]  /*10d70*/  ISETP.LT.OR P0, PT, R136, 0x69, P2 ;  /* 0x000000698800780c */ /* 0x000fe40001701670 */
[----:B------:R-:W-:Y:S02]  /*10d80*/  FMNMX.FTZ R15, R47, R15, !PT ;  /* 0x0000000f2f0f7209 */ /* 0x000fe40007810000 */
[----:B------:R-:W-:Y:S02]  /*10d90*/  LOP3.LUT P2, RZ, R22, 0x2, RZ, 0xc0, !PT ;  /* 0x0000000216ff7812 */ /* 0x000fe4000784c0ff */
[----:B0-----:R-:W-:-:S02]  /*10da0*/  FMNMX.FTZ R12, R12, R13, !PT ;  /* 0x0000000d0c0c7209 */ /* 0x001fc40007810000 */
[----:B------:R-:W-:Y:S02]  /*10db0*/  FMNMX.FTZ R15, R50, R15, !PT ;  /* 0x0000000f320f7209 */ /* 0x000fe40007810000 */
[----:B------:R-:W-:Y:S01]  /*10dc0*/  LOP3.LUT R22, R22, 0xfffffffb, RZ, 0xc0, !PT ;  /* 0xfffffffb16167812 */ /* 0x000fe200078ec0ff */
[----:B------:R-:W0:Y:S01]  /*10dd0*/  SHFL.BFLY PT, R13, R12, 0x1, 0x1f ;  /* 0x0c201f000c0d7f89 */ /* 0x000e2200000e0000 */
[----:B------:R-:W-:Y:S02]  /*10de0*/  FMNMX.FTZ R15, R51, R15, !PT ;  /* 0x0000000f330f7209 */ /* 0x000fe40007810000 */
[----:B------:R-:W-:Y:S02]  /*10df0*/  @P0 LOP3.LUT R22, R22, 0x4, RZ, 0xfc, !PT ;  /* 0x0000000416160812 */ /* 0x000fe400078efcff */
[----:B------:R-:W-:Y:S02]  /*10e00*/  FMNMX.FTZ R15, R54, R15, !PT ;  /* 0x0000000f360f7209 */ /* 0x000fe40007810000 */
[----:B------:R-:W-:-:S02]  /*10e10*/  ISETP.LT.OR P0, PT, R136, 0x6a, P3 ;  /* 0x0000006a8800780c */ /* 0x000fc40001f01670 */
[----:B------:R-:W-:Y:S02]  /*10e20*/  FMNMX.FTZ R15, R55, R15, !PT ;  /* 0x0000000f370f7209 */ /* 0x000fe40007810000 */
[----:B------:R-:W-:Y:S02]  /*10e30*/  LOP3.LUT R22, R22, 0xbfffffff, RZ, 0xc0, !PT ;  /* 0xbfffffff16167812 */ /* 0x000fe400078ec0ff */
[----:B------:R-:W-:Y:S02]  /*10e40*/  FMNMX.FTZ R15, R58, R15, !PT ;  /* 0x0000000f3a0f7209 */ /* 0x000fe40007810000 */
[----:B------:R-:W-:Y:S02]  /*10e50*/  FSEL R82, R82, -INF , !P4 ;  /* 0xff80000052527808 */ /* 0x000fe40006000000 */
[----:B------:R-:W-:Y:S02]  /*10e60*/  FMNMX.FTZ R15, R59, R15, !PT ;  /* 0x0000000f3b0f7209 */ /* 0x000fe40007810000 */
[----:B------:R-:W-:-:S02]  /*10e70*/  ISETP.LT.OR P6, PT, R136, 0x79, P6 ;  /* 0x000000798800780c */ /* 0x000fc400037c1670 */
[----:B------:R-:W-:Y:S02]  /*10e80*/  FMNMX.FTZ R15, R62, R15, !PT ;  /* 0x0000000f3e0f7209 */ /* 0x000fe40007810000 */
[----:B------:R-:W-:Y:S02]  /*10e90*/  @P0 LOP3.LUT R22, R22, 0x40000000, RZ, 0xfc, !PT ;  /* 0x4000000016160812 */ /* 0x000fe400078efcff */
[----:B0-----:R-:W-:Y:S02]  /*10ea0*/  FMNMX.FTZ R12, R12, R13, !PT ;  /* 0x0000000d0c0c7209 */ /* 0x001fe40007810000 */
[----:B------:R-:W-:Y:S02]  /*10eb0*/  FMNMX.FTZ R15, R63, R15, !PT ;  /* 0x0000000f3f0f7209 */ /* 0x000fe40007810000 */
[----:B------:R-:W-:Y:S02]  /*10ec0*/  FSETP.NEU.FTZ.AND P3, PT, R12, -INF , PT ;  /* 0xff8000000c00780b */ /* 0x000fe40003f7d000 */
[----:B------:R-:W-:-:S02]  /*10ed0*/  FMNMX.FTZ R15, R66, R15, !PT ;  /* 0x0000000f420f7209 */ /* 0x000fc40007810000 */
[----:B------:R-:W-:Y:S02]  /*10ee0*/  FSEL R13, R12, RZ, P3 ;  /* 0x000000ff0c0d7208 */ /* 0x000fe40001800000 */
[----:B------:R-:W-:Y:S02]  /*10ef0*/  FMNMX.FTZ R15, R67, R15, !PT ;  /* 0x0000000f430f7209 */ /* 0x000fe40007810000 */
[----:B------:R-:W-:Y:S01]  /*10f00*/  LOP3.LUT P0, RZ, R22, 0x10, RZ, 0xc0, !PT ;  /* 0x0000001016ff7812 */ /* 0x000fe2000780c0ff */
[----:B------:R-:W-:-:S01]  /*10f10*/  FADD.FTZ R3, -R13, R3 ;  /* 0x000000030d037221 */ /* 0x000fc20000010100 */
[----:B------:R-:W-:Y:S01]  /*10f20*/  FMNMX.FTZ R15, R70, R15, !PT ;  /* 0x0000000f460f7209 */ /* 0x000fe20007810000 */
[----:B------:R-:W-:-:S01]  /*10f30*/  FFMA.FTZ R13, R2, R12, -8 ;  /* 0xc1000000020d7423 */ /* 0x000fc2000001000c */
[----:B------:R-:W-:Y:S01]  /*10f40*/  FSEL R75, R75, -INF , !P0 ;  /* 0xff8000004b4b7808 */ /* 0x000fe20004000000 */
[----:B------:R-:W-:Y:S01]  /*10f50*/  FMUL.FTZ R3, R2, R3 ;  /* 0x0000000302037220 */ /* 0x000fe20000410000 */
[----:B------:R-:W-:-:S02]  /*10f60*/  FMNMX.FTZ R15, R71, R15, !PT ;  /* 0x0000000f470f7209 */ /* 0x000fc40007810000 */
[----:B------:R-:W-:Y:S02]  /*10f70*/  FSEL R13, R13, RZ, P3 ;  /* 0x000000ff0d0d7208 */ /* 0x000fe40001800000 */
[----:B------:R-:W-:Y:S01]  /*10f80*/  LOP3.LUT P3, RZ, R22, 0x4, RZ, 0xc0, !PT ;  /* 0x0000000416ff7812 */ /* 0x000fe2000786c0ff */
[----:B------:R-:W-:Y:S01]  /*10f90*/  MUFU.EX2 R3, R3 ;  /* 0x0000000300037308 */ /* 0x000fe20000000800 */
[----:B------:R-:W-:Y:S01]  /*10fa0*/  FMNMX.FTZ R15, R74, R15, !PT ;  /* 0x0000000f4a0f7209 */ /* 0x000fe20007810000 */
[--C-:B------:R-:W-:Y:S01]  /*10fb0*/  FFMA.FTZ R24, R2, R24, -R13.reuse ;  /* 0x0000001802187223 */ /* 0x100fe2000001080d */
[----:B------:R-:W-:Y:S01]  /*10fc0*/  LOP3.LUT P0, RZ, R22, 0x40000000, RZ, 0xc0, !PT ;  /* 0x4000000016ff7812 */ /* 0x000fe2000780c0ff */
[--C-:B------:R-:W-:Y:S01]  /*10fd0*/  FFMA.FTZ R25, R2, R25, -R13.reuse ;  /* 0x0000001902197223 */ /* 0x100fe2000001080d */
[----:B------:R-:W-:Y:S01]  /*10fe0*/  FSEL R78, R78, -INF , !P3 ;  /* 0xff8000004e4e7808 */ /* 0x000fe20005800000 */
[C-C-:B------:R-:W-:Y:S01]  /*10ff0*/  FFMA.FTZ R28, R2.reuse, R28, -R13.reuse ;  /* 0x0000001c021c7223 */ /* 0x140fe2000001080d */
[----:B------:R-:W-:Y:S01]  /*11000*/  FMNMX.FTZ R15, R75, R15, !PT ;  /* 0x0000000f4b0f7209 */ /* 0x000fe20007810000 */
[----:B------:R-:W0:Y:S01]  /*11010*/  MUFU.EX2 R24, R24 ;  /* 0x0000001800187308 */ /* 0x000e220000000800 */
[----:B------:R-:W-:Y:S01]  /*11020*/  FSEL R79, R79, -INF , !P0 ;  /* 0xff8000004f4f7808 */ /* 0x000fe20004000000 */
[--C-:B------:R-:W-:Y:S01]  /*11030*/  FFMA.FTZ R29, R2, R29, -R13.reuse ;  /* 0x0000001d021d7223 */ /* 0x100fe2000001080d */
[----:B------:R-:W-:Y:S01]  /*11040*/  FMNMX.FTZ R15, R78, R15, !PT ;  /* 0x0000000f4e0f7209 */ /* 0x000fe20007810000 */
[C-C-:B------:R-:W-:Y:S01]  /*11050*/  FFMA.FTZ R32, R2.reuse, R32, -R13.reuse ;  /* 0x0000002002207223 */ /* 0x140fe2000001080d */
[----:B------:R-:W-:Y:S01]  /*11060*/  FSEL R83, R83, -INF , !P5 ;  /* 0xff80000053537808 */ /* 0x000fe20006800000 */
[--C-:B------:R-:W-:Y:S01]  /*11070*/  FFMA.FTZ R33, R2, R33, -R13.reuse ;  /* 0x0000002102217223 */ /* 0x100fe2000001080d */
[----:B------:R-:W-:Y:S01]  /*11080*/  FMNMX.FTZ R15, R79, R15, !PT ;  /* 0x0000000f4f0f7209 */ /* 0x000fe20007810000 */
[----:B------:R-:W1:Y:S01]  /*11090*/  MUFU.EX2 R25, R25 ;  /* 0x0000001900197308 */ /* 0x000e620000000800 */
[----:B------:R-:W-:Y:S01]  /*110a0*/  ISETP.LT.OR P2, PT, R136, 0x7a, P2 ;  /* 0x0000007a8800780c */ /* 0x000fe20001741670 */
[--C-:B------:R-:W-:Y:S01]  /*110b0*/  FFMA.FTZ R36, R2, R36, -R13.reuse ;  /* 0x0000002402247223 */ /* 0x100fe2000001080d */
[----:B------:R-:W-:Y:S01]  /*110c0*/  FMNMX.FTZ R15, R82, R15, !PT ;  /* 0x0000000f520f7209 */ /* 0x000fe20007810000 */
[--C-:B------:R-:W-:Y:S01]  /*110d0*/  FFMA.FTZ R37, R2, R37, -R13.reuse ;  /* 0x0000002502257223 */ /* 0x100fe2000001080d */
[----:B------:R-:W-:Y:S01]  /*110e0*/  FSEL R86, R86, -INF , !P6 ;  /* 0xff80000056567808 */ /* 0x000fe20007000000 */
[--C-:B------:R-:W-:Y:S01]  /*110f0*/  FFMA.FTZ R40, R2, R40, -R13.reuse ;  /* 0x0000002802287223 */ /* 0x100fe2000001080d */
[----:B------:R-:W-:Y:S01]  /*11100*/  FMNMX.FTZ R15, R83, R15, !PT ;  /* 0x0000000f530f7209 */ /* 0x000fe20007810000 */
[----:B------:R-:W-:Y:S01]  /*11110*/  MUFU.EX2 R28, R28 ;  /* 0x0000001c001c7308 */ /* 0x000fe20000000800 */
[----:B------:R-:W-:Y:S01]  /*11120*/  FSEL R87, R87, -INF , !P2 ;  /* 0xff80000057577808 */ /* 0x000fe20005000000 */
[----:B0-----:R-:W-:Y:S01]  /*11130*/  FFMA.FTZ R6, R3, R6, R24 ;  /* 0x0000000603067223 */ /* 0x001fe20000010018 */
[----:B------:R-:W-:Y:S01]  /*11140*/  FMNMX.FTZ R15, R86, R15, !PT ;  /* 0x0000000f560f7209 */ /* 0x000fe20007810000 */
[C-C-:B------:R-:W-:Y:S01]  /*11150*/  FFMA.FTZ R41, R2.reuse, R41, -R13.reuse ;  /* 0x0000002902297223 */ /* 0x140fe2000001080d */
[----:B------:R-:W-:-:S01]  /*11160*/  FFMA.FTZ R44, R2, R44, -R13 ;  /* 0x0000002c022c7223 */ /* 0x000fc2000001080d */
[----:B------:R-:W-:Y:S01]  /*11170*/  FFMA.FTZ R45, R2, R45, -R13 ;  /* 0x0000002d022d7223 */ /* 0x000fe2000001080d */
[----:B------:R-:W-:Y:S01]  /*11180*/  FMNMX.FTZ R15, R87, R15, !PT ;  /* 0x0000000f570f7209 */ /* 0x000fe20007810000 */
[----:B------:R-:W-:Y:S01]  /*11190*/  MUFU.EX2 R29, R29 ;  /* 0x0000001d001d7308 */ /* 0x000fe20000000800 */
[----:B-1----:R-:W-:-:S01]  /*111a0*/  FADD.FTZ R6, R25, R6 ;  /* 0x0000000619067221 */ /* 0x002fc20000010000 */
        /* <DEDUP_REMOVED lines=24> */
[----:B------:R-:W-:-:S02]  /*11330*/  LOP3.LUT P0, RZ, R22, 0x20000000, RZ, 0xc0, !PT ;  /* 0x2000000016ff7812 */ /* 0x000fc4000780c0ff */
[----:B0-----:R-:W-:-:S04]  /*11340*/  FMNMX.FTZ R15, R15, R19, !PT ;  /* 0x000000130f0f7209 */ /* 0x001fc80007810000 */
        /* <DEDUP_REMOVED lines=162> */
.L_x_11915:
[----:B------:R-:W2:Y:S01]  /*11d70*/  LDL R21, [R1+0x38] ;  /* 0x0000380001157983 */ /* 0x000ea20000100800 */
[----:B------:R-:W-:Y:S01]  /*11d80*/  VIADD R152, R152, 0x19c60 ;  /* 0x00019c6098987836 */ /* 0x000fe20000000000 */
[----:B------:R-:W-:Y:S02]  /*11d90*/  F2FP.SATFINITE.E4M3.F32.PACK_AB_MERGE_C R28, R29, R28, RZ ;  /* 0x0000001c1d1c723e */ /* 0x000fe400048070ff */
[----:B------:R-:W-:Y:S02]  /*11da0*/  F2FP.SATFINITE.E4M3.F32.PACK_AB_MERGE_C R30, R31, R30, RZ ;  /* 0x0000001e1f1e723e */ /* 0x000fe400048070ff */
[----:B------:R-:W-:Y:S02]  /*11db0*/  F2FP.SATFINITE.E4M3.F32.PACK_AB_MERGE_C R36, R37, R36, RZ ;  /* 0x000000242524723e */ /* 0x000fe400048070ff */
[----:B------:R-:W-:Y:S02]  /*11dc0*/  F2FP.SATFINITE.E4M3.F32.PACK_AB_MERGE_C R38, R39, R38, RZ ;  /* 0x000000262726723e */ /* 0x000fe400048070ff */
[----:B------:R-:W-:-:S02]  /*11dd0*/  F2FP.SATFINITE.E4M3.F32.PACK_AB_MERGE_C R44, R45, R44, RZ ;  /* 0x0000002c2d2c723e */ /* 0x000fc400048070ff */
[----:B------:R-:W-:Y:S02]  /*11de0*/  F2FP.SATFINITE.E4M3.F32.PACK_AB_MERGE_C R46, R47, R46, RZ ;  /* 0x0000002e2f2e723e */ /* 0x000fe400048070ff */
[----:B------:R-:W-:Y:S02]  /*11df0*/  F2FP.SATFINITE.E4M3.F32.PACK_AB_MERGE_C R52, R53, R52, RZ ;  /* 0x000000343534723e */ /* 0x000fe400048070ff */
[----:B------:R-:W-:Y:S02]  /*11e00*/  F2FP.SATFINITE.E4M3.F32.PACK_AB_MERGE_C R54, R55, R54, RZ ;  /* 0x000000363736723e */ /* 0x000fe400048070ff */
[----:B------:R-:W-:Y:S02]  /*11e10*/  F2FP.SATFINITE.E4M3.F32.PACK_AB_MERGE_C R60, R61, R60, RZ ;  /* 0x0000003c3d3c723e */ /* 0x000fe400048070ff */
[----:B------:R-:W-:Y:S02]  /*11e20*/  PRMT R152, R141, 0x654, R152 ;  /* 0x000006548d987816 */ /* 0x000fe40000000098 */
[----:B------:R-:W-:-:S02]  /*11e30*/  F2FP.SATFINITE.E4M3.F32.PACK_AB_MERGE_C R19, R19, R86, RZ ;  /* 0x000000561313723e */ /* 0x000fc400048070ff */
[----:B------:R-:W-:Y:S01]  /*11e40*/  F2FP.SATFINITE.E4M3.F32.PACK_AB_MERGE_C R28, R25, R24, R28 ;  /* 0x00000018191c723e */ /* 0x000fe2000480701c */
[----:B------:R0:W-:Y:S01]  /*11e50*/  SYNCS.ARRIVE.TRANS64.RED.A1T0 RZ, [R152+URZ], RZ ;  /* 0x000000ff98ff79a7 */ /* 0x0001e2000810043f */
        /* <DEDUP_REMOVED lines=8> */
[----:B------:R-:W-:Y:S02]  /*11ee0*/  F2FP.SATFINITE.E4M3.F32.PACK_AB_MERGE_C R62, R63, R62, RZ ;  /* 0x0000003e3f3e723e */ /* 0x000fe400048070ff */
[----:B------:R-:W-:Y:S02]  /*11ef0*/  F2FP.SATFINITE.E4M3.F32.PACK_AB_MERGE_C R68, R69, R68, RZ ;  /* 0x000000444544723e */ /* 0x000fe400048070ff */
[----:B------:R-:W-:-:S02]  /*11f00*/  F2FP.SATFINITE.E4M3.F32.PACK_AB_MERGE_C R70, R71, R70, RZ ;  /* 0x000000464746723e */ /* 0x000fc400048070ff */
[----:B------:R-:W-:Y:S02]  /*11f10*/  F2FP.SATFINITE.E4M3.F32.PACK_AB_MERGE_C R76, R77, R76, RZ ;  /* 0x0000004c4d4c723e */ /* 0x000fe400048070ff */
[----:B------:R-:W-:Y:S02]  /*11f20*/  F2FP.SATFINITE.E4M3.F32.PACK_AB_MERGE_C R78, R79, R78, RZ ;  /* 0x0000004e4f4e723e */ /* 0x000fe400048070ff */
        /* <DEDUP_REMOVED lines=69> */
[C---:B--2---:R-:W-:Y:S01]  /*12380*/  ISETP.GT.AND P1, PT, R4.reuse, R21, PT ;  /* 0x000000150400720c */ /* 0x044fe20003f24270 */
[----:B------:R-:W-:-:S12]  /*12390*/  VIADD R4, R4, 0xffffffff ;  /* 0xffffffff04047836 */ /* 0x000fd80000000000 */
[----:B0-----:R-:W-:Y:S05]  /*123a0*/  @P1 BRA `(.L_x_11916) ;  /* 0xffffffd0001c1947 */ /* 0x001fea000383ffff */
[----:B------:R-:W-:Y:S05]  /*123b0*/  BSYNC B0 ;  /* 0x0000000000007941 */ /* 0x000fea0003800000 */
.L_x_11895:
[----:B------:R-:W-:Y:S02]  /*123c0*/  IMAD.MOV.U32 R0, RZ, RZ, R15 ;  /* 0x000000ffff007224 */ /* 0x000fe400078e000f */
[----:B------:R-:W-:Y:S02]  /*123d0*/  IMAD.MOV.U32 R3, RZ, RZ, R12 ;  /* 0x000000ffff037224 */ /* 0x000fe400078e000c */
[----:B------:R-:W-:Y:S02]  /*123e0*/  IMAD.MOV.U32 R19, RZ, RZ, R7 ;  /* 0x000000ffff137224 */ /* 0x000fe400078e0007 */
[----:B------:R-:W-:-:S07]  /*123f0*/  IMAD.MOV.U32 R156, RZ, RZ, R20 ;  /* 0x000000ffff9c7224 */ /* 0x000fce00078e0014 */
.L_x_11894:
[----:B------:R-:W-:Y:S05]  /*12400*/  BSYNC B1 ;  /* 0x0000000000017941 */ /* 0x000fea0003800000 */
.L_x_11893:
[----:B------:R-:W2:Y:S01]  /*12410*/  LDL R7, [R1+0x2c] ;  /* 0x00002c0001077983 */ /* 0x000ea20000100800 */
[----:B------:R-:W0:Y:S03]  /*12420*/  LDC R12, c[0x0][0x448] ;  /* 0x00011200ff0c7b82 */ /* 0x000e260000000800 */
[----:B------:R-:W3:Y:S01]  /*12430*/  LDL R20, [R1+0x8] ;  /* 0x0000080001147983 */ /* 0x000ee20000100800 */
[----:B------:R-:W-:-:S04]  /*12440*/  LOP3.LUT R22, R22, 0xffffffdf, RZ, 0xc0, !PT ;  /* 0xffffffdf16167812 */ /* 0x000fc800078ec0ff */
[----:B------:R-:W1:Y:S01]  /*12450*/  LDC R15, c[0x0][0x9e4] ;  /* 0x00027900ff0f7b82 */ /* 0x000e620000000800 */
[----:B0-----:R-:W-:-:S13]  /*12460*/  ISETP.NE.AND P1, PT, R12, 0x1, PT ;  /* 0x000000010c00780c */ /* 0x001fda0003f25270 */
[----:B------:R-:W0:Y:S01]  /*12470*/  @P1 LDC R12, c[0x0][0x44c] ;  /* 0x00011300ff0c1b82 */ /* 0x000e220000000800 */
[----:B------:R-:W-:-:S04]  /*12480*/  @P1 LOP3.LUT R22, R22, 0x20, RZ, 0xfc, !PT ;  /* 0x0000002016161812 */ /* 0x000fc800078efcff */
[----:B------:R-:W-:-:S03]  /*12490*/  LOP3.LUT R22, R22, 0xffffffbf, RZ, 0xc0, !PT ;  /* 0xffffffbf16167812 */ /* 0x000fc600078ec0ff */
[----:B------:R-:W4:Y:S01]  /*124a0*/  @P1 LDC R13, c[0x0][0x450] ;  /* 0x00011400ff0d1b82 */ /* 0x000f220000000800 */
[----:B--2---:R-:W-:-:S04]  /*124b0*/  VIADD R7, R7, 0xbf ;  /* 0x000000bf07077836 */ /* 0x004fc80000000000 */
[----:B0-----:R-:W-:Y:S01]  /*124c0*/  @P1 IMAD.HI.U32 R12, R7, R12, RZ ;  /* 0x0000000c070c1227 */ /* 0x001fe200078e00ff */
[----:B---3--:R-:W-:-:S04]  /*124d0*/  IADD3 R20, R20, 0x1, -R157 ;  /* 0x0000000114147810 */ /* 0x008fc80007ffe89d */
[----:B----4-:R-:W-:Y:S02]  /*124e0*/  @P1 SHF.R.U32.HI R7, RZ, R13, R12 ;  /* 0x0000000dff071219 */ /* 0x010fe4000001160c */
[----:B-1----:R-:W-:-:S03]  /*124f0*/  ISETP.GE.AND P1, PT, R15, 0x1, PT ;  /* 0x000000010f00780c */ /* 0x002fc60003f26270 */
[----:B------:R-:W-:-:S04]  /*12500*/  IMAD.IADD R7, R20, 0x1, R7 ;  /* 0x0000000114077824 */ /* 0x000fc800078e0207 */
[----:B------:R-:W-:-:S06]  /*12510*/  IMAD.IADD R14, R7, 0x1, -R14 ;  /* 0x00000001070e7824 */ /* 0x000fcc00078e0a0e */
        /* <DEDUP_REMOVED lines=12> */
.L_x_11919:
[----:B------:R-:W-:-:S13]  /*125e0*/  ISETP.NE.AND P1, PT, R15, 0x1, PT ;  /* 0x000000010f00780c */ /* 0x000fda0003f25270 */
[----:B------:R-:W0:Y:S02]  /*125f0*/  @P1 LDC.64 R12, c[0x0][0x9e8] ;  /* 0x00027a00ff0c1b82 */ /* 0x000e240000000a00 */
[----:B0-----:R-:W-:-:S05]  /*12600*/  @P1 IMAD.HI.U32 R12, R7, R12, RZ ;  /* 0x0000000c070c1227 */ /* 0x001fca00078e00ff */
[----:B------:R-:W-:-:S07]  /*12610*/  @P1 SHF.R.U32.HI R7, RZ, R13, R12 ;  /* 0x0000000dff071219 */ /* 0x000fce000001160c */
.L_x_11920:
[----:B------:R-:W-:Y:S05]  /*12620*/  BSYNC B0 ;  /* 0x0000000000007941 */ /* 0x000fea0003800000 */
.L_x_11918:
[----:B------:R-:W-:-:S05]  /*12630*/  IMAD R7, R7, R15, RZ ;  /* 0x0000000f07077224 */ /* 0x000fca00078e02ff */
[----:B------:R-:W-:-:S07]  /*12640*/  VIMNMX R14, R14, R7, !PT ;  /* 0x000000070e0e7248 */ /* 0x000fce0007fe0100 */
.L_x_11917:
[----:B------:R-:W2:Y:S01]  /*12650*/  LDL R12, [R1+0x4c] ;  /* 0x00004c00010c7983 */ /* 0x000ea20000100800 */
[----:B------:R-:W-:Y:S01]  /*12660*/  VIADD R14, R14, 0x7f ;  /* 0x0000007f0e0e7836 */ /* 0x000fe20000000000 */
[----:B------:R-:W-:Y:S04]  /*12670*/  BSSY B0, `(.L_x_11921) ;  /* 0x00001e3000007945 */ /* 0x000fe80003800000 */
[----:B------:R-:W-:-:S04]  /*12680*/  SHF.R.S32.HI R7, RZ, 0x1f, R14 ;  /* 0x0000001fff077819 */ /* 0x000fc8000001140e */
[----:B------:R-:W-:-:S04]  /*12690*/  LEA.HI R7, R7, R14, RZ, 0x7 ;  /* 0x0000000e07077211 */ /* 0x000fc800078f38ff */
[----:B------:R-:W-:-:S04]  /*126a0*/  SHF.R.S32.HI R7, RZ, 0x7, R7 ;  /* 0x00000007ff077819 */ /* 0x000fc80000011407 */
[----:B--2---:R-:W-:-:S04]  /*126b0*/  VIMNMX R152, R12, R7, !PT ;  /* 0x000000070c987248 */ /* 0x004fc80007fe0100 */
[----:B------:R-:W-:-:S13]  /*126c0*/  ISETP.GE.AND P1, PT, R4, R152, PT ;  /* 0x000000980400720c */ /* 0x000fda0003f26270 */
[----:B------:R-:W-:Y:S05]  /*126d0*/  @!P1 BRA `(.L_x_11922) ;  /* 0x0000001c00709947 */ /* 0x000fea0003800000 */
[----:B------:R-:W-:Y:S01]  /*126e0*/  BSSY B1, `(.L_x_11922) ;  /* 0x00001db000017945 */ /* 0x000fe20003800000 */
[----:B------:R-:W-:Y:S02]  /*126f0*/  IMAD.MOV.U32 R7, RZ, RZ, R0 ;  /* 0x000000ffff077224 */ /* 0x000fe400078e0000 */
[----:B------:R-:W-:Y:S02]  /*12700*/  IMAD.MOV.U32 R14, RZ, RZ, R3 ;  /* 0x000000ffff0e7224 */ /* 0x000fe400078e0003 */
[----:B------:R-:W-:Y:S02]  /*12710*/  IMAD.MOV.U32 R13, RZ, RZ, R156 ;  /* 0x000000ffff0d7224 */ /* 0x000fe400078e009c */
[----:B------:R-:W-:-:S07]  /*12720*/  IMAD.MOV.U32 R12, RZ, RZ, R19 ;  /* 0x000000ffff0c7224 */ /* 0x000fce00078e0013 */
.L_x_11935:
[----:B------:R-:W-:-:S05]  /*12730*/  VIADD R0, R12, 0x1 ;  /* 0x000000010c007836 */ /* 0x000fca0000000000 */
[----:B------:R-:W-:-:S04]  /*12740*/  ISETP.NE.AND P1, PT, R0, 0x2, PT ;  /* 0x000000020000780c */ /* 0x000fc80003f25270 */
[----:B------:R-:W-:Y:S02]  /*12750*/  SEL R0, R0, RZ, P1 ;  /* 0x000000ff00007207 */ /* 0x000fe40000800000 */
[----:B------:R-:W-:-:S03]  /*12760*/  SEL R156, RZ, 0x1, P1 ;  /* 0x00000001ff9c7807 */ /* 0x000fc60000800000 */
[----:B------:R-:W-:Y:S01]  /*12770*/  IMAD.MOV.U32 R19, RZ, RZ, R0 ;  /* 0x000000ffff137224 */ /* 0x000fe200078e0000 */
[----:B------:R-:W-:Y:S01]  /*12780*/  LOP3.LUT R156, R13, R156, RZ, 0x3c, !PT ;  /* 0x0000009c0d9c7212 */ /* 0x000fe200078e3cff */
[----:B------:R-:W-:Y:S06]  /*12790*/  @!P0 BRA `(.L_x_11923) ;  /* 0x0000000000048947 */ /* 0x000fec0003800000 */
[----:B------:R-:W-:Y:S01]  /*127a0*/  BPT.TRAP 0x1 ;  /* 0x000000040000795c */ /* 0x000fe20000300000 */
.L_x_11923:
[----:B------:R-:W-:Y:S01]  /*127b0*/  IMAD R3, R19, 0x8, R18 ;  /* 0x0000000813037824 */ /* 0x000fe200078e0212 */
[----:B------:R-:W-:-:S04]  /*127c0*/  SHF.L.U32 R20, R156, 0x1f, RZ ;  /* 0x0000001f9c147819 */ /* 0x000fc800000006ff */
[----:B------:R0:W1:Y:S01]  /*127d0*/  SYNCS.PHASECHK.TRANS64.TRYWAIT P1, [R3+URZ+0x19c30], R20 ;  /* 0x019c3014030075a7 */ /* 0x000062000802017f */
[----:B------:R-:W-:Y:S05]  /*127e0*/  @!P0 BRA `(.L_x_11924) ;  /* 0x0000000000048947 */ /* 0x000fea0003800000 */
[----:B------:R-:W-:Y:S01]  /*127f0*/  BPT.TRAP 0x1 ;  /* 0x000000040000795c */ /* 0x000fe20000300000 */
.L_x_11924:
[----:B------:R-:W-:Y:S01]  /*12800*/  BSSY B2, `(.L_x_11925) ;  /* 0x0000006000027945 */ /* 0x000fe20003800000 */
[----:B------:R-:W-:Y:S02]  /*12810*/  IMAD R24, R19, 0x300, R153 ;  /* 0x0000030013187824 */ /* 0x000fe400078e0299 */
[----:B------:R-:W-:Y:S01]  /*12820*/  IMAD.MOV.U32 R25, RZ, RZ, -0x3ffffff0 ;  /* 0xc0000010ff197424 */ /* 0x000fe200078e00ff */
[----:B-1----:R-:W-:Y:S06]  /*12830*/  @P1 BRA `(.L_x_11926) ;  /* 0x0000000000081947 */ /* 0x002fec0003800000 */
[----:B------:R-:W1:Y:S02]  /*12840*/  SYNCS.PHASECHK.TRANS64.TRYWAIT P1, [R3+URZ+0x19c30], R20 ;  /* 0x019c3014030075a7 */ /* 0x000e64000802017f */
[----:B-1----:R-:W-:Y:S05]  /*12850*/  @!P1 BRA `(.L_x_11927) ;  /* 0x000000fc009c9947 */ /* 0x002fea0003800000 */
.L_x_11926:
[----:B------:R-:W-:Y:S05]  /*12860*/  BSYNC B2 ;  /* 0x0000000000027941 */ /* 0x000fea0003800000 */
.L_x_11925:
[C---:B01----:R-:W-:Y:S01]  /*12870*/  VIADD R20, R24.reuse, 0x100 ;  /* 0x0000010018147836 */ /* 0x043fe20000000000 */
[C---:B------:R-:W-:Y:S01]  /*12880*/  R2UR UR6, R24.reuse ;  /* 0x00000000180672ca */ /* 0x040fe200000e0000 */
[----:B------:R-:W-:Y:S01]  /*12890*/  IMAD.MOV.U32 R21, RZ, RZ, -0x3ffffff0 ;  /* 0xc0000010ff157424 */ /* 0x000fe200078e00ff */
[----:B------:R-:W-:Y:S01]  /*128a0*/  R2UR UR7, R25 ;  /* 0x00000000190772ca */ /* 0x000fe200000e0000 */
[----:B------:R-:W-:Y:S01]  /*128b0*/  VIADD R24, R24, 0x200 ;  /* 0x0000020018187836 */ /* 0x000fe20000000000 */
[----:B------:R-:W-:Y:S02]  /*128c0*/  R2UR UR10, R20 ;  /* 0x00000000140a72ca */ /* 0x000fe400000e0000 */
[----:B------:R-:W-:Y:S02]  /*128d0*/  R2UR UR11, R21 ;  /* 0x00000000150b72ca */ /* 0x000fe400000e0000 */
[----:B------:R-:W2:Y:S01]  /*128e0*/  LDL.64 R20, [R1] ;  /* 0x0000000001147983 */ /* 0x000ea20000100a00 */
[----:B------:R-:W-:Y:S01]  /*128f0*/  R2UR UR4, R8 ;  /* 0x00000000080472ca */ /* 0x000fe200000e0000 */
[----:B------:R-:W-:Y:S01]  /*12900*/  IMAD.MOV.U32 R25, RZ, RZ, -0x3ffffff0 ;  /* 0xc0000010ff197424 */ /* 0x000fe200078e00ff */
[----:B------:R-:W-:-:S02]  /*12910*/  R2UR UR5, R9 ;  /* 0x00000000090572ca */ /* 0x000fc400000e0000 */
[----:B------:R-:W-:Y:S02]  /*12920*/  R2UR UR14, R24 ;  /* 0x00000000180e72ca */ /* 0x000fe400000e0000 */
[----:B------:R-:W-:Y:S02]  /*12930*/  R2UR UR15, R25 ;  /* 0x00000000190f72ca */ /* 0x000fe400000e0000 */
[----:B------:R-:W-:-:S07]  /*12940*/  WARPGROUP.ARRIVE ;  /* 0x00000000000079c5 */ /* 0x000fce0000000000 */
[----:B------:R-:W-:Y:S01]  /*12950*/  QGMMA.64x128x32.F32.E4M3.E4M3 R24, gdesc[UR4], RZ, !UPT, gsb0 ;  /* 0x01e00000041879f3 */ /* 0x000fe2000c0008ff */
[----:B------:R-:W-:Y:S02]  /*12960*/  R2UR UR12, R10 ;  /* 0x000000000a0c72ca */ /* 0x000fe400000e0000 */
[----:B------:R-:W-:Y:S01]  /*12970*/  R2UR UR13, R11 ;  /* 0x000000000b0d72ca */ /* 0x000fe200000e0000 */
[----:B------:R-:W-:Y:S02]  /*12980*/  WARPGROUP.DEPBAR.LE gsb0, 0x0 ;  /* 0x00008000000079c5 */ /* 0x000fe40000010000 */
        /* <DEDUP_REMOVED lines=10> */
.L_x_11928:
[----:B------:R-:W-:Y:S01]  /*12a30*/  SHF.L.U32 R3, R13, 0x1f, RZ ;  /* 0x0000001f0d037819 */ /* 0x000fe200000006ff */
[----:B------:R-:W-:-:S04]  /*12a40*/  IMAD R15, R12, 0x8, R18 ;  /* 0x000000080c0f7824 */ /* 0x000fc800078e0212 */
[----:B------:R0:W1:Y:S01]  /*12a50*/  SYNCS.PHASECHK.TRANS64.TRYWAIT P1, [R15+URZ+0x19c50], R3 ;  /* 0x019c50030f0075a7 */ /* 0x000062000802017f */
[----:B------:R-:W-:Y:S05]  /*12a60*/  @!P0 BRA `(.L_x_11929) ;  /* 0x0000000000048947 */ /* 0x000fea0003800000 */
[----:B------:R-:W-:Y:S01]  /*12a70*/  BPT.TRAP 0x1 ;  /* 0x000000040000795c */ /* 0x000fe20000300000 */
.L_x_11929:
[----:B------:R-:W-:Y:S04]  /*12a80*/  BSSY B2, `(.L_x_11930) ;  /* 0x0000004000027945 */ /* 0x000fe80003800000 */
[----:B-1----:R-:W-:Y:S05]  /*12a90*/  @P1 BRA `(.L_x_11931) ;  /* 0x0000000000081947 */ /* 0x002fea0003800000 */
[----:B------:R-:W1:Y:S02]  /*12aa0*/  SYNCS.PHASECHK.TRANS64.TRYWAIT P1, [R15+URZ+0x19c50], R3 ;  /* 0x019c50030f0075a7 */ /* 0x000e64000802017f */
[----:B-1----:R-:W-:Y:S05]  /*12ab0*/  @!P1 BRA `(.L_x_11932) ;  /* 0x000000fc00189947 */ /* 0x002fea0003800000 */
.L_x_11931:
[----:B------:R-:W-:Y:S05]  /*12ac0*/  BSYNC B2 ;  /* 0x0000000000027941 */ /* 0x000fea0003800000 */
.L_x_11930:
        /* <DEDUP_REMOVED lines=34> */
.L_x_11933:
[----:B------:R-:W2:Y:S01]  /*12cf0*/  LDL R20, [R1+0xc] ;  /* 0x00000c0001147983 */ /* 0x000ea20000100800 */
[----:B------:R-:W-:-:S04]  /*12d00*/  IMAD R0, R0, 0x8, R18 ;  /* 0x0000000800007824 */ /* 0x000fc800078e0212 */
        /* <DEDUP_REMOVED lines=277> */
.L_x_11934:
[----:B------:R-:W-:Y:S01]  /*13e60*/  ISETP.GT.AND P1, PT, R4, R152, PT ;  /* 0x000000980400720c */ /* 0x000fe20003f24270 */
[----:B------:R-:W-:Y:S01]  /*13e70*/  VIADD R15, R15, 0x19c60 ;  /* 0x00019c600f0f7836 */ /* 0x000fe20000000000 */
        /* <DEDUP_REMOVED lines=96> */
[----:B0-----:R-:W-:Y:S06]  /*14480*/  @P1 BRA `(.L_x_11935) ;  /* 0xffffffe000a81947 */ /* 0x001fec000383ffff */
[----:B------:R-:W-:Y:S05]  /*14490*/  BSYNC B1 ;  /* 0x0000000000017941 */ /* 0x000fea0003800000 */
.L_x_11922:
[----:B------:R-:W-:Y:S05]  /*144a0*/  BSYNC B0 ;  /* 0x0000000000007941 */ /* 0x000fea0003800000 */
.L_x_11921:
[----:B------:R-:W2:Y:S01]  /*144b0*/  LDL R7, [R1+0x4c] ;  /* 0x00004c0001077983 */ /* 0x000ea20000100800 */
[----:B------:R-:W-:Y:S01]  /*144c0*/  BSSY B0, `(.L_x_11936) ;  /* 0x0000301000007945 */ /* 0x000fe20003800000 */
[----:B--2---:R-:W-:-:S13]  /*144d0*/  ISETP.GE.AND P1, PT, R4, R7, PT ;  /* 0x000000070400720c */ /* 0x004fda0003f26270 */
[----:B------:R-:W-:Y:S05]  /*144e0*/  @!P1 BRA `(.L_x_11937) ;  /* 0x0000002c00f89947 */ /* 0x000fea0003800000 */
[----:B------:R-:W-:Y:S02]  /*144f0*/  IMAD.MOV.U32 R7, RZ, RZ, R0 ;  /* 0x000000ffff077224 */ /* 0x000fe400078e0000 */
[----:B------:R-:W-:Y:S02]  /*14500*/  IMAD.MOV.U32 R20, RZ, RZ, R3 ;  /* 0x000000ffff147224 */ /* 0x000fe400078e0003 */
[----:B------:R-:W-:Y:S02]  /*14510*/  IMAD.MOV.U32 R13, RZ, RZ, R156 ;  /* 0x000000ffff0d7224 */ /* 0x000fe400078e009c */
[----:B------:R-:W-:-:S07]  /*14520*/  IMAD.MOV.U32 R12, RZ, RZ, R19 ;  /* 0x000000ffff0c7224 */ /* 0x000fce00078e0013 */
.L_x_11958:
        /* <DEDUP_REMOVED lines=8> */
.L_x_11938:
[----:B------:R-:W-:Y:S01]  /*145b0*/  IMAD R3, R19, 0x8, R18 ;  /* 0x0000000813037824 */ /* 0x000fe200078e0212 */
[----:B------:R-:W-:-:S04]  /*145c0*/  SHF.L.U32 R14, R156, 0x1f, RZ ;  /* 0x0000001f9c0e7819 */ /* 0x000fc800000006ff */
[----:B------:R0:W1:Y:S01]  /*145d0*/  SYNCS.PHASECHK.TRANS64.TRYWAIT P1, [R3+URZ+0x19c30], R14 ;  /* 0x019c300e030075a7 */ /* 0x000062000802017f */
[----:B------:R-:W-:Y:S05]  /*145e0*/  @!P0 BRA `(.L_x_11939) ;  /* 0x0000000000048947 */ /* 0x000fea0003800000 */
[----:B------:R-:W-:Y:S01]  /*145f0*/  BPT.TRAP 0x1 ;  /* 0x000000040000795c */ /* 0x000fe20000300000 */
.L_x_11939:
[----:B------:R-:W-:Y:S01]  /*14600*/  BSSY B1, `(.L_x_11940) ;  /* 0x0000006000017945 */ /* 0x000fe20003800000 */
[----:B------:R-:W-:Y:S02]  /*14610*/  IMAD R24, R19, 0x300, R153 ;  /* 0x0000030013187824 */ /* 0x000fe400078e0299 */
[----:B------:R-:W-:Y:S01]  /*14620*/  IMAD.MOV.U32 R25, RZ, RZ, -0x3ffffff0 ;  /* 0xc0000010ff197424 */ /* 0x000fe200078e00ff */
[----:B-1----:R-:W-:Y:S06]  /*14630*/  @P1 BRA `(.L_x_11941) ;  /* 0x0000000000081947 */ /* 0x002fec0003800000 */
[----:B------:R-:W1:Y:S02]  /*14640*/  SYNCS.PHASECHK.TRANS64.TRYWAIT P1, [R3+URZ+0x19c30], R14 ;  /* 0x019c300e030075a7 */ /* 0x000e64000802017f */
[----:B-1----:R-:W-:Y:S05]  /*14650*/  @!P1 BRA `(.L_x_11942) ;  /* 0x000000e000449947 */ /* 0x002fea0003800000 */
.L_x_11941:
[----:B------:R-:W-:Y:S05]  /*14660*/  BSYNC B1 ;  /* 0x0000000000017941 */ /* 0x000fea0003800000 */
.L_x_11940:
        /* <DEDUP_REMOVED lines=28> */
.L_x_11943:
[----:B------:R-:W-:Y:S01]  /*14830*/  SHF.L.U32 R3, R13, 0x1f, RZ ;  /* 0x0000001f0d037819 */ /* 0x000fe200000006ff */
[----:B------:R-:W-:-:S04]  /*14840*/  IMAD R21, R12, 0x8, R18 ;  /* 0x000000080c157824 */ /* 0x000fc800078e0212 */
[----:B------:R0:W1:Y:S01]  /*14850*/  SYNCS.PHASECHK.TRANS64.TRYWAIT P1, [R21+URZ+0x19c50], R3 ;  /* 0x019c5003150075a7 */ /* 0x000062000802017f */
[----:B------:R-:W-:Y:S05]  /*14860*/  @!P0 BRA `(.L_x_11944) ;  /* 0x0000000000048947 */ /* 0x000fea0003800000 */
[----:B------:R-:W-:Y:S01]  /*14870*/  BPT.TRAP 0x1 ;  /* 0x000000040000795c */ /* 0x000fe20000300000 */
.L_x_11944:
[----:B------:R-:W-:Y:S04]  /*14880*/  BSSY B1, `(.L_x_11945) ;  /* 0x0000004000017945 */ /* 0x000fe80003800000 */
[----:B-1----:R-:W-:Y:S05]  /*14890*/  @P1 BRA `(.L_x_11946) ;  /* 0x0000000000081947 */ /* 0x002fea0003800000 */
[----:B------:R-:W1:Y:S02]  /*148a0*/  SYNCS.PHASECHK.TRANS64.TRYWAIT P1, [R21+URZ+0x19c50], R3 ;  /* 0x019c5003150075a7 */ /* 0x000e64000802017f */
[----:B-1----:R-:W-:Y:S05]  /*148b0*/  @!P1 BRA `(.L_x_11947) ;  /* 0x000000dc00c09947 */ /* 0x002fea0003800000 */
.L_x_11946:
[----:B------:R-:W-:Y:S05]  /*148c0*/  BSYNC B1 ;  /* 0x0000000000017941 */ /* 0x000fea0003800000 */
.L_x_11945:
        /* <DEDUP_REMOVED lines=34> */
.L_x_11948:
[----:B------:R-:W2:Y:S01]  /*14af0*/  LDL R14, [R1+0x2c] ;  /* 0x00002c00010e7983 */ /* 0x000ea20000100800 */
[----:B------:R-:W0:Y:S03]  /*14b00*/  LDC R12, c[0x0][0x448] ;  /* 0x00011200ff0c7b82 */ /* 0x000e260000000800 */
[----:B------:R-:W2:Y:S04]  /*14b10*/  LDL R3, [R1+0x48] ;  /* 0x0000480001037983 */ /* 0x000ea80000100800 */
[----:B------:R-:W3:Y:S04]  /*14b20*/  LDL R140, [R1+0xc] ;  /* 0x00000c00018c7983 */ /* 0x000ee80000100800 */
[----:B------:R-:W4:Y:S04]  /*14b30*/  LDL R141, [R1+0x10] ;  /* 0x00001000018d7983 */ /* 0x000f280000100800 */
[----:B------:R-:W5:Y:S01]  /*14b40*/  LDL R142, [R1+0x8] ;  /* 0x00000800018e7983 */ /* 0x000f620000100800 */
[----:B------:R-:W-:Y:S01]  /*14b50*/  IMAD R0, R0, 0x8, R18 ;  /* 0x0000000800007824 */ /* 0x000fe200078e0212 */
[----:B------:R-:W1:Y:S01]  /*14b60*/  LDC R136, c[0x0][0x9e4] ;  /* 0x00027900ff887b82 */ /* 0x000e620000000800 */
[----:B0-----:R-:W-:-:S13]  /*14b70*/  ISETP.NE.AND P1, PT, R12, 0x1, PT ;  /* 0x000000010c00780c */ /* 0x001fda0003f25270 */
[----:B------:R-:W0:Y:S08]  /*14b80*/  @P1 LDC R13, c[0x0][0x44c] ;  /* 0x00011300ff0d1b82 */ /* 0x000e300000000800 */
[----:B------:R-:W3:Y:S01]  /*14b90*/  @P1 LDC R12, c[0x0][0x450] ;  /* 0x00011400ff0c1b82 */ /* 0x000ee20000000800 */
[----:B------:R-:W-:Y:S01]  /*14ba0*/  VIADD R0, R0, 0x19c40 ;  /* 0x00019c4000007836 */ /* 0x000fe20000000000 */
[----:B-1----:R-:W-:Y:S01]  /*14bb0*/  ISETP.GE.AND P5, PT, R136, 0x1, PT ;  /* 0x000000018800780c */ /* 0x002fe20003fa6270 */
[----:B------:R-:W-:Y:S01]  /*14bc0*/  ULOP3.LUT UR4, URZ, UR44, URZ, 0x33, !UPT ;  /* 0x0000002c3f047292 */ /* 0x000fe2000f8e333f */
[----:B--2---:R-:W-:-:S04]  /*14bd0*/  IMAD.IADD R3, R3, 0x1, R14 ;  /* 0x0000000103037824 */ /* 0x004fc800078e020e */
[----:B0-----:R-:W-:Y:S01]  /*14be0*/  @P1 IMAD.HI.U32 R13, R3, R13, RZ ;  /* 0x0000000d030d1227 */ /* 0x001fe200078e00ff */
[----:B---3--:R-:W-:-:S04]  /*14bf0*/  PRMT R0, R140, 0x654, R0 ;  /* 0x000006548c007816 */ /* 0x008fc80000000000 */
[----:B------:R-:W-:Y:S01]  /*14c00*/  @P1 SHF.R.U32.HI R3, RZ, R12, R13 ;  /* 0x0000000cff031219 */ /* 0x000fe2000001160d */
[----:B------:R0:W-:Y:S04]  /*14c10*/  SYNCS.ARRIVE.TRANS64.RED.A1T0 RZ, [R0+URZ], RZ ;  /* 0x000000ff00ff79a7 */ /* 0x0001e8000810043f */
[----:B------:R-:W1:Y:S01]  /*14c20*/  SHFL.IDX PT, R138, R3, RZ, 0x1c1f ;  /* 0x001c1fff038a7589 */ /* 0x000e6200000e0000 */
[----:B0-----:R-:W-:-:S05]  /*14c30*/  IMAD.SHL.U32 R0, R4, 0x80, RZ ;  /* 0x0000008004007824 */ /* 0x001fca00078e00ff */
[----:B------:R-:W-:-:S05]  /*14c40*/  IADD3 R12, -R0, 0x1, RZ ;  /* 0x00000001000c7810 */ /* 0x000fca0007ffe1ff */
[----:B----4-:R-:W-:-:S05]  /*14c50*/  IMAD R12, R141, -0x2, R12 ;  /* 0xfffffffe8d0c7824 */ /* 0x010fca00078e020c */
[----:B-----5:R-:W-:-:S05]  /*14c60*/  IADD3 R15, -R157, R12, R142 ;  /* 0x0000000c9d0f7210 */ /* 0x020fca0007ffe18e */
[C---:B------:R-:W-:Y:S02]  /*14c70*/  VIADD R14, R15.reuse, UR41 ;  /* 0x000000290f0e7c36 */ /* 0x040fe40008000000 */
[----:B------:R-:W-:Y:S02]  /*14c80*/  VIADD R15, R15, UR4 ;  /* 0x000000040f0f7c36 */ /* 0x000fe40008000000 */
[--C-:B-1----:R-:W-:Y:S02]  /*14c90*/  IMAD.IADD R136, R14, 0x1, R138.reuse ;  /* 0x000000010e887824 */ /* 0x102fe400078e028a */
        /* <DEDUP_REMOVED lines=14> */
.L_x_11951:
[----:B------:R-:W-:-:S05]  /*14d80*/  IMAD.U32 R139, RZ, RZ, UR38 ;  /* 0x00000026ff8b7e24 */ /* 0x000fca000f8e00ff */
[----:B------:R-:W-:-:S13]  /*14d90*/  ISETP.NE.AND P1, PT, R139, 0x1, PT ;  /* 0x000000018b00780c */ /* 0x000fda0003f25270 */
[----:B------:R-:W0:Y:S02]  /*14da0*/  @P1 LDC.64 R12, c[0x0][0x9e8] ;  /* 0x00027a00ff0c1b82 */ /* 0x000e240000000a00 */
[----:B0-----:R-:W-:-:S05]  /*14db0*/  @P1 IMAD.HI.U32 R12, R138, R12, RZ ;  /* 0x0000000c8a0c1227 */ /* 0x001fca00078e00ff */
[----:B------:R-:W-:-:S07]  /*14dc0*/  @P1 SHF.R.U32.HI R138, RZ, R13, R12 ;  /* 0x0000000dff8a1219 */ /* 0x000fce000001160c */
.L_x_11952:
[----:B------:R-:W-:Y:S05]  /*14dd0*/  BSYNC B1 ;  /* 0x0000000000017941 */ /* 0x000fea0003800000 */
.L_x_11950:
[----:B------:R-:W-:-:S04]  /*14de0*/  IMAD R138, R138, R139, -R0 ;  /* 0x0000008b8a8a7224 */ /* 0x000fc800078e0a00 */
[----:B------:R-:W-:-:S05]  /*14df0*/  IMAD R138, R141, -0x2, R138 ;  /* 0xfffffffe8d8a7824 */ /* 0x000fca00078e028a */
[----:B------:R-:W-:Y:S02]  /*14e00*/  VIMNMX R137, R137, R138, !PT ;  /* 0x0000008a89897248 */ /* 0x000fe40007fe0100 */
[----:B------:R-:W-:-:S07]  /*14e10*/  VIADDMNMX R136, R138, R139, R136, PT ;  /* 0x0000008b8a887246 */ /* 0x000fce0003800188 */
.L_x_11949:
        /* <DEDUP_REMOVED lines=12> */
[----:B------:R-:W-:Y:S01]  /*14ee0*/  ISETP.LT.OR P3, PT, R136, 0xa, P3 ;  /* 0x0000000a8800780c */ /* 0x000fe20001f61670 */
        /* <DEDUP_REMOVED lines=100> */
.L_x_11955:
[----:B------:R-:W-:-:S05]  /*15530*/  IMAD.U32 R136, RZ, RZ, UR38 ;  /* 0x00000026ff887e24 */ /* 0x000fca000f8e00ff */
[----:B------:R-:W-:-:S13]  /*15540*/  ISETP.NE.AND P2, PT, R136, 0x1, PT ;  /* 0x000000018800780c */ /* 0x000fda0003f45270 */
[----:B------:R-:W0:Y:S02]  /*15550*/  @P2 LDC.64 R12, c[0x0][0x9e8] ;  /* 0x00027a00ff0c2b82 */ /* 0x000e240000000a00 */
[----:B0-----:R-:W-:-:S05]  /*15560*/  @P2 IMAD.HI.U32 R12, R3, R12, RZ ;  /* 0x0000000c030c2227 */ /* 0x001fca00078e00ff */
[----:B------:R-:W-:-:S07]  /*15570*/  @P2 SHF.R.U32.HI R3, RZ, R13, R12 ;  /* 0x0000000dff032219 */ /* 0x000fce000001160c */
.L_x_11956:
[----:B------:R-:W-:Y:S05]  /*15580*/  BSYNC B1 ;  /* 0x0000000000017941 */ /* 0x000fea0003800000 */
.L_x_11954:
[----:B------:R-:W-:-:S04]  /*15590*/  IMAD R0, R3, R136, -R0 ;  /* 0x0000008803007224 */ /* 0x000fc800078e0a00 */
[----:B------:R-:W-:-:S05]  /*155a0*/  IMAD R0, R141, -0x2, R0 ;  /* 0xfffffffe8d007824 */ /* 0x000fca00078e0200 */
[----:B------:R-:W-:Y:S02]  /*155b0*/  VIMNMX R15, R15, R0, !PT ;  /* 0x000000000f0f7248 */ /* 0x000fe40007fe0100 */
[----:B------:R-:W-:-:S07]  /*155c0*/  VIADDMNMX R14, R0, R136, R14, PT ;  /* 0x00000088000e7246 */ /* 0x000fce000380010e */
.L_x_11953:
[----:B------:R-:W-:Y:S02]  /*155d0*/  FMNMX.FTZ R0, R24, R20, !PT ;  /* 0x0000001418007209 */ /* 0x000fe40007810000 */
[----:B------:R-:W-:Y:S02]  /*155e0*/  ISETP.GT.AND P4, PT, R15, 0x1, P1 ;  /* 0x000000010f00780c */ /* 0x000fe40000f84270 */
[----:B------:R-:W-:Y:S02]  /*155f0*/  FMNMX.FTZ R0, R25, R0, !PT ;  /* 0x0000000019007209 */ /* 0x000fe40007810000 */
[C---:B------:R-:W-:Y:S02]  /*15600*/  ISETP.GT.AND P2, PT, R15.reuse, 0x8, P1 ;  /* 0x000000080f00780c */ /* 0x040fe40000f44270 */
[----:B------:R-:W-:Y:S02]  /*15610*/  FMNMX.FTZ R0, R28, R0, !PT ;  /* 0x000000001c007209 */ /* 0x000fe40007810000 */
[----:B------:R-:W-:-:S02]  /*15620*/  ISETP.GT.AND P3, PT, R15, 0x9, P1 ;  /* 0x000000090f00780c */ /* 0x000fc40000f64270 */
[----:B------:R-:W-:Y:S02]  /*15630*/  FMNMX.FTZ R0, R29, R0, !PT ;  /* 0x000000001d007209 */ /* 0x000fe40007810000 */
[----:B------:R-:W-:Y:S02]  /*15640*/  ISETP.LT.OR P4, PT, R14, 0x2, P4 ;  /* 0x000000020e00780c */ /* 0x000fe40002781670 */
[----:B------:R-:W-:Y:S02]  /*15650*/  FMNMX.FTZ R0, R32, R0, !PT ;  /* 0x0000000020007209 */ /* 0x000fe40007810000 */
[C---:B------:R-:W-:Y:S02]  /*15660*/  ISETP.LT.OR P2, PT, R14.reuse, 0x9, P2 ;  /* 0x000000090e00780c */ /* 0x040fe40001741670 */
[----:B------:R-:W-:Y:S02]  /*15670*/  FMNMX.FTZ R0, R33, R0, !PT ;  /* 0x0000000021007209 */ /* 0x000fe40007810000 */
[----:B------:R-:W-:-:S02]  /*15680*/  ISETP.LT.OR P3, PT, R14, 0xa, P3 ;  /* 0x0000000a0e00780c */ /* 0x000fc40001f61670 */
[----:B------:R-:W-:Y:S02]  /*15690*/  FMNMX.FTZ R0, R36, R0, !PT ;  /* 0x0000000024007209 */ /* 0x000fe40007810000 */
[----:B------:R-:W-:Y:S02]  /*156a0*/  FSEL R27, R27, -INF , !P4 ;  /* 0xff8000001b1b7808 */ /* 0x000fe40006000000 */
[----:B------:R-:W-:Y:S02]  /*156b0*/  FMNMX.FTZ R0, R37, R0, !PT ;  /* 0x0000000025007209 */ /* 0x000fe40007810000 */
[----:B------:R-:W-:Y:S02]  /*156c0*/  FSEL R30, R30, -INF , !P2 ;  /* 0xff8000001e1e7808 */ /* 0x000fe40005000000 */
[----:B------:R-:W-:Y:S02]  /*156d0*/  FMNMX.FTZ R0, R40, R0, !PT ;  /* 0x0000000028007209 */ /* 0x000fe40007810000 */
[----:B------:R-:W-:-:S02]  /*156e0*/  FSEL R31, R31, -INF , !P3 ;  /* 0xff8000001f1f7808 */ /* 0x000fc40005800000 */
[----:B------:R-:W-:Y:S02]  /*156f0*/  FMNMX.FTZ R0, R41, R0, !PT ;  /* 0x0000000029007209 */ /* 0x000fe40007810000 */
[C---:B------:R-:W-:Y:S02]  /*15700*/  ISETP.GT.AND P4, PT, R15.reuse, 0x10, P1 ;  /* 0x000000100f00780c */ /* 0x040fe40000f84270 */
[----:B------:R-:W-:Y:S02]  /*15710*/  FMNMX.FTZ R0, R44, R0, !PT ;  /* 0x000000002c007209 */ /* 0x000fe40007810000 */
[----:B------:R-:W-:Y:S02]  /*15720*/  ISETP.GT.AND P2, PT, R15, 0x11, P1 ;  /* 0x000000110f00780c */ /* 0x000fe40000f44270 */
[----:B------:R-:W-:Y:S02]  /*15730*/  FMNMX.FTZ R0, R45, R0, !PT ;  /* 0x000000002d007209 */ /* 0x000fe40007810000 */
[----:B------:R-:W-:-:S02]  /*15740*/  ISETP.GT.AND P3, PT, R15, 0x18, P1 ;  /* 0x000000180f00780c */ /* 0x000fc40000f64270 */
[----:B------:R-:W-:Y:S02]  /*15750*/  FMNMX.FTZ R0, R48, R0, !PT ;  /* 0x0000000030007209 */ /* 0x000fe40007810000 */
[C---:B------:R-:W-:Y:S02]  /*15760*/  ISETP.LT.OR P4, PT, R14.reuse, 0x11, P4 ;  /* 0x000000110e00780c */ /* 0x040fe40002781670 */
[----:B------:R-:W-:Y:S02]  /*15770*/  FMNMX.FTZ R0, R49, R0, !PT ;  /* 0x0000000031007209 */ /* 0x000fe40007810000 */
[----:B------:R-:W-:Y:S02]  /*15780*/  ISETP.LT.OR P2, PT, R14, 0x12, P2 ;  /* 0x000000120e00780c */ /* 0x000fe40001741670 */
        /* <DEDUP_REMOVED lines=37> */
[----:B------:R-:W-:-:S02]  /*159e0*/  FMNMX.FTZ R0, R81, R0, !PT ;  /* 0x0000000051007209 */ /* 0x000fc40007810000 */
        /* <DEDUP_REMOVED lines=9> */
[----:B------:R-:W-:Y:S01]  /*15a80*/  FSEL R54, R54, -INF , !P2 ;  /* 0xff80000036367808 */ /* 0x000fe20005000000 */
[----:B------:R-:W0:Y:S01]  /*15a90*/  SHFL.BFLY PT, R3, R0, 0x2, 0x1f ;  /* 0x0c401f0000037f89 */ /* 0x000e2200000e0000 */
[----:B------:R-:W-:Y:S02]  /*15aa0*/  FSEL R55, R55, -INF , !P3 ;  /* 0xff80000037377808 */ /* 0x000fe40005800000 */
[----:B------:R-:W-:-:S02]  /*15ab0*/  LOP3.LUT R22, R22, 0xdfffffff, RZ, 0xc0, !PT ;  /* 0xdfffffff16167812 */ /* 0x000fc400078ec0ff */
[C---:B------:R-:W-:Y:S02]  /*15ac0*/  ISETP.GT.AND P4, PT, R15.reuse, 0x40, P1 ;  /* 0x000000400f00780c */ /* 0x040fe40000f84270 */
[C---:B------:R-:W-:Y:S02]  /*15ad0*/  ISETP.GT.AND P2, PT, R15.reuse, 0x41, P1 ;  /* 0x000000410f00780c */ /* 0x040fe40000f44270 */
[----:B------:R-:W-:Y:S02]  /*15ae0*/  ISETP.GT.AND P3, PT, R15, 0x48, P1 ;  /* 0x000000480f00780c */ /* 0x000fe40000f64270 */
[----:B------:R-:W-:Y:S02]  /*15af0*/  @P0 LOP3.LUT R22, R22, 0x20000000, RZ, 0xfc, !PT ;  /* 0x2000000016160812 */ /* 0x000fe400078efcff */
[C---:B------:R-:W-:Y:S02]  /*15b00*/  ISETP.LT.OR P4, PT, R14.reuse, 0x41, P4 ;  /* 0x000000410e00780c */ /* 0x040fe40002781670 */
[----:B------:R-:W-:-:S02]  /*15b10*/  ISETP.LT.OR P2, PT, R14, 0x42, P2 ;  /* 0x000000420e00780c */ /* 0x000fc40001741670 */
[----:B------:R-:W-:Y:S02]  /*15b20*/  ISETP.LT.OR P3, PT, R14, 0x49, P3 ;  /* 0x000000490e00780c */ /* 0x000fe40001f61670 */
[----:B------:R-:W-:Y:S02]  /*15b30*/  ISETP.GT.AND P0, PT, R15, 0x61, P1 ;  /* 0x000000610f00780c */ /* 0x000fe40000f04270 */
        /* <DEDUP_REMOVED lines=9> */
[----:B------:R-:W-:-:S02]  /*15bd0*/  LOP3.LUT R22, R22, 0x7fffffff, RZ, 0xc0, !PT ;  /* 0x7fffffff16167812 */ /* 0x000fc400078ec0ff */
[----:B------:R-:W-:Y:S02]  /*15be0*/  FSEL R63, R63, -INF , !P4 ;  /* 0xff8000003f3f7808 */ /* 0x000fe40006000000 */
[----:B------:R-:W-:Y:S02]  /*15bf0*/  FSEL R66, R66, -INF , !P2 ;  /* 0xff80000042427808 */ /* 0x000fe40005000000 */
[----:B------:R-:W-:Y:S02]  /*15c00*/  FSEL R67, R67, -INF , !P3 ;  /* 0xff80000043437808 */ /* 0x000fe40005800000 */
[C---:B------:R-:W-:Y:S02]  /*15c10*/  ISETP.GT.AND P4, PT, R15.reuse, 0x58, P1 ;  /* 0x000000580f00780c */ /* 0x040fe40000f84270 */
[C---:B------:R-:W-:Y:S02]  /*15c20*/  ISETP.GT.AND P2, PT, R15.reuse, 0x59, P1 ;  /* 0x000000590f00780c */ /* 0x040fe40000f44270 */
[----:B------:R-:W-:-:S02]  /*15c30*/  ISETP.GT.AND P3, PT, R15, 0x60, P1 ;  /* 0x000000600f00780c */ /* 0x000fc40000f64270 */
[----:B------:R-:W-:Y:S02]  /*15c40*/  @P0 LOP3.LUT R22, R22, 0x80000000, RZ, 0xfc, !PT ;  /* 0x8000000016160812 */ /* 0x000fe400078efcff */
[----:B------:R-:W-:Y:S02]  /*15c50*/  ISETP.GT.AND P0, PT, R15, RZ, P1 ;  /* 0x000000ff0f00720c */ /* 0x000fe40000f04270 */
        /* <DEDUP_REMOVED lines=8> */
[C---:B------:R-:W-:Y:S02]  /*15ce0*/  ISETP.GT.AND P4, PT, R15.reuse, 0x70, P1 ;  /* 0x000000700f00780c */ /* 0x040fe40000f84270 */
[----:B------:R-:W-:-:S02]  /*15cf0*/  ISETP.GT.AND P5, PT, R15, 0x71, P1 ;  /* 0x000000710f00780c */ /* 0x000fc40000fa4270 */
[C---:B------:R-:W-:Y:S02]  /*15d00*/  ISETP.GT.AND P6, PT, R15.reuse, 0x78, P1 ;  /* 0x000000780f00780c */ /* 0x040fe40000fc4270 */
[----:B0-----:R-:W-:Y:S02]  /*15d10*/  FMNMX.FTZ R3, R0, R3, !PT ;  /* 0x0000000300037209 */ /* 0x001fe40007810000 */
[----:B------:R-:W-:Y:S02]  /*15d20*/  LOP3.LUT R22, R22, 0xfffffff7, RZ, 0xc0, !PT ;  /* 0xfffffff716167812 */ /* 0x000fe400078ec0ff */
[----:B------:R-:W-:Y:S01]  /*15d30*/  ISETP.GT.AND P1, PT, R15, 0x79, P1 ;  /* 0x000000790f00780c */ /* 0x000fe20000f24270 */
[----:B------:R-:W0:Y:S01]  /*15d40*/  SHFL.BFLY PT, R0, R3, 0x1, 0x1f ;  /* 0x0c201f0003007f89 */ /* 0x000e2200000e0000 */
[----:B------:R-:W-:Y:S02]  /*15d50*/  @P0 LOP3.LUT R22, R22, 0x8, RZ, 0xfc, !PT ;  /* 0x0000000816160812 */ /* 0x000fe400078efcff */
[----:B------:R-:W-:-:S02]  /*15d60*/  ISETP.LT.OR P4, PT, R14, 0x71, P4 ;  /* 0x000000710e00780c */ /* 0x000fc40002781670 */
[C---:B------:R-:W-:Y:S02]  /*15d70*/  LOP3.LUT P0, RZ, R22.reuse, 0x80000000, RZ, 0xc0, !PT ;  /* 0x8000000016ff7812 */ /* 0x040fe4000780c0ff */
[----:B------:R-:W-:Y:S02]  /*15d80*/  LOP3.LUT R22, R22, 0xfffffffd, RZ, 0xc0, !PT ;  /* 0xfffffffd16167812 */ /* 0x000fe400078ec0ff */
[C---:B------:R-:W-:Y:S02]  /*15d90*/  ISETP.LT.OR P0, PT, R14.reuse, 0x62, P0 ;  /* 0x000000620e00780c */ /* 0x040fe40000701670 */
[----:B------:R-:W-:Y:S02]  /*15da0*/  ISETP.LT.OR P5, PT, R14, 0x72, P5 ;  /* 0x000000720e00780c */ /* 0x000fe40002fa1670 */
[----:B------:R-:W-:Y:S02]  /*15db0*/  @P1 LOP3.LUT R22, R22, 0x2, RZ, 0xfc, !PT ;  /* 0x0000000216161812 */ /* 0x000fe400078efcff */
[----:B------:R-:W-:-:S02]  /*15dc0*/  FSEL R82, R82, -INF , !P4 ;  /* 0xff80000052527808 */ /* 0x000fc40006000000 */
[C---:B------:R-:W-:Y:S02]  /*15dd0*/  LOP3.LUT P1, RZ, R22.reuse, 0x8, RZ, 0xc0, !PT ;  /* 0x0000000816ff7812 */ /* 0x040fe4000782c0ff */
[----:B------:R-:W-:Y:S02]  /*15de0*/  LOP3.LUT R22, R22, 0xffffffef, RZ, 0xc0, !PT ;  /* 0xffffffef16167812 */ /* 0x000fe400078ec0ff */
[----:B------:R-:W-:Y:S02]  /*15df0*/  ISETP.LT.OR P1, PT, R14, 0x1, P1 ;  /* 0x000000010e00780c */ /* 0x000fe40000f21670 */
[----:B------:R-:W-:Y:S02]  /*15e00*/  @P0 LOP3.LUT R22, R22, 0x10, RZ, 0xfc, !PT ;  /* 0x0000001016160812 */ /* 0x000fe400078efcff */
[----:B------:R-:W-:Y:S02]  /*15e10*/  FSEL R26, R26, -INF , !P1 ;  /* 0xff8000001a1a7808 */ /* 0x000fe40004800000 */
[----:B0-----:R-:W-:-:S02]  /*15e20*/  FMNMX.FTZ R3, R3, R0, !PT ;  /* 0x0000000003037209 */ /* 0x001fc40007810000 */
[----:B------:R-:W-:Y:S02]  /*15e30*/  FMNMX.FTZ R0, R26, R7, !PT ;  /* 0x000000071a007209 */ /* 0x000fe40007810000 */
[----:B------:R-:W-:Y:S01]  /*15e40*/  ISETP.LT.OR P0, PT, R14, 0x69, P2 ;  /* 0x000000690e00780c */ /* 0x000fe20001701670 */
[----:B------:R-:W-:-:S01]  /*15e50*/  FFMA.FTZ R13, R2, R3, -8 ;  /* 0xc1000000020d7423 */ /* 0x000fc20000010003 */
[----:B------:R-:W-:Y:S02]  /*15e60*/  FMNMX.FTZ R0, R27, R0, !PT ;  /* 0x000000001b007209 */ /* 0x000fe40007810000 */
[----:B------:R-:W-:Y:S02]  /*15e70*/  LOP3.LUT P2, RZ, R22, 0x2, RZ, 0xc0, !PT ;  /* 0x0000000216ff7812 */ /* 0x000fe4000784c0ff */
[----:B------:R-:W-:Y:S02]  /*15e80*/  FMNMX.FTZ R0, R30, R0, !PT ;  /* 0x000000001e007209 */ /* 0x000fe40007810000 */
[----:B------:R-:W-:-:S02]  /*15e90*/  LOP3.LUT R22, R22, 0xfffffffb, RZ, 0xc0, !PT ;  /* 0xfffffffb16167812 */ /* 0x000fc400078ec0ff */
[----:B------:R-:W-:Y:S02]  /*15ea0*/  FMNMX.FTZ R0, R31, R0, !PT ;  /* 0x000000001f007209 */ /* 0x000fe40007810000 */
[----:B------:R-:W-:Y:S02]  /*15eb0*/  ISETP.LT.OR P6, PT, R14, 0x79, P6 ;  /* 0x000000790e00780c */ /* 0x000fe400037c1670 */
[----:B------:R-:W-:Y:S02]  /*15ec0*/  FMNMX.FTZ R0, R34, R0, !PT ;  /* 0x0000000022007209 */ /* 0x000fe40007810000 */
[----:B------:R-:W-:Y:S02]  /*15ed0*/  @P0 LOP3.LUT R22, R22, 0x4, RZ, 0xfc, !PT ;  /* 0x0000000416160812 */ /* 0x000fe400078efcff */
[----:B------:R-:W-:Y:S02]  /*15ee0*/  FMNMX.FTZ R0, R35, R0, !PT ;  /* 0x0000000023007209 */ /* 0x000fe40007810000 */
[----:B------:R-:W-:-:S02]  /*15ef0*/  ISETP.LT.OR P0, PT, R14, 0x6a, P3 ;  /* 0x0000006a0e00780c */ /* 0x000fc40001f01670 */
[----:B------:R-:W-:Y:S02]  /*15f00*/  FMNMX.FTZ R0, R38, R0, !PT ;  /* 0x0000000026007209 */ /* 0x000fe40007810000 */
[----:B------:R-:W-:Y:S02]  /*15f10*/  LOP3.LUT R22, R22, 0xbfffffff, RZ, 0xc0, !PT ;  /* 0xbfffffff16167812 */ /* 0x000fe400078ec0ff */
[----:B------:R-:W-:Y:S02]  /*15f20*/  FMNMX.FTZ R0, R39, R0, !PT ;  /* 0x0000000027007209 */ /* 0x000fe40007810000 */
[C---:B------:R-:W-:Y:S02]  /*15f30*/  FSETP.NEU.FTZ.AND P3, PT, R3.reuse, -INF , PT ;  /* 0xff8000000300780b */ /* 0x040fe40003f7d000 */
[----:B------:R-:W-:Y:S02]  /*15f40*/  FMNMX.FTZ R0, R42, R0, !PT ;  /* 0x000000002a007209 */ /* 0x000fe40007810000 */
[----:B------:R-:W-:-:S02]  /*15f50*/  FSEL R12, R3, RZ, P3 ;  /* 0x000000ff030c7208 */ /* 0x000fc40001800000 */
[----:B------:R-:W-:Y:S02]  /*15f60*/  FMNMX.FTZ R0, R43, R0, !PT ;  /* 0x000000002b007209 */ /* 0x000fe40007810000 */
[----:B------:R-:W-:Y:S01]  /*15f70*/  @P0 LOP3.LUT R22, R22, 0x40000000, RZ, 0xfc, !PT ;  /* 0x4000000016160812 */ /* 0x000fe200078efcff */
[----:B------:R-:W-:Y:S01]  /*15f80*/  FADD.FTZ R12, -R12, R20 ;  /* 0x000000140c0c7221 */ /* 0x000fe20000010100 */
[----:B------:R-:W-:Y:S02]  /*15f90*/  FMNMX.FTZ R0, R46, R0, !PT ;  /* 0x000000002e007209 */ /* 0x000fe40007810000 */
[----:B------:R-:W-:Y:S01]  /*15fa0*/  LOP3.LUT P0, RZ, R22, 0x10, RZ, 0xc0, !PT ;  /* 0x0000001016ff7812 */ /* 0x000fe2000780c0ff */
[----:B------:R-:W-:Y:S01]  /*15fb0*/  FMUL.FTZ R12, R2, R12 ;  /* 0x0000000c020c7220 */ /* 0x000fe20000410000 */
[----:B------:R-:W-:Y:S02]  /*15fc0*/  FMNMX.FTZ R0, R47, R0, !PT ;  /* 0x000000002f007209 */ /* 0x000fe40007810000 */
[----:B------:R-:W-:-:S02]  /*15fd0*/  FSEL R13, R13, RZ, P3 ;  /* 0x000000ff0d0d7208 */ /* 0x000fc40001800000 */
[----:B------:R-:W-:Y:S01]  /*15fe0*/  FMNMX.FTZ R0, R50, R0, !PT ;  /* 0x0000000032007209 */ /* 0x000fe20007810000 */
[----:B------:R-:W-:Y:S01]  /*15ff0*/  MUFU.EX2 R12, R12 ;  /* 0x0000000c000c7308 */ /* 0x000fe20000000800 */
[----:B------:R-:W-:Y:S01]  /*16000*/  LOP3.LUT P3, RZ, R22, 0x4, RZ, 0xc0, !PT ;  /* 0x0000000416ff7812 */ /* 0x000fe2000786c0ff */
[C-C-:B------:R-:W-:Y:S01]  /*16010*/  FFMA.FTZ R24, R2.reuse, R24, -R13.reuse ;  /* 0x0000001802187223 */ /* 0x140fe2000001080d */
[----:B------:R-:W-:Y:S01]  /*16020*/  FMNMX.FTZ R0, R51, R0, !PT ;  /* 0x0000000033007209 */ /* 0x000fe20007810000 */
[C-C-:B------:R-:W-:Y:S01]  /*16030*/  FFMA.FTZ R25, R2.reuse, R25, -R13.reuse ;  /* 0x0000001902197223 */ /* 0x140fe2000001080d */
[----:B------:R-:W-:Y:S01]  /*16040*/  FSEL R75, R75, -INF , !P0 ;  /* 0xff8000004b4b7808 */ /* 0x000fe20004000000 */
[--C-:B------:R-:W-:Y:S01]  /*16050*/  FFMA.FTZ R28, R2, R28, -R13.reuse ;  /* 0x0000001c021c7223 */ /* 0x100fe2000001080d */
[----:B------:R-:W-:Y:S01]  /*16060*/  FMNMX.FTZ R0, R54, R0, !PT ;  /* 0x0000000036007209 */ /* 0x000fe20007810000 */
[----:B------:R-:W0:Y:S01]  /*16070*/  MUFU.EX2 R24, R24 ;  /* 0x0000001800187308 */ /* 0x000e220000000800 */
[----:B------:R-:W-:Y:S01]  /*16080*/  LOP3.LUT P0, RZ, R22, 0x40000000, RZ, 0xc0, !PT ;  /* 0x4000000016ff7812 */ /* 0x000fe2000780c0ff */
[C-C-:B------:R-:W-:Y:S01]  /*16090*/  FFMA.FTZ R29, R2.reuse, R29, -R13.reuse ;  /* 0x0000001d021d7223 */ /* 0x140fe2000001080d */
[----:B------:R-:W-:Y:S01]  /*160a0*/  FMNMX.FTZ R0, R55, R0, !PT ;  /* 0x0000000037007209 */ /* 0x000fe20007810000 */
[--C-:B------:R-:W-:Y:S01]  /*160b0*/  FFMA.FTZ R32, R2, R32, -R13.reuse ;  /* 0x0000002002207223 */ /* 0x100fe2000001080d */
[----:B------:R-:W-:Y:S01]  /*160c0*/  FSEL R78, R78, -INF , !P3 ;  /* 0xff8000004e4e7808 */ /* 0x000fe20005800000 */
[--C-:B------:R-:W-:Y:S01]  /*160d0*/  FFMA.FTZ R33, R2, R33, -R13.reuse ;  /* 0x0000002102217223 */ /* 0x100fe2000001080d */
[----:B------:R-:W-:Y:S01]  /*160e0*/  FMNMX.FTZ R0, R58, R0, !PT ;  /* 0x000000003a007209 */ /* 0x000fe20007810000 */
[----:B------:R-:W1:Y:S01]  /*160f0*/  MUFU.EX2 R25, R25 ;  /* 0x0000001900197308 */ /* 0x000e620000000800 */
[----:B------:R-:W-:Y:S01]  /*16100*/  FSEL R79, R79, -INF , !P0 ;  /* 0xff8000004f4f7808 */ /* 0x000fe20004000000 */
[C-C-:B------:R-:W-:Y:S01]  /*16110*/  FFMA.FTZ R36, R2.reuse, R36, -R13.reuse ;  /* 0x0000002402247223 */ /* 0x140fe2000001080d */
[----:B------:R-:W-:Y:S01]  /*16120*/  FMNMX.FTZ R0, R59, R0, !PT ;  /* 0x000000003b007209 */ /* 0x000fe20007810000 */
[C-C-:B------:R-:W-:Y:S01]  /*16130*/  FFMA.FTZ R37, R2.reuse, R37, -R13.reuse ;  /* 0x0000002502257223 */ /* 0x140fe2000001080d */
[----:B------:R-:W-:Y:S01]  /*16140*/  FSEL R83, R83, -INF , !P5 ;  /* 0xff80000053537808 */ /* 0x000fe20006800000 */
[--C-:B------:R-:W-:Y:S01]  /*16150*/  FFMA.FTZ R40, R2, R40, -R13.reuse ;  /* 0x0000002802287223 */ /* 0x100fe2000001080d */
[----:B------:R-:W-:Y:S01]  /*16160*/  FMNMX.FTZ R0, R62, R0, !PT ;  /* 0x000000003e007209 */ /* 0x000fe20007810000 */
[----:B------:R-:W-:Y:S01]  /*16170*/  MUFU.EX2 R28, R28 ;  /* 0x0000001c001c7308 */ /* 0x000fe20000000800 */
[----:B------:R-:W-:Y:S01]  /*16180*/  ISETP.LT.OR P2, PT, R14, 0x7a, P2 ;  /* 0x0000007a0e00780c */ /* 0x000fe20001741670 */
[----:B0-----:R-:W-:Y:S01]  /*16190*/  FFMA.FTZ R6, R12, R6, R24 ;  /* 0x000000060c067223 */ /* 0x001fe20000010018 */
[----:B------:R-:W-:Y:S01]  /*161a0*/  FMNMX.FTZ R0, R63, R0, !PT ;  /* 0x000000003f007209 */ /* 0x000fe20007810000 */
[--C-:B------:R-:W-:Y:S01]  /*161b0*/  FFMA.FTZ R41, R2, R41, -R13.reuse ;  /* 0x0000002902297223 */ /* 0x100fe2000001080d */
[----:B------:R-:W-:Y:S01]  /*161c0*/  FSEL R86, R86, -INF , !P6 ;  /* 0xff80000056567808 */ /* 0x000fe20007000000 */
[--C-:B------:R-:W-:Y:S01]  /*161d0*/  FFMA.FTZ R44, R2, R44, -R13.reuse ;  /* 0x0000002c022c7223 */ /* 0x100fe2000001080d */
[----:B------:R-:W-:Y:S01]  /*161e0*/  FMNMX.FTZ R0, R66, R0, !PT ;  /* 0x0000000042007209 */ /* 0x000fe20007810000 */
[----:B------:R-:W-:Y:S01]  /*161f0*/  MUFU.EX2 R29, R29 ;  /* 0x0000001d001d7308 */ /* 0x000fe20000000800 */
[----:B------:R-:W-:Y:S01]  /*16200*/  FSEL R87, R87, -INF , !P2 ;  /* 0xff80000057577808 */ /* 0x000fe20005000000 */
[----:B-1----:R-:W-:Y:S01]  /*16210*/  FADD.FTZ R6, R25, R6 ;  /* 0x0000000619067221 */ /* 0x002fe20000010000 */
        /* <DEDUP_REMOVED lines=33> */
[----:B------:R-:W-:Y:S01]  /*16430*/  FFMA.FTZ R13, R2, R85, -R13 ;  /* 0x00000055020d7223 */ /* 0x000fe2000001080d */
[----:B------:R-:W-:-:S02]  /*16440*/  LOP3.LUT P0, RZ, R22, 0x20000000, RZ, 0xc0, !PT ;  /* 0x2000000016ff7812 */ /* 0x000fc4000780c0ff */
        /* <DEDUP_REMOVED lines=165> */
.L_x_11957:
        /* <DEDUP_REMOVED lines=10> */
[----:B------:R-:W-:Y:S02]  /*16f40*/  PRMT R21, R140, 0x654, R21 ;  /* 0x000006548c157816 */ /* 0x000fe40000000015 */
[----:B------:R-:W-:Y:S02]  /*16f50*/  F2FP.SATFINITE.E4M3.F32.PACK_AB_MERGE_C R13, R13, R84, RZ ;  /* 0x000000540d0d723e */ /* 0x000fe400048070ff */
[----:B------:R-:W-:Y:S01]  /*16f60*/  F2FP.SATFINITE.E4M3.F32.PACK_AB_MERGE_C R28, R25, R24, R28 ;  /* 0x00000018191c723e */ /* 0x000fe2000480701c */
[----:B------:R0:W-:Y:S01]  /*16f70*/  SYNCS.ARRIVE.TRANS64.RED.A1T0 RZ, [R21+URZ], RZ ;  /* 0x000000ff15ff79a7 */ /* 0x0001e2000810043f */
[----:B------:R-:W-:-:S02]  /*16f80*/  F2FP.SATFINITE.E4M3.F32.PACK_AB_MERGE_C R30, R27, R26, R30 ;  /* 0x0000001a1b1e723e */ /* 0x000fc4000480701e */
[----:B------:R-:W-:Y:S02]  /*16f90*/  F2FP.SATFINITE.E4M3.F32.PACK_AB_MERGE_C R36, R33, R32, R36 ;  /* 0x000000202124723e */ /* 0x000fe40004807024 */
[----:B------:R-:W-:Y:S02]  /*16fa0*/  F2FP.SATFINITE.E4M3.F32.PACK_AB_MERGE_C R38, R35, R34, R38 ;  /* 0x000000222326723e */ /* 0x000fe40004807026 */
[----:B------:R-:W-:Y:S02]  /*16fb0*/  F2FP.SATFINITE.E4M3.F32.PACK_AB_MERGE_C R44, R41, R40, R44 ;  /* 0x00000028292c723e */ /* 0x000fe4000480702c */
[----:B------:R-:W-:Y:S02]  /*16fc0*/  F2FP.SATFINITE.E4M3.F32.PACK_AB_MERGE_C R46, R43, R42, R46 ;  /* 0x0000002a2b2e723e */ /* 0x000fe4000480702e */
[----:B------:R-:W-:Y:S02]  /*16fd0*/  F2FP.SATFINITE.E4M3.F32.PACK_AB_MERGE_C R52, R49, R48, R52 ;  /* 0x000000303134723e */ /* 0x000fe40004807034 */
[----:B------:R-:W-:-:S02]  /*16fe0*/  F2FP.SATFINITE.E4M3.F32.PACK_AB_MERGE_C R54, R51, R50, R54 ;  /* 0x000000323336723e */ /* 0x000fc40004807036 */
[----:B------:R-:W-:Y:S02]  /*16ff0*/  F2FP.SATFINITE.E4M3.F32.PACK_AB_MERGE_C R60, R61, R60, RZ ;  /* 0x0000003c3d3c723e */ /* 0x000fe400048070ff */
[----:B------:R-:W-:Y:S02]  /*17000*/  F2FP.SATFINITE.E4M3.F32.PACK_AB_MERGE_C R62, R63, R62, RZ ;  /* 0x0000003e3f3e723e */ /* 0x000fe400048070ff */
[----:B------:R-:W-:Y:S02]  /*17010*/  F2FP.SATFINITE.E4M3.F32.PACK_AB_MERGE_C R68, R69, R68, RZ ;  /* 0x000000444544723e */ /* 0x000fe400048070ff */
[----:B------:R-:W-:Y:S02]  /*17020*/  F2FP.SATFINITE.E4M3.F32.PACK_AB_MERGE_C R70, R71, R70, RZ ;  /* 0x000000464746723e */ /* 0x000fe400048070ff */
[----:B------:R-:W-:Y:S02]  /*17030*/  F2FP.SATFINITE.E4M3.F32.PACK_AB_MERGE_C R76, R77, R76, RZ ;  /* 0x0000004c4d4c723e */ /* 0x000fe400048070ff */
[----:B------:R-:W-:-:S02]  /*17040*/  F2FP.SATFINITE.E4M3.F32.PACK_AB_MERGE_C R78, R79, R78, RZ ;  /* 0x0000004e4f4e723e */ /* 0x000fc400048070ff */
        /* <DEDUP_REMOVED lines=68> */
[----:B------:R-:W-:Y:S01]  /*17490*/  IMAD.MOV.U32 R147, RZ, RZ, R54 ;  /* 0x000000ffff937224 */ /* 0x000fe200078e0036 */
[C---:B--2---:R-:W-:Y:S01]  /*174a0*/  ISETP.GT.AND P1, PT, R4.reuse, R14, PT ;  /* 0x0000000e0400720c */ /* 0x044fe20003f24270 */
[----:B------:R-:W-:-:S12]  /*174b0*/  VIADD R4, R4, 0xffffffff ;  /* 0xffffffff04047836 */ /* 0x000fd80000000000 */
[----:B0-----:R-:W-:Y:S05]  /*174c0*/  @P1 BRA `(.L_x_11958) ;  /* 0xffffffd000181947 */ /* 0x001fea000383ffff */
.L_x_11937:
[----:B------:R-:W-:Y:S05]  /*174d0*/  BSYNC B0 ;  /* 0x0000000000007941 */ /* 0x000fea0003800000 */
.L_x_11936:
[----:B------:R-:W-:Y:S06]  /*174e0*/  BAR.ARV 0x8, 0x200 ;  /* 0x0208000000007b1d */ /* 0x000fec0000002000 */
[----:B------:R-:W-:Y:S05]  /*174f0*/  @!P0 BRA `(.L_x_11959) ;  /* 0x0000000000048947 */ /* 0x000fea0003800000 */
[----:B------:R-:W-:Y:S01]  /*17500*/  BPT.TRAP 0x1 ;  /* 0x000000040000795c */ /* 0x000fe20000300000 */
.L_x_11959:
[----:B------:R-:W-:Y:S01]  /*17510*/  IMAD R4, R19, 0x8, R18 ;  /* 0x0000000813047824 */ /* 0x000fe200078e0212 */
[----:B------:R-:W-:-:S04]  /*17520*/  SHF.L.U32 R7, R156, 0x1f, RZ ;  /* 0x0000001f9c077819 */ /* 0x000fc800000006ff */
[----:B------:R0:W1:Y:S01]  /*17530*/  SYNCS.PHASECHK.TRANS64.TRYWAIT P1, [R4+URZ+0x19c50], R7 ;  /* 0x019c5007040075a7 */ /* 0x000062000802017f */
[----:B------:R-:W-:Y:S05]  /*17540*/  @!P0 BRA `(.L_x_11960) ;  /* 0x0000000000048947 */ /* 0x000fea0003800000 */
[----:B------:R-:W-:Y:S01]  /*17550*/  BPT.TRAP 0x1 ;  /* 0x000000040000795c */ /* 0x000fe20000300000 */
.L_x_11960:
[----:B------:R-:W-:Y:S04]  /*17560*/  BSSY B0, `(.L_x_11961) ;  /* 0x0000004000007945 */ /* 0x000fe80003800000 */
[----:B-1----:R-:W-:Y:S05]  /*17570*/  @P1 BRA `(.L_x_11962) ;  /* 0x0000000000081947 */ /* 0x002fea0003800000 */
[----:B------:R-:W1:Y:S02]  /*17580*/  SYNCS.PHASECHK.TRANS64.TRYWAIT P1, [R4+URZ+0x19c50], R7 ;  /* 0x019c5007040075a7 */ /* 0x000e64000802017f */
[----:B-1----:R-:W-:Y:S05]  /*17590*/  @!P1 BRA `(.L_x_11963) ;  /* 0x000000b0009c9947 */ /* 0x002fea0003800000 */
.L_x_11962:
[----:B------:R-:W-:Y:S05]  /*175a0*/  BSYNC B0 ;  /* 0x0000000000007941 */ /* 0x000fea0003800000 */
.L_x_11961:
[----:B------:R-:W-:Y:S01]  /*175b0*/  VIADD R18, R18, 0x3000 ;  /* 0x0000300012127836 */ /* 0x000fe20000000000 */
[----:B------:R-:W-:Y:S01]  /*175c0*/  ULDC.64 UR4, c[0x0][0x9a0] ;  /* 0x0002680000047ab9 */ /* 0x000fe20000000a00 */
[----:B------:R-:W-:Y:S01]  /*175d0*/  IMAD.MOV.U32 R9, RZ, RZ, 0x40000040 ;  /* 0x40000040ff097424 */ /* 0x000fe200078e00ff */
[----:B------:R-:W-:Y:S01]  /*175e0*/  ISETP.NE.U32.AND P1, PT, RZ, UR4, PT ;  /* 0x00000004ff007c0c */ /* 0x000fe2000bf25070 */
[----:B------:R-:W-:Y:S01]  /*175f0*/  WARPGROUP.ARRIVE ;  /* 0x00000000000079c5 */ /* 0x000fe20000000000 */
[----:B------:R-:W-:Y:S02]  /*17600*/  SHF.R.U32.HI R18, RZ, 0x4, R18 ;  /* 0x00000004ff127819 */ /* 0x000fe40000011612 */
[----:B------:R-:W-:Y:S02]  /*17610*/  ISETP.NE.AND.EX P1, PT, RZ, UR5, PT, P1 ;  /* 0x00000005ff007c0c */ /* 0x000fe4000bf25310 */
[----:B------:R-:W-:Y:S02]  /*17620*/  LOP3.LUT R18, R18, 0x3fff, RZ, 0xc0, !PT ;  /* 0x00003fff12127812 */ /* 0x000fe400078ec0ff */
[----:B------:R-:W-:-:S02]  /*17630*/  R2UR UR7, R9 ;  /* 0x00000000090772ca */ /* 0x000fc400000e0000 */
[----:B------:R-:W-:-:S05]  /*17640*/  LOP3.LUT R18, R18, 0x10000, RZ, 0xfc, !PT ;  /* 0x0001000012127812 */ /* 0x000fca00078efcff */
[----:B------:R-:W-:Y:S02]  /*17650*/  IMAD R8, R19, 0x300, R18 ;  /* 0x0000030013087824 */ /* 0x000fe400078e0212 */
[----:B------:R-:W2:Y:S01]  /*17660*/  @P1 LDC.64 R12, c[0x0][0x9c8] ;  /* 0x00027200ff0c1b82 */ /* 0x000ea20000000a00 */
[----:B01----:R-:W-:Y:S02]  /*17670*/  @P1 SHF.R.S32.HI R7, RZ, 0x1f, R155 ;  /* 0x0000001fff071819 */ /* 0x003fe4000001149b */
[----:B------:R-:W-:Y:S02]  /*17680*/  R2UR UR6, R8 ;  /* 0x00000000080672ca */ /* 0x000fe400000e0000 */
[----:B------:R-:W-:-:S03]  /*17690*/  @P1 SHF.R.S32.HI R9, RZ, 0x1f, R154 ;  /* 0x0000001fff091819 */ /* 0x000fc6000001149a */
[----:B------:R-:W0:Y:S08]  /*176a0*/  @P1 LDC.64 R10, c[0x0][0x9d0] ;  /* 0x00027400ff0a1b82 */ /* 0x000e300000000a00 */
[----:B------:R-:W-:Y:S01]  /*176b0*/  QGMMA.64x96x32.F32.E4M3.E4M3 R88, R148, gdesc[UR4], R88, gsb0 ;  /* 0x0160000494587df3 */ /* 0x000fe20008000858 */
[----:B--2---:R-:W-:-:S04]  /*176c0*/  @P1 IMAD R14, R7, R12, RZ ;  /* 0x0000000c070e1224 */ /* 0x004fc800078e02ff */
[C---:B------:R-:W-:Y:S02]  /*176d0*/  @P1 IMAD R7, R155.reuse, R13, R14 ;  /* 0x0000000d9b071224 */ /* 0x040fe400078e020e */
[----:B------:R-:W-:-:S04]  /*176e0*/  @P1 IMAD.WIDE.U32 R12, R155, R12, RZ ;  /* 0x0000000c9b0c1225 */ /* 0x000fc800078e00ff */
[-C--:B0-----:R-:W-:Y:S02]  /*176f0*/  @P1 IMAD R9, R9, R10.reuse, RZ ;  /* 0x0000000a09091224 */ /* 0x081fe400078e02ff */
        /* <DEDUP_REMOVED lines=62> */
.L_x_11964:
[----:B------:R-:W2:Y:S01]  /*17ae0*/  LDL.LU R3, [R1+0xc] ;  /* 0x00000c0001037983 */ /* 0x000ea20000300800 */
[----:B------:R-:W-:Y:S02]  /*17af0*/  VIADD R2, R4, 0x19c60 ;  /* 0x00019c6004027836 */ /* 0x000fe40000000000 */
[-C--:B------:R-:W-:Y:S01]  /*17b00*/  FMUL.FTZ R0, R88, R14.reuse ;  /* 0x0000000e58007220 */ /* 0x080fe20000410000 */
[----:B------:R-:W-:Y:S01]  /*17b10*/  VIADD R19, R19, 0x1 ;  /* 0x0000000113137836 */ /* 0x000fe20000000000 */
[----:B------:R-:W3:Y:S01]  /*17b20*/  LDL.LU R24, [R1+0x60] ;  /* 0x0000600001187983 */ /* 0x000ee20000300800 */
[----:B------:R-:W-:-:S03]  /*17b30*/  FMUL.FTZ R4, R89, R14 ;  /* 0x0000000e59047220 */ /* 0x000fc60000410000 */
        /* <DEDUP_REMOVED lines=48> */
[----:B------:R-:W-:-:S02]  /*17e40*/  SEL R19, R19, RZ, P1 ;  /* 0x000000ff13137207 */ /* 0x000fc40000800000 */
[----:B--2---:R-:W-:Y:S01]  /*17e50*/  PRMT R2, R3, 0x654, R2 ;  /* 0x0000065403027816 */ /* 0x004fe20000000002 */
[----:B---3--:R-:W-:-:S03]  /*17e60*/  VIADD R24, R24, 0x1 ;  /* 0x0000000118187836 */ /* 0x008fc60000000000 */
[----:B------:R0:W-:Y:S02]  /*17e70*/  SYNCS.ARRIVE.TRANS64.RED.A1T0 RZ, [R2+URZ], RZ ;  /* 0x000000ff02ff79a7 */ /* 0x0001e4000810043f */
[----:B------:R0:W-:Y:S01]  /*17e80*/  STL [R1+0x60], R24 ;  /* 0x0000601801007387 */ /* 0x0001e20000100800 */
[----:B------:R-:W-:-:S04]  /*17e90*/  SEL R3, RZ, 0x1, P1 ;  /* 0x00000001ff037807 */ /* 0x000fc80000800000 */
[----:B------:R-:W-:-:S07]  /*17ea0*/  LOP3.LUT R156, R156, R3, RZ, 0x3c, !PT ;  /* 0x000000039c9c7212 */ /* 0x000fce00078e3cff */
.L_x_11847:
[----:B------:R-:W0:Y:S08]  /*17eb0*/  S2UR UR4, SR_CgaCtaId ;  /* 0x00000000000479c3 */ /* 0x000e300000008800 */
[----:B------:R-:W-:Y:S01]  /*17ec0*/  BAR.SYNC.DEFER_BLOCKING 0x5, 0x200 ;  /* 0x0148000000007b1d */ /* 0x000fe20000010000 */
[----:B------:R-:W-:-:S05]  /*17ed0*/  MOV R18, 0x400 ;  /* 0x0000040000127802 */ /* 0x000fca0000000f00 */
[----:B------:R-:W-:Y:S01]  /*17ee0*/  BSSY B0, `(.L_x_11965) ;  /* 0x000021b000007945 */ /* 0x000fe20003800000 */
[----:B0-----:R-:W-:-:S05]  /*17ef0*/  IMAD.U32 R2, RZ, RZ, UR4 ;  /* 0x00000004ff027e24 */ /* 0x001fca000f8e00ff */
[----:B------:R0:W-:Y:S01]  /*17f00*/  STL [R1+0xc], R2 ;  /* 0x00000c0201007387 */ /* 0x0001e20000100800 */
[----:B------:R-:W-:-:S05]  /*17f10*/  LEA R18, R2, R18, 0x18 ;  /* 0x0000001202127211 */ /* 0x000fca00078ec0ff */
[----:B------:R0:W1:Y:S01]  /*17f20*/  LDS.128 R152, [R18+0x19cd0] ;  /* 0x019cd00012987984 */ /* 0x0000620000000c00 */
[----:B------:R-:W-:Y:S06]  /*17f30*/  BAR.ARV 0x4, 0x200 ;  /* 0x0108000000007b1d */ /* 0x000fec0000002000 */
[----:B------:R-:W-:Y:S05]  /*17f40*/  @P0 BRA `(.L_x_11966) ;  /* 0x0000001400c80947 */ /* 0x000fea0003800000 */
[----:B-----5:R-:W0:Y:S01]  /*17f50*/  S2R R24, SR_TID.X ;  /* 0x0000000000187919 */ /* 0x020e220000002100 */
[----:B------:R-:W-:Y:S01]  /*17f60*/  ULDC.64 UR4, c[0x4][0x70] ;  /* 0x01001c0000047ab9 */ /* 0x000fe20000000a00 */
[----:B------:R-:W2:Y:S04]  /*17f70*/  LDL R38, [R1+0x80] ;  /* 0x0000800001267983 */ /* 0x000ea80000100800 */
[----:B------:R-:W3:Y:S01]  /*17f80*/  LDL R60, [R1+0x5c] ;  /* 0x00005c00013c7983 */ /* 0x000ee20000100800 */
[----:B------:R-:W-:Y:S02]  /*17f90*/  F2FP.BF16.F32.PACK_AB R0, R15, R0 ;  /* 0x000000000f00723e */ /* 0x000fe400000010ff */
[----:B------:R-:W-:Y:S01]  /*17fa0*/  F2FP.BF16.F32.PACK_AB R134, R134, R25 ;  /* 0x000000198686723e */ /* 0x000fe200000010ff */
[----:B------:R-:W4:Y:S01]  /*17fb0*/  LDL R62, [R1+0x48] ;  /* 0x00004800013e7983 */ /* 0x000f220000100800 */
[----:B------:R-:W-:-:S02]  /*17fc0*/  F2FP.BF16.F32.PACK_AB R5, R5, R96 ;  /* 0x000000600505723e */ /* 0x000fc400000010ff */
[----:B------:R-:W-:Y:S01]  /*17fd0*/  F2FP.BF16.F32.PACK_AB R6, R6, R97 ;  /* 0x000000610606723e */ /* 0x000fe200000010ff */
[----:B------:R-:W4:Y:S01]  /*17fe0*/  LDL R56, [R1+0x2c] ;  /* 0x00002c0001387983 */ /* 0x000f220000100800 */
[----:B------:R-:W-:Y:S02]  /*17ff0*/  F2FP.BF16.F32.PACK_AB R7, R7, R104 ;  /* 0x000000680707723e */ /* 0x000fe400000010ff */
[----:B------:R-:W-:Y:S01]  /*18000*/  F2FP.BF16.F32.PACK_AB R8, R8, R105 ;  /* 0x000000690808723e */ /* 0x000fe200000010ff */
[----:B------:R-:W4:Y:S01]  /*18010*/  LDL R58, [R1+0x58] ;  /* 0x00005800013a7983 */ /* 0x000f220000100800 */
[----:B0-----:R-:W-:-:S05]  /*18020*/  IMAD.SHL.U32 R2, R24, 0x4, RZ ;  /* 0x0000000418027824 */ /* 0x001fca00078e00ff */
[----:B------:R-:W-:-:S04]  /*18030*/  LOP3.LUT R2, R2, 0xc, RZ, 0xc0, !PT ;  /* 0x0000000c02027812 */ /* 0x000fc800078ec0ff */
[----:B------:R-:W-:-:S05]  /*18040*/  IADD3 R2, P0, R2, UR4, RZ ;  /* 0x0000000402027c10 */ /* 0x000fca000ff1e0ff */
[----:B------:R-:W-:Y:S01]  /*18050*/  IMAD.X R3, RZ, RZ, UR5, P0 ;  /* 0x00000005ff037e24 */ /* 0x000fe200080e06ff */
[----:B------:R-:W0:Y:S01]  /*18060*/  S2R R15, SR_SWINHI ;  /* 0x00000000000f7919 */ /* 0x000e220000002f00 */
[----:B------:R-:W-:Y:S01]  /*18070*/  F2FP.BF16.F32.PACK_AB R93, R93, R4 ;  /* 0x000000045d5d723e */ /* 0x000fe200000010ff */
[----:B------:R-:W-:Y:S02]  /*18080*/  ULDC.64 UR4, c[0x0][0xc00] ;  /* 0x0003000000047ab9 */ /* 0x000fe40000000a00 */
[----:B------:R1:W3:Y:S01]  /*18090*/  LDG.E.CONSTANT R2, desc[UR42][R2.64] ;  /* 0x0000002a02027981 */ /* 0x0002e2000c1e9900 */
[----:B------:R-:W-:Y:S02]  /*180a0*/  F2FP.BF16.F32.PACK_AB R9, R9, R112 ;  /* 0x000000700909723e */ /* 0x000fe400000010ff */
[----:B------:R-:W-:Y:S02]  /*180b0*/  F2FP.BF16.F32.PACK_AB R10, R10, R113 ;  /* 0x000000710a0a723e */ /* 0x000fe400000010ff */
[----:B------:R-:W-:-:S02]  /*180c0*/  F2FP.BF16.F32.PACK_AB R11, R11, R120 ;  /* 0x000000780b0b723e */ /* 0x000fc400000010ff */
[----:B------:R-:W-:Y:S02]  /*180d0*/  F2FP.BF16.F32.PACK_AB R12, R12, R121 ;  /* 0x000000790c0c723e */ /* 0x000fe400000010ff */
[----:B------:R-:W-:Y:S02]  /*180e0*/  F2FP.BF16.F32.PACK_AB R35, R94, R35 ;  /* 0x000000235e23723e */ /* 0x000fe400000010ff */
[----:B-1----:R-:W-:Y:S02]  /*180f0*/  LOP3.LUT P0, R3, R24, 0x3, RZ, 0xc0, !PT ;  /* 0x0000000318037812 */ /* 0x002fe4000780c0ff */
[----:B------:R-:W-:Y:S02]  /*18100*/  F2FP.BF16.F32.PACK_AB R36, R95, R36 ;  /* 0x000000245f24723e */ /* 0x000fe400000010ff */
[----:B------:R-:W-:Y:S02]  /*18110*/  ISETP.EQ.OR P0, PT, R3, 0x3, !P0 ;  /* 0x000000030300780c */ /* 0x000fe40004702670 */
[----:B------:R-:W-:-:S02]  /*18120*/  F2FP.BF16.F32.PACK_AB R13, R13, R128 ;  /* 0x000000800d0d723e */ /* 0x000fc400000010ff */
        /* <DEDUP_REMOVED lines=8> */
[----:B------:R-:W-:Y:S02]  /*181b0*/  SEL R45, R9, R10, P0 ;  /* 0x0000000a092d7207 */ /* 0x000fe40000000000 */
[----:B------:R-:W-:Y:S02]  /*181c0*/  SEL R47, R10, R9, P0 ;  /* 0x000000090a2f7207 */ /* 0x000fe40000000000 */
        /* <DEDUP_REMOVED lines=14> */
[----:B------:R-:W-:Y:S02]  /*182b0*/  F2FP.BF16.F32.PACK_AB R135, R135, R26 ;  /* 0x0000001a8787723e */ /* 0x000fe400000010ff */
[----:B------:R-:W-:Y:S02]  /*182c0*/  SEL R31, R32, R31, P0 ;  /* 0x0000001f201f7207 */ /* 0x000fe40000000000 */
        /* <DEDUP_REMOVED lines=19> */
[----:B------:R-:W-:Y:S02]  /*18400*/  LOP3.LUT R4, R73, 0x180, RZ, 0xc0, !PT ;  /* 0x0000018049047812 */ /* 0x000fe400078ec0ff */
[----:B------:R-:W-:Y:S02]  /*18410*/  SHF.R.U64 R5, R5, 0x3, RZ ;  /* 0x0000000305057819 */ /* 0x000fe400000012ff */
[----:B------:R-:W-:Y:S02]  /*18420*/  SHF.R.U64 R0, R0, 0x3, RZ ;  /* 0x0000000300007819 */ /* 0x000fe400000012ff */
[----:B------:R-:W-:Y:S02]  /*18430*/  SHF.R.U64 R4, R4, 0x3, RZ ;  /* 0x0000000304047819 */ /* 0x000fe400000012ff */
[----:B------:R-:W-:-:S02]  /*18440*/  IADD3 R75, P2, R6, 0x6000, RZ ;  /* 0x00006000064b7810 */ /* 0x000fc40007f5e0ff */
[----:B------:R-:W-:Y:S01]  /*18450*/  IADD3 R77, P1, R6, 0x6020, RZ ;  /* 0x00006020064d7810 */ /* 0x000fe20007f3e0ff */
[--C-:B------:R-:W-:Y:S01]  /*18460*/  IMAD.X R11, RZ, RZ, R7.reuse, P5 ;  /* 0x000000ffff0b7224 */ /* 0x100fe200028e0607 */
[----:B------:R-:W-:Y:S02]  /*18470*/  LOP3.LUT R6, R5, R6, RZ, 0x3c, !PT ;  /* 0x0000000605067212 */ /* 0x000fe400078e3cff */
[----:B------:R-:W-:Y:S01]  /*18480*/  LOP3.LUT R12, R0, R71, RZ, 0x3c, !PT ;  /* 0x00000047000c7212 */ /* 0x000fe200078e3cff */
[----:B------:R-:W-:Y:S01]  /*18490*/  IMAD.X R15, RZ, RZ, R7, P3 ;  /* 0x000000ffff0f7224 */ /* 0x000fe200018e0607 */
[----:B------:R-:W-:Y:S02]  /*184a0*/  LOP3.LUT R14, R4, R73, RZ, 0x3c, !PT ;  /* 0x00000049040e7212 */ /* 0x000fe400078e3cff */
[----:B------:R-:W-:Y:S02]  /*184b0*/  LOP3.LUT R26, R77, 0x180, RZ, 0xc0, !PT ;  /* 0x000001804d1a7812 */ /* 0x000fe400078ec0ff */
[----:B------:R-:W-:-:S02]  /*184c0*/  MOV R54, R6 ;  /* 0x0000000600367202 */ /* 0x000fc40000000f00 */
[----:B---3--:R-:W-:Y:S01]  /*184d0*/  LOP3.LUT R0, R2, 0x2, RZ, 0x3c, !PT ;  /* 0x0000000202007812 */ /* 0x008fe200078e3cff */
[----:B------:R-:W-:Y:S01]  /*184e0*/  SHFL.IDX PT, R3, R3, R2, 0x1c1f ;  /* 0x001c1f0203037589 */ /* 0x000fe200000e0000 */
[----:B------:R-:W-:Y:S02]  /*184f0*/  MOV R52, R10 ;  /* 0x0000000a00347202 */ /* 0x000fe40000000f00 */
[----:B------:R-:W-:Y:S01]  /*18500*/  MOV R48, R14 ;  /* 0x0000000e00307202 */ /* 0x000fe20000000f00 */
[----:B------:R-:W0:Y:S01]  /*18510*/  SHFL.IDX PT, R6, R93, R0, 0x1c1f ;  /* 0x001c1f005d067589 */ /* 0x000e2200000e0000 */
[----:B------:R-:W-:-:S03]  /*18520*/  SHF.R.U64 R26, R26, 0x3, RZ ;  /* 0x000000031a1a7819 */ /* 0x000fc600000012ff */
[----:B------:R-:W-:Y:S04]  /*18530*/  SHFL.IDX PT, R37, R37, R2, 0x1c1f ;  /* 0x001c1f0225257589 */ /* 0x000fe800000e0000 */
[----:B------:R-:W1:Y:S04]  /*18540*/  SHFL.IDX PT, R10, R39, R0, 0x1c1f ;  /* 0x001c1f00270a7589 */ /* 0x000e6800000e0000 */
[----:B------:R-:W-:Y:S04]  /*18550*/  SHFL.IDX PT, R57, R57, R2, 0x1c1f ;  /* 0x001c1f0239397589 */ /* 0x000fe800000e0000 */
[----:B------:R-:W2:Y:S04]  /*18560*/  SHFL.IDX PT, R32, R35, R0, 0x1c1f ;  /* 0x001c1f0023207589 */ /* 0x000ea800000e0000 */
[----:B------:R-:W-:Y:S04]  /*18570*/  SHFL.IDX PT, R41, R41, R2, 0x1c1f ;  /* 0x001c1f0229297589 */ /* 0x000fe800000e0000 */
[----:B------:R-:W3:Y:S04]  /*18580*/  SHFL.IDX PT, R14, R43, R0, 0x1c1f ;  /* 0x001c1f002b0e7589 */ /* 0x000ee800000e0000 */
[----:B------:R-:W-:Y:S04]  /*18590*/  SHFL.IDX PT, R59, R59, R2, 0x1c1f ;  /* 0x001c1f023b3b7589 */ /* 0x000fe800000e0000 */
[----:B------:R-:W4:Y:S04]  /*185a0*/  SHFL.IDX PT, R34, R33, R0, 0x1c1f ;  /* 0x001c1f0021227589 */ /* 0x000f2800000e0000 */
[----:B------:R-:W-:Y:S04]  /*185b0*/  SHFL.IDX PT, R61, R61, R2, 0x1c1f ;  /* 0x001c1f023d3d7589 */ /* 0x000fe800000e0000 */
[----:B------:R-:W4:Y:S01]  /*185c0*/  SHFL.IDX PT, R36, R31, R0, 0x1c1f ;  /* 0x001c1f001f247589 */ /* 0x000f2200000e0000 */
[----:B------:R-:W-:-:S03]  /*185d0*/  LOP3.LUT R4, R26, R77, RZ, 0x3c, !PT ;  /* 0x0000004d1a047212 */ /* 0x000fc600078e3cff */
[----:B------:R-:W-:Y:S01]  /*185e0*/  SHFL.IDX PT, R45, R45, R2, 0x1c1f ;  /* 0x001c1f022d2d7589 */ /* 0x000fe200000e0000 */
[----:B------:R-:W-:-:S03]  /*185f0*/  LOP3.LUT R8, R75, 0x180, RZ, 0xc0, !PT ;  /* 0x000001804b087812 */ /* 0x000fc600078ec0ff */
[----:B------:R-:W-:Y:S04]  /*18600*/  SHFL.IDX PT, R49, R49, R2, 0x1c1f ;  /* 0x001c1f0231317589 */ /* 0x000fe800000e0000 */
[----:B------:R-:W-:Y:S04]  /*18610*/  SHFL.IDX PT, R53, R53, R2, 0x1c1f ;  /* 0x001c1f0235357589 */ /* 0x000fe800000e0000 */
[----:B------:R-:W-:Y:S04]  /*18620*/  SHFL.IDX PT, R63, R63, R2, 0x1c1f ;  /* 0x001c1f023f3f7589 */ /* 0x000fe800000e0000 */
[----:B------:R-:W-:Y:S04]  /*18630*/  SHFL.IDX PT, R65, R65, R2, 0x1c1f ;  /* 0x001c1f0241417589 */ /* 0x000fe800000e0000 */
[----:B------:R-:W-:Y:S04]  /*18640*/  SHFL.IDX PT, R67, R67, R2, 0x1c1f ;  /* 0x001c1f0243437589 */ /* 0x000fe800000e0000 */
[----:B------:R-:W4:Y:S04]  /*18650*/  SHFL.IDX PT, R26, R47, R0, 0x1c1f ;  /* 0x001c1f002f1a7589 */ /* 0x000f2800000e0000 */
[----:B------:R-:W4:Y:S04]  /*18660*/  SHFL.IDX PT, R28, R51, R0, 0x1c1f ;  /* 0x001c1f00331c7589 */ /* 0x000f2800000e0000 */
[----:B------:R-:W4:Y:S04]  /*18670*/  SHFL.IDX PT, R30, R55, R0, 0x1c1f ;  /* 0x001c1f00371e7589 */ /* 0x000f2800000e0000 */
[----:B------:R-:W4:Y:S04]  /*18680*/  SHFL.IDX PT, R38, R29, R0, 0x1c1f ;  /* 0x001c1f001d267589 */ /* 0x000f2800000e0000 */
[----:B------:R-:W4:Y:S04]  /*18690*/  SHFL.IDX PT, R40, R27, R0, 0x1c1f ;  /* 0x001c1f001b287589 */ /* 0x000f2800000e0000 */
[----:B------:R0:W4:Y:S01]  /*186a0*/  SHFL.IDX PT, R42, R135, R0, 0x1c1f ;  /* 0x001c1f00872a7589 */ /* 0x00012200000e0000 */
[----:B------:R-:W-:Y:S01]  /*186b0*/  SHF.R.U64 R8, R8, 0x3, RZ ;  /* 0x0000000308087819 */ /* 0x000fe200000012ff */
[----:B------:R-:W-:-:S02]  /*186c0*/  IMAD.X R5, RZ, RZ, R7, P1 ;  /* 0x000000ffff057224 */ /* 0x000fc400008e0607 */
[--C-:B------:R-:W-:Y:S01]  /*186d0*/  IMAD.X R9, RZ, RZ, R7.reuse, P2 ;  /* 0x000000ffff097224 */ /* 0x100fe200010e0607 */
[----:B------:R-:W-:Y:S01]  /*186e0*/  LOP3.LUT R8, R8, R75, RZ, 0x3c, !PT ;  /* 0x0000004b08087212 */ /* 0x000fe200078e3cff */
[----:B------:R-:W-:Y:S01]  /*186f0*/  IMAD.X R13, RZ, RZ, R7, P4 ;  /* 0x000000ffff0d7224 */ /* 0x000fe200020e0607 */
[----:B------:R-:W-:Y:S02]  /*18700*/  MOV R44, R4 ;  /* 0x00000004002c7202 */ /* 0x000fe40000000f00 */
[----:B------:R-:W-:Y:S01]  /*18710*/  MOV R46, R8 ;  /* 0x00000008002e7202 */ /* 0x000fe20000000f00 */
[----:B0-----:R-:W0:Y:S01]  /*18720*/  LDC R0, c[0x0][0xbe8] ;  /* 0x0002fa00ff007b82 */ /* 0x001e220000000800 */
[----:B------:R-:W-:Y:S02]  /*18730*/  SEL R4, R3, R6, P0 ;  /* 0x0000000603047207 */ /* 0x000fe40000000000 */
[----:B------:R-:W-:Y:S02]  /*18740*/  MOV R50, R12 ;  /* 0x0000000c00327202 */ /* 0x000fe40000000f00 */
[----:B------:R-:W-:-:S02]  /*18750*/  SEL R6, R6, R3, P0 ;  /* 0x0000000306067207 */ /* 0x000fc40000000000 */
[----:B-1----:R-:W-:Y:S01]  /*18760*/  SEL R8, R37, R10, P0 ;  /* 0x0000000a25087207 */ /* 0x002fe20000000000 */
[----:B------:R-:W1:Y:S01]  /*18770*/  LDC.64 R2, c[0x0][0xc00] ;  /* 0x00030000ff027b82 */ /* 0x000e620000000a00 */
[----:B--2---:R-:W-:Y:S02]  /*18780*/  SEL R5, R57, R32, P0 ;  /* 0x0000002039057207 */ /* 0x004fe40000000000 */
[----:B------:R-:W-:-:S05]  /*18790*/  SEL R7, R32, R57, P0 ;  /* 0x0000003920077207 */ /* 0x000fca0000000000 */
[----:B------:R-:W-:Y:S01]  /*187a0*/  BAR.SYNC.DEFER_BLOCKING 0x1, 0x180 ;  /* 0x0046000000007b1d */ /* 0x000fe20000010000 */
[----:B------:R-:W-:Y:S02]  /*187b0*/  SEL R10, R10, R37, P0 ;  /* 0x000000250a0a7207 */ /* 0x000fe40000000000 */
[----:B---3--:R-:W-:Y:S02]  /*187c0*/  SEL R12, R41, R14, P0 ;  /* 0x0000000e290c7207 */ /* 0x008fe40000000000 */
[----:B----4-:R-:W-:Y:S02]  /*187d0*/  SEL R9, R59, R34, P0 ;  /* 0x000000223b097207 */ /* 0x010fe40000000000 */
[----:B------:R-:W-:Y:S02]  /*187e0*/  SEL R11, R34, R59, P0 ;  /* 0x0000003b220b7207 */ /* 0x000fe40000000000 */
[----:B------:R-:W-:Y:S02]  /*187f0*/  SEL R14, R14, R41, P0 ;  /* 0x000000290e0e7207 */ /* 0x000fe40000000000 */
[----:B------:R-:W-:-:S02]  /*18800*/  SEL R13, R61, R36, P0 ;  /* 0x000000243d0d7207 */ /* 0x000fc40000000000 */
[----:B------:R-:W-:Y:S02]  /*18810*/  SEL R15, R36, R61, P0 ;  /* 0x0000003d240f7207 */ /* 0x000fe40000000000 */
[----:B------:R-:W-:-:S04]  /*18820*/  ISETP.NE.U32.AND P2, PT, RZ, UR4, PT ;  /* 0x00000004ff007c0c */ /* 0x000fc8000bf45070 */
[----:B------:R-:W-:Y:S01]  /*18830*/  ISETP.NE.AND.EX P2, PT, RZ, UR5, PT, P2 ;  /* 0x00000005ff007c0c */ /* 0x000fe2000bf45320 */
[----:B------:R-:W-:Y:S01]  /*18840*/  ULDC.64 UR4, c[0x0][0xc08] ;  /* 0x0003020000047ab9 */ /* 0x000fe20000000a00 */
[----:B------:R2:W-:Y:S04]  /*18850*/  STSM.16.M88.4 [R54], R4 ;  /* 0x0000000436007844 */ /* 0x0005e80000000200 */
[----:B------:R3:W-:Y:S04]  /*18860*/  STSM.16.M88.4 [R52], R8 ;  /* 0x0000000834007844 */ /* 0x0007e80000000200 */
[----:B------:R4:W-:Y:S01]  /*18870*/  STSM.16.M88.4 [R50], R12 ;  /* 0x0000000c32007844 */ /* 0x0009e20000000200 */
[----:B--2---:R-:W-:-:S02]  /*18880*/  SEL R4, R45, R26, P0 ;  /* 0x0000001a2d047207 */ /* 0x004fc40000000000 */
[----:B------:R-:W-:Y:S02]  /*18890*/  SEL R6, R26, R45, P0 ;  /* 0x0000002d1a067207 */ /* 0x000fe40000000000 */
[----:B---3--:R-:W-:Y:S02]  /*188a0*/  SEL R8, R49, R28, P0 ;  /* 0x0000001c31087207 */ /* 0x008fe40000000000 */
[----:B------:R-:W-:Y:S02]  /*188b0*/  SEL R10, R28, R49, P0 ;  /* 0x000000311c0a7207 */ /* 0x000fe40000000000 */
[----:B----4-:R-:W-:Y:S02]  /*188c0*/  SEL R12, R53, R30, P0 ;  /* 0x0000001e350c7207 */ /* 0x010fe40000000000 */
[----:B------:R-:W-:Y:S02]  /*188d0*/  SEL R14, R30, R53, P0 ;  /* 0x000000351e0e7207 */ /* 0x000fe40000000000 */
[----:B------:R-:W-:-:S02]  /*188e0*/  SEL R5, R63, R38, P0 ;  /* 0x000000263f057207 */ /* 0x000fc40000000000 */
[----:B------:R-:W-:Y:S02]  /*188f0*/  SEL R7, R38, R63, P0 ;  /* 0x0000003f26077207 */ /* 0x000fe40000000000 */
[----:B------:R-:W-:Y:S02]  /*18900*/  SEL R9, R65, R40, P0 ;  /* 0x0000002841097207 */ /* 0x000fe40000000000 */
[----:B------:R-:W-:Y:S02]  /*18910*/  SEL R11, R40, R65, P0 ;  /* 0x00000041280b7207 */ /* 0x000fe40000000000 */
[----:B------:R-:W-:Y:S02]  /*18920*/  SEL R13, R67, R42, P0 ;  /* 0x0000002a430d7207 */ /* 0x000fe40000000000 */
[----:B------:R-:W-:Y:S02]  /*18930*/  SEL R15, R42, R67, P0 ;  /* 0x000000432a0f7207 */ /* 0x000fe40000000000 */
[----:B------:R-:W-:-:S04]  /*18940*/  ISETP.NE.U32.AND P0, PT, RZ, UR4, PT ;  /* 0x00000004ff007c0c */ /* 0x000fc8000bf05070 */
[----:B------:R-:W-:Y:S01]  /*18950*/  ISETP.NE.AND.EX P0, PT, RZ, UR5, PT, P0 ;  /* 0x00000005ff007c0c */ /* 0x000fe2000bf05300 */
[----:B-1----:R-:W-:Y:S01]  /*18960*/  IMAD.WIDE R26, R60, 0x4, R2 ;  /* 0x000000043c1a7825 */ /* 0x002fe200078e0202 */
[----:B------:R1:W-:Y:S04]  /*18970*/  STSM.16.M88.4 [R48], R4 ;  /* 0x0000000430007844 */ /* 0x0003e80000000200 */
[----:B------:R-:W-:Y:S07]  /*18980*/  STSM.16.M88.4 [R46], R8 ;  /* 0x000000082e007844 */ /* 0x000fee0000000200 */
[----:B------:R-:W2:Y:S01]  /*18990*/  @P0 LDC.64 R2, c[0x0][0xc08] ;  /* 0x00030200ff020b82 */ /* 0x000ea20000000a00 */
[----:B------:R3:W-:Y:S01]  /*189a0*/  STSM.16.M88.4 [R44], R12 ;  /* 0x0000000c2c007844 */ /* 0x0007e20000000200 */
[----:B------:R-:W-:Y:S01]  /*189b0*/  ULDC UR4, c[0x0][0xa88] ;  /* 0x0002a20000047ab9 */ /* 0x000fe20000000800 */
[----:B------:R-:W-:-:S05]  /*189c0*/  IMAD.MOV.U32 R37, RZ, RZ, RZ ;  /* 0x000000ffff257224 */ /* 0x000fca00078e00ff */
[----:B------:R-:W-:Y:S01]  /*189d0*/  BAR.SYNC.DEFER_BLOCKING 0x1, 0x180 ;  /* 0x0046000000007b1d */ /* 0x000fe20000010000 */
[----:B------:R-:W-:Y:S02]  /*189e0*/  IMAD.U32 R39, RZ, RZ, UR4 ;  /* 0x00000004ff277e24 */ /* 0x000fe4000f8e00ff */
[----:B--2---:R-:W-:-:S03]  /*189f0*/  @P0 IMAD.WIDE R2, R60, 0x4, R2 ;  /* 0x000000043c020825 */ /* 0x004fc600078e0202 */
[----:B------:R2:W5:Y:S04]  /*18a00*/  @P2 LDG.E R37, desc[UR42][R26.64] ;  /* 0x0000002a1a252981 */ /* 0x000568000c1e1900 */
[----:B------:R2:W5:Y:S01]  /*18a10*/  @P0 LDG.E R39, desc[UR42][R2.64] ;  /* 0x0000002a02270981 */ /* 0x000562000c1e1900 */
[----:B0-----:R-:W-:-:S13]  /*18a20*/  ISETP.NE.AND P1, PT, R0, 0x1, PT ;  /* 0x000000010000780c */ /* 0x001fda0003f25270 */
[----:B-1----:R-:W0:Y:S08]  /*18a30*/  @P1 LDC R4, c[0x0][0xbec] ;  /* 0x0002fb00ff041b82 */ /* 0x002e300000000800 */
[----:B------:R-:W1:Y:S01]  /*18a40*/  @P1 LDC R5, c[0x0][0xbf0] ;  /* 0x0002fc00ff051b82 */ /* 0x000e620000000800 */
[----:B---3--:R-:W-:Y:S01]  /*18a50*/  IMAD.IADD R13, R62, 0x1, R56 ;  /* 0x000000013e0d7824 */ /* 0x008fe200078e0238 */
[----:B------:R-:W-:-:S03]  /*18a60*/  SHF.R.S32.HI R36, RZ, 0x1f, R58 ;  /* 0x0000001fff247819 */ /* 0x000fc6000001143a */
[----:B------:R-:W-:Y:S02]  /*18a70*/  IMAD.MOV.U32 R7, RZ, RZ, R13 ;  /* 0x000000ffff077224 */ /* 0x000fe400078e000d */
[----:B0-----:R-:W-:Y:S01]  /*18a80*/  @P1 IMAD.HI.U32 R4, R13, R4, RZ ;  /* 0x000000040d041227 */ /* 0x001fe200078e00ff */
[----:B--2---:R-:W-:Y:S06]  /*18a90*/  @P0 BRA `(.L_x_11967) ;  /* 0x0000000000100947 */ /* 0x004fec0003800000 */
[----:B------:R-:W-:Y:S05]  /*18aa0*/  @!P2 BRA `(.L_x_11967) ;  /* 0x00000000000ca947 */ /* 0x000fea0003800000 */
[----:B------:R-:W2:Y:S04]  /*18ab0*/  LDG.E R2, desc[UR42][R26.64] ;  /* 0x0000002a1a027981 */ /* 0x000ea8000c1e1900 */
[----:B-----5:R-:W2:Y:S02]  /*18ac0*/  LDG.E R39, desc[UR42][R26.64+0x4] ;  /* 0x0000042a1a277981 */ /* 0x020ea4000c1e1900 */
[----:B--2---:R-:W-:-:S07]  /*18ad0*/  IMAD.IADD R39, R39, 0x1, -R2 ;  /* 0x0000000127277824 */ /* 0x004fce00078e0a02 */
.L_x_11967:
[----:B------:R-:W2:Y:S01]  /*18ae0*/  LDL R49, [R1+0x54] ;  /* 0x0000540001317983 */ /* 0x000ea20000100800 */
[----:B------:R-:W-:-:S03]  /*18af0*/  ULDC.64 UR4, c[0x0][0xb90] ;  /* 0x0002e40000047ab9 */ /* 0x000fc60000000a00 */
[----:B------:R-:W3:Y:S01]  /*18b00*/  LDL R14, [R1+0x7c] ;  /* 0x00007c00010e7983 */ /* 0x000ee20000100800 */
[----:B------:R-:W0:Y:S01]  /*18b10*/  S2R R3, SR_TID.X ;  /* 0x0000000000037919 */ /* 0x000e220000002100 */
[----:B------:R-:W4:Y:S01]  /*18b20*/  S2R R15, SR_TID.X ;  /* 0x00000000000f7919 */ /* 0x000f220000002100 */
[----:B-1----:R-:W-:Y:S01]  /*18b30*/  @P1 SHF.R.U32.HI R7, RZ, R5, R4 ;  /* 0x00000005ff071219 */ /* 0x002fe20000011604 */
[----:B------:R-:W-:Y:S01]  /*18b40*/  IMAD R4, R36, UR4, RZ ;  /* 0x0000000424047c24 */ /* 0x000fe2000f8e02ff */
[----:B------:R-:W-:Y:S01]  /*18b50*/  SHF.R.S32.HI R38, RZ, 0x1f, R60 ;  /* 0x0000001fff267819 */ /* 0x000fe2000001143c */
[----:B-----5:R-:W-:Y:S01]  /*18b60*/  IMAD.MOV.U32 R2, RZ, RZ, R37 ;  /* 0x000000ffff027224 */ /* 0x020fe200078e0025 */
[----:B------:R1:W5:Y:S01]  /*18b70*/  LDL R48, [R1+0x88] ;  /* 0x0000880001307983 */ /* 0x0003620000100800 */
[----:B------:R-:W-:Y:S01]  /*18b80*/  IMAD R11, R58, UR5, R4 ;  /* 0x000000053a0b7c24 */ /* 0x000fe2000f8e0204 */
[----:B------:R-:W1:Y:S01]  /*18b90*/  @P1 LDC R45, c[0x0][0xbec] ;  /* 0x0002fb00ff2d1b82 */ /* 0x000e620000000800 */
[----:B0-----:R-:W-:-:S05]  /*18ba0*/  VIADD R47, R3, 0xffffff80 ;  /* 0xffffff80032f7836 */ /* 0x001fca0000000000 */
[----:B------:R-:W-:-:S04]  /*18bb0*/  SHF.R.S32.HI R50, RZ, 0x1f, R47 ;  /* 0x0000001fff327819 */ /* 0x000fc8000001142f */
[----:B------:R-:W-:Y:S02]  /*18bc0*/  LEA.HI R50, R50, R47, RZ, 0x2 ;  /* 0x0000002f32327211 */ /* 0x000fe400078f10ff */
[----:B------:R-:W-:Y:S02]  /*18bd0*/  SHF.R.S32.HI R3, RZ, 0x1f, R37 ;  /* 0x0000001fff037819 */ /* 0x000fe40000011425 */
[----:B------:R-:W-:Y:S01]  /*18be0*/  SHF.R.S32.HI R50, RZ, 0x2, R50 ;  /* 0x00000002ff327819 */ /* 0x000fe20000011432 */
[----:B------:R-:W-:Y:S01]  /*18bf0*/  IMAD.WIDE.U32 R4, R58, UR4, R2 ;  /* 0x000000043a047c25 */ /* 0x000fe2000f8e0002 */
[----:B------:R-:W-:Y:S01]  /*18c00*/  SEL R38, R38, RZ, !P2 ;  /* 0x000000ff26267207 */ /* 0x000fe20005000000 */
[----:B------:R-:W-:Y:S01]  /*18c10*/  ULDC.64 UR4, c[0x0][0xb98] ;  /* 0x0002e60000047ab9 */ /* 0x000fe20000000a00 */
[----:B------:R-:W-:Y:S01]  /*18c20*/  SEL R2, R60, RZ, !P2 ;  /* 0x000000ff3c027207 */ /* 0x000fe20005000000 */
[----:B------:R-:W-:Y:S02]  /*18c30*/  IMAD.IADD R5, R5, 0x1, R11 ;  /* 0x0000000105057824 */ /* 0x000fe400078e020b */
[----:B------:R-:W-:-:S02]  /*18c40*/  IMAD R11, R38, UR4, RZ ;  /* 0x00000004260b7c24 */ /* 0x000fc4000f8e02ff */
[----:B------:R-:W-:-:S04]  /*18c50*/  IMAD.WIDE.U32 R4, R2, UR4, R4 ;  /* 0x0000000402047c25 */ /* 0x000fc8000f8e0004 */
[----:B------:R-:W-:Y:S01]  /*18c60*/  IMAD R10, R2, UR5, R11 ;  /* 0x00000005020a7c24 */ /* 0x000fe2000f8e020b */
[----:B------:R-:W-:Y:S01]  /*18c70*/  SHF.R.S32.HI R11, RZ, 0x1f, R7 ;  /* 0x0000001fff0b7819 */ /* 0x000fe20000011407 */
[----:B------:R-:W-:Y:S01]  /*18c80*/  ULDC.64 UR4, c[0x0][0xb88] ;  /* 0x0002e20000047ab9 */ /* 0x000fe20000000a00 */
[----:B------:R-:W-:Y:S01]  /*18c90*/  IADD3 R4, P0, R7, R4, RZ ;  /* 0x0000000407047210 */ /* 0x000fe20007f1e0ff */
[----:B----4-:R-:W-:-:S03]  /*18ca0*/  VIADD R30, R15, 0xffffff80 ;  /* 0xffffff800f1e7836 */ /* 0x010fc60000000000 */
[----:B------:R-:W-:Y:S02]  /*18cb0*/  IADD3.X R5, R11, R5, R10, P0, !PT ;  /* 0x000000050b057210 */ /* 0x000fe400007fe40a */
[----:B------:R-:W-:-:S04]  /*18cc0*/  SHF.R.S32.HI R15, RZ, 0x1f, R30 ;  /* 0x0000001fff0f7819 */ /* 0x000fc8000001141e */
[----:B------:R-:W-:-:S04]  /*18cd0*/  LEA.HI R15, R15, R30, RZ, 0x7 ;  /* 0x0000001e0f0f7211 */ /* 0x000fc800078f38ff */
[----:B------:R-:W-:Y:S01]  /*18ce0*/  LOP3.LUT R15, R15, 0xffffff80, RZ, 0xc0, !PT ;  /* 0xffffff800f0f7812 */ /* 0x000fe200078ec0ff */
[----:B------:R-:W-:-:S04]  /*18cf0*/  IMAD R39, R39, R0, RZ ;  /* 0x0000000027277224 */ /* 0x000fc800078e02ff */
[----:B------:R-:W-:Y:S01]  /*18d00*/  IMAD.IADD R15, R30, 0x1, -R15 ;  /* 0x000000011e0f7824 */ /* 0x000fe200078e0a0f */
[----:B------:R-:W-:-:S04]  /*18d10*/  SHF.R.S32.HI R46, RZ, 0x1f, R47 ;  /* 0x0000001fff2e7819 */ /* 0x000fc8000001142f */
[----:B------:R-:W-:-:S04]  /*18d20*/  LEA.HI R46, R46, R47, RZ, 0x2 ;  /* 0x0000002f2e2e7211 */ /* 0x000fc800078f10ff */
[----:B------:R-:W-:-:S05]  /*18d30*/  LOP3.LUT R46, R46, 0xfffffffc, RZ, 0xc0, !PT ;  /* 0xfffffffc2e2e7812 */ /* 0x000fca00078ec0ff */
[----:B------:R-:W-:Y:S02]  /*18d40*/  IMAD.IADD R46, R47, 0x1, -R46 ;  /* 0x000000012f2e7824 */ /* 0x000fe400078e0a2e */
[----:B------:R0:W5:Y:S01]  /*18d50*/  LDL R47, [R1+0x64] ;  /* 0x00006400012f7983 */ /* 0x0001620000100800 */
[----:B--2---:R-:W-:-:S04]  /*18d60*/  IMAD R9, R50, 0x20, R49 ;  /* 0x0000002032097824 */ /* 0x004fc800078e0231 */
[----:B------:R-:W-:-:S04]  /*18d70*/  IMAD.WIDE R24, R9, 0x2, R24 ;  /* 0x0000000209187825 */ /* 0x000fc800078e0218 */
[----:B------:R-:W-:-:S04]  /*18d80*/  IMAD.MOV R9, RZ, RZ, -R7 ;  /* 0x000000ffff097224 */ /* 0x000fc800078e0a07 */
[----:B------:R-:W-:-:S05]  /*18d90*/  IMAD R9, R0, R9, R13 ;  /* 0x0000000900097224 */ /* 0x000fca00078e020d */
[----:B------:R-:W-:Y:S01]  /*18da0*/  SHF.R.S32.HI R6, RZ, 0x1f, R9 ;  /* 0x0000001fff067819 */ /* 0x000fe20000011409 */
[----:B------:R-:W-:-:S04]  /*18db0*/  IMAD.WIDE.U32 R4, R9, UR4, R4 ;  /* 0x0000000409047c25 */ /* 0x000fc8000f8e0004 */
[----:B------:R-:W-:-:S04]  /*18dc0*/  IMAD R6, R6, UR4, RZ ;  /* 0x0000000406067c24 */ /* 0x000fc8000f8e02ff */
[----:B------:R-:W-:Y:S01]  /*18dd0*/  IMAD R7, R9, UR5, R6 ;  /* 0x0000000509077c24 */ /* 0x000fe2000f8e0206 */
[----:B------:R-:W-:Y:S02]  /*18de0*/  ULDC.64 UR4, c[0x0][0xb50] ;  /* 0x0002d40000047ab9 */ /* 0x000fe40000000a00 */
[----:B------:R-:W-:Y:S01]  /*18df0*/  LEA R6, P0, R4, UR4, 0x2 ;  /* 0x0000000404067c11 */ /* 0x000fe2000f8010ff */
[----:B------:R-:W-:-:S05]  /*18e00*/  IMAD.IADD R5, R5, 0x1, R7 ;  /* 0x0000000105057824 */ /* 0x000fca00078e0207 */
[----:B------:R-:W-:Y:S01]  /*18e10*/  LEA.HI.X R10, R4, UR5, R5, 0x2, P0 ;  /* 0x00000005040a7c11 */ /* 0x000fe200080f1405 */
[----:B------:R-:W-:Y:S01]  /*18e20*/  SHFL.IDX PT, R40, R6, RZ, 0x1c1f ;  /* 0x001c1fff06287589 */ /* 0x000fe200000e0000 */
[----:B---3--:R-:W-:Y:S01]  /*18e30*/  IMAD.IADD R14, R14, 0x1, R56 ;  /* 0x000000010e0e7824 */ /* 0x008fe200078e0238 */
[----:B------:R-:W-:Y:S01]  /*18e40*/  IADD3 R13, P2, R24, 0x1800, RZ ;  /* 0x00001800180d7810 */ /* 0x000fe20007f5e0ff */
[----:B------:R-:W-:Y:S01]  /*18e50*/  ULDC.64 UR4, c[0x0][0xaa0] ;  /* 0x0002a80000047ab9 */ /* 0x000fe20000000a00 */
[----:B------:R-:W2:Y:S04]  /*18e60*/  SHFL.IDX PT, R41, R10, RZ, 0x1c1f ;  /* 0x001c1fff0a297589 */ /* 0x000ea800000e0000 */
[----:B------:R-:W-:Y:S04]  /*18e70*/  SHFL.IDX PT, R42, R6, 0x1, 0x1c1f ;  /* 0x003c1f00062a7f89 */ /* 0x000fe800000e0000 */
[----:B------:R-:W3:Y:S01]  /*18e80*/  SHFL.IDX PT, R43, R10, 0x1, 0x1c1f ;  /* 0x003c1f000a2b7f89 */ /* 0x000ee200000e0000 */
[----:B------:R-:W-:Y:S01]  /*18e90*/  LOP3.LUT P0, RZ, R15, 0x3, RZ, 0xc0, !PT ;  /* 0x000000030fff7812 */ /* 0x000fe2000780c0ff */
[----:B------:R-:W-:-:S02]  /*18ea0*/  VIADD R4, R14, 0x8 ;  /* 0x000000080e047836 */ /* 0x000fc40000000000 */
[----:B------:R-:W-:Y:S01]  /*18eb0*/  IMAD.X R9, RZ, RZ, R25, P2 ;  /* 0x000000ffff097224 */ /* 0x000fe200010e0619 */
[-C--:B------:R-:W-:Y:S02]  /*18ec0*/  ISETP.GE.OR P2, PT, R14, R39.reuse, P0 ;  /* 0x000000270e00720c */ /* 0x080fe40000746670 */
[----:B------:R-:W-:Y:S01]  /*18ed0*/  ISETP.GE.OR P0, PT, R4, R39, P0 ;  /* 0x000000270400720c */ /* 0x000fe20000706670 */
[----:B------:R-:W-:Y:S02]  /*18ee0*/  IMAD R44, R3, UR4, RZ ;  /* 0x00000004032c7c24 */ /* 0x000fe4000f8e02ff */
[----:B------:R-:W-:Y:S02]  /*18ef0*/  IMAD R3, R46, 0x60, R50 ;  /* 0x000000602e037824 */ /* 0x000fe400078e0232 */
[----:B------:R0:W5:Y:S06]  /*18f00*/  LDL R46, [R1+0x84] ;  /* 0x00008400012e7983 */ /* 0x00016c0000100800 */
[----:B--2---:R-:W-:Y:S04]  /*18f10*/  @!P2 ST.E desc[UR42][R40.64], R20 ;  /* 0x000000142800a985 */ /* 0x004fe8000c10192a */
[----:B---3--:R2:W-:Y:S04]  /*18f20*/  @!P0 ST.E desc[UR42][R42.64], R21 ;  /* 0x000000152a008985 */ /* 0x0085e8000c10192a */
[----:B--2---:R0:W5:Y:S01]  /*18f30*/  LDL R43, [R1+0x68] ;  /* 0x00006800012b7983 */ /* 0x0041620000100800 */
[----:B------:R-:W2:Y:S01]  /*18f40*/  @P1 LDC R42, c[0x0][0xbf0] ;  /* 0x0002fc00ff2a1b82 */ /* 0x000ea20000000800 */
[----:B------:R-:W-:Y:S01]  /*18f50*/  LOP3.LUT R8, R13, 0x180, RZ, 0xc0, !PT ;  /* 0x000001800d087812 */ /* 0x000fe200078ec0ff */
[----:B------:R-:W-:-:S02]  /*18f60*/  IMAD R41, R37, UR5, R44 ;  /* 0x0000000525297c24 */ /* 0x000fc4000f8e022c */
[----:B------:R-:W-:Y:S01]  /*18f70*/  IMAD.WIDE.U32 R20, R37, UR4, RZ ;  /* 0x0000000425147c25 */ /* 0x000fe2000f8e00ff */
[----:B------:R-:W-:Y:S01]  /*18f80*/  SHF.R.U64 R8, R8, 0x3, RZ ;  /* 0x0000000308087819 */ /* 0x000fe200000012ff */
[----:B------:R-:W-:Y:S02]  /*18f90*/  ULDC.64 UR4, c[0x0][0xae8] ;  /* 0x0002ba0000047ab9 */ /* 0x000fe40000000a00 */
[----:B------:R-:W-:Y:S02]  /*18fa0*/  IMAD.IADD R21, R21, 0x1, R41 ;  /* 0x0000000115157824 */ /* 0x000fe400078e0229 */
[----:B------:R-:W-:Y:S01]  /*18fb0*/  IMAD R36, R36, UR4, RZ ;  /* 0x0000000424247c24 */ /* 0x000fe2000f8e02ff */
[----:B------:R-:W-:Y:S01]  /*18fc0*/  LOP3.LUT R8, R8, R13, RZ, 0x3c, !PT ;  /* 0x0000000d08087212 */ /* 0x000fe200078e3cff */
[----:B------:R-:W-:Y:S01]  /*18fd0*/  IMAD.IADD R40, R56, 0x1, R3 ;  /* 0x0000000138287824 */ /* 0x000fe200078e0203 */
[----:B------:R-:W-:Y:S01]  /*18fe0*/  IADD3 R13, P6, R24, 0x3000, RZ ;  /* 0x00003000180d7810 */ /* 0x000fe20007fde0ff */
[----:B------:R-:W-:Y:S01]  /*18ff0*/  IMAD R37, R58, UR5, R36 ;  /* 0x000000053a257c24 */ /* 0x000fe2000f8e0224 */
[----:B------:R-:W-:Y:S01]  /*19000*/  IADD3 R27, P5, R24, 0x4800, RZ ;  /* 0x00004800181b7810 */ /* 0x000fe20007fbe0ff */
[----:B------:R-:W-:Y:S01]  /*19010*/  IMAD.WIDE.U32 R20, R58, UR4, R20 ;  /* 0x000000043a147c25 */ /* 0x000fe2000f8e0014 */
[C---:B------:R-:W-:Y:S01]  /*19020*/  IADD3 R29, P4, R24.reuse, 0x6000, RZ ;  /* 0x00006000181d7810 */ /* 0x040fe20007f9e0ff */
[----:B------:R-:W-:Y:S01]  /*19030*/  ULDC.64 UR4, c[0x0][0xaf0] ;  /* 0x0002bc0000047ab9 */ /* 0x000fe20000000a00 */
[----:B------:R-:W-:Y:S01]  /*19040*/  IADD3 R7, P3, R24, 0x7800, RZ ;  /* 0x0000780018077810 */ /* 0x000fe20007f7e0ff */
[----:B-1----:R-:W-:Y:S01]  /*19050*/  @P1 IMAD.HI.U32 R3, R40, R45, RZ ;  /* 0x0000002d28031227 */ /* 0x002fe200078e00ff */
[----:B------:R-:W-:Y:S01]  /*19060*/  LOP3.LUT R12, R13, 0x180, RZ, 0xc0, !PT ;  /* 0x000001800d0c7812 */ /* 0x000fe200078ec0ff */
[----:B------:R-:W5:Y:S01]  /*19070*/  LD.E.128 R8, desc[UR42][R8.64] ;  /* 0x0000002a08087980 */ /* 0x000f62000c101d00 */
[----:B------:R-:W-:Y:S01]  /*19080*/  LOP3.LUT R26, R27, 0x180, RZ, 0xc0, !PT ;  /* 0x000001801b1a7812 */ /* 0x000fe200078ec0ff */
[----:B------:R-:W-:Y:S01]  /*19090*/  IMAD.IADD R21, R21, 0x1, R37 ;  /* 0x0000000115157824 */ /* 0x000fe200078e0225 */
[----:B------:R-:W-:-:S02]  /*190a0*/  LOP3.LUT R28, R29, 0x180, RZ, 0xc0, !PT ;  /* 0x000001801d1c7812 */ /* 0x000fc400078ec0ff */
[----:B------:R-:W-:Y:S01]  /*190b0*/  LOP3.LUT R5, R24, 0x180, RZ, 0xc0, !PT ;  /* 0x0000018018057812 */ /* 0x000fe200078ec0ff */
[----:B------:R-:W-:Y:S01]  /*190c0*/  IMAD.MOV.U32 R37, RZ, RZ, R40 ;  /* 0x000000ffff257224 */ /* 0x000fe200078e0028 */
[----:B------:R-:W-:Y:S01]  /*190d0*/  LOP3.LUT R6, R7, 0x180, RZ, 0xc0, !PT ;  /* 0x0000018007067812 */ /* 0x000fe200078ec0ff */
[----:B------:R-:W-:Y:S01]  /*190e0*/  IMAD R41, R38, UR4, RZ ;  /* 0x0000000426297c24 */ /* 0x000fe2000f8e02ff */
[----:B--2---:R-:W-:Y:S02]  /*190f0*/  @P1 SHF.R.U32.HI R37, RZ, R42, R3 ;  /* 0x0000002aff251219 */ /* 0x004fe40000011603 */
[----:B------:R-:W-:Y:S02]  /*19100*/  SHF.R.U64 R12, R12, 0x3, RZ ;  /* 0x000000030c0c7819 */ /* 0x000fe400000012ff */
[----:B------:R-:W-:Y:S02]  /*19110*/  SHF.R.U64 R26, R26, 0x3, RZ ;  /* 0x000000031a1a7819 */ /* 0x000fe400000012ff */
[----:B------:R-:W-:-:S02]  /*19120*/  SHF.R.U64 R28, R28, 0x3, RZ ;  /* 0x000000031c1c7819 */ /* 0x000fc400000012ff */
[----:B------:R-:W-:Y:S01]  /*19130*/  SHF.R.U64 R5, R5, 0x3, RZ ;  /* 0x0000000305057819 */ /* 0x000fe200000012ff */
[----:B------:R-:W-:Y:S01]  /*19140*/  IMAD R41, R2, UR5, R41 ;  /* 0x0000000502297c24 */ /* 0x000fe2000f8e0229 */
        /* <DEDUP_REMOVED lines=10> */
[----:B------:R-:W-:Y:S01]  /*191f0*/  LOP3.LUT R32, R6, R7, RZ, 0x3c, !PT ;  /* 0x0000000706207212 */ /* 0x000fe200078e3cff */
[----:B------:R-:W-:Y:S01]  /*19200*/  IMAD.X R29, RZ, RZ, R25, P4 ;  /* 0x000000ffff1d7224 */ /* 0x000fe200020e0619 */
[----:B------:R-:W-:Y:S01]  /*19210*/  SHF.R.S32.HI R20, RZ, 0x1f, R37 ;  /* 0x0000001fff147819 */ /* 0x000fe20000011425 */
[--C-:B------:R-:W-:Y:S01]  /*19220*/  IMAD.X R33, RZ, RZ, R25.reuse, P3 ;  /* 0x000000ffff217224 */ /* 0x100fe200018e0619 */
[----:B------:R-:W5:Y:S01]  /*19230*/  LD.E.128 R12, desc[UR42][R12.64] ;  /* 0x0000002a0c0c7980 */ /* 0x000f62000c101d00 */
[----:B------:R-:W-:-:S02]  /*19240*/  IMAD.MOV.U32 R5, RZ, RZ, R25 ;  /* 0x000000ffff057224 */ /* 0x000fc400078e0019 */
[----:B------:R-:W-:Y:S01]  /*19250*/  IMAD R21, R0, R21, R40 ;  /* 0x0000001500157224 */ /* 0x000fe200078e0228 */
[----:B------:R-:W5:Y:S01]  /*19260*/  LD.E.128 R24, desc[UR42][R26.64] ;  /* 0x0000002a1a187980 */ /* 0x000f62000c101d00 */
[----:B------:R-:W-:Y:S02]  /*19270*/  IMAD.IADD R3, R3, 0x1, R41 ;  /* 0x0000000103037824 */ /* 0x000fe400078e0229 */
[----:B------:R-:W-:Y:S01]  /*19280*/  IMAD R20, R20, UR4, RZ ;  /* 0x0000000414147c24 */ /* 0x000fe2000f8e02ff */
[----:B------:R-:W5:Y:S01]  /*19290*/  LD.E.128 R4, desc[UR42][R4.64] ;  /* 0x0000002a04047980 */ /* 0x000f62000c101d00 */
[----:B------:R-:W-:-:S03]  /*192a0*/  SHF.R.S32.HI R0, RZ, 0x1f, R21 ;  /* 0x0000001fff007819 */ /* 0x000fc60000011415 */
[----:B------:R-:W5:Y:S01]  /*192b0*/  LD.E.128 R28, desc[UR42][R28.64] ;  /* 0x0000002a1c1c7980 */ /* 0x000f62000c101d00 */
[----:B------:R-:W-:-:S03]  /*192c0*/  IMAD R41, R37, UR5, R20 ;  /* 0x0000000525297c24 */ /* 0x000fc6000f8e0214 */
        /* <DEDUP_REMOVED lines=11> */
[----:B------:R-:W-:Y:S02]  /*19380*/  IMAD.IADD R44, R50, 0x1, R56 ;  /* 0x00000001322c7824 */ /* 0x000fe400078e0238 */
        /* <DEDUP_REMOVED lines=19> */
[----:B------:R-:W-:Y:S02]  /*194c0*/  @!P2 LEA R40, P4, R43, R20, 0x1 ;  /* 0x000000142b28a211 */ /* 0x000fe400078808ff */
[----:B--2---:R-:W-:Y:S01]  /*194d0*/  @!P0 IMAD.WIDE R2, R49, 0x2, R20 ;  /* 0x0000000231028825 */ /* 0x004fe200078e0214 */
[-C--:B------:R-:W-:Y:S02]  /*194e0*/  @!P1 LEA.HI.X R37, R47, R21.reuse, R48, 0x1, P3 ;  /* 0x000000152f259211 */ /* 0x080fe400018f0c30 */
[----:B------:R-:W-:Y:S02]  /*194f0*/  @!P2 LEA.HI.X R41, R43, R21, R46, 0x1, P4 ;  /* 0x000000152b29a211 */ /* 0x000fe400020f0c2e */
[----:B------:R3:W-:Y:S04]  /*19500*/  @!P0 ST.E.128 desc[UR42][R2.64], R4 ;  /* 0x0000000402008985 */ /* 0x0007e8000c101d2a */
[----:B------:R3:W-:Y:S04]  /*19510*/  @!P1 ST.E.128 desc[UR42][R36.64], R12 ;  /* 0x0000000c24009985 */ /* 0x0007e8000c101d2a */
[----:B------:R3:W-:Y:S02]  /*19520*/  @!P2 ST.E.128 desc[UR42][R40.64], R28 ;  /* 0x0000001c2800a985 */ /* 0x0007e4000c101d2a */
.L_x_11969:
[----:B------:R-:W-:Y:S05]  /*19530*/  BSYNC B1 ;  /* 0x0000000000017941 */ /* 0x000fea0003800000 */
.L_x_11968:
        /* <DEDUP_REMOVED lines=8> */
[----:B----4-:R-:W-:Y:S02]  /*195c0*/  @!P2 LEA R6, P0, R47, R4, 0x1 ;  /* 0x000000042f06a211 */ /* 0x010fe400078008ff */
        /* <DEDUP_REMOVED lines=10> */
.L_x_11966:
[----:B------:R-:W2:Y:S01]  /*19670*/  LDL R9, [R1+0x5c] ;  /* 0x00005c0001097983 */ /* 0x000ea20000100800 */
[----:B------:R-:W-:Y:S01]  /*19680*/  ULDC.64 UR4, c[0x0][0xc00] ;  /* 0x0003000000047ab9 */ /* 0x000fe20000000a00 */
[----:B0-----:R-:W2:Y:S01]  /*19690*/  LDC.64 R2, c[0x0][0xc00] ;  /* 0x00030000ff027b82 */ /* 0x001ea20000000a00 */
[----:B------:R-:W-:Y:S01]  /*196a0*/  ISETP.NE.U32.AND P0, PT, RZ, UR4, PT ;  /* 0x00000004ff007c0c */ /* 0x000fe2000bf05070 */
[----:B------:R-:W-:-:S03]  /*196b0*/  IMAD.MOV.U32 R6, RZ, RZ, RZ ;  /* 0x000000ffff067224 */ /* 0x000fc600078e00ff */
[----:B------:R-:W-:Y:S01]  /*196c0*/  ISETP.NE.AND.EX P0, PT, RZ, UR5, PT, P0 ;  /* 0x00000005ff007c0c */ /* 0x000fe2000bf05300 */
[----:B------:R-:W-:Y:S02]  /*196d0*/  ULDC.64 UR4, c[0x0][0xc08] ;  /* 0x0003020000047ab9 */ /* 0x000fe40000000a00 */
[----:B------:R-:W-:Y:S01]  /*196e0*/  ISETP.NE.U32.AND P1, PT, RZ, UR4, PT ;  /* 0x00000004ff007c0c */ /* 0x000fe2000bf25070 */
[----:B------:R-:W0:Y:S03]  /*196f0*/  LDC R25, c[0x0][0xbe8] ;  /* 0x0002fa00ff197b82 */ /* 0x000e260000000800 */
[----:B------:R-:W-:-:S13]  /*19700*/  ISETP.NE.AND.EX P1, PT, RZ, UR5, PT, P1 ;  /* 0x00000005ff007c0c */ /* 0x000fda000bf25310 */
[----:B------:R-:W3:Y:S01]  /*19710*/  @P1 LDC.64 R4, c[0x0][0xc08] ;  /* 0x00030200ff041b82 */ /* 0x000ee20000000a00 */
[----:B------:R-:W-:Y:S02]  /*19720*/  ULDC UR4, c[0x0][0xa88] ;  /* 0x0002a20000047ab9 */ /* 0x000fe40000000800 */
[----:B------:R-:W-:Y:S01]  /*19730*/  IMAD.U32 R0, RZ, RZ, UR4 ;  /* 0x00000004ff007e24 */ /* 0x000fe2000f8e00ff */
[----:B------:R-:W4:Y:S01]  /*19740*/  S2R R8, SR_TID.X ;  /* 0x0000000000087919 */ /* 0x000f220000002100 */
[----:B--2---:R-:W-:-:S04]  /*19750*/  IMAD.WIDE R2, R9, 0x4, R2 ;  /* 0x0000000409027825 */ /* 0x004fc800078e0202 */
[----:B---3--:R-:W-:Y:S01]  /*19760*/  @P1 IMAD.WIDE R4, R9, 0x4, R4 ;  /* 0x0000000409041825 */ /* 0x008fe200078e0204 */
[----:B------:R2:W5:Y:S04]  /*19770*/  @P0 LDG.E R6, desc[UR42][R2.64] ;  /* 0x0000002a02060981 */ /* 0x000568000c1e1900 */
[----:B------:R2:W5:Y:S01]  /*19780*/  @P1 LDG.E R0, desc[UR42][R4.64] ;  /* 0x0000002a04001981 */ /* 0x000562000c1e1900 */
[----:B0-----:R-:W-:Y:S01]  /*19790*/  ISETP.NE.AND P2, PT, R25, 0x1, PT ;  /* 0x000000011900780c */ /* 0x001fe20003f45270 */
[----:B----4-:R-:W-:Y:S01]  /*197a0*/  VIADD R30, R8, 0xffffff80 ;  /* 0xffffff80081e7836 */ /* 0x010fe20000000000 */
[----:B------:R-:W-:-:S04]  /*197b0*/  SHF.R.S32.HI R7, RZ, 0x1f, R9 ;  /* 0x0000001fff077819 */ /* 0x000fc80000011409 */
[----:B------:R-:W-:-:S07]  /*197c0*/  ISETP.GE.AND P3, PT, R30, 0xc0, PT ;  /* 0x000000c01e00780c */ /* 0x000fce0003f66270 */
[----:B------:R-:W0:Y:S01]  /*197d0*/  @P2 LDC R27, c[0x0][0xbec] ;  /* 0x0002fb00ff1b2b82 */ /* 0x000e220000000800 */
[----:B--2---:R-:W-:Y:S05]  /*197e0*/  @P1 BRA `(.L_x_11971) ;  /* 0x0000000000101947 */ /* 0x004fea0003800000 */
[----:B------:R-:W-:Y:S05]  /*197f0*/  @!P0 BRA `(.L_x_11971) ;  /* 0x00000000000c8947 */ /* 0x000fea0003800000 */
[----:B------:R-:W2:Y:S04]  /*19800*/  LDG.E R5, desc[UR42][R2.64] ;  /* 0x0000002a02057981 */ /* 0x000ea8000c1e1900 */
[----:B-----5:R-:W2:Y:S02]  /*19810*/  LDG.E R0, desc[UR42][R2.64+0x4] ;  /* 0x0000042a02007981 */ /* 0x020ea4000c1e1900 */
[----:B--2---:R-:W-:-:S07]  /*19820*/  IMAD.IADD R0, R0, 0x1, -R5 ;  /* 0x0000000100007824 */ /* 0x004fce00078e0a05 */
.L_x_11971:
[----:B------:R-:W2:Y:S04]  /*19830*/  LDL R29, [R1+0x58] ;  /* 0x00005800011d7983 */ /* 0x000ea80000100800 */
[----:B------:R3:W5:Y:S01]  /*19840*/  LDL R28, [R1+0x2c] ;  /* 0x00002c00011c7983 */ /* 0x0007620000100800 */
[----:B------:R-:W-:Y:S01]  /*19850*/  BSSY B1, `(.L_x_11972) ;  /* 0x000002c000017945 */ /* 0x000fe20003800000 */
[----:B------:R-:W-:Y:S02]  /*19860*/  SEL R13, R9, RZ, !P0 ;  /* 0x000000ff090d7207 */ /* 0x000fe40004000000 */
[----:B------:R-:W-:Y:S02]  /*19870*/  SEL R12, R7, RZ, !P0 ;  /* 0x000000ff070c7207 */ /* 0x000fe40004000000 */
[----:B-----5:R-:W-:-:S02]  /*19880*/  SHF.R.S32.HI R11, RZ, 0x1f, R6 ;  /* 0x0000001fff0b7819 */ /* 0x020fc40000011406 */
[----:B--2---:R-:W-:Y:S01]  /*19890*/  SHF.R.S32.HI R10, RZ, 0x1f, R29 ;  /* 0x0000001fff0a7819 */ /* 0x004fe2000001141d */
[----:B---3--:R-:W-:Y:S06]  /*198a0*/  @P3 BRA `(.L_x_11973) ;  /* 0x0000000000983947 */ /* 0x008fec0003800000 */
        /* <DEDUP_REMOVED lines=38> */
.L_x_11973:
[----:B------:R-:W-:Y:S05]  /*19b10*/  BSYNC B1 ;  /* 0x0000000000017941 */ /* 0x000fea0003800000 */
.L_x_11972:
[----:B------:R3:W5:Y:S04]  /*19b20*/  LDL R14, [R1+0x68] ;  /* 0x00006800010e7983 */ /* 0x0007680000100800 */
[----:B------:R3:W5:Y:S04]  /*19b30*/  LDL R15, [R1+0x84] ;  /* 0x00008400010f7983 */ /* 0x0007680000100800 */
[----:B------:R3:W5:Y:S04]  /*19b40*/  LDL R20, [R1+0x64] ;  /* 0x0000640001147983 */ /* 0x0007680000100800 */
[----:B------:R3:W5:Y:S04]  /*19b50*/  LDL R21, [R1+0x88] ;  /* 0x0000880001157983 */ /* 0x0007680000100800 */
[----:B------:R3:W5:Y:S01]  /*19b60*/  LDL R24, [R1+0x54] ;  /* 0x0000540001187983 */ /* 0x0007620000100800 */
[--C-:B--2---:R-:W-:Y:S01]  /*19b70*/  SHF.R.S32.HI R4, RZ, 0x1f, R30.reuse ;  /* 0x0000001fff047819 */ /* 0x104fe2000001141e */
[----:B------:R-:W2:Y:S01]  /*19b80*/  @P2 LDC R9, c[0x0][0xbf0] ;  /* 0x0002fc00ff092b82 */ /* 0x000ea20000000800 */
        /* <DEDUP_REMOVED lines=38> */
[----:B------:R-:W-:Y:S02]  /*19df0*/  IMAD R25, R0, R25, RZ ;  /* 0x0000001900197224 */ /* 0x000fe400078e02ff */
[----:B------:R-:W-:Y:S02]  /*19e00*/  IMAD.IADD R0, R26, 0x1, R28 ;  /* 0x000000011a007824 */ /* 0x000fe400078e021c */
        /* <DEDUP_REMOVED lines=8> */
[----:B------:R3:W2:Y:S01]  /*19e90*/  SHFL.IDX PT, R3, R5, RZ, 0x1c1f ;  /* 0x001c1fff05037589 */ /* 0x0006a200000e0000 */
[----:B------:R-:W-:Y:S05]  /*19ea0*/  @P0 BRA `(.L_x_11975) ;  /* 0x0000000000300947 */ /* 0x000fea0003800000 */
[----:B------:R-:W-:Y:S02]  /*19eb0*/  ULDC UR4, c[0x0][0xac8] ;  /* 0x0002b20000047ab9 */ /* 0x000fe40000000800 */
[----:B-----5:R-:W-:Y:S02]  /*19ec0*/  ISETP.GE.AND P3, PT, R20, UR4, PT ;  /* 0x0000000414007c0c */ /* 0x020fe4000bf66270 */
[----:B------:R-:W-:Y:S02]  /*19ed0*/  ISETP.GE.AND P4, PT, R14, UR4, PT ;  /* 0x000000040e007c0c */ /* 0x000fe4000bf86270 */
[----:B------:R-:W-:-:S09]  /*19ee0*/  ISETP.GE.AND P2, PT, R24, UR4, PT ;  /* 0x0000000418007c0c */ /* 0x000fd2000bf46270 */
[-C--:B0-----:R-:W-:Y:S02]  /*19ef0*/  @!P3 LEA R8, P0, R20, R2.reuse, 0x1 ;  /* 0x000000021408b211 */ /* 0x081fe400078008ff */
[----:B------:R-:W-:Y:S02]  /*19f00*/  @!P4 LEA R10, P1, R14, R2, 0x1 ;  /* 0x000000020e0ac211 */ /* 0x000fe400078208ff */
[----:B--2---:R-:W-:Y:S01]  /*19f10*/  @!P2 IMAD.WIDE R6, R24, 0x2, R2 ;  /* 0x000000021806a825 */ /* 0x004fe200078e0202 */
[-C--:B------:R-:W-:Y:S02]  /*19f20*/  @!P3 LEA.HI.X R9, R20, R3.reuse, R21, 0x1, P0 ;  /* 0x000000031409b211 */ /* 0x080fe400000f0c15 */
[----:B------:R-:W-:Y:S02]  /*19f30*/  @!P4 LEA.HI.X R11, R14, R3, R15, 0x1, P1 ;  /* 0x000000030e0bc211 */ /* 0x000fe400008f0c0f */
[----:B------:R4:W-:Y:S04]  /*19f40*/  @!P2 ST.E.128 desc[UR42][R6.64], RZ ;  /* 0x000000ff0600a985 */ /* 0x0009e8000c101d2a */
[----:B------:R4:W-:Y:S04]  /*19f50*/  @!P3 ST.E.128 desc[UR42][R8.64], RZ ;  /* 0x000000ff0800b985 */ /* 0x0009e8000c101d2a */
[----:B------:R4:W-:Y:S02]  /*19f60*/  @!P4 ST.E.128 desc[UR42][R10.64], RZ ;  /* 0x000000ff0a00c985 */ /* 0x0009e4000c101d2a */
.L_x_11975:
[----:B------:R-:W-:Y:S05]  /*19f70*/  BSYNC B1 ;  /* 0x0000000000017941 */ /* 0x000fea0003800000 */
.L_x_11974:
[----:B------:R-:W-:Y:S01]  /*19f80*/  VIADD R0, R0, 0x60 ;  /* 0x0000006000007836 */ /* 0x000fe20000000000 */
[----:B--2---:R2:W1:Y:S04]  /*19f90*/  SHFL.IDX PT, R3, R5, 0x1, 0x1c1f ;  /* 0x003c1f0005037f89 */ /* 0x00446800000e0000 */
[----:B------:R-:W-:Y:S01]  /*19fa0*/  ISETP.GE.AND P0, PT, R0, R25, PT ;  /* 0x000000190000720c */ /* 0x000fe20003f06270 */
[----:B0-----:R2:W0:-:S12]  /*19fb0*/  SHFL.IDX PT, R2, R4, 0x1, 0x1c1f ;  /* 0x003c1f0004027f89 */ /* 0x00141800000e0000 */
[----:B--2---:R-:W-:Y:S05]  /*19fc0*/  @P0 BRA `(.L_x_11970) ;  /* 0x0000000000300947 */ /* 0x004fea0003800000 */
[----:B------:R-:W-:Y:S02]  /*19fd0*/  ULDC UR4, c[0x0][0xac8] ;  /* 0x0002b20000047ab9 */ /* 0x000fe40000000800 */
[----:B-----5:R-:W-:Y:S02]  /*19fe0*/  ISETP.GE.AND P3, PT, R20, UR4, PT ;  /* 0x0000000414007c0c */ /* 0x020fe4000bf66270 */
[----:B------:R-:W-:Y:S02]  /*19ff0*/  ISETP.GE.AND P4, PT, R14, UR4, PT ;  /* 0x000000040e007c0c */ /* 0x000fe4000bf86270 */
[----:B------:R-:W-:-:S09]  /*1a000*/  ISETP.GE.AND P2, PT, R24, UR4, PT ;  /* 0x0000000418007c0c */ /* 0x000fd2000bf46270 */
[-C--:B0---4-:R-:W-:Y:S02]  /*1a010*/  @!P3 LEA R6, P0, R20, R2.reuse, 0x1 ;  /* 0x000000021406b211 */ /* 0x091fe400078008ff */
[----:B------:R-:W-:Y:S02]  /*1a020*/  @!P4 LEA R8, P1, R14, R2, 0x1 ;  /* 0x000000020e08c211 */ /* 0x000fe400078208ff */
[----:B-1-3--:R-:W-:Y:S01]  /*1a030*/  @!P2 IMAD.WIDE R4, R24, 0x2, R2 ;  /* 0x000000021804a825 */ /* 0x00afe200078e0202 */
[-C--:B------:R-:W-:Y:S02]  /*1a040*/  @!P3 LEA.HI.X R7, R20, R3.reuse, R21, 0x1, P0 ;  /* 0x000000031407b211 */ /* 0x080fe400000f0c15 */
[----:B------:R-:W-:Y:S02]  /*1a050*/  @!P4 LEA.HI.X R9, R14, R3, R15, 0x1, P1 ;  /* 0x000000030e09c211 */ /* 0x000fe400008f0c0f */
[----:B------:R2:W-:Y:S04]  /*1a060*/  @!P2 ST.E.128 desc[UR42][R4.64], RZ ;  /* 0x000000ff0400a985 */ /* 0x0005e8000c101d2a */
[----:B------:R2:W-:Y:S04]  /*1a070*/  @!P3 ST.E.128 desc[UR42][R6.64], RZ ;  /* 0x000000ff0600b985 */ /* 0x0005e8000c101d2a */
[----:B------:R2:W-:Y:S02]  /*1a080*/  @!P4 ST.E.128 desc[UR42][R8.64], RZ ;  /* 0x000000ff0800c985 */ /* 0x0005e4000c101d2a */
.L_x_11970:
[----:B------:R-:W-:Y:S05]  /*1a090*/  BSYNC B0 ;  /* 0x0000000000007941 */ /* 0x000fea0003800000 */
.L_x_11965:
[----:B------:R-:W-:Y:S02]  /*1a0a0*/  ULDC UR4, c[0x0][0xc3c] ;  /* 0x00030f0000047ab9 */ /* 0x000fe40000000800 */
[----:B-1----:R-:W-:-:S13]  /*1a0b0*/  ISETP.GE.AND P0, PT, R155, UR4, PT ;  /* 0x000000049b007c0c */ /* 0x002fda000bf06270 */
[----:B------:R-:W-:Y:S05]  /*1a0c0*/  @!P0 BRA `(.L_x_11976) ;  /* 0xfffffe7000308947 */ /* 0x000fea000383ffff */
[----:B------:R-:W-:Y:S05]  /*1a0d0*/  BRA `(.L_x_11777) ;  /* 0x0000007c000c7947 */ /* 0x000fea0003800000 */
.L_x_11775:
        /* <DEDUP_REMOVED lines=15> */
[----:B------:R-:W3:Y:S01]  /*1a1d0*/  S2UR UR6, SR_CTAID.X ;  /* 0x00000000000679c3 */ /* 0x000ee20000002500 */
[----:B------:R-:W-:Y:S01]  /*1a1e0*/  ULDC UR5, c[0x0][0xc38] ;  /* 0x00030e0000057ab9 */ /* 0x000fe20000000800 */
[----:B--2---:R-:W-:Y:S01]  /*1a1f0*/  LOP3.LUT R5, R4, 0x1f, RZ, 0xc0, !PT ;  /* 0x0000001f04057812 */ /* 0x004fe200078ec0ff */
[----:B------:R-:W-:-:S03]  /*1a200*/  IMAD.MOV.U32 R4, RZ, RZ, RZ ;  /* 0x000000ffff047224 */ /* 0x000fc600078e00ff */
        /* <DEDUP_REMOVED lines=37> */
.L_x_11982:
        /* <DEDUP_REMOVED lines=12> */
.L_x_11981:
[----:B------:R-:W-:Y:S05]  /*1a520*/  BSYNC B0 ;  /* 0x0000000000007941 */ /* 0x000fea0003800000 */
.L_x_11980:
        /* <DEDUP_REMOVED lines=21> */
.L_x_11978:
        /* <DEDUP_REMOVED lines=19> */
[----:B------:R-:W-:-:S06]  /*1a7b0*/  VIADD R16, R15, 0xffffffff ;  /* 0xffffffff0f107836 */ /* 0x000fcc0000000000 */
[----:B------:R0:W1:Y:S02]  /*1a7c0*/  SHFL.IDX PT, R16, R7, R16, 0x1f ;  /* 0x00001f1007107589 */ /* 0x00006400000e0000 */
.L_x_11983:
[----:B-1----:R-:W-:Y:S01]  /*1a7d0*/  IMAD R16, R16, UR5, R10 ;  /* 0x0000000510107c24 */ /* 0x002fe2000f8e020a */
[----:B------:R-:W-:Y:S01]  /*1a7e0*/  IABS R10, R6 ;  /* 0x00000006000a7213 */ /* 0x000fe20000000000 */
[----:B------:R-:W-:Y:S02]  /*1a7f0*/  IMAD R11, R11, R8, RZ ;  /* 0x000000080b0b7224 */ /* 0x000fe400078e02ff */
[----:B------:R-:W-:Y:S01]  /*1a800*/  IMAD.MOV.U32 R2, RZ, RZ, RZ ;  /* 0x000000ffff027224 */ /* 0x000fe200078e00ff */
[----:B0-----:R-:W-:Y:S01]  /*1a810*/  IADD3 R7, -R16, UR6, RZ ;  /* 0x0000000610077c10 */ /* 0x001fe2000fffe1ff */
[----:B------:R-:W-:Y:S02]  /*1a820*/  IMAD.MOV R10, RZ, RZ, -R10 ;  /* 0x000000ffff0a7224 */ /* 0x000fe400078e0a0a */
        /* <DEDUP_REMOVED lines=19> */
[----:B------:R-:W-:-:S04]  /*1a960*/  VIADDMNMX R9, R10, UR5, R9, PT ;  /* 0x000000050a097c46 */ /* 0x000fc8000b800109 */
        /* <DEDUP_REMOVED lines=29> */
.L_x_11979:
[----:B------:R-:W-:Y:S02]  /*1ab40*/  IMAD.MOV.U32 R17, RZ, RZ, RZ ;  /* 0x000000ffff117224 */ /* 0x000fe400078e00ff */
[----:B------:R-:W-:Y:S02]  /*1ab50*/  IMAD.U32 R16, RZ, RZ, UR6 ;  /* 0x00000006ff107e24 */ /* 0x000fe4000f8e00ff */
[----:B------:R-:W-:-:S07]  /*1ab60*/  IMAD.MOV.U32 R18, RZ, RZ, RZ ;  /* 0x000000ffff127224 */ /* 0x000fce00078e00ff */
.L_x_11984:
[----:B------:R-:W-:-:S13]  /*1ab70*/  ISETP.NE.AND P0, PT, R5, RZ, PT ;  /* 0x000000ff0500720c */ /* 0x000fda0003f05270 */
[----:B------:R-:W0:Y:S01]  /*1ab80*/  @!P0 S2R R3, SR_CgaCtaId ;  /* 0x0000000000038919 */ /* 0x000e220000008800 */
[----:B------:R-:W-:-:S04]  /*1ab90*/  @!P0 MOV R2, 0x400 ;  /* 0x0000040000028802 */ /* 0x000fc80000000f00 */
[----:B0-----:R-:W-:-:S05]  /*1aba0*/  @!P0 LEA R2, R3, R2, 0x18 ;  /* 0x0000000203028211 */ /* 0x001fca00078ec0ff */
[----:B------:R2:W-:Y:S01]  /*1abb0*/  @!P0 STS.128 [R2+0x19cd0], R16 ;  /* 0x019cd01002008388 */ /* 0x0005e20000000c00 */
[----:B------:R-:W-:Y:S06]  /*1abc0*/  BAR.ARV 0x5, 0x200 ;  /* 0x0148000000007b1d */ /* 0x000fec0000002000 */
.L_x_11977:
        /* <DEDUP_REMOVED lines=17> */
[C---:B0-2---:R-:W-:Y:S01]  /*1ace0*/  IMAD.SHL.U32 R2, R13.reuse, 0x10, RZ ;  /* 0x000000100d027824 */ /* 0x045fe200078e00ff */
[C---:B------:R-:W-:Y:S01]  /*1acf0*/  LOP3.LUT R12, R13.reuse, 0x7f, RZ, 0xc0, !PT ;  /* 0x0000007f0d0c7812 */ /* 0x040fe200078ec0ff */
[C---:B------:R-:W-:Y:S01]  /*1ad00*/  IMAD.SHL.U32 R3, R13.reuse, 0x20, RZ ;  /* 0x000000200d037824 */ /* 0x040fe200078e00ff */
[----:B------:R-:W-:Y:S01]  /*1ad10*/  SHF.R.U32.HI R4, RZ, 0x1, R13 ;  /* 0x00000001ff047819 */ /* 0x000fe2000001160d */
[----:B------:R-:W-:Y:S01]  /*1ad20*/  IMAD.SHL.U32 R8, R13, 0x2, RZ ;  /* 0x000000020d087824 */ /* 0x000fe200078e00ff */
[----:B------:R-:W-:Y:S01]  /*1ad30*/  LOP3.LUT R5, R2, 0x90, RZ, 0xc0, !PT ;  /* 0x0000009002057812 */ /* 0x000fe200078ec0ff */
[----:B------:R-:W-:Y:S01]  /*1ad40*/  IMAD.SHL.U32 R6, R12, 0x10, RZ ;  /* 0x000000100c067824 */ /* 0x000fe200078e00ff */
[----:B------:R-:W-:-:S02]  /*1ad50*/  LOP3.LUT R27, R3, 0x360, RZ, 0xc0, !PT ;  /* 0x00000360031b7812 */ /* 0x000fc400078ec0ff */
[----:B------:R-:W-:Y:S02]  /*1ad60*/  LOP3.LUT R3, R3, 0x80, RZ, 0xc0, !PT ;  /* 0x0000008003037812 */ /* 0x000fe400078ec0ff */
[----:B------:R-:W-:Y:S02]  /*1ad70*/  LOP3.LUT R8, R5, 0x10, R8, 0x78, !PT ;  /* 0x0000001005087812 */ /* 0x000fe400078e7808 */
[----:B------:R-:W-:Y:S02]  /*1ad80*/  LOP3.LUT R5, R4, 0x20, RZ, 0xc0, !PT ;  /* 0x0000002004057812 */ /* 0x000fe400078ec0ff */
[----:B------:R-:W-:Y:S02]  /*1ad90*/  LOP3.LUT R7, R2, 0x60, RZ, 0xc0, !PT ;  /* 0x0000006002077812 */ /* 0x000fe400078ec0ff */
[----:B------:R-:W-:Y:S01]  /*1ada0*/  LOP3.LUT R3, R3, 0x10, R4, 0xf8, !PT ;  /* 0x0000001003037812 */ /* 0x000fe200078ef804 */
[----:B------:R-:W-:Y:S01]  /*1adb0*/  IMAD.SHL.U32 R4, R13, 0x80, RZ ;  /* 0x000000800d047824 */ /* 0x000fe200078e00ff */
[----:B------:R-:W-:-:S02]  /*1adc0*/  LOP3.LUT R5, R5, 0x10, R13, 0xf8, !PT ;  /* 0x0000001005057812 */ /* 0x000fc400078ef80d */
[--C-:B------:R-:W-:Y:S01]  /*1add0*/  LOP3.LUT R9, R7, 0x700, R6.reuse, 0xf8, !PT ;  /* 0x0000070007097812 */ /* 0x100fe200078ef806 */
[----:B------:R-:W-:Y:S01]  /*1ade0*/  IMAD.SHL.U32 R7, R0, 0x800, RZ ;  /* 0x0000080000077824 */ /* 0x000fe200078e00ff */
[----:B------:R-:W-:Y:S01]  /*1adf0*/  LOP3.LUT R27, R27, 0x400, R6, 0xf8, !PT ;  /* 0x000004001b1b7812 */ /* 0x000fe200078ef806 */
[----:B------:R-:W-:Y:S01]  /*1ae00*/  IMAD.SHL.U32 R0, R13, 0x4, RZ ;  /* 0x000000040d007824 */ /* 0x000fe200078e00ff */
[----:B------:R-:W-:Y:S02]  /*1ae10*/  LOP3.LUT R6, R4, 0x400, RZ, 0xc0, !PT ;  /* 0x0000040004067812 */ /* 0x000fe400078ec0ff */
[----:B------:R-:W-:Y:S02]  /*1ae20*/  LOP3.LUT R5, R5, 0x380, R4, 0xf8, !PT ;  /* 0x0000038005057812 */ /* 0x000fe400078ef804 */
[----:B------:R-:W-:Y:S02]  /*1ae30*/  LOP3.LUT P0, RZ, R13, 0x4, RZ, 0xc0, !PT ;  /* 0x000000040dff7812 */ /* 0x000fe4000780c0ff */
[----:B------:R-:W-:-:S02]  /*1ae40*/  LOP3.LUT R6, R6, 0x800, R7, 0xf8, !PT ;  /* 0x0000080006067812 */ /* 0x000fc400078ef807 */
[----:B------:R-:W-:Y:S02]  /*1ae50*/  LOP3.LUT R5, R5, 0x70, R2, 0x78, !PT ;  /* 0x0000007005057812 */ /* 0x000fe400078e7802 */
[----:B------:R-:W-:Y:S02]  /*1ae60*/  LOP3.LUT R0, R3, 0x10, R0, 0x78, !PT ;  /* 0x0000001003007812 */ /* 0x000fe400078e7800 */
[----:B------:R-:W-:Y:S01]  /*1ae70*/  LOP3.LUT R11, R6, R5, RZ, 0xfc, !PT ;  /* 0x00000005060b7212 */ /* 0x000fe200078efcff */
[----:B-1----:R-:W-:Y:S01]  /*1ae80*/  IMAD.U32 R5, RZ, RZ, UR4 ;  /* 0x00000004ff057e24 */ /* 0x002fe2000f8e00ff */
        /* <DEDUP_REMOVED lines=10> */
[----:B------:R-:W-:Y:S01]  /*1af30*/  STL [R1], R11 ;  /* 0x0000000b01007387 */ /* 0x000fe20000100800 */
[----:B------:R-:W-:Y:S01]  /*1af40*/  LOP3.LUT R2, R2, 0x10, RZ, 0xc0, !PT ;  /* 0x0000001002027812 */ /* 0x000fe200078ec0ff */
[----:B------:R-:W-:Y:S02]  /*1af50*/  IMAD.IADD R3, R23, 0x1, R10 ;  /* 0x0000000117037824 */ /* 0x000fe400078e020a */
[----:B------:R-:W-:Y:S01]  /*1af60*/  STL [R1+0x20], R5 ;  /* 0x0000200501007387 */ /* 0x000fe20000100800 */
[----:B------:R-:W-:Y:S02]  /*1af70*/  LOP3.LUT R0, R2, 0x40, RZ, 0xfc, !PT ;  /* 0x0000004002007812 */ /* 0x000fe400078efcff */
[----:B------:R-:W-:Y:S01]  /*1af80*/  LOP3.LUT R0, R27, 0x2800, RZ, 0xfc, !PT ;  /* 0x000028001b007812 */ /* 0x000fe200078efcff */
[----:B------:R0:W-:Y:S04]  /*1af90*/  STL [R1+0x24], R4 ;  /* 0x0000240401007387 */ /* 0x0001e80000100800 */
[----:B------:R-:W-:Y:S01]  /*1afa0*/  STL [R1+0x50], RZ ;  /* 0x000050ff01007387 */ /* 0x000fe20000100800 */
[----:B0-----:R-:W-:-:S05]  /*1afb0*/  IMAD.MOV.U32 R4, RZ, RZ, 0x1 ;  /* 0x00000001ff047424 */ /* 0x001fca00078e00ff */
[----:B------:R0:W-:Y:S04]  /*1afc0*/  STL [R1+0x4], R4 ;  /* 0x0000040401007387 */ /* 0x0001e80000100800 */
[----:B------:R1:W-:Y:S01]  /*1afd0*/  STL [R1+0x40], R3 ;  /* 0x0000400301007387 */ /* 0x0003e20000100800 */
[----:B0-----:R-:W-:Y:S02]  /*1afe0*/  LOP3.LUT R4, R2, 0x20, RZ, 0xfc, !PT ;  /* 0x0000002002047812 */ /* 0x001fe400078efcff */
[----:B------:R-:W-:-:S07]  /*1aff0*/  LOP3.LUT R2, R27, 0x1800, RZ, 0xfc, !PT ;  /* 0x000018001b027812 */ /* 0x000fce00078efcff */
.L_x_12119:
[----:B------:R-:W-:Y:S05]  /*1b000*/  YIELD ;  /* 0x0000000000007946 */ /* 0x000fea0003800000 */
[----:B------:R-:W-:Y:S01]  /*1b010*/  ULDC.64 UR4, c[0x0][0xa28] ;  /* 0x00028a0000047ab9 */ /* 0x000fe20000000a00 */
[----:B0-----:R-:W-:Y:S01]  /*1b020*/  IMAD.MOV.U32 R11, RZ, RZ, RZ ;  /* 0x000000ffff0b7224 */ /* 0x001fe200078e00ff */
[----:B------:R-:W-:Y:S01]  /*1b030*/  ISETP.NE.U32.AND P0, PT, RZ, UR4, PT ;  /* 0x00000004ff007c0c */ /* 0x000fe2000bf05070 */
[----:B------:R-:W0:Y:S01]  /*1b040*/  LDC.64 R4, c[0x0][0xa00] ;  /* 0x00028000ff047b82 */ /* 0x000e220000000a00 */
[----:B------:R-:W-:Y:S01]  /*1b050*/  IMAD.MOV.U32 R8, RZ, RZ, RZ ;  /* 0x000000ffff087224 */ /* 0x000fe200078e00ff */
[----:B------:R-:W-:Y:S01]  /*1b060*/  ULDC.64 UR6, c[0x0][0xa10] ;  /* 0x0002840000067ab9 */ /* 0x000fe20000000a00 */
[----:B------:R-:W-:Y:S01]  /*1b070*/  ISETP.NE.AND.EX P0, PT, RZ, UR5, PT, P0 ;  /* 0x00000005ff007c0c */ /* 0x000fe2000bf05300 */
[----:B------:R-:W-:-:S12]  /*1b080*/  ULDC.64 UR4, c[0x0][0xa18] ;  /* 0x0002860000047ab9 */ /* 0x000fd80000000a00 */
[----:B-1----:R-:W1:Y:S02]  /*1b090*/  @P0 LDC.64 R2, c[0x0][0xa28] ;  /* 0x00028a00ff020b82 */ /* 0x002e640000000a00 */
[----:B-1----:R-:W-:-:S05]  /*1b0a0*/  @P0 IMAD.WIDE R2, R19, 0x4, R2 ;  /* 0x0000000413020825 */ /* 0x002fca00078e0202 */
[----:B--2---:R1:W2:Y:S01]  /*1b0b0*/  @P0 LDG.E R11, desc[UR42][R2.64] ;  /* 0x0000002a020b0981 */ /* 0x0042a2000c1e1900 */
[----:B------:R-:W-:Y:S01]  /*1b0c0*/  ISETP.NE.U32.AND P0, PT, RZ, UR4, PT ;  /* 0x00000004ff007c0c */ /* 0x000fe2000bf05070 */
[----:B0-----:R-:W-:Y:S01]  /*1b0d0*/  IMAD.WIDE R4, R19, 0x4, R4 ;  /* 0x0000000413047825 */ /* 0x001fe200078e0204 */
[----:B------:R-:W-:Y:S02]  /*1b0e0*/  ISETP.NE.U32.AND P1, PT, RZ, UR6, PT ;  /* 0x00000006ff007c0c */ /* 0x000fe4000bf25070 */
[----:B------:R-:W-:Y:S01]  /*1b0f0*/  ISETP.NE.AND.EX P2, PT, RZ, UR5, PT, P0 ;  /* 0x00000005ff007c0c */ /* 0x000fe2000bf45300 */
[----:B------:R-:W-:Y:S01]  /*1b100*/  ULDC.64 UR4, c[0x0][0xa00] ;  /* 0x0002800000047ab9 */ /* 0x000fe20000000a00 */
[----:B------:R-:W-:Y:S01]  /*1b110*/  ISETP.NE.AND.EX P1, PT, RZ, UR7, PT, P1 ;  /* 0x00000007ff007c0c */ /* 0x000fe2000bf25310 */
[----:B----4-:R-:W-:Y:S01]  /*1b120*/  IMAD.MOV.U32 R0, RZ, RZ, RZ ;  /* 0x000000ffff007224 */ /* 0x010fe200078e00ff */
[----:B------:R-:W-:Y:S01]  /*1b130*/  ISETP.NE.U32.AND P0, PT, RZ, UR4, PT ;  /* 0x00000004ff007c0c */ /* 0x000fe2000bf05070 */
[----:B-1----:R-:W0:Y:S03]  /*1b140*/  LDC.64 R2, c[0x0][0xa10] ;  /* 0x00028400ff027b82 */ /* 0x002e260000000a00 */
[----:B------:R-:W-:-:S05]  /*1b150*/  ISETP.NE.AND.EX P0, PT, RZ, UR5, PT, P0 ;  /* 0x00000005ff007c0c */ /* 0x000fca000bf05300 */
[----:B------:R-:W1:Y:S08]  /*1b160*/  @P2 LDC.64 R6, c[0x0][0xa18] ;  /* 0x00028600ff062b82 */ /* 0x000e700000000a00 */
[----:B------:R-:W3:Y:S01]  /*1b170*/  @P0 LDG.E R8, desc[UR42][R4.64] ;  /* 0x0000002a04080981 */ /* 0x000ee2000c1e1900 */
[----:B------:R-:W-:Y:S01]  /*1b180*/  ULDC UR4, c[0x0][0x288] ;  /* 0x0000a20000047ab9 */ /* 0x000fe20000000800 */
[----:B0-----:R-:W-:-:S05]  /*1b190*/  IMAD.WIDE R2, R19, 0x4, R2 ;  /* 0x0000000413027825 */ /* 0x001fca00078e0202 */
[----:B------:R0:W5:Y:S01]  /*1b1a0*/  @P1 LDG.E R0, desc[UR42][R2.64] ;  /* 0x0000002a02001981 */ /* 0x000162000c1e1900 */
[----:B-1----:R-:W-:-:S03]  /*1b1b0*/  @P2 IMAD.WIDE R6, R19, 0x4, R6 ;  /* 0x0000000413062825 */ /* 0x002fc600078e0206 */
        /* <DEDUP_REMOVED lines=10> */
[----:B------:R-:W-:Y:S02]  /*1b260*/  ULDC UR5, c[0x0][0x348] ;  /* 0x0000d20000057ab9 */ /* 0x000fe40000000800 */
[----:B------:R-:W-:Y:S01]  /*1b270*/  IMAD.U32 R9, RZ, RZ, UR5 ;  /* 0x00000005ff097e24 */ /* 0x000fe2000f8e00ff */
[----:B---3--:R1:W-:Y:S04]  /*1b280*/  STL [R1+0x34], R8 ;  /* 0x0000340801007387 */ /* 0x0083e80000100800 */
[----:B--2---:R0:W-:Y:S01]  /*1b290*/  STL [R1+0x14], R11 ;  /* 0x0000140b01007387 */ /* 0x0041e20000100800 */
[----:B------:R-:W-:Y:S02]  /*1b2a0*/  IMAD.MOV.U32 R10, RZ, RZ, R8 ;  /* 0x000000ffff0a7224 */ /* 0x000fe400078e0008 */
[----:B-1----:R-:W-:Y:S01]  /*1b2b0*/  IMAD.U32 R8, RZ, RZ, UR4 ;  /* 0x00000004ff087e24 */ /* 0x002fe2000f8e00ff */
[----:B------:R-:W-:Y:S06]  /*1b2c0*/  @P2 BRA `(.L_x_11986) ;  /* 0x0000000000142947 */ /* 0x000fec0003800000 */
[----:B------:R-:W-:Y:S05]  /*1b2d0*/  @!P0 BRA `(.L_x_11986) ;  /* 0x0000000000108947 */ /* 0x000fea0003800000 */
[----:B------:R-:W2:Y:S04]  /*1b2e0*/  LDG.E R6, desc[UR42][R4.64] ;  /* 0x0000002a04067981 */ /* 0x000ea8000c1e1900 */
[----:B------:R-:W2:Y:S02]  /*1b2f0*/  LDG.E R4, desc[UR42][R4.64+0x4] ;  /* 0x0000042a04047981 */ /* 0x000ea4000c1e1900 */
[----:B--2---:R-:W-:-:S05]  /*1b300*/  IMAD.IADD R10, R4, 0x1, -R6 ;  /* 0x00000001040a7824 */ /* 0x004fca00078e0a06 */
[----:B------:R1:W-:Y:S02]  /*1b310*/  STL [R1+0x34], R10 ;  /* 0x0000340a01007387 */ /* 0x0003e40000100800 */
.L_x_11986:
[----:B------:R-:W-:Y:S02]  /*1b320*/  ULDC.64 UR4, c[0x0][0xa20] ;  /* 0x0002880000047ab9 */ /* 0x000fe40000000a00 */
[----:B------:R-:W-:-:S04]  /*1b330*/  ISETP.NE.U32.AND P0, PT, RZ, UR4, PT ;  /* 0x00000004ff007c0c */ /* 0x000fc8000bf05070 */
[----:B------:R-:W-:-:S13]  /*1b340*/  ISETP.NE.AND.EX P0, PT, RZ, UR5, PT, P0 ;  /* 0x00000005ff007c0c */ /* 0x000fda000bf05300 */
[----:B------:R-:W-:Y:S05]  /*1b350*/  @!P0 BRA `(.L_x_11987) ;  /* 0x0000000000108947 */ /* 0x000fea0003800000 */
[----:B------:R-:W2:Y:S02]  /*1b360*/  LDC.64 R4, c[0x0][0xa20] ;  /* 0x00028800ff047b82 */ /* 0x000ea40000000a00 */
[----:B--2---:R-:W-:-:S05]  /*1b370*/  IMAD.WIDE R4, R19, 0x4, R4 ;  /* 0x0000000413047825 */ /* 0x004fca00078e0204 */
[----:B------:R2:W5:Y:S01]  /*1b380*/  LDG.E R8, desc[UR42][R4.64] ;  /* 0x0000002a04087981 */ /* 0x000562000c1e1900 */
[----:B------:R-:W-:Y:S05]  /*1b390*/  BRA `(.L_x_11988) ;  /* 0x0000000000247947 */ /* 0x000fea0003800000 */
.L_x_11987:
        /* <DEDUP_REMOVED lines=9> */
.L_x_11988:
[----:B--2---:R-:W2:Y:S04]  /*1b430*/  @P1 LDG.E R4, desc[UR42][R2.64] ;  /* 0x0000002a02041981 */ /* 0x004ea8000c1e1900 */
[----:B0-----:R0:W2:Y:S01]  /*1b440*/  @P1 LDG.E R3, desc[UR42][R2.64+0x4] ;  /* 0x0000042a02031981 */ /* 0x0010a2000c1e1900 */
[----:B------:R-:W-:Y:S02]  /*1b450*/  IMAD R17, R17, 0xc0, RZ ;  /* 0x000000c011117824 */ /* 0x000fe400078e02ff */
[----:B-----5:R-:W-:Y:S02]  /*1b460*/  IMAD.IADD R8, R8, 0x1, -R11 ;  /* 0x0000000108087824 */ /* 0x020fe400078e0a0b */
[----:B------:R-:W-:Y:S01]  /*1b470*/  VIADD R6, R17, 0xbf ;  /* 0x000000bf11067836 */ /* 0x000fe20000000000 */
[----:B0-----:R-:W0:Y:S02]  /*1b480*/  LDC R2, c[0x0][0x448] ;  /* 0x00011200ff027b82 */ /* 0x001e240000000800 */
[----:B0-----:R-:W-:-:S13]  /*1b490*/  ISETP.NE.AND P2, PT, R2, 0x1, PT ;  /* 0x000000010200780c */ /* 0x001fda0003f45270 */
[----:B------:R-:W0:Y:S08]  /*1b4a0*/  @P2 LDC R2, c[0x0][0x44c] ;  /* 0x00011300ff022b82 */ /* 0x000e300000000800 */
[----:B------:R-:W3:Y:S01]  /*1b4b0*/  @P2 LDC R5, c[0x0][0x450] ;  /* 0x00011400ff052b82 */ /* 0x000ee20000000800 */
[----:B0-----:R-:W-:-:S05]  /*1b4c0*/  @P2 IMAD.HI.U32 R2, R6, R2, RZ ;  /* 0x0000000206022227 */ /* 0x001fca00078e00ff */
[----:B---3--:R-:W-:Y:S01]  /*1b4d0*/  @P2 SHF.R.U32.HI R6, RZ, R5, R2 ;  /* 0x00000005ff062219 */ /* 0x008fe20000011602 */
        /* <DEDUP_REMOVED lines=23> */
.L_x_11991:
[----:B------:R-:W-:-:S13]  /*1b650*/  ISETP.NE.AND P0, PT, R3, 0x1, PT ;  /* 0x000000010300780c */ /* 0x000fda0003f05270 */
[----:B------:R-:W0:Y:S02]  /*1b660*/  @P0 LDC.64 R4, c[0x0][0x9e8] ;  /* 0x00027a00ff040b82 */ /* 0x000e240000000a00 */
[----:B0-----:R-:W-:-:S05]  /*1b670*/  @P0 IMAD.HI.U32 R4, R7, R4, RZ ;  /* 0x0000000407040227 */ /* 0x001fca00078e00ff */
[----:B------:R-:W-:-:S07]  /*1b680*/  @P0 SHF.R.U32.HI R7, RZ, R5, R4 ;  /* 0x00000005ff070219 */ /* 0x000fce0000011604 */
.L_x_11992:
[----:B------:R-:W-:Y:S05]  /*1b690*/  BSYNC B0 ;  /* 0x0000000000007941 */ /* 0x000fea0003800000 */
.L_x_11990:
[----:B------:R-:W-:-:S05]  /*1b6a0*/  IMAD R7, R7, R3, R3 ;  /* 0x0000000307077224 */ /* 0x000fca00078e0203 */
[----:B------:R-:W-:-:S07]  /*1b6b0*/  VIMNMX R2, R2, R7, PT ;  /* 0x0000000702027248 */ /* 0x000fce0003fe0100 */
.L_x_11989:
[----:B------:R-:W0:Y:S01]  /*1b6c0*/  @P2 LDC R5, c[0x0][0x44c] ;  /* 0x00011300ff052b82 */ /* 0x000e220000000800 */
[----:B------:R-:W-:Y:S01]  /*1b6d0*/  IMAD.MOV.U32 R4, RZ, RZ, R17 ;  /* 0x000000ffff047224 */ /* 0x000fe200078e0011 */
[----:B------:R-:W-:Y:S01]  /*1b6e0*/  ULDC UR4, c[0x0][0x9dc] ;  /* 0x0002770000047ab9 */ /* 0x000fe20000000800 */
[----:B------:R-:W-:-:S05]  /*1b6f0*/  IMAD.IADD R20, R26, 0x1, -R10 ;  /* 0x000000011a147824 */ /* 0x000fca00078e0a0a */
[----:B------:R-:W2:Y:S01]  /*1b700*/  @P2 LDC R6, c[0x0][0x450] ;  /* 0x00011400ff062b82 */ /* 0x000ea20000000800 */
[----:B0-----:R-:W-:-:S05]  /*1b710*/  @P2 IMAD.HI.U32 R5, R17, R5, RZ ;  /* 0x0000000511052227 */ /* 0x001fca00078e00ff */
        /* <DEDUP_REMOVED lines=14> */
.L_x_11995:
[----:B------:R-:W-:-:S13]  /*1b800*/  ISETP.NE.AND P0, PT, R3, 0x1, PT ;  /* 0x000000010300780c */ /* 0x000fda0003f05270 */
[----:B------:R-:W0:Y:S02]  /*1b810*/  @P0 LDC.64 R4, c[0x0][0x9e8] ;  /* 0x00027a00ff040b82 */ /* 0x000e240000000a00 */
[----:B0-----:R-:W-:-:S05]  /*1b820*/  @P0 IMAD.HI.U32 R4, R7, R4, RZ ;  /* 0x0000000407040227 */ /* 0x001fca00078e00ff */
[----:B------:R-:W-:-:S07]  /*1b830*/  @P0 SHF.R.U32.HI R7, RZ, R5, R4 ;  /* 0x00000005ff070219 */ /* 0x000fce0000011604 */
.L_x_11996:
[----:B------:R-:W-:Y:S05]  /*1b840*/  BSYNC B0 ;  /* 0x0000000000007941 */ /* 0x000fea0003800000 */
.L_x_11994:
[----:B------:R-:W-:-:S05]  /*1b850*/  IMAD R3, R7, R3, RZ ;  /* 0x0000000307037224 */ /* 0x000fca00078e02ff */
[----:B------:R-:W-:-:S07]  /*1b860*/  VIMNMX R6, R6, R3, !PT ;  /* 0x0000000306067248 */ /* 0x000fce0007fe0100 */
.L_x_11993:
        /* <DEDUP_REMOVED lines=14> */
[----:B------:R-:W-:-:S13]  /*1b950*/  ISETP.GT.AND P0, PT, R3, R4, PT ;  /* 0x000000040300720c */ /* 0x000fda0003f04270 */
[----:B------:R-:W-:Y:S01]  /*1b960*/  @P0 VIADD R2, R3, 0x7f ;  /* 0x0000007f03020836 */ /* 0x000fe20000000000 */
[----:B------:R-:W-:-:S04]  /*1b970*/  SHF.R.U32.HI R3, RZ, 0x7, R4 ;  /* 0x00000007ff037819 */ /* 0x000fc80000011604 */
        /* <DEDUP_REMOVED lines=13> */
[----:B------:R0:W2:Y:S02]  /*1ba50*/  SHFL.IDX PT, R14, R5, RZ, 0x1f ;  /* 0x00001fff050e7589 */ /* 0x0000a400000e0000 */
.L_x_12167:
[----:B--2---:R-:W-:Y:S02]  /*1ba60*/  ISETP.NE.AND P0, PT, R14, RZ, PT ;  /* 0x000000ff0e00720c */ /* 0x004fe40003f05270 */
[----:B------:R-:W-:-:S11]  /*1ba70*/  PLOP3.LUT P6, PT, PT, PT, PT, 0x8, 0x0 ;  /* 0x000000000000781c */ /* 0x000fd60003fce170 */
[----:B------:R-:W-:Y:S05]  /*1ba80*/  @P0 BRA `(.L_x_12000) ;  /* 0x00000000000c0947 */ /* 0x000fea0003800000 */
[----:B------:R-:W-:-:S03]  /*1ba90*/  UMOV UR4, 0xffffffff ;  /* 0xffffffff00047882 */ /* 0x000fc60000000000 */
[----:B------:R-:W-:Y:S05]  /*1baa0*/  BRA.DIV UR4, `(.L_x_12001) ;  /* 0x0000006e04a07947 */ /* 0x000fea000b800000 */
[----:B------:R-:W-:-:S13]  /*1bab0*/  ELECT P6, URZ, PT ;  /* 0x00000000003f782f */ /* 0x000fda00038c0000 */
.L_x_12000:
        /* <DEDUP_REMOVED lines=9> */
.L_x_12170:
[----:B------:R-:W-:Y:S05]  /*1bb50*/  BSYNC B1 ;  /* 0x0000000000017941 */ /* 0x000fea0003800000 */
.L_x_12002:
[----:B------:R-:W-:Y:S04]  /*1bb60*/  BSSY B1, `(.L_x_12004) ;  /* 0x000008c000017945 */ /* 0x000fe80003800000 */
[----:B------:R-:W-:Y:S05]  /*1bb70*/  @!P6 BRA `(.L_x_12005) ;  /* 0x000000080028e947 */ /* 0x000fea0003800000 */
[----:B------:R-:W1:Y:S01]  /*1bb80*/  LDL R7, [R1+0x4] ;  /* 0x0000040001077983 */ /* 0x000e620000100800 */
[----:B------:R-:W-:Y:S01]  /*1bb90*/  IMAD R8, R28, 0x8, R23 ;  /* 0x000000081c087824 */ /* 0x000fe200078e0217 */
[----:B------:R-:W2:Y:S01]  /*1bba0*/  S2R R6, SR_TID.X ;  /* 0x0000000000067919 */ /* 0x000ea20000002100 */
[----:B------:R-:W-:Y:S01]  /*1bbb0*/  BSSY B2, `(.L_x_12006) ;  /* 0x0000006000027945 */ /* 0x000fe20003800000 */
[----:B--2---:R-:W-:-:S04]  /*1bbc0*/  LOP3.LUT R6, R6, 0x7f, RZ, 0xc0, !PT ;  /* 0x0000007f06067812 */ /* 0x004fc800078ec0ff */
[----:B------:R-:W-:Y:S02]  /*1bbd0*/  ISETP.NE.AND P1, PT, R6, RZ, PT ;  /* 0x000000ff0600720c */ /* 0x000fe40003f25270 */
[----:B-1----:R-:W-:-:S04]  /*1bbe0*/  SHF.L.U32 R10, R7, 0x1f, RZ ;  /* 0x0000001f070a7819 */ /* 0x002fc800000006ff */
[----:B------:R-:W1:Y:S02]  /*1bbf0*/  SYNCS.PHASECHK.TRANS64.TRYWAIT P0, [R8+URZ+0x19ca0], R10 ;  /* 0x019ca00a080075a7 */ /* 0x000e64000800017f */
[----:B-1----:R-:W-:Y:S05]  /*1bc00*/  @!P0 BRA `(.L_x_12007) ;  /* 0x0000006c007c8947 */ /* 0x002fea0003800000 */
.L_x_12171:
[----:B------:R-:W-:Y:S05]  /*1bc10*/  BSYNC B2 ;  /* 0x0000000000027941 */ /* 0x000fea0003800000 */
.L_x_12006:
        /* <DEDUP_REMOVED lines=9> */
.L_x_12009:
[----:B------:R-:W-:Y:S05]  /*1bcb0*/  BSYNC B2 ;  /* 0x0000000000027941 */ /* 0x000fea0003800000 */
.L_x_12008:
        /* <DEDUP_REMOVED lines=12> */
.L_x_12010:
        /* <DEDUP_REMOVED lines=16> */
.L_x_12011:
        /* <DEDUP_REMOVED lines=16> */
.L_x_12012:
        /* <DEDUP_REMOVED lines=13> */
.L_x_12172:
[----:B------:R-:W-:Y:S05]  /*1c050*/  BSYNC B2 ;  /* 0x0000000000027941 */ /* 0x000fea0003800000 */
.L_x_12013:
        /* <DEDUP_REMOVED lines=11> */
.L_x_12016:
[----:B------:R-:W-:Y:S05]  /*1c110*/  BSYNC B2 ;  /* 0x0000000000027941 */ /* 0x000fea0003800000 */
.L_x_12015:
        /* <DEDUP_REMOVED lines=8> */
.L_x_12017:
        /* <DEDUP_REMOVED lines=15> */
.L_x_12018:
        /* <DEDUP_REMOVED lines=15> */
.L_x_12019:
        /* <DEDUP_REMOVED lines=10> */
.L_x_12005:
[----:B------:R-:W-:Y:S05]  /*1c420*/  BSYNC B1 ;  /* 0x0000000000017941 */ /* 0x000fea0003800000 */
.L_x_12004:
[----:B0-----:R-:W2:Y:S01]  /*1c430*/  LDL.LU R5, [R1+0x4] ;  /* 0x0000040001057983 */ /* 0x001ea20000300800 */
        /* <DEDUP_REMOVED lines=8> */
[----:B------:R0:W-:Y:S02]  /*1c4c0*/  STL [R1+0x4], R5 ;  /* 0x0000040501007387 */ /* 0x0001e40000100800 */
[----:B------:R-:W-:Y:S05]  /*1c4d0*/  @!P2 BRA `(.L_x_11998) ;  /* 0x00000008005ca947 */ /* 0x000fea0003800000 */
.L_x_12036:
[----:B------:R-:W-:Y:S05]  /*1c4e0*/  YIELD ;  /* 0x0000000000007946 */ /* 0x000fea0003800000 */
[----:B------:R-:W-:Y:S04]  /*1c4f0*/  BSSY B1, `(.L_x_12020) ;  /* 0x000008b000017945 */ /* 0x000fe80003800000 */
[----:B--2---:R-:W-:Y:S05]  /*1c500*/  @!P6 BRA `(.L_x_12021) ;  /* 0x000000080024e947 */ /* 0x004fea0003800000 */
        /* <DEDUP_REMOVED lines=9> */
.L_x_12173:
[----:B------:R-:W-:Y:S05]  /*1c5a0*/  BSYNC B2 ;  /* 0x0000000000027941 */ /* 0x000fea0003800000 */
.L_x_12022:
        /* <DEDUP_REMOVED lines=9> */
.L_x_12025:
[----:B------:R-:W-:Y:S05]  /*1c640*/  BSYNC B2 ;  /* 0x0000000000027941 */ /* 0x000fea0003800000 */
.L_x_12024:
        /* <DEDUP_REMOVED lines=10> */
[----:B------:R-:W-:-:S10]  /*1c6f0*/  UMOV UR7, 0x12f00000 ;  /* 0x12f0000000077882 */ /* 0x000fd40000000000 */
.L_x_12026:
        /* <DEDUP_REMOVED lines=16> */
.L_x_12027:
        /* <DEDUP_REMOVED lines=16> */
.L_x_12028:
        /* <DEDUP_REMOVED lines=13> */
.L_x_12174:
[----:B------:R-:W-:Y:S05]  /*1c9d0*/  BSYNC B2 ;  /* 0x0000000000027941 */ /* 0x000fea0003800000 */
.L_x_12029:
        /* <DEDUP_REMOVED lines=11> */
.L_x_12032:
[----:B------:R-:W-:Y:S05]  /*1ca90*/  BSYNC B2 ;  /* 0x0000000000027941 */ /* 0x000fea0003800000 */
.L_x_12031:
        /* <DEDUP_REMOVED lines=8> */
.L_x_12033:
        /* <DEDUP_REMOVED lines=15> */
.L_x_12034:
        /* <DEDUP_REMOVED lines=15> */
.L_x_12035:
        /* <DEDUP_REMOVED lines=10> */
.L_x_12021:
[----:B------:R-:W-:Y:S05]  /*1cda0*/  BSYNC B1 ;  /* 0x0000000000017941 */ /* 0x000fea0003800000 */
.L_x_12020:
[----:B------:R-:W2:Y:S01]  /*1cdb0*/  LDL.LU R7, [R1+0x4] ;  /* 0x0000040001077983 */ /* 0x000ea20000300800 */
        /* <DEDUP_REMOVED lines=9> */
.L_x_11998:
[----:B------:R-:W-:Y:S05]  /*1ce50*/  BSYNC B0 ;  /* 0x0000000000007941 */ /* 0x000fea0003800000 */
.L_x_11997:
[----:B------:R-:W3:Y:S01]  /*1ce60*/  LDC R0, c[0x0][0x448] ;  /* 0x00011200ff007b82 */ /* 0x000ee20000000800 */
[----:B------:R-:W-:Y:S07]  /*1ce70*/  @!P0 WARPSYNC.ALL ;  /* 0x0000000000008948 */ /* 0x000fee0003800000 */
[----:B------:R-:W-:Y:S01]  /*1ce80*/  @!P0 BAR.SYNC.DEFER_BLOCKING 0xc, 0x200 ;  /* 0x0308000000008b1d */ /* 0x000fe20000010000 */
[----:B---3--:R-:W-:Y:S01]  /*1ce90*/  ISETP.NE.AND P1, PT, R0, 0x1, PT ;  /* 0x000000010000780c */ /* 0x008fe20003f25270 */
[----:B------:R-:W-:-:S12]  /*1cea0*/  VIADD R0, R17, 0xbf ;  /* 0x000000bf11007836 */ /* 0x000fd80000000000 */
[----:B------:R-:W3:Y:S08]  /*1ceb0*/  @P1 LDC R2, c[0x0][0x44c] ;  /* 0x00011300ff021b82 */ /* 0x000ef00000000800 */
[----:B------:R-:W4:Y:S01]  /*1cec0*/  @P1 LDC R3, c[0x0][0x450] ;  /* 0x00011400ff031b82 */ /* 0x000f220000000800 */
[----:B---3--:R-:W-:-:S05]  /*1ced0*/  @P1 IMAD.HI.U32 R2, R0, R2, RZ ;  /* 0x0000000200021227 */ /* 0x008fca00078e00ff */
[----:B----4-:R-:W-:Y:S02]  /*1cee0*/  @P1 SHF.R.U32.HI R0, RZ, R3, R2 ;  /* 0x00000003ff001219 */ /* 0x010fe40000011602 */
[----:B------:R-:W3:Y:S03]  /*1cef0*/  LDC.64 R2, c[0x0][0x9e0] ;  /* 0x00027800ff027b82 */ /* 0x000ee60000000a00 */
[----:B------:R-:W-:Y:S01]  /*1cf00*/  IMAD.IADD R0, R21, 0x1, R0 ;  /* 0x0000000115007824 */ /* 0x000fe200078e0200 */
[----:B---3--:R-:W-:-:S03]  /*1cf10*/  ISETP.GE.AND P2, PT, R3, 0x1, PT ;  /* 0x000000010300780c */ /* 0x008fc60003f46270 */
[----:B------:R-:W-:-:S10]  /*1cf20*/  IMAD.IADD R2, R0, 0x1, R2 ;  /* 0x0000000100027824 */ /* 0x000fd400078e0202 */
[----:B------:R-:W-:Y:S05]  /*1cf30*/  @!P2 BRA `(.L_x_12037) ;  /* 0x000000000048a947 */ /* 0x000fea0003800000 */
[C---:B------:R-:W-:Y:S01]  /*1cf40*/  ISETP.GT.AND P0, PT, R0.reuse, RZ, PT ;  /* 0x000000ff0000720c */ /* 0x040fe20003f04270 */
[----:B------:R-:W-:Y:S01]  /*1cf50*/  BSSY B0, `(.L_x_12038) ;  /* 0x000000e000007945 */ /* 0x000fe20003800000 */
[----:B------:R-:W-:-:S11]  /*1cf60*/  VIADD R6, R0, 0xffffffff ;  /* 0xffffffff00067836 */ /* 0x000fd60000000000 */
[----:B------:R-:W-:Y:S05]  /*1cf70*/  @P0 BRA `(.L_x_12039) ;  /* 0x00000000001c0947 */ /* 0x000fea0003800000 */
[----:B------:R-:W-:Y:S01]  /*1cf80*/  ISETP.NE.AND P0, PT, R3, 0x1, PT ;  /* 0x000000010300780c */ /* 0x000fe20003f05270 */
[----:B------:R-:W-:-:S12]  /*1cf90*/  IMAD.MOV R0, RZ, RZ, -R0 ;  /* 0x000000ffff007224 */ /* 0x000fd800078e0a00 */
[----:B0-----:R-:W0:Y:S02]  /*1cfa0*/  @P0 LDC.64 R4, c[0x0][0x9e8] ;  /* 0x00027a00ff040b82 */ /* 0x001e240000000a00 */
[----:B0-----:R-:W-:-:S05]  /*1cfb0*/  @P0 IMAD.HI.U32 R4, R0, R4, RZ ;  /* 0x0000000400040227 */ /* 0x001fca00078e00ff */
[----:B------:R-:W-:-:S04]  /*1cfc0*/  @P0 SHF.R.U32.HI R0, RZ, R5, R4 ;  /* 0x00000005ff000219 */ /* 0x000fc80000011604 */
[----:B------:R-:W-:Y:S01]  /*1cfd0*/  LOP3.LUT R6, RZ, R0, RZ, 0x33, !PT ;  /* 0x00000000ff067212 */ /* 0x000fe200078e33ff */
[----:B------:R-:W-:Y:S06]  /*1cfe0*/  BRA `(.L_x_12040) ;  /* 0x0000000000107947 */ /* 0x000fec0003800000 */
.L_x_12039:
[----:B------:R-:W-:-:S13]  /*1cff0*/  ISETP.NE.AND P0, PT, R3, 0x1, PT ;  /* 0x000000010300780c */ /* 0x000fda0003f05270 */
[----:B0-----:R-:W0:Y:S02]  /*1d000*/  @P0 LDC.64 R4, c[0x0][0x9e8] ;  /* 0x00027a00ff040b82 */ /* 0x001e240000000a00 */
[----:B0-----:R-:W-:-:S05]  /*1d010*/  @P0 IMAD.HI.U32 R4, R6, R4, RZ ;  /* 0x0000000406040227 */ /* 0x001fca00078e00ff */
[----:B------:R-:W-:-:S07]  /*1d020*/  @P0 SHF.R.U32.HI R6, RZ, R5, R4 ;  /* 0x00000005ff060219 */ /* 0x000fce0000011604 */
.L_x_12040:
[----:B------:R-:W-:Y:S05]  /*1d030*/  BSYNC B0 ;  /* 0x0000000000007941 */ /* 0x000fea0003800000 */
.L_x_12038:
[----:B------:R-:W-:-:S05]  /*1d040*/  IMAD R6, R6, R3, R3 ;  /* 0x0000000306067224 */ /* 0x000fca00078e0203 */
[----:B------:R-:W-:-:S07]  /*1d050*/  VIMNMX R2, R2, R6, PT ;  /* 0x0000000602027248 */ /* 0x000fce0003fe0100 */
.L_x_12037:
[----:B------:R-:W-:Y:S01]  /*1d060*/  VIADD R2, R2, 0x7f ;  /* 0x0000007f02027836 */ /* 0x000fe20000000000 */
[----:B------:R-:W3:Y:S01]  /*1d070*/  @P1 LDC R4, c[0x0][0x450] ;  /* 0x00011400ff041b82 */ /* 0x000ee20000000800 */
[----:B------:R-:W-:-:S03]  /*1d080*/  ULDC UR4, c[0x0][0x9dc] ;  /* 0x0002770000047ab9 */ /* 0x000fc60000000800 */
[----:B------:R-:W-:-:S04]  /*1d090*/  SHF.R.S32.HI R0, RZ, 0x1f, R2 ;  /* 0x0000001fff007819 */ /* 0x000fc80000011402 */
[----:B------:R-:W-:Y:S01]  /*1d0a0*/  LEA.HI R0, R0, R2, RZ, 0x7 ;  /* 0x0000000200007211 */ /* 0x000fe200078f38ff */
[----:B------:R-:W-:-:S03]  /*1d0b0*/  IMAD.MOV.U32 R2, RZ, RZ, R17 ;  /* 0x000000ffff027224 */ /* 0x000fc600078e0011 */
[----:B------:R-:W-:-:S04]  /*1d0c0*/  SHF.R.S32.HI R0, RZ, 0x7, R0 ;  /* 0x00000007ff007819 */ /* 0x000fc80000011400 */
[----:B------:R-:W-:Y:S02]  /*1d0d0*/  VIMNMX R6, R25, R0, PT ;  /* 0x0000000019067248 */ /* 0x000fe40003fe0100 */
[----:B------:R-:W4:Y:S03]  /*1d0e0*/  @P1 LDC R0, c[0x0][0x44c] ;  /* 0x00011300ff001b82 */ /* 0x000f260000000800 */
[----:B------:R0:W-:Y:S01]  /*1d0f0*/  STL [R1+0x44], R6 ;  /* 0x0000440601007387 */ /* 0x0001e20000100800 */
[----:B----4-:R-:W-:-:S05]  /*1d100*/  @P1 IMAD.HI.U32 R0, R17, R0, RZ ;  /* 0x0000000011001227 */ /* 0x010fca00078e00ff */
[----:B---3--:R-:W-:-:S05]  /*1d110*/  @P1 SHF.R.U32.HI R2, RZ, R4, R0 ;  /* 0x00000004ff021219 */ /* 0x008fca0000011600 */
[----:B------:R-:W-:-:S04]  /*1d120*/  IMAD.IADD R2, R20, 0x1, R2 ;  /* 0x0000000114027824 */ /* 0x000fc800078e0202 */
[----:B------:R-:W-:Y:S01]  /*1d130*/  VIADD R0, R2, -UR4 ;  /* 0x8000000402007c36 */ /* 0x000fe20008000000 */
[----:B0-----:R-:W-:Y:S06]  /*1d140*/  @!P2 BRA `(.L_x_12041) ;  /* 0x000000000044a947 */ /* 0x001fec0003800000 */
        /* <DEDUP_REMOVED lines=10> */
.L_x_12043:
[----:B------:R-:W-:-:S13]  /*1d1f0*/  ISETP.NE.AND P0, PT, R3, 0x1, PT ;  /* 0x000000010300780c */ /* 0x000fda0003f05270 */
[----:B------:R-:W0:Y:S02]  /*1d200*/  @P0 LDC.64 R4, c[0x0][0x9e8] ;  /* 0x00027a00ff040b82 */ /* 0x000e240000000a00 */
[----:B0-----:R-:W-:-:S05]  /*1d210*/  @P0 IMAD.HI.U32 R4, R2, R4, RZ ;  /* 0x0000000402040227 */ /* 0x001fca00078e00ff */
[----:B------:R-:W-:-:S07]  /*1d220*/  @P0 SHF.R.U32.HI R2, RZ, R5, R4 ;  /* 0x00000005ff020219 */ /* 0x000fce0000011604 */
.L_x_12044:
[----:B------:R-:W-:Y:S05]  /*1d230*/  BSYNC B0 ;  /* 0x0000000000007941 */ /* 0x000fea0003800000 */
.L_x_12042:
[----:B------:R-:W-:-:S05]  /*1d240*/  IMAD R2, R2, R3, RZ ;  /* 0x0000000302027224 */ /* 0x000fca00078e02ff */
[----:B------:R-:W-:-:S07]  /*1d250*/  VIMNMX R0, R0, R2, !PT ;  /* 0x0000000200007248 */ /* 0x000fce0007fe0100 */
.L_x_12041:
[----:B------:R-:W-:-:S04]  /*1d260*/  SHF.R.S32.HI R2, RZ, 0x1f, R0 ;  /* 0x0000001fff027819 */ /* 0x000fc80000011400 */
[----:B------:R-:W-:-:S04]  /*1d270*/  LEA.HI R2, R2, R0, RZ, 0x7 ;  /* 0x0000000002027211 */ /* 0x000fc800078f38ff */
[----:B------:R-:W-:-:S04]  /*1d280*/  SHF.R.S32.HI R2, RZ, 0x7, R2 ;  /* 0x00000007ff027819 */ /* 0x000fc80000011402 */
[----:B------:R-:W-:-:S04]  /*1d290*/  VIMNMX R3, RZ, R2, !PT ;  /* 0x00000002ff037248 */ /* 0x000fc80007fe0100 */
[----:B------:R-:W-:Y:S01]  /*1d2a0*/  ISETP.GT.AND P0, PT, R6, R3, PT ;  /* 0x000000030600720c */ /* 0x000fe20003f04270 */
[----:B------:R0:W-:-:S12]  /*1d2b0*/  STL [R1+0x1c], R3 ;  /* 0x00001c0301007387 */ /* 0x0001d80000100800 */
[----:B0-----:R-:W-:Y:S05]  /*1d2c0*/  @P0 BRA `(.L_x_12045) ;  /* 0x0000000000440947 */ /* 0x001fea0003800000 */
[----:B------:R-:W0:Y:S02]  /*1d2d0*/  S2R R3, SR_TID.X ;  /* 0x0000000000037919 */ /* 0x000e240000002100 */
[----:B0-----:R-:W-:-:S04]  /*1d2e0*/  LOP3.LUT R3, R3, 0x7f, RZ, 0xc0, !PT ;  /* 0x0000007f03037812 */ /* 0x001fc800078ec0ff */
[----:B------:R-:W-:-:S13]  /*1d2f0*/  ISETP.NE.AND P0, PT, R3, RZ, PT ;  /* 0x000000ff0300720c */ /* 0x000fda0003f05270 */
[----:B------:R-:W-:Y:S05]  /*1d300*/  @P0 BRA `(.L_x_12046) ;  /* 0x00000038006c0947 */ /* 0x000fea0003800000 */
[----:B------:R-:W0:Y:S01]  /*1d310*/  S2R R3, SR_LANEID ;  /* 0x0000000000037919 */ /* 0x000e220000000000 */
[----:B------:R-:W-:Y:S02]  /*1d320*/  VOTEU.ANY UR4, UPT, PT ;  /* 0x0000000000047886 */ /* 0x000fe400038e0100 */
[----:B------:R-:W0:Y:S08]  /*1d330*/  FLO.U32 R0, UR4 ;  /* 0x0000000400007d00 */ /* 0x000e3000080e0000 */
[----:B------:R-:W3:Y:S01]  /*1d340*/  POPC R5, UR4 ;  /* 0x0000000400057d09 */ /* 0x000ee20008000000 */
[----:B0-----:R-:W-:-:S02]  /*1d350*/  ISETP.EQ.U32.AND P0, PT, R0, R3, PT ;  /* 0x000000030000720c */ /* 0x001fc40003f02070 */
[----:B------:R-:W3:Y:S11]  /*1d360*/  LDC.64 R2, c[0x0][0xc60] ;  /* 0x00031800ff027b82 */ /* 0x000ef60000000a00 */
[----:B---3--:R-:W3:Y:S01]  /*1d370*/  @P0 ATOMG.E.ADD.STRONG.GPU PT, R3, desc[UR42][R2.64], R5 ;  /* 0x00000005020309a8 */ /* 0x008ee200081ee1ea */
[----:B------:R-:W0:Y:S02]  /*1d380*/  S2R R4, SR_LTMASK ;  /* 0x0000000000047919 */ /* 0x000e240000003900 */
[----:B0-----:R-:W-:-:S04]  /*1d390*/  LOP3.LUT R4, R4, UR4, RZ, 0xc0, !PT ;  /* 0x0000000404047c12 */ /* 0x001fc8000f8ec0ff */
[----:B--2---:R-:W0:Y:S01]  /*1d3a0*/  POPC R7, R4 ;  /* 0x0000000400077309 */ /* 0x004e220000000000 */
[----:B---3--:R-:W0:Y:S02]  /*1d3b0*/  SHFL.IDX PT, R0, R3, R0, 0x1f ;  /* 0x00001f0003007589 */ /* 0x008e2400000e0000 */
[----:B0-----:R-:W-:Y:S01]  /*1d3c0*/  IADD3 R16, R0, UR38, R7 ;  /* 0x0000002600107c10 */ /* 0x001fe2000fffe007 */
[----:B------:R-:W-:Y:S06]  /*1d3d0*/  BRA `(.L_x_12046) ;  /* 0x0000003800387947 */ /* 0x000fec0003800000 */
.L_x_12045:
        /* <DEDUP_REMOVED lines=12> */
[----:B--2---:R-:W-:-:S02]  /*1d4a0*/  IMAD.U32 R7, RZ, RZ, UR9 ;  /* 0x00000009ff077e24 */ /* 0x004fc4000f8e00ff */
[----:B-1----:R-:W-:Y:S02]  /*1d4b0*/  IMAD.U32 R10, RZ, RZ, UR4 ;  /* 0x00000004ff0a7e24 */ /* 0x002fe4000f8e00ff */
[----:B------:R-:W-:Y:S02]  /*1d4c0*/  IMAD.U32 R11, RZ, RZ, UR5 ;  /* 0x00000005ff0b7e24 */ /* 0x000fe4000f8e00ff */
[----:B------:R-:W-:Y:S02]  /*1d4d0*/  IMAD.MOV.U32 R8, RZ, RZ, 0x70 ;  /* 0x00000070ff087424 */ /* 0x000fe400078e00ff */
[----:B------:R-:W-:Y:S02]  /*1d4e0*/  IMAD.MOV.U32 R12, RZ, RZ, 0x1 ;  /* 0x00000001ff0c7424 */ /* 0x000fe400078e00ff */
[----:B------:R-:W-:-:S07]  /*1d4f0*/  IMAD.MOV.U32 R13, RZ, RZ, RZ ;  /* 0x000000ffff0d7224 */ /* 0x000fce00078e00ff */
[----:B------:R-:W-:-:S07]  /*1d500*/  LEPC R20, `(.L_x_12048) ;  /* 0x000000001014794e */ /* 0x000fce0000000000 */
[----:B0-----:R-:W-:Y:S05]  /*1d510*/  CALL.ABS.NOINC R2 ;  /* 0x0000000002007343 */ /* 0x001fea0003c00000 */
.L_x_12048:
[----:B------:R-:W-:Y:S05]  /*1d520*/  BSYNC B6 ;  /* 0x0000000000067941 */ /* 0x000fea0003800000 */
.L_x_12047:
        /* <DEDUP_REMOVED lines=22> */
.L_x_12050:
[----:B------:R-:W-:Y:S05]  /*1d690*/  BSYNC B6 ;  /* 0x0000000000067941 */ /* 0x000fea0003800000 */
.L_x_12049:
        /* <DEDUP_REMOVED lines=20> */
.L_x_12052:
[----:B------:R-:W-:Y:S05]  /*1d7e0*/  BSYNC B6 ;  /* 0x0000000000067941 */ /* 0x000fea0003800000 */
.L_x_12051:
        /* <DEDUP_REMOVED lines=19> */
.L_x_12054:
[----:B------:R-:W-:Y:S05]  /*1d920*/  BSYNC B6 ;  /* 0x0000000000067941 */ /* 0x000fea0003800000 */
.L_x_12053:
[----:B------:R-:W1:Y:S01]  /*1d930*/  LDL R5, [R1+0x44] ;  /* 0x0000440001057983 */ /* 0x000e620000100800 */
[----:B------:R-:W-:-:S03]  /*1d940*/  ULDC.64 UR4, c[0x0][0x9f8] ;  /* 0x00027e0000047ab9 */ /* 0x000fc60000000a00 */
[----:B------:R-:W3:Y:S01]  /*1d950*/  LDL R21, [R1+0x14] ;  /* 0x0000140001157983 */ /* 0x000ee20000100800 */
[----:B------:R-:W-:Y:S01]  /*1d960*/  ISETP.NE.U32.AND P0, PT, RZ, UR4, PT ;  /* 0x00000004ff007c0c */ /* 0x000fe2000bf05070 */
[----:B------:R-:W-:Y:S01]  /*1d970*/  IMAD.MOV.U32 R11, RZ, RZ, R19 ;  /* 0x000000ffff0b7224 */ /* 0x000fe200078e0013 */
[----:B------:R-:W0:Y:S01]  /*1d980*/  LDC R6, c[0x0][0x430] ;  /* 0x00010c00ff067b82 */ /* 0x000e220000000800 */
[----:B------:R-:W4:Y:S01]  /*1d990*/  S2R R20, SR_TID.X ;  /* 0x0000000000147919 */ /* 0x000f220000002100 */
[----:B------:R-:W-:-:S13]  /*1d9a0*/  ISETP.NE.AND.EX P0, PT, RZ, UR5, PT, P0 ;  /* 0x00000005ff007c0c */ /* 0x000fda000bf05300 */
[----:B------:R-:W2:Y:S02]  /*1d9b0*/  @P0 LDC.64 R2, c[0x0][0x9f8] ;  /* 0x00027e00ff020b82 */ /* 0x000ea40000000a00 */
[----:B--2---:R-:W-:-:S05]  /*1d9c0*/  @P0 IMAD.WIDE R2, R19, 0x4, R2 ;  /* 0x0000000413020825 */ /* 0x004fca00078e0202 */
[----:B------:R2:W3:Y:S01]  /*1d9d0*/  @P0 LDG.E R11, desc[UR42][R2.64] ;  /* 0x0000002a020b0981 */ /* 0x0004e2000c1e1900 */
[----:B0-----:R-:W-:Y:S02]  /*1d9e0*/  ISETP.NE.AND P1, PT, R6, 0x1, PT ;  /* 0x000000010600780c */ /* 0x001fe40003f25270 */
[----:B----4-:R-:W-:Y:S01]  /*1d9f0*/  LOP3.LUT R20, R20, 0x7f, RZ, 0xc0, !PT ;  /* 0x0000007f14147812 */ /* 0x010fe200078ec0ff */
[----:B------:R-:W0:Y:S03]  /*1da00*/  S2R R0, SR_TID.X ;  /* 0x0000000000007919 */ /* 0x000e260000002100 */
[----:B------:R-:W-:-:S07]  /*1da10*/  SHF.R.U32.HI R20, RZ, 0x1, R20 ;  /* 0x00000001ff147819 */ /* 0x000fce0000011614 */
[----:B--2---:R-:W2:Y:S08]  /*1da20*/  @P1 LDC R3, c[0x0][0x434] ;  /* 0x00010d00ff031b82 */ /* 0x004eb00000000800 */
[----:B------:R-:W4:Y:S01]  /*1da30*/  @P1 LDC R4, c[0x0][0x438] ;  /* 0x00010e00ff041b82 */ /* 0x000f220000000800 */
[----:B0-----:R-:W-:-:S05]  /*1da40*/  IMAD.SHL.U32 R0, R0, 0x40, RZ ;  /* 0x0000004000007824 */ /* 0x001fca00078e00ff */
[----:B------:R-:W-:Y:S02]  /*1da50*/  LOP3.LUT R0, R0, 0x40, RZ, 0xc0, !PT ;  /* 0x0000004000007812 */ /* 0x000fe400078ec0ff */
[----:B------:R-:W-:Y:S01]  /*1da60*/  LOP3.LUT R22, R22, 0xfffffffb, RZ, 0xc0, !PT ;  /* 0xfffffffb16167812 */ /* 0x000fe200078ec0ff */
[----:B------:R-:W-:Y:S01]  /*1da70*/  UMOV UR4, 0xffffffff ;  /* 0xffffffff00047882 */ /* 0x000fe20000000000 */
[----:B-1----:R-:W-:-:S04]  /*1da80*/  LEA R10, R5, 0xffffff80, 0x7 ;  /* 0xffffff80050a7811 */ /* 0x002fc800078e38ff */
[----:B------:R-:W-:-:S04]  /*1da90*/  LOP3.LUT R0, R10, R20, R0, 0xfe, !PT ;  /* 0x000000140a007212 */ /* 0x000fc800078efe00 */
[C---:B------:R-:W-:Y:S01]  /*1daa0*/  ISETP.GE.AND P0, PT, R0.reuse, R26, PT ;  /* 0x0000001a0000720c */ /* 0x040fe20003f06270 */
[----:B---3--:R-:W-:Y:S02]  /*1dab0*/  IMAD.IADD R2, R0, 0x1, R21 ;  /* 0x0000000100027824 */ /* 0x008fe400078e0215 */
[----:B------:R-:W0:Y:S02]  /*1dac0*/  S2R R21, SR_TID.X ;  /* 0x0000000000157919 */ /* 0x000e240000002100 */
[----:B--2---:R-:W-:-:S04]  /*1dad0*/  @P1 IMAD.HI.U32 R3, R2, R3, RZ ;  /* 0x0000000302031227 */ /* 0x004fc800078e00ff */
[----:B------:R-:W-:Y:S01]  /*1dae0*/  IMAD.MOV.U32 R0, RZ, RZ, R2 ;  /* 0x000000ffff007224 */ /* 0x000fe200078e0002 */
[----:B----4-:R-:W-:Y:S02]  /*1daf0*/  @P1 SHF.R.U32.HI R0, RZ, R4, R3 ;  /* 0x00000004ff001219 */ /* 0x010fe40000011603 */
[----:B------:R-:W1:Y:S02]  /*1db00*/  LDC R4, c[0x0][0x2f4] ;  /* 0x0000bd00ff047b82 */ /* 0x000e640000000800 */
[--C-:B------:R-:W-:Y:S01]  /*1db10*/  @!P0 SHF.R.S32.HI R9, RZ, 0x1f, R0.reuse ;  /* 0x0000001fff098819 */ /* 0x100fe20000011400 */
[--C-:B------:R-:W-:Y:S02]  /*1db20*/  IMAD.MOV R5, RZ, RZ, -R0.reuse ;  /* 0x000000ffff057224 */ /* 0x100fe400078e0a00 */
[----:B------:R-:W-:Y:S02]  /*1db30*/  @!P0 IMAD.MOV.U32 R8, RZ, RZ, R0 ;  /* 0x000000ffff088224 */ /* 0x000fe400078e0000 */
[----:B------:R-:W-:-:S02]  /*1db40*/  IMAD R5, R6, R5, R2 ;  /* 0x0000000506057224 */ /* 0x000fc400078e0202 */
[----:B------:R-:W2:Y:S08]  /*1db50*/  @!P0 LDC.64 R2, c[0x0][0x428] ;  /* 0x00010a00ff028b82 */ /* 0x000eb00000000a00 */
[----:B------:R-:W3:Y:S01]  /*1db60*/  @!P0 LDC.64 R6, c[0x0][0x418] ;  /* 0x00010600ff068b82 */ /* 0x000ee20000000a00 */
[----:B0-----:R-:W-:-:S05]  /*1db70*/  IMAD.SHL.U32 R21, R21, 0x10, RZ ;  /* 0x0000001015157824 */ /* 0x001fca00078e00ff */
[----:B------:R-:W-:Y:S02]  /*1db80*/  LOP3.LUT R21, R21, 0x10, RZ, 0xc0, !PT ;  /* 0x0000001015157812 */ /* 0x000fe400078ec0ff */
[----:B------:R-:W-:Y:S01]  /*1db90*/  SHF.R.S32.HI R12, RZ, 0x1f, R11 ;  /* 0x0000001fff0c7819 */ /* 0x000fe2000001140b */
[----:B------:R-:W-:Y:S01]  /*1dba0*/  STL [R1+0x8], R11 ;  /* 0x0000080b01007387 */ /* 0x000fe20000100800 */
[----:B--2---:R-:W-:Y:S01]  /*1dbb0*/  @!P0 IMAD.WIDE.U32 R8, R11, R2, R8 ;  /* 0x000000020b088225 */ /* 0x004fe200078e0008 */
[----:B-1----:R-:W-:Y:S02]  /*1dbc0*/  ISETP.GE.AND P3, PT, R21, R4, PT ;  /* 0x000000041500720c */ /* 0x002fe40003f66270 */
[----:B------:R0:W-:Y:S01]  /*1dbd0*/  STL [R1+0x18], R12 ;  /* 0x0000180c01007387 */ /* 0x0001e20000100800 */
[----:B------:R-:W-:-:S04]  /*1dbe0*/  @!P0 IMAD R2, R12, R2, RZ ;  /* 0x000000020c028224 */ /* 0x000fc800078e02ff */
[----:B------:R-:W-:Y:S01]  /*1dbf0*/  @!P0 IMAD R0, R11, R3, R2 ;  /* 0x000000030b008224 */ /* 0x000fe200078e0202 */
[----:B---3--:R-:W-:Y:S01]  /*1dc00*/  @!P0 LEA R6, P1, R8, R6, 0x2 ;  /* 0x0000000608068211 */ /* 0x008fe200078210ff */
[----:B------:R-:W-:Y:S02]  /*1dc10*/  IMAD.MOV.U32 R3, RZ, RZ, RZ ;  /* 0x000000ffff037224 */ /* 0x000fe400078e00ff */
[----:B------:R-:W-:Y:S01]  /*1dc20*/  @!P0 IMAD.IADD R0, R9, 0x1, R0 ;  /* 0x0000000109008824 */ /* 0x000fe200078e0200 */
[----:B0-----:R-:W-:-:S04]  /*1dc30*/  LOP3.LUT R12, R21, 0x20, RZ, 0xfc, !PT ;  /* 0x00000020150c7812 */ /* 0x001fc800078efcff */
[----:B------:R-:W-:Y:S01]  /*1dc40*/  @!P0 LEA.HI.X R7, R8, R7, R0, 0x2, P1 ;  /* 0x0000000708078211 */ /* 0x000fe200008f1400 */
[----:B------:R-:W-:Y:S01]  /*1dc50*/  IMAD.U32 R0, RZ, RZ, UR39 ;  /* 0x00000027ff007e24 */ /* 0x000fe2000f8e00ff */
[----:B------:R-:W-:Y:S02]  /*1dc60*/  ISETP.GE.AND P1, PT, R12, R4, PT ;  /* 0x000000040c00720c */ /* 0x000fe40003f26270 */
[----:B------:R-:W-:Y:S01]  /*1dc70*/  @P3 LOP3.LUT R22, R22, 0x4, RZ, 0xfc, !PT ;  /* 0x0000000416163812 */ /* 0x000fe200078efcff */
[----:B------:R0:W5:Y:S01]  /*1dc80*/  @!P0 LDG.E R3, desc[UR42][R6.64] ;  /* 0x0000002a06038981 */ /* 0x000162000c1e1900 */
[----:B------:R-:W-:Y:S02]  /*1dc90*/  ISETP.NE.AND P2, PT, R0, 0x3, PT ;  /* 0x000000030000780c */ /* 0x000fe40003f45270 */
[----:B------:R-:W-:Y:S02]  /*1dca0*/  LOP3.LUT R22, R22, 0xfffffff7, RZ, 0xc0, !PT ;  /* 0xfffffff716167812 */ /* 0x000fe400078ec0ff */
[----:B------:R-:W-:-:S02]  /*1dcb0*/  LOP3.LUT R11, R21, 0x40, RZ, 0xfc, !PT ;  /* 0x00000040150b7812 */ /* 0x000fc400078efcff */
[----:B------:R-:W-:Y:S02]  /*1dcc0*/  LOP3.LUT R22, R22, 0xfffffffd, RZ, 0xc0, !PT ;  /* 0xfffffffd16167812 */ /* 0x000fe400078ec0ff */
[----:B------:R-:W-:Y:S02]  /*1dcd0*/  ISETP.GE.AND P0, PT, R11, R4, PT ;  /* 0x000000040b00720c */ /* 0x000fe40003f06270 */
[----:B------:R-:W-:-:S04]  /*1dce0*/  @P1 LOP3.LUT R22, R22, 0x2, RZ, 0xfc, !PT ;  /* 0x0000000216161812 */ /* 0x000fc800078efcff */
[----:B------:R-:W-:-:S04]  /*1dcf0*/  @P2 LOP3.LUT R22, R22, 0x8, RZ, 0xfc, !PT ;  /* 0x0000000816162812 */ /* 0x000fc800078efcff */
[----:B------:R-:W-:-:S04]  /*1dd00*/  LOP3.LUT R22, R22, 0xfffffffe, RZ, 0xc0, !PT ;  /* 0xfffffffe16167812 */ /* 0x000fc800078ec0ff */
[----:B------:R-:W-:Y:S01]  /*1dd10*/  @P0 LOP3.LUT R22, R22, 0x1, RZ, 0xfc, !PT ;  /* 0x0000000116160812 */ /* 0x000fe200078efcff */
[----:B0-----:R-:W-:Y:S06]  /*1dd20*/  BRA.DIV UR4, `(.L_x_12055) ;  /* 0x0000004e04847947 */ /* 0x001fec000b800000 */
.L_x_12177:
[----:B------:R-:W-:-:S05]  /*1dd30*/  SHF.R.S32.HI R0, RZ, 0x1f, R18 ;  /* 0x0000001fff007819 */ /* 0x000fca0000011412 */
[----:B------:R0:W-:Y:S01]  /*1dd40*/  STL [R1+0xc], R0 ;  /* 0x00000c0001007387 */ /* 0x0001e20000100800 */
[----:B------:R-:W-:Y:S05]  /*1dd50*/  @!P2 BRA `(.L_x_12056) ;  /* 0x000000000004a947 */ /* 0x000fea0003800000 */
[----:B------:R-:W-:Y:S01]  /*1dd60*/  BPT.TRAP 0x1 ;  /* 0x000000040000795c */ /* 0x000fe20000300000 */
.L_x_12056:
[----:B------:R-:W-:Y:S01]  /*1dd70*/  IMAD R4, R24, 0x8, R23 ;  /* 0x0000000818047824 */ /* 0x000fe200078e0217 */
[----:B0-----:R-:W-:Y:S01]  /*1dd80*/  SHF.L.U32 R0, R29, 0x1f, RZ ;  /* 0x0000001f1d007819 */ /* 0x001fe200000006ff */
[----:B------:R-:W-:Y:S01]  /*1dd90*/  BSSY B0, `(.L_x_12057) ;  /* 0x0000006000007945 */ /* 0x000fe20003800000 */
[----:B------:R-:W-:Y:S02]  /*1dda0*/  IADD3 R2, -R20, R26, -R10 ;  /* 0x0000001a14027210 */ /* 0x000fe40007ffe90a */
[----:B------:R-:W0:Y:S01]  /*1ddb0*/  SYNCS.PHASECHK.TRANS64.TRYWAIT P0, [R4+URZ+0x19c80], R0 ;  /* 0x019c8000040075a7 */ /* 0x000e22000800017f */
[----:B------:R1:W-:Y:S01]  /*1ddc0*/  STL [R1+0x3c], R0 ;  /* 0x00003c0001007387 */ /* 0x0003e20000100800 */
[----:B------:R-:W-:Y:S01]  /*1ddd0*/  SHF.R.S32.HI R20, RZ, 0x1f, R5 ;  /* 0x0000001fff147819 */ /* 0x000fe20000011405 */
[----:B01----:R-:W-:Y:S06]  /*1dde0*/  @!P0 BRA `(.L_x_12058) ;  /* 0x0000004c00888947 */ /* 0x003fec0003800000 */
.L_x_12178:
[----:B------:R-:W-:Y:S05]  /*1ddf0*/  BSYNC B0 ;  /* 0x0000000000007941 */ /* 0x000fea0003800000 */
.L_x_12057:
[----:B------:R-:W2:Y:S01]  /*1de00*/  LDL R8, [R1+0xc] ;  /* 0x00000c0001087983 */ /* 0x000ea20000100800 */
[----:B------:R-:W-:-:S03]  /*1de10*/  ULDC.64 UR4, c[0x0][0x328] ;  /* 0x0000ca0000047ab9 */ /* 0x000fc60000000a00 */
[----:B------:R-:W3:Y:S01]  /*1de20*/  LDL R10, [R1+0x28] ;  /* 0x00002800010a7983 */ /* 0x000ee20000100800 */
[----:B0-----:R-:W-:Y:S01]  /*1de30*/  IMAD R0, R20, UR4, RZ ;  /* 0x0000000414007c24 */ /* 0x001fe2000f8e02ff */
[----:B-----5:R-:W-:Y:S01]  /*1de40*/  SHF.R.S32.HI R21, RZ, 0x1f, R3 ;  /* 0x0000001fff157819 */ /* 0x020fe20000011403 */
[C---:B------:R-:W-:Y:S01]  /*1de50*/  IMAD.WIDE.U32 R6, R5.reuse, UR4, RZ ;  /* 0x0000000405067c25 */ /* 0x040fe2000f8e00ff */
[----:B------:R-:W0:Y:S01]  /*1de60*/  S2R R11, SR_TID.X ;  /* 0x00000000000b7919 */ /* 0x000e220000002100 */
[----:B------:R-:W-:Y:S02]  /*1de70*/  ISETP.GE.AND P1, PT, R2, 0x1, PT ;  /* 0x000000010200780c */ /* 0x000fe40003f26270 */
        /* <DEDUP_REMOVED lines=9> */
[----:B0-----:R-:W-:-:S05]  /*1df10*/  IMAD.SHL.U32 R26, R11, 0x10, RZ ;  /* 0x000000100b1a7824 */ /* 0x001fca00078e00ff */
[----:B------:R-:W-:Y:S01]  /*1df20*/  LOP3.LUT R26, R26, 0x10, RZ, 0xc0, !PT ;  /* 0x000000101a1a7812 */ /* 0x000fe200078ec0ff */
        /* <DEDUP_REMOVED lines=13> */
[----:B-1----:R-:W-:-:S02]  /*1e000*/  ISETP.GE.AND P4, PT, R26, R12, PT ;  /* 0x0000000c1a00720c */ /* 0x002fc40003f86270 */
[----:B--2---:R-:W-:Y:S01]  /*1e010*/  IADD3 R6, P0, R26, R6, RZ ;  /* 0x000000061a067210 */ /* 0x004fe20007f1e0ff */
[----:B0-----:R-:W-:-:S04]  /*1e020*/  IMAD.SHL.U32 R11, R11, 0x10, RZ ;  /* 0x000000100b0b7824 */ /* 0x001fc800078e00ff */
[----:B---3--:R-:W-:Y:S01]  /*1e030*/  IMAD.X R7, RZ, RZ, R0, P0 ;  /* 0x000000ffff077224 */ /* 0x008fe200000e0600 */
[----:B------:R-:W-:Y:S01]  /*1e040*/  ISETP.LT.OR P0, PT, R2, 0x1, P4 ;  /* 0x000000010200780c */ /* 0x000fe20002701670 */
[----:B------:R-:W-:Y:S01]  /*1e050*/  IMAD.IADD R0, R23, 0x1, R10 ;  /* 0x0000000117007824 */ /* 0x000fe200078e020a */
[----:B------:R-:W-:-:S04]  /*1e060*/  LOP3.LUT R11, R11, 0x10, RZ, 0xc0, !PT ;  /* 0x000000100b0b7812 */ /* 0x000fc800078ec0ff */
[C---:B------:R-:W-:Y:S02]  /*1e070*/  LOP3.LUT R13, R11.reuse, 0x20, RZ, 0xfc, !PT ;  /* 0x000000200b0d7812 */ /* 0x040fe400078efcff */
[----:B------:R-:W-:Y:S02]  /*1e080*/  LOP3.LUT R11, R11, 0x40, RZ, 0xfc, !PT ;  /* 0x000000400b0b7812 */ /* 0x000fe400078efcff */
[----:B------:R-:W-:-:S03]  /*1e090*/  ISETP.GE.AND P2, PT, R13, R12, PT ;  /* 0x0000000c0d00720c */ /* 0x000fc60003f46270 */
        /* <DEDUP_REMOVED lines=8> */
.L_x_12184:
        /* <DEDUP_REMOVED lines=13> */
.L_x_12060:
        /* <DEDUP_REMOVED lines=11> */
.L_x_12061:
[----:B------:R2:W-:Y:S01]  /*1e2a0*/  SYNCS.ARRIVE.TRANS64.A1T0 RZ, [R4+URZ+0x19c70], RZ ;  /* 0x019c70ff04ff79a7 */ /* 0x0005e2000810003f */
[----:B------:R-:W-:Y:S05]  /*1e2b0*/  @!P4 BRA `(.L_x_12062) ;  /* 0x000000000004c947 */ /* 0x000fea0003800000 */
[----:B------:R-:W-:Y:S01]  /*1e2c0*/  BPT.TRAP 0x1 ;  /* 0x000000040000795c */ /* 0x000fe20000300000 */
.L_x_12062:
[----:B------:R-:W3:Y:S01]  /*1e2d0*/  LDL R2, [R1+0x3c] ;  /* 0x00003c0001027983 */ /* 0x000ee20000100800 */
[----:B------:R-:W-:Y:S01]  /*1e2e0*/  BSSY B0, `(.L_x_12063) ;  /* 0x0000003000007945 */ /* 0x000fe20003800000 */
[----:B---3--:R-:W3:Y:S03]  /*1e2f0*/  SYNCS.PHASECHK.TRANS64.TRYWAIT P0, [R4+URZ+0x19c40], R2 ;  /* 0x019c4002040075a7 */ /* 0x008ee6000800017f */
[----:B---3--:R-:W-:Y:S05]  /*1e300*/  @!P0 BRA `(.L_x_12064) ;  /* 0x0000004c003c8947 */ /* 0x008fea0003800000 */
.L_x_12185:
[----:B------:R-:W-:Y:S05]  /*1e310*/  BSYNC B0 ;  /* 0x0000000000007941 */ /* 0x000fea0003800000 */
.L_x_12063:
        /* <DEDUP_REMOVED lines=15> */
[----:B------:R-:W-:-:S04]  /*1e410*/  IMAD.WIDE.U32 R2, R18, UR4, R2 ;  /* 0x0000000412027c25 */ /* 0x000fc8000f8e0002 */
[C---:B0-----:R-:W-:Y:S02]  /*1e420*/  IMAD.SHL.U32 R10, R8.reuse, 0x10, RZ ;  /* 0x00000010080a7824 */ /* 0x041fe400078e00ff */
[----:B------:R-:W-:-:S03]  /*1e430*/  IMAD.SHL.U32 R8, R8, 0x10, RZ ;  /* 0x0000001008087824 */ /* 0x000fc600078e00ff */
[----:B------:R-:W-:Y:S02]  /*1e440*/  LOP3.LUT R10, R10, 0x10, RZ, 0xc0, !PT ;  /* 0x000000100a0a7812 */ /* 0x000fe400078ec0ff */
        /* <DEDUP_REMOVED lines=25> */
.L_x_12191:
        /* <DEDUP_REMOVED lines=13> */
.L_x_12066:
        /* <DEDUP_REMOVED lines=11> */
.L_x_12067:
[----:B------:R0:W5:Y:S01]  /*1e760*/  LDL.LU R3, [R1+0x38] ;  /* 0x0000380001037983 */ /* 0x0001620000300800 */
[----:B------:R0:W-:Y:S02]  /*1e770*/  SYNCS.ARRIVE.TRANS64.A1T0 RZ, [R4+URZ+0x19c30], RZ ;  /* 0x019c30ff04ff79a7 */ /* 0x0001e4000810003f */
        /* <DEDUP_REMOVED lines=8> */
[----:B------:R-:W-:Y:S01]  /*1e800*/  BSSY B6, `(.L_x_12068) ;  /* 0x000001d000067945 */ /* 0x000fe20003800000 */
[----:B------:R-:W-:Y:S02]  /*1e810*/  SHF.R.S32.HI R0, RZ, 0x1f, R19 ;  /* 0x0000001fff007819 */ /* 0x000fe40000011413 */
[----:B------:R-:W-:Y:S02]  /*1e820*/  SEL R26, R19, RZ, !P0 ;  /* 0x000000ff131a7207 */ /* 0x000fe40004000000 */
[----:B------:R-:W-:Y:S02]  /*1e830*/  SEL R0, R0, RZ, !P0 ;  /* 0x000000ff00007207 */ /* 0x000fe40004000000 */
[----:B-----5:R-:W-:Y:S01]  /*1e840*/  SHF.R.S32.HI R2, RZ, 0x1f, R3 ;  /* 0x0000001fff027819 */ /* 0x020fe20000011403 */
[----:B0-2---:R-:W-:-:S04]  /*1e850*/  IMAD.WIDE.U32 R4, R3, UR4, RZ ;  /* 0x0000000403047c25 */ /* 0x005fc8000f8e00ff */
[----:B------:R-:W-:Y:S01]  /*1e860*/  IMAD R2, R2, UR4, RZ ;  /* 0x0000000402027c24 */ /* 0x000fe2000f8e02ff */
[----:B------:R0:W-:Y:S03]  /*1e870*/  STL.64 [R1+0x38], R4 ;  /* 0x0000380401007387 */ /* 0x0001e60000100a00 */
[----:B------:R-:W-:-:S04]  /*1e880*/  IMAD R2, R3, UR5, R2 ;  /* 0x0000000503027c24 */ /* 0x000fc8000f8e0202 */
[----:B------:R-:W-:-:S05]  /*1e890*/  IMAD.IADD R2, R5, 0x1, R2 ;  /* 0x0000000105027824 */ /* 0x000fca00078e0202 */
[----:B------:R0:W-:Y:S04]  /*1e8a0*/  STL [R1+0x48], R2 ;  /* 0x0000480201007387 */ /* 0x0001e80000100800 */
[----:B------:R0:W-:Y:S01]  /*1e8b0*/  STL [R1+0x4c], R0 ;  /* 0x00004c0001007387 */ /* 0x0001e20000100800 */
        /* <DEDUP_REMOVED lines=17> */
.L_x_12069:
[----:B------:R-:W-:Y:S05]  /*1e9d0*/  BSYNC B6 ;  /* 0x0000000000067941 */ /* 0x000fea0003800000 */
.L_x_12068:
        /* <DEDUP_REMOVED lines=32> */
[----:B------:R-:W-:-:S04]  /*1ebe0*/  IMAD.IADD R0, R20, 0x1, R17 ;  /* 0x0000000114007824 */ /* 0x000fc800078e0211 */
        /* <DEDUP_REMOVED lines=34> */
[C---:B0-----:R-:W-:Y:S02]  /*1ee10*/  IMAD.SHL.U32 R11, R20.reuse, 0x10, RZ ;  /* 0x00000010140b7824 */ /* 0x041fe400078e00ff */
[----:B------:R-:W-:-:S03]  /*1ee20*/  IMAD.SHL.U32 R10, R20, 0x10, RZ ;  /* 0x00000010140a7824 */ /* 0x000fc600078e00ff */
[----:B------:R-:W-:Y:S01]  /*1ee30*/  LOP3.LUT R11, R11, 0x10, RZ, 0xc0, !PT ;  /* 0x000000100b0b7812 */ /* 0x000fe200078ec0ff */
[----:B------:R-:W-:Y:S01]  /*1ee40*/  IMAD R0, R0, UR7, R4 ;  /* 0x0000000700007c24 */ /* 0x000fe2000f8e0204 */
        /* <DEDUP_REMOVED lines=14> */
[----:B------:R-:W-:Y:S01]  /*1ef30*/  IMAD.IADD R17, R20, 0x1, R17 ;  /* 0x0000000114117824 */ /* 0x000fe200078e0211 */
        /* <DEDUP_REMOVED lines=21> */
.L_x_12198:
        /* <DEDUP_REMOVED lines=12> */
.L_x_12072:
[----:B------:R-:W-:Y:S05]  /*1f150*/  BSYNC B0 ;  /* 0x0000000000007941 */ /* 0x000fea0003800000 */
.L_x_12071:
[----:B------:R-:W-:Y:S01]  /*1f160*/  NOP ;  /* 0x0000000000007918 */ /* 0x000fe20000000000 */
[----:B------:R-:W-:-:S13]  /*1f170*/  PLOP3.LUT P0, PT, PT, PT, PT, 0x80, 0x0 ;  /* 0x000000000000781c */ /* 0x000fda0003f0f070 */
.L_x_12073:
        /* <DEDUP_REMOVED lines=18> */
.L_x_12199:
[----:B------:R-:W-:Y:S05]  /*1f2a0*/  BSYNC B0 ;  /* 0x0000000000007941 */ /* 0x000fea0003800000 */
.L_x_12074:
[----:B-1----:R-:W3:Y:S04]  /*1f2b0*/  LDL.LU R3, [R1+0x44] ;  /* 0x0000440001037983 */ /* 0x002ee80000300800 */
[----:B------:R-:W4:Y:S01]  /*1f2c0*/  LDL R2, [R1+0x1c] ;  /* 0x00001c0001027983 */ /* 0x000f220000100800 */
[----:B---3--:R-:W-:-:S05]  /*1f2d0*/  VIADD R20, R3, 0xfffffffe ;  /* 0xfffffffe03147836 */ /* 0x008fca0000000000 */
[----:B----4-:R-:W-:-:S13]  /*1f2e0*/  ISETP.GE.AND P0, PT, R20, R2, PT ;  /* 0x000000021400720c */ /* 0x010fda0003f06270 */
[----:B------:R-:W-:Y:S05]  /*1f2f0*/  @!P0 BRA `(.L_x_12076) ;  /* 0x0000001000908947 */ /* 0x000fea0003800000 */
[----:B0-----:R-:W-:Y:S02]  /*1f300*/  IMAD.MOV.U32 R4, RZ, RZ, R24 ;  /* 0x000000ffff047224 */ /* 0x001fe400078e0018 */
[----:B------:R-:W-:-:S07]  /*1f310*/  IMAD.MOV.U32 R6, RZ, RZ, R29 ;  /* 0x000000ffff067224 */ /* 0x000fce00078e001d */
.L_x_12096:
[----:B------:R-:W3:Y:S01]  /*1f320*/  LDL R7, [R1+0x14] ;  /* 0x0000140001077983 */ /* 0x000ee20000100800 */
[----:B0-----:R-:W0:Y:S03]  /*1f330*/  LDC R8, c[0x0][0x430] ;  /* 0x00010c00ff087b82 */ /* 0x001e260000000800 */
[----:B------:R-:W4:Y:S04]  /*1f340*/  LDL R11, [R1+0x18] ;  /* 0x00001800010b7983 */ /* 0x000f280000100800 */
[----:B------:R-:W5:Y:S01]  /*1f350*/  LDL R9, [R1+0x8] ;  /* 0x0000080001097983 */ /* 0x000f620000100800 */
[----:B-1----:R-:W2:Y:S03]  /*1f360*/  S2R R2, SR_TID.X ;  /* 0x0000000000027919 */ /* 0x002ea60000002100 */
[----:B------:R-:W5:Y:S01]  /*1f370*/  LDL R10, [R1+0x1c] ;  /* 0x00001c00010a7983 */ /* 0x000f620000100800 */
[----:B0-----:R-:W-:-:S13]  /*1f380*/  ISETP.NE.AND P0, PT, R8, 0x1, PT ;  /* 0x000000010800780c */ /* 0x001fda0003f05270 */
[----:B------:R-:W0:Y:S01]  /*1f390*/  @P0 LDC R5, c[0x0][0x434] ;  /* 0x00010d00ff050b82 */ /* 0x000e220000000800 */
[----:B--2---:R-:W-:-:S04]  /*1f3a0*/  LOP3.LUT R0, R2, 0x7f, RZ, 0xc0, !PT ;  /* 0x0000007f02007812 */ /* 0x004fc800078ec0ff */
[----:B------:R-:W-:-:S03]  /*1f3b0*/  SHF.R.U32.HI R3, RZ, 0x1, R0 ;  /* 0x00000001ff037819 */ /* 0x000fc60000011600 */
        /* <DEDUP_REMOVED lines=9> */
[----:B-1----:R-:W-:-:S05]  /*1f450*/  @P0 SHF.R.U32.HI R2, RZ, R0, R5 ;  /* 0x00000000ff020219 */ /* 0x002fca0000011605 */
[--C-:B------:R-:W-:Y:S02]  /*1f460*/  IMAD.MOV R7, RZ, RZ, -R2.reuse ;  /* 0x000000ffff077224 */ /* 0x100fe400078e0a02 */
[----:B----4-:R-:W-:Y:S02]  /*1f470*/  IMAD R0, R11, UR4, RZ ;  /* 0x000000040b007c24 */ /* 0x010fe4000f8e02ff */
        /* <DEDUP_REMOVED lines=9> */
[----:B------:R-:W-:-:S05]  /*1f510*/  IMAD.MOV.U32 R0, RZ, RZ, R20 ;  /* 0x000000ffff007224 */ /* 0x000fca00078e0014 */
[----:B------:R-:W-:Y:S01]  /*1f520*/  ISETP.GT.AND P1, PT, R0, R10, PT ;  /* 0x0000000a0000720c */ /* 0x000fe20003f24270 */
[----:B------:R-:W-:Y:S02]  /*1f530*/  IMAD.U32 R10, RZ, RZ, UR39 ;  /* 0x00000027ff0a7e24 */ /* 0x000fe4000f8e00ff */
[----:B------:R-:W-:-:S03]  /*1f540*/  VIADD R24, R4, 0x1 ;  /* 0x0000000104187836 */ /* 0x000fc60000000000 */
[----:B------:R-:W-:Y:S02]  /*1f550*/  ISETP.NE.AND P2, PT, R10, 0x3, PT ;  /* 0x000000030a00780c */ /* 0x000fe40003f45270 */
[----:B------:R-:W-:-:S04]  /*1f560*/  ISETP.NE.AND P0, PT, R24, 0x2, PT ;  /* 0x000000021800780c */ /* 0x000fc80003f05270 */
[----:B------:R-:W-:Y:S01]  /*1f570*/  SEL R29, RZ, 0x1, P0 ;  /* 0x00000001ff1d7807 */ /* 0x000fe20000000000 */
[----:B------:R-:W-:Y:S01]  /*1f580*/  VIADD R20, R20, 0xffffffff ;  /* 0xffffffff14147836 */ /* 0x000fe20000000000 */
[----:B------:R-:W-:Y:S02]  /*1f590*/  SEL R24, R24, RZ, P0 ;  /* 0x000000ff18187207 */ /* 0x000fe40000000000 */
[----:B------:R-:W-:Y:S02]  /*1f5a0*/  LOP3.LUT R29, R6, R29, RZ, 0x3c, !PT ;  /* 0x0000001d061d7212 */ /* 0x000fe400078e3cff */
[----:B--2---:R-:W-:Y:S01]  /*1f5b0*/  SHF.R.S32.HI R17, RZ, 0x1f, R8 ;  /* 0x0000001fff117819 */ /* 0x004fe20000011408 */
[----:B------:R-:W-:Y:S06]  /*1f5c0*/  @!P2 BRA `(.L_x_12077) ;  /* 0x000000000004a947 */ /* 0x000fec0003800000 */
[----:B------:R-:W-:Y:S01]  /*1f5d0*/  BPT.TRAP 0x1 ;  /* 0x000000040000795c */ /* 0x000fe20000300000 */
.L_x_12077:
[----:B------:R-:W-:Y:S01]  /*1f5e0*/  IMAD R0, R24, 0x8, R23 ;  /* 0x0000000818007824 */ /* 0x000fe200078e0217 */
[----:B------:R-:W-:Y:S01]  /*1f5f0*/  SHF.L.U32 R10, R29, 0x1f, RZ ;  /* 0x0000001f1d0a7819 */ /* 0x000fe200000006ff */
[----:B------:R-:W-:Y:S01]  /*1f600*/  BSSY B0, `(.L_x_12078) ;  /* 0x0000004000007945 */ /* 0x000fe20003800000 */
[----:B------:R-:W-:Y:S02]  /*1f610*/  SHF.R.S32.HI R9, RZ, 0x1f, R7 ;  /* 0x0000001fff097819 */ /* 0x000fe40000011407 */
[----:B------:R-:W0:Y:S02]  /*1f620*/  SYNCS.PHASECHK.TRANS64.TRYWAIT P0, [R0+URZ+0x19c80], R10 ;  /* 0x019c800a000075a7 */ /* 0x000e24000800017f */
[----:B0-----:R-:W-:Y:S05]  /*1f630*/  @!P0 BRA `(.L_x_12079) ;  /* 0x0000004000308947 */ /* 0x001fea0003800000 */
.L_x_12200:
[----:B------:R-:W-:Y:S05]  /*1f640*/  BSYNC B0 ;  /* 0x0000000000007941 */ /* 0x000fea0003800000 */
.L_x_12078:
        /* <DEDUP_REMOVED lines=46> */
.L_x_12206:
        /* <DEDUP_REMOVED lines=13> */
.L_x_12081:
        /* <DEDUP_REMOVED lines=11> */
.L_x_12082:
[----:B------:R2:W-:Y:S01]  /*1fab0*/  SYNCS.ARRIVE.TRANS64.A1T0 RZ, [R0+URZ+0x19c70], RZ ;  /* 0x019c70ff00ff79a7 */ /* 0x0005e2000810003f */
[----:B------:R-:W-:Y:S05]  /*1fac0*/  @!P3 BRA `(.L_x_12083) ;  /* 0x000000000004b947 */ /* 0x000fea0003800000 */
[----:B------:R-:W-:Y:S01]  /*1fad0*/  BPT.TRAP 0x1 ;  /* 0x000000040000795c */ /* 0x000fe20000300000 */
.L_x_12083:
[----:B------:R-:W3:Y:S01]  /*1fae0*/  SYNCS.PHASECHK.TRANS64.TRYWAIT P0, [R0+URZ+0x19c40], R10 ;  /* 0x019c400a000075a7 */ /* 0x000ee2000800017f */
[----:B------:R-:W-:Y:S04]  /*1faf0*/  BSSY B0, `(.L_x_12084) ;  /* 0x0000002000007945 */ /* 0x000fe80003800000 */
[----:B---3--:R-:W-:Y:S05]  /*1fb00*/  @!P0 BRA `(.L_x_12085) ;  /* 0x0000003c00bc8947 */ /* 0x008fea0003800000 */
.L_x_12207:
[----:B------:R-:W-:Y:S05]  /*1fb10*/  BSYNC B0 ;  /* 0x0000000000007941 */ /* 0x000fea0003800000 */
.L_x_12084:
        /* <DEDUP_REMOVED lines=40> */
.L_x_12213:
        /* <DEDUP_REMOVED lines=10> */
.L_x_12087:
        /* <DEDUP_REMOVED lines=11> */
.L_x_12088:
[----:B------:R2:W-:Y:S02]  /*1fef0*/  SYNCS.ARRIVE.TRANS64.A1T0 RZ, [R0+URZ+0x19c30], RZ ;  /* 0x019c30ff00ff79a7 */ /* 0x0005e4000810003f */
[----:B--23--:R-:W-:-:S05]  /*1ff00*/  IMAD.U32 R0, RZ, RZ, UR36 ;  /* 0x00000024ff007e24 */ /* 0x00cfca000f8e00ff */
[----:B------:R-:W-:-:S13]  /*1ff10*/  ISETP.NE.AND P0, PT, R0, 0x3, PT ;  /* 0x000000030000780c */ /* 0x000fda0003f05270 */
[----:B------:R-:W-:Y:S05]  /*1ff20*/  @!P0 BRA `(.L_x_12089) ;  /* 0x0000000000048947 */ /* 0x000fea0003800000 */
[----:B------:R-:W-:Y:S01]  /*1ff30*/  BPT.TRAP 0x1 ;  /* 0x000000040000795c */ /* 0x000fe20000300000 */
.L_x_12089:
[----:B------:R-:W-:Y:S01]  /*1ff40*/  LOP3.LUT R0, R6, 0x1, RZ, 0x3c, !PT ;  /* 0x0000000106007812 */ /* 0x000fe200078e3cff */
[----:B------:R-:W-:Y:S01]  /*1ff50*/  IMAD R2, R4, 0x8, R23 ;  /* 0x0000000804027824 */ /* 0x000fe200078e0217 */
[----:B------:R-:W-:Y:S02]  /*1ff60*/  BSSY B0, `(.L_x_12090) ;  /* 0x0000004000007945 */ /* 0x000fe40003800000 */
[----:B------:R-:W-:-:S04]  /*1ff70*/  SHF.L.U32 R0, R0, 0x1f, RZ ;  /* 0x0000001f00007819 */ /* 0x000fc800000006ff */
[----:B------:R-:W0:Y:S02]  /*1ff80*/  SYNCS.PHASECHK.TRANS64.TRYWAIT P2, [R2+URZ+0x19c70], R0 ;  /* 0x019c7000020075a7 */ /* 0x000e24000804017f */
[----:B0-----:R-:W-:Y:S05]  /*1ff90*/  @!P2 BRA `(.L_x_12091) ;  /* 0x0000003c0044a947 */ /* 0x001fea0003800000 */
.L_x_12214:
[----:B------:R-:W-:Y:S05]  /*1ffa0*/  BSYNC B0 ;  /* 0x0000000000007941 */ /* 0x000fea0003800000 */
.L_x_12090:
[----:B------:R-:W-:-:S05]  /*1ffb0*/  IMAD.U32 R3, RZ, RZ, UR39 ;  /* 0x00000027ff037e24 */ /* 0x000fca000f8e00ff */
[----:B------:R-:W-:-:S13]  /*1ffc0*/  ISETP.NE.AND P2, PT, R3, 0x3, PT ;  /* 0x000000030300780c */ /* 0x000fda0003f45270 */
[----:B------:R-:W-:Y:S05]  /*1ffd0*/  @!P2 BRA `(.L_x_12092) ;  /* 0x000000000004a947 */ /* 0x000fea0003800000 */
[----:B------:R-:W-:Y:S01]  /*1ffe0*/  BPT.TRAP 0x1 ;  /* 0x000000040000795c */ /* 0x000fe20000300000 */
.L_x_12092:
[----:B------:R-:W-:Y:S01]  /*1fff0*/  SHF.L.U32 R3, R6, 0x1f, RZ ;  /* 0x0000001f06037819 */ /* 0x000fe200000006ff */
[----:B0-----:R-:W-:-:S03]  /*20000*/  IMAD R0, R4, 0x3000, RZ ;  /* 0x0000300004007824 */ /* 0x001fc600078e02ff */
[----:B------:R-:W0:Y:S02]  /*20010*/  SYNCS.PHASECHK.TRANS64.TRYWAIT P2, [R2+URZ+0x19c60], R3 ;  /* 0x019c6003020075a7 */ /* 0x000e24000804017f */
[----:B0-----:R-:W-:Y:S05]  /*20020*/  @!P2 BRA `(.L_x_12093) ;  /* 0x0000003c0034a947 */ /* 0x001fea0003800000 */
.L_x_12215:
[----:B------:R-:W2:Y:S04]  /*20030*/  LDL R12, [R1] ;  /* 0x00000000010c7983 */ /* 0x000ea80000100800 */
[----:B------:R-:W3:Y:S01]  /*20040*/  LDL R13, [R1+0x24] ;  /* 0x00002400010d7983 */ /* 0x000ee20000100800 */
[----:B0-----:R-:W-:Y:S01]  /*20050*/  LOP3.LUT R3, R0, R27, RZ, 0xfc, !PT ;  /* 0x0000001b00037212 */ /* 0x001fe200078efcff */
[----:B------:R-:W-:Y:S05]  /*20060*/  WARPSYNC.ALL ;  /* 0x0000000000007948 */ /* 0x000fea0003800000 */
[----:B------:R-:W-:-:S05]  /*20070*/  IMAD.IADD R3, R23, 0x1, R3 ;  /* 0x0000000117037824 */ /* 0x000fca00078e0203 */
[----:B-1----:R-:W0:Y:S02]  /*20080*/  LDSM.16.MT88.4 R4, [R3+0x9000] ;  /* 0x009000000304783b */ /* 0x002e240000004200 */
[C-C-:B0-----:R-:W-:Y:S02]  /*20090*/  PRMT R8, R4.reuse, 0x6420, R5.reuse ;  /* 0x0000642004087816 */ /* 0x141fe40000000005 */
[----:B------:R-:W-:Y:S02]  /*200a0*/  PRMT R9, R4, 0x7531, R5 ;  /* 0x0000753104097816 */ /* 0x000fe40000000005 */
[C-C-:B------:R-:W-:Y:S02]  /*200b0*/  PRMT R10, R6.reuse, 0x6420, R7.reuse ;  /* 0x00006420060a7816 */ /* 0x140fe40000000007 */
[----:B------:R-:W-:Y:S02]  /*200c0*/  PRMT R11, R6, 0x7531, R7 ;  /* 0x00007531060b7816 */ /* 0x000fe40000000007 */
[----:B--2---:R-:W-:-:S05]  /*200d0*/  LOP3.LUT R3, R0, R12, RZ, 0xfc, !PT ;  /* 0x0000000c00037212 */ /* 0x004fca00078efcff */
[----:B------:R-:W-:-:S05]  /*200e0*/  IMAD.IADD R3, R25, 0x1, R3 ;  /* 0x0000000119037824 */ /* 0x000fca00078e0203 */
        /* <DEDUP_REMOVED lines=14> */
[----:B------:R-:W-:Y:S02]  /*201d0*/  LOP3.LUT R3, R3, R12, RZ, 0xfc, !PT ;  /* 0x0000000c03037212 */ /* 0x000fe400078efcff */
[----:B------:R-:W-:Y:S01]  /*201e0*/  LOP3.LUT R12, R27, 0x1800, RZ, 0xfc, !PT ;  /* 0x000018001b0c7812 */ /* 0x000fe200078efcff */
        /* <DEDUP_REMOVED lines=10> */
[----:B------:R3:W0:Y:S02]  /*20290*/  LDSM.16.MT88.4 R4, [R3+0x9000] ;  /* 0x009000000304783b */ /* 0x0006240000004200 */
[----:B---3--:R-:W-:Y:S02]  /*202a0*/  IADD3 R3, R25, R13, R0 ;  /* 0x0000000d19037210 */ /* 0x008fe40007ffe000 */
[C-C-:B0-----:R-:W-:Y:S02]  /*202b0*/  PRMT R8, R4.reuse, 0x6420, R5.reuse ;  /* 0x0000642004087816 */ /* 0x141fe40000000005 */
        /* <DEDUP_REMOVED lines=29> */
.L_x_12094:
[----:B-1----:R1:W-:Y:S01]  /*20490*/  SYNCS.ARRIVE.TRANS64.A1T0 RZ, [R2+URZ+0x19c50], RZ ;  /* 0x019c50ff02ff79a7 */ /* 0x0023e2000810003f */
[----:B------:R-:W-:Y:S06]  /*204a0*/  BAR.SYNC.DEFER_BLOCKING 0x2, 0x80 ;  /* 0x0082000000007b1d */ /* 0x000fec0000010000 */
[----:B------:R-:W-:Y:S05]  /*204b0*/  @!P0 BRA `(.L_x_12095) ;  /* 0x0000000000048947 */ /* 0x000fea0003800000 */
[----:B------:R-:W-:Y:S01]  /*204c0*/  BPT.TRAP 0x1 ;  /* 0x000000040000795c */ /* 0x000fe20000300000 */
.L_x_12095:
[----:B------:R-:W2:Y:S01]  /*204d0*/  LDL R0, [R1+0x20] ;  /* 0x0000200001007983 */ /* 0x000ea20000100800 */
[----:B-1----:R-:W-:Y:S02]  /*204e0*/  VIADD R2, R2, 0x19c80 ;  /* 0x00019c8002027836 */ /* 0x002fe40000000000 */
[----:B------:R-:W-:Y:S02]  /*204f0*/  IMAD.MOV.U32 R4, RZ, RZ, R24 ;  /* 0x000000ffff047224 */ /* 0x000fe400078e0018 */
[----:B------:R-:W-:Y:S01]  /*20500*/  IMAD.MOV.U32 R6, RZ, RZ, R29 ;  /* 0x000000ffff067224 */ /* 0x000fe200078e001d */
[----:B--2---:R-:W-:-:S04]  /*20510*/  PRMT R2, R0, 0x654, R2 ;  /* 0x0000065400027816 */ /* 0x004fc80000000002 */
[----:B------:R1:W-:Y:S01]  /*20520*/  SYNCS.ARRIVE.TRANS64.RED.A1T0 RZ, [R2+URZ], RZ ;  /* 0x000000ff02ff79a7 */ /* 0x0003e2000810043f */
[----:B------:R-:W-:Y:S05]  /*20530*/  @P1 BRA `(.L_x_12096) ;  /* 0xffffffec00781947 */ /* 0x000fea000383ffff */
.L_x_12076:
[----:B--2---:R-:W1:Y:S01]  /*20540*/  S2R R0, SR_TID.X ;  /* 0x0000000000007919 */ /* 0x004e620000002100 */
[----:B------:R-:W-:Y:S01]  /*20550*/  BSSY B0, `(.L_x_12097) ;  /* 0x0000012000007945 */ /* 0x000fe20003800000 */
[----:B-1----:R-:W-:Y:S01]  /*20560*/  LOP3.LUT R2, R0, 0x7f, RZ, 0xc0, !PT ;  /* 0x0000007f00027812 */ /* 0x002fe200078ec0ff */
        /* <DEDUP_REMOVED lines=16> */
.L_x_12098:
[----:B------:R-:W-:Y:S05]  /*20670*/  BSYNC B0 ;  /* 0x0000000000007941 */ /* 0x000fea0003800000 */
.L_x_12097:
[----:B------:R-:W-:Y:S05]  /*20680*/  @!P0 BRA `(.L_x_12099) ;  /* 0x0000000000048947 */ /* 0x000fea0003800000 */
[----:B------:R-:W-:Y:S01]  /*20690*/  BPT.TRAP 0x1 ;  /* 0x000000040000795c */ /* 0x000fe20000300000 */
.L_x_12099:
[----:B------:R-:W-:Y:S01]  /*206a0*/  LOP3.LUT R2, R29, 0x1, RZ, 0x3c, !PT ;  /* 0x000000011d027812 */ /* 0x000fe200078e3cff */
[----:B------:R-:W-:Y:S01]  /*206b0*/  IMAD R0, R24, 0x8, R23 ;  /* 0x0000000818007824 */ /* 0x000fe200078e0217 */
[----:B------:R-:W-:Y:S02]  /*206c0*/  BSSY B0, `(.L_x_12100) ;  /* 0x0000004000007945 */ /* 0x000fe40003800000 */
[----:B------:R-:W-:-:S04]  /*206d0*/  SHF.L.U32 R2, R2, 0x1f, RZ ;  /* 0x0000001f02027819 */ /* 0x000fc800000006ff */
[----:B------:R-:W1:Y:S02]  /*206e0*/  SYNCS.PHASECHK.TRANS64.TRYWAIT P1, [R0+URZ+0x19c70], R2 ;  /* 0x019c7002000075a7 */ /* 0x000e64000802017f */
[----:B-1----:R-:W-:Y:S05]  /*206f0*/  @!P1 BRA `(.L_x_12101) ;  /* 0x0000003400949947 */ /* 0x002fea0003800000 */
.L_x_12216:
[----:B------:R-:W-:Y:S05]  /*20700*/  BSYNC B0 ;  /* 0x0000000000007941 */ /* 0x000fea0003800000 */
.L_x_12100:
[----:B0-----:R-:W-:-:S05]  /*20710*/  IMAD.U32 R3, RZ, RZ, UR39 ;  /* 0x00000027ff037e24 */ /* 0x001fca000f8e00ff */
[----:B------:R-:W-:-:S13]  /*20720*/  ISETP.NE.AND P1, PT, R3, 0x3, PT ;  /* 0x000000030300780c */ /* 0x000fda0003f25270 */
[----:B------:R-:W-:Y:S05]  /*20730*/  @!P1 BRA `(.L_x_12102) ;  /* 0x0000000000049947 */ /* 0x000fea0003800000 */
[----:B------:R-:W-:Y:S01]  /*20740*/  BPT.TRAP 0x1 ;  /* 0x000000040000795c */ /* 0x000fe20000300000 */
.L_x_12102:
[----:B-1----:R-:W-:-:S04]  /*20750*/  SHF.L.U32 R2, R29, 0x1f, RZ ;  /* 0x0000001f1d027819 */ /* 0x002fc800000006ff */
[----:B------:R-:W0:Y:S02]  /*20760*/  SYNCS.PHASECHK.TRANS64.TRYWAIT P1, [R0+URZ+0x19c60], R2 ;  /* 0x019c6002000075a7 */ /* 0x000e24000802017f */
[----:B0-----:R-:W-:Y:S05]  /*20770*/  @!P1 BRA `(.L_x_12103) ;  /* 0x0000003400889947 */ /* 0x001fea0003800000 */
.L_x_12217:
[----:B------:R-:W2:Y:S04]  /*20780*/  LDL R12, [R1] ;  /* 0x00000000010c7983 */ /* 0x000ea80000100800 */
[----:B------:R-:W3:Y:S01]  /*20790*/  LDL R13, [R1+0x24] ;  /* 0x00002400010d7983 */ /* 0x000ee20000100800 */
[----:B0-----:R-:W-:Y:S01]  /*207a0*/  IMAD R2, R24, 0x3000, RZ ;  /* 0x0000300018027824 */ /* 0x001fe200078e02ff */
[----:B------:R-:W-:Y:S05]  /*207b0*/  WARPSYNC.ALL ;  /* 0x0000000000007948 */ /* 0x000fea0003800000 */
[----:B------:R-:W-:-:S05]  /*207c0*/  LOP3.LUT R3, R2, R27, RZ, 0xfc, !PT ;  /* 0x0000001b02037212 */ /* 0x000fca00078efcff */
[----:B------:R-:W-:-:S05]  /*207d0*/  IMAD.IADD R3, R23, 0x1, R3 ;  /* 0x0000000117037824 */ /* 0x000fca00078e0203 */
[----:B------:R-:W0:Y:S02]  /*207e0*/  LDSM.16.MT88.4 R4, [R3+0x9000] ;  /* 0x009000000304783b */ /* 0x000e240000004200 */
        /* <DEDUP_REMOVED lines=23> */
[C---:B------:R-:W-:Y:S01]  /*20960*/  IMAD.IADD R3, R25.reuse, 0x1, R3 ;  /* 0x0000000119037824 */ /* 0x040fe200078e0203 */
[----:B---3--:R-:W-:-:S03]  /*20970*/  IADD3 R25, R25, R13, R2 ;  /* 0x0000000d19197210 */ /* 0x008fc60007ffe002 */
        /* <DEDUP_REMOVED lines=13> */
[----:B------:R-:W-:-:S02]  /*20a50*/  IADD3 R4, R23, R12, R2 ;  /* 0x0000000c17047210 */ /* 0x000fc40007ffe002 */
[----:B------:R-:W-:Y:S01]  /*20a60*/  LOP3.LUT R12, R27, 0x2800, RZ, 0xfc, !PT ;  /* 0x000028001b0c7812 */ /* 0x000fe200078efcff */
        /* <DEDUP_REMOVED lines=24> */
.L_x_12104:
[----:B-1----:R1:W-:Y:S01]  /*20bf0*/  SYNCS.ARRIVE.TRANS64.A1T0 RZ, [R0+URZ+0x19c50], RZ ;  /* 0x019c50ff00ff79a7 */ /* 0x0023e2000810003f */
[----:B------:R-:W-:Y:S06]  /*20c00*/  BAR.SYNC.DEFER_BLOCKING 0x2, 0x80 ;  /* 0x0082000000007b1d */ /* 0x000fec0000010000 */
[----:B------:R-:W-:Y:S05]  /*20c10*/  @!P0 BRA `(.L_x_12105) ;  /* 0x0000000000048947 */ /* 0x000fea0003800000 */
[----:B------:R-:W-:Y:S01]  /*20c20*/  BPT.TRAP 0x1 ;  /* 0x000000040000795c */ /* 0x000fe20000300000 */
.L_x_12105:
[----:B------:R-:W2:Y:S01]  /*20c30*/  LDL R2, [R1+0x20] ;  /* 0x0000200001027983 */ /* 0x000ea20000100800 */
[----:B-1----:R-:W-:Y:S02]  /*20c40*/  VIADD R0, R0, 0x19c80 ;  /* 0x00019c8000007836 */ /* 0x002fe40000000000 */
[----:B------:R-:W-:-:S05]  /*20c50*/  VIADD R24, R24, 0x1 ;  /* 0x0000000118187836 */ /* 0x000fca0000000000 */
[----:B------:R-:W-:-:S04]  /*20c60*/  ISETP.NE.AND P0, PT, R24, 0x2, PT ;  /* 0x000000021800780c */ /* 0x000fc80003f05270 */
[----:B------:R-:W-:Y:S02]  /*20c70*/  SEL R24, R24, RZ, P0 ;  /* 0x000000ff18187207 */ /* 0x000fe40000000000 */
[----:B--2---:R-:W-:-:S04]  /*20c80*/  PRMT R0, R2, 0x654, R0 ;  /* 0x0000065402007816 */ /* 0x004fc80000000000 */
[----:B------:R1:W-:Y:S02]  /*20c90*/  SYNCS.ARRIVE.TRANS64.RED.A1T0 RZ, [R0+URZ], RZ ;  /* 0x000000ff00ff79a7 */ /* 0x0003e4000810043f */
[----:B-1----:R-:W-:-:S04]  /*20ca0*/  SEL R0, RZ, 0x1, P0 ;  /* 0x00000001ff007807 */ /* 0x002fc80000000000 */
[----:B------:R-:W-:-:S07]  /*20cb0*/  LOP3.LUT R29, R29, R0, RZ, 0x3c, !PT ;  /* 0x000000001d1d7212 */ /* 0x000fce00078e3cff */
.L_x_12046:
        /* <DEDUP_REMOVED lines=9> */
[----:B------:R4:W3:Y:S01]  /*20d50*/  LDS.128 R16, [R23+0x19cd0] ;  /* 0x019cd00017107984 */ /* 0x0008e20000000c00 */
[----:B------:R-:W-:Y:S06]  /*20d60*/  BAR.ARV 0x4, 0x200 ;  /* 0x0108000000007b1d */ /* 0x000fec0000002000 */
[----:B------:R-:W-:Y:S05]  /*20d70*/  BRA `(.L_x_12107) ;  /* 0x0000000800d87947 */ /* 0x000fea0003800000 */
.L_x_12106:
        /* <DEDUP_REMOVED lines=8> */
[----:B------:R-:W3:Y:S02]  /*20e00*/  @!P1 LDC.64 R2, c[0x0][0xc80] ;  /* 0x00032000ff029b82 */ /* 0x000ee40000000a00 */
[----:B---3--:R-:W-:-:S06]  /*20e10*/  @!P1 IMAD.WIDE R2, R5, 0x4, R2 ;  /* 0x0000000405029825 */ /* 0x008fcc00078e0202 */
[----:B------:R3:W4:Y:S01]  /*20e20*/  @!P1 LDG.E R3, desc[UR42][R2.64] ;  /* 0x0000002a02039981 */ /* 0x000722000c1e1900 */
[C---:B------:R-:W-:Y:S02]  /*20e30*/  ISETP.GE.U32.AND P2, PT, R6.reuse, 0x2, PT ;  /* 0x000000020600780c */ /* 0x040fe40003f46070 */
[C---:B------:R-:W-:Y:S01]  /*20e40*/  ISETP.GE.U32.AND P3, PT, R6.reuse, 0x4, PT ;  /* 0x000000040600780c */ /* 0x040fe20003f66070 */
[----:B------:R-:W-:Y:S01]  /*20e50*/  SHFL.IDX PT, R0, R16, RZ, 0x1f ;  /* 0x00001fff10007589 */ /* 0x000fe200000e0000 */
[C---:B------:R-:W-:Y:S02]  /*20e60*/  ISETP.GE.U32.AND P4, PT, R6.reuse, 0x8, PT ;  /* 0x000000080600780c */ /* 0x040fe40003f86070 */
[C---:B------:R-:W-:Y:S01]  /*20e70*/  ISETP.GE.U32.AND P5, PT, R6.reuse, 0x10, PT ;  /* 0x000000100600780c */ /* 0x040fe20003fa6070 */
[----:B---3--:R-:W-:Y:S02]  /*20e80*/  IMAD.MOV.U32 R2, RZ, RZ, RZ ;  /* 0x000000ffff027224 */ /* 0x008fe400078e00ff */
[----:B----4-:R-:W-:Y:S01]  /*20e90*/  @!P1 IMAD.MOV.U32 R2, RZ, RZ, R3 ;  /* 0x000000ffff029224 */ /* 0x010fe200078e0003 */
[----:B------:R-:W-:-:S04]  /*20ea0*/  ISETP.NE.AND P1, PT, R6, RZ, PT ;  /* 0x000000ff0600720c */ /* 0x000fc80003f25270 */
[----:B------:R-:W3:Y:S02]  /*20eb0*/  SHFL.UP PT, R3, R2, 0x1, RZ ;  /* 0x0420000002037989 */ /* 0x000ee400000e00ff */
[----:B---3--:R-:W-:-:S05]  /*20ec0*/  SEL R5, R3, RZ, P1 ;  /* 0x000000ff03057207 */ /* 0x008fca0000800000 */
[----:B------:R-:W-:Y:S02]  /*20ed0*/  IMAD.IADD R3, R2, 0x1, R5 ;  /* 0x0000000102037824 */ /* 0x000fe400078e0205 */
[----:B------:R-:W-:Y:S04]  /*20ee0*/  SHFL.IDX PT, R5, R16, 0x1, 0x1f ;  /* 0x00201f0010057f89 */ /* 0x000fe800000e0000 */
[----:B------:R-:W3:Y:S02]  /*20ef0*/  SHFL.UP PT, R4, R3, 0x2, RZ ;  /* 0x0440000003047989 */ /* 0x000ee400000e00ff */
[----:B---3--:R-:W-:-:S05]  /*20f00*/  SEL R4, R4, RZ, P2 ;  /* 0x000000ff04047207 */ /* 0x008fca0001000000 */
[----:B------:R-:W-:-:S05]  /*20f10*/  IMAD.IADD R3, R3, 0x1, R4 ;  /* 0x0000000103037824 */ /* 0x000fca00078e0204 */
        /* <DEDUP_REMOVED lines=9> */
[----:B------:R3:W4:Y:S02]  /*20fb0*/  SHFL.IDX PT, R16, R3, 0x1f, 0x1f ;  /* 0x03e01f0003107f89 */ /* 0x00072400000e0000 */
.L_x_12227:
[----:B------:R-:W-:Y:S02]  /*20fc0*/  ULDC UR4, c[0x0][0xc38] ;  /* 0x00030e0000047ab9 */ /* 0x000fe40000000800 */
[----:B------:R-:W-:-:S04]  /*20fd0*/  IMAD.U32 R4, RZ, RZ, UR4 ;  /* 0x00000004ff047e24 */ /* 0x000fc8000f8e00ff */
[----:B----4-:R-:W-:-:S04]  /*20fe0*/  IMAD R16, R16, R4, RZ ;  /* 0x0000000410107224 */ /* 0x010fc800078e02ff */
[----:B------:R-:W-:-:S05]  /*20ff0*/  IMAD.IADD R5, R5, 0x1, R16 ;  /* 0x0000000105057824 */ /* 0x000fca00078e0210 */
[----:B------:R-:W-:-:S13]  /*21000*/  ISETP.GT.AND P6, PT, R5, R0, PT ;  /* 0x000000000500720c */ /* 0x000fda0003fc4270 */
[----:B------:R-:W-:Y:S05]  /*21010*/  @P6 BRA `(.L_x_12109) ;  /* 0x00000000009c6947 */ /* 0x000fea0003800000 */
.L_x_12114:
[----:B---3--:R-:W3:Y:S01]  /*21020*/  LDC R3, c[0x0][0xc3c] ;  /* 0x00030f00ff037b82 */ /* 0x008ee20000000800 */
[----:B------:R-:W-:-:S05]  /*21030*/  VIADD R19, R19, 0x1f ;  /* 0x0000001f13137836 */ /* 0x000fca0000000000 */
[----:B---3--:R-:W-:-:S13]  /*21040*/  ISETP.GE.AND P6, PT, R19, R3, PT ;  /* 0x000000031300720c */ /* 0x008fda0003fc6270 */
[----:B------:R-:W-:Y:S05]  /*21050*/  @P6 BRA `(.L_x_12110) ;  /* 0x0000000400d46947 */ /* 0x000fea0003800000 */
[----:B------:R-:W3:Y:S01]  /*21060*/  S2R R2, SR_TID.X ;  /* 0x0000000000027919 */ /* 0x000ee20000002100 */
[----:B------:R-:W-:Y:S01]  /*21070*/  BSSY B0, `(.L_x_12111) ;  /* 0x0000009000007945 */ /* 0x000fe20003800000 */
[----:B---3--:R-:W-:-:S05]  /*21080*/  LOP3.LUT R2, R2, 0x1f, RZ, 0xc0, !PT ;  /* 0x0000001f02027812 */ /* 0x008fca00078ec0ff */
[----:B------:R-:W-:Y:S02]  /*21090*/  IMAD.IADD R4, R19, 0x1, R2 ;  /* 0x0000000113047824 */ /* 0x000fe400078e0202 */
[----:B------:R-:W-:-:S03]  /*210a0*/  IMAD.MOV.U32 R2, RZ, RZ, RZ ;  /* 0x000000ffff027224 */ /* 0x000fc600078e00ff */
[----:B------:R-:W-:-:S13]  /*210b0*/  ISETP.GE.OR P6, PT, R4, R3, !P0 ;  /* 0x000000030400720c */ /* 0x000fda00047c6670 */
[----:B------:R-:W-:Y:S05]  /*210c0*/  @P6 BRA `(.L_x_12112) ;  /* 0x00000000000c6947 */ /* 0x000fea0003800000 */
[----:B------:R-:W3:Y:S02]  /*210d0*/  LDC.64 R2, c[0x0][0xc80] ;  /* 0x00032000ff027b82 */ /* 0x000ee40000000a00 */
[----:B---3--:R-:W-:-:S06]  /*210e0*/  IMAD.WIDE R2, R4, 0x4, R2 ;  /* 0x0000000404027825 */ /* 0x008fcc00078e0202 */
[----:B------:R3:W5:Y:S02]  /*210f0*/  LDG.E R2, desc[UR42][R2.64] ;  /* 0x0000002a02027981 */ /* 0x000764000c1e1900 */
.L_x_12112:
[----:B------:R-:W-:Y:S05]  /*21100*/  BSYNC B0 ;  /* 0x0000000000007941 */ /* 0x000fea0003800000 */
.L_x_12111:
[----:B------:R-:W-:-:S03]  /*21110*/  UMOV UR4, 0xffffffff ;  /* 0xffffffff00047882 */ /* 0x000fc60000000000 */
[----:B------:R-:W-:Y:S05]  /*21120*/  BRA.DIV UR4, `(.L_x_12113) ;  /* 0x00000032046c7947 */ /* 0x000fea000b800000 */
[----:B-----5:R-:W3:Y:S02]  /*21130*/  SHFL.UP PT, R14, R2, 0x1, RZ ;  /* 0x04200000020e7989 */ /* 0x020ee400000e00ff */
        /* <DEDUP_REMOVED lines=15> */
.L_x_12235:
[----:B------:R-:W-:Y:S02]  /*21230*/  ULDC UR4, c[0x0][0xc38] ;  /* 0x00030e0000047ab9 */ /* 0x000fe40000000800 */
[----:B------:R-:W-:-:S04]  /*21240*/  IMAD.U32 R4, RZ, RZ, UR4 ;  /* 0x00000004ff047e24 */ /* 0x000fc8000f8e00ff */
[----:B----4-:R-:W-:-:S04]  /*21250*/  IMAD R16, R16, R4, RZ ;  /* 0x0000000410107224 */ /* 0x010fc800078e02ff */
[----:B------:R-:W-:-:S05]  /*21260*/  IMAD.IADD R5, R16, 0x1, R5 ;  /* 0x0000000110057824 */ /* 0x000fca00078e0205 */
[----:B------:R-:W-:-:S13]  /*21270*/  ISETP.GT.AND P6, PT, R5, R0, PT ;  /* 0x000000000500720c */ /* 0x000fda0003fc4270 */
[----:B------:R-:W-:Y:S05]  /*21280*/  @!P6 BRA `(.L_x_12114) ;  /* 0xfffffffc0064e947 */ /* 0x000fea000383ffff */
.L_x_12109:
[----:B------:R-:W-:Y:S01]  /*21290*/  IMAD.IADD R16, R5, 0x1, -R16 ;  /* 0x0000000105107824 */ /* 0x000fe200078e0a10 */
[----:B------:R-:W-:-:S03]  /*212a0*/  UMOV UR4, 0xffffffff ;  /* 0xffffffff00047882 */ /* 0x000fc60000000000 */
[----:B------:R-:W-:-:S05]  /*212b0*/  IMAD R5, R3, R4, R16 ;  /* 0x0000000403057224 */ /* 0x000fca00078e0210 */
[----:B------:R-:W-:Y:S01]  /*212c0*/  ISETP.GT.AND P6, PT, R5, R0, PT ;  /* 0x000000000500720c */ /* 0x000fe20003fc4270 */
[----:B------:R-:W-:-:S12]  /*212d0*/  BRA.DIV UR4, `(.L_x_12115) ;  /* 0x0000003204d47947 */ /* 0x000fd8000b800000 */
[----:B------:R-:W-:-:S04]  /*212e0*/  VOTE.ANY R5, PT, !P6 ;  /* 0x0000000000057806 */ /* 0x000fc800070e0100 */
[----:B------:R-:W4:Y:S02]  /*212f0*/  POPC R6, R5 ;  /* 0x0000000500067309 */ /* 0x000f240000000000 */
[----:B----4-:R4:W0:Y:S02]  /*21300*/  SHFL.IDX PT, R17, R2, R6, 0x1f ;  /* 0x00001f0602117589 */ /* 0x01082400000e0000 */
.L_x_12239:
[----:B------:R-:W-:Y:S01]  /*21310*/  ISETP.NE.AND P0, PT, R5, RZ, PT ;  /* 0x000000ff0500720c */ /* 0x000fe20003f05270 */
[----:B------:R-:W-:-:S12]  /*21320*/  IMAD.MOV.U32 R5, RZ, RZ, RZ ;  /* 0x000000ffff057224 */ /* 0x000fd800078e00ff */
[----:B------:R-:W-:Y:S05]  /*21330*/  @!P0 BRA `(.L_x_12116) ;  /* 0x0000000000148947 */ /* 0x000fea0003800000 */
[----:B------:R-:W-:Y:S01]  /*21340*/  UMOV UR4, 0xffffffff ;  /* 0xffffffff00047882 */ /* 0x000fe20000000000 */
[----:B------:R-:W-:Y:S02]  /*21350*/  VIADD R12, R6, 0xffffffff ;  /* 0xffffffff060c7836 */ /* 0x000fe40000000000 */
[----:B------:R-:W-:Y:S05]  /*21360*/  BRA.DIV UR4, `(.L_x_12117) ;  /* 0x0000003204f87947 */ /* 0x000fea000b800000 */
[----:B---3--:R3:W0:Y:S02]  /*21370*/  SHFL.IDX PT, R3, R3, R12, 0x1f ;  /* 0x00001f0c03037589 */ /* 0x00862400000e0000 */
.L_x_12242:
[----:B0-----:R-:W-:-:S07]  /*21380*/  IMAD.MOV.U32 R5, RZ, RZ, R3 ;  /* 0x000000ffff057224 */ /* 0x001fce00078e0003 */
.L_x_12116:
[----:B---34-:R-:W3:Y:S01]  /*21390*/  LDC.64 R2, c[0x0][0xc90] ;  /* 0x00032400ff027b82 */ /* 0x018ee20000000a00 */
[----:B------:R-:W-:-:S04]  /*213a0*/  IMAD.IADD R19, R6, 0x1, R19 ;  /* 0x0000000106137824 */ /* 0x000fc800078e0213 */
[----:B---3--:R-:W-:-:S05]  /*213b0*/  IMAD.WIDE R2, R19, 0x4, R2 ;  /* 0x0000000413027825 */ /* 0x008fca00078e0202 */
[----:B--2---:R-:W0:Y:S01]  /*213c0*/  LDG.E R7, desc[UR42][R2.64] ;  /* 0x0000002a02077981 */ /* 0x004e22000c1e1900 */
[----:B------:R-:W-:-:S04]  /*213d0*/  IMAD R16, R5, R4, R16 ;  /* 0x0000000405107224 */ /* 0x000fc800078e0210 */
[----:B------:R-:W-:Y:S02]  /*213e0*/  IMAD.IADD R0, R0, 0x1, -R16 ;  /* 0x0000000100007824 */ /* 0x000fe400078e0a10 */
[----:B0-----:R-:W-:-:S05]  /*213f0*/  IMAD R6, R17, R7, RZ ;  /* 0x0000000711067224 */ /* 0x001fca00078e02ff */
        /* <DEDUP_REMOVED lines=59> */
.L_x_12110:
[----:B------:R-:W-:Y:S01]  /*217b0*/  UMOV UR4, URZ ;  /* 0x0000003f00047c82 */ /* 0x000fe20008000000 */
[----:B------:R-:W-:Y:S01]  /*217c0*/  UMOV UR5, URZ ;  /* 0x0000003f00057c82 */ /* 0x000fe20008000000 */
[----:B------:R-:W-:Y:S01]  /*217d0*/  ULDC UR6, c[0x0][0xc3c] ;  /* 0x00030f0000067ab9 */ /* 0x000fe20000000800 */
[----:B------:R-:W-:Y:S02]  /*217e0*/  IMAD.MOV.U32 R16, RZ, RZ, R0 ;  /* 0x000000ffff107224 */ /* 0x000fe400078e0000 */
[----:B------:R-:W-:Y:S02]  /*217f0*/  IMAD.U32 R17, RZ, RZ, UR4 ;  /* 0x00000004ff117e24 */ /* 0x000fe4000f8e00ff */
[----:B------:R-:W-:Y:S02]  /*21800*/  IMAD.U32 R18, RZ, RZ, UR5 ;  /* 0x00000005ff127e24 */ /* 0x000fe4000f8e00ff */
[----:B------:R-:W-:-:S07]  /*21810*/  IMAD.U32 R19, RZ, RZ, UR6 ;  /* 0x00000006ff137e24 */ /* 0x000fce000f8e00ff */
.L_x_12118:
[----:B------:R3:W4:Y:S01]  /*21820*/  LDL R2, [R1+0x20] ;  /* 0x0000200001027983 */ /* 0x0007220000100800 */
[----:B------:R-:W5:Y:S01]  /*21830*/  S2R R0, SR_TID.X ;  /* 0x0000000000007919 */ /* 0x000f620000002100 */
[----:B------:R-:W-:Y:S05]  /*21840*/  WARPSYNC.ALL ;  /* 0x0000000000007948 */ /* 0x000fea0003800000 */
[----:B-----5:R-:W-:Y:S01]  /*21850*/  LOP3.LUT R0, R0, 0x1f, RZ, 0xc0, !PT ;  /* 0x0000001f00007812 */ /* 0x020fe200078ec0ff */
[----:B------:R-:W-:Y:S03]  /*21860*/  BAR.SYNC.DEFER_BLOCKING 0x4, 0x200 ;  /* 0x0108000000007b1d */ /* 0x000fe60000010000 */
[----:B------:R-:W-:-:S13]  /*21870*/  ISETP.NE.AND P0, PT, R0, RZ, PT ;  /* 0x000000ff0000720c */ /* 0x000fda0003f05270 */
[----:B------:R-:W-:Y:S01]  /*21880*/  @!P0 MOV R0, 0x400 ;  /* 0x0000040000008802 */ /* 0x000fe20000000f00 */
[----:B----4-:R-:W4:Y:S03]  /*21890*/  @!P0 S2R R2, SR_CgaCtaId ;  /* 0x0000000000028919 */ /* 0x010f260000008800 */
[----:B----4-:R-:W-:Y:S01]  /*218a0*/  @!P0 LEA R23, R2, R0, 0x18 ;  /* 0x0000000002178211 */ /* 0x010fe200078ec0ff */
[----:B------:R3:W-:Y:S04]  /*218b0*/  @!P0 STL [R1+0x20], R2 ;  /* 0x0000200201008387 */ /* 0x0007e80000100800 */
[----:B------:R3:W-:Y:S01]  /*218c0*/  @!P0 STS.128 [R23+0x19cd0], R16 ;  /* 0x019cd01017008388 */ /* 0x0007e20000000c00 */
[----:B------:R-:W-:Y:S06]  /*218d0*/  BAR.ARV 0x5, 0x200 ;  /* 0x0148000000007b1d */ /* 0x000fec0000002000 */
.L_x_12107:
[----:B------:R-:W-:Y:S02]  /*218e0*/  ULDC UR4, c[0x0][0xc3c] ;  /* 0x00030f0000047ab9 */ /* 0x000fe40000000800 */
[----:B---3--:R-:W-:-:S13]  /*218f0*/  ISETP.GE.AND P0, PT, R19, UR4, PT ;  /* 0x0000000413007c0c */ /* 0x008fda000bf06270 */
[----:B------:R-:W-:Y:S05]  /*21900*/  @!P0 BRA `(.L_x_12119) ;  /* 0xffffff9400bc8947 */ /* 0x000fea000383ffff */
[----:B------:R-:W-:Y:S05]  /*21910*/  BSYNC B7 ;  /* 0x0000000000077941 */ /* 0x000fea0003800000 */
.L_x_11985:
[----:B----4-:R-:W3:Y:S01]  /*21920*/  LDL.LU R0, [R1+0x50] ;  /* 0x0000500001007983 */ /* 0x010ee20000300800 */
[----:B------:R-:W-:Y:S01]  /*21930*/  BSSY B0, `(.L_x_12120) ;  /* 0x000000b000007945 */ /* 0x000fe20003800000 */
[----:B------:R-:W4:Y:S01]  /*21940*/  S2R R5, SR_CgaCtaId ;  /* 0x0000000000057919 */ /* 0x000f220000008800 */
[----:B---3--:R-:W-:-:S05]  /*21950*/  VIADD R0, R0, 0x1 ;  /* 0x0000000100007836 */ /* 0x008fca0000000000 */
[----:B0-2---:R-:W-:-:S04]  /*21960*/  LEA.HI R2, R0, R0, RZ, 0x1 ;  /* 0x0000000000027211 */ /* 0x005fc800078f08ff */
[----:B------:R-:W-:Y:S02]  /*21970*/  LOP3.LUT R3, R2, 0xfffffffe, RZ, 0xc0, !PT ;  /* 0xfffffffe02037812 */ /* 0x000fe400078ec0ff */
[----:B------:R-:W-:-:S03]  /*21980*/  MOV R2, 0x400 ;  /* 0x0000040000027802 */ /* 0x000fc60000000f00 */
[----:B------:R-:W-:Y:S01]  /*21990*/  IMAD.IADD R0, R0, 0x1, -R3 ;  /* 0x0000000100007824 */ /* 0x000fe200078e0a03 */
[----:B----4-:R-:W-:-:S04]  /*219a0*/  LEA R5, R5, R2, 0x18 ;  /* 0x0000000205057211 */ /* 0x010fc800078ec0ff */
[----:B------:R-:W-:-:S04]  /*219b0*/  SHF.L.U32 R0, R0, 0x1f, RZ ;  /* 0x0000001f00007819 */ /* 0x000fc800000006ff */
[----:B------:R-:W0:Y:S02]  /*219c0*/  SYNCS.PHASECHK.TRANS64.TRYWAIT P0, [R5+URZ+0x19c20], R0 ;  /* 0x019c2000050075a7 */ /* 0x000e24000800017f */
[----:B0-----:R-:W-:Y:S05]  /*219d0*/  @!P0 BRA `(.L_x_12121) ;  /* 0x0000002c00848947 */ /* 0x001fea0003800000 */
.L_x_12243:
[----:B------:R-:W-:Y:S05]  /*219e0*/  BSYNC B0 ;  /* 0x0000000000007941 */ /* 0x000fea0003800000 */
.L_x_12120:
[----:B------:R-:W-:-:S03]  /*219f0*/  UMOV UR4, 0xffffffff ;  /* 0xffffffff00047882 */ /* 0x000fc60000000000 */
[----:B------:R-:W-:Y:S05]  /*21a00*/  BRA.DIV UR4, `(.L_x_12122) ;  /* 0x0000002e048c7947 */ /* 0x000fea000b800000 */
[----:B0-----:R-:W0:Y:S02]  /*21a10*/  S2R R0, SR_TID.X ;  /* 0x0000000000007919 */ /* 0x001e240000002100 */
[----:B0-----:R-:W-:-:S04]  /*21a20*/  SHF.R.U32.HI R0, RZ, 0x5, R0 ;  /* 0x00000005ff007819 */ /* 0x001fc80000011600 */
[----:B------:R-:W-:-:S05]  /*21a30*/  LOP3.LUT R0, R0, 0x3, RZ, 0xc0, !PT ;  /* 0x0000000300007812 */ /* 0x000fca00078ec0ff */
[----:B------:R0:W2:Y:S02]  /*21a40*/  SHFL.IDX PT, R14, R0, RZ, 0x1f ;  /* 0x00001fff000e7589 */ /* 0x0000a400000e0000 */
.L_x_12246:
[----:B--2---:R-:W-:-:S13]  /*21a50*/  ISETP.NE.AND P0, PT, R14, RZ, PT ;  /* 0x000000ff0e00720c */ /* 0x004fda0003f05270 */
[----:B------:R-:W-:Y:S05]  /*21a60*/  @P0 BRA `(.L_x_11777) ;  /* 0x0000000000a80947 */ /* 0x000fea0003800000 */
[----:B------:R-:W-:-:S03]  /*21a70*/  UMOV UR4, 0xffffffff ;  /* 0xffffffff00047882 */ /* 0x000fc60000000000 */
[----:B------:R-:W-:Y:S05]  /*21a80*/  BRA.DIV UR4, `(.L_x_12123) ;  /* 0x0000002e04a07947 */ /* 0x000fea000b800000 */
[----:B------:R-:W-:-:S13]  /*21a90*/  ELECT P6, URZ, PT ;  /* 0x00000000003f782f */ /* 0x000fda00038c0000 */
.L_x_12249:
[----:B------:R-:W-:Y:S05]  /*21aa0*/  @!P6 BRA `(.L_x_11777) ;  /* 0x000000000098e947 */ /* 0x000fea0003800000 */
[----:B------:R-:W-:-:S06]  /*21ab0*/  ULOP3.LUT UR4, UR37, 0x2, URZ, 0xfc, !UPT ;  /* 0x0000000225047892 */ /* 0x000fcc000f8efc3f */
[----:B0-----:R-:W-:-:S05]  /*21ac0*/  IMAD.U32 R0, RZ, RZ, UR4 ;  /* 0x00000004ff007e24 */ /* 0x001fca000f8e00ff */
[----:B------:R-:W-:-:S13]  /*21ad0*/  ISETP.NE.AND P0, PT, R0, 0x3, PT ;  /* 0x000000030000780c */ /* 0x000fda0003f05270 */
[----:B------:R-:W-:Y:S05]  /*21ae0*/  @!P0 BRA `(.L_x_12124) ;  /* 0x0000000000048947 */ /* 0x000fea0003800000 */
[----:B------:R-:W-:Y:S01]  /*21af0*/  BPT.TRAP 0x1 ;  /* 0x000000040000795c */ /* 0x000fe20000300000 */
.L_x_12124:
[C---:B------:R-:W-:Y:S01]  /*21b00*/  IMAD R3, R24.reuse, 0x8, R5 ;  /* 0x0000000818037824 */ /* 0x040fe200078e0205 */
[----:B------:R-:W-:Y:S01]  /*21b10*/  SHF.L.U32 R2, R29, 0x1f, RZ ;  /* 0x0000001f1d027819 */ /* 0x000fe200000006ff */
[----:B------:R-:W-:-:S03]  /*21b20*/  VIADD R24, R24, 0x1 ;  /* 0x0000000118187836 */ /* 0x000fc60000000000 */
[----:B------:R-:W0:Y:S02]  /*21b30*/  SYNCS.PHASECHK.TRANS64.TRYWAIT P1, [R3+URZ+0x19c40], R2 ;  /* 0x019c4002030075a7 */ /* 0x000e24000802017f */
[----:B------:R-:W-:-:S04]  /*21b40*/  ISETP.NE.AND P2, PT, R24, 0x2, PT ;  /* 0x000000021800780c */ /* 0x000fc80003f45270 */
[----:B------:R-:W-:Y:S01]  /*21b50*/  SEL R0, RZ, 0x1, P2 ;  /* 0x00000001ff007807 */ /* 0x000fe20001000000 */
[----:B0-----:R-:W-:Y:S08]  /*21b60*/  @!P1 BRA `(.L_x_12125) ;  /* 0x0000002c00889947 */ /* 0x001ff00003800000 */
.L_x_12250:
[----:B------:R-:W-:Y:S02]  /*21b70*/  SEL R24, R24, RZ, P2 ;  /* 0x000000ff18187207 */ /* 0x000fe40001000000 */
[----:B------:R-:W-:Y:S01]  /*21b80*/  LOP3.LUT R0, R29, R0, RZ, 0x3c, !PT ;  /* 0x000000001d007212 */ /* 0x000fe200078e3cff */
[----:B------:R-:W-:Y:S06]  /*21b90*/  @!P0 BRA `(.L_x_12126) ;  /* 0x0000000000048947 */ /* 0x000fec0003800000 */
[----:B------:R-:W-:Y:S01]  /*21ba0*/  BPT.TRAP 0x1 ;  /* 0x000000040000795c */ /* 0x000fe20000300000 */
.L_x_12126:
[----:B------:R-:W-:Y:S01]  /*21bb0*/  IMAD R5, R24, 0x8, R5 ;  /* 0x0000000818057824 */ /* 0x000fe200078e0205 */
[----:B------:R-:W-:-:S04]  /*21bc0*/  SHF.L.U32 R0, R0, 0x1f, RZ ;  /* 0x0000001f00007819 */ /* 0x000fc800000006ff */
[----:B------:R-:W2:Y:S02]  /*21bd0*/  SYNCS.PHASECHK.TRANS64.TRYWAIT P1, [R5+URZ+0x19c40], R0 ;  /* 0x019c4000050075a7 */ /* 0x000ea4000802017f */
[----:B--2---:R-:W-:Y:S05]  /*21be0*/  @!P1 BRA `(.L_x_12127) ;  /* 0x0000002c007c9947 */ /* 0x004fea0003800000 */
.L_x_12251:
[----:B------:R-:W-:Y:S05]  /*21bf0*/  @!P0 BRA `(.L_x_12128) ;  /* 0x0000000000048947 */ /* 0x000fea0003800000 */
[----:B------:R-:W-:Y:S01]  /*21c00*/  BPT.TRAP 0x1 ;  /* 0x000000040000795c */ /* 0x000fe20000300000 */
.L_x_12128:
[----:B------:R-:W3:Y:S02]  /*21c10*/  SYNCS.PHASECHK.TRANS64.TRYWAIT P1, [R3+URZ+0x19c60], R2 ;  /* 0x019c6002030075a7 */ /* 0x000ee4000802017f */
[----:B---3--:R-:W-:Y:S05]  /*21c20*/  @!P1 BRA `(.L_x_12129) ;  /* 0x0000002c00809947 */ /* 0x008fea0003800000 */
.L_x_12252:
[----:B------:R-:W-:Y:S05]  /*21c30*/  @!P0 BRA `(.L_x_12130) ;  /* 0x0000000000048947 */ /* 0x000fea0003800000 */
[----:B------:R-:W-:Y:S01]  /*21c40*/  BPT.TRAP 0x1 ;  /* 0x000000040000795c */ /* 0x000fe20000300000 */
.L_x_12130:
[----:B------:R-:W4:Y:S02]  /*21c50*/  SYNCS.PHASECHK.TRANS64.TRYWAIT P1, [R5+URZ+0x19c60], R0 ;  /* 0x019c6000050075a7 */ /* 0x000f24000802017f */
[----:B----4-:R-:W-:Y:S05]  /*21c60*/  @!P1 BRA `(.L_x_12131) ;  /* 0x0000002c00849947 */ /* 0x010fea0003800000 */
.L_x_12253:
[----:B------:R-:W-:Y:S05]  /*21c70*/  @!P0 BRA `(.L_x_12132) ;  /* 0x0000000000048947 */ /* 0x000fea0003800000 */
[----:B------:R-:W-:Y:S01]  /*21c80*/  BPT.TRAP 0x1 ;  /* 0x000000040000795c */ /* 0x000fe20000300000 */
.L_x_12132:
[----:B------:R-:W5:Y:S02]  /*21c90*/  SYNCS.PHASECHK.TRANS64.TRYWAIT P1, [R3+URZ+0x19c80], R2 ;  /* 0x019c8002030075a7 */ /* 0x000f64000802017f */
[----:B-----5:R-:W-:Y:S05]  /*21ca0*/  @!P1 BRA `(.L_x_12133) ;  /* 0x0000002c00889947 */ /* 0x020fea0003800000 */
.L_x_12254:
[----:B------:R-:W-:Y:S05]  /*21cb0*/  @!P0 BRA `(.L_x_12134) ;  /* 0x0000000000048947 */ /* 0x000fea0003800000 */
[----:B------:R-:W-:Y:S01]  /*21cc0*/  BPT.TRAP 0x1 ;  /* 0x000000040000795c */ /* 0x000fe20000300000 */
.L_x_12134:
[----:B------:R0:W0:Y:S02]  /*21cd0*/  SYNCS.PHASECHK.TRANS64.TRYWAIT P0, [R5+URZ+0x19c80], R0 ;  /* 0x019c8000050075a7 */ /* 0x000024000800017f */
[----:B0-----:R-:W-:Y:S05]  /*21ce0*/  @!P0 NANOSLEEP.SYNCS 0x989680 ;  /* 0x009896800000895d */ /* 0x001fea0003900000 */
[----:B------:R-:W0:Y:S02]  /*21cf0*/  @!P0 SYNCS.PHASECHK.TRANS64 P0, [R5+URZ+0x19c80], R0 ;  /* 0x019c8000050085a7 */ /* 0x000e24000800007f */
[----:B0-----:R-:W-:Y:S05]  /*21d00*/  @!P0 BRA `(.L_x_12134) ;  /* 0xfffffffc00f08947 */ /* 0x001fea000383ffff */
.L_x_11777:
[----:B------:R-:W-:Y:S05]  /*21d10*/  BSYNC B8 ;  /* 0x0000000000087941 */ /* 0x000fea0003800000 */
.L_x_11774:
[----:B------:R-:W-:Y:S05]  /*21d20*/  EXIT ;  /* 0x000000000000794d */ /* 0x000fea0003800000 */
.L_x_11801:
[----:B-1----:R1:W2:Y:S02]  /*21d30*/  SYNCS.PHASECHK.TRANS64.TRYWAIT P6, [R68+URZ+0x19c90], R79 ;  /* 0x019c904f440075a7 */ /* 0x0022a400080c017f */
[----:B--2---:R-:W-:Y:S05]  /*21d40*/  @!P6 NANOSLEEP.SYNCS 0x989680 ;  /* 0x009896800000e95d */ /* 0x004fea0003900000 */
[----:B------:R-:W2:Y:S02]  /*21d50*/  @!P6 SYNCS.PHASECHK.TRANS64 P6, [R68+URZ+0x19c90], R79 ;  /* 0x019c904f4400e5a7 */ /* 0x000ea400080c007f */
[----:B--2---:R-:W-:Y:S05]  /*21d60*/  @!P6 BRA `(.L_x_11801) ;  /* 0xfffffffc00f0e947 */ /* 0x004fea000383ffff */
[----:B------:R-:W-:Y:S05]  /*21d70*/  BRA `(.L_x_12135) ;  /* 0xfffffe0c00ac7947 */ /* 0x000fea000383ffff */
.L_x_11802:
        /* <DEDUP_REMOVED lines=8> */
.L_x_12137:
[----:B------:R-:W-:Y:S05]  /*21e00*/  BSYNC B1 ;  /* 0x0000000000017941 */ /* 0x000fea0003800000 */
.L_x_12136:
        /* <DEDUP_REMOVED lines=8> */
.L_x_12138:
[----:B------:R-:W-:Y:S05]  /*21e90*/  BRA `(.L_x_12139) ;  /* 0xfffffe0c00787947 */ /* 0x000fea000383ffff */
.L_x_11818:
[----:B-1----:R1:W2:Y:S02]  /*21ea0*/  SYNCS.PHASECHK.TRANS64.TRYWAIT P6, [R68+URZ+0x19c90], R79 ;  /* 0x019c904f440075a7 */ /* 0x0022a400080c017f */
[----:B--2---:R-:W-:Y:S05]  /*21eb0*/  @!P6 NANOSLEEP.SYNCS 0x989680 ;  /* 0x009896800000e95d */ /* 0x004fea0003900000 */
[----:B------:R-:W2:Y:S02]  /*21ec0*/  @!P6 SYNCS.PHASECHK.TRANS64 P6, [R68+URZ+0x19c90], R79 ;  /* 0x019c904f4400e5a7 */ /* 0x000ea400080c007f */
[----:B--2---:R-:W-:Y:S05]  /*21ed0*/  @!P6 BRA `(.L_x_11818) ;  /* 0xfffffffc00f0e947 */ /* 0x004fea000383ffff */
[----:B------:R-:W-:Y:S05]  /*21ee0*/  BRA `(.L_x_12140) ;  /* 0xfffffe2400d07947 */ /* 0x000fea000383ffff */
.L_x_11819:
        /* <DEDUP_REMOVED lines=8> */
.L_x_12142:
[----:B------:R-:W-:Y:S05]  /*21f70*/  BSYNC B1 ;  /* 0x0000000000017941 */ /* 0x000fea0003800000 */
.L_x_12141:
        /* <DEDUP_REMOVED lines=8> */
.L_x_12143:
[----:B------:R-:W-:Y:S01]  /*22000*/  IMAD.MOV.U32 R82, RZ, RZ, R14 ;  /* 0x000000ffff527224 */ /* 0x000fe200078e000e */
[----:B------:R-:W-:Y:S06]  /*22010*/  BRA `(.L_x_12144) ;  /* 0xfffffe2400987947 */ /* 0x000fec000383ffff */
.L_x_11828:
[----:B0-----:R0:W1:Y:S02]  /*22020*/  SYNCS.PHASECHK.TRANS64.TRYWAIT P5, [R68+URZ+0x19c90], R79 ;  /* 0x019c904f440075a7 */ /* 0x00106400080a017f */
[----:B-1----:R-:W-:Y:S05]  /*22030*/  @!P5 NANOSLEEP.SYNCS 0x989680 ;  /* 0x009896800000d95d */ /* 0x002fea0003900000 */
[----:B------:R-:W1:Y:S02]  /*22040*/  @!P5 SYNCS.PHASECHK.TRANS64 P5, [R68+URZ+0x19c90], R79 ;  /* 0x019c904f4400d5a7 */ /* 0x000e6400080a007f */
[----:B-1----:R-:W-:Y:S05]  /*22050*/  @!P5 BRA `(.L_x_11828) ;  /* 0xfffffffc00f0d947 */ /* 0x002fea000383ffff */
[----:B------:R-:W-:Y:S05]  /*22060*/  BRA `(.L_x_12145) ;  /* 0xfffffe44008c7947 */ /* 0x000fea000383ffff */
.L_x_11829:
[----:B------:R-:W-:Y:S01]  /*22070*/  BSSY B1, `(.L_x_12146) ;  /* 0x0000007000017945 */ /* 0x000fe20003800000 */
[----:B------:R-:W-:Y:S02]  /*22080*/  IMAD.MOV.U32 R12, RZ, RZ, RZ ;  /* 0x000000ffff0c7224 */ /* 0x000fe400078e00ff */
[----:B------:R-:W-:Y:S02]  /*22090*/  IMAD.MOV.U32 R11, RZ, RZ, 0x1e1f ;  /* 0x00001e1fff0b7424 */ /* 0x000fe400078e00ff */
[----:B------:R-:W-:-:S07]  /*220a0*/  IMAD.MOV.U32 R15, RZ, RZ, -0x1 ;  /* 0xffffffffff0f7424 */ /* 0x000fce00078e00ff */
[----:B0-----:R-:W-:Y:S05]  /*220b0*/  WARPSYNC.COLLECTIVE R15, `(.L_x_12147) ;  /* 0x000000000f087348 */ /* 0x001fea0003c00000 */
[----:B------:R1:W2:Y:S02]  /*220c0*/  SHFL.IDX P6, R14, R13, R12, R11 ;  /* 0x0000000c0d0e7389 */ /* 0x0002a400000c000b */
[----:B012---:R-:W-:Y:S01]  /*220d0*/  ENDCOLLECTIVE ;  /* 0x000000000000791b */ /* 0x007fe20003800000 */
.L_x_12147:
[----:B------:R-:W-:Y:S05]  /*220e0*/  BSYNC B1 ;  /* 0x0000000000017941 */ /* 0x000fea0003800000 */
.L_x_12146:
        /* <DEDUP_REMOVED lines=8> */
.L_x_12148:
[----:B------:R-:W-:Y:S05]  /*22170*/  BRA `(.L_x_12149) ;  /* 0xfffffe4400c07947 */ /* 0x000fea000383ffff */
.L_x_11833:
[----:B0-----:R0:W2:Y:S02]  /*22180*/  SYNCS.PHASECHK.TRANS64.TRYWAIT P0, [R68+URZ+0x19cb0], R79 ;  /* 0x019cb04f440075a7 */ /* 0x0010a4000800017f */
[----:B--2---:R-:W-:Y:S05]  /*22190*/  @!P0 NANOSLEEP.SYNCS 0x989680 ;  /* 0x009896800000895d */ /* 0x004fea0003900000 */
[----:B------:R-:W2:Y:S02]  /*221a0*/  @!P0 SYNCS.PHASECHK.TRANS64 P0, [R68+URZ+0x19cb0], R79 ;  /* 0x019cb04f440085a7 */ /* 0x000ea4000800007f */
[----:B--2---:R-:W-:Y:S05]  /*221b0*/  @!P0 BRA `(.L_x_11833) ;  /* 0xfffffffc00f08947 */ /* 0x004fea000383ffff */
[----:B------:R-:W-:Y:S05]  /*221c0*/  BRA `(.L_x_12150) ;  /* 0xfffffe4800547947 */ /* 0x000fea000383ffff */
.L_x_11859:
[----:B------:R-:W-:Y:S01]  /*221d0*/  BSSY B1, `(.L_x_12151) ;  /* 0x0000007000017945 */ /* 0x000fe20003800000 */
[----:B------:R-:W-:Y:S02]  /*221e0*/  IMAD.MOV.U32 R12, RZ, RZ, RZ ;  /* 0x000000ffff0c7224 */ /* 0x000fe400078e00ff */
[----:B------:R-:W-:Y:S02]  /*221f0*/  IMAD.MOV.U32 R11, RZ, RZ, 0x1e1f ;  /* 0x00001e1fff0b7424 */ /* 0x000fe400078e00ff */
[----:B------:R-:W-:-:S07]  /*22200*/  IMAD.MOV.U32 R15, RZ, RZ, -0x1 ;  /* 0xffffffffff0f7424 */ /* 0x000fce00078e00ff */
[----:B------:R-:W-:Y:S05]  /*22210*/  WARPSYNC.COLLECTIVE R15, `(.L_x_12152) ;  /* 0x000000000f087348 */ /* 0x000fea0003c00000 */
[----:B------:R0:W1:Y:S02]  /*22220*/  SHFL.IDX P6, R14, R13, R12, R11 ;  /* 0x0000000c0d0e7389 */ /* 0x00006400000c000b */
[----:B01----:R-:W-:Y:S01]  /*22230*/  ENDCOLLECTIVE ;  /* 0x000000000000791b */ /* 0x003fe20003800000 */
.L_x_12152:
[----:B------:R-:W-:Y:S05]  /*22240*/  BSYNC B1 ;  /* 0x0000000000017941 */ /* 0x000fea0003800000 */
.L_x_12151:
        /* <DEDUP_REMOVED lines=8> */
.L_x_12153:
[----:B------:R-:W-:Y:S02]  /*222d0*/  IMAD.MOV.U32 R13, RZ, RZ, R4 ;  /* 0x000000ffff0d7224 */ /* 0x000fe400078e0004 */
[----:B------:R-:W-:-:S07]  /*222e0*/  IMAD.MOV.U32 R3, RZ, RZ, R14 ;  /* 0x000000ffff037224 */ /* 0x000fce00078e000e */
[----:B------:R-:W-:Y:S05]  /*222f0*/  WARPSYNC.COLLECTIVE R15, `(.L_x_12154) ;  /* 0x000000000f087348 */ /* 0x000fea0003c00000 */
[----:B------:R0:W1:Y:S02]  /*22300*/  SHFL.IDX P6, R14, R13, R12, R11 ;  /* 0x0000000c0d0e7389 */ /* 0x00006400000c000b */
[----:B01----:R-:W-:Y:S01]  /*22310*/  ENDCOLLECTIVE ;  /* 0x000000000000791b */ /* 0x003fe20003800000 */
.L_x_12154:
[----:B------:R-:W-:Y:S02]  /*22320*/  IMAD.MOV.U32 R13, RZ, RZ, R5 ;  /* 0x000000ffff0d7224 */ /* 0x000fe400078e0005 */
[----:B------:R-:W-:-:S07]  /*22330*/  IMAD.MOV.U32 R4, RZ, RZ, R14 ;  /* 0x000000ffff047224 */ /* 0x000fce00078e000e */
[----:B------:R-:W-:Y:S05]  /*22340*/  WARPSYNC.COLLECTIVE R15, `(.L_x_12155) ;  /* 0x000000000f087348 */ /* 0x000fea0003c00000 */
[----:B------:R0:W1:Y:S02]  /*22350*/  SHFL.IDX P6, R14, R13, R12, R11 ;  /* 0x0000000c0d0e7389 */ /* 0x00006400000c000b */
[----:B01----:R-:W-:Y:S01]  /*22360*/  ENDCOLLECTIVE ;  /* 0x000000000000791b */ /* 0x003fe20003800000 */
.L_x_12155:
[----:B------:R-:W-:Y:S05]  /*22370*/  BRA `(.L_x_12156) ;  /* 0xfffffe5c00347947 */ /* 0x000fea000383ffff */
.L_x_11863:
[----:B-1----:R1:W0:Y:S02]  /*22380*/  SYNCS.PHASECHK.TRANS64.TRYWAIT P0, [R18+URZ+0x19c00], R5 ;  /* 0x019c0005120075a7 */ /* 0x002224000800017f */
[----:B0-----:R-:W-:Y:S05]  /*22390*/  @!P0 NANOSLEEP.SYNCS 0x989680 ;  /* 0x009896800000895d */ /* 0x001fea0003900000 */
[----:B------:R-:W0:Y:S02]  /*223a0*/  @!P0 SYNCS.PHASECHK.TRANS64 P0, [R18+URZ+0x19c00], R5 ;  /* 0x019c0005120085a7 */ /* 0x000e24000800007f */
[----:B0-----:R-:W-:Y:S05]  /*223b0*/  @!P0 BRA `(.L_x_11863) ;  /* 0xfffffffc00f08947 */ /* 0x001fea000383ffff */
[----:B------:R-:W-:Y:S05]  /*223c0*/  BRA `(.L_x_12157) ;  /* 0xfffffe6000007947 */ /* 0x000fea000383ffff */
.L_x_11869:
[----:B------:R-:W-:Y:S01]  /*223d0*/  BSSY B1, `(.L_x_12158) ;  /* 0x0000007000017945 */ /* 0x000fe20003800000 */
[----:B------:R-:W-:Y:S02]  /*223e0*/  IMAD.MOV.U32 R12, RZ, RZ, RZ ;  /* 0x000000ffff0c7224 */ /* 0x000fe400078e00ff */
[----:B------:R-:W-:Y:S02]  /*223f0*/  IMAD.MOV.U32 R11, RZ, RZ, 0x1e1f ;  /* 0x00001e1fff0b7424 */ /* 0x000fe400078e00ff */
[----:B------:R-:W-:-:S07]  /*22400*/  IMAD.MOV.U32 R15, RZ, RZ, -0x1 ;  /* 0xffffffffff0f7424 */ /* 0x000fce00078e00ff */
[----:B------:R-:W-:Y:S05]  /*22410*/  WARPSYNC.COLLECTIVE R15, `(.L_x_12159) ;  /* 0x000000000f087348 */ /* 0x000fea0003c00000 */
[----:B------:R0:W1:Y:S02]  /*22420*/  SHFL.IDX P6, R14, R13, R12, R11 ;  /* 0x0000000c0d0e7389 */ /* 0x00006400000c000b */
[----:B01----:R-:W-:Y:S01]  /*22430*/  ENDCOLLECTIVE ;  /* 0x000000000000791b */ /* 0x003fe20003800000 */
.L_x_12159:
[----:B------:R-:W-:Y:S05]  /*22440*/  BSYNC B1 ;  /* 0x0000000000017941 */ /* 0x000fea0003800000 */
.L_x_12158:
        /* <DEDUP_REMOVED lines=8> */
.L_x_12160:
[----:B------:R-:W-:Y:S02]  /*224d0*/  IMAD.MOV.U32 R13, RZ, RZ, R20 ;  /* 0x000000ffff0d7224 */ /* 0x000fe400078e0014 */
[----:B------:R-:W-:-:S07]  /*224e0*/  IMAD.MOV.U32 R3, RZ, RZ, R14 ;  /* 0x000000ffff037224 */ /* 0x000fce00078e000e */
[----:B------:R-:W-:Y:S05]  /*224f0*/  WARPSYNC.COLLECTIVE R15, `(.L_x_12161) ;  /* 0x000000000f087348 */ /* 0x000fea0003c00000 */
[----:B------:R0:W1:Y:S02]  /*22500*/  SHFL.IDX P6, R14, R13, R12, R11 ;  /* 0x0000000c0d0e7389 */ /* 0x00006400000c000b */
[----:B01----:R-:W-:Y:S01]  /*22510*/  ENDCOLLECTIVE ;  /* 0x000000000000791b */ /* 0x003fe20003800000 */
.L_x_12161:
[----:B------:R-:W-:Y:S02]  /*22520*/  IMAD.MOV.U32 R13, RZ, RZ, R21 ;  /* 0x000000ffff0d7224 */ /* 0x000fe400078e0015 */
[----:B------:R-:W-:-:S07]  /*22530*/  IMAD.MOV.U32 R20, RZ, RZ, R14 ;  /* 0x000000ffff147224 */ /* 0x000fce00078e000e */
[----:B------:R-:W-:Y:S05]  /*22540*/  WARPSYNC.COLLECTIVE R15, `(.L_x_12162) ;  /* 0x000000000f087348 */ /* 0x000fea0003c00000 */
[----:B------:R0:W1:Y:S02]  /*22550*/  SHFL.IDX P6, R14, R13, R12, R11 ;  /* 0x0000000c0d0e7389 */ /* 0x00006400000c000b */
[----:B01----:R-:W-:Y:S01]  /*22560*/  ENDCOLLECTIVE ;  /* 0x000000000000791b */ /* 0x003fe20003800000 */
.L_x_12162:
[----:B------:R-:W-:Y:S01]  /*22570*/  IMAD.MOV.U32 R21, RZ, RZ, R14 ;  /* 0x000000ffff157224 */ /* 0x000fe200078e000e */
[----:B------:R-:W-:Y:S06]  /*22580*/  BRA `(.L_x_12163) ;  /* 0xfffffe7400ec7947 */ /* 0x000fec000383ffff */
.L_x_11873:
[----:B-1----:R1:W2:Y:S02]  /*22590*/  SYNCS.PHASECHK.TRANS64.TRYWAIT P0, [R18+URZ+0x19c00], R39 ;  /* 0x019c0027120075a7 */ /* 0x0022a4000800017f */
[----:B--2---:R-:W-:Y:S05]  /*225a0*/  @!P0 NANOSLEEP.SYNCS 0x989680 ;  /* 0x009896800000895d */ /* 0x004fea0003900000 */
[----:B------:R-:W2:Y:S02]  /*225b0*/  @!P0 SYNCS.PHASECHK.TRANS64 P0, [R18+URZ+0x19c00], R39 ;  /* 0x019c0027120085a7 */ /* 0x000ea4000800007f */
[----:B--2---:R-:W-:Y:S05]  /*225c0*/  @!P0 BRA `(.L_x_11873) ;  /* 0xfffffffc00f08947 */ /* 0x004fea000383ffff */
[----:B------:R-:W-:Y:S05]  /*225d0*/  BRA `(.L_x_12164) ;  /* 0xfffffe7800b87947 */ /* 0x000fea000383ffff */
.L_x_11879:
[----:B-1----:R1:W2:Y:S02]  /*225e0*/  SYNCS.PHASECHK.TRANS64.TRYWAIT P1, [R14+URZ+0x19c30], R3 ;  /* 0x019c30030e0075a7 */ /* 0x0022a4000802017f */
[----:B--2---:R-:W-:Y:S05]  /*225f0*/  @!P1 NANOSLEEP.SYNCS 0x989680 ;  /* 0x009896800000995d */ /* 0x004fea0003900000 */
[----:B------:R-:W2:Y:S02]  /*22600*/  @!P1 SYNCS.PHASECHK.TRANS64 P1, [R14+URZ+0x19c30], R3 ;  /* 0x019c30030e0095a7 */ /* 0x000ea4000802007f */
[----:B--2---:R-:W-:Y:S05]  /*22610*/  @!P1 BRA `(.L_x_11879) ;  /* 0xfffffffc00f09947 */ /* 0x004fea000383ffff */
[----:B------:R-:W-:Y:S05]  /*22620*/  BRA `(.L_x_11878) ;  /* 0xfffffe9c00207947 */ /* 0x000fea000383ffff */
.L_x_11900:
[----:B-1----:R1:W2:Y:S02]  /*22630*/  SYNCS.PHASECHK.TRANS64.TRYWAIT P1, [R21+URZ+0x19c30], R12 ;  /* 0x019c300c150075a7 */ /* 0x0022a4000802017f */
[----:B--2---:R-:W-:Y:S05]  /*22640*/  @!P1 NANOSLEEP.SYNCS 0x989680 ;  /* 0x009896800000995d */ /* 0x004fea0003900000 */
[----:B------:R-:W2:Y:S02]  /*22650*/  @!P1 SYNCS.PHASECHK.TRANS64 P1, [R21+URZ+0x19c30], R12 ;  /* 0x019c300c150095a7 */ /* 0x000ea4000802007f */
[----:B--2---:R-:W-:Y:S05]  /*22660*/  @!P1 BRA `(.L_x_11900) ;  /* 0xfffffffc00f09947 */ /* 0x004fea000383ffff */
[----:B------:R-:W-:Y:S05]  /*22670*/  BRA `(.L_x_11899) ;  /* 0xfffffecc00b07947 */ /* 0x000fea000383ffff */
.L_x_11905:
[----:B-1----:R1:W2:Y:S02]  /*22680*/  SYNCS.PHASECHK.TRANS64.TRYWAIT P1, [R152+URZ+0x19c50], R12 ;  /* 0x019c500c980075a7 */ /* 0x0022a4000802017f */
[----:B--2---:R-:W-:Y:S05]  /*22690*/  @!P1 NANOSLEEP.SYNCS 0x989680 ;  /* 0x009896800000995d */ /* 0x004fea0003900000 */
[----:B------:R-:W2:Y:S02]  /*226a0*/  @!P1 SYNCS.PHASECHK.TRANS64 P1, [R152+URZ+0x19c50], R12 ;  /* 0x019c500c980095a7 */ /* 0x000ea4000802007f */
[----:B--2---:R-:W-:Y:S05]  /*226b0*/  @!P1 BRA `(.L_x_11905) ;  /* 0xfffffffc00f09947 */ /* 0x004fea000383ffff */
[----:B------:R-:W-:Y:S05]  /*226c0*/  BRA `(.L_x_11904) ;  /* 0xfffffed000347947 */ /* 0x000fea000383ffff */
.L_x_11927:
[----:B-1----:R1:W2:Y:S02]  /*226d0*/  SYNCS.PHASECHK.TRANS64.TRYWAIT P1, [R3+URZ+0x19c30], R20 ;  /* 0x019c3014030075a7 */ /* 0x0022a4000802017f */
[----:B--2---:R-:W-:Y:S05]  /*226e0*/  @!P1 NANOSLEEP.SYNCS 0x989680 ;  /* 0x009896800000995d */ /* 0x004fea0003900000 */
[----:B------:R-:W2:Y:S02]  /*226f0*/  @!P1 SYNCS.PHASECHK.TRANS64 P1, [R3+URZ+0x19c30], R20 ;  /* 0x019c3014030095a7 */ /* 0x000ea4000802007f */
[----:B--2---:R-:W-:Y:S05]  /*22700*/  @!P1 BRA `(.L_x_11927) ;  /* 0xfffffffc00f09947 */ /* 0x004fea000383ffff */
[----:B------:R-:W-:Y:S05]  /*22710*/  BRA `(.L_x_11926) ;  /* 0xffffff0000507947 */ /* 0x000fea000383ffff */
.L_x_11932:
[----:B-1----:R1:W2:Y:S02]  /*22720*/  SYNCS.PHASECHK.TRANS64.TRYWAIT P1, [R15+URZ+0x19c50], R3 ;  /* 0x019c50030f0075a7 */ /* 0x0022a4000802017f */
[----:B--2---:R-:W-:Y:S05]  /*22730*/  @!P1 NANOSLEEP.SYNCS 0x989680 ;  /* 0x009896800000995d */ /* 0x004fea0003900000 */
[----:B------:R-:W2:Y:S02]  /*22740*/  @!P1 SYNCS.PHASECHK.TRANS64 P1, [R15+URZ+0x19c50], R3 ;  /* 0x019c50030f0095a7 */ /* 0x000ea4000802007f */
[----:B--2---:R-:W-:Y:S05]  /*22750*/  @!P1 BRA `(.L_x_11932) ;  /* 0xfffffffc00f09947 */ /* 0x004fea000383ffff */
[----:B------:R-:W-:Y:S05]  /*22760*/  BRA `(.L_x_11931) ;  /* 0xffffff0000d47947 */ /* 0x000fea000383ffff */
.L_x_11942:
[----:B-1----:R1:W2:Y:S02]  /*22770*/  SYNCS.PHASECHK.TRANS64.TRYWAIT P1, [R3+URZ+0x19c30], R14 ;  /* 0x019c300e030075a7 */ /* 0x0022a4000802017f */
[----:B--2---:R-:W-:Y:S05]  /*22780*/  @!P1 NANOSLEEP.SYNCS 0x989680 ;  /* 0x009896800000995d */ /* 0x004fea0003900000 */
[----:B------:R-:W2:Y:S02]  /*22790*/  @!P1 SYNCS.PHASECHK.TRANS64 P1, [R3+URZ+0x19c30], R14 ;  /* 0x019c300e030095a7 */ /* 0x000ea4000802007f */
[----:B--2---:R-:W-:Y:S05]  /*227a0*/  @!P1 BRA `(.L_x_11942) ;  /* 0xfffffffc00f09947 */ /* 0x004fea000383ffff */
[----:B------:R-:W-:Y:S05]  /*227b0*/  BRA `(.L_x_11941) ;  /* 0xffffff1c00a87947 */ /* 0x000fea000383ffff */
.L_x_11947:
[----:B-1----:R1:W2:Y:S02]  /*227c0*/  SYNCS.PHASECHK.TRANS64.TRYWAIT P1, [R21+URZ+0x19c50], R3 ;  /* 0x019c5003150075a7 */ /* 0x0022a4000802017f */
[----:B--2---:R-:W-:Y:S05]  /*227d0*/  @!P1 NANOSLEEP.SYNCS 0x989680 ;  /* 0x009896800000995d */ /* 0x004fea0003900000 */
[----:B------:R-:W2:Y:S02]  /*227e0*/  @!P1 SYNCS.PHASECHK.TRANS64 P1, [R21+URZ+0x19c50], R3 ;  /* 0x019c5003150095a7 */ /* 0x000ea4000802007f */
[----:B--2---:R-:W-:Y:S05]  /*227f0*/  @!P1 BRA `(.L_x_11947) ;  /* 0xfffffffc00f09947 */ /* 0x004fea000383ffff */
[----:B------:R-:W-:Y:S05]  /*22800*/  BRA `(.L_x_11946) ;  /* 0xffffff20002c7947 */ /* 0x000fea000383ffff */
.L_x_11963:
[----:B-1----:R1:W2:Y:S02]  /*22810*/  SYNCS.PHASECHK.TRANS64.TRYWAIT P1, [R4+URZ+0x19c50], R7 ;  /* 0x019c5007040075a7 */ /* 0x0022a4000802017f */
[----:B--2---:R-:W-:Y:S05]  /*22820*/  @!P1 NANOSLEEP.SYNCS 0x989680 ;  /* 0x009896800000995d */ /* 0x004fea0003900000 */
[----:B------:R-:W2:Y:S02]  /*22830*/  @!P1 SYNCS.PHASECHK.TRANS64 P1, [R4+URZ+0x19c50], R7 ;  /* 0x019c5007040095a7 */ /* 0x000ea4000802007f */
[----:B--2---:R-:W-:Y:S05]  /*22840*/  @!P1 BRA `(.L_x_11963) ;  /* 0xfffffffc00f09947 */ /* 0x004fea000383ffff */
[----:B------:R-:W-:Y:S05]  /*22850*/  BRA `(.L_x_11962) ;  /* 0xffffff4c00507947 */ /* 0x000fea000383ffff */
.L_x_11999:
        /* <DEDUP_REMOVED lines=11> */
.L_x_12166:
[----:B------:R-:W-:Y:S05]  /*22910*/  BSYNC B1 ;  /* 0x0000000000017941 */ /* 0x000fea0003800000 */
.L_x_12165:
[----:B------:R-:W-:Y:S05]  /*22920*/  BRA `(.L_x_12167) ;  /* 0xffffff90004c7947 */ /* 0x000fea000383ffff */
.L_x_12001:
[----:B------:R-:W-:Y:S01]  /*22930*/  BSSY B1, `(.L_x_12168) ;  /* 0x0000006000017945 */ /* 0x000fe20003800000 */
[----:B------:R-:W-:-:S07]  /*22940*/  IMAD.MOV.U32 R15, RZ, RZ, -0x1 ;  /* 0xffffffffff0f7424 */ /* 0x000fce00078e00ff */
[----:B01----:R-:W-:Y:S05]  /*22950*/  WARPSYNC.COLLECTIVE R15, `(.L_x_12169) ;  /* 0x000000000f0c7348 */ /* 0x003fea0003c00000 */
[----:B------:R-:W-:Y:S02]  /*22960*/  ELECT P6, UR62, PT ;  /* 0x00000000003e782f */ /* 0x000fe400038c0000 */
[----:B------:R-:W-:Y:S01]  /*22970*/  MOV R14, UR62 ;  /* 0x0000003e000e7c02 */ /* 0x000fe20008000f00 */
[----:B01----:R-:W-:Y:S10]  /*22980*/  ENDCOLLECTIVE ;  /* 0x000000000000791b */ /* 0x003ff40003800000 */
.L_x_12169:
[----:B------:R-:W-:Y:S05]  /*22990*/  BSYNC B1 ;  /* 0x0000000000017941 */ /* 0x000fea0003800000 */
.L_x_12168:
[----:B------:R-:W-:Y:S05]  /*229a0*/  BRA `(.L_x_12000) ;  /* 0xffffff9000447947 */ /* 0x000fea000383ffff */
.L_x_12003:
[----:B0-----:R0:W2:Y:S02]  /*229b0*/  SYNCS.PHASECHK.TRANS64.TRYWAIT P0, [R23+URZ+0x19c20], R5 ;  /* 0x019c2005170075a7 */ /* 0x0010a4000800017f */
[----:B--2---:R-:W-:Y:S05]  /*229c0*/  @!P0 NANOSLEEP.SYNCS 0x989680 ;  /* 0x009896800000895d */ /* 0x004fea0003900000 */
[----:B------:R-:W2:Y:S02]  /*229d0*/  @!P0 SYNCS.PHASECHK.TRANS64 P0, [R23+URZ+0x19c20], R5 ;  /* 0x019c2005170085a7 */ /* 0x000ea4000800007f */
[----:B--2---:R-:W-:Y:S05]  /*229e0*/  @!P0 BRA `(.L_x_12003) ;  /* 0xfffffffc00f08947 */ /* 0x004fea000383ffff */
[----:B------:R-:W-:Y:S05]  /*229f0*/  BRA `(.L_x_12170) ;  /* 0xffffff9000547947 */ /* 0x000fea000383ffff */
.L_x_12007:
[----:B-1----:R1:W2:Y:S02]  /*22a00*/  SYNCS.PHASECHK.TRANS64.TRYWAIT P0, [R8+URZ+0x19ca0], R10 ;  /* 0x019ca00a080075a7 */ /* 0x0022a4000800017f */
[----:B--2---:R-:W-:Y:S05]  /*22a10*/  @!P0 NANOSLEEP.SYNCS 0x989680 ;  /* 0x009896800000895d */ /* 0x004fea0003900000 */
[----:B------:R-:W2:Y:S02]  /*22a20*/  @!P0 SYNCS.PHASECHK.TRANS64 P0, [R8+URZ+0x19ca0], R10 ;  /* 0x019ca00a080085a7 */ /* 0x000ea4000800007f */
[----:B--2---:R-:W-:Y:S05]  /*22a30*/  @!P0 BRA `(.L_x_12007) ;  /* 0xfffffffc00f08947 */ /* 0x004fea000383ffff */
[----:B------:R-:W-:Y:S05]  /*22a40*/  BRA `(.L_x_12171) ;  /* 0xffffff9000707947 */ /* 0x000fea000383ffff */
.L_x_12014:
[----:B0-----:R0:W2:Y:S02]  /*22a50*/  SYNCS.PHASECHK.TRANS64.TRYWAIT P0, [R8+URZ+0x19cc0], R10 ;  /* 0x019cc00a080075a7 */ /* 0x0010a4000800017f */
[----:B--2---:R-:W-:Y:S05]  /*22a60*/  @!P0 NANOSLEEP.SYNCS 0x989680 ;  /* 0x009896800000895d */ /* 0x004fea0003900000 */
[----:B------:R-:W2:Y:S02]  /*22a70*/  @!P0 SYNCS.PHASECHK.TRANS64 P0, [R8+URZ+0x19cc0], R10 ;  /* 0x019cc00a080085a7 */ /* 0x000ea4000800007f */
[----:B--2---:R-:W-:Y:S05]  /*22a80*/  @!P0 BRA `(.L_x_12014) ;  /* 0xfffffffc00f08947 */ /* 0x004fea000383ffff */
[----:B------:R-:W-:Y:S05]  /*22a90*/  BRA `(.L_x_12172) ;  /* 0xffffff94006c7947 */ /* 0x000fea000383ffff */
.L_x_12023:
[----:B0-----:R0:W2:Y:S02]  /*22aa0*/  SYNCS.PHASECHK.TRANS64.TRYWAIT P1, [R8+URZ+0x19ca0], R7 ;  /* 0x019ca007080075a7 */ /* 0x0010a4000802017f */
[----:B--2---:R-:W-:Y:S05]  /*22ab0*/  @!P1 NANOSLEEP.SYNCS 0x989680 ;  /* 0x009896800000995d */ /* 0x004fea0003900000 */
[----:B------:R-:W2:Y:S02]  /*22ac0*/  @!P1 SYNCS.PHASECHK.TRANS64 P1, [R8+URZ+0x19ca0], R7 ;  /* 0x019ca007080095a7 */ /* 0x000ea4000802007f */
[----:B--2---:R-:W-:Y:S05]  /*22ad0*/  @!P1 BRA `(.L_x_12023) ;  /* 0xfffffffc00f09947 */ /* 0x004fea000383ffff */
[----:B------:R-:W-:Y:S05]  /*22ae0*/  BRA `(.L_x_12173) ;  /* 0xffffff9800ac7947 */ /* 0x000fea000383ffff */
.L_x_12030:
[----:B-1----:R1:W2:Y:S02]  /*22af0*/  SYNCS.PHASECHK.TRANS64.TRYWAIT P1, [R8+URZ+0x19cc0], R7 ;  /* 0x019cc007080075a7 */ /* 0x0022a4000802017f */
[----:B--2---:R-:W-:Y:S05]  /*22b00*/  @!P1 NANOSLEEP.SYNCS 0x989680 ;  /* 0x009896800000995d */ /* 0x004fea0003900000 */
[----:B------:R-:W2:Y:S02]  /*22b10*/  @!P1 SYNCS.PHASECHK.TRANS64 P1, [R8+URZ+0x19cc0], R7 ;  /* 0x019cc007080095a7 */ /* 0x000ea4000802007f */
[----:B--2---:R-:W-:Y:S05]  /*22b20*/  @!P1 BRA `(.L_x_12030) ;  /* 0xfffffffc00f09947 */ /* 0x004fea000383ffff */
[----:B------:R-:W-:Y:S05]  /*22b30*/  BRA `(.L_x_12174) ;  /* 0xffffff9c00a47947 */ /* 0x000fea000383ffff */
.L_x_12055:
        /* <DEDUP_REMOVED lines=11> */
.L_x_12176:
[----:B------:R-:W-:Y:S05]  /*22bf0*/  BSYNC B0 ;  /* 0x0000000000007941 */ /* 0x000fea0003800000 */
.L_x_12175:
[----:B------:R-:W-:Y:S05]  /*22c00*/  BRA `(.L_x_12177) ;  /* 0xffffffb000487947 */ /* 0x000fea000383ffff */
.L_x_12058:
[----:B0-----:R-:W2:Y:S02]  /*22c10*/  LDL R0, [R1+0x3c] ;  /* 0x00003c0001007983 */ /* 0x001ea40000100800 */
[----:B--2---:R0:W1:Y:S02]  /*22c20*/  SYNCS.PHASECHK.TRANS64.TRYWAIT P0, [R4+URZ+0x19c80], R0 ;  /* 0x019c8000040075a7 */ /* 0x004064000800017f */
[----:B-1----:R-:W-:Y:S05]  /*22c30*/  @!P0 NANOSLEEP.SYNCS 0x989680 ;  /* 0x009896800000895d */ /* 0x002fea0003900000 */
[----:B------:R-:W1:Y:S02]  /*22c40*/  @!P0 SYNCS.PHASECHK.TRANS64 P0, [R4+URZ+0x19c80], R0 ;  /* 0x019c8000040085a7 */ /* 0x000e64000800007f */
[----:B-1----:R-:W-:Y:S05]  /*22c50*/  @!P0 BRA `(.L_x_12058) ;  /* 0xfffffffc00ec8947 */ /* 0x002fea000383ffff */
[----:B------:R-:W-:Y:S05]  /*22c60*/  BRA `(.L_x_12178) ;  /* 0xffffffb000607947 */ /* 0x000fea000383ffff */
.L_x_12059:
        /* <DEDUP_REMOVED lines=8> */
.L_x_12180:
[----:B------:R-:W-:Y:S05]  /*22cf0*/  BSYNC B0 ;  /* 0x0000000000007941 */ /* 0x000fea0003800000 */
.L_x_12179:
        /* <DEDUP_REMOVED lines=8> */
.L_x_12181:
[----:B------:R-:W0:Y:S01]  /*22d80*/  S2R R15, SR_TID.X ;  /* 0x00000000000f7919 */ /* 0x000e220000002100 */
[----:B------:R-:W1:Y:S01]  /*22d90*/  LDC R11, c[0x0][0x2f4] ;  /* 0x0000bd00ff0b7b82 */ /* 0x000e620000000800 */
[----:B------:R-:W-:Y:S02]  /*22da0*/  IMAD.MOV.U32 R13, RZ, RZ, R9 ;  /* 0x000000ffff0d7224 */ /* 0x000fe400078e0009 */
[----:B------:R-:W-:-:S05]  /*22db0*/  IMAD.MOV.U32 R6, RZ, RZ, R14 ;  /* 0x000000ffff067224 */ /* 0x000fca00078e000e */
[----:B------:R-:W-:-:S05]  /*22dc0*/  IADD3 R6, P0, R26, R6, RZ ;  /* 0x000000061a067210 */ /* 0x000fca0007f1e0ff */
[----:B------:R-:W-:Y:S02]  /*22dd0*/  IMAD.X R7, RZ, RZ, R0, P0 ;  /* 0x000000ffff077224 */ /* 0x000fe400000e0600 */
[----:B------:R-:W-:Y:S01]  /*22de0*/  IMAD.IADD R0, R23, 0x1, R10 ;  /* 0x0000000117007824 */ /* 0x000fe200078e020a */
[----:B-1----:R-:W-:-:S04]  /*22df0*/  ISETP.GE.AND P4, PT, R26, R11, PT ;  /* 0x0000000b1a00720c */ /* 0x002fc80003f86270 */
[----:B------:R-:W-:Y:S01]  /*22e00*/  ISETP.LT.OR P0, PT, R2, 0x1, P4 ;  /* 0x000000010200780c */ /* 0x000fe20002701670 */
[----:B0-----:R-:W-:-:S05]  /*22e10*/  IMAD.SHL.U32 R15, R15, 0x10, RZ ;  /* 0x000000100f0f7824 */ /* 0x001fca00078e00ff */
[----:B------:R-:W-:-:S04]  /*22e20*/  LOP3.LUT R15, R15, 0x10, RZ, 0xc0, !PT ;  /* 0x000000100f0f7812 */ /* 0x000fc800078ec0ff */
[----:B------:R-:W-:-:S03]  /*22e30*/  LOP3.LUT R12, R15, 0x20, RZ, 0xfc, !PT ;  /* 0x000000200f0c7812 */ /* 0x000fc600078efcff */
[----:B------:R-:W-:Y:S01]  /*22e40*/  @!PT LDS RZ, [RZ] ;  /* 0x00000000fffff984 */ /* 0x000fe20000000800 */
[----:B------:R-:W-:Y:S01]  /*22e50*/  @!PT LDS RZ, [RZ] ;  /* 0x00000000fffff984 */ /* 0x000fe20000000800 */
[----:B------:R-:W-:Y:S01]  /*22e60*/  @!PT LDS RZ, [RZ] ;  /* 0x00000000fffff984 */ /* 0x000fe20000000800 */
[----:B------:R0:W-:Y:S01]  /*22e70*/  LDGSTS.E.BYPASS.LTC128B.128 [R0+0x9000], desc[UR42][R6.64], !P0 ;  /* 0x0900000006007fae */ /* 0x0001e2000c101d6a */
[----:B------:R-:W-:Y:S02]  /*22e80*/  LOP3.LUT R15, R15, 0x40, RZ, 0xfc, !PT ;  /* 0x000000400f0f7812 */ /* 0x000fe400078efcff */
[----:B------:R-:W-:Y:S01]  /*22e90*/  ISETP.GE.AND P2, PT, R12, R11, PT ;  /* 0x0000000b0c00720c */ /* 0x000fe20003f46270 */
[----:B------:R-:W-:-:S03]  /*22ea0*/  IMAD.MOV.U32 R12, RZ, RZ, 0x1 ;  /* 0x00000001ff0c7424 */ /* 0x000fc600078e00ff */
        /* <DEDUP_REMOVED lines=9> */
.L_x_12182:
        /* <DEDUP_REMOVED lines=10> */
.L_x_12183:
[----:B------:R-:W-:Y:S01]  /*22fe0*/  IMAD.MOV.U32 R6, RZ, RZ, R14 ;  /* 0x000000ffff067224 */ /* 0x000fe200078e000e */
[----:B------:R-:W-:Y:S06]  /*22ff0*/  BRA `(.L_x_12184) ;  /* 0xffffffb000487947 */ /* 0x000fec000383ffff */
.L_x_12064:
[----:B---3--:R-:W3:Y:S02]  /*23000*/  LDL R2, [R1+0x3c] ;  /* 0x00003c0001027983 */ /* 0x008ee40000100800 */
[----:B---3--:R3:W4:Y:S02]  /*23010*/  SYNCS.PHASECHK.TRANS64.TRYWAIT P0, [R4+URZ+0x19c40], R2 ;  /* 0x019c4002040075a7 */ /* 0x008724000800017f */
[----:B----4-:R-:W-:Y:S05]  /*23020*/  @!P0 NANOSLEEP.SYNCS 0x989680 ;  /* 0x009896800000895d */ /* 0x010fea0003900000 */
[----:B------:R-:W4:Y:S02]  /*23030*/  @!P0 SYNCS.PHASECHK.TRANS64 P0, [R4+URZ+0x19c40], R2 ;  /* 0x019c4002040085a7 */ /* 0x000f24000800007f */
[----:B----4-:R-:W-:Y:S05]  /*23040*/  @!P0 BRA `(.L_x_12064) ;  /* 0xfffffffc00ec8947 */ /* 0x010fea000383ffff */
[----:B------:R-:W-:Y:S05]  /*23050*/  BRA `(.L_x_12185) ;  /* 0xffffffb000ac7947 */ /* 0x000fea000383ffff */
.L_x_12065:
        /* <DEDUP_REMOVED lines=8> */
.L_x_12187:
[----:B------:R-:W-:Y:S05]  /*230e0*/  BSYNC B0 ;  /* 0x0000000000007941 */ /* 0x000fea0003800000 */
.L_x_12186:
        /* <DEDUP_REMOVED lines=8> */
.L_x_12188:
[----:B------:R-:W-:Y:S02]  /*23170*/  IMAD.MOV.U32 R13, RZ, RZ, R6 ;  /* 0x000000ffff0d7224 */ /* 0x000fe400078e0006 */
[----:B------:R-:W-:Y:S02]  /*23180*/  IMAD.MOV.U32 R12, RZ, RZ, 0x1 ;  /* 0x00000001ff0c7424 */ /* 0x000fe400078e00ff */
[----:B------:R-:W-:-:S07]  /*23190*/  IMAD.MOV.U32 R3, RZ, RZ, R14 ;  /* 0x000000ffff037224 */ /* 0x000fce00078e000e */
[----:B------:R-:W-:Y:S05]  /*231a0*/  WARPSYNC.COLLECTIVE R15, `(.L_x_12189) ;  /* 0x000000000f087348 */ /* 0x000fea0003c00000 */
[----:B------:R0:W1:Y:S02]  /*231b0*/  SHFL.IDX P6, R14, R13, R12, R11 ;  /* 0x0000000c0d0e7389 */ /* 0x00006400000c000b */
[----:B01----:R-:W-:Y:S01]  /*231c0*/  ENDCOLLECTIVE ;  /* 0x000000000000791b */ /* 0x003fe20003800000 */
.L_x_12189:
        /* <DEDUP_REMOVED lines=10> */
.L_x_12190:
        /* <DEDUP_REMOVED lines=8> */
.L_x_12070:
        /* <DEDUP_REMOVED lines=9> */
.L_x_12192:
[----:B------:R-:W-:Y:S01]  /*23380*/  ISETP.GE.AND P2, PT, R17, R0, PT ;  /* 0x000000001100720c */ /* 0x000fe20003f46270 */
[----:B------:R-:W-:Y:S02]  /*23390*/  IMAD.MOV.U32 R13, RZ, RZ, R6 ;  /* 0x000000ffff0d7224 */ /* 0x000fe400078e0006 */
[----:B------:R-:W-:-:S10]  /*233a0*/  IMAD.MOV.U32 R2, RZ, RZ, R14 ;  /* 0x000000ffff027224 */ /* 0x000fd400078e000e */
[----:B------:R-:W-:Y:S05]  /*233b0*/  WARPSYNC.COLLECTIVE R15, `(.L_x_12193) ;  /* 0x000000000f087348 */ /* 0x000fea0003c00000 */
[----:B------:R0:W1:Y:S02]  /*233c0*/  SHFL.IDX P6, R14, R13, R12, R11 ;  /* 0x0000000c0d0e7389 */ /* 0x00006400000c000b */
[----:B01----:R-:W-:Y:S01]  /*233d0*/  ENDCOLLECTIVE ;  /* 0x000000000000791b */ /* 0x003fe20003800000 */
.L_x_12193:
[----:B------:R-:W-:Y:S02]  /*233e0*/  IMAD.MOV.U32 R13, RZ, RZ, R5 ;  /* 0x000000ffff0d7224 */ /* 0x000fe400078e0005 */
[----:B------:R-:W-:Y:S02]  /*233f0*/  IMAD.MOV.U32 R12, RZ, RZ, 0x1 ;  /* 0x00000001ff0c7424 */ /* 0x000fe400078e00ff */
[----:B------:R-:W-:-:S07]  /*23400*/  IMAD.MOV.U32 R3, RZ, RZ, R14 ;  /* 0x000000ffff037224 */ /* 0x000fce00078e000e */
[----:B------:R-:W-:Y:S05]  /*23410*/  WARPSYNC.COLLECTIVE R15, `(.L_x_12194) ;  /* 0x000000000f087348 */ /* 0x000fea0003c00000 */
[----:B------:R0:W1:Y:S02]  /*23420*/  SHFL.IDX P6, R14, R13, R12, R11 ;  /* 0x0000000c0d0e7389 */ /* 0x00006400000c000b */
[----:B01----:R-:W-:Y:S01]  /*23430*/  ENDCOLLECTIVE ;  /* 0x000000000000791b */ /* 0x003fe20003800000 */
.L_x_12194:
        /* <DEDUP_REMOVED lines=10> */
.L_x_12195:
        /* <DEDUP_REMOVED lines=13> */
.L_x_12196:
        /* <DEDUP_REMOVED lines=14> */
.L_x_12197:
[----:B------:R-:W-:Y:S01]  /*23690*/  IMAD.MOV.U32 R2, RZ, RZ, R14 ;  /* 0x000000ffff027224 */ /* 0x000fe200078e000e */
[----:B------:R-:W-:Y:S06]  /*236a0*/  BRA `(.L_x_12198) ;  /* 0xffffffb800787947 */ /* 0x000fec000383ffff */
.L_x_12075:
[----:B--2---:R2:W3:Y:S02]  /*236b0*/  SYNCS.PHASECHK.TRANS64.TRYWAIT P0, [R23+URZ+0x19c20], R0 ;  /* 0x019c2000170075a7 */ /* 0x0044e4000800017f */
[----:B---3--:R-:W-:Y:S05]  /*236c0*/  @!P0 NANOSLEEP.SYNCS 0x989680 ;  /* 0x009896800000895d */ /* 0x008fea0003900000 */
[----:B------:R-:W3:Y:S02]  /*236d0*/  @!P0 SYNCS.PHASECHK.TRANS64 P0, [R23+URZ+0x19c20], R0 ;  /* 0x019c2000170085a7 */ /* 0x000ee4000800007f */
[----:B---3--:R-:W-:Y:S05]  /*236e0*/  @!P0 BRA `(.L_x_12075) ;  /* 0xfffffffc00f08947 */ /* 0x008fea000383ffff */
[----:B------:R-:W-:Y:S05]  /*236f0*/  BRA `(.L_x_12199) ;  /* 0xffffffb800e87947 */ /* 0x000fea000383ffff */
.L_x_12079:
[----:B0-----:R0:W1:Y:S02]  /*23700*/  SYNCS.PHASECHK.TRANS64.TRYWAIT P0, [R0+URZ+0x19c80], R10 ;  /* 0x019c800a000075a7 */ /* 0x001064000800017f */
[----:B-1----:R-:W-:Y:S05]  /*23710*/  @!P0 NANOSLEEP.SYNCS 0x989680 ;  /* 0x009896800000895d */ /* 0x002fea0003900000 */
[----:B------:R-:W1:Y:S02]  /*23720*/  @!P0 SYNCS.PHASECHK.TRANS64 P0, [R0+URZ+0x19c80], R10 ;  /* 0x019c800a000085a7 */ /* 0x000e64000800007f */
[----:B-1----:R-:W-:Y:S05]  /*23730*/  @!P0 BRA `(.L_x_12079) ;  /* 0xfffffffc00f08947 */ /* 0x002fea000383ffff */
[----:B------:R-:W-:Y:S05]  /*23740*/  BRA `(.L_x_12200) ;  /* 0xffffffbc00bc7947 */ /* 0x000fea000383ffff */
.L_x_12080:
        /* <DEDUP_REMOVED lines=8> */
.L_x_12202:
[----:B------:R-:W-:Y:S05]  /*237d0*/  BSYNC B0 ;  /* 0x0000000000007941 */ /* 0x000fea0003800000 */
.L_x_12201:
        /* <DEDUP_REMOVED lines=10> */
.L_x_12203:
        /* <DEDUP_REMOVED lines=11> */
.L_x_12204:
        /* <DEDUP_REMOVED lines=11> */
.L_x_12205:
[----:B------:R-:W-:Y:S01]  /*239e0*/  IMAD.MOV.U32 R2, RZ, RZ, R14 ;  /* 0x000000ffff027224 */ /* 0x000fe200078e000e */
[----:B------:R-:W-:Y:S06]  /*239f0*/  BRA `(.L_x_12206) ;  /* 0xffffffbc00cc7947 */ /* 0x000fec000383ffff */
.L_x_12085:
[----:B---3--:R3:W4:Y:S02]  /*23a00*/  SYNCS.PHASECHK.TRANS64.TRYWAIT P0, [R0+URZ+0x19c40], R10 ;  /* 0x019c400a000075a7 */ /* 0x008724000800017f */
[----:B----4-:R-:W-:Y:S05]  /*23a10*/  @!P0 NANOSLEEP.SYNCS 0x989680 ;  /* 0x009896800000895d */ /* 0x010fea0003900000 */
[----:B------:R-:W4:Y:S02]  /*23a20*/  @!P0 SYNCS.PHASECHK.TRANS64 P0, [R0+URZ+0x19c40], R10 ;  /* 0x019c400a000085a7 */ /* 0x000f24000800007f */
[----:B----4-:R-:W-:Y:S05]  /*23a30*/  @!P0 BRA `(.L_x_12085) ;  /* 0xfffffffc00f08947 */ /* 0x010fea000383ffff */
[----:B------:R-:W-:Y:S05]  /*23a40*/  BRA `(.L_x_12207) ;  /* 0xffffffc000307947 */ /* 0x000fea000383ffff */
.L_x_12086:
        /* <DEDUP_REMOVED lines=8> */
.L_x_12209:
[----:B------:R-:W-:Y:S05]  /*23ad0*/  BSYNC B0 ;  /* 0x0000000000007941 */ /* 0x000fea0003800000 */
.L_x_12208:
        /* <DEDUP_REMOVED lines=8> */
.L_x_12210:
[----:B------:R-:W-:Y:S02]  /*23b60*/  IMAD.MOV.U32 R13, RZ, RZ, R8 ;  /* 0x000000ffff0d7224 */ /* 0x000fe400078e0008 */
[----:B------:R-:W-:Y:S02]  /*23b70*/  IMAD.MOV.U32 R12, RZ, RZ, 0x1 ;  /* 0x00000001ff0c7424 */ /* 0x000fe400078e00ff */
[----:B------:R-:W-:-:S07]  /*23b80*/  IMAD.MOV.U32 R2, RZ, RZ, R14 ;  /* 0x000000ffff027224 */ /* 0x000fce00078e000e */
[----:B------:R-:W-:Y:S05]  /*23b90*/  WARPSYNC.COLLECTIVE R15, `(.L_x_12211) ;  /* 0x000000000f087348 */ /* 0x000fea0003c00000 */
[----:B------:R0:W1:Y:S02]  /*23ba0*/  SHFL.IDX P6, R14, R13, R12, R11 ;  /* 0x0000000c0d0e7389 */ /* 0x00006400000c000b */
[----:B01----:R-:W-:Y:S01]  /*23bb0*/  ENDCOLLECTIVE ;  /* 0x000000000000791b */ /* 0x003fe20003800000 */
.L_x_12211:
        /* <DEDUP_REMOVED lines=13> */
.L_x_12212:
[----:B------:R-:W-:Y:S01]  /*23c90*/  IMAD.MOV.U32 R2, RZ, RZ, R14 ;  /* 0x000000ffff027224 */ /* 0x000fe200078e000e */
[----:B------:R-:W-:Y:S06]  /*23ca0*/  BRA `(.L_x_12213) ;  /* 0xffffffc0003c7947 */ /* 0x000fec000383ffff */
.L_x_12091:
[----:B0-----:R0:W2:Y:S02]  /*23cb0*/  SYNCS.PHASECHK.TRANS64.TRYWAIT P2, [R2+URZ+0x19c70], R0 ;  /* 0x019c7000020075a7 */ /* 0x0010a4000804017f */
[----:B--2---:R-:W-:Y:S05]  /*23cc0*/  @!P2 NANOSLEEP.SYNCS 0x989680 ;  /* 0x009896800000a95d */ /* 0x004fea0003900000 */
[----:B------:R-:W2:Y:S02]  /*23cd0*/  @!P2 SYNCS.PHASECHK.TRANS64 P2, [R2+URZ+0x19c70], R0 ;  /* 0x019c70000200a5a7 */ /* 0x000ea4000804007f */
[----:B--2---:R-:W-:Y:S05]  /*23ce0*/  @!P2 BRA `(.L_x_12091) ;  /* 0xfffffffc00f0a947 */ /* 0x004fea000383ffff */
[----:B------:R-:W-:Y:S05]  /*23cf0*/  BRA `(.L_x_12214) ;  /* 0xffffffc000a87947 */ /* 0x000fea000383ffff */
.L_x_12093:
[----:B0-----:R0:W2:Y:S02]  /*23d00*/  SYNCS.PHASECHK.TRANS64.TRYWAIT P2, [R2+URZ+0x19c60], R3 ;  /* 0x019c6003020075a7 */ /* 0x0010a4000804017f */
[----:B--2---:R-:W-:Y:S05]  /*23d10*/  @!P2 NANOSLEEP.SYNCS 0x989680 ;  /* 0x009896800000a95d */ /* 0x004fea0003900000 */
[----:B------:R-:W2:Y:S02]  /*23d20*/  @!P2 SYNCS.PHASECHK.TRANS64 P2, [R2+URZ+0x19c60], R3 ;  /* 0x019c60030200a5a7 */ /* 0x000ea4000804007f */
[----:B--2---:R-:W-:Y:S05]  /*23d30*/  @!P2 BRA `(.L_x_12093) ;  /* 0xfffffffc00f0a947 */ /* 0x004fea000383ffff */
[----:B------:R-:W-:Y:S05]  /*23d40*/  BRA `(.L_x_12215) ;  /* 0xffffffc000b87947 */ /* 0x000fea000383ffff */
.L_x_12101:
[----:B-1----:R1:W2:Y:S02]  /*23d50*/  SYNCS.PHASECHK.TRANS64.TRYWAIT P1, [R0+URZ+0x19c70], R2 ;  /* 0x019c7002000075a7 */ /* 0x0022a4000802017f */
[----:B--2---:R-:W-:Y:S05]  /*23d60*/  @!P1 NANOSLEEP.SYNCS 0x989680 ;  /* 0x009896800000995d */ /* 0x004fea0003900000 */
[----:B------:R-:W2:Y:S02]  /*23d70*/  @!P1 SYNCS.PHASECHK.TRANS64 P1, [R0+URZ+0x19c70], R2 ;  /* 0x019c7002000095a7 */ /* 0x000ea4000802007f */
[----:B--2---:R-:W-:Y:S05]  /*23d80*/  @!P1 BRA `(.L_x_12101) ;  /* 0xfffffffc00f09947 */ /* 0x004fea000383ffff */
[----:B------:R-:W-:Y:S05]  /*23d90*/  BRA `(.L_x_12216) ;  /* 0xffffffc800587947 */ /* 0x000fea000383ffff */
.L_x_12103:
[----:B0-----:R0:W1:Y:S02]  /*23da0*/  SYNCS.PHASECHK.TRANS64.TRYWAIT P1, [R0+URZ+0x19c60], R2 ;  /* 0x019c6002000075a7 */ /* 0x001064000802017f */
[----:B-1----:R-:W-:Y:S05]  /*23db0*/  @!P1 NANOSLEEP.SYNCS 0x989680 ;  /* 0x009896800000995d */ /* 0x002fea0003900000 */
[----:B------:R-:W1:Y:S02]  /*23dc0*/  @!P1 SYNCS.PHASECHK.TRANS64 P1, [R0+URZ+0x19c60], R2 ;  /* 0x019c6002000095a7 */ /* 0x000e64000802007f */
[----:B-1----:R-:W-:Y:S05]  /*23dd0*/  @!P1 BRA `(.L_x_12103) ;  /* 0xfffffffc00f09947 */ /* 0x002fea000383ffff */
[----:B------:R-:W-:Y:S05]  /*23de0*/  BRA `(.L_x_12217) ;  /* 0xffffffc800647947 */ /* 0x000fea000383ffff */
.L_x_12108:
[----:B------:R-:W-:Y:S01]  /*23df0*/  BSSY B0, `(.L_x_12218) ;  /* 0x0000008000007945 */ /* 0x000fe20003800000 */
[----:B------:R-:W-:Y:S02]  /*23e00*/  IMAD.MOV.U32 R13, RZ, RZ, R16 ;  /* 0x000000ffff0d7224 */ /* 0x000fe400078e0010 */
[----:B------:R-:W-:Y:S02]  /*23e10*/  IMAD.MOV.U32 R12, RZ, RZ, RZ ;  /* 0x000000ffff0c7224 */ /* 0x000fe400078e00ff */
[----:B0-----:R-:W-:Y:S02]  /*23e20*/  IMAD.MOV.U32 R11, RZ, RZ, 0x1f ;  /* 0x0000001fff0b7424 */ /* 0x001fe400078e00ff */
[----:B------:R-:W-:-:S07]  /*23e30*/  IMAD.MOV.U32 R15, RZ, RZ, -0x1 ;  /* 0xffffffffff0f7424 */ /* 0x000fce00078e00ff */
[----:B-12---:R-:W-:Y:S05]  /*23e40*/  WARPSYNC.COLLECTIVE R15, `(.L_x_12219) ;  /* 0x000000000f087348 */ /* 0x006fea0003c00000 */
[----:B------:R0:W3:Y:S02]  /*23e50*/  SHFL.IDX P6, R14, R13, R12, R11 ;  /* 0x0000000c0d0e7389 */ /* 0x0000e400000c000b */
[----:B0123--:R-:W-:Y:S01]  /*23e60*/  ENDCOLLECTIVE ;  /* 0x000000000000791b */ /* 0x00ffe20003800000 */
.L_x_12219:
[----:B------:R-:W-:Y:S05]  /*23e70*/  BSYNC B0 ;  /* 0x0000000000007941 */ /* 0x000fea0003800000 */
.L_x_12218:
        /* <DEDUP_REMOVED lines=9> */
.L_x_12220:
        /* <DEDUP_REMOVED lines=18> */
.L_x_12221:
        /* <DEDUP_REMOVED lines=8> */
.L_x_12222:
        /* <DEDUP_REMOVED lines=8> */
.L_x_12223:
        /* <DEDUP_REMOVED lines=8> */
.L_x_12224:
        /* <DEDUP_REMOVED lines=8> */
.L_x_12225:
        /* <DEDUP_REMOVED lines=9> */
.L_x_12226:
[----:B------:R-:W-:Y:S01]  /*242c0*/  IMAD.MOV.U32 R16, RZ, RZ, R14 ;  /* 0x000000ffff107224 */ /* 0x000fe200078e000e */
[----:B------:R-:W-:Y:S06]  /*242d0*/  BRA `(.L_x_12227) ;  /* 0xffffffcc00387947 */ /* 0x000fec000383ffff */
.L_x_12113:
[----:B------:R-:W-:Y:S01]  /*242e0*/  BSSY B0, `(.L_x_12228) ;  /* 0x0000008000007945 */ /* 0x000fe20003800000 */
[----:B-----5:R-:W-:Y:S02]  /*242f0*/  IMAD.MOV.U32 R13, RZ, RZ, R2 ;  /* 0x000000ffff0d7224 */ /* 0x020fe400078e0002 */
[----:B------:R-:W-:Y:S02]  /*24300*/  IMAD.MOV.U32 R12, RZ, RZ, 0x1 ;  /* 0x00000001ff0c7424 */ /* 0x000fe400078e00ff */
[----:B0-----:R-:W-:Y:S02]  /*24310*/  IMAD.MOV.U32 R11, RZ, RZ, RZ ;  /* 0x000000ffff0b7224 */ /* 0x001fe400078e00ff */
[----:B------:R-:W-:-:S07]  /*24320*/  IMAD.MOV.U32 R15, RZ, RZ, -0x1 ;  /* 0xffffffffff0f7424 */ /* 0x000fce00078e00ff */
[----:B-123--:R-:W-:Y:S05]  /*24330*/  WARPSYNC.COLLECTIVE R15, `(.L_x_12229) ;  /* 0x000000000f087348 */ /* 0x00efea0003c00000 */
[----:B------:R0:W4:Y:S02]  /*24340*/  SHFL.UP P6, R14, R13, R12, R11 ;  /* 0x0400000c0d0e7389 */ /* 0x00012400000c000b */
[----:B01234-:R-:W-:Y:S01]  /*24350*/  ENDCOLLECTIVE ;  /* 0x000000000000791b */ /* 0x01ffe20003800000 */
.L_x_12229:
[----:B------:R-:W-:Y:S05]  /*24360*/  BSYNC B0 ;  /* 0x0000000000007941 */ /* 0x000fea0003800000 */
.L_x_12228:
        /* <DEDUP_REMOVED lines=9> */
.L_x_12230:
        /* <DEDUP_REMOVED lines=8> */
.L_x_12231:
        /* <DEDUP_REMOVED lines=8> */
.L_x_12232:
        /* <DEDUP_REMOVED lines=8> */
.L_x_12233:
        /* <DEDUP_REMOVED lines=9> */
.L_x_12234:
[----:B------:R-:W-:Y:S01]  /*24610*/  IMAD.MOV.U32 R16, RZ, RZ, R14 ;  /* 0x000000ffff107224 */ /* 0x000fe200078e000e */
[----:B------:R-:W-:Y:S06]  /*24620*/  BRA `(.L_x_12235) ;  /* 0xffffffcc00007947 */ /* 0x000fec000383ffff */
.L_x_12115:
[----:B------:R-:W-:Y:S01]  /*24630*/  BSSY B0, `(.L_x_12236) ;  /* 0x0000006000007945 */ /* 0x000fe20003800000 */
[----:B------:R-:W-:Y:S01]  /*24640*/  PLOP3.LUT P6, PT, P6, PT, PT, 0x8, 0x0 ;  /* 0x000000000000781c */ /* 0x000fe200037ce170 */
[----:B------:R-:W-:-:S12]  /*24650*/  IMAD.MOV.U32 R15, RZ, RZ, -0x1 ;  /* 0xffffffffff0f7424 */ /* 0x000fd800078e00ff */
[----:B0123--:R-:W-:Y:S05]  /*24660*/  WARPSYNC.COLLECTIVE R15, `(.L_x_12237) ;  /* 0x000000000f087348 */ /* 0x00ffea0003c00000 */
[----:B------:R-:W-:Y:S01]  /*24670*/  VOTE.ANY R14, PT, P6 ;  /* 0x00000000000e7806 */ /* 0x000fe200030e0100 */
[----:B0123--:R-:W-:Y:S06]  /*24680*/  ENDCOLLECTIVE ;  /* 0x000000000000791b */ /* 0x00ffec0003800000 */
.L_x_12237:
[----:B------:R-:W-:Y:S05]  /*24690*/  BSYNC B0 ;  /* 0x0000000000007941 */ /* 0x000fea0003800000 */
.L_x_12236:
        /* <DEDUP_REMOVED lines=9> */
.L_x_12238:
[----:B------:R-:W-:Y:S01]  /*24730*/  IMAD.MOV.U32 R17, RZ, RZ, R14 ;  /* 0x000000ffff117224 */ /* 0x000fe200078e000e */
[----:B------:R-:W-:Y:S06]  /*24740*/  BRA `(.L_x_12239) ;  /* 0xffffffc800f07947 */ /* 0x000fec000383ffff */
.L_x_12117:
[----:B------:R-:W-:Y:S01]  /*24750*/  BSSY B0, `(.L_x_12240) ;  /* 0x0000007000007945 */ /* 0x000fe20003800000 */
[----:B------:R-:W-:Y:S02]  /*24760*/  IMAD.MOV.U32 R13, RZ, RZ, R3 ;  /* 0x000000ffff0d7224 */ /* 0x000fe400078e0003 */
[----:B0-----:R-:W-:Y:S02]  /*24770*/  IMAD.MOV.U32 R11, RZ, RZ, 0x1f ;  /* 0x0000001fff0b7424 */ /* 0x001fe400078e00ff */
[----:B------:R-:W-:-:S07]  /*24780*/  IMAD.MOV.U32 R15, RZ, RZ, -0x1 ;  /* 0xffffffffff0f7424 */ /* 0x000fce00078e00ff */
[----:B-1234-:R-:W-:Y:S05]  /*24790*/  WARPSYNC.COLLECTIVE R15, `(.L_x_12241) ;  /* 0x000000000f087348 */ /* 0x01efea0003c00000 */
[----:B------:R0:W0:Y:S02]  /*247a0*/  SHFL.IDX P6, R14, R13, R12, R11 ;  /* 0x0000000c0d0e7389 */ /* 0x00002400000c000b */
[----:B01234-:R-:W-:Y:S01]  /*247b0*/  ENDCOLLECTIVE ;  /* 0x000000000000791b */ /* 0x01ffe20003800000 */
.L_x_12241:
[----:B------:R-:W-:Y:S05]  /*247c0*/  BSYNC B0 ;  /* 0x0000000000007941 */ /* 0x000fea0003800000 */
.L_x_12240:
[----:B------:R-:W-:Y:S01]  /*247d0*/  IMAD.MOV.U32 R3, RZ, RZ, R14 ;  /* 0x000000ffff037224 */ /* 0x000fe200078e000e */
[----:B------:R-:W-:Y:S06]  /*247e0*/  BRA `(.L_x_12242) ;  /* 0xffffffc800e47947 */ /* 0x000fec000383ffff */
.L_x_12121:
[----:B0-----:R0:W2:Y:S02]  /*247f0*/  SYNCS.PHASECHK.TRANS64.TRYWAIT P0, [R5+URZ+0x19c20], R0 ;  /* 0x019c2000050075a7 */ /* 0x0010a4000800017f */
[----:B--2---:R-:W-:Y:S05]  /*24800*/  @!P0 NANOSLEEP.SYNCS 0x989680 ;  /* 0x009896800000895d */ /* 0x004fea0003900000 */
[----:B------:R-:W2:Y:S02]  /*24810*/  @!P0 SYNCS.PHASECHK.TRANS64 P0, [R5+URZ+0x19c20], R0 ;  /* 0x019c2000050085a7 */ /* 0x000ea4000800007f */
[----:B--2---:R-:W-:Y:S05]  /*24820*/  @!P0 BRA `(.L_x_12121) ;  /* 0xfffffffc00f08947 */ /* 0x004fea000383ffff */
[----:B------:R-:W-:Y:S05]  /*24830*/  BRA `(.L_x_12243) ;  /* 0xffffffd000687947 */ /* 0x000fea000383ffff */
.L_x_12122:
        /* <DEDUP_REMOVED lines=11> */
.L_x_12245:
[----:B------:R-:W-:Y:S05]  /*248f0*/  BSYNC B0 ;  /* 0x0000000000007941 */ /* 0x000fea0003800000 */
.L_x_12244:
[----:B------:R-:W-:Y:S05]  /*24900*/  BRA `(.L_x_12246) ;  /* 0xffffffd000507947 */ /* 0x000fea000383ffff */
.L_x_12123:
[----:B------:R-:W-:Y:S01]  /*24910*/  BSSY B0, `(.L_x_12247) ;  /* 0x0000006000007945 */ /* 0x000fe20003800000 */
[----:B------:R-:W-:-:S07]  /*24920*/  IMAD.MOV.U32 R15, RZ, RZ, -0x1 ;  /* 0xffffffffff0f7424 */ /* 0x000fce00078e00ff */
[----:B01----:R-:W-:Y:S05]  /*24930*/  WARPSYNC.COLLECTIVE R15, `(.L_x_12248) ;  /* 0x000000000f0c7348 */ /* 0x003fea0003c00000 */
[----:B------:R-:W-:Y:S02]  /*24940*/  ELECT P6, UR62, PT ;  /* 0x00000000003e782f */ /* 0x000fe400038c0000 */
[----:B------:R-:W-:Y:S01]  /*24950*/  MOV R14, UR62 ;  /* 0x0000003e000e7c02 */ /* 0x000fe20008000f00 */
[----:B01----:R-:W-:Y:S10]  /*24960*/  ENDCOLLECTIVE ;  /* 0x000000000000791b */ /* 0x003ff40003800000 */
.L_x_12248:
[----:B------:R-:W-:Y:S05]  /*24970*/  BSYNC B0 ;  /* 0x0000000000007941 */ /* 0x000fea0003800000 */
.L_x_12247:
[----:B------:R-:W-:Y:S05]  /*24980*/  BRA `(.L_x_12249) ;  /* 0xffffffd000447947 */ /* 0x000fea000383ffff */
.L_x_12125:
[----:B0-----:R0:W2:Y:S02]  /*24990*/  SYNCS.PHASECHK.TRANS64.TRYWAIT P1, [R3+URZ+0x19c40], R2 ;  /* 0x019c4002030075a7 */ /* 0x0010a4000802017f */
[----:B--2---:R-:W-:Y:S05]  /*249a0*/  @!P1 NANOSLEEP.SYNCS 0x989680 ;  /* 0x009896800000995d */ /* 0x004fea0003900000 */
[----:B------:R-:W2:Y:S02]  /*249b0*/  @!P1 SYNCS.PHASECHK.TRANS64 P1, [R3+URZ+0x19c40], R2 ;  /* 0x019c4002030095a7 */ /* 0x000ea4000802007f */
[----:B--2---:R-:W-:Y:S05]  /*249c0*/  @!P1 BRA `(.L_x_12125) ;  /* 0xfffffffc00f09947 */ /* 0x004fea000383ffff */
[----:B------:R-:W-:Y:S05]  /*249d0*/  BRA `(.L_x_12250) ;  /* 0xffffffd000647947 */ /* 0x000fea000383ffff */
.L_x_12127:
[----:B--2---:R2:W3:Y:S02]  /*249e0*/  SYNCS.PHASECHK.TRANS64.TRYWAIT P1, [R5+URZ+0x19c40], R0 ;  /* 0x019c4000050075a7 */ /* 0x0044e4000802017f */
[----:B---3--:R-:W-:Y:S05]  /*249f0*/  @!P1 NANOSLEEP.SYNCS 0x989680 ;  /* 0x009896800000995d */ /* 0x008fea0003900000 */
[----:B------:R-:W3:Y:S02]  /*24a00*/  @!P1 SYNCS.PHASECHK.TRANS64 P1, [R5+URZ+0x19c40], R0 ;  /* 0x019c4000050095a7 */ /* 0x000ee4000802007f */
[----:B---3--:R-:W-:Y:S05]  /*24a10*/  @!P1 BRA `(.L_x_12127) ;  /* 0xfffffffc00f09947 */ /* 0x008fea000383ffff */
[----:B------:R-:W-:Y:S05]  /*24a20*/  BRA `(.L_x_12251) ;  /* 0xffffffd000707947 */ /* 0x000fea000383ffff */
.L_x_12129:
[----:B---3--:R3:W4:Y:S02]  /*24a30*/  SYNCS.PHASECHK.TRANS64.TRYWAIT P1, [R3+URZ+0x19c60], R2 ;  /* 0x019c6002030075a7 */ /* 0x008724000802017f */
[----:B----4-:R-:W-:Y:S05]  /*24a40*/  @!P1 NANOSLEEP.SYNCS 0x989680 ;  /* 0x009896800000995d */ /* 0x010fea0003900000 */
[----:B------:R-:W4:Y:S02]  /*24a50*/  @!P1 SYNCS.PHASECHK.TRANS64 P1, [R3+URZ+0x19c60], R2 ;  /* 0x019c6002030095a7 */ /* 0x000f24000802007f */
[----:B----4-:R-:W-:Y:S05]  /*24a60*/  @!P1 BRA `(.L_x_12129) ;  /* 0xfffffffc00f09947 */ /* 0x010fea000383ffff */
[----:B------:R-:W-:Y:S05]  /*24a70*/  BRA `(.L_x_12252) ;  /* 0xffffffd0006c7947 */ /* 0x000fea000383ffff */
.L_x_12131:
[----:B----4-:R4:W0:Y:S02]  /*24a80*/  SYNCS.PHASECHK.TRANS64.TRYWAIT P1, [R5+URZ+0x19c60], R0 ;  /* 0x019c6000050075a7 */ /* 0x010824000802017f */
[----:B0-----:R-:W-:Y:S05]  /*24a90*/  @!P1 NANOSLEEP.SYNCS 0x989680 ;  /* 0x009896800000995d */ /* 0x001fea0003900000 */
[----:B------:R-:W0:Y:S02]  /*24aa0*/  @!P1 SYNCS.PHASECHK.TRANS64 P1, [R5+URZ+0x19c60], R0 ;  /* 0x019c6000050095a7 */ /* 0x000e24000802007f */
[----:B0-----:R-:W-:Y:S05]  /*24ab0*/  @!P1 BRA `(.L_x_12131) ;  /* 0xfffffffc00f09947 */ /* 0x001fea000383ffff */
[----:B------:R-:W-:Y:S05]  /*24ac0*/  BRA `(.L_x_12253) ;  /* 0xffffffd000687947 */ /* 0x000fea000383ffff */
.L_x_12133:
[----:B------:R0:W0:Y:S02]  /*24ad0*/  SYNCS.PHASECHK.TRANS64.TRYWAIT P1, [R3+URZ+0x19c80], R2 ;  /* 0x019c8002030075a7 */ /* 0x000024000802017f */
[----:B0-----:R-:W-:Y:S05]  /*24ae0*/  @!P1 NANOSLEEP.SYNCS 0x989680 ;  /* 0x009896800000995d */ /* 0x001fea0003900000 */
[----:B------:R-:W0:Y:S02]  /*24af0*/  @!P1 SYNCS.PHASECHK.TRANS64 P1, [R3+URZ+0x19c80], R2 ;  /* 0x019c8002030095a7 */ /* 0x000e24000802007f */
[----:B0-----:R-:W-:Y:S05]  /*24b00*/  @!P1 BRA `(.L_x_12133) ;  /* 0xfffffffc00f09947 */ /* 0x001fea000383ffff */
[----:B------:R-:W-:Y:S05]  /*24b10*/  BRA `(.L_x_12254) ;  /* 0xffffffd000647947 */ /* 0x000fea000383ffff */
.L_x_12255:
        /* <DEDUP_REMOVED lines=14> */
.L_x_15857:


//--------------------- .text._ZN7cutlass13device_kernelIN5flash11enable_sm90INS1_16FlashAttnFwdSm90INS1_25CollectiveMainloopFwdSm90ILi2EN4cute5tupleIJNS5_1CILi1EEES8_S8_EEENS6_IJNS7_ILi192EEENS7_ILi128EEENS7_ILi96EEEEEELi96ENS_12float_e4m3_tEfNS_4arch4Sm90ELb1ELb0ELb0ELb0ELb1ELb0ELb0ELb1ELb1ELb1ELb0ELb0EEENS1_21CollectiveEpilogueFwdINS6_IJSA_SC_SB_EEES9_NS_10bfloat16_tESG_Li384ELb0ELb1ELb0ELb1EEENS1_30DynamicPersistentTileSchedulerILi384ELi128ELb0ELb1ELb1EEEEEEEEEvNT_6ParamsE --------------------------
	.section	.text._ZN7cutlass13device_kernelIN5flash11enable_sm90INS1_16FlashAttnFwdSm90INS1_25CollectiveMainloopFwdSm90ILi2EN4cute5tupleIJNS5_1CILi1EEES8_S8_EEENS6_IJNS7_ILi192EEENS7_ILi128EEENS7_ILi96EEEEEELi96ENS_12float_e4m3_tEfNS_4arch4Sm90ELb1ELb0ELb0ELb0ELb1ELb0ELb0ELb1ELb1ELb1ELb0ELb0EEENS1_21CollectiveEpilogueFwdINS6_IJSA_SC_SB_EEES9_NS_10bfloat16_tESG_Li384ELb0ELb1ELb0ELb1EEENS1_30DynamicPersistentTileSchedulerILi384ELi128ELb0ELb1ELb1EEEEEEEEEvNT_6ParamsE,"ax",@progbits
	.align	128
.text._ZN7cutlass13device_kernelIN5flash11enable_sm90INS1_16FlashAttnFwdSm90INS1_25CollectiveMainloopFwdSm90ILi2EN4cute5tupleIJNS5_1CILi1EEES8_S8_EEENS6_IJNS7_ILi192EEENS7_ILi128EEENS7_ILi96EEEEEELi96ENS_12float_e4m3_tEfNS_4arch4Sm90ELb1ELb0ELb0ELb0ELb1ELb0ELb0ELb1ELb1ELb1ELb0ELb0EEENS1_21CollectiveEpilogueFwdINS6_IJSA_SC_SB_EEES9_NS_10bfloat16_tESG_Li384ELb0ELb1ELb0ELb1EEENS1_30DynamicPersistentTileSchedulerILi384ELi128ELb0ELb1ELb1EEEEEEEEEvNT_6ParamsE:
        .type           _ZN7cutlass13device_kernelIN5flash11enable_sm90INS1_16FlashAttnFwdSm90INS1_25CollectiveMainloopFwdSm90ILi2EN4cute5tupleIJNS5_1CILi1EEES8_S8_EEENS6_IJNS7_ILi192EEENS7_ILi128EEENS7_ILi96EEEEEELi96ENS_12float_e4m3_tEfNS_4arch4Sm90ELb1ELb0ELb0ELb0ELb1ELb0ELb0ELb1ELb1ELb1ELb0ELb0EEENS1_21CollectiveEpilogueFwdINS6_IJSA_SC_SB_EEES9_NS_10bfloat16_tESG_Li384ELb0ELb1ELb0ELb1EEENS1_30DynamicPersistentTileSchedulerILi384ELi128ELb0ELb1ELb1EEEEEEEEEvNT_6ParamsE,@function
        .size           _ZN7cutlass13device_kernelIN5flash11enable_sm90INS1_16FlashAttnFwdSm90INS1_25CollectiveMainloopFwdSm90ILi2EN4cute5tupleIJNS5_1CILi1EEES8_S8_EEENS6_IJNS7_ILi192EEENS7_ILi128EEENS7_ILi96EEEEEELi96ENS_12float_e4m3_tEfNS_4arch4Sm90ELb1ELb0ELb0ELb0ELb1ELb0ELb0ELb1ELb1ELb1ELb0ELb0EEENS1_21CollectiveEpilogueFwdINS6_IJSA_SC_SB_EEES9_NS_10bfloat16_tESG_Li384ELb0ELb1ELb0ELb1EEENS1_30DynamicPersistentTileSchedulerILi384ELi128ELb0ELb1ELb1EEEEEEEEEvNT_6ParamsE,(.L_x_15858 - _ZN7cutlass13device_kernelIN5flash11enable_sm90INS1_16FlashAttnFwdSm90INS1_25CollectiveMainloopFwdSm90ILi2EN4cute5tupleIJNS5_1CILi1EEES8_S8_EEENS6_IJNS7_ILi192EEENS7_ILi128EEENS7_ILi96EEEEEELi96ENS_12float_e4m3_tEfNS_4arch4Sm90ELb1ELb0ELb0ELb0ELb1ELb0ELb0ELb1ELb1ELb1ELb0ELb0EEENS1_21CollectiveEpilogueFwdINS6_IJSA_SC_SB_EEES9_NS_10bfloat16_tESG_Li384ELb0ELb1ELb0ELb1EEENS1_30DynamicPersistentTileSchedulerILi384ELi128ELb0ELb1ELb1EEEEEEEEEvNT_6ParamsE)
        .other          _ZN7cutlass13device_kernelIN5flash11enable_sm90INS1_16FlashAttnFwdSm90INS1_25CollectiveMainloopFwdSm90ILi2EN4cute5tupleIJNS5_1CILi1EEES8_S8_EEENS6_IJNS7_ILi192EEENS7_ILi128EEENS7_ILi96EEEEEELi96ENS_12float_e4m3_tEfNS_4arch4Sm90ELb1ELb0ELb0ELb0ELb1ELb0ELb0ELb1ELb1ELb1ELb0ELb0EEENS1_21CollectiveEpilogueFwdINS6_IJSA_SC_SB_EEES9_NS_10bfloat16_tESG_Li384ELb0ELb1ELb0ELb1EEENS1_30DynamicPersistentTileSchedulerILi384ELi128ELb0ELb1ELb1EEEEEEEEEvNT_6ParamsE,@"STO_CUDA_ENTRY STV_DEFAULT"
_ZN7cutlass13device_kernelIN5flash11enable_sm90INS1_16FlashAttnFwdSm90INS1_25CollectiveMainloopFwdSm90ILi2EN4cute5tupleIJNS5_1CILi1EEES8_S8_EEENS6_IJNS7_ILi192EEENS7_ILi128EEENS7_ILi96EEEEEELi96ENS_12float_e4m3_tEfNS_4arch4Sm90ELb1ELb0ELb0ELb0ELb1ELb0ELb0ELb1ELb1ELb1ELb0ELb0EEENS1_21CollectiveEpilogueFwdINS6_IJSA_SC_SB_EEES9_NS_10bfloat16_tESG_Li384ELb0ELb1ELb0ELb1EEENS1_30DynamicPersistentTileSchedulerILi384ELi128ELb0ELb1ELb1EEEEEEEEEvNT_6ParamsE:
        /* <DEDUP_REMOVED lines=45> */
.L_x_12256:
        /* <DEDUP_REMOVED lines=22> */
.L_x_12257:
        /* <DEDUP_REMOVED lines=18> */
.L_x_12258:
        /* <DEDUP_REMOVED lines=22> */
.L_x_12259:
        /* <DEDUP_REMOVED lines=24> */
.L_x_12260:
        /* <DEDUP_REMOVED lines=10> */
.L_x_12262:
        /* <DEDUP_REMOVED lines=20> */
[CC--:B------:R-:W-:Y:S02]  /*0a10*/  LEA.HI R3, R0.reuse, R11.reuse, RZ, 0x5 ;  /* 0x0000000b00037211 */ /* 0x0c0fe400078f28ff */
        /* <DEDUP_REMOVED lines=41> */
.L_x_12311:
        /* <DEDUP_REMOVED lines=21> */
.L_x_12263:
[----:B------:R-:W-:Y:S01]  /*0e00*/  ULDC UR6, c[0x0][0xc54] ;  /* 0x0003150000067ab9 */ /* 0x000fe20000000800 */
[----:B------:R-:W-:Y:S01]  /*0e10*/  UMOV UR8, UR7 ;  /* 0x0000000700087c82 */ /* 0x000fe20008000000 */
[----:B------:R-:W-:-:S11]  /*0e20*/  UISETP.NE.AND UP0, UPT, UR6, 0x1, UPT ;  /* 0x000000010600788c */ /* 0x000fd6000bf05270 */
[----:B------:R-:W-:Y:S02]  /*0e30*/  @UP0 ULDC.64 UR10, c[0x0][0xc58] ;  /* 0x00031600000a0ab9 */ /* 0x000fe40000000a00 */
[----:B------:R-:W-:-:S04]  /*0e40*/  UIMAD.WIDE.U32 UR4, UR7, UR10, URZ ;  /* 0x0000000a070472a5 */ /* 0x000fc8000f8e003f */
[----:B------:R-:W-:-:S04]  /*0e50*/  @UP0 USHF.R.U32.HI UR8, URZ, UR11, UR5 ;  /* 0x0000000b3f080299 */ /* 0x000fc80008011605 */
[----:B------:R-:W-:-:S12]  /*0e60*/  UIMAD UR4, UR8, UR6, URZ ;  /* 0x00000006080472a4 */ /* 0x000fd8000f8e023f */
.L_x_12264:
        /* <DEDUP_REMOVED lines=62> */
[----:B------:R-:W2:Y:S01]  /*1250*/  @P1 LDG.E R0, desc[UR50][R4.64] ;  /* 0x0000003204001981 */ /* 0x000ea2000c1e1900 */
        /* <DEDUP_REMOVED lines=40> */
[----:B------:R-:W-:-:S03]  /*14e0*/  UIMAD UR43, UR4, 0xc0, URZ ;  /* 0x000000c0042b78a4 */ /* 0x000fc6000f8e023f */
        /* <DEDUP_REMOVED lines=48> */
.L_x_12266:
        /* <DEDUP_REMOVED lines=9> */
.L_x_12397:
[----:B------:R-:W-:Y:S05]  /*1880*/  @!P0 BRA `(.L_x_12268) ;  /* 0x0000000000048947 */ /* 0x000fea0003800000 */
[----:B------:R-:W-:Y:S01]  /*1890*/  BPT.TRAP 0x1 ;  /* 0x000000040000795c */ /* 0x000fe20000300000 */
.L_x_12268:
[----:B0-----:R-:W-:Y:S02]  /*18a0*/  IMAD.U32 R3, RZ, RZ, UR38 ;  /* 0x00000026ff037e24 */ /* 0x001fe4000f8e00ff */
[----:B------:R-:W-:-:S03]  /*18b0*/  IMAD.U32 R0, RZ, RZ, UR37 ;  /* 0x00000025ff007e24 */ /* 0x000fc6000f8e00ff */
[----:B------:R-:W-:Y:S02]  /*18c0*/  LEA R3, R3, UR46, 0x3 ;  /* 0x0000002e03037c11 */ /* 0x000fe4000f8e18ff */
[----:B------:R-:W-:-:S04]  /*18d0*/  SHF.L.U32 R0, R0, 0x1f, RZ ;  /* 0x0000001f00007819 */ /* 0x000fc800000006ff */
[----:B------:R0:W1:Y:S01]  /*18e0*/  SYNCS.PHASECHK.TRANS64.TRYWAIT P1, [R3+URZ+0x19c30], R0 ;  /* 0x019c3000030075a7 */ /* 0x000062000802017f */
[----:B------:R-:W-:Y:S05]  /*18f0*/  @!P0 BRA `(.L_x_12269) ;  /* 0x0000000000048947 */ /* 0x000fea0003800000 */
[----:B------:R-:W-:Y:S01]  /*1900*/  BPT.TRAP 0x1 ;  /* 0x000000040000795c */ /* 0x000fe20000300000 */
.L_x_12269:
[----:B-1----:R-:W-:Y:S05]  /*1910*/  @P1 BRA `(.L_x_12270) ;  /* 0x0000000000081947 */ /* 0x002fea0003800000 */
[----:B------:R-:W1:Y:S02]  /*1920*/  SYNCS.PHASECHK.TRANS64.TRYWAIT P1, [R3+URZ+0x19c30], R0 ;  /* 0x019c3000030075a7 */ /* 0x000e64000802017f */
[----:B-1----:R-:W-:Y:S05]  /*1930*/  @!P1 BRA `(.L_x_12271) ;  /* 0x000000d000149947 */ /* 0x002fea0003800000 */
.L_x_12270:
        /* <DEDUP_REMOVED lines=28> */
.L_x_12272:
[----:B------:R-:W-:Y:S01]  /*1b00*/  UISETP.NE.AND UP0, UPT, UR48, URZ, UPT ;  /* 0x0000003f3000728c */ /* 0x000fe2000bf05270 */
[----:B------:R-:W-:Y:S01]  /*1b10*/  VIADD R6, R17, UR43 ;  /* 0x0000002b11067c36 */ /* 0x000fe20008000000 */
[----:B------:R-:W-:Y:S01]  /*1b20*/  ULDC UR11, c[0x0][0x2f0] ;  /* 0x0000bc00000b7ab9 */ /* 0x000fe20000000800 */
[----:B------:R-:W-:Y:S01]  /*1b30*/  ULDC UR14, c[0x0][0x288] ;  /* 0x0000a200000e7ab9 */ /* 0x000fe20000000800 */
[----:B------:R-:W-:Y:S01]  /*1b40*/  IMAD.U32 R9, RZ, RZ, UR11 ;  /* 0x0000000bff097e24 */ /* 0x000fe2000f8e00ff */
[----:B------:R-:W-:Y:S01]  /*1b50*/  R2UR UR15, R3 ;  /* 0x00000000030f72ca */ /* 0x000fe200000e0000 */
[----:B------:R-:W-:Y:S01]  /*1b60*/  IMAD.U32 R109, RZ, RZ, UR42 ;  /* 0x0000002aff6d7e24 */ /* 0x000fe2000f8e00ff */
[----:B------:R-:W-:Y:S01]  /*1b70*/  PLOP3.LUT P1, PT, PT, PT, UP0, 0x80, 0x0 ;  /* 0x000000000000781c */ /* 0x000fe20003f2f008 */
[----:B------:R-:W-:Y:S01]  /*1b80*/  UMOV UR10, UR43 ;  /* 0x0000002b000a7c82 */ /* 0x000fe20008000000 */
[----:B------:R-:W-:Y:S01]  /*1b90*/  PLOP3.LUT P2, PT, PT, PT, UP0, 0x80, 0x0 ;  /* 0x000000000000781c */ /* 0x000fe20003f4f008 */
[----:B------:R-:W-:Y:S01]  /*1ba0*/  UIADD3 UR18, UR49, -0x2, URZ ;  /* 0xfffffffe31127890 */ /* 0x000fe2000fffe03f */
[----:B------:R-:W-:Y:S01]  /*1bb0*/  CS2R R134, SRZ ;  /* 0x0000000000867805 */ /* 0x000fe2000001ff00 */
[----:B------:R-:W-:Y:S01]  /*1bc0*/  @UP0 ULDC UR6, c[0x0][0x44c] ;  /* 0x0001130000060ab9 */ /* 0x000fe20000000800 */
[----:B------:R-:W-:Y:S01]  /*1bd0*/  @UP0 ULDC UR17, c[0x0][0x450] ;  /* 0x0001140000110ab9 */ /* 0x000fe20000000800 */
[----:B------:R-:W-:-:S02]  /*1be0*/  CS2R R132, SRZ ;  /* 0x0000000000847805 */ /* 0x000fc4000001ff00 */
[----:B------:R-:W-:Y:S02]  /*1bf0*/  CS2R R130, SRZ ;  /* 0x0000000000827805 */ /* 0x000fe4000001ff00 */
[----:B------:R-:W-:Y:S02]  /*1c00*/  CS2R R128, SRZ ;  /* 0x0000000000807805 */ /* 0x000fe4000001ff00 */
[----:B------:R-:W-:Y:S02]  /*1c10*/  CS2R R126, SRZ ;  /* 0x00000000007e7805 */ /* 0x000fe4000001ff00 */
[----:B------:R-:W-:Y:S02]  /*1c20*/  CS2R R124, SRZ ;  /* 0x00000000007c7805 */ /* 0x000fe4000001ff00 */
[----:B------:R-:W-:Y:S01]  /*1c30*/  CS2R R122, SRZ ;  /* 0x00000000007a7805 */ /* 0x000fe2000001ff00 */
[----:B01----:R-:W-:Y:S01]  /*1c40*/  @P1 IMAD.HI.U32 R0, R6, UR6, RZ ;  /* 0x0000000606001c27 */ /* 0x003fe2000f8e00ff */
[----:B------:R-:W-:Y:S01]  /*1c50*/  @UP0 ULDC UR6, c[0x0][0x450] ;  /* 0x0001140000060ab9 */ /* 0x000fe20000000800 */
[----:B------:R-:W-:-:S02]  /*1c60*/  CS2R R120, SRZ ;  /* 0x0000000000787805 */ /* 0x000fc4000001ff00 */
[----:B------:R-:W-:Y:S02]  /*1c70*/  CS2R R118, SRZ ;  /* 0x0000000000767805 */ /* 0x000fe4000001ff00 */
[----:B------:R-:W-:Y:S02]  /*1c80*/  CS2R R116, SRZ ;  /* 0x0000000000747805 */ /* 0x000fe4000001ff00 */
[----:B------:R-:W-:Y:S01]  /*1c90*/  @P2 SHF.R.U32.HI R6, RZ, UR6, R0 ;  /* 0x00000006ff062c19 */ /* 0x000fe20008011600 */
[----:B------:R-:W-:Y:S01]  /*1ca0*/  UMOV UR6, 0xffffff80 ;  /* 0xffffff8000067882 */ /* 0x000fe20000000000 */
[----:B------:R-:W-:Y:S01]  /*1cb0*/  CS2R R114, SRZ ;  /* 0x0000000000727805 */ /* 0x000fe2000001ff00 */
[----:B------:R-:W-:Y:S01]  /*1cc0*/  UIMAD UR6, UR49, UR6, 0x80 ;  /* 0x00000080310674a4 */ /* 0x000fe2000f8e0206 */
[----:B------:R-:W-:Y:S01]  /*1cd0*/  CS2R R112, SRZ ;  /* 0x0000000000707805 */ /* 0x000fe2000001ff00 */
[----:B------:R-:W0:Y:S01]  /*1ce0*/  SHFL.IDX PT, R5, R6, 0x1, 0x1c1f ;  /* 0x003c1f0006057f89 */ /* 0x000e2200000e0000 */
[----:B------:R-:W-:Y:S01]  /*1cf0*/  CS2R R110, SRZ ;  /* 0x00000000006e7805 */ /* 0x000fe2000001ff00 */
[----:B------:R-:W-:-:S02]  /*1d00*/  UIADD3 UR7, UR6, 0x1, URZ ;  /* 0x0000000106077890 */ /* 0x000fc4000fffe03f */
[----:B------:R-:W-:Y:S01]  /*1d10*/  UIMAD UR6, UR44, UR11, UR6 ;  /* 0x0000000b2c0672a4 */ /* 0x000fe2000f8e0206 */
[----:B------:R-:W-:Y:S01]  /*1d20*/  SHFL.IDX PT, R6, R6, RZ, 0x1c1f ;  /* 0x001c1fff06067589 */ /* 0x000fe200000e0000 */
[----:B------:R-:W-:Y:S02]  /*1d30*/  UIMAD UR11, UR44, UR11, -UR14 ;  /* 0x0000000b2c0b72a4 */ /* 0x000fe4000f8e0a0e */
[----:B------:R-:W-:-:S04]  /*1d40*/  IMAD.U32 R7, RZ, RZ, UR7 ;  /* 0x00000007ff077e24 */ /* 0x000fc8000f8e00ff */
[C---:B------:R-:W-:Y:S02]  /*1d50*/  IMAD R0, R16.reuse, -0x2, R7 ;  /* 0xfffffffe10007824 */ /* 0x040fe400078e0207 */
        /* <DEDUP_REMOVED lines=9> */
[----:B------:R-:W-:Y:S01]  /*1df0*/  USHF.R.S32.HI UR6, URZ, 0x1f, UR11 ;  /* 0x0000001f3f067899 */ /* 0x000fe2000801140b */
[----:B------:R-:W-:-:S03]  /*1e00*/  ISETP.GT.AND P1, PT, R5, RZ, PT ;  /* 0x000000ff0500720c */ /* 0x000fc60003f24270 */
[----:B------:R-:W-:Y:S01]  /*1e10*/  ULEA.HI UR6, UR6, UR11, URZ, 0x7 ;  /* 0x0000000b06067291 */ /* 0x000fe2000f8f383f */
[C---:B------:R-:W-:Y:S02]  /*1e20*/  ISETP.GT.AND P2, PT, R5.reuse, 0x1, PT ;  /* 0x000000010500780c */ /* 0x040fe40003f44270 */
[----:B------:R-:W-:Y:S01]  /*1e30*/  ISETP.GT.AND P3, PT, R5, 0x8, PT ;  /* 0x000000080500780c */ /* 0x000fe20003f64270 */
[----:B------:R-:W-:Y:S01]  /*1e40*/  USHF.R.S32.HI UR17, URZ, 0x7, UR6 ;  /* 0x000000073f117899 */ /* 0x000fe20008011406 */
        /* <DEDUP_REMOVED lines=101> */
[----:B0-----:R-:W-:Y:S01]  /*24a0*/  FMNMX.FTZ R0, R10, R5, !PT ;  /* 0x000000050a007209 */ /* 0x001fe20007810000 */
[----:B------:R-:W-:-:S03]  /*24b0*/  VIADD R5, R4, -UR14 ;  /* 0x8000000e04057c36 */ /* 0x000fc60008000000 */
[C---:B------:R-:W-:Y:S01]  /*24c0*/  FSETP.NEU.FTZ.AND P1, PT, R0.reuse, -INF , PT ;  /* 0xff8000000000780b */ /* 0x040fe20003f3d000 */
[----:B------:R-:W-:-:S01]  /*24d0*/  FFMA.FTZ R12, R0, R109, -8 ;  /* 0xc1000000000c7423 */ /* 0x000fc2000001006d */
[----:B------:R-:W-:Y:S02]  /*24e0*/  VIADDMNMX R2, R6, R5, R2, PT ;  /* 0x0000000506027246 */ /* 0x000fe40003800102 */
[----:B------:R-:W-:Y:S02]  /*24f0*/  CS2R R108, SRZ ;  /* 0x00000000006c7805 */ /* 0x000fe4000001ff00 */
[----:B------:R-:W-:Y:S02]  /*2500*/  FSEL R4, R12, RZ, P1 ;  /* 0x000000ff0c047208 */ /* 0x000fe40000800000 */
[C---:B------:R-:W-:Y:S02]  /*2510*/  ISETP.GT.AND P1, PT, R2.reuse, RZ, PT ;  /* 0x000000ff0200720c */ /* 0x040fe40003f24270 */
[----:B------:R-:W-:Y:S01]  /*2520*/  ISETP.GT.AND P2, PT, R2, 0x1, PT ;  /* 0x000000010200780c */ /* 0x000fe20003f44270 */
[----:B------:R-:W-:-:S01]  /*2530*/  FFMA.FTZ R6, R105, UR42, -R4 ;  /* 0x0000002a69067c23 */ /* 0x000fc20008010804 */
[----:B------:R-:W-:Y:S01]  /*2540*/  ISETP.GT.AND P3, PT, R2, 0x8, PT ;  /* 0x000000080200780c */ /* 0x000fe20003f64270 */
[----:B------:R-:W-:-:S01]  /*2550*/  FFMA.FTZ R26, R99, UR42, -R4 ;  /* 0x0000002a631a7c23 */ /* 0x000fc20008010804 */
[----:B------:R-:W-:Y:S01]  /*2560*/  FSEL R24, R24, -INF , P1 ;  /* 0xff80000018187808 */ /* 0x000fe20000800000 */
[----:B------:R-:W-:-:S01]  /*2570*/  FFMA.FTZ R46, R51, UR42, -R4 ;  /* 0x0000002a332e7c23 */ /* 0x000fc20008010804 */
[----:B------:R-:W-:Y:S01]  /*2580*/  FSEL R25, R25, -INF , P2 ;  /* 0xff80000019197808 */ /* 0x000fe20001000000 */
[----:B------:R-:W-:-:S01]  /*2590*/  FFMA.FTZ R5, R107, UR42, -R4 ;  /* 0x0000002a6b057c23 */ /* 0x000fc20008010804 */
[----:B------:R-:W-:Y:S01]  /*25a0*/  ISETP.GT.AND P1, PT, R2, 0x9, PT ;  /* 0x000000090200780c */ /* 0x000fe20003f24270 */
[----:B------:R-:W-:-:S01]  /*25b0*/  FFMA.FTZ R7, R7, UR42, -R4 ;  /* 0x0000002a07077c23 */ /* 0x000fc20008010804 */
        /* <DEDUP_REMOVED lines=25> */
[----:B------:R-:W0:Y:S01]  /*2750*/  MUFU.EX2 R8, R8 ;  /* 0x0000000800087308 */ /* 0x000e220000000800 */
        /* <DEDUP_REMOVED lines=23> */
[----:B------:R1:W-:Y:S01]  /*28d0*/  MUFU.EX2 R33, R26 ;  /* 0x0000001a00217308 */ /* 0x0003e20000000800 */
[----:B------:R-:W-:Y:S01]  /*28e0*/  FMNMX.FTZ R99, R41, R14, !PT ;  /* 0x0000000e29637209 */ /* 0x000fe20007810000 */
[----:B------:R-:W-:Y:S01]  /*28f0*/  FFMA.FTZ R14, R97, UR42, -R4 ;  /* 0x0000002a610e7c23 */ /* 0x000fe20008010804 */
[----:B------:R-:W-:-:S02]  /*2900*/  ISETP.GT.AND P2, PT, R2, 0x30, PT ;  /* 0x000000300200780c */ /* 0x000fc40003f44270 */
[----:B------:R-:W-:Y:S02]  /*2910*/  CS2R R106, SRZ ;  /* 0x00000000006a7805 */ /* 0x000fe4000001ff00 */
[----:B------:R-:W-:Y:S02]  /*2920*/  FSEL R45, R45, -INF , P1 ;  /* 0xff8000002d2d7808 */ /* 0x000fe40000800000 */
[----:B------:R-:W-:Y:S02]  /*2930*/  CS2R R104, SRZ ;  /* 0x0000000000687805 */ /* 0x000fe4000001ff00 */
[----:B------:R-:W-:Y:S01]  /*2940*/  FMNMX.FTZ R20, R44, R99, !PT ;  /* 0x000000632c147209 */ /* 0x000fe20007810000 */
[----:B------:R-:W-:Y:S01]  /*2950*/  MUFU.EX2 R14, R14 ;  /* 0x0000000e000e7308 */ /* 0x000fe20000000800 */
[----:B------:R-:W-:Y:S02]  /*2960*/  ISETP.GT.AND P1, PT, R2, 0x31, PT ;  /* 0x000000310200780c */ /* 0x000fe40003f24270 */
[----:B------:R-:W-:-:S02]  /*2970*/  CS2R R102, SRZ ;  /* 0x0000000000667805 */ /* 0x000fc4000001ff00 */
[----:B------:R-:W-:Y:S02]  /*2980*/  FSEL R48, R48, -INF , P2 ;  /* 0xff80000030307808 */ /* 0x000fe40001000000 */
[----:B------:R-:W-:Y:S02]  /*2990*/  CS2R R100, SRZ ;  /* 0x0000000000647805 */ /* 0x000fe4000001ff00 */
[----:B------:R-:W-:Y:S01]  /*29a0*/  FMNMX.FTZ R97, R45, R20, !PT ;  /* 0x000000142d617209 */ /* 0x000fe20007810000 */
[--C-:B------:R-:W-:Y:S01]  /*29b0*/  FFMA.FTZ R20, R93, UR42, -R4.reuse ;  /* 0x0000002a5d147c23 */ /* 0x100fe20008010804 */
[----:B------:R-:W-:Y:S01]  /*29c0*/  ISETP.GT.AND P2, PT, R2, 0x38, PT ;  /* 0x000000380200780c */ /* 0x000fe20003f44270 */
[----:B------:R-:W-:Y:S01]  /*29d0*/  MUFU.EX2 R39, R39 ;  /* 0x0000002700277308 */ /* 0x000fe20000000800 */
[----:B-1----:R-:W-:Y:S01]  /*29e0*/  FSEL R26, R49, -INF , P1 ;  /* 0xff800000311a7808 */ /* 0x002fe20000800000 */
[----:B------:R-:W-:Y:S01]  /*29f0*/  FFMA.FTZ R49, R95, UR42, -R4 ;  /* 0x0000002a5f317c23 */ /* 0x000fe20008010804 */
[----:B------:R-:W-:-:S02]  /*2a00*/  FMNMX.FTZ R97, R48, R97, !PT ;  /* 0x0000006130617209 */ /* 0x000fc40007810000 */
[----:B------:R-:W-:Y:S02]  /*2a10*/  CS2R R98, SRZ ;  /* 0x0000000000627805 */ /* 0x000fe4000001ff00 */
[----:B------:R-:W-:Y:S02]  /*2a20*/  ISETP.GT.AND P1, PT, R2, 0x39, PT ;  /* 0x000000390200780c */ /* 0x000fe40003f24270 */
[----:B------:R-:W-:Y:S02]  /*2a30*/  CS2R R94, SRZ ;  /* 0x00000000005e7805 */ /* 0x000fe4000001ff00 */
[----:B------:R-:W-:Y:S01]  /*2a40*/  FSEL R52, R52, -INF , P2 ;  /* 0xff80000034347808 */ /* 0x000fe20001000000 */
[----:B------:R-:W1:Y:S01]  /*2a50*/  MUFU.EX2 R49, R49 ;  /* 0x0000003100317308 */ /* 0x000e620000000800 */
[----:B------:R-:W-:Y:S02]  /*2a60*/  FMNMX.FTZ R97, R26, R97, !PT ;  /* 0x000000611a617209 */ /* 0x000fe40007810000 */
[----:B------:R-:W-:-:S02]  /*2a70*/  CS2R R92, SRZ ;  /* 0x00000000005c7805 */ /* 0x000fc4000001ff00 */
[----:B------:R-:W-:Y:S02]  /*2a80*/  ISETP.GT.AND P2, PT, R2, 0x40, PT ;  /* 0x000000400200780c */ /* 0x000fe40003f44270 */
[----:B------:R-:W-:Y:S01]  /*2a90*/  FSEL R30, R53, -INF , P1 ;  /* 0xff800000351e7808 */ /* 0x000fe20000800000 */
[----:B------:R-:W-:-:S01]  /*2aa0*/  FFMA.FTZ R53, R91, UR42, -R4 ;  /* 0x0000002a5b357c23 */ /* 0x000fc20008010804 */
[----:B------:R-:W-:Y:S01]  /*2ab0*/  FMNMX.FTZ R97, R52, R97, !PT ;  /* 0x0000006134617209 */ /* 0x000fe20007810000 */
[----:B------:R-:W-:Y:S01]  /*2ac0*/  MUFU.EX2 R20, R20 ;  /* 0x0000001400147308 */ /* 0x000fe20000000800 */
[----:B------:R-:W-:Y:S02]  /*2ad0*/  ISETP.GT.AND P1, PT, R2, 0x41, PT ;  /* 0x000000410200780c */ /* 0x000fe40003f24270 */
[----:B------:R-:W-:Y:S02]  /*2ae0*/  FSEL R56, R56, -INF , P2 ;  /* 0xff80000038387808 */ /* 0x000fe40001000000 */
[----:B------:R-:W-:-:S02]  /*2af0*/  FMNMX.FTZ R97, R30, R97, !PT ;  /* 0x000000611e617209 */ /* 0x000fc40007810000 */
[----:B------:R-:W-:Y:S01]  /*2b00*/  ISETP.GT.AND P2, PT, R2, 0x48, PT ;  /* 0x000000480200780c */ /* 0x000fe20003f44270 */
[----:B------:R-:W-:Y:S01]  /*2b10*/  MUFU.EX2 R53, R53 ;  /* 0x0000003500357308 */ /* 0x000fe20000000800 */
[----:B------:R-:W-:Y:S02]  /*2b20*/  FSEL R57, R57, -INF , P1 ;  /* 0xff80000039397808 */ /* 0x000fe40000800000 */
[----:B------:R-:W-:Y:S02]  /*2b30*/  FMNMX.FTZ R34, R56, R97, !PT ;  /* 0x0000006138227209 */ /* 0x000fe40007810000 */
[----:B------:R-:W-:Y:S02]  /*2b40*/  CS2R R96, SRZ ;  /* 0x0000000000607805 */ /* 0x000fe4000001ff00 */
[----:B------:R-:W-:Y:S02]  /*2b50*/  ISETP.GT.AND P1, PT, R2, 0x49, PT ;  /* 0x000000490200780c */ /* 0x000fe40003f24270 */
[----:B------:R-:W-:Y:S01]  /*2b60*/  FSEL R60, R60, -INF , P2 ;  /* 0xff8000003c3c7808 */ /* 0x000fe20001000000 */
        /* <DEDUP_REMOVED lines=8> */
[----:B------:R-:W-:Y:S02]  /*2bf0*/  CS2R R90, SRZ ;  /* 0x00000000005a7805 */ /* 0x000fe4000001ff00 */
        /* <DEDUP_REMOVED lines=31> */
[----:B------:R-:W-:Y:S02]  /*2df0*/  ISETP.GT.AND P1, PT, R2, 0x71, PT ;  /* 0x000000710200780c */ /* 0x000fe40003f24270 */
[----:B------:R-:W-:Y:S02]  /*2e00*/  FSEL R80, R80, -INF , P2 ;  /* 0xff80000050507808 */ /* 0x000fe40001000000 */
[----:B------:R-:W-:Y:S01]  /*2e10*/  FMNMX.FTZ R51, R77, R42, !PT ;  /* 0x0000002a4d337209 */ /* 0x000fe20007810000 */
[----:B------:R-:W-:Y:S01]  /*2e20*/  FFMA.FTZ R42, R55, UR42, -R4 ;  /* 0x0000002a372a7c23 */ /* 0x000fe20008010804 */
[----:B------:R-:W-:Y:S01]  /*2e30*/  ISETP.GT.AND P2, PT, R2, 0x78, PT ;  /* 0x000000780200780c */ /* 0x000fe20003f44270 */
[----:B------:R-:W-:Y:S01]  /*2e40*/  MUFU.EX2 R21, R21 ;  /* 0x0000001500157308 */ /* 0x000fe20000000800 */
[----:B------:R-:W-:-:S02]  /*2e50*/  FSEL R81, R81, -INF , P1 ;  /* 0xff80000051517808 */ /* 0x000fc40000800000 */
[----:B--2---:R-:W-:Y:S02]  /*2e60*/  FMNMX.FTZ R46, R80, R51, !PT ;  /* 0x00000033502e7209 */ /* 0x004fe40007810000 */
[----:B------:R-:W-:Y:S02]  /*2e70*/  ISETP.GT.AND P1, PT, R2, 0x79, PT ;  /* 0x000000790200780c */ /* 0x000fe40003f24270 */
[----:B------:R-:W-:Y:S01]  /*2e80*/  FSEL R84, R84, -INF , P2 ;  /* 0xff80000054547808 */ /* 0x000fe20001000000 */
[----:B------:R-:W-:Y:S01]  /*2e90*/  MUFU.EX2 R42, R42 ;  /* 0x0000002a002a7308 */ /* 0x000fe20000000800 */
[----:B------:R-:W-:Y:S01]  /*2ea0*/  FMNMX.FTZ R51, R81, R46, !PT ;  /* 0x0000002e51337209 */ /* 0x000fe20007810000 */
[--C-:B------:R-:W-:Y:S01]  /*2eb0*/  FFMA.FTZ R46, R59, UR42, -R4.reuse ;  /* 0x0000002a3b2e7c23 */ /* 0x100fe20008010804 */
[----:B------:R-:W-:Y:S01]  /*2ec0*/  FSEL R85, R85, -INF , P1 ;  /* 0xff80000055557808 */ /* 0x000fe20000800000 */
[----:B------:R-:W-:Y:S01]  /*2ed0*/  FFMA.FTZ R4, R87, UR42, -R4 ;  /* 0x0000002a57047c23 */ /* 0x000fe20008010804 */
[----:B------:R-:W-:-:S02]  /*2ee0*/  FMNMX.FTZ R2, R84, R51, !PT ;  /* 0x0000003354027209 */ /* 0x000fc40007810000 */
[----:B0-----:R-:W-:Y:S01]  /*2ef0*/  F2FP.SATFINITE.E4M3.F32.PACK_AB_MERGE_C R149, R8, R7, RZ ;  /* 0x000000070895723e */ /* 0x001fe200048070ff */
[----:B------:R-:W-:Y:S01]  /*2f00*/  MUFU.EX2 R46, R46 ;  /* 0x0000002e002e7308 */ /* 0x000fe20000000800 */
[----:B------:R-:W-:Y:S02]  /*2f10*/  FMNMX.FTZ R2, R85, R2, !PT ;  /* 0x0000000255027209 */ /* 0x000fe40007810000 */
[----:B-1----:R-:W-:Y:S02]  /*2f20*/  F2FP.SATFINITE.E4M3.F32.PACK_AB_MERGE_C R151, R49, R14, RZ ;  /* 0x0000000e3197723e */ /* 0x002fe400048070ff */
[----:B------:R-:W-:Y:S01]  /*2f30*/  F2FP.SATFINITE.E4M3.F32.PACK_AB_MERGE_C R149, R6, R5, R149 ;  /* 0x000000050695723e */ /* 0x000fe20004807095 */
[----:B------:R-:W0:Y:S01]  /*2f40*/  SHFL.BFLY PT, R51, R2, 0x2, 0x1f ;  /* 0x0c401f0002337f89 */ /* 0x000e2200000e0000 */
[----:B------:R-:W-:Y:S01]  /*2f50*/  F2FP.SATFINITE.E4M3.F32.PACK_AB_MERGE_C R151, R33, R10, R151 ;  /* 0x0000000a2197723e */ /* 0x000fe20004807097 */
        /* <DEDUP_REMOVED lines=66> */
[----:B------:R-:W-:-:S06]  /*3380*/  FFMA.FTZ R3, R72, UR42, -R51 ;  /* 0x0000002a48037c23 */ /* 0x000fcc0008010833 */
[----:B------:R2:W-:Y:S01]  /*3390*/  MUFU.EX2 R63, R45 ;  /* 0x0000002d003f7308 */ /* 0x0005e20000000800 */
[----:B0-----:R-:W-:-:S04]  /*33a0*/  F2FP.SATFINITE.E4M3.F32.PACK_AB_MERGE_C R150, R59, R36, RZ ;  /* 0x000000243b96723e */ /* 0x001fc800048070ff */
[----:B------:R-:W-:-:S03]  /*33b0*/  F2FP.SATFINITE.E4M3.F32.PACK_AB_MERGE_C R150, R29, R28, R150 ;  /* 0x0000001c1d96723e */ /* 0x000fc60004807096 */
[----:B------:R-:W0:Y:S01]  /*33c0*/  MUFU.EX2 R37, R37 ;  /* 0x0000002500257308 */ /* 0x000e220000000800 */
[----:B--2---:R-:W-:-:S01]  /*33d0*/  FFMA.FTZ R45, R57, UR42, -R51 ;  /* 0x0000002a392d7c23 */ /* 0x004fc20008010833 */
[----:B------:R-:W-:Y:S01]  /*33e0*/  FFMA.FTZ R57, R65, UR42, -R51 ;  /* 0x0000002a41397c23 */ /* 0x000fe20008010833 */
[----:B------:R-:W-:-:S01]  /*33f0*/  FADD.FTZ R65, R33, R48 ;  /* 0x0000003021417221 */ /* 0x000fc20000010000 */
[----:B------:R-:W-:-:S03]  /*3400*/  FFMA.FTZ R51, R85, UR42, -R51 ;  /* 0x0000002a55337c23 */ /* 0x000fc60008010833 */
[----:B------:R-:W-:Y:S01]  /*3410*/  FADD.FTZ R48, R14, R65 ;  /* 0x000000410e307221 */ /* 0x000fe20000010000 */
[----:B------:R-:W2:Y:S01]  /*3420*/  MUFU.EX2 R44, R44 ;  /* 0x0000002c002c7308 */ /* 0x000ea20000000800 */
[----:B------:R-:W-:-:S02]  /*3430*/  FADD.FTZ R65, R59, R40 ;  /* 0x000000283b417221 */ /* 0x000fc40000010000 */
[----:B------:R-:W-:Y:S02]  /*3440*/  FADD.FTZ R71, R49, R48 ;  /* 0x0000003031477221 */ /* 0x000fe40000010000 */
[----:B-1----:R-:W-:-:S02]  /*3450*/  FADD.FTZ R40, R12, R65 ;  /* 0x000000410c287221 */ /* 0x002fc40000010000 */
[----:B------:R-:W-:Y:S01]  /*3460*/  FADD.FTZ R48, R20, R71 ;  /* 0x0000004714307221 */ /* 0x000fe20000010000 */
[----:B------:R-:W1:Y:S01]  /*3470*/  MUFU.EX2 R32, R32 ;  /* 0x0000002000207308 */ /* 0x000e620000000800 */
[----:B0-----:R-:W-:-:S02]  /*3480*/  FADD.FTZ R65, R37, R40 ;  /* 0x0000002825417221 */ /* 0x001fc40000010000 */
[----:B------:R-:W-:-:S04]  /*3490*/  FADD.FTZ R71, R53, R48 ;  /* 0x0000003035477221 */ /* 0x000fc80000010000 */
[----:B------:R-:W-:Y:S01]  /*34a0*/  FADD.FTZ R48, R34, R71 ;  /* 0x0000004722307221 */ /* 0x000fe20000010000 */
[----:B------:R-:W0:Y:S01]  /*34b0*/  MUFU.EX2 R41, R41 ;  /* 0x0000002900297308 */ /* 0x000e220000000800 */
[----:B--2---:R-:W-:-:S01]  /*34c0*/  FADD.FTZ R40, R44, R65 ;  /* 0x000000412c287221 */ /* 0x004fc20000010000 */
[C---:B------:R-:W-:Y:S01]  /*34d0*/  F2FP.SATFINITE.E4M3.F32.PACK_AB_MERGE_C R34, R47.reuse, R34, RZ ;  /* 0x000000222f22723e */ /* 0x040fe200048070ff */
[----:B------:R-:W-:-:S01]  /*34e0*/  FADD.FTZ R71, R47, R48 ;  /* 0x000000302f477221 */ /* 0x000fc20000010000 */
[C---:B------:R-:W-:Y:S01]  /*34f0*/  F2FP.SATFINITE.E4M3.F32.PACK_AB_MERGE_C R44, R63.reuse, R44, RZ ;  /* 0x0000002c3f2c723e */ /* 0x040fe200048070ff */
[----:B------:R-:W-:-:S01]  /*3500*/  FADD.FTZ R65, R63, R40 ;  /* 0x000000283f417221 */ /* 0x000fc20000010000 */
[----:B------:R-:W-:Y:S01]  /*3510*/  F2FP.SATFINITE.E4M3.F32.PACK_AB_MERGE_C R145, R53, R20, R34 ;  /* 0x000000143591723e */ /* 0x000fe20004807022 */
[----:B------:R-:W-:-:S01]  /*3520*/  FADD.FTZ R48, R38, R71 ;  /* 0x0000004726307221 */ /* 0x000fc20000010000 */
[----:B------:R-:W2:Y:S01]  /*3530*/  MUFU.EX2 R52, R52 ;  /* 0x0000003400347308 */ /* 0x000ea20000000800 */
[----:B-1----:R-:W-:-:S01]  /*3540*/  FADD.FTZ R8, R32, R65 ;  /* 0x0000004120087221 */ /* 0x002fc20000010000 */
[----:B------:R-:W-:Y:S01]  /*3550*/  F2FP.SATFINITE.E4M3.F32.PACK_AB_MERGE_C R144, R37, R12, R44 ;  /* 0x0000000c2590723e */ /* 0x000fe2000480702c */
[----:B------:R-:W-:-:S04]  /*3560*/  FADD.FTZ R48, R43, R48 ;  /* 0x000000302b307221 */ /* 0x000fc80000010000 */
[----:B------:R-:W-:Y:S01]  /*3570*/  FADD.FTZ R49, R39, R48 ;  /* 0x0000003027317221 */ /* 0x000fe20000010000 */
[----:B------:R-:W1:Y:S01]  /*3580*/  MUFU.EX2 R67, R30 ;  /* 0x0000001e00437308 */ /* 0x000e620000000800 */
[----:B0-----:R-:W-:-:S01]  /*3590*/  FADD.FTZ R7, R41, R8 ;  /* 0x0000000829077221 */ /* 0x001fc20000010000 */
[C---:B------:R-:W-:Y:S01]  /*35a0*/  F2FP.SATFINITE.E4M3.F32.PACK_AB_MERGE_C R39, R42.reuse, R39, RZ ;  /* 0x000000272a27723e */ /* 0x040fe200048070ff */
[----:B------:R-:W-:-:S03]  /*35b0*/  FADD.FTZ R14, R42, R49 ;  /* 0x000000312a0e7221 */ /* 0x000fc60000010000 */
[----:B------:R-:W-:Y:S01]  /*35c0*/  F2FP.SATFINITE.E4M3.F32.PACK_AB_MERGE_C R147, R43, R38, R39 ;  /* 0x000000262b93723e */ /* 0x000fe20004807027 */
[----:B------:R-:W-:-:S01]  /*35d0*/  FADD.FTZ R47, R13, R14 ;  /* 0x0000000e0d2f7221 */ /* 0x000fc20000010000 */
[----:B------:R-:W0:Y:S01]  /*35e0*/  MUFU.EX2 R26, R26 ;  /* 0x0000001a001a7308 */ /* 0x000e220000000800 */
[----:B--2---:R-:W-:-:S02]  /*35f0*/  FADD.FTZ R8, R52, R7 ;  /* 0x0000000734087221 */ /* 0x004fc40000010000 */
[----:B------:R-:W-:-:S05]  /*3600*/  FADD.FTZ R14, R46, R47 ;  /* 0x0000002f2e0e7221 */ /* 0x000fca0000010000 */
[----:B------:R-:W2:Y:S01]  /*3610*/  MUFU.EX2 R45, R45 ;  /* 0x0000002d002d7308 */ /* 0x000ea20000000800 */
[----:B-1----:R-:W-:-:S01]  /*3620*/  FADD.FTZ R7, R67, R8 ;  /* 0x0000000843077221 */ /* 0x002fc20000010000 */
[----:B------:R-:W-:-:S04]  /*3630*/  F2FP.SATFINITE.E4M3.F32.PACK_AB_MERGE_C R52, R67, R52, RZ ;  /* 0x000000344334723e */ /* 0x000fc800048070ff */
[----:B------:R-:W-:Y:S02]  /*3640*/  F2FP.SATFINITE.E4M3.F32.PACK_AB_MERGE_C R146, R41, R32, R52 ;  /* 0x000000202992723e */ /* 0x000fe40004807034 */
        /* <DEDUP_REMOVED lines=8> */
[----:B------:R-:W2:Y:S01]  /*36d0*/  MUFU.EX2 R30, R64 ;  /* 0x00000040001e7308 */ /* 0x000ea20000000800 */
[----:B-1----:R-:W-:-:S01]  /*36e0*/  FADD.FTZ R6, R60, R5 ;  /* 0x000000053c067221 */ /* 0x002fc20000010000 */
[----:B------:R-:W-:-:S04]  /*36f0*/  FADD.FTZ R5, R35, R54 ;  /* 0x0000003623057221 */ /* 0x000fc80000010000 */
[----:B------:R-:W-:Y:S02]  /*3700*/  FADD.FTZ R8, R50, R5 ;  /* 0x0000000532087221 */ /* 0x000fe40000010000 */
[----:B------:R-:W1:Y:S01]  /*3710*/  MUFU.EX2 R57, R57 ;  /* 0x0000003900397308 */ /* 0x000e620000000800 */
[C---:B0-----:R-:W-:Y:S01]  /*3720*/  F2FP.SATFINITE.E4M3.F32.PACK_AB_MERGE_C R60, R61.reuse, R60, RZ ;  /* 0x0000003c3d3c723e */ /* 0x041fe200048070ff */
[----:B------:R-:W-:Y:S01]  /*3730*/  FADD.FTZ R61, R61, R6 ;  /* 0x000000063d3d7221 */ /* 0x000fe20000010000 */
[----:B------:R-:W-:-:S01]  /*3740*/  FADD.FTZ R7, R21, R8 ;  /* 0x0000000815077221 */ /* 0x000fc20000010000 */
[C---:B------:R-:W-:Y:S02]  /*3750*/  F2FP.SATFINITE.E4M3.F32.PACK_AB_MERGE_C R21, R58.reuse, R21, RZ ;  /* 0x000000153a15723e */ /* 0x040fe400048070ff */
[----:B------:R-:W-:Y:S01]  /*3760*/  F2FP.SATFINITE.E4M3.F32.PACK_AB_MERGE_C R140, R45, R26, R60 ;  /* 0x0000001a2d8c723e */ /* 0x000fe2000480703c */
[----:B------:R-:W-:Y:S01]  /*3770*/  FADD.FTZ R58, R58, R7 ;  /* 0x000000073a3a7221 */ /* 0x000fe20000010000 */
[----:B------:R-:W0:Y:S01]  /*3780*/  MUFU.EX2 R68, R68 ;  /* 0x0000004400447308 */ /* 0x000e220000000800 */
[----:B--2---:R-:W-:-:S01]  /*3790*/  FADD.FTZ R6, R30, R61 ;  /* 0x0000003d1e067221 */ /* 0x004fc20000010000 */
[----:B------:R-:W-:Y:S01]  /*37a0*/  F2FP.SATFINITE.E4M3.F32.PACK_AB_MERGE_C R143, R50, R35, R21 ;  /* 0x00000023328f723e */ /* 0x000fe20004807015 */
[----:B------:R-:W-:-:S05]  /*37b0*/  FADD.FTZ R7, R31, R58 ;  /* 0x0000003a1f077221 */ /* 0x000fca0000010000 */
        /* <DEDUP_REMOVED lines=10> */
[----:B------:R-:W-:-:S04]  /*3860*/  FADD.FTZ R6, R62, R7 ;  /* 0x000000073e067221 */ /* 0x000fc80000010000 */
[----:B------:R-:W-:Y:S01]  /*3870*/  FADD.FTZ R7, R15, R6 ;  /* 0x000000060f077221 */ /* 0x000fe20000010000 */
[----:B------:R-:W-:Y:S01]  /*3880*/  F2FP.SATFINITE.E4M3.F32.PACK_AB_MERGE_C R15, R66, R15, RZ ;  /* 0x0000000f420f723e */ /* 0x000fe200048070ff */
[----:B------:R-:W1:Y:S01]  /*3890*/  MUFU.EX2 R77, R77 ;  /* 0x0000004d004d7308 */ /* 0x000e620000000800 */
[----:B0-----:R-:W-:-:S01]  /*38a0*/  FADD.FTZ R5, R40, R5 ;  /* 0x0000000528057221 */ /* 0x001fc20000010000 */
[----:B------:R-:W-:Y:S01]  /*38b0*/  FADD.FTZ R66, R66, R7 ;  /* 0x0000000742427221 */ /* 0x000fe20000010000 */
[----:B------:R-:W-:-:S05]  /*38c0*/  F2FP.SATFINITE.E4M3.F32.PACK_AB_MERGE_C R137, R62, R31, R15 ;  /* 0x0000001f3e89723e */ /* 0x000fca000480700f */
[----:B------:R-:W0:Y:S01]  /*38d0*/  MUFU.EX2 R80, R80 ;  /* 0x0000005000507308 */ /* 0x000e220000000800 */
[----:B--2---:R-:W-:-:S01]  /*38e0*/  FADD.FTZ R6, R76, R5 ;  /* 0x000000054c067221 */ /* 0x004fc20000010000 */
[----:B------:R-:W-:-:S04]  /*38f0*/  FADD.FTZ R5, R9, R66 ;  /* 0x0000004209057221 */ /* 0x000fc80000010000 */
[----:B------:R-:W-:Y:S02]  /*3900*/  FADD.FTZ R8, R70, R5 ;  /* 0x0000000546087221 */ /* 0x000fe40000010000 */
[----:B------:R-:W2:Y:S01]  /*3910*/  MUFU.EX2 R81, R81 ;  /* 0x0000005100517308 */ /* 0x000ea20000000800 */
[C---:B-1----:R-:W-:Y:S01]  /*3920*/  F2FP.SATFINITE.E4M3.F32.PACK_AB_MERGE_C R76, R77.reuse, R76, RZ ;  /* 0x0000004c4d4c723e */ /* 0x042fe200048070ff */
[----:B------:R-:W-:-:S03]  /*3930*/  FADD.FTZ R77, R77, R6 ;  /* 0x000000064d4d7221 */ /* 0x000fc60000010000 */
[----:B------:R-:W-:-:S03]  /*3940*/  F2FP.SATFINITE.E4M3.F32.PACK_AB_MERGE_C R136, R40, R3, R76 ;  /* 0x000000032888723e */ /* 0x000fc6000480704c */
[----:B------:R-:W-:Y:S01]  /*3950*/  MUFU.EX2 R84, R84 ;  /* 0x0000005400547308 */ /* 0x000fe20000000800 */
[----:B0-----:R-:W-:-:S07]  /*3960*/  FADD.FTZ R6, R80, R77 ;  /* 0x0000004d50067221 */ /* 0x001fce0000010000 */
[----:B------:R-:W0:Y:S01]  /*3970*/  MUFU.EX2 R51, R51 ;  /* 0x0000003300337308 */ /* 0x000e220000000800 */
[----:B--2---:R-:W-:-:S01]  /*3980*/  FADD.FTZ R3, R81, R6 ;  /* 0x0000000651037221 */ /* 0x004fc20000010000 */
[----:B------:R-:W-:Y:S01]  /*3990*/  F2FP.SATFINITE.E4M3.F32.PACK_AB_MERGE_C R6, R4, R11, RZ ;  /* 0x0000000b0406723e */ /* 0x000fe200048070ff */
[----:B------:R-:W-:-:S03]  /*39a0*/  FADD.FTZ R11, R11, R8 ;  /* 0x000000080b0b7221 */ /* 0x000fc60000010000 */
[----:B------:R-:W-:Y:S02]  /*39b0*/  F2FP.SATFINITE.E4M3.F32.PACK_AB_MERGE_C R139, R70, R9, R6 ;  /* 0x00000009468b723e */ /* 0x000fe40004807006 */
[----:B0-----:R-:W-:Y:S01]  /*39c0*/  F2FP.SATFINITE.E4M3.F32.PACK_AB_MERGE_C R5, R51, R84, RZ ;  /* 0x000000543305723e */ /* 0x001fe200048070ff */
[----:B------:R-:W-:Y:S01]  /*39d0*/  FADD.FTZ R84, R84, R3 ;  /* 0x0000000354547221 */ /* 0x000fe20000010000 */
[----:B------:R-:W-:-:S02]  /*39e0*/  FADD.FTZ R3, R4, R11 ;  /* 0x0000000b04037221 */ /* 0x000fc40000010000 */
[----:B------:R-:W-:Y:S01]  /*39f0*/  F2FP.SATFINITE.E4M3.F32.PACK_AB_MERGE_C R138, R81, R80, R5 ;  /* 0x00000050518a723e */ /* 0x000fe20004807005 */
[----:B------:R-:W-:-:S01]  /*3a00*/  FADD.FTZ R4, R51, R84 ;  /* 0x0000005433047221 */ /* 0x000fc20000010000 */
[----:B------:R-:W-:Y:S06]  /*3a10*/  @!P1 BRA `(.L_x_12273) ;  /* 0x0000002400589947 */ /* 0x000fec0003800000 */
[----:B------:R-:W-:Y:S01]  /*3a20*/  IMAD.MOV.U32 R6, RZ, RZ, R0 ;  /* 0x000000ffff067224 */ /* 0x000fe200078e0000 */
[----:B------:R-:W-:Y:S01]  /*3a30*/  UMOV UR20, UR37 ;  /* 0x0000002500147c82 */ /* 0x000fe20008000000 */
[----:B------:R-:W-:Y:S01]  /*3a40*/  IMAD.MOV.U32 R5, RZ, RZ, R2 ;  /* 0x000000ffff057224 */ /* 0x000fe200078e0002 */
[----:B------:R-:W-:Y:S01]  /*3a50*/  UMOV UR21, UR38 ;  /* 0x0000002600157c82 */ /* 0x000fe20008000000 */
[----:B------:R-:W-:Y:S01]  /*3a60*/  IMAD.MOV.U32 R135, RZ, RZ, RZ ;  /* 0x000000ffff877224 */ /* 0x000fe200078e00ff */
[----:B------:R-:W-:-:S06]  /*3a70*/  ULDC UR22, c[0x0][0x288] ;  /* 0x0000a20000167ab9 */ /* 0x000fcc0000000800 */
.L_x_12284:
[----:B------:R-:W-:-:S04]  /*3a80*/  UISETP.NE.AND UP0, UPT, UR21, 0x1, UPT ;  /* 0x000000011500788c */ /* 0x000fc8000bf05270 */
[----:B------:R-:W-:-:S04]  /*3a90*/  USEL UR37, URZ, 0x1, UP0 ;  /* 0x000000013f257887 */ /* 0x000fc80008000000 */
[----:B------:R-:W-:Y:S01]  /*3aa0*/  ULOP3.LUT UR37, UR20, UR37, URZ, 0x3c, !UPT ;  /* 0x0000002514257292 */ /* 0x000fe2000f8e3c3f */
[----:B------:R-:W-:Y:S11]  /*3ab0*/  @!P0 BRA `(.L_x_12274) ;  /* 0x0000000000048947 */ /* 0x000ff60003800000 */
[----:B------:R-:W-:Y:S01]  /*3ac0*/  BPT.TRAP 0x1 ;  /* 0x000000040000795c */ /* 0x000fe20000300000 */
.L_x_12274:
        /* <DEDUP_REMOVED lines=9> */
.L_x_12275:
[----:B-1----:R-:W-:Y:S05]  /*3b60*/  @P1 BRA `(.L_x_12276) ;  /* 0x0000000000081947 */ /* 0x002fea0003800000 */
[----:B------:R-:W1:Y:S02]  /*3b70*/  SYNCS.PHASECHK.TRANS64.TRYWAIT P1, [UR19+0x19c30], R0 ;  /* 0x019c3000ff0075a7 */ /* 0x000e640008020153 */
[----:B-1----:R-:W-:Y:S05]  /*3b80*/  @!P1 BRA `(.L_x_12277) ;  /* 0x000000ac00949947 */ /* 0x002fea0003800000 */
.L_x_12276:
        /* <DEDUP_REMOVED lines=17> */
.L_x_12278:
[----:B------:R-:W-:Y:S01]  /*3ca0*/  ULEA UR11, UR21, UR46, 0x3 ;  /* 0x0000002e150b7291 */ /* 0x000fe2000f8e183f */
[----:B01----:R-:W-:-:S05]  /*3cb0*/  IMAD.U32 R0, RZ, RZ, UR20 ;  /* 0x00000014ff007e24 */ /* 0x003fca000f8e00ff */
[----:B------:R-:W-:-:S04]  /*3cc0*/  SHF.L.U32 R0, R0, 0x1f, RZ ;  /* 0x0000001f00007819 */ /* 0x000fc800000006ff */
[----:B------:R0:W1:Y:S01]  /*3cd0*/  SYNCS.PHASECHK.TRANS64.TRYWAIT P1, [UR11+0x19c50], R0 ;  /* 0x019c5000ff0075a7 */ /* 0x000062000802014b */
[----:B------:R-:W-:Y:S05]  /*3ce0*/  @!P0 BRA `(.L_x_12279) ;  /* 0x0000000000048947 */ /* 0x000fea0003800000 */
[----:B------:R-:W-:Y:S01]  /*3cf0*/  BPT.TRAP 0x1 ;  /* 0x000000040000795c */ /* 0x000fe20000300000 */
.L_x_12279:
[----:B-1----:R-:W-:Y:S05]  /*3d00*/  @P1 BRA `(.L_x_12280) ;  /* 0x0000000000081947 */ /* 0x002fea0003800000 */
[----:B------:R-:W1:Y:S02]  /*3d10*/  SYNCS.PHASECHK.TRANS64.TRYWAIT P1, [UR11+0x19c50], R0 ;  /* 0x019c5000ff0075a7 */ /* 0x000e64000802014b */
[----:B-1----:R-:W-:Y:S05]  /*3d20*/  @!P1 BRA `(.L_x_12281) ;  /* 0x000000ac00449947 */ /* 0x002fea0003800000 */
.L_x_12280:
        /* <DEDUP_REMOVED lines=27> */
.L_x_12282:
[----:B------:R-:W-:Y:S01]  /*3ee0*/  UISETP.NE.AND UP0, UPT, UR48, URZ, UPT ;  /* 0x0000003f3000728c */ /* 0x000fe2000bf05270 */
[----:B-1----:R-:W-:Y:S01]  /*3ef0*/  VIADD R7, R17, UR43 ;  /* 0x0000002b11077c36 */ /* 0x002fe20008000000 */
[----:B------:R-:W1:Y:S01]  /*3f00*/  LDC R11, c[0x0][0x2f0] ;  /* 0x0000bc00ff0b7b82 */ /* 0x000e620000000800 */
[----:B------:R-:W-:Y:S01]  /*3f10*/  IMAD.MOV.U32 R13, RZ, RZ, -0x2 ;  /* 0xfffffffeff0d7424 */ /* 0x000fe200078e00ff */
[----:B------:R-:W-:Y:S02]  /*3f20*/  UIADD3 UR19, UR19, 0x19c40, URZ ;  /* 0x00019c4013137890 */ /* 0x000fe4000fffe03f */
[----:B------:R-:W-:Y:S02]  /*3f30*/  PLOP3.LUT P1, PT, PT, PT, UP0, 0x80, 0x0 ;  /* 0x000000000000781c */ /* 0x000fe40003f2f008 */
[----:B------:R-:W-:Y:S01]  /*3f40*/  PLOP3.LUT P2, PT, PT, PT, UP0, 0x80, 0x0 ;  /* 0x000000000000781c */ /* 0x000fe20003f4f008 */
[----:B------:R-:W-:Y:S02]  /*3f50*/  UPRMT UR19, UR45, 0x654, UR19 ;  /* 0x000006542d137896 */ /* 0x000fe40008000013 */
[----:B------:R-:W-:-:S07]  /*3f60*/  @UP0 ULDC UR6, c[0x0][0x44c] ;  /* 0x0001130000060ab9 */ /* 0x000fce0000000800 */
[----:B------:R-:W-:Y:S01]  /*3f70*/  SYNCS.ARRIVE.TRANS64.RED.A1T0 RZ, [UR19], RZ ;  /* 0x000000ffffff79a7 */ /* 0x000fe20008100413 */
[----:B0-----:R-:W-:Y:S01]  /*3f80*/  @P1 IMAD.HI.U32 R0, R7, UR6, RZ ;  /* 0x0000000607001c27 */ /* 0x001fe2000f8e00ff */
[----:B------:R-:W-:-:S04]  /*3f90*/  @UP0 ULDC UR6, c[0x0][0x450] ;  /* 0x0001140000060ab9 */ /* 0x000fc80000000800 */
[----:B------:R-:W-:Y:S01]  /*3fa0*/  @P2 SHF.R.U32.HI R7, RZ, UR6, R0 ;  /* 0x00000006ff072c19 */ /* 0x000fe20008011600 */
[----:B------:R-:W-:Y:S02]  /*3fb0*/  UMOV UR6, 0xffffff80 ;  /* 0xffffff8000067882 */ /* 0x000fe40000000000 */
[----:B------:R-:W-:Y:S02]  /*3fc0*/  UIMAD UR6, UR18, UR6, 0x1 ;  /* 0x00000001120674a4 */ /* 0x000fe4000f8e0206 */
[----:B------:R-:W0:Y:S04]  /*3fd0*/  SHFL.IDX PT, R9, R7, RZ, 0x1c1f ;  /* 0x001c1fff07097589 */ /* 0x000e2800000e0000 */
[----:B------:R-:W-:Y:S01]  /*3fe0*/  IMAD R0, R16, R13, UR6 ;  /* 0x0000000610007e24 */ /* 0x000fe2000f8e020d */
[----:B------:R-:W2:Y:S03]  /*3ff0*/  SHFL.IDX PT, R7, R7, 0x1, 0x1c1f ;  /* 0x003c1f0007077f89 */ /* 0x000ea600000e0000 */
[----:B-1----:R-:W-:-:S05]  /*4000*/  IMAD R0, R11, UR44, R0 ;  /* 0x0000002c0b007c24 */ /* 0x002fca000f8e0200 */
        /* <DEDUP_REMOVED lines=113> */
[----:B0-----:R-:W-:Y:S01]  /*4720*/  FMNMX.FTZ R11, R10, R9, !PT ;  /* 0x000000090a0b7209 */ /* 0x001fe20007810000 */
[----:B------:R-:W-:Y:S01]  /*4730*/  IMAD.U32 R9, RZ, RZ, UR42 ;  /* 0x0000002aff097e24 */ /* 0x000fe2000f8e00ff */
[----:B------:R-:W-:Y:S02]  /*4740*/  FMNMX.FTZ R13, R31, R14, !PT ;  /* 0x0000000e1f0d7209 */ /* 0x000fe40007810000 */
[----:B------:R-:W-:Y:S01]  /*4750*/  ISETP.GT.AND P2, PT, R0, 0x18, PT ;  /* 0x000000180000780c */ /* 0x000fe20003f44270 */
[----:B------:R-:W0:Y:S01]  /*4760*/  SHFL.BFLY PT, R2, R11, 0x1, 0x1f ;  /* 0x0c201f000b027f89 */ /* 0x000e2200000e0000 */
        /* <DEDUP_REMOVED lines=12> */
[----:B0-----:R-:W-:-:S02]  /*4830*/  FMNMX.FTZ R2, R11, R2, !PT ;  /* 0x000000020b027209 */ /* 0x001fc40007810000 */
[----:B------:R-:W-:Y:S02]  /*4840*/  FSEL R43, R43, -INF , P3 ;  /* 0xff8000002b2b7808 */ /* 0x000fe40001800000 */
[C---:B------:R-:W-:Y:S01]  /*4850*/  FSETP.NEU.FTZ.AND P1, PT, R2.reuse, -INF , PT ;  /* 0xff8000000200780b */ /* 0x040fe20003f3d000 */
[----:B------:R-:W-:-:S01]  /*4860*/  FFMA.FTZ R8, R2, R9, -8 ;  /* 0xc100000002087423 */ /* 0x000fc20000010009 */
[----:B------:R-:W-:Y:S02]  /*4870*/  FMNMX.FTZ R20, R42, R15, !PT ;  /* 0x0000000f2a147209 */ /* 0x000fe40007810000 */
[----:B------:R-:W-:Y:S02]  /*4880*/  ISETP.GT.AND P3, PT, R0, 0x29, PT ;  /* 0x000000290000780c */ /* 0x000fe40003f64270 */
[----:B------:R-:W-:Y:S02]  /*4890*/  FSEL R8, R8, RZ, P1 ;  /* 0x000000ff08087208 */ /* 0x000fe40000800000 */
[----:B------:R-:W-:-:S02]  /*48a0*/  FSEL R46, R46, -INF , P2 ;  /* 0xff8000002e2e7808 */ /* 0x000fc40001000000 */
[----:B------:R-:W-:Y:S01]  /*48b0*/  FMNMX.FTZ R21, R43, R20, !PT ;  /* 0x000000142b157209 */ /* 0x000fe20007810000 */
[----:B------:R-:W-:-:S01]  /*48c0*/  FFMA.FTZ R9, R24, UR42, -R8 ;  /* 0x0000002a18097c23 */ /* 0x000fc20008010808 */
[----:B------:R-:W-:Y:S01]  /*48d0*/  ISETP.GT.AND P2, PT, R0, 0x30, PT ;  /* 0x000000300000780c */ /* 0x000fe20003f44270 */
[----:B------:R-:W-:-:S01]  /*48e0*/  FFMA.FTZ R10, R25, UR42, -R8 ;  /* 0x0000002a190a7c23 */ /* 0x000fc20008010808 */
[----:B------:R-:W-:Y:S01]  /*48f0*/  FSEL R47, R47, -INF , P3 ;  /* 0xff8000002f2f7808 */ /* 0x000fe20001800000 */
[----:B------:R-:W-:-:S01]  /*4900*/  FFMA.FTZ R12, R29, UR42, -R8 ;  /* 0x0000002a1d0c7c23 */ /* 0x000fc20008010808 */
[----:B------:R-:W-:Y:S01]  /*4910*/  FMNMX.FTZ R24, R46, R21, !PT ;  /* 0x000000152e187209 */ /* 0x000fe20007810000 */
[----:B------:R-:W-:-:S01]  /*4920*/  FFMA.FTZ R11, R28, UR42, -R8 ;  /* 0x0000002a1c0b7c23 */ /* 0x000fc20008010808 */
[----:B------:R-:W-:Y:S01]  /*4930*/  ISETP.GT.AND P3, PT, R0, 0x31, PT ;  /* 0x000000310000780c */ /* 0x000fe20003f64270 */
[----:B------:R-:W-:-:S01]  /*4940*/  FFMA.FTZ R32, R32, UR42, -R8 ;  /* 0x0000002a20207c23 */ /* 0x000fc20008010808 */
[----:B------:R-:W-:Y:S01]  /*4950*/  FSEL R50, R50, -INF , P2 ;  /* 0xff80000032327808 */ /* 0x000fe20001000000 */
[----:B------:R-:W-:-:S01]  /*4960*/  FFMA.FTZ R14, R33, UR42, -R8 ;  /* 0x0000002a210e7c23 */ /* 0x000fc20008010808 */
        /* <DEDUP_REMOVED lines=25> */
[----:B------:R-:W-:Y:S01]  /*4b00*/  FFMA.FTZ R69, R69, UR42, -R8 ;  /* 0x0000002a45457c23 */ /* 0x000fe20008010808 */
[----:B------:R-:W-:Y:S01]  /*4b10*/  ISETP.GT.AND P2, PT, R0, 0x48, PT ;  /* 0x000000480000780c */ /* 0x000fe20003f44270 */
[----:B------:R-:W-:Y:S01]  /*4b20*/  MUFU.EX2 R9, R9 ;  /* 0x0000000900097308 */ /* 0x000fe20000000800 */
[----:B------:R-:W-:-:S02]  /*4b30*/  FSEL R59, R59, -INF , P3 ;  /* 0xff8000003b3b7808 */ /* 0x000fc40001800000 */
[----:B------:R-:W-:Y:S02]  /*4b40*/  FMNMX.FTZ R26, R58, R25, !PT ;  /* 0x000000193a1a7209 */ /* 0x000fe40007810000 */
[----:B------:R-:W-:Y:S02]  /*4b50*/  ISETP.GT.AND P3, PT, R0, 0x49, PT ;  /* 0x000000490000780c */ /* 0x000fe40003f64270 */
[----:B------:R-:W-:Y:S01]  /*4b60*/  FSEL R62, R62, -INF , P2 ;  /* 0xff8000003e3e7808 */ /* 0x000fe20001000000 */
[----:B------:R0:W-:Y:S01]  /*4b70*/  MUFU.EX2 R25, R44 ;  /* 0x0000002c00197308 */ /* 0x0001e20000000800 */
[----:B------:R-:W-:Y:S01]  /*4b80*/  FMNMX.FTZ R29, R59, R26, !PT ;  /* 0x0000001a3b1d7209 */ /* 0x000fe20007810000 */
[--C-:B------:R-:W-:Y:S01]  /*4b90*/  FFMA.FTZ R26, R45, UR42, -R8.reuse ;  /* 0x0000002a2d1a7c23 */ /* 0x100fe20008010808 */
[----:B------:R-:W-:Y:S01]  /*4ba0*/  ISETP.GT.AND P2, PT, R0, 0x50, PT ;  /* 0x000000500000780c */ /* 0x000fe20003f44270 */
[--C-:B------:R-:W-:Y:S01]  /*4bb0*/  FFMA.FTZ R45, R65, UR42, -R8.reuse ;  /* 0x0000002a412d7c23 */ /* 0x100fe20008010808 */
[----:B------:R-:W-:Y:S01]  /*4bc0*/  FSEL R63, R63, -INF , P3 ;  /* 0xff8000003f3f7808 */ /* 0x000fe20001800000 */
[----:B------:R-:W-:Y:S01]  /*4bd0*/  IMAD.U32 R65, RZ, RZ, UR42 ;  /* 0x0000002aff417e24 */ /* 0x000fe2000f8e00ff */
[----:B------:R-:W-:Y:S01]  /*4be0*/  FMNMX.FTZ R28, R62, R29, !PT ;  /* 0x0000001d3e1c7209 */ /* 0x000fe20007810000 */
[----:B------:R-:W-:Y:S01]  /*4bf0*/  MUFU.EX2 R10, R10 ;  /* 0x0000000a000a7308 */ /* 0x000fe20000000800 */
[----:B------:R-:W-:Y:S01]  /*4c00*/  ISETP.GT.AND P3, PT, R0, 0x51, PT ;  /* 0x000000510000780c */ /* 0x000fe20003f64270 */
[--C-:B0-----:R-:W-:Y:S01]  /*4c10*/  FFMA.FTZ R44, R64, UR42, -R8.reuse ;  /* 0x0000002a402c7c23 */ /* 0x101fe20008010808 */
[----:B------:R-:W-:Y:S01]  /*4c20*/  FSEL R66, R66, -INF , P2 ;  /* 0xff80000042427808 */ /* 0x000fe20001000000 */
[--C-:B------:R-:W-:Y:S01]  /*4c30*/  FFMA.FTZ R64, R84, UR42, -R8.reuse ;  /* 0x0000002a54407c23 */ /* 0x100fe20008010808 */
[----:B------:R-:W-:Y:S01]  /*4c40*/  FMNMX.FTZ R29, R63, R28, !PT ;  /* 0x0000001c3f1d7209 */ /* 0x000fe20007810000 */
[--C-:B------:R-:W-:Y:S01]  /*4c50*/  FFMA.FTZ R28, R48, UR42, -R8.reuse ;  /* 0x0000002a301c7c23 */ /* 0x100fe20008010808 */
[----:B------:R-:W-:Y:S01]  /*4c60*/  ISETP.GT.AND P2, PT, R0, 0x58, PT ;  /* 0x000000580000780c */ /* 0x000fe20003f44270 */
[----:B------:R-:W-:Y:S01]  /*4c70*/  FFMA.FTZ R48, R68, UR42, -R8 ;  /* 0x0000002a44307c23 */ /* 0x000fe20008010808 */
        /* <DEDUP_REMOVED lines=13> */
[----:B------:R-:W-:Y:S01]  /*4d50*/  FMNMX.FTZ R33, R71, R32, !PT ;  /* 0x0000002047217209 */ /* 0x000fe20007810000 */
[----:B------:R-:W-:-:S01]  /*4d60*/  FFMA.FTZ R32, R52, UR42, -R8 ;  /* 0x0000002a34207c23 */ /* 0x000fc20008010808 */
[----:B------:R-:W-:Y:S01]  /*4d70*/  ISETP.GT.AND P2, PT, R0, 0x68, PT ;  /* 0x000000680000780c */ /* 0x000fe20003f44270 */
[----:B------:R-:W-:-:S01]  /*4d80*/  FFMA.FTZ R52, R72, UR42, -R8 ;  /* 0x0000002a48347c23 */ /* 0x000fc20008010808 */
        /* <DEDUP_REMOVED lines=11> */
[----:B------:R0:W-:Y:S01]  /*4e40*/  MUFU.EX2 R33, R53 ;  /* 0x0000003500217308 */ /* 0x0001e20000000800 */
[----:B------:R-:W-:Y:S02]  /*4e50*/  FSEL R82, R82, -INF , P2 ;  /* 0xff80000052527808 */ /* 0x000fe40001000000 */
[----:B------:R-:W-:Y:S01]  /*4e60*/  FMNMX.FTZ R37, R79, R36, !PT ;  /* 0x000000244f257209 */ /* 0x000fe20007810000 */
[----:B------:R-:W-:-:S01]  /*4e70*/  FFMA.FTZ R36, R56, UR42, -R8 ;  /* 0x0000002a38247c23 */ /* 0x000fc20008010808 */
[----:B------:R-:W-:Y:S01]  /*4e80*/  ISETP.GT.AND P2, PT, R0, 0x78, PT ;  /* 0x000000780000780c */ /* 0x000fe20003f44270 */
[----:B------:R-:W-:-:S01]  /*4e90*/  FFMA.FTZ R56, R76, UR42, -R8 ;  /* 0x0000002a4c387c23 */ /* 0x000fc20008010808 */
[----:B------:R-:W-:Y:S01]  /*4ea0*/  FSEL R83, R83, -INF , P3 ;  /* 0xff80000053537808 */ /* 0x000fe20001800000 */
[----:B------:R-:W-:Y:S01]  /*4eb0*/  MUFU.EX2 R24, R24 ;  /* 0x0000001800187308 */ /* 0x000fe20000000800 */
[----:B------:R-:W-:Y:S01]  /*4ec0*/  FMNMX.FTZ R40, R82, R37, !PT ;  /* 0x0000002552287209 */ /* 0x000fe20007810000 */
[----:B0-----:R-:W-:Y:S01]  /*4ed0*/  FFMA.FTZ R53, R73, UR42, -R8 ;  /* 0x0000002a49357c23 */ /* 0x001fe20008010808 */
[----:B------:R-:W-:-:S02]  /*4ee0*/  ISETP.GT.AND P3, PT, R0, 0x79, PT ;  /* 0x000000790000780c */ /* 0x000fc40003f64270 */
[----:B------:R-:W-:Y:S02]  /*4ef0*/  FSEL R86, R86, -INF , P2 ;  /* 0xff80000056567808 */ /* 0x000fe40001000000 */
[----:B------:R-:W-:Y:S01]  /*4f00*/  FMNMX.FTZ R37, R83, R40, !PT ;  /* 0x0000002853257209 */ /* 0x000fe20007810000 */
[--C-:B------:R-:W-:Y:S01]  /*4f10*/  FFMA.FTZ R40, R60, UR42, -R8.reuse ;  /* 0x0000002a3c287c23 */ /* 0x100fe20008010808 */
[----:B------:R-:W-:Y:S01]  /*4f20*/  FSEL R87, R87, -INF , P3 ;  /* 0xff80000057577808 */ /* 0x000fe20001800000 */
[----:B------:R-:W-:Y:S01]  /*4f30*/  FFMA.FTZ R60, R80, UR42, -R8 ;  /* 0x0000002a503c7c23 */ /* 0x000fe20008010808 */
[----:B------:R-:W-:Y:S01]  /*4f40*/  FMNMX.FTZ R0, R86, R37, !PT ;  /* 0x0000002556007209 */ /* 0x000fe20007810000 */
[----:B------:R-:W-:Y:S01]  /*4f50*/  MUFU.EX2 R26, R26 ;  /* 0x0000001a001a7308 */ /* 0x000fe20000000800 */
[----:B------:R-:W-:Y:S02]  /*4f60*/  FSEL R72, R2, RZ, P1 ;  /* 0x000000ff02487208 */ /* 0x000fe40000800000 */
[----:B------:R-:W-:-:S03]  /*4f70*/  FMNMX.FTZ R0, R87, R0, !PT ;  /* 0x0000000057007209 */ /* 0x000fc60007810000 */
[----:B------:R-:W-:Y:S02]  /*4f80*/  FADD.FTZ R72, -R72, R5 ;  /* 0x0000000548487221 */ /* 0x000fe40000010100 */
[----:B------:R-:W0:Y:S01]  /*4f90*/  SHFL.BFLY PT, R49, R0, 0x2, 0x1f ;  /* 0x0c401f0000317f89 */ /* 0x000e2200000e0000 */
[----:B------:R1:W-:Y:S01]  /*4fa0*/  MUFU.EX2 R37, R57 ;  /* 0x0000003900257308 */ /* 0x0003e20000000800 */
[----:B------:R-:W-:-:S07]  /*4fb0*/  FMUL.FTZ R72, R72, UR42 ;  /* 0x0000002a48487c20 */ /* 0x000fce0008410000 */
[----:B------:R-:W-:Y:S01]  /*4fc0*/  MUFU.EX2 R28, R28 ;  /* 0x0000001c001c7308 */ /* 0x000fe20000000800 */
[----:B-1----:R-:W-:-:S07]  /*4fd0*/  FFMA.FTZ R57, R77, UR42, -R8 ;  /* 0x0000002a4d397c23 */ /* 0x002fce0008010808 */
        /* <DEDUP_REMOVED lines=8> */
[----:B------:R-:W-:-:S03]  /*5060*/  FFMA.FTZ R61, R81, UR42, -R8 ;  /* 0x0000002a513d7c23 */ /* 0x000fc60008010808 */
[C---:B------:R-:W-:Y:S01]  /*5070*/  FSETP.NEU.FTZ.AND P2, PT, R0.reuse, -INF , PT ;  /* 0xff8000000000780b */ /* 0x040fe20003f5d000 */
[----:B------:R-:W-:-:S01]  /*5080*/  FFMA.FTZ R68, R0, R65, -8 ;  /* 0xc100000000447423 */ /* 0x000fc20000010041 */
[----:B------:R-:W-:Y:S01]  /*5090*/  FFMA.FTZ R65, R85, UR42, -R8 ;  /* 0x0000002a55417c23 */ /* 0x000fe20008010808 */
[----:B------:R-:W-:Y:S03]  /*50a0*/  MUFU.EX2 R44, R44 ;  /* 0x0000002c002c7308 */ /* 0x000fe60000000800 */
[----:B------:R-:W-:-:S05]  /*50b0*/  FSEL R8, R68, RZ, P2 ;  /* 0x000000ff44087208 */ /* 0x000fca0001000000 */
        /* <DEDUP_REMOVED lines=14> */
[----:B------:R-:W-:Y:S01]  /*51a0*/  FSEL R51, R0, RZ, P2 ;  /* 0x000000ff00337208 */ /* 0x000fe20001000000 */
[----:B------:R-:W-:Y:S01]  /*51b0*/  MUFU.EX2 R68, R68 ;  /* 0x0000004400447308 */ /* 0x000fe20000000800 */
        /* <DEDUP_REMOVED lines=8> */
[----:B------:R-:W0:Y:S08]  /*5240*/  MUFU.EX2 R6, R72 ;  /* 0x0000004800067308 */ /* 0x000e300000000800 */
[----:B------:R-:W1:Y:S08]  /*5250*/  MUFU.EX2 R51, R51 ;  /* 0x0000003300337308 */ /* 0x000e700000000800 */
[----:B------:R-:W2:Y:S01]  /*5260*/  MUFU.EX2 R7, R7 ;  /* 0x0000000700077308 */ /* 0x000ea20000000800 */
[----:B0-----:R-:W-:-:S04]  /*5270*/  FFMA.FTZ R69, R6, R4, R9 ;  /* 0x0000000406457223 */ /* 0x001fc80000010009 */
[----:B------:R-:W-:-:S03]  /*5280*/  FADD.FTZ R72, R10, R69 ;  /* 0x000000450a487221 */ /* 0x000fc60000010000 */
[----:B------:R-:W0:Y:S01]  /*5290*/  MUFU.EX2 R27, R27 ;  /* 0x0000001b001b7308 */ /* 0x000e220000000800 */
[----:B-1----:R-:W-:-:S01]  /*52a0*/  FFMA.FTZ R4, R51, R3, R68 ;  /* 0x0000000333047223 */ /* 0x002fc20000010044 */
[----:B------:R-:W-:-:S06]  /*52b0*/  FADD.FTZ R3, R11, R72 ;  /* 0x000000480b037221 */ /* 0x000fcc0000010000 */
        /* <DEDUP_REMOVED lines=8> */
[----:B------:R-:W-:Y:S01]  /*5340*/  FADD.FTZ R4, R14, R3 ;  /* 0x000000030e047221 */ /* 0x000fe20000010000 */
[----:B------:R-:W-:-:S01]  /*5350*/  FFMA.FTZ R63, R66, UR42, -R8 ;  /* 0x0000002a423f7c23 */ /* 0x000fc20008010808 */
[----:B------:R-:W-:Y:S02]  /*5360*/  FFMA.FTZ R66, R67, UR42, -R8 ;  /* 0x0000002a43427c23 */ /* 0x000fe40008010808 */
[----:B------:R-:W-:-:S02]  /*5370*/  FADD.FTZ R3, R15, R4 ;  /* 0x000000040f037221 */ /* 0x000fc40000010000 */
        /* <DEDUP_REMOVED lines=12> */
[----:B--2---:R-:W-:-:S01]  /*5440*/  FADD.FTZ R72, R38, R67 ;  /* 0x0000004326487221 */ /* 0x004fc20000010000 */
[--C-:B------:R-:W-:Y:S01]  /*5450*/  FFMA.FTZ R67, R70, UR42, -R8.reuse ;  /* 0x0000002a46437c23 */ /* 0x100fe20008010808 */
[----:B------:R-:W-:-:S05]  /*5460*/  FFMA.FTZ R70, R71, UR42, -R8 ;  /* 0x0000002a47467c23 */ /* 0x000fca0008010808 */
[----:B------:R-:W2:Y:S01]  /*5470*/  MUFU.EX2 R43, R43 ;  /* 0x0000002b002b7308 */ /* 0x000ea20000000800 */
[----:B0-----:R-:W-:-:S07]  /*5480*/  FADD.FTZ R69, R39, R72 ;  /* 0x0000004827457221 */ /* 0x001fce0000010000 */
[----:B------:R-:W0:Y:S01]  /*5490*/  MUFU.EX2 R46, R46 ;  /* 0x0000002e002e7308 */ /* 0x000e220000000800 */
[----:B-1----:R-:W-:-:S07]  /*54a0*/  FADD.FTZ R72, R42, R69 ;  /* 0x000000452a487221 */ /* 0x002fce0000010000 */
[----:B------:R-:W1:Y:S01]  /*54b0*/  MUFU.EX2 R47, R47 ;  /* 0x0000002f002f7308 */ /* 0x000e620000000800 */
[----:B--2---:R-:W-:-:S01]  /*54c0*/  FADD.FTZ R69, R43, R72 ;  /* 0x000000482b457221 */ /* 0x004fc20000010000 */
[----:B------:R-:W-:-:S04]  /*54d0*/  FADD.FTZ R72, R28, R3 ;  /* 0x000000031c487221 */ /* 0x000fc80000010000 */
[----:B------:R-:W-:Y:S01]  /*54e0*/  FADD.FTZ R71, R29, R72 ;  /* 0x000000481d477221 */ /* 0x000fe20000010000 */
[----:B------:R-:W-:-:S01]  /*54f0*/  FFMA.FTZ R72, R75, UR42, -R8 ;  /* 0x0000002a4b487c23 */ /* 0x000fc20008010808 */
[----:B------:R-:W2:Y:S01]  /*5500*/  MUFU.EX2 R50, R50 ;  /* 0x0000003200327308 */ /* 0x000ea20000000800 */
[----:B0-----:R-:W-:-:S01]  /*5510*/  FADD.FTZ R4, R46, R69 ;  /* 0x000000452e047221 */ /* 0x001fc20000010000 */
[----:B------:R-:W-:Y:S01]  /*5520*/  FFMA.FTZ R69, R74, UR42, -R8 ;  /* 0x0000002a4a457c23 */ /* 0x000fe20008010808 */
[----:B------:R-:W-:-:S01]  /*5530*/  FADD.FTZ R74, R32, R71 ;  /* 0x00000047204a7221 */ /* 0x000fc20000010000 */
[----:B------:R-:W-:-:S03]  /*5540*/  FFMA.FTZ R71, R78, UR42, -R8 ;  /* 0x0000002a4e477c23 */ /* 0x000fc60008010808 */
[----:B------:R-:W-:Y:S01]  /*5550*/  FADD.FTZ R73, R33, R74 ;  /* 0x0000004a21497221 */ /* 0x000fe20000010000 */
[----:B------:R-:W0:Y:S01]  /*5560*/  MUFU.EX2 R5, R5 ;  /* 0x0000000500057308 */ /* 0x000e220000000800 */
[----:B-1----:R-:W-:-:S02]  /*5570*/  FADD.FTZ R3, R47, R4 ;  /* 0x000000042f037221 */ /* 0x002fc40000010000 */
[----:B------:R-:W-:-:S04]  /*5580*/  FADD.FTZ R74, R36, R73 ;  /* 0x00000049244a7221 */ /* 0x000fc80000010000 */
[----:B------:R-:W-:Y:S01]  /*5590*/  FADD.FTZ R73, R37, R74 ;  /* 0x0000004a25497221 */ /* 0x000fe20000010000 */
[----:B------:R-:W1:Y:S01]  /*55a0*/  MUFU.EX2 R54, R54 ;  /* 0x0000003600367308 */ /* 0x000e620000000800 */
[----:B--2---:R-:W-:-:S01]  /*55b0*/  FADD.FTZ R4, R50, R3 ;  /* 0x0000000332047221 */ /* 0x004fc20000010000 */
[----:B------:R-:W-:Y:S01]  /*55c0*/  FFMA.FTZ R74, R79, UR42, -R8 ;  /* 0x0000002a4f4a7c23 */ /* 0x000fe20008010808 */
[----:B------:R-:W-:-:S01]  /*55d0*/  FADD.FTZ R76, R40, R73 ;  /* 0x00000049284c7221 */ /* 0x000fc20000010000 */
[----:B------:R-:W-:-:S03]  /*55e0*/  FFMA.FTZ R73, R82, UR42, -R8 ;  /* 0x0000002a52497c23 */ /* 0x000fc60008010808 */
[----:B------:R-:W-:Y:S01]  /*55f0*/  FADD.FTZ R75, R41, R76 ;  /* 0x0000004c294b7221 */ /* 0x000fe20000010000 */
[----:B------:R-:W2:Y:S01]  /*5600*/  MUFU.EX2 R55, R55 ;  /* 0x0000003700377308 */ /* 0x000ea20000000800 */
[----:B0-----:R-:W-:-:S02]  /*5610*/  FADD.FTZ R3, R5, R4 ;  /* 0x0000000405037221 */ /* 0x001fc40000010000 */
[----:B------:R-:W-:-:S05]  /*5620*/  FADD.FTZ R76, R44, R75 ;  /* 0x0000004b2c4c7221 */ /* 0x000fca0000010000 */
        /* <DEDUP_REMOVED lines=19> */
[--C-:B------:R-:W-:Y:S01]  /*5760*/  FFMA.FTZ R75, R86, UR42, -R8.reuse ;  /* 0x0000002a564b7c23 */ /* 0x100fe20008010808 */
[----:B------:R-:W-:-:S02]  /*5770*/  FFMA.FTZ R8, R87, UR42, -R8 ;  /* 0x0000002a57087c23 */ /* 0x000fc40008010808 */
        /* <DEDUP_REMOVED lines=37> */
.L_x_12283:
[----:B------:R-:W-:Y:S01]  /*59d0*/  UISETP.GT.AND UP0, UPT, UR18, UR17, UPT ;  /* 0x000000111200728c */ /* 0x000fe2000bf04270 */
[----:B------:R-:W-:Y:S01]  /*59e0*/  F2FP.SATFINITE.E4M3.F32.PACK_AB_MERGE_C R5, R54, R5, RZ ;  /* 0x000000053605723e */ /* 0x000fe200048070ff */
[----:B------:R-:W-:Y:S01]  /*59f0*/  UIADD3 UR6, UR11, 0x19c60, URZ ;  /* 0x00019c600b067890 */ /* 0x000fe2000fffe03f */
[----:B------:R-:W-:Y:S01]  /*5a00*/  F2FP.SATFINITE.E4M3.F32.PACK_AB_MERGE_C R11, R12, R11, RZ ;  /* 0x0000000b0c0b723e */ /* 0x000fe200048070ff */
[----:B------:R-:W-:Y:S01]  /*5a10*/  UIADD3 UR18, UR18, -0x1, URZ ;  /* 0xffffffff12127890 */ /* 0x000fe2000fffe03f */
[----:B------:R-:W-:Y:S01]  /*5a20*/  F2FP.SATFINITE.E4M3.F32.PACK_AB_MERGE_C R27, R30, R27, RZ ;  /* 0x0000001b1e1b723e */ /* 0x000fe200048070ff */
[----:B------:R-:W-:Y:S01]  /*5a30*/  UPRMT UR6, UR45, 0x654, UR6 ;  /* 0x000006542d067896 */ /* 0x000fe20008000006 */
[----:B------:R-:W-:Y:S01]  /*5a40*/  PLOP3.LUT P1, PT, PT, PT, UP0, 0x80, 0x0 ;  /* 0x000000000000781c */ /* 0x000fe20003f2f008 */
        /* <DEDUP_REMOVED lines=83> */
.L_x_12273:
[----:B------:R-:W-:-:S13]  /*5f80*/  ISETP.LE.AND P1, PT, RZ, UR18, PT ;  /* 0x00000012ff007c0c */ /* 0x000fda000bf23270 */
[----:B------:R-:W-:Y:S05]  /*5f90*/  @!P1 BRA `(.L_x_12285) ;  /* 0x0000001800f09947 */ /* 0x000fea0003800000 */
[----:B------:R-:W-:Y:S01]  /*5fa0*/  IMAD.MOV.U32 R7, RZ, RZ, R0 ;  /* 0x000000ffff077224 */ /* 0x000fe200078e0000 */
[----:B------:R-:W-:Y:S01]  /*5fb0*/  UMOV UR17, UR37 ;  /* 0x0000002500117c82 */ /* 0x000fe20008000000 */
[----:B------:R-:W-:Y:S01]  /*5fc0*/  IMAD.MOV.U32 R5, RZ, RZ, R2 ;  /* 0x000000ffff057224 */ /* 0x000fe200078e0002 */
[----:B------:R-:W-:-:S06]  /*5fd0*/  UMOV UR19, UR38 ;  /* 0x0000002600137c82 */ /* 0x000fcc0008000000 */
.L_x_12296:
[----:B------:R-:W-:-:S04]  /*5fe0*/  UIADD3 UR6, UR19, 0x1, URZ ;  /* 0x0000000113067890 */ /* 0x000fc8000fffe03f */
[----:B------:R-:W-:-:S04]  /*5ff0*/  UISETP.NE.AND UP0, UPT, UR6, 0x2, UPT ;  /* 0x000000020600788c */ /* 0x000fc8000bf05270 */
[----:B------:R-:W-:Y:S02]  /*6000*/  USEL UR37, URZ, 0x1, UP0 ;  /* 0x000000013f257887 */ /* 0x000fe40008000000 */
[----:B------:R-:W-:Y:S02]  /*6010*/  USEL UR38, UR6, URZ, UP0 ;  /* 0x0000003f06267287 */ /* 0x000fe40008000000 */
[----:B------:R-:W-:Y:S01]  /*6020*/  ULOP3.LUT UR37, UR17, UR37, URZ, 0x3c, !UPT ;  /* 0x0000002511257292 */ /* 0x000fe2000f8e3c3f */
[----:B------:R-:W-:Y:S11]  /*6030*/  @!P0 BRA `(.L_x_12286) ;  /* 0x0000000000048947 */ /* 0x000ff60003800000 */
[----:B------:R-:W-:Y:S01]  /*6040*/  BPT.TRAP 0x1 ;  /* 0x000000040000795c */ /* 0x000fe20000300000 */
.L_x_12286:
[----:B------:R-:W-:Y:S01]  /*6050*/  ULEA UR6, UR38, UR46, 0x3 ;  /* 0x0000002e26067291 */ /* 0x000fe2000f8e183f */
[----:B------:R-:W-:-:S05]  /*6060*/  IMAD.U32 R0, RZ, RZ, UR37 ;  /* 0x00000025ff007e24 */ /* 0x000fca000f8e00ff */
[----:B------:R-:W-:-:S04]  /*6070*/  SHF.L.U32 R0, R0, 0x1f, RZ ;  /* 0x0000001f00007819 */ /* 0x000fc800000006ff */
[----:B------:R0:W1:Y:S01]  /*6080*/  SYNCS.PHASECHK.TRANS64.TRYWAIT P1, [UR6+0x19c30], R0 ;  /* 0x019c3000ff0075a7 */ /* 0x0000620008020146 */
[----:B------:R-:W-:Y:S05]  /*6090*/  @!P0 BRA `(.L_x_12287) ;  /* 0x0000000000048947 */ /* 0x000fea0003800000 */
[----:B------:R-:W-:Y:S01]  /*60a0*/  BPT.TRAP 0x1 ;  /* 0x000000040000795c */ /* 0x000fe20000300000 */
.L_x_12287:
[----:B-1----:R-:W-:Y:S05]  /*60b0*/  @P1 BRA `(.L_x_12288) ;  /* 0x0000000000081947 */ /* 0x002fea0003800000 */
[----:B------:R-:W1:Y:S02]  /*60c0*/  SYNCS.PHASECHK.TRANS64.TRYWAIT P1, [UR6+0x19c30], R0 ;  /* 0x019c3000ff0075a7 */ /* 0x000e640008020146 */
[----:B-1----:R-:W-:Y:S05]  /*60d0*/  @!P1 BRA `(.L_x_12289) ;  /* 0x0000008800709947 */ /* 0x002fea0003800000 */
.L_x_12288:
        /* <DEDUP_REMOVED lines=17> */
.L_x_12290:
[----:B------:R-:W-:Y:S01]  /*61f0*/  ULEA UR11, UR19, UR46, 0x3 ;  /* 0x0000002e130b7291 */ /* 0x000fe2000f8e183f */
[----:B01----:R-:W-:-:S05]  /*6200*/  IMAD.U32 R0, RZ, RZ, UR17 ;  /* 0x00000011ff007e24 */ /* 0x003fca000f8e00ff */
[----:B------:R-:W-:-:S04]  /*6210*/  SHF.L.U32 R0, R0, 0x1f, RZ ;  /* 0x0000001f00007819 */ /* 0x000fc800000006ff */
[----:B------:R0:W1:Y:S01]  /*6220*/  SYNCS.PHASECHK.TRANS64.TRYWAIT P1, [UR11+0x19c50], R0 ;  /* 0x019c5000ff0075a7 */ /* 0x000062000802014b */
[----:B------:R-:W-:Y:S05]  /*6230*/  @!P0 BRA `(.L_x_12291) ;  /* 0x0000000000048947 */ /* 0x000fea0003800000 */
[----:B------:R-:W-:Y:S01]  /*6240*/  BPT.TRAP 0x1 ;  /* 0x000000040000795c */ /* 0x000fe20000300000 */
.L_x_12291:
[----:B-1----:R-:W-:Y:S05]  /*6250*/  @P1 BRA `(.L_x_12292) ;  /* 0x0000000000081947 */ /* 0x002fea0003800000 */
[----:B------:R-:W1:Y:S02]  /*6260*/  SYNCS.PHASECHK.TRANS64.TRYWAIT P1, [UR11+0x19c50], R0 ;  /* 0x019c5000ff0075a7 */ /* 0x000e64000802014b */
[----:B-1----:R-:W-:Y:S05]  /*6270*/  @!P1 BRA `(.L_x_12293) ;  /* 0x0000008800209947 */ /* 0x002fea0003800000 */
.L_x_12292:
        /* <DEDUP_REMOVED lines=27> */
.L_x_12294:
[----:B------:R-:W-:Y:S01]  /*6430*/  FMNMX.FTZ R2, R26, R7, !PT ;  /* 0x000000071a027209 */ /* 0x000fe20007810000 */
[----:B------:R-:W-:Y:S01]  /*6440*/  IMAD.U32 R13, RZ, RZ, UR42 ;  /* 0x0000002aff0d7e24 */ /* 0x000fe2000f8e00ff */
        /* <DEDUP_REMOVED lines=82> */
[----:B------:R-:W-:Y:S02]  /*6970*/  IMAD.U32 R65, RZ, RZ, UR42 ;  /* 0x0000002aff417e24 */ /* 0x000fe4000f8e00ff */
[--C-:B------:R-:W-:Y:S01]  /*6980*/  FFMA.FTZ R11, R29, UR42, -R7.reuse ;  /* 0x0000002a1d0b7c23 */ /* 0x100fe20008010807 */
[----:B------:R-:W-:-:S01]  /*6990*/  FFMA.FTZ R29, R49, UR42, -R7 ;  /* 0x0000002a311d7c23 */ /* 0x000fc20008010807 */
[----:B------:R-:W-:Y:S01]  /*69a0*/  FMUL.FTZ R5, R5, UR42 ;  /* 0x0000002a05057c20 */ /* 0x000fe20008410000 */
[----:B------:R-:W-:-:S01]  /*69b0*/  FFMA.FTZ R65, R0, R65, -8 ;  /* 0xc100000000417423 */ /* 0x000fc20000010041 */
        /* <DEDUP_REMOVED lines=30> */
[--C-:B------:R-:W-:Y:S01]  /*6ba0*/  FFMA.FTZ R51, R54, UR42, -R65.reuse ;  /* 0x0000002a36337c23 */ /* 0x100fe20008010841 */
        /* <DEDUP_REMOVED lines=160> */
.L_x_12295:
        /* <DEDUP_REMOVED lines=91> */
.L_x_12285:
[----:B------:R-:W-:Y:S06]  /*7b60*/  BAR.ARV 0x8, 0x200 ;  /* 0x0208000000007b1d */ /* 0x000fec0000002000 */
[----:B------:R-:W-:Y:S05]  /*7b70*/  @!P0 BRA `(.L_x_12297) ;  /* 0x0000000000048947 */ /* 0x000fea0003800000 */
[----:B------:R-:W-:Y:S01]  /*7b80*/  BPT.TRAP 0x1 ;  /* 0x000000040000795c */ /* 0x000fe20000300000 */
.L_x_12297:
[----:B------:R-:W-:Y:S01]  /*7b90*/  ULEA UR14, UR38, UR46, 0x3 ;  /* 0x0000002e260e7291 */ /* 0x000fe2000f8e183f */
[----:B------:R-:W-:-:S05]  /*7ba0*/  IMAD.U32 R5, RZ, RZ, UR37 ;  /* 0x00000025ff057e24 */ /* 0x000fca000f8e00ff */
[----:B------:R-:W-:-:S04]  /*7bb0*/  SHF.L.U32 R5, R5, 0x1f, RZ ;  /* 0x0000001f05057819 */ /* 0x000fc800000006ff */
[----:B------:R0:W1:Y:S01]  /*7bc0*/  SYNCS.PHASECHK.TRANS64.TRYWAIT P1, [UR14+0x19c50], R5 ;  /* 0x019c5005ff0075a7 */ /* 0x000062000802014e */
[----:B------:R-:W-:Y:S05]  /*7bd0*/  @!P0 BRA `(.L_x_12298) ;  /* 0x0000000000048947 */ /* 0x000fea0003800000 */
[----:B------:R-:W-:Y:S01]  /*7be0*/  BPT.TRAP 0x1 ;  /* 0x000000040000795c */ /* 0x000fe20000300000 */
.L_x_12298:
[----:B-1----:R-:W-:Y:S05]  /*7bf0*/  @P1 BRA `(.L_x_12299) ;  /* 0x0000000000081947 */ /* 0x002fea0003800000 */
[----:B------:R-:W1:Y:S02]  /*7c00*/  SYNCS.PHASECHK.TRANS64.TRYWAIT P1, [UR14+0x19c50], R5 ;  /* 0x019c5005ff0075a7 */ /* 0x000e64000802014e */
[----:B-1----:R-:W-:Y:S05]  /*7c10*/  @!P1 BRA `(.L_x_12300) ;  /* 0x0000006c00d09947 */ /* 0x002fea0003800000 */
.L_x_12299:
        /* <DEDUP_REMOVED lines=82> */
.L_x_12301:
        /* <DEDUP_REMOVED lines=58> */
.L_x_12265:
        /* <DEDUP_REMOVED lines=11> */
[----:B------:R-:W1:Y:S01]  /*8590*/  S2R R37, SR_SWINHI ;  /* 0x0000000000257919 */ /* 0x000e620000002f00 */
        /* <DEDUP_REMOVED lines=14> */
[----:B0-----:R-:W-:Y:S01]  /*8680*/  IMAD.SHL.U32 R2, R38, 0x4, RZ ;  /* 0x0000000426027824 */ /* 0x001fe200078e00ff */
        /* <DEDUP_REMOVED lines=11> */
[----:B------:R-:W-:Y:S01]  /*8740*/  F2FP.BF16.F32.PACK_AB R20, R119, R20 ;  /* 0x000000147714723e */ /* 0x000fe200000010ff */
[----:B------:R-:W-:Y:S01]  /*8750*/  USHF.R.S32.HI UR13, URZ, 0x1f, UR40 ;  /* 0x0000001f3f0d7899 */ /* 0x000fe20008011428 */
[----:B------:R-:W-:Y:S01]  /*8760*/  BAR.SYNC.DEFER_BLOCKING 0x1, 0x180 ;  /* 0x0046000000007b1d */ /* 0x000fe20000010000 */
[----:B------:R-:W-:-:S05]  /*8770*/  IADD3 R4, P0, R2, UR6, RZ ;  /* 0x0000000602047c10 */ /* 0x000fca000ff1e0ff */
[----:B------:R-:W-:Y:S01]  /*8780*/  IMAD.X R5, RZ, RZ, UR7, P0 ;  /* 0x00000007ff057e24 */ /* 0x000fe200080e06ff */
[----:B------:R-:W-:-:S04]  /*8790*/  ULDC.64 UR10, c[0x0][0xb98] ;  /* 0x0002e600000a7ab9 */ /* 0x000fc80000000a00 */
[----:B------:R0:W2:Y:S01]  /*87a0*/  LDG.E.CONSTANT R2, desc[UR50][R4.64] ;  /* 0x0000003204027981 */ /* 0x0000a2000c1e9900 */
[----:B------:R-:W-:Y:S02]  /*87b0*/  UIMAD UR5, UR12, UR8, URZ ;  /* 0x000000080c0572a4 */ /* 0x000fe4000f8e023f */
[----:B------:R-:W-:Y:S02]  /*87c0*/  UIMAD.WIDE.U32 UR6, UR41, UR8, URZ ;  /* 0x00000008290672a5 */ /* 0x000fe4000f8e003f */
[----:B------:R-:W-:Y:S02]  /*87d0*/  UIMAD UR5, UR41, UR9, UR5 ;  /* 0x00000009290572a4 */ /* 0x000fe4000f8e0205 */
[----:B------:R-:W-:Y:S02]  /*87e0*/  UIMAD UR8, UR13, UR10, URZ ;  /* 0x0000000a0d0872a4 */ /* 0x000fe4000f8e023f */
[----:B------:R-:W-:Y:S01]  /*87f0*/  UIADD3 UR7, UR7, UR5, URZ ;  /* 0x0000000507077290 */ /* 0x000fe2000fffe03f */
[----:B0-----:R-:W-:Y:S01]  /*8800*/  LOP3.LUT P0, R5, R38, 0x3, RZ, 0xc0, !PT ;  /* 0x0000000326057812 */ /* 0x001fe2000780c0ff */
[----:B------:R-:W-:Y:S01]  /*8810*/  UIMAD UR8, UR40, UR11, UR8 ;  /* 0x0000000b280872a4 */ /* 0x000fe2000f8e0208 */
[----:B------:R-:W-:-:S02]  /*8820*/  MOV R38, R0 ;  /* 0x0000000000267202 */ /* 0x000fc40000000f00 */
[----:B-1----:R-:W-:Y:S01]  /*8830*/  MOV R39, R37 ;  /* 0x0000002500277202 */ /* 0x002fe20000000f00 */
[----:B------:R-:W-:Y:S01]  /*8840*/  UIMAD.WIDE.U32 UR6, UR40, UR10, UR6 ;  /* 0x0000000a280672a5 */ /* 0x000fe2000f8e0006 */
[----:B------:R-:W-:Y:S01]  /*8850*/  ISETP.EQ.OR P0, PT, R5, 0x3, !P0 ;  /* 0x000000030500780c */ /* 0x000fe20004702670 */
[----:B------:R-:W-:Y:S01]  /*8860*/  IMAD R5, R152, 0x20, R18 ;  /* 0x0000002098057824 */ /* 0x000fe200078e0212 */
[----:B------:R-:W-:Y:S01]  /*8870*/  F2FP.BF16.F32.PACK_AB R4, R111, R26 ;  /* 0x0000001a6f04723e */ /* 0x000fe200000010ff */
[----:B------:R-:W-:Y:S01]  /*8880*/  ULDC UR5, c[0x0][0xa88] ;  /* 0x0002a20000057ab9 */ /* 0x000fe20000000800 */
[----:B------:R-:W-:Y:S01]  /*8890*/  SEL R47, R27, R28, P0 ;  /* 0x0000001c1b2f7207 */ /* 0x000fe20000000000 */
[----:B------:R-:W-:Y:S01]  /*88a0*/  ULDC.64 UR10, c[0x0][0xaf0] ;  /* 0x0002bc00000a7ab9 */ /* 0x000fe20000000a00 */
[----:B------:R-:W-:Y:S01]  /*88b0*/  SEL R33, R28, R27, P0 ;  /* 0x0000001b1c217207 */ /* 0x000fe20000000000 */
[----:B------:R-:W-:Y:S01]  /*88c0*/  IMAD.WIDE R26, R156, 0x2, R38 ;  /* 0x000000029c1a7825 */ /* 0x000fe200078e0226 */
[----:B------:R-:W-:-:S02]  /*88d0*/  SEL R53, R9, R10, P0 ;  /* 0x0000000a09357207 */ /* 0x000fc40000000000 */
[----:B------:R-:W-:Y:S01]  /*88e0*/  SEL R55, R10, R9, P0 ;  /* 0x000000090a377207 */ /* 0x000fe20000000000 */
[----:B------:R-:W-:Y:S01]  /*88f0*/  IMAD.WIDE R38, R5, 0x2, R38 ;  /* 0x0000000205267825 */ /* 0x000fe200078e0226 */
[----:B------:R-:W-:Y:S02]  /*8900*/  IADD3 R9, P1, R26, 0x6020, RZ ;  /* 0x000060201a097810 */ /* 0x000fe40007f3e0ff */
[----:B------:R-:W-:Y:S02]  /*8910*/  SEL R41, R35, R36, P0 ;  /* 0x0000002423297207 */ /* 0x000fe40000000000 */
[----:B------:R-:W-:Y:S02]  /*8920*/  SEL R43, R36, R35, P0 ;  /* 0x00000023242b7207 */ /* 0x000fe40000000000 */
[----:B------:R-:W-:Y:S02]  /*8930*/  SEL R51, R13, R14, P0 ;  /* 0x0000000e0d337207 */ /* 0x000fe40000000000 */
[----:B------:R-:W-:-:S02]  /*8940*/  SEL R35, R14, R13, P0 ;  /* 0x0000000d0e237207 */ /* 0x000fc40000000000 */
[----:B------:R-:W-:Y:S02]  /*8950*/  LOP3.LUT R14, R9, 0x180, RZ, 0xc0, !PT ;  /* 0x00000180090e7812 */ /* 0x000fe400078ec0ff */
[----:B------:R-:W-:Y:S02]  /*8960*/  SEL R45, R31, R32, P0 ;  /* 0x000000201f2d7207 */ /* 0x000fe40000000000 */
[----:B------:R-:W-:Y:S02]  /*8970*/  SHF.R.U64 R14, R14, 0x3, RZ ;  /* 0x000000030e0e7819 */ /* 0x000fe400000012ff */
[----:B------:R-:W-:Y:S02]  /*8980*/  SEL R32, R32, R31, P0 ;  /* 0x0000001f20207207 */ /* 0x000fe40000000000 */
[----:B------:R-:W-:Y:S02]  /*8990*/  LOP3.LUT R14, R14, R9, RZ, 0x3c, !PT ;  /* 0x000000090e0e7212 */ /* 0x000fe400078e3cff */
[----:B------:R-:W0:Y:S01]  /*89a0*/  LDC R9, c[0x0][0xbe8] ;  /* 0x0002fa00ff097b82 */ /* 0x000e220000000800 */
[----:B------:R-:W-:-:S02]  /*89b0*/  IADD3 R31, P2, R26, 0x6000, RZ ;  /* 0x000060001a1f7810 */ /* 0x000fc40007f5e0ff */
[----:B------:R-:W-:Y:S02]  /*89c0*/  SEL R59, R29, R30, P0 ;  /* 0x0000001e1d3b7207 */ /* 0x000fe40000000000 */
[----:B------:R-:W-:Y:S02]  /*89d0*/  SEL R61, R30, R29, P0 ;  /* 0x0000001d1e3d7207 */ /* 0x000fe40000000000 */
[----:B------:R-:W-:Y:S02]  /*89e0*/  IADD3 R29, P3, R26, 0x3020, RZ ;  /* 0x000030201a1d7810 */ /* 0x000fe40007f7e0ff */
[----:B------:R-:W-:Y:S02]  /*89f0*/  SEL R63, R25, R4, P0 ;  /* 0x00000004193f7207 */ /* 0x000fe40000000000 */
[----:B------:R-:W-:Y:S01]  /*8a00*/  SEL R65, R4, R25, P0 ;  /* 0x0000001904417207 */ /* 0x000fe20000000000 */
[--C-:B------:R-:W-:Y:S01]  /*8a10*/  IMAD.X R25, RZ, RZ, R27.reuse, P2 ;  /* 0x000000ffff197224 */ /* 0x100fe200010e061b */
[----:B------:R-:W-:Y:S01]  /*8a20*/  SEL R71, R11, R12, P0 ;  /* 0x0000000c0b477207 */ /* 0x000fe20000000000 */
[----:B------:R-:W-:Y:S01]  /*8a30*/  IMAD.X R13, RZ, RZ, R27, P3 ;  /* 0x000000ffff0d7224 */ /* 0x000fe200018e061b */
[----:B------:R-:W-:-:S02]  /*8a40*/  SEL R73, R12, R11, P0 ;  /* 0x0000000b0c497207 */ /* 0x000fc40000000000 */
[----:B------:R-:W-:Y:S02]  /*8a50*/  LOP3.LUT R12, R31, 0x180, RZ, 0xc0, !PT ;  /* 0x000001801f0c7812 */ /* 0x000fe400078ec0ff */
[----:B------:R-:W-:Y:S02]  /*8a60*/  LOP3.LUT R10, R29, 0x180, RZ, 0xc0, !PT ;  /* 0x000001801d0a7812 */ /* 0x000fe400078ec0ff */
[----:B------:R-:W-:Y:S02]  /*8a70*/  SHF.R.U64 R12, R12, 0x3, RZ ;  /* 0x000000030c0c7819 */ /* 0x000fe400000012ff */
[----:B------:R-:W-:Y:S02]  /*8a80*/  SHF.R.U64 R10, R10, 0x3, RZ ;  /* 0x000000030a0a7819 */ /* 0x000fe400000012ff */
[----:B0-----:R-:W-:Y:S02]  /*8a90*/  ISETP.NE.AND P2, PT, R9, 0x1, PT ;  /* 0x000000010900780c */ /* 0x001fe40003f45270 */
[----:B------:R-:W-:-:S02]  /*8aa0*/  IADD3 R79, P6, R38, 0x7800, RZ ;  /* 0x00007800264f7810 */ /* 0x000fc40007fde0ff */
[----:B------:R-:W-:Y:S02]  /*8ab0*/  SEL R49, R21, R24, P0 ;  /* 0x0000001815317207 */ /* 0x000fe40000000000 */
[----:B------:R-:W-:Y:S02]  /*8ac0*/  SEL R34, R24, R21, P0 ;  /* 0x0000001518227207 */ /* 0x000fe40000000000 */
[----:B------:R-:W-:Y:S02]  /*8ad0*/  LOP3.LUT R24, R12, R31, RZ, 0x3c, !PT ;  /* 0x0000001f0c187212 */ /* 0x000fe400078e3cff */
[----:B------:R-:W-:Y:S02]  /*8ae0*/  LOP3.LUT R12, R10, R29, RZ, 0x3c, !PT ;  /* 0x0000001d0a0c7212 */ /* 0x000fe400078e3cff */
[----:B------:R-:W-:Y:S01]  /*8af0*/  LOP3.LUT R10, R79, 0x180, RZ, 0xc0, !PT ;  /* 0x000001804f0a7812 */ /* 0x000fe200078ec0ff */
[----:B------:R-:W0:Y:S01]  /*8b00*/  @P2 LDC R42, c[0x0][0xbec] ;  /* 0x0002fb00ff2a2b82 */ /* 0x000e220000000800 */
[----:B------:R-:W-:-:S02]  /*8b10*/  IADD3 R21, P4, R26, 0x3000, RZ ;  /* 0x000030001a157810 */ /* 0x000fc40007f9e0ff */
[----:B------:R-:W-:Y:S02]  /*8b20*/  SHF.R.U64 R10, R10, 0x3, RZ ;  /* 0x000000030a0a7819 */ /* 0x000fe400000012ff */
[----:B------:R-:W-:Y:S02]  /*8b30*/  SEL R75, R7, R6, P0 ;  /* 0x00000006074b7207 */ /* 0x000fe40000000000 */
[----:B------:R-:W-:Y:S02]  /*8b40*/  LOP3.LUT R10, R10, R79, RZ, 0x3c, !PT ;  /* 0x0000004f0a0a7212 */ /* 0x000fe400078e3cff */
[----:B------:R-:W1:Y:S01]  /*8b50*/  @P2 LDC R79, c[0x0][0xbf0] ;  /* 0x0002fc00ff4f2b82 */ /* 0x000e620000000800 */
[----:B------:R-:W-:Y:S01]  /*8b60*/  SEL R77, R6, R7, P0 ;  /* 0x00000007064d7207 */ /* 0x000fe20000000000 */
[----:B------:R-:W-:Y:S01]  /*8b70*/  IMAD.X R7, RZ, RZ, R27, P4 ;  /* 0x000000ffff077224 */ /* 0x000fe200020e061b */
[----:B------:R-:W-:Y:S02]  /*8b80*/  LOP3.LUT R6, R21, 0x180, RZ, 0xc0, !PT ;  /* 0x0000018015067812 */ /* 0x000fe400078ec0ff */
[----:B------:R-:W-:Y:S01]  /*8b90*/  MOV R68, R12 ;  /* 0x0000000c00447202 */ /* 0x000fe20000000f00 */
[----:B------:R-:W-:Y:S01]  /*8ba0*/  VIADD R13, R17, UR43 ;  /* 0x0000002b110d7c36 */ /* 0x000fe20008000000 */
[----:B------:R-:W-:-:S02]  /*8bb0*/  SHF.R.U64 R6, R6, 0x3, RZ ;  /* 0x0000000306067819 */ /* 0x000fc400000012ff */
[----:B------:R-:W-:Y:S02]  /*8bc0*/  LOP3.LUT R5, R26, 0x180, RZ, 0xc0, !PT ;  /* 0x000001801a057812 */ /* 0x000fe400078ec0ff */
[----:B------:R-:W-:Y:S02]  /*8bd0*/  LOP3.LUT R6, R6, R21, RZ, 0x3c, !PT ;  /* 0x0000001506067212 */ /* 0x000fe400078e3cff */
[----:B------:R-:W-:Y:S02]  /*8be0*/  IADD3 R11, P5, R26, 0x20, RZ ;  /* 0x000000201a0b7810 */ /* 0x000fe40007fbe0ff */
[----:B------:R-:W-:Y:S02]  /*8bf0*/  SEL R67, R15, R20, P0 ;  /* 0x000000140f437207 */ /* 0x000fe40000000000 */
[----:B------:R-:W-:Y:S01]  /*8c00*/  SEL R69, R20, R15, P0 ;  /* 0x0000000f14457207 */ /* 0x000fe20000000000 */
[----:B------:R-:W-:Y:S01]  /*8c10*/  IMAD.X R15, RZ, RZ, R27, P1 ;  /* 0x000000ffff0f7224 */ /* 0x000fe200008e061b */
[----:B------:R-:W-:Y:S01]  /*8c20*/  MOV R58, R6 ;  /* 0x00000006003a7202 */ /* 0x000fe20000000f00 */
[----:B0-----:R-:W-:Y:S01]  /*8c30*/  @P2 IMAD.HI.U32 R6, R13, R42, RZ ;  /* 0x0000002a0d062227 */ /* 0x001fe200078e00ff */
[----:B------:R-:W-:-:S02]  /*8c40*/  IADD3 R37, P1, R38, 0x1800, RZ ;  /* 0x0000180026257810 */ /* 0x000fc40007f3e0ff */
[----:B------:R-:W-:Y:S01]  /*8c50*/  SHF.R.U64 R5, R5, 0x3, RZ ;  /* 0x0000000305057819 */ /* 0x000fe200000012ff */
[----:B------:R-:W-:Y:S01]  /*8c60*/  IMAD.MOV.U32 R7, RZ, RZ, R13 ;  /* 0x000000ffff077224 */ /* 0x000fe200078e000d */
[----:B------:R-:W-:Y:S02]  /*8c70*/  LOP3.LUT R4, R11, 0x180, RZ, 0xc0, !PT ;  /* 0x000001800b047812 */ /* 0x000fe400078ec0ff */
[----:B------:R-:W-:Y:S02]  /*8c80*/  LOP3.LUT R36, R37, 0x180, RZ, 0xc0, !PT ;  /* 0x0000018025247812 */ /* 0x000fe400078ec0ff */
[----:B------:R-:W-:Y:S01]  /*8c90*/  LOP3.LUT R26, R5, R26, RZ, 0x3c, !PT ;  /* 0x0000001a051a7212 */ /* 0x000fe200078e3cff */
[----:B------:R-:W-:Y:S01]  /*8ca0*/  IMAD.X R5, RZ, RZ, R27, P5 ;  /* 0x000000ffff057224 */ /* 0x000fe200028e061b */
[----:B------:R-:W-:Y:S02]  /*8cb0*/  SHF.R.U64 R4, R4, 0x3, RZ ;  /* 0x0000000304047819 */ /* 0x000fe400000012ff */
[----:B-1----:R-:W-:-:S02]  /*8cc0*/  @P2 SHF.R.U32.HI R7, RZ, R79, R6 ;  /* 0x0000004fff072219 */ /* 0x002fc40000011606 */
[----:B------:R-:W-:Y:S01]  /*8cd0*/  MOV R64, R14 ;  /* 0x0000000e00407202 */ /* 0x000fe20000000f00 */
[----:B------:R-:W-:Y:S01]  /*8ce0*/  IMAD.U32 R15, RZ, RZ, UR8 ;  /* 0x00000008ff0f7e24 */ /* 0x000fe2000f8e00ff */
[----:B------:R-:W-:Y:S01]  /*8cf0*/  SEL R57, R94, R95, P0 ;  /* 0x0000005f5e397207 */ /* 0x000fe20000000000 */
[----:B------:R-:W-:Y:S01]  /*8d00*/  ULDC.64 UR8, c[0x0][0xae8] ;  /* 0x0002ba0000087ab9 */ /* 0x000fe20000000a00 */
[----:B------:R-:W-:Y:S02]  /*8d10*/  SEL R95, R95, R94, P0 ;  /* 0x0000005e5f5f7207 */ /* 0x000fe40000000000 */
[----:B------:R-:W-:Y:S02]  /*8d20*/  SHF.R.U64 R36, R36, 0x3, RZ ;  /* 0x0000000324247819 */ /* 0x000fe400000012ff */
[----:B------:R-:W-:Y:S02]  /*8d30*/  LOP3.LUT R4, R4, R11, RZ, 0x3c, !PT ;  /* 0x0000000b04047212 */ /* 0x000fe400078e3cff */
[----:B------:R-:W-:Y:S01]  /*8d40*/  MOV R40, R26 ;  /* 0x0000001a00287202 */ /* 0x000fe20000000f00 */
[----:B------:R-:W-:Y:S01]  /*8d50*/  IMAD.MOV R26, RZ, RZ, -R7 ;  /* 0x000000ffff1a7224 */ /* 0x000fe200078e0a07 */
[----:B------:R-:W-:Y:S01]  /*8d60*/  LOP3.LUT R36, R36, R37, RZ, 0x3c, !PT ;  /* 0x0000002524247212 */ /* 0x000fe200078e3cff */
[----:B------:R-:W-:Y:S01]  /*8d70*/  IMAD.X R37, RZ, RZ, R39, P1 ;  /* 0x000000ffff257224 */ /* 0x000fe200008e0627 */
[----:B------:R-:W-:-:S02]  /*8d80*/  MOV R66, R24 ;  /* 0x0000001800427202 */ /* 0x000fc40000000f00 */
[----:B------:R-:W-:Y:S01]  /*8d90*/  MOV R70, R4 ;  /* 0x0000000400467202 */ /* 0x000fe20000000f00 */
[----:B------:R-:W-:Y:S01]  /*8da0*/  IMAD R5, R9, R26, R13 ;  /* 0x0000001a09057224 */ /* 0x000fe200078e020d */
[----:B------:R-:W-:Y:S02]  /*8db0*/  SHF.R.S32.HI R4, RZ, 0x1f, R7 ;  /* 0x0000001fff047819 */ /* 0x000fe40000011407 */
[----:B------:R-:W-:Y:S02]  /*8dc0*/  IADD3 R12, P1, R7, UR6, RZ ;  /* 0x00000006070c7c10 */ /* 0x000fe4000ff3e0ff */
[----:B------:R-:W-:Y:S02]  /*8dd0*/  IADD3 R29, P4, R38, 0x4800, RZ ;  /* 0x00004800261d7810 */ /* 0x000fe40007f9e0ff */
[----:B------:R-:W-:Y:S01]  /*8de0*/  IADD3.X R13, R4, UR7, R15, P1, !PT ;  /* 0x00000007040d7c10 */ /* 0x000fe20008ffe40f */
[----:B------:R-:W-:Y:S01]  /*8df0*/  ULDC.64 UR6, c[0x0][0xb88] ;  /* 0x0002e20000067ab9 */ /* 0x000fe20000000a00 */
[----:B------:R-:W-:-:S02]  /*8e00*/  SHF.R.S32.HI R4, RZ, 0x1f, R5 ;  /* 0x0000001fff047819 */ /* 0x000fc40000011405 */
[----:B------:R-:W-:Y:S01]  /*8e10*/  IADD3 R31, P3, R38, 0x3000, RZ ;  /* 0x00003000261f7810 */ /* 0x000fe20007f7e0ff */
[----:B------:R-:W-:Y:S01]  /*8e20*/  IMAD.WIDE.U32 R12, R5, UR6, R12 ;  /* 0x00000006050c7c25 */ /* 0x000fe2000f8e000c */
[----:B------:R-:W-:Y:S02]  /*8e30*/  LOP3.LUT R28, R29, 0x180, RZ, 0xc0, !PT ;  /* 0x000001801d1c7812 */ /* 0x000fe400078ec0ff */
[----:B------:R-:W-:Y:S01]  /*8e40*/  LOP3.LUT R30, R31, 0x180, RZ, 0xc0, !PT ;  /* 0x000001801f1e7812 */ /* 0x000fe200078ec0ff */
[----:B------:R-:W-:Y:S01]  /*8e50*/  IMAD R4, R4, UR6, RZ ;  /* 0x0000000604047c24 */ /* 0x000fe2000f8e02ff */
[----:B------:R-:W-:Y:S02]  /*8e60*/  SHF.R.U64 R28, R28, 0x3, RZ ;  /* 0x000000031c1c7819 */ /* 0x000fe400000012ff */
[----:B------:R-:W-:Y:S01]  /*8e70*/  SHF.R.U64 R30, R30, 0x3, RZ ;  /* 0x000000031e1e7819 */ /* 0x000fe200000012ff */
[----:B------:R-:W-:Y:S01]  /*8e80*/  IMAD R25, R5, UR7, R4 ;  /* 0x0000000705197c24 */ /* 0x000fe2000f8e0204 */
[----:B------:R-:W-:Y:S01]  /*8e90*/  LOP3.LUT R28, R28, R29, RZ, 0x3c, !PT ;  /* 0x0000001d1c1c7212 */ /* 0x000fe200078e3cff */
[----:B------:R-:W-:Y:S01]  /*8ea0*/  ULDC.64 UR6, c[0x0][0xb50] ;  /* 0x0002d40000067ab9 */ /* 0x000fe20000000a00 */
[----:B------:R-:W-:Y:S01]  /*8eb0*/  IMAD.X R29, RZ, RZ, R39, P4 ;  /* 0x000000ffff1d7224 */ /* 0x000fe200020e0627 */
[----:B------:R-:W-:Y:S01]  /*8ec0*/  LOP3.LUT P1, RZ, R153, 0x3, RZ, 0xc0, !PT ;  /* 0x0000000399ff7812 */ /* 0x000fe2000782c0ff */
[----:B------:R-:W-:Y:S01]  /*8ed0*/  IMAD.IADD R13, R13, 0x1, R25 ;  /* 0x000000010d0d7824 */ /* 0x000fe200078e0219 */
        /* <DEDUP_REMOVED lines=10> */
[----:B------:R-:W-:-:S02]  /*8f80*/  IMAD.X R21, RZ, RZ, R39, P5 ;  /* 0x000000ffff157224 */ /* 0x000fc400028e0627 */
[----:B------:R-:W-:Y:S01]  /*8f90*/  VIADD R0, R0, 0x19c20 ;  /* 0x00019c2000007836 */ /* 0x000fe20000000000 */
        /* <DEDUP_REMOVED lines=12> */
[----:B------:R0:W2:Y:S01]  /*9060*/  SHFL.IDX PT, R26, R33, R14, 0x1c1f ;  /* 0x001c1f0e211a7589 */ /* 0x0000a200000e0000 */
[----:B-1----:R-:W-:Y:S02]  /*9070*/  SEL R5, R57, R24, P0 ;  /* 0x0000001839057207 */ /* 0x002fe40000000000 */
[----:B------:R-:W-:Y:S01]  /*9080*/  SEL R7, R24, R57, P0 ;  /* 0x0000003918077207 */ /* 0x000fe20000000000 */
[----:B------:R-:W-:Y:S04]  /*9090*/  SHFL.IDX PT, R48, R61, R14, 0x1c1f ;  /* 0x001c1f0e3d307589 */ /* 0x000fe800000e0000 */
[----:B------:R-:W1:Y:S01]  /*90a0*/  SHFL.IDX PT, R50, R65, R14, 0x1c1f ;  /* 0x001c1f0e41327589 */ /* 0x000e6200000e0000 */
[----:B0-----:R-:W-:-:S03]  /*90b0*/  LEA R33, P4, R12, UR6, 0x2 ;  /* 0x000000060c217c11 */ /* 0x001fc6000f8810ff */
[----:B------:R-:W-:Y:S04]  /*90c0*/  SHFL.IDX PT, R49, R49, R2, 0x1c1f ;  /* 0x001c1f0231317589 */ /* 0x000fe800000e0000 */
[----:B------:R-:W0:Y:S04]  /*90d0*/  SHFL.IDX PT, R34, R34, R14, 0x1c1f ;  /* 0x001c1f0e22227589 */ /* 0x000e2800000e0000 */
[----:B------:R-:W-:Y:S04]  /*90e0*/  SHFL.IDX PT, R51, R51, R2, 0x1c1f ;  /* 0x001c1f0233337589 */ /* 0x000fe800000e0000 */
[----:B------:R-:W-:Y:S01]  /*90f0*/  SHFL.IDX PT, R67, R67, R2, 0x1c1f ;  /* 0x001c1f0243437589 */ /* 0x000fe200000e0000 */
[----:B--2---:R-:W-:-:S02]  /*9100*/  SEL R24, R47, R26, P0 ;  /* 0x0000001a2f187207 */ /* 0x004fc40000000000 */
[----:B------:R-:W-:Y:S01]  /*9110*/  SEL R26, R26, R47, P0 ;  /* 0x0000002f1a1a7207 */ /* 0x000fe20000000000 */
[----:B------:R2:W3:Y:S04]  /*9120*/  SHFL.IDX PT, R42, R35, R14, 0x1c1f ;  /* 0x001c1f0e232a7589 */ /* 0x0004e800000e0000 */
[----:B------:R-:W4:Y:S01]  /*9130*/  SHFL.IDX PT, R52, R69, R14, 0x1c1f ;  /* 0x001c1f0e45347589 */ /* 0x000f2200000e0000 */
[----:B-1----:R-:W-:Y:S02]  /*9140*/  SEL R25, R27, R50, P0 ;  /* 0x000000321b197207 */ /* 0x002fe40000000000 */
[----:B------:R-:W-:Y:S01]  /*9150*/  SEL R27, R50, R27, P0 ;  /* 0x0000001b321b7207 */ /* 0x000fe20000000000 */
[----:B------:R-:W-:Y:S01]  /*9160*/  SHFL.IDX PT, R53, R53, R2, 0x1c1f ;  /* 0x001c1f0235357589 */ /* 0x000fe200000e0000 */
[----:B--2---:R-:W-:-:S03]  /*9170*/  VIADD R35, R155, UR43 ;  /* 0x0000002b9b237c36 */ /* 0x004fc60008000000 */
[----:B------:R-:W-:Y:S01]  /*9180*/  SHFL.IDX PT, R71, R71, R2, 0x1c1f ;  /* 0x001c1f0247477589 */ /* 0x000fe200000e0000 */
[----:B------:R-:W-:-:S03]  /*9190*/  VIADD R15, R35, 0x8 ;  /* 0x00000008230f7836 */ /* 0x000fc60000000000 */
[----:B------:R-:W1:Y:S04]  /*91a0*/  SHFL.IDX PT, R46, R55, R14, 0x1c1f ;  /* 0x001c1f0e372e7589 */ /* 0x000e6800000e0000 */
[----:B------:R-:W2:Y:S04]  /*91b0*/  SHFL.IDX PT, R54, R73, R14, 0x1c1f ;  /* 0x001c1f0e49367589 */ /* 0x000ea800000e0000 */
[----:B------:R0:W-:Y:S04]  /*91c0*/  SHFL.IDX PT, R75, R75, R2, 0x1c1f ;  /* 0x001c1f024b4b7589 */ /* 0x0001e800000e0000 */
[----:B------:R3:W2:Y:S04]  /*91d0*/  SHFL.IDX PT, R56, R77, R14, 0x1c1f ;  /* 0x001c1f0e4d387589 */ /* 0x0006a800000e0000 */
[----:B------:R4:W-:Y:S01]  /*91e0*/  STSM.16.M88.4 [R40], R4 ;  /* 0x0000000428007844 */ /* 0x0009e20000000200 */
[----:B0-----:R-:W-:-:S03]  /*91f0*/  IMAD R2, R9, UR5, RZ ;  /* 0x0000000509027c24 */ /* 0x001fc6000f8e02ff */
[----:B------:R-:W-:Y:S01]  /*9200*/  SHFL.IDX PT, R60, R33, RZ, 0x1c1f ;  /* 0x001c1fff213c7589 */ /* 0x000fe200000e0000 */
[----:B---3--:R-:W-:Y:S02]  /*9210*/  SEL R14, R32, R45, P0 ;  /* 0x0000002d200e7207 */ /* 0x008fe40000000000 */
[-C--:B------:R-:W-:Y:S01]  /*9220*/  ISETP.GE.OR P3, PT, R35, R2.reuse, P1 ;  /* 0x000000022300720c */ /* 0x080fe20000f66670 */
[----:B------:R0:W-:Y:S01]  /*9230*/  SHFL.IDX PT, R62, R33, 0x1, 0x1c1f ;  /* 0x003c1f00213e7f89 */ /* 0x0001e200000e0000 */
[----:B------:R-:W-:Y:S02]  /*9240*/  LEA.HI.X R35, R12, UR7, R13, 0x2, P4 ;  /* 0x000000070c237c11 */ /* 0x000fe4000a0f140d */
[----:B------:R-:W-:Y:S02]  /*9250*/  ISETP.GE.OR P1, PT, R15, R2, P1 ;  /* 0x000000020f00720c */ /* 0x000fe40000f26670 */
[----:B------:R-:W-:Y:S01]  /*9260*/  SEL R12, R45, R32, P0 ;  /* 0x000000202d0c7207 */ /* 0x000fe20000000000 */
[----:B------:R-:W3:Y:S01]  /*9270*/  SHFL.IDX PT, R61, R35, RZ, 0x1c1f ;  /* 0x001c1fff233d7589 */ /* 0x000ee200000e0000 */
[----:B------:R-:W-:-:S02]  /*9280*/  SEL R13, R59, R48, P0 ;  /* 0x000000303b0d7207 */ /* 0x000fc40000000000 */
[----:B------:R-:W-:Y:S01]  /*9290*/  SEL R15, R48, R59, P0 ;  /* 0x0000003b300f7207 */ /* 0x000fe20000000000 */
[----:B------:R1:W3:Y:S01]  /*92a0*/  SHFL.IDX PT, R63, R35, 0x1, 0x1c1f ;  /* 0x003c1f00233f7f89 */ /* 0x0002e200000e0000 */
[----:B------:R-:W-:Y:S02]  /*92b0*/  SEL R32, R49, R34, P0 ;  /* 0x0000002231207207 */ /* 0x000fe40000000000 */
[----:B------:R-:W-:Y:S01]  /*92c0*/  SEL R34, R34, R49, P0 ;  /* 0x0000003122227207 */ /* 0x000fe20000000000 */
[----:B------:R-:W-:Y:S01]  /*92d0*/  STSM.16.M88.4 [R70], R12 ;  /* 0x0000000c46007844 */ /* 0x000fe20000000200 */
[----:B----4-:R-:W-:Y:S02]  /*92e0*/  SEL R40, R51, R42, P0 ;  /* 0x0000002a33287207 */ /* 0x010fe40000000000 */
[----:B0-----:R-:W-:Y:S01]  /*92f0*/  SEL R33, R67, R52, P0 ;  /* 0x0000003443217207 */ /* 0x001fe20000000000 */
[----:B------:R-:W-:Y:S01]  /*9300*/  STSM.16.M88.4 [R58], R24 ;  /* 0x000000183a007844 */ /* 0x000fe20000000200 */
[----:B-1----:R-:W-:-:S02]  /*9310*/  SEL R35, R52, R67, P0 ;  /* 0x0000004334237207 */ /* 0x002fc40000000000 */
[----:B------:R-:W-:Y:S02]  /*9320*/  SEL R42, R42, R51, P0 ;  /* 0x000000332a2a7207 */ /* 0x000fe40000000000 */
[----:B------:R-:W-:Y:S01]  /*9330*/  SEL R44, R53, R46, P0 ;  /* 0x0000002e352c7207 */ /* 0x000fe20000000000 */
[----:B------:R0:W-:Y:S01]  /*9340*/  STSM.16.M88.4 [R68], R32 ;  /* 0x0000002044007844 */ /* 0x0001e20000000200 */
[----:B--2---:R-:W-:Y:S02]  /*9350*/  SEL R41, R71, R54, P0 ;  /* 0x0000003647297207 */ /* 0x004fe40000000000 */
[----:B------:R-:W-:Y:S02]  /*9360*/  SEL R43, R54, R71, P0 ;  /* 0x00000047362b7207 */ /* 0x000fe40000000000 */
[----:B------:R-:W-:Y:S02]  /*9370*/  SEL R46, R46, R53, P0 ;  /* 0x000000352e2e7207 */ /* 0x000fe40000000000 */
[----:B------:R-:W-:Y:S01]  /*9380*/  SEL R45, R75, R56, P0 ;  /* 0x000000384b2d7207 */ /* 0x000fe20000000000 */
[----:B------:R-:W-:Y:S01]  /*9390*/  STSM.16.M88.4 [R66], R40 ;  /* 0x0000002842007844 */ /* 0x000fe20000000200 */
[----:B------:R-:W-:-:S05]  /*93a0*/  SEL R47, R56, R75, P0 ;  /* 0x0000004b382f7207 */ /* 0x000fca0000000000 */
[----:B------:R-:W-:Y:S01]  /*93b0*/  STSM.16.M88.4 [R64], R44 ;  /* 0x0000002c40007844 */ /* 0x000fe20000000200 */
[----:B0-----:R-:W0:Y:S08]  /*93c0*/  @P2 LDC R32, c[0x0][0xbec] ;  /* 0x0002fb00ff202b82 */ /* 0x001e300000000800 */
[----:B------:R-:W-:Y:S08]  /*93d0*/  BAR.SYNC.DEFER_BLOCKING 0x1, 0x180 ;  /* 0x0046000000007b1d */ /* 0x000ff00000010000 */
[----:B------:R-:W1:Y:S01]  /*93e0*/  @P2 LDC R33, c[0x0][0xbf0] ;  /* 0x0002fc00ff212b82 */ /* 0x000e620000000800 */
[----:B------:R-:W-:-:S02]  /*93f0*/  UIMAD UR5, UR12, UR8, URZ ;  /* 0x000000080c0572a4 */ /* 0x000fc4000f8e023f */
[----:B------:R-:W-:Y:S02]  /*9400*/  UIMAD.WIDE.U32 UR6, UR41, UR8, URZ ;  /* 0x00000008290672a5 */ /* 0x000fe4000f8e003f */
[----:B------:R-:W-:Y:S02]  /*9410*/  UIMAD UR5, UR41, UR9, UR5 ;  /* 0x00000009290572a4 */ /* 0x000fe4000f8e0205 */
[----:B------:R-:W-:Y:S01]  /*9420*/  UIMAD UR8, UR13, UR10, URZ ;  /* 0x0000000a0d0872a4 */ /* 0x000fe2000f8e023f */
[----:B---3--:R2:W-:Y:S04]  /*9430*/  @!P3 ST.E desc[UR50][R60.64], R3 ;  /* 0x000000033c00b985 */ /* 0x0085e8000c101932 */
[----:B------:R0:W-:Y:S04]  /*9440*/  @!P1 ST.E desc[UR50][R62.64], R8 ;  /* 0x000000083e009985 */ /* 0x0001e8000c101932 */
[----:B------:R3:W5:Y:S01]  /*9450*/  LD.E.128 R56, desc[UR50][R20.64] ;  /* 0x0000003214387980 */ /* 0x000762000c101d00 */
[----:B--2---:R-:W-:Y:S01]  /*9460*/  IMAD R3, R23, 0x60, R152 ;  /* 0x0000006017037824 */ /* 0x004fe200078e0298 */
[----:B------:R-:W-:-:S02]  /*9470*/  UIADD3 UR7, UR7, UR5, URZ ;  /* 0x0000000507077290 */ /* 0x000fc4000fffe03f */
[----:B------:R2:W5:Y:S01]  /*9480*/  LD.E.128 R24, desc[UR50][R10.64] ;  /* 0x000000320a187980 */ /* 0x000562000c101d00 */
[----:B---3--:R-:W-:-:S03]  /*9490*/  VIADD R21, R3, UR43 ;  /* 0x0000002b03157c36 */ /* 0x008fc60008000000 */
[----:B------:R3:W5:Y:S01]  /*94a0*/  LD.E.128 R12, desc[UR50][R28.64] ;  /* 0x000000321c0c7980 */ /* 0x000762000c101d00 */
[----:B0-----:R-:W-:Y:S01]  /*94b0*/  @P2 IMAD.HI.U32 R8, R21, R32, RZ ;  /* 0x0000002015082227 */ /* 0x001fe200078e00ff */
[----:B------:R-:W-:Y:S02]  /*94c0*/  UIMAD UR5, UR40, UR11, UR8 ;  /* 0x0000000b280572a4 */ /* 0x000fe4000f8e0208 */
[----:B------:R-:W5:Y:S01]  /*94d0*/  LD.E.128 R48, desc[UR50][R38.64] ;  /* 0x0000003226307980 */ /* 0x000f62000c101d00 */
[----:B------:R-:W-:Y:S01]  /*94e0*/  UIMAD.WIDE.U32 UR40, UR40, UR10, UR6 ;  /* 0x0000000a282872a5 */ /* 0x000fe2000f8e0006 */
[----:B------:R-:W-:Y:S01]  /*94f0*/  IMAD.MOV.U32 R3, RZ, RZ, R21 ;  /* 0x000000ffff037224 */ /* 0x000fe200078e0015 */
[----:B-1----:R-:W-:Y:S01]  /*9500*/  @P2 SHF.R.U32.HI R3, RZ, R33, R8 ;  /* 0x00000021ff032219 */ /* 0x002fe20000011608 */
[----:B------:R-:W-:Y:S01]  /*9510*/  ULDC.64 UR6, c[0x0][0xae0] ;  /* 0x0002b80000067ab9 */ /* 0x000fe20000000a00 */
[----:B------:R-:W-:Y:S01]  /*9520*/  UIADD3 UR5, UR41, UR5, URZ ;  /* 0x0000000529057290 */ /* 0x000fe2000fffe03f */
[----:B------:R-:W5:Y:S01]  /*9530*/  LD.E.128 R4, desc[UR50][R36.64] ;  /* 0x0000003224047980 */ /* 0x000f62000c101d00 */
[--C-:B------:R-:W-:Y:S01]  /*9540*/  SHF.R.S32.HI R8, RZ, 0x1f, R3.reuse ;  /* 0x0000001fff087819 */ /* 0x100fe20000011403 */
[----:B------:R-:W-:-:S02]  /*9550*/  IMAD.MOV R20, RZ, RZ, -R3 ;  /* 0x000000ffff147224 */ /* 0x000fc400078e0a03 */
[----:B--2---:R-:W-:Y:S01]  /*9560*/  IMAD.U32 R11, RZ, RZ, UR41 ;  /* 0x00000029ff0b7e24 */ /* 0x004fe2000f8e00ff */
[----:B------:R0:W5:Y:S01]  /*9570*/  LD.E.128 R52, desc[UR50][R30.64] ;  /* 0x000000321e347980 */ /* 0x000162000c101d00 */
[----:B------:R-:W-:Y:S02]  /*9580*/  IMAD R8, R8, UR6, RZ ;  /* 0x0000000608087c24 */ /* 0x000fe4000f8e02ff */
[----:B------:R-:W-:Y:S01]  /*9590*/  IMAD.U32 R10, RZ, RZ, UR40 ;  /* 0x00000028ff0a7e24 */ /* 0x000fe2000f8e00ff */
[----:B------:R-:W-:Y:S01]  /*95a0*/  @!PT LDS RZ, [RZ] ;  /* 0x00000000fffff984 */ /* 0x000fe20000000800 */
[----:B------:R-:W-:Y:S01]  /*95b0*/  @!PT LDS RZ, [RZ] ;  /* 0x00000000fffff984 */ /* 0x000fe20000000800 */
[----:B------:R-:W-:Y:S01]  /*95c0*/  @!PT LDS RZ, [RZ] ;  /* 0x00000000fffff984 */ /* 0x000fe20000000800 */
[----:B------:R-:W-:Y:S01]  /*95d0*/  @!PT LDS RZ, [RZ] ;  /* 0x00000000fffff984 */ /* 0x000fe20000000800 */
[----:B------:R1:W-:Y:S06]  /*95e0*/  MEMBAR.ALL.CTA ;  /* 0x0000000000007992 */ /* 0x0003ec0000008000 */
[----:B-1----:R-:W1:Y:S01]  /*95f0*/  FENCE.VIEW.ASYNC.S ;  /* 0x00000000000073c6 */ /* 0x002e620000000000 */
[----:B------:R-:W-:-:S02]  /*9600*/  IMAD.U32 R11, RZ, RZ, UR5 ;  /* 0x00000005ff0b7e24 */ /* 0x000fc4000f8e00ff */
[----:B------:R-:W-:Y:S02]  /*9610*/  IMAD R21, R9, R20, R21 ;  /* 0x0000001409157224 */ /* 0x000fe400078e0215 */
[C---:B---3--:R-:W-:Y:S02]  /*9620*/  IMAD R29, R3.reuse, UR7, R8 ;  /* 0x00000007031d7c24 */ /* 0x048fe4000f8e0208 */
[----:B------:R-:W-:Y:S01]  /*9630*/  IMAD.WIDE.U32 R8, R3, UR6, R10 ;  /* 0x0000000603087c25 */ /* 0x000fe2000f8e000a */
[----:B------:R-:W-:Y:S01]  /*9640*/  SHF.R.S32.HI R3, RZ, 0x1f, R21 ;  /* 0x0000001fff037819 */ /* 0x000fe20000011415 */
[----:B------:R-:W-:Y:S02]  /*9650*/  ULDC.64 UR6, c[0x0][0xad8] ;  /* 0x0002b60000067ab9 */ /* 0x000fe40000000a00 */
[----:B------:R-:W-:Y:S02]  /*9660*/  IMAD.IADD R9, R9, 0x1, R29 ;  /* 0x0000000109097824 */ /* 0x000fe400078e021d */
[----:B------:R-:W-:-:S02]  /*9670*/  IMAD R10, R3, UR6, RZ ;  /* 0x00000006030a7c24 */ /* 0x000fc4000f8e02ff */
[----:B------:R-:W-:Y:S02]  /*9680*/  VIADD R33, R152, UR43 ;  /* 0x0000002b98217c36 */ /* 0x000fe40008000000 */
[C---:B------:R-:W-:Y:S02]  /*9690*/  IMAD R3, R21.reuse, UR7, R10 ;  /* 0x0000000715037c24 */ /* 0x040fe4000f8e020a */
[----:B------:R-:W-:Y:S01]  /*96a0*/  IMAD.WIDE.U32 R8, R21, UR6, R8 ;  /* 0x0000000615087c25 */ /* 0x000fe2000f8e0008 */
[----:B------:R-:W-:Y:S01]  /*96b0*/  ISETP.GE.AND P0, PT, R33, R2, PT ;  /* 0x000000022100720c */ /* 0x000fe20003f06270 */
[----:B------:R-:W-:Y:S02]  /*96c0*/  ULDC.64 UR6, c[0x0][0xa80] ;  /* 0x0002a00000067ab9 */ /* 0x000fe40000000a00 */
[----:B------:R-:W-:Y:S01]  /*96d0*/  IMAD.IADD R3, R9, 0x1, R3 ;  /* 0x0000000109037824 */ /* 0x000fe200078e0203 */
[----:B0-----:R-:W-:Y:S02]  /*96e0*/  LEA R30, P1, R8, UR6, 0x1 ;  /* 0x00000006081e7c11 */ /* 0x001fe4000f8208ff */
[----:B------:R-:W-:-:S02]  /*96f0*/  PRMT R0, RZ, 0x654, R0 ;  /* 0x00000654ff007816 */ /* 0x000fc40000000000 */
[----:B------:R-:W-:Y:S01]  /*9700*/  LEA.HI.X R31, R8, UR7, R3, 0x1, P1 ;  /* 0x00000007081f7c11 */ /* 0x000fe200088f0c03 */
[----:B-1----:R0:W1:Y:S01]  /*9710*/  SHFL.IDX PT, R10, R30, RZ, 0x1c1f ;  /* 0x001c1fff1e0a7589 */ /* 0x00206200000e0000 */
[----:B------:R0:W-:Y:S01]  /*9720*/  SYNCS.ARRIVE.TRANS64.RED.A1T0 RZ, [R0+URZ], RZ ;  /* 0x000000ff00ff79a7 */ /* 0x0001e2000810043f */
[----:B------:R-:W-:Y:S02]  /*9730*/  BSSY B1, `(.L_x_12304) ;  /* 0x0000010000017945 */ /* 0x000fe40003800000 */
[----:B------:R0:W2:Y:S01]  /*9740*/  SHFL.IDX PT, R11, R31, RZ, 0x1c1f ;  /* 0x001c1fff1f0b7589 */ /* 0x0000a200000e0000 */
        /* <DEDUP_REMOVED lines=14> */
.L_x_12305:
[----:B------:R-:W-:Y:S05]  /*9830*/  BSYNC B1 ;  /* 0x0000000000017941 */ /* 0x000fea0003800000 */
.L_x_12304:
[----:B------:R-:W-:Y:S01]  /*9840*/  VIADD R3, R33, 0x60 ;  /* 0x0000006021037836 */ /* 0x000fe20000000000 */
[----:B---3--:R3:W4:Y:S04]  /*9850*/  SHFL.IDX PT, R9, R31, 0x1, 0x1c1f ;  /* 0x003c1f001f097f89 */ /* 0x00872800000e0000 */
[----:B------:R-:W-:Y:S01]  /*9860*/  ISETP.GE.AND P0, PT, R3, R2, PT ;  /* 0x000000020300720c */ /* 0x000fe20003f06270 */
[----:B------:R3:W0:-:S12]  /*9870*/  SHFL.IDX PT, R8, R30, 0x1, 0x1c1f ;  /* 0x003c1f001e087f89 */ /* 0x00061800000e0000 */
[----:B---3--:R-:W-:Y:S05]  /*9880*/  @P0 BRA `(.L_x_12306) ;  /* 0x0000000800300947 */ /* 0x008fea0003800000 */
[----:B------:R-:W-:Y:S02]  /*9890*/  ULDC UR5, c[0x0][0xac8] ;  /* 0x0002b20000057ab9 */ /* 0x000fe40000000800 */
[----:B------:R-:W-:Y:S02]  /*98a0*/  ISETP.GE.AND P2, PT, R19, UR5, PT ;  /* 0x0000000513007c0c */ /* 0x000fe4000bf46270 */
[----:B------:R-:W-:-:S11]  /*98b0*/  ISETP.GE.AND P1, PT, R18, UR5, PT ;  /* 0x0000000512007c0c */ /* 0x000fd6000bf26270 */
[C---:B01----:R-:W-:Y:S02]  /*98c0*/  @!P2 LEA R10, P0, R19.reuse, R8, 0x1 ;  /* 0x00000008130aa211 */ /* 0x043fe400078008ff */
[----:B----4-:R-:W-:Y:S02]  /*98d0*/  @!P1 IMAD.WIDE R2, R18, 0x2, R8 ;  /* 0x0000000212029825 */ /* 0x010fe400078e0208 */
[----:B--2---:R-:W-:Y:S02]  /*98e0*/  @!P2 LEA.HI.X R11, R19, R9, R72, 0x1, P0 ;  /* 0x00000009130ba211 */ /* 0x004fe400000f0c48 */
[----:B------:R-:W-:Y:S01]  /*98f0*/  ISETP.GE.AND P0, PT, R22, UR5, PT ;  /* 0x0000000516007c0c */ /* 0x000fe2000bf06270 */
[----:B-----5:R3:W-:Y:S04]  /*9900*/  @!P1 ST.E.128 desc[UR50][R2.64], R4 ;  /* 0x0000000402009985 */ /* 0x0207e8000c101d32 */
[----:B------:R3:W-:Y:S08]  /*9910*/  @!P2 ST.E.128 desc[UR50][R10.64], R12 ;  /* 0x0000000c0a00a985 */ /* 0x0007f0000c101d32 */
[----:B------:R-:W-:Y:S05]  /*9920*/  @P0 BRA `(.L_x_12306) ;  /* 0x0000000800080947 */ /* 0x000fea0003800000 */
[----:B---3--:R-:W-:-:S04]  /*9930*/  LEA R2, P0, R22, R8, 0x1 ;  /* 0x0000000816027211 */ /* 0x008fc800078008ff */
[----:B------:R-:W-:-:S05]  /*9940*/  LEA.HI.X R3, R22, R9, R157, 0x1, P0 ;  /* 0x0000000916037211 */ /* 0x000fca00000f0c9d */
[----:B------:R0:W-:Y:S01]  /*9950*/  ST.E.128 desc[UR50][R2.64], R24 ;  /* 0x0000001802007985 */ /* 0x0001e2000c101d32 */
[----:B------:R-:W-:Y:S05]  /*9960*/  BRA `(.L_x_12306) ;  /* 0x0000000400f87947 */ /* 0x000fea0003800000 */
.L_x_12303:
        /* <DEDUP_REMOVED lines=52> */
.L_x_12308:
[----:B------:R-:W-:Y:S05]  /*9cb0*/  BSYNC B1 ;  /* 0x0000000000017941 */ /* 0x000fea0003800000 */
.L_x_12307:
        /* <DEDUP_REMOVED lines=19> */
[----:B------:R-:W-:Y:S02]  /*9df0*/  IMAD R7, R8, R7, R6 ;  /* 0x0000000708077224 */ /* 0x000fe400078e0206 */
[----:B------:R-:W-:Y:S02]  /*9e00*/  IMAD R0, R0, UR6, RZ ;  /* 0x0000000600007c24 */ /* 0x000fe4000f8e02ff */
        /* <DEDUP_REMOVED lines=34> */
.L_x_12310:
[----:B------:R-:W-:Y:S05]  /*a030*/  BSYNC B1 ;  /* 0x0000000000017941 */ /* 0x000fea0003800000 */
.L_x_12309:
        /* <DEDUP_REMOVED lines=17> */
.L_x_12306:
[----:B------:R-:W-:Y:S05]  /*a150*/  BSYNC B0 ;  /* 0x0000000000007941 */ /* 0x000fea0003800000 */
.L_x_12302:
[----:B------:R-:W-:Y:S02]  /*a160*/  ULDC UR5, c[0x0][0xc38] ;  /* 0x00030e0000057ab9 */ /* 0x000fe40000000800 */
[----:B------:R-:W-:-:S06]  /*a170*/  UISETP.GE.AND UP0, UPT, UR4, UR5, UPT ;  /* 0x000000050400728c */ /* 0x000fcc000bf06270 */
[----:B------:R-:W-:-:S13]  /*a180*/  PLOP3.LUT P0, PT, PT, PT, UP0, 0x80, 0x0 ;  /* 0x000000000000781c */ /* 0x000fda0003f0f008 */
[----:B------:R-:W-:Y:S05]  /*a190*/  @!P0 BRA `(.L_x_12311) ;  /* 0xffffff6800c48947 */ /* 0x000fea000383ffff */
[----:B------:R-:W-:Y:S05]  /*a1a0*/  EXIT ;  /* 0x000000000000794d */ /* 0x000fea0003800000 */
.L_x_12261:
[----:B------:R-:W-:-:S08]  /*a1b0*/  NOP ;  /* 0x0000000000007918 */ /* 0x000fd00000000000 */
[----:B------:R-:W0:-:S00]  /*a1c0*/  USETMAXREG.DEALLOC.CTAPOOL 0x20 ;  /* 0x00000020000079c8 */ /* 0x000e0000080e0500 */
[----:B0-----:R-:W-:-:S06]  /*a1d0*/  LOP3.LUT R2, R0, 0x3, RZ, 0xc0, !PT ;  /* 0x0000000300027812 */ /* 0x001fcc00078ec0ff */
[----:B------:R-:W0:Y:S01]  /*a1e0*/  S2UR UR5, SR_CTAID.X ;  /* 0x00000000000579c3 */ /* 0x000e220000002500 */
[----:B------:R-:W-:Y:S01]  /*a1f0*/  LOP3.LUT R17, R17, 0xfffff7ff, RZ, 0xc0, !PT ;  /* 0xfffff7ff11117812 */ /* 0x000fe200078ec0ff */
[----:B------:R-:W-:Y:S01]  /*a200*/  STL [R1+0x1c], RZ ;  /* 0x00001cff01007387 */ /* 0x000fe20000100800 */
[----:B------:R-:W-:Y:S02]  /*a210*/  IMAD.MOV.U32 R25, RZ, RZ, 0x1 ;  /* 0x00000001ff197424 */ /* 0x000fe400078e00ff */
[----:B------:R-:W-:Y:S01]  /*a220*/  IMAD.MOV.U32 R22, RZ, RZ, RZ ;  /* 0x000000ffff167224 */ /* 0x000fe200078e00ff */
        /* <DEDUP_REMOVED lines=93> */
[----:B------:R-:W-:Y:S01]  /*a800*/  UIMAD UR37, UR37, UR38, URZ ;  /* 0x00000026252572a4 */ /* 0x000fe2000f8e023f */
[----:B------:R-:W-:Y:S01]  /*a810*/  ULDC UR45, c[0x0][0xc] ;  /* 0x00000300002d7ab9 */ /* 0x000fe20000000800 */
[----:B------:R-:W-:-:S02]  /*a820*/  ULOP3.LUT UR46, UR39, 0x2, URZ, 0xfc, !UPT ;  /* 0x00000002272e7892 */ /* 0x000fc4000f8efc3f */
[----:B------:R-:W-:Y:S02]  /*a830*/  ULOP3.LUT UR47, UR39, 0x1, URZ, 0xfc, !UPT ;  /* 0x00000001272f7892 */ /* 0x000fe4000f8efc3f */
[----:B------:R-:W-:Y:S02]  /*a840*/  UIADD3 UR38, UR36, 0x80, -UR38 ;  /* 0x0000008024267890 */ /* 0x000fe4000fffe826 */
[----:B------:R-:W-:Y:S01]  /*a850*/  USHF.R.S32.HI UR40, URZ, 0x7, UR5 ;  /* 0x000000073f287899 */ /* 0x000fe20008011405 */
[----:B--2---:R-:W-:-:S05]  /*a860*/  LEA R16, R13, R16, 0x18 ;  /* 0x000000100d107211 */ /* 0x004fca00078ec0ff */
[----:B------:R-:W-:-:S05]  /*a870*/  IMAD.IADD R3, R16, 0x1, R12 ;  /* 0x0000000110037824 */ /* 0x000fca00078e020c */
[----:B------:R1:W-:Y:S02]  /*a880*/  STL [R1+0x18], R3 ;  /* 0x0000180301007387 */ /* 0x0003e40000100800 */
.L_x_12379:
        /* <DEDUP_REMOVED lines=23> */
.L_x_12313:
[----:B------:R-:W-:Y:S01]  /*aa00*/  ULDC UR8, c[0x0][0xc54] ;  /* 0x0003150000087ab9 */ /* 0x000fe20000000800 */
[----:B------:R-:W-:Y:S01]  /*aa10*/  UMOV UR6, UR7 ;  /* 0x0000000700067c82 */ /* 0x000fe20008000000 */
[----:B------:R-:W-:-:S11]  /*aa20*/  UISETP.NE.AND UP0, UPT, UR8, 0x1, UPT ;  /* 0x000000010800788c */ /* 0x000fd6000bf05270 */
[----:B------:R-:W-:Y:S02]  /*aa30*/  @UP0 ULDC.64 UR10, c[0x0][0xc58] ;  /* 0x00031600000a0ab9 */ /* 0x000fe40000000a00 */
[----:B------:R-:W-:-:S04]  /*aa40*/  UIMAD.WIDE.U32 UR4, UR7, UR10, URZ ;  /* 0x0000000a070472a5 */ /* 0x000fc8000f8e003f */
[----:B------:R-:W-:-:S04]  /*aa50*/  @UP0 USHF.R.U32.HI UR6, URZ, UR11, UR5 ;  /* 0x0000000b3f060299 */ /* 0x000fc80008011605 */
[----:B------:R-:W-:-:S12]  /*aa60*/  UIMAD UR4, UR6, UR8, URZ ;  /* 0x00000008060472a4 */ /* 0x000fd8000f8e023f */
.L_x_12314:
        /* <DEDUP_REMOVED lines=23> */
[----:B------:R-:W-:Y:S01]  /*abe0*/  UISETP.NE.AND UP2, UPT, UR5, 0x1, UPT ;  /* 0x000000010500788c */ /* 0x000fe2000bf45270 */
[----:B------:R-:W-:Y:S01]  /*abf0*/  BSSY B7, `(.L_x_12315) ;  /* 0x0000375000077945 */ /* 0x000fe20003800000 */
[----:B------:R-:W-:Y:S02]  /*ac00*/  UIADD3 UR43, UR43, UR4, URZ ;  /* 0x000000042b2b7290 */ /* 0x000fe4000fffe03f */
[----:B------:R-:W-:Y:S02]  /*ac10*/  UP2UR UR48, UPR, URZ, 0x4 ;  /* 0x000000043f307883 */ /* 0x000fe40008000000 */
[----:B------:R-:W-:-:S04]  /*ac20*/  UIMAD UR6, UR43, 0xc0, URZ ;  /* 0x000000c02b0678a4 */ /* 0x000fc8000f8e023f */
        /* <DEDUP_REMOVED lines=32> */
.L_x_12316:
        /* <DEDUP_REMOVED lines=20> */
.L_x_12319:
[----:B------:R-:W-:Y:S05]  /*af70*/  BSYNC B6 ;  /* 0x0000000000067941 */ /* 0x000fea0003800000 */
.L_x_12318:
        /* <DEDUP_REMOVED lines=22> */
.L_x_12321:
[----:B------:R-:W-:Y:S05]  /*b0e0*/  BSYNC B6 ;  /* 0x0000000000067941 */ /* 0x000fea0003800000 */
.L_x_12320:
        /* <DEDUP_REMOVED lines=20> */
.L_x_12323:
[----:B------:R-:W-:Y:S05]  /*b230*/  BSYNC B6 ;  /* 0x0000000000067941 */ /* 0x000fea0003800000 */
.L_x_12322:
        /* <DEDUP_REMOVED lines=19> */
.L_x_12325:
[----:B------:R-:W-:Y:S05]  /*b370*/  BSYNC B6 ;  /* 0x0000000000067941 */ /* 0x000fea0003800000 */
.L_x_12324:
        /* <DEDUP_REMOVED lines=17> */
.L_x_12399:
        /* <DEDUP_REMOVED lines=41> */
.L_x_12327:
[----:B------:R-:W-:Y:S01]  /*b720*/  IMAD R4, R22, 0x8, R16 ;  /* 0x0000000816047824 */ /* 0x000fe200078e0210 */
[----:B------:R-:W-:Y:S01]  /*b730*/  SHF.L.U32 R21, R25, 0x1f, RZ ;  /* 0x0000001f19157819 */ /* 0x000fe200000006ff */
[----:B------:R-:W-:Y:S01]  /*b740*/  BSSY B0, `(.L_x_12328) ;  /* 0x0000004000007945 */ /* 0x000fe20003800000 */
[----:B0-----:R-:W-:Y:S02]  /*b750*/  SHF.R.S32.HI R18, RZ, 0x1f, R6 ;  /* 0x0000001fff127819 */ /* 0x001fe40000011406 */
[----:B------:R-:W0:Y:S02]  /*b760*/  SYNCS.PHASECHK.TRANS64.TRYWAIT P0, [R4+URZ+0x19c80], R21 ;  /* 0x019c8015040075a7 */ /* 0x000e24000800017f */
[----:B0-----:R-:W-:Y:S05]  /*b770*/  @!P0 BRA `(.L_x_12329) ;  /* 0x00000034003c8947 */ /* 0x001fea0003800000 */
.L_x_12400:
[----:B------:R-:W-:Y:S05]  /*b780*/  BSYNC B0 ;  /* 0x0000000000007941 */ /* 0x000fea0003800000 */
.L_x_12328:
        /* <DEDUP_REMOVED lines=47> */
.L_x_12406:
        /* <DEDUP_REMOVED lines=13> */
.L_x_12331:
        /* <DEDUP_REMOVED lines=11> */
.L_x_12332:
[----:B------:R2:W-:Y:S01]  /*bc00*/  SYNCS.ARRIVE.TRANS64.A1T0 RZ, [R4+URZ+0x19c70], RZ ;  /* 0x019c70ff04ff79a7 */ /* 0x0005e2000810003f */
[----:B------:R-:W-:Y:S05]  /*bc10*/  @!P4 BRA `(.L_x_12333) ;  /* 0x000000000004c947 */ /* 0x000fea0003800000 */
[----:B------:R-:W-:Y:S01]  /*bc20*/  BPT.TRAP 0x1 ;  /* 0x000000040000795c */ /* 0x000fe20000300000 */
.L_x_12333:
[----:B------:R-:W3:Y:S01]  /*bc30*/  SYNCS.PHASECHK.TRANS64.TRYWAIT P0, [R4+URZ+0x19c40], R21 ;  /* 0x019c4015040075a7 */ /* 0x000ee2000800017f */
[----:B------:R-:W-:Y:S04]  /*bc40*/  BSSY B0, `(.L_x_12334) ;  /* 0x0000002000007945 */ /* 0x000fe80003800000 */
[----:B---3--:R-:W-:Y:S05]  /*bc50*/  @!P0 BRA `(.L_x_12335) ;  /* 0x0000003000d08947 */ /* 0x008fea0003800000 */
.L_x_12407:
[----:B------:R-:W-:Y:S05]  /*bc60*/  BSYNC B0 ;  /* 0x0000000000007941 */ /* 0x000fea0003800000 */
.L_x_12334:
        /* <DEDUP_REMOVED lines=37> */
.L_x_12413:
        /* <DEDUP_REMOVED lines=10> */
.L_x_12337:
        /* <DEDUP_REMOVED lines=11> */
.L_x_12338:
        /* <DEDUP_REMOVED lines=23> */
.L_x_12340:
[----:B------:R-:W-:Y:S05]  /*c180*/  BSYNC B6 ;  /* 0x0000000000067941 */ /* 0x000fea0003800000 */
.L_x_12339:
[----:B------:R1:W5:Y:S01]  /*c190*/  LDL R8, [R1+0x18] ;  /* 0x0000180001087983 */ /* 0x0003620000100800 */
[----:B------:R-:W-:Y:S01]  /*c1a0*/  UISETP.NE.AND UP0, UPT, UR48, URZ, UPT ;  /* 0x0000003f3000728c */ /* 0x000fe2000bf05270 */
[----:B------:R-:W-:Y:S01]  /*c1b0*/  IMAD.U32 R0, RZ, RZ, UR43 ;  /* 0x0000002bff007e24 */ /* 0x000fe2000f8e00ff */
[----:B------:R-:W4:Y:S01]  /*c1c0*/  S2R R18, SR_TID.X ;  /* 0x0000000000127919 */ /* 0x000f220000002100 */
[----:B------:R-:W0:Y:S03]  /*c1d0*/  S2R R2, SR_TID.X ;  /* 0x0000000000027919 */ /* 0x000e260000002100 */
[----:B------:R-:W-:Y:S01]  /*c1e0*/  PLOP3.LUT P0, PT, PT, PT, UP0, 0x80, 0x0 ;  /* 0x000000000000781c */ /* 0x000fe20003f0f008 */
[----:B------:R-:W-:Y:S01]  /*c1f0*/  ULDC.64 UR8, c[0x0][0x2d8] ;  /* 0x0000b60000087ab9 */ /* 0x000fe20000000a00 */
[----:B------:R-:W-:-:S03]  /*c200*/  R2UR UR6, R29 ;  /* 0x000000001d0672ca */ /* 0x000fc600000e0000 */
[----:B------:R-:W-:Y:S01]  /*c210*/  @UP0 ULDC UR4, c[0x0][0x44c] ;  /* 0x0001130000040ab9 */ /* 0x000fe20000000800 */
[----:B------:R-:W-:Y:S01]  /*c220*/  R2UR UR7, R19 ;  /* 0x00000000130772ca */ /* 0x000fe200000e0000 */
[----:B------:R-:W-:Y:S01]  /*c230*/  ULDC UR12, c[0x0][0x448] ;  /* 0x00011200000c7ab9 */ /* 0x000fe20000000800 */
[----:B------:R-:W-:Y:S01]  /*c240*/  ULDC.64 UR10, c[0x0][0x280] ;  /* 0x0000a000000a7ab9 */ /* 0x000fe20000000a00 */
[----:B------:R-:W-:Y:S01]  /*c250*/  @UP0 ULDC UR13, c[0x0][0x44c] ;  /* 0x00011300000d0ab9 */ /* 0x000fe20000000800 */
[C---:B------:R-:W-:Y:S02]  /*c260*/  LOP3.LUT P3, RZ, R17.reuse, 0x80, RZ, 0xc0, !PT ;  /* 0x0000008011ff7812 */ /* 0x040fe4000786c0ff */
[C---:B------:R-:W-:Y:S02]  /*c270*/  LOP3.LUT P4, RZ, R17.reuse, 0x40, RZ, 0xc0, !PT ;  /* 0x0000004011ff7812 */ /* 0x040fe4000788c0ff */
[----:B------:R-:W-:Y:S01]  /*c280*/  LOP3.LUT P5, RZ, R17, 0x20, RZ, 0xc0, !PT ;  /* 0x0000002011ff7812 */ /* 0x000fe200078ac0ff */
[----:B----4-:R-:W-:Y:S01]  /*c290*/  IMAD.SHL.U32 R18, R18, 0x40, RZ ;  /* 0x0000004012127824 */ /* 0x010fe200078e00ff */
[----:B0-----:R-:W-:-:S04]  /*c2a0*/  LOP3.LUT R2, R2, 0x7f, RZ, 0xc0, !PT ;  /* 0x0000007f02027812 */ /* 0x001fc800078ec0ff */
[----:B------:R-:W-:Y:S02]  /*c2b0*/  LOP3.LUT R18, R18, 0x40, RZ, 0xc0, !PT ;  /* 0x0000004012127812 */ /* 0x000fe400078ec0ff */
[----:B------:R-:W-:-:S04]  /*c2c0*/  SHF.R.U32.HI R2, RZ, 0x1, R2 ;  /* 0x00000001ff027819 */ /* 0x000fc80000011602 */
[----:B------:R-:W-:-:S05]  /*c2d0*/  LOP3.LUT R2, R2, R18, RZ, 0xfc, !PT ;  /* 0x0000001202027212 */ /* 0x000fca00078efcff */
[----:B------:R-:W-:-:S04]  /*c2e0*/  IMAD R0, R0, 0xc0, R2 ;  /* 0x000000c000007824 */ /* 0x000fc800078e0202 */
        /* <DEDUP_REMOVED lines=21> */
[----:B--23--:R-:W-:Y:S02]  /*c440*/  IMAD.MOV R4, RZ, RZ, -R2 ;  /* 0x000000ffff047224 */ /* 0x00cfe400078e0a02 */
        /* <DEDUP_REMOVED lines=38> */
[----:B------:R-:W-:-:S03]  /*c6b0*/  IMAD.U32 R0, RZ, RZ, UR43 ;  /* 0x0000002bff007e24 */ /* 0x000fc6000f8e00ff */
[----:B------:R-:W1:Y:S01]  /*c6c0*/  SHFL.IDX PT, R2, R4, RZ, 0x1e1f ;  /* 0x001e1fff04027589 */ /* 0x000e6200000e0000 */
[----:B------:R-:W-:-:S03]  /*c6d0*/  IMAD R0, R0, 0xc0, R10 ;  /* 0x000000c000007824 */ /* 0x000fc600078e020a */
[----:B------:R-:W2:Y:S02]  /*c6e0*/  SHFL.IDX PT, R5, R5, 0x1, 0x1e1f ;  /* 0x003e1f0005057f89 */ /* 0x000ea400000e0000 */
[----:B------:R-:W-:Y:S02]  /*c6f0*/  ISETP.GE.AND P1, PT, R0, UR37, PT ;  /* 0x0000002500007c0c */ /* 0x000fe4000bf26270 */
[----:B------:R-:W3:Y:S04]  /*c700*/  SHFL.IDX PT, R4, R4, 0x1, 0x1e1f ;  /* 0x003e1f0004047f89 */ /* 0x000ee800000e0000 */
[----:B------:R-:W4:Y:S07]  /*c710*/  SHFL.IDX PT, R6, R6, RZ, 0x1e1f ;  /* 0x001e1fff06067589 */ /* 0x000f2e00000e0000 */
        /* <DEDUP_REMOVED lines=16> */
.L_x_12420:
        /* <DEDUP_REMOVED lines=12> */
.L_x_12343:
[----:B------:R-:W-:Y:S05]  /*c8e0*/  BSYNC B0 ;  /* 0x0000000000007941 */ /* 0x000fea0003800000 */
.L_x_12342:
[----:B------:R-:W-:Y:S01]  /*c8f0*/  NOP ;  /* 0x0000000000007918 */ /* 0x000fe20000000000 */
[----:B------:R-:W-:-:S13]  /*c900*/  PLOP3.LUT P0, PT, PT, PT, PT, 0x80, 0x0 ;  /* 0x000000000000781c */ /* 0x000fda0003f0f070 */
.L_x_12344:
        /* <DEDUP_REMOVED lines=18> */
.L_x_12421:
[----:B------:R-:W-:Y:S05]  /*ca30*/  BSYNC B0 ;  /* 0x0000000000007941 */ /* 0x000fea0003800000 */
.L_x_12345:
[----:B------:R-:W-:-:S06]  /*ca40*/  UISETP.GE.AND UP0, UPT, UR44, 0x2, UPT ;  /* 0x000000022c00788c */ /* 0x000fcc000bf06270 */
[----:B------:R-:W-:-:S13]  /*ca50*/  PLOP3.LUT P0, PT, PT, PT, UP0, 0x40, 0x0 ;  /* 0x000000000000781c */ /* 0x000fda0003f0e808 */
[----:B------:R-:W-:Y:S05]  /*ca60*/  @P0 BRA `(.L_x_12347) ;  /* 0x0000001000540947 */ /* 0x000fea0003800000 */
[----:B------:R-:W-:Y:S01]  /*ca70*/  UIADD3 UR4, UR44, -0x2, URZ ;  /* 0xfffffffe2c047890 */ /* 0x000fe2000fffe03f */
[----:B------:R-:W-:Y:S02]  /*ca80*/  IMAD.MOV.U32 R5, RZ, RZ, R25 ;  /* 0x000000ffff057224 */ /* 0x000fe400078e0019 */
[----:B------:R-:W-:-:S03]  /*ca90*/  IMAD.MOV.U32 R0, RZ, RZ, R22 ;  /* 0x000000ffff007224 */ /* 0x000fc600078e0016 */
[----:B------:R-:W-:-:S07]  /*caa0*/  IMAD.U32 R20, RZ, RZ, UR4 ;  /* 0x00000004ff147e24 */ /* 0x000fce000f8e00ff */
.L_x_12367:
        /* <DEDUP_REMOVED lines=43> */
.L_x_12348:
[----:B------:R-:W-:Y:S01]  /*cd60*/  IMAD R4, R22, 0x8, R16 ;  /* 0x0000000816047824 */ /* 0x000fe200078e0210 */
[----:B------:R-:W-:Y:S01]  /*cd70*/  SHF.L.U32 R10, R25, 0x1f, RZ ;  /* 0x0000001f190a7819 */ /* 0x000fe200000006ff */
[----:B------:R-:W-:Y:S01]  /*cd80*/  BSSY B0, `(.L_x_12349) ;  /* 0x0000004000007945 */ /* 0x000fe20003800000 */
[----:B------:R-:W-:Y:S02]  /*cd90*/  SHF.R.S32.HI R9, RZ, 0x1f, R8 ;  /* 0x0000001fff097819 */ /* 0x000fe40000011408 */
[----:B------:R-:W0:Y:S02]  /*cda0*/  SYNCS.PHASECHK.TRANS64.TRYWAIT P0, [R4+URZ+0x19c80], R10 ;  /* 0x019c800a040075a7 */ /* 0x000e24000800017f */
[----:B0-----:R-:W-:Y:S05]  /*cdb0*/  @!P0 BRA `(.L_x_12350) ;  /* 0x0000002800348947 */ /* 0x001fea0003800000 */
.L_x_12422:
[----:B------:R-:W-:Y:S05]  /*cdc0*/  BSYNC B0 ;  /* 0x0000000000007941 */ /* 0x000fea0003800000 */
.L_x_12349:
        /* <DEDUP_REMOVED lines=37> */
.L_x_12428:
        /* <DEDUP_REMOVED lines=13> */
.L_x_12352:
        /* <DEDUP_REMOVED lines=11> */
.L_x_12353:
[----:B------:R2:W-:Y:S01]  /*d1a0*/  SYNCS.ARRIVE.TRANS64.A1T0 RZ, [R4+URZ+0x19c70], RZ ;  /* 0x019c70ff04ff79a7 */ /* 0x0005e2000810003f */
[----:B------:R-:W-:Y:S05]  /*d1b0*/  @!P3 BRA `(.L_x_12354) ;  /* 0x000000000004b947 */ /* 0x000fea0003800000 */
[----:B------:R-:W-:Y:S01]  /*d1c0*/  BPT.TRAP 0x1 ;  /* 0x000000040000795c */ /* 0x000fe20000300000 */
.L_x_12354:
[----:B------:R-:W3:Y:S01]  /*d1d0*/  SYNCS.PHASECHK.TRANS64.TRYWAIT P0, [R4+URZ+0x19c40], R10 ;  /* 0x019c400a040075a7 */ /* 0x000ee2000800017f */
[----:B------:R-:W-:Y:S04]  /*d1e0*/  BSSY B0, `(.L_x_12355) ;  /* 0x0000002000007945 */ /* 0x000fe80003800000 */
[----:B---3--:R-:W-:Y:S05]  /*d1f0*/  @!P0 BRA `(.L_x_12356) ;  /* 0x0000002400e48947 */ /* 0x008fea0003800000 */
.L_x_12429:
[----:B------:R-:W-:Y:S05]  /*d200*/  BSYNC B0 ;  /* 0x0000000000007941 */ /* 0x000fea0003800000 */
.L_x_12355:
        /* <DEDUP_REMOVED lines=34> */
.L_x_12435:
        /* <DEDUP_REMOVED lines=10> */
.L_x_12358:
        /* <DEDUP_REMOVED lines=11> */
.L_x_12359:
[----:B------:R-:W-:Y:S01]  /*d580*/  IMAD.U32 R2, RZ, RZ, UR47 ;  /* 0x0000002fff027e24 */ /* 0x000fe2000f8e00ff */
[----:B------:R0:W-:Y:S04]  /*d590*/  SYNCS.ARRIVE.TRANS64.A1T0 RZ, [R4+URZ+0x19c30], RZ ;  /* 0x019c30ff04ff79a7 */ /* 0x0001e8000810003f */
[----:B------:R-:W-:-:S13]  /*d5a0*/  ISETP.NE.AND P0, PT, R2, 0x3, PT ;  /* 0x000000030200780c */ /* 0x000fda0003f05270 */
[----:B0-----:R-:W-:Y:S05]  /*d5b0*/  @!P0 BRA `(.L_x_12360) ;  /* 0x0000000000048947 */ /* 0x001fea0003800000 */
[----:B------:R-:W-:Y:S01]  /*d5c0*/  BPT.TRAP 0x1 ;  /* 0x000000040000795c */ /* 0x000fe20000300000 */
.L_x_12360:
[----:B------:R-:W-:Y:S01]  /*d5d0*/  LOP3.LUT R3, R5, 0x1, RZ, 0x3c, !PT ;  /* 0x0000000105037812 */ /* 0x000fe200078e3cff */
[----:B------:R-:W-:Y:S01]  /*d5e0*/  IMAD R2, R0, 0x8, R16 ;  /* 0x0000000800027824 */ /* 0x000fe200078e0210 */
[----:B------:R-:W-:Y:S02]  /*d5f0*/  BSSY B0, `(.L_x_12361) ;  /* 0x0000004000007945 */ /* 0x000fe40003800000 */
[----:B------:R-:W-:-:S04]  /*d600*/  SHF.L.U32 R3, R3, 0x1f, RZ ;  /* 0x0000001f03037819 */ /* 0x000fc800000006ff */
[----:B------:R-:W0:Y:S02]  /*d610*/  SYNCS.PHASECHK.TRANS64.TRYWAIT P2, [R2+URZ+0x19c70], R3 ;  /* 0x019c7003020075a7 */ /* 0x000e24000804017f */
[----:B0-----:R-:W-:Y:S05]  /*d620*/  @!P2 BRA `(.L_x_12362) ;  /* 0x000000240084a947 */ /* 0x001fea0003800000 */
.L_x_12436:
[----:B------:R-:W-:Y:S05]  /*d630*/  BSYNC B0 ;  /* 0x0000000000007941 */ /* 0x000fea0003800000 */
.L_x_12361:
[----:B--23--:R-:W-:-:S05]  /*d640*/  IMAD.U32 R4, RZ, RZ, UR46 ;  /* 0x0000002eff047e24 */ /* 0x00cfca000f8e00ff */
[----:B------:R-:W-:-:S13]  /*d650*/  ISETP.NE.AND P2, PT, R4, 0x3, PT ;  /* 0x000000030400780c */ /* 0x000fda0003f45270 */
[----:B------:R-:W-:Y:S05]  /*d660*/  @!P2 BRA `(.L_x_12363) ;  /* 0x000000000004a947 */ /* 0x000fea0003800000 */
[----:B------:R-:W-:Y:S01]  /*d670*/  BPT.TRAP 0x1 ;  /* 0x000000040000795c */ /* 0x000fe20000300000 */
.L_x_12363:
[----:B0-----:R-:W-:Y:S01]  /*d680*/  SHF.L.U32 R3, R5, 0x1f, RZ ;  /* 0x0000001f05037819 */ /* 0x001fe200000006ff */
[----:B------:R-:W-:-:S03]  /*d690*/  IMAD R0, R0, 0x3000, RZ ;  /* 0x0000300000007824 */ /* 0x000fc600078e02ff */
[----:B------:R-:W0:Y:S02]  /*d6a0*/  SYNCS.PHASECHK.TRANS64.TRYWAIT P2, [R2+URZ+0x19c60], R3 ;  /* 0x019c6003020075a7 */ /* 0x000e24000804017f */
[----:B0-----:R-:W-:Y:S05]  /*d6b0*/  @!P2 BRA `(.L_x_12364) ;  /* 0x000000240074a947 */ /* 0x001fea0003800000 */
.L_x_12437:
        /* <DEDUP_REMOVED lines=69> */
.L_x_12365:
[----:B-1----:R1:W-:Y:S01]  /*db10*/  SYNCS.ARRIVE.TRANS64.A1T0 RZ, [R2+URZ+0x19c50], RZ ;  /* 0x019c50ff02ff79a7 */ /* 0x0023e2000810003f */
[----:B------:R-:W-:Y:S06]  /*db20*/  BAR.SYNC.DEFER_BLOCKING 0x2, 0x80 ;  /* 0x0082000000007b1d */ /* 0x000fec0000010000 */
[----:B------:R-:W-:Y:S05]  /*db30*/  @!P0 BRA `(.L_x_12366) ;  /* 0x0000000000048947 */ /* 0x000fea0003800000 */
[----:B------:R-:W-:Y:S01]  /*db40*/  BPT.TRAP 0x1 ;  /* 0x000000040000795c */ /* 0x000fe20000300000 */
.L_x_12366:
[----:B------:R-:W2:Y:S01]  /*db50*/  LDL R0, [R1+0x8] ;  /* 0x0000080001007983 */ /* 0x000ea20000100800 */
[----:B-1----:R-:W-:Y:S02]  /*db60*/  VIADD R2, R2, 0x19c80 ;  /* 0x00019c8002027836 */ /* 0x002fe40000000000 */
[----:B------:R-:W-:-:S03]  /*db70*/  IMAD.MOV.U32 R5, RZ, RZ, R25 ;  /* 0x000000ffff057224 */ /* 0x000fc600078e0019 */
[----:B--2---:R-:W-:Y:S01]  /*db80*/  PRMT R2, R0, 0x654, R2 ;  /* 0x0000065400027816 */ /* 0x004fe20000000002 */
[----:B------:R-:W-:-:S03]  /*db90*/  IMAD.MOV.U32 R0, RZ, RZ, R22 ;  /* 0x000000ffff007224 */ /* 0x000fc600078e0016 */
[----:B------:R2:W-:Y:S01]  /*dba0*/  SYNCS.ARRIVE.TRANS64.RED.A1T0 RZ, [R2+URZ], RZ ;  /* 0x000000ff02ff79a7 */ /* 0x0005e2000810043f */
[----:B------:R-:W-:Y:S05]  /*dbb0*/  @P1 BRA `(.L_x_12367) ;  /* 0xffffffec00bc1947 */ /* 0x000fea000383ffff */
.L_x_12347:
        /* <DEDUP_REMOVED lines=19> */
.L_x_12369:
[----:B------:R-:W-:Y:S05]  /*dcf0*/  BSYNC B0 ;  /* 0x0000000000007941 */ /* 0x000fea0003800000 */
.L_x_12368:
[----:B------:R-:W-:-:S13]  /*dd00*/  ISETP.NE.AND P1, PT, R4, 0x3, PT ;  /* 0x000000030400780c */ /* 0x000fda0003f25270 */
[----:B------:R-:W-:Y:S05]  /*dd10*/  @!P1 BRA `(.L_x_12370) ;  /* 0x0000000000049947 */ /* 0x000fea0003800000 */
[----:B------:R-:W-:Y:S01]  /*dd20*/  BPT.TRAP 0x1 ;  /* 0x000000040000795c */ /* 0x000fe20000300000 */
.L_x_12370:
[----:B01----:R-:W-:Y:S01]  /*dd30*/  LOP3.LUT R3, R25, 0x1, RZ, 0x3c, !PT ;  /* 0x0000000119037812 */ /* 0x003fe200078e3cff */
[----:B--2---:R-:W-:Y:S01]  /*dd40*/  IMAD R0, R22, 0x8, R16 ;  /* 0x0000000816007824 */ /* 0x004fe200078e0210 */
[----:B------:R-:W-:Y:S02]  /*dd50*/  BSSY B0, `(.L_x_12371) ;  /* 0x0000004000007945 */ /* 0x000fe40003800000 */
[----:B------:R-:W-:-:S04]  /*dd60*/  SHF.L.U32 R3, R3, 0x1f, RZ ;  /* 0x0000001f03037819 */ /* 0x000fc800000006ff */
[----:B------:R-:W0:Y:S02]  /*dd70*/  SYNCS.PHASECHK.TRANS64.TRYWAIT P2, [R0+URZ+0x19c70], R3 ;  /* 0x019c7003000075a7 */ /* 0x000e24000804017f */
[----:B0-----:R-:W-:Y:S05]  /*dd80*/  @!P2 BRA `(.L_x_12372) ;  /* 0x0000001c00d4a947 */ /* 0x001fea0003800000 */
.L_x_12438:
[----:B------:R-:W-:Y:S05]  /*dd90*/  BSYNC B0 ;  /* 0x0000000000007941 */ /* 0x000fea0003800000 */
.L_x_12371:
[----:B------:R-:W-:-:S05]  /*dda0*/  IMAD.U32 R2, RZ, RZ, UR46 ;  /* 0x0000002eff027e24 */ /* 0x000fca000f8e00ff */
[----:B------:R-:W-:-:S13]  /*ddb0*/  ISETP.NE.AND P2, PT, R2, 0x3, PT ;  /* 0x000000030200780c */ /* 0x000fda0003f45270 */
[----:B------:R-:W-:Y:S05]  /*ddc0*/  @!P2 BRA `(.L_x_12373) ;  /* 0x000000000004a947 */ /* 0x000fea0003800000 */
[----:B------:R-:W-:Y:S01]  /*ddd0*/  BPT.TRAP 0x1 ;  /* 0x000000040000795c */ /* 0x000fe20000300000 */
.L_x_12373:
[----:B0-----:R-:W-:-:S04]  /*dde0*/  SHF.L.U32 R3, R25, 0x1f, RZ ;  /* 0x0000001f19037819 */ /* 0x001fc800000006ff */
[----:B------:R-:W0:Y:S02]  /*ddf0*/  SYNCS.PHASECHK.TRANS64.TRYWAIT P2, [R0+URZ+0x19c60], R3 ;  /* 0x019c6003000075a7 */ /* 0x000e24000804017f */
[----:B0-----:R-:W-:Y:S05]  /*de00*/  @!P2 BRA `(.L_x_12374) ;  /* 0x0000001c00c8a947 */ /* 0x001fea0003800000 */
.L_x_12439:
        /* <DEDUP_REMOVED lines=70> */
.L_x_12375:
[----:B-1----:R1:W-:Y:S01]  /*e270*/  SYNCS.ARRIVE.TRANS64.A1T0 RZ, [R0+URZ+0x19c50], RZ ;  /* 0x019c50ff00ff79a7 */ /* 0x0023e2000810003f */
[----:B------:R-:W-:Y:S06]  /*e280*/  BAR.SYNC.DEFER_BLOCKING 0x2, 0x80 ;  /* 0x0082000000007b1d */ /* 0x000fec0000010000 */
[----:B------:R-:W-:Y:S05]  /*e290*/  @!P1 BRA `(.L_x_12376) ;  /* 0x0000000000049947 */ /* 0x000fea0003800000 */
[----:B------:R-:W-:Y:S01]  /*e2a0*/  BPT.TRAP 0x1 ;  /* 0x000000040000795c */ /* 0x000fe20000300000 */
.L_x_12376:
        /* <DEDUP_REMOVED lines=9> */
.L_x_12317:
[----:B------:R-:W-:Y:S05]  /*e340*/  BSYNC B7 ;  /* 0x0000000000077941 */ /* 0x000fea0003800000 */
.L_x_12315:
        /* <DEDUP_REMOVED lines=14> */
.L_x_12377:
        /* <DEDUP_REMOVED lines=10> */
.L_x_12378:
[----:B--2---:R-:W2:Y:S01]  /*e4d0*/  LDL R0, [R1+0x14] ;  /* 0x0000140001007983 */ /* 0x004ea20000100800 */
[----:B------:R-:W-:Y:S02]  /*e4e0*/  ULDC UR4, c[0x0][0xc38] ;  /* 0x00030e0000047ab9 */ /* 0x000fe40000000800 */
[----:B--2---:R-:W-:-:S13]  /*e4f0*/  ISETP.GE.AND P0, PT, R0, UR4, PT ;  /* 0x0000000400007c0c */ /* 0x004fda000bf06270 */
[----:B------:R-:W-:Y:S05]  /*e500*/  @!P0 BRA `(.L_x_12379) ;  /* 0xffffffc000e08947 */ /* 0x000fea000383ffff */
.L_x_12312:
        /* <DEDUP_REMOVED lines=12> */
.L_x_12440:
[----:B------:R-:W-:Y:S05]  /*e5d0*/  BSYNC B0 ;  /* 0x0000000000007941 */ /* 0x000fea0003800000 */
.L_x_12380:
[----:B------:R-:W-:-:S03]  /*e5e0*/  UMOV UR4, 0xffffffff ;  /* 0xffffffff00047882 */ /* 0x000fc60000000000 */
[----:B------:R-:W-:Y:S05]  /*e5f0*/  BRA.DIV UR4, `(.L_x_12382) ;  /* 0x0000001604f47947 */ /* 0x000fea000b800000 */
[----:B-1----:R-:W1:Y:S02]  /*e600*/  S2R R0, SR_TID.X ;  /* 0x0000000000007919 */ /* 0x002e640000002100 */
[----:B-1----:R-:W-:-:S04]  /*e610*/  SHF.R.U32.HI R0, RZ, 0x5, R0 ;  /* 0x00000005ff007819 */ /* 0x002fc80000011600 */
[----:B------:R-:W-:-:S05]  /*e620*/  LOP3.LUT R0, R0, 0x3, RZ, 0xc0, !PT ;  /* 0x0000000300007812 */ /* 0x000fca00078ec0ff */
[----:B------:R1:W2:Y:S02]  /*e630*/  SHFL.IDX PT, R14, R0, RZ, 0x1f ;  /* 0x00001fff000e7589 */ /* 0x0002a400000e0000 */
.L_x_12443:
[----:B--2---:R-:W-:Y:S01]  /*e640*/  ISETP.NE.AND P0, PT, R14, RZ, PT ;  /* 0x000000ff0e00720c */ /* 0x004fe20003f05270 */
[----:B------:R-:W-:-:S12]  /*e650*/  BSSY B0, `(.L_x_12383) ;  /* 0x000002c000007945 */ /* 0x000fd80003800000 */
[----:B------:R-:W-:Y:S05]  /*e660*/  @P0 BRA `(.L_x_12384) ;  /* 0x0000000000a80947 */ /* 0x000fea0003800000 */
[----:B------:R-:W-:-:S03]  /*e670*/  UMOV UR4, 0xffffffff ;  /* 0xffffffff00047882 */ /* 0x000fc60000000000 */
[----:B------:R-:W-:Y:S05]  /*e680*/  BRA.DIV UR4, `(.L_x_12385) ;  /* 0x0000001a04047947 */ /* 0x000fea000b800000 */
[----:B------:R-:W-:-:S13]  /*e690*/  ELECT P6, URZ, PT ;  /* 0x00000000003f782f */ /* 0x000fda00038c0000 */
.L_x_12446:
[----:B------:R-:W-:Y:S05]  /*e6a0*/  @!P6 BRA `(.L_x_12384) ;  /* 0x000000000098e947 */ /* 0x000fea0003800000 */
[----:B------:R-:W-:-:S06]  /*e6b0*/  ULOP3.LUT UR4, UR39, 0x2, URZ, 0xfc, !UPT ;  /* 0x0000000227047892 */ /* 0x000fcc000f8efc3f */
[----:B-1----:R-:W-:-:S05]  /*e6c0*/  IMAD.U32 R0, RZ, RZ, UR4 ;  /* 0x00000004ff007e24 */ /* 0x002fca000f8e00ff */
[----:B------:R-:W-:-:S13]  /*e6d0*/  ISETP.NE.AND P0, PT, R0, 0x3, PT ;  /* 0x000000030000780c */ /* 0x000fda0003f05270 */
[----:B------:R-:W-:Y:S05]  /*e6e0*/  @!P0 BRA `(.L_x_12386) ;  /* 0x0000000000048947 */ /* 0x000fea0003800000 */
[----:B------:R-:W-:Y:S01]  /*e6f0*/  BPT.TRAP 0x1 ;  /* 0x000000040000795c */ /* 0x000fe20000300000 */
.L_x_12386:
[C---:B------:R-:W-:Y:S01]  /*e700*/  IMAD R3, R22.reuse, 0x8, R5 ;  /* 0x0000000816037824 */ /* 0x040fe200078e0205 */
[----:B------:R-:W-:Y:S01]  /*e710*/  SHF.L.U32 R2, R25, 0x1f, RZ ;  /* 0x0000001f19027819 */ /* 0x000fe200000006ff */
[----:B------:R-:W-:-:S03]  /*e720*/  VIADD R22, R22, 0x1 ;  /* 0x0000000116167836 */ /* 0x000fc60000000000 */
[----:B------:R-:W1:Y:S02]  /*e730*/  SYNCS.PHASECHK.TRANS64.TRYWAIT P1, [R3+URZ+0x19c40], R2 ;  /* 0x019c4002030075a7 */ /* 0x000e64000802017f */
[----:B------:R-:W-:-:S04]  /*e740*/  ISETP.NE.AND P2, PT, R22, 0x2, PT ;  /* 0x000000021600780c */ /* 0x000fc80003f45270 */
[----:B------:R-:W-:Y:S01]  /*e750*/  SEL R0, RZ, 0x1, P2 ;  /* 0x00000001ff007807 */ /* 0x000fe20001000000 */
[----:B-1----:R-:W-:Y:S08]  /*e760*/  @!P1 BRA `(.L_x_12387) ;  /* 0x0000001400ec9947 */ /* 0x002ff00003800000 */
.L_x_12447:
[----:B------:R-:W-:Y:S02]  /*e770*/  SEL R22, R22, RZ, P2 ;  /* 0x000000ff16167207 */ /* 0x000fe40001000000 */
[----:B------:R-:W-:Y:S01]  /*e780*/  LOP3.LUT R0, R25, R0, RZ, 0x3c, !PT ;  /* 0x0000000019007212 */ /* 0x000fe200078e3cff */
[----:B------:R-:W-:Y:S06]  /*e790*/  @!P0 BRA `(.L_x_12388) ;  /* 0x0000000000048947 */ /* 0x000fec0003800000 */
[----:B------:R-:W-:Y:S01]  /*e7a0*/  BPT.TRAP 0x1 ;  /* 0x000000040000795c */ /* 0x000fe20000300000 */
.L_x_12388:
[----:B------:R-:W-:Y:S01]  /*e7b0*/  IMAD R5, R22, 0x8, R5 ;  /* 0x0000000816057824 */ /* 0x000fe200078e0205 */
[----:B------:R-:W-:-:S04]  /*e7c0*/  SHF.L.U32 R0, R0, 0x1f, RZ ;  /* 0x0000001f00007819 */ /* 0x000fc800000006ff */
[----:B------:R-:W2:Y:S02]  /*e7d0*/  SYNCS.PHASECHK.TRANS64.TRYWAIT P1, [R5+URZ+0x19c40], R0 ;  /* 0x019c4000050075a7 */ /* 0x000ea4000802017f */
[----:B--2---:R-:W-:Y:S05]  /*e7e0*/  @!P1 BRA `(.L_x_12389) ;  /* 0x0000001400e09947 */ /* 0x004fea0003800000 */
.L_x_12448:
[----:B------:R-:W-:Y:S05]  /*e7f0*/  @!P0 BRA `(.L_x_12390) ;  /* 0x0000000000048947 */ /* 0x000fea0003800000 */
[----:B------:R-:W-:Y:S01]  /*e800*/  BPT.TRAP 0x1 ;  /* 0x000000040000795c */ /* 0x000fe20000300000 */
.L_x_12390:
[----:B------:R-:W3:Y:S02]  /*e810*/  SYNCS.PHASECHK.TRANS64.TRYWAIT P1, [R3+URZ+0x19c60], R2 ;  /* 0x019c6002030075a7 */ /* 0x000ee4000802017f */
[----:B---3--:R-:W-:Y:S05]  /*e820*/  @!P1 BRA `(.L_x_12391) ;  /* 0x0000001400e49947 */ /* 0x008fea0003800000 */
.L_x_12449:
[----:B------:R-:W-:Y:S05]  /*e830*/  @!P0 BRA `(.L_x_12392) ;  /* 0x0000000000048947 */ /* 0x000fea0003800000 */
[----:B------:R-:W-:Y:S01]  /*e840*/  BPT.TRAP 0x1 ;  /* 0x000000040000795c */ /* 0x000fe20000300000 */
.L_x_12392:
[----:B------:R-:W4:Y:S02]  /*e850*/  SYNCS.PHASECHK.TRANS64.TRYWAIT P1, [R5+URZ+0x19c60], R0 ;  /* 0x019c6000050075a7 */ /* 0x000f24000802017f */
[----:B----4-:R-:W-:Y:S05]  /*e860*/  @!P1 BRA `(.L_x_12393) ;  /* 0x0000001400e89947 */ /* 0x010fea0003800000 */
.L_x_12450:
[----:B------:R-:W-:Y:S05]  /*e870*/  @!P0 BRA `(.L_x_12394) ;  /* 0x0000000000048947 */ /* 0x000fea0003800000 */
[----:B------:R-:W-:Y:S01]  /*e880*/  BPT.TRAP 0x1 ;  /* 0x000000040000795c */ /* 0x000fe20000300000 */
.L_x_12394:
[----:B------:R-:W5:Y:S02]  /*e890*/  SYNCS.PHASECHK.TRANS64.TRYWAIT P1, [R3+URZ+0x19c80], R2 ;  /* 0x019c8002030075a7 */ /* 0x000f64000802017f */
[----:B-----5:R-:W-:Y:S05]  /*e8a0*/  @!P1 BRA `(.L_x_12395) ;  /* 0x0000001400ec9947 */ /* 0x020fea0003800000 */
.L_x_12451:
[----:B------:R-:W-:Y:S05]  /*e8b0*/  @!P0 BRA `(.L_x_12396) ;  /* 0x0000000000048947 */ /* 0x000fea0003800000 */
[----:B------:R-:W-:Y:S01]  /*e8c0*/  BPT.TRAP 0x1 ;  /* 0x000000040000795c */ /* 0x000fe20000300000 */
.L_x_12396:
[----:B------:R0:W0:Y:S02]  /*e8d0*/  SYNCS.PHASECHK.TRANS64.TRYWAIT P0, [R5+URZ+0x19c80], R0 ;  /* 0x019c8000050075a7 */ /* 0x000024000800017f */
[----:B0-----:R-:W-:Y:S05]  /*e8e0*/  @!P0 NANOSLEEP.SYNCS 0x989680 ;  /* 0x009896800000895d */ /* 0x001fea0003900000 */
[----:B------:R-:W0:Y:S02]  /*e8f0*/  @!P0 SYNCS.PHASECHK.TRANS64 P0, [R5+URZ+0x19c80], R0 ;  /* 0x019c8000050085a7 */ /* 0x000e24000800007f */
[----:B0-----:R-:W-:Y:S05]  /*e900*/  @!P0 BRA `(.L_x_12396) ;  /* 0xfffffffc00f08947 */ /* 0x001fea000383ffff */
.L_x_12384:
[----:B------:R-:W-:Y:S05]  /*e910*/  BSYNC B0 ;  /* 0x0000000000007941 */ /* 0x000fea0003800000 */
.L_x_12383:
[----:B------:R-:W-:Y:S05]  /*e920*/  EXIT ;  /* 0x000000000000794d */ /* 0x000fea0003800000 */
.L_x_12267:
[----:B0-----:R-:W-:-:S04]  /*e930*/  IMAD.U32 R3, RZ, RZ, UR46 ;  /* 0x0000002eff037e24 */ /* 0x001fc8000f8e00ff */
[----:B------:R0:W1:Y:S03]  /*e940*/  SYNCS.PHASECHK.TRANS64.TRYWAIT P1, [R3+URZ+0x19c00], R0 ;  /* 0x019c0000030075a7 */ /* 0x000066000802017f */
[----:B-1----:R-:W-:Y:S05]  /*e950*/  @!P1 NANOSLEEP.SYNCS 0x989680 ;  /* 0x009896800000995d */ /* 0x002fea0003900000 */
[----:B------:R-:W1:Y:S02]  /*e960*/  @!P1 SYNCS.PHASECHK.TRANS64 P1, [R3+URZ+0x19c00], R0 ;  /* 0x019c0000030095a7 */ /* 0x000e64000802007f */
[----:B-1----:R-:W-:Y:S05]  /*e970*/  @!P1 BRA `(.L_x_12267) ;  /* 0xfffffffc00ec9947 */ /* 0x002fea000383ffff */
[----:B------:R-:W-:Y:S05]  /*e980*/  BRA `(.L_x_12397) ;  /* 0xffffff2c00bc7947 */ /* 0x000fea000383ffff */
.L_x_12271:
[----:B-1----:R1:W2:Y:S02]  /*e990*/  SYNCS.PHASECHK.TRANS64.TRYWAIT P1, [R3+URZ+0x19c30], R0 ;  /* 0x019c3000030075a7 */ /* 0x0022a4000802017f */
[----:B--2---:R-:W-:Y:S05]  /*e9a0*/  @!P1 NANOSLEEP.SYNCS 0x989680 ;  /* 0x009896800000995d */ /* 0x004fea0003900000 */
[----:B------:R-:W2:Y:S02]  /*e9b0*/  @!P1 SYNCS.PHASECHK.TRANS64 P1, [R3+URZ+0x19c30], R0 ;  /* 0x019c3000030095a7 */ /* 0x000ea4000802007f */
[----:B--2---:R-:W-:Y:S05]  /*e9c0*/  @!P1 BRA `(.L_x_12271) ;  /* 0xfffffffc00f09947 */ /* 0x004fea000383ffff */
[----:B------:R-:W-:Y:S05]  /*e9d0*/  BRA `(.L_x_12270) ;  /* 0xffffff2c00d87947 */ /* 0x000fea000383ffff */
.L_x_12277:
[----:B-1----:R-:W-:-:S04]  /*e9e0*/  IMAD.U32 R7, RZ, RZ, UR19 ;  /* 0x00000013ff077e24 */ /* 0x002fc8000f8e00ff */
[----:B------:R1:W2:Y:S03]  /*e9f0*/  SYNCS.PHASECHK.TRANS64.TRYWAIT P1, [R7+URZ+0x19c30], R0 ;  /* 0x019c3000070075a7 */ /* 0x0002a6000802017f */
[----:B--2---:R-:W-:Y:S05]  /*ea00*/  @!P1 NANOSLEEP.SYNCS 0x989680 ;  /* 0x009896800000995d */ /* 0x004fea0003900000 */
[----:B------:R-:W2:Y:S02]  /*ea10*/  @!P1 SYNCS.PHASECHK.TRANS64 P1, [R7+URZ+0x19c30], R0 ;  /* 0x019c3000070095a7 */ /* 0x000ea4000802007f */
[----:B--2---:R-:W-:Y:S05]  /*ea20*/  @!P1 BRA `(.L_x_12277) ;  /* 0xfffffffc00ec9947 */ /* 0x004fea000383ffff */
[----:B------:R-:W-:Y:S05]  /*ea30*/  BRA `(.L_x_12276) ;  /* 0xffffff5000547947 */ /* 0x000fea000383ffff */
.L_x_12281:
[----:B-1----:R-:W-:-:S04]  /*ea40*/  IMAD.U32 R7, RZ, RZ, UR11 ;  /* 0x0000000bff077e24 */ /* 0x002fc8000f8e00ff */
[----:B------:R1:W2:Y:S03]  /*ea50*/  SYNCS.PHASECHK.TRANS64.TRYWAIT P1, [R7+URZ+0x19c50], R0 ;  /* 0x019c5000070075a7 */ /* 0x0002a6000802017f */
[----:B--2---:R-:W-:Y:S05]  /*ea60*/  @!P1 NANOSLEEP.SYNCS 0x989680 ;  /* 0x009896800000995d */ /* 0x004fea0003900000 */
[----:B------:R-:W2:Y:S02]  /*ea70*/  @!P1 SYNCS.PHASECHK.TRANS64 P1, [R7+URZ+0x19c50], R0 ;  /* 0x019c5000070095a7 */ /* 0x000ea4000802007f */
[----:B--2---:R-:W-:Y:S05]  /*ea80*/  @!P1 BRA `(.L_x_12281) ;  /* 0xfffffffc00ec9947 */ /* 0x004fea000383ffff */
[----:B------:R-:W-:Y:S05]  /*ea90*/  BRA `(.L_x_12280) ;  /* 0xffffff5000a47947 */ /* 0x000fea000383ffff */
.L_x_12289:
[----:B-1----:R-:W-:-:S04]  /*eaa0*/  IMAD.U32 R9, RZ, RZ, UR6 ;  /* 0x00000006ff097e24 */ /* 0x002fc8000f8e00ff */
[----:B------:R1:W2:Y:S03]  /*eab0*/  SYNCS.PHASECHK.TRANS64.TRYWAIT P1, [R9+URZ+0x19c30], R0 ;  /* 0x019c3000090075a7 */ /* 0x0002a6000802017f */
[----:B--2---:R-:W-:Y:S05]  /*eac0*/  @!P1 NANOSLEEP.SYNCS 0x989680 ;  /* 0x009896800000995d */ /* 0x004fea0003900000 */
[----:B------:R-:W2:Y:S02]  /*ead0*/  @!P1 SYNCS.PHASECHK.TRANS64 P1, [R9+URZ+0x19c30], R0 ;  /* 0x019c3000090095a7 */ /* 0x000ea4000802007f */
[----:B--2---:R-:W-:Y:S05]  /*eae0*/  @!P1 BRA `(.L_x_12289) ;  /* 0xfffffffc00ec9947 */ /* 0x004fea000383ffff */
[----:B------:R-:W-:Y:S05]  /*eaf0*/  BRA `(.L_x_12288) ;  /* 0xffffff7400787947 */ /* 0x000fea000383ffff */
.L_x_12293:
[----:B-1----:R-:W-:-:S04]  /*eb00*/  IMAD.U32 R9, RZ, RZ, UR11 ;  /* 0x0000000bff097e24 */ /* 0x002fc8000f8e00ff */
[----:B------:R1:W2:Y:S03]  /*eb10*/  SYNCS.PHASECHK.TRANS64.TRYWAIT P1, [R9+URZ+0x19c50], R0 ;  /* 0x019c5000090075a7 */ /* 0x0002a6000802017f */
[----:B--2---:R-:W-:Y:S05]  /*eb20*/  @!P1 NANOSLEEP.SYNCS 0x989680 ;  /* 0x009896800000995d */ /* 0x004fea0003900000 */
[----:B------:R-:W2:Y:S02]  /*eb30*/  @!P1 SYNCS.PHASECHK.TRANS64 P1, [R9+URZ+0x19c50], R0 ;  /* 0x019c5000090095a7 */ /* 0x000ea4000802007f */
[----:B--2---:R-:W-:Y:S05]  /*eb40*/  @!P1 BRA `(.L_x_12293) ;  /* 0xfffffffc00ec9947 */ /* 0x004fea000383ffff */
[----:B------:R-:W-:Y:S05]  /*eb50*/  BRA `(.L_x_12292) ;  /* 0xffffff7400c87947 */ /* 0x000fea000383ffff */
.L_x_12300:
[----:B-1----:R-:W-:-:S04]  /*eb60*/  IMAD.U32 R6, RZ, RZ, UR14 ;  /* 0x0000000eff067e24 */ /* 0x002fc8000f8e00ff */
[----:B------:R1:W2:Y:S03]  /*eb70*/  SYNCS.PHASECHK.TRANS64.TRYWAIT P1, [R6+URZ+0x19c50], R5 ;  /* 0x019c5005060075a7 */ /* 0x0002a6000802017f */
[----:B--2---:R-:W-:Y:S05]  /*eb80*/  @!P1 NANOSLEEP.SYNCS 0x989680 ;  /* 0x009896800000995d */ /* 0x004fea0003900000 */
[----:B------:R-:W2:Y:S02]  /*eb90*/  @!P1 SYNCS.PHASECHK.TRANS64 P1, [R6+URZ+0x19c50], R5 ;  /* 0x019c5005060095a7 */ /* 0x000ea4000802007f */
[----:B--2---:R-:W-:Y:S05]  /*eba0*/  @!P1 BRA `(.L_x_12300) ;  /* 0xfffffffc00ec9947 */ /* 0x004fea000383ffff */
[----:B------:R-:W-:Y:S05]  /*ebb0*/  BRA `(.L_x_12299) ;  /* 0xffffff9000187947 */ /* 0x000fea000383ffff */
.L_x_12326:
        /* <DEDUP_REMOVED lines=10> */
.L_x_12398:
[----:B------:R-:W-:Y:S05]  /*ec60*/  BRA `(.L_x_12399) ;  /* 0xffffffc800087947 */ /* 0x000fea000383ffff */
.L_x_12329:
[----:B0-----:R0:W1:Y:S02]  /*ec70*/  SYNCS.PHASECHK.TRANS64.TRYWAIT P0, [R4+URZ+0x19c80], R21 ;  /* 0x019c8015040075a7 */ /* 0x001064000800017f */
[----:B-1----:R-:W-:Y:S05]  /*ec80*/  @!P0 NANOSLEEP.SYNCS 0x989680 ;  /* 0x009896800000895d */ /* 0x002fea0003900000 */
[----:B------:R-:W1:Y:S02]  /*ec90*/  @!P0 SYNCS.PHASECHK.TRANS64 P0, [R4+URZ+0x19c80], R21 ;  /* 0x019c8015040085a7 */ /* 0x000e64000800007f */
[----:B-1----:R-:W-:Y:S05]  /*eca0*/  @!P0 BRA `(.L_x_12329) ;  /* 0xfffffffc00f08947 */ /* 0x002fea000383ffff */
[----:B------:R-:W-:Y:S05]  /*ecb0*/  BRA `(.L_x_12400) ;  /* 0xffffffc800b07947 */ /* 0x000fea000383ffff */
.L_x_12330:
        /* <DEDUP_REMOVED lines=8> */
.L_x_12402:
[----:B------:R-:W-:Y:S05]  /*ed40*/  BSYNC B0 ;  /* 0x0000000000007941 */ /* 0x000fea0003800000 */
.L_x_12401:
        /* <DEDUP_REMOVED lines=9> */
.L_x_12403:
[----:B------:R-:W-:Y:S02]  /*ede0*/  IMAD.MOV.U32 R13, RZ, RZ, R9 ;  /* 0x000000ffff0d7224 */ /* 0x000fe400078e0009 */
[----:B------:R-:W-:Y:S02]  /*edf0*/  IMAD.MOV.U32 R12, RZ, RZ, 0x1 ;  /* 0x00000001ff0c7424 */ /* 0x000fe400078e00ff */
[----:B------:R-:W-:-:S07]  /*ee00*/  IMAD.MOV.U32 R2, RZ, RZ, R14 ;  /* 0x000000ffff027224 */ /* 0x000fce00078e000e */
[----:B------:R-:W-:Y:S05]  /*ee10*/  WARPSYNC.COLLECTIVE R15, `(.L_x_12404) ;  /* 0x000000000f087348 */ /* 0x000fea0003c00000 */
[----:B------:R0:W1:Y:S02]  /*ee20*/  SHFL.IDX P6, R14, R13, R12, R11 ;  /* 0x0000000c0d0e7389 */ /* 0x00006400000c000b */
[----:B01----:R-:W-:Y:S01]  /*ee30*/  ENDCOLLECTIVE ;  /* 0x000000000000791b */ /* 0x003fe20003800000 */
.L_x_12404:
        /* <DEDUP_REMOVED lines=14> */
.L_x_12405:
        /* <DEDUP_REMOVED lines=8> */
.L_x_12335:
[----:B---3--:R3:W4:Y:S02]  /*efa0*/  SYNCS.PHASECHK.TRANS64.TRYWAIT P0, [R4+URZ+0x19c40], R21 ;  /* 0x019c4015040075a7 */ /* 0x008724000800017f */
[----:B----4-:R-:W-:Y:S05]  /*efb0*/  @!P0 NANOSLEEP.SYNCS 0x989680 ;  /* 0x009896800000895d */ /* 0x010fea0003900000 */
[----:B------:R-:W4:Y:S02]  /*efc0*/  @!P0 SYNCS.PHASECHK.TRANS64 P0, [R4+URZ+0x19c40], R21 ;  /* 0x019c4015040085a7 */ /* 0x000f24000800007f */
[----:B----4-:R-:W-:Y:S05]  /*efd0*/  @!P0 BRA `(.L_x_12335) ;  /* 0xfffffffc00f08947 */ /* 0x010fea000383ffff */
[----:B------:R-:W-:Y:S05]  /*efe0*/  BRA `(.L_x_12407) ;  /* 0xffffffcc001c7947 */ /* 0x000fea000383ffff */
.L_x_12336:
        /* <DEDUP_REMOVED lines=8> */
.L_x_12409:
[----:B------:R-:W-:Y:S05]  /*f070*/  BSYNC B0 ;  /* 0x0000000000007941 */ /* 0x000fea0003800000 */
.L_x_12408:
        /* <DEDUP_REMOVED lines=8> */
.L_x_12410:
[----:B------:R-:W-:Y:S02]  /*f100*/  IMAD.MOV.U32 R13, RZ, RZ, R6 ;  /* 0x000000ffff0d7224 */ /* 0x000fe400078e0006 */
[----:B------:R-:W-:Y:S02]  /*f110*/  IMAD.MOV.U32 R12, RZ, RZ, 0x1 ;  /* 0x00000001ff0c7424 */ /* 0x000fe400078e00ff */
[----:B------:R-:W-:-:S07]  /*f120*/  IMAD.MOV.U32 R3, RZ, RZ, R14 ;  /* 0x000000ffff037224 */ /* 0x000fce00078e000e */
[----:B------:R-:W-:Y:S05]  /*f130*/  WARPSYNC.COLLECTIVE R15, `(.L_x_12411) ;  /* 0x000000000f087348 */ /* 0x000fea0003c00000 */
[----:B------:R0:W1:Y:S02]  /*f140*/  SHFL.IDX P6, R14, R13, R12, R11 ;  /* 0x0000000c0d0e7389 */ /* 0x00006400000c000b */
[----:B01----:R-:W-:Y:S01]  /*f150*/  ENDCOLLECTIVE ;  /* 0x000000000000791b */ /* 0x003fe20003800000 */
.L_x_12411:
        /* <DEDUP_REMOVED lines=10> */
.L_x_12412:
        /* <DEDUP_REMOVED lines=8> */
.L_x_12341:
        /* <DEDUP_REMOVED lines=8> */
.L_x_12414:
[----:B------:R-:W-:-:S05]  /*f300*/  IMAD R0, R0, 0xc0, R10 ;  /* 0x000000c000007824 */ /* 0x000fca00078e020a */
[----:B------:R-:W-:Y:S01]  /*f310*/  ISETP.GE.AND P1, PT, R0, UR37, PT ;  /* 0x0000002500007c0c */ /* 0x000fe2000bf26270 */
[----:B------:R-:W-:Y:S02]  /*f320*/  IMAD.MOV.U32 R13, RZ, RZ, R5 ;  /* 0x000000ffff0d7224 */ /* 0x000fe400078e0005 */
[----:B------:R-:W-:-:S10]  /*f330*/  IMAD.MOV.U32 R2, RZ, RZ, R14 ;  /* 0x000000ffff027224 */ /* 0x000fd400078e000e */
[----:B------:R-:W-:Y:S05]  /*f340*/  WARPSYNC.COLLECTIVE R15, `(.L_x_12415) ;  /* 0x000000000f087348 */ /* 0x000fea0003c00000 */
[----:B------:R0:W1:Y:S02]  /*f350*/  SHFL.IDX P6, R14, R13, R12, R11 ;  /* 0x0000000c0d0e7389 */ /* 0x00006400000c000b */
[----:B01----:R-:W-:Y:S01]  /*f360*/  ENDCOLLECTIVE ;  /* 0x000000000000791b */ /* 0x003fe20003800000 */
.L_x_12415:
[----:B------:R-:W-:Y:S02]  /*f370*/  IMAD.MOV.U32 R13, RZ, RZ, R4 ;  /* 0x000000ffff0d7224 */ /* 0x000fe400078e0004 */
[----:B------:R-:W-:Y:S02]  /*f380*/  IMAD.MOV.U32 R12, RZ, RZ, 0x1 ;  /* 0x00000001ff0c7424 */ /* 0x000fe400078e00ff */
[----:B------:R-:W-:-:S07]  /*f390*/  IMAD.MOV.U32 R3, RZ, RZ, R14 ;  /* 0x000000ffff037224 */ /* 0x000fce00078e000e */
[----:B------:R-:W-:Y:S05]  /*f3a0*/  WARPSYNC.COLLECTIVE R15, `(.L_x_12416) ;  /* 0x000000000f087348 */ /* 0x000fea0003c00000 */
[----:B------:R0:W1:Y:S02]  /*f3b0*/  SHFL.IDX P6, R14, R13, R12, R11 ;  /* 0x0000000c0d0e7389 */ /* 0x00006400000c000b */
[----:B01----:R-:W-:Y:S01]  /*f3c0*/  ENDCOLLECTIVE ;  /* 0x000000000000791b */ /* 0x003fe20003800000 */
.L_x_12416:
        /* <DEDUP_REMOVED lines=10> */
.L_x_12417:
        /* <DEDUP_REMOVED lines=12> */
.L_x_12418:
        /* <DEDUP_REMOVED lines=8> */
.L_x_12419:
        /* <DEDUP_REMOVED lines=9> */
.L_x_12346:
[----:B-1----:R1:W2:Y:S02]  /*f640*/  SYNCS.PHASECHK.TRANS64.TRYWAIT P0, [R16+URZ+0x19c20], R3 ;  /* 0x019c2003100075a7 */ /* 0x0022a4000800017f */
[----:B--2---:R-:W-:Y:S05]  /*f650*/  @!P0 NANOSLEEP.SYNCS 0x989680 ;  /* 0x009896800000895d */ /* 0x004fea0003900000 */
[----:B------:R-:W2:Y:S02]  /*f660*/  @!P0 SYNCS.PHASECHK.TRANS64 P0, [R16+URZ+0x19c20], R3 ;  /* 0x019c2003100085a7 */ /* 0x000ea4000800007f */
[----:B--2---:R-:W-:Y:S05]  /*f670*/  @!P0 BRA `(.L_x_12346) ;  /* 0xfffffffc00f08947 */ /* 0x004fea000383ffff */
[----:B------:R-:W-:Y:S05]  /*f680*/  BRA `(.L_x_12421) ;  /* 0xffffffd000e87947 */ /* 0x000fea000383ffff */
.L_x_12350:
[----:B0-----:R0:W1:Y:S02]  /*f690*/  SYNCS.PHASECHK.TRANS64.TRYWAIT P0, [R4+URZ+0x19c80], R10 ;  /* 0x019c800a040075a7 */ /* 0x001064000800017f */
[----:B-1----:R-:W-:Y:S05]  /*f6a0*/  @!P0 NANOSLEEP.SYNCS 0x989680 ;  /* 0x009896800000895d */ /* 0x002fea0003900000 */
[----:B------:R-:W1:Y:S02]  /*f6b0*/  @!P0 SYNCS.PHASECHK.TRANS64 P0, [R4+URZ+0x19c80], R10 ;  /* 0x019c800a040085a7 */ /* 0x000e64000800007f */
[----:B-1----:R-:W-:Y:S05]  /*f6c0*/  @!P0 BRA `(.L_x_12350) ;  /* 0xfffffffc00f08947 */ /* 0x002fea000383ffff */
[----:B------:R-:W-:Y:S05]  /*f6d0*/  BRA `(.L_x_12422) ;  /* 0xffffffd400b87947 */ /* 0x000fea000383ffff */
.L_x_12351:
        /* <DEDUP_REMOVED lines=8> */
.L_x_12424:
[----:B------:R-:W-:Y:S05]  /*f760*/  BSYNC B0 ;  /* 0x0000000000007941 */ /* 0x000fea0003800000 */
.L_x_12423:
        /* <DEDUP_REMOVED lines=10> */
.L_x_12425:
        /* <DEDUP_REMOVED lines=11> */
.L_x_12426:
        /* <DEDUP_REMOVED lines=11> */
.L_x_12427:
[----:B------:R-:W-:Y:S01]  /*f970*/  IMAD.MOV.U32 R2, RZ, RZ, R14 ;  /* 0x000000ffff027224 */ /* 0x000fe200078e000e */
[----:B------:R-:W-:Y:S06]  /*f980*/  BRA `(.L_x_12428) ;  /* 0xffffffd400a47947 */ /* 0x000fec000383ffff */
.L_x_12356:
[----:B---3--:R3:W4:Y:S02]  /*f990*/  SYNCS.PHASECHK.TRANS64.TRYWAIT P0, [R4+URZ+0x19c40], R10 ;  /* 0x019c400a040075a7 */ /* 0x008724000800017f */
[----:B----4-:R-:W-:Y:S05]  /*f9a0*/  @!P0 NANOSLEEP.SYNCS 0x989680 ;  /* 0x009896800000895d */ /* 0x010fea0003900000 */
[----:B------:R-:W4:Y:S02]  /*f9b0*/  @!P0 SYNCS.PHASECHK.TRANS64 P0, [R4+URZ+0x19c40], R10 ;  /* 0x019c400a040085a7 */ /* 0x000f24000800007f */
[----:B----4-:R-:W-:Y:S05]  /*f9c0*/  @!P0 BRA `(.L_x_12356) ;  /* 0xfffffffc00f08947 */ /* 0x010fea000383ffff */
[----:B------:R-:W-:Y:S05]  /*f9d0*/  BRA `(.L_x_12429) ;  /* 0xffffffd800087947 */ /* 0x000fea000383ffff */
.L_x_12357:
        /* <DEDUP_REMOVED lines=8> */
.L_x_12431:
[----:B------:R-:W-:Y:S05]  /*fa60*/  BSYNC B0 ;  /* 0x0000000000007941 */ /* 0x000fea0003800000 */
.L_x_12430:
        /* <DEDUP_REMOVED lines=8> */
.L_x_12432:
[----:B------:R-:W-:Y:S02]  /*faf0*/  IMAD.MOV.U32 R13, RZ, RZ, R8 ;  /* 0x000000ffff0d7224 */ /* 0x000fe400078e0008 */
[----:B------:R-:W-:Y:S02]  /*fb00*/  IMAD.MOV.U32 R12, RZ, RZ, 0x1 ;  /* 0x00000001ff0c7424 */ /* 0x000fe400078e00ff */
[----:B------:R-:W-:-:S07]  /*fb10*/  IMAD.MOV.U32 R2, RZ, RZ, R14 ;  /* 0x000000ffff027224 */ /* 0x000fce00078e000e */
[----:B------:R-:W-:Y:S05]  /*fb20*/  WARPSYNC.COLLECTIVE R15, `(.L_x_12433) ;  /* 0x000000000f087348 */ /* 0x000fea0003c00000 */
[----:B------:R0:W1:Y:S02]  /*fb30*/  SHFL.IDX P6, R14, R13, R12, R11 ;  /* 0x0000000c0d0e7389 */ /* 0x00006400000c000b */
[----:B01----:R-:W-:Y:S01]  /*fb40*/  ENDCOLLECTIVE ;  /* 0x000000000000791b */ /* 0x003fe20003800000 */
.L_x_12433:
        /* <DEDUP_REMOVED lines=13> */
.L_x_12434:
[----:B------:R-:W-:Y:S01]  /*fc20*/  IMAD.MOV.U32 R2, RZ, RZ, R14 ;  /* 0x000000ffff027224 */ /* 0x000fe200078e000e */
[----:B------:R-:W-:Y:S06]  /*fc30*/  BRA `(.L_x_12435) ;  /* 0xffffffd400fc7947 */ /* 0x000fec000383ffff */
.L_x_12362:
[----:B0-----:R0:W4:Y:S02]  /*fc40*/  SYNCS.PHASECHK.TRANS64.TRYWAIT P2, [R2+URZ+0x19c70], R3 ;  /* 0x019c7003020075a7 */ /* 0x001124000804017f */
[----:B----4-:R-:W-:Y:S05]  /*fc50*/  @!P2 NANOSLEEP.SYNCS 0x989680 ;  /* 0x009896800000a95d */ /* 0x010fea0003900000 */
[----:B------:R-:W4:Y:S02]  /*fc60*/  @!P2 SYNCS.PHASECHK.TRANS64 P2, [R2+URZ+0x19c70], R3 ;  /* 0x019c70030200a5a7 */ /* 0x000f24000804007f */
[----:B----4-:R-:W-:Y:S05]  /*fc70*/  @!P2 BRA `(.L_x_12362) ;  /* 0xfffffffc00f0a947 */ /* 0x010fea000383ffff */
[----:B------:R-:W-:Y:S05]  /*fc80*/  BRA `(.L_x_12436) ;  /* 0xffffffd800687947 */ /* 0x000fea000383ffff */
.L_x_12364:
[----:B0-----:R0:W2:Y:S02]  /*fc90*/  SYNCS.PHASECHK.TRANS64.TRYWAIT P2, [R2+URZ+0x19c60], R3 ;  /* 0x019c6003020075a7 */ /* 0x0010a4000804017f */
[----:B--2---:R-:W-:Y:S05]  /*fca0*/  @!P2 NANOSLEEP.SYNCS 0x989680 ;  /* 0x009896800000a95d */ /* 0x004fea0003900000 */
[----:B------:R-:W2:Y:S02]  /*fcb0*/  @!P2 SYNCS.PHASECHK.TRANS64 P2, [R2+URZ+0x19c60], R3 ;  /* 0x019c60030200a5a7 */ /* 0x000ea4000804007f */
[----:B--2---:R-:W-:Y:S05]  /*fcc0*/  @!P2 BRA `(.L_x_12364) ;  /* 0xfffffffc00f0a947 */ /* 0x004fea000383ffff */
[----:B------:R-:W-:Y:S05]  /*fcd0*/  BRA `(.L_x_12437) ;  /* 0xffffffd800787947 */ /* 0x000fea000383ffff */
.L_x_12372:
[----:B0-----:R0:W1:Y:S02]  /*fce0*/  SYNCS.PHASECHK.TRANS64.TRYWAIT P2, [R0+URZ+0x19c70], R3 ;  /* 0x019c7003000075a7 */ /* 0x001064000804017f */
[----:B-1----:R-:W-:Y:S05]  /*fcf0*/  @!P2 NANOSLEEP.SYNCS 0x989680 ;  /* 0x009896800000a95d */ /* 0x002fea0003900000 */
[----:B------:R-:W1:Y:S02]  /*fd00*/  @!P2 SYNCS.PHASECHK.TRANS64 P2, [R0+URZ+0x19c70], R3 ;  /* 0x019c70030000a5a7 */ /* 0x000e64000804007f */
[----:B-1----:R-:W-:Y:S05]  /*fd10*/  @!P2 BRA `(.L_x_12372) ;  /* 0xfffffffc00f0a947 */ /* 0x002fea000383ffff */
[----:B------:R-:W-:Y:S05]  /*fd20*/  BRA `(.L_x_12438) ;  /* 0xffffffe000187947 */ /* 0x000fea000383ffff */
.L_x_12374:
[----:B0-----:R0:W1:Y:S02]  /*fd30*/  SYNCS.PHASECHK.TRANS64.TRYWAIT P2, [R0+URZ+0x19c60], R3 ;  /* 0x019c6003000075a7 */ /* 0x001064000804017f */
[----:B-1----:R-:W-:Y:S05]  /*fd40*/  @!P2 NANOSLEEP.SYNCS 0x989680 ;  /* 0x009896800000a95d */ /* 0x002fea0003900000 */
[----:B------:R-:W1:Y:S02]  /*fd50*/  @!P2 SYNCS.PHASECHK.TRANS64 P2, [R0+URZ+0x19c60], R3 ;  /* 0x019c60030000a5a7 */ /* 0x000e64000804007f */
[----:B-1----:R-:W-:Y:S05]  /*fd60*/  @!P2 BRA `(.L_x_12374) ;  /* 0xfffffffc00f0a947 */ /* 0x002fea000383ffff */
[----:B------:R-:W-:Y:S05]  /*fd70*/  BRA `(.L_x_12439) ;  /* 0xffffffe000247947 */ /* 0x000fea000383ffff */
.L_x_12381:
[----:B-1----:R1:W2:Y:S02]  /*fd80*/  SYNCS.PHASECHK.TRANS64.TRYWAIT P0, [R5+URZ+0x19c20], R0 ;  /* 0x019c2000050075a7 */ /* 0x0022a4000800017f */
[----:B--2---:R-:W-:Y:S05]  /*fd90*/  @!P0 NANOSLEEP.SYNCS 0x989680 ;  /* 0x009896800000895d */ /* 0x004fea0003900000 */
[----:B------:R-:W2:Y:S02]  /*fda0*/  @!P0 SYNCS.PHASECHK.TRANS64 P0, [R5+URZ+0x19c20], R0 ;  /* 0x019c2000050085a7 */ /* 0x000ea4000800007f */
[----:B--2---:R-:W-:Y:S05]  /*fdb0*/  @!P0 BRA `(.L_x_12381) ;  /* 0xfffffffc00f08947 */ /* 0x004fea000383ffff */
[----:B------:R-:W-:Y:S05]  /*fdc0*/  BRA `(.L_x_12440) ;  /* 0xffffffe800007947 */ /* 0x000fea000383ffff */
.L_x_12382:
        /* <DEDUP_REMOVED lines=11> */
.L_x_12442:
[----:B------:R-:W-:Y:S05]  /*fe80*/  BSYNC B0 ;  /* 0x0000000000007941 */ /* 0x000fea0003800000 */
.L_x_12441:
[----:B------:R-:W-:Y:S05]  /*fe90*/  BRA `(.L_x_12443) ;  /* 0xffffffe400e87947 */ /* 0x000fea000383ffff */
.L_x_12385:
[----:B------:R-:W-:Y:S01]  /*fea0*/  BSSY B1, `(.L_x_12444) ;  /* 0x0000006000017945 */ /* 0x000fe20003800000 */
[----:B------:R-:W-:-:S07]  /*feb0*/  IMAD.MOV.U32 R15, RZ, RZ, -0x1 ;  /* 0xffffffffff0f7424 */ /* 0x000fce00078e00ff */
[----:B01----:R-:W-:Y:S05]  /*fec0*/  WARPSYNC.COLLECTIVE R15, `(.L_x_12445) ;  /* 0x000000000f0c7348 */ /* 0x003fea0003c00000 */
[----:B------:R-:W-:Y:S02]  /*fed0*/  ELECT P6, UR62, PT ;  /* 0x00000000003e782f */ /* 0x000fe400038c0000 */
[----:B------:R-:W-:Y:S01]  /*fee0*/  MOV R14, UR62 ;  /* 0x0000003e000e7c02 */ /* 0x000fe20008000f00 */
[----:B01----:R-:W-:Y:S10]  /*fef0*/  ENDCOLLECTIVE ;  /* 0x000000000000791b */ /* 0x003ff40003800000 */
.L_x_12445:
[----:B------:R-:W-:Y:S05]  /*ff00*/  BSYNC B1 ;  /* 0x0000000000017941 */ /* 0x000fea0003800000 */
.L_x_12444:
[----:B------:R-:W-:Y:S05]  /*ff10*/  BRA `(.L_x_12446) ;  /* 0xffffffe400e07947 */ /* 0x000fea000383ffff */
.L_x_12387:
[----:B-1----:R1:W2:Y:S02]  /*ff20*/  SYNCS.PHASECHK.TRANS64.TRYWAIT P1, [R3+URZ+0x19c40], R2 ;  /* 0x019c4002030075a7 */ /* 0x0022a4000802017f */
[----:B--2---:R-:W-:Y:S05]  /*ff30*/  @!P1 NANOSLEEP.SYNCS 0x989680 ;  /* 0x009896800000995d */ /* 0x004fea0003900000 */
[----:B------:R-:W2:Y:S02]  /*ff40*/  @!P1 SYNCS.PHASECHK.TRANS64 P1, [R3+URZ+0x19c40], R2 ;  /* 0x019c4002030095a7 */ /* 0x000ea4000802007f */
[----:B--2---:R-:W-:Y:S05]  /*ff50*/  @!P1 BRA `(.L_x_12387) ;  /* 0xfffffffc00f09947 */ /* 0x004fea000383ffff */
[----:B------:R-:W-:Y:S05]  /*ff60*/  BRA `(.L_x_12447) ;  /* 0xffffffe800007947 */ /* 0x000fea000383ffff */
.L_x_12389:
[----:B--2---:R2:W3:Y:S02]  /*ff70*/  SYNCS.PHASECHK.TRANS64.TRYWAIT P1, [R5+URZ+0x19c40], R0 ;  /* 0x019c4000050075a7 */ /* 0x0044e4000802017f */
[----:B---3--:R-:W-:Y:S05]  /*ff80*/  @!P1 NANOSLEEP.SYNCS 0x989680 ;  /* 0x009896800000995d */ /* 0x008fea0003900000 */
[----:B------:R-:W3:Y:S02]  /*ff90*/  @!P1 SYNCS.PHASECHK.TRANS64 P1, [R5+URZ+0x19c40], R0 ;  /* 0x019c4000050095a7 */ /* 0x000ee4000802007f */
[----:B---3--:R-:W-:Y:S05]  /*ffa0*/  @!P1 BRA `(.L_x_12389) ;  /* 0xfffffffc00f09947 */ /* 0x008fea000383ffff */
[----:B------:R-:W-:Y:S05]  /*ffb0*/  BRA `(.L_x_12448) ;  /* 0xffffffe8000c7947 */ /* 0x000fea000383ffff */
.L_x_12391:
[----:B---3--:R3:W4:Y:S02]  /*ffc0*/  SYNCS.PHASECHK.TRANS64.TRYWAIT P1, [R3+URZ+0x19c60], R2 ;  /* 0x019c6002030075a7 */ /* 0x008724000802017f */
[----:B----4-:R-:W-:Y:S05]  /*ffd0*/  @!P1 NANOSLEEP.SYNCS 0x989680 ;  /* 0x009896800000995d */ /* 0x010fea0003900000 */
[----:B------:R-:W4:Y:S02]  /*ffe0*/  @!P1 SYNCS.PHASECHK.TRANS64 P1, [R3+URZ+0x19c60], R2 ;  /* 0x019c6002030095a7 */ /* 0x000f24000802007f */
[----:B----4-:R-:W-:Y:S05]  /*fff0*/  @!P1 BRA `(.L_x_12391) ;  /* 0xfffffffc00f09947 */ /* 0x010fea000383ffff */
[----:B------:R-:W-:Y:S05]  /*10000*/  BRA `(.L_x_12449) ;  /* 0xffffffe800087947 */ /* 0x000fea000383ffff */
.L_x_12393:
[----:B----4-:R4:W0:Y:S02]  /*10010*/  SYNCS.PHASECHK.TRANS64.TRYWAIT P1, [R5+URZ+0x19c60], R0 ;  /* 0x019c6000050075a7 */ /* 0x010824000802017f */
[----:B0-----:R-:W-:Y:S05]  /*10020*/  @!P1 NANOSLEEP.SYNCS 0x989680 ;  /* 0x009896800000995d */ /* 0x001fea0003900000 */
[----:B------:R-:W0:Y:S02]  /*10030*/  @!P1 SYNCS.PHASECHK.TRANS64 P1, [R5+URZ+0x19c60], R0 ;  /* 0x019c6000050095a7 */ /* 0x000e24000802007f */
[----:B0-----:R-:W-:Y:S05]  /*10040*/  @!P1 BRA `(.L_x_12393) ;  /* 0xfffffffc00f09947 */ /* 0x001fea000383ffff */
[----:B------:R-:W-:Y:S05]  /*10050*/  BRA `(.L_x_12450) ;  /* 0xffffffe800047947 */ /* 0x000fea000383ffff */
.L_x_12395:
[----:B------:R0:W0:Y:S02]  /*10060*/  SYNCS.PHASECHK.TRANS64.TRYWAIT P1, [R3+URZ+0x19c80], R2 ;  /* 0x019c8002030075a7 */ /* 0x000024000802017f */
[----:B0-----:R-:W-:Y:S05]  /*10070*/  @!P1 NANOSLEEP.SYNCS 0x989680 ;  /* 0x009896800000995d */ /* 0x001fea0003900000 */
[----:B------:R-:W0:Y:S02]  /*10080*/  @!P1 SYNCS.PHASECHK.TRANS64 P1, [R3+URZ+0x19c80], R2 ;  /* 0x019c8002030095a7 */ /* 0x000e24000802007f */
[----:B0-----:R-:W-:Y:S05]  /*10090*/  @!P1 BRA `(.L_x_12395) ;  /* 0xfffffffc00f09947 */ /* 0x001fea000383ffff */
[----:B------:R-:W-:Y:S05]  /*100a0*/  BRA `(.L_x_12451) ;  /* 0xffffffe800007947 */ /* 0x000fea000383ffff */
.L_x_12452:
        /* <DEDUP_REMOVED lines=13> */
.L_x_15858:


//--------------------- .text._ZN7cutlass13device_kernelIN5flash11enable_sm90INS1_16FlashAttnFwdSm90INS1_25CollectiveMainloopFwdSm90ILi2EN4cute5tupleIJNS5_1CILi1EEES8_S8_EEENS6_IJNS7_ILi192EEENS7_ILi128EEENS7_ILi96EEEEEELi96ENS_12float_e4m3_tEfNS_4arch4Sm90ELb1ELb0ELb0ELb1ELb1ELb0ELb0ELb1ELb1ELb1ELb0ELb0EEENS1_21CollectiveEpilogueFwdINS6_IJSA_SC_SB_EEES9_NS_10bfloat16_tESG_Li384ELb1ELb1ELb0ELb1EEENS1_36VarlenDynamicPersistentTileSchedulerILi192ELi128ELi384ELi128ELb0ELb1ELb1ELb1ELb1ELb1EEEEEEEEEvNT_6ParamsE --------------------------
	.section	.text._ZN7cutlass13device_kernelIN5flash11enable_sm90INS1_16FlashAttnFwdSm90INS1_25CollectiveMainloopFwdSm90ILi2EN4cute5tupleIJNS5_1CILi1EEES8_S8_EEENS6_IJNS7_ILi192EEENS7_ILi128EEENS7_ILi96EEEEEELi96ENS_12float_e4m3_tEfNS_4arch4Sm90ELb1ELb0ELb0ELb1ELb1ELb0ELb0ELb1ELb1ELb1ELb0ELb0EEENS1_21CollectiveEpilogueFwdINS6_IJSA_SC_SB_EEES9_NS_10bfloat16_tESG_Li384ELb1ELb1ELb0ELb1EEENS1_36VarlenDynamicPersistentTileSchedulerILi192ELi128ELi384ELi128ELb0ELb1ELb1ELb1ELb1ELb1EEEEEEEEEvNT_6ParamsE,"ax",@progbits
	.align	128
.text._ZN7cutlass13device_kernelIN5flash11enable_sm90INS1_16FlashAttnFwdSm90INS1_25CollectiveMainloopFwdSm90ILi2EN4cute5tupleIJNS5_1CILi1EEES8_S8_EEENS6_IJNS7_ILi192EEENS7_ILi128EEENS7_ILi96EEEEEELi96ENS_12float_e4m3_tEfNS_4arch4Sm90ELb1ELb0ELb0ELb1ELb1ELb0ELb0ELb1ELb1ELb1ELb0ELb0EEENS1_21CollectiveEpilogueFwdINS6_IJSA_SC_SB_EEES9_NS_10bfloat16_tESG_Li384ELb1ELb1ELb0ELb1EEENS1_36VarlenDynamicPersistentTileSchedulerILi192ELi128ELi384ELi128ELb0ELb1ELb1ELb1ELb1ELb1EEEEEEEEEvNT_6ParamsE:
        .type           _ZN7cutlass13device_kernelIN5flash11enable_sm90INS1_16FlashAttnFwdSm90INS1_25CollectiveMainloopFwdSm90ILi2EN4cute5tupleIJNS5_1CILi1EEES8_S8_EEENS6_IJNS7_ILi192EEENS7_ILi128EEENS7_ILi96EEEEEELi96ENS_12float_e4m3_tEfNS_4arch4Sm90ELb1ELb0ELb0ELb1ELb1ELb0ELb0ELb1ELb1ELb1ELb0ELb0EEENS1_21CollectiveEpilogueFwdINS6_IJSA_SC_SB_EEES9_NS_10bfloat16_tESG_Li384ELb1ELb1ELb0ELb1EEENS1_36VarlenDynamicPersistentTileSchedulerILi192ELi128ELi384ELi128ELb0ELb1ELb1ELb1ELb1ELb1EEEEEEEEEvNT_6ParamsE,@function
        .size           _ZN7cutlass13device_kernelIN5flash11enable_sm90INS1_16FlashAttnFwdSm90INS1_25CollectiveMainloopFwdSm90ILi2EN4cute5tupleIJNS5_1CILi1EEES8_S8_EEENS6_IJNS7_ILi192EEENS7_ILi128EEENS7_ILi96EEEEEELi96ENS_12float_e4m3_tEfNS_4arch4Sm90ELb1ELb0ELb0ELb1ELb1ELb0ELb0ELb1ELb1ELb1ELb0ELb0EEENS1_21CollectiveEpilogueFwdINS6_IJSA_SC_SB_EEES9_NS_10bfloat16_tESG_Li384ELb1ELb1ELb0ELb1EEENS1_36VarlenDynamicPersistentTileSchedulerILi192ELi128ELi384ELi128ELb0ELb1ELb1ELb1ELb1ELb1EEEEEEEEEvNT_6ParamsE,(.L_x_15859 - _ZN7cutlass13device_kernelIN5flash11enable_sm90INS1_16FlashAttnFwdSm90INS1_25CollectiveMainloopFwdSm90ILi2EN4cute5tupleIJNS5_1CILi1EEES8_S8_EEENS6_IJNS7_ILi192EEENS7_ILi128EEENS7_ILi96EEEEEELi96ENS_12float_e4m3_tEfNS_4arch4Sm90ELb1ELb0ELb0ELb1ELb1ELb0ELb0ELb1ELb1ELb1ELb0ELb0EEENS1_21CollectiveEpilogueFwdINS6_IJSA_SC_SB_EEES9_NS_10bfloat16_tESG_Li384ELb1ELb1ELb0ELb1EEENS1_36VarlenDynamicPersistentTileSchedulerILi192ELi128ELi384ELi128ELb0ELb1ELb1ELb1ELb1ELb1EEEEEEEEEvNT_6ParamsE)
        .other          _ZN7cutlass13device_kernelIN5flash11enable_sm90INS1_16FlashAttnFwdSm90INS1_25CollectiveMainloopFwdSm90ILi2EN4cute5tupleIJNS5_1CILi1EEES8_S8_EEENS6_IJNS7_ILi192EEENS7_ILi128EEENS7_ILi96EEEEEELi96ENS_12float_e4m3_tEfNS_4arch4Sm90ELb1ELb0ELb0ELb1ELb1ELb0ELb0ELb1ELb1ELb1ELb0ELb0EEENS1_21CollectiveEpilogueFwdINS6_IJSA_SC_SB_EEES9_NS_10bfloat16_tESG_Li384ELb1ELb1ELb0ELb1EEENS1_36VarlenDynamicPersistentTileSchedulerILi192ELi128ELi384ELi128ELb0ELb1ELb1ELb1ELb1ELb1EEEEEEEEEvNT_6ParamsE,@"STO_CUDA_ENTRY STV_DEFAULT"
_ZN7cutlass13device_kernelIN5flash11enable_sm90INS1_16FlashAttnFwdSm90INS1_25CollectiveMainloopFwdSm90ILi2EN4cute5tupleIJNS5_1CILi1EEES8_S8_EEENS6_IJNS7_ILi192EEENS7_ILi128EEENS7_ILi96EEEEEELi96ENS_12float_e4m3_tEfNS_4arch4Sm90ELb1ELb0ELb0ELb1ELb1ELb0ELb0ELb1ELb1ELb1ELb0ELb0EEENS1_21CollectiveEpilogueFwdINS6_IJSA_SC_SB_EEES9_NS_10bfloat16_tESG_Li384ELb1ELb1ELb0ELb1EEENS1_36VarlenDynamicPersistentTileSchedulerILi192ELi128ELi384ELi128ELb0ELb1ELb1ELb1ELb1ELb1EEEEEEEEEvNT_6ParamsE:
        /* <DEDUP_REMOVED lines=45> */
.L_x_12453:
        /* <DEDUP_REMOVED lines=22> */
.L_x_12454:
        /* <DEDUP_REMOVED lines=18> */
.L_x_12455:
        /* <DEDUP_REMOVED lines=22> */
.L_x_12456:
        /* <DEDUP_REMOVED lines=24> */
.L_x_12457:
        /* <DEDUP_REMOVED lines=8> */
.L_x_12459:
        /* <DEDUP_REMOVED lines=68> */
.L_x_12511:
[----:B01-34-:R-:W0:Y:S01]  /*0cf0*/  LDC.64 R2, c[0x0][0xc88] ;  /* 0x00032200ff027b82 */ /* 0x01be220000000a00 */
[----:B------:R-:W-:Y:S01]  /*0d00*/  ULDC.64 UR6, c[0x0][0xa28] ;  /* 0x00028a0000067ab9 */ /* 0x000fe20000000a00 */
[----:B------:R-:W-:Y:S01]  /*0d10*/  ULDC.64 UR8, c[0x0][0xa18] ;  /* 0x0002860000087ab9 */ /* 0x000fe20000000a00 */
[----:B------:R-:W-:Y:S01]  /*0d20*/  ULDC UR4, c[0x0][0x424] ;  /* 0x0001090000047ab9 */ /* 0x000fe20000000800 */
[----:B0-----:R-:W-:-:S06]  /*0d30*/  IMAD.WIDE R2, R47, 0x4, R2 ;  /* 0x000000042f027825 */ /* 0x001fcc00078e0202 */
[----:B--2---:R-:W2:Y:S01]  /*0d40*/  LDG.E R2, desc[UR52][R2.64] ;  /* 0x0000003402027981 */ /* 0x004ea2000c1e1900 */
        /* <DEDUP_REMOVED lines=15> */
[----:B-----5:R-:W-:-:S03]  /*0e40*/  IMAD.U32 R4, RZ, RZ, UR8 ;  /* 0x00000008ff047e24 */ /* 0x020fc6000f8e00ff */
[----:B------:R-:W-:Y:S01]  /*0e50*/  IMAD.U32 R5, RZ, RZ, UR9 ;  /* 0x00000009ff057e24 */ /* 0x000fe2000f8e00ff */
[----:B------:R-:W2:Y:S01]  /*0e60*/  @P0 LDG.E R2, desc[UR52][R2.64] ;  /* 0x0000003402020981 */ /* 0x000ea2000c1e1900 */
[----:B------:R-:W-:Y:S01]  /*0e70*/  UISETP.NE.U32.AND UP0, UPT, UR6, URZ, UPT ;  /* 0x0000003f0600728c */ /* 0x000fe2000bf05070 */
[----:B------:R-:W-:Y:S02]  /*0e80*/  ULDC.64 UR8, c[0x0][0xa20] ;  /* 0x0002880000087ab9 */ /* 0x000fe40000000a00 */
[----:B------:R-:W3:Y:S01]  /*0e90*/  @P2 LDG.E R4, desc[UR52][R4.64] ;  /* 0x0000003404042981 */ /* 0x000ee2000c1e1900 */
        /* <DEDUP_REMOVED lines=24> */
.L_x_12460:
        /* <DEDUP_REMOVED lines=9> */
.L_x_12461:
        /* <DEDUP_REMOVED lines=13> */
.L_x_12462:
        /* <DEDUP_REMOVED lines=38> */
[----:B------:R-:W-:Y:S01]  /*13e0*/  UIMAD UR43, UR5, 0xc0, URZ ;  /* 0x000000c0052b78a4 */ /* 0x000fe2000f8e023f */
        /* <DEDUP_REMOVED lines=89> */
.L_x_12464:
        /* <DEDUP_REMOVED lines=9> */
.L_x_12613:
[----:B------:R-:W-:Y:S05]  /*1a10*/  @!P0 BRA `(.L_x_12466) ;  /* 0x0000000000048947 */ /* 0x000fea0003800000 */
[----:B------:R-:W-:Y:S01]  /*1a20*/  BPT.TRAP 0x1 ;  /* 0x000000040000795c */ /* 0x000fe20000300000 */
.L_x_12466:
[----:B0-----:R-:W-:Y:S02]  /*1a30*/  IMAD.U32 R3, RZ, RZ, UR38 ;  /* 0x00000026ff037e24 */ /* 0x001fe4000f8e00ff */
[----:B------:R-:W-:-:S03]  /*1a40*/  IMAD.U32 R0, RZ, RZ, UR37 ;  /* 0x00000025ff007e24 */ /* 0x000fc6000f8e00ff */
[----:B------:R-:W-:Y:S02]  /*1a50*/  LEA R3, R3, UR46, 0x3 ;  /* 0x0000002e03037c11 */ /* 0x000fe4000f8e18ff */
[----:B------:R-:W-:-:S04]  /*1a60*/  SHF.L.U32 R0, R0, 0x1f, RZ ;  /* 0x0000001f00007819 */ /* 0x000fc800000006ff */
[----:B------:R0:W1:Y:S01]  /*1a70*/  SYNCS.PHASECHK.TRANS64.TRYWAIT P1, [R3+URZ+0x19c30], R0 ;  /* 0x019c3000030075a7 */ /* 0x000062000802017f */
[----:B------:R-:W-:Y:S05]  /*1a80*/  @!P0 BRA `(.L_x_12467) ;  /* 0x0000000000048947 */ /* 0x000fea0003800000 */
[----:B------:R-:W-:Y:S01]  /*1a90*/  BPT.TRAP 0x1 ;  /* 0x000000040000795c */ /* 0x000fe20000300000 */
.L_x_12467:
[----:B-1----:R-:W-:Y:S05]  /*1aa0*/  @P1 BRA `(.L_x_12468) ;  /* 0x0000000000081947 */ /* 0x002fea0003800000 */
[----:B------:R-:W1:Y:S02]  /*1ab0*/  SYNCS.PHASECHK.TRANS64.TRYWAIT P1, [R3+URZ+0x19c30], R0 ;  /* 0x019c3000030075a7 */ /* 0x000e64000802017f */
[----:B-1----:R-:W-:Y:S05]  /*1ac0*/  @!P1 BRA `(.L_x_12469) ;  /* 0x000000ec00149947 */ /* 0x002fea0003800000 */
.L_x_12468:
        /* <DEDUP_REMOVED lines=28> */
.L_x_12470:
[----:B------:R-:W-:Y:S01]  /*1c90*/  UISETP.NE.AND UP0, UPT, UR51, URZ, UPT ;  /* 0x0000003f3300728c */ /* 0x000fe2000bf05270 */
[----:B------:R-:W-:Y:S01]  /*1ca0*/  VIADD R6, R17, UR43 ;  /* 0x0000002b11067c36 */ /* 0x000fe20008000000 */
[----:B------:R-:W-:Y:S01]  /*1cb0*/  R2UR UR11, R3 ;  /* 0x00000000030b72ca */ /* 0x000fe200000e0000 */
[----:B------:R-:W-:Y:S01]  /*1cc0*/  IMAD.U32 R111, RZ, RZ, UR44 ;  /* 0x0000002cff6f7e24 */ /* 0x000fe2000f8e00ff */
[----:B------:R-:W-:Y:S01]  /*1cd0*/  UMOV UR10, UR43 ;  /* 0x0000002b000a7c82 */ /* 0x000fe20008000000 */
[----:B------:R-:W-:Y:S01]  /*1ce0*/  UIADD3 UR18, UR54, -0x2, URZ ;  /* 0xfffffffe36127890 */ /* 0x000fe2000fffe03f */
[----:B------:R-:W-:Y:S02]  /*1cf0*/  PLOP3.LUT P1, PT, PT, PT, UP0, 0x80, 0x0 ;  /* 0x000000000000781c */ /* 0x000fe40003f2f008 */
[----:B------:R-:W-:Y:S02]  /*1d00*/  CS2R R134, SRZ ;  /* 0x0000000000867805 */ /* 0x000fe4000001ff00 */
[----:B------:R-:W-:-:S02]  /*1d10*/  PLOP3.LUT P2, PT, PT, PT, UP0, 0x80, 0x0 ;  /* 0x000000000000781c */ /* 0x000fc40003f4f008 */
[----:B------:R-:W-:Y:S02]  /*1d20*/  CS2R R132, SRZ ;  /* 0x0000000000847805 */ /* 0x000fe4000001ff00 */
[----:B------:R-:W-:Y:S01]  /*1d30*/  CS2R R130, SRZ ;  /* 0x0000000000827805 */ /* 0x000fe2000001ff00 */
[----:B------:R-:W-:Y:S01]  /*1d40*/  @UP0 ULDC UR6, c[0x0][0x44c] ;  /* 0x0001130000060ab9 */ /* 0x000fe20000000800 */
[----:B------:R-:W-:Y:S01]  /*1d50*/  @UP0 ULDC UR14, c[0x0][0x450] ;  /* 0x00011400000e0ab9 */ /* 0x000fe20000000800 */
[----:B------:R-:W-:Y:S02]  /*1d60*/  CS2R R128, SRZ ;  /* 0x0000000000807805 */ /* 0x000fe4000001ff00 */
[----:B------:R-:W-:Y:S02]  /*1d70*/  CS2R R126, SRZ ;  /* 0x00000000007e7805 */ /* 0x000fe4000001ff00 */
[----:B------:R-:W-:Y:S02]  /*1d80*/  CS2R R124, SRZ ;  /* 0x00000000007c7805 */ /* 0x000fe4000001ff00 */
[----:B------:R-:W-:-:S02]  /*1d90*/  CS2R R122, SRZ ;  /* 0x00000000007a7805 */ /* 0x000fc4000001ff00 */
[----:B------:R-:W-:Y:S02]  /*1da0*/  CS2R R120, SRZ ;  /* 0x0000000000787805 */ /* 0x000fe4000001ff00 */
[----:B------:R-:W-:Y:S01]  /*1db0*/  CS2R R118, SRZ ;  /* 0x0000000000767805 */ /* 0x000fe2000001ff00 */
[----:B01----:R-:W-:Y:S01]  /*1dc0*/  @P1 IMAD.HI.U32 R0, R6, UR6, RZ ;  /* 0x0000000606001c27 */ /* 0x003fe2000f8e00ff */
[----:B------:R-:W-:Y:S01]  /*1dd0*/  @UP0 ULDC UR6, c[0x0][0x450] ;  /* 0x0001140000060ab9 */ /* 0x000fe20000000800 */
[----:B------:R-:W-:Y:S02]  /*1de0*/  CS2R R116, SRZ ;  /* 0x0000000000747805 */ /* 0x000fe4000001ff00 */
[----:B------:R-:W-:Y:S02]  /*1df0*/  CS2R R114, SRZ ;  /* 0x0000000000727805 */ /* 0x000fe4000001ff00 */
[----:B------:R-:W-:Y:S02]  /*1e00*/  CS2R R112, SRZ ;  /* 0x0000000000707805 */ /* 0x000fe4000001ff00 */
[----:B------:R-:W-:Y:S01]  /*1e10*/  @P2 SHF.R.U32.HI R6, RZ, UR6, R0 ;  /* 0x00000006ff062c19 */ /* 0x000fe20008011600 */
[----:B------:R-:W-:-:S02]  /*1e20*/  UMOV UR6, 0xffffff80 ;  /* 0xffffff8000067882 */ /* 0x000fc40000000000 */
[----:B------:R-:W-:Y:S02]  /*1e30*/  UIMAD UR6, UR54, UR6, 0x80 ;  /* 0x00000080360674a4 */ /* 0x000fe4000f8e0206 */
[----:B------:R-:W0:Y:S02]  /*1e40*/  SHFL.IDX PT, R4, R6, 0x1, 0x1c1f ;  /* 0x003c1f0006047f89 */ /* 0x000e2400000e0000 */
[----:B------:R-:W-:Y:S02]  /*1e50*/  UIADD3 UR7, UR6, 0x1, URZ ;  /* 0x0000000106077890 */ /* 0x000fe4000fffe03f */
[----:B------:R-:W-:Y:S01]  /*1e60*/  UIADD3 UR6, UR49, UR6, URZ ;  /* 0x0000000631067290 */ /* 0x000fe2000fffe03f */
[----:B------:R-:W1:Y:S03]  /*1e70*/  SHFL.IDX PT, R6, R6, RZ, 0x1c1f ;  /* 0x001c1fff06067589 */ /* 0x000e6600000e0000 */
[----:B------:R-:W-:-:S02]  /*1e80*/  IMAD.U32 R7, RZ, RZ, UR7 ;  /* 0x00000007ff077e24 */ /* 0x000fc4000f8e00ff */
[----:B------:R-:W-:Y:S01]  /*1e90*/  IMAD.U32 R5, RZ, RZ, UR6 ;  /* 0x00000006ff057e24 */ /* 0x000fe2000f8e00ff */
[----:B------:R-:W-:Y:S01]  /*1ea0*/  @UP0 ULDC UR6, c[0x0][0x44c] ;  /* 0x0001130000060ab9 */ /* 0x000fe20000000800 */
[C---:B------:R-:W-:Y:S01]  /*1eb0*/  IMAD R0, R16.reuse, -0x2, R7 ;  /* 0xfffffffe10007824 */ /* 0x040fe200078e0207 */
[----:B------:R-:W-:Y:S01]  /*1ec0*/  UIMAD.WIDE.U32 UR6, UR43, UR6, URZ ;  /* 0x000000062b0672a5 */ /* 0x000fe2000f8e003f */
[----:B------:R-:W-:Y:S02]  /*1ed0*/  IMAD.U32 R7, RZ, RZ, UR50 ;  /* 0x00000032ff077e24 */ /* 0x000fe4000f8e00ff */
[----:B------:R-:W-:Y:S01]  /*1ee0*/  IMAD R2, R16, -0x2, R5 ;  /* 0xfffffffe10027824 */ /* 0x000fe200078e0205 */
[----:B------:R-:W-:Y:S02]  /*1ef0*/  @UP0 USHF.R.U32.HI UR10, URZ, UR14, UR7 ;  /* 0x0000000e3f0a0299 */ /* 0x000fe40008011607 */
[----:B------:R-:W-:Y:S02]  /*1f00*/  IADD3 R5, -R7, UR49, R0 ;  /* 0x0000003107057c10 */ /* 0x000fe4000fffe100 */
[----:B------:R-:W-:-:S02]  /*1f10*/  UIADD3 UR6, UR10, UR49, -UR50 ;  /* 0x000000310a067290 */ /* 0x000fc4000fffe832 */
[----:B0-----:R-:W-:Y:S02]  /*1f20*/  VIADDMNMX R4, R4, R5, R2, PT ;  /* 0x0000000504047246 */ /* 0x001fe40003800102 */
[----:B------:R-:W-:Y:S02]  /*1f30*/  USHF.R.S32.HI UR7, URZ, 0x1f, UR6 ;  /* 0x0000001f3f077899 */ /* 0x000fe40008011406 */
[C---:B------:R-:W-:Y:S02]  /*1f40*/  ISETP.GT.AND P1, PT, R4.reuse, RZ, PT ;  /* 0x000000ff0400720c */ /* 0x040fe40003f24270 */
[----:B------:R-:W-:Y:S01]  /*1f50*/  ULEA.HI UR7, UR7, UR6, URZ, 0x7 ;  /* 0x0000000607077291 */ /* 0x000fe2000f8f383f */
[C---:B------:R-:W-:Y:S01]  /*1f60*/  ISETP.GT.AND P2, PT, R4.reuse, 0x1, PT ;  /* 0x000000010400780c */ /* 0x040fe20003f44270 */
[----:B------:R-:W-:Y:S01]  /*1f70*/  UIADD3 UR6, UR11, 0x19c40, URZ ;  /* 0x00019c400b067890 */ /* 0x000fe2000fffe03f */
[----:B------:R-:W-:Y:S01]  /*1f80*/  ISETP.GT.AND P3, PT, R4, 0x8, PT ;  /* 0x000000080400780c */ /* 0x000fe20003f64270 */
[----:B------:R-:W-:Y:S01]  /*1f90*/  USHF.R.S32.HI UR7, URZ, 0x7, UR7 ;  /* 0x000000073f077899 */ /* 0x000fe20008011407 */
[----:B------:R-:W-:Y:S01]  /*1fa0*/  FSEL R105, R26, -INF , P1 ;  /* 0xff8000001a697808 */ /* 0x000fe20000800000 */
[----:B------:R-:W-:Y:S01]  /*1fb0*/  UPRMT UR6, UR45, 0x654, UR6 ;  /* 0x000006542d067896 */ /* 0x000fe20008000006 */
[----:B------:R-:W-:Y:S01]  /*1fc0*/  FSEL R107, R27, -INF , P2 ;  /* 0xff8000001b6b7808 */ /* 0x000fe20001000000 */
[----:B------:R-:W-:Y:S01]  /*1fd0*/  UISETP.LT.AND UP0, UPT, URZ, UR7, UPT ;  /* 0x000000073f00728c */ /* 0x000fe2000bf01270 */
[----:B------:R-:W-:-:S02]  /*1fe0*/  ISETP.GT.AND P1, PT, R4, 0x9, PT ;  /* 0x000000090400780c */ /* 0x000fc40003f24270 */
[----:B------:R-:W-:Y:S01]  /*1ff0*/  FSEL R7, R30, -INF , P3 ;  /* 0xff8000001e077808 */ /* 0x000fe20001800000 */
[----:B------:R-:W-:Y:S01]  /*2000*/  USEL UR17, URZ, UR7, !UP0 ;  /* 0x000000073f117287 */ /* 0x000fe2000c000000 */
[----:B------:R-:W-:Y:S02]  /*2010*/  FMNMX.FTZ R0, R105, R107, !PT ;  /* 0x0000006b69007209 */ /* 0x000fe40007810000 */
[C---:B------:R-:W-:Y:S01]  /*2020*/  ISETP.GT.AND P2, PT, R4.reuse, 0x10, PT ;  /* 0x000000100400780c */ /* 0x040fe20003f44270 */
[----:B------:R-:W-:Y:S01]  /*2030*/  UISETP.GE.AND UP0, UPT, UR18, UR17, UPT ;  /* 0x000000111200728c */ /* 0x000fe2000bf06270 */
[----:B------:R-:W-:Y:S01]  /*2040*/  FSEL R103, R31, -INF , P1 ;  /* 0xff8000001f677808 */ /* 0x000fe20000800000 */
[----:B------:R-:W-:Y:S01]  /*2050*/  SYNCS.ARRIVE.TRANS64.RED.A1T0 RZ, [UR6], RZ ;  /* 0x000000ffffff79a7 */ /* 0x000fe20008100406 */
        /* <DEDUP_REMOVED lines=87> */
[----:B------:R-:W-:Y:S01]  /*25d0*/  ISETP.GT.AND P3, PT, R2, 0x8, PT ;  /* 0x000000080200780c */ /* 0x000fe20003f64270 */
[----:B------:R-:W0:Y:S01]  /*25e0*/  SHFL.BFLY PT, R109, R8, 0x2, 0x1f ;  /* 0x0c401f00086d7f89 */ /* 0x000e2200000e0000 */
        /* <DEDUP_REMOVED lines=22> */
[----:B------:R-:W-:Y:S02]  /*2750*/  CS2R R108, SRZ ;  /* 0x00000000006c7805 */ /* 0x000fe4000001ff00 */
        /* <DEDUP_REMOVED lines=50> */
[----:B------:R1:W-:Y:S01]  /*2a80*/  MUFU.EX2 R33, R26 ;  /* 0x0000001a00217308 */ /* 0x0003e20000000800 */
[C---:B------:R-:W-:Y:S01]  /*2a90*/  ISETP.GT.AND P1, PT, R2.reuse, 0x31, PT ;  /* 0x000000310200780c */ /* 0x040fe20003f24270 */
[--C-:B------:R-:W-:Y:S01]  /*2aa0*/  FFMA.FTZ R21, R21, UR44, -R4.reuse ;  /* 0x0000002c15157c23 */ /* 0x100fe20008010804 */
[----:B------:R-:W-:Y:S01]  /*2ab0*/  FMNMX.FTZ R97, R45, R20, !PT ;  /* 0x000000142d617209 */ /* 0x000fe20007810000 */
[--C-:B------:R-:W-:Y:S01]  /*2ac0*/  FFMA.FTZ R20, R93, UR44, -R4.reuse ;  /* 0x0000002c5d147c23 */ /* 0x100fe20008010804 */
[----:B------:R-:W-:Y:S01]  /*2ad0*/  ISETP.GT.AND P2, PT, R2, 0x60, PT ;  /* 0x000000600200780c */ /* 0x000fe20003f44270 */
[--C-:B------:R-:W-:Y:S01]  /*2ae0*/  FFMA.FTZ R31, R31, UR44, -R4.reuse ;  /* 0x0000002c1f1f7c23 */ /* 0x100fe20008010804 */
[----:B------:R-:W-:Y:S01]  /*2af0*/  FMNMX.FTZ R97, R48, R97, !PT ;  /* 0x0000006130617209 */ /* 0x000fe20007810000 */
[----:B------:R-:W-:Y:S01]  /*2b00*/  MUFU.EX2 R10, R10 ;  /* 0x0000000a000a7308 */ /* 0x000fe20000000800 */
[----:B-1----:R-:W-:Y:S01]  /*2b10*/  FSEL R26, R49, -INF , P1 ;  /* 0xff800000311a7808 */ /* 0x002fe20000800000 */
[--C-:B------:R-:W-:Y:S01]  /*2b20*/  FFMA.FTZ R49, R95, UR44, -R4.reuse ;  /* 0x0000002c5f317c23 */ /* 0x100fe20008010804 */
        /* <DEDUP_REMOVED lines=13> */
[----:B------:R-:W-:Y:S01]  /*2c00*/  FFMA.FTZ R11, R11, UR44, -R4 ;  /* 0x0000002c0b0b7c23 */ /* 0x000fe20008010804 */
[----:B------:R-:W-:Y:S01]  /*2c10*/  FMNMX.FTZ R34, R56, R97, !PT ;  /* 0x0000006138227209 */ /* 0x000fe20007810000 */
[----:B------:R-:W1:Y:S01]  /*2c20*/  MUFU.EX2 R49, R49 ;  /* 0x0000003100317308 */ /* 0x000e620000000800 */
[----:B------:R-:W-:-:S02]  /*2c30*/  ISETP.GT.AND P1, PT, R2, 0x49, PT ;  /* 0x000000490200780c */ /* 0x000fc40003f24270 */
[----:B------:R-:W-:Y:S02]  /*2c40*/  CS2R R106, SRZ ;  /* 0x00000000006a7805 */ /* 0x000fe4000001ff00 */
[----:B------:R-:W-:Y:S01]  /*2c50*/  FMNMX.FTZ R91, R57, R34, !PT ;  /* 0x00000022395b7209 */ /* 0x000fe20007810000 */
[----:B------:R-:W-:Y:S01]  /*2c60*/  FFMA.FTZ R34, R89, UR44, -R4 ;  /* 0x0000002c59227c23 */ /* 0x000fe20008010804 */
[----:B------:R-:W-:Y:S02]  /*2c70*/  FSEL R61, R61, -INF , P1 ;  /* 0xff8000003d3d7808 */ /* 0x000fe40000800000 */
[----:B------:R-:W-:Y:S02]  /*2c80*/  CS2R R104, SRZ ;  /* 0x0000000000687805 */ /* 0x000fe4000001ff00 */
[----:B------:R-:W-:Y:S01]  /*2c90*/  FMNMX.FTZ R38, R60, R91, !PT ;  /* 0x0000005b3c267209 */ /* 0x000fe20007810000 */
[----:B------:R-:W-:Y:S01]  /*2ca0*/  MUFU.EX2 R20, R20 ;  /* 0x0000001400147308 */ /* 0x000fe20000000800 */
[----:B------:R-:W-:-:S02]  /*2cb0*/  ISETP.GT.AND P1, PT, R2, 0x51, PT ;  /* 0x000000510200780c */ /* 0x000fc40003f24270 */
[----:B------:R-:W-:Y:S02]  /*2cc0*/  CS2R R102, SRZ ;  /* 0x0000000000667805 */ /* 0x000fe4000001ff00 */
[----:B------:R-:W-:Y:S02]  /*2cd0*/  FMNMX.FTZ R89, R61, R38, !PT ;  /* 0x000000263d597209 */ /* 0x000fe40007810000 */
[----:B------:R-:W-:Y:S02]  /*2ce0*/  CS2R R100, SRZ ;  /* 0x0000000000647805 */ /* 0x000fe4000001ff00 */
[----:B------:R-:W-:Y:S02]  /*2cf0*/  FSEL R65, R65, -INF , P1 ;  /* 0xff80000041417808 */ /* 0x000fe40000800000 */
[----:B------:R-:W-:Y:S02]  /*2d00*/  CS2R R98, SRZ ;  /* 0x0000000000627805 */ /* 0x000fe4000001ff00 */
[----:B------:R-:W-:Y:S01]  /*2d10*/  FMNMX.FTZ R38, R64, R89, !PT ;  /* 0x0000005940267209 */ /* 0x000fe20007810000 */
[----:B------:R-:W-:Y:S01]  /*2d20*/  MUFU.EX2 R53, R53 ;  /* 0x0000003500357308 */ /* 0x000fe20000000800 */
        /* <DEDUP_REMOVED lines=10> */
[----:B------:R-:W-:Y:S02]  /*2dd0*/  FSEL R72, R72, -INF , P2 ;  /* 0xff80000048487808 */ /* 0x000fe40001000000 */
[----:B------:R-:W-:Y:S02]  /*2de0*/  CS2R R90, SRZ ;  /* 0x00000000005a7805 */ /* 0x000fe4000001ff00 */
[----:B------:R-:W-:Y:S02]  /*2df0*/  FMNMX.FTZ R43, R69, R42, !PT ;  /* 0x0000002a452b7209 */ /* 0x000fe40007810000 */
[----:B------:R-:W-:Y:S02]  /*2e00*/  CS2R R88, SRZ ;  /* 0x0000000000587805 */ /* 0x000fe4000001ff00 */
[----:B------:R-:W-:Y:S01]  /*2e10*/  ISETP.GT.AND P2, PT, R2, 0x68, PT ;  /* 0x000000680200780c */ /* 0x000fe20003f44270 */
[----:B------:R-:W-:Y:S01]  /*2e20*/  MUFU.EX2 R47, R47 ;  /* 0x0000002f002f7308 */ /* 0x000fe20000000800 */
[----:B------:R-:W-:-:S02]  /*2e30*/  FSEL R73, R73, -INF , P1 ;  /* 0xff80000049497808 */ /* 0x000fc40000800000 */
[----:B------:R-:W-:Y:S02]  /*2e40*/  FMNMX.FTZ R42, R72, R43, !PT ;  /* 0x0000002b482a7209 */ /* 0x000fe40007810000 */
[----:B------:R-:W-:Y:S02]  /*2e50*/  ISETP.GT.AND P1, PT, R2, 0x69, PT ;  /* 0x000000690200780c */ /* 0x000fe40003f24270 */
[----:B------:R-:W-:Y:S01]  /*2e60*/  FSEL R76, R76, -INF , P2 ;  /* 0xff8000004c4c7808 */ /* 0x000fe20001000000 */
[----:B------:R2:W-:Y:S01]  /*2e70*/  MUFU.EX2 R43, R46 ;  /* 0x0000002e002b7308 */ /* 0x0005e20000000800 */
[----:B------:R-:W-:Y:S02]  /*2e80*/  FMNMX.FTZ R51, R73, R42, !PT ;  /* 0x0000002a49337209 */ /* 0x000fe40007810000 */
[----:B------:R-:W-:Y:S02]  /*2e90*/  ISETP.GT.AND P2, PT, R2, 0x70, PT ;  /* 0x000000700200780c */ /* 0x000fe40003f44270 */
[----:B------:R-:W-:-:S02]  /*2ea0*/  FSEL R77, R77, -INF , P1 ;  /* 0xff8000004d4d7808 */ /* 0x000fc40000800000 */
        /* <DEDUP_REMOVED lines=181> */
[C---:B--2---:R-:W-:Y:S01]  /*3a00*/  F2FP.SATFINITE.E4M3.F32.PACK_AB_MERGE_C R76, R77.reuse, R76, RZ ;  /* 0x0000004c4d4c723e */ /* 0x044fe200048070ff */
[----:B------:R-:W-:-:S03]  /*3a10*/  FADD.FTZ R77, R77, R6 ;  /* 0x000000064d4d7221 */ /* 0x000fc60000010000 */
[----:B------:R-:W-:-:S03]  /*3a20*/  F2FP.SATFINITE.E4M3.F32.PACK_AB_MERGE_C R136, R40, R3, R76 ;  /* 0x000000032888723e */ /* 0x000fc6000480704c */
        /* <DEDUP_REMOVED lines=10> */
[----:B0-----:R-:W-:Y:S01]  /*3ad0*/  F2FP.SATFINITE.E4M3.F32.PACK_AB_MERGE_C R6, R4, R11, RZ ;  /* 0x0000000b0406723e */ /* 0x001fe200048070ff */
[----:B------:R-:W-:-:S03]  /*3ae0*/  FADD.FTZ R11, R11, R8 ;  /* 0x000000080b0b7221 */ /* 0x000fc60000010000 */
[----:B------:R-:W-:Y:S02]  /*3af0*/  F2FP.SATFINITE.E4M3.F32.PACK_AB_MERGE_C R139, R70, R9, R6 ;  /* 0x00000009468b723e */ /* 0x000fe40004807006 */
[----:B-1----:R-:W-:Y:S01]  /*3b00*/  F2FP.SATFINITE.E4M3.F32.PACK_AB_MERGE_C R5, R51, R84, RZ ;  /* 0x000000543305723e */ /* 0x002fe200048070ff */
        /* <DEDUP_REMOVED lines=9> */
[----:B------:R-:W-:-:S07]  /*3ba0*/  IMAD.MOV.U32 R135, RZ, RZ, RZ ;  /* 0x000000ffff877224 */ /* 0x000fce00078e00ff */
.L_x_12482:
[----:B------:R-:W-:-:S04]  /*3bb0*/  UISETP.NE.AND UP0, UPT, UR21, 0x1, UPT ;  /* 0x000000011500788c */ /* 0x000fc8000bf05270 */
[----:B------:R-:W-:-:S04]  /*3bc0*/  USEL UR37, URZ, 0x1, UP0 ;  /* 0x000000013f257887 */ /* 0x000fc80008000000 */
[----:B------:R-:W-:Y:S01]  /*3bd0*/  ULOP3.LUT UR37, UR20, UR37, URZ, 0x3c, !UPT ;  /* 0x0000002514257292 */ /* 0x000fe2000f8e3c3f */
[----:B------:R-:W-:Y:S11]  /*3be0*/  @!P0 BRA `(.L_x_12472) ;  /* 0x0000000000048947 */ /* 0x000ff60003800000 */
[----:B------:R-:W-:Y:S01]  /*3bf0*/  BPT.TRAP 0x1 ;  /* 0x000000040000795c */ /* 0x000fe20000300000 */
.L_x_12472:
        /* <DEDUP_REMOVED lines=9> */
.L_x_12473:
[----:B-1----:R-:W-:Y:S05]  /*3c90*/  @P1 BRA `(.L_x_12474) ;  /* 0x0000000000081947 */ /* 0x002fea0003800000 */
[----:B------:R-:W1:Y:S02]  /*3ca0*/  SYNCS.PHASECHK.TRANS64.TRYWAIT P1, [UR19+0x19c30], R0 ;  /* 0x019c3000ff0075a7 */ /* 0x000e640008020153 */
[----:B-1----:R-:W-:Y:S05]  /*3cb0*/  @!P1 BRA `(.L_x_12475) ;  /* 0x000000c800ac9947 */ /* 0x002fea0003800000 */
.L_x_12474:
        /* <DEDUP_REMOVED lines=17> */
.L_x_12476:
[----:B------:R-:W-:Y:S01]  /*3dd0*/  ULEA UR11, UR21, UR46, 0x3 ;  /* 0x0000002e150b7291 */ /* 0x000fe2000f8e183f */
[----:B01----:R-:W-:-:S05]  /*3de0*/  IMAD.U32 R0, RZ, RZ, UR20 ;  /* 0x00000014ff007e24 */ /* 0x003fca000f8e00ff */
[----:B------:R-:W-:-:S04]  /*3df0*/  SHF.L.U32 R0, R0, 0x1f, RZ ;  /* 0x0000001f00007819 */ /* 0x000fc800000006ff */
[----:B------:R0:W1:Y:S01]  /*3e00*/  SYNCS.PHASECHK.TRANS64.TRYWAIT P1, [UR11+0x19c50], R0 ;  /* 0x019c5000ff0075a7 */ /* 0x000062000802014b */
[----:B------:R-:W-:Y:S05]  /*3e10*/  @!P0 BRA `(.L_x_12477) ;  /* 0x0000000000048947 */ /* 0x000fea0003800000 */
[----:B------:R-:W-:Y:S01]  /*3e20*/  BPT.TRAP 0x1 ;  /* 0x000000040000795c */ /* 0x000fe20000300000 */
.L_x_12477:
[----:B-1----:R-:W-:Y:S05]  /*3e30*/  @P1 BRA `(.L_x_12478) ;  /* 0x0000000000081947 */ /* 0x002fea0003800000 */
[----:B------:R-:W1:Y:S02]  /*3e40*/  SYNCS.PHASECHK.TRANS64.TRYWAIT P1, [UR11+0x19c50], R0 ;  /* 0x019c5000ff0075a7 */ /* 0x000e64000802014b */
[----:B-1----:R-:W-:Y:S05]  /*3e50*/  @!P1 BRA `(.L_x_12479) ;  /* 0x000000c8005c9947 */ /* 0x002fea0003800000 */
.L_x_12478:
        /* <DEDUP_REMOVED lines=27> */
.L_x_12480:
[----:B------:R-:W-:Y:S01]  /*4010*/  UISETP.NE.AND UP0, UPT, UR51, URZ, UPT ;  /* 0x0000003f3300728c */ /* 0x000fe2000bf05270 */
[----:B-1----:R-:W-:Y:S01]  /*4020*/  VIADD R7, R17, UR43 ;  /* 0x0000002b11077c36 */ /* 0x002fe20008000000 */
[----:B------:R-:W-:Y:S01]  /*4030*/  UIADD3 UR19, UR19, 0x19c40, URZ ;  /* 0x00019c4013137890 */ /* 0x000fe2000fffe03f */
[----:B------:R-:W-:-:S03]  /*4040*/  IMAD.MOV.U32 R11, RZ, RZ, -0x2 ;  /* 0xfffffffeff0b7424 */ /* 0x000fc600078e00ff */
[----:B------:R-:W-:Y:S01]  /*4050*/  PLOP3.LUT P1, PT, PT, PT, UP0, 0x80, 0x0 ;  /* 0x000000000000781c */ /* 0x000fe20003f2f008 */
[----:B------:R-:W-:Y:S01]  /*4060*/  UPRMT UR19, UR45, 0x654, UR19 ;  /* 0x000006542d137896 */ /* 0x000fe20008000013 */
[----:B------:R-:W-:-:S03]  /*4070*/  PLOP3.LUT P2, PT, PT, PT, UP0, 0x80, 0x0 ;  /* 0x000000000000781c */ /* 0x000fc60003f4f008 */
[----:B------:R-:W-:-:S05]  /*4080*/  @UP0 ULDC UR6, c[0x0][0x44c] ;  /* 0x0001130000060ab9 */ /* 0x000fca0000000800 */
[----:B------:R-:W-:Y:S03]  /*4090*/  SYNCS.ARRIVE.TRANS64.RED.A1T0 RZ, [UR19], RZ ;  /* 0x000000ffffff79a7 */ /* 0x000fe60008100413 */
[----:B0-----:R-:W-:Y:S01]  /*40a0*/  @P1 IMAD.HI.U32 R0, R7, UR6, RZ ;  /* 0x0000000607001c27 */ /* 0x001fe2000f8e00ff */
[----:B------:R-:W-:-:S04]  /*40b0*/  @UP0 ULDC UR6, c[0x0][0x450] ;  /* 0x0001140000060ab9 */ /* 0x000fc80000000800 */
[----:B------:R-:W-:Y:S01]  /*40c0*/  @P2 SHF.R.U32.HI R7, RZ, UR6, R0 ;  /* 0x00000006ff072c19 */ /* 0x000fe20008011600 */
[----:B------:R-:W-:Y:S02]  /*40d0*/  UMOV UR6, 0xffffff80 ;  /* 0xffffff8000067882 */ /* 0x000fe40000000000 */
[----:B------:R-:W-:Y:S02]  /*40e0*/  UIMAD UR6, UR18, UR6, 0x1 ;  /* 0x00000001120674a4 */ /* 0x000fe4000f8e0206 */
[----:B------:R-:W0:Y:S04]  /*40f0*/  SHFL.IDX PT, R9, R7, RZ, 0x1c1f ;  /* 0x001c1fff07097589 */ /* 0x000e2800000e0000 */
[----:B------:R-:W-:Y:S01]  /*4100*/  IMAD R0, R16, R11, UR6 ;  /* 0x0000000610007e24 */ /* 0x000fe2000f8e020b */
[----:B------:R-:W1:Y:S01]  /*4110*/  SHFL.IDX PT, R7, R7, 0x1, 0x1c1f ;  /* 0x003c1f0007077f89 */ /* 0x000e6200000e0000 */
[----:B------:R-:W-:-:S05]  /*4120*/  IMAD.U32 R11, RZ, RZ, UR50 ;  /* 0x00000032ff0b7e24 */ /* 0x000fca000f8e00ff */
[----:B------:R-:W-:-:S05]  /*4130*/  IADD3 R0, -R11, UR49, R0 ;  /* 0x000000310b007c10 */ /* 0x000fca000fffe100 */
        /* <DEDUP_REMOVED lines=114> */
[----:B0-----:R-:W-:Y:S01]  /*4860*/  FMNMX.FTZ R11, R10, R9, !PT ;  /* 0x000000090a0b7209 */ /* 0x001fe20007810000 */
[----:B------:R-:W-:Y:S01]  /*4870*/  IMAD.U32 R9, RZ, RZ, UR44 ;  /* 0x0000002cff097e24 */ /* 0x000fe2000f8e00ff */
[----:B------:R-:W-:Y:S02]  /*4880*/  ISETP.GT.AND P2, PT, R0, 0x18, PT ;  /* 0x000000180000780c */ /* 0x000fe40003f44270 */
[----:B------:R-:W-:Y:S01]  /*4890*/  FSEL R35, R35, -INF , P3 ;  /* 0xff80000023237808 */ /* 0x000fe20001800000 */
[----:B------:R-:W0:Y:S01]  /*48a0*/  SHFL.BFLY PT, R2, R11, 0x1, 0x1f ;  /* 0x0c201f000b027f89 */ /* 0x000e2200000e0000 */
        /* <DEDUP_REMOVED lines=12> */
[----:B0-----:R-:W-:-:S02]  /*4970*/  FMNMX.FTZ R2, R11, R2, !PT ;  /* 0x000000020b027209 */ /* 0x001fc40007810000 */
[----:B------:R-:W-:Y:S02]  /*4980*/  FMNMX.FTZ R20, R42, R15, !PT ;  /* 0x0000000f2a147209 */ /* 0x000fe40007810000 */
[C---:B------:R-:W-:Y:S01]  /*4990*/  FSETP.NEU.FTZ.AND P1, PT, R2.reuse, -INF , PT ;  /* 0xff8000000200780b */ /* 0x040fe20003f3d000 */
[----:B------:R-:W-:-:S01]  /*49a0*/  FFMA.FTZ R8, R2, R9, -8 ;  /* 0xc100000002087423 */ /* 0x000fc20000010009 */
[----:B------:R-:W-:Y:S02]  /*49b0*/  ISETP.GT.AND P3, PT, R0, 0x29, PT ;  /* 0x000000290000780c */ /* 0x000fe40003f64270 */
[----:B------:R-:W-:Y:S02]  /*49c0*/  FSEL R46, R46, -INF , P2 ;  /* 0xff8000002e2e7808 */ /* 0x000fe40001000000 */
[----:B------:R-:W-:Y:S02]  /*49d0*/  FSEL R8, R8, RZ, P1 ;  /* 0x000000ff08087208 */ /* 0x000fe40000800000 */
[----:B------:R-:W-:-:S02]  /*49e0*/  FMNMX.FTZ R21, R43, R20, !PT ;  /* 0x000000142b157209 */ /* 0x000fc40007810000 */
        /* <DEDUP_REMOVED lines=44> */
[----:B------:R-:W-:-:S01]  /*4cb0*/  FFMA.FTZ R26, R45, UR44, -R8 ;  /* 0x0000002c2d1a7c23 */ /* 0x000fc20008010808 */
[----:B------:R-:W-:Y:S01]  /*4cc0*/  ISETP.GT.AND P2, PT, R0, 0x50, PT ;  /* 0x000000500000780c */ /* 0x000fe20003f44270 */
[----:B------:R-:W-:-:S01]  /*4cd0*/  FFMA.FTZ R45, R65, UR44, -R8 ;  /* 0x0000002c412d7c23 */ /* 0x000fc20008010808 */
[----:B------:R-:W-:Y:S01]  /*4ce0*/  FSEL R63, R63, -INF , P3 ;  /* 0xff8000003f3f7808 */ /* 0x000fe20001800000 */
[----:B------:R-:W-:Y:S01]  /*4cf0*/  IMAD.U32 R65, RZ, RZ, UR44 ;  /* 0x0000002cff417e24 */ /* 0x000fe2000f8e00ff */
        /* <DEDUP_REMOVED lines=9> */
[--C-:B0-----:R-:W-:Y:S01]  /*4d90*/  FFMA.FTZ R44, R64, UR44, -R8.reuse ;  /* 0x0000002c402c7c23 */ /* 0x101fe20008010808 */
        /* <DEDUP_REMOVED lines=13> */
[----:B------:R-:W-:Y:S01]  /*4e70*/  MUFU.EX2 R29, R49 ;  /* 0x00000031001d7308 */ /* 0x000fe20000000800 */
[----:B------:R-:W-:Y:S01]  /*4e80*/  ISETP.GT.AND P2, PT, R0, 0x68, PT ;  /* 0x000000680000780c */ /* 0x000fe20003f44270 */
[--C-:B------:R-:W-:Y:S01]  /*4e90*/  FFMA.FTZ R32, R52, UR44, -R8.reuse ;  /* 0x0000002c34207c23 */ /* 0x100fe20008010808 */
[----:B------:R-:W-:Y:S01]  /*4ea0*/  FSEL R75, R75, -INF , P3 ;  /* 0xff8000004b4b7808 */ /* 0x000fe20001800000 */
[----:B------:R-:W-:Y:S01]  /*4eb0*/  FFMA.FTZ R52, R72, UR44, -R8 ;  /* 0x0000002c48347c23 */ /* 0x000fe20008010808 */
        /* <DEDUP_REMOVED lines=13> */
[----:B------:R-:W-:Y:S01]  /*4f90*/  ISETP.GT.AND P2, PT, R0, 0x78, PT ;  /* 0x000000780000780c */ /* 0x000fe20003f44270 */
[--C-:B------:R-:W-:Y:S01]  /*4fa0*/  FFMA.FTZ R36, R56, UR44, -R8.reuse ;  /* 0x0000002c38247c23 */ /* 0x100fe20008010808 */
[----:B------:R-:W-:Y:S01]  /*4fb0*/  FSEL R83, R83, -INF , P3 ;  /* 0xff80000053537808 */ /* 0x000fe20001800000 */
[--C-:B------:R-:W-:Y:S01]  /*4fc0*/  FFMA.FTZ R56, R76, UR44, -R8.reuse ;  /* 0x0000002c4c387c23 */ /* 0x100fe20008010808 */
[----:B------:R-:W-:Y:S02]  /*4fd0*/  FMNMX.FTZ R40, R82, R37, !PT ;  /* 0x0000002552287209 */ /* 0x000fe40007810000 */
[----:B------:R-:W-:Y:S01]  /*4fe0*/  ISETP.GT.AND P3, PT, R0, 0x79, PT ;  /* 0x000000790000780c */ /* 0x000fe20003f64270 */
[----:B------:R-:W-:Y:S01]  /*4ff0*/  MUFU.EX2 R20, R20 ;  /* 0x0000001400147308 */ /* 0x000fe20000000800 */
[----:B------:R-:W-:Y:S01]  /*5000*/  FSEL R86, R86, -INF , P2 ;  /* 0xff80000056567808 */ /* 0x000fe20001000000 */
[--C-:B0-----:R-:W-:Y:S01]  /*5010*/  FFMA.FTZ R53, R73, UR44, -R8.reuse ;  /* 0x0000002c49357c23 */ /* 0x101fe20008010808 */
[----:B------:R-:W-:Y:S01]  /*5020*/  FMNMX.FTZ R37, R83, R40, !PT ;  /* 0x0000002853257209 */ /* 0x000fe20007810000 */
[--C-:B------:R-:W-:Y:S01]  /*5030*/  FFMA.FTZ R40, R60, UR44, -R8.reuse ;  /* 0x0000002c3c287c23 */ /* 0x100fe20008010808 */
[----:B------:R-:W-:Y:S01]  /*5040*/  FSEL R87, R87, -INF , P3 ;  /* 0xff80000057577808 */ /* 0x000fe20001800000 */
[----:B------:R-:W-:Y:S01]  /*5050*/  FFMA.FTZ R60, R80, UR44, -R8 ;  /* 0x0000002c503c7c23 */ /* 0x000fe20008010808 */
[----:B------:R-:W-:Y:S01]  /*5060*/  FMNMX.FTZ R0, R86, R37, !PT ;  /* 0x0000002556007209 */ /* 0x000fe20007810000 */
[----:B------:R-:W-:Y:S01]  /*5070*/  MUFU.EX2 R24, R24 ;  /* 0x0000001800187308 */ /* 0x000fe20000000800 */
[----:B------:R-:W-:-:S02]  /*5080*/  FSEL R72, R2, RZ, P1 ;  /* 0x000000ff02487208 */ /* 0x000fc40000800000 */
        /* <DEDUP_REMOVED lines=129> */
[----:B------:R-:W-:-:S02]  /*58a0*/  FFMA.FTZ R8, R87, UR44, -R8 ;  /* 0x0000002c57087c23 */ /* 0x000fc40008010808 */
        /* <DEDUP_REMOVED lines=37> */
.L_x_12481:
        /* <DEDUP_REMOVED lines=91> */
.L_x_12471:
[----:B------:R-:W-:-:S13]  /*60b0*/  ISETP.LE.AND P1, PT, RZ, UR18, PT ;  /* 0x00000012ff007c0c */ /* 0x000fda000bf23270 */
[----:B------:R-:W-:Y:S05]  /*60c0*/  @!P1 BRA `(.L_x_12483) ;  /* 0x0000001800f09947 */ /* 0x000fea0003800000 */
[----:B------:R-:W-:Y:S01]  /*60d0*/  IMAD.MOV.U32 R7, RZ, RZ, R0 ;  /* 0x000000ffff077224 */ /* 0x000fe200078e0000 */
[----:B------:R-:W-:Y:S01]  /*60e0*/  UMOV UR17, UR37 ;  /* 0x0000002500117c82 */ /* 0x000fe20008000000 */
[----:B------:R-:W-:Y:S01]  /*60f0*/  IMAD.MOV.U32 R5, RZ, RZ, R2 ;  /* 0x000000ffff057224 */ /* 0x000fe200078e0002 */
[----:B------:R-:W-:-:S06]  /*6100*/  UMOV UR19, UR38 ;  /* 0x0000002600137c82 */ /* 0x000fcc0008000000 */
.L_x_12494:
[----:B------:R-:W-:-:S04]  /*6110*/  UIADD3 UR38, UR19, 0x1, URZ ;  /* 0x0000000113267890 */ /* 0x000fc8000fffe03f */
[----:B------:R-:W-:-:S04]  /*6120*/  UISETP.NE.AND UP0, UPT, UR38, 0x2, UPT ;  /* 0x000000022600788c */ /* 0x000fc8000bf05270 */
[----:B------:R-:W-:Y:S02]  /*6130*/  USEL UR37, URZ, 0x1, UP0 ;  /* 0x000000013f257887 */ /* 0x000fe40008000000 */
[----:B------:R-:W-:Y:S02]  /*6140*/  USEL UR38, UR38, URZ, UP0 ;  /* 0x0000003f26267287 */ /* 0x000fe40008000000 */
[----:B------:R-:W-:Y:S01]  /*6150*/  ULOP3.LUT UR37, UR17, UR37, URZ, 0x3c, !UPT ;  /* 0x0000002511257292 */ /* 0x000fe2000f8e3c3f */
[----:B------:R-:W-:Y:S11]  /*6160*/  @!P0 BRA `(.L_x_12484) ;  /* 0x0000000000048947 */ /* 0x000ff60003800000 */
[----:B------:R-:W-:Y:S01]  /*6170*/  BPT.TRAP 0x1 ;  /* 0x000000040000795c */ /* 0x000fe20000300000 */
.L_x_12484:
[----:B------:R-:W-:Y:S01]  /*6180*/  ULEA UR6, UR38, UR46, 0x3 ;  /* 0x0000002e26067291 */ /* 0x000fe2000f8e183f */
[----:B------:R-:W-:-:S05]  /*6190*/  IMAD.U32 R0, RZ, RZ, UR37 ;  /* 0x00000025ff007e24 */ /* 0x000fca000f8e00ff */
[----:B------:R-:W-:-:S04]  /*61a0*/  SHF.L.U32 R0, R0, 0x1f, RZ ;  /* 0x0000001f00007819 */ /* 0x000fc800000006ff */
[----:B------:R0:W1:Y:S01]  /*61b0*/  SYNCS.PHASECHK.TRANS64.TRYWAIT P1, [UR6+0x19c30], R0 ;  /* 0x019c3000ff0075a7 */ /* 0x0000620008020146 */
[----:B------:R-:W-:Y:S05]  /*61c0*/  @!P0 BRA `(.L_x_12485) ;  /* 0x0000000000048947 */ /* 0x000fea0003800000 */
[----:B------:R-:W-:Y:S01]  /*61d0*/  BPT.TRAP 0x1 ;  /* 0x000000040000795c */ /* 0x000fe20000300000 */
.L_x_12485:
[----:B-1----:R-:W-:Y:S05]  /*61e0*/  @P1 BRA `(.L_x_12486) ;  /* 0x0000000000081947 */ /* 0x002fea0003800000 */
[----:B------:R-:W1:Y:S02]  /*61f0*/  SYNCS.PHASECHK.TRANS64.TRYWAIT P1, [UR6+0x19c30], R0 ;  /* 0x019c3000ff0075a7 */ /* 0x000e640008020146 */
[----:B-1----:R-:W-:Y:S05]  /*6200*/  @!P1 BRA `(.L_x_12487) ;  /* 0x000000a400889947 */ /* 0x002fea0003800000 */
.L_x_12486:
        /* <DEDUP_REMOVED lines=17> */
.L_x_12488:
[----:B------:R-:W-:Y:S01]  /*6320*/  ULEA UR11, UR19, UR46, 0x3 ;  /* 0x0000002e130b7291 */ /* 0x000fe2000f8e183f */
[----:B01----:R-:W-:-:S05]  /*6330*/  IMAD.U32 R0, RZ, RZ, UR17 ;  /* 0x00000011ff007e24 */ /* 0x003fca000f8e00ff */
[----:B------:R-:W-:-:S04]  /*6340*/  SHF.L.U32 R0, R0, 0x1f, RZ ;  /* 0x0000001f00007819 */ /* 0x000fc800000006ff */
[----:B------:R0:W1:Y:S01]  /*6350*/  SYNCS.PHASECHK.TRANS64.TRYWAIT P1, [UR11+0x19c50], R0 ;  /* 0x019c5000ff0075a7 */ /* 0x000062000802014b */
[----:B------:R-:W-:Y:S05]  /*6360*/  @!P0 BRA `(.L_x_12489) ;  /* 0x0000000000048947 */ /* 0x000fea0003800000 */
[----:B------:R-:W-:Y:S01]  /*6370*/  BPT.TRAP 0x1 ;  /* 0x000000040000795c */ /* 0x000fe20000300000 */
.L_x_12489:
[----:B-1----:R-:W-:Y:S05]  /*6380*/  @P1 BRA `(.L_x_12490) ;  /* 0x0000000000081947 */ /* 0x002fea0003800000 */
[----:B------:R-:W1:Y:S02]  /*6390*/  SYNCS.PHASECHK.TRANS64.TRYWAIT P1, [UR11+0x19c50], R0 ;  /* 0x019c5000ff0075a7 */ /* 0x000e64000802014b */
[----:B-1----:R-:W-:Y:S05]  /*63a0*/  @!P1 BRA `(.L_x_12491) ;  /* 0x000000a400389947 */ /* 0x002fea0003800000 */
.L_x_12490:
        /* <DEDUP_REMOVED lines=27> */
.L_x_12492:
        /* <DEDUP_REMOVED lines=280> */
.L_x_12493:
        /* <DEDUP_REMOVED lines=91> */
.L_x_12483:
[----:B------:R-:W-:Y:S06]  /*7c90*/  BAR.ARV 0x8, 0x200 ;  /* 0x0208000000007b1d */ /* 0x000fec0000002000 */
[----:B------:R-:W-:Y:S05]  /*7ca0*/  @!P0 BRA `(.L_x_12495) ;  /* 0x0000000000048947 */ /* 0x000fea0003800000 */
[----:B------:R-:W-:Y:S01]  /*7cb0*/  BPT.TRAP 0x1 ;  /* 0x000000040000795c */ /* 0x000fe20000300000 */
.L_x_12495:
[----:B------:R-:W-:Y:S01]  /*7cc0*/  ULEA UR14, UR38, UR46, 0x3 ;  /* 0x0000002e260e7291 */ /* 0x000fe2000f8e183f */
[----:B------:R-:W-:-:S05]  /*7cd0*/  IMAD.U32 R5, RZ, RZ, UR37 ;  /* 0x00000025ff057e24 */ /* 0x000fca000f8e00ff */
[----:B------:R-:W-:-:S04]  /*7ce0*/  SHF.L.U32 R5, R5, 0x1f, RZ ;  /* 0x0000001f05057819 */ /* 0x000fc800000006ff */
[----:B------:R0:W1:Y:S01]  /*7cf0*/  SYNCS.PHASECHK.TRANS64.TRYWAIT P1, [UR14+0x19c50], R5 ;  /* 0x019c5005ff0075a7 */ /* 0x000062000802014e */
[----:B------:R-:W-:Y:S05]  /*7d00*/  @!P0 BRA `(.L_x_12496) ;  /* 0x0000000000048947 */ /* 0x000fea0003800000 */
[----:B------:R-:W-:Y:S01]  /*7d10*/  BPT.TRAP 0x1 ;  /* 0x000000040000795c */ /* 0x000fe20000300000 */
.L_x_12496:
[----:B-1----:R-:W-:Y:S05]  /*7d20*/  @P1 BRA `(.L_x_12497) ;  /* 0x0000000000081947 */ /* 0x002fea0003800000 */
[----:B------:R-:W1:Y:S02]  /*7d30*/  SYNCS.PHASECHK.TRANS64.TRYWAIT P1, [UR14+0x19c50], R5 ;  /* 0x019c5005ff0075a7 */ /* 0x000e64000802014e */
[----:B-1----:R-:W-:Y:S05]  /*7d40*/  @!P1 BRA `(.L_x_12498) ;  /* 0x0000008800e89947 */ /* 0x002fea0003800000 */
.L_x_12497:
        /* <DEDUP_REMOVED lines=81> */
.L_x_12499:
        /* <DEDUP_REMOVED lines=58> */
.L_x_12463:
        /* <DEDUP_REMOVED lines=43> */
[----:B------:R-:W-:Y:S02]  /*88b0*/  SEL R51, R7, R6, P0 ;  /* 0x0000000607337207 */ /* 0x000fe40000000000 */
[----:B------:R-:W-:Y:S02]  /*88c0*/  SEL R54, R6, R7, P0 ;  /* 0x0000000706367207 */ /* 0x000fe40000000000 */
[----:B------:R-:W-:Y:S02]  /*88d0*/  IADD3 R9, P5, R12, 0x20, RZ ;  /* 0x000000200c097810 */ /* 0x000fe40007fbe0ff */
[----:B------:R-:W-:-:S02]  /*88e0*/  F2FP.BF16.F32.PACK_AB R27, R108, R27 ;  /* 0x0000001b6c1b723e */ /* 0x000fc400000010ff */
[----:B------:R-:W-:Y:S02]  /*88f0*/  LOP3.LUT R6, R9, 0x180, RZ, 0xc0, !PT ;  /* 0x0000018009067812 */ /* 0x000fe400078ec0ff */
[----:B------:R-:W-:Y:S02]  /*8900*/  F2FP.BF16.F32.PACK_AB R28, R109, R28 ;  /* 0x0000001c6d1c723e */ /* 0x000fe400000010ff */
[----:B------:R-:W-:Y:S02]  /*8910*/  SEL R37, R35, R36, P0 ;  /* 0x0000002423257207 */ /* 0x000fe40000000000 */
[----:B------:R-:W-:Y:S02]  /*8920*/  SEL R36, R36, R35, P0 ;  /* 0x0000002324247207 */ /* 0x000fe40000000000 */
[----:B------:R-:W-:Y:S02]  /*8930*/  F2FP.BF16.F32.PACK_AB R21, R116, R21 ;  /* 0x000000157415723e */ /* 0x000fe400000010ff */
[----:B------:R-:W-:-:S02]  /*8940*/  F2FP.BF16.F32.PACK_AB R24, R117, R24 ;  /* 0x000000187518723e */ /* 0x000fc400000010ff */
[----:B------:R-:W-:Y:S02]  /*8950*/  SEL R35, R31, R32, P0 ;  /* 0x000000201f237207 */ /* 0x000fe40000000000 */
[----:B------:R-:W-:Y:S02]  /*8960*/  F2FP.BF16.F32.PACK_AB R33, R94, R33 ;  /* 0x000000215e21723e */ /* 0x000fe400000010ff */
[----:B------:R-:W-:Y:S02]  /*8970*/  F2FP.BF16.F32.PACK_AB R34, R95, R34 ;  /* 0x000000225f22723e */ /* 0x000fe400000010ff */
[----:B------:R-:W-:Y:S02]  /*8980*/  SEL R32, R32, R31, P0 ;  /* 0x0000001f20207207 */ /* 0x000fe40000000000 */
[----:B------:R-:W-:Y:S02]  /*8990*/  SHF.R.U64 R6, R6, 0x3, RZ ;  /* 0x0000000306067819 */ /* 0x000fe400000012ff */
[----:B------:R-:W-:-:S02]  /*89a0*/  F2FP.BF16.F32.PACK_AB R29, R102, R29 ;  /* 0x0000001d661d723e */ /* 0x000fc400000010ff */
[----:B------:R-:W-:Y:S02]  /*89b0*/  F2FP.BF16.F32.PACK_AB R30, R103, R30 ;  /* 0x0000001e671e723e */ /* 0x000fe400000010ff */
[----:B------:R-:W-:Y:S02]  /*89c0*/  SEL R31, R27, R28, P0 ;  /* 0x0000001c1b1f7207 */ /* 0x000fe40000000000 */
[----:B------:R-:W-:Y:S02]  /*89d0*/  IADD3 R10, P3, R12, 0x3020, RZ ;  /* 0x000030200c0a7810 */ /* 0x000fe40007f7e0ff */
[----:B------:R-:W-:Y:S02]  /*89e0*/  F2FP.BF16.F32.PACK_AB R25, R110, R25 ;  /* 0x000000196e19723e */ /* 0x000fe400000010ff */
[----:B------:R-:W-:Y:S02]  /*89f0*/  F2FP.BF16.F32.PACK_AB R26, R111, R26 ;  /* 0x0000001a6f1a723e */ /* 0x000fe400000010ff */
[----:B------:R-:W-:-:S02]  /*8a00*/  SEL R28, R28, R27, P0 ;  /* 0x0000001b1c1c7207 */ /* 0x000fc40000000000 */
[----:B------:R-:W-:Y:S02]  /*8a10*/  SEL R27, R21, R24, P0 ;  /* 0x00000018151b7207 */ /* 0x000fe40000000000 */
[----:B------:R-:W-:Y:S02]  /*8a20*/  SEL R40, R24, R21, P0 ;  /* 0x0000001518287207 */ /* 0x000fe40000000000 */
[----:B------:R-:W-:Y:S02]  /*8a30*/  IADD3 R55, P2, R12, 0x6000, RZ ;  /* 0x000060000c377810 */ /* 0x000fe40007f5e0ff */
[----:B------:R-:W-:Y:S02]  /*8a40*/  SEL R43, R33, R34, P0 ;  /* 0x00000022212b7207 */ /* 0x000fe40000000000 */
[----:B------:R-:W-:Y:S02]  /*8a50*/  SEL R46, R34, R33, P0 ;  /* 0x00000021222e7207 */ /* 0x000fe40000000000 */
[----:B------:R-:W-:-:S02]  /*8a60*/  IADD3 R53, P4, R12, 0x3000, RZ ;  /* 0x000030000c357810 */ /* 0x000fc40007f9e0ff */
[----:B------:R-:W-:Y:S02]  /*8a70*/  LOP3.LUT R24, R6, R9, RZ, 0x3c, !PT ;  /* 0x0000000906187212 */ /* 0x000fe400078e3cff */
[----:B------:R-:W-:Y:S01]  /*8a80*/  SEL R33, R29, R30, P0 ;  /* 0x0000001e1d217207 */ /* 0x000fe20000000000 */
[----:B------:R-:W-:Y:S01]  /*8a90*/  IMAD.X R21, RZ, RZ, R13, P4 ;  /* 0x000000ffff157224 */ /* 0x000fe200020e060d */
[----:B------:R-:W-:Y:S02]  /*8aa0*/  SEL R48, R30, R29, P0 ;  /* 0x0000001d1e307207 */ /* 0x000fe40000000000 */
[----:B------:R-:W-:Y:S02]  /*8ab0*/  IADD3 R57, P1, R12, 0x6020, RZ ;  /* 0x000060200c397810 */ /* 0x000fe40007f3e0ff */
[----:B------:R-:W-:Y:S02]  /*8ac0*/  LOP3.LUT R9, R10, 0x180, RZ, 0xc0, !PT ;  /* 0x000001800a097812 */ /* 0x000fe400078ec0ff */
[----:B------:R-:W-:-:S02]  /*8ad0*/  SEL R29, R25, R26, P0 ;  /* 0x0000001a191d7207 */ /* 0x000fc40000000000 */
[----:B------:R-:W-:Y:S01]  /*8ae0*/  SEL R50, R26, R25, P0 ;  /* 0x000000191a327207 */ /* 0x000fe20000000000 */
[----:B------:R-:W-:Y:S01]  /*8af0*/  IMAD.X R25, RZ, RZ, R13, P5 ;  /* 0x000000ffff197224 */ /* 0x000fe200028e060d */
[----:B------:R-:W-:Y:S02]  /*8b00*/  LOP3.LUT R26, R55, 0x180, RZ, 0xc0, !PT ;  /* 0x00000180371a7812 */ /* 0x000fe400078ec0ff */
[----:B------:R-:W-:Y:S02]  /*8b10*/  LOP3.LUT R6, R53, 0x180, RZ, 0xc0, !PT ;  /* 0x0000018035067812 */ /* 0x000fe400078ec0ff */
[----:B------:R-:W-:Y:S02]  /*8b20*/  F2FP.BF16.F32.PACK_AB R11, R126, R11 ;  /* 0x0000000b7e0b723e */ /* 0x000fe400000010ff */
[----:B------:R-:W-:Y:S02]  /*8b30*/  LOP3.LUT R30, R57, 0x180, RZ, 0xc0, !PT ;  /* 0x00000180391e7812 */ /* 0x000fe400078ec0ff */
[----:B------:R-:W-:-:S02]  /*8b40*/  SHF.R.U64 R9, R9, 0x3, RZ ;  /* 0x0000000309097819 */ /* 0x000fc400000012ff */
[----:B------:R-:W-:Y:S02]  /*8b50*/  F2FP.BF16.F32.PACK_AB R15, R118, R15 ;  /* 0x0000000f760f723e */ /* 0x000fe400000010ff */
[----:B------:R-:W-:Y:S02]  /*8b60*/  F2FP.BF16.F32.PACK_AB R20, R119, R20 ;  /* 0x000000147714723e */ /* 0x000fe400000010ff */
[----:B------:R-:W-:Y:S02]  /*8b70*/  SHF.R.U64 R26, R26, 0x3, RZ ;  /* 0x000000031a1a7819 */ /* 0x000fe400000012ff */
[----:B------:R-:W-:Y:S02]  /*8b80*/  SHF.R.U64 R6, R6, 0x3, RZ ;  /* 0x0000000306067819 */ /* 0x000fe400000012ff */
[----:B------:R-:W-:Y:S02]  /*8b90*/  SEL R49, R11, R38, P0 ;  /* 0x000000260b317207 */ /* 0x000fe40000000000 */
[----:B------:R-:W-:-:S02]  /*8ba0*/  SHF.R.U64 R30, R30, 0x3, RZ ;  /* 0x000000031e1e7819 */ /* 0x000fc400000012ff */
[----:B------:R-:W-:Y:S02]  /*8bb0*/  LOP3.LUT R14, R9, R10, RZ, 0x3c, !PT ;  /* 0x0000000a090e7212 */ /* 0x000fe400078e3cff */
[----:B------:R-:W-:Y:S01]  /*8bc0*/  SEL R38, R38, R11, P0 ;  /* 0x0000000b26267207 */ /* 0x000fe20000000000 */
[--C-:B------:R-:W-:Y:S01]  /*8bd0*/  IMAD.X R11, RZ, RZ, R13.reuse, P2 ;  /* 0x000000ffff0b7224 */ /* 0x100fe200010e060d */
[----:B------:R-:W-:Y:S02]  /*8be0*/  SEL R45, R15, R20, P0 ;  /* 0x000000140f2d7207 */ /* 0x000fe40000000000 */
[----:B------:R-:W-:Y:S01]  /*8bf0*/  SEL R52, R20, R15, P0 ;  /* 0x0000000f14347207 */ /* 0x000fe20000000000 */
[----:B------:R-:W-:Y:S01]  /*8c00*/  IMAD.X R15, RZ, RZ, R13, P3 ;  /* 0x000000ffff0f7224 */ /* 0x000fe200018e060d */
[----:B------:R-:W-:Y:S02]  /*8c10*/  LOP3.LUT R10, R26, R55, RZ, 0x3c, !PT ;  /* 0x000000371a0a7212 */ /* 0x000fe400078e3cff */
[----:B------:R-:W-:-:S02]  /*8c20*/  LOP3.LUT R20, R6, R53, RZ, 0x3c, !PT ;  /* 0x0000003506147212 */ /* 0x000fc400078e3cff */
[----:B------:R-:W-:Y:S02]  /*8c30*/  LOP3.LUT R6, R30, R57, RZ, 0x3c, !PT ;  /* 0x000000391e067212 */ /* 0x000fe400078e3cff */
[----:B------:R-:W-:Y:S02]  /*8c40*/  MOV R56, R20 ;  /* 0x0000001400387202 */ /* 0x000fe40000000f00 */
[----:B------:R-:W-:Y:S02]  /*8c50*/  MOV R53, R10 ;  /* 0x0000000a00357202 */ /* 0x000fe40000000f00 */
[----:B------:R-:W-:Y:S02]  /*8c60*/  LOP3.LUT R7, R12, 0x180, RZ, 0xc0, !PT ;  /* 0x000001800c077812 */ /* 0x000fe400078ec0ff */
[----:B------:R-:W-:Y:S02]  /*8c70*/  MOV R55, R14 ;  /* 0x0000000e00377202 */ /* 0x000fe40000000f00 */
[----:B------:R-:W-:-:S02]  /*8c80*/  SHF.R.U64 R7, R7, 0x3, RZ ;  /* 0x0000000307077819 */ /* 0x000fc400000012ff */
[----:B------:R-:W-:Y:S02]  /*8c90*/  MOV R57, R24 ;  /* 0x0000001800397202 */ /* 0x000fe40000000f00 */
[----:B------:R-:W-:Y:S01]  /*8ca0*/  LOP3.LUT R12, R7, R12, RZ, 0x3c, !PT ;  /* 0x0000000c070c7212 */ /* 0x000fe200078e3cff */
[----:B------:R-:W-:Y:S01]  /*8cb0*/  IMAD.X R7, RZ, RZ, R13, P1 ;  /* 0x000000ffff077224 */ /* 0x000fe200008e060d */
[----:B------:R-:W-:Y:S02]  /*8cc0*/  PLOP3.LUT P2, PT, PT, PT, UP0, 0x80, 0x0 ;  /* 0x000000000000781c */ /* 0x000fe40003f4f008 */
[----:B------:R-:W-:Y:S02]  /*8cd0*/  MOV R58, R12 ;  /* 0x0000000c003a7202 */ /* 0x000fe40000000f00 */
        /* <DEDUP_REMOVED lines=15> */
[----:B------:R1:W-:Y:S01]  /*8dd0*/  SHFL.IDX PT, R34, R27, R2, 0x1c1f ;  /* 0x001c1f021b227589 */ /* 0x0003e200000e0000 */
[----:B------:R-:W-:Y:S01]  /*8de0*/  MOV R46, R6 ;  /* 0x00000006002e7202 */ /* 0x000fe20000000f00 */
[----:B------:R-:W-:-:S02]  /*8df0*/  IMAD.U32 R6, RZ, RZ, UR6 ;  /* 0x00000006ff067e24 */ /* 0x000fc4000f8e00ff */
[----:B------:R-:W-:Y:S01]  /*8e00*/  SHFL.IDX PT, R10, R29, R2, 0x1c1f ;  /* 0x001c1f021d0a7589 */ /* 0x000fe200000e0000 */
[----:B--2---:R-:W-:Y:S01]  /*8e10*/  SEL R28, R31, R30, P0 ;  /* 0x0000001e1f1c7207 */ /* 0x004fe20000000000 */
[----:B------:R-:W-:Y:S01]  /*8e20*/  IMAD.U32 R7, RZ, RZ, UR7 ;  /* 0x00000007ff077e24 */ /* 0x000fe2000f8e00ff */
[----:B------:R-:W-:Y:S01]  /*8e30*/  SEL R30, R30, R31, P0 ;  /* 0x0000001f1e1e7207 */ /* 0x000fe20000000000 */
[----:B------:R-:W2:Y:S01]  /*8e40*/  SHFL.IDX PT, R11, R40, R9, 0x1c1f ;  /* 0x001c1f09280b7589 */ /* 0x000ea200000e0000 */
[----:B------:R-:W-:-:S03]  /*8e50*/  ULDC.64 UR6, c[0x0][0xc08] ;  /* 0x0003020000067ab9 */ /* 0x000fc60000000a00 */
[----:B------:R-:W4:Y:S01]  /*8e60*/  SHFL.IDX PT, R21, R50, R9, 0x1c1f ;  /* 0x001c1f0932157589 */ /* 0x000f2200000e0000 */
[----:B---3--:R-:W-:Y:S02]  /*8e70*/  SEL R24, R35, R32, P0 ;  /* 0x0000002023187207 */ /* 0x008fe40000000000 */
[----:B------:R-:W-:Y:S01]  /*8e80*/  SEL R26, R32, R35, P0 ;  /* 0x00000023201a7207 */ /* 0x000fe20000000000 */
[----:B------:R-:W-:Y:S04]  /*8e90*/  SHFL.IDX PT, R39, R39, R2, 0x1c1f ;  /* 0x001c1f0227277589 */ /* 0x000fe800000e0000 */
[----:B------:R-:W-:Y:S01]  /*8ea0*/  SHFL.IDX PT, R45, R45, R2, 0x1c1f ;  /* 0x001c1f022d2d7589 */ /* 0x000fe200000e0000 */
[----:B0-----:R-:W-:Y:S02]  /*8eb0*/  SEL R25, R33, R48, P0 ;  /* 0x0000003021197207 */ /* 0x001fe40000000000 */
[----:B-1----:R-:W-:Y:S01]  /*8ec0*/  SEL R27, R48, R33, P0 ;  /* 0x00000021301b7207 */ /* 0x002fe20000000000 */
[----:B------:R-:W0:Y:S04]  /*8ed0*/  SHFL.IDX PT, R42, R42, R9, 0x1c1f ;  /* 0x001c1f092a2a7589 */ /* 0x000e2800000e0000 */
[----:B------:R-:W1:Y:S04]  /*8ee0*/  SHFL.IDX PT, R52, R52, R9, 0x1c1f ;  /* 0x001c1f0934347589 */ /* 0x000e6800000e0000 */
[----:B------:R-:W-:Y:S01]  /*8ef0*/  SHFL.IDX PT, R41, R41, R2, 0x1c1f ;  /* 0x001c1f0229297589 */ /* 0x000fe200000e0000 */
[----:B--2---:R-:W-:-:S02]  /*8f00*/  SEL R32, R34, R11, P0 ;  /* 0x0000000b22207207 */ /* 0x004fc40000000000 */
[----:B------:R-:W-:Y:S01]  /*8f10*/  SEL R34, R11, R34, P0 ;  /* 0x000000220b227207 */ /* 0x000fe20000000000 */
[----:B------:R-:W-:Y:S01]  /*8f20*/  SHFL.IDX PT, R49, R49, R2, 0x1c1f ;  /* 0x001c1f0231317589 */ /* 0x000fe200000e0000 */
[----:B----4-:R-:W-:Y:S02]  /*8f30*/  SEL R29, R10, R21, P0 ;  /* 0x000000150a1d7207 */ /* 0x010fe40000000000 */
[----:B------:R-:W-:Y:S01]  /*8f40*/  SEL R31, R21, R10, P0 ;  /* 0x0000000a151f7207 */ /* 0x000fe20000000000 */
[----:B------:R-:W2:Y:S04]  /*8f50*/  SHFL.IDX PT, R44, R44, R9, 0x1c1f ;  /* 0x001c1f092c2c7589 */ /* 0x000ea800000e0000 */
[----:B------:R3:W4:Y:S04]  /*8f60*/  SHFL.IDX PT, R20, R38, R9, 0x1c1f ;  /* 0x001c1f0926147589 */ /* 0x00072800000e0000 */
[----:B------:R-:W-:Y:S01]  /*8f70*/  SHFL.IDX PT, R51, R51, R2, 0x1c1f ;  /* 0x001c1f0233337589 */ /* 0x000fe200000e0000 */
[----:B0-----:R-:W-:-:S03]  /*8f80*/  SEL R36, R39, R42, P0 ;  /* 0x0000002a27247207 */ /* 0x001fc60000000000 */
[----:B------:R-:W0:Y:S01]  /*8f90*/  SHFL.IDX PT, R54, R54, R9, 0x1c1f ;  /* 0x001c1f0936367589 */ /* 0x000e2200000e0000 */
[----:B-1----:R-:W-:Y:S02]  /*8fa0*/  SEL R33, R45, R52, P0 ;  /* 0x000000342d217207 */ /* 0x002fe40000000000 */
[----:B---3--:R-:W-:Y:S01]  /*8fb0*/  SEL R38, R42, R39, P0 ;  /* 0x000000272a267207 */ /* 0x008fe20000000000 */
[----:B------:R-:W-:Y:S01]  /*8fc0*/  BAR.SYNC.DEFER_BLOCKING 0x1, 0x180 ;  /* 0x0046000000007b1d */ /* 0x000fe20000010000 */
[----:B------:R-:W-:Y:S01]  /*8fd0*/  SEL R35, R52, R45, P0 ;  /* 0x0000002d34237207 */ /* 0x000fe20000000000 */
[----:B------:R-:W-:Y:S01]  /*8fe0*/  UISETP.NE.U32.AND UP1, UPT, UR6, URZ, UPT ;  /* 0x0000003f0600728c */ /* 0x000fe2000bf25070 */
[----:B--2---:R-:W-:Y:S02]  /*8ff0*/  SEL R40, R41, R44, P0 ;  /* 0x0000002c29287207 */ /* 0x004fe40000000000 */
[----:B------:R-:W-:Y:S01]  /*9000*/  SEL R42, R44, R41, P0 ;  /* 0x000000292c2a7207 */ /* 0x000fe20000000000 */
[----:B------:R-:W-:Y:S01]  /*9010*/  UMOV UR4, URZ ;  /* 0x0000003f00047c82 */ /* 0x000fe20008000000 */
[----:B----4-:R-:W-:Y:S01]  /*9020*/  SEL R37, R49, R20, P0 ;  /* 0x0000001431257207 */ /* 0x010fe20000000000 */
[----:B------:R-:W-:Y:S01]  /*9030*/  ULDC UR8, c[0x0][0xa88] ;  /* 0x0002a20000087ab9 */ /* 0x000fe20000000800 */
[----:B------:R-:W-:Y:S01]  /*9040*/  SEL R39, R20, R49, P0 ;  /* 0x0000003114277207 */ /* 0x000fe20000000000 */
[----:B------:R-:W1:Y:S01]  /*9050*/  LDC R45, c[0x0][0xbe8] ;  /* 0x0002fa00ff2d7b82 */ /* 0x000e620000000800 */
[----:B0-----:R-:W-:-:S02]  /*9060*/  SEL R41, R51, R54, P0 ;  /* 0x0000003633297207 */ /* 0x001fc40000000000 */
        /* <DEDUP_REMOVED lines=10> */
[----:B-1----:R-:W-:Y:S01]  /*9110*/  ISETP.NE.AND P1, PT, R45, 0x1, PT ;  /* 0x000000012d00780c */ /* 0x002fe20003f25270 */
[----:B0-----:R-:W-:-:S04]  /*9120*/  VIADD R12, R17, UR43 ;  /* 0x0000002b110c7c36 */ /* 0x001fc80008000000 */
[----:B------:R-:W-:-:S05]  /*9130*/  PLOP3.LUT P0, PT, PT, PT, UP1, 0x80, 0x0 ;  /* 0x000000000000781c */ /* 0x000fca0003f0f018 */
[----:B------:R-:W-:Y:S02]  /*9140*/  @UP1 ULDC.64 UR6, c[0x0][0xc08] ;  /* 0x0003020000061ab9 */ /* 0x000fe40000000a00 */
[----:B------:R-:W-:Y:S01]  /*9150*/  @UP1 UIMAD.WIDE UR6, UR40, 0x4, UR6 ;  /* 0x00000004280618a5 */ /* 0x000fe2000f8e0206 */
[----:B------:R-:W0:Y:S05]  /*9160*/  @P1 LDC R9, c[0x0][0xbec] ;  /* 0x0002fb00ff091b82 */ /* 0x000e2a0000000800 */
[----:B------:R-:W-:Y:S02]  /*9170*/  IMAD.U32 R14, RZ, RZ, UR6 ;  /* 0x00000006ff0e7e24 */ /* 0x000fe4000f8e00ff */
[----:B------:R-:W-:Y:S01]  /*9180*/  IMAD.U32 R15, RZ, RZ, UR7 ;  /* 0x00000007ff0f7e24 */ /* 0x000fe2000f8e00ff */
[----:B------:R-:W1:Y:S01]  /*9190*/  @P1 LDC R10, c[0x0][0xbf0] ;  /* 0x0002fc00ff0a1b82 */ /* 0x000e620000000800 */
[----:B---3--:R-:W-:Y:S01]  /*91a0*/  @P2 R2UR UR4, R2 ;  /* 0x00000000020422ca */ /* 0x008fe200000e0000 */
[----:B------:R-:W-:-:S06]  /*91b0*/  IMAD.U32 R2, RZ, RZ, UR8 ;  /* 0x00000008ff027e24 */ /* 0x000fcc000f8e00ff */
[----:B------:R2:W5:Y:S01]  /*91c0*/  @P0 LDG.E R2, desc[UR52][R14.64] ;  /* 0x000000340e020981 */ /* 0x000562000c1e1900 */
[----:B01----:R-:W-:Y:S07]  /*91d0*/  @P0 BRA `(.L_x_12502) ;  /* 0x0000000000100947 */ /* 0x003fee0003800000 */
[----:B------:R-:W-:Y:S05]  /*91e0*/  @!P2 BRA `(.L_x_12502) ;  /* 0x00000000000ca947 */ /* 0x000fea0003800000 */
[----:B------:R-:W3:Y:S04]  /*91f0*/  LDG.E R11, desc[UR52][R6.64] ;  /* 0x00000034060b7981 */ /* 0x000ee8000c1e1900 */
[----:B-----5:R-:W3:Y:S02]  /*9200*/  LDG.E R2, desc[UR52][R6.64+0x4] ;  /* 0x0000043406027981 */ /* 0x020ee4000c1e1900 */
[----:B---3--:R-:W-:-:S07]  /*9210*/  IMAD.IADD R2, R2, 0x1, -R11 ;  /* 0x0000000102027824 */ /* 0x008fce00078e0a0b */
.L_x_12502:
[----:B------:R-:W-:Y:S01]  /*9220*/  USHF.R.S32.HI UR14, URZ, 0x1f, UR42 ;  /* 0x0000001f3f0e7899 */ /* 0x000fe2000801142a */
[----:B------:R-:W-:Y:S01]  /*9230*/  @P1 IMAD.HI.U32 R7, R12, R9, RZ ;  /* 0x000000090c071227 */ /* 0x000fe200078e00ff */
[----:B------:R-:W-:Y:S01]  /*9240*/  ULDC.64 UR12, c[0x0][0xb90] ;  /* 0x0002e400000c7ab9 */ /* 0x000fe20000000a00 */
[----:B------:R-:W-:Y:S01]  /*9250*/  USHF.R.S32.HI UR9, URZ, 0x1f, UR4 ;  /* 0x0000001f3f097899 */ /* 0x000fe20008011404 */
[----:B--2---:R-:W0:Y:S01]  /*9260*/  @P1 LDC R42, c[0x0][0xbec] ;  /* 0x0002fb00ff2a1b82 */ /* 0x004e220000000800 */
[----:B------:R-:W-:Y:S01]  /*9270*/  UIMAD UR10, UR14, UR12, URZ ;  /* 0x0000000c0e0a72a4 */ /* 0x000fe2000f8e023f */
[----:B------:R-:W-:Y:S01]  /*9280*/  IMAD.MOV.U32 R6, RZ, RZ, R12 ;  /* 0x000000ffff067224 */ /* 0x000fe200078e000c */
[----:B------:R-:W-:Y:S01]  /*9290*/  UMOV UR8, UR4 ;  /* 0x0000000400087c82 */ /* 0x000fe20008000000 */
[----:B------:R-:W-:Y:S01]  /*92a0*/  @P1 SHF.R.U32.HI R6, RZ, R10, R7 ;  /* 0x0000000aff061219 */ /* 0x000fe20000011607 */
[----:B------:R-:W-:Y:S01]  /*92b0*/  USEL UR41, UR41, URZ, !UP0 ;  /* 0x0000003f29297287 */ /* 0x000fe2000c000000 */
[----:B------:R-:W-:Y:S01]  /*92c0*/  IMAD R7, R152, 0x20, R18 ;  /* 0x0000002098077824 */ /* 0x000fe200078e0212 */
[----:B------:R-:W-:Y:S01]  /*92d0*/  UIMAD.WIDE.U32 UR6, UR42, UR12, UR8 ;  /* 0x0000000c2a0672a5 */ /* 0x000fe2000f8e0008 */
[----:B-----5:R-:W-:Y:S01]  /*92e0*/  IMAD R43, R2, R45, RZ ;  /* 0x0000002d022b7224 */ /* 0x020fe200078e02ff */
[----:B------:R-:W-:Y:S01]  /*92f0*/  UIMAD UR10, UR42, UR13, UR10 ;  /* 0x0000000d2a0a72a4 */ /* 0x000fe2000f8e020a */
[----:B------:R-:W-:Y:S01]  /*9300*/  IMAD.MOV R10, RZ, RZ, -R6 ;  /* 0x000000ffff0a7224 */ /* 0x000fe200078e0a06 */
[----:B------:R-:W-:Y:S01]  /*9310*/  USEL UR40, UR40, URZ, !UP0 ;  /* 0x0000003f28287287 */ /* 0x000fe2000c000000 */
[----:B------:R-:W-:Y:S01]  /*9320*/  IMAD.WIDE R4, R7, 0x2, R4 ;  /* 0x0000000207047825 */ /* 0x000fe200078e0204 */
[----:B------:R-:W-:Y:S01]  /*9330*/  ULDC.64 UR12, c[0x0][0xb98] ;  /* 0x0002e600000c7ab9 */ /* 0x000fe20000000a00 */
[----:B------:R-:W-:-:S02]  /*9340*/  UIADD3 UR7, UR7, UR10, URZ ;  /* 0x0000000a07077290 */ /* 0x000fc4000fffe03f */
[----:B------:R-:W-:Y:S01]  /*9350*/  UIMAD UR8, UR41, UR12, URZ ;  /* 0x0000000c290872a4 */ /* 0x000fe2000f8e023f */
[----:B------:R-:W-:Y:S01]  /*9360*/  IMAD R9, R45, R10, R12 ;  /* 0x0000000a2d097224 */ /* 0x000fe200078e020c */
[----:B------:R-:W-:Y:S01]  /*9370*/  UIMAD.WIDE.U32 UR6, UR40, UR12, UR6 ;  /* 0x0000000c280672a5 */ /* 0x000fe2000f8e0006 */
[----:B------:R-:W-:Y:S01]  /*9380*/  IADD3 R12, P2, R4, 0x1800, RZ ;  /* 0x00001800040c7810 */ /* 0x000fe20007f5e0ff */
[----:B------:R-:W-:Y:S01]  /*9390*/  UIMAD UR8, UR40, UR13, UR8 ;  /* 0x0000000d280872a4 */ /* 0x000fe2000f8e0208 */
[----:B------:R-:W-:Y:S01]  /*93a0*/  SHF.R.S32.HI R10, RZ, 0x1f, R6 ;  /* 0x0000001fff0a7819 */ /* 0x000fe20000011406 */
[----:B------:R-:W-:Y:S01]  /*93b0*/  ULDC.64 UR10, c[0x0][0xb88] ;  /* 0x0002e200000a7ab9 */ /* 0x000fe20000000a00 */
[----:B------:R-:W-:Y:S02]  /*93c0*/  SHF.R.S32.HI R7, RZ, 0x1f, R9 ;  /* 0x0000001fff077819 */ /* 0x000fe40000011409 */
[----:B------:R-:W-:Y:S01]  /*93d0*/  LOP3.LUT R11, R12, 0x180, RZ, 0xc0, !PT ;  /* 0x000001800c0b7812 */ /* 0x000fe200078ec0ff */
[----:B------:R-:W-:Y:S01]  /*93e0*/  IMAD.U32 R13, RZ, RZ, UR8 ;  /* 0x00000008ff0d7e24 */ /* 0x000fe2000f8e00ff */
[----:B------:R-:W-:Y:S01]  /*93f0*/  IADD3 R6, P0, R6, UR6, RZ ;  /* 0x0000000606067c10 */ /* 0x000fe2000ff1e0ff */
[----:B------:R-:W-:Y:S01]  /*9400*/  IMAD R14, R7, UR10, RZ ;  /* 0x0000000a070e7c24 */ /* 0x000fe2000f8e02ff */
[----:B------:R-:W-:-:S02]  /*9410*/  SHF.R.U64 R11, R11, 0x3, RZ ;  /* 0x000000030b0b7819 */ /* 0x000fc400000012ff */
[----:B------:R-:W-:Y:S01]  /*9420*/  IADD3.X R7, R10, UR7, R13, P0, !PT ;  /* 0x000000070a077c10 */ /* 0x000fe200087fe40d */
[----:B------:R-:W-:Y:S01]  /*9430*/  ULDC.64 UR6, c[0x0][0xb50] ;  /* 0x0002d40000067ab9 */ /* 0x000fe20000000a00 */
[----:B------:R-:W-:Y:S01]  /*9440*/  LOP3.LUT R10, R11, R12, RZ, 0x3c, !PT ;  /* 0x0000000c0b0a7212 */ /* 0x000fe200078e3cff */
[C---:B------:R-:W-:Y:S01]  /*9450*/  IMAD R11, R9.reuse, UR11, R14 ;  /* 0x0000000b090b7c24 */ /* 0x040fe2000f8e020e */
[C---:B------:R-:W-:Y:S01]  /*9460*/  IADD3 R33, P6, R4.reuse, 0x3000, RZ ;  /* 0x0000300004217810 */ /* 0x040fe20007fde0ff */
[----:B------:R-:W-:Y:S01]  /*9470*/  IMAD.WIDE.U32 R6, R9, UR10, R6 ;  /* 0x0000000a09067c25 */ /* 0x000fe2000f8e0006 */
[C---:B------:R-:W-:Y:S01]  /*9480*/  IADD3 R25, P5, R4.reuse, 0x4800, RZ ;  /* 0x0000480004197810 */ /* 0x040fe20007fbe0ff */
[----:B------:R-:W-:Y:S01]  /*9490*/  ULDC.64 UR10, c[0x0][0xaa0] ;  /* 0x0002a800000a7ab9 */ /* 0x000fe20000000a00 */
[----:B------:R-:W-:Y:S01]  /*94a0*/  IADD3 R37, P4, R4, 0x6000, RZ ;  /* 0x0000600004257810 */ /* 0x000fe20007f9e0ff */
[----:B------:R-:W-:Y:S01]  /*94b0*/  IMAD.IADD R7, R7, 0x1, R11 ;  /* 0x0000000107077824 */ /* 0x000fe200078e020b */
[C---:B------:R-:W-:Y:S01]  /*94c0*/  LEA R9, P0, R6.reuse, UR6, 0x2 ;  /* 0x0000000606097c11 */ /* 0x040fe2000f8010ff */
[----:B------:R-:W-:Y:S01]  /*94d0*/  VIADD R12, R155, UR43 ;  /* 0x0000002b9b0c7c36 */ /* 0x000fe20008000000 */
[----:B------:R-:W-:Y:S01]  /*94e0*/  LOP3.LUT R32, R33, 0x180, RZ, 0xc0, !PT ;  /* 0x0000018021207812 */ /* 0x000fe200078ec0ff */
[----:B------:R-:W-:Y:S01]  /*94f0*/  IMAD.X R11, RZ, RZ, R5, P2 ;  /* 0x000000ffff0b7224 */ /* 0x000fe200010e0605 */
[----:B------:R-:W-:Y:S01]  /*9500*/  LEA.HI.X R6, R6, UR7, R7, 0x2, P0 ;  /* 0x0000000706067c11 */ /* 0x000fe200080f1407 */
[----:B------:R-:W-:Y:S01]  /*9510*/  SHFL.IDX PT, R20, R9, RZ, 0x1c1f ;  /* 0x001c1fff09147589 */ /* 0x000fe200000e0000 */
[----:B------:R-:W-:Y:S01]  /*9520*/  LOP3.LUT P0, RZ, R153, 0x3, RZ, 0xc0, !PT ;  /* 0x0000000399ff7812 */ /* 0x000fe2000780c0ff */
[----:B------:R-:W-:Y:S01]  /*9530*/  VIADD R2, R12, 0x8 ;  /* 0x000000080c027836 */ /* 0x000fe20000000000 */
[----:B------:R-:W-:Y:S01]  /*9540*/  IADD3 R7, P3, R4, 0x7800, RZ ;  /* 0x0000780004077810 */ /* 0x000fe20007f7e0ff */
[----:B------:R-:W1:Y:S01]  /*9550*/  SHFL.IDX PT, R21, R6, RZ, 0x1c1f ;  /* 0x001c1fff06157589 */ /* 0x000e6200000e0000 */
[----:B------:R-:W-:-:S02]  /*9560*/  ISETP.GE.OR P2, PT, R12, R43, P0 ;  /* 0x0000002b0c00720c */ /* 0x000fc40000746670 */
[----:B------:R-:W-:Y:S01]  /*9570*/  ISETP.GE.OR P0, PT, R2, R43, P0 ;  /* 0x0000002b0200720c */ /* 0x000fe20000706670 */
[----:B------:R-:W-:Y:S01]  /*9580*/  SHFL.IDX PT, R40, R9, 0x1, 0x1c1f ;  /* 0x003c1f0009287f89 */ /* 0x000fe200000e0000 */
[----:B------:R-:W-:Y:S01]  /*9590*/  LOP3.LUT R2, R7, 0x180, RZ, 0xc0, !PT ;  /* 0x0000018007027812 */ /* 0x000fe200078ec0ff */
[----:B------:R-:W-:Y:S01]  /*95a0*/  UIMAD UR8, UR9, UR10, URZ ;  /* 0x0000000a090872a4 */ /* 0x000fe2000f8e023f */
[----:B------:R-:W-:Y:S01]  /*95b0*/  LOP3.LUT R24, R25, 0x180, RZ, 0xc0, !PT ;  /* 0x0000018019187812 */ /* 0x000fe200078ec0ff */
[----:B------:R-:W2:Y:S01]  /*95c0*/  SHFL.IDX PT, R41, R6, 0x1, 0x1c1f ;  /* 0x003c1f0006297f89 */ /* 0x000ea200000e0000 */
[----:B------:R-:W-:Y:S02]  /*95d0*/  LOP3.LUT R36, R37, 0x180, RZ, 0xc0, !PT ;  /* 0x0000018025247812 */ /* 0x000fe400078ec0ff */
[----:B------:R-:W-:Y:S01]  /*95e0*/  LOP3.LUT R13, R4, 0x180, RZ, 0xc0, !PT ;  /* 0x00000180040d7812 */ /* 0x000fe200078ec0ff */
[----:B------:R-:W-:Y:S01]  /*95f0*/  UIMAD.WIDE.U32 UR6, UR4, UR10, URZ ;  /* 0x0000000a040672a5 */ /* 0x000fe2000f8e003f */
[----:B------:R-:W-:Y:S01]  /*9600*/  SHF.R.U64 R2, R2, 0x3, RZ ;  /* 0x0000000302027819 */ /* 0x000fe200000012ff */
[----:B------:R-:W-:Y:S01]  /*9610*/  UIMAD UR8, UR4, UR11, UR8 ;  /* 0x0000000b040872a4 */ /* 0x000fe2000f8e0208 */
[----:B------:R-:W-:Y:S01]  /*9620*/  SHF.R.U64 R32, R32, 0x3, RZ ;  /* 0x0000000320207819 */ /* 0x000fe200000012ff */
[----:B------:R-:W-:Y:S01]  /*9630*/  IMAD.X R29, RZ, RZ, R5, P3 ;  /* 0x000000ffff1d7224 */ /* 0x000fe200018e0605 */
[----:B------:R-:W-:Y:S01]  /*9640*/  SHF.R.U64 R24, R24, 0x3, RZ ;  /* 0x0000000318187819 */ /* 0x000fe200000012ff */
[----:B------:R-:W-:Y:S01]  /*9650*/  ULDC.64 UR10, c[0x0][0xae8] ;  /* 0x0002ba00000a7ab9 */ /* 0x000fe20000000a00 */
[----:B------:R-:W-:-:S02]  /*9660*/  SHF.R.U64 R36, R36, 0x3, RZ ;  /* 0x0000000324247819 */ /* 0x000fc400000012ff */
[----:B------:R-:W-:Y:S02]  /*9670*/  SHF.R.U64 R13, R13, 0x3, RZ ;  /* 0x000000030d0d7819 */ /* 0x000fe400000012ff */
[----:B------:R-:W-:Y:S01]  /*9680*/  LOP3.LUT R28, R2, R7, RZ, 0x3c, !PT ;  /* 0x00000007021c7212 */ /* 0x000fe200078e3cff */
[----:B-1----:R1:W-:Y:S01]  /*9690*/  @!P2 ST.E desc[UR52][R20.64], R3 ;  /* 0x000000031400a985 */ /* 0x0023e2000c101934 */
[----:B------:R-:W-:Y:S01]  /*96a0*/  IMAD R2, R23, 0x60, R152 ;  /* 0x0000006017027824 */ /* 0x000fe200078e0298 */
[----:B------:R-:W-:Y:S01]  /*96b0*/  LOP3.LUT R32, R32, R33, RZ, 0x3c, !PT ;  /* 0x0000002120207212 */ /* 0x000fe200078e3cff */
[----:B------:R-:W-:Y:S01]  /*96c0*/  UIADD3 UR7, UR7, UR8, URZ ;  /* 0x0000000807077290 */ /* 0x000fe2000fffe03f */
[----:B------:R-:W-:Y:S01]  /*96d0*/  LOP3.LUT R24, R24, R25, RZ, 0x3c, !PT ;  /* 0x0000001918187212 */ /* 0x000fe200078e3cff */
[----:B------:R-:W-:Y:S01]  /*96e0*/  UIMAD UR4, UR14, UR10, URZ ;  /* 0x0000000a0e0472a4 */ /* 0x000fe2000f8e023f */
[----:B------:R-:W-:Y:S01]  /*96f0*/  LOP3.LUT R36, R36, R37, RZ, 0x3c, !PT ;  /* 0x0000002524247212 */ /* 0x000fe200078e3cff */
[--C-:B------:R-:W-:Y:S01]  /*9700*/  IMAD.X R33, RZ, RZ, R5.reuse, P6 ;  /* 0x000000ffff217224 */ /* 0x100fe200030e0605 */
[----:B------:R-:W-:Y:S01]  /*9710*/  LOP3.LUT R12, R13, R4, RZ, 0x3c, !PT ;  /* 0x000000040d0c7212 */ /* 0x000fe200078e3cff */
[--C-:B------:R-:W-:Y:S01]  /*9720*/  IMAD.X R25, RZ, RZ, R5.reuse, P5 ;  /* 0x000000ffff197224 */ /* 0x100fe200028e0605 */
[----:B--2---:R2:W-:Y:S01]  /*9730*/  @!P0 ST.E desc[UR52][R40.64], R8 ;  /* 0x0000000828008985 */ /* 0x0045e2000c101934 */
[--C-:B------:R-:W-:Y:S01]  /*9740*/  IMAD.X R37, RZ, RZ, R5.reuse, P4 ;  /* 0x000000ffff257224 */ /* 0x100fe200020e0605 */
[----:B-1----:R-:W1:Y:S01]  /*9750*/  @P1 LDC R3, c[0x0][0xbf0] ;  /* 0x0002fc00ff031b82 */ /* 0x002e620000000800 */
[----:B------:R-:W-:Y:S01]  /*9760*/  IMAD.MOV.U32 R13, RZ, RZ, R5 ;  /* 0x000000ffff0d7224 */ /* 0x000fe200078e0005 */
[----:B------:R-:W-:Y:S01]  /*9770*/  UIMAD UR4, UR42, UR11, UR4 ;  /* 0x0000000b2a0472a4 */ /* 0x000fe2000f8e0204 */
[----:B------:R3:W5:Y:S01]  /*9780*/  LD.E.128 R4, desc[UR52][R10.64] ;  /* 0x000000340a047980 */ /* 0x000762000c101d00 */
[----:B------:R-:W-:Y:S01]  /*9790*/  UIMAD.WIDE.U32 UR6, UR42, UR10, UR6 ;  /* 0x0000000a2a0672a5 */ /* 0x000fe2000f8e0006 */
[----:B------:R-:W-:-:S02]  /*97a0*/  ULDC.64 UR8, c[0x0][0xaf0] ;  /* 0x0002bc0000087ab9 */ /* 0x000fc40000000a00 */
[----:B------:R-:W5:Y:S01]  /*97b0*/  LD.E.128 R12, desc[UR52][R12.64] ;  /* 0x000000340c0c7980 */ /* 0x000f62000c101d00 */
[----:B------:R-:W-:-:S03]  /*97c0*/  UIADD3 UR7, UR7, UR4, URZ ;  /* 0x0000000407077290 */ /* 0x000fc6000fffe03f */
[----:B------:R-:W5:Y:S01]  /*97d0*/  LD.E.128 R32, desc[UR52][R32.64] ;  /* 0x0000003420207980 */ /* 0x000f62000c101d00 */
[----:B---3--:R-:W-:Y:S01]  /*97e0*/  VIADD R11, R2, UR43 ;  /* 0x0000002b020b7c36 */ /* 0x008fe20008000000 */
[----:B------:R-:W-:Y:S02]  /*97f0*/  UIMAD UR4, UR41, UR8, URZ ;  /* 0x00000008290472a4 */ /* 0x000fe4000f8e023f */
[----:B------:R-:W5:Y:S01]  /*9800*/  LD.E.128 R24, desc[UR52][R24.64] ;  /* 0x0000003418187980 */ /* 0x000f62000c101d00 */
[----:B0-----:R-:W-:Y:S01]  /*9810*/  @P1 IMAD.HI.U32 R2, R11, R42, RZ ;  /* 0x0000002a0b021227 */ /* 0x001fe200078e00ff */
[----:B------:R-:W-:Y:S02]  /*9820*/  UIMAD UR4, UR40, UR9, UR4 ;  /* 0x00000009280472a4 */ /* 0x000fe4000f8e0204 */
[----:B------:R-:W5:Y:S01]  /*9830*/  LD.E.128 R36, desc[UR52][R36.64] ;  /* 0x0000003424247980 */ /* 0x000f62000c101d00 */
[----:B------:R-:W-:Y:S01]  /*9840*/  IMAD.MOV.U32 R9, RZ, RZ, R11 ;  /* 0x000000ffff097224 */ /* 0x000fe200078e000b */
[----:B------:R-:W-:-:S02]  /*9850*/  UIMAD.WIDE.U32 UR6, UR40, UR8, UR6 ;  /* 0x00000008280672a5 */ /* 0x000fc4000f8e0006 */
[----:B------:R-:W5:Y:S01]  /*9860*/  LD.E.128 R28, desc[UR52][R28.64] ;  /* 0x000000341c1c7980 */ /* 0x000f62000c101d00 */
[----:B-1----:R-:W-:Y:S01]  /*9870*/  @P1 SHF.R.U32.HI R9, RZ, R3, R2 ;  /* 0x00000003ff091219 */ /* 0x002fe20000011602 */
[----:B------:R-:W-:Y:S01]  /*9880*/  ULDC.64 UR8, c[0x0][0xae0] ;  /* 0x0002b80000087ab9 */ /* 0x000fe20000000a00 */
[----:B------:R-:W-:Y:S01]  /*9890*/  UIADD3 UR4, UR7, UR4, URZ ;  /* 0x0000000407047290 */ /* 0x000fe2000fffe03f */
[----:B------:R-:W-:Y:S01]  /*98a0*/  @!PT LDS RZ, [RZ] ;  /* 0x00000000fffff984 */ /* 0x000fe20000000800 */
[----:B------:R-:W-:Y:S01]  /*98b0*/  @!PT LDS RZ, [RZ] ;  /* 0x00000000fffff984 */ /* 0x000fe20000000800 */
[----:B------:R-:W-:Y:S01]  /*98c0*/  @!PT LDS RZ, [RZ] ;  /* 0x00000000fffff984 */ /* 0x000fe20000000800 */
[----:B------:R-:W-:Y:S01]  /*98d0*/  @!PT LDS RZ, [RZ] ;  /* 0x00000000fffff984 */ /* 0x000fe20000000800 */
[----:B------:R0:W-:Y:S06]  /*98e0*/  MEMBAR.ALL.CTA ;  /* 0x0000000000007992 */ /* 0x0001ec0000008000 */
[----:B0-----:R-:W0:Y:S01]  /*98f0*/  FENCE.VIEW.ASYNC.S ;  /* 0x00000000000073c6 */ /* 0x001e220000000000 */
[--C-:B--2---:R-:W-:Y:S01]  /*9900*/  SHF.R.S32.HI R8, RZ, 0x1f, R9.reuse ;  /* 0x0000001fff087819 */ /* 0x104fe20000011409 */
[----:B------:R-:W-:-:S02]  /*9910*/  IMAD.MOV R10, RZ, RZ, -R9 ;  /* 0x000000ffff0a7224 */ /* 0x000fc400078e0a09 */
        /* <DEDUP_REMOVED lines=39> */
.L_x_12504:
[----:B------:R-:W-:Y:S05]  /*9b90*/  BSYNC B1 ;  /* 0x0000000000017941 */ /* 0x000fea0003800000 */
.L_x_12503:
        /* <DEDUP_REMOVED lines=8> */
[C---:B-1-3--:R-:W-:Y:S02]  /*9c20*/  @!P2 LEA R10, P0, R19.reuse, R8, 0x1 ;  /* 0x00000008130aa211 */ /* 0x04afe400078008ff */
[----:B--2---:R-:W-:Y:S02]  /*9c30*/  @!P1 IMAD.WIDE R2, R18, 0x2, R8 ;  /* 0x0000000212029825 */ /* 0x004fe400078e0208 */
[----:B------:R-:W-:Y:S02]  /*9c40*/  @!P2 LEA.HI.X R11, R19, R9, R44, 0x1, P0 ;  /* 0x00000009130ba211 */ /* 0x000fe400000f0c2c */
[----:B------:R-:W-:Y:S01]  /*9c50*/  ISETP.GE.AND P0, PT, R22, UR4, PT ;  /* 0x0000000416007c0c */ /* 0x000fe2000bf06270 */
[----:B-----5:R0:W-:Y:S04]  /*9c60*/  @!P1 ST.E.128 desc[UR52][R2.64], R4 ;  /* 0x0000000402009985 */ /* 0x0201e8000c101d34 */
[----:B------:R0:W-:Y:S08]  /*9c70*/  @!P2 ST.E.128 desc[UR52][R10.64], R24 ;  /* 0x000000180a00a985 */ /* 0x0001f0000c101d34 */
[----:B------:R-:W-:Y:S05]  /*9c80*/  @P0 BRA `(.L_x_12505) ;  /* 0x0000000800980947 */ /* 0x000fea0003800000 */
[----:B0-----:R-:W-:-:S04]  /*9c90*/  LEA R2, P0, R22, R8, 0x1 ;  /* 0x0000000816027211 */ /* 0x001fc800078008ff */
[----:B------:R-:W-:-:S05]  /*9ca0*/  LEA.HI.X R3, R22, R9, R157, 0x1, P0 ;  /* 0x0000000916037211 */ /* 0x000fca00000f0c9d */
[----:B------:R4:W-:Y:S01]  /*9cb0*/  ST.E.128 desc[UR52][R2.64], R28 ;  /* 0x0000001c02007985 */ /* 0x0009e2000c101d34 */
[----:B------:R-:W-:Y:S05]  /*9cc0*/  BRA `(.L_x_12505) ;  /* 0x0000000800887947 */ /* 0x000fea0003800000 */
.L_x_12501:
        /* <DEDUP_REMOVED lines=37> */
.L_x_12506:
        /* <DEDUP_REMOVED lines=45> */
.L_x_12508:
[----:B------:R-:W-:Y:S05]  /*a1f0*/  BSYNC B1 ;  /* 0x0000000000017941 */ /* 0x000fea0003800000 */
.L_x_12507:
        /* <DEDUP_REMOVED lines=61> */
.L_x_12510:
[----:B------:R-:W-:Y:S05]  /*a5d0*/  BSYNC B1 ;  /* 0x0000000000017941 */ /* 0x000fea0003800000 */
.L_x_12509:
        /* <DEDUP_REMOVED lines=17> */
.L_x_12505:
[----:B------:R-:W-:Y:S05]  /*a6f0*/  BSYNC B0 ;  /* 0x0000000000007941 */ /* 0x000fea0003800000 */
.L_x_12500:
[----:B------:R-:W-:Y:S02]  /*a700*/  ULDC UR4, c[0x0][0xc3c] ;  /* 0x00030f0000047ab9 */ /* 0x000fe40000000800 */
[----:B------:R-:W-:-:S13]  /*a710*/  ISETP.GE.AND P0, PT, R47, UR4, PT ;  /* 0x000000042f007c0c */ /* 0x000fda000bf06270 */
[----:B------:R-:W-:Y:S05]  /*a720*/  @!P0 BRA `(.L_x_12511) ;  /* 0xffffff6400708947 */ /* 0x000fea000383ffff */
[----:B------:R-:W-:Y:S05]  /*a730*/  EXIT ;  /* 0x000000000000794d */ /* 0x000fea0003800000 */
.L_x_12458:
        /* <DEDUP_REMOVED lines=57> */
.L_x_12517:
        /* <DEDUP_REMOVED lines=12> */
.L_x_12516:
[----:B------:R-:W-:Y:S05]  /*ab90*/  BSYNC B0 ;  /* 0x0000000000007941 */ /* 0x000fea0003800000 */
.L_x_12515:
        /* <DEDUP_REMOVED lines=21> */
.L_x_12513:
        /* <DEDUP_REMOVED lines=23> */
[----:B------:R-:W-:-:S05]  /*ae60*/  IMAD.U32 R13, RZ, RZ, UR4 ;  /* 0x00000004ff0d7e24 */ /* 0x000fca000f8e00ff */
[----:B------:R0:W1:Y:S02]  /*ae70*/  SHFL.IDX PT, R24, R10, R13, 0x1f ;  /* 0x00001f0d0a187589 */ /* 0x00006400000e0000 */
.L_x_12518:
[----:B-1----:R-:W-:Y:S01]  /*ae80*/  IMAD R24, R24, R9, R14 ;  /* 0x0000000918187224 */ /* 0x002fe200078e020e */
[----:B------:R-:W-:Y:S01]  /*ae90*/  IABS R12, R6 ;  /* 0x00000006000c7213 */ /* 0x000fe20000000000 */
[----:B------:R-:W-:Y:S02]  /*aea0*/  IMAD.MOV.U32 R2, RZ, RZ, R16 ;  /* 0x000000ffff027224 */ /* 0x000fe400078e0010 */
[----:B------:R-:W-:Y:S02]  /*aeb0*/  IMAD.IADD R7, R7, 0x1, -R24 ;  /* 0x0000000107077824 */ /* 0x000fe400078e0a18 */
[----:B0-----:R-:W-:Y:S02]  /*aec0*/  IMAD R13, R2, R11, RZ ;  /* 0x0000000b020d7224 */ /* 0x001fe400078e02ff */
        /* <DEDUP_REMOVED lines=32> */
[----:B------:R-:W-:-:S04]  /*b0d0*/  IMAD.MOV.U32 R2, RZ, RZ, R12 ;  /* 0x000000ffff027224 */ /* 0x000fc800078e000c */
[----:B------:R-:W-:Y:S02]  /*b0e0*/  IMAD R7, R2, R9, RZ ;  /* 0x0000000902077224 */ /* 0x000fe400078e02ff */
[----:B------:R-:W-:-:S04]  /*b0f0*/  IMAD.MOV.U32 R2, RZ, RZ, RZ ;  /* 0x000000ffff027224 */ /* 0x000fc800078e00ff */
[----:B------:R-:W-:Y:S01]  /*b100*/  IMAD.HI.U32 R2, R3, R7, R2 ;  /* 0x0000000703027227 */ /* 0x000fe200078e0002 */
[----:B------:R-:W-:-:S04]  /*b110*/  LOP3.LUT R3, R15, R8, RZ, 0x3c, !PT ;  /* 0x000000080f037212 */ /* 0x000fc800078e3cff */
[----:B------:R-:W-:Y:S01]  /*b120*/  ISETP.GE.AND P2, PT, R3, RZ, PT ;  /* 0x000000ff0300720c */ /* 0x000fe20003f46270 */
[----:B------:R-:W-:-:S04]  /*b130*/  IMAD.HI.U32 R2, R2, R13, RZ ;  /* 0x0000000d02027227 */ /* 0x000fc800078e00ff */
[----:B------:R-:W-:Y:S02]  /*b140*/  IMAD R6, R2, R6, R13 ;  /* 0x0000000602067224 */ /* 0x000fe400078e020d */
[----:B------:R-:W-:-:S03]  /*b150*/  IMAD.IADD R3, R15, 0x1, R10 ;  /* 0x000000010f037824 */ /* 0x000fc600078e020a */
        /* <DEDUP_REMOVED lines=8> */
[----:B------:R-:W-:-:S03]  /*b1e0*/  IMAD.MOV R8, RZ, RZ, -R8 ;  /* 0x000000ffff087224 */ /* 0x000fc600078e0a08 */
[----:B------:R-:W-:Y:S01]  /*b1f0*/  LOP3.LUT R25, RZ, R2, RZ, 0x33, !PT ;  /* 0x00000002ff197212 */ /* 0x000fe200078e33ff */
[----:B------:R-:W-:-:S04]  /*b200*/  IMAD R26, R2, R8, R3 ;  /* 0x00000008021a7224 */ /* 0x000fc800078e0203 */
[----:B------:R-:W-:Y:S01]  /*b210*/  IMAD.IADD R25, R4, 0x1, R25 ;  /* 0x0000000104197824 */ /* 0x000fe200078e0219 */
[----:B------:R-:W-:Y:S06]  /*b220*/  BRA `(.L_x_12519) ;  /* 0x0000000000107947 */ /* 0x000fec0003800000 */
.L_x_12514:
[----:B------:R-:W-:Y:S01]  /*b230*/  IMAD.MOV.U32 R24, RZ, RZ, R7 ;  /* 0x000000ffff187224 */ /* 0x000fe200078e0007 */
[----:B------:R-:W-:Y:S01]  /*b240*/  ULDC UR40, c[0x0][0xc3c] ;  /* 0x00030f0000287ab9 */ /* 0x000fe20000000800 */
[----:B------:R-:W-:Y:S02]  /*b250*/  IMAD.MOV.U32 R25, RZ, RZ, RZ ;  /* 0x000000ffff197224 */ /* 0x000fe400078e00ff */
[----:B------:R-:W-:-:S07]  /*b260*/  IMAD.MOV.U32 R26, RZ, RZ, RZ ;  /* 0x000000ffff1a7224 */ /* 0x000fce00078e00ff */
.L_x_12519:
[----:B------:R-:W-:Y:S01]  /*b270*/  ISETP.NE.AND P0, PT, R5, RZ, PT ;  /* 0x000000ff0500720c */ /* 0x000fe20003f05270 */
[----:B------:R-:W-:-:S12]  /*b280*/  IMAD.U32 R27, RZ, RZ, UR40 ;  /* 0x00000028ff1b7e24 */ /* 0x000fd8000f8e00ff */
[----:B------:R-:W0:Y:S01]  /*b290*/  @!P0 S2R R3, SR_CgaCtaId ;  /* 0x0000000000038919 */ /* 0x000e220000008800 */
[----:B------:R-:W-:-:S04]  /*b2a0*/  @!P0 MOV R2, 0x400 ;  /* 0x0000040000028802 */ /* 0x000fc80000000f00 */
[----:B0-----:R-:W-:-:S05]  /*b2b0*/  @!P0 LEA R2, R3, R2, 0x18 ;  /* 0x0000000203028211 */ /* 0x001fca00078ec0ff */
[----:B------:R1:W-:Y:S01]  /*b2c0*/  @!P0 STS.128 [R2+0x19cd0], R24 ;  /* 0x019cd01802008388 */ /* 0x0003e20000000c00 */
[----:B------:R-:W-:Y:S06]  /*b2d0*/  BAR.ARV 0x5, 0x200 ;  /* 0x0148000000007b1d */ /* 0x000fec0000002000 */
.L_x_12512:
        /* <DEDUP_REMOVED lines=59> */
.L_x_12595:
        /* <DEDUP_REMOVED lines=51> */
.L_x_12521:
        /* <DEDUP_REMOVED lines=19> */
.L_x_12522:
        /* <DEDUP_REMOVED lines=11> */
.L_x_12523:
[----:B------:R-:W-:Y:S01]  /*bba0*/  R2UR UR6, R25 ;  /* 0x00000000190672ca */ /* 0x000fe200000e0000 */
[----:B------:R-:W-:Y:S01]  /*bbb0*/  ULDC UR4, c[0x0][0x448] ;  /* 0x0001120000047ab9 */ /* 0x000fe20000000800 */
[----:B------:R-:W-:Y:S01]  /*bbc0*/  UIADD3 UR36, -UR38, UR36, URZ ;  /* 0x0000002426247290 */ /* 0x000fe2000fffe13f */
[----:B------:R-:W-:Y:S01]  /*bbd0*/  BSSY B7, `(.L_x_12524) ;  /* 0x00003ae000077945 */ /* 0x000fe20003800000 */
[----:B------:R-:W-:Y:S02]  /*bbe0*/  UISETP.NE.AND UP0, UPT, UR4, 0x1, UPT ;  /* 0x000000010400788c */ /* 0x000fe4000bf05270 */
[----:B------:R-:W-:Y:S02]  /*bbf0*/  UIADD3 UR7, UR36, 0x80, -UR41 ;  /* 0x0000008024077890 */ /* 0x000fe4000fffe829 */
[----:B------:R-:W-:-:S05]  /*bc00*/  UP2UR UR49, UPR, URZ, 0x1 ;  /* 0x000000013f317883 */ /* 0x000fca0008000000 */
[----:B------:R-:W-:Y:S02]  /*bc10*/  UIMAD UR6, UR6, 0xc0, URZ ;  /* 0x000000c0060678a4 */ /* 0x000fe4000f8e023f */
        /* <DEDUP_REMOVED lines=34> */
.L_x_12525:
        /* <DEDUP_REMOVED lines=20> */
.L_x_12528:
[----:B------:R-:W-:Y:S05]  /*bf80*/  BSYNC B6 ;  /* 0x0000000000067941 */ /* 0x000fea0003800000 */
.L_x_12527:
        /* <DEDUP_REMOVED lines=24> */
.L_x_12530:
[----:B------:R-:W-:Y:S05]  /*c110*/  BSYNC B6 ;  /* 0x0000000000067941 */ /* 0x000fea0003800000 */
.L_x_12529:
        /* <DEDUP_REMOVED lines=20> */
.L_x_12532:
[----:B------:R-:W-:Y:S05]  /*c260*/  BSYNC B6 ;  /* 0x0000000000067941 */ /* 0x000fea0003800000 */
.L_x_12531:
        /* <DEDUP_REMOVED lines=19> */
.L_x_12534:
[----:B------:R-:W-:Y:S05]  /*c3a0*/  BSYNC B6 ;  /* 0x0000000000067941 */ /* 0x000fea0003800000 */
.L_x_12533:
        /* <DEDUP_REMOVED lines=66> */
.L_x_12615:
[----:B------:R-:W-:-:S05]  /*c7d0*/  SHF.R.S32.HI R3, RZ, 0x1f, R26 ;  /* 0x0000001fff037819 */ /* 0x000fca000001141a */
[----:B------:R1:W-:Y:S01]  /*c7e0*/  STL [R1], R3 ;  /* 0x0000000301007387 */ /* 0x0003e20000100800 */
[----:B------:R-:W-:Y:S05]  /*c7f0*/  @!P2 BRA `(.L_x_12536) ;  /* 0x000000000004a947 */ /* 0x000fea0003800000 */
[----:B------:R-:W-:Y:S01]  /*c800*/  BPT.TRAP 0x1 ;  /* 0x000000040000795c */ /* 0x000fe20000300000 */
.L_x_12536:
[----:B0-----:R-:W-:Y:S01]  /*c810*/  IMAD R5, R18, 0x8, R16 ;  /* 0x0000000812057824 */ /* 0x001fe200078e0210 */
[----:B------:R-:W-:Y:S01]  /*c820*/  SHF.L.U32 R21, R28, 0x1f, RZ ;  /* 0x0000001f1c157819 */ /* 0x000fe200000006ff */
[----:B------:R-:W-:Y:S01]  /*c830*/  BSSY B0, `(.L_x_12537) ;  /* 0x0000004000007945 */ /* 0x000fe20003800000 */
[----:B------:R-:W-:Y:S02]  /*c840*/  SHF.R.S32.HI R19, RZ, 0x1f, R0 ;  /* 0x0000001fff137819 */ /* 0x000fe40000011400 */
[----:B------:R-:W0:Y:S02]  /*c850*/  SYNCS.PHASECHK.TRANS64.TRYWAIT P0, [R5+URZ+0x19c80], R21 ;  /* 0x019c8015050075a7 */ /* 0x000e24000800017f */
[----:B0-----:R-:W-:Y:S05]  /*c860*/  @!P0 BRA `(.L_x_12538) ;  /* 0x0000004000648947 */ /* 0x001fea0003800000 */
.L_x_12616:
[----:B------:R-:W-:Y:S05]  /*c870*/  BSYNC B0 ;  /* 0x0000000000007941 */ /* 0x000fea0003800000 */
.L_x_12537:
        /* <DEDUP_REMOVED lines=51> */
.L_x_12622:
        /* <DEDUP_REMOVED lines=16> */
.L_x_12540:
        /* <DEDUP_REMOVED lines=11> */
.L_x_12541:
[----:B------:R2:W-:Y:S01]  /*cd60*/  SYNCS.ARRIVE.TRANS64.A1T0 RZ, [R5+URZ+0x19c70], RZ ;  /* 0x019c70ff05ff79a7 */ /* 0x0005e2000810003f */
[----:B------:R-:W-:Y:S05]  /*cd70*/  @!P3 BRA `(.L_x_12542) ;  /* 0x000000000004b947 */ /* 0x000fea0003800000 */
[----:B------:R-:W-:Y:S01]  /*cd80*/  BPT.TRAP 0x1 ;  /* 0x000000040000795c */ /* 0x000fe20000300000 */
.L_x_12542:
[----:B------:R-:W3:Y:S01]  /*cd90*/  SYNCS.PHASECHK.TRANS64.TRYWAIT P1, [R5+URZ+0x19c40], R21 ;  /* 0x019c4015050075a7 */ /* 0x000ee2000802017f */
[----:B------:R-:W-:Y:S04]  /*cda0*/  BSSY B0, `(.L_x_12543) ;  /* 0x0000002000007945 */ /* 0x000fe80003800000 */
[----:B---3--:R-:W-:Y:S05]  /*cdb0*/  @!P1 BRA `(.L_x_12544) ;  /* 0x0000004000089947 */ /* 0x008fea0003800000 */
.L_x_12623:
[----:B------:R-:W-:Y:S05]  /*cdc0*/  BSYNC B0 ;  /* 0x0000000000007941 */ /* 0x000fea0003800000 */
.L_x_12543:
        /* <DEDUP_REMOVED lines=44> */
.L_x_12629:
        /* <DEDUP_REMOVED lines=12> */
.L_x_12546:
        /* <DEDUP_REMOVED lines=11> */
.L_x_12547:
        /* <DEDUP_REMOVED lines=34> */
.L_x_12549:
[----:B------:R-:W-:Y:S05]  /*d420*/  BSYNC B6 ;  /* 0x0000000000067941 */ /* 0x000fea0003800000 */
.L_x_12548:
[----:B------:R-:W2:Y:S01]  /*d430*/  S2R R17, SR_TID.X ;  /* 0x0000000000117919 */ /* 0x000ea20000002100 */
[----:B0-----:R-:W0:Y:S01]  /*d440*/  S2R R2, SR_TID.X ;  /* 0x0000000000027919 */ /* 0x001e220000002100 */
[----:B------:R-:W-:Y:S01]  /*d450*/  UISETP.NE.AND UP0, UPT, UR49, URZ, UPT ;  /* 0x0000003f3100728c */ /* 0x000fe2000bf05270 */
[C---:B------:R-:W-:Y:S01]  /*d460*/  R2UR UR7, R26.reuse ;  /* 0x000000001a0772ca */ /* 0x040fe200000e0000 */
[----:B------:R-:W-:Y:S01]  /*d470*/  ULDC.64 UR8, c[0x0][0x2d8] ;  /* 0x0000b60000087ab9 */ /* 0x000fe20000000a00 */
[----:B------:R4:W5:Y:S01]  /*d480*/  LDL R9, [R1+0x18] ;  /* 0x0000180001097983 */ /* 0x0009620000100800 */
[----:B------:R-:W-:Y:S01]  /*d490*/  R2UR UR10, R26 ;  /* 0x000000001a0a72ca */ /* 0x000fe200000e0000 */
[----:B------:R-:W4:Y:S01]  /*d4a0*/  LDC R8, c[0x0][0x448] ;  /* 0x00011200ff087b82 */ /* 0x000f220000000800 */
[----:B--2---:R-:W-:-:S05]  /*d4b0*/  IMAD.SHL.U32 R19, R17, 0x40, RZ ;  /* 0x0000004011137824 */ /* 0x004fca00078e00ff */
[----:B------:R-:W-:Y:S01]  /*d4c0*/  @UP0 ULDC UR4, c[0x0][0x44c] ;  /* 0x0001130000040ab9 */ /* 0x000fe20000000800 */
[----:B------:R-:W2:Y:S01]  /*d4d0*/  LDL R17, [R1] ;  /* 0x0000000001117983 */ /* 0x000ea20000100800 */
[----:B0-----:R-:W-:Y:S01]  /*d4e0*/  LOP3.LUT R2, R2, 0x7f, RZ, 0xc0, !PT ;  /* 0x0000007f02027812 */ /* 0x001fe200078ec0ff */
[----:B------:R-:W-:Y:S01]  /*d4f0*/  UMOV UR5, UR45 ;  /* 0x0000002d00057c82 */ /* 0x000fe20008000000 */
[----:B------:R-:W-:Y:S01]  /*d500*/  LOP3.LUT R19, R19, 0x40, RZ, 0xc0, !PT ;  /* 0x0000004013137812 */ /* 0x000fe200078ec0ff */
[----:B------:R-:W-:Y:S01]  /*d510*/  @UP0 ULDC UR12, c[0x0][0x44c] ;  /* 0x00011300000c0ab9 */ /* 0x000fe20000000800 */
[----:B------:R-:W-:Y:S02]  /*d520*/  SHF.R.U32.HI R2, RZ, 0x1, R2 ;  /* 0x00000001ff027819 */ /* 0x000fe40000011602 */
[----:B------:R-:W-:Y:S02]  /*d530*/  PLOP3.LUT P0, PT, PT, PT, UP0, 0x80, 0x0 ;  /* 0x000000000000781c */ /* 0x000fe40003f0f008 */
[----:B------:R-:W-:-:S05]  /*d540*/  LOP3.LUT R2, R2, R19, RZ, 0xfc, !PT ;  /* 0x0000001302027212 */ /* 0x000fca00078efcff */
[----:B------:R-:W-:-:S06]  /*d550*/  IMAD R0, R25, 0xc0, R2 ;  /* 0x000000c019007824 */ /* 0x000fcc00078e0202 */
[----:B------:R-:W-:Y:S01]  /*d560*/  @P0 IMAD.HI.U32 R3, R0, UR4, RZ ;  /* 0x0000000400030c27 */ /* 0x000fe2000f8e00ff */
[----:B------:R-:W-:Y:S01]  /*d570*/  PLOP3.LUT P0, PT, PT, PT, UP0, 0x80, 0x0 ;  /* 0x000000000000781c */ /* 0x000fe20003f0f008 */
[----:B------:R-:W-:Y:S02]  /*d580*/  UMOV UR4, UR36 ;  /* 0x0000002400047c82 */ /* 0x000fe40008000000 */
[----:B------:R-:W-:Y:S01]  /*d590*/  UIMAD.WIDE.U32 UR4, UR7, UR8, UR4 ;  /* 0x00000008070472a5 */ /* 0x000fe2000f8e0004 */
[----:B------:R-:W-:Y:S02]  /*d5a0*/  IMAD.MOV.U32 R2, RZ, RZ, R0 ;  /* 0x000000ffff027224 */ /* 0x000fe400078e0000 */
[----:B------:R-:W-:-:S07]  /*d5b0*/  @UP0 ULDC UR7, c[0x0][0x450] ;  /* 0x0001140000070ab9 */ /* 0x000fce0000000800 */
[----:B------:R-:W-:-:S04]  /*d5c0*/  @P0 SHF.R.U32.HI R2, RZ, UR7, R3 ;  /* 0x00000007ff020c19 */ /* 0x000fc80008011603 */
[--C-:B-1-3--:R-:W-:Y:S01]  /*d5d0*/  SHF.R.S32.HI R5, RZ, 0x1f, R2.reuse ;  /* 0x0000001fff057819 */ /* 0x10afe20000011402 */
[----:B------:R-:W-:-:S04]  /*d5e0*/  IMAD.MOV R4, RZ, RZ, -R2 ;  /* 0x000000ffff047224 */ /* 0x000fc800078e0a02 */
[----:B----4-:R-:W-:Y:S02]  /*d5f0*/  IMAD R4, R8, R4, R0 ;  /* 0x0000000408047224 */ /* 0x010fe400078e0200 */
        /* <DEDUP_REMOVED lines=11> */
[----:B------:R-:W-:Y:S01]  /*d6b0*/  UIADD3 UR5, UR5, UR6, URZ ;  /* 0x0000000605057290 */ /* 0x000fe2000fffe03f */
[----:B------:R-:W-:-:S02]  /*d6c0*/  IMAD R5, R5, UR8, RZ ;  /* 0x0000000805057c24 */ /* 0x000fc4000f8e02ff */
[----:B------:R-:W-:Y:S01]  /*d6d0*/  IMAD.U32 R6, RZ, RZ, UR8 ;  /* 0x00000008ff067e24 */ /* 0x000fe2000f8e00ff */
[----:B------:R-:W-:Y:S01]  /*d6e0*/  ULDC.64 UR6, c[0x0][0x2c8] ;  /* 0x0000b20000067ab9 */ /* 0x000fe20000000a00 */
[C---:B------:R-:W-:Y:S02]  /*d6f0*/  IMAD R5, R2.reuse, UR9, R5 ;  /* 0x0000000902057c24 */ /* 0x040fe4000f8e0205 */
[----:B------:R-:W-:-:S04]  /*d700*/  IMAD.WIDE.U32 R2, R2, R6, UR4 ;  /* 0x0000000402027e25 */ /* 0x000fc8000f8e0006 */
        /* <DEDUP_REMOVED lines=8> */
[----:B------:R-:W0:-:S12]  /*d790*/  S2R R17, SR_TID.X ;  /* 0x0000000000117919 */ /* 0x000e180000002100 */
[----:B------:R-:W-:Y:S01]  /*d7a0*/  @P0 IMAD.HI.U32 R3, R0, UR12, RZ ;  /* 0x0000000c00030c27 */ /* 0x000fe2000f8e00ff */
[----:B------:R-:W-:Y:S01]  /*d7b0*/  PLOP3.LUT P0, PT, PT, PT, UP0, 0x80, 0x0 ;  /* 0x000000000000781c */ /* 0x000fe20003f0f008 */
[----:B------:R-:W-:Y:S02]  /*d7c0*/  @UP0 ULDC UR12, c[0x0][0x450] ;  /* 0x00011400000c0ab9 */ /* 0x000fe40000000800 */
[----:B------:R-:W-:-:S10]  /*d7d0*/  IMAD.MOV.U32 R2, RZ, RZ, R0 ;  /* 0x000000ffff027224 */ /* 0x000fd400078e0000 */
[----:B------:R-:W-:-:S05]  /*d7e0*/  @P0 SHF.R.U32.HI R2, RZ, UR12, R3 ;  /* 0x0000000cff020c19 */ /* 0x000fca0008011603 */
        /* <DEDUP_REMOVED lines=9> */
[----:B0-----:R-:W-:Y:S02]  /*d880*/  IMAD.SHL.U32 R19, R17, 0x10, RZ ;  /* 0x0000001011137824 */ /* 0x001fe400078e00ff */
        /* <DEDUP_REMOVED lines=41> */
.L_x_12636:
        /* <DEDUP_REMOVED lines=12> */
.L_x_12552:
[----:B------:R-:W-:Y:S05]  /*dbe0*/  BSYNC B0 ;  /* 0x0000000000007941 */ /* 0x000fea0003800000 */
.L_x_12551:
[----:B------:R-:W-:Y:S01]  /*dbf0*/  NOP ;  /* 0x0000000000007918 */ /* 0x000fe20000000000 */
[----:B------:R-:W-:-:S13]  /*dc00*/  PLOP3.LUT P0, PT, PT, PT, PT, 0x80, 0x0 ;  /* 0x000000000000781c */ /* 0x000fda0003f0f070 */
.L_x_12553:
        /* <DEDUP_REMOVED lines=18> */
.L_x_12637:
[----:B------:R-:W-:Y:S05]  /*dd30*/  BSYNC B0 ;  /* 0x0000000000007941 */ /* 0x000fea0003800000 */
.L_x_12554:
[----:B------:R-:W-:-:S06]  /*dd40*/  UISETP.GE.AND UP0, UPT, UR42, 0x2, UPT ;  /* 0x000000022a00788c */ /* 0x000fcc000bf06270 */
[----:B------:R-:W-:-:S13]  /*dd50*/  PLOP3.LUT P0, PT, PT, PT, UP0, 0x80, 0x0 ;  /* 0x000000000000781c */ /* 0x000fda0003f0f008 */
[----:B------:R-:W-:Y:S05]  /*dd60*/  @!P0 BRA `(.L_x_12556) ;  /* 0x0000001000748947 */ /* 0x000fea0003800000 */
[----:B------:R-:W-:Y:S01]  /*dd70*/  UIADD3 UR4, UR42, -0x2, URZ ;  /* 0xfffffffe2a047890 */ /* 0x000fe2000fffe03f */
[----:B------:R-:W-:Y:S02]  /*dd80*/  IMAD.MOV.U32 R5, RZ, RZ, R28 ;  /* 0x000000ffff057224 */ /* 0x000fe400078e001c */
[----:B------:R-:W-:-:S03]  /*dd90*/  IMAD.MOV.U32 R4, RZ, RZ, R18 ;  /* 0x000000ffff047224 */ /* 0x000fc600078e0012 */
[----:B------:R-:W-:-:S07]  /*dda0*/  IMAD.U32 R19, RZ, RZ, UR4 ;  /* 0x00000004ff137e24 */ /* 0x000fce000f8e00ff */
.L_x_12576:
        /* <DEDUP_REMOVED lines=42> */
.L_x_12557:
[----:B------:R-:W-:Y:S01]  /*e050*/  IMAD R0, R18, 0x8, R16 ;  /* 0x0000000812007824 */ /* 0x000fe200078e0210 */
[----:B------:R-:W-:Y:S01]  /*e060*/  SHF.L.U32 R10, R28, 0x1f, RZ ;  /* 0x0000001f1c0a7819 */ /* 0x000fe200000006ff */
[----:B------:R-:W-:Y:S01]  /*e070*/  BSSY B0, `(.L_x_12558) ;  /* 0x0000004000007945 */ /* 0x000fe20003800000 */
[----:B------:R-:W-:Y:S02]  /*e080*/  SHF.R.S32.HI R9, RZ, 0x1f, R8 ;  /* 0x0000001fff097819 */ /* 0x000fe40000011408 */
[----:B------:R-:W0:Y:S02]  /*e090*/  SYNCS.PHASECHK.TRANS64.TRYWAIT P0, [R0+URZ+0x19c80], R10 ;  /* 0x019c800a000075a7 */ /* 0x000e24000800017f */
[----:B0-----:R-:W-:Y:S05]  /*e0a0*/  @!P0 BRA `(.L_x_12559) ;  /* 0x0000003400088947 */ /* 0x001fea0003800000 */
.L_x_12638:
[----:B------:R-:W-:Y:S05]  /*e0b0*/  BSYNC B0 ;  /* 0x0000000000007941 */ /* 0x000fea0003800000 */
.L_x_12558:
        /* <DEDUP_REMOVED lines=43> */
.L_x_12644:
        /* <DEDUP_REMOVED lines=10> */
.L_x_12561:
        /* <DEDUP_REMOVED lines=11> */
.L_x_12562:
[----:B------:R2:W-:Y:S01]  /*e4c0*/  SYNCS.ARRIVE.TRANS64.A1T0 RZ, [R0+URZ+0x19c70], RZ ;  /* 0x019c70ff00ff79a7 */ /* 0x0005e2000810003f */
[----:B------:R-:W-:Y:S05]  /*e4d0*/  @!P3 BRA `(.L_x_12563) ;  /* 0x000000000004b947 */ /* 0x000fea0003800000 */
[----:B------:R-:W-:Y:S01]  /*e4e0*/  BPT.TRAP 0x1 ;  /* 0x000000040000795c */ /* 0x000fe20000300000 */
.L_x_12563:
[----:B------:R-:W3:Y:S01]  /*e4f0*/  SYNCS.PHASECHK.TRANS64.TRYWAIT P0, [R0+URZ+0x19c40], R10 ;  /* 0x019c400a000075a7 */ /* 0x000ee2000800017f */
[----:B------:R-:W-:Y:S04]  /*e500*/  BSSY B0, `(.L_x_12564) ;  /* 0x0000002000007945 */ /* 0x000fe80003800000 */
[----:B---3--:R-:W-:Y:S05]  /*e510*/  @!P0 BRA `(.L_x_12565) ;  /* 0x00000030009c8947 */ /* 0x008fea0003800000 */
.L_x_12645:
[----:B------:R-:W-:Y:S05]  /*e520*/  BSYNC B0 ;  /* 0x0000000000007941 */ /* 0x000fea0003800000 */
.L_x_12564:
        /* <DEDUP_REMOVED lines=40> */
.L_x_12651:
        /* <DEDUP_REMOVED lines=10> */
.L_x_12567:
        /* <DEDUP_REMOVED lines=11> */
.L_x_12568:
[----:B------:R2:W-:Y:S02]  /*e900*/  SYNCS.ARRIVE.TRANS64.A1T0 RZ, [R0+URZ+0x19c30], RZ ;  /* 0x019c30ff00ff79a7 */ /* 0x0005e4000810003f */
[----:B--23--:R-:W-:-:S05]  /*e910*/  IMAD.U32 R0, RZ, RZ, UR47 ;  /* 0x0000002fff007e24 */ /* 0x00cfca000f8e00ff */
[----:B------:R-:W-:-:S13]  /*e920*/  ISETP.NE.AND P0, PT, R0, 0x3, PT ;  /* 0x000000030000780c */ /* 0x000fda0003f05270 */
[----:B------:R-:W-:Y:S05]  /*e930*/  @!P0 BRA `(.L_x_12569) ;  /* 0x0000000000048947 */ /* 0x000fea0003800000 */
[----:B------:R-:W-:Y:S01]  /*e940*/  BPT.TRAP 0x1 ;  /* 0x000000040000795c */ /* 0x000fe20000300000 */
.L_x_12569:
[----:B------:R-:W-:Y:S01]  /*e950*/  LOP3.LUT R0, R5, 0x1, RZ, 0x3c, !PT ;  /* 0x0000000105007812 */ /* 0x000fe200078e3cff */
[----:B------:R-:W-:Y:S01]  /*e960*/  IMAD R2, R4, 0x8, R16 ;  /* 0x0000000804027824 */ /* 0x000fe200078e0210 */
[----:B------:R-:W-:Y:S02]  /*e970*/  BSSY B0, `(.L_x_12570) ;  /* 0x0000004000007945 */ /* 0x000fe40003800000 */
[----:B------:R-:W-:-:S04]  /*e980*/  SHF.L.U32 R0, R0, 0x1f, RZ ;  /* 0x0000001f00007819 */ /* 0x000fc800000006ff */
[----:B------:R-:W0:Y:S02]  /*e990*/  SYNCS.PHASECHK.TRANS64.TRYWAIT P2, [R2+URZ+0x19c70], R0 ;  /* 0x019c7000020075a7 */ /* 0x000e24000804017f */
[----:B0-----:R-:W-:Y:S05]  /*e9a0*/  @!P2 BRA `(.L_x_12571) ;  /* 0x000000300024a947 */ /* 0x001fea0003800000 */
.L_x_12652:
[----:B------:R-:W-:Y:S05]  /*e9b0*/  BSYNC B0 ;  /* 0x0000000000007941 */ /* 0x000fea0003800000 */
.L_x_12570:
[----:B------:R-:W-:-:S05]  /*e9c0*/  IMAD.U32 R3, RZ, RZ, UR46 ;  /* 0x0000002eff037e24 */ /* 0x000fca000f8e00ff */
[----:B------:R-:W-:-:S13]  /*e9d0*/  ISETP.NE.AND P2, PT, R3, 0x3, PT ;  /* 0x000000030300780c */ /* 0x000fda0003f45270 */
[----:B------:R-:W-:Y:S05]  /*e9e0*/  @!P2 BRA `(.L_x_12572) ;  /* 0x000000000004a947 */ /* 0x000fea0003800000 */
[----:B------:R-:W-:Y:S01]  /*e9f0*/  BPT.TRAP 0x1 ;  /* 0x000000040000795c */ /* 0x000fe20000300000 */
.L_x_12572:
[----:B------:R-:W-:Y:S01]  /*ea00*/  SHF.L.U32 R3, R5, 0x1f, RZ ;  /* 0x0000001f05037819 */ /* 0x000fe200000006ff */
[----:B0-----:R-:W-:-:S03]  /*ea10*/  IMAD R0, R4, 0x3000, RZ ;  /* 0x0000300004007824 */ /* 0x001fc600078e02ff */
[----:B------:R-:W0:Y:S02]  /*ea20*/  SYNCS.PHASECHK.TRANS64.TRYWAIT P2, [R2+URZ+0x19c60], R3 ;  /* 0x019c6003020075a7 */ /* 0x000e24000804017f */
[----:B0-----:R-:W-:Y:S05]  /*ea30*/  @!P2 BRA `(.L_x_12573) ;  /* 0x000000300014a947 */ /* 0x001fea0003800000 */
.L_x_12653:
        /* <DEDUP_REMOVED lines=69> */
.L_x_12574:
[----:B-1----:R1:W-:Y:S01]  /*ee90*/  SYNCS.ARRIVE.TRANS64.A1T0 RZ, [R2+URZ+0x19c50], RZ ;  /* 0x019c50ff02ff79a7 */ /* 0x0023e2000810003f */
[----:B------:R-:W-:Y:S06]  /*eea0*/  BAR.SYNC.DEFER_BLOCKING 0x2, 0x80 ;  /* 0x0082000000007b1d */ /* 0x000fec0000010000 */
[----:B------:R-:W-:Y:S05]  /*eeb0*/  @!P0 BRA `(.L_x_12575) ;  /* 0x0000000000048947 */ /* 0x000fea0003800000 */
[----:B------:R-:W-:Y:S01]  /*eec0*/  BPT.TRAP 0x1 ;  /* 0x000000040000795c */ /* 0x000fe20000300000 */
.L_x_12575:
[----:B------:R-:W2:Y:S01]  /*eed0*/  LDL R0, [R1+0xc] ;  /* 0x00000c0001007983 */ /* 0x000ea20000100800 */
[----:B-1----:R-:W-:Y:S02]  /*eee0*/  VIADD R2, R2, 0x19c80 ;  /* 0x00019c8002027836 */ /* 0x002fe40000000000 */
[----:B------:R-:W-:Y:S02]  /*eef0*/  IMAD.MOV.U32 R5, RZ, RZ, R28 ;  /* 0x000000ffff057224 */ /* 0x000fe400078e001c */
[----:B------:R-:W-:Y:S01]  /*ef00*/  IMAD.MOV.U32 R4, RZ, RZ, R18 ;  /* 0x000000ffff047224 */ /* 0x000fe200078e0012 */
[----:B--2---:R-:W-:-:S04]  /*ef10*/  PRMT R2, R0, 0x654, R2 ;  /* 0x0000065400027816 */ /* 0x004fc80000000002 */
[----:B------:R2:W-:Y:S01]  /*ef20*/  SYNCS.ARRIVE.TRANS64.RED.A1T0 RZ, [R2+URZ], RZ ;  /* 0x000000ff02ff79a7 */ /* 0x0005e2000810043f */
[----:B------:R-:W-:Y:S05]  /*ef30*/  @P1 BRA `(.L_x_12576) ;  /* 0xffffffec009c1947 */ /* 0x000fea000383ffff */
.L_x_12556:
        /* <DEDUP_REMOVED lines=19> */
.L_x_12578:
[----:B------:R-:W-:Y:S05]  /*f070*/  BSYNC B0 ;  /* 0x0000000000007941 */ /* 0x000fea0003800000 */
.L_x_12577:
[----:B------:R-:W-:Y:S05]  /*f080*/  @!P0 BRA `(.L_x_12579) ;  /* 0x0000000000048947 */ /* 0x000fea0003800000 */
[----:B------:R-:W-:Y:S01]  /*f090*/  BPT.TRAP 0x1 ;  /* 0x000000040000795c */ /* 0x000fe20000300000 */
.L_x_12579:
[----:B0-----:R-:W-:Y:S01]  /*f0a0*/  LOP3.LUT R3, R28, 0x1, RZ, 0x3c, !PT ;  /* 0x000000011c037812 */ /* 0x001fe200078e3cff */
[----:B------:R-:W-:Y:S01]  /*f0b0*/  IMAD R0, R18, 0x8, R16 ;  /* 0x0000000812007824 */ /* 0x000fe200078e0210 */
[----:B------:R-:W-:Y:S02]  /*f0c0*/  BSSY B0, `(.L_x_12580) ;  /* 0x0000004000007945 */ /* 0x000fe40003800000 */
[----:B------:R-:W-:-:S04]  /*f0d0*/  SHF.L.U32 R3, R3, 0x1f, RZ ;  /* 0x0000001f03037819 */ /* 0x000fc800000006ff */
[----:B------:R-:W0:Y:S02]  /*f0e0*/  SYNCS.PHASECHK.TRANS64.TRYWAIT P1, [R0+URZ+0x19c70], R3 ;  /* 0x019c7003000075a7 */ /* 0x000e24000802017f */
[----:B0-----:R-:W-:Y:S05]  /*f0f0*/  @!P1 BRA `(.L_x_12581) ;  /* 0x0000002800789947 */ /* 0x001fea0003800000 */
.L_x_12654:
[----:B------:R-:W-:Y:S05]  /*f100*/  BSYNC B0 ;  /* 0x0000000000007941 */ /* 0x000fea0003800000 */
.L_x_12580:
[----:B------:R-:W-:-:S05]  /*f110*/  IMAD.U32 R2, RZ, RZ, UR46 ;  /* 0x0000002eff027e24 */ /* 0x000fca000f8e00ff */
[----:B------:R-:W-:-:S13]  /*f120*/  ISETP.NE.AND P1, PT, R2, 0x3, PT ;  /* 0x000000030200780c */ /* 0x000fda0003f25270 */
[----:B------:R-:W-:Y:S05]  /*f130*/  @!P1 BRA `(.L_x_12582) ;  /* 0x0000000000049947 */ /* 0x000fea0003800000 */
[----:B------:R-:W-:Y:S01]  /*f140*/  BPT.TRAP 0x1 ;  /* 0x000000040000795c */ /* 0x000fe20000300000 */
.L_x_12582:
[----:B0-----:R-:W-:-:S04]  /*f150*/  SHF.L.U32 R3, R28, 0x1f, RZ ;  /* 0x0000001f1c037819 */ /* 0x001fc800000006ff */
[----:B------:R-:W0:Y:S02]  /*f160*/  SYNCS.PHASECHK.TRANS64.TRYWAIT P1, [R0+URZ+0x19c60], R3 ;  /* 0x019c6003000075a7 */ /* 0x000e24000802017f */
[----:B0-----:R-:W-:Y:S05]  /*f170*/  @!P1 BRA `(.L_x_12583) ;  /* 0x00000028006c9947 */ /* 0x001fea0003800000 */
.L_x_12655:
        /* <DEDUP_REMOVED lines=70> */
.L_x_12584:
[----:B-1----:R1:W-:Y:S01]  /*f5e0*/  SYNCS.ARRIVE.TRANS64.A1T0 RZ, [R0+URZ+0x19c50], RZ ;  /* 0x019c50ff00ff79a7 */ /* 0x0023e2000810003f */
[----:B------:R-:W-:Y:S06]  /*f5f0*/  BAR.SYNC.DEFER_BLOCKING 0x2, 0x80 ;  /* 0x0082000000007b1d */ /* 0x000fec0000010000 */
[----:B------:R-:W-:Y:S05]  /*f600*/  @!P0 BRA `(.L_x_12585) ;  /* 0x0000000000048947 */ /* 0x000fea0003800000 */
[----:B------:R-:W-:Y:S01]  /*f610*/  BPT.TRAP 0x1 ;  /* 0x000000040000795c */ /* 0x000fe20000300000 */
.L_x_12585:
        /* <DEDUP_REMOVED lines=9> */
.L_x_12526:
[----:B------:R-:W-:Y:S05]  /*f6b0*/  BSYNC B7 ;  /* 0x0000000000077941 */ /* 0x000fea0003800000 */
.L_x_12524:
        /* <DEDUP_REMOVED lines=13> */
.L_x_12586:
        /* <DEDUP_REMOVED lines=29> */
[----:B------:R-:W-:Y:S04]  /*f960*/  SHFL.IDX PT, R2, R24, 0x1, 0x1f ;  /* 0x00201f0018027f89 */ /* 0x000fe800000e0000 */
[----:B------:R-:W2:Y:S02]  /*f970*/  SHFL.UP PT, R0, R7, 0x10, RZ ;  /* 0x0600000007007989 */ /* 0x000ea400000e00ff */
[----:B--2---:R-:W-:-:S05]  /*f980*/  SEL R0, R0, RZ, P5 ;  /* 0x000000ff00007207 */ /* 0x004fca0002800000 */
[----:B------:R-:W-:Y:S02]  /*f990*/  IMAD.IADD R6, R7, 0x1, R0 ;  /* 0x0000000107067824 */ /* 0x000fe400078e0200 */
[----:B------:R-:W-:Y:S04]  /*f9a0*/  SHFL.IDX PT, R0, R24, RZ, 0x1f ;  /* 0x00001fff18007589 */ /* 0x000fe800000e0000 */
[----:B------:R-:W1:Y:S02]  /*f9b0*/  SHFL.IDX PT, R5, R6, 0x1f, 0x1f ;  /* 0x03e01f0006057f89 */ /* 0x000e6400000e0000 */
[----:B-1----:R-:W-:-:S04]  /*f9c0*/  IMAD R5, R5, R4, RZ ;  /* 0x0000000405057224 */ /* 0x002fc800078e02ff */
[----:B------:R-:W-:-:S05]  /*f9d0*/  IMAD.IADD R24, R2, 0x1, R5 ;  /* 0x0000000102187824 */ /* 0x000fca00078e0205 */
[----:B------:R-:W-:-:S13]  /*f9e0*/  ISETP.GT.AND P6, PT, R24, R0, PT ;  /* 0x000000001800720c */ /* 0x000fda0003fc4270 */
[----:B------:R-:W-:Y:S05]  /*f9f0*/  @P6 BRA `(.L_x_12588) ;  /* 0x0000000000946947 */ /* 0x000fea0003800000 */
.L_x_12592:
[----:B------:R-:W-:-:S04]  /*fa00*/  UIADD3 UR40, UR40, 0x1f, URZ ;  /* 0x0000001f28287890 */ /* 0x000fc8000fffe03f */
[----:B------:R-:W-:-:S06]  /*fa10*/  UISETP.GE.AND UP0, UPT, UR40, UR4, UPT ;  /* 0x000000042800728c */ /* 0x000fcc000bf06270 */
[----:B------:R-:W-:-:S13]  /*fa20*/  PLOP3.LUT P6, PT, PT, PT, UP0, 0x40, 0x0 ;  /* 0x000000000000781c */ /* 0x000fda0003fce808 */
[----:B------:R-:W-:Y:S05]  /*fa30*/  @!P6 BRA `(.L_x_12589) ;  /* 0x0000000400c8e947 */ /* 0x000fea0003800000 */
[----:B------:R-:W1:Y:S01]  /*fa40*/  S2R R2, SR_TID.X ;  /* 0x0000000000027919 */ /* 0x000e620000002100 */
[----:B------:R-:W-:Y:S01]  /*fa50*/  BSSY B0, `(.L_x_12590) ;  /* 0x0000009000007945 */ /* 0x000fe20003800000 */
[----:B------:R-:W-:Y:S01]  /*fa60*/  IMAD.MOV.U32 R25, RZ, RZ, RZ ;  /* 0x000000ffff197224 */ /* 0x000fe200078e00ff */
[----:B-1----:R-:W-:-:S05]  /*fa70*/  LOP3.LUT R2, R2, 0x1f, RZ, 0xc0, !PT ;  /* 0x0000001f02027812 */ /* 0x002fca00078ec0ff */
[----:B------:R-:W-:-:S05]  /*fa80*/  VIADD R5, R2, UR40 ;  /* 0x0000002802057c36 */ /* 0x000fca0008000000 */
[----:B------:R-:W-:-:S13]  /*fa90*/  ISETP.GE.OR P6, PT, R5, UR4, !P0 ;  /* 0x0000000405007c0c */ /* 0x000fda000c7c6670 */
[----:B------:R-:W-:Y:S05]  /*faa0*/  @P6 BRA `(.L_x_12591) ;  /* 0x00000000000c6947 */ /* 0x000fea0003800000 */
[----:B------:R-:W1:Y:S02]  /*fab0*/  LDC.64 R2, c[0x0][0xc80] ;  /* 0x00032000ff027b82 */ /* 0x000e640000000a00 */
[----:B-1----:R-:W-:-:S05]  /*fac0*/  IMAD.WIDE R2, R5, 0x4, R2 ;  /* 0x0000000405027825 */ /* 0x002fca00078e0202 */
[----:B------:R1:W5:Y:S02]  /*fad0*/  LDG.E R25, desc[UR52][R2.64] ;  /* 0x0000003402197981 */ /* 0x000364000c1e1900 */
.L_x_12591:
[----:B------:R-:W-:Y:S05]  /*fae0*/  BSYNC B0 ;  /* 0x0000000000007941 */ /* 0x000fea0003800000 */
.L_x_12590:
[----:B-1---5:R-:W1:Y:S02]  /*faf0*/  SHFL.UP PT, R2, R25, 0x1, RZ ;  /* 0x0420000019027989 */ /* 0x022e6400000e00ff */
        /* <DEDUP_REMOVED lines=12> */
[----:B-1----:R-:W-:Y:S02]  /*fbc0*/  SEL R7, R4, RZ, P5 ;  /* 0x000000ff04077207 */ /* 0x002fe40002800000 */
[----:B------:R-:W1:Y:S03]  /*fbd0*/  LDC R4, c[0x0][0xc38] ;  /* 0x00030e00ff047b82 */ /* 0x000e660000000800 */
[----:B------:R-:W-:-:S05]  /*fbe0*/  IMAD.IADD R6, R6, 0x1, R7 ;  /* 0x0000000106067824 */ /* 0x000fca00078e0207 */
[----:B------:R-:W1:Y:S02]  /*fbf0*/  SHFL.IDX PT, R7, R6, 0x1f, 0x1f ;  /* 0x03e01f0006077f89 */ /* 0x000e6400000e0000 */
[----:B-1----:R-:W-:-:S04]  /*fc00*/  IMAD R7, R7, R4, RZ ;  /* 0x0000000407077224 */ /* 0x002fc800078e02ff */
[----:B------:R-:W-:-:S05]  /*fc10*/  IMAD.IADD R24, R7, 0x1, R24 ;  /* 0x0000000107187824 */ /* 0x000fca00078e0218 */
[----:B------:R-:W-:-:S13]  /*fc20*/  ISETP.GT.AND P6, PT, R24, R0, PT ;  /* 0x000000001800720c */ /* 0x000fda0003fc4270 */
[----:B------:R-:W-:Y:S05]  /*fc30*/  @!P6 BRA `(.L_x_12592) ;  /* 0xfffffffc0070e947 */ /* 0x000fea000383ffff */
[----:B------:R-:W-:-:S07]  /*fc40*/  IMAD.MOV.U32 R5, RZ, RZ, R7 ;  /* 0x000000ffff057224 */ /* 0x000fce00078e0007 */
.L_x_12588:
        /* <DEDUP_REMOVED lines=10> */
[----:B------:R1:W2:Y:S01]  /*fcf0*/  LDG.E R7, desc[UR52][R2.64] ;  /* 0x0000003402077981 */ /* 0x0002a2000c1e1900 */
[----:B0-----:R-:W-:Y:S01]  /*fd00*/  IMAD.U32 R10, RZ, RZ, UR6 ;  /* 0x00000006ff0a7e24 */ /* 0x001fe2000f8e00ff */
[----:B------:R-:W-:-:S04]  /*fd10*/  ISETP.NE.AND P0, PT, RZ, UR7, PT ;  /* 0x00000007ff007c0c */ /* 0x000fc8000bf05270 */
[----:B------:R-:W2:Y:S01]  /*fd20*/  SHFL.IDX PT, R25, R25, R10, 0x1f ;  /* 0x00001f0a19197589 */ /* 0x000ea200000e0000 */
[----:B-1----:R-:W-:Y:S02]  /*fd30*/  IMAD.MOV.U32 R2, RZ, RZ, RZ ;  /* 0x000000ffff027224 */ /* 0x002fe400078e00ff */
[----:B--2---:R-:W-:-:S05]  /*fd40*/  IMAD R5, R25, R7, RZ ;  /* 0x0000000719057224 */ /* 0x004fca00078e02ff */
[----:B------:R-:W-:Y:S01]  /*fd50*/  IABS R8, R5 ;  /* 0x0000000500087213 */ /* 0x000fe20000000000 */
[----:B------:R-:W-:Y:S06]  /*fd60*/  @!P0 BRA `(.L_x_12593) ;  /* 0x00000000000c8947 */ /* 0x000fec0003800000 */
[----:B------:R-:W-:-:S06]  /*fd70*/  UIADD3 UR4, UR6, -0x1, URZ ;  /* 0xffffffff06047890 */ /* 0x000fcc000fffe03f */
[----:B------:R-:W-:-:S06]  /*fd80*/  IMAD.U32 R2, RZ, RZ, UR4 ;  /* 0x00000004ff027e24 */ /* 0x000fcc000f8e00ff */
[----:B------:R0:W1:Y:S02]  /*fd90*/  SHFL.IDX PT, R2, R6, R2, 0x1f ;  /* 0x00001f0206027589 */ /* 0x00006400000e0000 */
.L_x_12593:
[----:B------:R-:W2:Y:S01]  /*fda0*/  I2F.RP R3, R8 ;  /* 0x0000000800037306 */ /* 0x000ea20000209400 */
[----:B-1----:R-:W-:-:S04]  /*fdb0*/  IMAD R24, R2, R4, R24 ;  /* 0x0000000402187224 */ /* 0x002fc800078e0218 */
[----:B------:R-:W-:-:S03]  /*fdc0*/  IMAD.IADD R0, R0, 0x1, -R24 ;  /* 0x0000000100007824 */ /* 0x000fc600078e0a18 */
[----:B--2---:R-:W1:Y:S02]  /*fdd0*/  MUFU.RCP R3, R3 ;  /* 0x0000000300037308 */ /* 0x004e640000001000 */
[----:B-1----:R-:W-:-:S06]  /*fde0*/  VIADD R3, R3, 0xffffffe ;  /* 0x0ffffffe03037836 */ /* 0x002fcc0000000000 */
[----:B------:R-:W1:Y:S02]  /*fdf0*/  F2I.FTZ.U32.TRUNC.NTZ R3, R3 ;  /* 0x0000000300037305 */ /* 0x000e64000021f000 */
[----:B-1----:R-:W-:-:S04]  /*fe00*/  IMAD.MOV R2, RZ, RZ, -R3 ;  /* 0x000000ffff027224 */ /* 0x002fc800078e0a03 */
[----:B0-----:R-:W-:Y:S02]  /*fe10*/  IMAD R6, R2, R8, RZ ;  /* 0x0000000802067224 */ /* 0x001fe400078e02ff */
        /* <DEDUP_REMOVED lines=52> */
.L_x_12589:
[----:B------:R-:W-:Y:S01]  /*10160*/  IMAD.MOV.U32 R24, RZ, RZ, R0 ;  /* 0x000000ffff187224 */ /* 0x000fe200078e0000 */
[----:B------:R-:W-:Y:S01]  /*10170*/  ULDC UR40, c[0x0][0xc3c] ;  /* 0x00030f0000287ab9 */ /* 0x000fe20000000800 */
[----:B------:R-:W-:Y:S02]  /*10180*/  IMAD.MOV.U32 R25, RZ, RZ, RZ ;  /* 0x000000ffff197224 */ /* 0x000fe400078e00ff */
[----:B------:R-:W-:-:S07]  /*10190*/  IMAD.MOV.U32 R26, RZ, RZ, RZ ;  /* 0x000000ffff1a7224 */ /* 0x000fce00078e00ff */
.L_x_12594:
        /* <DEDUP_REMOVED lines=10> */
[----:B------:R1:W-:Y:S01]  /*10240*/  @!P0 STS.128 [R16+0x19cd0], R24 ;  /* 0x019cd01810008388 */ /* 0x0003e20000000c00 */
[----:B------:R-:W-:Y:S06]  /*10250*/  BAR.ARV 0x5, 0x200 ;  /* 0x0148000000007b1d */ /* 0x000fec0000002000 */
.L_x_12587:
[----:B------:R-:W-:Y:S02]  /*10260*/  ULDC UR4, c[0x0][0xc3c] ;  /* 0x00030f0000047ab9 */ /* 0x000fe40000000800 */
[----:B------:R-:W-:-:S06]  /*10270*/  UISETP.GE.AND UP0, UPT, UR40, UR4, UPT ;  /* 0x000000042800728c */ /* 0x000fcc000bf06270 */
[----:B------:R-:W-:-:S13]  /*10280*/  PLOP3.LUT P0, PT, PT, PT, UP0, 0x80, 0x0 ;  /* 0x000000000000781c */ /* 0x000fda0003f0f008 */
[----:B------:R-:W-:Y:S05]  /*10290*/  @!P0 BRA `(.L_x_12595) ;  /* 0xffffffb000fc8947 */ /* 0x000fea000383ffff */
.L_x_12520:
        /* <DEDUP_REMOVED lines=12> */
.L_x_12656:
[----:B------:R-:W-:Y:S05]  /*10360*/  BSYNC B0 ;  /* 0x0000000000007941 */ /* 0x000fea0003800000 */
.L_x_12596:
[----:B------:R-:W-:-:S03]  /*10370*/  UMOV UR4, 0xffffffff ;  /* 0xffffffff00047882 */ /* 0x000fc60000000000 */
[----:B------:R-:W-:Y:S05]  /*10380*/  BRA.DIV UR4, `(.L_x_12598) ;  /* 0x0000001a04107947 */ /* 0x000fea000b800000 */
[----:B-1----:R-:W1:Y:S02]  /*10390*/  S2R R0, SR_TID.X ;  /* 0x0000000000007919 */ /* 0x002e640000002100 */
[----:B-1----:R-:W-:-:S04]  /*103a0*/  SHF.R.U32.HI R0, RZ, 0x5, R0 ;  /* 0x00000005ff007819 */ /* 0x002fc80000011600 */
[----:B------:R-:W-:-:S05]  /*103b0*/  LOP3.LUT R0, R0, 0x3, RZ, 0xc0, !PT ;  /* 0x0000000300007812 */ /* 0x000fca00078ec0ff */
[----:B------:R1:W2:Y:S02]  /*103c0*/  SHFL.IDX PT, R14, R0, RZ, 0x1f ;  /* 0x00001fff000e7589 */ /* 0x0002a400000e0000 */
.L_x_12659:
[----:B--2---:R-:W-:Y:S01]  /*103d0*/  ISETP.NE.AND P0, PT, R14, RZ, PT ;  /* 0x000000ff0e00720c */ /* 0x004fe20003f05270 */
[----:B------:R-:W-:-:S12]  /*103e0*/  BSSY B0, `(.L_x_12599) ;  /* 0x000002c000007945 */ /* 0x000fd80003800000 */
[----:B------:R-:W-:Y:S05]  /*103f0*/  @P0 BRA `(.L_x_12600) ;  /* 0x0000000000a80947 */ /* 0x000fea0003800000 */
[----:B------:R-:W-:-:S03]  /*10400*/  UMOV UR4, 0xffffffff ;  /* 0xffffffff00047882 */ /* 0x000fc60000000000 */
[----:B------:R-:W-:Y:S05]  /*10410*/  BRA.DIV UR4, `(.L_x_12601) ;  /* 0x0000001a04207947 */ /* 0x000fea000b800000 */
[----:B------:R-:W-:-:S13]  /*10420*/  ELECT P6, URZ, PT ;  /* 0x00000000003f782f */ /* 0x000fda00038c0000 */
.L_x_12662:
[----:B------:R-:W-:Y:S05]  /*10430*/  @!P6 BRA `(.L_x_12600) ;  /* 0x000000000098e947 */ /* 0x000fea0003800000 */
[----:B------:R-:W-:-:S06]  /*10440*/  ULOP3.LUT UR4, UR39, 0x2, URZ, 0xfc, !UPT ;  /* 0x0000000227047892 */ /* 0x000fcc000f8efc3f */
[----:B-1----:R-:W-:-:S05]  /*10450*/  IMAD.U32 R0, RZ, RZ, UR4 ;  /* 0x00000004ff007e24 */ /* 0x002fca000f8e00ff */
[----:B------:R-:W-:-:S13]  /*10460*/  ISETP.NE.AND P0, PT, R0, 0x3, PT ;  /* 0x000000030000780c */ /* 0x000fda0003f05270 */
[----:B------:R-:W-:Y:S05]  /*10470*/  @!P0 BRA `(.L_x_12602) ;  /* 0x0000000000048947 */ /* 0x000fea0003800000 */
[----:B------:R-:W-:Y:S01]  /*10480*/  BPT.TRAP 0x1 ;  /* 0x000000040000795c */ /* 0x000fe20000300000 */
.L_x_12602:
[----:B------:R-:W-:Y:S01]  /*10490*/  IMAD R5, R18, 0x8, R7 ;  /* 0x0000000812057824 */ /* 0x000fe200078e0207 */
[----:B------:R-:W-:Y:S01]  /*104a0*/  SHF.L.U32 R0, R28, 0x1f, RZ ;  /* 0x0000001f1c007819 */ /* 0x000fe200000006ff */
[----:B------:R-:W-:-:S03]  /*104b0*/  VIADD R18, R18, 0x1 ;  /* 0x0000000112127836 */ /* 0x000fc60000000000 */
[----:B------:R-:W1:Y:S02]  /*104c0*/  SYNCS.PHASECHK.TRANS64.TRYWAIT P1, [R5+URZ+0x19c40], R0 ;  /* 0x019c4000050075a7 */ /* 0x000e64000802017f */
[----:B------:R-:W-:-:S04]  /*104d0*/  ISETP.NE.AND P2, PT, R18, 0x2, PT ;  /* 0x000000021200780c */ /* 0x000fc80003f45270 */
[----:B------:R-:W-:Y:S01]  /*104e0*/  SEL R3, RZ, 0x1, P2 ;  /* 0x00000001ff037807 */ /* 0x000fe20001000000 */
[----:B-1----:R-:W-:Y:S08]  /*104f0*/  @!P1 BRA `(.L_x_12603) ;  /* 0x0000001800089947 */ /* 0x002ff00003800000 */
.L_x_12663:
[----:B------:R-:W-:Y:S02]  /*10500*/  SEL R18, R18, RZ, P2 ;  /* 0x000000ff12127207 */ /* 0x000fe40001000000 */
[----:B------:R-:W-:Y:S01]  /*10510*/  LOP3.LUT R2, R28, R3, RZ, 0x3c, !PT ;  /* 0x000000031c027212 */ /* 0x000fe200078e3cff */
[----:B------:R-:W-:Y:S06]  /*10520*/  @!P0 BRA `(.L_x_12604) ;  /* 0x0000000000048947 */ /* 0x000fec0003800000 */
[----:B------:R-:W-:Y:S01]  /*10530*/  BPT.TRAP 0x1 ;  /* 0x000000040000795c */ /* 0x000fe20000300000 */
.L_x_12604:
[----:B------:R-:W-:Y:S01]  /*10540*/  IMAD R3, R18, 0x8, R7 ;  /* 0x0000000812037824 */ /* 0x000fe200078e0207 */
[----:B------:R-:W-:-:S04]  /*10550*/  SHF.L.U32 R2, R2, 0x1f, RZ ;  /* 0x0000001f02027819 */ /* 0x000fc800000006ff */
[----:B------:R-:W2:Y:S02]  /*10560*/  SYNCS.PHASECHK.TRANS64.TRYWAIT P1, [R3+URZ+0x19c40], R2 ;  /* 0x019c4002030075a7 */ /* 0x000ea4000802017f */
[----:B--2---:R-:W-:Y:S05]  /*10570*/  @!P1 BRA `(.L_x_12605) ;  /* 0x0000001400fc9947 */ /* 0x004fea0003800000 */
.L_x_12664:
[----:B------:R-:W-:Y:S05]  /*10580*/  @!P0 BRA `(.L_x_12606) ;  /* 0x0000000000048947 */ /* 0x000fea0003800000 */
[----:B------:R-:W-:Y:S01]  /*10590*/  BPT.TRAP 0x1 ;  /* 0x000000040000795c */ /* 0x000fe20000300000 */
.L_x_12606:
[----:B------:R-:W3:Y:S02]  /*105a0*/  SYNCS.PHASECHK.TRANS64.TRYWAIT P1, [R5+URZ+0x19c60], R0 ;  /* 0x019c6000050075a7 */ /* 0x000ee4000802017f */
[----:B---3--:R-:W-:Y:S05]  /*105b0*/  @!P1 BRA `(.L_x_12607) ;  /* 0x0000001800009947 */ /* 0x008fea0003800000 */
.L_x_12665:
[----:B------:R-:W-:Y:S05]  /*105c0*/  @!P0 BRA `(.L_x_12608) ;  /* 0x0000000000048947 */ /* 0x000fea0003800000 */
[----:B------:R-:W-:Y:S01]  /*105d0*/  BPT.TRAP 0x1 ;  /* 0x000000040000795c */ /* 0x000fe20000300000 */
.L_x_12608:
[----:B------:R-:W4:Y:S02]  /*105e0*/  SYNCS.PHASECHK.TRANS64.TRYWAIT P1, [R3+URZ+0x19c60], R2 ;  /* 0x019c6002030075a7 */ /* 0x000f24000802017f */
[----:B----4-:R-:W-:Y:S05]  /*105f0*/  @!P1 BRA `(.L_x_12609) ;  /* 0x0000001800049947 */ /* 0x010fea0003800000 */
.L_x_12666:
[----:B------:R-:W-:Y:S05]  /*10600*/  @!P0 BRA `(.L_x_12610) ;  /* 0x0000000000048947 */ /* 0x000fea0003800000 */
[----:B------:R-:W-:Y:S01]  /*10610*/  BPT.TRAP 0x1 ;  /* 0x000000040000795c */ /* 0x000fe20000300000 */
.L_x_12610:
[----:B------:R-:W0:Y:S02]  /*10620*/  SYNCS.PHASECHK.TRANS64.TRYWAIT P1, [R5+URZ+0x19c80], R0 ;  /* 0x019c8000050075a7 */ /* 0x000e24000802017f */
[----:B0-----:R-:W-:Y:S05]  /*10630*/  @!P1 BRA `(.L_x_12611) ;  /* 0x0000001800089947 */ /* 0x001fea0003800000 */
.L_x_12667:
[----:B------:R-:W-:Y:S05]  /*10640*/  @!P0 BRA `(.L_x_12612) ;  /* 0x0000000000048947 */ /* 0x000fea0003800000 */
[----:B------:R-:W-:Y:S01]  /*10650*/  BPT.TRAP 0x1 ;  /* 0x000000040000795c */ /* 0x000fe20000300000 */
.L_x_12612:
[----:B------:R0:W0:Y:S02]  /*10660*/  SYNCS.PHASECHK.TRANS64.TRYWAIT P0, [R3+URZ+0x19c80], R2 ;  /* 0x019c8002030075a7 */ /* 0x000024000800017f */
[----:B0-----:R-:W-:Y:S05]  /*10670*/  @!P0 NANOSLEEP.SYNCS 0x989680 ;  /* 0x009896800000895d */ /* 0x001fea0003900000 */
[----:B------:R-:W0:Y:S02]  /*10680*/  @!P0 SYNCS.PHASECHK.TRANS64 P0, [R3+URZ+0x19c80], R2 ;  /* 0x019c8002030085a7 */ /* 0x000e24000800007f */
[----:B0-----:R-:W-:Y:S05]  /*10690*/  @!P0 BRA `(.L_x_12612) ;  /* 0xfffffffc00f08947 */ /* 0x001fea000383ffff */
.L_x_12600:
[----:B------:R-:W-:Y:S05]  /*106a0*/  BSYNC B0 ;  /* 0x0000000000007941 */ /* 0x000fea0003800000 */
.L_x_12599:
[----:B------:R-:W-:Y:S05]  /*106b0*/  EXIT ;  /* 0x000000000000794d */ /* 0x000fea0003800000 */
.L_x_12465:
[----:B0-----:R-:W-:-:S04]  /*106c0*/  IMAD.U32 R3, RZ, RZ, UR46 ;  /* 0x0000002eff037e24 */ /* 0x001fc8000f8e00ff */
[----:B------:R0:W1:Y:S03]  /*106d0*/  SYNCS.PHASECHK.TRANS64.TRYWAIT P1, [R3+URZ+0x19c00], R0 ;  /* 0x019c0000030075a7 */ /* 0x000066000802017f */
[----:B-1----:R-:W-:Y:S05]  /*106e0*/  @!P1 NANOSLEEP.SYNCS 0x989680 ;  /* 0x009896800000995d */ /* 0x002fea0003900000 */
[----:B------:R-:W1:Y:S02]  /*106f0*/  @!P1 SYNCS.PHASECHK.TRANS64 P1, [R3+URZ+0x19c00], R0 ;  /* 0x019c0000030095a7 */ /* 0x000e64000802007f */
[----:B-1----:R-:W-:Y:S05]  /*10700*/  @!P1 BRA `(.L_x_12465) ;  /* 0xfffffffc00ec9947 */ /* 0x002fea000383ffff */
[----:B------:R-:W-:Y:S05]  /*10710*/  BRA `(.L_x_12613) ;  /* 0xffffff1000bc7947 */ /* 0x000fea000383ffff */
.L_x_12469:
[----:B-1----:R1:W2:Y:S02]  /*10720*/  SYNCS.PHASECHK.TRANS64.TRYWAIT P1, [R3+URZ+0x19c30], R0 ;  /* 0x019c3000030075a7 */ /* 0x0022a4000802017f */
[----:B--2---:R-:W-:Y:S05]  /*10730*/  @!P1 NANOSLEEP.SYNCS 0x989680 ;  /* 0x009896800000995d */ /* 0x004fea0003900000 */
[----:B------:R-:W2:Y:S02]  /*10740*/  @!P1 SYNCS.PHASECHK.TRANS64 P1, [R3+URZ+0x19c30], R0 ;  /* 0x019c3000030095a7 */ /* 0x000ea4000802007f */
[----:B--2---:R-:W-:Y:S05]  /*10750*/  @!P1 BRA `(.L_x_12469) ;  /* 0xfffffffc00f09947 */ /* 0x004fea000383ffff */
[----:B------:R-:W-:Y:S05]  /*10760*/  BRA `(.L_x_12468) ;  /* 0xffffff1000d87947 */ /* 0x000fea000383ffff */
.L_x_12475:
[----:B-1----:R-:W-:-:S04]  /*10770*/  IMAD.U32 R7, RZ, RZ, UR19 ;  /* 0x00000013ff077e24 */ /* 0x002fc8000f8e00ff */
[----:B------:R1:W2:Y:S03]  /*10780*/  SYNCS.PHASECHK.TRANS64.TRYWAIT P1, [R7+URZ+0x19c30], R0 ;  /* 0x019c3000070075a7 */ /* 0x0002a6000802017f */
[----:B--2---:R-:W-:Y:S05]  /*10790*/  @!P1 NANOSLEEP.SYNCS 0x989680 ;  /* 0x009896800000995d */ /* 0x004fea0003900000 */
[----:B------:R-:W2:Y:S02]  /*107a0*/  @!P1 SYNCS.PHASECHK.TRANS64 P1, [R7+URZ+0x19c30], R0 ;  /* 0x019c3000070095a7 */ /* 0x000ea4000802007f */
[----:B--2---:R-:W-:Y:S05]  /*107b0*/  @!P1 BRA `(.L_x_12475) ;  /* 0xfffffffc00ec9947 */ /* 0x004fea000383ffff */
[----:B------:R-:W-:Y:S05]  /*107c0*/  BRA `(.L_x_12474) ;  /* 0xffffff34003c7947 */ /* 0x000fea000383ffff */
.L_x_12479:
[----:B-1----:R-:W-:-:S04]  /*107d0*/  IMAD.U32 R7, RZ, RZ, UR11 ;  /* 0x0000000bff077e24 */ /* 0x002fc8000f8e00ff */
[----:B------:R1:W2:Y:S03]  /*107e0*/  SYNCS.PHASECHK.TRANS64.TRYWAIT P1, [R7+URZ+0x19c50], R0 ;  /* 0x019c5000070075a7 */ /* 0x0002a6000802017f */
[----:B--2---:R-:W-:Y:S05]  /*107f0*/  @!P1 NANOSLEEP.SYNCS 0x989680 ;  /* 0x009896800000995d */ /* 0x004fea0003900000 */
[----:B------:R-:W2:Y:S02]  /*10800*/  @!P1 SYNCS.PHASECHK.TRANS64 P1, [R7+URZ+0x19c50], R0 ;  /* 0x019c5000070095a7 */ /* 0x000ea4000802007f */
[----:B--2---:R-:W-:Y:S05]  /*10810*/  @!P1 BRA `(.L_x_12479) ;  /* 0xfffffffc00ec9947 */ /* 0x004fea000383ffff */
[----:B------:R-:W-:Y:S05]  /*10820*/  BRA `(.L_x_12478) ;  /* 0xffffff34008c7947 */ /* 0x000fea000383ffff */
.L_x_12487:
[----:B-1----:R-:W-:-:S04]  /*10830*/  IMAD.U32 R9, RZ, RZ, UR6 ;  /* 0x00000006ff097e24 */ /* 0x002fc8000f8e00ff */
[----:B------:R1:W2:Y:S03]  /*10840*/  SYNCS.PHASECHK.TRANS64.TRYWAIT P1, [R9+URZ+0x19c30], R0 ;  /* 0x019c3000090075a7 */ /* 0x0002a6000802017f */
[----:B--2---:R-:W-:Y:S05]  /*10850*/  @!P1 NANOSLEEP.SYNCS 0x989680 ;  /* 0x009896800000995d */ /* 0x004fea0003900000 */
[----:B------:R-:W2:Y:S02]  /*10860*/  @!P1 SYNCS.PHASECHK.TRANS64 P1, [R9+URZ+0x19c30], R0 ;  /* 0x019c3000090095a7 */ /* 0x000ea4000802007f */
[----:B--2---:R-:W-:Y:S05]  /*10870*/  @!P1 BRA `(.L_x_12487) ;  /* 0xfffffffc00ec9947 */ /* 0x004fea000383ffff */
[----:B------:R-:W-:Y:S05]  /*10880*/  BRA `(.L_x_12486) ;  /* 0xffffff5800607947 */ /* 0x000fea000383ffff */
.L_x_12491:
[----:B-1----:R-:W-:-:S04]  /*10890*/  IMAD.U32 R9, RZ, RZ, UR11 ;  /* 0x0000000bff097e24 */ /* 0x002fc8000f8e00ff */
[----:B------:R1:W2:Y:S03]  /*108a0*/  SYNCS.PHASECHK.TRANS64.TRYWAIT P1, [R9+URZ+0x19c50], R0 ;  /* 0x019c5000090075a7 */ /* 0x0002a6000802017f */
[----:B--2---:R-:W-:Y:S05]  /*108b0*/  @!P1 NANOSLEEP.SYNCS 0x989680 ;  /* 0x009896800000995d */ /* 0x004fea0003900000 */
[----:B------:R-:W2:Y:S02]  /*108c0*/  @!P1 SYNCS.PHASECHK.TRANS64 P1, [R9+URZ+0x19c50], R0 ;  /* 0x019c5000090095a7 */ /* 0x000ea4000802007f */
[----:B--2---:R-:W-:Y:S05]  /*108d0*/  @!P1 BRA `(.L_x_12491) ;  /* 0xfffffffc00ec9947 */ /* 0x004fea000383ffff */
[----:B------:R-:W-:Y:S05]  /*108e0*/  BRA `(.L_x_12490) ;  /* 0xffffff5800b07947 */ /* 0x000fea000383ffff */
.L_x_12498:
[----:B-1----:R-:W-:-:S04]  /*108f0*/  IMAD.U32 R6, RZ, RZ, UR14 ;  /* 0x0000000eff067e24 */ /* 0x002fc8000f8e00ff */
[----:B------:R1:W2:Y:S03]  /*10900*/  SYNCS.PHASECHK.TRANS64.TRYWAIT P1, [R6+URZ+0x19c50], R5 ;  /* 0x019c5005060075a7 */ /* 0x0002a6000802017f */
[----:B--2---:R-:W-:Y:S05]  /*10910*/  @!P1 NANOSLEEP.SYNCS 0x989680 ;  /* 0x009896800000995d */ /* 0x004fea0003900000 */
[----:B------:R-:W2:Y:S02]  /*10920*/  @!P1 SYNCS.PHASECHK.TRANS64 P1, [R6+URZ+0x19c50], R5 ;  /* 0x019c5005060095a7 */ /* 0x000ea4000802007f */
[----:B--2---:R-:W-:Y:S05]  /*10930*/  @!P1 BRA `(.L_x_12498) ;  /* 0xfffffffc00ec9947 */ /* 0x004fea000383ffff */
[----:B------:R-:W-:Y:S05]  /*10940*/  BRA `(.L_x_12497) ;  /* 0xffffff7400007947 */ /* 0x000fea000383ffff */
.L_x_12535:
        /* <DEDUP_REMOVED lines=10> */
.L_x_12614:
[----:B------:R-:W-:Y:S05]  /*109f0*/  BRA `(.L_x_12615) ;  /* 0xffffffbc00747947 */ /* 0x000fea000383ffff */
.L_x_12538:
[----:B0-----:R0:W2:Y:S02]  /*10a00*/  SYNCS.PHASECHK.TRANS64.TRYWAIT P0, [R5+URZ+0x19c80], R21 ;  /* 0x019c8015050075a7 */ /* 0x0010a4000800017f */
[----:B--2---:R-:W-:Y:S05]  /*10a10*/  @!P0 NANOSLEEP.SYNCS 0x989680 ;  /* 0x009896800000895d */ /* 0x004fea0003900000 */
[----:B------:R-:W2:Y:S02]  /*10a20*/  @!P0 SYNCS.PHASECHK.TRANS64 P0, [R5+URZ+0x19c80], R21 ;  /* 0x019c8015050085a7 */ /* 0x000ea4000800007f */
[----:B--2---:R-:W-:Y:S05]  /*10a30*/  @!P0 BRA `(.L_x_12538) ;  /* 0xfffffffc00f08947 */ /* 0x004fea000383ffff */
[----:B------:R-:W-:Y:S05]  /*10a40*/  BRA `(.L_x_12616) ;  /* 0xffffffbc00887947 */ /* 0x000fea000383ffff */
.L_x_12539:
        /* <DEDUP_REMOVED lines=8> */
.L_x_12618:
[----:B------:R-:W-:Y:S05]  /*10ad0*/  BSYNC B0 ;  /* 0x0000000000007941 */ /* 0x000fea0003800000 */
.L_x_12617:
        /* <DEDUP_REMOVED lines=9> */
.L_x_12619:
        /* <DEDUP_REMOVED lines=27> */
.L_x_12620:
        /* <DEDUP_REMOVED lines=10> */
.L_x_12621:
[----:B------:R-:W-:Y:S01]  /*10dc0*/  IMAD.MOV.U32 R6, RZ, RZ, R14 ;  /* 0x000000ffff067224 */ /* 0x000fe200078e000e */
[----:B------:R-:W-:Y:S06]  /*10dd0*/  BRA `(.L_x_12622) ;  /* 0xffffffbc00747947 */ /* 0x000fec000383ffff */
.L_x_12544:
[----:B---3--:R3:W4:Y:S02]  /*10de0*/  SYNCS.PHASECHK.TRANS64.TRYWAIT P1, [R5+URZ+0x19c40], R21 ;  /* 0x019c4015050075a7 */ /* 0x008724000802017f */
[----:B----4-:R-:W-:Y:S05]  /*10df0*/  @!P1 NANOSLEEP.SYNCS 0x989680 ;  /* 0x009896800000995d */ /* 0x010fea0003900000 */
[----:B------:R-:W4:Y:S02]  /*10e00*/  @!P1 SYNCS.PHASECHK.TRANS64 P1, [R5+URZ+0x19c40], R21 ;  /* 0x019c4015050095a7 */ /* 0x000f24000802007f */
[----:B----4-:R-:W-:Y:S05]  /*10e10*/  @!P1 BRA `(.L_x_12544) ;  /* 0xfffffffc00f09947 */ /* 0x010fea000383ffff */
[----:B------:R-:W-:Y:S05]  /*10e20*/  BRA `(.L_x_12623) ;  /* 0xffffffbc00e47947 */ /* 0x000fea000383ffff */
.L_x_12545:
        /* <DEDUP_REMOVED lines=8> */
.L_x_12625:
[----:B------:R-:W-:Y:S05]  /*10eb0*/  BSYNC B0 ;  /* 0x0000000000007941 */ /* 0x000fea0003800000 */
.L_x_12624:
        /* <DEDUP_REMOVED lines=8> */
.L_x_12626:
[----:B------:R-:W-:Y:S02]  /*10f40*/  IMAD.MOV.U32 R13, RZ, RZ, R6 ;  /* 0x000000ffff0d7224 */ /* 0x000fe400078e0006 */
[----:B------:R-:W-:Y:S02]  /*10f50*/  IMAD.MOV.U32 R12, RZ, RZ, 0x1 ;  /* 0x00000001ff0c7424 */ /* 0x000fe400078e00ff */
[----:B------:R-:W-:-:S07]  /*10f60*/  IMAD.MOV.U32 R3, RZ, RZ, R14 ;  /* 0x000000ffff037224 */ /* 0x000fce00078e000e */
[----:B------:R-:W-:Y:S05]  /*10f70*/  WARPSYNC.COLLECTIVE R15, `(.L_x_12627) ;  /* 0x000000000f087348 */ /* 0x000fea0003c00000 */
[----:B------:R0:W1:Y:S02]  /*10f80*/  SHFL.IDX P6, R14, R13, R12, R11 ;  /* 0x0000000c0d0e7389 */ /* 0x00006400000c000b */
[----:B01----:R-:W-:Y:S01]  /*10f90*/  ENDCOLLECTIVE ;  /* 0x000000000000791b */ /* 0x003fe20003800000 */
.L_x_12627:
        /* <DEDUP_REMOVED lines=10> */
.L_x_12628:
        /* <DEDUP_REMOVED lines=8> */
.L_x_12550:
        /* <DEDUP_REMOVED lines=9> */
.L_x_12630:
[----:B------:R-:W-:Y:S01]  /*11150*/  ISETP.GE.AND P1, PT, R25, R0, PT ;  /* 0x000000001900720c */ /* 0x000fe20003f26270 */
[----:B------:R-:W-:Y:S02]  /*11160*/  IMAD.MOV.U32 R13, RZ, RZ, R5 ;  /* 0x000000ffff0d7224 */ /* 0x000fe400078e0005 */
[----:B------:R-:W-:-:S10]  /*11170*/  IMAD.MOV.U32 R2, RZ, RZ, R14 ;  /* 0x000000ffff027224 */ /* 0x000fd400078e000e */
[----:B------:R-:W-:Y:S05]  /*11180*/  WARPSYNC.COLLECTIVE R15, `(.L_x_12631) ;  /* 0x000000000f087348 */ /* 0x000fea0003c00000 */
[----:B------:R0:W1:Y:S02]  /*11190*/  SHFL.IDX P6, R14, R13, R12, R11 ;  /* 0x0000000c0d0e7389 */ /* 0x00006400000c000b */
[----:B01----:R-:W-:Y:S01]  /*111a0*/  ENDCOLLECTIVE ;  /* 0x000000000000791b */ /* 0x003fe20003800000 */
.L_x_12631:
[----:B------:R-:W-:Y:S02]  /*111b0*/  IMAD.MOV.U32 R13, RZ, RZ, R4 ;  /* 0x000000ffff0d7224 */ /* 0x000fe400078e0004 */
[----:B------:R-:W-:Y:S02]  /*111c0*/  IMAD.MOV.U32 R12, RZ, RZ, 0x1 ;  /* 0x00000001ff0c7424 */ /* 0x000fe400078e00ff */
[----:B------:R-:W-:-:S07]  /*111d0*/  IMAD.MOV.U32 R3, RZ, RZ, R14 ;  /* 0x000000ffff037224 */ /* 0x000fce00078e000e */
[----:B------:R-:W-:Y:S05]  /*111e0*/  WARPSYNC.COLLECTIVE R15, `(.L_x_12632) ;  /* 0x000000000f087348 */ /* 0x000fea0003c00000 */
[----:B------:R0:W1:Y:S02]  /*111f0*/  SHFL.IDX P6, R14, R13, R12, R11 ;  /* 0x0000000c0d0e7389 */ /* 0x00006400000c000b */
[----:B01----:R-:W-:Y:S01]  /*11200*/  ENDCOLLECTIVE ;  /* 0x000000000000791b */ /* 0x003fe20003800000 */
.L_x_12632:
        /* <DEDUP_REMOVED lines=10> */
.L_x_12633:
        /* <DEDUP_REMOVED lines=12> */
.L_x_12634:
        /* <DEDUP_REMOVED lines=8> */
.L_x_12635:
        /* <DEDUP_REMOVED lines=9> */
.L_x_12555:
[----:B-1----:R1:W2:Y:S02]  /*11480*/  SYNCS.PHASECHK.TRANS64.TRYWAIT P0, [R16+URZ+0x19c20], R0 ;  /* 0x019c2000100075a7 */ /* 0x0022a4000800017f */
[----:B--2---:R-:W-:Y:S05]  /*11490*/  @!P0 NANOSLEEP.SYNCS 0x989680 ;  /* 0x009896800000895d */ /* 0x004fea0003900000 */
[----:B------:R-:W2:Y:S02]  /*114a0*/  @!P0 SYNCS.PHASECHK.TRANS64 P0, [R16+URZ+0x19c20], R0 ;  /* 0x019c2000100085a7 */ /* 0x000ea4000800007f */
[----:B--2---:R-:W-:Y:S05]  /*114b0*/  @!P0 BRA `(.L_x_12555) ;  /* 0xfffffffc00f08947 */ /* 0x004fea000383ffff */
[----:B------:R-:W-:Y:S05]  /*114c0*/  BRA `(.L_x_12637) ;  /* 0xffffffc800187947 */ /* 0x000fea000383ffff */
.L_x_12559:
[----:B0-----:R0:W1:Y:S02]  /*114d0*/  SYNCS.PHASECHK.TRANS64.TRYWAIT P0, [R0+URZ+0x19c80], R10 ;  /* 0x019c800a000075a7 */ /* 0x001064000800017f */
[----:B-1----:R-:W-:Y:S05]  /*114e0*/  @!P0 NANOSLEEP.SYNCS 0x989680 ;  /* 0x009896800000895d */ /* 0x002fea0003900000 */
[----:B------:R-:W1:Y:S02]  /*114f0*/  @!P0 SYNCS.PHASECHK.TRANS64 P0, [R0+URZ+0x19c80], R10 ;  /* 0x019c800a000085a7 */ /* 0x000e64000800007f */
[----:B-1----:R-:W-:Y:S05]  /*11500*/  @!P0 BRA `(.L_x_12559) ;  /* 0xfffffffc00f08947 */ /* 0x002fea000383ffff */
[----:B------:R-:W-:Y:S05]  /*11510*/  BRA `(.L_x_12638) ;  /* 0xffffffc800e47947 */ /* 0x000fea000383ffff */
.L_x_12560:
        /* <DEDUP_REMOVED lines=8> */
.L_x_12640:
[----:B------:R-:W-:Y:S05]  /*115a0*/  BSYNC B0 ;  /* 0x0000000000007941 */ /* 0x000fea0003800000 */
.L_x_12639:
        /* <DEDUP_REMOVED lines=9> */
.L_x_12641:
[----:B------:R-:W-:Y:S02]  /*11640*/  IMAD.MOV.U32 R13, RZ, RZ, R21 ;  /* 0x000000ffff0d7224 */ /* 0x000fe400078e0015 */
[----:B------:R-:W-:Y:S02]  /*11650*/  IMAD.MOV.U32 R12, RZ, RZ, 0x1 ;  /* 0x00000001ff0c7424 */ /* 0x000fe400078e00ff */
[----:B------:R-:W-:-:S07]  /*11660*/  IMAD.MOV.U32 R2, RZ, RZ, R14 ;  /* 0x000000ffff027224 */ /* 0x000fce00078e000e */
[----:B------:R-:W-:Y:S05]  /*11670*/  WARPSYNC.COLLECTIVE R15, `(.L_x_12642) ;  /* 0x000000000f087348 */ /* 0x000fea0003c00000 */
[----:B------:R0:W1:Y:S02]  /*11680*/  SHFL.IDX P6, R14, R13, R12, R11 ;  /* 0x0000000c0d0e7389 */ /* 0x00006400000c000b */
[----:B01----:R-:W-:Y:S01]  /*11690*/  ENDCOLLECTIVE ;  /* 0x000000000000791b */ /* 0x003fe20003800000 */
.L_x_12642:
        /* <DEDUP_REMOVED lines=13> */
.L_x_12643:
[----:B------:R-:W-:Y:S01]  /*11770*/  IMAD.MOV.U32 R2, RZ, RZ, R14 ;  /* 0x000000ffff027224 */ /* 0x000fe200078e000e */
[----:B------:R-:W-:Y:S06]  /*11780*/  BRA `(.L_x_12644) ;  /* 0xffffffc800f87947 */ /* 0x000fec000383ffff */
.L_x_12565:
[----:B---3--:R3:W4:Y:S02]  /*11790*/  SYNCS.PHASECHK.TRANS64.TRYWAIT P0, [R0+URZ+0x19c40], R10 ;  /* 0x019c400a000075a7 */ /* 0x008724000800017f */
[----:B----4-:R-:W-:Y:S05]  /*117a0*/  @!P0 NANOSLEEP.SYNCS 0x989680 ;  /* 0x009896800000895d */ /* 0x010fea0003900000 */
[----:B------:R-:W4:Y:S02]  /*117b0*/  @!P0 SYNCS.PHASECHK.TRANS64 P0, [R0+URZ+0x19c40], R10 ;  /* 0x019c400a000085a7 */ /* 0x000f24000800007f */
[----:B----4-:R-:W-:Y:S05]  /*117c0*/  @!P0 BRA `(.L_x_12565) ;  /* 0xfffffffc00f08947 */ /* 0x010fea000383ffff */
[----:B------:R-:W-:Y:S05]  /*117d0*/  BRA `(.L_x_12645) ;  /* 0xffffffcc00507947 */ /* 0x000fea000383ffff */
.L_x_12566:
        /* <DEDUP_REMOVED lines=8> */
.L_x_12647:
[----:B------:R-:W-:Y:S05]  /*11860*/  BSYNC B0 ;  /* 0x0000000000007941 */ /* 0x000fea0003800000 */
.L_x_12646:
        /* <DEDUP_REMOVED lines=8> */
.L_x_12648:
[----:B------:R-:W-:Y:S02]  /*118f0*/  IMAD.MOV.U32 R13, RZ, RZ, R8 ;  /* 0x000000ffff0d7224 */ /* 0x000fe400078e0008 */
[----:B------:R-:W-:Y:S02]  /*11900*/  IMAD.MOV.U32 R12, RZ, RZ, 0x1 ;  /* 0x00000001ff0c7424 */ /* 0x000fe400078e00ff */
[----:B------:R-:W-:-:S07]  /*11910*/  IMAD.MOV.U32 R2, RZ, RZ, R14 ;  /* 0x000000ffff027224 */ /* 0x000fce00078e000e */
[----:B------:R-:W-:Y:S05]  /*11920*/  WARPSYNC.COLLECTIVE R15, `(.L_x_12649) ;  /* 0x000000000f087348 */ /* 0x000fea0003c00000 */
[----:B------:R0:W1:Y:S02]  /*11930*/  SHFL.IDX P6, R14, R13, R12, R11 ;  /* 0x0000000c0d0e7389 */ /* 0x00006400000c000b */
[----:B01----:R-:W-:Y:S01]  /*11940*/  ENDCOLLECTIVE ;  /* 0x000000000000791b */ /* 0x003fe20003800000 */
.L_x_12649:
        /* <DEDUP_REMOVED lines=13> */
.L_x_12650:
[----:B------:R-:W-:Y:S01]  /*11a20*/  IMAD.MOV.U32 R2, RZ, RZ, R14 ;  /* 0x000000ffff027224 */ /* 0x000fe200078e000e */
[----:B------:R-:W-:Y:S06]  /*11a30*/  BRA `(.L_x_12651) ;  /* 0xffffffcc005c7947 */ /* 0x000fec000383ffff */
.L_x_12571:
[----:B0-----:R0:W2:Y:S02]  /*11a40*/  SYNCS.PHASECHK.TRANS64.TRYWAIT P2, [R2+URZ+0x19c70], R0 ;  /* 0x019c7000020075a7 */ /* 0x0010a4000804017f */
[----:B--2---:R-:W-:Y:S05]  /*11a50*/  @!P2 NANOSLEEP.SYNCS 0x989680 ;  /* 0x009896800000a95d */ /* 0x004fea0003900000 */
[----:B------:R-:W2:Y:S02]  /*11a60*/  @!P2 SYNCS.PHASECHK.TRANS64 P2, [R2+URZ+0x19c70], R0 ;  /* 0x019c70000200a5a7 */ /* 0x000ea4000804007f */
[----:B--2---:R-:W-:Y:S05]  /*11a70*/  @!P2 BRA `(.L_x_12571) ;  /* 0xfffffffc00f0a947 */ /* 0x004fea000383ffff */
[----:B------:R-:W-:Y:S05]  /*11a80*/  BRA `(.L_x_12652) ;  /* 0xffffffcc00c87947 */ /* 0x000fea000383ffff */
.L_x_12573:
[----:B0-----:R0:W2:Y:S02]  /*11a90*/  SYNCS.PHASECHK.TRANS64.TRYWAIT P2, [R2+URZ+0x19c60], R3 ;  /* 0x019c6003020075a7 */ /* 0x0010a4000804017f */
[----:B--2---:R-:W-:Y:S05]  /*11aa0*/  @!P2 NANOSLEEP.SYNCS 0x989680 ;  /* 0x009896800000a95d */ /* 0x004fea0003900000 */
[----:B------:R-:W2:Y:S02]  /*11ab0*/  @!P2 SYNCS.PHASECHK.TRANS64 P2, [R2+URZ+0x19c60], R3 ;  /* 0x019c60030200a5a7 */ /* 0x000ea4000804007f */
[----:B--2---:R-:W-:Y:S05]  /*11ac0*/  @!P2 BRA `(.L_x_12573) ;  /* 0xfffffffc00f0a947 */ /* 0x004fea000383ffff */
[----:B------:R-:W-:Y:S05]  /*11ad0*/  BRA `(.L_x_12653) ;  /* 0xffffffcc00d87947 */ /* 0x000fea000383ffff */
.L_x_12581:
[----:B0-----:R0:W1:Y:S02]  /*11ae0*/  SYNCS.PHASECHK.TRANS64.TRYWAIT P1, [R0+URZ+0x19c70], R3 ;  /* 0x019c7003000075a7 */ /* 0x001064000802017f */
[----:B-1----:R-:W-:Y:S05]  /*11af0*/  @!P1 NANOSLEEP.SYNCS 0x989680 ;  /* 0x009896800000995d */ /* 0x002fea0003900000 */
[----:B------:R-:W1:Y:S02]  /*11b00*/  @!P1 SYNCS.PHASECHK.TRANS64 P1, [R0+URZ+0x19c70], R3 ;  /* 0x019c7003000095a7 */ /* 0x000e64000802007f */
[----:B-1----:R-:W-:Y:S05]  /*11b10*/  @!P1 BRA `(.L_x_12581) ;  /* 0xfffffffc00f09947 */ /* 0x002fea000383ffff */
[----:B------:R-:W-:Y:S05]  /*11b20*/  BRA `(.L_x_12654) ;  /* 0xffffffd400747947 */ /* 0x000fea000383ffff */
.L_x_12583:
[----:B0-----:R0:W1:Y:S02]  /*11b30*/  SYNCS.PHASECHK.TRANS64.TRYWAIT P1, [R0+URZ+0x19c60], R3 ;  /* 0x019c6003000075a7 */ /* 0x001064000802017f */
[----:B-1----:R-:W-:Y:S05]  /*11b40*/  @!P1 NANOSLEEP.SYNCS 0x989680 ;  /* 0x009896800000995d */ /* 0x002fea0003900000 */
[----:B------:R-:W1:Y:S02]  /*11b50*/  @!P1 SYNCS.PHASECHK.TRANS64 P1, [R0+URZ+0x19c60], R3 ;  /* 0x019c6003000095a7 */ /* 0x000e64000802007f */
[----:B-1----:R-:W-:Y:S05]  /*11b60*/  @!P1 BRA `(.L_x_12583) ;  /* 0xfffffffc00f09947 */ /* 0x002fea000383ffff */
[----:B------:R-:W-:Y:S05]  /*11b70*/  BRA `(.L_x_12655) ;  /* 0xffffffd400807947 */ /* 0x000fea000383ffff */
.L_x_12597:
[----:B-1----:R1:W2:Y:S02]  /*11b80*/  SYNCS.PHASECHK.TRANS64.TRYWAIT P0, [R7+URZ+0x19c20], R0 ;  /* 0x019c2000070075a7 */ /* 0x0022a4000800017f */
[----:B--2---:R-:W-:Y:S05]  /*11b90*/  @!P0 NANOSLEEP.SYNCS 0x989680 ;  /* 0x009896800000895d */ /* 0x004fea0003900000 */
[----:B------:R-:W2:Y:S02]  /*11ba0*/  @!P0 SYNCS.PHASECHK.TRANS64 P0, [R7+URZ+0x19c20], R0 ;  /* 0x019c2000070085a7 */ /* 0x000ea4000800007f */
[----:B--2---:R-:W-:Y:S05]  /*11bb0*/  @!P0 BRA `(.L_x_12597) ;  /* 0xfffffffc00f08947 */ /* 0x004fea000383ffff */
[----:B------:R-:W-:Y:S05]  /*11bc0*/  BRA `(.L_x_12656) ;  /* 0xffffffe400e47947 */ /* 0x000fea000383ffff */
.L_x_12598:
        /* <DEDUP_REMOVED lines=11> */
.L_x_12658:
[----:B------:R-:W-:Y:S05]  /*11c80*/  BSYNC B0 ;  /* 0x0000000000007941 */ /* 0x000fea0003800000 */
.L_x_12657:
[----:B------:R-:W-:Y:S05]  /*11c90*/  BRA `(.L_x_12659) ;  /* 0xffffffe400cc7947 */ /* 0x000fea000383ffff */
.L_x_12601:
[----:B------:R-:W-:Y:S01]  /*11ca0*/  BSSY B1, `(.L_x_12660) ;  /* 0x0000006000017945 */ /* 0x000fe20003800000 */
[----:B------:R-:W-:-:S07]  /*11cb0*/  IMAD.MOV.U32 R15, RZ, RZ, -0x1 ;  /* 0xffffffffff0f7424 */ /* 0x000fce00078e00ff */
[----:B01---5:R-:W-:Y:S05]  /*11cc0*/  WARPSYNC.COLLECTIVE R15, `(.L_x_12661) ;  /* 0x000000000f0c7348 */ /* 0x023fea0003c00000 */
[----:B------:R-:W-:Y:S02]  /*11cd0*/  ELECT P6, UR62, PT ;  /* 0x00000000003e782f */ /* 0x000fe400038c0000 */
[----:B------:R-:W-:Y:S01]  /*11ce0*/  MOV R14, UR62 ;  /* 0x0000003e000e7c02 */ /* 0x000fe20008000f00 */
[----:B01---5:R-:W-:Y:S10]  /*11cf0*/  ENDCOLLECTIVE ;  /* 0x000000000000791b */ /* 0x023ff40003800000 */
.L_x_12661:
[----:B------:R-:W-:Y:S05]  /*11d00*/  BSYNC B1 ;  /* 0x0000000000017941 */ /* 0x000fea0003800000 */
.L_x_12660:
[----:B------:R-:W-:Y:S05]  /*11d10*/  BRA `(.L_x_12662) ;  /* 0xffffffe400c47947 */ /* 0x000fea000383ffff */
.L_x_12603:
[----:B-1----:R1:W2:Y:S02]  /*11d20*/  SYNCS.PHASECHK.TRANS64.TRYWAIT P1, [R5+URZ+0x19c40], R0 ;  /* 0x019c4000050075a7 */ /* 0x0022a4000802017f */
[----:B--2---:R-:W-:Y:S05]  /*11d30*/  @!P1 NANOSLEEP.SYNCS 0x989680 ;  /* 0x009896800000995d */ /* 0x004fea0003900000 */
[----:B------:R-:W2:Y:S02]  /*11d40*/  @!P1 SYNCS.PHASECHK.TRANS64 P1, [R5+URZ+0x19c40], R0 ;  /* 0x019c4000050095a7 */ /* 0x000ea4000802007f */
[----:B--2---:R-:W-:Y:S05]  /*11d50*/  @!P1 BRA `(.L_x_12603) ;  /* 0xfffffffc00f09947 */ /* 0x004fea000383ffff */
[----:B------:R-:W-:Y:S05]  /*11d60*/  BRA `(.L_x_12663) ;  /* 0xffffffe400e47947 */ /* 0x000fea000383ffff */
.L_x_12605:
[----:B--2---:R2:W3:Y:S02]  /*11d70*/  SYNCS.PHASECHK.TRANS64.TRYWAIT P1, [R3+URZ+0x19c40], R2 ;  /* 0x019c4002030075a7 */ /* 0x0044e4000802017f */
[----:B---3--:R-:W-:Y:S05]  /*11d80*/  @!P1 NANOSLEEP.SYNCS 0x989680 ;  /* 0x009896800000995d */ /* 0x008fea0003900000 */
[----:B------:R-:W3:Y:S02]  /*11d90*/  @!P1 SYNCS.PHASECHK.TRANS64 P1, [R3+URZ+0x19c40], R2 ;  /* 0x019c4002030095a7 */ /* 0x000ee4000802007f */
[----:B---3--:R-:W-:Y:S05]  /*11da0*/  @!P1 BRA `(.L_x_12605) ;  /* 0xfffffffc00f09947 */ /* 0x008fea000383ffff */
[----:B------:R-:W-:Y:S05]  /*11db0*/  BRA `(.L_x_12664) ;  /* 0xffffffe400f07947 */ /* 0x000fea000383ffff */
.L_x_12607:
[----:B---3--:R3:W4:Y:S02]  /*11dc0*/  SYNCS.PHASECHK.TRANS64.TRYWAIT P1, [R5+URZ+0x19c60], R0 ;  /* 0x019c6000050075a7 */ /* 0x008724000802017f */
[----:B----4-:R-:W-:Y:S05]  /*11dd0*/  @!P1 NANOSLEEP.SYNCS 0x989680 ;  /* 0x009896800000995d */ /* 0x010fea0003900000 */
[----:B------:R-:W4:Y:S02]  /*11de0*/  @!P1 SYNCS.PHASECHK.TRANS64 P1, [R5+URZ+0x19c60], R0 ;  /* 0x019c6000050095a7 */ /* 0x000f24000802007f */
[----:B----4-:R-:W-:Y:S05]  /*11df0*/  @!P1 BRA `(.L_x_12607) ;  /* 0xfffffffc00f09947 */ /* 0x010fea000383ffff */
[----:B------:R-:W-:Y:S05]  /*11e00*/  BRA `(.L_x_12665) ;  /* 0xffffffe400ec7947 */ /* 0x000fea000383ffff */
.L_x_12609:
[----:B----4-:R4:W0:Y:S02]  /*11e10*/  SYNCS.PHASECHK.TRANS64.TRYWAIT P1, [R3+URZ+0x19c60], R2 ;  /* 0x019c6002030075a7 */ /* 0x010824000802017f */
[----:B0-----:R-:W-:Y:S05]  /*11e20*/  @!P1 NANOSLEEP.SYNCS 0x989680 ;  /* 0x009896800000995d */ /* 0x001fea0003900000 */
[----:B------:R-:W0:Y:S02]  /*11e30*/  @!P1 SYNCS.PHASECHK.TRANS64 P1, [R3+URZ+0x19c60], R2 ;  /* 0x019c6002030095a7 */ /* 0x000e24000802007f */
[----:B0-----:R-:W-:Y:S05]  /*11e40*/  @!P1 BRA `(.L_x_12609) ;  /* 0xfffffffc00f09947 */ /* 0x001fea000383ffff */
[----:B------:R-:W-:Y:S05]  /*11e50*/  BRA `(.L_x_12666) ;  /* 0xffffffe400e87947 */ /* 0x000fea000383ffff */
.L_x_12611:
[----:B------:R0:W0:Y:S02]  /*11e60*/  SYNCS.PHASECHK.TRANS64.TRYWAIT P1, [R5+URZ+0x19c80], R0 ;  /* 0x019c8000050075a7 */ /* 0x000024000802017f */
[----:B0-----:R-:W-:Y:S05]  /*11e70*/  @!P1 NANOSLEEP.SYNCS 0x989680 ;  /* 0x009896800000995d */ /* 0x001fea0003900000 */
[----:B------:R-:W0:Y:S02]  /*11e80*/  @!P1 SYNCS.PHASECHK.TRANS64 P1, [R5+URZ+0x19c80], R0 ;  /* 0x019c8000050095a7 */ /* 0x000e24000802007f */
[----:B0-----:R-:W-:Y:S05]  /*11e90*/  @!P1 BRA `(.L_x_12611) ;  /* 0xfffffffc00f09947 */ /* 0x001fea000383ffff */
[----:B------:R-:W-:Y:S05]  /*11ea0*/  BRA `(.L_x_12667) ;  /* 0xffffffe400e47947 */ /* 0x000fea000383ffff */
.L_x_12668:
        /* <DEDUP_REMOVED lines=13> */
.L_x_15859:


//--------------------- .text._ZN7cutlass13device_kernelIN5flash11enable_sm90INS1_16FlashAttnFwdSm90INS1_25CollectiveMainloopFwdSm90ILi2EN4cute5tupleIJNS5_1CILi1EEES8_S8_EEENS6_IJNS7_ILi192EEENS7_ILi128EEENS7_ILi96EEEEEELi96ENS_12float_e4m3_tEfNS_4arch4Sm90ELb1ELb0ELb0ELb1ELb1ELb1ELb0ELb1ELb1ELb1ELb0ELb0EEENS1_21CollectiveEpilogueFwdINS6_IJSA_SC_SB_EEES9_NS_10bfloat16_tESG_Li384ELb1ELb1ELb0ELb1EEENS1_36VarlenDynamicPersistentTileSchedulerILi192ELi128ELi384ELi128ELb0ELb1ELb1ELb1ELb1ELb1EEEEEEEEEvNT_6ParamsE --------------------------
	.section	.text._ZN7cutlass13device_kernelIN5flash11enable_sm90INS1_16FlashAttnFwdSm90INS1_25CollectiveMainloopFwdSm90ILi2EN4cute5tupleIJNS5_1CILi1EEES8_S8_EEENS6_IJNS7_ILi192EEENS7_ILi128EEENS7_ILi96EEEEEELi96ENS_12float_e4m3_tEfNS_4arch4Sm90ELb1ELb0ELb0ELb1ELb1ELb1ELb0ELb1ELb1ELb1ELb0ELb0EEENS1_21CollectiveEpilogueFwdINS6_IJSA_SC_SB_EEES9_NS_10bfloat16_tESG_Li384ELb1ELb1ELb0ELb1EEENS1_36VarlenDynamicPersistentTileSchedulerILi192ELi128ELi384ELi128ELb0ELb1ELb1ELb1ELb1ELb1EEEEEEEEEvNT_6ParamsE,"ax",@progbits
	.align	128
.text._ZN7cutlass13device_kernelIN5flash11enable_sm90INS1_16FlashAttnFwdSm90INS1_25CollectiveMainloopFwdSm90ILi2EN4cute5tupleIJNS5_1CILi1EEES8_S8_EEENS6_IJNS7_ILi192EEENS7_ILi128EEENS7_ILi96EEEEEELi96ENS_12float_e4m3_tEfNS_4arch4Sm90ELb1ELb0ELb0ELb1ELb1ELb1ELb0ELb1ELb1ELb1ELb0ELb0EEENS1_21CollectiveEpilogueFwdINS6_IJSA_SC_SB_EEES9_NS_10bfloat16_tESG_Li384ELb1ELb1ELb0ELb1EEENS1_36VarlenDynamicPersistentTileSchedulerILi192ELi128ELi384ELi128ELb0ELb1ELb1ELb1ELb1ELb1EEEEEEEEEvNT_6ParamsE:
        .type           _ZN7cutlass13device_kernelIN5flash11enable_sm90INS1_16FlashAttnFwdSm90INS1_25CollectiveMainloopFwdSm90ILi2EN4cute5tupleIJNS5_1CILi1EEES8_S8_EEENS6_IJNS7_ILi192EEENS7_ILi128EEENS7_ILi96EEEEEELi96ENS_12float_e4m3_tEfNS_4arch4Sm90ELb1ELb0ELb0ELb1ELb1ELb1ELb0ELb1ELb1ELb1ELb0ELb0EEENS1_21CollectiveEpilogueFwdINS6_IJSA_SC_SB_EEES9_NS_10bfloat16_tESG_Li384ELb1ELb1ELb0ELb1EEENS1_36VarlenDynamicPersistentTileSchedulerILi192ELi128ELi384ELi128ELb0ELb1ELb1ELb1ELb1ELb1EEEEEEEEEvNT_6ParamsE,@function
        .size           _ZN7cutlass13device_kernelIN5flash11enable_sm90INS1_16FlashAttnFwdSm90INS1_25CollectiveMainloopFwdSm90ILi2EN4cute5tupleIJNS5_1CILi1EEES8_S8_EEENS6_IJNS7_ILi192EEENS7_ILi128EEENS7_ILi96EEEEEELi96ENS_12float_e4m3_tEfNS_4arch4Sm90ELb1ELb0ELb0ELb1ELb1ELb1ELb0ELb1ELb1ELb1ELb0ELb0EEENS1_21CollectiveEpilogueFwdINS6_IJSA_SC_SB_EEES9_NS_10bfloat16_tESG_Li384ELb1ELb1ELb0ELb1EEENS1_36VarlenDynamicPersistentTileSchedulerILi192ELi128ELi384ELi128ELb0ELb1ELb1ELb1ELb1ELb1EEEEEEEEEvNT_6ParamsE,(.L_x_15860 - _ZN7cutlass13device_kernelIN5flash11enable_sm90INS1_16FlashAttnFwdSm90INS1_25CollectiveMainloopFwdSm90ILi2EN4cute5tupleIJNS5_1CILi1EEES8_S8_EEENS6_IJNS7_ILi192EEENS7_ILi128EEENS7_ILi96EEEEEELi96ENS_12float_e4m3_tEfNS_4arch4Sm90ELb1ELb0ELb0ELb1ELb1ELb1ELb0ELb1ELb1ELb1ELb0ELb0EEENS1_21CollectiveEpilogueFwdINS6_IJSA_SC_SB_EEES9_NS_10bfloat16_tESG_Li384ELb1ELb1ELb0ELb1EEENS1_36VarlenDynamicPersistentTileSchedulerILi192ELi128ELi384ELi128ELb0ELb1ELb1ELb1ELb1ELb1EEEEEEEEEvNT_6ParamsE)
        .other          _ZN7cutlass13device_kernelIN5flash11enable_sm90INS1_16FlashAttnFwdSm90INS1_25CollectiveMainloopFwdSm90ILi2EN4cute5tupleIJNS5_1CILi1EEES8_S8_EEENS6_IJNS7_ILi192EEENS7_ILi128EEENS7_ILi96EEEEEELi96ENS_12float_e4m3_tEfNS_4arch4Sm90ELb1ELb0ELb0ELb1ELb1ELb1ELb0ELb1ELb1ELb1ELb0ELb0EEENS1_21CollectiveEpilogueFwdINS6_IJSA_SC_SB_EEES9_NS_10bfloat16_tESG_Li384ELb1ELb1ELb0ELb1EEENS1_36VarlenDynamicPersistentTileSchedulerILi192ELi128ELi384ELi128ELb0ELb1ELb1ELb1ELb1ELb1EEEEEEEEEvNT_6ParamsE,@"STO_CUDA_ENTRY STV_DEFAULT"
_ZN7cutlass13device_kernelIN5flash11enable_sm90INS1_16FlashAttnFwdSm90INS1_25CollectiveMainloopFwdSm90ILi2EN4cute5tupleIJNS5_1CILi1EEES8_S8_EEENS6_IJNS7_ILi192EEENS7_ILi128EEENS7_ILi96EEEEEELi96ENS_12float_e4m3_tEfNS_4arch4Sm90ELb1ELb0ELb0ELb1ELb1ELb1ELb0ELb1ELb1ELb1ELb0ELb0EEENS1_21CollectiveEpilogueFwdINS6_IJSA_SC_SB_EEES9_NS_10bfloat16_tESG_Li384ELb1ELb1ELb0ELb1EEENS1_36VarlenDynamicPersistentTileSchedulerILi192ELi128ELi384ELi128ELb0ELb1ELb1ELb1ELb1ELb1EEEEEEEEEvNT_6ParamsE:
        /* <DEDUP_REMOVED lines=18> */
.L_x_12670:
[----:B------:R-:W-:Y:S05]  /*0120*/  BSYNC B0 ;  /* 0x0000000000007941 */ /* 0x000fea0003800000 */
.L_x_12669:
        /* <DEDUP_REMOVED lines=41> */
.L_x_12671:
        /* <DEDUP_REMOVED lines=22> */
.L_x_12672:
        /* <DEDUP_REMOVED lines=18> */
.L_x_12673:
        /* <DEDUP_REMOVED lines=22> */
.L_x_12674:
        /* <DEDUP_REMOVED lines=23> */
.L_x_12675:
        /* <DEDUP_REMOVED lines=8> */
.L_x_12678:
        /* <DEDUP_REMOVED lines=26> */
[----:B------:R-:W-:Y:S01]  /*0b30*/  IMAD.IADD R4, R22, 0x1, -R2 ;  /* 0x0000000116047824 */ /* 0x000fe200078e0a02 */
[-C--:B------:R-:W-:Y:S02]  /*0b40*/  LEA.HI R2, R0, R22.reuse, RZ, 0x7 ;  /* 0x0000001600027211 */ /* 0x080fe400078f38ff */
[----:B------:R-:W-:Y:S01]  /*0b50*/  LEA.HI R3, R22, R22, RZ, 0x1 ;  /* 0x0000001616037211 */ /* 0x000fe200078f08ff */
        /* <DEDUP_REMOVED lines=19> */
[----:B------:R-:W-:Y:S01]  /*0c90*/  STL [R1], R24 ;  /* 0x0000001801007387 */ /* 0x000fe20000100800 */
        /* <DEDUP_REMOVED lines=19> */
[----:B------:R-:W-:Y:S01]  /*0dd0*/  LEA.HI R2, R2, R2, RZ, 0x1 ;  /* 0x0000000202027211 */ /* 0x000fe200078f08ff */
[----:B------:R-:W-:Y:S01]  /*0de0*/  VIADD R157, R16, 0x40 ;  /* 0x00000040109d7836 */ /* 0x000fe20000000000 */
        /* <DEDUP_REMOVED lines=14> */
[----:B------:R-:W-:Y:S01]  /*0ed0*/  IMAD.MOV.U32 R19, RZ, RZ, RZ ;  /* 0x000000ffff137224 */ /* 0x000fe200078e00ff */
[----:B------:R-:W-:Y:S01]  /*0ee0*/  IADD3 R4, R18, R5, R4 ;  /* 0x0000000512047210 */ /* 0x000fe20007ffe004 */
[----:B------:R-:W-:Y:S01]  /*0ef0*/  STL [R1+0x78], R20 ;  /* 0x0000781401007387 */ /* 0x000fe20000100800 */
[----:B------:R-:W-:Y:S01]  /*0f00*/  VIADD R5, R24, 0x10 ;  /* 0x0000001018057836 */ /* 0x000fe20000000000 */
[----:B------:R-:W-:-:S02]  /*0f10*/  SHF.R.S32.HI R7, RZ, 0x1f, R157 ;  /* 0x0000001fff077819 */ /* 0x000fc4000001149d */
[----:B------:R0:W-:Y:S01]  /*0f20*/  STL [R1+0x80], R6 ;  /* 0x0000800601007387 */ /* 0x0001e20000100800 */
[----:B------:R-:W-:Y:S02]  /*0f30*/  LOP3.LUT R9, R9, 0x7ffffffc, RZ, 0xc0, !PT ;  /* 0x7ffffffc09097812 */ /* 0x000fe400078ec0ff */
[----:B------:R-:W-:Y:S01]  /*0f40*/  SHF.R.S32.HI R8, RZ, 0x1f, R5 ;  /* 0x0000001fff087819 */ /* 0x000fe20000011405 */
[----:B------:R1:W-:Y:S04]  /*0f50*/  STL [R1+0x74], R4 ;  /* 0x0000740401007387 */ /* 0x0003e80000100800 */
[----:B------:R-:W-:Y:S01]  /*0f60*/  STL [R1+0x7c], R3 ;  /* 0x00007c0301007387 */ /* 0x000fe20000100800 */
[----:B0-----:R-:W-:Y:S01]  /*0f70*/  IMAD.IADD R6, R22, 0x1, -R2 ;  /* 0x0000000116067824 */ /* 0x001fe200078e0a02 */
[----:B------:R-:W-:-:S02]  /*0f80*/  SHF.R.S32.HI R2, RZ, 0x2, R0 ;  /* 0x00000002ff027819 */ /* 0x000fc40000011400 */
        /* <DEDUP_REMOVED lines=12> */
[----:B------:R-:W-:-:S03]  /*1050*/  IMAD.IADD R6, R15, 0x1, -R9 ;  /* 0x000000010f067824 */ /* 0x000fc600078e0a09 */
[----:B------:R-:W-:Y:S01]  /*1060*/  STL [R1+0x70], R8 ;  /* 0x0000700801007387 */ /* 0x000fe20000100800 */
[C---:B0-----:R-:W-:Y:S02]  /*1070*/  VIADD R5, R4.reuse, 0x20 ;  /* 0x0000002004057836 */ /* 0x041fe40000000000 */
[----:B------:R-:W-:Y:S01]  /*1080*/  VIADD R4, R4, 0x40 ;  /* 0x0000004004047836 */ /* 0x000fe20000000000 */
[----:B-1----:R-:W-:-:S05]  /*1090*/  SHF.R.S32.HI R7, RZ, 0x1f, R21 ;  /* 0x0000001fff077819 */ /* 0x002fca0000011415 */
        /* <DEDUP_REMOVED lines=14> */
.L_x_12814:
[----:B0-----:R-:W0:Y:S01]  /*1180*/  LDC.64 R2, c[0x0][0xc88] ;  /* 0x00032200ff027b82 */ /* 0x001e220000000a00 */
[----:B------:R-:W-:Y:S01]  /*1190*/  ULDC.64 UR4, c[0x0][0xa28] ;  /* 0x00028a0000047ab9 */ /* 0x000fe20000000a00 */
[----:B------:R-:W-:Y:S01]  /*11a0*/  ULDC.64 UR8, c[0x0][0xa18] ;  /* 0x0002860000087ab9 */ /* 0x000fe20000000a00 */
[----:B------:R-:W-:Y:S01]  /*11b0*/  ULDC.64 UR6, c[0x0][0xa08] ;  /* 0x0002820000067ab9 */ /* 0x000fe20000000a00 */
[----:B0-----:R-:W-:-:S05]  /*11c0*/  IMAD.WIDE R2, R155, 0x4, R2 ;  /* 0x000000049b027825 */ /* 0x001fca00078e0202 */
[----:B--2---:R-:W2:Y:S01]  /*11d0*/  LDG.E R0, desc[UR42][R2.64] ;  /* 0x0000002a02007981 */ /* 0x004ea2000c1e1900 */
[----:B------:R-:W-:Y:S01]  /*11e0*/  ISETP.NE.U32.AND P2, PT, RZ, UR4, PT ;  /* 0x00000004ff007c0c */ /* 0x000fe2000bf45070 */
[----:B----4-:R-:W-:Y:S01]  /*11f0*/  IMAD.MOV.U32 R9, RZ, RZ, RZ ;  /* 0x000000ffff097224 */ /* 0x010fe200078e00ff */
        /* <DEDUP_REMOVED lines=13> */
[----:B------:R-:W-:Y:S01]  /*12d0*/  ULDC UR4, c[0x0][0x288] ;  /* 0x0000a20000047ab9 */ /* 0x000fe20000000800 */
[----:B------:R-:W-:-:S02]  /*12e0*/  IADD3 R6, P4, R30, UR6, RZ ;  /* 0x000000061e067c10 */ /* 0x000fc4000ff9e0ff */
[----:B-----5:R1:W5:Y:S01]  /*12f0*/  @P2 LDG.E R9, desc[UR42][R2.64] ;  /* 0x0000002a02092981 */ /* 0x020362000c1e1900 */
[----:B------:R-:W-:Y:S01]  /*1300*/  IMAD.U32 R8, RZ, RZ, UR4 ;  /* 0x00000004ff087e24 */ /* 0x000fe2000f8e00ff */
[----:B------:R-:W-:Y:S01]  /*1310*/  IADD3.X R7, R29, UR7, RZ, P4, !PT ;  /* 0x000000071d077c10 */ /* 0x000fe2000a7fe4ff */
[----:B------:R-:W-:Y:S01]  /*1320*/  ULDC.64 UR4, c[0x0][0x418] ;  /* 0x0001060000047ab9 */ /* 0x000fe20000000a00 */
[----:B------:R1:W-:Y:S01]  /*1330*/  STL [R1+0x54], R30 ;  /* 0x0000541e01007387 */ /* 0x0003e20000100800 */
[----:B0-----:R-:W-:-:S03]  /*1340*/  @P1 IADD3 R4, P2, R30, UR8, RZ ;  /* 0x000000081e041c10 */ /* 0x001fc6000ff5e0ff */
[----:B------:R1:W5:Y:S01]  /*1350*/  @P0 LDG.E R67, desc[UR42][R6.64] ;  /* 0x0000002a06430981 */ /* 0x000362000c1e1900 */
[----:B---3--:R-:W-:Y:S01]  /*1360*/  @P1 IADD3.X R5, R29, UR9, RZ, P2, !PT ;  /* 0x000000091d051c10 */ /* 0x008fe200097fe4ff */
[----:B------:R-:W-:Y:S02]  /*1370*/  UISETP.NE.U32.AND UP0, UPT, UR4, URZ, UPT ;  /* 0x0000003f0400728c */ /* 0x000fe4000bf05070 */
[----:B------:R1:W-:Y:S01]  /*1380*/  STL [R1+0x58], R29 ;  /* 0x0000581d01007387 */ /* 0x0003e20000100800 */
[----:B------:R-:W-:Y:S01]  /*1390*/  ULDC.64 UR8, c[0x0][0xa20] ;  /* 0x0002880000087ab9 */ /* 0x000fe20000000a00 */
[----:B------:R-:W-:Y:S02]  /*13a0*/  ULDC UR4, c[0x0][0x424] ;  /* 0x0001090000047ab9 */ /* 0x000fe40000000800 */
[----:B------:R-:W2:Y:S01]  /*13b0*/  @P1 LDG.E R8, desc[UR42][R4.64] ;  /* 0x0000002a04081981 */ /* 0x000ea2000c1e1900 */
        /* <DEDUP_REMOVED lines=8> */
[----:B--2---:R1:W-:Y:S04]  /*1440*/  STL [R1+0x34], R8 ;  /* 0x0000340801007387 */ /* 0x0043e80000100800 */
[----:B------:R1:W-:Y:S01]  /*1450*/  STL [R1+0x50], R154 ;  /* 0x0000509a01007387 */ /* 0x0003e20000100800 */
[----:B------:R-:W-:Y:S05]  /*1460*/  @P1 BRA `(.L_x_12680) ;  /* 0x0000000000281947 */ /* 0x000fea0003800000 */
        /* <DEDUP_REMOVED lines=8> */
[----:B--2---:R-:W-:-:S05]  /*14f0*/  IMAD.IADD R8, R5, 0x1, -R0 ;  /* 0x0000000105087824 */ /* 0x004fca00078e0a00 */
[----:B------:R0:W-:Y:S02]  /*1500*/  STL [R1+0x34], R8 ;  /* 0x0000340801007387 */ /* 0x0001e40000100800 */
.L_x_12680:
[----:B------:R-:W-:Y:S02]  /*1510*/  IMAD.U32 R40, RZ, RZ, UR5 ;  /* 0x00000005ff287e24 */ /* 0x000fe4000f8e00ff */
[----:B------:R-:W-:Y:S01]  /*1520*/  IMAD.U32 R28, RZ, RZ, UR4 ;  /* 0x00000004ff1c7e24 */ /* 0x000fe2000f8e00ff */
[----:B------:R-:W-:Y:S06]  /*1530*/  @!P2 BRA `(.L_x_12681) ;  /* 0x000000000010a947 */ /* 0x000fec0003800000 */
[----:B-1----:R-:W-:-:S04]  /*1540*/  IADD3 R2, P0, R30, UR8, RZ ;  /* 0x000000081e027c10 */ /* 0x002fc8000ff1e0ff */
[----:B------:R-:W-:-:S05]  /*1550*/  IADD3.X R3, R29, UR9, RZ, P0, !PT ;  /* 0x000000091d037c10 */ /* 0x000fca00087fe4ff */
[----:B------:R2:W5:Y:S01]  /*1560*/  LDG.E R28, desc[UR42][R2.64] ;  /* 0x0000002a021c7981 */ /* 0x000562000c1e1900 */
[----:B------:R-:W-:Y:S05]  /*1570*/  BRA `(.L_x_12682) ;  /* 0x0000000000107947 */ /* 0x000fea0003800000 */
.L_x_12681:
[----:B------:R-:W-:Y:S05]  /*1580*/  @!P0 BRA `(.L_x_12682) ;  /* 0x00000000000c8947 */ /* 0x000fea0003800000 */
[----:B-1----:R-:W2:Y:S04]  /*1590*/  LDG.E R3, desc[UR42][R6.64] ;  /* 0x0000002a06037981 */ /* 0x002ea8000c1e1900 */
[----:B------:R-:W2:Y:S02]  /*15a0*/  LDG.E R28, desc[UR42][R6.64+0x4] ;  /* 0x0000042a061c7981 */ /* 0x000ea4000c1e1900 */
[----:B--2---:R-:W-:-:S07]  /*15b0*/  IMAD.IADD R28, R28, 0x1, -R3 ;  /* 0x000000011c1c7824 */ /* 0x004fce00078e0a03 */
.L_x_12682:
[----:B------:R-:W-:Y:S01]  /*15c0*/  ULDC.64 UR4, c[0x0][0xa10] ;  /* 0x0002840000047ab9 */ /* 0x000fe20000000a00 */
[----:B-1----:R-:W1:Y:S01]  /*15d0*/  LDC R6, c[0x0][0x448] ;  /* 0x00011200ff067b82 */ /* 0x002e620000000800 */
[----:B------:R-:W-:-:S04]  /*15e0*/  ISETP.NE.U32.AND P0, PT, RZ, UR4, PT ;  /* 0x00000004ff007c0c */ /* 0x000fc8000bf05070 */
[----:B------:R-:W-:Y:S01]  /*15f0*/  ISETP.NE.AND.EX P0, PT, RZ, UR5, PT, P0 ;  /* 0x00000005ff007c0c */ /* 0x000fe2000bf05300 */
[----:B------:R-:W-:-:S12]  /*1600*/  ULDC.64 UR4, c[0x0][0xa30] ;  /* 0x00028c0000047ab9 */ /* 0x000fd80000000a00 */
[----:B--2---:R-:W2:Y:S02]  /*1610*/  @P0 LDC.64 R2, c[0x0][0xa10] ;  /* 0x00028400ff020b82 */ /* 0x004ea40000000a00 */
[----:B--2---:R-:W-:-:S05]  /*1620*/  @P0 IMAD.WIDE R2, R41, 0x4, R2 ;  /* 0x0000000429020825 */ /* 0x004fca00078e0202 */
        /* <DEDUP_REMOVED lines=9> */
[----:B------:R-:W-:Y:S02]  /*16c0*/  IMAD R10, R153, 0xc0, RZ ;  /* 0x000000c0990a7824 */ /* 0x000fe400078e02ff */
[----:B------:R-:W-:Y:S02]  /*16d0*/  IMAD.IADD R9, R28, 0x1, -R9 ;  /* 0x000000011c097824 */ /* 0x000fe400078e0a09 */
[----:B---3--:R-:W-:Y:S01]  /*16e0*/  VIADD R2, R10, 0xbf ;  /* 0x000000bf0a027836 */ /* 0x008fe20000000000 */
[----:B------:R1:W-:Y:S01]  /*16f0*/  STL [R1+0x30], R10 ;  /* 0x0000300a01007387 */ /* 0x0003e20000100800 */
[----:B------:R-:W-:-:S05]  /*1700*/  IMAD.MOV R25, RZ, RZ, -R9 ;  /* 0x000000ffff197224 */ /* 0x000fca00078e0a09 */
[----:B------:R-:W-:Y:S01]  /*1710*/  VIMNMX R25, RZ, R25, !PT ;  /* 0x00000019ff197248 */ /* 0x000fe20007fe0100 */
[----:B------:R-:W3:Y:S08]  /*1720*/  @P1 LDC R11, c[0x0][0x44c] ;  /* 0x00011300ff0b1b82 */ /* 0x000ef00000000800 */
[----:B------:R-:W0:Y:S01]  /*1730*/  @P1 LDC R3, c[0x0][0x450] ;  /* 0x00011400ff031b82 */ /* 0x000e220000000800 */
[----:B--2---:R-:W-:-:S02]  /*1740*/  @P0 IMAD.IADD R40, R7, 0x1, -R0 ;  /* 0x0000000107280824 */ /* 0x004fc400078e0a00 */
[----:B---3--:R-:W-:-:S04]  /*1750*/  @P1 IMAD.HI.U32 R0, R2, R11, RZ ;  /* 0x0000000b02001227 */ /* 0x008fc800078e00ff */
[----:B----4-:R-:W-:Y:S01]  /*1760*/  IMAD.IADD R4, R9, 0x1, R40 ;  /* 0x0000000109047824 */ /* 0x010fe200078e0228 */
[----:B0-----:R-:W-:-:S03]  /*1770*/  @P1 SHF.R.U32.HI R2, RZ, R3, R0 ;  /* 0x00000003ff021219 */ /* 0x001fc60000011600 */
[C---:B------:R-:W-:Y:S01]  /*1780*/  VIADD R0, R4.reuse, 0x7f ;  /* 0x0000007f04007836 */ /* 0x040fe20000000000 */
[----:B------:R-:W-:Y:S01]  /*1790*/  IADD3 R27, R4, 0x80, -R8 ;  /* 0x00000080041b7810 */ /* 0x000fe20007ffe808 */
[----:B------:R1:W-:Y:S03]  /*17a0*/  STL [R1+0x38], R4 ;  /* 0x0000380401007387 */ /* 0x0003e60000100800 */
[----:B------:R-:W-:Y:S01]  /*17b0*/  SHF.R.S32.HI R3, RZ, 0x1f, R0 ;  /* 0x0000001fff037819 */ /* 0x000fe20000011400 */
[----:B------:R-:W-:-:S03]  /*17c0*/  IMAD.IADD R2, R27, 0x1, R2 ;  /* 0x000000011b027824 */ /* 0x000fc600078e0202 */
[----:B------:R-:W-:Y:S02]  /*17d0*/  LEA.HI R3, R3, R0, RZ, 0x7 ;  /* 0x0000000003037211 */ /* 0x000fe400078f38ff */
[----:B------:R-:W-:Y:S02]  /*17e0*/  SHF.R.S32.HI R5, RZ, 0x1f, R2 ;  /* 0x0000001fff057819 */ /* 0x000fe40000011402 */
[----:B------:R-:W-:Y:S02]  /*17f0*/  SHF.R.S32.HI R26, RZ, 0x7, R3 ;  /* 0x00000007ff1a7819 */ /* 0x000fe40000011403 */
[----:B------:R-:W-:-:S04]  /*1800*/  LEA.HI R5, R5, R2, RZ, 0x7 ;  /* 0x0000000205057211 */ /* 0x000fc800078f38ff */
        /* <DEDUP_REMOVED lines=34> */
.L_x_12685:
[----:B------:R-:W-:Y:S05]  /*1a30*/  BSYNC B6 ;  /* 0x0000000000067941 */ /* 0x000fea0003800000 */
.L_x_12684:
        /* <DEDUP_REMOVED lines=20> */
.L_x_12687:
[----:B------:R-:W-:Y:S05]  /*1b80*/  BSYNC B6 ;  /* 0x0000000000067941 */ /* 0x000fea0003800000 */
.L_x_12686:
[----:B------:R-:W2:Y:S01]  /*1b90*/  LDL.64 R32, [R1] ;  /* 0x0000000001207983 */ /* 0x000ea20000100a00 */
[----:B------:R-:W-:Y:S01]  /*1ba0*/  ULDC.64 UR4, c[0x0][0x9f8] ;  /* 0x00027e0000047ab9 */ /* 0x000fe20000000a00 */
[----:B------:R-:W0:Y:S02]  /*1bb0*/  LDC R55, c[0x0][0x3f4] ;  /* 0x0000fd00ff377b82 */ /* 0x000e240000000800 */
[----:B------:R-:W2:Y:S01]  /*1bc0*/  LDL.64 R20, [R1] ;  /* 0x0000000001147983 */ /* 0x000ea20000100a00 */
[----:B------:R-:W-:-:S03]  /*1bd0*/  ISETP.NE.U32.AND P0, PT, RZ, UR4, PT ;  /* 0x00000004ff007c0c */ /* 0x000fc6000bf05070 */
[----:B------:R-:W3:Y:S01]  /*1be0*/  LDL R15, [R1+0x18] ;  /* 0x00001800010f7983 */ /* 0x000ee20000100800 */
[----:B------:R-:W-:Y:S01]  /*1bf0*/  ISETP.NE.AND.EX P0, PT, RZ, UR5, PT, P0 ;  /* 0x00000005ff007c0c */ /* 0x000fe2000bf05300 */
[----:B------:R-:W1:Y:S02]  /*1c00*/  LDC.64 R6, c[0x0][0x3f8] ;  /* 0x0000fe00ff067b82 */ /* 0x000e640000000a00 */
[----:B------:R-:W4:Y:S06]  /*1c10*/  LDL R12, [R1+0x78] ;  /* 0x00007800010c7983 */ /* 0x000f2c0000100800 */
[----:B------:R-:W1:Y:S04]  /*1c20*/  LDC.64 R4, c[0x0][0x408] ;  /* 0x00010200ff047b82 */ /* 0x000e680000000a00 */
[----:B------:R-:W-:Y:S01]  /*1c30*/  @P0 IADD3 R8, P1, R30, UR4, RZ ;  /* 0x000000041e080c10 */ /* 0x000fe2000ff3e0ff */
[----:B------:R-:W-:Y:S01]  /*1c40*/  VIADD R68, R16, 0x20 ;  /* 0x0000002010447836 */ /* 0x000fe20000000000 */
[----:B------:R-:W-:-:S02]  /*1c50*/  ULDC UR4, c[0x0][0x2f4] ;  /* 0x0000bd0000047ab9 */ /* 0x000fc40000000800 */
[----:B------:R-:W-:-:S05]  /*1c60*/  @P0 IADD3.X R9, R29, UR5, RZ, P1, !PT ;  /* 0x000000051d090c10 */ /* 0x000fca0008ffe4ff */
[----:B------:R0:W4:Y:S01]  /*1c70*/  @P0 LDG.E R41, desc[UR42][R8.64] ;  /* 0x0000002a08290981 */ /* 0x000122000c1e1900 */
[----:B------:R-:W-:Y:S01]  /*1c80*/  ISETP.GE.AND P1, PT, R68, UR4, PT ;  /* 0x0000000444007c0c */ /* 0x000fe2000bf26270 */
[----:B------:R-:W0:Y:S01]  /*1c90*/  S2R R29, SR_TID.X ;  /* 0x00000000001d7919 */ /* 0x000e220000002100 */
[----:B--2---:R-:W-:Y:S02]  /*1ca0*/  IMAD.MOV.U32 R20, RZ, RZ, R32 ;  /* 0x000000ffff147224 */ /* 0x004fe400078e0020 */
[----:B0-----:R-:W-:-:S03]  /*1cb0*/  VIADD R31, R29, 0xffffff80 ;  /* 0xffffff801d1f7836 */ /* 0x001fc60000000000 */
[----:B------:R-:W-:-:S05]  /*1cc0*/  SHF.R.S32.HI R21, RZ, 0x1f, R20 ;  /* 0x0000001fff157819 */ /* 0x000fca0000011414 */
[----:B------:R0:W-:Y:S04]  /*1cd0*/  STL [R1+0x4], R21 ;  /* 0x0000041501007387 */ /* 0x0001e80000100800 */
[----:B------:R-:W2:Y:S01]  /*1ce0*/  LDL R14, [R1+0x28] ;  /* 0x00002800010e7983 */ /* 0x000ea20000100800 */
[----:B------:R-:W-:Y:S02]  /*1cf0*/  LEA.HI R29, R31, R31, RZ, 0x1 ;  /* 0x0000001f1f1d7211 */ /* 0x000fe400078f08ff */
[----:B------:R-:W-:Y:S02]  /*1d00*/  SEL R3, RZ, 0xffffffff, P1 ;  /* 0xffffffffff037807 */ /* 0x000fe40000800000 */
[----:B------:R-:W-:Y:S02]  /*1d10*/  SHF.R.S32.HI R29, RZ, 0x1, R29 ;  /* 0x00000001ff1d7819 */ /* 0x000fe4000001141d */
[----:B------:R-:W-:Y:S01]  /*1d20*/  ISETP.GE.AND P0, PT, R16, UR4, PT ;  /* 0x0000000410007c0c */ /* 0x000fe2000bf06270 */
[----:B------:R-:W-:Y:S01]  /*1d30*/  IMAD.SHL.U32 R9, R3, 0x2, RZ ;  /* 0x0000000203097824 */ /* 0x000fe200078e00ff */
[----:B------:R-:W-:-:S02]  /*1d40*/  SHF.R.S32.HI R3, RZ, 0x1f, R29 ;  /* 0x0000001fff037819 */ /* 0x000fc4000001141d */
[----:B------:R-:W-:Y:S02]  /*1d50*/  SEL R0, RZ, 0x1, P0 ;  /* 0x00000001ff007807 */ /* 0x000fe40000000000 */
[-C--:B------:R-:W-:Y:S02]  /*1d60*/  ISETP.GE.AND P3, PT, R16, R55.reuse, PT ;  /* 0x000000371000720c */ /* 0x080fe40003f66270 */
[----:B------:R-:W-:Y:S01]  /*1d70*/  ISETP.GE.AND P2, PT, R68, R55, PT ;  /* 0x000000374400720c */ /* 0x000fe20003f46270 */
[----:B------:R-:W2:Y:S01]  /*1d80*/  S2R R30, SR_TID.X ;  /* 0x00000000001e7919 */ /* 0x000ea20000002100 */
[----:B------:R-:W-:Y:S01]  /*1d90*/  LOP3.LUT R0, R9, 0x2, R0, 0xe2, !PT ;  /* 0x0000000209007812 */ /* 0x000fe200078ee200 */
[----:B-1----:R-:W-:Y:S01]  /*1da0*/  IMAD R8, R3, R6, RZ ;  /* 0x0000000603087224 */ /* 0x002fe200078e02ff */
[----:B------:R-:W-:Y:S01]  /*1db0*/  SEL R9, R55, RZ, P2 ;  /* 0x000000ff37097207 */ /* 0x000fe20001000000 */
[----:B------:R-:W-:Y:S01]  /*1dc0*/  IMAD R10, R3, R4, RZ ;  /* 0x00000004030a7224 */ /* 0x000fe200078e02ff */
[----:B------:R-:W-:-:S03]  /*1dd0*/  SEL R3, R55, RZ, P3 ;  /* 0x000000ff37037207 */ /* 0x000fc60001800000 */
[----:B------:R-:W-:Y:S02]  /*1de0*/  IMAD.IADD R9, R68, 0x1, R9 ;  /* 0x0000000144097824 */ /* 0x000fe400078e0209 */
[----:B------:R-:W-:Y:S02]  /*1df0*/  IMAD.IADD R3, R16, 0x1, R3 ;  /* 0x0000000110037824 */ /* 0x000fe400078e0203 */
[C---:B------:R-:W-:Y:S02]  /*1e00*/  IMAD R11, R29.reuse, R7, R8 ;  /* 0x000000071d0b7224 */ /* 0x040fe400078e0208 */
[----:B------:R-:W-:Y:S01]  /*1e10*/  IMAD R13, R29, R5, R10 ;  /* 0x000000051d0d7224 */ /* 0x000fe200078e020a */
[----:B------:R-:W-:Y:S02]  /*1e20*/  SHF.R.S32.HI R8, RZ, 0x1f, R3 ;  /* 0x0000001fff087819 */ /* 0x000fe40000011403 */
[----:B------:R-:W-:Y:S02]  /*1e30*/  SHF.R.S32.HI R10, RZ, 0x1f, R9 ;  /* 0x0000001fff0a7819 */ /* 0x000fe40000011409 */
[----:B------:R-:W-:-:S02]  /*1e40*/  SHF.R.S32.HI R17, RZ, 0x1f, R16 ;  /* 0x0000001fff117819 */ /* 0x000fc40000011410 */
[----:B------:R-:W-:Y:S02]  /*1e50*/  LEA.HI R66, R8, R3, RZ, 0x4 ;  /* 0x0000000308427211 */ /* 0x000fe400078f20ff */
[----:B------:R-:W-:Y:S01]  /*1e60*/  LEA.HI R65, R10, R9, RZ, 0x4 ;  /* 0x000000090a417211 */ /* 0x000fe200078f20ff */
[CC--:B------:R-:W-:Y:S01]  /*1e70*/  IMAD.WIDE.U32 R46, R29.reuse, R6.reuse, R20 ;  /* 0x000000061d2e7225 */ /* 0x0c0fe200078e0014 */
[----:B------:R-:W-:Y:S02]  /*1e80*/  LEA.HI R3, R8, R3, RZ, 0x5 ;  /* 0x0000000308037211 */ /* 0x000fe400078f28ff */
[----:B------:R-:W-:Y:S01]  /*1e90*/  LEA.HI R9, R10, R9, RZ, 0x5 ;  /* 0x000000090a097211 */ /* 0x000fe200078f28ff */
[----:B------:R-:W-:-:S04]  /*1ea0*/  IMAD.WIDE.U32 R44, R29, R6, R16 ;  /* 0x000000061d2c7225 */ /* 0x000fc800078e0010 */
[----:B------:R-:W-:Y:S02]  /*1eb0*/  IMAD.IADD R47, R47, 0x1, R11 ;  /* 0x000000012f2f7824 */ /* 0x000fe400078e020b */
[----:B------:R-:W-:Y:S01]  /*1ec0*/  IMAD.IADD R45, R11, 0x1, R45 ;  /* 0x000000010b2d7824 */ /* 0x000fe200078e022d */
[----:B-----5:R-:W-:Y:S01]  /*1ed0*/  SHF.R.S32.HI R11, RZ, 0x1f, R24 ;  /* 0x0000001fff0b7819 */ /* 0x020fe20000011418 */
[----:B------:R-:W-:Y:S01]  /*1ee0*/  IMAD.SHL.U32 R8, R3, 0x80, RZ ;  /* 0x0000008003087824 */ /* 0x000fe200078e00ff */
[----:B---3--:R-:W-:Y:S01]  /*1ef0*/  LOP3.LUT R3, R15, 0x10, R66, 0xf8, !PT ;  /* 0x000000100f037812 */ /* 0x008fe200078ef842 */
[----:B------:R-:W-:Y:S01]  /*1f00*/  IMAD.SHL.U32 R10, R9, 0x80, RZ ;  /* 0x00000080090a7824 */ /* 0x000fe200078e00ff */
[----:B------:R-:W-:Y:S01]  /*1f10*/  LOP3.LUT R9, R15, 0x10, R65, 0xf8, !PT ;  /* 0x000000100f097812 */ /* 0x000fe200078ef841 */
[----:B------:R-:W-:Y:S01]  /*1f20*/  IMAD.WIDE.U32 R42, R29, R4, R20 ;  /* 0x000000041d2a7225 */ /* 0x000fe200078e0014 */
[----:B------:R-:W-:-:S03]  /*1f30*/  LEA.HI R15, R31, R31, RZ, 0x1 ;  /* 0x0000001f1f0f7211 */ /* 0x000fc600078f08ff */
[----:B0-----:R-:W-:Y:S01]  /*1f40*/  IMAD.WIDE.U32 R20, R29, R4, R16 ;  /* 0x000000041d147225 */ /* 0x001fe200078e0010 */
[----:B------:R-:W-:Y:S02]  /*1f50*/  LOP3.LUT R8, R8, 0xfffff000, RZ, 0xc0, !PT ;  /* 0xfffff00008087812 */ /* 0x000fe400078ec0ff */
[-C--:B----4-:R-:W-:Y:S02]  /*1f60*/  LOP3.LUT R3, R3, R12.reuse, RZ, 0x3c, !PT ;  /* 0x0000000c03037212 */ /* 0x090fe400078e3cff */
[----:B------:R-:W-:Y:S02]  /*1f70*/  LOP3.LUT R10, R10, 0xfffff000, RZ, 0xc0, !PT ;  /* 0xfffff0000a0a7812 */ /* 0x000fe400078ec0ff */
[----:B------:R-:W-:Y:S01]  /*1f80*/  LOP3.LUT R9, R9, R12, RZ, 0x3c, !PT ;  /* 0x0000000c09097212 */ /* 0x000fe200078e3cff */
[----:B------:R-:W-:Y:S01]  /*1f90*/  IMAD R12, R11, R6, RZ ;  /* 0x000000060b0c7224 */ /* 0x000fe200078e02ff */
[----:B------:R-:W-:Y:S01]  /*1fa0*/  LOP3.LUT R15, R15, 0xfffffffe, RZ, 0xc0, !PT ;  /* 0xfffffffe0f0f7812 */ /* 0x000fe200078ec0ff */
[----:B------:R-:W-:-:S02]  /*1fb0*/  IMAD.IADD R43, R43, 0x1, R13 ;  /* 0x000000012b2b7824 */ /* 0x000fc400078e020d */
[----:B------:R-:W-:Y:S02]  /*1fc0*/  IMAD.IADD R21, R13, 0x1, R21 ;  /* 0x000000010d157824 */ /* 0x000fe400078e0215 */
[----:B------:R-:W-:Y:S02]  /*1fd0*/  IMAD R11, R11, R4, RZ ;  /* 0x000000040b0b7224 */ /* 0x000fe400078e02ff */
[C---:B------:R-:W-:Y:S02]  /*1fe0*/  IMAD R51, R24.reuse, R7, R12 ;  /* 0x0000000718337224 */ /* 0x040fe400078e020c */
[----:B------:R-:W-:Y:S01]  /*1ff0*/  IMAD.WIDE.U32 R46, R24, R6, R46 ;  /* 0x00000006182e7225 */ /* 0x000fe200078e002e */
[----:B------:R-:W-:-:S03]  /*2000*/  LOP3.LUT R54, R0, 0x1, RZ, 0xc0, !PT ;  /* 0x0000000100367812 */ /* 0x000fc600078ec0ff */
[----:B------:R-:W-:Y:S01]  /*2010*/  IMAD.WIDE.U32 R44, R24, R6, R44 ;  /* 0x00000006182c7225 */ /* 0x000fe200078e002c */
[----:B------:R-:W-:-:S03]  /*2020*/  LOP3.LUT R53, R0, 0x2, RZ, 0xc0, !PT ;  /* 0x0000000200357812 */ /* 0x000fc600078ec0ff */
[C---:B------:R-:W-:Y:S02]  /*2030*/  IMAD R11, R24.reuse, R5, R11 ;  /* 0x00000005180b7224 */ /* 0x040fe400078e020b */
[----:B------:R-:W-:-:S04]  /*2040*/  IMAD.WIDE.U32 R42, R24, R4, R42 ;  /* 0x00000004182a7225 */ /* 0x000fc800078e002a */
[----:B------:R-:W-:-:S04]  /*2050*/  IMAD.WIDE.U32 R20, R24, R4, R20 ;  /* 0x0000000418147225 */ /* 0x000fc800078e0014 */
[----:B------:R-:W-:Y:S01]  /*2060*/  IMAD.IADD R15, R31, 0x1, -R15 ;  /* 0x000000011f0f7824 */ /* 0x000fe200078e0a0f */
[----:B------:R-:W-:Y:S01]  /*2070*/  SHF.L.U64.HI R62, R6, 0x7, R7 ;  /* 0x00000007063e7819 */ /* 0x000fe20000010207 */
[----:B------:R-:W-:Y:S01]  /*2080*/  IMAD.IADD R52, R47, 0x1, R51 ;  /* 0x000000012f347824 */ /* 0x000fe200078e0233 */
[----:B------:R-:W-:Y:S01]  /*2090*/  SHF.L.U64.HI R60, R4, 0x7, R5 ;  /* 0x00000007043c7819 */ /* 0x000fe20000010205 */
[----:B------:R-:W-:Y:S01]  /*20a0*/  IMAD.IADD R67, R67, 0x1, R28 ;  /* 0x0000000143437824 */ /* 0x000fe200078e021c */
[----:B------:R-:W-:Y:S01]  /*20b0*/  SHF.R.S32.HI R58, RZ, 0x1f, R154 ;  /* 0x0000001fff3a7819 */ /* 0x000fe2000001149a */
[----:B------:R-:W-:Y:S01]  /*20c0*/  IMAD.SHL.U32 R61, R6, 0x80, RZ ;  /* 0x00000080063d7824 */ /* 0x000fe200078e00ff */
[----:B------:R-:W-:Y:S01]  /*20d0*/  ISETP.GE.AND P1, PT, R157, UR4, PT ;  /* 0x000000049d007c0c */ /* 0x000fe2000bf26270 */
[----:B------:R-:W-:Y:S01]  /*20e0*/  IMAD.SHL.U32 R59, R4, 0x80, RZ ;  /* 0x00000080043b7824 */ /* 0x000fe200078e00ff */
[----:B------:R-:W-:Y:S01]  /*20f0*/  LOP3.LUT R48, R66, 0xfffffff0, RZ, 0xc0, !PT ;  /* 0xfffffff042307812 */ /* 0x000fe200078ec0ff */
[----:B------:R-:W-:Y:S01]  /*2100*/  IMAD R57, R15, 0xc0, R29 ;  /* 0x000000c00f397824 */ /* 0x000fe200078e021d */
[----:B------:R-:W-:Y:S01]  /*2110*/  SHF.R.S32.HI R0, RZ, 0x1f, R41 ;  /* 0x0000001fff007819 */ /* 0x000fe20000011429 */
[----:B------:R-:W-:-:S02]  /*2120*/  IMAD.SHL.U32 R55, R55, 0x2, RZ ;  /* 0x0000000237377824 */ /* 0x000fc400078e00ff */
[----:B------:R-:W-:Y:S02]  /*2130*/  IMAD.IADD R51, R51, 0x1, R45 ;  /* 0x0000000133337824 */ /* 0x000fe400078e022d */
[----:B------:R-:W-:Y:S02]  /*2140*/  IMAD.IADD R50, R43, 0x1, R11 ;  /* 0x000000012b327824 */ /* 0x000fe400078e020b */
[----:B------:R-:W-:Y:S01]  /*2150*/  IMAD.IADD R49, R11, 0x1, R21 ;  /* 0x000000010b317824 */ /* 0x000fe200078e0215 */
[--C-:B--2---:R-:W-:Y:S02]  /*2160*/  IADD3 R64, R3, R8, R14.reuse ;  /* 0x0000000803407210 */ /* 0x104fe40007ffe00e */
[----:B------:R-:W-:Y:S02]  /*2170*/  IADD3 R63, R9, R10, R14 ;  /* 0x0000000a093f7210 */ /* 0x000fe40007ffe00e */
[----:B------:R-:W-:Y:S02]  /*2180*/  SHF.R.U32.HI R14, RZ, 0x7, R30 ;  /* 0x00000007ff0e7819 */ /* 0x000fe4000001161e */
[----:B------:R-:W-:-:S03]  /*2190*/  LOP3.LUT R3, R65, 0xfffffff0, RZ, 0xc0, !PT ;  /* 0xfffffff041037812 */ /* 0x000fc600078ec0ff */
[----:B------:R-:W-:-:S07]  /*21a0*/  VIADD R56, R14, 0x8 ;  /* 0x000000080e387836 */ /* 0x000fce0000000000 */
.L_x_12730:
        /* <DEDUP_REMOVED lines=47> */
[----:B------:R-:W-:Y:S02]  /*24a0*/  IMAD.IADD R5, R5, 0x1, R7 ;  /* 0x0000000105057824 */ /* 0x000fe400078e0207 */
[C---:B------:R-:W-:Y:S01]  /*24b0*/  IMAD R7, R79.reuse, UR5, R6 ;  /* 0x000000054f077c24 */ /* 0x040fe2000f8e0206 */
[----:B------:R-:W-:Y:S01]  /*24c0*/  SHF.R.S32.HI R6, RZ, 0x1f, R2 ;  /* 0x0000001fff067819 */ /* 0x000fe20000011402 */
        /* <DEDUP_REMOVED lines=9> */
[----:B------:R-:W-:Y:S02]  /*2560*/  IMAD R71, R12, -0x80, R40 ;  /* 0xffffff800c477824 */ /* 0x000fe400078e0228 */
[----:B------:R-:W-:Y:S01]  /*2570*/  IMAD R9, R6, R61, R8 ;  /* 0x0000003d06097224 */ /* 0x000fe200078e0208 */
[----:B------:R-:W-:Y:S01]  /*2580*/  IADD3.X R82, R5, UR5, R7, P5, !PT ;  /* 0x0000000505527c10 */ /* 0x000fe2000affe407 */
        /* <DEDUP_REMOVED lines=19> */
[----:B------:R-:W2:Y:S01]  /*26c0*/  LDL.64 R72, [R1] ;  /* 0x0000000001487983 */ /* 0x000ea20000100a00 */
        /* <DEDUP_REMOVED lines=23> */
.L_x_12692:
[----:B------:R-:W-:Y:S05]  /*2840*/  BSYNC B1 ;  /* 0x0000000000017941 */ /* 0x000fea0003800000 */
.L_x_12691:
[----:B------:R-:W-:Y:S01]  /*2850*/  UISETP.NE.AND UP0, UPT, UR36, 0x3, UPT ;  /* 0x000000032400788c */ /* 0x000fe2000bf05270 */
[----:B-----5:R-:W-:Y:S01]  /*2860*/  IMAD.MOV.U32 R38, RZ, RZ, R8 ;  /* 0x000000ffff267224 */ /* 0x020fe200078e0008 */
[----:B------:R-:W-:Y:S01]  /*2870*/  MOV R75, R34 ;  /* 0x00000022004b7202 */ /* 0x000fe20000000f00 */
[----:B------:R-:W-:Y:S02]  /*2880*/  IMAD.MOV.U32 R73, RZ, RZ, R30 ;  /* 0x000000ffff497224 */ /* 0x000fe400078e001e */
[----:B------:R-:W-:Y:S01]  /*2890*/  IMAD.MOV.U32 R72, RZ, RZ, R28 ;  /* 0x000000ffff487224 */ /* 0x000fe200078e001c */
[----:B------:R-:W-:Y:S01]  /*28a0*/  PLOP3.LUT P0, PT, PT, PT, UP0, 0x80, 0x0 ;  /* 0x000000000000781c */ /* 0x000fe20003f0f008 */
[----:B------:R-:W-:Y:S02]  /*28b0*/  IMAD.MOV.U32 R74, RZ, RZ, R32 ;  /* 0x000000ffff4a7224 */ /* 0x000fe400078e0020 */
[----:B------:R-:W-:-:S10]  /*28c0*/  IMAD.MOV.U32 R84, RZ, RZ, R36 ;  /* 0x000000ffff547224 */ /* 0x000fd400078e0024 */
[----:B------:R-:W-:Y:S05]  /*28d0*/  @!P0 BRA `(.L_x_12693) ;  /* 0x0000000000048947 */ /* 0x000fea0003800000 */
[----:B------:R-:W-:Y:S01]  /*28e0*/  BPT.TRAP 0x1 ;  /* 0x000000040000795c */ /* 0x000fe20000300000 */
.L_x_12693:
[----:B------:R-:W2:Y:S01]  /*28f0*/  LDL R4, [R1+0x8] ;  /* 0x0000080001047983 */ /* 0x000ea20000100800 */
[----:B------:R-:W-:Y:S01]  /*2900*/  IMAD R69, R19, 0x8, R18 ;  /* 0x0000000813457824 */ /* 0x000fe200078e0212 */
[----:B------:R-:W-:Y:S01]  /*2910*/  BSSY B1, `(.L_x_12694) ;  /* 0x0000004000017945 */ /* 0x000fe20003800000 */
[----:B--2---:R-:W-:-:S04]  /*2920*/  SHF.L.U32 R80, R4, 0x1f, RZ ;  /* 0x0000001f04507819 */ /* 0x004fc800000006ff */
[----:B------:R-:W1:Y:S02]  /*2930*/  SYNCS.PHASECHK.TRANS64.TRYWAIT P6, [R69+URZ+0x19c90], R80 ;  /* 0x019c9050450075a7 */ /* 0x000e6400080c017f */
[----:B-1----:R-:W-:Y:S05]  /*2940*/  @!P6 BRA `(.L_x_12695) ;  /* 0x0000019c0028e947 */ /* 0x002fea0003800000 */
.L_x_12957:
[----:B------:R-:W-:Y:S05]  /*2950*/  BSYNC B1 ;  /* 0x0000000000017941 */ /* 0x000fea0003800000 */
.L_x_12694:
[----:B------:R-:W-:-:S03]  /*2960*/  UMOV UR4, 0xffffffff ;  /* 0xffffffff00047882 */ /* 0x000fc60000000000 */
[----:B------:R-:W-:Y:S05]  /*2970*/  BRA.DIV UR4, `(.L_x_12696) ;  /* 0x0000019e04307947 */ /* 0x000fea000b800000 */
[----:B------:R2:W3:Y:S04]  /*2980*/  SHFL.IDX PT, R39, R82, RZ, 0x1e1f ;  /* 0x001e1fff52277589 */ /* 0x0004e800000e0000 */
[----:B------:R2:W4:Y:S02]  /*2990*/  SHFL.IDX PT, R14, R83, RZ, 0x1e1f ;  /* 0x001e1fff530e7589 */ /* 0x00052400000e0000 */
.L_x_12961:
[----:B------:R-:W-:Y:S05]  /*29a0*/  @P5 BRA `(.L_x_12697) ;  /* 0x0000003c005c5947 */ /* 0x000fea0003800000 */
[----:B------:R-:W-:Y:S01]  /*29b0*/  ISETP.NE.AND P5, PT, R54, RZ, PT ;  /* 0x000000ff3600720c */ /* 0x000fe20003fa5270 */
[----:B------:R-:W-:-:S12]  /*29c0*/  BSSY B1, `(.L_x_12698) ;  /* 0x0000076000017945 */ /* 0x000fd80003800000 */
[----:B------:R-:W-:Y:S05]  /*29d0*/  @!P5 BRA `(.L_x_12699) ;  /* 0x0000000400d0d947 */ /* 0x000fea0003800000 */
[----:B0-----:R-:W5:Y:S01]  /*29e0*/  LDL.64 R12, [R1] ;  /* 0x00000000010c7983 */ /* 0x001f620000100a00 */
        /* <DEDUP_REMOVED lines=97> */
[--C-:B------:R-:W-:Y:S01]  /*3000*/  HADD2.F32 R7, -RZ, R6.reuse.H0_H0 ;  /* 0x20000006ff077230 */ /* 0x100fe20000004100 */
[----:B------:R-:W-:Y:S01]  /*3010*/  F2FP.SATFINITE.E4M3.F32.PACK_AB_MERGE_C R4, R34, R15, R36 ;  /* 0x0000000f2204723e */ /* 0x000fe20004807024 */
[----:B------:R-:W-:-:S02]  /*3020*/  HADD2.F32 R6, -RZ, R6.H1_H1 ;  /* 0x30000006ff067230 */ /* 0x000fc40000004100 */
[-C--:B------:R-:W-:Y:S01]  /*3030*/  FMUL.FTZ R88, R37, R82.reuse ;  /* 0x0000005225587220 */ /* 0x080fe20000410000 */
[----:B------:R-:W-:Y:S02]  /*3040*/  HADD2.F32 R86, -RZ, R86.H0_H0 ;  /* 0x20000056ff567230 */ /* 0x000fe40000004100 */
[----:B------:R-:W-:Y:S01]  /*3050*/  FMUL.FTZ R92, R13, R82 ;  /* 0x000000520d5c7220 */ /* 0x000fe20000410000 */
[----:B------:R-:W-:Y:S02]  /*3060*/  HADD2.F32 R84, -RZ, R84.H0_H0 ;  /* 0x20000054ff547230 */ /* 0x000fe40000004100 */
[----:B------:R-:W-:Y:S02]  /*3070*/  HADD2.F32 R83, -RZ, R83.H0_H0 ;  /* 0x20000053ff537230 */ /* 0x000fe40000004100 */
[CC--:B------:R-:W-:Y:S01]  /*3080*/  FMUL.FTZ R82, R6.reuse, R86.reuse ;  /* 0x0000005606527220 */ /* 0x0c0fe20000410000 */
[----:B------:R-:W-:Y:S01]  /*3090*/  FMUL.FTZ R75, R7, R86 ;  /* 0x00000056074b7220 */ /* 0x000fe20000410000 */
[-C--:B------:R-:W-:Y:S01]  /*30a0*/  FFMA.FTZ R88, R13, R84.reuse, -R88 ;  /* 0x000000540d587223 */ /* 0x080fe20000010858 */
[----:B------:R-:W-:Y:S01]  /*30b0*/  FFMA.FTZ R37, R37, R84, R92 ;  /* 0x0000005425257223 */ /* 0x000fe2000001005c */
[-C--:B------:R-:W-:Y:S01]  /*30c0*/  FFMA.FTZ R82, R7, R83.reuse, -R82 ;  /* 0x0000005307527223 */ /* 0x080fe20000010852 */
[----:B------:R-:W-:-:S03]  /*30d0*/  FFMA.FTZ R75, R6, R83, R75 ;  /* 0x00000053064b7223 */ /* 0x000fc6000001004b */
[----:B------:R-:W-:Y:S02]  /*30e0*/  F2FP.SATFINITE.E4M3.F32.PACK_AB_MERGE_C R7, R37, R88, R12 ;  /* 0x000000582507723e */ /* 0x000fe4000480700c */
[----:B------:R-:W-:-:S07]  /*30f0*/  F2FP.SATFINITE.E4M3.F32.PACK_AB_MERGE_C R6, R75, R82, R85 ;  /* 0x000000524b06723e */ /* 0x000fce0004807055 */
.L_x_12701:
[----:B------:R-:W-:Y:S05]  /*3100*/  BSYNC B2 ;  /* 0x0000000000027941 */ /* 0x000fea0003800000 */
.L_x_12700:
[----:B------:R0:W-:Y:S02]  /*3110*/  ST.E.128 desc[UR42][R10.64], R4 ;  /* 0x000000040a007985 */ /* 0x0001e4000c101d2a */
.L_x_12699:
[----:B------:R-:W-:Y:S05]  /*3120*/  BSYNC B1 ;  /* 0x0000000000017941 */ /* 0x000fea0003800000 */
.L_x_12698:
        /* <DEDUP_REMOVED lines=119> */
.L_x_12705:
[----:B------:R-:W-:Y:S05]  /*38a0*/  BSYNC B2 ;  /* 0x0000000000027941 */ /* 0x000fea0003800000 */
.L_x_12704:
[----:B--2---:R0:W-:Y:S02]  /*38b0*/  ST.E.128 desc[UR42][R10.64], R4 ;  /* 0x000000040a007985 */ /* 0x0041e4000c101d2a */
.L_x_12703:
[----:B------:R-:W-:Y:S05]  /*38c0*/  BSYNC B1 ;  /* 0x0000000000017941 */ /* 0x000fea0003800000 */
.L_x_12702:
[----:B------:R-:W-:Y:S05]  /*38d0*/  @P1 BRA `(.L_x_12697) ;  /* 0x0000002c00901947 */ /* 0x000fea0003800000 */
[----:B0-----:R-:W5:Y:S04]  /*38e0*/  LDL R13, [R1+0x24] ;  /* 0x00002400010d7983 */ /* 0x001f680000100800 */
[----:B------:R-:W3:Y:S01]  /*38f0*/  LDL R12, [R1+0x1c] ;  /* 0x00001c00010c7983 */ /* 0x000ee20000100800 */
[----:B----4-:R-:W-:Y:S01]  /*3900*/  IADD3 R10, P5, R157, R14, RZ ;  /* 0x0000000e9d0a7210 */ /* 0x010fe20007fbe0ff */
[----:B------:R-:W-:Y:S02]  /*3910*/  BSSY B1, `(.L_x_12706) ;  /* 0x000006f000017945 */ /* 0x000fe40003800000 */
[----:B------:R0:W4:Y:S01]  /*3920*/  LDS.128 R4, [R70+0x15800] ;  /* 0x0158000046047984 */ /* 0x0001220000000c00 */
[----:B-----5:R-:W-:Y:S01]  /*3930*/  ISETP.GE.AND P6, PT, R13, R81, PT ;  /* 0x000000510d00720c */ /* 0x020fe20003fc6270 */
[----:B---3--:R-:W-:-:S12]  /*3940*/  IMAD.X R11, R39, 0x1, R12, P5 ;  /* 0x00000001270b7824 */ /* 0x008fd800028e060c */
[----:B0---4-:R-:W-:Y:S05]  /*3950*/  @P6 BRA `(.L_x_12707) ;  /* 0x0000000400a86947 */ /* 0x011fea0003800000 */
[----:B------:R-:W-:Y:S02]  /*3960*/  SHF.R.U32.HI R14, RZ, 0x8, R29 ;  /* 0x00000008ff0e7819 */ /* 0x000fe4000001161d */
[--C-:B------:R-:W-:Y:S02]  /*3970*/  SHF.R.U32.HI R12, RZ, 0x8, R9.reuse ;  /* 0x00000008ff0c7819 */ /* 0x100fe40000011609 */
[----:B------:R-:W-:Y:S01]  /*3980*/  LOP3.LUT R8, R9, 0xff, RZ, 0xc0, !PT ;  /* 0x000000ff09087812 */ /* 0x000fe200078ec0ff */
[----:B------:R-:W-:Y:S01]  /*3990*/  IMAD.SHL.U32 R14, R14, 0x100, RZ ;  /* 0x000001000e0e7824 */ /* 0x000fe200078e00ff */
[--C-:B------:R-:W-:Y:S01]  /*39a0*/  SHF.R.U32.HI R13, RZ, 0x18, R9.reuse ;  /* 0x00000018ff0d7819 */ /* 0x100fe20000011609 */
[----:B------:R-:W-:Y:S01]  /*39b0*/  IMAD.SHL.U32 R12, R12, 0x100, RZ ;  /* 0x000001000c0c7824 */ /* 0x000fe200078e00ff */
[----:B------:R-:W-:Y:S01]  /*39c0*/  SHF.R.U32.HI R30, RZ, 0x10, R9 ;  /* 0x00000010ff1e7819 */ /* 0x000fe20000011609 */
[----:B------:R-:W-:Y:S01]  /*39d0*/  IMAD.MOV.U32 R9, RZ, RZ, R5 ;  /* 0x000000ffff097224 */ /* 0x000fe200078e0005 */
[----:B------:R-:W-:-:S02]  /*39e0*/  SHF.R.U32.HI R28, RZ, 0x10, R29 ;  /* 0x00000010ff1c7819 */ /* 0x000fc4000001161d */
[----:B------:R-:W-:Y:S01]  /*39f0*/  LOP3.LUT R15, R29, 0xff0000ff, RZ, 0xc0, !PT ;  /* 0xff0000ff1d0f7812 */ /* 0x000fe200078ec0ff */
[----:B------:R-:W-:Y:S01]  /*3a00*/  IMAD.U32 R5, R30, 0x10000, RZ ;  /* 0x000100001e057824 */ /* 0x000fe200078e00ff */
[----:B------:R-:W-:Y:S01]  /*3a10*/  PRMT R13, R13, 0x654, R8 ;  /* 0x000006540d0d7816 */ /* 0x000fe20000000008 */
[----:B------:R-:W-:Y:S01]  /*3a20*/  IMAD.MOV.U32 R8, RZ, RZ, R4 ;  /* 0x000000ffff087224 */ /* 0x000fe200078e0004 */
[----:B------:R-:W-:Y:S01]  /*3a30*/  LOP3.LUT R15, R15, 0xff00, R14, 0xf8, !PT ;  /* 0x0000ff000f0f7812 */ /* 0x000fe200078ef80e */
[----:B------:R-:W-:Y:S01]  /*3a40*/  IMAD.U32 R14, R28, 0x10000, RZ ;  /* 0x000100001c0e7824 */ /* 0x000fe200078e00ff */
[----:B------:R-:W-:Y:S02]  /*3a50*/  LOP3.LUT R12, R13, 0xff00, R12, 0xf8, !PT ;  /* 0x0000ff000d0c7812 */ /* 0x000fe400078ef80c */
[----:B------:R-:W-:Y:S02]  /*3a60*/  F2FP.F16.E4M3.UNPACK_B R4, R9 ;  /* 0x00000009ff04723e */ /* 0x000fe400020006ff */
[----:B------:R-:W-:-:S02]  /*3a70*/  F2FP.F16.E4M3.UNPACK_B R13, R72.H1 ;  /* 0x00000048ff0d723e */ /* 0x000fc400030006ff */
        /* <DEDUP_REMOVED lines=9> */
[----:B------:R-:W-:Y:S01]  /*3b10*/  HADD2.F32 R29, -RZ, R15.H0_H0 ;  /* 0x2000000fff1d7230 */ /* 0x000fe20000004100 */
[----:B------:R-:W-:Y:S01]  /*3b20*/  F2FP.F16.E4M3.UNPACK_B R72, R72 ;  /* 0x00000048ff48723e */ /* 0x000fe200020006ff */
[--C-:B------:R-:W-:Y:S01]  /*3b30*/  HADD2.F32 R14, -RZ, R9.reuse.H1_H1 ;  /* 0x30000009ff0e7230 */ /* 0x100fe20000004100 */
[----:B------:R-:W-:Y:S01]  /*3b40*/  F2FP.F16.E4M3.UNPACK_B R38, R38 ;  /* 0x00000026ff26723e */ /* 0x000fe200020006ff */
[----:B------:R-:W-:-:S02]  /*3b50*/  HADD2.F32 R13, -RZ, R9.H0_H0 ;  /* 0x20000009ff0d7230 */ /* 0x000fc40000004100 */
[----:B------:R-:W-:Y:S01]  /*3b60*/  FMUL.FTZ R9, R4, R31 ;  /* 0x0000001f04097220 */ /* 0x000fe20000410000 */
[----:B------:R-:W-:Y:S02]  /*3b70*/  HADD2.F32 R15, -RZ, R15.H1_H1 ;  /* 0x3000000fff0f7230 */ /* 0x000fe40000004100 */
[----:B------:R-:W-:Y:S01]  /*3b80*/  FMUL.FTZ R32, R14, R28 ;  /* 0x0000001c0e207220 */ /* 0x000fe20000410000 */
[-C--:B------:R-:W-:Y:S01]  /*3b90*/  FFMA.FTZ R4, R4, R29.reuse, -R33 ;  /* 0x0000001d04047223 */ /* 0x080fe20000010821 */
[----:B------:R-:W-:Y:S01]  /*3ba0*/  FFMA.FTZ R9, R12, R29, R9 ;  /* 0x0000001d0c097223 */ /* 0x000fe20000010009 */
[----:B------:R-:W-:Y:S01]  /*3bb0*/  F2FP.F16.E4M3.UNPACK_B R12, R8.H1 ;  /* 0x00000008ff0c723e */ /* 0x000fe200030006ff */
[C---:B------:R-:W-:Y:S01]  /*3bc0*/  FMUL.FTZ R31, R13.reuse, R28 ;  /* 0x0000001c0d1f7220 */ /* 0x040fe20000410000 */
[----:B------:R-:W-:Y:S01]  /*3bd0*/  F2FP.F16.E4M3.UNPACK_B R8, R8 ;  /* 0x00000008ff08723e */ /* 0x000fe200020006ff */
[----:B------:R-:W-:Y:S01]  /*3be0*/  FFMA.FTZ R32, R13, R15, -R32 ;  /* 0x0000000f0d207223 */ /* 0x000fe20000010820 */
[----:B------:R-:W-:-:S02]  /*3bf0*/  HADD2.F32 R28, -RZ, R72.H1_H1 ;  /* 0x30000048ff1c7230 */ /* 0x000fc40000004100 */
[----:B------:R-:W-:Y:S01]  /*3c00*/  FFMA.FTZ R33, R14, R15, R31 ;  /* 0x0000000f0e217223 */ /* 0x000fe2000001001f */
[----:B------:R-:W-:Y:S02]  /*3c10*/  HADD2.F32 R72, -RZ, R72.H0_H0 ;  /* 0x20000048ff487230 */ /* 0x000fe40000004100 */
[--C-:B------:R-:W-:Y:S02]  /*3c20*/  HADD2.F32 R14, -RZ, R12.reuse.H0_H0 ;  /* 0x2000000cff0e7230 */ /* 0x100fe40000004100 */
[----:B------:R-:W-:Y:S01]  /*3c30*/  HADD2.F32 R15, -RZ, R12.H1_H1 ;  /* 0x3000000cff0f7230 */ /* 0x000fe20000004100 */
[----:B------:R-:W-:Y:S01]  /*3c40*/  F2FP.SATFINITE.E4M3.F32.PACK_AB_MERGE_C R39, R33, R32, RZ ;  /* 0x000000202127723e */ /* 0x000fe200048070ff */
[--C-:B------:R-:W-:Y:S01]  /*3c50*/  HADD2.F32 R13, -RZ, R8.reuse.H1_H1 ;  /* 0x30000008ff0d7230 */ /* 0x100fe20000004100 */
[----:B------:R-:W-:Y:S01]  /*3c60*/  F2FP.F16.E4M3.UNPACK_B R32, R30.H1 ;  /* 0x0000001eff20723e */ /* 0x000fe200030006ff */
[----:B------:R-:W-:Y:S02]  /*3c70*/  HADD2.F32 R12, -RZ, R8.H0_H0 ;  /* 0x20000008ff0c7230 */ /* 0x000fe40000004100 */
[----:B------:R-:W-:Y:S01]  /*3c80*/  FMUL.FTZ R31, R15, R28 ;  /* 0x0000001c0f1f7220 */ /* 0x000fe20000410000 */
[----:B------:R-:W-:-:S02]  /*3c90*/  HADD2.F32 R8, -RZ, R38.H1_H1 ;  /* 0x30000026ff087230 */ /* 0x000fc40000004100 */
[CC--:B------:R-:W-:Y:S01]  /*3ca0*/  FMUL.FTZ R29, R13.reuse, R72.reuse ;  /* 0x000000480d1d7220 */ /* 0x0c0fe20000410000 */
[----:B------:R-:W-:Y:S02]  /*3cb0*/  HADD2.F32 R38, -RZ, R38.H0_H0 ;  /* 0x20000026ff267230 */ /* 0x000fe40000004100 */
[----:B------:R-:W-:Y:S01]  /*3cc0*/  FMUL.FTZ R72, R12, R72 ;  /* 0x000000480c487220 */ /* 0x000fe20000410000 */
[C---:B------:R-:W-:Y:S01]  /*3cd0*/  FMUL.FTZ R28, R14.reuse, R28 ;  /* 0x0000001c0e1c7220 */ /* 0x040fe20000410000 */
[----:B------:R-:W-:Y:S01]  /*3ce0*/  FFMA.FTZ R31, R14, R8, -R31 ;  /* 0x000000080e1f7223 */ /* 0x000fe2000001081f */
[--C-:B------:R-:W-:Y:S02]  /*3cf0*/  HADD2.F32 R34, -RZ, R32.reuse.H1_H1 ;  /* 0x30000020ff227230 */ /* 0x100fe40000004100 */
[----:B------:R-:W-:Y:S01]  /*3d00*/  FFMA.FTZ R35, R13, R38, R72 ;  /* 0x000000260d237223 */ /* 0x000fe20000010048 */
[----:B------:R-:W-:Y:S01]  /*3d10*/  FFMA.FTZ R28, R15, R8, R28 ;  /* 0x000000080f1c7223 */ /* 0x000fe2000001001c */
[----:B------:R-:W-:Y:S01]  /*3d20*/  F2FP.F16.E4M3.UNPACK_B R13, R7.H1 ;  /* 0x00000007ff0d723e */ /* 0x000fe200030006ff */
[----:B------:R-:W-:Y:S01]  /*3d30*/  FFMA.FTZ R8, R12, R38, -R29 ;  /* 0x000000260c087223 */ /* 0x000fe2000001081d */
[----:B------:R-:W-:Y:S01]  /*3d40*/  F2FP.F16.E4M3.UNPACK_B R29, R5.H1 ;  /* 0x00000005ff1d723e */ /* 0x000fe200030006ff */
[----:B------:R-:W-:Y:S01]  /*3d50*/  HADD2.F32 R32, -RZ, R32.H0_H0 ;  /* 0x20000020ff207230 */ /* 0x000fe20000004100 */
[----:B------:R-:W-:Y:S01]  /*3d60*/  F2FP.SATFINITE.E4M3.F32.PACK_AB_MERGE_C R38, R28, R31, RZ ;  /* 0x0000001f1c26723e */ /* 0x000fe200048070ff */
        /* <DEDUP_REMOVED lines=25> */
[----:B------:R-:W-:Y:S02]  /*3f00*/  HADD2.F32 R6, -RZ, R6.H1_H1 ;  /* 0x30000006ff067230 */ /* 0x000fe40000004100 */
[----:B------:R-:W-:Y:S02]  /*3f10*/  HADD2.F32 R31, -RZ, R31.H0_H0 ;  /* 0x2000001fff1f7230 */ /* 0x000fe40000004100 */
[-C--:B------:R-:W-:Y:S01]  /*3f20*/  FMUL.FTZ R13, R7, R32.reuse ;  /* 0x00000020070d7220 */ /* 0x080fe20000410000 */
[----:B------:R-:W-:Y:S02]  /*3f30*/  HADD2.F32 R29, -RZ, R29.H0_H0 ;  /* 0x2000001dff1d7230 */ /* 0x000fe40000004100 */
[----:B------:R-:W-:Y:S01]  /*3f40*/  FMUL.FTZ R32, R12, R32 ;  /* 0x000000200c207220 */ /* 0x000fe20000410000 */
[----:B------:R-:W-:-:S02]  /*3f50*/  HADD2.F32 R28, -RZ, R28.H0_H0 ;  /* 0x2000001cff1c7230 */ /* 0x000fc40000004100 */
[-C--:B------:R-:W-:Y:S01]  /*3f60*/  FMUL.FTZ R14, R6, R31.reuse ;  /* 0x0000001f060e7220 */ /* 0x080fe20000410000 */
[----:B------:R-:W-:Y:S01]  /*3f70*/  FMUL.FTZ R31, R5, R31 ;  /* 0x0000001f051f7220 */ /* 0x000fe20000410000 */
[-C--:B------:R-:W-:Y:S01]  /*3f80*/  FFMA.FTZ R13, R12, R29.reuse, -R13 ;  /* 0x0000001d0c0d7223 */ /* 0x080fe2000001080d */
[----:B------:R-:W-:Y:S01]  /*3f90*/  FFMA.FTZ R32, R7, R29, R32 ;  /* 0x0000001d07207223 */ /* 0x000fe20000010020 */
[-C--:B------:R-:W-:Y:S01]  /*3fa0*/  FFMA.FTZ R14, R5, R28.reuse, -R14 ;  /* 0x0000001c050e7223 */ /* 0x080fe2000001080e */
[----:B------:R-:W-:Y:S01]  /*3fb0*/  FFMA.FTZ R31, R6, R28, R31 ;  /* 0x0000001c061f7223 */ /* 0x000fe2000001001f */
[----:B------:R-:W-:Y:S02]  /*3fc0*/  F2FP.SATFINITE.E4M3.F32.PACK_AB_MERGE_C R5, R9, R4, R39 ;  /* 0x000000040905723e */ /* 0x000fe40004807027 */
[----:B------:R-:W-:Y:S02]  /*3fd0*/  F2FP.SATFINITE.E4M3.F32.PACK_AB_MERGE_C R4, R35, R8, R38 ;  /* 0x000000082304723e */ /* 0x000fe40004807026 */
[----:B------:R-:W-:-:S02]  /*3fe0*/  F2FP.SATFINITE.E4M3.F32.PACK_AB_MERGE_C R6, R31, R14, R30 ;  /* 0x0000000e1f06723e */ /* 0x000fc4000480701e */
[----:B------:R-:W-:-:S07]  /*3ff0*/  F2FP.SATFINITE.E4M3.F32.PACK_AB_MERGE_C R7, R32, R13, R15 ;  /* 0x0000000d2007723e */ /* 0x000fce000480700f */
.L_x_12707:
[----:B------:R-:W-:Y:S05]  /*4000*/  BSYNC B1 ;  /* 0x0000000000017941 */ /* 0x000fea0003800000 */
.L_x_12706:
[----:B------:R0:W-:Y:S01]  /*4010*/  ST.E.128 desc[UR42][R10.64], R4 ;  /* 0x000000040a007985 */ /* 0x0001e2000c101d2a */
[----:B------:R-:W-:Y:S05]  /*4020*/  BRA `(.L_x_12697) ;  /* 0x0000002400bc7947 */ /* 0x000fea0003800000 */
.L_x_12690:
        /* <DEDUP_REMOVED lines=31> */
.L_x_12709:
[----:B------:R-:W-:Y:S05]  /*4220*/  BSYNC B1 ;  /* 0x0000000000017941 */ /* 0x000fea0003800000 */
.L_x_12708:
        /* <DEDUP_REMOVED lines=12> */
.L_x_12710:
[----:B------:R-:W2:Y:S01]  /*42f0*/  LDL R8, [R1+0x8] ;  /* 0x0000080001087983 */ /* 0x000ea20000100800 */
[----:B------:R-:W-:Y:S01]  /*4300*/  IMAD R69, R19, 0x8, R18 ;  /* 0x0000000813457824 */ /* 0x000fe200078e0212 */
[----:B------:R-:W-:Y:S01]  /*4310*/  BSSY B1, `(.L_x_12711) ;  /* 0x0000004000017945 */ /* 0x000fe20003800000 */
[----:B--2---:R-:W-:-:S04]  /*4320*/  SHF.L.U32 R80, R8, 0x1f, RZ ;  /* 0x0000001f08507819 */ /* 0x004fc800000006ff */
[----:B------:R-:W1:Y:S02]  /*4330*/  SYNCS.PHASECHK.TRANS64.TRYWAIT P6, [R69+URZ+0x19c90], R80 ;  /* 0x019c9050450075a7 */ /* 0x000e6400080c017f */
[----:B-1----:R-:W-:Y:S05]  /*4340*/  @!P6 BRA `(.L_x_12712) ;  /* 0x000001840004e947 */ /* 0x002fea0003800000 */
.L_x_12962:
[----:B------:R-:W-:Y:S05]  /*4350*/  BSYNC B1 ;  /* 0x0000000000017941 */ /* 0x000fea0003800000 */
.L_x_12711:
[----:B------:R-:W-:-:S03]  /*4360*/  UMOV UR4, 0xffffffff ;  /* 0xffffffff00047882 */ /* 0x000fc60000000000 */
[----:B------:R-:W-:Y:S05]  /*4370*/  BRA.DIV UR4, `(.L_x_12713) ;  /* 0x00000186040c7947 */ /* 0x000fea000b800000 */
[----:B------:R-:W2:Y:S04]  /*4380*/  SHFL.IDX PT, R82, R82, RZ, 0x1e1f ;  /* 0x001e1fff52527589 */ /* 0x000ea800000e0000 */
[----:B------:R-:W3:Y:S02]  /*4390*/  SHFL.IDX PT, R83, R83, RZ, 0x1e1f ;  /* 0x001e1fff53537589 */ /* 0x000ee400000e0000 */
.L_x_12966:
        /* <DEDUP_REMOVED lines=35> */
[--C-:B------:R-:W-:Y:S02]  /*45d0*/  SHF.R.U32.HI R100, RZ, 0x10, R39.reuse ;  /* 0x00000010ff647819 */ /* 0x100fe40000011627 */
[--C-:B------:R-:W-:Y:S02]  /*45e0*/  SHF.R.U32.HI R101, RZ, 0x8, R39.reuse ;  /* 0x00000008ff657819 */ /* 0x100fe40000011627 */
[----:B------:R-:W-:Y:S02]  /*45f0*/  LOP3.LUT R99, R39, 0xff, RZ, 0xc0, !PT ;  /* 0x000000ff27637812 */ /* 0x000fe400078ec0ff */
[----:B------:R-:W-:Y:S01]  /*4600*/  SHF.R.U32.HI R102, RZ, 0x18, R39 ;  /* 0x00000018ff667819 */ /* 0x000fe20000011627 */
[----:B--2---:R-:W-:Y:S01]  /*4610*/  IMAD.MOV.U32 R39, RZ, RZ, R12 ;  /* 0x000000ffff277224 */ /* 0x004fe200078e000c */
[----:B------:R-:W-:Y:S01]  /*4620*/  F2FP.F16.E4M3.UNPACK_B R105, R92.H1 ;  /* 0x0000005cff69723e */ /* 0x000fe200030006ff */
[----:B0-----:R-:W-:Y:S01]  /*4630*/  IMAD.MOV.U32 R12, RZ, RZ, R8 ;  /* 0x000000ffff0c7224 */ /* 0x001fe200078e0008 */
[----:B------:R-:W-:-:S02]  /*4640*/  F2FP.F16.E4M3.UNPACK_B R8, R90.H1 ;  /* 0x0000005aff08723e */ /* 0x000fc400030006ff */
[-C--:B------:R-:W-:Y:S01]  /*4650*/  F2FP.F16.E4M3.UNPACK_B R103, R39.reuse.H1 ;  /* 0x00000027ff67723e */ /* 0x080fe200030006ff */
[----:B------:R-:W-:Y:S01]  /*4660*/  HADD2.F32 R107, -RZ, R105.H0_H0 ;  /* 0x20000069ff6b7230 */ /* 0x000fe20000004100 */
[----:B------:R-:W-:Y:S01]  /*4670*/  F2FP.F16.E4M3.UNPACK_B R104, R12.H1 ;  /* 0x0000000cff68723e */ /* 0x000fe200030006ff */
[----:B------:R-:W-:Y:S01]  /*4680*/  HADD2.F32 R108, -RZ, R8.H0_H0 ;  /* 0x20000008ff6c7230 */ /* 0x000fe20000004100 */
[----:B------:R-:W-:Y:S01]  /*4690*/  F2FP.F16.E4M3.UNPACK_B R90, R90 ;  /* 0x0000005aff5a723e */ /* 0x000fe200020006ff */
[--C-:B------:R-:W-:Y:S01]  /*46a0*/  HADD2.F32 R106, -RZ, R103.reuse.H0_H0 ;  /* 0x20000067ff6a7230 */ /* 0x100fe20000004100 */
[----:B------:R-:W-:Y:S01]  /*46b0*/  F2FP.F16.E4M3.UNPACK_B R39, R39 ;  /* 0x00000027ff27723e */ /* 0x000fe200020006ff */
[----:B------:R-:W-:Y:S01]  /*46c0*/  HADD2.F32 R109, -RZ, R104.H0_H0 ;  /* 0x20000068ff6d7230 */ /* 0x000fe20000004100 */
[----:B------:R-:W-:Y:S01]  /*46d0*/  F2FP.F16.E4M3.UNPACK_B R12, R12 ;  /* 0x0000000cff0c723e */ /* 0x000fe200020006ff */
[----:B------:R-:W-:Y:S02]  /*46e0*/  HADD2.F32 R8, -RZ, R8.H1_H1 ;  /* 0x30000008ff087230 */ /* 0x000fe40000004100 */
[C---:B------:R-:W-:Y:S01]  /*46f0*/  FMUL.FTZ R110, R106.reuse, R108 ;  /* 0x0000006c6a6e7220 */ /* 0x040fe20000410000 */
[----:B------:R-:W-:Y:S01]  /*4700*/  F2FP.F16.E4M3.UNPACK_B R92, R92 ;  /* 0x0000005cff5c723e */ /* 0x000fe200020006ff */
[C---:B------:R-:W-:Y:S01]  /*4710*/  FMUL.FTZ R108, R109.reuse, R108 ;  /* 0x0000006c6d6c7220 */ /* 0x040fe20000410000 */
[--C-:B------:R-:W-:Y:S01]  /*4720*/  SHF.R.U32.HI R36, RZ, 0x10, R29.reuse ;  /* 0x00000010ff247819 */ /* 0x100fe2000001161d */
[-C--:B------:R-:W-:Y:S01]  /*4730*/  FFMA.FTZ R110, R109, R107.reuse, -R110 ;  /* 0x0000006b6d6e7223 */ /* 0x080fe2000001086e */
[--C-:B------:R-:W-:Y:S01]  /*4740*/  SHF.R.U32.HI R28, RZ, 0x8, R29.reuse ;  /* 0x00000008ff1c7819 */ /* 0x100fe2000001161d */
[----:B------:R-:W-:Y:S01]  /*4750*/  FFMA.FTZ R108, R106, R107, R108 ;  /* 0x0000006b6a6c7223 */ /* 0x000fe2000001006c */
[----:B------:R-:W-:Y:S01]  /*4760*/  HADD2.F32 R107, -RZ, R103.H1_H1 ;  /* 0x30000067ff6b7230 */ /* 0x000fe20000004100 */
[----:B------:R-:W-:Y:S01]  /*4770*/  LOP3.LUT R30, R29, 0xff, RZ, 0xc0, !PT ;  /* 0x000000ff1d1e7812 */ /* 0x000fe200078ec0ff */
[----:B------:R-:W-:Y:S01]  /*4780*/  HADD2.F32 R103, -RZ, R104.H1_H1 ;  /* 0x30000068ff677230 */ /* 0x000fe20000004100 */
[----:B------:R-:W-:Y:S01]  /*4790*/  SHF.R.U32.HI R94, RZ, 0x18, R29 ;  /* 0x00000018ff5e7819 */ /* 0x000fe2000001161d */
[----:B------:R-:W-:-:S02]  /*47a0*/  HADD2.F32 R104, -RZ, R105.H1_H1 ;  /* 0x30000069ff687230 */ /* 0x000fc40000004100 */
[-C--:B------:R-:W-:Y:S01]  /*47b0*/  FMUL.FTZ R106, R107, R8.reuse ;  /* 0x000000086b6a7220 */ /* 0x080fe20000410000 */
[--C-:B------:R-:W-:Y:S02]  /*47c0*/  HADD2.F32 R105, -RZ, R92.reuse.H0_H0 ;  /* 0x2000005cff697230 */ /* 0x100fe40000004100 */
[C---:B------:R-:W-:Y:S01]  /*47d0*/  FMUL.FTZ R8, R103.reuse, R8 ;  /* 0x0000000867087220 */ /* 0x040fe20000410000 */
[----:B------:R-:W-:Y:S02]  /*47e0*/  HADD2.F32 R92, -RZ, R92.H1_H1 ;  /* 0x3000005cff5c7230 */ /* 0x000fe40000004100 */
[-C--:B------:R-:W-:Y:S01]  /*47f0*/  FFMA.FTZ R103, R103, R104.reuse, -R106 ;  /* 0x0000006867677223 */ /* 0x080fe2000001086a */
[----:B------:R-:W-:Y:S02]  /*4800*/  HADD2.F32 R106, -RZ, R90.H0_H0 ;  /* 0x2000005aff6a7230 */ /* 0x000fe40000004100 */
[----:B------:R-:W-:Y:S01]  /*4810*/  FFMA.FTZ R8, R107, R104, R8 ;  /* 0x000000686b087223 */ /* 0x000fe20000010008 */
[----:B------:R-:W-:Y:S01]  /*4820*/  HADD2.F32 R104, -RZ, R39.H0_H0 ;  /* 0x20000027ff687230 */ /* 0x000fe20000004100 */
[--C-:B------:R-:W-:Y:S01]  /*4830*/  SHF.R.U32.HI R29, RZ, 0x10, R31.reuse ;  /* 0x00000010ff1d7819 */ /* 0x100fe2000001161f */
[----:B------:R-:W-:Y:S01]  /*4840*/  HADD2.F32 R107, -RZ, R12.H0_H0 ;  /* 0x2000000cff6b7230 */ /* 0x000fe20000004100 */
[----:B------:R-:W-:Y:S01]  /*4850*/  SHF.R.U32.HI R95, RZ, 0x8, R31 ;  /* 0x00000008ff5f7819 */ /* 0x000fe2000001161f */
[----:B------:R-:W-:-:S02]  /*4860*/  HADD2.F32 R90, -RZ, R90.H1_H1 ;  /* 0x3000005aff5a7230 */ /* 0x000fc40000004100 */
[CC--:B------:R-:W-:Y:S01]  /*4870*/  FMUL.FTZ R109, R104.reuse, R106.reuse ;  /* 0x0000006a686d7220 */ /* 0x0c0fe20000410000 */
[----:B------:R-:W-:Y:S02]  /*4880*/  HADD2.F32 R39, -RZ, R39.H1_H1 ;  /* 0x30000027ff277230 */ /* 0x000fe40000004100 */
[----:B------:R-:W-:Y:S01]  /*4890*/  FMUL.FTZ R106, R107, R106 ;  /* 0x0000006a6b6a7220 */ /* 0x000fe20000410000 */
[----:B------:R-:W-:Y:S01]  /*48a0*/  LOP3.LUT R38, R31, 0xff, RZ, 0xc0, !PT ;  /* 0x000000ff1f267812 */ /* 0x000fe200078ec0ff */
[-C--:B------:R-:W-:Y:S01]  /*48b0*/  FFMA.FTZ R109, R107, R105.reuse, -R109 ;  /* 0x000000696b6d7223 */ /* 0x080fe2000001086d */
[----:B------:R-:W-:Y:S01]  /*48c0*/  SHF.R.U32.HI R31, RZ, 0x18, R31 ;  /* 0x00000018ff1f7819 */ /* 0x000fe2000001161f */
[----:B------:R-:W-:Y:S01]  /*48d0*/  FFMA.FTZ R106, R104, R105, R106 ;  /* 0x00000069686a7223 */ /* 0x000fe2000001006a */
[----:B------:R-:W-:Y:S02]  /*48e0*/  HADD2.F32 R105, -RZ, R12.H1_H1 ;  /* 0x3000000cff697230 */ /* 0x000fe40000004100 */
[-C--:B------:R-:W-:Y:S01]  /*48f0*/  FMUL.FTZ R12, R39, R90.reuse ;  /* 0x0000005a270c7220 */ /* 0x080fe20000410000 */
[----:B------:R-:W-:Y:S01]  /*4900*/  PRMT R31, R31, 0x654, R38 ;  /* 0x000006541f1f7816 */ /* 0x000fe20000000026 */
[----:B------:R-:W-:Y:S01]  /*4910*/  IMAD.SHL.U32 R113, R28, 0x100, RZ ;  /* 0x000001001c717824 */ /* 0x000fe200078e00ff */
[----:B------:R-:W-:Y:S01]  /*4920*/  PRMT R30, R94, 0x654, R30 ;  /* 0x000006545e1e7816 */ /* 0x000fe2000000001e */
[C---:B------:R-:W-:Y:S01]  /*4930*/  FMUL.FTZ R90, R105.reuse, R90 ;  /* 0x0000005a695a7220 */ /* 0x040fe20000410000 */
[----:B------:R-:W-:Y:S01]  /*4940*/  FFMA.FTZ R12, R105, R92, -R12 ;  /* 0x0000005c690c7223 */ /* 0x000fe2000001080c */
[----:B------:R-:W-:Y:S01]  /*4950*/  F2FP.F16.E4M3.UNPACK_B R104, R89.H1 ;  /* 0x00000059ff68723e */ /* 0x000fe200030006ff */
[----:B------:R-:W-:-:S02]  /*4960*/  IMAD.SHL.U32 R28, R95, 0x100, RZ ;  /* 0x000001005f1c7824 */ /* 0x000fc400078e00ff */
[----:B------:R-:W-:Y:S01]  /*4970*/  FFMA.FTZ R39, R39, R92, R90 ;  /* 0x0000005c27277223 */ /* 0x000fe2000001005a */
[----:B------:R-:W-:Y:S01]  /*4980*/  IMAD.MOV.U32 R90, RZ, RZ, R10 ;  /* 0x000000ffff5a7224 */ /* 0x000fe200078e000a */
[----:B------:R-:W-:Y:S01]  /*4990*/  F2FP.F16.E4M3.UNPACK_B R92, R14.H1 ;  /* 0x0000000eff5c723e */ /* 0x000fe200030006ff */
[----:B------:R-:W-:Y:S01]  /*49a0*/  IMAD.MOV.U32 R10, RZ, RZ, R15 ;  /* 0x000000ffff0a7224 */ /* 0x000fe200078e000f */
        /* <DEDUP_REMOVED lines=9> */
[----:B------:R-:W-:-:S02]  /*4a40*/  HADD2.F32 R15, -RZ, R15.H1_H1 ;  /* 0x3000000fff0f7230 */ /* 0x000fc40000004100 */
        /* <DEDUP_REMOVED lines=8> */
[C---:B------:R-:W-:Y:S01]  /*4ad0*/  FMUL.FTZ R15, R38.reuse, R15 ;  /* 0x0000000f260f7220 */ /* 0x040fe20000410000 */
[--C-:B------:R-:W-:Y:S01]  /*4ae0*/  SHF.R.U32.HI R98, RZ, 0x8, R37.reuse ;  /* 0x00000008ff627819 */ /* 0x100fe20000011625 */
[----:B------:R-:W-:Y:S01]  /*4af0*/  HADD2.F32 R104, -RZ, R90.H0_H0 ;  /* 0x2000005aff687230 */ /* 0x000fe20000004100 */
[----:B------:R-:W-:Y:S01]  /*4b00*/  SHF.R.U32.HI R97, RZ, 0x10, R37 ;  /* 0x00000010ff617819 */ /* 0x000fe20000011625 */
[-C--:B------:R-:W-:Y:S01]  /*4b10*/  FFMA.FTZ R38, R38, R105.reuse, -R107 ;  /* 0x0000006926267223 */ /* 0x080fe2000001086b */
[----:B------:R-:W-:Y:S01]  /*4b20*/  LOP3.LUT R96, R37, 0xff, RZ, 0xc0, !PT ;  /* 0x000000ff25607812 */ /* 0x000fe200078ec0ff */
[----:B------:R-:W-:Y:S01]  /*4b30*/  FFMA.FTZ R15, R92, R105, R15 ;  /* 0x000000695c0f7223 */ /* 0x000fe2000001000f */
[----:B------:R-:W-:Y:S01]  /*4b40*/  SHF.R.U32.HI R37, RZ, 0x18, R37 ;  /* 0x00000018ff257819 */ /* 0x000fe20000011625 */
[----:B------:R-:W-:Y:S01]  /*4b50*/  HADD2.F32 R107, -RZ, R91.H0_H0 ;  /* 0x2000005bff6b7230 */ /* 0x000fe20000004100 */
[----:B------:R-:W-:Y:S01]  /*4b60*/  F2FP.F16.E4M3.UNPACK_B R89, R89 ;  /* 0x00000059ff59723e */ /* 0x000fe200020006ff */
[----:B------:R-:W-:Y:S01]  /*4b70*/  HADD2.F32 R92, -RZ, R14.H0_H0 ;  /* 0x2000000eff5c7230 */ /* 0x000fe20000004100 */
[----:B------:R-:W-:Y:S01]  /*4b80*/  LOP3.LUT R28, R31, 0xff00, R28, 0xf8, !PT ;  /* 0x0000ff001f1c7812 */ /* 0x000fe200078ef81c */
[----:B------:R-:W-:Y:S01]  /*4b90*/  IMAD.U32 R31, R36, 0x10000, RZ ;  /* 0x00010000241f7824 */ /* 0x000fe200078e00ff */
[----:B------:R-:W-:Y:S01]  /*4ba0*/  LOP3.LUT R30, R30, 0xff00, R113, 0xf8, !PT ;  /* 0x0000ff001e1e7812 */ /* 0x000fe200078ef871 */
[----:B------:R-:W-:Y:S01]  /*4bb0*/  IMAD.SHL.U32 R98, R98, 0x100, RZ ;  /* 0x0000010062627824 */ /* 0x000fe200078e00ff */
[----:B------:R-:W-:Y:S01]  /*4bc0*/  PRMT R37, R37, 0x654, R96 ;  /* 0x0000065425257816 */ /* 0x000fe20000000060 */
[----:B------:R-:W-:-:S02]  /*4bd0*/  HADD2.F32 R94, -RZ, R89.H0_H0 ;  /* 0x20000059ff5e7230 */ /* 0x000fc40000004100 */
[-C--:B------:R-:W-:Y:S01]  /*4be0*/  FMUL.FTZ R105, R92, R107.reuse ;  /* 0x0000006b5c697220 */ /* 0x080fe20000410000 */
[----:B------:R-:W-:Y:S02]  /*4bf0*/  IMAD.U32 R95, R29, 0x10000, RZ ;  /* 0x000100001d5f7824 */ /* 0x000fe400078e00ff */
[----:B------:R-:W-:Y:S01]  /*4c00*/  FMUL.FTZ R107, R104, R107 ;  /* 0x0000006b686b7220 */ /* 0x000fe20000410000 */
[----:B------:R-:W-:Y:S01]  /*4c10*/  HADD2.F32 R91, -RZ, R91.H1_H1 ;  /* 0x3000005bff5b7230 */ /* 0x000fe20000004100 */
[----:B------:R-:W-:Y:S01]  /*4c20*/  LOP3.LUT R29, R30, 0xff0000, R31, 0xf8, !PT ;  /* 0x00ff00001e1d7812 */ /* 0x000fe200078ef81f */
[----:B------:R-:W-:Y:S01]  /*4c30*/  HADD2.F32 R36, -RZ, R14.H1_H1 ;  /* 0x3000000eff247230 */ /* 0x000fe20000004100 */
[----:B------:R-:W-:Y:S01]  /*4c40*/  LOP3.LUT R37, R37, 0xff00, R98, 0xf8, !PT ;  /* 0x0000ff0025257812 */ /* 0x000fe200078ef862 */
[----:B------:R-:W-:Y:S02]  /*4c50*/  HADD2.F32 R90, -RZ, R90.H1_H1 ;  /* 0x3000005aff5a7230 */ /* 0x000fe40000004100 */
[----:B------:R-:W-:Y:S01]  /*4c60*/  FFMA.FTZ R107, R92, R94, R107 ;  /* 0x0000005e5c6b7223 */ /* 0x000fe2000001006b */
[----:B------:R-:W-:-:S02]  /*4c70*/  IMAD.U32 R30, R97, 0x10000, RZ ;  /* 0x00010000611e7824 */ /* 0x000fc400078e00ff */
[-C--:B------:R-:W-:Y:S01]  /*4c80*/  FMUL.FTZ R31, R36, R91.reuse ;  /* 0x0000005b241f7220 */ /* 0x080fe20000410000 */
[----:B------:R-:W-:Y:S02]  /*4c90*/  HADD2.F32 R89, -RZ, R89.H1_H1 ;  /* 0x30000059ff597230 */ /* 0x000fe40000004100 */
[----:B------:R-:W-:Y:S01]  /*4ca0*/  FMUL.FTZ R91, R90, R91 ;  /* 0x0000005b5a5b7220 */ /* 0x000fe20000410000 */
[----:B------:R-:W-:Y:S01]  /*4cb0*/  IMAD.SHL.U32 R92, R101, 0x100, RZ ;  /* 0x00000100655c7824 */ /* 0x000fe200078e00ff */
[----:B------:R-:W-:Y:S01]  /*4cc0*/  PRMT R99, R102, 0x654, R99 ;  /* 0x0000065466637816 */ /* 0x000fe20000000063 */
[----:B------:R-:W-:Y:S01]  /*4cd0*/  FFMA.FTZ R105, R104, R94, -R105 ;  /* 0x0000005e68697223 */ /* 0x000fe20000010869 */
[----:B------:R-:W-:Y:S01]  /*4ce0*/  LOP3.LUT R37, R37, 0xff0000, R30, 0xf8, !PT ;  /* 0x00ff000025257812 */ /* 0x000fe200078ef81e */
[-C--:B------:R-:W-:Y:S01]  /*4cf0*/  FFMA.FTZ R30, R90, R89.reuse, -R31 ;  /* 0x000000595a1e7223 */ /* 0x080fe2000001081f */
[----:B------:R-:W-:Y:S01]  /*4d00*/  FFMA.FTZ R36, R36, R89, R91 ;  /* 0x0000005924247223 */ /* 0x000fe2000001005b */
[----:B------:R-:W-:Y:S01]  /*4d10*/  LOP3.LUT R99, R99, 0xff00, R92, 0xf8, !PT ;  /* 0x0000ff0063637812 */ /* 0x000fe200078ef85c */
[----:B------:R-:W-:Y:S01]  /*4d20*/  IMAD.U32 R14, R100, 0x10000, RZ ;  /* 0x00010000640e7824 */ /* 0x000fe200078e00ff */
[----:B------:R-:W-:-:S02]  /*4d30*/  F2FP.F16.E4M3.UNPACK_B R90, R13 ;  /* 0x0000000dff5a723e */ /* 0x000fc400020006ff */
[----:B------:R-:W-:Y:S02]  /*4d40*/  F2FP.F16.E4M3.UNPACK_B R89, R37 ;  /* 0x00000025ff59723e */ /* 0x000fe400020006ff */
[----:B------:R-:W-:Y:S01]  /*4d50*/  F2FP.F16.E4M3.UNPACK_B R92, R9 ;  /* 0x00000009ff5c723e */ /* 0x000fe200020006ff */
[----:B------:R-:W-:Y:S01]  /*4d60*/  HADD2.F32 R94, -RZ, R90.H0_H0 ;  /* 0x2000005aff5e7230 */ /* 0x000fe20000004100 */
[----:B------:R-:W-:Y:S01]  /*4d70*/  LOP3.LUT R28, R28, 0xff0000, R95, 0xf8, !PT ;  /* 0x00ff00001c1c7812 */ /* 0x000fe200078ef85f */
[----:B------:R-:W-:Y:S01]  /*4d80*/  HADD2.F32 R95, -RZ, R89.H0_H0 ;  /* 0x20000059ff5f7230 */ /* 0x000fe20000004100 */
[----:B------:R-:W-:Y:S01]  /*4d90*/  F2FP.F16.E4M3.UNPACK_B R91, R29 ;  /* 0x0000001dff5b723e */ /* 0x000fe200020006ff */
[--C-:B------:R-:W-:Y:S01]  /*4da0*/  HADD2.F32 R31, -RZ, R92.reuse.H0_H0 ;  /* 0x2000005cff1f7230 */ /* 0x100fe20000004100 */
[----:B------:R-:W-:Y:S01]  /*4db0*/  F2FP.SATFINITE.E4M3.F32.PACK_AB_MERGE_C R108, R8, R108, RZ ;  /* 0x0000006c086c723e */ /* 0x000fe200048070ff */
[----:B------:R-:W-:Y:S02]  /*4dc0*/  HADD2.F32 R92, -RZ, R92.H1_H1 ;  /* 0x3000005cff5c7230 */ /* 0x000fe40000004100 */
[----:B------:R-:W-:Y:S01]  /*4dd0*/  FMUL.FTZ R96, R94, R95 ;  /* 0x0000005f5e607220 */ /* 0x000fe20000410000 */
[----:B------:R-:W-:-:S02]  /*4de0*/  HADD2.F32 R8, -RZ, R91.H0_H0 ;  /* 0x2000005bff087230 */ /* 0x000fc40000004100 */
[C---:B------:R-:W-:Y:S01]  /*4df0*/  FMUL.FTZ R95, R31.reuse, R95 ;  /* 0x0000005f1f5f7220 */ /* 0x040fe20000410000 */
[----:B------:R-:W-:Y:S01]  /*4e00*/  HADD2.F32 R91, -RZ, R91.H1_H1 ;  /* 0x3000005bff5b7230 */ /* 0x000fe20000004100 */
[----:B------:R-:W-:Y:S01]  /*4e10*/  F2FP.F16.E4M3.UNPACK_B R29, R29.H1 ;  /* 0x0000001dff1d723e */ /* 0x000fe200030006ff */
[-C--:B------:R-:W-:Y:S01]  /*4e20*/  FFMA.FTZ R31, R31, R8.reuse, -R96 ;  /* 0x000000081f1f7223 */ /* 0x080fe20000010860 */
[----:B------:R-:W-:Y:S01]  /*4e30*/  FFMA.FTZ R8, R94, R8, R95 ;  /* 0x000000085e087223 */ /* 0x000fe2000001005f */
[----:B------:R-:W-:Y:S01]  /*4e40*/  F2FP.F16.E4M3.UNPACK_B R94, R13.H1 ;  /* 0x0000000dff5e723e */ /* 0x000fe200030006ff */
[----:B------:R-:W-:Y:S01]  /*4e50*/  HADD2.F32 R95, -RZ, R90.H1_H1 ;  /* 0x3000005aff5f7230 */ /* 0x000fe20000004100 */
[----:B------:R-:W-:Y:S01]  /*4e60*/  F2FP.F16.E4M3.UNPACK_B R96, R37.H1 ;  /* 0x00000025ff60723e */ /* 0x000fe200030006ff */
[----:B------:R-:W-:Y:S01]  /*4e70*/  HADD2.F32 R13, -RZ, R89.H1_H1 ;  /* 0x30000059ff0d7230 */ /* 0x000fe20000004100 */
[----:B------:R-:W-:Y:S01]  /*4e80*/  F2FP.F16.E4M3.UNPACK_B R89, R9.H1 ;  /* 0x00000009ff59723e */ /* 0x000fe200030006ff */
[----:B------:R-:W-:Y:S01]  /*4e90*/  HADD2.F32 R37, -RZ, R94.H0_H0 ;  /* 0x2000005eff257230 */ /* 0x000fe20000004100 */
[----:B------:R-:W-:Y:S01]  /*4ea0*/  LOP3.LUT R14, R99, 0xff0000, R14, 0xf8, !PT ;  /* 0x00ff0000630e7812 */ /* 0x000fe200078ef80e */
[----:B------:R-:W-:-:S02]  /*4eb0*/  HADD2.F32 R98, -RZ, R96.H0_H0 ;  /* 0x20000060ff627230 */ /* 0x000fc40000004100 */
[CC--:B------:R-:W-:Y:S01]  /*4ec0*/  FMUL.FTZ R9, R95.reuse, R13.reuse ;  /* 0x0000000d5f097220 */ /* 0x0c0fe20000410000 */
[C---:B------:R-:W-:Y:S01]  /*4ed0*/  FMUL.FTZ R100, R92.reuse, R13 ;  /* 0x0000000d5c647220 */ /* 0x040fe20000410000 */
[----:B------:R-:W-:Y:S01]  /*4ee0*/  HADD2.F32 R94, -RZ, R94.H1_H1 ;  /* 0x3000005eff5e7230 */ /* 0x000fe20000004100 */
[----:B------:R-:W-:Y:S01]  /*4ef0*/  F2FP.F16.E4M3.UNPACK_B R99, R14.H1 ;  /* 0x0000000eff63723e */ /* 0x000fe200030006ff */
        /* <DEDUP_REMOVED lines=11> */
[CC--:B------:R-:W-:Y:S01]  /*4fb0*/  FMUL.FTZ R100, R94.reuse, R96.reuse ;  /* 0x000000605e647220 */ /* 0x0c0fe20000410000 */
[C---:B------:R-:W-:Y:S01]  /*4fc0*/  FMUL.FTZ R37, R89.reuse, R96 ;  /* 0x0000006059257220 */ /* 0x040fe20000410000 */
[----:B------:R-:W-:Y:S01]  /*4fd0*/  F2FP.F16.E4M3.UNPACK_B R91, R10 ;  /* 0x0000000aff5b723e */ /* 0x000fe200020006ff */
[----:B------:R-:W-:Y:S01]  /*4fe0*/  HADD2.F32 R101, -RZ, R99.H0_H0 ;  /* 0x20000063ff657230 */ /* 0x000fe20000004100 */
[----:B------:R-:W-:Y:S01]  /*4ff0*/  F2FP.F16.E4M3.UNPACK_B R96, R14 ;  /* 0x0000000eff60723e */ /* 0x000fe200020006ff */
[----:B------:R-:W-:Y:S01]  /*5000*/  FFMA.FTZ R92, R89, R97, -R100 ;  /* 0x00000061595c7223 */ /* 0x000fe20000010864 */
[----:B------:R-:W-:Y:S01]  /*5010*/  F2FP.F16.E4M3.UNPACK_B R95, R11 ;  /* 0x0000000bff5f723e */ /* 0x000fe200020006ff */
[----:B------:R-:W-:Y:S01]  /*5020*/  FFMA.FTZ R94, R94, R97, R37 ;  /* 0x000000615e5e7223 */ /* 0x000fe20000010025 */
[----:B------:R-:W-:Y:S01]  /*5030*/  HADD2.F32 R37, -RZ, R91.H0_H0 ;  /* 0x2000005bff257230 */ /* 0x000fe20000004100 */
[-C--:B------:R-:W-:Y:S01]  /*5040*/  F2FP.F16.E4M3.UNPACK_B R97, R28.reuse ;  /* 0x0000001cff61723e */ /* 0x080fe200020006ff */
[----:B------:R-:W-:Y:S01]  /*5050*/  HADD2.F32 R100, -RZ, R96.H0_H0 ;  /* 0x20000060ff647230 */ /* 0x000fe20000004100 */
[----:B------:R-:W-:Y:S01]  /*5060*/  F2FP.F16.E4M3.UNPACK_B R14, R11.H1 ;  /* 0x0000000bff0e723e */ /* 0x000fe200030006ff */
[----:B------:R-:W-:Y:S01]  /*5070*/  HADD2.F32 R89, -RZ, R95.H0_H0 ;  /* 0x2000005fff597230 */ /* 0x000fe20000004100 */
[----:B------:R-:W-:Y:S01]  /*5080*/  F2FP.F16.E4M3.UNPACK_B R28, R28.H1 ;  /* 0x0000001cff1c723e */ /* 0x000fe200030006ff */
[----:B------:R-:W-:-:S02]  /*5090*/  HADD2.F32 R98, -RZ, R97.H0_H0 ;  /* 0x20000061ff627230 */ /* 0x000fc40000004100 */
[----:B------:R-:W-:Y:S01]  /*50a0*/  FMUL.FTZ R102, R37, R100 ;  /* 0x0000006425667220 */ /* 0x000fe20000410000 */
[----:B------:R-:W-:Y:S01]  /*50b0*/  F2FP.SATFINITE.E4M3.F32.PACK_AB_MERGE_C R103, R103, R110, RZ ;  /* 0x0000006e6767723e */ /* 0x000fe200048070ff */
[C---:B------:R-:W-:Y:S01]  /*50c0*/  FMUL.FTZ R100, R89.reuse, R100 ;  /* 0x0000006459647220 */ /* 0x040fe20000410000 */
[----:B------:R-:W-:Y:S02]  /*50d0*/  HADD2.F32 R99, -RZ, R99.H1_H1 ;  /* 0x30000063ff637230 */ /* 0x000fe40000004100 */
[-C--:B------:R-:W-:Y:S01]  /*50e0*/  FFMA.FTZ R89, R89, R98.reuse, -R102 ;  /* 0x0000006259597223 */ /* 0x080fe20000010866 */
[----:B------:R-:W-:Y:S01]  /*50f0*/  F2FP.SATFINITE.E4M3.F32.PACK_AB_MERGE_C R12, R12, R109, R103 ;  /* 0x0000006d0c0c723e */ /* 0x000fe20004807067 */
[----:B------:R-:W-:Y:S01]  /*5100*/  FFMA.FTZ R37, R37, R98, R100 ;  /* 0x0000006225257223 */ /* 0x000fe20000010064 */
[----:B------:R-:W-:Y:S01]  /*5110*/  F2FP.F16.E4M3.UNPACK_B R98, R10.H1 ;  /* 0x0000000aff62723e */ /* 0x000fe200030006ff */
[----:B------:R-:W-:Y:S01]  /*5120*/  HADD2.F32 R10, -RZ, R14.H0_H0 ;  /* 0x2000000eff0a7230 */ /* 0x000fe20000004100 */
[----:B------:R-:W-:Y:S01]  /*5130*/  F2FP.SATFINITE.E4M3.F32.PACK_AB_MERGE_C R38, R38, R111, RZ ;  /* 0x0000006f2626723e */ /* 0x000fe200048070ff */
[----:B------:R-:W-:Y:S01]  /*5140*/  HADD2.F32 R100, -RZ, R28.H0_H0 ;  /* 0x2000001cff647230 */ /* 0x000fe20000004100 */
[----:B------:R-:W-:Y:S01]  /*5150*/  F2FP.SATFINITE.E4M3.F32.PACK_AB_MERGE_C R15, R15, R112, RZ ;  /* 0x000000700f0f723e */ /* 0x000fe200048070ff */
[----:B------:R-:W-:-:S02]  /*5160*/  HADD2.F32 R11, -RZ, R98.H0_H0 ;  /* 0x20000062ff0b7230 */ /* 0x000fc40000004100 */
[----:B------:R-:W-:Y:S01]  /*5170*/  FMUL.FTZ R102, R10, R101 ;  /* 0x000000650a667220 */ /* 0x000fe20000410000 */
[----:B------:R-:W-:Y:S01]  /*5180*/  HADD2.F32 R98, -RZ, R98.H1_H1 ;  /* 0x30000062ff627230 */ /* 0x000fe20000004100 */
[----:B------:R-:W-:Y:S01]  /*5190*/  F2FP.SATFINITE.E4M3.F32.PACK_AB_MERGE_C R29, R94, R29, RZ ;  /* 0x0000001d5e1d723e */ /* 0x000fe200048070ff */
[----:B------:R-:W-:Y:S02]  /*51a0*/  HADD2.F32 R14, -RZ, R14.H1_H1 ;  /* 0x3000000eff0e7230 */ /* 0x000fe40000004100 */
[C---:B------:R-:W-:Y:S01]  /*51b0*/  FMUL.FTZ R103, R11.reuse, R101 ;  /* 0x000000650b677220 */ /* 0x040fe20000410000 */
[----:B------:R-:W-:Y:S02]  /*51c0*/  HADD2.F32 R101, -RZ, R28.H1_H1 ;  /* 0x3000001cff657230 */ /* 0x000fe40000004100 */
[-C--:B------:R-:W-:Y:S01]  /*51d0*/  FFMA.FTZ R11, R11, R100.reuse, R102 ;  /* 0x000000640b0b7223 */ /* 0x080fe20000010066 */
[----:B------:R-:W-:Y:S02]  /*51e0*/  HADD2.F32 R91, -RZ, R91.H1_H1 ;  /* 0x3000005bff5b7230 */ /* 0x000fe40000004100 */
[----:B------:R-:W-:Y:S01]  /*51f0*/  FFMA.FTZ R10, R10, R100, -R103 ;  /* 0x000000640a0a7223 */ /* 0x000fe20000010867 */
[-C--:B------:R-:W-:Y:S01]  /*5200*/  FMUL.FTZ R103, R98, R99.reuse ;  /* 0x0000006362677220 */ /* 0x080fe20000410000 */
[----:B------:R-:W-:Y:S01]  /*5210*/  FMUL.FTZ R109, R14, R99 ;  /* 0x000000630e6d7220 */ /* 0x000fe20000410000 */
[----:B------:R-:W-:Y:S01]  /*5220*/  HADD2.F32 R96, -RZ, R96.H1_H1 ;  /* 0x30000060ff607230 */ /* 0x000fe20000004100 */
[----:B------:R-:W-:Y:S01]  /*5230*/  F2FP.SATFINITE.E4M3.F32.PACK_AB_MERGE_C R39, R39, R106, R108 ;  /* 0x0000006a2727723e */ /* 0x000fe2000480706c */
[----:B------:R-:W-:-:S02]  /*5240*/  HADD2.F32 R95, -RZ, R95.H1_H1 ;  /* 0x3000005fff5f7230 */ /* 0x000fc40000004100 */
[-C--:B------:R-:W-:Y:S01]  /*5250*/  FFMA.FTZ R99, R14, R101.reuse, -R103 ;  /* 0x000000650e637223 */ /* 0x080fe20000010867 */
[----:B------:R-:W-:Y:S01]  /*5260*/  FFMA.FTZ R14, R98, R101, R109 ;  /* 0x00000065620e7223 */ /* 0x000fe2000001006d */
[----:B------:R-:W-:Y:S02]  /*5270*/  HADD2.F32 R28, -RZ, R97.H1_H1 ;  /* 0x30000061ff1c7230 */ /* 0x000fe40000004100 */
[-C--:B------:R-:W-:Y:S01]  /*5280*/  FMUL.FTZ R98, R91, R96.reuse ;  /* 0x000000605b627220 */ /* 0x080fe20000410000 */
[C---:B------:R-:W-:Y:S01]  /*5290*/  FMUL.FTZ R96, R95.reuse, R96 ;  /* 0x000000605f607220 */ /* 0x040fe20000410000 */
[----:B------:R-:W-:Y:S02]  /*52a0*/  F2FP.SATFINITE.E4M3.F32.PACK_AB_MERGE_C R30, R30, R105, R38 ;  /* 0x000000691e1e723e */ /* 0x000fe40004807026 */
[-C--:B------:R-:W-:Y:S01]  /*52b0*/  FFMA.FTZ R98, R95, R28.reuse, -R98 ;  /* 0x0000001c5f627223 */ /* 0x080fe20000010862 */
[----:B------:R-:W-:Y:S01]  /*52c0*/  FFMA.FTZ R96, R91, R28, R96 ;  /* 0x0000001c5b607223 */ /* 0x000fe20000010060 */
[----:B------:R-:W-:-:S02]  /*52d0*/  F2FP.SATFINITE.E4M3.F32.PACK_AB_MERGE_C R10, R99, R10, RZ ;  /* 0x0000000a630a723e */ /* 0x000fc400048070ff */
[----:B------:R-:W-:Y:S02]  /*52e0*/  F2FP.SATFINITE.E4M3.F32.PACK_AB_MERGE_C R14, R14, R11, RZ ;  /* 0x0000000b0e0e723e */ /* 0x000fe400048070ff */
[----:B------:R-:W-:Y:S02]  /*52f0*/  F2FP.SATFINITE.E4M3.F32.PACK_AB_MERGE_C R36, R36, R107, R15 ;  /* 0x0000006b2424723e */ /* 0x000fe4000480700f */
[----:B------:R-:W-:Y:S02]  /*5300*/  F2FP.SATFINITE.E4M3.F32.PACK_AB_MERGE_C R9, R92, R9, RZ ;  /* 0x000000095c09723e */ /* 0x000fe400048070ff */
[----:B------:R-:W-:Y:S01]  /*5310*/  F2FP.SATFINITE.E4M3.F32.PACK_AB_MERGE_C R13, R13, R8, R29 ;  /* 0x000000080d0d723e */ /* 0x000fe2000480701d */
[----:B------:R-:W-:Y:S01]  /*5320*/  IMAD.MOV.U32 R8, RZ, RZ, R12 ;  /* 0x000000ffff087224 */ /* 0x000fe200078e000c */
[----:B------:R-:W-:Y:S01]  /*5330*/  F2FP.SATFINITE.E4M3.F32.PACK_AB_MERGE_C R11, R98, R89, R10 ;  /* 0x00000059620b723e */ /* 0x000fe2000480700a */
[----:B------:R-:W-:Y:S01]  /*5340*/  IMAD.MOV.U32 R12, RZ, RZ, R39 ;  /* 0x000000ffff0c7224 */ /* 0x000fe200078e0027 */
[----:B------:R-:W-:Y:S01]  /*5350*/  F2FP.SATFINITE.E4M3.F32.PACK_AB_MERGE_C R15, R96, R37, R14 ;  /* 0x00000025600f723e */ /* 0x000fe2000480700e */
[----:B------:R-:W-:Y:S01]  /*5360*/  IMAD.MOV.U32 R10, RZ, RZ, R30 ;  /* 0x000000ffff0a7224 */ /* 0x000fe200078e001e */
[----:B------:R-:W-:-:S02]  /*5370*/  F2FP.SATFINITE.E4M3.F32.PACK_AB_MERGE_C R9, R90, R31, R9 ;  /* 0x0000001f5a09723e */ /* 0x000fc40004807009 */
[----:B------:R-:W-:-:S07]  /*5380*/  MOV R14, R36 ;  /* 0x00000024000e7202 */ /* 0x000fce0000000f00 */
.L_x_12717:
[----:B------:R-:W-:Y:S05]  /*5390*/  BSYNC B2 ;  /* 0x0000000000027941 */ /* 0x000fea0003800000 */
.L_x_12716:
[----:B0-----:R4:W-:Y:S04]  /*53a0*/  ST.E.128 desc[UR42][R72.64], R8 ;  /* 0x0000000848007985 */ /* 0x0019e8000c101d2a */
[----:B--2---:R4:W-:Y:S02]  /*53b0*/  @!P5 ST.E.128 desc[UR42][R74.64], R12 ;  /* 0x0000000c4a00d985 */ /* 0x0049e4000c101d2a */
.L_x_12715:
[----:B------:R-:W-:Y:S05]  /*53c0*/  BSYNC B1 ;  /* 0x0000000000017941 */ /* 0x000fea0003800000 */
.L_x_12714:
        /* <DEDUP_REMOVED lines=46> */
[----:B------:R-:W-:Y:S02]  /*56b0*/  SHF.R.U32.HI R74, RZ, 0x10, R7 ;  /* 0x00000010ff4a7819 */ /* 0x000fe40000011607 */
[----:B------:R-:W-:Y:S01]  /*56c0*/  LOP3.LUT R36, R35, 0xff0000ff, RZ, 0xc0, !PT ;  /* 0xff0000ff23247812 */ /* 0x000fe200078ec0ff */
[----:B------:R-:W-:Y:S01]  /*56d0*/  IMAD.SHL.U32 R39, R39, 0x100, RZ ;  /* 0x0000010027277824 */ /* 0x000fe200078e00ff */
[----:B------:R-:W-:Y:S01]  /*56e0*/  SHF.R.U32.HI R7, RZ, 0x10, R35 ;  /* 0x00000010ff077819 */ /* 0x000fe20000011623 */
[----:B------:R-:W-:Y:S01]  /*56f0*/  IMAD.SHL.U32 R35, R38, 0x100, RZ ;  /* 0x0000010026237824 */ /* 0x000fe200078e00ff */
[----:B------:R-:W-:Y:S01]  /*5700*/  LOP3.LUT R4, R4, 0xff00, R33, 0xf8, !PT ;  /* 0x0000ff0004047812 */ /* 0x000fe200078ef821 */
[----:B------:R-:W-:Y:S01]  /*5710*/  IMAD.U32 R33, R72, 0x10000, RZ ;  /* 0x0001000048217824 */ /* 0x000fe200078e00ff */
[----:B------:R-:W-:-:S02]  /*5720*/  PRMT R6, R75, 0x654, R6 ;  /* 0x000006544b067816 */ /* 0x000fc40000000006 */
[----:B------:R-:W-:Y:S01]  /*5730*/  PRMT R34, R73, 0x654, R34 ;  /* 0x0000065449227816 */ /* 0x000fe20000000022 */
[----:B------:R-:W-:Y:S01]  /*5740*/  IMAD.U32 R73, R7, 0x10000, RZ ;  /* 0x0001000007497824 */ /* 0x000fe200078e00ff */
[----:B------:R-:W-:Y:S02]  /*5750*/  LOP3.LUT R35, R6, 0xff00, R35, 0xf8, !PT ;  /* 0x0000ff0006237812 */ /* 0x000fe400078ef823 */
[----:B------:R-:W-:Y:S01]  /*5760*/  LOP3.LUT R6, R4, 0xff0000, R33, 0xf8, !PT ;  /* 0x00ff000004067812 */ /* 0x000fe200078ef821 */
[----:B------:R-:W-:Y:S01]  /*5770*/  IMAD.U32 R4, R74, 0x10000, RZ ;  /* 0x000100004a047824 */ /* 0x000fe200078e00ff */
[----:B------:R-:W-:Y:S02]  /*5780*/  LOP3.LUT R38, R34, 0xff00, R37, 0xf8, !PT ;  /* 0x0000ff0022267812 */ /* 0x000fe400078ef825 */
[----:B------:R-:W-:Y:S02]  /*5790*/  LOP3.LUT R72, R36, 0xff00, R39, 0xf8, !PT ;  /* 0x0000ff0024487812 */ /* 0x000fe400078ef827 */
[----:B------:R-:W-:-:S02]  /*57a0*/  F2FP.F16.E4M3.UNPACK_B R36, R87.H1 ;  /* 0x00000057ff24723e */ /* 0x000fc400030006ff */
[----:B------:R-:W-:Y:S02]  /*57b0*/  F2FP.F16.E4M3.UNPACK_B R34, R32.H1 ;  /* 0x00000020ff22723e */ /* 0x000fe400030006ff */
[----:B------:R-:W-:Y:S01]  /*57c0*/  F2FP.F16.E4M3.UNPACK_B R33, R30.H1 ;  /* 0x0000001eff21723e */ /* 0x000fe200030006ff */
[----:B------:R-:W-:Y:S01]  /*57d0*/  HADD2.F32 R39, -RZ, R36.H0_H0 ;  /* 0x20000024ff277230 */ /* 0x000fe20000004100 */
[----:B------:R-:W-:Y:S01]  /*57e0*/  LOP3.LUT R4, R35, 0xff0000, R4, 0xf8, !PT ;  /* 0x00ff000023047812 */ /* 0x000fe200078ef804 */
[----:B------:R-:W-:Y:S01]  /*57f0*/  HADD2.F32 R12, -RZ, R34.H0_H0 ;  /* 0x20000022ff0c7230 */ /* 0x000fe20000004100 */
[----:B------:R-:W-:Y:S01]  /*5800*/  F2FP.F16.E4M3.UNPACK_B R35, R85.H1 ;  /* 0x00000055ff23723e */ /* 0x000fe200030006ff */
[--C-:B------:R-:W-:Y:S01]  /*5810*/  HADD2.F32 R8, -RZ, R33.reuse.H0_H0 ;  /* 0x20000021ff087230 */ /* 0x100fe20000004100 */
[----:B------:R-:W-:Y:S01]  /*5820*/  LOP3.LUT R7, R38, 0xff0000, R5, 0xf8, !PT ;  /* 0x00ff000026077812 */ /* 0x000fe200078ef805 */
[----:B------:R-:W-:Y:S01]  /*5830*/  HADD2.F32 R33, -RZ, R33.H1_H1 ;  /* 0x30000021ff217230 */ /* 0x000fe20000004100 */
[----:B------:R-:W-:Y:S01]  /*5840*/  LOP3.LUT R5, R72, 0xff0000, R73, 0xf8, !PT ;  /* 0x00ff000048057812 */ /* 0x000fe200078ef849 */
[----:B------:R-:W-:-:S02]  /*5850*/  HADD2.F32 R37, -RZ, R35.H0_H0 ;  /* 0x20000023ff257230 */ /* 0x000fc40000004100 */
[-C--:B------:R-:W-:Y:S01]  /*5860*/  FMUL.FTZ R75, R12, R39.reuse ;  /* 0x000000270c4b7220 */ /* 0x080fe20000410000 */
[----:B------:R-:W-:Y:S02]  /*5870*/  HADD2.F32 R38, -RZ, R35.H1_H1 ;  /* 0x30000023ff267230 */ /* 0x000fe40000004100 */
[----:B------:R-:W-:Y:S01]  /*5880*/  FMUL.FTZ R39, R8, R39 ;  /* 0x0000002708277220 */ /* 0x000fe20000410000 */
[----:B------:R-:W-:Y:S01]  /*5890*/  HADD2.F32 R72, -RZ, R36.H1_H1 ;  /* 0x30000024ff487230 */ /* 0x000fe20000004100 */
[----:B------:R-:W-:Y:S01]  /*58a0*/  F2FP.F16.E4M3.UNPACK_B R87, R87 ;  /* 0x00000057ff57723e */ /* 0x000fe200020006ff */
[----:B------:R-:W-:Y:S01]  /*58b0*/  HADD2.F32 R35, -RZ, R34.H1_H1 ;  /* 0x30000022ff237230 */ /* 0x000fe20000004100 */
[----:B------:R-:W-:Y:S01]  /*58c0*/  F2FP.F16.E4M3.UNPACK_B R36, R32 ;  /* 0x00000020ff24723e */ /* 0x000fe200020006ff */
[----:B------:R-:W-:Y:S01]  /*58d0*/  FFMA.FTZ R12, R12, R37, R39 ;  /* 0x000000250c0c7223 */ /* 0x000fe20000010027 */
[----:B------:R-:W-:Y:S01]  /*58e0*/  F2FP.F16.E4M3.UNPACK_B R34, R30 ;  /* 0x0000001eff22723e */ /* 0x000fe200020006ff */
[----:B------:R-:W-:Y:S01]  /*58f0*/  HADD2.F32 R39, -RZ, R87.H0_H0 ;  /* 0x20000057ff277230 */ /* 0x000fe20000004100 */
[----:B------:R-:W-:Y:S01]  /*5900*/  F2FP.F16.E4M3.UNPACK_B R85, R85 ;  /* 0x00000055ff55723e */ /* 0x000fe200020006ff */
[----:B------:R-:W-:-:S02]  /*5910*/  HADD2.F32 R30, -RZ, R36.H0_H0 ;  /* 0x20000024ff1e7230 */ /* 0x000fc40000004100 */
[----:B------:R-:W-:Y:S01]  /*5920*/  FFMA.FTZ R8, R8, R37, -R75 ;  /* 0x0000002508087223 */ /* 0x000fe2000001084b */
[----:B------:R-:W-:Y:S02]  /*5930*/  HADD2.F32 R32, -RZ, R34.H0_H0 ;  /* 0x20000022ff207230 */ /* 0x000fe40000004100 */
[----:B------:R-:W-:Y:S01]  /*5940*/  FMUL.FTZ R74, R35, R72 ;  /* 0x00000048234a7220 */ /* 0x000fe20000410000 */
[----:B------:R-:W-:Y:S02]  /*5950*/  HADD2.F32 R37, -RZ, R85.H0_H0 ;  /* 0x20000055ff257230 */ /* 0x000fe40000004100 */
[-C--:B------:R-:W-:Y:S01]  /*5960*/  FMUL.FTZ R73, R30, R39.reuse ;  /* 0x000000271e497220 */ /* 0x080fe20000410000 */
[----:B------:R-:W-:Y:S02]  /*5970*/  HADD2.F32 R87, -RZ, R87.H1_H1 ;  /* 0x30000057ff577230 */ /* 0x000fe40000004100 */
[----:B------:R-:W-:Y:S01]  /*5980*/  FMUL.FTZ R39, R32, R39 ;  /* 0x0000002720277220 */ /* 0x000fe20000410000 */
[----:B------:R-:W-:-:S02]  /*5990*/  HADD2.F32 R36, -RZ, R36.H1_H1 ;  /* 0x30000024ff247230 */ /* 0x000fc40000004100 */
[C---:B------:R-:W-:Y:S01]  /*59a0*/  FMUL.FTZ R72, R33.reuse, R72 ;  /* 0x0000004821487220 */ /* 0x040fe20000410000 */
[-C--:B------:R-:W-:Y:S01]  /*59b0*/  FFMA.FTZ R32, R32, R37.reuse, -R73 ;  /* 0x0000002520207223 */ /* 0x080fe20000010849 */
[----:B------:R-:W-:Y:S01]  /*59c0*/  FFMA.FTZ R30, R30, R37, R39 ;  /* 0x000000251e1e7223 */ /* 0x000fe20000010027 */
[----:B------:R-:W-:Y:S02]  /*59d0*/  HADD2.F32 R34, -RZ, R34.H1_H1 ;  /* 0x30000022ff227230 */ /* 0x000fe40000004100 */
[-C--:B------:R-:W-:Y:S01]  /*59e0*/  FFMA.FTZ R33, R33, R38.reuse, -R74 ;  /* 0x0000002621217223 */ /* 0x080fe2000001084a */
[----:B------:R-:W-:Y:S02]  /*59f0*/  HADD2.F32 R85, -RZ, R85.H1_H1 ;  /* 0x30000055ff557230 */ /* 0x000fe40000004100 */
[----:B------:R-:W-:Y:S01]  /*5a00*/  FFMA.FTZ R35, R35, R38, R72 ;  /* 0x0000002623237223 */ /* 0x000fe20000010048 */
        /* <DEDUP_REMOVED lines=22> */
[----:B------:R-:W-:Y:S01]  /*5b70*/  FFMA.FTZ R72, R72, R75, R81 ;  /* 0x0000004b48487223 */ /* 0x000fe20000010051 */
[C---:B------:R-:W-:Y:S01]  /*5b80*/  FMUL.FTZ R36, R38.reuse, R85 ;  /* 0x0000005526247220 */ /* 0x040fe20000410000 */
[----:B------:R-:W-:Y:S01]  /*5b90*/  F2FP.F16.E4M3.UNPACK_B R84, R84 ;  /* 0x00000054ff54723e */ /* 0x000fe200020006ff */
[-C--:B------:R-:W-:Y:S01]  /*5ba0*/  FFMA.FTZ R91, R38, R74.reuse, -R87 ;  /* 0x0000004a265b7223 */ /* 0x080fe20000010857 */
[--C-:B------:R-:W-:Y:S02]  /*5bb0*/  HADD2.F32 R81, -RZ, R86.reuse.H0_H0 ;  /* 0x20000056ff517230 */ /* 0x100fe40000004100 */
[----:B------:R-:W-:Y:S01]  /*5bc0*/  FFMA.FTZ R93, R73, R74, R36 ;  /* 0x0000004a495d7223 */ /* 0x000fe20000010024 */
[----:B------:R-:W-:Y:S01]  /*5bd0*/  F2FP.F16.E4M3.UNPACK_B R36, R14 ;  /* 0x0000000eff24723e */ /* 0x000fe200020006ff */
[----:B------:R-:W-:Y:S01]  /*5be0*/  HADD2.F32 R85, -RZ, R86.H1_H1 ;  /* 0x30000056ff557230 */ /* 0x000fe20000004100 */
[----:B------:R-:W-:Y:S01]  /*5bf0*/  F2FP.SATFINITE.E4M3.F32.PACK_AB_MERGE_C R8, R33, R8, RZ ;  /* 0x000000082108723e */ /* 0x000fe200048070ff */
[----:B------:R-:W-:Y:S01]  /*5c00*/  HADD2.F32 R14, -RZ, R10.H0_H0 ;  /* 0x2000000aff0e7230 */ /* 0x000fe20000004100 */
[----:B------:R-:W-:Y:S01]  /*5c10*/  F2FP.SATFINITE.E4M3.F32.PACK_AB_MERGE_C R91, R91, R34, RZ ;  /* 0x000000225b5b723e */ /* 0x000fe200048070ff */
[--C-:B------:R-:W-:Y:S01]  /*5c20*/  HADD2.F32 R38, -RZ, R36.reuse.H0_H0 ;  /* 0x20000024ff267230 */ /* 0x100fe20000004100 */
[----:B------:R-:W-:Y:S01]  /*5c30*/  F2FP.SATFINITE.E4M3.F32.PACK_AB_MERGE_C R8, R37, R32, R8 ;  /* 0x000000202508723e */ /* 0x000fe20004807008 */
[----:B------:R-:W-:Y:S01]  /*5c40*/  HADD2.F32 R36, -RZ, R36.H1_H1 ;  /* 0x30000024ff247230 */ /* 0x000fe20000004100 */
[----:B------:R-:W-:Y:S01]  /*5c50*/  F2FP.SATFINITE.E4M3.F32.PACK_AB_MERGE_C R12, R35, R12, RZ ;  /* 0x0000000c230c723e */ /* 0x000fe200048070ff */
[----:B------:R-:W-:-:S02]  /*5c60*/  HADD2.F32 R10, -RZ, R10.H1_H1 ;  /* 0x3000000aff0a7230 */ /* 0x000fc40000004100 */
[----:B------:R-:W-:Y:S01]  /*5c70*/  FMUL.FTZ R87, R38, R81 ;  /* 0x0000005126577220 */ /* 0x000fe20000410000 */
[--C-:B------:R-:W-:Y:S02]  /*5c80*/  HADD2.F32 R73, -RZ, R84.reuse.H0_H0 ;  /* 0x20000054ff497230 */ /* 0x100fe40000004100 */
[----:B------:R-:W-:Y:S01]  /*5c90*/  FMUL.FTZ R89, R36, R85 ;  /* 0x0000005524597220 */ /* 0x000fe20000410000 */
[----:B------:R-:W-:Y:S02]  /*5ca0*/  HADD2.F32 R75, -RZ, R84.H1_H1 ;  /* 0x30000054ff4b7230 */ /* 0x000fe40000004100 */
        /* <DEDUP_REMOVED lines=33> */
[----:B------:R-:W-:Y:S01]  /*5ec0*/  HADD2.F32 R34, -RZ, R35.H0_H0 ;  /* 0x20000023ff227230 */ /* 0x000fe20000004100 */
[----:B------:R-:W-:Y:S01]  /*5ed0*/  F2FP.F16.E4M3.UNPACK_B R81, R5.H1 ;  /* 0x00000005ff51723e */ /* 0x000fe200030006ff */
[----:B------:R-:W-:-:S02]  /*5ee0*/  HADD2.F32 R37, -RZ, R38.H0_H0 ;  /* 0x20000026ff257230 */ /* 0x000fc40000004100 */
[----:B------:R-:W-:Y:S01]  /*5ef0*/  FFMA.FTZ R10, R10, R75, -R89 ;  /* 0x0000004b0a0a7223 */ /* 0x000fe20000010859 */
[----:B------:R-:W-:Y:S01]  /*5f00*/  HADD2.F32 R36, -RZ, R35.H1_H1 ;  /* 0x30000023ff247230 */ /* 0x000fe20000004100 */
[----:B------:R-:W-:Y:S01]  /*5f10*/  F2FP.F16.E4M3.UNPACK_B R75, R5 ;  /* 0x00000005ff4b723e */ /* 0x000fe200020006ff */
        /* <DEDUP_REMOVED lines=13> */
[----:B------:R-:W-:Y:S01]  /*5ff0*/  F2FP.F16.E4M3.UNPACK_B R38, R15.H1 ;  /* 0x0000000fff26723e */ /* 0x000fe200030006ff */
[----:B------:R-:W-:Y:S01]  /*6000*/  HADD2.F32 R85, -RZ, R81.H0_H0 ;  /* 0x20000051ff557230 */ /* 0x000fe20000004100 */
[----:B------:R-:W-:Y:S01]  /*6010*/  F2FP.F16.E4M3.UNPACK_B R35, R11 ;  /* 0x0000000bff23723e */ /* 0x000fe200020006ff */
[----:B------:R-:W-:Y:S01]  /*6020*/  HADD2.F32 R84, -RZ, R75.H0_H0 ;  /* 0x2000004bff547230 */ /* 0x000fe20000004100 */
[----:B------:R-:W-:Y:S01]  /*6030*/  F2FP.F16.E4M3.UNPACK_B R37, R15 ;  /* 0x0000000fff25723e */ /* 0x000fe200020006ff */
[----:B------:R-:W-:Y:S01]  /*6040*/  HADD2.F32 R81, -RZ, R81.H1_H1 ;  /* 0x30000051ff517230 */ /* 0x000fe20000004100 */
[----:B------:R-:W-:Y:S01]  /*6050*/  F2FP.F16.E4M3.UNPACK_B R11, R11.H1 ;  /* 0x0000000bff0b723e */ /* 0x000fe200030006ff */
        /* <DEDUP_REMOVED lines=9> */
[----:B------:R-:W-:Y:S01]  /*60f0*/  FMUL.FTZ R86, R39, R84 ;  /* 0x0000005427567220 */ /* 0x000fe20000410000 */
[----:B------:R-:W-:Y:S02]  /*6100*/  HADD2.F32 R38, -RZ, R38.H1_H1 ;  /* 0x30000026ff267230 */ /* 0x000fe40000004100 */
[C---:B------:R-:W-:Y:S01]  /*6110*/  FMUL.FTZ R85, R36.reuse, R85 ;  /* 0x0000005524557220 */ /* 0x040fe20000410000 */
[----:B------:R-:W-:Y:S02]  /*6120*/  HADD2.F32 R11, -RZ, R11.H1_H1 ;  /* 0x3000000bff0b7230 */ /* 0x000fe40000004100 */
[----:B------:R-:W-:Y:S01]  /*6130*/  FFMA.FTZ R87, R36, R73, -R87 ;  /* 0x0000004924577223 */ /* 0x000fe20000010857 */
[----:B------:R-:W-:-:S02]  /*6140*/  HADD2.F32 R74, -RZ, R5.H0_H0 ;  /* 0x20000005ff4a7230 */ /* 0x000fc40000004100 */
[----:B------:R-:W-:Y:S01]  /*6150*/  FMUL.FTZ R84, R15, R84 ;  /* 0x000000540f547220 */ /* 0x000fe20000410000 */
[----:B------:R-:W-:Y:S02]  /*6160*/  HADD2.F32 R37, -RZ, R37.H1_H1 ;  /* 0x30000025ff257230 */ /* 0x000fe40000004100 */
[-C--:B------:R-:W-:Y:S01]  /*6170*/  FMUL.FTZ R90, R38, R81.reuse ;  /* 0x00000051265a7220 */ /* 0x080fe20000410000 */
[----:B------:R-:W-:Y:S02]  /*6180*/  HADD2.F32 R36, -RZ, R75.H1_H1 ;  /* 0x3000004bff247230 */ /* 0x000fe40000004100 */
[----:B------:R-:W-:Y:S01]  /*6190*/  FMUL.FTZ R81, R11, R81 ;  /* 0x000000510b517220 */ /* 0x000fe20000410000 */
[----:B------:R-:W-:Y:S02]  /*61a0*/  HADD2.F32 R35, -RZ, R35.H1_H1 ;  /* 0x30000023ff237230 */ /* 0x000fe40000004100 */
[----:B------:R-:W-:Y:S01]  /*61b0*/  FFMA.FTZ R86, R15, R74, -R86 ;  /* 0x0000004a0f567223 */ /* 0x000fe20000010856 */
[----:B------:R-:W-:-:S02]  /*61c0*/  HADD2.F32 R72, -RZ, R72.H1_H1 ;  /* 0x30000048ff487230 */ /* 0x000fc40000004100 */
[----:B------:R-:W-:Y:S01]  /*61d0*/  FFMA.FTZ R84, R39, R74, R84 ;  /* 0x0000004a27547223 */ /* 0x000fe20000010054 */
[----:B------:R-:W-:Y:S01]  /*61e0*/  FFMA.FTZ R85, R4, R73, R85 ;  /* 0x0000004904557223 */ /* 0x000fe20000010055 */
[----:B------:R-:W-:Y:S02]  /*61f0*/  HADD2.F32 R4, -RZ, R5.H1_H1 ;  /* 0x30000005ff047230 */ /* 0x000fe40000004100 */
        /* <DEDUP_REMOVED lines=12> */
[----:B------:R-:W-:-:S07]  /*62c0*/  F2FP.SATFINITE.E4M3.F32.PACK_AB_MERGE_C R15, R37, R84, R38 ;  /* 0x00000054250f723e */ /* 0x000fce0004807026 */
.L_x_12719:
[----:B------:R-:W-:Y:S05]  /*62d0*/  BSYNC B1 ;  /* 0x0000000000017941 */ /* 0x000fea0003800000 */
.L_x_12718:
[----:B0-----:R0:W-:Y:S01]  /*62e0*/  ST.E.128 desc[UR42][R28.64], R8 ;  /* 0x000000081c007985 */ /* 0x0011e2000c101d2a */
[----:B------:R-:W-:-:S13]  /*62f0*/  ISETP.GE.AND P5, PT, R31, R88, PT ;  /* 0x000000581f00720c */ /* 0x000fda0003fa6270 */
[----:B------:R-:W-:Y:S05]  /*6300*/  @P5 BRA `(.L_x_12697) ;  /* 0x0000000400045947 */ /* 0x000fea0003800000 */
[----:B------:R-:W-:-:S04]  /*6310*/  IADD3 R4, P5, R83, R31, RZ ;  /* 0x0000001f53047210 */ /* 0x000fc80007fbe0ff */
[----:B------:R-:W-:-:S05]  /*6320*/  LEA.HI.X.SX32 R5, R31, R82, 0x1, P5 ;  /* 0x000000521f057211 */ /* 0x000fca00028f0eff */
[----:B--2---:R2:W-:Y:S01]  /*6330*/  ST.E.128 desc[UR42][R4.64], R12 ;  /* 0x0000000c04007985 */ /* 0x0045e2000c101d2a */
[----:B------:R-:W-:Y:S05]  /*6340*/  BRA `(.L_x_12697) ;  /* 0x0000000000f47947 */ /* 0x000fea0003800000 */
.L_x_12689:
[----:B------:R-:W-:-:S06]  /*6350*/  UISETP.NE.AND UP0, UPT, UR36, 0x3, UPT ;  /* 0x000000032400788c */ /* 0x000fcc000bf05270 */
[----:B------:R-:W-:-:S13]  /*6360*/  PLOP3.LUT P0, PT, PT, PT, UP0, 0x80, 0x0 ;  /* 0x000000000000781c */ /* 0x000fda0003f0f008 */
[----:B------:R-:W-:Y:S05]  /*6370*/  @!P0 BRA `(.L_x_12720) ;  /* 0x0000000000048947 */ /* 0x000fea0003800000 */
[----:B------:R-:W-:Y:S01]  /*6380*/  BPT.TRAP 0x1 ;  /* 0x000000040000795c */ /* 0x000fe20000300000 */
.L_x_12720:
[----:B------:R-:W2:Y:S01]  /*6390*/  LDL R4, [R1+0x8] ;  /* 0x0000080001047983 */ /* 0x000ea20000100800 */
[----:B------:R-:W-:Y:S01]  /*63a0*/  IMAD R69, R19, 0x8, R18 ;  /* 0x0000000813457824 */ /* 0x000fe200078e0212 */
[----:B------:R-:W-:Y:S01]  /*63b0*/  BSSY B1, `(.L_x_12721) ;  /* 0x0000005000017945 */ /* 0x000fe20003800000 */
[----:B------:R-:W-:Y:S02]  /*63c0*/  SHF.R.S32.HI R77, RZ, 0x1f, R78 ;  /* 0x0000001fff4d7819 */ /* 0x000fe4000001144e */
[----:B--2---:R-:W-:-:S04]  /*63d0*/  SHF.L.U32 R80, R4, 0x1f, RZ ;  /* 0x0000001f04507819 */ /* 0x004fc800000006ff */
[----:B------:R-:W0:Y:S02]  /*63e0*/  SYNCS.PHASECHK.TRANS64.TRYWAIT P5, [R69+URZ+0x19c90], R80 ;  /* 0x019c9050450075a7 */ /* 0x000e2400080a017f */
[----:B0-----:R-:W-:Y:S05]  /*63f0*/  @!P5 BRA `(.L_x_12722) ;  /* 0x000001640038d947 */ /* 0x001fea0003800000 */
.L_x_12967:
[----:B------:R-:W-:Y:S05]  /*6400*/  BSYNC B1 ;  /* 0x0000000000017941 */ /* 0x000fea0003800000 */
.L_x_12721:
        /* <DEDUP_REMOVED lines=29> */
.L_x_12971:
        /* <DEDUP_REMOVED lines=20> */
.L_x_12697:
[----:B------:R-:W-:Y:S05]  /*6720*/  BSYNC B0 ;  /* 0x0000000000007941 */ /* 0x000fea0003800000 */
.L_x_12688:
        /* <DEDUP_REMOVED lines=16> */
.L_x_12725:
[----:B------:R-:W-:Y:S05]  /*6830*/  BSYNC B0 ;  /* 0x0000000000007941 */ /* 0x000fea0003800000 */
.L_x_12724:
[----:B------:R-:W0:Y:S01]  /*6840*/  SYNCS.PHASECHK.TRANS64.TRYWAIT P0, [R69+URZ+0x19cb0], R80 ;  /* 0x019cb050450075a7 */ /* 0x000e22000800017f */
[----:B------:R-:W-:Y:S04]  /*6850*/  BSSY B0, `(.L_x_12726) ;  /* 0x0000002000007945 */ /* 0x000fe80003800000 */
[----:B0-----:R-:W-:Y:S05]  /*6860*/  @!P0 BRA `(.L_x_12727) ;  /* 0x0000016000748947 */ /* 0x001fea0003800000 */
.L_x_12972:
[----:B------:R-:W-:Y:S05]  /*6870*/  BSYNC B0 ;  /* 0x0000000000007941 */ /* 0x000fea0003800000 */
.L_x_12726:
        /* <DEDUP_REMOVED lines=45> */
.L_x_12729:
[----:B------:R-:W-:Y:S05]  /*6b50*/  BSYNC B0 ;  /* 0x0000000000007941 */ /* 0x000fea0003800000 */
.L_x_12728:
        /* <DEDUP_REMOVED lines=19> */
.L_x_12683:
[----:B------:R-:W-:Y:S04]  /*6c90*/  BSSY B0, `(.L_x_12731) ;  /* 0x0000004000007945 */ /* 0x000fe80003800000 */
[----:B------:R-:W-:Y:S05]  /*6ca0*/  @P0 BRA `(.L_x_12732) ;  /* 0x0000000000080947 */ /* 0x000fea0003800000 */
[----:B------:R-:W1:Y:S02]  /*6cb0*/  FENCE.VIEW.ASYNC.G ;  /* 0x00000000000073c6 */ /* 0x000e640000000100 */
[----:B-1----:R-:W-:Y:S06]  /*6cc0*/  BAR.ARV 0xc, 0x200 ;  /* 0x0308000000007b1d */ /* 0x002fec0000002000 */
.L_x_12732:
[----:B------:R-:W-:Y:S05]  /*6cd0*/  BSYNC B0 ;  /* 0x0000000000007941 */ /* 0x000fea0003800000 */
.L_x_12731:
[----:B------:R-:W2:Y:S01]  /*6ce0*/  LDL R2, [R1+0x60] ;  /* 0x0000600001027983 */ /* 0x000ea20000100800 */
[----:B------:R-:W-:Y:S01]  /*6cf0*/  ULDC.64 UR4, c[0x0][0x990] ;  /* 0x0002640000047ab9 */ /* 0x000fe20000000a00 */
[----:B------:R-:W-:Y:S02]  /*6d00*/  ULDC.64 UR6, c[0x0][0x998] ;  /* 0x0002660000067ab9 */ /* 0x000fe40000000a00 */
[----:B0-----:R-:W2:Y:S01]  /*6d10*/  LDL R5, [R1+0x48] ;  /* 0x0000480001057983 */ /* 0x001ea20000100800 */
[----:B------:R-:W-:Y:S02]  /*6d20*/  ISETP.NE.U32.AND P0, PT, RZ, UR4, PT ;  /* 0x00000004ff007c0c */ /* 0x000fe4000bf05070 */
[----:B------:R-:W-:Y:S01]  /*6d30*/  ISETP.NE.U32.AND P1, PT, RZ, UR6, PT ;  /* 0x00000006ff007c0c */ /* 0x000fe2000bf25070 */
[----:B---3--:R-:W3:Y:S01]  /*6d40*/  LDL R14, [R1+0x30] ;  /* 0x00003000010e7983 */ /* 0x008ee20000100800 */
[----:B------:R-:W-:Y:S02]  /*6d50*/  ISETP.NE.AND.EX P0, PT, RZ, UR5, PT, P0 ;  /* 0x00000005ff007c0c */ /* 0x000fe4000bf05300 */
[----:B------:R-:W-:-:S11]  /*6d60*/  ISETP.NE.AND.EX P1, PT, RZ, UR7, PT, P1 ;  /* 0x00000007ff007c0c */ /* 0x000fd6000bf25310 */
[----:B------:R-:W0:Y:S08]  /*6d70*/  @P0 LDC.64 R6, c[0x0][0x9a8] ;  /* 0x00026a00ff060b82 */ /* 0x000e300000000a00 */
[----:B------:R-:W1:Y:S08]  /*6d80*/  @P1 LDC.64 R8, c[0x0][0x9b8] ;  /* 0x00026e00ff081b82 */ /* 0x000e700000000a00 */
[----:B--2-4-:R-:W2:Y:S08]  /*6d90*/  @P0 LDC.64 R10, c[0x0][0x9b0] ;  /* 0x00026c00ff0a0b82 */ /* 0x014eb00000000a00 */
[----:B------:R-:W4:Y:S01]  /*6da0*/  @P1 LDC.64 R12, c[0x0][0x9c0] ;  /* 0x00027000ff0c1b82 */ /* 0x000f220000000a00 */
[----:B------:R-:W-:Y:S01]  /*6db0*/  @P0 SHF.R.S32.HI R15, RZ, 0x1f, R154 ;  /* 0x0000001fff0f0819 */ /* 0x000fe2000001149a */
[----:B0-----:R-:W-:-:S02]  /*6dc0*/  @P0 IMAD R0, R2, R6, RZ ;  /* 0x0000000602000224 */ /* 0x001fc400078e02ff */
[----:B-1----:R-:W-:Y:S02]  /*6dd0*/  @P1 IMAD R4, R2, R8, RZ ;  /* 0x0000000802041224 */ /* 0x002fe400078e02ff */
[C---:B------:R-:W-:Y:S02]  /*6de0*/  @P0 IMAD R7, R5.reuse, R7, R0 ;  /* 0x0000000705070224 */ /* 0x040fe400078e0200 */
[----:B------:R-:W-:-:S04]  /*6df0*/  @P0 IMAD.WIDE.U32 R2, R5, R6, RZ ;  /* 0x0000000605020225 */ /* 0x000fc800078e00ff */
[----:B------:R-:W-:Y:S01]  /*6e00*/  @P0 IMAD.IADD R3, R3, 0x1, R7 ;  /* 0x0000000103030824 */ /* 0x000fe200078e0207 */
[----:B------:R-:W-:Y:S01]  /*6e10*/  @P1 SHF.R.S32.HI R7, RZ, 0x1f, R154 ;  /* 0x0000001fff071819 */ /* 0x000fe2000001149a */
[C---:B------:R-:W-:Y:S02]  /*6e20*/  @P1 IMAD R9, R5.reuse, R9, R4 ;  /* 0x0000000905091224 */ /* 0x040fe400078e0204 */
[----:B------:R-:W-:-:S04]  /*6e30*/  @P1 IMAD.WIDE.U32 R4, R5, R8, RZ ;  /* 0x0000000805041225 */ /* 0x000fc800078e00ff */
[----:B--2---:R-:W-:Y:S02]  /*6e40*/  @P0 IMAD R0, R15, R10, RZ ;  /* 0x0000000a0f000224 */ /* 0x004fe400078e02ff */
[----:B----4-:R-:W-:Y:S02]  /*6e50*/  @P1 IMAD R6, R7, R12, RZ ;  /* 0x0000000c07061224 */ /* 0x010fe400078e02ff */
[----:B------:R-:W-:Y:S02]  /*6e60*/  @P1 IMAD.IADD R5, R5, 0x1, R9 ;  /* 0x0000000105051824 */ /* 0x000fe400078e0209 */
[C---:B------:R-:W-:Y:S02]  /*6e70*/  @P0 IMAD R9, R154.reuse, R11, R0 ;  /* 0x0000000b9a090224 */ /* 0x040fe400078e0200 */
[----:B------:R-:W-:-:S04]  /*6e80*/  @P0 IMAD.WIDE.U32 R2, R154, R10, R2 ;  /* 0x0000000a9a020225 */ /* 0x000fc800078e0002 */
[C---:B------:R-:W-:Y:S02]  /*6e90*/  @P1 IMAD R11, R154.reuse, R13, R6 ;  /* 0x0000000d9a0b1224 */ /* 0x040fe400078e0206 */
[----:B------:R-:W-:-:S04]  /*6ea0*/  @P1 IMAD.WIDE.U32 R6, R154, R12, R4 ;  /* 0x0000000c9a061225 */ /* 0x000fc800078e0004 */
[----:B------:R-:W-:Y:S01]  /*6eb0*/  @P0 IMAD.IADD R5, R3, 0x1, R9 ;  /* 0x0000000103050824 */ /* 0x000fe200078e0209 */
[----:B------:R-:W-:Y:S01]  /*6ec0*/  @P1 LEA R8, P3, R6, UR6, 0x2 ;  /* 0x0000000606081c11 */ /* 0x000fe2000f8610ff */
[----:B------:R-:W-:Y:S01]  /*6ed0*/  @P1 IMAD.IADD R3, R7, 0x1, R11 ;  /* 0x0000000107031824 */ /* 0x000fe200078e020b */
[----:B------:R-:W-:Y:S01]  /*6ee0*/  @P0 LEA R4, P2, R2, UR4, 0x2 ;  /* 0x0000000402040c11 */ /* 0x000fe2000f8410ff */
[----:B------:R-:W-:Y:S01]  /*6ef0*/  IMAD.MOV.U32 R0, RZ, RZ, 0x3f800000 ;  /* 0x3f800000ff007424 */ /* 0x000fe200078e00ff */
[----:B------:R-:W-:Y:S02]  /*6f00*/  ULDC UR4, c[0x0][0x988] ;  /* 0x0002620000047ab9 */ /* 0x000fe40000000800 */
[----:B------:R-:W-:Y:S01]  /*6f10*/  @P1 LEA.HI.X R9, R6, UR7, R3, 0x2, P3 ;  /* 0x0000000706091c11 */ /* 0x000fe200098f1403 */
[----:B------:R-:W-:Y:S01]  /*6f20*/  IMAD.MOV.U32 R3, RZ, RZ, 0x3f800000 ;  /* 0x3f800000ff037424 */ /* 0x000fe200078e00ff */
[----:B------:R-:W-:Y:S02]  /*6f30*/  @P0 LEA.HI.X R5, R2, UR5, R5, 0x2, P2 ;  /* 0x0000000502050c11 */ /* 0x000fe400090f1405 */
[----:B------:R-:W0:Y:S01]  /*6f40*/  LDC R2, c[0x0][0x448] ;  /* 0x00011200ff027b82 */ /* 0x000e220000000800 */
[----:B------:R-:W2:Y:S04]  /*6f50*/  @P1 LDG.E R0, desc[UR42][R8.64] ;  /* 0x0000002a08001981 */ /* 0x000ea8000c1e1900 */
[----:B------:R1:W2:Y:S01]  /*6f60*/  @P0 LDG.E R3, desc[UR42][R4.64] ;  /* 0x0000002a04030981 */ /* 0x0002a2000c1e1900 */
[----:B0-----:R-:W-:-:S13]  /*6f70*/  ISETP.NE.AND P0, PT, R2, 0x1, PT ;  /* 0x000000010200780c */ /* 0x001fda0003f05270 */
[----:B------:R-:W0:Y:S08]  /*6f80*/  @P0 LDC R7, c[0x0][0x44c] ;  /* 0x00011300ff070b82 */ /* 0x000e300000000800 */
[----:B------:R-:W4:Y:S01]  /*6f90*/  @P0 LDC R6, c[0x0][0x450] ;  /* 0x00011400ff060b82 */ /* 0x000f220000000800 */
[----:B---3--:R-:W-:-:S04]  /*6fa0*/  VIADD R2, R14, 0xbf ;  /* 0x000000bf0e027836 */ /* 0x008fc80000000000 */
[----:B0-----:R-:W-:-:S05]  /*6fb0*/  @P0 IMAD.HI.U32 R7, R2, R7, RZ ;  /* 0x0000000702070227 */ /* 0x001fca00078e00ff */
[----:B----4-:R-:W-:-:S05]  /*6fc0*/  @P0 SHF.R.U32.HI R2, RZ, R6, R7 ;  /* 0x00000006ff020219 */ /* 0x010fca0000011607 */
[----:B------:R-:W-:-:S05]  /*6fd0*/  IMAD.IADD R2, R27, 0x1, R2 ;  /* 0x000000011b027824 */ /* 0x000fca00078e0202 */
[----:B-1----:R-:W-:-:S04]  /*6fe0*/  SHF.R.S32.HI R5, RZ, 0x1f, R2 ;  /* 0x0000001fff057819 */ /* 0x002fc80000011402 */
        /* <DEDUP_REMOVED lines=30> */
[----:B------:R-:W-:-:S02]  /*71d0*/  IMAD.MOV.U32 R89, RZ, RZ, RZ ;  /* 0x000000ffff597224 */ /* 0x000fc400078e00ff */
        /* <DEDUP_REMOVED lines=37> */
.L_x_12735:
[----:B------:R-:W-:Y:S05]  /*7430*/  BSYNC B6 ;  /* 0x0000000000067941 */ /* 0x000fea0003800000 */
.L_x_12734:
        /* <DEDUP_REMOVED lines=13> */
.L_x_12739:
[----:B-1----:R1:W2:Y:S02]  /*7510*/  SYNCS.PHASECHK.TRANS64.TRYWAIT P0, [R18+URZ+0x19c00], R3 ;  /* 0x019c0003120075a7 */ /* 0x0022a4000800017f */
[----:B--2---:R-:W-:Y:S05]  /*7520*/  @!P0 NANOSLEEP.SYNCS 0x989680 ;  /* 0x009896800000895d */ /* 0x004fea0003900000 */
[----:B------:R-:W2:Y:S02]  /*7530*/  @!P0 SYNCS.PHASECHK.TRANS64 P0, [R18+URZ+0x19c00], R3 ;  /* 0x019c0003120085a7 */ /* 0x000ea4000800007f */
[----:B--2---:R-:W-:Y:S05]  /*7540*/  @!P0 BRA `(.L_x_12739) ;  /* 0xfffffffc00f08947 */ /* 0x004fea000383ffff */
.L_x_12738:
[----:B------:R-:W-:Y:S05]  /*7550*/  BSYNC B0 ;  /* 0x0000000000007941 */ /* 0x000fea0003800000 */
.L_x_12737:
[----:B------:R-:W-:Y:S05]  /*7560*/  BRA `(.L_x_12740) ;  /* 0x0000004400847947 */ /* 0x000fea0003800000 */
.L_x_12736:
        /* <DEDUP_REMOVED lines=30> */
.L_x_12742:
[----:B------:R-:W-:Y:S05]  /*7750*/  BSYNC B6 ;  /* 0x0000000000067941 */ /* 0x000fea0003800000 */
.L_x_12741:
        /* <DEDUP_REMOVED lines=44> */
.L_x_12978:
[----:B0-----:R-:W5:Y:S04]  /*7a20*/  LDL R5, [R1+0x34] ;  /* 0x0000340001057983 */ /* 0x001f680000100800 */
[----:B------:R-:W2:Y:S01]  /*7a30*/  LDL R6, [R1+0x5c] ;  /* 0x00005c0001067983 */ /* 0x000ea20000100800 */
[----:B------:R-:W-:Y:S01]  /*7a40*/  BSSY B1, `(.L_x_12746) ;  /* 0x0000030000017945 */ /* 0x000fe20003800000 */
[----:B------:R-:W-:Y:S02]  /*7a50*/  CS2R R8, SRZ ;  /* 0x0000000000087805 */ /* 0x000fe4000001ff00 */
[----:B------:R-:W-:Y:S02]  /*7a60*/  CS2R R12, SRZ ;  /* 0x00000000000c7805 */ /* 0x000fe4000001ff00 */
[----:B------:R-:W-:-:S02]  /*7a70*/  CS2R R26, SRZ ;  /* 0x00000000001a7805 */ /* 0x000fc4000001ff00 */
[----:B------:R-:W-:Y:S02]  /*7a80*/  CS2R R20, SRZ ;  /* 0x0000000000147805 */ /* 0x000fe4000001ff00 */
[----:B------:R-:W-:Y:S01]  /*7a90*/  CS2R R24, SRZ ;  /* 0x0000000000187805 */ /* 0x000fe2000001ff00 */
[----:B-----5:R-:W-:Y:S01]  /*7aa0*/  IMAD R38, R5, R38, RZ ;  /* 0x0000002605267224 */ /* 0x020fe200078e02ff */
[----:B--2---:R-:W-:-:S04]  /*7ab0*/  LEA.HI R5, R6, R6, RZ, 0x1 ;  /* 0x0000000606057211 */ /* 0x004fc800078f08ff */
[----:B------:R-:W-:Y:S02]  /*7ac0*/  ISETP.GE.AND P0, PT, R10, R38, PT ;  /* 0x000000260a00720c */ /* 0x000fe40003f06270 */
[----:B------:R-:W-:Y:S02]  /*7ad0*/  CS2R R10, SRZ ;  /* 0x00000000000a7805 */ /* 0x000fe4000001ff00 */
[----:B------:R-:W-:-:S05]  /*7ae0*/  LOP3.LUT R5, R5, 0xfffffffe, RZ, 0xc0, !PT ;  /* 0xfffffffe05057812 */ /* 0x000fca00078ec0ff */
[----:B------:R-:W-:-:S05]  /*7af0*/  IMAD.IADD R5, R6, 0x1, -R5 ;  /* 0x0000000106057824 */ /* 0x000fca00078e0a05 */
[----:B------:R-:W-:Y:S01]  /*7b00*/  SHF.L.U32 R5, R5, 0x1f, RZ ;  /* 0x0000001f05057819 */ /* 0x000fe200000006ff */
[----:B------:R-:W-:Y:S06]  /*7b10*/  @P0 BRA `(.L_x_12747) ;  /* 0x0000000000880947 */ /* 0x000fec0003800000 */
[----:B------:R-:W2:Y:S01]  /*7b20*/  LDL.64 R28, [R1] ;  /* 0x00000000011c7983 */ /* 0x000ea20000100a00 */
        /* <DEDUP_REMOVED lines=33> */
.L_x_12747:
[----:B------:R-:W-:Y:S05]  /*7d40*/  BSYNC B1 ;  /* 0x0000000000017941 */ /* 0x000fea0003800000 */
.L_x_12746:
[----:B------:R-:W2:Y:S01]  /*7d50*/  SYNCS.PHASECHK.TRANS64.TRYWAIT P0, [R18+URZ+0x19c00], R5 ;  /* 0x019c0005120075a7 */ /* 0x000ea2000800017f */
[----:B------:R-:W-:Y:S01]  /*7d60*/  IMAD R153, R153, -0xc0, R38 ;  /* 0xffffff4099997824 */ /* 0x000fe200078e0226 */
[----:B------:R-:W-:Y:S04]  /*7d70*/  BSSY B1, `(.L_x_12748) ;  /* 0x0000004000017945 */ /* 0x000fe80003800000 */
[----:B------:R-:W-:-:S04]  /*7d80*/  VIMNMX R153, R153, 0xc0, PT ;  /* 0x000000c099997848 */ /* 0x000fc80003fe0100 */
[----:B------:R-:W-:Y:S01]  /*7d90*/  ISETP.GE.AND P1, PT, R39, R153, PT ;  /* 0x000000992700720c */ /* 0x000fe20003f26270 */
[----:B--2---:R-:W-:-:S12]  /*7da0*/  @!P0 BRA `(.L_x_12749) ;  /* 0x0000014c00a48947 */ /* 0x004fd80003800000 */
.L_x_12979:
[----:B------:R-:W-:Y:S05]  /*7db0*/  BSYNC B1 ;  /* 0x0000000000017941 */ /* 0x000fea0003800000 */
.L_x_12748:
[----:B------:R-:W-:Y:S05]  /*7dc0*/  @P1 BRA `(.L_x_12750) ;  /* 0x0000003c00481947 */ /* 0x000fea0003800000 */
[----:B0-----:R-:W2:Y:S01]  /*7dd0*/  LDL.64 R6, [R1] ;  /* 0x0000000001067983 */ /* 0x001ea20000100a00 */
[----:B-1----:R-:W2:Y:S03]  /*7de0*/  LDC R0, c[0x0][0x3f4] ;  /* 0x0000fd00ff007b82 */ /* 0x002ea60000000800 */
[----:B---3--:R-:W3:Y:S04]  /*7df0*/  LDL R4, [R1+0x20] ;  /* 0x0000200001047983 */ /* 0x008ee80000100800 */
[----:B------:R-:W4:Y:S01]  /*7e00*/  LDL R3, [R1+0x24] ;  /* 0x0000240001037983 */ /* 0x000f220000100800 */
[----:B------:R-:W-:Y:S01]  /*7e10*/  BSSY B1, `(.L_x_12751) ;  /* 0x000007b000017945 */ /* 0x000fe20003800000 */
[----:B--2---:R-:W-:-:S02]  /*7e20*/  ISETP.GE.AND P0, PT, R6, R0, PT ;  /* 0x000000000600720c */ /* 0x004fc40003f06270 */
[-C--:B---3--:R-:W-:Y:S02]  /*7e30*/  ISETP.GE.AND P1, PT, R4, R0.reuse, PT ;  /* 0x000000000400720c */ /* 0x088fe40003f26270 */
[----:B----4-:R-:W-:-:S09]  /*7e40*/  ISETP.GE.AND P2, PT, R3, R0, PT ;  /* 0x000000000300720c */ /* 0x010fd20003f46270 */
[----:B------:R-:W-:Y:S05]  /*7e50*/  @P0 BRA `(.L_x_12752) ;  /* 0x0000000400d80947 */ /* 0x000fea0003800000 */
        /* <DEDUP_REMOVED lines=26> */
[-C--:B0-----:R-:W-:Y:S02]  /*8000*/  F2FP.F16.E4M3.UNPACK_B R0, R6.reuse.H1 ;  /* 0x00000006ff00723e */ /* 0x081fe400030006ff */
[----:B------:R-:W-:Y:S02]  /*8010*/  LOP3.LUT R29, R29, 0xff0000, R24, 0xf8, !PT ;  /* 0x00ff00001d1d7812 */ /* 0x000fe400078ef818 */
[----:B------:R-:W-:Y:S01]  /*8020*/  F2FP.F16.E4M3.UNPACK_B R32, R31 ;  /* 0x0000001fff20723e */ /* 0x000fe200020006ff */
[--C-:B------:R-:W-:Y:S01]  /*8030*/  HADD2.F32 R15, -RZ, R0.reuse.H1_H1 ;  /* 0x30000000ff0f7230 */ /* 0x100fe20000004100 */
[----:B------:R-:W-:Y:S01]  /*8040*/  F2FP.F16.E4M3.UNPACK_B R28, R27 ;  /* 0x0000001bff1c723e */ /* 0x000fe200020006ff */
[----:B------:R-:W-:Y:S01]  /*8050*/  HADD2.F32 R14, -RZ, R0.H0_H0 ;  /* 0x20000000ff0e7230 */ /* 0x000fe20000004100 */
        /* <DEDUP_REMOVED lines=86> */
.L_x_12752:
[----:B------:R-:W-:Y:S05]  /*85c0*/  BSYNC B1 ;  /* 0x0000000000017941 */ /* 0x000fea0003800000 */
.L_x_12751:
[----:B------:R-:W-:Y:S04]  /*85d0*/  BSSY B1, `(.L_x_12753) ;  /* 0x000007c000017945 */ /* 0x000fe80003800000 */
[----:B------:R-:W-:Y:S05]  /*85e0*/  @P1 BRA `(.L_x_12754) ;  /* 0x0000000400e81947 */ /* 0x000fea0003800000 */
[----:B0-----:R-:W0:Y:S01]  /*85f0*/  LDS.128 R4, [R37+0x10800] ;  /* 0x0108000025047984 */ /* 0x001e220000000c00 */
        /* <DEDUP_REMOVED lines=121> */
.L_x_12754:
[----:B------:R-:W-:Y:S05]  /*8d90*/  BSYNC B1 ;  /* 0x0000000000017941 */ /* 0x000fea0003800000 */
.L_x_12753:
        /* <DEDUP_REMOVED lines=120> */
.L_x_12744:
        /* <DEDUP_REMOVED lines=32> */
.L_x_12985:
[----:B------:R-:W5:Y:S04]  /*9720*/  LDL R4, [R1+0x34] ;  /* 0x0000340001047983 */ /* 0x000f680000100800 */
[----:B------:R-:W2:Y:S01]  /*9730*/  LDL R13, [R1+0x5c] ;  /* 0x00005c00010d7983 */ /* 0x000ea20000100800 */
[----:B------:R-:W-:Y:S01]  /*9740*/  BSSY B1, `(.L_x_12756) ;  /* 0x000002c000017945 */ /* 0x000fe20003800000 */
[----:B------:R-:W-:Y:S02]  /*9750*/  CS2R R8, SRZ ;  /* 0x0000000000087805 */ /* 0x000fe4000001ff00 */
[----:B------:R-:W-:Y:S02]  /*9760*/  CS2R R14, SRZ ;  /* 0x00000000000e7805 */ /* 0x000fe4000001ff00 */
[----:B------:R-:W-:Y:S01]  /*9770*/  CS2R R26, SRZ ;  /* 0x00000000001a7805 */ /* 0x000fe2000001ff00 */
[----:B-----5:R-:W-:Y:S01]  /*9780*/  IMAD R38, R4, R25, RZ ;  /* 0x0000001904267224 */ /* 0x020fe200078e02ff */
[----:B------:R-:W-:-:S02]  /*9790*/  CS2R R4, SRZ ;  /* 0x0000000000047805 */ /* 0x000fc4000001ff00 */
[----:B------:R-:W-:Y:S02]  /*97a0*/  CS2R R24, SRZ ;  /* 0x0000000000187805 */ /* 0x000fe4000001ff00 */
[----:B--2---:R-:W-:Y:S02]  /*97b0*/  LEA.HI R6, R13, R13, RZ, 0x1 ;  /* 0x0000000d0d067211 */ /* 0x004fe400078f08ff */
[----:B------:R-:W-:Y:S02]  /*97c0*/  ISETP.GE.AND P0, PT, R10, R38, PT ;  /* 0x000000260a00720c */ /* 0x000fe40003f06270 */
[----:B------:R-:W-:Y:S02]  /*97d0*/  CS2R R10, SRZ ;  /* 0x00000000000a7805 */ /* 0x000fe4000001ff00 */
[----:B------:R-:W-:Y:S02]  /*97e0*/  LOP3.LUT R12, R6, 0xfffffffe, RZ, 0xc0, !PT ;  /* 0xfffffffe060c7812 */ /* 0x000fe400078ec0ff */
[----:B------:R-:W-:-:S03]  /*97f0*/  CS2R R6, SRZ ;  /* 0x0000000000067805 */ /* 0x000fc6000001ff00 */
[----:B------:R-:W-:Y:S01]  /*9800*/  IMAD.IADD R39, R13, 0x1, -R12 ;  /* 0x000000010d277824 */ /* 0x000fe200078e0a0c */
[----:B------:R-:W-:-:S04]  /*9810*/  CS2R R12, SRZ ;  /* 0x00000000000c7805 */ /* 0x000fc8000001ff00 */
[----:B------:R-:W-:Y:S01]  /*9820*/  SHF.L.U32 R39, R39, 0x1f, RZ ;  /* 0x0000001f27277819 */ /* 0x000fe200000006ff */
[----:B------:R-:W-:Y:S06]  /*9830*/  @P0 BRA `(.L_x_12757) ;  /* 0x0000000000700947 */ /* 0x000fec0003800000 */
[----:B------:R-:W2:Y:S01]  /*9840*/  LDL R28, [R1+0x14] ;  /* 0x00001400011c7983 */ /* 0x000ea20000100800 */
        /* <DEDUP_REMOVED lines=12> */
[----:B----4-:R-:W-:-:S05]  /*9910*/  @!P4 IADD3 R30, P1, R16, R21, RZ ;  /* 0x00000015101ec210 */ /* 0x010fca0007f3e0ff */
[----:B---3--:R-:W-:Y:S02]  /*9920*/  @!P4 IMAD.X R31, R20, 0x1, R5, P1 ;  /* 0x00000001141fc824 */ /* 0x008fe400008e0605 */
[----:B--2---:R-:W-:Y:S01]  /*9930*/  @!P5 IMAD.SHL.U32 R4, R28, 0x10, RZ ;  /* 0x000000101c04d824 */ /* 0x004fe200078e00ff */
[----:B------:R-:W-:-:S04]  /*9940*/  @!P4 IADD3 R28, P0, R16, R3, RZ ;  /* 0x00000003101cc210 */ /* 0x000fc80007f1e0ff */
[----:B------:R-:W-:Y:S01]  /*9950*/  @!P5 IADD3 R32, P2, R4, R3, RZ ;  /* 0x000000030420d210 */ /* 0x000fe20007f5e0ff */
[----:B-1----:R-:W-:Y:S01]  /*9960*/  @!P4 IMAD.X R29, R0, 0x1, R5, P0 ;  /* 0x00000001001dc824 */ /* 0x002fe200000e0605 */
[----:B------:R-:W-:Y:S02]  /*9970*/  @!P5 IADD3 R34, P3, R4, R21, RZ ;  /* 0x000000150422d210 */ /* 0x000fe40007f7e0ff */
[----:B------:R-:W-:Y:S02]  /*9980*/  @!P5 SHF.R.S32.HI R3, RZ, 0x1f, R4 ;  /* 0x0000001fff03d819 */ /* 0x000fe40000011404 */
[----:B------:R-:W-:Y:S01]  /*9990*/  CS2R R4, SRZ ;  /* 0x0000000000047805 */ /* 0x000fe2000001ff00 */
[----:B------:R0:W5:Y:S02]  /*99a0*/  @!P4 LD.E.128 R12, desc[UR42][R28.64] ;  /* 0x0000002a1c0cc980 */ /* 0x000164000c101d00 */
[--C-:B------:R-:W-:Y:S02]  /*99b0*/  @!P5 IMAD.X R33, R0, 0x1, R3.reuse, P2 ;  /* 0x000000010021d824 */ /* 0x100fe400010e0603 */
[----:B------:R-:W-:Y:S01]  /*99c0*/  @!P5 IMAD.X R35, R20, 0x1, R3, P3 ;  /* 0x000000011423d824 */ /* 0x000fe200018e0603 */
[----:B------:R0:W5:Y:S04]  /*99d0*/  @!P4 LD.E.128 R4, desc[UR42][R30.64] ;  /* 0x0000002a1e04c980 */ /* 0x000168000c101d00 */
[----:B------:R0:W5:Y:S04]  /*99e0*/  @!P5 LD.E.128 R24, desc[UR42][R32.64] ;  /* 0x0000002a2018d980 */ /* 0x000168000c101d00 */
[----:B------:R0:W5:Y:S02]  /*99f0*/  @!P5 LD.E.128 R8, desc[UR42][R34.64] ;  /* 0x0000002a2208d980 */ /* 0x000164000c101d00 */
.L_x_12757:
[----:B------:R-:W-:Y:S05]  /*9a00*/  BSYNC B1 ;  /* 0x0000000000017941 */ /* 0x000fea0003800000 */
.L_x_12756:
        /* <DEDUP_REMOVED lines=10> */
.L_x_12986:
[----:B------:R-:W-:Y:S05]  /*9ab0*/  BSYNC B1 ;  /* 0x0000000000017941 */ /* 0x000fea0003800000 */
.L_x_12758:
        /* <DEDUP_REMOVED lines=65> */
[----:B------:R-:W-:Y:S02]  /*9ed0*/  SHF.L.U32 R51, R51, 0x10, RZ ;  /* 0x0000001033337819 */ /* 0x000fe400000006ff */
        /* <DEDUP_REMOVED lines=14> */
[----:B------:R-:W-:Y:S02]  /*9fc0*/  F2FP.F16.E4M3.UNPACK_B R48, R45 ;  /* 0x0000002dff30723e */ /* 0x000fe400020006ff */
[----:B-1----:R-:W-:-:S02]  /*9fd0*/  F2FP.F16.E4M3.UNPACK_B R21, R33 ;  /* 0x00000021ff15723e */ /* 0x002fc400020006ff */
        /* <DEDUP_REMOVED lines=177> */
.L_x_12761:
[----:B------:R-:W-:Y:S05]  /*aaf0*/  BSYNC B1 ;  /* 0x0000000000017941 */ /* 0x000fea0003800000 */
.L_x_12760:
        /* <DEDUP_REMOVED lines=255> */
.L_x_12750:
[----:B------:R-:W-:Y:S05]  /*baf0*/  BSYNC B0 ;  /* 0x0000000000007941 */ /* 0x000fea0003800000 */
.L_x_12743:
        /* <DEDUP_REMOVED lines=8> */
.L_x_12740:
[----:B0-2---:R-:W-:-:S05]  /*bb80*/  IMAD.U32 R0, RZ, RZ, UR36 ;  /* 0x00000024ff007e24 */ /* 0x005fca000f8e00ff */
[----:B------:R-:W-:-:S13]  /*bb90*/  ISETP.NE.AND P0, PT, R0, 0x3, PT ;  /* 0x000000030000780c */ /* 0x000fda0003f05270 */
[----:B------:R-:W-:Y:S05]  /*bba0*/  @!P0 BRA `(.L_x_12762) ;  /* 0x0000000000048947 */ /* 0x000fea0003800000 */
[----:B------:R-:W-:Y:S01]  /*bbb0*/  BPT.TRAP 0x1 ;  /* 0x000000040000795c */ /* 0x000fe20000300000 */
.L_x_12762:
[----:B-1----:R-:W-:Y:S01]  /*bbc0*/  IMAD R3, R22, 0x8, R18 ;  /* 0x0000000816037824 */ /* 0x002fe200078e0212 */
[----:B---3-5:R-:W-:-:S04]  /*bbd0*/  SHF.L.U32 R4, R156, 0x1f, RZ ;  /* 0x0000001f9c047819 */ /* 0x028fc800000006ff */
[----:B------:R0:W1:Y:S01]  /*bbe0*/  SYNCS.PHASECHK.TRANS64.TRYWAIT P1, [R3+URZ+0x19c30], R4 ;  /* 0x019c3004030075a7 */ /* 0x000062000802017f */
[----:B------:R-:W-:Y:S05]  /*bbf0*/  @!P0 BRA `(.L_x_12763) ;  /* 0x0000000000048947 */ /* 0x000fea0003800000 */
[----:B------:R-:W-:Y:S01]  /*bc00*/  BPT.TRAP 0x1 ;  /* 0x000000040000795c */ /* 0x000fe20000300000 */
.L_x_12763:
        /* <DEDUP_REMOVED lines=9> */
.L_x_12764:
[----:B01----:R-:W-:Y:S01]  /*bca0*/  IMAD R4, R22, 0x300, R155 ;  /* 0x0000030016047824 */ /* 0x003fe200078e029b */
        /* <DEDUP_REMOVED lines=11> */
[----:B------:R-:W-:Y:S02]  /*bd60*/  VIADD R20, R6, 0x300 ;  /* 0x0000030006147836 */ /* 0x000fe40000000000 */
[----:B------:R-:W-:Y:S02]  /*bd70*/  VIADD R4, R4, 0x200 ;  /* 0x0000020004047836 */ /* 0x000fe40000000000 */
[----:B----4-:R-:W-:Y:S02]  /*bd80*/  IMAD.MOV.U32 R21, RZ, RZ, -0x3ffffff0 ;  /* 0xc0000010ff157424 */ /* 0x010fe400078e00ff */
        /* <DEDUP_REMOVED lines=19> */
.L_x_12766:
[----:B------:R-:W2:Y:S01]  /*bec0*/  LDL R0, [R1+0x44] ;  /* 0x0000440001007983 */ /* 0x000ea20000100800 */
[----:B------:R-:W0:Y:S03]  /*bed0*/  LDC R4, c[0x0][0x448] ;  /* 0x00011200ff047b82 */ /* 0x000e260000000800 */
[----:B------:R-:W2:Y:S04]  /*bee0*/  LDL R94, [R1+0x30] ;  /* 0x00003000015e7983 */ /* 0x000ea80000100800 */
[----:B------:R-:W3:Y:S04]  /*bef0*/  LDL R10, [R1+0x40] ;  /* 0x00004000010a7983 */ /* 0x000ee80000100800 */
[----:B------:R-:W4:Y:S04]  /*bf00*/  LDL R90, [R1+0x38] ;  /* 0x00003800015a7983 */ /* 0x000f280000100800 */
[----:B------:R-:W5:Y:S04]  /*bf10*/  LDL R92, [R1+0x34] ;  /* 0x00003400015c7983 */ /* 0x000f680000100800 */
[----:B------:R-:W5:Y:S01]  /*bf20*/  LDL R96, [R1+0x10] ;  /* 0x0000100001607983 */ /* 0x000f620000100800 */
[----:B0-----:R-:W-:-:S13]  /*bf30*/  ISETP.NE.AND P4, PT, R4, 0x1, PT ;  /* 0x000000010400780c */ /* 0x001fda0003f85270 */
[----:B------:R-:W0:Y:S08]  /*bf40*/  @P4 LDC R5, c[0x0][0x44c] ;  /* 0x00011300ff054b82 */ /* 0x000e300000000800 */
[----:B------:R-:W1:Y:S01]  /*bf50*/  @P4 LDC R9, c[0x0][0x450] ;  /* 0x00011400ff094b82 */ /* 0x000e620000000800 */
[----:B--2---:R-:W-:-:S04]  /*bf60*/  IMAD.IADD R8, R0, 0x1, R94 ;  /* 0x0000000100087824 */ /* 0x004fc800078e025e */
[----:B0-----:R-:W-:-:S05]  /*bf70*/  @P4 IMAD.HI.U32 R0, R8, R5, RZ ;  /* 0x0000000508004227 */ /* 0x001fca00078e00ff */
[----:B-1----:R-:W-:Y:S01]  /*bf80*/  @P4 SHF.R.U32.HI R8, RZ, R9, R0 ;  /* 0x00000009ff084219 */ /* 0x002fe20000011600 */
[----:B------:R-:W-:-:S04]  /*bf90*/  IMAD.MOV.U32 R5, RZ, RZ, -0x80 ;  /* 0xffffff80ff057424 */ /* 0x000fc800078e00ff */
[----:B------:R-:W0:Y:S01]  /*bfa0*/  SHFL.IDX PT, R9, R8, 0x1, 0x1c1f ;  /* 0x003c1f0008097f89 */ /* 0x000e2200000e0000 */
[----:B------:R-:W-:-:S04]  /*bfb0*/  IMAD R0, R88, R5, 0x80 ;  /* 0x0000008058007424 */ /* 0x000fc800078e0205 */
[----:B------:R-:W-:Y:S02]  /*bfc0*/  VIADD R4, R0, 0x1 ;  /* 0x0000000100047836 */ /* 0x000fe40000000000 */
[----:B----4-:R-:W-:Y:S02]  /*bfd0*/  IMAD.IADD R5, R90, 0x1, R0 ;  /* 0x000000015a057824 */ /* 0x010fe400078e0200 */
[C---:B---3--:R-:W-:Y:S02]  /*bfe0*/  IMAD R4, R10.reuse, -0x2, R4 ;  /* 0xfffffffe0a047824 */ /* 0x048fe400078e0204 */
[----:B------:R-:W-:-:S03]  /*bff0*/  IMAD R5, R10, -0x2, R5 ;  /* 0xfffffffe0a057824 */ /* 0x000fc600078e0205 */
[----:B-----5:R-:W-:-:S04]  /*c000*/  IADD3 R4, -R92, R4, R90 ;  /* 0x000000045c047210 */ /* 0x020fc80007ffe15a */
        /* <DEDUP_REMOVED lines=103> */
[----:B0-----:R-:W-:-:S04]  /*c680*/  FMNMX.FTZ R0, R12, R113, !PT ;  /* 0x000000710c007209 */ /* 0x001fc80007810000 */
[----:B------:R-:W-:Y:S01]  /*c690*/  FSETP.NEU.FTZ.AND P1, PT, R0, -INF , PT ;  /* 0xff8000000000780b */ /* 0x000fe20003f3d000 */
[----:B------:R-:W-:-:S05]  /*c6a0*/  FFMA.FTZ R113, R2, R0, -8 ;  /* 0xc100000002717423 */ /* 0x000fca0000010000 */
[----:B------:R-:W-:Y:S02]  /*c6b0*/  FSEL R113, R113, RZ, P1 ;  /* 0x000000ff71717208 */ /* 0x000fe40000800000 */
[----:B------:R-:W-:Y:S02]  /*c6c0*/  ISETP.GT.AND P1, PT, R5, RZ, PT ;  /* 0x000000ff0500720c */ /* 0x000fe40003f24270 */
[----:B------:R-:W-:Y:S01]  /*c6d0*/  FSEL R25, R25, -INF , P2 ;  /* 0xff80000019197808 */ /* 0x000fe20001000000 */
[----:B------:R-:W-:-:S01]  /*c6e0*/  FFMA.FTZ R8, R2, R11, -R113 ;  /* 0x0000000b02087223 */ /* 0x000fc20000010871 */
[----:B------:R-:W-:Y:S01]  /*c6f0*/  FSEL R11, R24, -INF , P1 ;  /* 0xff800000180b7808 */ /* 0x000fe20000800000 */
        /* <DEDUP_REMOVED lines=12> */
[----:B------:R-:W-:Y:S01]  /*c7c0*/  FMNMX.FTZ R12, R115, R12, !PT ;  /* 0x0000000c730c7209 */ /* 0x000fe20007810000 */
[----:B------:R0:W-:Y:S01]  /*c7d0*/  MUFU.EX2 R4, R14 ;  /* 0x0000000e00047308 */ /* 0x0001e20000000800 */
[----:B------:R-:W-:Y:S02]  /*c7e0*/  ISETP.GT.AND P1, PT, R5, 0x19, PT ;  /* 0x000000190500780c */ /* 0x000fe40003f24270 */
[----:B------:R-:W-:Y:S01]  /*c7f0*/  FMNMX.FTZ R12, R33, R12, !PT ;  /* 0x0000000c210c7209 */ /* 0x000fe20007810000 */
[----:B0-----:R-:W-:-:S01]  /*c800*/  FFMA.FTZ R14, R2, R13, -R113 ;  /* 0x0000000d020e7223 */ /* 0x001fc20000010871 */
[----:B------:R-:W-:-:S02]  /*c810*/  FSEL R13, R36, -INF , P2 ;  /* 0xff800000240d7808 */ /* 0x000fc40001000000 */
[----:B------:R-:W-:Y:S02]  /*c820*/  ISETP.GT.AND P2, PT, R5, 0x20, PT ;  /* 0x000000200500780c */ /* 0x000fe40003f44270 */
[----:B------:R-:W-:Y:S02]  /*c830*/  FSEL R37, R37, -INF , P1 ;  /* 0xff80000025257808 */ /* 0x000fe40000800000 */
[----:B------:R-:W-:Y:S01]  /*c840*/  FMNMX.FTZ R12, R13, R12, !PT ;  /* 0x0000000c0d0c7209 */ /* 0x000fe20007810000 */
[----:B------:R0:W-:Y:S01]  /*c850*/  MUFU.EX2 R10, R14 ;  /* 0x0000000e000a7308 */ /* 0x0001e20000000800 */
[C---:B------:R-:W-:Y:S02]  /*c860*/  ISETP.GT.AND P1, PT, R5.reuse, 0x21, PT ;  /* 0x000000210500780c */ /* 0x040fe40003f24270 */
[----:B------:R-:W-:Y:S02]  /*c870*/  FSEL R117, R40, -INF , P2 ;  /* 0xff80000028757808 */ /* 0x000fe40001000000 */
[----:B------:R-:W-:-:S02]  /*c880*/  ISETP.GT.AND P2, PT, R5, 0x28, PT ;  /* 0x000000280500780c */ /* 0x000fc40003f44270 */
[----:B0-----:R-:W-:Y:S02]  /*c890*/  FMNMX.FTZ R14, R37, R12, !PT ;  /* 0x0000000c250e7209 */ /* 0x001fe40007810000 */
[----:B------:R-:W-:Y:S02]  /*c8a0*/  FSEL R41, R41, -INF , P1 ;  /* 0xff80000029297808 */ /* 0x000fe40000800000 */
[----:B------:R-:W-:Y:S01]  /*c8b0*/  FMNMX.FTZ R14, R117, R14, !PT ;  /* 0x0000000e750e7209 */ /* 0x000fe20007810000 */
[----:B------:R-:W-:-:S01]  /*c8c0*/  FFMA.FTZ R24, R2, R15, -R113 ;  /* 0x0000000f02187223 */ /* 0x000fc20000010871 */
[----:B------:R-:W-:Y:S02]  /*c8d0*/  ISETP.GT.AND P1, PT, R5, 0x29, PT ;  /* 0x000000290500780c */ /* 0x000fe40003f24270 */
[----:B------:R-:W-:Y:S02]  /*c8e0*/  FSEL R15, R44, -INF , P2 ;  /* 0xff8000002c0f7808 */ /* 0x000fe40001000000 */
[----:B------:R-:W-:-:S02]  /*c8f0*/  FMNMX.FTZ R14, R41, R14, !PT ;  /* 0x0000000e290e7209 */ /* 0x000fc40007810000 */
        /* <DEDUP_REMOVED lines=60> */
[----:B------:R-:W-:Y:S02]  /*ccc0*/  ISETP.GT.AND P1, PT, R5, 0x71, PT ;  /* 0x000000710500780c */ /* 0x000fe40003f24270 */
[----:B------:R-:W-:Y:S01]  /*ccd0*/  FSEL R127, R80, -INF , P2 ;  /* 0xff800000507f7808 */ /* 0x000fe20001000000 */
[----:B------:R-:W-:-:S01]  /*cce0*/  FFMA.FTZ R34, R2, R97, -R113 ;  /* 0x0000006102227223 */ /* 0x000fc20000010871 */
[----:B------:R-:W-:-:S02]  /*ccf0*/  ISETP.GT.AND P2, PT, R5, 0x78, PT ;  /* 0x000000780500780c */ /* 0x000fc40003f44270 */
[----:B0-----:R-:W-:Y:S02]  /*cd00*/  FMNMX.FTZ R32, R77, R30, !PT ;  /* 0x0000001e4d207209 */ /* 0x001fe40007810000 */
        /* <DEDUP_REMOVED lines=10> */
[----:B------:R-:W0:Y:S01]  /*cdb0*/  SHFL.BFLY PT, R5, R44, 0x1, 0x1f ;  /* 0x0c201f002c057f89 */ /* 0x000e2200000e0000 */
        /* <DEDUP_REMOVED lines=16> */
[----:B------:R-:W-:-:S07]  /*cec0*/  FFMA.FTZ R25, R2, R33, -R46 ;  /* 0x0000002102197223 */ /* 0x000fce000001082e */
[----:B------:R-:W3:Y:S01]  /*ced0*/  MUFU.EX2 R27, R27 ;  /* 0x0000001b001b7308 */ /* 0x000ee20000000800 */
[----:B------:R-:W-:-:S07]  /*cee0*/  FFMA.FTZ R33, R2, R15, -R46 ;  /* 0x0000000f02217223 */ /* 0x000fce000001082e */
[----:B------:R-:W4:Y:S01]  /*cef0*/  MUFU.EX2 R31, R31 ;  /* 0x0000001f001f7308 */ /* 0x000f220000000800 */
[----:B------:R-:W-:-:S01]  /*cf00*/  FFMA.FTZ R29, R2, R13, -R46 ;  /* 0x0000000d021d7223 */ /* 0x000fc2000001082e */
[----:B------:R-:W-:-:S06]  /*cf10*/  FFMA.FTZ R15, R2, R49, -R46 ;  /* 0x00000031020f7223 */ /* 0x000fcc000001082e */
[----:B------:R-:W5:Y:S01]  /*cf20*/  MUFU.EX2 R48, R48 ;  /* 0x0000003000307308 */ /* 0x000f620000000800 */
[----:B0-----:R-:W-:-:S01]  /*cf30*/  FADD.FTZ R49, R9, R4 ;  /* 0x0000000409317221 */ /* 0x001fc20000010000 */
[----:B------:R-:W-:Y:S01]  /*cf40*/  FFMA.FTZ R39, R2, R39, -R113 ;  /* 0x0000002702277223 */ /* 0x000fe20000010871 */
[----:B-1----:R-:W-:-:S05]  /*cf50*/  FADD.FTZ R58, R148, R11 ;  /* 0x0000000b943a7221 */ /* 0x002fca0000010000 */
[----:B------:R-:W0:Y:S01]  /*cf60*/  MUFU.EX2 R150, R150 ;  /* 0x0000009600967308 */ /* 0x000e220000000800 */
[----:B------:R-:W-:-:S01]  /*cf70*/  FFMA.FTZ R50, R2, R37, -R46 ;  /* 0x0000002502327223 */ /* 0x000fc2000001082e */
[----:B--2---:R-:W-:-:S06]  /*cf80*/  FADD.FTZ R60, R8, R49 ;  /* 0x00000031083c7221 */ /* 0x004fcc0000010000 */
[----:B------:R-:W1:Y:S01]  /*cf90*/  MUFU.EX2 R35, R35 ;  /* 0x0000002300237308 */ /* 0x000e620000000800 */
[----:B------:R-:W-:-:S01]  /*cfa0*/  FFMA.FTZ R54, R2, R53, -R46 ;  /* 0x0000003502367223 */ /* 0x000fc2000001082e */
[----:B------:R-:W-:Y:S01]  /*cfb0*/  FFMA.FTZ R13, R2, R41, -R46 ;  /* 0x00000029020d7223 */ /* 0x000fe2000001082e */
[----:B---3--:R-:W-:-:S05]  /*cfc0*/  FADD.FTZ R53, R27, R58 ;  /* 0x0000003a1b357221 */ /* 0x008fca0000010000 */
[----:B------:R-:W2:Y:S01]  /*cfd0*/  MUFU.EX2 R25, R25 ;  /* 0x0000001900197308 */ /* 0x000ea20000000800 */
[----:B------:R-:W-:-:S01]  /*cfe0*/  FFMA.FTZ R144, R2, R117, -R46 ;  /* 0x0000007502907223 */ /* 0x000fc2000001082e */
[----:B------:R-:W-:Y:S01]  /*cff0*/  FFMA.FTZ R41, R2, R57, -R46 ;  /* 0x0000003902297223 */ /* 0x000fe2000001082e */
[----:B----4-:R-:W-:-:S01]  /*d000*/  FADD.FTZ R57, R31, R60 ;  /* 0x0000003c1f397221 */ /* 0x010fc20000010000 */
[----:B------:R-:W-:-:S04]  /*d010*/  FFMA.FTZ R43, R2, R43, -R113 ;  /* 0x0000002b022b7223 */ /* 0x000fc80000010871 */
[----:B------:R-:W3:Y:S01]  /*d020*/  MUFU.EX2 R29, R29 ;  /* 0x0000001d001d7308 */ /* 0x000ee20000000800 */
[----:B-----5:R-:W-:-:S01]  /*d030*/  FADD.FTZ R53, R48, R53 ;  /* 0x0000003530357221 */ /* 0x020fc20000010000 */
[----:B------:R-:W-:-:S06]  /*d040*/  FADD.FTZ R62, R10, R57 ;  /* 0x000000390a3e7221 */ /* 0x000fcc0000010000 */
[----:B------:R-:W4:Y:S01]  /*d050*/  MUFU.EX2 R39, R39 ;  /* 0x0000002700277308 */ /* 0x000f220000000800 */
[----:B0-----:R-:W-:-:S07]  /*d060*/  FADD.FTZ R60, R150, R53 ;  /* 0x00000035963c7221 */ /* 0x001fce0000010000 */
[----:B------:R-:W0:Y:S01]  /*d070*/  MUFU.EX2 R50, R50 ;  /* 0x0000003200327308 */ /* 0x000e220000000800 */
[----:B-1----:R-:W-:-:S01]  /*d080*/  FADD.FTZ R53, R35, R62 ;  /* 0x0000003e23357221 */ /* 0x002fc20000010000 */
[----:B------:R-:W-:Y:S01]  /*d090*/  FFMA.FTZ R47, R2, R47, -R113 ;  /* 0x0000002f022f7223 */ /* 0x000fe20000010871 */
        /* <DEDUP_REMOVED lines=9> */
[----:B------:R-:W-:Y:S01]  /*d130*/  FFMA.FTZ R51, R2, R51, -R113 ;  /* 0x0000003302337223 */ /* 0x000fe20000010871 */
[----:B0-----:R-:W-:-:S05]  /*d140*/  FADD.FTZ R53, R50, R53 ;  /* 0x0000003532357221 */ /* 0x001fca0000010000 */
[----:B------:R-:W0:Y:S01]  /*d150*/  MUFU.EX2 R33, R33 ;  /* 0x0000002100217308 */ /* 0x000e220000000800 */
[----:B------:R-:W-:-:S07]  /*d160*/  FADD.FTZ R62, R14, R57 ;  /* 0x000000390e3e7221 */ /* 0x000fce0000010000 */
[----:B------:R-:W4:Y:S01]  /*d170*/  MUFU.EX2 R47, R47 ;  /* 0x0000002f002f7308 */ /* 0x000f220000000800 */
[----:B-1----:R-:W-:-:S01]  /*d180*/  FADD.FTZ R60, R144, R53 ;  /* 0x00000035903c7221 */ /* 0x002fc20000010000 */
[----:B------:R-:W-:-:S06]  /*d190*/  FFMA.FTZ R37, R2, R89, -R46 ;  /* 0x0000005902257223 */ /* 0x000fcc000001082e */
[----:B------:R-:W1:Y:S01]  /*d1a0*/  MUFU.EX2 R52, R52 ;  /* 0x0000003400347308 */ /* 0x000e620000000800 */
[----:B------:R-:W-:Y:S01]  /*d1b0*/  F2FP.SATFINITE.E4M3.F32.PACK_AB_MERGE_C R149, R31, R8, RZ ;  /* 0x000000081f95723e */ /* 0x000fe200048070ff */
[----:B------:R-:W-:Y:S01]  /*d1c0*/  FFMA.FTZ R55, R2, R55, -R113 ;  /* 0x0000003702377223 */ /* 0x000fe20000010871 */
[----:B--2---:R-:W-:-:S05]  /*d1d0*/  FADD.FTZ R31, R43, R62 ;  /* 0x0000003e2b1f7221 */ /* 0x004fca0000010000 */
[----:B------:R-:W2:Y:S01]  /*d1e0*/  MUFU.EX2 R146, R146 ;  /* 0x0000009200927308 */ /* 0x000ea20000000800 */
[----:B---3--:R-:W-:-:S01]  /*d1f0*/  FADD.FTZ R60, R13, R60 ;  /* 0x0000003c0d3c7221 */ /* 0x008fc20000010000 */
[----:B------:R-:W-:Y:S01]  /*d200*/  F2FP.SATFINITE.E4M3.F32.PACK_AB_MERGE_C R151, R39, R12, RZ ;  /* 0x0000000c2797723e */ /* 0x000fe200048070ff */
[----:B------:R-:W-:-:S05]  /*d210*/  FADD.FTZ R12, R24, R31 ;  /* 0x0000001f180c7221 */ /* 0x000fca0000010000 */
[----:B------:R-:W3:Y:S01]  /*d220*/  MUFU.EX2 R51, R51 ;  /* 0x0000003300337308 */ /* 0x000ee20000000800 */
[----:B------:R-:W-:Y:S01]  /*d230*/  F2FP.SATFINITE.E4M3.F32.PACK_AB_MERGE_C R39, R48, R27, RZ ;  /* 0x0000001b3027723e */ /* 0x000fe200048070ff */
[----:B0-----:R-:W-:-:S06]  /*d240*/  FADD.FTZ R27, R33, R60 ;  /* 0x0000003c211b7221 */ /* 0x001fcc0000010000 */
[----:B------:R-:W0:Y:S01]  /*d250*/  MUFU.EX2 R15, R15 ;  /* 0x0000000f000f7308 */ /* 0x000e220000000800 */
[----:B------:R-:W-:-:S01]  /*d260*/  FFMA.FTZ R140, R2, R121, -R46 ;  /* 0x00000079028c7223 */ /* 0x000fc2000001082e */
[----:B----4-:R-:W-:Y:S01]  /*d270*/  FADD.FTZ R31, R47, R12 ;  /* 0x0000000c2f1f7221 */ /* 0x010fe20000010000 */
[----:B------:R-:W-:-:S01]  /*d280*/  FFMA.FTZ R59, R2, R59, -R113 ;  /* 0x0000003b023b7223 */ /* 0x000fc20000010871 */
[----:B------:R-:W-:-:S04]  /*d290*/  F2FP.SATFINITE.E4M3.F32.PACK_AB_MERGE_C R50, R50, R29, RZ ;  /* 0x0000001d3232723e */ /* 0x000fc800048070ff */
[----:B------:R-:W4:Y:S01]  /*d2a0*/  MUFU.EX2 R37, R37 ;  /* 0x0000002500257308 */ /* 0x000f220000000800 */
[----:B-1----:R-:W-:-:S01]  /*d2b0*/  FADD.FTZ R29, R52, R27 ;  /* 0x0000001b341d7221 */ /* 0x002fc20000010000 */
[----:B------:R-:W-:-:S06]  /*d2c0*/  FADD.FTZ R48, R26, R31 ;  /* 0x0000001f1a307221 */ /* 0x000fcc0000010000 */
[----:B------:R-:W1:Y:S01]  /*d2d0*/  MUFU.EX2 R55, R55 ;  /* 0x0000003700377308 */ /* 0x000e620000000800 */
[----:B--2---:R-:W-:-:S01]  /*d2e0*/  FADD.FTZ R12, R146, R29 ;  /* 0x0000001d920c7221 */ /* 0x004fc20000010000 */
[----:B------:R-:W-:-:S06]  /*d2f0*/  FFMA.FTZ R99, R2, R99, -R113 ;  /* 0x0000006302637223 */ /* 0x000fcc0000010871 */
[----:B------:R-:W2:Y:S01]  /*d300*/  MUFU.EX2 R54, R54 ;  /* 0x0000003600367308 */ /* 0x000ea20000000800 */
[----:B------:R-:W-:-:S01]  /*d310*/  FFMA.FTZ R45, R2, R91, -R46 ;  /* 0x0000005b022d7223 */ /* 0x000fc2000001082e */
[----:B------:R-:W-:Y:S01]  /*d320*/  F2FP.SATFINITE.E4M3.F32.PACK_AB_MERGE_C R149, R4, R9, R149 ;  /* 0x000000090495723e */ /* 0x000fe20004807095 */
[----:B------:R-:W-:-:S05]  /*d330*/  FFMA.FTZ R81, R2, R63, -R113 ;  /* 0x0000003f02517223 */ /* 0x000fca0000010871 */
[----:B------:R5:W2:Y:S01]  /*d340*/  MUFU.EX2 R30, R34 ;  /* 0x00000022001e7308 */ /* 0x000aa20000000800 */
[----:B---3--:R-:W-:-:S01]  /*d350*/  FADD.FTZ R9, R51, R48 ;  /* 0x0000003033097221 */ /* 0x008fc20000010000 */
[----:B------:R-:W-:Y:S02]  /*d360*/  VIADD R3, R3, 0x19c40 ;  /* 0x00019c4003037836 */ /* 0x000fe40000000000 */
[----:B0-----:R-:W-:-:S04]  /*d370*/  FADD.FTZ R12, R15, R12 ;  /* 0x0000000c0f0c7221 */ /* 0x001fc80000010000 */
[----:B------:R-:W0:Y:S01]  /*d380*/  MUFU.EX2 R140, R140 ;  /* 0x0000008c008c7308 */ /* 0x000e220000000800 */
[----:B------:R-:W-:-:S01]  /*d390*/  FFMA.FTZ R56, R2, R61, -R46 ;  /* 0x0000003d02387223 */ /* 0x000fc2000001082e */
[----:B------:R-:W-:-:S06]  /*d3a0*/  FADD.FTZ R4, R28, R9 ;  /* 0x000000091c047221 */ /* 0x000fcc0000010000 */
[----:B------:R-:W3:Y:S01]  /*d3b0*/  MUFU.EX2 R59, R59 ;  /* 0x0000003b003b7308 */ /* 0x000ee20000000800 */
[----:B-----5:R-:W-:-:S01]  /*d3c0*/  FFMA.FTZ R34, R2, R101, -R113 ;  /* 0x0000006502227223 */ /* 0x020fc20000010871 */
[----:B------:R-:W-:Y:S01]  /*d3d0*/  PRMT R3, R96, 0x654, R3 ;  /* 0x0000065460037816 */ /* 0x000fe20000000003 */
[----:B----4-:R-:W-:-:S05]  /*d3e0*/  FADD.FTZ R9, R37, R12 ;  /* 0x0000000c25097221 */ /* 0x010fca0000010000 */
[----:B------:R-:W4:Y:S01]  /*d3f0*/  MUFU.EX2 R41, R41 ;  /* 0x0000002900297308 */ /* 0x000f220000000800 */
[----:B------:R-:W-:-:S01]  /*d400*/  FFMA.FTZ R142, R2, R123, -R46 ;  /* 0x0000007b028e7223 */ /* 0x000fc2000001082e */
[C---:B-1----:R-:W-:Y:S01]  /*d410*/  F2FP.SATFINITE.E4M3.F32.PACK_AB_MERGE_C R147, R55.reuse, R28, RZ ;  /* 0x0000001c3793723e */ /* 0x042fe200048070ff */
[----:B------:R-:W-:-:S05]  /*d420*/  FADD.FTZ R55, R55, R4 ;  /* 0x0000000437377221 */ /* 0x000fca0000010000 */
[----:B------:R-:W1:Y:S01]  /*d430*/  MUFU.EX2 R32, R99 ;  /* 0x0000006300207308 */ /* 0x000e620000000800 */
[----:B------:R-:W-:-:S01]  /*d440*/  FFMA.FTZ R63, R2, R67, -R113 ;  /* 0x00000043023f7223 */ /* 0x000fc20000010871 */
[----:B------:R5:W-:Y:S01]  /*d450*/  SYNCS.ARRIVE.TRANS64.RED.A1T0 RZ, [R3+URZ], RZ ;  /* 0x000000ff03ff79a7 */ /* 0x000be2000810043f */
[----:B--2---:R-:W-:-:S05]  /*d460*/  FADD.FTZ R9, R54, R9 ;  /* 0x0000000936097221 */ /* 0x004fca0000010000 */
[----:B------:R-:W2:Y:S01]  /*d470*/  MUFU.EX2 R45, R45 ;  /* 0x0000002d002d7308 */ /* 0x000ea20000000800 */
[----:B------:R-:W-:-:S01]  /*d480*/  FADD.FTZ R12, R30, R55 ;  /* 0x000000371e0c7221 */ /* 0x000fc20000010000 */
[----:B-----5:R-:W-:-:S06]  /*d490*/  FFMA.FTZ R3, R2, R65, -R46 ;  /* 0x0000004102037223 */ /* 0x020fcc000001082e */
[----:B------:R-:W5:Y:S01]  /*d4a0*/  MUFU.EX2 R81, R81 ;  /* 0x0000005100517308 */ /* 0x000f620000000800 */
[----:B------:R-:W-:-:S01]  /*d4b0*/  FFMA.FTZ R36, R2, R103, -R113 ;  /* 0x0000006702247223 */ /* 0x000fc20000010871 */
[----:B------:R-:W-:Y:S01]  /*d4c0*/  F2FP.SATFINITE.E4M3.F32.PACK_AB_MERGE_C R151, R35, R10, R151 ;  /* 0x0000000a2397723e */ /* 0x000fe20004807097 */
[----:B0-----:R-:W-:-:S05]  /*d4d0*/  FADD.FTZ R10, R140, R9 ;  /* 0x000000098c0a7221 */ /* 0x001fca0000010000 */
[----:B------:R-:W0:Y:S01]  /*d4e0*/  MUFU.EX2 R56, R56 ;  /* 0x0000003800387308 */ /* 0x000e220000000800 */
[----:B------:R-:W-:-:S01]  /*d4f0*/  FFMA.FTZ R49, R2, R93, -R46 ;  /* 0x0000005d02317223 */ /* 0x000fc2000001082e */
[----:B------:R-:W-:Y:S01]  /*d500*/  FFMA.FTZ R67, R2, R71, -R113 ;  /* 0x0000004702437223 */ /* 0x000fe20000010871 */
[----:B---3--:R-:W-:-:S05]  /*d510*/  FADD.FTZ R9, R59, R12 ;  /* 0x0000000c3b097221 */ /* 0x008fca0000010000 */
[----:B------:R-:W3:Y:S01]  /*d520*/  MUFU.EX2 R34, R34 ;  /* 0x0000002200227308 */ /* 0x000ee20000000800 */
[----:B----4-:R-:W-:-:S01]  /*d530*/  FADD.FTZ R10, R41, R10 ;  /* 0x0000000a290a7221 */ /* 0x010fc20000010000 */
[----:B------:R-:W-:-:S06]  /*d540*/  FFMA.FTZ R58, R2, R69, -R46 ;  /* 0x00000045023a7223 */ /* 0x000fcc000001082e */
[----:B------:R-:W4:Y:S01]  /*d550*/  MUFU.EX2 R142, R142 ;  /* 0x0000008e008e7308 */ /* 0x000f220000000800 */
[----:B-1----:R-:W-:-:S01]  /*d560*/  FADD.FTZ R12, R32, R9 ;  /* 0x00000009200c7221 */ /* 0x002fc20000010000 */
[----:B------:R-:W-:-:S06]  /*d570*/  FFMA.FTZ R38, R2, R105, -R113 ;  /* 0x0000006902267223 */ /* 0x000fcc0000010871 */
[----:B------:R-:W1:Y:S01]  /*d580*/  MUFU.EX2 R63, R63 ;  /* 0x0000003f003f7308 */ /* 0x000e620000000800 */
[----:B--2---:R-:W-:-:S01]  /*d590*/  FADD.FTZ R9, R45, R10 ;  /* 0x0000000a2d097221 */ /* 0x004fc20000010000 */
[----:B-----5:R-:W-:-:S06]  /*d5a0*/  F2FP.SATFINITE.E4M3.F32.PACK_AB_MERGE_C R141, R81, R32, RZ ;  /* 0x00000020518d723e */ /* 0x020fcc00048070ff */
[----:B------:R-:W2:Y:S01]  /*d5b0*/  MUFU.EX2 R3, R3 ;  /* 0x0000000300037308 */ /* 0x000ea20000000800 */
[----:B------:R-:W-:-:S01]  /*d5c0*/  FADD.FTZ R81, R81, R12 ;  /* 0x0000000c51517221 */ /* 0x000fc20000010000 */
[----:B------:R-:W-:-:S06]  /*d5d0*/  FFMA.FTZ R71, R2, R75, -R113 ;  /* 0x0000004b02477223 */ /* 0x000fcc0000010871 */
[----:B------:R-:W5:Y:S01]  /*d5e0*/  MUFU.EX2 R36, R36 ;  /* 0x0000002400247308 */ /* 0x000f620000000800 */
[----:B------:R-:W-:-:S01]  /*d5f0*/  FFMA.FTZ R125, R2, R125, -R46 ;  /* 0x0000007d027d7223 */ /* 0x000fc2000001082e */
[----:B0-----:R-:W-:-:S06]  /*d600*/  FADD.FTZ R9, R56, R9 ;  /* 0x0000000938097221 */ /* 0x001fcc0000010000 */
[----:B------:R-:W0:Y:S01]  /*d610*/  MUFU.EX2 R49, R49 ;  /* 0x0000003100317308 */ /* 0x000e220000000800 */
[----:B------:R-:W-:-:S01]  /*d620*/  FFMA.FTZ R40, R2, R107, -R113 ;  /* 0x0000006b02287223 */ /* 0x000fc20000010871 */
[----:B------:R-:W-:-:S06]  /*d630*/  FFMA.FTZ R75, R2, R79, -R113 ;  /* 0x0000004f024b7223 */ /* 0x000fcc0000010871 */
[----:B------:R-:W0:Y:S01]  /*d640*/  MUFU.EX2 R67, R67 ;  /* 0x0000004300437308 */ /* 0x000e220000000800 */
[----:B---3--:R-:W-:-:S01]  /*d650*/  FADD.FTZ R12, R34, R81 ;  /* 0x00000051220c7221 */ /* 0x008fc20000010000 */
[C-C-:B------:R-:W-:Y:S01]  /*d660*/  FFMA.FTZ R73, R2.reuse, R73, -R46.reuse ;  /* 0x0000004902497223 */ /* 0x140fe2000001082e */
[----:B------:R-:W-:-:S05]  /*d670*/  FFMA.FTZ R95, R2, R95, -R46 ;  /* 0x0000005f025f7223 */ /* 0x000fca000001082e */
[----:B------:R-:W3:Y:S01]  /*d680*/  MUFU.EX2 R58, R58 ;  /* 0x0000003a003a7308 */ /* 0x000ee20000000800 */
[----:B----4-:R-:W-:-:S01]  /*d690*/  FADD.FTZ R10, R142, R9 ;  /* 0x000000098e0a7221 */ /* 0x010fc20000010000 */
[----:B------:R-:W-:Y:S01]  /*d6a0*/  F2FP.SATFINITE.E4M3.F32.PACK_AB_MERGE_C R148, R11, R148, R39 ;  /* 0x000000940b94723e */ /* 0x000fe20004807027 */
[----:B------:R-:W-:-:S01]  /*d6b0*/  FFMA.FTZ R77, R2, R77, -R46 ;  /* 0x0000004d024d7223 */ /* 0x000fc2000001082e */
[----:B------:R-:W4:Y:S04]  /*d6c0*/  @P4 LDC R11, c[0x0][0x44c] ;  /* 0x00011300ff0b4b82 */ /* 0x000f280000000800 */
[----:B------:R-:W3:Y:S01]  /*d6d0*/  MUFU.EX2 R38, R38 ;  /* 0x0000002600267308 */ /* 0x000ee20000000800 */
[----:B-1----:R-:W-:-:S01]  /*d6e0*/  FADD.FTZ R9, R63, R12 ;  /* 0x0000000c3f097221 */ /* 0x002fc20000010000 */
[----:B--2---:R-:W-:-:S06]  /*d6f0*/  FADD.FTZ R10, R3, R10 ;  /* 0x0000000a030a7221 */ /* 0x004fcc0000010000 */
[----:B------:R-:W1:Y:S01]  /*d700*/  MUFU.EX2 R8, R125 ;  /* 0x0000007d00087308 */ /* 0x000e620000000800 */
[----:B------:R-:W-:Y:S01]  /*d710*/  F2FP.SATFINITE.E4M3.F32.PACK_AB_MERGE_C R145, R47, R24, RZ ;  /* 0x000000182f91723e */ /* 0x000fe200048070ff */
[----:B-----5:R-:W-:Y:S01]  /*d720*/  FADD.FTZ R12, R36, R9 ;  /* 0x00000009240c7221 */ /* 0x020fe20000010000 */
[----:B------:R-:W-:-:S01]  /*d730*/  FFMA.FTZ R42, R2, R109, -R113 ;  /* 0x0000006d022a7223 */ /* 0x000fc20000010871 */
[C-C-:B------:R-:W-:Y:S01]  /*d740*/  FFMA.FTZ R127, R2.reuse, R127, -R46.reuse ;  /* 0x0000007f027f7223 */ /* 0x140fe2000001082e */
[----:B------:R-:W-:-:S01]  /*d750*/  FFMA.FTZ R97, R2, R97, -R46 ;  /* 0x0000006102617223 */ /* 0x000fc2000001082e */
[C-C-:B------:R-:W-:Y:S01]  /*d760*/  FFMA.FTZ R129, R2.reuse, R129, -R46.reuse ;  /* 0x0000008102817223 */ /* 0x140fe2000001082e */
[----:B------:R-:W2:Y:S01]  /*d770*/  @P4 LDC R24, c[0x0][0x450] ;  /* 0x00011400ff184b82 */ /* 0x000ea20000000800 */
[----:B------:R-:W5:Y:S01]  /*d780*/  MUFU.EX2 R71, R71 ;  /* 0x0000004700477308 */ /* 0x000f620000000800 */
[----:B------:R-:W-:-:S01]  /*d790*/  FFMA.FTZ R46, R2, R85, -R46 ;  /* 0x00000055022e7223 */ /* 0x000fc2000001082e */
[----:B0-----:R-:W-:-:S06]  /*d7a0*/  FADD.FTZ R9, R49, R10 ;  /* 0x0000000a31097221 */ /* 0x001fcc0000010000 */
[----:B------:R-:W0:Y:S01]  /*d7b0*/  MUFU.EX2 R27, R73 ;  /* 0x00000049001b7308 */ /* 0x000e220000000800 */
[C---:B------:R-:W-:Y:S01]  /*d7c0*/  F2FP.SATFINITE.E4M3.F32.PACK_AB_MERGE_C R143, R67.reuse, R36, RZ ;  /* 0x00000024438f723e */ /* 0x040fe200048070ff */
[----:B------:R-:W-:-:S06]  /*d7d0*/  FADD.FTZ R67, R67, R12 ;  /* 0x0000000c43437221 */ /* 0x000fcc0000010000 */
[----:B------:R-:W-:Y:S01]  /*d7e0*/  MUFU.EX2 R40, R40 ;  /* 0x0000002800287308 */ /* 0x000fe20000000800 */
[----:B------:R-:W-:-:S07]  /*d7f0*/  FFMA.FTZ R79, R2, R83, -R113 ;  /* 0x00000053024f7223 */ /* 0x000fce0000010871 */
[----:B------:R-:W4:Y:S01]  /*d800*/  MUFU.EX2 R75, R75 ;  /* 0x0000004b004b7308 */ /* 0x000f220000000800 */
[----:B---3--:R-:W-:-:S07]  /*d810*/  FADD.FTZ R9, R58, R9 ;  /* 0x000000093a097221 */ /* 0x008fce0000010000 */
[----:B------:R-:W-:Y:S01]  /*d820*/  MUFU.EX2 R95, R95 ;  /* 0x0000005f005f7308 */ /* 0x000fe20000000800 */
[----:B------:R-:W-:-:S07]  /*d830*/  F2FP.SATFINITE.E4M3.F32.PACK_AB_MERGE_C R145, R43, R14, R145 ;  /* 0x0000000e2b91723e */ /* 0x000fce0004807091 */
[----:B------:R-:W3:Y:S01]  /*d840*/  MUFU.EX2 R4, R77 ;  /* 0x0000004d00047308 */ /* 0x000ee20000000800 */
[----:B------:R-:W-:Y:S01]  /*d850*/  F2FP.SATFINITE.E4M3.F32.PACK_AB_MERGE_C R49, R58, R49, RZ ;  /* 0x000000313a31723e */ /* 0x000fe200048070ff */
[C-C-:B------:R-:W-:Y:S01]  /*d860*/  FFMA.FTZ R44, R2.reuse, R111, -R113.reuse ;  /* 0x0000006f022c7223 */ /* 0x140fe20000010871 */
[----:B------:R-:W-:-:S01]  /*d870*/  FFMA.FTZ R83, R2, R87, -R113 ;  /* 0x0000005702537223 */ /* 0x000fc20000010871 */
[----:B------:R-:W-:Y:S01]  /*d880*/  FADD.FTZ R14, R38, R67 ;  /* 0x00000043260e7221 */ /* 0x000fe20000010000 */
[----:B-1----:R-:W-:-:S03]  /*d890*/  FADD.FTZ R12, R8, R9 ;  /* 0x00000009080c7221 */ /* 0x002fc60000010000 */
[----:B------:R-:W1:Y:S01]  /*d8a0*/  MUFU.EX2 R42, R42 ;  /* 0x0000002a002a7308 */ /* 0x000e620000000800 */
[----:B------:R-:W-:Y:S01]  /*d8b0*/  F2FP.SATFINITE.E4M3.F32.PACK_AB_MERGE_C R142, R3, R142, R49 ;  /* 0x0000008e038e723e */ /* 0x000fe20004807031 */
[----:B-----5:R-:W-:-:S06]  /*d8c0*/  FADD.FTZ R3, R71, R14 ;  /* 0x0000000e47037221 */ /* 0x020fcc0000010000 */
[----:B------:R-:W-:Y:S01]  /*d8d0*/  MUFU.EX2 R129, R129 ;  /* 0x0000008100817308 */ /* 0x000fe20000000800 */
[----:B0-----:R-:W-:-:S07]  /*d8e0*/  FADD.FTZ R12, R27, R12 ;  /* 0x0000000c1b0c7221 */ /* 0x001fce0000010000 */
[----:B------:R-:W0:Y:S01]  /*d8f0*/  MUFU.EX2 R46, R46 ;  /* 0x0000002e002e7308 */ /* 0x000e220000000800 */
[----:B----4-:R-:W-:-:S07]  /*d900*/  F2FP.SATFINITE.E4M3.F32.PACK_AB_MERGE_C R137, R75, R40, RZ ;  /* 0x000000284b89723e */ /* 0x010fce00048070ff */
[----:B------:R-:W4:Y:S01]  /*d910*/  MUFU.EX2 R127, R127 ;  /* 0x0000007f007f7308 */ /* 0x000f220000000800 */
[----:B------:R-:W-:-:S01]  /*d920*/  FADD.FTZ R40, R40, R3 ;  /* 0x0000000328287221 */ /* 0x000fc20000010000 */
[----:B---3--:R-:W-:-:S06]  /*d930*/  F2FP.SATFINITE.E4M3.F32.PACK_AB_MERGE_C R136, R4, R95, RZ ;  /* 0x0000005f0488723e */ /* 0x008fcc00048070ff */
[----:B------:R-:W3:Y:S01]  /*d940*/  MUFU.EX2 R79, R79 ;  /* 0x0000004f004f7308 */ /* 0x000ee20000000800 */
[----:B------:R-:W-:-:S07]  /*d950*/  FADD.FTZ R95, R95, R12 ;  /* 0x0000000c5f5f7221 */ /* 0x000fce0000010000 */
[----:B------:R-:W5:Y:S01]  /*d960*/  MUFU.EX2 R10, R97 ;  /* 0x00000061000a7308 */ /* 0x000f620000000800 */
[----:B------:R-:W-:-:S01]  /*d970*/  FADD.FTZ R75, R75, R40 ;  /* 0x000000284b4b7221 */ /* 0x000fc20000010000 */
[----:B------:R-:W-:-:S06]  /*d980*/  @P4 IMAD.HI.U32 R9, R94, R11, RZ ;  /* 0x0000000b5e094227 */ /* 0x000fcc00078e00ff */
[----:B------:R-:W-:Y:S08]  /*d990*/  MUFU.EX2 R44, R44 ;  /* 0x0000002c002c7308 */ /* 0x000ff00000000800 */
[----:B------:R-:W5:Y:S01]  /*d9a0*/  MUFU.EX2 R83, R83 ;  /* 0x0000005300537308 */ /* 0x000f620000000800 */
[----:B------:R-:W-:-:S01]  /*d9b0*/  FADD.FTZ R4, R4, R95 ;  /* 0x0000005f04047221 */ /* 0x000fc20000010000 */
[----:B------:R-:W-:Y:S01]  /*d9c0*/  F2FP.SATFINITE.E4M3.F32.PACK_AB_MERGE_C R136, R27, R8, R136 ;  /* 0x000000081b88723e */ /* 0x000fe20004807088 */
[----:B------:R-:W-:-:S02]  /*d9d0*/  IMAD.MOV.U32 R11, RZ, RZ, R94 ;  /* 0x000000ffff0b7224 */ /* 0x000fc400078e005e */
[----:B-1----:R-:W-:Y:S01]  /*d9e0*/  FADD.FTZ R8, R42, R75 ;  /* 0x0000004b2a087221 */ /* 0x002fe20000010000 */
[----:B0-----:R-:W-:Y:S01]  /*d9f0*/  F2FP.SATFINITE.E4M3.F32.PACK_AB_MERGE_C R138, R46, R129, RZ ;  /* 0x000000812e8a723e */ /* 0x001fe200048070ff */
[----:B----4-:R-:W-:Y:S01]  /*da00*/  FADD.FTZ R3, R127, R4 ;  /* 0x000000047f037221 */ /* 0x010fe20000010000 */
[----:B--2---:R-:W-:Y:S01]  /*da10*/  @P4 SHF.R.U32.HI R11, RZ, R24, R9 ;  /* 0x00000018ff0b4219 */ /* 0x004fe20000011609 */
[----:B---3--:R-:W-:Y:S01]  /*da20*/  FADD.FTZ R9, R79, R8 ;  /* 0x000000084f097221 */ /* 0x008fe20000010000 */
[C---:B-----5:R-:W-:Y:S01]  /*da30*/  F2FP.SATFINITE.E4M3.F32.PACK_AB_MERGE_C R138, R10.reuse, R127, R138 ;  /* 0x0000007f0a8a723e */ /* 0x060fe2000480708a */
[----:B------:R-:W-:Y:S01]  /*da40*/  FADD.FTZ R10, R10, R3 ;  /* 0x000000030a0a7221 */ /* 0x000fe20000010000 */
[----:B------:R-:W-:Y:S02]  /*da50*/  IADD3 R8, R11, R90, -R92 ;  /* 0x0000005a0b087210 */ /* 0x000fe40007ffe85c */
[----:B------:R-:W-:Y:S01]  /*da60*/  F2FP.SATFINITE.E4M3.F32.PACK_AB_MERGE_C R3, R83, R44, RZ ;  /* 0x0000002c5303723e */ /* 0x000fe200048070ff */
[----:B------:R-:W-:-:S01]  /*da70*/  FADD.FTZ R44, R44, R9 ;  /* 0x000000092c2c7221 */ /* 0x000fc20000010000 */
[----:B------:R-:W-:-:S04]  /*da80*/  SHF.R.S32.HI R9, RZ, 0x1f, R8 ;  /* 0x0000001fff097819 */ /* 0x000fc80000011408 */
[----:B------:R-:W-:-:S04]  /*da90*/  LEA.HI R9, R9, R8, RZ, 0x7 ;  /* 0x0000000809097211 */ /* 0x000fc800078f38ff */
[----:B------:R-:W-:-:S04]  /*daa0*/  SHF.R.S32.HI R9, RZ, 0x7, R9 ;  /* 0x00000007ff097819 */ /* 0x000fc80000011409 */
[----:B------:R-:W-:Y:S01]  /*dab0*/  VIMNMX R12, RZ, R9, !PT ;  /* 0x00000009ff0c7248 */ /* 0x000fe20007fe0100 */
[----:B------:R-:W-:-:S04]  /*dac0*/  VIADD R14, R88, 0xfffffffe ;  /* 0xfffffffe580e7836 */ /* 0x000fc80000000000 */
[----:B------:R0:W-:Y:S01]  /*dad0*/  STL [R1+0x2c], R12 ;  /* 0x00002c0c01007387 */ /* 0x0001e20000100800 */
[----:B------:R-:W-:Y:S01]  /*dae0*/  ISETP.GE.AND P1, PT, R14, R12, PT ;  /* 0x0000000c0e00720c */ /* 0x000fe20003f26270 */
[----:B------:R-:W-:Y:S01]  /*daf0*/  FADD.FTZ R129, R129, R10 ;  /* 0x0000000a81817221 */ /* 0x000fe20000010000 */
[----:B------:R-:W-:Y:S01]  /*db00*/  LOP3.LUT R23, R23, 0xffffffef, RZ, 0xc0, !PT ;  /* 0xffffffef17177812 */ /* 0x000fe200078ec0ff */
[----:B------:R-:W-:Y:S01]  /*db10*/  BSSY B0, `(.L_x_12767) ;  /* 0x00002a8000007945 */ /* 0x000fe20003800000 */
[----:B------:R-:W-:Y:S02]  /*db20*/  F2FP.SATFINITE.E4M3.F32.PACK_AB_MERGE_C R33, R52, R33, RZ ;  /* 0x000000213421723e */ /* 0x000fe400048070ff */
[----:B------:R-:W-:Y:S02]  /*db30*/  F2FP.SATFINITE.E4M3.F32.PACK_AB_MERGE_C R37, R54, R37, RZ ;  /* 0x000000253625723e */ /* 0x000fe400048070ff */
[----:B------:R-:W-:Y:S01]  /*db40*/  F2FP.SATFINITE.E4M3.F32.PACK_AB_MERGE_C R45, R56, R45, RZ ;  /* 0x0000002d382d723e */ /* 0x000fe200048070ff */
[----:B------:R-:W-:Y:S01]  /*db50*/  FADD.FTZ R4, R46, R129 ;  /* 0x000000812e047221 */ /* 0x000fe20000010000 */
[----:B------:R-:W-:Y:S01]  /*db60*/  F2FP.SATFINITE.E4M3.F32.PACK_AB_MERGE_C R139, R79, R42, R3 ;  /* 0x0000002a4f8b723e */ /* 0x000fe20004807003 */
[----:B------:R-:W-:Y:S01]  /*db70*/  FADD.FTZ R3, R83, R44 ;  /* 0x0000002c53037221 */ /* 0x000fe20000010000 */
[----:B------:R-:W-:-:S02]  /*db80*/  @P4 LOP3.LUT R23, R23, 0x10, RZ, 0xfc, !PT ;  /* 0x0000001017174812 */ /* 0x000fc400078efcff */
[----:B------:R-:W-:Y:S02]  /*db90*/  CS2R R134, SRZ ;  /* 0x0000000000867805 */ /* 0x000fe4000001ff00 */
[----:B------:R-:W-:Y:S02]  /*dba0*/  F2FP.SATFINITE.E4M3.F32.PACK_AB_MERGE_C R150, R25, R150, R50 ;  /* 0x000000961996723e */ /* 0x000fe40004807032 */
[----:B------:R-:W-:Y:S02]  /*dbb0*/  CS2R R132, SRZ ;  /* 0x0000000000847805 */ /* 0x000fe4000001ff00 */
[----:B------:R-:W-:Y:S02]  /*dbc0*/  F2FP.SATFINITE.E4M3.F32.PACK_AB_MERGE_C R144, R13, R144, R33 ;  /* 0x000000900d90723e */ /* 0x000fe40004807021 */
[----:B------:R-:W-:Y:S02]  /*dbd0*/  CS2R R130, SRZ ;  /* 0x0000000000827805 */ /* 0x000fe4000001ff00 */
[----:B------:R-:W-:-:S02]  /*dbe0*/  F2FP.SATFINITE.E4M3.F32.PACK_AB_MERGE_C R146, R15, R146, R37 ;  /* 0x000000920f92723e */ /* 0x000fc40004807025 */
        /* <DEDUP_REMOVED lines=26> */
[----:B0-----:R-:W-:Y:S06]  /*dd90*/  @!P1 BRA `(.L_x_12768) ;  /* 0x0000002400fc9947 */ /* 0x001fec0003800000 */
[----:B------:R-:W-:Y:S01]  /*dda0*/  BSSY B1, `(.L_x_12768) ;  /* 0x000027e000017945 */ /* 0x000fe20003800000 */
[----:B------:R-:W-:Y:S02]  /*ddb0*/  IMAD.MOV.U32 R12, RZ, RZ, R0 ;  /* 0x000000ffff0c7224 */ /* 0x000fe400078e0000 */
[----:B------:R-:W-:Y:S02]  /*ddc0*/  IMAD.MOV.U32 R13, RZ, RZ, R5 ;  /* 0x000000ffff0d7224 */ /* 0x000fe400078e0005 */
[----:B------:R-:W-:Y:S02]  /*ddd0*/  IMAD.MOV.U32 R9, RZ, RZ, R156 ;  /* 0x000000ffff097224 */ /* 0x000fe400078e009c */
[----:B------:R-:W-:Y:S02]  /*dde0*/  IMAD.MOV.U32 R8, RZ, RZ, R22 ;  /* 0x000000ffff087224 */ /* 0x000fe400078e0016 */
[----:B------:R-:W-:-:S07]  /*ddf0*/  IMAD.MOV.U32 R135, RZ, RZ, RZ ;  /* 0x000000ffff877224 */ /* 0x000fce00078e00ff */
.L_x_12781:
[----:B------:R-:W-:-:S04]  /*de00*/  ISETP.NE.AND P1, PT, R8, 0x1, PT ;  /* 0x000000010800780c */ /* 0x000fc80003f25270 */
[----:B------:R-:W-:-:S04]  /*de10*/  SEL R156, RZ, 0x1, P1 ;  /* 0x00000001ff9c7807 */ /* 0x000fc80000800000 */
[----:B------:R-:W-:Y:S01]  /*de20*/  LOP3.LUT R156, R9, R156, RZ, 0x3c, !PT ;  /* 0x0000009c099c7212 */ /* 0x000fe200078e3cff */
[----:B------:R-:W-:Y:S06]  /*de30*/  @!P0 BRA `(.L_x_12769) ;  /* 0x0000000000048947 */ /* 0x000fec0003800000 */
[----:B------:R-:W-:Y:S01]  /*de40*/  BPT.TRAP 0x1 ;  /* 0x000000040000795c */ /* 0x000fe20000300000 */
.L_x_12769:
        /* <DEDUP_REMOVED lines=8> */
.L_x_12770:
[----:B------:R-:W-:Y:S01]  /*ded0*/  BSSY B2, `(.L_x_12771) ;  /* 0x0000006000027945 */ /* 0x000fe20003800000 */
[----:B------:R-:W-:Y:S02]  /*dee0*/  IMAD R24, R22, 0x300, R155 ;  /* 0x0000030016187824 */ /* 0x000fe400078e029b */
[----:B------:R-:W-:Y:S01]  /*def0*/  IMAD.MOV.U32 R25, RZ, RZ, -0x3ffffff0 ;  /* 0xc0000010ff197424 */ /* 0x000fe200078e00ff */
[----:B-1----:R-:W-:Y:S06]  /*df00*/  @P1 BRA `(.L_x_12772) ;  /* 0x0000000000081947 */ /* 0x002fec0003800000 */
[----:B------:R-:W1:Y:S02]  /*df10*/  SYNCS.PHASECHK.TRANS64.TRYWAIT P1, [R0+URZ+0x19c30], R5 ;  /* 0x019c3005000075a7 */ /* 0x000e64000802017f */
[----:B-1----:R-:W-:Y:S05]  /*df20*/  @!P1 BRA `(.L_x_12773) ;  /* 0x000000ec00f09947 */ /* 0x002fea0003800000 */
.L_x_12772:
[----:B------:R-:W-:Y:S05]  /*df30*/  BSYNC B2 ;  /* 0x0000000000027941 */ /* 0x000fea0003800000 */
.L_x_12771:
[C---:B------:R-:W-:Y:S01]  /*df40*/  R2UR UR6, R24.reuse ;  /* 0x00000000180672ca */ /* 0x040fe200000e0000 */
[C---:B------:R-:W-:Y:S01]  /*df50*/  VIADD R10, R24.reuse, 0x100 ;  /* 0x00000100180a7836 */ /* 0x040fe20000000000 */
        /* <DEDUP_REMOVED lines=25> */
.L_x_12774:
[----:B01----:R-:W-:Y:S01]  /*e0f0*/  SHF.L.U32 R5, R9, 0x1f, RZ ;  /* 0x0000001f09057819 */ /* 0x003fe200000006ff */
[----:B------:R-:W-:-:S04]  /*e100*/  IMAD R15, R8, 0x8, R18 ;  /* 0x00000008080f7824 */ /* 0x000fc800078e0212 */
[----:B------:R0:W1:Y:S01]  /*e110*/  SYNCS.PHASECHK.TRANS64.TRYWAIT P1, [R15+URZ+0x19c50], R5 ;  /* 0x019c50050f0075a7 */ /* 0x000062000802017f */
[----:B------:R-:W-:Y:S05]  /*e120*/  @!P0 BRA `(.L_x_12775) ;  /* 0x0000000000048947 */ /* 0x000fea0003800000 */
[----:B------:R-:W-:Y:S01]  /*e130*/  BPT.TRAP 0x1 ;  /* 0x000000040000795c */ /* 0x000fe20000300000 */
.L_x_12775:
[----:B------:R-:W-:Y:S04]  /*e140*/  BSSY B2, `(.L_x_12776) ;  /* 0x0000004000027945 */ /* 0x000fe80003800000 */
[----:B-1----:R-:W-:Y:S05]  /*e150*/  @P1 BRA `(.L_x_12777) ;  /* 0x0000000000081947 */ /* 0x002fea0003800000 */
[----:B------:R-:W1:Y:S02]  /*e160*/  SYNCS.PHASECHK.TRANS64.TRYWAIT P1, [R15+URZ+0x19c50], R5 ;  /* 0x019c50050f0075a7 */ /* 0x000e64000802017f */
[----:B-1----:R-:W-:Y:S05]  /*e170*/  @!P1 BRA `(.L_x_12778) ;  /* 0x000000ec00709947 */ /* 0x002fea0003800000 */
.L_x_12777:
[----:B------:R-:W-:Y:S05]  /*e180*/  BSYNC B2 ;  /* 0x0000000000027941 */ /* 0x000fea0003800000 */
.L_x_12776:
        /* <DEDUP_REMOVED lines=34> */
.L_x_12779:
[----:B------:R-:W2:Y:S01]  /*e3b0*/  LDL R136, [R1+0x10] ;  /* 0x0000100001887983 */ /* 0x000ea20000100800 */
[----:B------:R-:W0:Y:S03]  /*e3c0*/  LDC R5, c[0x0][0x448] ;  /* 0x00011200ff057b82 */ /* 0x000e260000000800 */
[----:B------:R-:W3:Y:S04]  /*e3d0*/  LDL R138, [R1+0x30] ;  /* 0x00003000018a7983 */ /* 0x000ee80000100800 */
[----:B------:R-:W3:Y:S04]  /*e3e0*/  LDL R137, [R1+0x44] ;  /* 0x0000440001897983 */ /* 0x000ee80000100800 */
[----:B------:R-:W4:Y:S04]  /*e3f0*/  LDL R11, [R1+0x40] ;  /* 0x00004000010b7983 */ /* 0x000f280000100800 */
[----:B------:R-:W5:Y:S04]  /*e400*/  LDL R10, [R1+0x38] ;  /* 0x00003800010a7983 */ /* 0x000f680000100800 */
[----:B------:R-:W5:Y:S01]  /*e410*/  LDL R9, [R1+0x34] ;  /* 0x0000340001097983 */ /* 0x000f620000100800 */
[----:B0-----:R-:W-:Y:S01]  /*e420*/  ISETP.NE.AND P1, PT, R5, 0x1, PT ;  /* 0x000000010500780c */ /* 0x001fe20003f25270 */
[----:B------:R-:W-:-:S12]  /*e430*/  VIADD R0, R0, 0x19c40 ;  /* 0x00019c4000007836 */ /* 0x000fd80000000000 */
[----:B------:R-:W0:Y:S08]  /*e440*/  @P1 LDC R8, c[0x0][0x44c] ;  /* 0x00011300ff081b82 */ /* 0x000e300000000800 */
[----:B------:R-:W1:Y:S01]  /*e450*/  @P1 LDC R5, c[0x0][0x450] ;  /* 0x00011400ff051b82 */ /* 0x000e620000000800 */
[----:B------:R-:W-:-:S04]  /*e460*/  LOP3.LUT R23, R23, 0xffffffdf, RZ, 0xc0, !PT ;  /* 0xffffffdf17177812 */ /* 0x000fc800078ec0ff */
[----:B------:R-:W-:Y:S02]  /*e470*/  @P0 LOP3.LUT R23, R23, 0x20, RZ, 0xfc, !PT ;  /* 0x0000002017170812 */ /* 0x000fe400078efcff */
[----:B--2---:R-:W-:-:S04]  /*e480*/  PRMT R0, R136, 0x654, R0 ;  /* 0x0000065488007816 */ /* 0x004fc80000000000 */
[----:B------:R3:W-:Y:S02]  /*e490*/  SYNCS.ARRIVE.TRANS64.RED.A1T0 RZ, [R0+URZ], RZ ;  /* 0x000000ff00ff79a7 */ /* 0x0007e4000810043f */
[----:B---3--:R-:W-:-:S04]  /*e4a0*/  IMAD.IADD R0, R137, 0x1, R138 ;  /* 0x0000000189007824 */ /* 0x008fc800078e028a */
[----:B0-----:R-:W-:-:S05]  /*e4b0*/  @P1 IMAD.HI.U32 R8, R0, R8, RZ ;  /* 0x0000000800081227 */ /* 0x001fca00078e00ff */
[----:B-1----:R-:W-:-:S05]  /*e4c0*/  @P1 SHF.R.U32.HI R0, RZ, R5, R8 ;  /* 0x00000005ff001219 */ /* 0x002fca0000011608 */
[----:B------:R-:W0:Y:S01]  /*e4d0*/  SHFL.IDX PT, R5, R0, RZ, 0x1c1f ;  /* 0x001c1fff00057589 */ /* 0x000e2200000e0000 */
[----:B------:R-:W-:-:S04]  /*e4e0*/  IMAD.MOV.U32 R8, RZ, RZ, -0x80 ;  /* 0xffffff80ff087424 */ /* 0x000fc800078e00ff */
[----:B------:R-:W-:-:S04]  /*e4f0*/  IMAD R8, R14, R8, 0x1 ;  /* 0x000000010e087424 */ /* 0x000fc800078e0208 */
[----:B----4-:R-:W-:-:S05]  /*e500*/  IMAD R8, R11, -0x2, R8 ;  /* 0xfffffffe0b087824 */ /* 0x010fca00078e0208 */
[----:B-----5:R-:W-:-:S05]  /*e510*/  IADD3 R8, -R9, R8, R10 ;  /* 0x0000000809087210 */ /* 0x020fca0007ffe10a */
[----:B0-----:R-:W-:-:S05]  /*e520*/  IMAD.IADD R5, R8, 0x1, R5 ;  /* 0x0000000108057824 */ /* 0x001fca00078e0205 */
[C---:B------:R-:W-:Y:S02]  /*e530*/  ISETP.GT.AND P5, PT, R5.reuse, RZ, PT ;  /* 0x000000ff0500720c */ /* 0x040fe40003fa4270 */
[----:B------:R-:W-:Y:S02]  /*e540*/  ISETP.GT.AND P4, PT, R5, 0x1, PT ;  /* 0x000000010500780c */ /* 0x000fe40003f84270 */
[----:B------:R-:W-:Y:S02]  /*e550*/  FSEL R24, R24, -INF , P5 ;  /* 0xff80000018187808 */ /* 0x000fe40002800000 */
[----:B------:R-:W-:Y:S02]  /*e560*/  FSEL R25, R25, -INF , P4 ;  /* 0xff80000019197808 */ /* 0x000fe40002000000 */
[C---:B------:R-:W-:Y:S02]  /*e570*/  ISETP.GT.AND P3, PT, R5.reuse, 0x8, PT ;  /* 0x000000080500780c */ /* 0x040fe40003f64270 */
[----:B------:R-:W-:-:S02]  /*e580*/  ISETP.GT.AND P2, PT, R5, 0x9, PT ;  /* 0x000000090500780c */ /* 0x000fc40003f44270 */
[C---:B------:R-:W-:Y:S02]  /*e590*/  ISETP.GT.AND P1, PT, R5.reuse, 0x10, PT ;  /* 0x000000100500780c */ /* 0x040fe40003f24270 */
[C---:B------:R-:W-:Y:S02]  /*e5a0*/  ISETP.GT.AND P5, PT, R5.reuse, 0x11, PT ;  /* 0x000000110500780c */ /* 0x040fe40003fa4270 */
[----:B------:R-:W-:Y:S02]  /*e5b0*/  ISETP.GT.AND P4, PT, R5, 0x18, PT ;  /* 0x000000180500780c */ /* 0x000fe40003f84270 */
[----:B------:R-:W-:Y:S02]  /*e5c0*/  FSEL R28, R28, -INF , P3 ;  /* 0xff8000001c1c7808 */ /* 0x000fe40001800000 */
        /* <DEDUP_REMOVED lines=74> */
[----:B------:R-:W-:Y:S01]  /*ea70*/  FMNMX.FTZ R5, R73, R5, !PT ;  /* 0x0000000549057209 */ /* 0x000fe20007810000 */
[----:B------:R-:W0:Y:S01]  /*ea80*/  SHFL.IDX PT, R0, R0, 0x1, 0x1c1f ;  /* 0x003c1f0000007f89 */ /* 0x000e2200000e0000 */
        /* <DEDUP_REMOVED lines=10> */
[----:B------:R-:W-:Y:S01]  /*eb30*/  FMNMX.FTZ R5, R85, R5, !PT ;  /* 0x0000000555057209 */ /* 0x000fe20007810000 */
[----:B0-----:R-:W-:-:S04]  /*eb40*/  IMAD.IADD R0, R8, 0x1, R0 ;  /* 0x0000000108007824 */ /* 0x001fc800078e0200 */
[----:B------:R-:W0:Y:S01]  /*eb50*/  SHFL.BFLY PT, R8, R5, 0x2, 0x1f ;  /* 0x0c401f0005087f89 */ /* 0x000e2200000e0000 */
[----:B------:R-:W-:-:S04]  /*eb60*/  ISETP.GT.AND P1, PT, R0, 0x8, PT ;  /* 0x000000080000780c */ /* 0x000fc80003f24270 */
[----:B------:R-:W-:Y:S02]  /*eb70*/  FSEL R30, R30, -INF , P1 ;  /* 0xff8000001e1e7808 */ /* 0x000fe40000800000 */
[----:B------:R-:W-:-:S04]  /*eb80*/  ISETP.GT.AND P1, PT, R0, 0x19, PT ;  /* 0x000000190000780c */ /* 0x000fc80003f24270 */
[----:B------:R-:W-:Y:S02]  /*eb90*/  FSEL R39, R39, -INF , P1 ;  /* 0xff80000027277808 */ /* 0x000fe40000800000 */
[----:B------:R-:W-:Y:S02]  /*eba0*/  ISETP.GT.AND P1, PT, R0, 0x30, PT ;  /* 0x000000300000780c */ /* 0x000fe40003f24270 */
[----:B0-----:R-:W-:-:S05]  /*ebb0*/  FMNMX.FTZ R5, R5, R8, !PT ;  /* 0x0000000805057209 */ /* 0x001fca0007810000 */
[----:B------:R-:W0:Y:S01]  /*ebc0*/  SHFL.BFLY PT, R8, R5, 0x1, 0x1f ;  /* 0x0c201f0005087f89 */ /* 0x000e2200000e0000 */
[C---:B------:R-:W-:Y:S02]  /*ebd0*/  ISETP.GT.AND P3, PT, R0.reuse, RZ, PT ;  /* 0x000000ff0000720c */ /* 0x040fe40003f64270 */
[----:B------:R-:W-:Y:S02]  /*ebe0*/  ISETP.GT.AND P2, PT, R0, 0x1, PT ;  /* 0x000000010000780c */ /* 0x000fe40003f44270 */
[----:B------:R-:W-:Y:S02]  /*ebf0*/  FSEL R50, R50, -INF , P1 ;  /* 0xff80000032327808 */ /* 0x000fe40000800000 */
[C---:B------:R-:W-:Y:S02]  /*ec00*/  ISETP.GT.AND P1, PT, R0.reuse, 0x41, PT ;  /* 0x000000410000780c */ /* 0x040fe40003f24270 */
[----:B------:R-:W-:Y:S02]  /*ec10*/  ISETP.GT.AND P0, PT, R0, 0x61, PT ;  /* 0x000000610000780c */ /* 0x000fe40003f04270 */
[----:B------:R-:W-:-:S02]  /*ec20*/  FSEL R26, R26, -INF , P3 ;  /* 0xff8000001a1a7808 */ /* 0x000fc40001800000 */
[----:B------:R-:W-:Y:S02]  /*ec30*/  FSEL R27, R27, -INF , P2 ;  /* 0xff8000001b1b7808 */ /* 0x000fe40001000000 */
[C---:B------:R-:W-:Y:S02]  /*ec40*/  ISETP.GT.AND P5, PT, R0.reuse, 0x9, PT ;  /* 0x000000090000780c */ /* 0x040fe40003fa4270 */
[C---:B------:R-:W-:Y:S02]  /*ec50*/  ISETP.GT.AND P4, PT, R0.reuse, 0x10, PT ;  /* 0x000000100000780c */ /* 0x040fe40003f84270 */
[C---:B------:R-:W-:Y:S02]  /*ec60*/  ISETP.GT.AND P3, PT, R0.reuse, 0x11, PT ;  /* 0x000000110000780c */ /* 0x040fe40003f64270 */
[----:B------:R-:W-:Y:S02]  /*ec70*/  ISETP.GT.AND P2, PT, R0, 0x18, PT ;  /* 0x000000180000780c */ /* 0x000fe40003f44270 */
[----:B------:R-:W-:-:S02]  /*ec80*/  FSEL R59, R59, -INF , P1 ;  /* 0xff8000003b3b7808 */ /* 0x000fc40000800000 */
[----:B------:R-:W-:Y:S02]  /*ec90*/  ISETP.GT.AND P1, PT, R0, 0x58, PT ;  /* 0x000000580000780c */ /* 0x000fe40003f24270 */
[----:B------:R-:W-:Y:S02]  /*eca0*/  FSEL R31, R31, -INF , P5 ;  /* 0xff8000001f1f7808 */ /* 0x000fe40002800000 */
[----:B------:R-:W-:Y:S02]  /*ecb0*/  FSEL R34, R34, -INF , P4 ;  /* 0xff80000022227808 */ /* 0x000fe40002000000 */
[----:B------:R-:W-:Y:S02]  /*ecc0*/  FSEL R35, R35, -INF , P3 ;  /* 0xff80000023237808 */ /* 0x000fe40001800000 */
[----:B------:R-:W-:Y:S02]  /*ecd0*/  FSEL R38, R38, -INF , P2 ;  /* 0xff80000026267808 */ /* 0x000fe40001000000 */
[----:B------:R-:W-:-:S02]  /*ece0*/  ISETP.GT.AND P5, PT, R0, 0x20, PT ;  /* 0x000000200000780c */ /* 0x000fc40003fa4270 */
[C---:B------:R-:W-:Y:S02]  /*ecf0*/  ISETP.GT.AND P4, PT, R0.reuse, 0x21, PT ;  /* 0x000000210000780c */ /* 0x040fe40003f84270 */
[C---:B------:R-:W-:Y:S02]  /*ed00*/  ISETP.GT.AND P3, PT, R0.reuse, 0x28, PT ;  /* 0x000000280000780c */ /* 0x040fe40003f64270 */
[----:B------:R-:W-:Y:S02]  /*ed10*/  ISETP.GT.AND P2, PT, R0, 0x29, PT ;  /* 0x000000290000780c */ /* 0x000fe40003f44270 */
[----:B------:R-:W-:Y:S02]  /*ed20*/  FSEL R70, R70, -INF , P1 ;  /* 0xff80000046467808 */ /* 0x000fe40000800000 */
[----:B------:R-:W-:Y:S02]  /*ed30*/  ISETP.GT.AND P1, PT, R0, 0x69, PT ;  /* 0x000000690000780c */ /* 0x000fe40003f24270 */
[----:B------:R-:W-:-:S02]  /*ed40*/  LOP3.LUT R23, R23, 0xffffffbf, RZ, 0xc0, !PT ;  /* 0xffffffbf17177812 */ /* 0x000fc400078ec0ff */
[----:B------:R-:W-:Y:S02]  /*ed50*/  FSEL R42, R42, -INF , P5 ;  /* 0xff8000002a2a7808 */ /* 0x000fe40002800000 */
[----:B------:R-:W-:Y:S02]  /*ed60*/  FSEL R43, R43, -INF , P4 ;  /* 0xff8000002b2b7808 */ /* 0x000fe40002000000 */
[----:B------:R-:W-:Y:S02]  /*ed70*/  FSEL R46, R46, -INF , P3 ;  /* 0xff8000002e2e7808 */ /* 0x000fe40001800000 */
[----:B------:R-:W-:Y:S02]  /*ed80*/  FSEL R47, R47, -INF , P2 ;  /* 0xff8000002f2f7808 */ /* 0x000fe40001000000 */
[----:B0-----:R-:W-:Y:S02]  /*ed90*/  FMNMX.FTZ R5, R5, R8, !PT ;  /* 0x0000000805057209 */ /* 0x001fe40007810000 */
[----:B------:R-:W-:-:S02]  /*eda0*/  ISETP.GT.AND P5, PT, R0, 0x31, PT ;  /* 0x000000310000780c */ /* 0x000fc40003fa4270 */
[C---:B------:R-:W-:Y:S02]  /*edb0*/  ISETP.GT.AND P4, PT, R0.reuse, 0x38, PT ;  /* 0x000000380000780c */ /* 0x040fe40003f84270 */
[C---:B------:R-:W-:Y:S02]  /*edc0*/  ISETP.GT.AND P3, PT, R0.reuse, 0x39, PT ;  /* 0x000000390000780c */ /* 0x040fe40003f64270 */
[----:B------:R-:W-:Y:S02]  /*edd0*/  ISETP.GT.AND P2, PT, R0, 0x40, PT ;  /* 0x000000400000780c */ /* 0x000fe40003f44270 */
[----:B------:R-:W-:Y:S01]  /*ede0*/  @P0 LOP3.LUT R23, R23, 0x40, RZ, 0xfc, !PT ;  /* 0x0000004017170812 */ /* 0x000fe200078efcff */
[----:B------:R-:W-:-:S01]  /*edf0*/  FFMA.FTZ R9, R2, R5, -8 ;  /* 0xc100000002097423 */ /* 0x000fc20000010005 */
        /* <DEDUP_REMOVED lines=8> */
[----:B------:R-:W-:Y:S02]  /*ee80*/  LOP3.LUT R23, R23, 0xffffff7f, RZ, 0xc0, !PT ;  /* 0xffffff7f17177812 */ /* 0x000fe400078ec0ff */
[----:B------:R-:W-:Y:S02]  /*ee90*/  FSETP.NEU.FTZ.AND P6, PT, R5, -INF , PT ;  /* 0xff8000000500780b */ /* 0x000fe40003fdd000 */
[----:B------:R-:W-:Y:S02]  /*eea0*/  FSEL R62, R62, -INF , P5 ;  /* 0xff8000003e3e7808 */ /* 0x000fe40002800000 */
[----:B------:R-:W-:Y:S02]  /*eeb0*/  FSEL R63, R63, -INF , P4 ;  /* 0xff8000003f3f7808 */ /* 0x000fe40002000000 */
[----:B------:R-:W-:Y:S02]  /*eec0*/  FSEL R66, R66, -INF , P3 ;  /* 0xff80000042427808 */ /* 0x000fe40001800000 */
[----:B------:R-:W-:-:S02]  /*eed0*/  FSEL R67, R67, -INF , P2 ;  /* 0xff80000043437808 */ /* 0x000fc40001000000 */
[----:B------:R-:W-:Y:S02]  /*eee0*/  @P1 LOP3.LUT R23, R23, 0x80, RZ, 0xfc, !PT ;  /* 0x0000008017171812 */ /* 0x000fe400078efcff */
[----:B------:R-:W-:Y:S02]  /*eef0*/  FSEL R8, R5, RZ, P6 ;  /* 0x000000ff05087208 */ /* 0x000fe40003000000 */
[----:B------:R-:W-:Y:S02]  /*ef00*/  FSEL R9, R9, RZ, P6 ;  /* 0x000000ff09097208 */ /* 0x000fe40003000000 */
[C---:B------:R-:W-:Y:S02]  /*ef10*/  ISETP.GT.AND P2, PT, R0.reuse, 0x70, PT ;  /* 0x000000700000780c */ /* 0x040fe40003f44270 */
[C---:B------:R-:W-:Y:S02]  /*ef20*/  ISETP.GT.AND P3, PT, R0.reuse, 0x71, PT ;  /* 0x000000710000780c */ /* 0x040fe40003f64270 */
[----:B------:R-:W-:-:S02]  /*ef30*/  ISETP.GT.AND P4, PT, R0, 0x78, PT ;  /* 0x000000780000780c */ /* 0x000fc40003f84270 */
        /* <DEDUP_REMOVED lines=26> */
[----:B------:R-:W-:Y:S02]  /*f0e0*/  FSEL R71, R71, -INF , P1 ;  /* 0xff80000047477808 */ /* 0x000fe40000800000 */
[----:B------:R-:W-:Y:S02]  /*f0f0*/  FMNMX.FTZ R0, R70, R0, !PT ;  /* 0x0000000046007209 */ /* 0x000fe40007810000 */
[----:B------:R-:W-:Y:S02]  /*f100*/  FSEL R74, R74, -INF , P0 ;  /* 0xff8000004a4a7808 */ /* 0x000fe40000000000 */
[----:B------:R-:W-:Y:S02]  /*f110*/  LOP3.LUT P0, RZ, R23, 0x40, RZ, 0xc0, !PT ;  /* 0x0000004017ff7812 */ /* 0x000fe4000780c0ff */
[----:B------:R-:W-:-:S02]  /*f120*/  FMNMX.FTZ R0, R71, R0, !PT ;  /* 0x0000000047007209 */ /* 0x000fc40007810000 */
[----:B------:R-:W-:Y:S02]  /*f130*/  FSEL R75, R75, -INF , P0 ;  /* 0xff8000004b4b7808 */ /* 0x000fe40000000000 */
[----:B------:R-:W-:Y:S02]  /*f140*/  FMNMX.FTZ R0, R74, R0, !PT ;  /* 0x000000004a007209 */ /* 0x000fe40007810000 */
[----:B------:R-:W-:Y:S02]  /*f150*/  LOP3.LUT P1, RZ, R23, 0x80, RZ, 0xc0, !PT ;  /* 0x0000008017ff7812 */ /* 0x000fe4000782c0ff */
[----:B------:R-:W-:Y:S02]  /*f160*/  FSEL R78, R78, -INF , P6 ;  /* 0xff8000004e4e7808 */ /* 0x000fe40003000000 */
        /* <DEDUP_REMOVED lines=10> */
[----:B------:R-:W-:-:S04]  /*f210*/  FMNMX.FTZ R0, R86, R0, !PT ;  /* 0x0000000056007209 */ /* 0x000fc80007810000 */
[----:B------:R-:W-:-:S05]  /*f220*/  FMNMX.FTZ R0, R87, R0, !PT ;  /* 0x0000000057007209 */ /* 0x000fca0007810000 */
[----:B------:R-:W0:Y:S02]  /*f230*/  SHFL.BFLY PT, R10, R0, 0x2, 0x1f ;  /* 0x0c401f00000a7f89 */ /* 0x000e2400000e0000 */
[----:B0-----:R-:W-:-:S05]  /*f240*/  FMNMX.FTZ R0, R0, R10, !PT ;  /* 0x0000000a00007209 */ /* 0x001fca0007810000 */
[----:B------:R-:W0:Y:S01]  /*f250*/  SHFL.BFLY PT, R10, R0, 0x1, 0x1f ;  /* 0x0c201f00000a7f89 */ /* 0x000e2200000e0000 */
[----:B------:R-:W-:-:S01]  /*f260*/  FADD.FTZ R8, -R8, R13 ;  /* 0x0000000d08087221 */ /* 0x000fc20000010100 */
[----:B------:R-:W-:-:S03]  /*f270*/  FFMA.FTZ R24, R2, R24, -R9 ;  /* 0x0000001802187223 */ /* 0x000fc60000010809 */
[----:B------:R-:W-:Y:S01]  /*f280*/  FMUL.FTZ R8, R2, R8 ;  /* 0x0000000802087220 */ /* 0x000fe20000410000 */
[----:B0-----:R-:W-:-:S04]  /*f290*/  FMNMX.FTZ R0, R0, R10, !PT ;  /* 0x0000000a00007209 */ /* 0x001fc80007810000 */
[----:B------:R-:W-:Y:S01]  /*f2a0*/  FSETP.NEU.FTZ.AND P1, PT, R0, -INF , PT ;  /* 0xff8000000000780b */ /* 0x000fe20003f3d000 */
[----:B------:R-:W-:-:S03]  /*f2b0*/  FFMA.FTZ R11, R2, R0, -8 ;  /* 0xc1000000020b7423 */ /* 0x000fc60000010000 */
[----:B------:R-:W-:Y:S02]  /*f2c0*/  FSEL R10, R0, RZ, P1 ;  /* 0x000000ff000a7208 */ /* 0x000fe40000800000 */
[----:B------:R-:W-:-:S03]  /*f2d0*/  FSEL R11, R11, RZ, P1 ;  /* 0x000000ff0b0b7208 */ /* 0x000fc60000800000 */
[----:B------:R-:W-:Y:S02]  /*f2e0*/  FADD.FTZ R10, -R10, R12 ;  /* 0x0000000c0a0a7221 */ /* 0x000fe40000010100 */
[----:B------:R-:W-:-:S02]  /*f2f0*/  FFMA.FTZ R26, R2, R26, -R11 ;  /* 0x0000001a021a7223 */ /* 0x000fc4000001080b */
[C---:B------:R-:W-:Y:S01]  /*f300*/  FMUL.FTZ R10, R2.reuse, R10 ;  /* 0x0000000a020a7220 */ /* 0x040fe20000410000 */
[----:B------:R-:W-:-:S01]  /*f310*/  FFMA.FTZ R25, R2, R25, -R9 ;  /* 0x0000001902197223 */ /* 0x000fc20000010809 */
[C---:B------:R-:W-:Y:S01]  /*f320*/  FFMA.FTZ R27, R2.reuse, R27, -R11 ;  /* 0x0000001b021b7223 */ /* 0x040fe2000001080b */
[----:B------:R-:W-:Y:S01]  /*f330*/  MUFU.EX2 R24, R24 ;  /* 0x0000001800187308 */ /* 0x000fe20000000800 */
[----:B------:R-:W-:-:S01]  /*f340*/  FFMA.FTZ R28, R2, R28, -R9 ;  /* 0x0000001c021c7223 */ /* 0x000fc20000010809 */
[----:B------:R-:W-:-:S06]  /*f350*/  FFMA.FTZ R30, R2, R30, -R11 ;  /* 0x0000001e021e7223 */ /* 0x000fcc000001080b */
[----:B------:R-:W0:Y:S01]  /*f360*/  MUFU.EX2 R8, R8 ;  /* 0x0000000800087308 */ /* 0x000e220000000800 */
[----:B------:R-:W-:-:S01]  /*f370*/  FFMA.FTZ R29, R2, R29, -R9 ;  /* 0x0000001d021d7223 */ /* 0x000fc20000010809 */
[----:B------:R-:W-:-:S06]  /*f380*/  FFMA.FTZ R31, R2, R31, -R11 ;  /* 0x0000001f021f7223 */ /* 0x000fcc000001080b */
[----:B------:R-:W-:Y:S08]  /*f390*/  MUFU.EX2 R26, R26 ;  /* 0x0000001a001a7308 */ /* 0x000ff00000000800 */
[----:B------:R-:W1:Y:S01]  /*f3a0*/  MUFU.EX2 R10, R10 ;  /* 0x0000000a000a7308 */ /* 0x000e620000000800 */
[----:B------:R-:W-:-:S07]  /*f3b0*/  FFMA.FTZ R32, R2, R32, -R9 ;  /* 0x0000002002207223 */ /* 0x000fce0000010809 */
[----:B------:R-:W2:Y:S01]  /*f3c0*/  MUFU.EX2 R25, R25 ;  /* 0x0000001900197308 */ /* 0x000ea20000000800 */
[----:B------:R-:W-:-:S07]  /*f3d0*/  FFMA.FTZ R34, R2, R34, -R11 ;  /* 0x0000002202227223 */ /* 0x000fce000001080b */
[----:B------:R-:W3:Y:S01]  /*f3e0*/  MUFU.EX2 R27, R27 ;  /* 0x0000001b001b7308 */ /* 0x000ee20000000800 */
[----:B------:R-:W-:-:S07]  /*f3f0*/  FFMA.FTZ R33, R2, R33, -R9 ;  /* 0x0000002102217223 */ /* 0x000fce0000010809 */
[----:B------:R-:W4:Y:S01]  /*f400*/  MUFU.EX2 R28, R28 ;  /* 0x0000001c001c7308 */ /* 0x000f220000000800 */
[----:B------:R-:W-:-:S07]  /*f410*/  FFMA.FTZ R35, R2, R35, -R11 ;  /* 0x0000002302237223 */ /* 0x000fce000001080b */
[----:B------:R-:W5:Y:S01]  /*f420*/  MUFU.EX2 R30, R30 ;  /* 0x0000001e001e7308 */ /* 0x000f620000000800 */
[----:B0-----:R-:W-:-:S01]  /*f430*/  FFMA.FTZ R4, R8, R4, R24 ;  /* 0x0000000408047223 */ /* 0x001fc20000010018 */
[----:B------:R-:W-:-:S06]  /*f440*/  FFMA.FTZ R36, R2, R36, -R9 ;  /* 0x0000002402247223 */ /* 0x000fcc0000010809 */
[----:B------:R-:W0:Y:S01]  /*f450*/  MUFU.EX2 R29, R29 ;  /* 0x0000001d001d7308 */ /* 0x000e220000000800 */
[----:B-1----:R-:W-:-:S01]  /*f460*/  FFMA.FTZ R3, R10, R3, R26 ;  /* 0x000000030a037223 */ /* 0x002fc2000001001a */
[----:B------:R-:W-:-:S06]  /*f470*/  FFMA.FTZ R38, R2, R38, -R11 ;  /* 0x0000002602267223 */ /* 0x000fcc000001080b */
[----:B------:R-:W1:Y:S01]  /*f480*/  MUFU.EX2 R31, R31 ;  /* 0x0000001f001f7308 */ /* 0x000e620000000800 */
[----:B--2---:R-:W-:-:S01]  /*f490*/  FADD.FTZ R4, R25, R4 ;  /* 0x0000000419047221 */ /* 0x004fc20000010000 */
[----:B------:R-:W-:-:S06]  /*f4a0*/  FFMA.FTZ R37, R2, R37, -R9 ;  /* 0x0000002502257223 */ /* 0x000fcc0000010809 */
[----:B------:R-:W2:Y:S01]  /*f4b0*/  MUFU.EX2 R32, R32 ;  /* 0x0000002000207308 */ /* 0x000ea20000000800 */
[----:B---3--:R-:W-:-:S01]  /*f4c0*/  FADD.FTZ R12, R27, R3 ;  /* 0x000000031b0c7221 */ /* 0x008fc20000010000 */
[----:B------:R-:W-:-:S06]  /*f4d0*/  FFMA.FTZ R39, R2, R39, -R11 ;  /* 0x0000002702277223 */ /* 0x000fcc000001080b */
[----:B------:R-:W3:Y:S01]  /*f4e0*/  MUFU.EX2 R34, R34 ;  /* 0x0000002200227308 */ /* 0x000ee20000000800 */
[----:B----4-:R-:W-:-:S01]  /*f4f0*/  FADD.FTZ R3, R28, R4 ;  /* 0x000000041c037221 */ /* 0x010fc20000010000 */
[----:B------:R-:W-:-:S06]  /*f500*/  FFMA.FTZ R40, R2, R40, -R9 ;  /* 0x0000002802287223 */ /* 0x000fcc0000010809 */
[----:B------:R-:W4:Y:S01]  /*f510*/  MUFU.EX2 R33, R33 ;  /* 0x0000002100217308 */ /* 0x000f220000000800 */
[----:B-----5:R-:W-:-:S01]  /*f520*/  FADD.FTZ R4, R30, R12 ;  /* 0x0000000c1e047221 */ /* 0x020fc20000010000 */
[----:B------:R-:W-:-:S06]  /*f530*/  FFMA.FTZ R42, R2, R42, -R11 ;  /* 0x0000002a022a7223 */ /* 0x000fcc000001080b */
[----:B------:R-:W5:Y:S01]  /*f540*/  MUFU.EX2 R35, R35 ;  /* 0x0000002300237308 */ /* 0x000f620000000800 */
[----:B0-----:R-:W-:-:S01]  /*f550*/  FADD.FTZ R3, R29, R3 ;  /* 0x000000031d037221 */ /* 0x001fc20000010000 */
[----:B------:R-:W-:-:S06]  /*f560*/  FFMA.FTZ R41, R2, R41, -R9 ;  /* 0x0000002902297223 */ /* 0x000fcc0000010809 */
[----:B------:R-:W0:Y:S01]  /*f570*/  MUFU.EX2 R36, R36 ;  /* 0x0000002400247308 */ /* 0x000e220000000800 */
[----:B-1----:R-:W-:-:S01]  /*f580*/  FADD.FTZ R4, R31, R4 ;  /* 0x000000041f047221 */ /* 0x002fc20000010000 */
        /* <DEDUP_REMOVED lines=135> */
[----:B-----5:R-:W-:-:S06]  /*fe00*/  FADD.FTZ R4, R78, R4 ;  /* 0x000000044e047221 */ /* 0x020fcc0000010000 */
[----:B------:R-:W4:Y:S08]  /*fe10*/  MUFU.EX2 R81, R81 ;  /* 0x0000005100517308 */ /* 0x000f300000000800 */
[----:B------:R-:W5:Y:S01]  /*fe20*/  MUFU.EX2 R83, R83 ;  /* 0x0000005300537308 */ /* 0x000f620000000800 */
[----:B0-----:R-:W-:-:S01]  /*fe30*/  FADD.FTZ R3, R77, R3 ;  /* 0x000000034d037221 */ /* 0x001fc20000010000 */
[----:B-1----:R-:W-:-:S06]  /*fe40*/  FADD.FTZ R4, R79, R4 ;  /* 0x000000044f047221 */ /* 0x002fcc0000010000 */
[----:B------:R-:W0:Y:S01]  /*fe50*/  MUFU.EX2 R84, R84 ;  /* 0x0000005400547308 */ /* 0x000e220000000800 */
[----:B------:R-:W-:-:S07]  /*fe60*/  LOP3.LUT P0, RZ, R23, 0x20, RZ, 0xc0, !PT ;  /* 0x0000002017ff7812 */ /* 0x000fce000780c0ff */
[----:B------:R-:W1:Y:S01]  /*fe70*/  MUFU.EX2 R86, R86 ;  /* 0x0000005600567308 */ /* 0x000e620000000800 */
[----:B--2---:R-:W-:-:S01]  /*fe80*/  FADD.FTZ R3, R80, R3 ;  /* 0x0000000350037221 */ /* 0x004fc20000010000 */
[----:B---3--:R-:W-:-:S06]  /*fe90*/  FADD.FTZ R4, R82, R4 ;  /* 0x0000000452047221 */ /* 0x008fcc0000010000 */
[----:B------:R-:W2:Y:S08]  /*fea0*/  MUFU.EX2 R9, R9 ;  /* 0x0000000900097308 */ /* 0x000eb00000000800 */
[----:B------:R-:W3:Y:S01]  /*feb0*/  MUFU.EX2 R11, R11 ;  /* 0x0000000b000b7308 */ /* 0x000ee20000000800 */
[----:B----4-:R-:W-:-:S01]  /*fec0*/  FADD.FTZ R3, R81, R3 ;  /* 0x0000000351037221 */ /* 0x010fc20000010000 */
[----:B-----5:R-:W-:-:S03]  /*fed0*/  FADD.FTZ R4, R83, R4 ;  /* 0x0000000453047221 */ /* 0x020fc60000010000 */
[----:B0-----:R-:W-:Y:S01]  /*fee0*/  FADD.FTZ R3, R84, R3 ;  /* 0x0000000354037221 */ /* 0x001fe20000010000 */
[----:B-1----:R-:W-:-:S03]  /*fef0*/  FADD.FTZ R12, R86, R4 ;  /* 0x00000004560c7221 */ /* 0x002fc60000010000 */
[----:B--2---:R-:W-:Y:S01]  /*ff00*/  FADD.FTZ R4, R9, R3 ;  /* 0x0000000309047221 */ /* 0x004fe20000010000 */
[----:B---3--:R-:W-:-:S01]  /*ff10*/  FADD.FTZ R3, R11, R12 ;  /* 0x0000000c0b037221 */ /* 0x008fc20000010000 */
[----:B------:R-:W-:Y:S06]  /*ff20*/  @!P0 BRA `(.L_x_12780) ;  /* 0x0000000000048947 */ /* 0x000fec0003800000 */
[----:B------:R-:W-:Y:S01]  /*ff30*/  BPT.TRAP 0x1 ;  /* 0x000000040000795c */ /* 0x000fe20000300000 */
.L_x_12780:
        /* <DEDUP_REMOVED lines=22> */
[----:B------:R-:W-:Y:S02]  /*100a0*/  F2FP.SATFINITE.E4M3.F32.PACK_AB_MERGE_C R62, R63, R62, RZ ;  /* 0x0000003e3f3e723e */ /* 0x000fe400048070ff */
[----:B------:R-:W-:Y:S02]  /*100b0*/  F2FP.SATFINITE.E4M3.F32.PACK_AB_MERGE_C R68, R69, R68, RZ ;  /* 0x000000444544723e */ /* 0x000fe400048070ff */
[----:B------:R-:W-:Y:S02]  /*100c0*/  F2FP.SATFINITE.E4M3.F32.PACK_AB_MERGE_C R70, R71, R70, RZ ;  /* 0x000000464746723e */ /* 0x000fe400048070ff */
[----:B------:R-:W-:-:S02]  /*100d0*/  F2FP.SATFINITE.E4M3.F32.PACK_AB_MERGE_C R76, R77, R76, RZ ;  /* 0x0000004c4d4c723e */ /* 0x000fc400048070ff */
[----:B------:R-:W-:Y:S02]  /*100e0*/  F2FP.SATFINITE.E4M3.F32.PACK_AB_MERGE_C R78, R79, R78, RZ ;  /* 0x0000004e4f4e723e */ /* 0x000fe400048070ff */
[----:B------:R-:W-:Y:S02]  /*100f0*/  F2FP.SATFINITE.E4M3.F32.PACK_AB_MERGE_C R11, R11, R86, RZ ;  /* 0x000000560b0b723e */ /* 0x000fe400048070ff */
        /* <DEDUP_REMOVED lines=68> */
[C---:B--2---:R-:W-:Y:S01]  /*10540*/  ISETP.GT.AND P1, PT, R14.reuse, R12, PT ;  /* 0x0000000c0e00720c */ /* 0x044fe20003f24270 */
[----:B------:R-:W-:Y:S02]  /*10550*/  VIADD R14, R14, 0xffffffff ;  /* 0xffffffff0e0e7836 */ /* 0x000fe40000000000 */
[----:B------:R-:W-:-:S10]  /*10560*/  IMAD.MOV.U32 R12, RZ, RZ, R0 ;  /* 0x000000ffff0c7224 */ /* 0x000fd400078e0000 */
[----:B0-----:R-:W-:Y:S05]  /*10570*/  @P1 BRA `(.L_x_12781) ;  /* 0xffffffd800201947 */ /* 0x001fea000383ffff */
[----:B------:R-:W-:Y:S05]  /*10580*/  BSYNC B1 ;  /* 0x0000000000017941 */ /* 0x000fea0003800000 */
.L_x_12768:
[----:B------:R-:W-:Y:S05]  /*10590*/  BSYNC B0 ;  /* 0x0000000000007941 */ /* 0x000fea0003800000 */
.L_x_12767:
[----:B------:R-:W-:Y:S01]  /*105a0*/  ISETP.GE.AND P1, PT, R14, RZ, PT ;  /* 0x000000ff0e00720c */ /* 0x000fe20003f26270 */
[----:B------:R-:W-:-:S12]  /*105b0*/  BSSY B0, `(.L_x_12782) ;  /* 0x00001d7000007945 */ /* 0x000fd80003800000 */
[----:B------:R-:W-:Y:S05]  /*105c0*/  @!P1 BRA `(.L_x_12783) ;  /* 0x0000001c00549947 */ /* 0x000fea0003800000 */
[----:B------:R-:W-:Y:S02]  /*105d0*/  IMAD.MOV.U32 R13, RZ, RZ, R0 ;  /* 0x000000ffff0d7224 */ /* 0x000fe400078e0000 */
[----:B------:R-:W-:Y:S02]  /*105e0*/  IMAD.MOV.U32 R12, RZ, RZ, R5 ;  /* 0x000000ffff0c7224 */ /* 0x000fe400078e0005 */
[----:B------:R-:W-:Y:S02]  /*105f0*/  IMAD.MOV.U32 R9, RZ, RZ, R156 ;  /* 0x000000ffff097224 */ /* 0x000fe400078e009c */
[----:B------:R-:W-:-:S07]  /*10600*/  IMAD.MOV.U32 R8, RZ, RZ, R22 ;  /* 0x000000ffff087224 */ /* 0x000fce00078e0016 */
.L_x_12796:
        /* <DEDUP_REMOVED lines=8> */
.L_x_12784:
[----:B------:R-:W-:Y:S01]  /*10690*/  IMAD R5, R22, 0x8, R18 ;  /* 0x0000000816057824 */ /* 0x000fe200078e0212 */
[----:B------:R-:W-:-:S04]  /*106a0*/  SHF.L.U32 R10, R156, 0x1f, RZ ;  /* 0x0000001f9c0a7819 */ /* 0x000fc800000006ff */
[----:B------:R0:W1:Y:S01]  /*106b0*/  SYNCS.PHASECHK.TRANS64.TRYWAIT P1, [R5+URZ+0x19c30], R10 ;  /* 0x019c300a050075a7 */ /* 0x000062000802017f */
[----:B------:R-:W-:Y:S05]  /*106c0*/  @!P0 BRA `(.L_x_12785) ;  /* 0x0000000000048947 */ /* 0x000fea0003800000 */
[----:B------:R-:W-:Y:S01]  /*106d0*/  BPT.TRAP 0x1 ;  /* 0x000000040000795c */ /* 0x000fe20000300000 */
.L_x_12785:
[----:B------:R-:W-:Y:S01]  /*106e0*/  BSSY B1, `(.L_x_12786) ;  /* 0x0000006000017945 */ /* 0x000fe20003800000 */
[----:B------:R-:W-:Y:S02]  /*106f0*/  IMAD R24, R22, 0x300, R155 ;  /* 0x0000030016187824 */ /* 0x000fe400078e029b */
[----:B------:R-:W-:Y:S01]  /*10700*/  IMAD.MOV.U32 R25, RZ, RZ, -0x3ffffff0 ;  /* 0xc0000010ff197424 */ /* 0x000fe200078e00ff */
[----:B-1----:R-:W-:Y:S06]  /*10710*/  @P1 BRA `(.L_x_12787) ;  /* 0x0000000000081947 */ /* 0x002fec0003800000 */
[----:B------:R-:W1:Y:S02]  /*10720*/  SYNCS.PHASECHK.TRANS64.TRYWAIT P1, [R5+URZ+0x19c30], R10 ;  /* 0x019c300a050075a7 */ /* 0x000e64000802017f */
[----:B-1----:R-:W-:Y:S05]  /*10730*/  @!P1 BRA `(.L_x_12788) ;  /* 0x000000c800149947 */ /* 0x002fea0003800000 */
.L_x_12787:
[----:B------:R-:W-:Y:S05]  /*10740*/  BSYNC B1 ;  /* 0x0000000000017941 */ /* 0x000fea0003800000 */
.L_x_12786:
[C---:B------:R-:W-:Y:S01]  /*10750*/  R2UR UR6, R24.reuse ;  /* 0x00000000180672ca */ /* 0x040fe200000e0000 */
[C---:B01----:R-:W-:Y:S01]  /*10760*/  VIADD R10, R24.reuse, 0x100 ;  /* 0x00000100180a7836 */ /* 0x043fe20000000000 */
        /* <DEDUP_REMOVED lines=25> */
.L_x_12789:
[----:B------:R-:W-:Y:S01]  /*10900*/  SHF.L.U32 R5, R9, 0x1f, RZ ;  /* 0x0000001f09057819 */ /* 0x000fe200000006ff */
[----:B------:R-:W-:-:S04]  /*10910*/  IMAD R15, R8, 0x8, R18 ;  /* 0x00000008080f7824 */ /* 0x000fc800078e0212 */
[----:B------:R0:W1:Y:S01]  /*10920*/  SYNCS.PHASECHK.TRANS64.TRYWAIT P1, [R15+URZ+0x19c50], R5 ;  /* 0x019c50050f0075a7 */ /* 0x000062000802017f */
[----:B------:R-:W-:Y:S05]  /*10930*/  @!P0 BRA `(.L_x_12790) ;  /* 0x0000000000048947 */ /* 0x000fea0003800000 */
[----:B------:R-:W-:Y:S01]  /*10940*/  BPT.TRAP 0x1 ;  /* 0x000000040000795c */ /* 0x000fe20000300000 */
.L_x_12790:
[----:B------:R-:W-:Y:S04]  /*10950*/  BSSY B1, `(.L_x_12791) ;  /* 0x0000004000017945 */ /* 0x000fe80003800000 */
[----:B-1----:R-:W-:Y:S05]  /*10960*/  @P1 BRA `(.L_x_12792) ;  /* 0x0000000000081947 */ /* 0x002fea0003800000 */
[----:B------:R-:W1:Y:S02]  /*10970*/  SYNCS.PHASECHK.TRANS64.TRYWAIT P1, [R15+URZ+0x19c50], R5 ;  /* 0x019c50050f0075a7 */ /* 0x000e64000802017f */
[----:B-1----:R-:W-:Y:S05]  /*10980*/  @!P1 BRA `(.L_x_12793) ;  /* 0x000000c400949947 */ /* 0x002fea0003800000 */
.L_x_12792:
[----:B------:R-:W-:Y:S05]  /*10990*/  BSYNC B1 ;  /* 0x0000000000017941 */ /* 0x000fea0003800000 */
.L_x_12791:
        /* <DEDUP_REMOVED lines=34> */
.L_x_12794:
        /* <DEDUP_REMOVED lines=279> */
.L_x_12795:
[----:B------:R-:W-:Y:S01]  /*11d30*/  ISETP.GT.AND P1, PT, R14, RZ, PT ;  /* 0x000000ff0e00720c */ /* 0x000fe20003f24270 */
        /* <DEDUP_REMOVED lines=93> */
[----:B0-----:R-:W-:Y:S06]  /*12310*/  @P1 BRA `(.L_x_12796) ;  /* 0xffffffe000bc1947 */ /* 0x001fec000383ffff */
.L_x_12783:
[----:B------:R-:W-:Y:S05]  /*12320*/  BSYNC B0 ;  /* 0x0000000000007941 */ /* 0x000fea0003800000 */
.L_x_12782:
[----:B------:R-:W-:Y:S06]  /*12330*/  BAR.ARV 0x8, 0x200 ;  /* 0x0208000000007b1d */ /* 0x000fec0000002000 */
[----:B------:R-:W-:Y:S05]  /*12340*/  @!P0 BRA `(.L_x_12797) ;  /* 0x0000000000048947 */ /* 0x000fea0003800000 */
[----:B------:R-:W-:Y:S01]  /*12350*/  BPT.TRAP 0x1 ;  /* 0x000000040000795c */ /* 0x000fe20000300000 */
.L_x_12797:
[----:B------:R-:W-:Y:S01]  /*12360*/  IMAD R12, R22, 0x8, R18 ;  /* 0x00000008160c7824 */ /* 0x000fe200078e0212 */
[----:B------:R-:W-:-:S04]  /*12370*/  SHF.L.U32 R7, R156, 0x1f, RZ ;  /* 0x0000001f9c077819 */ /* 0x000fc800000006ff */
[----:B------:R0:W1:Y:S01]  /*12380*/  SYNCS.PHASECHK.TRANS64.TRYWAIT P1, [R12+URZ+0x19c50], R7 ;  /* 0x019c50070c0075a7 */ /* 0x000062000802017f */
[----:B------:R-:W-:Y:S05]  /*12390*/  @!P0 BRA `(.L_x_12798) ;  /* 0x0000000000048947 */ /* 0x000fea0003800000 */
[----:B------:R-:W-:Y:S01]  /*123a0*/  BPT.TRAP 0x1 ;  /* 0x000000040000795c */ /* 0x000fe20000300000 */
.L_x_12798:
[----:B------:R-:W-:Y:S04]  /*123b0*/  BSSY B0, `(.L_x_12799) ;  /* 0x0000004000007945 */ /* 0x000fe80003800000 */
[----:B-1----:R-:W-:Y:S05]  /*123c0*/  @P1 BRA `(.L_x_12800) ;  /* 0x0000000000081947 */ /* 0x002fea0003800000 */
[----:B------:R-:W1:Y:S02]  /*123d0*/  SYNCS.PHASECHK.TRANS64.TRYWAIT P1, [R12+URZ+0x19c50], R7 ;  /* 0x019c50070c0075a7 */ /* 0x000e64000802017f */
[----:B-1----:R-:W-:Y:S05]  /*123e0*/  @!P1 BRA `(.L_x_12801) ;  /* 0x000000ac00109947 */ /* 0x002fea0003800000 */
.L_x_12800:
[----:B------:R-:W-:Y:S05]  /*123f0*/  BSYNC B0 ;  /* 0x0000000000007941 */ /* 0x000fea0003800000 */
.L_x_12799:
[----:B------:R-:W2:Y:S04]  /*12400*/  LDL R13, [R1+0x60] ;  /* 0x00006000010d7983 */ /* 0x000ea80000100800 */
[----:B------:R-:W3:Y:S01]  /*12410*/  LDL R15, [R1+0x48] ;  /* 0x00004800010f7983 */ /* 0x000ee20000100800 */
[----:B------:R-:W-:Y:S01]  /*12420*/  VIADD R18, R18, 0x3000 ;  /* 0x0000300012127836 */ /* 0x000fe20000000000 */
[----:B------:R-:W-:Y:S01]  /*12430*/  ULDC.64 UR4, c[0x0][0x9a0] ;  /* 0x0002680000047ab9 */ /* 0x000fe20000000a00 */
[----:B------:R-:W-:Y:S01]  /*12440*/  WARPGROUP.ARRIVE ;  /* 0x00000000000079c5 */ /* 0x000fe20000000000 */
[----:B------:R-:W-:Y:S02]  /*12450*/  ISETP.NE.U32.AND P1, PT, RZ, UR4, PT ;  /* 0x00000004ff007c0c */ /* 0x000fe4000bf25070 */
[----:B------:R-:W-:-:S02]  /*12460*/  SHF.R.U32.HI R18, RZ, 0x4, R18 ;  /* 0x00000004ff127819 */ /* 0x000fc40000011612 */
[----:B------:R-:W-:Y:S02]  /*12470*/  ISETP.NE.AND.EX P1, PT, RZ, UR5, PT, P1 ;  /* 0x00000005ff007c0c */ /* 0x000fe4000bf25310 */
[----:B------:R-:W-:-:S04]  /*12480*/  LOP3.LUT R18, R18, 0x3fff, RZ, 0xc0, !PT ;  /* 0x00003fff12127812 */ /* 0x000fc800078ec0ff */
[----:B01----:R-:W-:-:S05]  /*12490*/  LOP3.LUT R7, R18, 0x10000, RZ, 0xfc, !PT ;  /* 0x0001000012077812 */ /* 0x003fca00078efcff */
[----:B------:R-:W-:Y:S02]  /*124a0*/  IMAD R6, R22, 0x300, R7 ;  /* 0x0000030016067824 */ /* 0x000fe400078e0207 */
[----:B------:R-:W-:Y:S01]  /*124b0*/  IMAD.MOV.U32 R7, RZ, RZ, 0x40000040 ;  /* 0x40000040ff077424 */ /* 0x000fe200078e00ff */
[----:B------:R-:W2:Y:S02]  /*124c0*/  @P1 LDC.64 R10, c[0x0][0x9c8] ;  /* 0x00027200ff0a1b82 */ /* 0x000ea40000000a00 */
[----:B------:R-:W-:Y:S02]  /*124d0*/  R2UR UR6, R6 ;  /* 0x00000000060672ca */ /* 0x000fe400000e0000 */
[----:B------:R-:W-:-:S04]  /*124e0*/  R2UR UR7, R7 ;  /* 0x00000000070772ca */ /* 0x000fc800000e0000 */
[----:B------:R-:W0:Y:S09]  /*124f0*/  @P1 LDC.64 R8, c[0x0][0x9d0] ;  /* 0x00027400ff081b82 */ /* 0x000e320000000a00 */
[----:B------:R-:W-:Y:S03]  /*12500*/  QGMMA.64x96x32.F32.E4M3.E4M3 R88, R148, gdesc[UR4], R88, gsb0 ;  /* 0x0160000494587df3 */ /* 0x000fe60008000858 */
[----:B------:R-:W-:-:S02]  /*12510*/  WARPGROUP.DEPBAR.LE gsb0, 0x0 ;  /* 0x00008000000079c5 */ /* 0x000fc40000010000 */
[----:B------:R-:W-:Y:S01]  /*12520*/  WARPGROUP.ARRIVE ;  /* 0x00000000000079c5 */ /* 0x000fe20000000000 */
[----:B--2---:R-:W-:Y:S01]  /*12530*/  @P1 IMAD R14, R13, R10, RZ ;  /* 0x0000000a0d0e1224 */ /* 0x004fe200078e02ff */
[----:B------:R-:W-:-:S03]  /*12540*/  @P1 SHF.R.S32.HI R13, RZ, 0x1f, R154 ;  /* 0x0000001fff0d1819 */ /* 0x000fc6000001149a */
[C---:B---3--:R-:W-:Y:S02]  /*12550*/  @P1 IMAD R7, R15.reuse, R11, R14 ;  /* 0x0000000b0f071224 */ /* 0x048fe400078e020e */
        /* <DEDUP_REMOVED lines=10> */
[----:B------:R-:W-:Y:S01]  /*12600*/  VIADD R8, R6, 0x2 ;  /* 0x0000000206087836 */ /* 0x000fe20000000000 */
[----:B------:R-:W-:Y:S01]  /*12610*/  MOV R7, 0x40000040 ;  /* 0x4000004000077802 */ /* 0x000fe20000000f00 */
[----:B------:R-:W-:Y:S02]  /*12620*/  IMAD.MOV.U32 R9, RZ, RZ, 0x40000040 ;  /* 0x40000040ff097424 */ /* 0x000fe400078e00ff */
[----:B------:R-:W-:Y:S01]  /*12630*/  IMAD.MOV.U32 R20, RZ, RZ, -0x800000 ;  /* 0xff800000ff147424 */ /* 0x000fe200078e00ff */
[----:B------:R-:W-:Y:S01]  /*12640*/  R2UR UR6, R8 ;  /* 0x00000000080672ca */ /* 0x000fe200000e0000 */
[C---:B------:R-:W-:Y:S01]  /*12650*/  VIADD R8, R6.reuse, 0x4 ;  /* 0x0000000406087836 */ /* 0x040fe20000000000 */
[----:B------:R-:W-:Y:S01]  /*12660*/  R2UR UR7, R9 ;  /* 0x00000000090772ca */ /* 0x000fe200000e0000 */
[----:B------:R-:W-:Y:S02]  /*12670*/  IMAD.MOV.U32 R9, RZ, RZ, 0x40000040 ;  /* 0x40000040ff097424 */ /* 0x000fe400078e00ff */
[----:B------:R-:W-:-:S10]  /*12680*/  VIADD R6, R6, 0x6 ;  /* 0x0000000606067836 */ /* 0x000fd40000000000 */
[----:B------:R-:W-:Y:S01]  /*12690*/  QGMMA.64x96x32.F32.E4M3.E4M3 R88, R144, gdesc[UR4], R88, gsb0 ;  /* 0x0160000490587df3 */ /* 0x000fe20008000858 */
[----:B------:R-:W-:Y:S02]  /*126a0*/  R2UR UR6, R8 ;  /* 0x00000000080672ca */ /* 0x000fe400000e0000 */
[----:B------:R-:W-:Y:S01]  /*126b0*/  R2UR UR7, R9 ;  /* 0x00000000090772ca */ /* 0x000fe200000e0000 */
[----:B------:R-:W1:Y:S04]  /*126c0*/  SHFL.BFLY PT, R8, R3, 0x2, 0x1f ;  /* 0x0c401f0003087f89 */ /* 0x000e6800000e0000 */
[----:B------:R-:W3:Y:S01]  /*126d0*/  SHFL.BFLY PT, R9, R4, 0x2, 0x1f ;  /* 0x0c401f0004097f89 */ /* 0x000ee200000e0000 */
[----:B-1----:R-:W-:-:S01]  /*126e0*/  FADD.FTZ R8, R8, R3 ;  /* 0x0000000308087221 */ /* 0x002fc20000010000 */
[----:B------:R-:W-:-:S02]  /*126f0*/  IMAD.MOV.U32 R3, RZ, RZ, -0x800000 ;  /* 0xff800000ff037424 */ /* 0x000fc400078e00ff */
[----:B---3--:R-:W-:-:S01]  /*12700*/  FADD.FTZ R9, R9, R4 ;  /* 0x0000000409097221 */ /* 0x008fc20000010000 */
[----:B------:R-:W-:Y:S01]  /*12710*/  IMAD.MOV.U32 R4, RZ, RZ, RZ ;  /* 0x000000ffff047224 */ /* 0x000fe200078e00ff */
[----:B------:R-:W-:Y:S02]  /*12720*/  WARPGROUP.DEPBAR.LE gsb0, 0x0 ;  /* 0x00008000000079c5 */ /* 0x000fe40000010000 */
[----:B------:R-:W-:-:S06]  /*12730*/  WARPGROUP.ARRIVE ;  /* 0x00000000000079c5 */ /* 0x000fcc0000000000 */
[----:B------:R-:W-:Y:S01]  /*12740*/  QGMMA.64x96x32.F32.E4M3.E4M3 R88, R140, gdesc[UR4], R88, gsb0 ;  /* 0x016000048c587df3 */ /* 0x000fe20008000858 */
[----:B------:R-:W-:Y:S02]  /*12750*/  R2UR UR6, R6 ;  /* 0x00000000060672ca */ /* 0x000fe400000e0000 */
[----:B------:R-:W-:Y:S01]  /*12760*/  R2UR UR7, R7 ;  /* 0x00000000070772ca */ /* 0x000fe200000e0000 */
[----:B------:R-:W0:Y:S04]  /*12770*/  SHFL.BFLY PT, R6, R9, 0x1, 0x1f ;  /* 0x0c201f0009067f89 */ /* 0x000e2800000e0000 */
[----:B------:R-:W1:Y:S01]  /*12780*/  SHFL.BFLY PT, R7, R8, 0x1, 0x1f ;  /* 0x0c201f0008077f89 */ /* 0x000e6200000e0000 */
[----:B0-----:R-:W-:-:S01]  /*12790*/  FADD.FTZ R10, R9, R6 ;  /* 0x00000006090a7221 */ /* 0x001fc20000010000 */
[----:B-1----:R-:W-:-:S04]  /*127a0*/  FADD.FTZ R11, R8, R7 ;  /* 0x00000007080b7221 */ /* 0x002fc80000010000 */
[C---:B------:R-:W-:Y:S01]  /*127b0*/  FSETP.NE.FTZ.AND P1, PT, R10.reuse, RZ, PT ;  /* 0x000000ff0a00720b */ /* 0x040fe20003f35000 */
[----:B------:R-:W-:Y:S01]  /*127c0*/  FMUL.FTZ R14, R10, 0.00390625 ;  /* 0x3b8000000a0e7820 */ /* 0x000fe20000410000 */
[----:B------:R-:W-:Y:S02]  /*127d0*/  IMAD.MOV.U32 R8, RZ, RZ, RZ ;  /* 0x000000ffff087224 */ /* 0x000fe400078e00ff */
[----:B------:R-:W-:Y:S02]  /*127e0*/  FMUL.FTZ R15, R11, 0.00390625 ;  /* 0x3b8000000b0f7820 */ /* 0x000fe40000410000 */
[----:B------:R-:W-:-:S03]  /*127f0*/  FSETP.NE.FTZ.AND P2, PT, R14, RZ, PT ;  /* 0x000000ff0e00720b */ /* 0x000fc60003f55000 */
[----:B------:R-:W-:-:S04]  /*12800*/  FSETP.NE.FTZ.AND P3, PT, R15, RZ, PT ;  /* 0x000000ff0f00720b */ /* 0x000fc80003f75000 */
[----:B------:R-:W-:Y:S01]  /*12810*/  @P1 MUFU.RCP R4, R10 ;  /* 0x0000000a00041308 */ /* 0x000fe20000001000 */
[----:B------:R-:W-:-:S05]  /*12820*/  FSETP.NE.FTZ.AND P1, PT, R11, RZ, PT ;  /* 0x000000ff0b00720b */ /* 0x000fca0003f35000 */
[C---:B------:R-:W-:Y:S02]  /*12830*/  @P2 FMUL.FTZ R6, R2.reuse, 0.69314718246459960938 ;  /* 0x3f31721802062820 */ /* 0x040fe40000410000 */
[----:B------:R-:W0:Y:S01]  /*12840*/  @P2 MUFU.LG2 R7, R14 ;  /* 0x0000000e00072308 */ /* 0x000e220000000c00 */
[----:B------:R-:W-:-:S07]  /*12850*/  @P3 FMUL.FTZ R2, R2, 0.69314718246459960938 ;  /* 0x3f31721802023820 */ /* 0x000fce0000410000 */
[----:B------:R-:W1:Y:S08]  /*12860*/  @P3 MUFU.LG2 R9, R15 ;  /* 0x0000000f00093308 */ /* 0x000e700000000c00 */
[----:B------:R-:W3:Y:S01]  /*12870*/  @P1 MUFU.RCP R8, R11 ;  /* 0x0000000b00081308 */ /* 0x000ee20000001000 */
[----:B0-----:R-:W-:-:S04]  /*12880*/  @P2 FMUL.FTZ R7, R7, 0.69314718246459960938 ;  /* 0x3f31721807072820 */ /* 0x001fc80000410000 */
[----:B------:R-:W-:Y:S01]  /*12890*/  @P2 FFMA.FTZ R3, R6, R5, R7 ;  /* 0x0000000506032223 */ /* 0x000fe20000010007 */
[----:B-1----:R-:W-:-:S04]  /*128a0*/  @P3 FMUL.FTZ R9, R9, 0.69314718246459960938 ;  /* 0x3f31721809093820 */ /* 0x002fc80000410000 */
[----:B------:R-:W-:Y:S01]  /*128b0*/  @P3 FFMA.FTZ R20, R2, R0, R9 ;  /* 0x0000000002143223 */ /* 0x000fe20000010009 */
[----:B------:R-:W-:Y:S02]  /*128c0*/  WARPGROUP.DEPBAR.LE gsb0, 0x0 ;  /* 0x00008000000079c5 */ /* 0x000fe40000010000 */
[----:B------:R-:W-:-:S06]  /*128d0*/  WARPGROUP.ARRIVE ;  /* 0x00000000000079c5 */ /* 0x000fcc0000000000 */
[----:B------:R-:W-:Y:S01]  /*128e0*/  QGMMA.64x96x32.F32.E4M3.E4M3 R88, R136, gdesc[UR4], R88, gsb0 ;  /* 0x0160000488587df3 */ /* 0x000fe20008000858 */
[-C--:B--2---:R-:W-:Y:S01]  /*128f0*/  FMUL.FTZ R4, R4, R13.reuse ;  /* 0x0000000d04047220 */ /* 0x084fe20000410000 */
[----:B---3--:R-:W-:Y:S01]  /*12900*/  FMUL.FTZ R18, R8, R13 ;  /* 0x0000000d08127220 */ /* 0x008fe20000410000 */
[----:B------:R-:W-:Y:S02]  /*12910*/  WARPGROUP.DEPBAR.LE gsb0, 0x0 ;  /* 0x00008000000079c5 */ /* 0x000fe40000010000 */
[----:B------:R-:W-:Y:S05]  /*12920*/  @!P0 BRA `(.L_x_12802) ;  /* 0x0000000000048947 */ /* 0x000fea0003800000 */
[----:B------:R-:W-:Y:S01]  /*12930*/  BPT.TRAP 0x1 ;  /* 0x000000040000795c */ /* 0x000fe20000300000 */
.L_x_12802:
[----:B------:R-:W2:Y:S01]  /*12940*/  LDL.LU R2, [R1+0x10] ;  /* 0x0000100001027983 */ /* 0x000ea20000300800 */
[----:B------:R-:W-:Y:S02]  /*12950*/  VIADD R12, R12, 0x19c60 ;  /* 0x00019c600c0c7836 */ /* 0x000fe40000000000 */
[-C--:B------:R-:W-:Y:S01]  /*12960*/  FMUL.FTZ R0, R88, R4.reuse ;  /* 0x0000000458007220 */ /* 0x080fe20000410000 */
[----:B------:R-:W-:Y:S01]  /*12970*/  FMUL.FTZ R89, R89, R4 ;  /* 0x0000000459597220 */ /* 0x000fe20000410000 */
[----:B------:R-:W3:Y:S01]  /*12980*/  LDL.LU R24, [R1+0x5c] ;  /* 0x00005c0001187983 */ /* 0x000ee20000300800 */
[----:B------:R-:W-:-:S05]  /*12990*/  VIADD R22, R22, 0x1 ;  /* 0x0000000116167836 */ /* 0x000fca0000000000 */
[----:B------:R-:W-:-:S04]  /*129a0*/  ISETP.NE.AND P1, PT, R22, 0x2, PT ;  /* 0x000000021600780c */ /* 0x000fc80003f25270 */
        /* <DEDUP_REMOVED lines=47> */
[----:B------:R-:W-:-:S02]  /*12ca0*/  LOP3.LUT R156, R156, R5, RZ, 0x3c, !PT ;  /* 0x000000059c9c7212 */ /* 0x000fc400078e3cff */
[----:B------:R-:W-:Y:S02]  /*12cb0*/  SEL R22, R22, RZ, P1 ;  /* 0x000000ff16167207 */ /* 0x000fe40000800000 */
[----:B--2---:R-:W-:Y:S01]  /*12cc0*/  PRMT R2, R2, 0x654, R12 ;  /* 0x0000065402027816 */ /* 0x004fe2000000000c */
[----:B---3--:R-:W-:-:S03]  /*12cd0*/  VIADD R24, R24, 0x1 ;  /* 0x0000000118187836 */ /* 0x008fc60000000000 */
[----:B------:R0:W-:Y:S02]  /*12ce0*/  SYNCS.ARRIVE.TRANS64.RED.A1T0 RZ, [R2+URZ], RZ ;  /* 0x000000ff02ff79a7 */ /* 0x0001e4000810043f */
[----:B------:R0:W-:Y:S01]  /*12cf0*/  STL [R1+0x5c], R24 ;  /* 0x00005c1801007387 */ /* 0x0001e20000100800 */
[----:B------:R-:W-:-:S07]  /*12d00*/  FMUL.FTZ R12, R117, R4 ;  /* 0x00000004750c7220 */ /* 0x000fce0000410000 */
.L_x_12733:
        /* <DEDUP_REMOVED lines=13> */
[----:B------:R-:W3:Y:S04]  /*12de0*/  LDL.LU R56, [R1+0x54] ;  /* 0x0000540001387983 */ /* 0x000ee80000300800 */
[----:B------:R-:W4:Y:S01]  /*12df0*/  LDL.LU R55, [R1+0x58] ;  /* 0x0000580001377983 */ /* 0x000f220000300800 */
[----:B------:R-:W-:Y:S01]  /*12e00*/  F2FP.BF16.F32.PACK_AB R0, R7, R0 ;  /* 0x000000000700723e */ /* 0x000fe200000010ff */
[----:B0-----:R-:W-:Y:S01]  /*12e10*/  IMAD.SHL.U32 R2, R24, 0x4, RZ ;  /* 0x0000000418027824 */ /* 0x001fe200078e00ff */
[----:B------:R-:W-:Y:S01]  /*12e20*/  F2FP.BF16.F32.PACK_AB R134, R134, R25 ;  /* 0x000000198686723e */ /* 0x000fe200000010ff */
[----:B------:R-:W4:Y:S03]  /*12e30*/  LDL R54, [R1+0x44] ;  /* 0x0000440001367983 */ /* 0x000f260000100800 */
[----:B------:R-:W-:Y:S01]  /*12e40*/  LOP3.LUT R2, R2, 0xc, RZ, 0xc0, !PT ;  /* 0x0000000c02027812 */ /* 0x000fe200078ec0ff */
[----:B------:R-:W4:Y:S03]  /*12e50*/  LDL R52, [R1+0x30] ;  /* 0x0000300001347983 */ /* 0x000f260000100800 */
[----:B------:R-:W-:-:S05]  /*12e60*/  IADD3 R4, P0, R2, UR4, RZ ;  /* 0x0000000402047c10 */ /* 0x000fca000ff1e0ff */
[----:B------:R-:W-:Y:S01]  /*12e70*/  IMAD.X R5, RZ, RZ, UR5, P0 ;  /* 0x00000005ff057e24 */ /* 0x000fe200080e06ff */
[----:B------:R-:W0:Y:S01]  /*12e80*/  S2R R7, SR_SWINHI ;  /* 0x0000000000077919 */ /* 0x000e220000002f00 */
[----:B------:R-:W-:Y:S01]  /*12e90*/  F2FP.BF16.F32.PACK_AB R9, R9, R96 ;  /* 0x000000600909723e */ /* 0x000fe200000010ff */
[----:B------:R-:W-:-:S03]  /*12ea0*/  ULDC.64 UR4, c[0x0][0xc00] ;  /* 0x0003000000047ab9 */ /* 0x000fc60000000a00 */
[----:B------:R1:W3:Y:S01]  /*12eb0*/  LDG.E.CONSTANT R5, desc[UR42][R4.64] ;  /* 0x0000002a04057981 */ /* 0x0002e2000c1e9900 */
[----:B------:R-:W-:Y:S02]  /*12ec0*/  LOP3.LUT P0, R2, R24, 0x3, RZ, 0xc0, !PT ;  /* 0x0000000318027812 */ /* 0x000fe4000780c0ff */
[----:B------:R-:W-:Y:S02]  /*12ed0*/  F2FP.BF16.F32.PACK_AB R8, R8, R97 ;  /* 0x000000610808723e */ /* 0x000fe400000010ff */
[----:B------:R-:W-:Y:S02]  /*12ee0*/  ISETP.EQ.OR P0, PT, R2, 0x3, !P0 ;  /* 0x000000030200780c */ /* 0x000fe40004702670 */
[----:B------:R-:W-:Y:S02]  /*12ef0*/  F2FP.BF16.F32.PACK_AB R89, R6, R89 ;  /* 0x000000590659723e */ /* 0x000fe400000010ff */
[----:B------:R-:W-:Y:S02]  /*12f00*/  SEL R37, R8, R9, P0 ;  /* 0x0000000908257207 */ /* 0x000fe40000000000 */
[----:B-1----:R-:W-:-:S02]  /*12f10*/  SEL R4, R9, R8, P0 ;  /* 0x0000000809047207 */ /* 0x002fc40000000000 */
[----:B------:R-:W-:Y:S02]  /*12f20*/  SEL R2, R0, R89, P0 ;  /* 0x0000005900027207 */ /* 0x000fe40000000000 */
[----:B------:R-:W-:Y:S02]  /*12f30*/  SEL R89, R89, R0, P0 ;  /* 0x0000000059597207 */ /* 0x000fe40000000000 */
[----:B------:R-:W-:Y:S02]  /*12f40*/  F2FP.BF16.F32.PACK_AB R13, R13, R112 ;  /* 0x000000700d0d723e */ /* 0x000fe400000010ff */
[----:B------:R-:W-:Y:S02]  /*12f50*/  F2FP.BF16.F32.PACK_AB R12, R12, R113 ;  /* 0x000000710c0c723e */ /* 0x000fe400000010ff */
[----:B------:R-:W-:Y:S02]  /*12f60*/  F2FP.BF16.F32.PACK_AB R21, R21, R128 ;  /* 0x000000801515723e */ /* 0x000fe400000010ff */
[----:B------:R-:W-:-:S02]  /*12f70*/  F2FP.BF16.F32.PACK_AB R26, R26, R129 ;  /* 0x000000811a1a723e */ /* 0x000fc400000010ff */
[----:B------:R-:W-:Y:S02]  /*12f80*/  SEL R40, R13, R12, P0 ;  /* 0x0000000c0d287207 */ /* 0x000fe40000000000 */
[----:B------:R-:W-:Y:S02]  /*12f90*/  MOV R24, R18 ;  /* 0x0000001200187202 */ /* 0x000fe40000000f00 */
[----:B0-----:R-:W-:Y:S02]  /*12fa0*/  MOV R25, R7 ;  /* 0x0000000700197202 */ /* 0x001fe40000000f00 */
[----:B------:R-:W-:Y:S02]  /*12fb0*/  SEL R41, R12, R13, P0 ;  /* 0x0000000d0c297207 */ /* 0x000fe40000000000 */
[----:B------:R-:W-:Y:S02]  /*12fc0*/  F2FP.BF16.F32.PACK_AB R35, R94, R35 ;  /* 0x000000235e23723e */ /* 0x000fe400000010ff */
[----:B------:R-:W-:-:S02]  /*12fd0*/  F2FP.BF16.F32.PACK_AB R38, R95, R38 ;  /* 0x000000265f26723e */ /* 0x000fc400000010ff */
[----:B------:R-:W-:Y:S02]  /*12fe0*/  SEL R44, R21, R26, P0 ;  /* 0x0000001a152c7207 */ /* 0x000fe40000000000 */
[----:B------:R-:W-:Y:S02]  /*12ff0*/  SEL R21, R26, R21, P0 ;  /* 0x000000151a157207 */ /* 0x000fe40000000000 */
        /* <DEDUP_REMOVED lines=9> */
[----:B------:R-:W-:-:S02]  /*13090*/  F2FP.BF16.F32.PACK_AB R135, R135, R28 ;  /* 0x0000001c8787723e */ /* 0x000fc400000010ff */
[----:B------:R-:W-:Y:S02]  /*130a0*/  SEL R35, R38, R35, P0 ;  /* 0x0000002326237207 */ /* 0x000fe40000000000 */
[----:B------:R-:W-:Y:S02]  /*130b0*/  SEL R28, R11, R10, P0 ;  /* 0x0000000a0b1c7207 */ /* 0x000fe40000000000 */
[----:B------:R-:W-:Y:S02]  /*130c0*/  SEL R39, R10, R11, P0 ;  /* 0x0000000b0a277207 */ /* 0x000fe40000000000 */
[----:B------:R-:W-:Y:S02]  /*130d0*/  SEL R42, R15, R14, P0 ;  /* 0x0000000e0f2a7207 */ /* 0x000fe40000000000 */
[----:B------:R-:W-:Y:S02]  /*130e0*/  SEL R43, R14, R15, P0 ;  /* 0x0000000f0e2b7207 */ /* 0x000fe40000000000 */
[----:B------:R-:W-:-:S02]  /*130f0*/  SEL R38, R33, R36, P0 ;  /* 0x0000002421267207 */ /* 0x000fc40000000000 */
[----:B------:R-:W-:Y:S02]  /*13100*/  F2FP.BF16.F32.PACK_AB R29, R118, R29 ;  /* 0x0000001d761d723e */ /* 0x000fe400000010ff */
[----:B------:R-:W-:Y:S02]  /*13110*/  F2FP.BF16.F32.PACK_AB R32, R119, R32 ;  /* 0x000000207720723e */ /* 0x000fe400000010ff */
[----:B------:R-:W-:Y:S02]  /*13120*/  SEL R33, R36, R33, P0 ;  /* 0x0000002124217207 */ /* 0x000fe40000000000 */
[----:B------:R-:W-:Y:S02]  /*13130*/  SEL R36, R31, R34, P0 ;  /* 0x000000221f247207 */ /* 0x000fe40000000000 */
[----:B------:R-:W-:Y:S02]  /*13140*/  F2FP.BF16.F32.PACK_AB R27, R126, R27 ;  /* 0x0000001b7e1b723e */ /* 0x000fe400000010ff */
[----:B------:R-:W-:-:S02]  /*13150*/  F2FP.BF16.F32.PACK_AB R30, R127, R30 ;  /* 0x0000001e7f1e723e */ /* 0x000fc400000010ff */
        /* <DEDUP_REMOVED lines=9> */
[C---:B------:R-:W-:Y:S02]  /*131f0*/  IADD3 R51, P3, R8.reuse, 0x3020, RZ ;  /* 0x0000302008337810 */ /* 0x040fe40007f7e0ff */
[----:B------:R-:W-:Y:S02]  /*13200*/  IADD3 R53, P2, R8, 0x6000, RZ ;  /* 0x0000600008357810 */ /* 0x000fe40007f5e0ff */
[----:B------:R-:W-:-:S02]  /*13210*/  LOP3.LUT R12, R0, R47, RZ, 0x3c, !PT ;  /* 0x0000002f000c7212 */ /* 0x000fc400078e3cff */
[----:B------:R-:W-:Y:S02]  /*13220*/  IADD3 R48, P1, R8, 0x6020, RZ ;  /* 0x0000602008307810 */ /* 0x000fe40007f3e0ff */
[----:B------:R-:W-:Y:S02]  /*13230*/  LOP3.LUT R0, R49, 0x180, RZ, 0xc0, !PT ;  /* 0x0000018031007812 */ /* 0x000fe400078ec0ff */
[----:B------:R-:W-:Y:S02]  /*13240*/  LOP3.LUT R6, R51, 0x180, RZ, 0xc0, !PT ;  /* 0x0000018033067812 */ /* 0x000fe400078ec0ff */
[----:B------:R-:W-:Y:S02]  /*13250*/  LOP3.LUT R26, R53, 0x180, RZ, 0xc0, !PT ;  /* 0x00000180351a7812 */ /* 0x000fe400078ec0ff */
[----:B------:R-:W-:Y:S02]  /*13260*/  LOP3.LUT R47, R48, 0x180, RZ, 0xc0, !PT ;  /* 0x00000180302f7812 */ /* 0x000fe400078ec0ff */
[----:B------:R-:W-:-:S02]  /*13270*/  SHF.R.U64 R0, R0, 0x3, RZ ;  /* 0x0000000300007819 */ /* 0x000fc400000012ff */
[----:B------:R-:W-:Y:S01]  /*13280*/  SHF.R.U64 R6, R6, 0x3, RZ ;  /* 0x0000000306067819 */ /* 0x000fe200000012ff */
[----:B------:R-:W-:Y:S01]  /*13290*/  IMAD.X R11, RZ, RZ, R9, P3 ;  /* 0x000000ffff0b7224 */ /* 0x000fe200018e0609 */
[----:B------:R-:W-:Y:S02]  /*132a0*/  SHF.R.U64 R26, R26, 0x3, RZ ;  /* 0x000000031a1a7819 */ /* 0x000fe400000012ff */
[----:B------:R-:W-:Y:S02]  /*132b0*/  SHF.R.U64 R47, R47, 0x3, RZ ;  /* 0x000000032f2f7819 */ /* 0x000fe400000012ff */
[----:B------:R-:W-:Y:S02]  /*132c0*/  LOP3.LUT R14, R0, R49, RZ, 0x3c, !PT ;  /* 0x00000031000e7212 */ /* 0x000fe400078e3cff */
[----:B------:R-:W-:Y:S02]  /*132d0*/  LOP3.LUT R10, R6, R51, RZ, 0x3c, !PT ;  /* 0x00000033060a7212 */ /* 0x000fe400078e3cff */
[----:B------:R-:W-:-:S02]  /*132e0*/  LOP3.LUT R6, R26, R53, RZ, 0x3c, !PT ;  /* 0x000000351a067212 */ /* 0x000fc400078e3cff */
[----:B------:R-:W-:Y:S02]  /*132f0*/  LOP3.LUT R26, R47, R48, RZ, 0x3c, !PT ;  /* 0x000000302f1a7212 */ /* 0x000fe400078e3cff */
[----:B---3--:R-:W-:Y:S01]  /*13300*/  LOP3.LUT R0, R5, 0x2, RZ, 0x3c, !PT ;  /* 0x0000000205007812 */ /* 0x008fe200078e3cff */
[----:B------:R-:W-:Y:S01]  /*13310*/  SHFL.IDX PT, R2, R2, R5, 0x1c1f ;  /* 0x001c1f0502027589 */ /* 0x000fe200000e0000 */
[----:B------:R-:W-:Y:S02]  /*13320*/  MOV R48, R10 ;  /* 0x0000000a00307202 */ /* 0x000fe40000000f00 */
[----:B------:R-:W-:Y:S01]  /*13330*/  SEL R45, R30, R27, P0 ;  /* 0x0000001b1e2d7207 */ /* 0x000fe20000000000 */
[----:B------:R-:W-:Y:S01]  /*13340*/  SHFL.IDX PT, R10, R4, R5, 0x1c1f ;  /* 0x001c1f05040a7589 */ /* 0x000fe200000e0000 */
[----:B------:R-:W-:-:S03]  /*13350*/  SEL R30, R134, R135, P0 ;  /* 0x00000087861e7207 */ /* 0x000fc60000000000 */
[----:B------:R-:W0:Y:S01]  /*13360*/  SHFL.IDX PT, R89, R89, R0, 0x1c1f ;  /* 0x001c1f0059597589 */ /* 0x000e2200000e0000 */
[----:B------:R-:W-:-:S03]  /*13370*/  SEL R135, R135, R134, P0 ;  /* 0x0000008687877207 */ /* 0x000fc60000000000 */
        /* <DEDUP_REMOVED lines=9> */
[----:B------:R-:W-:-:S03]  /*13410*/  LOP3.LUT R7, R8, 0x180, RZ, 0xc0, !PT ;  /* 0x0000018008077812 */ /* 0x000fc600078ec0ff */
[----:B------:R-:W-:Y:S04]  /*13420*/  SHFL.IDX PT, R40, R40, R5, 0x1c1f ;  /* 0x001c1f0528287589 */ /* 0x000fe800000e0000 */
[----:B------:R-:W-:Y:S04]  /*13430*/  SHFL.IDX PT, R34, R34, R5, 0x1c1f ;  /* 0x001c1f0522227589 */ /* 0x000fe800000e0000 */
[----:B------:R-:W4:Y:S04]  /*13440*/  SHFL.IDX PT, R41, R41, R0, 0x1c1f ;  /* 0x001c1f0029297589 */ /* 0x000f2800000e0000 */
[----:B------:R-:W4:Y:S04]  /*13450*/  SHFL.IDX PT, R29, R29, R0, 0x1c1f ;  /* 0x001c1f001d1d7589 */ /* 0x000f2800000e0000 */
[----:B------:R-:W-:Y:S04]  /*13460*/  SHFL.IDX PT, R42, R42, R5, 0x1c1f ;  /* 0x001c1f052a2a7589 */ /* 0x000fe800000e0000 */
[----:B------:R-:W-:Y:S04]  /*13470*/  SHFL.IDX PT, R32, R32, R5, 0x1c1f ;  /* 0x001c1f0520207589 */ /* 0x000fe800000e0000 */
[----:B------:R-:W4:Y:S04]  /*13480*/  SHFL.IDX PT, R43, R43, R0, 0x1c1f ;  /* 0x001c1f002b2b7589 */ /* 0x000f2800000e0000 */
[----:B------:R-:W4:Y:S04]  /*13490*/  SHFL.IDX PT, R45, R45, R0, 0x1c1f ;  /* 0x001c1f002d2d7589 */ /* 0x000f2800000e0000 */
[----:B------:R-:W-:Y:S04]  /*134a0*/  SHFL.IDX PT, R44, R44, R5, 0x1c1f ;  /* 0x001c1f052c2c7589 */ /* 0x000fe800000e0000 */
[----:B------:R-:W-:Y:S04]  /*134b0*/  SHFL.IDX PT, R30, R30, R5, 0x1c1f ;  /* 0x001c1f051e1e7589 */ /* 0x000fe800000e0000 */
[----:B------:R-:W4:Y:S04]  /*134c0*/  SHFL.IDX PT, R21, R21, R0, 0x1c1f ;  /* 0x001c1f0015157589 */ /* 0x000f2800000e0000 */
[----:B------:R0:W4:Y:S01]  /*134d0*/  SHFL.IDX PT, R135, R135, R0, 0x1c1f ;  /* 0x001c1f0087877589 */ /* 0x00012200000e0000 */
[----:B------:R-:W-:Y:S01]  /*134e0*/  SHF.R.U64 R7, R7, 0x3, RZ ;  /* 0x0000000307077819 */ /* 0x000fe200000012ff */
[----:B------:R-:W-:-:S03]  /*134f0*/  IMAD.X R13, RZ, RZ, R9, P5 ;  /* 0x000000ffff0d7224 */ /* 0x000fc600028e0609 */
[----:B------:R-:W-:Y:S01]  /*13500*/  LOP3.LUT R8, R7, R8, RZ, 0x3c, !PT ;  /* 0x0000000807087212 */ /* 0x000fe200078e3cff */
[--C-:B------:R-:W-:Y:S02]  /*13510*/  IMAD.X R7, RZ, RZ, R9.reuse, P2 ;  /* 0x000000ffff077224 */ /* 0x100fe400010e0609 */
[--C-:B------:R-:W-:Y:S01]  /*13520*/  IMAD.X R15, RZ, RZ, R9.reuse, P4 ;  /* 0x000000ffff0f7224 */ /* 0x100fe200020e0609 */
[----:B------:R-:W-:Y:S01]  /*13530*/  MOV R51, R8 ;  /* 0x0000000800337202 */ /* 0x000fe20000000f00 */
[----:B------:R-:W-:Y:S01]  /*13540*/  IMAD.X R27, RZ, RZ, R9, P1 ;  /* 0x000000ffff1b7224 */ /* 0x000fe200008e0609 */
[----:B------:R-:W-:Y:S01]  /*13550*/  MOV R47, R6 ;  /* 0x00000006002f7202 */ /* 0x000fe20000000f00 */
[----:B0-----:R-:W0:Y:S01]  /*13560*/  LDC R0, c[0x0][0xbe8] ;  /* 0x0002fa00ff007b82 */ /* 0x001e220000000800 */
[----:B------:R-:W-:Y:S02]  /*13570*/  SEL R4, R2, R89, P0 ;  /* 0x0000005902047207 */ /* 0x000fe40000000000 */
[----:B------:R-:W-:-:S02]  /*13580*/  SEL R6, R89, R2, P0 ;  /* 0x0000000259067207 */ /* 0x000fc40000000000 */
[----:B-1----:R-:W-:Y:S02]  /*13590*/  SEL R8, R10, R37, P0 ;  /* 0x000000250a087207 */ /* 0x002fe40000000000 */
[----:B--2---:R-:W-:Y:S02]  /*135a0*/  SEL R5, R46, R35, P0 ;  /* 0x000000232e057207 */ /* 0x004fe40000000000 */
[----:B------:R-:W-:Y:S01]  /*135b0*/  SEL R7, R35, R46, P0 ;  /* 0x0000002e23077207 */ /* 0x000fe20000000000 */
[----:B------:R-:W-:Y:S01]  /*135c0*/  BAR.SYNC.DEFER_BLOCKING 0x1, 0x180 ;  /* 0x0046000000007b1d */ /* 0x000fe20000010000 */
[----:B------:R-:W-:Y:S02]  /*135d0*/  MOV R50, R12 ;  /* 0x0000000c00327202 */ /* 0x000fe40000000f00 */
[----:B------:R-:W-:Y:S02]  /*135e0*/  MOV R49, R14 ;  /* 0x0000000e00317202 */ /* 0x000fe40000000f00 */
[----:B------:R-:W-:-:S02]  /*135f0*/  SEL R10, R37, R10, P0 ;  /* 0x0000000a250a7207 */ /* 0x000fc40000000000 */
[----:B---3--:R-:W-:Y:S02]  /*13600*/  SEL R9, R38, R33, P0 ;  /* 0x0000002126097207 */ /* 0x008fe40000000000 */
[----:B------:R-:W-:Y:S02]  /*13610*/  SEL R11, R33, R38, P0 ;  /* 0x00000026210b7207 */ /* 0x000fe40000000000 */
[----:B----4-:R-:W-:Y:S02]  /*13620*/  SEL R12, R28, R39, P0 ;  /* 0x000000271c0c7207 */ /* 0x010fe40000000000 */
[----:B------:R-:W-:Y:S02]  /*13630*/  SEL R14, R39, R28, P0 ;  /* 0x0000001c270e7207 */ /* 0x000fe40000000000 */
[----:B------:R-:W-:Y:S02]  /*13640*/  SEL R13, R36, R31, P0 ;  /* 0x0000001f240d7207 */ /* 0x000fe40000000000 */
[----:B------:R-:W-:-:S02]  /*13650*/  SEL R15, R31, R36, P0 ;  /* 0x000000241f0f7207 */ /* 0x000fc40000000000 */
[----:B------:R-:W-:Y:S02]  /*13660*/  MOV R2, R26 ;  /* 0x0000001a00027202 */ /* 0x000fe40000000f00 */
[----:B------:R-:W-:Y:S02]  /*13670*/  ISETP.NE.U32.AND P2, PT, RZ, UR4, PT ;  /* 0x00000004ff007c0c */ /* 0x000fe4000bf45070 */
[----:B------:R-:W-:Y:S01]  /*13680*/  IADD3 R26, P1, R56, UR4, RZ ;  /* 0x00000004381a7c10 */ /* 0x000fe2000ff3e0ff */
        /* <DEDUP_REMOVED lines=27> */
[----:B------:R-:W-:Y:S01]  /*13840*/  IMAD.U32 R39, RZ, RZ, UR4 ;  /* 0x00000004ff277e24 */ /* 0x000fe2000f8e00ff */
[----:B------:R-:W-:Y:S01]  /*13850*/  @P0 IADD3.X R5, R55, UR5, RZ, P3, !PT ;  /* 0x0000000537050c10 */ /* 0x000fe20009ffe4ff */
[----:B------:R1:W5:Y:S04]  /*13860*/  @P2 LDG.E R36, desc[UR42][R26.64] ;  /* 0x0000002a1a242981 */ /* 0x000368000c1e1900 */
[----:B------:R1:W5:Y:S01]  /*13870*/  @P0 LDG.E R39, desc[UR42][R4.64] ;  /* 0x0000002a04270981 */ /* 0x000362000c1e1900 */
[----:B0-----:R-:W-:-:S13]  /*13880*/  ISETP.NE.AND P1, PT, R0, 0x1, PT ;  /* 0x000000010000780c */ /* 0x001fda0003f25270 */
[----:B------:R-:W0:Y:S08]  /*13890*/  @P1 LDC R6, c[0x0][0xbec] ;  /* 0x0002fb00ff061b82 */ /* 0x000e300000000800 */
[----:B------:R-:W3:Y:S01]  /*138a0*/  @P1 LDC R29, c[0x0][0xbf0] ;  /* 0x0002fc00ff1d1b82 */ /* 0x000ee20000000800 */
[----:B--2---:R-:W-:Y:S01]  /*138b0*/  IMAD.IADD R13, R54, 0x1, R52 ;  /* 0x00000001360d7824 */ /* 0x004fe200078e0234 */
[----:B-1----:R-:W-:Y:S06]  /*138c0*/  @P0 BRA `(.L_x_12805) ;  /* 0x0000000000100947 */ /* 0x002fec0003800000 */
[----:B------:R-:W-:Y:S05]  /*138d0*/  @!P2 BRA `(.L_x_12805) ;  /* 0x00000000000ca947 */ /* 0x000fea0003800000 */
[----:B------:R-:W2:Y:S04]  /*138e0*/  LDG.E R2, desc[UR42][R26.64] ;  /* 0x0000002a1a027981 */ /* 0x000ea8000c1e1900 */
[----:B-----5:R-:W2:Y:S02]  /*138f0*/  LDG.E R39, desc[UR42][R26.64+0x4] ;  /* 0x0000042a1a277981 */ /* 0x020ea4000c1e1900 */
[----:B--2---:R-:W-:-:S07]  /*13900*/  IMAD.IADD R39, R39, 0x1, -R2 ;  /* 0x0000000127277824 */ /* 0x004fce00078e0a02 */
.L_x_12805:
        /* <DEDUP_REMOVED lines=54> */
[----:B------:R-:W-:-:S04]  /*13c70*/  LEA R6, P0, R4, UR4, 0x2 ;  /* 0x0000000404067c11 */ /* 0x000fc8000f8010ff */
[----:B------:R-:W-:Y:S01]  /*13c80*/  LEA.HI.X R10, R4, UR5, R5, 0x2, P0 ;  /* 0x00000005040a7c11 */ /* 0x000fe200080f1405 */
[----:B------:R-:W-:Y:S01]  /*13c90*/  SHFL.IDX PT, R40, R6, RZ, 0x1c1f ;  /* 0x001c1fff06287589 */ /* 0x000fe200000e0000 */
[----:B------:R-:W-:Y:S01]  /*13ca0*/  IADD3 R13, P2, R24, 0x1800, RZ ;  /* 0x00001800180d7810 */ /* 0x000fe20007f5e0ff */
[----:B------:R-:W-:Y:S01]  /*13cb0*/  IMAD.IADD R14, R14, 0x1, R52 ;  /* 0x000000010e0e7824 */ /* 0x000fe200078e0234 */
[----:B------:R-:W-:Y:S01]  /*13cc0*/  ULDC.64 UR4, c[0x0][0xaa0] ;  /* 0x0002a80000047ab9 */ /* 0x000fe20000000a00 */
[----:B------:R-:W1:Y:S01]  /*13cd0*/  SHFL.IDX PT, R41, R10, RZ, 0x1c1f ;  /* 0x001c1fff0a297589 */ /* 0x000e6200000e0000 */
[----:B------:R-:W-:Y:S01]  /*13ce0*/  LOP3.LUT P0, RZ, R15, 0x3, RZ, 0xc0, !PT ;  /* 0x000000030fff7812 */ /* 0x000fe2000780c0ff */
[----:B------:R-:W-:Y:S02]  /*13cf0*/  IMAD.X R9, RZ, RZ, R25, P2 ;  /* 0x000000ffff097224 */ /* 0x000fe400010e0619 */
[----:B------:R-:W-:Y:S01]  /*13d00*/  SHFL.IDX PT, R42, R6, 0x1, 0x1c1f ;  /* 0x003c1f00062a7f89 */ /* 0x000fe200000e0000 */
[----:B------:R-:W-:-:S03]  /*13d10*/  ISETP.GE.OR P2, PT, R14, R39, P0 ;  /* 0x000000270e00720c */ /* 0x000fc60000746670 */
[----:B------:R-:W2:Y:S01]  /*13d20*/  SHFL.IDX PT, R43, R10, 0x1, 0x1c1f ;  /* 0x003c1f000a2b7f89 */ /* 0x000ea200000e0000 */
[----:B------:R-:W-:Y:S02]  /*13d30*/  VIADD R4, R14, 0x8 ;  /* 0x000000080e047836 */ /* 0x000fe40000000000 */
[----:B------:R-:W-:-:S03]  /*13d40*/  IMAD R37, R37, UR4, RZ ;  /* 0x0000000425257c24 */ /* 0x000fc6000f8e02ff */
[----:B------:R-:W-:-:S04]  /*13d50*/  ISETP.GE.OR P0, PT, R4, R39, P0 ;  /* 0x000000270400720c */ /* 0x000fc80000706670 */
[----:B-1----:R1:W-:Y:S02]  /*13d60*/  @!P2 ST.E desc[UR42][R40.64], R3 ;  /* 0x000000032800a985 */ /* 0x0023e4000c10192a */
[C---:B-1----:R-:W-:Y:S02]  /*13d70*/  IMAD R41, R36.reuse, UR5, R37 ;  /* 0x0000000524297c24 */ /* 0x042fe4000f8e0225 */
[----:B------:R-:W-:Y:S01]  /*13d80*/  IMAD.WIDE.U32 R36, R36, UR4, RZ ;  /* 0x0000000424247c25 */ /* 0x000fe2000f8e00ff */
[----:B------:R-:W-:-:S03]  /*13d90*/  ULDC.64 UR4, c[0x0][0xae8] ;  /* 0x0002ba0000047ab9 */ /* 0x000fc60000000a00 */
[----:B------:R-:W-:Y:S02]  /*13da0*/  IMAD R21, R21, UR4, RZ ;  /* 0x0000000415157c24 */ /* 0x000fe4000f8e02ff */
[----:B------:R-:W-:Y:S01]  /*13db0*/  IMAD.IADD R37, R37, 0x1, R41 ;  /* 0x0000000125257824 */ /* 0x000fe200078e0229 */
[----:B--2---:R1:W-:Y:S01]  /*13dc0*/  @!P0 ST.E desc[UR42][R42.64], R20 ;  /* 0x000000142a008985 */ /* 0x0043e2000c10192a */
[C---:B------:R-:W-:Y:S02]  /*13dd0*/  IMAD R41, R46.reuse, UR5, R21 ;  /* 0x000000052e297c24 */ /* 0x040fe4000f8e0215 */
[----:B------:R-:W-:Y:S02]  /*13de0*/  IMAD R3, R47, 0x60, R44 ;  /* 0x000000602f037824 */ /* 0x000fe400078e022c */
[----:B------:R0:W5:Y:S01]  /*13df0*/  LDL R47, [R1+0x64] ;  /* 0x00006400012f7983 */ /* 0x0001620000100800 */
[----:B-1----:R-:W-:-:S03]  /*13e00*/  IMAD.WIDE.U32 R20, R46, UR4, R36 ;  /* 0x000000042e147c25 */ /* 0x002fc6000f8e0024 */
[----:B------:R0:W5:Y:S01]  /*13e10*/  LDL R43, [R1+0x68] ;  /* 0x00006800012b7983 */ /* 0x0001620000100800 */
[----:B------:R-:W1:Y:S01]  /*13e20*/  @P1 LDC R42, c[0x0][0xbf0] ;  /* 0x0002fc00ff2a1b82 */ /* 0x000e620000000800 */
[----:B------:R-:W-:Y:S01]  /*13e30*/  LOP3.LUT R8, R13, 0x180, RZ, 0xc0, !PT ;  /* 0x000001800d087812 */ /* 0x000fe200078ec0ff */
[----:B------:R-:W-:Y:S01]  /*13e40*/  IMAD.IADD R40, R52, 0x1, R3 ;  /* 0x0000000134287824 */ /* 0x000fe200078e0203 */
[----:B------:R0:W5:Y:S01]  /*13e50*/  LDL R46, [R1+0x84] ;  /* 0x00008400012e7983 */ /* 0x0001620000100800 */
[----:B------:R-:W-:Y:S01]  /*13e60*/  IADD3 R27, P5, R24, 0x4800, RZ ;  /* 0x00004800181b7810 */ /* 0x000fe20007fbe0ff */
[----:B------:R-:W-:Y:S01]  /*13e70*/  ULDC.64 UR4, c[0x0][0xaf0] ;  /* 0x0002bc0000047ab9 */ /* 0x000fe20000000a00 */
[----:B------:R-:W-:Y:S02]  /*13e80*/  SHF.R.U64 R8, R8, 0x3, RZ ;  /* 0x0000000308087819 */ /* 0x000fe400000012ff */
[----:B------:R-:W-:Y:S02]  /*13e90*/  IADD3 R29, P4, R24, 0x6000, RZ ;  /* 0x00006000181d7810 */ /* 0x000fe40007f9e0ff */
[----:B------:R-:W-:-:S02]  /*13ea0*/  LOP3.LUT R8, R8, R13, RZ, 0x3c, !PT ;  /* 0x0000000d08087212 */ /* 0x000fc400078e3cff */
[----:B------:R-:W-:Y:S01]  /*13eb0*/  IADD3 R13, P6, R24, 0x3000, RZ ;  /* 0x00003000180d7810 */ /* 0x000fe20007fde0ff */
[----:B------:R-:W-:Y:S01]  /*13ec0*/  @P1 IMAD.HI.U32 R3, R40, R45, RZ ;  /* 0x0000002d28031227 */ /* 0x000fe200078e00ff */
[C---:B------:R-:W-:Y:S02]  /*13ed0*/  IADD3 R7, P3, R24.reuse, 0x7800, RZ ;  /* 0x0000780018077810 */ /* 0x040fe40007f7e0ff */
[----:B------:R-:W-:Y:S01]  /*13ee0*/  LOP3.LUT R12, R13, 0x180, RZ, 0xc0, !PT ;  /* 0x000001800d0c7812 */ /* 0x000fe200078ec0ff */
[----:B------:R-:W-:Y:S01]  /*13ef0*/  IMAD.IADD R21, R21, 0x1, R41 ;  /* 0x0000000115157824 */ /* 0x000fe200078e0229 */
[----:B------:R-:W-:Y:S02]  /*13f00*/  LOP3.LUT R26, R27, 0x180, RZ, 0xc0, !PT ;  /* 0x000001801b1a7812 */ /* 0x000fe400078ec0ff */
[----:B------:R-:W-:Y:S02]  /*13f10*/  LOP3.LUT R28, R29, 0x180, RZ, 0xc0, !PT ;  /* 0x000001801d1c7812 */ /* 0x000fe400078ec0ff */
[----:B------:R-:W-:Y:S01]  /*13f20*/  LOP3.LUT R5, R24, 0x180, RZ, 0xc0, !PT ;  /* 0x0000018018057812 */ /* 0x000fe200078ec0ff */
[----:B------:R-:W-:Y:S01]  /*13f30*/  IMAD.MOV.U32 R37, RZ, RZ, R40 ;  /* 0x000000ffff257224 */ /* 0x000fe200078e0028 */
[----:B------:R-:W-:Y:S01]  /*13f40*/  LOP3.LUT R6, R7, 0x180, RZ, 0xc0, !PT ;  /* 0x0000018007067812 */ /* 0x000fe200078ec0ff */
[----:B------:R-:W-:Y:S01]  /*13f50*/  IMAD R41, R38, UR4, RZ ;  /* 0x0000000426297c24 */ /* 0x000fe2000f8e02ff */
[----:B-1----:R-:W-:Y:S01]  /*13f60*/  @P1 SHF.R.U32.HI R37, RZ, R42, R3 ;  /* 0x0000002aff251219 */ /* 0x002fe20000011603 */
[----:B------:R-:W5:Y:S01]  /*13f70*/  LD.E.128 R8, desc[UR42][R8.64] ;  /* 0x0000002a08087980 */ /* 0x000f62000c101d00 */
[----:B------:R-:W-:-:S02]  /*13f80*/  SHF.R.U64 R12, R12, 0x3, RZ ;  /* 0x000000030c0c7819 */ /* 0x000fc400000012ff */
[----:B------:R-:W-:Y:S02]  /*13f90*/  SHF.R.U64 R26, R26, 0x3, RZ ;  /* 0x000000031a1a7819 */ /* 0x000fe400000012ff */
[----:B------:R-:W-:Y:S02]  /*13fa0*/  SHF.R.U64 R28, R28, 0x3, RZ ;  /* 0x000000031c1c7819 */ /* 0x000fe400000012ff */
        /* <DEDUP_REMOVED lines=64> */
.L_x_12807:
[----:B------:R-:W-:Y:S05]  /*143b0*/  BSYNC B1 ;  /* 0x0000000000017941 */ /* 0x000fea0003800000 */
.L_x_12806:
        /* <DEDUP_REMOVED lines=19> */
.L_x_12804:
        /* <DEDUP_REMOVED lines=19> */
[----:B--2---:R-:W-:Y:S01]  /*14620*/  ISETP.NE.AND P2, PT, R25, 0x1, PT ;  /* 0x000000011900780c */ /* 0x004fe20003f45270 */
[----:B---3--:R-:W-:-:S12]  /*14630*/  VIADD R30, R7, 0xffffff80 ;  /* 0xffffff80071e7836 */ /* 0x008fd80000000000 */
[----:B------:R-:W2:Y:S01]  /*14640*/  @P2 LDC R27, c[0x0][0xbec] ;  /* 0x0002fb00ff1b2b82 */ /* 0x000ea20000000800 */
[----:B------:R-:W-:Y:S01]  /*14650*/  ISETP.GE.AND P3, PT, R30, 0xc0, PT ;  /* 0x000000c01e00780c */ /* 0x000fe20003f66270 */
[----:B0-----:R-:W-:-:S12]  /*14660*/  @P1 BRA `(.L_x_12809) ;  /* 0x0000000000101947 */ /* 0x001fd80003800000 */
[----:B------:R-:W-:Y:S05]  /*14670*/  @!P0 BRA `(.L_x_12809) ;  /* 0x00000000000c8947 */ /* 0x000fea0003800000 */
[----:B------:R-:W3:Y:S04]  /*14680*/  LDG.E R5, desc[UR42][R2.64] ;  /* 0x0000002a02057981 */ /* 0x000ee8000c1e1900 */
[----:B-----5:R-:W3:Y:S02]  /*14690*/  LDG.E R0, desc[UR42][R2.64+0x4] ;  /* 0x0000042a02007981 */ /* 0x020ee4000c1e1900 */
[----:B---3--:R-:W-:-:S07]  /*146a0*/  IMAD.IADD R0, R0, 0x1, -R5 ;  /* 0x0000000100007824 */ /* 0x008fce00078e0a05 */
.L_x_12809:
        /* <DEDUP_REMOVED lines=11> */
[----:B------:R-:W-:Y:S01]  /*14760*/  IADD3 R8, R28, -0x80, R7 ;  /* 0xffffff801c087810 */ /* 0x000fe20007ffe007 */
[----:B0-----:R-:W-:-:S05]  /*14770*/  IMAD R2, R0, R9, RZ ;  /* 0x0000000900027224 */ /* 0x001fca00078e02ff */
        /* <DEDUP_REMOVED lines=35> */
.L_x_12811:
[----:B------:R-:W-:Y:S05]  /*149b0*/  BSYNC B1 ;  /* 0x0000000000017941 */ /* 0x000fea0003800000 */
.L_x_12810:
        /* <DEDUP_REMOVED lines=69> */
.L_x_12813:
[----:B------:R-:W-:Y:S05]  /*14e10*/  BSYNC B1 ;  /* 0x0000000000017941 */ /* 0x000fea0003800000 */
.L_x_12812:
        /* <DEDUP_REMOVED lines=17> */
.L_x_12808:
[----:B------:R-:W-:Y:S05]  /*14f30*/  BSYNC B0 ;  /* 0x0000000000007941 */ /* 0x000fea0003800000 */
.L_x_12803:
[----:B------:R-:W-:Y:S02]  /*14f40*/  ULDC UR4, c[0x0][0xc3c] ;  /* 0x00030f0000047ab9 */ /* 0x000fe40000000800 */
[----:B-1----:R-:W-:-:S13]  /*14f50*/  ISETP.GE.AND P0, PT, R155, UR4, PT ;  /* 0x000000049b007c0c */ /* 0x002fda000bf06270 */
[----:B------:R-:W-:Y:S05]  /*14f60*/  @!P0 BRA `(.L_x_12814) ;  /* 0xfffffec000848947 */ /* 0x000fea000383ffff */
[----:B------:R-:W-:Y:S05]  /*14f70*/  BRA `(.L_x_12679) ;  /* 0x0000007400947947 */ /* 0x000fea0003800000 */
.L_x_12677:
        /* <DEDUP_REMOVED lines=56> */
.L_x_12820:
        /* <DEDUP_REMOVED lines=12> */
.L_x_12819:
[----:B------:R-:W-:Y:S05]  /*153c0*/  BSYNC B0 ;  /* 0x0000000000007941 */ /* 0x000fea0003800000 */
.L_x_12818:
        /* <DEDUP_REMOVED lines=21> */
.L_x_12816:
        /* <DEDUP_REMOVED lines=21> */
.L_x_12821:
        /* <DEDUP_REMOVED lines=55> */
.L_x_12817:
[----:B------:R-:W-:Y:S02]  /*159e0*/  IMAD.MOV.U32 R17, RZ, RZ, RZ ;  /* 0x000000ffff117224 */ /* 0x000fe400078e00ff */
[----:B------:R-:W-:Y:S02]  /*159f0*/  IMAD.U32 R16, RZ, RZ, UR6 ;  /* 0x00000006ff107e24 */ /* 0x000fe4000f8e00ff */
[----:B------:R-:W-:-:S07]  /*15a00*/  IMAD.MOV.U32 R18, RZ, RZ, RZ ;  /* 0x000000ffff127224 */ /* 0x000fce00078e00ff */
.L_x_12822:
[----:B------:R-:W-:-:S13]  /*15a10*/  ISETP.NE.AND P0, PT, R5, RZ, PT ;  /* 0x000000ff0500720c */ /* 0x000fda0003f05270 */
[----:B------:R-:W0:Y:S01]  /*15a20*/  @!P0 S2R R3, SR_CgaCtaId ;  /* 0x0000000000038919 */ /* 0x000e220000008800 */
[----:B------:R-:W-:-:S04]  /*15a30*/  @!P0 MOV R2, 0x400 ;  /* 0x0000040000028802 */ /* 0x000fc80000000f00 */
[----:B0-----:R-:W-:-:S05]  /*15a40*/  @!P0 LEA R2, R3, R2, 0x18 ;  /* 0x0000000203028211 */ /* 0x001fca00078ec0ff */
[----:B------:R2:W-:Y:S01]  /*15a50*/  @!P0 STS.128 [R2+0x19cd0], R16 ;  /* 0x019cd01002008388 */ /* 0x0005e20000000c00 */
[----:B------:R-:W-:Y:S06]  /*15a60*/  BAR.ARV 0x5, 0x200 ;  /* 0x0148000000007b1d */ /* 0x000fec0000002000 */
.L_x_12815:
        /* <DEDUP_REMOVED lines=67> */
.L_x_12941:
[----:B01--4-:R-:W0:Y:S02]  /*15ea0*/  LDC.64 R2, c[0x0][0xc88] ;  /* 0x00032200ff027b82 */ /* 0x013e240000000a00 */
[----:B0-----:R-:W-:-:S05]  /*15eb0*/  IMAD.WIDE R2, R19, 0x4, R2 ;  /* 0x0000000413027825 */ /* 0x001fca00078e0202 */
[----:B--2---:R-:W2:Y:S01]  /*15ec0*/  LDG.E R26, desc[UR42][R2.64] ;  /* 0x0000002a021a7981 */ /* 0x004ea2000c1e1900 */
        /* <DEDUP_REMOVED lines=16> */
[----:B------:R-:W-:Y:S01]  /*15fd0*/  IADD3 R4, P3, R13, UR4, RZ ;  /* 0x000000040d047c10 */ /* 0x000fe2000ff7e0ff */
[----:B0-----:R-:W-:Y:S01]  /*15fe0*/  IMAD.MOV.U32 R0, RZ, RZ, RZ ;  /* 0x000000ffff007224 */ /* 0x001fe200078e00ff */
[----:B------:R-:W-:Y:S01]  /*15ff0*/  ISETP.NE.AND.EX P0, PT, RZ, UR5, PT, P0 ;  /* 0x00000005ff007c0c */ /* 0x000fe2000bf05300 */
[----:B------:R-:W-:Y:S01]  /*16000*/  STL [R1+0xc], R13 ;  /* 0x00000c0d01007387 */ /* 0x000fe20000100800 */
[----:B------:R-:W-:Y:S02]  /*16010*/  IADD3.X R5, R12, UR5, RZ, P3, !PT ;  /* 0x000000050c057c10 */ /* 0x000fe40009ffe4ff */
[----:B------:R-:W-:Y:S01]  /*16020*/  ISETP.NE.U32.AND P2, PT, RZ, UR8, PT ;  /* 0x00000008ff007c0c */ /* 0x000fe2000bf45070 */
[----:B------:R-:W-:Y:S01]  /*16030*/  STL [R1+0x18], R12 ;  /* 0x0000180c01007387 */ /* 0x000fe20000100800 */
[----:B------:R-:W-:Y:S01]  /*16040*/  ISETP.NE.U32.AND P1, PT, RZ, UR6, PT ;  /* 0x00000006ff007c0c */ /* 0x000fe2000bf25070 */
[----:B-1----:R-:W-:Y:S01]  /*16050*/  IMAD.MOV.U32 R3, RZ, RZ, RZ ;  /* 0x000000ffff037224 */ /* 0x002fe200078e00ff */
[----:B------:R-:W-:Y:S01]  /*16060*/  ISETP.NE.AND.EX P2, PT, RZ, UR9, PT, P2 ;  /* 0x00000009ff007c0c */ /* 0x000fe2000bf45320 */
[----:B------:R-:W-:Y:S01]  /*16070*/  ULDC UR4, c[0x0][0x288] ;  /* 0x0000a20000047ab9 */ /* 0x000fe20000000800 */
[----:B------:R-:W-:-:S02]  /*16080*/  ISETP.NE.AND.EX P1, PT, RZ, UR7, PT, P1 ;  /* 0x00000007ff007c0c */ /* 0x000fc4000bf25310 */
[----:B------:R-:W-:Y:S01]  /*16090*/  IADD3 R6, P4, R13, UR6, RZ ;  /* 0x000000060d067c10 */ /* 0x000fe2000ff9e0ff */
[----:B------:R-:W3:Y:S03]  /*160a0*/  @P0 LDG.E R0, desc[UR42][R4.64] ;  /* 0x0000002a04000981 */ /* 0x000ee6000c1e1900 */
[----:B------:R-:W-:-:S05]  /*160b0*/  IADD3.X R7, R12, UR7, RZ, P4, !PT ;  /* 0x000000070c077c10 */ /* 0x000fca000a7fe4ff */
[----:B------:R-:W-:Y:S02]  /*160c0*/  @P2 IADD3 R8, P3, R13, UR8, RZ ;  /* 0x000000080d082c10 */ /* 0x000fe4000ff7e0ff */
[----:B------:R0:W5:Y:S02]  /*160d0*/  @P1 LDG.E R3, desc[UR42][R6.64] ;  /* 0x0000002a06031981 */ /* 0x000164000c1e1900 */
[----:B------:R-:W-:Y:S02]  /*160e0*/  @P2 IADD3.X R9, R12, UR9, RZ, P3, !PT ;  /* 0x000000090c092c10 */ /* 0x000fe40009ffe4ff */
        /* <DEDUP_REMOVED lines=22> */
.L_x_12824:
[----:B------:R-:W-:Y:S01]  /*16250*/  IMAD.MOV.U32 R10, RZ, RZ, R26 ;  /* 0x000000ffff0a7224 */ /* 0x000fe200078e001a */
[----:B------:R-:W-:Y:S02]  /*16260*/  ULDC.64 UR4, c[0x0][0xa20] ;  /* 0x0002880000047ab9 */ /* 0x000fe40000000a00 */
[----:B------:R-:W-:Y:S02]  /*16270*/  ISETP.NE.U32.AND P0, PT, RZ, UR4, PT ;  /* 0x00000004ff007c0c */ /* 0x000fe4000bf05070 */
[----:B------:R2:W-:Y:S02]  /*16280*/  STL [R1+0x8], R10 ;  /* 0x0000080a01007387 */ /* 0x0005e40000100800 */
[----:B------:R-:W-:-:S13]  /*16290*/  ISETP.NE.AND.EX P0, PT, RZ, UR5, PT, P0 ;  /* 0x00000005ff007c0c */ /* 0x000fda000bf05300 */
[----:B--2---:R-:W-:Y:S05]  /*162a0*/  @!P0 BRA `(.L_x_12825) ;  /* 0x0000000000108947 */ /* 0x004fea0003800000 */
[----:B------:R-:W-:-:S04]  /*162b0*/  IADD3 R4, P0, R13, UR4, RZ ;  /* 0x000000040d047c10 */ /* 0x000fc8000ff1e0ff */
[----:B------:R-:W-:-:S05]  /*162c0*/  IADD3.X R5, R12, UR5, RZ, P0, !PT ;  /* 0x000000050c057c10 */ /* 0x000fca00087fe4ff */
[----:B------:R2:W5:Y:S01]  /*162d0*/  LDG.E R2, desc[UR42][R4.64] ;  /* 0x0000002a04027981 */ /* 0x000562000c1e1900 */
[----:B------:R-:W-:Y:S05]  /*162e0*/  BRA `(.L_x_12826) ;  /* 0x0000000000247947 */ /* 0x000fea0003800000 */
.L_x_12825:
        /* <DEDUP_REMOVED lines=9> */
.L_x_12826:
[----:B--2---:R-:W2:Y:S01]  /*16380*/  @P1 LDG.E R4, desc[UR42][R6.64] ;  /* 0x0000002a06041981 */ /* 0x004ea2000c1e1900 */
[----:B------:R-:W3:Y:S03]  /*16390*/  LDC R5, c[0x0][0x448] ;  /* 0x00011200ff057b82 */ /* 0x000ee60000000800 */
[----:B0-----:R0:W2:Y:S01]  /*163a0*/  @P1 LDG.E R6, desc[UR42][R6.64+0x4] ;  /* 0x0000042a06061981 */ /* 0x0010a2000c1e1900 */
[----:B-----5:R-:W-:Y:S01]  /*163b0*/  IMAD.IADD R2, R2, 0x1, -R11 ;  /* 0x0000000102027824 */ /* 0x020fe200078e0a0b */
[----:B------:R-:W-:Y:S01]  /*163c0*/  BSSY B0, `(.L_x_12827) ;  /* 0x0000169000007945 */ /* 0x000fe20003800000 */
[----:B---3--:R-:W-:-:S13]  /*163d0*/  ISETP.NE.AND P0, PT, R5, 0x1, PT ;  /* 0x000000010500780c */ /* 0x008fda0003f05270 */
[----:B------:R-:W3:Y:S08]  /*163e0*/  @P0 LDC R5, c[0x0][0x44c] ;  /* 0x00011300ff050b82 */ /* 0x000ef00000000800 */
[----:B0-----:R-:W0:Y:S01]  /*163f0*/  @P0 LDC R7, c[0x0][0x450] ;  /* 0x00011400ff070b82 */ /* 0x001e220000000800 */
[----:B--2---:R-:W-:Y:S02]  /*16400*/  @P1 IMAD.IADD R0, R6, 0x1, -R4 ;  /* 0x0000000106001824 */ /* 0x004fe400078e0a04 */
[----:B------:R-:W-:-:S04]  /*16410*/  IMAD R4, R17, 0xc0, RZ ;  /* 0x000000c011047824 */ /* 0x000fc800078e02ff */
[----:B------:R-:W-:-:S04]  /*16420*/  VIADD R4, R4, 0xbf ;  /* 0x000000bf04047836 */ /* 0x000fc80000000000 */
[----:B---3--:R-:W-:-:S05]  /*16430*/  @P0 IMAD.HI.U32 R5, R4, R5, RZ ;  /* 0x0000000504050227 */ /* 0x008fca00078e00ff */
[----:B0-----:R-:W-:Y:S01]  /*16440*/  @P0 SHF.R.U32.HI R4, RZ, R7, R5 ;  /* 0x00000007ff040219 */ /* 0x001fe20000011605 */
[----:B------:R-:W-:-:S04]  /*16450*/  IMAD.IADD R7, R2, 0x1, R0 ;  /* 0x0000000102077824 */ /* 0x000fc800078e0200 */
        /* <DEDUP_REMOVED lines=16> */
[----:B------:R-:W-:-:S05]  /*16560*/  SHF.R.U32.HI R2, RZ, 0x7, R2 ;  /* 0x00000007ff027819 */ /* 0x000fca0000011602 */
[----:B-1----:R-:W-:-:S06]  /*16570*/  IMAD.MOV.U32 R9, RZ, RZ, R2 ;  /* 0x000000ffff097224 */ /* 0x002fcc00078e0002 */
        /* <DEDUP_REMOVED lines=14> */
.L_x_12989:
[----:B-1----:R-:W-:Y:S02]  /*16660*/  ISETP.NE.AND P0, PT, R14, RZ, PT ;  /* 0x000000ff0e00720c */ /* 0x002fe40003f05270 */
[----:B------:R-:W-:-:S11]  /*16670*/  PLOP3.LUT P6, PT, PT, PT, PT, 0x8, 0x0 ;  /* 0x000000000000781c */ /* 0x000fd60003fce170 */
[----:B------:R-:W-:Y:S05]  /*16680*/  @P0 BRA `(.L_x_12830) ;  /* 0x00000000000c0947 */ /* 0x000fea0003800000 */
[----:B------:R-:W-:-:S03]  /*16690*/  UMOV UR4, 0xffffffff ;  /* 0xffffffff00047882 */ /* 0x000fc60000000000 */
[----:B------:R-:W-:Y:S05]  /*166a0*/  BRA.DIV UR4, `(.L_x_12831) ;  /* 0x0000006a04a87947 */ /* 0x000fea000b800000 */
[----:B------:R-:W-:-:S13]  /*166b0*/  ELECT P6, URZ, PT ;  /* 0x00000000003f782f */ /* 0x000fda00038c0000 */
.L_x_12830:
        /* <DEDUP_REMOVED lines=9> */
.L_x_12992:
[----:B------:R-:W-:Y:S05]  /*16750*/  BSYNC B1 ;  /* 0x0000000000017941 */ /* 0x000fea0003800000 */
.L_x_12832:
[----:B------:R-:W-:Y:S04]  /*16760*/  BSSY B1, `(.L_x_12834) ;  /* 0x000008c000017945 */ /* 0x000fe80003800000 */
[----:B------:R-:W-:Y:S05]  /*16770*/  @!P6 BRA `(.L_x_12835) ;  /* 0x000000080028e947 */ /* 0x000fea0003800000 */
[----:B------:R-:W2:Y:S01]  /*16780*/  LDL R6, [R1+0x4] ;  /* 0x0000040001067983 */ /* 0x000ea20000100800 */
        /* <DEDUP_REMOVED lines=8> */
.L_x_12993:
[----:B------:R-:W-:Y:S05]  /*16810*/  BSYNC B2 ;  /* 0x0000000000027941 */ /* 0x000fea0003800000 */
.L_x_12836:
        /* <DEDUP_REMOVED lines=9> */
.L_x_12839:
[----:B------:R-:W-:Y:S05]  /*168b0*/  BSYNC B2 ;  /* 0x0000000000027941 */ /* 0x000fea0003800000 */
.L_x_12838:
        /* <DEDUP_REMOVED lines=12> */
.L_x_12840:
        /* <DEDUP_REMOVED lines=16> */
.L_x_12841:
        /* <DEDUP_REMOVED lines=16> */
.L_x_12842:
        /* <DEDUP_REMOVED lines=13> */
.L_x_12994:
[----:B------:R-:W-:Y:S05]  /*16c50*/  BSYNC B2 ;  /* 0x0000000000027941 */ /* 0x000fea0003800000 */
.L_x_12843:
        /* <DEDUP_REMOVED lines=11> */
.L_x_12846:
[----:B------:R-:W-:Y:S05]  /*16d10*/  BSYNC B2 ;  /* 0x0000000000027941 */ /* 0x000fea0003800000 */
.L_x_12845:
        /* <DEDUP_REMOVED lines=8> */
.L_x_12847:
        /* <DEDUP_REMOVED lines=15> */
.L_x_12848:
        /* <DEDUP_REMOVED lines=15> */
.L_x_12849:
        /* <DEDUP_REMOVED lines=10> */
.L_x_12835:
[----:B------:R-:W-:Y:S05]  /*17020*/  BSYNC B1 ;  /* 0x0000000000017941 */ /* 0x000fea0003800000 */
.L_x_12834:
[----:B------:R-:W2:Y:S01]  /*17030*/  LDL.LU R8, [R1+0x4] ;  /* 0x0000040001087983 */ /* 0x000ea20000300800 */
[----:B------:R-:W-:Y:S01]  /*17040*/  VIADD R28, R28, 0x1 ;  /* 0x000000011c1c7836 */ /* 0x000fe20000000000 */
[----:B------:R-:W-:Y:S01]  /*17050*/  PLOP3.LUT P0, PT, PT, PT, PT, 0x8, 0x0 ;  /* 0x000000000000781c */ /* 0x000fe20003f0e170 */
[----:B------:R-:W-:-:S03]  /*17060*/  VIADD R9, R9, 0xfffffffe ;  /* 0xfffffffe09097836 */ /* 0x000fc60000000000 */
[C---:B------:R-:W-:Y:S02]  /*17070*/  ISETP.NE.AND P1, PT, R28.reuse, 0x2, PT ;  /* 0x000000021c00780c */ /* 0x040fe40003f25270 */
[----:B------:R-:W-:Y:S02]  /*17080*/  ISETP.GE.AND P2, PT, R9, R2, PT ;  /* 0x000000020900720c */ /* 0x000fe40003f46270 */
[----:B0-----:R-:W-:Y:S02]  /*17090*/  SEL R4, RZ, 0x1, P1 ;  /* 0x00000001ff047807 */ /* 0x001fe40000800000 */
[----:B------:R-:W-:Y:S02]  /*170a0*/  SEL R28, R28, RZ, P1 ;  /* 0x000000ff1c1c7207 */ /* 0x000fe40000800000 */
[----:B--2---:R-:W-:-:S05]  /*170b0*/  LOP3.LUT R8, R8, R4, RZ, 0x3c, !PT ;  /* 0x0000000408087212 */ /* 0x004fca00078e3cff */
[----:B------:R0:W-:Y:S02]  /*170c0*/  STL [R1+0x4], R8 ;  /* 0x0000040801007387 */ /* 0x0001e40000100800 */
[----:B------:R-:W-:Y:S05]  /*170d0*/  @!P2 BRA `(.L_x_12828) ;  /* 0x00000008005ca947 */ /* 0x000fea0003800000 */
.L_x_12866:
[----:B------:R-:W-:Y:S05]  /*170e0*/  YIELD ;  /* 0x0000000000007946 */ /* 0x000fea0003800000 */
[----:B------:R-:W-:Y:S04]  /*170f0*/  BSSY B1, `(.L_x_12850) ;  /* 0x000008b000017945 */ /* 0x000fe80003800000 */
[----:B-1----:R-:W-:Y:S05]  /*17100*/  @!P6 BRA `(.L_x_12851) ;  /* 0x000000080024e947 */ /* 0x002fea0003800000 */
        /* <DEDUP_REMOVED lines=9> */
.L_x_12995:
[----:B------:R-:W-:Y:S05]  /*171a0*/  BSYNC B2 ;  /* 0x0000000000027941 */ /* 0x000fea0003800000 */
.L_x_12852:
        /* <DEDUP_REMOVED lines=9> */
.L_x_12855:
[----:B------:R-:W-:Y:S05]  /*17240*/  BSYNC B2 ;  /* 0x0000000000027941 */ /* 0x000fea0003800000 */
.L_x_12854:
        /* <DEDUP_REMOVED lines=11> */
.L_x_12856:
        /* <DEDUP_REMOVED lines=16> */
.L_x_12857:
        /* <DEDUP_REMOVED lines=16> */
.L_x_12858:
        /* <DEDUP_REMOVED lines=13> */
.L_x_12996:
[----:B------:R-:W-:Y:S05]  /*175d0*/  BSYNC B2 ;  /* 0x0000000000027941 */ /* 0x000fea0003800000 */
.L_x_12859:
        /* <DEDUP_REMOVED lines=11> */
.L_x_12862:
[----:B------:R-:W-:Y:S05]  /*17690*/  BSYNC B2 ;  /* 0x0000000000027941 */ /* 0x000fea0003800000 */
.L_x_12861:
        /* <DEDUP_REMOVED lines=8> */
.L_x_12863:
        /* <DEDUP_REMOVED lines=15> */
.L_x_12864:
        /* <DEDUP_REMOVED lines=15> */
.L_x_12865:
        /* <DEDUP_REMOVED lines=10> */
.L_x_12851:
[----:B------:R-:W-:Y:S05]  /*179a0*/  BSYNC B1 ;  /* 0x0000000000017941 */ /* 0x000fea0003800000 */
.L_x_12850:
        /* <DEDUP_REMOVED lines=10> */
.L_x_12828:
[----:B------:R-:W-:Y:S05]  /*17a50*/  BSYNC B0 ;  /* 0x0000000000007941 */ /* 0x000fea0003800000 */
.L_x_12827:
[----:B------:R-:W2:Y:S01]  /*17a60*/  LDC R0, c[0x0][0x448] ;  /* 0x00011200ff007b82 */ /* 0x000ea20000000800 */
[----:B------:R-:W-:Y:S07]  /*17a70*/  @!P0 WARPSYNC.ALL ;  /* 0x0000000000008948 */ /* 0x000fee0003800000 */
[----:B------:R-:W-:Y:S01]  /*17a80*/  @!P0 BAR.SYNC.DEFER_BLOCKING 0xc, 0x200 ;  /* 0x0308000000008b1d */ /* 0x000fe20000010000 */
[----:B--2---:R-:W-:Y:S01]  /*17a90*/  ISETP.NE.AND P1, PT, R0, 0x1, PT ;  /* 0x000000010000780c */ /* 0x004fe20003f25270 */
[----:B------:R-:W-:-:S04]  /*17aa0*/  IMAD.MOV.U32 R0, RZ, RZ, 0xc0 ;  /* 0x000000c0ff007424 */ /* 0x000fc800078e00ff */
[----:B------:R-:W-:-:S08]  /*17ab0*/  IMAD R0, R17, R0, 0xbf ;  /* 0x000000bf11007424 */ /* 0x000fd000078e0200 */
[----:B------:R-:W2:Y:S08]  /*17ac0*/  @P1 LDC R2, c[0x0][0x44c] ;  /* 0x00011300ff021b82 */ /* 0x000eb00000000800 */
[----:B------:R-:W3:Y:S01]  /*17ad0*/  @P1 LDC R3, c[0x0][0x450] ;  /* 0x00011400ff031b82 */ /* 0x000ee20000000800 */
[----:B--2---:R-:W-:-:S05]  /*17ae0*/  @P1 IMAD.HI.U32 R2, R0, R2, RZ ;  /* 0x0000000200021227 */ /* 0x004fca00078e00ff */
[----:B---3--:R-:W-:-:S05]  /*17af0*/  @P1 SHF.R.U32.HI R0, RZ, R3, R2 ;  /* 0x00000003ff001219 */ /* 0x008fca0000011602 */
[----:B------:R-:W-:-:S05]  /*17b00*/  IMAD.IADD R0, R21, 0x1, R0 ;  /* 0x0000000115007824 */ /* 0x000fca00078e0200 */
[----:B------:R-:W-:-:S04]  /*17b10*/  SHF.R.S32.HI R2, RZ, 0x1f, R0 ;  /* 0x0000001fff027819 */ /* 0x000fc80000011400 */
[----:B------:R-:W-:-:S04]  /*17b20*/  LEA.HI R2, R2, R0, RZ, 0x7 ;  /* 0x0000000002027211 */ /* 0x000fc800078f38ff */
[----:B------:R-:W-:-:S04]  /*17b30*/  SHF.R.S32.HI R2, RZ, 0x7, R2 ;  /* 0x00000007ff027819 */ /* 0x000fc80000011402 */
[----:B------:R-:W-:-:S04]  /*17b40*/  VIMNMX R4, R20, R2, PT ;  /* 0x0000000214047248 */ /* 0x000fc80003fe0100 */
[----:B------:R-:W-:Y:S01]  /*17b50*/  ISETP.GT.AND P0, PT, R4, RZ, PT ;  /* 0x000000ff0400720c */ /* 0x000fe20003f04270 */
[----:B------:R2:W-:-:S12]  /*17b60*/  STL [R1+0x34], R4 ;  /* 0x0000340401007387 */ /* 0x0005d80000100800 */
[----:B--2---:R-:W-:Y:S05]  /*17b70*/  @P0 BRA `(.L_x_12867) ;  /* 0x0000000000440947 */ /* 0x004fea0003800000 */
        /* <DEDUP_REMOVED lines=17> */
.L_x_12867:
        /* <DEDUP_REMOVED lines=20> */
.L_x_12870:
[----:B------:R-:W-:Y:S05]  /*17dd0*/  BSYNC B6 ;  /* 0x0000000000067941 */ /* 0x000fea0003800000 */
.L_x_12869:
        /* <DEDUP_REMOVED lines=11> */
[----:B0-----:R-:W-:Y:S01]  /*17e90*/  MOV R8, 0x70 ;  /* 0x0000007000087802 */ /* 0x001fe20000000f00 */
[----:B------:R-:W0:Y:S01]  /*17ea0*/  LDC.64 R2, c[0x4][R2] ;  /* 0x0100000002027b82 */ /* 0x000e220000000a00 */
[----:B------:R-:W-:Y:S02]  /*17eb0*/  IMAD.U32 R5, RZ, RZ, UR7 ;  /* 0x00000007ff057e24 */ /* 0x000fe4000f8e00ff */
[----:B------:R-:W-:Y:S02]  /*17ec0*/  IMAD.U32 R6, RZ, RZ, UR8 ;  /* 0x00000008ff067e24 */ /* 0x000fe4000f8e00ff */
[----:B-1----:R-:W-:-:S02]  /*17ed0*/  IMAD.U32 R7, RZ, RZ, UR9 ;  /* 0x00000009ff077e24 */ /* 0x002fc4000f8e00ff */
[----:B------:R-:W-:Y:S02]  /*17ee0*/  IMAD.U32 R10, RZ, RZ, UR4 ;  /* 0x00000004ff0a7e24 */ /* 0x000fe4000f8e00ff */
[----:B------:R-:W-:Y:S02]  /*17ef0*/  IMAD.U32 R11, RZ, RZ, UR5 ;  /* 0x00000005ff0b7e24 */ /* 0x000fe4000f8e00ff */
[----:B------:R-:W-:Y:S02]  /*17f00*/  IMAD.MOV.U32 R12, RZ, RZ, 0x1 ;  /* 0x00000001ff0c7424 */ /* 0x000fe400078e00ff */
[----:B------:R-:W-:-:S07]  /*17f10*/  IMAD.MOV.U32 R13, RZ, RZ, RZ ;  /* 0x000000ffff0d7224 */ /* 0x000fce00078e00ff */
[----:B------:R-:W-:-:S07]  /*17f20*/  LEPC R20, `(.L_x_12872) ;  /* 0x000000001014794e */ /* 0x000fce0000000000 */
[----:B0-----:R-:W-:Y:S05]  /*17f30*/  CALL.ABS.NOINC R2 ;  /* 0x0000000002007343 */ /* 0x001fea0003c00000 */
.L_x_12872:
[----:B------:R-:W-:Y:S05]  /*17f40*/  BSYNC B6 ;  /* 0x0000000000067941 */ /* 0x000fea0003800000 */
.L_x_12871:
        /* <DEDUP_REMOVED lines=20> */
.L_x_12874:
[----:B------:R-:W-:Y:S05]  /*18090*/  BSYNC B6 ;  /* 0x0000000000067941 */ /* 0x000fea0003800000 */
.L_x_12873:
        /* <DEDUP_REMOVED lines=19> */
.L_x_12876:
[----:B------:R-:W-:Y:S05]  /*181d0*/  BSYNC B6 ;  /* 0x0000000000067941 */ /* 0x000fea0003800000 */
.L_x_12875:
[----:B------:R-:W2:Y:S01]  /*181e0*/  LDL.LU R2, [R1+0xc] ;  /* 0x00000c0001027983 */ /* 0x000ea20000300800 */
[----:B------:R-:W-:Y:S01]  /*181f0*/  ULDC.64 UR4, c[0x0][0x9f8] ;  /* 0x00027e0000047ab9 */ /* 0x000fe20000000a00 */
[----:B------:R-:W3:Y:S02]  /*18200*/  LDC R6, c[0x0][0x430] ;  /* 0x00010c00ff067b82 */ /* 0x000ee40000000800 */
[----:B------:R-:W4:Y:S04]  /*18210*/  LDL.LU R0, [R1+0x18] ;  /* 0x0000180001007983 */ /* 0x000f280000300800 */
[----:B------:R-:W3:Y:S01]  /*18220*/  LDL R11, [R1+0x8] ;  /* 0x00000800010b7983 */ /* 0x000ee20000100800 */
[----:B------:R-:W-:-:S03]  /*18230*/  ISETP.NE.U32.AND P0, PT, RZ, UR4, PT ;  /* 0x00000004ff007c0c */ /* 0x000fc6000bf05070 */
[----:B-1----:R-:W3:Y:S01]  /*18240*/  LDL R7, [R1+0x34] ;  /* 0x0000340001077983 */ /* 0x002ee20000100800 */
[----:B------:R-:W-:-:S03]  /*18250*/  ISETP.NE.AND.EX P0, PT, RZ, UR5, PT, P0 ;  /* 0x00000005ff007c0c */ /* 0x000fc6000bf05300 */
[----:B------:R-:W3:Y:S04]  /*18260*/  LDL R5, [R1+0x14] ;  /* 0x0000140001057983 */ /* 0x000ee80000100800 */
[----:B------:R-:W3:Y:S01]  /*18270*/  LDL R21, [R1+0x30] ;  /* 0x0000300001157983 */ /* 0x000ee20000100800 */
[----:B------:R-:W1:Y:S05]  /*18280*/  S2R R20, SR_TID.X ;  /* 0x0000000000147919 */ /* 0x000e6a0000002100 */
[----:B--2---:R-:W-:-:S04]  /*18290*/  @P0 IADD3 R2, P1, R2, UR4, RZ ;  /* 0x0000000402020c10 */ /* 0x004fc8000ff3e0ff */
[----:B----4-:R-:W-:-:S05]  /*182a0*/  @P0 IADD3.X R3, R0, UR5, RZ, P1, !PT ;  /* 0x0000000500030c10 */ /* 0x010fca0008ffe4ff */
[----:B---3--:R2:W3:Y:S01]  /*182b0*/  @P0 LDG.E R11, desc[UR42][R2.64] ;  /* 0x0000002a020b0981 */ /* 0x0084e2000c1e1900 */
[----:B------:R-:W4:Y:S01]  /*182c0*/  S2R R0, SR_TID.X ;  /* 0x0000000000007919 */ /* 0x000f220000002100 */
[----:B------:R-:W-:Y:S02]  /*182d0*/  ISETP.NE.AND P1, PT, R6, 0x1, PT ;  /* 0x000000010600780c */ /* 0x000fe40003f25270 */
[----:B-1----:R-:W-:-:S11]  /*182e0*/  LOP3.LUT R20, R20, 0x7f, RZ, 0xc0, !PT ;  /* 0x0000007f14147812 */ /* 0x002fd600078ec0ff */
[----:B--2---:R-:W1:Y:S01]  /*182f0*/  @P1 LDC R3, c[0x0][0x434] ;  /* 0x00010d00ff031b82 */ /* 0x004e620000000800 */
[----:B------:R-:W-:-:S07]  /*18300*/  SHF.R.U32.HI R20, RZ, 0x1, R20 ;  /* 0x00000001ff147819 */ /* 0x000fce0000011614 */
[----:B------:R-:W2:Y:S01]  /*18310*/  @P1 LDC R4, c[0x0][0x438] ;  /* 0x00010e00ff041b82 */ /* 0x000ea20000000800 */
[----:B------:R-:W-:Y:S01]  /*18320*/  LEA R10, R7, 0xffffff80, 0x7 ;  /* 0xffffff80070a7811 */ /* 0x000fe200078e38ff */
[----:B----4-:R-:W-:-:S05]  /*18330*/  IMAD.SHL.U32 R0, R0, 0x40, RZ ;  /* 0x0000004000007824 */ /* 0x010fca00078e00ff */
[----:B------:R-:W-:-:S04]  /*18340*/  LOP3.LUT R0, R0, 0x40, RZ, 0xc0, !PT ;  /* 0x0000004000007812 */ /* 0x000fc800078ec0ff */
[----:B------:R-:W-:-:S05]  /*18350*/  LOP3.LUT R0, R10, R20, R0, 0xfe, !PT ;  /* 0x000000140a007212 */ /* 0x000fca00078efe00 */
[----:B------:R-:W-:-:S04]  /*18360*/  IMAD.IADD R2, R0, 0x1, R5 ;  /* 0x0000000100027824 */ /* 0x000fc800078e0205 */
[----:B-1----:R-:W-:Y:S01]  /*18370*/  @P1 IMAD.HI.U32 R3, R2, R3, RZ ;  /* 0x0000000302031227 */ /* 0x002fe200078e00ff */
[----:B------:R-:W-:Y:S01]  /*18380*/  LOP3.LUT R23, R23, 0xfffffffb, RZ, 0xc0, !PT ;  /* 0xfffffffb17177812 */ /* 0x000fe200078ec0ff */
[----:B------:R-:W-:Y:S01]  /*18390*/  UMOV UR4, 0xffffffff ;  /* 0xffffffff00047882 */ /* 0x000fe20000000000 */
[----:B---3--:R1:W-:Y:S01]  /*183a0*/  @P0 STL [R1+0x8], R11 ;  /* 0x0000080b01000387 */ /* 0x0083e20000100800 */
[----:B------:R-:W-:Y:S01]  /*183b0*/  ISETP.GE.AND P0, PT, R0, R21, PT ;  /* 0x000000150000720c */ /* 0x000fe20003f06270 */
[----:B------:R-:W-:Y:S01]  /*183c0*/  IMAD.MOV.U32 R0, RZ, RZ, R2 ;  /* 0x000000ffff007224 */ /* 0x000fe200078e0002 */
[----:B--2---:R-:W-:Y:S02]  /*183d0*/  @P1 SHF.R.U32.HI R0, RZ, R4, R3 ;  /* 0x00000004ff001219 */ /* 0x004fe40000011603 */
[----:B------:R-:W-:Y:S01]  /*183e0*/  SHF.R.S32.HI R12, RZ, 0x1f, R11 ;  /* 0x0000001fff0c7819 */ /* 0x000fe2000001140b */
[----:B------:R-:W2:Y:S02]  /*183f0*/  LDC R4, c[0x0][0x2f4] ;  /* 0x0000bd00ff047b82 */ /* 0x000ea40000000800 */
[----:B------:R-:W-:-:S04]  /*18400*/  IMAD.MOV R5, RZ, RZ, -R0 ;  /* 0x000000ffff057224 */ /* 0x000fc800078e0a00 */
[----:B------:R-:W-:Y:S02]  /*18410*/  IMAD R5, R6, R5, R2 ;  /* 0x0000000506057224 */ /* 0x000fe400078e0202 */
[----:B------:R-:W3:Y:S01]  /*18420*/  @!P0 LDC.64 R2, c[0x0][0x428] ;  /* 0x00010a00ff028b82 */ /* 0x000ee20000000a00 */
[--C-:B------:R-:W-:Y:S01]  /*18430*/  @!P0 SHF.R.S32.HI R9, RZ, 0x1f, R0.reuse ;  /* 0x0000001fff098819 */ /* 0x100fe20000011400 */
[----:B0-----:R-:W-:-:S06]  /*18440*/  @!P0 IMAD.MOV.U32 R8, RZ, RZ, R0 ;  /* 0x000000ffff088224 */ /* 0x001fcc00078e0000 */
[----:B------:R-:W0:Y:S01]  /*18450*/  @!P0 LDC.64 R6, c[0x0][0x418] ;  /* 0x00010600ff068b82 */ /* 0x000e220000000a00 */
[----:B---3--:R-:W-:-:S04]  /*18460*/  @!P0 IMAD.WIDE.U32 R8, R11, R2, R8 ;  /* 0x000000020b088225 */ /* 0x008fc800078e0008 */
[----:B------:R-:W-:-:S04]  /*18470*/  @!P0 IMAD R2, R12, R2, RZ ;  /* 0x000000020c028224 */ /* 0x000fc800078e02ff */
[----:B------:R-:W-:Y:S02]  /*18480*/  @!P0 IMAD R0, R11, R3, R2 ;  /* 0x000000030b008224 */ /* 0x000fe400078e0202 */
[----:B-1----:R-:W1:Y:S01]  /*18490*/  S2R R11, SR_TID.X ;  /* 0x00000000000b7919 */ /* 0x002e620000002100 */
[C---:B0-----:R-:W-:Y:S01]  /*184a0*/  @!P0 LEA R6, P1, R8.reuse, R6, 0x2 ;  /* 0x0000000608068211 */ /* 0x041fe200078210ff */
[----:B------:R-:W-:Y:S01]  /*184b0*/  @!P0 IMAD.IADD R0, R9, 0x1, R0 ;  /* 0x0000000109008824 */ /* 0x000fe200078e0200 */
[----:B------:R0:W-:Y:S04]  /*184c0*/  STL [R1+0x18], R12 ;  /* 0x0000180c01007387 */ /* 0x0001e80000100800 */
[----:B------:R-:W-:Y:S01]  /*184d0*/  @!P0 LEA.HI.X R7, R8, R7, R0, 0x2, P1 ;  /* 0x0000000708078211 */ /* 0x000fe200008f1400 */
[----:B------:R-:W-:-:S02]  /*184e0*/  IMAD.U32 R0, RZ, RZ, UR39 ;  /* 0x00000027ff007e24 */ /* 0x000fc4000f8e00ff */
[----:B-1----:R-:W-:-:S05]  /*184f0*/  IMAD.SHL.U32 R13, R11, 0x10, RZ ;  /* 0x000000100b0d7824 */ /* 0x002fca00078e00ff */
[----:B------:R-:W-:-:S04]  /*18500*/  LOP3.LUT R13, R13, 0x10, RZ, 0xc0, !PT ;  /* 0x000000100d0d7812 */ /* 0x000fc800078ec0ff */
[C---:B--2---:R-:W-:Y:S02]  /*18510*/  ISETP.GE.AND P3, PT, R13.reuse, R4, PT ;  /* 0x000000040d00720c */ /* 0x044fe40003f66270 */
[----:B0-----:R-:W-:-:S04]  /*18520*/  LOP3.LUT R12, R13, 0x20, RZ, 0xfc, !PT ;  /* 0x000000200d0c7812 */ /* 0x001fc800078efcff */
[----:B------:R-:W-:Y:S01]  /*18530*/  ISETP.GE.AND P1, PT, R12, R4, PT ;  /* 0x000000040c00720c */ /* 0x000fe20003f26270 */
[----:B------:R-:W-:Y:S01]  /*18540*/  IMAD.MOV.U32 R3, RZ, RZ, RZ ;  /* 0x000000ffff037224 */ /* 0x000fe200078e00ff */
[----:B------:R-:W-:-:S05]  /*18550*/  ISETP.NE.AND P2, PT, R0, 0x3, PT ;  /* 0x000000030000780c */ /* 0x000fca0003f45270 */
[----:B------:R-:W-:Y:S01]  /*18560*/  @P3 LOP3.LUT R23, R23, 0x4, RZ, 0xfc, !PT ;  /* 0x0000000417173812 */ /* 0x000fe200078efcff */
[----:B------:R0:W5:Y:S03]  /*18570*/  @!P0 LDG.E R3, desc[UR42][R6.64] ;  /* 0x0000002a06038981 */ /* 0x000166000c1e1900 */
[----:B------:R-:W-:Y:S02]  /*18580*/  LOP3.LUT R23, R23, 0xfffffff7, RZ, 0xc0, !PT ;  /* 0xfffffff717177812 */ /* 0x000fe400078ec0ff */
[----:B------:R-:W-:Y:S02]  /*18590*/  LOP3.LUT R11, R13, 0x40, RZ, 0xfc, !PT ;  /* 0x000000400d0b7812 */ /* 0x000fe400078efcff */
[----:B------:R-:W-:Y:S02]  /*185a0*/  LOP3.LUT R23, R23, 0xfffffffd, RZ, 0xc0, !PT ;  /* 0xfffffffd17177812 */ /* 0x000fe400078ec0ff */
[----:B------:R-:W-:-:S02]  /*185b0*/  ISETP.GE.AND P0, PT, R11, R4, PT ;  /* 0x000000040b00720c */ /* 0x000fc40003f06270 */
[----:B------:R-:W-:-:S04]  /*185c0*/  @P1 LOP3.LUT R23, R23, 0x2, RZ, 0xfc, !PT ;  /* 0x0000000217171812 */ /* 0x000fc800078efcff */
[----:B------:R-:W-:-:S04]  /*185d0*/  @P2 LOP3.LUT R23, R23, 0x8, RZ, 0xfc, !PT ;  /* 0x0000000817172812 */ /* 0x000fc800078efcff */
[----:B------:R-:W-:-:S04]  /*185e0*/  LOP3.LUT R23, R23, 0xfffffffe, RZ, 0xc0, !PT ;  /* 0xfffffffe17177812 */ /* 0x000fc800078ec0ff */
[----:B------:R-:W-:Y:S01]  /*185f0*/  @P0 LOP3.LUT R23, R23, 0x1, RZ, 0xfc, !PT ;  /* 0x0000000117170812 */ /* 0x000fe200078efcff */
[----:B0-----:R-:W-:Y:S06]  /*18600*/  BRA.DIV UR4, `(.L_x_12877) ;  /* 0x0000004e04547947 */ /* 0x001fec000b800000 */
.L_x_12999:
[----:B------:R-:W-:-:S05]  /*18610*/  SHF.R.S32.HI R0, RZ, 0x1f, R18 ;  /* 0x0000001fff007819 */ /* 0x000fca0000011412 */
[----:B------:R0:W-:Y:S01]  /*18620*/  STL [R1+0xc], R0 ;  /* 0x00000c0001007387 */ /* 0x0001e20000100800 */
[----:B------:R-:W-:Y:S05]  /*18630*/  @!P2 BRA `(.L_x_12878) ;  /* 0x000000000004a947 */ /* 0x000fea0003800000 */
[----:B------:R-:W-:Y:S01]  /*18640*/  BPT.TRAP 0x1 ;  /* 0x000000040000795c */ /* 0x000fe20000300000 */
.L_x_12878:
        /* <DEDUP_REMOVED lines=8> */
.L_x_13000:
[----:B------:R-:W-:Y:S05]  /*186d0*/  BSYNC B0 ;  /* 0x0000000000007941 */ /* 0x000fea0003800000 */
.L_x_12879:
[----:B------:R-:W2:Y:S01]  /*186e0*/  LDL R8, [R1+0xc] ;  /* 0x00000c0001087983 */ /* 0x000ea20000100800 */
[----:B------:R-:W-:-:S03]  /*186f0*/  ULDC.64 UR4, c[0x0][0x328] ;  /* 0x0000ca0000047ab9 */ /* 0x000fc60000000a00 */
[----:B------:R-:W3:Y:S01]  /*18700*/  LDL R10, [R1+0x24] ;  /* 0x00002400010a7983 */ /* 0x000ee20000100800 */
[----:B0-----:R-:W-:Y:S01]  /*18710*/  IMAD R0, R20, UR4, RZ ;  /* 0x0000000414007c24 */ /* 0x001fe2000f8e02ff */
        /* <DEDUP_REMOVED lines=43> */
.L_x_13006:
        /* <DEDUP_REMOVED lines=16> */
.L_x_12882:
        /* <DEDUP_REMOVED lines=11> */
.L_x_12883:
[----:B------:R2:W-:Y:S01]  /*18b80*/  SYNCS.ARRIVE.TRANS64.A1T0 RZ, [R4+URZ+0x19c70], RZ ;  /* 0x019c70ff04ff79a7 */ /* 0x0005e2000810003f */
[----:B------:R-:W-:Y:S05]  /*18b90*/  @!P4 BRA `(.L_x_12884) ;  /* 0x000000000004c947 */ /* 0x000fea0003800000 */
[----:B------:R-:W-:Y:S01]  /*18ba0*/  BPT.TRAP 0x1 ;  /* 0x000000040000795c */ /* 0x000fe20000300000 */
.L_x_12884:
[----:B------:R-:W3:Y:S01]  /*18bb0*/  LDL R2, [R1+0x3c] ;  /* 0x00003c0001027983 */ /* 0x000ee20000100800 */
[----:B------:R-:W-:Y:S01]  /*18bc0*/  BSSY B0, `(.L_x_12885) ;  /* 0x0000003000007945 */ /* 0x000fe20003800000 */
[----:B---3--:R-:W3:Y:S03]  /*18bd0*/  SYNCS.PHASECHK.TRANS64.TRYWAIT P0, [R4+URZ+0x19c40], R2 ;  /* 0x019c4002040075a7 */ /* 0x008ee6000800017f */
[----:B---3--:R-:W-:Y:S05]  /*18be0*/  @!P0 BRA `(.L_x_12886) ;  /* 0x0000004c000c8947 */ /* 0x008fea0003800000 */
.L_x_13007:
[----:B------:R-:W-:Y:S05]  /*18bf0*/  BSYNC B0 ;  /* 0x0000000000007941 */ /* 0x000fea0003800000 */
.L_x_12885:
        /* <DEDUP_REMOVED lines=44> */
.L_x_13013:
        /* <DEDUP_REMOVED lines=13> */
.L_x_12888:
        /* <DEDUP_REMOVED lines=11> */
.L_x_12889:
        /* <DEDUP_REMOVED lines=13> */
[----:B-----5:R-:W-:Y:S02]  /*19110*/  SHF.R.S32.HI R0, RZ, 0x1f, R3 ;  /* 0x0000001fff007819 */ /* 0x020fe40000011403 */
[----:B0-2---:R-:W-:-:S03]  /*19120*/  SEL R4, R5, RZ, !P0 ;  /* 0x000000ff05047207 */ /* 0x005fc60004000000 */
[----:B------:R-:W-:-:S04]  /*19130*/  IMAD R0, R0, UR4, RZ ;  /* 0x0000000400007c24 */ /* 0x000fc8000f8e02ff */
[C---:B------:R-:W-:Y:S02]  /*19140*/  IMAD R0, R3.reuse, UR5, R0 ;  /* 0x0000000503007c24 */ /* 0x040fe4000f8e0200 */
[----:B------:R-:W-:-:S04]  /*19150*/  IMAD.WIDE.U32 R2, R3, UR4, RZ ;  /* 0x0000000403027c25 */ /* 0x000fc8000f8e00ff */
        /* <DEDUP_REMOVED lines=21> */
.L_x_12891:
[----:B------:R-:W-:Y:S05]  /*192b0*/  BSYNC B6 ;  /* 0x0000000000067941 */ /* 0x000fea0003800000 */
.L_x_12890:
        /* <DEDUP_REMOVED lines=107> */
.L_x_13020:
        /* <DEDUP_REMOVED lines=12> */
.L_x_12894:
[----:B------:R-:W-:Y:S05]  /*19a30*/  BSYNC B0 ;  /* 0x0000000000007941 */ /* 0x000fea0003800000 */
.L_x_12893:
[----:B------:R-:W-:Y:S01]  /*19a40*/  NOP ;  /* 0x0000000000007918 */ /* 0x000fe20000000000 */
[----:B------:R-:W-:-:S13]  /*19a50*/  PLOP3.LUT P0, PT, PT, PT, PT, 0x80, 0x0 ;  /* 0x000000000000781c */ /* 0x000fda0003f0f070 */
.L_x_12895:
        /* <DEDUP_REMOVED lines=18> */
.L_x_13021:
[----:B------:R-:W-:Y:S05]  /*19b80*/  BSYNC B0 ;  /* 0x0000000000007941 */ /* 0x000fea0003800000 */
.L_x_12896:
[----:B------:R-:W3:Y:S02]  /*19b90*/  LDL R2, [R1+0x34] ;  /* 0x0000340001027983 */ /* 0x000ee40000100800 */
[----:B---3--:R-:W-:-:S13]  /*19ba0*/  ISETP.GE.AND P0, PT, R2, 0x2, PT ;  /* 0x000000020200780c */ /* 0x008fda0003f06270 */
[----:B------:R-:W-:Y:S05]  /*19bb0*/  @!P0 BRA `(.L_x_12898) ;  /* 0x0000001000908947 */ /* 0x000fea0003800000 */
[----:B------:R-:W-:Y:S02]  /*19bc0*/  VIADD R20, R2, 0xfffffffe ;  /* 0xfffffffe02147836 */ /* 0x000fe40000000000 */
[----:B0-----:R-:W-:Y:S02]  /*19bd0*/  IMAD.MOV.U32 R4, RZ, RZ, R24 ;  /* 0x000000ffff047224 */ /* 0x001fe400078e0018 */
[----:B------:R-:W-:-:S07]  /*19be0*/  IMAD.MOV.U32 R6, RZ, RZ, R29 ;  /* 0x000000ffff067224 */ /* 0x000fce00078e001d */
.L_x_12918:
        /* <DEDUP_REMOVED lines=43> */
.L_x_12899:
[----:B------:R-:W-:Y:S01]  /*19ea0*/  IMAD R0, R24, 0x8, R22 ;  /* 0x0000000818007824 */ /* 0x000fe200078e0216 */
[----:B------:R-:W-:Y:S01]  /*19eb0*/  SHF.L.U32 R10, R29, 0x1f, RZ ;  /* 0x0000001f1d0a7819 */ /* 0x000fe200000006ff */
[----:B------:R-:W-:Y:S01]  /*19ec0*/  BSSY B0, `(.L_x_12900) ;  /* 0x0000004000007945 */ /* 0x000fe20003800000 */
[----:B------:R-:W-:Y:S02]  /*19ed0*/  SHF.R.S32.HI R9, RZ, 0x1f, R7 ;  /* 0x0000001fff097819 */ /* 0x000fe40000011407 */
[----:B------:R-:W0:Y:S02]  /*19ee0*/  SYNCS.PHASECHK.TRANS64.TRYWAIT P0, [R0+URZ+0x19c80], R10 ;  /* 0x019c800a000075a7 */ /* 0x000e24000800017f */
[----:B0-----:R-:W-:Y:S05]  /*19ef0*/  @!P0 BRA `(.L_x_12901) ;  /* 0x0000004000088947 */ /* 0x001fea0003800000 */
.L_x_13022:
[----:B------:R-:W-:Y:S05]  /*19f00*/  BSYNC B0 ;  /* 0x0000000000007941 */ /* 0x000fea0003800000 */
.L_x_12900:
        /* <DEDUP_REMOVED lines=46> */
.L_x_13028:
        /* <DEDUP_REMOVED lines=13> */
.L_x_12903:
        /* <DEDUP_REMOVED lines=11> */
.L_x_12904:
[----:B------:R2:W-:Y:S01]  /*1a370*/  SYNCS.ARRIVE.TRANS64.A1T0 RZ, [R0+URZ+0x19c70], RZ ;  /* 0x019c70ff00ff79a7 */ /* 0x0005e2000810003f */
[----:B------:R-:W-:Y:S05]  /*1a380*/  @!P3 BRA `(.L_x_12905) ;  /* 0x000000000004b947 */ /* 0x000fea0003800000 */
[----:B------:R-:W-:Y:S01]  /*1a390*/  BPT.TRAP 0x1 ;  /* 0x000000040000795c */ /* 0x000fe20000300000 */
.L_x_12905:
[----:B------:R-:W3:Y:S01]  /*1a3a0*/  SYNCS.PHASECHK.TRANS64.TRYWAIT P0, [R0+URZ+0x19c40], R10 ;  /* 0x019c400a000075a7 */ /* 0x000ee2000800017f */
[----:B------:R-:W-:Y:S04]  /*1a3b0*/  BSSY B0, `(.L_x_12906) ;  /* 0x0000002000007945 */ /* 0x000fe80003800000 */
[----:B---3--:R-:W-:Y:S05]  /*1a3c0*/  @!P0 BRA `(.L_x_12907) ;  /* 0x0000003c00948947 */ /* 0x008fea0003800000 */
.L_x_13029:
[----:B------:R-:W-:Y:S05]  /*1a3d0*/  BSYNC B0 ;  /* 0x0000000000007941 */ /* 0x000fea0003800000 */
.L_x_12906:
        /* <DEDUP_REMOVED lines=40> */
.L_x_13035:
[----:B----4-:R-:W-:-:S04]  /*1a660*/  IADD3 R2, P0, R21, R2, RZ ;  /* 0x0000000215027210 */ /* 0x010fc80007f1e0ff */
        /* <DEDUP_REMOVED lines=9> */
.L_x_12909:
        /* <DEDUP_REMOVED lines=11> */
.L_x_12910:
[----:B------:R2:W-:Y:S02]  /*1a7b0*/  SYNCS.ARRIVE.TRANS64.A1T0 RZ, [R0+URZ+0x19c30], RZ ;  /* 0x019c30ff00ff79a7 */ /* 0x0005e4000810003f */
[----:B--23--:R-:W-:-:S05]  /*1a7c0*/  IMAD.U32 R0, RZ, RZ, UR36 ;  /* 0x00000024ff007e24 */ /* 0x00cfca000f8e00ff */
[----:B------:R-:W-:-:S13]  /*1a7d0*/  ISETP.NE.AND P0, PT, R0, 0x3, PT ;  /* 0x000000030000780c */ /* 0x000fda0003f05270 */
[----:B------:R-:W-:Y:S05]  /*1a7e0*/  @!P0 BRA `(.L_x_12911) ;  /* 0x0000000000048947 */ /* 0x000fea0003800000 */
[----:B------:R-:W-:Y:S01]  /*1a7f0*/  BPT.TRAP 0x1 ;  /* 0x000000040000795c */ /* 0x000fe20000300000 */
.L_x_12911:
[----:B------:R-:W-:Y:S01]  /*1a800*/  LOP3.LUT R0, R6, 0x1, RZ, 0x3c, !PT ;  /* 0x0000000106007812 */ /* 0x000fe200078e3cff */
[----:B------:R-:W-:Y:S01]  /*1a810*/  IMAD R2, R4, 0x8, R22 ;  /* 0x0000000804027824 */ /* 0x000fe200078e0216 */
[----:B------:R-:W-:Y:S02]  /*1a820*/  BSSY B0, `(.L_x_12912) ;  /* 0x0000004000007945 */ /* 0x000fe40003800000 */
[----:B------:R-:W-:-:S04]  /*1a830*/  SHF.L.U32 R0, R0, 0x1f, RZ ;  /* 0x0000001f00007819 */ /* 0x000fc800000006ff */
[----:B------:R-:W0:Y:S02]  /*1a840*/  SYNCS.PHASECHK.TRANS64.TRYWAIT P2, [R2+URZ+0x19c70], R0 ;  /* 0x019c7000020075a7 */ /* 0x000e24000804017f */
[----:B0-----:R-:W-:Y:S05]  /*1a850*/  @!P2 BRA `(.L_x_12913) ;  /* 0x0000003c001ca947 */ /* 0x001fea0003800000 */
.L_x_13036:
[----:B------:R-:W-:Y:S05]  /*1a860*/  BSYNC B0 ;  /* 0x0000000000007941 */ /* 0x000fea0003800000 */
.L_x_12912:
[----:B------:R-:W-:-:S05]  /*1a870*/  IMAD.U32 R3, RZ, RZ, UR39 ;  /* 0x00000027ff037e24 */ /* 0x000fca000f8e00ff */
[----:B------:R-:W-:-:S13]  /*1a880*/  ISETP.NE.AND P2, PT, R3, 0x3, PT ;  /* 0x000000030300780c */ /* 0x000fda0003f45270 */
[----:B------:R-:W-:Y:S05]  /*1a890*/  @!P2 BRA `(.L_x_12914) ;  /* 0x000000000004a947 */ /* 0x000fea0003800000 */
[----:B------:R-:W-:Y:S01]  /*1a8a0*/  BPT.TRAP 0x1 ;  /* 0x000000040000795c */ /* 0x000fe20000300000 */
.L_x_12914:
[----:B------:R-:W-:Y:S01]  /*1a8b0*/  SHF.L.U32 R3, R6, 0x1f, RZ ;  /* 0x0000001f06037819 */ /* 0x000fe200000006ff */
[----:B0-----:R-:W-:-:S03]  /*1a8c0*/  IMAD R0, R4, 0x3000, RZ ;  /* 0x0000300004007824 */ /* 0x001fc600078e02ff */
[----:B------:R-:W0:Y:S02]  /*1a8d0*/  SYNCS.PHASECHK.TRANS64.TRYWAIT P2, [R2+URZ+0x19c60], R3 ;  /* 0x019c6003020075a7 */ /* 0x000e24000804017f */
[----:B0-----:R-:W-:Y:S05]  /*1a8e0*/  @!P2 BRA `(.L_x_12915) ;  /* 0x0000003c000ca947 */ /* 0x001fea0003800000 */
.L_x_13037:
        /* <DEDUP_REMOVED lines=70> */
.L_x_12916:
[----:B-1----:R1:W-:Y:S01]  /*1ad50*/  SYNCS.ARRIVE.TRANS64.A1T0 RZ, [R2+URZ+0x19c50], RZ ;  /* 0x019c50ff02ff79a7 */ /* 0x0023e2000810003f */
[----:B------:R-:W-:Y:S06]  /*1ad60*/  BAR.SYNC.DEFER_BLOCKING 0x2, 0x80 ;  /* 0x0082000000007b1d */ /* 0x000fec0000010000 */
[----:B------:R-:W-:Y:S05]  /*1ad70*/  @!P0 BRA `(.L_x_12917) ;  /* 0x0000000000048947 */ /* 0x000fea0003800000 */
[----:B------:R-:W-:Y:S01]  /*1ad80*/  BPT.TRAP 0x1 ;  /* 0x000000040000795c */ /* 0x000fe20000300000 */
.L_x_12917:
[----:B------:R-:W2:Y:S01]  /*1ad90*/  LDL R0, [R1+0x1c] ;  /* 0x00001c0001007983 */ /* 0x000ea20000100800 */
[----:B-1----:R-:W-:Y:S02]  /*1ada0*/  VIADD R2, R2, 0x19c80 ;  /* 0x00019c8002027836 */ /* 0x002fe40000000000 */
[----:B------:R-:W-:Y:S02]  /*1adb0*/  IMAD.MOV.U32 R4, RZ, RZ, R24 ;  /* 0x000000ffff047224 */ /* 0x000fe400078e0018 */
[----:B------:R-:W-:Y:S01]  /*1adc0*/  IMAD.MOV.U32 R6, RZ, RZ, R29 ;  /* 0x000000ffff067224 */ /* 0x000fe200078e001d */
[----:B--2---:R-:W-:-:S04]  /*1add0*/  PRMT R2, R0, 0x654, R2 ;  /* 0x0000065400027816 */ /* 0x004fc80000000002 */
[----:B------:R3:W-:Y:S01]  /*1ade0*/  SYNCS.ARRIVE.TRANS64.RED.A1T0 RZ, [R2+URZ], RZ ;  /* 0x000000ff02ff79a7 */ /* 0x0007e2000810043f */
[----:B------:R-:W-:Y:S05]  /*1adf0*/  @P1 BRA `(.L_x_12918) ;  /* 0xffffffec007c1947 */ /* 0x000fea000383ffff */
.L_x_12898:
        /* <DEDUP_REMOVED lines=19> */
.L_x_12920:
[----:B------:R-:W-:Y:S05]  /*1af30*/  BSYNC B0 ;  /* 0x0000000000007941 */ /* 0x000fea0003800000 */
.L_x_12919:
[----:B------:R-:W-:Y:S05]  /*1af40*/  @!P0 BRA `(.L_x_12921) ;  /* 0x0000000000048947 */ /* 0x000fea0003800000 */
[----:B------:R-:W-:Y:S01]  /*1af50*/  BPT.TRAP 0x1 ;  /* 0x000000040000795c */ /* 0x000fe20000300000 */
.L_x_12921:
[----:B------:R-:W-:Y:S01]  /*1af60*/  LOP3.LUT R2, R29, 0x1, RZ, 0x3c, !PT ;  /* 0x000000011d027812 */ /* 0x000fe200078e3cff */
[----:B------:R-:W-:Y:S01]  /*1af70*/  IMAD R0, R24, 0x8, R22 ;  /* 0x0000000818007824 */ /* 0x000fe200078e0216 */
[----:B------:R-:W-:Y:S02]  /*1af80*/  BSSY B0, `(.L_x_12922) ;  /* 0x0000004000007945 */ /* 0x000fe40003800000 */
[----:B------:R-:W-:-:S04]  /*1af90*/  SHF.L.U32 R2, R2, 0x1f, RZ ;  /* 0x0000001f02027819 */ /* 0x000fc800000006ff */
[----:B------:R-:W2:Y:S02]  /*1afa0*/  SYNCS.PHASECHK.TRANS64.TRYWAIT P1, [R0+URZ+0x19c70], R2 ;  /* 0x019c7002000075a7 */ /* 0x000ea4000802017f */
[----:B--2---:R-:W-:Y:S05]  /*1afb0*/  @!P1 BRA `(.L_x_12923) ;  /* 0x00000034006c9947 */ /* 0x004fea0003800000 */
.L_x_13038:
[----:B------:R-:W-:Y:S05]  /*1afc0*/  BSYNC B0 ;  /* 0x0000000000007941 */ /* 0x000fea0003800000 */
.L_x_12922:
[----:B01----:R-:W-:-:S05]  /*1afd0*/  IMAD.U32 R3, RZ, RZ, UR39 ;  /* 0x00000027ff037e24 */ /* 0x003fca000f8e00ff */
[----:B------:R-:W-:-:S13]  /*1afe0*/  ISETP.NE.AND P1, PT, R3, 0x3, PT ;  /* 0x000000030300780c */ /* 0x000fda0003f25270 */
[----:B------:R-:W-:Y:S05]  /*1aff0*/  @!P1 BRA `(.L_x_12924) ;  /* 0x0000000000049947 */ /* 0x000fea0003800000 */
[----:B------:R-:W-:Y:S01]  /*1b000*/  BPT.TRAP 0x1 ;  /* 0x000000040000795c */ /* 0x000fe20000300000 */
.L_x_12924:
[----:B--2---:R-:W-:-:S04]  /*1b010*/  SHF.L.U32 R2, R29, 0x1f, RZ ;  /* 0x0000001f1d027819 */ /* 0x004fc800000006ff */
[----:B------:R-:W0:Y:S02]  /*1b020*/  SYNCS.PHASECHK.TRANS64.TRYWAIT P1, [R0+URZ+0x19c60], R2 ;  /* 0x019c6002000075a7 */ /* 0x000e24000802017f */
[----:B0-----:R-:W-:Y:S05]  /*1b030*/  @!P1 BRA `(.L_x_12925) ;  /* 0x0000003400609947 */ /* 0x001fea0003800000 */
.L_x_13039:
        /* <DEDUP_REMOVED lines=71> */
.L_x_12926:
[----:B-1----:R1:W-:Y:S01]  /*1b4b0*/  SYNCS.ARRIVE.TRANS64.A1T0 RZ, [R0+URZ+0x19c50], RZ ;  /* 0x019c50ff00ff79a7 */ /* 0x0023e2000810003f */
[----:B------:R-:W-:Y:S06]  /*1b4c0*/  BAR.SYNC.DEFER_BLOCKING 0x2, 0x80 ;  /* 0x0082000000007b1d */ /* 0x000fec0000010000 */
[----:B------:R-:W-:Y:S05]  /*1b4d0*/  @!P0 BRA `(.L_x_12927) ;  /* 0x0000000000048947 */ /* 0x000fea0003800000 */
[----:B------:R-:W-:Y:S01]  /*1b4e0*/  BPT.TRAP 0x1 ;  /* 0x000000040000795c */ /* 0x000fe20000300000 */
.L_x_12927:
        /* <DEDUP_REMOVED lines=9> */
.L_x_12868:
        /* <DEDUP_REMOVED lines=12> */
.L_x_12928:
        /* <DEDUP_REMOVED lines=8> */
[----:B------:R-:W2:Y:S02]  /*1b6c0*/  @!P1 LDC.64 R2, c[0x0][0xc80] ;  /* 0x00032000ff029b82 */ /* 0x000ea40000000a00 */
[----:B--2---:R-:W-:-:S06]  /*1b6d0*/  @!P1 IMAD.WIDE R2, R5, 0x4, R2 ;  /* 0x0000000405029825 */ /* 0x004fcc00078e0202 */
[----:B------:R2:W3:Y:S01]  /*1b6e0*/  @!P1 LDG.E R3, desc[UR42][R2.64] ;  /* 0x0000002a02039981 */ /* 0x0004e2000c1e1900 */
[C---:B------:R-:W-:Y:S02]  /*1b6f0*/  ISETP.GE.U32.AND P2, PT, R6.reuse, 0x2, PT ;  /* 0x000000020600780c */ /* 0x040fe40003f46070 */
[C---:B------:R-:W-:Y:S01]  /*1b700*/  ISETP.GE.U32.AND P3, PT, R6.reuse, 0x4, PT ;  /* 0x000000040600780c */ /* 0x040fe20003f66070 */
[----:B------:R-:W-:Y:S01]  /*1b710*/  SHFL.IDX PT, R0, R16, RZ, 0x1f ;  /* 0x00001fff10007589 */ /* 0x000fe200000e0000 */
[C---:B------:R-:W-:Y:S02]  /*1b720*/  ISETP.GE.U32.AND P4, PT, R6.reuse, 0x8, PT ;  /* 0x000000080600780c */ /* 0x040fe40003f86070 */
[C---:B------:R-:W-:Y:S01]  /*1b730*/  ISETP.GE.U32.AND P5, PT, R6.reuse, 0x10, PT ;  /* 0x000000100600780c */ /* 0x040fe20003fa6070 */
[----:B--2---:R-:W-:Y:S02]  /*1b740*/  IMAD.MOV.U32 R2, RZ, RZ, RZ ;  /* 0x000000ffff027224 */ /* 0x004fe400078e00ff */
[----:B---3--:R-:W-:Y:S01]  /*1b750*/  @!P1 IMAD.MOV.U32 R2, RZ, RZ, R3 ;  /* 0x000000ffff029224 */ /* 0x008fe200078e0003 */
[----:B------:R-:W-:-:S04]  /*1b760*/  ISETP.NE.AND P1, PT, R6, RZ, PT ;  /* 0x000000ff0600720c */ /* 0x000fc80003f25270 */
[----:B------:R-:W2:Y:S02]  /*1b770*/  SHFL.UP PT, R3, R2, 0x1, RZ ;  /* 0x0420000002037989 */ /* 0x000ea400000e00ff */
[----:B--2---:R-:W-:-:S05]  /*1b780*/  SEL R5, R3, RZ, P1 ;  /* 0x000000ff03057207 */ /* 0x004fca0000800000 */
[----:B------:R-:W-:Y:S02]  /*1b790*/  IMAD.IADD R3, R2, 0x1, R5 ;  /* 0x0000000102037824 */ /* 0x000fe400078e0205 */
[----:B------:R-:W-:Y:S04]  /*1b7a0*/  SHFL.IDX PT, R5, R16, 0x1, 0x1f ;  /* 0x00201f0010057f89 */ /* 0x000fe800000e0000 */
        /* <DEDUP_REMOVED lines=12> */
[----:B------:R2:W3:Y:S02]  /*1b870*/  SHFL.IDX PT, R16, R3, 0x1f, 0x1f ;  /* 0x03e01f0003107f89 */ /* 0x0004e400000e0000 */
.L_x_13049:
[----:B------:R-:W-:Y:S02]  /*1b880*/  ULDC UR4, c[0x0][0xc38] ;  /* 0x00030e0000047ab9 */ /* 0x000fe40000000800 */
[----:B------:R-:W-:-:S04]  /*1b890*/  IMAD.U32 R4, RZ, RZ, UR4 ;  /* 0x00000004ff047e24 */ /* 0x000fc8000f8e00ff */
[----:B---3--:R-:W-:-:S04]  /*1b8a0*/  IMAD R16, R16, R4, RZ ;  /* 0x0000000410107224 */ /* 0x008fc800078e02ff */
[----:B------:R-:W-:-:S05]  /*1b8b0*/  IMAD.IADD R5, R5, 0x1, R16 ;  /* 0x0000000105057824 */ /* 0x000fca00078e0210 */
[----:B------:R-:W-:-:S13]  /*1b8c0*/  ISETP.GT.AND P6, PT, R5, R0, PT ;  /* 0x000000000500720c */ /* 0x000fda0003fc4270 */
[----:B------:R-:W-:Y:S05]  /*1b8d0*/  @P6 BRA `(.L_x_12931) ;  /* 0x00000000009c6947 */ /* 0x000fea0003800000 */
.L_x_12936:
[----:B--2---:R-:W2:Y:S01]  /*1b8e0*/  LDC R3, c[0x0][0xc3c] ;  /* 0x00030f00ff037b82 */ /* 0x004ea20000000800 */
[----:B------:R-:W-:-:S05]  /*1b8f0*/  VIADD R19, R19, 0x1f ;  /* 0x0000001f13137836 */ /* 0x000fca0000000000 */
[----:B--2---:R-:W-:-:S13]  /*1b900*/  ISETP.GE.AND P6, PT, R19, R3, PT ;  /* 0x000000031300720c */ /* 0x004fda0003fc6270 */
[----:B------:R-:W-:Y:S05]  /*1b910*/  @P6 BRA `(.L_x_12932) ;  /* 0x0000000400d46947 */ /* 0x000fea0003800000 */
[----:B------:R-:W2:Y:S01]  /*1b920*/  S2R R2, SR_TID.X ;  /* 0x0000000000027919 */ /* 0x000ea20000002100 */
[----:B------:R-:W-:Y:S01]  /*1b930*/  BSSY B0, `(.L_x_12933) ;  /* 0x0000009000007945 */ /* 0x000fe20003800000 */
[----:B--2---:R-:W-:-:S05]  /*1b940*/  LOP3.LUT R2, R2, 0x1f, RZ, 0xc0, !PT ;  /* 0x0000001f02027812 */ /* 0x004fca00078ec0ff */
[----:B------:R-:W-:Y:S02]  /*1b950*/  IMAD.IADD R4, R19, 0x1, R2 ;  /* 0x0000000113047824 */ /* 0x000fe400078e0202 */
[----:B------:R-:W-:-:S03]  /*1b960*/  IMAD.MOV.U32 R2, RZ, RZ, RZ ;  /* 0x000000ffff027224 */ /* 0x000fc600078e00ff */
[----:B------:R-:W-:-:S13]  /*1b970*/  ISETP.GE.OR P6, PT, R4, R3, !P0 ;  /* 0x000000030400720c */ /* 0x000fda00047c6670 */
[----:B------:R-:W-:Y:S05]  /*1b980*/  @P6 BRA `(.L_x_12934) ;  /* 0x00000000000c6947 */ /* 0x000fea0003800000 */
[----:B------:R-:W2:Y:S02]  /*1b990*/  LDC.64 R2, c[0x0][0xc80] ;  /* 0x00032000ff027b82 */ /* 0x000ea40000000a00 */
[----:B--2---:R-:W-:-:S06]  /*1b9a0*/  IMAD.WIDE R2, R4, 0x4, R2 ;  /* 0x0000000404027825 */ /* 0x004fcc00078e0202 */
[----:B------:R2:W5:Y:S02]  /*1b9b0*/  LDG.E R2, desc[UR42][R2.64] ;  /* 0x0000002a02027981 */ /* 0x000564000c1e1900 */
.L_x_12934:
[----:B------:R-:W-:Y:S05]  /*1b9c0*/  BSYNC B0 ;  /* 0x0000000000007941 */ /* 0x000fea0003800000 */
.L_x_12933:
        /* <DEDUP_REMOVED lines=18> */
.L_x_13057:
[----:B------:R-:W-:Y:S02]  /*1baf0*/  ULDC UR4, c[0x0][0xc38] ;  /* 0x00030e0000047ab9 */ /* 0x000fe40000000800 */
[----:B------:R-:W-:-:S04]  /*1bb00*/  IMAD.U32 R4, RZ, RZ, UR4 ;  /* 0x00000004ff047e24 */ /* 0x000fc8000f8e00ff */
[----:B---3--:R-:W-:-:S04]  /*1bb10*/  IMAD R16, R16, R4, RZ ;  /* 0x0000000410107224 */ /* 0x008fc800078e02ff */
[----:B------:R-:W-:-:S05]  /*1bb20*/  IMAD.IADD R5, R16, 0x1, R5 ;  /* 0x0000000110057824 */ /* 0x000fca00078e0205 */
[----:B------:R-:W-:-:S13]  /*1bb30*/  ISETP.GT.AND P6, PT, R5, R0, PT ;  /* 0x000000000500720c */ /* 0x000fda0003fc4270 */
[----:B------:R-:W-:Y:S05]  /*1bb40*/  @!P6 BRA `(.L_x_12936) ;  /* 0xfffffffc0064e947 */ /* 0x000fea000383ffff */
.L_x_12931:
[----:B------:R-:W-:Y:S01]  /*1bb50*/  IADD3 R16, -R16, R5, RZ ;  /* 0x0000000510107210 */ /* 0x000fe20007ffe1ff */
[----:B------:R-:W-:-:S04]  /*1bb60*/  UMOV UR4, 0xffffffff ;  /* 0xffffffff00047882 */ /* 0x000fc80000000000 */
[----:B------:R-:W-:-:S05]  /*1bb70*/  IMAD R5, R3, R4, R16 ;  /* 0x0000000403057224 */ /* 0x000fca00078e0210 */
[----:B------:R-:W-:Y:S01]  /*1bb80*/  ISETP.GT.AND P6, PT, R5, R0, PT ;  /* 0x000000000500720c */ /* 0x000fe20003fc4270 */
[----:B------:R-:W-:-:S12]  /*1bb90*/  BRA.DIV UR4, `(.L_x_12937) ;  /* 0x0000003204ac7947 */ /* 0x000fd8000b800000 */
[----:B------:R-:W-:-:S04]  /*1bba0*/  VOTE.ANY R5, PT, !P6 ;  /* 0x0000000000057806 */ /* 0x000fc800070e0100 */
[----:B------:R-:W3:Y:S02]  /*1bbb0*/  POPC R6, R5 ;  /* 0x0000000500067309 */ /* 0x000ee40000000000 */
[----:B---3--:R3:W4:Y:S02]  /*1bbc0*/  SHFL.IDX PT, R17, R2, R6, 0x1f ;  /* 0x00001f0602117589 */ /* 0x00872400000e0000 */
.L_x_13061:
[----:B------:R-:W-:Y:S01]  /*1bbd0*/  ISETP.NE.AND P0, PT, R5, RZ, PT ;  /* 0x000000ff0500720c */ /* 0x000fe20003f05270 */
[----:B------:R-:W-:-:S12]  /*1bbe0*/  IMAD.MOV.U32 R5, RZ, RZ, RZ ;  /* 0x000000ffff057224 */ /* 0x000fd800078e00ff */
[----:B------:R-:W-:Y:S05]  /*1bbf0*/  @!P0 BRA `(.L_x_12938) ;  /* 0x0000000000148947 */ /* 0x000fea0003800000 */
[----:B------:R-:W-:Y:S01]  /*1bc00*/  UMOV UR4, 0xffffffff ;  /* 0xffffffff00047882 */ /* 0x000fe20000000000 */
[----:B------:R-:W-:Y:S02]  /*1bc10*/  VIADD R12, R6, 0xffffffff ;  /* 0xffffffff060c7836 */ /* 0x000fe40000000000 */
[----:B------:R-:W-:Y:S05]  /*1bc20*/  BRA.DIV UR4, `(.L_x_12939) ;  /* 0x0000003204d07947 */ /* 0x000fea000b800000 */
[----:B--2---:R2:W0:Y:S02]  /*1bc30*/  SHFL.IDX PT, R3, R3, R12, 0x1f ;  /* 0x00001f0c03037589 */ /* 0x00442400000e0000 */
.L_x_13064:
[----:B0-----:R-:W-:-:S07]  /*1bc40*/  IMAD.MOV.U32 R5, RZ, RZ, R3 ;  /* 0x000000ffff057224 */ /* 0x001fce00078e0003 */
.L_x_12938:
[----:B--23--:R-:W2:Y:S01]  /*1bc50*/  LDC.64 R2, c[0x0][0xc90] ;  /* 0x00032400ff027b82 */ /* 0x00cea20000000a00 */
[----:B------:R-:W-:-:S04]  /*1bc60*/  IMAD.IADD R19, R6, 0x1, R19 ;  /* 0x0000000106137824 */ /* 0x000fc800078e0213 */
[----:B--2---:R-:W-:-:S05]  /*1bc70*/  IMAD.WIDE R2, R19, 0x4, R2 ;  /* 0x0000000413027825 */ /* 0x004fca00078e0202 */
[----:B-1----:R-:W4:Y:S01]  /*1bc80*/  LDG.E R7, desc[UR42][R2.64] ;  /* 0x0000002a02077981 */ /* 0x002f22000c1e1900 */
[----:B------:R-:W-:-:S04]  /*1bc90*/  IMAD R16, R5, R4, R16 ;  /* 0x0000000405107224 */ /* 0x000fc800078e0210 */
[----:B------:R-:W-:Y:S02]  /*1bca0*/  IMAD.IADD R0, R0, 0x1, -R16 ;  /* 0x0000000100007824 */ /* 0x000fe400078e0a10 */
[----:B----4-:R-:W-:-:S05]  /*1bcb0*/  IMAD R6, R17, R7, RZ ;  /* 0x0000000711067224 */ /* 0x010fca00078e02ff */
[----:B0-----:R-:W-:-:S04]  /*1bcc0*/  IABS R8, R6 ;  /* 0x0000000600087213 */ /* 0x001fc80000000000 */
        /* <DEDUP_REMOVED lines=58> */
.L_x_12932:
[----:B------:R-:W-:Y:S01]  /*1c070*/  UMOV UR4, URZ ;  /* 0x0000003f00047c82 */ /* 0x000fe20008000000 */
[----:B------:R-:W-:Y:S01]  /*1c080*/  UMOV UR5, URZ ;  /* 0x0000003f00057c82 */ /* 0x000fe20008000000 */
[----:B------:R-:W-:Y:S01]  /*1c090*/  ULDC UR6, c[0x0][0xc3c] ;  /* 0x00030f0000067ab9 */ /* 0x000fe20000000800 */
[----:B------:R-:W-:Y:S02]  /*1c0a0*/  IMAD.MOV.U32 R16, RZ, RZ, R0 ;  /* 0x000000ffff107224 */ /* 0x000fe400078e0000 */
[----:B------:R-:W-:Y:S02]  /*1c0b0*/  IMAD.U32 R17, RZ, RZ, UR4 ;  /* 0x00000004ff117e24 */ /* 0x000fe4000f8e00ff */
[----:B------:R-:W-:Y:S02]  /*1c0c0*/  IMAD.U32 R18, RZ, RZ, UR5 ;  /* 0x00000005ff127e24 */ /* 0x000fe4000f8e00ff */
[----:B------:R-:W-:-:S07]  /*1c0d0*/  IMAD.U32 R19, RZ, RZ, UR6 ;  /* 0x00000006ff137e24 */ /* 0x000fce000f8e00ff */
.L_x_12940:
        /* <DEDUP_REMOVED lines=12> */
.L_x_12929:
[----:B------:R-:W-:Y:S02]  /*1c1a0*/  ULDC UR4, c[0x0][0xc3c] ;  /* 0x00030f0000047ab9 */ /* 0x000fe40000000800 */
[----:B---3--:R-:W-:-:S13]  /*1c1b0*/  ISETP.GE.AND P0, PT, R19, UR4, PT ;  /* 0x0000000413007c0c */ /* 0x008fda000bf06270 */
[----:B------:R-:W-:Y:S05]  /*1c1c0*/  @!P0 BRA `(.L_x_12941) ;  /* 0xffffff9c00348947 */ /* 0x000fea000383ffff */
[----:B------:R-:W-:Y:S05]  /*1c1d0*/  BSYNC B7 ;  /* 0x0000000000077941 */ /* 0x000fea0003800000 */
.L_x_12823:
[----:B--2---:R-:W2:Y:S01]  /*1c1e0*/  LDL.LU R0, [R1+0x50] ;  /* 0x0000500001007983 */ /* 0x004ea20000300800 */
[----:B------:R-:W-:Y:S01]  /*1c1f0*/  BSSY B0, `(.L_x_12942) ;  /* 0x000000b000007945 */ /* 0x000fe20003800000 */
[----:B------:R-:W3:Y:S01]  /*1c200*/  S2R R5, SR_CgaCtaId ;  /* 0x0000000000057919 */ /* 0x000ee20000008800 */
[----:B--2---:R-:W-:-:S05]  /*1c210*/  VIADD R0, R0, 0x1 ;  /* 0x0000000100007836 */ /* 0x004fca0000000000 */
[----:B0---4-:R-:W-:-:S04]  /*1c220*/  LEA.HI R2, R0, R0, RZ, 0x1 ;  /* 0x0000000000027211 */ /* 0x011fc800078f08ff */
[----:B------:R-:W-:Y:S02]  /*1c230*/  LOP3.LUT R3, R2, 0xfffffffe, RZ, 0xc0, !PT ;  /* 0xfffffffe02037812 */ /* 0x000fe400078ec0ff */
[----:B------:R-:W-:-:S03]  /*1c240*/  MOV R2, 0x400 ;  /* 0x0000040000027802 */ /* 0x000fc60000000f00 */
[----:B------:R-:W-:Y:S01]  /*1c250*/  IMAD.IADD R0, R0, 0x1, -R3 ;  /* 0x0000000100007824 */ /* 0x000fe200078e0a03 */
[----:B---3--:R-:W-:-:S04]  /*1c260*/  LEA R5, R5, R2, 0x18 ;  /* 0x0000000205057211 */ /* 0x008fc800078ec0ff */
[----:B------:R-:W-:-:S04]  /*1c270*/  SHF.L.U32 R0, R0, 0x1f, RZ ;  /* 0x0000001f00007819 */ /* 0x000fc800000006ff */
[----:B------:R-:W0:Y:S02]  /*1c280*/  SYNCS.PHASECHK.TRANS64.TRYWAIT P0, [R5+URZ+0x19c20], R0 ;  /* 0x019c2000050075a7 */ /* 0x000e24000800017f */
[----:B0-----:R-:W-:Y:S05]  /*1c290*/  @!P0 BRA `(.L_x_12943) ;  /* 0x0000002c005c8947 */ /* 0x001fea0003800000 */
.L_x_13065:
[----:B------:R-:W-:Y:S05]  /*1c2a0*/  BSYNC B0 ;  /* 0x0000000000007941 */ /* 0x000fea0003800000 */
.L_x_12942:
[----:B------:R-:W-:-:S03]  /*1c2b0*/  UMOV UR4, 0xffffffff ;  /* 0xffffffff00047882 */ /* 0x000fc60000000000 */
[----:B------:R-:W-:Y:S05]  /*1c2c0*/  BRA.DIV UR4, `(.L_x_12944) ;  /* 0x0000002e04647947 */ /* 0x000fea000b800000 */
[----:B0-----:R-:W0:Y:S02]  /*1c2d0*/  S2R R0, SR_TID.X ;  /* 0x0000000000007919 */ /* 0x001e240000002100 */
[----:B0-----:R-:W-:-:S04]  /*1c2e0*/  SHF.R.U32.HI R0, RZ, 0x5, R0 ;  /* 0x00000005ff007819 */ /* 0x001fc80000011600 */
[----:B------:R-:W-:-:S05]  /*1c2f0*/  LOP3.LUT R0, R0, 0x3, RZ, 0xc0, !PT ;  /* 0x0000000300007812 */ /* 0x000fca00078ec0ff */
[----:B------:R0:W2:Y:S02]  /*1c300*/  SHFL.IDX PT, R14, R0, RZ, 0x1f ;  /* 0x00001fff000e7589 */ /* 0x0000a400000e0000 */
.L_x_13068:
[----:B--2---:R-:W-:-:S13]  /*1c310*/  ISETP.NE.AND P0, PT, R14, RZ, PT ;  /* 0x000000ff0e00720c */ /* 0x004fda0003f05270 */
[----:B------:R-:W-:Y:S05]  /*1c320*/  @P0 BRA `(.L_x_12679) ;  /* 0x0000000000a80947 */ /* 0x000fea0003800000 */
[----:B------:R-:W-:-:S03]  /*1c330*/  UMOV UR4, 0xffffffff ;  /* 0xffffffff00047882 */ /* 0x000fc60000000000 */
[----:B------:R-:W-:Y:S05]  /*1c340*/  BRA.DIV UR4, `(.L_x_12945) ;  /* 0x0000002e04787947 */ /* 0x000fea000b800000 */
[----:B------:R-:W-:-:S13]  /*1c350*/  ELECT P6, URZ, PT ;  /* 0x00000000003f782f */ /* 0x000fda00038c0000 */
.L_x_13071:
[----:B------:R-:W-:Y:S05]  /*1c360*/  @!P6 BRA `(.L_x_12679) ;  /* 0x000000000098e947 */ /* 0x000fea0003800000 */
[----:B------:R-:W-:-:S06]  /*1c370*/  ULOP3.LUT UR4, UR37, 0x2, URZ, 0xfc, !UPT ;  /* 0x0000000225047892 */ /* 0x000fcc000f8efc3f */
[----:B0-----:R-:W-:-:S05]  /*1c380*/  IMAD.U32 R0, RZ, RZ, UR4 ;  /* 0x00000004ff007e24 */ /* 0x001fca000f8e00ff */
[----:B------:R-:W-:-:S13]  /*1c390*/  ISETP.NE.AND P0, PT, R0, 0x3, PT ;  /* 0x000000030000780c */ /* 0x000fda0003f05270 */
[----:B------:R-:W-:Y:S05]  /*1c3a0*/  @!P0 BRA `(.L_x_12946) ;  /* 0x0000000000048947 */ /* 0x000fea0003800000 */
[----:B------:R-:W-:Y:S01]  /*1c3b0*/  BPT.TRAP 0x1 ;  /* 0x000000040000795c */ /* 0x000fe20000300000 */
.L_x_12946:
[C---:B------:R-:W-:Y:S01]  /*1c3c0*/  IMAD R3, R24.reuse, 0x8, R5 ;  /* 0x0000000818037824 */ /* 0x040fe200078e0205 */
[----:B------:R-:W-:Y:S01]  /*1c3d0*/  SHF.L.U32 R2, R29, 0x1f, RZ ;  /* 0x0000001f1d027819 */ /* 0x000fe200000006ff */
[----:B------:R-:W-:-:S03]  /*1c3e0*/  VIADD R24, R24, 0x1 ;  /* 0x0000000118187836 */ /* 0x000fc60000000000 */
[----:B------:R-:W0:Y:S02]  /*1c3f0*/  SYNCS.PHASECHK.TRANS64.TRYWAIT P1, [R3+URZ+0x19c40], R2 ;  /* 0x019c4002030075a7 */ /* 0x000e24000802017f */
[----:B------:R-:W-:-:S04]  /*1c400*/  ISETP.NE.AND P2, PT, R24, 0x2, PT ;  /* 0x000000021800780c */ /* 0x000fc80003f45270 */
[----:B------:R-:W-:Y:S01]  /*1c410*/  SEL R0, RZ, 0x1, P2 ;  /* 0x00000001ff007807 */ /* 0x000fe20001000000 */
[----:B0-----:R-:W-:Y:S08]  /*1c420*/  @!P1 BRA `(.L_x_12947) ;  /* 0x0000002c00609947 */ /* 0x001ff00003800000 */
.L_x_13072:
[----:B------:R-:W-:Y:S02]  /*1c430*/  SEL R24, R24, RZ, P2 ;  /* 0x000000ff18187207 */ /* 0x000fe40001000000 */
[----:B------:R-:W-:Y:S01]  /*1c440*/  LOP3.LUT R0, R29, R0, RZ, 0x3c, !PT ;  /* 0x000000001d007212 */ /* 0x000fe200078e3cff */
[----:B------:R-:W-:Y:S06]  /*1c450*/  @!P0 BRA `(.L_x_12948) ;  /* 0x0000000000048947 */ /* 0x000fec0003800000 */
[----:B------:R-:W-:Y:S01]  /*1c460*/  BPT.TRAP 0x1 ;  /* 0x000000040000795c */ /* 0x000fe20000300000 */
.L_x_12948:
[----:B------:R-:W-:Y:S01]  /*1c470*/  IMAD R5, R24, 0x8, R5 ;  /* 0x0000000818057824 */ /* 0x000fe200078e0205 */
[----:B------:R-:W-:-:S04]  /*1c480*/  SHF.L.U32 R0, R0, 0x1f, RZ ;  /* 0x0000001f00007819 */ /* 0x000fc800000006ff */
[----:B------:R-:W2:Y:S02]  /*1c490*/  SYNCS.PHASECHK.TRANS64.TRYWAIT P1, [R5+URZ+0x19c40], R0 ;  /* 0x019c4000050075a7 */ /* 0x000ea4000802017f */
[----:B--2---:R-:W-:Y:S05]  /*1c4a0*/  @!P1 BRA `(.L_x_12949) ;  /* 0x0000002c00549947 */ /* 0x004fea0003800000 */
.L_x_13073:
[----:B------:R-:W-:Y:S05]  /*1c4b0*/  @!P0 BRA `(.L_x_12950) ;  /* 0x0000000000048947 */ /* 0x000fea0003800000 */
[----:B------:R-:W-:Y:S01]  /*1c4c0*/  BPT.TRAP 0x1 ;  /* 0x000000040000795c */ /* 0x000fe20000300000 */
.L_x_12950:
[----:B------:R-:W3:Y:S02]  /*1c4d0*/  SYNCS.PHASECHK.TRANS64.TRYWAIT P1, [R3+URZ+0x19c60], R2 ;  /* 0x019c6002030075a7 */ /* 0x000ee4000802017f */
[----:B---3--:R-:W-:Y:S05]  /*1c4e0*/  @!P1 BRA `(.L_x_12951) ;  /* 0x0000002c00589947 */ /* 0x008fea0003800000 */
.L_x_13074:
[----:B------:R-:W-:Y:S05]  /*1c4f0*/  @!P0 BRA `(.L_x_12952) ;  /* 0x0000000000048947 */ /* 0x000fea0003800000 */
[----:B------:R-:W-:Y:S01]  /*1c500*/  BPT.TRAP 0x1 ;  /* 0x000000040000795c */ /* 0x000fe20000300000 */
.L_x_12952:
[----:B------:R-:W4:Y:S02]  /*1c510*/  SYNCS.PHASECHK.TRANS64.TRYWAIT P1, [R5+URZ+0x19c60], R0 ;  /* 0x019c6000050075a7 */ /* 0x000f24000802017f */
[----:B----4-:R-:W-:Y:S05]  /*1c520*/  @!P1 BRA `(.L_x_12953) ;  /* 0x0000002c005c9947 */ /* 0x010fea0003800000 */
.L_x_13075:
[----:B------:R-:W-:Y:S05]  /*1c530*/  @!P0 BRA `(.L_x_12954) ;  /* 0x0000000000048947 */ /* 0x000fea0003800000 */
[----:B------:R-:W-:Y:S01]  /*1c540*/  BPT.TRAP 0x1 ;  /* 0x000000040000795c */ /* 0x000fe20000300000 */
.L_x_12954:
[----:B------:R-:W5:Y:S02]  /*1c550*/  SYNCS.PHASECHK.TRANS64.TRYWAIT P1, [R3+URZ+0x19c80], R2 ;  /* 0x019c8002030075a7 */ /* 0x000f64000802017f */
[----:B-----5:R-:W-:Y:S05]  /*1c560*/  @!P1 BRA `(.L_x_12955) ;  /* 0x0000002c00609947 */ /* 0x020fea0003800000 */
.L_x_13076:
[----:B------:R-:W-:Y:S05]  /*1c570*/  @!P0 BRA `(.L_x_12956) ;  /* 0x0000000000048947 */ /* 0x000fea0003800000 */
[----:B------:R-:W-:Y:S01]  /*1c580*/  BPT.TRAP 0x1 ;  /* 0x000000040000795c */ /* 0x000fe20000300000 */
.L_x_12956:
[----:B------:R0:W0:Y:S02]  /*1c590*/  SYNCS.PHASECHK.TRANS64.TRYWAIT P0, [R5+URZ+0x19c80], R0 ;  /* 0x019c8000050075a7 */ /* 0x000024000800017f */
[----:B0-----:R-:W-:Y:S05]  /*1c5a0*/  @!P0 NANOSLEEP.SYNCS 0x989680 ;  /* 0x009896800000895d */ /* 0x001fea0003900000 */
[----:B------:R-:W0:Y:S02]  /*1c5b0*/  @!P0 SYNCS.PHASECHK.TRANS64 P0, [R5+URZ+0x19c80], R0 ;  /* 0x019c8000050085a7 */ /* 0x000e24000800007f */
[----:B0-----:R-:W-:Y:S05]  /*1c5c0*/  @!P0 BRA `(.L_x_12956) ;  /* 0xfffffffc00f08947 */ /* 0x001fea000383ffff */
.L_x_12679:
[----:B------:R-:W-:Y:S05]  /*1c5d0*/  BSYNC B8 ;  /* 0x0000000000087941 */ /* 0x000fea0003800000 */
.L_x_12676:
[----:B------:R-:W-:Y:S05]  /*1c5e0*/  EXIT ;  /* 0x000000000000794d */ /* 0x000fea0003800000 */
.L_x_12695:
[----:B-1----:R1:W2:Y:S02]  /*1c5f0*/  SYNCS.PHASECHK.TRANS64.TRYWAIT P6, [R69+URZ+0x19c90], R80 ;  /* 0x019c9050450075a7 */ /* 0x0022a400080c017f */
[----:B--2---:R-:W-:Y:S05]  /*1c600*/  @!P6 NANOSLEEP.SYNCS 0x989680 ;  /* 0x009896800000e95d */ /* 0x004fea0003900000 */
[----:B------:R-:W2:Y:S02]  /*1c610*/  @!P6 SYNCS.PHASECHK.TRANS64 P6, [R69+URZ+0x19c90], R80 ;  /* 0x019c90504500e5a7 */ /* 0x000ea400080c007f */
[----:B--2---:R-:W-:Y:S05]  /*1c620*/  @!P6 BRA `(.L_x_12695) ;  /* 0xfffffffc00f0e947 */ /* 0x004fea000383ffff */
[----:B------:R-:W-:Y:S05]  /*1c630*/  BRA `(.L_x_12957) ;  /* 0xfffffe6000c47947 */ /* 0x000fea000383ffff */
.L_x_12696:
        /* <DEDUP_REMOVED lines=8> */
.L_x_12959:
[----:B------:R-:W-:Y:S05]  /*1c6c0*/  BSYNC B1 ;  /* 0x0000000000017941 */ /* 0x000fea0003800000 */
.L_x_12958:
        /* <DEDUP_REMOVED lines=8> */
.L_x_12960:
[----:B------:R-:W-:Y:S05]  /*1c750*/  BRA `(.L_x_12961) ;  /* 0xfffffe6000907947 */ /* 0x000fea000383ffff */
.L_x_12712:
[----:B-1----:R1:W2:Y:S02]  /*1c760*/  SYNCS.PHASECHK.TRANS64.TRYWAIT P6, [R69+URZ+0x19c90], R80 ;  /* 0x019c9050450075a7 */ /* 0x0022a400080c017f */
[----:B--2---:R-:W-:Y:S05]  /*1c770*/  @!P6 NANOSLEEP.SYNCS 0x989680 ;  /* 0x009896800000e95d */ /* 0x004fea0003900000 */
[----:B------:R-:W2:Y:S02]  /*1c780*/  @!P6 SYNCS.PHASECHK.TRANS64 P6, [R69+URZ+0x19c90], R80 ;  /* 0x019c90504500e5a7 */ /* 0x000ea400080c007f */
[----:B--2---:R-:W-:Y:S05]  /*1c790*/  @!P6 BRA `(.L_x_12712) ;  /* 0xfffffffc00f0e947 */ /* 0x004fea000383ffff */
[----:B------:R-:W-:Y:S05]  /*1c7a0*/  BRA `(.L_x_12962) ;  /* 0xfffffe7800e87947 */ /* 0x000fea000383ffff */
.L_x_12713:
        /* <DEDUP_REMOVED lines=8> */
.L_x_12964:
[----:B------:R-:W-:Y:S05]  /*1c830*/  BSYNC B1 ;  /* 0x0000000000017941 */ /* 0x000fea0003800000 */
.L_x_12963:
        /* <DEDUP_REMOVED lines=8> */
.L_x_12965:
[----:B------:R-:W-:Y:S01]  /*1c8c0*/  IMAD.MOV.U32 R83, RZ, RZ, R14 ;  /* 0x000000ffff537224 */ /* 0x000fe200078e000e */
[----:B------:R-:W-:Y:S06]  /*1c8d0*/  BRA `(.L_x_12966) ;  /* 0xfffffe7800b07947 */ /* 0x000fec000383ffff */
.L_x_12722:
[----:B0-----:R0:W1:Y:S02]  /*1c8e0*/  SYNCS.PHASECHK.TRANS64.TRYWAIT P5, [R69+URZ+0x19c90], R80 ;  /* 0x019c9050450075a7 */ /* 0x00106400080a017f */
[----:B-1----:R-:W-:Y:S05]  /*1c8f0*/  @!P5 NANOSLEEP.SYNCS 0x989680 ;  /* 0x009896800000d95d */ /* 0x002fea0003900000 */
[----:B------:R-:W1:Y:S02]  /*1c900*/  @!P5 SYNCS.PHASECHK.TRANS64 P5, [R69+URZ+0x19c90], R80 ;  /* 0x019c90504500d5a7 */ /* 0x000e6400080a007f */
[----:B-1----:R-:W-:Y:S05]  /*1c910*/  @!P5 BRA `(.L_x_12722) ;  /* 0xfffffffc00f0d947 */ /* 0x002fea000383ffff */
[----:B------:R-:W-:Y:S05]  /*1c920*/  BRA `(.L_x_12967) ;  /* 0xfffffe9800b47947 */ /* 0x000fea000383ffff */
.L_x_12723:
[----:B------:R-:W-:Y:S01]  /*1c930*/  BSSY B1, `(.L_x_12968) ;  /* 0x0000007000017945 */ /* 0x000fe20003800000 */
[----:B------:R-:W-:Y:S02]  /*1c940*/  IMAD.MOV.U32 R12, RZ, RZ, RZ ;  /* 0x000000ffff0c7224 */ /* 0x000fe400078e00ff */
[----:B------:R-:W-:Y:S02]  /*1c950*/  IMAD.MOV.U32 R11, RZ, RZ, 0x1e1f ;  /* 0x00001e1fff0b7424 */ /* 0x000fe400078e00ff */
[----:B------:R-:W-:-:S07]  /*1c960*/  IMAD.MOV.U32 R15, RZ, RZ, -0x1 ;  /* 0xffffffffff0f7424 */ /* 0x000fce00078e00ff */
[----:B0-----:R-:W-:Y:S05]  /*1c970*/  WARPSYNC.COLLECTIVE R15, `(.L_x_12969) ;  /* 0x000000000f087348 */ /* 0x001fea0003c00000 */
[----:B------:R1:W2:Y:S02]  /*1c980*/  SHFL.IDX P6, R14, R13, R12, R11 ;  /* 0x0000000c0d0e7389 */ /* 0x0002a400000c000b */
[----:B012---:R-:W-:Y:S01]  /*1c990*/  ENDCOLLECTIVE ;  /* 0x000000000000791b */ /* 0x007fe20003800000 */
.L_x_12969:
[----:B------:R-:W-:Y:S05]  /*1c9a0*/  BSYNC B1 ;  /* 0x0000000000017941 */ /* 0x000fea0003800000 */
.L_x_12968:
        /* <DEDUP_REMOVED lines=8> */
.L_x_12970:
[----:B------:R-:W-:Y:S05]  /*1ca30*/  BRA `(.L_x_12971) ;  /* 0xfffffe9800e87947 */ /* 0x000fea000383ffff */
.L_x_12727:
[----:B0-----:R0:W2:Y:S02]  /*1ca40*/  SYNCS.PHASECHK.TRANS64.TRYWAIT P0, [R69+URZ+0x19cb0], R80 ;  /* 0x019cb050450075a7 */ /* 0x0010a4000800017f */
[----:B--2---:R-:W-:Y:S05]  /*1ca50*/  @!P0 NANOSLEEP.SYNCS 0x989680 ;  /* 0x009896800000895d */ /* 0x004fea0003900000 */
[----:B------:R-:W2:Y:S02]  /*1ca60*/  @!P0 SYNCS.PHASECHK.TRANS64 P0, [R69+URZ+0x19cb0], R80 ;  /* 0x019cb050450085a7 */ /* 0x000ea4000800007f */
[----:B--2---:R-:W-:Y:S05]  /*1ca70*/  @!P0 BRA `(.L_x_12727) ;  /* 0xfffffffc00f08947 */ /* 0x004fea000383ffff */
[----:B------:R-:W-:Y:S05]  /*1ca80*/  BRA `(.L_x_12972) ;  /* 0xfffffe9c00787947 */ /* 0x000fea000383ffff */
.L_x_12745:
[----:B------:R-:W-:Y:S01]  /*1ca90*/  BSSY B1, `(.L_x_12973) ;  /* 0x0000007000017945 */ /* 0x000fe20003800000 */
[----:B------:R-:W-:Y:S02]  /*1caa0*/  IMAD.MOV.U32 R12, RZ, RZ, RZ ;  /* 0x000000ffff0c7224 */ /* 0x000fe400078e00ff */
[----:B------:R-:W-:Y:S02]  /*1cab0*/  IMAD.MOV.U32 R11, RZ, RZ, 0x1e1f ;  /* 0x00001e1fff0b7424 */ /* 0x000fe400078e00ff */
[----:B------:R-:W-:-:S07]  /*1cac0*/  IMAD.MOV.U32 R15, RZ, RZ, -0x1 ;  /* 0xffffffffff0f7424 */ /* 0x000fce00078e00ff */
[----:B------:R-:W-:Y:S05]  /*1cad0*/  WARPSYNC.COLLECTIVE R15, `(.L_x_12974) ;  /* 0x000000000f087348 */ /* 0x000fea0003c00000 */
[----:B------:R0:W1:Y:S02]  /*1cae0*/  SHFL.IDX P6, R14, R13, R12, R11 ;  /* 0x0000000c0d0e7389 */ /* 0x00006400000c000b */
[----:B01----:R-:W-:Y:S01]  /*1caf0*/  ENDCOLLECTIVE ;  /* 0x000000000000791b */ /* 0x003fe20003800000 */
.L_x_12974:
[----:B------:R-:W-:Y:S05]  /*1cb00*/  BSYNC B1 ;  /* 0x0000000000017941 */ /* 0x000fea0003800000 */
.L_x_12973:
        /* <DEDUP_REMOVED lines=8> */
.L_x_12975:
[----:B------:R-:W-:Y:S02]  /*1cb90*/  IMAD.MOV.U32 R13, RZ, RZ, R4 ;  /* 0x000000ffff0d7224 */ /* 0x000fe400078e0004 */
[----:B------:R-:W-:-:S07]  /*1cba0*/  IMAD.MOV.U32 R3, RZ, RZ, R14 ;  /* 0x000000ffff037224 */ /* 0x000fce00078e000e */
[----:B------:R-:W-:Y:S05]  /*1cbb0*/  WARPSYNC.COLLECTIVE R15, `(.L_x_12976) ;  /* 0x000000000f087348 */ /* 0x000fea0003c00000 */
[----:B------:R0:W1:Y:S02]  /*1cbc0*/  SHFL.IDX P6, R14, R13, R12, R11 ;  /* 0x0000000c0d0e7389 */ /* 0x00006400000c000b */
[----:B01----:R-:W-:Y:S01]  /*1cbd0*/  ENDCOLLECTIVE ;  /* 0x000000000000791b */ /* 0x003fe20003800000 */
.L_x_12976:
[----:B------:R-:W-:Y:S02]  /*1cbe0*/  IMAD.MOV.U32 R13, RZ, RZ, R5 ;  /* 0x000000ffff0d7224 */ /* 0x000fe400078e0005 */
[----:B------:R-:W-:-:S07]  /*1cbf0*/  IMAD.MOV.U32 R4, RZ, RZ, R14 ;  /* 0x000000ffff047224 */ /* 0x000fce00078e000e */
[----:B------:R-:W-:Y:S05]  /*1cc00*/  WARPSYNC.COLLECTIVE R15, `(.L_x_12977) ;  /* 0x000000000f087348 */ /* 0x000fea0003c00000 */
[----:B------:R0:W1:Y:S02]  /*1cc10*/  SHFL.IDX P6, R14, R13, R12, R11 ;  /* 0x0000000c0d0e7389 */ /* 0x00006400000c000b */
[----:B01----:R-:W-:Y:S01]  /*1cc20*/  ENDCOLLECTIVE ;  /* 0x000000000000791b */ /* 0x003fe20003800000 */
.L_x_12977:
[----:B------:R-:W-:Y:S05]  /*1cc30*/  BRA `(.L_x_12978) ;  /* 0xfffffeac00787947 */ /* 0x000fea000383ffff */
.L_x_12749:
[----:B--2---:R2:W0:Y:S02]  /*1cc40*/  SYNCS.PHASECHK.TRANS64.TRYWAIT P0, [R18+URZ+0x19c00], R5 ;  /* 0x019c0005120075a7 */ /* 0x004424000800017f */
[----:B0-----:R-:W-:Y:S05]  /*1cc50*/  @!P0 NANOSLEEP.SYNCS 0x989680 ;  /* 0x009896800000895d */ /* 0x001fea0003900000 */
[----:B------:R-:W0:Y:S02]  /*1cc60*/  @!P0 SYNCS.PHASECHK.TRANS64 P0, [R18+URZ+0x19c00], R5 ;  /* 0x019c0005120085a7 */ /* 0x000e24000800007f */
[----:B0-----:R-:W-:Y:S05]  /*1cc70*/  @!P0 BRA `(.L_x_12749) ;  /* 0xfffffffc00f08947 */ /* 0x001fea000383ffff */
[----:B------:R-:W-:Y:S05]  /*1cc80*/  BRA `(.L_x_12979) ;  /* 0xfffffeb000487947 */ /* 0x000fea000383ffff */
.L_x_12755:
[----:B------:R-:W-:Y:S01]  /*1cc90*/  BSSY B1, `(.L_x_12980) ;  /* 0x0000007000017945 */ /* 0x000fe20003800000 */
[----:B------:R-:W-:Y:S02]  /*1cca0*/  IMAD.MOV.U32 R12, RZ, RZ, RZ ;  /* 0x000000ffff0c7224 */ /* 0x000fe400078e00ff */
[----:B------:R-:W-:Y:S02]  /*1ccb0*/  IMAD.MOV.U32 R11, RZ, RZ, 0x1e1f ;  /* 0x00001e1fff0b7424 */ /* 0x000fe400078e00ff */
[----:B------:R-:W-:-:S07]  /*1ccc0*/  IMAD.MOV.U32 R15, RZ, RZ, -0x1 ;  /* 0xffffffffff0f7424 */ /* 0x000fce00078e00ff */
[----:B------:R-:W-:Y:S05]  /*1ccd0*/  WARPSYNC.COLLECTIVE R15, `(.L_x_12981) ;  /* 0x000000000f087348 */ /* 0x000fea0003c00000 */
[----:B------:R0:W1:Y:S02]  /*1cce0*/  SHFL.IDX P6, R14, R13, R12, R11 ;  /* 0x0000000c0d0e7389 */ /* 0x00006400000c000b */
[----:B01----:R-:W-:Y:S01]  /*1ccf0*/  ENDCOLLECTIVE ;  /* 0x000000000000791b */ /* 0x003fe20003800000 */
.L_x_12981:
[----:B------:R-:W-:Y:S05]  /*1cd00*/  BSYNC B1 ;  /* 0x0000000000017941 */ /* 0x000fea0003800000 */
.L_x_12980:
        /* <DEDUP_REMOVED lines=8> */
.L_x_12982:
[----:B------:R-:W-:Y:S02]  /*1cd90*/  IMAD.MOV.U32 R13, RZ, RZ, R20 ;  /* 0x000000ffff0d7224 */ /* 0x000fe400078e0014 */
[----:B------:R-:W-:-:S07]  /*1cda0*/  IMAD.MOV.U32 R3, RZ, RZ, R14 ;  /* 0x000000ffff037224 */ /* 0x000fce00078e000e */
[----:B------:R-:W-:Y:S05]  /*1cdb0*/  WARPSYNC.COLLECTIVE R15, `(.L_x_12983) ;  /* 0x000000000f087348 */ /* 0x000fea0003c00000 */
[----:B------:R0:W1:Y:S02]  /*1cdc0*/  SHFL.IDX P6, R14, R13, R12, R11 ;  /* 0x0000000c0d0e7389 */ /* 0x00006400000c000b */
[----:B01----:R-:W-:Y:S01]  /*1cdd0*/  ENDCOLLECTIVE ;  /* 0x000000000000791b */ /* 0x003fe20003800000 */
.L_x_12983:
[----:B------:R-:W-:Y:S02]  /*1cde0*/  IMAD.MOV.U32 R13, RZ, RZ, R21 ;  /* 0x000000ffff0d7224 */ /* 0x000fe400078e0015 */
[----:B------:R-:W-:-:S07]  /*1cdf0*/  IMAD.MOV.U32 R20, RZ, RZ, R14 ;  /* 0x000000ffff147224 */ /* 0x000fce00078e000e */
[----:B------:R-:W-:Y:S05]  /*1ce00*/  WARPSYNC.COLLECTIVE R15, `(.L_x_12984) ;  /* 0x000000000f087348 */ /* 0x000fea0003c00000 */
[----:B------:R0:W1:Y:S02]  /*1ce10*/  SHFL.IDX P6, R14, R13, R12, R11 ;  /* 0x0000000c0d0e7389 */ /* 0x00006400000c000b */
[----:B01----:R-:W-:Y:S01]  /*1ce20*/  ENDCOLLECTIVE ;  /* 0x000000000000791b */ /* 0x003fe20003800000 */
.L_x_12984:
[----:B------:R-:W-:Y:S01]  /*1ce30*/  IMAD.MOV.U32 R21, RZ, RZ, R14 ;  /* 0x000000ffff157224 */ /* 0x000fe200078e000e */
[----:B------:R-:W-:Y:S06]  /*1ce40*/  BRA `(.L_x_12985) ;  /* 0xfffffec800347947 */ /* 0x000fec000383ffff */
.L_x_12759:
[----:B-1----:R1:W2:Y:S02]  /*1ce50*/  SYNCS.PHASECHK.TRANS64.TRYWAIT P0, [R18+URZ+0x19c00], R39 ;  /* 0x019c0027120075a7 */ /* 0x0022a4000800017f */
[----:B--2---:R-:W-:Y:S05]  /*1ce60*/  @!P0 NANOSLEEP.SYNCS 0x989680 ;  /* 0x009896800000895d */ /* 0x004fea0003900000 */
[----:B------:R-:W2:Y:S02]  /*1ce70*/  @!P0 SYNCS.PHASECHK.TRANS64 P0, [R18+URZ+0x19c00], R39 ;  /* 0x019c0027120085a7 */ /* 0x000ea4000800007f */
[----:B--2---:R-:W-:Y:S05]  /*1ce80*/  @!P0 BRA `(.L_x_12759) ;  /* 0xfffffffc00f08947 */ /* 0x004fea000383ffff */
[----:B------:R-:W-:Y:S05]  /*1ce90*/  BRA `(.L_x_12986) ;  /* 0xfffffecc00047947 */ /* 0x000fea000383ffff */
.L_x_12765:
[----:B-1----:R1:W2:Y:S02]  /*1cea0*/  SYNCS.PHASECHK.TRANS64.TRYWAIT P1, [R3+URZ+0x19c30], R4 ;  /* 0x019c3004030075a7 */ /* 0x0022a4000802017f */
[----:B--2---:R-:W-:Y:S05]  /*1ceb0*/  @!P1 NANOSLEEP.SYNCS 0x989680 ;  /* 0x009896800000995d */ /* 0x004fea0003900000 */
[----:B------:R-:W2:Y:S02]  /*1cec0*/  @!P1 SYNCS.PHASECHK.TRANS64 P1, [R3+URZ+0x19c30], R4 ;  /* 0x019c3004030095a7 */ /* 0x000ea4000802007f */
[----:B--2---:R-:W-:Y:S05]  /*1ced0*/  @!P1 BRA `(.L_x_12765) ;  /* 0xfffffffc00f09947 */ /* 0x004fea000383ffff */
[----:B------:R-:W-:Y:S05]  /*1cee0*/  BRA `(.L_x_12764) ;  /* 0xfffffeec006c7947 */ /* 0x000fea000383ffff */
.L_x_12773:
[----:B-1----:R1:W2:Y:S02]  /*1cef0*/  SYNCS.PHASECHK.TRANS64.TRYWAIT P1, [R0+URZ+0x19c30], R5 ;  /* 0x019c3005000075a7 */ /* 0x0022a4000802017f */
[----:B--2---:R-:W-:Y:S05]  /*1cf00*/  @!P1 NANOSLEEP.SYNCS 0x989680 ;  /* 0x009896800000995d */ /* 0x004fea0003900000 */
[----:B------:R-:W2:Y:S02]  /*1cf10*/  @!P1 SYNCS.PHASECHK.TRANS64 P1, [R0+URZ+0x19c30], R5 ;  /* 0x019c3005000095a7 */ /* 0x000ea4000802007f */
[----:B--2---:R-:W-:Y:S05]  /*1cf20*/  @!P1 BRA `(.L_x_12773) ;  /* 0xfffffffc00f09947 */ /* 0x004fea000383ffff */
[----:B------:R-:W-:Y:S05]  /*1cf30*/  BRA `(.L_x_12772) ;  /* 0xffffff0c00fc7947 */ /* 0x000fea000383ffff */
.L_x_12778:
[----:B-1----:R1:W2:Y:S02]  /*1cf40*/  SYNCS.PHASECHK.TRANS64.TRYWAIT P1, [R15+URZ+0x19c50], R5 ;  /* 0x019c50050f0075a7 */ /* 0x0022a4000802017f */
[----:B--2---:R-:W-:Y:S05]  /*1cf50*/  @!P1 NANOSLEEP.SYNCS 0x989680 ;  /* 0x009896800000995d */ /* 0x004fea0003900000 */
[----:B------:R-:W2:Y:S02]  /*1cf60*/  @!P1 SYNCS.PHASECHK.TRANS64 P1, [R15+URZ+0x19c50], R5 ;  /* 0x019c50050f0095a7 */ /* 0x000ea4000802007f */
[----:B--2---:R-:W-:Y:S05]  /*1cf70*/  @!P1 BRA `(.L_x_12778) ;  /* 0xfffffffc00f09947 */ /* 0x004fea000383ffff */
[----:B------:R-:W-:Y:S05]  /*1cf80*/  BRA `(.L_x_12777) ;  /* 0xffffff10007c7947 */ /* 0x000fea000383ffff */
.L_x_12788:
[----:B-1----:R1:W2:Y:S02]  /*1cf90*/  SYNCS.PHASECHK.TRANS64.TRYWAIT P1, [R5+URZ+0x19c30], R10 ;  /* 0x019c300a050075a7 */ /* 0x0022a4000802017f */
[----:B--2---:R-:W-:Y:S05]  /*1cfa0*/  @!P1 NANOSLEEP.SYNCS 0x989680 ;  /* 0x009896800000995d */ /* 0x004fea0003900000 */
[----:B------:R-:W2:Y:S02]  /*1cfb0*/  @!P1 SYNCS.PHASECHK.TRANS64 P1, [R5+URZ+0x19c30], R10 ;  /* 0x019c300a050095a7 */ /* 0x000ea4000802007f */
[----:B--2---:R-:W-:Y:S05]  /*1cfc0*/  @!P1 BRA `(.L_x_12788) ;  /* 0xfffffffc00f09947 */ /* 0x004fea000383ffff */
[----:B------:R-:W-:Y:S05]  /*1cfd0*/  BRA `(.L_x_12787) ;  /* 0xffffff3400d87947 */ /* 0x000fea000383ffff */
.L_x_12793:
[----:B-1----:R1:W2:Y:S02]  /*1cfe0*/  SYNCS.PHASECHK.TRANS64.TRYWAIT P1, [R15+URZ+0x19c50], R5 ;  /* 0x019c50050f0075a7 */ /* 0x0022a4000802017f */
[----:B--2---:R-:W-:Y:S05]  /*1cff0*/  @!P1 NANOSLEEP.SYNCS 0x989680 ;  /* 0x009896800000995d */ /* 0x004fea0003900000 */
[----:B------:R-:W2:Y:S02]  /*1d000*/  @!P1 SYNCS.PHASECHK.TRANS64 P1, [R15+URZ+0x19c50], R5 ;  /* 0x019c50050f0095a7 */ /* 0x000ea4000802007f */
[----:B--2---:R-:W-:Y:S05]  /*1d010*/  @!P1 BRA `(.L_x_12793) ;  /* 0xfffffffc00f09947 */ /* 0x004fea000383ffff */
[----:B------:R-:W-:Y:S05]  /*1d020*/  BRA `(.L_x_12792) ;  /* 0xffffff3800587947 */ /* 0x000fea000383ffff */
.L_x_12801:
[----:B-1----:R1:W2:Y:S02]  /*1d030*/  SYNCS.PHASECHK.TRANS64.TRYWAIT P1, [R12+URZ+0x19c50], R7 ;  /* 0x019c50070c0075a7 */ /* 0x0022a4000802017f */
[----:B--2---:R-:W-:Y:S05]  /*1d040*/  @!P1 NANOSLEEP.SYNCS 0x989680 ;  /* 0x009896800000995d */ /* 0x004fea0003900000 */
[----:B------:R-:W2:Y:S02]  /*1d050*/  @!P1 SYNCS.PHASECHK.TRANS64 P1, [R12+URZ+0x19c50], R7 ;  /* 0x019c50070c0095a7 */ /* 0x000ea4000802007f */
[----:B--2---:R-:W-:Y:S05]  /*1d060*/  @!P1 BRA `(.L_x_12801) ;  /* 0xfffffffc00f09947 */ /* 0x004fea000383ffff */
[----:B------:R-:W-:Y:S05]  /*1d070*/  BRA `(.L_x_12800) ;  /* 0xffffff5000dc7947 */ /* 0x000fea000383ffff */
.L_x_12829:
        /* <DEDUP_REMOVED lines=11> */
.L_x_12988:
[----:B------:R-:W-:Y:S05]  /*1d130*/  BSYNC B1 ;  /* 0x0000000000017941 */ /* 0x000fea0003800000 */
.L_x_12987:
[----:B------:R-:W-:Y:S05]  /*1d140*/  BRA `(.L_x_12989) ;  /* 0xffffff9400447947 */ /* 0x000fea000383ffff */
.L_x_12831:
[----:B------:R-:W-:Y:S01]  /*1d150*/  BSSY B1, `(.L_x_12990) ;  /* 0x0000006000017945 */ /* 0x000fe20003800000 */
[----:B------:R-:W-:-:S07]  /*1d160*/  IMAD.MOV.U32 R15, RZ, RZ, -0x1 ;  /* 0xffffffffff0f7424 */ /* 0x000fce00078e00ff */
[----:B0-----:R-:W-:Y:S05]  /*1d170*/  WARPSYNC.COLLECTIVE R15, `(.L_x_12991) ;  /* 0x000000000f0c7348 */ /* 0x001fea0003c00000 */
[----:B------:R-:W-:Y:S02]  /*1d180*/  ELECT P6, UR62, PT ;  /* 0x00000000003e782f */ /* 0x000fe400038c0000 */
[----:B------:R-:W-:Y:S01]  /*1d190*/  MOV R14, UR62 ;  /* 0x0000003e000e7c02 */ /* 0x000fe20008000f00 */
[----:B0-----:R-:W-:Y:S10]  /*1d1a0*/  ENDCOLLECTIVE ;  /* 0x000000000000791b */ /* 0x001ff40003800000 */
.L_x_12991:
[----:B------:R-:W-:Y:S05]  /*1d1b0*/  BSYNC B1 ;  /* 0x0000000000017941 */ /* 0x000fea0003800000 */
.L_x_12990:
[----:B------:R-:W-:Y:S05]  /*1d1c0*/  BRA `(.L_x_12830) ;  /* 0xffffff94003c7947 */ /* 0x000fea000383ffff */
.L_x_12833:
[----:B0-----:R0:W1:Y:S02]  /*1d1d0*/  SYNCS.PHASECHK.TRANS64.TRYWAIT P0, [R22+URZ+0x19c20], R4 ;  /* 0x019c2004160075a7 */ /* 0x001064000800017f */
[----:B-1----:R-:W-:Y:S05]  /*1d1e0*/  @!P0 NANOSLEEP.SYNCS 0x989680 ;  /* 0x009896800000895d */ /* 0x002fea0003900000 */
[----:B------:R-:W1:Y:S02]  /*1d1f0*/  @!P0 SYNCS.PHASECHK.TRANS64 P0, [R22+URZ+0x19c20], R4 ;  /* 0x019c2004160085a7 */ /* 0x000e64000800007f */
[----:B-1----:R-:W-:Y:S05]  /*1d200*/  @!P0 BRA `(.L_x_12833) ;  /* 0xfffffffc00f08947 */ /* 0x002fea000383ffff */
[----:B------:R-:W-:Y:S05]  /*1d210*/  BRA `(.L_x_12992) ;  /* 0xffffff94004c7947 */ /* 0x000fea000383ffff */
.L_x_12837:
[----:B-1----:R1:W2:Y:S02]  /*1d220*/  SYNCS.PHASECHK.TRANS64.TRYWAIT P0, [R7+URZ+0x19ca0], R10 ;  /* 0x019ca00a070075a7 */ /* 0x0022a4000800017f */
[----:B--2---:R-:W-:Y:S05]  /*1d230*/  @!P0 NANOSLEEP.SYNCS 0x989680 ;  /* 0x009896800000895d */ /* 0x004fea0003900000 */
[----:B------:R-:W2:Y:S02]  /*1d240*/  @!P0 SYNCS.PHASECHK.TRANS64 P0, [R7+URZ+0x19ca0], R10 ;  /* 0x019ca00a070085a7 */ /* 0x000ea4000800007f */
[----:B--2---:R-:W-:Y:S05]  /*1d250*/  @!P0 BRA `(.L_x_12837) ;  /* 0xfffffffc00f08947 */ /* 0x004fea000383ffff */
[----:B------:R-:W-:Y:S05]  /*1d260*/  BRA `(.L_x_12993) ;  /* 0xffffff9400687947 */ /* 0x000fea000383ffff */
.L_x_12844:
[----:B0-----:R0:W2:Y:S02]  /*1d270*/  SYNCS.PHASECHK.TRANS64.TRYWAIT P0, [R7+URZ+0x19cc0], R10 ;  /* 0x019cc00a070075a7 */ /* 0x0010a4000800017f */
[----:B--2---:R-:W-:Y:S05]  /*1d280*/  @!P0 NANOSLEEP.SYNCS 0x989680 ;  /* 0x009896800000895d */ /* 0x004fea0003900000 */
[----:B------:R-:W2:Y:S02]  /*1d290*/  @!P0 SYNCS.PHASECHK.TRANS64 P0, [R7+URZ+0x19cc0], R10 ;  /* 0x019cc00a070085a7 */ /* 0x000ea4000800007f */
[----:B--2---:R-:W-:Y:S05]  /*1d2a0*/  @!P0 BRA `(.L_x_12844) ;  /* 0xfffffffc00f08947 */ /* 0x004fea000383ffff */
[----:B------:R-:W-:Y:S05]  /*1d2b0*/  BRA `(.L_x_12994) ;  /* 0xffffff9800647947 */ /* 0x000fea000383ffff */
.L_x_12853:
[----:B0-----:R0:W1:Y:S02]  /*1d2c0*/  SYNCS.PHASECHK.TRANS64.TRYWAIT P1, [R8+URZ+0x19ca0], R7 ;  /* 0x019ca007080075a7 */ /* 0x001064000802017f */
[----:B-1----:R-:W-:Y:S05]  /*1d2d0*/  @!P1 NANOSLEEP.SYNCS 0x989680 ;  /* 0x009896800000995d */ /* 0x002fea0003900000 */
[----:B------:R-:W1:Y:S02]  /*1d2e0*/  @!P1 SYNCS.PHASECHK.TRANS64 P1, [R8+URZ+0x19ca0], R7 ;  /* 0x019ca007080095a7 */ /* 0x000e64000802007f */
[----:B-1----:R-:W-:Y:S05]  /*1d2f0*/  @!P1 BRA `(.L_x_12853) ;  /* 0xfffffffc00f09947 */ /* 0x002fea000383ffff */
[----:B------:R-:W-:Y:S05]  /*1d300*/  BRA `(.L_x_12995) ;  /* 0xffffff9c00a47947 */ /* 0x000fea000383ffff */
.L_x_12860:
[----:B-1----:R1:W2:Y:S02]  /*1d310*/  SYNCS.PHASECHK.TRANS64.TRYWAIT P1, [R8+URZ+0x19cc0], R7 ;  /* 0x019cc007080075a7 */ /* 0x0022a4000802017f */
[----:B--2---:R-:W-:Y:S05]  /*1d320*/  @!P1 NANOSLEEP.SYNCS 0x989680 ;  /* 0x009896800000995d */ /* 0x004fea0003900000 */
[----:B------:R-:W2:Y:S02]  /*1d330*/  @!P1 SYNCS.PHASECHK.TRANS64 P1, [R8+URZ+0x19cc0], R7 ;  /* 0x019cc007080095a7 */ /* 0x000ea4000802007f */
[----:B--2---:R-:W-:Y:S05]  /*1d340*/  @!P1 BRA `(.L_x_12860) ;  /* 0xfffffffc00f09947 */ /* 0x004fea000383ffff */
[----:B------:R-:W-:Y:S05]  /*1d350*/  BRA `(.L_x_12996) ;  /* 0xffffffa0009c7947 */ /* 0x000fea000383ffff */
.L_x_12877:
[----:B------:R-:W0:Y:S01]  /*1d360*/  S2R R11, SR_TID.X ;  /* 0x00000000000b7919 */ /* 0x000e220000002100 */
[----:B------:R-:W-:Y:S01]  /*1d370*/  BSSY B0, `(.L_x_12997) ;  /* 0x000000a000007945 */ /* 0x000fe20003800000 */
[----:B------:R-:W-:Y:S02]  /*1d380*/  IMAD.MOV.U32 R12, RZ, RZ, RZ ;  /* 0x000000ffff0c7224 */ /* 0x000fe400078e00ff */
[----:B------:R-:W-:Y:S01]  /*1d390*/  IMAD.MOV.U32 R15, RZ, RZ, -0x1 ;  /* 0xffffffffff0f7424 */ /* 0x000fe200078e00ff */
[----:B0-----:R-:W-:Y:S01]  /*1d3a0*/  SHF.R.U32.HI R4, RZ, 0x5, R11 ;  /* 0x00000005ff047819 */ /* 0x001fe2000001160b */
[----:B------:R-:W-:-:S03]  /*1d3b0*/  IMAD.MOV.U32 R11, RZ, RZ, 0x1f ;  /* 0x0000001fff0b7424 */ /* 0x000fc600078e00ff */
[----:B------:R-:W-:-:S05]  /*1d3c0*/  LOP3.LUT R4, R4, 0x3, RZ, 0xc0, !PT ;  /* 0x0000000304047812 */ /* 0x000fca00078ec0ff */
[----:B------:R-:W-:-:S07]  /*1d3d0*/  IMAD.MOV.U32 R13, RZ, RZ, R4 ;  /* 0x000000ffff0d7224 */ /* 0x000fce00078e0004 */
[----:B-----5:R-:W-:Y:S05]  /*1d3e0*/  WARPSYNC.COLLECTIVE R15, `(.L_x_12998) ;  /* 0x000000000f087348 */ /* 0x020fea0003c00000 */
[----:B------:R0:W1:Y:S02]  /*1d3f0*/  SHFL.IDX P6, R14, R13, R12, R11 ;  /* 0x0000000c0d0e7389 */ /* 0x00006400000c000b */
[----:B01---5:R-:W-:Y:S01]  /*1d400*/  ENDCOLLECTIVE ;  /* 0x000000000000791b */ /* 0x023fe20003800000 */
.L_x_12998:
[----:B------:R-:W-:Y:S05]  /*1d410*/  BSYNC B0 ;  /* 0x0000000000007941 */ /* 0x000fea0003800000 */
.L_x_12997:
[----:B------:R-:W-:Y:S05]  /*1d420*/  BRA `(.L_x_12999) ;  /* 0xffffffb000787947 */ /* 0x000fea000383ffff */
.L_x_12880:
[----:B0-----:R-:W2:Y:S02]  /*1d430*/  LDL R0, [R1+0x3c] ;  /* 0x00003c0001007983 */ /* 0x001ea40000100800 */
[----:B--2---:R0:W1:Y:S02]  /*1d440*/  SYNCS.PHASECHK.TRANS64.TRYWAIT P0, [R4+URZ+0x19c80], R0 ;  /* 0x019c8000040075a7 */ /* 0x004064000800017f */
[----:B-1----:R-:W-:Y:S05]  /*1d450*/  @!P0 NANOSLEEP.SYNCS 0x989680 ;  /* 0x009896800000895d */ /* 0x002fea0003900000 */
[----:B------:R-:W1:Y:S02]  /*1d460*/  @!P0 SYNCS.PHASECHK.TRANS64 P0, [R4+URZ+0x19c80], R0 ;  /* 0x019c8000040085a7 */ /* 0x000e64000800007f */
[----:B-1----:R-:W-:Y:S05]  /*1d470*/  @!P0 BRA `(.L_x_12880) ;  /* 0xfffffffc00ec8947 */ /* 0x002fea000383ffff */
[----:B------:R-:W-:Y:S05]  /*1d480*/  BRA `(.L_x_13000) ;  /* 0xffffffb000907947 */ /* 0x000fea000383ffff */
.L_x_12881:
        /* <DEDUP_REMOVED lines=8> */
.L_x_13002:
[----:B------:R-:W-:Y:S05]  /*1d510*/  BSYNC B0 ;  /* 0x0000000000007941 */ /* 0x000fea0003800000 */
.L_x_13001:
        /* <DEDUP_REMOVED lines=9> */
.L_x_13003:
[----:B------:R-:W0:Y:S01]  /*1d5b0*/  LDC R11, c[0x0][0x2f4] ;  /* 0x0000bd00ff0b7b82 */ /* 0x000e220000000800 */
[----:B------:R-:W-:Y:S02]  /*1d5c0*/  IMAD.MOV.U32 R13, RZ, RZ, R9 ;  /* 0x000000ffff0d7224 */ /* 0x000fe400078e0009 */
[----:B------:R-:W-:Y:S01]  /*1d5d0*/  IMAD.SHL.U32 R15, R7, 0x10, RZ ;  /* 0x00000010070f7824 */ /* 0x000fe200078e00ff */
[----:B------:R-:W-:-:S04]  /*1d5e0*/  MOV R6, R14 ;  /* 0x0000000e00067202 */ /* 0x000fc80000000f00 */
        /* <DEDUP_REMOVED lines=23> */
.L_x_13004:
        /* <DEDUP_REMOVED lines=10> */
.L_x_13005:
[----:B------:R-:W-:Y:S01]  /*1d800*/  IMAD.MOV.U32 R6, RZ, RZ, R14 ;  /* 0x000000ffff067224 */ /* 0x000fe200078e000e */
[----:B------:R-:W-:Y:S06]  /*1d810*/  BRA `(.L_x_13006) ;  /* 0xffffffb0006c7947 */ /* 0x000fec000383ffff */
.L_x_12886:
[----:B---3--:R-:W3:Y:S02]  /*1d820*/  LDL R2, [R1+0x3c] ;  /* 0x00003c0001027983 */ /* 0x008ee40000100800 */
[----:B---3--:R3:W4:Y:S02]  /*1d830*/  SYNCS.PHASECHK.TRANS64.TRYWAIT P0, [R4+URZ+0x19c40], R2 ;  /* 0x019c4002040075a7 */ /* 0x008724000800017f */
[----:B----4-:R-:W-:Y:S05]  /*1d840*/  @!P0 NANOSLEEP.SYNCS 0x989680 ;  /* 0x009896800000895d */ /* 0x010fea0003900000 */
[----:B------:R-:W4:Y:S02]  /*1d850*/  @!P0 SYNCS.PHASECHK.TRANS64 P0, [R4+URZ+0x19c40], R2 ;  /* 0x019c4002040085a7 */ /* 0x000f24000800007f */
[----:B----4-:R-:W-:Y:S05]  /*1d860*/  @!P0 BRA `(.L_x_12886) ;  /* 0xfffffffc00ec8947 */ /* 0x010fea000383ffff */
[----:B------:R-:W-:Y:S05]  /*1d870*/  BRA `(.L_x_13007) ;  /* 0xffffffb000dc7947 */ /* 0x000fea000383ffff */
.L_x_12887:
        /* <DEDUP_REMOVED lines=8> */
.L_x_13009:
[----:B------:R-:W-:Y:S05]  /*1d900*/  BSYNC B0 ;  /* 0x0000000000007941 */ /* 0x000fea0003800000 */
.L_x_13008:
        /* <DEDUP_REMOVED lines=8> */
.L_x_13010:
[----:B------:R-:W-:Y:S02]  /*1d990*/  IMAD.MOV.U32 R13, RZ, RZ, R6 ;  /* 0x000000ffff0d7224 */ /* 0x000fe400078e0006 */
[----:B------:R-:W-:Y:S02]  /*1d9a0*/  IMAD.MOV.U32 R12, RZ, RZ, 0x1 ;  /* 0x00000001ff0c7424 */ /* 0x000fe400078e00ff */
[----:B------:R-:W-:-:S07]  /*1d9b0*/  IMAD.MOV.U32 R3, RZ, RZ, R14 ;  /* 0x000000ffff037224 */ /* 0x000fce00078e000e */
[----:B------:R-:W-:Y:S05]  /*1d9c0*/  WARPSYNC.COLLECTIVE R15, `(.L_x_13011) ;  /* 0x000000000f087348 */ /* 0x000fea0003c00000 */
[----:B------:R0:W1:Y:S02]  /*1d9d0*/  SHFL.IDX P6, R14, R13, R12, R11 ;  /* 0x0000000c0d0e7389 */ /* 0x00006400000c000b */
[----:B01----:R-:W-:Y:S01]  /*1d9e0*/  ENDCOLLECTIVE ;  /* 0x000000000000791b */ /* 0x003fe20003800000 */
.L_x_13011:
        /* <DEDUP_REMOVED lines=10> */
.L_x_13012:
        /* <DEDUP_REMOVED lines=8> */
.L_x_12892:
        /* <DEDUP_REMOVED lines=9> */
.L_x_13014:
[----:B------:R-:W-:Y:S01]  /*1dba0*/  ISETP.GE.AND P2, PT, R17, R0, PT ;  /* 0x000000001100720c */ /* 0x000fe20003f46270 */
[----:B------:R-:W-:Y:S02]  /*1dbb0*/  IMAD.MOV.U32 R13, RZ, RZ, R6 ;  /* 0x000000ffff0d7224 */ /* 0x000fe400078e0006 */
[----:B------:R-:W-:-:S10]  /*1dbc0*/  IMAD.MOV.U32 R2, RZ, RZ, R14 ;  /* 0x000000ffff027224 */ /* 0x000fd400078e000e */
[----:B------:R-:W-:Y:S05]  /*1dbd0*/  WARPSYNC.COLLECTIVE R15, `(.L_x_13015) ;  /* 0x000000000f087348 */ /* 0x000fea0003c00000 */
[----:B------:R0:W1:Y:S02]  /*1dbe0*/  SHFL.IDX P6, R14, R13, R12, R11 ;  /* 0x0000000c0d0e7389 */ /* 0x00006400000c000b */
[----:B01----:R-:W-:Y:S01]  /*1dbf0*/  ENDCOLLECTIVE ;  /* 0x000000000000791b */ /* 0x003fe20003800000 */
.L_x_13015:
[----:B------:R-:W-:Y:S02]  /*1dc00*/  IMAD.MOV.U32 R13, RZ, RZ, R5 ;  /* 0x000000ffff0d7224 */ /* 0x000fe400078e0005 */
[----:B------:R-:W-:Y:S02]  /*1dc10*/  IMAD.MOV.U32 R12, RZ, RZ, 0x1 ;  /* 0x00000001ff0c7424 */ /* 0x000fe400078e00ff */
[----:B------:R-:W-:-:S07]  /*1dc20*/  IMAD.MOV.U32 R3, RZ, RZ, R14 ;  /* 0x000000ffff037224 */ /* 0x000fce00078e000e */
[----:B------:R-:W-:Y:S05]  /*1dc30*/  WARPSYNC.COLLECTIVE R15, `(.L_x_13016) ;  /* 0x000000000f087348 */ /* 0x000fea0003c00000 */
[----:B------:R0:W1:Y:S02]  /*1dc40*/  SHFL.IDX P6, R14, R13, R12, R11 ;  /* 0x0000000c0d0e7389 */ /* 0x00006400000c000b */
[----:B01----:R-:W-:Y:S01]  /*1dc50*/  ENDCOLLECTIVE ;  /* 0x000000000000791b */ /* 0x003fe20003800000 */
.L_x_13016:
        /* <DEDUP_REMOVED lines=10> */
.L_x_13017:
        /* <DEDUP_REMOVED lines=13> */
.L_x_13018:
        /* <DEDUP_REMOVED lines=14> */
.L_x_13019:
[----:B------:R-:W-:Y:S01]  /*1deb0*/  IMAD.MOV.U32 R2, RZ, RZ, R14 ;  /* 0x000000ffff027224 */ /* 0x000fe200078e000e */
[----:B------:R-:W-:Y:S06]  /*1dec0*/  BRA `(.L_x_13020) ;  /* 0xffffffb800a87947 */ /* 0x000fec000383ffff */
.L_x_12897:
[----:B--2---:R2:W3:Y:S02]  /*1ded0*/  SYNCS.PHASECHK.TRANS64.TRYWAIT P0, [R22+URZ+0x19c20], R0 ;  /* 0x019c2000160075a7 */ /* 0x0044e4000800017f */
[----:B---3--:R-:W-:Y:S05]  /*1dee0*/  @!P0 NANOSLEEP.SYNCS 0x989680 ;  /* 0x009896800000895d */ /* 0x008fea0003900000 */
[----:B------:R-:W3:Y:S02]  /*1def0*/  @!P0 SYNCS.PHASECHK.TRANS64 P0, [R22+URZ+0x19c20], R0 ;  /* 0x019c2000160085a7 */ /* 0x000ee4000800007f */
[----:B---3--:R-:W-:Y:S05]  /*1df00*/  @!P0 BRA `(.L_x_12897) ;  /* 0xfffffffc00f08947 */ /* 0x008fea000383ffff */
[----:B------:R-:W-:Y:S05]  /*1df10*/  BRA `(.L_x_13021) ;  /* 0xffffffbc00187947 */ /* 0x000fea000383ffff */
.L_x_12901:
[----:B0-----:R0:W1:Y:S02]  /*1df20*/  SYNCS.PHASECHK.TRANS64.TRYWAIT P0, [R0+URZ+0x19c80], R10 ;  /* 0x019c800a000075a7 */ /* 0x001064000800017f */
[----:B-1----:R-:W-:Y:S05]  /*1df30*/  @!P0 NANOSLEEP.SYNCS 0x989680 ;  /* 0x009896800000895d */ /* 0x002fea0003900000 */
[----:B------:R-:W1:Y:S02]  /*1df40*/  @!P0 SYNCS.PHASECHK.TRANS64 P0, [R0+URZ+0x19c80], R10 ;  /* 0x019c800a000085a7 */ /* 0x000e64000800007f */
[----:B-1----:R-:W-:Y:S05]  /*1df50*/  @!P0 BRA `(.L_x_12901) ;  /* 0xfffffffc00f08947 */ /* 0x002fea000383ffff */
[----:B------:R-:W-:Y:S05]  /*1df60*/  BRA `(.L_x_13022) ;  /* 0xffffffbc00e47947 */ /* 0x000fea000383ffff */
.L_x_12902:
        /* <DEDUP_REMOVED lines=8> */
.L_x_13024:
[----:B------:R-:W-:Y:S05]  /*1dff0*/  BSYNC B0 ;  /* 0x0000000000007941 */ /* 0x000fea0003800000 */
.L_x_13023:
[----:B------:R-:W0:Y:S01]  /*1e000*/  S2R R2, SR_TID.X ;  /* 0x0000000000027919 */ /* 0x000e220000002100 */
[----:B------:R-:W-:Y:S01]  /*1e010*/  IMAD.MOV.U32 R13, RZ, RZ, R21 ;  /* 0x000000ffff0d7224 */ /* 0x000fe200078e0015 */
[----:B------:R-:W-:Y:S01]  /*1e020*/  MOV R15, 0xffffffff ;  /* 0xffffffff000f7802 */ /* 0x000fe20000000f00 */
[----:B------:R-:W-:Y:S02]  /*1e030*/  IMAD.MOV.U32 R12, RZ, RZ, RZ ;  /* 0x000000ffff0c7224 */ /* 0x000fe400078e00ff */
[----:B------:R-:W-:Y:S02]  /*1e040*/  IMAD.MOV.U32 R11, RZ, RZ, 0x1e1f ;  /* 0x00001e1fff0b7424 */ /* 0x000fe400078e00ff */
[----:B------:R-:W-:Y:S02]  /*1e050*/  IMAD.MOV.U32 R3, RZ, RZ, R14 ;  /* 0x000000ffff037224 */ /* 0x000fe400078e000e */
[----:B------:R-:W-:-:S07]  /*1e060*/  IMAD.IADD R5, R22, 0x1, R5 ;  /* 0x0000000116057824 */ /* 0x000fce00078e0205 */
[----:B0-----:R-:W-:Y:S05]  /*1e070*/  WARPSYNC.COLLECTIVE R15, `(.L_x_13025) ;  /* 0x000000000f087348 */ /* 0x001fea0003c00000 */
[----:B------:R1:W2:Y:S02]  /*1e080*/  SHFL.IDX P6, R14, R13, R12, R11 ;  /* 0x0000000c0d0e7389 */ /* 0x0002a400000c000b */
[----:B012---:R-:W-:Y:S01]  /*1e090*/  ENDCOLLECTIVE ;  /* 0x000000000000791b */ /* 0x007fe20003800000 */
.L_x_13025:
        /* <DEDUP_REMOVED lines=11> */
.L_x_13026:
        /* <DEDUP_REMOVED lines=11> */
.L_x_13027:
[----:B------:R-:W-:Y:S01]  /*1e200*/  IMAD.MOV.U32 R2, RZ, RZ, R14 ;  /* 0x000000ffff027224 */ /* 0x000fe200078e000e */
[----:B------:R-:W-:Y:S06]  /*1e210*/  BRA `(.L_x_13028) ;  /* 0xffffffbc00f47947 */ /* 0x000fec000383ffff */
.L_x_12907:
[----:B---3--:R3:W4:Y:S02]  /*1e220*/  SYNCS.PHASECHK.TRANS64.TRYWAIT P0, [R0+URZ+0x19c40], R10 ;  /* 0x019c400a000075a7 */ /* 0x008724000800017f */
[----:B----4-:R-:W-:Y:S05]  /*1e230*/  @!P0 NANOSLEEP.SYNCS 0x989680 ;  /* 0x009896800000895d */ /* 0x010fea0003900000 */
[----:B------:R-:W4:Y:S02]  /*1e240*/  @!P0 SYNCS.PHASECHK.TRANS64 P0, [R0+URZ+0x19c40], R10 ;  /* 0x019c400a000085a7 */ /* 0x000f24000800007f */
[----:B----4-:R-:W-:Y:S05]  /*1e250*/  @!P0 BRA `(.L_x_12907) ;  /* 0xfffffffc00f08947 */ /* 0x010fea000383ffff */
[----:B------:R-:W-:Y:S05]  /*1e260*/  BRA `(.L_x_13029) ;  /* 0xffffffc000587947 */ /* 0x000fea000383ffff */
.L_x_12908:
        /* <DEDUP_REMOVED lines=8> */
.L_x_13031:
[----:B------:R-:W-:Y:S05]  /*1e2f0*/  BSYNC B0 ;  /* 0x0000000000007941 */ /* 0x000fea0003800000 */
.L_x_13030:
        /* <DEDUP_REMOVED lines=8> */
.L_x_13032:
[----:B------:R-:W-:Y:S02]  /*1e380*/  IMAD.MOV.U32 R13, RZ, RZ, R8 ;  /* 0x000000ffff0d7224 */ /* 0x000fe400078e0008 */
[----:B------:R-:W-:Y:S02]  /*1e390*/  IMAD.MOV.U32 R12, RZ, RZ, 0x1 ;  /* 0x00000001ff0c7424 */ /* 0x000fe400078e00ff */
[----:B------:R-:W-:-:S07]  /*1e3a0*/  IMAD.MOV.U32 R2, RZ, RZ, R14 ;  /* 0x000000ffff027224 */ /* 0x000fce00078e000e */
[----:B------:R-:W-:Y:S05]  /*1e3b0*/  WARPSYNC.COLLECTIVE R15, `(.L_x_13033) ;  /* 0x000000000f087348 */ /* 0x000fea0003c00000 */
[----:B------:R0:W1:Y:S02]  /*1e3c0*/  SHFL.IDX P6, R14, R13, R12, R11 ;  /* 0x0000000c0d0e7389 */ /* 0x00006400000c000b */
[----:B01----:R-:W-:Y:S01]  /*1e3d0*/  ENDCOLLECTIVE ;  /* 0x000000000000791b */ /* 0x003fe20003800000 */
.L_x_13033:
        /* <DEDUP_REMOVED lines=13> */
.L_x_13034:
[----:B------:R-:W-:Y:S01]  /*1e4b0*/  IMAD.MOV.U32 R2, RZ, RZ, R14 ;  /* 0x000000ffff027224 */ /* 0x000fe200078e000e */
[----:B------:R-:W-:Y:S06]  /*1e4c0*/  BRA `(.L_x_13035) ;  /* 0xffffffc000647947 */ /* 0x000fec000383ffff */
.L_x_12913:
[----:B0-----:R0:W2:Y:S02]  /*1e4d0*/  SYNCS.PHASECHK.TRANS64.TRYWAIT P2, [R2+URZ+0x19c70], R0 ;  /* 0x019c7000020075a7 */ /* 0x0010a4000804017f */
[----:B--2---:R-:W-:Y:S05]  /*1e4e0*/  @!P2 NANOSLEEP.SYNCS 0x989680 ;  /* 0x009896800000a95d */ /* 0x004fea0003900000 */
[----:B------:R-:W2:Y:S02]  /*1e4f0*/  @!P2 SYNCS.PHASECHK.TRANS64 P2, [R2+URZ+0x19c70], R0 ;  /* 0x019c70000200a5a7 */ /* 0x000ea4000804007f */
[----:B--2---:R-:W-:Y:S05]  /*1e500*/  @!P2 BRA `(.L_x_12913) ;  /* 0xfffffffc00f0a947 */ /* 0x004fea000383ffff */
[----:B------:R-:W-:Y:S05]  /*1e510*/  BRA `(.L_x_13036) ;  /* 0xffffffc000d07947 */ /* 0x000fea000383ffff */
.L_x_12915:
[----:B0-----:R0:W2:Y:S02]  /*1e520*/  SYNCS.PHASECHK.TRANS64.TRYWAIT P2, [R2+URZ+0x19c60], R3 ;  /* 0x019c6003020075a7 */ /* 0x0010a4000804017f */
[----:B--2---:R-:W-:Y:S05]  /*1e530*/  @!P2 NANOSLEEP.SYNCS 0x989680 ;  /* 0x009896800000a95d */ /* 0x004fea0003900000 */
[----:B------:R-:W2:Y:S02]  /*1e540*/  @!P2 SYNCS.PHASECHK.TRANS64 P2, [R2+URZ+0x19c60], R3 ;  /* 0x019c60030200a5a7 */ /* 0x000ea4000804007f */
[----:B--2---:R-:W-:Y:S05]  /*1e550*/  @!P2 BRA `(.L_x_12915) ;  /* 0xfffffffc00f0a947 */ /* 0x004fea000383ffff */
[----:B------:R-:W-:Y:S05]  /*1e560*/  BRA `(.L_x_13037) ;  /* 0xffffffc000e07947 */ /* 0x000fea000383ffff */
.L_x_12923:
[----:B--2---:R2:W3:Y:S02]  /*1e570*/  SYNCS.PHASECHK.TRANS64.TRYWAIT P1, [R0+URZ+0x19c70], R2 ;  /* 0x019c7002000075a7 */ /* 0x0044e4000802017f */
[----:B---3--:R-:W-:Y:S05]  /*1e580*/  @!P1 NANOSLEEP.SYNCS 0x989680 ;  /* 0x009896800000995d */ /* 0x008fea0003900000 */
[----:B------:R-:W3:Y:S02]  /*1e590*/  @!P1 SYNCS.PHASECHK.TRANS64 P1, [R0+URZ+0x19c70], R2 ;  /* 0x019c7002000095a7 */ /* 0x000ee4000802007f */
[----:B---3--:R-:W-:Y:S05]  /*1e5a0*/  @!P1 BRA `(.L_x_12923) ;  /* 0xfffffffc00f09947 */ /* 0x008fea000383ffff */
[----:B------:R-:W-:Y:S05]  /*1e5b0*/  BRA `(.L_x_13038) ;  /* 0xffffffc800807947 */ /* 0x000fea000383ffff */
.L_x_12925:
[----:B0-----:R0:W1:Y:S02]  /*1e5c0*/  SYNCS.PHASECHK.TRANS64.TRYWAIT P1, [R0+URZ+0x19c60], R2 ;  /* 0x019c6002000075a7 */ /* 0x001064000802017f */
[----:B-1----:R-:W-:Y:S05]  /*1e5d0*/  @!P1 NANOSLEEP.SYNCS 0x989680 ;  /* 0x009896800000995d */ /* 0x002fea0003900000 */
[----:B------:R-:W1:Y:S02]  /*1e5e0*/  @!P1 SYNCS.PHASECHK.TRANS64 P1, [R0+URZ+0x19c60], R2 ;  /* 0x019c6002000095a7 */ /* 0x000e64000802007f */
[----:B-1----:R-:W-:Y:S05]  /*1e5f0*/  @!P1 BRA `(.L_x_12925) ;  /* 0xfffffffc00f09947 */ /* 0x002fea000383ffff */
[----:B------:R-:W-:Y:S05]  /*1e600*/  BRA `(.L_x_13039) ;  /* 0xffffffc8008c7947 */ /* 0x000fea000383ffff */
.L_x_12930:
        /* <DEDUP_REMOVED lines=8> */
.L_x_13041:
[----:B------:R-:W-:Y:S05]  /*1e690*/  BSYNC B0 ;  /* 0x0000000000007941 */ /* 0x000fea0003800000 */
.L_x_13040:
        /* <DEDUP_REMOVED lines=9> */
.L_x_13042:
        /* <DEDUP_REMOVED lines=18> */
.L_x_13043:
        /* <DEDUP_REMOVED lines=8> */
.L_x_13044:
        /* <DEDUP_REMOVED lines=8> */
.L_x_13045:
        /* <DEDUP_REMOVED lines=8> */
.L_x_13046:
[----:B------:R-:W-:Y:S01]  /*1e9d0*/  IMAD.MOV.U32 R12, RZ, RZ, 0x10 ;  /* 0x00000010ff0c7424 */ /* 0x000fe200078e00ff */
[----:B------:R-:W-:-:S04]  /*1e9e0*/  MOV R4, R14 ;  /* 0x0000000e00047202 */ /* 0x000fc80000000f00 */
[----:B------:R-:W-:-:S05]  /*1e9f0*/  SEL R4, R4, RZ, P4 ;  /* 0x000000ff04047207 */ /* 0x000fca0002000000 */
[----:B------:R-:W-:-:S04]  /*1ea00*/  IMAD.IADD R3, R3, 0x1, R4 ;  /* 0x0000000103037824 */ /* 0x000fc800078e0204 */
[----:B------:R-:W-:-:S07]  /*1ea10*/  IMAD.MOV.U32 R13, RZ, RZ, R3 ;  /* 0x000000ffff0d7224 */ /* 0x000fce00078e0003 */
[----:B------:R-:W-:Y:S05]  /*1ea20*/  WARPSYNC.COLLECTIVE R15, `(.L_x_13047) ;  /* 0x000000000f087348 */ /* 0x000fea0003c00000 */
[----:B------:R0:W1:Y:S02]  /*1ea30*/  SHFL.UP P6, R14, R13, R12, R11 ;  /* 0x0400000c0d0e7389 */ /* 0x00006400000c000b */
[----:B01----:R-:W-:Y:S01]  /*1ea40*/  ENDCOLLECTIVE ;  /* 0x000000000000791b */ /* 0x003fe20003800000 */
.L_x_13047:
        /* <DEDUP_REMOVED lines=9> */
.L_x_13048:
[----:B------:R-:W-:Y:S01]  /*1eae0*/  IMAD.MOV.U32 R16, RZ, RZ, R14 ;  /* 0x000000ffff107224 */ /* 0x000fe200078e000e */
[----:B------:R-:W-:Y:S06]  /*1eaf0*/  BRA `(.L_x_13049) ;  /* 0xffffffcc00607947 */ /* 0x000fec000383ffff */
.L_x_12935:
[----:B------:R-:W-:Y:S01]  /*1eb00*/  BSSY B0, `(.L_x_13050) ;  /* 0x0000008000007945 */ /* 0x000fe20003800000 */
[----:B-----5:R-:W-:Y:S02]  /*1eb10*/  IMAD.MOV.U32 R13, RZ, RZ, R2 ;  /* 0x000000ffff0d7224 */ /* 0x020fe400078e0002 */
[----:B------:R-:W-:Y:S02]  /*1eb20*/  IMAD.MOV.U32 R12, RZ, RZ, 0x1 ;  /* 0x00000001ff0c7424 */ /* 0x000fe400078e00ff */
[----:B0-----:R-:W-:Y:S02]  /*1eb30*/  IMAD.MOV.U32 R11, RZ, RZ, RZ ;  /* 0x000000ffff0b7224 */ /* 0x001fe400078e00ff */
[----:B------:R-:W-:-:S07]  /*1eb40*/  IMAD.MOV.U32 R15, RZ, RZ, -0x1 ;  /* 0xffffffffff0f7424 */ /* 0x000fce00078e00ff */
[----:B-12---:R-:W-:Y:S05]  /*1eb50*/  WARPSYNC.COLLECTIVE R15, `(.L_x_13051) ;  /* 0x000000000f087348 */ /* 0x006fea0003c00000 */
[----:B------:R0:W3:Y:S02]  /*1eb60*/  SHFL.UP P6, R14, R13, R12, R11 ;  /* 0x0400000c0d0e7389 */ /* 0x0000e400000c000b */
[----:B0123--:R-:W-:Y:S01]  /*1eb70*/  ENDCOLLECTIVE ;  /* 0x000000000000791b */ /* 0x00ffe20003800000 */
.L_x_13051:
[----:B------:R-:W-:Y:S05]  /*1eb80*/  BSYNC B0 ;  /* 0x0000000000007941 */ /* 0x000fea0003800000 */
.L_x_13050:
        /* <DEDUP_REMOVED lines=9> */
.L_x_13052:
        /* <DEDUP_REMOVED lines=8> */
.L_x_13053:
        /* <DEDUP_REMOVED lines=8> */
.L_x_13054:
        /* <DEDUP_REMOVED lines=8> */
.L_x_13055:
        /* <DEDUP_REMOVED lines=9> */
.L_x_13056:
[----:B------:R-:W-:Y:S01]  /*1ee30*/  IMAD.MOV.U32 R16, RZ, RZ, R14 ;  /* 0x000000ffff107224 */ /* 0x000fe200078e000e */
[----:B------:R-:W-:Y:S06]  /*1ee40*/  BRA `(.L_x_13057) ;  /* 0xffffffcc00287947 */ /* 0x000fec000383ffff */
.L_x_12937:
[----:B------:R-:W-:Y:S01]  /*1ee50*/  BSSY B0, `(.L_x_13058) ;  /* 0x0000006000007945 */ /* 0x000fe20003800000 */
[----:B------:R-:W-:Y:S01]  /*1ee60*/  PLOP3.LUT P6, PT, P6, PT, PT, 0x8, 0x0 ;  /* 0x000000000000781c */ /* 0x000fe200037ce170 */
[----:B------:R-:W-:-:S12]  /*1ee70*/  IMAD.MOV.U32 R15, RZ, RZ, -0x1 ;  /* 0xffffffffff0f7424 */ /* 0x000fd800078e00ff */
[----:B012---:R-:W-:Y:S05]  /*1ee80*/  WARPSYNC.COLLECTIVE R15, `(.L_x_13059) ;  /* 0x000000000f087348 */ /* 0x007fea0003c00000 */
[----:B------:R-:W-:Y:S01]  /*1ee90*/  VOTE.ANY R14, PT, P6 ;  /* 0x00000000000e7806 */ /* 0x000fe200030e0100 */
[----:B012---:R-:W-:Y:S06]  /*1eea0*/  ENDCOLLECTIVE ;  /* 0x000000000000791b */ /* 0x007fec0003800000 */
.L_x_13059:
[----:B------:R-:W-:Y:S05]  /*1eeb0*/  BSYNC B0 ;  /* 0x0000000000007941 */ /* 0x000fea0003800000 */
.L_x_13058:
        /* <DEDUP_REMOVED lines=9> */
.L_x_13060:
[----:B------:R-:W-:Y:S01]  /*1ef50*/  IMAD.MOV.U32 R17, RZ, RZ, R14 ;  /* 0x000000ffff117224 */ /* 0x000fe200078e000e */
[----:B------:R-:W-:Y:S06]  /*1ef60*/  BRA `(.L_x_13061) ;  /* 0xffffffcc00187947 */ /* 0x000fec000383ffff */
.L_x_12939:
[----:B------:R-:W-:Y:S01]  /*1ef70*/  BSSY B0, `(.L_x_13062) ;  /* 0x0000007000007945 */ /* 0x000fe20003800000 */
[----:B------:R-:W-:Y:S02]  /*1ef80*/  IMAD.MOV.U32 R13, RZ, RZ, R3 ;  /* 0x000000ffff0d7224 */ /* 0x000fe400078e0003 */
[----:B0-----:R-:W-:Y:S02]  /*1ef90*/  IMAD.MOV.U32 R11, RZ, RZ, 0x1f ;  /* 0x0000001fff0b7424 */ /* 0x001fe400078e00ff */
[----:B------:R-:W-:-:S07]  /*1efa0*/  IMAD.MOV.U32 R15, RZ, RZ, -0x1 ;  /* 0xffffffffff0f7424 */ /* 0x000fce00078e00ff */
[----:B-1234-:R-:W-:Y:S05]  /*1efb0*/  WARPSYNC.COLLECTIVE R15, `(.L_x_13063) ;  /* 0x000000000f087348 */ /* 0x01efea0003c00000 */
[----:B------:R0:W0:Y:S02]  /*1efc0*/  SHFL.IDX P6, R14, R13, R12, R11 ;  /* 0x0000000c0d0e7389 */ /* 0x00002400000c000b */
[----:B01234-:R-:W-:Y:S01]  /*1efd0*/  ENDCOLLECTIVE ;  /* 0x000000000000791b */ /* 0x01ffe20003800000 */
.L_x_13063:
[----:B------:R-:W-:Y:S05]  /*1efe0*/  BSYNC B0 ;  /* 0x0000000000007941 */ /* 0x000fea0003800000 */
.L_x_13062:
[----:B------:R-:W-:Y:S01]  /*1eff0*/  IMAD.MOV.U32 R3, RZ, RZ, R14 ;  /* 0x000000ffff037224 */ /* 0x000fe200078e000e */
[----:B------:R-:W-:Y:S06]  /*1f000*/  BRA `(.L_x_13064) ;  /* 0xffffffcc000c7947 */ /* 0x000fec000383ffff */
.L_x_12943:
[----:B0-----:R0:W2:Y:S02]  /*1f010*/  SYNCS.PHASECHK.TRANS64.TRYWAIT P0, [R5+URZ+0x19c20], R0 ;  /* 0x019c2000050075a7 */ /* 0x0010a4000800017f */
[----:B--2---:R-:W-:Y:S05]  /*1f020*/  @!P0 NANOSLEEP.SYNCS 0x989680 ;  /* 0x009896800000895d */ /* 0x004fea0003900000 */
[----:B------:R-:W2:Y:S02]  /*1f030*/  @!P0 SYNCS.PHASECHK.TRANS64 P0, [R5+URZ+0x19c20], R0 ;  /* 0x019c2000050085a7 */ /* 0x000ea4000800007f */
[----:B--2---:R-:W-:Y:S05]  /*1f040*/  @!P0 BRA `(.L_x_12943) ;  /* 0xfffffffc00f08947 */ /* 0x004fea000383ffff */
[----:B------:R-:W-:Y:S05]  /*1f050*/  BRA `(.L_x_13065) ;  /* 0xffffffd000907947 */ /* 0x000fea000383ffff */
.L_x_12944:
        /* <DEDUP_REMOVED lines=11> */
.L_x_13067:
[----:B------:R-:W-:Y:S05]  /*1f110*/  BSYNC B0 ;  /* 0x0000000000007941 */ /* 0x000fea0003800000 */
.L_x_13066:
[----:B------:R-:W-:Y:S05]  /*1f120*/  BRA `(.L_x_13068) ;  /* 0xffffffd000787947 */ /* 0x000fea000383ffff */
.L_x_12945:
[----:B------:R-:W-:Y:S01]  /*1f130*/  BSSY B0, `(.L_x_13069) ;  /* 0x0000006000007945 */ /* 0x000fe20003800000 */
[----:B------:R-:W-:-:S07]  /*1f140*/  IMAD.MOV.U32 R15, RZ, RZ, -0x1 ;  /* 0xffffffffff0f7424 */ /* 0x000fce00078e00ff */
[----:B01----:R-:W-:Y:S05]  /*1f150*/  WARPSYNC.COLLECTIVE R15, `(.L_x_13070) ;  /* 0x000000000f0c7348 */ /* 0x003fea0003c00000 */
[----:B------:R-:W-:Y:S02]  /*1f160*/  ELECT P6, UR62, PT ;  /* 0x00000000003e782f */ /* 0x000fe400038c0000 */
[----:B------:R-:W-:Y:S01]  /*1f170*/  MOV R14, UR62 ;  /* 0x0000003e000e7c02 */ /* 0x000fe20008000f00 */
[----:B01----:R-:W-:Y:S10]  /*1f180*/  ENDCOLLECTIVE ;  /* 0x000000000000791b */ /* 0x003ff40003800000 */
.L_x_13070:
[----:B------:R-:W-:Y:S05]  /*1f190*/  BSYNC B0 ;  /* 0x0000000000007941 */ /* 0x000fea0003800000 */
.L_x_13069:
[----:B------:R-:W-:Y:S05]  /*1f1a0*/  BRA `(.L_x_13071) ;  /* 0xffffffd0006c7947 */ /* 0x000fea000383ffff */
.L_x_12947:
[----:B0-----:R0:W2:Y:S02]  /*1f1b0*/  SYNCS.PHASECHK.TRANS64.TRYWAIT P1, [R3+URZ+0x19c40], R2 ;  /* 0x019c4002030075a7 */ /* 0x0010a4000802017f */
[----:B--2---:R-:W-:Y:S05]  /*1f1c0*/  @!P1 NANOSLEEP.SYNCS 0x989680 ;  /* 0x009896800000995d */ /* 0x004fea0003900000 */
[----:B------:R-:W2:Y:S02]  /*1f1d0*/  @!P1 SYNCS.PHASECHK.TRANS64 P1, [R3+URZ+0x19c40], R2 ;  /* 0x019c4002030095a7 */ /* 0x000ea4000802007f */
[----:B--2---:R-:W-:Y:S05]  /*1f1e0*/  @!P1 BRA `(.L_x_12947) ;  /* 0xfffffffc00f09947 */ /* 0x004fea000383ffff */
[----:B------:R-:W-:Y:S05]  /*1f1f0*/  BRA `(.L_x_13072) ;  /* 0xffffffd0008c7947 */ /* 0x000fea000383ffff */
.L_x_12949:
[----:B--2---:R2:W3:Y:S02]  /*1f200*/  SYNCS.PHASECHK.TRANS64.TRYWAIT P1, [R5+URZ+0x19c40], R0 ;  /* 0x019c4000050075a7 */ /* 0x0044e4000802017f */
[----:B---3--:R-:W-:Y:S05]  /*1f210*/  @!P1 NANOSLEEP.SYNCS 0x989680 ;  /* 0x009896800000995d */ /* 0x008fea0003900000 */
[----:B------:R-:W3:Y:S02]  /*1f220*/  @!P1 SYNCS.PHASECHK.TRANS64 P1, [R5+URZ+0x19c40], R0 ;  /* 0x019c4000050095a7 */ /* 0x000ee4000802007f */
[----:B---3--:R-:W-:Y:S05]  /*1f230*/  @!P1 BRA `(.L_x_12949) ;  /* 0xfffffffc00f09947 */ /* 0x008fea000383ffff */
[----:B------:R-:W-:Y:S05]  /*1f240*/  BRA `(.L_x_13073) ;  /* 0xffffffd000987947 */ /* 0x000fea000383ffff */
.L_x_12951:
[----:B---3--:R3:W4:Y:S02]  /*1f250*/  SYNCS.PHASECHK.TRANS64.TRYWAIT P1, [R3+URZ+0x19c60], R2 ;  /* 0x019c6002030075a7 */ /* 0x008724000802017f */
[----:B----4-:R-:W-:Y:S05]  /*1f260*/  @!P1 NANOSLEEP.SYNCS 0x989680 ;  /* 0x009896800000995d */ /* 0x010fea0003900000 */
[----:B------:R-:W4:Y:S02]  /*1f270*/  @!P1 SYNCS.PHASECHK.TRANS64 P1, [R3+URZ+0x19c60], R2 ;  /* 0x019c6002030095a7 */ /* 0x000f24000802007f */
[----:B----4-:R-:W-:Y:S05]  /*1f280*/  @!P1 BRA `(.L_x_12951) ;  /* 0xfffffffc00f09947 */ /* 0x010fea000383ffff */
[----:B------:R-:W-:Y:S05]  /*1f290*/  BRA `(.L_x_13074) ;  /* 0xffffffd000947947 */ /* 0x000fea000383ffff */
.L_x_12953:
[----:B----4-:R4:W0:Y:S02]  /*1f2a0*/  SYNCS.PHASECHK.TRANS64.TRYWAIT P1, [R5+URZ+0x19c60], R0 ;  /* 0x019c6000050075a7 */ /* 0x010824000802017f */
[----:B0-----:R-:W-:Y:S05]  /*1f2b0*/  @!P1 NANOSLEEP.SYNCS 0x989680 ;  /* 0x009896800000995d */ /* 0x001fea0003900000 */
[----:B------:R-:W0:Y:S02]  /*1f2c0*/  @!P1 SYNCS.PHASECHK.TRANS64 P1, [R5+URZ+0x19c60], R0 ;  /* 0x019c6000050095a7 */ /* 0x000e24000802007f */
[----:B0-----:R-:W-:Y:S05]  /*1f2d0*/  @!P1 BRA `(.L_x_12953) ;  /* 0xfffffffc00f09947 */ /* 0x001fea000383ffff */
[----:B------:R-:W-:Y:S05]  /*1f2e0*/  BRA `(.L_x_13075) ;  /* 0xffffffd000907947 */ /* 0x000fea000383ffff */
.L_x_12955:
[----:B------:R0:W0:Y:S02]  /*1f2f0*/  SYNCS.PHASECHK.TRANS64.TRYWAIT P1, [R3+URZ+0x19c80], R2 ;  /* 0x019c8002030075a7 */ /* 0x000024000802017f */
[----:B0-----:R-:W-:Y:S05]  /*1f300*/  @!P1 NANOSLEEP.SYNCS 0x989680 ;  /* 0x009896800000995d */ /* 0x001fea0003900000 */
[----:B------:R-:W0:Y:S02]  /*1f310*/  @!P1 SYNCS.PHASECHK.TRANS64 P1, [R3+URZ+0x19c80], R2 ;  /* 0x019c8002030095a7 */ /* 0x000e24000802007f */
[----:B0-----:R-:W-:Y:S05]  /*1f320*/  @!P1 BRA `(.L_x_12955) ;  /* 0xfffffffc00f09947 */ /* 0x001fea000383ffff */
[----:B------:R-:W-:Y:S05]  /*1f330*/  BRA `(.L_x_13076) ;  /* 0xffffffd0008c7947 */ /* 0x000fea000383ffff */
.L_x_13077:
        /* <DEDUP_REMOVED lines=12> */
.L_x_15860:


//--------------------- .text._ZN7cutlass13device_kernelIN5flash11enable_sm90INS1_16FlashAttnFwdSm90INS1_25CollectiveMainloopFwdSm90ILi2EN4cute5tupleIJNS5_1CILi1EEES8_S8_EEENS6_IJNS7_ILi192EEENS7_ILi160EEENS7_ILi64EEEEEELi64ENS_12float_e4m3_tEfNS_4arch4Sm90ELb0ELb0ELb0ELb0ELb1ELb0ELb0ELb1ELb1ELb1ELb0ELb0EEENS1_21CollectiveEpilogueFwdINS6_IJSA_SC_SB_EEES9_NS_10bfloat16_tESG_Li384ELb0ELb1ELb0ELb1EEENS1_29StaticPersistentTileSchedulerILb0EEEEEEEEEvNT_6ParamsE --------------------------
	.section	.text._ZN7cutlass13device_kernelIN5flash11enable_sm90INS1_16FlashAttnFwdSm90INS1_25CollectiveMainloopFwdSm90ILi2EN4cute5tupleIJNS5_1CILi1EEES8_S8_EEENS6_IJNS7_ILi192EEENS7_ILi160EEENS7_ILi64EEEEEELi64ENS_12float_e4m3_tEfNS_4arch4Sm90ELb0ELb0ELb0ELb0ELb1ELb0ELb0ELb1ELb1ELb1ELb0ELb0EEENS1_21CollectiveEpilogueFwdINS6_IJSA_SC_SB_EEES9_NS_10bfloat16_tESG_Li384ELb0ELb1ELb0ELb1EEENS1_29StaticPersistentTileSchedulerILb0EEEEEEEEEvNT_6ParamsE,"ax",@progbits
	.align	128
.text._ZN7cutlass13device_kernelIN5flash11enable_sm90INS1_16FlashAttnFwdSm90INS1_25CollectiveMainloopFwdSm90ILi2EN4cute5tupleIJNS5_1CILi1EEES8_S8_EEENS6_IJNS7_ILi192EEENS7_ILi160EEENS7_ILi64EEEEEELi64ENS_12float_e4m3_tEfNS_4arch4Sm90ELb0ELb0ELb0ELb0ELb1ELb0ELb0ELb1ELb1ELb1ELb0ELb0EEENS1_21CollectiveEpilogueFwdINS6_IJSA_SC_SB_EEES9_NS_10bfloat16_tESG_Li384ELb0ELb1ELb0ELb1EEENS1_29StaticPersistentTileSchedulerILb0EEEEEEEEEvNT_6ParamsE:
        .type           _ZN7cutlass13device_kernelIN5flash11enable_sm90INS1_16FlashAttnFwdSm90INS1_25CollectiveMainloopFwdSm90ILi2EN4cute5tupleIJNS5_1CILi1EEES8_S8_EEENS6_IJNS7_ILi192EEENS7_ILi160EEENS7_ILi64EEEEEELi64ENS_12float_e4m3_tEfNS_4arch4Sm90ELb0ELb0ELb0ELb0ELb1ELb0ELb0ELb1ELb1ELb1ELb0ELb0EEENS1_21CollectiveEpilogueFwdINS6_IJSA_SC_SB_EEES9_NS_10bfloat16_tESG_Li384ELb0ELb1ELb0ELb1EEENS1_29StaticPersistentTileSchedulerILb0EEEEEEEEEvNT_6ParamsE,@function
        .size           _ZN7cutlass13device_kernelIN5flash11enable_sm90INS1_16FlashAttnFwdSm90INS1_25CollectiveMainloopFwdSm90ILi2EN4cute5tupleIJNS5_1CILi1EEES8_S8_EEENS6_IJNS7_ILi192EEENS7_ILi160EEENS7_ILi64EEEEEELi64ENS_12float_e4m3_tEfNS_4arch4Sm90ELb0ELb0ELb0ELb0ELb1ELb0ELb0ELb1ELb1ELb1ELb0ELb0EEENS1_21CollectiveEpilogueFwdINS6_IJSA_SC_SB_EEES9_NS_10bfloat16_tESG_Li384ELb0ELb1ELb0ELb1EEENS1_29StaticPersistentTileSchedulerILb0EEEEEEEEEvNT_6ParamsE,(.L_x_15861 - _ZN7cutlass13device_kernelIN5flash11enable_sm90INS1_16FlashAttnFwdSm90INS1_25CollectiveMainloopFwdSm90ILi2EN4cute5tupleIJNS5_1CILi1EEES8_S8_EEENS6_IJNS7_ILi192EEENS7_ILi160EEENS7_ILi64EEEEEELi64ENS_12float_e4m3_tEfNS_4arch4Sm90ELb0ELb0ELb0ELb0ELb1ELb0ELb0ELb1ELb1ELb1ELb0ELb0EEENS1_21CollectiveEpilogueFwdINS6_IJSA_SC_SB_EEES9_NS_10bfloat16_tESG_Li384ELb0ELb1ELb0ELb1EEENS1_29StaticPersistentTileSchedulerILb0EEEEEEEEEvNT_6ParamsE)
        .other          _ZN7cutlass13device_kernelIN5flash11enable_sm90INS1_16FlashAttnFwdSm90INS1_25CollectiveMainloopFwdSm90ILi2EN4cute5tupleIJNS5_1CILi1EEES8_S8_EEENS6_IJNS7_ILi192EEENS7_ILi160EEENS7_ILi64EEEEEELi64ENS_12float_e4m3_tEfNS_4arch4Sm90ELb0ELb0ELb0ELb0ELb1ELb0ELb0ELb1ELb1ELb1ELb0ELb0EEENS1_21CollectiveEpilogueFwdINS6_IJSA_SC_SB_EEES9_NS_10bfloat16_tESG_Li384ELb0ELb1ELb0ELb1EEENS1_29StaticPersistentTileSchedulerILb0EEEEEEEEEvNT_6ParamsE,@"STO_CUDA_ENTRY STV_DEFAULT"
_ZN7cutlass13device_kernelIN5flash11enable_sm90INS1_16FlashAttnFwdSm90INS1_25CollectiveMainloopFwdSm90ILi2EN4cute5tupleIJNS5_1CILi1EEES8_S8_EEENS6_IJNS7_ILi192EEENS7_ILi160EEENS7_ILi64EEEEEELi64ENS_12float_e4m3_tEfNS_4arch4Sm90ELb0ELb0ELb0ELb0ELb1ELb0ELb0ELb1ELb1ELb1ELb0ELb0EEENS1_21CollectiveEpilogueFwdINS6_IJSA_SC_SB_EEES9_NS_10bfloat16_tESG_Li384ELb0ELb1ELb0ELb1EEENS1_29StaticPersistentTileSchedulerILb0EEEEEEEEEvNT_6ParamsE:
        /* <DEDUP_REMOVED lines=45> */
.L_x_13078:
        /* <DEDUP_REMOVED lines=22> */
.L_x_13079:
        /* <DEDUP_REMOVED lines=18> */
.L_x_13080:
        /* <DEDUP_REMOVED lines=22> */
.L_x_13081:
        /* <DEDUP_REMOVED lines=24> */
.L_x_13082:
        /* <DEDUP_REMOVED lines=8> */
.L_x_13084:
        /* <DEDUP_REMOVED lines=19> */
[CC--:B------:R-:W-:Y:S02]  /*09e0*/  LEA.HI R0, R3.reuse, R2.reuse, RZ, 0x4 ;  /* 0x0000000203007211 */ /* 0x0c0fe400078f20ff */
[----:B------:R-:W-:Y:S01]  /*09f0*/  LEA.HI R5, R3, R2, RZ, 0x5 ;  /* 0x0000000203057211 */ /* 0x000fe200078f28ff */
[----:B------:R-:W-:Y:S01]  /*0a00*/  IMAD.IADD R17, R2, 0x1, -R17 ;  /* 0x0000000102117824 */ /* 0x000fe200078e0a11 */
[----:B------:R-:W-:-:S02]  /*0a10*/  LOP3.LUT R11, R7, 0xfffffffc, RZ, 0xc0, !PT ;  /* 0xfffffffc070b7812 */ /* 0x000fc400078ec0ff */
[----:B------:R-:W-:Y:S01]  /*0a20*/  SHF.R.S32.HI R7, RZ, 0x4, R0 ;  /* 0x00000004ff077819 */ /* 0x000fe20000011400 */
[----:B------:R-:W-:Y:S01]  /*0a30*/  IMAD.SHL.U32 R6, R5, 0x20, RZ ;  /* 0x0000002005067824 */ /* 0x000fe200078e00ff */
[----:B------:R-:W-:Y:S01]  /*0a40*/  SHF.R.S32.HI R4, RZ, 0x1f, R17 ;  /* 0x0000001fff047819 */ /* 0x000fe20000011411 */
[----:B------:R-:W-:Y:S01]  /*0a50*/  IMAD.IADD R11, R2, 0x1, -R11 ;  /* 0x00000001020b7824 */ /* 0x000fe200078e0a0b */
[----:B------:R-:W-:Y:S02]  /*0a60*/  LEA.HI R16, R3, R2, RZ, 0x3 ;  /* 0x0000000203107211 */ /* 0x000fe400078f18ff */
[----:B------:R-:W-:Y:S02]  /*0a70*/  LEA.HI R3, R4, R17, RZ, 0x2 ;  /* 0x0000001104037211 */ /* 0x000fe400078f10ff */
[C---:B------:R-:W-:Y:S02]  /*0a80*/  LOP3.LUT R5, R0.reuse, 0x3fffff0, RZ, 0xc0, !PT ;  /* 0x03fffff000057812 */ /* 0x040fe400078ec0ff */
[----:B------:R-:W-:-:S02]  /*0a90*/  LEA.HI R0, R0, R7, RZ, 0x1 ;  /* 0x0000000700007211 */ /* 0x000fc400078f08ff */
[----:B------:R-:W-:Y:S01]  /*0aa0*/  SHF.R.S32.HI R8, RZ, 0x2, R3 ;  /* 0x00000002ff087819 */ /* 0x000fe20000011403 */
[----:B------:R-:W-:Y:S01]  /*0ab0*/  IMAD.IADD R5, R2, 0x1, -R5 ;  /* 0x0000000102057824 */ /* 0x000fe200078e0a05 */
[----:B------:R-:W-:Y:S02]  /*0ac0*/  SHF.R.S32.HI R9, RZ, 0x1f, R3 ;  /* 0x0000001fff097819 */ /* 0x000fe40000011403 */
[----:B------:R-:W-:Y:S02]  /*0ad0*/  LOP3.LUT R0, R0, 0x1ffffffe, RZ, 0xc0, !PT ;  /* 0x1ffffffe00007812 */ /* 0x000fe400078ec0ff */
[----:B------:R-:W-:Y:S02]  /*0ae0*/  SHF.R.S32.HI R18, RZ, 0x7, R18 ;  /* 0x00000007ff127819 */ /* 0x000fe40000011412 */
[----:B------:R-:W-:Y:S01]  /*0af0*/  LOP3.LUT R6, R6, 0xfffffc00, RZ, 0xc0, !PT ;  /* 0xfffffc0006067812 */ /* 0x000fe200078ec0ff */
[----:B------:R-:W-:Y:S01]  /*0b00*/  IMAD.IADD R23, R7, 0x1, -R0 ;  /* 0x0000000107177824 */ /* 0x000fe200078e0a00 */
[----:B------:R-:W-:Y:S01]  /*0b10*/  LEA.HI R9, R9, R8, RZ, 0x3 ;  /* 0x0000000809097211 */ /* 0x000fe200078f18ff */
[----:B------:R-:W-:Y:S01]  /*0b20*/  IMAD.HI R0, R18, 0x55555556, RZ ;  /* 0x5555555612007827 */ /* 0x000fe200078e02ff */
[----:B------:R-:W-:-:S02]  /*0b30*/  LEA.HI R7, R11, R11, RZ, 0x1 ;  /* 0x0000000b0b077211 */ /* 0x000fc400078f08ff */
[----:B------:R-:W-:Y:S01]  /*0b40*/  LOP3.LUT R9, R9, 0xfffffff8, RZ, 0xc0, !PT ;  /* 0xfffffff809097812 */ /* 0x000fe200078ec0ff */
[----:B------:R-:W-:Y:S01]  /*0b50*/  IMAD R6, R5, 0x40, R6 ;  /* 0x0000004005067824 */ /* 0x000fe200078e0206 */
[----:B------:R-:W-:Y:S02]  /*0b60*/  LEA.HI R5, R4, R17, RZ, 0x5 ;  /* 0x0000001104057211 */ /* 0x000fe400078f28ff */
[----:B------:R-:W-:Y:S01]  /*0b70*/  LOP3.LUT R4, R3, 0x7ffffffc, RZ, 0xc0, !PT ;  /* 0x7ffffffc03047812 */ /* 0x000fe200078ec0ff */
[----:B------:R-:W-:Y:S01]  /*0b80*/  IMAD.IADD R8, R8, 0x1, -R9 ;  /* 0x0000000108087824 */ /* 0x000fe200078e0a09 */
[----:B------:R-:W-:Y:S01]  /*0b90*/  LEA.HI R3, R0, R0, RZ, 0x1 ;  /* 0x0000000000037211 */ /* 0x000fe200078f08ff */
[----:B------:R-:W-:Y:S01]  /*0ba0*/  IMAD.MOV.U32 R9, RZ, RZ, -0x2 ;  /* 0xfffffffeff097424 */ /* 0x000fe200078e00ff */
[----:B------:R-:W-:Y:S01]  /*0bb0*/  SHF.R.S32.HI R5, RZ, 0x5, R5 ;  /* 0x00000005ff057819 */ /* 0x000fe20000011405 */
[----:B------:R-:W-:Y:S01]  /*0bc0*/  IMAD.IADD R4, R17, 0x1, -R4 ;  /* 0x0000000111047824 */ /* 0x000fe200078e0a04 */
[----:B------:R-:W-:Y:S01]  /*0bd0*/  LOP3.LUT R0, R7, 0x1ffffffe, RZ, 0xc0, !PT ;  /* 0x1ffffffe07007812 */ /* 0x000fe200078ec0ff */
[----:B------:R-:W-:Y:S01]  /*0be0*/  IMAD R3, R3, -0x3, R18 ;  /* 0xfffffffd03037824 */ /* 0x000fe200078e0212 */
[----:B------:R-:W-:Y:S01]  /*0bf0*/  LOP3.LUT R13, R16, 0xfffffff8, RZ, 0xc0, !PT ;  /* 0xfffffff8100d7812 */ /* 0x000fe200078ec0ff */
[----:B------:R-:W-:Y:S01]  /*0c00*/  IMAD R8, R5, 0x10, R8 ;  /* 0x0000001005087824 */ /* 0x000fe200078e0208 */
[----:B------:R-:W-:Y:S01]  /*0c10*/  IADD3 R0, R11, -R0, RZ ;  /* 0x800000000b007210 */ /* 0x000fe20007ffe0ff */
[----:B------:R-:W-:Y:S01]  /*0c20*/  IMAD R23, R23, 0x8, R6 ;  /* 0x0000000817177824 */ /* 0x000fe200078e0206 */
[----:B------:R-:W-:Y:S01]  /*0c30*/  SHF.R.S32.HI R16, RZ, 0x3, R16 ;  /* 0x00000003ff107819 */ /* 0x000fe20000011410 */
[----:B------:R-:W-:-:S02]  /*0c40*/  IMAD R19, R3, 0x40, R8 ;  /* 0x0000004003137824 */ /* 0x000fc400078e0208 */
[----:B------:R-:W-:Y:S02]  /*0c50*/  IMAD.IADD R2, R2, 0x1, -R13 ;  /* 0x0000000102027824 */ /* 0x000fe400078e0a0d */
[----:B------:R-:W-:Y:S02]  /*0c60*/  IMAD R156, R4, R9, 0xa0 ;  /* 0x000000a0049c7424 */ /* 0x000fe400078e0209 */
[----:B------:R-:W-:-:S07]  /*0c70*/  IMAD R22, R0, 0x8, R19 ;  /* 0x0000000800167824 */ /* 0x000fce00078e0213 */
.L_x_13109:
        /* <DEDUP_REMOVED lines=24> */
[----:B-1----:R-:W0:Y:S01]  /*0e00*/  S2R R40, SR_CgaCtaId ;  /* 0x0000000000287919 */ /* 0x002e220000008800 */
        /* <DEDUP_REMOVED lines=33> */
[----:B------:R-:W1:Y:S01]  /*1020*/  SHFL.IDX PT, R8, R18, RZ, 0x1f ;  /* 0x00001fff12087589 */ /* 0x000e6200000e0000 */
[----:B------:R-:W-:Y:S01]  /*1030*/  IMAD.U32 R5, RZ, RZ, UR7 ;  /* 0x00000007ff057e24 */ /* 0x000fe2000f8e00ff */
[----:B------:R-:W-:Y:S01]  /*1040*/  MOV R11, 0x400 ;  /* 0x00000400000b7802 */ /* 0x000fe20000000f00 */
[----:B------:R-:W-:Y:S01]  /*1050*/  IMAD.U32 R7, RZ, RZ, UR5 ;  /* 0x00000005ff077e24 */ /* 0x000fe2000f8e00ff */
[----:B------:R-:W-:Y:S01]  /*1060*/  ULDC.64 UR4, c[0x0][0x418] ;  /* 0x0001060000047ab9 */ /* 0x000fe20000000a00 */
[----:B------:R-:W-:Y:S01]  /*1070*/  ULDC UR51, c[0x0][0x424] ;  /* 0x0001090000337ab9 */ /* 0x000fe20000000800 */
[----:B------:R2:W3:Y:S01]  /*1080*/  @P0 LDG.E R3, desc[UR40][R4.64] ;  /* 0x0000002804030981 */ /* 0x0004e2000c1e1900 */
[----:B------:R-:W-:-:S03]  /*1090*/  ULDC UR6, c[0x0][0x988] ;  /* 0x0002620000067ab9 */ /* 0x000fc60000000800 */
[----:B------:R-:W3:Y:S01]  /*10a0*/  @P1 LDG.E R0, desc[UR40][R6.64] ;  /* 0x0000002806001981 */ /* 0x000ee2000c1e1900 */
[----:B------:R-:W-:Y:S01]  /*10b0*/  UISETP.NE.U32.AND UP0, UPT, UR4, URZ, UPT ;  /* 0x0000003f0400728c */ /* 0x000fe2000bf05070 */
[----:B0-----:R-:W-:Y:S01]  /*10c0*/  LEA R25, R40, R11, 0x18 ;  /* 0x0000000b28197211 */ /* 0x001fe200078ec0ff */
[----:B------:R-:W-:Y:S01]  /*10d0*/  UMOV UR37, 0x80000020 ;  /* 0x8000002000257882 */ /* 0x000fe20000000000 */
[----:B------:R-:W-:Y:S01]  /*10e0*/  ULDC UR4, c[0x0][0x2f0] ;  /* 0x0000bc0000047ab9 */ /* 0x000fe20000000800 */
[----:B------:R-:W-:Y:S02]  /*10f0*/  UISETP.NE.AND.EX UP0, UPT, UR5, URZ, UPT, UP0 ;  /* 0x0000003f0500728c */ /* 0x000fe4000bf05300 */
[----:B--2---:R-:W-:Y:S02]  /*1100*/  VIADD R4, R25, 0xb000 ;  /* 0x0000b00019047836 */ /* 0x004fe40000000000 */
[----:B------:R-:W-:-:S03]  /*1110*/  USEL UR51, UR51, 0x1, UP0 ;  /* 0x0000000133337887 */ /* 0x000fc60008000000 */
[----:B------:R-:W-:Y:S01]  /*1120*/  LOP3.LUT P0, RZ, R4, 0x9f, RZ, 0xc0, !PT ;  /* 0x0000009f04ff7812 */ /* 0x000fe2000780c0ff */
[----:B------:R-:W-:Y:S01]  /*1130*/  UIMAD UR51, UR51, UR4, URZ ;  /* 0x00000004333372a4 */ /* 0x000fe2000f8e023f */
[----:B-1----:R-:W-:-:S03]  /*1140*/  IMAD.HI R9, R8, 0x55555556, RZ ;  /* 0x5555555608097827 */ /* 0x002fc600078e02ff */
[----:B------:R-:W-:Y:S02]  /*1150*/  UIADD3 UR4, UR51, 0x9f, URZ ;  /* 0x0000009f33047890 */ /* 0x000fe4000fffe03f */
[----:B------:R-:W-:Y:S02]  /*1160*/  LEA.HI R9, R9, R9, RZ, 0x1 ;  /* 0x0000000909097211 */ /* 0x000fe400078f08ff */
[----:B------:R-:W-:-:S03]  /*1170*/  UIMAD.WIDE UR4, UR4, 0x66666667, URZ ;  /* 0x66666667040478a5 */ /* 0x000fc6000f8e023f */
[----:B------:R-:W-:Y:S01]  /*1180*/  IMAD R9, R9, -0x3, R8 ;  /* 0xfffffffd09097824 */ /* 0x000fe200078e0208 */
[----:B------:R-:W-:-:S03]  /*1190*/  USHF.R.U32.HI UR52, URZ, 0x1f, UR5 ;  /* 0x0000001f3f347899 */ /* 0x000fc60008011605 */
[----:B------:R-:W-:Y:S01]  /*11a0*/  IMAD R9, R9, 0x1000, R4 ;  /* 0x0000100009097824 */ /* 0x000fe200078e0204 */
[----:B------:R-:W-:-:S04]  /*11b0*/  ULEA.HI.SX32 UR52, UR5, UR52, 0x1a ;  /* 0x0000003405347291 */ /* 0x000fc8000f8fd23f */
[----:B------:R-:W-:-:S04]  /*11c0*/  SHF.R.U32.HI R9, RZ, 0x4, R9 ;  /* 0x00000004ff097819 */ /* 0x000fc80000011609 */
[----:B------:R-:W-:-:S04]  /*11d0*/  LOP3.LUT R9, R9, 0x3fff, RZ, 0xc0, !PT ;  /* 0x00003fff09097812 */ /* 0x000fc800078ec0ff */
[----:B------:R-:W-:-:S04]  /*11e0*/  LOP3.LUT R41, R9, 0x10000, RZ, 0xfc, !PT ;  /* 0x0001000009297812 */ /* 0x000fc800078efcff */
[----:B------:R-:W-:Y:S01]  /*11f0*/  R2UR UR36, R41 ;  /* 0x00000000292472ca */ /* 0x000fe200000e0000 */
[----:B---3--:R-:W-:-:S04]  /*1200*/  FMUL.FTZ R0, R3, R0 ;  /* 0x0000000003007220 */ /* 0x008fc80000410000 */
[----:B------:R-:W-:-:S05]  /*1210*/  FMUL.FTZ R0, R0, UR6 ;  /* 0x0000000600007c20 */ /* 0x000fca0008410000 */
[----:B------:R-:W-:Y:S01]  /*1220*/  R2UR UR50, R0 ;  /* 0x00000000003272ca */ /* 0x000fe200000e0000 */
[----:B------:R-:W-:-:S14]  /*1230*/  @!P0 BRA `(.L_x_13085) ;  /* 0x0000000000408947 */ /* 0x000fdc0003800000 */
        /* <DEDUP_REMOVED lines=16> */
.L_x_13085:
[----:B------:R-:W-:Y:S01]  /*1340*/  ULOP3.LUT UR4, UR42, 0x1, URZ, 0xc0, !UPT ;  /* 0x000000012a047892 */ /* 0x000fe2000f8ec03f */
[----:B------:R-:W-:-:S05]  /*1350*/  IMAD.U32 R3, RZ, RZ, UR46 ;  /* 0x0000002eff037e24 */ /* 0x000fca000f8e00ff */
[----:B------:R-:W-:Y:S01]  /*1360*/  IMAD.U32 R0, RZ, RZ, UR4 ;  /* 0x00000004ff007e24 */ /* 0x000fe2000f8e00ff */
[----:B------:R-:W-:-:S04]  /*1370*/  ISETP.NE.AND P0, PT, R3, 0x3, PT ;  /* 0x000000030300780c */ /* 0x000fc80003f05270 */
[----:B------:R-:W-:-:S04]  /*1380*/  SHF.L.U32 R0, R0, 0x1f, RZ ;  /* 0x0000001f00007819 */ /* 0x000fc800000006ff */
[----:B------:R-:W0:Y:S02]  /*1390*/  SYNCS.PHASECHK.TRANS64.TRYWAIT P1, [R25+URZ+0x13200], R0 ;  /* 0x01320000190075a7 */ /* 0x000e24000802017f */
[----:B0-----:R-:W-:Y:S05]  /*13a0*/  @!P1 BRA `(.L_x_13086) ;  /* 0x000000ac00a49947 */ /* 0x001fea0003800000 */
.L_x_13177:
[----:B------:R-:W-:Y:S05]  /*13b0*/  @!P0 BRA `(.L_x_13087) ;  /* 0x0000000000048947 */ /* 0x000fea0003800000 */
[----:B------:R-:W-:Y:S01]  /*13c0*/  BPT.TRAP 0x1 ;  /* 0x000000040000795c */ /* 0x000fe20000300000 */
.L_x_13087:
[----:B------:R-:W-:Y:S02]  /*13d0*/  IMAD.U32 R4, RZ, RZ, UR43 ;  /* 0x0000002bff047e24 */ /* 0x000fe4000f8e00ff */
[----:B0-----:R-:W-:-:S03]  /*13e0*/  IMAD.U32 R0, RZ, RZ, UR44 ;  /* 0x0000002cff007e24 */ /* 0x001fc6000f8e00ff */
[----:B------:R-:W-:Y:S01]  /*13f0*/  SHF.L.U32 R4, R4, 0x1f, RZ ;  /* 0x0000001f04047819 */ /* 0x000fe200000006ff */
[----:B------:R-:W-:-:S04]  /*1400*/  IMAD R5, R0, 0x8, R25 ;  /* 0x0000000800057824 */ /* 0x000fc800078e0219 */
[----:B------:R0:W1:Y:S01]  /*1410*/  SYNCS.PHASECHK.TRANS64.TRYWAIT P1, [R5+URZ+0x13230], R4 ;  /* 0x01323004050075a7 */ /* 0x000062000802017f */
[----:B------:R-:W-:Y:S05]  /*1420*/  @!P0 BRA `(.L_x_13088) ;  /* 0x0000000000048947 */ /* 0x000fea0003800000 */
[----:B------:R-:W-:Y:S01]  /*1430*/  BPT.TRAP 0x1 ;  /* 0x000000040000795c */ /* 0x000fe20000300000 */
.L_x_13088:
[----:B------:R-:W-:Y:S02]  /*1440*/  VIADD R0, R25, 0xe000 ;  /* 0x0000e00019007836 */ /* 0x000fe40000000000 */
[----:B------:R-:W-:-:S03]  /*1450*/  IMAD.MOV.U32 R55, RZ, RZ, RZ ;  /* 0x000000ffff377224 */ /* 0x000fc600078e00ff */
[----:B------:R-:W-:-:S04]  /*1460*/  SHF.R.U32.HI R0, RZ, 0x4, R0 ;  /* 0x00000004ff007819 */ /* 0x000fc80000011600 */
[----:B------:R-:W-:Y:S01]  /*1470*/  LOP3.LUT R0, R0, 0x3fff, RZ, 0xc0, !PT ;  /* 0x00003fff00007812 */ /* 0x000fe200078ec0ff */
[----:B-1----:R-:W-:Y:S06]  /*1480*/  @P1 BRA `(.L_x_13089) ;  /* 0x0000000000081947 */ /* 0x002fec0003800000 */
[----:B------:R-:W1:Y:S02]  /*1490*/  SYNCS.PHASECHK.TRANS64.TRYWAIT P1, [R5+URZ+0x13230], R4 ;  /* 0x01323004050075a7 */ /* 0x000e64000802017f */
[----:B-1----:R-:W-:Y:S05]  /*14a0*/  @!P1 BRA `(.L_x_13090) ;  /* 0x000000ac00789947 */ /* 0x002fea0003800000 */
.L_x_13089:
[----:B------:R-:W-:Y:S05]  /*14b0*/  WARPSYNC.ALL ;  /* 0x0000000000007948 */ /* 0x000fea0003800000 */
[----:B------:R-:W-:-:S04]  /*14c0*/  LOP3.LUT R0, R0, 0x10000, RZ, 0xfc, !PT ;  /* 0x0001000000007812 */ /* 0x000fc800078efcff */
[----:B------:R-:W-:Y:S01]  /*14d0*/  R2UR UR8, R0 ;  /* 0x00000000000872ca */ /* 0x000fe200000e0000 */
[----:B------:R-:W-:Y:S01]  /*14e0*/  WARPGROUP.ARRIVE ;  /* 0x00000000000079c5 */ /* 0x000fe20000000000 */
[----:B------:R-:W-:Y:S01]  /*14f0*/  UMOV UR39, 0x80000020 ;  /* 0x8000002000277882 */ /* 0x000fe20000000000 */
[----:B------:R-:W-:Y:S01]  /*1500*/  UMOV UR4, UR36 ;  /* 0x0000002400047c82 */ /* 0x000fe20008000000 */
[----:B------:R-:W-:Y:S01]  /*1510*/  UMOV UR5, UR37 ;  /* 0x0000002500057c82 */ /* 0x000fe20008000000 */
[----:B------:R-:W-:Y:S01]  /*1520*/  UMOV UR7, 0x80000020 ;  /* 0x8000002000077882 */ /* 0x000fe20000000000 */
[----:B------:R-:W-:-:S07]  /*1530*/  VIADD R3, R41, 0x2 ;  /* 0x0000000229037836 */ /* 0x000fce0000000000 */
        /* <DEDUP_REMOVED lines=20> */
[----:B------:R-:W-:Y:S01]  /*1680*/  R2UR UR4, R3 ;  /* 0x00000000030472ca */ /* 0x000fe200000e0000 */
[----:B------:R-:W-:Y:S01]  /*1690*/  UIADD3 UR6, UR8, 0x2, URZ ;  /* 0x0000000208067890 */ /* 0x000fe2000fffe03f */
[----:B------:R-:W-:Y:S01]  /*16a0*/  UMOV UR5, 0x80000020 ;  /* 0x8000002000057882 */ /* 0x000fe20000000000 */
[----:B------:R-:W-:Y:S01]  /*16b0*/  UMOV UR7, 0x80000020 ;  /* 0x8000002000077882 */ /* 0x000fe20000000000 */
[----:B------:R-:W-:Y:S02]  /*16c0*/  WARPGROUP.DEPBAR.LE gsb0, 0x0 ;  /* 0x00008000000079c5 */ /* 0x000fe40000010000 */
[----:B------:R-:W-:-:S06]  /*16d0*/  WARPGROUP.ARRIVE ;  /* 0x00000000000079c5 */ /* 0x000fcc0000000000 */
[----:B------:R-:W-:Y:S01]  /*16e0*/  QGMMA.64x32x32.F32.E4M3.E4M3 R56, gdesc[UR36], RZ, !UPT, gsb0 ;  /* 0x00600000243879f3 */ /* 0x000fe2000c0008ff */
[----:B------:R-:W-:Y:S01]  /*16f0*/  UMOV UR38, UR11 ;  /* 0x0000000b00267c82 */ /* 0x000fe20008000000 */
[----:B------:R-:W-:Y:S01]  /*1700*/  UMOV UR39, 0x80000020 ;  /* 0x8000002000277882 */ /* 0x000fe20000000000 */
[----:B------:R-:W-:Y:S02]  /*1710*/  UIADD3 UR11, UR8, 0x182, URZ ;  /* 0x00000182080b7890 */ /* 0x000fe4000fffe03f */
        /* <DEDUP_REMOVED lines=30> */
.L_x_13091:
[----:B01----:R-:W-:Y:S01]  /*1900*/  VIADD R4, R156, UR51 ;  /* 0x000000339c047c36 */ /* 0x003fe20008000000 */
[----:B------:R-:W-:Y:S01]  /*1910*/  P2R R6, PR, RZ, 0x1 ;  /* 0x00000001ff067803 */ /* 0x000fe20000000000 */
[----:B------:R-:W-:Y:S01]  /*1920*/  IMAD.U32 R3, RZ, RZ, UR52 ;  /* 0x00000034ff037e24 */ /* 0x000fe2000f8e00ff */
[----:B------:R-:W-:Y:S01]  /*1930*/  MOV R48, UR50 ;  /* 0x0000003200307c02 */ /* 0x000fe20008000f00 */
[----:B------:R-:W-:Y:S01]  /*1940*/  VIADD R5, R5, 0x13240 ;  /* 0x0001324005057836 */ /* 0x000fe20000000000 */
[----:B------:R-:W-:Y:S01]  /*1950*/  UISETP.GE.AND UP0, UPT, UR51, 0xa1, UPT ;  /* 0x000000a13300788c */ /* 0x000fe2000bf06270 */
[----:B------:R-:W-:-:S03]  /*1960*/  IMAD R4, R3, -0xa0, R4 ;  /* 0xffffff6003047824 */ /* 0x000fc600078e0204 */
[----:B------:R-:W-:Y:S02]  /*1970*/  PRMT R40, R40, 0x654, R5 ;  /* 0x0000065428287816 */ /* 0x000fe40000000005 */
[C---:B------:R-:W-:Y:S02]  /*1980*/  ISETP.GT.AND P6, PT, R4.reuse, RZ, PT ;  /* 0x000000ff0400720c */ /* 0x040fe40003fc4270 */
[C---:B------:R-:W-:Y:S01]  /*1990*/  ISETP.GT.AND P5, PT, R4.reuse, 0x1, PT ;  /* 0x000000010400780c */ /* 0x040fe20003fa4270 */
[----:B------:R0:W-:Y:S01]  /*19a0*/  SYNCS.ARRIVE.TRANS64.RED.A1T0 RZ, [R40+URZ], RZ ;  /* 0x000000ff28ff79a7 */ /* 0x0001e2000810043f */
[----:B------:R-:W-:Y:S02]  /*19b0*/  ISETP.GT.AND P4, PT, R4, 0x8, PT ;  /* 0x000000080400780c */ /* 0x000fe40003f84270 */
[----:B------:R-:W-:Y:S02]  /*19c0*/  FSEL R104, R104, -INF , P6 ;  /* 0xff80000068687808 */ /* 0x000fe40003000000 */
[----:B------:R-:W-:-:S02]  /*19d0*/  FSEL R105, R105, -INF , P5 ;  /* 0xff80000069697808 */ /* 0x000fc40002800000 */
        /* <DEDUP_REMOVED lines=99> */
[C---:B------:R-:W-:Y:S02]  /*2010*/  ISETP.GT.AND P1, PT, R4.reuse, 0x70, PT ;  /* 0x000000700400780c */ /* 0x040fe40003f24270 */
[C---:B------:R-:W-:Y:S02]  /*2020*/  ISETP.GT.AND P2, PT, R4.reuse, 0x71, PT ;  /* 0x000000710400780c */ /* 0x040fe40003f44270 */
[----:B------:R-:W-:-:S02]  /*2030*/  ISETP.GT.AND P0, PT, R4, 0x79, PT ;  /* 0x000000790400780c */ /* 0x000fc40003f04270 */
[----:B------:R-:W-:Y:S02]  /*2040*/  FSEL R61, R61, -INF , P3 ;  /* 0xff8000003d3d7808 */ /* 0x000fe40001800000 */
[----:B------:R-:W-:Y:S02]  /*2050*/  FMNMX.FTZ R8, R60, R3, !PT ;  /* 0x000000033c087209 */ /* 0x000fe40007810000 */
[----:B------:R-:W-:Y:S02]  /*2060*/  FSEL R64, R64, -INF , P1 ;  /* 0xff80000040407808 */ /* 0x000fe40000800000 */
[----:B------:R-:W-:Y:S02]  /*2070*/  FSEL R58, R58, -INF , P6 ;  /* 0xff8000003a3a7808 */ /* 0x000fe40003000000 */
[----:B------:R-:W-:Y:S02]  /*2080*/  FSEL R65, R65, -INF , P2 ;  /* 0xff80000041417808 */ /* 0x000fe40001000000 */
[----:B------:R-:W-:-:S02]  /*2090*/  FSEL R59, R59, -INF , P5 ;  /* 0xff8000003b3b7808 */ /* 0x000fc40002800000 */
[----:B------:R-:W-:Y:S02]  /*20a0*/  FSEL R69, R69, -INF , P0 ;  /* 0xff80000045457808 */ /* 0x000fe40000000000 */
[----:B------:R-:W-:Y:S02]  /*20b0*/  FSEL R66, R66, -INF , P1 ;  /* 0xff80000042427808 */ /* 0x000fe40000800000 */
[----:B------:R-:W-:Y:S02]  /*20c0*/  FSEL R67, R67, -INF , P2 ;  /* 0xff80000043437808 */ /* 0x000fe40001000000 */
[----:B------:R-:W-:Y:S02]  /*20d0*/  FMNMX.FTZ R3, R61, R8, !PT ;  /* 0x000000083d037209 */ /* 0x000fe40007810000 */
[C---:B------:R-:W-:Y:S02]  /*20e0*/  ISETP.GT.AND P6, PT, R4.reuse, 0x78, PT ;  /* 0x000000780400780c */ /* 0x040fe40003fc4270 */
[----:B------:R-:W-:-:S02]  /*20f0*/  ISETP.GT.AND P5, PT, R4, 0x80, PT ;  /* 0x000000800400780c */ /* 0x000fc40003fa4270 */
[C---:B------:R-:W-:Y:S02]  /*2100*/  ISETP.GT.AND P0, PT, R4.reuse, 0x81, PT ;  /* 0x000000810400780c */ /* 0x040fe40003f04270 */
[C---:B------:R-:W-:Y:S02]  /*2110*/  ISETP.GT.AND P1, PT, R4.reuse, 0x88, PT ;  /* 0x000000880400780c */ /* 0x040fe40003f24270 */
[----:B------:R-:W-:Y:S02]  /*2120*/  ISETP.GT.AND P2, PT, R4, 0x89, PT ;  /* 0x000000890400780c */ /* 0x000fe40003f44270 */
[----:B------:R-:W-:Y:S02]  /*2130*/  FMNMX.FTZ R13, R106, R107, !PT ;  /* 0x0000006b6a0d7209 */ /* 0x000fe40007810000 */
[----:B------:R-:W-:Y:S02]  /*2140*/  FMNMX.FTZ R8, R64, R3, !PT ;  /* 0x0000000340087209 */ /* 0x000fe40007810000 */
[----:B------:R-:W-:-:S02]  /*2150*/  FSEL R68, R68, -INF , P6 ;  /* 0xff80000044447808 */ /* 0x000fc40003000000 */
[----:B------:R-:W-:Y:S02]  /*2160*/  FSEL R62, R62, -INF , P4 ;  /* 0xff8000003e3e7808 */ /* 0x000fe40002000000 */
[----:B------:R-:W-:Y:S02]  /*2170*/  FSEL R63, R63, -INF , P3 ;  /* 0xff8000003f3f7808 */ /* 0x000fe40001800000 */
[----:B------:R-:W-:Y:S02]  /*2180*/  FSEL R43, R24, -INF , P5 ;  /* 0xff800000182b7808 */ /* 0x000fe40002800000 */
[----:B------:R-:W-:Y:S02]  /*2190*/  FSEL R47, R25, -INF , P0 ;  /* 0xff800000192f7808 */ /* 0x000fe40000000000 */
[----:B------:R-:W-:Y:S02]  /*21a0*/  P2R R12, PR, RZ, 0x1 ;  /* 0x00000001ff0c7803 */ /* 0x000fe40000000000 */
[----:B------:R-:W-:-:S02]  /*21b0*/  FSEL R51, R28, -INF , P1 ;  /* 0xff8000001c337808 */ /* 0x000fc40000800000 */
[----:B------:R-:W-:Y:S02]  /*21c0*/  P2R R11, PR, RZ, 0x2 ;  /* 0x00000002ff0b7803 */ /* 0x000fe40000000000 */
[----:B------:R-:W-:Y:S02]  /*21d0*/  FSEL R49, R29, -INF , P2 ;  /* 0xff8000001d317808 */ /* 0x000fe40001000000 */
[----:B------:R-:W-:Y:S02]  /*21e0*/  P2R R10, PR, RZ, 0x4 ;  /* 0x00000004ff0a7803 */ /* 0x000fe40000000000 */
[C---:B------:R-:W-:Y:S02]  /*21f0*/  ISETP.GT.AND P3, PT, R4.reuse, 0x90, PT ;  /* 0x000000900400780c */ /* 0x040fe40003f64270 */
[C---:B------:R-:W-:Y:S02]  /*2200*/  ISETP.GT.AND P4, PT, R4.reuse, 0x91, PT ;  /* 0x000000910400780c */ /* 0x040fe40003f84270 */
[----:B------:R-:W-:-:S02]  /*2210*/  ISETP.GT.AND P5, PT, R4, 0x98, PT ;  /* 0x000000980400780c */ /* 0x000fc40003fa4270 */
[C---:B------:R-:W-:Y:S02]  /*2220*/  ISETP.GT.AND P6, PT, R4.reuse, 0x99, PT ;  /* 0x000000990400780c */ /* 0x040fe40003fc4270 */
[C---:B------:R-:W-:Y:S02]  /*2230*/  ISETP.GT.AND P2, PT, R4.reuse, 0x78, PT ;  /* 0x000000780400780c */ /* 0x040fe40003f44270 */
[C---:B------:R-:W-:Y:S02]  /*2240*/  ISETP.GT.AND P1, PT, R4.reuse, 0x79, PT ;  /* 0x000000790400780c */ /* 0x040fe40003f24270 */
[----:B------:R-:W-:Y:S02]  /*2250*/  ISETP.GT.AND P0, PT, R4, 0x80, PT ;  /* 0x000000800400780c */ /* 0x000fe40003f04270 */
        /* <DEDUP_REMOVED lines=13> */
[----:B------:R-:W-:-:S02]  /*2330*/  FSEL R53, R32, -INF , P3 ;  /* 0xff80000020357808 */ /* 0x000fc40001800000 */
[----:B------:R-:W-:Y:S02]  /*2340*/  FMNMX.FTZ R8, R49, R8, !PT ;  /* 0x0000000831087209 */ /* 0x000fe40007810000 */
[----:B------:R-:W-:Y:S02]  /*2350*/  FMNMX.FTZ R21, R91, R4, !PT ;  /* 0x000000045b157209 */ /* 0x000fe40007810000 */
[----:B------:R-:W-:Y:S02]  /*2360*/  FSEL R44, R33, -INF , P4 ;  /* 0xff800000212c7808 */ /* 0x000fe40002000000 */
        /* <DEDUP_REMOVED lines=8> */
[----:B------:R-:W-:-:S02]  /*23f0*/  FMNMX.FTZ R7, R46, R3, !PT ;  /* 0x000000032e077209 */ /* 0x000fc40007810000 */
[----:B------:R-:W-:Y:S02]  /*2400*/  FMNMX.FTZ R25, R99, R4, !PT ;  /* 0x0000000463197209 */ /* 0x000fe40007810000 */
[----:B------:R-:W-:Y:S01]  /*2410*/  P2R R9, PR, RZ, 0x8 ;  /* 0x00000008ff097803 */ /* 0x000fe20000000000 */
[----:B------:R-:W1:Y:S01]  /*2420*/  SHFL.BFLY PT, R8, R7, 0x2, 0x1f ;  /* 0x0c401f0007087f89 */ /* 0x000e6200000e0000 */
[----:B------:R-:W-:Y:S02]  /*2430*/  FMNMX.FTZ R4, R102, R25, !PT ;  /* 0x0000001966047209 */ /* 0x000fe40007810000 */
[----:B------:R-:W-:Y:S02]  /*2440*/  FSEL R70, R70, -INF , P2 ;  /* 0xff80000046467808 */ /* 0x000fe40001000000 */
        /* <DEDUP_REMOVED lines=10> */
[----:B-1----:R-:W-:Y:S02]  /*24f0*/  FMNMX.FTZ R8, R7, R8, !PT ;  /* 0x0000000807087209 */ /* 0x002fe40007810000 */
[----:B------:R-:W-:Y:S02]  /*2500*/  FMNMX.FTZ R4, R82, R29, !PT ;  /* 0x0000001d52047209 */ /* 0x000fe40007810000 */
[----:B------:R-:W-:Y:S01]  /*2510*/  ISETP.NE.AND P2, PT, R10, RZ, PT ;  /* 0x000000ff0a00720c */ /* 0x000fe20003f45270 */
[----:B------:R-:W1:Y:S01]  /*2520*/  SHFL.BFLY PT, R3, R8, 0x1, 0x1f ;  /* 0x0c201f0008037f89 */ /* 0x000e6200000e0000 */
[----:B------:R-:W-:-:S02]  /*2530*/  FMNMX.FTZ R37, R83, R4, !PT ;  /* 0x0000000453257209 */ /* 0x000fc40007810000 */
[----:B------:R-:W-:Y:S02]  /*2540*/  FSEL R50, R30, -INF , P1 ;  /* 0xff8000001e327808 */ /* 0x000fe40000800000 */
[----:B------:R-:W-:Y:S02]  /*2550*/  FMNMX.FTZ R4, R86, R37, !PT ;  /* 0x0000002556047209 */ /* 0x000fe40007810000 */
[----:B------:R-:W-:Y:S02]  /*2560*/  FSEL R52, R31, -INF , P2 ;  /* 0xff8000001f347808 */ /* 0x000fe40001000000 */
[----:B------:R-:W-:Y:S02]  /*2570*/  FMNMX.FTZ R37, R87, R4, !PT ;  /* 0x0000000457257209 */ /* 0x000fe40007810000 */
[----:B------:R-:W-:Y:S02]  /*2580*/  FSEL R39, R39, -INF , P6 ;  /* 0xff80000027277808 */ /* 0x000fe40003000000 */
[----:B------:R-:W-:-:S02]  /*2590*/  FMNMX.FTZ R4, R58, R37, !PT ;  /* 0x000000253a047209 */ /* 0x000fc40007810000 */
[----:B------:R-:W-:Y:S02]  /*25a0*/  ISETP.NE.AND P0, PT, R6, RZ, PT ;  /* 0x000000ff0600720c */ /* 0x000fe40003f05270 */
[----:B------:R-:W-:-:S04]  /*25b0*/  FMNMX.FTZ R37, R59, R4, !PT ;  /* 0x000000043b257209 */ /* 0x000fc80007810000 */
[----:B------:R-:W-:Y:S02]  /*25c0*/  FMNMX.FTZ R4, R62, R37, !PT ;  /* 0x000000253e047209 */ /* 0x000fe40007810000 */
[----:B-1----:R-:W-:Y:S02]  /*25d0*/  FMNMX.FTZ R3, R8, R3, !PT ;  /* 0x0000000308037209 */ /* 0x002fe40007810000 */
[----:B------:R-:W-:Y:S02]  /*25e0*/  FMNMX.FTZ R37, R63, R4, !PT ;  /* 0x000000043f257209 */ /* 0x000fe40007810000 */
        /* <DEDUP_REMOVED lines=10> */
[----:B------:R-:W-:Y:S01]  /*2690*/  FSEL R54, R34, -INF , P3 ;  /* 0xff80000022367808 */ /* 0x000fe20001800000 */
[--C-:B------:R-:W-:Y:S01]  /*26a0*/  FFMA.FTZ R34, R56, UR50, -R48.reuse ;  /* 0x0000003238227c23 */ /* 0x100fe20008010830 */
[----:B------:R-:W-:Y:S01]  /*26b0*/  FMNMX.FTZ R4, R26, R73, !PT ;  /* 0x000000491a047209 */ /* 0x000fe20007810000 */
[----:B------:R1:W-:Y:S01]  /*26c0*/  MUFU.EX2 R29, R72 ;  /* 0x00000048001d7308 */ /* 0x0003e20000000800 */
[----:B------:R-:W-:Y:S01]  /*26d0*/  FSEL R56, R38, -INF , P5 ;  /* 0xff80000026387808 */ /* 0x000fe20002800000 */
[--C-:B------:R-:W-:Y:S01]  /*26e0*/  FFMA.FTZ R38, R60, UR50, -R48.reuse ;  /* 0x000000323c267c23 */ /* 0x100fe20008010830 */
[----:B------:R-:W-:Y:S01]  /*26f0*/  FMNMX.FTZ R73, R27, R4, !PT ;  /* 0x000000041b497209 */ /* 0x000fe20007810000 */
[--C-:B------:R-:W-:Y:S01]  /*2700*/  FFMA.FTZ R60, R64, UR50, -R48.reuse ;  /* 0x00000032403c7c23 */ /* 0x100fe20008010830 */
[----:B------:R-:W-:-:S01]  /*2710*/  FFMA.FTZ R64, R68, UR50, -R48 ;  /* 0x0000003244407c23 */ /* 0x000fc20008010830 */
[--C-:B------:R-:W-:Y:S01]  /*2720*/  FFMA.FTZ R68, R47, UR50, -R48.reuse ;  /* 0x000000322f447c23 */ /* 0x100fe20008010830 */
[----:B------:R-:W-:Y:S01]  /*2730*/  FMNMX.FTZ R73, R50, R73, !PT ;  /* 0x0000004932497209 */ /* 0x000fe20007810000 */
[--C-:B------:R-:W-:Y:S01]  /*2740*/  FFMA.FTZ R47, R51, UR50, -R48.reuse ;  /* 0x00000032332f7c23 */ /* 0x100fe20008010830 */
[----:B-1----:R-:W-:Y:S01]  /*2750*/  FSEL R72, R35, -INF , P4 ;  /* 0xff80000023487808 */ /* 0x002fe20002000000 */
[----:B------:R-:W-:Y:S01]  /*2760*/  IMAD.U32 R51, RZ, RZ, UR50 ;  /* 0x00000032ff337e24 */ /* 0x000fe2000f8e00ff */
        /* <DEDUP_REMOVED lines=20> */
[----:B------:R-:W-:-:S01]  /*28b0*/  FFMA.FTZ R20, R92, UR50, -R48 ;  /* 0x000000325c147c23 */ /* 0x000fc20008010830 */
[----:B------:R-:W1:Y:S01]  /*28c0*/  SHFL.BFLY PT, R73, R4, 0x2, 0x1f ;  /* 0x0c401f0004497f89 */ /* 0x000e6200000e0000 */
        /* <DEDUP_REMOVED lines=17> */
[----:B-1----:R-:W-:-:S07]  /*29e0*/  FMNMX.FTZ R73, R4, R73, !PT ;  /* 0x0000004904497209 */ /* 0x002fce0007810000 */
[----:B------:R-:W1:Y:S01]  /*29f0*/  MUFU.EX2 R7, R7 ;  /* 0x0000000700077308 */ /* 0x000e620000000800 */
[----:B------:R-:W2:Y:S07]  /*2a00*/  SHFL.BFLY PT, R4, R73, 0x1, 0x1f ;  /* 0x0c201f0049047f89 */ /* 0x000eae00000e0000 */
[----:B------:R3:W-:Y:S08]  /*2a10*/  MUFU.EX2 R30, R84 ;  /* 0x00000054001e7308 */ /* 0x0007f00000000800 */
[----:B------:R-:W4:Y:S08]  /*2a20*/  MUFU.EX2 R8, R8 ;  /* 0x0000000800087308 */ /* 0x000f300000000800 */
[----:B------:R-:W-:Y:S01]  /*2a30*/  MUFU.EX2 R9, R9 ;  /* 0x0000000900097308 */ /* 0x000fe20000000800 */
[----:B--2---:R-:W-:-:S04]  /*2a40*/  FMNMX.FTZ R4, R73, R4, !PT ;  /* 0x0000000449047209 */ /* 0x004fc80007810000 */
[C---:B------:R-:W-:Y:S01]  /*2a50*/  FSETP.NEU.FTZ.AND P1, PT, R4.reuse, -INF , PT ;  /* 0xff8000000400780b */ /* 0x040fe20003f3d000 */
[----:B------:R-:W-:-:S02]  /*2a60*/  FFMA.FTZ R51, R4, R51, -8 ;  /* 0xc100000004337423 */ /* 0x000fc40000010033 */
[----:B------:R-:W-:Y:S03]  /*2a70*/  MUFU.EX2 R10, R10 ;  /* 0x0000000a000a7308 */ /* 0x000fe60000000800 */
[----:B------:R-:W-:Y:S02]  /*2a80*/  FSEL R51, R51, RZ, P1 ;  /* 0x000000ff33337208 */ /* 0x000fe40000800000 */
[----:B------:R-:W-:-:S03]  /*2a90*/  PLOP3.LUT P1, PT, PT, PT, UP0, 0x80, 0x0 ;  /* 0x000000000000781c */ /* 0x000fc60003f2f008 */
[----:B------:R2:W-:Y:S01]  /*2aa0*/  MUFU.EX2 R21, R93 ;  /* 0x0000005d00157308 */ /* 0x0005e20000000800 */
[----:B------:R-:W-:-:S01]  /*2ab0*/  FFMA.FTZ R48, R106, UR50, -R51 ;  /* 0x000000326a307c23 */ /* 0x000fc20008010833 */
[--C-:B------:R-:W-:Y:S01]  /*2ac0*/  FFMA.FTZ R53, R107, UR50, -R51.reuse ;  /* 0x000000326b357c23 */ /* 0x100fe20008010833 */
[----:B------:R-:W-:-:S01]  /*2ad0*/  FFMA.FTZ R69, R110, UR50, -R51 ;  /* 0x000000326e457c23 */ /* 0x000fc20008010833 */
[--C-:B---3--:R-:W-:Y:S01]  /*2ae0*/  FFMA.FTZ R84, R111, UR50, -R51.reuse ;  /* 0x000000326f547c23 */ /* 0x108fe20008010833 */
[----:B------:R-:W-:-:S01]  /*2af0*/  FFMA.FTZ R73, R114, UR50, -R51 ;  /* 0x0000003272497c23 */ /* 0x000fc20008010833 */
[--C-:B------:R-:W-:Y:S01]  /*2b00*/  FFMA.FTZ R80, R115, UR50, -R51.reuse ;  /* 0x0000003273507c23 */ /* 0x100fe20008010833 */
[----:B------:R-:W-:-:S01]  /*2b10*/  FFMA.FTZ R85, R98, UR50, -R51 ;  /* 0x0000003262557c23 */ /* 0x000fc20008010833 */
[----:B------:R-:W-:Y:S01]  /*2b20*/  MUFU.EX2 R48, R48 ;  /* 0x0000003000307308 */ /* 0x000fe20000000800 */
[----:B------:R-:W-:-:S01]  /*2b30*/  FFMA.FTZ R98, R79, UR50, -R51 ;  /* 0x000000324f627c23 */ /* 0x000fc20008010833 */
[--C-:B------:R-:W-:Y:S01]  /*2b40*/  FFMA.FTZ R79, R83, UR50, -R51.reuse ;  /* 0x00000032534f7c23 */ /* 0x100fe20008010833 */
[----:B--2---:R-:W-:-:S01]  /*2b50*/  FFMA.FTZ R93, R78, UR50, -R51 ;  /* 0x000000324e5d7c23 */ /* 0x004fc20008010833 */
[--C-:B------:R-:W-:Y:S01]  /*2b60*/  FFMA.FTZ R83, R87, UR50, -R51.reuse ;  /* 0x0000003257537c23 */ /* 0x100fe20008010833 */
[----:B------:R-:W-:-:S01]  /*2b70*/  FFMA.FTZ R78, R82, UR50, -R51 ;  /* 0x00000032524e7c23 */ /* 0x000fc20008010833 */
[----:B-1----:R-:W-:Y:S01]  /*2b80*/  FADD.FTZ R87, R6, R7 ;  /* 0x0000000706577221 */ /* 0x002fe20000010000 */
[----:B------:R-:W-:-:S01]  /*2b90*/  FFMA.FTZ R82, R86, UR50, -R51 ;  /* 0x0000003256527c23 */ /* 0x000fc20008010833 */
[----:B------:R-:W1:Y:S01]  /*2ba0*/  MUFU.EX2 R53, R53 ;  /* 0x0000003500357308 */ /* 0x000e620000000800 */
[----:B------:R-:W-:-:S01]  /*2bb0*/  FFMA.FTZ R92, R119, UR50, -R51 ;  /* 0x00000032775c7c23 */ /* 0x000fc20008010833 */
[----:B----4-:R-:W-:Y:S01]  /*2bc0*/  FADD.FTZ R100, R8, R87 ;  /* 0x0000005708647221 */ /* 0x010fe20000010000 */
[----:B------:R-:W-:-:S01]  /*2bd0*/  FFMA.FTZ R77, R90, UR50, -R51 ;  /* 0x000000325a4d7c23 */ /* 0x000fc20008010833 */
[--C-:B------:R-:W-:Y:S01]  /*2be0*/  FFMA.FTZ R88, R91, UR50, -R51.reuse ;  /* 0x000000325b587c23 */ /* 0x100fe20008010833 */
[----:B0-----:R-:W-:-:S01]  /*2bf0*/  FFMA.FTZ R40, R59, UR50, -R51 ;  /* 0x000000323b287c23 */ /* 0x001fc20008010833 */
        /* <DEDUP_REMOVED lines=22> */
[----:B------:R-:W-:-:S04]  /*2d60*/  F2FP.SATFINITE.E4M3.F32.PACK_AB_MERGE_C R152, R9, R8, RZ ;  /* 0x000000080998723e */ /* 0x000fc800048070ff */
[----:B------:R0:W-:Y:S01]  /*2d70*/  MUFU.EX2 R37, R81 ;  /* 0x0000005100257308 */ /* 0x0001e20000000800 */
[----:B--2---:R-:W-:-:S01]  /*2d80*/  FADD.FTZ R86, R84, R87 ;  /* 0x0000005754567221 */ /* 0x004fc20000010000 */
[----:B------:R-:W-:Y:S02]  /*2d90*/  F2FP.SATFINITE.E4M3.F32.PACK_AB_MERGE_C R152, R7, R6, R152 ;  /* 0x000000060798723e */ /* 0x000fe40004807098 */
[----:B------:R-:W-:-:S04]  /*2da0*/  F2FP.SATFINITE.E4M3.F32.PACK_AB_MERGE_C R153, R84, R69, RZ ;  /* 0x000000455499723e */ /* 0x000fc800048070ff */
[----:B------:R-:W-:Y:S01]  /*2db0*/  MUFU.EX2 R11, R11 ;  /* 0x0000000b000b7308 */ /* 0x000fe20000000800 */
[----:B0-----:R-:W-:-:S01]  /*2dc0*/  FFMA.FTZ R81, R118, UR50, -R51 ;  /* 0x0000003276517c23 */ /* 0x001fc20008010833 */
[----:B-1----:R-:W-:Y:S01]  /*2dd0*/  FADD.FTZ R87, R73, R86 ;  /* 0x0000005649577221 */ /* 0x002fe20000010000 */
[----:B------:R-:W-:Y:S01]  /*2de0*/  F2FP.SATFINITE.E4M3.F32.PACK_AB_MERGE_C R153, R53, R48, R153 ;  /* 0x000000303599723e */ /* 0x000fe20004807099 */
[--C-:B------:R-:W-:Y:S02]  /*2df0*/  IMAD.MOV.U32 R53, RZ, RZ, R55.reuse ;  /* 0x000000ffff357224 */ /* 0x100fe400078e0037 */
[----:B------:R-:W-:Y:S02]  /*2e00*/  IMAD.MOV.U32 R48, RZ, RZ, R55 ;  /* 0x000000ffff307224 */ /* 0x000fe400078e0037 */
[----:B------:R-:W0:Y:S08]  /*2e10*/  MUFU.EX2 R80, R80 ;  /* 0x0000005000507308 */ /* 0x000e300000000800 */
[----:B------:R-:W1:Y:S08]  /*2e20*/  MUFU.EX2 R12, R12 ;  /* 0x0000000c000c7308 */ /* 0x000e700000000800 */
[----:B------:R2:W-:Y:S01]  /*2e30*/  MUFU.EX2 R15, R89 ;  /* 0x00000059000f7308 */ /* 0x0005e20000000800 */
[----:B0-----:R-:W-:-:S07]  /*2e40*/  FADD.FTZ R86, R80, R87 ;  /* 0x0000005750567221 */ /* 0x001fce0000010000 */
[----:B------:R-:W0:Y:S01]  /*2e50*/  MUFU.EX2 R81, R81 ;  /* 0x0000005100517308 */ /* 0x000e220000000800 */
[----:B--2---:R-:W-:-:S01]  /*2e60*/  FFMA.FTZ R89, R94, UR50, -R51 ;  /* 0x000000325e597c23 */ /* 0x004fc20008010833 */
[----:B------:R-:W-:Y:S01]  /*2e70*/  FFMA.FTZ R94, R95, UR50, -R51 ;  /* 0x000000325f5e7c23 */ /* 0x000fe20008010833 */
[----:B------:R-:W-:-:S04]  /*2e80*/  FADD.FTZ R95, R9, R100 ;  /* 0x00000064095f7221 */ /* 0x000fc80000010000 */
[----:B------:R-:W-:Y:S01]  /*2e90*/  FADD.FTZ R100, R10, R95 ;  /* 0x0000005f0a647221 */ /* 0x000fe20000010000 */
[----:B------:R-:W2:Y:S03]  /*2ea0*/  MUFU.EX2 R13, R117 ;  /* 0x00000075000d7308 */ /* 0x000ea60000000800 */
[----:B------:R-:W-:-:S04]  /*2eb0*/  FADD.FTZ R59, R11, R100 ;  /* 0x000000640b3b7221 */ /* 0x000fc80000010000 */
[----:B-1----:R-:W-:Y:S01]  /*2ec0*/  FADD.FTZ R100, R12, R59 ;  /* 0x0000003b0c647221 */ /* 0x002fe20000010000 */
[----:B------:R-:W1:Y:S01]  /*2ed0*/  MUFU.EX2 R92, R92 ;  /* 0x0000005c005c7308 */ /* 0x000e620000000800 */
[----:B------:R-:W-:-:S01]  /*2ee0*/  FFMA.FTZ R59, R63, UR50, -R51 ;  /* 0x000000323f3b7c23 */ /* 0x000fc20008010833 */
[----:B0-----:R-:W-:-:S06]  /*2ef0*/  FADD.FTZ R63, R81, R86 ;  /* 0x00000056513f7221 */ /* 0x001fcc0000010000 */
[----:B------:R-:W0:Y:S01]  /*2f00*/  MUFU.EX2 R14, R14 ;  /* 0x0000000e000e7308 */ /* 0x000e220000000800 */
[----:B--2---:R-:W-:-:S01]  /*2f10*/  FADD.FTZ R87, R13, R100 ;  /* 0x000000640d577221 */ /* 0x004fc20000010000 */
[----:B------:R-:W-:-:S04]  /*2f20*/  F2FP.SATFINITE.E4M3.F32.PACK_AB_MERGE_C R154, R13, R12, RZ ;  /* 0x0000000c0d9a723e */ /* 0x000fc800048070ff */
[----:B------:R-:W-:Y:S02]  /*2f30*/  F2FP.SATFINITE.E4M3.F32.PACK_AB_MERGE_C R154, R11, R10, R154 ;  /* 0x0000000a0b9a723e */ /* 0x000fe4000480709a */
[----:B------:R-:W2:Y:S01]  /*2f40*/  MUFU.EX2 R77, R77 ;  /* 0x0000004d004d7308 */ /* 0x000ea20000000800 */
[----:B-1----:R-:W-:-:S01]  /*2f50*/  FADD.FTZ R86, R92, R63 ;  /* 0x0000003f5c567221 */ /* 0x002fc20000010000 */
[----:B------:R-:W-:Y:S01]  /*2f60*/  FFMA.FTZ R63, R26, UR50, -R51 ;  /* 0x000000321a3f7c23 */ /* 0x000fe20008010833 */
[----:B------:R-:W-:-:S04]  /*2f70*/  F2FP.SATFINITE.E4M3.F32.PACK_AB_MERGE_C R155, R92, R81, RZ ;  /* 0x000000515c9b723e */ /* 0x000fc800048070ff */
[----:B------:R-:W-:Y:S01]  /*2f80*/  F2FP.SATFINITE.E4M3.F32.PACK_AB_MERGE_C R155, R80, R73, R155 ;  /* 0x00000049509b723e */ /* 0x000fe2000480709b */
        /* <DEDUP_REMOVED lines=9> */
[----:B0-----:R-:W-:-:S01]  /*3020*/  FADD.FTZ R100, R20, R95 ;  /* 0x0000005f14647221 */ /* 0x001fc20000010000 */
[----:B------:R-:W-:-:S03]  /*3030*/  F2FP.SATFINITE.E4M3.F32.PACK_AB_MERGE_C R136, R21, R20, RZ ;  /* 0x000000141588723e */ /* 0x000fc600048070ff */
[----:B------:R-:W-:Y:S01]  /*3040*/  FADD.FTZ R87, R21, R100 ;  /* 0x0000006415577221 */ /* 0x000fe20000010000 */
[----:B------:R-:W-:Y:S02]  /*3050*/  F2FP.SATFINITE.E4M3.F32.PACK_AB_MERGE_C R136, R15, R14, R136 ;  /* 0x0000000e0f88723e */ /* 0x000fe40004807088 */
[----:B------:R-:W0:Y:S01]  /*3060*/  MUFU.EX2 R24, R24 ;  /* 0x0000001800187308 */ /* 0x000e220000000800 */
[----:B--2---:R-:W-:-:S07]  /*3070*/  FADD.FTZ R27, R89, R26 ;  /* 0x0000001a591b7221 */ /* 0x004fce0000010000 */
[----:B------:R-:W-:Y:S01]  /*3080*/  MUFU.EX2 R85, R85 ;  /* 0x0000005500557308 */ /* 0x000fe20000000800 */
[----:B-1----:R-:W-:-:S04]  /*3090*/  F2FP.SATFINITE.E4M3.F32.PACK_AB_MERGE_C R137, R94, R89, RZ ;  /* 0x000000595e89723e */ /* 0x002fc800048070ff */
[----:B------:R-:W-:-:S03]  /*30a0*/  F2FP.SATFINITE.E4M3.F32.PACK_AB_MERGE_C R137, R88, R77, R137 ;  /* 0x0000004d5889723e */ /* 0x000fc60004807089 */
        /* <DEDUP_REMOVED lines=10> */
[----:B-1----:R-:W-:-:S01]  /*3150*/  FADD.FTZ R100, R33, R100 ;  /* 0x0000006421647221 */ /* 0x002fc20000010000 */
[----:B------:R-:W-:Y:S01]  /*3160*/  F2FP.SATFINITE.E4M3.F32.PACK_AB_MERGE_C R28, R33, R28, RZ ;  /* 0x0000001c211c723e */ /* 0x000fe200048070ff */
[----:B------:R-:W-:-:S02]  /*3170*/  IMAD.MOV.U32 R33, RZ, RZ, R55 ;  /* 0x000000ffff217224 */ /* 0x000fc400078e0037 */
[----:B------:R-:W-:Y:S01]  /*3180*/  FADD.FTZ R9, R29, R100 ;  /* 0x000000641d097221 */ /* 0x000fe20000010000 */
[----:B------:R-:W-:Y:S01]  /*3190*/  F2FP.SATFINITE.E4M3.F32.PACK_AB_MERGE_C R138, R25, R24, R28 ;  /* 0x00000018198a723e */ /* 0x000fe2000480701c */
[--C-:B------:R-:W-:Y:S01]  /*31a0*/  IMAD.MOV.U32 R28, RZ, RZ, R55.reuse ;  /* 0x000000ffff1c7224 */ /* 0x100fe200078e0037 */
[----:B------:R1:W-:Y:S01]  /*31b0*/  MUFU.EX2 R58, R62 ;  /* 0x0000003e003a7308 */ /* 0x0003e20000000800 */
[--C-:B------:R-:W-:Y:S02]  /*31c0*/  IMAD.MOV.U32 R25, RZ, RZ, R55.reuse ;  /* 0x000000ffff197224 */ /* 0x100fe400078e0037 */
[----:B------:R-:W-:-:S05]  /*31d0*/  IMAD.MOV.U32 R24, RZ, RZ, R55 ;  /* 0x000000ffff187224 */ /* 0x000fca00078e0037 */
[----:B------:R-:W2:Y:S01]  /*31e0*/  MUFU.EX2 R74, R74 ;  /* 0x0000004a004a7308 */ /* 0x000ea20000000800 */
[----:B-1----:R-:W-:-:S04]  /*31f0*/  FADD.FTZ R62, R94, R27 ;  /* 0x0000001b5e3e7221 */ /* 0x002fc80000010000 */
[----:B------:R-:W-:-:S03]  /*3200*/  FADD.FTZ R27, R85, R62 ;  /* 0x0000003e551b7221 */ /* 0x000fc60000010000 */
[----:B------:R-:W1:Y:S01]  /*3210*/  MUFU.EX2 R32, R32 ;  /* 0x0000002000207308 */ /* 0x000e620000000800 */
[----:B------:R-:W-:-:S04]  /*3220*/  FADD.FTZ R62, R90, R27 ;  /* 0x0000001b5a3e7221 */ /* 0x000fc80000010000 */
[----:B------:R-:W-:Y:S01]  /*3230*/  FADD.FTZ R51, R91, R62 ;  /* 0x0000003e5b337221 */ /* 0x000fe20000010000 */
[C---:B0-----:R-:W-:Y:S02]  /*3240*/  F2FP.SATFINITE.E4M3.F32.PACK_AB_MERGE_C R91, R96.reuse, R91, RZ ;  /* 0x0000005b605b723e */ /* 0x041fe400048070ff */
[----:B------:R-:W0:Y:S01]  /*3250*/  MUFU.EX2 R75, R75 ;  /* 0x0000004b004b7308 */ /* 0x000e220000000800 */
[----:B------:R-:W-:-:S01]  /*3260*/  FADD.FTZ R51, R96, R51 ;  /* 0x0000003360337221 */ /* 0x000fc20000010000 */
[----:B------:R-:W-:-:S03]  /*3270*/  F2FP.SATFINITE.E4M3.F32.PACK_AB_MERGE_C R139, R90, R85, R91 ;  /* 0x000000555a8b723e */ /* 0x000fc6000480705b */
[----:B--2---:R-:W-:Y:S01]  /*3280*/  FADD.FTZ R8, R74, R51 ;  /* 0x000000334a087221 */ /* 0x004fe20000010000 */
[----:B------:R-:W-:Y:S02]  /*3290*/  IMAD.MOV.U32 R51, RZ, RZ, R55 ;  /* 0x000000ffff337224 */ /* 0x000fe400078e0037 */
        /* <DEDUP_REMOVED lines=10> */
[----:B------:R-:W-:Y:S01]  /*3340*/  F2FP.SATFINITE.E4M3.F32.PACK_AB_MERGE_C R41, R42, R41, RZ ;  /* 0x000000292a29723e */ /* 0x000fe200048070ff */
[----:B------:R-:W-:-:S03]  /*3350*/  IMAD.MOV.U32 R42, RZ, RZ, R55 ;  /* 0x000000ffff2a7224 */ /* 0x000fc600078e0037 */
[----:B------:R-:W-:Y:S01]  /*3360*/  F2FP.SATFINITE.E4M3.F32.PACK_AB_MERGE_C R140, R32, R29, R41 ;  /* 0x0000001d208c723e */ /* 0x000fe20004807029 */
[----:B------:R-:W-:Y:S01]  /*3370*/  IMAD.MOV.U32 R41, RZ, RZ, R55 ;  /* 0x000000ffff297224 */ /* 0x000fe200078e0037 */
[----:B------:R-:W0:Y:S01]  /*3380*/  MUFU.EX2 R78, R78 ;  /* 0x0000004e004e7308 */ /* 0x000e220000000800 */
[----:B--2---:R-:W-:-:S01]  /*3390*/  FADD.FTZ R13, R98, R13 ;  /* 0x0000000d620d7221 */ /* 0x004fc20000010000 */
[----:B------:R-:W-:Y:S01]  /*33a0*/  F2FP.SATFINITE.E4M3.F32.PACK_AB_MERGE_C R93, R98, R93, RZ ;  /* 0x0000005d625d723e */ /* 0x000fe200048070ff */
[----:B------:R-:W-:Y:S01]  /*33b0*/  IMAD.MOV.U32 R32, RZ, RZ, R55 ;  /* 0x000000ffff207224 */ /* 0x000fe200078e0037 */
[----:B------:R-:W-:Y:S02]  /*33c0*/  MOV R29, R55 ;  /* 0x00000037001d7202 */ /* 0x000fe40000000f00 */
[----:B------:R-:W-:Y:S02]  /*33d0*/  F2FP.SATFINITE.E4M3.F32.PACK_AB_MERGE_C R141, R75, R74, R93 ;  /* 0x0000004a4b8d723e */ /* 0x000fe4000480705d */
[----:B------:R-:W2:Y:S01]  /*33e0*/  MUFU.EX2 R79, R79 ;  /* 0x0000004f004f7308 */ /* 0x000ea20000000800 */
[----:B-1----:R-:W-:-:S04]  /*33f0*/  FADD.FTZ R8, R36, R9 ;  /* 0x0000000924087221 */ /* 0x002fc80000010000 */
[----:B------:R-:W-:-:S03]  /*3400*/  FADD.FTZ R9, R37, R8 ;  /* 0x0000000825097221 */ /* 0x000fc60000010000 */
        /* <DEDUP_REMOVED lines=8> */
[C---:B0-----:R-:W-:Y:S01]  /*3490*/  F2FP.SATFINITE.E4M3.F32.PACK_AB_MERGE_C R30, R31.reuse, R30, RZ ;  /* 0x0000001e1f1e723e */ /* 0x041fe200048070ff */
[----:B------:R-:W-:-:S03]  /*34a0*/  FADD.FTZ R31, R31, R6 ;  /* 0x000000061f1f7221 */ /* 0x000fc60000010000 */
[----:B------:R-:W-:Y:S01]  /*34b0*/  F2FP.SATFINITE.E4M3.F32.PACK_AB_MERGE_C R142, R37, R36, R30 ;  /* 0x00000024258e723e */ /* 0x000fe2000480701e */
[----:B------:R-:W-:Y:S02]  /*34c0*/  IMAD.MOV.U32 R37, RZ, RZ, R55 ;  /* 0x000000ffff257224 */ /* 0x000fe400078e0037 */
[----:B------:R-:W0:Y:S01]  /*34d0*/  MUFU.EX2 R35, R35 ;  /* 0x0000002300237308 */ /* 0x000e220000000800 */
[----:B--2---:R-:W-:-:S01]  /*34e0*/  FADD.FTZ R8, R83, R8 ;  /* 0x0000000853087221 */ /* 0x004fc20000010000 */
[----:B------:R-:W-:Y:S01]  /*34f0*/  F2FP.SATFINITE.E4M3.F32.PACK_AB_MERGE_C R82, R83, R82, RZ ;  /* 0x000000525352723e */ /* 0x000fe200048070ff */
[--C-:B------:R-:W-:Y:S02]  /*3500*/  IMAD.MOV.U32 R36, RZ, RZ, R55.reuse ;  /* 0x000000ffff247224 */ /* 0x100fe400078e0037 */
[----:B------:R-:W-:Y:S01]  /*3510*/  FADD.FTZ R7, R5, R8 ;  /* 0x0000000805077221 */ /* 0x000fe20000010000 */
[----:B------:R-:W-:Y:S01]  /*3520*/  F2FP.SATFINITE.E4M3.F32.PACK_AB_MERGE_C R143, R79, R78, R82 ;  /* 0x0000004e4f8f723e */ /* 0x000fe20004807052 */
[----:B------:R-:W-:Y:S01]  /*3530*/  IMAD.MOV.U32 R30, RZ, RZ, R55 ;  /* 0x000000ffff1e7224 */ /* 0x000fe200078e0037 */
[----:B------:R-:W2:Y:S01]  /*3540*/  MUFU.EX2 R40, R40 ;  /* 0x0000002800287308 */ /* 0x000ea20000000800 */
[----:B-1----:R-:W-:-:S01]  /*3550*/  FADD.FTZ R6, R34, R31 ;  /* 0x0000001f22067221 */ /* 0x002fc20000010000 */
[----:B------:R-:W-:-:S06]  /*3560*/  IMAD.MOV.U32 R31, RZ, RZ, R55 ;  /* 0x000000ffff1f7224 */ /* 0x000fcc00078e0037 */
        /* <DEDUP_REMOVED lines=8> */
[C---:B0-----:R-:W-:Y:S01]  /*35f0*/  F2FP.SATFINITE.E4M3.F32.PACK_AB_MERGE_C R38, R57.reuse, R38, RZ ;  /* 0x000000263926723e */ /* 0x041fe200048070ff */
[----:B------:R-:W-:-:S03]  /*3600*/  FADD.FTZ R57, R57, R6 ;  /* 0x0000000639397221 */ /* 0x000fc60000010000 */
[----:B------:R-:W-:Y:S01]  /*3610*/  F2FP.SATFINITE.E4M3.F32.PACK_AB_MERGE_C R144, R35, R34, R38 ;  /* 0x000000222390723e */ /* 0x000fe20004807026 */
[--C-:B------:R-:W-:Y:S02]  /*3620*/  IMAD.MOV.U32 R38, RZ, RZ, R55.reuse ;  /* 0x000000ffff267224 */ /* 0x100fe400078e0037 */
[----:B------:R-:W0:Y:S01]  /*3630*/  MUFU.EX2 R26, R66 ;  /* 0x00000042001a7308 */ /* 0x000e220000000800 */
[C---:B--2---:R-:W-:Y:S01]  /*3640*/  F2FP.SATFINITE.E4M3.F32.PACK_AB_MERGE_C R58, R59.reuse, R58, RZ ;  /* 0x0000003a3b3a723e */ /* 0x044fe200048070ff */
[----:B------:R-:W-:Y:S01]  /*3650*/  FADD.FTZ R59, R59, R8 ;  /* 0x000000083b3b7221 */ /* 0x000fe20000010000 */
[--C-:B------:R-:W-:Y:S02]  /*3660*/  IMAD.MOV.U32 R35, RZ, RZ, R55.reuse ;  /* 0x000000ffff237224 */ /* 0x100fe400078e0037 */
[----:B------:R-:W-:Y:S01]  /*3670*/  F2FP.SATFINITE.E4M3.F32.PACK_AB_MERGE_C R145, R40, R5, R58 ;  /* 0x000000052891723e */ /* 0x000fe2000480703a */
[----:B------:R-:W-:Y:S02]  /*3680*/  IMAD.MOV.U32 R40, RZ, RZ, R55 ;  /* 0x000000ffff287224 */ /* 0x000fe400078e0037 */
[----:B------:R-:W2:Y:S01]  /*3690*/  MUFU.EX2 R61, R61 ;  /* 0x0000003d003d7308 */ /* 0x000ea20000000800 */
[----:B-1----:R-:W-:-:S01]  /*36a0*/  FADD.FTZ R6, R60, R57 ;  /* 0x000000393c067221 */ /* 0x002fc20000010000 */
[----:B------:R-:W-:-:S06]  /*36b0*/  IMAD.MOV.U32 R34, RZ, RZ, R55 ;  /* 0x000000ffff227224 */ /* 0x000fcc00078e0037 */
        /* <DEDUP_REMOVED lines=15> */
[----:B0-----:R-:W-:-:S01]  /*37b0*/  FADD.FTZ R8, R71, R8 ;  /* 0x0000000847087221 */ /* 0x001fc20000010000 */
[----:B------:R-:W-:-:S04]  /*37c0*/  F2FP.SATFINITE.E4M3.F32.PACK_AB_MERGE_C R70, R71, R70, RZ ;  /* 0x000000464746723e */ /* 0x000fc800048070ff */
[----:B------:R-:W-:Y:S01]  /*37d0*/  F2FP.SATFINITE.E4M3.F32.PACK_AB_MERGE_C R147, R27, R26, R70 ;  /* 0x0000001a1b93723e */ /* 0x000fe20004807046 */
[----:B------:R-:W-:Y:S01]  /*37e0*/  IMAD.MOV.U32 R27, RZ, RZ, R55 ;  /* 0x000000ffff1b7224 */ /* 0x000fe200078e0037 */
[----:B------:R-:W0:Y:S01]  /*37f0*/  MUFU.EX2 R68, R68 ;  /* 0x0000004400447308 */ /* 0x000e220000000800 */
[----:B--2---:R-:W-:-:S01]  /*3800*/  FADD.FTZ R11, R43, R6 ;  /* 0x000000062b0b7221 */ /* 0x004fc20000010000 */
[----:B------:R-:W-:-:S06]  /*3810*/  IMAD.MOV.U32 R26, RZ, RZ, R55 ;  /* 0x000000ffff1a7224 */ /* 0x000fcc00078e0037 */
        /* <DEDUP_REMOVED lines=8> */
[----:B------:R1:W3:Y:S01]  /*38a0*/  MUFU.EX2 R7, R52 ;  /* 0x0000003400077308 */ /* 0x0002e20000000800 */
[----:B0-----:R-:W-:-:S07]  /*38b0*/  FADD.FTZ R6, R50, R13 ;  /* 0x0000000d32067221 */ /* 0x001fce0000010000 */
[----:B------:R-:W0:Y:S01]  /*38c0*/  MUFU.EX2 R49, R49 ;  /* 0x0000003100317308 */ /* 0x000e220000000800 */
[C---:B--2---:R-:W-:Y:S01]  /*38d0*/  F2FP.SATFINITE.E4M3.F32.PACK_AB_MERGE_C R47, R76.reuse, R47, RZ ;  /* 0x0000002f4c2f723e */ /* 0x044fe200048070ff */
[----:B------:R-:W-:Y:S01]  /*38e0*/  FADD.FTZ R76, R76, R11 ;  /* 0x0000000b4c4c7221 */ /* 0x000fe20000010000 */
[----:B-1----:R-:W-:Y:S02]  /*38f0*/  IMAD.MOV.U32 R52, RZ, RZ, R55 ;  /* 0x000000ffff347224 */ /* 0x002fe400078e0037 */
[----:B------:R-:W-:Y:S01]  /*3900*/  F2FP.SATFINITE.E4M3.F32.PACK_AB_MERGE_C R148, R68, R43, R47 ;  /* 0x0000002b4494723e */ /* 0x000fe2000480702f */
[----:B------:R-:W-:Y:S01]  /*3910*/  IMAD.MOV.U32 R47, RZ, RZ, R55 ;  /* 0x000000ffff2f7224 */ /* 0x000fe200078e0037 */
[----:B------:R-:W-:Y:S01]  /*3920*/  MOV R43, R55 ;  /* 0x00000037002b7202 */ /* 0x000fe20000000f00 */
[----:B------:R-:W1:Y:S01]  /*3930*/  MUFU.EX2 R54, R54 ;  /* 0x0000003600367308 */ /* 0x000e620000000800 */
[C---:B---3--:R-:W-:Y:S01]  /*3940*/  F2FP.SATFINITE.E4M3.F32.PACK_AB_MERGE_C R50, R7.reuse, R50, RZ ;  /* 0x000000320732723e */ /* 0x048fe200048070ff */
[----:B------:R-:W-:-:S03]  /*3950*/  FADD.FTZ R7, R7, R6 ;  /* 0x0000000607077221 */ /* 0x000fc60000010000 */
[----:B------:R-:W-:Y:S01]  /*3960*/  F2FP.SATFINITE.E4M3.F32.PACK_AB_MERGE_C R149, R86, R63, R50 ;  /* 0x0000003f5695723e */ /* 0x000fe20004807032 */
[----:B------:R-:W-:Y:S02]  /*3970*/  IMAD.MOV.U32 R50, RZ, RZ, R55 ;  /* 0x000000ffff327224 */ /* 0x000fe400078e0037 */
        /* <DEDUP_REMOVED lines=10> */
[----:B-1----:R-:W-:Y:S01]  /*3a20*/  F2FP.SATFINITE.E4M3.F32.PACK_AB_MERGE_C R6, R46, R45, RZ ;  /* 0x0000002d2e06723e */ /* 0x002fe200048070ff */
[----:B------:R-:W-:-:S03]  /*3a30*/  FADD.FTZ R45, R45, R8 ;  /* 0x000000082d2d7221 */ /* 0x000fc60000010000 */
[----:B------:R-:W-:Y:S01]  /*3a40*/  F2FP.SATFINITE.E4M3.F32.PACK_AB_MERGE_C R150, R44, R49, R6 ;  /* 0x000000312c96723e */ /* 0x000fe20004807006 */
[----:B------:R-:W-:-:S01]  /*3a50*/  FADD.FTZ R6, R46, R45 ;  /* 0x0000002d2e067221 */ /* 0x000fc20000010000 */
[--C-:B------:R-:W-:Y:S02]  /*3a60*/  IMAD.MOV.U32 R49, RZ, RZ, R55.reuse ;  /* 0x000000ffff317224 */ /* 0x100fe400078e0037 */
[--C-:B------:R-:W-:Y:S02]  /*3a70*/  IMAD.MOV.U32 R46, RZ, RZ, R55.reuse ;  /* 0x000000ffff2e7224 */ /* 0x100fe400078e0037 */
[--C-:B------:R-:W-:Y:S02]  /*3a80*/  IMAD.MOV.U32 R45, RZ, RZ, R55.reuse ;  /* 0x000000ffff2d7224 */ /* 0x100fe400078e0037 */
[----:B------:R-:W-:Y:S01]  /*3a90*/  IMAD.MOV.U32 R44, RZ, RZ, R55 ;  /* 0x000000ffff2c7224 */ /* 0x000fe200078e0037 */
[----:B0-----:R-:W-:Y:S01]  /*3aa0*/  F2FP.SATFINITE.E4M3.F32.PACK_AB_MERGE_C R7, R39, R56, RZ ;  /* 0x000000382707723e */ /* 0x001fe200048070ff */
[----:B------:R-:W-:-:S03]  /*3ab0*/  FADD.FTZ R56, R56, R5 ;  /* 0x0000000538387221 */ /* 0x000fc60000010000 */
[----:B------:R-:W-:Y:S01]  /*3ac0*/  F2FP.SATFINITE.E4M3.F32.PACK_AB_MERGE_C R151, R9, R54, R7 ;  /* 0x000000360997723e */ /* 0x000fe20004807007 */
[----:B------:R-:W-:-:S01]  /*3ad0*/  FADD.FTZ R5, R39, R56 ;  /* 0x0000003827057221 */ /* 0x000fc20000010000 */
        /* <DEDUP_REMOVED lines=21> */
[----:B------:R-:W-:Y:S01]  /*3c30*/  UIADD3 UR21, UR52, -0x2, URZ ;  /* 0xfffffffe34157890 */ /* 0x000fe2000fffe03f */
[----:B------:R-:W-:Y:S01]  /*3c40*/  UMOV UR20, UR43 ;  /* 0x0000002b00147c82 */ /* 0x000fe20008000000 */
[----:B------:R-:W-:-:S10]  /*3c50*/  UMOV UR19, UR44 ;  /* 0x0000002c00137c82 */ /* 0x000fd40008000000 */
.L_x_13103:
[----:B------:R-:W-:-:S04]  /*3c60*/  UISETP.NE.AND UP0, UPT, UR19, 0x1, UPT ;  /* 0x000000011300788c */ /* 0x000fc8000bf05270 */
[----:B------:R-:W-:-:S04]  /*3c70*/  USEL UR43, URZ, 0x1, UP0 ;  /* 0x000000013f2b7887 */ /* 0x000fc80008000000 */
[----:B------:R-:W-:Y:S01]  /*3c80*/  ULOP3.LUT UR43, UR20, UR43, URZ, 0x3c, !UPT ;  /* 0x0000002b142b7292 */ /* 0x000fe2000f8e3c3f */
[----:B------:R-:W-:Y:S11]  /*3c90*/  @!P0 BRA `(.L_x_13093) ;  /* 0x0000000000048947 */ /* 0x000ff60003800000 */
[----:B------:R-:W-:Y:S01]  /*3ca0*/  BPT.TRAP 0x1 ;  /* 0x000000040000795c */ /* 0x000fe20000300000 */
.L_x_13093:
        /* <DEDUP_REMOVED lines=12> */
.L_x_13094:
[----:B-1----:R-:W-:Y:S05]  /*3d70*/  @P1 BRA `(.L_x_13095) ;  /* 0x0000000000081947 */ /* 0x002fea0003800000 */
[----:B------:R-:W1:Y:S02]  /*3d80*/  SYNCS.PHASECHK.TRANS64.TRYWAIT P1, [UR18+0x13230], R3 ;  /* 0x01323003ff0075a7 */ /* 0x000e640008020152 */
[----:B-1----:R-:W-:Y:S05]  /*3d90*/  @!P1 BRA `(.L_x_13096) ;  /* 0x0000008400509947 */ /* 0x002fea0003800000 */
.L_x_13095:
[----:B------:R-:W-:Y:S01]  /*3da0*/  R2UR UR22, R0 ;  /* 0x00000000001672ca */ /* 0x000fe200000e0000 */
[----:B------:R-:W-:Y:S01]  /*3db0*/  WARPGROUP.ARRIVE ;  /* 0x00000000000079c5 */ /* 0x000fe20000000000 */
[----:B------:R-:W-:Y:S01]  /*3dc0*/  UMOV UR39, 0x80000020 ;  /* 0x8000002000277882 */ /* 0x000fe20000000000 */
[----:B------:R-:W-:Y:S01]  /*3dd0*/  UMOV UR8, UR36 ;  /* 0x0000002400087c82 */ /* 0x000fe20008000000 */
[----:B------:R-:W-:Y:S01]  /*3de0*/  UMOV UR9, UR37 ;  /* 0x0000002500097c82 */ /* 0x000fe20008000000 */
[----:B------:R-:W-:Y:S01]  /*3df0*/  UMOV UR11, 0x80000020 ;  /* 0x80000020000b7882 */ /* 0x000fe20000000000 */
[----:B------:R-:W-:Y:S01]  /*3e00*/  UMOV UR12, UR36 ;  /* 0x00000024000c7c82 */ /* 0x000fe20008000000 */
[----:B------:R-:W-:Y:S01]  /*3e10*/  UMOV UR13, UR37 ;  /* 0x00000025000d7c82 */ /* 0x000fe20008000000 */
[----:B------:R-:W-:Y:S01]  /*3e20*/  UMOV UR15, 0x80000020 ;  /* 0x80000020000f7882 */ /* 0x000fe20000000000 */
[----:B------:R-:W-:-:S04]  /*3e30*/  UMOV UR7, 0x80000020 ;  /* 0x8000002000077882 */ /* 0x000fc80000000000 */
[----:B------:R-:W-:-:S04]  /*3e40*/  UIMAD UR22, UR44, 0x280, UR22 ;  /* 0x000002802c1678a4 */ /* 0x000fc8000f8e0216 */
[----:B------:R-:W-:Y:S02]  /*3e50*/  UIADD3 UR10, UR22, 0x80, URZ ;  /* 0x00000080160a7890 */ /* 0x000fe4000fffe03f */
[----:B------:R-:W-:Y:S02]  /*3e60*/  UIADD3 UR14, UR22, 0x100, URZ ;  /* 0x00000100160e7890 */ /* 0x000fe4000fffe03f */
[----:B------:R-:W-:Y:S01]  /*3e70*/  UMOV UR38, UR22 ;  /* 0x0000001600267c82 */ /* 0x000fe20008000000 */
[----:B------:R-:W-:Y:S01]  /*3e80*/  UIADD3 UR6, UR22, 0x200, URZ ;  /* 0x0000020016067890 */ /* 0x000fe2000fffe03f */
        /* <DEDUP_REMOVED lines=49> */
.L_x_13097:
[----:B------:R-:W-:Y:S01]  /*41a0*/  ULEA UR9, UR19, UR17, 0x3 ;  /* 0x0000001113097291 */ /* 0x000fe2000f8e183f */
[----:B01----:R-:W-:-:S05]  /*41b0*/  IMAD.U32 R3, RZ, RZ, UR20 ;  /* 0x00000014ff037e24 */ /* 0x003fca000f8e00ff */
[----:B------:R-:W-:-:S04]  /*41c0*/  SHF.L.U32 R3, R3, 0x1f, RZ ;  /* 0x0000001f03037819 */ /* 0x000fc800000006ff */
[----:B------:R0:W1:Y:S01]  /*41d0*/  SYNCS.PHASECHK.TRANS64.TRYWAIT P1, [UR9+0x13250], R3 ;  /* 0x01325003ff0075a7 */ /* 0x0000620008020149 */
[----:B------:R-:W-:Y:S05]  /*41e0*/  @!P0 BRA `(.L_x_13098) ;  /* 0x0000000000048947 */ /* 0x000fea0003800000 */
[----:B------:R-:W-:Y:S01]  /*41f0*/  BPT.TRAP 0x1 ;  /* 0x000000040000795c */ /* 0x000fe20000300000 */
.L_x_13098:
[----:B-1----:R-:W-:Y:S05]  /*4200*/  @P1 BRA `(.L_x_13099) ;  /* 0x0000000000081947 */ /* 0x002fea0003800000 */
[----:B------:R-:W1:Y:S02]  /*4210*/  SYNCS.PHASECHK.TRANS64.TRYWAIT P1, [UR9+0x13250], R3 ;  /* 0x01325003ff0075a7 */ /* 0x000e640008020149 */
[----:B-1----:R-:W-:Y:S05]  /*4220*/  @!P1 BRA `(.L_x_13100) ;  /* 0x0000008000449947 */ /* 0x002fea0003800000 */
.L_x_13099:
        /* <DEDUP_REMOVED lines=8> */
[----:B------:R-:W-:Y:S01]  /*42b0*/  QGMMA.64x64x32.F32.E4M3.E4M3 R24, R152, gdesc[UR4], R24, gsb0 ;  /* 0x00e0000498187df3 */ /* 0x000fe20008000818 */
[----:B------:R-:W-:Y:S01]  /*42c0*/  UIADD3 UR6, UR8, 0x80, URZ ;  /* 0x0000008008067890 */ /* 0x000fe2000fffe03f */
[----:B------:R-:W-:Y:S01]  /*42d0*/  UMOV UR7, 0xc0000010 ;  /* 0xc000001000077882 */ /* 0x000fe20000000000 */
[----:B------:R-:W-:Y:S02]  /*42e0*/  WARPGROUP.DEPBAR.LE gsb0, 0x0 ;  /* 0x00008000000079c5 */ /* 0x000fe40000010000 */
[----:B------:R-:W-:-:S06]  /*42f0*/  WARPGROUP.ARRIVE ;  /* 0x00000000000079c5 */ /* 0x000fcc0000000000 */
        /* <DEDUP_REMOVED lines=8> */
[----:B------:R-:W-:Y:S01]  /*4380*/  UIADD3 UR8, UR8, 0x200, URZ ;  /* 0x0000020008087890 */ /* 0x000fe2000fffe03f */
[----:B------:R-:W-:Y:S02]  /*4390*/  WARPGROUP.DEPBAR.LE gsb0, 0x0 ;  /* 0x00008000000079c5 */ /* 0x000fe40000010000 */
[----:B------:R-:W-:-:S06]  /*43a0*/  WARPGROUP.ARRIVE ;  /* 0x00000000000079c5 */ /* 0x000fcc0000000000 */
[----:B------:R-:W-:Y:S01]  /*43b0*/  QGMMA.64x64x32.F32.E4M3.E4M3 R24, R144, gdesc[UR4], R24, gsb0 ;  /* 0x00e0000490187df3 */ /* 0x000fe20008000818 */
[----:B------:R-:W-:Y:S01]  /*43c0*/  UMOV UR6, UR8 ;  /* 0x0000000800067c82 */ /* 0x000fe20008000000 */
[----:B------:R-:W-:Y:S01]  /*43d0*/  UMOV UR7, 0xc0000010 ;  /* 0xc000001000077882 */ /* 0x000fe20000000000 */
[----:B------:R-:W-:Y:S02]  /*43e0*/  WARPGROUP.DEPBAR.LE gsb0, 0x0 ;  /* 0x00008000000079c5 */ /* 0x000fe40000010000 */
[----:B------:R-:W-:-:S06]  /*43f0*/  WARPGROUP.ARRIVE ;  /* 0x00000000000079c5 */ /* 0x000fcc0000000000 */
[----:B------:R-:W-:Y:S03]  /*4400*/  QGMMA.64x64x32.F32.E4M3.E4M3 R24, R148, gdesc[UR4], R24, gsb0 ;  /* 0x00e0000494187df3 */ /* 0x000fe60008000818 */
[----:B------:R-:W-:Y:S02]  /*4410*/  WARPGROUP.DEPBAR.LE gsb0, 0x0 ;  /* 0x00008000000079c5 */ /* 0x000fe40000010000 */
[----:B------:R-:W-:Y:S05]  /*4420*/  @!P0 BRA `(.L_x_13101) ;  /* 0x0000000000048947 */ /* 0x000fea0003800000 */
[----:B------:R-:W-:Y:S01]  /*4430*/  BPT.TRAP 0x1 ;  /* 0x000000040000795c */ /* 0x000fe20000300000 */
.L_x_13101:
[----:B-1----:R-:W-:Y:S01]  /*4440*/  FMNMX.FTZ R4, R120, R7, !PT ;  /* 0x0000000778047209 */ /* 0x002fe20007810000 */
[----:B------:R-:W-:Y:S01]  /*4450*/  UIADD3 UR18, UR18, 0x13240, URZ ;  /* 0x0001324012127890 */ /* 0x000fe2000fffe03f */
[----:B------:R-:W-:Y:S02]  /*4460*/  FMNMX.FTZ R8, R122, R9, !PT ;  /* 0x000000097a087209 */ /* 0x000fe40007810000 */
[----:B0-----:R-:W-:Y:S01]  /*4470*/  FMNMX.FTZ R3, R121, R4, !PT ;  /* 0x0000000479037209 */ /* 0x001fe20007810000 */
[----:B------:R-:W-:Y:S01]  /*4480*/  UPRMT UR18, UR16, 0x654, UR18 ;  /* 0x0000065410127896 */ /* 0x000fe20008000012 */
[----:B------:R-:W-:Y:S02]  /*4490*/  FMNMX.FTZ R11, R123, R8, !PT ;  /* 0x000000087b0b7209 */ /* 0x000fe40007810000 */
[----:B------:R-:W-:Y:S02]  /*44a0*/  FMNMX.FTZ R4, R124, R3, !PT ;  /* 0x000000037c047209 */ /* 0x000fe40007810000 */
[----:B------:R-:W-:-:S02]  /*44b0*/  FMNMX.FTZ R8, R126, R11, !PT ;  /* 0x0000000b7e087209 */ /* 0x000fc40007810000 */
[----:B------:R-:W-:Y:S02]  /*44c0*/  FMNMX.FTZ R3, R125, R4, !PT ;  /* 0x000000047d037209 */ /* 0x000fe40007810000 */
[----:B------:R-:W-:Y:S01]  /*44d0*/  FMNMX.FTZ R11, R127, R8, !PT ;  /* 0x000000087f0b7209 */ /* 0x000fe20007810000 */
[----:B------:R-:W-:Y:S01]  /*44e0*/  SYNCS.ARRIVE.TRANS64.RED.A1T0 RZ, [UR18], RZ ;  /* 0x000000ffffff79a7 */ /* 0x000fe20008100412 */
        /* <DEDUP_REMOVED lines=82> */
[----:B------:R-:W-:Y:S02]  /*4a10*/  FADD.FTZ R9, -R4, R9 ;  /* 0x0000000904097221 */ /* 0x000fe40000010100 */
[----:B------:R-:W-:Y:S02]  /*4a20*/  FMUL.FTZ R7, R7, UR50 ;  /* 0x0000003207077c20 */ /* 0x000fe40008410000 */
[----:B------:R-:W-:Y:S01]  /*4a30*/  FMUL.FTZ R8, R9, UR50 ;  /* 0x0000003209087c20 */ /* 0x000fe20008410000 */
[----:B------:R-:W-:-:S03]  /*4a40*/  FFMA.FTZ R9, R3, R12, -8 ;  /* 0xc100000003097423 */ /* 0x000fc6000001000c */
[----:B------:R-:W-:Y:S01]  /*4a50*/  MUFU.EX2 R7, R7 ;  /* 0x0000000700077308 */ /* 0x000fe20000000800 */
        /* <DEDUP_REMOVED lines=41> */
[----:B------:R-:W-:Y:S01]  /*4cf0*/  FFMA.FTZ R69, R4, R121, -8 ;  /* 0xc100000004457423 */ /* 0x000fe20000010079 */
[----:B------:R-:W-:Y:S03]  /*4d00*/  MUFU.EX2 R8, R8 ;  /* 0x0000000800087308 */ /* 0x000fe60000000800 */
        /* <DEDUP_REMOVED lines=49> */
[----:B------:R-:W-:-:S04]  /*5020*/  FFMA.FTZ R69, R71, UR50, -R69 ;  /* 0x0000003247457c23 */ /* 0x000fc80008010845 */
        /* <DEDUP_REMOVED lines=152> */
.L_x_13102:
        /* <DEDUP_REMOVED lines=78> */
[----:B------:R-:W-:Y:S01]  /*5e90*/  IMAD.MOV.U32 R9, RZ, RZ, R4 ;  /* 0x000000ffff097224 */ /* 0x000fe200078e0004 */
[----:B------:R-:W-:Y:S01]  /*5ea0*/  F2FP.SATFINITE.E4M3.F32.PACK_AB_MERGE_C R149, R59, R58, R62 ;  /* 0x0000003a3b95723e */ /* 0x000fe2000480703e */
[----:B------:R-:W-:Y:S01]  /*5eb0*/  IMAD.MOV.U32 R7, RZ, RZ, R3 ;  /* 0x000000ffff077224 */ /* 0x000fe200078e0003 */
[----:B------:R-:W-:Y:S01]  /*5ec0*/  F2FP.SATFINITE.E4M3.F32.PACK_AB_MERGE_C R151, R67, R66, R70 ;  /* 0x000000424397723e */ /* 0x000fe20004807046 */
[----:B------:R-:W-:Y:S06]  /*5ed0*/  @P1 BRA `(.L_x_13103) ;  /* 0xffffffdc00601947 */ /* 0x000fec000383ffff */
.L_x_13092:
[----:B------:R-:W-:Y:S06]  /*5ee0*/  BAR.ARV 0x8, 0x200 ;  /* 0x0208000000007b1d */ /* 0x000fec0000002000 */
[----:B------:R-:W-:Y:S05]  /*5ef0*/  @!P0 BRA `(.L_x_13104) ;  /* 0x0000000000048947 */ /* 0x000fea0003800000 */
[----:B------:R-:W-:Y:S01]  /*5f00*/  BPT.TRAP 0x1 ;  /* 0x000000040000795c */ /* 0x000fe20000300000 */
.L_x_13104:
[----:B------:R-:W0:Y:S01]  /*5f10*/  S2UR UR5, SR_CgaCtaId ;  /* 0x00000000000579c3 */ /* 0x000e220000008800 */
[----:B------:R-:W-:Y:S01]  /*5f20*/  UMOV UR4, 0x400 ;  /* 0x0000040000047882 */ /* 0x000fe20000000000 */
[----:B------:R-:W-:-:S04]  /*5f30*/  MOV R0, UR43 ;  /* 0x0000002b00007c02 */ /* 0x000fc80008000f00 */
[----:B------:R-:W-:Y:S01]  /*5f40*/  SHF.L.U32 R0, R0, 0x1f, RZ ;  /* 0x0000001f00007819 */ /* 0x000fe200000006ff */
[----:B0-----:R-:W-:-:S04]  /*5f50*/  ULEA UR4, UR5, UR4, 0x18 ;  /* 0x0000000405047291 */ /* 0x001fc8000f8ec03f */
[----:B------:R-:W-:-:S09]  /*5f60*/  ULEA UR6, UR44, UR4, 0x3 ;  /* 0x000000042c067291 */ /* 0x000fd2000f8e183f */
[----:B------:R0:W1:Y:S01]  /*5f70*/  SYNCS.PHASECHK.TRANS64.TRYWAIT P1, [UR6+0x13250], R0 ;  /* 0x01325000ff0075a7 */ /* 0x0000620008020146 */
[----:B------:R-:W-:Y:S05]  /*5f80*/  @!P0 BRA `(.L_x_13105) ;  /* 0x0000000000048947 */ /* 0x000fea0003800000 */
[----:B------:R-:W-:Y:S01]  /*5f90*/  BPT.TRAP 0x1 ;  /* 0x000000040000795c */ /* 0x000fe20000300000 */
.L_x_13105:
[----:B-1----:R-:W-:Y:S05]  /*5fa0*/  @P1 BRA `(.L_x_13106) ;  /* 0x0000000000081947 */ /* 0x002fea0003800000 */
[----:B------:R-:W1:Y:S02]  /*5fb0*/  SYNCS.PHASECHK.TRANS64.TRYWAIT P1, [UR6+0x13250], R0 ;  /* 0x01325000ff0075a7 */ /* 0x000e640008020146 */
[----:B-1----:R-:W-:Y:S05]  /*5fc0*/  @!P1 BRA `(.L_x_13107) ;  /* 0x0000006000f49947 */ /* 0x002fea0003800000 */
.L_x_13106:
[----:B------:R-:W-:Y:S01]  /*5fd0*/  ULDC.64 UR8, c[0x0][0x9a0] ;  /* 0x0002680000087ab9 */ /* 0x000fe20000000a00 */
[----:B------:R-:W-:Y:S01]  /*5fe0*/  UIADD3 UR7, UR4, 0x1000, URZ ;  /* 0x0000100004077890 */ /* 0x000fe2000fffe03f */
[----:B------:R-:W-:Y:S01]  /*5ff0*/  WARPGROUP.ARRIVE ;  /* 0x00000000000079c5 */ /* 0x000fe20000000000 */
[----:B------:R-:W-:Y:S01]  /*6000*/  UISETP.NE.U32.AND UP0, UPT, UR8, URZ, UPT ;  /* 0x0000003f0800728c */ /* 0x000fe2000bf05070 */
[----:B-1----:R-:W-:Y:S01]  /*6010*/  IMAD.MOV.U32 R7, RZ, RZ, 0x3f800000 ;  /* 0x3f800000ff077424 */ /* 0x002fe200078e00ff */
[----:B------:R-:W-:Y:S02]  /*6020*/  USHF.R.U32.HI UR7, URZ, 0x4, UR7 ;  /* 0x000000043f077899 */ /* 0x000fe40008011607 */
[----:B------:R-:W-:Y:S02]  /*6030*/  UISETP.NE.AND.EX UP0, UPT, UR9, URZ, UPT, UP0 ;  /* 0x0000003f0900728c */ /* 0x000fe4000bf05300 */
[----:B------:R-:W-:-:S04]  /*6040*/  ULOP3.LUT UR7, UR7, 0x3fff, URZ, 0xc0, !UPT ;  /* 0x00003fff07077892 */ /* 0x000fc8000f8ec03f */
[----:B------:R-:W-:Y:S01]  /*6050*/  ULOP3.LUT UR14, UR7, 0x10000, URZ, 0xfc, !UPT ;  /* 0x00010000070e7892 */ /* 0x000fe2000f8efc3f */
[----:B------:R-:W-:-:S04]  /*6060*/  PLOP3.LUT P1, PT, PT, PT, UP0, 0x80, 0x0 ;  /* 0x000000000000781c */ /* 0x000fc80003f2f008 */
[----:B------:R-:W-:Y:S01]  /*6070*/  @UP0 USHF.R.S32.HI UR7, URZ, 0x1f, UR49 ;  /* 0x0000001f3f070899 */ /* 0x000fe20008011431 */
[----:B------:R-:W-:Y:S01]  /*6080*/  @UP0 ULDC.64 UR10, c[0x0][0x9c8] ;  /* 0x00027200000a0ab9 */ /* 0x000fe20000000a00 */
[----:B------:R-:W-:Y:S02]  /*6090*/  @UP0 UIADD3 UR15, -UR49, URZ, URZ ;  /* 0x0000003f310f0290 */ /* 0x000fe4000fffe13f */
[----:B------:R-:W-:Y:S02]  /*60a0*/  @UP0 UIMAD UR7, UR7, UR10, URZ ;  /* 0x0000000a070702a4 */ /* 0x000fe4000f8e023f */
[----:B------:R-:W-:Y:S02]  /*60b0*/  @UP0 UIMAD.WIDE.U32 UR12, UR49, UR10, URZ ;  /* 0x0000000a310c02a5 */ /* 0x000fe4000f8e003f */
[----:B------:R-:W-:Y:S02]  /*60c0*/  @UP0 UIMAD UR10, UR49, UR11, UR7 ;  /* 0x0000000b310a02a4 */ /* 0x000fe4000f8e0207 */
[----:B------:R-:W-:-:S02]  /*60d0*/  UIMAD UR7, UR44, 0x280, UR14 ;  /* 0x000002802c0778a4 */ /* 0x000fc4000f8e020e */
[----:B------:R-:W-:Y:S01]  /*60e0*/  @UP0 UIADD3 UR13, UR13, UR10, URZ ;  /* 0x0000000a0d0d0290 */ /* 0x000fe2000fffe03f */
[----:B------:R-:W-:Y:S01]  /*60f0*/  UMOV UR11, 0xc0000010 ;  /* 0xc0000010000b7882 */ /* 0x000fe20000000000 */
[----:B------:R-:W-:-:S03]  /*6100*/  @UP0 ULDC UR16, c[0x0][0xc44] ;  /* 0x0003110000100ab9 */ /* 0x000fc60000000800 */
[----:B------:R-:W-:Y:S01]  /*6110*/  UMOV UR10, UR7 ;  /* 0x00000007000a7c82 */ /* 0x000fe20008000000 */
[----:B------:R-:W-:Y:S01]  /*6120*/  @UP0 UIMAD UR15, UR16, UR15, UR48 ;  /* 0x0000000f100f02a4 */ /* 0x000fe2000f8e0230 */
[----:B------:R-:W-:Y:S02]  /*6130*/  QGMMA.64x64x32.F32.E4M3.E4M3 R24, R152, gdesc[UR8], R24, gsb0 ;  /* 0x00e0000898187df3 */ /* 0x000fe40008000818 */
[----:B------:R-:W-:Y:S01]  /*6140*/  @UP0 ULDC.64 UR16, c[0x0][0x9d0] ;  /* 0x0002740000100ab9 */ /* 0x000fe20000000a00 */
[----:B------:R-:W-:Y:S02]  /*6150*/  @UP0 USHF.R.S32.HI UR14, URZ, 0x1f, UR15 ;  /* 0x0000001f3f0e0899 */ /* 0x000fe4000801140f */
[----:B------:R-:W-:Y:S02]  /*6160*/  @UP0 UIMAD.WIDE.U32 UR10, UR15, UR16, UR12 ;  /* 0x000000100f0a02a5 */ /* 0x000fe4000f8e000c */
[----:B------:R-:W-:Y:S02]  /*6170*/  @UP0 UIMAD UR14, UR14, UR16, URZ ;  /* 0x000000100e0e02a4 */ /* 0x000fe4000f8e023f */
[----:B------:R-:W-:-:S02]  /*6180*/  @UP0 ULEA UR8, UP1, UR10, UR8, 0x2 ;  /* 0x000000080a080291 */ /* 0x000fc4000f82103f */
[----:B------:R-:W-:-:S04]  /*6190*/  @UP0 UIMAD UR14, UR15, UR17, UR14 ;  /* 0x000000110f0e02a4 */ /* 0x000fc8000f8e020e */
[----:B------:R-:W-:Y:S01]  /*61a0*/  @UP0 UIADD3 UR11, UR11, UR14, URZ ;  /* 0x0000000e0b0b0290 */ /* 0x000fe2000fffe03f */
[----:B------:R-:W-:-:S03]  /*61b0*/  IMAD.U32 R8, RZ, RZ, UR8 ;  /* 0x00000008ff087e24 */ /* 0x000fc6000f8e00ff */
[----:B------:R-:W-:-:S06]  /*61c0*/  @UP0 ULEA.HI.X UR9, UR10, UR9, UR11, 0x2, UP1 ;  /* 0x000000090a090291 */ /* 0x000fcc00088f140b */
[----:B------:R-:W-:Y:S01]  /*61d0*/  IMAD.U32 R9, RZ, RZ, UR9 ;  /* 0x00000009ff097e24 */ /* 0x000fe2000f8e00ff */
[----:B------:R-:W-:-:S04]  /*61e0*/  UIADD3 UR10, UR7, 0x80, URZ ;  /* 0x00000080070a7890 */ /* 0x000fc8000fffe03f */
[----:B------:R1:W2:Y:S01]  /*61f0*/  @P1 LDG.E R7, desc[UR40][R8.64] ;  /* 0x0000002808071981 */ /* 0x0002a2000c1e1900 */
        /* <DEDUP_REMOVED lines=11> */
[----:B------:R-:W3:Y:S04]  /*62b0*/  SHFL.BFLY PT, R11, R6, 0x2, 0x1f ;  /* 0x0c401f00060b7f89 */ /* 0x000ee800000e0000 */
[----:B-1----:R-:W1:Y:S01]  /*62c0*/  SHFL.BFLY PT, R8, R5, 0x2, 0x1f ;  /* 0x0c401f0005087f89 */ /* 0x002e6200000e0000 */
[----:B------:R-:W-:Y:S02]  /*62d0*/  WARPGROUP.DEPBAR.LE gsb0, 0x0 ;  /* 0x00008000000079c5 */ /* 0x000fe40000010000 */
[----:B------:R-:W-:-:S06]  /*62e0*/  WARPGROUP.ARRIVE ;  /* 0x00000000000079c5 */ /* 0x000fcc0000000000 */
[----:B------:R-:W-:Y:S01]  /*62f0*/  QGMMA.64x64x32.F32.E4M3.E4M3 R24, R144, gdesc[UR8], R24, gsb0 ;  /* 0x00e0000890187df3 */ /* 0x000fe20008000818 */
[----:B---3--:R-:W-:-:S01]  /*6300*/  FADD.FTZ R11, R11, R6 ;  /* 0x000000060b0b7221 */ /* 0x008fc20000010000 */
[----:B------:R-:W-:Y:S01]  /*6310*/  UIADD3 UR8, UR7, 0x200, URZ ;  /* 0x0000020007087890 */ /* 0x000fe2000fffe03f */
[----:B-1----:R-:W-:-:S01]  /*6320*/  FADD.FTZ R8, R8, R5 ;  /* 0x0000000508087221 */ /* 0x002fc20000010000 */
[----:B------:R-:W-:Y:S02]  /*6330*/  UMOV UR11, 0xc0000010 ;  /* 0xc0000010000b7882 */ /* 0x000fe40000000000 */
[----:B0-----:R-:W0:Y:S03]  /*6340*/  SHFL.BFLY PT, R0, R11, 0x1, 0x1f ;  /* 0x0c201f000b007f89 */ /* 0x001e2600000e0000 */
[----:B------:R-:W-:Y:S01]  /*6350*/  UMOV UR10, UR8 ;  /* 0x00000008000a7c82 */ /* 0x000fe20008000000 */
[----:B------:R-:W1:Y:S01]  /*6360*/  SHFL.BFLY PT, R9, R8, 0x1, 0x1f ;  /* 0x0c201f0008097f89 */ /* 0x000e6200000e0000 */
[----:B------:R-:W-:-:S02]  /*6370*/  IMAD.MOV.U32 R6, RZ, RZ, RZ ;  /* 0x000000ffff067224 */ /* 0x000fc400078e00ff */
[----:B0-----:R-:W-:Y:S01]  /*6380*/  FADD.FTZ R12, R11, R0 ;  /* 0x000000000b0c7221 */ /* 0x001fe20000010000 */
[----:B-1----:R-:W-:-:S04]  /*6390*/  FADD.FTZ R13, R8, R9 ;  /* 0x00000009080d7221 */ /* 0x002fc80000010000 */
[C---:B------:R-:W-:Y:S01]  /*63a0*/  FSETP.NE.FTZ.AND P1, PT, R12.reuse, RZ, PT ;  /* 0x000000ff0c00720b */ /* 0x040fe20003f35000 */
[----:B------:R-:W-:Y:S01]  /*63b0*/  FMUL.FTZ R14, R12, 0.00390625 ;  /* 0x3b8000000c0e7820 */ /* 0x000fe20000410000 */
[----:B------:R-:W-:Y:S01]  /*63c0*/  FMUL.FTZ R15, R13, 0.00390625 ;  /* 0x3b8000000d0f7820 */ /* 0x000fe20000410000 */
[----:B------:R-:W-:Y:S02]  /*63d0*/  WARPGROUP.DEPBAR.LE gsb0, 0x0 ;  /* 0x00008000000079c5 */ /* 0x000fe40000010000 */
[----:B------:R-:W-:-:S06]  /*63e0*/  WARPGROUP.ARRIVE ;  /* 0x00000000000079c5 */ /* 0x000fcc0000000000 */
[----:B------:R-:W-:Y:S01]  /*63f0*/  QGMMA.64x64x32.F32.E4M3.E4M3 R24, R148, gdesc[UR8], R24, gsb0 ;  /* 0x00e0000894187df3 */ /* 0x000fe20008000818 */
[----:B------:R-:W-:Y:S02]  /*6400*/  FSETP.NE.FTZ.AND P3, PT, R15, RZ, PT ;  /* 0x000000ff0f00720b */ /* 0x000fe40003f75000 */
[----:B------:R-:W-:Y:S01]  /*6410*/  FSETP.NE.FTZ.AND P2, PT, R14, RZ, PT ;  /* 0x000000ff0e00720b */ /* 0x000fe20003f55000 */
[----:B------:R-:W-:Y:S01]  /*6420*/  @P1 MUFU.RCP R6, R12 ;  /* 0x0000000c00061308 */ /* 0x000fe20000001000 */
[----:B------:R-:W-:Y:S01]  /*6430*/  FSETP.NE.FTZ.AND P1, PT, R13, RZ, PT ;  /* 0x000000ff0d00720b */ /* 0x000fe20003f35000 */
[----:B------:R-:W-:-:S08]  /*6440*/  IMAD.MOV.U32 R10, RZ, RZ, RZ ;  /* 0x000000ffff0a7224 */ /* 0x000fd000078e00ff */
        /* <DEDUP_REMOVED lines=18> */
.L_x_13108:
        /* <DEDUP_REMOVED lines=27> */
[----:B------:R-:W3:Y:S01]  /*6720*/  LDC R48, c[0x0][0xbe8] ;  /* 0x0002fa00ff307b82 */ /* 0x000ee20000000800 */
[-C--:B------:R-:W-:Y:S01]  /*6730*/  FMUL.FTZ R36, R52, R11.reuse ;  /* 0x0000000b34247220 */ /* 0x080fe20000410000 */
[-C--:B0-----:R-:W-:Y:S01]  /*6740*/  FMUL.FTZ R6, R30, R56.reuse ;  /* 0x000000381e067220 */ /* 0x081fe20000410000 */
[-C--:B------:R-:W-:Y:S01]  /*6750*/  FMUL.FTZ R7, R26, R56.reuse ;  /* 0x000000381a077220 */ /* 0x080fe20000410000 */
[-C--:B------:R-:W-:Y:S01]  /*6760*/  FMUL.FTZ R40, R53, R11.reuse ;  /* 0x0000000b35287220 */ /* 0x080fe20000410000 */
[----:B------:R-:W-:Y:S01]  /*6770*/  FMUL.FTZ R41, R49, R11 ;  /* 0x0000000b31297220 */ /* 0x000fe20000410000 */
[-C--:B------:R-:W-:Y:S01]  /*6780*/  FMUL.FTZ R25, R39, R56.reuse ;  /* 0x0000003827197220 */ /* 0x080fe20000410000 */
[-C--:B------:R-:W-:Y:S01]  /*6790*/  FMUL.FTZ R26, R35, R56.reuse ;  /* 0x00000038231a7220 */ /* 0x080fe20000410000 */
[----:B------:R-:W-:Y:S01]  /*67a0*/  F2FP.BF16.F32.PACK_AB R6, R6, R7 ;  /* 0x000000070606723e */ /* 0x000fe200000010ff */
[-C--:B------:R-:W-:Y:S01]  /*67b0*/  FMUL.FTZ R30, R42, R56.reuse ;  /* 0x000000382a1e7220 */ /* 0x080fe20000410000 */
[----:B------:R-:W-:Y:S01]  /*67c0*/  LOP3.LUT P0, R7, R57, 0x3, RZ, 0xc0, !PT ;  /* 0x0000000339077812 */ /* 0x000fe2000780c0ff */
[-C--:B------:R-:W-:Y:S01]  /*67d0*/  FMUL.FTZ R11, R31, R56.reuse ;  /* 0x000000381f0b7220 */ /* 0x080fe20000410000 */
[-C--:B------:R-:W-:Y:S01]  /*67e0*/  FMUL.FTZ R35, R54, R56.reuse ;  /* 0x0000003836237220 */ /* 0x080fe20000410000 */
[-C--:B------:R-:W-:Y:S01]  /*67f0*/  FMUL.FTZ R38, R50, R56.reuse ;  /* 0x0000003832267220 */ /* 0x080fe20000410000 */
[-C--:B------:R-:W-:Y:S01]  /*6800*/  FMUL.FTZ R39, R55, R56.reuse ;  /* 0x0000003837277220 */ /* 0x080fe20000410000 */
[----:B------:R-:W-:Y:S01]  /*6810*/  FMUL.FTZ R42, R51, R56 ;  /* 0x00000038332a7220 */ /* 0x000fe20000410000 */
[----:B------:R-:W-:Y:S01]  /*6820*/  F2FP.BF16.F32.PACK_AB R13, R13, R14 ;  /* 0x0000000e0d0d723e */ /* 0x000fe200000010ff */
[----:B------:R-:W-:Y:S01]  /*6830*/  UMOV UR8, UR4 ;  /* 0x0000000400087c82 */ /* 0x000fe20008000000 */
[----:B-1----:R-:W-:Y:S01]  /*6840*/  UMOV UR9, UR7 ;  /* 0x0000000700097c82 */ /* 0x002fe20008000000 */
[----:B------:R-:W-:Y:S01]  /*6850*/  F2FP.BF16.F32.PACK_AB R24, R21, R24 ;  /* 0x000000181518723e */ /* 0x000fe200000010ff */
[-C--:B------:R-:W-:Y:S01]  /*6860*/  FMUL.FTZ R27, R46, R56.reuse ;  /* 0x000000382e1b7220 */ /* 0x080fe20000410000 */
[----:B------:R-:W-:Y:S01]  /*6870*/  ISETP.EQ.OR P0, PT, R7, 0x3, !P0 ;  /* 0x000000030700780c */ /* 0x000fe20004702670 */
[-C--:B------:R-:W-:Y:S01]  /*6880*/  FMUL.FTZ R31, R47, R56.reuse ;  /* 0x000000382f1f7220 */ /* 0x080fe20000410000 */
[----:B------:R-:W-:Y:S01]  /*6890*/  F2FP.BF16.F32.PACK_AB R28, R28, R29 ;  /* 0x0000001d1c1c723e */ /* 0x000fe200000010ff */
[----:B------:R-:W-:Y:S01]  /*68a0*/  FMUL.FTZ R34, R43, R56 ;  /* 0x000000382b227220 */ /* 0x000fe20000410000 */
[----:B------:R-:W-:Y:S01]  /*68b0*/  F2FP.BF16.F32.PACK_AB R33, R32, R33 ;  /* 0x000000212021723e */ /* 0x000fe200000010ff */
[----:B------:R-:W0:Y:S01]  /*68c0*/  LDC R50, c[0x0][0xc38] ;  /* 0x00030e00ff327b82 */ /* 0x000e220000000800 */
[----:B------:R-:W-:Y:S01]  /*68d0*/  F2FP.BF16.F32.PACK_AB R36, R36, R37 ;  /* 0x000000252424723e */ /* 0x000fe200000010ff */
[----:B------:R-:W-:Y:S01]  /*68e0*/  UIADD3 UR7, -UR49, URZ, URZ ;  /* 0x0000003f31077290 */ /* 0x000fe2000fffe13f */
[----:B------:R-:W-:Y:S01]  /*68f0*/  F2FP.BF16.F32.PACK_AB R41, R40, R41 ;  /* 0x000000292829723e */ /* 0x000fe200000010ff */
[----:B------:R-:W-:Y:S01]  /*6900*/  IMAD R49, RZ, RZ, -UR48 ;  /* 0x80000030ff317e24 */ /* 0x000fe2000f8e02ff */
[----:B------:R-:W-:Y:S01]  /*6910*/  F2FP.BF16.F32.PACK_AB R11, R11, R12 ;  /* 0x0000000c0b0b723e */ /* 0x000fe200000010ff */
[----:B------:R-:W-:Y:S01]  /*6920*/  UIADD3 UR6, UR6, 0x13260, URZ ;  /* 0x0001326006067890 */ /* 0x000fe2000fffe03f */
[----:B------:R-:W-:Y:S01]  /*6930*/  F2FP.BF16.F32.PACK_AB R26, R25, R26 ;  /* 0x0000001a191a723e */ /* 0x000fe200000010ff */
[----:B------:R-:W-:Y:S01]  /*6940*/  IMAD.U32 R25, RZ, RZ, UR9 ;  /* 0x00000009ff197e24 */ /* 0x000fe2000f8e00ff */
[----:B------:R-:W-:Y:S01]  /*6950*/  F2FP.BF16.F32.PACK_AB R35, R35, R38 ;  /* 0x000000262323723e */ /* 0x000fe200000010ff */
[----:B------:R-:W-:Y:S01]  /*6960*/  UPRMT UR6, UR5, 0x654, UR6 ;  /* 0x0000065405067896 */ /* 0x000fe20008000006 */
[----:B------:R-:W-:-:S02]  /*6970*/  F2FP.BF16.F32.PACK_AB R42, R39, R42 ;  /* 0x0000002a272a723e */ /* 0x000fc400000010ff */
[----:B------:R-:W-:Y:S02]  /*6980*/  SEL R37, R13, R24, P0 ;  /* 0x000000180d257207 */ /* 0x000fe40000000000 */
[----:B------:R-:W-:Y:S01]  /*6990*/  SEL R32, R24, R13, P0 ;  /* 0x0000000d18207207 */ /* 0x000fe20000000000 */
[----:B------:R-:W-:Y:S01]  /*69a0*/  IMAD.U32 R24, RZ, RZ, UR8 ;  /* 0x00000008ff187e24 */ /* 0x000fe2000f8e00ff */
[----:B------:R-:W-:Y:S01]  /*69b0*/  SEL R39, R28, R33, P0 ;  /* 0x000000211c277207 */ /* 0x000fe20000000000 */
[----:B------:R-:W-:Y:S01]  /*69c0*/  ULDC UR8, c[0x0][0xc44] ;  /* 0x0003110000087ab9 */ /* 0x000fe20000000800 */
[----:B------:R-:W-:Y:S01]  /*69d0*/  SEL R38, R33, R28, P0 ;  /* 0x0000001c21267207 */ /* 0x000fe20000000000 */
[----:B------:R-:W-:Y:S01]  /*69e0*/  UIMAD UR15, UR8, UR7, UR48 ;  /* 0x00000007080f72a4 */ /* 0x000fe2000f8e0230 */
[----:B------:R-:W-:Y:S01]  /*69f0*/  SEL R33, R36, R41, P0 ;  /* 0x0000002924217207 */ /* 0x000fe20000000000 */
[----:B------:R-:W-:Y:S01]  /*6a00*/  SYNCS.ARRIVE.TRANS64.RED.A1T0 RZ, [UR6], RZ ;  /* 0x000000ffffff79a7 */ /* 0x000fe20008100406 */
[----:B------:R-:W-:Y:S01]  /*6a10*/  SEL R36, R41, R36, P0 ;  /* 0x0000002429247207 */ /* 0x000fe20000000000 */
[----:B0-----:R-:W-:Y:S01]  /*6a20*/  IMAD R49, R50, R49, UR47 ;  /* 0x0000002f32317e24 */ /* 0x001fe2000f8e0231 */
[----:B------:R-:W-:Y:S01]  /*6a30*/  SEL R41, R6, R11, P0 ;  /* 0x0000000b06297207 */ /* 0x000fe20000000000 */
[----:B------:R-:W-:Y:S01]  /*6a40*/  USHF.R.S32.HI UR14, URZ, 0x1f, UR15 ;  /* 0x0000001f3f0e7899 */ /* 0x000fe2000801140f */
[----:B------:R-:W-:Y:S01]  /*6a50*/  SEL R40, R11, R6, P0 ;  /* 0x000000060b287207 */ /* 0x000fe20000000000 */
[----:B------:R-:W-:Y:S01]  /*6a60*/  IMAD.WIDE R6, R23, 0x2, R24 ;  /* 0x0000000217067825 */ /* 0x000fe200078e0218 */
[----:B------:R-:W-:Y:S01]  /*6a70*/  F2FP.BF16.F32.PACK_AB R3, R3, R8 ;  /* 0x000000080303723e */ /* 0x000fe200000010ff */
[----:B------:R-:W-:Y:S01]  /*6a80*/  UIMAD UR7, UR14, UR10, URZ ;  /* 0x0000000a0e0772a4 */ /* 0x000fe2000f8e023f */
[----:B------:R-:W-:Y:S01]  /*6a90*/  F2FP.BF16.F32.PACK_AB R10, R9, R10 ;  /* 0x0000000a090a723e */ /* 0x000fe200000010ff */
[----:B------:R-:W-:Y:S01]  /*6aa0*/  UIMAD.WIDE.U32 UR8, UR15, UR10, URZ ;  /* 0x0000000a0f0872a5 */ /* 0x000fe2000f8e003f */
[----:B------:R-:W-:Y:S01]  /*6ab0*/  F2FP.BF16.F32.PACK_AB R15, R15, R20 ;  /* 0x000000140f0f723e */ /* 0x000fe200000010ff */
[----:B------:R-:W-:Y:S01]  /*6ac0*/  UIMAD UR7, UR15, UR11, UR7 ;  /* 0x0000000b0f0772a4 */ /* 0x000fe2000f8e0207 */
[----:B------:R-:W-:Y:S01]  /*6ad0*/  F2FP.BF16.F32.PACK_AB R27, R27, R30 ;  /* 0x0000001e1b1b723e */ /* 0x000fe200000010ff */
[----:B------:R-:W-:Y:S01]  /*6ae0*/  UIMAD UR10, UR16, UR12, URZ ;  /* 0x0000000c100a72a4 */ /* 0x000fe2000f8e023f */
[----:B------:R-:W-:Y:S01]  /*6af0*/  F2FP.BF16.F32.PACK_AB R34, R31, R34 ;  /* 0x000000221f22723e */ /* 0x000fe200000010ff */
[----:B------:R-:W-:Y:S01]  /*6b00*/  UIADD3 UR9, UR9, UR7, URZ ;  /* 0x0000000709097290 */ /* 0x000fe2000fffe03f */
[----:B------:R-:W-:Y:S01]  /*6b10*/  SEL R31, R3, R10, P0 ;  /* 0x0000000a031f7207 */ /* 0x000fe20000000000 */
[----:B------:R-:W-:Y:S01]  /*6b20*/  UIMAD UR10, UR49, UR13, UR10 ;  /* 0x0000000d310a72a4 */ /* 0x000fe2000f8e020a */
[----:B------:R-:W-:Y:S01]  /*6b30*/  SEL R30, R10, R3, P0 ;  /* 0x000000030a1e7207 */ /* 0x000fe20000000000 */
[----:B------:R-:W-:Y:S01]  /*6b40*/  UIMAD.WIDE.U32 UR8, UR49, UR12, UR8 ;  /* 0x0000000c310872a5 */ /* 0x000fe2000f8e0008 */
[----:B------:R-:W-:Y:S01]  /*6b50*/  IADD3 R10, P2, R6, 0x40, RZ ;  /* 0x00000040060a7810 */ /* 0x000fe20007f5e0ff */
[----:B------:R-:W-:Y:S01]  /*6b60*/  ULDC UR7, c[0x0][0xa88] ;  /* 0x0002a20000077ab9 */ /* 0x000fe20000000800 */
[----:B------:R-:W-:Y:S01]  /*6b70*/  SEL R43, R15, R26, P0 ;  /* 0x0000001a0f2b7207 */ /* 0x000fe20000000000 */
[----:B---3--:R-:W-:Y:S01]  /*6b80*/  IMAD R54, R48, UR7, RZ ;  /* 0x0000000730367c24 */ /* 0x008fe2000f8e02ff */
[----:B------:R-:W-:Y:S01]  /*6b90*/  SEL R44, R26, R15, P0 ;  /* 0x0000000f1a2c7207 */ /* 0x000fe20000000000 */
[----:B------:R-:W-:Y:S01]  /*6ba0*/  IMAD.X R11, RZ, RZ, R7, P2 ;  /* 0x000000ffff0b7224 */ /* 0x000fe200010e0607 */
[----:B------:R-:W-:-:S02]  /*6bb0*/  LOP3.LUT R15, R6, 0x380, RZ, 0xc0, !PT ;  /* 0x00000380060f7812 */ /* 0x000fc400078ec0ff */
[----:B------:R-:W-:Y:S02]  /*6bc0*/  IADD3 R21, P1, R6, 0x60, RZ ;  /* 0x0000006006157810 */ /* 0x000fe40007f3e0ff */
[----:B------:R-:W-:Y:S02]  /*6bd0*/  ISETP.NE.AND P2, PT, R48, 0x1, PT ;  /* 0x000000013000780c */ /* 0x000fe40003f45270 */
[----:B------:R-:W-:Y:S02]  /*6be0*/  SEL R45, R27, R34, P0 ;  /* 0x000000221b2d7207 */ /* 0x000fe40000000000 */
[----:B------:R-:W-:Y:S02]  /*6bf0*/  SHF.R.U64 R15, R15, 0x3, RZ ;  /* 0x000000030f0f7819 */ /* 0x000fe400000012ff */
[----:B------:R-:W-:Y:S02]  /*6c00*/  SEL R34, R34, R27, P0 ;  /* 0x0000001b22227207 */ /* 0x000fe40000000000 */
[----:B------:R-:W-:-:S02]  /*6c10*/  LOP3.LUT R8, R21, 0x380, RZ, 0xc0, !PT ;  /* 0x0000038015087812 */ /* 0x000fc400078ec0ff */
[----:B------:R-:W-:Y:S02]  /*6c20*/  SEL R27, R35, R42, P0 ;  /* 0x0000002a231b7207 */ /* 0x000fe40000000000 */
[----:B------:R-:W-:Y:S01]  /*6c30*/  SEL R42, R42, R35, P0 ;  /* 0x000000232a2a7207 */ /* 0x000fe20000000000 */
[----:B------:R-:W0:Y:S01]  /*6c40*/  @P2 LDC R26, c[0x0][0xbec] ;  /* 0x0002fb00ff1a2b82 */ /* 0x000e220000000800 */
[----:B------:R-:W-:Y:S02]  /*6c50*/  IADD3 R35, P3, R6, 0x20, RZ ;  /* 0x0000002006237810 */ /* 0x000fe40007f7e0ff */
[----:B------:R-:W-:Y:S01]  /*6c60*/  LOP3.LUT R14, R15, R6, RZ, 0x3c, !PT ;  /* 0x000000060f0e7212 */ /* 0x000fe200078e3cff */
[--C-:B------:R-:W-:Y:S01]  /*6c70*/  IMAD.MOV.U32 R15, RZ, RZ, R7.reuse ;  /* 0x000000ffff0f7224 */ /* 0x100fe200078e0007 */
[----:B------:R-:W-:Y:S01]  /*6c80*/  SHF.L.U32 R3, R2, 0x3, RZ ;  /* 0x0000000302037819 */ /* 0x000fe200000006ff */
[----:B------:R-:W-:Y:S01]  /*6c90*/  IMAD.X R13, RZ, RZ, R7, P3 ;  /* 0x000000ffff0d7224 */ /* 0x000fe200018e0607 */
[----:B------:R-:W-:Y:S01]  /*6ca0*/  SHF.R.U64 R6, R8, 0x3, RZ ;  /* 0x0000000308067819 */ /* 0x000fe200000012ff */
[----:B------:R-:W1:Y:S01]  /*6cb0*/  @P2 LDC R46, c[0x0][0xbf0] ;  /* 0x0002fc00ff2e2b82 */ /* 0x000e620000000800 */
[----:B------:R-:W-:Y:S01]  /*6cc0*/  MOV R58, R14 ;  /* 0x0000000e003a7202 */ /* 0x000fe20000000f00 */
[----:B------:R-:W-:Y:S01]  /*6cd0*/  IMAD R9, R16, 0x40, R3 ;  /* 0x0000004010097824 */ /* 0x000fe200078e0203 */
[----:B------:R-:W-:-:S02]  /*6ce0*/  LOP3.LUT R8, R6, R21, RZ, 0x3c, !PT ;  /* 0x0000001506087212 */ /* 0x000fc400078e3cff */
[----:B------:R-:W-:Y:S01]  /*6cf0*/  LOP3.LUT R6, R35, 0x380, RZ, 0xc0, !PT ;  /* 0x0000038023067812 */ /* 0x000fe200078ec0ff */
[----:B------:R-:W-:-:S03]  /*6d00*/  IMAD.WIDE R24, R9, 0x2, R24 ;  /* 0x0000000209187825 */ /* 0x000fc600078e0218 */
[----:B------:R-:W-:Y:S01]  /*6d10*/  SHF.R.U64 R6, R6, 0x3, RZ ;  /* 0x0000000306067819 */ /* 0x000fe200000012ff */
[----:B------:R-:W-:Y:S01]  /*6d20*/  IMAD.X R9, RZ, RZ, R7, P1 ;  /* 0x000000ffff097224 */ /* 0x000fe200008e0607 */
[----:B------:R-:W-:Y:S02]  /*6d30*/  LOP3.LUT R7, R10, 0x380, RZ, 0xc0, !PT ;  /* 0x000003800a077812 */ /* 0x000fe400078ec0ff */
[----:B------:R-:W-:Y:S02]  /*6d40*/  LOP3.LUT R12, R6, R35, RZ, 0x3c, !PT ;  /* 0x00000023060c7212 */ /* 0x000fe400078e3cff */
[----:B------:R-:W-:Y:S02]  /*6d50*/  IADD3 R35, P4, R24, 0x4800, RZ ;  /* 0x0000480018237810 */ /* 0x000fe40007f9e0ff */
[----:B------:R-:W-:Y:S02]  /*6d60*/  SHF.R.U64 R7, R7, 0x3, RZ ;  /* 0x0000000307077819 */ /* 0x000fe400000012ff */
[----:B------:R-:W-:-:S02]  /*6d70*/  LOP3.LUT R6, R35, 0x380, RZ, 0xc0, !PT ;  /* 0x0000038023067812 */ /* 0x000fc400078ec0ff */
[----:B------:R-:W-:Y:S02]  /*6d80*/  IADD3 R29, P1, R24, 0x1800, RZ ;  /* 0x00001800181d7810 */ /* 0x000fe40007f3e0ff */
[----:B------:R-:W-:Y:S02]  /*6d90*/  SHF.R.U64 R6, R6, 0x3, RZ ;  /* 0x0000000306067819 */ /* 0x000fe400000012ff */
[----:B------:R-:W-:Y:S02]  /*6da0*/  LOP3.LUT R10, R7, R10, RZ, 0x3c, !PT ;  /* 0x0000000a070a7212 */ /* 0x000fe400078e3cff */
[----:B------:R-:W-:Y:S01]  /*6db0*/  LOP3.LUT R6, R6, R35, RZ, 0x3c, !PT ;  /* 0x0000002306067212 */ /* 0x000fe200078e3cff */
[----:B------:R-:W-:Y:S01]  /*6dc0*/  IMAD R35, R49, 0xc0, R22 ;  /* 0x000000c031237824 */ /* 0x000fe200078e0216 */
[----:B------:R-:W-:Y:S02]  /*6dd0*/  LOP3.LUT R28, R29, 0x380, RZ, 0xc0, !PT ;  /* 0x000003801d1c7812 */ /* 0x000fe400078ec0ff */
[----:B------:R-:W-:Y:S01]  /*6de0*/  MOV R56, R10 ;  /* 0x0000000a00387202 */ /* 0x000fe20000000f00 */
[----:B0-----:R-:W-:Y:S01]  /*6df0*/  @P2 IMAD.HI.U32 R15, R35, R26, RZ ;  /* 0x0000001a230f2227 */ /* 0x001fe200078e00ff */
[----:B------:R-:W-:-:S02]  /*6e00*/  SHF.R.U64 R28, R28, 0x3, RZ ;  /* 0x000000031c1c7819 */ /* 0x000fc400000012ff */
[----:B------:R-:W-:Y:S01]  /*6e10*/  MOV R57, R12 ;  /* 0x0000000c00397202 */ /* 0x000fe20000000f00 */
[----:B------:R-:W-:Y:S01]  /*6e20*/  IMAD.MOV.U32 R14, RZ, RZ, R35 ;  /* 0x000000ffff0e7224 */ /* 0x000fe200078e0023 */
[----:B-1----:R-:W-:Y:S01]  /*6e30*/  @P2 SHF.R.U32.HI R14, RZ, R46, R15 ;  /* 0x0000002eff0e2219 */ /* 0x002fe2000001160f */
[----:B------:R-:W-:Y:S01]  /*6e40*/  IMAD.U32 R10, RZ, RZ, UR10 ;  /* 0x0000000aff0a7e24 */ /* 0x000fe2000f8e00ff */
[----:B------:R-:W-:Y:S01]  /*6e50*/  LOP3.LUT R28, R28, R29, RZ, 0x3c, !PT ;  /* 0x0000001d1c1c7212 */ /* 0x000fe200078e3cff */
[----:B------:R-:W-:Y:S01]  /*6e60*/  IMAD.X R29, RZ, RZ, R25, P1 ;  /* 0x000000ffff1d7224 */ /* 0x000fe200008e0619 */
[----:B------:R-:W-:Y:S01]  /*6e70*/  MOV R55, R8 ;  /* 0x0000000800377202 */ /* 0x000fe20000000f00 */
[--C-:B------:R-:W-:Y:S01]  /*6e80*/  IMAD.MOV R11, RZ, RZ, -R14.reuse ;  /* 0x000000ffff0b7224 */ /* 0x100fe200078e0a0e */
[----:B------:R-:W-:Y:S01]  /*6e90*/  SHF.R.S32.HI R9, RZ, 0x1f, R14 ;  /* 0x0000001fff097819 */ /* 0x000fe2000001140e */
[----:B------:R-:W-:Y:S01]  /*6ea0*/  ULDC.64 UR10, c[0x0][0xaf0] ;  /* 0x0002bc00000a7ab9 */ /* 0x000fe20000000a00 */
[----:B------:R-:W-:Y:S01]  /*6eb0*/  IADD3 R8, P1, R14, UR8, RZ ;  /* 0x000000080e087c10 */ /* 0x000fe2000ff3e0ff */
[----:B------:R-:W-:Y:S01]  /*6ec0*/  IMAD R13, R48, R11, R35 ;  /* 0x0000000b300d7224 */ /* 0x000fe200078e0223 */
[----:B------:R-:W-:Y:S01]  /*6ed0*/  IADD3 R21, P3, R24, 0x3000, RZ ;  /* 0x0000300018157810 */ /* 0x000fe20007f7e0ff */
[----:B------:R-:W-:Y:S01]  /*6ee0*/  IMAD R35, R49, 0xc0, R19 ;  /* 0x000000c031237824 */ /* 0x000fe200078e0213 */
[----:B------:R-:W-:Y:S01]  /*6ef0*/  IADD3.X R9, R9, UR9, R10, P1, !PT ;  /* 0x0000000909097c10 */ /* 0x000fe20008ffe40a */
[----:B------:R-:W-:Y:S01]  /*6f00*/  ULDC.64 UR8, c[0x0][0xb88] ;  /* 0x0002e20000087ab9 */ /* 0x000fe20000000a00 */
[----:B------:R-:W-:-:S02]  /*6f10*/  SHF.R.S32.HI R10, RZ, 0x1f, R13 ;  /* 0x0000001fff0a7819 */ /* 0x000fc4000001140d */
[----:B------:R-:W-:Y:S01]  /*6f20*/  LOP3.LUT R7, R24, 0x380, RZ, 0xc0, !PT ;  /* 0x0000038018077812 */ /* 0x000fe200078ec0ff */
[----:B------:R-:W-:Y:S01]  /*6f30*/  IMAD.WIDE.U32 R8, R13, UR8, R8 ;  /* 0x000000080d087c25 */ /* 0x000fe2000f8e0008 */
[----:B------:R-:W-:Y:S02]  /*6f40*/  LOP3.LUT R20, R21, 0x380, RZ, 0xc0, !PT ;  /* 0x0000038015147812 */ /* 0x000fe400078ec0ff */
[----:B------:R-:W-:Y:S01]  /*6f50*/  SHF.R.U64 R7, R7, 0x3, RZ ;  /* 0x0000000307077819 */ /* 0x000fe200000012ff */
[----:B------:R-:W-:Y:S01]  /*6f60*/  IMAD R10, R10, UR8, RZ ;  /* 0x000000080a0a7c24 */ /* 0x000fe2000f8e02ff */
[----:B------:R-:W-:Y:S02]  /*6f70*/  SHF.R.U64 R20, R20, 0x3, RZ ;  /* 0x0000000314147819 */ /* 0x000fe400000012ff */
[----:B------:R-:W-:Y:S01]  /*6f80*/  LOP3.LUT R24, R7, R24, RZ, 0x3c, !PT ;  /* 0x0000001807187212 */ /* 0x000fe200078e3cff */
[----:B------:R-:W-:Y:S01]  /*6f90*/  IMAD R15, R13, UR9, R10 ;  /* 0x000000090d0f7c24 */ /* 0x000fe2000f8e020a */
[----:B------:R-:W-:Y:S01]  /*6fa0*/  ULDC.64 UR8, c[0x0][0xb50] ;  /* 0x0002d40000087ab9 */ /* 0x000fe20000000a00 */
[----:B------:R-:W-:Y:S01]  /*6fb0*/  IMAD.X R7, RZ, RZ, R25, P4 ;  /* 0x000000ffff077224 */ /* 0x000fe200020e0619 */
[----:B------:R-:W-:Y:S01]  /*6fc0*/  LOP3.LUT P1, RZ, R17, 0x3, RZ, 0xc0, !PT ;  /* 0x0000000311ff7812 */ /* 0x000fe2000782c0ff */
[----:B------:R-:W-:Y:S01]  /*6fd0*/  VIADD R13, R35, 0x8 ;  /* 0x00000008230d7836 */ /* 0x000fe20000000000 */
[----:B------:R-:W-:-:S02]  /*6fe0*/  IADD3 R9, R9, R15, RZ ;  /* 0x0000000f09097210 */ /* 0x000fc40007ffe0ff */
[----:B------:R-:W-:Y:S02]  /*6ff0*/  LEA R15, P4, R8, UR8, 0x2 ;  /* 0x00000008080f7c11 */ /* 0x000fe4000f8810ff */
[----:B------:R-:W-:Y:S01]  /*7000*/  LOP3.LUT R20, R20, R21, RZ, 0x3c, !PT ;  /* 0x0000001514147212 */ /* 0x000fe200078e3cff */
[----:B------:R-:W-:Y:S01]  /*7010*/  IMAD.X R21, RZ, RZ, R25, P3 ;  /* 0x000000ffff157224 */ /* 0x000fe200018e0619 */
[-C--:B------:R-:W-:Y:S01]  /*7020*/  ISETP.GE.OR P3, PT, R35, R54.reuse, P1 ;  /* 0x000000362300720c */ /* 0x080fe20000f66670 */
[----:B------:R-:W-:Y:S01]  /*7030*/  SHFL.IDX PT, R50, R15, RZ, 0x1c1f ;  /* 0x001c1fff0f327589 */ /* 0x000fe200000e0000 */
[----:B------:R-:W-:Y:S01]  /*7040*/  LEA.HI.X R35, R8, UR9, R9, 0x2, P4 ;  /* 0x0000000908237c11 */ /* 0x000fe2000a0f1409 */
[----:B------:R-:W-:Y:S01]  /*7050*/  ULDC.64 UR8, c[0x0][0xae8] ;  /* 0x0002ba0000087ab9 */ /* 0x000fe20000000a00 */
[----:B------:R-:W-:Y:S01]  /*7060*/  ISETP.GE.OR P1, PT, R13, R54, P1 ;  /* 0x000000360d00720c */ /* 0x000fe20000f26670 */
[----:B------:R-:W-:Y:S04]  /*7070*/  SHFL.IDX PT, R52, R15, 0x1, 0x1c1f ;  /* 0x003c1f000f347f89 */ /* 0x000fe800000e0000 */
[----:B------:R-:W-:Y:S01]  /*7080*/  SHFL.IDX PT, R51, R35, RZ, 0x1c1f ;  /* 0x001c1fff23337589 */ /* 0x000fe200000e0000 */
[----:B------:R-:W-:Y:S06]  /*7090*/  BAR.SYNC.DEFER_BLOCKING 0x1, 0x180 ;  /* 0x0046000000007b1d */ /* 0x000fec0000010000 */
[----:B------:R-:W-:Y:S01]  /*70a0*/  SHFL.IDX PT, R53, R35, 0x1, 0x1c1f ;  /* 0x003c1f0023357f89 */ /* 0x000fe200000e0000 */
[----:B--2---:R-:W-:-:S03]  /*70b0*/  LOP3.LUT R11, R4, 0x2, RZ, 0x3c, !PT ;  /* 0x00000002040b7812 */ /* 0x004fc600078e3cff */
[----:B------:R-:W-:Y:S04]  /*70c0*/  SHFL.IDX PT, R37, R37, R4, 0x1c1f ;  /* 0x001c1f0425257589 */ /* 0x000fe800000e0000 */
[----:B------:R-:W0:Y:S04]  /*70d0*/  SHFL.IDX PT, R32, R32, R11, 0x1c1f ;  /* 0x001c1f0b20207589 */ /* 0x000e2800000e0000 */
[----:B------:R-:W-:Y:S04]  /*70e0*/  SHFL.IDX PT, R31, R31, R4, 0x1c1f ;  /* 0x001c1f041f1f7589 */ /* 0x000fe800000e0000 */
[----:B------:R-:W-:Y:S04]  /*70f0*/  SHFL.IDX PT, R39, R39, R4, 0x1c1f ;  /* 0x001c1f0427277589 */ /* 0x000fe800000e0000 */
[----:B------:R-:W-:Y:S04]  /*7100*/  SHFL.IDX PT, R41, R41, R4, 0x1c1f ;  /* 0x001c1f0429297589 */ /* 0x000fe800000e0000 */
[----:B------:R-:W1:Y:S04]  /*7110*/  SHFL.IDX PT, R30, R30, R11, 0x1c1f ;  /* 0x001c1f0b1e1e7589 */ /* 0x000e6800000e0000 */
[----:B------:R-:W2:Y:S04]  /*7120*/  SHFL.IDX PT, R38, R38, R11, 0x1c1f ;  /* 0x001c1f0b26267589 */ /* 0x000ea800000e0000 */
[----:B------:R-:W3:Y:S01]  /*7130*/  SHFL.IDX PT, R40, R40, R11, 0x1c1f ;  /* 0x001c1f0b28287589 */ /* 0x000ee200000e0000 */
[----:B0-----:R-:W-:-:S02]  /*7140*/  SEL R12, R37, R32, P0 ;  /* 0x00000020250c7207 */ /* 0x001fc40000000000 */
[----:B------:R-:W-:Y:S01]  /*7150*/  SEL R14, R32, R37, P0 ;  /* 0x00000025200e7207 */ /* 0x000fe20000000000 */
[----:B------:R-:W-:Y:S04]  /*7160*/  SHFL.IDX PT, R33, R33, R4, 0x1c1f ;  /* 0x001c1f0421217589 */ /* 0x000fe800000e0000 */
[----:B------:R-:W-:Y:S04]  /*7170*/  SHFL.IDX PT, R43, R43, R4, 0x1c1f ;  /* 0x001c1f042b2b7589 */ /* 0x000fe800000e0000 */
[----:B------:R-:W-:Y:S04]  /*7180*/  SHFL.IDX PT, R45, R45, R4, 0x1c1f ;  /* 0x001c1f042d2d7589 */ /* 0x000fe800000e0000 */
[----:B------:R-:W-:Y:S01]  /*7190*/  SHFL.IDX PT, R27, R27, R4, 0x1c1f ;  /* 0x001c1f041b1b7589 */ /* 0x000fe200000e0000 */
[----:B-1----:R-:W-:-:S02]  /*71a0*/  SEL R8, R31, R30, P0 ;  /* 0x0000001e1f087207 */ /* 0x002fc40000000000 */
[----:B------:R-:W-:Y:S01]  /*71b0*/  SEL R10, R30, R31, P0 ;  /* 0x0000001f1e0a7207 */ /* 0x000fe20000000000 */
[----:B------:R-:W0:Y:S01]  /*71c0*/  SHFL.IDX PT, R26, R36, R11, 0x1c1f ;  /* 0x001c1f0b241a7589 */ /* 0x000e2200000e0000 */
[----:B--2---:R-:W-:-:S03]  /*71d0*/  SEL R32, R39, R38, P0 ;  /* 0x0000002627207207 */ /* 0x004fc60000000000 */
[----:B------:R-:W1:Y:S01]  /*71e0*/  SHFL.IDX PT, R44, R44, R11, 0x1c1f ;  /* 0x001c1f0b2c2c7589 */ /* 0x000e6200000e0000 */
[----:B---3--:R-:W-:-:S03]  /*71f0*/  SEL R9, R41, R40, P0 ;  /* 0x0000002829097207 */ /* 0x008fc60000000000 */
[----:B------:R2:W3:Y:S04]  /*7200*/  SHFL.IDX PT, R4, R34, R11, 0x1c1f ;  /* 0x001c1f0b22047589 */ /* 0x0004e800000e0000 */
[----:B------:R4:W5:Y:S01]  /*7210*/  SHFL.IDX PT, R42, R42, R11, 0x1c1f ;  /* 0x001c1f0b2a2a7589 */ /* 0x00096200000e0000 */
[----:B--2---:R-:W-:Y:S02]  /*7220*/  SEL R34, R38, R39, P0 ;  /* 0x0000002726227207 */ /* 0x004fe40000000000 */
[----:B----4-:R-:W-:Y:S02]  /*7230*/  SEL R11, R40, R41, P0 ;  /* 0x00000029280b7207 */ /* 0x010fe40000000000 */
[----:B0-----:R-:W-:Y:S02]  /*7240*/  SEL R36, R33, R26, P0 ;  /* 0x0000001a21247207 */ /* 0x001fe40000000000 */
[----:B------:R-:W-:Y:S01]  /*7250*/  SEL R38, R26, R33, P0 ;  /* 0x000000211a267207 */ /* 0x000fe20000000000 */
[----:B------:R0:W-:Y:S01]  /*7260*/  STSM.16.M88.4 [R58], R8 ;  /* 0x000000083a007844 */ /* 0x0001e20000000200 */
[----:B-1----:R-:W-:-:S02]  /*7270*/  SEL R13, R43, R44, P0 ;  /* 0x0000002c2b0d7207 */ /* 0x002fc40000000000 */
[----:B------:R-:W-:Y:S02]  /*7280*/  SEL R15, R44, R43, P0 ;  /* 0x0000002b2c0f7207 */ /* 0x000fe40000000000 */
[----:B---3--:R-:W-:Y:S02]  /*7290*/  SEL R33, R45, R4, P0 ;  /* 0x000000042d217207 */ /* 0x008fe40000000000 */
[----:B------:R-:W-:Y:S01]  /*72a0*/  SEL R35, R4, R45, P0 ;  /* 0x0000002d04237207 */ /* 0x000fe20000000000 */
[----:B------:R-:W-:Y:S01]  /*72b0*/  STSM.16.M88.4 [R57], R12 ;  /* 0x0000000c39007844 */ /* 0x000fe20000000200 */
[----:B-----5:R-:W-:Y:S02]  /*72c0*/  SEL R37, R27, R42, P0 ;  /* 0x0000002a1b257207 */ /* 0x020fe40000000000 */
[----:B------:R-:W-:Y:S01]  /*72d0*/  SEL R39, R42, R27, P0 ;  /* 0x0000001b2a277207 */ /* 0x000fe20000000000 */
[----:B------:R-:W-:Y:S04]  /*72e0*/  STSM.16.M88.4 [R56], R32 ;  /* 0x0000002038007844 */ /* 0x000fe80000000200 */
[----:B------:R-:W-:Y:S01]  /*72f0*/  STSM.16.M88.4 [R55], R36 ;  /* 0x0000002437007844 */ /* 0x000fe20000000200 */
[----:B0-----:R-:W0:Y:S08]  /*7300*/  @P2 LDC R9, c[0x0][0xbec] ;  /* 0x0002fb00ff092b82 */ /* 0x001e300000000800 */
[----:B------:R-:W-:Y:S08]  /*7310*/  BAR.SYNC.DEFER_BLOCKING 0x1, 0x180 ;  /* 0x0046000000007b1d */ /* 0x000ff00000010000 */
[----:B------:R-:W1:Y:S01]  /*7320*/  @P2 LDC R11, c[0x0][0xbf0] ;  /* 0x0002fc00ff0b2b82 */ /* 0x000e620000000800 */
[----:B------:R-:W-:Y:S04]  /*7330*/  @!P3 ST.E desc[UR40][R50.64], R5 ;  /* 0x000000053200b985 */ /* 0x000fe8000c101928 */
[----:B------:R2:W-:Y:S04]  /*7340*/  @!P1 ST.E desc[UR40][R52.64], R0 ;  /* 0x0000000034009985 */ /* 0x0005e8000c101928 */
[----:B------:R-:W3:Y:S04]  /*7350*/  LD.E.128 R24, desc[UR40][R24.64] ;  /* 0x0000002818187980 */ /* 0x000ee8000c101d00 */
[----:B------:R-:W4:Y:S04]  /*7360*/  LD.E.128 R28, desc[UR40][R28.64] ;  /* 0x000000281c1c7980 */ /* 0x000f28000c101d00 */
[----:B------:R-:W5:Y:S04]  /*7370*/  LD.E.128 R40, desc[UR40][R20.64] ;  /* 0x0000002814287980 */ /* 0x000f68000c101d00 */
[----:B------:R0:W5:Y:S01]  /*7380*/  LD.E.128 R44, desc[UR40][R6.64] ;  /* 0x00000028062c7980 */ /* 0x000162000c101d00 */
[----:B--2---:R-:W-:Y:S01]  /*7390*/  IMAD R0, R2, 0x30, R16 ;  /* 0x0000003002007824 */ /* 0x004fe200078e0210 */
[----:B------:R-:W-:-:S02]  /*73a0*/  UIMAD UR5, UR14, UR8, URZ ;  /* 0x000000080e0572a4 */ /* 0x000fc4000f8e023f */
[----:B------:R-:W-:Y:S01]  /*73b0*/  UIMAD.WIDE.U32 UR6, UR15, UR8, URZ ;  /* 0x000000080f0672a5 */ /* 0x000fe2000f8e003f */
[----:B------:R-:W-:Y:S01]  /*73c0*/  IMAD R8, R49, 0xc0, R0 ;  /* 0x000000c031087824 */ /* 0x000fe200078e0200 */
[----:B------:R-:W-:Y:S01]  /*73d0*/  UIMAD UR5, UR15, UR9, UR5 ;  /* 0x000000090f0572a4 */ /* 0x000fe2000f8e0205 */
[----:B------:R-:W-:Y:S01]  /*73e0*/  @!PT LDS RZ, [RZ] ;  /* 0x00000000fffff984 */ /* 0x000fe20000000800 */
[----:B------:R-:W-:Y:S01]  /*73f0*/  @!PT LDS RZ, [RZ] ;  /* 0x00000000fffff984 */ /* 0x000fe20000000800 */
[----:B------:R-:W-:Y:S01]  /*7400*/  @!PT LDS RZ, [RZ] ;  /* 0x00000000fffff984 */ /* 0x000fe20000000800 */
[----:B------:R-:W-:Y:S01]  /*7410*/  @!PT LDS RZ, [RZ] ;  /* 0x00000000fffff984 */ /* 0x000fe20000000800 */
[----:B------:R2:W-:Y:S06]  /*7420*/  MEMBAR.ALL.CTA ;  /* 0x0000000000007992 */ /* 0x0005ec0000008000 */
[----:B--2---:R-:W2:Y:S01]  /*7430*/  FENCE.VIEW.ASYNC.S ;  /* 0x00000000000073c6 */ /* 0x004ea20000000000 */
[----:B------:R-:W-:Y:S01]  /*7440*/  UIMAD UR8, UR16, UR10, URZ ;  /* 0x0000000a100872a4 */ /* 0x000fe2000f8e023f */
[----:B0-----:R-:W-:Y:S01]  /*7450*/  @P2 IMAD.HI.U32 R0, R8, R9, RZ ;  /* 0x0000000908002227 */ /* 0x001fe200078e00ff */
[----:B------:R-:W-:-:S02]  /*7460*/  UIADD3 UR7, UR7, UR5, URZ ;  /* 0x0000000507077290 */ /* 0x000fc4000fffe03f */
[----:B------:R-:W-:Y:S01]  /*7470*/  UIMAD UR5, UR49, UR11, UR8 ;  /* 0x0000000b310572a4 */ /* 0x000fe2000f8e0208 */
[----:B------:R-:W-:Y:S01]  /*7480*/  IMAD.MOV.U32 R7, RZ, RZ, R8 ;  /* 0x000000ffff077224 */ /* 0x000fe200078e0008 */
[----:B-1----:R-:W-:Y:S01]  /*7490*/  @P2 SHF.R.U32.HI R7, RZ, R11, R0 ;  /* 0x0000000bff072219 */ /* 0x002fe20000011600 */
[----:B------:R-:W-:Y:S01]  /*74a0*/  UIMAD.WIDE.U32 UR6, UR49, UR10, UR6 ;  /* 0x0000000a310672a5 */ /* 0x000fe2000f8e0006 */
[----:B------:R-:W-:Y:S01]  /*74b0*/  IMAD R49, R49, 0xc0, R16 ;  /* 0x000000c031317824 */ /* 0x000fe200078e0210 */
[----:B------:R-:W-:Y:S01]  /*74c0*/  ULDC.64 UR8, c[0x0][0xae0] ;  /* 0x0002b80000087ab9 */ /* 0x000fe20000000a00 */
[--C-:B------:R-:W-:Y:S01]  /*74d0*/  SHF.R.S32.HI R0, RZ, 0x1f, R7.reuse ;  /* 0x0000001fff007819 */ /* 0x100fe20000011407 */
[----:B------:R-:W-:Y:S01]  /*74e0*/  UIADD3 UR5, UR7, UR5, URZ ;  /* 0x0000000507057290 */ /* 0x000fe2000fffe03f */
[----:B------:R-:W-:Y:S01]  /*74f0*/  IMAD.MOV R9, RZ, RZ, -R7 ;  /* 0x000000ffff097224 */ /* 0x000fe200078e0a07 */
[----:B------:R-:W-:Y:S01]  /*7500*/  UIADD3 UR4, UR4, 0x13220, URZ ;  /* 0x0001322004047890 */ /* 0x000fe2000fffe03f */
[----:B------:R-:W-:Y:S01]  /*7510*/  IMAD.U32 R5, RZ, RZ, UR7 ;  /* 0x00000007ff057e24 */ /* 0x000fe2000f8e00ff */
[----:B------:R-:W-:Y:S01]  /*7520*/  UIADD3 UR44, UR44, 0x1, URZ ;  /* 0x000000012c2c7890 */ /* 0x000fe2000fffe03f */
[----:B------:R-:W-:Y:S01]  /*7530*/  IMAD R0, R0, UR8, RZ ;  /* 0x0000000800007c24 */ /* 0x000fe2000f8e02ff */
[----:B------:R-:W-:Y:S01]  /*7540*/  UPRMT UR4, URZ, 0x654, UR4 ;  /* 0x000006543f047896 */ /* 0x000fe20008000004 */
[----:B------:R-:W-:Y:S01]  /*7550*/  IMAD R9, R48, R9, R8 ;  /* 0x0000000930097224 */ /* 0x000fe200078e0208 */
[----:B------:R-:W-:Y:S01]  /*7560*/  UISETP.NE.AND UP0, UPT, UR44, 0x2, UPT ;  /* 0x000000022c00788c */ /* 0x000fe2000bf05270 */
[----:B------:R-:W-:Y:S01]  /*7570*/  IMAD.U32 R4, RZ, RZ, UR6 ;  /* 0x00000006ff047e24 */ /* 0x000fe2000f8e00ff */
[----:B------:R-:W-:Y:S01]  /*7580*/  ULDC.64 UR6, c[0x0][0xad8] ;  /* 0x0002b60000067ab9 */ /* 0x000fe20000000a00 */
[----:B------:R-:W-:Y:S01]  /*7590*/  IMAD.U32 R5, RZ, RZ, UR5 ;  /* 0x00000005ff057e24 */ /* 0x000fe2000f8e00ff */
[----:B------:R-:W-:Y:S01]  /*75a0*/  ULDC UR5, c[0x0][0xac8] ;  /* 0x0002b20000057ab9 */ /* 0x000fe20000000800 */
[C---:B------:R-:W-:Y:S01]  /*75b0*/  IMAD R11, R7.reuse, UR9, R0 ;  /* 0x00000009070b7c24 */ /* 0x040fe2000f8e0200 */
[----:B------:R-:W-:Y:S01]  /*75c0*/  SHF.R.S32.HI R0, RZ, 0x1f, R9 ;  /* 0x0000001fff007819 */ /* 0x000fe20000011409 */
[----:B------:R-:W-:Y:S01]  /*75d0*/  IMAD.WIDE.U32 R4, R7, UR8, R4 ;  /* 0x0000000807047c25 */ /* 0x000fe2000f8e0004 */
[----:B--2---:R-:W-:Y:S01]  /*75e0*/  SYNCS.ARRIVE.TRANS64.RED.A1T0 RZ, [UR4], RZ ;  /* 0x000000ffffff79a7 */ /* 0x004fe20008100404 */
[----:B------:R-:W-:Y:S01]  /*75f0*/  ULDC UR4, c[0x0][0xc] ;  /* 0x0000030000047ab9 */ /* 0x000fe20000000800 */
[----:B------:R-:W-:Y:S01]  /*7600*/  UIADD3 UR42, UR42, 0x1, URZ ;  /* 0x000000012a2a7890 */ /* 0x000fe2000fffe03f */
[----:B------:R-:W-:Y:S01]  /*7610*/  IMAD.IADD R5, R5, 0x1, R11 ;  /* 0x0000000105057824 */ /* 0x000fe200078e020b */
[----:B------:R-:W-:Y:S01]  /*7620*/  UIADD3 UR47, UR4, UR47, URZ ;  /* 0x0000002f042f7290 */ /* 0x000fe2000fffe03f */
[----:B------:R-:W-:Y:S01]  /*7630*/  IMAD R0, R0, UR6, RZ ;  /* 0x0000000600007c24 */ /* 0x000fe2000f8e02ff */
[----:B------:R-:W-:Y:S01]  /*7640*/  USEL UR4, URZ, 0x1, UP0 ;  /* 0x000000013f047887 */ /* 0x000fe20008000000 */
[----:B------:R-:W-:Y:S01]  /*7650*/  IMAD.WIDE.U32 R4, R9, UR6, R4 ;  /* 0x0000000609047c25 */ /* 0x000fe2000f8e0004 */
[----:B------:R-:W-:-:S02]  /*7660*/  USEL UR44, UR44, URZ, UP0 ;  /* 0x0000003f2c2c7287 */ /* 0x000fc40008000000 */
[----:B------:R-:W-:Y:S01]  /*7670*/  ULOP3.LUT UR43, UR43, UR4, URZ, 0x3c, !UPT ;  /* 0x000000042b2b7292 */ /* 0x000fe2000f8e3c3f */
[----:B------:R-:W-:Y:S01]  /*7680*/  IMAD R7, R9, UR7, R0 ;  /* 0x0000000709077c24 */ /* 0x000fe2000f8e0200 */
[----:B------:R-:W-:Y:S01]  /*7690*/  ULDC.64 UR6, c[0x0][0xa80] ;  /* 0x0002a00000067ab9 */ /* 0x000fe20000000a00 */
[----:B------:R-:W-:Y:S01]  /*76a0*/  VIADD R13, R49, 0x30 ;  /* 0x00000030310d7836 */ /* 0x000fe20000000000 */
[C---:B------:R-:W-:Y:S01]  /*76b0*/  LEA R0, P0, R4.reuse, UR6, 0x1 ;  /* 0x0000000604007c11 */ /* 0x040fe2000f8008ff */
[----:B------:R-:W-:Y:S02]  /*76c0*/  IMAD.IADD R5, R5, 0x1, R7 ;  /* 0x0000000105057824 */ /* 0x000fe400078e0207 */
[C---:B------:R-:W-:Y:S02]  /*76d0*/  VIADD R15, R49.reuse, 0x60 ;  /* 0x00000060310f7836 */ /* 0x040fe40000000000 */
[----:B------:R-:W-:Y:S01]  /*76e0*/  SHFL.IDX PT, R6, R0, 0x1, 0x181f ;  /* 0x00381f0000067f89 */ /* 0x000fe200000e0000 */
[----:B------:R-:W-:Y:S01]  /*76f0*/  LEA.HI.X R12, R4, UR7, R5, 0x1, P0 ;  /* 0x00000007040c7c11 */ /* 0x000fe200080f0c05 */
[----:B------:R-:W-:Y:S01]  /*7700*/  VIADD R21, R49, 0x90 ;  /* 0x0000009031157836 */ /* 0x000fe20000000000 */
[----:B------:R-:W-:Y:S01]  /*7710*/  ISETP.GE.AND P0, PT, R3, UR5, PT ;  /* 0x0000000503007c0c */ /* 0x000fe2000bf06270 */
[----:B------:R-:W-:Y:S03]  /*7720*/  SHFL.IDX PT, R4, R0, RZ, 0x181f ;  /* 0x00181fff00047589 */ /* 0x000fe600000e0000 */
[-C--:B------:R-:W-:Y:S01]  /*7730*/  ISETP.GE.OR P1, PT, R49, R54.reuse, P0 ;  /* 0x000000363100720c */ /* 0x080fe20000726670 */
[----:B------:R-:W0:Y:S01]  /*7740*/  SHFL.IDX PT, R5, R12, RZ, 0x181f ;  /* 0x00181fff0c057589 */ /* 0x000e2200000e0000 */
[----:B------:R-:W-:-:S02]  /*7750*/  ISETP.GE.OR P2, PT, R13, R54, P0 ;  /* 0x000000360d00720c */ /* 0x000fc40000746670 */
[-C--:B------:R-:W-:Y:S01]  /*7760*/  ISETP.GE.OR P3, PT, R15, R54.reuse, P0 ;  /* 0x000000360f00720c */ /* 0x080fe20000766670 */
[----:B------:R-:W1:Y:S01]  /*7770*/  SHFL.IDX PT, R7, R12, 0x1, 0x181f ;  /* 0x00381f000c077f89 */ /* 0x000e6200000e0000 */
[----:B------:R-:W-:-:S03]  /*7780*/  ISETP.GE.OR P0, PT, R21, R54, P0 ;  /* 0x000000361500720c */ /* 0x000fc60000706670 */
[----:B------:R-:W-:Y:S04]  /*7790*/  SHFL.IDX PT, R8, R0, 0x2, 0x181f ;  /* 0x00581f0000087f89 */ /* 0x000fe800000e0000 */
[----:B------:R-:W2:Y:S04]  /*77a0*/  SHFL.IDX PT, R9, R12, 0x2, 0x181f ;  /* 0x00581f000c097f89 */ /* 0x000ea800000e0000 */
[----:B------:R0:W-:Y:S04]  /*77b0*/  SHFL.IDX PT, R10, R0, 0x3, 0x181f ;  /* 0x00781f00000a7f89 */ /* 0x0001e800000e0000 */
[----:B------:R-:W2:Y:S01]  /*77c0*/  SHFL.IDX PT, R11, R12, 0x3, 0x181f ;  /* 0x00781f000c0b7f89 */ /* 0x000ea200000e0000 */
[----:B0-----:R-:W0:Y:S01]  /*77d0*/  LDC R0, c[0x0][0xc34] ;  /* 0x00030d00ff007b82 */ /* 0x001e220000000800 */
[----:B------:R-:W-:-:S04]  /*77e0*/  @!P1 IMAD.WIDE R4, R3, 0x2, R4 ;  /* 0x0000000203049825 */ /* 0x000fc800078e0204 */
[----:B-1----:R-:W-:-:S04]  /*77f0*/  @!P2 IMAD.WIDE R6, R3, 0x2, R6 ;  /* 0x000000020306a825 */ /* 0x002fc800078e0206 */
[----:B--2---:R-:W-:-:S04]  /*7800*/  @!P3 IMAD.WIDE R8, R3, 0x2, R8 ;  /* 0x000000020308b825 */ /* 0x004fc800078e0208 */
[----:B------:R-:W-:Y:S01]  /*7810*/  @!P0 IMAD.WIDE R10, R3, 0x2, R10 ;  /* 0x00000002030a8825 */ /* 0x000fe200078e020a */
[----:B---3--:R1:W-:Y:S04]  /*7820*/  @!P1 ST.E.128 desc[UR40][R4.64], R24 ;  /* 0x0000001804009985 */ /* 0x0083e8000c101d28 */
[----:B----4-:R1:W-:Y:S04]  /*7830*/  @!P2 ST.E.128 desc[UR40][R6.64], R28 ;  /* 0x0000001c0600a985 */ /* 0x0103e8000c101d28 */
[----:B-----5:R1:W-:Y:S04]  /*7840*/  @!P3 ST.E.128 desc[UR40][R8.64], R40 ;  /* 0x000000280800b985 */ /* 0x0203e8000c101d28 */
[----:B------:R1:W-:Y:S01]  /*7850*/  @!P0 ST.E.128 desc[UR40][R10.64], R44 ;  /* 0x0000002c0a008985 */ /* 0x0003e2000c101d28 */
[----:B0-----:R-:W-:-:S13]  /*7860*/  ISETP.LE.AND P0, PT, R0, UR47, PT ;  /* 0x0000002f00007c0c */ /* 0x001fda000bf03270 */
[----:B------:R-:W-:Y:S05]  /*7870*/  @!P0 BRA `(.L_x_13109) ;  /* 0xffffff9400008947 */ /* 0x000fea000383ffff */
[----:B------:R-:W-:Y:S05]  /*7880*/  EXIT ;  /* 0x000000000000794d */ /* 0x000fea0003800000 */
.L_x_13083:
        /* <DEDUP_REMOVED lines=10> */
[----:B------:R-:W2:Y:S01]  /*7930*/  LDL.LU R8, [R1+0x4] ;  /* 0x0000040001087983 */ /* 0x000ea20000300800 */
[----:B------:R-:W-:Y:S01]  /*7940*/  ULDC.64 UR4, c[0x0][0x418] ;  /* 0x0001060000047ab9 */ /* 0x000fe20000000a00 */
[----:B------:R-:W-:Y:S01]  /*7950*/  ULDC.64 UR8, c[0x0][0x2f0] ;  /* 0x0000bc0000087ab9 */ /* 0x000fe20000000a00 */
[----:B------:R-:W0:Y:S01]  /*7960*/  S2R R9, SR_TID.X ;  /* 0x0000000000097919 */ /* 0x000e220000002100 */
[----:B------:R-:W-:Y:S01]  /*7970*/  UISETP.NE.U32.AND UP0, UPT, UR4, URZ, UPT ;  /* 0x0000003f0400728c */ /* 0x000fe2000bf05070 */
[----:B------:R-:W-:Y:S02]  /*7980*/  UMOV UR6, 0xa0 ;  /* 0x000000a000067882 */ /* 0x000fe40000000000 */
[----:B------:R-:W-:Y:S01]  /*7990*/  ULDC UR4, c[0x0][0x424] ;  /* 0x0001090000047ab9 */ /* 0x000fe20000000800 */
[----:B------:R-:W-:Y:S01]  /*79a0*/  UISETP.NE.AND.EX UP0, UPT, UR5, URZ, UPT, UP0 ;  /* 0x0000003f0500728c */ /* 0x000fe2000bf05300 */
[----:B------:R-:W-:Y:S01]  /*79b0*/  ULDC UR43, c[0x0][0x448] ;  /* 0x00011200002b7ab9 */ /* 0x000fe20000000800 */
[----:B------:R-:W-:-:S02]  /*79c0*/  ULDC UR7, c[0x0][0x288] ;  /* 0x0000a20000077ab9 */ /* 0x000fc40000000800 */
[----:B------:R-:W-:-:S04]  /*79d0*/  USEL UR4, UR4, 0x1, UP0 ;  /* 0x0000000104047887 */ /* 0x000fc80008000000 */
[----:B------:R-:W-:Y:S01]  /*79e0*/  UIMAD UR39, UR4, UR8, URZ ;  /* 0x00000008042772a4 */ /* 0x000fe2000f8e023f */
[----:B------:R-:W-:Y:S02]  /*79f0*/  UMOV UR42, 0x400 ;  /* 0x00000400002a7882 */ /* 0x000fe40000000000 */
[----:B------:R-:W-:Y:S01]  /*7a00*/  ULDC UR8, c[0x0][0x2b8] ;  /* 0x0000ae0000087ab9 */ /* 0x000fe20000000800 */
[----:B------:R-:W-:-:S04]  /*7a10*/  UIADD3 UR4, UR39, 0x9f, URZ ;  /* 0x0000009f27047890 */ /* 0x000fc8000fffe03f */
[----:B------:R-:W-:Y:S01]  /*7a20*/  UIMAD.WIDE UR4, UR4, 0x66666667, URZ ;  /* 0x66666667040478a5 */ /* 0x000fe2000f8e023f */
[C---:B0-----:R-:W-:Y:S01]  /*7a30*/  IMAD.SHL.U32 R23, R9.reuse, 0x40, RZ ;  /* 0x0000004009177824 */ /* 0x041fe200078e00ff */
[----:B------:R-:W-:Y:S02]  /*7a40*/  SHF.R.U32.HI R0, RZ, 0x1, R9 ;  /* 0x00000001ff007819 */ /* 0x000fe40000011609 */
[----:B------:R-:W-:Y:S02]  /*7a50*/  SHF.L.U32 R4, R9, 0x4, RZ ;  /* 0x0000000409047819 */ /* 0x000fe400000006ff */
[----:B------:R-:W-:Y:S01]  /*7a60*/  LOP3.LUT R3, R23, 0x180, RZ, 0xc0, !PT ;  /* 0x0000018017037812 */ /* 0x000fe200078ec0ff */
[C---:B------:R-:W-:Y:S02]  /*7a70*/  IMAD.SHL.U32 R5, R9.reuse, 0x8, RZ ;  /* 0x0000000809057824 */ /* 0x040fe400078e00ff */
[----:B------:R-:W-:Y:S01]  /*7a80*/  IMAD.SHL.U32 R6, R9, 0x2, RZ ;  /* 0x0000000209067824 */ /* 0x000fe200078e00ff */
[----:B------:R-:W-:Y:S01]  /*7a90*/  LOP3.LUT R0, R3, 0x30, R0, 0xf8, !PT ;  /* 0x0000003003007812 */ /* 0x000fe200078ef800 */
[----:B------:R-:W-:Y:S01]  /*7aa0*/  IMAD.SHL.U32 R2, R9, 0x20, RZ ;  /* 0x0000002009027824 */ /* 0x000fe200078e00ff */
[----:B------:R-:W-:Y:S01]  /*7ab0*/  LOP3.LUT R3, R4, 0x1b0, RZ, 0xc0, !PT ;  /* 0x000001b004037812 */ /* 0x000fe200078ec0ff */
[----:B------:R-:W-:Y:S01]  /*7ac0*/  USHF.R.U32.HI UR4, URZ, 0x1f, UR5 ;  /* 0x0000001f3f047899 */ /* 0x000fe20008011605 */
[----:B------:R-:W-:-:S02]  /*7ad0*/  LOP3.LUT R0, R0, 0x30, R5, 0x78, !PT ;  /* 0x0000003000007812 */ /* 0x000fc400078e7805 */
[----:B------:R-:W-:Y:S01]  /*7ae0*/  LOP3.LUT R7, R3, 0x30, R6, 0x78, !PT ;  /* 0x0000003003077812 */ /* 0x000fe200078e7806 */
[----:B------:R-:W-:Y:S01]  /*7af0*/  ULEA.HI.SX32 UR44, UR5, UR4, 0x1a ;  /* 0x00000004052c7291 */ /* 0x000fe2000f8fd23f */
[----:B------:R-:W-:Y:S02]  /*7b00*/  LOP3.LUT R3, R2, 0x80, RZ, 0xc0, !PT ;  /* 0x0000008002037812 */ /* 0x000fe400078ec0ff */
[----:B------:R-:W-:Y:S01]  /*7b10*/  LOP3.LUT R5, R4, 0x600, RZ, 0xc0, !PT ;  /* 0x0000060004057812 */ /* 0x000fe200078ec0ff */
[----:B------:R-:W-:Y:S01]  /*7b20*/  IMAD.SHL.U32 R6, R9, 0x4, RZ ;  /* 0x0000000409067824 */ /* 0x000fe200078e00ff */
[----:B------:R-:W-:Y:S01]  /*7b30*/  LOP3.LUT R3, R3, 0x10, R9, 0xf8, !PT ;  /* 0x0000001003037812 */ /* 0x000fe200078ef809 */
[----:B------:R-:W-:Y:S01]  /*7b40*/  UIADD3 UR4, UR44, -0x1, URZ ;  /* 0xffffffff2c047890 */ /* 0x000fe2000fffe03f */
[----:B------:R-:W-:Y:S02]  /*7b50*/  LOP3.LUT R5, R5, 0x60, R2, 0xf8, !PT ;  /* 0x0000006005057812 */ /* 0x000fe400078ef802 */
[----:B------:R-:W-:-:S02]  /*7b60*/  LOP3.LUT R23, R0, 0x640, R23, 0xf8, !PT ;  /* 0x0000064000177812 */ /* 0x000fc400078ef817 */
[----:B------:R-:W-:Y:S01]  /*7b70*/  SHF.R.U32.HI R0, RZ, 0x2, R9 ;  /* 0x00000002ff007819 */ /* 0x000fe20000011609 */
[----:B------:R-:W-:Y:S01]  /*7b80*/  UIMAD UR4, UR4, -0xa0, UR39 ;  /* 0xffffff60040478a4 */ /* 0x000fe2000f8e0227 */
[----:B------:R-:W-:Y:S02]  /*7b90*/  LOP3.LUT R3, R3, 0x10, R6, 0x78, !PT ;  /* 0x0000001003037812 */ /* 0x000fe400078e7806 */
[--C-:B------:R-:W-:Y:S02]  /*7ba0*/  LOP3.LUT R22, R5, 0x100, R2.reuse, 0xf8, !PT ;  /* 0x0000010005167812 */ /* 0x100fe400078ef802 */
[----:B------:R-:W-:Y:S02]  /*7bb0*/  LOP3.LUT R0, R0, 0x1f, RZ, 0xc0, !PT ;  /* 0x0000001f00007812 */ /* 0x000fe400078ec0ff */
[----:B------:R-:W-:Y:S01]  /*7bc0*/  LOP3.LUT R22, R22, R3, RZ, 0xfc, !PT ;  /* 0x0000000316167212 */ /* 0x000fe200078efcff */
[----:B------:R-:W-:Y:S01]  /*7bd0*/  IMAD.MOV.U32 R3, RZ, RZ, 0x1 ;  /* 0x00000001ff037424 */ /* 0x000fe200078e00ff */
[----:B------:R-:W-:-:S02]  /*7be0*/  LOP3.LUT R6, R0, 0x60, R2, 0xf8, !PT ;  /* 0x0000006000067812 */ /* 0x000fc400078ef802 */
[----:B------:R-:W-:Y:S02]  /*7bf0*/  IADD3 R0, -R0, UR4, RZ ;  /* 0x0000000400007c10 */ /* 0x000fe4000fffe1ff */
[----:B------:R0:W-:Y:S02]  /*7c00*/  STL [R1+0x8], R3 ;  /* 0x0000080301007387 */ /* 0x0001e40000100800 */
[----:B------:R-:W-:Y:S02]  /*7c10*/  ISETP.GE.AND P2, PT, R0, 0x1, PT ;  /* 0x000000010000780c */ /* 0x000fe40003f46270 */
[----:B0-----:R-:W-:-:S04]  /*7c20*/  LOP3.LUT R3, R4, 0x30, RZ, 0xc0, !PT ;  /* 0x0000003004037812 */ /* 0x001fc800078ec0ff */
[----:B------:R-:W-:-:S04]  /*7c30*/  ISETP.GE.AND P1, PT, R3, UR9, PT ;  /* 0x0000000903007c0c */ /* 0x000fc8000bf26270 */
[C---:B------:R-:W-:Y:S02]  /*7c40*/  ISETP.LT.OR P3, PT, R0.reuse, 0x1, P1 ;  /* 0x000000010000780c */ /* 0x040fe40000f61670 */
[----:B------:R-:W-:Y:S01]  /*7c50*/  ISETP.LT.OR P4, PT, R0, 0x21, P1 ;  /* 0x000000210000780c */ /* 0x000fe20000f81670 */
[----:B------:R-:W-:Y:S01]  /*7c60*/  UIMAD UR5, UR44, UR6, -0xa0 ;  /* 0xffffff602c0574a4 */ /* 0x000fe2000f8e0206 */
[----:B------:R-:W-:-:S05]  /*7c70*/  LOP3.LUT R5, R6, 0x80, RZ, 0xfc, !PT ;  /* 0x0000008006057812 */ /* 0x000fca00078efcff */
[----:B------:R-:W-:-:S05]  /*7c80*/  VIADD R2, R5, UR5 ;  /* 0x0000000505027c36 */ /* 0x000fca0008000000 */
[----:B------:R-:W-:Y:S01]  /*7c90*/  ISETP.GE.AND P0, PT, R2, UR39, PT ;  /* 0x0000002702007c0c */ /* 0x000fe2000bf06270 */
[----:B------:R-:W-:Y:S01]  /*7ca0*/  ULEA UR42, UR48, UR42, 0x18 ;  /* 0x0000002a302a7291 */ /* 0x000fe2000f8ec03f */
[----:B------:R-:W-:-:S05]  /*7cb0*/  LOP3.LUT R7, R7, 0x640, R4, 0xf8, !PT ;  /* 0x0000064007077812 */ /* 0x000fca00078ef804 */
[----:B------:R-:W-:Y:S01]  /*7cc0*/  VIADD R4, R7, UR42 ;  /* 0x0000002a07047c36 */ /* 0x000fe20008000000 */
[----:B------:R-:W-:Y:S04]  /*7cd0*/  STL [R1+0x18], R7 ;  /* 0x0000180701007387 */ /* 0x000fe80000100800 */
[----:B------:R0:W-:Y:S04]  /*7ce0*/  STL [R1+0x28], R4 ;  /* 0x0000280401007387 */ /* 0x0001e80000100800 */
[----:B------:R1:W-:Y:S01]  /*7cf0*/  STL [R1+0x24], R2 ;  /* 0x0000240201007387 */ /* 0x0003e20000100800 */
[----:B0-----:R-:W-:-:S05]  /*7d00*/  VIADD R4, R6, UR5 ;  /* 0x0000000506047c36 */ /* 0x001fca0008000000 */
[----:B------:R1:W-:Y:S04]  /*7d10*/  STL [R1+0x20], R4 ;  /* 0x0000200401007387 */ /* 0x0003e80000100800 */
[----:B------:R1:W-:Y:S01]  /*7d20*/  STL [R1+0x1c], R0 ;  /* 0x00001c0001007387 */ /* 0x0003e20000100800 */
[----:B------:R-:W-:Y:S01]  /*7d30*/  IMAD.MOV.U32 R29, RZ, RZ, RZ ;  /* 0x000000ffff1d7224 */ /* 0x000fe200078e00ff */
[----:B------:R-:W-:Y:S02]  /*7d40*/  ULOP3.LUT UR49, UR45, 0x2, URZ, 0xfc, !UPT ;  /* 0x000000022d317892 */ /* 0x000fe4000f8efc3f */
[----:B------:R-:W-:Y:S01]  /*7d50*/  ULOP3.LUT UR50, UR45, 0x1, URZ, 0xfc, !UPT ;  /* 0x000000012d327892 */ /* 0x000fe2000f8efc3f */
[----:B------:R-:W-:Y:S01]  /*7d60*/  ULDC UR51, c[0x0][0xc] ;  /* 0x0000030000337ab9 */ /* 0x000fe20000000800 */
[----:B------:R-:W-:Y:S01]  /*7d70*/  UMOV UR36, URZ ;  /* 0x0000003f00247c82 */ /* 0x000fe20008000000 */
[----:B------:R-:W-:-:S02]  /*7d80*/  UIMAD UR43, UR43, UR7, URZ ;  /* 0x000000072b2b72a4 */ /* 0x000fc4000f8e023f */
[----:B------:R-:W-:Y:S01]  /*7d90*/  UIADD3 UR44, UR44, -0x2, URZ ;  /* 0xfffffffe2c2c7890 */ /* 0x000fe2000fffe03f */
[----:B--2---:R-:W-:-:S04]  /*7da0*/  LOP3.LUT R8, R8, 0xffffff7f, RZ, 0xc0, !PT ;  /* 0xffffff7f08087812 */ /* 0x004fc800078ec0ff */
        /* <DEDUP_REMOVED lines=12> */
[----:B------:R-:W-:Y:S02]  /*7e70*/  ISETP.LT.U32.AND P2, PT, R5, 0xa0, !P0 ;  /* 0x000000a00500780c */ /* 0x000fe40004741070 */
        /* <DEDUP_REMOVED lines=10> */
[----:B------:R-:W-:-:S04]  /*7f20*/  @P1 LOP3.LUT R8, R8, 0x20, RZ, 0xfc, !PT ;  /* 0x0000002008081812 */ /* 0x000fc800078efcff */
[----:B------:R-:W-:Y:S02]  /*7f30*/  LOP3.LUT R8, R8, 0xffffffef, RZ, 0xc0, !PT ;  /* 0xffffffef08087812 */ /* 0x000fe400078ec0ff */
[----:B------:R-:W-:Y:S02]  /*7f40*/  ISETP.GE.AND P0, PT, R0, 0x81, PT ;  /* 0x000000810000780c */ /* 0x000fe40003f06270 */
[----:B------:R-:W-:Y:S02]  /*7f50*/  @P2 LOP3.LUT R8, R8, 0x10, RZ, 0xfc, !PT ;  /* 0x0000001008082812 */ /* 0x000fe400078efcff */
[----:B------:R-:W-:Y:S02]  /*7f60*/  ISETP.GE.AND P1, PT, R3, UR9, PT ;  /* 0x0000000903007c0c */ /* 0x000fe4000bf26270 */
[----:B------:R-:W-:-:S04]  /*7f70*/  LOP3.LUT R8, R8, 0xfffffffe, RZ, 0xc0, !PT ;  /* 0xfffffffe08087812 */ /* 0x000fc800078ec0ff */
[----:B------:R-:W-:-:S04]  /*7f80*/  LOP3.LUT R8, R8, 0xffffdfff, RZ, 0xc0, !PT ;  /* 0xffffdfff08087812 */ /* 0x000fc800078ec0ff */
[----:B------:R-:W-:Y:S02]  /*7f90*/  @P0 LOP3.LUT R8, R8, 0x2000, RZ, 0xfc, !PT ;  /* 0x0000200008080812 */ /* 0x000fe400078efcff */
[----:B------:R-:W-:Y:S02]  /*7fa0*/  ISETP.GE.AND P0, PT, R3, UR8, PT ;  /* 0x0000000803007c0c */ /* 0x000fe4000bf06270 */
[----:B------:R-:W-:-:S04]  /*7fb0*/  @P1 LOP3.LUT R8, R8, 0x1, RZ, 0xfc, !PT ;  /* 0x0000000108081812 */ /* 0x000fc800078efcff */
[----:B------:R-:W-:-:S07]  /*7fc0*/  LOP3.LUT R8, R8, 0xfffffeff, RZ, 0xc0, !PT ;  /* 0xfffffeff08087812 */ /* 0x000fce00078ec0ff */
[----:B------:R-:W-:-:S05]  /*7fd0*/  @P0 LOP3.LUT R8, R8, 0x100, RZ, 0xfc, !PT ;  /* 0x0000010008080812 */ /* 0x000fca00078efcff */
[----:B------:R1:W-:Y:S02]  /*7fe0*/  STL [R1+0x4], R8 ;  /* 0x0000040801007387 */ /* 0x0003e40000100800 */
.L_x_13162:
        /* <DEDUP_REMOVED lines=19> */
[----:B01---5:R-:W-:Y:S11]  /*8120*/  @!P0 BRA `(.L_x_13111) ;  /* 0x0000000000188947 */ /* 0x023ff60003800000 */
[----:B------:R-:W-:Y:S02]  /*8130*/  ULDC.64 UR4, c[0x0][0xa28] ;  /* 0x00028a0000047ab9 */ /* 0x000fe40000000a00 */
[----:B------:R-:W-:-:S06]  /*8140*/  UIMAD.WIDE UR4, UR47, 0x4, UR4 ;  /* 0x000000042f0478a5 */ /* 0x000fcc000f8e0204 */
[----:B-1----:R-:W-:Y:S02]  /*8150*/  IMAD.U32 R2, RZ, RZ, UR4 ;  /* 0x00000004ff027e24 */ /* 0x002fe4000f8e00ff */
[----:B------:R-:W-:-:S05]  /*8160*/  IMAD.U32 R3, RZ, RZ, UR5 ;  /* 0x00000005ff037e24 */ /* 0x000fca000f8e00ff */
[----:B------:R-:W2:Y:S02]  /*8170*/  LDG.E R2, desc[UR40][R2.64] ;  /* 0x0000002802027981 */ /* 0x000ea4000c1e1900 */
[----:B--2---:R-:W-:-:S15]  /*8180*/  R2UR UR37, R2 ;  /* 0x00000000022572ca */ /* 0x004fde00000e0000 */
.L_x_13111:
[----:B------:R-:W-:-:S13]  /*8190*/  PLOP3.LUT P0, PT, PT, PT, UP0, 0x80, 0x0 ;  /* 0x000000000000781c */ /* 0x000fda0003f0f008 */
[----:B------:R-:W-:Y:S05]  /*81a0*/  @!P0 BRA `(.L_x_13112) ;  /* 0x0000000000408947 */ /* 0x000fea0003800000 */
[----:B-1----:R-:W-:Y:S01]  /*81b0*/  MOV R2, 0x0 ;  /* 0x0000000000027802 */ /* 0x002fe20000000f00 */
        /* <DEDUP_REMOVED lines=15> */
.L_x_13112:
[----:B------:R-:W2:Y:S01]  /*82b0*/  LDL.LU R19, [R1+0x4] ;  /* 0x0000040001137983 */ /* 0x000ea20000300800 */
[----:B------:R-:W-:-:S06]  /*82c0*/  UIADD3 UR4, UR42, 0x6000, URZ ;  /* 0x000060002a047890 */ /* 0x000fcc000fffe03f */
[----:B------:R-:W-:-:S05]  /*82d0*/  IMAD.U32 R16, RZ, RZ, UR4 ;  /* 0x00000004ff107e24 */ /* 0x000fca000f8e00ff */
[----:B------:R-:W-:Y:S02]  /*82e0*/  LOP3.LUT P0, RZ, R16, 0x1bf, RZ, 0xc0, !PT ;  /* 0x000001bf10ff7812 */ /* 0x000fe4000780c0ff */
[----:B--2---:R-:W-:-:S11]  /*82f0*/  LOP3.LUT R19, R19, 0xfffffffd, RZ, 0xc0, !PT ;  /* 0xfffffffd13137812 */ /* 0x004fd600078ec0ff */
[----:B------:R-:W-:-:S05]  /*8300*/  @P0 LOP3.LUT R19, R19, 0x2, RZ, 0xfc, !PT ;  /* 0x0000000213130812 */ /* 0x000fca00078efcff */
[----:B------:R0:W-:Y:S01]  /*8310*/  STL [R1+0x4], R19 ;  /* 0x0000041301007387 */ /* 0x0001e20000100800 */
[----:B------:R-:W-:Y:S05]  /*8320*/  @!P0 BRA `(.L_x_13113) ;  /* 0x0000000000408947 */ /* 0x000fea0003800000 */
[----:B-1----:R-:W-:Y:S01]  /*8330*/  MOV R2, 0x0 ;  /* 0x0000000000027802 */ /* 0x002fe20000000f00 */
[----:B------:R-:W-:Y:S01]  /*8340*/  ULDC.64 UR6, c[0x4][0x1b0] ;  /* 0x01006c0000067ab9 */ /* 0x000fe20000000a00 */
[----:B------:R-:W-:Y:S01]  /*8350*/  ULDC.64 UR8, c[0x4][0x1b8] ;  /* 0x01006e0000087ab9 */ /* 0x000fe20000000a00 */
[----:B------:R-:W-:Y:S01]  /*8360*/  ULDC.64 UR4, c[0x4][0x10] ;  /* 0x0100040000047ab9 */ /* 0x000fe20000000a00 */
[----:B------:R-:W-:Y:S01]  /*8370*/  IMAD.U32 R4, RZ, RZ, UR6 ;  /* 0x00000006ff047e24 */ /* 0x000fe2000f8e00ff */
[----:B------:R-:W-:Y:S01]  /*8380*/  MOV R8, 0x70 ;  /* 0x0000007000087802 */ /* 0x000fe20000000f00 */
[----:B------:R-:W1:Y:S01]  /*8390*/  LDC.64 R2, c[0x4][R2] ;  /* 0x0100000002027b82 */ /* 0x000e620000000a00 */
        /* <DEDUP_REMOVED lines=9> */
.L_x_13113:
[----:B------:R-:W-:-:S04]  /*8430*/  IMAD.U32 R28, RZ, RZ, UR42 ;  /* 0x0000002aff1c7e24 */ /* 0x000fc8000f8e00ff */
[----:B------:R-:W-:-:S05]  /*8440*/  VIADD R17, R28, 0x1000 ;  /* 0x000010001c117836 */ /* 0x000fca0000000000 */
[----:B------:R-:W-:-:S13]  /*8450*/  LOP3.LUT P0, RZ, R17, 0x9f, RZ, 0xc0, !PT ;  /* 0x0000009f11ff7812 */ /* 0x000fda000780c0ff */
[----:B------:R-:W-:Y:S05]  /*8460*/  @!P0 BRA `(.L_x_13114) ;  /* 0x0000000000408947 */ /* 0x000fea0003800000 */
[----:B-1----:R-:W-:Y:S01]  /*8470*/  MOV R2, 0x0 ;  /* 0x0000000000027802 */ /* 0x002fe20000000f00 */
        /* <DEDUP_REMOVED lines=15> */
.L_x_13114:
[----:B------:R-:W-:-:S13]  /*8570*/  LOP3.LUT P6, RZ, R16, 0x1bf, RZ, 0xc0, !PT ;  /* 0x000001bf10ff7812 */ /* 0x000fda00078cc0ff */
[----:B------:R-:W-:Y:S05]  /*8580*/  @!P6 BRA `(.L_x_13115) ;  /* 0x000000000040e947 */ /* 0x000fea0003800000 */
[----:B-1----:R-:W-:Y:S01]  /*8590*/  MOV R2, 0x0 ;  /* 0x0000000000027802 */ /* 0x002fe20000000f00 */
[----:B------:R-:W-:Y:S01]  /*85a0*/  ULDC.64 UR6, c[0x4][0x1b0] ;  /* 0x01006c0000067ab9 */ /* 0x000fe20000000a00 */
[----:B------:R-:W-:Y:S01]  /*85b0*/  ULDC.64 UR8, c[0x4][0x1b8] ;  /* 0x01006e0000087ab9 */ /* 0x000fe20000000a00 */
[----:B------:R-:W-:Y:S01]  /*85c0*/  ULDC.64 UR4, c[0x4][0x20] ;  /* 0x0100080000047ab9 */ /* 0x000fe20000000a00 */
[----:B------:R-:W-:Y:S01]  /*85d0*/  MOV R4, UR6 ;  /* 0x0000000600047c02 */ /* 0x000fe20008000f00 */
[----:B------:R-:W-:Y:S01]  /*85e0*/  IMAD.U32 R5, RZ, RZ, UR7 ;  /* 0x00000007ff057e24 */ /* 0x000fe2000f8e00ff */
        /* <DEDUP_REMOVED lines=10> */
.L_x_13115:
[----:B------:R-:W-:Y:S01]  /*8690*/  ULDC.64 UR4, c[0x0][0x9f8] ;  /* 0x00027e0000047ab9 */ /* 0x000fe20000000a00 */
[----:B------:R-:W-:Y:S01]  /*86a0*/  IMAD.U32 R16, RZ, RZ, UR47 ;  /* 0x0000002fff107e24 */ /* 0x000fe2000f8e00ff */
[----:B------:R-:W-:Y:S01]  /*86b0*/  UISETP.NE.U32.AND UP0, UPT, UR4, URZ, UPT ;  /* 0x0000003f0400728c */ /* 0x000fe2000bf05070 */
[----:B------:R-:W2:Y:S03]  /*86c0*/  LDC R18, c[0x0][0x430] ;  /* 0x00010c00ff127b82 */ /* 0x000ea60000000800 */
[----:B------:R-:W-:-:S06]  /*86d0*/  UISETP.NE.AND.EX UP0, UPT, UR5, URZ, UPT, UP0 ;  /* 0x0000003f0500728c */ /* 0x000fcc000bf05300 */
[----:B------:R-:W-:-:S05]  /*86e0*/  PLOP3.LUT P0, PT, PT, PT, UP0, 0x80, 0x0 ;  /* 0x000000000000781c */ /* 0x000fca0003f0f008 */
[----:B------:R-:W-:Y:S02]  /*86f0*/  @UP0 ULDC.64 UR4, c[0x0][0x9f8] ;  /* 0x00027e0000040ab9 */ /* 0x000fe40000000a00 */
[----:B------:R-:W-:-:S06]  /*8700*/  @UP0 UIMAD.WIDE UR4, UR47, 0x4, UR4 ;  /* 0x000000042f0408a5 */ /* 0x000fcc000f8e0204 */
[----:B-1----:R-:W-:Y:S02]  /*8710*/  IMAD.U32 R2, RZ, RZ, UR4 ;  /* 0x00000004ff027e24 */ /* 0x002fe4000f8e00ff */
[----:B------:R-:W-:-:S05]  /*8720*/  IMAD.U32 R3, RZ, RZ, UR5 ;  /* 0x00000005ff037e24 */ /* 0x000fca000f8e00ff */
[----:B------:R-:W3:Y:S01]  /*8730*/  @P0 LDG.E R16, desc[UR40][R2.64] ;  /* 0x0000002802100981 */ /* 0x000ee2000c1e1900 */
[----:B------:R-:W-:-:S03]  /*8740*/  UMOV UR4, 0xffffffff ;  /* 0xffffffff00047882 */ /* 0x000fc60000000000 */
[----:B---3--:R1:W-:Y:S01]  /*8750*/  STL [R1+0xc], R16 ;  /* 0x00000c1001007387 */ /* 0x0083e20000100800 */
[----:B--2---:R-:W-:Y:S05]  /*8760*/  BRA.DIV UR4, `(.L_x_13116) ;  /* 0x0000003e04247947 */ /* 0x004fea000b800000 */
.L_x_13179:
[----:B------:R-:W2:Y:S04]  /*8770*/  LDL R0, [R1+0x20] ;  /* 0x0000200001007983 */ /* 0x000ea80000100800 */
[----:B------:R-:W3:Y:S01]  /*8780*/  LDL R10, [R1+0x24] ;  /* 0x00002400010a7983 */ /* 0x000ee20000100800 */
[----:B------:R-:W-:Y:S01]  /*8790*/  ISETP.NE.AND P3, PT, R18, 0x1, PT ;  /* 0x000000011200780c */ /* 0x000fe20003f65270 */
[----:B------:R-:W-:Y:S01]  /*87a0*/  IMAD.MOV.U32 R12, RZ, RZ, R19 ;  /* 0x000000ffff0c7224 */ /* 0x000fe200078e0013 */
[----:B------:R-:W-:Y:S01]  /*87b0*/  SHF.R.S32.HI R13, RZ, 0x1f, R16 ;  /* 0x0000001fff0d7819 */ /* 0x000fe20000011410 */
[----:B------:R-:W-:-:S03]  /*87c0*/  IMAD.MOV.U32 R8, RZ, RZ, RZ ;  /* 0x000000ffff087224 */ /* 0x000fc600078e00ff */
[C---:B------:R-:W-:Y:S01]  /*87d0*/  LOP3.LUT P2, RZ, R12.reuse, 0x8, RZ, 0xc0, !PT ;  /* 0x000000080cff7812 */ /* 0x040fe2000784c0ff */
[----:B------:R4:W-:Y:S01]  /*87e0*/  STL [R1+0x14], R13 ;  /* 0x0000140d01007387 */ /* 0x0009e20000100800 */
[----:B------:R-:W-:-:S05]  /*87f0*/  LOP3.LUT R12, R12, 0xfffffffb, RZ, 0xc0, !PT ;  /* 0xfffffffb0c0c7812 */ /* 0x000fca00078ec0ff */
[----:B------:R-:W0:Y:S01]  /*8800*/  @P3 LDC R2, c[0x0][0x434] ;  /* 0x00010d00ff023b82 */ /* 0x000e220000000800 */
[----:B------:R-:W-:-:S07]  /*8810*/  @P3 LOP3.LUT R12, R12, 0x4, RZ, 0xfc, !PT ;  /* 0x000000040c0c3812 */ /* 0x000fce00078efcff */
[----:B------:R-:W1:Y:S01]  /*8820*/  @P3 LDC R3, c[0x0][0x438] ;  /* 0x00010e00ff033b82 */ /* 0x000e620000000800 */
[----:B------:R-:W-:Y:S02]  /*8830*/  LOP3.LUT R12, R12, 0xfffffffd, RZ, 0xc0, !PT ;  /* 0xfffffffd0c0c7812 */ /* 0x000fe400078ec0ff */
[C---:B--2---:R-:W-:Y:S01]  /*8840*/  ISETP.GE.AND P0, PT, R0.reuse, UR39, PT ;  /* 0x0000002700007c0c */ /* 0x044fe2000bf06270 */
[----:B------:R-:W-:-:S04]  /*8850*/  VIADD R9, R0, UR37 ;  /* 0x0000002500097c36 */ /* 0x000fc80008000000 */
[----:B0-----:R-:W-:Y:S01]  /*8860*/  @P3 IMAD.HI.U32 R2, R9, R2, RZ ;  /* 0x0000000209023227 */ /* 0x001fe200078e00ff */
[----:B------:R-:W-:-:S04]  /*8870*/  MOV R0, R9 ;  /* 0x0000000900007202 */ /* 0x000fc80000000f00 */
[----:B-1----:R-:W-:-:S03]  /*8880*/  @P3 SHF.R.U32.HI R0, RZ, R3, R2 ;  /* 0x00000003ff003219 */ /* 0x002fc60000011602 */
        /* <DEDUP_REMOVED lines=8> */
[C---:B-1----:R-:W-:Y:S01]  /*8910*/  @!P0 LEA R4, P1, R2.reuse, R4, 0x2 ;  /* 0x0000000402048211 */ /* 0x042fe200078210ff */
[----:B------:R-:W0:Y:S03]  /*8920*/  @P3 LDC R3, c[0x0][0x434] ;  /* 0x00010d00ff033b82 */ /* 0x000e260000000800 */
[----:B------:R-:W-:-:S05]  /*8930*/  @!P0 LEA.HI.X R5, R2, R5, R7, 0x2, P1 ;  /* 0x0000000502058211 */ /* 0x000fca00008f1407 */
[----:B------:R-:W1:Y:S01]  /*8940*/  @P3 LDC R2, c[0x0][0x438] ;  /* 0x00010e00ff023b82 */ /* 0x000e620000000800 */
[----:B------:R2:W5:Y:S01]  /*8950*/  @!P0 LDG.E R8, desc[UR40][R4.64] ;  /* 0x0000002804088981 */ /* 0x000562000c1e1900 */
[----:B---3--:R-:W-:-:S04]  /*8960*/  VIADD R10, R10, UR37 ;  /* 0x000000250a0a7c36 */ /* 0x008fc80008000000 */
[----:B------:R-:W-:Y:S02]  /*8970*/  IMAD.MOV.U32 R11, RZ, RZ, R10 ;  /* 0x000000ffff0b7224 */ /* 0x000fe400078e000a */
[----:B------:R-:W3:Y:S08]  /*8980*/  @P2 LDC.64 R6, c[0x0][0x428] ;  /* 0x00010a00ff062b82 */ /* 0x000ef00000000a00 */
[----:B--2---:R-:W2:Y:S01]  /*8990*/  @P2 LDC.64 R4, c[0x0][0x418] ;  /* 0x00010600ff042b82 */ /* 0x004ea20000000a00 */
[----:B0-----:R-:W-:-:S05]  /*89a0*/  @P3 IMAD.HI.U32 R3, R10, R3, RZ ;  /* 0x000000030a033227 */ /* 0x001fca00078e00ff */
[----:B-1----:R-:W-:-:S04]  /*89b0*/  @P3 SHF.R.U32.HI R11, RZ, R2, R3 ;  /* 0x00000002ff0b3219 */ /* 0x002fc80000011603 */
[----:B------:R-:W-:Y:S01]  /*89c0*/  @P2 SHF.R.S32.HI R3, RZ, 0x1f, R11 ;  /* 0x0000001fff032819 */ /* 0x000fe2000001140b */
[----:B---3--:R-:W-:-:S04]  /*89d0*/  @P2 IMAD R2, R13, R6, RZ ;  /* 0x000000060d022224 */ /* 0x008fc800078e02ff */
[----:B------:R-:W-:Y:S02]  /*89e0*/  @P2 IMAD R7, R16, R7, R2 ;  /* 0x0000000710072224 */ /* 0x000fe400078e0202 */
[----:B------:R-:W-:-:S04]  /*89f0*/  @P2 IMAD.MOV.U32 R2, RZ, RZ, R11 ;  /* 0x000000ffff022224 */ /* 0x000fc800078e000b */
[----:B------:R-:W-:Y:S02]  /*8a00*/  @P2 IMAD.WIDE.U32 R2, R16, R6, R2 ;  /* 0x0000000610022225 */ /* 0x000fe400078e0002 */
[----:B------:R-:W0:Y:S02]  /*8a10*/  LDC R16, c[0x0][0xc44] ;  /* 0x00031100ff107b82 */ /* 0x000e240000000800 */
[----:B------:R-:W-:Y:S01]  /*8a20*/  @P2 IMAD.IADD R7, R7, 0x1, R3 ;  /* 0x0000000107072824 */ /* 0x000fe200078e0203 */
[----:B--2---:R-:W-:-:S04]  /*8a30*/  @P2 LEA R6, P0, R2, R4, 0x2 ;  /* 0x0000000402062211 */ /* 0x004fc800078010ff */
[----:B------:R-:W-:Y:S01]  /*8a40*/  @P2 LEA.HI.X R7, R2, R5, R7, 0x2, P0 ;  /* 0x0000000502072211 */ /* 0x000fe200000f1407 */
[----:B------:R-:W-:Y:S02]  /*8a50*/  IMAD.MOV.U32 R5, RZ, RZ, RZ ;  /* 0x000000ffff057224 */ /* 0x000fe400078e00ff */
[----:B------:R-:W-:-:S04]  /*8a60*/  IMAD.MOV R0, RZ, RZ, -R0 ;  /* 0x000000ffff007224 */ /* 0x000fc800078e0a00 */
[----:B------:R1:W5:Y:S01]  /*8a70*/  @P2 LDG.E R5, desc[UR40][R6.64] ;  /* 0x0000002806052981 */ /* 0x000362000c1e1900 */
[----:B------:R-:W-:Y:S02]  /*8a80*/  IMAD.MOV R3, RZ, RZ, -R11 ;  /* 0x000000ffff037224 */ /* 0x000fe400078e0a0b */
[C---:B-1----:R-:W-:Y:S02]  /*8a90*/  IMAD R6, R18.reuse, R0, R9 ;  /* 0x0000000012067224 */ /* 0x042fe400078e0209 */
[----:B------:R-:W-:Y:S02]  /*8aa0*/  IMAD.U32 R0, RZ, RZ, UR49 ;  /* 0x00000031ff007e24 */ /* 0x000fe4000f8e00ff */
[----:B------:R-:W-:Y:S02]  /*8ab0*/  IMAD R9, R18, R3, R10 ;  /* 0x0000000312097224 */ /* 0x000fe400078e020a */
[----:B------:R-:W-:Y:S01]  /*8ac0*/  IMAD R3, RZ, RZ, -UR47 ;  /* 0x8000002fff037e24 */ /* 0x000fe2000f8e02ff */
[----:B------:R-:W-:-:S03]  /*8ad0*/  ISETP.NE.AND P0, PT, R0, 0x3, PT ;  /* 0x000000030000780c */ /* 0x000fc60003f05270 */
[----:B0-----:R-:W-:-:S05]  /*8ae0*/  IMAD R16, R16, R3, UR46 ;  /* 0x0000002e10107e24 */ /* 0x001fca000f8e0203 */
[----:B------:R-:W-:-:S05]  /*8af0*/  SHF.R.S32.HI R2, RZ, 0x1f, R16 ;  /* 0x0000001fff027819 */ /* 0x000fca0000011410 */
[----:B------:R-:W-:Y:S01]  /*8b00*/  @P0 LOP3.LUT R12, R12, 0x2, RZ, 0xfc, !PT ;  /* 0x000000020c0c0812 */ /* 0x000fe200078efcff */
[----:B------:R4:W-:Y:S04]  /*8b10*/  STL [R1+0x10], R2 ;  /* 0x0000100201007387 */ /* 0x0009e80000100800 */
[----:B------:R4:W-:Y:S01]  /*8b20*/  STL [R1+0x4], R12 ;  /* 0x0000040c01007387 */ /* 0x0009e20000100800 */
[----:B------:R-:W-:Y:S05]  /*8b30*/  @!P0 BRA `(.L_x_13117) ;  /* 0x0000000000048947 */ /* 0x000fea0003800000 */
[----:B------:R-:W-:Y:S01]  /*8b40*/  BPT.TRAP 0x1 ;  /* 0x000000040000795c */ /* 0x000fe20000300000 */
.L_x_13117:
[----:B------:R-:W2:Y:S01]  /*8b50*/  LDL R0, [R1+0x8] ;  /* 0x0000080001007983 */ /* 0x000ea20000100800 */
[----:B------:R-:W-:Y:S01]  /*8b60*/  LEA R4, R29, UR42, 0x3 ;  /* 0x0000002a1d047c11 */ /* 0x000fe2000f8e18ff */
[----:B------:R-:W-:Y:S01]  /*8b70*/  BSSY B0, `(.L_x_13118) ;  /* 0x0000005000007945 */ /* 0x000fe20003800000 */
[----:B------:R-:W-:Y:S02]  /*8b80*/  SHF.R.S32.HI R25, RZ, 0x1f, R6 ;  /* 0x0000001fff197819 */ /* 0x000fe40000011406 */
[----:B--2---:R-:W-:-:S04]  /*8b90*/  SHF.L.U32 R27, R0, 0x1f, RZ ;  /* 0x0000001f001b7819 */ /* 0x004fc800000006ff */
[----:B------:R-:W0:Y:S02]  /*8ba0*/  SYNCS.PHASECHK.TRANS64.TRYWAIT P0, [R4+URZ+0x13280], R27 ;  /* 0x0132801b040075a7 */ /* 0x000e24000800017f */
[----:B0-----:R-:W-:Y:S05]  /*8bb0*/  @!P0 BRA `(.L_x_13119) ;  /* 0x00000038003c8947 */ /* 0x001fea0003800000 */
.L_x_13180:
[----:B------:R-:W-:Y:S05]  /*8bc0*/  BSYNC B0 ;  /* 0x0000000000007941 */ /* 0x000fea0003800000 */
.L_x_13118:
[----:B------:R-:W2:Y:S01]  /*8bd0*/  LDL R7, [R1+0x10] ;  /* 0x0000100001077983 */ /* 0x000ea20000100800 */
[----:B------:R-:W-:-:S03]  /*8be0*/  ULDC.64 UR4, c[0x0][0x328] ;  /* 0x0000ca0000047ab9 */ /* 0x000fc60000000a00 */
[----:B----4-:R-:W3:Y:S01]  /*8bf0*/  LDL R12, [R1+0x18] ;  /* 0x00001800010c7983 */ /* 0x010ee20000100800 */
[----:B------:R-:W-:Y:S01]  /*8c00*/  IMAD R0, R25, UR4, RZ ;  /* 0x0000000419007c24 */ /* 0x000fe2000f8e02ff */
[----:B-----5:R-:W-:Y:S01]  /*8c10*/  SHF.R.S32.HI R26, RZ, 0x1f, R8 ;  /* 0x0000001fff1a7819 */ /* 0x020fe20000011408 */
[C---:B------:R-:W-:Y:S01]  /*8c20*/  IMAD.WIDE.U32 R2, R6.reuse, UR4, RZ ;  /* 0x0000000406027c25 */ /* 0x040fe2000f8e00ff */
[----:B------:R-:W-:Y:S01]  /*8c30*/  ULDC.64 UR6, c[0x0][0x338] ;  /* 0x0000ce0000067ab9 */ /* 0x000fe20000000a00 */
[----:B------:R-:W-:Y:S01]  /*8c40*/  ULDC.64 UR8, c[0x0][0x330] ;  /* 0x0000cc0000087ab9 */ /* 0x000fe20000000a00 */
[----:B------:R-:W-:Y:S01]  /*8c50*/  SHF.R.S32.HI R21, RZ, 0x1f, R9 ;  /* 0x0000001fff157819 */ /* 0x000fe20000011409 */
[----:B------:R-:W-:Y:S01]  /*8c60*/  IMAD R0, R6, UR5, R0 ;  /* 0x0000000506007c24 */ /* 0x000fe2000f8e0200 */
[----:B------:R-:W-:Y:S01]  /*8c70*/  ULDC.64 UR10, c[0x0][0x318] ;  /* 0x0000c600000a7ab9 */ /* 0x000fe20000000a00 */
[----:B------:R-:W-:Y:S02]  /*8c80*/  SHF.R.S32.HI R24, RZ, 0x1f, R5 ;  /* 0x0000001fff187819 */ /* 0x000fe40000011405 */
[----:B------:R-:W-:-:S02]  /*8c90*/  IMAD.IADD R3, R3, 0x1, R0 ;  /* 0x0000000103037824 */ /* 0x000fc400078e0200 */
[----:B------:R-:W-:Y:S02]  /*8ca0*/  IMAD R0, R26, UR6, RZ ;  /* 0x000000061a007c24 */ /* 0x000fe4000f8e02ff */
[----:B------:R-:W-:-:S04]  /*8cb0*/  IMAD.WIDE.U32 R2, R8, UR6, R2 ;  /* 0x0000000608027c25 */ /* 0x000fc8000f8e0002 */
[----:B------:R-:W-:Y:S02]  /*8cc0*/  IMAD R0, R8, UR7, R0 ;  /* 0x0000000708007c24 */ /* 0x000fe4000f8e0200 */
[----:B------:R-:W-:-:S03]  /*8cd0*/  IMAD R11, R21, UR4, RZ ;  /* 0x00000004150b7c24 */ /* 0x000fc6000f8e02ff */
[----:B------:R-:W-:Y:S01]  /*8ce0*/  IADD3 R3, R3, R0, RZ ;  /* 0x0000000003037210 */ /* 0x000fe20007ffe0ff */
[----:B------:R-:W-:Y:S02]  /*8cf0*/  IMAD R11, R9, UR5, R11 ;  /* 0x00000005090b7c24 */ /* 0x000fe4000f8e020b */
[----:B------:R-:W-:-:S04]  /*8d00*/  IMAD.WIDE.U32 R2, R16, UR8, R2 ;  /* 0x0000000810027c25 */ /* 0x000fc8000f8e0002 */
        /* <DEDUP_REMOVED lines=16> */
[----:B------:R-:W2:Y:S01]  /*8e10*/  LDL R3, [R1+0x4] ;  /* 0x0000040001037983 */ /* 0x000ea20000100800 */
[----:B------:R-:W1:Y:S03]  /*8e20*/  S2R R11, SR_TID.X ;  /* 0x00000000000b7919 */ /* 0x000e660000002100 */
[----:B------:R-:W3:Y:S04]  /*8e30*/  SHFL.IDX PT, R2, R7, RZ, 0x1c1f ;  /* 0x001c1fff07027589 */ /* 0x000ee800000e0000 */
[----:B------:R-:W4:Y:S04]  /*8e40*/  SHFL.IDX PT, R0, R10, RZ, 0x1c1f ;  /* 0x001c1fff0a007589 */ /* 0x000f2800000e0000 */
[----:B------:R-:W-:Y:S01]  /*8e50*/  SHFL.IDX PT, R19, R19, RZ, 0x1c1f ;  /* 0x001c1fff13137589 */ /* 0x000fe200000e0000 */
[----:B-1----:R-:W-:-:S05]  /*8e60*/  IMAD.SHL.U32 R11, R11, 0x10, RZ ;  /* 0x000000100b0b7824 */ /* 0x002fca00078e00ff */
[----:B------:R-:W-:-:S04]  /*8e70*/  LOP3.LUT R11, R11, 0x30, RZ, 0xc0, !PT ;  /* 0x000000300b0b7812 */ /* 0x000fc800078ec0ff */
[----:B---3--:R-:W-:Y:S02]  /*8e80*/  IADD3 R2, P0, R11, R2, RZ ;  /* 0x000000020b027210 */ /* 0x008fe40007f1e0ff */
[C---:B--2---:R-:W-:Y:S02]  /*8e90*/  LOP3.LUT P4, RZ, R3.reuse, 0x1000, RZ, 0xc0, !PT ;  /* 0x0000100003ff7812 */ /* 0x044fe4000788c0ff */
[C---:B------:R-:W-:Y:S02]  /*8ea0*/  LOP3.LUT P3, RZ, R3.reuse, 0x800, RZ, 0xc0, !PT ;  /* 0x0000080003ff7812 */ /* 0x040fe4000786c0ff */
[C---:B------:R-:W-:Y:S02]  /*8eb0*/  LOP3.LUT P2, RZ, R3.reuse, 0x400, RZ, 0xc0, !PT ;  /* 0x0000040003ff7812 */ /* 0x040fe4000784c0ff */
[----:B------:R-:W-:Y:S01]  /*8ec0*/  LOP3.LUT P1, RZ, R3, 0x200, RZ, 0xc0, !PT ;  /* 0x0000020003ff7812 */ /* 0x000fe2000782c0ff */
[----:B----4-:R-:W-:Y:S02]  /*8ed0*/  IMAD.X R3, RZ, RZ, R0, P0 ;  /* 0x000000ffff037224 */ /* 0x010fe400000e0600 */
[----:B------:R-:W-:-:S05]  /*8ee0*/  VIADD R0, R18, UR42 ;  /* 0x0000002a12007c36 */ /* 0x000fca0008000000 */
[----:B------:R1:W-:Y:S04]  /*8ef0*/  LDGSTS.E.BYPASS.LTC128B.128 [R0+0x6000], desc[UR40][R2.64], !P4 ;  /* 0x0600000002007fae */ /* 0x0003e8000e101d68 */
[----:B-1----:R-:W1:Y:S04]  /*8f00*/  SHFL.IDX PT, R2, R7, 0x1, 0x1c1f ;  /* 0x003c1f0007027f89 */ /* 0x002e6800000e0000 */
[----:B------:R-:W2:Y:S01]  /*8f10*/  SHFL.IDX PT, R3, R10, 0x1, 0x1c1f ;  /* 0x003c1f000a037f89 */ /* 0x000ea200000e0000 */
[----:B-1----:R-:W-:-:S05]  /*8f20*/  IADD3 R2, P0, R11, R2, RZ ;  /* 0x000000020b027210 */ /* 0x002fca0007f1e0ff */
[----:B--2---:R-:W-:-:S05]  /*8f30*/  IMAD.X R3, RZ, RZ, R3, P0 ;  /* 0x000000ffff037224 */ /* 0x004fca00000e0603 */
[----:B------:R1:W-:Y:S04]  /*8f40*/  LDGSTS.E.BYPASS.LTC128B.128 [R0+0x6800], desc[UR40][R2.64], !P3 ;  /* 0x0680000002007fae */ /* 0x0003e8000d901d68 */
[----:B-1----:R-:W1:Y:S04]  /*8f50*/  SHFL.IDX PT, R2, R7, 0x2, 0x1c1f ;  /* 0x005c1f0007027f89 */ /* 0x002e6800000e0000 */
[----:B------:R-:W2:Y:S04]  /*8f60*/  SHFL.IDX PT, R3, R10, 0x2, 0x1c1f ;  /* 0x005c1f000a037f89 */ /* 0x000ea800000e0000 */
[----:B------:R-:W-:Y:S01]  /*8f70*/  SHFL.IDX PT, R10, R10, 0x3, 0x1c1f ;  /* 0x007c1f000a0a7f89 */ /* 0x000fe200000e0000 */
[----:B-1----:R-:W-:-:S05]  /*8f80*/  IADD3 R2, P0, R11, R2, RZ ;  /* 0x000000020b027210 */ /* 0x002fca0007f1e0ff */
[----:B--2---:R-:W-:-:S05]  /*8f90*/  IMAD.X R3, RZ, RZ, R3, P0 ;  /* 0x000000ffff037224 */ /* 0x004fca00000e0603 */
[----:B------:R1:W-:Y:S04]  /*8fa0*/  LDGSTS.E.BYPASS.LTC128B.128 [R0+0x7000], desc[UR40][R2.64], !P2 ;  /* 0x0700000002007fae */ /* 0x0003e8000d101d68 */
[----:B-1----:R-:W1:Y:S02]  /*8fb0*/  SHFL.IDX PT, R2, R7, 0x3, 0x1c1f ;  /* 0x007c1f0007027f89 */ /* 0x002e6400000e0000 */
[----:B-1----:R-:W-:-:S05]  /*8fc0*/  IADD3 R2, P0, R11, R2, RZ ;  /* 0x000000020b027210 */ /* 0x002fca0007f1e0ff */
[----:B------:R-:W-:-:S05]  /*8fd0*/  IMAD.X R3, RZ, RZ, R10, P0 ;  /* 0x000000ffff037224 */ /* 0x000fca00000e060a */
[----:B------:R1:W-:Y:S04]  /*8fe0*/  LDGSTS.E.BYPASS.LTC128B.128 [R0+0x7800], desc[UR40][R2.64], !P1 ;  /* 0x0780000002007fae */ /* 0x0003e8000c901d68 */
[----:B-1----:R1:W2:Y:S02]  /*8ff0*/  SHFL.IDX PT, R2, R20, RZ, 0x1c1f ;  /* 0x001c1fff14027589 */ /* 0x0022a400000e0000 */
.L_x_13192:
[----:B------:R-:W3:Y:S01]  /*9000*/  LDL R7, [R1+0x4] ;  /* 0x0000040001077983 */ /* 0x000ee20000100800 */
[----:B------:R-:W4:Y:S02]  /*9010*/  S2R R3, SR_TID.X ;  /* 0x0000000000037919 */ /* 0x000f240000002100 */
[----:B----4-:R-:W-:-:S05]  /*9020*/  IMAD.SHL.U32 R3, R3, 0x10, RZ ;  /* 0x0000001003037824 */ /* 0x010fca00078e00ff */
[----:B------:R-:W-:-:S04]  /*9030*/  LOP3.LUT R3, R3, 0x30, RZ, 0xc0, !PT ;  /* 0x0000003003037812 */ /* 0x000fc800078ec0ff */
[----:B--2---:R-:W-:-:S05]  /*9040*/  IADD3 R2, P0, R3, R2, RZ ;  /* 0x0000000203027210 */ /* 0x004fca0007f1e0ff */
[----:B------:R-:W-:Y:S01]  /*9050*/  IMAD.X R3, RZ, RZ, R19, P0 ;  /* 0x000000ffff037224 */ /* 0x000fe200000e0613 */
[----:B------:R-:W-:Y:S02]  /*9060*/  PLOP3.LUT P0, PT, PT, PT, PT, 0x80, 0x0 ;  /* 0x000000000000781c */ /* 0x000fe40003f0f070 */
[----:B---3--:R-:W-:-:S13]  /*9070*/  LOP3.LUT P1, RZ, R7, 0x4000, RZ, 0xc0, !PT ;  /* 0x0000400007ff7812 */ /* 0x008fda000782c0ff */
[----:B------:R-:W-:Y:S01]  /*9080*/  @!PT LDS RZ, [RZ] ;  /* 0x00000000fffff984 */ /* 0x000fe20000000800 */
[----:B------:R-:W-:Y:S01]  /*9090*/  @!PT LDS RZ, [RZ] ;  /* 0x00000000fffff984 */ /* 0x000fe20000000800 */
[----:B------:R-:W-:Y:S01]  /*90a0*/  @!PT LDS RZ, [RZ] ;  /* 0x00000000fffff984 */ /* 0x000fe20000000800 */
[----:B------:R2:W-:Y:S01]  /*90b0*/  LDGSTS.E.BYPASS.LTC128B.128 [R0+0x8000], desc[UR40][R2.64], !P1 ;  /* 0x0800000002007fae */ /* 0x0005e2000c901d68 */
[----:B------:R-:W-:Y:S01]  /*90c0*/  NOP ;  /* 0x0000000000007918 */ /* 0x000fe20000000000 */
.L_x_13121:
        /* <DEDUP_REMOVED lines=11> */
.L_x_13122:
[----:B------:R2:W-:Y:S01]  /*9180*/  SYNCS.ARRIVE.TRANS64.A1T0 RZ, [R4+URZ+0x13270], RZ ;  /* 0x013270ff04ff79a7 */ /* 0x0005e2000810003f */
[----:B------:R-:W-:Y:S05]  /*9190*/  @!P2 BRA `(.L_x_13123) ;  /* 0x000000000004a947 */ /* 0x000fea0003800000 */
[----:B------:R-:W-:Y:S01]  /*91a0*/  BPT.TRAP 0x1 ;  /* 0x000000040000795c */ /* 0x000fe20000300000 */
.L_x_13123:
[----:B------:R-:W3:Y:S01]  /*91b0*/  SYNCS.PHASECHK.TRANS64.TRYWAIT P0, [R4+URZ+0x13240], R27 ;  /* 0x0132401b040075a7 */ /* 0x000ee2000800017f */
[----:B------:R-:W-:Y:S04]  /*91c0*/  BSSY B0, `(.L_x_13124) ;  /* 0x0000002000007945 */ /* 0x000fe80003800000 */
[----:B---3--:R-:W-:Y:S05]  /*91d0*/  @!P0 BRA `(.L_x_13125) ;  /* 0x00000038005c8947 */ /* 0x008fea0003800000 */
.L_x_13193:
[----:B------:R-:W-:Y:S05]  /*91e0*/  BSYNC B0 ;  /* 0x0000000000007941 */ /* 0x000fea0003800000 */
.L_x_13124:
[----:B------:R-:W4:Y:S01]  /*91f0*/  LDL R10, [R1+0x10] ;  /* 0x00001000010a7983 */ /* 0x000f220000100800 */
[----:B------:R-:W-:Y:S01]  /*9200*/  ULDC.64 UR4, c[0x0][0x300] ;  /* 0x0000c00000047ab9 */ /* 0x000fe20000000a00 */
[----:B------:R-:W-:Y:S02]  /*9210*/  ULDC.64 UR6, c[0x0][0x310] ;  /* 0x0000c40000067ab9 */ /* 0x000fe40000000a00 */
[----:B------:R0:W5:Y:S01]  /*9220*/  LDL R18, [R1+0x1c] ;  /* 0x00001c0001127983 */ /* 0x0001620000100800 */
[----:B------:R-:W-:Y:S02]  /*9230*/  IMAD R7, R25, UR4, RZ ;  /* 0x0000000419077c24 */ /* 0x000fe4000f8e02ff */
[----:B------:R-:W-:-:S04]  /*9240*/  IMAD.WIDE.U32 R2, R6, UR4, RZ ;  /* 0x0000000406027c25 */ /* 0x000fc8000f8e00ff */
[----:B------:R-:W-:Y:S02]  /*9250*/  IMAD R7, R6, UR5, R7 ;  /* 0x0000000506077c24 */ /* 0x000fe4000f8e0207 */
[----:B------:R-:W-:Y:S02]  /*9260*/  IMAD R26, R26, UR6, RZ ;  /* 0x000000061a1a7c24 */ /* 0x000fe4000f8e02ff */
[----:B------:R-:W-:Y:S02]  /*9270*/  IMAD.IADD R3, R3, 0x1, R7 ;  /* 0x0000000103037824 */ /* 0x000fe400078e0207 */
[C---:B------:R-:W-:Y:S02]  /*9280*/  IMAD R26, R8.reuse, UR7, R26 ;  /* 0x00000007081a7c24 */ /* 0x040fe4000f8e021a */
[----:B------:R-:W-:-:S04]  /*9290*/  IMAD.WIDE.U32 R2, R8, UR6, R2 ;  /* 0x0000000608027c25 */ /* 0x000fc8000f8e0002 */
[----:B------:R-:W-:Y:S01]  /*92a0*/  IMAD R8, R21, UR4, RZ ;  /* 0x0000000415087c24 */ /* 0x000fe2000f8e02ff */
[----:B------:R-:W-:Y:S01]  /*92b0*/  MOV R6, R2 ;  /* 0x0000000200067202 */ /* 0x000fe20000000f00 */
        /* <DEDUP_REMOVED lines=19> */
[----:B0-----:R-:W-:Y:S08]  /*93f0*/  BRA.DIV UR4, `(.L_x_13126) ;  /* 0x0000003604e87947 */ /* 0x001ff0000b800000 */
[----:B------:R-:W4:Y:S01]  /*9400*/  LDL R2, [R1+0x4] ;  /* 0x0000040001027983 */ /* 0x000f220000100800 */
[C---:B-----5:R-:W-:Y:S02]  /*9410*/  ISETP.GE.AND P3, PT, R18.reuse, 0x1, PT ;  /* 0x000000011200780c */ /* 0x060fe40003f66270 */
[----:B------:R-:W-:Y:S01]  /*9420*/  ISETP.GE.AND P2, PT, R18, 0x21, PT ;  /* 0x000000211200780c */ /* 0x000fe20003f46270 */
[----:B------:R-:W0:Y:S01]  /*9430*/  S2R R3, SR_TID.X ;  /* 0x0000000000037919 */ /* 0x000e220000002100 */
[----:B------:R-:W-:Y:S04]  /*9440*/  SHFL.IDX PT, R7, R7, RZ, 0x1c1f ;  /* 0x001c1fff07077589 */ /* 0x000fe800000e0000 */
[----:B------:R-:W-:Y:S01]  /*9450*/  SHFL.IDX PT, R14, R8, RZ, 0x1c1f ;  /* 0x001c1fff080e7589 */ /* 0x000fe200000e0000 */
[----:B0-----:R-:W-:-:S03]  /*9460*/  IMAD.SHL.U32 R9, R3, 0x10, RZ ;  /* 0x0000001003097824 */ /* 0x001fc600078e00ff */
[----:B------:R-:W0:Y:S02]  /*9470*/  SHFL.IDX PT, R3, R5, RZ, 0x1c1f ;  /* 0x001c1fff05037589 */ /* 0x000e2400000e0000 */
[----:B------:R-:W-:-:S04]  /*9480*/  LOP3.LUT R9, R9, 0x30, RZ, 0xc0, !PT ;  /* 0x0000003009097812 */ /* 0x000fc800078ec0ff */
[----:B0-----:R-:W-:Y:S02]  /*9490*/  @P3 IADD3 R3, P0, R9, R3, RZ ;  /* 0x0000000309033210 */ /* 0x001fe40007f1e0ff */
[----:B----4-:R-:W-:Y:S02]  /*94a0*/  LOP3.LUT P1, RZ, R2, 0x1, RZ, 0xc0, !PT ;  /* 0x0000000102ff7812 */ /* 0x010fe4000782c0ff */
[----:B------:R-:W0:Y:S02]  /*94b0*/  SHFL.IDX PT, R2, R6, RZ, 0x1c1f ;  /* 0x001c1fff06027589 */ /* 0x000e2400000e0000 */
[----:B0-----:R-:W-:-:S05]  /*94c0*/  @P3 IMAD.X R2, RZ, RZ, R2, P0 ;  /* 0x000000ffff023224 */ /* 0x001fca00000e0602 */
[----:B------:R-:W-:-:S04]  /*94d0*/  @P3 LOP3.LUT R3, R3, R2, RZ, 0x3c, !PT ;  /* 0x0000000203033212 */ /* 0x000fc800078e3cff */
[----:B------:R-:W-:-:S04]  /*94e0*/  @P3 LOP3.LUT R2, R3, R2, RZ, 0x3c, !PT ;  /* 0x0000000203023212 */ /* 0x000fc800078e3cff */
[----:B------:R-:W-:-:S05]  /*94f0*/  @P3 LOP3.LUT R3, R3, R2, RZ, 0x3c, !PT ;  /* 0x0000000203033212 */ /* 0x000fca00078e3cff */
[----:B------:R0:W-:Y:S01]  /*9500*/  @P3 LDGSTS.E.BYPASS.LTC128B.128 [R0+0xe000], desc[UR40][R2.64], !P1 ;  /* 0x0e00000002003fae */ /* 0x0001e2000c901d68 */
[----:B------:R-:W-:-:S03]  /*9510*/  ISETP.GE.AND P3, PT, R18, 0x41, PT ;  /* 0x000000411200780c */ /* 0x000fc60003f66270 */
[----:B0-----:R-:W0:Y:S04]  /*9520*/  SHFL.IDX PT, R3, R5, 0x1, 0x1c1f ;  /* 0x003c1f0005037f89 */ /* 0x001e2800000e0000 */
[----:B------:R-:W4:Y:S01]  /*9530*/  SHFL.IDX PT, R2, R6, 0x1, 0x1c1f ;  /* 0x003c1f0006027f89 */ /* 0x000f2200000e0000 */
[----:B0-----:R-:W-:-:S05]  /*9540*/  @P2 IADD3 R3, P0, R9, R3, RZ ;  /* 0x0000000309032210 */ /* 0x001fca0007f1e0ff */
[----:B----4-:R-:W-:-:S05]  /*9550*/  @P2 IMAD.X R2, RZ, RZ, R2, P0 ;  /* 0x000000ffff022224 */ /* 0x010fca00000e0602 */
[----:B------:R-:W-:-:S04]  /*9560*/  @P2 LOP3.LUT R3, R3, R2, RZ, 0x3c, !PT ;  /* 0x0000000203032212 */ /* 0x000fc800078e3cff */
[----:B------:R-:W-:-:S04]  /*9570*/  @P2 LOP3.LUT R2, R3, R2, RZ, 0x3c, !PT ;  /* 0x0000000203022212 */ /* 0x000fc800078e3cff */
[----:B------:R-:W-:-:S05]  /*9580*/  @P2 LOP3.LUT R3, R3, R2, RZ, 0x3c, !PT ;  /* 0x0000000203032212 */ /* 0x000fca00078e3cff */
[----:B------:R0:W-:Y:S01]  /*9590*/  @P2 LDGSTS.E.BYPASS.LTC128B.128 [R0+0xe800], desc[UR40][R2.64], !P1 ;  /* 0x0e80000002002fae */ /* 0x0001e2000c901d68 */
[----:B------:R-:W-:-:S03]  /*95a0*/  ISETP.GE.AND P2, PT, R18, 0x61, PT ;  /* 0x000000611200780c */ /* 0x000fc60003f46270 */
[----:B0-----:R-:W0:Y:S04]  /*95b0*/  SHFL.IDX PT, R3, R5, 0x2, 0x1c1f ;  /* 0x005c1f0005037f89 */ /* 0x001e2800000e0000 */
[----:B------:R-:W4:Y:S04]  /*95c0*/  SHFL.IDX PT, R2, R6, 0x2, 0x1c1f ;  /* 0x005c1f0006027f89 */ /* 0x000f2800000e0000 */
[----:B------:R-:W1:Y:S04]  /*95d0*/  SHFL.IDX PT, R5, R5, 0x3, 0x1c1f ;  /* 0x007c1f0005057f89 */ /* 0x000e6800000e0000 */
[----:B------:R-:W2:Y:S01]  /*95e0*/  SHFL.IDX PT, R6, R6, 0x3, 0x1c1f ;  /* 0x007c1f0006067f89 */ /* 0x000ea200000e0000 */
[----:B0-----:R-:W-:-:S05]  /*95f0*/  @P3 IADD3 R3, P0, R9, R3, RZ ;  /* 0x0000000309033210 */ /* 0x001fca0007f1e0ff */
[----:B----4-:R-:W-:Y:S01]  /*9600*/  @P3 IMAD.X R2, RZ, RZ, R2, P0 ;  /* 0x000000ffff023224 */ /* 0x010fe200000e0602 */
[----:B-1----:R-:W-:-:S04]  /*9610*/  @P2 IADD3 R9, P0, R9, R5, RZ ;  /* 0x0000000509092210 */ /* 0x002fc80007f1e0ff */
[----:B------:R-:W-:Y:S01]  /*9620*/  @P3 LOP3.LUT R3, R3, R2, RZ, 0x3c, !PT ;  /* 0x0000000203033212 */ /* 0x000fe200078e3cff */
[----:B--2---:R-:W-:-:S03]  /*9630*/  @P2 IMAD.X R10, RZ, RZ, R6, P0 ;  /* 0x000000ffff0a2224 */ /* 0x004fc600000e0606 */
[----:B------:R-:W-:-:S04]  /*9640*/  @P3 LOP3.LUT R2, R3, R2, RZ, 0x3c, !PT ;  /* 0x0000000203023212 */ /* 0x000fc800078e3cff */
[----:B------:R-:W-:-:S05]  /*9650*/  @P3 LOP3.LUT R3, R3, R2, RZ, 0x3c, !PT ;  /* 0x0000000203033212 */ /* 0x000fca00078e3cff */
[----:B------:R0:W-:Y:S02]  /*9660*/  @P3 LDGSTS.E.BYPASS.LTC128B.128 [R0+0xf000], desc[UR40][R2.64], !P1 ;  /* 0x0f00000002003fae */ /* 0x0001e4000c901d68 */
[----:B0-----:R-:W-:Y:S02]  /*9670*/  @P2 IMAD.MOV.U32 R2, RZ, RZ, R9 ;  /* 0x000000ffff022224 */ /* 0x001fe400078e0009 */
[----:B------:R-:W-:-:S05]  /*9680*/  @P2 IMAD.MOV.U32 R3, RZ, RZ, R10 ;  /* 0x000000ffff032224 */ /* 0x000fca00078e000a */
[----:B------:R0:W-:Y:S02]  /*9690*/  @P2 LDGSTS.E.BYPASS.LTC128B.128 [R0+0xf800], desc[UR40][R2.64], !P1 ;  /* 0x0f80000002002fae */ /* 0x0001e4000c901d68 */
.L_x_13205:
[----:B------:R-:W-:Y:S01]  /*96a0*/  ISETP.GE.AND P0, PT, R18, 0x81, PT ;  /* 0x000000811200780c */ /* 0x000fe20003f06270 */
[----:B------:R-:W-:-:S12]  /*96b0*/  BSSY B0, `(.L_x_13127) ;  /* 0x000000d000007945 */ /* 0x000fd80003800000 */
[----:B------:R-:W-:Y:S05]  /*96c0*/  @!P0 BRA `(.L_x_13128) ;  /* 0x00000000002c8947 */ /* 0x000fea0003800000 */
[----:B0-----:R-:W2:Y:S01]  /*96d0*/  LDL R3, [R1+0x4] ;  /* 0x0000040001037983 */ /* 0x001ea20000100800 */
[----:B------:R-:W0:Y:S02]  /*96e0*/  S2R R2, SR_TID.X ;  /* 0x0000000000027919 */ /* 0x000e240000002100 */
[----:B0-----:R-:W-:-:S05]  /*96f0*/  IMAD.SHL.U32 R2, R2, 0x10, RZ ;  /* 0x0000001002027824 */ /* 0x001fca00078e00ff */
[----:B------:R-:W-:-:S04]  /*9700*/  LOP3.LUT R2, R2, 0x30, RZ, 0xc0, !PT ;  /* 0x0000003002027812 */ /* 0x000fc800078ec0ff */
[----:B------:R-:W-:Y:S02]  /*9710*/  IADD3 R2, P0, R2, R14, RZ ;  /* 0x0000000e02027210 */ /* 0x000fe40007f1e0ff */
[----:B--2---:R-:W-:-:S03]  /*9720*/  LOP3.LUT P1, RZ, R3, 0x1, RZ, 0xc0, !PT ;  /* 0x0000000103ff7812 */ /* 0x004fc6000782c0ff */
[----:B------:R-:W-:-:S10]  /*9730*/  IMAD.X R3, RZ, RZ, R7, P0 ;  /* 0x000000ffff037224 */ /* 0x000fd400000e0607 */
[----:B------:R-:W-:Y:S01]  /*9740*/  @!PT LDS RZ, [RZ] ;  /* 0x00000000fffff984 */ /* 0x000fe20000000800 */
[----:B------:R-:W-:Y:S01]  /*9750*/  @!PT LDS RZ, [RZ] ;  /* 0x00000000fffff984 */ /* 0x000fe20000000800 */
[----:B------:R-:W-:Y:S01]  /*9760*/  @!PT LDS RZ, [RZ] ;  /* 0x00000000fffff984 */ /* 0x000fe20000000800 */
[----:B------:R1:W-:Y:S02]  /*9770*/  LDGSTS.E.BYPASS.LTC128B.128 [R0+0x10000], desc[UR40][R2.64], !P1 ;  /* 0x1000000002007fae */ /* 0x0003e4000c901d68 */
.L_x_13128:
[----:B------:R-:W-:Y:S05]  /*9780*/  BSYNC B0 ;  /* 0x0000000000007941 */ /* 0x000fea0003800000 */
.L_x_13127:
[----:B------:R-:W-:Y:S01]  /*9790*/  NOP ;  /* 0x0000000000007918 */ /* 0x000fe20000000000 */
[----:B------:R-:W-:-:S13]  /*97a0*/  PLOP3.LUT P0, PT, PT, PT, PT, 0x80, 0x0 ;  /* 0x000000000000781c */ /* 0x000fda0003f0f070 */
.L_x_13129:
[----:B------:R-:W-:Y:S02]  /*97b0*/  PLOP3.LUT P1, PT, P1, P0, PT, 0xa2, 0x0 ;  /* 0x000000000000781c */ /* 0x000fe40000f21472 */
[----:B------:R-:W-:-:S08]  /*97c0*/  @P0 R2UR P1, UR4, R4 ;  /* 0x00000000040402ca */ /* 0x000fd00000020000 */
[----:B------:R-:W-:-:S05]  /*97d0*/  @P0 PLOP3.LUT P0, PT, P1, PT, PT, 0x80, 0x0 ;  /* 0x000000000000081c */ /* 0x000fca0000f0f070 */
[----:B------:R-:W-:Y:S01]  /*97e0*/  @!P1 SYNCS.ARRIVE.TRANS64.RED.A0T1 RZ, [UR4+0x13230], RZ ;  /* 0x013230ffffff99a7 */ /* 0x000fe20008200404 */
[----:B------:R-:W-:Y:S07]  /*97f0*/  @!P1 ARRIVES.LDGSTSBAR.64.TRANSCNT [UR4+0x13230] ;  /* 0x01323000ff0099b0 */ /* 0x000fee0008000a84 */
[----:B------:R-:W-:Y:S05]  /*9800*/  @P0 BRA.U.ANY `(.L_x_13129) ;  /* 0xfffffffd00e80947 */ /* 0x000fea000393ffff */
[----:B------:R-:W-:Y:S01]  /*9810*/  NOP ;  /* 0x0000000000007918 */ /* 0x000fe20000000000 */
[----:B01----:R-:W-:-:S05]  /*9820*/  IMAD.U32 R0, RZ, RZ, UR49 ;  /* 0x00000031ff007e24 */ /* 0x003fca000f8e00ff */
[----:B------:R-:W-:-:S13]  /*9830*/  ISETP.NE.AND P2, PT, R0, 0x3, PT ;  /* 0x000000030000780c */ /* 0x000fda0003f45270 */
[----:B------:R-:W-:Y:S05]  /*9840*/  @!P2 BRA `(.L_x_13130) ;  /* 0x000000000004a947 */ /* 0x000fea0003800000 */
[----:B------:R-:W-:Y:S01]  /*9850*/  BPT.TRAP 0x1 ;  /* 0x000000040000795c */ /* 0x000fe20000300000 */
.L_x_13130:
        /* <DEDUP_REMOVED lines=11> */
[----:B0--3--:R-:W-:Y:S01]  /*9910*/  IMAD.U32 R4, RZ, RZ, UR6 ;  /* 0x00000006ff047e24 */ /* 0x009fe2000f8e00ff */
        /* <DEDUP_REMOVED lines=11> */
.L_x_13131:
[----:B------:R-:W2:Y:S01]  /*99d0*/  LDL R2, [R1+0x4] ;  /* 0x0000040001027983 */ /* 0x000ea20000100800 */
[----:B------:R-:W1:Y:S03]  /*99e0*/  LDC R9, c[0x0][0x448] ;  /* 0x00011200ff097b82 */ /* 0x000e660000000800 */
[----:B------:R-:W4:Y:S01]  /*99f0*/  LDL R19, [R1+0x10] ;  /* 0x0000100001137983 */ /* 0x000f220000100800 */
[----:B------:R-:W-:-:S03]  /*9a00*/  IMAD R0, RZ, RZ, -UR46 ;  /* 0x8000002eff007e24 */ /* 0x000fc6000f8e02ff */
[----:B------:R0:W5:Y:S01]  /*9a10*/  LDL R10, [R1+0x28] ;  /* 0x00002800010a7983 */ /* 0x0001620000100800 */
[----:B------:R-:W3:Y:S01]  /*9a20*/  LDC R5, c[0x0][0xc38] ;  /* 0x00030e00ff057b82 */ /* 0x000ee20000000800 */
[----:B------:R-:W0:Y:S01]  /*9a30*/  S2R R18, SR_TID.X ;  /* 0x0000000000127919 */ /* 0x000e220000002100 */
[C---:B------:R-:W-:Y:S01]  /*9a40*/  R2UR UR7, R16.reuse ;  /* 0x00000000100772ca */ /* 0x040fe200000e0000 */
[----:B------:R-:W-:Y:S01]  /*9a50*/  ULDC.64 UR8, c[0x0][0x2d8] ;  /* 0x0000b60000087ab9 */ /* 0x000fe20000000a00 */
[----:B------:R-:W-:Y:S01]  /*9a60*/  R2UR UR4, R16 ;  /* 0x00000000100472ca */ /* 0x000fe200000e0000 */
[----:B------:R-:W-:Y:S01]  /*9a70*/  ULDC.64 UR10, c[0x0][0x280] ;  /* 0x0000a000000a7ab9 */ /* 0x000fe20000000a00 */
[----:B-1----:R-:W-:Y:S01]  /*9a80*/  ISETP.NE.AND P0, PT, R9, 0x1, PT ;  /* 0x000000010900780c */ /* 0x002fe20003f05270 */
[----:B---3--:R-:W-:-:S12]  /*9a90*/  IMAD R0, R5, R0, UR38 ;  /* 0x0000002605007e24 */ /* 0x008fd8000f8e0200 */
[----:B------:R-:W1:Y:S01]  /*9aa0*/  @P0 LDC R3, c[0x0][0x450] ;  /* 0x00011400ff030b82 */ /* 0x000e620000000800 */
[----:B0-----:R-:W-:Y:S01]  /*9ab0*/  SHF.R.U32.HI R20, RZ, 0x2, R18 ;  /* 0x00000002ff147819 */ /* 0x001fe20000011612 */
[----:B------:R-:W-:-:S03]  /*9ac0*/  IMAD.SHL.U32 R18, R18, 0x20, RZ ;  /* 0x0000002012127824 */ /* 0x000fc600078e00ff */
[----:B------:R-:W-:-:S04]  /*9ad0*/  LOP3.LUT R20, R20, 0x1f, RZ, 0xc0, !PT ;  /* 0x0000001f14147812 */ /* 0x000fc800078ec0ff */
[----:B------:R-:W-:Y:S01]  /*9ae0*/  LOP3.LUT R18, R20, 0x60, R18, 0xf8, !PT ;  /* 0x0000006014127812 */ /* 0x000fe200078ef812 */
[----:B------:R-:W-:-:S04]  /*9af0*/  UIMAD.WIDE.U32 UR4, UR4, UR8, URZ ;  /* 0x00000008040472a5 */ /* 0x000fc8000f8e003f */
[----:B------:R-:W-:Y:S01]  /*9b00*/  IMAD R7, R0, 0xc0, R18 ;  /* 0x000000c000077824 */ /* 0x000fe200078e0212 */
[----:B--2---:R-:W-:Y:S02]  /*9b10*/  LOP3.LUT P5, RZ, R2, 0x100, RZ, 0xc0, !PT ;  /* 0x0000010002ff7812 */ /* 0x004fe400078ac0ff */
[----:B------:R-:W0:Y:S01]  /*9b20*/  @P0 LDC R2, c[0x0][0x44c] ;  /* 0x00011300ff020b82 */ /* 0x000e220000000800 */
[----:B----4-:R-:W-:-:S13]  /*9b30*/  R2UR UR6, R19 ;  /* 0x00000000130672ca */ /* 0x010fda00000e0000 */
[----:B------:R-:W-:-:S04]  /*9b40*/  UIMAD UR6, UR6, UR8, URZ ;  /* 0x00000008060672a4 */ /* 0x000fc8000f8e023f */
[----:B------:R-:W-:Y:S02]  /*9b50*/  UIMAD UR7, UR7, UR9, UR6 ;  /* 0x00000009070772a4 */ /* 0x000fe4000f8e0206 */
[----:B------:R-:W-:Y:S01]  /*9b60*/  USHF.R.S32.HI UR6, URZ, 0x1f, UR47 ;  /* 0x0000001f3f067899 */ /* 0x000fe2000801142f */
[----:B------:R-:W-:Y:S01]  /*9b70*/  ULDC.64 UR8, c[0x0][0x2e0] ;  /* 0x0000b80000087ab9 */ /* 0x000fe20000000a00 */
[----:B0-----:R-:W-:Y:S02]  /*9b80*/  @P0 IMAD.HI.U32 R4, R7, R2, RZ ;  /* 0x0000000207040227 */ /* 0x001fe400078e00ff */
[----:B------:R-:W-:Y:S02]  /*9b90*/  UIMAD UR6, UR6, UR8, URZ ;  /* 0x00000008060672a4 */ /* 0x000fe4000f8e023f */
[----:B------:R-:W-:Y:S01]  /*9ba0*/  UIADD3 UR5, UR5, UR7, URZ ;  /* 0x0000000705057290 */ /* 0x000fe2000fffe03f */
[----:B------:R-:W-:Y:S01]  /*9bb0*/  IMAD.MOV.U32 R2, RZ, RZ, R7 ;  /* 0x000000ffff027224 */ /* 0x000fe200078e0007 */
[----:B-1----:R-:W-:Y:S01]  /*9bc0*/  @P0 SHF.R.U32.HI R2, RZ, R3, R4 ;  /* 0x00000003ff020219 */ /* 0x002fe20000011604 */
[----:B------:R-:W-:-:S02]  /*9bd0*/  UIMAD UR6, UR47, UR9, UR6 ;  /* 0x000000092f0672a4 */ /* 0x000fc4000f8e0206 */
[----:B------:R-:W-:Y:S01]  /*9be0*/  UIMAD.WIDE.U32 UR4, UR47, UR8, UR4 ;  /* 0x000000082f0472a5 */ /* 0x000fe2000f8e0004 */
[--C-:B------:R-:W-:Y:S01]  /*9bf0*/  SHF.R.S32.HI R3, RZ, 0x1f, R2.reuse ;  /* 0x0000001fff037819 */ /* 0x100fe20000011402 */
[----:B------:R-:W-:Y:S01]  /*9c00*/  IMAD.MOV R4, RZ, RZ, -R2 ;  /* 0x000000ffff047224 */ /* 0x000fe200078e0a02 */
[----:B------:R-:W-:Y:S01]  /*9c10*/  ULDC.64 UR8, c[0x0][0x2c8] ;  /* 0x0000b20000087ab9 */ /* 0x000fe20000000a00 */
[----:B------:R-:W-:-:S03]  /*9c20*/  UIADD3 UR5, UR5, UR6, URZ ;  /* 0x0000000605057290 */ /* 0x000fc6000fffe03f */
[----:B------:R-:W-:Y:S02]  /*9c30*/  ULDC.64 UR6, c[0x0][0x2d0] ;  /* 0x0000b40000067ab9 */ /* 0x000fe40000000a00 */
[----:B------:R-:W-:Y:S02]  /*9c40*/  IMAD R3, R3, UR6, RZ ;  /* 0x0000000603037c24 */ /* 0x000fe4000f8e02ff */
[----:B------:R-:W-:Y:S02]  /*9c50*/  IMAD.U32 R6, RZ, RZ, UR6 ;  /* 0x00000006ff067e24 */ /* 0x000fe4000f8e00ff */
[C---:B------:R-:W-:Y:S02]  /*9c60*/  IMAD R5, R2.reuse, UR7, R3 ;  /* 0x0000000702057c24 */ /* 0x040fe4000f8e0203 */
[----:B------:R-:W-:-:S04]  /*9c70*/  IMAD.WIDE.U32 R2, R2, R6, UR4 ;  /* 0x0000000402027e25 */ /* 0x000fc8000f8e0006 */
[----:B------:R-:W-:Y:S02]  /*9c80*/  IMAD R4, R9, R4, R7 ;  /* 0x0000000409047224 */ /* 0x000fe400078e0207 */
[----:B------:R-:W-:-:S03]  /*9c90*/  IMAD.IADD R3, R3, 0x1, R5 ;  /* 0x0000000103037824 */ /* 0x000fc600078e0205 */
        /* <DEDUP_REMOVED lines=8> */
[----:B------:R-:W-:Y:S01]  /*9d20*/  IADD3 R7, R7, 0x80, RZ ;  /* 0x0000008007077810 */ /* 0x000fe20007ffe0ff */
[----:B------:R-:W2:Y:S04]  /*9d30*/  S2R R19, SR_TID.X ;  /* 0x0000000000137919 */ /* 0x000ea80000002100 */
        /* <DEDUP_REMOVED lines=21> */
[----:B------:R-:W-:Y:S06]  /*9e90*/  BRA.DIV UR4, `(.L_x_13132) ;  /* 0x0000003204e87947 */ /* 0x000fec000b800000 */
[----:B------:R-:W0:Y:S01]  /*9ea0*/  SHFL.IDX PT, R3, R4, RZ, 0x1c1f ;  /* 0x001c1fff04037589 */ /* 0x000e2200000e0000 */
[----:B------:R-:W-:-:S03]  /*9eb0*/  IMAD R0, R0, 0xc0, R19 ;  /* 0x000000c000007824 */ /* 0x000fc600078e0213 */
[----:B------:R-:W1:Y:S01]  /*9ec0*/  SHFL.IDX PT, R2, R5, RZ, 0x1c1f ;  /* 0x001c1fff05027589 */ /* 0x000e6200000e0000 */
[C---:B------:R-:W-:Y:S01]  /*9ed0*/  VIADD R8, R0.reuse, 0x20 ;  /* 0x0000002000087836 */ /* 0x040fe20000000000 */
[----:B------:R-:W-:Y:S02]  /*9ee0*/  ISETP.GE.AND P1, PT, R0, UR43, PT ;  /* 0x0000002b00007c0c */ /* 0x000fe4000bf26270 */
[----:B------:R-:W-:Y:S11]  /*9ef0*/  SHFL.IDX PT, R14, R4, 0x3, 0x1c1f ;  /* 0x007c1f00040e7f89 */ /* 0x000ff600000e0000 */
[----:B0-----:R-:W-:-:S05]  /*9f00*/  @!P1 IADD3 R3, P0, R18, R3, RZ ;  /* 0x0000000312039210 */ /* 0x001fca0007f1e0ff */
[----:B-1----:R-:W-:-:S05]  /*9f10*/  @!P1 IMAD.X R2, RZ, RZ, R2, P0 ;  /* 0x000000ffff029224 */ /* 0x002fca00000e0602 */
[----:B------:R-:W-:-:S04]  /*9f20*/  @!P1 LOP3.LUT R3, R3, R2, RZ, 0x3c, !PT ;  /* 0x0000000203039212 */ /* 0x000fc800078e3cff */
[----:B------:R-:W-:-:S04]  /*9f30*/  @!P1 LOP3.LUT R2, R3, R2, RZ, 0x3c, !PT ;  /* 0x0000000203029212 */ /* 0x000fc800078e3cff */
[----:B------:R-:W-:-:S05]  /*9f40*/  @!P1 LOP3.LUT R3, R3, R2, RZ, 0x3c, !PT ;  /* 0x0000000203039212 */ /* 0x000fca00078e3cff */
[----:B-----5:R0:W-:Y:S01]  /*9f50*/  @!P1 LDGSTS.E.BYPASS.LTC128B.128 [R10+0xb000], desc[UR40][R2.64], !P5 ;  /* 0x0b000000020a9fae */ /* 0x0201e2000e901d68 */
[----:B------:R-:W-:Y:S01]  /*9f60*/  ISETP.GE.AND P1, PT, R8, UR43, PT ;  /* 0x0000002b08007c0c */ /* 0x000fe2000bf26270 */
[----:B------:R-:W-:Y:S02]  /*9f70*/  VIADD R8, R0, 0x40 ;  /* 0x0000004000087836 */ /* 0x000fe40000000000 */
[----:B0-----:R-:W0:Y:S04]  /*9f80*/  SHFL.IDX PT, R3, R4, 0x1, 0x1c1f ;  /* 0x003c1f0004037f89 */ /* 0x001e2800000e0000 */
[----:B------:R-:W1:Y:S06]  /*9f90*/  SHFL.IDX PT, R2, R5, 0x1, 0x1c1f ;  /* 0x003c1f0005027f89 */ /* 0x000e6c00000e0000 */
[----:B0-----:R-:W-:-:S05]  /*9fa0*/  @!P1 IADD3 R3, P0, R18, R3, RZ ;  /* 0x0000000312039210 */ /* 0x001fca0007f1e0ff */
[----:B-1----:R-:W-:-:S05]  /*9fb0*/  @!P1 IMAD.X R2, RZ, RZ, R2, P0 ;  /* 0x000000ffff029224 */ /* 0x002fca00000e0602 */
[----:B------:R-:W-:-:S04]  /*9fc0*/  @!P1 LOP3.LUT R3, R3, R2, RZ, 0x3c, !PT ;  /* 0x0000000203039212 */ /* 0x000fc800078e3cff */
[----:B------:R-:W-:-:S04]  /*9fd0*/  @!P1 LOP3.LUT R2, R3, R2, RZ, 0x3c, !PT ;  /* 0x0000000203029212 */ /* 0x000fc800078e3cff */
[----:B------:R-:W-:-:S05]  /*9fe0*/  @!P1 LOP3.LUT R3, R3, R2, RZ, 0x3c, !PT ;  /* 0x0000000203039212 */ /* 0x000fca00078e3cff */
[----:B------:R0:W-:Y:S01]  /*9ff0*/  @!P1 LDGSTS.E.BYPASS.LTC128B.128 [R10+0xb800], desc[UR40][R2.64], !P5 ;  /* 0x0b800000020a9fae */ /* 0x0001e2000e901d68 */
[----:B------:R-:W-:Y:S01]  /*a000*/  ISETP.GE.AND P1, PT, R8, UR43, PT ;  /* 0x0000002b08007c0c */ /* 0x000fe2000bf26270 */
[----:B------:R-:W-:Y:S02]  /*a010*/  VIADD R8, R0, 0x60 ;  /* 0x0000006000087836 */ /* 0x000fe40000000000 */
        /* <DEDUP_REMOVED lines=8> */
[----:B------:R0:W-:Y:S01]  /*a0a0*/  @!P1 LDGSTS.E.BYPASS.LTC128B.128 [R10+0xc000], desc[UR40][R2.64], !P5 ;  /* 0x0c000000020a9fae */ /* 0x0001e2000e901d68 */
[----:B------:R-:W-:Y:S01]  /*a0b0*/  ISETP.GE.AND P1, PT, R8, UR43, PT ;  /* 0x0000002b08007c0c */ /* 0x000fe2000bf26270 */
[----:B------:R-:W-:-:S12]  /*a0c0*/  VIADD R8, R0, 0x80 ;  /* 0x0000008000087836 */ /* 0x000fd80000000000 */
[----:B0-----:R-:W-:Y:S02]  /*a0d0*/  @!P1 IADD3 R2, P0, R18, R14, RZ ;  /* 0x0000000e12029210 */ /* 0x001fe40007f1e0ff */
[----:B------:R-:W0:Y:S03]  /*a0e0*/  SHFL.IDX PT, R14, R6, RZ, 0x1c1f ;  /* 0x001c1fff060e7589 */ /* 0x000e2600000e0000 */
[----:B--2---:R-:W-:-:S05]  /*a0f0*/  @!P1 IMAD.X R3, RZ, RZ, R5, P0 ;  /* 0x000000ffff039224 */ /* 0x004fca00000e0605 */
[----:B------:R1:W-:Y:S01]  /*a100*/  @!P1 LDGSTS.E.BYPASS.LTC128B.128 [R10+0xc800], desc[UR40][R2.64], !P5 ;  /* 0x0c800000020a9fae */ /* 0x0003e2000e901d68 */
[----:B------:R-:W-:-:S03]  /*a110*/  ISETP.GE.AND P1, PT, R8, UR43, PT ;  /* 0x0000002b08007c0c */ /* 0x000fc6000bf26270 */
[----:B-1----:R-:W1:Y:S10]  /*a120*/  SHFL.IDX PT, R2, R7, RZ, 0x1c1f ;  /* 0x001c1fff07027589 */ /* 0x002e7400000e0000 */
[----:B0-----:R-:W-:Y:S01]  /*a130*/  @!P1 IADD3 R14, P0, R18, R14, RZ ;  /* 0x0000000e120e9210 */ /* 0x001fe20007f1e0ff */
[----:B------:R-:W0:Y:S04]  /*a140*/  SHFL.IDX PT, R7, R7, 0x1, 0x1c1f ;  /* 0x003c1f0007077f89 */ /* 0x000e2800000e0000 */
[----:B-1----:R-:W-:Y:S01]  /*a150*/  @!P1 IMAD.X R3, RZ, RZ, R2, P0 ;  /* 0x000000ffff039224 */ /* 0x002fe200000e0602 */
[----:B------:R-:W-:-:S02]  /*a160*/  @!P1 MOV R2, R14 ;  /* 0x0000000e00029202 */ /* 0x000fc40000000f00 */
[----:B------:R1:W2:Y:S04]  /*a170*/  SHFL.IDX PT, R14, R6, 0x1, 0x1c1f ;  /* 0x003c1f00060e7f89 */ /* 0x0002a800000e0000 */
[----:B0-----:R1:W-:Y:S02]  /*a180*/  @!P1 LDGSTS.E.BYPASS.LTC128B.128 [R10+0xd000], desc[UR40][R2.64], !P5 ;  /* 0x0d000000020a9fae */ /* 0x0013e4000e901d68 */
.L_x_13218:
[----:B------:R-:W-:-:S05]  /*a190*/  VIADD R0, R0, 0xa0 ;  /* 0x000000a000007836 */ /* 0x000fca0000000000 */
[----:B------:R-:W-:-:S13]  /*a1a0*/  ISETP.GE.AND P0, PT, R0, UR43, PT ;  /* 0x0000002b00007c0c */ /* 0x000fda000bf06270 */
[----:B-12---:R-:W-:-:S05]  /*a1b0*/  @!P0 IADD3 R2, P1, R18, R14, RZ ;  /* 0x0000000e12028210 */ /* 0x006fca0007f3e0ff */
[----:B------:R-:W-:-:S05]  /*a1c0*/  @!P0 IMAD.X R3, RZ, RZ, R7, P1 ;  /* 0x000000ffff038224 */ /* 0x000fca00008e0607 */
        /* <DEDUP_REMOVED lines=14> */
.L_x_13219:
[----:B------:R-:W-:-:S05]  /*a2b0*/  IMAD.U32 R0, RZ, RZ, UR39 ;  /* 0x00000027ff007e24 */ /* 0x000fca000f8e00ff */
[----:B------:R-:W-:-:S13]  /*a2c0*/  ISETP.GE.AND P0, PT, R0, 0xa1, PT ;  /* 0x000000a10000780c */ /* 0x000fda0003f06270 */
[----:B------:R-:W-:Y:S05]  /*a2d0*/  @!P0 BRA `(.L_x_13134) ;  /* 0x0000001400588947 */ /* 0x000fea0003800000 */
[----:B------:R-:W-:Y:S01]  /*a2e0*/  IMAD.U32 R0, RZ, RZ, UR44 ;  /* 0x0000002cff007e24 */ /* 0x000fe2000f8e00ff */
[----:B------:R1:W5:Y:S01]  /*a2f0*/  LDL.LU R21, [R1+0x8] ;  /* 0x0000080001157983 */ /* 0x0003620000300800 */
[----:B------:R-:W-:-:S03]  /*a300*/  IMAD.MOV.U32 R20, RZ, RZ, R29 ;  /* 0x000000ffff147224 */ /* 0x000fc600078e001d */
[----:B------:R1:W-:Y:S04]  /*a310*/  STL [R1], R0 ;  /* 0x0000000001007387 */ /* 0x0003e80000100800 */
.L_x_13154:
[----:B0-----:R-:W2:Y:S01]  /*a320*/  LDL R8, [R1+0x14] ;  /* 0x0000140001087983 */ /* 0x001ea20000100800 */
[----:B-1-3--:R-:W1:Y:S03]  /*a330*/  LDC R0, c[0x0][0x430] ;  /* 0x00010c00ff007b82 */ /* 0x00ae660000000800 */
[----:B------:R-:W3:Y:S01]  /*a340*/  LDL R7, [R1+0xc] ;  /* 0x00000c0001077983 */ /* 0x000ee20000100800 */
[----:B------:R-:W0:Y:S01]  /*a350*/  S2R R6, SR_TID.X ;  /* 0x0000000000067919 */ /* 0x000e220000002100 */
[----:B------:R-:W4:Y:S01]  /*a360*/  S2R R9, SR_TID.X ;  /* 0x0000000000097919 */ /* 0x000f220000002100 */
[----:B------:R-:W-:Y:S01]  /*a370*/  IMAD.MOV.U32 R2, RZ, RZ, 0xa0 ;  /* 0x000000a0ff027424 */ /* 0x000fe200078e00ff */
[----:B------:R-:W-:Y:S01]  /*a380*/  ULDC.64 UR4, c[0x0][0x428] ;  /* 0x00010a0000047ab9 */ /* 0x000fe20000000a00 */
[----:B------:R-:W-:Y:S01]  /*a390*/  ULDC.64 UR6, c[0x0][0x418] ;  /* 0x0001060000067ab9 */ /* 0x000fe20000000a00 */
[----:B------:R-:W2:Y:S01]  /*a3a0*/  LDL.LU R13, [R1] ;  /* 0x00000000010d7983 */ /* 0x000ea20000300800 */
[----:B-1----:R-:W-:-:S13]  /*a3b0*/  ISETP.NE.AND P0, PT, R0, 0x1, PT ;  /* 0x000000010000780c */ /* 0x002fda0003f05270 */
[----:B------:R-:W1:Y:S01]  /*a3c0*/  @P0 LDC R5, c[0x0][0x434] ;  /* 0x00010d00ff050b82 */ /* 0x000e620000000800 */
[----:B0-----:R-:W-:Y:S01]  /*a3d0*/  SHF.R.U32.HI R3, RZ, 0x2, R6 ;  /* 0x00000002ff037819 */ /* 0x001fe20000011606 */
[----:B------:R-:W-:-:S06]  /*a3e0*/  IMAD.SHL.U32 R10, R6, 0x20, RZ ;  /* 0x00000020060a7824 */ /* 0x000fcc00078e00ff */
[----:B------:R-:W0:Y:S01]  /*a3f0*/  @P0 LDC R0, c[0x0][0x438] ;  /* 0x00010e00ff000b82 */ /* 0x000e220000000800 */
[----:B------:R-:W-:Y:S02]  /*a400*/  LOP3.LUT R3, R3, 0x1f, RZ, 0xc0, !PT ;  /* 0x0000001f03037812 */ /* 0x000fe400078ec0ff */
[----:B----4-:R-:W-:-:S05]  /*a410*/  SHF.R.U32.HI R6, RZ, 0x2, R9 ;  /* 0x00000002ff067819 */ /* 0x010fca0000011609 */
[----:B------:R-:W4:Y:S01]  /*a420*/  @P0 LDC R4, c[0x0][0x434] ;  /* 0x00010d00ff040b82 */ /* 0x000f220000000800 */
[----:B------:R-:W-:Y:S01]  /*a430*/  LOP3.LUT R10, R3, 0x60, R10, 0xf8, !PT ;  /* 0x00000060030a7812 */ /* 0x000fe200078ef80a */
[----:B------:R-:W-:Y:S01]  /*a440*/  IMAD.SHL.U32 R12, R9, 0x20, RZ ;  /* 0x00000020090c7824 */ /* 0x000fe200078e00ff */
[----:B------:R-:W-:-:S05]  /*a450*/  LOP3.LUT R6, R6, 0x1f, RZ, 0xc0, !PT ;  /* 0x0000001f06067812 */ /* 0x000fca00078ec0ff */
[----:B------:R-:W4:Y:S01]  /*a460*/  @P0 LDC R3, c[0x0][0x438] ;  /* 0x00010e00ff030b82 */ /* 0x000f220000000800 */
[----:B------:R-:W-:-:S04]  /*a470*/  LOP3.LUT R12, R6, 0x60, R12, 0xf8, !PT ;  /* 0x00000060060c7812 */ /* 0x000fc800078ef80c */
[----:B------:R-:W-:Y:S01]  /*a480*/  LOP3.LUT R12, R12, 0x80, RZ, 0xfc, !PT ;  /* 0x000000800c0c7812 */ /* 0x000fe200078efcff */
[----:B--2---:R-:W-:-:S04]  /*a490*/  IMAD R2, R13, R2, UR37 ;  /* 0x000000250d027e24 */ /* 0x004fc8000f8e0202 */
[----:B------:R-:W-:-:S04]  /*a4a0*/  IMAD.IADD R10, R10, 0x1, R2 ;  /* 0x000000010a0a7824 */ /* 0x000fc800078e0202 */
[----:B-1----:R-:W-:-:S04]  /*a4b0*/  @P0 IMAD.HI.U32 R5, R10, R5, RZ ;  /* 0x000000050a050227 */ /* 0x002fc800078e00ff */
[----:B------:R-:W-:Y:S01]  /*a4c0*/  IMAD.MOV.U32 R11, RZ, RZ, R10 ;  /* 0x000000ffff0b7224 */ /* 0x000fe200078e000a */
[----:B0-----:R-:W-:Y:S01]  /*a4d0*/  @P0 SHF.R.U32.HI R11, RZ, R0, R5 ;  /* 0x00000000ff0b0219 */ /* 0x001fe20000011605 */
[----:B------:R-:W-:-:S04]  /*a4e0*/  IMAD.IADD R0, R12, 0x1, R2 ;  /* 0x000000010c007824 */ /* 0x000fc800078e0202 */
[----:B----4-:R-:W-:Y:S01]  /*a4f0*/  @P0 IMAD.HI.U32 R4, R0, R4, RZ ;  /* 0x0000000400040227 */ /* 0x010fe200078e00ff */
[----:B------:R-:W-:-:S03]  /*a500*/  MOV R2, R11 ;  /* 0x0000000b00027202 */ /* 0x000fc60000000f00 */
[----:B------:R-:W-:Y:S01]  /*a510*/  IMAD.MOV.U32 R6, RZ, RZ, R0 ;  /* 0x000000ffff067224 */ /* 0x000fe200078e0000 */
[----:B------:R-:W-:Y:S01]  /*a520*/  @P0 SHF.R.U32.HI R6, RZ, R3, R4 ;  /* 0x00000003ff060219 */ /* 0x000fe20000011604 */
[----:B------:R-:W-:Y:S01]  /*a530*/  IMAD R4, R8, UR4, RZ ;  /* 0x0000000408047c24 */ /* 0x000fe2000f8e02ff */
[----:B------:R-:W-:-:S03]  /*a540*/  SHF.R.S32.HI R3, RZ, 0x1f, R11 ;  /* 0x0000001fff037819 */ /* 0x000fc6000001140b */
[C---:B---3--:R-:W-:Y:S02]  /*a550*/  IMAD R4, R7.reuse, UR5, R4 ;  /* 0x0000000507047c24 */ /* 0x048fe4000f8e0204 */
[----:B------:R-:W-:-:S04]  /*a560*/  IMAD.WIDE.U32 R2, R7, UR4, R2 ;  /* 0x0000000407027c25 */ /* 0x000fc8000f8e0002 */
[----:B------:R-:W-:Y:S01]  /*a570*/  IMAD.IADD R3, R4, 0x1, R3 ;  /* 0x0000000104037824 */ /* 0x000fe200078e0203 */
[----:B------:R-:W-:-:S04]  /*a580*/  LEA R8, P0, R2, UR6, 0x2 ;  /* 0x0000000602087c11 */ /* 0x000fc8000f8010ff */
[----:B------:R-:W-:Y:S02]  /*a590*/  LEA.HI.X R9, R2, UR7, R3, 0x2, P0 ;  /* 0x0000000702097c11 */ /* 0x000fe400080f1403 */
[----:B------:R-:W-:-:S13]  /*a5a0*/  ISETP.GT.U32.AND P0, PT, R12, 0x9f, PT ;  /* 0x0000009f0c00780c */ /* 0x000fda0003f04070 */
[--C-:B------:R-:W-:Y:S01]  /*a5b0*/  @!P0 SHF.R.S32.HI R3, RZ, 0x1f, R6.reuse ;  /* 0x0000001fff038819 */ /* 0x100fe20000011406 */
[----:B------:R-:W-:-:S04]  /*a5c0*/  @!P0 IMAD.MOV.U32 R2, RZ, RZ, R6 ;  /* 0x000000ffff028224 */ /* 0x000fc800078e0006 */
[----:B------:R-:W-:Y:S01]  /*a5d0*/  @!P0 IMAD.WIDE.U32 R2, R7, UR4, R2 ;  /* 0x0000000407028c25 */ /* 0x000fe2000f8e0002 */
[----:B------:R-:W-:-:S03]  /*a5e0*/  ULDC UR4, c[0x0][0x430] ;  /* 0x00010c0000047ab9 */ /* 0x000fc60000000800 */
[----:B------:R-:W-:Y:S01]  /*a5f0*/  @!P0 IMAD.IADD R3, R4, 0x1, R3 ;  /* 0x0000000104038824 */ /* 0x000fe200078e0203 */
[----:B------:R-:W-:Y:S01]  /*a600*/  @!P0 LEA R4, P1, R2, UR6, 0x2 ;  /* 0x0000000602048c11 */ /* 0x000fe2000f8210ff */
[----:B------:R-:W-:-:S03]  /*a610*/  IMAD.MOV.U32 R7, RZ, RZ, RZ ;  /* 0x000000ffff077224 */ /* 0x000fc600078e00ff */
[----:B------:R-:W-:-:S05]  /*a620*/  @!P0 LEA.HI.X R5, R2, UR7, R3, 0x2, P1 ;  /* 0x0000000702058c11 */ /* 0x000fca00088f1403 */
[----:B-----5:R-:W5:Y:S04]  /*a630*/  @!P0 LDG.E R7, desc[UR40][R4.64] ;  /* 0x0000002804078981 */ /* 0x020f68000c1e1900 */
[----:B------:R0:W2:Y:S01]  /*a640*/  LDG.E R4, desc[UR40][R8.64] ;  /* 0x0000002808047981 */ /* 0x0000a2000c1e1900 */
[----:B------:R-:W-:-:S05]  /*a650*/  VIADD R29, R20, 0x1 ;  /* 0x00000001141d7836 */ /* 0x000fca0000000000 */
[----:B------:R-:W-:Y:S01]  /*a660*/  ISETP.NE.AND P0, PT, R29, 0x2, PT ;  /* 0x000000021d00780c */ /* 0x000fe20003f05270 */
[----:B0-----:R-:W-:-:S03]  /*a670*/  IMAD.MOV R8, RZ, RZ, -R6 ;  /* 0x000000ffff087224 */ /* 0x001fc600078e0a06 */
[----:B------:R-:W-:Y:S01]  /*a680*/  SEL R2, RZ, 0x1, P0 ;  /* 0x00000001ff027807 */ /* 0x000fe20000000000 */
[----:B------:R-:W-:Y:S02]  /*a690*/  IMAD R8, R8, UR4, R0 ;  /* 0x0000000408087c24 */ /* 0x000fe4000f8e0200 */
[----:B------:R-:W-:Y:S01]  /*a6a0*/  IMAD.MOV.U32 R0, RZ, RZ, R13 ;  /* 0x000000ffff007224 */ /* 0x000fe200078e000d */
[----:B------:R-:W-:Y:S01]  /*a6b0*/  LOP3.LUT R2, R21, R2, RZ, 0x3c, !PT ;  /* 0x0000000215027212 */ /* 0x000fe200078e3cff */
[----:B------:R-:W-:Y:S02]  /*a6c0*/  VIADD R13, R13, 0xffffffff ;  /* 0xffffffff0d0d7836 */ /* 0x000fe40000000000 */
[----:B------:R-:W-:-:S03]  /*a6d0*/  IMAD.U32 R12, RZ, RZ, UR49 ;  /* 0x00000031ff0c7e24 */ /* 0x000fc6000f8e00ff */
[----:B------:R0:W-:Y:S04]  /*a6e0*/  STL [R1], R13 ;  /* 0x0000000d01007387 */ /* 0x0001e80000100800 */
[----:B------:R0:W-:Y:S01]  /*a6f0*/  STL [R1+0x8], R2 ;  /* 0x0000080201007387 */ /* 0x0001e20000100800 */
[----:B------:R-:W-:Y:S01]  /*a700*/  ISETP.NE.AND P2, PT, R12, 0x3, PT ;  /* 0x000000030c00780c */ /* 0x000fe20003f45270 */
[----:B------:R-:W-:Y:S01]  /*a710*/  IMAD.MOV R5, RZ, RZ, -R11 ;  /* 0x000000ffff057224 */ /* 0x000fe200078e0a0b */
[----:B------:R-:W-:-:S03]  /*a720*/  SEL R29, R29, RZ, P0 ;  /* 0x000000ff1d1d7207 */ /* 0x000fc60000000000 */
[----:B------:R-:W-:Y:S01]  /*a730*/  IMAD R5, R5, UR4, R10 ;  /* 0x0000000405057c24 */ /* 0x000fe2000f8e020a */
[----:B------:R-:W-:Y:S02]  /*a740*/  ISETP.GT.AND P1, PT, R0, RZ, PT ;  /* 0x000000ff0000720c */ /* 0x000fe40003f24270 */
[----:B--2---:R-:W-:-:S05]  /*a750*/  SHF.R.S32.HI R27, RZ, 0x1f, R4 ;  /* 0x0000001fff1b7819 */ /* 0x004fca0000011404 */
[----:B0-----:R-:W-:Y:S06]  /*a760*/  @!P2 BRA `(.L_x_13135) ;  /* 0x000000000004a947 */ /* 0x001fec0003800000 */
[----:B------:R-:W-:Y:S01]  /*a770*/  BPT.TRAP 0x1 ;  /* 0x000000040000795c */ /* 0x000fe20000300000 */
.L_x_13135:
[----:B------:R-:W-:Y:S01]  /*a780*/  LEA R0, R29, UR42, 0x3 ;  /* 0x0000002a1d007c11 */ /* 0x000fe2000f8e18ff */
[----:B------:R-:W-:Y:S01]  /*a790*/  BSSY B0, `(.L_x_13136) ;  /* 0x0000005000007945 */ /* 0x000fe20003800000 */
[----:B------:R-:W-:Y:S02]  /*a7a0*/  SHF.L.U32 R28, R2, 0x1f, RZ ;  /* 0x0000001f021c7819 */ /* 0x000fe400000006ff */
[----:B------:R-:W-:Y:S02]  /*a7b0*/  SHF.R.S32.HI R26, RZ, 0x1f, R5 ;  /* 0x0000001fff1a7819 */ /* 0x000fe40000011405 */
[----:B------:R-:W0:Y:S02]  /*a7c0*/  SYNCS.PHASECHK.TRANS64.TRYWAIT P0, [R0+URZ+0x13280], R28 ;  /* 0x0132801c000075a7 */ /* 0x000e24000800017f */
[----:B0-----:R-:W-:Y:S05]  /*a7d0*/  @!P0 BRA `(.L_x_13137) ;  /* 0x00000030007c8947 */ /* 0x001fea0003800000 */
.L_x_13220:
[----:B------:R-:W-:Y:S05]  /*a7e0*/  BSYNC B0 ;  /* 0x0000000000007941 */ /* 0x000fea0003800000 */
.L_x_13136:
[----:B------:R-:W2:Y:S01]  /*a7f0*/  LDL R2, [R1+0x4] ;  /* 0x0000040001027983 */ /* 0x000ea20000100800 */
[----:B------:R-:W-:Y:S01]  /*a800*/  ULDC.64 UR4, c[0x0][0x328] ;  /* 0x0000ca0000047ab9 */ /* 0x000fe20000000a00 */
[----:B------:R-:W-:Y:S02]  /*a810*/  ULDC.64 UR6, c[0x0][0x338] ;  /* 0x0000ce0000067ab9 */ /* 0x000fe40000000a00 */
[----:B------:R-:W3:Y:S04]  /*a820*/  LDL R9, [R1+0x10] ;  /* 0x0000100001097983 */ /* 0x000ee80000100800 */
[----:B------:R-:W4:Y:S01]  /*a830*/  LDL R11, [R1+0x18] ;  /* 0x00001800010b7983 */ /* 0x000f220000100800 */
[----:B------:R-:W-:Y:S01]  /*a840*/  IMAD R6, R26, UR4, RZ ;  /* 0x000000041a067c24 */ /* 0x000fe2000f8e02ff */
[----:B------:R-:W-:Y:S01]  /*a850*/  ULDC.64 UR8, c[0x0][0x330] ;  /* 0x0000cc0000087ab9 */ /* 0x000fe20000000a00 */
[----:B------:R-:W-:-:S02]  /*a860*/  ULDC.64 UR10, c[0x0][0x318] ;  /* 0x0000c600000a7ab9 */ /* 0x000fc40000000a00 */
[C---:B------:R-:W-:Y:S01]  /*a870*/  IMAD R6, R5.reuse, UR5, R6 ;  /* 0x0000000505067c24 */ /* 0x040fe2000f8e0206 */
[----:B------:R-:W-:Y:S02]  /*a880*/  SHF.R.S32.HI R24, RZ, 0x1f, R8 ;  /* 0x0000001fff187819 */ /* 0x000fe40000011408 */
[----:B-----5:R-:W-:Y:S02]  /*a890*/  SHF.R.S32.HI R25, RZ, 0x1f, R7 ;  /* 0x0000001fff197819 */ /* 0x020fe40000011407 */
[----:B--2---:R-:W-:Y:S01]  /*a8a0*/  LOP3.LUT P2, RZ, R2, 0x1, RZ, 0xc0, !PT ;  /* 0x0000000102ff7812 */ /* 0x004fe2000784c0ff */
[----:B------:R-:W-:-:S04]  /*a8b0*/  IMAD.WIDE.U32 R2, R5, UR4, RZ ;  /* 0x0000000405027c25 */ /* 0x000fc8000f8e00ff */
        /* <DEDUP_REMOVED lines=24> */
[----:B------:R-:W1:Y:S01]  /*aa40*/  S2R R3, SR_TID.X ;  /* 0x0000000000037919 */ /* 0x000e620000002100 */
[----:B------:R-:W-:Y:S01]  /*aa50*/  VIADD R6, R6, UR42 ;  /* 0x0000002a06067c36 */ /* 0x000fe20008000000 */
[----:B------:R-:W2:Y:S04]  /*aa60*/  SHFL.IDX PT, R2, R9, RZ, 0x1c1f ;  /* 0x001c1fff09027589 */ /* 0x000ea800000e0000 */
[----:B------:R-:W-:Y:S01]  /*aa70*/  SHFL.IDX PT, R18, R18, RZ, 0x1c1f ;  /* 0x001c1fff12127589 */ /* 0x000fe200000e0000 */
[----:B-1----:R-:W-:-:S03]  /*aa80*/  IMAD.SHL.U32 R11, R3, 0x10, RZ ;  /* 0x00000010030b7824 */ /* 0x002fc600078e00ff */
[----:B------:R-:W1:Y:S02]  /*aa90*/  SHFL.IDX PT, R3, R10, RZ, 0x1c1f ;  /* 0x001c1fff0a037589 */ /* 0x000e6400000e0000 */
[----:B------:R-:W-:-:S04]  /*aaa0*/  LOP3.LUT R11, R11, 0x30, RZ, 0xc0, !PT ;  /* 0x000000300b0b7812 */ /* 0x000fc800078ec0ff */
[----:B--2---:R-:W-:-:S05]  /*aab0*/  IADD3 R2, P0, R11, R2, RZ ;  /* 0x000000020b027210 */ /* 0x004fca0007f1e0ff */
[----:B-1----:R-:W-:-:S05]  /*aac0*/  IMAD.X R3, RZ, RZ, R3, P0 ;  /* 0x000000ffff037224 */ /* 0x002fca00000e0603 */
        /* <DEDUP_REMOVED lines=17> */
.L_x_13232:
        /* <DEDUP_REMOVED lines=11> */
.L_x_13139:
        /* <DEDUP_REMOVED lines=11> */
.L_x_13140:
[----:B------:R2:W-:Y:S01]  /*ad40*/  SYNCS.ARRIVE.TRANS64.A1T0 RZ, [R0+URZ+0x13270], RZ ;  /* 0x013270ff00ff79a7 */ /* 0x0005e2000810003f */
[----:B------:R-:W-:Y:S05]  /*ad50*/  @!P3 BRA `(.L_x_13141) ;  /* 0x000000000004b947 */ /* 0x000fea0003800000 */
[----:B------:R-:W-:Y:S01]  /*ad60*/  BPT.TRAP 0x1 ;  /* 0x000000040000795c */ /* 0x000fe20000300000 */
.L_x_13141:
[----:B------:R-:W3:Y:S01]  /*ad70*/  SYNCS.PHASECHK.TRANS64.TRYWAIT P0, [R0+URZ+0x13240], R28 ;  /* 0x0132401c000075a7 */ /* 0x000ee2000800017f */
[----:B------:R-:W-:Y:S04]  /*ad80*/  BSSY B0, `(.L_x_13142) ;  /* 0x0000002000007945 */ /* 0x000fe80003800000 */
[----:B---3--:R-:W-:Y:S05]  /*ad90*/  @!P0 BRA `(.L_x_13143) ;  /* 0x0000003000bc8947 */ /* 0x008fea0003800000 */
.L_x_13233:
[----:B------:R-:W-:Y:S05]  /*ada0*/  BSYNC B0 ;  /* 0x0000000000007941 */ /* 0x000fea0003800000 */
.L_x_13142:
[----:B------:R-:W4:Y:S01]  /*adb0*/  LDL R2, [R1+0x4] ;  /* 0x0000040001027983 */ /* 0x000f220000100800 */
[----:B------:R-:W-:Y:S01]  /*adc0*/  ULDC.64 UR4, c[0x0][0x300] ;  /* 0x0000c00000047ab9 */ /* 0x000fe20000000a00 */
[----:B------:R-:W-:Y:S02]  /*add0*/  ULDC.64 UR6, c[0x0][0x310] ;  /* 0x0000c40000067ab9 */ /* 0x000fe40000000a00 */
[----:B------:R-:W5:Y:S01]  /*ade0*/  LDL R10, [R1+0x10] ;  /* 0x00001000010a7983 */ /* 0x000f620000100800 */
[----:B------:R-:W-:Y:S02]  /*adf0*/  IMAD R9, R26, UR4, RZ ;  /* 0x000000041a097c24 */ /* 0x000fe4000f8e02ff */
[----:B------:R-:W-:Y:S02]  /*ae00*/  IMAD R27, R27, UR6, RZ ;  /* 0x000000061b1b7c24 */ /* 0x000fe4000f8e02ff */
[C---:B------:R-:W-:Y:S01]  /*ae10*/  IMAD R9, R5.reuse, UR5, R9 ;  /* 0x0000000505097c24 */ /* 0x040fe2000f8e0209 */
[----:B----4-:R-:W-:Y:S01]  /*ae20*/  LOP3.LUT P2, RZ, R2, 0x1, RZ, 0xc0, !PT ;  /* 0x0000000102ff7812 */ /* 0x010fe2000784c0ff */
[----:B------:R-:W-:-:S04]  /*ae30*/  IMAD.WIDE.U32 R2, R5, UR4, RZ ;  /* 0x0000000405027c25 */ /* 0x000fc8000f8e00ff */
        /* <DEDUP_REMOVED lines=10> */
[----:B-----5:R-:W-:Y:S02]  /*aee0*/  IMAD R9, R10, UR4, RZ ;  /* 0x000000040a097c24 */ /* 0x020fe4000f8e02ff */
[----:B------:R-:W4:Y:S01]  /*aef0*/  S2R R10, SR_TID.X ;  /* 0x00000000000a7919 */ /* 0x000f220000002100 */
[----:B------:R-:W-:Y:S02]  /*af00*/  IMAD R8, R25, UR6, RZ ;  /* 0x0000000619087c24 */ /* 0x000fe4000f8e02ff */
[----:B------:R-:W-:-:S04]  /*af10*/  IMAD.WIDE.U32 R2, R7, UR6, R2 ;  /* 0x0000000607027c25 */ /* 0x000fc8000f8e0002 */
[----:B------:R-:W-:Y:S01]  /*af20*/  IMAD R8, R7, UR7, R8 ;  /* 0x0000000707087c24 */ /* 0x000fe2000f8e0208 */
[----:B------:R-:W-:Y:S01]  /*af30*/  ULDC.64 UR6, c[0x0][0x2e8] ;  /* 0x0000ba0000067ab9 */ /* 0x000fe20000000a00 */
[----:B------:R-:W-:-:S03]  /*af40*/  IMAD.WIDE.U32 R4, R16, UR4, R4 ;  /* 0x0000000410047c25 */ /* 0x000fc6000f8e0004 */
[----:B------:R-:W-:Y:S01]  /*af50*/  IADD3 R3, R3, R8, RZ ;  /* 0x0000000803037210 */ /* 0x000fe20007ffe0ff */
[----:B------:R-:W-:Y:S01]  /*af60*/  IMAD R9, R16, UR5, R9 ;  /* 0x0000000510097c24 */ /* 0x000fe2000f8e0209 */
[----:B------:R-:W-:Y:S01]  /*af70*/  IADD3 R4, P0, R4, UR6, RZ ;  /* 0x0000000604047c10 */ /* 0x000fe2000ff1e0ff */
[----:B------:R-:W-:-:S03]  /*af80*/  IMAD.WIDE.U32 R2, R16, UR4, R2 ;  /* 0x0000000410027c25 */ /* 0x000fc6000f8e0002 */
[----:B------:R-:W-:Y:S01]  /*af90*/  IADD3.X R5, R9, UR7, R5, P0, !PT ;  /* 0x0000000709057c10 */ /* 0x000fe200087fe405 */
[----:B------:R-:W-:Y:S01]  /*afa0*/  UMOV UR4, 0xffffffff ;  /* 0xffffffff00047882 */ /* 0x000fe20000000000 */
[----:B------:R-:W-:-:S04]  /*afb0*/  IADD3 R7, P0, R2, UR6, RZ ;  /* 0x0000000602077c10 */ /* 0x000fc8000ff1e0ff */
[----:B------:R-:W-:Y:S01]  /*afc0*/  IADD3.X R8, R9, UR7, R3, P0, !PT ;  /* 0x0000000709087c10 */ /* 0x000fe200087fe403 */
[----:B----4-:R-:W-:-:S05]  /*afd0*/  IMAD.SHL.U32 R10, R10, 0x10, RZ ;  /* 0x000000100a0a7824 */ /* 0x010fca00078e00ff */
[----:B------:R-:W-:Y:S01]  /*afe0*/  LOP3.LUT R10, R10, 0x30, RZ, 0xc0, !PT ;  /* 0x000000300a0a7812 */ /* 0x000fe200078ec0ff */
[----:B------:R-:W-:Y:S06]  /*aff0*/  BRA.DIV UR4, `(.L_x_13144) ;  /* 0x0000003204387947 */ /* 0x000fec000b800000 */
[----:B------:R-:W4:Y:S04]  /*b000*/  SHFL.IDX PT, R2, R4, RZ, 0x1c1f ;  /* 0x001c1fff04027589 */ /* 0x000f2800000e0000 */
[----:B------:R-:W5:Y:S04]  /*b010*/  SHFL.IDX PT, R3, R5, RZ, 0x1c1f ;  /* 0x001c1fff05037589 */ /* 0x000f6800000e0000 */
[----:B------:R-:W-:Y:S04]  /*b020*/  SHFL.IDX PT, R8, R8, RZ, 0x1c1f ;  /* 0x001c1fff08087589 */ /* 0x000fe800000e0000 */
[----:B------:R-:W-:Y:S01]  /*b030*/  SHFL.IDX PT, R14, R7, RZ, 0x1c1f ;  /* 0x001c1fff070e7589 */ /* 0x000fe200000e0000 */
[----:B----4-:R-:W-:-:S05]  /*b040*/  IADD3 R2, P0, R10, R2, RZ ;  /* 0x000000020a027210 */ /* 0x010fca0007f1e0ff */
[----:B-----5:R-:W-:-:S05]  /*b050*/  IMAD.X R3, RZ, RZ, R3, P0 ;  /* 0x000000ffff037224 */ /* 0x020fca00000e0603 */
[----:B------:R4:W-:Y:S04]  /*b060*/  LDGSTS.E.BYPASS.LTC128B.128 [R6+0xe000], desc[UR40][R2.64], !P2 ;  /* 0x0e00000002067fae */ /* 0x0009e8000d101d68 */
[----:B----4-:R-:W4:Y:S04]  /*b070*/  SHFL.IDX PT, R2, R4, 0x1, 0x1c1f ;  /* 0x003c1f0004027f89 */ /* 0x010f2800000e0000 */
[----:B------:R-:W5:Y:S01]  /*b080*/  SHFL.IDX PT, R3, R5, 0x1, 0x1c1f ;  /* 0x003c1f0005037f89 */ /* 0x000f6200000e0000 */
[----:B----4-:R-:W-:-:S05]  /*b090*/  IADD3 R2, P0, R10, R2, RZ ;  /* 0x000000020a027210 */ /* 0x010fca0007f1e0ff */
[----:B-----5:R-:W-:-:S05]  /*b0a0*/  IMAD.X R3, RZ, RZ, R3, P0 ;  /* 0x000000ffff037224 */ /* 0x020fca00000e0603 */
[----:B------:R4:W-:Y:S04]  /*b0b0*/  LDGSTS.E.BYPASS.LTC128B.128 [R6+0xe800], desc[UR40][R2.64], !P2 ;  /* 0x0e80000002067fae */ /* 0x0009e8000d101d68 */
[----:B----4-:R-:W4:Y:S04]  /*b0c0*/  SHFL.IDX PT, R2, R4, 0x2, 0x1c1f ;  /* 0x005c1f0004027f89 */ /* 0x010f2800000e0000 */
[----:B------:R-:W5:Y:S04]  /*b0d0*/  SHFL.IDX PT, R3, R5, 0x2, 0x1c1f ;  /* 0x005c1f0005037f89 */ /* 0x000f6800000e0000 */
[----:B------:R-:W-:Y:S01]  /*b0e0*/  SHFL.IDX PT, R5, R5, 0x3, 0x1c1f ;  /* 0x007c1f0005057f89 */ /* 0x000fe200000e0000 */
[----:B----4-:R-:W-:-:S05]  /*b0f0*/  IADD3 R2, P0, R10, R2, RZ ;  /* 0x000000020a027210 */ /* 0x010fca0007f1e0ff */
[----:B-----5:R-:W-:-:S05]  /*b100*/  IMAD.X R3, RZ, RZ, R3, P0 ;  /* 0x000000ffff037224 */ /* 0x020fca00000e0603 */
[----:B------:R4:W-:Y:S04]  /*b110*/  LDGSTS.E.BYPASS.LTC128B.128 [R6+0xf000], desc[UR40][R2.64], !P2 ;  /* 0x0f00000002067fae */ /* 0x0009e8000d101d68 */
[----:B----4-:R-:W4:Y:S02]  /*b120*/  SHFL.IDX PT, R2, R4, 0x3, 0x1c1f ;  /* 0x007c1f0004027f89 */ /* 0x010f2400000e0000 */
[----:B----4-:R-:W-:-:S05]  /*b130*/  IADD3 R2, P0, R10, R2, RZ ;  /* 0x000000020a027210 */ /* 0x010fca0007f1e0ff */
[----:B------:R-:W-:-:S05]  /*b140*/  IMAD.X R3, RZ, RZ, R5, P0 ;  /* 0x000000ffff037224 */ /* 0x000fca00000e0605 */
[----:B------:R4:W-:Y:S03]  /*b150*/  LDGSTS.E.BYPASS.LTC128B.128 [R6+0xf800], desc[UR40][R2.64], !P2 ;  /* 0x0f80000002067fae */ /* 0x0009e6000d101d68 */
.L_x_13245:
[----:B----4-:R-:W-:-:S05]  /*b160*/  IADD3 R2, P0, R10, R14, RZ ;  /* 0x0000000e0a027210 */ /* 0x010fca0007f1e0ff */
[----:B------:R-:W-:Y:S01]  /*b170*/  IMAD.X R3, RZ, RZ, R8, P0 ;  /* 0x000000ffff037224 */ /* 0x000fe200000e0608 */
[----:B------:R-:W-:-:S04]  /*b180*/  PLOP3.LUT P0, PT, PT, PT, PT, 0x80, 0x0 ;  /* 0x000000000000781c */ /* 0x000fc80003f0f070 */
[----:B------:R-:W-:Y:S01]  /*b190*/  @!PT LDS RZ, [RZ] ;  /* 0x00000000fffff984 */ /* 0x000fe20000000800 */
[----:B------:R-:W-:Y:S01]  /*b1a0*/  @!PT LDS RZ, [RZ] ;  /* 0x00000000fffff984 */ /* 0x000fe20000000800 */
[----:B------:R-:W-:Y:S01]  /*b1b0*/  @!PT LDS RZ, [RZ] ;  /* 0x00000000fffff984 */ /* 0x000fe20000000800 */
[----:B------:R4:W-:Y:S01]  /*b1c0*/  LDGSTS.E.BYPASS.LTC128B.128 [R6+0x10000], desc[UR40][R2.64], !P2 ;  /* 0x1000000002067fae */ /* 0x0009e2000d101d68 */
[----:B------:R-:W-:-:S08]  /*b1d0*/  NOP ;  /* 0x0000000000007918 */ /* 0x000fd00000000000 */
.L_x_13145:
        /* <DEDUP_REMOVED lines=11> */
.L_x_13146:
[----:B------:R0:W-:Y:S02]  /*b290*/  SYNCS.ARRIVE.TRANS64.A1T0 RZ, [R0+URZ+0x13230], RZ ;  /* 0x013230ff00ff79a7 */ /* 0x0001e4000810003f */
[----:B0-23--:R-:W-:-:S05]  /*b2a0*/  IMAD.U32 R0, RZ, RZ, UR50 ;  /* 0x00000032ff007e24 */ /* 0x00dfca000f8e00ff */
[----:B------:R-:W-:-:S13]  /*b2b0*/  ISETP.NE.AND P0, PT, R0, 0x3, PT ;  /* 0x000000030000780c */ /* 0x000fda0003f05270 */
[----:B------:R-:W-:Y:S05]  /*b2c0*/  @!P0 BRA `(.L_x_13147) ;  /* 0x0000000000048947 */ /* 0x000fea0003800000 */
[----:B------:R-:W-:Y:S01]  /*b2d0*/  BPT.TRAP 0x1 ;  /* 0x000000040000795c */ /* 0x000fe20000300000 */
.L_x_13147:
[----:B------:R-:W-:Y:S01]  /*b2e0*/  LOP3.LUT R3, R21, 0x1, RZ, 0x3c, !PT ;  /* 0x0000000115037812 */ /* 0x000fe200078e3cff */
[----:B------:R-:W-:Y:S01]  /*b2f0*/  BSSY B0, `(.L_x_13148) ;  /* 0x0000005000007945 */ /* 0x000fe20003800000 */
[----:B------:R-:W-:Y:S02]  /*b300*/  LEA R0, R20, UR42, 0x3 ;  /* 0x0000002a14007c11 */ /* 0x000fe4000f8e18ff */
[----:B------:R-:W-:-:S04]  /*b310*/  SHF.L.U32 R3, R3, 0x1f, RZ ;  /* 0x0000001f03037819 */ /* 0x000fc800000006ff */
[----:B------:R-:W0:Y:S02]  /*b320*/  SYNCS.PHASECHK.TRANS64.TRYWAIT P2, [R0+URZ+0x13270], R3 ;  /* 0x01327003000075a7 */ /* 0x000e24000804017f */
[----:B0-----:R-:W-:Y:S05]  /*b330*/  @!P2 BRA `(.L_x_13149) ;  /* 0x0000003000c0a947 */ /* 0x001fea0003800000 */
.L_x_13246:
[----:B------:R-:W-:Y:S05]  /*b340*/  BSYNC B0 ;  /* 0x0000000000007941 */ /* 0x000fea0003800000 */
.L_x_13148:
[----:B------:R-:W-:-:S05]  /*b350*/  IMAD.U32 R2, RZ, RZ, UR49 ;  /* 0x00000031ff027e24 */ /* 0x000fca000f8e00ff */
[----:B------:R-:W-:-:S13]  /*b360*/  ISETP.NE.AND P2, PT, R2, 0x3, PT ;  /* 0x000000030200780c */ /* 0x000fda0003f45270 */
[----:B------:R-:W-:Y:S05]  /*b370*/  @!P2 BRA `(.L_x_13150) ;  /* 0x000000000004a947 */ /* 0x000fea0003800000 */
[----:B------:R-:W-:Y:S01]  /*b380*/  BPT.TRAP 0x1 ;  /* 0x000000040000795c */ /* 0x000fe20000300000 */
.L_x_13150:
[----:B0-----:R-:W-:Y:S01]  /*b390*/  SHF.L.U32 R3, R21, 0x1f, RZ ;  /* 0x0000001f15037819 */ /* 0x001fe200000006ff */
[----:B------:R-:W-:-:S03]  /*b3a0*/  IMAD R2, R20, 0x2800, RZ ;  /* 0x0000280014027824 */ /* 0x000fc600078e02ff */
[----:B------:R-:W0:Y:S02]  /*b3b0*/  SYNCS.PHASECHK.TRANS64.TRYWAIT P2, [R0+URZ+0x13260], R3 ;  /* 0x01326003000075a7 */ /* 0x000e24000804017f */
[----:B0-----:R-:W-:Y:S05]  /*b3c0*/  @!P2 BRA `(.L_x_13151) ;  /* 0x0000003000b0a947 */ /* 0x001fea0003800000 */
.L_x_13247:
[C---:B------:R-:W-:Y:S01]  /*b3d0*/  LOP3.LUT R12, R2.reuse, R23, RZ, 0xfc, !PT ;  /* 0x00000017020c7212 */ /* 0x040fe200078efcff */
[----:B------:R-:W-:Y:S05]  /*b3e0*/  WARPSYNC.ALL ;  /* 0x0000000000007948 */ /* 0x000fea0003800000 */
[----:B------:R-:W2:Y:S01]  /*b3f0*/  LDSM.16.MT88.4 R4, [R12+UR42+0x6000] ;  /* 0x0060002a0c04783b */ /* 0x000ea20008004200 */
[----:B0-----:R-:W-:Y:S01]  /*b400*/  LOP3.LUT R3, R2, R22, RZ, 0xfc, !PT ;  /* 0x0000001602037212 */ /* 0x001fe200078efcff */
[----:B------:R-:W-:-:S04]  /*b410*/  IMAD.U32 R14, RZ, RZ, UR49 ;  /* 0x00000031ff0e7e24 */ /* 0x000fc8000f8e00ff */
[----:B------:R-:W-:Y:S01]  /*b420*/  IMAD.IADD R3, R17, 0x1, R3 ;  /* 0x0000000111037824 */ /* 0x000fe200078e0203 */
[----:B------:R-:W-:Y:S02]  /*b430*/  ISETP.NE.AND P2, PT, R14, 0x3, PT ;  /* 0x000000030e00780c */ /* 0x000fe40003f45270 */
[C-C-:B--2---:R-:W-:Y:S02]  /*b440*/  PRMT R8, R4.reuse, 0x6420, R5.reuse ;  /* 0x0000642004087816 */ /* 0x144fe40000000005 */
[----:B------:R-:W-:Y:S02]  /*b450*/  PRMT R9, R4, 0x7531, R5 ;  /* 0x0000753104097816 */ /* 0x000fe40000000005 */
[C-C-:B------:R-:W-:Y:S02]  /*b460*/  PRMT R10, R6.reuse, 0x6420, R7.reuse ;  /* 0x00006420060a7816 */ /* 0x140fe40000000007 */
[----:B------:R-:W-:-:S05]  /*b470*/  PRMT R11, R6, 0x7531, R7 ;  /* 0x00007531060b7816 */ /* 0x000fca0000000007 */
[----:B------:R0:W-:Y:S02]  /*b480*/  STSM.16.M88.4 [R3], R8 ;  /* 0x0000000803007844 */ /* 0x0001e40000000200 */
[----:B0-----:R-:W-:-:S05]  /*b490*/  VIADD R3, R2, 0x800 ;  /* 0x0000080002037836 */ /* 0x001fca0000000000 */
[C---:B------:R-:W-:Y:S02]  /*b4a0*/  LOP3.LUT R13, R3.reuse, R23, RZ, 0xfc, !PT ;  /* 0x00000017030d7212 */ /* 0x040fe400078efcff */
[----:B------:R-:W-:-:S03]  /*b4b0*/  LOP3.LUT R3, R3, R22, RZ, 0xfc, !PT ;  /* 0x0000001603037212 */ /* 0x000fc600078efcff */
[----:B------:R-:W0:Y:S02]  /*b4c0*/  LDSM.16.MT88.4 R4, [R13+UR42+0x6000] ;  /* 0x0060002a0d04783b */ /* 0x000e240008004200 */
        /* <DEDUP_REMOVED lines=9> */
[----:B------:R-:W0:Y:S01]  /*b560*/  LDSM.16.MT88.4 R4, [R12+UR42+0x6000] ;  /* 0x0060002a0c04783b */ /* 0x000e220008004200 */
[----:B------:R-:W-:Y:S02]  /*b570*/  IADD3 R3, R17, R3, RZ ;  /* 0x0000000311037210 */ /* 0x000fe40007ffe0ff */
[C-C-:B0-----:R-:W-:Y:S02]  /*b580*/  PRMT R8, R4.reuse, 0x6420, R5.reuse ;  /* 0x0000642004087816 */ /* 0x141fe40000000005 */
[----:B------:R-:W-:Y:S02]  /*b590*/  PRMT R9, R4, 0x7531, R5 ;  /* 0x0000753104097816 */ /* 0x000fe40000000005 */
[C-C-:B------:R-:W-:Y:S02]  /*b5a0*/  PRMT R10, R6.reuse, 0x6420, R7.reuse ;  /* 0x00006420060a7816 */ /* 0x140fe40000000007 */
[----:B------:R-:W-:-:S05]  /*b5b0*/  PRMT R11, R6, 0x7531, R7 ;  /* 0x00007531060b7816 */ /* 0x000fca0000000007 */
[----:B------:R0:W-:Y:S02]  /*b5c0*/  STSM.16.M88.4 [R3], R8 ;  /* 0x0000000803007844 */ /* 0x0001e40000000200 */
[C---:B0-----:R-:W-:Y:S02]  /*b5d0*/  VIADD R3, R2.reuse, 0x1800 ;  /* 0x0000180002037836 */ /* 0x041fe40000000000 */
[----:B------:R-:W-:-:S03]  /*b5e0*/  VIADD R2, R2, 0x2000 ;  /* 0x0000200002027836 */ /* 0x000fc60000000000 */
[C---:B------:R-:W-:Y:S02]  /*b5f0*/  LOP3.LUT R13, R3.reuse, R23, RZ, 0xfc, !PT ;  /* 0x00000017030d7212 */ /* 0x040fe400078efcff */
[----:B------:R-:W-:-:S03]  /*b600*/  LOP3.LUT R3, R3, R22, RZ, 0xfc, !PT ;  /* 0x0000001603037212 */ /* 0x000fc600078efcff */
[----:B------:R-:W0:Y:S02]  /*b610*/  LDSM.16.MT88.4 R4, [R13+UR42+0x6000] ;  /* 0x0060002a0d04783b */ /* 0x000e240008004200 */
[----:B------:R-:W-:Y:S01]  /*b620*/  IMAD.IADD R3, R17, 0x1, R3 ;  /* 0x0000000111037824 */ /* 0x000fe200078e0203 */
[C-C-:B0-----:R-:W-:Y:S02]  /*b630*/  PRMT R8, R4.reuse, 0x6420, R5.reuse ;  /* 0x0000642004087816 */ /* 0x141fe40000000005 */
[----:B------:R-:W-:Y:S02]  /*b640*/  PRMT R9, R4, 0x7531, R5 ;  /* 0x0000753104097816 */ /* 0x000fe40000000005 */
[C-C-:B------:R-:W-:Y:S02]  /*b650*/  PRMT R10, R6.reuse, 0x6420, R7.reuse ;  /* 0x00006420060a7816 */ /* 0x140fe40000000007 */
[----:B------:R-:W-:Y:S02]  /*b660*/  PRMT R11, R6, 0x7531, R7 ;  /* 0x00007531060b7816 */ /* 0x000fe40000000007 */
[----:B------:R-:W-:-:S02]  /*b670*/  LOP3.LUT R4, R2, R23, RZ, 0xfc, !PT ;  /* 0x0000001702047212 */ /* 0x000fc400078efcff */
[----:B------:R-:W-:Y:S01]  /*b680*/  LOP3.LUT R2, R2, R22, RZ, 0xfc, !PT ;  /* 0x0000001602027212 */ /* 0x000fe200078efcff */
[----:B------:R-:W-:Y:S04]  /*b690*/  STSM.16.M88.4 [R3], R8 ;  /* 0x0000000803007844 */ /* 0x000fe80000000200 */
[----:B------:R-:W0:Y:S01]  /*b6a0*/  LDSM.16.MT88.4 R4, [R4+UR42+0x6000] ;  /* 0x0060002a0404783b */ /* 0x000e220008004200 */
[----:B------:R-:W-:Y:S01]  /*b6b0*/  IMAD.IADD R2, R17, 0x1, R2 ;  /* 0x0000000111027824 */ /* 0x000fe200078e0202 */
        /* <DEDUP_REMOVED lines=13> */
.L_x_13152:
[----:B--2---:R2:W-:Y:S01]  /*b790*/  SYNCS.ARRIVE.TRANS64.A1T0 RZ, [R0+URZ+0x13250], RZ ;  /* 0x013250ff00ff79a7 */ /* 0x0045e2000810003f */
[----:B------:R-:W-:Y:S06]  /*b7a0*/  BAR.SYNC.DEFER_BLOCKING 0x2, 0x80 ;  /* 0x0082000000007b1d */ /* 0x000fec0000010000 */
[----:B------:R-:W-:Y:S05]  /*b7b0*/  @!P0 BRA `(.L_x_13153) ;  /* 0x0000000000048947 */ /* 0x000fea0003800000 */
[----:B------:R-:W-:Y:S01]  /*b7c0*/  BPT.TRAP 0x1 ;  /* 0x000000040000795c */ /* 0x000fe20000300000 */
.L_x_13153:
[----:B------:R3:W5:Y:S01]  /*b7d0*/  LDL R21, [R1+0x8] ;  /* 0x0000080001157983 */ /* 0x0007620000100800 */
[----:B--2---:R-:W-:Y:S02]  /*b7e0*/  VIADD R0, R0, 0x13280 ;  /* 0x0001328000007836 */ /* 0x004fe40000000000 */
[----:B------:R-:W-:-:S05]  /*b7f0*/  IMAD.U32 R3, RZ, RZ, UR48 ;  /* 0x00000030ff037e24 */ /* 0x000fca000f8e00ff */
[----:B------:R-:W-:Y:S01]  /*b800*/  PRMT R0, R3, 0x654, R0 ;  /* 0x0000065403007816 */ /* 0x000fe20000000000 */
[----:B------:R-:W-:-:S03]  /*b810*/  IMAD.MOV.U32 R20, RZ, RZ, R29 ;  /* 0x000000ffff147224 */ /* 0x000fc600078e001d */
[----:B------:R3:W-:Y:S01]  /*b820*/  SYNCS.ARRIVE.TRANS64.RED.A1T0 RZ, [R0+URZ], RZ ;  /* 0x000000ff00ff79a7 */ /* 0x0007e2000810043f */
[----:B------:R-:W-:Y:S05]  /*b830*/  @P1 BRA `(.L_x_13154) ;  /* 0xffffffe800b81947 */ /* 0x000fea000383ffff */
.L_x_13134:
[----:B---3--:R-:W-:-:S05]  /*b840*/  IMAD.U32 R0, RZ, RZ, UR50 ;  /* 0x00000032ff007e24 */ /* 0x008fca000f8e00ff */
[----:B------:R-:W-:-:S13]  /*b850*/  ISETP.NE.AND P0, PT, R0, 0x3, PT ;  /* 0x000000030000780c */ /* 0x000fda0003f05270 */
[----:B------:R-:W-:Y:S05]  /*b860*/  @!P0 BRA `(.L_x_13155) ;  /* 0x0000000000048947 */ /* 0x000fea0003800000 */
[----:B------:R-:W-:Y:S01]  /*b870*/  BPT.TRAP 0x1 ;  /* 0x000000040000795c */ /* 0x000fe20000300000 */
.L_x_13155:
[----:B------:R-:W2:Y:S01]  /*b880*/  LDL R0, [R1+0x8] ;  /* 0x0000080001007983 */ /* 0x000ea20000100800 */
[----:B0-----:R-:W-:Y:S01]  /*b890*/  LEA R2, R29, UR42, 0x3 ;  /* 0x0000002a1d027c11 */ /* 0x001fe2000f8e18ff */
[----:B------:R-:W-:Y:S01]  /*b8a0*/  BSSY B0, `(.L_x_13156) ;  /* 0x0000005000007945 */ /* 0x000fe20003800000 */
[----:B--2---:R-:W-:-:S04]  /*b8b0*/  LOP3.LUT R3, R0, 0x1, RZ, 0x3c, !PT ;  /* 0x0000000100037812 */ /* 0x004fc800078e3cff */
[----:B------:R-:W-:-:S04]  /*b8c0*/  SHF.L.U32 R3, R3, 0x1f, RZ ;  /* 0x0000001f03037819 */ /* 0x000fc800000006ff */
[----:B------:R-:W0:Y:S02]  /*b8d0*/  SYNCS.PHASECHK.TRANS64.TRYWAIT P1, [R2+URZ+0x13270], R3 ;  /* 0x01327003020075a7 */ /* 0x000e24000802017f */
[----:B0-----:R-:W-:Y:S05]  /*b8e0*/  @!P1 BRA `(.L_x_13157) ;  /* 0x0000002c007c9947 */ /* 0x001fea0003800000 */
.L_x_13248:
[----:B------:R-:W-:Y:S05]  /*b8f0*/  BSYNC B0 ;  /* 0x0000000000007941 */ /* 0x000fea0003800000 */
.L_x_13156:
[----:B------:R-:W-:-:S05]  /*b900*/  IMAD.U32 R0, RZ, RZ, UR49 ;  /* 0x00000031ff007e24 */ /* 0x000fca000f8e00ff */
[----:B------:R-:W-:-:S13]  /*b910*/  ISETP.NE.AND P1, PT, R0, 0x3, PT ;  /* 0x000000030000780c */ /* 0x000fda0003f25270 */
[----:B------:R-:W-:Y:S05]  /*b920*/  @!P1 BRA `(.L_x_13158) ;  /* 0x0000000000049947 */ /* 0x000fea0003800000 */
[----:B------:R-:W-:Y:S01]  /*b930*/  BPT.TRAP 0x1 ;  /* 0x000000040000795c */ /* 0x000fe20000300000 */
.L_x_13158:
[----:B------:R-:W0:Y:S02]  /*b940*/  LDL R0, [R1+0x8] ;  /* 0x0000080001007983 */ /* 0x000e240000100800 */
[----:B0-----:R-:W-:Y:S01]  /*b950*/  SHF.L.U32 R3, R0, 0x1f, RZ ;  /* 0x0000001f00037819 */ /* 0x001fe200000006ff */
[----:B------:R-:W-:-:S03]  /*b960*/  IMAD R0, R29, 0x2800, RZ ;  /* 0x000028001d007824 */ /* 0x000fc600078e02ff */
[----:B------:R-:W0:Y:S02]  /*b970*/  SYNCS.PHASECHK.TRANS64.TRYWAIT P1, [R2+URZ+0x13260], R3 ;  /* 0x01326003020075a7 */ /* 0x000e24000802017f */
[----:B0-----:R-:W-:Y:S05]  /*b980*/  @!P1 BRA `(.L_x_13159) ;  /* 0x0000002c00689947 */ /* 0x001fea0003800000 */
.L_x_13249:
[C---:B0-----:R-:W-:Y:S01]  /*b990*/  LOP3.LUT R3, R0.reuse, R23, RZ, 0xfc, !PT ;  /* 0x0000001700037212 */ /* 0x041fe200078efcff */
[----:B------:R-:W-:Y:S05]  /*b9a0*/  WARPSYNC.ALL ;  /* 0x0000000000007948 */ /* 0x000fea0003800000 */
[----:B------:R-:W0:Y:S01]  /*b9b0*/  LDSM.16.MT88.4 R4, [R3+UR42+0x6000] ;  /* 0x0060002a0304783b */ /* 0x000e220008004200 */
[----:B------:R-:W-:Y:S02]  /*b9c0*/  VIADD R13, R0, 0x800 ;  /* 0x00000800000d7836 */ /* 0x000fe40000000000 */
[----:B------:R-:W-:-:S03]  /*b9d0*/  IMAD.U32 R15, RZ, RZ, UR49 ;  /* 0x00000031ff0f7e24 */ /* 0x000fc6000f8e00ff */
[----:B------:R-:W-:Y:S02]  /*b9e0*/  LOP3.LUT R14, R13, R23, RZ, 0xfc, !PT ;  /* 0x000000170d0e7212 */ /* 0x000fe400078efcff */
[----:B------:R-:W-:Y:S02]  /*b9f0*/  ISETP.NE.AND P1, PT, R15, 0x3, PT ;  /* 0x000000030f00780c */ /* 0x000fe40003f25270 */
[C-C-:B0-----:R-:W-:Y:S02]  /*ba00*/  PRMT R8, R4.reuse, 0x6420, R5.reuse ;  /* 0x0000642004087816 */ /* 0x141fe40000000005 */
[----:B------:R-:W-:Y:S02]  /*ba10*/  PRMT R9, R4, 0x7531, R5 ;  /* 0x0000753104097816 */ /* 0x000fe40000000005 */
[----:B------:R-:W-:Y:S02]  /*ba20*/  LOP3.LUT R4, R0, R22, RZ, 0xfc, !PT ;  /* 0x0000001600047212 */ /* 0x000fe400078efcff */
[----:B------:R-:W-:-:S02]  /*ba30*/  PRMT R10, R6, 0x6420, R7 ;  /* 0x00006420060a7816 */ /* 0x000fc40000000007 */
[----:B------:R-:W-:Y:S01]  /*ba40*/  PRMT R11, R6, 0x7531, R7 ;  /* 0x00007531060b7816 */ /* 0x000fe20000000007 */
[----:B------:R-:W-:-:S05]  /*ba50*/  IMAD.IADD R12, R17, 0x1, R4 ;  /* 0x00000001110c7824 */ /* 0x000fca00078e0204 */
[----:B------:R0:W-:Y:S04]  /*ba60*/  STSM.16.M88.4 [R12], R8 ;  /* 0x000000080c007844 */ /* 0x0001e80000000200 */
[----:B------:R-:W2:Y:S01]  /*ba70*/  LDSM.16.MT88.4 R4, [R14+UR42+0x6000] ;  /* 0x0060002a0e04783b */ /* 0x000ea20008004200 */
[----:B0-----:R-:W-:Y:S02]  /*ba80*/  IADD3 R12, R0, 0x1000, RZ ;  /* 0x00001000000c7810 */ /* 0x001fe40007ffe0ff */
[C-C-:B--2---:R-:W-:Y:S02]  /*ba90*/  PRMT R8, R4.reuse, 0x6420, R5.reuse ;  /* 0x0000642004087816 */ /* 0x144fe40000000005 */
[----:B------:R-:W-:Y:S02]  /*baa0*/  PRMT R9, R4, 0x7531, R5 ;  /* 0x0000753104097816 */ /* 0x000fe40000000005 */
[----:B------:R-:W-:-:S02]  /*bab0*/  LOP3.LUT R4, R13, R22, RZ, 0xfc, !PT ;  /* 0x000000160d047212 */ /* 0x000fc400078efcff */
[C-C-:B------:R-:W-:Y:S02]  /*bac0*/  PRMT R10, R6.reuse, 0x6420, R7.reuse ;  /* 0x00006420060a7816 */ /* 0x140fe40000000007 */
[----:B------:R-:W-:Y:S01]  /*bad0*/  PRMT R11, R6, 0x7531, R7 ;  /* 0x00007531060b7816 */ /* 0x000fe20000000007 */
[C---:B------:R-:W-:Y:S01]  /*bae0*/  IMAD.IADD R3, R17.reuse, 0x1, R4 ;  /* 0x0000000111037824 */ /* 0x040fe200078e0204 */
[C---:B------:R-:W-:Y:S02]  /*baf0*/  LOP3.LUT R13, R12.reuse, R23, RZ, 0xfc, !PT ;  /* 0x000000170c0d7212 */ /* 0x040fe400078efcff */
[----:B------:R-:W-:Y:S02]  /*bb00*/  LOP3.LUT R12, R12, R22, RZ, 0xfc, !PT ;  /* 0x000000160c0c7212 */ /* 0x000fe400078efcff */
[----:B------:R0:W-:Y:S03]  /*bb10*/  STSM.16.M88.4 [R3], R8 ;  /* 0x0000000803007844 */ /* 0x0001e60000000200 */
[----:B------:R-:W-:Y:S01]  /*bb20*/  IMAD.IADD R12, R17, 0x1, R12 ;  /* 0x00000001110c7824 */ /* 0x000fe200078e020c */
[----:B------:R-:W2:Y:S01]  /*bb30*/  LDSM.16.MT88.4 R4, [R13+UR42+0x6000] ;  /* 0x0060002a0d04783b */ /* 0x000ea20008004200 */
[----:B0-----:R-:W-:-:S02]  /*bb40*/  VIADD R3, R0, 0x1800 ;  /* 0x0000180000037836 */ /* 0x001fc40000000000 */
[----:B------:R-:W-:-:S03]  /*bb50*/  VIADD R0, R0, 0x2000 ;  /* 0x0000200000007836 */ /* 0x000fc60000000000 */
[----:B------:R-:W-:Y:S02]  /*bb60*/  LOP3.LUT R14, R3, R23, RZ, 0xfc, !PT ;  /* 0x00000017030e7212 */ /* 0x000fe400078efcff */
[C-C-:B--2---:R-:W-:Y:S02]  /*bb70*/  PRMT R8, R4.reuse, 0x6420, R5.reuse ;  /* 0x0000642004087816 */ /* 0x144fe40000000005 */
[----:B------:R-:W-:Y:S02]  /*bb80*/  PRMT R9, R4, 0x7531, R5 ;  /* 0x0000753104097816 */ /* 0x000fe40000000005 */
[C-C-:B------:R-:W-:Y:S02]  /*bb90*/  PRMT R10, R6.reuse, 0x6420, R7.reuse ;  /* 0x00006420060a7816 */ /* 0x140fe40000000007 */
        /* <DEDUP_REMOVED lines=27> */
.L_x_13160:
[----:B--2---:R2:W-:Y:S01]  /*bd50*/  SYNCS.ARRIVE.TRANS64.A1T0 RZ, [R2+URZ+0x13250], RZ ;  /* 0x013250ff02ff79a7 */ /* 0x0045e2000810003f */
[----:B------:R-:W-:Y:S06]  /*bd60*/  BAR.SYNC.DEFER_BLOCKING 0x2, 0x80 ;  /* 0x0082000000007b1d */ /* 0x000fec0000010000 */
[----:B------:R-:W-:Y:S05]  /*bd70*/  @!P0 BRA `(.L_x_13161) ;  /* 0x0000000000048947 */ /* 0x000fea0003800000 */
[----:B------:R-:W-:Y:S01]  /*bd80*/  BPT.TRAP 0x1 ;  /* 0x000000040000795c */ /* 0x000fe20000300000 */
.L_x_13161:
[----:B------:R-:W3:Y:S01]  /*bd90*/  LDL.LU R5, [R1+0x8] ;  /* 0x0000080001057983 */ /* 0x000ee20000300800 */
[----:B------:R-:W4:Y:S01]  /*bda0*/  LDC R4, c[0x0][0xc34] ;  /* 0x00030d00ff047b82 */ /* 0x000f220000000800 */
[----:B------:R-:W-:Y:S01]  /*bdb0*/  VIADD R29, R29, 0x1 ;  /* 0x000000011d1d7836 */ /* 0x000fe20000000000 */
[----:B------:R-:W-:Y:S01]  /*bdc0*/  UIADD3 UR38, UR51, UR38, URZ ;  /* 0x0000002633267290 */ /* 0x000fe2000fffe03f */
[----:B--2---:R-:W-:Y:S01]  /*bdd0*/  VIADD R2, R2, 0x13280 ;  /* 0x0001328002027836 */ /* 0x004fe20000000000 */
[----:B------:R-:W-:Y:S01]  /*bde0*/  UIADD3 UR36, UR36, 0x1, URZ ;  /* 0x0000000124247890 */ /* 0x000fe2000fffe03f */
[----:B------:R-:W-:Y:S01]  /*bdf0*/  IMAD.U32 R3, RZ, RZ, UR48 ;  /* 0x00000030ff037e24 */ /* 0x000fe2000f8e00ff */
[----:B------:R-:W-:-:S04]  /*be00*/  ISETP.NE.AND P0, PT, R29, 0x2, PT ;  /* 0x000000021d00780c */ /* 0x000fc80003f05270 */
[----:B0-----:R-:W-:Y:S02]  /*be10*/  SEL R0, RZ, 0x1, P0 ;  /* 0x00000001ff007807 */ /* 0x001fe40000000000 */
[----:B------:R-:W-:Y:S02]  /*be20*/  SEL R29, R29, RZ, P0 ;  /* 0x000000ff1d1d7207 */ /* 0x000fe40000000000 */
[----:B------:R-:W-:-:S04]  /*be30*/  PRMT R2, R3, 0x654, R2 ;  /* 0x0000065403027816 */ /* 0x000fc80000000002 */
[----:B------:R0:W-:Y:S01]  /*be40*/  SYNCS.ARRIVE.TRANS64.RED.A1T0 RZ, [R2+URZ], RZ ;  /* 0x000000ff02ff79a7 */ /* 0x0001e2000810043f */
[----:B----4-:R-:W-:Y:S02]  /*be50*/  ISETP.LE.AND P0, PT, R4, UR38, PT ;  /* 0x0000002604007c0c */ /* 0x010fe4000bf03270 */
[----:B---3--:R-:W-:-:S05]  /*be60*/  LOP3.LUT R5, R5, R0, RZ, 0x3c, !PT ;  /* 0x0000000005057212 */ /* 0x008fca00078e3cff */
[----:B------:R0:W-:Y:S06]  /*be70*/  STL [R1+0x8], R5 ;  /* 0x0000080501007387 */ /* 0x0001ec0000100800 */
[----:B------:R-:W-:Y:S05]  /*be80*/  @!P0 BRA `(.L_x_13162) ;  /* 0xffffffc000588947 */ /* 0x000fea000383ffff */
[----:B------:R-:W-:-:S12]  /*be90*/  ULOP3.LUT UR36, UR36, 0x1, URZ, 0xc, !UPT ;  /* 0x0000000124247892 */ /* 0x000fd8000f8e0c3f */
.L_x_13110:
[----:B------:R-:W2:Y:S01]  /*bea0*/  S2R R3, SR_CgaCtaId ;  /* 0x0000000000037919 */ /* 0x000ea20000008800 */
[----:B------:R-:W-:Y:S01]  /*beb0*/  MOV R0, 0x400 ;  /* 0x0000040000007802 */ /* 0x000fe20000000f00 */
[----:B0-----:R-:W-:-:S03]  /*bec0*/  IMAD.U32 R2, RZ, RZ, UR36 ;  /* 0x00000024ff027e24 */ /* 0x001fc6000f8e00ff */
[----:B--2---:R-:W-:Y:S02]  /*bed0*/  LEA R4, R3, R0, 0x18 ;  /* 0x0000000003047211 */ /* 0x004fe400078ec0ff */
[----:B------:R-:W-:-:S04]  /*bee0*/  SHF.L.U32 R0, R2, 0x1f, RZ ;  /* 0x0000001f02007819 */ /* 0x000fc800000006ff */
[----:B------:R-:W0:Y:S02]  /*bef0*/  SYNCS.PHASECHK.TRANS64.TRYWAIT P0, [R4+URZ+0x13220], R0 ;  /* 0x01322000040075a7 */ /* 0x000e24000800017f */
[----:B0-----:R-:W-:Y:S05]  /*bf00*/  @!P0 BRA `(.L_x_13163) ;  /* 0x00000028001c8947 */ /* 0x001fea0003800000 */
.L_x_13250:
[----:B------:R-:W2:Y:S02]  /*bf10*/  S2R R2, SR_TID.X ;  /* 0x0000000000027919 */ /* 0x000ea40000002100 */
[----:B--2---:R-:W-:-:S04]  /*bf20*/  SHF.R.U32.HI R2, RZ, 0x5, R2 ;  /* 0x00000005ff027819 */ /* 0x004fc80000011602 */
        /* <DEDUP_REMOVED lines=12> */
.L_x_13166:
        /* <DEDUP_REMOVED lines=8> */
.L_x_13251:
[----:B------:R-:W2:Y:S01]  /*c070*/  LDL.LU R5, [R1+0x8] ;  /* 0x0000080001057983 */ /* 0x000ea20000300800 */
[----:B------:R-:W-:Y:S02]  /*c080*/  SEL R29, R29, RZ, P2 ;  /* 0x000000ff1d1d7207 */ /* 0x000fe40001000000 */
[----:B--2---:R-:W-:Y:S01]  /*c090*/  LOP3.LUT R0, R5, R0, RZ, 0x3c, !PT ;  /* 0x0000000005007212 */ /* 0x004fe200078e3cff */
[----:B------:R-:W-:Y:S06]  /*c0a0*/  @!P0 BRA `(.L_x_13168) ;  /* 0x0000000000048947 */ /* 0x000fec0003800000 */
[----:B------:R-:W-:Y:S01]  /*c0b0*/  BPT.TRAP 0x1 ;  /* 0x000000040000795c */ /* 0x000fe20000300000 */
.L_x_13168:
[----:B------:R-:W-:Y:S02]  /*c0c0*/  LEA R29, R29, R4, 0x3 ;  /* 0x000000041d1d7211 */ /* 0x000fe400078e18ff */
[----:B------:R-:W-:-:S04]  /*c0d0*/  SHF.L.U32 R0, R0, 0x1f, RZ ;  /* 0x0000001f00007819 */ /* 0x000fc800000006ff */
[----:B------:R-:W2:Y:S02]  /*c0e0*/  SYNCS.PHASECHK.TRANS64.TRYWAIT P1, [R29+URZ+0x13240], R0 ;  /* 0x013240001d0075a7 */ /* 0x000ea4000802017f */
[----:B--2---:R-:W-:Y:S05]  /*c0f0*/  @!P1 BRA `(.L_x_13169) ;  /* 0x0000002400c89947 */ /* 0x004fea0003800000 */
.L_x_13252:
[----:B------:R-:W-:Y:S05]  /*c100*/  @!P0 BRA `(.L_x_13170) ;  /* 0x0000000000048947 */ /* 0x000fea0003800000 */
[----:B------:R-:W-:Y:S01]  /*c110*/  BPT.TRAP 0x1 ;  /* 0x000000040000795c */ /* 0x000fe20000300000 */
.L_x_13170:
[----:B------:R-:W3:Y:S02]  /*c120*/  SYNCS.PHASECHK.TRANS64.TRYWAIT P1, [R3+URZ+0x13260], R2 ;  /* 0x01326002030075a7 */ /* 0x000ee4000802017f */
[----:B---3--:R-:W-:Y:S05]  /*c130*/  @!P1 BRA `(.L_x_13171) ;  /* 0x0000002400cc9947 */ /* 0x008fea0003800000 */
.L_x_13253:
[----:B------:R-:W-:Y:S05]  /*c140*/  @!P0 BRA `(.L_x_13172) ;  /* 0x0000000000048947 */ /* 0x000fea0003800000 */
[----:B------:R-:W-:Y:S01]  /*c150*/  BPT.TRAP 0x1 ;  /* 0x000000040000795c */ /* 0x000fe20000300000 */
.L_x_13172:
[----:B------:R-:W4:Y:S02]  /*c160*/  SYNCS.PHASECHK.TRANS64.TRYWAIT P1, [R29+URZ+0x13260], R0 ;  /* 0x013260001d0075a7 */ /* 0x000f24000802017f */
[----:B----4-:R-:W-:Y:S05]  /*c170*/  @!P1 BRA `(.L_x_13173) ;  /* 0x0000002400d09947 */ /* 0x010fea0003800000 */
.L_x_13254:
[----:B------:R-:W-:Y:S05]  /*c180*/  @!P0 BRA `(.L_x_13174) ;  /* 0x0000000000048947 */ /* 0x000fea0003800000 */
[----:B------:R-:W-:Y:S01]  /*c190*/  BPT.TRAP 0x1 ;  /* 0x000000040000795c */ /* 0x000fe20000300000 */
.L_x_13174:
[----:B------:R-:W0:Y:S02]  /*c1a0*/  SYNCS.PHASECHK.TRANS64.TRYWAIT P1, [R3+URZ+0x13280], R2 ;  /* 0x01328002030075a7 */ /* 0x000e24000802017f */
[----:B0-----:R-:W-:Y:S05]  /*c1b0*/  @!P1 BRA `(.L_x_13175) ;  /* 0x0000002400d49947 */ /* 0x001fea0003800000 */
.L_x_13255:
[----:B------:R-:W-:Y:S05]  /*c1c0*/  @!P0 BRA `(.L_x_13176) ;  /* 0x0000000000048947 */ /* 0x000fea0003800000 */
[----:B------:R-:W-:Y:S01]  /*c1d0*/  BPT.TRAP 0x1 ;  /* 0x000000040000795c */ /* 0x000fe20000300000 */
.L_x_13176:
[----:B------:R0:W0:Y:S02]  /*c1e0*/  SYNCS.PHASECHK.TRANS64.TRYWAIT P0, [R29+URZ+0x13280], R0 ;  /* 0x013280001d0075a7 */ /* 0x000024000800017f */
[----:B0-----:R-:W-:Y:S05]  /*c1f0*/  @!P0 NANOSLEEP.SYNCS 0x989680 ;  /* 0x009896800000895d */ /* 0x001fea0003900000 */
[----:B------:R-:W0:Y:S02]  /*c200*/  @!P0 SYNCS.PHASECHK.TRANS64 P0, [R29+URZ+0x13280], R0 ;  /* 0x013280001d0085a7 */ /* 0x000e24000800007f */
[----:B0-----:R-:W-:Y:S05]  /*c210*/  @!P0 BRA `(.L_x_13176) ;  /* 0xfffffffc00f08947 */ /* 0x001fea000383ffff */
.L_x_13165:
[----:B------:R-:W-:Y:S05]  /*c220*/  BSYNC B0 ;  /* 0x0000000000007941 */ /* 0x000fea0003800000 */
.L_x_13164:
[----:B------:R-:W-:Y:S05]  /*c230*/  EXIT ;  /* 0x000000000000794d */ /* 0x000fea0003800000 */
.L_x_13086:
[----:B0-----:R0:W1:Y:S02]  /*c240*/  SYNCS.PHASECHK.TRANS64.TRYWAIT P1, [R25+URZ+0x13200], R0 ;  /* 0x01320000190075a7 */ /* 0x001064000802017f */
[----:B-1----:R-:W-:Y:S05]  /*c250*/  @!P1 NANOSLEEP.SYNCS 0x989680 ;  /* 0x009896800000995d */ /* 0x002fea0003900000 */
[----:B------:R-:W1:Y:S02]  /*c260*/  @!P1 SYNCS.PHASECHK.TRANS64 P1, [R25+URZ+0x13200], R0 ;  /* 0x01320000190095a7 */ /* 0x000e64000802007f */
[----:B-1----:R-:W-:Y:S05]  /*c270*/  @!P1 BRA `(.L_x_13086) ;  /* 0xfffffffc00f09947 */ /* 0x002fea000383ffff */
[----:B------:R-:W-:Y:S05]  /*c280*/  BRA `(.L_x_13177) ;  /* 0xffffff5000487947 */ /* 0x000fea000383ffff */
.L_x_13090:
[----:B-1----:R1:W2:Y:S02]  /*c290*/  SYNCS.PHASECHK.TRANS64.TRYWAIT P1, [R5+URZ+0x13230], R4 ;  /* 0x01323004050075a7 */ /* 0x0022a4000802017f */
[----:B--2---:R-:W-:Y:S05]  /*c2a0*/  @!P1 NANOSLEEP.SYNCS 0x989680 ;  /* 0x009896800000995d */ /* 0x004fea0003900000 */
[----:B------:R-:W2:Y:S02]  /*c2b0*/  @!P1 SYNCS.PHASECHK.TRANS64 P1, [R5+URZ+0x13230], R4 ;  /* 0x01323004050095a7 */ /* 0x000ea4000802007f */
[----:B--2---:R-:W-:Y:S05]  /*c2c0*/  @!P1 BRA `(.L_x_13090) ;  /* 0xfffffffc00f09947 */ /* 0x004fea000383ffff */
[----:B------:R-:W-:Y:S05]  /*c2d0*/  BRA `(.L_x_13089) ;  /* 0xffffff5000747947 */ /* 0x000fea000383ffff */
.L_x_13096:
[----:B-1----:R-:W-:-:S04]  /*c2e0*/  IMAD.U32 R4, RZ, RZ, UR18 ;  /* 0x00000012ff047e24 */ /* 0x002fc8000f8e00ff */
[----:B------:R1:W2:Y:S03]  /*c2f0*/  SYNCS.PHASECHK.TRANS64.TRYWAIT P1, [R4+URZ+0x13230], R3 ;  /* 0x01323003040075a7 */ /* 0x0002a6000802017f */
[----:B--2---:R-:W-:Y:S05]  /*c300*/  @!P1 NANOSLEEP.SYNCS 0x989680 ;  /* 0x009896800000995d */ /* 0x004fea0003900000 */
[----:B------:R-:W2:Y:S02]  /*c310*/  @!P1 SYNCS.PHASECHK.TRANS64 P1, [R4+URZ+0x13230], R3 ;  /* 0x01323003040095a7 */ /* 0x000ea4000802007f */
[----:B--2---:R-:W-:Y:S05]  /*c320*/  @!P1 BRA `(.L_x_13096) ;  /* 0xfffffffc00ec9947 */ /* 0x004fea000383ffff */
[----:B------:R-:W-:Y:S05]  /*c330*/  BRA `(.L_x_13095) ;  /* 0xffffff7800987947 */ /* 0x000fea000383ffff */
.L_x_13100:
[----:B-1----:R-:W-:-:S04]  /*c340*/  IMAD.U32 R4, RZ, RZ, UR9 ;  /* 0x00000009ff047e24 */ /* 0x002fc8000f8e00ff */
[----:B------:R1:W2:Y:S03]  /*c350*/  SYNCS.PHASECHK.TRANS64.TRYWAIT P1, [R4+URZ+0x13250], R3 ;  /* 0x01325003040075a7 */ /* 0x0002a6000802017f */
[----:B--2---:R-:W-:Y:S05]  /*c360*/  @!P1 NANOSLEEP.SYNCS 0x989680 ;  /* 0x009896800000995d */ /* 0x004fea0003900000 */
[----:B------:R-:W2:Y:S02]  /*c370*/  @!P1 SYNCS.PHASECHK.TRANS64 P1, [R4+URZ+0x13250], R3 ;  /* 0x01325003040095a7 */ /* 0x000ea4000802007f */
[----:B--2---:R-:W-:Y:S05]  /*c380*/  @!P1 BRA `(.L_x_13100) ;  /* 0xfffffffc00ec9947 */ /* 0x004fea000383ffff */
[----:B------:R-:W-:Y:S05]  /*c390*/  BRA `(.L_x_13099) ;  /* 0xffffff7c00a47947 */ /* 0x000fea000383ffff */
.L_x_13107:
[----:B-1----:R-:W-:-:S04]  /*c3a0*/  IMAD.U32 R7, RZ, RZ, UR6 ;  /* 0x00000006ff077e24 */ /* 0x002fc8000f8e00ff */
[----:B------:R1:W2:Y:S03]  /*c3b0*/  SYNCS.PHASECHK.TRANS64.TRYWAIT P1, [R7+URZ+0x13250], R0 ;  /* 0x01325000070075a7 */ /* 0x0002a6000802017f */
[----:B--2---:R-:W-:Y:S05]  /*c3c0*/  @!P1 NANOSLEEP.SYNCS 0x989680 ;  /* 0x009896800000995d */ /* 0x004fea0003900000 */
[----:B------:R-:W2:Y:S02]  /*c3d0*/  @!P1 SYNCS.PHASECHK.TRANS64 P1, [R7+URZ+0x13250], R0 ;  /* 0x01325000070095a7 */ /* 0x000ea4000802007f */
[----:B--2---:R-:W-:Y:S05]  /*c3e0*/  @!P1 BRA `(.L_x_13107) ;  /* 0xfffffffc00ec9947 */ /* 0x004fea000383ffff */
[----:B------:R-:W-:Y:S05]  /*c3f0*/  BRA `(.L_x_13106) ;  /* 0xffffff9800f47947 */ /* 0x000fea000383ffff */
.L_x_13116:
[----:B------:R-:W2:Y:S01]  /*c400*/  S2R R20, SR_TID.X ;  /* 0x0000000000147919 */ /* 0x000ea20000002100 */
        /* <DEDUP_REMOVED lines=9> */
.L_x_13178:
[----:B------:R-:W-:Y:S05]  /*c4a0*/  BRA `(.L_x_13179) ;  /* 0xffffffc000b07947 */ /* 0x000fea000383ffff */
.L_x_13119:
[----:B0-----:R0:W1:Y:S02]  /*c4b0*/  SYNCS.PHASECHK.TRANS64.TRYWAIT P0, [R4+URZ+0x13280], R27 ;  /* 0x0132801b040075a7 */ /* 0x001064000800017f */
[----:B-1----:R-:W-:Y:S05]  /*c4c0*/  @!P0 NANOSLEEP.SYNCS 0x989680 ;  /* 0x009896800000895d */ /* 0x002fea0003900000 */
[----:B------:R-:W1:Y:S02]  /*c4d0*/  @!P0 SYNCS.PHASECHK.TRANS64 P0, [R4+URZ+0x13280], R27 ;  /* 0x0132801b040085a7 */ /* 0x000e64000800007f */
[----:B-1----:R-:W-:Y:S05]  /*c4e0*/  @!P0 BRA `(.L_x_13119) ;  /* 0xfffffffc00f08947 */ /* 0x002fea000383ffff */
[----:B------:R-:W-:Y:S05]  /*c4f0*/  BRA `(.L_x_13180) ;  /* 0xffffffc400b07947 */ /* 0x000fea000383ffff */
.L_x_13120:
        /* <DEDUP_REMOVED lines=8> */
.L_x_13182:
[----:B------:R-:W-:Y:S05]  /*c580*/  BSYNC B0 ;  /* 0x0000000000007941 */ /* 0x000fea0003800000 */
.L_x_13181:
[----:B------:R0:W-:Y:S04]  /*c590*/  STL [R1+0x2c], R4 ;  /* 0x00002c0401007387 */ /* 0x0001e80000100800 */
[----:B0-----:R0:W5:Y:S01]  /*c5a0*/  LDL R4, [R1+0x4] ;  /* 0x0000040001047983 */ /* 0x0011620000100800 */
[----:B------:R-:W-:Y:S01]  /*c5b0*/  IMAD.MOV.U32 R13, RZ, RZ, R7 ;  /* 0x000000ffff0d7224 */ /* 0x000fe200078e0007 */
[----:B------:R-:W-:Y:S01]  /*c5c0*/  MOV R12, RZ ;  /* 0x000000ff000c7202 */ /* 0x000fe20000000f00 */
[----:B------:R-:W-:Y:S01]  /*c5d0*/  IMAD.MOV.U32 R11, RZ, RZ, 0x1c1f ;  /* 0x00001c1fff0b7424 */ /* 0x000fe200078e00ff */
[----:B------:R-:W1:Y:S01]  /*c5e0*/  S2R R3, SR_TID.X ;  /* 0x0000000000037919 */ /* 0x000e620000002100 */
[----:B------:R-:W-:Y:S02]  /*c5f0*/  IMAD.MOV.U32 R15, RZ, RZ, -0x1 ;  /* 0xffffffffff0f7424 */ /* 0x000fe400078e00ff */
[----:B------:R-:W-:-:S07]  /*c600*/  IMAD.MOV.U32 R0, RZ, RZ, R14 ;  /* 0x000000ffff007224 */ /* 0x000fce00078e000e */
[----:B01---5:R-:W-:Y:S05]  /*c610*/  WARPSYNC.COLLECTIVE R15, `(.L_x_13183) ;  /* 0x000000000f087348 */ /* 0x023fea0003c00000 */
[----:B------:R2:W3:Y:S02]  /*c620*/  SHFL.IDX P6, R14, R13, R12, R11 ;  /* 0x0000000c0d0e7389 */ /* 0x0004e400000c000b */
[----:B0123-5:R-:W-:Y:S01]  /*c630*/  ENDCOLLECTIVE ;  /* 0x000000000000791b */ /* 0x02ffe20003800000 */
.L_x_13183:
[----:B------:R-:W-:Y:S02]  /*c640*/  IMAD.MOV.U32 R2, RZ, RZ, R14 ;  /* 0x000000ffff027224 */ /* 0x000fe400078e000e */
[----:B------:R-:W-:-:S05]  /*c650*/  IMAD.SHL.U32 R3, R3, 0x10, RZ ;  /* 0x0000001003037824 */ /* 0x000fca00078e00ff */
[----:B------:R-:W-:-:S04]  /*c660*/  LOP3.LUT R3, R3, 0x30, RZ, 0xc0, !PT ;  /* 0x0000003003037812 */ /* 0x000fc800078ec0ff */
[----:B------:R-:W-:-:S05]  /*c670*/  IADD3 R2, P0, R3, R2, RZ ;  /* 0x0000000203027210 */ /* 0x000fca0007f1e0ff */
[----:B------:R-:W-:Y:S02]  /*c680*/  IMAD.X R3, RZ, RZ, R0, P0 ;  /* 0x000000ffff037224 */ /* 0x000fe400000e0600 */
[----:B------:R-:W-:Y:S02]  /*c690*/  VIADD R0, R18, UR42 ;  /* 0x0000002a12007c36 */ /* 0x000fe40008000000 */
[----:B------:R-:W-:Y:S02]  /*c6a0*/  IMAD.MOV.U32 R13, RZ, RZ, R10 ;  /* 0x000000ffff0d7224 */ /* 0x000fe400078e000a */
[----:B------:R-:W-:-:S07]  /*c6b0*/  IMAD.MOV.U32 R12, RZ, RZ, 0x1 ;  /* 0x00000001ff0c7424 */ /* 0x000fce00078e00ff */
[----:B------:R-:W-:Y:S05]  /*c6c0*/  WARPSYNC.COLLECTIVE R15, `(.L_x_13184) ;  /* 0x000000000f087348 */ /* 0x000fea0003c00000 */
[----:B------:R0:W1:Y:S02]  /*c6d0*/  SHFL.IDX P6, R14, R13, R12, R11 ;  /* 0x0000000c0d0e7389 */ /* 0x00006400000c000b */
[----:B01----:R-:W-:Y:S01]  /*c6e0*/  ENDCOLLECTIVE ;  /* 0x000000000000791b */ /* 0x003fe20003800000 */
.L_x_13184:
[----:B------:R-:W0:Y:S01]  /*c6f0*/  S2R R18, SR_TID.X ;  /* 0x0000000000127919 */ /* 0x000e220000002100 */
[----:B------:R-:W-:Y:S02]  /*c700*/  IMAD.MOV.U32 R13, RZ, RZ, R7 ;  /* 0x000000ffff0d7224 */ /* 0x000fe400078e0007 */
[----:B0-----:R-:W-:-:S05]  /*c710*/  IMAD.SHL.U32 R18, R18, 0x10, RZ ;  /* 0x0000001012127824 */ /* 0x001fca00078e00ff */
[----:B------:R-:W-:Y:S02]  /*c720*/  LOP3.LUT R18, R18, 0x30, RZ, 0xc0, !PT ;  /* 0x0000003012127812 */ /* 0x000fe400078ec0ff */
[C---:B------:R-:W-:Y:S02]  /*c730*/  LOP3.LUT P1, RZ, R4.reuse, 0x1000, RZ, 0xc0, !PT ;  /* 0x0000100004ff7812 */ /* 0x040fe4000782c0ff */
[C---:B------:R-:W-:Y:S02]  /*c740*/  LOP3.LUT P3, RZ, R4.reuse, 0x800, RZ, 0xc0, !PT ;  /* 0x0000080004ff7812 */ /* 0x040fe4000786c0ff */
[----:B------:R-:W-:-:S09]  /*c750*/  LOP3.LUT P2, RZ, R4, 0x400, RZ, 0xc0, !PT ;  /* 0x0000040004ff7812 */ /* 0x000fd2000784c0ff */
[----:B------:R-:W-:Y:S01]  /*c760*/  @!PT LDS RZ, [RZ] ;  /* 0x00000000fffff984 */ /* 0x000fe20000000800 */
[----:B------:R-:W-:Y:S01]  /*c770*/  @!PT LDS RZ, [RZ] ;  /* 0x00000000fffff984 */ /* 0x000fe20000000800 */
[----:B------:R-:W-:Y:S01]  /*c780*/  @!PT LDS RZ, [RZ] ;  /* 0x00000000fffff984 */ /* 0x000fe20000000800 */
[----:B------:R0:W-:Y:S01]  /*c790*/  LDGSTS.E.BYPASS.LTC128B.128 [R0+0x6000], desc[UR40][R2.64], !P1 ;  /* 0x0600000002007fae */ /* 0x0001e2000c901d68 */
[----:B------:R-:W-:-:S03]  /*c7a0*/  LOP3.LUT P1, RZ, R4, 0x200, RZ, 0xc0, !PT ;  /* 0x0000020004ff7812 */ /* 0x000fc6000782c0ff */
[----:B------:R1:W5:Y:S02]  /*c7b0*/  LDL.LU R4, [R1+0x2c] ;  /* 0x00002c0001047983 */ /* 0x0003640000300800 */
[----:B01----:R-:W-:-:S08]  /*c7c0*/  IMAD.MOV.U32 R3, RZ, RZ, R14 ;  /* 0x000000ffff037224 */ /* 0x003fd000078e000e */
[----:B-----5:R-:W-:Y:S05]  /*c7d0*/  WARPSYNC.COLLECTIVE R15, `(.L_x_13185) ;  /* 0x000000000f087348 */ /* 0x020fea0003c00000 */
[----:B------:R0:W1:Y:S02]  /*c7e0*/  SHFL.IDX P6, R14, R13, R12, R11 ;  /* 0x0000000c0d0e7389 */ /* 0x00006400000c000b */
[----:B01---5:R-:W-:Y:S01]  /*c7f0*/  ENDCOLLECTIVE ;  /* 0x000000000000791b */ /* 0x023fe20003800000 */
.L_x_13185:
[----:B------:R-:W-:Y:S01]  /*c800*/  MOV R13, R10 ;  /* 0x0000000a000d7202 */ /* 0x000fe20000000f00 */
[----:B------:R-:W-:Y:S02]  /*c810*/  IMAD.MOV.U32 R12, RZ, RZ, 0x2 ;  /* 0x00000002ff0c7424 */ /* 0x000fe400078e00ff */
[----:B------:R-:W-:-:S07]  /*c820*/  IMAD.MOV.U32 R2, RZ, RZ, R14 ;  /* 0x000000ffff027224 */ /* 0x000fce00078e000e */
[----:B------:R-:W-:Y:S05]  /*c830*/  WARPSYNC.COLLECTIVE R15, `(.L_x_13186) ;  /* 0x000000000f087348 */ /* 0x000fea0003c00000 */
[----:B------:R0:W1:Y:S02]  /*c840*/  SHFL.IDX P6, R14, R13, R12, R11 ;  /* 0x0000000c0d0e7389 */ /* 0x00006400000c000b */
[----:B01----:R-:W-:Y:S01]  /*c850*/  ENDCOLLECTIVE ;  /* 0x000000000000791b */ /* 0x003fe20003800000 */
.L_x_13186:
        /* <DEDUP_REMOVED lines=11> */
.L_x_13187:
[----:B------:R-:W-:Y:S02]  /*c910*/  IMAD.MOV.U32 R13, RZ, RZ, R10 ;  /* 0x000000ffff0d7224 */ /* 0x000fe400078e000a */
[----:B------:R-:W-:Y:S02]  /*c920*/  IMAD.MOV.U32 R12, RZ, RZ, 0x3 ;  /* 0x00000003ff0c7424 */ /* 0x000fe400078e00ff */
[----:B------:R-:W-:-:S07]  /*c930*/  IMAD.MOV.U32 R2, RZ, RZ, R14 ;  /* 0x000000ffff027224 */ /* 0x000fce00078e000e */
[----:B------:R-:W-:Y:S05]  /*c940*/  WARPSYNC.COLLECTIVE R15, `(.L_x_13188) ;  /* 0x000000000f087348 */ /* 0x000fea0003c00000 */
[----:B------:R0:W1:Y:S02]  /*c950*/  SHFL.IDX P6, R14, R13, R12, R11 ;  /* 0x0000000c0d0e7389 */ /* 0x00006400000c000b */
[----:B01----:R-:W-:Y:S01]  /*c960*/  ENDCOLLECTIVE ;  /* 0x000000000000791b */ /* 0x003fe20003800000 */
.L_x_13188:
        /* <DEDUP_REMOVED lines=11> */
.L_x_13189:
[----:B------:R-:W-:Y:S02]  /*ca20*/  IMAD.MOV.U32 R13, RZ, RZ, R19 ;  /* 0x000000ffff0d7224 */ /* 0x000fe400078e0013 */
[----:B------:R-:W-:Y:S02]  /*ca30*/  IMAD.MOV.U32 R12, RZ, RZ, RZ ;  /* 0x000000ffff0c7224 */ /* 0x000fe400078e00ff */
[----:B------:R-:W-:-:S07]  /*ca40*/  IMAD.MOV.U32 R2, RZ, RZ, R14 ;  /* 0x000000ffff027224 */ /* 0x000fce00078e000e */
[----:B------:R-:W-:Y:S05]  /*ca50*/  WARPSYNC.COLLECTIVE R15, `(.L_x_13190) ;  /* 0x000000000f087348 */ /* 0x000fea0003c00000 */
[----:B------:R0:W1:Y:S02]  /*ca60*/  SHFL.IDX P6, R14, R13, R12, R11 ;  /* 0x0000000c0d0e7389 */ /* 0x00006400000c000b */
[----:B01----:R-:W-:Y:S01]  /*ca70*/  ENDCOLLECTIVE ;  /* 0x000000000000791b */ /* 0x003fe20003800000 */
.L_x_13190:
        /* <DEDUP_REMOVED lines=11> */
.L_x_13191:
[----:B------:R-:W-:Y:S01]  /*cb30*/  IMAD.MOV.U32 R2, RZ, RZ, R14 ;  /* 0x000000ffff027224 */ /* 0x000fe200078e000e */
[----:B------:R-:W-:Y:S06]  /*cb40*/  BRA `(.L_x_13192) ;  /* 0xffffffc4002c7947 */ /* 0x000fec000383ffff */
.L_x_13125:
[----:B---3--:R3:W4:Y:S02]  /*cb50*/  SYNCS.PHASECHK.TRANS64.TRYWAIT P0, [R4+URZ+0x13240], R27 ;  /* 0x0132401b040075a7 */ /* 0x008724000800017f */
[----:B----4-:R-:W-:Y:S05]  /*cb60*/  @!P0 NANOSLEEP.SYNCS 0x989680 ;  /* 0x009896800000895d */ /* 0x010fea0003900000 */
[----:B------:R-:W4:Y:S02]  /*cb70*/  @!P0 SYNCS.PHASECHK.TRANS64 P0, [R4+URZ+0x13240], R27 ;  /* 0x0132401b040085a7 */ /* 0x000f24000800007f */
[----:B----4-:R-:W-:Y:S05]  /*cb80*/  @!P0 BRA `(.L_x_13125) ;  /* 0xfffffffc00f08947 */ /* 0x010fea000383ffff */
[----:B------:R-:W-:Y:S05]  /*cb90*/  BRA `(.L_x_13193) ;  /* 0xffffffc400907947 */ /* 0x000fea000383ffff */
.L_x_13126:
[----:B------:R-:W-:Y:S01]  /*cba0*/  BSSY B0, `(.L_x_13194) ;  /* 0x0000008000007945 */ /* 0x000fe20003800000 */
[----:B------:R-:W-:Y:S02]  /*cbb0*/  IMAD.MOV.U32 R13, RZ, RZ, R6 ;  /* 0x000000ffff0d7224 */ /* 0x000fe400078e0006 */
[----:B------:R-:W-:Y:S02]  /*cbc0*/  IMAD.MOV.U32 R12, RZ, RZ, RZ ;  /* 0x000000ffff0c7224 */ /* 0x000fe400078e00ff */
[----:B------:R-:W-:Y:S02]  /*cbd0*/  IMAD.MOV.U32 R11, RZ, RZ, 0x1c1f ;  /* 0x00001c1fff0b7424 */ /* 0x000fe400078e00ff */
[----:B------:R-:W-:-:S07]  /*cbe0*/  IMAD.MOV.U32 R15, RZ, RZ, -0x1 ;  /* 0xffffffffff0f7424 */ /* 0x000fce00078e00ff */
[----:B-123-5:R-:W-:Y:S05]  /*cbf0*/  WARPSYNC.COLLECTIVE R15, `(.L_x_13195) ;  /* 0x000000000f087348 */ /* 0x02efea0003c00000 */
[----:B------:R0:W4:Y:S02]  /*cc00*/  SHFL.IDX P6, R14, R13, R12, R11 ;  /* 0x0000000c0d0e7389 */ /* 0x00012400000c000b */
[----:B012345:R-:W-:Y:S01]  /*cc10*/  ENDCOLLECTIVE ;  /* 0x000000000000791b */ /* 0x03ffe20003800000 */
.L_x_13195:
[----:B------:R-:W-:Y:S05]  /*cc20*/  BSYNC B0 ;  /* 0x0000000000007941 */ /* 0x000fea0003800000 */
.L_x_13194:
[----:B------:R0:W5:Y:S01]  /*cc30*/  LDL R10, [R1+0x4] ;  /* 0x00000400010a7983 */ /* 0x0001620000100800 */
[----:B------:R-:W-:Y:S01]  /*cc40*/  IMAD.MOV.U32 R13, RZ, RZ, R5 ;  /* 0x000000ffff0d7224 */ /* 0x000fe200078e0005 */
[----:B------:R-:W-:Y:S01]  /*cc50*/  ISETP.GE.AND P2, PT, R18, 0x1, PT ;  /* 0x000000011200780c */ /* 0x000fe20003f46270 */
[----:B------:R-:W-:Y:S02]  /*cc60*/  IMAD.MOV.U32 R12, RZ, RZ, RZ ;  /* 0x000000ffff0c7224 */ /* 0x000fe400078e00ff */
[----:B------:R-:W-:Y:S02]  /*cc70*/  IMAD.MOV.U32 R11, RZ, RZ, 0x1c1f ;  /* 0x00001c1fff0b7424 */ /* 0x000fe400078e00ff */
[----:B------:R-:W-:Y:S02]  /*cc80*/  IMAD.MOV.U32 R15, RZ, RZ, -0x1 ;  /* 0xffffffffff0f7424 */ /* 0x000fe400078e00ff */
[----:B0-----:R-:W-:-:S07]  /*cc90*/  IMAD.MOV.U32 R2, RZ, RZ, R14 ;  /* 0x000000ffff027224 */ /* 0x001fce00078e000e */
[----:B-----5:R-:W-:Y:S05]  /*cca0*/  WARPSYNC.COLLECTIVE R15, `(.L_x_13196) ;  /* 0x000000000f087348 */ /* 0x020fea0003c00000 */
[----:B------:R0:W1:Y:S02]  /*ccb0*/  SHFL.IDX P6, R14, R13, R12, R11 ;  /* 0x0000000c0d0e7389 */ /* 0x00006400000c000b */
[----:B01---5:R-:W-:Y:S01]  /*ccc0*/  ENDCOLLECTIVE ;  /* 0x000000000000791b */ /* 0x023fe20003800000 */
.L_x_13196:
[----:B------:R-:W-:Y:S02]  /*ccd0*/  IMAD.MOV.U32 R13, RZ, RZ, R6 ;  /* 0x000000ffff0d7224 */ /* 0x000fe400078e0006 */
[----:B------:R-:W-:Y:S02]  /*cce0*/  IMAD.MOV.U32 R12, RZ, RZ, 0x1 ;  /* 0x00000001ff0c7424 */ /* 0x000fe400078e00ff */
[----:B------:R-:W-:-:S07]  /*ccf0*/  IMAD.MOV.U32 R3, RZ, RZ, R14 ;  /* 0x000000ffff037224 */ /* 0x000fce00078e000e */
[----:B------:R-:W-:Y:S05]  /*cd00*/  WARPSYNC.COLLECTIVE R15, `(.L_x_13197) ;  /* 0x000000000f087348 */ /* 0x000fea0003c00000 */
[----:B------:R0:W1:Y:S02]  /*cd10*/  SHFL.IDX P6, R14, R13, R12, R11 ;  /* 0x0000000c0d0e7389 */ /* 0x00006400000c000b */
[----:B01----:R-:W-:Y:S01]  /*cd20*/  ENDCOLLECTIVE ;  /* 0x000000000000791b */ /* 0x003fe20003800000 */
.L_x_13197:
[----:B------:R-:W-:Y:S01]  /*cd30*/  IMAD.MOV.U32 R13, RZ, RZ, R5 ;  /* 0x000000ffff0d7224 */ /* 0x000fe200078e0005 */
[----:B------:R-:W-:Y:S02]  /*cd40*/  LOP3.LUT P1, RZ, R10, 0x1, RZ, 0xc0, !PT ;  /* 0x000000010aff7812 */ /* 0x000fe4000782c0ff */
[----:B------:R-:W0:Y:S02]  /*cd50*/  S2R R10, SR_TID.X ;  /* 0x00000000000a7919 */ /* 0x000e240000002100 */
[----:B0-----:R-:W-:-:S05]  /*cd60*/  IMAD.SHL.U32 R10, R10, 0x10, RZ ;  /* 0x000000100a0a7824 */ /* 0x001fca00078e00ff */
[----:B------:R-:W-:-:S04]  /*cd70*/  LOP3.LUT R10, R10, 0x30, RZ, 0xc0, !PT ;  /* 0x000000300a0a7812 */ /* 0x000fc800078ec0ff */
[----:B------:R-:W-:-:S04]  /*cd80*/  @P2 IADD3 R3, P0, R10, R3, RZ ;  /* 0x000000030a032210 */ /* 0x000fc80007f1e0ff */
[----:B------:R-:W-:-:S04]  /*cd90*/  @P2 IADD3.X R2, RZ, R2, RZ, P0, !PT ;  /* 0x00000002ff022210 */ /* 0x000fc800007fe4ff */
[----:B------:R-:W-:-:S04]  /*cda0*/  @P2 LOP3.LUT R3, R3, R2, RZ, 0x3c, !PT ;  /* 0x0000000203032212 */ /* 0x000fc800078e3cff */
[----:B------:R-:W-:-:S04]  /*cdb0*/  @P2 LOP3.LUT R2, R3, R2, RZ, 0x3c, !PT ;  /* 0x0000000203022212 */ /* 0x000fc800078e3cff */
[----:B------:R-:W-:-:S05]  /*cdc0*/  @P2 LOP3.LUT R3, R3, R2, RZ, 0x3c, !PT ;  /* 0x0000000203032212 */ /* 0x000fca00078e3cff */
        /* <DEDUP_REMOVED lines=9> */
.L_x_13198:
[----:B------:R-:W-:Y:S02]  /*ce60*/  IMAD.MOV.U32 R13, RZ, RZ, R6 ;  /* 0x000000ffff0d7224 */ /* 0x000fe400078e0006 */
[----:B------:R-:W-:Y:S02]  /*ce70*/  IMAD.MOV.U32 R12, RZ, RZ, 0x2 ;  /* 0x00000002ff0c7424 */ /* 0x000fe400078e00ff */
[----:B------:R-:W-:-:S07]  /*ce80*/  IMAD.MOV.U32 R3, RZ, RZ, R14 ;  /* 0x000000ffff037224 */ /* 0x000fce00078e000e */
[----:B------:R-:W-:Y:S05]  /*ce90*/  WARPSYNC.COLLECTIVE R15, `(.L_x_13199) ;  /* 0x000000000f087348 */ /* 0x000fea0003c00000 */
[----:B------:R0:W1:Y:S02]  /*cea0*/  SHFL.IDX P6, R14, R13, R12, R11 ;  /* 0x0000000c0d0e7389 */ /* 0x00006400000c000b */
[----:B01----:R-:W-:Y:S01]  /*ceb0*/  ENDCOLLECTIVE ;  /* 0x000000000000791b */ /* 0x003fe20003800000 */
.L_x_13199:
        /* <DEDUP_REMOVED lines=15> */
.L_x_13200:
[----:B------:R-:W-:Y:S01]  /*cfb0*/  IMAD.MOV.U32 R13, RZ, RZ, R6 ;  /* 0x000000ffff0d7224 */ /* 0x000fe200078e0006 */
[----:B------:R-:W-:Y:S01]  /*cfc0*/  MOV R12, 0x3 ;  /* 0x00000003000c7802 */ /* 0x000fe20000000f00 */
[----:B------:R-:W-:-:S07]  /*cfd0*/  IMAD.MOV.U32 R3, RZ, RZ, R14 ;  /* 0x000000ffff037224 */ /* 0x000fce00078e000e */
[----:B------:R-:W-:Y:S05]  /*cfe0*/  WARPSYNC.COLLECTIVE R15, `(.L_x_13201) ;  /* 0x000000000f087348 */ /* 0x000fea0003c00000 */
[----:B------:R0:W1:Y:S02]  /*cff0*/  SHFL.IDX P6, R14, R13, R12, R11 ;  /* 0x0000000c0d0e7389 */ /* 0x00006400000c000b */
[----:B01----:R-:W-:Y:S01]  /*d000*/  ENDCOLLECTIVE ;  /* 0x000000000000791b */ /* 0x003fe20003800000 */
.L_x_13201:
        /* <DEDUP_REMOVED lines=10> */
.L_x_13202:
[----:B------:R-:W-:Y:S01]  /*d0b0*/  @!PT LDS RZ, [RZ] ;  /* 0x00000000fffff984 */ /* 0x000fe20000000800 */
[----:B------:R-:W-:Y:S01]  /*d0c0*/  @!PT LDS RZ, [RZ] ;  /* 0x00000000fffff984 */ /* 0x000fe20000000800 */
[----:B------:R-:W-:Y:S01]  /*d0d0*/  @!PT LDS RZ, [RZ] ;  /* 0x00000000fffff984 */ /* 0x000fe20000000800 */
[----:B------:R0:W-:Y:S01]  /*d0e0*/  @P2 LDGSTS.E.BYPASS.LTC128B.128 [R0+0xf000], desc[UR40][R2.64], !P1 ;  /* 0x0f00000002002fae */ /* 0x0001e2000c901d68 */
[----:B------:R-:W-:Y:S01]  /*d0f0*/  ISETP.GE.AND P2, PT, R18, 0x61, PT ;  /* 0x000000611200780c */ /* 0x000fe20003f46270 */
[----:B------:R-:W-:Y:S02]  /*d100*/  IMAD.MOV.U32 R13, RZ, RZ, R7 ;  /* 0x000000ffff0d7224 */ /* 0x000fe400078e0007 */
[----:B------:R-:W-:Y:S02]  /*d110*/  IMAD.MOV.U32 R12, RZ, RZ, RZ ;  /* 0x000000ffff0c7224 */ /* 0x000fe400078e00ff */
[----:B------:R-:W-:-:S08]  /*d120*/  IMAD.MOV.U32 R5, RZ, RZ, R14 ;  /* 0x000000ffff057224 */ /* 0x000fd000078e000e */
[----:B0-----:R-:W-:Y:S05]  /*d130*/  WARPSYNC.COLLECTIVE R15, `(.L_x_13203) ;  /* 0x000000000f087348 */ /* 0x001fea0003c00000 */
[----:B------:R1:W2:Y:S02]  /*d140*/  SHFL.IDX P6, R14, R13, R12, R11 ;  /* 0x0000000c0d0e7389 */ /* 0x0002a400000c000b */
[----:B012---:R-:W-:Y:S01]  /*d150*/  ENDCOLLECTIVE ;  /* 0x000000000000791b */ /* 0x007fe20003800000 */
.L_x_13203:
        /* <DEDUP_REMOVED lines=13> */
.L_x_13204:
[----:B------:R-:W-:Y:S05]  /*d230*/  BRA `(.L_x_13205) ;  /* 0xffffffc400187947 */ /* 0x000fea000383ffff */
.L_x_13132:
[----:B------:R-:W-:Y:S01]  /*d240*/  IMAD.MOV.U32 R13, RZ, RZ, R5 ;  /* 0x000000ffff0d7224 */ /* 0x000fe200078e0005 */
[----:B------:R-:W-:Y:S01]  /*d250*/  MOV R15, 0xffffffff ;  /* 0xffffffff000f7802 */ /* 0x000fe20000000f00 */
[----:B------:R-:W-:Y:S02]  /*d260*/  IMAD.MOV.U32 R12, RZ, RZ, RZ ;  /* 0x000000ffff0c7224 */ /* 0x000fe400078e00ff */
[----:B------:R-:W-:Y:S02]  /*d270*/  IMAD.MOV.U32 R11, RZ, RZ, 0x1c1f ;  /* 0x00001c1fff0b7424 */ /* 0x000fe400078e00ff */
[----:B------:R-:W-:-:S07]  /*d280*/  IMAD R0, R0, 0xc0, R19 ;  /* 0x000000c000007824 */ /* 0x000fce00078e0213 */
[----:B-----5:R-:W-:Y:S05]  /*d290*/  WARPSYNC.COLLECTIVE R15, `(.L_x_13206) ;  /* 0x000000000f087348 */ /* 0x020fea0003c00000 */
[----:B------:R0:W1:Y:S02]  /*d2a0*/  SHFL.IDX P6, R14, R13, R12, R11 ;  /* 0x0000000c0d0e7389 */ /* 0x00006400000c000b */
[----:B01---5:R-:W-:Y:S01]  /*d2b0*/  ENDCOLLECTIVE ;  /* 0x000000000000791b */ /* 0x023fe20003800000 */
.L_x_13206:
[C---:B------:R-:W-:Y:S01]  /*d2c0*/  VIADD R8, R0.reuse, 0x20 ;  /* 0x0000002000087836 */ /* 0x040fe20000000000 */
[----:B------:R-:W-:Y:S01]  /*d2d0*/  ISETP.GE.AND P1, PT, R0, UR43, PT ;  /* 0x0000002b00007c0c */ /* 0x000fe2000bf26270 */
[----:B------:R-:W-:Y:S02]  /*d2e0*/  IMAD.MOV.U32 R13, RZ, RZ, R4 ;  /* 0x000000ffff0d7224 */ /* 0x000fe400078e0004 */
[----:B------:R-:W-:-:S10]  /*d2f0*/  IMAD.MOV.U32 R2, RZ, RZ, R14 ;  /* 0x000000ffff027224 */ /* 0x000fd400078e000e */
[----:B------:R-:W-:Y:S05]  /*d300*/  WARPSYNC.COLLECTIVE R15, `(.L_x_13207) ;  /* 0x000000000f087348 */ /* 0x000fea0003c00000 */
[----:B------:R0:W1:Y:S02]  /*d310*/  SHFL.IDX P6, R14, R13, R12, R11 ;  /* 0x0000000c0d0e7389 */ /* 0x00006400000c000b */
[----:B01----:R-:W-:Y:S01]  /*d320*/  ENDCOLLECTIVE ;  /* 0x000000000000791b */ /* 0x003fe20003800000 */
.L_x_13207:
[----:B------:R-:W-:Y:S02]  /*d330*/  IMAD.MOV.U32 R13, RZ, RZ, R5 ;  /* 0x000000ffff0d7224 */ /* 0x000fe400078e0005 */
[----:B------:R-:W-:Y:S02]  /*d340*/  IMAD.MOV.U32 R12, RZ, RZ, 0x1 ;  /* 0x00000001ff0c7424 */ /* 0x000fe400078e00ff */
[----:B------:R-:W-:-:S07]  /*d350*/  IMAD.MOV.U32 R3, RZ, RZ, R14 ;  /* 0x000000ffff037224 */ /* 0x000fce00078e000e */
[----:B------:R-:W-:Y:S05]  /*d360*/  WARPSYNC.COLLECTIVE R15, `(.L_x_13208) ;  /* 0x000000000f087348 */ /* 0x000fea0003c00000 */
[----:B------:R0:W1:Y:S02]  /*d370*/  SHFL.IDX P6, R14, R13, R12, R11 ;  /* 0x0000000c0d0e7389 */ /* 0x00006400000c000b */
[----:B01----:R-:W-:Y:S01]  /*d380*/  ENDCOLLECTIVE ;  /* 0x000000000000791b */ /* 0x003fe20003800000 */
.L_x_13208:
        /* <DEDUP_REMOVED lines=9> */
[----:B------:R0:W-:Y:S01]  /*d420*/  @!P1 LDGSTS.E.BYPASS.LTC128B.128 [R10+0xb000], desc[UR40][R2.64], !P5 ;  /* 0x0b000000020a9fae */ /* 0x0001e2000e901d68 */
[----:B------:R-:W-:Y:S01]  /*d430*/  ISETP.GE.AND P1, PT, R8, UR43, PT ;  /* 0x0000002b08007c0c */ /* 0x000fe2000bf26270 */
[----:B------:R-:W-:Y:S02]  /*d440*/  VIADD R8, R0, 0x40 ;  /* 0x0000004000087836 */ /* 0x000fe40000000000 */
[----:B0-----:R-:W-:-:S10]  /*d450*/  IMAD.MOV.U32 R2, RZ, RZ, R14 ;  /* 0x000000ffff027224 */ /* 0x001fd400078e000e */
[----:B------:R-:W-:Y:S05]  /*d460*/  WARPSYNC.COLLECTIVE R15, `(.L_x_13209) ;  /* 0x000000000f087348 */ /* 0x000fea0003c00000 */
[----:B------:R0:W1:Y:S02]  /*d470*/  SHFL.IDX P6, R14, R13, R12, R11 ;  /* 0x0000000c0d0e7389 */ /* 0x00006400000c000b */
[----:B01----:R-:W-:Y:S01]  /*d480*/  ENDCOLLECTIVE ;  /* 0x000000000000791b */ /* 0x003fe20003800000 */
.L_x_13209:
[----:B------:R-:W-:Y:S01]  /*d490*/  IMAD.MOV.U32 R13, RZ, RZ, R5 ;  /* 0x000000ffff0d7224 */ /* 0x000fe200078e0005 */
[----:B------:R-:W-:Y:S01]  /*d4a0*/  MOV R12, 0x2 ;  /* 0x00000002000c7802 */ /* 0x000fe20000000f00 */
[----:B------:R-:W-:-:S07]  /*d4b0*/  IMAD.MOV.U32 R3, RZ, RZ, R14 ;  /* 0x000000ffff037224 */ /* 0x000fce00078e000e */
[----:B------:R-:W-:Y:S05]  /*d4c0*/  WARPSYNC.COLLECTIVE R15, `(.L_x_13210) ;  /* 0x000000000f087348 */ /* 0x000fea0003c00000 */
[----:B------:R0:W1:Y:S02]  /*d4d0*/  SHFL.IDX P6, R14, R13, R12, R11 ;  /* 0x0000000c0d0e7389 */ /* 0x00006400000c000b */
[----:B01----:R-:W-:Y:S01]  /*d4e0*/  ENDCOLLECTIVE ;  /* 0x000000000000791b */ /* 0x003fe20003800000 */
.L_x_13210:
        /* <DEDUP_REMOVED lines=11> */
[----:B0-----:R-:W-:-:S12]  /*d5a0*/  IMAD.MOV.U32 R2, RZ, RZ, R14 ;  /* 0x000000ffff027224 */ /* 0x001fd800078e000e */
[----:B------:R-:W-:Y:S05]  /*d5b0*/  WARPSYNC.COLLECTIVE R15, `(.L_x_13211) ;  /* 0x000000000f087348 */ /* 0x000fea0003c00000 */
[----:B------:R0:W1:Y:S02]  /*d5c0*/  SHFL.IDX P6, R14, R13, R12, R11 ;  /* 0x0000000c0d0e7389 */ /* 0x00006400000c000b */
[----:B01----:R-:W-:Y:S01]  /*d5d0*/  ENDCOLLECTIVE ;  /* 0x000000000000791b */ /* 0x003fe20003800000 */
.L_x_13211:
[----:B------:R-:W-:Y:S02]  /*d5e0*/  IMAD.MOV.U32 R13, RZ, RZ, R5 ;  /* 0x000000ffff0d7224 */ /* 0x000fe400078e0005 */
[----:B------:R-:W-:Y:S02]  /*d5f0*/  IMAD.MOV.U32 R12, RZ, RZ, 0x3 ;  /* 0x00000003ff0c7424 */ /* 0x000fe400078e00ff */
[----:B------:R-:W-:-:S07]  /*d600*/  IMAD.MOV.U32 R3, RZ, RZ, R14 ;  /* 0x000000ffff037224 */ /* 0x000fce00078e000e */
[----:B------:R-:W-:Y:S05]  /*d610*/  WARPSYNC.COLLECTIVE R15, `(.L_x_13212) ;  /* 0x000000000f087348 */ /* 0x000fea0003c00000 */
[----:B------:R0:W1:Y:S02]  /*d620*/  SHFL.IDX P6, R14, R13, R12, R11 ;  /* 0x0000000c0d0e7389 */ /* 0x00006400000c000b */
[----:B01----:R-:W-:Y:S01]  /*d630*/  ENDCOLLECTIVE ;  /* 0x000000000000791b */ /* 0x003fe20003800000 */
.L_x_13212:
[----:B------:R-:W-:-:S05]  /*d640*/  @!P1 IADD3 R3, P0, R18, R3, RZ ;  /* 0x0000000312039210 */ /* 0x000fca0007f1e0ff */
[----:B------:R-:W-:-:S05]  /*d650*/  @!P1 IMAD.X R2, RZ, RZ, R2, P0 ;  /* 0x000000ffff029224 */ /* 0x000fca00000e0602 */
[-C--:B------:R-:W-:Y:S01]  /*d660*/  @!P1 LOP3.LUT R3, R3, R2.reuse, RZ, 0x3c, !PT ;  /* 0x0000000203039212 */ /* 0x080fe200078e3cff */
[----:B------:R-:W-:Y:S02]  /*d670*/  IMAD.MOV.U32 R13, RZ, RZ, R4 ;  /* 0x000000ffff0d7224 */ /* 0x000fe400078e0004 */
[----:B------:R-:W-:Y:S01]  /*d680*/  VIADD R4, R0, 0x80 ;  /* 0x0000008000047836 */ /* 0x000fe20000000000 */
[----:B------:R-:W-:-:S04]  /*d690*/  @!P1 LOP3.LUT R2, R3, R2, RZ, 0x3c, !PT ;  /* 0x0000000203029212 */ /* 0x000fc800078e3cff */
[----:B------:R-:W-:Y:S01]  /*d6a0*/  @!P1 LOP3.LUT R3, R3, R2, RZ, 0x3c, !PT ;  /* 0x0000000203039212 */ /* 0x000fe200078e3cff */
[----:B------:R-:W-:-:S07]  /*d6b0*/  IMAD.MOV.U32 R5, RZ, RZ, R14 ;  /* 0x000000ffff057224 */ /* 0x000fce00078e000e */
[----:B------:R-:W-:Y:S05]  /*d6c0*/  WARPSYNC.COLLECTIVE R15, `(.L_x_13213) ;  /* 0x000000000f087348 */ /* 0x000fea0003c00000 */
[----:B------:R0:W1:Y:S02]  /*d6d0*/  SHFL.IDX P6, R14, R13, R12, R11 ;  /* 0x0000000c0d0e7389 */ /* 0x00006400000c000b */
[----:B01----:R-:W-:Y:S01]  /*d6e0*/  ENDCOLLECTIVE ;  /* 0x000000000000791b */ /* 0x003fe20003800000 */
.L_x_13213:
[----:B------:R-:W-:Y:S01]  /*d6f0*/  @!PT LDS RZ, [RZ] ;  /* 0x00000000fffff984 */ /* 0x000fe20000000800 */
[----:B------:R-:W-:Y:S01]  /*d700*/  @!PT LDS RZ, [RZ] ;  /* 0x00000000fffff984 */ /* 0x000fe20000000800 */
[----:B------:R-:W-:Y:S01]  /*d710*/  @!PT LDS RZ, [RZ] ;  /* 0x00000000fffff984 */ /* 0x000fe20000000800 */
[----:B------:R0:W-:Y:S01]  /*d720*/  @!P1 LDGSTS.E.BYPASS.LTC128B.128 [R10+0xc000], desc[UR40][R2.64], !P5 ;  /* 0x0c000000020a9fae */ /* 0x0001e2000e901d68 */
[----:B------:R-:W-:Y:S02]  /*d730*/  IMAD.MOV.U32 R13, RZ, RZ, R7 ;  /* 0x000000ffff0d7224 */ /* 0x000fe400078e0007 */
[----:B0-----:R-:W-:Y:S02]  /*d740*/  VIADD R2, R0, 0x60 ;  /* 0x0000006000027836 */ /* 0x001fe40000000000 */
[----:B------:R-:W-:-:S03]  /*d750*/  IMAD.MOV.U32 R12, RZ, RZ, RZ ;  /* 0x000000ffff0c7224 */ /* 0x000fc600078e00ff */
[----:B------:R-:W-:-:S13]  /*d760*/  ISETP.GE.AND P1, PT, R2, UR43, PT ;  /* 0x0000002b02007c0c */ /* 0x000fda000bf26270 */
[----:B------:R-:W-:-:S13]  /*d770*/  @!P1 IADD3 R2, P0, R18, R14, RZ ;  /* 0x0000000e12029210 */ /* 0x000fda0007f1e0ff */
[----:B------:R-:W-:Y:S05]  /*d780*/  WARPSYNC.COLLECTIVE R15, `(.L_x_13214) ;  /* 0x000000000f087348 */ /* 0x000fea0003c00000 */
[----:B------:R0:W1:Y:S02]  /*d790*/  SHFL.IDX P6, R14, R13, R12, R11 ;  /* 0x0000000c0d0e7389 */ /* 0x00006400000c000b */
[----:B01----:R-:W-:Y:S01]  /*d7a0*/  ENDCOLLECTIVE ;  /* 0x000000000000791b */ /* 0x003fe20003800000 */
.L_x_13214:
[----:B------:R-:W-:-:S05]  /*d7b0*/  @!P1 IMAD.X R3, RZ, RZ, R5, P0 ;  /* 0x000000ffff039224 */ /* 0x000fca00000e0605 */
[----:B------:R-:W-:Y:S01]  /*d7c0*/  @!PT LDS RZ, [RZ] ;  /* 0x00000000fffff984 */ /* 0x000fe20000000800 */
[----:B------:R-:W-:Y:S01]  /*d7d0*/  @!PT LDS RZ, [RZ] ;  /* 0x00000000fffff984 */ /* 0x000fe20000000800 */
[----:B------:R-:W-:Y:S01]  /*d7e0*/  @!PT LDS RZ, [RZ] ;  /* 0x00000000fffff984 */ /* 0x000fe20000000800 */
[----:B------:R0:W-:Y:S01]  /*d7f0*/  @!P1 LDGSTS.E.BYPASS.LTC128B.128 [R10+0xc800], desc[UR40][R2.64], !P5 ;  /* 0x0c800000020a9fae */ /* 0x0001e2000e901d68 */
[----:B------:R-:W-:Y:S01]  /*d800*/  ISETP.GE.AND P1, PT, R4, UR43, PT ;  /* 0x0000002b04007c0c */ /* 0x000fe2000bf26270 */
[----:B------:R-:W-:Y:S01]  /*d810*/  IMAD.MOV.U32 R13, RZ, RZ, R6 ;  /* 0x000000ffff0d7224 */ /* 0x000fe200078e0006 */
[----:B0-----:R-:W-:-:S11]  /*d820*/  MOV R2, R14 ;  /* 0x0000000e00027202 */ /* 0x001fd60000000f00 */
[----:B------:R-:W-:Y:S05]  /*d830*/  WARPSYNC.COLLECTIVE R15, `(.L_x_13215) ;  /* 0x000000000f087348 */ /* 0x000fea0003c00000 */
[----:B------:R0:W1:Y:S02]  /*d840*/  SHFL.IDX P6, R14, R13, R12, R11 ;  /* 0x0000000c0d0e7389 */ /* 0x00006400000c000b */
[----:B01----:R-:W-:Y:S01]  /*d850*/  ENDCOLLECTIVE ;  /* 0x000000000000791b */ /* 0x003fe20003800000 */
.L_x_13215:
        /* <DEDUP_REMOVED lines=8> */
.L_x_13216:
        /* <DEDUP_REMOVED lines=9> */
.L_x_13217:
[----:B------:R-:W-:Y:S05]  /*d970*/  BRA `(.L_x_13218) ;  /* 0xffffffc800047947 */ /* 0x000fea000383ffff */
.L_x_13133:
[----:B0-----:R0:W1:Y:S02]  /*d980*/  SYNCS.PHASECHK.TRANS64.TRYWAIT P0, [R28+URZ+0x13220], R3 ;  /* 0x013220031c0075a7 */ /* 0x001064000800017f */
[----:B-1----:R-:W-:Y:S05]  /*d990*/  @!P0 NANOSLEEP.SYNCS 0x989680 ;  /* 0x009896800000895d */ /* 0x002fea0003900000 */
[----:B------:R-:W1:Y:S02]  /*d9a0*/  @!P0 SYNCS.PHASECHK.TRANS64 P0, [R28+URZ+0x13220], R3 ;  /* 0x013220031c0085a7 */ /* 0x000e64000800007f */
[----:B-1----:R-:W-:Y:S05]  /*d9b0*/  @!P0 BRA `(.L_x_13133) ;  /* 0xfffffffc00f08947 */ /* 0x002fea000383ffff */
[----:B------:R-:W-:Y:S05]  /*d9c0*/  BRA `(.L_x_13219) ;  /* 0xffffffc800387947 */ /* 0x000fea000383ffff */
.L_x_13137:
[----:B0-----:R0:W1:Y:S02]  /*d9d0*/  SYNCS.PHASECHK.TRANS64.TRYWAIT P0, [R0+URZ+0x13280], R28 ;  /* 0x0132801c000075a7 */ /* 0x001064000800017f */
[----:B-1----:R-:W-:Y:S05]  /*d9e0*/  @!P0 NANOSLEEP.SYNCS 0x989680 ;  /* 0x009896800000895d */ /* 0x002fea0003900000 */
[----:B------:R-:W1:Y:S02]  /*d9f0*/  @!P0 SYNCS.PHASECHK.TRANS64 P0, [R0+URZ+0x13280], R28 ;  /* 0x0132801c000085a7 */ /* 0x000e64000800007f */
[----:B-1----:R-:W-:Y:S05]  /*da00*/  @!P0 BRA `(.L_x_13137) ;  /* 0xfffffffc00f08947 */ /* 0x002fea000383ffff */
[----:B------:R-:W-:Y:S05]  /*da10*/  BRA `(.L_x_13220) ;  /* 0xffffffcc00707947 */ /* 0x000fea000383ffff */
.L_x_13138:
        /* <DEDUP_REMOVED lines=8> */
.L_x_13222:
[----:B------:R-:W-:Y:S05]  /*daa0*/  BSYNC B0 ;  /* 0x0000000000007941 */ /* 0x000fea0003800000 */
.L_x_13221:
[----:B------:R-:W0:Y:S01]  /*dab0*/  S2R R2, SR_TID.X ;  /* 0x0000000000027919 */ /* 0x000e220000002100 */
[----:B------:R-:W-:Y:S01]  /*dac0*/  IMAD.MOV.U32 R13, RZ, RZ, R9 ;  /* 0x000000ffff0d7224 */ /* 0x000fe200078e0009 */
[----:B------:R-:W-:Y:S01]  /*dad0*/  MOV R12, RZ ;  /* 0x000000ff000c7202 */ /* 0x000fe20000000f00 */
[----:B------:R-:W-:Y:S02]  /*dae0*/  IMAD.MOV.U32 R11, RZ, RZ, 0x1c1f ;  /* 0x00001c1fff0b7424 */ /* 0x000fe400078e00ff */
[----:B------:R-:W-:Y:S02]  /*daf0*/  IMAD.MOV.U32 R15, RZ, RZ, -0x1 ;  /* 0xffffffffff0f7424 */ /* 0x000fe400078e00ff */
[----:B------:R-:W-:Y:S02]  /*db00*/  IMAD.MOV.U32 R3, RZ, RZ, R14 ;  /* 0x000000ffff037224 */ /* 0x000fe400078e000e */
[----:B------:R-:W-:-:S07]  /*db10*/  VIADD R6, R6, UR42 ;  /* 0x0000002a06067c36 */ /* 0x000fce0008000000 */
[----:B0-----:R-:W-:Y:S05]  /*db20*/  WARPSYNC.COLLECTIVE R15, `(.L_x_13223) ;  /* 0x000000000f087348 */ /* 0x001fea0003c00000 */
[----:B------:R1:W2:Y:S02]  /*db30*/  SHFL.IDX P6, R14, R13, R12, R11 ;  /* 0x0000000c0d0e7389 */ /* 0x0002a400000c000b */
[----:B012---:R-:W-:Y:S01]  /*db40*/  ENDCOLLECTIVE ;  /* 0x000000000000791b */ /* 0x007fe20003800000 */
.L_x_13223:
        /* <DEDUP_REMOVED lines=11> */
.L_x_13224:
        /* <DEDUP_REMOVED lines=10> */
.L_x_13225:
[----:B------:R-:W-:Y:S02]  /*dca0*/  IMAD.MOV.U32 R13, RZ, RZ, R10 ;  /* 0x000000ffff0d7224 */ /* 0x000fe400078e000a */
[----:B------:R-:W-:Y:S02]  /*dcb0*/  IMAD.MOV.U32 R12, RZ, RZ, 0x2 ;  /* 0x00000002ff0c7424 */ /* 0x000fe400078e00ff */
[----:B------:R-:W-:Y:S02]  /*dcc0*/  IMAD.SHL.U32 R15, R2, 0x10, RZ ;  /* 0x00000010020f7824 */ /* 0x000fe400078e00ff */
[----:B------:R-:W-:-:S03]  /*dcd0*/  IMAD.MOV.U32 R2, RZ, RZ, R14 ;  /* 0x000000ffff027224 */ /* 0x000fc600078e000e */
[----:B------:R-:W-:-:S04]  /*dce0*/  LOP3.LUT R15, R15, 0x30, RZ, 0xc0, !PT ;  /* 0x000000300f0f7812 */ /* 0x000fc800078ec0ff */
[----:B------:R-:W-:Y:S01]  /*dcf0*/  IADD3 R2, P0, R15, R2, RZ ;  /* 0x000000020f027210 */ /* 0x000fe20007f1e0ff */
[----:B------:R-:W-:-:S03]  /*dd00*/  IMAD.MOV.U32 R15, RZ, RZ, -0x1 ;  /* 0xffffffffff0f7424 */ /* 0x000fc600078e00ff */
[----:B------:R-:W-:-:S09]  /*dd10*/  IADD3.X R3, RZ, R3, RZ, P0, !PT ;  /* 0x00000003ff037210 */ /* 0x000fd200007fe4ff */
[----:B------:R-:W-:Y:S05]  /*dd20*/  WARPSYNC.COLLECTIVE R15, `(.L_x_13226) ;  /* 0x000000000f087348 */ /* 0x000fea0003c00000 */
[----:B------:R0:W1:Y:S02]  /*dd30*/  SHFL.IDX P6, R14, R13, R12, R11 ;  /* 0x0000000c0d0e7389 */ /* 0x00006400000c000b */
[----:B01----:R-:W-:Y:S01]  /*dd40*/  ENDCOLLECTIVE ;  /* 0x000000000000791b */ /* 0x003fe20003800000 */
.L_x_13226:
        /* <DEDUP_REMOVED lines=10> */
.L_x_13227:
        /* <DEDUP_REMOVED lines=11> */
.L_x_13228:
        /* <DEDUP_REMOVED lines=10> */
.L_x_13229:
[----:B------:R-:W-:Y:S02]  /*df40*/  IMAD.MOV.U32 R13, RZ, RZ, R18 ;  /* 0x000000ffff0d7224 */ /* 0x000fe400078e0012 */
[----:B------:R-:W-:Y:S01]  /*df50*/  IMAD.MOV.U32 R12, RZ, RZ, RZ ;  /* 0x000000ffff0c7224 */ /* 0x000fe200078e00ff */
[----:B------:R-:W-:Y:S01]  /*df60*/  SHF.L.U32 R3, R3, 0x4, RZ ;  /* 0x0000000403037819 */ /* 0x000fe200000006ff */
[----:B------:R-:W-:-:S07]  /*df70*/  IMAD.MOV.U32 R2, RZ, RZ, R14 ;  /* 0x000000ffff027224 */ /* 0x000fce00078e000e */
[----:B------:R-:W-:Y:S05]  /*df80*/  WARPSYNC.COLLECTIVE R15, `(.L_x_13230) ;  /* 0x000000000f087348 */ /* 0x000fea0003c00000 */
[----:B------:R0:W1:Y:S02]  /*df90*/  SHFL.IDX P6, R14, R13, R12, R11 ;  /* 0x0000000c0d0e7389 */ /* 0x00006400000c000b */
[----:B01----:R-:W-:Y:S01]  /*dfa0*/  ENDCOLLECTIVE ;  /* 0x000000000000791b */ /* 0x003fe20003800000 */
.L_x_13230:
[----:B------:R-:W-:-:S04]  /*dfb0*/  LOP3.LUT R3, R3, 0x30, RZ, 0xc0, !PT ;  /* 0x0000003003037812 */ /* 0x000fc800078ec0ff */
[----:B------:R-:W-:-:S05]  /*dfc0*/  IADD3 R2, P0, R3, R2, RZ ;  /* 0x0000000203027210 */ /* 0x000fca0007f1e0ff */
[----:B------:R-:W-:Y:S02]  /*dfd0*/  IMAD.X R3, RZ, RZ, R10, P0 ;  /* 0x000000ffff037224 */ /* 0x000fe400000e060a */
[----:B------:R-:W-:-:S03]  /*dfe0*/  IMAD.MOV.U32 R13, RZ, RZ, R19 ;  /* 0x000000ffff0d7224 */ /* 0x000fc600078e0013 */
        /* <DEDUP_REMOVED lines=8> */
.L_x_13231:
[----:B------:R-:W-:Y:S01]  /*e070*/  IMAD.MOV.U32 R2, RZ, RZ, R14 ;  /* 0x000000ffff027224 */ /* 0x000fe200078e000e */
[----:B------:R-:W-:Y:S06]  /*e080*/  BRA `(.L_x_13232) ;  /* 0xffffffc800d47947 */ /* 0x000fec000383ffff */
.L_x_13143:
[----:B---3--:R3:W4:Y:S02]  /*e090*/  SYNCS.PHASECHK.TRANS64.TRYWAIT P0, [R0+URZ+0x13240], R28 ;  /* 0x0132401c000075a7 */ /* 0x008724000800017f */
[----:B----4-:R-:W-:Y:S05]  /*e0a0*/  @!P0 NANOSLEEP.SYNCS 0x989680 ;  /* 0x009896800000895d */ /* 0x010fea0003900000 */
[----:B------:R-:W4:Y:S02]  /*e0b0*/  @!P0 SYNCS.PHASECHK.TRANS64 P0, [R0+URZ+0x13240], R28 ;  /* 0x0132401c000085a7 */ /* 0x000f24000800007f */
[----:B----4-:R-:W-:Y:S05]  /*e0c0*/  @!P0 BRA `(.L_x_13143) ;  /* 0xfffffffc00f08947 */ /* 0x010fea000383ffff */
[----:B------:R-:W-:Y:S05]  /*e0d0*/  BRA `(.L_x_13233) ;  /* 0xffffffcc00307947 */ /* 0x000fea000383ffff */
.L_x_13144:
        /* <DEDUP_REMOVED lines=8> */
.L_x_13235:
[----:B------:R-:W-:Y:S05]  /*e160*/  BSYNC B0 ;  /* 0x0000000000007941 */ /* 0x000fea0003800000 */
.L_x_13234:
        /* <DEDUP_REMOVED lines=8> */
.L_x_13236:
[----:B------:R-:W-:Y:S02]  /*e1f0*/  IMAD.MOV.U32 R13, RZ, RZ, R5 ;  /* 0x000000ffff0d7224 */ /* 0x000fe400078e0005 */
[----:B------:R-:W-:Y:S02]  /*e200*/  IMAD.MOV.U32 R12, RZ, RZ, 0x1 ;  /* 0x00000001ff0c7424 */ /* 0x000fe400078e00ff */
[----:B------:R-:W-:-:S07]  /*e210*/  IMAD.MOV.U32 R2, RZ, RZ, R14 ;  /* 0x000000ffff027224 */ /* 0x000fce00078e000e */
[----:B------:R-:W-:Y:S05]  /*e220*/  WARPSYNC.COLLECTIVE R15, `(.L_x_13237) ;  /* 0x000000000f087348 */ /* 0x000fea0003c00000 */
[----:B------:R0:W1:Y:S02]  /*e230*/  SHFL.IDX P6, R14, R13, R12, R11 ;  /* 0x0000000c0d0e7389 */ /* 0x00006400000c000b */
[----:B01----:R-:W-:Y:S01]  /*e240*/  ENDCOLLECTIVE ;  /* 0x000000000000791b */ /* 0x003fe20003800000 */
.L_x_13237:
        /* <DEDUP_REMOVED lines=11> */
.L_x_13238:
[----:B------:R-:W-:Y:S02]  /*e300*/  IMAD.MOV.U32 R13, RZ, RZ, R5 ;  /* 0x000000ffff0d7224 */ /* 0x000fe400078e0005 */
[----:B------:R-:W-:Y:S02]  /*e310*/  IMAD.MOV.U32 R12, RZ, RZ, 0x2 ;  /* 0x00000002ff0c7424 */ /* 0x000fe400078e00ff */
[----:B------:R-:W-:-:S07]  /*e320*/  IMAD.MOV.U32 R2, RZ, RZ, R14 ;  /* 0x000000ffff027224 */ /* 0x000fce00078e000e */
[----:B------:R-:W-:Y:S05]  /*e330*/  WARPSYNC.COLLECTIVE R15, `(.L_x_13239) ;  /* 0x000000000f087348 */ /* 0x000fea0003c00000 */
[----:B------:R0:W1:Y:S02]  /*e340*/  SHFL.IDX P6, R14, R13, R12, R11 ;  /* 0x0000000c0d0e7389 */ /* 0x00006400000c000b */
[----:B01----:R-:W-:Y:S01]  /*e350*/  ENDCOLLECTIVE ;  /* 0x000000000000791b */ /* 0x003fe20003800000 */
.L_x_13239:
        /* <DEDUP_REMOVED lines=11> */
.L_x_13240:
[----:B------:R-:W-:Y:S02]  /*e410*/  IMAD.MOV.U32 R13, RZ, RZ, R5 ;  /* 0x000000ffff0d7224 */ /* 0x000fe400078e0005 */
[----:B------:R-:W-:Y:S02]  /*e420*/  IMAD.MOV.U32 R12, RZ, RZ, 0x3 ;  /* 0x00000003ff0c7424 */ /* 0x000fe400078e00ff */
[----:B------:R-:W-:-:S07]  /*e430*/  IMAD.MOV.U32 R2, RZ, RZ, R14 ;  /* 0x000000ffff027224 */ /* 0x000fce00078e000e */
[----:B------:R-:W-:Y:S05]  /*e440*/  WARPSYNC.COLLECTIVE R15, `(.L_x_13241) ;  /* 0x000000000f087348 */ /* 0x000fea0003c00000 */
[----:B------:R0:W1:Y:S02]  /*e450*/  SHFL.IDX P6, R14, R13, R12, R11 ;  /* 0x0000000c0d0e7389 */ /* 0x00006400000c000b */
[----:B01----:R-:W-:Y:S01]  /*e460*/  ENDCOLLECTIVE ;  /* 0x000000000000791b */ /* 0x003fe20003800000 */
.L_x_13241:
        /* <DEDUP_REMOVED lines=11> */
.L_x_13242:
[----:B------:R-:W-:Y:S02]  /*e520*/  IMAD.MOV.U32 R13, RZ, RZ, R8 ;  /* 0x000000ffff0d7224 */ /* 0x000fe400078e0008 */
[----:B------:R-:W-:Y:S02]  /*e530*/  IMAD.MOV.U32 R12, RZ, RZ, RZ ;  /* 0x000000ffff0c7224 */ /* 0x000fe400078e00ff */
[----:B------:R-:W-:-:S07]  /*e540*/  IMAD.MOV.U32 R2, RZ, RZ, R14 ;  /* 0x000000ffff027224 */ /* 0x000fce00078e000e */
[----:B------:R-:W-:Y:S05]  /*e550*/  WARPSYNC.COLLECTIVE R15, `(.L_x_13243) ;  /* 0x000000000f087348 */ /* 0x000fea0003c00000 */
[----:B------:R0:W1:Y:S02]  /*e560*/  SHFL.IDX P6, R14, R13, R12, R11 ;  /* 0x0000000c0d0e7389 */ /* 0x00006400000c000b */
[----:B01----:R-:W-:Y:S01]  /*e570*/  ENDCOLLECTIVE ;  /* 0x000000000000791b */ /* 0x003fe20003800000 */
.L_x_13243:
        /* <DEDUP_REMOVED lines=11> */
.L_x_13244:
[----:B------:R-:W-:Y:S05]  /*e630*/  BRA `(.L_x_13245) ;  /* 0xffffffc800c87947 */ /* 0x000fea000383ffff */
.L_x_13149:
[----:B0-----:R0:W2:Y:S02]  /*e640*/  SYNCS.PHASECHK.TRANS64.TRYWAIT P2, [R0+URZ+0x13270], R3 ;  /* 0x01327003000075a7 */ /* 0x0010a4000804017f */
[----:B--2---:R-:W-:Y:S05]  /*e650*/  @!P2 NANOSLEEP.SYNCS 0x989680 ;  /* 0x009896800000a95d */ /* 0x004fea0003900000 */
[----:B------:R-:W2:Y:S02]  /*e660*/  @!P2 SYNCS.PHASECHK.TRANS64 P2, [R0+URZ+0x13270], R3 ;  /* 0x013270030000a5a7 */ /* 0x000ea4000804007f */
[----:B--2---:R-:W-:Y:S05]  /*e670*/  @!P2 BRA `(.L_x_13149) ;  /* 0xfffffffc00f0a947 */ /* 0x004fea000383ffff */
[----:B------:R-:W-:Y:S05]  /*e680*/  BRA `(.L_x_13246) ;  /* 0xffffffcc002c7947 */ /* 0x000fea000383ffff */
.L_x_13151:
[----:B0-----:R0:W2:Y:S02]  /*e690*/  SYNCS.PHASECHK.TRANS64.TRYWAIT P2, [R0+URZ+0x13260], R3 ;  /* 0x01326003000075a7 */ /* 0x0010a4000804017f */
[----:B--2---:R-:W-:Y:S05]  /*e6a0*/  @!P2 NANOSLEEP.SYNCS 0x989680 ;  /* 0x009896800000a95d */ /* 0x004fea0003900000 */
[----:B------:R-:W2:Y:S02]  /*e6b0*/  @!P2 SYNCS.PHASECHK.TRANS64 P2, [R0+URZ+0x13260], R3 ;  /* 0x013260030000a5a7 */ /* 0x000ea4000804007f */
[----:B--2---:R-:W-:Y:S05]  /*e6c0*/  @!P2 BRA `(.L_x_13151) ;  /* 0xfffffffc00f0a947 */ /* 0x004fea000383ffff */
[----:B------:R-:W-:Y:S05]  /*e6d0*/  BRA `(.L_x_13247) ;  /* 0xffffffcc003c7947 */ /* 0x000fea000383ffff */
.L_x_13157:
[----:B0-----:R0:W2:Y:S02]  /*e6e0*/  SYNCS.PHASECHK.TRANS64.TRYWAIT P1, [R2+URZ+0x13270], R3 ;  /* 0x01327003020075a7 */ /* 0x0010a4000802017f */
[----:B--2---:R-:W-:Y:S05]  /*e6f0*/  @!P1 NANOSLEEP.SYNCS 0x989680 ;  /* 0x009896800000995d */ /* 0x004fea0003900000 */
[----:B------:R-:W2:Y:S02]  /*e700*/  @!P1 SYNCS.PHASECHK.TRANS64 P1, [R2+URZ+0x13270], R3 ;  /* 0x01327003020095a7 */ /* 0x000ea4000802007f */
[----:B--2---:R-:W-:Y:S05]  /*e710*/  @!P1 BRA `(.L_x_13157) ;  /* 0xfffffffc00f09947 */ /* 0x004fea000383ffff */
[----:B------:R-:W-:Y:S05]  /*e720*/  BRA `(.L_x_13248) ;  /* 0xffffffd000707947 */ /* 0x000fea000383ffff */
.L_x_13159:
[----:B0-----:R0:W2:Y:S02]  /*e730*/  SYNCS.PHASECHK.TRANS64.TRYWAIT P1, [R2+URZ+0x13260], R3 ;  /* 0x01326003020075a7 */ /* 0x0010a4000802017f */
[----:B--2---:R-:W-:Y:S05]  /*e740*/  @!P1 NANOSLEEP.SYNCS 0x989680 ;  /* 0x009896800000995d */ /* 0x004fea0003900000 */
[----:B------:R-:W2:Y:S02]  /*e750*/  @!P1 SYNCS.PHASECHK.TRANS64 P1, [R2+URZ+0x13260], R3 ;  /* 0x01326003020095a7 */ /* 0x000ea4000802007f */
[----:B--2---:R-:W-:Y:S05]  /*e760*/  @!P1 BRA `(.L_x_13159) ;  /* 0xfffffffc00f09947 */ /* 0x004fea000383ffff */
[----:B------:R-:W-:Y:S05]  /*e770*/  BRA `(.L_x_13249) ;  /* 0xffffffd000847947 */ /* 0x000fea000383ffff */
.L_x_13163:
[----:B0-----:R0:W2:Y:S02]  /*e780*/  SYNCS.PHASECHK.TRANS64.TRYWAIT P0, [R4+URZ+0x13220], R0 ;  /* 0x01322000040075a7 */ /* 0x0010a4000800017f */
[----:B--2---:R-:W-:Y:S05]  /*e790*/  @!P0 NANOSLEEP.SYNCS 0x989680 ;  /* 0x009896800000895d */ /* 0x004fea0003900000 */
[----:B------:R-:W2:Y:S02]  /*e7a0*/  @!P0 SYNCS.PHASECHK.TRANS64 P0, [R4+URZ+0x13220], R0 ;  /* 0x01322000040085a7 */ /* 0x000ea4000800007f */
[----:B--2---:R-:W-:Y:S05]  /*e7b0*/  @!P0 BRA `(.L_x_13163) ;  /* 0xfffffffc00f08947 */ /* 0x004fea000383ffff */
[----:B------:R-:W-:Y:S05]  /*e7c0*/  BRA `(.L_x_13250) ;  /* 0xffffffd400d07947 */ /* 0x000fea000383ffff */
.L_x_13167:
[----:B0-----:R0:W2:Y:S02]  /*e7d0*/  SYNCS.PHASECHK.TRANS64.TRYWAIT P1, [R3+URZ+0x13240], R2 ;  /* 0x01324002030075a7 */ /* 0x0010a4000802017f */
[----:B--2---:R-:W-:Y:S05]  /*e7e0*/  @!P1 NANOSLEEP.SYNCS 0x989680 ;  /* 0x009896800000995d */ /* 0x004fea0003900000 */
[----:B------:R-:W2:Y:S02]  /*e7f0*/  @!P1 SYNCS.PHASECHK.TRANS64 P1, [R3+URZ+0x13240], R2 ;  /* 0x01324002030095a7 */ /* 0x000ea4000802007f */
[----:B--2---:R-:W-:Y:S05]  /*e800*/  @!P1 BRA `(.L_x_13167) ;  /* 0xfffffffc00f09947 */ /* 0x004fea000383ffff */
[----:B------:R-:W-:Y:S05]  /*e810*/  BRA `(.L_x_13251) ;  /* 0xffffffd800147947 */ /* 0x000fea000383ffff */
.L_x_13169:
[----:B--2---:R2:W3:Y:S02]  /*e820*/  SYNCS.PHASECHK.TRANS64.TRYWAIT P1, [R29+URZ+0x13240], R0 ;  /* 0x013240001d0075a7 */ /* 0x0044e4000802017f */
[----:B---3--:R-:W-:Y:S05]  /*e830*/  @!P1 NANOSLEEP.SYNCS 0x989680 ;  /* 0x009896800000995d */ /* 0x008fea0003900000 */
[----:B------:R-:W3:Y:S02]  /*e840*/  @!P1 SYNCS.PHASECHK.TRANS64 P1, [R29+URZ+0x13240], R0 ;  /* 0x013240001d0095a7 */ /* 0x000ee4000802007f */
[----:B---3--:R-:W-:Y:S05]  /*e850*/  @!P1 BRA `(.L_x_13169) ;  /* 0xfffffffc00f09947 */ /* 0x008fea000383ffff */
[----:B------:R-:W-:Y:S05]  /*e860*/  BRA `(.L_x_13252) ;  /* 0xffffffd800247947 */ /* 0x000fea000383ffff */
.L_x_13171:
[----:B---3--:R3:W4:Y:S02]  /*e870*/  SYNCS.PHASECHK.TRANS64.TRYWAIT P1, [R3+URZ+0x13260], R2 ;  /* 0x01326002030075a7 */ /* 0x008724000802017f */
[----:B----4-:R-:W-:Y:S05]  /*e880*/  @!P1 NANOSLEEP.SYNCS 0x989680 ;  /* 0x009896800000995d */ /* 0x010fea0003900000 */
[----:B------:R-:W4:Y:S02]  /*e890*/  @!P1 SYNCS.PHASECHK.TRANS64 P1, [R3+URZ+0x13260], R2 ;  /* 0x01326002030095a7 */ /* 0x000f24000802007f */
[----:B----4-:R-:W-:Y:S05]  /*e8a0*/  @!P1 BRA `(.L_x_13171) ;  /* 0xfffffffc00f09947 */ /* 0x010fea000383ffff */
[----:B------:R-:W-:Y:S05]  /*e8b0*/  BRA `(.L_x_13253) ;  /* 0xffffffd800207947 */ /* 0x000fea000383ffff */
.L_x_13173:
[----:B----4-:R4:W0:Y:S02]  /*e8c0*/  SYNCS.PHASECHK.TRANS64.TRYWAIT P1, [R29+URZ+0x13260], R0 ;  /* 0x013260001d0075a7 */ /* 0x010824000802017f */
[----:B0-----:R-:W-:Y:S05]  /*e8d0*/  @!P1 NANOSLEEP.SYNCS 0x989680 ;  /* 0x009896800000995d */ /* 0x001fea0003900000 */
[----:B------:R-:W0:Y:S02]  /*e8e0*/  @!P1 SYNCS.PHASECHK.TRANS64 P1, [R29+URZ+0x13260], R0 ;  /* 0x013260001d0095a7 */ /* 0x000e24000802007f */
[----:B0-----:R-:W-:Y:S05]  /*e8f0*/  @!P1 BRA `(.L_x_13173) ;  /* 0xfffffffc00f09947 */ /* 0x001fea000383ffff */
[----:B------:R-:W-:Y:S05]  /*e900*/  BRA `(.L_x_13254) ;  /* 0xffffffd8001c7947 */ /* 0x000fea000383ffff */
.L_x_13175:
[----:B------:R0:W0:Y:S02]  /*e910*/  SYNCS.PHASECHK.TRANS64.TRYWAIT P1, [R3+URZ+0x13280], R2 ;  /* 0x01328002030075a7 */ /* 0x000024000802017f */
[----:B0-----:R-:W-:Y:S05]  /*e920*/  @!P1 NANOSLEEP.SYNCS 0x989680 ;  /* 0x009896800000995d */ /* 0x001fea0003900000 */
[----:B------:R-:W0:Y:S02]  /*e930*/  @!P1 SYNCS.PHASECHK.TRANS64 P1, [R3+URZ+0x13280], R2 ;  /* 0x01328002030095a7 */ /* 0x000e24000802007f */
[----:B0-----:R-:W-:Y:S05]  /*e940*/  @!P1 BRA `(.L_x_13175) ;  /* 0xfffffffc00f09947 */ /* 0x001fea000383ffff */
[----:B------:R-:W-:Y:S05]  /*e950*/  BRA `(.L_x_13255) ;  /* 0xffffffd800187947 */ /* 0x000fea000383ffff */
.L_x_13256:
        /* <DEDUP_REMOVED lines=10> */
.L_x_15861:


//--------------------- .text._ZN7cutlass13device_kernelIN5flash11enable_sm90INS1_16FlashAttnFwdSm90INS1_25CollectiveMainloopFwdSm90ILi2EN4cute5tupleIJNS5_1CILi1EEES8_S8_EEENS6_IJNS7_ILi192EEENS7_ILi160EEENS7_ILi64EEEEEELi64ENS_12float_e4m3_tEfNS_4arch4Sm90ELb0ELb0ELb0ELb1ELb1ELb0ELb0ELb1ELb1ELb1ELb0ELb0EEENS1_21CollectiveEpilogueFwdINS6_IJSA_SC_SB_EEES9_NS_10bfloat16_tESG_Li384ELb1ELb1ELb0ELb1EEENS1_36VarlenDynamicPersistentTileSchedulerILi192ELi160ELi384ELi128ELb0ELb1ELb1ELb0ELb1ELb1EEEEEEEEEvNT_6ParamsE --------------------------
	.section	.text._ZN7cutlass13device_kernelIN5flash11enable_sm90INS1_16FlashAttnFwdSm90INS1_25CollectiveMainloopFwdSm90ILi2EN4cute5tupleIJNS5_1CILi1EEES8_S8_EEENS6_IJNS7_ILi192EEENS7_ILi160EEENS7_ILi64EEEEEELi64ENS_12float_e4m3_tEfNS_4arch4Sm90ELb0ELb0ELb0ELb1ELb1ELb0ELb0ELb1ELb1ELb1ELb0ELb0EEENS1_21CollectiveEpilogueFwdINS6_IJSA_SC_SB_EEES9_NS_10bfloat16_tESG_Li384ELb1ELb1ELb0ELb1EEENS1_36VarlenDynamicPersistentTileSchedulerILi192ELi160ELi384ELi128ELb0ELb1ELb1ELb0ELb1ELb1EEEEEEEEEvNT_6ParamsE,"ax",@progbits
	.align	128
.text._ZN7cutlass13device_kernelIN5flash11enable_sm90INS1_16FlashAttnFwdSm90INS1_25CollectiveMainloopFwdSm90ILi2EN4cute5tupleIJNS5_1CILi1EEES8_S8_EEENS6_IJNS7_ILi192EEENS7_ILi160EEENS7_ILi64EEEEEELi64ENS_12float_e4m3_tEfNS_4arch4Sm90ELb0ELb0ELb0ELb1ELb1ELb0ELb0ELb1ELb1ELb1ELb0ELb0EEENS1_21CollectiveEpilogueFwdINS6_IJSA_SC_SB_EEES9_NS_10bfloat16_tESG_Li384ELb1ELb1ELb0ELb1EEENS1_36VarlenDynamicPersistentTileSchedulerILi192ELi160ELi384ELi128ELb0ELb1ELb1ELb0ELb1ELb1EEEEEEEEEvNT_6ParamsE:
        .type           _ZN7cutlass13device_kernelIN5flash11enable_sm90INS1_16FlashAttnFwdSm90INS1_25CollectiveMainloopFwdSm90ILi2EN4cute5tupleIJNS5_1CILi1EEES8_S8_EEENS6_IJNS7_ILi192EEENS7_ILi160EEENS7_ILi64EEEEEELi64ENS_12float_e4m3_tEfNS_4arch4Sm90ELb0ELb0ELb0ELb1ELb1ELb0ELb0ELb1ELb1ELb1ELb0ELb0EEENS1_21CollectiveEpilogueFwdINS6_IJSA_SC_SB_EEES9_NS_10bfloat16_tESG_Li384ELb1ELb1ELb0ELb1EEENS1_36VarlenDynamicPersistentTileSchedulerILi192ELi160ELi384ELi128ELb0ELb1ELb1ELb0ELb1ELb1EEEEEEEEEvNT_6ParamsE,@function
        .size           _ZN7cutlass13device_kernelIN5flash11enable_sm90INS1_16FlashAttnFwdSm90INS1_25CollectiveMainloopFwdSm90ILi2EN4cute5tupleIJNS5_1CILi1EEES8_S8_EEENS6_IJNS7_ILi192EEENS7_ILi160EEENS7_ILi64EEEEEELi64ENS_12float_e4m3_tEfNS_4arch4Sm90ELb0ELb0ELb0ELb1ELb1ELb0ELb0ELb1ELb1ELb1ELb0ELb0EEENS1_21CollectiveEpilogueFwdINS6_IJSA_SC_SB_EEES9_NS_10bfloat16_tESG_Li384ELb1ELb1ELb0ELb1EEENS1_36VarlenDynamicPersistentTileSchedulerILi192ELi160ELi384ELi128ELb0ELb1ELb1ELb0ELb1ELb1EEEEEEEEEvNT_6ParamsE,(.L_x_15862 - _ZN7cutlass13device_kernelIN5flash11enable_sm90INS1_16FlashAttnFwdSm90INS1_25CollectiveMainloopFwdSm90ILi2EN4cute5tupleIJNS5_1CILi1EEES8_S8_EEENS6_IJNS7_ILi192EEENS7_ILi160EEENS7_ILi64EEEEEELi64ENS_12float_e4m3_tEfNS_4arch4Sm90ELb0ELb0ELb0ELb1ELb1ELb0ELb0ELb1ELb1ELb1ELb0ELb0EEENS1_21CollectiveEpilogueFwdINS6_IJSA_SC_SB_EEES9_NS_10bfloat16_tESG_Li384ELb1ELb1ELb0ELb1EEENS1_36VarlenDynamicPersistentTileSchedulerILi192ELi160ELi384ELi128ELb0ELb1ELb1ELb0ELb1ELb1EEEEEEEEEvNT_6ParamsE)
        .other          _ZN7cutlass13device_kernelIN5flash11enable_sm90INS1_16FlashAttnFwdSm90INS1_25CollectiveMainloopFwdSm90ILi2EN4cute5tupleIJNS5_1CILi1EEES8_S8_EEENS6_IJNS7_ILi192EEENS7_ILi160EEENS7_ILi64EEEEEELi64ENS_12float_e4m3_tEfNS_4arch4Sm90ELb0ELb0ELb0ELb1ELb1ELb0ELb0ELb1ELb1ELb1ELb0ELb0EEENS1_21CollectiveEpilogueFwdINS6_IJSA_SC_SB_EEES9_NS_10bfloat16_tESG_Li384ELb1ELb1ELb0ELb1EEENS1_36VarlenDynamicPersistentTileSchedulerILi192ELi160ELi384ELi128ELb0ELb1ELb1ELb0ELb1ELb1EEEEEEEEEvNT_6ParamsE,@"STO_CUDA_ENTRY STV_DEFAULT"
_ZN7cutlass13device_kernelIN5flash11enable_sm90INS1_16FlashAttnFwdSm90INS1_25CollectiveMainloopFwdSm90ILi2EN4cute5tupleIJNS5_1CILi1EEES8_S8_EEENS6_IJNS7_ILi192EEENS7_ILi160EEENS7_ILi64EEEEEELi64ENS_12float_e4m3_tEfNS_4arch4Sm90ELb0ELb0ELb0ELb1ELb1ELb0ELb0ELb1ELb1ELb1ELb0ELb0EEENS1_21CollectiveEpilogueFwdINS6_IJSA_SC_SB_EEES9_NS_10bfloat16_tESG_Li384ELb1ELb1ELb0ELb1EEENS1_36VarlenDynamicPersistentTileSchedulerILi192ELi160ELi384ELi128ELb0ELb1ELb1ELb0ELb1ELb1EEEEEEEEEvNT_6ParamsE:
        /* <DEDUP_REMOVED lines=45> */
.L_x_13257:
        /* <DEDUP_REMOVED lines=22> */
.L_x_13258:
        /* <DEDUP_REMOVED lines=18> */
.L_x_13259:
        /* <DEDUP_REMOVED lines=22> */
.L_x_13260:
        /* <DEDUP_REMOVED lines=24> */
.L_x_13261:
        /* <DEDUP_REMOVED lines=8> */
.L_x_13263:
        /* <DEDUP_REMOVED lines=16> */
[----:B------:R-:W-:Y:S01]  /*09b0*/  IMAD.MOV.U32 R156, RZ, RZ, -0x2 ;  /* 0xfffffffeff9c7424 */ /* 0x000fe200078e00ff */
[----:B------:R-:W-:Y:S01]  /*09c0*/  R2UR UR50, R30 ;  /* 0x000000001e3272ca */ /* 0x000fe200000e0000 */
        /* <DEDUP_REMOVED lines=8> */
[----:B------:R-:W-:Y:S02]  /*0a50*/  LEA.HI R3, R0, R10, RZ, 0x5 ;  /* 0x0000000a00037211 */ /* 0x000fe400078f28ff */
[----:B------:R-:W-:Y:S02]  /*0a60*/  LOP3.LUT R18, R19, 0xffffff80, RZ, 0xc0, !PT ;  /* 0xffffff8013127812 */ /* 0x000fe400078ec0ff */
[----:B------:R-:W-:Y:S01]  /*0a70*/  SHF.R.S32.HI R5, RZ, 0x4, R2 ;  /* 0x00000004ff057819 */ /* 0x000fe20000011402 */
[----:B------:R-:W-:Y:S01]  /*0a80*/  IMAD.SHL.U32 R4, R3, 0x20, RZ ;  /* 0x0000002003047824 */ /* 0x000fe200078e00ff */
[----:B------:R-:W-:Y:S01]  /*0a90*/  LOP3.LUT R3, R2, 0x3fffff0, RZ, 0xc0, !PT ;  /* 0x03fffff002037812 */ /* 0x000fe200078ec0ff */
[----:B------:R-:W-:Y:S01]  /*0aa0*/  IMAD.IADD R18, R10, 0x1, -R18 ;  /* 0x000000010a127824 */ /* 0x000fe200078e0a12 */
[----:B------:R-:W-:-:S02]  /*0ab0*/  LEA.HI R2, R2, R5, RZ, 0x1 ;  /* 0x0000000502027211 */ /* 0x000fc400078f08ff */
[----:B------:R-:W-:Y:S01]  /*0ac0*/  LOP3.LUT R4, R4, 0xfffffc00, RZ, 0xc0, !PT ;  /* 0xfffffc0004047812 */ /* 0x000fe200078ec0ff */
[----:B------:R-:W-:Y:S01]  /*0ad0*/  IMAD.IADD R3, R10, 0x1, -R3 ;  /* 0x000000010a037824 */ /* 0x000fe200078e0a03 */
[----:B------:R-:W-:Y:S02]  /*0ae0*/  SHF.R.S32.HI R7, RZ, 0x1f, R18 ;  /* 0x0000001fff077819 */ /* 0x000fe40000011412 */
[----:B------:R-:W-:Y:S01]  /*0af0*/  LOP3.LUT R2, R2, 0x1ffffffe, RZ, 0xc0, !PT ;  /* 0x1ffffffe02027812 */ /* 0x000fe200078ec0ff */
[----:B------:R-:W-:Y:S01]  /*0b00*/  IMAD R3, R3, 0x40, R4 ;  /* 0x0000004003037824 */ /* 0x000fe200078e0204 */
[----:B------:R-:W-:Y:S02]  /*0b10*/  LEA.HI R6, R7, R18, RZ, 0x2 ;  /* 0x0000001207067211 */ /* 0x000fe400078f10ff */
[----:B------:R-:W-:Y:S01]  /*0b20*/  LEA.HI R4, R0, R10, RZ, 0x2 ;  /* 0x0000000a00047211 */ /* 0x000fe200078f10ff */
[----:B------:R-:W-:Y:S01]  /*0b30*/  IMAD.IADD R2, R5, 0x1, -R2 ;  /* 0x0000000105027824 */ /* 0x000fe200078e0a02 */
[----:B------:R-:W-:-:S02]  /*0b40*/  SHF.R.S32.HI R8, RZ, 0x2, R6 ;  /* 0x00000002ff087819 */ /* 0x000fc40000011406 */
[----:B------:R-:W-:Y:S01]  /*0b50*/  SHF.R.S32.HI R9, RZ, 0x1f, R6 ;  /* 0x0000001fff097819 */ /* 0x000fe20000011406 */
[----:B------:R-:W-:Y:S01]  /*0b60*/  IMAD R3, R2, 0x8, R3 ;  /* 0x0000000802037824 */ /* 0x000fe200078e0203 */
[----:B------:R-:W-:Y:S02]  /*0b70*/  SHF.R.S32.HI R19, RZ, 0x7, R19 ;  /* 0x00000007ff137819 */ /* 0x000fe40000011413 */
[----:B------:R-:W-:Y:S02]  /*0b80*/  LOP3.LUT R4, R4, 0xfffffffc, RZ, 0xc0, !PT ;  /* 0xfffffffc04047812 */ /* 0x000fe400078ec0ff */
[----:B------:R-:W-:Y:S01]  /*0b90*/  LEA.HI R9, R9, R8, RZ, 0x3 ;  /* 0x0000000809097211 */ /* 0x000fe200078f18ff */
[----:B------:R-:W-:Y:S01]  /*0ba0*/  IMAD.HI R2, R19, 0x55555556, RZ ;  /* 0x5555555613027827 */ /* 0x000fe200078e02ff */
[----:B------:R0:W-:Y:S01]  /*0bb0*/  STL [R1], R3 ;  /* 0x0000000301007387 */ /* 0x0001e20000100800 */
[----:B------:R-:W-:Y:S02]  /*0bc0*/  LEA.HI R0, R0, R10, RZ, 0x3 ;  /* 0x0000000a00007211 */ /* 0x000fe400078f18ff */
[----:B------:R-:W-:-:S02]  /*0bd0*/  LOP3.LUT R9, R9, 0xfffffff8, RZ, 0xc0, !PT ;  /* 0xfffffff809097812 */ /* 0x000fc400078ec0ff */
[----:B------:R-:W-:Y:S02]  /*0be0*/  LEA.HI R7, R7, R18, RZ, 0x5 ;  /* 0x0000001207077211 */ /* 0x000fe400078f28ff */
[----:B------:R-:W-:Y:S01]  /*0bf0*/  SHF.R.S32.HI R17, RZ, 0x3, R0 ;  /* 0x00000003ff117819 */ /* 0x000fe20000011400 */
[----:B------:R-:W-:Y:S01]  /*0c00*/  IMAD.IADD R8, R8, 0x1, -R9 ;  /* 0x0000000108087824 */ /* 0x000fe200078e0a09 */
[----:B------:R-:W-:Y:S01]  /*0c10*/  SHF.R.S32.HI R7, RZ, 0x5, R7 ;  /* 0x00000005ff077819 */ /* 0x000fe20000011407 */
[----:B0-----:R-:W-:Y:S01]  /*0c20*/  IMAD.IADD R3, R10, 0x1, -R4 ;  /* 0x000000010a037824 */ /* 0x001fe200078e0a04 */
[----:B------:R-:W-:Y:S02]  /*0c30*/  LEA.HI R4, R2, R2, RZ, 0x1 ;  /* 0x0000000202047211 */ /* 0x000fe400078f08ff */
[----:B------:R-:W-:Y:S01]  /*0c40*/  LOP3.LUT R2, R0, 0xfffffff8, RZ, 0xc0, !PT ;  /* 0xfffffff800027812 */ /* 0x000fe200078ec0ff */
[----:B------:R-:W-:Y:S01]  /*0c50*/  IMAD R7, R7, 0x10, R8 ;  /* 0x0000001007077824 */ /* 0x000fe200078e0208 */
[----:B------:R-:W-:Y:S01]  /*0c60*/  LEA.HI R5, R3, R3, RZ, 0x1 ;  /* 0x0000000303057211 */ /* 0x000fe200078f08ff */
[----:B------:R-:W-:Y:S01]  /*0c70*/  IMAD R4, R4, -0x3, R19 ;  /* 0xfffffffd04047824 */ /* 0x000fe200078e0213 */
[----:B------:R-:W-:Y:S01]  /*0c80*/  LOP3.LUT R9, R6, 0x7ffffffc, RZ, 0xc0, !PT ;  /* 0x7ffffffc06097812 */ /* 0x000fe200078ec0ff */
[----:B------:R-:W-:Y:S01]  /*0c90*/  IMAD.IADD R2, R10, 0x1, -R2 ;  /* 0x000000010a027824 */ /* 0x000fe200078e0a02 */
[----:B------:R-:W-:Y:S01]  /*0ca0*/  LOP3.LUT R6, R5, 0x1ffffffe, RZ, 0xc0, !PT ;  /* 0x1ffffffe05067812 */ /* 0x000fe200078ec0ff */
[----:B------:R-:W-:-:S02]  /*0cb0*/  IMAD R23, R4, 0x40, R7 ;  /* 0x0000004004177824 */ /* 0x000fc400078e0207 */
[----:B------:R-:W-:Y:S01]  /*0cc0*/  IMAD.SHL.U32 R16, R2, 0x8, RZ ;  /* 0x0000000802107824 */ /* 0x000fe200078e00ff */
[----:B------:R-:W-:Y:S01]  /*0cd0*/  IADD3 R6, R3, -R6, RZ ;  /* 0x8000000603067210 */ /* 0x000fe20007ffe0ff */
[----:B------:R-:W-:-:S03]  /*0ce0*/  IMAD.IADD R9, R18, 0x1, -R9 ;  /* 0x0000000112097824 */ /* 0x000fc600078e0a09 */
[----:B------:R-:W-:Y:S01]  /*0cf0*/  SHF.R.S32.HI R0, RZ, 0x1f, R16 ;  /* 0x0000001fff007819 */ /* 0x000fe20000011410 */
[----:B------:R-:W-:Y:S02]  /*0d00*/  IMAD R156, R9, R156, 0xa0 ;  /* 0x000000a0099c7424 */ /* 0x000fe400078e029c */
[----:B------:R-:W-:-:S07]  /*0d10*/  IMAD R157, R6, 0x8, R23 ;  /* 0x00000008069d7824 */ /* 0x000fce00078e0217 */
.L_x_13297:
[----:B01---5:R-:W0:Y:S01]  /*0d20*/  LDC.64 R4, c[0x0][0xc88] ;  /* 0x00032200ff047b82 */ /* 0x023e220000000a00 */
[----:B------:R-:W-:Y:S01]  /*0d30*/  ULDC.64 UR8, c[0x0][0x990] ;  /* 0x0002640000087ab9 */ /* 0x000fe20000000a00 */
[----:B------:R-:W-:Y:S01]  /*0d40*/  ULDC.64 UR6, c[0x0][0x998] ;  /* 0x0002660000067ab9 */ /* 0x000fe20000000a00 */
[----:B0-----:R-:W-:-:S06]  /*0d50*/  IMAD.WIDE R4, R31, 0x4, R4 ;  /* 0x000000041f047825 */ /* 0x001fcc00078e0204 */
[----:B--2---:R-:W2:Y:S01]  /*0d60*/  LDG.E R4, desc[UR52][R4.64] ;  /* 0x0000003404047981 */ /* 0x004ea2000c1e1900 */
[----:B------:R-:W-:Y:S01]  /*0d70*/  UISETP.NE.U32.AND UP0, UPT, UR8, URZ, UPT ;  /* 0x0000003f0800728c */ /* 0x000fe2000bf05070 */
[----:B------:R-:W-:Y:S01]  /*0d80*/  IMAD.MOV.U32 R0, RZ, RZ, RZ ;  /* 0x000000ffff007224 */ /* 0x000fe200078e00ff */
[----:B------:R-:W-:Y:S01]  /*0d90*/  UISETP.NE.U32.AND UP1, UPT, UR6, URZ, UPT ;  /* 0x0000003f0600728c */ /* 0x000fe2000bf25070 */
[----:B------:R-:W-:Y:S01]  /*0da0*/  IMAD.MOV.U32 R8, RZ, RZ, 0x3f800000 ;  /* 0x3f800000ff087424 */ /* 0x000fe200078e00ff */
[----:B------:R-:W-:Y:S01]  /*0db0*/  UISETP.NE.AND.EX UP0, UPT, UR9, URZ, UPT, UP0 ;  /* 0x0000003f0900728c */ /* 0x000fe2000bf05300 */
[----:B------:R-:W-:Y:S01]  /*0dc0*/  IMAD.MOV.U32 R3, RZ, RZ, 0x3f800000 ;  /* 0x3f800000ff037424 */ /* 0x000fe200078e00ff */
[----:B------:R-:W-:-:S04]  /*0dd0*/  UISETP.NE.AND.EX UP1, UPT, UR7, URZ, UPT, UP1 ;  /* 0x0000003f0700728c */ /* 0x000fc8000bf25310 */
[----:B------:R-:W-:Y:S02]  /*0de0*/  PLOP3.LUT P1, PT, PT, PT, UP0, 0x80, 0x0 ;  /* 0x000000000000781c */ /* 0x000fe40003f2f008 */
[----:B------:R-:W-:-:S03]  /*0df0*/  PLOP3.LUT P2, PT, PT, PT, UP1, 0x80, 0x0 ;  /* 0x000000000000781c */ /* 0x000fc60003f4f018 */
[----:B------:R-:W-:Y:S02]  /*0e00*/  @UP0 ULDC.64 UR10, c[0x0][0x9a8] ;  /* 0x00026a00000a0ab9 */ /* 0x000fe40000000a00 */
[----:B------:R-:W-:Y:S01]  /*0e10*/  @UP1 ULDC.64 UR18, c[0x0][0x9b8] ;  /* 0x00026e0000121ab9 */ /* 0x000fe20000000a00 */
[----:B------:R-:W-:Y:S01]  /*0e20*/  @UP1 USHF.R.S32.HI UR22, URZ, 0x1f, UR50 ;  /* 0x0000001f3f161899 */ /* 0x000fe20008011432 */
[----:B------:R-:W-:Y:S01]  /*0e30*/  @UP1 ULDC.64 UR20, c[0x0][0x9c0] ;  /* 0x0002700000141ab9 */ /* 0x000fe20000000a00 */
[----:B--2---:R-:W-:-:S13]  /*0e40*/  R2UR UR45, R4 ;  /* 0x00000000042d72ca */ /* 0x004fda00000e0000 */
[----:B------:R-:W-:Y:S02]  /*0e50*/  USHF.R.S32.HI UR46, URZ, 0x1f, UR45 ;  /* 0x0000001f3f2e7899 */ /* 0x000fe4000801142d */
[----:B------:R-:W-:Y:S02]  /*0e60*/  @UP0 UIMAD.WIDE.U32 UR12, UR45, UR10, URZ ;  /* 0x0000000a2d0c02a5 */ /* 0x000fe4000f8e003f */
[----:B------:R-:W-:Y:S02]  /*0e70*/  @UP0 UIMAD UR4, UR46, UR10, URZ ;  /* 0x0000000a2e0402a4 */ /* 0x000fe4000f8e023f */
[----:B------:R-:W-:Y:S02]  /*0e80*/  @UP1 UIMAD.WIDE.U32 UR14, UR45, UR18, URZ ;  /* 0x000000122d0e12a5 */ /* 0x000fe4000f8e003f */
[----:B------:R-:W-:Y:S02]  /*0e90*/  @UP0 UIMAD UR16, UR45, UR11, UR4 ;  /* 0x0000000b2d1002a4 */ /* 0x000fe4000f8e0204 */
[----:B------:R-:W-:-:S02]  /*0ea0*/  @UP1 UIMAD UR4, UR46, UR18, URZ ;  /* 0x000000122e0412a4 */ /* 0x000fc4000f8e023f */
[----:B------:R-:W-:Y:S02]  /*0eb0*/  @UP0 UIADD3 UR13, UR13, UR16, URZ ;  /* 0x000000100d0d0290 */ /* 0x000fe4000fffe03f */
[----:B------:R-:W-:Y:S02]  /*0ec0*/  @UP1 UIMAD UR17, UR45, UR19, UR4 ;  /* 0x000000132d1112a4 */ /* 0x000fe4000f8e0204 */
[----:B------:R-:W-:Y:S01]  /*0ed0*/  @UP0 USHF.R.S32.HI UR4, URZ, 0x1f, UR50 ;  /* 0x0000001f3f040899 */ /* 0x000fe20008011432 */
[----:B------:R-:W-:Y:S01]  /*0ee0*/  @UP0 ULDC.64 UR18, c[0x0][0x9b0] ;  /* 0x00026c0000120ab9 */ /* 0x000fe20000000a00 */
[----:B------:R-:W-:Y:S02]  /*0ef0*/  ULDC.64 UR10, c[0x0][0xa28] ;  /* 0x00028a00000a7ab9 */ /* 0x000fe40000000a00 */
[----:B------:R-:W-:Y:S02]  /*0f00*/  @UP0 UIMAD UR4, UR4, UR18, URZ ;  /* 0x00000012040402a4 */ /* 0x000fe4000f8e023f */
[----:B------:R-:W-:-:S02]  /*0f10*/  @UP0 UIMAD.WIDE.U32 UR12, UR50, UR18, UR12 ;  /* 0x00000012320c02a5 */ /* 0x000fc4000f8e000c */
[----:B------:R-:W-:Y:S02]  /*0f20*/  @UP0 UIMAD UR4, UR50, UR19, UR4 ;  /* 0x00000013320402a4 */ /* 0x000fe4000f8e0204 */
[----:B------:R-:W-:Y:S02]  /*0f30*/  @UP1 UIMAD UR16, UR22, UR20, URZ ;  /* 0x00000014161012a4 */ /* 0x000fe4000f8e023f */
[----:B------:R-:W-:Y:S02]  /*0f40*/  @UP1 UIADD3 UR15, UR15, UR17, URZ ;  /* 0x000000110f0f1290 */ /* 0x000fe4000fffe03f */
[----:B------:R-:W-:Y:S02]  /*0f50*/  UISETP.NE.U32.AND UP2, UPT, UR10, URZ, UPT ;  /* 0x0000003f0a00728c */ /* 0x000fe4000bf45070 */
[----:B------:R-:W-:Y:S02]  /*0f60*/  @UP0 UIADD3 UR13, UR13, UR4, URZ ;  /* 0x000000040d0d0290 */ /* 0x000fe4000fffe03f */
[----:B------:R-:W-:-:S02]  /*0f70*/  @UP0 ULEA UR8, UP4, UR12, UR8, 0x2 ;  /* 0x000000080c080291 */ /* 0x000fc4000f88103f */
[----:B------:R-:W-:Y:S02]  /*0f80*/  @UP1 UIMAD UR16, UR50, UR21, UR16 ;  /* 0x00000015321012a4 */ /* 0x000fe4000f8e0210 */
[----:B------:R-:W-:Y:S02]  /*0f90*/  @UP1 UIMAD.WIDE.U32 UR14, UR50, UR20, UR14 ;  /* 0x00000014320e12a5 */ /* 0x000fe4000f8e000e */
[----:B------:R-:W-:Y:S01]  /*0fa0*/  UISETP.NE.AND.EX UP2, UPT, UR11, URZ, UPT, UP2 ;  /* 0x0000003f0b00728c */ /* 0x000fe2000bf45320 */
[----:B------:R-:W-:Y:S01]  /*0fb0*/  IMAD.U32 R6, RZ, RZ, UR8 ;  /* 0x00000008ff067e24 */ /* 0x000fe2000f8e00ff */
[----:B------:R-:W-:Y:S02]  /*0fc0*/  @UP0 ULEA.HI.X UR9, UR12, UR9, UR13, 0x2, UP4 ;  /* 0x000000090c090291 */ /* 0x000fe4000a0f140d */
[----:B------:R-:W-:Y:S02]  /*0fd0*/  @UP1 UIADD3 UR4, UR15, UR16, URZ ;  /* 0x000000100f041290 */ /* 0x000fe4000fffe03f */
[----:B------:R-:W-:Y:S01]  /*0fe0*/  @UP1 ULEA UR6, UP5, UR14, UR6, 0x2 ;  /* 0x000000060e061291 */ /* 0x000fe2000f8a103f */
[----:B------:R-:W-:Y:S01]  /*0ff0*/  PLOP3.LUT P0, PT, PT, PT, UP2, 0x80, 0x0 ;  /* 0x000000000000781c */ /* 0x000fe20003f0f028 */
[----:B------:R-:W-:Y:S01]  /*1000*/  IMAD.U32 R7, RZ, RZ, UR9 ;  /* 0x00000009ff077e24 */ /* 0x000fe2000f8e00ff */
[----:B------:R-:W-:Y:S01]  /*1010*/  ULDC.64 UR8, c[0x0][0xa20] ;  /* 0x0002880000087ab9 */ /* 0x000fe20000000a00 */
[----:B------:R-:W-:-:S02]  /*1020*/  @UP1 ULEA.HI.X UR7, UR14, UR7, UR4, 0x2, UP5 ;  /* 0x000000070e071291 */ /* 0x000fc4000a8f1404 */
[----:B------:R-:W-:Y:S01]  /*1030*/  UISETP.NE.U32.AND UP1, UPT, UR8, URZ, UPT ;  /* 0x0000003f0800728c */ /* 0x000fe2000bf25070 */
[----:B------:R-:W-:Y:S01]  /*1040*/  IMAD.U32 R10, RZ, RZ, UR6 ;  /* 0x00000006ff0a7e24 */ /* 0x000fe2000f8e00ff */
[----:B------:R-:W-:Y:S01]  /*1050*/  @UP2 ULEA UR10, UP3, UR45, UR10, 0x2 ;  /* 0x0000000a2d0a2291 */ /* 0x000fe2000f86103f */
[----:B------:R-:W5:Y:S01]  /*1060*/  @P1 LDG.E R8, desc[UR52][R6.64] ;  /* 0x0000003406081981 */ /* 0x000f62000c1e1900 */
[----:B------:R-:W-:Y:S01]  /*1070*/  IMAD.U32 R11, RZ, RZ, UR7 ;  /* 0x00000007ff0b7e24 */ /* 0x000fe2000f8e00ff */
[----:B------:R-:W-:Y:S01]  /*1080*/  ULDC.64 UR6, c[0x0][0x418] ;  /* 0x0001060000067ab9 */ /* 0x000fe20000000a00 */
[----:B------:R-:W-:Y:S02]  /*1090*/  UISETP.NE.AND.EX UP1, UPT, UR9, URZ, UPT, UP1 ;  /* 0x0000003f0900728c */ /* 0x000fe4000bf25310 */
[----:B------:R-:W-:Y:S01]  /*10a0*/  @UP2 ULEA.HI.X UR11, UR45, UR11, UR46, 0x2, UP3 ;  /* 0x0000000b2d0b2291 */ /* 0x000fe200098f142e */
[----:B------:R-:W-:Y:S01]  /*10b0*/  IMAD.U32 R4, RZ, RZ, UR10 ;  /* 0x0000000aff047e24 */ /* 0x000fe2000f8e00ff */
[----:B------:R-:W-:Y:S01]  /*10c0*/  UISETP.NE.U32.AND UP0, UPT, UR6, URZ, UPT ;  /* 0x0000003f0600728c */ /* 0x000fe2000bf05070 */
[----:B------:R-:W5:Y:S01]  /*10d0*/  @P2 LDG.E R3, desc[UR52][R10.64] ;  /* 0x000000340a032981 */ /* 0x000f62000c1e1900 */
[----:B------:R-:W-:-:S02]  /*10e0*/  ULDC UR4, c[0x0][0x424] ;  /* 0x0001090000047ab9 */ /* 0x000fc40000000800 */
[----:B------:R-:W-:Y:S01]  /*10f0*/  UISETP.NE.AND.EX UP0, UPT, UR7, URZ, UPT, UP0 ;  /* 0x0000003f0700728c */ /* 0x000fe2000bf05300 */
[----:B------:R-:W-:Y:S02]  /*1100*/  IMAD.U32 R5, RZ, RZ, UR11 ;  /* 0x0000000bff057e24 */ /* 0x000fe4000f8e00ff */
[----:B------:R-:W-:Y:S01]  /*1110*/  ULDC UR7, c[0x0][0x2f0] ;  /* 0x0000bc0000077ab9 */ /* 0x000fe20000000800 */
[----:B------:R-:W-:Y:S02]  /*1120*/  USEL UR4, UR4, 0x1, UP0 ;  /* 0x0000000104047887 */ /* 0x000fe40008000000 */
[----:B------:R-:W-:Y:S01]  /*1130*/  @UP1 ULEA UR6, UP0, UR45, UR8, 0x2 ;  /* 0x000000082d061291 */ /* 0x000fe2000f80103f */
[----:B------:R0:W5:Y:S01]  /*1140*/  @P0 LDG.E R0, desc[UR52][R4.64] ;  /* 0x0000003404000981 */ /* 0x000162000c1e1900 */
[----:B------:R-:W-:Y:S01]  /*1150*/  PLOP3.LUT P0, PT, PT, PT, UP1, 0x80, 0x0 ;  /* 0x000000000000781c */ /* 0x000fe20003f0f018 */
[----:B------:R-:W-:Y:S02]  /*1160*/  UIMAD UR4, UR4, UR7, URZ ;  /* 0x00000007040472a4 */ /* 0x000fe4000f8e023f */
[----:B------:R-:W-:-:S04]  /*1170*/  @UP1 ULEA.HI.X UR7, UR45, UR9, UR46, 0x2, UP0 ;  /* 0x000000092d071291 */ /* 0x000fc800080f142e */
[----:B------:R-:W-:Y:S01]  /*1180*/  MOV R41, UR4 ;  /* 0x0000000400297c02 */ /* 0x000fe20008000f00 */
[----:B0-----:R-:W-:Y:S02]  /*1190*/  IMAD.U32 R4, RZ, RZ, UR6 ;  /* 0x00000006ff047e24 */ /* 0x001fe4000f8e00ff */
[----:B------:R-:W-:-:S05]  /*11a0*/  IMAD.U32 R5, RZ, RZ, UR7 ;  /* 0x00000007ff057e24 */ /* 0x000fca000f8e00ff */
[----:B------:R0:W5:Y:S01]  /*11b0*/  @P0 LDG.E R41, desc[UR52][R4.64] ;  /* 0x0000003404290981 */ /* 0x000162000c1e1900 */
[----:B------:R-:W-:Y:S01]  /*11c0*/  UMOV UR47, UR5 ;  /* 0x00000005002f7c82 */ /* 0x000fe20008000000 */
[----:B------:R-:W-:Y:S05]  /*11d0*/  @P0 BRA `(.L_x_13264) ;  /* 0x00000000002c0947 */ /* 0x000fea0003800000 */
[----:B------:R-:W-:Y:S02]  /*11e0*/  ULDC.64 UR4, c[0x0][0xa08] ;  /* 0x0002820000047ab9 */ /* 0x000fe40000000a00 */
[----:B------:R-:W-:-:S04]  /*11f0*/  ISETP.NE.U32.AND P0, PT, RZ, UR4, PT ;  /* 0x00000004ff007c0c */ /* 0x000fc8000bf05070 */
[----:B------:R-:W-:-:S13]  /*1200*/  ISETP.NE.AND.EX P0, PT, RZ, UR5, PT, P0 ;  /* 0x00000005ff007c0c */ /* 0x000fda000bf05300 */
[----:B------:R-:W-:Y:S05]  /*1210*/  @!P0 BRA `(.L_x_13264) ;  /* 0x00000000001c8947 */ /* 0x000fea0003800000 */
[----:B------:R-:W-:Y:S02]  /*1220*/  ULDC.64 UR4, c[0x0][0xa08] ;  /* 0x0002820000047ab9 */ /* 0x000fe40000000a00 */
[----:B------:R-:W-:-:S06]  /*1230*/  UIMAD.WIDE UR4, UR45, 0x4, UR4 ;  /* 0x000000042d0478a5 */ /* 0x000fcc000f8e0204 */
[----:B0-----:R-:W-:Y:S02]  /*1240*/  IMAD.U32 R4, RZ, RZ, UR4 ;  /* 0x00000004ff047e24 */ /* 0x001fe4000f8e00ff */
[----:B------:R-:W-:-:S05]  /*1250*/  IMAD.U32 R5, RZ, RZ, UR5 ;  /* 0x00000005ff057e24 */ /* 0x000fca000f8e00ff */
[----:B-----5:R-:W2:Y:S04]  /*1260*/  LDG.E R41, desc[UR52][R4.64] ;  /* 0x0000003404297981 */ /* 0x020ea8000c1e1900 */
[----:B------:R-:W2:Y:S02]  /*1270*/  LDG.E R6, desc[UR52][R4.64+0x4] ;  /* 0x0000043404067981 */ /* 0x000ea4000c1e1900 */
[----:B--2---:R-:W-:-:S07]  /*1280*/  IMAD.IADD R41, R6, 0x1, -R41 ;  /* 0x0000000106297824 */ /* 0x004fce00078e0a29 */
.L_x_13264:
[----:B-----5:R-:W-:Y:S02]  /*1290*/  IMAD.IADD R41, R41, 0x1, -R0 ;  /* 0x0000000129297824 */ /* 0x020fe400078e0a00 */
[----:B------:R-:W-:Y:S01]  /*12a0*/  FMUL.FTZ R3, R8, R3 ;  /* 0x0000000308037220 */ /* 0x000fe20000410000 */
[----:B------:R-:W-:Y:S01]  /*12b0*/  ULDC UR4, c[0x0][0x988] ;  /* 0x0002620000047ab9 */ /* 0x000fe20000000800 */
[----:B------:R-:W-:Y:S01]  /*12c0*/  UMOV UR49, UR50 ;  /* 0x0000003200317c82 */ /* 0x000fe20008000000 */
[C---:B------:R-:W-:Y:S01]  /*12d0*/  VIADD R0, R41.reuse, 0x9f ;  /* 0x0000009f29007836 */ /* 0x040fe20000000000 */
[----:B------:R-:W-:Y:S01]  /*12e0*/  ISETP.GE.AND P1, PT, R41, 0x1, PT ;  /* 0x000000012900780c */ /* 0x000fe20003f26270 */
[----:B------:R-:W-:Y:S01]  /*12f0*/  FMUL.FTZ R3, R3, UR4 ;  /* 0x0000000403037c20 */ /* 0x000fe20008410000 */
[----:B------:R-:W-:Y:S01]  /*1300*/  PLOP3.LUT P0, PT, PT, PT, PT, 0x80, 0x0 ;  /* 0x000000000000781c */ /* 0x000fe20003f0f070 */
[----:B------:R-:W-:Y:S01]  /*1310*/  IMAD.HI R0, R0, 0x66666667, RZ ;  /* 0x6666666700007827 */ /* 0x000fe200078e02ff */
[----:B------:R-:W-:-:S02]  /*1320*/  CS2R R8, SRZ ;  /* 0x0000000000087805 */ /* 0x000fc4000001ff00 */
[----:B------:R-:W-:Y:S02]  /*1330*/  CS2R R10, SRZ ;  /* 0x00000000000a7805 */ /* 0x000fe4000001ff00 */
[----:B------:R-:W-:Y:S01]  /*1340*/  R2UR UR48, R3 ;  /* 0x00000000033072ca */ /* 0x000fe200000e0000 */
[----:B------:R-:W-:Y:S01]  /*1350*/  IMAD.MOV.U32 R55, RZ, RZ, RZ ;  /* 0x000000ffff377224 */ /* 0x000fe200078e00ff */
[----:B0-----:R-:W-:Y:S02]  /*1360*/  SHF.R.U32.HI R5, RZ, 0x1f, R0 ;  /* 0x0000001fff057819 */ /* 0x001fe40000011600 */
[----:B------:R-:W-:Y:S02]  /*1370*/  CS2R R12, SRZ ;  /* 0x00000000000c7805 */ /* 0x000fe4000001ff00 */
[----:B------:R-:W-:Y:S02]  /*1380*/  CS2R R14, SRZ ;  /* 0x00000000000e7805 */ /* 0x000fe4000001ff00 */
[----:B------:R-:W-:-:S02]  /*1390*/  CS2R R20, SRZ ;  /* 0x0000000000147805 */ /* 0x000fc4000001ff00 */
[----:B------:R-:W-:Y:S01]  /*13a0*/  LEA.HI.SX32 R22, R0, R5, 0x1a ;  /* 0x0000000500167211 */ /* 0x000fe200078fd2ff */
        /* <DEDUP_REMOVED lines=11> */
[----:B------:R-:W-:Y:S01]  /*1460*/  CS2R R44, SRZ ;  /* 0x00000000002c7805 */ /* 0x000fe2000001ff00 */
[----:B------:R-:W-:Y:S01]  /*1470*/  IMAD.MOV.U32 R62, RZ, RZ, RZ ;  /* 0x000000ffff3e7224 */ /* 0x000fe200078e00ff */
[----:B------:R-:W-:Y:S06]  /*1480*/  @!P1 BRA `(.L_x_13265) ;  /* 0x0000005400a49947 */ /* 0x000fec0003800000 */
[----:B------:R-:W0:Y:S01]  /*1490*/  S2R R40, SR_CgaCtaId ;  /* 0x0000000000287919 */ /* 0x000e220000008800 */
[----:B------:R-:W-:Y:S01]  /*14a0*/  MOV R5, 0x400 ;  /* 0x0000040000057802 */ /* 0x000fe20000000f00 */
[----:B------:R-:W-:Y:S01]  /*14b0*/  UMOV UR37, 0x80000020 ;  /* 0x8000002000257882 */ /* 0x000fe20000000000 */
[----:B------:R-:W1:Y:S02]  /*14c0*/  SHFL.IDX PT, R0, R19, RZ, 0x1f ;  /* 0x00001fff13007589 */ /* 0x000e6400000e0000 */
[----:B-1----:R-:W-:Y:S01]  /*14d0*/  IMAD.HI R3, R0, 0x55555556, RZ ;  /* 0x5555555600037827 */ /* 0x002fe200078e02ff */
[----:B0-----:R-:W-:-:S04]  /*14e0*/  LEA R25, R40, R5, 0x18 ;  /* 0x0000000528197211 */ /* 0x001fc800078ec0ff */
[----:B------:R-:W-:-:S05]  /*14f0*/  LEA.HI R3, R3, R3, RZ, 0x1 ;  /* 0x0000000303037211 */ /* 0x000fca00078f08ff */
[----:B------:R-:W-:Y:S02]  /*1500*/  IMAD R3, R3, -0x3, R0 ;  /* 0xfffffffd03037824 */ /* 0x000fe400078e0200 */
[----:B------:R-:W-:-:S04]  /*1510*/  VIADD R0, R25, 0xb000 ;  /* 0x0000b00019007836 */ /* 0x000fc80000000000 */
[----:B------:R-:W-:Y:S01]  /*1520*/  IMAD R3, R3, 0x1000, R0 ;  /* 0x0000100003037824 */ /* 0x000fe200078e0200 */
[----:B------:R-:W-:-:S04]  /*1530*/  LOP3.LUT P0, RZ, R0, 0x9f, RZ, 0xc0, !PT ;  /* 0x0000009f00ff7812 */ /* 0x000fc8000780c0ff */
[----:B------:R-:W-:-:S04]  /*1540*/  SHF.R.U32.HI R3, RZ, 0x4, R3 ;  /* 0x00000004ff037819 */ /* 0x000fc80000011603 */
[----:B------:R-:W-:-:S04]  /*1550*/  LOP3.LUT R3, R3, 0x3fff, RZ, 0xc0, !PT ;  /* 0x00003fff03037812 */ /* 0x000fc800078ec0ff */
[----:B------:R-:W-:-:S04]  /*1560*/  LOP3.LUT R42, R3, 0x10000, RZ, 0xfc, !PT ;  /* 0x00010000032a7812 */ /* 0x000fc800078efcff */
[----:B------:R-:W-:Y:S01]  /*1570*/  R2UR UR36, R42 ;  /* 0x000000002a2472ca */ /* 0x000fe200000e0000 */
[----:B------:R-:W-:-:S14]  /*1580*/  @!P0 BRA `(.L_x_13266) ;  /* 0x0000000000408947 */ /* 0x000fdc0003800000 */
        /* <DEDUP_REMOVED lines=16> */
.L_x_13266:
[----:B------:R-:W-:Y:S01]  /*1690*/  ULEA.HI UR4, UR40, UR40, URZ, 0x1 ;  /* 0x0000002828047291 */ /* 0x000fe2000f8f083f */
[----:B------:R-:W-:-:S03]  /*16a0*/  IMAD.U32 R3, RZ, RZ, UR44 ;  /* 0x0000002cff037e24 */ /* 0x000fc6000f8e00ff */
[----:B------:R-:W-:Y:S02]  /*16b0*/  ULOP3.LUT UR4, UR4, 0xfffffffe, URZ, 0xc0, !UPT ;  /* 0xfffffffe04047892 */ /* 0x000fe4000f8ec03f */
[----:B------:R-:W-:Y:S02]  /*16c0*/  ISETP.NE.AND P0, PT, R3, 0x3, PT ;  /* 0x000000030300780c */ /* 0x000fe40003f05270 */
[----:B------:R-:W-:-:S06]  /*16d0*/  UIADD3 UR4, UR40, -UR4, URZ ;  /* 0x8000000428047290 */ /* 0x000fcc000fffe03f */
[----:B------:R-:W-:-:S05]  /*16e0*/  IMAD.U32 R0, RZ, RZ, UR4 ;  /* 0x00000004ff007e24 */ /* 0x000fca000f8e00ff */
[----:B------:R-:W-:-:S04]  /*16f0*/  SHF.L.U32 R0, R0, 0x1f, RZ ;  /* 0x0000001f00007819 */ /* 0x000fc800000006ff */
[----:B------:R-:W0:Y:S02]  /*1700*/  SYNCS.PHASECHK.TRANS64.TRYWAIT P1, [R25+URZ+0x13200], R0 ;  /* 0x01320000190075a7 */ /* 0x000e24000802017f */
[----:B0-----:R-:W-:Y:S05]  /*1710*/  @!P1 BRA `(.L_x_13267) ;  /* 0x000000d400909947 */ /* 0x001fea0003800000 */
.L_x_13399:
[----:B------:R-:W-:Y:S05]  /*1720*/  @!P0 BRA `(.L_x_13268) ;  /* 0x0000000000048947 */ /* 0x000fea0003800000 */
[----:B------:R-:W-:Y:S01]  /*1730*/  BPT.TRAP 0x1 ;  /* 0x000000040000795c */ /* 0x000fe20000300000 */
.L_x_13268:
[----:B------:R-:W-:Y:S02]  /*1740*/  IMAD.U32 R3, RZ, RZ, UR41 ;  /* 0x00000029ff037e24 */ /* 0x000fe4000f8e00ff */
[----:B------:R-:W-:-:S03]  /*1750*/  IMAD.U32 R4, RZ, RZ, UR42 ;  /* 0x0000002aff047e24 */ /* 0x000fc6000f8e00ff */
[----:B------:R-:W-:Y:S01]  /*1760*/  SHF.L.U32 R3, R3, 0x1f, RZ ;  /* 0x0000001f03037819 */ /* 0x000fe200000006ff */
[----:B------:R-:W-:-:S04]  /*1770*/  IMAD R4, R4, 0x8, R25 ;  /* 0x0000000804047824 */ /* 0x000fc800078e0219 */
[----:B------:R1:W2:Y:S01]  /*1780*/  SYNCS.PHASECHK.TRANS64.TRYWAIT P1, [R4+URZ+0x13230], R3 ;  /* 0x01323003040075a7 */ /* 0x0002a2000802017f */
[----:B------:R-:W-:Y:S05]  /*1790*/  @!P0 BRA `(.L_x_13269) ;  /* 0x0000000000048947 */ /* 0x000fea0003800000 */
[----:B------:R-:W-:Y:S01]  /*17a0*/  BPT.TRAP 0x1 ;  /* 0x000000040000795c */ /* 0x000fe20000300000 */
.L_x_13269:
[----:B0-----:R-:W-:Y:S01]  /*17b0*/  IADD3 R0, R25, 0xe000, RZ ;  /* 0x0000e00019007810 */ /* 0x001fe20007ffe0ff */
[----:B------:R-:W-:-:S03]  /*17c0*/  IMAD.MOV.U32 R55, RZ, RZ, RZ ;  /* 0x000000ffff377224 */ /* 0x000fc600078e00ff */
[----:B------:R-:W-:-:S04]  /*17d0*/  SHF.R.U32.HI R0, RZ, 0x4, R0 ;  /* 0x00000004ff007819 */ /* 0x000fc80000011600 */
[----:B------:R-:W-:Y:S01]  /*17e0*/  LOP3.LUT R0, R0, 0x3fff, RZ, 0xc0, !PT ;  /* 0x00003fff00007812 */ /* 0x000fe200078ec0ff */
[----:B--2---:R-:W-:Y:S06]  /*17f0*/  @P1 BRA `(.L_x_13270) ;  /* 0x0000000000081947 */ /* 0x004fec0003800000 */
[----:B------:R-:W0:Y:S02]  /*1800*/  SYNCS.PHASECHK.TRANS64.TRYWAIT P1, [R4+URZ+0x13230], R3 ;  /* 0x01323003040075a7 */ /* 0x000e24000802017f */
[----:B0-----:R-:W-:Y:S05]  /*1810*/  @!P1 BRA `(.L_x_13271) ;  /* 0x000000d400649947 */ /* 0x001fea0003800000 */
.L_x_13270:
        /* <DEDUP_REMOVED lines=8> */
[----:B01----:R-:W-:-:S07]  /*18a0*/  VIADD R3, R42, 0x2 ;  /* 0x000000022a037836 */ /* 0x003fce0000000000 */
        /* <DEDUP_REMOVED lines=60> */
.L_x_13272:
[----:B------:R-:W-:Y:S01]  /*1c70*/  IMAD.IADD R5, R156, 0x1, R41 ;  /* 0x000000019c057824 */ /* 0x000fe200078e0229 */
[----:B------:R-:W-:Y:S01]  /*1c80*/  P2R R6, PR, RZ, 0x1 ;  /* 0x00000001ff067803 */ /* 0x000fe20000000000 */
[----:B------:R-:W-:Y:S02]  /*1c90*/  IMAD.U32 R50, RZ, RZ, UR48 ;  /* 0x00000030ff327e24 */ /* 0x000fe4000f8e00ff */
        /* <DEDUP_REMOVED lines=103> */
[C---:B------:R-:W-:Y:S02]  /*2310*/  ISETP.GT.AND P0, PT, R5.reuse, 0x79, PT ;  /* 0x000000790500780c */ /* 0x040fe40003f04270 */
[----:B------:R-:W-:Y:S02]  /*2320*/  FSEL R86, R86, -INF , P1 ;  /* 0xff80000056567808 */ /* 0x000fe40000800000 */
[----:B------:R-:W-:Y:S02]  /*2330*/  ISETP.GT.AND P1, PT, R5, 0x70, PT ;  /* 0x000000700500780c */ /* 0x000fe40003f24270 */
[----:B------:R-:W-:Y:S02]  /*2340*/  FSEL R61, R61, -INF , P3 ;  /* 0xff8000003d3d7808 */ /* 0x000fe40001800000 */
[----:B------:R-:W-:Y:S02]  /*2350*/  FMNMX.FTZ R8, R60, R3, !PT ;  /* 0x000000033c087209 */ /* 0x000fe40007810000 */
[----:B------:R-:W-:-:S02]  /*2360*/  FSEL R69, R69, -INF , P0 ;  /* 0xff80000045457808 */ /* 0x000fc40000000000 */
[----:B------:R-:W-:Y:S02]  /*2370*/  ISETP.GT.AND P0, PT, R5, 0x81, PT ;  /* 0x000000810500780c */ /* 0x000fe40003f04270 */
[----:B------:R-:W-:Y:S02]  /*2380*/  FSEL R87, R87, -INF , P2 ;  /* 0xff80000057577808 */ /* 0x000fe40001000000 */
[----:B------:R-:W-:Y:S02]  /*2390*/  ISETP.GT.AND P2, PT, R5, 0x71, PT ;  /* 0x000000710500780c */ /* 0x000fe40003f44270 */
[----:B------:R-:W-:Y:S02]  /*23a0*/  FSEL R64, R64, -INF , P1 ;  /* 0xff80000040407808 */ /* 0x000fe40000800000 */
[----:B------:R-:W-:Y:S02]  /*23b0*/  FMNMX.FTZ R3, R61, R8, !PT ;  /* 0x000000083d037209 */ /* 0x000fe40007810000 */
[----:B------:R-:W-:-:S02]  /*23c0*/  FSEL R48, R25, -INF , P0 ;  /* 0xff80000019307808 */ /* 0x000fc40000000000 */
[----:B------:R-:W-:Y:S02]  /*23d0*/  P2R R13, PR, RZ, 0x1 ;  /* 0x00000001ff0d7803 */ /* 0x000fe40000000000 */
[----:B------:R-:W-:Y:S02]  /*23e0*/  FSEL R58, R58, -INF , P6 ;  /* 0xff8000003a3a7808 */ /* 0x000fe40003000000 */
[C---:B------:R-:W-:Y:S02]  /*23f0*/  ISETP.GT.AND P0, PT, R5.reuse, 0x80, PT ;  /* 0x000000800500780c */ /* 0x040fe40003f04270 */
[----:B------:R-:W-:Y:S02]  /*2400*/  ISETP.GT.AND P6, PT, R5, 0x78, PT ;  /* 0x000000780500780c */ /* 0x000fe40003fc4270 */
[----:B------:R-:W-:Y:S02]  /*2410*/  FSEL R65, R65, -INF , P2 ;  /* 0xff80000041417808 */ /* 0x000fe40001000000 */
[----:B------:R-:W-:-:S02]  /*2420*/  FMNMX.FTZ R8, R64, R3, !PT ;  /* 0x0000000340087209 */ /* 0x000fc40007810000 */
[----:B------:R-:W-:Y:S02]  /*2430*/  FSEL R26, R26, -INF , P0 ;  /* 0xff8000001a1a7808 */ /* 0x000fe40000000000 */
[----:B------:R-:W-:Y:S02]  /*2440*/  FSEL R68, R68, -INF , P6 ;  /* 0xff80000044447808 */ /* 0x000fe40003000000 */
[----:B------:R-:W-:Y:S02]  /*2450*/  FMNMX.FTZ R3, R65, R8, !PT ;  /* 0x0000000841037209 */ /* 0x000fe40007810000 */
[----:B------:R-:W-:Y:S02]  /*2460*/  ISETP.NE.AND P0, PT, R13, RZ, PT ;  /* 0x000000ff0d00720c */ /* 0x000fe40003f05270 */
[----:B------:R-:W-:Y:S02]  /*2470*/  FMNMX.FTZ R13, R106, R107, !PT ;  /* 0x0000006b6a0d7209 */ /* 0x000fe40007810000 */
[----:B------:R-:W-:-:S02]  /*2480*/  FSEL R59, R59, -INF , P5 ;  /* 0xff8000003b3b7808 */ /* 0x000fc40002800000 */
[----:B------:R-:W-:Y:S02]  /*2490*/  ISETP.GT.AND P5, PT, R5, 0x80, PT ;  /* 0x000000800500780c */ /* 0x000fe40003fa4270 */
[----:B------:R-:W-:Y:S02]  /*24a0*/  FMNMX.FTZ R8, R68, R3, !PT ;  /* 0x0000000344087209 */ /* 0x000fe40007810000 */
[----:B------:R-:W-:Y:S02]  /*24b0*/  FSEL R27, R27, -INF , P0 ;  /* 0xff8000001b1b7808 */ /* 0x000fe40000000000 */
[----:B------:R-:W-:Y:S02]  /*24c0*/  ISETP.NE.AND P0, PT, R6, RZ, PT ;  /* 0x000000ff0600720c */ /* 0x000fe40003f05270 */
[----:B------:R-:W-:Y:S02]  /*24d0*/  FMNMX.FTZ R6, R110, R13, !PT ;  /* 0x0000000d6e067209 */ /* 0x000fe40007810000 */
[----:B------:R-:W-:-:S02]  /*24e0*/  FSEL R43, R24, -INF , P5 ;  /* 0xff800000182b7808 */ /* 0x000fc40002800000 */
[----:B------:R-:W-:Y:S02]  /*24f0*/  FMNMX.FTZ R8, R69, R8, !PT ;  /* 0x0000000845087209 */ /* 0x000fe40007810000 */
[----:B------:R-:W-:Y:S02]  /*2500*/  FMNMX.FTZ R13, R111, R6, !PT ;  /* 0x000000066f0d7209 */ /* 0x000fe40007810000 */
[----:B------:R-:W-:Y:S02]  /*2510*/  FSEL R66, R66, -INF , P1 ;  /* 0xff80000042427808 */ /* 0x000fe40000800000 */
[----:B------:R-:W-:Y:S02]  /*2520*/  ISETP.GT.AND P1, PT, R5, 0x88, PT ;  /* 0x000000880500780c */ /* 0x000fe40003f24270 */
[----:B------:R-:W-:Y:S02]  /*2530*/  FMNMX.FTZ R3, R43, R8, !PT ;  /* 0x000000082b037209 */ /* 0x000fe40007810000 */
[----:B------:R-:W-:-:S02]  /*2540*/  FMNMX.FTZ R6, R114, R13, !PT ;  /* 0x0000000d72067209 */ /* 0x000fc40007810000 */
[----:B------:R-:W-:Y:S02]  /*2550*/  FSEL R67, R67, -INF , P2 ;  /* 0xff80000043437808 */ /* 0x000fe40001000000 */
[----:B------:R-:W-:Y:S02]  /*2560*/  ISETP.GT.AND P2, PT, R5, 0x89, PT ;  /* 0x000000890500780c */ /* 0x000fe40003f44270 */
[----:B------:R-:W-:Y:S02]  /*2570*/  FSEL R51, R28, -INF , P1 ;  /* 0xff8000001c337808 */ /* 0x000fe40000800000 */
[----:B------:R-:W-:Y:S02]  /*2580*/  FMNMX.FTZ R8, R48, R3, !PT ;  /* 0x0000000330087209 */ /* 0x000fe40007810000 */
[----:B------:R-:W-:Y:S02]  /*2590*/  FMNMX.FTZ R15, R115, R6, !PT ;  /* 0x00000006730f7209 */ /* 0x000fe40007810000 */
[----:B------:R-:W-:-:S02]  /*25a0*/  FSEL R63, R63, -INF , P3 ;  /* 0xff8000003f3f7808 */ /* 0x000fc40001800000 */
[----:B------:R-:W-:Y:S02]  /*25b0*/  FSEL R49, R29, -INF , P2 ;  /* 0xff8000001d317808 */ /* 0x000fe40001000000 */
[----:B------:R-:W-:Y:S02]  /*25c0*/  FMNMX.FTZ R8, R51, R8, !PT ;  /* 0x0000000833087209 */ /* 0x000fe40007810000 */
[----:B------:R-:W-:Y:S02]  /*25d0*/  ISETP.GT.AND P3, PT, R5, 0x90, PT ;  /* 0x000000900500780c */ /* 0x000fe40003f64270 */
[----:B------:R-:W-:Y:S02]  /*25e0*/  FMNMX.FTZ R6, R118, R15, !PT ;  /* 0x0000000f76067209 */ /* 0x000fe40007810000 */
[----:B------:R-:W-:Y:S02]  /*25f0*/  FSEL R62, R62, -INF , P4 ;  /* 0xff8000003e3e7808 */ /* 0x000fe40002000000 */
        /* <DEDUP_REMOVED lines=14> */
[----:B------:R-:W-:Y:S02]  /*26e0*/  FMNMX.FTZ R6, R94, R21, !PT ;  /* 0x000000155e067209 */ /* 0x000fe40007810000 */
[----:B------:R-:W-:Y:S02]  /*26f0*/  FMNMX.FTZ R8, R47, R8, !PT ;  /* 0x000000082f087209 */ /* 0x000fe40007810000 */
[----:B------:R-:W-:Y:S02]  /*2700*/  FMNMX.FTZ R21, R95, R6, !PT ;  /* 0x000000065f157209 */ /* 0x000fe40007810000 */
[----:B------:R-:W-:Y:S01]  /*2710*/  P2R R9, PR, RZ, 0x8 ;  /* 0x00000008ff097803 */ /* 0x000fe20000000000 */
[----:B------:R-:W0:Y:S01]  /*2720*/  SHFL.BFLY PT, R3, R8, 0x2, 0x1f ;  /* 0x0c401f0008037f89 */ /* 0x000e2200000e0000 */
[----:B------:R-:W-:-:S02]  /*2730*/  FMNMX.FTZ R6, R98, R21, !PT ;  /* 0x0000001562067209 */ /* 0x000fc40007810000 */
[----:B------:R-:W-:Y:S02]  /*2740*/  P2R R11, PR, RZ, 0x4 ;  /* 0x00000004ff0b7803 */ /* 0x000fe40000000000 */
[----:B------:R-:W-:Y:S02]  /*2750*/  FMNMX.FTZ R25, R99, R6, !PT ;  /* 0x0000000663197209 */ /* 0x000fe40007810000 */
[----:B------:R-:W-:Y:S02]  /*2760*/  ISETP.GT.AND P2, PT, R5, 0x78, PT ;  /* 0x000000780500780c */ /* 0x000fe40003f44270 */
[----:B------:R-:W-:Y:S02]  /*2770*/  FMNMX.FTZ R6, R102, R25, !PT ;  /* 0x0000001966067209 */ /* 0x000fe40007810000 */
[----:B------:R-:W-:Y:S02]  /*2780*/  P2R R12, PR, RZ, 0x2 ;  /* 0x00000002ff0c7803 */ /* 0x000fe40000000000 */
[----:B------:R-:W-:-:S02]  /*2790*/  FMNMX.FTZ R25, R103, R6, !PT ;  /* 0x0000000667197209 */ /* 0x000fc40007810000 */
[----:B------:R-:W-:Y:S02]  /*27a0*/  ISETP.GT.AND P1, PT, R5, 0x79, PT ;  /* 0x000000790500780c */ /* 0x000fe40003f24270 */
[----:B------:R-:W-:Y:S02]  /*27b0*/  FMNMX.FTZ R6, R74, R25, !PT ;  /* 0x000000194a067209 */ /* 0x000fe40007810000 */
[----:B------:R-:W-:Y:S02]  /*27c0*/  FSEL R70, R70, -INF , P2 ;  /* 0xff80000046467808 */ /* 0x000fe40001000000 */
[----:B------:R-:W-:Y:S02]  /*27d0*/  FMNMX.FTZ R29, R75, R6, !PT ;  /* 0x000000064b1d7209 */ /* 0x000fe40007810000 */
[----:B------:R-:W-:Y:S02]  /*27e0*/  FSEL R71, R71, -INF , P1 ;  /* 0xff80000047477808 */ /* 0x000fe40000800000 */
[----:B0-----:R-:W-:-:S02]  /*27f0*/  FMNMX.FTZ R7, R8, R3, !PT ;  /* 0x0000000308077209 */ /* 0x001fc40007810000 */
[----:B------:R-:W-:Y:S02]  /*2800*/  FMNMX.FTZ R6, R78, R29, !PT ;  /* 0x0000001d4e067209 */ /* 0x000fe40007810000 */
[----:B------:R-:W-:Y:S01]  /*2810*/  ISETP.NE.AND P1, PT, R12, RZ, PT ;  /* 0x000000ff0c00720c */ /* 0x000fe20003f25270 */
[----:B------:R-:W0:Y:S01]  /*2820*/  SHFL.BFLY PT, R10, R7, 0x1, 0x1f ;  /* 0x0c201f00070a7f89 */ /* 0x000e2200000e0000 */
[----:B------:R-:W-:Y:S02]  /*2830*/  FMNMX.FTZ R29, R79, R6, !PT ;  /* 0x000000064f1d7209 */ /* 0x000fe40007810000 */
[----:B------:R-:W-:Y:S02]  /*2840*/  ISETP.NE.AND P2, PT, R11, RZ, PT ;  /* 0x000000ff0b00720c */ /* 0x000fe40003f45270 */
[----:B------:R-:W-:Y:S02]  /*2850*/  FMNMX.FTZ R6, R82, R29, !PT ;  /* 0x0000001d52067209 */ /* 0x000fe40007810000 */
[----:B------:R-:W-:-:S02]  /*2860*/  FSEL R52, R30, -INF , P1 ;  /* 0xff8000001e347808 */ /* 0x000fc40000800000 */
[----:B------:R-:W-:Y:S02]  /*2870*/  FMNMX.FTZ R33, R83, R6, !PT ;  /* 0x0000000653217209 */ /* 0x000fe40007810000 */
[----:B------:R-:W-:Y:S02]  /*2880*/  FSEL R54, R31, -INF , P2 ;  /* 0xff8000001f367808 */ /* 0x000fe40001000000 */
[----:B------:R-:W-:-:S04]  /*2890*/  FMNMX.FTZ R6, R86, R33, !PT ;  /* 0x0000002156067209 */ /* 0x000fc80007810000 */
[----:B------:R-:W-:-:S04]  /*28a0*/  FMNMX.FTZ R33, R87, R6, !PT ;  /* 0x0000000657217209 */ /* 0x000fc80007810000 */
[----:B------:R-:W-:Y:S02]  /*28b0*/  FMNMX.FTZ R6, R58, R33, !PT ;  /* 0x000000213a067209 */ /* 0x000fe40007810000 */
[----:B0-----:R-:W-:Y:S02]  /*28c0*/  FMNMX.FTZ R3, R7, R10, !PT ;  /* 0x0000000a07037209 */ /* 0x001fe40007810000 */
        /* <DEDUP_REMOVED lines=23> */
[----:B0-----:R-:W-:Y:S01]  /*2a40*/  FSEL R72, R34, -INF , P3 ;  /* 0xff80000022487808 */ /* 0x001fe20001800000 */
[--C-:B------:R-:W-:Y:S01]  /*2a50*/  FFMA.FTZ R34, R56, UR48, -R50.reuse ;  /* 0x0000003038227c23 */ /* 0x100fe20008010832 */
[----:B------:R-:W-:Y:S01]  /*2a60*/  FMNMX.FTZ R73, R27, R6, !PT ;  /* 0x000000061b497209 */ /* 0x000fe20007810000 */
[--C-:B------:R-:W-:Y:S01]  /*2a70*/  FFMA.FTZ R56, R64, UR48, -R50.reuse ;  /* 0x0000003040387c23 */ /* 0x100fe20008010832 */
[----:B------:R-:W-:-:S01]  /*2a80*/  FFMA.FTZ R64, R49, UR48, -R50 ;  /* 0x0000003031407c23 */ /* 0x000fc20008010832 */
[--C-:B------:R-:W-:Y:S01]  /*2a90*/  FFMA.FTZ R49, R53, UR48, -R50.reuse ;  /* 0x0000003035317c23 */ /* 0x100fe20008010832 */
[----:B------:R-:W-:Y:S01]  /*2aa0*/  FMNMX.FTZ R73, R52, R73, !PT ;  /* 0x0000004934497209 */ /* 0x000fe20007810000 */
[----:B------:R-:W-:Y:S01]  /*2ab0*/  IMAD.U32 R53, RZ, RZ, UR48 ;  /* 0x00000030ff357e24 */ /* 0x000fe2000f8e00ff */
[----:B-1----:R-:W-:Y:S01]  /*2ac0*/  FSEL R76, R38, -INF , P5 ;  /* 0xff800000264c7808 */ /* 0x002fe20002800000 */
[--C-:B------:R-:W-:Y:S01]  /*2ad0*/  FFMA.FTZ R38, R60, UR48, -R50.reuse ;  /* 0x000000303c267c23 */ /* 0x100fe20008010832 */
[----:B------:R-:W-:Y:S01]  /*2ae0*/  FMNMX.FTZ R77, R54, R73, !PT ;  /* 0x00000049364d7209 */ /* 0x000fe20007810000 */
[--C-:B------:R-:W-:Y:S01]  /*2af0*/  FFMA.FTZ R60, R68, UR48, -R50.reuse ;  /* 0x00000030443c7c23 */ /* 0x100fe20008010832 */
[----:B------:R-:W-:Y:S01]  /*2b00*/  FSEL R73, R35, -INF , P4 ;  /* 0xff80000023497808 */ /* 0x000fe20002000000 */
        /* <DEDUP_REMOVED lines=17> */
[----:B------:R-:W-:-:S01]  /*2c20*/  FFMA.FTZ R92, R92, UR48, -R50 ;  /* 0x000000305c5c7c23 */ /* 0x000fc20008010832 */
[----:B------:R-:W0:Y:S01]  /*2c30*/  SHFL.BFLY PT, R81, R6, 0x2, 0x1f ;  /* 0x0c401f0006517f89 */ /* 0x000e2200000e0000 */
        /* <DEDUP_REMOVED lines=13> */
[----:B------:R-:W-:Y:S08]  /*2d10*/  MUFU.EX2 R5, R5 ;  /* 0x0000000500057308 */ /* 0x000ff00000000800 */
[----:B------:R-:W-:Y:S01]  /*2d20*/  MUFU.EX2 R8, R8 ;  /* 0x0000000800087308 */ /* 0x000fe20000000800 */
[----:B0-----:R-:W-:-:S05]  /*2d30*/  FMNMX.FTZ R81, R6, R81, !PT ;  /* 0x0000005106517209 */ /* 0x001fca0007810000 */
[----:B------:R-:W0:Y:S02]  /*2d40*/  SHFL.BFLY PT, R6, R81, 0x1, 0x1f ;  /* 0x0c201f0051067f89 */ /* 0x000e2400000e0000 */
[----:B------:R-:W-:Y:S08]  /*2d50*/  MUFU.EX2 R30, R84 ;  /* 0x00000054001e7308 */ /* 0x000ff00000000800 */
[----:B------:R-:W-:Y:S08]  /*2d60*/  MUFU.EX2 R7, R7 ;  /* 0x0000000700077308 */ /* 0x000ff00000000800 */
[----:B------:R-:W1:Y:S01]  /*2d70*/  MUFU.EX2 R10, R10 ;  /* 0x0000000a000a7308 */ /* 0x000e620000000800 */
[----:B0-----:R-:W-:-:S07]  /*2d80*/  FMNMX.FTZ R6, R81, R6, !PT ;  /* 0x0000000651067209 */ /* 0x001fce0007810000 */
[----:B------:R0:W-:Y:S01]  /*2d90*/  MUFU.EX2 R13, R88 ;  /* 0x00000058000d7308 */ /* 0x0001e20000000800 */
[C---:B------:R-:W-:Y:S01]  /*2da0*/  FSETP.NEU.FTZ.AND P1, PT, R6.reuse, -INF , PT ;  /* 0xff8000000600780b */ /* 0x040fe20003f3d000 */
[----:B------:R-:W-:-:S06]  /*2db0*/  FFMA.FTZ R53, R6, R53, -8 ;  /* 0xc100000006357423 */ /* 0x000fcc0000010035 */
[----:B------:R2:W-:Y:S01]  /*2dc0*/  MUFU.EX2 R35, R80 ;  /* 0x0000005000237308 */ /* 0x0005e20000000800 */
[----:B------:R-:W-:Y:S02]  /*2dd0*/  FSEL R53, R53, RZ, P1 ;  /* 0x000000ff35357208 */ /* 0x000fe40000800000 */
[----:B------:R-:W-:Y:S02]  /*2de0*/  ISETP.GE.AND P1, PT, R41, 0xa1, PT ;  /* 0x000000a12900780c */ /* 0x000fe40003f26270 */
[----:B-1----:R-:W-:Y:S01]  /*2df0*/  F2FP.SATFINITE.E4M3.F32.PACK_AB_MERGE_C R152, R10, R7, RZ ;  /* 0x000000070a98723e */ /* 0x002fe200048070ff */
[--C-:B------:R-:W-:Y:S01]  /*2e00*/  FFMA.FTZ R47, R106, UR48, -R53.reuse ;  /* 0x000000306a2f7c23 */ /* 0x100fe20008010835 */
[----:B------:R-:W-:-:S01]  /*2e10*/  FFMA.FTZ R50, R107, UR48, -R53 ;  /* 0x000000306b327c23 */ /* 0x000fc20008010835 */
[--C-:B------:R-:W-:Y:S01]  /*2e20*/  FFMA.FTZ R69, R110, UR48, -R53.reuse ;  /* 0x000000306e457c23 */ /* 0x100fe20008010835 */
[----:B------:R-:W-:-:S01]  /*2e30*/  FFMA.FTZ R84, R111, UR48, -R53 ;  /* 0x000000306f547c23 */ /* 0x000fc20008010835 */
[--C-:B------:R-:W-:Y:S01]  /*2e40*/  FFMA.FTZ R65, R114, UR48, -R53.reuse ;  /* 0x0000003072417c23 */ /* 0x100fe20008010835 */
[----:B0-----:R-:W-:-:S01]  /*2e50*/  FFMA.FTZ R88, R91, UR48, -R53 ;  /* 0x000000305b587c23 */ /* 0x001fc20008010835 */
[----:B------:R-:W-:Y:S01]  /*2e60*/  MUFU.EX2 R47, R47 ;  /* 0x0000002f002f7308 */ /* 0x000fe20000000800 */
[----:B--2---:R-:W-:-:S01]  /*2e70*/  FFMA.FTZ R80, R115, UR48, -R53 ;  /* 0x0000003073507c23 */ /* 0x004fc20008010835 */
[--C-:B------:R-:W-:Y:S01]  /*2e80*/  FFMA.FTZ R91, R94, UR48, -R53.reuse ;  /* 0x000000305e5b7c23 */ /* 0x100fe20008010835 */
[----:B------:R-:W-:-:S01]  /*2e90*/  FFMA.FTZ R94, R95, UR48, -R53 ;  /* 0x000000305f5e7c23 */ /* 0x000fc20008010835 */
[--C-:B------:R-:W-:Y:S01]  /*2ea0*/  FFMA.FTZ R95, R78, UR48, -R53.reuse ;  /* 0x000000304e5f7c23 */ /* 0x100fe20008010835 */
[----:B------:R-:W-:-:S01]  /*2eb0*/  FFMA.FTZ R78, R82, UR48, -R53 ;  /* 0x00000030524e7c23 */ /* 0x000fc20008010835 */
[--C-:B------:R-:W-:Y:S01]  /*2ec0*/  FFMA.FTZ R85, R118, UR48, -R53.reuse ;  /* 0x0000003076557c23 */ /* 0x100fe20008010835 */
[----:B------:R-:W-:-:S01]  /*2ed0*/  FFMA.FTZ R82, R86, UR48, -R53 ;  /* 0x0000003056527c23 */ /* 0x000fc20008010835 */
[----:B------:R-:W-:Y:S01]  /*2ee0*/  MUFU.EX2 R50, R50 ;  /* 0x0000003200327308 */ /* 0x000fe20000000800 */
[----:B------:R-:W-:-:S01]  /*2ef0*/  FADD.FTZ R86, R5, R8 ;  /* 0x0000000805567221 */ /* 0x000fc20000010000 */
[--C-:B------:R-:W-:Y:S01]  /*2f00*/  FFMA.FTZ R89, R98, UR48, -R53.reuse ;  /* 0x0000003062597c23 */ /* 0x100fe20008010835 */
[----:B------:R-:W-:-:S01]  /*2f10*/  FFMA.FTZ R98, R79, UR48, -R53 ;  /* 0x000000304f627c23 */ /* 0x000fc20008010835 */
[--C-:B------:R-:W-:Y:S01]  /*2f20*/  FFMA.FTZ R79, R83, UR48, -R53.reuse ;  /* 0x00000030534f7c23 */ /* 0x100fe20008010835 */
[----:B------:R-:W-:-:S01]  /*2f30*/  FFMA.FTZ R81, R90, UR48, -R53 ;  /* 0x000000305a517c23 */ /* 0x000fc20008010835 */
[----:B------:R-:W-:Y:S01]  /*2f40*/  FADD.FTZ R97, R7, R86 ;  /* 0x0000005607617221 */ /* 0x000fe20000010000 */
[----:B------:R-:W-:Y:S01]  /*2f50*/  VIADD R83, R4, 0x13240 ;  /* 0x0001324004537836 */ /* 0x000fe20000000000 */
[----:B------:R-:W-:Y:S01]  /*2f60*/  MUFU.EX2 R69, R69 ;  /* 0x0000004500457308 */ /* 0x000fe20000000800 */
[----:B------:R-:W-:-:S01]  /*2f70*/  FFMA.FTZ R90, R99, UR48, -R53 ;  /* 0x00000030635a7c23 */ /* 0x000fc20008010835 */
[----:B------:R-:W-:Y:S01]  /*2f80*/  FFMA.FTZ R4, R58, UR48, -R53 ;  /* 0x000000303a047c23 */ /* 0x000fe20008010835 */
[----:B------:R-:W-:-:S01]  /*2f90*/  FADD.FTZ R58, R10, R97 ;  /* 0x000000610a3a7221 */ /* 0x000fc20000010000 */
[----:B------:R-:W-:Y:S01]  /*2fa0*/  PRMT R83, R40, 0x654, R83 ;  /* 0x0000065428537816 */ /* 0x000fe20000000053 */
[----:B------:R-:W-:-:S01]  /*2fb0*/  FFMA.FTZ R87, R87, UR48, -R53 ;  /* 0x0000003057577c23 */ /* 0x000fc20008010835 */
[--C-:B------:R-:W-:Y:S01]  /*2fc0*/  FFMA.FTZ R93, R102, UR48, -R53.reuse ;  /* 0x00000030665d7c23 */ /* 0x100fe20008010835 */
[----:B------:R-:W-:-:S01]  /*2fd0*/  FFMA.FTZ R74, R74, UR48, -R53 ;  /* 0x000000304a4a7c23 */ /* 0x000fc20008010835 */
[----:B------:R-:W0:Y:S01]  /*2fe0*/  MUFU.EX2 R84, R84 ;  /* 0x0000005400547308 */ /* 0x000e220000000800 */
[----:B------:R1:W-:Y:S01]  /*2ff0*/  SYNCS.ARRIVE.TRANS64.RED.A1T0 RZ, [R83+URZ], RZ ;  /* 0x000000ff53ff79a7 */ /* 0x0003e2000810043f */
[----:B------:R-:W-:-:S01]  /*3000*/  FFMA.FTZ R75, R75, UR48, -R53 ;  /* 0x000000304b4b7c23 */ /* 0x000fc20008010835 */
[--C-:B------:R-:W-:Y:S01]  /*3010*/  FFMA.FTZ R59, R59, UR48, -R53.reuse ;  /* 0x000000303b3b7c23 */ /* 0x100fe20008010835 */
[----:B------:R-:W-:-:S01]  /*3020*/  FFMA.FTZ R63, R63, UR48, -R53 ;  /* 0x000000303f3f7c23 */ /* 0x000fc20008010835 */
[--C-:B------:R-:W-:Y:S01]  /*3030*/  FFMA.FTZ R66, R66, UR48, -R53.reuse ;  /* 0x0000003042427c23 */ /* 0x100fe20008010835 */
[----:B------:R-:W-:-:S01]  /*3040*/  FFMA.FTZ R67, R67, UR48, -R53 ;  /* 0x0000003043437c23 */ /* 0x000fc20008010835 */
[--C-:B------:R-:W-:Y:S01]  /*3050*/  FFMA.FTZ R70, R70, UR48, -R53.reuse ;  /* 0x0000003046467c23 */ /* 0x100fe20008010835 */
[----:B------:R-:W2:Y:S01]  /*3060*/  MUFU.EX2 R9, R9 ;  /* 0x0000000900097308 */ /* 0x000ea20000000800 */
[----:B------:R-:W-:-:S01]  /*3070*/  FFMA.FTZ R71, R71, UR48, -R53 ;  /* 0x0000003047477c23 */ /* 0x000fc20008010835 */
[--C-:B------:R-:W-:Y:S01]  /*3080*/  FFMA.FTZ R52, R52, UR48, -R53.reuse ;  /* 0x0000003034347c23 */ /* 0x100fe20008010835 */
[----:B------:R-:W-:-:S01]  /*3090*/  FFMA.FTZ R54, R54, UR48, -R53 ;  /* 0x0000003036367c23 */ /* 0x000fc20008010835 */
[--C-:B------:R-:W-:Y:S01]  /*30a0*/  FFMA.FTZ R72, R72, UR48, -R53.reuse ;  /* 0x0000003048487c23 */ /* 0x100fe20008010835 */
[----:B------:R-:W-:-:S01]  /*30b0*/  FFMA.FTZ R73, R73, UR48, -R53 ;  /* 0x0000003049497c23 */ /* 0x000fc20008010835 */
[----:B------:R-:W-:Y:S01]  /*30c0*/  FFMA.FTZ R76, R76, UR48, -R53 ;  /* 0x000000304c4c7c23 */ /* 0x000fe20008010835 */
[----:B------:R-:W-:Y:S01]  /*30d0*/  F2FP.SATFINITE.E4M3.F32.PACK_AB_MERGE_C R152, R8, R5, R152 ;  /* 0x000000050898723e */ /* 0x000fe20004807098 */
[----:B------:R-:W-:Y:S01]  /*30e0*/  MUFU.EX2 R65, R65 ;  /* 0x0000004100417308 */ /* 0x000fe20000000800 */
[----:B0-----:R-:W-:-:S04]  /*30f0*/  F2FP.SATFINITE.E4M3.F32.PACK_AB_MERGE_C R153, R84, R69, RZ ;  /* 0x000000455499723e */ /* 0x001fc800048070ff */
[----:B------:R-:W-:-:S03]  /*3100*/  F2FP.SATFINITE.E4M3.F32.PACK_AB_MERGE_C R153, R50, R47, R153 ;  /* 0x0000002f3299723e */ /* 0x000fc60004807099 */
[----:B------:R-:W0:Y:S01]  /*3110*/  MUFU.EX2 R12, R12 ;  /* 0x0000000c000c7308 */ /* 0x000e220000000800 */
[----:B--2---:R-:W-:-:S07]  /*3120*/  FADD.FTZ R97, R9, R58 ;  /* 0x0000003a09617221 */ /* 0x004fce0000010000 */
[----:B------:R2:W-:Y:S08]  /*3130*/  MUFU.EX2 R25, R100 ;  /* 0x0000006400197308 */ /* 0x0005f00000000800 */
[----:B------:R-:W3:Y:S01]  /*3140*/  MUFU.EX2 R80, R80 ;  /* 0x0000005000507308 */ /* 0x000ee20000000800 */
[----:B--2---:R-:W-:-:S01]  /*3150*/  FADD.FTZ R100, R47, R50 ;  /* 0x000000322f647221 */ /* 0x004fc20000010000 */
[----:B0-----:R-:W-:Y:S01]  /*3160*/  FADD.FTZ R58, R12, R97 ;  /* 0x000000610c3a7221 */ /* 0x001fe20000010000 */
[----:B------:R-:W-:Y:S01]  /*3170*/  IMAD.MOV.U32 R50, RZ, RZ, R55 ;  /* 0x000000ffff327224 */ /* 0x000fe200078e0037 */
[----:B------:R-:W-:Y:S01]  /*3180*/  MOV R47, R55 ;  /* 0x00000037002f7202 */ /* 0x000fe20000000f00 */
[----:B------:R-:W-:-:S03]  /*3190*/  FADD.FTZ R99, R69, R100 ;  /* 0x0000006445637221 */ /* 0x000fc60000010000 */
[----:B------:R0:W-:Y:S01]  /*31a0*/  MUFU.EX2 R15, R92 ;  /* 0x0000005c000f7308 */ /* 0x0001e20000000800 */
[----:B------:R-:W-:-:S04]  /*31b0*/  FADD.FTZ R40, R84, R99 ;  /* 0x0000006354287221 */ /* 0x000fc80000010000 */
[----:B-1----:R-:W-:Y:S01]  /*31c0*/  FADD.FTZ R83, R65, R40 ;  /* 0x0000002841537221 */ /* 0x002fe20000010000 */
[----:B------:R-:W-:-:S02]  /*31d0*/  FFMA.FTZ R40, R62, UR48, -R53 ;  /* 0x000000303e287c23 */ /* 0x000fc40008010835 */
[----:B------:R-:W1:Y:S01]  /*31e0*/  MUFU.EX2 R11, R11 ;  /* 0x0000000b000b7308 */ /* 0x000e620000000800 */
[----:B0-----:R-:W-:-:S01]  /*31f0*/  FFMA.FTZ R92, R119, UR48, -R53 ;  /* 0x00000030775c7c23 */ /* 0x001fc20008010835 */
[----:B---3--:R-:W-:-:S06]  /*3200*/  FADD.FTZ R62, R80, R83 ;  /* 0x00000053503e7221 */ /* 0x008fcc0000010000 */
[----:B------:R-:W-:Y:S08]  /*3210*/  MUFU.EX2 R85, R85 ;  /* 0x0000005500557308 */ /* 0x000ff00000000800 */
[----:B------:R-:W0:Y:S01]  /*3220*/  MUFU.EX2 R14, R14 ;  /* 0x0000000e000e7308 */ /* 0x000e220000000800 */
[----:B-1----:R-:W-:-:S07]  /*3230*/  FADD.FTZ R83, R11, R58 ;  /* 0x0000003a0b537221 */ /* 0x002fce0000010000 */
[----:B------:R-:W1:Y:S08]  /*3240*/  MUFU.EX2 R92, R92 ;  /* 0x0000005c005c7308 */ /* 0x000e700000000800 */
[----:B------:R-:W2:Y:S01]  /*3250*/  MUFU.EX2 R81, R81 ;  /* 0x0000005100517308 */ /* 0x000ea20000000800 */
[----:B0-----:R-:W-:-:S01]  /*3260*/  FADD.FTZ R58, R14, R83 ;  /* 0x000000530e3a7221 */ /* 0x001fc20000010000 */
[----:B------:R-:W-:-:S03]  /*3270*/  F2FP.SATFINITE.E4M3.F32.PACK_AB_MERGE_C R154, R14, R11, RZ ;  /* 0x0000000b0e9a723e */ /* 0x000fc600048070ff */
[----:B------:R-:W-:Y:S01]  /*3280*/  FADD.FTZ R83, R13, R58 ;  /* 0x0000003a0d537221 */ /* 0x000fe20000010000 */
[----:B------:R-:W-:-:S01]  /*3290*/  FFMA.FTZ R58, R26, UR48, -R53 ;  /* 0x000000301a3a7c23 */ /* 0x000fc20008010835 */
[----:B------:R-:W-:Y:S01]  /*32a0*/  F2FP.SATFINITE.E4M3.F32.PACK_AB_MERGE_C R154, R12, R9, R154 ;  /* 0x000000090c9a723e */ /* 0x000fe2000480709a */
[----:B------:R-:W0:Y:S01]  /*32b0*/  MUFU.EX2 R20, R20 ;  /* 0x0000001400147308 */ /* 0x000e220000000800 */
[----:B-1----:R-:W-:-:S04]  /*32c0*/  F2FP.SATFINITE.E4M3.F32.PACK_AB_MERGE_C R155, R92, R85, RZ ;  /* 0x000000555c9b723e */ /* 0x002fc800048070ff */
[----:B------:R-:W-:-:S03]  /*32d0*/  F2FP.SATFINITE.E4M3.F32.PACK_AB_MERGE_C R155, R80, R65, R155 ;  /* 0x00000041509b723e */ /* 0x000fc6000480709b */
[----:B------:R-:W1:Y:S08]  /*32e0*/  MUFU.EX2 R88, R88 ;  /* 0x0000005800587308 */ /* 0x000e700000000800 */
[----:B------:R-:W3:Y:S08]  /*32f0*/  MUFU.EX2 R91, R91 ;  /* 0x0000005b005b7308 */ /* 0x000ef00000000800 */
[----:B------:R4:W-:Y:S08]  /*3300*/  MUFU.EX2 R41, R87 ;  /* 0x0000005700297308 */ /* 0x0009f00000000800 */
[----:B------:R-:W5:Y:S01]  /*3310*/  MUFU.EX2 R24, R24 ;  /* 0x0000001800187308 */ /* 0x000f620000000800 */
[----:B----4-:R-:W-:-:S04]  /*3320*/  FADD.FTZ R87, R85, R62 ;  /* 0x0000003e55577221 */ /* 0x010fc80000010000 */
[----:B------:R-:W-:-:S03]  /*3330*/  FADD.FTZ R62, R92, R87 ;  /* 0x000000575c3e7221 */ /* 0x000fc60000010000 */
[----:B------:R-:W4:Y:S01]  /*3340*/  MUFU.EX2 R94, R94 ;  /* 0x0000005e005e7308 */ /* 0x000f220000000800 */
[----:B--2---:R-:W-:-:S01]  /*3350*/  FADD.FTZ R87, R81, R62 ;  /* 0x0000003e51577221 */ /* 0x004fc20000010000 */
[----:B0-----:R-:W-:-:S03]  /*3360*/  FADD.FTZ R62, R20, R83 ;  /* 0x00000053143e7221 */ /* 0x001fc60000010000 */
[----:B-1----:R-:W-:Y:S01]  /*3370*/  FADD.FTZ R26, R88, R87 ;  /* 0x00000057581a7221 */ /* 0x002fe20000010000 */
[----:B------:R-:W-:-:S01]  /*3380*/  FADD.FTZ R83, R15, R62 ;  /* 0x0000003e0f537221 */ /* 0x000fc20000010000 */
[----:B------:R-:W-:Y:S01]  /*3390*/  FFMA.FTZ R62, R27, UR48, -R53 ;  /* 0x000000301b3e7c23 */ /* 0x000fe20008010835 */
[----:B------:R0:W1:Y:S01]  /*33a0*/  MUFU.EX2 R21, R96 ;  /* 0x0000006000157308 */ /* 0x0000620000000800 */
[----:B---3--:R-:W-:-:S01]  /*33b0*/  FADD.FTZ R27, R91, R26 ;  /* 0x0000001a5b1b7221 */ /* 0x008fc20000010000 */
[C---:B-----5:R-:W-:Y:S01]  /*33c0*/  FADD.FTZ R86, R24.reuse, R83 ;  /* 0x0000005318567221 */ /* 0x060fe20000010000 */
[----:B------:R-:W-:-:S04]  /*33d0*/  F2FP.SATFINITE.E4M3.F32.PACK_AB_MERGE_C R136, R24, R15, RZ ;  /* 0x0000000f1888723e */ /* 0x000fc800048070ff */
[----:B------:R-:W-:Y:S01]  /*33e0*/  F2FP.SATFINITE.E4M3.F32.PACK_AB_MERGE_C R136, R20, R13, R136 ;  /* 0x0000000d1488723e */ /* 0x000fe20004807088 */
[----:B------:R-:W2:Y:S01]  /*33f0*/  MUFU.EX2 R89, R89 ;  /* 0x0000005900597308 */ /* 0x000ea20000000800 */
[----:B0-----:R-:W-:-:S01]  /*3400*/  FFMA.FTZ R96, R103, UR48, -R53 ;  /* 0x0000003067607c23 */ /* 0x001fc20008010835 */
[----:B----4-:R-:W-:Y:S01]  /*3410*/  FADD.FTZ R100, R94, R27 ;  /* 0x0000001b5e647221 */ /* 0x010fe20000010000 */
[----:B------:R-:W-:-:S01]  /*3420*/  FFMA.FTZ R53, R77, UR48, -R53 ;  /* 0x000000304d357c23 */ /* 0x000fc20008010835 */
[----:B------:R-:W-:-:S04]  /*3430*/  F2FP.SATFINITE.E4M3.F32.PACK_AB_MERGE_C R137, R94, R91, RZ ;  /* 0x0000005b5e89723e */ /* 0x000fc800048070ff */
[----:B------:R-:W0:Y:S01]  /*3440*/  MUFU.EX2 R28, R28 ;  /* 0x0000001c001c7308 */ /* 0x000e220000000800 */
[----:B-1----:R-:W-:-:S01]  /*3450*/  FADD.FTZ R27, R21, R86 ;  /* 0x00000056151b7221 */ /* 0x002fc20000010000 */
[----:B------:R-:W-:-:S06]  /*3460*/  F2FP.SATFINITE.E4M3.F32.PACK_AB_MERGE_C R137, R88, R81, R137 ;  /* 0x000000515889723e */ /* 0x000fcc0004807089 */
        /* <DEDUP_REMOVED lines=12> */
[----:B------:R-:W-:Y:S02]  /*3530*/  IMAD.MOV.U32 R32, RZ, RZ, R55 ;  /* 0x000000ffff207224 */ /* 0x000fe400078e0037 */
[----:B------:R-:W-:Y:S01]  /*3540*/  FADD.FTZ R11, R29, R10 ;  /* 0x0000000a1d0b7221 */ /* 0x000fe20000010000 */
[----:B------:R-:W-:Y:S01]  /*3550*/  F2FP.SATFINITE.E4M3.F32.PACK_AB_MERGE_C R138, R28, R21, R25 ;  /* 0x000000151c8a723e */ /* 0x000fe20004807019 */
[----:B------:R-:W-:Y:S01]  /*3560*/  IMAD.MOV.U32 R28, RZ, RZ, R55 ;  /* 0x000000ffff1c7224 */ /* 0x000fe200078e0037 */
[----:B------:R-:W0:Y:S01]  /*3570*/  MUFU.EX2 R36, R36 ;  /* 0x0000002400247308 */ /* 0x000e220000000800 */
[----:B-1----:R-:W-:-:S01]  /*3580*/  FADD.FTZ R77, R96, R77 ;  /* 0x0000004d604d7221 */ /* 0x002fc20000010000 */
[----:B------:R-:W-:Y:S01]  /*3590*/  F2FP.SATFINITE.E4M3.F32.PACK_AB_MERGE_C R93, R96, R93, RZ ;  /* 0x0000005d605d723e */ /* 0x000fe200048070ff */
[----:B------:R-:W-:-:S03]  /*35a0*/  IMAD.MOV.U32 R25, RZ, RZ, R55 ;  /* 0x000000ffff197224 */ /* 0x000fc600078e0037 */
[----:B------:R-:W-:Y:S02]  /*35b0*/  F2FP.SATFINITE.E4M3.F32.PACK_AB_MERGE_C R139, R90, R89, R93 ;  /* 0x000000595a8b723e */ /* 0x000fe4000480705d */
        /* <DEDUP_REMOVED lines=19> */
[----:B------:R-:W-:Y:S01]  /*36f0*/  IMAD.MOV.U32 R29, RZ, RZ, R55 ;  /* 0x000000ffff1d7224 */ /* 0x000fe200078e0037 */
[----:B------:R-:W-:-:S02]  /*3700*/  MOV R33, R55 ;  /* 0x0000003700217202 */ /* 0x000fc40000000f00 */
[----:B------:R-:W-:Y:S02]  /*3710*/  F2FP.SATFINITE.E4M3.F32.PACK_AB_MERGE_C R141, R75, R74, R95 ;  /* 0x0000004a4b8d723e */ /* 0x000fe4000480705f */
[----:B------:R-:W1:Y:S01]  /*3720*/  MUFU.EX2 R79, R79 ;  /* 0x0000004f004f7308 */ /* 0x000e620000000800 */
[----:B--2---:R-:W-:-:S07]  /*3730*/  FADD.FTZ R24, R78, R15 ;  /* 0x0000000f4e187221 */ /* 0x004fce0000010000 */
[----:B------:R-:W2:Y:S01]  /*3740*/  MUFU.EX2 R82, R82 ;  /* 0x0000005200527308 */ /* 0x000ea20000000800 */
[----:B0-----:R-:W-:-:S04]  /*3750*/  FADD.FTZ R11, R44, R11 ;  /* 0x0000000b2c0b7221 */ /* 0x001fc80000010000 */
[----:B------:R-:W-:-:S03]  /*3760*/  FADD.FTZ R8, R30, R11 ;  /* 0x0000000b1e087221 */ /* 0x000fc60000010000 */
[----:B------:R-:W0:Y:S01]  /*3770*/  MUFU.EX2 R31, R31 ;  /* 0x0000001f001f7308 */ /* 0x000e220000000800 */
[----:B-1----:R-:W-:-:S01]  /*3780*/  FADD.FTZ R15, R79, R24 ;  /* 0x000000184f0f7221 */ /* 0x002fc20000010000 */
[----:B------:R-:W-:-:S06]  /*3790*/  IMAD.MOV.U32 R24, RZ, RZ, R55 ;  /* 0x000000ffff187224 */ /* 0x000fcc00078e0037 */
[----:B------:R-:W1:Y:S01]  /*37a0*/  MUFU.EX2 R34, R34 ;  /* 0x0000002200227308 */ /* 0x000e620000000800 */
[----:B--2---:R-:W-:-:S01]  /*37b0*/  FADD.FTZ R12, R82, R15 ;  /* 0x0000000f520c7221 */ /* 0x004fc20000010000 */
[----:B------:R-:W-:-:S03]  /*37c0*/  F2FP.SATFINITE.E4M3.F32.PACK_AB_MERGE_C R82, R41, R82, RZ ;  /* 0x000000522952723e */ /* 0x000fc600048070ff */
[----:B------:R-:W-:Y:S01]  /*37d0*/  FADD.FTZ R41, R41, R12 ;  /* 0x0000000c29297221 */ /* 0x000fe20000010000 */
[----:B------:R-:W-:Y:S02]  /*37e0*/  F2FP.SATFINITE.E4M3.F32.PACK_AB_MERGE_C R143, R79, R78, R82 ;  /* 0x0000004e4f8f723e */ /* 0x000fe40004807052 */
[----:B------:R-:W2:Y:S01]  /*37f0*/  MUFU.EX2 R4, R4 ;  /* 0x0000000400047308 */ /* 0x000ea20000000800 */
[C---:B0-----:R-:W-:Y:S01]  /*3800*/  F2FP.SATFINITE.E4M3.F32.PACK_AB_MERGE_C R30, R31.reuse, R30, RZ ;  /* 0x0000001e1f1e723e */ /* 0x041fe200048070ff */
[----:B------:R-:W-:-:S03]  /*3810*/  FADD.FTZ R31, R31, R8 ;  /* 0x000000081f1f7221 */ /* 0x000fc60000010000 */
[----:B------:R-:W-:Y:S01]  /*3820*/  F2FP.SATFINITE.E4M3.F32.PACK_AB_MERGE_C R142, R44, R37, R30 ;  /* 0x000000252c8e723e */ /* 0x000fe2000480701e */
[----:B------:R-:W-:Y:S02]  /*3830*/  IMAD.MOV.U32 R44, RZ, RZ, R55 ;  /* 0x000000ffff2c7224 */ /* 0x000fe400078e0037 */
[----:B------:R-:W0:Y:S01]  /*3840*/  MUFU.EX2 R59, R59 ;  /* 0x0000003b003b7308 */ /* 0x000e220000000800 */
[----:B-1----:R-:W-:-:S01]  /*3850*/  FADD.FTZ R8, R34, R31 ;  /* 0x0000001f22087221 */ /* 0x002fc20000010000 */
[--C-:B------:R-:W-:Y:S02]  /*3860*/  IMAD.MOV.U32 R37, RZ, RZ, R55.reuse ;  /* 0x000000ffff257224 */ /* 0x100fe400078e0037 */
[--C-:B------:R-:W-:Y:S02]  /*3870*/  IMAD.MOV.U32 R31, RZ, RZ, R55.reuse ;  /* 0x000000ffff1f7224 */ /* 0x100fe400078e0037 */
        /* <DEDUP_REMOVED lines=15> */
[--C-:B------:R-:W-:Y:S02]  /*3970*/  IMAD.MOV.U32 R38, RZ, RZ, R55.reuse ;  /* 0x000000ffff267224 */ /* 0x100fe400078e0037 */
        /* <DEDUP_REMOVED lines=9> */
[----:B------:R-:W-:-:S04]  /*3a10*/  IMAD.MOV.U32 R34, RZ, RZ, R55 ;  /* 0x000000ffff227224 */ /* 0x000fc800078e0037 */
        /* <DEDUP_REMOVED lines=17> */
[----:B------:R-:W-:Y:S01]  /*3b30*/  F2FP.SATFINITE.E4M3.F32.PACK_AB_MERGE_C R147, R27, R26, R13 ;  /* 0x0000001a1b93723e */ /* 0x000fe2000480700d */
[----:B------:R-:W-:Y:S01]  /*3b40*/  IMAD.MOV.U32 R27, RZ, RZ, R55 ;  /* 0x000000ffff1b7224 */ /* 0x000fe200078e0037 */
        /* <DEDUP_REMOVED lines=11> */
[----:B------:R2:W3:Y:S01]  /*3c00*/  MUFU.EX2 R9, R54 ;  /* 0x0000003600097308 */ /* 0x0004e20000000800 */
[----:B0-----:R-:W-:-:S07]  /*3c10*/  FADD.FTZ R4, R52, R7 ;  /* 0x0000000734047221 */ /* 0x001fce0000010000 */
[----:B------:R-:W0:Y:S01]  /*3c20*/  MUFU.EX2 R49, R49 ;  /* 0x0000003100317308 */ /* 0x000e220000000800 */
[C---:B-1----:R-:W-:Y:S01]  /*3c30*/  F2FP.SATFINITE.E4M3.F32.PACK_AB_MERGE_C R51, R64.reuse, R51, RZ ;  /* 0x000000334033723e */ /* 0x042fe200048070ff */
[----:B------:R-:W-:Y:S01]  /*3c40*/  FADD.FTZ R64, R64, R11 ;  /* 0x0000000b40407221 */ /* 0x000fe20000010000 */
[----:B--2---:R-:W-:Y:S02]  /*3c50*/  IMAD.MOV.U32 R54, RZ, RZ, R55 ;  /* 0x000000ffff367224 */ /* 0x004fe400078e0037 */
[----:B------:R-:W-:Y:S01]  /*3c60*/  F2FP.SATFINITE.E4M3.F32.PACK_AB_MERGE_C R148, R48, R43, R51 ;  /* 0x0000002b3094723e */ /* 0x000fe20004807033 */
[--C-:B------:R-:W-:Y:S02]  /*3c70*/  IMAD.MOV.U32 R51, RZ, RZ, R55.reuse ;  /* 0x000000ffff337224 */ /* 0x100fe400078e0037 */
[----:B------:R-:W1:Y:S01]  /*3c80*/  MUFU.EX2 R72, R72 ;  /* 0x0000004800487308 */ /* 0x000e620000000800 */
[C---:B---3--:R-:W-:Y:S01]  /*3c90*/  F2FP.SATFINITE.E4M3.F32.PACK_AB_MERGE_C R52, R9.reuse, R52, RZ ;  /* 0x000000340934723e */ /* 0x048fe200048070ff */
[----:B------:R-:W-:Y:S01]  /*3ca0*/  FADD.FTZ R9, R9, R4 ;  /* 0x0000000409097221 */ /* 0x000fe20000010000 */
[----:B------:R-:W-:-:S02]  /*3cb0*/  IMAD.MOV.U32 R48, RZ, RZ, R55 ;  /* 0x000000ffff307224 */ /* 0x000fc400078e0037 */
[----:B------:R-:W-:Y:S01]  /*3cc0*/  F2FP.SATFINITE.E4M3.F32.PACK_AB_MERGE_C R149, R5, R10, R52 ;  /* 0x0000000a0595723e */ /* 0x000fe20004807034 */
[----:B------:R-:W-:Y:S02]  /*3cd0*/  IMAD.MOV.U32 R52, RZ, RZ, R55 ;  /* 0x000000ffff347224 */ /* 0x000fe400078e0037 */
[----:B------:R-:W2:Y:S01]  /*3ce0*/  MUFU.EX2 R68, R68 ;  /* 0x0000004400447308 */ /* 0x000ea20000000800 */
[----:B0-----:R-:W-:-:S01]  /*3cf0*/  FADD.FTZ R7, R49, R64 ;  /* 0x0000004031077221 */ /* 0x001fc20000010000 */
[----:B------:R-:W-:-:S06]  /*3d00*/  IMAD.MOV.U32 R43, RZ, RZ, R55 ;  /* 0x000000ffff2b7224 */ /* 0x000fcc00078e0037 */
[----:B------:R-:W0:Y:S01]  /*3d10*/  MUFU.EX2 R73, R73 ;  /* 0x0000004900497308 */ /* 0x000e220000000800 */
[----:B-1----:R-:W-:-:S07]  /*3d20*/  FADD.FTZ R4, R72, R9 ;  /* 0x0000000948047221 */ /* 0x002fce0000010000 */
[----:B------:R-:W-:Y:S01]  /*3d30*/  MUFU.EX2 R45, R45 ;  /* 0x0000002d002d7308 */ /* 0x000fe20000000800 */
[----:B--2---:R-:W-:-:S07]  /*3d40*/  FADD.FTZ R8, R68, R7 ;  /* 0x0000000744087221 */ /* 0x004fce0000010000 */
[----:B------:R-:W1:Y:S01]  /*3d50*/  MUFU.EX2 R46, R46 ;  /* 0x0000002e002e7308 */ /* 0x000e620000000800 */
[----:B0-----:R-:W-:-:S07]  /*3d60*/  FADD.FTZ R5, R73, R4 ;  /* 0x0000000449057221 */ /* 0x001fce0000010000 */
[----:B------:R-:W0:Y:S08]  /*3d70*/  MUFU.EX2 R76, R76 ;  /* 0x0000004c004c7308 */ /* 0x000e300000000800 */
[----:B------:R-:W2:Y:S01]  /*3d80*/  MUFU.EX2 R53, R53 ;  /* 0x0000003500357308 */ /* 0x000ea20000000800 */
[----:B-1----:R-:W-:Y:S01]  /*3d90*/  F2FP.SATFINITE.E4M3.F32.PACK_AB_MERGE_C R7, R46, R45, RZ ;  /* 0x0000002d2e07723e */ /* 0x002fe200048070ff */
[----:B------:R-:W-:-:S03]  /*3da0*/  FADD.FTZ R45, R45, R8 ;  /* 0x000000082d2d7221 */ /* 0x000fc60000010000 */
[----:B------:R-:W-:Y:S01]  /*3db0*/  F2FP.SATFINITE.E4M3.F32.PACK_AB_MERGE_C R150, R68, R49, R7 ;  /* 0x000000314496723e */ /* 0x000fe20004807007 */
[----:B------:R-:W-:Y:S02]  /*3dc0*/  IMAD.MOV.U32 R49, RZ, RZ, R55 ;  /* 0x000000ffff317224 */ /* 0x000fe400078e0037 */
[----:B0-----:R-:W-:Y:S01]  /*3dd0*/  FADD.FTZ R4, R76, R5 ;  /* 0x000000054c047221 */ /* 0x001fe20000010000 */
[----:B------:R-:W-:-:S01]  /*3de0*/  FADD.FTZ R5, R46, R45 ;  /* 0x0000002d2e057221 */ /* 0x000fc20000010000 */
[--C-:B------:R-:W-:Y:S02]  /*3df0*/  IMAD.MOV.U32 R46, RZ, RZ, R55.reuse ;  /* 0x000000ffff2e7224 */ /* 0x100fe400078e0037 */
[----:B------:R-:W-:Y:S01]  /*3e00*/  IMAD.MOV.U32 R45, RZ, RZ, R55 ;  /* 0x000000ffff2d7224 */ /* 0x000fe200078e0037 */
[C---:B--2---:R-:W-:Y:S01]  /*3e10*/  F2FP.SATFINITE.E4M3.F32.PACK_AB_MERGE_C R9, R53.reuse, R76, RZ ;  /* 0x0000004c3509723e */ /* 0x044fe200048070ff */
[----:B------:R-:W-:-:S01]  /*3e20*/  FADD.FTZ R4, R53, R4 ;  /* 0x0000000435047221 */ /* 0x000fc20000010000 */
[----:B------:R-:W-:-:S02]  /*3e30*/  IMAD.MOV.U32 R53, RZ, RZ, R55 ;  /* 0x000000ffff357224 */ /* 0x000fc400078e0037 */
[----:B------:R-:W-:Y:S01]  /*3e40*/  F2FP.SATFINITE.E4M3.F32.PACK_AB_MERGE_C R151, R73, R72, R9 ;  /* 0x000000484997723e */ /* 0x000fe20004807009 */
[----:B------:R-:W-:Y:S06]  /*3e50*/  @!P1 BRA `(.L_x_13273) ;  /* 0x0000002000ec9947 */ /* 0x000fec0003800000 */
[----:B------:R-:W-:Y:S01]  /*3e60*/  VIADD R22, R22, 0xfffffffe ;  /* 0xfffffffe16167836 */ /* 0x000fe20000000000 */
[----:B------:R-:W-:Y:S01]  /*3e70*/  CS2R R54, SRZ ;  /* 0x0000000000367805 */ /* 0x000fe2000001ff00 */
[----:B------:R-:W-:Y:S01]  /*3e80*/  IMAD.MOV.U32 R9, RZ, RZ, R6 ;  /* 0x000000ffff097224 */ /* 0x000fe200078e0006 */
[----:B------:R-:W-:Y:S01]  /*3e90*/  CS2R R52, SRZ ;  /* 0x0000000000347805 */ /* 0x000fe2000001ff00 */
[----:B------:R-:W-:Y:S01]  /*3ea0*/  IMAD.MOV.U32 R7, RZ, RZ, R3 ;  /* 0x000000ffff077224 */ /* 0x000fe200078e0003 */
        /* <DEDUP_REMOVED lines=14> */
[----:B------:R-:W-:Y:S01]  /*3f90*/  UMOV UR20, UR41 ;  /* 0x0000002900147c82 */ /* 0x000fe20008000000 */
[----:B------:R-:W-:-:S05]  /*3fa0*/  UMOV UR19, UR42 ;  /* 0x0000002a00137c82 */ /* 0x000fca0008000000 */
.L_x_13284:
[----:B------:R-:W-:-:S04]  /*3fb0*/  UISETP.NE.AND UP0, UPT, UR19, 0x1, UPT ;  /* 0x000000011300788c */ /* 0x000fc8000bf05270 */
[----:B------:R-:W-:-:S04]  /*3fc0*/  USEL UR41, URZ, 0x1, UP0 ;  /* 0x000000013f297887 */ /* 0x000fc80008000000 */
[----:B------:R-:W-:Y:S01]  /*3fd0*/  ULOP3.LUT UR41, UR20, UR41, URZ, 0x3c, !UPT ;  /* 0x0000002914297292 */ /* 0x000fe2000f8e3c3f */
[----:B------:R-:W-:Y:S11]  /*3fe0*/  @!P0 BRA `(.L_x_13274) ;  /* 0x0000000000048947 */ /* 0x000ff60003800000 */
[----:B------:R-:W-:Y:S01]  /*3ff0*/  BPT.TRAP 0x1 ;  /* 0x000000040000795c */ /* 0x000fe20000300000 */
.L_x_13274:
        /* <DEDUP_REMOVED lines=12> */
.L_x_13275:
[----:B-1----:R-:W-:Y:S05]  /*40c0*/  @P1 BRA `(.L_x_13276) ;  /* 0x0000000000081947 */ /* 0x002fea0003800000 */
[----:B------:R-:W1:Y:S02]  /*40d0*/  SYNCS.PHASECHK.TRANS64.TRYWAIT P1, [UR17+0x13230], R3 ;  /* 0x01323003ff0075a7 */ /* 0x000e640008020151 */
[----:B-1----:R-:W-:Y:S05]  /*40e0*/  @!P1 BRA `(.L_x_13277) ;  /* 0x000000ac00449947 */ /* 0x002fea0003800000 */
.L_x_13276:
        /* <DEDUP_REMOVED lines=64> */
.L_x_13278:
[----:B------:R-:W-:Y:S01]  /*44f0*/  ULEA UR9, UR19, UR18, 0x3 ;  /* 0x0000001213097291 */ /* 0x000fe2000f8e183f */
[----:B01----:R-:W-:-:S04]  /*4500*/  MOV R3, UR20 ;  /* 0x0000001400037c02 */ /* 0x003fc80008000f00 */
[----:B------:R-:W-:-:S04]  /*4510*/  SHF.L.U32 R3, R3, 0x1f, RZ ;  /* 0x0000001f03037819 */ /* 0x000fc800000006ff */
[----:B------:R0:W1:Y:S01]  /*4520*/  SYNCS.PHASECHK.TRANS64.TRYWAIT P1, [UR9+0x13250], R3 ;  /* 0x01325003ff0075a7 */ /* 0x0000620008020149 */
[----:B------:R-:W-:Y:S05]  /*4530*/  @!P0 BRA `(.L_x_13279) ;  /* 0x0000000000048947 */ /* 0x000fea0003800000 */
[----:B------:R-:W-:Y:S01]  /*4540*/  BPT.TRAP 0x1 ;  /* 0x000000040000795c */ /* 0x000fe20000300000 */
.L_x_13279:
[----:B-1----:R-:W-:Y:S05]  /*4550*/  @P1 BRA `(.L_x_13280) ;  /* 0x0000000000081947 */ /* 0x002fea0003800000 */
[----:B------:R-:W1:Y:S02]  /*4560*/  SYNCS.PHASECHK.TRANS64.TRYWAIT P1, [UR9+0x13250], R3 ;  /* 0x01325003ff0075a7 */ /* 0x000e640008020149 */
[----:B-1----:R-:W-:Y:S05]  /*4570*/  @!P1 BRA `(.L_x_13281) ;  /* 0x000000a800389947 */ /* 0x002fea0003800000 */
.L_x_13280:
        /* <DEDUP_REMOVED lines=28> */
[----:B------:R-:W-:Y:S03]  /*4740*/  QGMMA.64x64x32.F32.E4M3.E4M3 R24, R148, gdesc[UR4], R24, gsb0 ;  /* 0x00e0000494187df3 */ /* 0x000fe60008000818 */
[----:B------:R-:W-:Y:S02]  /*4750*/  WARPGROUP.DEPBAR.LE gsb0, 0x0 ;  /* 0x00008000000079c5 */ /* 0x000fe40000010000 */
[----:B------:R-:W-:Y:S05]  /*4760*/  @!P0 BRA `(.L_x_13282) ;  /* 0x0000000000048947 */ /* 0x000fea0003800000 */
[----:B------:R-:W-:Y:S01]  /*4770*/  BPT.TRAP 0x1 ;  /* 0x000000040000795c */ /* 0x000fe20000300000 */
.L_x_13282:
        /* <DEDUP_REMOVED lines=96> */
[----:B------:R0:W-:Y:S01]  /*4d80*/  MUFU.EX2 R8, R14 ;  /* 0x0000000e00087308 */ /* 0x0001e20000000800 */
[----:B------:R-:W-:Y:S01]  /*4d90*/  FMUL.FTZ R7, R7, UR48 ;  /* 0x0000003007077c20 */ /* 0x000fe20008410000 */
[--C-:B------:R-:W-:Y:S01]  /*4da0*/  FFMA.FTZ R10, R121, UR48, -R9.reuse ;  /* 0x00000030790a7c23 */ /* 0x100fe20008010809 */
[----:B------:R-:W-:Y:S02]  /*4db0*/  IMAD.U32 R121, RZ, RZ, UR48 ;  /* 0x00000030ff797e24 */ /* 0x000fe4000f8e00ff */
        /* <DEDUP_REMOVED lines=243> */
.L_x_13283:
[----:B------:R-:W-:Y:S01]  /*5cf0*/  UIADD3 UR6, UR9, 0x13260, URZ ;  /* 0x0001326009067890 */ /* 0x000fe2000fffe03f */
[----:B------:R-:W-:Y:S01]  /*5d00*/  ISETP.GT.AND P1, PT, R22, RZ, PT ;  /* 0x000000ff1600720c */ /* 0x000fe20003f24270 */
        /* <DEDUP_REMOVED lines=78> */
[----:B------:R-:W-:Y:S01]  /*61f0*/  F2FP.SATFINITE.E4M3.F32.PACK_AB_MERGE_C R151, R67, R66, R69 ;  /* 0x000000424397723e */ /* 0x000fe20004807045 */
[----:B------:R-:W-:Y:S06]  /*6200*/  @P1 BRA `(.L_x_13284) ;  /* 0xffffffdc00681947 */ /* 0x000fec000383ffff */
.L_x_13273:
[----:B------:R-:W-:Y:S06]  /*6210*/  BAR.ARV 0x8, 0x200 ;  /* 0x0208000000007b1d */ /* 0x000fec0000002000 */
[----:B------:R-:W-:Y:S05]  /*6220*/  @!P0 BRA `(.L_x_13285) ;  /* 0x0000000000048947 */ /* 0x000fea0003800000 */
[----:B------:R-:W-:Y:S01]  /*6230*/  BPT.TRAP 0x1 ;  /* 0x000000040000795c */ /* 0x000fe20000300000 */
.L_x_13285:
        /* <DEDUP_REMOVED lines=9> */
.L_x_13286:
[----:B-1----:R-:W-:Y:S05]  /*62d0*/  @P1 BRA `(.L_x_13287) ;  /* 0x0000000000081947 */ /* 0x002fea0003800000 */
[----:B------:R-:W1:Y:S02]  /*62e0*/  SYNCS.PHASECHK.TRANS64.TRYWAIT P1, [UR14+0x13250], R0 ;  /* 0x01325000ff0075a7 */ /* 0x000e64000802014e */
[----:B-1----:R-:W-:Y:S05]  /*62f0*/  @!P1 BRA `(.L_x_13288) ;  /* 0x0000008800f09947 */ /* 0x002fea0003800000 */
.L_x_13287:
        /* <DEDUP_REMOVED lines=13> */
[----:B------:R-:W-:Y:S01]  /*63d0*/  @UP0 UIMAD.WIDE.U32 UR8, UR45, UR10, URZ ;  /* 0x0000000a2d0802a5 */ /* 0x000fe2000f8e003f */
[----:B------:R-:W-:Y:S01]  /*63e0*/  @UP0 ULDC.64 UR12, c[0x0][0x9d0] ;  /* 0x00027400000c0ab9 */ /* 0x000fe20000000a00 */
[----:B------:R-:W-:Y:S02]  /*63f0*/  UIMAD UR10, UR42, 0x280, UR7 ;  /* 0x000002802a0a78a4 */ /* 0x000fe4000f8e0207 */
[----:B------:R-:W-:Y:S02]  /*6400*/  @UP0 UIMAD UR6, UR45, UR11, UR6 ;  /* 0x0000000b2d0602a4 */ /* 0x000fe4000f8e0206 */
[----:B------:R-:W-:-:S02]  /*6410*/  @UP0 UIMAD UR7, UR16, UR12, URZ ;  /* 0x0000000c100702a4 */ /* 0x000fc4000f8e023f */
[----:B------:R-:W-:Y:S02]  /*6420*/  @UP0 UIADD3 UR9, UR9, UR6, URZ ;  /* 0x0000000609090290 */ /* 0x000fe4000fffe03f */
[----:B------:R-:W-:Y:S01]  /*6430*/  @UP0 UIMAD UR11, UR50, UR13, UR7 ;  /* 0x0000000d320b02a4 */ /* 0x000fe2000f8e0207 */
[----:B------:R-:W-:Y:S02]  /*6440*/  UMOV UR6, UR10 ;  /* 0x0000000a00067c82 */ /* 0x000fe40008000000 */
[----:B------:R-:W-:Y:S02]  /*6450*/  UMOV UR7, 0xc0000010 ;  /* 0xc000001000077882 */ /* 0x000fe40000000000 */
[----:B------:R-:W-:Y:S01]  /*6460*/  QGMMA.64x64x32.F32.E4M3.E4M3 R24, R152, gdesc[UR4], R24, gsb0 ;  /* 0x00e0000498187df3 */ /* 0x000fe20008000818 */
[----:B------:R-:W-:-:S04]  /*6470*/  @UP0 UIMAD.WIDE.U32 UR6, UR50, UR12, UR8 ;  /* 0x0000000c320602a5 */ /* 0x000fc8000f8e0008 */
[----:B------:R-:W-:Y:S02]  /*6480*/  @UP0 UIADD3 UR7, UR7, UR11, URZ ;  /* 0x0000000b07070290 */ /* 0x000fe4000fffe03f */
[----:B------:R-:W-:-:S04]  /*6490*/  @UP0 ULEA UR4, UP1, UR6, UR4, 0x2 ;  /* 0x0000000406040291 */ /* 0x000fc8000f82103f */
[----:B------:R-:W-:Y:S02]  /*64a0*/  @UP0 ULEA.HI.X UR5, UR6, UR5, UR7, 0x2, UP1 ;  /* 0x0000000506050291 */ /* 0x000fe400088f1407 */
[----:B------:R-:W-:-:S04]  /*64b0*/  IMAD.U32 R8, RZ, RZ, UR4 ;  /* 0x00000004ff087e24 */ /* 0x000fc8000f8e00ff */
[----:B------:R-:W-:Y:S01]  /*64c0*/  IMAD.U32 R9, RZ, RZ, UR5 ;  /* 0x00000005ff097e24 */ /* 0x000fe2000f8e00ff */
[----:B------:R-:W-:-:S04]  /*64d0*/  UIADD3 UR4, UR10, 0x80, URZ ;  /* 0x000000800a047890 */ /* 0x000fc8000fffe03f */
[----:B------:R1:W2:Y:S01]  /*64e0*/  @P1 LDG.E R7, desc[UR52][R8.64] ;  /* 0x0000003408071981 */ /* 0x0002a2000c1e1900 */
[----:B------:R-:W-:Y:S02]  /*64f0*/  UMOV UR7, 0xc0000010 ;  /* 0xc000001000077882 */ /* 0x000fe40000000000 */
[----:B------:R-:W-:Y:S01]  /*6500*/  UMOV UR6, UR4 ;  /* 0x0000000400067c82 */ /* 0x000fe20008000000 */
[----:B------:R-:W-:Y:S02]  /*6510*/  WARPGROUP.DEPBAR.LE gsb0, 0x0 ;  /* 0x00008000000079c5 */ /* 0x000fe40000010000 */
[----:B------:R-:W-:-:S06]  /*6520*/  WARPGROUP.ARRIVE ;  /* 0x00000000000079c5 */ /* 0x000fcc0000000000 */
[----:B------:R-:W-:Y:S01]  /*6530*/  QGMMA.64x64x32.F32.E4M3.E4M3 R24, R136, gdesc[UR4], R24, gsb0 ;  /* 0x00e0000488187df3 */ /* 0x000fe20008000818 */
[----:B------:R-:W-:Y:S01]  /*6540*/  UIADD3 UR4, UR10, 0x100, URZ ;  /* 0x000001000a047890 */ /* 0x000fe2000fffe03f */
[----:B------:R-:W-:-:S06]  /*6550*/  UMOV UR7, 0xc0000010 ;  /* 0xc000001000077882 */ /* 0x000fcc0000000000 */
[----:B------:R-:W-:Y:S01]  /*6560*/  UMOV UR6, UR4 ;  /* 0x0000000400067c82 */ /* 0x000fe20008000000 */
[----:B------:R-:W-:Y:S02]  /*6570*/  WARPGROUP.DEPBAR.LE gsb0, 0x0 ;  /* 0x00008000000079c5 */ /* 0x000fe40000010000 */
[----:B------:R-:W-:-:S06]  /*6580*/  WARPGROUP.ARRIVE ;  /* 0x00000000000079c5 */ /* 0x000fcc0000000000 */
[----:B------:R-:W-:Y:S01]  /*6590*/  QGMMA.64x64x32.F32.E4M3.E4M3 R24, R140, gdesc[UR4], R24, gsb0 ;  /* 0x00e000048c187df3 */ /* 0x000fe20008000818 */
[----:B------:R-:W-:Y:S01]  /*65a0*/  UIADD3 UR4, UR10, 0x180, URZ ;  /* 0x000001800a047890 */ /* 0x000fe2000fffe03f */
[----:B------:R-:W-:-:S06]  /*65b0*/  UMOV UR7, 0xc0000010 ;  /* 0xc000001000077882 */ /* 0x000fcc0000000000 */
[----:B------:R-:W-:Y:S01]  /*65c0*/  UMOV UR6, UR4 ;  /* 0x0000000400067c82 */ /* 0x000fe20008000000 */
[----:B0-----:R-:W0:Y:S04]  /*65d0*/  SHFL.BFLY PT, R0, R5, 0x2, 0x1f ;  /* 0x0c401f0005007f89 */ /* 0x001e2800000e0000 */
[----:B------:R-:W3:Y:S01]  /*65e0*/  SHFL.BFLY PT, R11, R4, 0x2, 0x1f ;  /* 0x0c401f00040b7f89 */ /* 0x000ee200000e0000 */
[----:B------:R-:W-:Y:S02]  /*65f0*/  WARPGROUP.DEPBAR.LE gsb0, 0x0 ;  /* 0x00008000000079c5 */ /* 0x000fe40000010000 */
[----:B------:R-:W-:-:S06]  /*6600*/  WARPGROUP.ARRIVE ;  /* 0x00000000000079c5 */ /* 0x000fcc0000000000 */
[----:B------:R-:W-:Y:S01]  /*6610*/  QGMMA.64x64x32.F32.E4M3.E4M3 R24, R144, gdesc[UR4], R24, gsb0 ;  /* 0x00e0000490187df3 */ /* 0x000fe20008000818 */
[----:B0-----:R-:W-:-:S01]  /*6620*/  FADD.FTZ R0, R0, R5 ;  /* 0x0000000500007221 */ /* 0x001fc20000010000 */
[----:B------:R-:W-:Y:S01]  /*6630*/  UIADD3 UR10, UR10, 0x200, URZ ;  /* 0x000002000a0a7890 */ /* 0x000fe2000fffe03f */
[----:B---3--:R-:W-:-:S01]  /*6640*/  FADD.FTZ R11, R11, R4 ;  /* 0x000000040b0b7221 */ /* 0x008fc20000010000 */
[----:B------:R-:W-:Y:S02]  /*6650*/  UMOV UR11, 0xc0000010 ;  /* 0xc0000010000b7882 */ /* 0x000fe40000000000 */
[----:B-1----:R-:W0:Y:S04]  /*6660*/  SHFL.BFLY PT, R9, R0, 0x1, 0x1f ;  /* 0x0c201f0000097f89 */ /* 0x002e2800000e0000 */
[----:B------:R-:W1:Y:S01]  /*6670*/  SHFL.BFLY PT, R8, R11, 0x1, 0x1f ;  /* 0x0c201f000b087f89 */ /* 0x000e6200000e0000 */
[----:B0-----:R-:W-:-:S01]  /*6680*/  FADD.FTZ R10, R0, R9 ;  /* 0x00000009000a7221 */ /* 0x001fc20000010000 */
[----:B-1----:R-:W-:-:S04]  /*6690*/  FADD.FTZ R13, R11, R8 ;  /* 0x000000080b0d7221 */ /* 0x002fc80000010000 */
[C---:B------:R-:W-:Y:S01]  /*66a0*/  FSETP.NE.FTZ.AND P1, PT, R10.reuse, RZ, PT ;  /* 0x000000ff0a00720b */ /* 0x040fe20003f35000 */
[----:B------:R-:W-:Y:S01]  /*66b0*/  FMUL.FTZ R5, R10, 0.00390625 ;  /* 0x3b8000000a057820 */ /* 0x000fe20000410000 */
[----:B------:R-:W-:Y:S01]  /*66c0*/  FMUL.FTZ R14, R13, 0.00390625 ;  /* 0x3b8000000d0e7820 */ /* 0x000fe20000410000 */
[----:B------:R-:W-:Y:S01]  /*66d0*/  IMAD.MOV.U32 R8, RZ, RZ, RZ ;  /* 0x000000ffff087224 */ /* 0x000fe200078e00ff */
        /* <DEDUP_REMOVED lines=19> */
[----:B--2---:R-:W-:Y:S01]  /*6810*/  FMUL.FTZ R8, R8, R7 ;  /* 0x0000000708087220 */ /* 0x004fe20000410000 */
[----:B------:R-:W-:Y:S01]  /*6820*/  @P2 FFMA.FTZ R4, R10, R3, R5 ;  /* 0x000000030a042223 */ /* 0x000fe20000010005 */
[----:B------:R-:W-:-:S01]  /*6830*/  @P3 FFMA.FTZ R0, R20, R6, R9 ;  /* 0x0000000614003223 */ /* 0x000fc20000010009 */
[----:B---3--:R-:W-:Y:S01]  /*6840*/  FMUL.FTZ R7, R12, R7 ;  /* 0x000000070c077220 */ /* 0x008fe20000410000 */
[----:B------:R-:W-:-:S02]  /*6850*/  WARPGROUP.DEPBAR.LE gsb0, 0x0 ;  /* 0x00008000000079c5 */ /* 0x000fc40000010000 */
[----:B------:R-:W-:Y:S05]  /*6860*/  @!P0 BRA `(.L_x_13289) ;  /* 0x0000000000048947 */ /* 0x000fea0003800000 */
[----:B------:R-:W-:Y:S01]  /*6870*/  BPT.TRAP 0x1 ;  /* 0x000000040000795c */ /* 0x000fe20000300000 */
.L_x_13289:
        /* <DEDUP_REMOVED lines=42> */
.L_x_13265:
        /* <DEDUP_REMOVED lines=12> */
[----:B------:R-:W2:Y:S01]  /*6be0*/  LDL R38, [R1] ;  /* 0x0000000001267983 */ /* 0x000ea20000100800 */
[----:B------:R-:W1:Y:S01]  /*6bf0*/  S2R R28, SR_SWINHI ;  /* 0x00000000001c7919 */ /* 0x000e620000002f00 */
        /* <DEDUP_REMOVED lines=11> */
[----:B------:R-:W-:Y:S01]  /*6cb0*/  F2FP.BF16.F32.PACK_AB R11, R11, R14 ;  /* 0x0000000e0b0b723e */ /* 0x000fe200000010ff */
[----:B0-----:R-:W-:Y:S01]  /*6cc0*/  IMAD.SHL.U32 R6, R39, 0x4, RZ ;  /* 0x0000000427067824 */ /* 0x001fe200078e00ff */
[----:B------:R-:W-:Y:S02]  /*6cd0*/  F2FP.BF16.F32.PACK_AB R56, R33, R56 ;  /* 0x000000382138723e */ /* 0x000fe400000010ff */
[----:B------:R-:W-:Y:S02]  /*6ce0*/  F2FP.BF16.F32.PACK_AB R61, R61, R62 ;  /* 0x0000003e3d3d723e */ /* 0x000fe400000010ff */
[----:B------:R-:W-:Y:S02]  /*6cf0*/  F2FP.BF16.F32.PACK_AB R60, R59, R60 ;  /* 0x0000003c3b3c723e */ /* 0x000fe400000010ff */
[----:B------:R-:W-:Y:S01]  /*6d00*/  F2FP.BF16.F32.PACK_AB R57, R57, R58 ;  /* 0x0000003a3939723e */ /* 0x000fe200000010ff */
[----:B------:R-:W-:Y:S01]  /*6d10*/  BAR.SYNC.DEFER_BLOCKING 0x1, 0x180 ;  /* 0x0046000000007b1d */ /* 0x000fe20000010000 */
[----:B------:R-:W-:-:S04]  /*6d20*/  LOP3.LUT R6, R6, 0xc, RZ, 0xc0, !PT ;  /* 0x0000000c06067812 */ /* 0x000fc800078ec0ff */
[----:B------:R-:W-:Y:S01]  /*6d30*/  IADD3 R6, P0, R6, UR6, RZ ;  /* 0x0000000606067c10 */ /* 0x000fe2000ff1e0ff */
[----:B------:R-:W-:Y:S01]  /*6d40*/  UMOV UR4, URZ ;  /* 0x0000003f00047c82 */ /* 0x000fe20008000000 */
[----:B------:R-:W-:Y:S01]  /*6d50*/  USHF.R.S32.HI UR17, URZ, 0x1f, UR49 ;  /* 0x0000001f3f117899 */ /* 0x000fe20008011431 */
[----:B------:R-:W-:Y:S02]  /*6d60*/  ULDC.64 UR8, c[0x0][0xb90] ;  /* 0x0002e40000087ab9 */ /* 0x000fe40000000a00 */
[----:B------:R-:W-:Y:S01]  /*6d70*/  IMAD.X R7, RZ, RZ, UR7, P0 ;  /* 0x00000007ff077e24 */ /* 0x000fe200080e06ff */
[----:B------:R-:W-:Y:S01]  /*6d80*/  ULDC.64 UR6, c[0x0][0xc00] ;  /* 0x0003000000067ab9 */ /* 0x000fe20000000a00 */
[----:B------:R-:W-:Y:S01]  /*6d90*/  ULDC.64 UR12, c[0x0][0xc08] ;  /* 0x00030200000c7ab9 */ /* 0x000fe20000000a00 */
[----:B------:R-:W-:Y:S02]  /*6da0*/  ULDC.64 UR14, c[0x0][0xb98] ;  /* 0x0002e600000e7ab9 */ /* 0x000fe40000000a00 */
[----:B------:R0:W3:Y:S01]  /*6db0*/  LDG.E.CONSTANT R22, desc[UR52][R6.64] ;  /* 0x0000003406167981 */ /* 0x0000e2000c1e9900 */
[----:B------:R-:W-:-:S04]  /*6dc0*/  UISETP.NE.U32.AND UP0, UPT, UR6, URZ, UPT ;  /* 0x0000003f0600728c */ /* 0x000fc8000bf05070 */
[----:B------:R-:W-:-:S03]  /*6dd0*/  UISETP.NE.AND.EX UP0, UPT, UR7, URZ, UPT, UP0 ;  /* 0x0000003f0700728c */ /* 0x000fc6000bf05300 */
[----:B------:R-:W-:Y:S01]  /*6de0*/  ULDC.64 UR6, c[0x0][0xc00] ;  /* 0x0003000000067ab9 */ /* 0x000fe20000000a00 */
[----:B0-----:R-:W-:Y:S01]  /*6df0*/  LOP3.LUT P0, R6, R39, 0x3, RZ, 0xc0, !PT ;  /* 0x0000000327067812 */ /* 0x001fe2000780c0ff */
[----:B------:R-:W-:-:S03]  /*6e00*/  UIMAD.WIDE UR6, UR45, 0x4, UR6 ;  /* 0x000000042d0678a5 */ /* 0x000fc6000f8e0206 */
[----:B------:R-:W-:Y:S02]  /*6e10*/  ISETP.EQ.OR P0, PT, R6, 0x3, !P0 ;  /* 0x000000030600780c */ /* 0x000fe40004702670 */
[----:B------:R-:W-:Y:S02]  /*6e20*/  MOV R6, R3 ;  /* 0x0000000300067202 */ /* 0x000fe40000000f00 */
[----:B-1----:R-:W-:Y:S02]  /*6e30*/  MOV R7, R28 ;  /* 0x0000001c00077202 */ /* 0x002fe40000000f00 */
        /* <DEDUP_REMOVED lines=16> */
[----:B--2---:R-:W-:-:S03]  /*6f40*/  IMAD.WIDE R8, R38, 0x2, R6 ;  /* 0x0000000226087825 */ /* 0x004fc600078e0206 */
[C---:B------:R-:W-:Y:S02]  /*6f50*/  LOP3.LUT R5, R8.reuse, 0x380, RZ, 0xc0, !PT ;  /* 0x0000038008057812 */ /* 0x040fe400078ec0ff */
[C---:B------:R-:W-:Y:S02]  /*6f60*/  IADD3 R12, P3, R8.reuse, 0x20, RZ ;  /* 0x00000020080c7810 */ /* 0x040fe40007f7e0ff */
[----:B------:R-:W-:Y:S02]  /*6f70*/  IADD3 R41, P2, R8, 0x40, RZ ;  /* 0x0000004008297810 */ /* 0x000fe40007f5e0ff */
[----:B------:R-:W-:Y:S01]  /*6f80*/  SHF.R.U64 R5, R5, 0x3, RZ ;  /* 0x0000000305057819 */ /* 0x000fe200000012ff */
[--C-:B------:R-:W-:Y:S01]  /*6f90*/  IMAD.X R15, RZ, RZ, R9.reuse, P3 ;  /* 0x000000ffff0f7224 */ /* 0x100fe200018e0609 */
[----:B------:R-:W-:Y:S01]  /*6fa0*/  LOP3.LUT R10, R12, 0x380, RZ, 0xc0, !PT ;  /* 0x000003800c0a7812 */ /* 0x000fe200078ec0ff */
[----:B------:R-:W-:Y:S01]  /*6fb0*/  IMAD.X R13, RZ, RZ, R9, P2 ;  /* 0x000000ffff0d7224 */ /* 0x000fe200010e0609 */
[----:B------:R-:W-:-:S02]  /*6fc0*/  IADD3 R43, P1, R8, 0x60, RZ ;  /* 0x00000060082b7810 */ /* 0x000fc40007f3e0ff */
[----:B------:R-:W-:Y:S02]  /*6fd0*/  LOP3.LUT R8, R5, R8, RZ, 0x3c, !PT ;  /* 0x0000000805087212 */ /* 0x000fe400078e3cff */
[----:B------:R-:W-:Y:S01]  /*6fe0*/  LOP3.LUT R14, R41, 0x380, RZ, 0xc0, !PT ;  /* 0x00000380290e7812 */ /* 0x000fe200078ec0ff */
[----:B------:R-:W-:Y:S01]  /*6ff0*/  IMAD.X R11, RZ, RZ, R9, P1 ;  /* 0x000000ffff0b7224 */ /* 0x000fe200008e0609 */
[----:B------:R-:W-:Y:S02]  /*7000*/  SHF.R.U64 R5, R10, 0x3, RZ ;  /* 0x000000030a057819 */ /* 0x000fe400000012ff */
[----:B------:R-:W-:Y:S02]  /*7010*/  LOP3.LUT R20, R43, 0x380, RZ, 0xc0, !PT ;  /* 0x000003802b147812 */ /* 0x000fe400078ec0ff */
[----:B------:R-:W-:Y:S02]  /*7020*/  SHF.R.U64 R10, R14, 0x3, RZ ;  /* 0x000000030e0a7819 */ /* 0x000fe400000012ff */
[----:B------:R-:W-:-:S02]  /*7030*/  LOP3.LUT R14, R5, R12, RZ, 0x3c, !PT ;  /* 0x0000000c050e7212 */ /* 0x000fc400078e3cff */
[----:B------:R-:W-:Y:S02]  /*7040*/  SHF.R.U64 R20, R20, 0x3, RZ ;  /* 0x0000000314147819 */ /* 0x000fe400000012ff */
[----:B------:R-:W-:Y:S02]  /*7050*/  LOP3.LUT R12, R10, R41, RZ, 0x3c, !PT ;  /* 0x000000290a0c7212 */ /* 0x000fe400078e3cff */
[----:B------:R-:W-:Y:S02]  /*7060*/  LOP3.LUT R10, R20, R43, RZ, 0x3c, !PT ;  /* 0x0000002b140a7212 */ /* 0x000fe400078e3cff */
[----:B------:R-:W-:Y:S02]  /*7070*/  MOV R41, R8 ;  /* 0x0000000800297202 */ /* 0x000fe40000000f00 */
[----:B------:R-:W-:Y:S02]  /*7080*/  MOV R36, R10 ;  /* 0x0000000a00247202 */ /* 0x000fe40000000f00 */
[----:B------:R-:W-:-:S02]  /*7090*/  MOV R40, R14 ;  /* 0x0000000e00287202 */ /* 0x000fc40000000f00 */
[----:B------:R-:W-:Y:S02]  /*70a0*/  MOV R38, R12 ;  /* 0x0000000c00267202 */ /* 0x000fe40000000f00 */
[----:B------:R-:W-:Y:S02]  /*70b0*/  PLOP3.LUT P2, PT, PT, PT, UP0, 0x80, 0x0 ;  /* 0x000000000000781c */ /* 0x000fe40003f4f008 */
[----:B---3--:R-:W-:Y:S01]  /*70c0*/  LOP3.LUT R5, R22, 0x2, RZ, 0x3c, !PT ;  /* 0x0000000216057812 */ /* 0x008fe200078e3cff */
        /* <DEDUP_REMOVED lines=12> */
[----:B-1----:R-:W-:-:S03]  /*7190*/  SEL R32, R33, R24, P0 ;  /* 0x0000001821207207 */ /* 0x002fc60000000000 */
[----:B------:R-:W-:Y:S04]  /*71a0*/  SHFL.IDX PT, R37, R37, R22, 0x1c1f ;  /* 0x001c1f1625257589 */ /* 0x000fe800000e0000 */
[----:B------:R1:W4:Y:S01]  /*71b0*/  SHFL.IDX PT, R20, R34, R5, 0x1c1f ;  /* 0x001c1f0522147589 */ /* 0x00032200000e0000 */
[----:B--2---:R-:W-:Y:S02]  /*71c0*/  SEL R9, R39, R44, P0 ;  /* 0x0000002c27097207 */ /* 0x004fe40000000000 */
[----:B------:R-:W-:Y:S01]  /*71d0*/  SEL R11, R44, R39, P0 ;  /* 0x000000272c0b7207 */ /* 0x000fe20000000000 */
[----:B------:R-:W-:Y:S04]  /*71e0*/  SHFL.IDX PT, R35, R35, R22, 0x1c1f ;  /* 0x001c1f1623237589 */ /* 0x000fe800000e0000 */
[----:B------:R-:W2:Y:S01]  /*71f0*/  SHFL.IDX PT, R28, R28, R5, 0x1c1f ;  /* 0x001c1f051c1c7589 */ /* 0x000ea200000e0000 */
[----:B---3--:R-:W-:-:S02]  /*7200*/  SEL R12, R29, R56, P0 ;  /* 0x000000381d0c7207 */ /* 0x008fc40000000000 */
[----:B-1----:R-:W-:Y:S01]  /*7210*/  SEL R34, R24, R33, P0 ;  /* 0x0000002118227207 */ /* 0x002fe20000000000 */
[----:B------:R1:W-:Y:S01]  /*7220*/  SHFL.IDX PT, R21, R21, R22, 0x1c1f ;  /* 0x001c1f1615157589 */ /* 0x0003e200000e0000 */
[----:B------:R-:W-:-:S03]  /*7230*/  SEL R14, R56, R29, P0 ;  /* 0x0000001d380e7207 */ /* 0x000fc60000000000 */
[----:B------:R-:W3:Y:S01]  /*7240*/  SHFL.IDX PT, R30, R30, R5, 0x1c1f ;  /* 0x001c1f051e1e7589 */ /* 0x000ee200000e0000 */
[----:B0-----:R-:W-:Y:S02]  /*7250*/  SEL R24, R25, R26, P0 ;  /* 0x0000001a19187207 */ /* 0x001fe40000000000 */
[----:B------:R-:W-:Y:S01]  /*7260*/  SEL R26, R26, R25, P0 ;  /* 0x000000191a1a7207 */ /* 0x000fe20000000000 */
[----:B------:R0:W-:Y:S01]  /*7270*/  STSM.16.M88.4 [R41], R8 ;  /* 0x0000000829007844 */ /* 0x0001e20000000200 */
[----:B-1----:R-:W1:Y:S01]  /*7280*/  LDC R22, c[0x0][0xbe8] ;  /* 0x0002fa00ff167b82 */ /* 0x002e620000000800 */
[----:B----4-:R-:W-:Y:S02]  /*7290*/  SEL R13, R37, R20, P0 ;  /* 0x00000014250d7207 */ /* 0x010fe40000000000 */
[----:B------:R-:W-:Y:S01]  /*72a0*/  SEL R15, R20, R37, P0 ;  /* 0x00000025140f7207 */ /* 0x000fe20000000000 */
[----:B------:R-:W-:-:S04]  /*72b0*/  IMAD.U32 R20, RZ, RZ, UR6 ;  /* 0x00000006ff147e24 */ /* 0x000fc8000f8e00ff */
[----:B------:R4:W-:Y:S01]  /*72c0*/  STSM.16.M88.4 [R40], R12 ;  /* 0x0000000c28007844 */ /* 0x0009e20000000200 */
[----:B--2---:R-:W-:Y:S02]  /*72d0*/  SEL R33, R35, R28, P0 ;  /* 0x0000001c23217207 */ /* 0x004fe40000000000 */
[----:B------:R-:W-:-:S05]  /*72e0*/  SEL R35, R28, R35, P0 ;  /* 0x000000231c237207 */ /* 0x000fca0000000000 */
[----:B------:R2:W-:Y:S01]  /*72f0*/  STSM.16.M88.4 [R38], R32 ;  /* 0x0000002026007844 */ /* 0x0005e20000000200 */
[----:B---3--:R-:W-:Y:S02]  /*7300*/  SEL R25, R21, R30, P0 ;  /* 0x0000001e15197207 */ /* 0x008fe40000000000 */
[----:B------:R-:W-:Y:S01]  /*7310*/  SEL R27, R30, R21, P0 ;  /* 0x000000151e1b7207 */ /* 0x000fe20000000000 */
[----:B------:R-:W-:-:S04]  /*7320*/  IMAD.U32 R21, RZ, RZ, UR7 ;  /* 0x00000007ff157e24 */ /* 0x000fc8000f8e00ff */
[----:B------:R2:W-:Y:S01]  /*7330*/  STSM.16.M88.4 [R36], R24 ;  /* 0x0000001824007844 */ /* 0x0005e20000000200 */
[----:B------:R-:W-:Y:S06]  /*7340*/  BAR.SYNC.DEFER_BLOCKING 0x1, 0x180 ;  /* 0x0046000000007b1d */ /* 0x000fec0000010000 */
[----:B------:R-:W3:Y:S01]  /*7350*/  @P2 LDG.E R5, desc[UR52][R20.64] ;  /* 0x0000003414052981 */ /* 0x000ee2000c1e1900 */
[----:B-1----:R-:W-:Y:S01]  /*7360*/  ISETP.NE.AND P1, PT, R22, 0x1, PT ;  /* 0x000000011600780c */ /* 0x002fe20003f25270 */
[----:B0-----:R-:W-:Y:S01]  /*7370*/  IMAD.U32 R8, RZ, RZ, UR47 ;  /* 0x0000002fff087e24 */ /* 0x001fe2000f8e00ff */
[----:B------:R-:W-:Y:S01]  /*7380*/  UIMAD UR6, UR17, UR8, URZ ;  /* 0x00000008110672a4 */ /* 0x000fe2000f8e023f */
[----:B----4-:R-:W-:Y:S01]  /*7390*/  IMAD.U32 R14, RZ, RZ, UR47 ;  /* 0x0000002fff0e7e24 */ /* 0x010fe2000f8e00ff */
[----:B------:R-:W-:Y:S01]  /*73a0*/  USEL UR16, UR46, URZ, !UP0 ;  /* 0x0000003f2e107287 */ /* 0x000fe2000c000000 */
[----:B------:R-:W-:Y:S01]  /*73b0*/  IMAD R9, R8, 0xc0, R157 ;  /* 0x000000c008097824 */ /* 0x000fe200078e029d */
[----:B------:R-:W-:-:S02]  /*73c0*/  UIMAD UR9, UR49, UR9, UR6 ;  /* 0x00000009310972a4 */ /* 0x000fc4000f8e0206 */
[----:B------:R-:W-:Y:S01]  /*73d0*/  UISETP.NE.U32.AND UP1, UPT, UR12, URZ, UPT ;  /* 0x0000003f0c00728c */ /* 0x000fe2000bf25070 */
[----:B------:R-:W-:-:S04]  /*73e0*/  IMAD.MOV.U32 R8, RZ, RZ, R9 ;  /* 0x000000ffff087224 */ /* 0x000fc800078e0009 */
[----:B------:R-:W0:Y:S08]  /*73f0*/  @P1 LDC R28, c[0x0][0xbec] ;  /* 0x0002fb00ff1c1b82 */ /* 0x000e300000000800 */
[----:B------:R-:W1:Y:S01]  /*7400*/  @P1 LDC R10, c[0x0][0xbf0] ;  /* 0x0002fc00ff0a1b82 */ /* 0x000e620000000800 */
[----:B---3--:R-:W-:Y:S01]  /*7410*/  @P2 R2UR UR4, R5 ;  /* 0x00000000050422ca */ /* 0x008fe200000e0000 */
[----:B0-----:R-:W-:-:S05]  /*7420*/  @P1 IMAD.HI.U32 R5, R9, R28, RZ ;  /* 0x0000001c09051227 */ /* 0x001fca00078e00ff */
[----:B-1----:R-:W-:-:S04]  /*7430*/  @P1 SHF.R.U32.HI R8, RZ, R10, R5 ;  /* 0x0000000aff081219 */ /* 0x002fc80000011605 */
[--C-:B------:R-:W-:Y:S01]  /*7440*/  SHF.R.S32.HI R10, RZ, 0x1f, R8.reuse ;  /* 0x0000001fff0a7819 */ /* 0x100fe20000011408 */
[----:B------:R-:W-:Y:S02]  /*7450*/  IMAD.MOV R5, RZ, RZ, -R8 ;  /* 0x000000ffff057224 */ /* 0x000fe400078e0a08 */
[----:B------:R-:W-:Y:S02]  /*7460*/  USHF.R.S32.HI UR7, URZ, 0x1f, UR4 ;  /* 0x0000001f3f077899 */ /* 0x000fe40008011404 */
[----:B------:R-:W-:Y:S01]  /*7470*/  UMOV UR6, UR4 ;  /* 0x0000000400067c82 */ /* 0x000fe20008000000 */
[----:B------:R-:W-:Y:S01]  /*7480*/  IMAD R5, R22, R5, R9 ;  /* 0x0000000516057224 */ /* 0x000fe200078e0209 */
[----:B------:R-:W-:Y:S02]  /*7490*/  UIMAD.WIDE.U32 UR10, UR49, UR8, UR6 ;  /* 0x00000008310a72a5 */ /* 0x000fe4000f8e0006 */
[----:B------:R-:W-:Y:S02]  /*74a0*/  USEL UR8, UR45, URZ, !UP0 ;  /* 0x0000003f2d087287 */ /* 0x000fe4000c000000 */
[----:B------:R-:W-:Y:S01]  /*74b0*/  UIADD3 UR11, UR11, UR9, URZ ;  /* 0x000000090b0b7290 */ /* 0x000fe2000fffe03f */
[----:B------:R-:W-:Y:S01]  /*74c0*/  SHF.R.S32.HI R9, RZ, 0x1f, R5 ;  /* 0x0000001fff097819 */ /* 0x000fe20000011405 */
[----:B------:R-:W-:-:S02]  /*74d0*/  UIMAD UR9, UR16, UR14, URZ ;  /* 0x0000000e100972a4 */ /* 0x000fc4000f8e023f */
[----:B------:R-:W-:Y:S02]  /*74e0*/  UISETP.NE.AND.EX UP0, UPT, UR13, URZ, UPT, UP1 ;  /* 0x0000003f0d00728c */ /* 0x000fe4000bf05310 */
[----:B------:R-:W-:Y:S02]  /*74f0*/  UIMAD UR9, UR8, UR15, UR9 ;  /* 0x0000000f080972a4 */ /* 0x000fe4000f8e0209 */
[----:B------:R-:W-:Y:S02]  /*7500*/  UIMAD.WIDE.U32 UR10, UR8, UR14, UR10 ;  /* 0x0000000e080a72a5 */ /* 0x000fe4000f8e000a */
[----:B------:R-:W-:Y:S01]  /*7510*/  PLOP3.LUT P3, PT, PT, PT, UP0, 0x80, 0x0 ;  /* 0x000000000000781c */ /* 0x000fe20003f6f008 */
[----:B------:R-:W-:Y:S01]  /*7520*/  ULDC.64 UR14, c[0x0][0xb88] ;  /* 0x0002e200000e7ab9 */ /* 0x000fe20000000a00 */
[----:B------:R-:W-:Y:S01]  /*7530*/  IMAD.U32 R11, RZ, RZ, UR9 ;  /* 0x00000009ff0b7e24 */ /* 0x000fe2000f8e00ff */
[----:B------:R-:W-:Y:S01]  /*7540*/  ULDC UR9, c[0x0][0xa88] ;  /* 0x0002a20000097ab9 */ /* 0x000fe20000000800 */
[----:B------:R-:W-:Y:S01]  /*7550*/  IADD3 R8, P0, R8, UR10, RZ ;  /* 0x0000000a08087c10 */ /* 0x000fe2000ff1e0ff */
[----:B------:R-:W-:Y:S01]  /*7560*/  @UP0 ULEA UR10, UP1, UR45, UR12, 0x2 ;  /* 0x0000000c2d0a0291 */ /* 0x000fe2000f82103f */
[----:B------:R-:W-:-:S02]  /*7570*/  IMAD R12, R9, UR14, RZ ;  /* 0x0000000e090c7c24 */ /* 0x000fc4000f8e02ff */
[----:B------:R-:W-:Y:S01]  /*7580*/  IADD3.X R9, R10, UR11, R11, P0, !PT ;  /* 0x0000000b0a097c10 */ /* 0x000fe200087fe40b */
[----:B------:R-:W-:Y:S01]  /*7590*/  @UP0 ULEA.HI.X UR11, UR45, UR13, UR46, 0x2, UP1 ;  /* 0x0000000d2d0b0291 */ /* 0x000fe200088f142e */
[C---:B------:R-:W-:Y:S02]  /*75a0*/  IMAD R11, R5.reuse, UR15, R12 ;  /* 0x0000000f050b7c24 */ /* 0x040fe4000f8e020c */
[----:B------:R-:W-:Y:S01]  /*75b0*/  IMAD.U32 R12, RZ, RZ, UR10 ;  /* 0x0000000aff0c7e24 */ /* 0x000fe2000f8e00ff */
[----:B------:R-:W-:Y:S01]  /*75c0*/  ULDC.64 UR12, c[0x0][0xb50] ;  /* 0x0002d400000c7ab9 */ /* 0x000fe20000000a00 */
[----:B------:R-:W-:-:S04]  /*75d0*/  IMAD.WIDE.U32 R8, R5, UR14, R8 ;  /* 0x0000000e05087c25 */ /* 0x000fc8000f8e0008 */
[----:B------:R-:W-:Y:S01]  /*75e0*/  IMAD.U32 R5, RZ, RZ, UR9 ;  /* 0x00000009ff057e24 */ /* 0x000fe2000f8e00ff */
[----:B------:R-:W-:Y:S01]  /*75f0*/  IADD3 R9, R9, R11, RZ ;  /* 0x0000000b09097210 */ /* 0x000fe20007ffe0ff */
[----:B------:R-:W-:Y:S01]  /*7600*/  IMAD.U32 R13, RZ, RZ, UR11 ;  /* 0x0000000bff0d7e24 */ /* 0x000fe2000f8e00ff */
[----:B------:R-:W-:-:S04]  /*7610*/  LEA R10, P0, R8, UR12, 0x2 ;  /* 0x0000000c080a7c11 */ /* 0x000fc8000f8010ff */
[----:B------:R2:W5:Y:S01]  /*7620*/  @P3 LDG.E R5, desc[UR52][R12.64] ;  /* 0x000000340c053981 */ /* 0x000562000c1e1900 */
[----:B------:R-:W-:Y:S01]  /*7630*/  LEA.HI.X R8, R8, UR13, R9, 0x2, P0 ;  /* 0x0000000d08087c11 */ /* 0x000fe200080f1409 */
[----:B------:R-:W-:Y:S07]  /*7640*/  @P3 BRA `(.L_x_13292) ;  /* 0x0000000000103947 */ /* 0x000fee0003800000 */
[----:B------:R-:W-:Y:S05]  /*7650*/  @!P2 BRA `(.L_x_13292) ;  /* 0x00000000000ca947 */ /* 0x000fea0003800000 */
[----:B--2---:R-:W2:Y:S04]  /*7660*/  LDG.E R12, desc[UR52][R20.64] ;  /* 0x00000034140c7981 */ /* 0x004ea8000c1e1900 */
[----:B-----5:R-:W2:Y:S02]  /*7670*/  LDG.E R5, desc[UR52][R20.64+0x4] ;  /* 0x0000043414057981 */ /* 0x020ea4000c1e1900 */
[----:B--2---:R-:W-:-:S07]  /*7680*/  IMAD.IADD R5, R5, 0x1, -R12 ;  /* 0x0000000105057824 */ /* 0x004fce00078e0a0c */
.L_x_13292:
[----:B------:R-:W-:Y:S01]  /*7690*/  IMAD R9, R17, 0x40, R16 ;  /* 0x0000004011097824 */ /* 0x000fe200078e0210 */
[----:B------:R-:W-:Y:S01]  /*76a0*/  SHFL.IDX PT, R20, R10, RZ, 0x1c1f ;  /* 0x001c1fff0a147589 */ /* 0x000fe200000e0000 */
[----:B--2---:R-:W-:Y:S01]  /*76b0*/  IMAD R12, R14, 0xc0, R23 ;  /* 0x000000c00e0c7824 */ /* 0x004fe200078e0217 */
[----:B------:R-:W-:Y:S01]  /*76c0*/  LOP3.LUT P0, RZ, R18, 0x3, RZ, 0xc0, !PT ;  /* 0x0000000312ff7812 */ /* 0x000fe2000780c0ff */
[----:B------:R-:W-:Y:S01]  /*76d0*/  IMAD.WIDE R6, R9, 0x2, R6 ;  /* 0x0000000209067825 */ /* 0x000fe200078e0206 */
[----:B------:R-:W0:Y:S01]  /*76e0*/  SHFL.IDX PT, R21, R8, RZ, 0x1c1f ;  /* 0x001c1fff08157589 */ /* 0x000e2200000e0000 */
[----:B------:R-:W-:Y:S02]  /*76f0*/  ULDC.64 UR10, c[0x0][0xaa0] ;  /* 0x0002a800000a7ab9 */ /* 0x000fe40000000a00 */
[----:B-----5:R-:W-:Y:S01]  /*7700*/  IMAD R37, R5, R22, RZ ;  /* 0x0000001605257224 */ /* 0x020fe200078e02ff */
[----:B------:R-:W-:Y:S01]  /*7710*/  SHFL.IDX PT, R28, R10, 0x1, 0x1c1f ;  /* 0x003c1f000a1c7f89 */ /* 0x000fe200000e0000 */
[----:B------:R-:W-:Y:S01]  /*7720*/  VIADD R5, R12, 0x8 ;  /* 0x000000080c057836 */ /* 0x000fe20000000000 */
[----:B------:R-:W-:-:S02]  /*7730*/  IADD3 R13, P3, R6, 0x1800, RZ ;  /* 0x00001800060d7810 */ /* 0x000fc40007f7e0ff */
[----:B------:R1:W2:Y:S01]  /*7740*/  SHFL.IDX PT, R29, R8, 0x1, 0x1c1f ;  /* 0x003c1f00081d7f89 */ /* 0x0002a200000e0000 */
[----:B------:R-:W-:Y:S02]  /*7750*/  IADD3 R25, P4, R6, 0x3000, RZ ;  /* 0x0000300006197810 */ /* 0x000fe40007f9e0ff */
[-C--:B------:R-:W-:Y:S02]  /*7760*/  ISETP.GE.OR P2, PT, R12, R37.reuse, P0 ;  /* 0x000000250c00720c */ /* 0x080fe40000746670 */
[----:B------:R-:W-:Y:S02]  /*7770*/  LOP3.LUT R9, R6, 0x380, RZ, 0xc0, !PT ;  /* 0x0000038006097812 */ /* 0x000fe400078ec0ff */
[----:B------:R-:W-:Y:S02]  /*7780*/  LOP3.LUT R12, R13, 0x380, RZ, 0xc0, !PT ;  /* 0x000003800d0c7812 */ /* 0x000fe400078ec0ff */
[----:B------:R-:W-:Y:S02]  /*7790*/  ISETP.GE.OR P0, PT, R5, R37, P0 ;  /* 0x000000250500720c */ /* 0x000fe40000706670 */
[----:B------:R-:W-:-:S02]  /*77a0*/  LOP3.LUT R24, R25, 0x380, RZ, 0xc0, !PT ;  /* 0x0000038019187812 */ /* 0x000fc400078ec0ff */
[----:B------:R-:W-:Y:S02]  /*77b0*/  SHF.R.U64 R9, R9, 0x3, RZ ;  /* 0x0000000309097819 */ /* 0x000fe400000012ff */
[----:B------:R-:W-:Y:S01]  /*77c0*/  SHF.R.U64 R12, R12, 0x3, RZ ;  /* 0x000000030c0c7819 */ /* 0x000fe200000012ff */
[----:B0-----:R0:W-:Y:S01]  /*77d0*/  @!P2 ST.E desc[UR52][R20.64], R4 ;  /* 0x000000041400a985 */ /* 0x0011e2000c101934 */
[----:B------:R-:W-:Y:S02]  /*77e0*/  SHF.R.U64 R24, R24, 0x3, RZ ;  /* 0x0000000318187819 */ /* 0x000fe400000012ff */
[----:B-1----:R-:W-:Y:S01]  /*77f0*/  LOP3.LUT R8, R9, R6, RZ, 0x3c, !PT ;  /* 0x0000000609087212 */ /* 0x002fe200078e3cff */
[--C-:B------:R-:W-:Y:S01]  /*7800*/  IMAD.MOV.U32 R9, RZ, RZ, R7.reuse ;  /* 0x000000ffff097224 */ /* 0x100fe200078e0007 */
[----:B------:R-:W-:Y:S01]  /*7810*/  LOP3.LUT R12, R12, R13, RZ, 0x3c, !PT ;  /* 0x0000000d0c0c7212 */ /* 0x000fe200078e3cff */
[--C-:B------:R-:W-:Y:S01]  /*7820*/  IMAD.X R13, RZ, RZ, R7.reuse, P3 ;  /* 0x000000ffff0d7224 */ /* 0x100fe200018e0607 */
[----:B------:R-:W-:Y:S01]  /*7830*/  LOP3.LUT R24, R24, R25, RZ, 0x3c, !PT ;  /* 0x0000001918187212 */ /* 0x000fe200078e3cff */
[----:B------:R-:W-:Y:S01]  /*7840*/  IMAD.X R25, RZ, RZ, R7, P4 ;  /* 0x000000ffff197224 */ /* 0x000fe200020e0607 */
[----:B--2---:R1:W-:Y:S01]  /*7850*/  @!P0 ST.E desc[UR52][R28.64], R0 ;  /* 0x000000001c008985 */ /* 0x0043e2000c101934 */
[----:B0-----:R-:W0:Y:S03]  /*7860*/  @P1 LDC R21, c[0x0][0xbec] ;  /* 0x0002fb00ff151b82 */ /* 0x001e260000000800 */
[----:B------:R-:W2:Y:S04]  /*7870*/  LD.E.128 R8, desc[UR52][R8.64] ;  /* 0x0000003408087980 */ /* 0x000ea8000c101d00 */
[----:B------:R-:W3:Y:S04]  /*7880*/  LD.E.128 R12, desc[UR52][R12.64] ;  /* 0x000000340c0c7980 */ /* 0x000ee8000c101d00 */
[----:B------:R-:W4:Y:S01]  /*7890*/  LD.E.128 R24, desc[UR52][R24.64] ;  /* 0x0000003418187980 */ /* 0x000f22000c101d00 */
[----:B------:R-:W-:-:S04]  /*78a0*/  IADD3 R33, P0, R6, 0x4800, RZ ;  /* 0x0000480006217810 */ /* 0x000fc80007f1e0ff */
[----:B------:R-:W-:Y:S01]  /*78b0*/  LOP3.LUT R5, R33, 0x380, RZ, 0xc0, !PT ;  /* 0x0000038021057812 */ /* 0x000fe200078ec0ff */
[----:B------:R-:W-:Y:S01]  /*78c0*/  UIMAD UR9, UR7, UR10, URZ ;  /* 0x0000000a070972a4 */ /* 0x000fe2000f8e023f */
[----:B-1----:R-:W-:Y:S02]  /*78d0*/  IMAD R0, R2, 0x30, R17 ;  /* 0x0000003002007824 */ /* 0x002fe400078e0211 */
[----:B------:R-:W-:Y:S01]  /*78e0*/  SHF.R.U64 R4, R5, 0x3, RZ ;  /* 0x0000000305047819 */ /* 0x000fe200000012ff */
[----:B------:R-:W-:Y:S02]  /*78f0*/  IMAD.U32 R29, RZ, RZ, UR47 ;  /* 0x0000002fff1d7e24 */ /* 0x000fe4000f8e00ff */
[----:B------:R-:W-:Y:S01]  /*7900*/  IMAD.X R7, RZ, RZ, R7, P0 ;  /* 0x000000ffff077224 */ /* 0x000fe200000e0607 */
[----:B------:R-:W-:Y:S02]  /*7910*/  LOP3.LUT R6, R4, R33, RZ, 0x3c, !PT ;  /* 0x0000002104067212 */ /* 0x000fe400078e3cff */
[----:B------:R-:W1:Y:S01]  /*7920*/  @P1 LDC R33, c[0x0][0xbf0] ;  /* 0x0002fc00ff211b82 */ /* 0x000e620000000800 */
[----:B------:R-:W-:-:S02]  /*7930*/  UIMAD.WIDE.U32 UR6, UR4, UR10, URZ ;  /* 0x0000000a040672a5 */ /* 0x000fc4000f8e003f */
[----:B------:R-:W-:Y:S01]  /*7940*/  UIMAD UR9, UR4, UR11, UR9 ;  /* 0x0000000b040972a4 */ /* 0x000fe2000f8e0209 */
[----:B------:R-:W-:Y:S01]  /*7950*/  IMAD R28, R29, 0xc0, R0 ;  /* 0x000000c01d1c7824 */ /* 0x000fe200078e0200 */
[----:B------:R-:W5:Y:S01]  /*7960*/  LD.E.128 R4, desc[UR52][R6.64] ;  /* 0x0000003406047980 */ /* 0x000f62000c101d00 */
[----:B------:R-:W-:Y:S01]  /*7970*/  ULDC.64 UR10, c[0x0][0xae8] ;  /* 0x0002ba00000a7ab9 */ /* 0x000fe20000000a00 */
[----:B------:R-:W-:Y:S01]  /*7980*/  UIADD3 UR7, UR7, UR9, URZ ;  /* 0x0000000907077290 */ /* 0x000fe2000fffe03f */
[----:B0-----:R-:W-:Y:S01]  /*7990*/  @P1 IMAD.HI.U32 R0, R28, R21, RZ ;  /* 0x000000151c001227 */ /* 0x001fe200078e00ff */
[----:B------:R-:W-:Y:S01]  /*79a0*/  UIMAD UR4, UR17, UR10, URZ ;  /* 0x0000000a110472a4 */ /* 0x000fe2000f8e023f */
[----:B------:R-:W-:Y:S01]  /*79b0*/  @!PT LDS RZ, [RZ] ;  /* 0x00000000fffff984 */ /* 0x000fe20000000800 */
[----:B------:R-:W-:Y:S01]  /*79c0*/  @!PT LDS RZ, [RZ] ;  /* 0x00000000fffff984 */ /* 0x000fe20000000800 */
[----:B------:R-:W-:Y:S01]  /*79d0*/  @!PT LDS RZ, [RZ] ;  /* 0x00000000fffff984 */ /* 0x000fe20000000800 */
[----:B------:R-:W-:Y:S01]  /*79e0*/  @!PT LDS RZ, [RZ] ;  /* 0x00000000fffff984 */ /* 0x000fe20000000800 */
[----:B------:R0:W-:Y:S06]  /*79f0*/  MEMBAR.ALL.CTA ;  /* 0x0000000000007992 */ /* 0x0001ec0000008000 */
[----:B0-----:R-:W0:Y:S01]  /*7a00*/  FENCE.VIEW.ASYNC.S ;  /* 0x00000000000073c6 */ /* 0x001e220000000000 */
[----:B------:R-:W-:Y:S01]  /*7a10*/  UIMAD.WIDE.U32 UR6, UR49, UR10, UR6 ;  /* 0x0000000a310672a5 */ /* 0x000fe2000f8e0006 */
[----:B------:R-:W-:Y:S01]  /*7a20*/  IMAD.MOV.U32 R29, RZ, RZ, R28 ;  /* 0x000000ffff1d7224 */ /* 0x000fe200078e001c */
[----:B------:R-:W-:Y:S01]  /*7a30*/  UIMAD UR4, UR49, UR11, UR4 ;  /* 0x0000000b310472a4 */ /* 0x000fe2000f8e0204 */
[----:B------:R-:W-:Y:S01]  /*7a40*/  IMAD.U32 R34, RZ, RZ, UR47 ;  /* 0x0000002fff227e24 */ /* 0x000fe2000f8e00ff */
[----:B------:R-:W-:Y:S01]  /*7a50*/  SHF.R.S32.HI R36, RZ, 0x1f, R16 ;  /* 0x0000001fff247819 */ /* 0x000fe20000011410 */
[----:B------:R-:W-:Y:S01]  /*7a60*/  ULDC.64 UR10, c[0x0][0xaf0] ;  /* 0x0002bc00000a7ab9 */ /* 0x000fe20000000a00 */
[----:B------:R-:W-:Y:S01]  /*7a70*/  UIADD3 UR7, UR7, UR4, URZ ;  /* 0x0000000407077290 */ /* 0x000fe2000fffe03f */
[----:B------:R-:W-:Y:S01]  /*7a80*/  IMAD R34, R34, 0xc0, R17 ;  /* 0x000000c022227824 */ /* 0x000fe200078e0211 */
[----:B------:R-:W-:Y:S01]  /*7a90*/  UIMAD UR4, UR16, UR10, URZ ;  /* 0x0000000a100472a4 */ /* 0x000fe2000f8e023f */
[----:B------:R-:W-:-:S03]  /*7aa0*/  VIADD R3, R3, 0x13220 ;  /* 0x0001322003037836 */ /* 0x000fc60000000000 */
[----:B------:R-:W-:Y:S01]  /*7ab0*/  UIMAD UR4, UR8, UR11, UR4 ;  /* 0x0000000b080472a4 */ /* 0x000fe2000f8e0204 */
[----:B-1----:R-:W-:Y:S01]  /*7ac0*/  @P1 SHF.R.U32.HI R29, RZ, R33, R0 ;  /* 0x00000021ff1d1219 */ /* 0x002fe20000011600 */
[----:B------:R-:W-:Y:S01]  /*7ad0*/  UIMAD.WIDE.U32 UR8, UR8, UR10, UR6 ;  /* 0x0000000a080872a5 */ /* 0x000fe2000f8e0006 */
[----:B------:R-:W-:Y:S02]  /*7ae0*/  PRMT R3, RZ, 0x654, R3 ;  /* 0x00000654ff037816 */ /* 0x000fe40000000003 */
[--C-:B------:R-:W-:Y:S01]  /*7af0*/  SHF.R.S32.HI R0, RZ, 0x1f, R29.reuse ;  /* 0x0000001fff007819 */ /* 0x100fe2000001141d */
[----:B------:R-:W-:Y:S01]  /*7b00*/  UIADD3 UR4, UR9, UR4, URZ ;  /* 0x0000000409047290 */ /* 0x000fe2000fffe03f */
[----:B------:R-:W-:Y:S01]  /*7b10*/  IMAD.MOV R33, RZ, RZ, -R29 ;  /* 0x000000ffff217224 */ /* 0x000fe200078e0a1d */
[----:B------:R-:W-:Y:S01]  /*7b20*/  ULDC.64 UR6, c[0x0][0xae0] ;  /* 0x0002b80000067ab9 */ /* 0x000fe20000000a00 */
[----:B------:R-:W-:Y:S01]  /*7b30*/  MOV R20, UR8 ;  /* 0x0000000800147c02 */ /* 0x000fe20008000f00 */
[----:B------:R-:W-:Y:S01]  /*7b40*/  IMAD R0, R0, UR6, RZ ;  /* 0x0000000600007c24 */ /* 0x000fe2000f8e02ff */
[----:B0-----:R0:W-:Y:S01]  /*7b50*/  SYNCS.ARRIVE.TRANS64.RED.A1T0 RZ, [R3+URZ], RZ ;  /* 0x000000ff03ff79a7 */ /* 0x0011e2000810043f */
[----:B------:R-:W-:-:S02]  /*7b60*/  IMAD R33, R22, R33, R28 ;  /* 0x0000002116217224 */ /* 0x000fc400078e021c */
        /* <DEDUP_REMOVED lines=12> */
[----:B------:R-:W-:Y:S01]  /*7c30*/  VIADD R0, R34, 0x30 ;  /* 0x0000003022007836 */ /* 0x000fe20000000000 */
[----:B------:R-:W-:Y:S01]  /*7c40*/  LEA R22, P0, R20, UR6, 0x1 ;  /* 0x0000000614167c11 */ /* 0x000fe2000f8008ff */
[----:B------:R-:W-:-:S04]  /*7c50*/  IMAD.IADD R21, R21, 0x1, R29 ;  /* 0x0000000115157824 */ /* 0x000fc800078e021d */
[----:B------:R-:W1:Y:S01]  /*7c60*/  SHFL.IDX PT, R29, R22, RZ, 0x181f ;  /* 0x00181fff161d7589 */ /* 0x000e6200000e0000 */
[----:B------:R-:W-:Y:S01]  /*7c70*/  LEA.HI.X R30, R20, UR7, R21, 0x1, P0 ;  /* 0x00000007141e7c11 */ /* 0x000fe200080f0c15 */
[----:B------:R-:W-:Y:S01]  /*7c80*/  VIADD R20, R34, 0x60 ;  /* 0x0000006022147836 */ /* 0x000fe20000000000 */
[----:B------:R-:W-:Y:S01]  /*7c90*/  ISETP.GE.AND P0, PT, R16, UR4, PT ;  /* 0x0000000410007c0c */ /* 0x000fe2000bf06270 */
[----:B------:R-:W0:Y:S03]  /*7ca0*/  SHFL.IDX PT, R35, R22, 0x1, 0x181f ;  /* 0x00381f0016237f89 */ /* 0x000e2600000e0000 */
[-C--:B------:R-:W-:Y:S01]  /*7cb0*/  ISETP.GE.OR P1, PT, R34, R37.reuse, P0 ;  /* 0x000000252200720c */ /* 0x080fe20000726670 */
[----:B------:R-:W0:Y:S01]  /*7cc0*/  SHFL.IDX PT, R41, R22, 0x2, 0x181f ;  /* 0x00581f0016297f89 */ /* 0x000e2200000e0000 */
[-C--:B------:R-:W-:Y:S01]  /*7cd0*/  ISETP.GE.OR P2, PT, R0, R37.reuse, P0 ;  /* 0x000000250000720c */ /* 0x080fe20000746670 */
[----:B------:R-:W-:Y:S01]  /*7ce0*/  VIADD R0, R34, 0x90 ;  /* 0x0000009022007836 */ /* 0x000fe20000000000 */
[-C--:B------:R-:W-:Y:S01]  /*7cf0*/  ISETP.GE.OR P3, PT, R20, R37.reuse, P0 ;  /* 0x000000251400720c */ /* 0x080fe20000766670 */
[----:B------:R-:W0:Y:S03]  /*7d00*/  SHFL.IDX PT, R21, R30, RZ, 0x181f ;  /* 0x00181fff1e157589 */ /* 0x000e2600000e0000 */
[----:B------:R-:W-:Y:S01]  /*7d10*/  ISETP.GE.OR P0, PT, R0, R37, P0 ;  /* 0x000000250000720c */ /* 0x000fe20000706670 */
[----:B------:R-:W0:Y:S04]  /*7d20*/  SHFL.IDX PT, R33, R30, 0x1, 0x181f ;  /* 0x00381f001e217f89 */ /* 0x000e2800000e0000 */
[----:B------:R-:W0:Y:S01]  /*7d30*/  SHFL.IDX PT, R39, R30, 0x2, 0x181f ;  /* 0x00581f001e277f89 */ /* 0x000e2200000e0000 */
[----:B-1----:R-:W-:-:S03]  /*7d40*/  @!P1 LEA R20, P4, R16, R29, 0x1 ;  /* 0x0000001d10149211 */ /* 0x002fc600078808ff */
[----:B0-----:R0:W1:Y:S01]  /*7d50*/  SHFL.IDX PT, R3, R30, 0x3, 0x181f ;  /* 0x00781f001e037f89 */ /* 0x00106200000e0000 */
[----:B------:R-:W-:-:S03]  /*7d60*/  @!P2 LEA R28, P5, R16, R35, 0x1 ;  /* 0x00000023101ca211 */ /* 0x000fc600078a08ff */
[----:B------:R0:W0:Y:S01]  /*7d70*/  SHFL.IDX PT, R35, R22, 0x3, 0x181f ;  /* 0x00781f0016237f89 */ /* 0x00002200000e0000 */
[C---:B------:R-:W-:Y:S02]  /*7d80*/  @!P3 LEA R32, P6, R16.reuse, R41, 0x1 ;  /* 0x000000291020b211 */ /* 0x040fe400078c08ff */
[C-C-:B------:R-:W-:Y:S02]  /*7d90*/  @!P1 LEA.HI.X R21, R16.reuse, R21, R36.reuse, 0x1, P4 ;  /* 0x0000001510159211 */ /* 0x140fe400020f0c24 */
[C-C-:B------:R-:W-:Y:S02]  /*7da0*/  @!P2 LEA.HI.X R29, R16.reuse, R33, R36.reuse, 0x1, P5 ;  /* 0x00000021101da211 */ /* 0x140fe400028f0c24 */
[----:B------:R-:W-:Y:S01]  /*7db0*/  @!P3 LEA.HI.X R33, R16, R39, R36, 0x1, P6 ;  /* 0x000000271021b211 */ /* 0x000fe200030f0c24 */
[----:B--2---:R2:W-:Y:S04]  /*7dc0*/  @!P1 ST.E.128 desc[UR52][R20.64], R8 ;  /* 0x0000000814009985 */ /* 0x0045e8000c101d34 */
[----:B---3--:R2:W-:Y:S04]  /*7dd0*/  @!P2 ST.E.128 desc[UR52][R28.64], R12 ;  /* 0x0000000c1c00a985 */ /* 0x0085e8000c101d34 */
[----:B----4-:R2:W-:Y:S01]  /*7de0*/  @!P3 ST.E.128 desc[UR52][R32.64], R24 ;  /* 0x000000182000b985 */ /* 0x0105e2000c101d34 */
[----:B01----:R-:W-:Y:S05]  /*7df0*/  @P0 BRA `(.L_x_13293) ;  /* 0x0000000800840947 */ /* 0x003fea0003800000 */
[----:B--2---:R-:W-:-:S04]  /*7e00*/  LEA R8, P0, R16, R35, 0x1 ;  /* 0x0000002310087211 */ /* 0x004fc800078008ff */
[----:B------:R-:W-:-:S05]  /*7e10*/  LEA.HI.X R9, R16, R3, R36, 0x1, P0 ;  /* 0x0000000310097211 */ /* 0x000fca00000f0c24 */
[----:B-----5:R0:W-:Y:S01]  /*7e20*/  ST.E.128 desc[UR52][R8.64], R4 ;  /* 0x0000000408007985 */ /* 0x0201e2000c101d34 */
[----:B------:R-:W-:Y:S05]  /*7e30*/  BRA `(.L_x_13293) ;  /* 0x0000000800747947 */ /* 0x000fea0003800000 */
.L_x_13291:
        /* <DEDUP_REMOVED lines=11> */
[----:B------:R-:W-:-:S03]  /*7ef0*/  UISETP.NE.U32.AND UP1, UPT, UR6, URZ, UPT ;  /* 0x0000003f0600728c */ /* 0x000fc6000bf25070 */
[----:B------:R-:W2:Y:S01]  /*7f00*/  @P2 LDG.E R3, desc[UR52][R4.64] ;  /* 0x0000003404032981 */ /* 0x000ea2000c1e1900 */
[----:B------:R-:W-:Y:S01]  /*7f10*/  UISETP.NE.AND.EX UP1, UPT, UR7, URZ, UPT, UP1 ;  /* 0x0000003f0700728c */ /* 0x000fe2000bf25310 */
[----:B------:R-:W-:-:S05]  /*7f20*/  IMAD.U32 R0, RZ, RZ, UR4 ;  /* 0x00000004ff007e24 */ /* 0x000fca000f8e00ff */
[----:B------:R-:W-:-:S05]  /*7f30*/  PLOP3.LUT P3, PT, PT, PT, UP1, 0x80, 0x0 ;  /* 0x000000000000781c */ /* 0x000fca0003f6f018 */
[----:B------:R-:W-:-:S04]  /*7f40*/  @UP1 ULEA UR6, UP2, UR45, UR6, 0x2 ;  /* 0x000000062d061291 */ /* 0x000fc8000f84103f */
[----:B------:R-:W-:Y:S02]  /*7f50*/  @UP1 ULEA.HI.X UR7, UR45, UR7, UR46, 0x2, UP2 ;  /* 0x000000072d071291 */ /* 0x000fe400090f142e */
[----:B------:R-:W-:-:S04]  /*7f60*/  IMAD.U32 R6, RZ, RZ, UR6 ;  /* 0x00000006ff067e24 */ /* 0x000fc8000f8e00ff */
[----:B------:R-:W-:-:S05]  /*7f70*/  MOV R7, UR7 ;  /* 0x0000000700077c02 */ /* 0x000fca0008000f00 */
        /* <DEDUP_REMOVED lines=15> */
.L_x_13294:
        /* <DEDUP_REMOVED lines=46> */
.L_x_13296:
[----:B------:R-:W-:Y:S05]  /*8350*/  BSYNC B1 ;  /* 0x0000000000017941 */ /* 0x000fea0003800000 */
.L_x_13295:
[----:B------:R-:W1:Y:S01]  /*8360*/  @P0 LDC R5, c[0x0][0xbf0] ;  /* 0x0002fc00ff050b82 */ /* 0x000e620000000800 */
[----:B------:R-:W-:Y:S01]  /*8370*/  ULDC.64 UR12, c[0x0][0xaa0] ;  /* 0x0002a800000c7ab9 */ /* 0x000fe20000000a00 */
[----:B0-----:R-:W-:Y:S01]  /*8380*/  IMAD.U32 R6, RZ, RZ, UR47 ;  /* 0x0000002fff067e24 */ /* 0x001fe2000f8e00ff */
[----:B------:R-:W-:Y:S01]  /*8390*/  UIMAD UR8, UR9, UR12, URZ ;  /* 0x0000000c090872a4 */ /* 0x000fe2000f8e023f */
[----:B------:R-:W-:Y:S01]  /*83a0*/  IMAD R3, R2, 0x30, R17 ;  /* 0x0000003002037824 */ /* 0x000fe200078e0211 */
[----:B------:R-:W-:Y:S01]  /*83b0*/  UIMAD.WIDE.U32 UR6, UR4, UR12, URZ ;  /* 0x0000000c040672a5 */ /* 0x000fe2000f8e003f */
[----:B-----5:R-:W-:Y:S01]  /*83c0*/  IMAD R29, R0, R11, RZ ;  /* 0x0000000b001d7224 */ /* 0x020fe200078e02ff */
[----:B------:R-:W-:Y:S01]  /*83d0*/  UIMAD UR8, UR4, UR13, UR8 ;  /* 0x0000000d040872a4 */ /* 0x000fe2000f8e0208 */
[----:B------:R-:W-:Y:S01]  /*83e0*/  IMAD R6, R6, 0xc0, R3 ;  /* 0x000000c006067824 */ /* 0x000fe200078e0203 */
[----:B------:R-:W-:Y:S01]  /*83f0*/  SHF.R.S32.HI R12, RZ, 0x1f, R16 ;  /* 0x0000001fff0c7819 */ /* 0x000fe20000011410 */
        /* <DEDUP_REMOVED lines=17> */
[----:B------:R-:W-:Y:S01]  /*8510*/  MOV R5, UR7 ;  /* 0x0000000700057c02 */ /* 0x000fe20008000f00 */
[----:B------:R-:W-:Y:S02]  /*8520*/  IMAD R7, R11, R7, R6 ;  /* 0x000000070b077224 */ /* 0x000fe400078e0206 */
[----:B------:R-:W-:Y:S02]  /*8530*/  IMAD R8, R4, UR8, RZ ;  /* 0x0000000804087c24 */ /* 0x000fe4000f8e02ff */
[----:B------:R-:W-:Y:S01]  /*8540*/  IMAD.U32 R4, RZ, RZ, UR6 ;  /* 0x00000006ff047e24 */ /* 0x000fe2000f8e00ff */
[----:B------:R-:W-:Y:S01]  /*8550*/  SHF.R.S32.HI R6, RZ, 0x1f, R7 ;  /* 0x0000001fff067819 */ /* 0x000fe20000011407 */
[----:B------:R-:W-:Y:S01]  /*8560*/  IMAD.U32 R5, RZ, RZ, UR4 ;  /* 0x00000004ff057e24 */ /* 0x000fe2000f8e00ff */
[----:B------:R-:W-:Y:S01]  /*8570*/  ULDC.64 UR6, c[0x0][0xad8] ;  /* 0x0002b60000067ab9 */ /* 0x000fe20000000a00 */
[C---:B------:R-:W-:Y:S01]  /*8580*/  IMAD R9, R3.reuse, UR9, R8 ;  /* 0x0000000903097c24 */ /* 0x040fe2000f8e0208 */
[----:B------:R-:W-:Y:S01]  /*8590*/  ULDC UR4, c[0x0][0xac8] ;  /* 0x0002b20000047ab9 */ /* 0x000fe20000000800 */
[----:B------:R-:W-:-:S04]  /*85a0*/  IMAD.WIDE.U32 R4, R3, UR8, R4 ;  /* 0x0000000803047c25 */ /* 0x000fc8000f8e0004 */
[----:B------:R-:W-:Y:S02]  /*85b0*/  IMAD R6, R6, UR6, RZ ;  /* 0x0000000606067c24 */ /* 0x000fe4000f8e02ff */
[----:B------:R-:W-:Y:S02]  /*85c0*/  IMAD.IADD R5, R5, 0x1, R9 ;  /* 0x0000000105057824 */ /* 0x000fe400078e0209 */
[C---:B------:R-:W-:Y:S02]  /*85d0*/  IMAD R3, R7.reuse, UR7, R6 ;  /* 0x0000000707037c24 */ /* 0x040fe4000f8e0206 */
[----:B------:R-:W-:Y:S01]  /*85e0*/  IMAD.WIDE.U32 R4, R7, UR6, R4 ;  /* 0x0000000607047c25 */ /* 0x000fe2000f8e0004 */
[----:B------:R-:W-:-:S03]  /*85f0*/  ULDC.64 UR6, c[0x0][0xa80] ;  /* 0x0002a00000067ab9 */ /* 0x000fc60000000a00 */
[----:B------:R-:W-:Y:S01]  /*8600*/  IMAD.IADD R3, R5, 0x1, R3 ;  /* 0x0000000105037824 */ /* 0x000fe200078e0203 */
[----:B------:R-:W-:Y:S01]  /*8610*/  LEA R5, P0, R4, UR6, 0x1 ;  /* 0x0000000604057c11 */ /* 0x000fe2000f8008ff */
[----:B------:R-:W-:-:S03]  /*8620*/  IMAD.U32 R8, RZ, RZ, UR47 ;  /* 0x0000002fff087e24 */ /* 0x000fc6000f8e00ff */
[----:B------:R-:W-:Y:S01]  /*8630*/  LEA.HI.X R10, R4, UR7, R3, 0x1, P0 ;  /* 0x00000007040a7c11 */ /* 0x000fe200080f0c03 */
[----:B------:R-:W0:Y:S01]  /*8640*/  SHFL.IDX PT, R9, R5, RZ, 0x181f ;  /* 0x00181fff05097589 */ /* 0x000e2200000e0000 */
[----:B------:R-:W-:Y:S01]  /*8650*/  IMAD R6, R8, 0xc0, R17 ;  /* 0x000000c008067824 */ /* 0x000fe200078e0211 */
[----:B------:R-:W-:Y:S02]  /*8660*/  ISETP.GE.AND P0, PT, R16, UR4, PT ;  /* 0x0000000410007c0c */ /* 0x000fe4000bf06270 */
[----:B------:R-:W1:Y:S01]  /*8670*/  SHFL.IDX PT, R13, R5, 0x1, 0x181f ;  /* 0x00381f00050d7f89 */ /* 0x000e6200000e0000 */
[C---:B------:R-:W-:Y:S01]  /*8680*/  VIADD R0, R6.reuse, 0x30 ;  /* 0x0000003006007836 */ /* 0x040fe20000000000 */
[CC--:B------:R-:W-:Y:S01]  /*8690*/  ISETP.GE.OR P3, PT, R6.reuse, R29.reuse, P0 ;  /* 0x0000001d0600720c */ /* 0x0c0fe20000766670 */
[C---:B------:R-:W-:Y:S01]  /*86a0*/  VIADD R3, R6.reuse, 0x60 ;  /* 0x0000006006037836 */ /* 0x040fe20000000000 */
[----:B------:R-:W2:Y:S01]  /*86b0*/  SHFL.IDX PT, R21, R5, 0x2, 0x181f ;  /* 0x00581f0005157f89 */ /* 0x000ea200000e0000 */
[----:B------:R-:W-:Y:S01]  /*86c0*/  VIADD R4, R6, 0x90 ;  /* 0x0000009006047836 */ /* 0x000fe20000000000 */
[----:B------:R-:W-:-:S02]  /*86d0*/  ISETP.GE.OR P2, PT, R0, R29, P0 ;  /* 0x0000001d0000720c */ /* 0x000fc40000746670 */
[----:B------:R-:W3:Y:S01]  /*86e0*/  SHFL.IDX PT, R7, R10, RZ, 0x181f ;  /* 0x00181fff0a077589 */ /* 0x000ee200000e0000 */
[-C--:B------:R-:W-:Y:S02]  /*86f0*/  ISETP.GE.OR P1, PT, R3, R29.reuse, P0 ;  /* 0x0000001d0300720c */ /* 0x080fe40000726670 */
[----:B------:R-:W-:Y:S01]  /*8700*/  ISETP.GE.OR P0, PT, R4, R29, P0 ;  /* 0x0000001d0400720c */ /* 0x000fe20000706670 */
[----:B------:R3:W4:Y:S04]  /*8710*/  SHFL.IDX PT, R27, R5, 0x3, 0x181f ;  /* 0x00781f00051b7f89 */ /* 0x00072800000e0000 */
[----:B------:R-:W4:Y:S04]  /*8720*/  SHFL.IDX PT, R11, R10, 0x1, 0x181f ;  /* 0x00381f000a0b7f89 */ /* 0x000f2800000e0000 */
[----:B------:R-:W4:Y:S01]  /*8730*/  SHFL.IDX PT, R15, R10, 0x2, 0x181f ;  /* 0x00581f000a0f7f89 */ /* 0x000f2200000e0000 */
[----:B0-----:R-:W-:-:S03]  /*8740*/  @!P3 LEA R4, P6, R16, R9, 0x1 ;  /* 0x000000091004b211 */ /* 0x001fc600078c08ff */
[----:B------:R4:W0:Y:S01]  /*8750*/  SHFL.IDX PT, R25, R10, 0x3, 0x181f ;  /* 0x00781f000a197f89 */ /* 0x00082200000e0000 */
[C---:B-1----:R-:W-:Y:S02]  /*8760*/  @!P2 LEA R6, P5, R16.reuse, R13, 0x1 ;  /* 0x0000000d1006a211 */ /* 0x042fe400078a08ff */
[C---:B--2---:R-:W-:Y:S02]  /*8770*/  @!P1 LEA R8, P4, R16.reuse, R21, 0x1 ;  /* 0x0000001510089211 */ /* 0x044fe400078808ff */
[C---:B---3--:R-:W-:Y:S02]  /*8780*/  @!P3 LEA.HI.X R5, R16.reuse, R7, R12, 0x1, P6 ;  /* 0x000000071005b211 */ /* 0x048fe400030f0c0c */
[----:B----4-:R-:W-:-:S03]  /*8790*/  @!P0 LEA R10, P6, R16, R27, 0x1 ;  /* 0x0000001b100a8211 */ /* 0x010fc600078c08ff */
[----:B------:R1:W-:Y:S01]  /*87a0*/  @!P3 ST.E.128 desc[UR52][R4.64], RZ ;  /* 0x000000ff0400b985 */ /* 0x0003e2000c101d34 */
[C-C-:B------:R-:W-:Y:S02]  /*87b0*/  @!P2 LEA.HI.X R7, R16.reuse, R11, R12.reuse, 0x1, P5 ;  /* 0x0000000b1007a211 */ /* 0x140fe400028f0c0c */
[----:B------:R-:W-:-:S03]  /*87c0*/  @!P1 LEA.HI.X R9, R16, R15, R12, 0x1, P4 ;  /* 0x0000000f10099211 */ /* 0x000fc600020f0c0c */
[----:B------:R1:W-:Y:S01]  /*87d0*/  @!P2 ST.E.128 desc[UR52][R6.64], RZ ;  /* 0x000000ff0600a985 */ /* 0x0003e2000c101d34 */
[----:B0-----:R-:W-:-:S03]  /*87e0*/  @!P0 LEA.HI.X R11, R16, R25, R12, 0x1, P6 ;  /* 0x00000019100b8211 */ /* 0x001fc600030f0c0c */
[----:B------:R1:W-:Y:S04]  /*87f0*/  @!P1 ST.E.128 desc[UR52][R8.64], RZ ;  /* 0x000000ff08009985 */ /* 0x0003e8000c101d34 */
[----:B------:R1:W-:Y:S02]  /*8800*/  @!P0 ST.E.128 desc[UR52][R10.64], RZ ;  /* 0x000000ff0a008985 */ /* 0x0003e4000c101d34 */
.L_x_13293:
[----:B------:R-:W-:Y:S05]  /*8810*/  BSYNC B0 ;  /* 0x0000000000007941 */ /* 0x000fea0003800000 */
.L_x_13290:
[----:B------:R-:W-:Y:S02]  /*8820*/  ULDC UR4, c[0x0][0xc3c] ;  /* 0x00030f0000047ab9 */ /* 0x000fe40000000800 */
[----:B------:R-:W-:-:S13]  /*8830*/  ISETP.GE.AND P0, PT, R31, UR4, PT ;  /* 0x000000041f007c0c */ /* 0x000fda000bf06270 */
[----:B------:R-:W-:Y:S05]  /*8840*/  @!P0 BRA `(.L_x_13297) ;  /* 0xffffff8400348947 */ /* 0x000fea000383ffff */
[----:B------:R-:W-:Y:S05]  /*8850*/  EXIT ;  /* 0x000000000000794d */ /* 0x000fea0003800000 */
.L_x_13262:
        /* <DEDUP_REMOVED lines=32> */
[----:B------:R-:W-:Y:S01]  /*8a60*/  MOV R16, RZ ;  /* 0x000000ff00107202 */ /* 0x000fe20000000f00 */
        /* <DEDUP_REMOVED lines=24> */
.L_x_13303:
        /* <DEDUP_REMOVED lines=12> */
.L_x_13302:
[----:B------:R-:W-:Y:S05]  /*8cb0*/  BSYNC B0 ;  /* 0x0000000000007941 */ /* 0x000fea0003800000 */
.L_x_13301:
        /* <DEDUP_REMOVED lines=21> */
.L_x_13299:
        /* <DEDUP_REMOVED lines=15> */
[----:B------:R-:W-:-:S05]  /*8f00*/  MOV R13, UR5 ;  /* 0x00000005000d7c02 */ /* 0x000fca0008000f00 */
[----:B------:R2:W3:Y:S02]  /*8f10*/  SHFL.IDX PT, R16, R6, R13, 0x1f ;  /* 0x00001f0d06107589 */ /* 0x0004e400000e0000 */
.L_x_13304:
[----:B01----:R-:W-:Y:S01]  /*8f20*/  IMAD.MOV R2, RZ, RZ, -R3 ;  /* 0x000000ffff027224 */ /* 0x003fe200078e0a03 */
[----:B------:R-:W-:Y:S01]  /*8f30*/  UIADD3 UR39, UR39, UR4, URZ ;  /* 0x0000000427277290 */ /* 0x000fe2000fffe03f */
[----:B---3--:R-:W-:Y:S02]  /*8f40*/  IMAD R16, R16, R11, R9 ;  /* 0x0000000b10107224 */ /* 0x008fe400078e0209 */
[----:B------:R-:W-:Y:S01]  /*8f50*/  IMAD.MOV.U32 R11, RZ, RZ, R2 ;  /* 0x000000ffff0b7224 */ /* 0x000fe200078e0002 */
[----:B------:R-:W-:Y:S01]  /*8f60*/  IABS R2, R0 ;  /* 0x0000000000027213 */ /* 0x000fe20000000000 */
[----:B------:R-:W-:Y:S02]  /*8f70*/  IMAD.IADD R9, R7, 0x1, -R16 ;  /* 0x0000000107097824 */ /* 0x000fe400078e0a10 */
[----:B------:R-:W-:Y:S02]  /*8f80*/  IMAD R7, R11, R4, RZ ;  /* 0x000000040b077224 */ /* 0x000fe400078e02ff */
[----:B------:R-:W-:Y:S01]  /*8f90*/  IMAD.MOV R8, RZ, RZ, -R2 ;  /* 0x000000ffff087224 */ /* 0x000fe200078e0a02 */
[----:B--2---:R-:W-:Y:S01]  /*8fa0*/  IABS R6, R9 ;  /* 0x0000000900067213 */ /* 0x004fe20000000000 */
        /* <DEDUP_REMOVED lines=20> */
.L_x_13300:
[----:B------:R-:W-:Y:S01]  /*90f0*/  MOV R16, R7 ;  /* 0x0000000700107202 */ /* 0x000fe20000000f00 */
[----:B------:R-:W-:Y:S01]  /*9100*/  IMAD.MOV.U32 R17, RZ, RZ, RZ ;  /* 0x000000ffff117224 */ /* 0x000fe200078e00ff */
[----:B------:R-:W-:Y:S01]  /*9110*/  ULDC UR39, c[0x0][0xc3c] ;  /* 0x00030f0000277ab9 */ /* 0x000fe20000000800 */
[----:B------:R-:W-:-:S07]  /*9120*/  IMAD.MOV.U32 R18, RZ, RZ, RZ ;  /* 0x000000ffff127224 */ /* 0x000fce00078e00ff */
.L_x_13305:
[----:B------:R-:W-:Y:S01]  /*9130*/  ISETP.NE.AND P0, PT, R5, RZ, PT ;  /* 0x000000ff0500720c */ /* 0x000fe20003f05270 */
[----:B------:R-:W-:-:S12]  /*9140*/  IMAD.U32 R19, RZ, RZ, UR39 ;  /* 0x00000027ff137e24 */ /* 0x000fd8000f8e00ff */
[----:B------:R-:W0:Y:S01]  /*9150*/  @!P0 S2R R3, SR_CgaCtaId ;  /* 0x0000000000038919 */ /* 0x000e220000008800 */
[----:B------:R-:W-:-:S04]  /*9160*/  @!P0 MOV R0, 0x400 ;  /* 0x0000040000008802 */ /* 0x000fc80000000f00 */
[----:B0-----:R-:W-:-:S05]  /*9170*/  @!P0 LEA R0, R3, R0, 0x18 ;  /* 0x0000000003008211 */ /* 0x001fca00078ec0ff */
[----:B------:R0:W-:Y:S01]  /*9180*/  @!P0 STS.128 [R0+0x132d0], R16 ;  /* 0x0132d01000008388 */ /* 0x0001e20000000c00 */
[----:B------:R-:W-:Y:S06]  /*9190*/  BAR.ARV 0x5, 0x200 ;  /* 0x0148000000007b1d */ /* 0x000fec0000002000 */
.L_x_13298:
[----:B0-----:R-:W-:Y:S01]  /*91a0*/  IMAD.MOV.U32 R0, RZ, RZ, 0x1 ;  /* 0x00000001ff007424 */ /* 0x001fe200078e00ff */
[----:B------:R-:W-:Y:S01]  /*91b0*/  ULDC UR4, c[0x0][0xc3c] ;  /* 0x00030f0000047ab9 */ /* 0x000fe20000000800 */
[----:B------:R0:W-:Y:S01]  /*91c0*/  STL [R1+0x34], RZ ;  /* 0x000034ff01007387 */ /* 0x0001e20000100800 */
[----:B------:R-:W-:-:S03]  /*91d0*/  UISETP.GE.AND UP0, UPT, UR39, UR4, UPT ;  /* 0x000000042700728c */ /* 0x000fc6000bf06270 */
[----:B------:R0:W-:Y:S03]  /*91e0*/  STL [R1+0x10], R0 ;  /* 0x0000100001007387 */ /* 0x0001e60000100800 */
[----:B------:R-:W-:Y:S01]  /*91f0*/  PLOP3.LUT P0, PT, PT, PT, UP0, 0x80, 0x0 ;  /* 0x000000000000781c */ /* 0x000fe20003f0f008 */
[----:B------:R0:W-:-:S12]  /*9200*/  STL [R1+0x4], RZ ;  /* 0x000004ff01007387 */ /* 0x0001d80000100800 */
[----:B0-----:R-:W-:Y:S05]  /*9210*/  @P0 BRA `(.L_x_13306) ;  /* 0x0000005400bc0947 */ /* 0x001fea0003800000 */
[----:B------:R-:W0:Y:S01]  /*9220*/  S2R R9, SR_TID.X ;  /* 0x0000000000097919 */ /* 0x000e220000002100 */
[----:B------:R-:W1:Y:S01]  /*9230*/  S2UR UR4, SR_CgaCtaId ;  /* 0x00000000000479c3 */ /* 0x000e620000008800 */
[----:B------:R-:W-:Y:S01]  /*9240*/  MOV R22, 0x400 ;  /* 0x0000040000167802 */ /* 0x000fe20000000f00 */
[----:B------:R-:W-:Y:S01]  /*9250*/  ULOP3.LUT UR46, UR43, 0x2, URZ, 0xfc, !UPT ;  /* 0x000000022b2e7892 */ /* 0x000fe2000f8efc3f */
[----:B------:R2:W-:Y:S01]  /*9260*/  STL [R1+0x4], RZ ;  /* 0x000004ff01007387 */ /* 0x0005e20000100800 */
[----:B------:R-:W-:Y:S01]  /*9270*/  ULOP3.LUT UR48, UR43, 0x1, URZ, 0xfc, !UPT ;  /* 0x000000012b307892 */ /* 0x000fe2000f8efc3f */
[----:B------:R-:W-:Y:S01]  /*9280*/  ULDC UR49, c[0x0][0xc] ;  /* 0x0000030000317ab9 */ /* 0x000fe20000000800 */
[C---:B0-----:R-:W-:Y:S01]  /*9290*/  IMAD.SHL.U32 R25, R9.reuse, 0x40, RZ ;  /* 0x0000004009197824 */ /* 0x041fe200078e00ff */
[--C-:B------:R-:W-:Y:S01]  /*92a0*/  SHF.R.U32.HI R0, RZ, 0x1, R9.reuse ;  /* 0x00000001ff007819 */ /* 0x100fe20000011609 */
[C---:B------:R-:W-:Y:S02]  /*92b0*/  IMAD.SHL.U32 R2, R9.reuse, 0x20, RZ ;  /* 0x0000002009027824 */ /* 0x040fe400078e00ff */
[----:B------:R-:W-:Y:S01]  /*92c0*/  IMAD.SHL.U32 R4, R9, 0x8, RZ ;  /* 0x0000000809047824 */ /* 0x000fe200078e00ff */
[----:B------:R-:W-:Y:S01]  /*92d0*/  LOP3.LUT R3, R25, 0x180, RZ, 0xc0, !PT ;  /* 0x0000018019037812 */ /* 0x000fe200078ec0ff */
[C---:B------:R-:W-:Y:S01]  /*92e0*/  IMAD.SHL.U32 R8, R9.reuse, 0x4, RZ ;  /* 0x0000000409087824 */ /* 0x040fe200078e00ff */
[----:B------:R-:W-:Y:S01]  /*92f0*/  LOP3.LUT R5, R2, 0x80, RZ, 0xc0, !PT ;  /* 0x0000008002057812 */ /* 0x000fe200078ec0ff */
[----:B------:R-:W-:Y:S01]  /*9300*/  IMAD.SHL.U32 R6, R9, 0x2, RZ ;  /* 0x0000000209067824 */ /* 0x000fe200078e00ff */
[----:B------:R-:W-:Y:S01]  /*9310*/  LOP3.LUT R3, R3, 0x30, R0, 0xf8, !PT ;  /* 0x0000003003037812 */ /* 0x000fe200078ef800 */
[----:B------:R-:W-:Y:S01]  /*9320*/  IMAD.SHL.U32 R0, R9, 0x10, RZ ;  /* 0x0000001009007824 */ /* 0x000fe200078e00ff */
[----:B------:R-:W-:-:S02]  /*9330*/  LOP3.LUT R5, R5, 0x10, R9, 0xf8, !PT ;  /* 0x0000001005057812 */ /* 0x000fc400078ef809 */
[----:B------:R-:W-:Y:S02]  /*9340*/  LOP3.LUT R4, R3, 0x30, R4, 0x78, !PT ;  /* 0x0000003003047812 */ /* 0x000fe400078e7804 */
[----:B------:R-:W-:Y:S02]  /*9350*/  LOP3.LUT R7, R0, 0x600, RZ, 0xc0, !PT ;  /* 0x0000060000077812 */ /* 0x000fe400078ec0ff */
[----:B------:R-:W-:Y:S02]  /*9360*/  LOP3.LUT R5, R5, 0x10, R8, 0x78, !PT ;  /* 0x0000001005057812 */ /* 0x000fe400078e7808 */
[--C-:B------:R-:W-:Y:S02]  /*9370*/  LOP3.LUT R7, R7, 0x60, R2.reuse, 0xf8, !PT ;  /* 0x0000006007077812 */ /* 0x100fe400078ef802 */
[----:B------:R-:W-:Y:S02]  /*9380*/  LOP3.LUT R9, R9, 0x7f, RZ, 0xc0, !PT ;  /* 0x0000007f09097812 */ /* 0x000fe400078ec0ff */
[----:B------:R-:W-:-:S02]  /*9390*/  LOP3.LUT R24, R7, 0x100, R2, 0xf8, !PT ;  /* 0x0000010007187812 */ /* 0x000fc400078ef802 */
[----:B------:R-:W-:Y:S02]  /*93a0*/  LOP3.LUT R3, R0, 0x1b0, RZ, 0xc0, !PT ;  /* 0x000001b000037812 */ /* 0x000fe400078ec0ff */
[----:B------:R-:W-:Y:S02]  /*93b0*/  LOP3.LUT R25, R4, 0x640, R25, 0xf8, !PT ;  /* 0x0000064004197812 */ /* 0x000fe400078ef819 */
[----:B------:R-:W-:Y:S01]  /*93c0*/  LOP3.LUT R24, R24, R5, RZ, 0xfc, !PT ;  /* 0x0000000518187212 */ /* 0x000fe200078efcff */
[----:B-1----:R-:W-:Y:S01]  /*93d0*/  IMAD.U32 R5, RZ, RZ, UR4 ;  /* 0x00000004ff057e24 */ /* 0x002fe2000f8e00ff */
[----:B------:R-:W-:Y:S02]  /*93e0*/  SHF.R.U32.HI R4, RZ, 0x2, R9 ;  /* 0x00000002ff047819 */ /* 0x000fe40000011609 */
[----:B------:R-:W-:Y:S01]  /*93f0*/  LOP3.LUT R3, R3, 0x30, R6, 0x78, !PT ;  /* 0x0000003003037812 */ /* 0x000fe200078e7806 */
[----:B------:R-:W-:Y:S01]  /*9400*/  IMAD.MOV.U32 R6, RZ, RZ, 0x1 ;  /* 0x00000001ff067424 */ /* 0x000fe200078e00ff */
[----:B------:R-:W-:-:S02]  /*9410*/  LOP3.LUT R4, R4, 0x60, R2, 0xf8, !PT ;  /* 0x0000006004047812 */ /* 0x000fc400078ef802 */
[----:B------:R-:W-:Y:S02]  /*9420*/  LEA R22, R5, R22, 0x18 ;  /* 0x0000001605167211 */ /* 0x000fe400078ec0ff */
[----:B------:R-:W-:Y:S01]  /*9430*/  LOP3.LUT R2, R3, 0x640, R0, 0xf8, !PT ;  /* 0x0000064003027812 */ /* 0x000fe200078ef800 */
[----:B------:R2:W-:Y:S01]  /*9440*/  STL [R1+0x10], R6 ;  /* 0x0000100601007387 */ /* 0x0005e20000100800 */
[----:B------:R-:W-:-:S03]  /*9450*/  LOP3.LUT R3, R4, 0x80, RZ, 0xfc, !PT ;  /* 0x0000008004037812 */ /* 0x000fc600078efcff */
[----:B------:R-:W-:Y:S01]  /*9460*/  IMAD.IADD R0, R22, 0x1, R2 ;  /* 0x0000000116007824 */ /* 0x000fe200078e0202 */
[----:B------:R2:W-:Y:S04]  /*9470*/  STL [R1+0x20], R5 ;  /* 0x0000200501007387 */ /* 0x0005e80000100800 */
[----:B------:R2:W-:Y:S04]  /*9480*/  STL [R1+0x34], RZ ;  /* 0x000034ff01007387 */ /* 0x0005e80000100800 */
[----:B------:R2:W-:Y:S04]  /*9490*/  STL [R1+0x24], R2 ;  /* 0x0000240201007387 */ /* 0x0005e80000100800 */
[----:B------:R2:W-:Y:S02]  /*94a0*/  STL [R1+0x30], R0 ;  /* 0x0000300001007387 */ /* 0x0005e40000100800 */
.L_x_13381:
[----:B------:R-:W-:Y:S01]  /*94b0*/  ULDC.64 UR4, c[0x0][0xc88] ;  /* 0x0003220000047ab9 */ /* 0x000fe20000000a00 */
[----:B------:R-:W-:Y:S01]  /*94c0*/  ULDC.64 UR6, c[0x0][0xa18] ;  /* 0x0002860000067ab9 */ /* 0x000fe20000000a00 */
[----:B------:R-:W-:Y:S01]  /*94d0*/  UIMAD.WIDE UR4, UR39, 0x4, UR4 ;  /* 0x00000004270478a5 */ /* 0x000fe2000f8e0204 */
[----:B------:R-:W-:-:S05]  /*94e0*/  ULDC.64 UR8, c[0x0][0xa00] ;  /* 0x0002800000087ab9 */ /* 0x000fca0000000a00 */
[----:B-12---:R-:W-:Y:S01]  /*94f0*/  MOV R2, UR4 ;  /* 0x0000000400027c02 */ /* 0x006fe20008000f00 */
        /* <DEDUP_REMOVED lines=9> */
[----:B------:R-:W-:Y:S01]  /*9590*/  UISETP.NE.AND.EX UP5, UPT, UR9, URZ, UPT, UP1 ;  /* 0x0000003f0900728c */ /* 0x000fe2000bfa5310 */
[----:B------:R-:W-:Y:S01]  /*95a0*/  PLOP3.LUT P1, PT, PT, PT, UP0, 0x80, 0x0 ;  /* 0x000000000000781c */ /* 0x000fe20003f2f008 */
[----:B0-----:R-:W-:Y:S02]  /*95b0*/  IMAD.MOV.U32 R5, RZ, RZ, RZ ;  /* 0x000000ffff057224 */ /* 0x001fe400078e00ff */
        /* <DEDUP_REMOVED lines=13> */
[----:B-----5:R0:W5:Y:S03]  /*9690*/  @P0 LDG.E R0, desc[UR52][R2.64] ;  /* 0x0000003402000981 */ /* 0x020166000c1e1900 */
[----:B------:R-:W-:Y:S01]  /*96a0*/  UIADD3.X UR4, UR37, UR9, URZ, UP0, !UPT ;  /* 0x0000000925047290 */ /* 0x000fe200087fe43f */
[----:B0-----:R-:W-:Y:S02]  /*96b0*/  IMAD.U32 R2, RZ, RZ, UR6 ;  /* 0x00000006ff027e24 */ /* 0x001fe4000f8e00ff */
[----:B------:R-:W-:-:S05]  /*96c0*/  IMAD.U32 R3, RZ, RZ, UR7 ;  /* 0x00000007ff037e24 */ /* 0x000fca000f8e00ff */
[----:B------:R0:W2:Y:S02]  /*96d0*/  @P1 LDG.E R4, desc[UR52][R2.64] ;  /* 0x0000003402041981 */ /* 0x0000a4000c1e1900 */
[----:B0-----:R-:W-:Y:S02]  /*96e0*/  IMAD.U32 R2, RZ, RZ, UR8 ;  /* 0x00000008ff027e24 */ /* 0x001fe4000f8e00ff */
[----:B------:R-:W-:-:S05]  /*96f0*/  IMAD.U32 R3, RZ, RZ, UR4 ;  /* 0x00000004ff037e24 */ /* 0x000fca000f8e00ff */
[----:B------:R-:W3:Y:S01]  /*9700*/  @P2 LDG.E R5, desc[UR52][R2.64] ;  /* 0x0000003402052981 */ /* 0x000ee2000c1e1900 */
[----:B--2---:R-:W-:-:S03]  /*9710*/  @P1 R2UR UR40, R4 ;  /* 0x00000000042812ca */ /* 0x004fc600000e0000 */
[----:B---3--:R0:W-:Y:S01]  /*9720*/  STL [R1+0x2c], R5 ;  /* 0x00002c0501007387 */ /* 0x0081e20000100800 */
[----:B------:R-:W-:Y:S11]  /*9730*/  @P1 BRA `(.L_x_13307) ;  /* 0x0000000000241947 */ /* 0x000ff60003800000 */
[----:B------:R-:W-:Y:S01]  /*9740*/  UISETP.NE.AND UP0, UPT, UR47, URZ, UPT ;  /* 0x0000003f2f00728c */ /* 0x000fe2000bf05270 */
[----:B------:R-:W-:-:S05]  /*9750*/  ULDC UR40, c[0x0][0x288] ;  /* 0x0000a20000287ab9 */ /* 0x000fca0000000800 */
[----:B------:R-:W-:-:S13]  /*9760*/  PLOP3.LUT P1, PT, PT, PT, UP0, 0x40, 0x0 ;  /* 0x000000000000781c */ /* 0x000fda0003f2e808 */
[----:B------:R-:W-:Y:S05]  /*9770*/  @P1 BRA `(.L_x_13307) ;  /* 0x0000000000141947 */ /* 0x000fea0003800000 */
[----:B0-----:R-:W2:Y:S04]  /*9780*/  LDG.E R5, desc[UR52][R2.64] ;  /* 0x0000003402057981 */ /* 0x001ea8000c1e1900 */
[----:B------:R-:W3:Y:S01]  /*9790*/  LDG.E R4, desc[UR52][R2.64+0x4] ;  /* 0x0000043402047981 */ /* 0x000ee2000c1e1900 */
[----:B--2---:R-:W-:Y:S02]  /*97a0*/  R2UR UR4, R5 ;  /* 0x00000000050472ca */ /* 0x004fe400000e0000 */
[----:B---3--:R-:W-:-:S13]  /*97b0*/  R2UR UR40, R4 ;  /* 0x00000000042872ca */ /* 0x008fda00000e0000 */
[----:B------:R-:W-:-:S12]  /*97c0*/  UIADD3 UR40, -UR4, UR40, URZ ;  /* 0x0000002804287290 */ /* 0x000fd8000fffe13f */
.L_x_13307:
[----:B------:R-:W-:Y:S01]  /*97d0*/  IMAD.U32 R4, RZ, RZ, UR44 ;  /* 0x0000002cff047e24 */ /* 0x000fe2000f8e00ff */
[----:B------:R-:W-:Y:S01]  /*97e0*/  UMOV UR38, URZ ;  /* 0x0000003f00267c82 */ /* 0x000fe20008000000 */
[----:B------:R-:W-:Y:S01]  /*97f0*/  ULDC.64 UR6, c[0x0][0xa20] ;  /* 0x0002880000067ab9 */ /* 0x000fe20000000a00 */
[----:B-----5:R-:W-:Y:S01]  /*9800*/  @P0 R2UR UR38, R0 ;  /* 0x00000000002602ca */ /* 0x020fe200000e0000 */
[----:B------:R-:W-:Y:S01]  /*9810*/  ULDC.64 UR4, c[0x0][0x418] ;  /* 0x0001060000047ab9 */ /* 0x000fe20000000a00 */
[----:B------:R1:W-:Y:S01]  /*9820*/  STL [R1+0xc], R4 ;  /* 0x00000c0401007387 */ /* 0x0003e20000100800 */
        /* <DEDUP_REMOVED lines=8> */
[----:B-1----:R-:W-:Y:S08]  /*98b0*/  @!P0 BRA `(.L_x_13308) ;  /* 0x00000000001c8947 */ /* 0x002ff00003800000 */
[----:B------:R-:W-:-:S04]  /*98c0*/  UIADD3 UR4, UP0, UR36, UR6, URZ ;  /* 0x0000000624047290 */ /* 0x000fc8000ff1e03f */
[----:B------:R-:W-:Y:S02]  /*98d0*/  UIADD3.X UR5, UR37, UR7, URZ, UP0, !UPT ;  /* 0x0000000725057290 */ /* 0x000fe400087fe43f */
[----:B------:R-:W-:-:S04]  /*98e0*/  IMAD.U32 R2, RZ, RZ, UR4 ;  /* 0x00000004ff027e24 */ /* 0x000fc8000f8e00ff */
[----:B------:R-:W-:-:S05]  /*98f0*/  IMAD.U32 R3, RZ, RZ, UR5 ;  /* 0x00000005ff037e24 */ /* 0x000fca000f8e00ff */
[----:B------:R-:W2:Y:S02]  /*9900*/  LDG.E R2, desc[UR52][R2.64] ;  /* 0x0000003402027981 */ /* 0x000ea4000c1e1900 */
[----:B--2---:R-:W-:Y:S01]  /*9910*/  R2UR UR41, R2 ;  /* 0x00000000022972ca */ /* 0x004fe200000e0000 */
[----:B------:R-:W-:-:S14]  /*9920*/  BRA `(.L_x_13309) ;  /* 0x00000000002c7947 */ /* 0x000fdc0003800000 */
.L_x_13308:
[----:B------:R-:W-:Y:S02]  /*9930*/  ULDC.64 UR4, c[0x0][0xa08] ;  /* 0x0002820000047ab9 */ /* 0x000fe40000000a00 */
[----:B------:R-:W-:-:S04]  /*9940*/  ISETP.NE.U32.AND P0, PT, RZ, UR4, PT ;  /* 0x00000004ff007c0c */ /* 0x000fc8000bf05070 */
[----:B------:R-:W-:-:S13]  /*9950*/  ISETP.NE.AND.EX P0, PT, RZ, UR5, PT, P0 ;  /* 0x00000005ff007c0c */ /* 0x000fda000bf05300 */
[----:B------:R-:W-:Y:S05]  /*9960*/  @!P0 BRA `(.L_x_13309) ;  /* 0x00000000001c8947 */ /* 0x000fea0003800000 */
[----:B------:R-:W1:Y:S02]  /*9970*/  LDC.64 R2, c[0x0][0xa08] ;  /* 0x00028200ff027b82 */ /* 0x000e640000000a00 */
[----:B-1----:R-:W-:-:S05]  /*9980*/  IMAD.WIDE R2, R4, 0x4, R2 ;  /* 0x0000000404027825 */ /* 0x002fca00078e0202 */
[----:B------:R-:W2:Y:S04]  /*9990*/  LDG.E R4, desc[UR52][R2.64] ;  /* 0x0000003402047981 */ /* 0x000ea8000c1e1900 */
[----:B------:R-:W3:Y:S01]  /*99a0*/  LDG.E R0, desc[UR52][R2.64+0x4] ;  /* 0x0000043402007981 */ /* 0x000ee2000c1e1900 */
[----:B--2---:R-:W-:Y:S02]  /*99b0*/  R2UR UR41, R4 ;  /* 0x00000000042972ca */ /* 0x004fe400000e0000 */
[----:B---3--:R-:W-:-:S13]  /*99c0*/  R2UR UR4, R0 ;  /* 0x00000000000472ca */ /* 0x008fda00000e0000 */
[----:B------:R-:W-:-:S12]  /*99d0*/  UIADD3 UR41, -UR41, UR4, URZ ;  /* 0x0000000429297290 */ /* 0x000fd8000fffe13f */
.L_x_13309:
        /* <DEDUP_REMOVED lines=25> */
.L_x_13311:
        /* <DEDUP_REMOVED lines=20> */
.L_x_13314:
[----:B------:R-:W-:Y:S05]  /*9cb0*/  BSYNC B6 ;  /* 0x0000000000067941 */ /* 0x000fea0003800000 */
.L_x_13313:
        /* <DEDUP_REMOVED lines=15> */
[----:B0-----:R-:W-:Y:S02]  /*9db0*/  IMAD.U32 R5, RZ, RZ, UR7 ;  /* 0x00000007ff057e24 */ /* 0x001fe4000f8e00ff */
[----:B------:R-:W-:Y:S02]  /*9dc0*/  IMAD.U32 R6, RZ, RZ, UR8 ;  /* 0x00000008ff067e24 */ /* 0x000fe4000f8e00ff */
[----:B------:R-:W-:-:S02]  /*9dd0*/  IMAD.U32 R7, RZ, RZ, UR9 ;  /* 0x00000009ff077e24 */ /* 0x000fc4000f8e00ff */
[----:B------:R-:W-:Y:S02]  /*9de0*/  IMAD.U32 R10, RZ, RZ, UR4 ;  /* 0x00000004ff0a7e24 */ /* 0x000fe4000f8e00ff */
[----:B------:R-:W-:Y:S02]  /*9df0*/  IMAD.MOV.U32 R8, RZ, RZ, 0x70 ;  /* 0x00000070ff087424 */ /* 0x000fe400078e00ff */
[----:B------:R-:W-:Y:S02]  /*9e00*/  IMAD.MOV.U32 R12, RZ, RZ, 0x1 ;  /* 0x00000001ff0c7424 */ /* 0x000fe400078e00ff */
[----:B------:R-:W-:-:S07]  /*9e10*/  IMAD.MOV.U32 R13, RZ, RZ, RZ ;  /* 0x000000ffff0d7224 */ /* 0x000fce00078e00ff */
[----:B------:R-:W-:-:S07]  /*9e20*/  LEPC R20, `(.L_x_13316) ;  /* 0x000000001014794e */ /* 0x000fce0000000000 */
[----:B-12---:R-:W-:Y:S05]  /*9e30*/  CALL.ABS.NOINC R2 ;  /* 0x0000000002007343 */ /* 0x006fea0003c00000 */
.L_x_13316:
[----:B------:R-:W-:Y:S05]  /*9e40*/  BSYNC B6 ;  /* 0x0000000000067941 */ /* 0x000fea0003800000 */
.L_x_13315:
        /* <DEDUP_REMOVED lines=10> */
[----:B0-----:R-:W-:Y:S02]  /*9ef0*/  IMAD.U32 R5, RZ, RZ, UR7 ;  /* 0x00000007ff057e24 */ /* 0x001fe4000f8e00ff */
        /* <DEDUP_REMOVED lines=8> */
[----:B-12---:R-:W-:Y:S05]  /*9f80*/  CALL.ABS.NOINC R2 ;  /* 0x0000000002007343 */ /* 0x006fea0003c00000 */
.L_x_13318:
[----:B------:R-:W-:Y:S05]  /*9f90*/  BSYNC B6 ;  /* 0x0000000000067941 */ /* 0x000fea0003800000 */
.L_x_13317:
[----:B------:R-:W-:Y:S01]  /*9fa0*/  MOV R26, R19 ;  /* 0x00000013001a7202 */ /* 0x000fe20000000f00 */
        /* <DEDUP_REMOVED lines=19> */
.L_x_13320:
[----:B------:R-:W-:Y:S05]  /*a0e0*/  BSYNC B6 ;  /* 0x0000000000067941 */ /* 0x000fea0003800000 */
.L_x_13319:
[----:B------:R2:W3:Y:S01]  /*a0f0*/  LDL R20, [R1+0xc] ;  /* 0x00000c0001147983 */ /* 0x0004e20000100800 */
[----:B------:R-:W-:Y:S01]  /*a100*/  ULDC.64 UR4, c[0x0][0x9f8] ;  /* 0x00027e0000047ab9 */ /* 0x000fe20000000a00 */
[----:B-1----:R-:W1:Y:S01]  /*a110*/  LDC R19, c[0x0][0x430] ;  /* 0x00010c00ff137b82 */ /* 0x002e620000000800 */
[----:B------:R-:W-:-:S04]  /*a120*/  UISETP.NE.U32.AND UP0, UPT, UR4, URZ, UPT ;  /* 0x0000003f0400728c */ /* 0x000fc8000bf05070 */
[----:B------:R-:W-:-:S06]  /*a130*/  UISETP.NE.AND.EX UP0, UPT, UR5, URZ, UPT, UP0 ;  /* 0x0000003f0500728c */ /* 0x000fcc000bf05300 */
[----:B------:R-:W-:-:S05]  /*a140*/  PLOP3.LUT P0, PT, PT, PT, UP0, 0x80, 0x0 ;  /* 0x000000000000781c */ /* 0x000fca0003f0f008 */
[----:B------:R-:W-:-:S04]  /*a150*/  @UP0 UIADD3 UR4, UP1, UR36, UR4, URZ ;  /* 0x0000000424040290 */ /* 0x000fc8000ff3e03f */
[----:B------:R-:W-:Y:S02]  /*a160*/  @UP0 UIADD3.X UR5, UR37, UR5, URZ, UP1, !UPT ;  /* 0x0000000525050290 */ /* 0x000fe40008ffe43f */
[----:B------:R-:W-:-:S04]  /*a170*/  IMAD.U32 R2, RZ, RZ, UR4 ;  /* 0x00000004ff027e24 */ /* 0x000fc8000f8e00ff */
[----:B------:R-:W-:-:S05]  /*a180*/  IMAD.U32 R3, RZ, RZ, UR5 ;  /* 0x00000005ff037e24 */ /* 0x000fca000f8e00ff */
[----:B---3--:R-:W3:Y:S01]  /*a190*/  @P0 LDG.E R20, desc[UR52][R2.64] ;  /* 0x0000003402140981 */ /* 0x008ee2000c1e1900 */
[----:B-1----:R-:W-:Y:S01]  /*a1a0*/  ISETP.NE.AND P2, PT, R19, 0x1, PT ;  /* 0x000000011300780c */ /* 0x002fe20003f45270 */
[----:B------:R-:W-:Y:S01]  /*a1b0*/  UMOV UR4, 0xffffffff ;  /* 0xffffffff00047882 */ /* 0x000fe20000000000 */
[----:B------:R-:W-:-:S11]  /*a1c0*/  LOP3.LUT R26, R26, 0xfffffff7, RZ, 0xc0, !PT ;  /* 0xfffffff71a1a7812 */ /* 0x000fd600078ec0ff */
[----:B------:R-:W-:Y:S01]  /*a1d0*/  @P2 LOP3.LUT R26, R26, 0x8, RZ, 0xfc, !PT ;  /* 0x000000081a1a2812 */ /* 0x000fe200078efcff */
[----:B---3--:R2:W-:Y:S04]  /*a1e0*/  @P0 STL [R1+0xc], R20 ;  /* 0x00000c1401000387 */ /* 0x0085e80000100800 */
[----:B------:R2:W-:Y:S01]  /*a1f0*/  STL [R1+0x18], R26 ;  /* 0x0000181a01007387 */ /* 0x0005e20000100800 */
[----:B------:R-:W-:Y:S05]  /*a200*/  BRA.DIV UR4, `(.L_x_13321) ;  /* 0x0000004e04447947 */ /* 0x000fea000b800000 */
.L_x_13401:
[----:B------:R-:W1:Y:S01]  /*a210*/  S2R R0, SR_TID.X ;  /* 0x0000000000007919 */ /* 0x000e620000002100 */
[----:B------:R-:W-:Y:S01]  /*a220*/  UMOV UR4, 0xa0 ;  /* 0x000000a000047882 */ /* 0x000fe20000000000 */
[----:B0-----:R-:W0:Y:S01]  /*a230*/  @P2 LDC R5, c[0x0][0x434] ;  /* 0x00010d00ff052b82 */ /* 0x001e220000000800 */
[----:B------:R-:W-:Y:S01]  /*a240*/  UIMAD UR4, UR42, UR4, -0xa0 ;  /* 0xffffff602a0474a4 */ /* 0x000fe2000f8e0204 */
[----:B------:R-:W3:Y:S01]  /*a250*/  S2R R9, SR_TID.X ;  /* 0x0000000000097919 */ /* 0x000ee20000002100 */
[----:B------:R-:W-:Y:S02]  /*a260*/  SHF.R.S32.HI R13, RZ, 0x1f, R20 ;  /* 0x0000001fff0d7819 */ /* 0x000fe40000011414 */
[----:B------:R-:W-:Y:S01]  /*a270*/  MOV R11, R26 ;  /* 0x0000001a000b7202 */ /* 0x000fe20000000f00 */
[----:B------:R-:W4:Y:S02]  /*a280*/  S2R R12, SR_TID.X ;  /* 0x00000000000c7919 */ /* 0x000f240000002100 */
[----:B------:R-:W2:Y:S01]  /*a290*/  @P2 LDC R4, c[0x0][0x438] ;  /* 0x00010e00ff042b82 */ /* 0x000ea20000000800 */
[----:B------:R0:W-:Y:S01]  /*a2a0*/  STL [R1+0x1c], R13 ;  /* 0x00001c0d01007387 */ /* 0x0001e20000100800 */
[C---:B-1----:R-:W-:Y:S01]  /*a2b0*/  LOP3.LUT R2, R0.reuse, 0x7f, RZ, 0xc0, !PT ;  /* 0x0000007f00027812 */ /* 0x042fe200078ec0ff */
[----:B------:R-:W-:-:S03]  /*a2c0*/  IMAD.SHL.U32 R0, R0, 0x20, RZ ;  /* 0x0000002000007824 */ /* 0x000fc600078e00ff */
[----:B------:R-:W-:Y:S02]  /*a2d0*/  SHF.R.U32.HI R2, RZ, 0x2, R2 ;  /* 0x00000002ff027819 */ /* 0x000fe40000011602 */
[----:B---3--:R-:W-:Y:S02]  /*a2e0*/  LOP3.LUT R9, R9, 0x7f, RZ, 0xc0, !PT ;  /* 0x0000007f09097812 */ /* 0x008fe400078ec0ff */
[----:B------:R-:W-:Y:S01]  /*a2f0*/  LOP3.LUT R0, R2, 0x60, R0, 0xf8, !PT ;  /* 0x0000006002007812 */ /* 0x000fe200078ef800 */
[----:B----4-:R-:W-:Y:S01]  /*a300*/  IMAD.SHL.U32 R12, R12, 0x20, RZ ;  /* 0x000000200c0c7824 */ /* 0x010fe200078e00ff */
[----:B------:R-:W-:-:S03]  /*a310*/  SHF.R.U32.HI R9, RZ, 0x2, R9 ;  /* 0x00000002ff097819 */ /* 0x000fc60000011609 */
[----:B------:R-:W-:Y:S01]  /*a320*/  VIADD R10, R0, UR4 ;  /* 0x00000004000a7c36 */ /* 0x000fe20008000000 */
[----:B------:R-:W-:-:S04]  /*a330*/  LOP3.LUT R12, R9, 0x60, R12, 0xf8, !PT ;  /* 0x00000060090c7812 */ /* 0x000fc800078ef80c */
[C---:B------:R-:W-:Y:S01]  /*a340*/  ISETP.GE.AND P1, PT, R10.reuse, UR41, PT ;  /* 0x000000290a007c0c */ /* 0x040fe2000bf26270 */
[----:B------:R-:W-:Y:S01]  /*a350*/  VIADD R10, R10, UR38 ;  /* 0x000000260a0a7c36 */ /* 0x000fe20008000000 */
[----:B------:R-:W-:-:S03]  /*a360*/  LOP3.LUT R12, R12, 0x80, RZ, 0xfc, !PT ;  /* 0x000000800c0c7812 */ /* 0x000fc600078efcff */
[----:B0-----:R-:W-:-:S04]  /*a370*/  @P2 IMAD.HI.U32 R5, R10, R5, RZ ;  /* 0x000000050a052227 */ /* 0x001fc800078e00ff */
[----:B------:R-:W-:Y:S01]  /*a380*/  IMAD.MOV.U32 R0, RZ, RZ, R10 ;  /* 0x000000ffff007224 */ /* 0x000fe200078e000a */
[----:B--2---:R-:W-:Y:S01]  /*a390*/  @P2 SHF.R.U32.HI R0, RZ, R4, R5 ;  /* 0x00000004ff002219 */ /* 0x004fe20000011605 */
[----:B------:R-:W-:Y:S02]  /*a3a0*/  VIADD R9, R12, UR4 ;  /* 0x000000040c097c36 */ /* 0x000fe40008000000 */
[----:B------:R-:W0:Y:S01]  /*a3b0*/  @!P1 LDC.64 R2, c[0x0][0x428] ;  /* 0x00010a00ff029b82 */ /* 0x000e220000000a00 */
[--C-:B------:R-:W-:Y:S01]  /*a3c0*/  @!P1 SHF.R.S32.HI R7, RZ, 0x1f, R0.reuse ;  /* 0x0000001fff079819 */ /* 0x100fe20000011400 */
[----:B------:R-:W-:-:S06]  /*a3d0*/  @!P1 IMAD.MOV.U32 R6, RZ, RZ, R0 ;  /* 0x000000ffff069224 */ /* 0x000fcc00078e0000 */
[----:B------:R-:W1:Y:S01]  /*a3e0*/  @!P1 LDC.64 R4, c[0x0][0x418] ;  /* 0x00010600ff049b82 */ /* 0x000e620000000a00 */
[----:B0-----:R-:W-:-:S04]  /*a3f0*/  @!P1 IMAD R8, R13, R2, RZ ;  /* 0x000000020d089224 */ /* 0x001fc800078e02ff */
[C---:B------:R-:W-:Y:S02]  /*a400*/  @!P1 IMAD R8, R20.reuse, R3, R8 ;  /* 0x0000000314089224 */ /* 0x040fe400078e0208 */
[----:B------:R-:W-:-:S04]  /*a410*/  @!P1 IMAD.WIDE.U32 R2, R20, R2, R6 ;  /* 0x0000000214029225 */ /* 0x000fc800078e0006 */
[----:B------:R-:W-:Y:S01]  /*a420*/  @!P1 IMAD.IADD R8, R3, 0x1, R8 ;  /* 0x0000000103089824 */ /* 0x000fe200078e0208 */
[C---:B-1----:R-:W-:Y:S01]  /*a430*/  @!P1 LEA R6, P0, R2.reuse, R4, 0x2 ;  /* 0x0000000402069211 */ /* 0x042fe200078010ff */
[----:B------:R-:W0:Y:S03]  /*a440*/  @P2 LDC R3, c[0x0][0x434] ;  /* 0x00010d00ff032b82 */ /* 0x000e260000000800 */
[----:B------:R-:W-:Y:S01]  /*a450*/  @!P1 LEA.HI.X R7, R2, R5, R8, 0x2, P0 ;  /* 0x0000000502079211 */ /* 0x000fe200000f1408 */
[----:B------:R-:W-:Y:S01]  /*a460*/  IMAD.MOV.U32 R5, RZ, RZ, RZ ;  /* 0x000000ffff057224 */ /* 0x000fe200078e00ff */
[C---:B------:R-:W-:Y:S01]  /*a470*/  ISETP.GE.AND P0, PT, R9.reuse, UR41, PT ;  /* 0x0000002909007c0c */ /* 0x040fe2000bf06270 */
[----:B------:R-:W-:Y:S02]  /*a480*/  VIADD R9, R9, UR38 ;  /* 0x0000002609097c36 */ /* 0x000fe40008000000 */
[----:B------:R-:W1:Y:S01]  /*a490*/  @P2 LDC R2, c[0x0][0x438] ;  /* 0x00010e00ff022b82 */ /* 0x000e620000000800 */
[----:B------:R-:W-:Y:S01]  /*a4a0*/  ISETP.GT.U32.OR P0, PT, R12, 0x9f, P0 ;  /* 0x0000009f0c00780c */ /* 0x000fe20000704470 */
[----:B------:R-:W-:Y:S01]  /*a4b0*/  IMAD.MOV.U32 R8, RZ, RZ, R9 ;  /* 0x000000ffff087224 */ /* 0x000fe200078e0009 */
[----:B------:R2:W5:Y:S01]  /*a4c0*/  @!P1 LDG.E R5, desc[UR52][R6.64] ;  /* 0x0000003406059981 */ /* 0x000562000c1e1900 */
[----:B0-----:R-:W-:-:S05]  /*a4d0*/  @P2 IMAD.HI.U32 R3, R9, R3, RZ ;  /* 0x0000000309032227 */ /* 0x001fca00078e00ff */
[----:B-1----:R-:W-:-:S05]  /*a4e0*/  @P2 SHF.R.U32.HI R8, RZ, R2, R3 ;  /* 0x00000002ff082219 */ /* 0x002fca0000011603 */
[----:B------:R-:W0:Y:S01]  /*a4f0*/  @!P0 LDC.64 R2, c[0x0][0x428] ;  /* 0x00010a00ff028b82 */ /* 0x000e220000000a00 */
[----:B------:R-:W-:Y:S01]  /*a500*/  IMAD.MOV R4, RZ, RZ, -R0 ;  /* 0x000000ffff047224 */ /* 0x000fe200078e0a00 */
[--C-:B--2---:R-:W-:Y:S01]  /*a510*/  @!P0 SHF.R.S32.HI R7, RZ, 0x1f, R8.reuse ;  /* 0x0000001fff078819 */ /* 0x104fe20000011408 */
[----:B------:R-:W-:Y:S02]  /*a520*/  @!P0 IMAD.MOV.U32 R6, RZ, RZ, R8 ;  /* 0x000000ffff068224 */ /* 0x000fe400078e0008 */
[-C--:B0-----:R-:W-:Y:S02]  /*a530*/  @!P0 IMAD R0, R13, R2.reuse, RZ ;  /* 0x000000020d008224 */ /* 0x081fe400078e02ff */
[----:B------:R-:W-:-:S04]  /*a540*/  @!P0 IMAD.WIDE.U32 R6, R20, R2, R6 ;  /* 0x0000000214068225 */ /* 0x000fc800078e0006 */
[----:B------:R-:W-:Y:S02]  /*a550*/  @!P0 IMAD R0, R20, R3, R0 ;  /* 0x0000000314008224 */ /* 0x000fe400078e0200 */
[----:B------:R-:W0:Y:S02]  /*a560*/  @!P0 LDC.64 R2, c[0x0][0x418] ;  /* 0x00010600ff028b82 */ /* 0x000e240000000a00 */
[----:B------:R-:W-:Y:S01]  /*a570*/  @!P0 IMAD.IADD R0, R0, 0x1, R7 ;  /* 0x0000000100008824 */ /* 0x000fe200078e0207 */
[----:B------:R-:W-:Y:S02]  /*a580*/  LOP3.LUT R11, R11, 0xfffffffd, RZ, 0xc0, !PT ;  /* 0xfffffffd0b0b7812 */ /* 0x000fe400078ec0ff */
[----:B0-----:R-:W-:-:S04]  /*a590*/  @!P0 LEA R2, P1, R6, R2, 0x2 ;  /* 0x0000000206028211 */ /* 0x001fc800078210ff */
[----:B------:R-:W-:Y:S01]  /*a5a0*/  @!P0 LEA.HI.X R3, R6, R3, R0, 0x2, P1 ;  /* 0x0000000306038211 */ /* 0x000fe200008f1400 */
[----:B------:R-:W-:-:S06]  /*a5b0*/  IMAD.MOV.U32 R6, RZ, RZ, RZ ;  /* 0x000000ffff067224 */ /* 0x000fcc00078e00ff */
[----:B------:R0:W5:Y:S01]  /*a5c0*/  @!P0 LDG.E R6, desc[UR52][R2.64] ;  /* 0x0000003402068981 */ /* 0x000162000c1e1900 */
[----:B------:R-:W-:Y:S01]  /*a5d0*/  ISETP.GT.U32.AND P0, PT, R12, 0x9f, PT ;  /* 0x0000009f0c00780c */ /* 0x000fe20003f04070 */
[----:B0-----:R-:W-:-:S05]  /*a5e0*/  IMAD.U32 R2, RZ, RZ, UR46 ;  /* 0x0000002eff027e24 */ /* 0x001fca000f8e00ff */
[----:B------:R-:W-:-:S07]  /*a5f0*/  ISETP.NE.AND P2, PT, R2, 0x3, PT ;  /* 0x000000030200780c */ /* 0x000fce0003f45270 */
[----:B------:R-:W-:Y:S02]  /*a600*/  @P0 LOP3.LUT R11, R11, 0x2, RZ, 0xfc, !PT ;  /* 0x000000020b0b0812 */ /* 0x000fe400078efcff */
[----:B------:R-:W-:Y:S02]  /*a610*/  IADD3 R0, -R8, RZ, RZ ;  /* 0x000000ff08007210 */ /* 0x000fe40007ffe1ff */
[----:B------:R-:W-:-:S03]  /*a620*/  LOP3.LUT R11, R11, 0xfffffffb, RZ, 0xc0, !PT ;  /* 0xfffffffb0b0b7812 */ /* 0x000fc600078ec0ff */
[----:B------:R-:W-:Y:S01]  /*a630*/  IMAD R9, R19, R0, R9 ;  /* 0x0000000013097224 */ /* 0x000fe200078e0209 */
[----:B------:R-:W-:Y:S02]  /*a640*/  SHF.R.S32.HI R0, RZ, 0x1f, R18 ;  /* 0x0000001fff007819 */ /* 0x000fe40000011412 */
[----:B------:R-:W-:-:S03]  /*a650*/  @P2 LOP3.LUT R11, R11, 0x4, RZ, 0xfc, !PT ;  /* 0x000000040b0b2812 */ /* 0x000fc600078efcff */
[----:B------:R0:W-:Y:S04]  /*a660*/  STL [R1+0x14], R0 ;  /* 0x0000140001007387 */ /* 0x0001e80000100800 */
[----:B------:R0:W-:Y:S01]  /*a670*/  STL [R1+0x18], R11 ;  /* 0x0000180b01007387 */ /* 0x0001e20000100800 */
[----:B------:R-:W-:Y:S02]  /*a680*/  IMAD.U32 R12, RZ, RZ, UR42 ;  /* 0x0000002aff0c7e24 */ /* 0x000fe4000f8e00ff */
[----:B------:R-:W-:Y:S02]  /*a690*/  IMAD R4, R19, R4, R10 ;  /* 0x0000000413047224 */ /* 0x000fe400078e020a */
[----:B------:R-:W-:Y:S01]  /*a6a0*/  VIADD R12, R12, 0xffffffff ;  /* 0xffffffff0c0c7836 */ /* 0x000fe20000000000 */
[----:B------:R-:W-:Y:S06]  /*a6b0*/  @!P2 BRA `(.L_x_13322) ;  /* 0x000000000004a947 */ /* 0x000fec0003800000 */
[----:B------:R-:W-:Y:S01]  /*a6c0*/  BPT.TRAP 0x1 ;  /* 0x000000040000795c */ /* 0x000fe20000300000 */
.L_x_13322:
[----:B------:R-:W2:Y:S04]  /*a6d0*/  LDL R2, [R1+0x4] ;  /* 0x0000040001027983 */ /* 0x000ea80000100800 */
[----:B0-----:R-:W3:Y:S01]  /*a6e0*/  LDL R0, [R1+0x10] ;  /* 0x0000100001007983 */ /* 0x001ee20000100800 */
[----:B------:R-:W-:Y:S01]  /*a6f0*/  BSSY B0, `(.L_x_13323) ;  /* 0x0000008000007945 */ /* 0x000fe20003800000 */
[----:B--2---:R-:W-:Y:S01]  /*a700*/  IMAD R7, R2, 0x8, R22 ;  /* 0x0000000802077824 */ /* 0x004fe200078e0216 */
[----:B---3--:R-:W-:-:S04]  /*a710*/  SHF.L.U32 R0, R0, 0x1f, RZ ;  /* 0x0000001f00007819 */ /* 0x008fc800000006ff */
[----:B------:R0:W1:Y:S01]  /*a720*/  SYNCS.PHASECHK.TRANS64.TRYWAIT P0, [R7+URZ+0x13280], R0 ;  /* 0x01328000070075a7 */ /* 0x000062000800017f */
[----:B------:R0:W-:Y:S02]  /*a730*/  STL [R1+0x28], R0 ;  /* 0x0000280001007387 */ /* 0x0001e40000100800 */
[----:B0-----:R-:W-:-:S05]  /*a740*/  SHF.R.S32.HI R0, RZ, 0x1f, R4 ;  /* 0x0000001fff007819 */ /* 0x001fca0000011404 */
[----:B------:R0:W-:Y:S02]  /*a750*/  STL [R1], R0 ;  /* 0x0000000001007387 */ /* 0x0001e40000100800 */
[----:B01----:R-:W-:Y:S05]  /*a760*/  @!P0 BRA `(.L_x_13324) ;  /* 0x0000004800188947 */ /* 0x003fea0003800000 */
.L_x_13402:
[----:B------:R-:W-:Y:S05]  /*a770*/  BSYNC B0 ;  /* 0x0000000000007941 */ /* 0x000fea0003800000 */
.L_x_13323:
[----:B0-----:R-:W2:Y:S01]  /*a780*/  LDL R0, [R1] ;  /* 0x0000000001007983 */ /* 0x001ea20000100800 */
[----:B------:R-:W-:Y:S01]  /*a790*/  ULDC.64 UR4, c[0x0][0x328] ;  /* 0x0000ca0000047ab9 */ /* 0x000fe20000000a00 */
[----:B-----5:R-:W-:Y:S01]  /*a7a0*/  SHF.R.S32.HI R13, RZ, 0x1f, R5 ;  /* 0x0000001fff0d7819 */ /* 0x020fe20000011405 */
[----:B------:R-:W-:Y:S01]  /*a7b0*/  ULDC.64 UR6, c[0x0][0x338] ;  /* 0x0000ce0000067ab9 */ /* 0x000fe20000000a00 */
[----:B------:R-:W3:Y:S01]  /*a7c0*/  LDL.LU R10, [R1+0x18] ;  /* 0x00001800010a7983 */ /* 0x000ee20000300800 */
[----:B------:R-:W0:Y:S01]  /*a7d0*/  LDC R11, c[0x0][0x2f4] ;  /* 0x0000bd00ff0b7b82 */ /* 0x000e220000000800 */
[----:B------:R-:W-:Y:S01]  /*a7e0*/  ULDC.64 UR8, c[0x0][0x330] ;  /* 0x0000cc0000087ab9 */ /* 0x000fe20000000a00 */
[----:B------:R-:W-:Y:S01]  /*a7f0*/  ULDC.64 UR10, c[0x0][0x318] ;  /* 0x0000c600000a7ab9 */ /* 0x000fe20000000a00 */
[----:B------:R-:W4:Y:S01]  /*a800*/  LDL R8, [R1+0x14] ;  /* 0x0000140001087983 */ /* 0x000f220000100800 */
[----:B------:R-:W-:-:S03]  /*a810*/  IMAD.WIDE.U32 R2, R4, UR4, RZ ;  /* 0x0000000404027c25 */ /* 0x000fc6000f8e00ff */
[----:B------:R1:W-:Y:S04]  /*a820*/  STL [R1+0x8], R13 ;  /* 0x0000080d01007387 */ /* 0x0003e80000100800 */
[----:B------:R-:W4:Y:S01]  /*a830*/  LDL R14, [R1+0x24] ;  /* 0x00002400010e7983 */ /* 0x000f220000100800 */
[----:B------:R-:W1:Y:S01]  /*a840*/  S2R R15, SR_TID.X ;  /* 0x00000000000f7919 */ /* 0x000e620000002100 */
[----:B------:R-:W-:Y:S01]  /*a850*/  SHF.R.S32.HI R29, RZ, 0x1f, R9 ;  /* 0x0000001fff1d7819 */ /* 0x000fe20000011409 */
[----:B-1----:R-:W-:-:S05]  /*a860*/  IMAD.SHL.U32 R20, R15, 0x10, RZ ;  /* 0x000000100f147824 */ /* 0x002fca00078e00ff */
[----:B------:R-:W-:-:S04]  /*a870*/  LOP3.LUT R20, R20, 0x30, RZ, 0xc0, !PT ;  /* 0x0000003014147812 */ /* 0x000fc800078ec0ff */
[CC--:B0-----:R-:W-:Y:S02]  /*a880*/  ISETP.GE.AND P1, PT, R20.reuse, R11.reuse, PT ;  /* 0x0000000b1400720c */ /* 0x0c1fe40003f26270 */
[----:B------:R-:W-:Y:S01]  /*a890*/  ISETP.GE.AND P0, PT, R20, R11, PT ;  /* 0x0000000b1400720c */ /* 0x000fe20003f06270 */
[----:B--2---:R-:W-:-:S04]  /*a8a0*/  IMAD R0, R0, UR4, RZ ;  /* 0x0000000400007c24 */ /* 0x004fc8000f8e02ff */
[----:B------:R-:W-:-:S04]  /*a8b0*/  IMAD R0, R4, UR5, R0 ;  /* 0x0000000504007c24 */ /* 0x000fc8000f8e0200 */
[----:B------:R-:W-:Y:S02]  /*a8c0*/  IMAD.IADD R3, R3, 0x1, R0 ;  /* 0x0000000103037824 */ /* 0x000fe400078e0200 */
[----:B------:R-:W-:Y:S02]  /*a8d0*/  IMAD R0, R13, UR6, RZ ;  /* 0x000000060d007c24 */ /* 0x000fe4000f8e02ff */
[----:B------:R-:W2:Y:S01]  /*a8e0*/  LDL R13, [R1+0x4] ;  /* 0x00000400010d7983 */ /* 0x000ea20000100800 */
[----:B------:R-:W-:-:S04]  /*a8f0*/  IMAD.WIDE.U32 R2, R5, UR6, R2 ;  /* 0x0000000605027c25 */ /* 0x000fc8000f8e0002 */
[----:B------:R-:W-:-:S04]  /*a900*/  IMAD R0, R5, UR7, R0 ;  /* 0x0000000705007c24 */ /* 0x000fc8000f8e0200 */
[----:B------:R-:W-:Y:S01]  /*a910*/  IMAD.IADD R3, R3, 0x1, R0 ;  /* 0x0000000103037824 */ /* 0x000fe200078e0200 */
[----:B---3--:R-:W-:Y:S01]  /*a920*/  LOP3.LUT R10, R10, 0xfffffffe, RZ, 0xc0, !PT ;  /* 0xfffffffe0a0a7812 */ /* 0x008fe200078ec0ff */
[----:B----4-:R-:W-:Y:S02]  /*a930*/  IMAD R8, R8, UR8, RZ ;  /* 0x0000000808087c24 */ /* 0x010fe4000f8e02ff */
[----:B------:R-:W-:Y:S01]  /*a940*/  IMAD.WIDE.U32 R2, R18, UR8, R2 ;  /* 0x0000000812027c25 */ /* 0x000fe2000f8e0002 */
[----:B------:R-:W-:-:S03]  /*a950*/  @P1 LOP3.LUT R10, R10, 0x1, RZ, 0xfc, !PT ;  /* 0x000000010a0a1812 */ /* 0x000fc600078efcff */
[----:B------:R-:W-:Y:S01]  /*a960*/  IMAD R8, R18, UR9, R8 ;  /* 0x0000000912087c24 */ /* 0x000fe2000f8e0208 */
[----:B------:R-:W-:-:S04]  /*a970*/  IADD3 R0, P1, R2, UR10, RZ ;  /* 0x0000000a02007c10 */ /* 0x000fc8000ff3e0ff */
[----:B------:R-:W-:Y:S01]  /*a980*/  IADD3.X R2, R3, UR11, R8, P1, !PT ;  /* 0x0000000b03027c10 */ /* 0x000fe20008ffe408 */
[----:B------:R-:W-:Y:S01]  /*a990*/  IMAD R3, R29, UR4, RZ ;  /* 0x000000041d037c24 */ /* 0x000fe2000f8e02ff */
[----:B------:R0:W-:Y:S01]  /*a9a0*/  STL [R1+0x18], R10 ;  /* 0x0000180a01007387 */ /* 0x0001e20000100800 */
[----:B------:R-:W-:Y:S02]  /*a9b0*/  SHF.R.S32.HI R28, RZ, 0x1f, R6 ;  /* 0x0000001fff1c7819 */ /* 0x000fe40000011406 */
        /* <DEDUP_REMOVED lines=8> */
[----:B------:R-:W-:Y:S02]  /*aa40*/  LOP3.LUT R15, R15, 0x7f, RZ, 0xc0, !PT ;  /* 0x0000007f0f0f7812 */ /* 0x000fe400078ec0ff */
[----:B------:R-:W-:-:S04]  /*aa50*/  IADD3 R27, P1, R10, UR10, RZ ;  /* 0x0000000a0a1b7c10 */ /* 0x000fc8000ff3e0ff */
[----:B------:R-:W-:Y:S01]  /*aa60*/  IADD3.X R26, R8, UR11, R11, P1, !PT ;  /* 0x0000000b081a7c10 */ /* 0x000fe20008ffe40b */
[----:B------:R-:W-:Y:S01]  /*aa70*/  IMAD.MOV.U32 R8, RZ, RZ, -0xa0 ;  /* 0xffffff60ff087424 */ /* 0x000fe200078e00ff */
[----:B------:R-:W-:-:S03]  /*aa80*/  SHF.R.U32.HI R15, RZ, 0x2, R15 ;  /* 0x00000002ff0f7819 */ /* 0x000fc6000001160f */
[----:B------:R-:W-:Y:S01]  /*aa90*/  IMAD R8, R12, R8, UR41 ;  /* 0x000000290c087e24 */ /* 0x000fe2000f8e0208 */
[----:B------:R-:W-:-:S03]  /*aaa0*/  UMOV UR4, 0xffffffff ;  /* 0xffffffff00047882 */ /* 0x000fc60000000000 */
[----:B------:R-:W-:-:S05]  /*aab0*/  IMAD.IADD R8, R8, 0x1, -R15 ;  /* 0x0000000108087824 */ /* 0x000fca00078e0a0f */
[----:B------:R-:W-:Y:S01]  /*aac0*/  ISETP.GE.AND P5, PT, R8, 0x1, PT ;  /* 0x000000010800780c */ /* 0x000fe20003fa6270 */
[----:B--2---:R-:W-:Y:S01]  /*aad0*/  IMAD R19, R13, 0x2800, R14 ;  /* 0x000028000d137824 */ /* 0x004fe200078e020e */
[----:B------:R-:W-:Y:S11]  /*aae0*/  BRA.DIV UR4, `(.L_x_13325) ;  /* 0x0000004604507947 */ /* 0x000ff6000b800000 */
[----:B------:R-:W2:Y:S01]  /*aaf0*/  LDL.LU R14, [R1+0x18] ;  /* 0x00001800010e7983 */ /* 0x000ea20000300800 */
[----:B------:R-:W0:Y:S03]  /*ab00*/  S2R R11, SR_TID.X ;  /* 0x00000000000b7919 */ /* 0x000e260000002100 */
[----:B------:R-:W1:Y:S04]  /*ab10*/  SHFL.IDX PT, R10, R0, RZ, 0x1c1f ;  /* 0x001c1fff000a7589 */ /* 0x000e6800000e0000 */
[----:B------:R-:W3:Y:S01]  /*ab20*/  SHFL.IDX PT, R3, R2, RZ, 0x1c1f ;  /* 0x001c1fff02037589 */ /* 0x000ee200000e0000 */
[----:B0-----:R-:W-:-:S05]  /*ab30*/  IMAD.SHL.U32 R15, R11, 0x10, RZ ;  /* 0x000000100b0f7824 */ /* 0x001fca00078e00ff */
[----:B------:R-:W-:-:S04]  /*ab40*/  LOP3.LUT R15, R15, 0x30, RZ, 0xc0, !PT ;  /* 0x000000300f0f7812 */ /* 0x000fc800078ec0ff */
[----:B-1----:R-:W-:-:S05]  /*ab50*/  IADD3 R10, P1, R15, R10, RZ ;  /* 0x0000000a0f0a7210 */ /* 0x002fca0007f3e0ff */
[----:B---3--:R-:W-:Y:S01]  /*ab60*/  IMAD.X R11, RZ, RZ, R3, P1 ;  /* 0x000000ffff0b7224 */ /* 0x008fe200008e0603 */
[----:B------:R-:W-:Y:S01]  /*ab70*/  ISETP.LT.OR P1, PT, R8, 0x1, P0 ;  /* 0x000000010800780c */ /* 0x000fe20000721670 */
[----:B------:R-:W0:Y:S01]  /*ab80*/  SHFL.IDX PT, R12, R0, 0x1, 0x1c1f ;  /* 0x003c1f00000c7f89 */ /* 0x000e2200000e0000 */
[----:B------:R-:W-:-:S11]  /*ab90*/  IADD3 R3, R22, R19, RZ ;  /* 0x0000001316037210 */ /* 0x000fd60007ffe0ff */
[----:B------:R1:W-:Y:S04]  /*aba0*/  LDGSTS.E.BYPASS.LTC128B.128 [R3+0x6000], desc[UR52][R10.64], !P1 ;  /* 0x060000000a037fae */ /* 0x0003e8000c901d74 */
[----:B-1----:R-:W1:Y:S01]  /*abb0*/  SHFL.IDX PT, R10, R2, 0x1, 0x1c1f ;  /* 0x003c1f00020a7f89 */ /* 0x002e6200000e0000 */
[----:B0-----:R-:W-:-:S05]  /*abc0*/  IADD3 R12, P1, R15, R12, RZ ;  /* 0x0000000c0f0c7210 */ /* 0x001fca0007f3e0ff */
[----:B-1----:R-:W-:Y:S01]  /*abd0*/  IMAD.X R13, RZ, RZ, R10, P1 ;  /* 0x000000ffff0d7224 */ /* 0x002fe200008e060a */
[----:B------:R-:W-:Y:S01]  /*abe0*/  ISETP.LT.OR P1, PT, R8, 0x21, P0 ;  /* 0x000000210800780c */ /* 0x000fe20000721670 */
[----:B------:R-:W-:-:S12]  /*abf0*/  SHFL.IDX PT, R10, R2, 0x2, 0x1c1f ;  /* 0x005c1f00020a7f89 */ /* 0x000fd800000e0000 */
[----:B------:R0:W-:Y:S04]  /*ac00*/  LDGSTS.E.BYPASS.LTC128B.128 [R3+0x6800], desc[UR52][R12.64], !P1 ;  /* 0x068000000c037fae */ /* 0x0001e8000c901d74 */
[----:B0-----:R-:W0:Y:S04]  /*ac10*/  SHFL.IDX PT, R12, R0, 0x2, 0x1c1f ;  /* 0x005c1f00000c7f89 */ /* 0x001e2800000e0000 */
[----:B------:R-:W1:Y:S04]  /*ac20*/  SHFL.IDX PT, R0, R0, 0x3, 0x1c1f ;  /* 0x007c1f0000007f89 */ /* 0x000e6800000e0000 */
[----:B------:R-:W3:Y:S01]  /*ac30*/  SHFL.IDX PT, R2, R2, 0x3, 0x1c1f ;  /* 0x007c1f0002027f89 */ /* 0x000ee200000e0000 */
[----:B0-----:R-:W-:-:S05]  /*ac40*/  IADD3 R12, P1, R15, R12, RZ ;  /* 0x0000000c0f0c7210 */ /* 0x001fca0007f3e0ff */
[----:B------:R-:W-:Y:S01]  /*ac50*/  IMAD.X R13, RZ, RZ, R10, P1 ;  /* 0x000000ffff0d7224 */ /* 0x000fe200008e060a */
[C---:B------:R-:W-:Y:S02]  /*ac60*/  ISETP.LT.OR P1, PT, R8.reuse, 0x41, P0 ;  /* 0x000000410800780c */ /* 0x040fe40000721670 */
[----:B------:R-:W-:-:S11]  /*ac70*/  ISETP.GE.AND P2, PT, R8, 0x81, PT ;  /* 0x000000810800780c */ /* 0x000fd60003f46270 */
[----:B------:R-:W-:Y:S01]  /*ac80*/  LDGSTS.E.BYPASS.LTC128B.128 [R3+0x7000], desc[UR52][R12.64], !P1 ;  /* 0x070000000c037fae */ /* 0x000fe2000c901d74 */
[----:B-1----:R-:W-:-:S05]  /*ac90*/  IADD3 R10, P1, R15, R0, RZ ;  /* 0x000000000f0a7210 */ /* 0x002fca0007f3e0ff */
[----:B---3--:R-:W-:Y:S01]  /*aca0*/  IMAD.X R11, RZ, RZ, R2, P1 ;  /* 0x000000ffff0b7224 */ /* 0x008fe200008e0602 */
[----:B------:R-:W-:Y:S01]  /*acb0*/  ISETP.LT.OR P1, PT, R8, 0x61, P0 ;  /* 0x000000610800780c */ /* 0x000fe20000721670 */
[----:B------:R1:W3:-:S12]  /*acc0*/  SHFL.IDX PT, R0, R26, RZ, 0x1c1f ;  /* 0x001c1fff1a007589 */ /* 0x0002d800000e0000 */
[----:B------:R0:W-:Y:S04]  /*acd0*/  LDGSTS.E.BYPASS.LTC128B.128 [R3+0x7800], desc[UR52][R10.64], !P1 ;  /* 0x078000000a037fae */ /* 0x0001e8000c901d74 */
[----:B0-----:R1:W4:Y:S01]  /*ace0*/  SHFL.IDX PT, R10, R27, RZ, 0x1c1f ;  /* 0x001c1fff1b0a7589 */ /* 0x00132200000e0000 */
[C---:B------:R-:W-:Y:S02]  /*acf0*/  ISETP.GE.AND P4, PT, R8.reuse, 0x21, PT ;  /* 0x000000210800780c */ /* 0x040fe40003f86270 */
[C---:B------:R-:W-:Y:S02]  /*ad00*/  ISETP.GE.AND P3, PT, R8.reuse, 0x41, PT ;  /* 0x000000410800780c */ /* 0x040fe40003f66270 */
[----:B------:R-:W-:Y:S02]  /*ad10*/  ISETP.GE.AND P1, PT, R8, 0x61, PT ;  /* 0x000000610800780c */ /* 0x000fe40003f26270 */
[----:B--2---:R-:W-:-:S04]  /*ad20*/  LOP3.LUT R14, R14, 0xffffffef, RZ, 0xc0, !PT ;  /* 0xffffffef0e0e7812 */ /* 0x004fc800078ec0ff */
[----:B------:R-:W-:-:S05]  /*ad30*/  @P2 LOP3.LUT R14, R14, 0x10, RZ, 0xfc, !PT ;  /* 0x000000100e0e2812 */ /* 0x000fca00078efcff */
[----:B---34-:R1:W-:Y:S02]  /*ad40*/  STL [R1+0x18], R14 ;  /* 0x0000180e01007387 */ /* 0x0183e40000100800 */
.L_x_13414:
[----:B------:R-:W2:Y:S01]  /*ad50*/  S2R R2, SR_TID.X ;  /* 0x0000000000027919 */ /* 0x000ea20000002100 */
        /* <DEDUP_REMOVED lines=8> */
[----:B------:R2:W-:Y:S01]  /*ade0*/  LDGSTS.E.BYPASS.LTC128B.128 [R3+0x8000], desc[UR52][R10.64], !P0 ;  /* 0x080000000a037fae */ /* 0x0005e2000c101d74 */
[----:B------:R-:W-:Y:S01]  /*adf0*/  PLOP3.LUT P0, PT, PT, PT, PT, 0x80, 0x0 ;  /* 0x000000000000781c */ /* 0x000fe20003f0f070 */
[----:B------:R-:W-:-:S12]  /*ae00*/  NOP ;  /* 0x0000000000007918 */ /* 0x000fd80000000000 */
.L_x_13326:
        /* <DEDUP_REMOVED lines=11> */
.L_x_13327:
[----:B------:R3:W-:Y:S01]  /*aec0*/  SYNCS.ARRIVE.TRANS64.A1T0 RZ, [R7+URZ+0x13270], RZ ;  /* 0x013270ff07ff79a7 */ /* 0x0007e2000810003f */
[----:B------:R-:W-:Y:S05]  /*aed0*/  @!P6 BRA `(.L_x_13328) ;  /* 0x000000000004e947 */ /* 0x000fea0003800000 */
[----:B------:R-:W-:Y:S01]  /*aee0*/  BPT.TRAP 0x1 ;  /* 0x000000040000795c */ /* 0x000fe20000300000 */
.L_x_13328:
[----:B------:R-:W4:Y:S01]  /*aef0*/  LDL R0, [R1+0x28] ;  /* 0x0000280001007983 */ /* 0x000f220000100800 */
[----:B------:R-:W-:Y:S01]  /*af00*/  BSSY B0, `(.L_x_13329) ;  /* 0x0000003000007945 */ /* 0x000fe20003800000 */
[----:B----4-:R-:W4:Y:S03]  /*af10*/  SYNCS.PHASECHK.TRANS64.TRYWAIT P0, [R7+URZ+0x13240], R0 ;  /* 0x01324000070075a7 */ /* 0x010f26000800017f */
[----:B----4-:R-:W-:Y:S05]  /*af20*/  @!P0 BRA `(.L_x_13330) ;  /* 0x0000004400f48947 */ /* 0x010fea0003800000 */
.L_x_13415:
[----:B------:R-:W-:Y:S05]  /*af30*/  BSYNC B0 ;  /* 0x0000000000007941 */ /* 0x000fea0003800000 */
.L_x_13329:
[----:B----4-:R-:W4:Y:S01]  /*af40*/  LDL.LU R0, [R1] ;  /* 0x0000000001007983 */ /* 0x010f220000300800 */
[----:B------:R-:W-:Y:S01]  /*af50*/  ULDC.64 UR4, c[0x0][0x300] ;  /* 0x0000c00000047ab9 */ /* 0x000fe20000000a00 */
[----:B------:R-:W-:Y:S02]  /*af60*/  ULDC.64 UR6, c[0x0][0x310] ;  /* 0x0000c40000067ab9 */ /* 0x000fe40000000a00 */
[----:B------:R-:W5:Y:S04]  /*af70*/  LDL.LU R8, [R1+0x8] ;  /* 0x0000080001087983 */ /* 0x000f680000300800 */
[----:B------:R-:W3:Y:S01]  /*af80*/  LDL R2, [R1+0x14] ;  /* 0x0000140001027983 */ /* 0x000ee20000100800 */
[----:B--2---:R-:W-:-:S04]  /*af90*/  IMAD.WIDE.U32 R10, R4, UR4, RZ ;  /* 0x00000004040a7c25 */ /* 0x004fc8000f8e00ff */
[----:B----4-:R-:W-:-:S04]  /*afa0*/  IMAD R0, R0, UR4, RZ ;  /* 0x0000000400007c24 */ /* 0x010fc8000f8e02ff */
[----:B------:R-:W-:-:S04]  /*afb0*/  IMAD R0, R4, UR5, R0 ;  /* 0x0000000504007c24 */ /* 0x000fc8000f8e0200 */
[----:B------:R-:W-:Y:S02]  /*afc0*/  IMAD.IADD R11, R11, 0x1, R0 ;  /* 0x000000010b0b7824 */ /* 0x000fe400078e0200 */
[----:B-----5:R-:W-:Y:S02]  /*afd0*/  IMAD R0, R8, UR6, RZ ;  /* 0x0000000608007c24 */ /* 0x020fe4000f8e02ff */
[----:B------:R-:W-:-:S04]  /*afe0*/  IMAD.WIDE.U32 R10, R5, UR6, R10 ;  /* 0x00000006050a7c25 */ /* 0x000fc8000f8e000a */
[----:B------:R-:W-:Y:S02]  /*aff0*/  IMAD R0, R5, UR7, R0 ;  /* 0x0000000705007c24 */ /* 0x000fe4000f8e0200 */
[----:B------:R-:W-:-:S04]  /*b000*/  IMAD.WIDE.U32 R4, R9, UR4, RZ ;  /* 0x0000000409047c25 */ /* 0x000fc8000f8e00ff */
[----:B------:R-:W-:Y:S02]  /*b010*/  IMAD.IADD R11, R11, 0x1, R0 ;  /* 0x000000010b0b7824 */ /* 0x000fe400078e0200 */
[----:B------:R-:W-:Y:S02]  /*b020*/  IMAD R0, R29, UR4, RZ ;  /* 0x000000041d007c24 */ /* 0x000fe4000f8e02ff */
[----:B------:R-:W-:Y:S02]  /*b030*/  IMAD R8, R28, UR6, RZ ;  /* 0x000000061c087c24 */ /* 0x000fe4000f8e02ff */
[----:B------:R-:W-:Y:S01]  /*b040*/  IMAD R0, R9, UR5, R0 ;  /* 0x0000000509007c24 */ /* 0x000fe2000f8e0200 */
[----:B------:R-:W-:Y:S01]  /*b050*/  ULDC.64 UR4, c[0x0][0x308] ;  /* 0x0000c20000047ab9 */ /* 0x000fe20000000a00 */
[----:B------:R-:W-:Y:S02]  /*b060*/  IMAD R8, R6, UR7, R8 ;  /* 0x0000000706087c24 */ /* 0x000fe4000f8e0208 */
[----:B------:R-:W-:-:S02]  /*b070*/  IMAD.IADD R5, R5, 0x1, R0 ;  /* 0x0000000105057824 */ /* 0x000fc400078e0200 */
[----:B------:R-:W-:-:S04]  /*b080*/  IMAD.WIDE.U32 R10, R18, UR4, R10 ;  /* 0x00000004120a7c25 */ /* 0x000fc8000f8e000a */
[----:B------:R-:W-:Y:S01]  /*b090*/  IMAD.WIDE.U32 R4, R6, UR6, R4 ;  /* 0x0000000606047c25 */ /* 0x000fe2000f8e0004 */
[----:B------:R-:W-:-:S03]  /*b0a0*/  ULDC.64 UR6, c[0x0][0x2e8] ;  /* 0x0000ba0000067ab9 */ /* 0x000fc60000000a00 */
[----:B---3--:R-:W-:Y:S01]  /*b0b0*/  IMAD R6, R2, UR4, RZ ;  /* 0x0000000402067c24 */ /* 0x008fe2000f8e02ff */
        /* <DEDUP_REMOVED lines=9> */
[----:B------:R-:W2:Y:S01]  /*b150*/  S2R R5, SR_TID.X ;  /* 0x0000000000057919 */ /* 0x000ea20000002100 */
[----:B------:R-:W3:Y:S01]  /*b160*/  LDC R10, c[0x0][0x2f4] ;  /* 0x0000bd00ff0a7b82 */ /* 0x000ee20000000800 */
[----:B------:R-:W-:Y:S04]  /*b170*/  SHFL.IDX PT, R4, R0, RZ, 0x1c1f ;  /* 0x001c1fff00047589 */ /* 0x000fe800000e0000 */
[----:B------:R-:W-:Y:S01]  /*b180*/  SHFL.IDX PT, R6, R6, RZ, 0x1c1f ;  /* 0x001c1fff06067589 */ /* 0x000fe200000e0000 */
[----:B--2---:R-:W-:-:S03]  /*b190*/  IMAD.SHL.U32 R9, R5, 0x10, RZ ;  /* 0x0000001005097824 */ /* 0x004fc600078e00ff */
[----:B------:R-:W2:Y:S02]  /*b1a0*/  SHFL.IDX PT, R5, R2, RZ, 0x1c1f ;  /* 0x001c1fff02057589 */ /* 0x000ea400000e0000 */
[----:B------:R-:W-:-:S04]  /*b1b0*/  LOP3.LUT R9, R9, 0x30, RZ, 0xc0, !PT ;  /* 0x0000003009097812 */ /* 0x000fc800078ec0ff */
[C---:B---3--:R-:W-:Y:S02]  /*b1c0*/  ISETP.GE.AND P2, PT, R9.reuse, R10, PT ;  /* 0x0000000a0900720c */ /* 0x048fe40003f46270 */
[----:B--2---:R-:W-:-:S05]  /*b1d0*/  @P5 IADD3 R5, P0, R9, R5, RZ ;  /* 0x0000000509055210 */ /* 0x004fca0007f1e0ff */
[----:B------:R-:W-:-:S05]  /*b1e0*/  @P5 IMAD.X R4, RZ, RZ, R4, P0 ;  /* 0x000000ffff045224 */ /* 0x000fca00000e0604 */
[----:B------:R-:W-:-:S04]  /*b1f0*/  @P5 LOP3.LUT R5, R5, R4, RZ, 0x3c, !PT ;  /* 0x0000000405055212 */ /* 0x000fc800078e3cff */
[----:B------:R-:W-:-:S04]  /*b200*/  @P5 LOP3.LUT R4, R5, R4, RZ, 0x3c, !PT ;  /* 0x0000000405045212 */ /* 0x000fc800078e3cff */
[----:B------:R-:W-:-:S05]  /*b210*/  @P5 LOP3.LUT R5, R5, R4, RZ, 0x3c, !PT ;  /* 0x0000000405055212 */ /* 0x000fca00078e3cff */
[----:B------:R2:W-:Y:S04]  /*b220*/  @P5 LDGSTS.E.BYPASS.LTC128B.128 [R3+0xe000], desc[UR52][R4.64], !P2 ;  /* 0x0e00000004035fae */ /* 0x0005e8000d101d74 */
[----:B--2---:R-:W2:Y:S04]  /*b230*/  SHFL.IDX PT, R5, R2, 0x1, 0x1c1f ;  /* 0x003c1f0002057f89 */ /* 0x004ea800000e0000 */
[----:B------:R-:W3:Y:S01]  /*b240*/  SHFL.IDX PT, R4, R0, 0x1, 0x1c1f ;  /* 0x003c1f0000047f89 */ /* 0x000ee200000e0000 */
[----:B--2---:R-:W-:-:S05]  /*b250*/  @P4 IADD3 R5, P0, R9, R5, RZ ;  /* 0x0000000509054210 */ /* 0x004fca0007f1e0ff */
[----:B---3--:R-:W-:-:S05]  /*b260*/  @P4 IMAD.X R4, RZ, RZ, R4, P0 ;  /* 0x000000ffff044224 */ /* 0x008fca00000e0604 */
[----:B------:R-:W-:-:S04]  /*b270*/  @P4 LOP3.LUT R5, R5, R4, RZ, 0x3c, !PT ;  /* 0x0000000405054212 */ /* 0x000fc800078e3cff */
[----:B------:R-:W-:-:S04]  /*b280*/  @P4 LOP3.LUT R4, R5, R4, RZ, 0x3c, !PT ;  /* 0x0000000405044212 */ /* 0x000fc800078e3cff */
[----:B------:R-:W-:-:S05]  /*b290*/  @P4 LOP3.LUT R5, R5, R4, RZ, 0x3c, !PT ;  /* 0x0000000405054212 */ /* 0x000fca00078e3cff */
[----:B------:R2:W-:Y:S04]  /*b2a0*/  @P4 LDGSTS.E.BYPASS.LTC128B.128 [R3+0xe800], desc[UR52][R4.64], !P2 ;  /* 0x0e80000004034fae */ /* 0x0005e8000d101d74 */
[----:B--2---:R-:W2:Y:S04]  /*b2b0*/  SHFL.IDX PT, R5, R2, 0x2, 0x1c1f ;  /* 0x005c1f0002057f89 */ /* 0x004ea800000e0000 */
[----:B------:R-:W3:Y:S04]  /*b2c0*/  SHFL.IDX PT, R4, R0, 0x2, 0x1c1f ;  /* 0x005c1f0000047f89 */ /* 0x000ee800000e0000 */
[----:B------:R-:W4:Y:S04]  /*b2d0*/  SHFL.IDX PT, R2, R2, 0x3, 0x1c1f ;  /* 0x007c1f0002027f89 */ /* 0x000f2800000e0000 */
[----:B------:R-:W5:Y:S01]  /*b2e0*/  SHFL.IDX PT, R0, R0, 0x3, 0x1c1f ;  /* 0x007c1f0000007f89 */ /* 0x000f6200000e0000 */
[----:B--2---:R-:W-:-:S04]  /*b2f0*/  @P3 IADD3 R5, P0, R9, R5, RZ ;  /* 0x0000000509053210 */ /* 0x004fc80007f1e0ff */
[----:B---3--:R-:W-:-:S04]  /*b300*/  @P3 IADD3.X R4, RZ, R4, RZ, P0, !PT ;  /* 0x00000004ff043210 */ /* 0x008fc800007fe4ff */
[----:B------:R-:W-:Y:S02]  /*b310*/  @P3 LOP3.LUT R5, R5, R4, RZ, 0x3c, !PT ;  /* 0x0000000405053212 */ /* 0x000fe400078e3cff */
[----:B----4-:R-:W-:Y:S02]  /*b320*/  @P1 IADD3 R2, P0, R9, R2, RZ ;  /* 0x0000000209021210 */ /* 0x010fe40007f1e0ff */
[----:B------:R-:W-:-:S03]  /*b330*/  @P3 LOP3.LUT R4, R5, R4, RZ, 0x3c, !PT ;  /* 0x0000000405043212 */ /* 0x000fc600078e3cff */
[----:B-----5:R-:W-:Y:S01]  /*b340*/  @P1 IMAD.X R0, RZ, RZ, R0, P0 ;  /* 0x000000ffff001224 */ /* 0x020fe200000e0600 */
[----:B------:R-:W-:-:S05]  /*b350*/  @P3 LOP3.LUT R5, R5, R4, RZ, 0x3c, !PT ;  /* 0x0000000405053212 */ /* 0x000fca00078e3cff */
[----:B------:R2:W-:Y:S02]  /*b360*/  @P3 LDGSTS.E.BYPASS.LTC128B.128 [R3+0xf000], desc[UR52][R4.64], !P2 ;  /* 0x0f00000004033fae */ /* 0x0005e4000d101d74 */
[----:B--2---:R-:W-:Y:S02]  /*b370*/  @P1 IMAD.MOV.U32 R4, RZ, RZ, R2 ;  /* 0x000000ffff041224 */ /* 0x004fe400078e0002 */
[----:B------:R-:W-:-:S05]  /*b380*/  @P1 IMAD.MOV.U32 R5, RZ, RZ, R0 ;  /* 0x000000ffff051224 */ /* 0x000fca00078e0000 */
[----:B------:R2:W-:Y:S04]  /*b390*/  @P1 LDGSTS.E.BYPASS.LTC128B.128 [R3+0xf800], desc[UR52][R4.64], !P2 ;  /* 0x0f80000004031fae */ /* 0x0005e8000d101d74 */
[----:B--2---:R2:W3:Y:S02]  /*b3a0*/  SHFL.IDX PT, R4, R8, RZ, 0x1c1f ;  /* 0x001c1fff08047589 */ /* 0x0044e400000e0000 */
.L_x_13427:
[----:B------:R-:W4:Y:S01]  /*b3b0*/  LDL R0, [R1+0x18] ;  /* 0x0000180001007983 */ /* 0x000f220000100800 */
[----:B------:R-:W-:Y:S01]  /*b3c0*/  BSSY B0, `(.L_x_13332) ;  /* 0x000000e000007945 */ /* 0x000fe20003800000 */
[----:B----4-:R-:W-:-:S13]  /*b3d0*/  LOP3.LUT P0, RZ, R0, 0x10, RZ, 0xc0, !PT ;  /* 0x0000001000ff7812 */ /* 0x010fda000780c0ff */
[----:B------:R-:W-:Y:S05]  /*b3e0*/  @!P0 BRA `(.L_x_13333) ;  /* 0x00000000002c8947 */ /* 0x000fea0003800000 */
[----:B------:R-:W4:Y:S01]  /*b3f0*/  S2R R0, SR_TID.X ;  /* 0x0000000000007919 */ /* 0x000f220000002100 */
[----:B------:R-:W5:Y:S01]  /*b400*/  LDC R2, c[0x0][0x2f4] ;  /* 0x0000bd00ff027b82 */ /* 0x000f620000000800 */
[----:B----4-:R-:W-:-:S05]  /*b410*/  IMAD.SHL.U32 R0, R0, 0x10, RZ ;  /* 0x0000001000007824 */ /* 0x010fca00078e00ff */
[----:B------:R-:W-:-:S04]  /*b420*/  LOP3.LUT R0, R0, 0x30, RZ, 0xc0, !PT ;  /* 0x0000003000007812 */ /* 0x000fc800078ec0ff */
[C---:B-----5:R-:W-:Y:S02]  /*b430*/  ISETP.GE.AND P1, PT, R0.reuse, R2, PT ;  /* 0x000000020000720c */ /* 0x060fe40003f26270 */
[----:B---3--:R-:W-:-:S05]  /*b440*/  IADD3 R4, P0, R0, R4, RZ ;  /* 0x0000000400047210 */ /* 0x008fca0007f1e0ff */
[----:B------:R-:W-:-:S06]  /*b450*/  IMAD.X R5, RZ, RZ, R6, P0 ;  /* 0x000000ffff057224 */ /* 0x000fcc00000e0606 */
[----:B------:R-:W-:Y:S01]  /*b460*/  @!PT LDS RZ, [RZ] ;  /* 0x00000000fffff984 */ /* 0x000fe20000000800 */
[----:B------:R-:W-:Y:S01]  /*b470*/  @!PT LDS RZ, [RZ] ;  /* 0x00000000fffff984 */ /* 0x000fe20000000800 */
[----:B------:R-:W-:Y:S01]  /*b480*/  @!PT LDS RZ, [RZ] ;  /* 0x00000000fffff984 */ /* 0x000fe20000000800 */
[----:B------:R4:W-:Y:S02]  /*b490*/  LDGSTS.E.BYPASS.LTC128B.128 [R3+0x10000], desc[UR52][R4.64], !P1 ;  /* 0x1000000004037fae */ /* 0x0009e4000c901d74 */
.L_x_13333:
[----:B------:R-:W-:Y:S05]  /*b4a0*/  BSYNC B0 ;  /* 0x0000000000007941 */ /* 0x000fea0003800000 */
.L_x_13332:
[----:B------:R-:W-:Y:S01]  /*b4b0*/  NOP ;  /* 0x0000000000007918 */ /* 0x000fe20000000000 */
[----:B------:R-:W-:-:S13]  /*b4c0*/  PLOP3.LUT P0, PT, PT, PT, PT, 0x80, 0x0 ;  /* 0x000000000000781c */ /* 0x000fda0003f0f070 */
.L_x_13334:
        /* <DEDUP_REMOVED lines=11> */
.L_x_13335:
[----:B------:R0:W-:Y:S02]  /*b580*/  SYNCS.ARRIVE.TRANS64.A1T0 RZ, [R7+URZ+0x13230], RZ ;  /* 0x013230ff07ff79a7 */ /* 0x0001e4000810003f */
[----:B------:R-:W-:Y:S05]  /*b590*/  WARPSYNC.ALL ;  /* 0x0000000000007948 */ /* 0x000fea0003800000 */
[----:B------:R-:W5:Y:S01]  /*b5a0*/  LDL.LU R0, [R1+0x2c] ;  /* 0x00002c0001007983 */ /* 0x000f620000300800 */
[----:B------:R-:W-:Y:S01]  /*b5b0*/  ULDC.64 UR6, c[0x0][0x298] ;  /* 0x0000a60000067ab9 */ /* 0x000fe20000000a00 */
[----:B------:R-:W-:Y:S01]  /*b5c0*/  UISETP.NE.AND UP0, UPT, UR47, URZ, UPT ;  /* 0x0000003f2f00728c */ /* 0x000fe2000bf05270 */
[----:B------:R-:W-:Y:S03]  /*b5d0*/  BSSY B6, `(.L_x_13336) ;  /* 0x000001e000067945 */ /* 0x000fe60003800000 */
[----:B------:R-:W-:-:S02]  /*b5e0*/  USEL UR44, UR44, URZ, !UP0 ;  /* 0x0000003f2c2c7287 */ /* 0x000fc4000c000000 */
[----:B------:R-:W-:Y:S01]  /*b5f0*/  USEL UR45, UR45, URZ, !UP0 ;  /* 0x0000003f2d2d7287 */ /* 0x000fe2000c000000 */
[----:B------:R-:W-:Y:S01]  /*b600*/  BAR.SYNC.DEFER_BLOCKING 0x8, 0x200 ;  /* 0x0208000000007b1d */ /* 0x000fe20000010000 */
[C---:B-----5:R-:W-:Y:S02]  /*b610*/  R2UR UR5, R0.reuse ;  /* 0x00000000000572ca */ /* 0x060fe400000e0000 */
[----:B------:R-:W-:Y:S01]  /*b620*/  R2UR UR36, R0 ;  /* 0x00000000002472ca */ /* 0x000fe200000e0000 */
[----:B------:R-:W-:-:S05]  /*b630*/  VIADD R0, R22, 0xb000 ;  /* 0x0000b00016007836 */ /* 0x000fca0000000000 */
[----:B------:R-:W-:-:S05]  /*b640*/  LOP3.LUT P0, RZ, R0, 0x1bf, RZ, 0xc0, !PT ;  /* 0x000001bf00ff7812 */ /* 0x000fca000780c0ff */
        /* <DEDUP_REMOVED lines=10> */
[----:B---34-:R-:W-:Y:S01]  /*b6f0*/  IMAD.U32 R4, RZ, RZ, UR6 ;  /* 0x00000006ff047e24 */ /* 0x018fe2000f8e00ff */
[----:B--2---:R-:W-:Y:S01]  /*b700*/  MOV R8, 0x70 ;  /* 0x0000007000087802 */ /* 0x004fe20000000f00 */
[----:B------:R-:W2:Y:S01]  /*b710*/  LDC.64 R2, c[0x4][R2] ;  /* 0x0100000002027b82 */ /* 0x000ea20000000a00 */
[----:B------:R-:W-:Y:S02]  /*b720*/  IMAD.U32 R5, RZ, RZ, UR7 ;  /* 0x00000007ff057e24 */ /* 0x000fe4000f8e00ff */
[----:B------:R-:W-:Y:S02]  /*b730*/  IMAD.U32 R6, RZ, RZ, UR8 ;  /* 0x00000008ff067e24 */ /* 0x000fe4000f8e00ff */
[----:B0-----:R-:W-:-:S02]  /*b740*/  IMAD.U32 R7, RZ, RZ, UR9 ;  /* 0x00000009ff077e24 */ /* 0x001fc4000f8e00ff */
[----:B------:R-:W-:Y:S02]  /*b750*/  IMAD.U32 R10, RZ, RZ, UR4 ;  /* 0x00000004ff0a7e24 */ /* 0x000fe4000f8e00ff */
[----:B------:R-:W-:Y:S02]  /*b760*/  IMAD.U32 R11, RZ, RZ, UR5 ;  /* 0x00000005ff0b7e24 */ /* 0x000fe4000f8e00ff */
[----:B------:R-:W-:Y:S02]  /*b770*/  IMAD.MOV.U32 R12, RZ, RZ, 0x1 ;  /* 0x00000001ff0c7424 */ /* 0x000fe400078e00ff */
[----:B------:R-:W-:-:S07]  /*b780*/  IMAD.MOV.U32 R13, RZ, RZ, RZ ;  /* 0x000000ffff0d7224 */ /* 0x000fce00078e00ff */
[----:B------:R-:W-:-:S07]  /*b790*/  LEPC R20, `(.L_x_13337) ;  /* 0x000000001014794e */ /* 0x000fce0000000000 */
[----:B-12---:R-:W-:Y:S05]  /*b7a0*/  CALL.ABS.NOINC R2 ;  /* 0x0000000002007343 */ /* 0x006fea0003c00000 */
.L_x_13337:
[----:B------:R-:W-:Y:S05]  /*b7b0*/  BSYNC B6 ;  /* 0x0000000000067941 */ /* 0x000fea0003800000 */
.L_x_13336:
[----:B0-----:R-:W3:Y:S01]  /*b7c0*/  LDL R19, [R1+0x14] ;  /* 0x0000140001137983 */ /* 0x001ee20000100800 */
[----:B--2---:R-:W0:Y:S03]  /*b7d0*/  LDC R8, c[0x0][0x448] ;  /* 0x00011200ff087b82 */ /* 0x004e260000000800 */
[----:B------:R2:W5:Y:S01]  /*b7e0*/  LDL R9, [R1+0x30] ;  /* 0x0000300001097983 */ /* 0x0005620000100800 */
[----:B------:R-:W1:Y:S01]  /*b7f0*/  S2R R2, SR_TID.X ;  /* 0x0000000000027919 */ /* 0x000e620000002100 */
[----:B------:R-:W-:Y:S01]  /*b800*/  R2UR UR7, R18 ;  /* 0x00000000120772ca */ /* 0x000fe200000e0000 */
[----:B------:R-:W-:Y:S01]  /*b810*/  ULDC.64 UR8, c[0x0][0x2d8] ;  /* 0x0000b60000087ab9 */ /* 0x000fe20000000a00 */
[----:B0-----:R-:W-:Y:S02]  /*b820*/  ISETP.NE.AND P0, PT, R8, 0x1, PT ;  /* 0x000000010800780c */ /* 0x001fe40003f05270 */
[----:B------:R-:W-:-:S11]  /*b830*/  R2UR UR10, R18 ;  /* 0x00000000120a72ca */ /* 0x000fd600000e0000 */
[----:B----4-:R-:W0:Y:S01]  /*b840*/  @P0 LDC R3, c[0x0][0x44c] ;  /* 0x00011300ff030b82 */ /* 0x010e220000000800 */
[C---:B-1----:R-:W-:Y:S01]  /*b850*/  LOP3.LUT R20, R2.reuse, 0x7f, RZ, 0xc0, !PT ;  /* 0x0000007f02147812 */ /* 0x042fe200078ec0ff */
[----:B------:R-:W-:-:S06]  /*b860*/  IMAD.SHL.U32 R2, R2, 0x20, RZ ;  /* 0x0000002002027824 */ /* 0x000fcc00078e00ff */
[----:B------:R-:W1:Y:S01]  /*b870*/  @P0 LDC R0, c[0x0][0x450] ;  /* 0x00011400ff000b82 */ /* 0x000e620000000800 */
[----:B------:R-:W-:Y:S01]  /*b880*/  SHF.R.U32.HI R20, RZ, 0x2, R20 ;  /* 0x00000002ff147819 */ /* 0x000fe20000011614 */
[----:B------:R-:W-:-:S03]  /*b890*/  UMOV UR4, UR36 ;  /* 0x0000002400047c82 */ /* 0x000fc60008000000 */
[----:B------:R-:W-:Y:S01]  /*b8a0*/  LOP3.LUT R2, R20, 0x60, R2, 0xf8, !PT ;  /* 0x0000006014027812 */ /* 0x000fe200078ef802 */
[----:B------:R-:W-:Y:S02]  /*b8b0*/  UMOV UR5, UR47 ;  /* 0x0000002f00057c82 */ /* 0x000fe40008000000 */
[----:B------:R-:W-:Y:S02]  /*b8c0*/  UIMAD.WIDE.U32 UR4, UR7, UR8, UR4 ;  /* 0x00000008070472a5 */ /* 0x000fe4000f8e0004 */
[----:B------:R-:W-:-:S04]  /*b8d0*/  IMAD R6, R17, 0xc0, R2 ;  /* 0x000000c011067824 */ /* 0x000fc800078e0202 */
[----:B0-----:R-:W-:-:S04]  /*b8e0*/  @P0 IMAD.HI.U32 R3, R6, R3, RZ ;  /* 0x0000000306030227 */ /* 0x001fc800078e00ff */
[----:B------:R-:W-:Y:S01]  /*b8f0*/  IMAD.MOV.U32 R2, RZ, RZ, R6 ;  /* 0x000000ffff027224 */ /* 0x000fe200078e0006 */
[----:B-1----:R-:W-:-:S04]  /*b900*/  @P0 SHF.R.U32.HI R2, RZ, R0, R3 ;  /* 0x00000000ff020219 */ /* 0x002fc80000011603 */
[--C-:B---3--:R-:W-:Y:S01]  /*b910*/  SHF.R.S32.HI R4, RZ, 0x1f, R2.reuse ;  /* 0x0000001fff047819 */ /* 0x108fe20000011402 */
[----:B------:R-:W-:-:S04]  /*b920*/  IMAD.MOV R0, RZ, RZ, -R2 ;  /* 0x000000ffff007224 */ /* 0x000fc800078e0a02 */
[----:B------:R-:W-:Y:S02]  /*b930*/  IMAD R0, R8, R0, R6 ;  /* 0x0000000008007224 */ /* 0x000fe400078e0206 */
[----:B------:R-:W-:Y:S01]  /*b940*/  VIADD R6, R6, 0x80 ;  /* 0x0000008006067836 */ /* 0x000fe20000000000 */
[----:B------:R-:W-:-:S13]  /*b950*/  R2UR UR6, R19 ;  /* 0x00000000130672ca */ /* 0x000fda00000e0000 */
        /* <DEDUP_REMOVED lines=24> */
[----:B------:R-:W3:Y:S01]  /*bae0*/  S2R R19, SR_TID.X ;  /* 0x0000000000137919 */ /* 0x000ee20000002100 */
        /* <DEDUP_REMOVED lines=12> */
[----:B------:R-:W-:Y:S02]  /*bbb0*/  IMAD R5, R5, UR8, RZ ;  /* 0x0000000805057c24 */ /* 0x000fe4000f8e02ff */
[----:B------:R-:W-:-:S04]  /*bbc0*/  IMAD.WIDE.U32 R2, R6, UR8, R2 ;  /* 0x0000000806027c25 */ /* 0x000fc8000f8e0002 */
[----:B---3--:R-:W-:Y:S02]  /*bbd0*/  IMAD.SHL.U32 R10, R19, 0x10, RZ ;  /* 0x00000010130a7824 */ /* 0x008fe400078e00ff */
[----:B------:R-:W-:Y:S01]  /*bbe0*/  IMAD R6, R6, UR9, R5 ;  /* 0x0000000906067c24 */ /* 0x000fe2000f8e0205 */
[----:B------:R-:W-:Y:S02]  /*bbf0*/  IADD3 R5, P0, R2, UR10, RZ ;  /* 0x0000000a02057c10 */ /* 0x000fe4000ff1e0ff */
[----:B------:R-:W-:Y:S02]  /*bc00*/  LOP3.LUT R10, R10, 0x30, RZ, 0xc0, !PT ;  /* 0x000000300a0a7812 */ /* 0x000fe400078ec0ff */
[----:B------:R-:W-:Y:S02]  /*bc10*/  IADD3.X R6, R3, UR11, R6, P0, !PT ;  /* 0x0000000b03067c10 */ /* 0x000fe400087fe406 */
[----:B------:R-:W-:Y:S01]  /*bc20*/  ISETP.GE.AND P0, PT, R10, UR4, PT ;  /* 0x000000040a007c0c */ /* 0x000fe2000bf06270 */
[----:B------:R-:W-:Y:S01]  /*bc30*/  UMOV UR4, 0xffffffff ;  /* 0xffffffff00047882 */ /* 0x000fe20000000000 */
[----:B------:R-:W-:-:S04]  /*bc40*/  LOP3.LUT R19, R19, 0x7f, RZ, 0xc0, !PT ;  /* 0x0000007f13137812 */ /* 0x000fc800078ec0ff */
[----:B------:R-:W-:Y:S01]  /*bc50*/  SHF.R.U32.HI R19, RZ, 0x2, R19 ;  /* 0x00000002ff137819 */ /* 0x000fe20000011613 */
[----:B--2---:R-:W-:Y:S06]  /*bc60*/  BRA.DIV UR4, `(.L_x_13338) ;  /* 0x0000004204587947 */ /* 0x004fec000b800000 */
[----:B------:R-:W0:Y:S01]  /*bc70*/  SHFL.IDX PT, R3, R0, RZ, 0x1c1f ;  /* 0x001c1fff00037589 */ /* 0x000e2200000e0000 */
[----:B------:R-:W-:Y:S02]  /*bc80*/  IMAD R17, R17, 0xc0, R19 ;  /* 0x000000c011117824 */ /* 0x000fe400078e0213 */
[----:B------:R-:W-:Y:S01]  /*bc90*/  IMAD R7, R8, UR40, RZ ;  /* 0x0000002808077c24 */ /* 0x000fe2000f8e02ff */
        /* <DEDUP_REMOVED lines=8> */
[----:B-----5:R0:W-:Y:S02]  /*bd20*/  @!P2 LDGSTS.E.BYPASS.LTC128B.128 [R9+0xb000], desc[UR52][R2.64], !P0 ;  /* 0x0b0000000209afae */ /* 0x0201e4000c101d74 */
        /* <DEDUP_REMOVED lines=21> */
[----:B------:R0:W-:Y:S02]  /*be80*/  @!P2 LDGSTS.E.BYPASS.LTC128B.128 [R9+0xc000], desc[UR52][R2.64], !P0 ;  /* 0x0c0000000209afae */ /* 0x0001e4000c101d74 */
[----:B0-----:R-:W-:-:S05]  /*be90*/  VIADD R2, R17, 0x60 ;  /* 0x0000006011027836 */ /* 0x001fca0000000000 */
[----:B------:R-:W-:-:S13]  /*bea0*/  ISETP.GE.AND P2, PT, R2, R7, PT ;  /* 0x000000070200720c */ /* 0x000fda0003f46270 */
[----:B------:R-:W-:-:S05]  /*beb0*/  @!P2 IADD3 R0, P1, R10, R0, RZ ;  /* 0x000000000a00a210 */ /* 0x000fca0007f3e0ff */
[----:B--2---:R-:W-:-:S04]  /*bec0*/  @!P2 IMAD.X R2, RZ, RZ, R4, P1 ;  /* 0x000000ffff02a224 */ /* 0x004fc800008e0604 */
[----:B------:R-:W-:Y:S02]  /*bed0*/  @!P2 IMAD.MOV.U32 R3, RZ, RZ, R2 ;  /* 0x000000ffff03a224 */ /* 0x000fe400078e0002 */
[----:B------:R-:W-:Y:S02]  /*bee0*/  @!P2 IMAD.MOV.U32 R2, RZ, RZ, R0 ;  /* 0x000000ffff02a224 */ /* 0x000fe400078e0000 */
[----:B------:R-:W-:-:S03]  /*bef0*/  VIADD R0, R17, 0x80 ;  /* 0x0000008011007836 */ /* 0x000fc60000000000 */
[----:B------:R0:W-:Y:S02]  /*bf00*/  @!P2 LDGSTS.E.BYPASS.LTC128B.128 [R9+0xc800], desc[UR52][R2.64], !P0 ;  /* 0x0c8000000209afae */ /* 0x0001e4000c101d74 */
[----:B------:R-:W-:Y:S02]  /*bf10*/  ISETP.GE.AND P2, PT, R0, R7, PT ;  /* 0x000000070000720c */ /* 0x000fe40003f46270 */
[----:B------:R-:W-:Y:S04]  /*bf20*/  SHFL.IDX PT, R0, R6, RZ, 0x1c1f ;  /* 0x001c1fff06007589 */ /* 0x000fe800000e0000 */
[----:B------:R-:W-:Y:S04]  /*bf30*/  SHFL.IDX PT, R6, R6, 0x1, 0x1c1f ;  /* 0x003c1f0006067f89 */ /* 0x000fe800000e0000 */
[----:B0-----:R-:W0:Y:S03]  /*bf40*/  SHFL.IDX PT, R2, R5, RZ, 0x1c1f ;  /* 0x001c1fff05027589 */ /* 0x001e2600000e0000 */
[----:B0-----:R-:W-:-:S05]  /*bf50*/  @!P2 IADD3 R2, P1, R10, R2, RZ ;  /* 0x000000020a02a210 */ /* 0x001fca0007f3e0ff */
[----:B------:R-:W-:-:S04]  /*bf60*/  @!P2 IMAD.X R0, RZ, RZ, R0, P1 ;  /* 0x000000ffff00a224 */ /* 0x000fc800008e0600 */
[----:B------:R-:W-:-:S05]  /*bf70*/  @!P2 IMAD.MOV.U32 R3, RZ, RZ, R0 ;  /* 0x000000ffff03a224 */ /* 0x000fca00078e0000 */
[----:B------:R0:W-:Y:S04]  /*bf80*/  @!P2 LDGSTS.E.BYPASS.LTC128B.128 [R9+0xd000], desc[UR52][R2.64], !P0 ;  /* 0x0d0000000209afae */ /* 0x0001e8000c101d74 */
[----:B0-----:R0:W1:Y:S02]  /*bf90*/  SHFL.IDX PT, R2, R5, 0x1, 0x1c1f ;  /* 0x003c1f0005027f89 */ /* 0x00106400000e0000 */
.L_x_13440:
[----:B------:R-:W-:-:S05]  /*bfa0*/  VIADD R17, R17, 0xa0 ;  /* 0x000000a011117836 */ /* 0x000fca0000000000 */
[----:B------:R-:W-:-:S13]  /*bfb0*/  ISETP.GE.AND P1, PT, R17, R7, PT ;  /* 0x000000071100720c */ /* 0x000fda0003f26270 */
[----:B-1----:R-:W-:-:S05]  /*bfc0*/  @!P1 IADD3 R2, P2, R10, R2, RZ ;  /* 0x000000020a029210 */ /* 0x002fca0007f5e0ff */
[----:B------:R-:W-:-:S05]  /*bfd0*/  @!P1 IMAD.X R3, RZ, RZ, R6, P2 ;  /* 0x000000ffff039224 */ /* 0x000fca00010e0606 */
[----:B------:R-:W-:Y:S01]  /*bfe0*/  @!PT LDS RZ, [RZ] ;  /* 0x00000000fffff984 */ /* 0x000fe20000000800 */
[----:B------:R-:W-:Y:S01]  /*bff0*/  @!PT LDS RZ, [RZ] ;  /* 0x00000000fffff984 */ /* 0x000fe20000000800 */
[----:B------:R-:W-:Y:S01]  /*c000*/  @!PT LDS RZ, [RZ] ;  /* 0x00000000fffff984 */ /* 0x000fe20000000800 */
[----:B------:R1:W-:Y:S01]  /*c010*/  @!P1 LDGSTS.E.BYPASS.LTC128B.128 [R9+0xd800], desc[UR52][R2.64], !P0 ;  /* 0x0d80000002099fae */ /* 0x0003e2000c101d74 */
[----:B------:R-:W-:Y:S01]  /*c020*/  PLOP3.LUT P0, PT, PT, PT, PT, 0x80, 0x0 ;  /* 0x000000000000781c */ /* 0x000fe20003f0f070 */
[----:B------:R-:W-:-:S12]  /*c030*/  NOP ;  /* 0x0000000000007918 */ /* 0x000fd80000000000 */
.L_x_13339:
[----:B------:R-:W-:Y:S02]  /*c040*/  PLOP3.LUT P1, PT, P1, P0, PT, 0xa2, 0x0 ;  /* 0x000000000000781c */ /* 0x000fe40000f21472 */
[----:B------:R-:W-:-:S08]  /*c050*/  @P0 R2UR P1, UR4, R22 ;  /* 0x00000000160402ca */ /* 0x000fd00000020000 */
[----:B------:R-:W-:-:S05]  /*c060*/  @P0 PLOP3.LUT P0, PT, P1, PT, PT, 0x80, 0x0 ;  /* 0x000000000000081c */ /* 0x000fca0000f0f070 */
[----:B------:R-:W-:Y:S01]  /*c070*/  @!P1 SYNCS.ARRIVE.TRANS64.RED.A0T1 RZ, [UR4+0x13200], RZ ;  /* 0x013200ffffff99a7 */ /* 0x000fe20008200404 */
[----:B------:R-:W-:Y:S07]  /*c080*/  @!P1 ARRIVES.LDGSTSBAR.64.TRANSCNT [UR4+0x13200] ;  /* 0x01320000ff0099b0 */ /* 0x000fee0008000a84 */
[----:B------:R-:W-:Y:S05]  /*c090*/  @P0 BRA.U.ANY `(.L_x_13339) ;  /* 0xfffffffd00e80947 */ /* 0x000fea000393ffff */
[----:B-1----:R-:W2:Y:S02]  /*c0a0*/  LDL.LU R2, [R1+0x34] ;  /* 0x0000340001027983 */ /* 0x002ea40000300800 */
[----:B--2---:R-:W-:-:S05]  /*c0b0*/  VIADD R2, R2, 0x1 ;  /* 0x0000000102027836 */ /* 0x004fca0000000000 */
[----:B------:R1:W-:Y:S01]  /*c0c0*/  STL [R1+0x34], R2 ;  /* 0x0000340201007387 */ /* 0x0003e20000100800 */
[----:B------:R-:W-:-:S04]  /*c0d0*/  LEA.HI R0, R2, R2, RZ, 0x1 ;  /* 0x0000000202007211 */ /* 0x000fc800078f08ff */
[----:B------:R-:W-:-:S04]  /*c0e0*/  LOP3.LUT R0, R0, 0xfffffffe, RZ, 0xc0, !PT ;  /* 0xfffffffe00007812 */ /* 0x000fc800078ec0ff */
[----:B------:R-:W-:-:S04]  /*c0f0*/  IADD3 R0, R2, -R0, RZ ;  /* 0x8000000002007210 */ /* 0x000fc80007ffe0ff */
[----:B------:R-:W-:Y:S01]  /*c100*/  SHF.L.U32 R3, R0, 0x1f, RZ ;  /* 0x0000001f00037819 */ /* 0x000fe200000006ff */
[----:B------:R-:W-:Y:S01]  /*c110*/  NOP ;  /* 0x0000000000007918 */ /* 0x000fe20000000000 */
[----:B------:R1:W-:Y:S01]  /*c120*/  SYNCS.ARRIVE.TRANS64.A1T0 RZ, [R22+URZ+0x13200], RZ ;  /* 0x013200ff16ff79a7 */ /* 0x0003e2000810003f */
[----:B------:R-:W-:Y:S01]  /*c130*/  BSSY B0, `(.L_x_13340) ;  /* 0x0000003000007945 */ /* 0x000fe20003800000 */
[----:B------:R-:W2:Y:S03]  /*c140*/  SYNCS.PHASECHK.TRANS64.TRYWAIT P0, [R22+URZ+0x13220], R3 ;  /* 0x01322003160075a7 */ /* 0x000ea6000800017f */
[----:B-12---:R-:W-:Y:S05]  /*c150*/  @!P0 BRA `(.L_x_13341) ;  /* 0x0000004400048947 */ /* 0x006fea0003800000 */
.L_x_13441:
[----:B------:R-:W-:Y:S05]  /*c160*/  BSYNC B0 ;  /* 0x0000000000007941 */ /* 0x000fea0003800000 */
.L_x_13340:
[----:B------:R-:W-:-:S06]  /*c170*/  UISETP.GE.AND UP0, UPT, UR41, 0xa1, UPT ;  /* 0x000000a12900788c */ /* 0x000fcc000bf06270 */
[----:B------:R-:W-:-:S13]  /*c180*/  PLOP3.LUT P0, PT, PT, PT, UP0, 0x80, 0x0 ;  /* 0x000000000000781c */ /* 0x000fda0003f0f008 */
[----:B------:R-:W-:Y:S05]  /*c190*/  @!P0 BRA `(.L_x_13342) ;  /* 0x00000014008c8947 */ /* 0x000fea0003800000 */
[----:B------:R-:W-:Y:S01]  /*c1a0*/  UIADD3 UR4, UR42, -0x2, URZ ;  /* 0xfffffffe2a047890 */ /* 0x000fe2000fffe03f */
[----:B------:R2:W5:Y:S04]  /*c1b0*/  LDL.LU R21, [R1+0x10] ;  /* 0x0000100001157983 */ /* 0x0005680000300800 */
[----:B------:R2:W5:Y:S01]  /*c1c0*/  LDL.LU R20, [R1+0x4] ;  /* 0x0000040001147983 */ /* 0x0005620000300800 */
[----:B------:R-:W-:-:S05]  /*c1d0*/  IMAD.U32 R0, RZ, RZ, UR4 ;  /* 0x00000004ff007e24 */ /* 0x000fca000f8e00ff */
[----:B------:R2:W-:Y:S02]  /*c1e0*/  STL [R1+0x8], R0 ;  /* 0x0000080001007387 */ /* 0x0005e40000100800 */
.L_x_13362:
[----:B------:R-:W3:Y:S01]  /*c1f0*/  LDL R11, [R1+0x1c] ;  /* 0x00001c00010b7983 */ /* 0x000ee20000100800 */
[----:B----4-:R-:W4:Y:S03]  /*c200*/  LDC R2, c[0x0][0x430] ;  /* 0x00010c00ff027b82 */ /* 0x010f260000000800 */
[----:B------:R-:W3:Y:S04]  /*c210*/  LDL R8, [R1+0xc] ;  /* 0x00000c0001087983 */ /* 0x000ee80000100800 */
[----:B------:R-:W3:Y:S01]  /*c220*/  LDL.LU R12, [R1+0x8] ;  /* 0x00000800010c7983 */ /* 0x000ee20000300800 */
[----:B------:R-:W-:Y:S01]  /*c230*/  IMAD.MOV.U32 R9, RZ, RZ, 0xa0 ;  /* 0x000000a0ff097424 */ /* 0x000fe200078e00ff */
[----:B------:R-:W-:Y:S05]  /*c240*/  YIELD ;  /* 0x0000000000007946 */ /* 0x000fea0003800000 */
[----:B--2---:R-:W2:Y:S01]  /*c250*/  S2R R0, SR_TID.X ;  /* 0x0000000000007919 */ /* 0x004ea20000002100 */
[----:B------:R-:W-:Y:S01]  /*c260*/  ULDC.64 UR6, c[0x0][0x428] ;  /* 0x00010a0000067ab9 */ /* 0x000fe20000000a00 */
[----:B------:R-:W-:Y:S01]  /*c270*/  ULDC UR4, c[0x0][0x430] ;  /* 0x00010c0000047ab9 */ /* 0x000fe20000000800 */
[----:B------:R-:W-:Y:S01]  /*c280*/  ULDC.64 UR8, c[0x0][0x418] ;  /* 0x0001060000087ab9 */ /* 0x000fe20000000a00 */
[----:B------:R-:W2:Y:S01]  /*c290*/  S2R R6, SR_TID.X ;  /* 0x0000000000067919 */ /* 0x000ea20000002100 */
[----:B----4-:R-:W-:-:S13]  /*c2a0*/  ISETP.NE.AND P0, PT, R2, 0x1, PT ;  /* 0x000000010200780c */ /* 0x010fda0003f05270 */
[----:B0-----:R-:W0:Y:S08]  /*c2b0*/  @P0 LDC R5, c[0x0][0x434] ;  /* 0x00010d00ff050b82 */ /* 0x001e300000000800 */
[----:B-1----:R-:W1:Y:S01]  /*c2c0*/  @P0 LDC R3, c[0x0][0x434] ;  /* 0x00010d00ff030b82 */ /* 0x002e620000000800 */
[----:B--2---:R-:W-:-:S04]  /*c2d0*/  LOP3.LUT R0, R0, 0x7f, RZ, 0xc0, !PT ;  /* 0x0000007f00007812 */ /* 0x004fc800078ec0ff */
[----:B------:R-:W-:Y:S01]  /*c2e0*/  SHF.R.U32.HI R2, RZ, 0x2, R0 ;  /* 0x00000002ff027819 */ /* 0x000fe20000011600 */
[C---:B------:R-:W-:Y:S01]  /*c2f0*/  IMAD.SHL.U32 R7, R6.reuse, 0x20, RZ ;  /* 0x0000002006077824 */ /* 0x040fe200078e00ff */
[C---:B------:R-:W-:Y:S01]  /*c300*/  LOP3.LUT R0, R6.reuse, 0x7f, RZ, 0xc0, !PT ;  /* 0x0000007f06007812 */ /* 0x040fe200078ec0ff */
[----:B------:R-:W2:Y:S01]  /*c310*/  @P0 LDC R4, c[0x0][0x438] ;  /* 0x00010e00ff040b82 */ /* 0x000ea20000000800 */
[----:B------:R-:W-:Y:S02]  /*c320*/  IMAD.SHL.U32 R10, R6, 0x20, RZ ;  /* 0x00000020060a7824 */ /* 0x000fe400078e00ff */
[----:B------:R-:W-:Y:S02]  /*c330*/  LOP3.LUT R7, R2, 0x60, R7, 0xf8, !PT ;  /* 0x0000006002077812 */ /* 0x000fe400078ef807 */
[----:B------:R-:W-:-:S03]  /*c340*/  SHF.R.U32.HI R2, RZ, 0x2, R0 ;  /* 0x00000002ff027819 */ /* 0x000fc60000011600 */
[----:B------:R-:W4:Y:S01]  /*c350*/  @P0 LDC R0, c[0x0][0x438] ;  /* 0x00010e00ff000b82 */ /* 0x000f220000000800 */
[----:B------:R-:W-:-:S04]  /*c360*/  LOP3.LUT R10, R2, 0x60, R10, 0xf8, !PT ;  /* 0x00000060020a7812 */ /* 0x000fc800078ef80a */
[----:B------:R-:W-:-:S04]  /*c370*/  LOP3.LUT R10, R10, 0x80, RZ, 0xfc, !PT ;  /* 0x000000800a0a7812 */ /* 0x000fc800078efcff */
[----:B------:R-:W-:Y:S01]  /*c380*/  ISETP.GT.U32.AND P1, PT, R10, 0x9f, PT ;  /* 0x0000009f0a00780c */ /* 0x000fe20003f24070 */
[----:B---3--:R-:W-:-:S04]  /*c390*/  IMAD R9, R12, R9, UR38 ;  /* 0x000000260c097e24 */ /* 0x008fc8000f8e0209 */
[--C-:B------:R-:W-:Y:S02]  /*c3a0*/  IMAD.IADD R7, R7, 0x1, R9.reuse ;  /* 0x0000000107077824 */ /* 0x100fe400078e0209 */
[----:B------:R-:W-:Y:S02]  /*c3b0*/  IMAD.IADD R9, R10, 0x1, R9 ;  /* 0x000000010a097824 */ /* 0x000fe400078e0209 */
[----:B0-----:R-:W-:-:S04]  /*c3c0*/  @P0 IMAD.HI.U32 R5, R7, R5, RZ ;  /* 0x0000000507050227 */ /* 0x001fc800078e00ff */
[----:B-1----:R-:W-:-:S04]  /*c3d0*/  @P0 IMAD.HI.U32 R3, R9, R3, RZ ;  /* 0x0000000309030227 */ /* 0x002fc800078e00ff */
[----:B------:R-:W-:Y:S01]  /*c3e0*/  IMAD.MOV.U32 R2, RZ, RZ, R7 ;  /* 0x000000ffff027224 */ /* 0x000fe200078e0007 */
[----:B--2---:R-:W-:Y:S01]  /*c3f0*/  @P0 SHF.R.U32.HI R2, RZ, R4, R5 ;  /* 0x00000004ff020219 */ /* 0x004fe20000011605 */
[----:B------:R-:W-:Y:S01]  /*c400*/  IMAD.MOV.U32 R6, RZ, RZ, R9 ;  /* 0x000000ffff067224 */ /* 0x000fe200078e0009 */
[----:B----4-:R-:W-:Y:S01]  /*c410*/  @P0 SHF.R.U32.HI R6, RZ, R0, R3 ;  /* 0x00000000ff060219 */ /* 0x010fe20000011603 */
[----:B------:R-:W-:Y:S01]  /*c420*/  IMAD R0, R11, UR6, RZ ;  /* 0x000000060b007c24 */ /* 0x000fe2000f8e02ff */
[--C-:B------:R-:W-:Y:S01]  /*c430*/  SHF.R.S32.HI R3, RZ, 0x1f, R2.reuse ;  /* 0x0000001fff037819 */ /* 0x100fe20000011402 */
[----:B------:R-:W-:Y:S02]  /*c440*/  IMAD.MOV R4, RZ, RZ, -R2 ;  /* 0x000000ffff047224 */ /* 0x000fe400078e0a02 */
[C---:B------:R-:W-:Y:S02]  /*c450*/  IMAD R0, R8.reuse, UR7, R0 ;  /* 0x0000000708007c24 */ /* 0x040fe4000f8e0200 */
[----:B------:R-:W-:-:S04]  /*c460*/  IMAD.WIDE.U32 R2, R8, UR6, R2 ;  /* 0x0000000608027c25 */ /* 0x000fc8000f8e0002 */
[----:B------:R-:W-:Y:S01]  /*c470*/  IMAD R7, R4, UR4, R7 ;  /* 0x0000000404077c24 */ /* 0x000fe2000f8e0207 */
[----:B------:R-:W-:Y:S01]  /*c480*/  LEA R4, P0, R2, UR8, 0x2 ;  /* 0x0000000802047c11 */ /* 0x000fe2000f8010ff */
[----:B------:R-:W-:-:S05]  /*c490*/  IMAD.IADD R3, R0, 0x1, R3 ;  /* 0x0000000100037824 */ /* 0x000fca00078e0203 */
[----:B------:R-:W-:-:S05]  /*c4a0*/  LEA.HI.X R5, R2, UR9, R3, 0x2, P0 ;  /* 0x0000000902057c11 */ /* 0x000fca00080f1403 */
[----:B------:R0:W2:Y:S01]  /*c4b0*/  LDG.E R4, desc[UR52][R4.64] ;  /* 0x0000003404047981 */ /* 0x0000a2000c1e1900 */
[--C-:B------:R-:W-:Y:S01]  /*c4c0*/  @!P1 SHF.R.S32.HI R3, RZ, 0x1f, R6.reuse ;  /* 0x0000001fff039819 */ /* 0x100fe20000011406 */
[----:B------:R-:W-:-:S04]  /*c4d0*/  @!P1 IMAD.MOV.U32 R2, RZ, RZ, R6 ;  /* 0x000000ffff029224 */ /* 0x000fc800078e0006 */
[----:B------:R-:W-:Y:S01]  /*c4e0*/  @!P1 IMAD.WIDE.U32 R2, R8, UR6, R2 ;  /* 0x0000000608029c25 */ /* 0x000fe2000f8e0002 */
[----:B------:R-:W-:-:S03]  /*c4f0*/  MOV R8, RZ ;  /* 0x000000ff00087202 */ /* 0x000fc60000000f00 */
[----:B------:R-:W-:Y:S01]  /*c500*/  @!P1 IMAD.IADD R0, R0, 0x1, R3 ;  /* 0x0000000100009824 */ /* 0x000fe200078e0203 */
[----:B------:R-:W-:Y:S01]  /*c510*/  @!P1 LEA R10, P0, R2, UR8, 0x2 ;  /* 0x00000008020a9c11 */ /* 0x000fe2000f8010ff */
[----:B0-----:R-:W-:-:S03]  /*c520*/  IMAD.MOV R5, RZ, RZ, -R6 ;  /* 0x000000ffff057224 */ /* 0x001fc600078e0a06 */
[----:B------:R-:W-:Y:S01]  /*c530*/  @!P1 LEA.HI.X R11, R2, UR9, R0, 0x2, P0 ;  /* 0x00000009020b9c11 */ /* 0x000fe200080f1400 */
[----:B-----5:R-:W-:Y:S02]  /*c540*/  VIADD R0, R20, 0x1 ;  /* 0x0000000114007836 */ /* 0x020fe40000000000 */
[----:B------:R-:W-:Y:S02]  /*c550*/  IMAD.MOV.U32 R2, RZ, RZ, R12 ;  /* 0x000000ffff027224 */ /* 0x000fe400078e000c */
[----:B------:R0:W5:Y:S01]  /*c560*/  @!P1 LDG.E R8, desc[UR52][R10.64] ;  /* 0x000000340a089981 */ /* 0x000162000c1e1900 */
[C---:B------:R-:W-:Y:S01]  /*c570*/  ISETP.NE.AND P0, PT, R0.reuse, 0x2, PT ;  /* 0x000000020000780c */ /* 0x040fe20003f05270 */
[----:B------:R-:W-:Y:S02]  /*c580*/  IMAD.U32 R13, RZ, RZ, UR46 ;  /* 0x0000002eff0d7e24 */ /* 0x000fe4000f8e00ff */
[----:B------:R-:W-:Y:S01]  /*c590*/  IMAD R9, R5, UR4, R9 ;  /* 0x0000000405097c24 */ /* 0x000fe2000f8e0209 */
[----:B------:R-:W-:-:S02]  /*c5a0*/  SEL R6, R0, RZ, P0 ;  /* 0x000000ff00067207 */ /* 0x000fc40000000000 */
[----:B------:R-:W-:Y:S01]  /*c5b0*/  SEL R0, RZ, 0x1, P0 ;  /* 0x00000001ff007807 */ /* 0x000fe20000000000 */
[----:B------:R-:W-:Y:S01]  /*c5c0*/  VIADD R12, R12, 0xffffffff ;  /* 0xffffffff0c0c7836 */ /* 0x000fe20000000000 */
[----:B------:R-:W-:Y:S02]  /*c5d0*/  ISETP.GT.AND P1, PT, R2, RZ, PT ;  /* 0x000000ff0200720c */ /* 0x000fe40003f24270 */
[----:B------:R-:W-:Y:S01]  /*c5e0*/  LOP3.LUT R2, R21, R0, RZ, 0x3c, !PT ;  /* 0x0000000015027212 */ /* 0x000fe200078e3cff */
[----:B------:R0:W-:Y:S04]  /*c5f0*/  STL [R1+0x4], R6 ;  /* 0x0000040601007387 */ /* 0x0001e80000100800 */
[----:B------:R0:W-:Y:S04]  /*c600*/  STL [R1+0x8], R12 ;  /* 0x0000080c01007387 */ /* 0x0001e80000100800 */
[----:B------:R0:W-:Y:S01]  /*c610*/  STL [R1+0x10], R2 ;  /* 0x0000100201007387 */ /* 0x0001e20000100800 */
[----:B------:R-:W-:-:S02]  /*c620*/  ISETP.NE.AND P2, PT, R13, 0x3, PT ;  /* 0x000000030d00780c */ /* 0x000fc40003f45270 */
[----:B--2---:R-:W-:-:S11]  /*c630*/  SHF.R.S32.HI R29, RZ, 0x1f, R4 ;  /* 0x0000001fff1d7819 */ /* 0x004fd60000011404 */
[----:B0-----:R-:W-:Y:S05]  /*c640*/  @!P2 BRA `(.L_x_13343) ;  /* 0x000000000004a947 */ /* 0x001fea0003800000 */
[----:B------:R-:W-:Y:S01]  /*c650*/  BPT.TRAP 0x1 ;  /* 0x000000040000795c */ /* 0x000fe20000300000 */
.L_x_13343:
[----:B------:R-:W-:Y:S01]  /*c660*/  IMAD R0, R6, 0x8, R22 ;  /* 0x0000000806007824 */ /* 0x000fe200078e0216 */
[----:B------:R-:W-:Y:S01]  /*c670*/  SHF.L.U32 R2, R2, 0x1f, RZ ;  /* 0x0000001f02027819 */ /* 0x000fe200000006ff */
[----:B------:R-:W-:Y:S01]  /*c680*/  BSSY B0, `(.L_x_13344) ;  /* 0x0000005000007945 */ /* 0x000fe20003800000 */
[----:B------:R-:W-:Y:S02]  /*c690*/  SHF.R.S32.HI R28, RZ, 0x1f, R7 ;  /* 0x0000001fff1c7819 */ /* 0x000fe40000011407 */
[----:B------:R-:W0:Y:S01]  /*c6a0*/  SYNCS.PHASECHK.TRANS64.TRYWAIT P0, [R0+URZ+0x13280], R2 ;  /* 0x01328002000075a7 */ /* 0x000e22000800017f */
[----:B------:R1:W-:Y:S02]  /*c6b0*/  STL [R1], R2 ;  /* 0x0000000201007387 */ /* 0x0003e40000100800 */
[----:B01----:R-:W-:Y:S05]  /*c6c0*/  @!P0 BRA `(.L_x_13345) ;  /* 0x0000003c00bc8947 */ /* 0x003fea0003800000 */
.L_x_13442:
[----:B------:R-:W-:Y:S05]  /*c6d0*/  BSYNC B0 ;  /* 0x0000000000007941 */ /* 0x000fea0003800000 */
.L_x_13344:
[----:B------:R-:W2:Y:S01]  /*c6e0*/  LDL R6, [R1+0x14] ;  /* 0x0000140001067983 */ /* 0x000ea20000100800 */
[----:B------:R-:W-:Y:S01]  /*c6f0*/  ULDC.64 UR4, c[0x0][0x328] ;  /* 0x0000ca0000047ab9 */ /* 0x000fe20000000a00 */
[----:B------:R-:W-:Y:S01]  /*c700*/  ULDC.64 UR6, c[0x0][0x338] ;  /* 0x0000ce0000067ab9 */ /* 0x000fe20000000a00 */
[----:B------:R-:W-:Y:S01]  /*c710*/  ULDC.64 UR8, c[0x0][0x330] ;  /* 0x0000cc0000087ab9 */ /* 0x000fe20000000a00 */
[----:B------:R-:W3:Y:S01]  /*c720*/  LDL R13, [R1+0x4] ;  /* 0x00000400010d7983 */ /* 0x000ee20000100800 */
[----:B------:R-:W-:-:S03]  /*c730*/  IMAD R5, R28, UR4, RZ ;  /* 0x000000041c057c24 */ /* 0x000fc6000f8e02ff */
[----:B------:R-:W3:Y:S01]  /*c740*/  LDL R14, [R1+0x24] ;  /* 0x00002400010e7983 */ /* 0x000ee20000100800 */
[C---:B------:R-:W-:Y:S01]  /*c750*/  IMAD R5, R7.reuse, UR5, R5 ;  /* 0x0000000507057c24 */ /* 0x040fe2000f8e0205 */
[----:B------:R-:W-:Y:S01]  /*c760*/  SHF.R.S32.HI R27, RZ, 0x1f, R9 ;  /* 0x0000001fff1b7819 */ /* 0x000fe20000011409 */
[----:B0-----:R-:W-:Y:S01]  /*c770*/  IMAD.WIDE.U32 R2, R7, UR4, RZ ;  /* 0x0000000407027c25 */ /* 0x001fe2000f8e00ff */
[----:B------:R-:W0:Y:S01]  /*c780*/  S2R R11, SR_TID.X ;  /* 0x00000000000b7919 */ /* 0x000e220000002100 */
[----:B------:R-:W-:Y:S01]  /*c790*/  ULDC.64 UR10, c[0x0][0x318] ;  /* 0x0000c600000a7ab9 */ /* 0x000fe20000000a00 */
[----:B-----5:R-:W-:Y:S01]  /*c7a0*/  SHF.R.S32.HI R26, RZ, 0x1f, R8 ;  /* 0x0000001fff1a7819 */ /* 0x020fe20000011408 */
[----:B------:R-:W-:Y:S01]  /*c7b0*/  IMAD.IADD R3, R3, 0x1, R5 ;  /* 0x0000000103037824 */ /* 0x000fe200078e0205 */
[----:B------:R-:W1:Y:S01]  /*c7c0*/  LDC R12, c[0x0][0x2f4] ;  /* 0x0000bd00ff0c7b82 */ /* 0x000e620000000800 */
[----:B------:R-:W-:Y:S02]  /*c7d0*/  IMAD R5, R29, UR6, RZ ;  /* 0x000000061d057c24 */ /* 0x000fe4000f8e02ff */
[----:B------:R-:W-:-:S04]  /*c7e0*/  IMAD.WIDE.U32 R2, R4, UR6, R2 ;  /* 0x0000000604027c25 */ /* 0x000fc8000f8e0002 */
[----:B------:R-:W-:-:S04]  /*c7f0*/  IMAD R5, R4, UR7, R5 ;  /* 0x0000000704057c24 */ /* 0x000fc8000f8e0205 */
[----:B------:R-:W-:Y:S02]  /*c800*/  IMAD.IADD R3, R3, 0x1, R5 ;  /* 0x0000000103037824 */ /* 0x000fe400078e0205 */
[----:B------:R-:W-:-:S03]  /*c810*/  IMAD.WIDE.U32 R2, R18, UR8, R2 ;  /* 0x0000000812027c25 */ /* 0x000fc6000f8e0002 */
[----:B------:R-:W-:Y:S01]  /*c820*/  IADD3 R5, P0, R2, UR10, RZ ;  /* 0x0000000a02057c10 */ /* 0x000fe2000ff1e0ff */
[----:B0-----:R-:W-:-:S05]  /*c830*/  IMAD.SHL.U32 R11, R11, 0x10, RZ ;  /* 0x000000100b0b7824 */ /* 0x001fca00078e00ff */
[----:B------:R-:W-:-:S04]  /*c840*/  LOP3.LUT R11, R11, 0x30, RZ, 0xc0, !PT ;  /* 0x000000300b0b7812 */ /* 0x000fc800078ec0ff */
[----:B-1----:R-:W-:Y:S01]  /*c850*/  ISETP.GE.AND P2, PT, R11, R12, PT ;  /* 0x0000000c0b00720c */ /* 0x002fe20003f46270 */
[----:B--2---:R-:W-:Y:S02]  /*c860*/  IMAD R17, R6, UR8, RZ ;  /* 0x0000000806117c24 */ /* 0x004fe4000f8e02ff */
[----:B------:R-:W-:Y:S02]  /*c870*/  IMAD R6, R27, UR4, RZ ;  /* 0x000000041b067c24 */ /* 0x000fe4000f8e02ff */
[----:B------:R-:W-:Y:S02]  /*c880*/  IMAD R17, R18, UR9, R17 ;  /* 0x0000000912117c24 */ /* 0x000fe4000f8e0211 */
[----:B------:R-:W-:-:S03]  /*c890*/  IMAD R6, R9, UR5, R6 ;  /* 0x0000000509067c24 */ /* 0x000fc6000f8e0206 */
        /* <DEDUP_REMOVED lines=10> */
[----:B---3--:R-:W-:-:S03]  /*c940*/  IMAD R6, R13, 0x2800, R14 ;  /* 0x000028000d067824 */ /* 0x008fc600078e020e */
[----:B------:R-:W-:Y:S01]  /*c950*/  IADD3.X R17, R17, UR11, R3, P0, !PT ;  /* 0x0000000b11117c10 */ /* 0x000fe200087fe403 */
[----:B------:R-:W-:Y:S08]  /*c960*/  BRA.DIV UR4, `(.L_x_13346) ;  /* 0x0000003e042c7947 */ /* 0x000ff0000b800000 */
[----:B------:R-:W0:Y:S01]  /*c970*/  S2R R3, SR_TID.X ;  /* 0x0000000000037919 */ /* 0x000e220000002100 */
[----:B------:R-:W-:Y:S01]  /*c980*/  IMAD.IADD R6, R22, 0x1, R6 ;  /* 0x0000000116067824 */ /* 0x000fe200078e0206 */
[----:B------:R-:W1:Y:S04]  /*c990*/  SHFL.IDX PT, R2, R5, RZ, 0x1c1f ;  /* 0x001c1fff05027589 */ /* 0x000e6800000e0000 */
[----:B------:R-:W-:Y:S01]  /*c9a0*/  SHFL.IDX PT, R17, R17, RZ, 0x1c1f ;  /* 0x001c1fff11117589 */ /* 0x000fe200000e0000 */
[----:B0-----:R-:W-:-:S03]  /*c9b0*/  IMAD.SHL.U32 R11, R3, 0x10, RZ ;  /* 0x00000010030b7824 */ /* 0x001fc600078e00ff */
[----:B------:R-:W0:Y:S02]  /*c9c0*/  SHFL.IDX PT, R3, R10, RZ, 0x1c1f ;  /* 0x001c1fff0a037589 */ /* 0x000e2400000e0000 */
[----:B------:R-:W-:-:S04]  /*c9d0*/  LOP3.LUT R11, R11, 0x30, RZ, 0xc0, !PT ;  /* 0x000000300b0b7812 */ /* 0x000fc800078ec0ff */
[----:B-1----:R-:W-:-:S05]  /*c9e0*/  IADD3 R2, P0, R11, R2, RZ ;  /* 0x000000020b027210 */ /* 0x002fca0007f1e0ff */
[----:B0-----:R-:W-:-:S05]  /*c9f0*/  IMAD.X R3, RZ, RZ, R3, P0 ;  /* 0x000000ffff037224 */ /* 0x001fca00000e0603 */
[----:B------:R0:W-:Y:S04]  /*ca00*/  LDGSTS.E.BYPASS.LTC128B.128 [R6+0x6000], desc[UR52][R2.64], !P2 ;  /* 0x0600000002067fae */ /* 0x0001e8000d101d74 */
[----:B0-----:R-:W0:Y:S04]  /*ca10*/  SHFL.IDX PT, R2, R5, 0x1, 0x1c1f ;  /* 0x003c1f0005027f89 */ /* 0x001e2800000e0000 */
[----:B------:R-:W1:Y:S01]  /*ca20*/  SHFL.IDX PT, R3, R10, 0x1, 0x1c1f ;  /* 0x003c1f000a037f89 */ /* 0x000e6200000e0000 */
[----:B0-----:R-:W-:-:S04]  /*ca30*/  IADD3 R2, P0, R11, R2, RZ ;  /* 0x000000020b027210 */ /* 0x001fc80007f1e0ff */
[----:B-1----:R-:W-:-:S05]  /*ca40*/  IADD3.X R3, RZ, R3, RZ, P0, !PT ;  /* 0x00000003ff037210 */ /* 0x002fca00007fe4ff */
[----:B------:R0:W-:Y:S04]  /*ca50*/  LDGSTS.E.BYPASS.LTC128B.128 [R6+0x6800], desc[UR52][R2.64], !P2 ;  /* 0x0680000002067fae */ /* 0x0001e8000d101d74 */
[----:B0-----:R-:W0:Y:S04]  /*ca60*/  SHFL.IDX PT, R2, R5, 0x2, 0x1c1f ;  /* 0x005c1f0005027f89 */ /* 0x001e2800000e0000 */
[----:B------:R-:W1:Y:S04]  /*ca70*/  SHFL.IDX PT, R3, R10, 0x2, 0x1c1f ;  /* 0x005c1f000a037f89 */ /* 0x000e6800000e0000 */
[----:B------:R-:W-:Y:S01]  /*ca80*/  SHFL.IDX PT, R10, R10, 0x3, 0x1c1f ;  /* 0x007c1f000a0a7f89 */ /* 0x000fe200000e0000 */
[----:B0-----:R-:W-:-:S05]  /*ca90*/  IADD3 R2, P0, R11, R2, RZ ;  /* 0x000000020b027210 */ /* 0x001fca0007f1e0ff */
[----:B-1----:R-:W-:-:S05]  /*caa0*/  IMAD.X R3, RZ, RZ, R3, P0 ;  /* 0x000000ffff037224 */ /* 0x002fca00000e0603 */
[----:B------:R0:W-:Y:S04]  /*cab0*/  LDGSTS.E.BYPASS.LTC128B.128 [R6+0x7000], desc[UR52][R2.64], !P2 ;  /* 0x0700000002067fae */ /* 0x0001e8000d101d74 */
[----:B0-----:R-:W0:Y:S02]  /*cac0*/  SHFL.IDX PT, R2, R5, 0x3, 0x1c1f ;  /* 0x007c1f0005027f89 */ /* 0x001e2400000e0000 */
[----:B0-----:R-:W-:-:S05]  /*cad0*/  IADD3 R2, P0, R11, R2, RZ ;  /* 0x000000020b027210 */ /* 0x001fca0007f1e0ff */
[----:B------:R-:W-:-:S05]  /*cae0*/  IMAD.X R3, RZ, RZ, R10, P0 ;  /* 0x000000ffff037224 */ /* 0x000fca00000e060a */
[----:B------:R0:W-:Y:S04]  /*caf0*/  LDGSTS.E.BYPASS.LTC128B.128 [R6+0x7800], desc[UR52][R2.64], !P2 ;  /* 0x0780000002067fae */ /* 0x0001e8000d101d74 */
[----:B0-----:R0:W1:Y:S02]  /*cb00*/  SHFL.IDX PT, R2, R19, RZ, 0x1c1f ;  /* 0x001c1fff13027589 */ /* 0x00106400000e0000 */
.L_x_13454:
[----:B------:R-:W2:Y:S02]  /*cb10*/  S2R R3, SR_TID.X ;  /* 0x0000000000037919 */ /* 0x000ea40000002100 */
[----:B--2---:R-:W-:-:S05]  /*cb20*/  IMAD.SHL.U32 R3, R3, 0x10, RZ ;  /* 0x0000001003037824 */ /* 0x004fca00078e00ff */
        /* <DEDUP_REMOVED lines=9> */
.L_x_13347:
        /* <DEDUP_REMOVED lines=11> */
.L_x_13348:
[----:B------:R1:W-:Y:S01]  /*cc70*/  SYNCS.ARRIVE.TRANS64.A1T0 RZ, [R0+URZ+0x13270], RZ ;  /* 0x013270ff00ff79a7 */ /* 0x0003e2000810003f */
[----:B------:R-:W-:Y:S05]  /*cc80*/  @!P3 BRA `(.L_x_13349) ;  /* 0x000000000004b947 */ /* 0x000fea0003800000 */
[----:B------:R-:W-:Y:S01]  /*cc90*/  BPT.TRAP 0x1 ;  /* 0x000000040000795c */ /* 0x000fe20000300000 */
.L_x_13349:
[----:B------:R-:W2:Y:S01]  /*cca0*/  LDL R2, [R1] ;  /* 0x0000000001027983 */ /* 0x000ea20000100800 */
[----:B------:R-:W-:Y:S01]  /*ccb0*/  BSSY B0, `(.L_x_13350) ;  /* 0x0000003000007945 */ /* 0x000fe20003800000 */
[----:B--2---:R-:W2:Y:S03]  /*ccc0*/  SYNCS.PHASECHK.TRANS64.TRYWAIT P0, [R0+URZ+0x13240], R2 ;  /* 0x01324002000075a7 */ /* 0x004ea6000800017f */
[----:B--2---:R-:W-:Y:S05]  /*ccd0*/  @!P0 BRA `(.L_x_13351) ;  /* 0x0000003c00ec8947 */ /* 0x004fea0003800000 */
.L_x_13455:
[----:B------:R-:W-:Y:S05]  /*cce0*/  BSYNC B0 ;  /* 0x0000000000007941 */ /* 0x000fea0003800000 */
.L_x_13350:
[----:B------:R-:W3:Y:S01]  /*ccf0*/  LDL R10, [R1+0x14] ;  /* 0x00001400010a7983 */ /* 0x000ee20000100800 */
[----:B------:R-:W-:Y:S01]  /*cd00*/  ULDC.64 UR4, c[0x0][0x300] ;  /* 0x0000c00000047ab9 */ /* 0x000fe20000000a00 */
[----:B------:R-:W-:Y:S01]  /*cd10*/  ULDC.64 UR6, c[0x0][0x310] ;  /* 0x0000c40000067ab9 */ /* 0x000fe20000000a00 */
[----:B------:R-:W-:Y:S01]  /*cd20*/  IMAD R5, R28, UR4, RZ ;  /* 0x000000041c057c24 */ /* 0x000fe2000f8e02ff */
[----:B------:R-:W4:Y:S01]  /*cd30*/  LDC R11, c[0x0][0x2f4] ;  /* 0x0000bd00ff0b7b82 */ /* 0x000f220000000800 */
[----:B--2---:R-:W-:-:S04]  /*cd40*/  IMAD.WIDE.U32 R2, R7, UR4, RZ ;  /* 0x0000000407027c25 */ /* 0x004fc8000f8e00ff */
        /* <DEDUP_REMOVED lines=22> */
[----:B------:R-:W2:Y:S02]  /*ceb0*/  S2R R10, SR_TID.X ;  /* 0x00000000000a7919 */ /* 0x000ea40000002100 */
[----:B------:R-:W-:-:S05]  /*cec0*/  IMAD R9, R18, UR5, R9 ;  /* 0x0000000512097c24 */ /* 0x000fca000f8e0209 */
[----:B------:R-:W-:Y:S02]  /*ced0*/  IADD3.X R8, R9, UR7, R5, P0, !PT ;  /* 0x0000000709087c10 */ /* 0x000fe400087fe405 */
[----:B------:R-:W-:-:S04]  /*cee0*/  IADD3 R4, P0, R2, UR6, RZ ;  /* 0x0000000602047c10 */ /* 0x000fc8000ff1e0ff */
[----:B------:R-:W-:Y:S01]  /*cef0*/  IADD3.X R5, R9, UR7, R3, P0, !PT ;  /* 0x0000000709057c10 */ /* 0x000fe200087fe403 */
[----:B--2---:R-:W-:-:S05]  /*cf00*/  IMAD.SHL.U32 R10, R10, 0x10, RZ ;  /* 0x000000100a0a7824 */ /* 0x004fca00078e00ff */
[----:B------:R-:W-:-:S04]  /*cf10*/  LOP3.LUT R10, R10, 0x30, RZ, 0xc0, !PT ;  /* 0x000000300a0a7812 */ /* 0x000fc800078ec0ff */
[----:B----4-:R-:W-:Y:S01]  /*cf20*/  ISETP.GE.AND P2, PT, R10, R11, PT ;  /* 0x0000000b0a00720c */ /* 0x010fe20003f46270 */
[----:B------:R-:W-:-:S12]  /*cf30*/  BRA.DIV UR4, `(.L_x_13352) ;  /* 0x0000003e046c7947 */ /* 0x000fd8000b800000 */
[----:B------:R-:W2:Y:S04]  /*cf40*/  SHFL.IDX PT, R2, R7, RZ, 0x1c1f ;  /* 0x001c1fff07027589 */ /* 0x000ea800000e0000 */
[----:B------:R-:W3:Y:S04]  /*cf50*/  SHFL.IDX PT, R3, R8, RZ, 0x1c1f ;  /* 0x001c1fff08037589 */ /* 0x000ee800000e0000 */
[----:B------:R-:W-:Y:S01]  /*cf60*/  SHFL.IDX PT, R5, R5, RZ, 0x1c1f ;  /* 0x001c1fff05057589 */ /* 0x000fe200000e0000 */
[----:B--2---:R-:W-:-:S05]  /*cf70*/  IADD3 R2, P0, R10, R2, RZ ;  /* 0x000000020a027210 */ /* 0x004fca0007f1e0ff */
[----:B---3--:R-:W-:-:S05]  /*cf80*/  IMAD.X R3, RZ, RZ, R3, P0 ;  /* 0x000000ffff037224 */ /* 0x008fca00000e0603 */
[----:B------:R2:W-:Y:S04]  /*cf90*/  LDGSTS.E.BYPASS.LTC128B.128 [R6+0xe000], desc[UR52][R2.64], !P2 ;  /* 0x0e00000002067fae */ /* 0x0005e8000d101d74 */
[----:B--2---:R-:W2:Y:S04]  /*cfa0*/  SHFL.IDX PT, R2, R7, 0x1, 0x1c1f ;  /* 0x003c1f0007027f89 */ /* 0x004ea800000e0000 */
[----:B------:R-:W3:Y:S01]  /*cfb0*/  SHFL.IDX PT, R3, R8, 0x1, 0x1c1f ;  /* 0x003c1f0008037f89 */ /* 0x000ee200000e0000 */
[----:B--2---:R-:W-:-:S05]  /*cfc0*/  IADD3 R2, P0, R10, R2, RZ ;  /* 0x000000020a027210 */ /* 0x004fca0007f1e0ff */
[----:B---3--:R-:W-:-:S05]  /*cfd0*/  IMAD.X R3, RZ, RZ, R3, P0 ;  /* 0x000000ffff037224 */ /* 0x008fca00000e0603 */
[----:B------:R2:W-:Y:S04]  /*cfe0*/  LDGSTS.E.BYPASS.LTC128B.128 [R6+0xe800], desc[UR52][R2.64], !P2 ;  /* 0x0e80000002067fae */ /* 0x0005e8000d101d74 */
[----:B--2---:R-:W2:Y:S04]  /*cff0*/  SHFL.IDX PT, R2, R7, 0x2, 0x1c1f ;  /* 0x005c1f0007027f89 */ /* 0x004ea800000e0000 */
[----:B------:R-:W3:Y:S04]  /*d000*/  SHFL.IDX PT, R3, R8, 0x2, 0x1c1f ;  /* 0x005c1f0008037f89 */ /* 0x000ee800000e0000 */
[----:B------:R-:W-:Y:S01]  /*d010*/  SHFL.IDX PT, R8, R8, 0x3, 0x1c1f ;  /* 0x007c1f0008087f89 */ /* 0x000fe200000e0000 */
[----:B--2---:R-:W-:-:S04]  /*d020*/  IADD3 R2, P0, R10, R2, RZ ;  /* 0x000000020a027210 */ /* 0x004fc80007f1e0ff */
[----:B---3--:R-:W-:-:S05]  /*d030*/  IADD3.X R3, RZ, R3, RZ, P0, !PT ;  /* 0x00000003ff037210 */ /* 0x008fca00007fe4ff */
[----:B------:R2:W-:Y:S04]  /*d040*/  LDGSTS.E.BYPASS.LTC128B.128 [R6+0xf000], desc[UR52][R2.64], !P2 ;  /* 0x0f00000002067fae */ /* 0x0005e8000d101d74 */
[----:B--2---:R-:W2:Y:S02]  /*d050*/  SHFL.IDX PT, R2, R7, 0x3, 0x1c1f ;  /* 0x007c1f0007027f89 */ /* 0x004ea400000e0000 */
[----:B--2---:R-:W-:-:S05]  /*d060*/  IADD3 R2, P0, R10, R2, RZ ;  /* 0x000000020a027210 */ /* 0x004fca0007f1e0ff */
[----:B------:R-:W-:-:S05]  /*d070*/  IMAD.X R3, RZ, RZ, R8, P0 ;  /* 0x000000ffff037224 */ /* 0x000fca00000e0608 */
[----:B------:R2:W-:Y:S04]  /*d080*/  LDGSTS.E.BYPASS.LTC128B.128 [R6+0xf800], desc[UR52][R2.64], !P2 ;  /* 0x0f80000002067fae */ /* 0x0005e8000d101d74 */
[----:B--2---:R2:W3:Y:S02]  /*d090*/  SHFL.IDX PT, R2, R4, RZ, 0x1c1f ;  /* 0x001c1fff04027589 */ /* 0x0044e400000e0000 */
.L_x_13467:
[----:B---3--:R-:W-:-:S05]  /*d0a0*/  IADD3 R2, P0, R10, R2, RZ ;  /* 0x000000020a027210 */ /* 0x008fca0007f1e0ff */
[----:B------:R-:W-:Y:S01]  /*d0b0*/  IMAD.X R3, RZ, RZ, R5, P0 ;  /* 0x000000ffff037224 */ /* 0x000fe200000e0605 */
[----:B------:R-:W-:-:S04]  /*d0c0*/  PLOP3.LUT P0, PT, PT, PT, PT, 0x80, 0x0 ;  /* 0x000000000000781c */ /* 0x000fc80003f0f070 */
[----:B------:R-:W-:Y:S01]  /*d0d0*/  @!PT LDS RZ, [RZ] ;  /* 0x00000000fffff984 */ /* 0x000fe20000000800 */
[----:B------:R-:W-:Y:S01]  /*d0e0*/  @!PT LDS RZ, [RZ] ;  /* 0x00000000fffff984 */ /* 0x000fe20000000800 */
[----:B------:R-:W-:Y:S01]  /*d0f0*/  @!PT LDS RZ, [RZ] ;  /* 0x00000000fffff984 */ /* 0x000fe20000000800 */
[----:B------:R3:W-:Y:S01]  /*d100*/  LDGSTS.E.BYPASS.LTC128B.128 [R6+0x10000], desc[UR52][R2.64], !P2 ;  /* 0x1000000002067fae */ /* 0x0007e2000d101d74 */
[----:B------:R-:W-:-:S08]  /*d110*/  NOP ;  /* 0x0000000000007918 */ /* 0x000fd00000000000 */
.L_x_13353:
        /* <DEDUP_REMOVED lines=11> */
.L_x_13354:
[----:B------:R1:W-:Y:S02]  /*d1d0*/  SYNCS.ARRIVE.TRANS64.A1T0 RZ, [R0+URZ+0x13230], RZ ;  /* 0x013230ff00ff79a7 */ /* 0x0003e4000810003f */
[----:B-1----:R-:W-:-:S05]  /*d1e0*/  IMAD.U32 R0, RZ, RZ, UR48 ;  /* 0x00000030ff007e24 */ /* 0x002fca000f8e00ff */
[----:B------:R-:W-:-:S13]  /*d1f0*/  ISETP.NE.AND P0, PT, R0, 0x3, PT ;  /* 0x000000030000780c */ /* 0x000fda0003f05270 */
[----:B------:R-:W-:Y:S05]  /*d200*/  @!P0 BRA `(.L_x_13355) ;  /* 0x0000000000048947 */ /* 0x000fea0003800000 */
[----:B------:R-:W-:Y:S01]  /*d210*/  BPT.TRAP 0x1 ;  /* 0x000000040000795c */ /* 0x000fe20000300000 */
.L_x_13355:
[----:B------:R-:W-:Y:S01]  /*d220*/  LOP3.LUT R0, R21, 0x1, RZ, 0x3c, !PT ;  /* 0x0000000115007812 */ /* 0x000fe200078e3cff */
[----:B------:R-:W-:Y:S01]  /*d230*/  IMAD R2, R20, 0x8, R22 ;  /* 0x0000000814027824 */ /* 0x000fe200078e0216 */
[----:B------:R-:W-:Y:S02]  /*d240*/  BSSY B0, `(.L_x_13356) ;  /* 0x0000004000007945 */ /* 0x000fe40003800000 */
[----:B------:R-:W-:-:S04]  /*d250*/  SHF.L.U32 R0, R0, 0x1f, RZ ;  /* 0x0000001f00007819 */ /* 0x000fc800000006ff */
[----:B------:R-:W1:Y:S02]  /*d260*/  SYNCS.PHASECHK.TRANS64.TRYWAIT P2, [R2+URZ+0x13270], R0 ;  /* 0x01327000020075a7 */ /* 0x000e64000804017f */
[----:B-1----:R-:W-:Y:S05]  /*d270*/  @!P2 BRA `(.L_x_13357) ;  /* 0x0000003c00f8a947 */ /* 0x002fea0003800000 */
.L_x_13468:
[----:B------:R-:W-:Y:S05]  /*d280*/  BSYNC B0 ;  /* 0x0000000000007941 */ /* 0x000fea0003800000 */
.L_x_13356:
[----:B------:R-:W-:-:S05]  /*d290*/  IMAD.U32 R3, RZ, RZ, UR46 ;  /* 0x0000002eff037e24 */ /* 0x000fca000f8e00ff */
[----:B------:R-:W-:-:S13]  /*d2a0*/  ISETP.NE.AND P2, PT, R3, 0x3, PT ;  /* 0x000000030300780c */ /* 0x000fda0003f45270 */
[----:B------:R-:W-:Y:S05]  /*d2b0*/  @!P2 BRA `(.L_x_13358) ;  /* 0x000000000004a947 */ /* 0x000fea0003800000 */
[----:B------:R-:W-:Y:S01]  /*d2c0*/  BPT.TRAP 0x1 ;  /* 0x000000040000795c */ /* 0x000fe20000300000 */
.L_x_13358:
[----:B------:R-:W-:Y:S01]  /*d2d0*/  SHF.L.U32 R3, R21, 0x1f, RZ ;  /* 0x0000001f15037819 */ /* 0x000fe200000006ff */
[----:B-1----:R-:W-:-:S03]  /*d2e0*/  IMAD R0, R20, 0x2800, RZ ;  /* 0x0000280014007824 */ /* 0x002fc600078e02ff */
[----:B------:R-:W1:Y:S02]  /*d2f0*/  SYNCS.PHASECHK.TRANS64.TRYWAIT P2, [R2+URZ+0x13260], R3 ;  /* 0x01326003020075a7 */ /* 0x000e64000804017f */
[----:B-1----:R-:W-:Y:S05]  /*d300*/  @!P2 BRA `(.L_x_13359) ;  /* 0x0000003c00e8a947 */ /* 0x002fea0003800000 */
.L_x_13469:
[----:B-1----:R-:W-:Y:S01]  /*d310*/  LOP3.LUT R3, R0, R25, RZ, 0xfc, !PT ;  /* 0x0000001900037212 */ /* 0x002fe200078efcff */
[----:B------:R-:W-:Y:S05]  /*d320*/  WARPSYNC.ALL ;  /* 0x0000000000007948 */ /* 0x000fea0003800000 */
[----:B------:R-:W-:Y:S02]  /*d330*/  IMAD.IADD R3, R22, 0x1, R3 ;  /* 0x0000000116037824 */ /* 0x000fe400078e0203 */
[----:B------:R-:W-:-:S03]  /*d340*/  IMAD.U32 R12, RZ, RZ, UR46 ;  /* 0x0000002eff0c7e24 */ /* 0x000fc6000f8e00ff */
[----:B--2---:R1:W2:Y:S02]  /*d350*/  LDSM.16.MT88.4 R4, [R3+0x6000] ;  /* 0x006000000304783b */ /* 0x0042a40000004200 */
[----:B------:R-:W-:Y:S02]  /*d360*/  ISETP.NE.AND P2, PT, R12, 0x3, PT ;  /* 0x000000030c00780c */ /* 0x000fe40003f45270 */
[----:B-1----:R-:W-:-:S05]  /*d370*/  LOP3.LUT R3, R0, R24, RZ, 0xfc, !PT ;  /* 0x0000001800037212 */ /* 0x002fca00078efcff */
[----:B------:R-:W-:Y:S01]  /*d380*/  IMAD.IADD R3, R23, 0x1, R3 ;  /* 0x0000000117037824 */ /* 0x000fe200078e0203 */
[C-C-:B--2---:R-:W-:Y:S02]  /*d390*/  PRMT R8, R4.reuse, 0x6420, R5.reuse ;  /* 0x0000642004087816 */ /* 0x144fe40000000005 */
[----:B------:R-:W-:Y:S02]  /*d3a0*/  PRMT R9, R4, 0x7531, R5 ;  /* 0x0000753104097816 */ /* 0x000fe40000000005 */
[C-C-:B------:R-:W-:Y:S02]  /*d3b0*/  PRMT R10, R6.reuse, 0x6420, R7.reuse ;  /* 0x00006420060a7816 */ /* 0x140fe40000000007 */
[----:B------:R-:W-:-:S05]  /*d3c0*/  PRMT R11, R6, 0x7531, R7 ;  /* 0x00007531060b7816 */ /* 0x000fca0000000007 */
[----:B------:R1:W-:Y:S02]  /*d3d0*/  STSM.16.M88.4 [R3], R8 ;  /* 0x0000000803007844 */ /* 0x0003e40000000200 */
[----:B-1----:R-:W-:-:S05]  /*d3e0*/  VIADD R3, R0, 0x800 ;  /* 0x0000080000037836 */ /* 0x002fca0000000000 */
[C---:B------:R-:W-:Y:S02]  /*d3f0*/  LOP3.LUT R4, R3.reuse, R25, RZ, 0xfc, !PT ;  /* 0x0000001903047212 */ /* 0x040fe400078efcff */
[----:B------:R-:W-:-:S03]  /*d400*/  LOP3.LUT R3, R3, R24, RZ, 0xfc, !PT ;  /* 0x0000001803037212 */ /* 0x000fc600078efcff */
[----:B------:R-:W-:Y:S02]  /*d410*/  IMAD.IADD R4, R22, 0x1, R4 ;  /* 0x0000000116047824 */ /* 0x000fe400078e0204 */
[----:B------:R-:W-:-:S04]  /*d420*/  IMAD.IADD R3, R23, 0x1, R3 ;  /* 0x0000000117037824 */ /* 0x000fc800078e0203 */
[----:B------:R-:W1:Y:S02]  /*d430*/  LDSM.16.MT88.4 R4, [R4+0x6000] ;  /* 0x006000000404783b */ /* 0x000e640000004200 */
[C-C-:B-1----:R-:W-:Y:S02]  /*d440*/  PRMT R8, R4.reuse, 0x6420, R5.reuse ;  /* 0x0000642004087816 */ /* 0x142fe40000000005 */
[----:B------:R-:W-:Y:S02]  /*d450*/  PRMT R9, R4, 0x7531, R5 ;  /* 0x0000753104097816 */ /* 0x000fe40000000005 */
[C-C-:B------:R-:W-:Y:S02]  /*d460*/  PRMT R10, R6.reuse, 0x6420, R7.reuse ;  /* 0x00006420060a7816 */ /* 0x140fe40000000007 */
[----:B------:R-:W-:-:S05]  /*d470*/  PRMT R11, R6, 0x7531, R7 ;  /* 0x00007531060b7816 */ /* 0x000fca0000000007 */
[----:B------:R1:W-:Y:S02]  /*d480*/  STSM.16.M88.4 [R3], R8 ;  /* 0x0000000803007844 */ /* 0x0003e40000000200 */
[----:B-1----:R-:W-:-:S05]  /*d490*/  VIADD R3, R0, 0x1000 ;  /* 0x0000100000037836 */ /* 0x002fca0000000000 */
[C---:B------:R-:W-:Y:S02]  /*d4a0*/  LOP3.LUT R4, R3.reuse, R25, RZ, 0xfc, !PT ;  /* 0x0000001903047212 */ /* 0x040fe400078efcff */
[----:B------:R-:W-:-:S03]  /*d4b0*/  LOP3.LUT R3, R3, R24, RZ, 0xfc, !PT ;  /* 0x0000001803037212 */ /* 0x000fc600078efcff */
[----:B------:R-:W-:Y:S01]  /*d4c0*/  IMAD.IADD R4, R22, 0x1, R4 ;  /* 0x0000000116047824 */ /* 0x000fe200078e0204 */
[----:B------:R-:W-:-:S05]  /*d4d0*/  IADD3 R3, R23, R3, RZ ;  /* 0x0000000317037210 */ /* 0x000fca0007ffe0ff */
[----:B------:R-:W1:Y:S02]  /*d4e0*/  LDSM.16.MT88.4 R4, [R4+0x6000] ;  /* 0x006000000404783b */ /* 0x000e640000004200 */
[C-C-:B-1----:R-:W-:Y:S02]  /*d4f0*/  PRMT R8, R4.reuse, 0x6420, R5.reuse ;  /* 0x0000642004087816 */ /* 0x142fe40000000005 */
[----:B------:R-:W-:Y:S02]  /*d500*/  PRMT R9, R4, 0x7531, R5 ;  /* 0x0000753104097816 */ /* 0x000fe40000000005 */
[C-C-:B------:R-:W-:Y:S02]  /*d510*/  PRMT R10, R6.reuse, 0x6420, R7.reuse ;  /* 0x00006420060a7816 */ /* 0x140fe40000000007 */
[----:B------:R-:W-:-:S05]  /*d520*/  PRMT R11, R6, 0x7531, R7 ;  /* 0x00007531060b7816 */ /* 0x000fca0000000007 */
[----:B------:R1:W-:Y:S02]  /*d530*/  STSM.16.M88.4 [R3], R8 ;  /* 0x0000000803007844 */ /* 0x0003e40000000200 */
[C---:B-1----:R-:W-:Y:S02]  /*d540*/  VIADD R3, R0.reuse, 0x1800 ;  /* 0x0000180000037836 */ /* 0x042fe40000000000 */
[----:B------:R-:W-:-:S03]  /*d550*/  VIADD R0, R0, 0x2000 ;  /* 0x0000200000007836 */ /* 0x000fc60000000000 */
        /* <DEDUP_REMOVED lines=10> */
[C---:B-1----:R-:W-:Y:S02]  /*d600*/  LOP3.LUT R3, R0.reuse, R25, RZ, 0xfc, !PT ;  /* 0x0000001900037212 */ /* 0x042fe400078efcff */
[----:B------:R-:W-:-:S03]  /*d610*/  LOP3.LUT R0, R0, R24, RZ, 0xfc, !PT ;  /* 0x0000001800007212 */ /* 0x000fc600078efcff */
[----:B------:R-:W-:Y:S02]  /*d620*/  IMAD.IADD R3, R22, 0x1, R3 ;  /* 0x0000000116037824 */ /* 0x000fe400078e0203 */
[----:B------:R-:W-:-:S03]  /*d630*/  IMAD.IADD R0, R23, 0x1, R0 ;  /* 0x0000000117007824 */ /* 0x000fc600078e0200 */
[----:B------:R-:W1:Y:S02]  /*d640*/  LDSM.16.MT88.4 R4, [R3+0x6000] ;  /* 0x006000000304783b */ /* 0x000e640000004200 */
[C-C-:B-1----:R-:W-:Y:S02]  /*d650*/  PRMT R8, R4.reuse, 0x6420, R5.reuse ;  /* 0x0000642004087816 */ /* 0x142fe40000000005 */
        /* <DEDUP_REMOVED lines=12> */
.L_x_13360:
[----:B--2---:R2:W-:Y:S01]  /*d720*/  SYNCS.ARRIVE.TRANS64.A1T0 RZ, [R2+URZ+0x13250], RZ ;  /* 0x013250ff02ff79a7 */ /* 0x0045e2000810003f */
[----:B------:R-:W-:Y:S06]  /*d730*/  BAR.SYNC.DEFER_BLOCKING 0x2, 0x80 ;  /* 0x0082000000007b1d */ /* 0x000fec0000010000 */
[----:B------:R-:W-:Y:S05]  /*d740*/  @!P0 BRA `(.L_x_13361) ;  /* 0x0000000000048947 */ /* 0x000fea0003800000 */
[----:B------:R-:W-:Y:S01]  /*d750*/  BPT.TRAP 0x1 ;  /* 0x000000040000795c */ /* 0x000fe20000300000 */
.L_x_13361:
[----:B-1----:R-:W3:Y:S01]  /*d760*/  LDL R0, [R1+0x20] ;  /* 0x0000200001007983 */ /* 0x002ee20000100800 */
[----:B--2---:R-:W-:-:S03]  /*d770*/  VIADD R2, R2, 0x13280 ;  /* 0x0001328002027836 */ /* 0x004fc60000000000 */
[----:B------:R4:W5:Y:S04]  /*d780*/  LDL R21, [R1+0x10] ;  /* 0x0000100001157983 */ /* 0x0009680000100800 */
[----:B------:R4:W5:Y:S01]  /*d790*/  LDL R20, [R1+0x4] ;  /* 0x0000040001147983 */ /* 0x0009620000100800 */
[----:B---3--:R-:W-:-:S04]  /*d7a0*/  PRMT R2, R0, 0x654, R2 ;  /* 0x0000065400027816 */ /* 0x008fc80000000002 */
[----:B------:R4:W-:Y:S01]  /*d7b0*/  SYNCS.ARRIVE.TRANS64.RED.A1T0 RZ, [R2+URZ], RZ ;  /* 0x000000ff02ff79a7 */ /* 0x0009e2000810043f */
[----:B------:R-:W-:Y:S05]  /*d7c0*/  @P1 BRA `(.L_x_13362) ;  /* 0xffffffe800881947 */ /* 0x000fea000383ffff */
.L_x_13342:
[----:B------:R-:W4:Y:S01]  /*d7d0*/  S2R R0, SR_TID.X ;  /* 0x0000000000007919 */ /* 0x000f220000002100 */
[----:B------:R-:W-:Y:S01]  /*d7e0*/  BSSY B0, `(.L_x_13363) ;  /* 0x0000012000007945 */ /* 0x000fe20003800000 */
[----:B----4-:R-:W-:Y:S01]  /*d7f0*/  LOP3.LUT R2, R0, 0x7f, RZ, 0xc0, !PT ;  /* 0x0000007f00027812 */ /* 0x010fe200078ec0ff */
[----:B------:R-:W-:-:S03]  /*d800*/  IMAD.U32 R0, RZ, RZ, UR48 ;  /* 0x00000030ff007e24 */ /* 0x000fc6000f8e00ff */
[----:B------:R-:W-:Y:S02]  /*d810*/  ISETP.NE.AND P1, PT, R2, RZ, PT ;  /* 0x000000ff0200720c */ /* 0x000fe40003f25270 */
[----:B------:R-:W-:-:S11]  /*d820*/  ISETP.NE.AND P0, PT, R0, 0x3, PT ;  /* 0x000000030000780c */ /* 0x000fd60003f05270 */
[----:B------:R-:W-:Y:S05]  /*d830*/  @P1 BRA `(.L_x_13364) ;  /* 0x0000000000301947 */ /* 0x000fea0003800000 */
[----:B0-----:R-:W0:Y:S01]  /*d840*/  S2R R5, SR_LANEID ;  /* 0x0000000000057919 */ /* 0x001e220000000000 */
        /* <DEDUP_REMOVED lines=11> */
.L_x_13364:
[----:B------:R-:W-:Y:S05]  /*d900*/  BSYNC B0 ;  /* 0x0000000000007941 */ /* 0x000fea0003800000 */
.L_x_13363:
[----:B------:R-:W-:Y:S05]  /*d910*/  @!P0 BRA `(.L_x_13365) ;  /* 0x0000000000048947 */ /* 0x000fea0003800000 */
[----:B------:R-:W-:Y:S01]  /*d920*/  BPT.TRAP 0x1 ;  /* 0x000000040000795c */ /* 0x000fe20000300000 */
.L_x_13365:
[----:B------:R-:W1:Y:S04]  /*d930*/  LDL R2, [R1+0x10] ;  /* 0x0000100001027983 */ /* 0x000e680000100800 */
[----:B------:R-:W2:Y:S01]  /*d940*/  LDL R0, [R1+0x4] ;  /* 0x0000040001007983 */ /* 0x000ea20000100800 */
[----:B------:R-:W-:Y:S01]  /*d950*/  BSSY B0, `(.L_x_13366) ;  /* 0x0000006000007945 */ /* 0x000fe20003800000 */
[----:B-1----:R-:W-:-:S04]  /*d960*/  LOP3.LUT R3, R2, 0x1, RZ, 0x3c, !PT ;  /* 0x0000000102037812 */ /* 0x002fc800078e3cff */
[----:B------:R-:W-:Y:S01]  /*d970*/  SHF.L.U32 R3, R3, 0x1f, RZ ;  /* 0x0000001f03037819 */ /* 0x000fe200000006ff */
[----:B--2---:R-:W-:-:S04]  /*d980*/  IMAD R0, R0, 0x8, R22 ;  /* 0x0000000800007824 */ /* 0x004fc800078e0216 */
[----:B------:R-:W1:Y:S02]  /*d990*/  SYNCS.PHASECHK.TRANS64.TRYWAIT P1, [R0+URZ+0x13270], R3 ;  /* 0x01327003000075a7 */ /* 0x000e64000802017f */
[----:B-1----:R-:W-:Y:S05]  /*d9a0*/  @!P1 BRA `(.L_x_13367) ;  /* 0x0000003800549947 */ /* 0x002fea0003800000 */
.L_x_13470:
[----:B------:R-:W-:Y:S05]  /*d9b0*/  BSYNC B0 ;  /* 0x0000000000007941 */ /* 0x000fea0003800000 */
.L_x_13366:
[----:B------:R-:W-:-:S05]  /*d9c0*/  IMAD.U32 R2, RZ, RZ, UR46 ;  /* 0x0000002eff027e24 */ /* 0x000fca000f8e00ff */
[----:B------:R-:W-:-:S13]  /*d9d0*/  ISETP.NE.AND P1, PT, R2, 0x3, PT ;  /* 0x000000030200780c */ /* 0x000fda0003f25270 */
[----:B------:R-:W-:Y:S05]  /*d9e0*/  @!P1 BRA `(.L_x_13368) ;  /* 0x0000000000049947 */ /* 0x000fea0003800000 */
[----:B------:R-:W-:Y:S01]  /*d9f0*/  BPT.TRAP 0x1 ;  /* 0x000000040000795c */ /* 0x000fe20000300000 */
.L_x_13368:
[----:B------:R-:W1:Y:S02]  /*da00*/  LDL R2, [R1+0x10] ;  /* 0x0000100001027983 */ /* 0x000e640000100800 */
[----:B-1----:R-:W-:-:S04]  /*da10*/  SHF.L.U32 R3, R2, 0x1f, RZ ;  /* 0x0000001f02037819 */ /* 0x002fc800000006ff */
[----:B------:R-:W1:Y:S02]  /*da20*/  SYNCS.PHASECHK.TRANS64.TRYWAIT P1, [R0+URZ+0x13260], R3 ;  /* 0x01326003000075a7 */ /* 0x000e64000802017f */
[----:B-1----:R-:W-:Y:S05]  /*da30*/  @!P1 BRA `(.L_x_13369) ;  /* 0x0000003800449947 */ /* 0x002fea0003800000 */
.L_x_13471:
[----:B------:R-:W2:Y:S01]  /*da40*/  LDL R14, [R1+0x4] ;  /* 0x00000400010e7983 */ /* 0x000ea20000100800 */
[----:B------:R-:W-:Y:S05]  /*da50*/  WARPSYNC.ALL ;  /* 0x0000000000007948 */ /* 0x000fea0003800000 */
[----:B------:R-:W-:-:S05]  /*da60*/  IMAD.U32 R15, RZ, RZ, UR46 ;  /* 0x0000002eff0f7e24 */ /* 0x000fca000f8e00ff */
[----:B------:R-:W-:Y:S01]  /*da70*/  ISETP.NE.AND P1, PT, R15, 0x3, PT ;  /* 0x000000030f00780c */ /* 0x000fe20003f25270 */
[----:B--2---:R-:W-:-:S05]  /*da80*/  IMAD R2, R14, 0x2800, RZ ;  /* 0x000028000e027824 */ /* 0x004fca00078e02ff */
[----:B-1----:R-:W-:-:S05]  /*da90*/  LOP3.LUT R3, R2, R25, RZ, 0xfc, !PT ;  /* 0x0000001902037212 */ /* 0x002fca00078efcff */
[----:B------:R-:W-:Y:S01]  /*daa0*/  IMAD.IADD R6, R22, 0x1, R3 ;  /* 0x0000000116067824 */ /* 0x000fe200078e0203 */
[----:B------:R-:W-:-:S05]  /*dab0*/  IADD3 R3, R2, 0x800, RZ ;  /* 0x0000080002037810 */ /* 0x000fca0007ffe0ff */
[----:B0-----:R-:W0:Y:S02]  /*dac0*/  LDSM.16.MT88.4 R4, [R6+0x6000] ;  /* 0x006000000604783b */ /* 0x001e240000004200 */
        /* <DEDUP_REMOVED lines=12> */
[----:B------:R-:W-:Y:S01]  /*db90*/  LOP3.LUT R4, R3, R24, RZ, 0xfc, !PT ;  /* 0x0000001803047212 */ /* 0x000fe200078efcff */
[----:B------:R-:W-:Y:S01]  /*dba0*/  VIADD R3, R2, 0x1000 ;  /* 0x0000100002037836 */ /* 0x000fe20000000000 */
[----:B------:R-:W-:-:S02]  /*dbb0*/  PRMT R10, R6, 0x6420, R7 ;  /* 0x00006420060a7816 */ /* 0x000fc40000000007 */
[----:B------:R-:W-:Y:S01]  /*dbc0*/  PRMT R11, R6, 0x7531, R7 ;  /* 0x00007531060b7816 */ /* 0x000fe20000000007 */
[----:B------:R-:W-:Y:S01]  /*dbd0*/  IMAD.IADD R13, R23, 0x1, R4 ;  /* 0x00000001170d7824 */ /* 0x000fe200078e0204 */
[----:B------:R-:W-:-:S04]  /*dbe0*/  LOP3.LUT R5, R3, R25, RZ, 0xfc, !PT ;  /* 0x0000001903057212 */ /* 0x000fc800078efcff */
[----:B------:R-:W-:Y:S01]  /*dbf0*/  STSM.16.M88.4 [R13], R8 ;  /* 0x000000080d007844 */ /* 0x000fe20000000200 */
[----:B------:R-:W-:-:S06]  /*dc00*/  IMAD.IADD R6, R22, 0x1, R5 ;  /* 0x0000000116067824 */ /* 0x000fcc00078e0205 */
[----:B------:R-:W0:Y:S02]  /*dc10*/  LDSM.16.MT88.4 R4, [R6+0x6000] ;  /* 0x006000000604783b */ /* 0x000e240000004200 */
[C-C-:B0-----:R-:W-:Y:S02]  /*dc20*/  PRMT R8, R4.reuse, 0x6420, R5.reuse ;  /* 0x0000642004087816 */ /* 0x141fe40000000005 */
[----:B------:R-:W-:Y:S02]  /*dc30*/  PRMT R9, R4, 0x7531, R5 ;  /* 0x0000753104097816 */ /* 0x000fe40000000005 */
[----:B------:R-:W-:Y:S01]  /*dc40*/  LOP3.LUT R4, R3, R24, RZ, 0xfc, !PT ;  /* 0x0000001803047212 */ /* 0x000fe200078efcff */
[----:B------:R-:W-:Y:S01]  /*dc50*/  VIADD R3, R2, 0x1800 ;  /* 0x0000180002037836 */ /* 0x000fe20000000000 */
[--C-:B------:R-:W-:Y:S01]  /*dc60*/  PRMT R10, R6, 0x6420, R7.reuse ;  /* 0x00006420060a7816 */ /* 0x100fe20000000007 */
[----:B------:R-:W-:Y:S01]  /*dc70*/  VIADD R2, R2, 0x2000 ;  /* 0x0000200002027836 */ /* 0x000fe20000000000 */
        /* <DEDUP_REMOVED lines=31> */
.L_x_13370:
[----:B-1----:R1:W-:Y:S01]  /*de70*/  SYNCS.ARRIVE.TRANS64.A1T0 RZ, [R0+URZ+0x13250], RZ ;  /* 0x013250ff00ff79a7 */ /* 0x0023e2000810003f */
[----:B------:R-:W-:Y:S06]  /*de80*/  BAR.SYNC.DEFER_BLOCKING 0x2, 0x80 ;  /* 0x0082000000007b1d */ /* 0x000fec0000010000 */
[----:B------:R-:W-:Y:S05]  /*de90*/  @!P0 BRA `(.L_x_13371) ;  /* 0x0000000000048947 */ /* 0x000fea0003800000 */
[----:B------:R-:W-:Y:S01]  /*dea0*/  BPT.TRAP 0x1 ;  /* 0x000000040000795c */ /* 0x000fe20000300000 */
.L_x_13371:
[----:B0-----:R-:W2:Y:S04]  /*deb0*/  LDL R2, [R1+0x20] ;  /* 0x0000200001027983 */ /* 0x001ea80000100800 */
[----:B------:R-:W3:Y:S01]  /*dec0*/  LDL.LU R3, [R1+0x10] ;  /* 0x0000100001037983 */ /* 0x000ee20000300800 */
[----:B-1----:R-:W-:-:S05]  /*ded0*/  VIADD R0, R0, 0x13280 ;  /* 0x0001328000007836 */ /* 0x002fca0000000000 */
[----:B--2---:R-:W-:-:S04]  /*dee0*/  PRMT R0, R2, 0x654, R0 ;  /* 0x0000065402007816 */ /* 0x004fc80000000000 */
[----:B------:R0:W-:Y:S02]  /*def0*/  SYNCS.ARRIVE.TRANS64.RED.A1T0 RZ, [R0+URZ], RZ ;  /* 0x000000ff00ff79a7 */ /* 0x0001e4000810043f */
[----:B0-----:R-:W-:-:S04]  /*df00*/  IADD3 R0, R14, 0x1, RZ ;  /* 0x000000010e007810 */ /* 0x001fc80007ffe0ff */
[----:B------:R-:W-:-:S04]  /*df10*/  ISETP.NE.AND P0, PT, R0, 0x2, PT ;  /* 0x000000020000780c */ /* 0x000fc80003f05270 */
[----:B------:R-:W-:Y:S02]  /*df20*/  SEL R2, RZ, 0x1, P0 ;  /* 0x00000001ff027807 */ /* 0x000fe40000000000 */
[----:B------:R-:W-:Y:S02]  /*df30*/  SEL R0, R0, RZ, P0 ;  /* 0x000000ff00007207 */ /* 0x000fe40000000000 */
[----:B---3--:R-:W-:-:S03]  /*df40*/  LOP3.LUT R3, R3, R2, RZ, 0x3c, !PT ;  /* 0x0000000203037212 */ /* 0x008fc600078e3cff */
[----:B------:R1:W-:Y:S04]  /*df50*/  STL [R1+0x4], R0 ;  /* 0x0000040001007387 */ /* 0x0003e80000100800 */
[----:B------:R1:W-:Y:S02]  /*df60*/  STL [R1+0x10], R3 ;  /* 0x0000100301007387 */ /* 0x0003e40000100800 */
.L_x_13312:
[----:B------:R-:W-:Y:S05]  /*df70*/  BSYNC B7 ;  /* 0x0000000000077941 */ /* 0x000fea0003800000 */
.L_x_13310:
        /* <DEDUP_REMOVED lines=13> */
.L_x_13372:
[----:B------:R-:W1:Y:S01]  /*e050*/  S2R R0, SR_TID.X ;  /* 0x0000000000007919 */ /* 0x000e620000002100 */
[----:B------:R-:W-:Y:S01]  /*e060*/  ULDC UR4, c[0x0][0xc3c] ;  /* 0x00030f0000047ab9 */ /* 0x000fe20000000800 */
[----:B-1----:R-:W-:Y:S01]  /*e070*/  LOP3.LUT R8, R0, 0x1f, RZ, 0xc0, !PT ;  /* 0x0000001f00087812 */ /* 0x002fe200078ec0ff */
[----:B------:R-:W-:-:S03]  /*e080*/  IMAD.MOV.U32 R0, RZ, RZ, RZ ;  /* 0x000000ffff007224 */ /* 0x000fc600078e00ff */
[C---:B------:R-:W-:Y:S01]  /*e090*/  ISETP.NE.AND P0, PT, R8.reuse, 0x1f, PT ;  /* 0x0000001f0800780c */ /* 0x040fe20003f05270 */
[----:B0-----:R-:W-:-:S05]  /*e0a0*/  VIADD R5, R8, UR39 ;  /* 0x0000002708057c36 */ /* 0x001fca0008000000 */
        /* <DEDUP_REMOVED lines=33> */
.L_x_13378:
        /* <DEDUP_REMOVED lines=14> */
.L_x_13377:
[----:B------:R-:W-:Y:S05]  /*e3a0*/  BSYNC B0 ;  /* 0x0000000000007941 */ /* 0x000fea0003800000 */
.L_x_13376:
        /* <DEDUP_REMOVED lines=21> */
.L_x_13374:
        /* <DEDUP_REMOVED lines=13> */
[----:B------:R-:W0:Y:S01]  /*e5d0*/  F2I.FTZ.U32.TRUNC.NTZ R9, R9 ;  /* 0x0000000900097305 */ /* 0x000e22000021f000 */
[----:B------:R-:W-:Y:S05]  /*e5e0*/  @!P0 BRA `(.L_x_13379) ;  /* 0x00000000000c8947 */ /* 0x000fea0003800000 */
[----:B------:R-:W-:-:S06]  /*e5f0*/  UIADD3 UR5, UR4, -0x1, URZ ;  /* 0xffffffff04057890 */ /* 0x000fcc000fffe03f */
[----:B------:R-:W-:-:S06]  /*e600*/  IMAD.U32 R16, RZ, RZ, UR5 ;  /* 0x00000005ff107e24 */ /* 0x000fcc000f8e00ff */
[----:B------:R1:W2:Y:S02]  /*e610*/  SHFL.IDX PT, R16, R3, R16, 0x1f ;  /* 0x00001f1003107589 */ /* 0x0002a400000e0000 */
.L_x_13379:
[----:B01----:R-:W-:Y:S01]  /*e620*/  IMAD.MOV R3, RZ, RZ, -R9 ;  /* 0x000000ffff037224 */ /* 0x003fe200078e0a09 */
[----:B------:R-:W-:Y:S01]  /*e630*/  UIADD3 UR39, UR4, UR39, URZ ;  /* 0x0000002704277290 */ /* 0x000fe2000fffe03f */
[----:B--2---:R-:W-:Y:S02]  /*e640*/  IMAD R16, R16, R2, R7 ;  /* 0x0000000210107224 */ /* 0x004fe400078e0207 */
        /* <DEDUP_REMOVED lines=24> */
.L_x_13375:
[----:B------:R-:W-:Y:S01]  /*e7d0*/  IMAD.MOV.U32 R16, RZ, RZ, R5 ;  /* 0x000000ffff107224 */ /* 0x000fe200078e0005 */
[----:B------:R-:W-:Y:S01]  /*e7e0*/  ULDC UR39, c[0x0][0xc3c] ;  /* 0x00030f0000277ab9 */ /* 0x000fe20000000800 */
[----:B------:R-:W-:Y:S02]  /*e7f0*/  IMAD.MOV.U32 R17, RZ, RZ, RZ ;  /* 0x000000ffff117224 */ /* 0x000fe400078e00ff */
[----:B------:R-:W-:-:S07]  /*e800*/  IMAD.MOV.U32 R18, RZ, RZ, RZ ;  /* 0x000000ffff127224 */ /* 0x000fce00078e00ff */
.L_x_13380:
        /* <DEDUP_REMOVED lines=12> */
.L_x_13373:
[----:B------:R-:W-:Y:S02]  /*e8d0*/  ULDC UR4, c[0x0][0xc3c] ;  /* 0x00030f0000047ab9 */ /* 0x000fe40000000800 */
[----:B------:R-:W-:-:S06]  /*e8e0*/  UISETP.GE.AND UP0, UPT, UR39, UR4, UPT ;  /* 0x000000042700728c */ /* 0x000fcc000bf06270 */
[----:B------:R-:W-:-:S13]  /*e8f0*/  PLOP3.LUT P0, PT, PT, PT, UP0, 0x80, 0x0 ;  /* 0x000000000000781c */ /* 0x000fda0003f0f008 */
[----:B------:R-:W-:Y:S05]  /*e900*/  @!P0 BRA `(.L_x_13381) ;  /* 0xffffffa800e88947 */ /* 0x000fea000383ffff */
.L_x_13306:
        /* <DEDUP_REMOVED lines=12> */
.L_x_13472:
[----:B------:R-:W-:Y:S05]  /*e9d0*/  BSYNC B0 ;  /* 0x0000000000007941 */ /* 0x000fea0003800000 */
.L_x_13382:
[----:B------:R-:W-:-:S03]  /*e9e0*/  UMOV UR4, 0xffffffff ;  /* 0xffffffff00047882 */ /* 0x000fc60000000000 */
[----:B------:R-:W-:Y:S05]  /*e9f0*/  BRA.DIV UR4, `(.L_x_13384) ;  /* 0x0000002a047c7947 */ /* 0x000fea000b800000 */
[----:B0-----:R-:W0:Y:S02]  /*ea00*/  S2R R0, SR_TID.X ;  /* 0x0000000000007919 */ /* 0x001e240000002100 */
[----:B0-----:R-:W-:-:S04]  /*ea10*/  SHF.R.U32.HI R0, RZ, 0x5, R0 ;  /* 0x00000005ff007819 */ /* 0x001fc80000011600 */
[----:B------:R-:W-:-:S05]  /*ea20*/  LOP3.LUT R0, R0, 0x3, RZ, 0xc0, !PT ;  /* 0x0000000300007812 */ /* 0x000fca00078ec0ff */
[----:B------:R0:W1:Y:S02]  /*ea30*/  SHFL.IDX PT, R14, R0, RZ, 0x1f ;  /* 0x00001fff000e7589 */ /* 0x00006400000e0000 */
.L_x_13475:
[----:B-1----:R-:W-:Y:S01]  /*ea40*/  ISETP.NE.AND P0, PT, R14, RZ, PT ;  /* 0x000000ff0e00720c */ /* 0x002fe20003f05270 */
[----:B------:R-:W-:-:S12]  /*ea50*/  BSSY B0, `(.L_x_13385) ;  /* 0x000002f000007945 */ /* 0x000fd80003800000 */
[----:B------:R-:W-:Y:S05]  /*ea60*/  @P0 BRA `(.L_x_13386) ;  /* 0x0000000000b40947 */ /* 0x000fea0003800000 */
[----:B------:R-:W-:-:S03]  /*ea70*/  UMOV UR4, 0xffffffff ;  /* 0xffffffff00047882 */ /* 0x000fc60000000000 */
[----:B------:R-:W-:Y:S05]  /*ea80*/  BRA.DIV UR4, `(.L_x_13387) ;  /* 0x0000002a048c7947 */ /* 0x000fea000b800000 */
[----:B------:R-:W-:-:S13]  /*ea90*/  ELECT P6, URZ, PT ;  /* 0x00000000003f782f */ /* 0x000fda00038c0000 */
.L_x_13478:
[----:B------:R-:W-:Y:S05]  /*eaa0*/  @!P6 BRA `(.L_x_13386) ;  /* 0x0000000000a4e947 */ /* 0x000fea0003800000 */
[----:B------:R-:W-:-:S06]  /*eab0*/  ULOP3.LUT UR4, UR43, 0x2, URZ, 0xfc, !UPT ;  /* 0x000000022b047892 */ /* 0x000fcc000f8efc3f */
[----:B0-----:R-:W-:-:S05]  /*eac0*/  IMAD.U32 R0, RZ, RZ, UR4 ;  /* 0x00000004ff007e24 */ /* 0x001fca000f8e00ff */
[----:B------:R-:W-:-:S13]  /*ead0*/  ISETP.NE.AND P0, PT, R0, 0x3, PT ;  /* 0x000000030000780c */ /* 0x000fda0003f05270 */
[----:B------:R-:W-:Y:S05]  /*eae0*/  @!P0 BRA `(.L_x_13388) ;  /* 0x0000000000048947 */ /* 0x000fea0003800000 */
[----:B------:R-:W-:Y:S01]  /*eaf0*/  BPT.TRAP 0x1 ;  /* 0x000000040000795c */ /* 0x000fe20000300000 */
.L_x_13388:
[----:B------:R-:W2:Y:S04]  /*eb00*/  LDL R2, [R1+0x10] ;  /* 0x0000100001027983 */ /* 0x000ea80000100800 */
[----:B------:R-:W3:Y:S01]  /*eb10*/  LDL.LU R0, [R1+0x4] ;  /* 0x0000040001007983 */ /* 0x000ee20000300800 */
[----:B--2---:R-:W-:Y:S01]  /*eb20*/  SHF.L.U32 R3, R2, 0x1f, RZ ;  /* 0x0000001f02037819 */ /* 0x004fe200000006ff */
[C---:B---3--:R-:W-:Y:S01]  /*eb30*/  IMAD R4, R0.reuse, 0x8, R5 ;  /* 0x0000000800047824 */ /* 0x048fe200078e0205 */
[----:B------:R-:W-:-:S03]  /*eb40*/  IADD3 R0, R0, 0x1, RZ ;  /* 0x0000000100007810 */ /* 0x000fc60007ffe0ff */
[----:B------:R-:W0:Y:S01]  /*eb50*/  SYNCS.PHASECHK.TRANS64.TRYWAIT P1, [R4+URZ+0x13240], R3 ;  /* 0x01324003040075a7 */ /* 0x000e22000802017f */
[----:B------:R-:W-:-:S04]  /*eb60*/  ISETP.NE.AND P2, PT, R0, 0x2, PT ;  /* 0x000000020000780c */ /* 0x000fc80003f45270 */
[----:B------:R-:W-:Y:S01]  /*eb70*/  SEL R2, RZ, 0x1, P2 ;  /* 0x00000001ff027807 */ /* 0x000fe20001000000 */
[----:B0-----:R-:W-:Y:S08]  /*eb80*/  @!P1 BRA `(.L_x_13389) ;  /* 0x00000028006c9947 */ /* 0x001ff00003800000 */
.L_x_13479:
[----:B------:R-:W2:Y:S01]  /*eb90*/  LDL.LU R6, [R1+0x10] ;  /* 0x0000100001067983 */ /* 0x000ea20000300800 */
[----:B------:R-:W-:Y:S02]  /*eba0*/  SEL R0, R0, RZ, P2 ;  /* 0x000000ff00007207 */ /* 0x000fe40001000000 */
[----:B--2---:R-:W-:Y:S01]  /*ebb0*/  LOP3.LUT R2, R6, R2, RZ, 0x3c, !PT ;  /* 0x0000000206027212 */ /* 0x004fe200078e3cff */
[----:B------:R-:W-:Y:S06]  /*ebc0*/  @!P0 BRA `(.L_x_13390) ;  /* 0x0000000000048947 */ /* 0x000fec0003800000 */
[----:B------:R-:W-:Y:S01]  /*ebd0*/  BPT.TRAP 0x1 ;  /* 0x000000040000795c */ /* 0x000fe20000300000 */
.L_x_13390:
[----:B------:R-:W-:Y:S01]  /*ebe0*/  IMAD R5, R0, 0x8, R5 ;  /* 0x0000000800057824 */ /* 0x000fe200078e0205 */
[----:B------:R-:W-:-:S04]  /*ebf0*/  SHF.L.U32 R0, R2, 0x1f, RZ ;  /* 0x0000001f02007819 */ /* 0x000fc800000006ff */
[----:B------:R-:W1:Y:S02]  /*ec00*/  SYNCS.PHASECHK.TRANS64.TRYWAIT P1, [R5+URZ+0x13240], R0 ;  /* 0x01324000050075a7 */ /* 0x000e64000802017f */
[----:B-1----:R-:W-:Y:S05]  /*ec10*/  @!P1 BRA `(.L_x_13391) ;  /* 0x00000028005c9947 */ /* 0x002fea0003800000 */
.L_x_13480:
[----:B------:R-:W-:Y:S05]  /*ec20*/  @!P0 BRA `(.L_x_13392) ;  /* 0x0000000000048947 */ /* 0x000fea0003800000 */
[----:B------:R-:W-:Y:S01]  /*ec30*/  BPT.TRAP 0x1 ;  /* 0x000000040000795c */ /* 0x000fe20000300000 */
.L_x_13392:
[----:B------:R-:W2:Y:S02]  /*ec40*/  SYNCS.PHASECHK.TRANS64.TRYWAIT P1, [R4+URZ+0x13260], R3 ;  /* 0x01326003040075a7 */ /* 0x000ea4000802017f */
[----:B--2---:R-:W-:Y:S05]  /*ec50*/  @!P1 BRA `(.L_x_13393) ;  /* 0x0000002800609947 */ /* 0x004fea0003800000 */
.L_x_13481:
[----:B------:R-:W-:Y:S05]  /*ec60*/  @!P0 BRA `(.L_x_13394) ;  /* 0x0000000000048947 */ /* 0x000fea0003800000 */
[----:B------:R-:W-:Y:S01]  /*ec70*/  BPT.TRAP 0x1 ;  /* 0x000000040000795c */ /* 0x000fe20000300000 */
.L_x_13394:
[----:B------:R-:W3:Y:S02]  /*ec80*/  SYNCS.PHASECHK.TRANS64.TRYWAIT P1, [R5+URZ+0x13260], R0 ;  /* 0x01326000050075a7 */ /* 0x000ee4000802017f */
[----:B---3--:R-:W-:Y:S05]  /*ec90*/  @!P1 BRA `(.L_x_13395) ;  /* 0x0000002800649947 */ /* 0x008fea0003800000 */
.L_x_13482:
[----:B------:R-:W-:Y:S05]  /*eca0*/  @!P0 BRA `(.L_x_13396) ;  /* 0x0000000000048947 */ /* 0x000fea0003800000 */
[----:B------:R-:W-:Y:S01]  /*ecb0*/  BPT.TRAP 0x1 ;  /* 0x000000040000795c */ /* 0x000fe20000300000 */
.L_x_13396:
[----:B------:R-:W4:Y:S02]  /*ecc0*/  SYNCS.PHASECHK.TRANS64.TRYWAIT P1, [R4+URZ+0x13280], R3 ;  /* 0x01328003040075a7 */ /* 0x000f24000802017f */
[----:B----4-:R-:W-:Y:S05]  /*ecd0*/  @!P1 BRA `(.L_x_13397) ;  /* 0x0000002800689947 */ /* 0x010fea0003800000 */
.L_x_13483:
[----:B------:R-:W-:Y:S05]  /*ece0*/  @!P0 BRA `(.L_x_13398) ;  /* 0x0000000000048947 */ /* 0x000fea0003800000 */
[----:B------:R-:W-:Y:S01]  /*ecf0*/  BPT.TRAP 0x1 ;  /* 0x000000040000795c */ /* 0x000fe20000300000 */
.L_x_13398:
[----:B------:R0:W0:Y:S02]  /*ed00*/  SYNCS.PHASECHK.TRANS64.TRYWAIT P0, [R5+URZ+0x13280], R0 ;  /* 0x01328000050075a7 */ /* 0x000024000800017f */
[----:B0-----:R-:W-:Y:S05]  /*ed10*/  @!P0 NANOSLEEP.SYNCS 0x989680 ;  /* 0x009896800000895d */ /* 0x001fea0003900000 */
[----:B------:R-:W0:Y:S02]  /*ed20*/  @!P0 SYNCS.PHASECHK.TRANS64 P0, [R5+URZ+0x13280], R0 ;  /* 0x01328000050085a7 */ /* 0x000e24000800007f */
[----:B0-----:R-:W-:Y:S05]  /*ed30*/  @!P0 BRA `(.L_x_13398) ;  /* 0xfffffffc00f08947 */ /* 0x001fea000383ffff */
.L_x_13386:
[----:B------:R-:W-:Y:S05]  /*ed40*/  BSYNC B0 ;  /* 0x0000000000007941 */ /* 0x000fea0003800000 */
.L_x_13385:
[----:B------:R-:W-:Y:S05]  /*ed50*/  EXIT ;  /* 0x000000000000794d */ /* 0x000fea0003800000 */
.L_x_13267:
[----:B0-----:R0:W1:Y:S02]  /*ed60*/  SYNCS.PHASECHK.TRANS64.TRYWAIT P1, [R25+URZ+0x13200], R0 ;  /* 0x01320000190075a7 */ /* 0x001064000802017f */
[----:B-1----:R-:W-:Y:S05]  /*ed70*/  @!P1 NANOSLEEP.SYNCS 0x989680 ;  /* 0x009896800000995d */ /* 0x002fea0003900000 */
[----:B------:R-:W1:Y:S02]  /*ed80*/  @!P1 SYNCS.PHASECHK.TRANS64 P1, [R25+URZ+0x13200], R0 ;  /* 0x01320000190095a7 */ /* 0x000e64000802007f */
[----:B-1----:R-:W-:Y:S05]  /*ed90*/  @!P1 BRA `(.L_x_13267) ;  /* 0xfffffffc00f09947 */ /* 0x002fea000383ffff */
[----:B------:R-:W-:Y:S05]  /*eda0*/  BRA `(.L_x_13399) ;  /* 0xffffff28005c7947 */ /* 0x000fea000383ffff */
.L_x_13271:
[----:B0-----:R0:W2:Y:S02]  /*edb0*/  SYNCS.PHASECHK.TRANS64.TRYWAIT P1, [R4+URZ+0x13230], R3 ;  /* 0x01323003040075a7 */ /* 0x0010a4000802017f */
[----:B--2---:R-:W-:Y:S05]  /*edc0*/  @!P1 NANOSLEEP.SYNCS 0x989680 ;  /* 0x009896800000995d */ /* 0x004fea0003900000 */
[----:B------:R-:W2:Y:S02]  /*edd0*/  @!P1 SYNCS.PHASECHK.TRANS64 P1, [R4+URZ+0x13230], R3 ;  /* 0x01323003040095a7 */ /* 0x000ea4000802007f */
[----:B--2---:R-:W-:Y:S05]  /*ede0*/  @!P1 BRA `(.L_x_13271) ;  /* 0xfffffffc00f09947 */ /* 0x004fea000383ffff */
[----:B------:R-:W-:Y:S05]  /*edf0*/  BRA `(.L_x_13270) ;  /* 0xffffff2800887947 */ /* 0x000fea000383ffff */
.L_x_13277:
[----:B-1----:R-:W-:-:S04]  /*ee00*/  IMAD.U32 R6, RZ, RZ, UR17 ;  /* 0x00000011ff067e24 */ /* 0x002fc8000f8e00ff */
[----:B------:R1:W2:Y:S03]  /*ee10*/  SYNCS.PHASECHK.TRANS64.TRYWAIT P1, [R6+URZ+0x13230], R3 ;  /* 0x01323003060075a7 */ /* 0x0002a6000802017f */
[----:B--2---:R-:W-:Y:S05]  /*ee20*/  @!P1 NANOSLEEP.SYNCS 0x989680 ;  /* 0x009896800000995d */ /* 0x004fea0003900000 */
[----:B------:R-:W2:Y:S02]  /*ee30*/  @!P1 SYNCS.PHASECHK.TRANS64 P1, [R6+URZ+0x13230], R3 ;  /* 0x01323003060095a7 */ /* 0x000ea4000802007f */
[----:B--2---:R-:W-:Y:S05]  /*ee40*/  @!P1 BRA `(.L_x_13277) ;  /* 0xfffffffc00ec9947 */ /* 0x004fea000383ffff */
[----:B------:R-:W-:Y:S05]  /*ee50*/  BRA `(.L_x_13276) ;  /* 0xffffff5000a47947 */ /* 0x000fea000383ffff */
.L_x_13281:
[----:B-1----:R-:W-:-:S04]  /*ee60*/  IMAD.U32 R6, RZ, RZ, UR9 ;  /* 0x00000009ff067e24 */ /* 0x002fc8000f8e00ff */
[----:B------:R1:W2:Y:S03]  /*ee70*/  SYNCS.PHASECHK.TRANS64.TRYWAIT P1, [R6+URZ+0x13250], R3 ;  /* 0x01325003060075a7 */ /* 0x0002a6000802017f */
[----:B--2---:R-:W-:Y:S05]  /*ee80*/  @!P1 NANOSLEEP.SYNCS 0x989680 ;  /* 0x009896800000995d */ /* 0x004fea0003900000 */
[----:B------:R-:W2:Y:S02]  /*ee90*/  @!P1 SYNCS.PHASECHK.TRANS64 P1, [R6+URZ+0x13250], R3 ;  /* 0x01325003060095a7 */ /* 0x000ea4000802007f */
[----:B--2---:R-:W-:Y:S05]  /*eea0*/  @!P1 BRA `(.L_x_13281) ;  /* 0xfffffffc00ec9947 */ /* 0x004fea000383ffff */
[----:B------:R-:W-:Y:S05]  /*eeb0*/  BRA `(.L_x_13280) ;  /* 0xffffff5400b07947 */ /* 0x000fea000383ffff */
.L_x_13288:
[----:B-1----:R-:W-:-:S04]  /*eec0*/  IMAD.U32 R7, RZ, RZ, UR14 ;  /* 0x0000000eff077e24 */ /* 0x002fc8000f8e00ff */
[----:B------:R1:W2:Y:S03]  /*eed0*/  SYNCS.PHASECHK.TRANS64.TRYWAIT P1, [R7+URZ+0x13250], R0 ;  /* 0x01325000070075a7 */ /* 0x0002a6000802017f */
[----:B--2---:R-:W-:Y:S05]  /*eee0*/  @!P1 NANOSLEEP.SYNCS 0x989680 ;  /* 0x009896800000995d */ /* 0x004fea0003900000 */
[----:B------:R-:W2:Y:S02]  /*eef0*/  @!P1 SYNCS.PHASECHK.TRANS64 P1, [R7+URZ+0x13250], R0 ;  /* 0x01325000070095a7 */ /* 0x000ea4000802007f */
[----:B--2---:R-:W-:Y:S05]  /*ef00*/  @!P1 BRA `(.L_x_13288) ;  /* 0xfffffffc00ec9947 */ /* 0x004fea000383ffff */
[----:B------:R-:W-:Y:S05]  /*ef10*/  BRA `(.L_x_13287) ;  /* 0xffffff7000f87947 */ /* 0x000fea000383ffff */
.L_x_13321:
[----:B------:R-:W1:Y:S01]  /*ef20*/  S2R R21, SR_TID.X ;  /* 0x0000000000157919 */ /* 0x000e620000002100 */
        /* <DEDUP_REMOVED lines=9> */
.L_x_13400:
[----:B------:R-:W-:Y:S05]  /*efc0*/  BRA `(.L_x_13401) ;  /* 0xffffffb000907947 */ /* 0x000fea000383ffff */
.L_x_13324:
[----:B0-----:R-:W2:Y:S02]  /*efd0*/  LDL R0, [R1+0x28] ;  /* 0x0000280001007983 */ /* 0x001ea40000100800 */
[----:B--2---:R0:W1:Y:S02]  /*efe0*/  SYNCS.PHASECHK.TRANS64.TRYWAIT P0, [R7+URZ+0x13280], R0 ;  /* 0x01328000070075a7 */ /* 0x004064000800017f */
[----:B-1----:R-:W-:Y:S05]  /*eff0*/  @!P0 NANOSLEEP.SYNCS 0x989680 ;  /* 0x009896800000895d */ /* 0x002fea0003900000 */
[----:B------:R-:W1:Y:S02]  /*f000*/  @!P0 SYNCS.PHASECHK.TRANS64 P0, [R7+URZ+0x13280], R0 ;  /* 0x01328000070085a7 */ /* 0x000e64000800007f */
[----:B-1----:R-:W-:Y:S05]  /*f010*/  @!P0 BRA `(.L_x_13324) ;  /* 0xfffffffc00ec8947 */ /* 0x002fea000383ffff */
[----:B------:R-:W-:Y:S05]  /*f020*/  BRA `(.L_x_13402) ;  /* 0xffffffb400d07947 */ /* 0x000fea000383ffff */
.L_x_13325:
        /* <DEDUP_REMOVED lines=8> */
.L_x_13404:
[----:B------:R-:W-:Y:S05]  /*f0b0*/  BSYNC B0 ;  /* 0x0000000000007941 */ /* 0x000fea0003800000 */
.L_x_13403:
        /* <DEDUP_REMOVED lines=8> */
.L_x_13405:
[----:B------:R-:W-:-:S05]  /*f140*/  IMAD.MOV.U32 R10, RZ, RZ, R14 ;  /* 0x000000ffff0a7224 */ /* 0x000fca00078e000e */
[----:B------:R-:W-:-:S05]  /*f150*/  IADD3 R20, P1, R20, R10, RZ ;  /* 0x0000000a14147210 */ /* 0x000fca0007f3e0ff */
[----:B------:R-:W-:Y:S02]  /*f160*/  IMAD.X R21, RZ, RZ, R3, P1 ;  /* 0x000000ffff157224 */ /* 0x000fe400008e0603 */
[----:B------:R-:W-:Y:S02]  /*f170*/  IMAD.IADD R3, R22, 0x1, R19 ;  /* 0x0000000116037824 */ /* 0x000fe400078e0213 */
[----:B------:R0:W5:Y:S01]  /*f180*/  LDL.LU R19, [R1+0x18] ;  /* 0x0000180001137983 */ /* 0x0001620000300800 */
[----:B------:R-:W-:Y:S01]  /*f190*/  IMAD.MOV.U32 R13, RZ, RZ, R2 ;  /* 0x000000ffff0d7224 */ /* 0x000fe200078e0002 */
[C---:B------:R-:W-:Y:S01]  /*f1a0*/  ISETP.LT.OR P1, PT, R8.reuse, 0x1, P0 ;  /* 0x000000010800780c */ /* 0x040fe20000721670 */
[----:B------:R-:W-:Y:S01]  /*f1b0*/  IMAD.MOV.U32 R12, RZ, RZ, 0x1 ;  /* 0x00000001ff0c7424 */ /* 0x000fe200078e00ff */
[C---:B------:R-:W-:Y:S02]  /*f1c0*/  ISETP.GE.AND P2, PT, R8.reuse, 0x81, PT ;  /* 0x000000810800780c */ /* 0x040fe40003f46270 */
[----:B------:R-:W-:-:S13]  /*f1d0*/  ISETP.GE.AND P4, PT, R8, 0x21, PT ;  /* 0x000000210800780c */ /* 0x000fda0003f86270 */
[----:B0----5:R-:W-:Y:S05]  /*f1e0*/  WARPSYNC.COLLECTIVE R15, `(.L_x_13406) ;  /* 0x000000000f087348 */ /* 0x021fea0003c00000 */
[----:B------:R1:W2:Y:S02]  /*f1f0*/  SHFL.IDX P6, R14, R13, R12, R11 ;  /* 0x0000000c0d0e7389 */ /* 0x0002a400000c000b */
[----:B012--5:R-:W-:Y:S01]  /*f200*/  ENDCOLLECTIVE ;  /* 0x000000000000791b */ /* 0x027fe20003800000 */
.L_x_13406:
[----:B------:R-:W-:Y:S01]  /*f210*/  ISETP.GE.AND P3, PT, R8, 0x41, PT ;  /* 0x000000410800780c */ /* 0x000fe20003f66270 */
[----:B------:R-:W-:Y:S01]  /*f220*/  @!PT LDS RZ, [RZ] ;  /* 0x00000000fffff984 */ /* 0x000fe20000000800 */
[----:B------:R-:W-:Y:S01]  /*f230*/  @!PT LDS RZ, [RZ] ;  /* 0x00000000fffff984 */ /* 0x000fe20000000800 */
[----:B------:R-:W-:Y:S01]  /*f240*/  @!PT LDS RZ, [RZ] ;  /* 0x00000000fffff984 */ /* 0x000fe20000000800 */
[----:B------:R0:W-:Y:S01]  /*f250*/  LDGSTS.E.BYPASS.LTC128B.128 [R3+0x6000], desc[UR52][R20.64], !P1 ;  /* 0x0600000014037fae */ /* 0x0001e2000c901d74 */
[----:B------:R-:W-:Y:S01]  /*f260*/  IMAD.MOV.U32 R13, RZ, RZ, R0 ;  /* 0x000000ffff0d7224 */ /* 0x000fe200078e0000 */
[----:B0-----:R-:W0:Y:S01]  /*f270*/  S2R R21, SR_TID.X ;  /* 0x0000000000157919 */ /* 0x001e220000002100 */
[----:B------:R-:W-:-:S09]  /*f280*/  IMAD.MOV.U32 R10, RZ, RZ, R14 ;  /* 0x000000ffff0a7224 */ /* 0x000fd200078e000e */
[----:B0-----:R-:W-:Y:S05]  /*f290*/  WARPSYNC.COLLECTIVE R15, `(.L_x_13407) ;  /* 0x000000000f087348 */ /* 0x001fea0003c00000 */
[----:B------:R1:W2:Y:S02]  /*f2a0*/  SHFL.IDX P6, R14, R13, R12, R11 ;  /* 0x0000000c0d0e7389 */ /* 0x0002a400000c000b */
[----:B012---:R-:W-:Y:S01]  /*f2b0*/  ENDCOLLECTIVE ;  /* 0x000000000000791b */ /* 0x007fe20003800000 */
.L_x_13407:
[----:B------:R-:W-:Y:S01]  /*f2c0*/  MOV R13, R2 ;  /* 0x00000002000d7202 */ /* 0x000fe20000000f00 */
[----:B------:R-:W-:Y:S02]  /*f2d0*/  IMAD.MOV.U32 R12, RZ, RZ, R14 ;  /* 0x000000ffff0c7224 */ /* 0x000fe400078e000e */
[----:B------:R-:W-:-:S05]  /*f2e0*/  IMAD.SHL.U32 R21, R21, 0x10, RZ ;  /* 0x0000001015157824 */ /* 0x000fca00078e00ff */
[----:B------:R-:W-:-:S04]  /*f2f0*/  LOP3.LUT R21, R21, 0x30, RZ, 0xc0, !PT ;  /* 0x0000003015157812 */ /* 0x000fc800078ec0ff */
[----:B------:R-:W-:Y:S01]  /*f300*/  IADD3 R20, P1, R21, R12, RZ ;  /* 0x0000000c15147210 */ /* 0x000fe20007f3e0ff */
[----:B------:R-:W-:-:S04]  /*f310*/  IMAD.MOV.U32 R12, RZ, RZ, 0x2 ;  /* 0x00000002ff0c7424 */ /* 0x000fc800078e00ff */
[----:B------:R-:W-:Y:S01]  /*f320*/  IMAD.X R21, RZ, RZ, R10, P1 ;  /* 0x000000ffff157224 */ /* 0x000fe200008e060a */
[----:B------:R-:W-:-:S13]  /*f330*/  ISETP.LT.OR P1, PT, R8, 0x21, P0 ;  /* 0x000000210800780c */ /* 0x000fda0000721670 */
[----:B------:R-:W-:Y:S05]  /*f340*/  WARPSYNC.COLLECTIVE R15, `(.L_x_13408) ;  /* 0x000000000f087348 */ /* 0x000fea0003c00000 */
[----:B------:R0:W1:Y:S02]  /*f350*/  SHFL.IDX P6, R14, R13, R12, R11 ;  /* 0x0000000c0d0e7389 */ /* 0x00006400000c000b */
[----:B01----:R-:W-:Y:S01]  /*f360*/  ENDCOLLECTIVE ;  /* 0x000000000000791b */ /* 0x003fe20003800000 */
.L_x_13408:
        /* <DEDUP_REMOVED lines=10> */
.L_x_13409:
[----:B------:R-:W-:Y:S02]  /*f410*/  IMAD.MOV.U32 R13, RZ, RZ, R2 ;  /* 0x000000ffff0d7224 */ /* 0x000fe400078e0002 */
[----:B------:R-:W-:Y:S02]  /*f420*/  IMAD.MOV.U32 R12, RZ, RZ, R14 ;  /* 0x000000ffff0c7224 */ /* 0x000fe400078e000e */
[----:B------:R-:W-:-:S05]  /*f430*/  IMAD.SHL.U32 R21, R21, 0x10, RZ ;  /* 0x0000001015157824 */ /* 0x000fca00078e00ff */
[----:B------:R-:W-:-:S04]  /*f440*/  LOP3.LUT R21, R21, 0x30, RZ, 0xc0, !PT ;  /* 0x0000003015157812 */ /* 0x000fc800078ec0ff */
[----:B------:R-:W-:Y:S01]  /*f450*/  IADD3 R20, P1, R21, R12, RZ ;  /* 0x0000000c15147210 */ /* 0x000fe20007f3e0ff */
[----:B------:R-:W-:-:S04]  /*f460*/  IMAD.MOV.U32 R12, RZ, RZ, 0x3 ;  /* 0x00000003ff0c7424 */ /* 0x000fc800078e00ff */
[----:B------:R-:W-:-:S08]  /*f470*/  IMAD.X R21, RZ, RZ, R10, P1 ;  /* 0x000000ffff157224 */ /* 0x000fd000008e060a */
[----:B------:R-:W-:Y:S05]  /*f480*/  WARPSYNC.COLLECTIVE R15, `(.L_x_13410) ;  /* 0x000000000f087348 */ /* 0x000fea0003c00000 */
[----:B------:R0:W1:Y:S02]  /*f490*/  SHFL.IDX P6, R14, R13, R12, R11 ;  /* 0x0000000c0d0e7389 */ /* 0x00006400000c000b */
[----:B01----:R-:W-:Y:S01]  /*f4a0*/  ENDCOLLECTIVE ;  /* 0x000000000000791b */ /* 0x003fe20003800000 */
.L_x_13410:
[----:B------:R-:W-:Y:S01]  /*f4b0*/  ISETP.LT.OR P1, PT, R8, 0x41, P0 ;  /* 0x000000410800780c */ /* 0x000fe20000721670 */
[----:B------:R-:W0:Y:S01]  /*f4c0*/  S2R R10, SR_TID.X ;  /* 0x00000000000a7919 */ /* 0x000e220000002100 */
[----:B------:R-:W-:-:S11]  /*f4d0*/  IMAD.MOV.U32 R13, RZ, RZ, R0 ;  /* 0x000000ffff0d7224 */ /* 0x000fd600078e0000 */
[----:B------:R-:W-:Y:S01]  /*f4e0*/  @!PT LDS RZ, [RZ] ;  /* 0x00000000fffff984 */ /* 0x000fe20000000800 */
[----:B------:R-:W-:Y:S01]  /*f4f0*/  @!PT LDS RZ, [RZ] ;  /* 0x00000000fffff984 */ /* 0x000fe20000000800 */
[----:B------:R-:W-:Y:S01]  /*f500*/  @!PT LDS RZ, [RZ] ;  /* 0x00000000fffff984 */ /* 0x000fe20000000800 */
[----:B------:R1:W-:Y:S01]  /*f510*/  LDGSTS.E.BYPASS.LTC128B.128 [R3+0x7000], desc[UR52][R20.64], !P1 ;  /* 0x0700000014037fae */ /* 0x0003e2000c901d74 */
[----:B------:R-:W-:-:S07]  /*f520*/  IMAD.MOV.U32 R2, RZ, RZ, R14 ;  /* 0x000000ffff027224 */ /* 0x000fce00078e000e */
[----:B01----:R-:W-:Y:S05]  /*f530*/  WARPSYNC.COLLECTIVE R15, `(.L_x_13411) ;  /* 0x000000000f087348 */ /* 0x003fea0003c00000 */
[----:B------:R2:W3:Y:S02]  /*f540*/  SHFL.IDX P6, R14, R13, R12, R11 ;  /* 0x0000000c0d0e7389 */ /* 0x0004e400000c000b */
[----:B0123--:R-:W-:Y:S01]  /*f550*/  ENDCOLLECTIVE ;  /* 0x000000000000791b */ /* 0x00ffe20003800000 */
.L_x_13411:
[----:B------:R-:W-:Y:S02]  /*f560*/  IMAD.SHL.U32 R10, R10, 0x10, RZ ;  /* 0x000000100a0a7824 */ /* 0x000fe400078e00ff */
[----:B------:R-:W-:-:S03]  /*f570*/  IMAD.MOV.U32 R13, RZ, RZ, R26 ;  /* 0x000000ffff0d7224 */ /* 0x000fc600078e001a */
[----:B------:R-:W-:Y:S01]  /*f580*/  LOP3.LUT R10, R10, 0x30, RZ, 0xc0, !PT ;  /* 0x000000300a0a7812 */ /* 0x000fe200078ec0ff */
[----:B------:R-:W-:Y:S02]  /*f590*/  IMAD.MOV.U32 R12, RZ, RZ, RZ ;  /* 0x000000ffff0c7224 */ /* 0x000fe400078e00ff */
[----:B------:R-:W-:-:S07]  /*f5a0*/  IMAD.MOV.U32 R0, RZ, RZ, R14 ;  /* 0x000000ffff007224 */ /* 0x000fce00078e000e */
[----:B------:R-:W-:Y:S05]  /*f5b0*/  WARPSYNC.COLLECTIVE R15, `(.L_x_13412) ;  /* 0x000000000f087348 */ /* 0x000fea0003c00000 */
[----:B------:R0:W1:Y:S02]  /*f5c0*/  SHFL.IDX P6, R14, R13, R12, R11 ;  /* 0x0000000c0d0e7389 */ /* 0x00006400000c000b */
[----:B01----:R-:W-:Y:S01]  /*f5d0*/  ENDCOLLECTIVE ;  /* 0x000000000000791b */ /* 0x003fe20003800000 */
.L_x_13412:
        /* <DEDUP_REMOVED lines=13> */
.L_x_13413:
[----:B------:R-:W-:Y:S01]  /*f6b0*/  IMAD.MOV.U32 R10, RZ, RZ, R14 ;  /* 0x000000ffff0a7224 */ /* 0x000fe200078e000e */
[----:B------:R-:W-:-:S04]  /*f6c0*/  LOP3.LUT R19, R19, 0xffffffef, RZ, 0xc0, !PT ;  /* 0xffffffef13137812 */ /* 0x000fc800078ec0ff */
[----:B------:R-:W-:-:S05]  /*f6d0*/  @P2 LOP3.LUT R19, R19, 0x10, RZ, 0xfc, !PT ;  /* 0x0000001013132812 */ /* 0x000fca00078efcff */
[----:B------:R0:W-:Y:S01]  /*f6e0*/  STL [R1+0x18], R19 ;  /* 0x0000181301007387 */ /* 0x0001e20000100800 */
[----:B------:R-:W-:Y:S05]  /*f6f0*/  BRA `(.L_x_13414) ;  /* 0xffffffb400947947 */ /* 0x000fea000383ffff */
.L_x_13330:
[----:B----4-:R-:W4:Y:S02]  /*f700*/  LDL R0, [R1+0x28] ;  /* 0x0000280001007983 */ /* 0x010f240000100800 */
[----:B----4-:R4:W0:Y:S02]  /*f710*/  SYNCS.PHASECHK.TRANS64.TRYWAIT P0, [R7+URZ+0x13240], R0 ;  /* 0x01324000070075a7 */ /* 0x010824000800017f */
[----:B0-----:R-:W-:Y:S05]  /*f720*/  @!P0 NANOSLEEP.SYNCS 0x989680 ;  /* 0x009896800000895d */ /* 0x001fea0003900000 */
[----:B------:R-:W0:Y:S02]  /*f730*/  @!P0 SYNCS.PHASECHK.TRANS64 P0, [R7+URZ+0x13240], R0 ;  /* 0x01324000070085a7 */ /* 0x000e24000800007f */
[----:B0-----:R-:W-:Y:S05]  /*f740*/  @!P0 BRA `(.L_x_13330) ;  /* 0xfffffffc00ec8947 */ /* 0x001fea000383ffff */
[----:B------:R-:W-:Y:S05]  /*f750*/  BRA `(.L_x_13415) ;  /* 0xffffffb400f47947 */ /* 0x000fea000383ffff */
.L_x_13331:
[----:B------:R-:W-:Y:S01]  /*f760*/  BSSY B0, `(.L_x_13416) ;  /* 0x0000008000007945 */ /* 0x000fe20003800000 */
[----:B------:R-:W-:Y:S02]  /*f770*/  IMAD.MOV.U32 R13, RZ, RZ, R0 ;  /* 0x000000ffff0d7224 */ /* 0x000fe400078e0000 */
[----:B------:R-:W-:Y:S02]  /*f780*/  IMAD.MOV.U32 R12, RZ, RZ, RZ ;  /* 0x000000ffff0c7224 */ /* 0x000fe400078e00ff */
[----:B------:R-:W-:Y:S02]  /*f790*/  IMAD.MOV.U32 R11, RZ, RZ, 0x1c1f ;  /* 0x00001c1fff0b7424 */ /* 0x000fe400078e00ff */
[----:B------:R-:W-:-:S07]  /*f7a0*/  IMAD.MOV.U32 R15, RZ, RZ, -0x1 ;  /* 0xffffffffff0f7424 */ /* 0x000fce00078e00ff */
[----:B01----:R-:W-:Y:S05]  /*f7b0*/  WARPSYNC.COLLECTIVE R15, `(.L_x_13417) ;  /* 0x000000000f087348 */ /* 0x003fea0003c00000 */
[----:B-1----:R1:W2:Y:S02]  /*f7c0*/  SHFL.IDX P6, R14, R13, R12, R11 ;  /* 0x0000000c0d0e7389 */ /* 0x0022a400000c000b */
[----:B012---:R-:W-:Y:S01]  /*f7d0*/  ENDCOLLECTIVE ;  /* 0x000000000000791b */ /* 0x007fe20003800000 */
.L_x_13417:
[----:B------:R-:W-:Y:S05]  /*f7e0*/  BSYNC B0 ;  /* 0x0000000000007941 */ /* 0x000fea0003800000 */
.L_x_13416:
[----:B------:R-:W0:Y:S01]  /*f7f0*/  S2R R19, SR_TID.X ;  /* 0x0000000000137919 */ /* 0x000e220000002100 */
[----:B------:R-:W-:Y:S01]  /*f800*/  IMAD.MOV.U32 R13, RZ, RZ, R2 ;  /* 0x000000ffff0d7224 */ /* 0x000fe200078e0002 */
[----:B------:R-:W-:Y:S01]  /*f810*/  MOV R11, 0x1c1f ;  /* 0x00001c1f000b7802 */ /* 0x000fe20000000f00 */
[----:B------:R-:W-:Y:S01]  /*f820*/  IMAD.MOV.U32 R12, RZ, RZ, RZ ;  /* 0x000000ffff0c7224 */ /* 0x000fe200078e00ff */
[----:B------:R-:W1:Y:S01]  /*f830*/  LDC R20, c[0x0][0x2f4] ;  /* 0x0000bd00ff147b82 */ /* 0x000e620000000800 */
[----:B------:R-:W-:Y:S02]  /*f840*/  IMAD.MOV.U32 R15, RZ, RZ, -0x1 ;  /* 0xffffffffff0f7424 */ /* 0x000fe400078e00ff */
[----:B------:R-:W-:-:S07]  /*f850*/  IMAD.MOV.U32 R4, RZ, RZ, R14 ;  /* 0x000000ffff047224 */ /* 0x000fce00078e000e */
[----:B01----:R-:W-:Y:S05]  /*f860*/  WARPSYNC.COLLECTIVE R15, `(.L_x_13418) ;  /* 0x000000000f087348 */ /* 0x003fea0003c00000 */
[----:B------:R2:W3:Y:S02]  /*f870*/  SHFL.IDX P6, R14, R13, R12, R11 ;  /* 0x0000000c0d0e7389 */ /* 0x0004e400000c000b */
[----:B0123--:R-:W-:Y:S01]  /*f880*/  ENDCOLLECTIVE ;  /* 0x000000000000791b */ /* 0x00ffe20003800000 */
.L_x_13418:
[----:B------:R-:W-:Y:S02]  /*f890*/  IMAD.MOV.U32 R13, RZ, RZ, R0 ;  /* 0x000000ffff0d7224 */ /* 0x000fe400078e0000 */
[----:B------:R-:W-:Y:S02]  /*f8a0*/  IMAD.MOV.U32 R12, RZ, RZ, 0x1 ;  /* 0x00000001ff0c7424 */ /* 0x000fe400078e00ff */
[----:B------:R-:W-:Y:S02]  /*f8b0*/  IMAD.SHL.U32 R19, R19, 0x10, RZ ;  /* 0x0000001013137824 */ /* 0x000fe400078e00ff */
[----:B------:R-:W-:-:S07]  /*f8c0*/  IMAD.MOV.U32 R5, RZ, RZ, R14 ;  /* 0x000000ffff057224 */ /* 0x000fce00078e000e */
[----:B------:R-:W-:Y:S05]  /*f8d0*/  WARPSYNC.COLLECTIVE R15, `(.L_x_13419) ;  /* 0x000000000f087348 */ /* 0x000fea0003c00000 */
[----:B------:R0:W1:Y:S02]  /*f8e0*/  SHFL.IDX P6, R14, R13, R12, R11 ;  /* 0x0000000c0d0e7389 */ /* 0x00006400000c000b */
[----:B01----:R-:W-:Y:S01]  /*f8f0*/  ENDCOLLECTIVE ;  /* 0x000000000000791b */ /* 0x003fe20003800000 */
.L_x_13419:
[----:B------:R-:W-:-:S04]  /*f900*/  LOP3.LUT R19, R19, 0x30, RZ, 0xc0, !PT ;  /* 0x0000003013137812 */ /* 0x000fc800078ec0ff */
[C---:B------:R-:W-:Y:S02]  /*f910*/  @P5 IADD3 R5, P0, R19.reuse, R5, RZ ;  /* 0x0000000513055210 */ /* 0x040fe40007f1e0ff */
[----:B------:R-:W-:-:S03]  /*f920*/  ISETP.GE.AND P2, PT, R19, R20, PT ;  /* 0x000000141300720c */ /* 0x000fc60003f46270 */
[----:B------:R-:W-:Y:S02]  /*f930*/  @P5 IMAD.X R4, RZ, RZ, R4, P0 ;  /* 0x000000ffff045224 */ /* 0x000fe400000e0604 */
[----:B------:R-:W-:-:S03]  /*f940*/  IMAD.MOV.U32 R13, RZ, RZ, R2 ;  /* 0x000000ffff0d7224 */ /* 0x000fc600078e0002 */
[----:B------:R-:W-:-:S04]  /*f950*/  @P5 LOP3.LUT R5, R5, R4, RZ, 0x3c, !PT ;  /* 0x0000000405055212 */ /* 0x000fc800078e3cff */
        /* <DEDUP_REMOVED lines=10> */
.L_x_13420:
[----:B------:R-:W-:Y:S02]  /*fa00*/  IMAD.MOV.U32 R13, RZ, RZ, R0 ;  /* 0x000000ffff0d7224 */ /* 0x000fe400078e0000 */
[----:B------:R-:W-:Y:S02]  /*fa10*/  IMAD.MOV.U32 R12, RZ, RZ, 0x2 ;  /* 0x00000002ff0c7424 */ /* 0x000fe400078e00ff */
[----:B------:R-:W-:-:S07]  /*fa20*/  IMAD.MOV.U32 R5, RZ, RZ, R14 ;  /* 0x000000ffff057224 */ /* 0x000fce00078e000e */
[----:B------:R-:W-:Y:S05]  /*fa30*/  WARPSYNC.COLLECTIVE R15, `(.L_x_13421) ;  /* 0x000000000f087348 */ /* 0x000fea0003c00000 */
[----:B------:R0:W1:Y:S02]  /*fa40*/  SHFL.IDX P6, R14, R13, R12, R11 ;  /* 0x0000000c0d0e7389 */ /* 0x00006400000c000b */
[----:B01----:R-:W-:Y:S01]  /*fa50*/  ENDCOLLECTIVE ;  /* 0x000000000000791b */ /* 0x003fe20003800000 */
.L_x_13421:
        /* <DEDUP_REMOVED lines=10> */
[----:B0-----:R-:W-:-:S07]  /*fb00*/  MOV R4, R14 ;  /* 0x0000000e00047202 */ /* 0x001fce0000000f00 */
[----:B------:R-:W-:Y:S05]  /*fb10*/  WARPSYNC.COLLECTIVE R15, `(.L_x_13422) ;  /* 0x000000000f087348 */ /* 0x000fea0003c00000 */
[----:B------:R0:W1:Y:S02]  /*fb20*/  SHFL.IDX P6, R14, R13, R12, R11 ;  /* 0x0000000c0d0e7389 */ /* 0x00006400000c000b */
[----:B01----:R-:W-:Y:S01]  /*fb30*/  ENDCOLLECTIVE ;  /* 0x000000000000791b */ /* 0x003fe20003800000 */
.L_x_13422:
[----:B------:R-:W-:Y:S02]  /*fb40*/  IMAD.MOV.U32 R13, RZ, RZ, R0 ;  /* 0x000000ffff0d7224 */ /* 0x000fe400078e0000 */
[----:B------:R-:W-:Y:S02]  /*fb50*/  IMAD.MOV.U32 R12, RZ, RZ, 0x3 ;  /* 0x00000003ff0c7424 */ /* 0x000fe400078e00ff */
[----:B------:R-:W-:-:S07]  /*fb60*/  IMAD.MOV.U32 R5, RZ, RZ, R14 ;  /* 0x000000ffff057224 */ /* 0x000fce00078e000e */
[----:B------:R-:W-:Y:S05]  /*fb70*/  WARPSYNC.COLLECTIVE R15, `(.L_x_13423) ;  /* 0x000000000f087348 */ /* 0x000fea0003c00000 */
[----:B------:R0:W1:Y:S02]  /*fb80*/  SHFL.IDX P6, R14, R13, R12, R11 ;  /* 0x0000000c0d0e7389 */ /* 0x00006400000c000b */
[----:B01----:R-:W-:Y:S01]  /*fb90*/  ENDCOLLECTIVE ;  /* 0x000000000000791b */ /* 0x003fe20003800000 */
.L_x_13423:
        /* <DEDUP_REMOVED lines=10> */
.L_x_13424:
[----:B------:R-:W-:Y:S01]  /*fc40*/  @!PT LDS RZ, [RZ] ;  /* 0x00000000fffff984 */ /* 0x000fe20000000800 */
[----:B------:R-:W-:Y:S01]  /*fc50*/  @!PT LDS RZ, [RZ] ;  /* 0x00000000fffff984 */ /* 0x000fe20000000800 */
[----:B------:R-:W-:Y:S01]  /*fc60*/  @!PT LDS RZ, [RZ] ;  /* 0x00000000fffff984 */ /* 0x000fe20000000800 */
[----:B------:R0:W-:Y:S01]  /*fc70*/  @P3 LDGSTS.E.BYPASS.LTC128B.128 [R3+0xf000], desc[UR52][R4.64], !P2 ;  /* 0x0f00000004033fae */ /* 0x0001e2000d101d74 */
[----:B------:R-:W-:Y:S01]  /*fc80*/  IMAD.MOV.U32 R13, RZ, RZ, R6 ;  /* 0x000000ffff0d7224 */ /* 0x000fe200078e0006 */
[----:B------:R-:W-:Y:S01]  /*fc90*/  MOV R12, RZ ;  /* 0x000000ff000c7202 */ /* 0x000fe20000000f00 */
[----:B------:R-:W-:-:S07]  /*fca0*/  IMAD.MOV.U32 R2, RZ, RZ, R14 ;  /* 0x000000ffff027224 */ /* 0x000fce00078e000e */
[----:B0-----:R-:W-:Y:S05]  /*fcb0*/  WARPSYNC.COLLECTIVE R15, `(.L_x_13425) ;  /* 0x000000000f087348 */ /* 0x001fea0003c00000 */
[----:B------:R1:W2:Y:S02]  /*fcc0*/  SHFL.IDX P6, R14, R13, R12, R11 ;  /* 0x0000000c0d0e7389 */ /* 0x0002a400000c000b */
[----:B012---:R-:W-:Y:S01]  /*fcd0*/  ENDCOLLECTIVE ;  /* 0x000000000000791b */ /* 0x007fe20003800000 */
.L_x_13425:
        /* <DEDUP_REMOVED lines=13> */
.L_x_13426:
[----:B------:R-:W-:Y:S01]  /*fdb0*/  IMAD.MOV.U32 R4, RZ, RZ, R14 ;  /* 0x000000ffff047224 */ /* 0x000fe200078e000e */
[----:B------:R-:W-:Y:S06]  /*fdc0*/  BRA `(.L_x_13427) ;  /* 0xffffffb400787947 */ /* 0x000fec000383ffff */
.L_x_13338:
        /* <DEDUP_REMOVED lines=9> */
.L_x_13428:
[C---:B------:R-:W-:Y:S01]  /*fe60*/  VIADD R8, R17.reuse, 0x20 ;  /* 0x0000002011087836 */ /* 0x040fe20000000000 */
[----:B------:R-:W-:Y:S01]  /*fe70*/  ISETP.GE.AND P2, PT, R17, R7, PT ;  /* 0x000000071100720c */ /* 0x000fe20003f46270 */
[----:B------:R-:W-:Y:S02]  /*fe80*/  IMAD.MOV.U32 R13, RZ, RZ, R0 ;  /* 0x000000ffff0d7224 */ /* 0x000fe400078e0000 */
[----:B------:R-:W-:-:S10]  /*fe90*/  IMAD.MOV.U32 R2, RZ, RZ, R14 ;  /* 0x000000ffff027224 */ /* 0x000fd400078e000e */
[----:B------:R-:W-:Y:S05]  /*fea0*/  WARPSYNC.COLLECTIVE R15, `(.L_x_13429) ;  /* 0x000000000f087348 */ /* 0x000fea0003c00000 */
[----:B------:R0:W1:Y:S02]  /*feb0*/  SHFL.IDX P6, R14, R13, R12, R11 ;  /* 0x0000000c0d0e7389 */ /* 0x00006400000c000b */
[----:B01----:R-:W-:Y:S01]  /*fec0*/  ENDCOLLECTIVE ;  /* 0x000000000000791b */ /* 0x003fe20003800000 */
.L_x_13429:
[----:B------:R-:W-:Y:S01]  /*fed0*/  MOV R13, R4 ;  /* 0x00000004000d7202 */ /* 0x000fe20000000f00 */
[----:B------:R-:W-:Y:S02]  /*fee0*/  IMAD.MOV.U32 R12, RZ, RZ, 0x1 ;  /* 0x00000001ff0c7424 */ /* 0x000fe400078e00ff */
[----:B------:R-:W-:-:S07]  /*fef0*/  IMAD.MOV.U32 R3, RZ, RZ, R14 ;  /* 0x000000ffff037224 */ /* 0x000fce00078e000e */
[----:B------:R-:W-:Y:S05]  /*ff00*/  WARPSYNC.COLLECTIVE R15, `(.L_x_13430) ;  /* 0x000000000f087348 */ /* 0x000fea0003c00000 */
[----:B------:R0:W1:Y:S02]  /*ff10*/  SHFL.IDX P6, R14, R13, R12, R11 ;  /* 0x0000000c0d0e7389 */ /* 0x00006400000c000b */
[----:B01----:R-:W-:Y:S01]  /*ff20*/  ENDCOLLECTIVE ;  /* 0x000000000000791b */ /* 0x003fe20003800000 */
.L_x_13430:
        /* <DEDUP_REMOVED lines=10> */
[----:B------:R-:W-:Y:S01]  /*ffd0*/  ISETP.GE.AND P2, PT, R8, R7, PT ;  /* 0x000000070800720c */ /* 0x000fe20003f46270 */
[----:B0-----:R-:W-:-:S12]  /*ffe0*/  IMAD.MOV.U32 R2, RZ, RZ, R14 ;  /* 0x000000ffff027224 */ /* 0x001fd800078e000e */
[----:B------:R-:W-:Y:S05]  /*fff0*/  WARPSYNC.COLLECTIVE R15, `(.L_x_13431) ;  /* 0x000000000f087348 */ /* 0x000fea0003c00000 */
[----:B------:R0:W1:Y:S02]  /*10000*/  SHFL.IDX P6, R14, R13, R12, R11 ;  /* 0x0000000c0d0e7389 */ /* 0x00006400000c000b */
[----:B01----:R-:W-:Y:S01]  /*10010*/  ENDCOLLECTIVE ;  /* 0x000000000000791b */ /* 0x003fe20003800000 */
.L_x_13431:
[----:B------:R-:W-:Y:S02]  /*10020*/  IMAD.MOV.U32 R13, RZ, RZ, R4 ;  /* 0x000000ffff0d7224 */ /* 0x000fe400078e0004 */
[----:B------:R-:W-:Y:S02]  /*10030*/  IMAD.MOV.U32 R12, RZ, RZ, 0x2 ;  /* 0x00000002ff0c7424 */ /* 0x000fe400078e00ff */
[----:B------:R-:W-:-:S07]  /*10040*/  IMAD.MOV.U32 R3, RZ, RZ, R14 ;  /* 0x000000ffff037224 */ /* 0x000fce00078e000e */
[----:B------:R-:W-:Y:S05]  /*10050*/  WARPSYNC.COLLECTIVE R15, `(.L_x_13432) ;  /* 0x000000000f087348 */ /* 0x000fea0003c00000 */
[----:B------:R0:W1:Y:S02]  /*10060*/  SHFL.IDX P6, R14, R13, R12, R11 ;  /* 0x0000000c0d0e7389 */ /* 0x00006400000c000b */
[----:B01----:R-:W-:Y:S01]  /*10070*/  ENDCOLLECTIVE ;  /* 0x000000000000791b */ /* 0x003fe20003800000 */
.L_x_13432:
        /* <DEDUP_REMOVED lines=16> */
.L_x_13433:
[----:B------:R-:W-:Y:S01]  /*10180*/  MOV R13, R4 ;  /* 0x00000004000d7202 */ /* 0x000fe20000000f00 */
[----:B------:R-:W-:Y:S02]  /*10190*/  IMAD.MOV.U32 R12, RZ, RZ, 0x3 ;  /* 0x00000003ff0c7424 */ /* 0x000fe400078e00ff */
[----:B------:R-:W-:-:S07]  /*101a0*/  IMAD.MOV.U32 R3, RZ, RZ, R14 ;  /* 0x000000ffff037224 */ /* 0x000fce00078e000e */
[----:B------:R-:W-:Y:S05]  /*101b0*/  WARPSYNC.COLLECTIVE R15, `(.L_x_13434) ;  /* 0x000000000f087348 */ /* 0x000fea0003c00000 */
[----:B------:R0:W1:Y:S02]  /*101c0*/  SHFL.IDX P6, R14, R13, R12, R11 ;  /* 0x0000000c0d0e7389 */ /* 0x00006400000c000b */
[----:B01----:R-:W-:Y:S01]  /*101d0*/  ENDCOLLECTIVE ;  /* 0x000000000000791b */ /* 0x003fe20003800000 */
.L_x_13434:
        /* <DEDUP_REMOVED lines=10> */
.L_x_13435:
[----:B------:R-:W-:Y:S01]  /*10280*/  @!PT LDS RZ, [RZ] ;  /* 0x00000000fffff984 */ /* 0x000fe20000000800 */
[----:B------:R-:W-:Y:S01]  /*10290*/  @!PT LDS RZ, [RZ] ;  /* 0x00000000fffff984 */ /* 0x000fe20000000800 */
[----:B------:R-:W-:Y:S01]  /*102a0*/  @!PT LDS RZ, [RZ] ;  /* 0x00000000fffff984 */ /* 0x000fe20000000800 */
[----:B------:R0:W-:Y:S01]  /*102b0*/  @!P2 LDGSTS.E.BYPASS.LTC128B.128 [R9+0xc000], desc[UR52][R2.64], !P0 ;  /* 0x0c0000000209afae */ /* 0x0001e2000c101d74 */
[----:B------:R-:W-:Y:S02]  /*102c0*/  IMAD.MOV.U32 R13, RZ, RZ, R6 ;  /* 0x000000ffff0d7224 */ /* 0x000fe400078e0006 */
[----:B0-----:R-:W-:Y:S02]  /*102d0*/  VIADD R2, R17, 0x60 ;  /* 0x0000006011027836 */ /* 0x001fe40000000000 */
[----:B------:R-:W-:-:S03]  /*102e0*/  IMAD.MOV.U32 R12, RZ, RZ, RZ ;  /* 0x000000ffff0c7224 */ /* 0x000fc600078e00ff */
[----:B------:R-:W-:Y:S01]  /*102f0*/  ISETP.GE.AND P2, PT, R2, R7, PT ;  /* 0x000000070200720c */ /* 0x000fe20003f46270 */
[----:B------:R-:W-:-:S12]  /*10300*/  IMAD.MOV.U32 R0, RZ, RZ, R14 ;  /* 0x000000ffff007224 */ /* 0x000fd800078e000e */
[----:B------:R-:W-:Y:S05]  /*10310*/  WARPSYNC.COLLECTIVE R15, `(.L_x_13436) ;  /* 0x000000000f087348 */ /* 0x000fea0003c00000 */
[----:B------:R0:W1:Y:S02]  /*10320*/  SHFL.IDX P6, R14, R13, R12, R11 ;  /* 0x0000000c0d0e7389 */ /* 0x00006400000c000b */
[----:B01----:R-:W-:Y:S01]  /*10330*/  ENDCOLLECTIVE ;  /* 0x000000000000791b */ /* 0x003fe20003800000 */
.L_x_13436:
[----:B------:R-:W-:-:S05]  /*10340*/  @!P2 IADD3 R0, P1, R10, R0, RZ ;  /* 0x000000000a00a210 */ /* 0x000fca0007f3e0ff */
[----:B------:R-:W-:Y:S02]  /*10350*/  @!P2 IMAD.X R2, RZ, RZ, R4, P1 ;  /* 0x000000ffff02a224 */ /* 0x000fe400008e0604 */
[----:B------:R-:W-:Y:S02]  /*10360*/  IMAD.MOV.U32 R13, RZ, RZ, R5 ;  /* 0x000000ffff0d7224 */ /* 0x000fe400078e0005 */
[----:B------:R-:W-:Y:S02]  /*10370*/  @!P2 IMAD.MOV.U32 R3, RZ, RZ, R2 ;  /* 0x000000ffff03a224 */ /* 0x000fe400078e0002 */
[----:B------:R-:W-:Y:S02]  /*10380*/  @!P2 IMAD.MOV.U32 R2, RZ, RZ, R0 ;  /* 0x000000ffff02a224 */ /* 0x000fe400078e0000 */
[----:B------:R-:W-:-:S03]  /*10390*/  IMAD.MOV.U32 R0, RZ, RZ, R14 ;  /* 0x000000ffff007224 */ /* 0x000fc600078e000e */
[----:B------:R-:W-:Y:S01]  /*103a0*/  @!PT LDS RZ, [RZ] ;  /* 0x00000000fffff984 */ /* 0x000fe20000000800 */
[----:B------:R-:W-:Y:S01]  /*103b0*/  @!PT LDS RZ, [RZ] ;  /* 0x00000000fffff984 */ /* 0x000fe20000000800 */
[----:B------:R-:W-:Y:S01]  /*103c0*/  @!PT LDS RZ, [RZ] ;  /* 0x00000000fffff984 */ /* 0x000fe20000000800 */
[----:B------:R0:W-:Y:S04]  /*103d0*/  @!P2 LDGSTS.E.BYPASS.LTC128B.128 [R9+0xc800], desc[UR52][R2.64], !P0 ;  /* 0x0c8000000209afae */ /* 0x0001e8000c101d74 */
[----:B0-----:R-:W-:Y:S05]  /*103e0*/  WARPSYNC.COLLECTIVE R15, `(.L_x_13437) ;  /* 0x000000000f087348 */ /* 0x001fea0003c00000 */
[----:B------:R1:W2:Y:S02]  /*103f0*/  SHFL.IDX P6, R14, R13, R12, R11 ;  /* 0x0000000c0d0e7389 */ /* 0x0002a400000c000b */
[----:B012---:R-:W-:Y:S01]  /*10400*/  ENDCOLLECTIVE ;  /* 0x000000000000791b */ /* 0x007fe20003800000 */
.L_x_13437:
[----:B------:R-:W-:-:S05]  /*10410*/  VIADD R3, R17, 0x80 ;  /* 0x0000008011037836 */ /* 0x000fca0000000000 */
[----:B------:R-:W-:Y:S01]  /*10420*/  ISETP.GE.AND P2, PT, R3, R7, PT ;  /* 0x000000070300720c */ /* 0x000fe20003f46270 */
[----:B------:R-:W-:Y:S02]  /*10430*/  IMAD.MOV.U32 R13, RZ, RZ, R6 ;  /* 0x000000ffff0d7224 */ /* 0x000fe400078e0006 */
[----:B------:R-:W-:Y:S01]  /*10440*/  IMAD.MOV.U32 R12, RZ, RZ, 0x1 ;  /* 0x00000001ff0c7424 */ /* 0x000fe200078e00ff */
[----:B------:R-:W-:-:S09]  /*10450*/  MOV R2, R14 ;  /* 0x0000000e00027202 */ /* 0x000fd20000000f00 */
[----:B------:R-:W-:Y:S05]  /*10460*/  WARPSYNC.COLLECTIVE R15, `(.L_x_13438) ;  /* 0x000000000f087348 */ /* 0x000fea0003c00000 */
[----:B------:R0:W1:Y:S02]  /*10470*/  SHFL.IDX P6, R14, R13, R12, R11 ;  /* 0x0000000c0d0e7389 */ /* 0x00006400000c000b */
[----:B01----:R-:W-:Y:S01]  /*10480*/  ENDCOLLECTIVE ;  /* 0x000000000000791b */ /* 0x003fe20003800000 */
.L_x_13438:
        /* <DEDUP_REMOVED lines=12> */
.L_x_13439:
[----:B------:R-:W-:Y:S01]  /*10550*/  IMAD.MOV.U32 R2, RZ, RZ, R14 ;  /* 0x000000ffff027224 */ /* 0x000fe200078e000e */
[----:B------:R-:W-:Y:S06]  /*10560*/  BRA `(.L_x_13440) ;  /* 0xffffffb8008c7947 */ /* 0x000fec000383ffff */
.L_x_13341:
[----:B-1----:R1:W2:Y:S02]  /*10570*/  SYNCS.PHASECHK.TRANS64.TRYWAIT P0, [R22+URZ+0x13220], R3 ;  /* 0x01322003160075a7 */ /* 0x0022a4000800017f */
[----:B--2---:R-:W-:Y:S05]  /*10580*/  @!P0 NANOSLEEP.SYNCS 0x989680 ;  /* 0x009896800000895d */ /* 0x004fea0003900000 */
[----:B------:R-:W2:Y:S02]  /*10590*/  @!P0 SYNCS.PHASECHK.TRANS64 P0, [R22+URZ+0x13220], R3 ;  /* 0x01322003160085a7 */ /* 0x000ea4000800007f */
[----:B--2---:R-:W-:Y:S05]  /*105a0*/  @!P0 BRA `(.L_x_13341) ;  /* 0xfffffffc00f08947 */ /* 0x004fea000383ffff */
[----:B------:R-:W-:Y:S05]  /*105b0*/  BRA `(.L_x_13441) ;  /* 0xffffffb800e87947 */ /* 0x000fea000383ffff */
.L_x_13345:
[----:B0-----:R-:W2:Y:S02]  /*105c0*/  LDL R2, [R1] ;  /* 0x0000000001027983 */ /* 0x001ea40000100800 */
[----:B--2---:R0:W1:Y:S02]  /*105d0*/  SYNCS.PHASECHK.TRANS64.TRYWAIT P0, [R0+URZ+0x13280], R2 ;  /* 0x01328002000075a7 */ /* 0x004064000800017f */
[----:B-1----:R-:W-:Y:S05]  /*105e0*/  @!P0 NANOSLEEP.SYNCS 0x989680 ;  /* 0x009896800000895d */ /* 0x002fea0003900000 */
[----:B------:R-:W1:Y:S02]  /*105f0*/  @!P0 SYNCS.PHASECHK.TRANS64 P0, [R0+URZ+0x13280], R2 ;  /* 0x01328002000085a7 */ /* 0x000e64000800007f */
[----:B-1----:R-:W-:Y:S05]  /*10600*/  @!P0 BRA `(.L_x_13345) ;  /* 0xfffffffc00ec8947 */ /* 0x002fea000383ffff */
[----:B------:R-:W-:Y:S05]  /*10610*/  BRA `(.L_x_13442) ;  /* 0xffffffc0002c7947 */ /* 0x000fea000383ffff */
.L_x_13346:
        /* <DEDUP_REMOVED lines=8> */
.L_x_13444:
[----:B------:R-:W-:Y:S05]  /*106a0*/  BSYNC B0 ;  /* 0x0000000000007941 */ /* 0x000fea0003800000 */
.L_x_13443:
        /* <DEDUP_REMOVED lines=10> */
.L_x_13445:
        /* <DEDUP_REMOVED lines=11> */
.L_x_13446:
[----:B------:R-:W-:Y:S01]  /*10800*/  @!PT LDS RZ, [RZ] ;  /* 0x00000000fffff984 */ /* 0x000fe20000000800 */
[----:B------:R-:W-:Y:S01]  /*10810*/  @!PT LDS RZ, [RZ] ;  /* 0x00000000fffff984 */ /* 0x000fe20000000800 */
[----:B------:R-:W-:Y:S01]  /*10820*/  @!PT LDS RZ, [RZ] ;  /* 0x00000000fffff984 */ /* 0x000fe20000000800 */
[----:B------:R0:W-:Y:S01]  /*10830*/  LDGSTS.E.BYPASS.LTC128B.128 [R6+0x6000], desc[UR52][R2.64], !P2 ;  /* 0x0600000002067fae */ /* 0x0001e2000d101d74 */
[----:B------:R-:W-:Y:S01]  /*10840*/  MOV R13, R5 ;  /* 0x00000005000d7202 */ /* 0x000fe20000000f00 */
[----:B0-----:R-:W0:Y:S01]  /*10850*/  S2R R2, SR_TID.X ;  /* 0x0000000000027919 */ /* 0x001e220000002100 */
[----:B------:R-:W-:-:S07]  /*10860*/  IMAD.MOV.U32 R3, RZ, RZ, R14 ;  /* 0x000000ffff037224 */ /* 0x000fce00078e000e */
[----:B0-----:R-:W-:Y:S05]  /*10870*/  WARPSYNC.COLLECTIVE R15, `(.L_x_13447) ;  /* 0x000000000f087348 */ /* 0x001fea0003c00000 */
[----:B------:R1:W2:Y:S02]  /*10880*/  SHFL.IDX P6, R14, R13, R12, R11 ;  /* 0x0000000c0d0e7389 */ /* 0x0002a400000c000b */
[----:B012---:R-:W-:Y:S01]  /*10890*/  ENDCOLLECTIVE ;  /* 0x000000000000791b */ /* 0x007fe20003800000 */
.L_x_13447:
        /* <DEDUP_REMOVED lines=11> */
.L_x_13448:
        /* <DEDUP_REMOVED lines=10> */
.L_x_13449:
[----:B------:R-:W-:Y:S01]  /*109f0*/  IMAD.MOV.U32 R13, RZ, RZ, R10 ;  /* 0x000000ffff0d7224 */ /* 0x000fe200078e000a */
[----:B------:R-:W-:Y:S01]  /*10a00*/  MOV R12, 0x3 ;  /* 0x00000003000c7802 */ /* 0x000fe20000000f00 */
        /* <DEDUP_REMOVED lines=9> */
.L_x_13450:
        /* <DEDUP_REMOVED lines=10> */
.L_x_13451:
[----:B------:R-:W-:Y:S02]  /*10b40*/  IMAD.MOV.U32 R13, RZ, RZ, R17 ;  /* 0x000000ffff0d7224 */ /* 0x000fe400078e0011 */
[----:B------:R-:W-:Y:S02]  /*10b50*/  IMAD.MOV.U32 R12, RZ, RZ, RZ ;  /* 0x000000ffff0c7224 */ /* 0x000fe400078e00ff */
[----:B------:R-:W-:Y:S02]  /*10b60*/  IMAD.SHL.U32 R3, R3, 0x10, RZ ;  /* 0x0000001003037824 */ /* 0x000fe400078e00ff */
[----:B------:R-:W-:-:S07]  /*10b70*/  IMAD.MOV.U32 R2, RZ, RZ, R14 ;  /* 0x000000ffff027224 */ /* 0x000fce00078e000e */
[----:B------:R-:W-:Y:S05]  /*10b80*/  WARPSYNC.COLLECTIVE R15, `(.L_x_13452) ;  /* 0x000000000f087348 */ /* 0x000fea0003c00000 */
[----:B------:R0:W1:Y:S02]  /*10b90*/  SHFL.IDX P6, R14, R13, R12, R11 ;  /* 0x0000000c0d0e7389 */ /* 0x00006400000c000b */
[----:B01----:R-:W-:Y:S01]  /*10ba0*/  ENDCOLLECTIVE ;  /* 0x000000000000791b */ /* 0x003fe20003800000 */
.L_x_13452:
        /* <DEDUP_REMOVED lines=12> */
.L_x_13453:
[----:B------:R-:W-:Y:S01]  /*10c70*/  IMAD.MOV.U32 R2, RZ, RZ, R14 ;  /* 0x000000ffff027224 */ /* 0x000fe200078e000e */
[----:B------:R-:W-:Y:S06]  /*10c80*/  BRA `(.L_x_13454) ;  /* 0xffffffbc00a07947 */ /* 0x000fec000383ffff */
.L_x_13351:
[----:B--2---:R-:W2:Y:S02]  /*10c90*/  LDL R2, [R1] ;  /* 0x0000000001027983 */ /* 0x004ea40000100800 */
[----:B--2---:R2:W3:Y:S02]  /*10ca0*/  SYNCS.PHASECHK.TRANS64.TRYWAIT P0, [R0+URZ+0x13240], R2 ;  /* 0x01324002000075a7 */ /* 0x0044e4000800017f */
[----:B---3--:R-:W-:Y:S05]  /*10cb0*/  @!P0 NANOSLEEP.SYNCS 0x989680 ;  /* 0x009896800000895d */ /* 0x008fea0003900000 */
[----:B------:R-:W3:Y:S02]  /*10cc0*/  @!P0 SYNCS.PHASECHK.TRANS64 P0, [R0+URZ+0x13240], R2 ;  /* 0x01324002000085a7 */ /* 0x000ee4000800007f */
[----:B---3--:R-:W-:Y:S05]  /*10cd0*/  @!P0 BRA `(.L_x_13351) ;  /* 0xfffffffc00ec8947 */ /* 0x008fea000383ffff */
[----:B------:R-:W-:Y:S05]  /*10ce0*/  BRA `(.L_x_13455) ;  /* 0xffffffbc00fc7947 */ /* 0x000fea000383ffff */
.L_x_13352:
[----:B------:R-:W-:Y:S01]  /*10cf0*/  BSSY B0, `(.L_x_13456) ;  /* 0x0000008000007945 */ /* 0x000fe20003800000 */
[----:B------:R-:W-:Y:S01]  /*10d00*/  IMAD.MOV.U32 R13, RZ, RZ, R8 ;  /* 0x000000ffff0d7224 */ /* 0x000fe200078e0008 */
[----:B------:R-:W-:Y:S01]  /*10d10*/  MOV R12, RZ ;  /* 0x000000ff000c7202 */ /* 0x000fe20000000f00 */
[----:B------:R-:W-:Y:S02]  /*10d20*/  IMAD.MOV.U32 R11, RZ, RZ, 0x1c1f ;  /* 0x00001c1fff0b7424 */ /* 0x000fe400078e00ff */
[----:B------:R-:W-:-:S07]  /*10d30*/  IMAD.MOV.U32 R15, RZ, RZ, -0x1 ;  /* 0xffffffffff0f7424 */ /* 0x000fce00078e00ff */
[----:B01----:R-:W-:Y:S05]  /*10d40*/  WARPSYNC.COLLECTIVE R15, `(.L_x_13457) ;  /* 0x000000000f087348 */ /* 0x003fea0003c00000 */
[----:B------:R2:W3:Y:S02]  /*10d50*/  SHFL.IDX P6, R14, R13, R12, R11 ;  /* 0x0000000c0d0e7389 */ /* 0x0004e400000c000b */
[----:B0123--:R-:W-:Y:S01]  /*10d60*/  ENDCOLLECTIVE ;  /* 0x000000000000791b */ /* 0x00ffe20003800000 */
.L_x_13457:
[----:B------:R-:W-:Y:S05]  /*10d70*/  BSYNC B0 ;  /* 0x0000000000007941 */ /* 0x000fea0003800000 */
.L_x_13456:
        /* <DEDUP_REMOVED lines=8> */
.L_x_13458:
[----:B------:R-:W-:Y:S02]  /*10e00*/  IMAD.MOV.U32 R13, RZ, RZ, R8 ;  /* 0x000000ffff0d7224 */ /* 0x000fe400078e0008 */
[----:B------:R-:W-:Y:S02]  /*10e10*/  IMAD.MOV.U32 R12, RZ, RZ, 0x1 ;  /* 0x00000001ff0c7424 */ /* 0x000fe400078e00ff */
[----:B------:R-:W-:-:S07]  /*10e20*/  IMAD.MOV.U32 R2, RZ, RZ, R14 ;  /* 0x000000ffff027224 */ /* 0x000fce00078e000e */
[----:B------:R-:W-:Y:S05]  /*10e30*/  WARPSYNC.COLLECTIVE R15, `(.L_x_13459) ;  /* 0x000000000f087348 */ /* 0x000fea0003c00000 */
[----:B------:R0:W1:Y:S02]  /*10e40*/  SHFL.IDX P6, R14, R13, R12, R11 ;  /* 0x0000000c0d0e7389 */ /* 0x00006400000c000b */
[----:B01----:R-:W-:Y:S01]  /*10e50*/  ENDCOLLECTIVE ;  /* 0x000000000000791b */ /* 0x003fe20003800000 */
.L_x_13459:
        /* <DEDUP_REMOVED lines=11> */
.L_x_13460:
[----:B------:R-:W-:Y:S02]  /*10f10*/  IMAD.MOV.U32 R13, RZ, RZ, R8 ;  /* 0x000000ffff0d7224 */ /* 0x000fe400078e0008 */
[----:B------:R-:W-:Y:S02]  /*10f20*/  IMAD.MOV.U32 R12, RZ, RZ, 0x2 ;  /* 0x00000002ff0c7424 */ /* 0x000fe400078e00ff */
[----:B------:R-:W-:-:S07]  /*10f30*/  IMAD.MOV.U32 R2, RZ, RZ, R14 ;  /* 0x000000ffff027224 */ /* 0x000fce00078e000e */
[----:B------:R-:W-:Y:S05]  /*10f40*/  WARPSYNC.COLLECTIVE R15, `(.L_x_13461) ;  /* 0x000000000f087348 */ /* 0x000fea0003c00000 */
[----:B------:R0:W1:Y:S02]  /*10f50*/  SHFL.IDX P6, R14, R13, R12, R11 ;  /* 0x0000000c0d0e7389 */ /* 0x00006400000c000b */
[----:B01----:R-:W-:Y:S01]  /*10f60*/  ENDCOLLECTIVE ;  /* 0x000000000000791b */ /* 0x003fe20003800000 */
.L_x_13461:
        /* <DEDUP_REMOVED lines=11> */
.L_x_13462:
[----:B------:R-:W-:Y:S02]  /*11020*/  IMAD.MOV.U32 R13, RZ, RZ, R8 ;  /* 0x000000ffff0d7224 */ /* 0x000fe400078e0008 */
[----:B------:R-:W-:Y:S02]  /*11030*/  IMAD.MOV.U32 R12, RZ, RZ, 0x3 ;  /* 0x00000003ff0c7424 */ /* 0x000fe400078e00ff */
[----:B------:R-:W-:-:S07]  /*11040*/  IMAD.MOV.U32 R2, RZ, RZ, R14 ;  /* 0x000000ffff027224 */ /* 0x000fce00078e000e */
[----:B------:R-:W-:Y:S05]  /*11050*/  WARPSYNC.COLLECTIVE R15, `(.L_x_13463) ;  /* 0x000000000f087348 */ /* 0x000fea0003c00000 */
[----:B------:R0:W1:Y:S02]  /*11060*/  SHFL.IDX P6, R14, R13, R12, R11 ;  /* 0x0000000c0d0e7389 */ /* 0x00006400000c000b */
[----:B01----:R-:W-:Y:S01]  /*11070*/  ENDCOLLECTIVE ;  /* 0x000000000000791b */ /* 0x003fe20003800000 */
.L_x_13463:
        /* <DEDUP_REMOVED lines=11> */
.L_x_13464:
[----:B------:R-:W-:Y:S02]  /*11130*/  IMAD.MOV.U32 R13, RZ, RZ, R5 ;  /* 0x000000ffff0d7224 */ /* 0x000fe400078e0005 */
[----:B------:R-:W-:Y:S01]  /*11140*/  IMAD.MOV.U32 R12, RZ, RZ, RZ ;  /* 0x000000ffff0c7224 */ /* 0x000fe200078e00ff */
[----:B------:R-:W-:-:S07]  /*11150*/  MOV R2, R14 ;  /* 0x0000000e00027202 */ /* 0x000fce0000000f00 */
[----:B------:R-:W-:Y:S05]  /*11160*/  WARPSYNC.COLLECTIVE R15, `(.L_x_13465) ;  /* 0x000000000f087348 */ /* 0x000fea0003c00000 */
[----:B------:R0:W1:Y:S02]  /*11170*/  SHFL.IDX P6, R14, R13, R12, R11 ;  /* 0x0000000c0d0e7389 */ /* 0x00006400000c000b */
[----:B01----:R-:W-:Y:S01]  /*11180*/  ENDCOLLECTIVE ;  /* 0x000000000000791b */ /* 0x003fe20003800000 */
.L_x_13465:
        /* <DEDUP_REMOVED lines=11> */
.L_x_13466:
[----:B------:R-:W-:Y:S01]  /*11240*/  IMAD.MOV.U32 R2, RZ, RZ, R14 ;  /* 0x000000ffff027224 */ /* 0x000fe200078e000e */
[----:B------:R-:W-:Y:S06]  /*11250*/  BRA `(.L_x_13467) ;  /* 0xffffffbc00907947 */ /* 0x000fec000383ffff */
.L_x_13357:
[----:B-1----:R1:W3:Y:S02]  /*11260*/  SYNCS.PHASECHK.TRANS64.TRYWAIT P2, [R2+URZ+0x13270], R0 ;  /* 0x01327000020075a7 */ /* 0x0022e4000804017f */
[----:B---3--:R-:W-:Y:S05]  /*11270*/  @!P2 NANOSLEEP.SYNCS 0x989680 ;  /* 0x009896800000a95d */ /* 0x008fea0003900000 */
[----:B------:R-:W3:Y:S02]  /*11280*/  @!P2 SYNCS.PHASECHK.TRANS64 P2, [R2+URZ+0x13270], R0 ;  /* 0x013270000200a5a7 */ /* 0x000ee4000804007f */
[----:B---3--:R-:W-:Y:S05]  /*11290*/  @!P2 BRA `(.L_x_13357) ;  /* 0xfffffffc00f0a947 */ /* 0x008fea000383ffff */
[----:B------:R-:W-:Y:S05]  /*112a0*/  BRA `(.L_x_13468) ;  /* 0xffffffbc00f47947 */ /* 0x000fea000383ffff */
.L_x_13359:
[----:B-1----:R1:W3:Y:S02]  /*112b0*/  SYNCS.PHASECHK.TRANS64.TRYWAIT P2, [R2+URZ+0x13260], R3 ;  /* 0x01326003020075a7 */ /* 0x0022e4000804017f */
[----:B---3--:R-:W-:Y:S05]  /*112c0*/  @!P2 NANOSLEEP.SYNCS 0x989680 ;  /* 0x009896800000a95d */ /* 0x008fea0003900000 */
[----:B------:R-:W3:Y:S02]  /*112d0*/  @!P2 SYNCS.PHASECHK.TRANS64 P2, [R2+URZ+0x13260], R3 ;  /* 0x013260030200a5a7 */ /* 0x000ee4000804007f */
[----:B---3--:R-:W-:Y:S05]  /*112e0*/  @!P2 BRA `(.L_x_13359) ;  /* 0xfffffffc00f0a947 */ /* 0x008fea000383ffff */
[----:B------:R-:W-:Y:S05]  /*112f0*/  BRA `(.L_x_13469) ;  /* 0xffffffc000047947 */ /* 0x000fea000383ffff */
.L_x_13367:
[----:B-1----:R1:W2:Y:S02]  /*11300*/  SYNCS.PHASECHK.TRANS64.TRYWAIT P1, [R0+URZ+0x13270], R3 ;  /* 0x01327003000075a7 */ /* 0x0022a4000802017f */
[----:B--2---:R-:W-:Y:S05]  /*11310*/  @!P1 NANOSLEEP.SYNCS 0x989680 ;  /* 0x009896800000995d */ /* 0x004fea0003900000 */
[----:B------:R-:W2:Y:S02]  /*11320*/  @!P1 SYNCS.PHASECHK.TRANS64 P1, [R0+URZ+0x13270], R3 ;  /* 0x01327003000095a7 */ /* 0x000ea4000802007f */
[----:B--2---:R-:W-:Y:S05]  /*11330*/  @!P1 BRA `(.L_x_13367) ;  /* 0xfffffffc00f09947 */ /* 0x004fea000383ffff */
[----:B------:R-:W-:Y:S05]  /*11340*/  BRA `(.L_x_13470) ;  /* 0xffffffc400987947 */ /* 0x000fea000383ffff */
.L_x_13369:
[----:B-1----:R1:W2:Y:S02]  /*11350*/  SYNCS.PHASECHK.TRANS64.TRYWAIT P1, [R0+URZ+0x13260], R3 ;  /* 0x01326003000075a7 */ /* 0x0022a4000802017f */
[----:B--2---:R-:W-:Y:S05]  /*11360*/  @!P1 NANOSLEEP.SYNCS 0x989680 ;  /* 0x009896800000995d */ /* 0x004fea0003900000 */
[----:B------:R-:W2:Y:S02]  /*11370*/  @!P1 SYNCS.PHASECHK.TRANS64 P1, [R0+URZ+0x13260], R3 ;  /* 0x01326003000095a7 */ /* 0x000ea4000802007f */
[----:B--2---:R-:W-:Y:S05]  /*11380*/  @!P1 BRA `(.L_x_13369) ;  /* 0xfffffffc00f09947 */ /* 0x004fea000383ffff */
[----:B------:R-:W-:Y:S05]  /*11390*/  BRA `(.L_x_13471) ;  /* 0xffffffc400a87947 */ /* 0x000fea000383ffff */
.L_x_13383:
[----:B0-----:R0:W1:Y:S02]  /*113a0*/  SYNCS.PHASECHK.TRANS64.TRYWAIT P0, [R5+URZ+0x13220], R0 ;  /* 0x01322000050075a7 */ /* 0x001064000800017f */
[----:B-1----:R-:W-:Y:S05]  /*113b0*/  @!P0 NANOSLEEP.SYNCS 0x989680 ;  /* 0x009896800000895d */ /* 0x002fea0003900000 */
[----:B------:R-:W1:Y:S02]  /*113c0*/  @!P0 SYNCS.PHASECHK.TRANS64 P0, [R5+URZ+0x13220], R0 ;  /* 0x01322000050085a7 */ /* 0x000e64000800007f */
[----:B-1----:R-:W-:Y:S05]  /*113d0*/  @!P0 BRA `(.L_x_13383) ;  /* 0xfffffffc00f08947 */ /* 0x002fea000383ffff */
[----:B------:R-:W-:Y:S05]  /*113e0*/  BRA `(.L_x_13472) ;  /* 0xffffffd400787947 */ /* 0x000fea000383ffff */
.L_x_13384:
        /* <DEDUP_REMOVED lines=11> */
.L_x_13474:
[----:B------:R-:W-:Y:S05]  /*114a0*/  BSYNC B0 ;  /* 0x0000000000007941 */ /* 0x000fea0003800000 */
.L_x_13473:
[----:B------:R-:W-:Y:S05]  /*114b0*/  BRA `(.L_x_13475) ;  /* 0xffffffd400607947 */ /* 0x000fea000383ffff */
.L_x_13387:
[----:B------:R-:W-:Y:S01]  /*114c0*/  BSSY B1, `(.L_x_13476) ;  /* 0x0000006000017945 */ /* 0x000fe20003800000 */
[----:B------:R-:W-:-:S07]  /*114d0*/  IMAD.MOV.U32 R15, RZ, RZ, -0x1 ;  /* 0xffffffffff0f7424 */ /* 0x000fce00078e00ff */
[----:B0----5:R-:W-:Y:S05]  /*114e0*/  WARPSYNC.COLLECTIVE R15, `(.L_x_13477) ;  /* 0x000000000f0c7348 */ /* 0x021fea0003c00000 */
[----:B------:R-:W-:Y:S02]  /*114f0*/  ELECT P6, UR62, PT ;  /* 0x00000000003e782f */ /* 0x000fe400038c0000 */
[----:B------:R-:W-:Y:S01]  /*11500*/  MOV R14, UR62 ;  /* 0x0000003e000e7c02 */ /* 0x000fe20008000f00 */
[----:B0----5:R-:W-:Y:S10]  /*11510*/  ENDCOLLECTIVE ;  /* 0x000000000000791b */ /* 0x021ff40003800000 */
.L_x_13477:
[----:B------:R-:W-:Y:S05]  /*11520*/  BSYNC B1 ;  /* 0x0000000000017941 */ /* 0x000fea0003800000 */
.L_x_13476:
[----:B------:R-:W-:Y:S05]  /*11530*/  BRA `(.L_x_13478) ;  /* 0xffffffd400587947 */ /* 0x000fea000383ffff */
.L_x_13389:
[----:B0-----:R0:W1:Y:S02]  /*11540*/  SYNCS.PHASECHK.TRANS64.TRYWAIT P1, [R4+URZ+0x13240], R3 ;  /* 0x01324003040075a7 */ /* 0x001064000802017f */
[----:B-1----:R-:W-:Y:S05]  /*11550*/  @!P1 NANOSLEEP.SYNCS 0x989680 ;  /* 0x009896800000995d */ /* 0x002fea0003900000 */
[----:B------:R-:W1:Y:S02]  /*11560*/  @!P1 SYNCS.PHASECHK.TRANS64 P1, [R4+URZ+0x13240], R3 ;  /* 0x01324003040095a7 */ /* 0x000e64000802007f */
[----:B-1----:R-:W-:Y:S05]  /*11570*/  @!P1 BRA `(.L_x_13389) ;  /* 0xfffffffc00f09947 */ /* 0x002fea000383ffff */
[----:B------:R-:W-:Y:S05]  /*11580*/  BRA `(.L_x_13479) ;  /* 0xffffffd400807947 */ /* 0x000fea000383ffff */
.L_x_13391:
[----:B-1----:R1:W2:Y:S02]  /*11590*/  SYNCS.PHASECHK.TRANS64.TRYWAIT P1, [R5+URZ+0x13240], R0 ;  /* 0x01324000050075a7 */ /* 0x0022a4000802017f */
[----:B--2---:R-:W-:Y:S05]  /*115a0*/  @!P1 NANOSLEEP.SYNCS 0x989680 ;  /* 0x009896800000995d */ /* 0x004fea0003900000 */
[----:B------:R-:W2:Y:S02]  /*115b0*/  @!P1 SYNCS.PHASECHK.TRANS64 P1, [R5+URZ+0x13240], R0 ;  /* 0x01324000050095a7 */ /* 0x000ea4000802007f */
[----:B--2---:R-:W-:Y:S05]  /*115c0*/  @!P1 BRA `(.L_x_13391) ;  /* 0xfffffffc00f09947 */ /* 0x004fea000383ffff */
[----:B------:R-:W-:Y:S05]  /*115d0*/  BRA `(.L_x_13480) ;  /* 0xffffffd400907947 */ /* 0x000fea000383ffff */
.L_x_13393:
[----:B--2---:R2:W3:Y:S02]  /*115e0*/  SYNCS.PHASECHK.TRANS64.TRYWAIT P1, [R4+URZ+0x13260], R3 ;  /* 0x01326003040075a7 */ /* 0x0044e4000802017f */
[----:B---3--:R-:W-:Y:S05]  /*115f0*/  @!P1 NANOSLEEP.SYNCS 0x989680 ;  /* 0x009896800000995d */ /* 0x008fea0003900000 */
[----:B------:R-:W3:Y:S02]  /*11600*/  @!P1 SYNCS.PHASECHK.TRANS64 P1, [R4+URZ+0x13260], R3 ;  /* 0x01326003040095a7 */ /* 0x000ee4000802007f */
[----:B---3--:R-:W-:Y:S05]  /*11610*/  @!P1 BRA `(.L_x_13393) ;  /* 0xfffffffc00f09947 */ /* 0x008fea000383ffff */
[----:B------:R-:W-:Y:S05]  /*11620*/  BRA `(.L_x_13481) ;  /* 0xffffffd4008c7947 */ /* 0x000fea000383ffff */
.L_x_13395:
[----:B---3--:R3:W4:Y:S02]  /*11630*/  SYNCS.PHASECHK.TRANS64.TRYWAIT P1, [R5+URZ+0x13260], R0 ;  /* 0x01326000050075a7 */ /* 0x008724000802017f */
[----:B----4-:R-:W-:Y:S05]  /*11640*/  @!P1 NANOSLEEP.SYNCS 0x989680 ;  /* 0x009896800000995d */ /* 0x010fea0003900000 */
[----:B------:R-:W4:Y:S02]  /*11650*/  @!P1 SYNCS.PHASECHK.TRANS64 P1, [R5+URZ+0x13260], R0 ;  /* 0x01326000050095a7 */ /* 0x000f24000802007f */
[----:B----4-:R-:W-:Y:S05]  /*11660*/  @!P1 BRA `(.L_x_13395) ;  /* 0xfffffffc00f09947 */ /* 0x010fea000383ffff */
[----:B------:R-:W-:Y:S05]  /*11670*/  BRA `(.L_x_13482) ;  /* 0xffffffd400887947 */ /* 0x000fea000383ffff */
.L_x_13397:
[----:B----4-:R4:W0:Y:S02]  /*11680*/  SYNCS.PHASECHK.TRANS64.TRYWAIT P1, [R4+URZ+0x13280], R3 ;  /* 0x01328003040075a7 */ /* 0x010824000802017f */
[----:B0-----:R-:W-:Y:S05]  /*11690*/  @!P1 NANOSLEEP.SYNCS 0x989680 ;  /* 0x009896800000995d */ /* 0x001fea0003900000 */
[----:B------:R-:W0:Y:S02]  /*116a0*/  @!P1 SYNCS.PHASECHK.TRANS64 P1, [R4+URZ+0x13280], R3 ;  /* 0x01328003040095a7 */ /* 0x000e24000802007f */
[----:B0-----:R-:W-:Y:S05]  /*116b0*/  @!P1 BRA `(.L_x_13397) ;  /* 0xfffffffc00f09947 */ /* 0x001fea000383ffff */
[----:B------:R-:W-:Y:S05]  /*116c0*/  BRA `(.L_x_13483) ;  /* 0xffffffd400847947 */ /* 0x000fea000383ffff */
.L_x_13484:
        /* <DEDUP_REMOVED lines=11> */
.L_x_15862:


//--------------------- .text._ZN7cutlass13device_kernelIN5flash11enable_sm90INS1_16FlashAttnFwdSm90INS1_25CollectiveMainloopFwdSm90ILi2EN4cute5tupleIJNS5_1CILi1EEES8_S8_EEENS6_IJNS7_ILi192EEENS7_ILi160EEENS7_ILi64EEEEEELi64ENS_12float_e4m3_tEfNS_4arch4Sm90ELb0ELb0ELb0ELb1ELb1ELb1ELb0ELb1ELb1ELb1ELb0ELb0EEENS1_21CollectiveEpilogueFwdINS6_IJSA_SC_SB_EEES9_NS_10bfloat16_tESG_Li384ELb1ELb1ELb0ELb1EEENS1_36VarlenDynamicPersistentTileSchedulerILi192ELi160ELi384ELi128ELb0ELb1ELb1ELb0ELb1ELb1EEEEEEEEEvNT_6ParamsE --------------------------
	.section	.text._ZN7cutlass13device_kernelIN5flash11enable_sm90INS1_16FlashAttnFwdSm90INS1_25CollectiveMainloopFwdSm90ILi2EN4cute5tupleIJNS5_1CILi1EEES8_S8_EEENS6_IJNS7_ILi192EEENS7_ILi160EEENS7_ILi64EEEEEELi64ENS_12float_e4m3_tEfNS_4arch4Sm90ELb0ELb0ELb0ELb1ELb1ELb1ELb0ELb1ELb1ELb1ELb0ELb0EEENS1_21CollectiveEpilogueFwdINS6_IJSA_SC_SB_EEES9_NS_10bfloat16_tESG_Li384ELb1ELb1ELb0ELb1EEENS1_36VarlenDynamicPersistentTileSchedulerILi192ELi160ELi384ELi128ELb0ELb1ELb1ELb0ELb1ELb1EEEEEEEEEvNT_6ParamsE,"ax",@progbits
	.align	128
.text._ZN7cutlass13device_kernelIN5flash11enable_sm90INS1_16FlashAttnFwdSm90INS1_25CollectiveMainloopFwdSm90ILi2EN4cute5tupleIJNS5_1CILi1EEES8_S8_EEENS6_IJNS7_ILi192EEENS7_ILi160EEENS7_ILi64EEEEEELi64ENS_12float_e4m3_tEfNS_4arch4Sm90ELb0ELb0ELb0ELb1ELb1ELb1ELb0ELb1ELb1ELb1ELb0ELb0EEENS1_21CollectiveEpilogueFwdINS6_IJSA_SC_SB_EEES9_NS_10bfloat16_tESG_Li384ELb1ELb1ELb0ELb1EEENS1_36VarlenDynamicPersistentTileSchedulerILi192ELi160ELi384ELi128ELb0ELb1ELb1ELb0ELb1ELb1EEEEEEEEEvNT_6ParamsE:
        .type           _ZN7cutlass13device_kernelIN5flash11enable_sm90INS1_16FlashAttnFwdSm90INS1_25CollectiveMainloopFwdSm90ILi2EN4cute5tupleIJNS5_1CILi1EEES8_S8_EEENS6_IJNS7_ILi192EEENS7_ILi160EEENS7_ILi64EEEEEELi64ENS_12float_e4m3_tEfNS_4arch4Sm90ELb0ELb0ELb0ELb1ELb1ELb1ELb0ELb1ELb1ELb1ELb0ELb0EEENS1_21CollectiveEpilogueFwdINS6_IJSA_SC_SB_EEES9_NS_10bfloat16_tESG_Li384ELb1ELb1ELb0ELb1EEENS1_36VarlenDynamicPersistentTileSchedulerILi192ELi160ELi384ELi128ELb0ELb1ELb1ELb0ELb1ELb1EEEEEEEEEvNT_6ParamsE,@function
        .size           _ZN7cutlass13device_kernelIN5flash11enable_sm90INS1_16FlashAttnFwdSm90INS1_25CollectiveMainloopFwdSm90ILi2EN4cute5tupleIJNS5_1CILi1EEES8_S8_EEENS6_IJNS7_ILi192EEENS7_ILi160EEENS7_ILi64EEEEEELi64ENS_12float_e4m3_tEfNS_4arch4Sm90ELb0ELb0ELb0ELb1ELb1ELb1ELb0ELb1ELb1ELb1ELb0ELb0EEENS1_21CollectiveEpilogueFwdINS6_IJSA_SC_SB_EEES9_NS_10bfloat16_tESG_Li384ELb1ELb1ELb0ELb1EEENS1_36VarlenDynamicPersistentTileSchedulerILi192ELi160ELi384ELi128ELb0ELb1ELb1ELb0ELb1ELb1EEEEEEEEEvNT_6ParamsE,(.L_x_15863 - _ZN7cutlass13device_kernelIN5flash11enable_sm90INS1_16FlashAttnFwdSm90INS1_25CollectiveMainloopFwdSm90ILi2EN4cute5tupleIJNS5_1CILi1EEES8_S8_EEENS6_IJNS7_ILi192EEENS7_ILi160EEENS7_ILi64EEEEEELi64ENS_12float_e4m3_tEfNS_4arch4Sm90ELb0ELb0ELb0ELb1ELb1ELb1ELb0ELb1ELb1ELb1ELb0ELb0EEENS1_21CollectiveEpilogueFwdINS6_IJSA_SC_SB_EEES9_NS_10bfloat16_tESG_Li384ELb1ELb1ELb0ELb1EEENS1_36VarlenDynamicPersistentTileSchedulerILi192ELi160ELi384ELi128ELb0ELb1ELb1ELb0ELb1ELb1EEEEEEEEEvNT_6ParamsE)
        .other          _ZN7cutlass13device_kernelIN5flash11enable_sm90INS1_16FlashAttnFwdSm90INS1_25CollectiveMainloopFwdSm90ILi2EN4cute5tupleIJNS5_1CILi1EEES8_S8_EEENS6_IJNS7_ILi192EEENS7_ILi160EEENS7_ILi64EEEEEELi64ENS_12float_e4m3_tEfNS_4arch4Sm90ELb0ELb0ELb0ELb1ELb1ELb1ELb0ELb1ELb1ELb1ELb0ELb0EEENS1_21CollectiveEpilogueFwdINS6_IJSA_SC_SB_EEES9_NS_10bfloat16_tESG_Li384ELb1ELb1ELb0ELb1EEENS1_36VarlenDynamicPersistentTileSchedulerILi192ELi160ELi384ELi128ELb0ELb1ELb1ELb0ELb1ELb1EEEEEEEEEvNT_6ParamsE,@"STO_CUDA_ENTRY STV_DEFAULT"
_ZN7cutlass13device_kernelIN5flash11enable_sm90INS1_16FlashAttnFwdSm90INS1_25CollectiveMainloopFwdSm90ILi2EN4cute5tupleIJNS5_1CILi1EEES8_S8_EEENS6_IJNS7_ILi192EEENS7_ILi160EEENS7_ILi64EEEEEELi64ENS_12float_e4m3_tEfNS_4arch4Sm90ELb0ELb0ELb0ELb1ELb1ELb1ELb0ELb1ELb1ELb1ELb0ELb0EEENS1_21CollectiveEpilogueFwdINS6_IJSA_SC_SB_EEES9_NS_10bfloat16_tESG_Li384ELb1ELb1ELb0ELb1EEENS1_36VarlenDynamicPersistentTileSchedulerILi192ELi160ELi384ELi128ELb0ELb1ELb1ELb0ELb1ELb1EEEEEEEEEvNT_6ParamsE:
        /* <DEDUP_REMOVED lines=17> */
.L_x_13486:
[----:B------:R-:W-:Y:S05]  /*0110*/  BSYNC B0 ;  /* 0x0000000000007941 */ /* 0x000fea0003800000 */
.L_x_13485:
        /* <DEDUP_REMOVED lines=40> */
.L_x_13487:
        /* <DEDUP_REMOVED lines=22> */
.L_x_13488:
        /* <DEDUP_REMOVED lines=18> */
.L_x_13489:
        /* <DEDUP_REMOVED lines=22> */
.L_x_13490:
        /* <DEDUP_REMOVED lines=23> */
.L_x_13491:
        /* <DEDUP_REMOVED lines=9> */
.L_x_13494:
        /* <DEDUP_REMOVED lines=16> */
[----:B------:R-:W3:Y:S01]  /*0a80*/  LDL.LU R19, [R1+0x3c] ;  /* 0x00003c0001137983 */ /* 0x000ee20000300800 */
[----:B------:R-:W0:Y:S02]  /*0a90*/  S2R R0, SR_TID.X ;  /* 0x0000000000007919 */ /* 0x000e240000002100 */
[----:B0-----:R-:W-:-:S05]  /*0aa0*/  VIADD R21, R0, 0xffffff80 ;  /* 0xffffff8000157836 */ /* 0x001fca0000000000 */
[----:B------:R-:W-:-:S04]  /*0ab0*/  SHF.R.S32.HI R0, RZ, 0x1f, R21 ;  /* 0x0000001fff007819 */ /* 0x000fc80000011415 */
[CC--:B--2---:R-:W-:Y:S02]  /*0ac0*/  LEA.HI R2, R0.reuse, R21.reuse, RZ, 0x5 ;  /* 0x0000001500027211 */ /* 0x0c4fe400078f28ff */
[----:B------:R-:W-:-:S03]  /*0ad0*/  LEA.HI R7, R0, R21, RZ, 0x4 ;  /* 0x0000001500077211 */ /* 0x000fc600078f20ff */
[----:B------:R-:W-:Y:S01]  /*0ae0*/  IMAD.SHL.U32 R4, R2, 0x20, RZ ;  /* 0x0000002002047824 */ /* 0x000fe200078e00ff */
[-C--:B------:R-:W-:Y:S02]  /*0af0*/  LEA.HI R2, R0, R21.reuse, RZ, 0x7 ;  /* 0x0000001500027211 */ /* 0x080fe400078f38ff */
[----:B------:R-:W-:Y:S02]  /*0b00*/  LOP3.LUT R3, R7, 0x3fffff0, RZ, 0xc0, !PT ;  /* 0x03fffff007037812 */ /* 0x000fe400078ec0ff */
[----:B------:R-:W-:Y:S02]  /*0b10*/  LOP3.LUT R6, R2, 0xffffff80, RZ, 0xc0, !PT ;  /* 0xffffff8002067812 */ /* 0x000fe400078ec0ff */
[----:B------:R-:W-:Y:S01]  /*0b20*/  LOP3.LUT R5, R4, 0xfffffc00, RZ, 0xc0, !PT ;  /* 0xfffffc0004057812 */ /* 0x000fe200078ec0ff */
[C---:B------:R-:W-:Y:S02]  /*0b30*/  IMAD.IADD R4, R21.reuse, 0x1, -R3 ;  /* 0x0000000115047824 */ /* 0x040fe400078e0a03 */
[C---:B------:R-:W-:Y:S01]  /*0b40*/  IMAD.IADD R24, R21.reuse, 0x1, -R6 ;  /* 0x0000000115187824 */ /* 0x040fe200078e0a06 */
[-C--:B------:R-:W-:Y:S01]  /*0b50*/  LEA.HI R3, R21, R21.reuse, RZ, 0x1 ;  /* 0x0000001515037211 */ /* 0x080fe200078f08ff */
[----:B------:R-:W-:Y:S01]  /*0b60*/  IMAD R10, R4, 0x40, R5 ;  /* 0x00000040040a7824 */ /* 0x000fe200078e0205 */
[----:B------:R-:W-:-:S02]  /*0b70*/  LEA.HI R4, R0, R21, RZ, 0x2 ;  /* 0x0000001500047211 */ /* 0x000fc400078f10ff */
[----:B------:R-:W-:Y:S02]  /*0b80*/  SHF.R.S32.HI R9, RZ, 0x1f, R24 ;  /* 0x0000001fff097819 */ /* 0x000fe40000011418 */
[----:B------:R-:W-:Y:S02]  /*0b90*/  SHF.R.S32.HI R20, RZ, 0x1, R3 ;  /* 0x00000001ff147819 */ /* 0x000fe40000011403 */
[----:B------:R-:W-:Y:S02]  /*0ba0*/  LEA.HI R11, R9, R24, RZ, 0x2 ;  /* 0x00000018090b7211 */ /* 0x000fe400078f10ff */
[----:B------:R-:W-:Y:S02]  /*0bb0*/  SHF.R.S32.HI R22, RZ, 0x7, R2 ;  /* 0x00000007ff167819 */ /* 0x000fe40000011402 */
[----:B------:R-:W-:Y:S02]  /*0bc0*/  SHF.R.S32.HI R8, RZ, 0x4, R7 ;  /* 0x00000004ff087819 */ /* 0x000fe40000011407 */
[----:B------:R-:W-:-:S02]  /*0bd0*/  SHF.R.S32.HI R2, RZ, 0x2, R4 ;  /* 0x00000002ff027819 */ /* 0x000fc40000011404 */
[----:B------:R-:W-:Y:S02]  /*0be0*/  SHF.R.S32.HI R5, RZ, 0x1f, R4 ;  /* 0x0000001fff057819 */ /* 0x000fe40000011404 */
[----:B------:R-:W-:Y:S02]  /*0bf0*/  LEA.HI R6, R3, R20, RZ, 0x1 ;  /* 0x0000001403067211 */ /* 0x000fe400078f08ff */
[--C-:B------:R-:W-:Y:S02]  /*0c00*/  SHF.R.S32.HI R12, RZ, 0x2, R11.reuse ;  /* 0x00000002ff0c7819 */ /* 0x100fe4000001140b */
[----:B------:R-:W-:Y:S02]  /*0c10*/  SHF.R.S32.HI R17, RZ, 0x1f, R11 ;  /* 0x0000001fff117819 */ /* 0x000fe4000001140b */
[----:B------:R-:W-:Y:S02]  /*0c20*/  LOP3.LUT R16, R4, 0xfffffffc, RZ, 0xc0, !PT ;  /* 0xfffffffc04107812 */ /* 0x000fe400078ec0ff */
[----:B------:R-:W-:-:S02]  /*0c30*/  LEA.HI R7, R7, R8, RZ, 0x1 ;  /* 0x0000000807077211 */ /* 0x000fc400078f08ff */
[----:B------:R-:W-:Y:S02]  /*0c40*/  LEA.HI R5, R5, R2, RZ, 0x2 ;  /* 0x0000000205057211 */ /* 0x000fe400078f10ff */
[----:B------:R-:W-:Y:S02]  /*0c50*/  LOP3.LUT R6, R6, 0x3fffffe, RZ, 0xc0, !PT ;  /* 0x03fffffe06067812 */ /* 0x000fe400078ec0ff */
[----:B------:R-:W-:Y:S01]  /*0c60*/  LEA.HI R17, R17, R12, RZ, 0x3 ;  /* 0x0000000c11117211 */ /* 0x000fe200078f18ff */
[----:B------:R-:W-:Y:S01]  /*0c70*/  IMAD.HI R4, R22, 0x55555556, RZ ;  /* 0x5555555616047827 */ /* 0x000fe200078e02ff */
[----:B------:R-:W-:Y:S02]  /*0c80*/  LOP3.LUT R7, R7, 0x1ffffffe, RZ, 0xc0, !PT ;  /* 0x1ffffffe07077812 */ /* 0x000fe400078ec0ff */
[----:B------:R-:W-:Y:S01]  /*0c90*/  LOP3.LUT R5, R5, 0xfffffffc, RZ, 0xc0, !PT ;  /* 0xfffffffc05057812 */ /* 0x000fe200078ec0ff */
[----:B------:R-:W-:Y:S01]  /*0ca0*/  IMAD.IADD R16, R21, 0x1, -R16 ;  /* 0x0000000115107824 */ /* 0x000fe200078e0a10 */
[----:B------:R-:W-:-:S02]  /*0cb0*/  IADD3 R6, R20, -R6, RZ ;  /* 0x8000000614067210 */ /* 0x000fc40007ffe0ff */
[----:B------:R-:W-:Y:S02]  /*0cc0*/  LOP3.LUT R17, R17, 0xfffffff8, RZ, 0xc0, !PT ;  /* 0xfffffff811117812 */ /* 0x000fe400078ec0ff */
[----:B------:R-:W-:Y:S02]  /*0cd0*/  LEA.HI R9, R9, R24, RZ, 0x5 ;  /* 0x0000001809097211 */ /* 0x000fe400078f28ff */
[----:B------:R-:W-:Y:S01]  /*0ce0*/  LOP3.LUT R11, R11, 0x7ffffffc, RZ, 0xc0, !PT ;  /* 0x7ffffffc0b0b7812 */ /* 0x000fe200078ec0ff */
[----:B------:R-:W-:Y:S01]  /*0cf0*/  IMAD.IADD R7, R8, 0x1, -R7 ;  /* 0x0000000108077824 */ /* 0x000fe200078e0a07 */
[----:B------:R-:W-:Y:S01]  /*0d00*/  LEA.HI R4, R4, R4, RZ, 0x1 ;  /* 0x0000000404047211 */ /* 0x000fe200078f08ff */
[----:B------:R-:W-:Y:S01]  /*0d10*/  IMAD.IADD R20, R2, 0x1, -R5 ;  /* 0x0000000102147824 */ /* 0x000fe200078e0a05 */
[----:B------:R-:W-:Y:S01]  /*0d20*/  LEA.HI R2, R16, R16, RZ, 0x1 ;  /* 0x0000001010027211 */ /* 0x000fe200078f08ff */
[----:B------:R-:W-:Y:S01]  /*0d30*/  IMAD R6, R8, 0x8, R6 ;  /* 0x0000000808067824 */ /* 0x000fe200078e0206 */
[----:B------:R-:W-:Y:S01]  /*0d40*/  SHF.R.S32.HI R9, RZ, 0x5, R9 ;  /* 0x00000005ff097819 */ /* 0x000fe20000011409 */
[----:B------:R-:W-:-:S02]  /*0d50*/  IMAD.IADD R12, R12, 0x1, -R17 ;  /* 0x000000010c0c7824 */ /* 0x000fc400078e0a11 */
[----:B------:R-:W-:Y:S02]  /*0d60*/  IMAD.MOV.U32 R8, RZ, RZ, -0x2 ;  /* 0xfffffffeff087424 */ /* 0x000fe400078e00ff */
[----:B------:R-:W-:Y:S01]  /*0d70*/  IMAD.IADD R11, R24, 0x1, -R11 ;  /* 0x00000001180b7824 */ /* 0x000fe200078e0a0b */
[----:B------:R-:W-:Y:S01]  /*0d80*/  LOP3.LUT R5, R2, 0x1ffffffe, RZ, 0xc0, !PT ;  /* 0x1ffffffe02057812 */ /* 0x000fe200078ec0ff */
[----:B------:R-:W-:Y:S01]  /*0d90*/  IMAD R4, R4, -0x3, R22 ;  /* 0xfffffffd04047824 */ /* 0x000fe200078e0216 */
[----:B------:R-:W-:Y:S01]  /*0da0*/  LEA R7, R7, R10, 0x3 ;  /* 0x0000000a07077211 */ /* 0x000fe200078e18ff */
[----:B------:R-:W-:Y:S02]  /*0db0*/  IMAD R9, R9, 0x10, R12 ;  /* 0x0000001009097824 */ /* 0x000fe400078e020c */
[----:B------:R-:W-:Y:S01]  /*0dc0*/  IMAD R2, R11, R8, 0xa0 ;  /* 0x000000a00b027424 */ /* 0x000fe200078e0208 */
[----:B------:R-:W-:Y:S01]  /*0dd0*/  STL [R1+0x68], R20 ;  /* 0x0000681401007387 */ /* 0x000fe20000100800 */
[----:B------:R-:W-:-:S03]  /*0de0*/  IMAD R4, R4, 0x40, R9 ;  /* 0x0000004004047824 */ /* 0x000fc600078e0209 */
[----:B------:R0:W-:Y:S01]  /*0df0*/  STL [R1+0x88], R7 ;  /* 0x0000880701007387 */ /* 0x0001e20000100800 */
[----:B------:R-:W-:-:S03]  /*0e00*/  LEA.HI R0, R0, R21, RZ, 0x3 ;  /* 0x0000001500007211 */ /* 0x000fc600078f18ff */
[----:B------:R3:W-:Y:S04]  /*0e10*/  STL [R1+0x84], R2 ;  /* 0x0000840201007387 */ /* 0x0007e80000100800 */
[----:B------:R-:W-:Y:S01]  /*0e20*/  STL [R1+0x4], R13 ;  /* 0x0000040d01007387 */ /* 0x000fe20000100800 */
[----:B------:R-:W-:-:S03]  /*0e30*/  LOP3.LUT R3, R3, 0xfffffffe, RZ, 0xc0, !PT ;  /* 0xfffffffe03037812 */ /* 0x000fc600078ec0ff */
[----:B------:R-:W-:Y:S04]  /*0e40*/  STL [R1+0x8], R14 ;  /* 0x0000080e01007387 */ /* 0x000fe80000100800 */
[----:B------:R-:W-:Y:S04]  /*0e50*/  STL [R1+0xc], R15 ;  /* 0x00000c0f01007387 */ /* 0x000fe80000100800 */
[----:B------:R-:W-:Y:S04]  /*0e60*/  STL [R1+0x7c], R4 ;  /* 0x00007c0401007387 */ /* 0x000fe80000100800 */
[----:B------:R-:W-:Y:S01]  /*0e70*/  STL [R1+0x54], RZ ;  /* 0x000054ff01007387 */ /* 0x000fe20000100800 */
[----:B------:R-:W-:Y:S01]  /*0e80*/  IMAD.IADD R3, R21, 0x1, -R3 ;  /* 0x0000000115037824 */ /* 0x000fe200078e0a03 */
[----:B0-----:R-:W-:Y:S01]  /*0e90*/  SHF.R.S32.HI R7, RZ, 0x3, R0 ;  /* 0x00000003ff077819 */ /* 0x001fe20000011400 */
[----:B------:R-:W-:-:S03]  /*0ea0*/  IMAD.IADD R5, R16, 0x1, -R5 ;  /* 0x0000000110057824 */ /* 0x000fc600078e0a05 */
[C---:B------:R-:W-:Y:S01]  /*0eb0*/  SHF.L.U32 R22, R3.reuse, 0x3, RZ ;  /* 0x0000000303167819 */ /* 0x040fe200000006ff */
[----:B------:R-:W-:-:S04]  /*0ec0*/  IMAD.SHL.U32 R16, R3, 0x10, RZ ;  /* 0x0000001003107824 */ /* 0x000fc800078e00ff */
[----:B------:R-:W-:Y:S02]  /*0ed0*/  VIADD R7, R22, 0x10 ;  /* 0x0000001016077836 */ /* 0x000fe40000000000 */
[----:B------:R-:W-:Y:S02]  /*0ee0*/  VIADD R156, R16, 0x20 ;  /* 0x00000020109c7836 */ /* 0x000fe40000000000 */
[----:B------:R-:W-:Y:S01]  /*0ef0*/  IMAD.SHL.U32 R6, R6, 0x40, RZ ;  /* 0x0000004006067824 */ /* 0x000fe200078e00ff */
[----:B------:R-:W-:Y:S01]  /*0f00*/  SHF.R.S32.HI R17, RZ, 0x1f, R16 ;  /* 0x0000001fff117819 */ /* 0x000fe20000011410 */
[----:B------:R-:W-:Y:S01]  /*0f10*/  IMAD.MOV.U32 R157, RZ, RZ, RZ ;  /* 0x000000ffff9d7224 */ /* 0x000fe200078e00ff */
[----:B---3--:R-:W-:-:S05]  /*0f20*/  LOP3.LUT R2, R19, 0x1, RZ, 0xfc, !PT ;  /* 0x0000000113027812 */ /* 0x008fca00078efcff */
[----:B------:R0:W-:Y:S02]  /*0f30*/  STL [R1+0x18], R2 ;  /* 0x0000180201007387 */ /* 0x0001e40000100800 */
[----:B0-----:R-:W-:Y:S01]  /*0f40*/  LOP3.LUT R2, R0, 0xfffffff8, RZ, 0xc0, !PT ;  /* 0xfffffff800027812 */ /* 0x001fe200078ec0ff */
[----:B------:R-:W-:-:S04]  /*0f50*/  IMAD.SHL.U32 R0, R20, 0x80, RZ ;  /* 0x0000008014007824 */ /* 0x000fc800078e00ff */
[----:B------:R-:W-:Y:S01]  /*0f60*/  IMAD.IADD R2, R21, 0x1, -R2 ;  /* 0x0000000115027824 */ /* 0x000fe200078e0a02 */
[----:B------:R-:W-:Y:S03]  /*0f70*/  STL [R1+0x1c], RZ ;  /* 0x00001cff01007387 */ /* 0x000fe60000100800 */
[----:B------:R-:W-:Y:S01]  /*0f80*/  IMAD.SHL.U32 R8, R2, 0x8, RZ ;  /* 0x0000000802087824 */ /* 0x000fe200078e00ff */
[----:B------:R-:W-:Y:S01]  /*0f90*/  LOP3.LUT R2, R0, 0x180, RZ, 0xc0, !PT ;  /* 0x0000018000027812 */ /* 0x000fe200078ec0ff */
[----:B------:R-:W-:Y:S03]  /*0fa0*/  STL [R1+0x14], RZ ;  /* 0x000014ff01007387 */ /* 0x000fe60000100800 */
[----:B------:R-:W-:Y:S01]  /*0fb0*/  SHF.R.U32.HI R3, RZ, 0x3, R2 ;  /* 0x00000003ff037819 */ /* 0x000fe20000011602 */
[----:B------:R0:W-:Y:S01]  /*0fc0*/  STL [R1+0x60], R8 ;  /* 0x0000600801007387 */ /* 0x0001e20000100800 */
[----:B------:R-:W-:-:S03]  /*0fd0*/  LOP3.LUT R0, R2, 0x10, R16, 0xf8, !PT ;  /* 0x0000001002007812 */ /* 0x000fc600078ef810 */
[----:B------:R1:W-:Y:S01]  /*0fe0*/  STL [R1+0x34], R2 ;  /* 0x0000340201007387 */ /* 0x0003e20000100800 */
[----:B------:R-:W-:-:S03]  /*0ff0*/  LOP3.LUT R0, R0, R3, RZ, 0x3c, !PT ;  /* 0x0000000300007212 */ /* 0x000fc600078e3cff */
[----:B------:R-:W-:Y:S01]  /*1000*/  STL [R1+0x24], R7 ;  /* 0x0000240701007387 */ /* 0x000fe20000100800 */
[----:B0-----:R-:W-:Y:S02]  /*1010*/  SHF.R.S32.HI R8, RZ, 0x1f, R8 ;  /* 0x0000001fff087819 */ /* 0x001fe40000011408 */
[----:B-1----:R-:W-:Y:S01]  /*1020*/  LOP3.LUT R2, R2, 0x30, R16, 0xf8, !PT ;  /* 0x0000003002027812 */ /* 0x002fe200078ef810 */
[----:B------:R0:W-:Y:S04]  /*1030*/  STL [R1+0x38], R3 ;  /* 0x0000380301007387 */ /* 0x0001e80000100800 */
[----:B------:R1:W-:Y:S01]  /*1040*/  STL [R1+0x8c], R8 ;  /* 0x00008c0801007387 */ /* 0x0003e20000100800 */
[----:B0-----:R-:W-:Y:S02]  /*1050*/  LOP3.LUT R3, R2, R3, RZ, 0x3c, !PT ;  /* 0x0000000302037212 */ /* 0x001fe400078e3cff */
[----:B------:R-:W-:Y:S01]  /*1060*/  SHF.R.S32.HI R2, RZ, 0x1f, R156 ;  /* 0x0000001fff027819 */ /* 0x000fe2000001149c */
[----:B------:R-:W-:Y:S01]  /*1070*/  STL [R1+0x3c], R6 ;  /* 0x00003c0601007387 */ /* 0x000fe20000100800 */
[----:B-1----:R-:W-:Y:S01]  /*1080*/  SHF.R.S32.HI R8, RZ, 0x1f, R7 ;  /* 0x0000001fff087819 */ /* 0x002fe20000011407 */
[----:B------:R-:W-:-:S02]  /*1090*/  IMAD.IADD R7, R6, 0x1, R0 ;  /* 0x0000000106077824 */ /* 0x000fc400078e0200 */
[----:B------:R0:W-:Y:S01]  /*10a0*/  STL [R1+0x20], R2 ;  /* 0x0000200201007387 */ /* 0x0001e20000100800 */
[----:B------:R-:W-:-:S03]  /*10b0*/  IMAD R0, R5, 0x8, R4 ;  /* 0x0000000805007824 */ /* 0x000fc600078e0204 */
[----:B------:R1:W-:Y:S01]  /*10c0*/  STL [R1+0x70], R8 ;  /* 0x0000700801007387 */ /* 0x0003e20000100800 */
[----:B0-----:R-:W-:-:S03]  /*10d0*/  IADD3 R2, R18, R6, R3 ;  /* 0x0000000612027210 */ /* 0x001fc60007ffe003 */
[----:B------:R1:W-:Y:S04]  /*10e0*/  STL [R1+0x28], R7 ;  /* 0x0000280701007387 */ /* 0x0003e80000100800 */
[----:B------:R1:W-:Y:S04]  /*10f0*/  STL [R1+0x80], R0 ;  /* 0x0000800001007387 */ /* 0x0003e80000100800 */
[----:B------:R1:W-:Y:S01]  /*1100*/  STL [R1+0x74], R2 ;  /* 0x0000740201007387 */ /* 0x0003e20000100800 */
[----:B------:R-:W-:-:S07]  /*1110*/  IMAD.MOV.U32 R19, RZ, RZ, RZ ;  /* 0x000000ffff137224 */ /* 0x000fce00078e00ff */
.L_x_13597:
[----:B-12---:R-:W2:Y:S01]  /*1120*/  LDL.LU R0, [R1+0xc] ;  /* 0x00000c0001007983 */ /* 0x006ea20000300800 */
[----:B0-----:R-:W2:Y:S01]  /*1130*/  LDC.64 R2, c[0x0][0xc88] ;  /* 0x00032200ff027b82 */ /* 0x001ea20000000a00 */
[----:B------:R-:W-:Y:S01]  /*1140*/  ULDC.64 UR4, c[0x0][0xa28] ;  /* 0x00028a0000047ab9 */ /* 0x000fe20000000a00 */
[----:B------:R-:W-:Y:S01]  /*1150*/  ULDC.64 UR8, c[0x0][0xa18] ;  /* 0x0002860000087ab9 */ /* 0x000fe20000000a00 */
[----:B------:R-:W-:Y:S01]  /*1160*/  ISETP.NE.U32.AND P2, PT, RZ, UR4, PT ;  /* 0x00000004ff007c0c */ /* 0x000fe2000bf45070 */
[----:B------:R-:W-:Y:S01]  /*1170*/  ULDC.64 UR6, c[0x0][0xa08] ;  /* 0x0002820000067ab9 */ /* 0x000fe20000000a00 */
[----:B------:R-:W-:Y:S01]  /*1180*/  IMAD.MOV.U32 R9, RZ, RZ, RZ ;  /* 0x000000ffff097224 */ /* 0x000fe200078e00ff */
[----:B------:R-:W3:Y:S01]  /*1190*/  LDL R33, [R1+0x8] ;  /* 0x0000080001217983 */ /* 0x000ee20000100800 */
[----:B------:R-:W-:Y:S01]  /*11a0*/  ISETP.NE.AND.EX P2, PT, RZ, UR5, PT, P2 ;  /* 0x00000005ff007c0c */ /* 0x000fe2000bf45320 */
[----:B--2---:R-:W-:-:S05]  /*11b0*/  IMAD.WIDE R2, R0, 0x4, R2 ;  /* 0x0000000400027825 */ /* 0x004fca00078e0202 */
[----:B------:R-:W2:Y:S01]  /*11c0*/  LDG.E R0, desc[UR40][R2.64] ;  /* 0x0000002802007981 */ /* 0x000ea2000c1e1900 */
[----:B------:R-:W-:Y:S02]  /*11d0*/  ISETP.NE.U32.AND P1, PT, RZ, UR8, PT ;  /* 0x00000008ff007c0c */ /* 0x000fe4000bf25070 */
[----:B------:R-:W-:Y:S02]  /*11e0*/  ISETP.NE.U32.AND P0, PT, RZ, UR6, PT ;  /* 0x00000006ff007c0c */ /* 0x000fe4000bf05070 */
[----:B------:R-:W-:Y:S02]  /*11f0*/  ISETP.NE.AND.EX P1, PT, RZ, UR9, PT, P1 ;  /* 0x00000009ff007c0c */ /* 0x000fe4000bf25310 */
[----:B------:R-:W-:Y:S02]  /*1200*/  ISETP.NE.AND.EX P0, PT, RZ, UR7, PT, P0 ;  /* 0x00000007ff007c0c */ /* 0x000fe4000bf05300 */
[----:B------:R-:W-:Y:S02]  /*1210*/  MOV R25, RZ ;  /* 0x000000ff00197202 */ /* 0x000fe40000000f00 */
[----:B--2--5:R-:W-:Y:S01]  /*1220*/  SHF.R.S32.HI R4, RZ, 0x1f, R0 ;  /* 0x0000001fff047819 */ /* 0x024fe20000011400 */
[C---:B------:R-:W-:Y:S01]  /*1230*/  IMAD.SHL.U32 R27, R0.reuse, 0x4, RZ ;  /* 0x00000004001b7824 */ /* 0x040fe200078e00ff */
[C---:B------:R-:W-:Y:S01]  /*1240*/  @P2 LEA R2, P3, R0.reuse, UR4, 0x2 ;  /* 0x0000000400022c11 */ /* 0x040fe2000f8610ff */
[----:B------:R-:W-:Y:S01]  /*1250*/  STL [R1+0x40], R0 ;  /* 0x0000400001007387 */ /* 0x000fe20000100800 */
[----:B------:R-:W-:-:S02]  /*1260*/  SHF.L.U64.HI R26, R0, 0x2, R4 ;  /* 0x00000002001a7819 */ /* 0x000fc40000010204 */
[----:B------:R-:W-:Y:S01]  /*1270*/  @P2 LEA.HI.X R3, R0, UR5, R4, 0x2, P3 ;  /* 0x0000000500032c11 */ /* 0x000fe200098f1404 */
[----:B------:R0:W-:Y:S01]  /*1280*/  STL [R1+0x5c], R4 ;  /* 0x00005c0401007387 */ /* 0x0001e20000100800 */
[C---:B------:R-:W-:Y:S01]  /*1290*/  IADD3 R6, P4, R27.reuse, UR6, RZ ;  /* 0x000000061b067c10 */ /* 0x040fe2000ff9e0ff */
[----:B------:R-:W-:Y:S02]  /*12a0*/  ULDC UR4, c[0x0][0x288] ;  /* 0x0000a20000047ab9 */ /* 0x000fe40000000800 */
[----:B------:R1:W5:Y:S01]  /*12b0*/  @P2 LDG.E R9, desc[UR40][R2.64] ;  /* 0x0000002802092981 */ /* 0x000362000c1e1900 */
[----:B------:R-:W-:Y:S01]  /*12c0*/  IMAD.U32 R28, RZ, RZ, UR4 ;  /* 0x00000004ff1c7e24 */ /* 0x000fe2000f8e00ff */
[----:B------:R-:W-:Y:S01]  /*12d0*/  IADD3.X R7, R26, UR7, RZ, P4, !PT ;  /* 0x000000071a077c10 */ /* 0x000fe2000a7fe4ff */
[----:B------:R-:W-:Y:S01]  /*12e0*/  ULDC.64 UR4, c[0x0][0x418] ;  /* 0x0001060000047ab9 */ /* 0x000fe20000000a00 */
[----:B------:R-:W-:Y:S01]  /*12f0*/  STL [R1+0x48], R27 ;  /* 0x0000481b01007387 */ /* 0x000fe20000100800 */
[----:B0-----:R-:W-:-:S03]  /*1300*/  @P1 IADD3 R4, P2, R27, UR8, RZ ;  /* 0x000000081b041c10 */ /* 0x001fc6000ff5e0ff */
[----:B------:R-:W-:Y:S01]  /*1310*/  STL [R1+0x4c], R26 ;  /* 0x00004c1a01007387 */ /* 0x000fe20000100800 */
[----:B------:R-:W-:-:S03]  /*1320*/  @P1 IADD3.X R5, R26, UR9, RZ, P2, !PT ;  /* 0x000000091a051c10 */ /* 0x000fc600097fe4ff */
[----:B------:R0:W5:Y:S01]  /*1330*/  @P0 LDG.E R25, desc[UR40][R6.64] ;  /* 0x0000002806190981 */ /* 0x000162000c1e1900 */
[----:B------:R-:W-:Y:S01]  /*1340*/  UISETP.NE.U32.AND UP0, UPT, UR4, URZ, UPT ;  /* 0x0000003f0400728c */ /* 0x000fe2000bf05070 */
[----:B------:R-:W-:Y:S02]  /*1350*/  ULDC.64 UR8, c[0x0][0xa20] ;  /* 0x0002880000087ab9 */ /* 0x000fe40000000a00 */
[----:B------:R-:W2:Y:S04]  /*1360*/  LDL R2, [R1+0x4] ;  /* 0x0000040001027983 */ /* 0x000ea80000100800 */
[----:B------:R0:W5:Y:S01]  /*1370*/  @P1 LDG.E R28, desc[UR40][R4.64] ;  /* 0x00000028041c1981 */ /* 0x000162000c1e1900 */
[----:B------:R-:W-:Y:S01]  /*1380*/  UISETP.NE.AND.EX UP0, UPT, UR5, URZ, UPT, UP0 ;  /* 0x0000003f0500728c */ /* 0x000fe2000bf05300 */
[----:B------:R-:W-:Y:S01]  /*1390*/  ULDC UR4, c[0x0][0x424] ;  /* 0x0001090000047ab9 */ /* 0x000fe20000000800 */
[----:B------:R-:W-:-:S02]  /*13a0*/  ISETP.NE.U32.AND P2, PT, RZ, UR8, PT ;  /* 0x00000008ff007c0c */ /* 0x000fc4000bf45070 */
[----:B------:R-:W-:Y:S01]  /*13b0*/  USEL UR4, UR4, 0x1, UP0 ;  /* 0x0000000104047887 */ /* 0x000fe20008000000 */
[----:B------:R-:W-:Y:S01]  /*13c0*/  ULDC UR5, c[0x0][0x2f0] ;  /* 0x0000bc0000057ab9 */ /* 0x000fe20000000800 */
[----:B------:R-:W-:Y:S02]  /*13d0*/  ISETP.NE.AND.EX P2, PT, RZ, UR9, PT, P2 ;  /* 0x00000009ff007c0c */ /* 0x000fe4000bf45320 */
[----:B------:R-:W-:Y:S01]  /*13e0*/  UIMAD UR4, UR4, UR5, URZ ;  /* 0x00000005040472a4 */ /* 0x000fe2000f8e023f */
[----:B---3--:R-:W-:Y:S02]  /*13f0*/  STL [R1+0x44], R33 ;  /* 0x0000442101007387 */ /* 0x008fe40000100800 */
[----:B------:R-:W-:Y:S02]  /*1400*/  ULDC UR5, c[0x0][0x348] ;  /* 0x0000d20000057ab9 */ /* 0x000fe40000000800 */
[----:B--2---:R1:W-:Y:S02]  /*1410*/  STL [R1+0x58], R2 ;  /* 0x0000580201007387 */ /* 0x0043e40000100800 */
[----:B-1----:R-:W-:Y:S01]  /*1420*/  IMAD.MOV.U32 R2, RZ, RZ, R0 ;  /* 0x000000ffff027224 */ /* 0x002fe200078e0000 */
        /* <DEDUP_REMOVED lines=10> */
.L_x_13496:
[----:B------:R-:W-:Y:S02]  /*14d0*/  IMAD.U32 R30, RZ, RZ, UR5 ;  /* 0x00000005ff1e7e24 */ /* 0x000fe4000f8e00ff */
[----:B------:R-:W-:Y:S01]  /*14e0*/  IMAD.U32 R24, RZ, RZ, UR4 ;  /* 0x00000004ff187e24 */ /* 0x000fe2000f8e00ff */
[----:B------:R-:W-:Y:S06]  /*14f0*/  @!P2 BRA `(.L_x_13497) ;  /* 0x000000000010a947 */ /* 0x000fec0003800000 */
[----:B------:R-:W-:-:S04]  /*1500*/  IADD3 R4, P0, R27, UR8, RZ ;  /* 0x000000081b047c10 */ /* 0x000fc8000ff1e0ff */
[----:B------:R-:W-:-:S05]  /*1510*/  IADD3.X R5, R26, UR9, RZ, P0, !PT ;  /* 0x000000091a057c10 */ /* 0x000fca00087fe4ff */
[----:B------:R0:W5:Y:S01]  /*1520*/  LDG.E R24, desc[UR40][R4.64] ;  /* 0x0000002804187981 */ /* 0x000162000c1e1900 */
[----:B------:R-:W-:Y:S05]  /*1530*/  BRA `(.L_x_13498) ;  /* 0x0000000000107947 */ /* 0x000fea0003800000 */
.L_x_13497:
[----:B------:R-:W-:Y:S05]  /*1540*/  @!P0 BRA `(.L_x_13498) ;  /* 0x00000000000c8947 */ /* 0x000fea0003800000 */
[----:B------:R-:W2:Y:S04]  /*1550*/  LDG.E R3, desc[UR40][R6.64] ;  /* 0x0000002806037981 */ /* 0x000ea8000c1e1900 */
[----:B------:R-:W2:Y:S02]  /*1560*/  LDG.E R24, desc[UR40][R6.64+0x4] ;  /* 0x0000042806187981 */ /* 0x000ea4000c1e1900 */
[----:B--2---:R-:W-:-:S07]  /*1570*/  IMAD.IADD R24, R24, 0x1, -R3 ;  /* 0x0000000118187824 */ /* 0x004fce00078e0a03 */
.L_x_13498:
[----:B------:R-:W-:Y:S02]  /*1580*/  ULDC.64 UR4, c[0x0][0xa10] ;  /* 0x0002840000047ab9 */ /* 0x000fe40000000a00 */
        /* <DEDUP_REMOVED lines=13> */
[----:B------:R-:W-:Y:S01]  /*1660*/  IMAD.IADD R9, R24, 0x1, -R9 ;  /* 0x0000000118097824 */ /* 0x000fe200078e0a09 */
[----:B------:R-:W-:-:S03]  /*1670*/  PLOP3.LUT P3, PT, PT, PT, PT, 0x80, 0x0 ;  /* 0x000000000000781c */ /* 0x000fc60003f6f070 */
[----:B0-----:R-:W-:-:S05]  /*1680*/  IMAD.MOV R4, RZ, RZ, -R9 ;  /* 0x000000ffff047224 */ /* 0x001fca00078e0a09 */
[----:B------:R-:W-:Y:S02]  /*1690*/  VIMNMX R4, RZ, R4, !PT ;  /* 0x00000004ff047248 */ /* 0x000fe40007fe0100 */
[----:B--2---:R-:W-:-:S05]  /*16a0*/  @P0 IADD3 R30, -R0, R3, RZ ;  /* 0x00000003001e0210 */ /* 0x004fca0007ffe1ff */
        /* <DEDUP_REMOVED lines=14> */
[----:B------:R-:W-:-:S04]  /*1790*/  @P0 LEA.HI.SX32 R32, R0, R3, 0x1a ;  /* 0x0000000300200211 */ /* 0x000fc800078fd2ff */
        /* <DEDUP_REMOVED lines=22> */
.L_x_13501:
[----:B------:R-:W-:Y:S05]  /*1900*/  BSYNC B6 ;  /* 0x0000000000067941 */ /* 0x000fea0003800000 */
.L_x_13500:
        /* <DEDUP_REMOVED lines=20> */
.L_x_13503:
[----:B------:R-:W-:Y:S05]  /*1a50*/  BSYNC B6 ;  /* 0x0000000000067941 */ /* 0x000fea0003800000 */
.L_x_13502:
[----:B------:R-:W-:Y:S01]  /*1a60*/  ULDC.64 UR4, c[0x0][0x9f8] ;  /* 0x00027e0000047ab9 */ /* 0x000fe20000000a00 */
[----:B------:R-:W2:Y:S01]  /*1a70*/  LDL R54, [R1+0x68] ;  /* 0x0000680001367983 */ /* 0x000ea20000100800 */
[----:B------:R-:W-:Y:S01]  /*1a80*/  ISETP.NE.U32.AND P0, PT, RZ, UR4, PT ;  /* 0x00000004ff007c0c */ /* 0x000fe2000bf05070 */
[----:B------:R-:W0:Y:S02]  /*1a90*/  LDC R47, c[0x0][0x3f4] ;  /* 0x0000fd00ff2f7b82 */ /* 0x000e240000000800 */
[----:B------:R-:W3:Y:S01]  /*1aa0*/  LDL.LU R52, [R1+0x30] ;  /* 0x0000300001347983 */ /* 0x000ee20000300800 */
[----:B------:R-:W-:-:S03]  /*1ab0*/  ISETP.NE.AND.EX P0, PT, RZ, UR5, PT, P0 ;  /* 0x00000005ff007c0c */ /* 0x000fc6000bf05300 */
[----:B------:R-:W4:Y:S02]  /*1ac0*/  LDL R50, [R1+0x34] ;  /* 0x0000340001327983 */ /* 0x000f240000100800 */
[----:B------:R-:W1:Y:S01]  /*1ad0*/  LDC.64 R36, c[0x0][0x3f8] ;  /* 0x0000fe00ff247b82 */ /* 0x000e620000000a00 */
[----:B------:R-:W0:Y:S07]  /*1ae0*/  S2R R41, SR_TID.X ;  /* 0x0000000000297919 */ /* 0x000e2e0000002100 */
[----:B------:R-:W-:Y:S01]  /*1af0*/  @P0 IADD3 R4, P1, R27, UR4, RZ ;  /* 0x000000041b040c10 */ /* 0x000fe2000ff3e0ff */
[----:B------:R-:W1:Y:S01]  /*1b00*/  LDC.64 R44, c[0x0][0x408] ;  /* 0x00010200ff2c7b82 */ /* 0x000e620000000a00 */
[----:B------:R-:W2:Y:S01]  /*1b10*/  LDL R27, [R1+0x38] ;  /* 0x00003800011b7983 */ /* 0x000ea20000100800 */
[----:B------:R-:W-:Y:S01]  /*1b20*/  ULDC UR4, c[0x0][0x2f4] ;  /* 0x0000bd0000047ab9 */ /* 0x000fe20000000800 */
[----:B------:R-:W-:-:S02]  /*1b30*/  @P0 IADD3.X R5, R26, UR5, RZ, P1, !PT ;  /* 0x000000051a050c10 */ /* 0x000fc40008ffe4ff */
[----:B------:R-:W2:Y:S04]  /*1b40*/  LDL R26, [R1+0x3c] ;  /* 0x00003c00011a7983 */ /* 0x000ea80000100800 */
[----:B------:R1:W2:Y:S01]  /*1b50*/  @P0 LDG.E R2, desc[UR40][R4.64] ;  /* 0x0000002804020981 */ /* 0x0002a2000c1e1900 */
[----:B0-----:R-:W-:Y:S01]  /*1b60*/  ISETP.GE.AND P0, PT, R16, R47, PT ;  /* 0x0000002f1000720c */ /* 0x001fe20003f06270 */
[----:B------:R-:W-:-:S05]  /*1b70*/  VIADD R55, R41, 0xffffff80 ;  /* 0xffffff8029377836 */ /* 0x000fca0000000000 */
[----:B------:R-:W-:-:S04]  /*1b80*/  LEA.HI R48, R55, R55, RZ, 0x1 ;  /* 0x0000003737307211 */ /* 0x000fc800078f08ff */
[----:B------:R-:W-:-:S04]  /*1b90*/  SHF.R.S32.HI R48, RZ, 0x1, R48 ;  /* 0x00000001ff307819 */ /* 0x000fc80000011430 */
[----:B------:R-:W-:Y:S02]  /*1ba0*/  SHF.R.S32.HI R3, RZ, 0x1f, R48 ;  /* 0x0000001fff037819 */ /* 0x000fe40000011430 */
[----:B------:R-:W-:-:S03]  /*1bb0*/  ISETP.GE.AND P3, PT, R16, UR4, PT ;  /* 0x0000000410007c0c */ /* 0x000fc6000bf66270 */
[C---:B-1----:R-:W-:Y:S02]  /*1bc0*/  IMAD R0, R3.reuse, R36, RZ ;  /* 0x0000002403007224 */ /* 0x042fe400078e02ff */
[----:B------:R-:W-:Y:S01]  /*1bd0*/  IMAD R4, R3, R44, RZ ;  /* 0x0000002c03047224 */ /* 0x000fe200078e02ff */
[----:B------:R-:W-:Y:S02]  /*1be0*/  SEL R3, R47, RZ, P0 ;  /* 0x000000ff2f037207 */ /* 0x000fe40000000000 */
[----:B------:R-:W-:Y:S01]  /*1bf0*/  SHF.R.S32.HI R23, RZ, 0x1f, R22 ;  /* 0x0000001fff177819 */ /* 0x000fe20000011416 */
[----:B------:R-:W-:Y:S02]  /*1c00*/  IMAD R13, R48, R37, R0 ;  /* 0x00000025300d7224 */ /* 0x000fe400078e0200 */
[----:B------:R-:W-:Y:S01]  /*1c10*/  IMAD.IADD R3, R16, 0x1, R3 ;  /* 0x0000000110037824 */ /* 0x000fe200078e0203 */
[----:B------:R-:W-:Y:S01]  /*1c20*/  ISETP.GE.AND P2, PT, R156, UR4, PT ;  /* 0x000000049c007c0c */ /* 0x000fe2000bf46270 */
[----:B------:R-:W-:-:S04]  /*1c30*/  IMAD.WIDE.U32 R6, R48, R36, R22 ;  /* 0x0000002430067225 */ /* 0x000fc800078e0016 */
[----:B------:R-:W-:Y:S01]  /*1c40*/  IMAD.WIDE.U32 R8, R48, R36, R16 ;  /* 0x0000002430087225 */ /* 0x000fe200078e0010 */
[----:B------:R-:W-:-:S03]  /*1c50*/  SHF.R.S32.HI R12, RZ, 0x1f, R3 ;  /* 0x0000001fff0c7819 */ /* 0x000fc60000011403 */
[C---:B------:R-:W-:Y:S02]  /*1c60*/  IMAD R15, R48.reuse, R45, R4 ;  /* 0x0000002d300f7224 */ /* 0x040fe400078e0204 */
[----:B------:R-:W-:Y:S01]  /*1c70*/  IMAD.WIDE.U32 R4, R48, R44, R22 ;  /* 0x0000002c30047225 */ /* 0x000fe200078e0016 */
[----:B------:R-:W-:-:S03]  /*1c80*/  IADD3 R7, R7, R13, RZ ;  /* 0x0000000d07077210 */ /* 0x000fc60007ffe0ff */
[----:B------:R-:W-:Y:S01]  /*1c90*/  IMAD.IADD R9, R13, 0x1, R9 ;  /* 0x000000010d097824 */ /* 0x000fe200078e0209 */
[----:B-----5:R-:W-:Y:S01]  /*1ca0*/  SHF.R.S32.HI R13, RZ, 0x1f, R29 ;  /* 0x0000001fff0d7819 */ /* 0x020fe2000001141d */
[----:B------:R-:W-:Y:S01]  /*1cb0*/  IMAD.IADD R5, R5, 0x1, R15 ;  /* 0x0000000105057824 */ /* 0x000fe200078e020f */
[----:B------:R-:W-:Y:S01]  /*1cc0*/  LEA.HI R46, R55, R55, RZ, 0x1 ;  /* 0x00000037372e7211 */ /* 0x000fe200078f08ff */
[----:B------:R-:W-:Y:S01]  /*1cd0*/  IMAD.WIDE.U32 R10, R48, R44, R16 ;  /* 0x0000002c300a7225 */ /* 0x000fe200078e0010 */
[----:B------:R-:W-:Y:S02]  /*1ce0*/  LEA.HI R3, R12, R3, RZ, 0x4 ;  /* 0x000000030c037211 */ /* 0x000fe400078f20ff */
[----:B------:R-:W-:Y:S01]  /*1cf0*/  LOP3.LUT R46, R46, 0xfffffffe, RZ, 0xc0, !PT ;  /* 0xfffffffe2e2e7812 */ /* 0x000fe200078ec0ff */
[----:B------:R-:W-:Y:S02]  /*1d00*/  IMAD R14, R13, R36, RZ ;  /* 0x000000240d0e7224 */ /* 0x000fe400078e02ff */
[----:B------:R-:W-:-:S04]  /*1d10*/  IMAD.WIDE.U32 R38, R29, R44, R4 ;  /* 0x0000002c1d267225 */ /* 0x000fc800078e0004 */
[----:B------:R-:W-:Y:S02]  /*1d20*/  IMAD.IADD R11, R15, 0x1, R11 ;  /* 0x000000010f0b7824 */ /* 0x000fe400078e020b */
[----:B------:R-:W-:Y:S01]  /*1d30*/  IMAD R12, R13, R44, RZ ;  /* 0x0000002c0d0c7224 */ /* 0x000fe200078e02ff */
[----:B------:R-:W-:Y:S01]  /*1d40*/  SHF.R.U32.HI R41, RZ, 0x7, R41 ;  /* 0x00000007ff297819 */ /* 0x000fe20000011629 */
[----:B------:R-:W-:Y:S02]  /*1d50*/  IMAD R51, R29, R37, R14 ;  /* 0x000000251d337224 */ /* 0x000fe400078e020e */
[----:B------:R-:W-:Y:S02]  /*1d60*/  IMAD R15, R37, 0xa0, RZ ;  /* 0x000000a0250f7824 */ /* 0x000fe400078e02ff */
[----:B------:R-:W-:-:S04]  /*1d70*/  IMAD.WIDE.U32 R20, R29, R36, R6 ;  /* 0x000000241d147225 */ /* 0x000fc800078e0006 */
[----:B------:R-:W-:-:S04]  /*1d80*/  IMAD.WIDE.U32 R34, R29, R36, R8 ;  /* 0x000000241d227225 */ /* 0x000fc800078e0008 */
[----:B------:R-:W-:-:S04]  /*1d90*/  IMAD.WIDE.U32 R36, R36, 0xa0, RZ ;  /* 0x000000a024247825 */ /* 0x000fc800078e00ff */
[----:B------:R-:W-:Y:S02]  /*1da0*/  IMAD R53, R29, R45, R12 ;  /* 0x0000002d1d357224 */ /* 0x000fe400078e020c */
[----:B------:R-:W-:Y:S02]  /*1db0*/  IMAD R49, R45, 0xa0, RZ ;  /* 0x000000a02d317824 */ /* 0x000fe400078e02ff */
[----:B------:R-:W-:-:S04]  /*1dc0*/  IMAD.WIDE.U32 R42, R29, R44, R10 ;  /* 0x0000002c1d2a7225 */ /* 0x000fc800078e000a */
[----:B------:R-:W-:Y:S02]  /*1dd0*/  IMAD.IADD R46, R55, 0x1, -R46 ;  /* 0x00000001372e7824 */ /* 0x000fe400078e0a2e */
[----:B------:R-:W-:Y:S01]  /*1de0*/  IMAD.WIDE.U32 R44, R44, 0xa0, RZ ;  /* 0x000000a02c2c7825 */ /* 0x000fe200078e00ff */
[----:B------:R-:W-:-:S03]  /*1df0*/  SHF.R.S32.HI R33, RZ, 0x1f, R33 ;  /* 0x0000001fff217819 */ /* 0x000fc60000011421 */
[----:B------:R-:W-:Y:S01]  /*1e00*/  IMAD R46, R46, 0xc0, R48 ;  /* 0x000000c02e2e7824 */ /* 0x000fe200078e0230 */
[----:B------:R-:W-:Y:S01]  /*1e10*/  IADD3 R48, R37, R15, RZ ;  /* 0x0000000f25307210 */ /* 0x000fe20007ffe0ff */
[----:B------:R-:W-:Y:S02]  /*1e20*/  IMAD.IADD R0, R25, 0x1, R24 ;  /* 0x0000000119007824 */ /* 0x000fe400078e0218 */
[----:B------:R-:W-:Y:S02]  /*1e30*/  VIADD R41, R41, 0x8 ;  /* 0x0000000829297836 */ /* 0x000fe40000000000 */
[----:B------:R-:W-:Y:S02]  /*1e40*/  IMAD.SHL.U32 R47, R47, 0x2, RZ ;  /* 0x000000022f2f7824 */ /* 0x000fe400078e00ff */
[----:B------:R-:W-:Y:S01]  /*1e50*/  IMAD.IADD R49, R45, 0x1, R49 ;  /* 0x000000012d317824 */ /* 0x000fe200078e0231 */
[----:B---3--:R-:W-:-:S04]  /*1e60*/  LOP3.LUT R52, R52, 0xfffffffd, RZ, 0xc0, !PT ;  /* 0xfffffffd34347812 */ /* 0x008fc800078ec0ff */
[----:B------:R-:W-:Y:S02]  /*1e70*/  @P3 LOP3.LUT R52, R52, 0x2, RZ, 0xfc, !PT ;  /* 0x0000000234343812 */ /* 0x000fe400078efcff */
[----:B----4-:R-:W-:Y:S02]  /*1e80*/  LOP3.LUT R4, R50, 0x30, R3, 0xf8, !PT ;  /* 0x0000003032047812 */ /* 0x010fe400078ef803 */
[----:B------:R-:W-:-:S04]  /*1e90*/  LOP3.LUT R52, R52, 0xfffffffe, RZ, 0xc0, !PT ;  /* 0xfffffffe34347812 */ /* 0x000fc800078ec0ff */
[----:B------:R-:W-:Y:S02]  /*1ea0*/  @P2 LOP3.LUT R52, R52, 0x1, RZ, 0xfc, !PT ;  /* 0x0000000134342812 */ /* 0x000fe400078efcff */
[----:B--2---:R-:W-:-:S03]  /*1eb0*/  LOP3.LUT R4, R4, R27, RZ, 0x3c, !PT ;  /* 0x0000001b04047212 */ /* 0x004fc600078e3cff */
[----:B------:R0:W-:Y:S01]  /*1ec0*/  STL [R1+0x30], R52 ;  /* 0x0000303401007387 */ /* 0x0001e20000100800 */
[----:B------:R-:W-:Y:S01]  /*1ed0*/  LOP3.LUT P1, RZ, R54, 0x2, RZ, 0xc0, !PT ;  /* 0x0000000236ff7812 */ /* 0x000fe2000782c0ff */
[----:B------:R-:W-:Y:S01]  /*1ee0*/  IMAD.IADD R50, R21, 0x1, R51 ;  /* 0x0000000115327824 */ /* 0x000fe200078e0233 */
[----:B------:R-:W-:Y:S01]  /*1ef0*/  LOP3.LUT R54, R3, 0xfffffff0, RZ, 0xc0, !PT ;  /* 0xfffffff003367812 */ /* 0x000fe200078ec0ff */
[----:B------:R-:W-:Y:S02]  /*1f00*/  IMAD.IADD R51, R51, 0x1, R35 ;  /* 0x0000000133337824 */ /* 0x000fe400078e0223 */
[----:B------:R-:W-:Y:S01]  /*1f10*/  IMAD.IADD R58, R26, 0x1, R4 ;  /* 0x000000011a3a7824 */ /* 0x000fe200078e0204 */
[----:B------:R-:W-:Y:S01]  /*1f20*/  SHF.R.S32.HI R55, RZ, 0x1f, R2 ;  /* 0x0000001fff377819 */ /* 0x000fe20000011402 */
[----:B0-----:R-:W-:Y:S02]  /*1f30*/  IMAD.IADD R52, R39, 0x1, R53 ;  /* 0x0000000127347824 */ /* 0x001fe400078e0235 */
[----:B------:R-:W-:-:S07]  /*1f40*/  IMAD.IADD R53, R53, 0x1, R43 ;  /* 0x0000000135357824 */ /* 0x000fce00078e022b */
.L_x_13536:
[----:B------:R-:W2:Y:S01]  /*1f50*/  LDL R13, [R1+0x28] ;  /* 0x00002800010d7983 */ /* 0x000ea20000100800 */
[----:B0-----:R-:W0:Y:S01]  /*1f60*/  LDC R61, c[0x0][0x430] ;  /* 0x00010c00ff3d7b82 */ /* 0x001e220000000800 */
[----:B------:R-:W-:Y:S02]  /*1f70*/  VIADD R32, R32, 0xffffffff ;  /* 0xffffffff20207836 */ /* 0x000fe40000000000 */
[----:B------:R-:W-:Y:S02]  /*1f80*/  IMAD.MOV.U32 R60, RZ, RZ, RZ ;  /* 0x000000ffff3c7224 */ /* 0x000fe400078e00ff */
[----:B------:R-:W-:-:S03]  /*1f90*/  IMAD R5, R32, 0xa0, R46 ;  /* 0x000000a020057824 */ /* 0x000fc600078e022e */
[----:B---3--:R-:W1:Y:S01]  /*1fa0*/  LDC R71, c[0x0][0x3f4] ;  /* 0x0000fd00ff477b82 */ /* 0x008e620000000800 */
[----:B------:R-:W-:Y:S01]  /*1fb0*/  IMAD.IADD R12, R0, 0x1, R5 ;  /* 0x00000001000c7824 */ /* 0x000fe200078e0205 */
[----:B------:R-:W-:-:S04]  /*1fc0*/  ISETP.GE.AND P2, PT, R5, R30, PT ;  /* 0x0000001e0500720c */ /* 0x000fc80003f46270 */
[----:B------:R-:W-:Y:S02]  /*1fd0*/  ISETP.GT.OR P2, PT, R46, 0x9f, P2 ;  /* 0x0000009f2e00780c */ /* 0x000fe40001744670 */
[----:B------:R-:W-:Y:S02]  /*1fe0*/  MOV R8, R12 ;  /* 0x0000000c00087202 */ /* 0x000fe40000000f00 */
[----:B0-----:R-:W-:-:S09]  /*1ff0*/  ISETP.NE.AND P3, PT, R61, 0x1, PT ;  /* 0x000000013d00780c */ /* 0x001fd20003f65270 */
[----:B------:R-:W0:Y:S08]  /*2000*/  @!P2 LDC.64 R6, c[0x0][0x428] ;  /* 0x00010a00ff06ab82 */ /* 0x000e300000000a00 */
[----:B------:R-:W3:Y:S08]  /*2010*/  @!P2 LDC.64 R4, c[0x0][0x418] ;  /* 0x00010600ff04ab82 */ /* 0x000ef00000000a00 */
        /* <DEDUP_REMOVED lines=10> */
[----:B------:R-:W-:Y:S02]  /*20c0*/  @!P2 LEA.HI.X R5, R6, R5, R7, 0x2, P3 ;  /* 0x000000050605a211 */ /* 0x000fe400018f1407 */
[----:B------:R-:W-:Y:S01]  /*20d0*/  ISETP.GE.AND P3, PT, R71, 0x1, PT ;  /* 0x000000014700780c */ /* 0x000fe20003f66270 */
[----:B------:R-:W-:Y:S01]  /*20e0*/  IMAD.MOV R6, RZ, RZ, -R8 ;  /* 0x000000ffff067224 */ /* 0x000fe200078e0a08 */
[----:B------:R-:W-:Y:S05]  /*20f0*/  YIELD ;  /* 0x0000000000007946 */ /* 0x000fea0003800000 */
[----:B------:R-:W-:Y:S01]  /*2100*/  BSSY B0, `(.L_x_13504) ;  /* 0x00002a8000007945 */ /* 0x000fe20003800000 */
[----:B------:R0:W5:Y:S01]  /*2110*/  @!P2 LDG.E R60, desc[UR40][R4.64] ;  /* 0x00000028043ca981 */ /* 0x000162000c1e1900 */
[----:B------:R-:W-:Y:S01]  /*2120*/  IMAD R61, R61, R6, R12 ;  /* 0x000000063d3d7224 */ /* 0x000fe200078e020c */
[----:B------:R-:W-:Y:S01]  /*2130*/  ISETP.GT.AND P2, PT, R32, R31, PT ;  /* 0x0000001f2000720c */ /* 0x000fe20003f44270 */
[----:B--2---:R-:W-:-:S04]  /*2140*/  IMAD R7, R19, 0x2800, R13 ;  /* 0x0000280013077824 */ /* 0x004fc800078e020d */
[C---:B------:R-:W-:Y:S02]  /*2150*/  VIADD R59, R7.reuse, 0x20 ;  /* 0x00000020073b7836 */ /* 0x040fe40000000000 */
[----:B------:R-:W-:Y:S02]  /*2160*/  @P1 VIADD R59, R7, 0xffffffe0 ;  /* 0xffffffe0073b1836 */ /* 0x000fe40000000000 */
[C---:B------:R-:W-:Y:S02]  /*2170*/  IMAD.IADD R62, R18.reuse, 0x1, R7 ;  /* 0x00000001123e7824 */ /* 0x040fe400078e0207 */
[----:B------:R-:W-:Y:S01]  /*2180*/  IMAD.IADD R59, R18, 0x1, R59 ;  /* 0x00000001123b7824 */ /* 0x000fe200078e023b */
[----:B0-----:R-:W-:Y:S06]  /*2190*/  @!P3 BRA `(.L_x_13505) ;  /* 0x0000002400a0b947 */ /* 0x001fec0003800000 */
[----:B------:R-:W2:Y:S01]  /*21a0*/  LDL R10, [R1+0x8] ;  /* 0x00000800010a7983 */ /* 0x000ea20000100800 */
[----:B------:R-:W-:Y:S01]  /*21b0*/  SHF.R.S32.HI R63, RZ, 0x1f, R61 ;  /* 0x0000001fff3f7819 */ /* 0x000fe2000001143d */
[----:B------:R-:W-:Y:S01]  /*21c0*/  ULDC.64 UR4, c[0x0][0x300] ;  /* 0x0000c00000047ab9 */ /* 0x000fe20000000a00 */
[----:B-----5:R-:W-:Y:S01]  /*21d0*/  SHF.R.S32.HI R64, RZ, 0x1f, R60 ;  /* 0x0000001fff407819 */ /* 0x020fe2000001143c */
[----:B------:R-:W-:Y:S01]  /*21e0*/  IMAD.WIDE.U32 R4, R61, UR4, RZ ;  /* 0x000000043d047c25 */ /* 0x000fe2000f8e00ff */
[----:B------:R-:W-:Y:S01]  /*21f0*/  ULDC.U8 UR8, c[0x0][0x410] ;  /* 0x0001040000087ab9 */ /* 0x000fe20000000000 */
[----:B------:R-:W-:Y:S01]  /*2200*/  SHF.R.S32.HI R15, RZ, 0x1f, R32 ;  /* 0x0000001fff0f7819 */ /* 0x000fe20000011420 */
[----:B------:R-:W-:Y:S01]  /*2210*/  ULDC.64 UR6, c[0x0][0x2e8] ;  /* 0x0000ba0000067ab9 */ /* 0x000fe20000000a00 */
[----:B------:R-:W-:Y:S01]  /*2220*/  IMAD R6, R63, UR4, RZ ;  /* 0x000000043f067c24 */ /* 0x000fe2000f8e02ff */
[----:B------:R-:W-:-:S03]  /*2230*/  ISETP.NE.AND P3, PT, RZ, UR8, PT ;  /* 0x00000008ff007c0c */ /* 0x000fc6000bf65270 */
[----:B------:R-:W-:Y:S01]  /*2240*/  IMAD R7, R61, UR5, R6 ;  /* 0x000000053d077c24 */ /* 0x000fe2000f8e0206 */
[----:B------:R-:W-:Y:S02]  /*2250*/  ULDC.64 UR4, c[0x0][0x310] ;  /* 0x0000c40000047ab9 */ /* 0x000fe40000000a00 */
[----:B------:R-:W-:Y:S02]  /*2260*/  IMAD R9, R64, UR4, RZ ;  /* 0x0000000440097c24 */ /* 0x000fe4000f8e02ff */
[----:B------:R-:W-:Y:S02]  /*2270*/  IMAD.IADD R5, R5, 0x1, R7 ;  /* 0x0000000105057824 */ /* 0x000fe400078e0207 */
[C---:B------:R-:W-:Y:S02]  /*2280*/  IMAD R9, R60.reuse, UR5, R9 ;  /* 0x000000053c097c24 */ /* 0x040fe4000f8e0209 */
[----:B------:R-:W-:Y:S01]  /*2290*/  IMAD.WIDE.U32 R4, R60, UR4, R4 ;  /* 0x000000043c047c25 */ /* 0x000fe2000f8e0004 */
[----:B------:R-:W-:-:S03]  /*22a0*/  ULDC.64 UR4, c[0x0][0x308] ;  /* 0x0000c20000047ab9 */ /* 0x000fc60000000a00 */
[----:B------:R-:W-:Y:S01]  /*22b0*/  IMAD.MOV.U32 R6, RZ, RZ, R4 ;  /* 0x000000ffff067224 */ /* 0x000fe200078e0004 */
[----:B------:R-:W-:Y:S01]  /*22c0*/  IADD3 R7, R5, R9, RZ ;  /* 0x0000000905077210 */ /* 0x000fe20007ffe0ff */
[----:B------:R-:W-:Y:S02]  /*22d0*/  IMAD R8, R33, UR4, RZ ;  /* 0x0000000421087c24 */ /* 0x000fe4000f8e02ff */
[-C--:B------:R-:W-:Y:S02]  /*22e0*/  IMAD R9, R48, R32.reuse, RZ ;  /* 0x0000002030097224 */ /* 0x080fe400078e02ff */
[----:B------:R-:W-:-:S04]  /*22f0*/  IMAD.WIDE.U32 R4, R36, R32, RZ ;  /* 0x0000002024047225 */ /* 0x000fc800078e00ff */
[----:B------:R-:W-:Y:S02]  /*2300*/  IMAD R9, R15, R36, R9 ;  /* 0x000000240f097224 */ /* 0x000fe400078e0209 */
[----:B--2---:R-:W-:-:S04]  /*2310*/  IMAD.WIDE.U32 R6, R10, UR4, R6 ;  /* 0x000000040a067c25 */ /* 0x004fc8000f8e0006 */
[----:B------:R-:W-:Y:S01]  /*2320*/  IMAD R13, R10, UR5, R8 ;  /* 0x000000050a0d7c24 */ /* 0x000fe2000f8e0208 */
[----:B------:R-:W-:Y:S01]  /*2330*/  IADD3 R68, P4, R6, UR6, RZ ;  /* 0x0000000606447c10 */ /* 0x000fe2000ff9e0ff */
[----:B------:R-:W-:-:S03]  /*2340*/  IMAD.IADD R6, R5, 0x1, R9 ;  /* 0x0000000105067824 */ /* 0x000fc600078e0209 */
[----:B------:R-:W-:Y:S01]  /*2350*/  IADD3.X R13, R7, UR7, R13, P4, !PT ;  /* 0x00000007070d7c10 */ /* 0x000fe2000a7fe40d */
[----:B------:R-:W-:Y:S08]  /*2360*/  @!P3 BRA `(.L_x_13506) ;  /* 0x0000001000a4b947 */ /* 0x000ff00003800000 */
[----:B------:R-:W0:Y:S01]  /*2370*/  S2R R10, SR_TID.X ;  /* 0x00000000000a7919 */ /* 0x000e220000002100 */
[----:B------:R-:W-:Y:S01]  /*2380*/  IMAD R65, R32, -0xa0, R30 ;  /* 0xffffff6020417824 */ /* 0x000fe200078e021e */
[----:B------:R-:W-:Y:S01]  /*2390*/  BSSY B1, `(.L_x_13507) ;  /* 0x000001f000017945 */ /* 0x000fe20003800000 */
[----:B------:R-:W-:Y:S02]  /*23a0*/  CS2R R8, SRZ ;  /* 0x0000000000087805 */ /* 0x000fe4000001ff00 */
[----:B------:R-:W-:Y:S02]  /*23b0*/  CS2R R26, SRZ ;  /* 0x00000000001a7805 */ /* 0x000fe4000001ff00 */
[----:B------:R-:W-:Y:S02]  /*23c0*/  CS2R R24, SRZ ;  /* 0x0000000000187805 */ /* 0x000fe4000001ff00 */
[----:B------:R-:W-:Y:S02]  /*23d0*/  VIMNMX R65, R65, 0xa0, PT ;  /* 0x000000a041417848 */ /* 0x000fe40003fe0100 */
[----:B------:R-:W-:Y:S01]  /*23e0*/  CS2R R56, SRZ ;  /* 0x0000000000387805 */ /* 0x000fe2000001ff00 */
[----:B0-----:R-:W-:-:S05]  /*23f0*/  VIADD R14, R10, 0xffffff80 ;  /* 0xffffff800a0e7836 */ /* 0x001fca0000000000 */
[----:B------:R-:W-:-:S04]  /*2400*/  LEA.HI R10, R14, R14, RZ, 0x1 ;  /* 0x0000000e0e0a7211 */ /* 0x000fc800078f08ff */
[----:B------:R-:W-:-:S04]  /*2410*/  SHF.R.S32.HI R10, RZ, 0x1, R10 ;  /* 0x00000001ff0a7819 */ /* 0x000fc8000001140a */
[----:B------:R-:W-:-:S13]  /*2420*/  ISETP.GE.AND P3, PT, R10, R65, PT ;  /* 0x000000410a00720c */ /* 0x000fda0003f66270 */
[----:B------:R-:W-:Y:S05]  /*2430*/  @P3 BRA `(.L_x_13508) ;  /* 0x0000000000503947 */ /* 0x000fea0003800000 */
[----:B------:R-:W2:Y:S01]  /*2440*/  LDL R10, [R1+0x24] ;  /* 0x00002400010a7983 */ /* 0x000ea20000100800 */
[----:B------:R-:W-:Y:S01]  /*2450*/  ULDC.64 UR4, c[0x0][0x3e8] ;  /* 0x0000fa0000047ab9 */ /* 0x000fe20000000a00 */
[----:B------:R-:W-:Y:S01]  /*2460*/  IMAD.MOV.U32 R7, RZ, RZ, R52 ;  /* 0x000000ffff077224 */ /* 0x000fe200078e0034 */
[----:B------:R-:W-:Y:S01]  /*2470*/  IADD3 R4, P4, P5, R20, UR4, R4 ;  /* 0x0000000414047c10 */ /* 0x000fe2000fd9e004 */
[----:B------:R-:W-:-:S03]  /*2480*/  IMAD R9, R49, R32, RZ ;  /* 0x0000002031097224 */ /* 0x000fc600078e02ff */
[----:B------:R-:W-:Y:S01]  /*2490*/  IADD3.X R5, R50, UR5, R6, P4, P5 ;  /* 0x0000000532057c10 */ /* 0x000fe2000a7ea406 */
[----:B------:R-:W-:Y:S01]  /*24a0*/  IMAD.MOV.U32 R6, RZ, RZ, R38 ;  /* 0x000000ffff067224 */ /* 0x000fe200078e0026 */
[----:B------:R-:W-:Y:S01]  /*24b0*/  ULDC.64 UR4, c[0x0][0x400] ;  /* 0x0001000000047ab9 */ /* 0x000fe20000000a00 */
[-C--:B------:R-:W-:Y:S02]  /*24c0*/  IMAD R9, R15, R44.reuse, R9 ;  /* 0x0000002c0f097224 */ /* 0x080fe400078e0209 */
[----:B------:R-:W-:-:S03]  /*24d0*/  IMAD.WIDE.U32 R6, R32, R44, R6 ;  /* 0x0000002c20067225 */ /* 0x000fc600078e0006 */
[----:B------:R-:W-:-:S04]  /*24e0*/  IADD3 R6, P4, R6, UR4, RZ ;  /* 0x0000000406067c10 */ /* 0x000fc8000ff9e0ff */
[----:B------:R-:W-:Y:S02]  /*24f0*/  IADD3.X R7, R7, UR5, R9, P4, !PT ;  /* 0x0000000507077c10 */ /* 0x000fe4000a7fe409 */
[----:B------:R-:W-:Y:S02]  /*2500*/  ISETP.GE.AND P4, PT, R22, R71, PT ;  /* 0x000000471600720c */ /* 0x000fe40003f86270 */
[----:B------:R-:W-:Y:S02]  /*2510*/  CS2R R8, SRZ ;  /* 0x0000000000087805 */ /* 0x000fe4000001ff00 */
[----:B------:R-:W-:-:S09]  /*2520*/  CS2R R24, SRZ ;  /* 0x0000000000187805 */ /* 0x000fd2000001ff00 */
[----:B------:R0:W5:Y:S04]  /*2530*/  @!P4 LDG.E.64 R26, desc[UR40][R4.64] ;  /* 0x00000028041ac981 */ /* 0x000168000c1e1b00 */
[----:B------:R0:W5:Y:S01]  /*2540*/  @!P4 LDG.E.64 R56, desc[UR40][R6.64] ;  /* 0x000000280638c981 */ /* 0x000162000c1e1b00 */
[----:B--2---:R-:W-:-:S13]  /*2550*/  ISETP.GE.AND P4, PT, R10, R71, PT ;  /* 0x000000470a00720c */ /* 0x004fda0003f86270 */
[----:B------:R0:W5:Y:S04]  /*2560*/  @!P4 LDG.E.64 R8, desc[UR40][R4.64+0x10] ;  /* 0x000010280408c981 */ /* 0x000168000c1e1b00 */
[----:B------:R0:W5:Y:S02]  /*2570*/  @!P4 LDG.E.64 R24, desc[UR40][R6.64+0x10] ;  /* 0x000010280618c981 */ /* 0x000164000c1e1b00 */
.L_x_13508:
[----:B------:R-:W-:Y:S05]  /*2580*/  BSYNC B1 ;  /* 0x0000000000017941 */ /* 0x000fea0003800000 */
.L_x_13507:
[----:B0-----:R-:W2:Y:S01]  /*2590*/  LDL R4, [R1+0x18] ;  /* 0x0000180001047983 */ /* 0x001ea20000100800 */
[----:B-----5:R-:W-:Y:S01]  /*25a0*/  IMAD.MOV.U32 R70, RZ, RZ, R8 ;  /* 0x000000ffff467224 */ /* 0x020fe200078e0008 */
[----:B------:R-:W-:Y:S01]  /*25b0*/  MOV R76, R56 ;  /* 0x00000038004c7202 */ /* 0x000fe20000000f00 */
[----:B------:R-:W-:Y:S02]  /*25c0*/  IMAD.MOV.U32 R73, RZ, RZ, R26 ;  /* 0x000000ffff497224 */ /* 0x000fe400078e001a */
[----:B------:R-:W-:Y:S01]  /*25d0*/  IMAD.MOV.U32 R72, RZ, RZ, R24 ;  /* 0x000000ffff487224 */ /* 0x000fe200078e0018 */
[----:B--2---:R-:W-:-:S13]  /*25e0*/  ISETP.NE.AND P4, PT, R4, 0x3, PT ;  /* 0x000000030400780c */ /* 0x004fda0003f85270 */
[----:B------:R-:W-:Y:S05]  /*25f0*/  @!P4 BRA `(.L_x_13509) ;  /* 0x000000000004c947 */ /* 0x000fea0003800000 */
[----:B------:R-:W-:Y:S01]  /*2600*/  BPT.TRAP 0x1 ;  /* 0x000000040000795c */ /* 0x000fe20000300000 */
.L_x_13509:
[----:B------:R-:W-:Y:S01]  /*2610*/  IMAD R66, R19, 0x8, R18 ;  /* 0x0000000813427824 */ /* 0x000fe200078e0212 */
[----:B------:R-:W-:Y:S01]  /*2620*/  SHF.L.U32 R67, R157, 0x1f, RZ ;  /* 0x0000001f9d437819 */ /* 0x000fe200000006ff */
[----:B------:R-:W-:Y:S03]  /*2630*/  BSSY B1, `(.L_x_13510) ;  /* 0x0000003000017945 */ /* 0x000fe60003800000 */
[----:B------:R-:W0:Y:S02]  /*2640*/  SYNCS.PHASECHK.TRANS64.TRYWAIT P5, [R66+URZ+0x13290], R67 ;  /* 0x01329043420075a7 */ /* 0x000e2400080a017f */
[----:B0-----:R-:W-:Y:S05]  /*2650*/  @!P5 BRA `(.L_x_13511) ;  /* 0x000001440090d947 */ /* 0x001fea0003800000 */
.L_x_13732:
[----:B------:R-:W-:Y:S05]  /*2660*/  BSYNC B1 ;  /* 0x0000000000017941 */ /* 0x000fea0003800000 */
.L_x_13510:
[----:B------:R-:W-:-:S03]  /*2670*/  UMOV UR4, 0xffffffff ;  /* 0xffffffff00047882 */ /* 0x000fc60000000000 */
[----:B------:R-:W-:Y:S05]  /*2680*/  BRA.DIV UR4, `(.L_x_13512) ;  /* 0x0000014604987947 */ /* 0x000fea000b800000 */
[----:B------:R1:W2:Y:S04]  /*2690*/  SHFL.IDX PT, R69, R13, RZ, 0x1e1f ;  /* 0x001e1fff0d457589 */ /* 0x0002a800000e0000 */
[----:B------:R1:W3:Y:S02]  /*26a0*/  SHFL.IDX PT, R14, R68, RZ, 0x1e1f ;  /* 0x001e1fff440e7589 */ /* 0x0002e400000e0000 */
.L_x_13736:
[----:B------:R-:W-:Y:S05]  /*26b0*/  @P3 BRA `(.L_x_13513) ;  /* 0x0000002400303947 */ /* 0x000fea0003800000 */
[----:B------:R-:W4:Y:S01]  /*26c0*/  LDL R83, [R1+0x30] ;  /* 0x0000300001537983 */ /* 0x000f220000100800 */
[----:B------:R-:W-:Y:S01]  /*26d0*/  BSSY B1, `(.L_x_13514) ;  /* 0x0000076000017945 */ /* 0x000fe20003800000 */
[----:B----4-:R-:W-:-:S13]  /*26e0*/  LOP3.LUT P5, RZ, R83, 0x2, RZ, 0xc0, !PT ;  /* 0x0000000253ff7812 */ /* 0x010fda00078ac0ff */
[----:B------:R-:W-:Y:S05]  /*26f0*/  @P5 BRA `(.L_x_13515) ;  /* 0x0000000400cc5947 */ /* 0x000fea0003800000 */
[----:B------:R4:W0:Y:S01]  /*2700*/  LDS.128 R4, [R62+0xe000] ;  /* 0x00e000003e047984 */ /* 0x0008220000000c00 */
[----:B---3--:R-:W-:Y:S01]  /*2710*/  IADD3 R10, P3, R16, R14, RZ ;  /* 0x0000000e100a7210 */ /* 0x008fe20007f7e0ff */
[----:B------:R-:W-:Y:S04]  /*2720*/  BSSY B2, `(.L_x_13516) ;  /* 0x000006f000027945 */ /* 0x000fe80003800000 */
[----:B--2---:R-:W-:Y:S01]  /*2730*/  IMAD.X R11, R69, 0x1, R17, P3 ;  /* 0x00000001450b7824 */ /* 0x004fe200018e0611 */
[----:B------:R-:W-:-:S13]  /*2740*/  ISETP.GE.AND P3, PT, R22, R71, PT ;  /* 0x000000471600720c */ /* 0x000fda0003f66270 */
[----:B----4-:R-:W-:Y:S05]  /*2750*/  @P3 BRA `(.L_x_13517) ;  /* 0x0000000400ac3947 */ /* 0x010fea0003800000 */
[--C-:B------:R-:W-:Y:S02]  /*2760*/  SHF.R.U32.HI R74, RZ, 0x8, R27.reuse ;  /* 0x00000008ff4a7819 */ /* 0x100fe4000001161b */
[----:B------:R-:W-:Y:S02]  /*2770*/  LOP3.LUT R12, R27, 0xff, RZ, 0xc0, !PT ;  /* 0x000000ff1b0c7812 */ /* 0x000fe400078ec0ff */
[----:B------:R-:W-:Y:S02]  /*2780*/  SHF.R.U32.HI R15, RZ, 0x18, R27 ;  /* 0x00000018ff0f7819 */ /* 0x000fe4000001161b */
[--C-:B------:R-:W-:Y:S02]  /*2790*/  SHF.R.U32.HI R56, RZ, 0x8, R57.reuse ;  /* 0x00000008ff387819 */ /* 0x100fe40000011639 */
[----:B-1----:R-:W-:Y:S02]  /*27a0*/  LOP3.LUT R13, R57, 0xff, RZ, 0xc0, !PT ;  /* 0x000000ff390d7812 */ /* 0x002fe400078ec0ff */
[----:B------:R-:W-:-:S02]  /*27b0*/  SHF.R.U32.HI R26, RZ, 0x18, R57 ;  /* 0x00000018ff1a7819 */ /* 0x000fc40000011639 */
[----:B------:R-:W-:Y:S02]  /*27c0*/  SHF.R.U32.HI R75, RZ, 0x10, R27 ;  /* 0x00000010ff4b7819 */ /* 0x000fe4000001161b */
[----:B------:R-:W-:Y:S01]  /*27d0*/  PRMT R15, R15, 0x654, R12 ;  /* 0x000006540f0f7816 */ /* 0x000fe2000000000c */
[----:B------:R-:W-:Y:S01]  /*27e0*/  IMAD.SHL.U32 R12, R74, 0x100, RZ ;  /* 0x000001004a0c7824 */ /* 0x000fe200078e00ff */
[----:B------:R-:W-:Y:S01]  /*27f0*/  PRMT R27, R26, 0x654, R13 ;  /* 0x000006541a1b7816 */ /* 0x000fe2000000000d */
[----:B------:R-:W-:Y:S01]  /*2800*/  IMAD.SHL.U32 R26, R56, 0x100, RZ ;  /* 0x00000100381a7824 */ /* 0x000fe200078e00ff */
[----:B------:R-:W-:Y:S01]  /*2810*/  SHF.R.U32.HI R68, RZ, 0x10, R57 ;  /* 0x00000010ff447819 */ /* 0x000fe20000011639 */
[----:B0-----:R-:W-:Y:S01]  /*2820*/  IMAD.MOV.U32 R13, RZ, RZ, R4 ;  /* 0x000000ffff0d7224 */ /* 0x001fe200078e0004 */
        /* <DEDUP_REMOVED lines=16> */
[----:B------:R-:W-:Y:S02]  /*2930*/  HADD2.F32 R75, -RZ, R57.H0_H0 ;  /* 0x20000039ff4b7230 */ /* 0x000fe40000004100 */
[--C-:B------:R-:W-:Y:S02]  /*2940*/  HADD2.F32 R56, -RZ, R5.reuse.H1_H1 ;  /* 0x30000005ff387230 */ /* 0x100fe40000004100 */
[----:B------:R-:W-:Y:S02]  /*2950*/  HADD2.F32 R27, -RZ, R5.H0_H0 ;  /* 0x20000005ff1b7230 */ /* 0x000fe40000004100 */
[----:B------:R-:W-:Y:S01]  /*2960*/  FMUL.FTZ R5, R4, R77 ;  /* 0x0000004d04057220 */ /* 0x000fe20000410000 */
[----:B------:R-:W-:Y:S02]  /*2970*/  HADD2.F32 R57, -RZ, R57.H1_H1 ;  /* 0x30000039ff397230 */ /* 0x000fe40000004100 */
[-C--:B------:R-:W-:Y:S01]  /*2980*/  FMUL.FTZ R74, R56, R68.reuse ;  /* 0x00000044384a7220 */ /* 0x080fe20000410000 */
[-C--:B------:R-:W-:Y:S01]  /*2990*/  FFMA.FTZ R4, R4, R75.reuse, -R79 ;  /* 0x0000004b04047223 */ /* 0x080fe2000001084f */
[C---:B------:R-:W-:Y:S01]  /*29a0*/  FMUL.FTZ R77, R27.reuse, R68 ;  /* 0x000000441b4d7220 */ /* 0x040fe20000410000 */
[----:B------:R-:W-:Y:S01]  /*29b0*/  FFMA.FTZ R5, R26, R75, R5 ;  /* 0x0000004b1a057223 */ /* 0x000fe20000010005 */
[----:B------:R-:W-:Y:S01]  /*29c0*/  F2FP.F16.E4M3.UNPACK_B R68, R76 ;  /* 0x0000004cff44723e */ /* 0x000fe200020006ff */
[----:B------:R-:W-:Y:S01]  /*29d0*/  FFMA.FTZ R76, R27, R57, -R74 ;  /* 0x000000391b4c7223 */ /* 0x000fe2000001084a */
[----:B------:R-:W-:Y:S01]  /*29e0*/  F2FP.F16.E4M3.UNPACK_B R26, R13.H1 ;  /* 0x0000000dff1a723e */ /* 0x000fe200030006ff */
[----:B------:R-:W-:Y:S01]  /*29f0*/  FFMA.FTZ R79, R56, R57, R77 ;  /* 0x00000039384f7223 */ /* 0x000fe2000001004d */
[----:B------:R-:W-:Y:S01]  /*2a00*/  F2FP.F16.E4M3.UNPACK_B R13, R13 ;  /* 0x0000000dff0d723e */ /* 0x000fe200020006ff */
[----:B------:R-:W-:-:S02]  /*2a10*/  HADD2.F32 R74, -RZ, R68.H1_H1 ;  /* 0x30000044ff4a7230 */ /* 0x000fc40000004100 */
[--C-:B------:R-:W-:Y:S01]  /*2a20*/  HADD2.F32 R57, -RZ, R26.reuse.H1_H1 ;  /* 0x3000001aff397230 */ /* 0x100fe20000004100 */
[----:B------:R-:W-:Y:S01]  /*2a30*/  F2FP.SATFINITE.E4M3.F32.PACK_AB_MERGE_C R82, R79, R76, RZ ;  /* 0x0000004c4f52723e */ /* 0x000fe200048070ff */
[----:B------:R-:W-:Y:S01]  /*2a40*/  HADD2.F32 R56, -RZ, R26.H0_H0 ;  /* 0x2000001aff387230 */ /* 0x000fe20000004100 */
[----:B------:R-:W-:Y:S01]  /*2a50*/  F2FP.F16.E4M3.UNPACK_B R76, R15.H1 ;  /* 0x0000000fff4c723e */ /* 0x000fe200030006ff */
        /* <DEDUP_REMOVED lines=12> */
[----:B------:R-:W-:Y:S01]  /*2b20*/  F2FP.F16.E4M3.UNPACK_B R56, R7.H1 ;  /* 0x00000007ff38723e */ /* 0x000fe200030006ff */
[-C--:B------:R-:W-:Y:S01]  /*2b30*/  FFMA.FTZ R13, R26, R73.reuse, -R75 ;  /* 0x000000491a0d7223 */ /* 0x080fe2000001084b */
[----:B------:R-:W-:Y:S01]  /*2b40*/  FFMA.FTZ R26, R27, R73, R68 ;  /* 0x000000491b1a7223 */ /* 0x000fe20000010044 */
[----:B------:R-:W-:Y:S02]  /*2b50*/  F2FP.F16.E4M3.UNPACK_B R73, R12.H1 ;  /* 0x0000000cff49723e */ /* 0x000fe400030006ff */
[----:B------:R-:W-:Y:S01]  /*2b60*/  F2FP.SATFINITE.E4M3.F32.PACK_AB_MERGE_C R81, R74, R77, RZ ;  /* 0x0000004d4a51723e */ /* 0x000fe200048070ff */
[--C-:B------:R-:W-:Y:S01]  /*2b70*/  HADD2.F32 R57, -RZ, R56.reuse.H0_H0 ;  /* 0x20000038ff397230 */ /* 0x100fe20000004100 */
[----:B------:R-:W-:Y:S01]  /*2b80*/  F2FP.F16.E4M3.UNPACK_B R27, R6.H1 ;  /* 0x00000006ff1b723e */ /* 0x000fe200030006ff */
        /* <DEDUP_REMOVED lines=22> */
[----:B------:R-:W-:Y:S01]  /*2cf0*/  HADD2.F32 R15, -RZ, R7.H1_H1 ;  /* 0x30000007ff0f7230 */ /* 0x000fe20000004100 */
[----:B------:R-:W-:Y:S01]  /*2d00*/  F2FP.SATFINITE.E4M3.F32.PACK_AB_MERGE_C R4, R26, R13, R81 ;  /* 0x0000000d1a04723e */ /* 0x000fe20004807051 */
        /* <DEDUP_REMOVED lines=13> */
[----:B------:R-:W-:-:S04]  /*2de0*/  F2FP.SATFINITE.E4M3.F32.PACK_AB_MERGE_C R74, R74, R77, RZ ;  /* 0x0000004d4a4a723e */ /* 0x000fc800048070ff */
[----:B------:R-:W-:Y:S02]  /*2df0*/  F2FP.SATFINITE.E4M3.F32.PACK_AB_MERGE_C R6, R75, R56, R27 ;  /* 0x000000384b06723e */ /* 0x000fe4000480701b */
[----:B------:R-:W-:-:S07]  /*2e00*/  F2FP.SATFINITE.E4M3.F32.PACK_AB_MERGE_C R7, R76, R57, R74 ;  /* 0x000000394c07723e */ /* 0x000fce000480704a */
.L_x_13517:
[----:B------:R-:W-:Y:S05]  /*2e10*/  BSYNC B2 ;  /* 0x0000000000027941 */ /* 0x000fea0003800000 */
.L_x_13516:
[----:B0-----:R4:W-:Y:S02]  /*2e20*/  ST.E.128 desc[UR40][R10.64], R4 ;  /* 0x000000040a007985 */ /* 0x0019e4000c101d28 */
.L_x_13515:
[----:B------:R-:W-:Y:S05]  /*2e30*/  BSYNC B1 ;  /* 0x0000000000017941 */ /* 0x000fea0003800000 */
.L_x_13514:
[----:B------:R-:W-:-:S13]  /*2e40*/  LOP3.LUT P3, RZ, R83, 0x1, RZ, 0xc0, !PT ;  /* 0x0000000153ff7812 */ /* 0x000fda000786c0ff */
[----:B------:R-:W-:Y:S05]  /*2e50*/  @P3 BRA `(.L_x_13513) ;  /* 0x0000001c00483947 */ /* 0x000fea0003800000 */
[----:B----4-:R-:W4:Y:S04]  /*2e60*/  LDL R7, [R1+0x28] ;  /* 0x0000280001077983 */ /* 0x010f280000100800 */
[----:B------:R-:W2:Y:S04]  /*2e70*/  LDL R6, [R1+0x20] ;  /* 0x0000200001067983 */ /* 0x000ea80000100800 */
[----:B------:R-:W5:Y:S01]  /*2e80*/  LDL R12, [R1+0x24] ;  /* 0x00002400010c7983 */ /* 0x000f620000100800 */
[----:B------:R-:W-:Y:S01]  /*2e90*/  IMAD.MOV.U32 R5, RZ, RZ, 0x20 ;  /* 0x00000020ff057424 */ /* 0x000fe200078e00ff */
[----:B---3--:R-:W-:Y:S01]  /*2ea0*/  IADD3 R10, P3, R156, R14, RZ ;  /* 0x0000000e9c0a7210 */ /* 0x008fe20007f7e0ff */
[----:B------:R-:W-:Y:S01]  /*2eb0*/  IMAD R4, R19, 0x2800, RZ ;  /* 0x0000280013047824 */ /* 0x000fe200078e02ff */
[----:B------:R-:W-:Y:S02]  /*2ec0*/  BSSY B1, `(.L_x_13518) ;  /* 0x0000071000017945 */ /* 0x000fe40003800000 */
[----:B------:R-:W-:-:S04]  /*2ed0*/  SEL R5, R5, 0xffffffe0, !P1 ;  /* 0xffffffe005057807 */ /* 0x000fc80004800000 */
[----:B----4-:R-:W-:-:S04]  /*2ee0*/  IADD3 R5, R5, R7, R4 ;  /* 0x0000000705057210 */ /* 0x010fc80007ffe004 */
[----:B------:R-:W-:Y:S01]  /*2ef0*/  IADD3 R4, R18, R5, RZ ;  /* 0x0000000512047210 */ /* 0x000fe20007ffe0ff */
[----:B--2---:R-:W-:Y:S01]  /*2f00*/  IMAD.X R11, R69, 0x1, R6, P3 ;  /* 0x00000001450b7824 */ /* 0x004fe200018e0606 */
[----:B-----5:R-:W-:-:S04]  /*2f10*/  ISETP.GE.AND P3, PT, R12, R71, PT ;  /* 0x000000470c00720c */ /* 0x020fc80003f66270 */
[----:B------:R-:W2:Y:S09]  /*2f20*/  LDS.128 R4, [R4+0xe000] ;  /* 0x00e0000004047984 */ /* 0x000eb20000000c00 */
[----:B------:R-:W-:Y:S05]  /*2f30*/  @P3 BRA `(.L_x_13519) ;  /* 0x0000000400a43947 */ /* 0x000fea0003800000 */
[--C-:B------:R-:W-:Y:S02]  /*2f40*/  SHF.R.U32.HI R12, RZ, 0x8, R9.reuse ;  /* 0x00000008ff0c7819 */ /* 0x100fe40000011609 */
[----:B------:R-:W-:Y:S02]  /*2f50*/  SHF.R.U32.HI R27, RZ, 0x18, R9 ;  /* 0x00000018ff1b7819 */ /* 0x000fe40000011609 */
[----:B------:R-:W-:Y:S01]  /*2f60*/  LOP3.LUT R8, R9, 0xff, RZ, 0xc0, !PT ;  /* 0x000000ff09087812 */ /* 0x000fe200078ec0ff */
[----:B------:R-:W-:Y:S01]  /*2f70*/  IMAD.SHL.U32 R12, R12, 0x100, RZ ;  /* 0x000001000c0c7824 */ /* 0x000fe200078e00ff */
[----:B------:R-:W-:Y:S02]  /*2f80*/  SHF.R.U32.HI R14, RZ, 0x8, R25 ;  /* 0x00000008ff0e7819 */ /* 0x000fe40000011619 */
[----:B------:R-:W-:Y:S02]  /*2f90*/  SHF.R.U32.HI R24, RZ, 0x10, R9 ;  /* 0x00000010ff187819 */ /* 0x000fe40000011609 */
[----:B------:R-:W-:Y:S01]  /*2fa0*/  SHF.R.U32.HI R15, RZ, 0x10, R25 ;  /* 0x00000010ff0f7819 */ /* 0x000fe20000011619 */
[----:B------:R-:W-:Y:S01]  /*2fb0*/  IMAD.SHL.U32 R14, R14, 0x100, RZ ;  /* 0x000001000e0e7824 */ /* 0x000fe200078e00ff */
[----:B------:R-:W-:Y:S01]  /*2fc0*/  PRMT R9, R27, 0x654, R8 ;  /* 0x000006541b097816 */ /* 0x000fe20000000008 */
[----:B--2---:R-:W-:Y:S01]  /*2fd0*/  IMAD.MOV.U32 R8, RZ, RZ, R4 ;  /* 0x000000ffff087224 */ /* 0x004fe200078e0004 */
[----:B-1----:R-:W-:Y:S01]  /*2fe0*/  LOP3.LUT R13, R25, 0xff0000ff, RZ, 0xc0, !PT ;  /* 0xff0000ff190d7812 */ /* 0x002fe200078ec0ff */
[----:B------:R-:W-:Y:S01]  /*2ff0*/  IMAD.U32 R15, R15, 0x10000, RZ ;  /* 0x000100000f0f7824 */ /* 0x000fe200078e00ff */
[----:B------:R-:W-:Y:S01]  /*3000*/  LOP3.LUT R9, R9, 0xff00, R12, 0xf8, !PT ;  /* 0x0000ff0009097812 */ /* 0x000fe200078ef80c */
[----:B------:R-:W-:Y:S01]  /*3010*/  IMAD.U32 R12, R24, 0x10000, RZ ;  /* 0x00010000180c7824 */ /* 0x000fe200078e00ff */
[----:B------:R-:W-:-:S02]  /*3020*/  LOP3.LUT R14, R13, 0xff00, R14, 0xf8, !PT ;  /* 0x0000ff000d0e7812 */ /* 0x000fc400078ef80e */
[-C--:B------:R-:W-:Y:S02]  /*3030*/  F2FP.F16.E4M3.UNPACK_B R4, R5.reuse ;  /* 0x00000005ff04723e */ /* 0x080fe400020006ff */
        /* <DEDUP_REMOVED lines=8> */
[----:B------:R-:W-:-:S02]  /*30c0*/  HADD2.F32 R26, -RZ, R13.H1_H1 ;  /* 0x3000000dff1a7230 */ /* 0x000fc40000004100 */
[CC--:B------:R-:W-:Y:S01]  /*30d0*/  FMUL.FTZ R57, R9.reuse, R25.reuse ;  /* 0x0000001909397220 */ /* 0x0c0fe20000410000 */
[--C-:B------:R-:W-:Y:S02]  /*30e0*/  HADD2.F32 R15, -RZ, R14.reuse.H0_H0 ;  /* 0x2000000eff0f7230 */ /* 0x100fe40000004100 */
[----:B------:R-:W-:Y:S01]  /*30f0*/  FMUL.FTZ R56, R4, R25 ;  /* 0x0000001904387220 */ /* 0x000fe20000410000 */
[--C-:B------:R-:W-:Y:S01]  /*3100*/  HADD2.F32 R13, -RZ, R5.reuse.H1_H1 ;  /* 0x30000005ff0d7230 */ /* 0x100fe20000004100 */
[----:B------:R-:W-:Y:S01]  /*3110*/  F2FP.F16.E4M3.UNPACK_B R72, R72 ;  /* 0x00000048ff48723e */ /* 0x000fe200020006ff */
[----:B------:R-:W-:Y:S02]  /*3120*/  HADD2.F32 R12, -RZ, R5.H0_H0 ;  /* 0x20000005ff0c7230 */ /* 0x000fe40000004100 */
[-C--:B------:R-:W-:Y:S01]  /*3130*/  FFMA.FTZ R5, R9, R15.reuse, R56 ;  /* 0x0000000f09057223 */ /* 0x080fe20000010038 */
[----:B------:R-:W-:Y:S02]  /*3140*/  HADD2.F32 R14, -RZ, R14.H1_H1 ;  /* 0x3000000eff0e7230 */ /* 0x000fe40000004100 */
[C---:B------:R-:W-:Y:S01]  /*3150*/  FMUL.FTZ R25, R13.reuse, R26 ;  /* 0x0000001a0d197220 */ /* 0x040fe20000410000 */
[----:B------:R-:W-:Y:S01]  /*3160*/  F2FP.F16.E4M3.UNPACK_B R9, R8.H1 ;  /* 0x00000008ff09723e */ /* 0x000fe200030006ff */
[----:B------:R-:W-:Y:S01]  /*3170*/  FMUL.FTZ R26, R12, R26 ;  /* 0x0000001a0c1a7220 */ /* 0x000fe20000410000 */
[----:B------:R-:W-:Y:S01]  /*3180*/  FFMA.FTZ R4, R4, R15, -R57 ;  /* 0x0000000f04047223 */ /* 0x000fe20000010839 */
[----:B------:R-:W-:Y:S01]  /*3190*/  FFMA.FTZ R68, R12, R14, -R25 ;  /* 0x0000000e0c447223 */ /* 0x000fe20000010819 */
[----:B------:R-:W-:Y:S01]  /*31a0*/  F2FP.F16.E4M3.UNPACK_B R8, R8 ;  /* 0x00000008ff08723e */ /* 0x000fe200020006ff */
[----:B------:R-:W-:Y:S01]  /*31b0*/  FFMA.FTZ R69, R13, R14, R26 ;  /* 0x0000000e0d457223 */ /* 0x000fe2000001001a */
        /* <DEDUP_REMOVED lines=17> */
[-C--:B------:R-:W-:Y:S01]  /*32d0*/  FFMA.FTZ R57, R9, R70.reuse, -R26 ;  /* 0x0000004609397223 */ /* 0x080fe2000001081a */
        /* <DEDUP_REMOVED lines=31> */
[----:B------:R-:W-:Y:S01]  /*34d0*/  HADD2.F32 R6, -RZ, R6.H1_H1 ;  /* 0x30000006ff067230 */ /* 0x000fe20000004100 */
[----:B------:R-:W-:Y:S01]  /*34e0*/  F2FP.SATFINITE.E4M3.F32.PACK_AB_MERGE_C R15, R15, R68, RZ ;  /* 0x000000440f0f723e */ /* 0x000fe200048070ff */
[----:B------:R-:W-:Y:S01]  /*34f0*/  HADD2.F32 R25, -RZ, R25.H0_H0 ;  /* 0x20000019ff197230 */ /* 0x000fe20000004100 */
[----:B------:R-:W-:Y:S01]  /*3500*/  F2FP.SATFINITE.E4M3.F32.PACK_AB_MERGE_C R4, R70, R57, R71 ;  /* 0x000000394604723e */ /* 0x000fe20004807047 */
[----:B------:R-:W-:-:S02]  /*3510*/  HADD2.F32 R14, -RZ, R14.H0_H0 ;  /* 0x2000000eff0e7230 */ /* 0x000fc40000004100 */
[----:B------:R-:W-:Y:S01]  /*3520*/  FMUL.FTZ R12, R6, R27 ;  /* 0x0000001b060c7220 */ /* 0x000fe20000410000 */
[----:B------:R-:W-:Y:S02]  /*3530*/  HADD2.F32 R24, -RZ, R24.H0_H0 ;  /* 0x20000018ff187230 */ /* 0x000fe40000004100 */
[-C--:B------:R-:W-:Y:S01]  /*3540*/  FMUL.FTZ R13, R9, R25.reuse ;  /* 0x00000019090d7220 */ /* 0x080fe20000410000 */
[C---:B------:R-:W-:Y:S01]  /*3550*/  FMUL.FTZ R56, R8.reuse, R25 ;  /* 0x0000001908387220 */ /* 0x040fe20000410000 */
[----:B------:R-:W-:Y:S02]  /*3560*/  FMUL.FTZ R27, R7, R27 ;  /* 0x0000001b071b7220 */ /* 0x000fe40000410000 */
[-C--:B------:R-:W-:Y:S01]  /*3570*/  FFMA.FTZ R13, R8, R14.reuse, -R13 ;  /* 0x0000000e080d7223 */ /* 0x080fe2000001080d */
[----:B------:R-:W-:Y:S01]  /*3580*/  FFMA.FTZ R56, R9, R14, R56 ;  /* 0x0000000e09387223 */ /* 0x000fe20000010038 */
[-C--:B------:R-:W-:Y:S01]  /*3590*/  FFMA.FTZ R12, R7, R24.reuse, -R12 ;  /* 0x00000018070c7223 */ /* 0x080fe2000001080c */
[----:B------:R-:W-:-:S03]  /*35a0*/  FFMA.FTZ R27, R6, R24, R27 ;  /* 0x00000018061b7223 */ /* 0x000fc6000001001b */
[----:B------:R-:W-:Y:S02]  /*35b0*/  F2FP.SATFINITE.E4M3.F32.PACK_AB_MERGE_C R7, R56, R13, R15 ;  /* 0x0000000d3807723e */ /* 0x000fe4000480700f */
[----:B------:R-:W-:-:S07]  /*35c0*/  F2FP.SATFINITE.E4M3.F32.PACK_AB_MERGE_C R6, R27, R12, R26 ;  /* 0x0000000c1b06723e */ /* 0x000fce000480701a */
.L_x_13519:
[----:B------:R-:W-:Y:S05]  /*35d0*/  BSYNC B1 ;  /* 0x0000000000017941 */ /* 0x000fea0003800000 */
.L_x_13518:
[----:B--2---:R2:W-:Y:S01]  /*35e0*/  ST.E.128 desc[UR40][R10.64], R4 ;  /* 0x000000040a007985 */ /* 0x0045e2000c101d28 */
[----:B------:R-:W-:Y:S05]  /*35f0*/  BRA `(.L_x_13513) ;  /* 0x0000001400607947 */ /* 0x000fea0003800000 */
.L_x_13506:
[----:B------:R-:W0:Y:S01]  /*3600*/  S2R R7, SR_TID.X ;  /* 0x0000000000077919 */ /* 0x000e220000002100 */
[----:B------:R-:W-:Y:S01]  /*3610*/  IMAD R65, R32, -0xa0, R30 ;  /* 0xffffff6020417824 */ /* 0x000fe200078e021e */
[----:B------:R-:W2:Y:S04]  /*3620*/  LDL R12, [R1+0x18] ;  /* 0x00001800010c7983 */ /* 0x000ea80000100800 */
[----:B------:R-:W-:Y:S01]  /*3630*/  VIMNMX R65, R65, 0xa0, PT ;  /* 0x000000a041417848 */ /* 0x000fe20003fe0100 */
[----:B0-----:R-:W-:-:S05]  /*3640*/  VIADD R7, R7, 0xffffff80 ;  /* 0xffffff8007077836 */ /* 0x001fca0000000000 */
[----:B------:R-:W-:-:S04]  /*3650*/  LEA.HI R7, R7, R7, RZ, 0x1 ;  /* 0x0000000707077211 */ /* 0x000fc800078f08ff */
[----:B------:R-:W-:-:S04]  /*3660*/  SHF.R.S32.HI R7, RZ, 0x1, R7 ;  /* 0x00000001ff077819 */ /* 0x000fc80000011407 */
[----:B------:R-:W-:-:S04]  /*3670*/  ISETP.GE.AND P3, PT, R7, R65, PT ;  /* 0x000000410700720c */ /* 0x000fc80003f66270 */
[----:B------:R-:W-:-:S13]  /*3680*/  ISETP.GE.OR P4, PT, R16, R71, P3 ;  /* 0x000000471000720c */ /* 0x000fda0001f86670 */
[----:B------:R-:W0:Y:S08]  /*3690*/  @!P4 LDC.64 R8, c[0x0][0x3e8] ;  /* 0x0000fa00ff08cb82 */ /* 0x000e300000000a00 */
[----:B------:R-:W1:Y:S01]  /*36a0*/  @!P4 LDC.64 R10, c[0x0][0x400] ;  /* 0x00010000ff0acb82 */ /* 0x000e620000000a00 */
[----:B------:R-:W-:Y:S02]  /*36b0*/  @!P4 MOV R5, R53 ;  /* 0x000000350005c202 */ /* 0x000fe40000000f00 */
[----:B0-----:R-:W-:Y:S01]  /*36c0*/  @!P4 IADD3 R8, P5, P6, R34, R8, R4 ;  /* 0x000000082208c210 */ /* 0x001fe20007ebe004 */
[----:B------:R-:W-:-:S03]  /*36d0*/  @!P4 IMAD.MOV.U32 R4, RZ, RZ, R42 ;  /* 0x000000ffff04c224 */ /* 0x000fc600078e002a */
[----:B------:R-:W-:Y:S01]  /*36e0*/  @!P4 IADD3.X R9, R51, R9, R6, P5, P6 ;  /* 0x000000093309c210 */ /* 0x000fe20002fec406 */
[----:B------:R-:W-:Y:S02]  /*36f0*/  @!P4 IMAD R6, R49, R32, RZ ;  /* 0x000000203106c224 */ /* 0x000fe400078e02ff */
[----:B------:R-:W-:-:S04]  /*3700*/  @!P4 IMAD.WIDE.U32 R4, R32, R44, R4 ;  /* 0x0000002c2004c225 */ /* 0x000fc800078e0004 */
[----:B------:R-:W-:Y:S01]  /*3710*/  @!P4 IMAD R6, R15, R44, R6 ;  /* 0x0000002c0f06c224 */ /* 0x000fe200078e0206 */
[----:B-1----:R-:W-:Y:S02]  /*3720*/  @!P4 IADD3 R10, P5, R4, R10, RZ ;  /* 0x0000000a040ac210 */ /* 0x002fe40007fbe0ff */
[----:B------:R-:W-:Y:S02]  /*3730*/  CS2R R26, SRZ ;  /* 0x00000000001a7805 */ /* 0x000fe4000001ff00 */
[----:B------:R-:W-:Y:S02]  /*3740*/  CS2R R24, SRZ ;  /* 0x0000000000187805 */ /* 0x000fe4000001ff00 */
[----:B------:R-:W-:Y:S02]  /*3750*/  @!P4 IADD3.X R11, R11, R6, R5, P5, !PT ;  /* 0x000000060b0bc210 */ /* 0x000fe40002ffe405 */
[----:B------:R-:W-:Y:S02]  /*3760*/  CS2R R4, SRZ ;  /* 0x0000000000047805 */ /* 0x000fe4000001ff00 */
[----:B------:R-:W-:Y:S01]  /*3770*/  CS2R R6, SRZ ;  /* 0x0000000000067805 */ /* 0x000fe2000001ff00 */
[----:B------:R-:W3:Y:S05]  /*3780*/  @!P4 LDG.E.128 R24, desc[UR40][R10.64] ;  /* 0x000000280a18c981 */ /* 0x000eea000c1e1d00 */
[----:B------:R-:W4:Y:S01]  /*3790*/  @!P4 LDG.E.128 R4, desc[UR40][R8.64] ;  /* 0x000000280804c981 */ /* 0x000f22000c1e1d00 */
[----:B------:R-:W-:-:S02]  /*37a0*/  ISETP.GE.AND P5, PT, R16, R71, PT ;  /* 0x000000471000720c */ /* 0x000fc40003fa6270 */
[----:B--2---:R-:W-:Y:S01]  /*37b0*/  ISETP.NE.AND P4, PT, R12, 0x3, PT ;  /* 0x000000030c00780c */ /* 0x004fe20003f85270 */
[----:B---3--:R-:W-:Y:S02]  /*37c0*/  IMAD.MOV.U32 R70, RZ, RZ, R26 ;  /* 0x000000ffff467224 */ /* 0x008fe400078e001a */
[----:B------:R-:W-:Y:S02]  /*37d0*/  IMAD.MOV.U32 R75, RZ, RZ, R24 ;  /* 0x000000ffff4b7224 */ /* 0x000fe400078e0018 */
[----:B----4-:R-:W-:Y:S02]  /*37e0*/  IMAD.MOV.U32 R73, RZ, RZ, R4 ;  /* 0x000000ffff497224 */ /* 0x010fe400078e0004 */
[----:B------:R-:W-:-:S06]  /*37f0*/  IMAD.MOV.U32 R72, RZ, RZ, R6 ;  /* 0x000000ffff487224 */ /* 0x000fcc00078e0006 */
[----:B------:R-:W-:Y:S05]  /*3800*/  @!P4 BRA `(.L_x_13520) ;  /* 0x000000000004c947 */ /* 0x000fea0003800000 */
[----:B------:R-:W-:Y:S01]  /*3810*/  BPT.TRAP 0x1 ;  /* 0x000000040000795c */ /* 0x000fe20000300000 */
.L_x_13520:
[----:B------:R-:W-:Y:S01]  /*3820*/  IMAD R66, R19, 0x8, R18 ;  /* 0x0000000813427824 */ /* 0x000fe200078e0212 */
[----:B------:R-:W-:Y:S01]  /*3830*/  SHF.L.U32 R67, R157, 0x1f, RZ ;  /* 0x0000001f9d437819 */ /* 0x000fe200000006ff */
[----:B------:R-:W-:Y:S03]  /*3840*/  BSSY B1, `(.L_x_13521) ;  /* 0x0000003000017945 */ /* 0x000fe60003800000 */
[----:B------:R-:W0:Y:S02]  /*3850*/  SYNCS.PHASECHK.TRANS64.TRYWAIT P6, [R66+URZ+0x13290], R67 ;  /* 0x01329043420075a7 */ /* 0x000e2400080c017f */
[----:B0-----:R-:W-:Y:S05]  /*3860*/  @!P6 BRA `(.L_x_13522) ;  /* 0x000001340064e947 */ /* 0x001fea0003800000 */
.L_x_13737:
[----:B------:R-:W-:Y:S05]  /*3870*/  BSYNC B1 ;  /* 0x0000000000017941 */ /* 0x000fea0003800000 */
.L_x_13521:
[----:B------:R-:W-:-:S03]  /*3880*/  UMOV UR4, 0xffffffff ;  /* 0xffffffff00047882 */ /* 0x000fc60000000000 */
[----:B------:R-:W-:Y:S05]  /*3890*/  BRA.DIV UR4, `(.L_x_13523) ;  /* 0x00000136046c7947 */ /* 0x000fea000b800000 */
[----:B------:R1:W2:Y:S04]  /*38a0*/  SHFL.IDX PT, R69, R13, RZ, 0x1e1f ;  /* 0x001e1fff0d457589 */ /* 0x0002a800000e0000 */
[----:B------:R1:W3:Y:S02]  /*38b0*/  SHFL.IDX PT, R71, R68, RZ, 0x1e1f ;  /* 0x001e1fff44477589 */ /* 0x0002e400000e0000 */
.L_x_13741:
[----:B-1----:R-:W1:Y:S02]  /*38c0*/  LDC R68, c[0x0][0x2f4] ;  /* 0x0000bd00ff447b82 */ /* 0x002e640000000800 */
[----:B-1----:R-:W-:-:S13]  /*38d0*/  ISETP.GE.OR P3, PT, R16, R68, P3 ;  /* 0x000000441000720c */ /* 0x002fda0001f66670 */
[----:B------:R-:W-:Y:S05]  /*38e0*/  @P3 BRA `(.L_x_13513) ;  /* 0x0000001000a43947 */ /* 0x000fea0003800000 */
[----:B------:R-:W4:Y:S04]  /*38f0*/  LDL R12, [R1+0x34] ;  /* 0x00003400010c7983 */ /* 0x000f280000100800 */
[----:B------:R-:W5:Y:S04]  /*3900*/  LDL R11, [R1+0x38] ;  /* 0x00003800010b7983 */ /* 0x000f680000100800 */
[----:B------:R-:W5:Y:S01]  /*3910*/  LDL R10, [R1+0x3c] ;  /* 0x00003c00010a7983 */ /* 0x000f620000100800 */
[----:B------:R-:W-:Y:S01]  /*3920*/  IMAD.IADD R8, R68, 0x1, -R47 ;  /* 0x0000000144087824 */ /* 0x000fe200078e0a2f */
[----:B---3--:R-:W-:Y:S01]  /*3930*/  IADD3 R56, P3, R54, R71, RZ ;  /* 0x0000004736387210 */ /* 0x008fe20007f7e0ff */
[----:B------:R-:W-:Y:S03]  /*3940*/  BSSY B1, `(.L_x_13524) ;  /* 0x00000e6000017945 */ /* 0x000fe60003800000 */
[----:B------:R-:W-:-:S02]  /*3950*/  SEL R8, R47, R8, !P0 ;  /* 0x000000082f087207 */ /* 0x000fc40004000000 */
[----:B--2---:R-:W-:Y:S02]  /*3960*/  LEA.HI.X.SX32 R57, R54, R69, 0x1, P3 ;  /* 0x0000004536397211 */ /* 0x004fe400018f0eff */
[----:B------:R-:W-:-:S04]  /*3970*/  SHF.R.S32.HI R9, RZ, 0x1f, R8 ;  /* 0x0000001fff097819 */ /* 0x000fc80000011408 */
[----:B------:R-:W-:-:S04]  /*3980*/  LEA.HI R9, R9, R8, RZ, 0x5 ;  /* 0x0000000809097211 */ /* 0x000fc800078f28ff */
[----:B------:R-:W-:Y:S01]  /*3990*/  SHF.R.S32.HI R8, RZ, 0x5, R9 ;  /* 0x00000005ff087819 */ /* 0x000fe20000011409 */
[----:B------:R-:W-:-:S03]  /*39a0*/  IMAD R9, R19, 0x2800, R58 ;  /* 0x0000280013097824 */ /* 0x000fc600078e023a */
[----:B------:R-:W-:Y:S02]  /*39b0*/  LEA.HI.SX32 R8, R3, R8, 0x1c ;  /* 0x0000000803087211 */ /* 0x000fe400078fe2ff */
[----:B------:R-:W-:-:S03]  /*39c0*/  IADD3 R9, R18, R9, RZ ;  /* 0x0000000912097210 */ /* 0x000fc60007ffe0ff */
[----:B------:R-:W-:-:S05]  /*39d0*/  IMAD.SHL.U32 R74, R8, 0x10, RZ ;  /* 0x00000010084a7824 */ /* 0x000fca00078e00ff */
[----:B----4-:R-:W-:-:S04]  /*39e0*/  LOP3.LUT R8, R12, 0x30, R74, 0xf8, !PT ;  /* 0x000000300c087812 */ /* 0x010fc800078ef84a */
[----:B-----5:R-:W-:-:S05]  /*39f0*/  LOP3.LUT R8, R8, R11, RZ, 0x3c, !PT ;  /* 0x0000000b08087212 */ /* 0x020fca00078e3cff */
[----:B------:R-:W-:-:S04]  /*3a00*/  IMAD.IADD R8, R10, 0x1, R8 ;  /* 0x000000010a087824 */ /* 0x000fc800078e0208 */
[----:B------:R-:W-:-:S04]  /*3a10*/  IMAD R11, R19, 0x2800, R8 ;  /* 0x00002800130b7824 */ /* 0x000fc800078e0208 */
[----:B------:R-:W-:Y:S02]  /*3a20*/  IMAD.IADD R12, R18, 0x1, R11 ;  /* 0x00000001120c7824 */ /* 0x000fe400078e020b */
[----:B------:R-:W1:Y:S04]  /*3a30*/  LDS.128 R8, [R9+0xe000] ;  /* 0x00e0000009087984 */ /* 0x000e680000000c00 */
[----:B------:R-:W2:Y:S01]  /*3a40*/  LDS.128 R12, [R12+0xe000] ;  /* 0x00e000000c0c7984 */ /* 0x000ea20000000c00 */
[----:B------:R-:W-:Y:S05]  /*3a50*/  @P5 BRA `(.L_x_13525) ;  /* 0x0000000c00505947 */ /* 0x000fea0003800000 */
[--C-:B------:R-:W-:Y:S01]  /*3a60*/  SHF.R.U32.HI R85, RZ, 0x8, R5.reuse ;  /* 0x00000008ff557819 */ /* 0x100fe20000011605 */
[----:B-1----:R-:W-:Y:S01]  /*3a70*/  IMAD.MOV.U32 R24, RZ, RZ, R8 ;  /* 0x000000ffff187224 */ /* 0x002fe200078e0008 */
        /* <DEDUP_REMOVED lines=10> */
[----:B------:R-:W-:Y:S02]  /*3b20*/  PRMT R4, R87, 0x654, R4 ;  /* 0x0000065457047816 */ /* 0x000fe40000000004 */
[----:B------:R-:W-:-:S02]  /*3b30*/  SHF.R.U32.HI R76, RZ, 0x8, R25 ;  /* 0x00000008ff4c7819 */ /* 0x000fc40000011619 */
[----:B------:R-:W-:Y:S02]  /*3b40*/  SHF.R.U32.HI R77, RZ, 0x8, R27 ;  /* 0x00000008ff4d7819 */ /* 0x000fe4000001161b */
[----:B------:R-:W-:Y:S01]  /*3b50*/  PRMT R8, R78, 0x654, R7 ;  /* 0x000006544e087816 */ /* 0x000fe20000000007 */
[----:B------:R-:W-:Y:S01]  /*3b60*/  IMAD.SHL.U32 R7, R80, 0x100, RZ ;  /* 0x0000010050077824 */ /* 0x000fe200078e00ff */
[----:B------:R-:W-:Y:S01]  /*3b70*/  LOP3.LUT R4, R4, 0xff00, R5, 0xf8, !PT ;  /* 0x0000ff0004047812 */ /* 0x000fe200078ef805 */
[----:B------:R-:W-:Y:S01]  /*3b80*/  IMAD.U32 R5, R84, 0x10000, RZ ;  /* 0x0001000054057824 */ /* 0x000fe200078e00ff */
[----:B------:R-:W-:Y:S01]  /*3b90*/  LOP3.LUT R26, R27, 0xff0000ff, RZ, 0xc0, !PT ;  /* 0xff0000ff1b1a7812 */ /* 0x000fe200078ec0ff */
[----:B------:R-:W-:Y:S01]  /*3ba0*/  IMAD.SHL.U32 R77, R77, 0x100, RZ ;  /* 0x000001004d4d7824 */ /* 0x000fe200078e00ff */
[----:B------:R-:W-:Y:S01]  /*3bb0*/  SHF.R.U32.HI R81, RZ, 0x10, R27 ;  /* 0x00000010ff517819 */ /* 0x000fe2000001161b */
[----:B------:R-:W-:Y:S01]  /*3bc0*/  IMAD.SHL.U32 R27, R76, 0x100, RZ ;  /* 0x000001004c1b7824 */ /* 0x000fe200078e00ff */
[----:B------:R-:W-:-:S02]  /*3bd0*/  PRMT R6, R83, 0x654, R6 ;  /* 0x0000065453067816 */ /* 0x000fc40000000006 */
[----:B------:R-:W-:Y:S01]  /*3be0*/  SHF.R.U32.HI R82, RZ, 0x10, R25 ;  /* 0x00000010ff527819 */ /* 0x000fe20000011619 */
[----:B--2---:R-:W-:Y:S01]  /*3bf0*/  IMAD.MOV.U32 R25, RZ, RZ, R12 ;  /* 0x000000ffff197224 */ /* 0x004fe200078e000c */
[----:B------:R-:W-:Y:S01]  /*3c00*/  LOP3.LUT R7, R6, 0xff00, R7, 0xf8, !PT ;  /* 0x0000ff0006077812 */ /* 0x000fe200078ef807 */
[----:B------:R-:W-:Y:S01]  /*3c10*/  IMAD.U32 R81, R81, 0x10000, RZ ;  /* 0x0001000051517824 */ /* 0x000fe200078e00ff */
[----:B------:R-:W-:Y:S02]  /*3c20*/  LOP3.LUT R6, R4, 0xff0000, R5, 0xf8, !PT ;  /* 0x00ff000004067812 */ /* 0x000fe400078ef805 */
[----:B------:R-:W-:Y:S02]  /*3c30*/  LOP3.LUT R78, R8, 0xff00, R27, 0xf8, !PT ;  /* 0x0000ff00084e7812 */ /* 0x000fe400078ef81b */
[----:B------:R-:W-:Y:S02]  /*3c40*/  LOP3.LUT R80, R26, 0xff00, R77, 0xf8, !PT ;  /* 0x0000ff001a507812 */ /* 0x000fe400078ef84d */
[----:B------:R-:W-:-:S02]  /*3c50*/  SHF.L.U32 R4, R79, 0x10, RZ ;  /* 0x000000104f047819 */ /* 0x000fc400000006ff */
[----:B------:R-:W-:Y:S02]  /*3c60*/  F2FP.F16.E4M3.UNPACK_B R79, R75.H1 ;  /* 0x0000004bff4f723e */ /* 0x000fe400030006ff */
[----:B------:R-:W-:Y:S02]  /*3c70*/  F2FP.F16.E4M3.UNPACK_B R27, R25.H1 ;  /* 0x00000019ff1b723e */ /* 0x000fe400030006ff */
[----:B------:R-:W-:Y:S01]  /*3c80*/  F2FP.F16.E4M3.UNPACK_B R26, R24.H1 ;  /* 0x00000018ff1a723e */ /* 0x000fe200030006ff */
[----:B------:R-:W-:Y:S01]  /*3c90*/  HADD2.F32 R5, -RZ, R79.H0_H0 ;  /* 0x2000004fff057230 */ /* 0x000fe20000004100 */
[----:B------:R-:W-:Y:S01]  /*3ca0*/  F2FP.F16.E4M3.UNPACK_B R76, R73.H1 ;  /* 0x00000049ff4c723e */ /* 0x000fe200030006ff */
[----:B------:R-:W-:Y:S01]  /*3cb0*/  HADD2.F32 R12, -RZ, R27.H0_H0 ;  /* 0x2000001bff0c7230 */ /* 0x000fe20000004100 */
[----:B------:R-:W-:Y:S01]  /*3cc0*/  LOP3.LUT R4, R7, 0xff0000, R4, 0xf8, !PT ;  /* 0x00ff000007047812 */ /* 0x000fe200078ef804 */
[----:B------:R-:W-:Y:S02]  /*3cd0*/  HADD2.F32 R8, -RZ, R26.H0_H0 ;  /* 0x2000001aff087230 */ /* 0x000fe40000004100 */
[----:B------:R-:W-:-:S02]  /*3ce0*/  HADD2.F32 R77, -RZ, R76.H0_H0 ;  /* 0x2000004cff4d7230 */ /* 0x000fc40000004100 */
[-C--:B------:R-:W-:Y:S01]  /*3cf0*/  FMUL.FTZ R83, R12, R5.reuse ;  /* 0x000000050c537220 */ /* 0x080fe20000410000 */
[----:B------:R-:W-:Y:S02]  /*3d00*/  IMAD.U32 R7, R82, 0x10000, RZ ;  /* 0x0001000052077824 */ /* 0x000fe400078e00ff */
[----:B------:R-:W-:Y:S01]  /*3d10*/  FMUL.FTZ R85, R8, R5 ;  /* 0x0000000508557220 */ /* 0x000fe20000410000 */
[----:B------:R-:W-:Y:S01]  /*3d20*/  LOP3.LUT R5, R80, 0xff0000, R81, 0xf8, !PT ;  /* 0x00ff000050057812 */ /* 0x000fe200078ef851 */
[----:B------:R-:W-:Y:S01]  /*3d30*/  FFMA.FTZ R8, R8, R77, -R83 ;  /* 0x0000004d08087223 */ /* 0x000fe20000010853 */
[----:B------:R-:W-:Y:S01]  /*3d40*/  F2FP.F16.E4M3.UNPACK_B R80, R75 ;  /* 0x0000004bff50723e */ /* 0x000fe200020006ff */
[----:B------:R-:W-:Y:S01]  /*3d50*/  FFMA.FTZ R12, R12, R77, R85 ;  /* 0x0000004d0c0c7223 */ /* 0x000fe20000010055 */
[----:B------:R-:W-:Y:S01]  /*3d60*/  F2FP.F16.E4M3.UNPACK_B R77, R73 ;  /* 0x00000049ff4d723e */ /* 0x000fe200020006ff */
[----:B------:R-:W-:Y:S01]  /*3d70*/  HADD2.F32 R79, -RZ, R79.H1_H1 ;  /* 0x3000004fff4f7230 */ /* 0x000fe20000004100 */
[----:B------:R-:W-:Y:S01]  /*3d80*/  F2FP.F16.E4M3.UNPACK_B R75, R25 ;  /* 0x00000019ff4b723e */ /* 0x000fe200020006ff */
[----:B------:R-:W-:Y:S01]  /*3d90*/  HADD2.F32 R26, -RZ, R26.H1_H1 ;  /* 0x3000001aff1a7230 */ /* 0x000fe20000004100 */
[----:B------:R-:W-:Y:S01]  /*3da0*/  F2FP.F16.E4M3.UNPACK_B R73, R24 ;  /* 0x00000018ff49723e */ /* 0x000fe200020006ff */
[----:B------:R-:W-:Y:S01]  /*3db0*/  HADD2.F32 R27, -RZ, R27.H1_H1 ;  /* 0x3000001bff1b7230 */ /* 0x000fe20000004100 */
[----:B------:R-:W-:Y:S01]  /*3dc0*/  LOP3.LUT R7, R78, 0xff0000, R7, 0xf8, !PT ;  /* 0x00ff00004e077812 */ /* 0x000fe200078ef807 */
[----:B------:R-:W-:-:S02]  /*3dd0*/  HADD2.F32 R78, -RZ, R76.H1_H1 ;  /* 0x3000004cff4e7230 */ /* 0x000fc40000004100 */
[CC--:B------:R-:W-:Y:S01]  /*3de0*/  FMUL.FTZ R82, R26.reuse, R79.reuse ;  /* 0x0000004f1a527220 */ /* 0x0c0fe20000410000 */
[----:B------:R-:W-:Y:S02]  /*3df0*/  HADD2.F32 R81, -RZ, R80.H0_H0 ;  /* 0x20000050ff517230 */ /* 0x000fe40000004100 */
[C---:B------:R-:W-:Y:S01]  /*3e00*/  FMUL.FTZ R25, R27.reuse, R79 ;  /* 0x0000004f1b197220 */ /* 0x040fe20000410000 */
[----:B------:R-:W-:Y:S02]  /*3e10*/  HADD2.F32 R76, -RZ, R75.H0_H0 ;  /* 0x2000004bff4c7230 */ /* 0x000fe40000004100 */
[-C--:B------:R-:W-:Y:S01]  /*3e20*/  FFMA.FTZ R27, R27, R78.reuse, R82 ;  /* 0x0000004e1b1b7223 */ /* 0x080fe20000010052 */
[----:B------:R-:W-:Y:S02]  /*3e30*/  HADD2.F32 R24, -RZ, R73.H0_H0 ;  /* 0x20000049ff187230 */ /* 0x000fe40000004100 */
[----:B------:R-:W-:Y:S01]  /*3e40*/  FFMA.FTZ R25, R26, R78, -R25 ;  /* 0x0000004e1a197223 */ /* 0x000fe20000010819 */
[----:B------:R-:W-:-:S02]  /*3e50*/  HADD2.F32 R79, -RZ, R77.H0_H0 ;  /* 0x2000004dff4f7230 */ /* 0x000fc40000004100 */
[-C--:B------:R-:W-:Y:S01]  /*3e60*/  FMUL.FTZ R83, R76, R81.reuse ;  /* 0x000000514c537220 */ /* 0x080fe20000410000 */
[----:B------:R-:W-:Y:S02]  /*3e70*/  HADD2.F32 R82, -RZ, R80.H1_H1 ;  /* 0x30000050ff527230 */ /* 0x000fe40000004100 */
        /* <DEDUP_REMOVED lines=8> */
[C---:B------:R-:W-:Y:S01]  /*3f00*/  FMUL.FTZ R84, R73.reuse, R82 ;  /* 0x0000005249547220 */ /* 0x040fe20000410000 */
[----:B------:R-:W-:Y:S01]  /*3f10*/  FFMA.FTZ R24, R24, R79, -R83 ;  /* 0x0000004f18187223 */ /* 0x000fe20000010853 */
        /* <DEDUP_REMOVED lines=11> */
[----:B------:R-:W-:Y:S01]  /*3fd0*/  F2FP.SATFINITE.E4M3.F32.PACK_AB_MERGE_C R8, R25, R8, RZ ;  /* 0x000000081908723e */ /* 0x000fe200048070ff */
[----:B------:R-:W-:Y:S02]  /*3fe0*/  HADD2.F32 R78, -RZ, R78.H1_H1 ;  /* 0x3000004eff4e7230 */ /* 0x000fe40000004100 */
[----:B------:R-:W-:Y:S01]  /*3ff0*/  FMUL.FTZ R82, R77, R82 ;  /* 0x000000524d527220 */ /* 0x000fe20000410000 */
[----:B------:R-:W-:-:S02]  /*4000*/  HADD2.F32 R76, -RZ, R76.H1_H1 ;  /* 0x3000004cff4c7230 */ /* 0x000fc40000004100 */
[----:B------:R-:W-:Y:S01]  /*4010*/  FFMA.FTZ R84, R77, R80, -R84 ;  /* 0x000000504d547223 */ /* 0x000fe20000010854 */
[----:B------:R-:W-:Y:S02]  /*4020*/  HADD2.F32 R81, -RZ, R81.H1_H1 ;  /* 0x30000051ff517230 */ /* 0x000fe40000004100 */
[-C--:B------:R-:W-:Y:S01]  /*4030*/  FMUL.FTZ R85, R78, R83.reuse ;  /* 0x000000534e557220 */ /* 0x080fe20000410000 */
[----:B------:R-:W-:Y:S01]  /*4040*/  F2FP.F16.E4M3.UNPACK_B R77, R70 ;  /* 0x00000046ff4d723e */ /* 0x000fe200020006ff */
[C---:B------:R-:W-:Y:S01]  /*4050*/  FMUL.FTZ R83, R76.reuse, R83 ;  /* 0x000000534c537220 */ /* 0x040fe20000410000 */
[----:B------:R-:W-:Y:S01]  /*4060*/  F2FP.F16.E4M3.UNPACK_B R70, R14 ;  /* 0x0000000eff46723e */ /* 0x000fe200020006ff */
[-C--:B------:R-:W-:Y:S01]  /*4070*/  FFMA.FTZ R89, R76, R81.reuse, -R85 ;  /* 0x000000514c597223 */ /* 0x080fe20000010855 */
[----:B------:R-:W-:Y:S01]  /*4080*/  F2FP.F16.E4M3.UNPACK_B R76, R72 ;  /* 0x00000048ff4c723e */ /* 0x000fe200020006ff */
        /* <DEDUP_REMOVED lines=20> */
[----:B------:R-:W-:Y:S01]  /*41d0*/  FFMA.FTZ R83, R70, R79, R83 ;  /* 0x0000004f46537223 */ /* 0x000fe20000010053 */
[----:B------:R-:W-:Y:S01]  /*41e0*/  F2FP.SATFINITE.E4M3.F32.PACK_AB_MERGE_C R8, R73, R24, R8 ;  /* 0x000000184908723e */ /* 0x000fe20004807008 */
[----:B------:R-:W-:Y:S01]  /*41f0*/  HADD2.F32 R70, -RZ, R27.H0_H0 ;  /* 0x2000001bff467230 */ /* 0x000fe20000004100 */
[----:B------:R-:W-:Y:S01]  /*4200*/  F2FP.F16.E4M3.UNPACK_B R73, R6 ;  /* 0x00000006ff49723e */ /* 0x000fe200020006ff */
[----:B------:R-:W-:-:S02]  /*4210*/  HADD2.F32 R77, -RZ, R76.H0_H0 ;  /* 0x2000004cff4d7230 */ /* 0x000fc40000004100 */
[----:B------:R-:W-:Y:S01]  /*4220*/  FFMA.FTZ R10, R10, R79, -R87 ;  /* 0x0000004f0a0a7223 */ /* 0x000fe20000010857 */
[----:B------:R-:W-:Y:S01]  /*4230*/  HADD2.F32 R24, -RZ, R25.H0_H0 ;  /* 0x20000019ff187230 */ /* 0x000fe20000004100 */
[----:B------:R-:W-:Y:S01]  /*4240*/  F2FP.SATFINITE.E4M3.F32.PACK_AB_MERGE_C R12, R75, R26, R12 ;  /* 0x0000001a4b0c723e */ /* 0x000fe2000480700c */
[----:B------:R-:W-:Y:S02]  /*4250*/  HADD2.F32 R72, -RZ, R27.H1_H1 ;  /* 0x3000001bff487230 */ /* 0x000fe40000004100 */
[-C--:B------:R-:W-:Y:S01]  /*4260*/  FMUL.FTZ R79, R70, R77.reuse ;  /* 0x0000004d464f7220 */ /* 0x080fe20000410000 */
[----:B------:R-:W-:Y:S02]  /*4270*/  HADD2.F32 R75, -RZ, R73.H0_H0 ;  /* 0x20000049ff4b7230 */ /* 0x000fe40000004100 */
        /* <DEDUP_REMOVED lines=8> */
[----:B------:R-:W-:Y:S01]  /*4300*/  F2FP.F16.E4M3.UNPACK_B R27, R9.H1 ;  /* 0x00000009ff1b723e */ /* 0x000fe200030006ff */
[C---:B------:R-:W-:Y:S01]  /*4310*/  FMUL.FTZ R77, R26.reuse, R77 ;  /* 0x0000004d1a4d7220 */ /* 0x040fe20000410000 */
[----:B------:R-:W-:Y:S02]  /*4320*/  HADD2.F32 R70, -RZ, R13.H0_H0 ;  /* 0x2000000dff467230 */ /* 0x000fe40000004100 */
[----:B------:R-:W-:Y:S01]  /*4330*/  FFMA.FTZ R9, R26, R73, -R75 ;  /* 0x000000491a097223 */ /* 0x000fe2000001084b */
[----:B------:R-:W-:Y:S01]  /*4340*/  F2FP.F16.E4M3.UNPACK_B R75, R7.H1 ;  /* 0x00000007ff4b723e */ /* 0x000fe200030006ff */
[----:B------:R-:W-:Y:S01]  /*4350*/  FFMA.FTZ R26, R72, R73, R77 ;  /* 0x00000049481a7223 */ /* 0x000fe2000001004d */
[----:B------:R-:W-:Y:S01]  /*4360*/  HADD2.F32 R7, -RZ, R27.H0_H0 ;  /* 0x2000001bff077230 */ /* 0x000fe20000004100 */
[----:B------:R-:W-:Y:S01]  /*4370*/  F2FP.F16.E4M3.UNPACK_B R6, R6.H1 ;  /* 0x00000006ff06723e */ /* 0x000fe200030006ff */
[----:B------:R-:W-:Y:S01]  /*4380*/  HADD2.F32 R72, -RZ, R13.H1_H1 ;  /* 0x3000000dff487230 */ /* 0x000fe20000004100 */
[----:B------:R-:W-:Y:S01]  /*4390*/  F2FP.SATFINITE.E4M3.F32.PACK_AB_MERGE_C R82, R91, R82, RZ ;  /* 0x000000525b52723e */ /* 0x000fe200048070ff */
[--C-:B------:R-:W-:Y:S01]  /*43a0*/  HADD2.F32 R73, -RZ, R75.reuse.H0_H0 ;  /* 0x2000004bff497230 */ /* 0x100fe20000004100 */
[----:B------:R-:W-:Y:S01]  /*43b0*/  F2FP.F16.E4M3.UNPACK_B R79, R5.H1 ;  /* 0x00000005ff4f723e */ /* 0x000fe200030006ff */
[----:B------:R-:W-:Y:S01]  /*43c0*/  HADD2.F32 R75, -RZ, R75.H1_H1 ;  /* 0x3000004bff4b7230 */ /* 0x000fe20000004100 */
[----:B------:R-:W-:Y:S01]  /*43d0*/  F2FP.SATFINITE.E4M3.F32.PACK_AB_MERGE_C R14, R83, R14, R82 ;  /* 0x0000000e530e723e */ /* 0x000fe20004807052 */
[----:B------:R-:W-:-:S02]  /*43e0*/  HADD2.F32 R13, -RZ, R6.H0_H0 ;  /* 0x20000006ff0d7230 */ /* 0x000fc40000004100 */
[-C--:B------:R-:W-:Y:S01]  /*43f0*/  FMUL.FTZ R76, R70, R73.reuse ;  /* 0x00000049464c7220 */ /* 0x080fe20000410000 */
[C---:B------:R-:W-:Y:S01]  /*4400*/  FMUL.FTZ R77, R7.reuse, R73 ;  /* 0x00000049074d7220 */ /* 0x040fe20000410000 */
        /* <DEDUP_REMOVED lines=12> */
[----:B------:R-:W-:Y:S01]  /*44d0*/  F2FP.F16.E4M3.UNPACK_B R72, R15.H1 ;  /* 0x0000000fff48723e */ /* 0x000fe200030006ff */
[----:B------:R-:W-:Y:S01]  /*44e0*/  HADD2.F32 R80, -RZ, R78.H0_H0 ;  /* 0x2000004eff507230 */ /* 0x000fe20000004100 */
[----:B------:R-:W-:Y:S01]  /*44f0*/  F2FP.SATFINITE.E4M3.F32.PACK_AB_MERGE_C R84, R89, R84, RZ ;  /* 0x000000545954723e */ /* 0x000fe200048070ff */
[----:B------:R-:W-:Y:S01]  /*4500*/  HADD2.F32 R15, -RZ, R13.H0_H0 ;  /* 0x2000000dff0f7230 */ /* 0x000fe20000004100 */
[----:B------:R-:W-:Y:S01]  /*4510*/  F2FP.F16.E4M3.UNPACK_B R11, R11.H1 ;  /* 0x0000000bff0b723e */ /* 0x000fe200030006ff */
[--C-:B------:R-:W-:Y:S01]  /*4520*/  HADD2.F32 R81, -RZ, R79.reuse.H0_H0 ;  /* 0x2000004fff517230 */ /* 0x100fe20000004100 */
[-C--:B------:R-:W-:Y:S01]  /*4530*/  F2FP.F16.E4M3.UNPACK_B R5, R4.reuse ;  /* 0x00000004ff05723e */ /* 0x080fe200020006ff */
[----:B------:R-:W-:Y:S01]  /*4540*/  HADD2.F32 R79, -RZ, R79.H1_H1 ;  /* 0x3000004fff4f7230 */ /* 0x000fe20000004100 */
[----:B------:R-:W-:Y:S01]  /*4550*/  F2FP.F16.E4M3.UNPACK_B R75, R4.H1 ;  /* 0x00000004ff4b723e */ /* 0x000fe200030006ff */
[----:B------:R-:W-:Y:S01]  /*4560*/  HADD2.F32 R4, -RZ, R72.H0_H0 ;  /* 0x20000048ff047230 */ /* 0x000fe20000004100 */
[----:B------:R-:W-:Y:S01]  /*4570*/  F2FP.SATFINITE.E4M3.F32.PACK_AB_MERGE_C R10, R10, R85, R84 ;  /* 0x000000550a0a723e */ /* 0x000fe20004807054 */
[----:B------:R-:W-:-:S02]  /*4580*/  HADD2.F32 R27, -RZ, R11.H0_H0 ;  /* 0x2000000bff1b7230 */ /* 0x000fc40000004100 */
[-C--:B------:R-:W-:Y:S01]  /*4590*/  FMUL.FTZ R84, R73, R80.reuse ;  /* 0x0000005049547220 */ /* 0x080fe20000410000 */
[----:B------:R-:W-:Y:S02]  /*45a0*/  HADD2.F32 R76, -RZ, R5.H0_H0 ;  /* 0x20000005ff4c7230 */ /* 0x000fe40000004100 */
[----:B------:R-:W-:Y:S01]  /*45b0*/  FMUL.FTZ R80, R15, R80 ;  /* 0x000000500f507220 */ /* 0x000fe20000410000 */
[----:B------:R-:W-:Y:S02]  /*45c0*/  HADD2.F32 R72, -RZ, R72.H1_H1 ;  /* 0x30000048ff487230 */ /* 0x000fe40000004100 */
[-C--:B------:R-:W-:Y:S01]  /*45d0*/  FMUL.FTZ R86, R4, R81.reuse ;  /* 0x0000005104567220 */ /* 0x080fe20000410000 */
[----:B------:R-:W-:Y:S02]  /*45e0*/  HADD2.F32 R11, -RZ, R11.H1_H1 ;  /* 0x3000000bff0b7230 */ /* 0x000fe40000004100 */
[----:B------:R-:W-:Y:S01]  /*45f0*/  FMUL.FTZ R81, R27, R81 ;  /* 0x000000511b517220 */ /* 0x000fe20000410000 */
[----:B------:R-:W-:-:S02]  /*4600*/  HADD2.F32 R77, -RZ, R75.H0_H0 ;  /* 0x2000004bff4d7230 */ /* 0x000fc40000004100 */
[-C--:B------:R-:W-:Y:S01]  /*4610*/  FFMA.FTZ R84, R15, R76.reuse, -R84 ;  /* 0x0000004c0f547223 */ /* 0x080fe20000010854 */
[----:B------:R-:W-:Y:S01]  /*4620*/  FFMA.FTZ R80, R73, R76, R80 ;  /* 0x0000004c49507223 */ /* 0x000fe20000010050 */
[----:B------:R-:W-:Y:S02]  /*4630*/  HADD2.F32 R70, -RZ, R70.H1_H1 ;  /* 0x30000046ff467230 */ /* 0x000fe40000004100 */
        /* <DEDUP_REMOVED lines=9> */
[-C--:B------:R-:W-:Y:S01]  /*46d0*/  FFMA.FTZ R11, R11, R75.reuse, -R76 ;  /* 0x0000004b0b0b7223 */ /* 0x080fe2000001084c */
[C---:B------:R-:W-:Y:S01]  /*46e0*/  FMUL.FTZ R15, R13.reuse, R78 ;  /* 0x0000004e0d0f7220 */ /* 0x040fe20000410000 */
[----:B------:R-:W-:Y:S01]  /*46f0*/  FFMA.FTZ R72, R72, R75, R79 ;  /* 0x0000004b48487223 */ /* 0x000fe2000001004f */
[-C--:B------:R-:W-:Y:S01]  /*4700*/  FFMA.FTZ R13, R13, R5.reuse, -R4 ;  /* 0x000000050d0d7223 */ /* 0x080fe20000010804 */
[----:B------:R-:W-:Y:S01]  /*4710*/  F2FP.SATFINITE.E4M3.F32.PACK_AB_MERGE_C R6, R83, R6, RZ ;  /* 0x000000065306723e */ /* 0x000fe200048070ff */
        /* <DEDUP_REMOVED lines=8> */
.L_x_13525:
[----:B------:R-:W-:Y:S05]  /*47a0*/  BSYNC B1 ;  /* 0x0000000000017941 */ /* 0x000fea0003800000 */
.L_x_13524:
[----:B-1----:R1:W-:Y:S01]  /*47b0*/  ST.E.128 desc[UR40][R56.64], R8 ;  /* 0x0000000838007985 */ /* 0x0023e2000c101d28 */
[----:B------:R-:W-:-:S13]  /*47c0*/  ISETP.GE.AND P3, PT, R74, R68, PT ;  /* 0x000000444a00720c */ /* 0x000fda0003f66270 */
[----:B------:R-:W-:Y:S05]  /*47d0*/  @P3 BRA `(.L_x_13513) ;  /* 0x0000000000e83947 */ /* 0x000fea0003800000 */
[----:B------:R-:W-:-:S04]  /*47e0*/  IADD3 R4, P3, R71, R74, RZ ;  /* 0x0000004a47047210 */ /* 0x000fc80007f7e0ff */
[----:B------:R-:W-:-:S05]  /*47f0*/  LEA.HI.X.SX32 R5, R74, R69, 0x1, P3 ;  /* 0x000000454a057211 */ /* 0x000fca00018f0eff */
[----:B--2---:R2:W-:Y:S01]  /*4800*/  ST.E.128 desc[UR40][R4.64], R12 ;  /* 0x0000000c04007985 */ /* 0x0045e2000c101d28 */
[----:B------:R-:W-:Y:S05]  /*4810*/  BRA `(.L_x_13513) ;  /* 0x0000000000d87947 */ /* 0x000fea0003800000 */
.L_x_13505:
[----:B------:R-:W2:Y:S02]  /*4820*/  LDL R4, [R1+0x18] ;  /* 0x0000180001047983 */ /* 0x000ea40000100800 */
[----:B--2---:R-:W-:-:S13]  /*4830*/  ISETP.NE.AND P4, PT, R4, 0x3, PT ;  /* 0x000000030400780c */ /* 0x004fda0003f85270 */
[----:B------:R-:W-:Y:S05]  /*4840*/  @!P4 BRA `(.L_x_13526) ;  /* 0x000000000004c947 */ /* 0x000fea0003800000 */
[----:B------:R-:W-:Y:S01]  /*4850*/  BPT.TRAP 0x1 ;  /* 0x000000040000795c */ /* 0x000fe20000300000 */
.L_x_13526:
[----:B------:R-:W-:Y:S01]  /*4860*/  IMAD R66, R19, 0x8, R18 ;  /* 0x0000000813427824 */ /* 0x000fe200078e0212 */
[----:B------:R-:W-:Y:S01]  /*4870*/  SHF.L.U32 R67, R157, 0x1f, RZ ;  /* 0x0000001f9d437819 */ /* 0x000fe200000006ff */
[----:B------:R-:W-:Y:S01]  /*4880*/  BSSY B1, `(.L_x_13527) ;  /* 0x0000004000017945 */ /* 0x000fe20003800000 */
[----:B------:R-:W-:Y:S02]  /*4890*/  SHF.R.S32.HI R63, RZ, 0x1f, R61 ;  /* 0x0000001fff3f7819 */ /* 0x000fe4000001143d */
[----:B------:R-:W0:Y:S02]  /*48a0*/  SYNCS.PHASECHK.TRANS64.TRYWAIT P3, [R66+URZ+0x13290], R67 ;  /* 0x01329043420075a7 */ /* 0x000e24000806017f */
[----:B0-----:R-:W-:Y:S05]  /*48b0*/  @!P3 BRA `(.L_x_13528) ;  /* 0x0000012400acb947 */ /* 0x001fea0003800000 */
.L_x_13742:
[----:B------:R-:W-:Y:S05]  /*48c0*/  BSYNC B1 ;  /* 0x0000000000017941 */ /* 0x000fea0003800000 */
.L_x_13527:
[----:B------:R-:W2:Y:S01]  /*48d0*/  LDL R10, [R1+0x8] ;  /* 0x00000800010a7983 */ /* 0x000ea20000100800 */
[----:B------:R-:W-:Y:S01]  /*48e0*/  ULDC.64 UR4, c[0x0][0x300] ;  /* 0x0000c00000047ab9 */ /* 0x000fe20000000a00 */
[----:B-----5:R-:W-:Y:S01]  /*48f0*/  SHF.R.S32.HI R64, RZ, 0x1f, R60 ;  /* 0x0000001fff407819 */ /* 0x020fe2000001143c */
[----:B------:R-:W-:Y:S01]  /*4900*/  IMAD R6, R63, UR4, RZ ;  /* 0x000000043f067c24 */ /* 0x000fe2000f8e02ff */
[----:B------:R-:W1:Y:S01]  /*4910*/  S2R R8, SR_TID.X ;  /* 0x0000000000087919 */ /* 0x000e620000002100 */
[----:B------:R-:W-:Y:S01]  /*4920*/  IMAD.WIDE.U32 R4, R61, UR4, RZ ;  /* 0x000000043d047c25 */ /* 0x000fe2000f8e00ff */
[----:B------:R-:W-:-:S03]  /*4930*/  ULDC.64 UR6, c[0x0][0x2e8] ;  /* 0x0000ba0000067ab9 */ /* 0x000fc60000000a00 */
        /* <DEDUP_REMOVED lines=11> */
[----:B-1----:R-:W-:-:S05]  /*49f0*/  VIADD R8, R8, 0xffffff80 ;  /* 0xffffff8008087836 */ /* 0x002fca0000000000 */
[----:B------:R-:W-:-:S04]  /*4a00*/  LEA.HI R8, R8, R8, RZ, 0x1 ;  /* 0x0000000808087211 */ /* 0x000fc800078f08ff */
[----:B------:R-:W-:Y:S01]  /*4a10*/  SHF.R.S32.HI R8, RZ, 0x1, R8 ;  /* 0x00000001ff087819 */ /* 0x000fe20000011408 */
[----:B--2---:R-:W-:Y:S01]  /*4a20*/  IMAD.WIDE.U32 R4, R10, UR4, R4 ;  /* 0x000000040a047c25 */ /* 0x004fe2000f8e0004 */
        /* <DEDUP_REMOVED lines=8> */
.L_x_13746:
[----:B------:R-:W-:Y:S05]  /*4ab0*/  @!P3 BRA `(.L_x_13513) ;  /* 0x000000000030b947 */ /* 0x000fea0003800000 */
[----:B-1----:R-:W4:Y:S01]  /*4ac0*/  LDL R4, [R1+0x20] ;  /* 0x0000200001047983 */ /* 0x002f220000100800 */
[----:B------:R-:W-:Y:S02]  /*4ad0*/  ULDC UR4, c[0x0][0x2f4] ;  /* 0x0000bd0000047ab9 */ /* 0x000fe40000000800 */
[----:B------:R-:W-:-:S13]  /*4ae0*/  ISETP.GE.AND P3, PT, R16, UR4, PT ;  /* 0x0000000410007c0c */ /* 0x000fda000bf66270 */
[----:B---3--:R-:W-:-:S05]  /*4af0*/  @!P3 IADD3 R10, P5, R16, R14, RZ ;  /* 0x0000000e100ab210 */ /* 0x008fca0007fbe0ff */
[----:B--2---:R-:W-:Y:S01]  /*4b00*/  @!P3 IMAD.X R11, R5, 0x1, R17, P5 ;  /* 0x00000001050bb824 */ /* 0x004fe200028e0611 */
[----:B------:R-:W-:-:S13]  /*4b10*/  ISETP.GE.AND P5, PT, R156, UR4, PT ;  /* 0x000000049c007c0c */ /* 0x000fda000bfa6270 */
[----:B------:R-:W-:-:S05]  /*4b20*/  @!P5 IADD3 R8, P6, R156, R14, RZ ;  /* 0x0000000e9c08d210 */ /* 0x000fca0007fde0ff */
[----:B----4-:R-:W-:Y:S02]  /*4b30*/  @!P5 IMAD.X R9, R5, 0x1, R4, P6 ;  /* 0x000000010509d824 */ /* 0x010fe400030e0604 */
[----:B------:R-:W1:Y:S04]  /*4b40*/  @!P3 LDS.128 R4, [R62+0xe000] ;  /* 0x00e000003e04b984 */ /* 0x000e680000000c00 */
[----:B-1----:R-:W-:Y:S04]  /*4b50*/  @!P3 ST.E.128 desc[UR40][R10.64], R4 ;  /* 0x000000040a00b985 */ /* 0x002fe8000c101d28 */
[----:B------:R-:W1:Y:S04]  /*4b60*/  @!P5 LDS.128 R4, [R59+0xe000] ;  /* 0x00e000003b04d984 */ /* 0x000e680000000c00 */
[----:B-1----:R4:W-:Y:S02]  /*4b70*/  @!P5 ST.E.128 desc[UR40][R8.64], R4 ;  /* 0x000000040800d985 */ /* 0x0029e4000c101d28 */
.L_x_13513:
[----:B------:R-:W-:Y:S05]  /*4b80*/  BSYNC B0 ;  /* 0x0000000000007941 */ /* 0x000fea0003800000 */
.L_x_13504:
[----:B-12-4-:R-:W1:Y:S01]  /*4b90*/  S2R R4, SR_TID.X ;  /* 0x0000000000047919 */ /* 0x016e620000002100 */
        /* <DEDUP_REMOVED lines=10> */
[----:B------:R-:W-:-:S04]  /*4c40*/  @!P3 IADD3 R4, R66, 0x132a0, RZ ;  /* 0x000132a04204b810 */ /* 0x000fc80007ffe0ff */
[----:B------:R-:W-:-:S04]  /*4c50*/  @!P3 PRMT R4, RZ, 0x654, R4 ;  /* 0x00000654ff04b816 */ /* 0x000fc80000000004 */
[----:B------:R2:W-:Y:S01]  /*4c60*/  @!P3 SYNCS.ARRIVE.TRANS64.RED.A1T0 RZ, [R4+URZ], RZ ;  /* 0x000000ff04ffb9a7 */ /* 0x0005e2000810043f */
[----:B------:R-:W-:Y:S05]  /*4c70*/  @!P4 BRA `(.L_x_13531) ;  /* 0x000000000004c947 */ /* 0x000fea0003800000 */
[----:B------:R-:W-:Y:S01]  /*4c80*/  BPT.TRAP 0x1 ;  /* 0x000000040000795c */ /* 0x000fe20000300000 */
.L_x_13531:
[----:B------:R-:W-:Y:S05]  /*4c90*/  BSYNC B0 ;  /* 0x0000000000007941 */ /* 0x000fea0003800000 */
.L_x_13530:
[----:B------:R-:W1:Y:S01]  /*4ca0*/  SYNCS.PHASECHK.TRANS64.TRYWAIT P4, [R66+URZ+0x132b0], R67 ;  /* 0x0132b043420075a7 */ /* 0x000e62000808017f */
[----:B------:R-:W-:Y:S04]  /*4cb0*/  BSSY B0, `(.L_x_13532) ;  /* 0x0000002000007945 */ /* 0x000fe80003800000 */
[----:B-1----:R-:W-:Y:S05]  /*4cc0*/  @!P4 BRA `(.L_x_13533) ;  /* 0x000001240000c947 */ /* 0x002fea0003800000 */
.L_x_13747:
[----:B------:R-:W-:Y:S05]  /*4cd0*/  BSYNC B0 ;  /* 0x0000000000007941 */ /* 0x000fea0003800000 */
.L_x_13532:
[----:B------:R-:W4:Y:S01]  /*4ce0*/  LDL R9, [R1+0x8] ;  /* 0x0000080001097983 */ /* 0x000f220000100800 */
[----:B------:R-:W-:Y:S01]  /*4cf0*/  ULDC.64 UR4, c[0x0][0x328] ;  /* 0x0000ca0000047ab9 */ /* 0x000fe20000000a00 */
[----:B------:R-:W-:Y:S01]  /*4d00*/  ULDC.64 UR6, c[0x0][0x318] ;  /* 0x0000c60000067ab9 */ /* 0x000fe20000000a00 */
[----:B------:R-:W-:Y:S01]  /*4d10*/  IMAD R6, R63, UR4, RZ ;  /* 0x000000043f067c24 */ /* 0x000fe2000f8e02ff */
[----:B------:R-:W5:Y:S01]  /*4d20*/  S2R R8, SR_TID.X ;  /* 0x0000000000087919 */ /* 0x000f620000002100 */
[C---:B--2---:R-:W-:Y:S01]  /*4d30*/  IMAD.WIDE.U32 R4, R61.reuse, UR4, RZ ;  /* 0x000000043d047c25 */ /* 0x044fe2000f8e00ff */
[----:B------:R-:W-:Y:S03]  /*4d40*/  BSSY B0, `(.L_x_13534) ;  /* 0x0000021000007945 */ /* 0x000fe60003800000 */
        /* <DEDUP_REMOVED lines=9> */
[----:B-----5:R-:W-:-:S05]  /*4de0*/  VIADD R8, R8, 0xffffff80 ;  /* 0xffffff8008087836 */ /* 0x020fca0000000000 */
[----:B------:R-:W-:-:S04]  /*4df0*/  LEA.HI R8, R8, R8, RZ, 0x1 ;  /* 0x0000000808087211 */ /* 0x000fc800078f08ff */
[----:B------:R-:W-:Y:S01]  /*4e00*/  SHF.R.S32.HI R8, RZ, 0x1, R8 ;  /* 0x00000001ff087819 */ /* 0x000fe20000011408 */
[----:B----4-:R-:W-:-:S04]  /*4e10*/  IMAD.WIDE.U32 R4, R9, UR4, R4 ;  /* 0x0000000409047c25 */ /* 0x010fc8000f8e0004 */
[----:B------:R-:W-:Y:S01]  /*4e20*/  IMAD R7, R9, UR5, R6 ;  /* 0x0000000509077c24 */ /* 0x000fe2000f8e0206 */
[----:B------:R-:W-:-:S04]  /*4e30*/  IADD3 R4, P4, R4, UR6, RZ ;  /* 0x0000000604047c10 */ /* 0x000fc8000ff9e0ff */
[----:B------:R-:W-:Y:S01]  /*4e40*/  IADD3.X R5, R5, UR7, R7, P4, !PT ;  /* 0x0000000705057c10 */ /* 0x000fe2000a7fe407 */
[----:B------:R2:W4:Y:S01]  /*4e50*/  SHFL.IDX PT, R9, R4, RZ, 0x1e1f ;  /* 0x001e1fff04097589 */ /* 0x00052200000e0000 */
[----:B------:R-:W-:-:S04]  /*4e60*/  ISETP.GT.AND P4, PT, R65, R8, PT ;  /* 0x000000084100720c */ /* 0x000fc80003f84270 */
[----:B------:R-:W0:Y:S09]  /*4e70*/  SHFL.IDX PT, R5, R5, RZ, 0x1e1f ;  /* 0x001e1fff05057589 */ /* 0x000e3200000e0000 */
[----:B--2---:R-:W-:Y:S05]  /*4e80*/  @!P4 BRA `(.L_x_13535) ;  /* 0x000000000030c947 */ /* 0x004fea0003800000 */
[----:B------:R-:W2:Y:S01]  /*4e90*/  LDL R12, [R1+0x20] ;  /* 0x00002000010c7983 */ /* 0x000ea20000100800 */
[----:B------:R-:W-:Y:S02]  /*4ea0*/  ULDC UR4, c[0x0][0x2f4] ;  /* 0x0000bd0000047ab9 */ /* 0x000fe40000000800 */
[----:B------:R-:W-:-:S13]  /*4eb0*/  ISETP.GE.AND P4, PT, R16, UR4, PT ;  /* 0x0000000410007c0c */ /* 0x000fda000bf86270 */
[----:B----4-:R-:W-:-:S05]  /*4ec0*/  @!P4 IADD3 R10, P5, R16, R9, RZ ;  /* 0x00000009100ac210 */ /* 0x010fca0007fbe0ff */
[----:B0-----:R-:W-:Y:S01]  /*4ed0*/  @!P4 IMAD.X R11, R5, 0x1, R17, P5 ;  /* 0x00000001050bc824 */ /* 0x001fe200028e0611 */
[----:B------:R-:W-:-:S13]  /*4ee0*/  ISETP.GE.AND P5, PT, R156, UR4, PT ;  /* 0x000000049c007c0c */ /* 0x000fda000bfa6270 */
[----:B------:R-:W-:-:S05]  /*4ef0*/  @!P5 IADD3 R8, P6, R156, R9, RZ ;  /* 0x000000099c08d210 */ /* 0x000fca0007fde0ff */
[----:B--2---:R-:W-:Y:S02]  /*4f00*/  @!P5 IMAD.X R9, R5, 0x1, R12, P6 ;  /* 0x000000010509d824 */ /* 0x004fe400030e060c */
[----:B------:R-:W0:Y:S04]  /*4f10*/  @!P4 LDS.128 R4, [R62+0x6000] ;  /* 0x006000003e04c984 */ /* 0x000e280000000c00 */
[----:B0-----:R-:W-:Y:S04]  /*4f20*/  @!P4 ST.E.128 desc[UR40][R10.64], R4 ;  /* 0x000000040a00c985 */ /* 0x001fe8000c101d28 */
[----:B------:R-:W0:Y:S04]  /*4f30*/  @!P5 LDS.128 R4, [R59+0x6000] ;  /* 0x006000003b04d984 */ /* 0x000e280000000c00 */
[----:B0-----:R2:W-:Y:S02]  /*4f40*/  @!P5 ST.E.128 desc[UR40][R8.64], R4 ;  /* 0x000000040800d985 */ /* 0x0015e4000c101d28 */
.L_x_13535:
[----:B------:R-:W-:Y:S05]  /*4f50*/  BSYNC B0 ;  /* 0x0000000000007941 */ /* 0x000fea0003800000 */
.L_x_13534:
[----:B------:R-:W-:Y:S01]  /*4f60*/  @!PT LDS RZ, [RZ] ;  /* 0x00000000fffff984 */ /* 0x000fe20000000800 */
[----:B------:R-:W-:Y:S01]  /*4f70*/  @!PT LDS RZ, [RZ] ;  /* 0x00000000fffff984 */ /* 0x000fe20000000800 */
[----:B------:R-:W-:Y:S01]  /*4f80*/  @!PT LDS RZ, [RZ] ;  /* 0x00000000fffff984 */ /* 0x000fe20000000800 */
[----:B------:R-:W-:Y:S01]  /*4f90*/  @!PT LDS RZ, [RZ] ;  /* 0x00000000fffff984 */ /* 0x000fe20000000800 */
[----:B------:R5:W-:Y:S06]  /*4fa0*/  MEMBAR.ALL.CTA ;  /* 0x0000000000007992 */ /* 0x000bec0000008000 */
[----:B-----5:R-:W5:Y:S01]  /*4fb0*/  FENCE.VIEW.ASYNC.S ;  /* 0x00000000000073c6 */ /* 0x020f620000000000 */
[----:B------:R-:W-:Y:S02]  /*4fc0*/  VIADD R19, R19, 0x1 ;  /* 0x0000000113137836 */ /* 0x000fe40000000000 */
[----:B01----:R-:W-:Y:S01]  /*4fd0*/  @!P3 VIADD R66, R66, 0x132c0 ;  /* 0x000132c04242b836 */ /* 0x003fe20000000000 */
[----:B-----5:R0:W-:Y:S02]  /*4fe0*/  BAR.SYNC.DEFER_BLOCKING R41, 0x80 ;  /* 0x000200290000751d */ /* 0x0201e40000010000 */
[----:B------:R-:W-:-:S02]  /*4ff0*/  ISETP.NE.AND P4, PT, R19, 0x2, PT ;  /* 0x000000021300780c */ /* 0x000fc40003f85270 */
[----:B------:R-:W-:Y:S02]  /*5000*/  @!P3 PRMT R66, RZ, 0x654, R66 ;  /* 0x00000654ff42b816 */ /* 0x000fe40000000042 */
[----:B--2---:R-:W-:Y:S02]  /*5010*/  SEL R4, RZ, 0x1, P4 ;  /* 0x00000001ff047807 */ /* 0x004fe40002000000 */
[----:B------:R-:W-:Y:S02]  /*5020*/  SEL R19, R19, RZ, P4 ;  /* 0x000000ff13137207 */ /* 0x000fe40002000000 */
[----:B------:R-:W-:Y:S01]  /*5030*/  LOP3.LUT R157, R157, R4, RZ, 0x3c, !PT ;  /* 0x000000049d9d7212 */ /* 0x000fe200078e3cff */
[----:B------:R0:W-:Y:S01]  /*5040*/  @!P3 SYNCS.ARRIVE.TRANS64.RED.A1T0 RZ, [R66+URZ], RZ ;  /* 0x000000ff42ffb9a7 */ /* 0x0001e2000810043f */
[----:B------:R-:W-:Y:S01]  /*5050*/  PLOP3.LUT P3, PT, PT, PT, PT, 0x8, 0x0 ;  /* 0x000000000000781c */ /* 0x000fe20003f6e170 */
[----:B------:R-:W-:-:S12]  /*5060*/  @P2 BRA `(.L_x_13536) ;  /* 0xffffffcc00b82947 */ /* 0x000fd8000383ffff */
.L_x_13499:
[----:B------:R-:W-:Y:S04]  /*5070*/  BSSY B0, `(.L_x_13537) ;  /* 0x0000004000007945 */ /* 0x000fe80003800000 */
[----:B------:R-:W-:Y:S05]  /*5080*/  @P3 BRA `(.L_x_13538) ;  /* 0x0000000000083947 */ /* 0x000fea0003800000 */
[----:B------:R-:W1:Y:S02]  /*5090*/  FENCE.VIEW.ASYNC.G ;  /* 0x00000000000073c6 */ /* 0x000e640000000100 */
[----:B-1----:R-:W-:Y:S06]  /*50a0*/  BAR.ARV 0xc, 0x200 ;  /* 0x0308000000007b1d */ /* 0x002fec0000002000 */
.L_x_13538:
[----:B------:R-:W-:Y:S05]  /*50b0*/  BSYNC B0 ;  /* 0x0000000000007941 */ /* 0x000fea0003800000 */
.L_x_13537:
[----:B------:R-:W3:Y:S01]  /*50c0*/  LDL R0, [R1+0x8] ;  /* 0x0000080001007983 */ /* 0x000ee20000100800 */
[----:B------:R-:W-:Y:S01]  /*50d0*/  ULDC.64 UR4, c[0x0][0x990] ;  /* 0x0002640000047ab9 */ /* 0x000fe20000000a00 */
[----:B------:R-:W-:Y:S02]  /*50e0*/  ULDC.64 UR6, c[0x0][0x998] ;  /* 0x0002660000067ab9 */ /* 0x000fe40000000a00 */
[----:B------:R-:W2:Y:S04]  /*50f0*/  LDL R2, [R1+0x5c] ;  /* 0x00005c0001027983 */ /* 0x000ea80000100800 */
[----:B------:R-:W2:Y:S01]  /*5100*/  LDL R5, [R1+0x40] ;  /* 0x0000400001057983 */ /* 0x000ea20000100800 */
[----:B------:R-:W-:Y:S02]  /*5110*/  ISETP.NE.U32.AND P0, PT, RZ, UR4, PT ;  /* 0x00000004ff007c0c */ /* 0x000fe4000bf05070 */
[----:B------:R-:W-:-:S02]  /*5120*/  ISETP.NE.U32.AND P1, PT, RZ, UR6, PT ;  /* 0x00000006ff007c0c */ /* 0x000fc4000bf25070 */
[----:B------:R-:W-:Y:S02]  /*5130*/  ISETP.NE.AND.EX P0, PT, RZ, UR5, PT, P0 ;  /* 0x00000005ff007c0c */ /* 0x000fe4000bf05300 */
[----:B------:R-:W-:-:S11]  /*5140*/  ISETP.NE.AND.EX P1, PT, RZ, UR7, PT, P1 ;  /* 0x00000007ff007c0c */ /* 0x000fd6000bf25310 */
[----:B------:R-:W2:Y:S08]  /*5150*/  @P0 LDC.64 R6, c[0x0][0x9a8] ;  /* 0x00026a00ff060b82 */ /* 0x000eb00000000a00 */
[----:B----4-:R-:W1:Y:S08]  /*5160*/  @P1 LDC.64 R8, c[0x0][0x9b8] ;  /* 0x00026e00ff081b82 */ /* 0x010e700000000a00 */
[----:B------:R-:W4:Y:S08]  /*5170*/  @P0 LDC.64 R10, c[0x0][0x9b0] ;  /* 0x00026c00ff0a0b82 */ /* 0x000f300000000a00 */
[----:B------:R-:W0:Y:S01]  /*5180*/  @P1 LDC.64 R12, c[0x0][0x9c0] ;  /* 0x00027000ff0c1b82 */ /* 0x000e220000000a00 */
[----:B---3--:R-:W-:-:S02]  /*5190*/  IMAD.MOV.U32 R14, RZ, RZ, R0 ;  /* 0x000000ffff0e7224 */ /* 0x008fc400078e0000 */
[----:B--2---:R-:W-:-:S03]  /*51a0*/  @P0 IMAD R0, R2, R6, RZ ;  /* 0x0000000602000224 */ /* 0x004fc600078e02ff */
[----:B------:R-:W-:Y:S01]  /*51b0*/  @P0 SHF.R.S32.HI R15, RZ, 0x1f, R14 ;  /* 0x0000001fff0f0819 */ /* 0x000fe2000001140e */
[----:B-1----:R-:W-:Y:S02]  /*51c0*/  @P1 IMAD R4, R2, R8, RZ ;  /* 0x0000000802041224 */ /* 0x002fe400078e02ff */
[C---:B------:R-:W-:Y:S02]  /*51d0*/  @P0 IMAD R7, R5.reuse, R7, R0 ;  /* 0x0000000705070224 */ /* 0x040fe400078e0200 */
[----:B------:R-:W-:-:S04]  /*51e0*/  @P0 IMAD.WIDE.U32 R2, R5, R6, RZ ;  /* 0x0000000605020225 */ /* 0x000fc800078e00ff */
[----:B------:R-:W-:Y:S01]  /*51f0*/  @P1 IMAD R9, R5, R9, R4 ;  /* 0x0000000905091224 */ /* 0x000fe200078e0204 */
[----:B------:R-:W-:Y:S01]  /*5200*/  @P0 IADD3 R3, R3, R7, RZ ;  /* 0x0000000703030210 */ /* 0x000fe20007ffe0ff */
[----:B------:R-:W-:Y:S01]  /*5210*/  @P1 IMAD.WIDE.U32 R4, R5, R8, RZ ;  /* 0x0000000805041225 */ /* 0x000fe200078e00ff */
[----:B------:R-:W-:-:S03]  /*5220*/  @P1 SHF.R.S32.HI R7, RZ, 0x1f, R14 ;  /* 0x0000001fff071819 */ /* 0x000fc6000001140e */
[----:B----4-:R-:W-:Y:S02]  /*5230*/  @P0 IMAD R0, R15, R10, RZ ;  /* 0x0000000a0f000224 */ /* 0x010fe400078e02ff */
[----:B0-----:R-:W-:Y:S02]  /*5240*/  @P1 IMAD R6, R7, R12, RZ ;  /* 0x0000000c07061224 */ /* 0x001fe400078e02ff */
        /* <DEDUP_REMOVED lines=12> */
[----:B------:R-:W-:Y:S01]  /*5310*/  @P1 LEA.HI.X R9, R6, UR7, R3, 0x2, P3 ;  /* 0x0000000706091c11 */ /* 0x000fe200098f1403 */
[----:B------:R-:W-:-:S04]  /*5320*/  IMAD.MOV.U32 R3, RZ, RZ, 0x3f800000 ;  /* 0x3f800000ff037424 */ /* 0x000fc800078e00ff */
        /* <DEDUP_REMOVED lines=8> */
[----:B0-----:R-:W-:Y:S02]  /*53b0*/  CS2R R8, SRZ ;  /* 0x0000000000087805 */ /* 0x001fe4000001ff00 */
        /* <DEDUP_REMOVED lines=9> */
[----:B------:R-:W-:Y:S02]  /*5450*/  MOV R44, RZ ;  /* 0x000000ff002c7202 */ /* 0x000fe40000000f00 */
[----:B------:R-:W-:Y:S01]  /*5460*/  CS2R R58, SRZ ;  /* 0x00000000003a7805 */ /* 0x000fe2000001ff00 */
[----:B------:R-:W-:Y:S01]  /*5470*/  IMAD.MOV.U32 R41, RZ, RZ, RZ ;  /* 0x000000ffff297224 */ /* 0x000fe200078e00ff */
[----:B------:R-:W-:Y:S01]  /*5480*/  CS2R R60, SRZ ;  /* 0x00000000003c7805 */ /* 0x000fe2000001ff00 */
[----:B------:R-:W-:-:S02]  /*5490*/  IMAD.MOV.U32 R48, RZ, RZ, RZ ;  /* 0x000000ffff307224 */ /* 0x000fc400078e00ff */
[----:B--2---:R-:W-:Y:S01]  /*54a0*/  FMUL.FTZ R0, R3, R0 ;  /* 0x0000000003007220 */ /* 0x004fe20000410000 */
[----:B------:R-:W-:-:S03]  /*54b0*/  IMAD.MOV.U32 R3, RZ, RZ, RZ ;  /* 0x000000ffff037224 */ /* 0x000fc600078e00ff */
[----:B------:R-:W-:Y:S01]  /*54c0*/  FMUL.FTZ R2, R0, UR4 ;  /* 0x0000000400027c20 */ /* 0x000fe20008410000 */
        /* <DEDUP_REMOVED lines=33> */
.L_x_13541:
[----:B------:R-:W-:Y:S05]  /*56e0*/  BSYNC B6 ;  /* 0x0000000000067941 */ /* 0x000fea0003800000 */
.L_x_13540:
        /* <DEDUP_REMOVED lines=13> */
.L_x_13545:
[----:B-1----:R1:W2:Y:S02]  /*57c0*/  SYNCS.PHASECHK.TRANS64.TRYWAIT P0, [R18+URZ+0x13200], R3 ;  /* 0x01320003120075a7 */ /* 0x0022a4000800017f */
[----:B--2---:R-:W-:Y:S05]  /*57d0*/  @!P0 NANOSLEEP.SYNCS 0x989680 ;  /* 0x009896800000895d */ /* 0x004fea0003900000 */
[----:B------:R-:W2:Y:S02]  /*57e0*/  @!P0 SYNCS.PHASECHK.TRANS64 P0, [R18+URZ+0x13200], R3 ;  /* 0x01320003120085a7 */ /* 0x000ea4000800007f */
[----:B--2---:R-:W-:Y:S05]  /*57f0*/  @!P0 BRA `(.L_x_13545) ;  /* 0xfffffffc00f08947 */ /* 0x004fea000383ffff */
.L_x_13544:
[----:B------:R-:W-:Y:S05]  /*5800*/  BSYNC B0 ;  /* 0x0000000000007941 */ /* 0x000fea0003800000 */
.L_x_13543:
[----:B------:R-:W-:Y:S05]  /*5810*/  BRA `(.L_x_13546) ;  /* 0x0000002800447947 */ /* 0x000fea0003800000 */
.L_x_13542:
        /* <DEDUP_REMOVED lines=32> */
.L_x_13548:
[----:B------:R-:W-:Y:S05]  /*5a20*/  BSYNC B6 ;  /* 0x0000000000067941 */ /* 0x000fea0003800000 */
.L_x_13547:
[----:B------:R-:W2:Y:S01]  /*5a30*/  LDL R33, [R1+0x4] ;  /* 0x0000040001217983 */ /* 0x000ea20000100800 */
[----:B------:R-:W-:Y:S01]  /*5a40*/  ULDC.U8 UR4, c[0x0][0x410] ;  /* 0x0001040000047ab9 */ /* 0x000fe20000000000 */
[----:B------:R-:W0:Y:S01]  /*5a50*/  S2R R20, SR_TID.X ;  /* 0x0000000000147919 */ /* 0x000e220000002100 */
[----:B------:R-:W-:Y:S01]  /*5a60*/  ISETP.NE.AND P0, PT, RZ, UR4, PT ;  /* 0x00000004ff007c0c */ /* 0x000fe2000bf05270 */
[----:B------:R-:W-:Y:S01]  /*5a70*/  BSSY B0, `(.L_x_13549) ;  /* 0x0000263000007945 */ /* 0x000fe20003800000 */
[----:B0-----:R-:W-:-:S04]  /*5a80*/  IADD3 R20, R20, -0x80, RZ ;  /* 0xffffff8014147810 */ /* 0x001fc80007ffe0ff */
[----:B------:R-:W-:-:S04]  /*5a90*/  LEA.HI R32, R20, R20, RZ, 0x1 ;  /* 0x0000001414207211 */ /* 0x000fc800078f08ff */
[----:B------:R-:W-:-:S05]  /*5aa0*/  SHF.R.S32.HI R32, RZ, 0x1, R32 ;  /* 0x00000001ff207819 */ /* 0x000fca0000011420 */
[----:B--2---:R-:W-:Y:S01]  /*5ab0*/  IMAD R4, R33, 0xc0, R32 ;  /* 0x000000c021047824 */ /* 0x004fe200078e0220 */
[----:B------:R-:W-:Y:S06]  /*5ac0*/  @!P0 BRA `(.L_x_13550) ;  /* 0x0000001000cc8947 */ /* 0x000fec0003800000 */
[----:B------:R-:W-:-:S03]  /*5ad0*/  UMOV UR4, 0xffffffff ;  /* 0xffffffff00047882 */ /* 0x000fc60000000000 */
[----:B------:R-:W-:Y:S05]  /*5ae0*/  BRA.DIV UR4, `(.L_x_13551) ;  /* 0x00000116048c7947 */ /* 0x000fea000b800000 */
[----:B------:R0:W1:Y:S04]  /*5af0*/  SHFL.IDX PT, R27, R26, RZ, 0x1e1f ;  /* 0x001e1fff1a1b7589 */ /* 0x00006800000e0000 */
[----:B------:R0:W2:Y:S04]  /*5b00*/  SHFL.IDX PT, R14, R24, RZ, 0x1e1f ;  /* 0x001e1fff180e7589 */ /* 0x0000a800000e0000 */
[----:B------:R0:W3:Y:S04]  /*5b10*/  SHFL.IDX PT, R0, R29, RZ, 0x1e1f ;  /* 0x001e1fff1d007589 */ /* 0x0000e800000e0000 */
[----:B------:R0:W4:Y:S02]  /*5b20*/  SHFL.IDX PT, R3, R30, RZ, 0x1e1f ;  /* 0x001e1fff1e037589 */ /* 0x00012400000e0000 */
.L_x_13753:
[----:B------:R-:W5:Y:S01]  /*5b30*/  LDL R6, [R1+0x54] ;  /* 0x0000540001067983 */ /* 0x000f620000100800 */
[----:B------:R-:W-:Y:S01]  /*5b40*/  ULDC UR4, c[0x0][0x448] ;  /* 0x0001120000047ab9 */ /* 0x000fe20000000800 */
[----:B------:R-:W-:Y:S01]  /*5b50*/  BSSY B1, `(.L_x_13552) ;  /* 0x0000022000017945 */ /* 0x000fe20003800000 */
[----:B0-----:R-:W-:Y:S01]  /*5b60*/  IMAD R29, R28, UR4, RZ ;  /* 0x000000041c1d7c24 */ /* 0x001fe2000f8e02ff */
[----:B------:R-:W-:Y:S02]  /*5b70*/  CS2R R12, SRZ ;  /* 0x00000000000c7805 */ /* 0x000fe4000001ff00 */
[----:B------:R-:W-:Y:S02]  /*5b80*/  CS2R R8, SRZ ;  /* 0x0000000000087805 */ /* 0x000fe4000001ff00 */
[----:B------:R-:W-:Y:S02]  /*5b90*/  CS2R R20, SRZ ;  /* 0x0000000000147805 */ /* 0x000fe4000001ff00 */
[----:B------:R-:W-:-:S02]  /*5ba0*/  CS2R R10, SRZ ;  /* 0x00000000000a7805 */ /* 0x000fc4000001ff00 */
[----:B------:R-:W-:Y:S02]  /*5bb0*/  ISETP.GE.AND P0, PT, R4, R29, PT ;  /* 0x0000001d0400720c */ /* 0x000fe40003f06270 */
[----:B-----5:R-:W-:-:S04]  /*5bc0*/  LEA.HI R5, R6, R6, RZ, 0x1 ;  /* 0x0000000606057211 */ /* 0x020fc800078f08ff */
[----:B------:R-:W-:-:S05]  /*5bd0*/  LOP3.LUT R5, R5, 0xfffffffe, RZ, 0xc0, !PT ;  /* 0xfffffffe05057812 */ /* 0x000fca00078ec0ff */
[----:B------:R-:W-:-:S05]  /*5be0*/  IMAD.IADD R5, R6, 0x1, -R5 ;  /* 0x0000000106057824 */ /* 0x000fca00078e0a05 */
[----:B------:R-:W-:Y:S01]  /*5bf0*/  SHF.L.U32 R25, R5, 0x1f, RZ ;  /* 0x0000001f05197819 */ /* 0x000fe200000006ff */
[----:B------:R-:W-:Y:S06]  /*5c00*/  @P0 BRA `(.L_x_13553) ;  /* 0x0000000000580947 */ /* 0x000fec0003800000 */
[----:B------:R-:W4:Y:S01]  /*5c10*/  LDL R15, [R1+0x24] ;  /* 0x00002400010f7983 */ /* 0x000f220000100800 */
[----:B------:R-:W-:-:S03]  /*5c20*/  ULDC UR4, c[0x0][0x3f4] ;  /* 0x0000fd0000047ab9 */ /* 0x000fc60000000800 */
[----:B------:R-:W4:Y:S01]  /*5c30*/  LDL R24, [R1+0x70] ;  /* 0x0000700001187983 */ /* 0x000f220000100800 */
[----:B------:R-:W-:Y:S02]  /*5c40*/  ISETP.GE.AND P4, PT, R22, UR4, PT ;  /* 0x0000000416007c0c */ /* 0x000fe4000bf86270 */
[----:B------:R-:W-:Y:S02]  /*5c50*/  CS2R R10, SRZ ;  /* 0x00000000000a7805 */ /* 0x000fe4000001ff00 */
[----:B------:R-:W-:Y:S02]  /*5c60*/  CS2R R8, SRZ ;  /* 0x0000000000087805 */ /* 0x000fe4000001ff00 */
[----:B------:R-:W-:-:S07]  /*5c70*/  CS2R R20, SRZ ;  /* 0x0000000000147805 */ /* 0x000fce000001ff00 */
[C---:B-1----:R-:W-:Y:S02]  /*5c80*/  @!P4 IADD3 R4, P0, R22.reuse, R27, RZ ;  /* 0x0000001b1604c210 */ /* 0x042fe40007f1e0ff */
[----:B------:R-:W-:Y:S02]  /*5c90*/  @!P4 SHF.R.S32.HI R12, RZ, 0x1f, R22 ;  /* 0x0000001fff0cc819 */ /* 0x000fe40000011416 */
[----:B--2---:R-:W-:-:S03]  /*5ca0*/  @!P4 IADD3 R26, P1, R22, R14, RZ ;  /* 0x0000000e161ac210 */ /* 0x004fc60007f3e0ff */
[----:B---3--:R-:W-:-:S05]  /*5cb0*/  @!P4 IMAD.X R5, R0, 0x1, R12, P0 ;  /* 0x000000010005c824 */ /* 0x008fca00000e060c */
[----:B------:R0:W5:Y:S01]  /*5cc0*/  @!P4 LD.E.64 R20, desc[UR40][R4.64] ;  /* 0x000000280414c980 */ /* 0x000162000c101b00 */
[----:B----4-:R-:W-:-:S13]  /*5cd0*/  ISETP.GE.AND P5, PT, R15, UR4, PT ;  /* 0x000000040f007c0c */ /* 0x010fda000bfa6270 */
[----:B------:R-:W-:Y:S01]  /*5ce0*/  @!P5 IADD3 R6, P2, R15, R27, RZ ;  /* 0x0000001b0f06d210 */ /* 0x000fe20007f5e0ff */
[----:B------:R-:W-:Y:S01]  /*5cf0*/  @!P4 IMAD.X R27, R3, 0x1, R12, P1 ;  /* 0x00000001031bc824 */ /* 0x000fe200008e060c */
[----:B------:R-:W-:Y:S02]  /*5d00*/  @!P5 IADD3 R14, P3, R15, R14, RZ ;  /* 0x0000000e0f0ed210 */ /* 0x000fe40007f7e0ff */
[----:B------:R-:W-:Y:S01]  /*5d10*/  CS2R R12, SRZ ;  /* 0x00000000000c7805 */ /* 0x000fe2000001ff00 */
[--C-:B------:R-:W-:Y:S02]  /*5d20*/  @!P5 IMAD.X R7, R0, 0x1, R24.reuse, P2 ;  /* 0x000000010007d824 */ /* 0x100fe400010e0618 */
[----:B------:R-:W-:-:S03]  /*5d30*/  @!P5 IMAD.X R15, R3, 0x1, R24, P3 ;  /* 0x00000001030fd824 */ /* 0x000fc600018e0618 */
[----:B------:R0:W5:Y:S04]  /*5d40*/  @!P4 LD.E.64 R12, desc[UR40][R26.64] ;  /* 0x000000281a0cc980 */ /* 0x000168000c101b00 */
[----:B------:R0:W5:Y:S04]  /*5d50*/  @!P5 LD.E.64 R10, desc[UR40][R6.64] ;  /* 0x00000028060ad980 */ /* 0x000168000c101b00 */
[----:B------:R0:W5:Y:S02]  /*5d60*/  @!P5 LD.E.64 R8, desc[UR40][R14.64] ;  /* 0x000000280e08d980 */ /* 0x000164000c101b00 */
.L_x_13553:
[----:B------:R-:W-:Y:S05]  /*5d70*/  BSYNC B1 ;  /* 0x0000000000017941 */ /* 0x000fea0003800000 */
.L_x_13552:
[----:B------:R-:W1:Y:S01]  /*5d80*/  SYNCS.PHASECHK.TRANS64.TRYWAIT P0, [R18+URZ+0x13200], R25 ;  /* 0x01320019120075a7 */ /* 0x000e62000800017f */
[----:B---3--:R-:W-:Y:S01]  /*5d90*/  IMAD R0, R33, -0xc0, R29 ;  /* 0xffffff4021007824 */ /* 0x008fe200078e021d */
[----:B------:R-:W-:Y:S04]  /*5da0*/  BSSY B1, `(.L_x_13554) ;  /* 0x0000004000017945 */ /* 0x000fe80003800000 */
[----:B------:R-:W-:-:S04]  /*5db0*/  VIMNMX R0, R0, 0xc0, PT ;  /* 0x000000c000007848 */ /* 0x000fc80003fe0100 */
[----:B------:R-:W-:Y:S01]  /*5dc0*/  ISETP.GE.AND P1, PT, R32, R0, PT ;  /* 0x000000002000720c */ /* 0x000fe20003f26270 */
[----:B-1----:R-:W-:-:S12]  /*5dd0*/  @!P0 BRA `(.L_x_13555) ;  /* 0x0000011400408947 */ /* 0x002fd80003800000 */
.L_x_13754:
[----:B------:R-:W-:Y:S05]  /*5de0*/  BSYNC B1 ;  /* 0x0000000000017941 */ /* 0x000fea0003800000 */
.L_x_13554:
[----:B------:R-:W-:Y:S05]  /*5df0*/  @P1 BRA `(.L_x_13556) ;  /* 0x0000002000a81947 */ /* 0x000fea0003800000 */
[----:B------:R-:W3:Y:S01]  /*5e00*/  LDL R0, [R1+0x24] ;  /* 0x0000240001007983 */ /* 0x000ee20000100800 */
[----:B----4-:R-:W4:Y:S03]  /*5e10*/  LDC R3, c[0x0][0x3f4] ;  /* 0x0000fd00ff037b82 */ /* 0x010f260000000800 */
[----:B------:R0:W5:Y:S01]  /*5e20*/  LDL R36, [R1+0x28] ;  /* 0x0000280001247983 */ /* 0x0001620000100800 */
[----:B------:R-:W-:Y:S01]  /*5e30*/  BSSY B1, `(.L_x_13557) ;  /* 0x000007b000017945 */ /* 0x000fe20003800000 */
[-C--:B----4-:R-:W-:Y:S02]  /*5e40*/  ISETP.GE.AND P0, PT, R22, R3.reuse, PT ;  /* 0x000000031600720c */ /* 0x090fe40003f06270 */
[----:B---3--:R-:W-:-:S11]  /*5e50*/  ISETP.GE.AND P1, PT, R0, R3, PT ;  /* 0x000000030000720c */ /* 0x008fd60003f26270 */
[----:B0-----:R-:W-:Y:S05]  /*5e60*/  @P0 BRA `(.L_x_13558) ;  /* 0x0000000400dc0947 */ /* 0x001fea0003800000 */
[----:B-----5:R-:W-:Y:S01]  /*5e70*/  IMAD.IADD R0, R18, 0x1, R36 ;  /* 0x0000000112007824 */ /* 0x020fe200078e0224 */
[----:B--2---:R-:W-:Y:S02]  /*5e80*/  SHF.R.U32.HI R14, RZ, 0x8, R20 ;  /* 0x00000008ff0e7819 */ /* 0x004fe40000011614 */
[----:B------:R-:W-:Y:S02]  /*5e90*/  LOP3.LUT R3, R20, 0xff, RZ, 0xc0, !PT ;  /* 0x000000ff14037812 */ /* 0x000fe400078ec0ff */
[----:B------:R-:W0:Y:S01]  /*5ea0*/  LDS.128 R4, [R0+0xb000] ;  /* 0x00b0000000047984 */ /* 0x000e220000000c00 */
[----:B------:R-:W-:Y:S02]  /*5eb0*/  LOP3.LUT R14, R14, 0xff, RZ, 0xc0, !PT ;  /* 0x000000ff0e0e7812 */ /* 0x000fe400078ec0ff */
[----:B------:R-:W-:Y:S02]  /*5ec0*/  SHF.R.U32.HI R24, RZ, 0x8, R21 ;  /* 0x00000008ff187819 */ /* 0x000fe40000011615 */
[----:B------:R-:W-:-:S02]  /*5ed0*/  SHF.R.U32.HI R27, RZ, 0x8, R13 ;  /* 0x00000008ff1b7819 */ /* 0x000fc4000001160d */
[----:B------:R-:W-:Y:S02]  /*5ee0*/  PRMT R3, R14, 0x7604, R3 ;  /* 0x000076040e037816 */ /* 0x000fe40000000003 */
[----:B------:R-:W-:Y:S02]  /*5ef0*/  LOP3.LUT R15, R21, 0xff, RZ, 0xc0, !PT ;  /* 0x000000ff150f7812 */ /* 0x000fe400078ec0ff */
[----:B------:R-:W-:Y:S02]  /*5f00*/  LOP3.LUT R24, R24, 0xff, RZ, 0xc0, !PT ;  /* 0x000000ff18187812 */ /* 0x000fe400078ec0ff */
[----:B------:R-:W-:Y:S02]  /*5f10*/  SHF.R.U32.HI R28, RZ, 0x10, R21 ;  /* 0x00000010ff1c7819 */ /* 0x000fe40000011615 */
[----:B------:R-:W-:Y:S02]  /*5f20*/  SHF.R.U32.HI R14, RZ, 0x8, R12 ;  /* 0x00000008ff0e7819 */ /* 0x000fe4000001160c */
[----:B------:R-:W-:-:S02]  /*5f30*/  SHF.R.U32.HI R29, RZ, 0x10, R13 ;  /* 0x00000010ff1d7819 */ /* 0x000fc4000001160d */
[----:B------:R-:W-:Y:S02]  /*5f40*/  LOP3.LUT R26, R13, 0xff, RZ, 0xc0, !PT ;  /* 0x000000ff0d1a7812 */ /* 0x000fe400078ec0ff */
[----:B------:R-:W-:Y:S01]  /*5f50*/  LOP3.LUT R27, R27, 0xff, RZ, 0xc0, !PT ;  /* 0x000000ff1b1b7812 */ /* 0x000fe200078ec0ff */
[----:B------:R-:W-:Y:S01]  /*5f60*/  IMAD.U32 R29, R29, 0x10000, RZ ;  /* 0x000100001d1d7824 */ /* 0x000fe200078e00ff */
[----:B------:R-:W-:Y:S02]  /*5f70*/  PRMT R15, R24, 0x7604, R15 ;  /* 0x00007604180f7816 */ /* 0x000fe4000000000f */
[----:B-1----:R-:W-:Y:S01]  /*5f80*/  LOP3.LUT R25, R14, 0xff, RZ, 0xc0, !PT ;  /* 0x000000ff0e197812 */ /* 0x002fe200078ec0ff */
[----:B------:R-:W-:Y:S01]  /*5f90*/  IMAD.U32 R14, R28, 0x10000, RZ ;  /* 0x000100001c0e7824 */ /* 0x000fe200078e00ff */
[----:B------:R-:W-:Y:S02]  /*5fa0*/  LOP3.LUT R24, R12, 0xff, RZ, 0xc0, !PT ;  /* 0x000000ff0c187812 */ /* 0x000fe400078ec0ff */
[----:B------:R-:W-:-:S02]  /*5fb0*/  PRMT R26, R27, 0x7604, R26 ;  /* 0x000076041b1a7816 */ /* 0x000fc4000000001a */
[----:B------:R-:W-:Y:S02]  /*5fc0*/  PRMT R27, R25, 0x7604, R24 ;  /* 0x00007604191b7816 */ /* 0x000fe40000000018 */
[----:B------:R-:W-:Y:S02]  /*5fd0*/  LOP3.LUT R25, R15, 0xff0000, R14, 0xf8, !PT ;  /* 0x00ff00000f197812 */ /* 0x000fe400078ef80e */
[----:B------:R-:W-:Y:S02]  /*5fe0*/  LOP3.LUT R29, R26, 0xff0000, R29, 0xf8, !PT ;  /* 0x00ff00001a1d7812 */ /* 0x000fe400078ef81d */
[----:B------:R-:W-:Y:S02]  /*5ff0*/  LOP3.LUT R25, R25, 0xff000000, R21, 0xf8, !PT ;  /* 0xff00000019197812 */ /* 0x000fe400078ef815 */
[----:B------:R-:W-:Y:S02]  /*6000*/  LOP3.LUT R29, R29, 0xff000000, R13, 0xf8, !PT ;  /* 0xff0000001d1d7812 */ /* 0x000fe400078ef80d */
[----:B------:R-:W-:-:S02]  /*6010*/  LOP3.LUT R15, R3, 0xff0000, R20, 0xf8, !PT ;  /* 0x00ff0000030f7812 */ /* 0x000fc400078ef814 */
[-C--:B0-----:R-:W-:Y:S02]  /*6020*/  F2FP.F16.E4M3.UNPACK_B R3, R6.reuse.H1 ;  /* 0x00000006ff03723e */ /* 0x081fe400030006ff */
[--C-:B------:R-:W-:Y:S02]  /*6030*/  LOP3.LUT R27, R27, 0xff0000, R12.reuse, 0xf8, !PT ;  /* 0x00ff00001b1b7812 */ /* 0x100fe400078ef80c */
[----:B------:R-:W-:Y:S01]  /*6040*/  F2FP.F16.E4M3.UNPACK_B R26, R29 ;  /* 0x0000001dff1a723e */ /* 0x000fe200020006ff */
[--C-:B------:R-:W-:Y:S01]  /*6050*/  HADD2.F32 R13, -RZ, R3.reuse.H0_H0 ;  /* 0x20000003ff0d7230 */ /* 0x100fe20000004100 */
[----:B------:R-:W-:Y:S02]  /*6060*/  F2FP.F16.E4M3.UNPACK_B R21, R25 ;  /* 0x00000019ff15723e */ /* 0x000fe400020006ff */
[----:B------:R-:W-:Y:S01]  /*6070*/  LOP3.LUT R27, R27, 0xff000000, R12, 0xf8, !PT ;  /* 0xff0000001b1b7812 */ /* 0x000fe200078ef80c */
[----:B------:R-:W-:Y:S01]  /*6080*/  HADD2.F32 R12, -RZ, R3.H1_H1 ;  /* 0x30000003ff0c7230 */ /* 0x000fe20000004100 */
[----:B------:R-:W-:Y:S01]  /*6090*/  F2FP.F16.E4M3.UNPACK_B R6, R6 ;  /* 0x00000006ff06723e */ /* 0x000fe200020006ff */
[--C-:B------:R-:W-:Y:S01]  /*60a0*/  HADD2.F32 R28, -RZ, R26.reuse.H1_H1 ;  /* 0x3000001aff1c7230 */ /* 0x100fe20000004100 */
[----:B------:R-:W-:Y:S01]  /*60b0*/  LOP3.LUT R20, R15, 0xff000000, R20, 0xf8, !PT ;  /* 0xff0000000f147812 */ /* 0x000fe200078ef814 */
[--C-:B------:R-:W-:Y:S01]  /*60c0*/  HADD2.F32 R24, -RZ, R21.reuse.H1_H1 ;  /* 0x30000015ff187230 */ /* 0x100fe20000004100 */
        /* <DEDUP_REMOVED lines=81> */
.L_x_13558:
[----:B------:R-:W-:Y:S05]  /*65e0*/  BSYNC B1 ;  /* 0x0000000000017941 */ /* 0x000fea0003800000 */
.L_x_13557:
[----:B------:R-:W-:Y:S05]  /*65f0*/  @P1 BRA `(.L_x_13556) ;  /* 0x0000001800a81947 */ /* 0x000fea0003800000 */
[----:B0-----:R-:W3:Y:S01]  /*6600*/  LDL R0, [R1+0x68] ;  /* 0x0000680001007983 */ /* 0x001ee20000100800 */
[----:B-----5:R-:W-:Y:S02]  /*6610*/  IADD3 R3, R18, R36, RZ ;  /* 0x0000002412037210 */ /* 0x020fe40007ffe0ff */
[----:B------:R-:W-:Y:S02]  /*6620*/  SHF.R.U32.HI R13, RZ, 0x8, R11 ;  /* 0x00000008ff0d7819 */ /* 0x000fe4000001160b */
[----:B------:R-:W-:Y:S02]  /*6630*/  SHF.R.U32.HI R24, RZ, 0x8, R9 ;  /* 0x00000008ff187819 */ /* 0x000fe40000011609 */
[----:B------:R-:W-:Y:S02]  /*6640*/  SHF.R.U32.HI R15, RZ, 0x8, R8 ;  /* 0x00000008ff0f7819 */ /* 0x000fe40000011608 */
[----:B--2---:R-:W-:Y:S02]  /*6650*/  LOP3.LUT R14, R11, 0xff, RZ, 0xc0, !PT ;  /* 0x000000ff0b0e7812 */ /* 0x004fe400078ec0ff */
[----:B-1----:R-:W-:-:S02]  /*6660*/  LOP3.LUT R25, R9, 0xff, RZ, 0xc0, !PT ;  /* 0x000000ff09197812 */ /* 0x002fc400078ec0ff */
[----:B------:R-:W-:Y:S02]  /*6670*/  LOP3.LUT R13, R13, 0xff, RZ, 0xc0, !PT ;  /* 0x000000ff0d0d7812 */ /* 0x000fe400078ec0ff */
        /* <DEDUP_REMOVED lines=10> */
[----:B------:R-:W-:-:S02]  /*6720*/  SHF.R.U32.HI R13, RZ, 0x10, R8 ;  /* 0x00000010ff0d7819 */ /* 0x000fc40000011608 */
[----:B------:R-:W-:Y:S02]  /*6730*/  PRMT R15, R14, 0x7054, R15 ;  /* 0x000070540e0f7816 */ /* 0x000fe4000000000f */
[----:B------:R-:W-:Y:S02]  /*6740*/  PRMT R25, R24, 0x7054, R25 ;  /* 0x0000705418197816 */ /* 0x000fe40000000019 */
[----:B------:R-:W-:Y:S02]  /*6750*/  PRMT R21, R20, 0x7604, R21 ;  /* 0x0000760414157816 */ /* 0x000fe40000000015 */
[----:B------:R-:W-:Y:S02]  /*6760*/  LOP3.LUT R20, R13, 0xff, RZ, 0xc0, !PT ;  /* 0x000000ff0d147812 */ /* 0x000fe400078ec0ff */
[----:B------:R-:W-:Y:S02]  /*6770*/  LOP3.LUT R25, R25, 0xff000000, R9, 0xf8, !PT ;  /* 0xff00000019197812 */ /* 0x000fe400078ef809 */
[----:B------:R-:W-:-:S02]  /*6780*/  LOP3.LUT R15, R15, 0xff000000, R11, 0xf8, !PT ;  /* 0xff0000000f0f7812 */ /* 0x000fc400078ef80b */
[----:B------:R-:W-:Y:S02]  /*6790*/  PRMT R21, R20, 0x7054, R21 ;  /* 0x0000705414157816 */ /* 0x000fe40000000015 */
[-C--:B------:R-:W-:Y:S02]  /*67a0*/  F2FP.F16.E4M3.UNPACK_B R20, R25.reuse ;  /* 0x00000019ff14723e */ /* 0x080fe400020006ff */
[----:B------:R-:W-:Y:S02]  /*67b0*/  LOP3.LUT R21, R21, 0xff000000, R8, 0xf8, !PT ;  /* 0xff00000015157812 */ /* 0x000fe400078ef808 */
[----:B------:R-:W-:Y:S01]  /*67c0*/  F2FP.F16.E4M3.UNPACK_B R25, R25.H1 ;  /* 0x00000019ff19723e */ /* 0x000fe200030006ff */
[--C-:B------:R-:W-:Y:S02]  /*67d0*/  HADD2.F32 R24, -RZ, R20.reuse.H1_H1 ;  /* 0x30000014ff187230 */ /* 0x100fe40000004100 */
[----:B------:R-:W-:Y:S01]  /*67e0*/  HADD2.F32 R20, -RZ, R20.H0_H0 ;  /* 0x20000014ff147230 */ /* 0x000fe20000004100 */
[----:B---3--:R-:W-:Y:S01]  /*67f0*/  LOP3.LUT P0, RZ, R0, 0x2, RZ, 0xc0, !PT ;  /* 0x0000000200ff7812 */ /* 0x008fe2000780c0ff */
[----:B------:R-:W-:-:S12]  /*6800*/  VIADD R0, R3, 0x20 ;  /* 0x0000002003007836 */ /* 0x000fd80000000000 */
[----:B------:R-:W-:Y:S01]  /*6810*/  @P0 VIADD R0, R3, 0xffffffe0 ;  /* 0xffffffe003000836 */ /* 0x000fe20000000000 */
[----:B------:R-:W-:-:S04]  /*6820*/  SHF.R.U32.HI R3, RZ, 0x8, R10 ;  /* 0x00000008ff037819 */ /* 0x000fc8000001160a */
[----:B------:R-:W0:Y:S01]  /*6830*/  LDS.128 R4, [R0+0xb000] ;  /* 0x00b0000000047984 */ /* 0x000e220000000c00 */
[----:B------:R-:W-:-:S04]  /*6840*/  LOP3.LUT R3, R3, 0xff, RZ, 0xc0, !PT ;  /* 0x000000ff03037812 */ /* 0x000fc800078ec0ff */
[----:B------:R-:W-:Y:S02]  /*6850*/  PRMT R12, R3, 0x7604, R12 ;  /* 0x00007604030c7816 */ /* 0x000fe4000000000c */
[----:B------:R-:W-:-:S04]  /*6860*/  SHF.R.U32.HI R3, RZ, 0x10, R10 ;  /* 0x00000010ff037819 */ /* 0x000fc8000001160a */
[----:B------:R-:W-:-:S04]  /*6870*/  LOP3.LUT R3, R3, 0xff, RZ, 0xc0, !PT ;  /* 0x000000ff03037812 */ /* 0x000fc800078ec0ff */
[----:B------:R-:W-:Y:S02]  /*6880*/  PRMT R13, R3, 0x7054, R12 ;  /* 0x00007054030d7816 */ /* 0x000fe4000000000c */
[-C--:B------:R-:W-:Y:S02]  /*6890*/  F2FP.F16.E4M3.UNPACK_B R12, R15.reuse ;  /* 0x0000000fff0c723e */ /* 0x080fe400020006ff */
[----:B------:R-:W-:Y:S02]  /*68a0*/  LOP3.LUT R13, R13, 0xff000000, R10, 0xf8, !PT ;  /* 0xff0000000d0d7812 */ /* 0x000fe400078ef80a */
[----:B------:R-:W-:Y:S01]  /*68b0*/  F2FP.F16.E4M3.UNPACK_B R15, R15.H1 ;  /* 0x0000000fff0f723e */ /* 0x000fe200030006ff */
[--C-:B------:R-:W-:Y:S02]  /*68c0*/  HADD2.F32 R14, -RZ, R12.reuse.H1_H1 ;  /* 0x3000000cff0e7230 */ /* 0x100fe40000004100 */
[----:B------:R-:W-:Y:S01]  /*68d0*/  HADD2.F32 R12, -RZ, R12.H0_H0 ;  /* 0x2000000cff0c7230 */ /* 0x000fe20000004100 */
[----:B0-----:R-:W-:-:S02]  /*68e0*/  F2FP.F16.E4M3.UNPACK_B R3, R6.H1 ;  /* 0x00000006ff03723e */ /* 0x001fc400030006ff */
[----:B------:R-:W-:Y:S02]  /*68f0*/  F2FP.F16.E4M3.UNPACK_B R6, R6 ;  /* 0x00000006ff06723e */ /* 0x000fe400020006ff */
[-C--:B------:R-:W-:Y:S01]  /*6900*/  F2FP.F16.E4M3.UNPACK_B R10, R7.reuse ;  /* 0x00000007ff0a723e */ /* 0x080fe200020006ff */
[--C-:B------:R-:W-:Y:S01]  /*6910*/  HADD2.F32 R8, -RZ, R3.reuse.H1_H1 ;  /* 0x30000003ff087230 */ /* 0x100fe20000004100 */
[----:B------:R-:W-:Y:S01]  /*6920*/  F2FP.F16.E4M3.UNPACK_B R11, R7.H1 ;  /* 0x00000007ff0b723e */ /* 0x000fe200030006ff */
[----:B------:R-:W-:Y:S01]  /*6930*/  HADD2.F32 R9, -RZ, R3.H0_H0 ;  /* 0x20000003ff097230 */ /* 0x000fe20000004100 */
[-C--:B------:R-:W-:Y:S02]  /*6940*/  F2FP.F16.E4M3.UNPACK_B R7, R5.reuse ;  /* 0x00000005ff07723e */ /* 0x080fe400020006ff */
[C---:B------:R-:W-:Y:S01]  /*6950*/  FMUL.FTZ R26, R8.reuse, R24 ;  /* 0x00000018081a7220 */ /* 0x040fe20000410000 */
[----:B------:R-:W-:Y:S01]  /*6960*/  FMUL.FTZ R27, R8, R14 ;  /* 0x0000000e081b7220 */ /* 0x000fe20000410000 */
[----:B------:R-:W-:Y:S01]  /*6970*/  F2FP.F16.E4M3.UNPACK_B R8, R5.H1 ;  /* 0x00000005ff08723e */ /* 0x000fe200030006ff */
[----:B------:R-:W-:-:S02]  /*6980*/  HADD2.F32 R5, -RZ, R6.H1_H1 ;  /* 0x30000006ff057230 */ /* 0x000fc40000004100 */
[C---:B------:R-:W-:Y:S01]  /*6990*/  FFMA.FTZ R26, R9.reuse, R14, -R26 ;  /* 0x0000000e091a7223 */ /* 0x040fe2000001081a */
[----:B------:R-:W-:Y:S01]  /*69a0*/  FFMA.FTZ R29, R9, R24, R27 ;  /* 0x00000018091d7223 */ /* 0x000fe2000001001b */
[----:B------:R-:W-:Y:S01]  /*69b0*/  HADD2.F32 R6, -RZ, R6.H0_H0 ;  /* 0x20000006ff067230 */ /* 0x000fe20000004100 */
[----:B------:R-:W-:Y:S01]  /*69c0*/  F2FP.F16.E4M3.UNPACK_B R3, R4 ;  /* 0x00000004ff03723e */ /* 0x000fe200020006ff */
[C---:B------:R-:W-:Y:S01]  /*69d0*/  FMUL.FTZ R9, R5.reuse, R20 ;  /* 0x0000001405097220 */ /* 0x040fe20000410000 */
[----:B------:R-:W-:Y:S01]  /*69e0*/  FMUL.FTZ R27, R5, R12 ;  /* 0x0000000c051b7220 */ /* 0x000fe20000410000 */
[----:B------:R-:W-:Y:S01]  /*69f0*/  HADD2.F32 R5, -RZ, R10.H1_H1 ;  /* 0x3000000aff057230 */ /* 0x000fe20000004100 */
[----:B------:R-:W-:Y:S01]  /*6a00*/  F2FP.F16.E4M3.UNPACK_B R4, R4.H1 ;  /* 0x00000004ff04723e */ /* 0x000fe200030006ff */
[----:B------:R-:W-:Y:S02]  /*6a10*/  HADD2.F32 R14, -RZ, R25.H0_H0 ;  /* 0x20000019ff0e7230 */ /* 0x000fe40000004100 */
[----:B------:R-:W-:Y:S01]  /*6a20*/  FFMA.FTZ R24, R6, R12, -R9 ;  /* 0x0000000c06187223 */ /* 0x000fe20000010809 */
[----:B------:R-:W-:-:S02]  /*6a30*/  HADD2.F32 R9, -RZ, R15.H0_H0 ;  /* 0x2000000fff097230 */ /* 0x000fc40000004100 */
[----:B------:R-:W-:Y:S01]  /*6a40*/  FFMA.FTZ R27, R6, R20, R27 ;  /* 0x00000014061b7223 */ /* 0x000fe2000001001b */
        /* <DEDUP_REMOVED lines=11> */
[----:B------:R-:W-:Y:S01]  /*6b00*/  FMUL.FTZ R10, R6, R15 ;  /* 0x0000000f060a7220 */ /* 0x000fe20000410000 */
[----:B------:R-:W-:Y:S01]  /*6b10*/  F2FP.F16.E4M3.UNPACK_B R9, R13 ;  /* 0x0000000dff09723e */ /* 0x000fe200020006ff */
[C---:B------:R-:W-:Y:S01]  /*6b20*/  FFMA.FTZ R30, R11.reuse, R15, -R12 ;  /* 0x0000000f0b1e7223 */ /* 0x040fe2000001080c */
[----:B------:R-:W-:Y:S02]  /*6b30*/  HADD2.F32 R6, -RZ, R4.H1_H1 ;  /* 0x30000004ff067230 */ /* 0x000fe40000004100 */
[----:B------:R-:W-:Y:S01]  /*6b40*/  FFMA.FTZ R25, R11, R25, R10 ;  /* 0x000000190b197223 */ /* 0x000fe2000001000a */
[--C-:B------:R-:W-:Y:S01]  /*6b50*/  HADD2.F32 R12, -RZ, R5.reuse.H1_H1 ;  /* 0x30000005ff0c7230 */ /* 0x100fe20000004100 */
[----:B------:R-:W-:Y:S01]  /*6b60*/  F2FP.F16.E4M3.UNPACK_B R13, R13.H1 ;  /* 0x0000000dff0d723e */ /* 0x000fe200030006ff */
[----:B------:R-:W-:Y:S01]  /*6b70*/  HADD2.F32 R11, -RZ, R5.H0_H0 ;  /* 0x20000005ff0b7230 */ /* 0x000fe20000004100 */
[----:B------:R-:W-:Y:S01]  /*6b80*/  F2FP.F16.E4M3.UNPACK_B R21, R21.H1 ;  /* 0x00000015ff15723e */ /* 0x000fe200030006ff */
[----:B------:R-:W-:-:S02]  /*6b90*/  HADD2.F32 R10, -RZ, R9.H1_H1 ;  /* 0x30000009ff0a7230 */ /* 0x000fc40000004100 */
[C---:B------:R-:W-:Y:S01]  /*6ba0*/  FMUL.FTZ R14, R6.reuse, R12 ;  /* 0x0000000c060e7220 */ /* 0x040fe20000410000 */
[----:B------:R-:W-:Y:S02]  /*6bb0*/  HADD2.F32 R5, -RZ, R4.H0_H0 ;  /* 0x20000004ff057230 */ /* 0x000fe40000004100 */
        /* <DEDUP_REMOVED lines=10> */
[--C-:B------:R-:W-:Y:S02]  /*6c60*/  HADD2.F32 R9, -RZ, R21.reuse.H1_H1 ;  /* 0x30000015ff097230 */ /* 0x100fe40000004100 */
[----:B------:R-:W-:Y:S01]  /*6c70*/  FFMA.FTZ R11, R3, R11, R4 ;  /* 0x0000000b030b7223 */ /* 0x000fe20000010004 */
[----:B------:R-:W-:Y:S02]  /*6c80*/  HADD2.F32 R4, -RZ, R8.H1_H1 ;  /* 0x30000008ff047230 */ /* 0x000fe40000004100 */
[----:B------:R-:W-:Y:S02]  /*6c90*/  HADD2.F32 R10, -RZ, R21.H0_H0 ;  /* 0x20000015ff0a7230 */ /* 0x000fe40000004100 */
[----:B------:R-:W-:Y:S02]  /*6ca0*/  HADD2.F32 R3, -RZ, R7.H1_H1 ;  /* 0x30000007ff037230 */ /* 0x000fe40000004100 */
[----:B------:R-:W-:Y:S01]  /*6cb0*/  FMUL.FTZ R20, R4, R5 ;  /* 0x0000000504147220 */ /* 0x000fe20000410000 */
        /* <DEDUP_REMOVED lines=20> */
.L_x_13550:
[----:B------:R-:W-:-:S03]  /*6e00*/  UMOV UR4, 0xffffffff ;  /* 0xffffffff00047882 */ /* 0x000fc60000000000 */
[----:B------:R-:W-:Y:S05]  /*6e10*/  BRA.DIV UR4, `(.L_x_13559) ;  /* 0x0000010604447947 */ /* 0x000fea000b800000 */
[----:B------:R0:W1:Y:S04]  /*6e20*/  SHFL.IDX PT, R27, R26, RZ, 0x1e1f ;  /* 0x001e1fff1a1b7589 */ /* 0x00006800000e0000 */
[----:B------:R0:W2:Y:S04]  /*6e30*/  SHFL.IDX PT, R14, R24, RZ, 0x1e1f ;  /* 0x001e1fff180e7589 */ /* 0x0000a800000e0000 */
[----:B------:R0:W3:Y:S04]  /*6e40*/  SHFL.IDX PT, R3, R29, RZ, 0x1e1f ;  /* 0x001e1fff1d037589 */ /* 0x0000e800000e0000 */
[----:B------:R0:W4:Y:S02]  /*6e50*/  SHFL.IDX PT, R21, R30, RZ, 0x1e1f ;  /* 0x001e1fff1e157589 */ /* 0x00012400000e0000 */
.L_x_13760:
[----:B------:R-:W5:Y:S01]  /*6e60*/  LDL R5, [R1+0x54] ;  /* 0x0000540001057983 */ /* 0x000f620000100800 */
[----:B------:R-:W-:Y:S01]  /*6e70*/  ULDC UR4, c[0x0][0x448] ;  /* 0x0001120000047ab9 */ /* 0x000fe20000000800 */
[----:B------:R-:W1:Y:S01]  /*6e80*/  LDC R37, c[0x0][0x3f4] ;  /* 0x0000fd00ff257b82 */ /* 0x000e620000000800 */
[----:B0-----:R-:W-:Y:S01]  /*6e90*/  IMAD R29, R28, UR4, RZ ;  /* 0x000000041c1d7c24 */ /* 0x001fe2000f8e02ff */
[----:B------:R-:W-:Y:S01]  /*6ea0*/  BSSY B1, `(.L_x_13560) ;  /* 0x0000015000017945 */ /* 0x000fe20003800000 */
[----:B------:R-:W-:Y:S02]  /*6eb0*/  CS2R R6, SRZ ;  /* 0x0000000000067805 */ /* 0x000fe4000001ff00 */
[----:B------:R-:W-:Y:S02]  /*6ec0*/  CS2R R8, SRZ ;  /* 0x0000000000087805 */ /* 0x000fe4000001ff00 */
[----:B------:R-:W-:Y:S02]  /*6ed0*/  CS2R R10, SRZ ;  /* 0x00000000000a7805 */ /* 0x000fe4000001ff00 */
[----:B------:R-:W-:-:S02]  /*6ee0*/  ISETP.GE.AND P0, PT, R4, R29, PT ;  /* 0x0000001d0400720c */ /* 0x000fc40003f06270 */
[----:B-----5:R-:W-:-:S04]  /*6ef0*/  LEA.HI R0, R5, R5, RZ, 0x1 ;  /* 0x0000000505007211 */ /* 0x020fc800078f08ff */
[----:B------:R-:W-:-:S05]  /*6f00*/  LOP3.LUT R0, R0, 0xfffffffe, RZ, 0xc0, !PT ;  /* 0xfffffffe00007812 */ /* 0x000fca00078ec0ff */
[----:B------:R-:W-:Y:S01]  /*6f10*/  IMAD.IADD R0, R5, 0x1, -R0 ;  /* 0x0000000105007824 */ /* 0x000fe200078e0a00 */
[----:B------:R-:W-:-:S04]  /*6f20*/  CS2R R4, SRZ ;  /* 0x0000000000047805 */ /* 0x000fc8000001ff00 */
[----:B------:R-:W-:Y:S01]  /*6f30*/  SHF.L.U32 R25, R0, 0x1f, RZ ;  /* 0x0000001f00197819 */ /* 0x000fe200000006ff */
[----:B-1----:R-:W-:Y:S06]  /*6f40*/  @P0 BRA `(.L_x_13561) ;  /* 0x0000000000280947 */ /* 0x002fec0003800000 */
[----:B------:R-:W-:Y:S01]  /*6f50*/  ULDC UR4, c[0x0][0x3f4] ;  /* 0x0000fd0000047ab9 */ /* 0x000fe20000000800 */
[C---:B------:R-:W-:Y:S02]  /*6f60*/  IADD3 R12, P0, R16.reuse, R27, RZ ;  /* 0x0000001b100c7210 */ /* 0x040fe40007f1e0ff */
[----:B------:R-:W-:Y:S02]  /*6f70*/  CS2R R4, SRZ ;  /* 0x0000000000047805 */ /* 0x000fe4000001ff00 */
[C---:B------:R-:W-:Y:S02]  /*6f80*/  ISETP.GE.AND P2, PT, R16.reuse, UR4, PT ;  /* 0x0000000410007c0c */ /* 0x040fe4000bf46270 */
[----:B--2---:R-:W-:Y:S01]  /*6f90*/  IADD3 R14, P1, R16, R14, RZ ;  /* 0x0000000e100e7210 */ /* 0x004fe20007f3e0ff */
[----:B---3--:R-:W-:-:S04]  /*6fa0*/  IMAD.X R13, R3, 0x1, R17, P0 ;  /* 0x00000001030d7824 */ /* 0x008fc800000e0611 */
[----:B----4-:R-:W-:-:S06]  /*6fb0*/  IMAD.X R15, R21, 0x1, R17, P1 ;  /* 0x00000001150f7824 */ /* 0x010fcc00008e0611 */
[----:B------:R-:W-:Y:S05]  /*6fc0*/  @P2 BRA `(.L_x_13561) ;  /* 0x0000000000082947 */ /* 0x000fea0003800000 */
[----:B------:R0:W5:Y:S04]  /*6fd0*/  LD.E.128 R4, desc[UR40][R12.64] ;  /* 0x000000280c047980 */ /* 0x000168000c101d00 */
[----:B------:R0:W5:Y:S02]  /*6fe0*/  LD.E.128 R8, desc[UR40][R14.64] ;  /* 0x000000280e087980 */ /* 0x000164000c101d00 */
.L_x_13561:
[----:B------:R-:W-:Y:S05]  /*6ff0*/  BSYNC B1 ;  /* 0x0000000000017941 */ /* 0x000fea0003800000 */
.L_x_13560:
[----:B------:R-:W3:Y:S01]  /*7000*/  S2R R0, SR_TID.X ;  /* 0x0000000000007919 */ /* 0x000ee20000002100 */
[----:B------:R-:W1:Y:S01]  /*7010*/  SYNCS.PHASECHK.TRANS64.TRYWAIT P1, [R18+URZ+0x13200], R25 ;  /* 0x01320019120075a7 */ /* 0x000e62000802017f */
[----:B---3--:R-:W-:Y:S02]  /*7020*/  VIADD R3, R0, 0xffffff80 ;  /* 0xffffff8000037836 */ /* 0x008fe40000000000 */
[----:B------:R-:W3:Y:S01]  /*7030*/  LDL.LU R0, [R1+0x4] ;  /* 0x0000040001007983 */ /* 0x000ee20000300800 */
[----:B------:R-:W-:Y:S01]  /*7040*/  ISETP.GE.AND P0, PT, R16, R37, PT ;  /* 0x000000251000720c */ /* 0x000fe20003f06270 */
[----:B------:R-:W-:Y:S01]  /*7050*/  BSSY B1, `(.L_x_13562) ;  /* 0x0000007000017945 */ /* 0x000fe20003800000 */
[----:B------:R-:W-:-:S04]  /*7060*/  LEA.HI R3, R3, R3, RZ, 0x1 ;  /* 0x0000000303037211 */ /* 0x000fc800078f08ff */
[----:B------:R-:W-:Y:S01]  /*7070*/  SHF.R.S32.HI R3, RZ, 0x1, R3 ;  /* 0x00000001ff037819 */ /* 0x000fe20000011403 */
[----:B---3--:R-:W-:-:S05]  /*7080*/  IMAD R0, R0, -0xc0, R29 ;  /* 0xffffff4000007824 */ /* 0x008fca00078e021d */
[----:B------:R-:W-:-:S04]  /*7090*/  VIMNMX R0, R0, 0xc0, PT ;  /* 0x000000c000007848 */ /* 0x000fc80003fe0100 */
[----:B------:R-:W-:Y:S01]  /*70a0*/  ISETP.GE.OR P0, PT, R3, R0, P0 ;  /* 0x000000000300720c */ /* 0x000fe20000706670 */
[----:B-1----:R-:W-:-:S12]  /*70b0*/  @!P1 BRA `(.L_x_13563) ;  /* 0x00000104000c9947 */ /* 0x002fd80003800000 */
.L_x_13761:
[----:B------:R-:W-:Y:S05]  /*70c0*/  BSYNC B1 ;  /* 0x0000000000017941 */ /* 0x000fea0003800000 */
.L_x_13562:
[----:B------:R-:W-:Y:S05]  /*70d0*/  @P0 BRA `(.L_x_13556) ;  /* 0x0000000c00f00947 */ /* 0x000fea0003800000 */
[----:B------:R-:W3:Y:S04]  /*70e0*/  LDL R39, [R1+0x34] ;  /* 0x0000340001277983 */ /* 0x000ee80000100800 */
[----:B------:R-:W3:Y:S04]  /*70f0*/  LDL R34, [R1+0x38] ;  /* 0x0000380001227983 */ /* 0x000ee80000100800 */
[----:B------:R-:W3:Y:S04]  /*7100*/  LDL R29, [R1+0x3c] ;  /* 0x00003c00011d7983 */ /* 0x000ee80000100800 */
[----:B------:R-:W3:Y:S01]  /*7110*/  LDL R50, [R1+0x74] ;  /* 0x0000740001327983 */ /* 0x000ee20000100800 */
[----:B-----5:R-:W-:-:S02]  /*7120*/  SHF.R.U32.HI R0, RZ, 0x8, R4 ;  /* 0x00000008ff007819 */ /* 0x020fc40000011604 */
[----:B------:R-:W-:Y:S02]  /*7130*/  LOP3.LUT R3, R4, 0xff, RZ, 0xc0, !PT ;  /* 0x000000ff04037812 */ /* 0x000fe400078ec0ff */
[----:B------:R-:W-:Y:S02]  /*7140*/  LOP3.LUT R0, R0, 0xff, RZ, 0xc0, !PT ;  /* 0x000000ff00007812 */ /* 0x000fe400078ec0ff */
[----:B-1----:R-:W-:Y:S02]  /*7150*/  SHF.R.U32.HI R25, RZ, 0x8, R5 ;  /* 0x00000008ff197819 */ /* 0x002fe40000011605 */
[----:B------:R-:W-:Y:S02]  /*7160*/  PRMT R20, R0, 0x7604, R3 ;  /* 0x0000760400147816 */ /* 0x000fe40000000003 */
[----:B0-----:R-:W-:Y:S02]  /*7170*/  LOP3.LUT R13, R5, 0xff, RZ, 0xc0, !PT ;  /* 0x000000ff050d7812 */ /* 0x001fe400078ec0ff */
[----:B------:R-:W-:-:S02]  /*7180*/  SHF.R.U32.HI R3, RZ, 0x8, R6 ;  /* 0x00000008ff037819 */ /* 0x000fc40000011606 */
[----:B------:R-:W-:Y:S02]  /*7190*/  LOP3.LUT R0, R25, 0xff, RZ, 0xc0, !PT ;  /* 0x000000ff19007812 */ /* 0x000fe400078ec0ff */
[----:B------:R-:W-:Y:S02]  /*71a0*/  LOP3.LUT R12, R6, 0xff, RZ, 0xc0, !PT ;  /* 0x000000ff060c7812 */ /* 0x000fe400078ec0ff */
[----:B------:R-:W-:Y:S02]  /*71b0*/  LOP3.LUT R3, R3, 0xff, RZ, 0xc0, !PT ;  /* 0x000000ff03037812 */ /* 0x000fe400078ec0ff */
[----:B------:R-:W-:Y:S01]  /*71c0*/  PRMT R28, R0, 0x7604, R13 ;  /* 0x00007604001c7816 */ /* 0x000fe2000000000d */
[----:B------:R-:W-:Y:S01]  /*71d0*/  IMAD.IADD R0, R16, 0x1, R37 ;  /* 0x0000000110007824 */ /* 0x000fe200078e0225 */
[----:B----4-:R-:W-:Y:S02]  /*71e0*/  SHF.R.U32.HI R21, RZ, 0x8, R8 ;  /* 0x00000008ff157819 */ /* 0x010fe40000011608 */
[----:B------:R-:W-:-:S02]  /*71f0*/  PRMT R30, R3, 0x7604, R12 ;  /* 0x00007604031e7816 */ /* 0x000fc4000000000c */
[----:B------:R-:W-:Y:S02]  /*7200*/  LOP3.LUT R24, R8, 0xff, RZ, 0xc0, !PT ;  /* 0x000000ff08187812 */ /* 0x000fe400078ec0ff */
[----:B------:R-:W-:Y:S02]  /*7210*/  LOP3.LUT R21, R21, 0xff, RZ, 0xc0, !PT ;  /* 0x000000ff15157812 */ /* 0x000fe400078ec0ff */
[----:B------:R-:W-:Y:S02]  /*7220*/  SHF.R.U32.HI R3, RZ, 0x8, R10 ;  /* 0x00000008ff037819 */ /* 0x000fe4000001160a */
[----:B------:R-:W-:Y:S02]  /*7230*/  PRMT R35, R21, 0x7604, R24 ;  /* 0x0000760415237816 */ /* 0x000fe40000000018 */
[----:B------:R-:W-:Y:S02]  /*7240*/  SHF.R.U32.HI R27, RZ, 0x8, R11 ;  /* 0x00000008ff1b7819 */ /* 0x000fe4000001160b */
[----:B------:R-:W-:-:S02]  /*7250*/  LOP3.LUT R25, R3, 0xff, RZ, 0xc0, !PT ;  /* 0x000000ff03197812 */ /* 0x000fc400078ec0ff */
[----:B------:R-:W-:Y:S02]  /*7260*/  SHF.R.U32.HI R21, RZ, 0x8, R9 ;  /* 0x00000008ff157819 */ /* 0x000fe40000011609 */
[----:B--2---:R-:W-:Y:S02]  /*7270*/  SHF.R.U32.HI R14, RZ, 0x8, R7 ;  /* 0x00000008ff0e7819 */ /* 0x004fe40000011607 */
[----:B------:R-:W-:Y:S02]  /*7280*/  LOP3.LUT R24, R9, 0xff, RZ, 0xc0, !PT ;  /* 0x000000ff09187812 */ /* 0x000fe400078ec0ff */
[----:B------:R-:W-:Y:S02]  /*7290*/  LOP3.LUT R26, R10, 0xff, RZ, 0xc0, !PT ;  /* 0x000000ff0a1a7812 */ /* 0x000fe400078ec0ff */
[----:B------:R-:W-:Y:S02]  /*72a0*/  LOP3.LUT R27, R27, 0xff, RZ, 0xc0, !PT ;  /* 0x000000ff1b1b7812 */ /* 0x000fe400078ec0ff */
[----:B------:R-:W-:-:S02]  /*72b0*/  LOP3.LUT R32, R11, 0xff, RZ, 0xc0, !PT ;  /* 0x000000ff0b207812 */ /* 0x000fc400078ec0ff */
[----:B------:R-:W-:Y:S02]  /*72c0*/  LOP3.LUT R21, R21, 0xff, RZ, 0xc0, !PT ;  /* 0x000000ff15157812 */ /* 0x000fe400078ec0ff */
[----:B------:R-:W-:Y:S02]  /*72d0*/  LOP3.LUT R15, R7, 0xff, RZ, 0xc0, !PT ;  /* 0x000000ff070f7812 */ /* 0x000fe400078ec0ff */
[----:B------:R-:W-:Y:S02]  /*72e0*/  LOP3.LUT R14, R14, 0xff, RZ, 0xc0, !PT ;  /* 0x000000ff0e0e7812 */ /* 0x000fe400078ec0ff */
[----:B------:R-:W-:Y:S02]  /*72f0*/  PRMT R37, R21, 0x7604, R24 ;  /* 0x0000760415257816 */ /* 0x000fe40000000018 */
[----:B------:R-:W-:Y:S02]  /*7300*/  PRMT R41, R25, 0x7604, R26 ;  /* 0x0000760419297816 */ /* 0x000fe4000000001a */
[----:B------:R-:W-:-:S02]  /*7310*/  PRMT R43, R27, 0x7604, R32 ;  /* 0x000076041b2b7816 */ /* 0x000fc40000000020 */
[----:B------:R-:W-:Y:S02]  /*7320*/  PRMT R33, R14, 0x7604, R15 ;  /* 0x000076040e217816 */ /* 0x000fe4000000000f */
[----:B------:R-:W-:Y:S02]  /*7330*/  SHF.R.U32.HI R21, RZ, 0x10, R5 ;  /* 0x00000010ff157819 */ /* 0x000fe40000011605 */
[----:B------:R-:W-:Y:S02]  /*7340*/  SHF.R.U32.HI R32, RZ, 0x10, R7 ;  /* 0x00000010ff207819 */ /* 0x000fe40000011607 */
[----:B------:R-:W-:Y:S02]  /*7350*/  LOP3.LUT R21, R21, 0xff, RZ, 0xc0, !PT ;  /* 0x000000ff15157812 */ /* 0x000fe400078ec0ff */
[----:B------:R-:W-:Y:S02]  /*7360*/  LOP3.LUT R32, R32, 0xff, RZ, 0xc0, !PT ;  /* 0x000000ff20207812 */ /* 0x000fe400078ec0ff */
[----:B------:R-:W-:-:S02]  /*7370*/  PRMT R21, R21, 0x7054, R28 ;  /* 0x0000705415157816 */ /* 0x000fc4000000001c */
[----:B------:R-:W-:Y:S02]  /*7380*/  SHF.R.U32.HI R28, RZ, 0x10, R9 ;  /* 0x00000010ff1c7819 */ /* 0x000fe40000011609 */
[----:B------:R-:W-:Y:S02]  /*7390*/  PRMT R33, R32, 0x7054, R33 ;  /* 0x0000705420217816 */ /* 0x000fe40000000021 */
[----:B------:R-:W-:Y:S02]  /*73a0*/  SHF.R.U32.HI R32, RZ, 0x10, R11 ;  /* 0x00000010ff207819 */ /* 0x000fe4000001160b */
[----:B------:R-:W-:Y:S02]  /*73b0*/  LOP3.LUT R28, R28, 0xff, RZ, 0xc0, !PT ;  /* 0x000000ff1c1c7812 */ /* 0x000fe400078ec0ff */
[----:B------:R-:W-:-:S04]  /*73c0*/  LOP3.LUT R32, R32, 0xff, RZ, 0xc0, !PT ;  /* 0x000000ff20207812 */ /* 0x000fc800078ec0ff */
[----:B------:R-:W-:-:S04]  /*73d0*/  PRMT R43, R32, 0x7054, R43 ;  /* 0x00007054202b7816 */ /* 0x000fc8000000002b */
[----:B------:R-:W-:-:S04]  /*73e0*/  LOP3.LUT R43, R43, 0xff000000, R11, 0xf8, !PT ;  /* 0xff0000002b2b7812 */ /* 0x000fc800078ef80b */
[-C--:B------:R-:W-:Y:S02]  /*73f0*/  F2FP.F16.E4M3.UNPACK_B R44, R43.reuse ;  /* 0x0000002bff2c723e */ /* 0x080fe400020006ff */
[----:B------:R-:W-:Y:S02]  /*7400*/  F2FP.F16.E4M3.UNPACK_B R43, R43.H1 ;  /* 0x0000002bff2b723e */ /* 0x000fe400030006ff */
[----:B---3--:R-:W-:Y:S02]  /*7410*/  LOP3.LUT R0, R39, 0x30, R0, 0xf8, !PT ;  /* 0x0000003027007812 */ /* 0x008fe400078ef800 */
[----:B------:R-:W-:Y:S02]  /*7420*/  PRMT R39, R28, 0x7054, R37 ;  /* 0x000070541c277816 */ /* 0x000fe40000000025 */
[----:B------:R-:W-:Y:S02]  /*7430*/  LOP3.LUT R3, R0, R34, RZ, 0x3c, !PT ;  /* 0x0000002200037212 */ /* 0x000fe400078e3cff */
[----:B------:R-:W-:-:S02]  /*7440*/  LOP3.LUT R39, R39, 0xff000000, R9, 0xf8, !PT ;  /* 0xff00000027277812 */ /* 0x000fc400078ef809 */
[----:B------:R-:W-:Y:S02]  /*7450*/  IADD3 R0, R18, R29, R3 ;  /* 0x0000001d12007210 */ /* 0x000fe40007ffe003 */
[----:B------:R-:W-:Y:S01]  /*7460*/  SHF.R.U32.HI R29, RZ, 0x10, R6 ;  /* 0x00000010ff1d7819 */ /* 0x000fe20000011606 */
[----:B------:R-:W0:Y:S01]  /*7470*/  LDS.128 R12, [R50+0xb000] ;  /* 0x00b00000320c7984 */ /* 0x000e220000000c00 */
[----:B------:R-:W-:Y:S02]  /*7480*/  SHF.R.U32.HI R3, RZ, 0x10, R4 ;  /* 0x00000010ff037819 */ /* 0x000fe40000011604 */
[----:B------:R-:W-:Y:S01]  /*7490*/  LOP3.LUT R29, R29, 0xff, RZ, 0xc0, !PT ;  /* 0x000000ff1d1d7812 */ /* 0x000fe200078ec0ff */
[----:B------:R-:W1:Y:S01]  /*74a0*/  LDS.128 R24, [R0+0xb000] ;  /* 0x00b0000000187984 */ /* 0x000e620000000c00 */
[----:B------:R-:W-:Y:S02]  /*74b0*/  LOP3.LUT R3, R3, 0xff, RZ, 0xc0, !PT ;  /* 0x000000ff03037812 */ /* 0x000fe400078ec0ff */
[----:B------:R-:W-:-:S02]  /*74c0*/  PRMT R29, R29, 0x7054, R30 ;  /* 0x000070541d1d7816 */ /* 0x000fc4000000001e */
[----:B------:R-:W-:Y:S02]  /*74d0*/  SHF.R.U32.HI R30, RZ, 0x10, R10 ;  /* 0x00000010ff1e7819 */ /* 0x000fe4000001160a */
[----:B------:R-:W-:Y:S02]  /*74e0*/  PRMT R3, R3, 0x7054, R20 ;  /* 0x0000705403037816 */ /* 0x000fe40000000014 */
[----:B------:R-:W-:Y:S02]  /*74f0*/  SHF.R.U32.HI R20, RZ, 0x10, R8 ;  /* 0x00000010ff147819 */ /* 0x000fe40000011608 */
[----:B------:R-:W-:Y:S02]  /*7500*/  LOP3.LUT R30, R30, 0xff, RZ, 0xc0, !PT ;  /* 0x000000ff1e1e7812 */ /* 0x000fe400078ec0ff */
[----:B------:R-:W-:Y:S02]  /*7510*/  LOP3.LUT R20, R20, 0xff, RZ, 0xc0, !PT ;  /* 0x000000ff14147812 */ /* 0x000fe400078ec0ff */
[----:B------:R-:W-:-:S02]  /*7520*/  PRMT R41, R30, 0x7054, R41 ;  /* 0x000070541e297816 */ /* 0x000fc40000000029 */
[----:B------:R-:W-:Y:S02]  /*7530*/  PRMT R35, R20, 0x7054, R35 ;  /* 0x0000705414237816 */ /* 0x000fe40000000023 */
[----:B------:R-:W-:Y:S02]  /*7540*/  LOP3.LUT R34, R21, 0xff000000, R5, 0xf8, !PT ;  /* 0xff00000015227812 */ /* 0x000fe400078ef805 */
[----:B------:R-:W-:Y:S02]  /*7550*/  LOP3.LUT R20, R3, 0xff000000, R4, 0xf8, !PT ;  /* 0xff00000003147812 */ /* 0x000fe400078ef804 */
[----:B------:R-:W-:Y:S02]  /*7560*/  LOP3.LUT R4, R41, 0xff000000, R10, 0xf8, !PT ;  /* 0xff00000029047812 */ /* 0x000fe400078ef80a */
[----:B------:R-:W-:Y:S02]  /*7570*/  F2FP.F16.E4M3.UNPACK_B R41, R39 ;  /* 0x00000027ff29723e */ /* 0x000fe400020006ff */
[----:B------:R-:W-:-:S02]  /*7580*/  F2FP.F16.E4M3.UNPACK_B R11, R34 ;  /* 0x00000022ff0b723e */ /* 0x000fc400020006ff */
[----:B------:R-:W-:Y:S02]  /*7590*/  LOP3.LUT R3, R29, 0xff000000, R6, 0xf8, !PT ;  /* 0xff0000001d037812 */ /* 0x000fe400078ef806 */
[----:B------:R-:W-:Y:S02]  /*75a0*/  LOP3.LUT R28, R35, 0xff000000, R8, 0xf8, !PT ;  /* 0xff000000231c7812 */ /* 0x000fe400078ef808 */
[----:B------:R-:W-:Y:S02]  /*75b0*/  LOP3.LUT R37, R33, 0xff000000, R7, 0xf8, !PT ;  /* 0xff00000021257812 */ /* 0x000fe400078ef807 */
[----:B------:R-:W-:Y:S02]  /*75c0*/  F2FP.F16.E4M3.UNPACK_B R39, R39.H1 ;  /* 0x00000027ff27723e */ /* 0x000fe400030006ff */
[-C--:B0-----:R-:W-:Y:S02]  /*75d0*/  F2FP.F16.E4M3.UNPACK_B R8, R13.reuse ;  /* 0x0000000dff08723e */ /* 0x081fe400020006ff */
[----:B------:R-:W-:-:S02]  /*75e0*/  F2FP.F16.E4M3.UNPACK_B R29, R13.H1 ;  /* 0x0000000dff1d723e */ /* 0x000fc400030006ff */
[----:B-1----:R-:W-:Y:S01]  /*75f0*/  F2FP.F16.E4M3.UNPACK_B R10, R25 ;  /* 0x00000019ff0a723e */ /* 0x002fe200020006ff */
[--C-:B------:R-:W-:Y:S01]  /*7600*/  HADD2.F32 R9, -RZ, R8.reuse.H0_H0 ;  /* 0x20000008ff097230 */ /* 0x100fe20000004100 */
[-C--:B------:R-:W-:Y:S01]  /*7610*/  F2FP.F16.E4M3.UNPACK_B R30, R15.reuse ;  /* 0x0000000fff1e723e */ /* 0x080fe200020006ff */
[----:B------:R-:W-:Y:S01]  /*7620*/  HADD2.F32 R8, -RZ, R8.H1_H1 ;  /* 0x30000008ff087230 */ /* 0x000fe20000004100 */
[----:B------:R-:W-:Y:S01]  /*7630*/  F2FP.F16.E4M3.UNPACK_B R36, R15.H1 ;  /* 0x0000000fff24723e */ /* 0x000fe200030006ff */
[----:B------:R-:W-:Y:S01]  /*7640*/  HADD2.F32 R15, -RZ, R41.H0_H0 ;  /* 0x20000029ff0f7230 */ /* 0x000fe20000004100 */
[-C--:B------:R-:W-:Y:S01]  /*7650*/  F2FP.F16.E4M3.UNPACK_B R13, R12.reuse ;  /* 0x0000000cff0d723e */ /* 0x080fe200020006ff */
[--C-:B------:R-:W-:Y:S01]  /*7660*/  HADD2.F32 R6, -RZ, R10.reuse.H0_H0 ;  /* 0x2000000aff067230 */ /* 0x100fe20000004100 */
[----:B------:R-:W-:Y:S01]  /*7670*/  F2FP.F16.E4M3.UNPACK_B R33, R12.H1 ;  /* 0x0000000cff21723e */ /* 0x000fe200030006ff */
[----:B------:R-:W-:Y:S01]  /*7680*/  HADD2.F32 R12, -RZ, R11.H0_H0 ;  /* 0x2000000bff0c7230 */ /* 0x000fe20000004100 */
[-C--:B------:R-:W-:Y:S01]  /*7690*/  F2FP.F16.E4M3.UNPACK_B R21, R24.reuse ;  /* 0x00000018ff15723e */ /* 0x080fe200020006ff */
[----:B------:R-:W-:Y:S01]  /*76a0*/  HADD2.F32 R41, -RZ, R41.H1_H1 ;  /* 0x30000029ff297230 */ /* 0x000fe20000004100 */
[----:B------:R-:W-:Y:S01]  /*76b0*/  F2FP.F16.E4M3.UNPACK_B R35, R24.H1 ;  /* 0x00000018ff23723e */ /* 0x000fe200030006ff */
[C---:B------:R-:W-:Y:S01]  /*76c0*/  FMUL.FTZ R24, R6.reuse, R15 ;  /* 0x0000000f06187220 */ /* 0x040fe20000410000 */
[----:B------:R-:W-:Y:S01]  /*76d0*/  FMUL.FTZ R42, R6, R12 ;  /* 0x0000000c062a7220 */ /* 0x000fe20000410000 */
[----:B------:R-:W-:Y:S01]  /*76e0*/  F2FP.F16.E4M3.UNPACK_B R25, R25.H1 ;  /* 0x00000019ff19723e */ /* 0x000fe200030006ff */
[----:B------:R-:W-:Y:S01]  /*76f0*/  HADD2.F32 R10, -RZ, R10.H1_H1 ;  /* 0x3000000aff0a7230 */ /* 0x000fe20000004100 */
[----:B------:R-:W-:Y:S01]  /*7700*/  F2FP.F16.E4M3.UNPACK_B R34, R34.H1 ;  /* 0x00000022ff22723e */ /* 0x000fe200030006ff */
[C---:B------:R-:W-:Y:S01]  /*7710*/  FFMA.FTZ R6, R9.reuse, R12, -R24 ;  /* 0x0000000c09067223 */ /* 0x040fe20000010818 */
[----:B------:R-:W-:Y:S01]  /*7720*/  FFMA.FTZ R9, R9, R15, R42 ;  /* 0x0000000f09097223 */ /* 0x000fe2000001002a */
[-C--:B------:R-:W-:Y:S01]  /*7730*/  F2FP.F16.E4M3.UNPACK_B R32, R27.reuse ;  /* 0x0000001bff20723e */ /* 0x080fe200020006ff */
[----:B------:R-:W-:Y:S01]  /*7740*/  HADD2.F32 R15, -RZ, R11.H1_H1 ;  /* 0x3000000bff0f7230 */ /* 0x000fe20000004100 */
[----:B------:R-:W-:Y:S01]  /*7750*/  F2FP.F16.E4M3.UNPACK_B R38, R27.H1 ;  /* 0x0000001bff26723e */ /* 0x000fe200030006ff */
[----:B------:R-:W-:-:S02]  /*7760*/  HADD2.F32 R27, -RZ, R39.H0_H0 ;  /* 0x20000027ff1b7230 */ /* 0x000fc40000004100 */
[C---:B------:R-:W-:Y:S01]  /*7770*/  FMUL.FTZ R45, R10.reuse, R41 ;  /* 0x000000290a2d7220 */ /* 0x040fe20000410000 */
[----:B------:R-:W-:Y:S02]  /*7780*/  HADD2.F32 R11, -RZ, R25.H0_H0 ;  /* 0x20000019ff0b7230 */ /* 0x000fe40000004100 */
[----:B------:R-:W-:Y:S01]  /*7790*/  FMUL.FTZ R10, R10, R15 ;  /* 0x0000000f0a0a7220 */ /* 0x000fe20000410000 */
[--C-:B------:R-:W-:Y:S01]  /*77a0*/  HADD2.F32 R24, -RZ, R34.reuse.H0_H0 ;  /* 0x20000022ff187230 */ /* 0x100fe20000004100 */
        /* <DEDUP_REMOVED lines=9> */
[----:B------:R-:W-:Y:S01]  /*7840*/  HADD2.F32 R42, -RZ, R39.H1_H1 ;  /* 0x30000027ff2a7230 */ /* 0x000fe20000004100 */
[-C--:B------:R-:W-:Y:S01]  /*7850*/  F2FP.F16.E4M3.UNPACK_B R39, R37.reuse ;  /* 0x00000025ff27723e */ /* 0x080fe200020006ff */
        /* <DEDUP_REMOVED lines=16> */
[----:B------:R-:W-:Y:S02]  /*7960*/  HADD2.F32 R32, -RZ, R32.H1_H1 ;  /* 0x30000020ff207230 */ /* 0x000fe40000004100 */
[----:B------:R-:W-:Y:S01]  /*7970*/  FFMA.FTZ R24, R24, R45, R48 ;  /* 0x0000002d18187223 */ /* 0x000fe20000010030 */
[----:B------:R-:W-:Y:S01]  /*7980*/  HADD2.F32 R39, -RZ, R39.H1_H1 ;  /* 0x30000027ff277230 */ /* 0x000fe20000004100 */
[----:B------:R-:W-:Y:S01]  /*7990*/  F2FP.F16.E4M3.UNPACK_B R5, R14 ;  /* 0x0000000eff05723e */ /* 0x000fe200020006ff */
[----:B------:R-:W-:Y:S02]  /*79a0*/  HADD2.F32 R29, -RZ, R30.H1_H1 ;  /* 0x3000001eff1d7230 */ /* 0x000fe40000004100 */
[----:B------:R-:W-:Y:S01]  /*79b0*/  FMUL.FTZ R42, R32, R44 ;  /* 0x0000002c202a7220 */ /* 0x000fe20000410000 */
[----:B------:R-:W-:-:S02]  /*79c0*/  HADD2.F32 R45, -RZ, R43.H0_H0 ;  /* 0x2000002bff2d7230 */ /* 0x000fc40000004100 */
[----:B------:R-:W-:Y:S01]  /*79d0*/  FMUL.FTZ R47, R32, R39 ;  /* 0x00000027202f7220 */ /* 0x000fe20000410000 */
[----:B------:R-:W-:Y:S01]  /*79e0*/  HADD2.F32 R30, -RZ, R38.H0_H0 ;  /* 0x20000026ff1e7230 */ /* 0x000fe20000004100 */
[----:B------:R-:W-:Y:S01]  /*79f0*/  F2FP.F16.E4M3.UNPACK_B R14, R14.H1 ;  /* 0x0000000eff0e723e */ /* 0x000fe200030006ff */
[--C-:B------:R-:W-:Y:S01]  /*7a00*/  HADD2.F32 R41, -RZ, R37.reuse.H0_H0 ;  /* 0x20000025ff297230 */ /* 0x100fe20000004100 */
[----:B------:R-:W-:Y:S01]  /*7a10*/  F2FP.SATFINITE.E4M3.F32.PACK_AB_MERGE_C R12, R27, R12, RZ ;  /* 0x0000000c1b0c723e */ /* 0x000fe200048070ff */
[----:B------:R-:W-:Y:S02]  /*7a20*/  HADD2.F32 R34, -RZ, R36.H0_H0 ;  /* 0x20000024ff227230 */ /* 0x000fe40000004100 */
[C---:B------:R-:W-:Y:S01]  /*7a30*/  FMUL.FTZ R49, R30.reuse, R45 ;  /* 0x0000002d1e317220 */ /* 0x040fe20000410000 */
[----:B------:R-:W-:Y:S01]  /*7a40*/  FMUL.FTZ R46, R30, R41 ;  /* 0x000000291e2e7220 */ /* 0x000fe20000410000 */
[C---:B------:R-:W-:Y:S01]  /*7a50*/  FFMA.FTZ R30, R29.reuse, R39, -R42 ;  /* 0x000000271d1e7223 */ /* 0x040fe2000001082a */
[----:B------:R-:W-:Y:S01]  /*7a60*/  FFMA.FTZ R29, R29, R44, R47 ;  /* 0x0000002c1d1d7223 */ /* 0x000fe2000001002f */
[C---:B------:R-:W-:Y:S01]  /*7a70*/  FFMA.FTZ R32, R34.reuse, R41, -R49 ;  /* 0x0000002922207223 */ /* 0x040fe20000010831 */
[----:B------:R-:W-:Y:S01]  /*7a80*/  F2FP.F16.E4M3.UNPACK_B R44, R28.H1 ;  /* 0x0000001cff2c723e */ /* 0x000fe200030006ff */
[----:B------:R-:W-:Y:S01]  /*7a90*/  FFMA.FTZ R34, R34, R45, R46 ;  /* 0x0000002d22227223 */ /* 0x000fe2000001002e */
[----:B------:R-:W-:Y:S01]  /*7aa0*/  F2FP.F16.E4M3.UNPACK_B R41, R20.H1 ;  /* 0x00000014ff29723e */ /* 0x000fe200030006ff */
[----:B------:R-:W-:Y:S01]  /*7ab0*/  HADD2.F32 R42, -RZ, R37.H1_H1 ;  /* 0x30000025ff2a7230 */ /* 0x000fe20000004100 */
[----:B------:R-:W-:Y:S01]  /*7ac0*/  F2FP.SATFINITE.E4M3.F32.PACK_AB_MERGE_C R9, R8, R9, R12 ;  /* 0x000000090809723e */ /* 0x000fe2000480700c */
[----:B------:R-:W-:-:S02]  /*7ad0*/  HADD2.F32 R46, -RZ, R43.H1_H1 ;  /* 0x3000002bff2e7230 */ /* 0x000fc40000004100 */
[----:B------:R-:W-:Y:S02]  /*7ae0*/  HADD2.F32 R39, -RZ, R38.H1_H1 ;  /* 0x30000026ff277230 */ /* 0x000fe40000004100 */
[----:B------:R-:W-:Y:S02]  /*7af0*/  HADD2.F32 R45, -RZ, R44.H0_H0 ;  /* 0x2000002cff2d7230 */ /* 0x000fe40000004100 */
        /* <DEDUP_REMOVED lines=9> */
[----:B------:R-:W-:Y:S01]  /*7b90*/  FFMA.FTZ R47, R37, R42, -R48 ;  /* 0x0000002a252f7223 */ /* 0x000fe20000010830 */
[----:B------:R-:W-:Y:S02]  /*7ba0*/  HADD2.F32 R35, -RZ, R35.H1_H1 ;  /* 0x30000023ff237230 */ /* 0x000fe40000004100 */
[----:B------:R-:W-:Y:S01]  /*7bb0*/  FFMA.FTZ R45, R36, R45, R38 ;  /* 0x0000002d242d7223 */ /* 0x000fe20000010026 */
[----:B------:R-:W-:-:S02]  /*7bc0*/  HADD2.F32 R38, -RZ, R41.H1_H1 ;  /* 0x30000029ff267230 */ /* 0x000fc40000004100 */
[----:B------:R-:W-:Y:S01]  /*7bd0*/  FFMA.FTZ R43, R36, R43, -R39 ;  /* 0x0000002b242b7223 */ /* 0x000fe20000010827 */
[----:B------:R-:W-:Y:S01]  /*7be0*/  FFMA.FTZ R49, R37, R46, R49 ;  /* 0x0000002e25317223 */ /* 0x000fe20000010031 */
[----:B------:R-:W-:Y:S01]  /*7bf0*/  HADD2.F32 R33, -RZ, R33.H1_H1 ;  /* 0x30000021ff217230 */ /* 0x000fe20000004100 */
[----:B------:R-:W-:Y:S01]  /*7c00*/  F2FP.F16.E4M3.UNPACK_B R36, R20 ;  /* 0x00000014ff24723e */ /* 0x000fe200020006ff */
[C---:B------:R-:W-:Y:S01]  /*7c10*/  FMUL.FTZ R20, R35.reuse, R44 ;  /* 0x0000002c23147220 */ /* 0x040fe20000410000 */
[----:B------:R-:W-:Y:S01]  /*7c20*/  F2FP.F16.E4M3.UNPACK_B R37, R28 ;  /* 0x0000001cff25723e */ /* 0x000fe200020006ff */
[-C--:B------:R-:W-:Y:S01]  /*7c30*/  FMUL.FTZ R39, R35, R38.reuse ;  /* 0x0000002623277220 */ /* 0x080fe20000410000 */
[--C-:B------:R-:W-:Y:S02]  /*7c40*/  HADD2.F32 R28, -RZ, R21.reuse.H0_H0 ;  /* 0x20000015ff1c7230 */ /* 0x100fe40000004100 */
[----:B------:R-:W-:Y:S01]  /*7c50*/  FFMA.FTZ R46, R33, R38, -R20 ;  /* 0x00000026212e7223 */ /* 0x000fe20000010814 */
[----:B------:R-:W-:-:S02]  /*7c60*/  HADD2.F32 R21, -RZ, R21.H1_H1 ;  /* 0x30000015ff157230 */ /* 0x000fc40000004100 */
[----:B------:R-:W-:Y:S01]  /*7c70*/  FFMA.FTZ R44, R33, R44, R39 ;  /* 0x0000002c212c7223 */ /* 0x000fe20000010027 */
[--C-:B------:R-:W-:Y:S01]  /*7c80*/  HADD2.F32 R35, -RZ, R37.reuse.H0_H0 ;  /* 0x20000025ff237230 */ /* 0x100fe20000004100 */
[----:B------:R-:W-:Y:S01]  /*7c90*/  F2FP.SATFINITE.E4M3.F32.PACK_AB_MERGE_C R34, R49, R34, RZ ;  /* 0x000000223122723e */ /* 0x000fe200048070ff */
[--C-:B------:R-:W-:Y:S02]  /*7ca0*/  HADD2.F32 R33, -RZ, R36.reuse.H0_H0 ;  /* 0x20000024ff217230 */ /* 0x100fe40000004100 */
[----:B------:R-:W-:Y:S02]  /*7cb0*/  HADD2.F32 R38, -RZ, R37.H1_H1 ;  /* 0x30000025ff267230 */ /* 0x000fe40000004100 */
[C---:B------:R-:W-:Y:S01]  /*7cc0*/  FMUL.FTZ R39, R28.reuse, R35 ;  /* 0x000000231c277220 */ /* 0x040fe20000410000 */
[----:B------:R-:W-:Y:S02]  /*7cd0*/  HADD2.F32 R36, -RZ, R36.H1_H1 ;  /* 0x30000024ff247230 */ /* 0x000fe40000004100 */
[----:B------:R-:W-:Y:S01]  /*7ce0*/  FMUL.FTZ R41, R28, R33 ;  /* 0x000000211c297220 */ /* 0x000fe20000410000 */
[--C-:B------:R-:W-:Y:S01]  /*7cf0*/  HADD2.F32 R20, -RZ, R13.reuse.H0_H0 ;  /* 0x2000000dff147230 */ /* 0x100fe20000004100 */
[----:B------:R-:W-:Y:S01]  /*7d00*/  F2FP.F16.E4M3.UNPACK_B R37, R4.H1 ;  /* 0x00000004ff25723e */ /* 0x000fe200030006ff */
[----:B------:R-:W-:-:S02]  /*7d10*/  HADD2.F32 R13, -RZ, R13.H1_H1 ;  /* 0x3000000dff0d7230 */ /* 0x000fc40000004100 */
[C---:B------:R-:W-:Y:S01]  /*7d20*/  FMUL.FTZ R42, R21.reuse, R38 ;  /* 0x00000026152a7220 */ /* 0x040fe20000410000 */
[----:B------:R-:W-:Y:S01]  /*7d30*/  F2FP.F16.E4M3.UNPACK_B R28, R3.H1 ;  /* 0x00000003ff1c723e */ /* 0x000fe200030006ff */
[----:B------:R-:W-:Y:S01]  /*7d40*/  FMUL.FTZ R21, R21, R36 ;  /* 0x0000002415157220 */ /* 0x000fe20000410000 */
[C---:B------:R-:W-:Y:S01]  /*7d50*/  FFMA.FTZ R39, R20.reuse, R33, -R39 ;  /* 0x0000002114277223 */ /* 0x040fe20000010827 */
[----:B------:R-:W-:Y:S01]  /*7d60*/  FFMA.FTZ R41, R20, R35, R41 ;  /* 0x0000002314297223 */ /* 0x000fe20000010029 */
[----:B------:R-:W-:Y:S02]  /*7d70*/  HADD2.F32 R35, -RZ, R37.H0_H0 ;  /* 0x20000025ff237230 */ /* 0x000fe40000004100 */
[C---:B------:R-:W-:Y:S01]  /*7d80*/  FFMA.FTZ R38, R13.reuse, R38, R21 ;  /* 0x000000260d267223 */ /* 0x040fe20000010015 */
[----:B------:R-:W-:Y:S02]  /*7d90*/  HADD2.F32 R20, -RZ, R26.H0_H0 ;  /* 0x2000001aff147230 */ /* 0x000fe40000004100 */
[----:B------:R-:W-:Y:S01]  /*7da0*/  FFMA.FTZ R42, R13, R36, -R42 ;  /* 0x000000240d2a7223 */ /* 0x000fe2000001082a */
[--C-:B------:R-:W-:Y:S01]  /*7db0*/  HADD2.F32 R21, -RZ, R28.reuse.H0_H0 ;  /* 0x2000001cff157230 */ /* 0x100fe20000004100 */
[----:B------:R-:W-:Y:S01]  /*7dc0*/  F2FP.F16.E4M3.UNPACK_B R3, R3 ;  /* 0x00000003ff03723e */ /* 0x000fe200020006ff */
[----:B------:R-:W-:-:S02]  /*7dd0*/  HADD2.F32 R33, -RZ, R28.H1_H1 ;  /* 0x3000001cff217230 */ /* 0x000fc40000004100 */
[C---:B------:R-:W-:Y:S01]  /*7de0*/  FMUL.FTZ R28, R20.reuse, R35 ;  /* 0x00000023141c7220 */ /* 0x040fe20000410000 */
[----:B------:R-:W-:Y:S02]  /*7df0*/  HADD2.F32 R13, -RZ, R14.H0_H0 ;  /* 0x2000000eff0d7230 */ /* 0x000fe40000004100 */
[----:B------:R-:W-:Y:S01]  /*7e00*/  FMUL.FTZ R20, R20, R21 ;  /* 0x0000001514147220 */ /* 0x000fe20000410000 */
[----:B------:R-:W-:Y:S01]  /*7e10*/  HADD2.F32 R37, -RZ, R37.H1_H1 ;  /* 0x30000025ff257230 */ /* 0x000fe20000004100 */
[----:B------:R-:W-:Y:S01]  /*7e20*/  F2FP.SATFINITE.E4M3.F32.PACK_AB_MERGE_C R44, R44, R45, RZ ;  /* 0x0000002d2c2c723e */ /* 0x000fe200048070ff */
[----:B------:R-:W-:Y:S02]  /*7e30*/  HADD2.F32 R26, -RZ, R26.H1_H1 ;  /* 0x3000001aff1a7230 */ /* 0x000fe40000004100 */
[C---:B------:R-:W-:Y:S01]  /*7e40*/  FFMA.FTZ R36, R13.reuse, R21, -R28 ;  /* 0x000000150d247223 */ /* 0x040fe2000001081c */
[----:B------:R-:W-:Y:S02]  /*7e50*/  HADD2.F32 R14, -RZ, R14.H1_H1 ;  /* 0x3000000eff0e7230 */ /* 0x000fe40000004100 */
[----:B------:R-:W-:Y:S01]  /*7e60*/  FFMA.FTZ R35, R13, R35, R20 ;  /* 0x000000230d237223 */ /* 0x000fe20000010014 */
[----:B------:R-:W-:Y:S01]  /*7e70*/  F2FP.F16.E4M3.UNPACK_B R20, R4 ;  /* 0x00000004ff14723e */ /* 0x000fe200020006ff */
[C---:B------:R-:W-:Y:S01]  /*7e80*/  FMUL.FTZ R21, R26.reuse, R37 ;  /* 0x000000251a157220 */ /* 0x040fe20000410000 */
[----:B------:R-:W-:Y:S01]  /*7e90*/  FMUL.FTZ R26, R26, R33 ;  /* 0x000000211a1a7220 */ /* 0x000fe20000410000 */
[----:B------:R-:W-:Y:S01]  /*7ea0*/  HADD2.F32 R4, -RZ, R7.H0_H0 ;  /* 0x20000007ff047230 */ /* 0x000fe20000004100 */
[----:B------:R-:W-:Y:S01]  /*7eb0*/  F2FP.SATFINITE.E4M3.F32.PACK_AB_MERGE_C R8, R38, R41, R44 ;  /* 0x000000292608723e */ /* 0x000fe2000480702c */
[----:B------:R-:W-:Y:S01]  /*7ec0*/  FFMA.FTZ R33, R14, R33, -R21 ;  /* 0x000000210e217223 */ /* 0x000fe20000010815 */
[----:B------:R-:W-:-:S02]  /*7ed0*/  HADD2.F32 R21, -RZ, R20.H0_H0 ;  /* 0x20000014ff157230 */ /* 0x000fc40000004100 */
[----:B------:R-:W-:Y:S01]  /*7ee0*/  FFMA.FTZ R48, R14, R37, R26 ;  /* 0x000000250e307223 */ /* 0x000fe2000001001a */
[----:B------:R-:W-:Y:S02]  /*7ef0*/  HADD2.F32 R20, -RZ, R20.H1_H1 ;  /* 0x30000014ff147230 */ /* 0x000fe40000004100 */
[----:B------:R-:W-:Y:S02]  /*7f00*/  HADD2.F32 R7, -RZ, R7.H1_H1 ;  /* 0x30000007ff077230 */ /* 0x000fe40000004100 */
[----:B------:R-:W-:Y:S01]  /*7f10*/  FMUL.FTZ R26, R4, R21 ;  /* 0x00000015041a7220 */ /* 0x000fe20000410000 */
[--C-:B------:R-:W-:Y:S01]  /*7f20*/  HADD2.F32 R14, -RZ, R3.reuse.H1_H1 ;  /* 0x30000003ff0e7230 */ /* 0x100fe20000004100 */
[----:B------:R-:W-:Y:S01]  /*7f30*/  F2FP.SATFINITE.E4M3.F32.PACK_AB_MERGE_C R33, R33, R36, RZ ;  /* 0x000000242121723e */ /* 0x000fe200048070ff */
[----:B------:R-:W-:Y:S02]  /*7f40*/  HADD2.F32 R13, -RZ, R3.H0_H0 ;  /* 0x20000003ff0d7230 */ /* 0x000fe40000004100 */
[----:B------:R-:W-:Y:S01]  /*7f50*/  FMUL.FTZ R28, R7, R20 ;  /* 0x00000014071c7220 */ /* 0x000fe20000410000 */
[----:B------:R-:W-:-:S02]  /*7f60*/  HADD2.F32 R3, -RZ, R5.H0_H0 ;  /* 0x20000005ff037230 */ /* 0x000fc40000004100 */
[-C--:B------:R-:W-:Y:S01]  /*7f70*/  FMUL.FTZ R7, R7, R14.reuse ;  /* 0x0000000e07077220 */ /* 0x080fe20000410000 */
[----:B------:R-:W-:Y:S02]  /*7f80*/  HADD2.F32 R5, -RZ, R5.H1_H1 ;  /* 0x30000005ff057230 */ /* 0x000fe40000004100 */
[-C--:B------:R-:W-:Y:S01]  /*7f90*/  FMUL.FTZ R4, R4, R13.reuse ;  /* 0x0000000d04047220 */ /* 0x080fe20000410000 */
[----:B------:R-:W-:Y:S02]  /*7fa0*/  FFMA.FTZ R26, R3, R13, -R26 ;  /* 0x0000000d031a7223 */ /* 0x000fe4000001081a */
[C---:B------:R-:W-:Y:S01]  /*7fb0*/  FFMA.FTZ R13, R5.reuse, R14, -R28 ;  /* 0x0000000e050d7223 */ /* 0x040fe2000001081c */
[----:B------:R-:W-:Y:S01]  /*7fc0*/  FFMA.FTZ R20, R5, R20, R7 ;  /* 0x0000001405147223 */ /* 0x000fe20000010007 */
        /* <DEDUP_REMOVED lines=13> */
.L_x_13556:
[----:B------:R-:W-:Y:S05]  /*80a0*/  BSYNC B0 ;  /* 0x0000000000007941 */ /* 0x000fea0003800000 */
.L_x_13549:
        /* <DEDUP_REMOVED lines=8> */
.L_x_13546:
[----:B0--3--:R-:W3:Y:S02]  /*8130*/  LDL R0, [R1+0x18] ;  /* 0x0000180001007983 */ /* 0x009ee40000100800 */
[----:B---3--:R-:W-:-:S13]  /*8140*/  ISETP.NE.AND P0, PT, R0, 0x3, PT ;  /* 0x000000030000780c */ /* 0x008fda0003f05270 */
[----:B------:R-:W-:Y:S05]  /*8150*/  @!P0 BRA `(.L_x_13564) ;  /* 0x0000000000048947 */ /* 0x000fea0003800000 */
[----:B------:R-:W-:Y:S01]  /*8160*/  BPT.TRAP 0x1 ;  /* 0x000000040000795c */ /* 0x000fe20000300000 */
.L_x_13564:
[----:B------:R-:W3:Y:S04]  /*8170*/  LDL R0, [R1+0x1c] ;  /* 0x00001c0001007983 */ /* 0x000ee80000100800 */
[----:B-----5:R-:W1:Y:S01]  /*8180*/  LDL R5, [R1+0x14] ;  /* 0x0000140001057983 */ /* 0x020e620000100800 */
[----:B---3--:R-:W-:Y:S01]  /*8190*/  SHF.L.U32 R4, R0, 0x1f, RZ ;  /* 0x0000001f00047819 */ /* 0x008fe200000006ff */
[----:B-1--4-:R-:W-:-:S04]  /*81a0*/  IMAD R3, R5, 0x8, R18 ;  /* 0x0000000805037824 */ /* 0x012fc800078e0212 */
[----:B------:R0:W1:Y:S01]  /*81b0*/  SYNCS.PHASECHK.TRANS64.TRYWAIT P1, [R3+URZ+0x13230], R4 ;  /* 0x01323004030075a7 */ /* 0x000062000802017f */
[----:B------:R-:W-:Y:S05]  /*81c0*/  @!P0 BRA `(.L_x_13565) ;  /* 0x0000000000048947 */ /* 0x000fea0003800000 */
[----:B------:R-:W-:Y:S01]  /*81d0*/  BPT.TRAP 0x1 ;  /* 0x000000040000795c */ /* 0x000fe20000300000 */
.L_x_13565:
[----:B------:R-:W-:-:S04]  /*81e0*/  IADD3 R0, R18, 0xe000, RZ ;  /* 0x0000e00012007810 */ /* 0x000fc80007ffe0ff */
[----:B------:R-:W-:-:S04]  /*81f0*/  SHF.R.U32.HI R0, RZ, 0x4, R0 ;  /* 0x00000004ff007819 */ /* 0x000fc80000011600 */
[----:B------:R-:W-:-:S04]  /*8200*/  LOP3.LUT R0, R0, 0x3fff, RZ, 0xc0, !PT ;  /* 0x00003fff00007812 */ /* 0x000fc800078ec0ff */
[----:B------:R-:W-:-:S05]  /*8210*/  LOP3.LUT R21, R0, 0x10000, RZ, 0xfc, !PT ;  /* 0x0001000000157812 */ /* 0x000fca00078efcff */
[----:B------:R-:W-:Y:S01]  /*8220*/  IMAD R10, R5, 0x280, R21 ;  /* 0x00000280050a7824 */ /* 0x000fe200078e0215 */
[----:B-1----:R-:W-:Y:S06]  /*8230*/  @P1 BRA `(.L_x_13566) ;  /* 0x0000000000081947 */ /* 0x002fec0003800000 */
[----:B------:R-:W1:Y:S02]  /*8240*/  SYNCS.PHASECHK.TRANS64.TRYWAIT P1, [R3+URZ+0x13230], R4 ;  /* 0x01323004030075a7 */ /* 0x000e64000802017f */
[----:B-1----:R-:W-:Y:S05]  /*8250*/  @!P1 BRA `(.L_x_13567) ;  /* 0x000000f000b89947 */ /* 0x002fea0003800000 */
.L_x_13566:
[----:B01----:R-:W-:Y:S01]  /*8260*/  IMAD.MOV.U32 R4, RZ, RZ, R10 ;  /* 0x000000ffff047224 */ /* 0x003fe200078e000a */
[----:B------:R-:W-:Y:S05]  /*8270*/  WARPSYNC.ALL ;  /* 0x0000000000007948 */ /* 0x000fea0003800000 */
[----:B------:R-:W-:Y:S01]  /*8280*/  IMAD.MOV.U32 R5, RZ, RZ, -0x7fffffe0 ;  /* 0x80000020ff057424 */ /* 0x000fe200078e00ff */
[----:B------:R-:W-:Y:S01]  /*8290*/  R2UR UR6, R4 ;  /* 0x00000000040672ca */ /* 0x000fe200000e0000 */
[----:B------:R-:W-:Y:S01]  /*82a0*/  WARPGROUP.ARRIVE ;  /* 0x00000000000079c5 */ /* 0x000fe20000000000 */
[----:B------:R-:W-:Y:S01]  /*82b0*/  LOP3.LUT R4, R31, 0x10000, RZ, 0xfc, !PT ;  /* 0x000100001f047812 */ /* 0x000fe200078efcff */
[----:B------:R-:W-:Y:S01]  /*82c0*/  VIADD R6, R10, 0x80 ;  /* 0x000000800a067836 */ /* 0x000fe20000000000 */
[C---:B------:R-:W-:Y:S01]  /*82d0*/  R2UR UR7, R5.reuse ;  /* 0x00000000050772ca */ /* 0x040fe200000e0000 */
[----:B------:R-:W-:Y:S01]  /*82e0*/  IMAD.MOV.U32 R7, RZ, RZ, -0x7fffffe0 ;  /* 0x80000020ff077424 */ /* 0x000fe200078e00ff */
[----:B------:R-:W-:Y:S01]  /*82f0*/  R2UR UR4, R4 ;  /* 0x00000000040472ca */ /* 0x000fe200000e0000 */
[----:B------:R-:W-:Y:S01]  /*8300*/  VIADD R8, R10, 0x100 ;  /* 0x000001000a087836 */ /* 0x000fe20000000000 */
[----:B------:R-:W-:Y:S01]  /*8310*/  R2UR UR5, R5 ;  /* 0x00000000050572ca */ /* 0x000fe200000e0000 */
[----:B------:R-:W-:Y:S01]  /*8320*/  IMAD.MOV.U32 R9, RZ, RZ, -0x7fffffe0 ;  /* 0x80000020ff097424 */ /* 0x000fe200078e00ff */
[----:B------:R-:W-:Y:S01]  /*8330*/  R2UR UR10, R6 ;  /* 0x00000000060a72ca */ /* 0x000fe200000e0000 */
[C---:B------:R-:W-:Y:S01]  /*8340*/  VIADD R6, R10.reuse, 0x180 ;  /* 0x000001800a067836 */ /* 0x040fe20000000000 */
[----:B------:R-:W-:Y:S01]  /*8350*/  R2UR UR11, R7 ;  /* 0x00000000070b72ca */ /* 0x000fe200000e0000 */
[----:B------:R-:W-:Y:S01]  /*8360*/  VIADD R12, R10, 0x200 ;  /* 0x000002000a0c7836 */ /* 0x000fe20000000000 */
[----:B------:R-:W-:Y:S01]  /*8370*/  R2UR UR8, R4 ;  /* 0x00000000040872ca */ /* 0x000fe200000e0000 */
[----:B------:R-:W-:Y:S01]  /*8380*/  IMAD.MOV.U32 R11, RZ, RZ, -0x7fffffe0 ;  /* 0x80000020ff0b7424 */ /* 0x000fe200078e00ff */
[----:B------:R-:W-:Y:S01]  /*8390*/  R2UR UR9, R5 ;  /* 0x00000000050972ca */ /* 0x000fe200000e0000 */
[----:B------:R-:W-:Y:S01]  /*83a0*/  IMAD.MOV.U32 R55, RZ, RZ, RZ ;  /* 0x000000ffff377224 */ /* 0x000fe200078e00ff */
[----:B------:R-:W-:Y:S01]  /*83b0*/  R2UR UR14, R8 ;  /* 0x00000000080e72ca */ /* 0x000fe200000e0000 */
[----:B------:R-:W-:Y:S01]  /*83c0*/  VIADD R8, R10, 0x82 ;  /* 0x000000820a087836 */ /* 0x000fe20000000000 */
[----:B------:R-:W-:Y:S01]  /*83d0*/  R2UR UR15, R9 ;  /* 0x00000000090f72ca */ /* 0x000fe200000e0000 */
[----:B------:R-:W-:Y:S01]  /*83e0*/  QGMMA.64x32x32.F32.E4M3.E4M3 R104, gdesc[UR4], RZ, !UPT, gsb0 ;  /* 0x00600000046879f3 */ /* 0x000fe2000c0008ff */
[----:B------:R-:W-:Y:S01]  /*83f0*/  R2UR UR12, R4 ;  /* 0x00000000040c72ca */ /* 0x000fe200000e0000 */
[----:B------:R-:W-:Y:S01]  /*8400*/  IMAD.MOV.U32 R9, RZ, RZ, -0x7fffffe0 ;  /* 0x80000020ff097424 */ /* 0x000fe200078e00ff */
[----:B------:R-:W-:-:S02]  /*8410*/  R2UR UR13, R5 ;  /* 0x00000000050d72ca */ /* 0x000fc400000e0000 */
[----:B------:R-:W-:Y:S01]  /*8420*/  R2UR UR18, R6 ;  /* 0x00000000061272ca */ /* 0x000fe200000e0000 */
[----:B------:R-:W-:Y:S01]  /*8430*/  VIADD R6, R10, 0x2 ;  /* 0x000000020a067836 */ /* 0x000fe20000000000 */
[----:B------:R-:W-:Y:S01]  /*8440*/  R2UR UR19, R7 ;  /* 0x00000000071372ca */ /* 0x000fe200000e0000 */
[----:B------:R-:W-:Y:S01]  /*8450*/  IMAD.MOV.U32 R7, RZ, RZ, -0x7fffffe0 ;  /* 0x80000020ff077424 */ /* 0x000fe200078e00ff */
[----:B------:R-:W-:Y:S02]  /*8460*/  R2UR UR16, R4 ;  /* 0x00000000041072ca */ /* 0x000fe400000e0000 */
[----:B------:R-:W-:Y:S02]  /*8470*/  R2UR UR17, R5 ;  /* 0x00000000051172ca */ /* 0x000fe400000e0000 */
[----:B------:R-:W-:Y:S02]  /*8480*/  MOV R13, 0x80000020 ;  /* 0x80000020000d7802 */ /* 0x000fe40000000f00 */
[----:B------:R-:W-:-:S02]  /*8490*/  R2UR UR22, R12 ;  /* 0x000000000c1672ca */ /* 0x000fc400000e0000 */
[----:B------:R-:W-:Y:S02]  /*84a0*/  R2UR UR23, R13 ;  /* 0x000000000d1772ca */ /* 0x000fe400000e0000 */
[----:B------:R-:W-:Y:S02]  /*84b0*/  R2UR UR20, R4 ;  /* 0x00000000041472ca */ /* 0x000fe400000e0000 */
[----:B------:R-:W-:Y:S02]  /*84c0*/  R2UR UR21, R5 ;  /* 0x00000000051572ca */ /* 0x000fe400000e0000 */
[----:B------:R-:W-:Y:S01]  /*84d0*/  R2UR UR7, R7 ;  /* 0x00000000070772ca */ /* 0x000fe200000e0000 */
[----:B------:R-:W-:Y:S01]  /*84e0*/  IMAD.MOV.U32 R7, RZ, RZ, -0x7fffffe0 ;  /* 0x80000020ff077424 */ /* 0x000fe200078e00ff */
[----:B------:R-:W-:Y:S01]  /*84f0*/  R2UR UR6, R6 ;  /* 0x00000000060672ca */ /* 0x000fe200000e0000 */
[----:B------:R-:W-:Y:S01]  /*8500*/  VIADD R6, R10, 0x102 ;  /* 0x000001020a067836 */ /* 0x000fe20000000000 */
[----:B------:R-:W-:-:S02]  /*8510*/  WARPGROUP.DEPBAR.LE gsb0, 0x0 ;  /* 0x00008000000079c5 */ /* 0x000fc40000010000 */
[----:B------:R-:W-:-:S06]  /*8520*/  WARPGROUP.ARRIVE ;  /* 0x00000000000079c5 */ /* 0x000fcc0000000000 */
[----:B------:R-:W-:Y:S01]  /*8530*/  QGMMA.64x32x32.F32.E4M3.E4M3 R88, gdesc[UR8], RZ, !UPT, gsb0 ;  /* 0x00600000085879f3 */ /* 0x000fe2000c0008ff */
[----:B------:R-:W-:Y:S01]  /*8540*/  R2UR UR10, R8 ;  /* 0x00000000080a72ca */ /* 0x000fe200000e0000 */
[C---:B------:R-:W-:Y:S01]  /*8550*/  VIADD R8, R10.reuse, 0x182 ;  /* 0x000001820a087836 */ /* 0x040fe20000000000 */
[----:B------:R-:W-:Y:S01]  /*8560*/  R2UR UR11, R9 ;  /* 0x00000000090b72ca */ /* 0x000fe200000e0000 */
[----:B------:R-:W-:Y:S02]  /*8570*/  IMAD.MOV.U32 R9, RZ, RZ, -0x7fffffe0 ;  /* 0x80000020ff097424 */ /* 0x000fe400078e00ff */
[----:B------:R-:W-:Y:S01]  /*8580*/  VIADD R10, R10, 0x202 ;  /* 0x000002020a0a7836 */ /* 0x000fe20000000000 */
[----:B------:R-:W-:Y:S02]  /*8590*/  WARPGROUP.DEPBAR.LE gsb0, 0x0 ;  /* 0x00008000000079c5 */ /* 0x000fe40000010000 */
[----:B------:R-:W-:-:S06]  /*85a0*/  WARPGROUP.ARRIVE ;  /* 0x00000000000079c5 */ /* 0x000fcc0000000000 */
[----:B------:R-:W-:Y:S01]  /*85b0*/  QGMMA.64x32x32.F32.E4M3.E4M3 R72, gdesc[UR12], RZ, !UPT, gsb0 ;  /* 0x006000000c4879f3 */ /* 0x000fe2000c0008ff */
[----:B------:R-:W-:Y:S01]  /*85c0*/  R2UR UR15, R7 ;  /* 0x00000000070f72ca */ /* 0x000fe200000e0000 */
[----:B------:R-:W-:Y:S01]  /*85d0*/  IMAD.MOV.U32 R7, RZ, RZ, -0x7fffffe0 ;  /* 0x80000020ff077424 */ /* 0x000fe200078e00ff */
        /* <DEDUP_REMOVED lines=40> */
.L_x_13568:
[----:B------:R-:W3:Y:S01]  /*8860*/  LDL R0, [R1+0x84] ;  /* 0x0000840001007983 */ /* 0x000ee20000100800 */
[----:B------:R-:W-:-:S03]  /*8870*/  P2R R10, PR, RZ, 0x1 ;  /* 0x00000001ff0a7803 */ /* 0x000fc60000000000 */
[----:B------:R-:W4:Y:S01]  /*8880*/  LDL R122, [R1+0x2c] ;  /* 0x00002c00017a7983 */ /* 0x000f220000100800 */
[----:B---3--:R-:W-:-:S04]  /*8890*/  IMAD.IADD R9, R0, 0x1, R40 ;  /* 0x0000000100097824 */ /* 0x008fc800078e0228 */
        /* <DEDUP_REMOVED lines=148> */
[----:B------:R-:W-:-:S04]  /*91e0*/  FSEL R37, R37, -INF , P6 ;  /* 0xff80000025257808 */ /* 0x000fc80003000000 */
[----:B------:R-:W-:-:S05]  /*91f0*/  FMNMX.FTZ R20, R37, R0, !PT ;  /* 0x0000000025147209 */ /* 0x000fca0007810000 */
[----:B------:R-:W0:Y:S01]  /*9200*/  SHFL.BFLY PT, R0, R20, 0x2, 0x1f ;  /* 0x0c401f0014007f89 */ /* 0x000e2200000e0000 */
[----:B------:R-:W-:Y:S02]  /*9210*/  P2R R42, PR, RZ, 0x2 ;  /* 0x00000002ff2a7803 */ /* 0x000fe40000000000 */
[----:B------:R-:W-:-:S04]  /*9220*/  ISETP.GT.AND P1, PT, R8, 0x79, PT ;  /* 0x000000790800780c */ /* 0x000fc80003f24270 */
[----:B------:R-:W-:Y:S02]  /*9230*/  FSEL R71, R71, -INF , P1 ;  /* 0xff80000047477808 */ /* 0x000fe40000800000 */
[----:B------:R-:W-:Y:S02]  /*9240*/  ISETP.NE.AND P1, PT, R42, RZ, PT ;  /* 0x000000ff2a00720c */ /* 0x000fe40003f25270 */
[----:B0-----:R-:W-:-:S05]  /*9250*/  FMNMX.FTZ R36, R20, R0, !PT ;  /* 0x0000000014247209 */ /* 0x001fca0007810000 */
[----:B------:R-:W0:Y:S01]  /*9260*/  SHFL.BFLY PT, R0, R36, 0x1, 0x1f ;  /* 0x0c201f0024007f89 */ /* 0x000e2200000e0000 */
[----:B------:R-:W-:Y:S02]  /*9270*/  FMNMX.FTZ R42, R13, R107, !PT ;  /* 0x0000006b0d2a7209 */ /* 0x000fe40007810000 */
[----:B------:R-:W-:Y:S02]  /*9280*/  P2R R44, PR, RZ, 0x4 ;  /* 0x00000004ff2c7803 */ /* 0x000fe40000000000 */
[----:B------:R-:W-:Y:S02]  /*9290*/  ISETP.GT.AND P2, PT, R8, 0x78, PT ;  /* 0x000000780800780c */ /* 0x000fe40003f44270 */
[----:B------:R-:W-:Y:S02]  /*92a0*/  FMNMX.FTZ R42, R41, R42, !PT ;  /* 0x0000002a292a7209 */ /* 0x000fe40007810000 */
[----:B------:R-:W-:Y:S02]  /*92b0*/  FSEL R70, R70, -INF , P2 ;  /* 0xff80000046467808 */ /* 0x000fe40001000000 */
[----:B------:R-:W-:-:S02]  /*92c0*/  ISETP.NE.AND P2, PT, R44, RZ, PT ;  /* 0x000000ff2c00720c */ /* 0x000fc40003f45270 */
[----:B------:R-:W-:-:S04]  /*92d0*/  FMNMX.FTZ R44, R111, R42, !PT ;  /* 0x0000002a6f2c7209 */ /* 0x000fc80007810000 */
[----:B------:R-:W-:Y:S02]  /*92e0*/  FMNMX.FTZ R44, R47, R44, !PT ;  /* 0x0000002c2f2c7209 */ /* 0x000fe40007810000 */
[----:B------:R-:W-:Y:S02]  /*92f0*/  P2R R48, PR, RZ, 0x8 ;  /* 0x00000008ff307803 */ /* 0x000fe40000000000 */
[----:B------:R-:W-:Y:S02]  /*9300*/  FMNMX.FTZ R44, R115, R44, !PT ;  /* 0x0000002c732c7209 */ /* 0x000fe40007810000 */
[----:B0-----:R-:W-:Y:S02]  /*9310*/  FMNMX.FTZ R0, R36, R0, !PT ;  /* 0x0000000024007209 */ /* 0x001fe40007810000 */
[----:B------:R-:W-:Y:S02]  /*9320*/  FMNMX.FTZ R44, R51, R44, !PT ;  /* 0x0000002c332c7209 */ /* 0x000fe40007810000 */
[----:B------:R-:W-:Y:S01]  /*9330*/  FSETP.NEU.FTZ.AND P3, PT, R0, -INF , PT ;  /* 0xff8000000000780b */ /* 0x000fe20003f7d000 */
[----:B------:R-:W-:-:S01]  /*9340*/  FFMA.FTZ R46, R2, R0, -8 ;  /* 0xc1000000022e7423 */ /* 0x000fc20000010000 */
[----:B--2---:R-:W-:-:S02]  /*9350*/  P2R R14, PR, RZ, 0x1 ;  /* 0x00000001ff0e7803 */ /* 0x004fc40000000000 */
[----:B------:R-:W-:Y:S02]  /*9360*/  ISETP.GT.AND P0, PT, R8, 0x80, PT ;  /* 0x000000800800780c */ /* 0x000fe40003f04270 */
[----:B------:R-:W-:Y:S02]  /*9370*/  FSEL R8, R46, RZ, P3 ;  /* 0x000000ff2e087208 */ /* 0x000fe40001800000 */
[----:B------:R-:W-:-:S04]  /*9380*/  FMNMX.FTZ R46, R119, R44, !PT ;  /* 0x0000002c772e7209 */ /* 0x000fc80007810000 */
[----:B------:R-:W-:Y:S02]  /*9390*/  FMNMX.FTZ R46, R121, R46, !PT ;  /* 0x0000002e792e7209 */ /* 0x000fe40007810000 */
[----:B------:R-:W-:Y:S02]  /*93a0*/  ISETP.NE.AND P3, PT, R48, RZ, PT ;  /* 0x000000ff3000720c */ /* 0x000fe40003f65270 */
[----:B------:R-:W-:Y:S01]  /*93b0*/  FMNMX.FTZ R46, R91, R46, !PT ;  /* 0x0000002e5b2e7209 */ /* 0x000fe20007810000 */
[----:B------:R-:W-:-:S03]  /*93c0*/  FFMA.FTZ R48, R2, R45, -R8 ;  /* 0x0000002d02307223 */ /* 0x000fc60000010808 */
[----:B------:R-:W-:Y:S01]  /*93d0*/  FMNMX.FTZ R46, R123, R46, !PT ;  /* 0x0000002e7b2e7209 */ /* 0x000fe20007810000 */
[----:B------:R0:W-:Y:S03]  /*93e0*/  MUFU.EX2 R42, R48 ;  /* 0x00000030002a7308 */ /* 0x0001e60000000800 */
[----:B0-----:R-:W-:-:S04]  /*93f0*/  FMNMX.FTZ R48, R95, R46, !PT ;  /* 0x0000002e5f307209 */ /* 0x001fc80007810000 */
[----:B------:R-:W-:Y:S01]  /*9400*/  FMNMX.FTZ R48, R129, R48, !PT ;  /* 0x0000003081307209 */ /* 0x000fe20007810000 */
[----:B------:R-:W-:-:S03]  /*9410*/  FFMA.FTZ R50, R2, R49, -R8 ;  /* 0x0000003102327223 */ /* 0x000fc60000010808 */
[----:B------:R-:W-:Y:S01]  /*9420*/  FMNMX.FTZ R48, R99, R48, !PT ;  /* 0x0000003063307209 */ /* 0x000fe20007810000 */
[----:B------:R0:W-:Y:S03]  /*9430*/  MUFU.EX2 R44, R50 ;  /* 0x00000032002c7308 */ /* 0x0001e60000000800 */
[----:B------:R-:W-:-:S04]  /*9440*/  FMNMX.FTZ R48, R133, R48, !PT ;  /* 0x0000003085307209 */ /* 0x000fc80007810000 */
[----:B0-----:R-:W-:-:S04]  /*9450*/  FMNMX.FTZ R50, R103, R48, !PT ;  /* 0x0000003067327209 */ /* 0x001fc80007810000 */
[----:B------:R-:W-:Y:S01]  /*9460*/  FMNMX.FTZ R50, R137, R50, !PT ;  /* 0x0000003289327209 */ /* 0x000fe20007810000 */
[----:B------:R-:W-:-:S03]  /*9470*/  FFMA.FTZ R52, R2, R53, -R8 ;  /* 0x0000003502347223 */ /* 0x000fc60000010808 */
[----:B------:R-:W-:Y:S01]  /*9480*/  FMNMX.FTZ R50, R75, R50, !PT ;  /* 0x000000324b327209 */ /* 0x000fe20007810000 */
[----:B------:R0:W-:Y:S03]  /*9490*/  MUFU.EX2 R46, R52 ;  /* 0x00000034002e7308 */ /* 0x0001e60000000800 */
[----:B------:R-:W-:-:S04]  /*94a0*/  FMNMX.FTZ R50, R141, R50, !PT ;  /* 0x000000328d327209 */ /* 0x000fc80007810000 */
[----:B0-----:R-:W-:-:S04]  /*94b0*/  FMNMX.FTZ R52, R79, R50, !PT ;  /* 0x000000324f347209 */ /* 0x001fc80007810000 */
[----:B------:R-:W-:-:S04]  /*94c0*/  FMNMX.FTZ R52, R145, R52, !PT ;  /* 0x0000003491347209 */ /* 0x000fc80007810000 */
[----:B------:R-:W-:-:S04]  /*94d0*/  FMNMX.FTZ R52, R83, R52, !PT ;  /* 0x0000003453347209 */ /* 0x000fc80007810000 */
[----:B------:R-:W-:-:S04]  /*94e0*/  FMNMX.FTZ R52, R147, R52, !PT ;  /* 0x0000003493347209 */ /* 0x000fc80007810000 */
[----:B------:R-:W-:-:S04]  /*94f0*/  FMNMX.FTZ R54, R87, R52, !PT ;  /* 0x0000003457367209 */ /* 0x000fc80007810000 */
[----:B------:R-:W-:-:S04]  /*9500*/  FMNMX.FTZ R54, R151, R54, !PT ;  /* 0x0000003697367209 */ /* 0x000fc80007810000 */
[----:B------:R-:W-:Y:S01]  /*9510*/  FMNMX.FTZ R54, R59, R54, !PT ;  /* 0x000000363b367209 */ /* 0x000fe20007810000 */
[----:B------:R-:W-:-:S03]  /*9520*/  FFMA.FTZ R49, R2, R93, -R8 ;  /* 0x0000005d02317223 */ /* 0x000fc60000010808 */
[----:B------:R-:W-:-:S04]  /*9530*/  FMNMX.FTZ R54, R155, R54, !PT ;  /* 0x000000369b367209 */ /* 0x000fc80007810000 */
[----:B------:R-:W-:-:S04]  /*9540*/  FMNMX.FTZ R93, R63, R54, !PT ;  /* 0x000000363f5d7209 */ /* 0x000fc80007810000 */
[----:B------:R-:W-:-:S04]  /*9550*/  FMNMX.FTZ R56, R66, R93, !PT ;  /* 0x0000005d42387209 */ /* 0x000fc80007810000 */
[----:B------:R-:W-:-:S04]  /*9560*/  FMNMX.FTZ R93, R67, R56, !PT ;  /* 0x00000038435d7209 */ /* 0x000fc80007810000 */
[----:B------:R-:W-:Y:S02]  /*9570*/  FMNMX.FTZ R56, R70, R93, !PT ;  /* 0x0000005d46387209 */ /* 0x000fe40007810000 */
[----:B------:R-:W-:Y:S02]  /*9580*/  FSEL R26, R26, -INF , P0 ;  /* 0xff8000001a1a7808 */ /* 0x000fe40000000000 */
[----:B------:R-:W-:Y:S02]  /*9590*/  ISETP.NE.AND P0, PT, R14, RZ, PT ;  /* 0x000000ff0e00720c */ /* 0x000fe40003f05270 */
[----:B------:R-:W-:Y:S02]  /*95a0*/  FMNMX.FTZ R93, R71, R56, !PT ;  /* 0x00000038475d7209 */ /* 0x000fe40007810000 */
[----:B------:R-:W-:Y:S02]  /*95b0*/  FSEL R27, R27, -INF , P0 ;  /* 0xff8000001b1b7808 */ /* 0x000fe40000000000 */
[----:B------:R-:W-:-:S02]  /*95c0*/  FMNMX.FTZ R58, R26, R93, !PT ;  /* 0x0000005d1a3a7209 */ /* 0x000fc40007810000 */
[----:B------:R-:W-:Y:S02]  /*95d0*/  FSEL R93, R30, -INF , P1 ;  /* 0xff8000001e5d7808 */ /* 0x000fe40000800000 */
[----:B------:R-:W-:Y:S02]  /*95e0*/  FMNMX.FTZ R58, R27, R58, !PT ;  /* 0x0000003a1b3a7209 */ /* 0x000fe40007810000 */
[----:B------:R-:W-:Y:S02]  /*95f0*/  FSEL R31, R31, -INF , P2 ;  /* 0xff8000001f1f7808 */ /* 0x000fe40001000000 */
[----:B------:R-:W-:Y:S01]  /*9600*/  FMNMX.FTZ R58, R93, R58, !PT ;  /* 0x0000003a5d3a7209 */ /* 0x000fe20007810000 */
[----:B------:R-:W-:Y:S01]  /*9610*/  FFMA.FTZ R53, R2, R97, -R8 ;  /* 0x0000006102357223 */ /* 0x000fe20000010808 */
[----:B------:R-:W-:Y:S02]  /*9620*/  FSEL R97, R34, -INF , P3 ;  /* 0xff80000022617808 */ /* 0x000fe40001800000 */
[----:B------:R-:W-:-:S02]  /*9630*/  FMNMX.FTZ R58, R31, R58, !PT ;  /* 0x0000003a1f3a7209 */ /* 0x000fc40007810000 */
[----:B------:R-:W-:Y:S02]  /*9640*/  FSEL R35, R35, -INF , P4 ;  /* 0xff80000023237808 */ /* 0x000fe40002000000 */
[----:B------:R-:W-:Y:S01]  /*9650*/  FMNMX.FTZ R58, R97, R58, !PT ;  /* 0x0000003a613a7209 */ /* 0x000fe20007810000 */
[----:B------:R-:W-:-:S01]  /*9660*/  FFMA.FTZ R45, R2, R89, -R8 ;  /* 0x00000059022d7223 */ /* 0x000fc20000010808 */
[--C-:B------:R-:W-:Y:S01]  /*9670*/  FFMA.FTZ R89, R2, R101, -R8.reuse ;  /* 0x0000006502597223 */ /* 0x100fe20000010808 */
[----:B------:R-:W-:Y:S02]  /*9680*/  FSEL R101, R38, -INF , P5 ;  /* 0xff80000026657808 */ /* 0x000fe40002800000 */
[----:B------:R-:W-:Y:S01]  /*9690*/  FMNMX.FTZ R58, R35, R58, !PT ;  /* 0x0000003a233a7209 */ /* 0x000fe20007810000 */
[----:B------:R-:W-:-:S01]  /*96a0*/  FFMA.FTZ R62, R2, R57, -R8 ;  /* 0x00000039023e7223 */ /* 0x000fc20000010808 */
[----:B------:R-:W-:Y:S02]  /*96b0*/  FSEL R57, R39, -INF , P6 ;  /* 0xff80000027397808 */ /* 0x000fe40003000000 */
[----:B------:R-:W-:-:S04]  /*96c0*/  FMNMX.FTZ R58, R101, R58, !PT ;  /* 0x0000003a653a7209 */ /* 0x000fc80007810000 */
[----:B------:R-:W-:Y:S02]  /*96d0*/  FMNMX.FTZ R60, R57, R58, !PT ;  /* 0x0000003a393c7209 */ /* 0x000fe40007810000 */
[----:B------:R-:W-:Y:S01]  /*96e0*/  ISETP.NE.AND P0, PT, R10, RZ, PT ;  /* 0x000000ff0a00720c */ /* 0x000fe20003f05270 */
[----:B------:R-:W-:Y:S02]  /*96f0*/  FFMA.FTZ R10, R2, R105, -R8 ;  /* 0x00000069020a7223 */ /* 0x000fe40000010808 */
[----:B------:R-:W0:Y:S02]  /*9700*/  SHFL.BFLY PT, R105, R60, 0x2, 0x1f ;  /* 0x0c401f003c697f89 */ /* 0x000e2400000e0000 */
[----:B0-----:R-:W-:-:S05]  /*9710*/  FMNMX.FTZ R105, R60, R105, !PT ;  /* 0x000000693c697209 */ /* 0x001fca0007810000 */
[----:B------:R-:W0:Y:S01]  /*9720*/  SHFL.BFLY PT, R60, R105, 0x1, 0x1f ;  /* 0x0c201f00693c7f89 */ /* 0x000e2200000e0000 */
[----:B------:R1:W-:Y:S02]  /*9730*/  MUFU.EX2 R39, R62 ;  /* 0x0000003e00277308 */ /* 0x0003e40000000800 */
[----:B-1----:R-:W-:-:S01]  /*9740*/  FFMA.FTZ R62, R2, R12, -R8 ;  /* 0x0000000c023e7223 */ /* 0x002fc20000010808 */
[C-C-:B------:R-:W-:Y:S01]  /*9750*/  FFMA.FTZ R36, R2.reuse, R43, -R8.reuse ;  /* 0x0000002b02247223 */ /* 0x140fe20000010808 */
[----:B------:R-:W-:-:S01]  /*9760*/  FFMA.FTZ R9, R2, R9, -R8 ;  /* 0x0000000902097223 */ /* 0x000fc20000010808 */
[C-C-:B------:R-:W-:Y:S01]  /*9770*/  FFMA.FTZ R11, R2.reuse, R11, -R8.reuse ;  /* 0x0000000b020b7223 */ /* 0x140fe20000010808 */
[----:B------:R-:W-:-:S01]  /*9780*/  FFMA.FTZ R14, R2, R109, -R8 ;  /* 0x0000006d020e7223 */ /* 0x000fc20000010808 */
[C-C-:B------:R-:W-:Y:S01]  /*9790*/  FFMA.FTZ R15, R2.reuse, R15, -R8.reuse ;  /* 0x0000000f020f7223 */ /* 0x140fe20000010808 */
[----:B0-----:R-:W-:Y:S01]  /*97a0*/  FMNMX.FTZ R12, R105, R60, !PT ;  /* 0x0000003c690c7209 */ /* 0x001fe20007810000 */
[----:B------:R-:W-:-:S03]  /*97b0*/  FFMA.FTZ R20, R2, R113, -R8 ;  /* 0x0000007102147223 */ /* 0x000fc60000010808 */
[----:B------:R-:W-:Y:S01]  /*97c0*/  FSETP.NEU.FTZ.AND P1, PT, R12, -INF , PT ;  /* 0xff8000000c00780b */ /* 0x000fe20003f3d000 */
[----:B------:R-:W-:-:S01]  /*97d0*/  FFMA.FTZ R64, R2, R12, -8 ;  /* 0xc100000002407423 */ /* 0x000fc2000001000c */
        /* <DEDUP_REMOVED lines=24> */
[----:B------:R-:W-:Y:S01]  /*9960*/  FSEL R8, R64, RZ, P1 ;  /* 0x000000ff40087208 */ /* 0x000fe20000800000 */
[----:B------:R-:W-:Y:S04]  /*9970*/  MUFU.EX2 R9, R9 ;  /* 0x0000000900097308 */ /* 0x000fe80000000800 */
[----:B------:R-:W-:-:S01]  /*9980*/  FFMA.FTZ R13, R2, R13, -R8 ;  /* 0x0000000d020d7223 */ /* 0x000fc20000010808 */
[C-C-:B------:R-:W-:Y:S01]  /*9990*/  FFMA.FTZ R107, R2.reuse, R107, -R8.reuse ;  /* 0x0000006b026b7223 */ /* 0x140fe20000010808 */
[----:B------:R-:W-:-:S02]  /*99a0*/  FFMA.FTZ R37, R2, R41, -R8 ;  /* 0x0000002902257223 */ /* 0x000fc40000010808 */
[----:B------:R-:W0:Y:S01]  /*99b0*/  MUFU.EX2 R10, R10 ;  /* 0x0000000a000a7308 */ /* 0x000e220000000800 */
[----:B------:R-:W-:-:S07]  /*99c0*/  FFMA.FTZ R64, R2, R111, -R8 ;  /* 0x0000006f02407223 */ /* 0x000fce0000010808 */
[----:B------:R-:W-:Y:S01]  /*99d0*/  MUFU.EX2 R105, R62 ;  /* 0x0000003e00697308 */ /* 0x000fe20000000800 */
[----:B------:R-:W-:-:S07]  /*99e0*/  FFMA.FTZ R41, R2, R47, -R8 ;  /* 0x0000002f02297223 */ /* 0x000fce0000010808 */
[----:B------:R-:W-:Y:S08]  /*99f0*/  MUFU.EX2 R13, R13 ;  /* 0x0000000d000d7308 */ /* 0x000ff00000000800 */
[----:B------:R-:W1:Y:S08]  /*9a00*/  MUFU.EX2 R62, R107 ;  /* 0x0000006b003e7308 */ /* 0x000e700000000800 */
[----:B------:R-:W2:Y:S01]  /*9a10*/  MUFU.EX2 R11, R11 ;  /* 0x0000000b000b7308 */ /* 0x000ea20000000800 */
[----:B------:R-:W-:-:S07]  /*9a20*/  FFMA.FTZ R68, R2, R115, -R8 ;  /* 0x0000007302447223 */ /* 0x000fce0000010808 */
[----:B------:R-:W3:Y:S08]  /*9a30*/  MUFU.EX2 R37, R37 ;  /* 0x0000002500257308 */ /* 0x000ef00000000800 */
[----:B------:R-:W5:Y:S01]  /*9a40*/  MUFU.EX2 R14, R14 ;  /* 0x0000000e000e7308 */ /* 0x000f620000000800 */
[----:B------:R-:W-:-:S07]  /*9a50*/  FFMA.FTZ R47, R2, R51, -R8 ;  /* 0x00000033022f7223 */ /* 0x000fce0000010808 */
[----:B------:R-:W4:Y:S01]  /*9a60*/  MUFU.EX2 R64, R64 ;  /* 0x0000004000407308 */ /* 0x000f220000000800 */
[----:B0-----:R-:W-:-:S07]  /*9a70*/  FADD.FTZ R90, R9, R10 ;  /* 0x0000000a095a7221 */ /* 0x001fce0000010000 */
[----:B------:R-:W0:Y:S01]  /*9a80*/  MUFU.EX2 R15, R15 ;  /* 0x0000000f000f7308 */ /* 0x000e220000000800 */
[----:B-1----:R-:W-:-:S01]  /*9a90*/  FADD.FTZ R92, R13, R62 ;  /* 0x0000003e0d5c7221 */ /* 0x002fc20000010000 */
[----:B------:R-:W-:-:S06]  /*9aa0*/  FFMA.FTZ R72, R2, R119, -R8 ;  /* 0x0000007702487223 */ /* 0x000fcc0000010808 */
[----:B------:R-:W1:Y:S01]  /*9ab0*/  MUFU.EX2 R41, R41 ;  /* 0x0000002900297308 */ /* 0x000e620000000800 */
[----:B------:R-:W-:-:S01]  /*9ac0*/  FFMA.FTZ R88, R2, R87, -R8 ;  /* 0x0000005702587223 */ /* 0x000fc20000010808 */
[----:B--2---:R-:W-:-:S06]  /*9ad0*/  FADD.FTZ R87, R11, R90 ;  /* 0x0000005a0b577221 */ /* 0x004fcc0000010000 */
[----:B------:R-:W2:Y:S01]  /*9ae0*/  MUFU.EX2 R20, R20 ;  /* 0x0000001400147308 */ /* 0x000ea20000000800 */
[----:B---3--:R-:W-:-:S01]  /*9af0*/  FADD.FTZ R107, R37, R92 ;  /* 0x0000005c256b7221 */ /* 0x008fc20000010000 */
[----:B------:R-:W-:-:S06]  /*9b00*/  FFMA.FTZ R51, R2, R121, -R8 ;  /* 0x0000007902337223 */ /* 0x000fcc0000010808 */
[----:B------:R-:W3:Y:S01]  /*9b10*/  MUFU.EX2 R68, R68 ;  /* 0x0000004400447308 */ /* 0x000ee20000000800 */
[----:B-----5:R-:W-:-:S07]  /*9b20*/  FADD.FTZ R90, R14, R87 ;  /* 0x000000570e5a7221 */ /* 0x020fce0000010000 */
[----:B------:R-:W5:Y:S01]  /*9b30*/  MUFU.EX2 R36, R36 ;  /* 0x0000002400247308 */ /* 0x000f620000000800 */
[----:B----4-:R-:W-:-:S01]  /*9b40*/  FADD.FTZ R92, R64, R107 ;  /* 0x0000006b405c7221 */ /* 0x010fc20000010000 */
[----:B------:R-:W-:-:S06]  /*9b50*/  FFMA.FTZ R74, R2, R91, -R8 ;  /* 0x0000005b024a7223 */ /* 0x000fcc0000010808 */
[----:B------:R-:W4:Y:S01]  /*9b60*/  MUFU.EX2 R47, R47 ;  /* 0x0000002f002f7308 */ /* 0x000f220000000800 */
[----:B0-----:R-:W-:-:S07]  /*9b70*/  FADD.FTZ R87, R15, R90 ;  /* 0x0000005a0f577221 */ /* 0x001fce0000010000 */
[----:B------:R-:W0:Y:S01]  /*9b80*/  MUFU.EX2 R43, R43 ;  /* 0x0000002b002b7308 */ /* 0x000e220000000800 */
[----:B-1----:R-:W-:-:S01]  /*9b90*/  FADD.FTZ R107, R41, R92 ;  /* 0x0000005c296b7221 */ /* 0x002fc20000010000 */
[----:B------:R-:W-:-:S06]  /*9ba0*/  FFMA.FTZ R76, R2, R123, -R8 ;  /* 0x0000007b024c7223 */ /* 0x000fcc0000010808 */
[----:B------:R-:W1:Y:S01]  /*9bb0*/  MUFU.EX2 R72, R72 ;  /* 0x0000004800487308 */ /* 0x000e620000000800 */
[----:B--2---:R-:W-:-:S01]  /*9bc0*/  FADD.FTZ R87, R20, R87 ;  /* 0x0000005714577221 */ /* 0x004fc20000010000 */
[----:B---3--:R-:W-:-:S06]  /*9bd0*/  FADD.FTZ R92, R68, R107 ;  /* 0x0000006b445c7221 */ /* 0x008fcc0000010000 */
[----:B------:R-:W2:Y:S01]  /*9be0*/  MUFU.EX2 R51, R51 ;  /* 0x0000003300337308 */ /* 0x000ea20000000800 */
[----:B------:R-:W-:-:S01]  /*9bf0*/  FFMA.FTZ R91, R2, R95, -R8 ;  /* 0x0000005f025b7223 */ /* 0x000fc20000010808 */
[----:B-----5:R-:W-:-:S06]  /*9c00*/  FADD.FTZ R94, R36, R87 ;  /* 0x00000057245e7221 */ /* 0x020fcc0000010000 */
[----:B------:R-:W3:Y:S01]  /*9c10*/  MUFU.EX2 R45, R45 ;  /* 0x0000002d002d7308 */ /* 0x000ee20000000800 */
[----:B----4-:R-:W-:-:S01]  /*9c20*/  FADD.FTZ R87, R47, R92 ;  /* 0x0000005c2f577221 */ /* 0x010fc20000010000 */
[----:B------:R-:W-:-:S06]  /*9c30*/  FFMA.FTZ R78, R2, R129, -R8 ;  /* 0x00000081024e7223 */ /* 0x000fcc0000010808 */
[----:B------:R-:W4:Y:S01]  /*9c40*/  MUFU.EX2 R74, R74 ;  /* 0x0000004a004a7308 */ /* 0x000f220000000800 */
[----:B------:R-:W-:Y:S01]  /*9c50*/  ISETP.GE.AND P1, PT, R40, 0xa1, PT ;  /* 0x000000a12800780c */ /* 0x000fe20003f26270 */
[----:B------:R-:W-:Y:S01]  /*9c60*/  FFMA.FTZ R92, R2, R63, -R8 ;  /* 0x0000003f025c7223 */ /* 0x000fe20000010808 */
[----:B------:R-:W-:Y:S02]  /*9c70*/  VIADD R40, R3, 0x13240 ;  /* 0x0001324003287836 */ /* 0x000fe40000000000 */
[----:B0-----:R-:W-:-:S03]  /*9c80*/  FADD.FTZ R63, R43, R94 ;  /* 0x0000005e2b3f7221 */ /* 0x001fc60000010000 */
[----:B------:R-:W0:Y:S01]  /*9c90*/  MUFU.EX2 R76, R76 ;  /* 0x0000004c004c7308 */ /* 0x000e220000000800 */
[----:B------:R-:W-:-:S01]  /*9ca0*/  FFMA.FTZ R94, R2, R66, -R8 ;  /* 0x00000042025e7223 */ /* 0x000fc20000010808 */
[----:B-1----:R-:W-:Y:S01]  /*9cb0*/  FADD.FTZ R66, R72, R87 ;  /* 0x0000005748427221 */ /* 0x002fe20000010000 */
[----:B------:R-:W-:-:S01]  /*9cc0*/  FFMA.FTZ R95, R2, R99, -R8 ;  /* 0x00000063025f7223 */ /* 0x000fc20000010808 */
[----:B------:R-:W-:-:S04]  /*9cd0*/  FADD.FTZ R96, R42, R63 ;  /* 0x0000003f2a607221 */ /* 0x000fc80000010000 */
[----:B------:R-:W1:Y:S01]  /*9ce0*/  MUFU.EX2 R49, R49 ;  /* 0x0000003100317308 */ /* 0x000e620000000800 */
[----:B------:R-:W-:Y:S01]  /*9cf0*/  PRMT R40, R122, 0x654, R40 ;  /* 0x000006547a287816 */ /* 0x000fe20000000028 */
[----:B--2---:R-:W-:-:S06]  /*9d00*/  FADD.FTZ R63, R51, R66 ;  /* 0x00000042333f7221 */ /* 0x004fcc0000010000 */
[----:B------:R-:W2:Y:S01]  /*9d10*/  MUFU.EX2 R91, R91 ;  /* 0x0000005b005b7308 */ /* 0x000ea20000000800 */
[----:B------:R-:W-:-:S01]  /*9d20*/  FFMA.FTZ R80, R2, R133, -R8 ;  /* 0x0000008502507223 */ /* 0x000fc20000010808 */
[C-C-:B------:R-:W-:Y:S01]  /*9d30*/  FFMA.FTZ R90, R2.reuse, R59, -R8.reuse ;  /* 0x0000003b025a7223 */ /* 0x140fe20000010808 */
[----:B------:R-:W-:-:S01]  /*9d40*/  FFMA.FTZ R87, R2, R67, -R8 ;  /* 0x0000004302577223 */ /* 0x000fc20000010808 */
[----:B---3--:R-:W-:Y:S01]  /*9d50*/  FADD.FTZ R67, R45, R96 ;  /* 0x000000602d437221 */ /* 0x008fe20000010000 */
[----:B------:R3:W-:Y:S03]  /*9d60*/  SYNCS.ARRIVE.TRANS64.RED.A1T0 RZ, [R40+URZ], RZ ;  /* 0x000000ff28ff79a7 */ /* 0x0007e6000810043f */
[----:B------:R-:W5:Y:S01]  /*9d70*/  MUFU.EX2 R78, R78 ;  /* 0x0000004e004e7308 */ /* 0x000f620000000800 */
[----:B----4-:R-:W-:-:S01]  /*9d80*/  FADD.FTZ R63, R74, R63 ;  /* 0x0000003f4a3f7221 */ /* 0x010fc20000010000 */
[----:B------:R-:W-:-:S06]  /*9d90*/  FFMA.FTZ R99, R2, R103, -R8 ;  /* 0x0000006702637223 */ /* 0x000fcc0000010808 */
[----:B------:R-:W4:Y:S01]  /*9da0*/  MUFU.EX2 R53, R53 ;  /* 0x0000003500357308 */ /* 0x000f220000000800 */
[----:B------:R-:W-:-:S07]  /*9db0*/  FFMA.FTZ R82, R2, R137, -R8 ;  /* 0x0000008902527223 */ /* 0x000fce0000010808 */
[----:B------:R-:W4:Y:S08]  /*9dc0*/  MUFU.EX2 R95, R95 ;  /* 0x0000005f005f7308 */ /* 0x000f300000000800 */
[----:B---3--:R3:W-:Y:S01]  /*9dd0*/  MUFU.EX2 R40, R90 ;  /* 0x0000005a00287308 */ /* 0x0087e20000000800 */
[----:B------:R-:W-:-:S07]  /*9de0*/  FFMA.FTZ R75, R2, R75, -R8 ;  /* 0x0000004b024b7223 */ /* 0x000fce0000010808 */
[----:B------:R-:W4:Y:S01]  /*9df0*/  MUFU.EX2 R48, R125 ;  /* 0x0000007d00307308 */ /* 0x000f220000000800 */
[----:B---3--:R-:W-:-:S01]  /*9e00*/  FADD.FTZ R90, R44, R67 ;  /* 0x000000432c5a7221 */ /* 0x008fc20000010000 */
[----:B------:R-:W-:Y:S01]  /*9e10*/  FFMA.FTZ R67, R2, R26, -R8 ;  /* 0x0000001a02437223 */ /* 0x000fe20000010808 */
[----:B0-----:R-:W-:-:S01]  /*9e20*/  FADD.FTZ R26, R76, R63 ;  /* 0x0000003f4c1a7221 */ /* 0x001fc20000010000 */
[----:B------:R-:W-:-:S04]  /*9e30*/  FFMA.FTZ R63, R2, R27, -R8 ;  /* 0x0000001b023f7223 */ /* 0x000fc80000010808 */
[----:B------:R-:W0:Y:S01]  /*9e40*/  MUFU.EX2 R80, R80 ;  /* 0x0000005000507308 */ /* 0x000e220000000800 */
[----:B-1----:R-:W-:-:S01]  /*9e50*/  FADD.FTZ R27, R49, R90 ;  /* 0x0000005a311b7221 */ /* 0x002fc20000010000 */
[----:B--2---:R-:W-:-:S06]  /*9e60*/  FADD.FTZ R107, R91, R26 ;  /* 0x0000001a5b6b7221 */ /* 0x004fcc0000010000 */
[----:B------:R-:W1:Y:S01]  /*9e70*/  MUFU.EX2 R89, R89 ;  /* 0x0000005900597308 */ /* 0x000e620000000800 */
[----:B------:R-:W-:-:S01]  /*9e80*/  FADD.FTZ R90, R46, R27 ;  /* 0x0000001b2e5a7221 */ /* 0x000fc20000010000 */
[----:B------:R-:W-:-:S06]  /*9e90*/  FFMA.FTZ R86, R2, R141, -R8 ;  /* 0x0000008d02567223 */ /* 0x000fcc0000010808 */
[----:B------:R-:W2:Y:S01]  /*9ea0*/  MUFU.EX2 R99, R99 ;  /* 0x0000006300637308 */ /* 0x000ea20000000800 */
[----:B------:R-:W-:-:S07]  /*9eb0*/  FFMA.FTZ R103, R2, R79, -R8 ;  /* 0x0000004f02677223 */ /* 0x000fce0000010808 */
[----:B------:R-:W3:Y:S08]  /*9ec0*/  MUFU.EX2 R50, R127 ;  /* 0x0000007f00327308 */ /* 0x000ef00000000800 */
[----:B------:R-:W3:Y:S08]  /*9ed0*/  MUFU.EX2 R82, R82 ;  /* 0x0000005200527308 */ /* 0x000ef00000000800 */
[----:B------:R5:W-:Y:S01]  /*9ee0*/  MUFU.EX2 R66, R92 ;  /* 0x0000005c00427308 */ /* 0x000be20000000800 */
[----:B------:R-:W-:-:S01]  /*9ef0*/  FFMA.FTZ R84, R2, R83, -R8 ;  /* 0x0000005302547223 */ /* 0x000fc20000010808 */
[----:B-----5:R-:W-:-:S06]  /*9f00*/  FADD.FTZ R92, R78, R107 ;  /* 0x0000006b4e5c7221 */ /* 0x020fcc0000010000 */
[----:B------:R-:W5:Y:S01]  /*9f10*/  MUFU.EX2 R73, R73 ;  /* 0x0000004900497308 */ /* 0x000f620000000800 */
[----:B----4-:R-:W-:-:S01]  /*9f20*/  FADD.FTZ R107, R53, R90 ;  /* 0x0000005a356b7221 */ /* 0x010fc20000010000 */
[----:B------:R-:W-:-:S06]  /*9f30*/  FADD.FTZ R109, R95, R92 ;  /* 0x0000005c5f6d7221 */ /* 0x000fcc0000010000 */
[----:B------:R-:W4:Y:S01]  /*9f40*/  MUFU.EX2 R75, R75 ;  /* 0x0000004b004b7308 */ /* 0x000f220000000800 */
[----:B------:R-:W-:-:S01]  /*9f50*/  FADD.FTZ R90, R48, R107 ;  /* 0x0000006b305a7221 */ /* 0x000fc20000010000 */
[----:B0-----:R-:W-:Y:S01]  /*9f60*/  FADD.FTZ R92, R80, R109 ;  /* 0x0000006d505c7221 */ /* 0x001fe20000010000 */
[----:B------:R-:W-:-:S01]  /*9f70*/  FFMA.FTZ R79, R2, R145, -R8 ;  /* 0x00000091024f7223 */ /* 0x000fc20000010808 */
[C-C-:B------:R-:W-:Y:S01]  /*9f80*/  FFMA.FTZ R83, R2.reuse, R147, -R8.reuse ;  /* 0x0000009302537223 */ /* 0x140fe20000010808 */
[----:B------:R-:W-:-:S03]  /*9f90*/  FFMA.FTZ R151, R2, R151, -R8 ;  /* 0x0000009702977223 */ /* 0x000fc60000010808 */
[----:B------:R-:W0:Y:S01]  /*9fa0*/  MUFU.EX2 R52, R131 ;  /* 0x0000008300347308 */ /* 0x000e220000000800 */
[----:B------:R-:W-:-:S01]  /*9fb0*/  FFMA.FTZ R59, R2, R155, -R8 ;  /* 0x0000009b023b7223 */ /* 0x000fc20000010808 */
[C-C-:B------:R-:W-:Y:S01]  /*9fc0*/  FFMA.FTZ R70, R2.reuse, R70, -R8.reuse ;  /* 0x0000004602467223 */ /* 0x140fe20000010808 */
[----:B------:R-:W-:-:S01]  /*9fd0*/  FFMA.FTZ R71, R2, R71, -R8 ;  /* 0x0000004702477223 */ /* 0x000fc20000010808 */
[C-C-:B------:R-:W-:Y:S01]  /*9fe0*/  FFMA.FTZ R93, R2.reuse, R93, -R8.reuse ;  /* 0x0000005d025d7223 */ /* 0x140fe20000010808 */
[----:B------:R-:W-:-:S01]  /*9ff0*/  FFMA.FTZ R31, R2, R31, -R8 ;  /* 0x0000001f021f7223 */ /* 0x000fc20000010808 */
[C-C-:B------:R-:W-:Y:S02]  /*a000*/  FFMA.FTZ R97, R2.reuse, R97, -R8.reuse ;  /* 0x0000006102617223 */ /* 0x140fe40000010808 */
[----:B------:R-:W0:Y:S01]  /*a010*/  MUFU.EX2 R86, R86 ;  /* 0x0000005600567308 */ /* 0x000e220000000800 */
[----:B------:R-:W-:-:S01]  /*a020*/  FFMA.FTZ R35, R2, R35, -R8 ;  /* 0x0000002302237223 */ /* 0x000fc20000010808 */
[C-C-:B------:R-:W-:Y:S01]  /*a030*/  FFMA.FTZ R101, R2.reuse, R101, -R8.reuse ;  /* 0x0000006502657223 */ /* 0x140fe20000010808 */
[----:B------:R-:W-:-:S01]  /*a040*/  FFMA.FTZ R8, R2, R57, -R8 ;  /* 0x0000003902087223 */ /* 0x000fc20000010808 */
[----:B-1----:R-:W-:Y:S01]  /*a050*/  FADD.FTZ R57, R89, R90 ;  /* 0x0000005a59397221 */ /* 0x002fe20000010000 */
[----:B--2---:R-:W-:-:S03]  /*a060*/  FADD.FTZ R107, R99, R92 ;  /* 0x0000005c636b7221 */ /* 0x004fc60000010000 */
[----:B------:R-:W1:Y:S01]  /*a070*/  MUFU.EX2 R77, R77 ;  /* 0x0000004d004d7308 */ /* 0x000e620000000800 */
[----:B------:R-:W-:Y:S01]  /*a080*/  F2FP.SATFINITE.E4M3.F32.PACK_AB_MERGE_C R152, R14, R11, RZ ;  /* 0x0000000b0e98723e */ /* 0x000fe200048070ff */
[----:B---3--:R-:W-:Y:S01]  /*a090*/  FADD.FTZ R14, R50, R57 ;  /* 0x00000039320e7221 */ /* 0x008fe20000010000 */
[----:B------:R-:W-:-:S05]  /*a0a0*/  F2FP.SATFINITE.E4M3.F32.PACK_AB_MERGE_C R154, R43, R36, RZ ;  /* 0x000000242b9a723e */ /* 0x000fca00048070ff */
[----:B------:R-:W2:Y:S01]  /*a0b0*/  MUFU.EX2 R103, R103 ;  /* 0x0000006700677308 */ /* 0x000ea20000000800 */
[----:B------:R-:W-:-:S01]  /*a0c0*/  FADD.FTZ R36, R82, R107 ;  /* 0x0000006b52247221 */ /* 0x000fc20000010000 */
[----:B------:R-:W-:Y:S01]  /*a0d0*/  F2FP.SATFINITE.E4M3.F32.PACK_AB_MERGE_C R148, R49, R44, RZ ;  /* 0x0000002c3194723e */ /* 0x000fe200048070ff */
[----:B-----5:R-:W-:-:S05]  /*a0e0*/  FADD.FTZ R43, R73, R14 ;  /* 0x0000000e492b7221 */ /* 0x020fca0000010000 */
[----:B------:R-:W3:Y:S01]  /*a0f0*/  MUFU.EX2 R54, R135 ;  /* 0x0000008700367308 */ /* 0x000ee20000000800 */
[----:B----4-:R-:W-:-:S07]  /*a100*/  FADD.FTZ R49, R75, R36 ;  /* 0x000000244b317221 */ /* 0x010fce0000010000 */
[----:B------:R-:W4:Y:S01]  /*a110*/  MUFU.EX2 R79, R79 ;  /* 0x0000004f004f7308 */ /* 0x000f220000000800 */
[----:B0-----:R-:W-:-:S01]  /*a120*/  FADD.FTZ R36, R52, R43 ;  /* 0x0000002b34247221 */ /* 0x001fc20000010000 */
[----:B------:R-:W-:-:S06]  /*a130*/  FADD.FTZ R44, R86, R49 ;  /* 0x00000031562c7221 */ /* 0x000fcc0000010000 */
[----:B------:R-:W0:Y:S01]  /*a140*/  MUFU.EX2 R81, R81 ;  /* 0x0000005100517308 */ /* 0x000e220000000800 */
[----:B-1----:R-:W-:-:S07]  /*a150*/  F2FP.SATFINITE.E4M3.F32.PACK_AB_MERGE_C R136, R77, R52, RZ ;  /* 0x000000344d88723e */ /* 0x002fce00048070ff */
[----:B------:R-:W1:Y:S01]  /*a160*/  MUFU.EX2 R84, R84 ;  /* 0x0000005400547308 */ /* 0x000e620000000800 */
[----:B------:R-:W-:-:S01]  /*a170*/  FADD.FTZ R77, R77, R36 ;  /* 0x000000244d4d7221 */ /* 0x000fc20000010000 */
[----:B--2---:R-:W-:-:S06]  /*a180*/  FADD.FTZ R44, R103, R44 ;  /* 0x0000002c672c7221 */ /* 0x004fcc0000010000 */
[----:B------:R-:W2:Y:S08]  /*a190*/  MUFU.EX2 R56, R139 ;  /* 0x0000008b00387308 */ /* 0x000eb00000000800 */
[----:B------:R-:W5:Y:S01]  /*a1a0*/  MUFU.EX2 R83, R83 ;  /* 0x0000005300537308 */ /* 0x000f620000000800 */
[----:B---3--:R-:W-:-:S07]  /*a1b0*/  FADD.FTZ R36, R54, R77 ;  /* 0x0000004d36247221 */ /* 0x008fce0000010000 */
[----:B------:R-:W3:Y:S01]  /*a1c0*/  MUFU.EX2 R85, R85 ;  /* 0x0000005500557308 */ /* 0x000ee20000000800 */
[----:B----4-:R-:W-:-:S07]  /*a1d0*/  FADD.FTZ R43, R79, R44 ;  /* 0x0000002c4f2b7221 */ /* 0x010fce0000010000 */
[----:B------:R-:W4:Y:S01]  /*a1e0*/  MUFU.EX2 R88, R88 ;  /* 0x0000005800587308 */ /* 0x000f220000000800 */
[----:B0-----:R-:W-:-:S01]  /*a1f0*/  FADD.FTZ R49, R81, R36 ;  /* 0x0000002451317221 */ /* 0x001fc20000010000 */
[----:B-1----:R-:W-:-:S06]  /*a200*/  FADD.FTZ R44, R84, R43 ;  /* 0x0000002b542c7221 */ /* 0x002fcc0000010000 */
[----:B------:R-:W0:Y:S01]  /*a210*/  MUFU.EX2 R30, R30 ;  /* 0x0000001e001e7308 */ /* 0x000e220000000800 */
[----:B------:R-:W-:-:S07]  /*a220*/  F2FP.SATFINITE.E4M3.F32.PACK_AB_MERGE_C R150, R89, R48, RZ ;  /* 0x000000305996723e */ /* 0x000fce00048070ff */
[----:B------:R-:W1:Y:S01]  /*a230*/  MUFU.EX2 R3, R151 ;  /* 0x0000009700037308 */ /* 0x000e620000000800 */
[----:B--2---:R-:W-:-:S01]  /*a240*/  FADD.FTZ R48, R56, R49 ;  /* 0x0000003138307221 */ /* 0x004fc20000010000 */
[----:B------:R-:W-:Y:S01]  /*a250*/  F2FP.SATFINITE.E4M3.F32.PACK_AB_MERGE_C R152, R10, R9, R152 ;  /* 0x000000090a98723e */ /* 0x000fe20004807098 */
[----:B-----5:R-:W-:-:S01]  /*a260*/  FADD.FTZ R9, R83, R44 ;  /* 0x0000002c53097221 */ /* 0x020fc20000010000 */
[----:B---3--:R-:W-:-:S04]  /*a270*/  F2FP.SATFINITE.E4M3.F32.PACK_AB_MERGE_C R138, R85, R56, RZ ;  /* 0x00000038558a723e */ /* 0x008fc800048070ff */
[----:B------:R-:W2:Y:S01]  /*a280*/  MUFU.EX2 R34, R34 ;  /* 0x0000002200227308 */ /* 0x000ea20000000800 */
[----:B------:R-:W-:-:S01]  /*a290*/  FADD.FTZ R85, R85, R48 ;  /* 0x0000003055557221 */ /* 0x000fc20000010000 */
[C---:B----4-:R-:W-:Y:S01]  /*a2a0*/  F2FP.SATFINITE.E4M3.F32.PACK_AB_MERGE_C R83, R88.reuse, R83, RZ ;  /* 0x000000535853723e */ /* 0x050fe200048070ff */
[----:B------:R-:W-:-:S05]  /*a2b0*/  FADD.FTZ R88, R88, R9 ;  /* 0x0000000958587221 */ /* 0x000fca0000010000 */
[----:B------:R-:W3:Y:S01]  /*a2c0*/  MUFU.EX2 R59, R59 ;  /* 0x0000003b003b7308 */ /* 0x000ee20000000800 */
[----:B0-----:R-:W-:-:S07]  /*a2d0*/  FADD.FTZ R10, R30, R85 ;  /* 0x000000551e0a7221 */ /* 0x001fce0000010000 */
[----:B------:R-:W0:Y:S01]  /*a2e0*/  MUFU.EX2 R61, R61 ;  /* 0x0000003d003d7308 */ /* 0x000e220000000800 */
[----:B-1----:R-:W-:-:S01]  /*a2f0*/  FADD.FTZ R9, R3, R88 ;  /* 0x0000005803097221 */ /* 0x002fc20000010000 */
[----:B------:R-:W-:Y:S01]  /*a300*/  F2FP.SATFINITE.E4M3.F32.PACK_AB_MERGE_C R154, R20, R15, R154 ;  /* 0x0000000f149a723e */ /* 0x000fe2000480709a */
[----:B------:R-:W-:-:S05]  /*a310*/  FADD.FTZ R15, R39, R10 ;  /* 0x0000000a270f7221 */ /* 0x000fca0000010000 */
[----:B------:R-:W1:Y:S01]  /*a320*/  MUFU.EX2 R38, R38 ;  /* 0x0000002600267308 */ /* 0x000e620000000800 */
[----:B------:R-:W-:-:S07]  /*a330*/  FADD.FTZ R20, R40, R9 ;  /* 0x0000000928147221 */ /* 0x000fce0000010000 */
[----:B------:R-:W4:Y:S01]  /*a340*/  MUFU.EX2 R26, R94 ;  /* 0x0000005e001a7308 */ /* 0x000f220000000800 */
[----:B------:R-:W-:Y:S01]  /*a350*/  F2FP.SATFINITE.E4M3.F32.PACK_AB_MERGE_C R148, R45, R42, R148 ;  /* 0x0000002a2d94723e */ /* 0x000fe20004807094 */
[----:B--2---:R-:W-:-:S06]  /*a360*/  FADD.FTZ R42, R34, R15 ;  /* 0x0000000f222a7221 */ /* 0x004fcc0000010000 */
[----:B------:R-:W2:Y:S01]  /*a370*/  MUFU.EX2 R65, R65 ;  /* 0x0000004100417308 */ /* 0x000ea20000000800 */
[----:B---3--:R-:W-:-:S07]  /*a380*/  FADD.FTZ R9, R59, R20 ;  /* 0x000000143b097221 */ /* 0x008fce0000010000 */
[----:B------:R-:W3:Y:S01]  /*a390*/  MUFU.EX2 R27, R87 ;  /* 0x00000057001b7308 */ /* 0x000ee20000000800 */
[C---:B0-----:R-:W-:Y:S01]  /*a3a0*/  F2FP.SATFINITE.E4M3.F32.PACK_AB_MERGE_C R140, R61.reuse, R34, RZ ;  /* 0x000000223d8c723e */ /* 0x041fe200048070ff */
[----:B------:R-:W-:-:S06]  /*a3b0*/  FADD.FTZ R61, R61, R42 ;  /* 0x0000002a3d3d7221 */ /* 0x000fcc0000010000 */
[----:B------:R-:W-:Y:S01]  /*a3c0*/  MUFU.EX2 R58, R58 ;  /* 0x0000003a003a7308 */ /* 0x000fe20000000800 */
[----:B------:R-:W-:-:S07]  /*a3d0*/  FADD.FTZ R9, R66, R9 ;  /* 0x0000000942097221 */ /* 0x000fce0000010000 */
[----:B------:R-:W0:Y:S08]  /*a3e0*/  MUFU.EX2 R69, R69 ;  /* 0x0000004500457308 */ /* 0x000e300000000800 */
[----:B------:R-:W5:Y:S01]  /*a3f0*/  MUFU.EX2 R11, R70 ;  /* 0x00000046000b7308 */ /* 0x000f620000000800 */
[----:B-1----:R-:W-:-:S01]  /*a400*/  FADD.FTZ R20, R38, R61 ;  /* 0x0000003d26147221 */ /* 0x002fc20000010000 */
[----:B----4-:R-:W-:-:S06]  /*a410*/  FADD.FTZ R34, R26, R9 ;  /* 0x000000091a227221 */ /* 0x010fcc0000010000 */
[----:B------:R-:W1:Y:S01]  /*a420*/  MUFU.EX2 R14, R71 ;  /* 0x00000047000e7308 */ /* 0x000e620000000800 */
[----:B--2---:R-:W-:-:S07]  /*a430*/  FADD.FTZ R9, R65, R20 ;  /* 0x0000001441097221 */ /* 0x004fce0000010000 */
[----:B------:R-:W-:Y:S01]  /*a440*/  MUFU.EX2 R28, R28 ;  /* 0x0000001c001c7308 */ /* 0x000fe20000000800 */
[----:B---3--:R-:W-:-:S07]  /*a450*/  FADD.FTZ R34, R27, R34 ;  /* 0x000000221b227221 */ /* 0x008fce0000010000 */
[----:B------:R-:W-:Y:S08]  /*a460*/  MUFU.EX2 R29, R29 ;  /* 0x0000001d001d7308 */ /* 0x000ff00000000800 */
[----:B------:R-:W2:Y:S01]  /*a470*/  MUFU.EX2 R24, R24 ;  /* 0x0000001800187308 */ /* 0x000ea20000000800 */
[----:B0-----:R-:W-:-:S07]  /*a480*/  F2FP.SATFINITE.E4M3.F32.PACK_AB_MERGE_C R142, R69, R58, RZ ;  /* 0x0000003a458e723e */ /* 0x001fce00048070ff */
[----:B------:R-:W0:Y:S01]  /*a490*/  MUFU.EX2 R67, R67 ;  /* 0x0000004300437308 */ /* 0x000e220000000800 */
[----:B------:R-:W-:-:S07]  /*a4a0*/  FADD.FTZ R58, R58, R9 ;  /* 0x000000093a3a7221 */ /* 0x000fce0000010000 */
[----:B------:R-:W3:Y:S01]  /*a4b0*/  MUFU.EX2 R25, R25 ;  /* 0x0000001900197308 */ /* 0x000ee20000000800 */
[----:B-----5:R-:W-:-:S07]  /*a4c0*/  FADD.FTZ R9, R11, R34 ;  /* 0x000000220b097221 */ /* 0x020fce0000010000 */
[----:B------:R-:W4:Y:S01]  /*a4d0*/  MUFU.EX2 R36, R63 ;  /* 0x0000003f00247308 */ /* 0x000f220000000800 */
[----:B------:R-:W-:-:S01]  /*a4e0*/  FADD.FTZ R69, R69, R58 ;  /* 0x0000003a45457221 */ /* 0x000fc20000010000 */
[C---:B-1----:R-:W-:Y:S01]  /*a4f0*/  F2FP.SATFINITE.E4M3.F32.PACK_AB_MERGE_C R11, R14.reuse, R11, RZ ;  /* 0x0000000b0e0b723e */ /* 0x042fe200048070ff */
[----:B------:R-:W-:-:S05]  /*a500*/  FADD.FTZ R14, R14, R9 ;  /* 0x000000090e0e7221 */ /* 0x000fca0000010000 */
[----:B------:R-:W1:Y:S01]  /*a510*/  MUFU.EX2 R93, R93 ;  /* 0x0000005d005d7308 */ /* 0x000e620000000800 */
[----:B------:R-:W-:Y:S01]  /*a520*/  F2FP.SATFINITE.E4M3.F32.PACK_AB_MERGE_C R140, R39, R30, R140 ;  /* 0x0000001e278c723e */ /* 0x000fe2000480708c */
[----:B--2---:R-:W-:Y:S01]  /*a530*/  FADD.FTZ R30, R24, R69 ;  /* 0x00000045181e7221 */ /* 0x004fe20000010000 */
[----:B------:R-:W-:-:S05]  /*a540*/  F2FP.SATFINITE.E4M3.F32.PACK_AB_MERGE_C R144, R29, R28, RZ ;  /* 0x0000001c1d90723e */ /* 0x000fca00048070ff */
[----:B------:R-:W2:Y:S01]  /*a550*/  MUFU.EX2 R10, R31 ;  /* 0x0000001f000a7308 */ /* 0x000ea20000000800 */
[----:B0-----:R-:W-:-:S01]  /*a560*/  FADD.FTZ R9, R67, R14 ;  /* 0x0000000e43097221 */ /* 0x001fc20000010000 */
[C---:B---3--:R-:W-:Y:S01]  /*a570*/  F2FP.SATFINITE.E4M3.F32.PACK_AB_MERGE_C R144, R25.reuse, R24, R144 ;  /* 0x000000181990723e */ /* 0x048fe20004807090 */
[----:B------:R-:W-:-:S05]  /*a580*/  FADD.FTZ R25, R25, R30 ;  /* 0x0000001e19197221 */ /* 0x000fca0000010000 */
[----:B------:R-:W0:Y:S01]  /*a590*/  MUFU.EX2 R32, R32 ;  /* 0x0000002000207308 */ /* 0x000e220000000800 */
[----:B----4-:R-:W-:-:S07]  /*a5a0*/  FADD.FTZ R14, R36, R9 ;  /* 0x00000009240e7221 */ /* 0x010fce0000010000 */
[----:B------:R-:W3:Y:S01]  /*a5b0*/  MUFU.EX2 R97, R97 ;  /* 0x0000006100617308 */ /* 0x000ee20000000800 */
[----:B------:R-:W-:-:S01]  /*a5c0*/  FADD.FTZ R28, R28, R25 ;  /* 0x000000191c1c7221 */ /* 0x000fc20000010000 */
[----:B-1----:R-:W-:-:S06]  /*a5d0*/  FADD.FTZ R9, R93, R14 ;  /* 0x0000000e5d097221 */ /* 0x002fcc0000010000 */
[----:B------:R-:W1:Y:S01]  /*a5e0*/  MUFU.EX2 R20, R35 ;  /* 0x0000002300147308 */ /* 0x000e620000000800 */
[----:B------:R-:W-:-:S01]  /*a5f0*/  FADD.FTZ R29, R29, R28 ;  /* 0x0000001c1d1d7221 */ /* 0x000fc20000010000 */
[----:B--2---:R-:W-:-:S06]  /*a600*/  F2FP.SATFINITE.E4M3.F32.PACK_AB_MERGE_C R93, R10, R93, RZ ;  /* 0x0000005d0a5d723e */ /* 0x004fcc00048070ff */
[----:B------:R-:W-:Y:S01]  /*a610*/  MUFU.EX2 R33, R33 ;  /* 0x0000002100217308 */ /* 0x000fe20000000800 */
[----:B------:R-:W-:-:S07]  /*a620*/  FADD.FTZ R10, R10, R9 ;  /* 0x000000090a0a7221 */ /* 0x000fce0000010000 */
[----:B------:R-:W2:Y:S08]  /*a630*/  MUFU.EX2 R60, R60 ;  /* 0x0000003c003c7308 */ /* 0x000eb00000000800 */
[----:B------:R-:W4:Y:S08]  /*a640*/  MUFU.EX2 R101, R101 ;  /* 0x0000006500657308 */ /* 0x000f300000000800 */
[----:B------:R-:W5:Y:S01]  /*a650*/  MUFU.EX2 R8, R8 ;  /* 0x0000000800087308 */ /* 0x000f620000000800 */
[----:B0-----:R-:W-:-:S01]  /*a660*/  FADD.FTZ R14, R32, R29 ;  /* 0x0000001d200e7221 */ /* 0x001fc20000010000 */
[----:B---3--:R-:W-:Y:S01]  /*a670*/  FADD.FTZ R9, R97, R10 ;  /* 0x0000000a61097221 */ /* 0x008fe20000010000 */
[----:B------:R-:W-:-:S02]  /*a680*/  F2FP.SATFINITE.E4M3.F32.PACK_AB_MERGE_C R37, R64, R37, RZ ;  /* 0x000000254025723e */ /* 0x000fc400048070ff */
[----:B------:R-:W-:Y:S01]  /*a690*/  F2FP.SATFINITE.E4M3.F32.PACK_AB_MERGE_C R59, R66, R59, RZ ;  /* 0x0000003b423b723e */ /* 0x000fe200048070ff */
[----:B------:R-:W-:-:S01]  /*a6a0*/  FADD.FTZ R14, R105, R14 ;  /* 0x0000000e690e7221 */ /* 0x000fc20000010000 */
[----:B-1----:R-:W-:Y:S01]  /*a6b0*/  FADD.FTZ R10, R20, R9 ;  /* 0x00000009140a7221 */ /* 0x002fe20000010000 */
[----:B------:R-:W-:Y:S02]  /*a6c0*/  F2FP.SATFINITE.E4M3.F32.PACK_AB_MERGE_C R153, R62, R13, R37 ;  /* 0x0000000d3e99723e */ /* 0x000fe40004807025 */
[----:B------:R-:W-:Y:S02]  /*a6d0*/  F2FP.SATFINITE.E4M3.F32.PACK_AB_MERGE_C R141, R40, R3, R59 ;  /* 0x00000003288d723e */ /* 0x000fe4000480703b */
[----:B--2---:R-:W-:Y:S01]  /*a6e0*/  F2FP.SATFINITE.E4M3.F32.PACK_AB_MERGE_C R13, R60, R33, RZ ;  /* 0x000000213c0d723e */ /* 0x004fe200048070ff */
[----:B------:R-:W-:Y:S01]  /*a6f0*/  FADD.FTZ R33, R33, R14 ;  /* 0x0000000e21217221 */ /* 0x000fe20000010000 */
[----:B------:R-:W-:Y:S01]  /*a700*/  F2FP.SATFINITE.E4M3.F32.PACK_AB_MERGE_C R47, R72, R47, RZ ;  /* 0x0000002f482f723e */ /* 0x000fe200048070ff */
[----:B----4-:R-:W-:Y:S01]  /*a710*/  FADD.FTZ R15, R101, R10 ;  /* 0x0000000a650f7221 */ /* 0x010fe20000010000 */
[----:B------:R-:W-:-:S02]  /*a720*/  F2FP.SATFINITE.E4M3.F32.PACK_AB_MERGE_C R76, R91, R76, RZ ;  /* 0x0000004c5b4c723e */ /* 0x000fc400048070ff */
[----:B-----5:R-:W-:Y:S01]  /*a730*/  F2FP.SATFINITE.E4M3.F32.PACK_AB_MERGE_C R3, R8, R101, RZ ;  /* 0x000000650803723e */ /* 0x020fe200048070ff */
[----:B------:R-:W-:Y:S01]  /*a740*/  BSSY B0, `(.L_x_13569) ;  /* 0x0000290000007945 */ /* 0x000fe20003800000 */
[----:B------:R-:W-:Y:S02]  /*a750*/  F2FP.SATFINITE.E4M3.F32.PACK_AB_MERGE_C R80, R99, R80, RZ ;  /* 0x000000506350723e */ /* 0x000fe400048070ff */
[----:B------:R-:W-:Y:S02]  /*a760*/  F2FP.SATFINITE.E4M3.F32.PACK_AB_MERGE_C R86, R103, R86, RZ ;  /* 0x000000566756723e */ /* 0x000fe400048070ff */
[----:B------:R-:W-:Y:S01]  /*a770*/  F2FP.SATFINITE.E4M3.F32.PACK_AB_MERGE_C R147, R20, R97, R3 ;  /* 0x000000611493723e */ /* 0x000fe20004807003 */
[----:B------:R-:W-:Y:S01]  /*a780*/  FADD.FTZ R20, R60, R33 ;  /* 0x000000213c147221 */ /* 0x000fe20000010000 */
[----:B------:R-:W-:Y:S01]  /*a790*/  F2FP.SATFINITE.E4M3.F32.PACK_AB_MERGE_C R150, R53, R46, R150 ;  /* 0x0000002e3596723e */ /* 0x000fe20004807096 */
[----:B------:R-:W-:Y:S01]  /*a7a0*/  FADD.FTZ R15, R8, R15 ;  /* 0x0000000f080f7221 */ /* 0x000fe20000010000 */
[----:B------:R-:W-:Y:S01]  /*a7b0*/  F2FP.SATFINITE.E4M3.F32.PACK_AB_MERGE_C R136, R73, R50, R136 ;  /* 0x000000324988723e */ /* 0x000fe20004807088 */
[--C-:B------:R-:W-:Y:S01]  /*a7c0*/  IMAD.MOV.U32 R53, RZ, RZ, R55.reuse ;  /* 0x000000ffff357224 */ /* 0x100fe200078e0037 */
[----:B------:R-:W-:Y:S01]  /*a7d0*/  F2FP.SATFINITE.E4M3.F32.PACK_AB_MERGE_C R138, R81, R54, R138 ;  /* 0x00000036518a723e */ /* 0x000fe2000480708a */
[--C-:B------:R-:W-:Y:S01]  /*a7e0*/  IMAD.MOV.U32 R54, RZ, RZ, R55.reuse ;  /* 0x000000ffff367224 */ /* 0x100fe200078e0037 */
[----:B------:R-:W-:Y:S01]  /*a7f0*/  F2FP.SATFINITE.E4M3.F32.PACK_AB_MERGE_C R142, R65, R38, R142 ;  /* 0x00000026418e723e */ /* 0x000fe2000480708e */
[----:B------:R-:W-:Y:S01]  /*a800*/  IMAD.MOV.U32 R50, RZ, RZ, R55 ;  /* 0x000000ffff327224 */ /* 0x000fe200078e0037 */
        /* <DEDUP_REMOVED lines=16> */
[-C--:B------:R-:W-:Y:S01]  /*a910*/  MOV R52, R55.reuse ;  /* 0x0000003700347202 */ /* 0x080fe20000000f00 */
        /* <DEDUP_REMOVED lines=18> */
[----:B------:R-:W-:Y:S01]  /*aa40*/  IMAD.MOV.U32 R24, RZ, RZ, R55 ;  /* 0x000000ffff187224 */ /* 0x000fe200078e0037 */
[----:B------:R-:W-:Y:S06]  /*aa50*/  @!P1 BRA `(.L_x_13570) ;  /* 0x0000002400789947 */ /* 0x000fec0003800000 */
[----:B------:R0:W5:Y:S01]  /*aa60*/  LDL.LU R9, [R1+0x1c] ;  /* 0x00001c0001097983 */ /* 0x0001620000300800 */
        /* <DEDUP_REMOVED lines=20> */
.L_x_13583:
[----:B-----5:R-:W-:-:S04]  /*abb0*/  ISETP.NE.AND P1, PT, R8, 0x1, PT ;  /* 0x000000010800780c */ /* 0x020fc80003f25270 */
[----:B------:R-:W-:-:S04]  /*abc0*/  SEL R0, RZ, 0x1, P1 ;  /* 0x00000001ff007807 */ /* 0x000fc80000800000 */
[----:B------:R-:W-:-:S05]  /*abd0*/  LOP3.LUT R13, R9, R0, RZ, 0x3c, !PT ;  /* 0x00000000090d7212 */ /* 0x000fca00078e3cff */
[----:B------:R0:W-:Y:S01]  /*abe0*/  STL [R1+0x1c], R13 ;  /* 0x00001c0d01007387 */ /* 0x0001e20000100800 */
[----:B------:R-:W-:Y:S05]  /*abf0*/  @!P0 BRA `(.L_x_13571) ;  /* 0x0000000000048947 */ /* 0x000fea0003800000 */
[----:B------:R-:W-:Y:S01]  /*ac00*/  BPT.TRAP 0x1 ;  /* 0x000000040000795c */ /* 0x000fe20000300000 */
.L_x_13571:
        /* <DEDUP_REMOVED lines=9> */
.L_x_13572:
[----:B------:R-:W-:Y:S01]  /*aca0*/  IMAD R14, R12, 0x280, R21 ;  /* 0x000002800c0e7824 */ /* 0x000fe200078e0215 */
[----:B------:R-:W-:Y:S03]  /*acb0*/  BSSY B1, `(.L_x_13573) ;  /* 0x0000006000017945 */ /* 0x000fe60003800000 */
[C---:B------:R-:W-:Y:S02]  /*acc0*/  VIADD R56, R14.reuse, 0x80 ;  /* 0x000000800e387836 */ /* 0x040fe40000000000 */
[----:B------:R-:W-:Y:S01]  /*acd0*/  VIADD R58, R14, 0x100 ;  /* 0x000001000e3a7836 */ /* 0x000fe20000000000 */
[----:B-1----:R-:W-:Y:S06]  /*ace0*/  @P1 BRA `(.L_x_13574) ;  /* 0x0000000000081947 */ /* 0x002fec0003800000 */
[----:B------:R-:W1:Y:S02]  /*acf0*/  SYNCS.PHASECHK.TRANS64.TRYWAIT P1, [R0+URZ+0x13230], R13 ;  /* 0x0132300d000075a7 */ /* 0x000e64000802017f */
[----:B-1----:R-:W-:Y:S05]  /*ad00*/  @!P1 BRA `(.L_x_13575) ;  /* 0x000000c800209947 */ /* 0x002fea0003800000 */
.L_x_13574:
[----:B------:R-:W-:Y:S05]  /*ad10*/  BSYNC B1 ;  /* 0x0000000000017941 */ /* 0x000fea0003800000 */
.L_x_13573:
[----:B01----:R-:W-:Y:S01]  /*ad20*/  IMAD.MOV.U32 R13, RZ, RZ, -0x7fffffe0 ;  /* 0x80000020ff0d7424 */ /* 0x003fe200078e00ff */
[----:B------:R-:W-:Y:S01]  /*ad30*/  MOV R12, R14 ;  /* 0x0000000e000c7202 */ /* 0x000fe20000000f00 */
[----:B------:R-:W-:Y:S01]  /*ad40*/  WARPGROUP.ARRIVE ;  /* 0x00000000000079c5 */ /* 0x000fe20000000000 */
[----:B------:R-:W-:Y:S01]  /*ad50*/  R2UR UR4, R4 ;  /* 0x00000000040472ca */ /* 0x000fe200000e0000 */
[----:B------:R-:W-:Y:S01]  /*ad60*/  IMAD.MOV.U32 R57, RZ, RZ, -0x7fffffe0 ;  /* 0x80000020ff397424 */ /* 0x000fe200078e00ff */
[----:B------:R-:W-:Y:S01]  /*ad70*/  R2UR UR6, R12 ;  /* 0x000000000c0672ca */ /* 0x000fe200000e0000 */
[----:B------:R-:W-:Y:S01]  /*ad80*/  IMAD.MOV.U32 R12, RZ, RZ, R58 ;  /* 0x000000ffff0c7224 */ /* 0x000fe200078e003a */
[----:B------:R-:W-:Y:S01]  /*ad90*/  R2UR UR7, R13 ;  /* 0x000000000d0772ca */ /* 0x000fe200000e0000 */
[----:B------:R-:W-:Y:S01]  /*ada0*/  VIADD R58, R14, 0x182 ;  /* 0x000001820e3a7836 */ /* 0x000fe20000000000 */
[----:B------:R-:W-:Y:S01]  /*adb0*/  R2UR UR5, R5 ;  /* 0x00000000050572ca */ /* 0x000fe200000e0000 */
[----:B------:R-:W-:Y:S01]  /*adc0*/  IMAD.MOV.U32 R59, RZ, RZ, -0x7fffffe0 ;  /* 0x80000020ff3b7424 */ /* 0x000fe200078e00ff */
[----:B------:R-:W-:Y:S01]  /*add0*/  R2UR UR10, R56 ;  /* 0x00000000380a72ca */ /* 0x000fe200000e0000 */
[----:B------:R-:W-:Y:S01]  /*ade0*/  VIADD R56, R14, 0x180 ;  /* 0x000001800e387836 */ /* 0x000fe20000000000 */
[----:B------:R-:W-:-:S02]  /*adf0*/  R2UR UR11, R57 ;  /* 0x00000000390b72ca */ /* 0x000fc400000e0000 */
[----:B------:R-:W-:Y:S02]  /*ae00*/  R2UR UR8, R4 ;  /* 0x00000000040872ca */ /* 0x000fe400000e0000 */
[----:B------:R-:W-:Y:S02]  /*ae10*/  R2UR UR9, R5 ;  /* 0x00000000050972ca */ /* 0x000fe400000e0000 */
[----:B------:R-:W-:Y:S01]  /*ae20*/  R2UR UR14, R12 ;  /* 0x000000000c0e72ca */ /* 0x000fe200000e0000 */
[----:B------:R-:W-:Y:S01]  /*ae30*/  VIADD R12, R14, 0x200 ;  /* 0x000002000e0c7836 */ /* 0x000fe20000000000 */
[----:B------:R-:W-:Y:S01]  /*ae40*/  R2UR UR15, R13 ;  /* 0x000000000d0f72ca */ /* 0x000fe200000e0000 */
[----:B------:R-:W-:Y:S01]  /*ae50*/  QGMMA.64x32x32.F32.E4M3.E4M3 R120, gdesc[UR4], RZ, !UPT, gsb0 ;  /* 0x00600000047879f3 */ /* 0x000fe2000c0008ff */
[----:B------:R-:W-:Y:S02]  /*ae60*/  R2UR UR12, R4 ;  /* 0x00000000040c72ca */ /* 0x000fe400000e0000 */
[----:B------:R-:W-:-:S02]  /*ae70*/  R2UR UR13, R5 ;  /* 0x00000000050d72ca */ /* 0x000fc400000e0000 */
[----:B------:R-:W-:Y:S01]  /*ae80*/  R2UR UR18, R56 ;  /* 0x00000000381272ca */ /* 0x000fe200000e0000 */
[----:B------:R-:W-:Y:S01]  /*ae90*/  VIADD R56, R14, 0x2 ;  /* 0x000000020e387836 */ /* 0x000fe20000000000 */
[----:B------:R-:W-:Y:S02]  /*aea0*/  R2UR UR19, R57 ;  /* 0x00000000391372ca */ /* 0x000fe400000e0000 */
[----:B------:R-:W-:Y:S02]  /*aeb0*/  R2UR UR16, R4 ;  /* 0x00000000041072ca */ /* 0x000fe400000e0000 */
[----:B------:R-:W-:Y:S02]  /*aec0*/  R2UR UR17, R5 ;  /* 0x00000000051172ca */ /* 0x000fe400000e0000 */
[----:B------:R-:W-:Y:S01]  /*aed0*/  R2UR UR22, R12 ;  /* 0x000000000c1672ca */ /* 0x000fe200000e0000 */
[----:B------:R-:W-:Y:S01]  /*aee0*/  VIADD R12, R14, 0x82 ;  /* 0x000000820e0c7836 */ /* 0x000fe20000000000 */
[----:B------:R-:W-:-:S02]  /*aef0*/  R2UR UR23, R13 ;  /* 0x000000000d1772ca */ /* 0x000fc400000e0000 */
[----:B------:R-:W-:Y:S01]  /*af00*/  R2UR UR26, R56 ;  /* 0x00000000381a72ca */ /* 0x000fe200000e0000 */
[----:B------:R-:W-:Y:S01]  /*af10*/  VIADD R56, R14, 0x102 ;  /* 0x000001020e387836 */ /* 0x000fe20000000000 */
[----:B------:R-:W-:Y:S01]  /*af20*/  R2UR UR27, R57 ;  /* 0x00000000391b72ca */ /* 0x000fe200000e0000 */
[----:B------:R-:W-:Y:S01]  /*af30*/  IMAD.MOV.U32 R57, RZ, RZ, -0x7fffffe0 ;  /* 0x80000020ff397424 */ /* 0x000fe200078e00ff */
[----:B------:R-:W-:Y:S02]  /*af40*/  R2UR UR20, R4 ;  /* 0x00000000041472ca */ /* 0x000fe400000e0000 */
[----:B------:R-:W-:Y:S02]  /*af50*/  R2UR UR21, R5 ;  /* 0x00000000051572ca */ /* 0x000fe400000e0000 */
[----:B------:R-:W-:Y:S02]  /*af60*/  R2UR UR24, R6 ;  /* 0x00000000061872ca */ /* 0x000fe400000e0000 */
[----:B------:R-:W-:-:S02]  /*af70*/  R2UR UR25, R7 ;  /* 0x00000000071972ca */ /* 0x000fc400000e0000 */
[----:B------:R-:W-:Y:S02]  /*af80*/  MOV R13, 0x80000020 ;  /* 0x80000020000d7802 */ /* 0x000fe40000000f00 */
[----:B------:R-:W-:Y:S01]  /*af90*/  R2UR UR6, R12 ;  /* 0x000000000c0672ca */ /* 0x000fe200000e0000 */
[----:B------:R-:W-:Y:S01]  /*afa0*/  VIADD R12, R14, 0x202 ;  /* 0x000002020e0c7836 */ /* 0x000fe20000000000 */
[----:B------:R-:W-:Y:S01]  /*afb0*/  R2UR UR7, R13 ;  /* 0x000000000d0772ca */ /* 0x000fe200000e0000 */
[----:B------:R-:W-:Y:S01]  /*afc0*/  IMAD.MOV.U32 R13, RZ, RZ, -0x7fffffe0 ;  /* 0x80000020ff0d7424 */ /* 0x000fe200078e00ff */
        /* <DEDUP_REMOVED lines=25> */
[----:B------:R-:W-:Y:S03]  /*b160*/  QGMMA.64x32x32.F32.E4M3.E4M3 R56, gdesc[UR20], RZ, !UPT, gsb0 ;  /* 0x00600000143879f3 */ /* 0x000fe6000c0008ff */
        /* <DEDUP_REMOVED lines=18> */
.L_x_13576:
[----:B------:R-:W-:Y:S01]  /*b290*/  SHF.L.U32 R9, R9, 0x1f, RZ ;  /* 0x0000001f09097819 */ /* 0x000fe200000006ff */
[----:B------:R-:W-:-:S04]  /*b2a0*/  IMAD R14, R8, 0x8, R18 ;  /* 0x00000008080e7824 */ /* 0x000fc800078e0212 */
[----:B------:R0:W1:Y:S01]  /*b2b0*/  SYNCS.PHASECHK.TRANS64.TRYWAIT P1, [R14+URZ+0x13250], R9 ;  /* 0x013250090e0075a7 */ /* 0x000062000802017f */
[----:B------:R-:W-:Y:S05]  /*b2c0*/  @!P0 BRA `(.L_x_13577) ;  /* 0x0000000000048947 */ /* 0x000fea0003800000 */
[----:B------:R-:W-:Y:S01]  /*b2d0*/  BPT.TRAP 0x1 ;  /* 0x000000040000795c */ /* 0x000fe20000300000 */
.L_x_13577:
[----:B------:R-:W-:Y:S04]  /*b2e0*/  BSSY B1, `(.L_x_13578) ;  /* 0x0000004000017945 */ /* 0x000fe80003800000 */
[----:B-1----:R-:W-:Y:S05]  /*b2f0*/  @P1 BRA `(.L_x_13579) ;  /* 0x0000000000081947 */ /* 0x002fea0003800000 */
[----:B------:R-:W1:Y:S02]  /*b300*/  SYNCS.PHASECHK.TRANS64.TRYWAIT P1, [R14+URZ+0x13250], R9 ;  /* 0x013250090e0075a7 */ /* 0x000e64000802017f */
[----:B-1----:R-:W-:Y:S05]  /*b310*/  @!P1 BRA `(.L_x_13580) ;  /* 0x000000c000b09947 */ /* 0x002fea0003800000 */
.L_x_13579:
[----:B------:R-:W-:Y:S05]  /*b320*/  BSYNC B1 ;  /* 0x0000000000017941 */ /* 0x000fea0003800000 */
.L_x_13578:
[----:B01----:R-:W-:Y:S01]  /*b330*/  VIADD R9, R18, 0x1000 ;  /* 0x0000100012097836 */ /* 0x003fe20000000000 */
[----:B------:R-:W-:Y:S01]  /*b340*/  WARPGROUP.ARRIVE ;  /* 0x00000000000079c5 */ /* 0x000fe20000000000 */
[----:B------:R-:W-:-:S03]  /*b350*/  IMAD.MOV.U32 R13, RZ, RZ, -0x3ffffff0 ;  /* 0xc0000010ff0d7424 */ /* 0x000fc600078e00ff */
[----:B------:R-:W-:-:S04]  /*b360*/  SHF.R.U32.HI R9, RZ, 0x4, R9 ;  /* 0x00000004ff097819 */ /* 0x000fc80000011609 */
[----:B------:R-:W-:-:S04]  /*b370*/  LOP3.LUT R9, R9, 0x3fff, RZ, 0xc0, !PT ;  /* 0x00003fff09097812 */ /* 0x000fc800078ec0ff */
[----:B------:R-:W-:-:S05]  /*b380*/  LOP3.LUT R9, R9, 0x10000, RZ, 0xfc, !PT ;  /* 0x0001000009097812 */ /* 0x000fca00078efcff */
[----:B------:R-:W-:Y:S02]  /*b390*/  IMAD R8, R8, 0x280, R9 ;  /* 0x0000028008087824 */ /* 0x000fe400078e0209 */
[----:B------:R-:W-:-:S03]  /*b3a0*/  IMAD.MOV.U32 R9, RZ, RZ, -0x3ffffff0 ;  /* 0xc0000010ff097424 */ /* 0x000fc600078e00ff */
[C---:B------:R-:W-:Y:S02]  /*b3b0*/  R2UR UR6, R8.reuse ;  /* 0x00000000080672ca */ /* 0x040fe400000e0000 */
[----:B------:R-:W-:Y:S01]  /*b3c0*/  R2UR UR7, R9 ;  /* 0x00000000090772ca */ /* 0x000fe200000e0000 */
[----:B------:R-:W-:Y:S01]  /*b3d0*/  IMAD.MOV.U32 R9, RZ, RZ, -0x3ffffff0 ;  /* 0xc0000010ff097424 */ /* 0x000fe200078e00ff */
[----:B------:R-:W-:-:S11]  /*b3e0*/  IADD3 R12, R8, 0x80, RZ ;  /* 0x00000080080c7810 */ /* 0x000fd60007ffe0ff */
[----:B------:R-:W-:Y:S01]  /*b3f0*/  QGMMA.64x64x32.F32.E4M3.E4M3 R24, R152, gdesc[UR4], R24, gsb0 ;  /* 0x00e0000498187df3 */ /* 0x000fe20008000818 */
[----:B------:R-:W-:Y:S01]  /*b400*/  R2UR UR6, R12 ;  /* 0x000000000c0672ca */ /* 0x000fe200000e0000 */
[----:B------:R-:W-:Y:S01]  /*b410*/  VIADD R12, R8, 0x100 ;  /* 0x00000100080c7836 */ /* 0x000fe20000000000 */
[----:B------:R-:W-:Y:S01]  /*b420*/  R2UR UR7, R13 ;  /* 0x000000000d0772ca */ /* 0x000fe200000e0000 */
[----:B------:R-:W-:Y:S01]  /*b430*/  IMAD.MOV.U32 R13, RZ, RZ, -0x3ffffff0 ;  /* 0xc0000010ff0d7424 */ /* 0x000fe200078e00ff */
[----:B------:R-:W-:Y:S02]  /*b440*/  WARPGROUP.DEPBAR.LE gsb0, 0x0 ;  /* 0x00008000000079c5 */ /* 0x000fe40000010000 */
[----:B------:R-:W-:-:S09]  /*b450*/  WARPGROUP.ARRIVE ;  /* 0x00000000000079c5 */ /* 0x000fd20000000000 */
[----:B------:R-:W-:Y:S01]  /*b460*/  QGMMA.64x64x32.F32.E4M3.E4M3 R24, R148, gdesc[UR4], R24, gsb0 ;  /* 0x00e0000494187df3 */ /* 0x000fe20008000818 */
[----:B------:R-:W-:Y:S01]  /*b470*/  R2UR UR6, R12 ;  /* 0x000000000c0672ca */ /* 0x000fe200000e0000 */
[C---:B------:R-:W-:Y:S01]  /*b480*/  VIADD R12, R8.reuse, 0x180 ;  /* 0x00000180080c7836 */ /* 0x040fe20000000000 */
[----:B------:R-:W-:Y:S01]  /*b490*/  R2UR UR7, R13 ;  /* 0x000000000d0772ca */ /* 0x000fe200000e0000 */
[----:B------:R-:W-:Y:S02]  /*b4a0*/  IMAD.MOV.U32 R13, RZ, RZ, -0x3ffffff0 ;  /* 0xc0000010ff0d7424 */ /* 0x000fe400078e00ff */
[----:B------:R-:W-:Y:S01]  /*b4b0*/  VIADD R8, R8, 0x200 ;  /* 0x0000020008087836 */ /* 0x000fe20000000000 */
[----:B------:R-:W-:Y:S02]  /*b4c0*/  WARPGROUP.DEPBAR.LE gsb0, 0x0 ;  /* 0x00008000000079c5 */ /* 0x000fe40000010000 */
[----:B------:R-:W-:-:S07]  /*b4d0*/  WARPGROUP.ARRIVE ;  /* 0x00000000000079c5 */ /* 0x000fce0000000000 */
[----:B------:R-:W-:Y:S01]  /*b4e0*/  QGMMA.64x64x32.F32.E4M3.E4M3 R24, R136, gdesc[UR4], R24, gsb0 ;  /* 0x00e0000488187df3 */ /* 0x000fe20008000818 */
[----:B------:R-:W-:Y:S02]  /*b4f0*/  R2UR UR6, R12 ;  /* 0x000000000c0672ca */ /* 0x000fe400000e0000 */
[----:B------:R-:W-:Y:S01]  /*b500*/  R2UR UR7, R13 ;  /* 0x000000000d0772ca */ /* 0x000fe200000e0000 */
[----:B------:R-:W-:Y:S02]  /*b510*/  WARPGROUP.DEPBAR.LE gsb0, 0x0 ;  /* 0x00008000000079c5 */ /* 0x000fe40000010000 */
[----:B------:R-:W-:-:S10]  /*b520*/  WARPGROUP.ARRIVE ;  /* 0x00000000000079c5 */ /* 0x000fd40000000000 */
[----:B------:R-:W-:Y:S01]  /*b530*/  QGMMA.64x64x32.F32.E4M3.E4M3 R24, R140, gdesc[UR4], R24, gsb0 ;  /* 0x00e000048c187df3 */ /* 0x000fe20008000818 */
[----:B------:R-:W-:Y:S02]  /*b540*/  R2UR UR6, R8 ;  /* 0x00000000080672ca */ /* 0x000fe400000e0000 */
[----:B------:R-:W-:Y:S01]  /*b550*/  R2UR UR7, R9 ;  /* 0x00000000090772ca */ /* 0x000fe200000e0000 */
[----:B------:R-:W-:Y:S02]  /*b560*/  WARPGROUP.DEPBAR.LE gsb0, 0x0 ;  /* 0x00008000000079c5 */ /* 0x000fe40000010000 */
[----:B------:R-:W-:-:S10]  /*b570*/  WARPGROUP.ARRIVE ;  /* 0x00000000000079c5 */ /* 0x000fd40000000000 */
[----:B------:R-:W-:Y:S03]  /*b580*/  QGMMA.64x64x32.F32.E4M3.E4M3 R24, R144, gdesc[UR4], R24, gsb0 ;  /* 0x00e0000490187df3 */ /* 0x000fe60008000818 */
[----:B------:R-:W-:Y:S02]  /*b590*/  WARPGROUP.DEPBAR.LE gsb0, 0x0 ;  /* 0x00008000000079c5 */ /* 0x000fe40000010000 */
[----:B------:R-:W-:Y:S05]  /*b5a0*/  @!P0 BRA `(.L_x_13581) ;  /* 0x0000000000048947 */ /* 0x000fea0003800000 */
[----:B------:R-:W-:Y:S01]  /*b5b0*/  BPT.TRAP 0x1 ;  /* 0x000000040000795c */ /* 0x000fe20000300000 */
.L_x_13581:
        /* <DEDUP_REMOVED lines=342> */
.L_x_13582:
[----:B------:R-:W-:Y:S01]  /*cb20*/  F2FP.SATFINITE.E4M3.F32.PACK_AB_MERGE_C R9, R9, R68, RZ ;  /* 0x000000440909723e */ /* 0x000fe200048070ff */
[-C--:B------:R-:W-:Y:S01]  /*cb30*/  FMUL.FTZ R26, R26, R8.reuse ;  /* 0x000000081a1a7220 */ /* 0x080fe20000410000 */
        /* <DEDUP_REMOVED lines=16> */
[----:B------:R0:W5:Y:S01]  /*cc40*/  LDL R9, [R1+0x1c] ;  /* 0x00001c0001097983 */ /* 0x0001620000100800 */
[----:B------:R-:W-:Y:S01]  /*cc50*/  ISETP.GT.AND P1, PT, R11, RZ, PT ;  /* 0x000000ff0b00720c */ /* 0x000fe20003f24270 */
[-C--:B------:R-:W-:Y:S01]  /*cc60*/  FMUL.FTZ R24, R24, R3.reuse ;  /* 0x0000000318187220 */ /* 0x080fe20000410000 */
[----:B------:R-:W-:Y:S01]  /*cc70*/  IADD3 R14, R14, 0x13260, RZ ;  /* 0x000132600e0e7810 */ /* 0x000fe20007ffe0ff */
[----:B------:R0:W5:Y:S01]  /*cc80*/  LDL R8, [R1+0x14] ;  /* 0x0000140001087983 */ /* 0x0001620000100800 */
        /* <DEDUP_REMOVED lines=33> */
[----:B------:R-:W-:Y:S01]  /*cea0*/  VIADD R11, R11, 0xffffffff ;  /* 0xffffffff0b0b7836 */ /* 0x000fe20000000000 */
        /* <DEDUP_REMOVED lines=24> */
[----:B0-----:R-:W-:Y:S06]  /*d030*/  @P1 BRA `(.L_x_13583) ;  /* 0xffffffd800dc1947 */ /* 0x001fec000383ffff */
.L_x_13570:
[----:B------:R-:W-:Y:S05]  /*d040*/  BSYNC B0 ;  /* 0x0000000000007941 */ /* 0x000fea0003800000 */
.L_x_13569:
[----:B------:R-:W-:Y:S06]  /*d050*/  BAR.ARV 0x8, 0x200 ;  /* 0x0208000000007b1d */ /* 0x000fec0000002000 */
[----:B------:R-:W-:Y:S05]  /*d060*/  @!P0 BRA `(.L_x_13584) ;  /* 0x0000000000048947 */ /* 0x000fea0003800000 */
[----:B------:R-:W-:Y:S01]  /*d070*/  BPT.TRAP 0x1 ;  /* 0x000000040000795c */ /* 0x000fe20000300000 */
.L_x_13584:
[----:B------:R-:W2:Y:S04]  /*d080*/  LDL R3, [R1+0x1c] ;  /* 0x00001c0001037983 */ /* 0x000ea80000100800 */
[----:B------:R-:W3:Y:S01]  /*d090*/  LDL R4, [R1+0x14] ;  /* 0x0000140001047983 */ /* 0x000ee20000100800 */
[----:B--2---:R-:W-:Y:S01]  /*d0a0*/  SHF.L.U32 R3, R3, 0x1f, RZ ;  /* 0x0000001f03037819 */ /* 0x004fe200000006ff */
[----:B---3--:R-:W-:-:S04]  /*d0b0*/  IMAD R10, R4, 0x8, R18 ;  /* 0x00000008040a7824 */ /* 0x008fc800078e0212 */
[----:B------:R0:W1:Y:S01]  /*d0c0*/  SYNCS.PHASECHK.TRANS64.TRYWAIT P1, [R10+URZ+0x13250], R3 ;  /* 0x013250030a0075a7 */ /* 0x000062000802017f */
[----:B------:R-:W-:Y:S05]  /*d0d0*/  @!P0 BRA `(.L_x_13585) ;  /* 0x0000000000048947 */ /* 0x000fea0003800000 */
[----:B------:R-:W-:Y:S01]  /*d0e0*/  BPT.TRAP 0x1 ;  /* 0x000000040000795c */ /* 0x000fe20000300000 */
.L_x_13585:
[----:B------:R-:W-:Y:S04]  /*d0f0*/  BSSY B0, `(.L_x_13586) ;  /* 0x0000004000007945 */ /* 0x000fe80003800000 */
[----:B-1----:R-:W-:Y:S05]  /*d100*/  @P1 BRA `(.L_x_13587) ;  /* 0x0000000000081947 */ /* 0x002fea0003800000 */
[----:B------:R-:W1:Y:S02]  /*d110*/  SYNCS.PHASECHK.TRANS64.TRYWAIT P1, [R10+URZ+0x13250], R3 ;  /* 0x013250030a0075a7 */ /* 0x000e64000802017f */
[----:B-1----:R-:W-:Y:S05]  /*d120*/  @!P1 BRA `(.L_x_13588) ;  /* 0x000000a400409947 */ /* 0x002fea0003800000 */
.L_x_13587:
[----:B------:R-:W-:Y:S05]  /*d130*/  BSYNC B0 ;  /* 0x0000000000007941 */ /* 0x000fea0003800000 */
.L_x_13586:
[----:B------:R-:W2:Y:S04]  /*d140*/  LDL R14, [R1+0x5c] ;  /* 0x00005c00010e7983 */ /* 0x000ea80000100800 */
[----:B------:R-:W0:Y:S01]  /*d150*/  LDL R13, [R1+0x40] ;  /* 0x00004000010d7983 */ /* 0x000e220000100800 */
[----:B------:R-:W-:-:S03]  /*d160*/  ULDC.64 UR4, c[0x0][0x9a0] ;  /* 0x0002680000047ab9 */ /* 0x000fc60000000a00 */
[----:B------:R-:W3:Y:S04]  /*d170*/  LDL.LU R11, [R1+0x8] ;  /* 0x00000800010b7983 */ /* 0x000ee80000300800 */
[----:B------:R-:W4:Y:S01]  /*d180*/  LDL R21, [R1+0x14] ;  /* 0x0000140001157983 */ /* 0x000f220000100800 */
[----:B------:R-:W-:Y:S01]  /*d190*/  VIADD R18, R18, 0x1000 ;  /* 0x0000100012127836 */ /* 0x000fe20000000000 */
[----:B------:R-:W-:Y:S01]  /*d1a0*/  ISETP.NE.U32.AND P1, PT, RZ, UR4, PT ;  /* 0x00000004ff007c0c */ /* 0x000fe2000bf25070 */
[----:B------:R-:W-:Y:S01]  /*d1b0*/  IMAD.MOV.U32 R5, RZ, RZ, -0x3ffffff0 ;  /* 0xc0000010ff057424 */ /* 0x000fe200078e00ff */
[----:B------:R-:W-:Y:S02]  /*d1c0*/  WARPGROUP.ARRIVE ;  /* 0x00000000000079c5 */ /* 0x000fe40000000000 */
[----:B------:R-:W-:-:S02]  /*d1d0*/  SHF.R.U32.HI R18, RZ, 0x4, R18 ;  /* 0x00000004ff127819 */ /* 0x000fc40000011612 */
[----:B------:R-:W-:Y:S02]  /*d1e0*/  R2UR UR7, R5 ;  /* 0x00000000050772ca */ /* 0x000fe400000e0000 */
[----:B------:R-:W-:Y:S02]  /*d1f0*/  LOP3.LUT R18, R18, 0x3fff, RZ, 0xc0, !PT ;  /* 0x00003fff12127812 */ /* 0x000fe400078ec0ff */
[----:B------:R-:W-:Y:S02]  /*d200*/  ISETP.NE.AND.EX P1, PT, RZ, UR5, PT, P1 ;  /* 0x00000005ff007c0c */ /* 0x000fe4000bf25310 */
[----:B------:R-:W-:-:S11]  /*d210*/  LOP3.LUT R18, R18, 0x10000, RZ, 0xfc, !PT ;  /* 0x0001000012127812 */ /* 0x000fd600078efcff */
[----:B-----5:R-:W2:Y:S08]  /*d220*/  @P1 LDC.64 R8, c[0x0][0x9c8] ;  /* 0x00027200ff081b82 */ /* 0x020eb00000000a00 */
[----:B------:R-:W4:Y:S01]  /*d230*/  @P1 LDC.64 R6, c[0x0][0x9d0] ;  /* 0x00027400ff061b82 */ /* 0x000f220000000a00 */
[----:B--2---:R-:W-:-:S04]  /*d240*/  @P1 IMAD R14, R14, R8, RZ ;  /* 0x000000080e0e1224 */ /* 0x004fc800078e02ff */
[C---:B01----:R-:W-:Y:S02]  /*d250*/  @P1 IMAD R3, R13.reuse, R9, R14 ;  /* 0x000000090d031224 */ /* 0x043fe400078e020e */
[----:B------:R-:W-:Y:S01]  /*d260*/  @P1 IMAD.WIDE.U32 R8, R13, R8, RZ ;  /* 0x000000080d081225 */ /* 0x000fe200078e00ff */
[----:B---3--:R-:W-:-:S03]  /*d270*/  @P1 SHF.R.S32.HI R5, RZ, 0x1f, R11 ;  /* 0x0000001fff051819 */ /* 0x008fc6000001140b */
[----:B------:R-:W-:Y:S02]  /*d280*/  @P1 IMAD.IADD R9, R9, 0x1, R3 ;  /* 0x0000000109091824 */ /* 0x000fe400078e0203 */
[----:B----4-:R-:W-:Y:S02]  /*d290*/  IMAD R4, R21, 0x280, R18 ;  /* 0x0000028015047824 */ /* 0x010fe400078e0212 */
[----:B------:R-:W-:-:S03]  /*d2a0*/  @P1 IMAD R14, R5, R6, RZ ;  /* 0x00000006050e1224 */ /* 0x000fc600078e02ff */
[----:B------:R-:W-:Y:S01]  /*d2b0*/  R2UR UR6, R4 ;  /* 0x00000000040672ca */ /* 0x000fe200000e0000 */
[C---:B------:R-:W-:Y:S02]  /*d2c0*/  @P1 IMAD R3, R11.reuse, R7, R14 ;  /* 0x000000070b031224 */ /* 0x040fe400078e020e */
[----:B------:R-:W-:Y:S01]  /*d2d0*/  @P1 IMAD.WIDE.U32 R6, R11, R6, R8 ;  /* 0x000000060b061225 */ /* 0x000fe200078e0008 */
[----:B------:R-:W-:-:S03]  /*d2e0*/  MOV R11, 0x3f800000 ;  /* 0x3f800000000b7802 */ /* 0x000fc60000000f00 */
[----:B------:R-:W-:Y:S01]  /*d2f0*/  @P1 IMAD.IADD R3, R7, 0x1, R3 ;  /* 0x0000000107031824 */ /* 0x000fe200078e0203 */
[----:B------:R-:W-:-:S05]  /*d300*/  @P1 LEA R8, P2, R6, UR4, 0x2 ;  /* 0x0000000406081c11 */ /* 0x000fca000f8410ff */
[----:B------:R-:W-:Y:S01]  /*d310*/  QGMMA.64x64x32.F32.E4M3.E4M3 R24, R152, gdesc[UR4], R24, gsb0 ;  /* 0x00e0000498187df3 */ /* 0x000fe20008000818 */
[----:B------:R-:W-:Y:S01]  /*d320*/  @P1 LEA.HI.X R9, R6, UR5, R3, 0x2, P2 ;  /* 0x0000000506091c11 */ /* 0x000fe200090f1403 */
[----:B------:R-:W-:Y:S02]  /*d330*/  VIADD R6, R4, 0x80 ;  /* 0x0000008004067836 */ /* 0x000fe40000000000 */
[----:B------:R-:W-:Y:S02]  /*d340*/  IMAD.MOV.U32 R7, RZ, RZ, -0x3ffffff0 ;  /* 0xc0000010ff077424 */ /* 0x000fe400078e00ff */
[----:B------:R0:W2:Y:S01]  /*d350*/  @P1 LDG.E R11, desc[UR40][R8.64] ;  /* 0x00000028080b1981 */ /* 0x0000a2000c1e1900 */
[----:B------:R-:W-:Y:S02]  /*d360*/  R2UR UR6, R6 ;  /* 0x00000000060672ca */ /* 0x000fe400000e0000 */
[----:B------:R-:W-:Y:S01]  /*d370*/  R2UR UR7, R7 ;  /* 0x00000000070772ca */ /* 0x000fe200000e0000 */
[----:B------:R-:W-:-:S02]  /*d380*/  VIADD R6, R4, 0x100 ;  /* 0x0000010004067836 */ /* 0x000fc40000000000 */
[----:B------:R-:W-:Y:S01]  /*d390*/  IMAD.MOV.U32 R7, RZ, RZ, -0x3ffffff0 ;  /* 0xc0000010ff077424 */ /* 0x000fe200078e00ff */
[----:B------:R-:W-:Y:S02]  /*d3a0*/  WARPGROUP.DEPBAR.LE gsb0, 0x0 ;  /* 0x00008000000079c5 */ /* 0x000fe40000010000 */
[----:B------:R-:W-:-:S07]  /*d3b0*/  WARPGROUP.ARRIVE ;  /* 0x00000000000079c5 */ /* 0x000fce0000000000 */
[----:B------:R-:W-:Y:S01]  /*d3c0*/  QGMMA.64x64x32.F32.E4M3.E4M3 R24, R148, gdesc[UR4], R24, gsb0 ;  /* 0x00e0000494187df3 */ /* 0x000fe20008000818 */
[----:B------:R-:W-:Y:S02]  /*d3d0*/  R2UR UR6, R6 ;  /* 0x00000000060672ca */ /* 0x000fe400000e0000 */
[----:B------:R-:W-:Y:S01]  /*d3e0*/  R2UR UR7, R7 ;  /* 0x00000000070772ca */ /* 0x000fe200000e0000 */
[----:B------:R-:W-:Y:S02]  /*d3f0*/  VIADD R6, R4, 0x180 ;  /* 0x0000018004067836 */ /* 0x000fe40000000000 */
[----:B------:R-:W-:Y:S01]  /*d400*/  IMAD.MOV.U32 R7, RZ, RZ, -0x3ffffff0 ;  /* 0xc0000010ff077424 */ /* 0x000fe200078e00ff */
[----:B------:R-:W-:Y:S02]  /*d410*/  WARPGROUP.DEPBAR.LE gsb0, 0x0 ;  /* 0x00008000000079c5 */ /* 0x000fe40000010000 */
[----:B------:R-:W-:-:S07]  /*d420*/  WARPGROUP.ARRIVE ;  /* 0x00000000000079c5 */ /* 0x000fce0000000000 */
[----:B------:R-:W-:Y:S01]  /*d430*/  QGMMA.64x64x32.F32.E4M3.E4M3 R24, R136, gdesc[UR4], R24, gsb0 ;  /* 0x00e0000488187df3 */ /* 0x000fe20008000818 */
[----:B------:R-:W-:Y:S02]  /*d440*/  R2UR UR6, R6 ;  /* 0x00000000060672ca */ /* 0x000fe400000e0000 */
[----:B------:R-:W-:Y:S01]  /*d450*/  R2UR UR7, R7 ;  /* 0x00000000070772ca */ /* 0x000fe200000e0000 */
[----:B------:R-:W1:Y:S04]  /*d460*/  SHFL.BFLY PT, R3, R20, 0x2, 0x1f ;  /* 0x0c401f0014037f89 */ /* 0x000e6800000e0000 */
[----:B0-----:R-:W0:Y:S01]  /*d470*/  SHFL.BFLY PT, R8, R15, 0x2, 0x1f ;  /* 0x0c401f000f087f89 */ /* 0x001e2200000e0000 */
[----:B------:R-:W-:Y:S02]  /*d480*/  VIADD R4, R4, 0x200 ;  /* 0x0000020004047836 */ /* 0x000fe40000000000 */
[----:B------:R-:W-:Y:S01]  /*d490*/  IMAD.MOV.U32 R5, RZ, RZ, -0x3ffffff0 ;  /* 0xc0000010ff057424 */ /* 0x000fe200078e00ff */
[----:B------:R-:W-:-:S02]  /*d4a0*/  WARPGROUP.DEPBAR.LE gsb0, 0x0 ;  /* 0x00008000000079c5 */ /* 0x000fc40000010000 */
[----:B------:R-:W-:-:S06]  /*d4b0*/  WARPGROUP.ARRIVE ;  /* 0x00000000000079c5 */ /* 0x000fcc0000000000 */
[----:B------:R-:W-:Y:S01]  /*d4c0*/  QGMMA.64x64x32.F32.E4M3.E4M3 R24, R140, gdesc[UR4], R24, gsb0 ;  /* 0x00e000048c187df3 */ /* 0x000fe20008000818 */
[----:B------:R-:W-:Y:S02]  /*d4d0*/  R2UR UR6, R4 ;  /* 0x00000000040672ca */ /* 0x000fe400000e0000 */
[----:B------:R-:W-:Y:S01]  /*d4e0*/  R2UR UR7, R5 ;  /* 0x00000000050772ca */ /* 0x000fe200000e0000 */
[----:B-1----:R-:W-:-:S01]  /*d4f0*/  FADD.FTZ R3, R3, R20 ;  /* 0x0000001403037221 */ /* 0x002fc20000010000 */
[----:B0-----:R-:W-:-:S04]  /*d500*/  FADD.FTZ R8, R8, R15 ;  /* 0x0000000f08087221 */ /* 0x001fc80000010000 */
[----:B------:R-:W0:Y:S04]  /*d510*/  SHFL.BFLY PT, R6, R3, 0x1, 0x1f ;  /* 0x0c201f0003067f89 */ /* 0x000e2800000e0000 */
[----:B------:R-:W1:Y:S01]  /*d520*/  SHFL.BFLY PT, R5, R8, 0x1, 0x1f ;  /* 0x0c201f0008057f89 */ /* 0x000e6200000e0000 */
[----:B------:R-:W-:Y:S01]  /*d530*/  MOV R4, RZ ;  /* 0x000000ff00047202 */ /* 0x000fe20000000f00 */
        /* <DEDUP_REMOVED lines=16> */
[----:B------:R-:W-:Y:S01]  /*d640*/  @P2 FMUL.FTZ R5, R2, 0.69314718246459960938 ;  /* 0x3f31721802052820 */ /* 0x000fe20000410000 */
[----:B0-----:R-:W-:Y:S01]  /*d650*/  @P2 FMUL.FTZ R6, R6, 0.69314718246459960938 ;  /* 0x3f31721806062820 */ /* 0x001fe20000410000 */
[----:B------:R-:W-:Y:S01]  /*d660*/  @P3 FMUL.FTZ R2, R2, 0.69314718246459960938 ;  /* 0x3f31721802023820 */ /* 0x000fe20000410000 */
        /* <DEDUP_REMOVED lines=10> */
.L_x_13589:
        /* <DEDUP_REMOVED lines=35> */
[----:B--2---:R-:W-:-:S04]  /*d940*/  PRMT R0, R0, 0x654, R10 ;  /* 0x0000065400007816 */ /* 0x004fc8000000000a */
[----:B------:R0:W-:Y:S02]  /*d950*/  SYNCS.ARRIVE.TRANS64.RED.A1T0 RZ, [R0+URZ], RZ ;  /* 0x000000ff00ff79a7 */ /* 0x0001e4000810043f */
[----:B0-----:R-:W-:-:S05]  /*d960*/  VIADD R0, R21, 0x1 ;  /* 0x0000000115007836 */ /* 0x001fca0000000000 */
[----:B------:R-:W-:-:S04]  /*d970*/  ISETP.NE.AND P1, PT, R0, 0x2, PT ;  /* 0x000000020000780c */ /* 0x000fc80003f25270 */
[----:B------:R-:W-:Y:S02]  /*d980*/  SEL R2, RZ, 0x1, P1 ;  /* 0x00000001ff027807 */ /* 0x000fe40000800000 */
[----:B------:R-:W-:Y:S01]  /*d990*/  SEL R0, R0, RZ, P1 ;  /* 0x000000ff00007207 */ /* 0x000fe20000800000 */
[----:B----4-:R-:W-:Y:S01]  /*d9a0*/  VIADD R18, R18, 0x1 ;  /* 0x0000000112127836 */ /* 0x010fe20000000000 */
[----:B---3--:R-:W-:-:S03]  /*d9b0*/  LOP3.LUT R62, R62, R2, RZ, 0x3c, !PT ;  /* 0x000000023e3e7212 */ /* 0x008fc600078e3cff */
[----:B------:R0:W-:Y:S04]  /*d9c0*/  STL [R1+0x14], R0 ;  /* 0x0000140001007387 */ /* 0x0001e80000100800 */
[----:B------:R0:W-:Y:S04]  /*d9d0*/  STL [R1+0x1c], R62 ;  /* 0x00001c3e01007387 */ /* 0x0001e80000100800 */
[----:B------:R0:W-:Y:S01]  /*d9e0*/  STL [R1+0x54], R18 ;  /* 0x0000541201007387 */ /* 0x0001e20000100800 */
[----:B------:R-:W-:Y:S01]  /*d9f0*/  FMUL.FTZ R10, R49, R4 ;  /* 0x00000004310a7220 */ /* 0x000fe20000410000 */
[----:B------:R-:W-:-:S07]  /*da00*/  FMUL.FTZ R21, R46, R5 ;  /* 0x000000052e157220 */ /* 0x000fce0000410000 */
.L_x_13539:
[----:B------:R-:W1:Y:S08]  /*da10*/  S2UR UR4, SR_CgaCtaId ;  /* 0x00000000000479c3 */ /* 0x000e700000008800 */
[----:B------:R-:W-:Y:S01]  /*da20*/  BAR.SYNC.DEFER_BLOCKING 0x5, 0x200 ;  /* 0x0148000000007b1d */ /* 0x000fe20000010000 */
[----:B0-----:R-:W-:-:S05]  /*da30*/  MOV R18, 0x400 ;  /* 0x0000040000127802 */ /* 0x001fca0000000f00 */
[----:B------:R-:W-:Y:S01]  /*da40*/  BSSY B0, `(.L_x_13590) ;  /* 0x00001d8000007945 */ /* 0x000fe20003800000 */
[----:B-1----:R-:W-:-:S05]  /*da50*/  IMAD.U32 R0, RZ, RZ, UR4 ;  /* 0x00000004ff007e24 */ /* 0x002fca000f8e00ff */
[----:B------:R-:W-:Y:S01]  /*da60*/  LEA R18, R0, R18, 0x18 ;  /* 0x0000001200127211 */ /* 0x000fe200078ec0ff */
[----:B------:R-:W-:Y:S04]  /*da70*/  STL [R1+0x2c], R0 ;  /* 0x00002c0001007387 */ /* 0x000fe80000100800 */
[----:B------:R-:W0:Y:S04]  /*da80*/  LDS.128 R64, [R18+0x132d0] ;  /* 0x0132d00012407984 */ /* 0x000e280000000c00 */
[----:B0-----:R0:W-:Y:S04]  /*da90*/  STL.64 [R1], R64 ;  /* 0x0000004001007387 */ /* 0x0011e80000100a00 */
[----:B------:R0:W-:Y:S01]  /*daa0*/  STL.64 [R1+0x8], R66 ;  /* 0x0000084201007387 */ /* 0x0001e20000100a00 */
[----:B------:R-:W-:Y:S06]  /*dab0*/  BAR.ARV 0x4, 0x200 ;  /* 0x0108000000007b1d */ /* 0x000fec0000002000 */
[----:B------:R-:W-:Y:S05]  /*dac0*/  @P0 BRA `(.L_x_13591) ;  /* 0x0000001000cc0947 */ /* 0x000fea0003800000 */
[----:B------:R-:W2:Y:S01]  /*dad0*/  LDL.LU R4, [R1+0x5c] ;  /* 0x00005c0001047983 */ /* 0x000ea20000300800 */
[----:B------:R-:W-:Y:S01]  /*dae0*/  ULDC.64 UR4, c[0x4][0x38] ;  /* 0x01000e0000047ab9 */ /* 0x000fe20000000a00 */
[----:B------:R-:W1:Y:S01]  /*daf0*/  S2R R2, SR_TID.X ;  /* 0x0000000000027919 */ /* 0x000e620000002100 */
[----:B------:R-:W-:Y:S01]  /*db00*/  F2FP.BF16.F32.PACK_AB R41, R41, R48 ;  /* 0x000000302929723e */ /* 0x000fe200000010ff */
[----:B------:R-:W-:Y:S01]  /*db10*/  ULDC.64 UR6, c[0x0][0xb98] ;  /* 0x0002e60000067ab9 */ /* 0x000fe20000000a00 */
[----:B------:R-:W3:Y:S04]  /*db20*/  LDL.LU R0, [R1+0x40] ;  /* 0x0000400001007983 */ /* 0x000ee80000300800 */
[----:B------:R-:W4:Y:S04]  /*db30*/  LDL R40, [R1+0x88] ;  /* 0x0000880001287983 */ /* 0x000f280000100800 */
[----:B------:R-:W4:Y:S04]  /*db40*/  LDL R54, [R1+0x80] ;  /* 0x0000800001367983 */ /* 0x000f280000100800 */
[----:B------:R-:W4:Y:S04]  /*db50*/  LDL.LU R46, [R1+0x48] ;  /* 0x00004800012e7983 */ /* 0x000f280000300800 */
[----:B------:R-:W4:Y:S01]  /*db60*/  LDL.LU R48, [R1+0x4c] ;  /* 0x00004c0001307983 */ /* 0x000f220000300800 */
[----:B------:R-:W0:Y:S01]  /*db70*/  S2R R39, SR_SWINHI ;  /* 0x0000000000277919 */ /* 0x000e220000002f00 */
[----:B------:R-:W-:-:S02]  /*db80*/  F2FP.BF16.F32.PACK_AB R25, R25, R32 ;  /* 0x000000201919723e */ /* 0x000fc400000010ff */
[----:B------:R-:W-:Y:S01]  /*db90*/  F2FP.BF16.F32.PACK_AB R24, R15, R24 ;  /* 0x000000180f18723e */ /* 0x000fe200000010ff */
[----:B------:R-:W4:Y:S01]  /*dba0*/  LDL R42, [R1+0x58] ;  /* 0x00005800012a7983 */ /* 0x000f220000100800 */
        /* <DEDUP_REMOVED lines=13> */
[----:B------:R-:W-:Y:S01]  /*dc80*/  BAR.SYNC.DEFER_BLOCKING 0x1, 0x180 ;  /* 0x0046000000007b1d */ /* 0x000fe20000010000 */
[----:B--2---:R-:W-:Y:S01]  /*dc90*/  IMAD.MOV.U32 R28, RZ, RZ, R4 ;  /* 0x000000ffff1c7224 */ /* 0x004fe200078e0004 */
[----:B---3--:R-:W-:Y:S01]  /*dca0*/  MOV R38, R0 ;  /* 0x0000000000267202 */ /* 0x008fe20000000f00 */
[----:B-1----:R-:W-:-:S05]  /*dcb0*/  IMAD.SHL.U32 R0, R2, 0x4, RZ ;  /* 0x0000000402007824 */ /* 0x002fca00078e00ff */
[----:B------:R-:W-:-:S04]  /*dcc0*/  LOP3.LUT R0, R0, 0xc, RZ, 0xc0, !PT ;  /* 0x0000000c00007812 */ /* 0x000fc800078ec0ff */
[----:B------:R-:W-:-:S05]  /*dcd0*/  IADD3 R4, P0, R0, UR4, RZ ;  /* 0x0000000400047c10 */ /* 0x000fca000ff1e0ff */
[----:B------:R-:W-:Y:S01]  /*dce0*/  IMAD.X R5, RZ, RZ, UR5, P0 ;  /* 0x00000005ff057e24 */ /* 0x000fe200080e06ff */
[----:B------:R-:W-:Y:S01]  /*dcf0*/  LOP3.LUT P1, R2, R2, 0x3, RZ, 0xc0, !PT ;  /* 0x0000000302027812 */ /* 0x000fe2000782c0ff */
[----:B------:R-:W-:Y:S01]  /*dd00*/  IMAD.MOV.U32 R52, RZ, RZ, R28 ;  /* 0x000000ffff347224 */ /* 0x000fe200078e001c */
[----:B------:R-:W-:Y:S02]  /*dd10*/  ULDC.64 UR4, c[0x0][0xc00] ;  /* 0x0003000000047ab9 */ /* 0x000fe40000000a00 */
[----:B------:R1:W2:Y:S01]  /*dd20*/  LDG.E.CONSTANT R0, desc[UR40][R4.64] ;  /* 0x0000002804007981 */ /* 0x0002a2000c1e9900 */
[----:B------:R-:W-:-:S04]  /*dd30*/  ISETP.EQ.OR P1, PT, R2, 0x3, !P1 ;  /* 0x000000030200780c */ /* 0x000fc80004f22670 */
[----:B------:R-:W-:Y:S02]  /*dd40*/  SEL R27, R25, R24, P1 ;  /* 0x00000018191b7207 */ /* 0x000fe40000800000 */
[----:B-----5:R-:W-:Y:S02]  /*dd50*/  SEL R29, R24, R25, P1 ;  /* 0x00000019181d7207 */ /* 0x020fe40000800000 */
[----:B------:R-:W-:Y:S02]  /*dd60*/  MOV R24, R18 ;  /* 0x0000001200187202 */ /* 0x000fe40000000f00 */
[----:B0-----:R-:W-:-:S03]  /*dd70*/  MOV R25, R39 ;  /* 0x0000002700197202 */ /* 0x001fc60000000f00 */
[----:B----4-:R-:W-:Y:S01]  /*dd80*/  IMAD.WIDE R6, R40, 0x2, R24 ;  /* 0x0000000228067825 */ /* 0x010fe200078e0218 */
[----:B------:R-:W-:Y:S02]  /*dd90*/  SEL R13, R60, R59, P1 ;  /* 0x0000003b3c0d7207 */ /* 0x000fe40000800000 */
[----:B------:R-:W-:Y:S02]  /*dda0*/  SEL R39, R41, R44, P1 ;  /* 0x0000002c29277207 */ /* 0x000fe40000800000 */
[C---:B------:R-:W-:Y:S02]  /*ddb0*/  IADD3 R57, P0, R6.reuse, 0x60, RZ ;  /* 0x0000006006397810 */ /* 0x040fe40007f1e0ff */
[----:B------:R-:W-:Y:S02]  /*ddc0*/  IADD3 R53, P2, R6, 0x40, RZ ;  /* 0x0000004006357810 */ /* 0x000fe40007f5e0ff */
        /* <DEDUP_REMOVED lines=10> */
[----:B------:R-:W-:Y:S01]  /*de70*/  LOP3.LUT R49, R6, 0x380, RZ, 0xc0, !PT ;  /* 0x0000038006317812 */ /* 0x000fe200078ec0ff */
[----:B------:R-:W-:Y:S01]  /*de80*/  IMAD.MOV.U32 R50, RZ, RZ, R38 ;  /* 0x000000ffff327224 */ /* 0x000fe200078e0026 */
[----:B------:R-:W-:Y:S01]  /*de90*/  SEL R55, R55, R8, P1 ;  /* 0x0000000837377207 */ /* 0x000fe20000800000 */
[----:B------:R-:W-:Y:S01]  /*dea0*/  IMAD.X R11, RZ, RZ, R7, P2 ;  /* 0x000000ffff0b7224 */ /* 0x000fe200010e0607 */
[----:B------:R-:W-:Y:S01]  /*deb0*/  LOP3.LUT R8, R53, 0x380, RZ, 0xc0, !PT ;  /* 0x0000038035087812 */ /* 0x000fe200078ec0ff */
[----:B------:R-:W3:Y:S01]  /*dec0*/  LDL R44, [R1+0x44] ;  /* 0x00004400012c7983 */ /* 0x000ee20000100800 */
[----:B------:R-:W-:-:S02]  /*ded0*/  LOP3.LUT R14, R57, 0x380, RZ, 0xc0, !PT ;  /* 0x00000380390e7812 */ /* 0x000fc400078ec0ff */
[----:B------:R-:W-:Y:S02]  /*dee0*/  SEL R31, R30, R31, P1 ;  /* 0x0000001f1e1f7207 */ /* 0x000fe40000800000 */
[----:B------:R-:W-:Y:S02]  /*def0*/  SHF.R.U64 R8, R8, 0x3, RZ ;  /* 0x0000000308087819 */ /* 0x000fe400000012ff */
[----:B------:R-:W-:Y:S02]  /*df00*/  SHF.R.U64 R14, R14, 0x3, RZ ;  /* 0x000000030e0e7819 */ /* 0x000fe400000012ff */
[----:B------:R-:W-:Y:S02]  /*df10*/  SEL R33, R33, R36, P1 ;  /* 0x0000002421217207 */ /* 0x000fe40000800000 */
[----:B------:R-:W-:Y:S02]  /*df20*/  LOP3.LUT R10, R8, R53, RZ, 0x3c, !PT ;  /* 0x00000035080a7212 */ /* 0x000fe400078e3cff */
[----:B------:R-:W-:-:S02]  /*df30*/  LOP3.LUT R8, R14, R57, RZ, 0x3c, !PT ;  /* 0x000000390e087212 */ /* 0x000fc400078e3cff */
[----:B-1----:R-:W-:Y:S02]  /*df40*/  LOP3.LUT R4, R51, 0x380, RZ, 0xc0, !PT ;  /* 0x0000038033047812 */ /* 0x002fe400078ec0ff */
[----:B------:R-:W-:Y:S02]  /*df50*/  SHF.R.U64 R49, R49, 0x3, RZ ;  /* 0x0000000331317819 */ /* 0x000fe400000012ff */
[----:B------:R-:W-:Y:S01]  /*df60*/  SHF.R.U64 R4, R4, 0x3, RZ ;  /* 0x0000000304047819 */ /* 0x000fe200000012ff */
[--C-:B------:R-:W-:Y:S01]  /*df70*/  IMAD.X R5, RZ, RZ, R7.reuse, P3 ;  /* 0x000000ffff057224 */ /* 0x100fe200018e0607 */
[----:B------:R-:W-:Y:S02]  /*df80*/  LOP3.LUT R6, R49, R6, RZ, 0x3c, !PT ;  /* 0x0000000631067212 */ /* 0x000fe400078e3cff */
[----:B------:R-:W-:Y:S01]  /*df90*/  LOP3.LUT R4, R4, R51, RZ, 0x3c, !PT ;  /* 0x0000003304047212 */ /* 0x000fe200078e3cff */
[----:B------:R-:W-:Y:S01]  /*dfa0*/  IMAD.X R9, RZ, RZ, R7, P0 ;  /* 0x000000ffff097224 */ /* 0x000fe200000e0607 */
[----:B------:R-:W-:-:S02]  /*dfb0*/  MOV R40, R6 ;  /* 0x0000000600287202 */ /* 0x000fc40000000f00 */
[----:B------:R-:W-:Y:S02]  /*dfc0*/  MOV R38, R4 ;  /* 0x0000000400267202 */ /* 0x000fe40000000f00 */
[----:B------:R-:W-:-:S04]  /*dfd0*/  ISETP.NE.U32.AND P0, PT, RZ, UR4, PT ;  /* 0x00000004ff007c0c */ /* 0x000fc8000bf05070 */
[----:B------:R-:W-:Y:S02]  /*dfe0*/  ISETP.NE.AND.EX P0, PT, RZ, UR5, PT, P0 ;  /* 0x00000005ff007c0c */ /* 0x000fe4000bf05300 */
        /* <DEDUP_REMOVED lines=8> */
[----:B------:R-:W-:Y:S04]  /*e070*/  SHFL.IDX PT, R32, R31, R2, 0x1c1f ;  /* 0x001c1f021f207589 */ /* 0x000fe800000e0000 */
[----:B------:R-:W-:Y:S04]  /*e080*/  SHFL.IDX PT, R27, R27, R0, 0x1c1f ;  /* 0x001c1f001b1b7589 */ /* 0x000fe800000e0000 */
[----:B------:R-:W2:Y:S04]  /*e090*/  SHFL.IDX PT, R26, R29, R2, 0x1c1f ;  /* 0x001c1f021d1a7589 */ /* 0x000ea800000e0000 */
[----:B------:R-:W-:Y:S04]  /*e0a0*/  SHFL.IDX PT, R45, R45, R0, 0x1c1f ;  /* 0x001c1f002d2d7589 */ /* 0x000fe800000e0000 */
[----:B------:R-:W4:Y:S04]  /*e0b0*/  SHFL.IDX PT, R34, R21, R2, 0x1c1f ;  /* 0x001c1f0215227589 */ /* 0x000f2800000e0000 */
[----:B------:R-:W-:Y:S04]  /*e0c0*/  SHFL.IDX PT, R35, R35, R0, 0x1c1f ;  /* 0x001c1f0023237589 */ /* 0x000fe800000e0000 */
[----:B------:R-:W3:Y:S04]  /*e0d0*/  SHFL.IDX PT, R28, R37, R2, 0x1c1f ;  /* 0x001c1f02251c7589 */ /* 0x000ee800000e0000 */
[----:B------:R2:W-:Y:S04]  /*e0e0*/  SHFL.IDX PT, R47, R47, R0, 0x1c1f ;  /* 0x001c1f002f2f7589 */ /* 0x0005e800000e0000 */
[----:B------:R-:W3:Y:S01]  /*e0f0*/  SHFL.IDX PT, R36, R55, R2, 0x1c1f ;  /* 0x001c1f0237247589 */ /* 0x000ee200000e0000 */
[----:B0-----:R-:W-:-:S02]  /*e100*/  SEL R4, R13, R12, P1 ;  /* 0x0000000c0d047207 */ /* 0x001fc40000800000 */
[----:B------:R-:W-:Y:S02]  /*e110*/  SEL R6, R12, R13, P1 ;  /* 0x0000000d0c067207 */ /* 0x000fe40000800000 */
[----:B-1----:R-:W-:Y:S01]  /*e120*/  SEL R5, R39, R30, P1 ;  /* 0x0000001e27057207 */ /* 0x002fe20000800000 */
[----:B--2---:R-:W0:Y:S01]  /*e130*/  LDC R0, c[0x0][0xbe8] ;  /* 0x0002fa00ff007b82 */ /* 0x004e220000000800 */
[----:B------:R-:W-:Y:S02]  /*e140*/  SEL R7, R30, R39, P1 ;  /* 0x000000271e077207 */ /* 0x000fe40000800000 */
[----:B------:R-:W-:Y:S02]  /*e150*/  MOV R30, R10 ;  /* 0x0000000a001e7202 */ /* 0x000fe40000000f00 */
[----:B------:R-:W-:Y:S01]  /*e160*/  MOV R29, R8 ;  /* 0x00000008001d7202 */ /* 0x000fe20000000f00 */
[----:B------:R1:W-:Y:S01]  /*e170*/  STSM.16.M88.4 [R40], R4 ;  /* 0x0000000428007844 */ /* 0x0003e20000000200 */
[----:B------:R-:W-:-:S02]  /*e180*/  SEL R8, R27, R26, P1 ;  /* 0x0000001a1b087207 */ /* 0x000fc40000800000 */
[----:B------:R-:W-:Y:S02]  /*e190*/  SEL R10, R26, R27, P1 ;  /* 0x0000001b1a0a7207 */ /* 0x000fe40000800000 */
[----:B----4-:R-:W-:Y:S02]  /*e1a0*/  SEL R9, R45, R34, P1 ;  /* 0x000000222d097207 */ /* 0x010fe40000800000 */
[----:B------:R-:W-:Y:S02]  /*e1b0*/  SEL R11, R34, R45, P1 ;  /* 0x0000002d220b7207 */ /* 0x000fe40000800000 */
[----:B---3--:R-:W-:Y:S02]  /*e1c0*/  SEL R12, R35, R28, P1 ;  /* 0x0000001c230c7207 */ /* 0x008fe40000800000 */
[----:B------:R-:W-:Y:S02]  /*e1d0*/  SEL R13, R47, R36, P1 ;  /* 0x000000242f0d7207 */ /* 0x000fe40000800000 */
[----:B-1----:R-:W-:-:S02]  /*e1e0*/  SEL R4, R15, R14, P1 ;  /* 0x0000000e0f047207 */ /* 0x002fc40000800000 */
[----:B------:R-:W-:Y:S02]  /*e1f0*/  SEL R6, R14, R15, P1 ;  /* 0x0000000f0e067207 */ /* 0x000fe40000800000 */
[----:B------:R-:W-:Y:S02]  /*e200*/  SEL R5, R43, R32, P1 ;  /* 0x000000202b057207 */ /* 0x000fe40000800000 */
[----:B------:R-:W-:Y:S02]  /*e210*/  SEL R7, R32, R43, P1 ;  /* 0x0000002b20077207 */ /* 0x000fe40000800000 */
[----:B------:R-:W-:Y:S02]  /*e220*/  SEL R14, R28, R35, P1 ;  /* 0x000000231c0e7207 */ /* 0x000fe40000800000 */
[----:B------:R-:W-:Y:S01]  /*e230*/  SEL R15, R36, R47, P1 ;  /* 0x0000002f240f7207 */ /* 0x000fe20000800000 */
[----:B------:R1:W-:Y:S04]  /*e240*/  STSM.16.M88.4 [R38], R4 ;  /* 0x0000000426007844 */ /* 0x0003e80000000200 */
[----:B------:R2:W-:Y:S04]  /*e250*/  STSM.16.M88.4 [R30], R8 ;  /* 0x000000081e007844 */ /* 0x0005e80000000200 */
[----:B------:R3:W-:Y:S01]  /*e260*/  STSM.16.M88.4 [R29], R12 ;  /* 0x0000000c1d007844 */ /* 0x0007e20000000200 */
[----:B------:R-:W-:Y:S01]  /*e270*/  IADD3 R26, P2, R46, UR4, RZ ;  /* 0x000000042e1a7c10 */ /* 0x000fe2000ff5e0ff */
[----:B------:R-:W-:Y:S01]  /*e280*/  IMAD.MOV.U32 R28, RZ, RZ, RZ ;  /* 0x000000ffff1c7224 */ /* 0x000fe200078e00ff */
[----:B------:R-:W-:Y:S01]  /*e290*/  SHF.R.S32.HI R34, RZ, 0x1f, R44 ;  /* 0x0000001fff227819 */ /* 0x000fe2000001142c */
[----:B------:R-:W-:Y:S01]  /*e2a0*/  IMAD R31, R42, 0xc0, R54 ;  /* 0x000000c02a1f7824 */ /* 0x000fe200078e0236 */
[----:B------:R-:W-:Y:S01]  /*e2b0*/  IADD3.X R27, R48, UR5, RZ, P2, !PT ;  /* 0x00000005301b7c10 */ /* 0x000fe200097fe4ff */
[----:B------:R-:W-:Y:S06]  /*e2c0*/  BAR.SYNC.DEFER_BLOCKING 0x1, 0x180 ;  /* 0x0046000000007b1d */ /* 0x000fec0000010000 */
[----:B------:R-:W-:Y:S01]  /*e2d0*/  ULDC.64 UR4, c[0x0][0xb90] ;  /* 0x0002e40000047ab9 */ /* 0x000fe20000000a00 */
[----:B------:R-:W-:Y:S01]  /*e2e0*/  SEL R32, R52, RZ, !P0 ;  /* 0x000000ff34207207 */ /* 0x000fe20004000000 */
[----:B------:R-:W-:Y:S01]  /*e2f0*/  ULDC UR8, c[0x0][0xa88] ;  /* 0x0002a20000087ab9 */ /* 0x000fe20000000800 */
[----:B------:R-:W-:Y:S01]  /*e300*/  SEL R33, R50, RZ, !P0 ;  /* 0x000000ff32217207 */ /* 0x000fe20004000000 */
[----:B------:R-:W4:Y:S04]  /*e310*/  LDL R36, [R1+0x60] ;  /* 0x0000600001247983 */ /* 0x000f280000100800 */
[----:B------:R-:W3:Y:S01]  /*e320*/  @P0 LDG.E R28, desc[UR40][R26.64] ;  /* 0x000000281a1c0981 */ /* 0x000ee2000c1e1900 */
[----:B0-----:R-:W-:-:S13]  /*e330*/  ISETP.NE.AND P2, PT, R0, 0x1, PT ;  /* 0x000000010000780c */ /* 0x001fda0003f45270 */
[----:B------:R-:W0:Y:S08]  /*e340*/  @P2 LDC R2, c[0x0][0xbec] ;  /* 0x0002fb00ff022b82 */ /* 0x000e300000000800 */
[----:B------:R-:W0:Y:S01]  /*e350*/  @P2 LDC R21, c[0x0][0xbf0] ;  /* 0x0002fc00ff152b82 */ /* 0x000e220000000800 */
[----:B-1----:R-:W-:Y:S01]  /*e360*/  IMAD R4, R34, UR4, RZ ;  /* 0x0000000422047c24 */ /* 0x002fe2000f8e02ff */
[----:B------:R-:W-:-:S03]  /*e370*/  MOV R7, R31 ;  /* 0x0000001f00077202 */ /* 0x000fc60000000f00 */
[----:B--2---:R-:W-:Y:S02]  /*e380*/  IMAD R11, R44, UR5, R4 ;  /* 0x000000052c0b7c24 */ /* 0x004fe4000f8e0204 */
[----:B0-----:R-:W-:-:S05]  /*e390*/  @P2 IMAD.HI.U32 R2, R31, R2, RZ ;  /* 0x000000021f022227 */ /* 0x001fca00078e00ff */
[----:B------:R-:W-:Y:S01]  /*e3a0*/  @P2 SHF.R.U32.HI R7, RZ, R21, R2 ;  /* 0x00000015ff072219 */ /* 0x000fe20000011602 */
[----:B------:R-:W-:-:S04]  /*e3b0*/  IMAD R2, R32, UR6, RZ ;  /* 0x0000000620027c24 */ /* 0x000fc8000f8e02ff */
[----:B------:R-:W-:-:S04]  /*e3c0*/  IMAD.MOV R9, RZ, RZ, -R7 ;  /* 0x000000ffff097224 */ /* 0x000fc800078e0a07 */
[----:B------:R-:W-:Y:S02]  /*e3d0*/  IMAD R9, R0, R9, R31 ;  /* 0x0000000900097224 */ /* 0x000fe400078e021f */
[----:B------:R-:W-:-:S03]  /*e3e0*/  IMAD R8, R33, UR7, R2 ;  /* 0x0000000721087c24 */ /* 0x000fc6000f8e0202 */
[----:B------:R-:W-:Y:S02]  /*e3f0*/  SHF.R.S32.HI R2, RZ, 0x1f, R9 ;  /* 0x0000001fff027819 */ /* 0x000fe40000011409 */
[----:B---3--:R-:W-:-:S03]  /*e400*/  SHF.R.S32.HI R29, RZ, 0x1f, R28 ;  /* 0x0000001fff1d7819 */ /* 0x008fc6000001141c */
[----:B------:R-:W-:Y:S01]  /*e410*/  IMAD.WIDE.U32 R4, R44, UR4, R28 ;  /* 0x000000042c047c25 */ /* 0x000fe2000f8e001c */
[----:B------:R-:W-:-:S03]  /*e420*/  ULDC.64 UR4, c[0x0][0xc08] ;  /* 0x0003020000047ab9 */ /* 0x000fc60000000a00 */
[----:B------:R-:W-:Y:S01]  /*e430*/  IMAD.IADD R5, R5, 0x1, R11 ;  /* 0x0000000105057824 */ /* 0x000fe200078e020b */
[----:B------:R-:W-:Y:S01]  /*e440*/  ISETP.NE.U32.AND P1, PT, RZ, UR4, PT ;  /* 0x00000004ff007c0c */ /* 0x000fe2000bf25070 */
[----:B------:R-:W-:-:S03]  /*e450*/  IMAD.WIDE.U32 R4, R33, UR6, R4 ;  /* 0x0000000621047c25 */ /* 0x000fc6000f8e0004 */
[----:B------:R-:W-:Y:S01]  /*e460*/  ISETP.NE.AND.EX P1, PT, RZ, UR5, PT, P1 ;  /* 0x00000005ff007c0c */ /* 0x000fe2000bf25310 */
[----:B------:R-:W-:Y:S01]  /*e470*/  ULDC.64 UR6, c[0x0][0xb88] ;  /* 0x0002e20000067ab9 */ /* 0x000fe20000000a00 */
[----:B------:R-:W-:Y:S02]  /*e480*/  SHF.R.S32.HI R11, RZ, 0x1f, R7 ;  /* 0x0000001fff0b7819 */ /* 0x000fe40000011407 */
[----:B------:R-:W-:Y:S01]  /*e490*/  IADD3 R6, P3, R7, R4, RZ ;  /* 0x0000000407067210 */ /* 0x000fe20007f7e0ff */
[----:B------:R-:W-:-:S03]  /*e4a0*/  IMAD R2, R2, UR6, RZ ;  /* 0x0000000602027c24 */ /* 0x000fc6000f8e02ff */
[----:B------:R-:W-:Y:S01]  /*e4b0*/  IADD3.X R7, R11, R5, R8, P3, !PT ;  /* 0x000000050b077210 */ /* 0x000fe20001ffe408 */
[C---:B------:R-:W-:Y:S02]  /*e4c0*/  IMAD R5, R9.reuse, UR7, R2 ;  /* 0x0000000709057c24 */ /* 0x040fe4000f8e0202 */
[----:B------:R-:W-:Y:S02]  /*e4d0*/  IMAD.WIDE.U32 R6, R9, UR6, R6 ;  /* 0x0000000609067c25 */ /* 0x000fe4000f8e0006 */
[----:B------:R-:W-:Y:S01]  /*e4e0*/  @P1 IADD3 R4, P3, R46, UR4, RZ ;  /* 0x000000042e041c10 */ /* 0x000fe2000ff7e0ff */
[----:B------:R-:W0:Y:S01]  /*e4f0*/  S2R R13, SR_TID.X ;  /* 0x00000000000d7919 */ /* 0x000e220000002100 */
[----:B------:R-:W-:Y:S01]  /*e500*/  ULDC.64 UR6, c[0x0][0xb50] ;  /* 0x0002d40000067ab9 */ /* 0x000fe20000000a00 */
[----:B------:R-:W-:Y:S01]  /*e510*/  IMAD.IADD R7, R7, 0x1, R5 ;  /* 0x0000000107077824 */ /* 0x000fe200078e0205 */
[----:B------:R-:W-:Y:S01]  /*e520*/  @P1 IADD3.X R5, R48, UR5, RZ, P3, !PT ;  /* 0x0000000530051c10 */ /* 0x000fe20009ffe4ff */
[----:B------:R-:W-:-:S06]  /*e530*/  IMAD.U32 R9, RZ, RZ, UR8 ;  /* 0x00000008ff097e24 */ /* 0x000fcc000f8e00ff */
[----:B------:R1:W5:Y:S01]  /*e540*/  @P1 LDG.E R9, desc[UR40][R4.64] ;  /* 0x0000002804091981 */ /* 0x000362000c1e1900 */
[----:B------:R-:W-:-:S04]  /*e550*/  LEA R8, P4, R6, UR6, 0x2 ;  /* 0x0000000606087c11 */ /* 0x000fc8000f8810ff */
[----:B------:R-:W-:Y:S01]  /*e560*/  LEA.HI.X R10, R6, UR7, R7, 0x2, P4 ;  /* 0x00000007060a7c11 */ /* 0x000fe2000a0f1407 */
[----:B0-----:R-:W-:-:S05]  /*e570*/  VIADD R46, R13, 0xffffff80 ;  /* 0xffffff800d2e7836 */ /* 0x001fca0000000000 */
[----:B------:R-:W-:-:S04]  /*e580*/  SHF.R.S32.HI R37, RZ, 0x1f, R46 ;  /* 0x0000001fff257819 */ /* 0x000fc8000001142e */
[----:B------:R-:W-:-:S04]  /*e590*/  LEA.HI R37, R37, R46, RZ, 0x3 ;  /* 0x0000002e25257211 */ /* 0x000fc800078f18ff */
[----:B------:R-:W-:-:S05]  /*e5a0*/  SHF.R.S32.HI R37, RZ, 0x3, R37 ;  /* 0x00000003ff257819 */ /* 0x000fca0000011425 */
[----:B----4-:R-:W-:Y:S01]  /*e5b0*/  IMAD R11, R37, 0x40, R36 ;  /* 0x00000040250b7824 */ /* 0x010fe200078e0224 */
[----:B-1----:R-:W-:Y:S06]  /*e5c0*/  @P1 BRA `(.L_x_13592) ;  /* 0x0000000000101947 */ /* 0x002fec0003800000 */
[----:B------:R-:W-:Y:S05]  /*e5d0*/  @!P0 BRA `(.L_x_13592) ;  /* 0x00000000000c8947 */ /* 0x000fea0003800000 */
[----:B------:R-:W2:Y:S04]  /*e5e0*/  LDG.E R2, desc[UR40][R26.64] ;  /* 0x000000281a027981 */ /* 0x000ea8000c1e1900 */
[----:B-----5:R-:W2:Y:S02]  /*e5f0*/  LDG.E R9, desc[UR40][R26.64+0x4] ;  /* 0x000004281a097981 */ /* 0x020ea4000c1e1900 */
[----:B--2---:R-:W-:-:S07]  /*e600*/  IMAD.IADD R9, R9, 0x1, -R2 ;  /* 0x0000000109097824 */ /* 0x004fce00078e0a02 */
.L_x_13592:
[----:B------:R-:W2:Y:S01]  /*e610*/  LDL R12, [R1+0x7c] ;  /* 0x00007c00010c7983 */ /* 0x000ea20000100800 */
[----:B------:R-:W-:Y:S01]  /*e620*/  VIADD R4, R13, 0xffffff80 ;  /* 0xffffff800d047836 */ /* 0x000fe20000000000 */
[----:B------:R-:W-:Y:S01]  /*e630*/  ULDC.64 UR4, c[0x0][0xaa0] ;  /* 0x0002a80000047ab9 */ /* 0x000fe20000000a00 */
[----:B-----5:R-:W-:Y:S01]  /*e640*/  IMAD R35, R9, R0, RZ ;  /* 0x0000000009237224 */ /* 0x020fe200078e02ff */
[----:B------:R-:W-:Y:S02]  /*e650*/  SHFL.IDX PT, R6, R8, RZ, 0x1c1f ;  /* 0x001c1fff08067589 */ /* 0x000fe400000e0000 */
[----:B------:R-:W-:Y:S02]  /*e660*/  SHF.R.S32.HI R2, RZ, 0x1f, R4 ;  /* 0x0000001fff027819 */ /* 0x000fe40000011404 */
[----:B------:R-:W0:Y:S02]  /*e670*/  SHFL.IDX PT, R7, R10, RZ, 0x1c1f ;  /* 0x001c1fff0a077589 */ /* 0x000e2400000e0000 */
[----:B------:R-:W-:-:S02]  /*e680*/  LEA.HI R2, R2, R4, RZ, 0x7 ;  /* 0x0000000402027211 */ /* 0x000fc400078f38ff */
[----:B------:R1:W-:Y:S02]  /*e690*/  SHFL.IDX PT, R30, R8, 0x1, 0x1c1f ;  /* 0x003c1f00081e7f89 */ /* 0x0003e400000e0000 */
[----:B------:R-:W-:Y:S02]  /*e6a0*/  LOP3.LUT R2, R2, 0xffffff80, RZ, 0xc0, !PT ;  /* 0xffffff8002027812 */ /* 0x000fe400078ec0ff */
[----:B------:R-:W3:Y:S02]  /*e6b0*/  SHFL.IDX PT, R31, R10, 0x1, 0x1c1f ;  /* 0x003c1f000a1f7f89 */ /* 0x000ee400000e0000 */
[----:B------:R-:W-:Y:S01]  /*e6c0*/  IADD3 R2, R4, -R2, RZ ;  /* 0x8000000204027210 */ /* 0x000fe20007ffe0ff */
[----:B------:R-:W-:-:S03]  /*e6d0*/  IMAD.WIDE R4, R11, 0x2, R24 ;  /* 0x000000020b047825 */ /* 0x000fc600078e0218 */
[----:B------:R-:W-:Y:S02]  /*e6e0*/  LOP3.LUT P0, RZ, R2, 0x3, RZ, 0xc0, !PT ;  /* 0x0000000302ff7812 */ /* 0x000fe4000780c0ff */
[C---:B------:R-:W-:Y:S02]  /*e6f0*/  LOP3.LUT R9, R4.reuse, 0x380, RZ, 0xc0, !PT ;  /* 0x0000038004097812 */ /* 0x040fe400078ec0ff */
[C---:B------:R-:W-:Y:S02]  /*e700*/  IADD3 R13, P3, R4.reuse, 0x1800, RZ ;  /* 0x00001800040d7810 */ /* 0x040fe40007f7e0ff */
[----:B------:R-:W-:Y:S02]  /*e710*/  SHF.R.U64 R9, R9, 0x3, RZ ;  /* 0x0000000309097819 */ /* 0x000fe400000012ff */
[----:B------:R-:W-:Y:S02]  /*e720*/  IADD3 R25, P4, R4, 0x3000, RZ ;  /* 0x0000300004197810 */ /* 0x000fe40007f9e0ff */
[----:B-1----:R-:W-:Y:S01]  /*e730*/  LOP3.LUT R8, R9, R4, RZ, 0x3c, !PT ;  /* 0x0000000409087212 */ /* 0x002fe200078e3cff */
[----:B------:R-:W-:Y:S01]  /*e740*/  IMAD.MOV.U32 R9, RZ, RZ, R5 ;  /* 0x000000ffff097224 */ /* 0x000fe200078e0005 */
[----:B------:R-:W-:-:S04]  /*e750*/  LOP3.LUT R24, R25, 0x380, RZ, 0xc0, !PT ;  /* 0x0000038019187812 */ /* 0x000fc800078ec0ff */
[----:B------:R-:W-:-:S04]  /*e760*/  SHF.R.U64 R24, R24, 0x3, RZ ;  /* 0x0000000318187819 */ /* 0x000fc800000012ff */
[----:B------:R-:W-:Y:S01]  /*e770*/  LOP3.LUT R24, R24, R25, RZ, 0x3c, !PT ;  /* 0x0000001918187212 */ /* 0x000fe200078e3cff */
[----:B------:R-:W-:Y:S01]  /*e780*/  IMAD.X R25, RZ, RZ, R5, P4 ;  /* 0x000000ffff197224 */ /* 0x000fe200020e0605 */
[----:B------:R-:W-:Y:S01]  /*e790*/  SHF.R.S32.HI R38, RZ, 0x1f, R46 ;  /* 0x0000001fff267819 */ /* 0x000fe2000001142e */
[----:B--2---:R-:W-:-:S04]  /*e7a0*/  IMAD R12, R42, 0xc0, R12 ;  /* 0x000000c02a0c7824 */ /* 0x004fc800078e020c */
[C---:B------:R-:W-:Y:S01]  /*e7b0*/  VIADD R2, R12.reuse, 0x8 ;  /* 0x000000080c027836 */ /* 0x040fe20000000000 */
[-C--:B------:R-:W-:Y:S02]  /*e7c0*/  ISETP.GE.OR P1, PT, R12, R35.reuse, P0 ;  /* 0x000000230c00720c */ /* 0x080fe40000726670 */
[----:B------:R-:W-:Y:S02]  /*e7d0*/  LOP3.LUT R12, R13, 0x380, RZ, 0xc0, !PT ;  /* 0x000003800d0c7812 */ /* 0x000fe400078ec0ff */
[----:B------:R-:W-:Y:S02]  /*e7e0*/  ISETP.GE.OR P0, PT, R2, R35, P0 ;  /* 0x000000230200720c */ /* 0x000fe40000706670 */
[----:B------:R-:W-:-:S04]  /*e7f0*/  SHF.R.U64 R12, R12, 0x3, RZ ;  /* 0x000000030c0c7819 */ /* 0x000fc800000012ff */
[----:B------:R-:W-:Y:S01]  /*e800*/  LOP3.LUT R12, R12, R13, RZ, 0x3c, !PT ;  /* 0x0000000d0c0c7212 */ /* 0x000fe200078e3cff */
[----:B------:R-:W-:Y:S02]  /*e810*/  IMAD.X R13, RZ, RZ, R5, P3 ;  /* 0x000000ffff0d7224 */ /* 0x000fe400018e0605 */
[----:B0-----:R-:W-:Y:S04]  /*e820*/  @!P1 ST.E desc[UR40][R6.64], R20 ;  /* 0x0000001406009985 */ /* 0x001fe8000c101928 */
[----:B---3--:R0:W-:Y:S01]  /*e830*/  @!P0 ST.E desc[UR40][R30.64], R3 ;  /* 0x000000031e008985 */ /* 0x0081e2000c101928 */
[----:B------:R-:W-:-:S03]  /*e840*/  IADD3 R21, P0, R4, 0x4800, RZ ;  /* 0x0000480004157810 */ /* 0x000fc60007f1e0ff */
[----:B------:R-:W2:Y:S01]  /*e850*/  LD.E.128 R8, desc[UR40][R8.64] ;  /* 0x0000002808087980 */ /* 0x000ea2000c101d00 */
[----:B------:R-:W-:-:S03]  /*e860*/  LOP3.LUT R2, R21, 0x380, RZ, 0xc0, !PT ;  /* 0x0000038015027812 */ /* 0x000fc600078ec0ff */
[----:B------:R-:W3:Y:S01]  /*e870*/  LD.E.128 R12, desc[UR40][R12.64] ;  /* 0x000000280c0c7980 */ /* 0x000ee2000c101d00 */
[----:B------:R-:W-:Y:S01]  /*e880*/  SHF.R.U64 R2, R2, 0x3, RZ ;  /* 0x0000000302027819 */ /* 0x000fe200000012ff */
[----:B0-----:R-:W-:-:S03]  /*e890*/  IMAD R3, R29, UR4, RZ ;  /* 0x000000041d037c24 */ /* 0x001fc6000f8e02ff */
[----:B------:R-:W-:Y:S01]  /*e8a0*/  LOP3.LUT R4, R2, R21, RZ, 0x3c, !PT ;  /* 0x0000001502047212 */ /* 0x000fe200078e3cff */
[----:B------:R-:W4:Y:S01]  /*e8b0*/  LD.E.128 R24, desc[UR40][R24.64] ;  /* 0x0000002818187980 */ /* 0x000f22000c101d00 */
[----:B------:R-:W0:Y:S01]  /*e8c0*/  @P2 LDC R29, c[0x0][0xbec] ;  /* 0x0002fb00ff1d2b82 */ /* 0x000e220000000800 */
[C---:B------:R-:W-:Y:S02]  /*e8d0*/  IMAD R21, R28.reuse, UR5, R3 ;  /* 0x000000051c157c24 */ /* 0x040fe4000f8e0203 */
[----:B------:R-:W-:Y:S01]  /*e8e0*/  IMAD.WIDE.U32 R2, R28, UR4, RZ ;  /* 0x000000041c027c25 */ /* 0x000fe2000f8e00ff */
[----:B------:R-:W-:-:S03]  /*e8f0*/  ULDC.64 UR4, c[0x0][0xae8] ;  /* 0x0002ba0000047ab9 */ /* 0x000fc60000000a00 */
[----:B------:R-:W-:Y:S01]  /*e900*/  IMAD.IADD R3, R3, 0x1, R21 ;  /* 0x0000000103037824 */ /* 0x000fe200078e0215 */
[----:B------:R-:W-:Y:S01]  /*e910*/  LEA.HI R38, R38, R46, RZ, 0x3 ;  /* 0x0000002e26267211 */ /* 0x000fe200078f18ff */
[----:B------:R-:W-:Y:S01]  /*e920*/  IMAD R21, R34, UR4, RZ ;  /* 0x0000000422157c24 */ /* 0x000fe2000f8e02ff */
[----:B------:R-:W1:Y:S01]  /*e930*/  @P2 LDC R31, c[0x0][0xbf0] ;  /* 0x0002fc00ff1f2b82 */ /* 0x000e620000000800 */
[----:B------:R-:W2:Y:S01]  /*e940*/  LDL R34, [R1+0x8c] ;  /* 0x00008c0001227983 */ /* 0x000ea20000100800 */
[----:B------:R-:W-:Y:S01]  /*e950*/  LOP3.LUT R38, R38, 0xfffffff8, RZ, 0xc0, !PT ;  /* 0xfffffff826267812 */ /* 0x000fe200078ec0ff */
[----:B------:R-:W-:-:S04]  /*e960*/  IMAD.X R5, RZ, RZ, R5, P0 ;  /* 0x000000ffff057224 */ /* 0x000fc800000e0605 */
[----:B------:R-:W-:Y:S02]  /*e970*/  IMAD.IADD R38, R46, 0x1, -R38 ;  /* 0x000000012e267824 */ /* 0x000fe400078e0a26 */
[----:B------:R-:W-:Y:S01]  /*e980*/  IMAD R21, R44, UR5, R21 ;  /* 0x000000052c157c24 */ /* 0x000fe2000f8e0215 */
[----:B------:R-:W5:Y:S01]  /*e990*/  LD.E.128 R4, desc[UR40][R4.64] ;  /* 0x0000002804047980 */ /* 0x000f62000c101d00 */
[----:B------:R-:W-:Y:S02]  /*e9a0*/  IMAD R20, R38, 0x30, R37 ;  /* 0x0000003026147824 */ /* 0x000fe400078e0225 */
        /* <DEDUP_REMOVED lines=8> */
[----:B------:R-:W-:-:S04]  /*ea30*/  IMAD R30, R42, 0xc0, R20 ;  /* 0x000000c02a1e7824 */ /* 0x000fc800078e0214 */
[----:B------:R-:W-:-:S04]  /*ea40*/  @P2 IMAD.HI.U32 R20, R30, R29, RZ ;  /* 0x0000001d1e142227 */ /* 0x000fc800078e00ff */
[----:B------:R-:W-:Y:S01]  /*ea50*/  IMAD.IADD R3, R3, 0x1, R21 ;  /* 0x0000000103037824 */ /* 0x000fe200078e0215 */
[----:B------:R-:W-:Y:S01]  /*ea60*/  MOV R21, R30 ;  /* 0x0000001e00157202 */ /* 0x000fe20000000f00 */
[----:B------:R-:W-:Y:S01]  /*ea70*/  IMAD R28, R32, UR4, RZ ;  /* 0x00000004201c7c24 */ /* 0x000fe2000f8e02ff */
[----:B-1----:R-:W-:Y:S01]  /*ea80*/  @P2 SHF.R.U32.HI R21, RZ, R31, R20 ;  /* 0x0000001fff152219 */ /* 0x002fe20000011614 */
[----:B------:R-:W-:-:S04]  /*ea90*/  IMAD.WIDE.U32 R2, R33, UR4, R2 ;  /* 0x0000000421027c25 */ /* 0x000fc8000f8e0002 */
[----:B------:R-:W-:Y:S01]  /*eaa0*/  IMAD R29, R33, UR5, R28 ;  /* 0x00000005211d7c24 */ /* 0x000fe2000f8e021c */
[--C-:B------:R-:W-:Y:S01]  /*eab0*/  SHF.R.S32.HI R20, RZ, 0x1f, R21.reuse ;  /* 0x0000001fff147819 */ /* 0x100fe20000011415 */
[----:B------:R-:W-:Y:S01]  /*eac0*/  IMAD.MOV R31, RZ, RZ, -R21 ;  /* 0x000000ffff1f7224 */ /* 0x000fe200078e0a15 */
[----:B------:R-:W-:Y:S01]  /*ead0*/  ULDC.64 UR4, c[0x0][0xae0] ;  /* 0x0002b80000047ab9 */ /* 0x000fe20000000a00 */
[----:B------:R-:W-:Y:S02]  /*eae0*/  IMAD.IADD R3, R3, 0x1, R29 ;  /* 0x0000000103037824 */ /* 0x000fe400078e021d */
[----:B------:R-:W-:Y:S02]  /*eaf0*/  IMAD R29, R0, R31, R30 ;  /* 0x0000001f001d7224 */ /* 0x000fe400078e021e */
[----:B------:R-:W-:Y:S02]  /*eb00*/  IMAD R20, R20, UR4, RZ ;  /* 0x0000000414147c24 */ /* 0x000fe4000f8e02ff */
[----:B------:R-:W-:Y:S01]  /*eb10*/  IMAD.WIDE.U32 R2, R21, UR4, R2 ;  /* 0x0000000415027c25 */ /* 0x000fe2000f8e0002 */
[----:B------:R-:W-:-:S03]  /*eb20*/  SHF.R.S32.HI R0, RZ, 0x1f, R29 ;  /* 0x0000001fff007819 */ /* 0x000fc6000001141d */
[----:B------:R-:W-:Y:S01]  /*eb30*/  IMAD R31, R21, UR5, R20 ;  /* 0x00000005151f7c24 */ /* 0x000fe2000f8e0214 */
[----:B------:R-:W-:Y:S02]  /*eb40*/  ULDC.64 UR4, c[0x0][0xad8] ;  /* 0x0002b60000047ab9 */ /* 0x000fe40000000a00 */
[----:B------:R-:W-:Y:S02]  /*eb50*/  IMAD R0, R0, UR4, RZ ;  /* 0x0000000400007c24 */ /* 0x000fe4000f8e02ff */
[----:B------:R-:W-:Y:S02]  /*eb60*/  IMAD.IADD R3, R3, 0x1, R31 ;  /* 0x0000000103037824 */ /* 0x000fe400078e021f */
[C---:B------:R-:W-:Y:S02]  /*eb70*/  IMAD R21, R29.reuse, UR5, R0 ;  /* 0x000000051d157c24 */ /* 0x040fe4000f8e0200 */
[----:B------:R-:W-:Y:S01]  /*eb80*/  IMAD.WIDE.U32 R2, R29, UR4, R2 ;  /* 0x000000041d027c25 */ /* 0x000fe2000f8e0002 */
[----:B------:R-:W-:-:S03]  /*eb90*/  ULDC.64 UR4, c[0x0][0xa80] ;  /* 0x0002a00000047ab9 */ /* 0x000fc60000000a00 */
[----:B------:R-:W-:Y:S01]  /*eba0*/  IMAD.IADD R3, R3, 0x1, R21 ;  /* 0x0000000103037824 */ /* 0x000fe200078e0215 */
[----:B------:R-:W-:Y:S01]  /*ebb0*/  LEA R30, P0, R2, UR4, 0x1 ;  /* 0x00000004021e7c11 */ /* 0x000fe2000f8008ff */
[----:B------:R-:W-:Y:S01]  /*ebc0*/  IMAD R32, R42, 0xc0, R37 ;  /* 0x000000c02a207824 */ /* 0x000fe200078e0225 */
[----:B------:R-:W-:Y:S02]  /*ebd0*/  ULDC UR4, c[0x0][0xac8] ;  /* 0x0002b20000047ab9 */ /* 0x000fe40000000800 */
[----:B------:R-:W-:Y:S01]  /*ebe0*/  LEA.HI.X R31, R2, UR5, R3, 0x1, P0 ;  /* 0x00000005021f7c11 */ /* 0x000fe200080f0c03 */
[----:B0-----:R-:W0:Y:S04]  /*ebf0*/  SHFL.IDX PT, R20, R30, RZ, 0x181f ;  /* 0x00181fff1e147589 */ /* 0x001e2800000e0000 */
[----:B------:R-:W1:Y:S04]  /*ec00*/  SHFL.IDX PT, R28, R30, 0x1, 0x181f ;  /* 0x00381f001e1c7f89 */ /* 0x000e6800000e0000 */
[----:B------:R-:W1:Y:S01]  /*ec10*/  SHFL.IDX PT, R33, R30, 0x2, 0x181f ;  /* 0x00581f001e217f89 */ /* 0x000e6200000e0000 */
[----:B------:R-:W-:-:S03]  /*ec20*/  ISETP.GE.AND P0, PT, R36, UR4, PT ;  /* 0x0000000424007c0c */ /* 0x000fc6000bf06270 */
[----:B------:R-:W2:Y:S01]  /*ec30*/  SHFL.IDX PT, R3, R31, RZ, 0x181f ;  /* 0x00181fff1f037589 */ /* 0x000ea200000e0000 */
[----:B------:R-:W-:-:S03]  /*ec40*/  VIADD R0, R32, 0x30 ;  /* 0x0000003020007836 */ /* 0x000fc60000000000 */
[----:B------:R-:W2:Y:S01]  /*ec50*/  SHFL.IDX PT, R21, R31, 0x1, 0x181f ;  /* 0x00381f001f157f89 */ /* 0x000ea200000e0000 */
[----:B------:R-:W-:-:S03]  /*ec60*/  VIADD R2, R32, 0x60 ;  /* 0x0000006020027836 */ /* 0x000fc60000000000 */
[----:B------:R-:W2:Y:S01]  /*ec70*/  SHFL.IDX PT, R29, R31, 0x2, 0x181f ;  /* 0x00581f001f1d7f89 */ /* 0x000ea200000e0000 */
[-C--:B------:R-:W-:Y:S02]  /*ec80*/  ISETP.GE.OR P1, PT, R32, R35.reuse, P0 ;  /* 0x000000232000720c */ /* 0x080fe40000726670 */
[-C--:B------:R-:W-:Y:S02]  /*ec90*/  ISETP.GE.OR P2, PT, R0, R35.reuse, P0 ;  /* 0x000000230000720c */ /* 0x080fe40000746670 */
[----:B------:R-:W-:Y:S01]  /*eca0*/  ISETP.GE.OR P3, PT, R2, R35, P0 ;  /* 0x000000230200720c */ /* 0x000fe20000766670 */
[----:B------:R-:W-:-:S08]  /*ecb0*/  VIADD R0, R18, 0x13220 ;  /* 0x0001322012007836 */ /* 0x000fd00000000000 */
[C---:B0-----:R-:W-:Y:S02]  /*ecc0*/  @!P1 LEA R2, P4, R36.reuse, R20, 0x1 ;  /* 0x0000001424029211 */ /* 0x041fe400078808ff */
[C---:B-1----:R-:W-:Y:S02]  /*ecd0*/  @!P2 LEA R20, P5, R36.reuse, R28, 0x1 ;  /* 0x0000001c2414a211 */ /* 0x042fe400078a08ff */
[----:B------:R-:W-:Y:S02]  /*ece0*/  @!P3 LEA R28, P6, R36, R33, 0x1 ;  /* 0x00000021241cb211 */ /* 0x000fe400078c08ff */
[----:B------:R-:W-:-:S04]  /*ecf0*/  PRMT R0, RZ, 0x654, R0 ;  /* 0x00000654ff007816 */ /* 0x000fc80000000000 */
[----:B------:R0:W-:Y:S02]  /*ed00*/  SYNCS.ARRIVE.TRANS64.RED.A1T0 RZ, [R0+URZ], RZ ;  /* 0x000000ff00ff79a7 */ /* 0x0001e4000810043f */
[----:B0-----:R-:W-:-:S05]  /*ed10*/  VIADD R0, R32, 0x90 ;  /* 0x0000009020007836 */ /* 0x001fca0000000000 */
[----:B------:R-:W-:Y:S01]  /*ed20*/  ISETP.GE.OR P0, PT, R0, R35, P0 ;  /* 0x000000230000720c */ /* 0x000fe20000706670 */
[----:B------:R-:W0:Y:S04]  /*ed30*/  SHFL.IDX PT, R30, R30, 0x3, 0x181f ;  /* 0x00781f001e1e7f89 */ /* 0x000e2800000e0000 */
[----:B------:R-:W1:Y:S01]  /*ed40*/  SHFL.IDX PT, R31, R31, 0x3, 0x181f ;  /* 0x00781f001f1f7f89 */ /* 0x000e6200000e0000 */
[C-C-:B--2---:R-:W-:Y:S02]  /*ed50*/  @!P1 LEA.HI.X R3, R36.reuse, R3, R34.reuse, 0x1, P4 ;  /* 0x0000000324039211 */ /* 0x144fe400020f0c22 */
[C-C-:B------:R-:W-:Y:S02]  /*ed60*/  @!P2 LEA.HI.X R21, R36.reuse, R21, R34.reuse, 0x1, P5 ;  /* 0x000000152415a211 */ /* 0x140fe400028f0c22 */
[----:B------:R-:W-:Y:S01]  /*ed70*/  @!P3 LEA.HI.X R29, R36, R29, R34, 0x1, P6 ;  /* 0x0000001d241db211 */ /* 0x000fe200030f0c22 */
[----:B------:R2:W-:Y:S04]  /*ed80*/  @!P1 ST.E.128 desc[UR40][R2.64], R8 ;  /* 0x0000000802009985 */ /* 0x0005e8000c101d28 */
[----:B---3--:R2:W-:Y:S04]  /*ed90*/  @!P2 ST.E.128 desc[UR40][R20.64], R12 ;  /* 0x0000000c1400a985 */ /* 0x0085e8000c101d28 */
[----:B----4-:R2:W-:Y:S01]  /*eda0*/  @!P3 ST.E.128 desc[UR40][R28.64], R24 ;  /* 0x000000181c00b985 */ /* 0x0105e2000c101d28 */
[----:B01----:R-:W-:Y:S05]  /*edb0*/  @P0 BRA `(.L_x_13593) ;  /* 0x0000000800800947 */ /* 0x003fea0003800000 */
[----:B--2---:R-:W-:-:S04]  /*edc0*/  LEA R2, P0, R36, R30, 0x1 ;  /* 0x0000001e24027211 */ /* 0x004fc800078008ff */
[----:B------:R-:W-:-:S05]  /*edd0*/  LEA.HI.X R3, R36, R31, R34, 0x1, P0 ;  /* 0x0000001f24037211 */ /* 0x000fca00000f0c22 */
[----:B-----5:R0:W-:Y:S01]  /*ede0*/  ST.E.128 desc[UR40][R2.64], R4 ;  /* 0x0000000402007985 */ /* 0x0201e2000c101d28 */
[----:B------:R-:W-:Y:S05]  /*edf0*/  BRA `(.L_x_13593) ;  /* 0x0000000800707947 */ /* 0x000fea0003800000 */
.L_x_13591:
[----:B------:R-:W2:Y:S01]  /*ee00*/  LDL.LU R4, [R1+0x48] ;  /* 0x0000480001047983 */ /* 0x000ea20000300800 */
[----:B------:R-:W-:Y:S01]  /*ee10*/  ULDC.64 UR4, c[0x0][0xc00] ;  /* 0x0003000000047ab9 */ /* 0x000fe20000000a00 */
[----:B------:R-:W-:Y:S01]  /*ee20*/  MOV R6, RZ ;  /* 0x000000ff00067202 */ /* 0x000fe20000000f00 */
[----:B------:R-:W1:Y:S01]  /*ee30*/  LDC R25, c[0x0][0xbe8] ;  /* 0x0002fa00ff197b82 */ /* 0x000e620000000800 */
[----:B------:R-:W3:Y:S01]  /*ee40*/  LDL.LU R0, [R1+0x4c] ;  /* 0x00004c0001007983 */ /* 0x000ee20000300800 */
[----:B------:R-:W-:-:S04]  /*ee50*/  ISETP.NE.U32.AND P0, PT, RZ, UR4, PT ;  /* 0x00000004ff007c0c */ /* 0x000fc8000bf05070 */
[----:B------:R-:W-:Y:S02]  /*ee60*/  ISETP.NE.AND.EX P0, PT, RZ, UR5, PT, P0 ;  /* 0x00000005ff007c0c */ /* 0x000fe4000bf05300 */
[----:B--2---:R-:W-:-:S04]  /*ee70*/  IADD3 R2, P1, R4, UR4, RZ ;  /* 0x0000000404027c10 */ /* 0x004fc8000ff3e0ff */
        /* <DEDUP_REMOVED lines=11> */
[----:B-1----:R-:W-:Y:S01]  /*ef30*/  ISETP.NE.AND P2, PT, R25, 0x1, PT ;  /* 0x000000011900780c */ /* 0x002fe20003f45270 */
[----:B---3--:R-:W-:-:S12]  /*ef40*/  VIADD R26, R7, 0xffffff80 ;  /* 0xffffff80071a7836 */ /* 0x008fd80000000000 */
[----:B------:R-:W1:Y:S01]  /*ef50*/  @P2 LDC R27, c[0x0][0xbec] ;  /* 0x0002fb00ff1b2b82 */ /* 0x000e620000000800 */
[----:B------:R-:W-:Y:S01]  /*ef60*/  ISETP.GE.AND P3, PT, R26, 0xc0, PT ;  /* 0x000000c01a00780c */ /* 0x000fe20003f66270 */
[----:B--2---:R-:W-:-:S12]  /*ef70*/  @P1 BRA `(.L_x_13594) ;  /* 0x0000000000101947 */ /* 0x004fd80003800000 */
[----:B------:R-:W-:Y:S05]  /*ef80*/  @!P0 BRA `(.L_x_13594) ;  /* 0x00000000000c8947 */ /* 0x000fea0003800000 */
[----:B------:R-:W2:Y:S04]  /*ef90*/  LDG.E R5, desc[UR40][R2.64] ;  /* 0x0000002802057981 */ /* 0x000ea8000c1e1900 */
[----:B-----5:R-:W2:Y:S02]  /*efa0*/  LDG.E R0, desc[UR40][R2.64+0x4] ;  /* 0x0000042802007981 */ /* 0x020ea4000c1e1900 */
[----:B--2---:R-:W-:-:S07]  /*efb0*/  IMAD.IADD R0, R0, 0x1, -R5 ;  /* 0x0000000100007824 */ /* 0x004fce00078e0a05 */
.L_x_13594:
[----:B------:R-:W2:Y:S04]  /*efc0*/  LDL.LU R3, [R1+0x40] ;  /* 0x0000400001037983 */ /* 0x000ea80000300800 */
[----:B------:R-:W3:Y:S04]  /*efd0*/  LDL.LU R2, [R1+0x5c] ;  /* 0x00005c0001027983 */ /* 0x000ee80000300800 */
[----:B------:R-:W4:Y:S04]  /*efe0*/  LDL R24, [R1+0x44] ;  /* 0x0000440001187983 */ /* 0x000f280000100800 */
[----:B------:R0:W5:Y:S01]  /*eff0*/  LDL R14, [R1+0x58] ;  /* 0x00005800010e7983 */ /* 0x0001620000100800 */
[----:B------:R-:W-:Y:S01]  /*f000*/  BSSY B1, `(.L_x_13595) ;  /* 0x000002d000017945 */ /* 0x000fe20003800000 */
[----:B-----5:R-:W-:-:S02]  /*f010*/  SHF.R.S32.HI R11, RZ, 0x1f, R6 ;  /* 0x0000001fff0b7819 */ /* 0x020fc40000011406 */
[----:B--2---:R-:W-:Y:S02]  /*f020*/  SEL R13, R3, RZ, !P0 ;  /* 0x000000ff030d7207 */ /* 0x004fe40004000000 */
[----:B---3--:R-:W-:Y:S02]  /*f030*/  SEL R12, R2, RZ, !P0 ;  /* 0x000000ff020c7207 */ /* 0x008fe40004000000 */
[----:B----4-:R-:W-:Y:S01]  /*f040*/  SHF.R.S32.HI R10, RZ, 0x1f, R24 ;  /* 0x0000001fff0a7819 */ /* 0x010fe20000011418 */
        /* <DEDUP_REMOVED lines=23> */
[C---:B------:R-:W-:Y:S02]  /*f1c0*/  IADD3 R7, -R5.reuse, RZ, RZ ;  /* 0x000000ff05077210 */ /* 0x040fe40007ffe1ff */
[----:B------:R-:W-:-:S03]  /*f1d0*/  IADD3 R2, P0, R5, R2, RZ ;  /* 0x0000000205027210 */ /* 0x000fc60007f1e0ff */
        /* <DEDUP_REMOVED lines=15> */
.L_x_13596:
[----:B------:R-:W-:Y:S05]  /*f2d0*/  BSYNC B1 ;  /* 0x0000000000017941 */ /* 0x000fea0003800000 */
.L_x_13595:
[----:B------:R-:W2:Y:S04]  /*f2e0*/  LDL R15, [R1+0x60] ;  /* 0x00006000010f7983 */ /* 0x000ea80000100800 */
[----:B------:R-:W3:Y:S01]  /*f2f0*/  LDL R20, [R1+0x8c] ;  /* 0x00008c0001147983 */ /* 0x000ee20000100800 */
[--C-:B0-----:R-:W-:Y:S01]  /*f300*/  SHF.R.S32.HI R4, RZ, 0x1f, R26.reuse ;  /* 0x0000001fff047819 */ /* 0x101fe2000001141a */
[----:B------:R-:W0:Y:S01]  /*f310*/  @P2 LDC R9, c[0x0][0xbf0] ;  /* 0x0002fc00ff092b82 */ /* 0x000e220000000800 */
[----:B------:R-:W-:Y:S01]  /*f320*/  SHF.R.S32.HI R21, RZ, 0x1f, R26 ;  /* 0x0000001fff157819 */ /* 0x000fe2000001141a */
[----:B------:R-:W-:Y:S01]  /*f330*/  ULDC.64 UR4, c[0x0][0xaa0] ;  /* 0x0002a80000047ab9 */ /* 0x000fe20000000a00 */
[-C--:B------:R-:W-:Y:S01]  /*f340*/  LEA.HI R4, R4, R26.reuse, RZ, 0x3 ;  /* 0x0000001a04047211 */ /* 0x080fe200078f18ff */
[----:B------:R-:W-:Y:S01]  /*f350*/  IMAD R3, R11, UR4, RZ ;  /* 0x000000040b037c24 */ /* 0x000fe2000f8e02ff */
[----:B------:R-:W-:-:S02]  /*f360*/  LEA.HI R21, R21, R26, RZ, 0x3 ;  /* 0x0000001a15157211 */ /* 0x000fc400078f18ff */
        /* <DEDUP_REMOVED lines=11> */
[----:B-1----:R-:W-:-:S04]  /*f420*/  @P2 IMAD.HI.U32 R4, R8, R27, RZ ;  /* 0x0000001b08042227 */ /* 0x002fc800078e00ff */
        /* <DEDUP_REMOVED lines=20> */
[----:B------:R-:W-:Y:S02]  /*f570*/  IMAD R14, R14, 0xc0, R21 ;  /* 0x000000c00e0e7824 */ /* 0x000fe400078e0215 */
[C---:B------:R-:W-:Y:S02]  /*f580*/  IMAD R5, R7.reuse, UR5, R4 ;  /* 0x0000000507057c24 */ /* 0x040fe4000f8e0204 */
[----:B------:R-:W-:Y:S01]  /*f590*/  IMAD.WIDE.U32 R2, R7, UR4, R2 ;  /* 0x0000000407027c25 */ /* 0x000fe2000f8e0002 */
[----:B------:R-:W-:-:S03]  /*f5a0*/  ULDC.64 UR4, c[0x0][0xa80] ;  /* 0x0002a00000047ab9 */ /* 0x000fc60000000a00 */
[----:B------:R-:W-:Y:S01]  /*f5b0*/  IMAD.IADD R3, R3, 0x1, R5 ;  /* 0x0000000103037824 */ /* 0x000fe200078e0205 */
[----:B------:R-:W-:Y:S01]  /*f5c0*/  LEA R4, P0, R2, UR4, 0x1 ;  /* 0x0000000402047c11 */ /* 0x000fe2000f8008ff */
[----:B------:R-:W-:Y:S01]  /*f5d0*/  ULDC UR4, c[0x0][0xac8] ;  /* 0x0002b20000047ab9 */ /* 0x000fe20000000800 */
[----:B------:R-:W-:Y:S02]  /*f5e0*/  IMAD R25, R0, R25, RZ ;  /* 0x0000001900197224 */ /* 0x000fe400078e02ff */
[----:B------:R-:W-:Y:S01]  /*f5f0*/  LEA.HI.X R8, R2, UR5, R3, 0x1, P0 ;  /* 0x0000000502087c11 */ /* 0x000fe200080f0c03 */
[----:B------:R-:W0:Y:S01]  /*f600*/  SHFL.IDX PT, R6, R4, RZ, 0x181f ;  /* 0x00181fff04067589 */ /* 0x000e2200000e0000 */
[C---:B------:R-:W-:Y:S02]  /*f610*/  VIADD R0, R14.reuse, 0x30 ;  /* 0x000000300e007836 */ /* 0x040fe40000000000 */
[C---:B------:R-:W-:Y:S01]  /*f620*/  VIADD R2, R14.reuse, 0x60 ;  /* 0x000000600e027836 */ /* 0x040fe20000000000 */
[----:B------:R-:W1:Y:S01]  /*f630*/  SHFL.IDX PT, R9, R4, 0x1, 0x181f ;  /* 0x00381f0004097f89 */ /* 0x000e6200000e0000 */
[----:B------:R-:W-:-:S03]  /*f640*/  VIADD R3, R14, 0x90 ;  /* 0x000000900e037836 */ /* 0x000fc60000000000 */
[----:B------:R-:W4:Y:S04]  /*f650*/  SHFL.IDX PT, R11, R4, 0x2, 0x181f ;  /* 0x00581f00040b7f89 */ /* 0x000f2800000e0000 */
[----:B------:R-:W3:Y:S04]  /*f660*/  SHFL.IDX PT, R5, R8, RZ, 0x181f ;  /* 0x00181fff08057589 */ /* 0x000ee800000e0000 */
[----:B------:R1:W5:Y:S04]  /*f670*/  SHFL.IDX PT, R13, R4, 0x3, 0x181f ;  /* 0x00781f00040d7f89 */ /* 0x00036800000e0000 */
[----:B------:R-:W5:Y:S04]  /*f680*/  SHFL.IDX PT, R7, R8, 0x1, 0x181f ;  /* 0x00381f0008077f89 */ /* 0x000f6800000e0000 */
[----:B------:R-:W5:Y:S04]  /*f690*/  SHFL.IDX PT, R10, R8, 0x2, 0x181f ;  /* 0x00581f00080a7f89 */ /* 0x000f6800000e0000 */
[----:B------:R5:W5:Y:S01]  /*f6a0*/  SHFL.IDX PT, R12, R8, 0x3, 0x181f ;  /* 0x00781f00080c7f89 */ /* 0x000b6200000e0000 */
[----:B--2---:R-:W-:-:S04]  /*f6b0*/  ISETP.GE.AND P0, PT, R15, UR4, PT ;  /* 0x000000040f007c0c */ /* 0x004fc8000bf06270 */
[-C--:B------:R-:W-:Y:S02]  /*f6c0*/  ISETP.GE.OR P3, PT, R14, R25.reuse, P0 ;  /* 0x000000190e00720c */ /* 0x080fe40000766670 */
[-C--:B------:R-:W-:Y:S02]  /*f6d0*/  ISETP.GE.OR P2, PT, R0, R25.reuse, P0 ;  /* 0x000000190000720c */ /* 0x080fe40000746670 */
[-C--:B------:R-:W-:Y:S02]  /*f6e0*/  ISETP.GE.OR P1, PT, R2, R25.reuse, P0 ;  /* 0x000000190200720c */ /* 0x080fe40000726670 */
[----:B------:R-:W-:-:S07]  /*f6f0*/  ISETP.GE.OR P0, PT, R3, R25, P0 ;  /* 0x000000190300720c */ /* 0x000fce0000706670 */
[C---:B0-----:R-:W-:Y:S02]  /*f700*/  @!P3 LEA R2, P6, R15.reuse, R6, 0x1 ;  /* 0x000000060f02b211 */ /* 0x041fe400078c08ff */
[C---:B-1----:R-:W-:Y:S02]  /*f710*/  @!P2 LEA R4, P5, R15.reuse, R9, 0x1 ;  /* 0x000000090f04a211 */ /* 0x042fe400078a08ff */
[C---:B----4-:R-:W-:Y:S02]  /*f720*/  @!P1 LEA R6, P4, R15.reuse, R11, 0x1 ;  /* 0x0000000b0f069211 */ /* 0x050fe400078808ff */
[C-C-:B---3--:R-:W-:Y:S02]  /*f730*/  @!P3 LEA.HI.X R3, R15.reuse, R5, R20.reuse, 0x1, P6 ;  /* 0x000000050f03b211 */ /* 0x148fe400030f0c14 */
[C---:B-----5:R-:W-:Y:S02]  /*f740*/  @!P0 LEA R8, P6, R15.reuse, R13, 0x1 ;  /* 0x0000000d0f088211 */ /* 0x060fe400078c08ff */
[C-C-:B------:R-:W-:Y:S01]  /*f750*/  @!P2 LEA.HI.X R5, R15.reuse, R7, R20.reuse, 0x1, P5 ;  /* 0x000000070f05a211 */ /* 0x140fe200028f0c14 */
[----:B------:R1:W-:Y:S01]  /*f760*/  @!P3 ST.E.128 desc[UR40][R2.64], RZ ;  /* 0x000000ff0200b985 */ /* 0x0003e2000c101d28 */
[----:B------:R-:W-:-:S02]  /*f770*/  @!P1 LEA.HI.X R7, R15, R10, R20, 0x1, P4 ;  /* 0x0000000a0f079211 */ /* 0x000fc400020f0c14 */
[----:B------:R-:W-:Y:S01]  /*f780*/  @!P0 LEA.HI.X R9, R15, R12, R20, 0x1, P6 ;  /* 0x0000000c0f098211 */ /* 0x000fe200030f0c14 */
[----:B------:R1:W-:Y:S04]  /*f790*/  @!P2 ST.E.128 desc[UR40][R4.64], RZ ;  /* 0x000000ff0400a985 */ /* 0x0003e8000c101d28 */
[----:B------:R1:W-:Y:S04]  /*f7a0*/  @!P1 ST.E.128 desc[UR40][R6.64], RZ ;  /* 0x000000ff06009985 */ /* 0x0003e8000c101d28 */
[----:B------:R1:W-:Y:S02]  /*f7b0*/  @!P0 ST.E.128 desc[UR40][R8.64], RZ ;  /* 0x000000ff08008985 */ /* 0x0003e4000c101d28 */
.L_x_13593:
[----:B------:R-:W-:Y:S05]  /*f7c0*/  BSYNC B0 ;  /* 0x0000000000007941 */ /* 0x000fea0003800000 */
.L_x_13590:
[----:B------:R-:W3:Y:S01]  /*f7d0*/  LDL R0, [R1+0xc] ;  /* 0x00000c0001007983 */ /* 0x000ee20000100800 */
[----:B------:R-:W-:Y:S02]  /*f7e0*/  ULDC UR4, c[0x0][0xc3c] ;  /* 0x00030f0000047ab9 */ /* 0x000fe40000000800 */
[----:B---3--:R-:W-:-:S13]  /*f7f0*/  ISETP.GE.AND P0, PT, R0, UR4, PT ;  /* 0x0000000400007c0c */ /* 0x008fda000bf06270 */
[----:B------:R-:W-:Y:S05]  /*f800*/  @!P0 BRA `(.L_x_13597) ;  /* 0xffffff1800448947 */ /* 0x000fea000383ffff */
[----:B------:R-:W-:Y:S05]  /*f810*/  BRA `(.L_x_13495) ;  /* 0x0000007400187947 */ /* 0x000fea0003800000 */
.L_x_13493:
[----:B------:R-:W-:-:S08]  /*f820*/  NOP ;  /* 0x0000000000007918 */ /* 0x000fd00000000000 */
[----:B--2---:R-:W0:-:S00]  /*f830*/  USETMAXREG.DEALLOC.CTAPOOL 0x20 ;  /* 0x00000020000079c8 */ /* 0x004e0000080e0500 */
        /* <DEDUP_REMOVED lines=15> */
[----:B------:R-:W-:Y:S01]  /*f930*/  IMAD.MOV.U32 R0, RZ, RZ, RZ ;  /* 0x000000ffff007224 */ /* 0x000fe200078e00ff */
[----:B------:R-:W1:Y:S01]  /*f940*/  S2UR UR6, SR_CTAID.X ;  /* 0x00000000000679c3 */ /* 0x000e620000002500 */
[----:B------:R-:W-:Y:S01]  /*f950*/  ULDC UR5, c[0x0][0xc38] ;  /* 0x00030e0000057ab9 */ /* 0x000fe20000000800 */
        /* <DEDUP_REMOVED lines=38> */
.L_x_13603:
        /* <DEDUP_REMOVED lines=12> */
.L_x_13602:
[----:B------:R-:W-:Y:S05]  /*fc80*/  BSYNC B0 ;  /* 0x0000000000007941 */ /* 0x000fea0003800000 */
.L_x_13601:
[----:B0----5:R-:W0:Y:S02]  /*fc90*/  SHFL.UP PT, R2, R0, 0x1, RZ ;  /* 0x0420000000027989 */ /* 0x021e2400000e00ff */
        /* <DEDUP_REMOVED lines=20> */
.L_x_13599:
        /* <DEDUP_REMOVED lines=15> */
.L_x_13604:
        /* <DEDUP_REMOVED lines=21> */
[----:B------:R-:W-:-:S06]  /*10020*/  @P0 IADD3 R2, R2, 0x1, RZ ;  /* 0x0000000102020810 */ /* 0x000fcc0007ffe0ff */
[----:B------:R-:W-:Y:S01]  /*10030*/  @!P2 IMAD.MOV R2, RZ, RZ, -R2 ;  /* 0x000000ffff02a224 */ /* 0x000fe200078e0a02 */
[----:B------:R-:W-:-:S05]  /*10040*/  @!P1 LOP3.LUT R2, RZ, R0, RZ, 0x33, !PT ;  /* 0x00000000ff029212 */ /* 0x000fca00078e33ff */
[--C-:B------:R-:W-:Y:S02]  /*10050*/  IMAD.MOV R17, RZ, RZ, -R2.reuse ;  /* 0x000000ffff117224 */ /* 0x100fe400078e0a02 */
[----:B------:R-:W-:Y:S02]  /*10060*/  IMAD.MOV.U32 R18, RZ, RZ, R2 ;  /* 0x000000ffff127224 */ /* 0x000fe400078e0002 */
[----:B------:R-:W-:Y:S01]  /*10070*/  IMAD R17, R0, R17, R9 ;  /* 0x0000001100117224 */ /* 0x000fe200078e0209 */
[----:B------:R-:W-:Y:S06]  /*10080*/  BRA `(.L_x_13605) ;  /* 0x00000000000c7947 */ /* 0x000fec0003800000 */
.L_x_13600:
[----:B------:R-:W-:Y:S02]  /*10090*/  IMAD.MOV.U32 R17, RZ, RZ, RZ ;  /* 0x000000ffff117224 */ /* 0x000fe400078e00ff */
[----:B------:R-:W-:Y:S02]  /*100a0*/  IMAD.U32 R16, RZ, RZ, UR6 ;  /* 0x00000006ff107e24 */ /* 0x000fe4000f8e00ff */
[----:B------:R-:W-:-:S07]  /*100b0*/  IMAD.MOV.U32 R18, RZ, RZ, RZ ;  /* 0x000000ffff127224 */ /* 0x000fce00078e00ff */
.L_x_13605:
[----:B------:R-:W-:-:S13]  /*100c0*/  ISETP.NE.AND P0, PT, R5, RZ, PT ;  /* 0x000000ff0500720c */ /* 0x000fda0003f05270 */
[----:B------:R-:W0:Y:S01]  /*100d0*/  @!P0 S2R R3, SR_CgaCtaId ;  /* 0x0000000000038919 */ /* 0x000e220000008800 */
[----:B------:R-:W-:-:S04]  /*100e0*/  @!P0 MOV R0, 0x400 ;  /* 0x0000040000008802 */ /* 0x000fc80000000f00 */
[----:B0-----:R-:W-:-:S05]  /*100f0*/  @!P0 LEA R0, R3, R0, 0x18 ;  /* 0x0000000003008211 */ /* 0x001fca00078ec0ff */
[----:B------:R1:W-:Y:S01]  /*10100*/  @!P0 STS.128 [R0+0x132d0], R16 ;  /* 0x0132d01000008388 */ /* 0x0003e20000000c00 */
[----:B------:R-:W-:Y:S06]  /*10110*/  BAR.ARV 0x5, 0x200 ;  /* 0x0148000000007b1d */ /* 0x000fec0000002000 */
.L_x_13598:
[----:B01----:R-:W-:Y:S01]  /*10120*/  MOV R0, 0x1 ;  /* 0x0000000100007802 */ /* 0x003fe20000000f00 */
[----:B------:R0:W-:Y:S01]  /*10130*/  STL [R1+0x8], RZ ;  /* 0x000008ff01007387 */ /* 0x0001e20000100800 */
[----:B------:R-:W-:Y:S02]  /*10140*/  ULDC UR4, c[0x0][0xc3c] ;  /* 0x00030f0000047ab9 */ /* 0x000fe40000000800 */
[----:B------:R-:W-:Y:S01]  /*10150*/  ISETP.GE.AND P0, PT, R19, UR4, PT ;  /* 0x0000000413007c0c */ /* 0x000fe2000bf06270 */
[----:B------:R0:W-:Y:S04]  /*10160*/  STL [R1+0x18], R0 ;  /* 0x0000180001007387 */ /* 0x0001e80000100800 */
[----:B------:R0:W-:Y:S08]  /*10170*/  STL [R1+0x6c], RZ ;  /* 0x00006cff01007387 */ /* 0x0001f00000100800 */
[----:B0-----:R-:W-:Y:S05]  /*10180*/  @P0 BRA `(.L_x_13606) ;  /* 0x0000006400b40947 */ /* 0x001fea0003800000 */
[----:B------:R-:W2:Y:S01]  /*10190*/  LDL R10, [R1+0x3c] ;  /* 0x00003c00010a7983 */ /* 0x000ea20000100800 */
[----:B------:R-:W0:Y:S01]  /*101a0*/  S2R R9, SR_TID.X ;  /* 0x0000000000097919 */ /* 0x000e220000002100 */
[----:B------:R-:W1:Y:S01]  /*101b0*/  S2UR UR4, SR_CgaCtaId ;  /* 0x00000000000479c3 */ /* 0x000e620000008800 */
[----:B------:R-:W-:Y:S01]  /*101c0*/  MOV R22, 0x400 ;  /* 0x0000040000167802 */ /* 0x000fe20000000f00 */
[C---:B0-----:R-:W-:Y:S01]  /*101d0*/  IMAD.SHL.U32 R25, R9.reuse, 0x40, RZ ;  /* 0x0000004009197824 */ /* 0x041fe200078e00ff */
[C---:B------:R-:W-:Y:S01]  /*101e0*/  LOP3.LUT R11, R9.reuse, 0x7f, RZ, 0xc0, !PT ;  /* 0x0000007f090b7812 */ /* 0x040fe200078ec0ff */
[----:B------:R-:W-:Y:S01]  /*101f0*/  IMAD.SHL.U32 R0, R9, 0x10, RZ ;  /* 0x0000001009007824 */ /* 0x000fe200078e00ff */
[----:B------:R-:W-:Y:S02]  /*10200*/  SHF.R.U32.HI R2, RZ, 0x1, R9 ;  /* 0x00000001ff027819 */ /* 0x000fe40000011609 */
[----:B------:R-:W-:Y:S01]  /*10210*/  LOP3.LUT R3, R25, 0x180, RZ, 0xc0, !PT ;  /* 0x0000018019037812 */ /* 0x000fe200078ec0ff */
[----:B------:R-:W-:Y:S01]  /*10220*/  IMAD.SHL.U32 R6, R11, 0x10, RZ ;  /* 0x000000100b067824 */ /* 0x000fe200078e00ff */
[----:B------:R-:W-:Y:S01]  /*10230*/  LOP3.LUT R5, R0, 0x1b0, RZ, 0xc0, !PT ;  /* 0x000001b000057812 */ /* 0x000fe200078ec0ff */
[----:B------:R-:W-:Y:S01]  /*10240*/  IMAD.SHL.U32 R8, R9, 0x2, RZ ;  /* 0x0000000209087824 */ /* 0x000fe200078e00ff */
[----:B------:R-:W-:Y:S01]  /*10250*/  LOP3.LUT R3, R3, 0x30, R2, 0xf8, !PT ;  /* 0x0000003003037812 */ /* 0x000fe200078ef802 */
[C---:B------:R-:W-:Y:S01]  /*10260*/  IMAD.SHL.U32 R4, R9.reuse, 0x8, RZ ;  /* 0x0000000809047824 */ /* 0x040fe200078e00ff */
[----:B------:R-:W-:Y:S01]  /*10270*/  LOP3.LUT R7, R6, 0x600, RZ, 0xc0, !PT ;  /* 0x0000060006077812 */ /* 0x000fe200078ec0ff */
[----:B------:R-:W-:Y:S01]  /*10280*/  IMAD.SHL.U32 R2, R9, 0x20, RZ ;  /* 0x0000002009027824 */ /* 0x000fe200078e00ff */
[----:B------:R-:W-:-:S02]  /*10290*/  LOP3.LUT R8, R5, 0x30, R8, 0x78, !PT ;  /* 0x0000003005087812 */ /* 0x000fc400078e7808 */
[----:B------:R-:W-:Y:S02]  /*102a0*/  LOP3.LUT R4, R3, 0x30, R4, 0x78, !PT ;  /* 0x0000003003047812 */ /* 0x000fe400078e7804 */
[----:B------:R-:W-:Y:S02]  /*102b0*/  LOP3.LUT R5, R2, 0x80, RZ, 0xc0, !PT ;  /* 0x0000008002057812 */ /* 0x000fe400078ec0ff */
[C---:B------:R-:W-:Y:S02]  /*102c0*/  LOP3.LUT R3, R7.reuse, 0x60, R2, 0xf8, !PT ;  /* 0x0000006007037812 */ /* 0x040fe400078ef802 */
[----:B------:R-:W-:Y:S01]  /*102d0*/  LOP3.LUT R7, R7, 0x40, R0, 0xf8, !PT ;  /* 0x0000004007077812 */ /* 0x000fe200078ef800 */
[----:B------:R-:W-:Y:S01]  /*102e0*/  IMAD.SHL.U32 R6, R9, 0x4, RZ ;  /* 0x0000000409067824 */ /* 0x000fe200078e00ff */
[----:B------:R-:W-:Y:S02]  /*102f0*/  LOP3.LUT R5, R5, 0x10, R9, 0xf8, !PT ;  /* 0x0000001005057812 */ /* 0x000fe400078ef809 */
[----:B------:R-:W-:-:S02]  /*10300*/  LOP3.LUT R24, R3, 0x100, R2, 0xf8, !PT ;  /* 0x0000010003187812 */ /* 0x000fc400078ef802 */
[----:B------:R-:W-:Y:S02]  /*10310*/  LOP3.LUT R9, R7, R8, RZ, 0xfc, !PT ;  /* 0x0000000807097212 */ /* 0x000fe400078efcff */
[----:B-1----:R-:W-:-:S03]  /*10320*/  MOV R3, UR4 ;  /* 0x0000000400037c02 */ /* 0x002fc60008000f00 */
[----:B------:R-:W-:Y:S01]  /*10330*/  STL [R1+0x38], R9 ;  /* 0x0000380901007387 */ /* 0x000fe20000100800 */
[----:B------:R-:W-:-:S03]  /*10340*/  LEA R22, R3, R22, 0x18 ;  /* 0x0000001603167211 */ /* 0x000fc600078ec0ff */
[----:B------:R0:W-:Y:S01]  /*10350*/  STL [R1+0x34], R3 ;  /* 0x0000340301007387 */ /* 0x0001e20000100800 */
[----:B------:R-:W-:Y:S02]  /*10360*/  SHF.R.U32.HI R11, RZ, 0x2, R11 ;  /* 0x00000002ff0b7819 */ /* 0x000fe4000001160b */
[----:B------:R-:W-:Y:S02]  /*10370*/  LOP3.LUT R5, R5, 0x10, R6, 0x78, !PT ;  /* 0x0000001005057812 */ /* 0x000fe400078e7806 */
[----:B------:R-:W-:Y:S01]  /*10380*/  LOP3.LUT R2, R11, 0x60, R2, 0xf8, !PT ;  /* 0x000000600b027812 */ /* 0x000fe200078ef802 */
[----:B------:R-:W-:Y:S01]  /*10390*/  BSSY B7, `(.L_x_13606) ;  /* 0x000064c000077945 */ /* 0x000fe20003800000 */
[----:B------:R-:W-:Y:S02]  /*103a0*/  LOP3.LUT R25, R4, 0x640, R25, 0xf8, !PT ;  /* 0x0000064004197812 */ /* 0x000fe400078ef819 */
[----:B------:R-:W-:Y:S02]  /*103b0*/  LOP3.LUT R24, R24, R5, RZ, 0xfc, !PT ;  /* 0x0000000518187212 */ /* 0x000fe400078efcff */
[----:B------:R-:W-:Y:S01]  /*103c0*/  LOP3.LUT R2, R2, 0x80, RZ, 0xfc, !PT ;  /* 0x0000008002027812 */ /* 0x000fe200078efcff */
[----:B------:R-:W-:Y:S01]  /*103d0*/  ULDC.64 UR38, c[0x0][0x198] ;  /* 0x0000660000267ab9 */ /* 0x000fe20000000a00 */
[----:B------:R-:W-:Y:S01]  /*103e0*/  ULDC UR36, c[0x0][0xc] ;  /* 0x0000030000247ab9 */ /* 0x000fe20000000800 */
[----:B--2---:R-:W-:-:S02]  /*103f0*/  LOP3.LUT R0, R10, 0x2, RZ, 0xfc, !PT ;  /* 0x000000020a007812 */ /* 0x004fc400078efcff */
[----:B0-----:R-:W-:-:S03]  /*10400*/  LOP3.LUT R3, R10, 0x1, RZ, 0xfc, !PT ;  /* 0x000000010a037812 */ /* 0x001fc600078efcff */
[----:B------:R0:W-:Y:S04]  /*10410*/  STL [R1+0x78], R0 ;  /* 0x0000780001007387 */ /* 0x0001e80000100800 */
[----:B------:R-:W-:Y:S01]  /*10420*/  STL [R1+0x5c], R3 ;  /* 0x00005c0301007387 */ /* 0x000fe20000100800 */
[----:B0-----:R-:W-:-:S03]  /*10430*/  IMAD.MOV.U32 R0, RZ, RZ, 0x1 ;  /* 0x00000001ff007424 */ /* 0x001fc600078e00ff */
[----:B------:R-:W-:Y:S04]  /*10440*/  STL [R1+0x6c], RZ ;  /* 0x00006cff01007387 */ /* 0x000fe80000100800 */
[----:B------:R-:W-:Y:S04]  /*10450*/  STL [R1+0x1c], R0 ;  /* 0x00001c0001007387 */ /* 0x000fe80000100800 */
[----:B------:R-:W-:Y:S04]  /*10460*/  STL [R1+0x10], RZ ;  /* 0x000010ff01007387 */ /* 0x000fe80000100800 */
[----:B------:R-:W-:Y:S04]  /*10470*/  STL [R1+0x8], RZ ;  /* 0x000008ff01007387 */ /* 0x000fe80000100800 */
[----:B------:R0:W-:Y:S02]  /*10480*/  STL [R1+0x18], R0 ;  /* 0x0000180001007387 */ /* 0x0001e40000100800 */
[----:B0-----:R-:W-:-:S05]  /*10490*/  IMAD.IADD R0, R22, 0x1, R9 ;  /* 0x0000000116007824 */ /* 0x001fca00078e0209 */
[----:B------:R0:W-:Y:S02]  /*104a0*/  STL [R1+0x68], R0 ;  /* 0x0000680001007387 */ /* 0x0001e40000100800 */
.L_x_13716:
[----:B-1---5:R-:W1:Y:S02]  /*104b0*/  LDC.64 R26, c[0x0][0xc88] ;  /* 0x00032200ff1a7b82 */ /* 0x022e640000000a00 */
[----:B-1----:R-:W-:-:S06]  /*104c0*/  IMAD.WIDE R26, R19, 0x4, R26 ;  /* 0x00000004131a7825 */ /* 0x002fcc00078e021a */
[----:B0-----:R-:W0:Y:S01]  /*104d0*/  LDG.E R26, desc[UR40][R26.64] ;  /* 0x000000281a1a7981 */ /* 0x001e22000c1e1900 */
[----:B------:R-:W-:Y:S05]  /*104e0*/  YIELD ;  /* 0x0000000000007946 */ /* 0x000fea0003800000 */
[----:B------:R-:W-:Y:S01]  /*104f0*/  ULDC.64 UR4, c[0x0][0xa28] ;  /* 0x00028a0000047ab9 */ /* 0x000fe20000000a00 */
[----:B------:R-:W-:Y:S01]  /*10500*/  IMAD.MOV.U32 R10, RZ, RZ, RZ ;  /* 0x000000ffff0a7224 */ /* 0x000fe200078e00ff */
[----:B------:R-:W-:Y:S01]  /*10510*/  ISETP.NE.U32.AND P0, PT, RZ, UR4, PT ;  /* 0x00000004ff007c0c */ /* 0x000fe2000bf05070 */
[----:B------:R-:W-:Y:S01]  /*10520*/  ULDC.64 UR8, c[0x0][0xa18] ;  /* 0x0002860000087ab9 */ /* 0x000fe20000000a00 */
[----:B------:R-:W-:-:S02]  /*10530*/  ULDC.64 UR6, c[0x0][0xa10] ;  /* 0x0002840000067ab9 */ /* 0x000fc40000000a00 */
[----:B------:R-:W-:Y:S02]  /*10540*/  ISETP.NE.AND.EX P0, PT, RZ, UR5, PT, P0 ;  /* 0x00000005ff007c0c */ /* 0x000fe4000bf05300 */
[----:B0-----:R-:W-:-:S11]  /*10550*/  SHF.R.S32.HI R0, RZ, 0x1f, R26 ;  /* 0x0000001fff007819 */ /* 0x001fd6000001141a */
[C---:B---3--:R-:W-:Y:S01]  /*10560*/  @P0 LEA R2, P1, R26.reuse, UR4, 0x2 ;  /* 0x000000041a020c11 */ /* 0x048fe2000f8210ff */
        /* <DEDUP_REMOVED lines=9> */
[----:B------:R-:W-:Y:S02]  /*10600*/  ISETP.NE.AND.EX P0, PT, RZ, UR5, PT, P0 ;  /* 0x00000005ff007c0c */ /* 0x000fe4000bf05300 */
[----:B------:R-:W-:Y:S02]  /*10610*/  IADD3.X R5, R29, UR5, RZ, P3, !PT ;  /* 0x000000051d057c10 */ /* 0x000fe40009ffe4ff */
[----:B------:R-:W-:Y:S01]  /*10620*/  ISETP.NE.U32.AND P2, PT, RZ, UR8, PT ;  /* 0x00000008ff007c0c */ /* 0x000fe2000bf45070 */
[----:B-1----:R-:W-:Y:S01]  /*10630*/  IMAD.MOV.U32 R3, RZ, RZ, RZ ;  /* 0x000000ffff037224 */ /* 0x002fe200078e00ff */
[----:B------:R-:W-:-:S02]  /*10640*/  ISETP.NE.U32.AND P1, PT, RZ, UR6, PT ;  /* 0x00000006ff007c0c */ /* 0x000fc4000bf25070 */
[----:B------:R-:W-:Y:S01]  /*10650*/  ISETP.NE.AND.EX P2, PT, RZ, UR9, PT, P2 ;  /* 0x00000009ff007c0c */ /* 0x000fe2000bf45320 */
[----:B------:R-:W-:Y:S01]  /*10660*/  ULDC UR4, c[0x0][0x288] ;  /* 0x0000a20000047ab9 */ /* 0x000fe20000000800 */
[----:B------:R-:W-:Y:S02]  /*10670*/  ISETP.NE.AND.EX P1, PT, RZ, UR7, PT, P1 ;  /* 0x00000007ff007c0c */ /* 0x000fe4000bf25310 */
        /* <DEDUP_REMOVED lines=20> */
[----:B-1----:R-:W-:Y:S01]  /*107c0*/  MOV R0, UR5 ;  /* 0x0000000500007c02 */ /* 0x002fe20008000f00 */
[----:B------:R-:W-:Y:S06]  /*107d0*/  @P2 BRA `(.L_x_13607) ;  /* 0x0000000000142947 */ /* 0x000fec0003800000 */
[----:B------:R-:W-:Y:S05]  /*107e0*/  @!P0 BRA `(.L_x_13607) ;  /* 0x0000000000108947 */ /* 0x000fea0003800000 */
[----:B------:R-:W2:Y:S04]  /*107f0*/  LDG.E R8, desc[UR40][R4.64] ;  /* 0x0000002804087981 */ /* 0x000ea8000c1e1900 */
[----:B------:R-:W2:Y:S02]  /*10800*/  LDG.E R4, desc[UR40][R4.64+0x4] ;  /* 0x0000042804047981 */ /* 0x000ea4000c1e1900 */
[----:B--2---:R-:W-:-:S05]  /*10810*/  IMAD.IADD R4, R4, 0x1, -R8 ;  /* 0x0000000104047824 */ /* 0x004fca00078e0a08 */
[----:B------:R1:W-:Y:S02]  /*10820*/  STL [R1+0x64], R4 ;  /* 0x0000640401007387 */ /* 0x0003e40000100800 */
.L_x_13607:
        /* <DEDUP_REMOVED lines=10> */
.L_x_13608:
        /* <DEDUP_REMOVED lines=9> */
.L_x_13609:
[----:B-12---:R-:W2:Y:S04]  /*10960*/  @P1 LDG.E R4, desc[UR40][R6.64] ;  /* 0x0000002806041981 */ /* 0x006ea8000c1e1900 */
[----:B0-----:R-:W2:Y:S01]  /*10970*/  @P1 LDG.E R6, desc[UR40][R6.64+0x4] ;  /* 0x0000042806061981 */ /* 0x001ea2000c1e1900 */
[----:B------:R-:W-:Y:S01]  /*10980*/  BSSY B0, `(.L_x_13610) ;  /* 0x00000ea000007945 */ /* 0x000fe20003800000 */
[----:B--2---:R-:W-:Y:S02]  /*10990*/  @P1 IMAD.IADD R0, R6, 0x1, -R4 ;  /* 0x0000000106001824 */ /* 0x004fe400078e0a04 */
[----:B-----5:R-:W-:-:S04]  /*109a0*/  IMAD.IADD R4, R2, 0x1, -R10 ;  /* 0x0000000102047824 */ /* 0x020fc800078e0a0a */
[----:B------:R-:W-:-:S05]  /*109b0*/  IMAD.IADD R27, R4, 0x1, R0 ;  /* 0x00000001041b7824 */ /* 0x000fca00078e0200 */
[----:B------:R-:W-:-:S05]  /*109c0*/  IADD3 R2, R27, 0x9f, RZ ;  /* 0x0000009f1b027810 */ /* 0x000fca0007ffe0ff */
[----:B------:R-:W-:-:S05]  /*109d0*/  IMAD.HI R2, R2, 0x66666667, RZ ;  /* 0x6666666702027827 */ /* 0x000fca00078e02ff */
[----:B------:R-:W-:-:S04]  /*109e0*/  SHF.R.U32.HI R5, RZ, 0x1f, R2 ;  /* 0x0000001fff057819 */ /* 0x000fc80000011602 */
[----:B------:R-:W-:-:S05]  /*109f0*/  LEA.HI.SX32 R6, R2, R5, 0x1a ;  /* 0x0000000502067211 */ /* 0x000fca00078fd2ff */
[--C-:B------:R-:W-:Y:S01]  /*10a00*/  IMAD R2, R6, 0xa0, -R4.reuse ;  /* 0x000000a006027824 */ /* 0x100fe200078e0a04 */
[----:B------:R0:W-:Y:S01]  /*10a10*/  STL [R1+0x58], R6 ;  /* 0x0000580601007387 */ /* 0x0001e20000100800 */
        /* <DEDUP_REMOVED lines=21> */
.L_x_13764:
[----:B-1----:R-:W-:Y:S02]  /*10b70*/  ISETP.NE.AND P0, PT, R14, RZ, PT ;  /* 0x000000ff0e00720c */ /* 0x002fe40003f05270 */
[----:B------:R-:W-:-:S11]  /*10b80*/  PLOP3.LUT P6, PT, PT, PT, PT, 0x8, 0x0 ;  /* 0x000000000000781c */ /* 0x000fd60003fce170 */
[----:B------:R-:W-:Y:S05]  /*10b90*/  @P0 BRA `(.L_x_13613) ;  /* 0x00000000000c0947 */ /* 0x000fea0003800000 */
[----:B------:R-:W-:-:S03]  /*10ba0*/  UMOV UR4, 0xffffffff ;  /* 0xffffffff00047882 */ /* 0x000fc60000000000 */
[----:B------:R-:W-:Y:S05]  /*10bb0*/  BRA.DIV UR4, `(.L_x_13614) ;  /* 0x0000006a04e47947 */ /* 0x000fea000b800000 */
[----:B------:R-:W-:-:S13]  /*10bc0*/  ELECT P6, URZ, PT ;  /* 0x00000000003f782f */ /* 0x000fda00038c0000 */
.L_x_13613:
        /* <DEDUP_REMOVED lines=9> */
.L_x_13767:
[----:B------:R-:W-:Y:S05]  /*10c60*/  BSYNC B1 ;  /* 0x0000000000017941 */ /* 0x000fea0003800000 */
.L_x_13615:
[----:B------:R-:W-:Y:S04]  /*10c70*/  BSSY B1, `(.L_x_13617) ;  /* 0x0000050000017945 */ /* 0x000fe80003800000 */
[----:B------:R-:W-:Y:S05]  /*10c80*/  @!P6 BRA `(.L_x_13618) ;  /* 0x000000040038e947 */ /* 0x000fea0003800000 */
[----:B------:R-:W0:Y:S04]  /*10c90*/  LDL R8, [R1+0x10] ;  /* 0x0000100001087983 */ /* 0x000e280000100800 */
        /* <DEDUP_REMOVED lines=9> */
.L_x_13768:
[----:B------:R-:W-:Y:S05]  /*10d30*/  BSYNC B2 ;  /* 0x0000000000027941 */ /* 0x000fea0003800000 */
.L_x_13619:
        /* <DEDUP_REMOVED lines=9> */
.L_x_13622:
[----:B------:R-:W-:Y:S05]  /*10dd0*/  BSYNC B2 ;  /* 0x0000000000027941 */ /* 0x000fea0003800000 */
.L_x_13621:
[----:B------:R-:W2:Y:S01]  /*10de0*/  LDL R7, [R1+0x10] ;  /* 0x0000100001077983 */ /* 0x000ea20000100800 */
[----:B------:R-:W-:Y:S01]  /*10df0*/  MOV R11, RZ ;  /* 0x000000ff000b7202 */ /* 0x000fe20000000f00 */
[----:B------:R-:W-:Y:S01]  /*10e00*/  IMAD R6, R4, 0xa0, R3 ;  /* 0x000000a004067824 */ /* 0x000fe200078e0203 */
[----:B------:R-:W-:Y:S01]  /*10e10*/  UIADD3 UR4, UP0, UR38, 0x570, URZ ;  /* 0x0000057026047890 */ /* 0x000fe2000ff1e03f */
[----:B------:R-:W-:Y:S01]  /*10e20*/  PLOP3.LUT P0, PT, PT, PT, PT, 0x80, 0x0 ;  /* 0x000000000000781c */ /* 0x000fe20003f0f070 */
[----:B------:R-:W-:Y:S01]  /*10e30*/  UMOV UR6, 0x0 ;  /* 0x0000000000067882 */ /* 0x000fe20000000000 */
[----:B------:R-:W-:Y:S01]  /*10e40*/  R2UR UR10, R11 ;  /* 0x000000000b0a72ca */ /* 0x000fe200000e0000 */
[----:B------:R-:W-:Y:S01]  /*10e50*/  VIADD R6, R6, 0xffffff60 ;  /* 0xffffff6006067836 */ /* 0x000fe20000000000 */
[----:B------:R-:W-:Y:S01]  /*10e60*/  UIADD3.X UR5, URZ, UR39, URZ, UP0, !UPT ;  /* 0x000000273f057290 */ /* 0x000fe200087fe43f */
[----:B------:R-:W-:Y:S01]  /*10e70*/  UMOV UR7, 0x12f00000 ;  /* 0x12f0000000077882 */ /* 0x000fe20000000000 */
[----:B--2---:R-:W-:-:S02]  /*10e80*/  IMAD R10, R7, 0x2800, R22 ;  /* 0x00002800070a7824 */ /* 0x004fc400078e0216 */
[----:B------:R-:W-:Y:S02]  /*10e90*/  VIADD R7, R5, 0x13290 ;  /* 0x0001329005077836 */ /* 0x000fe40000000000 */
[----:B------:R-:W-:-:S07]  /*10ea0*/  VIADD R8, R10, 0xe000 ;  /* 0x0000e0000a087836 */ /* 0x000fce0000000000 */
.L_x_13623:
        /* <DEDUP_REMOVED lines=13> */
.L_x_13769:
[----:B------:R-:W-:Y:S05]  /*10f80*/  BSYNC B2 ;  /* 0x0000000000027941 */ /* 0x000fea0003800000 */
.L_x_13624:
        /* <DEDUP_REMOVED lines=11> */
.L_x_13627:
[----:B------:R-:W-:Y:S05]  /*11040*/  BSYNC B2 ;  /* 0x0000000000027941 */ /* 0x000fea0003800000 */
.L_x_13626:
        /* <DEDUP_REMOVED lines=8> */
.L_x_13628:
        /* <DEDUP_REMOVED lines=10> */
.L_x_13618:
[----:B------:R-:W-:Y:S05]  /*11170*/  BSYNC B1 ;  /* 0x0000000000017941 */ /* 0x000fea0003800000 */
.L_x_13617:
[----:B------:R-:W0:Y:S04]  /*11180*/  LDL.LU R8, [R1+0x10] ;  /* 0x0000100001087983 */ /* 0x000e280000300800 */
        /* <DEDUP_REMOVED lines=9> */
[----:B------:R0:W-:Y:S04]  /*11220*/  STL [R1+0x10], R5 ;  /* 0x0000100501007387 */ /* 0x0001e80000100800 */
[----:B------:R0:W-:Y:S01]  /*11230*/  STL [R1+0x1c], R7 ;  /* 0x00001c0701007387 */ /* 0x0001e20000100800 */
[----:B------:R-:W-:Y:S05]  /*11240*/  @!P2 BRA `(.L_x_13611) ;  /* 0x000000040074a947 */ /* 0x000fea0003800000 */
.L_x_13641:
[----:B------:R-:W-:Y:S05]  /*11250*/  YIELD ;  /* 0x0000000000007946 */ /* 0x000fea0003800000 */
[----:B------:R-:W-:Y:S04]  /*11260*/  BSSY B1, `(.L_x_13629) ;  /* 0x000004f000017945 */ /* 0x000fe80003800000 */
[----:B-1----:R-:W-:Y:S05]  /*11270*/  @!P6 BRA `(.L_x_13630) ;  /* 0x000000040034e947 */ /* 0x002fea0003800000 */
[----:B0-----:R-:W2:Y:S04]  /*11280*/  LDL R5, [R1+0x10] ;  /* 0x0000100001057983 */ /* 0x001ea80000100800 */
        /* <DEDUP_REMOVED lines=9> */
.L_x_13770:
[----:B------:R-:W-:Y:S05]  /*11320*/  BSYNC B2 ;  /* 0x0000000000027941 */ /* 0x000fea0003800000 */
.L_x_13631:
        /* <DEDUP_REMOVED lines=9> */
.L_x_13634:
[----:B------:R-:W-:Y:S05]  /*113c0*/  BSYNC B2 ;  /* 0x0000000000027941 */ /* 0x000fea0003800000 */
.L_x_13633:
[----:B------:R-:W2:Y:S01]  /*113d0*/  LDL R7, [R1+0x10] ;  /* 0x0000100001077983 */ /* 0x000ea20000100800 */
        /* <DEDUP_REMOVED lines=11> */
.L_x_13635:
        /* <DEDUP_REMOVED lines=13> */
.L_x_13771:
[----:B------:R-:W-:Y:S05]  /*11560*/  BSYNC B2 ;  /* 0x0000000000027941 */ /* 0x000fea0003800000 */
.L_x_13636:
[----:B------:R-:W-:Y:S01]  /*11570*/  BSSY B2, `(.L_x_13638) ;  /* 0x000000b000027945 */ /* 0x000fe20003800000 */
[----:B------:R-:W-:Y:S01]  /*11580*/  MOV R12, 0x0 ;  /* 0x00000000000c7802 */ /* 0x000fe20000000f00 */
[----:B------:R-:W-:Y:S02]  /*11590*/  IMAD.MOV.U32 R13, RZ, RZ, 0x12f00000 ;  /* 0x12f00000ff0d7424 */ /* 0x000fe400078e00ff */
        /* <DEDUP_REMOVED lines=8> */
.L_x_13639:
[----:B------:R-:W-:Y:S05]  /*11620*/  BSYNC B2 ;  /* 0x0000000000027941 */ /* 0x000fea0003800000 */
.L_x_13638:
        /* <DEDUP_REMOVED lines=8> */
.L_x_13640:
        /* <DEDUP_REMOVED lines=10> */
.L_x_13630:
[----:B------:R-:W-:Y:S05]  /*11750*/  BSYNC B1 ;  /* 0x0000000000017941 */ /* 0x000fea0003800000 */
.L_x_13629:
[----:B------:R-:W0:Y:S04]  /*11760*/  LDL.LU R6, [R1+0x10] ;  /* 0x0000100001067983 */ /* 0x000e280000300800 */
[----:B------:R-:W2:Y:S01]  /*11770*/  LDL.LU R9, [R1+0x1c] ;  /* 0x00001c0001097983 */ /* 0x000ea20000300800 */
[C---:B------:R-:W-:Y:S01]  /*11780*/  ISETP.GT.AND P2, PT, R4.reuse, R2, PT ;  /* 0x000000020400720c */ /* 0x040fe20003f44270 */
[----:B------:R-:W-:Y:S02]  /*11790*/  VIADD R4, R4, 0xffffffff ;  /* 0xffffffff04047836 */ /* 0x000fe40000000000 */
[----:B0-----:R-:W-:-:S05]  /*117a0*/  VIADD R5, R6, 0x1 ;  /* 0x0000000106057836 */ /* 0x001fca0000000000 */
[----:B------:R-:W-:-:S04]  /*117b0*/  ISETP.NE.AND P1, PT, R5, 0x2, PT ;  /* 0x000000020500780c */ /* 0x000fc80003f25270 */
[----:B------:R-:W-:Y:S02]  /*117c0*/  SEL R6, RZ, 0x1, P1 ;  /* 0x00000001ff067807 */ /* 0x000fe40000800000 */
[----:B------:R-:W-:Y:S02]  /*117d0*/  SEL R5, R5, RZ, P1 ;  /* 0x000000ff05057207 */ /* 0x000fe40000800000 */
[----:B--2---:R-:W-:-:S05]  /*117e0*/  LOP3.LUT R9, R9, R6, RZ, 0x3c, !PT ;  /* 0x0000000609097212 */ /* 0x004fca00078e3cff */
[----:B------:R1:W-:Y:S04]  /*117f0*/  STL [R1+0x1c], R9 ;  /* 0x00001c0901007387 */ /* 0x0003e80000100800 */
[----:B------:R1:W-:Y:S01]  /*11800*/  STL [R1+0x10], R5 ;  /* 0x0000100501007387 */ /* 0x0003e20000100800 */
[----:B------:R-:W-:Y:S05]  /*11810*/  @P2 BRA `(.L_x_13641) ;  /* 0xfffffff8008c2947 */ /* 0x000fea000383ffff */
.L_x_13611:
[----:B------:R-:W-:Y:S05]  /*11820*/  BSYNC B0 ;  /* 0x0000000000007941 */ /* 0x000fea0003800000 */
.L_x_13610:
[----:B------:R-:W-:Y:S05]  /*11830*/  @!P0 WARPSYNC.ALL ;  /* 0x0000000000008948 */ /* 0x000fea0003800000 */
[----:B------:R-:W-:Y:S01]  /*11840*/  @!P0 BAR.SYNC.DEFER_BLOCKING 0xc, 0x200 ;  /* 0x0308000000008b1d */ /* 0x000fe20000010000 */
[----:B------:R-:W-:-:S13]  /*11850*/  ISETP.GT.AND P0, PT, R27, RZ, PT ;  /* 0x000000ff1b00720c */ /* 0x000fda0003f04270 */
[----:B------:R-:W-:Y:S05]  /*11860*/  @P0 BRA `(.L_x_13642) ;  /* 0x0000000000440947 */ /* 0x000fea0003800000 */
[----:B01----:R-:W0:Y:S02]  /*11870*/  S2R R5, SR_TID.X ;  /* 0x0000000000057919 */ /* 0x003e240000002100 */
        /* <DEDUP_REMOVED lines=16> */
.L_x_13642:
        /* <DEDUP_REMOVED lines=9> */
[----:B01----:R-:W-:Y:S01]  /*11a10*/  IMAD.U32 R5, RZ, RZ, UR7 ;  /* 0x00000007ff057e24 */ /* 0x003fe2000f8e00ff */
[----:B------:R-:W0:Y:S01]  /*11a20*/  LDC.64 R2, c[0x4][R2] ;  /* 0x0100000002027b82 */ /* 0x000e220000000a00 */
[----:B------:R-:W-:Y:S01]  /*11a30*/  IMAD.U32 R6, RZ, RZ, UR8 ;  /* 0x00000008ff067e24 */ /* 0x000fe2000f8e00ff */
[----:B------:R-:W-:Y:S01]  /*11a40*/  MOV R13, RZ ;  /* 0x000000ff000d7202 */ /* 0x000fe20000000f00 */
[----:B------:R-:W-:Y:S02]  /*11a50*/  IMAD.U32 R7, RZ, RZ, UR9 ;  /* 0x00000009ff077e24 */ /* 0x000fe4000f8e00ff */
[----:B------:R-:W-:-:S02]  /*11a60*/  IMAD.U32 R10, RZ, RZ, UR4 ;  /* 0x00000004ff0a7e24 */ /* 0x000fc4000f8e00ff */
[----:B------:R-:W-:Y:S02]  /*11a70*/  IMAD.U32 R11, RZ, RZ, UR5 ;  /* 0x00000005ff0b7e24 */ /* 0x000fe4000f8e00ff */
[----:B------:R-:W-:Y:S02]  /*11a80*/  IMAD.MOV.U32 R8, RZ, RZ, 0x70 ;  /* 0x00000070ff087424 */ /* 0x000fe400078e00ff */
[----:B------:R-:W-:-:S07]  /*11a90*/  IMAD.MOV.U32 R12, RZ, RZ, 0x1 ;  /* 0x00000001ff0c7424 */ /* 0x000fce00078e00ff */
[----:B------:R-:W-:-:S07]  /*11aa0*/  LEPC R20, `(.L_x_13645) ;  /* 0x000000001014794e */ /* 0x000fce0000000000 */
[----:B0-----:R-:W-:Y:S05]  /*11ab0*/  CALL.ABS.NOINC R2 ;  /* 0x0000000002007343 */ /* 0x001fea0003c00000 */
.L_x_13645:
[----:B------:R-:W-:Y:S05]  /*11ac0*/  BSYNC B6 ;  /* 0x0000000000067941 */ /* 0x000fea0003800000 */
.L_x_13644:
        /* <DEDUP_REMOVED lines=15> */
[----:B01----:R-:W-:Y:S02]  /*11bc0*/  IMAD.U32 R5, RZ, RZ, UR7 ;  /* 0x00000007ff057e24 */ /* 0x003fe4000f8e00ff */
[----:B------:R-:W-:Y:S02]  /*11bd0*/  IMAD.U32 R6, RZ, RZ, UR8 ;  /* 0x00000008ff067e24 */ /* 0x000fe4000f8e00ff */
[----:B------:R-:W-:-:S02]  /*11be0*/  IMAD.U32 R7, RZ, RZ, UR9 ;  /* 0x00000009ff077e24 */ /* 0x000fc4000f8e00ff */
[----:B------:R-:W-:Y:S02]  /*11bf0*/  IMAD.U32 R10, RZ, RZ, UR4 ;  /* 0x00000004ff0a7e24 */ /* 0x000fe4000f8e00ff */
[----:B------:R-:W-:Y:S02]  /*11c00*/  IMAD.U32 R11, RZ, RZ, UR5 ;  /* 0x00000005ff0b7e24 */ /* 0x000fe4000f8e00ff */
[----:B------:R-:W-:Y:S02]  /*11c10*/  IMAD.MOV.U32 R12, RZ, RZ, 0x1 ;  /* 0x00000001ff0c7424 */ /* 0x000fe400078e00ff */
[----:B------:R-:W-:-:S07]  /*11c20*/  IMAD.MOV.U32 R13, RZ, RZ, RZ ;  /* 0x000000ffff0d7224 */ /* 0x000fce00078e00ff */
[----:B------:R-:W-:-:S07]  /*11c30*/  LEPC R20, `(.L_x_13647) ;  /* 0x000000001014794e */ /* 0x000fce0000000000 */
[----:B--2---:R-:W-:Y:S05]  /*11c40*/  CALL.ABS.NOINC R2 ;  /* 0x0000000002007343 */ /* 0x004fea0003c00000 */
.L_x_13647:
[----:B------:R-:W-:Y:S05]  /*11c50*/  BSYNC B6 ;  /* 0x0000000000067941 */ /* 0x000fea0003800000 */
.L_x_13646:
        /* <DEDUP_REMOVED lines=8> */
[----:B------:R-:W-:Y:S01]  /*11ce0*/  IMAD.U32 R4, RZ, RZ, UR6 ;  /* 0x00000006ff047e24 */ /* 0x000fe2000f8e00ff */
[----:B------:R-:W-:Y:S01]  /*11cf0*/  MOV R10, UR4 ;  /* 0x00000004000a7c02 */ /* 0x000fe20008000f00 */
[----:B------:R-:W2:Y:S01]  /*11d00*/  LDC.64 R2, c[0x4][R2] ;  /* 0x0100000002027b82 */ /* 0x000ea20000000a00 */
[----:B01----:R-:W-:Y:S02]  /*11d10*/  IMAD.U32 R5, RZ, RZ, UR7 ;  /* 0x00000007ff057e24 */ /* 0x003fe4000f8e00ff */
[----:B------:R-:W-:Y:S02]  /*11d20*/  IMAD.U32 R6, RZ, RZ, UR8 ;  /* 0x00000008ff067e24 */ /* 0x000fe4000f8e00ff */
[----:B------:R-:W-:-:S02]  /*11d30*/  IMAD.U32 R7, RZ, RZ, UR9 ;  /* 0x00000009ff077e24 */ /* 0x000fc4000f8e00ff */
[----:B------:R-:W-:Y:S02]  /*11d40*/  IMAD.U32 R11, RZ, RZ, UR5 ;  /* 0x00000005ff0b7e24 */ /* 0x000fe4000f8e00ff */
[----:B------:R-:W-:Y:S02]  /*11d50*/  IMAD.MOV.U32 R8, RZ, RZ, 0x70 ;  /* 0x00000070ff087424 */ /* 0x000fe400078e00ff */
[----:B------:R-:W-:Y:S02]  /*11d60*/  IMAD.MOV.U32 R12, RZ, RZ, 0x1 ;  /* 0x00000001ff0c7424 */ /* 0x000fe400078e00ff */
[----:B------:R-:W-:-:S07]  /*11d70*/  IMAD.MOV.U32 R13, RZ, RZ, RZ ;  /* 0x000000ffff0d7224 */ /* 0x000fce00078e00ff */
[----:B------:R-:W-:-:S07]  /*11d80*/  LEPC R20, `(.L_x_13649) ;  /* 0x000000001014794e */ /* 0x000fce0000000000 */
[----:B--2---:R-:W-:Y:S05]  /*11d90*/  CALL.ABS.NOINC R2 ;  /* 0x0000000002007343 */ /* 0x004fea0003c00000 */
.L_x_13649:
[----:B------:R-:W-:Y:S05]  /*11da0*/  BSYNC B6 ;  /* 0x0000000000067941 */ /* 0x000fea0003800000 */
.L_x_13648:
        /* <DEDUP_REMOVED lines=11> */
[----:B-1----:R-:W-:Y:S02]  /*11e60*/  IMAD.U32 R5, RZ, RZ, UR5 ;  /* 0x00000005ff057e24 */ /* 0x002fe4000f8e00ff */
        /* <DEDUP_REMOVED lines=8> */
.L_x_13651:
[----:B------:R-:W-:Y:S05]  /*11ef0*/  BSYNC B6 ;  /* 0x0000000000067941 */ /* 0x000fea0003800000 */
.L_x_13650:
[----:B------:R2:W3:Y:S01]  /*11f00*/  LDL R14, [R1+0x14] ;  /* 0x00001400010e7983 */ /* 0x0004e20000100800 */
[----:B------:R-:W-:Y:S01]  /*11f10*/  ULDC.64 UR4, c[0x0][0x9f8] ;  /* 0x00027e0000047ab9 */ /* 0x000fe20000000a00 */
[----:B------:R-:W4:Y:S01]  /*11f20*/  LDC R11, c[0x0][0x430] ;  /* 0x00010c00ff0b7b82 */ /* 0x000f220000000800 */
[----:B------:R-:W-:Y:S01]  /*11f30*/  ISETP.NE.U32.AND P0, PT, RZ, UR4, PT ;  /* 0x00000004ff007c0c */ /* 0x000fe2000bf05070 */
[----:B------:R-:W2:Y:S03]  /*11f40*/  LDL R20, [R1+0x58] ;  /* 0x0000580001147983 */ /* 0x000ea60000100800 */
[----:B------:R-:W-:Y:S01]  /*11f50*/  ISETP.NE.AND.EX P0, PT, RZ, UR5, PT, P0 ;  /* 0x00000005ff007c0c */ /* 0x000fe2000bf05300 */
[----:B------:R-:W4:-:S12]  /*11f60*/  LDL R21, [R1+0x28] ;  /* 0x0000280001157983 */ /* 0x000f180000100800 */
[----:B------:R-:W-:-:S04]  /*11f70*/  @P0 IADD3 R28, P1, R28, UR4, RZ ;  /* 0x000000041c1c0c10 */ /* 0x000fc8000ff3e0ff */
[----:B------:R-:W-:Y:S01]  /*11f80*/  @P0 IADD3.X R29, R29, UR5, RZ, P1, !PT ;  /* 0x000000051d1d0c10 */ /* 0x000fe20008ffe4ff */
[----:B------:R-:W0:Y:S04]  /*11f90*/  S2R R2, SR_TID.X ;  /* 0x0000000000027919 */ /* 0x000e280000002100 */
[----:B---3--:R-:W3:Y:S01]  /*11fa0*/  @P0 LDG.E R14, desc[UR40][R28.64] ;  /* 0x000000281c0e0981 */ /* 0x008ee2000c1e1900 */
[C---:B0-----:R-:W-:Y:S01]  /*11fb0*/  LOP3.LUT R0, R2.reuse, 0x7f, RZ, 0xc0, !PT ;  /* 0x0000007f02007812 */ /* 0x041fe200078ec0ff */
[----:B------:R-:W-:-:S03]  /*11fc0*/  IMAD.SHL.U32 R2, R2, 0x20, RZ ;  /* 0x0000002002027824 */ /* 0x000fc600078e00ff */
[----:B------:R-:W-:-:S04]  /*11fd0*/  SHF.R.U32.HI R0, RZ, 0x2, R0 ;  /* 0x00000002ff007819 */ /* 0x000fc80000011600 */
[----:B------:R-:W-:Y:S02]  /*11fe0*/  LOP3.LUT R2, R0, 0x60, R2, 0xf8, !PT ;  /* 0x0000006000027812 */ /* 0x000fe400078ef802 */
[----:B------:R-:W0:Y:S01]  /*11ff0*/  S2R R0, SR_TID.X ;  /* 0x0000000000007919 */ /* 0x000e220000002100 */
[----:B-1----:R-:W1:Y:S01]  /*12000*/  S2R R9, SR_TID.X ;  /* 0x0000000000097919 */ /* 0x002e620000002100 */
[----:B------:R-:W-:-:S04]  /*12010*/  IMAD.MOV.U32 R6, RZ, RZ, 0xa0 ;  /* 0x000000a0ff067424 */ /* 0x000fc800078e00ff */
[----:B--2---:R-:W-:-:S05]  /*12020*/  IMAD R6, R20, R6, -0xa0 ;  /* 0xffffff6014067424 */ /* 0x004fca00078e0206 */
[----:B------:R-:W-:Y:S02]  /*12030*/  IADD3 R2, R2, R6, RZ ;  /* 0x0000000602027210 */ /* 0x000fe40007ffe0ff */
[----:B0-----:R-:W-:Y:S01]  /*12040*/  LOP3.LUT R0, R0, 0x7f, RZ, 0xc0, !PT ;  /* 0x0000007f00007812 */ /* 0x001fe200078ec0ff */
[----:B-1----:R-:W-:-:S03]  /*12050*/  IMAD.SHL.U32 R12, R9, 0x20, RZ ;  /* 0x00000020090c7824 */ /* 0x002fc600078e00ff */
[----:B------:R-:W-:-:S04]  /*12060*/  SHF.R.U32.HI R0, RZ, 0x2, R0 ;  /* 0x00000002ff007819 */ /* 0x000fc80000011600 */
[----:B------:R-:W-:-:S04]  /*12070*/  LOP3.LUT R12, R0, 0x60, R12, 0xf8, !PT ;  /* 0x00000060000c7812 */ /* 0x000fc800078ef80c */
[----:B------:R-:W-:Y:S02]  /*12080*/  LOP3.LUT R12, R12, 0x80, RZ, 0xfc, !PT ;  /* 0x000000800c0c7812 */ /* 0x000fe400078efcff */
[----:B------:R-:W-:-:S03]  /*12090*/  ISETP.GE.AND P1, PT, R2, R27, PT ;  /* 0x0000001b0200720c */ /* 0x000fc60003f26270 */
[----:B------:R-:W-:Y:S02]  /*120a0*/  IMAD.IADD R6, R12, 0x1, R6 ;  /* 0x000000010c067824 */ /* 0x000fe400078e0206 */
[--C-:B----4-:R-:W-:Y:S02]  /*120b0*/  IMAD.IADD R8, R2, 0x1, R21.reuse ;  /* 0x0000000102087824 */ /* 0x110fe400078e0215 */
[----:B------:R-:W-:Y:S02]  /*120c0*/  IMAD.IADD R10, R6, 0x1, R21 ;  /* 0x00000001060a7824 */ /* 0x000fe400078e0215 */
[----:B------:R-:W-:Y:S02]  /*120d0*/  IMAD.MOV.U32 R0, RZ, RZ, R8 ;  /* 0x000000ffff007224 */ /* 0x000fe400078e0008 */
[----:B------:R-:W-:Y:S01]  /*120e0*/  IMAD.MOV.U32 R9, RZ, RZ, R10 ;  /* 0x000000ffff097224 */ /* 0x000fe200078e000a */
[----:B---3--:R-:W-:Y:S01]  /*120f0*/  @P0 STL [R1+0x14], R14 ;  /* 0x0000140e01000387 */ /* 0x008fe20000100800 */
[----:B------:R-:W-:-:S02]  /*12100*/  ISETP.NE.AND P0, PT, R11, 0x1, PT ;  /* 0x000000010b00780c */ /* 0x000fc40003f05270 */
[----:B------:R-:W-:Y:S01]  /*12110*/  SHF.R.S32.HI R15, RZ, 0x1f, R14 ;  /* 0x0000001fff0f7819 */ /* 0x000fe2000001140e */
[----:B------:R-:W2:Y:S10]  /*12120*/  LDL.LU R21, [R1+0x30] ;  /* 0x0000300001157983 */ /* 0x000eb40000300800 */
[----:B------:R-:W0:Y:S08]  /*12130*/  @P0 LDC R3, c[0x0][0x434] ;  /* 0x00010d00ff030b82 */ /* 0x000e300000000800 */
[----:B------:R-:W1:Y:S08]  /*12140*/  @P0 LDC R5, c[0x0][0x434] ;  /* 0x00010d00ff050b82 */ /* 0x000e700000000800 */
[----:B------:R-:W3:Y:S08]  /*12150*/  @P0 LDC R4, c[0x0][0x438] ;  /* 0x00010e00ff040b82 */ /* 0x000ef00000000800 */
[----:B------:R-:W4:Y:S01]  /*12160*/  @P0 LDC R7, c[0x0][0x438] ;  /* 0x00010e00ff070b82 */ /* 0x000f220000000800 */
[----:B0-----:R-:W-:-:S04]  /*12170*/  @P0 IMAD.HI.U32 R3, R8, R3, RZ ;  /* 0x0000000308030227 */ /* 0x001fc800078e00ff */
[----:B-1----:R-:W-:Y:S01]  /*12180*/  @P0 IMAD.HI.U32 R2, R10, R5, RZ ;  /* 0x000000050a020227 */ /* 0x002fe200078e00ff */
[----:B---3--:R-:W-:Y:S02]  /*12190*/  @P0 SHF.R.U32.HI R0, RZ, R4, R3 ;  /* 0x00000004ff000219 */ /* 0x008fe40000011603 */
[----:B------:R-:W0:Y:S02]  /*121a0*/  @!P1 LDC.64 R4, c[0x0][0x418] ;  /* 0x00010600ff049b82 */ /* 0x000e240000000a00 */
[----:B----4-:R-:W-:-:S06]  /*121b0*/  @P0 SHF.R.U32.HI R9, RZ, R7, R2 ;  /* 0x00000007ff090219 */ /* 0x010fcc0000011602 */
[----:B------:R-:W1:Y:S01]  /*121c0*/  @!P1 LDC.64 R2, c[0x0][0x428] ;  /* 0x00010a00ff029b82 */ /* 0x000e620000000a00 */
[----:B------:R-:W-:Y:S01]  /*121d0*/  ISETP.GE.AND P0, PT, R6, R27, PT ;  /* 0x0000001b0600720c */ /* 0x000fe20003f06270 */
[--C-:B------:R-:W-:Y:S01]  /*121e0*/  @!P1 IMAD.MOV.U32 R6, RZ, RZ, R0.reuse ;  /* 0x000000ffff069224 */ /* 0x100fe200078e0000 */
[----:B------:R-:W-:Y:S02]  /*121f0*/  @!P1 SHF.R.S32.HI R7, RZ, 0x1f, R0 ;  /* 0x0000001fff079819 */ /* 0x000fe40000011400 */
[----:B------:R-:W-:Y:S01]  /*12200*/  ISETP.GT.U32.OR P0, PT, R12, 0x9f, P0 ;  /* 0x0000009f0c00780c */ /* 0x000fe20000704470 */
[----:B-1----:R-:W-:-:S04]  /*12210*/  @!P1 IMAD.WIDE.U32 R6, R14, R2, R6 ;  /* 0x000000020e069225 */ /* 0x002fc800078e0006 */
[----:B------:R-:W-:-:S04]  /*12220*/  @!P1 IMAD R2, R15, R2, RZ ;  /* 0x000000020f029224 */ /* 0x000fc800078e02ff */
[----:B------:R-:W-:Y:S01]  /*12230*/  @!P1 IMAD R2, R14, R3, R2 ;  /* 0x000000030e029224 */ /* 0x000fe200078e0202 */
[----:B0-----:R-:W-:-:S04]  /*12240*/  @!P1 LEA R12, P2, R6, R4, 0x2 ;  /* 0x00000004060c9211 */ /* 0x001fc800078410ff */
[----:B------:R-:W-:-:S04]  /*12250*/  @!P1 IADD3 R2, R7, R2, RZ ;  /* 0x0000000207029210 */ /* 0x000fc80007ffe0ff */
[----:B------:R-:W-:Y:S02]  /*12260*/  @!P1 LEA.HI.X R13, R6, R5, R2, 0x2, P2 ;  /* 0x00000005060d9211 */ /* 0x000fe400010f1402 */
[----:B------:R-:W0:Y:S01]  /*12270*/  @!P0 LDC.64 R2, c[0x0][0x428] ;  /* 0x00010a00ff028b82 */ /* 0x000e220000000a00 */
[----:B------:R-:W-:Y:S01]  /*12280*/  IMAD.MOV R0, RZ, RZ, -R0 ;  /* 0x000000ffff007224 */ /* 0x000fe200078e0a00 */
[----:B------:R1:W-:Y:S03]  /*12290*/  STL [R1+0x2c], R15 ;  /* 0x00002c0f01007387 */ /* 0x0003e60000100800 */
[----:B------:R-:W-:Y:S02]  /*122a0*/  IMAD R8, R11, R0, R8 ;  /* 0x000000000b087224 */ /* 0x000fe400078e0208 */
[----:B0-----:R-:W-:Y:S02]  /*122b0*/  @!P0 IMAD R0, R15, R2, RZ ;  /* 0x000000020f008224 */ /* 0x001fe400078e02ff */
[----:B-1----:R-:W3:Y:S01]  /*122c0*/  LDL R15, [R1+0x78] ;  /* 0x00007800010f7983 */ /* 0x002ee20000100800 */
[--C-:B------:R-:W-:Y:S01]  /*122d0*/  @!P0 SHF.R.S32.HI R5, RZ, 0x1f, R9.reuse ;  /* 0x0000001fff058819 */ /* 0x100fe20000011409 */
[----:B------:R-:W-:-:S02]  /*122e0*/  @!P0 IMAD.MOV.U32 R4, RZ, RZ, R9 ;  /* 0x000000ffff048224 */ /* 0x000fc400078e0009 */
[C---:B------:R-:W-:Y:S02]  /*122f0*/  @!P0 IMAD R0, R14.reuse, R3, R0 ;  /* 0x000000030e008224 */ /* 0x040fe400078e0200 */
[----:B------:R-:W-:Y:S02]  /*12300*/  @!P0 IMAD.WIDE.U32 R4, R14, R2, R4 ;  /* 0x000000020e048225 */ /* 0x000fe400078e0004 */
[----:B------:R-:W0:Y:S01]  /*12310*/  S2R R14, SR_TID.X ;  /* 0x00000000000e7919 */ /* 0x000e220000002100 */
[----:B------:R-:W1:Y:S01]  /*12320*/  @!P0 LDC.64 R2, c[0x0][0x418] ;  /* 0x00010600ff028b82 */ /* 0x000e620000000a00 */
[----:B------:R-:W-:Y:S01]  /*12330*/  @!P0 IMAD.IADD R0, R0, 0x1, R5 ;  /* 0x0000000100008824 */ /* 0x000fe200078e0205 */
[----:B-1----:R-:W-:-:S04]  /*12340*/  @!P0 LEA R2, P2, R4, R2, 0x2 ;  /* 0x0000000204028211 */ /* 0x002fc800078410ff */
[----:B------:R-:W-:Y:S02]  /*12350*/  @!P0 LEA.HI.X R3, R4, R3, R0, 0x2, P2 ;  /* 0x0000000304038211 */ /* 0x000fe400010f1400 */
[C---:B0-----:R-:W-:Y:S01]  /*12360*/  LOP3.LUT R0, R14.reuse, 0x7f, RZ, 0xc0, !PT ;  /* 0x0000007f0e007812 */ /* 0x041fe200078ec0ff */
[----:B------:R-:W-:-:S03]  /*12370*/  IMAD.SHL.U32 R5, R14, 0x20, RZ ;  /* 0x000000200e057824 */ /* 0x000fc600078e00ff */
[----:B------:R-:W-:-:S04]  /*12380*/  SHF.R.U32.HI R0, RZ, 0x2, R0 ;  /* 0x00000002ff007819 */ /* 0x000fc80000011600 */
[----:B------:R-:W-:Y:S02]  /*12390*/  LOP3.LUT R5, R0, 0x60, R5, 0xf8, !PT ;  /* 0x0000006000057812 */ /* 0x000fe400078ef805 */
[----:B------:R-:W0:Y:S02]  /*123a0*/  LDC R0, c[0x0][0x2f4] ;  /* 0x0000bd00ff007b82 */ /* 0x000e240000000800 */
[----:B------:R-:W-:Y:S01]  /*123b0*/  LOP3.LUT R5, R5, 0x80, RZ, 0xfc, !PT ;  /* 0x0000008005057812 */ /* 0x000fe200078efcff */
[----:B------:R-:W-:-:S03]  /*123c0*/  IMAD.SHL.U32 R14, R14, 0x10, RZ ;  /* 0x000000100e0e7824 */ /* 0x000fc600078e00ff */
[----:B------:R-:W-:Y:S02]  /*123d0*/  ISETP.GT.U32.AND P2, PT, R5, 0x9f, PT ;  /* 0x0000009f0500780c */ /* 0x000fe40003f44070 */
[----:B------:R-:W-:Y:S02]  /*123e0*/  CS2R R6, SRZ ;  /* 0x0000000000067805 */ /* 0x000fe4000001ff00 */
[----:B------:R-:W-:-:S04]  /*123f0*/  LOP3.LUT R14, R14, 0x30, RZ, 0xc0, !PT ;  /* 0x000000300e0e7812 */ /* 0x000fc800078ec0ff */
[----:B------:R1:W5:Y:S04]  /*12400*/  @!P1 LDG.E R7, desc[UR40][R12.64] ;  /* 0x000000280c079981 */ /* 0x000368000c1e1900 */
[----:B------:R1:W5:Y:S01]  /*12410*/  @!P0 LDG.E R6, desc[UR40][R2.64] ;  /* 0x0000002802068981 */ /* 0x000362000c1e1900 */
[----:B0-----:R-:W-:Y:S01]  /*12420*/  ISETP.GE.AND P1, PT, R14, R0, PT ;  /* 0x000000000e00720c */ /* 0x001fe20003f26270 */
[----:B------:R-:W-:Y:S01]  /*12430*/  UMOV UR4, 0xffffffff ;  /* 0xffffffff00047882 */ /* 0x000fe20000000000 */
[----:B------:R-:W-:-:S04]  /*12440*/  IMAD.MOV R9, RZ, RZ, -R9 ;  /* 0x000000ffff097224 */ /* 0x000fc800078e0a09 */
[----:B------:R-:W-:Y:S01]  /*12450*/  IMAD R9, R11, R9, R10 ;  /* 0x000000090b097224 */ /* 0x000fe200078e020a */
[----:B--2---:R-:W-:-:S04]  /*12460*/  LOP3.LUT R21, R21, 0xfffffffd, RZ, 0xc0, !PT ;  /* 0xfffffffd15157812 */ /* 0x004fc800078ec0ff */
[----:B------:R-:W-:-:S04]  /*12470*/  @P2 LOP3.LUT R21, R21, 0x2, RZ, 0xfc, !PT ;  /* 0x0000000215152812 */ /* 0x000fc800078efcff */
[----:B------:R-:W-:-:S04]  /*12480*/  LOP3.LUT R21, R21, 0xfffffffb, RZ, 0xc0, !PT ;  /* 0xfffffffb15157812 */ /* 0x000fc800078ec0ff */
[----:B------:R-:W-:-:S04]  /*12490*/  LOP3.LUT R21, R21, 0xfffffffe, RZ, 0xc0, !PT ;  /* 0xfffffffe15157812 */ /* 0x000fc800078ec0ff */
[----:B------:R-:W-:Y:S02]  /*124a0*/  @P1 LOP3.LUT R21, R21, 0x1, RZ, 0xfc, !PT ;  /* 0x0000000115151812 */ /* 0x000fe400078efcff */
[----:B---3--:R-:W-:-:S13]  /*124b0*/  ISETP.NE.AND P0, PT, R15, 0x3, PT ;  /* 0x000000030f00780c */ /* 0x008fda0003f05270 */
[----:B------:R-:W-:-:S05]  /*124c0*/  @P0 LOP3.LUT R21, R21, 0x4, RZ, 0xfc, !PT ;  /* 0x0000000415150812 */ /* 0x000fca00078efcff */
[----:B------:R1:W-:Y:S01]  /*124d0*/  STL [R1+0x30], R21 ;  /* 0x0000301501007387 */ /* 0x0003e20000100800 */
[----:B------:R-:W-:Y:S05]  /*124e0*/  BRA.DIV UR4, `(.L_x_13652) ;  /* 0x00000056041c7947 */ /* 0x000fea000b800000 */
.L_x_13774:
[----:B------:R-:W-:Y:S01]  /*124f0*/  SHF.R.S32.HI R0, RZ, 0x1f, R18 ;  /* 0x0000001fff007819 */ /* 0x000fe20000011412 */
[----:B------:R-:W-:-:S04]  /*12500*/  VIADD R5, R20, 0xffffffff ;  /* 0xffffffff14057836 */ /* 0x000fc80000000000 */
[----:B------:R0:W-:Y:S01]  /*12510*/  STL [R1+0x20], R0 ;  /* 0x0000200001007387 */ /* 0x0001e20000100800 */
[----:B------:R-:W-:Y:S05]  /*12520*/  @!P0 BRA `(.L_x_13653) ;  /* 0x0000000000048947 */ /* 0x000fea0003800000 */
[----:B------:R-:W-:Y:S01]  /*12530*/  BPT.TRAP 0x1 ;  /* 0x000000040000795c */ /* 0x000fe20000300000 */
.L_x_13653:
[----:B-1----:R-:W2:Y:S04]  /*12540*/  LDL R2, [R1+0x8] ;  /* 0x0000080001027983 */ /* 0x002ea80000100800 */
[----:B0-----:R-:W3:Y:S01]  /*12550*/  LDL R0, [R1+0x18] ;  /* 0x0000180001007983 */ /* 0x001ee20000100800 */
[----:B------:R-:W-:Y:S01]  /*12560*/  BSSY B0, `(.L_x_13654) ;  /* 0x0000008000007945 */ /* 0x000fe20003800000 */
[----:B--2---:R-:W-:Y:S02]  /*12570*/  LEA R4, R2, R22, 0x3 ;  /* 0x0000001602047211 */ /* 0x004fe400078e18ff */
[----:B---3--:R-:W-:-:S04]  /*12580*/  SHF.L.U32 R0, R0, 0x1f, RZ ;  /* 0x0000001f00007819 */ /* 0x008fc800000006ff */
[----:B------:R0:W1:Y:S01]  /*12590*/  SYNCS.PHASECHK.TRANS64.TRYWAIT P0, [R4+URZ+0x13280], R0 ;  /* 0x01328000040075a7 */ /* 0x000062000800017f */
[----:B------:R0:W-:Y:S02]  /*125a0*/  STL [R1+0x54], R0 ;  /* 0x0000540001007387 */ /* 0x0001e40000100800 */
[----:B0-----:R-:W-:-:S05]  /*125b0*/  SHF.R.S32.HI R0, RZ, 0x1f, R8 ;  /* 0x0000001fff007819 */ /* 0x001fca0000011408 */
[----:B------:R0:W-:Y:S02]  /*125c0*/  STL [R1+0x50], R0 ;  /* 0x0000500001007387 */ /* 0x0001e40000100800 */
[----:B01----:R-:W-:Y:S05]  /*125d0*/  @!P0 BRA `(.L_x_13655) ;  /* 0x0000005400148947 */ /* 0x003fea0003800000 */
.L_x_13775:
[----:B------:R-:W-:Y:S05]  /*125e0*/  BSYNC B0 ;  /* 0x0000000000007941 */ /* 0x000fea0003800000 */
.L_x_13654:
[----:B------:R-:W2:Y:S01]  /*125f0*/  LDL R10, [R1+0x20] ;  /* 0x00002000010a7983 */ /* 0x000ea20000100800 */
[----:B------:R-:W-:-:S03]  /*12600*/  ULDC.64 UR8, c[0x0][0x330] ;  /* 0x0000cc0000087ab9 */ /* 0x000fc60000000a00 */
[----:B0-----:R-:W3:Y:S01]  /*12610*/  LDL R0, [R1+0x50] ;  /* 0x0000500001007983 */ /* 0x001ee20000100800 */
[----:B-----5:R-:W-:Y:S01]  /*12620*/  SHF.R.S32.HI R11, RZ, 0x1f, R7 ;  /* 0x0000001fff0b7819 */ /* 0x020fe20000011407 */
[----:B------:R-:W-:Y:S01]  /*12630*/  ULDC.64 UR4, c[0x0][0x328] ;  /* 0x0000ca0000047ab9 */ /* 0x000fe20000000a00 */
[----:B------:R-:W-:Y:S01]  /*12640*/  ULDC.64 UR6, c[0x0][0x338] ;  /* 0x0000ce0000067ab9 */ /* 0x000fe20000000a00 */
[----:B------:R-:W0:Y:S01]  /*12650*/  S2R R15, SR_TID.X ;  /* 0x00000000000f7919 */ /* 0x000e220000002100 */
[----:B------:R-:W-:Y:S01]  /*12660*/  ULDC.64 UR10, c[0x0][0x318] ;  /* 0x0000c600000a7ab9 */ /* 0x000fe20000000a00 */
[----:B------:R1:W-:Y:S01]  /*12670*/  STL [R1+0x48], R11 ;  /* 0x0000480b01007387 */ /* 0x0003e20000100800 */
[----:B------:R-:W-:Y:S01]  /*12680*/  IMAD.WIDE.U32 R2, R8, UR4, RZ ;  /* 0x0000000408027c25 */ /* 0x000fe2000f8e00ff */
[----:B------:R-:W-:-:S03]  /*12690*/  SHF.R.S32.HI R20, RZ, 0x1f, R6 ;  /* 0x0000001fff147819 */ /* 0x000fc60000011406 */
[----:B0-----:R-:W-:-:S05]  /*126a0*/  IMAD.SHL.U32 R21, R15, 0x10, RZ ;  /* 0x000000100f157824 */ /* 0x001fca00078e00ff */
[----:B------:R-:W-:Y:S01]  /*126b0*/  LOP3.LUT R21, R21, 0x30, RZ, 0xc0, !PT ;  /* 0x0000003015157812 */ /* 0x000fe200078ec0ff */
[----:B--2---:R-:W-:Y:S01]  /*126c0*/  IMAD R12, R10, UR8, RZ ;  /* 0x000000080a0c7c24 */ /* 0x004fe2000f8e02ff */
[----:B------:R-:W-:-:S05]  /*126d0*/  SHF.R.S32.HI R10, RZ, 0x1f, R9 ;  /* 0x0000001fff0a7819 */ /* 0x000fca0000011409 */
[----:B------:R0:W-:Y:S04]  /*126e0*/  STL [R1+0x4c], R10 ;  /* 0x00004c0a01007387 */ /* 0x0001e80000100800 */
[----:B------:R-:W2:Y:S04]  /*126f0*/  LDL R14, [R1+0x38] ;  /* 0x00003800010e7983 */ /* 0x000ea80000100800 */
[----:B------:R-:W2:Y:S01]  /*12700*/  LDL R13, [R1+0x8] ;  /* 0x00000800010d7983 */ /* 0x000ea20000100800 */
[----:B---3--:R-:W-:-:S04]  /*12710*/  IMAD R0, R0, UR4, RZ ;  /* 0x0000000400007c24 */ /* 0x008fc8000f8e02ff */
[----:B------:R-:W-:-:S04]  /*12720*/  IMAD R0, R8, UR5, R0 ;  /* 0x0000000508007c24 */ /* 0x000fc8000f8e0200 */
[----:B------:R-:W-:Y:S02]  /*12730*/  IMAD.IADD R3, R3, 0x1, R0 ;  /* 0x0000000103037824 */ /* 0x000fe400078e0200 */
[----:B------:R-:W-:Y:S02]  /*12740*/  IMAD R0, R11, UR6, RZ ;  /* 0x000000060b007c24 */ /* 0x000fe4000f8e02ff */
[----:B-1----:R-:W1:Y:S01]  /*12750*/  LDC R11, c[0x0][0x2f4] ;  /* 0x0000bd00ff0b7b82 */ /* 0x002e620000000800 */
[----:B------:R-:W-:-:S04]  /*12760*/  IMAD.WIDE.U32 R2, R7, UR6, R2 ;  /* 0x0000000607027c25 */ /* 0x000fc8000f8e0002 */
[----:B------:R-:W-:-:S04]  /*12770*/  IMAD R0, R7, UR7, R0 ;  /* 0x0000000707007c24 */ /* 0x000fc8000f8e0200 */
[----:B------:R-:W-:Y:S02]  /*12780*/  IMAD.IADD R3, R3, 0x1, R0 ;  /* 0x0000000103037824 */ /* 0x000fe400078e0200 */
[----:B------:R-:W-:-:S04]  /*12790*/  IMAD.WIDE.U32 R2, R18, UR8, R2 ;  /* 0x0000000812027c25 */ /* 0x000fc8000f8e0002 */
[----:B------:R-:W-:Y:S01]  /*127a0*/  IMAD R12, R18, UR9, R12 ;  /* 0x00000009120c7c24 */ /* 0x000fe2000f8e020c */
[----:B------:R-:W-:-:S04]  /*127b0*/  IADD3 R0, P1, R2, UR10, RZ ;  /* 0x0000000a02007c10 */ /* 0x000fc8000ff3e0ff */
[----:B------:R-:W-:Y:S01]  /*127c0*/  IADD3.X R2, R3, UR11, R12, P1, !PT ;  /* 0x0000000b03027c10 */ /* 0x000fe20008ffe40c */
[----:B------:R-:W-:Y:S01]  /*127d0*/  IMAD R3, R10, UR4, RZ ;  /* 0x000000040a037c24 */ /* 0x000fe2000f8e02ff */
[----:B-1----:R-:W-:Y:S01]  /*127e0*/  ISETP.GE.AND P0, PT, R21, R11, PT ;  /* 0x0000000b1500720c */ /* 0x002fe20003f06270 */
[----:B0-----:R-:W-:-:S04]  /*127f0*/  IMAD.WIDE.U32 R10, R9, UR4, RZ ;  /* 0x00000004090a7c25 */ /* 0x001fc8000f8e00ff */
[----:B------:R-:W-:-:S04]  /*12800*/  IMAD R3, R9, UR5, R3 ;  /* 0x0000000509037c24 */ /* 0x000fc8000f8e0203 */
[----:B------:R-:W-:Y:S02]  /*12810*/  IMAD.IADD R11, R11, 0x1, R3 ;  /* 0x000000010b0b7824 */ /* 0x000fe400078e0203 */
[----:B------:R-:W-:Y:S02]  /*12820*/  IMAD R3, R20, UR6, RZ ;  /* 0x0000000614037c24 */ /* 0x000fe4000f8e02ff */
[----:B------:R-:W-:Y:S01]  /*12830*/  IMAD.WIDE.U32 R10, R6, UR6, R10 ;  /* 0x00000006060a7c25 */ /* 0x000fe2000f8e000a */
[----:B------:R-:W-:-:S03]  /*12840*/  LOP3.LUT R15, R15, 0x7f, RZ, 0xc0, !PT ;  /* 0x0000007f0f0f7812 */ /* 0x000fc600078ec0ff */
[----:B------:R-:W-:Y:S01]  /*12850*/  IMAD R3, R6, UR7, R3 ;  /* 0x0000000706037c24 */ /* 0x000fe2000f8e0203 */
[----:B------:R-:W-:-:S03]  /*12860*/  SHF.R.U32.HI R15, RZ, 0x2, R15 ;  /* 0x00000002ff0f7819 */ /* 0x000fc6000001160f */
[----:B------:R-:W-:Y:S02]  /*12870*/  IMAD.IADD R11, R11, 0x1, R3 ;  /* 0x000000010b0b7824 */ /* 0x000fe400078e0203 */
[----:B------:R-:W-:Y:S02]  /*12880*/  IMAD R5, R5, -0xa0, R27 ;  /* 0xffffff6005057824 */ /* 0x000fe400078e021b */
[----:B------:R-:W-:-:S04]  /*12890*/  IMAD.WIDE.U32 R10, R18, UR8, R10 ;  /* 0x00000008120a7c25 */ /* 0x000fc8000f8e000a */
[----:B------:R-:W-:Y:S01]  /*128a0*/  IMAD.IADD R5, R5, 0x1, -R15 ;  /* 0x0000000105057824 */ /* 0x000fe200078e0a0f */
[----:B------:R-:W-:Y:S01]  /*128b0*/  IADD3 R15, P1, R10, UR10, RZ ;  /* 0x0000000a0a0f7c10 */ /* 0x000fe2000ff3e0ff */
[----:B------:R2:W-:Y:S03]  /*128c0*/  STL [R1+0x44], R20 ;  /* 0x0000441401007387 */ /* 0x0005e60000100800 */
[----:B------:R-:W-:Y:S01]  /*128d0*/  IADD3.X R3, R12, UR11, R11, P1, !PT ;  /* 0x0000000b0c037c10 */ /* 0x000fe20008ffe40b */
[----:B------:R0:W-:Y:S04]  /*128e0*/  STL [R1+0x4], R15 ;  /* 0x0000040f01007387 */ /* 0x0001e80000100800 */
[----:B------:R0:W-:Y:S01]  /*128f0*/  STL [R1], R3 ;  /* 0x0000000301007387 */ /* 0x0001e20000100800 */
[----:B------:R-:W-:Y:S01]  /*12900*/  UMOV UR4, 0xffffffff ;  /* 0xffffffff00047882 */ /* 0x000fe20000000000 */
[----:B------:R-:W-:Y:S01]  /*12910*/  ISETP.GE.AND P5, PT, R5, 0x1, PT ;  /* 0x000000010500780c */ /* 0x000fe20003fa6270 */
[----:B--2---:R-:W-:Y:S01]  /*12920*/  IMAD R20, R13, 0x2800, R14 ;  /* 0x000028000d147824 */ /* 0x004fe200078e020e */
[----:B0-----:R-:W-:Y:S11]  /*12930*/  BRA.DIV UR4, `(.L_x_13656) ;  /* 0x0000005204547947 */ /* 0x001ff6000b800000 */
[----:B------:R-:W2:Y:S04]  /*12940*/  LDL.LU R21, [R1] ;  /* 0x0000000001157983 */ /* 0x000ea80000300800 */
[----:B------:R-:W3:Y:S04]  /*12950*/  LDL.LU R15, [R1+0x4] ;  /* 0x00000400010f7983 */ /* 0x000ee80000300800 */
[----:B------:R-:W4:Y:S01]  /*12960*/  LDL.LU R14, [R1+0x30] ;  /* 0x00003000010e7983 */ /* 0x000f220000300800 */
[----:B------:R-:W0:Y:S03]  /*12970*/  S2R R11, SR_TID.X ;  /* 0x00000000000b7919 */ /* 0x000e260000002100 */
[----:B------:R-:W1:Y:S04]  /*12980*/  SHFL.IDX PT, R3, R0, RZ, 0x1c1f ;  /* 0x001c1fff00037589 */ /* 0x000e6800000e0000 */
[----:B------:R-:W5:Y:S01]  /*12990*/  SHFL.IDX PT, R10, R2, RZ, 0x1c1f ;  /* 0x001c1fff020a7589 */ /* 0x000f6200000e0000 */
[----:B0-----:R-:W-:-:S05]  /*129a0*/  IMAD.SHL.U32 R11, R11, 0x10, RZ ;  /* 0x000000100b0b7824 */ /* 0x001fca00078e00ff */
[----:B------:R-:W-:-:S04]  /*129b0*/  LOP3.LUT R11, R11, 0x30, RZ, 0xc0, !PT ;  /* 0x000000300b0b7812 */ /* 0x000fc800078ec0ff */
[----:B-1----:R-:W-:Y:S02]  /*129c0*/  IADD3 R12, P1, R11, R3, RZ ;  /* 0x000000030b0c7210 */ /* 0x002fe40007f3e0ff */
[----:B------:R-:W0:Y:S02]  /*129d0*/  S2R R11, SR_TID.X ;  /* 0x00000000000b7919 */ /* 0x000e240000002100 */
[----:B-----5:R-:W-:Y:S02]  /*129e0*/  IADD3.X R13, RZ, R10, RZ, P1, !PT ;  /* 0x0000000aff0d7210 */ /* 0x020fe40000ffe4ff */
[----:B------:R-:W1:Y:S01]  /*129f0*/  SHFL.IDX PT, R10, R0, 0x1, 0x1c1f ;  /* 0x003c1f00000a7f89 */ /* 0x000e6200000e0000 */
[----:B------:R-:W-:Y:S01]  /*12a00*/  ISETP.LT.OR P1, PT, R5, 0x1, P0 ;  /* 0x000000010500780c */ /* 0x000fe20000721670 */
[----:B------:R-:W-:Y:S02]  /*12a10*/  IMAD.IADD R3, R22, 0x1, R20 ;  /* 0x0000000116037824 */ /* 0x000fe400078e0214 */
[----:B------:R-:W5:Y:S10]  /*12a20*/  SHFL.IDX PT, R20, R2, 0x1, 0x1c1f ;  /* 0x003c1f0002147f89 */ /* 0x000f7400000e0000 */
[----:B------:R0:W-:Y:S02]  /*12a30*/  LDGSTS.E.BYPASS.LTC128B.128 [R3+0x6000], desc[UR40][R12.64], !P1 ;  /* 0x060000000c037fae */ /* 0x0001e4000c901d68 */
[----:B0-----:R-:W-:-:S05]  /*12a40*/  IMAD.SHL.U32 R13, R11, 0x10, RZ ;  /* 0x000000100b0d7824 */ /* 0x001fca00078e00ff */
[----:B------:R-:W-:-:S04]  /*12a50*/  LOP3.LUT R13, R13, 0x30, RZ, 0xc0, !PT ;  /* 0x000000300d0d7812 */ /* 0x000fc800078ec0ff */
[----:B-1----:R-:W-:-:S05]  /*12a60*/  IADD3 R10, P1, R13, R10, RZ ;  /* 0x0000000a0d0a7210 */ /* 0x002fca0007f3e0ff */
[----:B-----5:R-:W-:Y:S01]  /*12a70*/  IMAD.X R11, RZ, RZ, R20, P1 ;  /* 0x000000ffff0b7224 */ /* 0x020fe200008e0614 */
[----:B------:R-:W-:Y:S01]  /*12a80*/  ISETP.LT.OR P1, PT, R5, 0x21, P0 ;  /* 0x000000210500780c */ /* 0x000fe20000721670 */
[----:B------:R-:W-:-:S12]  /*12a90*/  SHFL.IDX PT, R20, R2, 0x2, 0x1c1f ;  /* 0x005c1f0002147f89 */ /* 0x000fd800000e0000 */
[----:B------:R0:W-:Y:S04]  /*12aa0*/  LDGSTS.E.BYPASS.LTC128B.128 [R3+0x6800], desc[UR40][R10.64], !P1 ;  /* 0x068000000a037fae */ /* 0x0001e8000c901d68 */
[----:B0-----:R-:W0:Y:S04]  /*12ab0*/  SHFL.IDX PT, R10, R0, 0x2, 0x1c1f ;  /* 0x005c1f00000a7f89 */ /* 0x001e2800000e0000 */
[----:B------:R-:W1:Y:S04]  /*12ac0*/  SHFL.IDX PT, R0, R0, 0x3, 0x1c1f ;  /* 0x007c1f0000007f89 */ /* 0x000e6800000e0000 */
[----:B------:R-:W5:Y:S01]  /*12ad0*/  SHFL.IDX PT, R2, R2, 0x3, 0x1c1f ;  /* 0x007c1f0002027f89 */ /* 0x000f6200000e0000 */
[----:B0-----:R-:W-:-:S05]  /*12ae0*/  IADD3 R10, P1, R13, R10, RZ ;  /* 0x0000000a0d0a7210 */ /* 0x001fca0007f3e0ff */
[----:B------:R-:W-:Y:S01]  /*12af0*/  IMAD.X R11, RZ, RZ, R20, P1 ;  /* 0x000000ffff0b7224 */ /* 0x000fe200008e0614 */
[C---:B------:R-:W-:Y:S02]  /*12b00*/  ISETP.LT.OR P1, PT, R5.reuse, 0x41, P0 ;  /* 0x000000410500780c */ /* 0x040fe40000721670 */
[----:B------:R-:W-:-:S11]  /*12b10*/  ISETP.GE.AND P3, PT, R5, 0x81, PT ;  /* 0x000000810500780c */ /* 0x000fd60003f66270 */
[----:B------:R1:W-:Y:S02]  /*12b20*/  LDGSTS.E.BYPASS.LTC128B.128 [R3+0x7000], desc[UR40][R10.64], !P1 ;  /* 0x070000000a037fae */ /* 0x0003e4000c901d68 */
[----:B-1----:R-:W-:-:S05]  /*12b30*/  IADD3 R10, P1, R13, R0, RZ ;  /* 0x000000000d0a7210 */ /* 0x002fca0007f3e0ff */
[----:B-----5:R-:W-:Y:S01]  /*12b40*/  IMAD.X R11, RZ, RZ, R2, P1 ;  /* 0x000000ffff0b7224 */ /* 0x020fe200008e0602 */
[----:B------:R-:W-:-:S13]  /*12b50*/  ISETP.LT.OR P1, PT, R5, 0x61, P0 ;  /* 0x000000610500780c */ /* 0x000fda0000721670 */
[----:B------:R3:W-:Y:S01]  /*12b60*/  LDGSTS.E.BYPASS.LTC128B.128 [R3+0x7800], desc[UR40][R10.64], !P1 ;  /* 0x078000000a037fae */ /* 0x0007e2000c901d68 */
[C---:B------:R-:W-:Y:S02]  /*12b70*/  ISETP.GE.AND P4, PT, R5.reuse, 0x21, PT ;  /* 0x000000210500780c */ /* 0x040fe40003f86270 */
[C---:B------:R-:W-:Y:S02]  /*12b80*/  ISETP.GE.AND P1, PT, R5.reuse, 0x41, PT ;  /* 0x000000410500780c */ /* 0x040fe40003f26270 */
[----:B------:R-:W-:Y:S02]  /*12b90*/  ISETP.GE.AND P2, PT, R5, 0x61, PT ;  /* 0x000000610500780c */ /* 0x000fe40003f46270 */
[----:B----4-:R-:W-:-:S04]  /*12ba0*/  LOP3.LUT R14, R14, 0xfffffff7, RZ, 0xc0, !PT ;  /* 0xfffffff70e0e7812 */ /* 0x010fc800078ec0ff */
[----:B------:R-:W-:Y:S01]  /*12bb0*/  @P3 LOP3.LUT R14, R14, 0x8, RZ, 0xfc, !PT ;  /* 0x000000080e0e3812 */ /* 0x000fe200078efcff */
[----:B--2---:R0:W1:Y:S04]  /*12bc0*/  SHFL.IDX PT, R0, R21, RZ, 0x1c1f ;  /* 0x001c1fff15007589 */ /* 0x00406800000e0000 */
[----:B---3--:R0:W2:Y:S04]  /*12bd0*/  SHFL.IDX PT, R10, R15, RZ, 0x1c1f ;  /* 0x001c1fff0f0a7589 */ /* 0x0080a800000e0000 */
[----:B------:R0:W-:Y:S02]  /*12be0*/  STL [R1+0x30], R14 ;  /* 0x0000300e01007387 */ /* 0x0001e40000100800 */
.L_x_13787:
[----:B------:R-:W3:Y:S01]  /*12bf0*/  S2R R2, SR_TID.X ;  /* 0x0000000000027919 */ /* 0x000ee20000002100 */
[----:B------:R-:W-:Y:S01]  /*12c00*/  ISETP.LT.OR P0, PT, R5, 0x81, P0 ;  /* 0x000000810500780c */ /* 0x000fe20000701670 */
[----:B---3--:R-:W-:-:S05]  /*12c10*/  IMAD.SHL.U32 R2, R2, 0x10, RZ ;  /* 0x0000001002027824 */ /* 0x008fca00078e00ff */
[----:B------:R-:W-:-:S04]  /*12c20*/  LOP3.LUT R2, R2, 0x30, RZ, 0xc0, !PT ;  /* 0x0000003002027812 */ /* 0x000fc800078ec0ff */
[----:B--2---:R-:W-:-:S05]  /*12c30*/  IADD3 R10, P3, R2, R10, RZ ;  /* 0x0000000a020a7210 */ /* 0x004fca0007f7e0ff */
[----:B-1----:R-:W-:-:S05]  /*12c40*/  IMAD.X R11, RZ, RZ, R0, P3 ;  /* 0x000000ffff0b7224 */ /* 0x002fca00018e0600 */
[----:B------:R-:W-:Y:S01]  /*12c50*/  @!PT LDS RZ, [RZ] ;  /* 0x00000000fffff984 */ /* 0x000fe20000000800 */
[----:B------:R-:W-:Y:S01]  /*12c60*/  @!PT LDS RZ, [RZ] ;  /* 0x00000000fffff984 */ /* 0x000fe20000000800 */
[----:B------:R-:W-:Y:S01]  /*12c70*/  @!PT LDS RZ, [RZ] ;  /* 0x00000000fffff984 */ /* 0x000fe20000000800 */
[----:B------:R1:W-:Y:S01]  /*12c80*/  LDGSTS.E.BYPASS.LTC128B.128 [R3+0x8000], desc[UR40][R10.64], !P0 ;  /* 0x080000000a037fae */ /* 0x0003e2000c101d68 */
[----:B------:R-:W-:Y:S01]  /*12c90*/  PLOP3.LUT P0, PT, PT, PT, PT, 0x80, 0x0 ;  /* 0x000000000000781c */ /* 0x000fe20003f0f070 */
[----:B------:R-:W-:-:S12]  /*12ca0*/  NOP ;  /* 0x0000000000007918 */ /* 0x000fd80000000000 */
.L_x_13657:
        /* <DEDUP_REMOVED lines=11> */
.L_x_13658:
[----:B------:R2:W-:Y:S01]  /*12d60*/  SYNCS.ARRIVE.TRANS64.A1T0 RZ, [R4+URZ+0x13270], RZ ;  /* 0x013270ff04ff79a7 */ /* 0x0005e2000810003f */
[----:B------:R-:W-:Y:S05]  /*12d70*/  @!P6 BRA `(.L_x_13659) ;  /* 0x000000000004e947 */ /* 0x000fea0003800000 */
[----:B------:R-:W-:Y:S01]  /*12d80*/  BPT.TRAP 0x1 ;  /* 0x000000040000795c */ /* 0x000fe20000300000 */
.L_x_13659:
[----:B------:R-:W3:Y:S01]  /*12d90*/  LDL R0, [R1+0x54] ;  /* 0x0000540001007983 */ /* 0x000ee20000100800 */
[----:B------:R-:W-:Y:S01]  /*12da0*/  BSSY B0, `(.L_x_13660) ;  /* 0x0000003000007945 */ /* 0x000fe20003800000 */
[----:B---3--:R-:W3:Y:S03]  /*12db0*/  SYNCS.PHASECHK.TRANS64.TRYWAIT P0, [R4+URZ+0x13240], R0 ;  /* 0x01324000040075a7 */ /* 0x008ee6000800017f */
[----:B---3--:R-:W-:Y:S05]  /*12dc0*/  @!P0 BRA `(.L_x_13661) ;  /* 0x0000005000c08947 */ /* 0x008fea0003800000 */
.L_x_13788:
[----:B------:R-:W-:Y:S05]  /*12dd0*/  BSYNC B0 ;  /* 0x0000000000007941 */ /* 0x000fea0003800000 */
.L_x_13660:
[----:B---3--:R-:W3:Y:S01]  /*12de0*/  LDL.LU R0, [R1+0x48] ;  /* 0x0000480001007983 */ /* 0x008ee20000300800 */
[----:B------:R-:W-:Y:S01]  /*12df0*/  ULDC.64 UR4, c[0x0][0x310] ;  /* 0x0000c40000047ab9 */ /* 0x000fe20000000a00 */
[----:B------:R-:W-:Y:S02]  /*12e00*/  ULDC.64 UR6, c[0x0][0x300] ;  /* 0x0000c00000067ab9 */ /* 0x000fe40000000a00 */
[----:B------:R-:W4:Y:S04]  /*12e10*/  LDL.LU R13, [R1+0x50] ;  /* 0x00005000010d7983 */ /* 0x000f280000300800 */
[----:B------:R-:W5:Y:S04]  /*12e20*/  LDL.LU R12, [R1+0x44] ;  /* 0x00004400010c7983 */ /* 0x000f680000300800 */
[----:B------:R-:W2:Y:S04]  /*12e30*/  LDL.LU R5, [R1+0x4c] ;  /* 0x00004c0001057983 */ /* 0x000ea80000300800 */
[----:B------:R-:W2:Y:S01]  /*12e40*/  LDL R2, [R1+0x20] ;  /* 0x0000200001027983 */ /* 0x000ea20000100800 */
[----:B-1----:R-:W-:-:S04]  /*12e50*/  IMAD.WIDE.U32 R10, R7, UR4, RZ ;  /* 0x00000004070a7c25 */ /* 0x002fc8000f8e00ff */
[----:B---3--:R-:W-:-:S04]  /*12e60*/  IMAD R0, R0, UR4, RZ ;  /* 0x0000000400007c24 */ /* 0x008fc8000f8e02ff */
[----:B------:R-:W-:-:S05]  /*12e70*/  IMAD R0, R7, UR5, R0 ;  /* 0x0000000507007c24 */ /* 0x000fca000f8e0200 */
[----:B------:R-:W-:Y:S01]  /*12e80*/  IADD3 R11, R11, R0, RZ ;  /* 0x000000000b0b7210 */ /* 0x000fe20007ffe0ff */
[----:B----4-:R-:W-:Y:S02]  /*12e90*/  IMAD R0, R13, UR6, RZ ;  /* 0x000000060d007c24 */ /* 0x010fe4000f8e02ff */
[----:B------:R-:W-:-:S04]  /*12ea0*/  IMAD.WIDE.U32 R10, R8, UR6, R10 ;  /* 0x00000006080a7c25 */ /* 0x000fc8000f8e000a */
[----:B------:R-:W-:Y:S02]  /*12eb0*/  IMAD R8, R8, UR7, R0 ;  /* 0x0000000708087c24 */ /* 0x000fe4000f8e0200 */
[----:B-----5:R-:W-:Y:S02]  /*12ec0*/  IMAD R0, R12, UR4, RZ ;  /* 0x000000040c007c24 */ /* 0x020fe4000f8e02ff */
[----:B------:R-:W-:Y:S02]  /*12ed0*/  IMAD.IADD R11, R11, 0x1, R8 ;  /* 0x000000010b0b7824 */ /* 0x000fe400078e0208 */
        /* <DEDUP_REMOVED lines=19> */
[----:B------:R-:W1:Y:S01]  /*13010*/  S2R R5, SR_TID.X ;  /* 0x0000000000057919 */ /* 0x000e620000002100 */
[----:B------:R-:W2:Y:S01]  /*13020*/  LDC R7, c[0x0][0x2f4] ;  /* 0x0000bd00ff077b82 */ /* 0x000ea20000000800 */
[----:B------:R-:W3:Y:S01]  /*13030*/  SHFL.IDX PT, R6, R0, RZ, 0x1c1f ;  /* 0x001c1fff00067589 */ /* 0x000ee200000e0000 */
[----:B-1----:R-:W-:-:S03]  /*13040*/  IMAD.SHL.U32 R10, R5, 0x10, RZ ;  /* 0x00000010050a7824 */ /* 0x002fc600078e00ff */
[----:B------:R-:W1:Y:S02]  /*13050*/  SHFL.IDX PT, R5, R2, RZ, 0x1c1f ;  /* 0x001c1fff02057589 */ /* 0x000e6400000e0000 */
[----:B------:R-:W-:-:S04]  /*13060*/  LOP3.LUT R10, R10, 0x30, RZ, 0xc0, !PT ;  /* 0x000000300a0a7812 */ /* 0x000fc800078ec0ff */
[C---:B---3--:R-:W-:Y:S02]  /*13070*/  @P5 IADD3 R6, P0, R10.reuse, R6, RZ ;  /* 0x000000060a065210 */ /* 0x048fe40007f1e0ff */
[----:B--2---:R-:W-:-:S03]  /*13080*/  ISETP.GE.AND P3, PT, R10, R7, PT ;  /* 0x000000070a00720c */ /* 0x004fc60003f66270 */
[----:B-1----:R-:W-:-:S04]  /*13090*/  @P5 IMAD.X R5, RZ, RZ, R5, P0 ;  /* 0x000000ffff055224 */ /* 0x002fc800000e0605 */
[----:B------:R-:W-:Y:S02]  /*130a0*/  @P5 IMAD.MOV.U32 R7, RZ, RZ, R5 ;  /* 0x000000ffff075224 */ /* 0x000fe400078e0005 */
[----:B------:R-:W-:Y:S04]  /*130b0*/  SHFL.IDX PT, R5, R2, 0x1, 0x1c1f ;  /* 0x003c1f0002057f89 */ /* 0x000fe800000e0000 */
[----:B------:R1:W-:Y:S04]  /*130c0*/  @P5 LDGSTS.E.BYPASS.LTC128B.128 [R3+0xe000], desc[UR40][R6.64], !P3 ;  /* 0x0e00000006035fae */ /* 0x0003e8000d901d68 */
[----:B-1----:R-:W1:Y:S02]  /*130d0*/  SHFL.IDX PT, R6, R0, 0x1, 0x1c1f ;  /* 0x003c1f0000067f89 */ /* 0x002e6400000e0000 */
[----:B-1----:R-:W-:-:S05]  /*130e0*/  @P4 IADD3 R6, P0, R10, R6, RZ ;  /* 0x000000060a064210 */ /* 0x002fca0007f1e0ff */
[----:B------:R-:W-:-:S05]  /*130f0*/  @P4 IMAD.X R5, RZ, RZ, R5, P0 ;  /* 0x000000ffff054224 */ /* 0x000fca00000e0605 */
[----:B------:R-:W-:Y:S02]  /*13100*/  @P4 MOV R7, R5 ;  /* 0x0000000500074202 */ /* 0x000fe40000000f00 */
[----:B------:R-:W-:Y:S04]  /*13110*/  SHFL.IDX PT, R5, R2, 0x2, 0x1c1f ;  /* 0x005c1f0002057f89 */ /* 0x000fe800000e0000 */
[----:B------:R1:W-:Y:S04]  /*13120*/  @P4 LDGSTS.E.BYPASS.LTC128B.128 [R3+0xe800], desc[UR40][R6.64], !P3 ;  /* 0x0e80000006034fae */ /* 0x0003e8000d901d68 */
[----:B------:R-:W-:Y:S04]  /*13130*/  SHFL.IDX PT, R2, R2, 0x3, 0x1c1f ;  /* 0x007c1f0002027f89 */ /* 0x000fe800000e0000 */
[----:B-1----:R-:W1:Y:S04]  /*13140*/  SHFL.IDX PT, R6, R0, 0x2, 0x1c1f ;  /* 0x005c1f0000067f89 */ /* 0x002e6800000e0000 */
[----:B------:R-:W2:Y:S01]  /*13150*/  SHFL.IDX PT, R0, R0, 0x3, 0x1c1f ;  /* 0x007c1f0000007f89 */ /* 0x000ea200000e0000 */
[----:B-1----:R-:W-:-:S05]  /*13160*/  @P1 IADD3 R6, P0, R10, R6, RZ ;  /* 0x000000060a061210 */ /* 0x002fca0007f1e0ff */
[----:B------:R-:W-:Y:S01]  /*13170*/  @P1 IMAD.X R5, RZ, RZ, R5, P0 ;  /* 0x000000ffff051224 */ /* 0x000fe200000e0605 */
[----:B--2---:R-:W-:-:S03]  /*13180*/  @P2 IADD3 R0, P0, R10, R0, RZ ;  /* 0x000000000a002210 */ /* 0x004fc60007f1e0ff */
[----:B------:R-:W-:Y:S02]  /*13190*/  @P1 IMAD.MOV.U32 R7, RZ, RZ, R5 ;  /* 0x000000ffff071224 */ /* 0x000fe400078e0005 */
[----:B------:R-:W-:-:S03]  /*131a0*/  @P2 IMAD.X R2, RZ, RZ, R2, P0 ;  /* 0x000000ffff022224 */ /* 0x000fc600000e0602 */
[----:B------:R1:W-:Y:S02]  /*131b0*/  @P1 LDGSTS.E.BYPASS.LTC128B.128 [R3+0xf000], desc[UR40][R6.64], !P3 ;  /* 0x0f00000006031fae */ /* 0x0003e4000d901d68 */
[----:B-1----:R-:W-:Y:S02]  /*131c0*/  @P2 IMAD.MOV.U32 R6, RZ, RZ, R0 ;  /* 0x000000ffff062224 */ /* 0x002fe400078e0000 */
[----:B------:R-:W-:Y:S01]  /*131d0*/  @P2 IMAD.MOV.U32 R7, RZ, RZ, R2 ;  /* 0x000000ffff072224 */ /* 0x000fe200078e0002 */
[----:B------:R1:W2:Y:S04]  /*131e0*/  SHFL.IDX PT, R0, R8, RZ, 0x1c1f ;  /* 0x001c1fff08007589 */ /* 0x0002a800000e0000 */
[----:B------:R3:W-:Y:S04]  /*131f0*/  @P2 LDGSTS.E.BYPASS.LTC128B.128 [R3+0xf800], desc[UR40][R6.64], !P3 ;  /* 0x0f80000006032fae */ /* 0x0007e8000d901d68 */
[----:B---3--:R1:W3:Y:S02]  /*13200*/  SHFL.IDX PT, R6, R9, RZ, 0x1c1f ;  /* 0x001c1fff09067589 */ /* 0x0082e400000e0000 */
.L_x_13800:
        /* <DEDUP_REMOVED lines=10> */
[----:B--2---:R-:W-:-:S06]  /*132b0*/  IMAD.X R7, RZ, RZ, R0, P0 ;  /* 0x000000ffff077224 */ /* 0x004fcc00000e0600 */
[----:B------:R-:W-:Y:S01]  /*132c0*/  @!PT LDS RZ, [RZ] ;  /* 0x00000000fffff984 */ /* 0x000fe20000000800 */
[----:B------:R-:W-:Y:S01]  /*132d0*/  @!PT LDS RZ, [RZ] ;  /* 0x00000000fffff984 */ /* 0x000fe20000000800 */
[----:B------:R-:W-:Y:S01]  /*132e0*/  @!PT LDS RZ, [RZ] ;  /* 0x00000000fffff984 */ /* 0x000fe20000000800 */
[----:B------:R4:W-:Y:S02]  /*132f0*/  LDGSTS.E.BYPASS.LTC128B.128 [R3+0x10000], desc[UR40][R6.64], !P1 ;  /* 0x1000000006037fae */ /* 0x0009e4000c901d68 */
.L_x_13664:
[----:B------:R-:W-:Y:S05]  /*13300*/  BSYNC B0 ;  /* 0x0000000000007941 */ /* 0x000fea0003800000 */
.L_x_13663:
[----:B------:R-:W-:Y:S01]  /*13310*/  NOP ;  /* 0x0000000000007918 */ /* 0x000fe20000000000 */
[----:B------:R-:W-:-:S13]  /*13320*/  PLOP3.LUT P0, PT, PT, PT, PT, 0x80, 0x0 ;  /* 0x000000000000781c */ /* 0x000fda0003f0f070 */
.L_x_13665:
        /* <DEDUP_REMOVED lines=11> */
.L_x_13666:
[----:B------:R2:W5:Y:S01]  /*133e0*/  LDL.LU R5, [R1+0xc] ;  /* 0x00000c0001057983 */ /* 0x0005620000300800 */
[----:B------:R2:W-:Y:S03]  /*133f0*/  SYNCS.ARRIVE.TRANS64.A1T0 RZ, [R4+URZ+0x13230], RZ ;  /* 0x013230ff04ff79a7 */ /* 0x0005e6000810003f */
[----:B----4-:R2:W5:Y:S02]  /*13400*/  LDL.LU R3, [R1+0x60] ;  /* 0x0000600001037983 */ /* 0x0105640000300800 */
[----:B------:R-:W-:Y:S05]  /*13410*/  WARPSYNC.ALL ;  /* 0x0000000000007948 */ /* 0x000fea0003800000 */
[----:B------:R-:W-:Y:S01]  /*13420*/  ULDC.64 UR4, c[0x0][0x298] ;  /* 0x0000a60000047ab9 */ /* 0x000fe20000000a00 */
[----:B------:R-:W-:Y:S01]  /*13430*/  ULDC.64 UR6, c[0x0][0xa00] ;  /* 0x0002800000067ab9 */ /* 0x000fe20000000a00 */
[----:B------:R-:W-:Y:S01]  /*13440*/  IADD3 R0, R22, 0xb000, RZ ;  /* 0x0000b00016007810 */ /* 0x000fe20007ffe0ff */
        /* <DEDUP_REMOVED lines=8> */
[----:B------:R-:W-:-:S04]  /*134d0*/  IMAD R2, R2, UR4, RZ ;  /* 0x0000000402027c24 */ /* 0x000fc8000f8e02ff */
[----:B------:R-:W-:Y:S01]  /*134e0*/  IMAD R0, R5, UR5, R2 ;  /* 0x0000000505007c24 */ /* 0x000fe2000f8e0202 */
[----:B------:R-:W-:-:S03]  /*134f0*/  SEL R2, R3, RZ, !P0 ;  /* 0x000000ff03027207 */ /* 0x000fc60004000000 */
[----:B------:R-:W-:-:S05]  /*13500*/  IMAD.IADD R0, R29, 0x1, R0 ;  /* 0x000000011d007824 */ /* 0x000fca00078e0200 */
[----:B------:R4:W-:Y:S04]  /*13510*/  STL [R1], R0 ;  /* 0x0000000001007387 */ /* 0x0009e80000100800 */
[----:B------:R4:W-:Y:S01]  /*13520*/  STL [R1+0x4], R2 ;  /* 0x0000040201007387 */ /* 0x0009e20000100800 */
[----:B------:R-:W-:Y:S05]  /*13530*/  @!P1 BRA `(.L_x_13668) ;  /* 0x0000000000409947 */ /* 0x000fea0003800000 */
[----:B----4-:R-:W-:Y:S01]  /*13540*/  MOV R2, 0x0 ;  /* 0x0000000000027802 */ /* 0x010fe20000000f00 */
[----:B------:R-:W-:Y:S01]  /*13550*/  ULDC.64 UR4, c[0x4][0x1b0] ;  /* 0x01006c0000047ab9 */ /* 0x000fe20000000a00 */
[----:B------:R-:W-:Y:S01]  /*13560*/  ULDC.64 UR6, c[0x4][0x1b8] ;  /* 0x01006e0000067ab9 */ /* 0x000fe20000000a00 */
[----:B------:R-:W-:Y:S01]  /*13570*/  ULDC.64 UR8, c[0x4][0x28] ;  /* 0x01000a0000087ab9 */ /* 0x000fe20000000a00 */
[----:B--2---:R-:W-:Y:S01]  /*13580*/  IMAD.U32 R4, RZ, RZ, UR4 ;  /* 0x00000004ff047e24 */ /* 0x004fe2000f8e00ff */
[----:B-1----:R-:W-:Y:S01]  /*13590*/  MOV R8, 0x70 ;  /* 0x0000007000087802 */ /* 0x002fe20000000f00 */
[----:B------:R-:W1:Y:S01]  /*135a0*/  LDC.64 R2, c[0x4][R2] ;  /* 0x0100000002027b82 */ /* 0x000e620000000a00 */
[----:B------:R-:W-:Y:S02]  /*135b0*/  IMAD.U32 R5, RZ, RZ, UR5 ;  /* 0x00000005ff057e24 */ /* 0x000fe4000f8e00ff */
[----:B---3--:R-:W-:Y:S02]  /*135c0*/  IMAD.U32 R6, RZ, RZ, UR6 ;  /* 0x00000006ff067e24 */ /* 0x008fe4000f8e00ff */
[----:B------:R-:W-:-:S02]  /*135d0*/  IMAD.U32 R7, RZ, RZ, UR7 ;  /* 0x00000007ff077e24 */ /* 0x000fc4000f8e00ff */
[----:B------:R-:W-:Y:S02]  /*135e0*/  IMAD.U32 R10, RZ, RZ, UR8 ;  /* 0x00000008ff0a7e24 */ /* 0x000fe4000f8e00ff */
[----:B------:R-:W-:Y:S02]  /*135f0*/  IMAD.U32 R11, RZ, RZ, UR9 ;  /* 0x00000009ff0b7e24 */ /* 0x000fe4000f8e00ff */
[----:B------:R-:W-:Y:S02]  /*13600*/  IMAD.MOV.U32 R12, RZ, RZ, 0x1 ;  /* 0x00000001ff0c7424 */ /* 0x000fe400078e00ff */
[----:B------:R-:W-:-:S07]  /*13610*/  IMAD.MOV.U32 R13, RZ, RZ, RZ ;  /* 0x000000ffff0d7224 */ /* 0x000fce00078e00ff */
[----:B0-----:R-:W-:-:S07]  /*13620*/  LEPC R20, `(.L_x_13668) ;  /* 0x000000001014794e */ /* 0x001fce0000000000 */
[----:B-1----:R-:W-:Y:S05]  /*13630*/  CALL.ABS.NOINC R2 ;  /* 0x0000000002007343 */ /* 0x002fea0003c00000 */
.L_x_13668:
[----:B------:R-:W-:Y:S05]  /*13640*/  BSYNC B6 ;  /* 0x0000000000067941 */ /* 0x000fea0003800000 */
.L_x_13667:
[----:B0-----:R-:W3:Y:S01]  /*13650*/  LDL.LU R21, [R1+0x4] ;  /* 0x0000040001157983 */ /* 0x001ee20000300800 */
[----:B------:R-:W-:Y:S01]  /*13660*/  ULDC.64 UR4, c[0x0][0x2d8] ;  /* 0x0000b60000047ab9 */ /* 0x000fe20000000a00 */
[----:B-1----:R-:W0:Y:S01]  /*13670*/  LDC R9, c[0x0][0x448] ;  /* 0x00011200ff097b82 */ /* 0x002e220000000800 */
[----:B------:R-:W-:Y:S01]  /*13680*/  ULDC.64 UR6, c[0x0][0x2c8] ;  /* 0x0000b20000067ab9 */ /* 0x000fe20000000a00 */
[----:B----4-:R-:W4:Y:S01]  /*13690*/  LDL.LU R2, [R1] ;  /* 0x0000000001027983 */ /* 0x010f220000300800 */
[----:B------:R-:W-:-:S03]  /*136a0*/  ULDC.64 UR8, c[0x0][0x280] ;  /* 0x0000a00000087ab9 */ /* 0x000fc60000000a00 */
[----:B------:R-:W3:Y:S04]  /*136b0*/  LDL R20, [R1+0x20] ;  /* 0x0000200001147983 */ /* 0x000ee80000100800 */
[----:B------:R1:W5:Y:S01]  /*136c0*/  LDL R10, [R1+0x68] ;  /* 0x00006800010a7983 */ /* 0x0003620000100800 */
[----:B0-----:R-:W-:-:S13]  /*136d0*/  ISETP.NE.AND P0, PT, R9, 0x1, PT ;  /* 0x000000010900780c */ /* 0x001fda0003f05270 */
[----:B--2---:R-:W0:Y:S08]  /*136e0*/  @P0 LDC R4, c[0x0][0x44c] ;  /* 0x00011300ff040b82 */ /* 0x004e300000000800 */
[----:B------:R-:W2:Y:S08]  /*136f0*/  @P0 LDC R5, c[0x0][0x450] ;  /* 0x00011400ff050b82 */ /* 0x000eb00000000800 */
[----:B------:R-:W1:Y:S01]  /*13700*/  @P0 LDC R8, c[0x0][0x450] ;  /* 0x00011400ff080b82 */ /* 0x000e620000000800 */
[----:B----4-:R-:W-:-:S02]  /*13710*/  IMAD.MOV.U32 R3, RZ, RZ, R2 ;  /* 0x000000ffff037224 */ /* 0x010fc400078e0002 */
[----:B------:R-:W-:Y:S02]  /*13720*/  IMAD.MOV.U32 R2, RZ, RZ, R28 ;  /* 0x000000ffff027224 */ /* 0x000fe400078e001c */
[----:B---3--:R-:W-:Y:S02]  /*13730*/  IMAD R0, R20, UR4, RZ ;  /* 0x0000000414007c24 */ /* 0x008fe4000f8e02ff */
[C---:B------:R-:W-:Y:S01]  /*13740*/  IMAD.WIDE.U32 R2, R18.reuse, UR4, R2 ;  /* 0x0000000412027c25 */ /* 0x040fe2000f8e0002 */
[----:B------:R-:W3:Y:S03]  /*13750*/  S2R R20, SR_TID.X ;  /* 0x0000000000147919 */ /* 0x000ee60000002100 */
[----:B------:R-:W-:Y:S01]  /*13760*/  IMAD R0, R18, UR5, R0 ;  /* 0x0000000512007c24 */ /* 0x000fe2000f8e0200 */
[----:B------:R-:W-:-:S03]  /*13770*/  ULDC.64 UR4, c[0x0][0x2e0] ;  /* 0x0000b80000047ab9 */ /* 0x000fc60000000a00 */
[----:B------:R-:W-:Y:S02]  /*13780*/  IMAD.IADD R3, R3, 0x1, R0 ;  /* 0x0000000103037824 */ /* 0x000fe400078e0200 */
[----:B------:R-:W-:Y:S02]  /*13790*/  IMAD R0, R21, UR4, RZ ;  /* 0x0000000415007c24 */ /* 0x000fe4000f8e02ff */
[----:B------:R-:W-:-:S04]  /*137a0*/  IMAD.WIDE.U32 R2, R26, UR4, R2 ;  /* 0x000000041a027c25 */ /* 0x000fc8000f8e0002 */
[----:B------:R-:W-:Y:S01]  /*137b0*/  IMAD R0, R26, UR5, R0 ;  /* 0x000000051a007c24 */ /* 0x000fe2000f8e0200 */
[----:B------:R-:W-:Y:S01]  /*137c0*/  ULDC.64 UR4, c[0x0][0x2d0] ;  /* 0x0000b40000047ab9 */ /* 0x000fe20000000a00 */
[----:B------:R4:W5:Y:S02]  /*137d0*/  LDL R26, [R1+0x64] ;  /* 0x00006400011a7983 */ /* 0x0009640000100800 */
[----:B------:R-:W-:Y:S01]  /*137e0*/  IMAD.IADD R3, R3, 0x1, R0 ;  /* 0x0000000103037824 */ /* 0x000fe200078e0200 */
[C---:B---3--:R-:W-:Y:S01]  /*137f0*/  LOP3.LUT R21, R20.reuse, 0x7f, RZ, 0xc0, !PT ;  /* 0x0000007f14157812 */ /* 0x048fe200078ec0ff */
[----:B------:R-:W-:-:S03]  /*13800*/  IMAD.SHL.U32 R20, R20, 0x20, RZ ;  /* 0x0000002014147824 */ /* 0x000fc600078e00ff */
[----:B------:R-:W-:-:S04]  /*13810*/  SHF.R.U32.HI R21, RZ, 0x2, R21 ;  /* 0x00000002ff157819 */ /* 0x000fc80000011615 */
[----:B------:R-:W-:-:S05]  /*13820*/  LOP3.LUT R20, R21, 0x60, R20, 0xf8, !PT ;  /* 0x0000006015147812 */ /* 0x000fca00078ef814 */
[----:B------:R-:W-:-:S04]  /*13830*/  IMAD R6, R17, 0xc0, R20 ;  /* 0x000000c011067824 */ /* 0x000fc800078e0214 */
[----:B0-----:R-:W-:Y:S01]  /*13840*/  @P0 IMAD.HI.U32 R0, R6, R4, RZ ;  /* 0x0000000406000227 */ /* 0x001fe200078e00ff */
[----:B------:R-:W-:-:S04]  /*13850*/  MOV R4, R6 ;  /* 0x0000000600047202 */ /* 0x000fc80000000f00 */
[----:B--2---:R-:W-:-:S04]  /*13860*/  @P0 SHF.R.U32.HI R4, RZ, R5, R0 ;  /* 0x00000005ff040219 */ /* 0x004fc80000011600 */
        /* <DEDUP_REMOVED lines=10> */
[----:B------:R-:W-:Y:S02]  /*13910*/  IMAD R0, R0, UR7, R7 ;  /* 0x0000000700007c24 */ /* 0x000fe4000f8e0207 */
[----:B------:R-:W0:Y:S01]  /*13920*/  @P0 LDC R7, c[0x0][0x44c] ;  /* 0x00011300ff070b82 */ /* 0x000e220000000800 */
[----:B------:R-:W-:Y:S01]  /*13930*/  IADD3 R4, P1, R4, UR8, RZ ;  /* 0x0000000804047c10 */ /* 0x000fe2000ff3e0ff */
[----:B------:R-:W2:Y:S03]  /*13940*/  S2R R21, SR_TID.X ;  /* 0x0000000000157919 */ /* 0x000ea60000002100 */
[----:B------:R-:W-:Y:S01]  /*13950*/  IADD3.X R0, R5, UR9, R0, P1, !PT ;  /* 0x0000000905007c10 */ /* 0x000fe20008ffe400 */
[----:B------:R-:W-:-:S04]  /*13960*/  VIADD R5, R6, 0x80 ;  /* 0x0000008006057836 */ /* 0x000fc80000000000 */
[----:B------:R-:W-:Y:S02]  /*13970*/  IMAD.MOV.U32 R6, RZ, RZ, R5 ;  /* 0x000000ffff067224 */ /* 0x000fe400078e0005 */
[----:B0-----:R-:W-:-:S05]  /*13980*/  @P0 IMAD.HI.U32 R7, R5, R7, RZ ;  /* 0x0000000705070227 */ /* 0x001fca00078e00ff */
[----:B-1----:R-:W-:-:S05]  /*13990*/  @P0 SHF.R.U32.HI R6, RZ, R8, R7 ;  /* 0x00000008ff060219 */ /* 0x002fca0000011607 */
        /* <DEDUP_REMOVED lines=8> */
[----:B--2---:R-:W-:Y:S02]  /*13a20*/  IMAD.SHL.U32 R20, R21, 0x10, RZ ;  /* 0x0000001015147824 */ /* 0x004fe400078e00ff */
[----:B------:R-:W-:Y:S02]  /*13a30*/  IMAD.IADD R3, R3, 0x1, R7 ;  /* 0x0000000103037824 */ /* 0x000fe400078e0207 */
[----:B------:R-:W-:Y:S02]  /*13a40*/  IMAD R6, R6, UR6, RZ ;  /* 0x0000000606067c24 */ /* 0x000fe4000f8e02ff */
[----:B------:R-:W-:Y:S01]  /*13a50*/  IMAD.WIDE.U32 R2, R5, UR6, R2 ;  /* 0x0000000605027c25 */ /* 0x000fe2000f8e0002 */
[----:B------:R-:W-:-:S03]  /*13a60*/  LOP3.LUT R20, R20, 0x30, RZ, 0xc0, !PT ;  /* 0x0000003014147812 */ /* 0x000fc600078ec0ff */
[----:B------:R-:W-:Y:S01]  /*13a70*/  IMAD R6, R5, UR7, R6 ;  /* 0x0000000705067c24 */ /* 0x000fe2000f8e0206 */
[----:B------:R-:W-:Y:S02]  /*13a80*/  IADD3 R5, P1, R2, UR8, RZ ;  /* 0x0000000802057c10 */ /* 0x000fe4000ff3e0ff */
[----:B------:R-:W-:Y:S01]  /*13a90*/  ISETP.GE.AND P0, PT, R20, UR4, PT ;  /* 0x0000000414007c0c */ /* 0x000fe2000bf06270 */
[----:B------:R-:W-:Y:S01]  /*13aa0*/  UMOV UR4, 0xffffffff ;  /* 0xffffffff00047882 */ /* 0x000fe20000000000 */
[----:B------:R-:W-:Y:S02]  /*13ab0*/  LOP3.LUT R21, R21, 0x7f, RZ, 0xc0, !PT ;  /* 0x0000007f15157812 */ /* 0x000fe400078ec0ff */
[----:B------:R-:W-:Y:S02]  /*13ac0*/  IADD3.X R3, R3, UR9, R6, P1, !PT ;  /* 0x0000000903037c10 */ /* 0x000fe40008ffe406 */
[----:B------:R-:W-:Y:S01]  /*13ad0*/  SHF.R.U32.HI R21, RZ, 0x2, R21 ;  /* 0x00000002ff157819 */ /* 0x000fe20000011615 */
[----:B----4-:R-:W-:Y:S06]  /*13ae0*/  BRA.DIV UR4, `(.L_x_13669) ;  /* 0x0000004e04147947 */ /* 0x010fec000b800000 */
[----:B------:R-:W0:Y:S01]  /*13af0*/  SHFL.IDX PT, R7, R4, RZ, 0x1c1f ;  /* 0x001c1fff04077589 */ /* 0x000e2200000e0000 */
[----:B-----5:R-:W-:Y:S02]  /*13b00*/  IMAD R2, R26, R9, RZ ;  /* 0x000000091a027224 */ /* 0x020fe400078e02ff */
[----:B------:R-:W-:Y:S01]  /*13b10*/  IMAD R17, R17, 0xc0, R21 ;  /* 0x000000c011117824 */ /* 0x000fe200078e0215 */
[----:B------:R-:W1:Y:S04]  /*13b20*/  SHFL.IDX PT, R6, R0, RZ, 0x1c1f ;  /* 0x001c1fff00067589 */ /* 0x000e6800000e0000 */
[----:B------:R-:W-:-:S13]  /*13b30*/  ISETP.GE.AND P2, PT, R17, R2, PT ;  /* 0x000000021100720c */ /* 0x000fda0003f46270 */
[----:B0-----:R-:W-:-:S04]  /*13b40*/  @!P2 IADD3 R7, P1, R20, R7, RZ ;  /* 0x000000071407a210 */ /* 0x001fc80007f3e0ff */
[----:B-1----:R-:W-:-:S04]  /*13b50*/  @!P2 IADD3.X R6, RZ, R6, RZ, P1, !PT ;  /* 0x00000006ff06a210 */ /* 0x002fc80000ffe4ff */
[----:B------:R-:W-:-:S04]  /*13b60*/  @!P2 LOP3.LUT R7, R7, R6, RZ, 0x3c, !PT ;  /* 0x000000060707a212 */ /* 0x000fc800078e3cff */
[----:B------:R-:W-:-:S04]  /*13b70*/  @!P2 LOP3.LUT R6, R7, R6, RZ, 0x3c, !PT ;  /* 0x000000060706a212 */ /* 0x000fc800078e3cff */
[----:B------:R-:W-:-:S05]  /*13b80*/  @!P2 LOP3.LUT R7, R7, R6, RZ, 0x3c, !PT ;  /* 0x000000060707a212 */ /* 0x000fca00078e3cff */
[----:B------:R-:W-:Y:S01]  /*13b90*/  @!PT LDS RZ, [RZ] ;  /* 0x00000000fffff984 */ /* 0x000fe20000000800 */
        /* <DEDUP_REMOVED lines=20> */
[----:B------:R0:W-:Y:S04]  /*13ce0*/  @!P1 LDGSTS.E.BYPASS.LTC128B.128 [R10+0xc000], desc[UR40][R6.64], !P0 ;  /* 0x0c000000060a9fae */ /* 0x0001e8000c101d68 */
[----:B0-----:R0:W1:Y:S04]  /*13cf0*/  SHFL.IDX PT, R7, R4, 0x3, 0x1c1f ;  /* 0x007c1f0004077f89 */ /* 0x00106800000e0000 */
[----:B------:R2:W3:Y:S01]  /*13d00*/  SHFL.IDX PT, R6, R0, 0x3, 0x1c1f ;  /* 0x007c1f0000067f89 */ /* 0x0004e200000e0000 */
[C---:B0-----:R-:W-:Y:S02]  /*13d10*/  VIADD R4, R17.reuse, 0x80 ;  /* 0x0000008011047836 */ /* 0x041fe40000000000 */
[----:B--2---:R-:W-:-:S03]  /*13d20*/  VIADD R0, R17, 0x60 ;  /* 0x0000006011007836 */ /* 0x004fc60000000000 */
[-C--:B------:R-:W-:Y:S02]  /*13d30*/  ISETP.GE.AND P1, PT, R4, R2.reuse, PT ;  /* 0x000000020400720c */ /* 0x080fe40003f26270 */
[----:B------:R-:W0:Y:S01]  /*13d40*/  SHFL.IDX PT, R4, R5, RZ, 0x1c1f ;  /* 0x001c1fff05047589 */ /* 0x000e2200000e0000 */
[----:B------:R-:W-:-:S03]  /*13d50*/  ISETP.GE.AND P2, PT, R0, R2, PT ;  /* 0x000000020000720c */ /* 0x000fc60003f46270 */
[----:B------:R-:W2:Y:S04]  /*13d60*/  SHFL.IDX PT, R0, R3, RZ, 0x1c1f ;  /* 0x001c1fff03007589 */ /* 0x000ea800000e0000 */
[----:B------:R-:W4:Y:S04]  /*13d70*/  SHFL.IDX PT, R3, R3, 0x1, 0x1c1f ;  /* 0x003c1f0003037f89 */ /* 0x000f2800000e0000 */
[----:B------:R-:W4:Y:S02]  /*13d80*/  SHFL.IDX PT, R5, R5, 0x1, 0x1c1f ;  /* 0x003c1f0005057f89 */ /* 0x000f2400000e0000 */
[----:B-1----:R-:W-:-:S05]  /*13d90*/  @!P2 IADD3 R7, P3, R20, R7, RZ ;  /* 0x000000071407a210 */ /* 0x002fca0007f7e0ff */
[----:B---3--:R-:W-:Y:S01]  /*13da0*/  @!P2 IMAD.X R6, RZ, RZ, R6, P3 ;  /* 0x000000ffff06a224 */ /* 0x008fe200018e0606 */
[----:B0-----:R-:W-:-:S04]  /*13db0*/  @!P1 IADD3 R4, P3, R20, R4, RZ ;  /* 0x0000000414049210 */ /* 0x001fc80007f7e0ff */
[----:B------:R-:W-:Y:S02]  /*13dc0*/  @!P2 LOP3.LUT R7, R7, R6, RZ, 0x3c, !PT ;  /* 0x000000060707a212 */ /* 0x000fe400078e3cff */
[----:B--2---:R-:W-:Y:S02]  /*13dd0*/  @!P1 IADD3.X R0, RZ, R0, RZ, P3, !PT ;  /* 0x00000000ff009210 */ /* 0x004fe40001ffe4ff */
[----:B------:R-:W-:-:S04]  /*13de0*/  @!P2 LOP3.LUT R6, R7, R6, RZ, 0x3c, !PT ;  /* 0x000000060706a212 */ /* 0x000fc800078e3cff */
[----:B------:R-:W-:-:S05]  /*13df0*/  @!P2 LOP3.LUT R7, R7, R6, RZ, 0x3c, !PT ;  /* 0x000000060707a212 */ /* 0x000fca00078e3cff */
[----:B------:R0:W-:Y:S02]  /*13e00*/  @!P2 LDGSTS.E.BYPASS.LTC128B.128 [R10+0xc800], desc[UR40][R6.64], !P0 ;  /* 0x0c800000060aafae */ /* 0x0001e4000c101d68 */
[----:B0-----:R-:W-:Y:S02]  /*13e10*/  @!P1 IMAD.MOV.U32 R6, RZ, RZ, R4 ;  /* 0x000000ffff069224 */ /* 0x001fe400078e0004 */
[----:B------:R-:W-:-:S05]  /*13e20*/  @!P1 IMAD.MOV.U32 R7, RZ, RZ, R0 ;  /* 0x000000ffff079224 */ /* 0x000fca00078e0000 */
[----:B----4-:R1:W-:Y:S02]  /*13e30*/  @!P1 LDGSTS.E.BYPASS.LTC128B.128 [R10+0xd000], desc[UR40][R6.64], !P0 ;  /* 0x0d000000060a9fae */ /* 0x0103e4000c101d68 */
.L_x_13813:
[----:B------:R-:W-:-:S05]  /*13e40*/  VIADD R17, R17, 0xa0 ;  /* 0x000000a011117836 */ /* 0x000fca0000000000 */
[----:B------:R-:W-:-:S13]  /*13e50*/  ISETP.GE.AND P1, PT, R17, R2, PT ;  /* 0x000000021100720c */ /* 0x000fda0003f26270 */
[----:B------:R-:W-:-:S05]  /*13e60*/  @!P1 IADD3 R2, P2, R20, R5, RZ ;  /* 0x0000000514029210 */ /* 0x000fca0007f5e0ff */
[----:B------:R-:W-:-:S05]  /*13e70*/  @!P1 IMAD.X R3, RZ, RZ, R3, P2 ;  /* 0x000000ffff039224 */ /* 0x000fca00010e0603 */
[----:B------:R-:W-:Y:S01]  /*13e80*/  @!PT LDS RZ, [RZ] ;  /* 0x00000000fffff984 */ /* 0x000fe20000000800 */
[----:B------:R-:W-:Y:S01]  /*13e90*/  @!PT LDS RZ, [RZ] ;  /* 0x00000000fffff984 */ /* 0x000fe20000000800 */
[----:B------:R-:W-:Y:S01]  /*13ea0*/  @!PT LDS RZ, [RZ] ;  /* 0x00000000fffff984 */ /* 0x000fe20000000800 */
[----:B------:R2:W-:Y:S01]  /*13eb0*/  @!P1 LDGSTS.E.BYPASS.LTC128B.128 [R10+0xd800], desc[UR40][R2.64], !P0 ;  /* 0x0d800000020a9fae */ /* 0x0005e2000c101d68 */
[----:B------:R-:W-:Y:S01]  /*13ec0*/  PLOP3.LUT P0, PT, PT, PT, PT, 0x80, 0x0 ;  /* 0x000000000000781c */ /* 0x000fe20003f0f070 */
[----:B------:R-:W-:-:S12]  /*13ed0*/  NOP ;  /* 0x0000000000007918 */ /* 0x000fd80000000000 */
.L_x_13670:
[----:B------:R-:W-:Y:S02]  /*13ee0*/  PLOP3.LUT P1, PT, P1, P0, PT, 0xa2, 0x0 ;  /* 0x000000000000781c */ /* 0x000fe40000f21472 */
[----:B------:R-:W-:-:S08]  /*13ef0*/  @P0 R2UR P1, UR4, R22 ;  /* 0x00000000160402ca */ /* 0x000fd00000020000 */
[----:B------:R-:W-:-:S05]  /*13f00*/  @P0 PLOP3.LUT P0, PT, P1, PT, PT, 0x80, 0x0 ;  /* 0x000000000000081c */ /* 0x000fca0000f0f070 */
[----:B------:R-:W-:Y:S01]  /*13f10*/  @!P1 SYNCS.ARRIVE.TRANS64.RED.A0T1 RZ, [UR4+0x13200], RZ ;  /* 0x013200ffffff99a7 */ /* 0x000fe20008200404 */
[----:B------:R-:W-:Y:S07]  /*13f20*/  @!P1 ARRIVES.LDGSTSBAR.64.TRANSCNT [UR4+0x13200] ;  /* 0x01320000ff0099b0 */ /* 0x000fee0008000a84 */
[----:B------:R-:W-:Y:S05]  /*13f30*/  @P0 BRA.U.ANY `(.L_x_13670) ;  /* 0xfffffffd00e80947 */ /* 0x000fea000393ffff */
[----:B--2---:R-:W2:Y:S02]  /*13f40*/  LDL.LU R2, [R1+0x6c] ;  /* 0x00006c0001027983 */ /* 0x004ea40000300800 */
        /* <DEDUP_REMOVED lines=11> */
.L_x_13814:
[----:B------:R-:W-:Y:S05]  /*14000*/  BSYNC B0 ;  /* 0x0000000000007941 */ /* 0x000fea0003800000 */
.L_x_13671:
[----:B------:R-:W-:-:S13]  /*14010*/  ISETP.GE.AND P0, PT, R27, 0xa1, PT ;  /* 0x000000a11b00780c */ /* 0x000fda0003f06270 */
[----:B------:R-:W-:Y:S05]  /*14020*/  @!P0 BRA `(.L_x_13673) ;  /* 0x0000001400988947 */ /* 0x000fea0003800000 */
[----:B------:R-:W2:Y:S04]  /*14030*/  LDL.LU R2, [R1+0x58] ;  /* 0x0000580001027983 */ /* 0x000ea80000300800 */
[----:B------:R3:W5:Y:S01]  /*14040*/  LDL.LU R26, [R1+0x18] ;  /* 0x00001800011a7983 */ /* 0x0007620000300800 */
[----:B--2---:R-:W-:-:S05]  /*14050*/  VIADD R0, R2, 0xfffffffe ;  /* 0xfffffffe02007836 */ /* 0x004fca0000000000 */
[----:B------:R3:W-:Y:S04]  /*14060*/  STL [R1+0xc], R0 ;  /* 0x00000c0001007387 */ /* 0x0007e80000100800 */
[----:B------:R3:W5:Y:S02]  /*14070*/  LDL.LU R21, [R1+0x8] ;  /* 0x0000080001157983 */ /* 0x0007640000300800 */
.L_x_13693:
[----:B------:R-:W2:Y:S04]  /*14080*/  LDL R3, [R1+0x28] ;  /* 0x0000280001037983 */ /* 0x000ea80000100800 */
[----:B----4-:R-:W4:Y:S04]  /*14090*/  LDL R8, [R1+0x2c] ;  /* 0x00002c0001087983 */ /* 0x010f280000100800 */
[----:B------:R-:W4:Y:S04]  /*140a0*/  LDL R11, [R1+0x14] ;  /* 0x00001400010b7983 */ /* 0x000f280000100800 */
[----:B01----:R-:W2:Y:S01]  /*140b0*/  LDL.LU R10, [R1+0xc] ;  /* 0x00000c00010a7983 */ /* 0x003ea20000300800 */
[----:B---3--:R-:W0:Y:S01]  /*140c0*/  S2R R0, SR_TID.X ;  /* 0x0000000000007919 */ /* 0x008e220000002100 */
[----:B------:R-:W1:Y:S01]  /*140d0*/  S2R R2, SR_TID.X ;  /* 0x0000000000027919 */ /* 0x000e620000002100 */
[----:B------:R-:W3:Y:S01]  /*140e0*/  S2R R12, SR_TID.X ;  /* 0x00000000000c7919 */ /* 0x000ee20000002100 */
[----:B------:R-:W-:Y:S05]  /*140f0*/  YIELD ;  /* 0x0000000000007946 */ /* 0x000fea0003800000 */
[----:B------:R-:W-:Y:S01]  /*14100*/  ULDC.64 UR4, c[0x0][0x428] ;  /* 0x00010a0000047ab9 */ /* 0x000fe20000000a00 */
[----:B------:R-:W-:Y:S01]  /*14110*/  ULDC.64 UR6, c[0x0][0x418] ;  /* 0x0001060000067ab9 */ /* 0x000fe20000000a00 */
[----:B------:R-:W4:Y:S01]  /*14120*/  LDL R9, [R1+0x78] ;  /* 0x0000780001097983 */ /* 0x000f220000100800 */
[----:B0-----:R-:W-:-:S02]  /*14130*/  LOP3.LUT R4, R0, 0x7f, RZ, 0xc0, !PT ;  /* 0x0000007f00047812 */ /* 0x001fc400078ec0ff */
[----:B------:R-:W0:Y:S02]  /*14140*/  LDC R0, c[0x0][0x430] ;  /* 0x00010c00ff007b82 */ /* 0x000e240000000800 */
[----:B------:R-:W-:Y:S02]  /*14150*/  SHF.R.U32.HI R5, RZ, 0x2, R4 ;  /* 0x00000002ff057819 */ /* 0x000fe40000011604 */
[----:B-1----:R-:W-:Y:S02]  /*14160*/  SHF.L.U32 R4, R2, 0x5, RZ ;  /* 0x0000000502047819 */ /* 0x002fe400000006ff */
[----:B0-----:R-:W-:Y:S02]  /*14170*/  ISETP.NE.AND P0, PT, R0, 0x1, PT ;  /* 0x000000010000780c */ /* 0x001fe40003f05270 */
[----:B------:R-:W-:-:S11]  /*14180*/  LOP3.LUT R4, R5, 0x60, R4, 0xf8, !PT ;  /* 0x0000006005047812 */ /* 0x000fd600078ef804 */
[----:B------:R-:W0:Y:S08]  /*14190*/  @P0 LDC R6, c[0x0][0x434] ;  /* 0x00010d00ff060b82 */ /* 0x000e300000000800 */
[----:B------:R-:W1:Y:S01]  /*141a0*/  @P0 LDC R5, c[0x0][0x438] ;  /* 0x00010e00ff050b82 */ /* 0x000e620000000800 */
[----:B------:R-:W-:Y:S01]  /*141b0*/  LOP3.LUT R2, R2, 0x7f, RZ, 0xc0, !PT ;  /* 0x0000007f02027812 */ /* 0x000fe200078ec0ff */
[----:B---3--:R-:W-:-:S03]  /*141c0*/  IMAD.SHL.U32 R12, R12, 0x20, RZ ;  /* 0x000000200c0c7824 */ /* 0x008fc600078e00ff */
[----:B------:R-:W-:-:S04]  /*141d0*/  SHF.R.U32.HI R7, RZ, 0x2, R2 ;  /* 0x00000002ff077819 */ /* 0x000fc80000011602 */
[----:B------:R-:W-:Y:S02]  /*141e0*/  LOP3.LUT R12, R7, 0x60, R12, 0xf8, !PT ;  /* 0x00000060070c7812 */ /* 0x000fe400078ef80c */
[----:B------:R-:W3:Y:S02]  /*141f0*/  @P0 LDC R7, c[0x0][0x434] ;  /* 0x00010d00ff070b82 */ /* 0x000ee40000000800 */
[----:B------:R-:W-:-:S04]  /*14200*/  LOP3.LUT R12, R12, 0x80, RZ, 0xfc, !PT ;  /* 0x000000800c0c7812 */ /* 0x000fc800078efcff */
        /* <DEDUP_REMOVED lines=8> */
[----:B---3--:R-:W-:-:S04]  /*14290*/  @P0 IMAD.HI.U32 R7, R3, R7, RZ ;  /* 0x0000000703070227 */ /* 0x008fc800078e00ff */
[----:B------:R-:W-:Y:S02]  /*142a0*/  IMAD.MOV.U32 R5, RZ, RZ, R3 ;  /* 0x000000ffff057224 */ /* 0x000fe400078e0003 */
[----:B----4-:R-:W-:Y:S01]  /*142b0*/  IMAD R8, R8, UR4, RZ ;  /* 0x0000000408087c24 */ /* 0x010fe2000f8e02ff */
[----:B0-----:R-:W-:Y:S01]  /*142c0*/  @P0 SHF.R.U32.HI R5, RZ, R6, R7 ;  /* 0x00000006ff050219 */ /* 0x001fe20000011607 */
[----:B------:R-:W-:-:S04]  /*142d0*/  IMAD.MOV R7, RZ, RZ, -R2 ;  /* 0x000000ffff077224 */ /* 0x000fc800078e0a02 */
[----:B------:R-:W-:Y:S02]  /*142e0*/  IMAD.MOV R6, RZ, RZ, -R5 ;  /* 0x000000ffff067224 */ /* 0x000fe400078e0a05 */
[C---:B------:R-:W-:Y:S02]  /*142f0*/  IMAD R4, R0.reuse, R7, R4 ;  /* 0x0000000700047224 */ /* 0x040fe400078e0204 */
[----:B------:R-:W-:Y:S01]  /*14300*/  IMAD R0, R0, R6, R3 ;  /* 0x0000000600007224 */ /* 0x000fe200078e0203 */
[----:B------:R-:W-:Y:S01]  /*14310*/  SHF.R.S32.HI R3, RZ, 0x1f, R2 ;  /* 0x0000001fff037819 */ /* 0x000fe20000011402 */
[C---:B------:R-:W-:Y:S02]  /*14320*/  IMAD R8, R11.reuse, UR5, R8 ;  /* 0x000000050b087c24 */ /* 0x040fe4000f8e0208 */
[----:B------:R-:W-:-:S05]  /*14330*/  IMAD.WIDE.U32 R2, R11, UR4, R2 ;  /* 0x000000040b027c25 */ /* 0x000fca000f8e0002 */
[----:B------:R-:W-:Y:S02]  /*14340*/  IADD3 R3, R8, R3, RZ ;  /* 0x0000000308037210 */ /* 0x000fe40007ffe0ff */
[----:B------:R-:W-:-:S04]  /*14350*/  LEA R6, P0, R2, UR6, 0x2 ;  /* 0x0000000602067c11 */ /* 0x000fc8000f8010ff */
[----:B------:R-:W-:Y:S01]  /*14360*/  LEA.HI.X R7, R2, UR7, R3, 0x2, P0 ;  /* 0x0000000702077c11 */ /* 0x000fe200080f1403 */
[--C-:B------:R-:W-:Y:S01]  /*14370*/  @!P1 IMAD.MOV.U32 R2, RZ, RZ, R5.reuse ;  /* 0x000000ffff029224 */ /* 0x100fe200078e0005 */
[----:B------:R-:W-:-:S03]  /*14380*/  @!P1 SHF.R.S32.HI R3, RZ, 0x1f, R5 ;  /* 0x0000001fff039819 */ /* 0x000fc60000011405 */
[----:B------:R0:W2:Y:S01]  /*14390*/  LDG.E R5, desc[UR40][R6.64] ;  /* 0x0000002806057981 */ /* 0x0000a2000c1e1900 */
[----:B------:R-:W-:-:S04]  /*143a0*/  @!P1 IMAD.WIDE.U32 R2, R11, UR4, R2 ;  /* 0x000000040b029c25 */ /* 0x000fc8000f8e0002 */
[----:B------:R-:W-:Y:S01]  /*143b0*/  @!P1 IMAD.IADD R8, R8, 0x1, R3 ;  /* 0x0000000108089824 */ /* 0x000fe200078e0203 */
[----:B0-----:R-:W-:Y:S01]  /*143c0*/  @!P1 LEA R6, P0, R2, UR6, 0x2 ;  /* 0x0000000602069c11 */ /* 0x001fe2000f8010ff */
[----:B-----5:R-:W-:-:S03]  /*143d0*/  VIADD R3, R21, 0x1 ;  /* 0x0000000115037836 */ /* 0x020fc60000000000 */
[----:B------:R-:W-:Y:S01]  /*143e0*/  @!P1 LEA.HI.X R7, R2, UR7, R8, 0x2, P0 ;  /* 0x0000000702079c11 */ /* 0x000fe200080f1408 */
[----:B------:R-:W-:Y:S02]  /*143f0*/  IMAD.MOV.U32 R8, RZ, RZ, RZ ;  /* 0x000000ffff087224 */ /* 0x000fe400078e00ff */
[----:B------:R-:W-:Y:S01]  /*14400*/  IMAD.MOV.U32 R2, RZ, RZ, R10 ;  /* 0x000000ffff027224 */ /* 0x000fe200078e000a */
[----:B------:R-:W-:-:S03]  /*14410*/  ISETP.NE.AND P0, PT, R3, 0x2, PT ;  /* 0x000000020300780c */ /* 0x000fc60003f05270 */
[----:B------:R2:W5:Y:S01]  /*14420*/  @!P1 LDG.E R8, desc[UR40][R6.64] ;  /* 0x0000002806089981 */ /* 0x000562000c1e1900 */
[----:B------:R-:W-:Y:S02]  /*14430*/  ISETP.GT.AND P1, PT, R2, RZ, PT ;  /* 0x000000ff0200720c */ /* 0x000fe40003f24270 */
[----:B------:R-:W-:Y:S01]  /*14440*/  SEL R2, RZ, 0x1, P0 ;  /* 0x00000001ff027807 */ /* 0x000fe20000000000 */
[----:B------:R-:W-:Y:S01]  /*14450*/  VIADD R10, R10, 0xffffffff ;  /* 0xffffffff0a0a7836 */ /* 0x000fe20000000000 */
[----:B------:R-:W-:Y:S02]  /*14460*/  SEL R3, R3, RZ, P0 ;  /* 0x000000ff03037207 */ /* 0x000fe40000000000 */
[----:B------:R-:W-:Y:S02]  /*14470*/  LOP3.LUT R2, R26, R2, RZ, 0x3c, !PT ;  /* 0x000000021a027212 */ /* 0x000fe400078e3cff */
[----:B------:R0:W-:Y:S04]  /*14480*/  STL [R1+0xc], R10 ;  /* 0x00000c0a01007387 */ /* 0x0001e80000100800 */
[----:B------:R0:W-:Y:S04]  /*14490*/  STL [R1+0x18], R2 ;  /* 0x0000180201007387 */ /* 0x0001e80000100800 */
[----:B------:R0:W-:Y:S01]  /*144a0*/  STL [R1+0x8], R3 ;  /* 0x0000080301007387 */ /* 0x0001e20000100800 */
[----:B------:R-:W-:-:S02]  /*144b0*/  ISETP.NE.AND P2, PT, R9, 0x3, PT ;  /* 0x000000030900780c */ /* 0x000fc40003f45270 */
[----:B--2---:R-:W-:-:S05]  /*144c0*/  SHF.R.S32.HI R6, RZ, 0x1f, R5 ;  /* 0x0000001fff067819 */ /* 0x004fca0000011405 */
[----:B------:R0:W-:Y:S06]  /*144d0*/  STL [R1], R6 ;  /* 0x0000000601007387 */ /* 0x0001ec0000100800 */
[----:B------:R-:W-:Y:S05]  /*144e0*/  @!P2 BRA `(.L_x_13674) ;  /* 0x000000000004a947 */ /* 0x000fea0003800000 */
[----:B------:R-:W-:Y:S01]  /*144f0*/  BPT.TRAP 0x1 ;  /* 0x000000040000795c */ /* 0x000fe20000300000 */
.L_x_13674:
[----:B0-----:R-:W-:Y:S01]  /*14500*/  IMAD R6, R3, 0x8, R22 ;  /* 0x0000000803067824 */ /* 0x001fe200078e0216 */
[----:B------:R-:W-:Y:S01]  /*14510*/  SHF.L.U32 R2, R2, 0x1f, RZ ;  /* 0x0000001f02027819 */ /* 0x000fe200000006ff */
[----:B------:R-:W-:Y:S01]  /*14520*/  BSSY B0, `(.L_x_13675) ;  /* 0x0000005000007945 */ /* 0x000fe20003800000 */
[----:B------:R-:W-:Y:S02]  /*14530*/  SHF.R.S32.HI R29, RZ, 0x1f, R4 ;  /* 0x0000001fff1d7819 */ /* 0x000fe40000011404 */
[----:B------:R-:W0:Y:S01]  /*14540*/  SYNCS.PHASECHK.TRANS64.TRYWAIT P0, [R6+URZ+0x13280], R2 ;  /* 0x01328002060075a7 */ /* 0x000e22000800017f */
[----:B------:R1:W-:Y:S02]  /*14550*/  STL [R1+0x4], R2 ;  /* 0x0000040201007387 */ /* 0x0003e40000100800 */
[----:B01----:R-:W-:Y:S05]  /*14560*/  @!P0 BRA `(.L_x_13676) ;  /* 0x0000004800788947 */ /* 0x003fea0003800000 */
.L_x_13815:
[----:B------:R-:W-:Y:S05]  /*14570*/  BSYNC B0 ;  /* 0x0000000000007941 */ /* 0x000fea0003800000 */
.L_x_13675:
[----:B------:R-:W2:Y:S01]  /*14580*/  LDL R10, [R1] ;  /* 0x00000000010a7983 */ /* 0x000ea20000100800 */
[----:B------:R-:W-:Y:S01]  /*14590*/  ULDC.64 UR4, c[0x0][0x328] ;  /* 0x0000ca0000047ab9 */ /* 0x000fe20000000a00 */
[----:B------:R-:W-:Y:S01]  /*145a0*/  ULDC.64 UR6, c[0x0][0x338] ;  /* 0x0000ce0000067ab9 */ /* 0x000fe20000000a00 */
[----:B------:R-:W-:Y:S01]  /*145b0*/  ULDC.64 UR8, c[0x0][0x330] ;  /* 0x0000cc0000087ab9 */ /* 0x000fe20000000a00 */
[----:B------:R-:W3:Y:S01]  /*145c0*/  LDL R9, [R1+0x20] ;  /* 0x0000200001097983 */ /* 0x000ee20000100800 */
[----:B------:R-:W-:-:S03]  /*145d0*/  IMAD R7, R29, UR4, RZ ;  /* 0x000000041d077c24 */ /* 0x000fc6000f8e02ff */
[----:B------:R-:W4:Y:S01]  /*145e0*/  LDL R13, [R1+0x8] ;  /* 0x00000800010d7983 */ /* 0x000f220000100800 */
[----:B------:R-:W-:-:S03]  /*145f0*/  IMAD R7, R4, UR5, R7 ;  /* 0x0000000504077c24 */ /* 0x000fc6000f8e0207 */
[----:B------:R-:W4:Y:S01]  /*14600*/  LDL R14, [R1+0x38] ;  /* 0x00003800010e7983 */ /* 0x000f220000100800 */
[----:B0-----:R-:W-:Y:S01]  /*14610*/  IMAD.WIDE.U32 R2, R4, UR4, RZ ;  /* 0x0000000404027c25 */ /* 0x001fe2000f8e00ff */
[----:B------:R-:W-:Y:S01]  /*14620*/  SHF.R.S32.HI R28, RZ, 0x1f, R0 ;  /* 0x0000001fff1c7819 */ /* 0x000fe20000011400 */
[----:B------:R-:W-:Y:S01]  /*14630*/  ULDC.64 UR10, c[0x0][0x318] ;  /* 0x0000c600000a7ab9 */ /* 0x000fe20000000a00 */
[----:B------:R-:W0:Y:S01]  /*14640*/  S2R R11, SR_TID.X ;  /* 0x00000000000b7919 */ /* 0x000e220000002100 */
[----:B-----5:R-:W-:Y:S01]  /*14650*/  SHF.R.S32.HI R27, RZ, 0x1f, R8 ;  /* 0x0000001fff1b7819 */ /* 0x020fe20000011408 */
[----:B------:R-:W1:Y:S01]  /*14660*/  LDC R12, c[0x0][0x2f4] ;  /* 0x0000bd00ff0c7b82 */ /* 0x000e620000000800 */
[----:B------:R-:W-:-:S03]  /*14670*/  IADD3 R3, R3, R7, RZ ;  /* 0x0000000703037210 */ /* 0x000fc60007ffe0ff */
[----:B------:R-:W-:-:S04]  /*14680*/  IMAD.WIDE.U32 R2, R5, UR6, R2 ;  /* 0x0000000605027c25 */ /* 0x000fc8000f8e0002 */
[----:B0-----:R-:W-:-:S05]  /*14690*/  IMAD.SHL.U32 R11, R11, 0x10, RZ ;  /* 0x000000100b0b7824 */ /* 0x001fca00078e00ff */
[----:B------:R-:W-:-:S04]  /*146a0*/  LOP3.LUT R11, R11, 0x30, RZ, 0xc0, !PT ;  /* 0x000000300b0b7812 */ /* 0x000fc800078ec0ff */
[----:B-1----:R-:W-:Y:S01]  /*146b0*/  ISETP.GE.AND P2, PT, R11, R12, PT ;  /* 0x0000000c0b00720c */ /* 0x002fe20003f46270 */
[----:B--2---:R-:W-:-:S04]  /*146c0*/  IMAD R7, R10, UR6, RZ ;  /* 0x000000060a077c24 */ /* 0x004fc8000f8e02ff */
        /* <DEDUP_REMOVED lines=47> */
.L_x_13827:
        /* <DEDUP_REMOVED lines=11> */
.L_x_13678:
[----:B------:R-:W-:Y:S02]  /*14a70*/  PLOP3.LUT P2, PT, P2, P0, PT, 0xa2, 0x0 ;  /* 0x000000000000781c */ /* 0x000fe40001741472 */
[----:B------:R-:W-:-:S08]  /*14a80*/  @P0 R2UR P2, UR4, R6 ;  /* 0x00000000060402ca */ /* 0x000fd00000040000 */
[----:B------:R-:W-:-:S05]  /*14a90*/  @P0 PLOP3.LUT P0, PT, P2, PT, PT, 0x80, 0x0 ;  /* 0x000000000000081c */ /* 0x000fca000170f070 */
[----:B------:R-:W-:Y:S01]  /*14aa0*/  @!P2 SYNCS.ARRIVE.TRANS64.RED.A0T1 RZ, [UR4+0x13270], RZ ;  /* 0x013270ffffffa9a7 */ /* 0x000fe20008200404 */
[----:B------:R-:W-:Y:S07]  /*14ab0*/  @!P2 ARRIVES.LDGSTSBAR.64.TRANSCNT [UR4+0x13270] ;  /* 0x01327000ff00a9b0 */ /* 0x000fee0008000a84 */
[----:B------:R-:W-:Y:S05]  /*14ac0*/  @P0 BRA.U.ANY `(.L_x_13678) ;  /* 0xfffffffd00e80947 */ /* 0x000fea000393ffff */
[----:B------:R-:W-:Y:S01]  /*14ad0*/  NOP ;  /* 0x0000000000007918 */ /* 0x000fe20000000000 */
[----:B-1----:R-:W2:Y:S02]  /*14ae0*/  LDL R2, [R1+0x78] ;  /* 0x0000780001027983 */ /* 0x002ea40000100800 */
[----:B--2---:R-:W-:-:S13]  /*14af0*/  ISETP.NE.AND P3, PT, R2, 0x3, PT ;  /* 0x000000030200780c */ /* 0x004fda0003f65270 */
[----:B------:R-:W-:Y:S05]  /*14b00*/  @!P3 BRA `(.L_x_13679) ;  /* 0x000000000004b947 */ /* 0x000fea0003800000 */
[----:B------:R-:W-:Y:S01]  /*14b10*/  BPT.TRAP 0x1 ;  /* 0x000000040000795c */ /* 0x000fe20000300000 */
.L_x_13679:
[----:B------:R1:W-:Y:S01]  /*14b20*/  SYNCS.ARRIVE.TRANS64.A1T0 RZ, [R6+URZ+0x13270], RZ ;  /* 0x013270ff06ff79a7 */ /* 0x0003e2000810003f */
[----:B------:R-:W-:Y:S05]  /*14b30*/  @!P3 BRA `(.L_x_13680) ;  /* 0x000000000004b947 */ /* 0x000fea0003800000 */
[----:B------:R-:W-:Y:S01]  /*14b40*/  BPT.TRAP 0x1 ;  /* 0x000000040000795c */ /* 0x000fe20000300000 */
.L_x_13680:
[----:B------:R-:W2:Y:S01]  /*14b50*/  LDL R2, [R1+0x4] ;  /* 0x0000040001027983 */ /* 0x000ea20000100800 */
[----:B------:R-:W-:Y:S01]  /*14b60*/  BSSY B0, `(.L_x_13681) ;  /* 0x0000003000007945 */ /* 0x000fe20003800000 */
[----:B--2---:R-:W2:Y:S03]  /*14b70*/  SYNCS.PHASECHK.TRANS64.TRYWAIT P0, [R6+URZ+0x13240], R2 ;  /* 0x01324002060075a7 */ /* 0x004ea6000800017f */
[----:B--2---:R-:W-:Y:S05]  /*14b80*/  @!P0 BRA `(.L_x_13682) ;  /* 0x0000004800a48947 */ /* 0x004fea0003800000 */
.L_x_13828:
[----:B------:R-:W-:Y:S05]  /*14b90*/  BSYNC B0 ;  /* 0x0000000000007941 */ /* 0x000fea0003800000 */
.L_x_13681:
[----:B------:R-:W3:Y:S01]  /*14ba0*/  LDL.LU R11, [R1] ;  /* 0x00000000010b7983 */ /* 0x000ee20000300800 */
[----:B------:R-:W-:Y:S01]  /*14bb0*/  ULDC.64 UR4, c[0x0][0x300] ;  /* 0x0000c00000047ab9 */ /* 0x000fe20000000a00 */
[----:B------:R-:W-:Y:S02]  /*14bc0*/  ULDC.64 UR6, c[0x0][0x310] ;  /* 0x0000c40000067ab9 */ /* 0x000fe40000000a00 */
[----:B------:R-:W4:Y:S01]  /*14bd0*/  LDL R10, [R1+0x20] ;  /* 0x00002000010a7983 */ /* 0x000f220000100800 */
[----:B------:R-:W-:Y:S02]  /*14be0*/  IMAD R9, R29, UR4, RZ ;  /* 0x000000041d097c24 */ /* 0x000fe4000f8e02ff */
[----:B--2---:R-:W-:-:S04]  /*14bf0*/  IMAD.WIDE.U32 R2, R4, UR4, RZ ;  /* 0x0000000404027c25 */ /* 0x004fc8000f8e00ff */
[----:B------:R-:W-:-:S04]  /*14c00*/  IMAD R9, R4, UR5, R9 ;  /* 0x0000000504097c24 */ /* 0x000fc8000f8e0209 */
[----:B------:R-:W-:Y:S02]  /*14c10*/  IMAD.IADD R3, R3, 0x1, R9 ;  /* 0x0000000103037824 */ /* 0x000fe400078e0209 */
[----:B------:R-:W-:Y:S02]  /*14c20*/  IMAD R9, R28, UR4, RZ ;  /* 0x000000041c097c24 */ /* 0x000fe4000f8e02ff */
[----:B------:R-:W-:-:S04]  /*14c30*/  IMAD.WIDE.U32 R2, R5, UR6, R2 ;  /* 0x0000000605027c25 */ /* 0x000fc8000f8e0002 */
[----:B------:R-:W-:Y:S02]  /*14c40*/  IMAD R9, R0, UR5, R9 ;  /* 0x0000000500097c24 */ /* 0x000fe4000f8e0209 */
[----:B---3--:R-:W-:Y:S02]  /*14c50*/  IMAD R4, R11, UR6, RZ ;  /* 0x000000060b047c24 */ /* 0x008fe4000f8e02ff */
[----:B------:R-:W2:Y:S02]  /*14c60*/  LDC R11, c[0x0][0x2f4] ;  /* 0x0000bd00ff0b7b82 */ /* 0x000ea40000000800 */
[----:B------:R-:W-:-:S04]  /*14c70*/  IMAD R4, R5, UR7, R4 ;  /* 0x0000000705047c24 */ /* 0x000fc8000f8e0204 */
[----:B------:R-:W-:Y:S02]  /*14c80*/  IMAD.IADD R5, R3, 0x1, R4 ;  /* 0x0000000103057824 */ /* 0x000fe400078e0204 */
[----:B------:R-:W-:Y:S02]  /*14c90*/  IMAD.MOV.U32 R4, RZ, RZ, R2 ;  /* 0x000000ffff047224 */ /* 0x000fe400078e0002 */
[----:B------:R-:W-:Y:S01]  /*14ca0*/  IMAD.WIDE.U32 R2, R0, UR4, RZ ;  /* 0x0000000400027c25 */ /* 0x000fe2000f8e00ff */
[----:B------:R-:W-:-:S03]  /*14cb0*/  ULDC.64 UR4, c[0x0][0x308] ;  /* 0x0000c20000047ab9 */ /* 0x000fc60000000a00 */
[----:B------:R-:W-:Y:S01]  /*14cc0*/  IMAD R0, R27, UR6, RZ ;  /* 0x000000061b007c24 */ /* 0x000fe2000f8e02ff */
[----:B------:R-:W-:Y:S01]  /*14cd0*/  IADD3 R3, R3, R9, RZ ;  /* 0x0000000903037210 */ /* 0x000fe20007ffe0ff */
[----:B----4-:R-:W-:Y:S02]  /*14ce0*/  IMAD R9, R10, UR4, RZ ;  /* 0x000000040a097c24 */ /* 0x010fe4000f8e02ff */
[----:B------:R-:W3:Y:S01]  /*14cf0*/  S2R R10, SR_TID.X ;  /* 0x00000000000a7919 */ /* 0x000ee20000002100 */
[C---:B------:R-:W-:Y:S02]  /*14d00*/  IMAD R0, R8.reuse, UR7, R0 ;  /* 0x0000000708007c24 */ /* 0x040fe4000f8e0200 */
[----:B------:R-:W-:Y:S01]  /*14d10*/  IMAD.WIDE.U32 R2, R8, UR6, R2 ;  /* 0x0000000608027c25 */ /* 0x000fe2000f8e0002 */
[----:B------:R-:W-:-:S03]  /*14d20*/  ULDC.64 UR6, c[0x0][0x2e8] ;  /* 0x0000ba0000067ab9 */ /* 0x000fc60000000a00 */
[----:B------:R-:W-:-:S04]  /*14d30*/  IMAD.WIDE.U32 R4, R18, UR4, R4 ;  /* 0x0000000412047c25 */ /* 0x000fc8000f8e0004 */
[----:B------:R-:W-:Y:S01]  /*14d40*/  IMAD.IADD R3, R3, 0x1, R0 ;  /* 0x0000000103037824 */ /* 0x000fe200078e0200 */
[----:B------:R-:W-:Y:S01]  /*14d50*/  IADD3 R0, P0, R4, UR6, RZ ;  /* 0x0000000604007c10 */ /* 0x000fe2000ff1e0ff */
[C---:B------:R-:W-:Y:S02]  /*14d60*/  IMAD R9, R18.reuse, UR5, R9 ;  /* 0x0000000512097c24 */ /* 0x040fe4000f8e0209 */
[----:B------:R-:W-:Y:S01]  /*14d70*/  IMAD.WIDE.U32 R2, R18, UR4, R2 ;  /* 0x0000000412027c25 */ /* 0x000fe2000f8e0002 */
[----:B------:R-:W-:Y:S02]  /*14d80*/  UMOV UR4, 0xffffffff ;  /* 0xffffffff00047882 */ /* 0x000fe40000000000 */
[----:B------:R-:W-:Y:S02]  /*14d90*/  IADD3.X R8, R9, UR7, R5, P0, !PT ;  /* 0x0000000709087c10 */ /* 0x000fe400087fe405 */
[----:B------:R-:W-:-:S04]  /*14da0*/  IADD3 R5, P0, R2, UR6, RZ ;  /* 0x0000000602057c10 */ /* 0x000fc8000ff1e0ff */
[----:B------:R-:W-:Y:S01]  /*14db0*/  IADD3.X R4, R9, UR7, R3, P0, !PT ;  /* 0x0000000709047c10 */ /* 0x000fe200087fe403 */
[----:B---3--:R-:W-:-:S05]  /*14dc0*/  IMAD.SHL.U32 R10, R10, 0x10, RZ ;  /* 0x000000100a0a7824 */ /* 0x008fca00078e00ff */
[----:B------:R-:W-:-:S04]  /*14dd0*/  LOP3.LUT R10, R10, 0x30, RZ, 0xc0, !PT ;  /* 0x000000300a0a7812 */ /* 0x000fc800078ec0ff */
[----:B--2---:R-:W-:Y:S01]  /*14de0*/  ISETP.GE.AND P2, PT, R10, R11, PT ;  /* 0x0000000b0a00720c */ /* 0x004fe20003f46270 */
        /* <DEDUP_REMOVED lines=15> */
[----:B--2---:R-:W-:-:S05]  /*14ee0*/  IADD3 R2, P0, R10, R2, RZ ;  /* 0x000000020a027210 */ /* 0x004fca0007f1e0ff */
[----:B---3--:R-:W-:-:S05]  /*14ef0*/  IMAD.X R3, RZ, RZ, R3, P0 ;  /* 0x000000ffff037224 */ /* 0x008fca00000e0603 */
[----:B------:R2:W-:Y:S04]  /*14f00*/  LDGSTS.E.BYPASS.LTC128B.128 [R7+0xf000], desc[UR40][R2.64], !P2 ;  /* 0x0f00000002077fae */ /* 0x0005e8000d101d68 */
[----:B--2---:R-:W2:Y:S02]  /*14f10*/  SHFL.IDX PT, R2, R0, 0x3, 0x1c1f ;  /* 0x007c1f0000027f89 */ /* 0x004ea400000e0000 */
[----:B--2---:R-:W-:-:S05]  /*14f20*/  IADD3 R2, P0, R10, R2, RZ ;  /* 0x000000020a027210 */ /* 0x004fca0007f1e0ff */
[----:B------:R-:W-:-:S05]  /*14f30*/  IMAD.X R3, RZ, RZ, R8, P0 ;  /* 0x000000ffff037224 */ /* 0x000fca00000e0608 */
[----:B------:R2:W-:Y:S04]  /*14f40*/  LDGSTS.E.BYPASS.LTC128B.128 [R7+0xf800], desc[UR40][R2.64], !P2 ;  /* 0x0f80000002077fae */ /* 0x0005e8000d101d68 */
[----:B--2---:R2:W3:Y:S02]  /*14f50*/  SHFL.IDX PT, R2, R5, RZ, 0x1c1f ;  /* 0x001c1fff05027589 */ /* 0x0044e400000e0000 */
.L_x_13840:
        /* <DEDUP_REMOVED lines=8> */
.L_x_13684:
[----:B------:R-:W-:Y:S02]  /*14fe0*/  PLOP3.LUT P2, PT, P2, P0, PT, 0xa2, 0x0 ;  /* 0x000000000000781c */ /* 0x000fe40001741472 */
[----:B------:R-:W-:-:S08]  /*14ff0*/  @P0 R2UR P2, UR4, R6 ;  /* 0x00000000060402ca */ /* 0x000fd00000040000 */
[----:B------:R-:W-:-:S05]  /*15000*/  @P0 PLOP3.LUT P0, PT, P2, PT, PT, 0x80, 0x0 ;  /* 0x000000000000081c */ /* 0x000fca000170f070 */
[----:B------:R-:W-:Y:S01]  /*15010*/  @!P2 SYNCS.ARRIVE.TRANS64.RED.A0T1 RZ, [UR4+0x13230], RZ ;  /* 0x013230ffffffa9a7 */ /* 0x000fe20008200404 */
[----:B------:R-:W-:Y:S07]  /*15020*/  @!P2 ARRIVES.LDGSTSBAR.64.TRANSCNT [UR4+0x13230] ;  /* 0x01323000ff00a9b0 */ /* 0x000fee0008000a84 */
[----:B------:R-:W-:Y:S05]  /*15030*/  @P0 BRA.U.ANY `(.L_x_13684) ;  /* 0xfffffffd00e80947 */ /* 0x000fea000393ffff */
[----:B------:R-:W-:Y:S01]  /*15040*/  NOP ;  /* 0x0000000000007918 */ /* 0x000fe20000000000 */
[----:B------:R-:W4:Y:S02]  /*15050*/  LDL R0, [R1+0x78] ;  /* 0x0000780001007983 */ /* 0x000f240000100800 */
[----:B----4-:R-:W-:-:S13]  /*15060*/  ISETP.NE.AND P3, PT, R0, 0x3, PT ;  /* 0x000000030000780c */ /* 0x010fda0003f65270 */
[----:B------:R-:W-:Y:S05]  /*15070*/  @!P3 BRA `(.L_x_13685) ;  /* 0x000000000004b947 */ /* 0x000fea0003800000 */
[----:B------:R-:W-:Y:S01]  /*15080*/  BPT.TRAP 0x1 ;  /* 0x000000040000795c */ /* 0x000fe20000300000 */
.L_x_13685:
[----:B------:R-:W4:Y:S01]  /*15090*/  LDL R0, [R1+0x5c] ;  /* 0x00005c0001007983 */ /* 0x000f220000100800 */
[----:B------:R0:W-:Y:S01]  /*150a0*/  SYNCS.ARRIVE.TRANS64.A1T0 RZ, [R6+URZ+0x13230], RZ ;  /* 0x013230ff06ff79a7 */ /* 0x0001e2000810003f */
[----:B----4-:R-:W-:-:S13]  /*150b0*/  ISETP.NE.AND P0, PT, R0, 0x3, PT ;  /* 0x000000030000780c */ /* 0x010fda0003f05270 */
[----:B0-----:R-:W-:Y:S05]  /*150c0*/  @!P0 BRA `(.L_x_13686) ;  /* 0x0000000000048947 */ /* 0x001fea0003800000 */
[----:B------:R-:W-:Y:S01]  /*150d0*/  BPT.TRAP 0x1 ;  /* 0x000000040000795c */ /* 0x000fe20000300000 */
.L_x_13686:
[----:B------:R-:W-:Y:S01]  /*150e0*/  LOP3.LUT R0, R26, 0x1, RZ, 0x3c, !PT ;  /* 0x000000011a007812 */ /* 0x000fe200078e3cff */
[----:B------:R-:W-:Y:S01]  /*150f0*/  BSSY B0, `(.L_x_13687) ;  /* 0x0000005000007945 */ /* 0x000fe20003800000 */
[----:B---3--:R-:W-:Y:S02]  /*15100*/  LEA R2, R21, R22, 0x3 ;  /* 0x0000001615027211 */ /* 0x008fe400078e18ff */
[----:B------:R-:W-:-:S04]  /*15110*/  SHF.L.U32 R0, R0, 0x1f, RZ ;  /* 0x0000001f00007819 */ /* 0x000fc800000006ff */
[----:B------:R-:W0:Y:S02]  /*15120*/  SYNCS.PHASECHK.TRANS64.TRYWAIT P2, [R2+URZ+0x13270], R0 ;  /* 0x01327000020075a7 */ /* 0x000e24000804017f */
[----:B0-----:R-:W-:Y:S05]  /*15130*/  @!P2 BRA `(.L_x_13688) ;  /* 0x0000004800aca947 */ /* 0x001fea0003800000 */
.L_x_13841:
[----:B------:R-:W-:Y:S05]  /*15140*/  BSYNC B0 ;  /* 0x0000000000007941 */ /* 0x000fea0003800000 */
.L_x_13687:
[----:B------:R-:W3:Y:S02]  /*15150*/  LDL R3, [R1+0x78] ;  /* 0x0000780001037983 */ /* 0x000ee40000100800 */
[----:B---3--:R-:W-:-:S13]  /*15160*/  ISETP.NE.AND P2, PT, R3, 0x3, PT ;  /* 0x000000030300780c */ /* 0x008fda0003f45270 */
[----:B------:R-:W-:Y:S05]  /*15170*/  @!P2 BRA `(.L_x_13689) ;  /* 0x000000000004a947 */ /* 0x000fea0003800000 */
[----:B------:R-:W-:Y:S01]  /*15180*/  BPT.TRAP 0x1 ;  /* 0x000000040000795c */ /* 0x000fe20000300000 */
.L_x_13689:
[----:B------:R-:W-:Y:S01]  /*15190*/  SHF.L.U32 R3, R26, 0x1f, RZ ;  /* 0x0000001f1a037819 */ /* 0x000fe200000006ff */
[----:B0-----:R-:W-:-:S03]  /*151a0*/  IMAD R0, R21, 0x2800, RZ ;  /* 0x0000280015007824 */ /* 0x001fc600078e02ff */
[----:B------:R-:W0:Y:S02]  /*151b0*/  SYNCS.PHASECHK.TRANS64.TRYWAIT P2, [R2+URZ+0x13260], R3 ;  /* 0x01326003020075a7 */ /* 0x000e24000804017f */
[----:B0-----:R-:W-:Y:S05]  /*151c0*/  @!P2 BRA `(.L_x_13690) ;  /* 0x00000048009ca947 */ /* 0x001fea0003800000 */
.L_x_13842:
[----:B------:R-:W3:Y:S01]  /*151d0*/  LDL R12, [R1+0x78] ;  /* 0x00007800010c7983 */ /* 0x000ee20000100800 */
[----:B0-----:R-:W-:Y:S01]  /*151e0*/  LOP3.LUT R3, R0, R25, RZ, 0xfc, !PT ;  /* 0x0000001900037212 */ /* 0x001fe200078efcff */
[----:B------:R-:W-:Y:S05]  /*151f0*/  WARPSYNC.ALL ;  /* 0x0000000000007948 */ /* 0x000fea0003800000 */
[----:B------:R-:W-:-:S05]  /*15200*/  IMAD.IADD R3, R22, 0x1, R3 ;  /* 0x0000000116037824 */ /* 0x000fca00078e0203 */
[----:B-12---:R0:W1:Y:S02]  /*15210*/  LDSM.16.MT88.4 R4, [R3+0x6000] ;  /* 0x006000000304783b */ /* 0x0060640000004200 */
        /* <DEDUP_REMOVED lines=21> */
[----:B------:R-:W-:Y:S01]  /*15370*/  IMAD.IADD R4, R22, 0x1, R4 ;  /* 0x0000000116047824 */ /* 0x000fe200078e0204 */
[----:B------:R-:W-:-:S05]  /*15380*/  IADD3 R3, R23, R3, RZ ;  /* 0x0000000317037210 */ /* 0x000fca0007ffe0ff */
[----:B------:R-:W0:Y:S02]  /*15390*/  LDSM.16.MT88.4 R4, [R4+0x6000] ;  /* 0x006000000404783b */ /* 0x000e240000004200 */
        /* <DEDUP_REMOVED lines=9> */
[----:B------:R-:W-:Y:S02]  /*15430*/  IMAD.IADD R4, R22, 0x1, R4 ;  /* 0x0000000116047824 */ /* 0x000fe400078e0204 */
[----:B------:R-:W-:-:S04]  /*15440*/  IMAD.IADD R3, R23, 0x1, R3 ;  /* 0x0000000117037824 */ /* 0x000fc800078e0203 */
[----:B------:R-:W0:Y:S01]  /*15450*/  LDSM.16.MT88.4 R4, [R4+0x6000] ;  /* 0x006000000404783b */ /* 0x000e220000004200 */
[----:B---3--:R-:W-:Y:S02]  /*15460*/  ISETP.NE.AND P2, PT, R12, 0x3, PT ;  /* 0x000000030c00780c */ /* 0x008fe40003f45270 */
[C-C-:B0-----:R-:W-:Y:S02]  /*15470*/  PRMT R8, R4.reuse, 0x6420, R5.reuse ;  /* 0x0000642004087816 */ /* 0x141fe40000000005 */
        /* <DEDUP_REMOVED lines=8> */
[----:B------:R-:W0:Y:S02]  /*15500*/  LDSM.16.MT88.4 R4, [R3+0x6000] ;  /* 0x006000000304783b */ /* 0x000e240000004200 */
        /* <DEDUP_REMOVED lines=13> */
.L_x_13691:
[----:B-1----:R1:W-:Y:S01]  /*155e0*/  SYNCS.ARRIVE.TRANS64.A1T0 RZ, [R2+URZ+0x13250], RZ ;  /* 0x013250ff02ff79a7 */ /* 0x0023e2000810003f */
[----:B------:R-:W-:Y:S06]  /*155f0*/  BAR.SYNC.DEFER_BLOCKING 0x2, 0x80 ;  /* 0x0082000000007b1d */ /* 0x000fec0000010000 */
[----:B------:R-:W-:Y:S05]  /*15600*/  @!P0 BRA `(.L_x_13692) ;  /* 0x0000000000048947 */ /* 0x000fea0003800000 */
[----:B------:R-:W-:Y:S01]  /*15610*/  BPT.TRAP 0x1 ;  /* 0x000000040000795c */ /* 0x000fe20000300000 */
.L_x_13692:
[----:B0-----:R-:W2:Y:S01]  /*15620*/  LDL R0, [R1+0x34] ;  /* 0x0000340001007983 */ /* 0x001ea20000100800 */
[----:B-1----:R-:W-:-:S03]  /*15630*/  VIADD R2, R2, 0x13280 ;  /* 0x0001328002027836 */ /* 0x002fc60000000000 */
[----:B------:R4:W5:Y:S04]  /*15640*/  LDL R26, [R1+0x18] ;  /* 0x00001800011a7983 */ /* 0x0009680000100800 */
[----:B------:R4:W5:Y:S01]  /*15650*/  LDL R21, [R1+0x8] ;  /* 0x0000080001157983 */ /* 0x0009620000100800 */
[----:B--2---:R-:W-:-:S04]  /*15660*/  PRMT R2, R0, 0x654, R2 ;  /* 0x0000065400027816 */ /* 0x004fc80000000002 */
[----:B------:R4:W-:Y:S01]  /*15670*/  SYNCS.ARRIVE.TRANS64.RED.A1T0 RZ, [R2+URZ], RZ ;  /* 0x000000ff02ff79a7 */ /* 0x0009e2000810043f */
[----:B------:R-:W-:Y:S05]  /*15680*/  @P1 BRA `(.L_x_13693) ;  /* 0xffffffe8007c1947 */ /* 0x000fea000383ffff */
.L_x_13673:
[----:B--2---:R-:W4:Y:S02]  /*15690*/  S2R R0, SR_TID.X ;  /* 0x0000000000007919 */ /* 0x004f240000002100 */
[----:B----4-:R-:W-:Y:S02]  /*156a0*/  LOP3.LUT R2, R0, 0x7f, RZ, 0xc0, !PT ;  /* 0x0000007f00027812 */ /* 0x010fe400078ec0ff */
[----:B------:R-:W2:Y:S01]  /*156b0*/  LDL R0, [R1+0x5c] ;  /* 0x00005c0001007983 */ /* 0x000ea20000100800 */
[----:B------:R-:W-:Y:S01]  /*156c0*/  BSSY B0, `(.L_x_13694) ;  /* 0x0000010000007945 */ /* 0x000fe20003800000 */
[----:B------:R-:W-:Y:S02]  /*156d0*/  ISETP.NE.AND P1, PT, R2, RZ, PT ;  /* 0x000000ff0200720c */ /* 0x000fe40003f25270 */
[----:B--2---:R-:W-:-:S11]  /*156e0*/  ISETP.NE.AND P0, PT, R0, 0x3, PT ;  /* 0x000000030000780c */ /* 0x004fd60003f05270 */
        /* <DEDUP_REMOVED lines=10> */
[----:B01----:R-:W0:Y:S01]  /*15790*/  POPC R7, R4 ;  /* 0x0000000400077309 */ /* 0x003e220000000000 */
[----:B--2---:R-:W0:Y:S02]  /*157a0*/  SHFL.IDX PT, R0, R3, R0, 0x1f ;  /* 0x00001f0003007589 */ /* 0x004e2400000e0000 */
[----:B0-----:R-:W-:-:S07]  /*157b0*/  IADD3 R16, R0, UR36, R7 ;  /* 0x0000002400107c10 */ /* 0x001fce000fffe007 */
.L_x_13695:
[----:B------:R-:W-:Y:S05]  /*157c0*/  BSYNC B0 ;  /* 0x0000000000007941 */ /* 0x000fea0003800000 */
.L_x_13694:
[----:B------:R-:W-:Y:S05]  /*157d0*/  @!P0 BRA `(.L_x_13696) ;  /* 0x0000000000048947 */ /* 0x000fea0003800000 */
[----:B------:R-:W-:Y:S01]  /*157e0*/  BPT.TRAP 0x1 ;  /* 0x000000040000795c */ /* 0x000fe20000300000 */
.L_x_13696:
[----:B------:R-:W2:Y:S04]  /*157f0*/  LDL R2, [R1+0x18] ;  /* 0x0000180001027983 */ /* 0x000ea80000100800 */
[----:B------:R-:W3:Y:S01]  /*15800*/  LDL R0, [R1+0x8] ;  /* 0x0000080001007983 */ /* 0x000ee20000100800 */
[----:B------:R-:W-:Y:S01]  /*15810*/  BSSY B0, `(.L_x_13697) ;  /* 0x0000006000007945 */ /* 0x000fe20003800000 */
[----:B--2---:R-:W-:-:S04]  /*15820*/  LOP3.LUT R3, R2, 0x1, RZ, 0x3c, !PT ;  /* 0x0000000102037812 */ /* 0x004fc800078e3cff */
[----:B------:R-:W-:Y:S02]  /*15830*/  SHF.L.U32 R3, R3, 0x1f, RZ ;  /* 0x0000001f03037819 */ /* 0x000fe400000006ff */
[----:B---3--:R-:W-:-:S04]  /*15840*/  LEA R0, R0, R22, 0x3 ;  /* 0x0000001600007211 */ /* 0x008fc800078e18ff */
[----:B------:R-:W2:Y:S02]  /*15850*/  SYNCS.PHASECHK.TRANS64.TRYWAIT P1, [R0+URZ+0x13270], R3 ;  /* 0x01327003000075a7 */ /* 0x000ea4000802017f */
[----:B--2---:R-:W-:Y:S05]  /*15860*/  @!P1 BRA `(.L_x_13698) ;  /* 0x0000004400089947 */ /* 0x004fea0003800000 */
.L_x_13843:
[----:B------:R-:W-:Y:S05]  /*15870*/  BSYNC B0 ;  /* 0x0000000000007941 */ /* 0x000fea0003800000 */
.L_x_13697:
[----:B------:R-:W3:Y:S02]  /*15880*/  LDL R2, [R1+0x78] ;  /* 0x0000780001027983 */ /* 0x000ee40000100800 */
[----:B---3--:R-:W-:-:S13]  /*15890*/  ISETP.NE.AND P1, PT, R2, 0x3, PT ;  /* 0x000000030200780c */ /* 0x008fda0003f25270 */
[----:B------:R-:W-:Y:S05]  /*158a0*/  @!P1 BRA `(.L_x_13699) ;  /* 0x0000000000049947 */ /* 0x000fea0003800000 */
[----:B------:R-:W-:Y:S01]  /*158b0*/  BPT.TRAP 0x1 ;  /* 0x000000040000795c */ /* 0x000fe20000300000 */
.L_x_13699:
[----:B------:R-:W2:Y:S02]  /*158c0*/  LDL R2, [R1+0x18] ;  /* 0x0000180001027983 */ /* 0x000ea40000100800 */
[----:B--2---:R-:W-:-:S04]  /*158d0*/  SHF.L.U32 R3, R2, 0x1f, RZ ;  /* 0x0000001f02037819 */ /* 0x004fc800000006ff */
[----:B------:R-:W2:Y:S02]  /*158e0*/  SYNCS.PHASECHK.TRANS64.TRYWAIT P1, [R0+URZ+0x13260], R3 ;  /* 0x01326003000075a7 */ /* 0x000ea4000802017f */
[----:B--2---:R-:W-:Y:S05]  /*158f0*/  @!P1 BRA `(.L_x_13700) ;  /* 0x0000004000f89947 */ /* 0x004fea0003800000 */
.L_x_13844:
[----:B------:R-:W3:Y:S04]  /*15900*/  LDL R12, [R1+0x8] ;  /* 0x00000800010c7983 */ /* 0x000ee80000100800 */
[----:B------:R-:W4:Y:S01]  /*15910*/  LDL R13, [R1+0x78] ;  /* 0x00007800010d7983 */ /* 0x000f220000100800 */
[----:B------:R-:W-:Y:S05]  /*15920*/  WARPSYNC.ALL ;  /* 0x0000000000007948 */ /* 0x000fea0003800000 */
[----:B---3--:R-:W-:-:S05]  /*15930*/  IMAD R2, R12, 0x2800, RZ ;  /* 0x000028000c027824 */ /* 0x008fca00078e02ff */
[----:B--2---:R-:W-:-:S05]  /*15940*/  LOP3.LUT R3, R2, R25, RZ, 0xfc, !PT ;  /* 0x0000001902037212 */ /* 0x004fca00078efcff */
[----:B------:R-:W-:-:S06]  /*15950*/  IMAD.IADD R4, R22, 0x1, R3 ;  /* 0x0000000116047824 */ /* 0x000fcc00078e0203 */
[----:B01----:R-:W0:Y:S01]  /*15960*/  LDSM.16.MT88.4 R4, [R4+0x6000] ;  /* 0x006000000404783b */ /* 0x003e220000004200 */
[----:B------:R-:W-:-:S05]  /*15970*/  LOP3.LUT R3, R2, R24, RZ, 0xfc, !PT ;  /* 0x0000001802037212 */ /* 0x000fca00078efcff */
[----:B------:R-:W-:Y:S01]  /*15980*/  IMAD.IADD R3, R23, 0x1, R3 ;  /* 0x0000000117037824 */ /* 0x000fe200078e0203 */
[C-C-:B0-----:R-:W-:Y:S02]  /*15990*/  PRMT R8, R4.reuse, 0x6420, R5.reuse ;  /* 0x0000642004087816 */ /* 0x141fe40000000005 */
[----:B------:R-:W-:Y:S02]  /*159a0*/  PRMT R9, R4, 0x7531, R5 ;  /* 0x0000753104097816 */ /* 0x000fe40000000005 */
[C-C-:B------:R-:W-:Y:S02]  /*159b0*/  PRMT R10, R6.reuse, 0x6420, R7.reuse ;  /* 0x00006420060a7816 */ /* 0x140fe40000000007 */
[----:B------:R-:W-:-:S05]  /*159c0*/  PRMT R11, R6, 0x7531, R7 ;  /* 0x00007531060b7816 */ /* 0x000fca0000000007 */
[----:B------:R0:W-:Y:S02]  /*159d0*/  STSM.16.M88.4 [R3], R8 ;  /* 0x0000000803007844 */ /* 0x0001e40000000200 */
[----:B0-----:R-:W-:-:S05]  /*159e0*/  VIADD R3, R2, 0x800 ;  /* 0x0000080002037836 */ /* 0x001fca0000000000 */
[----:B------:R-:W-:-:S05]  /*159f0*/  LOP3.LUT R5, R3, R25, RZ, 0xfc, !PT ;  /* 0x0000001903057212 */ /* 0x000fca00078efcff */
[----:B------:R-:W-:-:S06]  /*15a00*/  IMAD.IADD R6, R22, 0x1, R5 ;  /* 0x0000000116067824 */ /* 0x000fcc00078e0205 */
[----:B------:R-:W0:Y:S01]  /*15a10*/  LDSM.16.MT88.4 R4, [R6+0x6000] ;  /* 0x006000000604783b */ /* 0x000e220000004200 */
        /* <DEDUP_REMOVED lines=11> */
[----:B------:R-:W-:-:S04]  /*15ad0*/  LOP3.LUT R3, R3, R24, RZ, 0xfc, !PT ;  /* 0x0000001803037212 */ /* 0x000fc800078efcff */
[----:B------:R-:W-:Y:S02]  /*15ae0*/  IADD3 R3, R23, R3, RZ ;  /* 0x0000000317037210 */ /* 0x000fe40007ffe0ff */
        /* <DEDUP_REMOVED lines=9> */
[----:B------:R-:W-:Y:S01]  /*15b80*/  VIADD R2, R2, 0x2000 ;  /* 0x0000200002027836 */ /* 0x000fe20000000000 */
[----:B------:R-:W-:-:S05]  /*15b90*/  LOP3.LUT R3, R3, R24, RZ, 0xfc, !PT ;  /* 0x0000001803037212 */ /* 0x000fca00078efcff */
[----:B------:R-:W-:Y:S01]  /*15ba0*/  IMAD.IADD R3, R23, 0x1, R3 ;  /* 0x0000000117037824 */ /* 0x000fe200078e0203 */
[C-C-:B0-----:R-:W-:Y:S02]  /*15bb0*/  PRMT R8, R4.reuse, 0x6420, R5.reuse ;  /* 0x0000642004087816 */ /* 0x141fe40000000005 */
[----:B------:R-:W-:Y:S02]  /*15bc0*/  PRMT R9, R4, 0x7531, R5 ;  /* 0x0000753104097816 */ /* 0x000fe40000000005 */
[----:B------:R-:W-:Y:S02]  /*15bd0*/  LOP3.LUT R5, R2, R25, RZ, 0xfc, !PT ;  /* 0x0000001902057212 */ /* 0x000fe400078efcff */
[C-C-:B------:R-:W-:Y:S02]  /*15be0*/  PRMT R10, R6.reuse, 0x6420, R7.reuse ;  /* 0x00006420060a7816 */ /* 0x140fe40000000007 */
[----:B------:R-:W-:Y:S01]  /*15bf0*/  PRMT R11, R6, 0x7531, R7 ;  /* 0x00007531060b7816 */ /* 0x000fe20000000007 */
[----:B------:R-:W-:-:S04]  /*15c00*/  IMAD.IADD R5, R22, 0x1, R5 ;  /* 0x0000000116057824 */ /* 0x000fc800078e0205 */
[----:B------:R-:W-:Y:S04]  /*15c10*/  STSM.16.M88.4 [R3], R8 ;  /* 0x0000000803007844 */ /* 0x000fe80000000200 */
[----:B------:R-:W0:Y:S01]  /*15c20*/  LDSM.16.MT88.4 R4, [R5+0x6000] ;  /* 0x006000000504783b */ /* 0x000e220000004200 */
[----:B----4-:R-:W-:Y:S02]  /*15c30*/  ISETP.NE.AND P1, PT, R13, 0x3, PT ;  /* 0x000000030d00780c */ /* 0x010fe40003f25270 */
[----:B------:R-:W-:-:S05]  /*15c40*/  LOP3.LUT R2, R2, R24, RZ, 0xfc, !PT ;  /* 0x0000001802027212 */ /* 0x000fca00078efcff */
[----:B------:R-:W-:Y:S01]  /*15c50*/  IMAD.IADD R23, R23, 0x1, R2 ;  /* 0x0000000117177824 */ /* 0x000fe200078e0202 */
        /* <DEDUP_REMOVED lines=13> */
.L_x_13701:
[----:B-1----:R1:W-:Y:S01]  /*15d30*/  SYNCS.ARRIVE.TRANS64.A1T0 RZ, [R0+URZ+0x13250], RZ ;  /* 0x013250ff00ff79a7 */ /* 0x0023e2000810003f */
[----:B------:R-:W-:Y:S06]  /*15d40*/  BAR.SYNC.DEFER_BLOCKING 0x2, 0x80 ;  /* 0x0082000000007b1d */ /* 0x000fec0000010000 */
[----:B------:R-:W-:Y:S05]  /*15d50*/  @!P0 BRA `(.L_x_13702) ;  /* 0x0000000000048947 */ /* 0x000fea0003800000 */
[----:B------:R-:W-:Y:S01]  /*15d60*/  BPT.TRAP 0x1 ;  /* 0x000000040000795c */ /* 0x000fe20000300000 */
.L_x_13702:
[----:B------:R-:W2:Y:S04]  /*15d70*/  LDL R2, [R1+0x34] ;  /* 0x0000340001027983 */ /* 0x000ea80000100800 */
[----:B------:R-:W3:Y:S01]  /*15d80*/  LDL.LU R3, [R1+0x18] ;  /* 0x0000180001037983 */ /* 0x000ee20000300800 */
[----:B-1----:R-:W-:-:S05]  /*15d90*/  VIADD R0, R0, 0x13280 ;  /* 0x0001328000007836 */ /* 0x002fca0000000000 */
[----:B--2---:R-:W-:-:S04]  /*15da0*/  PRMT R0, R2, 0x654, R0 ;  /* 0x0000065402007816 */ /* 0x004fc80000000000 */
[----:B------:R1:W-:Y:S02]  /*15db0*/  SYNCS.ARRIVE.TRANS64.RED.A1T0 RZ, [R0+URZ], RZ ;  /* 0x000000ff00ff79a7 */ /* 0x0003e4000810043f */
[----:B-1----:R-:W-:-:S04]  /*15dc0*/  IADD3 R0, R12, 0x1, RZ ;  /* 0x000000010c007810 */ /* 0x002fc80007ffe0ff */
[----:B------:R-:W-:-:S04]  /*15dd0*/  ISETP.NE.AND P0, PT, R0, 0x2, PT ;  /* 0x000000020000780c */ /* 0x000fc80003f05270 */
[----:B------:R-:W-:Y:S02]  /*15de0*/  SEL R2, RZ, 0x1, P0 ;  /* 0x00000001ff027807 */ /* 0x000fe40000000000 */
[----:B------:R-:W-:Y:S02]  /*15df0*/  SEL R0, R0, RZ, P0 ;  /* 0x000000ff00007207 */ /* 0x000fe40000000000 */
[----:B---3--:R-:W-:-:S03]  /*15e00*/  LOP3.LUT R3, R3, R2, RZ, 0x3c, !PT ;  /* 0x0000000203037212 */ /* 0x008fc600078e3cff */
[----:B------:R1:W-:Y:S04]  /*15e10*/  STL [R1+0x8], R0 ;  /* 0x0000080001007387 */ /* 0x0003e80000100800 */
[----:B------:R1:W-:Y:S02]  /*15e20*/  STL [R1+0x18], R3 ;  /* 0x0000180301007387 */ /* 0x0003e40000100800 */
.L_x_13643:
        /* <DEDUP_REMOVED lines=13> */
.L_x_13703:
[----:B------:R-:W1:Y:S01]  /*15f00*/  S2R R0, SR_TID.X ;  /* 0x0000000000007919 */ /* 0x000e620000002100 */
[----:B------:R-:W-:Y:S01]  /*15f10*/  UMOV UR4, 0xffffffff ;  /* 0xffffffff00047882 */ /* 0x000fe20000000000 */
[----:B-1----:R-:W-:-:S04]  /*15f20*/  LOP3.LUT R6, R0, 0x1f, RZ, 0xc0, !PT ;  /* 0x0000001f00067812 */ /* 0x002fc800078ec0ff */
[----:B------:R-:W-:Y:S01]  /*15f30*/  ISETP.NE.AND P0, PT, R6, 0x1f, PT ;  /* 0x0000001f0600780c */ /* 0x000fe20003f05270 */
[----:B------:R-:W-:-:S12]  /*15f40*/  BRA.DIV UR4, `(.L_x_13705) ;  /* 0x0000003e04787947 */ /* 0x000fd8000b800000 */
[----:B------:R-:W-:Y:S01]  /*15f50*/  IMAD.IADD R5, R19, 0x1, R6 ;  /* 0x0000000113057824 */ /* 0x000fe200078e0206 */
[----:B------:R-:W-:-:S04]  /*15f60*/  ULDC UR4, c[0x0][0xc3c] ;  /* 0x00030f0000047ab9 */ /* 0x000fc80000000800 */
[----:B------:R-:W-:-:S13]  /*15f70*/  ISETP.GE.OR P1, PT, R5, UR4, !P0 ;  /* 0x0000000405007c0c */ /* 0x000fda000c726670 */
[----:B------:R-:W1:Y:S02]  /*15f80*/  @!P1 LDC.64 R2, c[0x0][0xc80] ;  /* 0x00032000ff029b82 */ /* 0x000e640000000a00 */
        /* <DEDUP_REMOVED lines=26> */
[----:B------:R1:W2:Y:S02]  /*16130*/  SHFL.IDX PT, R14, R3, 0x1f, 0x1f ;  /* 0x03e01f00030e7f89 */ /* 0x0002a400000e0000 */
.L_x_13854:
[----:B------:R-:W-:Y:S02]  /*16140*/  ULDC UR4, c[0x0][0xc38] ;  /* 0x00030e0000047ab9 */ /* 0x000fe40000000800 */
[----:B------:R-:W-:-:S04]  /*16150*/  IMAD.U32 R16, RZ, RZ, UR4 ;  /* 0x00000004ff107e24 */ /* 0x000fc8000f8e00ff */
[----:B--2---:R-:W-:-:S04]  /*16160*/  IMAD R6, R14, R16, RZ ;  /* 0x000000100e067224 */ /* 0x004fc800078e02ff */
[----:B------:R-:W-:-:S05]  /*16170*/  IMAD.IADD R4, R4, 0x1, R6 ;  /* 0x0000000104047824 */ /* 0x000fca00078e0206 */
[----:B------:R-:W-:-:S13]  /*16180*/  ISETP.GT.AND P6, PT, R4, R0, PT ;  /* 0x000000000400720c */ /* 0x000fda0003fc4270 */
[----:B------:R-:W-:Y:S05]  /*16190*/  @P6 BRA `(.L_x_13706) ;  /* 0x00000000009c6947 */ /* 0x000fea0003800000 */
.L_x_13711:
        /* <DEDUP_REMOVED lines=14> */
.L_x_13709:
[----:B------:R-:W-:Y:S05]  /*16280*/  BSYNC B0 ;  /* 0x0000000000007941 */ /* 0x000fea0003800000 */
.L_x_13708:
        /* <DEDUP_REMOVED lines=18> */
.L_x_13862:
[----:B------:R-:W-:Y:S02]  /*163b0*/  ULDC UR4, c[0x0][0xc38] ;  /* 0x00030e0000047ab9 */ /* 0x000fe40000000800 */
[----:B------:R-:W-:-:S04]  /*163c0*/  IMAD.U32 R16, RZ, RZ, UR4 ;  /* 0x00000004ff107e24 */ /* 0x000fc8000f8e00ff */
[----:B--2---:R-:W-:-:S04]  /*163d0*/  IMAD R6, R14, R16, RZ ;  /* 0x000000100e067224 */ /* 0x004fc800078e02ff */
[----:B------:R-:W-:-:S05]  /*163e0*/  IMAD.IADD R4, R6, 0x1, R4 ;  /* 0x0000000106047824 */ /* 0x000fca00078e0204 */
[----:B------:R-:W-:-:S13]  /*163f0*/  ISETP.GT.AND P6, PT, R4, R0, PT ;  /* 0x000000000400720c */ /* 0x000fda0003fc4270 */
[----:B------:R-:W-:Y:S05]  /*16400*/  @!P6 BRA `(.L_x_13711) ;  /* 0xfffffffc0064e947 */ /* 0x000fea000383ffff */
.L_x_13706:
        /* <DEDUP_REMOVED lines=8> */
.L_x_13866:
[----:B------:R-:W-:Y:S01]  /*16490*/  ISETP.NE.AND P0, PT, R5, RZ, PT ;  /* 0x000000ff0500720c */ /* 0x000fe20003f05270 */
[----:B--2---:R-:W-:-:S12]  /*164a0*/  IMAD.MOV.U32 R2, RZ, RZ, RZ ;  /* 0x000000ffff027224 */ /* 0x004fd800078e00ff */
[----:B------:R-:W-:Y:S05]  /*164b0*/  @!P0 BRA `(.L_x_13713) ;  /* 0x0000000000108947 */ /* 0x000fea0003800000 */
[----:B------:R-:W-:Y:S01]  /*164c0*/  UMOV UR4, 0xffffffff ;  /* 0xffffffff00047882 */ /* 0x000fe20000000000 */
[----:B------:R-:W-:Y:S02]  /*164d0*/  IADD3 R12, R4, -0x1, RZ ;  /* 0xffffffff040c7810 */ /* 0x000fe40007ffe0ff */
[----:B------:R-:W-:Y:S05]  /*164e0*/  BRA.DIV UR4, `(.L_x_13714) ;  /* 0x00000042043c7947 */ /* 0x000fea000b800000 */
[----:B------:R2:W4:Y:S02]  /*164f0*/  SHFL.IDX PT, R2, R3, R12, 0x1f ;  /* 0x00001f0c03027589 */ /* 0x00052400000e0000 */
.L_x_13713:
[----:B---3--:R-:W-:Y:S01]  /*16500*/  IABS R5, R17 ;  /* 0x0000001100057213 */ /* 0x008fe20000000000 */
[----:B----4-:R-:W-:Y:S02]  /*16510*/  IMAD R16, R2, R16, R6 ;  /* 0x0000001002107224 */ /* 0x010fe400078e0206 */
[----:B------:R-:W-:Y:S01]  /*16520*/  IMAD.IADD R19, R4, 0x1, R19 ;  /* 0x0000000104137824 */ /* 0x000fe200078e0213 */
[----:B------:R-:W3:Y:S01]  /*16530*/  I2F.RP R7, R5 ;  /* 0x0000000500077306 */ /* 0x000ee20000209400 */
[----:B------:R-:W-:-:S07]  /*16540*/  IMAD.IADD R0, R0, 0x1, -R16 ;  /* 0x0000000100007824 */ /* 0x000fce00078e0a10 */
[----:B---3--:R-:W0:Y:S02]  /*16550*/  MUFU.RCP R7, R7 ;  /* 0x0000000700077308 */ /* 0x008e240000001000 */
[----:B0-----:R-:W-:-:S06]  /*16560*/  VIADD R8, R7, 0xffffffe ;  /* 0x0ffffffe07087836 */ /* 0x001fcc0000000000 */
[----:B-12---:R-:W0:Y:S02]  /*16570*/  F2I.FTZ.U32.TRUNC.NTZ R3, R8 ;  /* 0x0000000800037305 */ /* 0x006e24000021f000 */
        /* <DEDUP_REMOVED lines=23> */
.L_x_13707:
[----:B------:R-:W-:Y:S01]  /*166f0*/  UMOV UR4, URZ ;  /* 0x0000003f00047c82 */ /* 0x000fe20008000000 */
[----:B------:R-:W-:Y:S01]  /*16700*/  UMOV UR5, URZ ;  /* 0x0000003f00057c82 */ /* 0x000fe20008000000 */
[----:B------:R-:W-:Y:S01]  /*16710*/  ULDC UR6, c[0x0][0xc3c] ;  /* 0x00030f0000067ab9 */ /* 0x000fe20000000800 */
[----:B------:R-:W-:Y:S01]  /*16720*/  IMAD.MOV.U32 R16, RZ, RZ, R0 ;  /* 0x000000ffff107224 */ /* 0x000fe200078e0000 */
[----:B------:R-:W-:Y:S01]  /*16730*/  MOV R19, UR6 ;  /* 0x0000000600137c02 */ /* 0x000fe20008000f00 */
[----:B------:R-:W-:Y:S02]  /*16740*/  IMAD.U32 R17, RZ, RZ, UR4 ;  /* 0x00000004ff117e24 */ /* 0x000fe4000f8e00ff */
[----:B------:R-:W-:-:S07]  /*16750*/  IMAD.U32 R18, RZ, RZ, UR5 ;  /* 0x00000005ff127e24 */ /* 0x000fce000f8e00ff */
.L_x_13715:
[----:B------:R3:W2:Y:S01]  /*16760*/  LDL R2, [R1+0x34] ;  /* 0x0000340001027983 */ /* 0x0006a20000100800 */
[----:B------:R-:W4:Y:S01]  /*16770*/  S2R R0, SR_TID.X ;  /* 0x0000000000007919 */ /* 0x000f220000002100 */
[----:B------:R-:W-:Y:S05]  /*16780*/  WARPSYNC.ALL ;  /* 0x0000000000007948 */ /* 0x000fea0003800000 */
[----:B----4-:R-:W-:Y:S01]  /*16790*/  LOP3.LUT R0, R0, 0x1f, RZ, 0xc0, !PT ;  /* 0x0000001f00007812 */ /* 0x010fe200078ec0ff */
        /* <DEDUP_REMOVED lines=8> */
.L_x_13704:
[----:B------:R-:W-:Y:S02]  /*16820*/  ULDC UR4, c[0x0][0xc3c] ;  /* 0x00030f0000047ab9 */ /* 0x000fe40000000800 */
[----:B--2---:R-:W-:-:S13]  /*16830*/  ISETP.GE.AND P0, PT, R19, UR4, PT ;  /* 0x0000000413007c0c */ /* 0x004fda000bf06270 */
[----:B------:R-:W-:Y:S05]  /*16840*/  @!P0 BRA `(.L_x_13716) ;  /* 0xffffff9c00188947 */ /* 0x000fea000383ffff */
[----:B------:R-:W-:Y:S05]  /*16850*/  BSYNC B7 ;  /* 0x0000000000077941 */ /* 0x000fea0003800000 */
.L_x_13606:
[----:B-1----:R-:W2:Y:S01]  /*16860*/  LDL.LU R0, [R1+0x6c] ;  /* 0x00006c0001007983 */ /* 0x002ea20000300800 */
[----:B------:R-:W-:Y:S01]  /*16870*/  BSSY B0, `(.L_x_13717) ;  /* 0x000000b000007945 */ /* 0x000fe20003800000 */
[----:B------:R-:W1:Y:S01]  /*16880*/  S2R R5, SR_CgaCtaId ;  /* 0x0000000000057919 */ /* 0x000e620000008800 */
[----:B--2---:R-:W-:-:S05]  /*16890*/  VIADD R0, R0, 0x1 ;  /* 0x0000000100007836 */ /* 0x004fca0000000000 */
[----:B---3--:R-:W-:-:S04]  /*168a0*/  LEA.HI R2, R0, R0, RZ, 0x1 ;  /* 0x0000000000027211 */ /* 0x008fc800078f08ff */
[----:B------:R-:W-:Y:S02]  /*168b0*/  LOP3.LUT R3, R2, 0xfffffffe, RZ, 0xc0, !PT ;  /* 0xfffffffe02037812 */ /* 0x000fe400078ec0ff */
[----:B------:R-:W-:-:S03]  /*168c0*/  MOV R2, 0x400 ;  /* 0x0000040000027802 */ /* 0x000fc60000000f00 */
[----:B------:R-:W-:Y:S01]  /*168d0*/  IMAD.IADD R0, R0, 0x1, -R3 ;  /* 0x0000000100007824 */ /* 0x000fe200078e0a03 */
[----:B-1----:R-:W-:-:S04]  /*168e0*/  LEA R5, R5, R2, 0x18 ;  /* 0x0000000205057211 */ /* 0x002fc800078ec0ff */
[----:B------:R-:W-:-:S04]  /*168f0*/  SHF.L.U32 R0, R0, 0x1f, RZ ;  /* 0x0000001f00007819 */ /* 0x000fc800000006ff */
[----:B------:R-:W1:Y:S02]  /*16900*/  SYNCS.PHASECHK.TRANS64.TRYWAIT P0, [R5+URZ+0x13220], R0 ;  /* 0x01322000050075a7 */ /* 0x000e64000800017f */
[----:B-1----:R-:W-:Y:S05]  /*16910*/  @!P0 BRA `(.L_x_13718) ;  /* 0x0000003c00588947 */ /* 0x002fea0003800000 */
.L_x_13869:
[----:B------:R-:W-:Y:S05]  /*16920*/  BSYNC B0 ;  /* 0x0000000000007941 */ /* 0x000fea0003800000 */
.L_x_13717:
[----:B------:R-:W-:-:S03]  /*16930*/  UMOV UR4, 0xffffffff ;  /* 0xffffffff00047882 */ /* 0x000fc60000000000 */
[----:B------:R-:W-:Y:S05]  /*16940*/  BRA.DIV UR4, `(.L_x_13719) ;  /* 0x0000003e04607947 */ /* 0x000fea000b800000 */
[----:B-1----:R-:W1:Y:S02]  /*16950*/  S2R R0, SR_TID.X ;  /* 0x0000000000007919 */ /* 0x002e640000002100 */
[----:B-1----:R-:W-:-:S04]  /*16960*/  SHF.R.U32.HI R0, RZ, 0x5, R0 ;  /* 0x00000005ff007819 */ /* 0x002fc80000011600 */
[----:B------:R-:W-:-:S05]  /*16970*/  LOP3.LUT R0, R0, 0x3, RZ, 0xc0, !PT ;  /* 0x0000000300007812 */ /* 0x000fca00078ec0ff */
[----:B------:R1:W2:Y:S02]  /*16980*/  SHFL.IDX PT, R14, R0, RZ, 0x1f ;  /* 0x00001fff000e7589 */ /* 0x0002a400000e0000 */
.L_x_13872:
[----:B--2---:R-:W-:-:S13]  /*16990*/  ISETP.NE.AND P0, PT, R14, RZ, PT ;  /* 0x000000ff0e00720c */ /* 0x004fda0003f05270 */
[----:B------:R-:W-:Y:S05]  /*169a0*/  @P0 BRA `(.L_x_13495) ;  /* 0x0000000000b40947 */ /* 0x000fea0003800000 */
[----:B------:R-:W-:-:S03]  /*169b0*/  UMOV UR4, 0xffffffff ;  /* 0xffffffff00047882 */ /* 0x000fc60000000000 */
[----:B------:R-:W-:Y:S05]  /*169c0*/  BRA.DIV UR4, `(.L_x_13720) ;  /* 0x0000003e04747947 */ /* 0x000fea000b800000 */
[----:B------:R-:W-:-:S13]  /*169d0*/  ELECT P6, URZ, PT ;  /* 0x00000000003f782f */ /* 0x000fda00038c0000 */
.L_x_13875:
[----:B------:R-:W-:Y:S05]  /*169e0*/  @!P6 BRA `(.L_x_13495) ;  /* 0x0000000000a4e947 */ /* 0x000fea0003800000 */
[----:B-1----:R-:W2:Y:S02]  /*169f0*/  LDL.LU R0, [R1+0x3c] ;  /* 0x00003c0001007983 */ /* 0x002ea40000300800 */
[----:B--2---:R-:W-:-:S04]  /*16a00*/  LOP3.LUT R0, R0, 0x2, RZ, 0xfc, !PT ;  /* 0x0000000200007812 */ /* 0x004fc800078efcff */
[----:B------:R-:W-:-:S13]  /*16a10*/  ISETP.NE.AND P0, PT, R0, 0x3, PT ;  /* 0x000000030000780c */ /* 0x000fda0003f05270 */
[----:B------:R-:W-:Y:S05]  /*16a20*/  @!P0 BRA `(.L_x_13721) ;  /* 0x0000000000048947 */ /* 0x000fea0003800000 */
[----:B------:R-:W-:Y:S01]  /*16a30*/  BPT.TRAP 0x1 ;  /* 0x000000040000795c */ /* 0x000fe20000300000 */
.L_x_13721:
[----:B------:R-:W2:Y:S04]  /*16a40*/  LDL R2, [R1+0x18] ;  /* 0x0000180001027983 */ /* 0x000ea80000100800 */
[----:B------:R-:W3:Y:S01]  /*16a50*/  LDL.LU R0, [R1+0x8] ;  /* 0x0000080001007983 */ /* 0x000ee20000300800 */
[----:B--2---:R-:W-:Y:S01]  /*16a60*/  SHF.L.U32 R3, R2, 0x1f, RZ ;  /* 0x0000001f02037819 */ /* 0x004fe200000006ff */
[C---:B---3--:R-:W-:Y:S02]  /*16a70*/  IMAD R4, R0.reuse, 0x8, R5 ;  /* 0x0000000800047824 */ /* 0x048fe400078e0205 */
[----:B------:R-:W-:Y:S02]  /*16a80*/  VIADD R0, R0, 0x1 ;  /* 0x0000000100007836 */ /* 0x000fe40000000000 */
[----:B------:R-:W1:Y:S03]  /*16a90*/  SYNCS.PHASECHK.TRANS64.TRYWAIT P1, [R4+URZ+0x13240], R3 ;  /* 0x01324003040075a7 */ /* 0x000e66000802017f */
[----:B------:R-:W-:-:S04]  /*16aa0*/  ISETP.NE.AND P2, PT, R0, 0x2, PT ;  /* 0x000000020000780c */ /* 0x000fc80003f45270 */
[----:B------:R-:W-:Y:S01]  /*16ab0*/  SEL R2, RZ, 0x1, P2 ;  /* 0x00000001ff027807 */ /* 0x000fe20001000000 */
[----:B-1----:R-:W-:Y:S08]  /*16ac0*/  @!P1 BRA `(.L_x_13722) ;  /* 0x0000003c00549947 */ /* 0x002ff00003800000 */
.L_x_13876:
[----:B------:R-:W2:Y:S01]  /*16ad0*/  LDL.LU R6, [R1+0x18] ;  /* 0x0000180001067983 */ /* 0x000ea20000300800 */
[----:B------:R-:W-:Y:S02]  /*16ae0*/  SEL R0, R0, RZ, P2 ;  /* 0x000000ff00007207 */ /* 0x000fe40001000000 */
[----:B--2---:R-:W-:Y:S01]  /*16af0*/  LOP3.LUT R2, R6, R2, RZ, 0x3c, !PT ;  /* 0x0000000206027212 */ /* 0x004fe200078e3cff */
[----:B------:R-:W-:Y:S06]  /*16b00*/  @!P0 BRA `(.L_x_13723) ;  /* 0x0000000000048947 */ /* 0x000fec0003800000 */
[----:B------:R-:W-:Y:S01]  /*16b10*/  BPT.TRAP 0x1 ;  /* 0x000000040000795c */ /* 0x000fe20000300000 */
.L_x_13723:
[----:B------:R-:W-:Y:S01]  /*16b20*/  IMAD R5, R0, 0x8, R5 ;  /* 0x0000000800057824 */ /* 0x000fe200078e0205 */
[----:B------:R-:W-:-:S04]  /*16b30*/  SHF.L.U32 R0, R2, 0x1f, RZ ;  /* 0x0000001f02007819 */ /* 0x000fc800000006ff */
[----:B------:R-:W2:Y:S02]  /*16b40*/  SYNCS.PHASECHK.TRANS64.TRYWAIT P1, [R5+URZ+0x13240], R0 ;  /* 0x01324000050075a7 */ /* 0x000ea4000802017f */
[----:B--2---:R-:W-:Y:S05]  /*16b50*/  @!P1 BRA `(.L_x_13724) ;  /* 0x0000003c00449947 */ /* 0x004fea0003800000 */
.L_x_13877:
[----:B------:R-:W-:Y:S05]  /*16b60*/  @!P0 BRA `(.L_x_13725) ;  /* 0x0000000000048947 */ /* 0x000fea0003800000 */
[----:B------:R-:W-:Y:S01]  /*16b70*/  BPT.TRAP 0x1 ;  /* 0x000000040000795c */ /* 0x000fe20000300000 */
.L_x_13725:
[----:B------:R-:W3:Y:S02]  /*16b80*/  SYNCS.PHASECHK.TRANS64.TRYWAIT P1, [R4+URZ+0x13260], R3 ;  /* 0x01326003040075a7 */ /* 0x000ee4000802017f */
[----:B---3--:R-:W-:Y:S05]  /*16b90*/  @!P1 BRA `(.L_x_13726) ;  /* 0x0000003c00489947 */ /* 0x008fea0003800000 */
.L_x_13878:
[----:B------:R-:W-:Y:S05]  /*16ba0*/  @!P0 BRA `(.L_x_13727) ;  /* 0x0000000000048947 */ /* 0x000fea0003800000 */
[----:B------:R-:W-:Y:S01]  /*16bb0*/  BPT.TRAP 0x1 ;  /* 0x000000040000795c */ /* 0x000fe20000300000 */
.L_x_13727:
[----:B------:R-:W4:Y:S02]  /*16bc0*/  SYNCS.PHASECHK.TRANS64.TRYWAIT P1, [R5+URZ+0x13260], R0 ;  /* 0x01326000050075a7 */ /* 0x000f24000802017f */
[----:B----4-:R-:W-:Y:S05]  /*16bd0*/  @!P1 BRA `(.L_x_13728) ;  /* 0x0000003c004c9947 */ /* 0x010fea0003800000 */
.L_x_13879:
[----:B------:R-:W-:Y:S05]  /*16be0*/  @!P0 BRA `(.L_x_13729) ;  /* 0x0000000000048947 */ /* 0x000fea0003800000 */
[----:B------:R-:W-:Y:S01]  /*16bf0*/  BPT.TRAP 0x1 ;  /* 0x000000040000795c */ /* 0x000fe20000300000 */
.L_x_13729:
[----:B------:R-:W0:Y:S02]  /*16c00*/  SYNCS.PHASECHK.TRANS64.TRYWAIT P1, [R4+URZ+0x13280], R3 ;  /* 0x01328003040075a7 */ /* 0x000e24000802017f */
[----:B0-----:R-:W-:Y:S05]  /*16c10*/  @!P1 BRA `(.L_x_13730) ;  /* 0x0000003c00509947 */ /* 0x001fea0003800000 */
.L_x_13880:
[----:B------:R-:W-:Y:S05]  /*16c20*/  @!P0 BRA `(.L_x_13731) ;  /* 0x0000000000048947 */ /* 0x000fea0003800000 */
[----:B------:R-:W-:Y:S01]  /*16c30*/  BPT.TRAP 0x1 ;  /* 0x000000040000795c */ /* 0x000fe20000300000 */
.L_x_13731:
[----:B------:R0:W0:Y:S02]  /*16c40*/  SYNCS.PHASECHK.TRANS64.TRYWAIT P0, [R5+URZ+0x13280], R0 ;  /* 0x01328000050075a7 */ /* 0x000024000800017f */
[----:B0-----:R-:W-:Y:S05]  /*16c50*/  @!P0 NANOSLEEP.SYNCS 0x989680 ;  /* 0x009896800000895d */ /* 0x001fea0003900000 */
[----:B------:R-:W0:Y:S02]  /*16c60*/  @!P0 SYNCS.PHASECHK.TRANS64 P0, [R5+URZ+0x13280], R0 ;  /* 0x01328000050085a7 */ /* 0x000e24000800007f */
[----:B0-----:R-:W-:Y:S05]  /*16c70*/  @!P0 BRA `(.L_x_13731) ;  /* 0xfffffffc00f08947 */ /* 0x001fea000383ffff */
.L_x_13495:
[----:B------:R-:W-:Y:S05]  /*16c80*/  BSYNC B8 ;  /* 0x0000000000087941 */ /* 0x000fea0003800000 */
.L_x_13492:
[----:B------:R-:W-:Y:S05]  /*16c90*/  EXIT ;  /* 0x000000000000794d */ /* 0x000fea0003800000 */
.L_x_13511:
[----:B0-----:R0:W1:Y:S02]  /*16ca0*/  SYNCS.PHASECHK.TRANS64.TRYWAIT P5, [R66+URZ+0x13290], R67 ;  /* 0x01329043420075a7 */ /* 0x00106400080a017f */
[----:B-1----:R-:W-:Y:S05]  /*16cb0*/  @!P5 NANOSLEEP.SYNCS 0x989680 ;  /* 0x009896800000d95d */ /* 0x002fea0003900000 */
[----:B------:R-:W1:Y:S02]  /*16cc0*/  @!P5 SYNCS.PHASECHK.TRANS64 P5, [R66+URZ+0x13290], R67 ;  /* 0x013290434200d5a7 */ /* 0x000e6400080a007f */
[----:B-1----:R-:W-:Y:S05]  /*16cd0*/  @!P5 BRA `(.L_x_13511) ;  /* 0xfffffffc00f0d947 */ /* 0x002fea000383ffff */
[----:B------:R-:W-:Y:S05]  /*16ce0*/  BRA `(.L_x_13732) ;  /* 0xfffffeb8005c7947 */ /* 0x000fea000383ffff */
.L_x_13512:
[----:B------:R-:W-:Y:S01]  /*16cf0*/  BSSY B1, `(.L_x_13733) ;  /* 0x0000007000017945 */ /* 0x000fe20003800000 */
[----:B------:R-:W-:Y:S01]  /*16d00*/  IMAD.MOV.U32 R12, RZ, RZ, RZ ;  /* 0x000000ffff0c7224 */ /* 0x000fe200078e00ff */
[----:B------:R-:W-:Y:S01]  /*16d10*/  MOV R15, 0xffffffff ;  /* 0xffffffff000f7802 */ /* 0x000fe20000000f00 */
[----:B------:R-:W-:-:S07]  /*16d20*/  IMAD.MOV.U32 R11, RZ, RZ, 0x1e1f ;  /* 0x00001e1fff0b7424 */ /* 0x000fce00078e00ff */
[----:B0-----:R-:W-:Y:S05]  /*16d30*/  WARPSYNC.COLLECTIVE R15, `(.L_x_13734) ;  /* 0x000000000f087348 */ /* 0x001fea0003c00000 */
[----:B------:R1:W2:Y:S02]  /*16d40*/  SHFL.IDX P6, R14, R13, R12, R11 ;  /* 0x0000000c0d0e7389 */ /* 0x0002a400000c000b */
[----:B012---:R-:W-:Y:S01]  /*16d50*/  ENDCOLLECTIVE ;  /* 0x000000000000791b */ /* 0x007fe20003800000 */
.L_x_13734:
[----:B------:R-:W-:Y:S05]  /*16d60*/  BSYNC B1 ;  /* 0x0000000000017941 */ /* 0x000fea0003800000 */
.L_x_13733:
        /* <DEDUP_REMOVED lines=8> */
.L_x_13735:
[----:B------:R-:W-:Y:S05]  /*16df0*/  BRA `(.L_x_13736) ;  /* 0xfffffeb8002c7947 */ /* 0x000fea000383ffff */
.L_x_13522:
[----:B0-----:R0:W1:Y:S02]  /*16e00*/  SYNCS.PHASECHK.TRANS64.TRYWAIT P6, [R66+URZ+0x13290], R67 ;  /* 0x01329043420075a7 */ /* 0x00106400080c017f */
[----:B-1----:R-:W-:Y:S05]  /*16e10*/  @!P6 NANOSLEEP.SYNCS 0x989680 ;  /* 0x009896800000e95d */ /* 0x002fea0003900000 */
[----:B------:R-:W1:Y:S02]  /*16e20*/  @!P6 SYNCS.PHASECHK.TRANS64 P6, [R66+URZ+0x13290], R67 ;  /* 0x013290434200e5a7 */ /* 0x000e6400080c007f */
[----:B-1----:R-:W-:Y:S05]  /*16e30*/  @!P6 BRA `(.L_x_13522) ;  /* 0xfffffffc00f0e947 */ /* 0x002fea000383ffff */
[----:B------:R-:W-:Y:S05]  /*16e40*/  BRA `(.L_x_13737) ;  /* 0xfffffec800887947 */ /* 0x000fea000383ffff */
.L_x_13523:
[----:B------:R-:W-:Y:S01]  /*16e50*/  BSSY B1, `(.L_x_13738) ;  /* 0x0000007000017945 */ /* 0x000fe20003800000 */
[----:B------:R-:W-:Y:S01]  /*16e60*/  IMAD.MOV.U32 R12, RZ, RZ, RZ ;  /* 0x000000ffff0c7224 */ /* 0x000fe200078e00ff */
[----:B------:R-:W-:Y:S01]  /*16e70*/  MOV R15, 0xffffffff ;  /* 0xffffffff000f7802 */ /* 0x000fe20000000f00 */
[----:B------:R-:W-:-:S07]  /*16e80*/  IMAD.MOV.U32 R11, RZ, RZ, 0x1e1f ;  /* 0x00001e1fff0b7424 */ /* 0x000fce00078e00ff */
[----:B0-----:R-:W-:Y:S05]  /*16e90*/  WARPSYNC.COLLECTIVE R15, `(.L_x_13739) ;  /* 0x000000000f087348 */ /* 0x001fea0003c00000 */
[----:B------:R1:W2:Y:S02]  /*16ea0*/  SHFL.IDX P6, R14, R13, R12, R11 ;  /* 0x0000000c0d0e7389 */ /* 0x0002a400000c000b */
[----:B012---:R-:W-:Y:S01]  /*16eb0*/  ENDCOLLECTIVE ;  /* 0x000000000000791b */ /* 0x007fe20003800000 */
.L_x_13739:
[----:B------:R-:W-:Y:S05]  /*16ec0*/  BSYNC B1 ;  /* 0x0000000000017941 */ /* 0x000fea0003800000 */
.L_x_13738:
        /* <DEDUP_REMOVED lines=8> */
.L_x_13740:
[----:B------:R-:W-:Y:S01]  /*16f50*/  IMAD.MOV.U32 R71, RZ, RZ, R14 ;  /* 0x000000ffff477224 */ /* 0x000fe200078e000e */
[----:B------:R-:W-:Y:S06]  /*16f60*/  BRA `(.L_x_13741) ;  /* 0xfffffec800547947 */ /* 0x000fec000383ffff */
.L_x_13528:
[----:B0-----:R0:W1:Y:S02]  /*16f70*/  SYNCS.PHASECHK.TRANS64.TRYWAIT P3, [R66+URZ+0x13290], R67 ;  /* 0x01329043420075a7 */ /* 0x001064000806017f */
[----:B-1----:R-:W-:Y:S05]  /*16f80*/  @!P3 NANOSLEEP.SYNCS 0x989680 ;  /* 0x009896800000b95d */ /* 0x002fea0003900000 */
[----:B------:R-:W1:Y:S02]  /*16f90*/  @!P3 SYNCS.PHASECHK.TRANS64 P3, [R66+URZ+0x13290], R67 ;  /* 0x013290434200b5a7 */ /* 0x000e64000806007f */
[----:B-1----:R-:W-:Y:S05]  /*16fa0*/  @!P3 BRA `(.L_x_13528) ;  /* 0xfffffffc00f0b947 */ /* 0x002fea000383ffff */
[----:B------:R-:W-:Y:S05]  /*16fb0*/  BRA `(.L_x_13742) ;  /* 0xfffffed800407947 */ /* 0x000fea000383ffff */
.L_x_13529:
[----:B------:R-:W-:Y:S01]  /*16fc0*/  BSSY B1, `(.L_x_13743) ;  /* 0x0000007000017945 */ /* 0x000fe20003800000 */
[----:B------:R-:W-:Y:S01]  /*16fd0*/  IMAD.MOV.U32 R12, RZ, RZ, RZ ;  /* 0x000000ffff0c7224 */ /* 0x000fe200078e00ff */
[----:B------:R-:W-:Y:S01]  /*16fe0*/  MOV R11, 0x1e1f ;  /* 0x00001e1f000b7802 */ /* 0x000fe20000000f00 */
[----:B------:R-:W-:-:S07]  /*16ff0*/  IMAD.MOV.U32 R15, RZ, RZ, -0x1 ;  /* 0xffffffffff0f7424 */ /* 0x000fce00078e00ff */
[----:B0-----:R-:W-:Y:S05]  /*17000*/  WARPSYNC.COLLECTIVE R15, `(.L_x_13744) ;  /* 0x000000000f087348 */ /* 0x001fea0003c00000 */
[----:B------:R1:W2:Y:S02]  /*17010*/  SHFL.IDX P6, R14, R13, R12, R11 ;  /* 0x0000000c0d0e7389 */ /* 0x0002a400000c000b */
[----:B012---:R-:W-:Y:S01]  /*17020*/  ENDCOLLECTIVE ;  /* 0x000000000000791b */ /* 0x007fe20003800000 */
.L_x_13744:
[----:B------:R-:W-:Y:S05]  /*17030*/  BSYNC B1 ;  /* 0x0000000000017941 */ /* 0x000fea0003800000 */
.L_x_13743:
        /* <DEDUP_REMOVED lines=8> */
.L_x_13745:
[----:B------:R-:W-:Y:S05]  /*170c0*/  BRA `(.L_x_13746) ;  /* 0xfffffed800787947 */ /* 0x000fea000383ffff */
.L_x_13533:
[----:B-1----:R1:W4:Y:S02]  /*170d0*/  SYNCS.PHASECHK.TRANS64.TRYWAIT P4, [R66+URZ+0x132b0], R67 ;  /* 0x0132b043420075a7 */ /* 0x002324000808017f */
[----:B----4-:R-:W-:Y:S05]  /*170e0*/  @!P4 NANOSLEEP.SYNCS 0x989680 ;  /* 0x009896800000c95d */ /* 0x010fea0003900000 */
[----:B------:R-:W4:Y:S02]  /*170f0*/  @!P4 SYNCS.PHASECHK.TRANS64 P4, [R66+URZ+0x132b0], R67 ;  /* 0x0132b0434200c5a7 */ /* 0x000f24000808007f */
[----:B----4-:R-:W-:Y:S05]  /*17100*/  @!P4 BRA `(.L_x_13533) ;  /* 0xfffffffc00f0c947 */ /* 0x010fea000383ffff */
[----:B------:R-:W-:Y:S05]  /*17110*/  BRA `(.L_x_13747) ;  /* 0xfffffed800ec7947 */ /* 0x000fea000383ffff */
.L_x_13551:
[----:B------:R-:W-:Y:S01]  /*17120*/  BSSY B1, `(.L_x_13748) ;  /* 0x0000008000017945 */ /* 0x000fe20003800000 */
[----:B------:R-:W-:Y:S01]  /*17130*/  IMAD.MOV.U32 R13, RZ, RZ, R29 ;  /* 0x000000ffff0d7224 */ /* 0x000fe200078e001d */
[----:B------:R-:W-:Y:S01]  /*17140*/  MOV R12, RZ ;  /* 0x000000ff000c7202 */ /* 0x000fe20000000f00 */
[----:B------:R-:W-:Y:S02]  /*17150*/  IMAD.MOV.U32 R11, RZ, RZ, 0x1e1f ;  /* 0x00001e1fff0b7424 */ /* 0x000fe400078e00ff */
[----:B------:R-:W-:-:S07]  /*17160*/  IMAD.MOV.U32 R15, RZ, RZ, -0x1 ;  /* 0xffffffffff0f7424 */ /* 0x000fce00078e00ff */
[----:B------:R-:W-:Y:S05]  /*17170*/  WARPSYNC.COLLECTIVE R15, `(.L_x_13749) ;  /* 0x000000000f087348 */ /* 0x000fea0003c00000 */
[----:B------:R0:W1:Y:S02]  /*17180*/  SHFL.IDX P6, R14, R13, R12, R11 ;  /* 0x0000000c0d0e7389 */ /* 0x00006400000c000b */
[----:B01----:R-:W-:Y:S01]  /*17190*/  ENDCOLLECTIVE ;  /* 0x000000000000791b */ /* 0x003fe20003800000 */
.L_x_13749:
[----:B------:R-:W-:Y:S05]  /*171a0*/  BSYNC B1 ;  /* 0x0000000000017941 */ /* 0x000fea0003800000 */
.L_x_13748:
        /* <DEDUP_REMOVED lines=8> */
.L_x_13750:
[----:B------:R-:W-:Y:S01]  /*17230*/  IMAD.MOV.U32 R13, RZ, RZ, R30 ;  /* 0x000000ffff0d7224 */ /* 0x000fe200078e001e */
[----:B------:R-:W-:-:S07]  /*17240*/  MOV R27, R14 ;  /* 0x0000000e001b7202 */ /* 0x000fce0000000f00 */
[----:B------:R-:W-:Y:S05]  /*17250*/  WARPSYNC.COLLECTIVE R15, `(.L_x_13751) ;  /* 0x000000000f087348 */ /* 0x000fea0003c00000 */
[----:B------:R0:W1:Y:S02]  /*17260*/  SHFL.IDX P6, R14, R13, R12, R11 ;  /* 0x0000000c0d0e7389 */ /* 0x00006400000c000b */
[----:B01----:R-:W-:Y:S01]  /*17270*/  ENDCOLLECTIVE ;  /* 0x000000000000791b */ /* 0x003fe20003800000 */
.L_x_13751:
[----:B------:R-:W-:Y:S02]  /*17280*/  IMAD.MOV.U32 R13, RZ, RZ, R24 ;  /* 0x000000ffff0d7224 */ /* 0x000fe400078e0018 */
[----:B------:R-:W-:-:S07]  /*17290*/  IMAD.MOV.U32 R3, RZ, RZ, R14 ;  /* 0x000000ffff037224 */ /* 0x000fce00078e000e */
[----:B------:R-:W-:Y:S05]  /*172a0*/  WARPSYNC.COLLECTIVE R15, `(.L_x_13752) ;  /* 0x000000000f087348 */ /* 0x000fea0003c00000 */
[----:B------:R0:W1:Y:S02]  /*172b0*/  SHFL.IDX P6, R14, R13, R12, R11 ;  /* 0x0000000c0d0e7389 */ /* 0x00006400000c000b */
[----:B01----:R-:W-:Y:S01]  /*172c0*/  ENDCOLLECTIVE ;  /* 0x000000000000791b */ /* 0x003fe20003800000 */
.L_x_13752:
[----:B------:R-:W-:Y:S05]  /*172d0*/  BRA `(.L_x_13753) ;  /* 0xfffffee800147947 */ /* 0x000fea000383ffff */
.L_x_13555:
[----:B-1----:R1:W3:Y:S02]  /*172e0*/  SYNCS.PHASECHK.TRANS64.TRYWAIT P0, [R18+URZ+0x13200], R25 ;  /* 0x01320019120075a7 */ /* 0x0022e4000800017f */
[----:B---3--:R-:W-:Y:S05]  /*172f0*/  @!P0 NANOSLEEP.SYNCS 0x989680 ;  /* 0x009896800000895d */ /* 0x008fea0003900000 */
[----:B------:R-:W3:Y:S02]  /*17300*/  @!P0 SYNCS.PHASECHK.TRANS64 P0, [R18+URZ+0x13200], R25 ;  /* 0x01320019120085a7 */ /* 0x000ee4000800007f */
[----:B---3--:R-:W-:Y:S05]  /*17310*/  @!P0 BRA `(.L_x_13555) ;  /* 0xfffffffc00f08947 */ /* 0x008fea000383ffff */
[----:B------:R-:W-:Y:S05]  /*17320*/  BRA `(.L_x_13754) ;  /* 0xfffffee800ac7947 */ /* 0x000fea000383ffff */
.L_x_13559:
        /* <DEDUP_REMOVED lines=8> */
.L_x_13756:
[----:B------:R-:W-:Y:S05]  /*173b0*/  BSYNC B1 ;  /* 0x0000000000017941 */ /* 0x000fea0003800000 */
.L_x_13755:
        /* <DEDUP_REMOVED lines=8> */
.L_x_13757:
[----:B------:R-:W-:Y:S02]  /*17440*/  IMAD.MOV.U32 R13, RZ, RZ, R30 ;  /* 0x000000ffff0d7224 */ /* 0x000fe400078e001e */
[----:B------:R-:W-:-:S07]  /*17450*/  IMAD.MOV.U32 R27, RZ, RZ, R14 ;  /* 0x000000ffff1b7224 */ /* 0x000fce00078e000e */
[----:B------:R-:W-:Y:S05]  /*17460*/  WARPSYNC.COLLECTIVE R15, `(.L_x_13758) ;  /* 0x000000000f087348 */ /* 0x000fea0003c00000 */
[----:B------:R0:W1:Y:S02]  /*17470*/  SHFL.IDX P6, R14, R13, R12, R11 ;  /* 0x0000000c0d0e7389 */ /* 0x00006400000c000b */
[----:B01----:R-:W-:Y:S01]  /*17480*/  ENDCOLLECTIVE ;  /* 0x000000000000791b */ /* 0x003fe20003800000 */
.L_x_13758:
[----:B------:R-:W-:Y:S01]  /*17490*/  MOV R13, R24 ;  /* 0x00000018000d7202 */ /* 0x000fe20000000f00 */
[----:B------:R-:W-:-:S07]  /*174a0*/  IMAD.MOV.U32 R21, RZ, RZ, R14 ;  /* 0x000000ffff157224 */ /* 0x000fce00078e000e */
[----:B------:R-:W-:Y:S05]  /*174b0*/  WARPSYNC.COLLECTIVE R15, `(.L_x_13759) ;  /* 0x000000000f087348 */ /* 0x000fea0003c00000 */
[----:B------:R0:W1:Y:S02]  /*174c0*/  SHFL.IDX P6, R14, R13, R12, R11 ;  /* 0x0000000c0d0e7389 */ /* 0x00006400000c000b */
[----:B01----:R-:W-:Y:S01]  /*174d0*/  ENDCOLLECTIVE ;  /* 0x000000000000791b */ /* 0x003fe20003800000 */
.L_x_13759:
[----:B------:R-:W-:Y:S05]  /*174e0*/  BRA `(.L_x_13760) ;  /* 0xfffffef8005c7947 */ /* 0x000fea000383ffff */
.L_x_13563:
[----:B-1----:R1:W3:Y:S02]  /*174f0*/  SYNCS.PHASECHK.TRANS64.TRYWAIT P1, [R18+URZ+0x13200], R25 ;  /* 0x01320019120075a7 */ /* 0x0022e4000802017f */
[----:B---3--:R-:W-:Y:S05]  /*17500*/  @!P1 NANOSLEEP.SYNCS 0x989680 ;  /* 0x009896800000995d */ /* 0x008fea0003900000 */
[----:B------:R-:W3:Y:S02]  /*17510*/  @!P1 SYNCS.PHASECHK.TRANS64 P1, [R18+URZ+0x13200], R25 ;  /* 0x01320019120095a7 */ /* 0x000ee4000802007f */
[----:B---3--:R-:W-:Y:S05]  /*17520*/  @!P1 BRA `(.L_x_13563) ;  /* 0xfffffffc00f09947 */ /* 0x008fea000383ffff */
[----:B------:R-:W-:Y:S05]  /*17530*/  BRA `(.L_x_13761) ;  /* 0xfffffef800e07947 */ /* 0x000fea000383ffff */
.L_x_13567:
[----:B-1----:R1:W3:Y:S02]  /*17540*/  SYNCS.PHASECHK.TRANS64.TRYWAIT P1, [R3+URZ+0x13230], R4 ;  /* 0x01323004030075a7 */ /* 0x0022e4000802017f */
[----:B---3--:R-:W-:Y:S05]  /*17550*/  @!P1 NANOSLEEP.SYNCS 0x989680 ;  /* 0x009896800000995d */ /* 0x008fea0003900000 */
[----:B------:R-:W3:Y:S02]  /*17560*/  @!P1 SYNCS.PHASECHK.TRANS64 P1, [R3+URZ+0x13230], R4 ;  /* 0x01323004030095a7 */ /* 0x000ee4000802007f */
[----:B---3--:R-:W-:Y:S05]  /*17570*/  @!P1 BRA `(.L_x_13567) ;  /* 0xfffffffc00f09947 */ /* 0x008fea000383ffff */
[----:B------:R-:W-:Y:S05]  /*17580*/  BRA `(.L_x_13566) ;  /* 0xffffff0c00347947 */ /* 0x000fea000383ffff */
.L_x_13575:
[----:B-1----:R1:W2:Y:S02]  /*17590*/  SYNCS.PHASECHK.TRANS64.TRYWAIT P1, [R0+URZ+0x13230], R13 ;  /* 0x0132300d000075a7 */ /* 0x0022a4000802017f */
[----:B--2---:R-:W-:Y:S05]  /*175a0*/  @!P1 NANOSLEEP.SYNCS 0x989680 ;  /* 0x009896800000995d */ /* 0x004fea0003900000 */
[----:B------:R-:W2:Y:S02]  /*175b0*/  @!P1 SYNCS.PHASECHK.TRANS64 P1, [R0+URZ+0x13230], R13 ;  /* 0x0132300d000095a7 */ /* 0x000ea4000802007f */
[----:B--2---:R-:W-:Y:S05]  /*175c0*/  @!P1 BRA `(.L_x_13575) ;  /* 0xfffffffc00f09947 */ /* 0x004fea000383ffff */
[----:B------:R-:W-:Y:S05]  /*175d0*/  BRA `(.L_x_13574) ;  /* 0xffffff3400cc7947 */ /* 0x000fea000383ffff */
.L_x_13580:
[----:B-1----:R1:W2:Y:S02]  /*175e0*/  SYNCS.PHASECHK.TRANS64.TRYWAIT P1, [R14+URZ+0x13250], R9 ;  /* 0x013250090e0075a7 */ /* 0x0022a4000802017f */
[----:B--2---:R-:W-:Y:S05]  /*175f0*/  @!P1 NANOSLEEP.SYNCS 0x989680 ;  /* 0x009896800000995d */ /* 0x004fea0003900000 */
[----:B------:R-:W2:Y:S02]  /*17600*/  @!P1 SYNCS.PHASECHK.TRANS64 P1, [R14+URZ+0x13250], R9 ;  /* 0x013250090e0095a7 */ /* 0x000ea4000802007f */
[----:B--2---:R-:W-:Y:S05]  /*17610*/  @!P1 BRA `(.L_x_13580) ;  /* 0xfffffffc00f09947 */ /* 0x004fea000383ffff */
[----:B------:R-:W-:Y:S05]  /*17620*/  BRA `(.L_x_13579) ;  /* 0xffffff3c003c7947 */ /* 0x000fea000383ffff */
.L_x_13588:
[----:B-1----:R1:W2:Y:S02]  /*17630*/  SYNCS.PHASECHK.TRANS64.TRYWAIT P1, [R10+URZ+0x13250], R3 ;  /* 0x013250030a0075a7 */ /* 0x0022a4000802017f */
[----:B--2---:R-:W-:Y:S05]  /*17640*/  @!P1 NANOSLEEP.SYNCS 0x989680 ;  /* 0x009896800000995d */ /* 0x004fea0003900000 */
[----:B------:R-:W2:Y:S02]  /*17650*/  @!P1 SYNCS.PHASECHK.TRANS64 P1, [R10+URZ+0x13250], R3 ;  /* 0x013250030a0095a7 */ /* 0x000ea4000802007f */
[----:B--2---:R-:W-:Y:S05]  /*17660*/  @!P1 BRA `(.L_x_13588) ;  /* 0xfffffffc00f09947 */ /* 0x004fea000383ffff */
[----:B------:R-:W-:Y:S05]  /*17670*/  BRA `(.L_x_13587) ;  /* 0xffffff5800ac7947 */ /* 0x000fea000383ffff */
.L_x_13612:
        /* <DEDUP_REMOVED lines=11> */
.L_x_13763:
[----:B------:R-:W-:Y:S05]  /*17730*/  BSYNC B1 ;  /* 0x0000000000017941 */ /* 0x000fea0003800000 */
.L_x_13762:
[----:B------:R-:W-:Y:S05]  /*17740*/  BRA `(.L_x_13764) ;  /* 0xffffff9400087947 */ /* 0x000fea000383ffff */
.L_x_13614:
[----:B------:R-:W-:Y:S01]  /*17750*/  BSSY B1, `(.L_x_13765) ;  /* 0x0000006000017945 */ /* 0x000fe20003800000 */
[----:B------:R-:W-:-:S07]  /*17760*/  IMAD.MOV.U32 R15, RZ, RZ, -0x1 ;  /* 0xffffffffff0f7424 */ /* 0x000fce00078e00ff */
[----:B0-----:R-:W-:Y:S05]  /*17770*/  WARPSYNC.COLLECTIVE R15, `(.L_x_13766) ;  /* 0x000000000f0c7348 */ /* 0x001fea0003c00000 */
[----:B------:R-:W-:Y:S02]  /*17780*/  ELECT P6, UR62, PT ;  /* 0x00000000003e782f */ /* 0x000fe400038c0000 */
[----:B------:R-:W-:Y:S01]  /*17790*/  MOV R14, UR62 ;  /* 0x0000003e000e7c02 */ /* 0x000fe20008000f00 */
[----:B0-----:R-:W-:Y:S10]  /*177a0*/  ENDCOLLECTIVE ;  /* 0x000000000000791b */ /* 0x001ff40003800000 */
.L_x_13766:
[----:B------:R-:W-:Y:S05]  /*177b0*/  BSYNC B1 ;  /* 0x0000000000017941 */ /* 0x000fea0003800000 */
.L_x_13765:
[----:B------:R-:W-:Y:S05]  /*177c0*/  BRA `(.L_x_13613) ;  /* 0xffffff9400007947 */ /* 0x000fea000383ffff */
.L_x_13616:
[----:B0-----:R0:W1:Y:S02]  /*177d0*/  SYNCS.PHASECHK.TRANS64.TRYWAIT P0, [R22+URZ+0x13220], R5 ;  /* 0x01322005160075a7 */ /* 0x001064000800017f */
[----:B-1----:R-:W-:Y:S05]  /*177e0*/  @!P0 NANOSLEEP.SYNCS 0x989680 ;  /* 0x009896800000895d */ /* 0x002fea0003900000 */
[----:B------:R-:W1:Y:S02]  /*177f0*/  @!P0 SYNCS.PHASECHK.TRANS64 P0, [R22+URZ+0x13220], R5 ;  /* 0x01322005160085a7 */ /* 0x000e64000800007f */
[----:B-1----:R-:W-:Y:S05]  /*17800*/  @!P0 BRA `(.L_x_13616) ;  /* 0xfffffffc00f08947 */ /* 0x002fea000383ffff */
[----:B------:R-:W-:Y:S05]  /*17810*/  BRA `(.L_x_13767) ;  /* 0xffffff9400107947 */ /* 0x000fea000383ffff */
.L_x_13620:
[----:B0-----:R0:W1:Y:S02]  /*17820*/  SYNCS.PHASECHK.TRANS64.TRYWAIT P0, [R5+URZ+0x132a0], R9 ;  /* 0x0132a009050075a7 */ /* 0x001064000800017f */
[----:B-1----:R-:W-:Y:S05]  /*17830*/  @!P0 NANOSLEEP.SYNCS 0x989680 ;  /* 0x009896800000895d */ /* 0x002fea0003900000 */
[----:B------:R-:W1:Y:S02]  /*17840*/  @!P0 SYNCS.PHASECHK.TRANS64 P0, [R5+URZ+0x132a0], R9 ;  /* 0x0132a009050085a7 */ /* 0x000e64000800007f */
[----:B-1----:R-:W-:Y:S05]  /*17850*/  @!P0 BRA `(.L_x_13620) ;  /* 0xfffffffc00f08947 */ /* 0x002fea000383ffff */
[----:B------:R-:W-:Y:S05]  /*17860*/  BRA `(.L_x_13768) ;  /* 0xffffff9400307947 */ /* 0x000fea000383ffff */
.L_x_13625:
[----:B-1----:R1:W2:Y:S02]  /*17870*/  SYNCS.PHASECHK.TRANS64.TRYWAIT P0, [R5+URZ+0x132c0], R9 ;  /* 0x0132c009050075a7 */ /* 0x0022a4000800017f */
[----:B--2---:R-:W-:Y:S05]  /*17880*/  @!P0 NANOSLEEP.SYNCS 0x989680 ;  /* 0x009896800000895d */ /* 0x004fea0003900000 */
[----:B------:R-:W2:Y:S02]  /*17890*/  @!P0 SYNCS.PHASECHK.TRANS64 P0, [R5+URZ+0x132c0], R9 ;  /* 0x0132c009050085a7 */ /* 0x000ea4000800007f */
[----:B--2---:R-:W-:Y:S05]  /*178a0*/  @!P0 BRA `(.L_x_13625) ;  /* 0xfffffffc00f08947 */ /* 0x004fea000383ffff */
[----:B------:R-:W-:Y:S05]  /*178b0*/  BRA `(.L_x_13769) ;  /* 0xffffff9400b07947 */ /* 0x000fea000383ffff */
.L_x_13632:
[----:B0-----:R0:W1:Y:S02]  /*178c0*/  SYNCS.PHASECHK.TRANS64.TRYWAIT P1, [R5+URZ+0x132a0], R6 ;  /* 0x0132a006050075a7 */ /* 0x001064000802017f */
[----:B-1----:R-:W-:Y:S05]  /*178d0*/  @!P1 NANOSLEEP.SYNCS 0x989680 ;  /* 0x009896800000995d */ /* 0x002fea0003900000 */
[----:B------:R-:W1:Y:S02]  /*178e0*/  @!P1 SYNCS.PHASECHK.TRANS64 P1, [R5+URZ+0x132a0], R6 ;  /* 0x0132a006050095a7 */ /* 0x000e64000802007f */
[----:B-1----:R-:W-:Y:S05]  /*178f0*/  @!P1 BRA `(.L_x_13632) ;  /* 0xfffffffc00f09947 */ /* 0x002fea000383ffff */
[----:B------:R-:W-:Y:S05]  /*17900*/  BRA `(.L_x_13770) ;  /* 0xffffff9800847947 */ /* 0x000fea000383ffff */
.L_x_13637:
[----:B-1----:R1:W2:Y:S02]  /*17910*/  SYNCS.PHASECHK.TRANS64.TRYWAIT P1, [R5+URZ+0x132c0], R6 ;  /* 0x0132c006050075a7 */ /* 0x0022a4000802017f */
[----:B--2---:R-:W-:Y:S05]  /*17920*/  @!P1 NANOSLEEP.SYNCS 0x989680 ;  /* 0x009896800000995d */ /* 0x004fea0003900000 */
[----:B------:R-:W2:Y:S02]  /*17930*/  @!P1 SYNCS.PHASECHK.TRANS64 P1, [R5+URZ+0x132c0], R6 ;  /* 0x0132c006050095a7 */ /* 0x000ea4000802007f */
[----:B--2---:R-:W-:Y:S05]  /*17940*/  @!P1 BRA `(.L_x_13637) ;  /* 0xfffffffc00f09947 */ /* 0x004fea000383ffff */
[----:B------:R-:W-:Y:S05]  /*17950*/  BRA `(.L_x_13771) ;  /* 0xffffff9c00007947 */ /* 0x000fea000383ffff */
.L_x_13652:
[----:B-1----:R-:W0:Y:S01]  /*17960*/  S2R R21, SR_TID.X ;  /* 0x0000000000157919 */ /* 0x002e220000002100 */
[----:B------:R-:W-:Y:S01]  /*17970*/  BSSY B0, `(.L_x_13772) ;  /* 0x000000a000007945 */ /* 0x000fe20003800000 */
[----:B------:R-:W-:Y:S01]  /*17980*/  IMAD.MOV.U32 R12, RZ, RZ, RZ ;  /* 0x000000ffff0c7224 */ /* 0x000fe200078e00ff */
[----:B------:R-:W-:Y:S01]  /*17990*/  MOV R11, 0x1f ;  /* 0x0000001f000b7802 */ /* 0x000fe20000000f00 */
[----:B------:R-:W-:Y:S01]  /*179a0*/  IMAD.MOV.U32 R15, RZ, RZ, -0x1 ;  /* 0xffffffffff0f7424 */ /* 0x000fe200078e00ff */
[----:B0-----:R-:W-:-:S04]  /*179b0*/  SHF.R.U32.HI R14, RZ, 0x5, R21 ;  /* 0x00000005ff0e7819 */ /* 0x001fc80000011615 */
[----:B------:R-:W-:-:S05]  /*179c0*/  LOP3.LUT R14, R14, 0x3, RZ, 0xc0, !PT ;  /* 0x000000030e0e7812 */ /* 0x000fca00078ec0ff */
[----:B------:R-:W-:-:S07]  /*179d0*/  IMAD.MOV.U32 R13, RZ, RZ, R14 ;  /* 0x000000ffff0d7224 */ /* 0x000fce00078e000e */
[----:B-----5:R-:W-:Y:S05]  /*179e0*/  WARPSYNC.COLLECTIVE R15, `(.L_x_13773) ;  /* 0x000000000f087348 */ /* 0x020fea0003c00000 */
[----:B------:R0:W1:Y:S02]  /*179f0*/  SHFL.IDX P6, R14, R13, R12, R11 ;  /* 0x0000000c0d0e7389 */ /* 0x00006400000c000b */
[----:B01---5:R-:W-:Y:S01]  /*17a00*/  ENDCOLLECTIVE ;  /* 0x000000000000791b */ /* 0x023fe20003800000 */
.L_x_13773:
[----:B------:R-:W-:Y:S05]  /*17a10*/  BSYNC B0 ;  /* 0x0000000000007941 */ /* 0x000fea0003800000 */
.L_x_13772:
[----:B------:R-:W-:Y:S05]  /*17a20*/  BRA `(.L_x_13774) ;  /* 0xffffffa800b07947 */ /* 0x000fea000383ffff */
.L_x_13655:
[----:B0-----:R-:W2:Y:S02]  /*17a30*/  LDL R0, [R1+0x54] ;  /* 0x0000540001007983 */ /* 0x001ea40000100800 */
[----:B--2---:R0:W1:Y:S02]  /*17a40*/  SYNCS.PHASECHK.TRANS64.TRYWAIT P0, [R4+URZ+0x13280], R0 ;  /* 0x01328000040075a7 */ /* 0x004064000800017f */
[----:B-1----:R-:W-:Y:S05]  /*17a50*/  @!P0 NANOSLEEP.SYNCS 0x989680 ;  /* 0x009896800000895d */ /* 0x002fea0003900000 */
[----:B------:R-:W1:Y:S02]  /*17a60*/  @!P0 SYNCS.PHASECHK.TRANS64 P0, [R4+URZ+0x13280], R0 ;  /* 0x01328000040085a7 */ /* 0x000e64000800007f */
[----:B-1----:R-:W-:Y:S05]  /*17a70*/  @!P0 BRA `(.L_x_13655) ;  /* 0xfffffffc00ec8947 */ /* 0x002fea000383ffff */
[----:B------:R-:W-:Y:S05]  /*17a80*/  BRA `(.L_x_13775) ;  /* 0xffffffa800d47947 */ /* 0x000fea000383ffff */
.L_x_13656:
        /* <DEDUP_REMOVED lines=8> */
.L_x_13777:
[----:B------:R-:W-:Y:S05]  /*17b10*/  BSYNC B0 ;  /* 0x0000000000007941 */ /* 0x000fea0003800000 */
.L_x_13776:
        /* <DEDUP_REMOVED lines=8> */
.L_x_13778:
[----:B------:R-:W-:Y:S02]  /*17ba0*/  IMAD.MOV.U32 R13, RZ, RZ, R2 ;  /* 0x000000ffff0d7224 */ /* 0x000fe400078e0002 */
[----:B------:R-:W-:Y:S02]  /*17bb0*/  IMAD.MOV.U32 R12, RZ, RZ, 0x1 ;  /* 0x00000001ff0c7424 */ /* 0x000fe400078e00ff */
[----:B------:R-:W-:-:S07]  /*17bc0*/  IMAD.MOV.U32 R3, RZ, RZ, R14 ;  /* 0x000000ffff037224 */ /* 0x000fce00078e000e */
[----:B------:R-:W-:Y:S05]  /*17bd0*/  WARPSYNC.COLLECTIVE R15, `(.L_x_13779) ;  /* 0x000000000f087348 */ /* 0x000fea0003c00000 */
[----:B------:R0:W1:Y:S02]  /*17be0*/  SHFL.IDX P6, R14, R13, R12, R11 ;  /* 0x0000000c0d0e7389 */ /* 0x00006400000c000b */
[----:B01----:R-:W-:Y:S01]  /*17bf0*/  ENDCOLLECTIVE ;  /* 0x000000000000791b */ /* 0x003fe20003800000 */
.L_x_13779:
        /* <DEDUP_REMOVED lines=13> */
.L_x_13780:
[----:B------:R-:W-:Y:S02]  /*17cd0*/  IMAD.MOV.U32 R13, RZ, RZ, R2 ;  /* 0x000000ffff0d7224 */ /* 0x000fe400078e0002 */
[----:B------:R-:W-:Y:S02]  /*17ce0*/  IMAD.MOV.U32 R12, RZ, RZ, 0x2 ;  /* 0x00000002ff0c7424 */ /* 0x000fe400078e00ff */
[----:B------:R-:W-:-:S07]  /*17cf0*/  IMAD.MOV.U32 R10, RZ, RZ, R14 ;  /* 0x000000ffff0a7224 */ /* 0x000fce00078e000e */
[----:B------:R-:W-:Y:S05]  /*17d00*/  WARPSYNC.COLLECTIVE R15, `(.L_x_13781) ;  /* 0x000000000f087348 */ /* 0x000fea0003c00000 */
[----:B------:R0:W1:Y:S02]  /*17d10*/  SHFL.IDX P6, R14, R13, R12, R11 ;  /* 0x0000000c0d0e7389 */ /* 0x00006400000c000b */
[----:B01----:R-:W-:Y:S01]  /*17d20*/  ENDCOLLECTIVE ;  /* 0x000000000000791b */ /* 0x003fe20003800000 */
.L_x_13781:
        /* <DEDUP_REMOVED lines=12> */
.L_x_13782:
[----:B------:R-:W-:Y:S02]  /*17df0*/  IMAD.MOV.U32 R13, RZ, RZ, R2 ;  /* 0x000000ffff0d7224 */ /* 0x000fe400078e0002 */
[----:B------:R-:W-:Y:S01]  /*17e00*/  IMAD.MOV.U32 R12, RZ, RZ, 0x3 ;  /* 0x00000003ff0c7424 */ /* 0x000fe200078e00ff */
[----:B------:R-:W-:-:S07]  /*17e10*/  MOV R10, R14 ;  /* 0x0000000e000a7202 */ /* 0x000fce0000000f00 */
[----:B------:R-:W-:Y:S05]  /*17e20*/  WARPSYNC.COLLECTIVE R15, `(.L_x_13783) ;  /* 0x000000000f087348 */ /* 0x000fea0003c00000 */
[----:B------:R0:W1:Y:S02]  /*17e30*/  SHFL.IDX P6, R14, R13, R12, R11 ;  /* 0x0000000c0d0e7389 */ /* 0x00006400000c000b */
[----:B01----:R-:W-:Y:S01]  /*17e40*/  ENDCOLLECTIVE ;  /* 0x000000000000791b */ /* 0x003fe20003800000 */
.L_x_13783:
        /* <DEDUP_REMOVED lines=12> */
.L_x_13784:
[----:B------:R-:W-:-:S05]  /*17f10*/  IMAD.MOV.U32 R0, RZ, RZ, R14 ;  /* 0x000000ffff007224 */ /* 0x000fca00078e000e */
[----:B------:R-:W-:-:S05]  /*17f20*/  IADD3 R20, P1, R21, R0, RZ ;  /* 0x0000000015147210 */ /* 0x000fca0007f3e0ff */
[----:B------:R-:W-:Y:S02]  /*17f30*/  IMAD.X R21, RZ, RZ, R2, P1 ;  /* 0x000000ffff157224 */ /* 0x000fe400008e0602 */
[----:B------:R0:W5:Y:S01]  /*17f40*/  LDL.LU R2, [R1+0x30] ;  /* 0x0000300001027983 */ /* 0x0001620000300800 */
[----:B------:R-:W-:Y:S02]  /*17f50*/  MOV R12, RZ ;  /* 0x000000ff000c7202 */ /* 0x000fe40000000f00 */
[C---:B------:R-:W-:Y:S01]  /*17f60*/  ISETP.GE.AND P3, PT, R5.reuse, 0x81, PT ;  /* 0x000000810500780c */ /* 0x040fe20003f66270 */
[----:B------:R0:W5:Y:S01]  /*17f70*/  LDL.LU R13, [R1] ;  /* 0x00000000010d7983 */ /* 0x0001620000300800 */
[C---:B------:R-:W-:Y:S02]  /*17f80*/  ISETP.LT.OR P1, PT, R5.reuse, 0x61, P0 ;  /* 0x000000610500780c */ /* 0x040fe40000721670 */
[C---:B------:R-:W-:Y:S02]  /*17f90*/  ISETP.GE.AND P4, PT, R5.reuse, 0x21, PT ;  /* 0x000000210500780c */ /* 0x040fe40003f86270 */
[----:B------:R-:W-:-:S09]  /*17fa0*/  ISETP.GE.AND P2, PT, R5, 0x61, PT ;  /* 0x000000610500780c */ /* 0x000fd20003f46270 */
[----:B------:R-:W-:Y:S01]  /*17fb0*/  @!PT LDS RZ, [RZ] ;  /* 0x00000000fffff984 */ /* 0x000fe20000000800 */
[----:B------:R-:W-:Y:S01]  /*17fc0*/  @!PT LDS RZ, [RZ] ;  /* 0x00000000fffff984 */ /* 0x000fe20000000800 */
[----:B------:R-:W-:Y:S01]  /*17fd0*/  @!PT LDS RZ, [RZ] ;  /* 0x00000000fffff984 */ /* 0x000fe20000000800 */
[----:B------:R0:W-:Y:S04]  /*17fe0*/  LDGSTS.E.BYPASS.LTC128B.128 [R3+0x7800], desc[UR40][R20.64], !P1 ;  /* 0x0780000014037fae */ /* 0x0001e8000c901d68 */
[----:B0----5:R-:W-:Y:S05]  /*17ff0*/  WARPSYNC.COLLECTIVE R15, `(.L_x_13785) ;  /* 0x000000000f087348 */ /* 0x021fea0003c00000 */
[----:B-----5:R1:W2:Y:S02]  /*18000*/  SHFL.IDX P6, R14, R13, R12, R11 ;  /* 0x0000000c0d0e7389 */ /* 0x0202a400000c000b */
[----:B012---:R-:W-:Y:S01]  /*18010*/  ENDCOLLECTIVE ;  /* 0x000000000000791b */ /* 0x007fe20003800000 */
.L_x_13785:
[----:B------:R0:W5:Y:S01]  /*18020*/  LDL.LU R13, [R1+0x4] ;  /* 0x00000400010d7983 */ /* 0x0001620000300800 */
[----:B------:R-:W-:-:S04]  /*18030*/  LOP3.LUT R2, R2, 0xfffffff7, RZ, 0xc0, !PT ;  /* 0xfffffff702027812 */ /* 0x000fc800078ec0ff */
[----:B------:R-:W-:Y:S01]  /*18040*/  @P3 LOP3.LUT R2, R2, 0x8, RZ, 0xfc, !PT ;  /* 0x0000000802023812 */ /* 0x000fe200078efcff */
[----:B------:R-:W-:-:S04]  /*18050*/  IMAD.MOV.U32 R0, RZ, RZ, R14 ;  /* 0x000000ffff007224 */ /* 0x000fc800078e000e */
[----:B------:R0:W-:Y:S01]  /*18060*/  STL [R1+0x30], R2 ;  /* 0x0000300201007387 */ /* 0x0001e20000100800 */
[----:B------:R-:W-:-:S13]  /*18070*/  ISETP.GE.AND P1, PT, R5, 0x41, PT ;  /* 0x000000410500780c */ /* 0x000fda0003f26270 */
[----:B0----5:R-:W-:Y:S05]  /*18080*/  WARPSYNC.COLLECTIVE R15, `(.L_x_13786) ;  /* 0x000000000f087348 */ /* 0x021fea0003c00000 */
[----:B-----5:R1:W2:Y:S02]  /*18090*/  SHFL.IDX P6, R14, R13, R12, R11 ;  /* 0x0000000c0d0e7389 */ /* 0x0202a400000c000b */
[----:B012---:R-:W-:Y:S01]  /*180a0*/  ENDCOLLECTIVE ;  /* 0x000000000000791b */ /* 0x007fe20003800000 */
.L_x_13786:
[----:B------:R-:W-:Y:S01]  /*180b0*/  IMAD.MOV.U32 R10, RZ, RZ, R14 ;  /* 0x000000ffff0a7224 */ /* 0x000fe200078e000e */
[----:B------:R-:W-:Y:S06]  /*180c0*/  BRA `(.L_x_13787) ;  /* 0xffffffa800c87947 */ /* 0x000fec000383ffff */
.L_x_13661:
[----:B---3--:R-:W3:Y:S02]  /*180d0*/  LDL R0, [R1+0x54] ;  /* 0x0000540001007983 */ /* 0x008ee40000100800 */
[----:B---3--:R3:W4:Y:S02]  /*180e0*/  SYNCS.PHASECHK.TRANS64.TRYWAIT P0, [R4+URZ+0x13240], R0 ;  /* 0x01324000040075a7 */ /* 0x008724000800017f */
[----:B----4-:R-:W-:Y:S05]  /*180f0*/  @!P0 NANOSLEEP.SYNCS 0x989680 ;  /* 0x009896800000895d */ /* 0x010fea0003900000 */
[----:B------:R-:W4:Y:S02]  /*18100*/  @!P0 SYNCS.PHASECHK.TRANS64 P0, [R4+URZ+0x13240], R0 ;  /* 0x01324000040085a7 */ /* 0x000f24000800007f */
[----:B----4-:R-:W-:Y:S05]  /*18110*/  @!P0 BRA `(.L_x_13661) ;  /* 0xfffffffc00ec8947 */ /* 0x010fea000383ffff */
[----:B------:R-:W-:Y:S05]  /*18120*/  BRA `(.L_x_13788) ;  /* 0xffffffac00287947 */ /* 0x000fea000383ffff */
.L_x_13662:
[----:B------:R-:W-:Y:S01]  /*18130*/  BSSY B0, `(.L_x_13789) ;  /* 0x0000008000007945 */ /* 0x000fe20003800000 */
[----:B------:R-:W-:Y:S02]  /*18140*/  IMAD.MOV.U32 R13, RZ, RZ, R2 ;  /* 0x000000ffff0d7224 */ /* 0x000fe400078e0002 */
[----:B------:R-:W-:Y:S02]  /*18150*/  IMAD.MOV.U32 R12, RZ, RZ, RZ ;  /* 0x000000ffff0c7224 */ /* 0x000fe400078e00ff */
[----:B------:R-:W-:Y:S02]  /*18160*/  IMAD.MOV.U32 R11, RZ, RZ, 0x1c1f ;  /* 0x00001c1fff0b7424 */ /* 0x000fe400078e00ff */
[----:B0-----:R-:W-:-:S07]  /*18170*/  IMAD.MOV.U32 R15, RZ, RZ, -0x1 ;  /* 0xffffffffff0f7424 */ /* 0x001fce00078e00ff */
[----:B------:R-:W-:Y:S05]  /*18180*/  WARPSYNC.COLLECTIVE R15, `(.L_x_13790) ;  /* 0x000000000f087348 */ /* 0x000fea0003c00000 */
[----:B------:R0:W1:Y:S02]  /*18190*/  SHFL.IDX P6, R14, R13, R12, R11 ;  /* 0x0000000c0d0e7389 */ /* 0x00006400000c000b */
[----:B01----:R-:W-:Y:S01]  /*181a0*/  ENDCOLLECTIVE ;  /* 0x000000000000791b */ /* 0x003fe20003800000 */
.L_x_13790:
[----:B------:R-:W-:Y:S05]  /*181b0*/  BSYNC B0 ;  /* 0x0000000000007941 */ /* 0x000fea0003800000 */
.L_x_13789:
        /* <DEDUP_REMOVED lines=10> */
.L_x_13791:
[----:B------:R-:W-:Y:S01]  /*18260*/  MOV R13, R2 ;  /* 0x00000002000d7202 */ /* 0x000fe20000000f00 */
[----:B------:R-:W-:Y:S02]  /*18270*/  IMAD.MOV.U32 R12, RZ, RZ, 0x1 ;  /* 0x00000001ff0c7424 */ /* 0x000fe400078e00ff */
[----:B------:R-:W-:-:S07]  /*18280*/  IMAD.MOV.U32 R6, RZ, RZ, R14 ;  /* 0x000000ffff067224 */ /* 0x000fce00078e000e */
[----:B------:R-:W-:Y:S05]  /*18290*/  WARPSYNC.COLLECTIVE R15, `(.L_x_13792) ;  /* 0x000000000f087348 */ /* 0x000fea0003c00000 */
[----:B------:R0:W1:Y:S02]  /*182a0*/  SHFL.IDX P6, R14, R13, R12, R11 ;  /* 0x0000000c0d0e7389 */ /* 0x00006400000c000b */
[----:B01----:R-:W-:Y:S01]  /*182b0*/  ENDCOLLECTIVE ;  /* 0x000000000000791b */ /* 0x003fe20003800000 */
.L_x_13792:
[----:B------:R-:W-:-:S05]  /*182c0*/  IMAD.SHL.U32 R20, R20, 0x10, RZ ;  /* 0x0000001014147824 */ /* 0x000fca00078e00ff */
[----:B------:R-:W-:-:S04]  /*182d0*/  LOP3.LUT R20, R20, 0x30, RZ, 0xc0, !PT ;  /* 0x0000003014147812 */ /* 0x000fc800078ec0ff */
[C---:B------:R-:W-:Y:S02]  /*182e0*/  @P5 IADD3 R6, P0, R20.reuse, R6, RZ ;  /* 0x0000000614065210 */ /* 0x040fe40007f1e0ff */
[----:B------:R-:W-:Y:S01]  /*182f0*/  ISETP.GE.AND P3, PT, R20, R21, PT ;  /* 0x000000151400720c */ /* 0x000fe20003f66270 */
[----:B------:R-:W-:Y:S02]  /*18300*/  IMAD.MOV.U32 R13, RZ, RZ, R0 ;  /* 0x000000ffff0d7224 */ /* 0x000fe400078e0000 */
[----:B------:R-:W-:-:S04]  /*18310*/  @P5 IMAD.X R5, RZ, RZ, R5, P0 ;  /* 0x000000ffff055224 */ /* 0x000fc800000e0605 */
[----:B------:R-:W-:Y:S02]  /*18320*/  @P5 IMAD.MOV.U32 R7, RZ, RZ, R5 ;  /* 0x000000ffff075224 */ /* 0x000fe400078e0005 */
        /* <DEDUP_REMOVED lines=8> */
.L_x_13793:
[----:B------:R-:W-:Y:S01]  /*183b0*/  IMAD.MOV.U32 R13, RZ, RZ, R2 ;  /* 0x000000ffff0d7224 */ /* 0x000fe200078e0002 */
[----:B------:R-:W-:Y:S01]  /*183c0*/  MOV R12, 0x2 ;  /* 0x00000002000c7802 */ /* 0x000fe20000000f00 */
[----:B------:R-:W-:-:S07]  /*183d0*/  IMAD.MOV.U32 R6, RZ, RZ, R14 ;  /* 0x000000ffff067224 */ /* 0x000fce00078e000e */
[----:B------:R-:W-:Y:S05]  /*183e0*/  WARPSYNC.COLLECTIVE R15, `(.L_x_13794) ;  /* 0x000000000f087348 */ /* 0x000fea0003c00000 */
[----:B------:R0:W1:Y:S02]  /*183f0*/  SHFL.IDX P6, R14, R13, R12, R11 ;  /* 0x0000000c0d0e7389 */ /* 0x00006400000c000b */
[----:B01----:R-:W-:Y:S01]  /*18400*/  ENDCOLLECTIVE ;  /* 0x000000000000791b */ /* 0x003fe20003800000 */
.L_x_13794:
        /* <DEDUP_REMOVED lines=12> */
.L_x_13795:
[----:B------:R-:W-:Y:S02]  /*184d0*/  IMAD.MOV.U32 R13, RZ, RZ, R2 ;  /* 0x000000ffff0d7224 */ /* 0x000fe400078e0002 */
[----:B------:R-:W-:Y:S02]  /*184e0*/  IMAD.MOV.U32 R12, RZ, RZ, 0x3 ;  /* 0x00000003ff0c7424 */ /* 0x000fe400078e00ff */
[----:B------:R-:W-:-:S07]  /*184f0*/  IMAD.MOV.U32 R6, RZ, RZ, R14 ;  /* 0x000000ffff067224 */ /* 0x000fce00078e000e */
[----:B------:R-:W-:Y:S05]  /*18500*/  WARPSYNC.COLLECTIVE R15, `(.L_x_13796) ;  /* 0x000000000f087348 */ /* 0x000fea0003c00000 */
[----:B------:R0:W1:Y:S02]  /*18510*/  SHFL.IDX P6, R14, R13, R12, R11 ;  /* 0x0000000c0d0e7389 */ /* 0x00006400000c000b */
[----:B01----:R-:W-:Y:S01]  /*18520*/  ENDCOLLECTIVE ;  /* 0x000000000000791b */ /* 0x003fe20003800000 */
.L_x_13796:
        /* <DEDUP_REMOVED lines=12> */
.L_x_13797:
[----:B------:R-:W-:Y:S02]  /*185f0*/  IMAD.MOV.U32 R13, RZ, RZ, R8 ;  /* 0x000000ffff0d7224 */ /* 0x000fe400078e0008 */
[----:B------:R-:W-:Y:S02]  /*18600*/  IMAD.MOV.U32 R12, RZ, RZ, RZ ;  /* 0x000000ffff0c7224 */ /* 0x000fe400078e00ff */
[----:B------:R-:W-:-:S07]  /*18610*/  IMAD.MOV.U32 R0, RZ, RZ, R14 ;  /* 0x000000ffff007224 */ /* 0x000fce00078e000e */
[----:B------:R-:W-:Y:S05]  /*18620*/  WARPSYNC.COLLECTIVE R15, `(.L_x_13798) ;  /* 0x000000000f087348 */ /* 0x000fea0003c00000 */
[----:B------:R0:W1:Y:S02]  /*18630*/  SHFL.IDX P6, R14, R13, R12, R11 ;  /* 0x0000000c0d0e7389 */ /* 0x00006400000c000b */
[----:B01----:R-:W-:Y:S01]  /*18640*/  ENDCOLLECTIVE ;  /* 0x000000000000791b */ /* 0x003fe20003800000 */
.L_x_13798:
[----:B------:R-:W-:-:S05]  /*18650*/  @P2 IADD3 R0, P0, R20, R0, RZ ;  /* 0x0000000014002210 */ /* 0x000fca0007f1e0ff */
[----:B------:R-:W-:Y:S02]  /*18660*/  @P2 IMAD.MOV.U32 R6, RZ, RZ, R0 ;  /* 0x000000ffff062224 */ /* 0x000fe400078e0000 */
[----:B------:R-:W-:Y:S02]  /*18670*/  @P2 IMAD.X R2, RZ, RZ, R2, P0 ;  /* 0x000000ffff022224 */ /* 0x000fe400000e0602 */
[----:B------:R-:W-:Y:S02]  /*18680*/  IMAD.MOV.U32 R13, RZ, RZ, R9 ;  /* 0x000000ffff0d7224 */ /* 0x000fe400078e0009 */
[----:B------:R-:W-:-:S05]  /*18690*/  @P2 IMAD.MOV.U32 R7, RZ, RZ, R2 ;  /* 0x000000ffff072224 */ /* 0x000fca00078e0002 */
        /* <DEDUP_REMOVED lines=8> */
.L_x_13799:
[----:B------:R-:W-:Y:S01]  /*18720*/  IMAD.MOV.U32 R6, RZ, RZ, R14 ;  /* 0x000000ffff067224 */ /* 0x000fe200078e000e */
[----:B------:R-:W-:Y:S06]  /*18730*/  BRA `(.L_x_13800) ;  /* 0xffffffa800b47947 */ /* 0x000fec000383ffff */
.L_x_13669:
        /* <DEDUP_REMOVED lines=9> */
.L_x_13801:
[C---:B------:R-:W-:Y:S01]  /*187d0*/  VIADD R9, R17.reuse, 0x20 ;  /* 0x0000002011097836 */ /* 0x040fe20000000000 */
[----:B------:R-:W-:Y:S02]  /*187e0*/  ISETP.GE.AND P2, PT, R17, R2, PT ;  /* 0x000000021100720c */ /* 0x000fe40003f46270 */
[----:B------:R-:W-:Y:S01]  /*187f0*/  MOV R13, R4 ;  /* 0x00000004000d7202 */ /* 0x000fe20000000f00 */
[----:B------:R-:W-:-:S10]  /*18800*/  IMAD.MOV.U32 R6, RZ, RZ, R14 ;  /* 0x000000ffff067224 */ /* 0x000fd400078e000e */
[----:B------:R-:W-:Y:S05]  /*18810*/  WARPSYNC.COLLECTIVE R15, `(.L_x_13802) ;  /* 0x000000000f087348 */ /* 0x000fea0003c00000 */
[----:B------:R0:W1:Y:S02]  /*18820*/  SHFL.IDX P6, R14, R13, R12, R11 ;  /* 0x0000000c0d0e7389 */ /* 0x00006400000c000b */
[----:B01----:R-:W-:Y:S01]  /*18830*/  ENDCOLLECTIVE ;  /* 0x000000000000791b */ /* 0x003fe20003800000 */
.L_x_13802:
[----:B------:R-:W-:Y:S02]  /*18840*/  IMAD.MOV.U32 R13, RZ, RZ, R0 ;  /* 0x000000ffff0d7224 */ /* 0x000fe400078e0000 */
[----:B------:R-:W-:Y:S02]  /*18850*/  IMAD.MOV.U32 R12, RZ, RZ, 0x1 ;  /* 0x00000001ff0c7424 */ /* 0x000fe400078e00ff */
[----:B------:R-:W-:-:S07]  /*18860*/  IMAD.MOV.U32 R7, RZ, RZ, R14 ;  /* 0x000000ffff077224 */ /* 0x000fce00078e000e */
[----:B------:R-:W-:Y:S05]  /*18870*/  WARPSYNC.COLLECTIVE R15, `(.L_x_13803) ;  /* 0x000000000f087348 */ /* 0x000fea0003c00000 */
[----:B------:R0:W1:Y:S02]  /*18880*/  SHFL.IDX P6, R14, R13, R12, R11 ;  /* 0x0000000c0d0e7389 */ /* 0x00006400000c000b */
[----:B01----:R-:W-:Y:S01]  /*18890*/  ENDCOLLECTIVE ;  /* 0x000000000000791b */ /* 0x003fe20003800000 */
.L_x_13803:
[----:B------:R-:W-:-:S05]  /*188a0*/  @!P2 IADD3 R7, P1, R20, R7, RZ ;  /* 0x000000071407a210 */ /* 0x000fca0007f3e0ff */
[----:B------:R-:W-:Y:S01]  /*188b0*/  @!P2 IMAD.X R6, RZ, RZ, R6, P1 ;  /* 0x000000ffff06a224 */ /* 0x000fe200008e0606 */
[----:B------:R-:W-:-:S04]  /*188c0*/  ISETP.GE.AND P1, PT, R9, R2, PT ;  /* 0x000000020900720c */ /* 0x000fc80003f26270 */
        /* <DEDUP_REMOVED lines=12> */
.L_x_13804:
[----:B------:R-:W-:Y:S02]  /*18990*/  IMAD.MOV.U32 R13, RZ, RZ, R0 ;  /* 0x000000ffff0d7224 */ /* 0x000fe400078e0000 */
[----:B------:R-:W-:Y:S01]  /*189a0*/  IMAD.MOV.U32 R12, RZ, RZ, 0x2 ;  /* 0x00000002ff0c7424 */ /* 0x000fe200078e00ff */
[----:B------:R-:W-:-:S07]  /*189b0*/  MOV R7, R14 ;  /* 0x0000000e00077202 */ /* 0x000fce0000000f00 */
[----:B------:R-:W-:Y:S05]  /*189c0*/  WARPSYNC.COLLECTIVE R15, `(.L_x_13805) ;  /* 0x000000000f087348 */ /* 0x000fea0003c00000 */
[----:B------:R0:W1:Y:S02]  /*189d0*/  SHFL.IDX P6, R14, R13, R12, R11 ;  /* 0x0000000c0d0e7389 */ /* 0x00006400000c000b */
[----:B01----:R-:W-:Y:S01]  /*189e0*/  ENDCOLLECTIVE ;  /* 0x000000000000791b */ /* 0x003fe20003800000 */
.L_x_13805:
        /* <DEDUP_REMOVED lines=16> */
.L_x_13806:
[----:B------:R-:W-:Y:S02]  /*18af0*/  IMAD.MOV.U32 R13, RZ, RZ, R0 ;  /* 0x000000ffff0d7224 */ /* 0x000fe400078e0000 */
[----:B------:R-:W-:Y:S02]  /*18b00*/  IMAD.MOV.U32 R12, RZ, RZ, 0x3 ;  /* 0x00000003ff0c7424 */ /* 0x000fe400078e00ff */
[----:B------:R-:W-:Y:S02]  /*18b10*/  VIADD R0, R17, 0x60 ;  /* 0x0000006011007836 */ /* 0x000fe40000000000 */
[----:B------:R-:W-:-:S07]  /*18b20*/  IMAD.MOV.U32 R7, RZ, RZ, R14 ;  /* 0x000000ffff077224 */ /* 0x000fce00078e000e */
[----:B------:R-:W-:Y:S05]  /*18b30*/  WARPSYNC.COLLECTIVE R15, `(.L_x_13807) ;  /* 0x000000000f087348 */ /* 0x000fea0003c00000 */
[----:B------:R0:W1:Y:S02]  /*18b40*/  SHFL.IDX P6, R14, R13, R12, R11 ;  /* 0x0000000c0d0e7389 */ /* 0x00006400000c000b */
[----:B01----:R-:W-:Y:S01]  /*18b50*/  ENDCOLLECTIVE ;  /* 0x000000000000791b */ /* 0x003fe20003800000 */
.L_x_13807:
        /* <DEDUP_REMOVED lines=15> */
.L_x_13808:
[----:B------:R-:W-:Y:S01]  /*18c50*/  MOV R13, R3 ;  /* 0x00000003000d7202 */ /* 0x000fe20000000f00 */
[----:B------:R-:W-:Y:S02]  /*18c60*/  IMAD.MOV.U32 R12, RZ, RZ, RZ ;  /* 0x000000ffff0c7224 */ /* 0x000fe400078e00ff */
[----:B------:R-:W-:-:S07]  /*18c70*/  IMAD.MOV.U32 R7, RZ, RZ, R14 ;  /* 0x000000ffff077224 */ /* 0x000fce00078e000e */
[----:B------:R-:W-:Y:S05]  /*18c80*/  WARPSYNC.COLLECTIVE R15, `(.L_x_13809) ;  /* 0x000000000f087348 */ /* 0x000fea0003c00000 */
[----:B------:R0:W1:Y:S02]  /*18c90*/  SHFL.IDX P6, R14, R13, R12, R11 ;  /* 0x0000000c0d0e7389 */ /* 0x00006400000c000b */
[----:B01----:R-:W-:Y:S01]  /*18ca0*/  ENDCOLLECTIVE ;  /* 0x000000000000791b */ /* 0x003fe20003800000 */
.L_x_13809:
        /* <DEDUP_REMOVED lines=10> */
.L_x_13810:
[----:B------:R-:W-:Y:S01]  /*18d50*/  @!PT LDS RZ, [RZ] ;  /* 0x00000000fffff984 */ /* 0x000fe20000000800 */
[----:B------:R-:W-:Y:S01]  /*18d60*/  @!PT LDS RZ, [RZ] ;  /* 0x00000000fffff984 */ /* 0x000fe20000000800 */
[----:B------:R-:W-:Y:S01]  /*18d70*/  @!PT LDS RZ, [RZ] ;  /* 0x00000000fffff984 */ /* 0x000fe20000000800 */
[----:B------:R0:W-:Y:S01]  /*18d80*/  @!P1 LDGSTS.E.BYPASS.LTC128B.128 [R10+0xc800], desc[UR40][R6.64], !P0 ;  /* 0x0c800000060a9fae */ /* 0x0001e2000c101d68 */
[----:B------:R-:W-:Y:S02]  /*18d90*/  IMAD.MOV.U32 R13, RZ, RZ, R3 ;  /* 0x000000ffff0d7224 */ /* 0x000fe400078e0003 */
[----:B------:R-:W-:Y:S02]  /*18da0*/  IMAD.MOV.U32 R12, RZ, RZ, 0x1 ;  /* 0x00000001ff0c7424 */ /* 0x000fe400078e00ff */
[----:B0-----:R-:W-:-:S05]  /*18db0*/  VIADD R6, R17, 0x80 ;  /* 0x0000008011067836 */ /* 0x001fca0000000000 */
[----:B------:R-:W-:Y:S01]  /*18dc0*/  ISETP.GE.AND P1, PT, R6, R2, PT ;  /* 0x000000020600720c */ /* 0x000fe20003f26270 */
[----:B------:R-:W-:-:S12]  /*18dd0*/  IMAD.MOV.U32 R4, RZ, RZ, R14 ;  /* 0x000000ffff047224 */ /* 0x000fd800078e000e */
[----:B------:R-:W-:Y:S05]  /*18de0*/  WARPSYNC.COLLECTIVE R15, `(.L_x_13811) ;  /* 0x000000000f087348 */ /* 0x000fea0003c00000 */
[----:B------:R0:W1:Y:S02]  /*18df0*/  SHFL.IDX P6, R14, R13, R12, R11 ;  /* 0x0000000c0d0e7389 */ /* 0x00006400000c000b */
[----:B01----:R-:W-:Y:S01]  /*18e00*/  ENDCOLLECTIVE ;  /* 0x000000000000791b */ /* 0x003fe20003800000 */
.L_x_13811:
[----:B------:R-:W-:Y:S01]  /*18e10*/  @!P1 IADD3 R4, P3, R20, R4, RZ ;  /* 0x0000000414049210 */ /* 0x000fe20007f7e0ff */
[----:B------:R-:W-:-:S04]  /*18e20*/  IMAD.MOV.U32 R13, RZ, RZ, R5 ;  /* 0x000000ffff0d7224 */ /* 0x000fc800078e0005 */
[----:B------:R-:W-:Y:S02]  /*18e30*/  @!P1 IMAD.X R0, RZ, RZ, R0, P3 ;  /* 0x000000ffff009224 */ /* 0x000fe400018e0600 */
[----:B------:R-:W-:-:S03]  /*18e40*/  @!P1 IMAD.MOV.U32 R6, RZ, RZ, R4 ;  /* 0x000000ffff069224 */ /* 0x000fc600078e0004 */
[----:B------:R-:W-:Y:S01]  /*18e50*/  @!P1 MOV R7, R0 ;  /* 0x0000000000079202 */ /* 0x000fe20000000f00 */
[----:B------:R-:W-:-:S07]  /*18e60*/  IMAD.MOV.U32 R3, RZ, RZ, R14 ;  /* 0x000000ffff037224 */ /* 0x000fce00078e000e */
[----:B------:R-:W-:Y:S05]  /*18e70*/  WARPSYNC.COLLECTIVE R15, `(.L_x_13812) ;  /* 0x000000000f087348 */ /* 0x000fea0003c00000 */
[----:B------:R0:W1:Y:S02]  /*18e80*/  SHFL.IDX P6, R14, R13, R12, R11 ;  /* 0x0000000c0d0e7389 */ /* 0x00006400000c000b */
[----:B01----:R-:W-:Y:S01]  /*18e90*/  ENDCOLLECTIVE ;  /* 0x000000000000791b */ /* 0x003fe20003800000 */
.L_x_13812:
[----:B------:R-:W-:Y:S01]  /*18ea0*/  @!PT LDS RZ, [RZ] ;  /* 0x00000000fffff984 */ /* 0x000fe20000000800 */
[----:B------:R-:W-:Y:S01]  /*18eb0*/  @!PT LDS RZ, [RZ] ;  /* 0x00000000fffff984 */ /* 0x000fe20000000800 */
[----:B------:R-:W-:Y:S01]  /*18ec0*/  @!PT LDS RZ, [RZ] ;  /* 0x00000000fffff984 */ /* 0x000fe20000000800 */
[----:B------:R0:W-:Y:S01]  /*18ed0*/  @!P1 LDGSTS.E.BYPASS.LTC128B.128 [R10+0xd000], desc[UR40][R6.64], !P0 ;  /* 0x0d000000060a9fae */ /* 0x0001e2000c101d68 */
[----:B------:R-:W-:Y:S01]  /*18ee0*/  IMAD.MOV.U32 R5, RZ, RZ, R14 ;  /* 0x000000ffff057224 */ /* 0x000fe200078e000e */
[----:B------:R-:W-:Y:S06]  /*18ef0*/  BRA `(.L_x_13813) ;  /* 0xffffffac00d07947 */ /* 0x000fec000383ffff */
.L_x_13672:
[----:B--2---:R2:W3:Y:S02]  /*18f00*/  SYNCS.PHASECHK.TRANS64.TRYWAIT P0, [R22+URZ+0x13220], R0 ;  /* 0x01322000160075a7 */ /* 0x0044e4000800017f */
[----:B---3--:R-:W-:Y:S05]  /*18f10*/  @!P0 NANOSLEEP.SYNCS 0x989680 ;  /* 0x009896800000895d */ /* 0x008fea0003900000 */
[----:B------:R-:W3:Y:S02]  /*18f20*/  @!P0 SYNCS.PHASECHK.TRANS64 P0, [R22+URZ+0x13220], R0 ;  /* 0x01322000160085a7 */ /* 0x000ee4000800007f */
[----:B---3--:R-:W-:Y:S05]  /*18f30*/  @!P0 BRA `(.L_x_13672) ;  /* 0xfffffffc00f08947 */ /* 0x008fea000383ffff */
[----:B------:R-:W-:Y:S05]  /*18f40*/  BRA `(.L_x_13814) ;  /* 0xffffffb0002c7947 */ /* 0x000fea000383ffff */
.L_x_13676:
[----:B0-----:R-:W2:Y:S02]  /*18f50*/  LDL R2, [R1+0x4] ;  /* 0x0000040001027983 */ /* 0x001ea40000100800 */
[----:B--2---:R0:W1:Y:S02]  /*18f60*/  SYNCS.PHASECHK.TRANS64.TRYWAIT P0, [R6+URZ+0x13280], R2 ;  /* 0x01328002060075a7 */ /* 0x004064000800017f */
[----:B-1----:R-:W-:Y:S05]  /*18f70*/  @!P0 NANOSLEEP.SYNCS 0x989680 ;  /* 0x009896800000895d */ /* 0x002fea0003900000 */
[----:B------:R-:W1:Y:S02]  /*18f80*/  @!P0 SYNCS.PHASECHK.TRANS64 P0, [R6+URZ+0x13280], R2 ;  /* 0x01328002060085a7 */ /* 0x000e64000800007f */
[----:B-1----:R-:W-:Y:S05]  /*18f90*/  @!P0 BRA `(.L_x_13676) ;  /* 0xfffffffc00ec8947 */ /* 0x002fea000383ffff */
[----:B------:R-:W-:Y:S05]  /*18fa0*/  BRA `(.L_x_13815) ;  /* 0xffffffb400707947 */ /* 0x000fea000383ffff */
.L_x_13677:
[----:B------:R-:W-:Y:S01]  /*18fb0*/  BSSY B0, `(.L_x_13816) ;  /* 0x0000008000007945 */ /* 0x000fe20003800000 */
[----:B------:R-:W-:Y:S01]  /*18fc0*/  IMAD.MOV.U32 R13, RZ, RZ, R10 ;  /* 0x000000ffff0d7224 */ /* 0x000fe200078e000a */
[----:B------:R-:W-:Y:S01]  /*18fd0*/  MOV R11, 0x1c1f ;  /* 0x00001c1f000b7802 */ /* 0x000fe20000000f00 */
[----:B------:R-:W-:Y:S02]  /*18fe0*/  IMAD.MOV.U32 R12, RZ, RZ, RZ ;  /* 0x000000ffff0c7224 */ /* 0x000fe400078e00ff */
[----:B------:R-:W-:-:S07]  /*18ff0*/  IMAD.MOV.U32 R15, RZ, RZ, -0x1 ;  /* 0xffffffffff0f7424 */ /* 0x000fce00078e00ff */
[----:B------:R-:W-:Y:S05]  /*19000*/  WARPSYNC.COLLECTIVE R15, `(.L_x_13817) ;  /* 0x000000000f087348 */ /* 0x000fea0003c00000 */
[----:B------:R0:W1:Y:S02]  /*19010*/  SHFL.IDX P6, R14, R13, R12, R11 ;  /* 0x0000000c0d0e7389 */ /* 0x00006400000c000b */
[----:B01----:R-:W-:Y:S01]  /*19020*/  ENDCOLLECTIVE ;  /* 0x000000000000791b */ /* 0x003fe20003800000 */
.L_x_13817:
[----:B------:R-:W-:Y:S05]  /*19030*/  BSYNC B0 ;  /* 0x0000000000007941 */ /* 0x000fea0003800000 */
.L_x_13816:
        /* <DEDUP_REMOVED lines=10> */
.L_x_13818:
[----:B------:R-:W-:Y:S02]  /*190e0*/  IMAD.MOV.U32 R13, RZ, RZ, R10 ;  /* 0x000000ffff0d7224 */ /* 0x000fe400078e000a */
[----:B------:R-:W-:Y:S02]  /*190f0*/  IMAD.MOV.U32 R12, RZ, RZ, 0x1 ;  /* 0x00000001ff0c7424 */ /* 0x000fe400078e00ff */
[----:B------:R-:W-:Y:S01]  /*19100*/  IMAD.SHL.U32 R15, R2, 0x10, RZ ;  /* 0x00000010020f7824 */ /* 0x000fe200078e00ff */
[----:B------:R-:W-:-:S04]  /*19110*/  MOV R2, R14 ;  /* 0x0000000e00027202 */ /* 0x000fc80000000f00 */
[----:B------:R-:W-:-:S04]  /*19120*/  LOP3.LUT R15, R15, 0x30, RZ, 0xc0, !PT ;  /* 0x000000300f0f7812 */ /* 0x000fc800078ec0ff */
[----:B------:R-:W-:Y:S01]  /*19130*/  IADD3 R2, P0, R15, R2, RZ ;  /* 0x000000020f027210 */ /* 0x000fe20007f1e0ff */
[----:B------:R-:W-:-:S04]  /*19140*/  IMAD.MOV.U32 R15, RZ, RZ, -0x1 ;  /* 0xffffffffff0f7424 */ /* 0x000fc800078e00ff */
[----:B------:R-:W-:-:S08]  /*19150*/  IMAD.X R3, RZ, RZ, R3, P0 ;  /* 0x000000ffff037224 */ /* 0x000fd000000e0603 */
[----:B------:R-:W-:Y:S05]  /*19160*/  WARPSYNC.COLLECTIVE R15, `(.L_x_13819) ;  /* 0x000000000f087348 */ /* 0x000fea0003c00000 */
[----:B------:R0:W1:Y:S02]  /*19170*/  SHFL.IDX P6, R14, R13, R12, R11 ;  /* 0x0000000c0d0e7389 */ /* 0x00006400000c000b */
[----:B01----:R-:W-:Y:S01]  /*19180*/  ENDCOLLECTIVE ;  /* 0x000000000000791b */ /* 0x003fe20003800000 */
.L_x_13819:
        /* <DEDUP_REMOVED lines=10> */
.L_x_13820:
[----:B------:R-:W-:Y:S02]  /*19230*/  IMAD.MOV.U32 R13, RZ, RZ, R10 ;  /* 0x000000ffff0d7224 */ /* 0x000fe400078e000a */
[----:B------:R-:W-:Y:S01]  /*19240*/  IMAD.MOV.U32 R12, RZ, RZ, 0x2 ;  /* 0x00000002ff0c7424 */ /* 0x000fe200078e00ff */
[----:B------:R-:W-:Y:S01]  /*19250*/  SHF.L.U32 R15, R2, 0x4, RZ ;  /* 0x00000004020f7819 */ /* 0x000fe200000006ff */
        /* <DEDUP_REMOVED lines=8> */
.L_x_13821:
        /* <DEDUP_REMOVED lines=10> */
.L_x_13822:
        /* <DEDUP_REMOVED lines=11> */
.L_x_13823:
        /* <DEDUP_REMOVED lines=10> */
.L_x_13824:
[----:B------:R-:W-:Y:S02]  /*194d0*/  IMAD.MOV.U32 R13, RZ, RZ, R17 ;  /* 0x000000ffff0d7224 */ /* 0x000fe400078e0011 */
[----:B------:R-:W-:Y:S01]  /*194e0*/  IMAD.MOV.U32 R12, RZ, RZ, RZ ;  /* 0x000000ffff0c7224 */ /* 0x000fe200078e00ff */
[----:B------:R-:W-:Y:S01]  /*194f0*/  SHF.L.U32 R3, R3, 0x4, RZ ;  /* 0x0000000403037819 */ /* 0x000fe200000006ff */
[----:B------:R-:W-:-:S07]  /*19500*/  IMAD.MOV.U32 R2, RZ, RZ, R14 ;  /* 0x000000ffff027224 */ /* 0x000fce00078e000e */
[----:B------:R-:W-:Y:S05]  /*19510*/  WARPSYNC.COLLECTIVE R15, `(.L_x_13825) ;  /* 0x000000000f087348 */ /* 0x000fea0003c00000 */
[----:B------:R0:W1:Y:S02]  /*19520*/  SHFL.IDX P6, R14, R13, R12, R11 ;  /* 0x0000000c0d0e7389 */ /* 0x00006400000c000b */
[----:B01----:R-:W-:Y:S01]  /*19530*/  ENDCOLLECTIVE ;  /* 0x000000000000791b */ /* 0x003fe20003800000 */
.L_x_13825:
        /* <DEDUP_REMOVED lines=12> */
.L_x_13826:
[----:B------:R-:W-:Y:S01]  /*19600*/  IMAD.MOV.U32 R2, RZ, RZ, R14 ;  /* 0x000000ffff027224 */ /* 0x000fe200078e000e */
[----:B------:R-:W-:Y:S06]  /*19610*/  BRA `(.L_x_13827) ;  /* 0xffffffb000e87947 */ /* 0x000fec000383ffff */
.L_x_13682:
[----:B--2---:R-:W2:Y:S02]  /*19620*/  LDL R2, [R1+0x4] ;  /* 0x0000040001027983 */ /* 0x004ea40000100800 */
[----:B--2---:R2:W3:Y:S02]  /*19630*/  SYNCS.PHASECHK.TRANS64.TRYWAIT P0, [R6+URZ+0x13240], R2 ;  /* 0x01324002060075a7 */ /* 0x0044e4000800017f */
[----:B---3--:R-:W-:Y:S05]  /*19640*/  @!P0 NANOSLEEP.SYNCS 0x989680 ;  /* 0x009896800000895d */ /* 0x008fea0003900000 */
[----:B------:R-:W3:Y:S02]  /*19650*/  @!P0 SYNCS.PHASECHK.TRANS64 P0, [R6+URZ+0x13240], R2 ;  /* 0x01324002060085a7 */ /* 0x000ee4000800007f */
[----:B---3--:R-:W-:Y:S05]  /*19660*/  @!P0 BRA `(.L_x_13682) ;  /* 0xfffffffc00ec8947 */ /* 0x008fea000383ffff */
[----:B------:R-:W-:Y:S05]  /*19670*/  BRA `(.L_x_13828) ;  /* 0xffffffb400447947 */ /* 0x000fea000383ffff */
.L_x_13683:
[----:B------:R-:W-:Y:S01]  /*19680*/  BSSY B0, `(.L_x_13829) ;  /* 0x0000008000007945 */ /* 0x000fe20003800000 */
[----:B------:R-:W-:Y:S01]  /*19690*/  MOV R13, R8 ;  /* 0x00000008000d7202 */ /* 0x000fe20000000f00 */
[----:B------:R-:W-:Y:S02]  /*196a0*/  IMAD.MOV.U32 R12, RZ, RZ, RZ ;  /* 0x000000ffff0c7224 */ /* 0x000fe400078e00ff */
[----:B------:R-:W-:Y:S02]  /*196b0*/  IMAD.MOV.U32 R11, RZ, RZ, 0x1c1f ;  /* 0x00001c1fff0b7424 */ /* 0x000fe400078e00ff */
[----:B------:R-:W-:-:S07]  /*196c0*/  IMAD.MOV.U32 R15, RZ, RZ, -0x1 ;  /* 0xffffffffff0f7424 */ /* 0x000fce00078e00ff */
[----:B01----:R-:W-:Y:S05]  /*196d0*/  WARPSYNC.COLLECTIVE R15, `(.L_x_13830) ;  /* 0x000000000f087348 */ /* 0x003fea0003c00000 */
[----:B------:R2:W3:Y:S02]  /*196e0*/  SHFL.IDX P6, R14, R13, R12, R11 ;  /* 0x0000000c0d0e7389 */ /* 0x0004e400000c000b */
[----:B0123--:R-:W-:Y:S01]  /*196f0*/  ENDCOLLECTIVE ;  /* 0x000000000000791b */ /* 0x00ffe20003800000 */
.L_x_13830:
[----:B------:R-:W-:Y:S05]  /*19700*/  BSYNC B0 ;  /* 0x0000000000007941 */ /* 0x000fea0003800000 */
.L_x_13829:
        /* <DEDUP_REMOVED lines=8> */
.L_x_13831:
[----:B------:R-:W-:Y:S02]  /*19790*/  IMAD.MOV.U32 R13, RZ, RZ, R8 ;  /* 0x000000ffff0d7224 */ /* 0x000fe400078e0008 */
[----:B------:R-:W-:Y:S02]  /*197a0*/  IMAD.MOV.U32 R12, RZ, RZ, 0x1 ;  /* 0x00000001ff0c7424 */ /* 0x000fe400078e00ff */
[----:B------:R-:W-:-:S07]  /*197b0*/  IMAD.MOV.U32 R2, RZ, RZ, R14 ;  /* 0x000000ffff027224 */ /* 0x000fce00078e000e */
[----:B------:R-:W-:Y:S05]  /*197c0*/  WARPSYNC.COLLECTIVE R15, `(.L_x_13832) ;  /* 0x000000000f087348 */ /* 0x000fea0003c00000 */
[----:B------:R0:W1:Y:S02]  /*197d0*/  SHFL.IDX P6, R14, R13, R12, R11 ;  /* 0x0000000c0d0e7389 */ /* 0x00006400000c000b */
[----:B01----:R-:W-:Y:S01]  /*197e0*/  ENDCOLLECTIVE ;  /* 0x000000000000791b */ /* 0x003fe20003800000 */
.L_x_13832:
        /* <DEDUP_REMOVED lines=11> */
.L_x_13833:
[----:B------:R-:W-:Y:S02]  /*198a0*/  IMAD.MOV.U32 R13, RZ, RZ, R8 ;  /* 0x000000ffff0d7224 */ /* 0x000fe400078e0008 */
[----:B------:R-:W-:Y:S02]  /*198b0*/  IMAD.MOV.U32 R12, RZ, RZ, 0x2 ;  /* 0x00000002ff0c7424 */ /* 0x000fe400078e00ff */
[----:B------:R-:W-:-:S07]  /*198c0*/  IMAD.MOV.U32 R2, RZ, RZ, R14 ;  /* 0x000000ffff027224 */ /* 0x000fce00078e000e */
[----:B------:R-:W-:Y:S05]  /*198d0*/  WARPSYNC.COLLECTIVE R15, `(.L_x_13834) ;  /* 0x000000000f087348 */ /* 0x000fea0003c00000 */
[----:B------:R0:W1:Y:S02]  /*198e0*/  SHFL.IDX P6, R14, R13, R12, R11 ;  /* 0x0000000c0d0e7389 */ /* 0x00006400000c000b */
[----:B01----:R-:W-:Y:S01]  /*198f0*/  ENDCOLLECTIVE ;  /* 0x000000000000791b */ /* 0x003fe20003800000 */
.L_x_13834:
        /* <DEDUP_REMOVED lines=11> */
.L_x_13835:
[----:B------:R-:W-:Y:S01]  /*199b0*/  IMAD.MOV.U32 R13, RZ, RZ, R8 ;  /* 0x000000ffff0d7224 */ /* 0x000fe200078e0008 */
[----:B------:R-:W-:Y:S01]  /*199c0*/  MOV R12, 0x3 ;  /* 0x00000003000c7802 */ /* 0x000fe20000000f00 */
[----:B------:R-:W-:-:S07]  /*199d0*/  IMAD.MOV.U32 R2, RZ, RZ, R14 ;  /* 0x000000ffff027224 */ /* 0x000fce00078e000e */
[----:B------:R-:W-:Y:S05]  /*199e0*/  WARPSYNC.COLLECTIVE R15, `(.L_x_13836) ;  /* 0x000000000f087348 */ /* 0x000fea0003c00000 */
[----:B------:R0:W1:Y:S02]  /*199f0*/  SHFL.IDX P6, R14, R13, R12, R11 ;  /* 0x0000000c0d0e7389 */ /* 0x00006400000c000b */
[----:B01----:R-:W-:Y:S01]  /*19a00*/  ENDCOLLECTIVE ;  /* 0x000000000000791b */ /* 0x003fe20003800000 */
.L_x_13836:
        /* <DEDUP_REMOVED lines=11> */
.L_x_13837:
[----:B------:R-:W-:Y:S02]  /*19ac0*/  IMAD.MOV.U32 R13, RZ, RZ, R4 ;  /* 0x000000ffff0d7224 */ /* 0x000fe400078e0004 */
[----:B------:R-:W-:Y:S02]  /*19ad0*/  IMAD.MOV.U32 R12, RZ, RZ, RZ ;  /* 0x000000ffff0c7224 */ /* 0x000fe400078e00ff */
[----:B------:R-:W-:-:S07]  /*19ae0*/  IMAD.MOV.U32 R2, RZ, RZ, R14 ;  /* 0x000000ffff027224 */ /* 0x000fce00078e000e */
[----:B------:R-:W-:Y:S05]  /*19af0*/  WARPSYNC.COLLECTIVE R15, `(.L_x_13838) ;  /* 0x000000000f087348 */ /* 0x000fea0003c00000 */
[----:B------:R0:W1:Y:S02]  /*19b00*/  SHFL.IDX P6, R14, R13, R12, R11 ;  /* 0x0000000c0d0e7389 */ /* 0x00006400000c000b */
[----:B01----:R-:W-:Y:S01]  /*19b10*/  ENDCOLLECTIVE ;  /* 0x000000000000791b */ /* 0x003fe20003800000 */
.L_x_13838:
        /* <DEDUP_REMOVED lines=11> */
.L_x_13839:
[----:B------:R-:W-:Y:S01]  /*19bd0*/  IMAD.MOV.U32 R2, RZ, RZ, R14 ;  /* 0x000000ffff027224 */ /* 0x000fe200078e000e */
[----:B------:R-:W-:Y:S06]  /*19be0*/  BRA `(.L_x_13840) ;  /* 0xffffffb000dc7947 */ /* 0x000fec000383ffff */
.L_x_13688:
[----:B0-----:R0:W3:Y:S02]  /*19bf0*/  SYNCS.PHASECHK.TRANS64.TRYWAIT P2, [R2+URZ+0x13270], R0 ;  /* 0x01327000020075a7 */ /* 0x0010e4000804017f */
[----:B---3--:R-:W-:Y:S05]  /*19c00*/  @!P2 NANOSLEEP.SYNCS 0x989680 ;  /* 0x009896800000a95d */ /* 0x008fea0003900000 */
[----:B------:R-:W3:Y:S02]  /*19c10*/  @!P2 SYNCS.PHASECHK.TRANS64 P2, [R2+URZ+0x13270], R0 ;  /* 0x013270000200a5a7 */ /* 0x000ee4000804007f */
[----:B---3--:R-:W-:Y:S05]  /*19c20*/  @!P2 BRA `(.L_x_13688) ;  /* 0xfffffffc00f0a947 */ /* 0x008fea000383ffff */
[----:B------:R-:W-:Y:S05]  /*19c30*/  BRA `(.L_x_13841) ;  /* 0xffffffb400407947 */ /* 0x000fea000383ffff */
.L_x_13690:
[----:B0-----:R0:W3:Y:S02]  /*19c40*/  SYNCS.PHASECHK.TRANS64.TRYWAIT P2, [R2+URZ+0x13260], R3 ;  /* 0x01326003020075a7 */ /* 0x0010e4000804017f */
[----:B---3--:R-:W-:Y:S05]  /*19c50*/  @!P2 NANOSLEEP.SYNCS 0x989680 ;  /* 0x009896800000a95d */ /* 0x008fea0003900000 */
[----:B------:R-:W3:Y:S02]  /*19c60*/  @!P2 SYNCS.PHASECHK.TRANS64 P2, [R2+URZ+0x13260], R3 ;  /* 0x013260030200a5a7 */ /* 0x000ee4000804007f */
[----:B---3--:R-:W-:Y:S05]  /*19c70*/  @!P2 BRA `(.L_x_13690) ;  /* 0xfffffffc00f0a947 */ /* 0x008fea000383ffff */
[----:B------:R-:W-:Y:S05]  /*19c80*/  BRA `(.L_x_13842) ;  /* 0xffffffb400507947 */ /* 0x000fea000383ffff */
.L_x_13698:
[----:B--2---:R2:W3:Y:S02]  /*19c90*/  SYNCS.PHASECHK.TRANS64.TRYWAIT P1, [R0+URZ+0x13270], R3 ;  /* 0x01327003000075a7 */ /* 0x0044e4000802017f */
[----:B---3--:R-:W-:Y:S05]  /*19ca0*/  @!P1 NANOSLEEP.SYNCS 0x989680 ;  /* 0x009896800000995d */ /* 0x008fea0003900000 */
[----:B------:R-:W3:Y:S02]  /*19cb0*/  @!P1 SYNCS.PHASECHK.TRANS64 P1, [R0+URZ+0x13270], R3 ;  /* 0x01327003000095a7 */ /* 0x000ee4000802007f */
[----:B---3--:R-:W-:Y:S05]  /*19cc0*/  @!P1 BRA `(.L_x_13698) ;  /* 0xfffffffc00f09947 */ /* 0x008fea000383ffff */
[----:B------:R-:W-:Y:S05]  /*19cd0*/  BRA `(.L_x_13843) ;  /* 0xffffffb800e47947 */ /* 0x000fea000383ffff */
.L_x_13700:
[----:B--2---:R2:W3:Y:S02]  /*19ce0*/  SYNCS.PHASECHK.TRANS64.TRYWAIT P1, [R0+URZ+0x13260], R3 ;  /* 0x01326003000075a7 */ /* 0x0044e4000802017f */
[----:B---3--:R-:W-:Y:S05]  /*19cf0*/  @!P1 NANOSLEEP.SYNCS 0x989680 ;  /* 0x009896800000995d */ /* 0x008fea0003900000 */
[----:B------:R-:W3:Y:S02]  /*19d00*/  @!P1 SYNCS.PHASECHK.TRANS64 P1, [R0+URZ+0x13260], R3 ;  /* 0x01326003000095a7 */ /* 0x000ee4000802007f */
[----:B---3--:R-:W-:Y:S05]  /*19d10*/  @!P1 BRA `(.L_x_13700) ;  /* 0xfffffffc00f09947 */ /* 0x008fea000383ffff */
[----:B------:R-:W-:Y:S05]  /*19d20*/  BRA `(.L_x_13844) ;  /* 0xffffffb800f47947 */ /* 0x000fea000383ffff */
.L_x_13705:
[----:B------:R-:W-:Y:S01]  /*19d30*/  BSSY B0, `(.L_x_13845) ;  /* 0x0000008000007945 */ /* 0x000fe20003800000 */
[----:B------:R-:W-:Y:S02]  /*19d40*/  IMAD.MOV.U32 R13, RZ, RZ, R16 ;  /* 0x000000ffff0d7224 */ /* 0x000fe400078e0010 */
[----:B------:R-:W-:Y:S02]  /*19d50*/  IMAD.MOV.U32 R12, RZ, RZ, RZ ;  /* 0x000000ffff0c7224 */ /* 0x000fe400078e00ff */
[----:B0-----:R-:W-:Y:S02]  /*19d60*/  IMAD.MOV.U32 R11, RZ, RZ, 0x1f ;  /* 0x0000001fff0b7424 */ /* 0x001fe400078e00ff */
[----:B------:R-:W-:-:S07]  /*19d70*/  IMAD.MOV.U32 R15, RZ, RZ, -0x1 ;  /* 0xffffffffff0f7424 */ /* 0x000fce00078e00ff */
[----:B-----5:R-:W-:Y:S05]  /*19d80*/  WARPSYNC.COLLECTIVE R15, `(.L_x_13846) ;  /* 0x000000000f087348 */ /* 0x020fea0003c00000 */
[----:B------:R0:W1:Y:S02]  /*19d90*/  SHFL.IDX P6, R14, R13, R12, R11 ;  /* 0x0000000c0d0e7389 */ /* 0x00006400000c000b */
[----:B01---5:R-:W-:Y:S01]  /*19da0*/  ENDCOLLECTIVE ;  /* 0x000000000000791b */ /* 0x023fe20003800000 */
.L_x_13846:
[----:B------:R-:W-:Y:S05]  /*19db0*/  BSYNC B0 ;  /* 0x0000000000007941 */ /* 0x000fea0003800000 */
.L_x_13845:
        /* <DEDUP_REMOVED lines=9> */
.L_x_13847:
[----:B------:R-:W-:Y:S02]  /*19e50*/  ULDC UR4, c[0x0][0xc3c] ;  /* 0x00030f0000047ab9 */ /* 0x000fe40000000800 */
[----:B------:R-:W-:-:S13]  /*19e60*/  ISETP.GE.OR P1, PT, R5, UR4, !P0 ;  /* 0x0000000405007c0c */ /* 0x000fda000c726670 */
[----:B------:R-:W0:Y:S01]  /*19e70*/  @!P1 LDC.64 R2, c[0x0][0xc80] ;  /* 0x00032000ff029b82 */ /* 0x000e220000000a00 */
[----:B------:R-:W-:Y:S01]  /*19e80*/  MOV R11, RZ ;  /* 0x000000ff000b7202 */ /* 0x000fe20000000f00 */
        /* <DEDUP_REMOVED lines=14> */
.L_x_13848:
[----:B------:R-:W-:Y:S01]  /*19f70*/  IMAD.MOV.U32 R12, RZ, RZ, 0x2 ;  /* 0x00000002ff0c7424 */ /* 0x000fe200078e00ff */
[----:B------:R-:W-:-:S05]  /*19f80*/  SEL R5, R14, RZ, P1 ;  /* 0x000000ff0e057207 */ /* 0x000fca0000800000 */
[----:B------:R-:W-:-:S04]  /*19f90*/  IMAD.IADD R3, R2, 0x1, R5 ;  /* 0x0000000102037824 */ /* 0x000fc800078e0205 */
[----:B------:R-:W-:-:S07]  /*19fa0*/  IMAD.MOV.U32 R13, RZ, RZ, R3 ;  /* 0x000000ffff0d7224 */ /* 0x000fce00078e0003 */
[----:B------:R-:W-:Y:S05]  /*19fb0*/  WARPSYNC.COLLECTIVE R15, `(.L_x_13849) ;  /* 0x000000000f087348 */ /* 0x000fea0003c00000 */
[----:B------:R0:W1:Y:S02]  /*19fc0*/  SHFL.UP P6, R14, R13, R12, R11 ;  /* 0x0400000c0d0e7389 */ /* 0x00006400000c000b */
[----:B01----:R-:W-:Y:S01]  /*19fd0*/  ENDCOLLECTIVE ;  /* 0x000000000000791b */ /* 0x003fe20003800000 */
.L_x_13849:
[----:B------:R-:W-:Y:S01]  /*19fe0*/  IMAD.MOV.U32 R12, RZ, RZ, 0x4 ;  /* 0x00000004ff0c7424 */ /* 0x000fe200078e00ff */
[----:B------:R-:W-:-:S05]  /*19ff0*/  SEL R14, R14, RZ, P2 ;  /* 0x000000ff0e0e7207 */ /* 0x000fca0001000000 */
[----:B------:R-:W-:-:S04]  /*1a000*/  IMAD.IADD R3, R3, 0x1, R14 ;  /* 0x0000000103037824 */ /* 0x000fc800078e020e */
[----:B------:R-:W-:-:S07]  /*1a010*/  IMAD.MOV.U32 R13, RZ, RZ, R3 ;  /* 0x000000ffff0d7224 */ /* 0x000fce00078e0003 */
[----:B------:R-:W-:Y:S05]  /*1a020*/  WARPSYNC.COLLECTIVE R15, `(.L_x_13850) ;  /* 0x000000000f087348 */ /* 0x000fea0003c00000 */
[----:B------:R0:W1:Y:S02]  /*1a030*/  SHFL.UP P6, R14, R13, R12, R11 ;  /* 0x0400000c0d0e7389 */ /* 0x00006400000c000b */
[----:B01----:R-:W-:Y:S01]  /*1a040*/  ENDCOLLECTIVE ;  /* 0x000000000000791b */ /* 0x003fe20003800000 */
.L_x_13850:
[----:B------:R-:W-:Y:S01]  /*1a050*/  IMAD.MOV.U32 R12, RZ, RZ, 0x8 ;  /* 0x00000008ff0c7424 */ /* 0x000fe200078e00ff */
[----:B------:R-:W-:-:S05]  /*1a060*/  SEL R14, R14, RZ, P3 ;  /* 0x000000ff0e0e7207 */ /* 0x000fca0001800000 */
[----:B------:R-:W-:-:S05]  /*1a070*/  IMAD.IADD R3, R3, 0x1, R14 ;  /* 0x0000000103037824 */ /* 0x000fca00078e020e */
[----:B------:R-:W-:-:S07]  /*1a080*/  MOV R13, R3 ;  /* 0x00000003000d7202 */ /* 0x000fce0000000f00 */
[----:B------:R-:W-:Y:S05]  /*1a090*/  WARPSYNC.COLLECTIVE R15, `(.L_x_13851) ;  /* 0x000000000f087348 */ /* 0x000fea0003c00000 */
[----:B------:R0:W1:Y:S02]  /*1a0a0*/  SHFL.UP P6, R14, R13, R12, R11 ;  /* 0x0400000c0d0e7389 */ /* 0x00006400000c000b */
[----:B01----:R-:W-:Y:S01]  /*1a0b0*/  ENDCOLLECTIVE ;  /* 0x000000000000791b */ /* 0x003fe20003800000 */
.L_x_13851:
[----:B------:R-:W-:Y:S01]  /*1a0c0*/  IMAD.MOV.U32 R12, RZ, RZ, 0x10 ;  /* 0x00000010ff0c7424 */ /* 0x000fe200078e00ff */
[----:B------:R-:W-:-:S05]  /*1a0d0*/  SEL R14, R14, RZ, P4 ;  /* 0x000000ff0e0e7207 */ /* 0x000fca0002000000 */
[----:B------:R-:W-:-:S04]  /*1a0e0*/  IMAD.IADD R3, R3, 0x1, R14 ;  /* 0x0000000103037824 */ /* 0x000fc800078e020e */
[----:B------:R-:W-:-:S07]  /*1a0f0*/  IMAD.MOV.U32 R13, RZ, RZ, R3 ;  /* 0x000000ffff0d7224 */ /* 0x000fce00078e0003 */
[----:B------:R-:W-:Y:S05]  /*1a100*/  WARPSYNC.COLLECTIVE R15, `(.L_x_13852) ;  /* 0x000000000f087348 */ /* 0x000fea0003c00000 */
[----:B------:R0:W1:Y:S02]  /*1a110*/  SHFL.UP P6, R14, R13, R12, R11 ;  /* 0x0400000c0d0e7389 */ /* 0x00006400000c000b */
[----:B01----:R-:W-:Y:S01]  /*1a120*/  ENDCOLLECTIVE ;  /* 0x000000000000791b */ /* 0x003fe20003800000 */
.L_x_13852:
[----:B------:R-:W-:Y:S01]  /*1a130*/  IMAD.MOV.U32 R12, RZ, RZ, 0x1f ;  /* 0x0000001fff0c7424 */ /* 0x000fe200078e00ff */
[----:B------:R-:W-:Y:S02]  /*1a140*/  MOV R11, 0x1f ;  /* 0x0000001f000b7802 */ /* 0x000fe40000000f00 */
[----:B------:R-:W-:-:S05]  /*1a150*/  SEL R14, R14, RZ, P5 ;  /* 0x000000ff0e0e7207 */ /* 0x000fca0002800000 */
[----:B------:R-:W-:-:S04]  /*1a160*/  IMAD.IADD R3, R3, 0x1, R14 ;  /* 0x0000000103037824 */ /* 0x000fc800078e020e */
[----:B------:R-:W-:-:S07]  /*1a170*/  IMAD.MOV.U32 R13, RZ, RZ, R3 ;  /* 0x000000ffff0d7224 */ /* 0x000fce00078e0003 */
[----:B------:R-:W-:Y:S05]  /*1a180*/  WARPSYNC.COLLECTIVE R15, `(.L_x_13853) ;  /* 0x000000000f087348 */ /* 0x000fea0003c00000 */
[----:B------:R0:W1:Y:S02]  /*1a190*/  SHFL.IDX P6, R14, R13, R12, R11 ;  /* 0x0000000c0d0e7389 */ /* 0x00006400000c000b */
[----:B01----:R-:W-:Y:S01]  /*1a1a0*/  ENDCOLLECTIVE ;  /* 0x000000000000791b */ /* 0x003fe20003800000 */
.L_x_13853:
[----:B------:R-:W-:Y:S05]  /*1a1b0*/  BRA `(.L_x_13854) ;  /* 0xffffffbc00e07947 */ /* 0x000fea000383ffff */
.L_x_13710:
        /* <DEDUP_REMOVED lines=8> */
.L_x_13856:
[----:B------:R-:W-:Y:S05]  /*1a240*/  BSYNC B0 ;  /* 0x0000000000007941 */ /* 0x000fea0003800000 */
.L_x_13855:
[----:B------:R-:W-:Y:S01]  /*1a250*/  SEL R3, R14, RZ, P1 ;  /* 0x000000ff0e037207 */ /* 0x000fe20000800000 */
[----:B------:R-:W-:Y:S01]  /*1a260*/  IMAD.MOV.U32 R12, RZ, RZ, 0x2 ;  /* 0x00000002ff0c7424 */ /* 0x000fe200078e00ff */
[----:B------:R-:W-:Y:S01]  /*1a270*/  MOV R11, RZ ;  /* 0x000000ff000b7202 */ /* 0x000fe20000000f00 */
[----:B------:R-:W-:Y:S02]  /*1a280*/  IMAD.MOV.U32 R15, RZ, RZ, -0x1 ;  /* 0xffffffffff0f7424 */ /* 0x000fe400078e00ff */
[----:B------:R-:W-:-:S04]  /*1a290*/  IMAD.IADD R3, R2, 0x1, R3 ;  /* 0x0000000102037824 */ /* 0x000fc800078e0203 */
[----:B------:R-:W-:-:S07]  /*1a2a0*/  IMAD.MOV.U32 R13, RZ, RZ, R3 ;  /* 0x000000ffff0d7224 */ /* 0x000fce00078e0003 */
[----:B------:R-:W-:Y:S05]  /*1a2b0*/  WARPSYNC.COLLECTIVE R15, `(.L_x_13857) ;  /* 0x000000000f087348 */ /* 0x000fea0003c00000 */
[----:B------:R0:W1:Y:S02]  /*1a2c0*/  SHFL.UP P6, R14, R13, R12, R11 ;  /* 0x0400000c0d0e7389 */ /* 0x00006400000c000b */
[----:B01----:R-:W-:Y:S01]  /*1a2d0*/  ENDCOLLECTIVE ;  /* 0x000000000000791b */ /* 0x003fe20003800000 */
.L_x_13857:
[----:B------:R-:W-:Y:S01]  /*1a2e0*/  IMAD.MOV.U32 R12, RZ, RZ, 0x4 ;  /* 0x00000004ff0c7424 */ /* 0x000fe200078e00ff */
[----:B------:R-:W-:-:S05]  /*1a2f0*/  SEL R14, R14, RZ, P2 ;  /* 0x000000ff0e0e7207 */ /* 0x000fca0001000000 */
[----:B------:R-:W-:-:S04]  /*1a300*/  IMAD.IADD R3, R3, 0x1, R14 ;  /* 0x0000000103037824 */ /* 0x000fc800078e020e */
[----:B------:R-:W-:-:S07]  /*1a310*/  IMAD.MOV.U32 R13, RZ, RZ, R3 ;  /* 0x000000ffff0d7224 */ /* 0x000fce00078e0003 */
[----:B------:R-:W-:Y:S05]  /*1a320*/  WARPSYNC.COLLECTIVE R15, `(.L_x_13858) ;  /* 0x000000000f087348 */ /* 0x000fea0003c00000 */
[----:B------:R0:W1:Y:S02]  /*1a330*/  SHFL.UP P6, R14, R13, R12, R11 ;  /* 0x0400000c0d0e7389 */ /* 0x00006400000c000b */
[----:B01----:R-:W-:Y:S01]  /*1a340*/  ENDCOLLECTIVE ;  /* 0x000000000000791b */ /* 0x003fe20003800000 */
.L_x_13858:
[----:B------:R-:W-:Y:S01]  /*1a350*/  IMAD.MOV.U32 R12, RZ, RZ, 0x8 ;  /* 0x00000008ff0c7424 */ /* 0x000fe200078e00ff */
[----:B------:R-:W-:-:S05]  /*1a360*/  SEL R14, R14, RZ, P3 ;  /* 0x000000ff0e0e7207 */ /* 0x000fca0001800000 */
[----:B------:R-:W-:-:S04]  /*1a370*/  IMAD.IADD R3, R3, 0x1, R14 ;  /* 0x0000000103037824 */ /* 0x000fc800078e020e */
[----:B------:R-:W-:-:S07]  /*1a380*/  IMAD.MOV.U32 R13, RZ, RZ, R3 ;  /* 0x000000ffff0d7224 */ /* 0x000fce00078e0003 */
[----:B------:R-:W-:Y:S05]  /*1a390*/  WARPSYNC.COLLECTIVE R15, `(.L_x_13859) ;  /* 0x000000000f087348 */ /* 0x000fea0003c00000 */
[----:B------:R0:W1:Y:S02]  /*1a3a0*/  SHFL.UP P6, R14, R13, R12, R11 ;  /* 0x0400000c0d0e7389 */ /* 0x00006400000c000b */
[----:B01----:R-:W-:Y:S01]  /*1a3b0*/  ENDCOLLECTIVE ;  /* 0x000000000000791b */ /* 0x003fe20003800000 */
.L_x_13859:
[----:B------:R-:W-:Y:S01]  /*1a3c0*/  IMAD.MOV.U32 R12, RZ, RZ, 0x10 ;  /* 0x00000010ff0c7424 */ /* 0x000fe200078e00ff */
[----:B------:R-:W-:-:S04]  /*1a3d0*/  SEL R14, R14, RZ, P4 ;  /* 0x000000ff0e0e7207 */ /* 0x000fc80002000000 */
[----:B------:R-:W-:-:S05]  /*1a3e0*/  IADD3 R3, R3, R14, RZ ;  /* 0x0000000e03037210 */ /* 0x000fca0007ffe0ff */
[----:B------:R-:W-:-:S07]  /*1a3f0*/  IMAD.MOV.U32 R13, RZ, RZ, R3 ;  /* 0x000000ffff0d7224 */ /* 0x000fce00078e0003 */
[----:B------:R-:W-:Y:S05]  /*1a400*/  WARPSYNC.COLLECTIVE R15, `(.L_x_13860) ;  /* 0x000000000f087348 */ /* 0x000fea0003c00000 */
[----:B------:R0:W1:Y:S02]  /*1a410*/  SHFL.UP P6, R14, R13, R12, R11 ;  /* 0x0400000c0d0e7389 */ /* 0x00006400000c000b */
[----:B01----:R-:W-:Y:S01]  /*1a420*/  ENDCOLLECTIVE ;  /* 0x000000000000791b */ /* 0x003fe20003800000 */
.L_x_13860:
        /* <DEDUP_REMOVED lines=8> */
.L_x_13861:
[----:B------:R-:W-:Y:S05]  /*1a4b0*/  BRA `(.L_x_13862) ;  /* 0xffffffbc00bc7947 */ /* 0x000fea000383ffff */
.L_x_13712:
[----:B------:R-:W-:Y:S01]  /*1a4c0*/  BSSY B0, `(.L_x_13863) ;  /* 0x0000006000007945 */ /* 0x000fe20003800000 */
[----:B------:R-:W-:Y:S01]  /*1a4d0*/  PLOP3.LUT P6, PT, P6, PT, PT, 0x8, 0x0 ;  /* 0x000000000000781c */ /* 0x000fe200037ce170 */
[----:B------:R-:W-:-:S12]  /*1a4e0*/  IMAD.MOV.U32 R15, RZ, RZ, -0x1 ;  /* 0xffffffffff0f7424 */ /* 0x000fd800078e00ff */
[----:B01---5:R-:W-:Y:S05]  /*1a4f0*/  WARPSYNC.COLLECTIVE R15, `(.L_x_13864) ;  /* 0x000000000f087348 */ /* 0x023fea0003c00000 */
[----:B------:R-:W-:Y:S01]  /*1a500*/  VOTE.ANY R14, PT, P6 ;  /* 0x00000000000e7806 */ /* 0x000fe200030e0100 */
[----:B01---5:R-:W-:Y:S06]  /*1a510*/  ENDCOLLECTIVE ;  /* 0x000000000000791b */ /* 0x023fec0003800000 */
.L_x_13864:
[----:B------:R-:W-:Y:S05]  /*1a520*/  BSYNC B0 ;  /* 0x0000000000007941 */ /* 0x000fea0003800000 */
.L_x_13863:
        /* <DEDUP_REMOVED lines=9> */
.L_x_13865:
[----:B------:R-:W-:Y:S01]  /*1a5c0*/  IMAD.MOV.U32 R17, RZ, RZ, R14 ;  /* 0x000000ffff117224 */ /* 0x000fe200078e000e */
[----:B------:R-:W-:Y:S06]  /*1a5d0*/  BRA `(.L_x_13866) ;  /* 0xffffffbc00ac7947 */ /* 0x000fec000383ffff */
.L_x_13714:
[----:B------:R-:W-:Y:S01]  /*1a5e0*/  BSSY B0, `(.L_x_13867) ;  /* 0x0000007000007945 */ /* 0x000fe20003800000 */
[----:B------:R-:W-:Y:S01]  /*1a5f0*/  IMAD.MOV.U32 R13, RZ, RZ, R3 ;  /* 0x000000ffff0d7224 */ /* 0x000fe200078e0003 */
[----:B------:R-:W-:Y:S01]  /*1a600*/  MOV R15, 0xffffffff ;  /* 0xffffffff000f7802 */ /* 0x000fe20000000f00 */
[----:B0-----:R-:W-:-:S07]  /*1a610*/  IMAD.MOV.U32 R11, RZ, RZ, 0x1f ;  /* 0x0000001fff0b7424 */ /* 0x001fce00078e00ff */
[----:B-1-3-5:R-:W-:Y:S05]  /*1a620*/  WARPSYNC.COLLECTIVE R15, `(.L_x_13868) ;  /* 0x000000000f087348 */ /* 0x02afea0003c00000 */
[----:B------:R0:W2:Y:S02]  /*1a630*/  SHFL.IDX P6, R14, R13, R12, R11 ;  /* 0x0000000c0d0e7389 */ /* 0x0000a400000c000b */
[----:B0123-5:R-:W-:Y:S01]  /*1a640*/  ENDCOLLECTIVE ;  /* 0x000000000000791b */ /* 0x02ffe20003800000 */
.L_x_13868:
[----:B------:R-:W-:Y:S05]  /*1a650*/  BSYNC B0 ;  /* 0x0000000000007941 */ /* 0x000fea0003800000 */
.L_x_13867:
[----:B------:R-:W-:Y:S01]  /*1a660*/  IMAD.MOV.U32 R2, RZ, RZ, R14 ;  /* 0x000000ffff027224 */ /* 0x000fe200078e000e */
[----:B------:R-:W-:Y:S06]  /*1a670*/  BRA `(.L_x_13713) ;  /* 0xffffffbc00a07947 */ /* 0x000fec000383ffff */
.L_x_13718:
[----:B-1----:R1:W2:Y:S02]  /*1a680*/  SYNCS.PHASECHK.TRANS64.TRYWAIT P0, [R5+URZ+0x13220], R0 ;  /* 0x01322000050075a7 */ /* 0x0022a4000800017f */
[----:B--2---:R-:W-:Y:S05]  /*1a690*/  @!P0 NANOSLEEP.SYNCS 0x989680 ;  /* 0x009896800000895d */ /* 0x004fea0003900000 */
[----:B------:R-:W2:Y:S02]  /*1a6a0*/  @!P0 SYNCS.PHASECHK.TRANS64 P0, [R5+URZ+0x13220], R0 ;  /* 0x01322000050085a7 */ /* 0x000ea4000800007f */
[----:B--2---:R-:W-:Y:S05]  /*1a6b0*/  @!P0 BRA `(.L_x_13718) ;  /* 0xfffffffc00f08947 */ /* 0x004fea000383ffff */
[----:B------:R-:W-:Y:S05]  /*1a6c0*/  BRA `(.L_x_13869) ;  /* 0xffffffc000947947 */ /* 0x000fea000383ffff */
.L_x_13719:
        /* <DEDUP_REMOVED lines=11> */
.L_x_13871:
[----:B------:R-:W-:Y:S05]  /*1a780*/  BSYNC B0 ;  /* 0x0000000000007941 */ /* 0x000fea0003800000 */
.L_x_13870:
[----:B------:R-:W-:Y:S05]  /*1a790*/  BRA `(.L_x_13872) ;  /* 0xffffffc0007c7947 */ /* 0x000fea000383ffff */
.L_x_13720:
[----:B------:R-:W-:Y:S01]  /*1a7a0*/  BSSY B0, `(.L_x_13873) ;  /* 0x0000006000007945 */ /* 0x000fe20003800000 */
[----:B------:R-:W-:-:S07]  /*1a7b0*/  IMAD.MOV.U32 R15, RZ, RZ, -0x1 ;  /* 0xffffffffff0f7424 */ /* 0x000fce00078e00ff */
[----:B01---5:R-:W-:Y:S05]  /*1a7c0*/  WARPSYNC.COLLECTIVE R15, `(.L_x_13874) ;  /* 0x000000000f0c7348 */ /* 0x023fea0003c00000 */
[----:B------:R-:W-:Y:S02]  /*1a7d0*/  ELECT P6, UR62, PT ;  /* 0x00000000003e782f */ /* 0x000fe400038c0000 */
[----:B------:R-:W-:Y:S01]  /*1a7e0*/  MOV R14, UR62 ;  /* 0x0000003e000e7c02 */ /* 0x000fe20008000f00 */
[----:B01---5:R-:W-:Y:S10]  /*1a7f0*/  ENDCOLLECTIVE ;  /* 0x000000000000791b */ /* 0x023ff40003800000 */
.L_x_13874:
[----:B------:R-:W-:Y:S05]  /*1a800*/  BSYNC B0 ;  /* 0x0000000000007941 */ /* 0x000fea0003800000 */
.L_x_13873:
[----:B------:R-:W-:Y:S05]  /*1a810*/  BRA `(.L_x_13875) ;  /* 0xffffffc000707947 */ /* 0x000fea000383ffff */
.L_x_13722:
[----:B-1----:R1:W2:Y:S02]  /*1a820*/  SYNCS.PHASECHK.TRANS64.TRYWAIT P1, [R4+URZ+0x13240], R3 ;  /* 0x01324003040075a7 */ /* 0x0022a4000802017f */
[----:B--2---:R-:W-:Y:S05]  /*1a830*/  @!P1 NANOSLEEP.SYNCS 0x989680 ;  /* 0x009896800000995d */ /* 0x004fea0003900000 */
[----:B------:R-:W2:Y:S02]  /*1a840*/  @!P1 SYNCS.PHASECHK.TRANS64 P1, [R4+URZ+0x13240], R3 ;  /* 0x01324003040095a7 */ /* 0x000ea4000802007f */
[----:B--2---:R-:W-:Y:S05]  /*1a850*/  @!P1 BRA `(.L_x_13722) ;  /* 0xfffffffc00f09947 */ /* 0x004fea000383ffff */
[----:B------:R-:W-:Y:S05]  /*1a860*/  BRA `(.L_x_13876) ;  /* 0xffffffc000987947 */ /* 0x000fea000383ffff */
.L_x_13724:
[----:B--2---:R2:W3:Y:S02]  /*1a870*/  SYNCS.PHASECHK.TRANS64.TRYWAIT P1, [R5+URZ+0x13240], R0 ;  /* 0x01324000050075a7 */ /* 0x0044e4000802017f */
[----:B---3--:R-:W-:Y:S05]  /*1a880*/  @!P1 NANOSLEEP.SYNCS 0x989680 ;  /* 0x009896800000995d */ /* 0x008fea0003900000 */
[----:B------:R-:W3:Y:S02]  /*1a890*/  @!P1 SYNCS.PHASECHK.TRANS64 P1, [R5+URZ+0x13240], R0 ;  /* 0x01324000050095a7 */ /* 0x000ee4000802007f */
[----:B---3--:R-:W-:Y:S05]  /*1a8a0*/  @!P1 BRA `(.L_x_13724) ;  /* 0xfffffffc00f09947 */ /* 0x008fea000383ffff */
[----:B------:R-:W-:Y:S05]  /*1a8b0*/  BRA `(.L_x_13877) ;  /* 0xffffffc000a87947 */ /* 0x000fea000383ffff */
.L_x_13726:
[----:B---3--:R3:W4:Y:S02]  /*1a8c0*/  SYNCS.PHASECHK.TRANS64.TRYWAIT P1, [R4+URZ+0x13260], R3 ;  /* 0x01326003040075a7 */ /* 0x008724000802017f */
[----:B----4-:R-:W-:Y:S05]  /*1a8d0*/  @!P1 NANOSLEEP.SYNCS 0x989680 ;  /* 0x009896800000995d */ /* 0x010fea0003900000 */
[----:B------:R-:W4:Y:S02]  /*1a8e0*/  @!P1 SYNCS.PHASECHK.TRANS64 P1, [R4+URZ+0x13260], R3 ;  /* 0x01326003040095a7 */ /* 0x000f24000802007f */
[----:B----4-:R-:W-:Y:S05]  /*1a8f0*/  @!P1 BRA `(.L_x_13726) ;  /* 0xfffffffc00f09947 */ /* 0x010fea000383ffff */
[----:B------:R-:W-:Y:S05]  /*1a900*/  BRA `(.L_x_13878) ;  /* 0xffffffc000a47947 */ /* 0x000fea000383ffff */
.L_x_13728:
[----:B----4-:R4:W0:Y:S02]  /*1a910*/  SYNCS.PHASECHK.TRANS64.TRYWAIT P1, [R5+URZ+0x13260], R0 ;  /* 0x01326000050075a7 */ /* 0x010824000802017f */
[----:B0-----:R-:W-:Y:S05]  /*1a920*/  @!P1 NANOSLEEP.SYNCS 0x989680 ;  /* 0x009896800000995d */ /* 0x001fea0003900000 */
[----:B------:R-:W0:Y:S02]  /*1a930*/  @!P1 SYNCS.PHASECHK.TRANS64 P1, [R5+URZ+0x13260], R0 ;  /* 0x01326000050095a7 */ /* 0x000e24000802007f */
[----:B0-----:R-:W-:Y:S05]  /*1a940*/  @!P1 BRA `(.L_x_13728) ;  /* 0xfffffffc00f09947 */ /* 0x001fea000383ffff */
[----:B------:R-:W-:Y:S05]  /*1a950*/  BRA `(.L_x_13879) ;  /* 0xffffffc000a07947 */ /* 0x000fea000383ffff */
.L_x_13730:
[----:B------:R0:W0:Y:S02]  /*1a960*/  SYNCS.PHASECHK.TRANS64.TRYWAIT P1, [R4+URZ+0x13280], R3 ;  /* 0x01328003040075a7 */ /* 0x000024000802017f */
[----:B0-----:R-:W-:Y:S05]  /*1a970*/  @!P1 NANOSLEEP.SYNCS 0x989680 ;  /* 0x009896800000995d */ /* 0x001fea0003900000 */
[----:B------:R-:W0:Y:S02]  /*1a980*/  @!P1 SYNCS.PHASECHK.TRANS64 P1, [R4+URZ+0x13280], R3 ;  /* 0x01328003040095a7 */ /* 0x000e24000802007f */
[----:B0-----:R-:W-:Y:S05]  /*1a990*/  @!P1 BRA `(.L_x_13730) ;  /* 0xfffffffc00f09947 */ /* 0x001fea000383ffff */
[----:B------:R-:W-:Y:S05]  /*1a9a0*/  BRA `(.L_x_13880) ;  /* 0xffffffc0009c7947 */ /* 0x000fea000383ffff */
.L_x_13881:
        /* <DEDUP_REMOVED lines=13> */
.L_x_15863:


//--------------------- .text._ZN7cutlass13device_kernelIN5flash11enable_sm90INS1_16FlashAttnFwdSm90INS1_25CollectiveMainloopFwdSm90ILi2EN4cute5tupleIJNS5_1CILi1EEES8_S8_EEENS6_IJNS7_ILi192EEENS7_ILi160EEENS7_ILi64EEEEEELi64ENS_12float_e4m3_tEfNS_4arch4Sm90ELb0ELb1ELb0ELb0ELb1ELb0ELb0ELb1ELb1ELb1ELb0ELb0EEENS1_21CollectiveEpilogueFwdINS6_IJSA_SC_SB_EEES9_NS_10bfloat16_tESG_Li384ELb0ELb1ELb0ELb1EEENS1_30DynamicPersistentTileSchedulerILi384ELi128ELb0ELb1ELb1EEEEEEEEEvNT_6ParamsE --------------------------
	.section	.text._ZN7cutlass13device_kernelIN5flash11enable_sm90INS1_16FlashAttnFwdSm90INS1_25CollectiveMainloopFwdSm90ILi2EN4cute5tupleIJNS5_1CILi1EEES8_S8_EEENS6_IJNS7_ILi192EEENS7_ILi160EEENS7_ILi64EEEEEELi64ENS_12float_e4m3_tEfNS_4arch4Sm90ELb0ELb1ELb0ELb0ELb1ELb0ELb0ELb1ELb1ELb1ELb0ELb0EEENS1_21CollectiveEpilogueFwdINS6_IJSA_SC_SB_EEES9_NS_10bfloat16_tESG_Li384ELb0ELb1ELb0ELb1EEENS1_30DynamicPersistentTileSchedulerILi384ELi128ELb0ELb1ELb1EEEEEEEEEvNT_6ParamsE,"ax",@progbits
	.align	128
.text._ZN7cutlass13device_kernelIN5flash11enable_sm90INS1_16FlashAttnFwdSm90INS1_25CollectiveMainloopFwdSm90ILi2EN4cute5tupleIJNS5_1CILi1EEES8_S8_EEENS6_IJNS7_ILi192EEENS7_ILi160EEENS7_ILi64EEEEEELi64ENS_12float_e4m3_tEfNS_4arch4Sm90ELb0ELb1ELb0ELb0ELb1ELb0ELb0ELb1ELb1ELb1ELb0ELb0EEENS1_21CollectiveEpilogueFwdINS6_IJSA_SC_SB_EEES9_NS_10bfloat16_tESG_Li384ELb0ELb1ELb0ELb1EEENS1_30DynamicPersistentTileSchedulerILi384ELi128ELb0ELb1ELb1EEEEEEEEEvNT_6ParamsE:
        .type           _ZN7cutlass13device_kernelIN5flash11enable_sm90INS1_16FlashAttnFwdSm90INS1_25CollectiveMainloopFwdSm90ILi2EN4cute5tupleIJNS5_1CILi1EEES8_S8_EEENS6_IJNS7_ILi192EEENS7_ILi160EEENS7_ILi64EEEEEELi64ENS_12float_e4m3_tEfNS_4arch4Sm90ELb0ELb1ELb0ELb0ELb1ELb0ELb0ELb1ELb1ELb1ELb0ELb0EEENS1_21CollectiveEpilogueFwdINS6_IJSA_SC_SB_EEES9_NS_10bfloat16_tESG_Li384ELb0ELb1ELb0ELb1EEENS1_30DynamicPersistentTileSchedulerILi384ELi128ELb0ELb1ELb1EEEEEEEEEvNT_6ParamsE,@function
        .size           _ZN7cutlass13device_kernelIN5flash11enable_sm90INS1_16FlashAttnFwdSm90INS1_25CollectiveMainloopFwdSm90ILi2EN4cute5tupleIJNS5_1CILi1EEES8_S8_EEENS6_IJNS7_ILi192EEENS7_ILi160EEENS7_ILi64EEEEEELi64ENS_12float_e4m3_tEfNS_4arch4Sm90ELb0ELb1ELb0ELb0ELb1ELb0ELb0ELb1ELb1ELb1ELb0ELb0EEENS1_21CollectiveEpilogueFwdINS6_IJSA_SC_SB_EEES9_NS_10bfloat16_tESG_Li384ELb0ELb1ELb0ELb1EEENS1_30DynamicPersistentTileSchedulerILi384ELi128ELb0ELb1ELb1EEEEEEEEEvNT_6ParamsE,(.L_x_15864 - _ZN7cutlass13device_kernelIN5flash11enable_sm90INS1_16FlashAttnFwdSm90INS1_25CollectiveMainloopFwdSm90ILi2EN4cute5tupleIJNS5_1CILi1EEES8_S8_EEENS6_IJNS7_ILi192EEENS7_ILi160EEENS7_ILi64EEEEEELi64ENS_12float_e4m3_tEfNS_4arch4Sm90ELb0ELb1ELb0ELb0ELb1ELb0ELb0ELb1ELb1ELb1ELb0ELb0EEENS1_21CollectiveEpilogueFwdINS6_IJSA_SC_SB_EEES9_NS_10bfloat16_tESG_Li384ELb0ELb1ELb0ELb1EEENS1_30DynamicPersistentTileSchedulerILi384ELi128ELb0ELb1ELb1EEEEEEEEEvNT_6ParamsE)
        .other          _ZN7cutlass13device_kernelIN5flash11enable_sm90INS1_16FlashAttnFwdSm90INS1_25CollectiveMainloopFwdSm90ILi2EN4cute5tupleIJNS5_1CILi1EEES8_S8_EEENS6_IJNS7_ILi192EEENS7_ILi160EEENS7_ILi64EEEEEELi64ENS_12float_e4m3_tEfNS_4arch4Sm90ELb0ELb1ELb0ELb0ELb1ELb0ELb0ELb1ELb1ELb1ELb0ELb0EEENS1_21CollectiveEpilogueFwdINS6_IJSA_SC_SB_EEES9_NS_10bfloat16_tESG_Li384ELb0ELb1ELb0ELb1EEENS1_30DynamicPersistentTileSchedulerILi384ELi128ELb0ELb1ELb1EEEEEEEEEvNT_6ParamsE,@"STO_CUDA_ENTRY STV_DEFAULT"
_ZN7cutlass13device_kernelIN5flash11enable_sm90INS1_16FlashAttnFwdSm90INS1_25CollectiveMainloopFwdSm90ILi2EN4cute5tupleIJNS5_1CILi1EEES8_S8_EEENS6_IJNS7_ILi192EEENS7_ILi160EEENS7_ILi64EEEEEELi64ENS_12float_e4m3_tEfNS_4arch4Sm90ELb0ELb1ELb0ELb0ELb1ELb0ELb0ELb1ELb1ELb1ELb0ELb0EEENS1_21CollectiveEpilogueFwdINS6_IJSA_SC_SB_EEES9_NS_10bfloat16_tESG_Li384ELb0ELb1ELb0ELb1EEENS1_30DynamicPersistentTileSchedulerILi384ELi128ELb0ELb1ELb1EEEEEEEEEvNT_6ParamsE:
        /* <DEDUP_REMOVED lines=45> */
.L_x_13882:
        /* <DEDUP_REMOVED lines=22> */
.L_x_13883:
        /* <DEDUP_REMOVED lines=18> */
.L_x_13884:
        /* <DEDUP_REMOVED lines=22> */
.L_x_13885:
        /* <DEDUP_REMOVED lines=24> */
.L_x_13886:
        /* <DEDUP_REMOVED lines=10> */
.L_x_13888:
        /* <DEDUP_REMOVED lines=23> */
[C---:B------:R-:W-:Y:S01]  /*0a40*/  LOP3.LUT R4, R3.reuse, 0x3fffff0, RZ, 0xc0, !PT ;  /* 0x03fffff003047812 */ /* 0x040fe200078ec0ff */
        /* <DEDUP_REMOVED lines=8> */
[----:B------:R-:W-:Y:S01]  /*0ad0*/  SHF.R.S32.HI R11, RZ, 0x7, R2 ;  /* 0x00000007ff0b7819 */ /* 0x000fe20000011402 */
[----:B------:R-:W-:Y:S01]  /*0ae0*/  IMAD.IADD R3, R6, 0x1, -R3 ;  /* 0x0000000106037824 */ /* 0x000fe200078e0a03 */
[----:B------:R-:W-:-:S02]  /*0af0*/  SHF.R.S32.HI R6, RZ, 0x2, R5 ;  /* 0x00000002ff067819 */ /* 0x000fc40000011405 */
[----:B------:R-:W-:Y:S01]  /*0b00*/  SHF.R.S32.HI R7, RZ, 0x1f, R5 ;  /* 0x0000001fff077819 */ /* 0x000fe20000011405 */
[----:B------:R-:W-:Y:S01]  /*0b10*/  IMAD R2, R3, 0x8, R4 ;  /* 0x0000000803027824 */ /* 0x000fe200078e0204 */
[----:B------:R-:W-:Y:S02]  /*0b20*/  LEA.HI R8, R8, R157, RZ, 0x5 ;  /* 0x0000009d08087211 */ /* 0x000fe400078f28ff */
[----:B------:R-:W-:Y:S02]  /*0b30*/  LEA.HI R7, R7, R6, RZ, 0x3 ;  /* 0x0000000607077211 */ /* 0x000fe400078f18ff */
[----:B------:R0:W-:Y:S01]  /*0b40*/  STL [R1+0xc], R2 ;  /* 0x00000c0201007387 */ /* 0x0001e20000100800 */
[----:B------:R-:W-:Y:S02]  /*0b50*/  SHF.R.S32.HI R8, RZ, 0x5, R8 ;  /* 0x00000005ff087819 */ /* 0x000fe40000011408 */
[----:B------:R-:W-:Y:S02]  /*0b60*/  LOP3.LUT R7, R7, 0xfffffff8, RZ, 0xc0, !PT ;  /* 0xfffffff807077812 */ /* 0x000fe400078ec0ff */
[----:B------:R-:W-:-:S02]  /*0b70*/  LEA.HI R9, R0, R10, RZ, 0x2 ;  /* 0x0000000a00097211 */ /* 0x000fc400078f10ff */
[----:B------:R-:W-:Y:S01]  /*0b80*/  LEA.HI R0, R0, R10, RZ, 0x3 ;  /* 0x0000000a00007211 */ /* 0x000fe200078f18ff */
[----:B------:R-:W-:Y:S01]  /*0b90*/  IMAD.IADD R7, R6, 0x1, -R7 ;  /* 0x0000000106077824 */ /* 0x000fe200078e0a07 */
[----:B------:R-:W-:Y:S01]  /*0ba0*/  LOP3.LUT R9, R9, 0xfffffffc, RZ, 0xc0, !PT ;  /* 0xfffffffc09097812 */ /* 0x000fe200078ec0ff */
[----:B0-----:R-:W-:Y:S01]  /*0bb0*/  IMAD.HI R2, R11, 0x55555556, RZ ;  /* 0x555555560b027827 */ /* 0x001fe200078e02ff */
[----:B------:R-:W-:Y:S02]  /*0bc0*/  LOP3.LUT R22, R0, 0xfffffff8, RZ, 0xc0, !PT ;  /* 0xfffffff800167812 */ /* 0x000fe400078ec0ff */
[----:B------:R-:W-:Y:S01]  /*0bd0*/  LOP3.LUT R18, R5, 0x7ffffffc, RZ, 0xc0, !PT ;  /* 0x7ffffffc05127812 */ /* 0x000fe200078ec0ff */
[----:B------:R-:W-:Y:S01]  /*0be0*/  IMAD R7, R8, 0x10, R7 ;  /* 0x0000001008077824 */ /* 0x000fe200078e0207 */
[----:B------:R-:W-:Y:S01]  /*0bf0*/  LEA.HI R2, R2, R2, RZ, 0x1 ;  /* 0x0000000202027211 */ /* 0x000fe200078f08ff */
[C---:B------:R-:W-:Y:S01]  /*0c00*/  IMAD.IADD R9, R10.reuse, 0x1, -R9 ;  /* 0x000000010a097824 */ /* 0x040fe200078e0a09 */
[----:B------:R-:W-:Y:S01]  /*0c10*/  SHF.R.S32.HI R156, RZ, 0x3, R0 ;  /* 0x00000003ff9c7819 */ /* 0x000fe20000011400 */
[----:B------:R-:W-:-:S02]  /*0c20*/  IMAD.IADD R22, R10, 0x1, -R22 ;  /* 0x000000010a167824 */ /* 0x000fc400078e0a16 */
[----:B------:R-:W-:Y:S01]  /*0c30*/  IMAD R2, R2, -0x3, R11 ;  /* 0xfffffffd02027824 */ /* 0x000fe200078e020b */
[----:B------:R-:W-:Y:S01]  /*0c40*/  LEA.HI R3, R9, R9, RZ, 0x1 ;  /* 0x0000000909037211 */ /* 0x000fe200078f08ff */
[----:B------:R-:W-:Y:S02]  /*0c50*/  IMAD.SHL.U32 R23, R22, 0x8, RZ ;  /* 0x0000000816177824 */ /* 0x000fe400078e00ff */
[----:B------:R-:W-:Y:S01]  /*0c60*/  IMAD R2, R2, 0x40, R7 ;  /* 0x0000004002027824 */ /* 0x000fe200078e0207 */
[----:B------:R-:W-:Y:S01]  /*0c70*/  LOP3.LUT R4, R3, 0x1ffffffe, RZ, 0xc0, !PT ;  /* 0x1ffffffe03047812 */ /* 0x000fe200078ec0ff */
[----:B------:R-:W-:Y:S01]  /*0c80*/  IMAD.IADD R18, R157, 0x1, -R18 ;  /* 0x000000019d127824 */ /* 0x000fe200078e0a12 */
[----:B------:R-:W-:Y:S02]  /*0c90*/  SHF.R.S32.HI R0, RZ, 0x1f, R23 ;  /* 0x0000001fff007819 */ /* 0x000fe40000011417 */
[----:B------:R0:W-:Y:S01]  /*0ca0*/  STL [R1+0x8], R2 ;  /* 0x0000080201007387 */ /* 0x0001e20000100800 */
[----:B------:R-:W-:-:S04]  /*0cb0*/  IMAD.IADD R4, R9, 0x1, -R4 ;  /* 0x0000000109047824 */ /* 0x000fc800078e0a04 */
[----:B------:R-:W-:-:S07]  /*0cc0*/  IMAD R19, R4, 0x8, R2 ;  /* 0x0000000804137824 */ /* 0x000fce00078e0202 */
.L_x_13981:
        /* <DEDUP_REMOVED lines=12> */
[----:B012--5:R-:W-:Y:S05]  /*0d90*/  @!P0 BRA `(.L_x_13889) ;  /* 0x0000000000208947 */ /* 0x027fea0003800000 */
        /* <DEDUP_REMOVED lines=8> */
.L_x_13889:
[----:B------:R-:W-:Y:S01]  /*0e20*/  ULDC UR6, c[0x0][0xc54] ;  /* 0x0003150000067ab9 */ /* 0x000fe20000000800 */
[----:B------:R-:W-:Y:S01]  /*0e30*/  UMOV UR8, UR7 ;  /* 0x0000000700087c82 */ /* 0x000fe20008000000 */
[----:B------:R-:W-:-:S11]  /*0e40*/  UISETP.NE.AND UP0, UPT, UR6, 0x1, UPT ;  /* 0x000000010600788c */ /* 0x000fd6000bf05270 */
[----:B------:R-:W-:Y:S02]  /*0e50*/  @UP0 ULDC.64 UR10, c[0x0][0xc58] ;  /* 0x00031600000a0ab9 */ /* 0x000fe40000000a00 */
[----:B------:R-:W-:-:S04]  /*0e60*/  UIMAD.WIDE.U32 UR4, UR7, UR10, URZ ;  /* 0x0000000a070472a5 */ /* 0x000fc8000f8e003f */
[----:B------:R-:W-:-:S04]  /*0e70*/  @UP0 USHF.R.U32.HI UR8, URZ, UR11, UR5 ;  /* 0x0000000b3f080299 */ /* 0x000fc80008011605 */
[----:B------:R-:W-:-:S12]  /*0e80*/  UIMAD UR4, UR8, UR6, URZ ;  /* 0x00000006080472a4 */ /* 0x000fd8000f8e023f */
.L_x_13890:
        /* <DEDUP_REMOVED lines=8> */
[----:B------:R-:W1:Y:S01]  /*0f10*/  LDC R8, c[0x0][0x448] ;  /* 0x00011200ff087b82 */ /* 0x000e620000000800 */
[----:B------:R-:W-:Y:S02]  /*0f20*/  UIMAD UR18, UR9, UR18, UR6 ;  /* 0x00000012091272a4 */ /* 0x000fe4000f8e0206 */
[----:B------:R-:W-:Y:S01]  /*0f30*/  UISETP.NE.AND.EX UP0, UPT, UR5, URZ, UPT, UP0 ;  /* 0x0000003f0500728c */ /* 0x000fe2000bf05300 */
[----:B------:R-:W-:-:S02]  /*0f40*/  ULDC.64 UR6, c[0x0][0x998] ;  /* 0x0002660000067ab9 */ /* 0x000fc40000000a00 */
[----:B------:R-:W-:Y:S01]  /*0f50*/  @UP2 ULDC UR10, c[0x0][0xc4c] ;  /* 0x00031300000a2ab9 */ /* 0x000fe20000000800 */
[----:B------:R-:W-:Y:S01]  /*0f60*/  UISETP.NE.U32.AND UP1, UPT, UR6, URZ, UPT ;  /* 0x0000003f0600728c */ /* 0x000fe2000bf25070 */
[----:B------:R-:W2:Y:S01]  /*0f70*/  LDC.64 R12, c[0x0][0x9e0] ;  /* 0x00027800ff0c7b82 */ /* 0x000ea20000000a00 */
[----:B------:R-:W-:Y:S01]  /*0f80*/  UIMAD.WIDE.U32 UR10, UR18, UR10, URZ ;  /* 0x0000000a120a72a5 */ /* 0x000fe2000f8e003f */
[----:B------:R-:W-:Y:S01]  /*0f90*/  PLOP3.LUT P0, PT, PT, PT, UP0, 0x80, 0x0 ;  /* 0x000000000000781c */ /* 0x000fe20003f0f008 */
[----:B------:R-:W-:Y:S01]  /*0fa0*/  @UP2 ULDC UR9, c[0x0][0xc50] ;  /* 0x0003140000092ab9 */ /* 0x000fe20000000800 */
[----:B------:R-:W-:Y:S01]  /*0fb0*/  UISETP.NE.AND.EX UP1, UPT, UR7, URZ, UPT, UP1 ;  /* 0x0000003f0700728c */ /* 0x000fe2000bf25310 */
[----:B------:R-:W-:Y:S01]  /*0fc0*/  UMOV UR39, UR18 ;  /* 0x0000001200277c82 */ /* 0x000fe20008000000 */
[----:B------:R-:W-:Y:S02]  /*0fd0*/  @UP2 USHF.R.U32.HI UR39, URZ, UR9, UR11 ;  /* 0x000000093f272299 */ /* 0x000fe4000801160b */
[----:B------:R-:W3:Y:S01]  /*0fe0*/  LDC R105, c[0x0][0x288] ;  /* 0x0000a200ff697b82 */ /* 0x000ee20000000800 */
[----:B------:R-:W-:Y:S01]  /*0ff0*/  @UP0 ULDC.64 UR10, c[0x0][0x9a8] ;  /* 0x00026a00000a0ab9 */ /* 0x000fe20000000a00 */
[----:B------:R-:W-:Y:S01]  /*1000*/  @UP0 USHF.R.S32.HI UR9, URZ, 0x1f, UR39 ;  /* 0x0000001f3f090899 */ /* 0x000fe20008011427 */
[----:B------:R-:W-:Y:S01]  /*1010*/  PLOP3.LUT P1, PT, PT, PT, UP1, 0x80, 0x0 ;  /* 0x000000000000781c */ /* 0x000fe20003f2f018 */
[----:B------:R-:W-:-:S02]  /*1020*/  @UP0 UIMAD.WIDE.U32 UR12, UR39, UR10, URZ ;  /* 0x0000000a270c02a5 */ /* 0x000fc4000f8e003f */
[----:B------:R-:W-:Y:S02]  /*1030*/  @UP0 UIMAD UR9, UR9, UR10, URZ ;  /* 0x0000000a090902a4 */ /* 0x000fe4000f8e023f */
[----:B------:R-:W4:Y:S01]  /*1040*/  LDC R9, c[0x0][0x2f0] ;  /* 0x0000bc00ff097b82 */ /* 0x000f220000000800 */
[----:B------:R-:W-:Y:S02]  /*1050*/  @UP1 USHF.R.S32.HI UR10, URZ, 0x1f, UR39 ;  /* 0x0000001f3f0a1899 */ /* 0x000fe40008011427 */
[----:B------:R-:W-:Y:S01]  /*1060*/  UIADD3 UR15, -UR39, URZ, URZ ;  /* 0x0000003f270f7290 */ /* 0x000fe2000fffe13f */
[----:B------:R-:W-:Y:S01]  /*1070*/  @UP1 ULDC.64 UR16, c[0x0][0x9b8] ;  /* 0x00026e0000101ab9 */ /* 0x000fe20000000a00 */
[----:B------:R-:W-:Y:S02]  /*1080*/  @UP0 UIMAD UR14, UR39, UR11, UR9 ;  /* 0x0000000b270e02a4 */ /* 0x000fe4000f8e0209 */
[----:B------:R-:W-:Y:S02]  /*1090*/  @UP1 UIMAD UR9, UR10, UR16, URZ ;  /* 0x000000100a0912a4 */ /* 0x000fe4000f8e023f */
        /* <DEDUP_REMOVED lines=23> */
[----:B-1----:R-:W-:Y:S01]  /*1210*/  ISETP.NE.AND P3, PT, R8, 0x1, PT ;  /* 0x000000010800780c */ /* 0x002fe20003f65270 */
[----:B------:R-:W-:Y:S01]  /*1220*/  IMAD.U32 R5, RZ, RZ, UR5 ;  /* 0x00000005ff057e24 */ /* 0x000fe2000f8e00ff */
[----:B------:R-:W1:Y:S01]  /*1230*/  LDC R8, c[0x0][0x424] ;  /* 0x00010900ff087b82 */ /* 0x000e620000000800 */
[----:B------:R-:W-:Y:S01]  /*1240*/  IMAD.U32 R7, RZ, RZ, UR7 ;  /* 0x00000007ff077e24 */ /* 0x000fe2000f8e00ff */
[----:B------:R-:W-:Y:S02]  /*1250*/  ULOP3.LUT UR8, URZ, UR8, URZ, 0x33, !UPT ;  /* 0x000000083f087292 */ /* 0x000fe4000f8e333f */
[----:B------:R3:W5:Y:S01]  /*1260*/  @P0 LDG.E R3, desc[UR48][R4.64] ;  /* 0x0000003004030981 */ /* 0x000762000c1e1900 */
[----:B------:R-:W-:Y:S01]  /*1270*/  ULDC UR4, c[0x0][0xc3c] ;  /* 0x00030f0000047ab9 */ /* 0x000fe20000000800 */
[----:B------:R-:W-:Y:S01]  /*1280*/  ULDC.64 UR6, c[0x0][0x418] ;  /* 0x0001060000067ab9 */ /* 0x000fe20000000a00 */
[----:B------:R-:W-:Y:S01]  /*1290*/  ULDC UR5, c[0x0][0x988] ;  /* 0x0002620000057ab9 */ /* 0x000fe20000000800 */
[----:B------:R-:W5:Y:S01]  /*12a0*/  @P1 LDG.E R0, desc[UR48][R6.64] ;  /* 0x0000003006001981 */ /* 0x000f62000c1e1900 */
[----:B------:R-:W-:Y:S01]  /*12b0*/  UIADD3 UR4, UR8, UR4, URZ ;  /* 0x0000000408047290 */ /* 0x000fe2000fffe03f */
[----:B------:R-:W-:Y:S01]  /*12c0*/  ISETP.NE.U32.AND P0, PT, RZ, UR6, PT ;  /* 0x00000006ff007c0c */ /* 0x000fe2000bf05070 */
[----:B------:R-:W4:Y:S01]  /*12d0*/  @P3 LDC R10, c[0x0][0x44c] ;  /* 0x00011300ff0a3b82 */ /* 0x000f220000000800 */
[----:B--2---:R-:W-:Y:S01]  /*12e0*/  ISETP.GE.AND P2, PT, R13, 0x1, PT ;  /* 0x000000010d00780c */ /* 0x004fe20003f46270 */
[----:B------:R-:W-:Y:S01]  /*12f0*/  UIMAD UR41, UR4, 0xc0, URZ ;  /* 0x000000c0042978a4 */ /* 0x000fe2000f8e023f */
[----:B------:R-:W-:-:S02]  /*1300*/  ISETP.NE.AND.EX P0, PT, RZ, UR7, PT, P0 ;  /* 0x00000007ff007c0c */ /* 0x000fc4000bf05300 */
[----:B---3--:R-:W-:Y:S01]  /*1310*/  IADD3 R5, -R105, 0x1, RZ ;  /* 0x0000000169057810 */ /* 0x008fe20007ffe1ff */
[----:B------:R-:W-:Y:S01]  /*1320*/  UIADD3 UR4, UR41, 0xbf, URZ ;  /* 0x000000bf29047890 */ /* 0x000fe2000fffe03f */
[----:B0-----:R-:W-:Y:S01]  /*1330*/  LOP3.LUT R2, R2, 0xffffffef, RZ, 0xc0, !PT ;  /* 0xffffffef02027812 */ /* 0x001fe200078ec0ff */
[----:B------:R-:W0:Y:S03]  /*1340*/  @P3 LDC R11, c[0x0][0x450] ;  /* 0x00011400ff0b3b82 */ /* 0x000e260000000800 */
[----:B------:R-:W-:-:S04]  /*1350*/  @P3 LOP3.LUT R2, R2, 0x10, RZ, 0xfc, !PT ;  /* 0x0000001002023812 */ /* 0x000fc800078efcff */
[----:B------:R-:W-:-:S04]  /*1360*/  LOP3.LUT R2, R2, 0xfffffff7, RZ, 0xc0, !PT ;  /* 0xfffffff702027812 */ /* 0x000fc800078ec0ff */
[----:B------:R-:W-:Y:S01]  /*1370*/  @P2 LOP3.LUT R2, R2, 0x8, RZ, 0xfc, !PT ;  /* 0x0000000802022812 */ /* 0x000fe200078efcff */
[----:B----4-:R-:W-:-:S04]  /*1380*/  @P3 IMAD.HI.U32 R4, R10, UR4, RZ ;  /* 0x000000040a043c27 */ /* 0x010fc8000f8e00ff */
[----:B-----5:R-:W-:Y:S01]  /*1390*/  FMUL.FTZ R0, R3, R0 ;  /* 0x0000000003007220 */ /* 0x020fe20000410000 */
[----:B------:R-:W-:Y:S01]  /*13a0*/  IMAD.U32 R3, RZ, RZ, UR4 ;  /* 0x00000004ff037e24 */ /* 0x000fe2000f8e00ff */
[----:B0-----:R-:W-:Y:S02]  /*13b0*/  @P3 SHF.R.U32.HI R3, RZ, R11, R4 ;  /* 0x0000000bff033219 */ /* 0x001fe40000011604 */
[----:B------:R-:W-:Y:S01]  /*13c0*/  FMUL.FTZ R6, R0, UR5 ;  /* 0x0000000500067c20 */ /* 0x000fe20008410000 */
[----:B-1----:R-:W-:-:S04]  /*13d0*/  SEL R0, R8, 0x1, P0 ;  /* 0x0000000108007807 */ /* 0x002fc80000000000 */
[----:B------:R-:W-:Y:S01]  /*13e0*/  R2UR UR42, R6 ;  /* 0x00000000062a72ca */ /* 0x000fe200000e0000 */
[CC--:B------:R-:W-:Y:S02]  /*13f0*/  IMAD R6, R0.reuse, R9.reuse, R5 ;  /* 0x0000000900067224 */ /* 0x0c0fe400078e0205 */
        /* <DEDUP_REMOVED lines=14> */
.L_x_13892:
[----:B------:R-:W-:-:S13]  /*14e0*/  ISETP.NE.AND P0, PT, R13, 0x1, PT ;  /* 0x000000010d00780c */ /* 0x000fda0003f05270 */
[----:B------:R-:W0:Y:S02]  /*14f0*/  @P0 LDC.64 R6, c[0x0][0x9e8] ;  /* 0x00027a00ff060b82 */ /* 0x000e240000000a00 */
[----:B0-----:R-:W-:-:S05]  /*1500*/  @P0 IMAD.HI.U32 R6, R4, R6, RZ ;  /* 0x0000000604060227 */ /* 0x001fca00078e00ff */
[----:B------:R-:W-:-:S07]  /*1510*/  @P0 SHF.R.U32.HI R4, RZ, R7, R6 ;  /* 0x00000007ff040219 */ /* 0x000fce0000011606 */
.L_x_13893:
[----:B------:R-:W-:-:S05]  /*1520*/  IMAD R4, R4, R13, R13 ;  /* 0x0000000d04047224 */ /* 0x000fca00078e020d */
[----:B------:R-:W-:-:S07]  /*1530*/  VIMNMX R3, R3, R4, PT ;  /* 0x0000000403037248 */ /* 0x000fce0003fe0100 */
.L_x_13891:
        /* <DEDUP_REMOVED lines=29> */
.L_x_13895:
[----:B------:R-:W-:-:S13]  /*1710*/  ISETP.NE.AND P0, PT, R13, 0x1, PT ;  /* 0x000000010d00780c */ /* 0x000fda0003f05270 */
[----:B------:R-:W0:Y:S02]  /*1720*/  @P0 LDC.64 R4, c[0x0][0x9e8] ;  /* 0x00027a00ff040b82 */ /* 0x000e240000000a00 */
[----:B0-----:R-:W-:-:S05]  /*1730*/  @P0 IMAD.HI.U32 R0, R6, R4, RZ ;  /* 0x0000000406000227 */ /* 0x001fca00078e00ff */
[----:B------:R-:W-:-:S07]  /*1740*/  @P0 SHF.R.U32.HI R6, RZ, R5, R0 ;  /* 0x00000005ff060219 */ /* 0x000fce0000011600 */
.L_x_13896:
[----:B------:R-:W-:-:S05]  /*1750*/  IMAD R6, R6, R13, RZ ;  /* 0x0000000d06067224 */ /* 0x000fca00078e02ff */
[----:B------:R-:W-:-:S13]  /*1760*/  R2UR UR5, R6 ;  /* 0x00000000060572ca */ /* 0x000fda00000e0000 */
[----:B------:R-:W-:-:S04]  /*1770*/  UISETP.LT.AND UP0, UPT, UR4, UR5, UPT ;  /* 0x000000050400728c */ /* 0x000fc8000bf01270 */
[----:B------:R-:W-:-:S12]  /*1780*/  USEL UR4, UR4, UR5, !UP0 ;  /* 0x0000000504047287 */ /* 0x000fd8000c000000 */
.L_x_13894:
        /* <DEDUP_REMOVED lines=22> */
[----:B------:R-:W-:Y:S01]  /*18f0*/  ISETP.GT.AND P1, PT, R104, UR43, PT ;  /* 0x0000002b68007c0c */ /* 0x000fe2000bf24270 */
[----:B------:R-:W-:Y:S01]  /*1900*/  IMAD.MOV.U32 R26, RZ, RZ, RZ ;  /* 0x000000ffff1a7224 */ /* 0x000fe200078e00ff */
[----:B------:R-:W-:Y:S02]  /*1910*/  CS2R R28, SRZ ;  /* 0x00000000001c7805 */ /* 0x000fe4000001ff00 */
[----:B------:R-:W-:-:S09]  /*1920*/  CS2R R56, SRZ ;  /* 0x0000000000387805 */ /* 0x000fd2000001ff00 */
[----:B------:R-:W-:Y:S05]  /*1930*/  @!P1 BRA `(.L_x_13897) ;  /* 0x000000ec00349947 */ /* 0x000fea0003800000 */
[----:B------:R-:W0:Y:S01]  /*1940*/  S2R R4, SR_TID.X ;  /* 0x0000000000047919 */ /* 0x000e220000002100 */
[----:B------:R-:W1:Y:S01]  /*1950*/  S2UR UR44, SR_CgaCtaId ;  /* 0x00000000002c79c3 */ /* 0x000e620000008800 */
[----:B------:R-:W-:Y:S02]  /*1960*/  UMOV UR45, 0x400 ;  /* 0x00000400002d7882 */ /* 0x000fe40000000000 */
[----:B-1----:R-:W-:Y:S01]  /*1970*/  ULEA UR45, UR44, UR45, 0x18 ;  /* 0x0000002d2c2d7291 */ /* 0x002fe2000f8ec03f */
[----:B0-----:R-:W-:-:S05]  /*1980*/  VIADD R6, R4, 0xffffff80 ;  /* 0xffffff8004067836 */ /* 0x001fca0000000000 */
[----:B------:R-:W-:-:S04]  /*1990*/  SHF.R.S32.HI R4, RZ, 0x1f, R6 ;  /* 0x0000001fff047819 */ /* 0x000fc80000011406 */
[----:B------:R-:W-:-:S04]  /*19a0*/  LEA.HI R4, R4, R6, RZ, 0x7 ;  /* 0x0000000604047211 */ /* 0x000fc800078f38ff */
[----:B------:R-:W-:-:S05]  /*19b0*/  SHF.R.S32.HI R4, RZ, 0x7, R4 ;  /* 0x00000007ff047819 */ /* 0x000fca0000011404 */
[----:B------:R-:W0:Y:S02]  /*19c0*/  SHFL.IDX PT, R0, R4, RZ, 0x1f ;  /* 0x00001fff04007589 */ /* 0x000e2400000e0000 */
[----:B0-----:R-:W-:-:S13]  /*19d0*/  R2UR UR6, R0 ;  /* 0x00000000000672ca */ /* 0x001fda00000e0000 */
        /* <DEDUP_REMOVED lines=26> */
.L_x_13898:
        /* <DEDUP_REMOVED lines=9> */
.L_x_14073:
[----:B------:R-:W-:Y:S05]  /*1c10*/  @!P0 BRA `(.L_x_13900) ;  /* 0x0000000000048947 */ /* 0x000fea0003800000 */
[----:B------:R-:W-:Y:S01]  /*1c20*/  BPT.TRAP 0x1 ;  /* 0x000000040000795c */ /* 0x000fe20000300000 */
.L_x_13900:
[----:B0-----:R-:W-:Y:S02]  /*1c30*/  IMAD.U32 R3, RZ, RZ, UR37 ;  /* 0x00000025ff037e24 */ /* 0x001fe4000f8e00ff */
[----:B------:R-:W-:-:S03]  /*1c40*/  IMAD.U32 R0, RZ, RZ, UR36 ;  /* 0x00000024ff007e24 */ /* 0x000fc6000f8e00ff */
[----:B------:R-:W-:Y:S02]  /*1c50*/  LEA R3, R3, UR45, 0x3 ;  /* 0x0000002d03037c11 */ /* 0x000fe4000f8e18ff */
[----:B------:R-:W-:-:S04]  /*1c60*/  SHF.L.U32 R0, R0, 0x1f, RZ ;  /* 0x0000001f00007819 */ /* 0x000fc800000006ff */
[----:B------:R0:W1:Y:S01]  /*1c70*/  SYNCS.PHASECHK.TRANS64.TRYWAIT P1, [R3+URZ+0x13230], R0 ;  /* 0x01323000030075a7 */ /* 0x000062000802017f */
[----:B------:R-:W-:Y:S05]  /*1c80*/  @!P0 BRA `(.L_x_13901) ;  /* 0x0000000000048947 */ /* 0x000fea0003800000 */
[----:B------:R-:W-:Y:S01]  /*1c90*/  BPT.TRAP 0x1 ;  /* 0x000000040000795c */ /* 0x000fe20000300000 */
.L_x_13901:
[----:B-1----:R-:W-:Y:S05]  /*1ca0*/  @P1 BRA `(.L_x_13902) ;  /* 0x0000000000081947 */ /* 0x002fea0003800000 */
[----:B------:R-:W1:Y:S02]  /*1cb0*/  SYNCS.PHASECHK.TRANS64.TRYWAIT P1, [R3+URZ+0x13230], R0 ;  /* 0x01323000030075a7 */ /* 0x000e64000802017f */
[----:B-1----:R-:W-:Y:S05]  /*1cc0*/  @!P1 BRA `(.L_x_13903) ;  /* 0x0000015800209947 */ /* 0x002fea0003800000 */
.L_x_13902:
        /* <DEDUP_REMOVED lines=11> */
[----:B------:R-:W-:-:S03]  /*1d80*/  UMOV UR7, 0x80000020 ;  /* 0x8000002000077882 */ /* 0x000fc60000000000 */
        /* <DEDUP_REMOVED lines=10> */
[----:B------:R-:W-:Y:S01]  /*1e30*/  UIADD3 UR13, UR12, 0x182, URZ ;  /* 0x000001820c0d7890 */ /* 0x000fe2000fffe03f */
[----:B------:R-:W-:-:S02]  /*1e40*/  WARPGROUP.DEPBAR.LE gsb0, 0x0 ;  /* 0x00008000000079c5 */ /* 0x000fc40000010000 */
        /* <DEDUP_REMOVED lines=20> */
[----:B------:R-:W-:Y:S02]  /*1f90*/  UIADD3 UR10, UR12, 0x82, URZ ;  /* 0x000000820c0a7890 */ /* 0x000fe4000fffe03f */
        /* <DEDUP_REMOVED lines=28> */
.L_x_13904:
[----:B------:R-:W2:Y:S01]  /*2160*/  LDC R107, c[0x0][0x448] ;  /* 0x00011200ff6b7b82 */ /* 0x000ea20000000800 */
[----:B------:R-:W-:Y:S01]  /*2170*/  VIADD R5, R19, UR41 ;  /* 0x0000002913057c36 */ /* 0x000fe20008000000 */
[----:B------:R-:W-:Y:S01]  /*2180*/  R2UR UR6, R3 ;  /* 0x00000000030672ca */ /* 0x000fe200000e0000 */
[----:B------:R-:W-:Y:S01]  /*2190*/  IMAD.MOV.U32 R9, RZ, RZ, -0xa0 ;  /* 0xffffff60ff097424 */ /* 0x000fe200078e00ff */
[----:B------:R-:W-:Y:S01]  /*21a0*/  LOP3.LUT P1, RZ, R2, 0x8, RZ, 0xc0, !PT ;  /* 0x0000000802ff7812 */ /* 0x000fe2000782c0ff */
[----:B------:R-:W-:Y:S01]  /*21b0*/  ULDC UR21, c[0x0][0x9dc] ;  /* 0x0002770000157ab9 */ /* 0x000fe20000000800 */
[----:B------:R-:W-:Y:S01]  /*21c0*/  ULDC UR7, c[0x0][0x9e0] ;  /* 0x0002780000077ab9 */ /* 0x000fe20000000800 */
[----:B------:R-:W-:Y:S01]  /*21d0*/  IMAD R9, R104, R9, 0xa1 ;  /* 0x000000a168097424 */ /* 0x000fe200078e0209 */
[----:B------:R-:W3:Y:S07]  /*21e0*/  LDC R6, c[0x0][0x288] ;  /* 0x0000a200ff067b82 */ /* 0x000eee0000000800 */
[----:B------:R-:W-:-:S04]  /*21f0*/  UIADD3 UR6, UR6, 0x13240, URZ ;  /* 0x0001324006067890 */ /* 0x000fc8000fffe03f */
[----:B------:R-:W-:Y:S01]  /*2200*/  UPRMT UR6, UR44, 0x654, UR6 ;  /* 0x000006542c067896 */ /* 0x000fe20008000006 */
[----:B--2---:R-:W-:-:S08]  /*2210*/  ISETP.NE.AND P2, PT, R107, 0x1, PT ;  /* 0x000000016b00780c */ /* 0x004fd00003f45270 */
[----:B------:R-:W-:Y:S01]  /*2220*/  SYNCS.ARRIVE.TRANS64.RED.A1T0 RZ, [UR6], RZ ;  /* 0x000000ffffff79a7 */ /* 0x000fe20008100406 */
[----:B------:R-:W-:-:S04]  /*2230*/  ULOP3.LUT UR6, URZ, UR21, URZ, 0x33, !UPT ;  /* 0x000000153f067292 */ /* 0x000fc8000f8e333f */
[----:B01----:R-:W0:Y:S08]  /*2240*/  @P2 LDC R0, c[0x0][0x44c] ;  /* 0x00011300ff002b82 */ /* 0x003e300000000800 */
[----:B------:R-:W1:Y:S01]  /*2250*/  @P2 LDC R7, c[0x0][0x450] ;  /* 0x00011400ff072b82 */ /* 0x000e620000000800 */
[----:B0-----:R-:W-:-:S05]  /*2260*/  @P2 IMAD.HI.U32 R0, R5, R0, RZ ;  /* 0x0000000005002227 */ /* 0x001fca00078e00ff */
[----:B-1----:R-:W-:Y:S01]  /*2270*/  @P2 SHF.R.U32.HI R5, RZ, R7, R0 ;  /* 0x00000007ff052219 */ /* 0x002fe20000011600 */
[----:B------:R-:W-:Y:S02]  /*2280*/  IMAD R0, R104, -0xa0, R17 ;  /* 0xffffff6068007824 */ /* 0x000fe400078e0211 */
[----:B------:R-:W-:Y:S02]  /*2290*/  IMAD R7, R18, -0x2, R9 ;  /* 0xfffffffe12077824 */ /* 0x000fe400078e0209 */
[----:B------:R-:W0:Y:S01]  /*22a0*/  SHFL.IDX PT, R13, R5, RZ, 0x1c1f ;  /* 0x001c1fff050d7589 */ /* 0x000e2200000e0000 */
[----:B------:R-:W-:Y:S02]  /*22b0*/  VIADD R3, R0, 0xa0 ;  /* 0x000000a000037836 */ /* 0x000fe40000000000 */
[----:B---3--:R-:W-:Y:S01]  /*22c0*/  IADD3 R0, R7, -R6, R17 ;  /* 0x8000000607007210 */ /* 0x008fe20007ffe011 */
[----:B------:R-:W-:Y:S02]  /*22d0*/  VIADD R9, R9, 0xffffffff ;  /* 0xffffffff09097836 */ /* 0x000fe40000000000 */
[----:B------:R-:W-:-:S02]  /*22e0*/  IMAD R8, R18, -0x2, R3 ;  /* 0xfffffffe12087824 */ /* 0x000fc400078e0203 */
[C---:B------:R-:W-:Y:S02]  /*22f0*/  VIADD R3, R0.reuse, UR7 ;  /* 0x0000000700037c36 */ /* 0x040fe40008000000 */
[----:B------:R-:W-:Y:S02]  /*2300*/  VIADD R0, R0, UR6 ;  /* 0x0000000600007c36 */ /* 0x000fe40008000000 */
[----:B------:R-:W-:Y:S01]  /*2310*/  VIADD R7, R7, 0xffffffff ;  /* 0xffffffff07077836 */ /* 0x000fe20000000000 */
[----:B0-----:R-:W-:Y:S01]  /*2320*/  VIADDMNMX R10, R13, R3, R8, PT ;  /* 0x000000030d0a7246 */ /* 0x001fe20003800108 */
        /* <DEDUP_REMOVED lines=15> */
.L_x_13907:
[----:B------:R-:W-:Y:S02]  /*2420*/  ULDC UR6, c[0x0][0x9e4] ;  /* 0x0002790000067ab9 */ /* 0x000fe40000000800 */
[----:B------:R-:W-:-:S05]  /*2430*/  IMAD.U32 R15, RZ, RZ, UR6 ;  /* 0x00000006ff0f7e24 */ /* 0x000fca000f8e00ff */
[----:B------:R-:W-:-:S13]  /*2440*/  ISETP.NE.AND P1, PT, R15, 0x1, PT ;  /* 0x000000010f00780c */ /* 0x000fda0003f25270 */
[----:B------:R-:W0:Y:S02]  /*2450*/  @P1 LDC.64 R20, c[0x0][0x9e8] ;  /* 0x00027a00ff141b82 */ /* 0x000e240000000a00 */
[----:B0-----:R-:W-:-:S05]  /*2460*/  @P1 IMAD.HI.U32 R14, R12, R20, RZ ;  /* 0x000000140c0e1227 */ /* 0x001fca00078e00ff */
[----:B------:R-:W-:-:S07]  /*2470*/  @P1 SHF.R.U32.HI R12, RZ, R21, R14 ;  /* 0x00000015ff0c1219 */ /* 0x000fce000001160e */
.L_x_13908:
[----:B------:R-:W-:Y:S05]  /*2480*/  BSYNC B0 ;  /* 0x0000000000007941 */ /* 0x000fea0003800000 */
.L_x_13906:
[----:B------:R-:W-:-:S05]  /*2490*/  IMAD R12, R12, R15, R7 ;  /* 0x0000000f0c0c7224 */ /* 0x000fca00078e0207 */
[----:B------:R-:W-:Y:S02]  /*24a0*/  VIADDMNMX R10, R12, R15, R10, PT ;  /* 0x0000000f0c0a7246 */ /* 0x000fe4000380010a */
[----:B------:R-:W-:-:S07]  /*24b0*/  VIMNMX R11, R11, R12, !PT ;  /* 0x0000000c0b0b7248 */ /* 0x000fce0007fe0100 */
.L_x_13905:
[C---:B------:R-:W-:Y:S01]  /*24c0*/  ISETP.GE.AND P2, PT, R9.reuse, 0x2, PT ;  /* 0x000000020900780c */ /* 0x040fe20003f46270 */
[----:B------:R-:W0:Y:S01]  /*24d0*/  SHFL.IDX PT, R5, R5, 0x1, 0x1c1f ;  /* 0x003c1f0005057f89 */ /* 0x000e2200000e0000 */
[C---:B------:R-:W-:Y:S02]  /*24e0*/  ISETP.GE.AND P1, PT, R9.reuse, 0x9, PT ;  /* 0x000000090900780c */ /* 0x040fe40003f26270 */
[----:B------:R-:W-:Y:S02]  /*24f0*/  LOP3.LUT R16, R16, 0xefffffff, RZ, 0xc0, !PT ;  /* 0xefffffff10107812 */ /* 0x000fe400078ec0ff */
[C---:B------:R-:W-:Y:S02]  /*2500*/  ISETP.GE.AND P3, PT, R9.reuse, 0xa, PT ;  /* 0x0000000a0900780c */ /* 0x040fe40003f66270 */
[----:B------:R-:W-:Y:S02]  /*2510*/  LOP3.LUT R2, R2, 0xfffffffb, RZ, 0xc0, !PT ;  /* 0xfffffffb02027812 */ /* 0x000fe400078ec0ff */
[----:B------:R-:W-:-:S03]  /*2520*/  ISETP.GE.AND P4, PT, R9, 0x2a, PT ;  /* 0x0000002a0900780c */ /* 0x000fc60003f86270 */
[----:B------:R-:W-:Y:S02]  /*2530*/  @P2 LOP3.LUT R16, R16, 0x10000000, RZ, 0xfc, !PT ;  /* 0x1000000010102812 */ /* 0x000fe400078efcff */
[C---:B------:R-:W-:Y:S02]  /*2540*/  ISETP.GT.AND P2, PT, R11.reuse, 0x1, !P2 ;  /* 0x000000010b00780c */ /* 0x040fe40005744270 */
[----:B------:R-:W-:Y:S02]  /*2550*/  LOP3.LUT R16, R16, 0xdfffffff, RZ, 0xc0, !PT ;  /* 0xdfffffff10107812 */ /* 0x000fe400078ec0ff */
[----:B------:R-:W-:Y:S02]  /*2560*/  ISETP.LT.OR P2, PT, R10, 0x2, P2 ;  /* 0x000000020a00780c */ /* 0x000fe40001741670 */
[----:B------:R-:W-:Y:S02]  /*2570*/  @P1 LOP3.LUT R16, R16, 0x20000000, RZ, 0xfc, !PT ;  /* 0x2000000010101812 */ /* 0x000fe400078efcff */
[----:B------:R-:W-:-:S02]  /*2580*/  ISETP.GT.AND P1, PT, R11, 0x8, !P1 ;  /* 0x000000080b00780c */ /* 0x000fc40004f24270 */
[----:B------:R-:W-:Y:S01]  /*2590*/  FSEL R89, R89, -INF , !P2 ;  /* 0xff80000059597808 */ /* 0x000fe20005000000 */
[----:B0-----:R-:W-:Y:S01]  /*25a0*/  IMAD.IADD R0, R0, 0x1, R5 ;  /* 0x0000000100007824 */ /* 0x001fe200078e0205 */
[----:B------:R-:W-:Y:S02]  /*25b0*/  ISETP.LT.OR P1, PT, R10, 0x9, P1 ;  /* 0x000000090a00780c */ /* 0x000fe40000f21670 */
[----:B------:R-:W-:Y:S02]  /*25c0*/  ISETP.GE.AND P2, PT, R9, 0x11, PT ;  /* 0x000000110900780c */ /* 0x000fe40003f46270 */
[----:B------:R-:W-:Y:S02]  /*25d0*/  FSEL R92, R92, -INF , !P1 ;  /* 0xff8000005c5c7808 */ /* 0x000fe40004800000 */
[----:B------:R-:W-:Y:S02]  /*25e0*/  ISETP.GT.AND P1, PT, R11, 0x9, !P3 ;  /* 0x000000090b00780c */ /* 0x000fe40005f24270 */
[----:B------:R-:W-:-:S02]  /*25f0*/  LOP3.LUT R16, R16, 0xbfffffff, RZ, 0xc0, !PT ;  /* 0xbfffffff10107812 */ /* 0x000fc400078ec0ff */
[----:B------:R-:W-:Y:S02]  /*2600*/  ISETP.LT.OR P1, PT, R10, 0xa, P1 ;  /* 0x0000000a0a00780c */ /* 0x000fe40000f21670 */
[----:B------:R-:W-:Y:S02]  /*2610*/  @P3 LOP3.LUT R16, R16, 0x40000000, RZ, 0xfc, !PT ;  /* 0x4000000010103812 */ /* 0x000fe400078efcff */
[----:B------:R-:W-:Y:S02]  /*2620*/  FSEL R93, R93, -INF , !P1 ;  /* 0xff8000005d5d7808 */ /* 0x000fe40004800000 */
[----:B------:R-:W-:Y:S02]  /*2630*/  @P2 LOP3.LUT R2, R2, 0x4, RZ, 0xfc, !PT ;  /* 0x0000000402022812 */ /* 0x000fe400078efcff */
[----:B------:R-:W-:Y:S02]  /*2640*/  ISETP.GT.AND P1, PT, R11, 0x10, !P2 ;  /* 0x000000100b00780c */ /* 0x000fe40005724270 */
[----:B------:R-:W-:-:S02]  /*2650*/  ISETP.GE.AND P2, PT, R9, 0x12, PT ;  /* 0x000000120900780c */ /* 0x000fc40003f46270 */
[----:B------:R-:W-:Y:S02]  /*2660*/  ISETP.LT.OR P1, PT, R10, 0x11, P1 ;  /* 0x000000110a00780c */ /* 0x000fe40000f21670 */
[----:B------:R-:W-:Y:S02]  /*2670*/  LOP3.LUT R2, R2, 0xfffffffd, RZ, 0xc0, !PT ;  /* 0xfffffffd02027812 */ /* 0x000fe400078ec0ff */
[----:B------:R-:W-:Y:S02]  /*2680*/  FSEL R96, R96, -INF , !P1 ;  /* 0xff80000060607808 */ /* 0x000fe40004800000 */
[----:B------:R-:W-:Y:S02]  /*2690*/  ISETP.GT.AND P1, PT, R11, 0x11, !P2 ;  /* 0x000000110b00780c */ /* 0x000fe40005724270 */
[----:B------:R-:W-:Y:S02]  /*26a0*/  LOP3.LUT R16, R16, 0x7fffffff, RZ, 0xc0, !PT ;  /* 0x7fffffff10107812 */ /* 0x000fe400078ec0ff */
[----:B------:R-:W-:-:S02]  /*26b0*/  ISETP.LT.OR P1, PT, R10, 0x12, P1 ;  /* 0x000000120a00780c */ /* 0x000fc40000f21670 */
[----:B------:R-:W-:Y:S02]  /*26c0*/  @P2 LOP3.LUT R2, R2, 0x2, RZ, 0xfc, !PT ;  /* 0x0000000202022812 */ /* 0x000fe400078efcff */
[----:B------:R-:W-:Y:S02]  /*26d0*/  ISETP.GE.AND P2, PT, R9, 0x19, PT ;  /* 0x000000190900780c */ /* 0x000fe40003f46270 */
[----:B------:R-:W-:Y:S02]  /*26e0*/  FSEL R97, R97, -INF , !P1 ;  /* 0xff80000061617808 */ /* 0x000fe40004800000 */
[----:B------:R-:W-:Y:S02]  /*26f0*/  LOP3.LUT R2, R2, 0xfffffffe, RZ, 0xc0, !PT ;  /* 0xfffffffe02027812 */ /* 0x000fe400078ec0ff */
[----:B------:R-:W-:Y:S02]  /*2700*/  ISETP.GT.AND P1, PT, R11, 0x18, !P2 ;  /* 0x000000180b00780c */ /* 0x000fe40005724270 */
[----:B------:R-:W-:-:S02]  /*2710*/  ISETP.GE.AND P3, PT, R9, 0x22, PT ;  /* 0x000000220900780c */ /* 0x000fc40003f66270 */
[----:B------:R-:W-:Y:S02]  /*2720*/  ISETP.LT.OR P1, PT, R10, 0x19, P1 ;  /* 0x000000190a00780c */ /* 0x000fe40000f21670 */
[----:B------:R-:W-:Y:S02]  /*2730*/  VIADDMNMX R3, R5, R3, R8, PT ;  /* 0x0000000305037246 */ /* 0x000fe40003800108 */
[----:B------:R-:W-:Y:S02]  /*2740*/  @P2 LOP3.LUT R2, R2, 0x1, RZ, 0xfc, !PT ;  /* 0x0000000102022812 */ /* 0x000fe400078efcff */
[----:B------:R-:W-:Y:S02]  /*2750*/  ISETP.GE.AND P2, PT, R9, 0x1a, PT ;  /* 0x0000001a0900780c */ /* 0x000fe40003f46270 */
[----:B------:R-:W-:Y:S02]  /*2760*/  FSEL R100, R100, -INF , !P1 ;  /* 0xff80000064647808 */ /* 0x000fe40004800000 */
[----:B------:R-:W-:-:S04]  /*2770*/  ISETP.GT.AND P1, PT, R11, 0x19, !P2 ;  /* 0x000000190b00780c */ /* 0x000fc80005724270 */
[----:B------:R-:W-:-:S04]  /*2780*/  ISETP.LT.OR P1, PT, R10, 0x1a, P1 ;  /* 0x0000001a0a00780c */ /* 0x000fc80000f21670 */
[----:B------:R-:W-:Y:S02]  /*2790*/  FSEL R101, R101, -INF , !P1 ;  /* 0xff80000065657808 */ /* 0x000fe40004800000 */
[----:B------:R-:W-:Y:S02]  /*27a0*/  ISETP.GE.AND P1, PT, R9, 0x21, PT ;  /* 0x000000210900780c */ /* 0x000fe40003f26270 */
[----:B------:R-:W-:Y:S02]  /*27b0*/  @P2 LOP3.LUT R16, R16, 0x80000000, RZ, 0xfc, !PT ;  /* 0x8000000010102812 */ /* 0x000fe400078efcff */
[----:B------:R-:W-:Y:S02]  /*27c0*/  ISETP.GT.AND P2, PT, R11, 0x20, !P1 ;  /* 0x000000200b00780c */ /* 0x000fe40004f44270 */
[----:B------:R-:W-:Y:S02]  /*27d0*/  LOP3.LUT R16, R16, 0xfffffffe, RZ, 0xc0, !PT ;  /* 0xfffffffe10107812 */ /* 0x000fe400078ec0ff */
[----:B------:R-:W-:-:S02]  /*27e0*/  ISETP.LT.OR P2, PT, R10, 0x21, P2 ;  /* 0x000000210a00780c */ /* 0x000fc40001741670 */
[----:B------:R-:W-:Y:S02]  /*27f0*/  @P3 LOP3.LUT R16, R16, 0x1, RZ, 0xfc, !PT ;  /* 0x0000000110103812 */ /* 0x000fe400078efcff */
[----:B------:R-:W-:Y:S02]  /*2800*/  FSEL R72, R72, -INF , !P2 ;  /* 0xff80000048487808 */ /* 0x000fe40005000000 */
[----:B------:R-:W-:Y:S02]  /*2810*/  ISETP.GT.AND P2, PT, R11, 0x21, !P3 ;  /* 0x000000210b00780c */ /* 0x000fe40005f44270 */
[----:B------:R-:W-:Y:S02]  /*2820*/  LOP3.LUT R16, R16, 0xffdfffff, RZ, 0xc0, !PT ;  /* 0xffdfffff10107812 */ /* 0x000fe400078ec0ff */
[----:B------:R-:W-:Y:S02]  /*2830*/  ISETP.LT.OR P2, PT, R10, 0x22, P2 ;  /* 0x000000220a00780c */ /* 0x000fe40001741670 */
[----:B------:R-:W-:-:S02]  /*2840*/  @P4 LOP3.LUT R16, R16, 0x200000, RZ, 0xfc, !PT ;  /* 0x0020000010104812 */ /* 0x000fc400078efcff */
[----:B------:R-:W-:Y:S02]  /*2850*/  FSEL R73, R73, -INF , !P2 ;  /* 0xff80000049497808 */ /* 0x000fe40005000000 */
[----:B------:R-:W-:Y:S02]  /*2860*/  ISETP.GE.AND P2, PT, R9, 0x29, PT ;  /* 0x000000290900780c */ /* 0x000fe40003f46270 */
[----:B------:R-:W-:Y:S02]  /*2870*/  LOP3.LUT R16, R16, 0xffefffff, RZ, 0xc0, !PT ;  /* 0xffefffff10107812 */ /* 0x000fe400078ec0ff */
        /* <DEDUP_REMOVED lines=188> */
.L_x_13911:
[----:B------:R-:W-:Y:S02]  /*3440*/  ULDC UR6, c[0x0][0x9e4] ;  /* 0x0002790000067ab9 */ /* 0x000fe40000000800 */
[----:B------:R-:W-:-:S05]  /*3450*/  IMAD.U32 R10, RZ, RZ, UR6 ;  /* 0x00000006ff0a7e24 */ /* 0x000fca000f8e00ff */
[----:B------:R-:W-:-:S13]  /*3460*/  ISETP.NE.AND P6, PT, R10, 0x1, PT ;  /* 0x000000010a00780c */ /* 0x000fda0003fc5270 */
[----:B------:R-:W0:Y:S02]  /*3470*/  @P6 LDC.64 R8, c[0x0][0x9e8] ;  /* 0x00027a00ff086b82 */ /* 0x000e240000000a00 */
[----:B0-----:R-:W-:-:S05]  /*3480*/  @P6 IMAD.HI.U32 R8, R5, R8, RZ ;  /* 0x0000000805086227 */ /* 0x001fca00078e00ff */
[----:B------:R-:W-:-:S07]  /*3490*/  @P6 SHF.R.U32.HI R5, RZ, R9, R8 ;  /* 0x00000009ff056219 */ /* 0x000fce0000011608 */
.L_x_13912:
[----:B------:R-:W-:Y:S05]  /*34a0*/  BSYNC B0 ;  /* 0x0000000000007941 */ /* 0x000fea0003800000 */
.L_x_13910:
[----:B------:R-:W-:-:S05]  /*34b0*/  IMAD R5, R5, R10, R7 ;  /* 0x0000000a05057224 */ /* 0x000fca00078e0207 */
[----:B------:R-:W-:Y:S02]  /*34c0*/  VIADDMNMX R3, R5, R10, R3, PT ;  /* 0x0000000a05037246 */ /* 0x000fe40003800103 */
[----:B------:R-:W-:-:S07]  /*34d0*/  VIMNMX R0, R0, R5, !PT ;  /* 0x0000000500007248 */ /* 0x000fce0007fe0100 */
.L_x_13909:
[----:B------:R-:W-:Y:S01]  /*34e0*/  ISETP.GT.AND P1, PT, R0, 0x20, !P1 ;  /* 0x000000200000780c */ /* 0x000fe20004f24270 */
[----:B------:R-:W-:Y:S01]  /*34f0*/  IMAD.U32 R106, RZ, RZ, UR42 ;  /* 0x0000002aff6a7e24 */ /* 0x000fe2000f8e00ff */
[----:B------:R-:W-:Y:S02]  /*3500*/  LOP3.LUT P6, RZ, R16, 0x1, RZ, 0xc0, !PT ;  /* 0x0000000110ff7812 */ /* 0x000fe400078cc0ff */
        /* <DEDUP_REMOVED lines=8> */
[C---:B------:R-:W-:Y:S02]  /*3590*/  LOP3.LUT P1, RZ, R16.reuse, 0x200000, RZ, 0xc0, !PT ;  /* 0x0020000010ff7812 */ /* 0x040fe4000782c0ff */
[----:B------:R-:W-:-:S02]  /*35a0*/  LOP3.LUT P2, RZ, R16, 0x2000, RZ, 0xc0, !PT ;  /* 0x0000200010ff7812 */ /* 0x000fc4000784c0ff */
        /* <DEDUP_REMOVED lines=55> */
[----:B------:R-:W-:Y:S02]  /*3920*/  LOP3.LUT P2, RZ, R16, 0x4, RZ, 0xc0, !PT ;  /* 0x0000000410ff7812 */ /* 0x000fe4000784c0ff */
[----:B------:R-:W-:Y:S02]  /*3930*/  ISETP.LT.OR P1, PT, R3, 0x4a, P1 ;  /* 0x0000004a0300780c */ /* 0x000fe40000f21670 */
[----:B------:R-:W-:Y:S02]  /*3940*/  FMNMX.FTZ R5, R69, R8, !PT ;  /* 0x0000000845057209 */ /* 0x000fe40007810000 */
[----:B------:R-:W-:Y:S02]  /*3950*/  FSEL R63, R63, -INF , !P1 ;  /* 0xff8000003f3f7808 */ /* 0x000fe40004800000 */
[----:B------:R-:W-:-:S02]  /*3960*/  ISETP.GT.AND P1, PT, R0, 0x50, !P6 ;  /* 0x000000500000780c */ /* 0x000fc40007724270 */
[----:B------:R-:W-:Y:S02]  /*3970*/  LOP3.LUT P6, RZ, R16, 0x2, RZ, 0xc0, !PT ;  /* 0x0000000210ff7812 */ /* 0x000fe400078cc0ff */
        /* <DEDUP_REMOVED lines=38> */
[----:B------:R-:W-:Y:S01]  /*3be0*/  LOP3.LUT P1, RZ, R16, 0x40, RZ, 0xc0, !PT ;  /* 0x0000004010ff7812 */ /* 0x000fe2000782c0ff */
[----:B------:R-:W0:Y:S01]  /*3bf0*/  SHFL.BFLY PT, R5, R8, 0x2, 0x1f ;  /* 0x0c401f0008057f89 */ /* 0x000e2200000e0000 */
[C---:B------:R-:W-:Y:S02]  /*3c00*/  ISETP.GT.AND P5, PT, R0.reuse, RZ, !P5 ;  /* 0x000000ff0000720c */ /* 0x040fe40006fa4270 */
[----:B------:R-:W-:-:S02]  /*3c10*/  ISETP.GT.AND P1, PT, R0, 0x68, !P1 ;  /* 0x000000680000780c */ /* 0x000fc40004f24270 */
[C---:B------:R-:W-:Y:S02]  /*3c20*/  ISETP.LT.OR P5, PT, R3.reuse, 0x1, P5 ;  /* 0x000000010300780c */ /* 0x040fe40002fa1670 */
[----:B------:R-:W-:Y:S02]  /*3c30*/  ISETP.LT.OR P1, PT, R3, 0x69, P1 ;  /* 0x000000690300780c */ /* 0x000fe40000f21670 */
[----:B------:R-:W-:Y:S02]  /*3c40*/  FSEL R90, R90, -INF , !P5 ;  /* 0xff8000005a5a7808 */ /* 0x000fe40006800000 */
[----:B------:R-:W-:Y:S02]  /*3c50*/  FSEL R46, R46, -INF , !P1 ;  /* 0xff8000002e2e7808 */ /* 0x000fe40004800000 */
[----:B------:R-:W-:Y:S02]  /*3c60*/  LOP3.LUT P1, RZ, R16, 0x20, RZ, 0xc0, !PT ;  /* 0x0000002010ff7812 */ /* 0x000fe4000782c0ff */
[----:B------:R-:W-:-:S02]  /*3c70*/  ISETP.GT.AND P3, PT, R0, 0x91, !P3 ;  /* 0x000000910000780c */ /* 0x000fc40005f64270 */
[C---:B------:R-:W-:Y:S02]  /*3c80*/  ISETP.GT.AND P1, PT, R0.reuse, 0x69, !P1 ;  /* 0x000000690000780c */ /* 0x040fe40004f24270 */
[----:B------:R-:W-:Y:S02]  /*3c90*/  ISETP.GT.AND P4, PT, R0, 0x98, !P4 ;  /* 0x000000980000780c */ /* 0x000fe40006784270 */
[C---:B------:R-:W-:Y:S02]  /*3ca0*/  ISETP.LT.OR P1, PT, R3.reuse, 0x6a, P1 ;  /* 0x0000006a0300780c */ /* 0x040fe40000f21670 */
[----:B------:R-:W-:Y:S02]  /*3cb0*/  ISETP.LT.OR P3, PT, R3, 0x92, P3 ;  /* 0x000000920300780c */ /* 0x000fe40001f61670 */
[----:B------:R-:W-:Y:S02]  /*3cc0*/  FSEL R47, R47, -INF , !P1 ;  /* 0xff8000002f2f7808 */ /* 0x000fe40004800000 */
[----:B------:R-:W-:-:S02]  /*3cd0*/  LOP3.LUT P1, RZ, R16, 0x10, RZ, 0xc0, !PT ;  /* 0x0000001010ff7812 */ /* 0x000fc4000782c0ff */
[----:B0-----:R-:W-:Y:S02]  /*3ce0*/  FMNMX.FTZ R9, R8, R5, !PT ;  /* 0x0000000508097209 */ /* 0x001fe40007810000 */
[----:B------:R-:W-:Y:S02]  /*3cf0*/  ISETP.GT.AND P1, PT, R0, 0x70, !P1 ;  /* 0x000000700000780c */ /* 0x000fe40004f24270 */
[C---:B------:R-:W-:Y:S01]  /*3d00*/  ISETP.LT.OR P4, PT, R3.reuse, 0x99, P4 ;  /* 0x000000990300780c */ /* 0x040fe20002781670 */
[----:B------:R-:W0:Y:S01]  /*3d10*/  SHFL.BFLY PT, R10, R9, 0x1, 0x1f ;  /* 0x0c201f00090a7f89 */ /* 0x000e2200000e0000 */
[----:B------:R-:W-:Y:S02]  /*3d20*/  ISETP.LT.OR P1, PT, R3, 0x71, P1 ;  /* 0x000000710300780c */ /* 0x000fe40000f21670 */
[----:B------:R-:W-:Y:S02]  /*3d30*/  FSEL R35, R35, -INF , !P3 ;  /* 0xff80000023237808 */ /* 0x000fe40005800000 */
[----:B------:R-:W-:-:S02]  /*3d40*/  FSEL R50, R50, -INF , !P1 ;  /* 0xff80000032327808 */ /* 0x000fc40004800000 */
[----:B------:R-:W-:Y:S02]  /*3d50*/  LOP3.LUT P1, RZ, R16, 0x8, RZ, 0xc0, !PT ;  /* 0x0000000810ff7812 */ /* 0x000fe4000782c0ff */
[----:B------:R-:W-:Y:S02]  /*3d60*/  FSEL R38, R38, -INF , !P4 ;  /* 0xff80000026267808 */ /* 0x000fe40006000000 */
[----:B------:R-:W-:-:S04]  /*3d70*/  ISETP.GT.AND P1, PT, R0, 0x71, !P1 ;  /* 0x000000710000780c */ /* 0x000fc80004f24270 */
[----:B------:R-:W-:-:S04]  /*3d80*/  ISETP.LT.OR P1, PT, R3, 0x72, P1 ;  /* 0x000000720300780c */ /* 0x000fc80000f21670 */
[----:B------:R-:W-:Y:S02]  /*3d90*/  FSEL R51, R51, -INF , !P1 ;  /* 0xff80000033337808 */ /* 0x000fe40004800000 */
[----:B------:R-:W-:Y:S02]  /*3da0*/  ISETP.GT.AND P1, PT, R0, 0x78, !P2 ;  /* 0x000000780000780c */ /* 0x000fe40005724270 */
[----:B------:R-:W-:Y:S02]  /*3db0*/  LOP3.LUT P2, RZ, R16, 0x1000000, RZ, 0xc0, !PT ;  /* 0x0100000010ff7812 */ /* 0x000fe4000784c0ff */
[----:B------:R-:W-:Y:S02]  /*3dc0*/  ISETP.LT.OR P1, PT, R3, 0x79, P1 ;  /* 0x000000790300780c */ /* 0x000fe40000f21670 */
[----:B0-----:R-:W-:Y:S02]  /*3dd0*/  FMNMX.FTZ R5, R9, R10, !PT ;  /* 0x0000000a09057209 */ /* 0x001fe40007810000 */
[----:B------:R-:W-:-:S02]  /*3de0*/  FSEL R54, R54, -INF , !P1 ;  /* 0xff80000036367808 */ /* 0x000fc40004800000 */
[----:B------:R-:W-:Y:S01]  /*3df0*/  ISETP.GT.AND P1, PT, R0, 0x79, !P6 ;  /* 0x000000790000780c */ /* 0x000fe20007724270 */
[----:B------:R-:W-:-:S01]  /*3e00*/  FFMA.FTZ R106, R5, R106, -8 ;  /* 0xc1000000056a7423 */ /* 0x000fc2000001006a */
[----:B------:R-:W-:Y:S02]  /*3e10*/  LOP3.LUT P6, RZ, R16, 0x800000, RZ, 0xc0, !PT ;  /* 0x0080000010ff7812 */ /* 0x000fe400078cc0ff */
[----:B------:R-:W-:-:S04]  /*3e20*/  ISETP.LT.OR P1, PT, R3, 0x7a, P1 ;  /* 0x0000007a0300780c */ /* 0x000fc80000f21670 */
[----:B------:R-:W-:Y:S02]  /*3e30*/  FSEL R55, R55, -INF , !P1 ;  /* 0xff80000037377808 */ /* 0x000fe40004800000 */
[----:B------:R-:W-:-:S04]  /*3e40*/  LOP3.LUT P1, RZ, R16, 0x10000000, RZ, 0xc0, !PT ;  /* 0x1000000010ff7812 */ /* 0x000fc8000782c0ff */
[----:B------:R-:W-:-:S04]  /*3e50*/  ISETP.GT.AND P1, PT, R0, 0x1, !P1 ;  /* 0x000000010000780c */ /* 0x000fc80004f24270 */
[----:B------:R-:W-:-:S04]  /*3e60*/  ISETP.LT.OR P1, PT, R3, 0x2, P1 ;  /* 0x000000020300780c */ /* 0x000fc80000f21670 */
[----:B------:R-:W-:Y:S02]  /*3e70*/  FSEL R91, R91, -INF , !P1 ;  /* 0xff8000005b5b7808 */ /* 0x000fe40004800000 */
[----:B------:R-:W-:Y:S02]  /*3e80*/  LOP3.LUT P1, RZ, R16, 0x20000000, RZ, 0xc0, !PT ;  /* 0x2000000010ff7812 */ /* 0x000fe4000782c0ff */
[----:B------:R-:W-:Y:S02]  /*3e90*/  FMNMX.FTZ R15, R90, R91, !PT ;  /* 0x0000005b5a0f7209 */ /* 0x000fe40007810000 */
        /* <DEDUP_REMOVED lines=36> */
[----:B------:R-:W-:Y:S02]  /*40e0*/  ISETP.GT.AND P1, PT, R0, 0x88, !P6 ;  /* 0x000000880000780c */ /* 0x000fe40007724270 */
[----:B------:R-:W-:Y:S02]  /*40f0*/  LOP3.LUT P6, RZ, R16, 0x4000000, RZ, 0xc0, !PT ;  /* 0x0400000010ff7812 */ /* 0x000fe400078cc0ff */
[----:B------:R-:W-:-:S04]  /*4100*/  ISETP.LT.OR P1, PT, R3, 0x89, P1 ;  /* 0x000000890300780c */ /* 0x000fc80000f21670 */
[----:B------:R-:W-:Y:S02]  /*4110*/  FSEL R30, R30, -INF , !P1 ;  /* 0xff8000001e1e7808 */ /* 0x000fe40004800000 */
[----:B------:R-:W-:-:S04]  /*4120*/  FSETP.NEU.FTZ.AND P1, PT, R5, -INF , PT ;  /* 0xff8000000500780b */ /* 0x000fc80003f3d000 */
[----:B------:R-:W-:Y:S02]  /*4130*/  FSEL R106, R106, RZ, P1 ;  /* 0x000000ff6a6a7208 */ /* 0x000fe40000800000 */
[----:B------:R-:W-:Y:S02]  /*4140*/  ISETP.GT.AND P1, PT, R0, 0x89, !P6 ;  /* 0x000000890000780c */ /* 0x000fe40007724270 */
[----:B------:R-:W-:Y:S01]  /*4150*/  LOP3.LUT P6, RZ, R16, 0x8000000, RZ, 0xc0, !PT ;  /* 0x0800000010ff7812 */ /* 0x000fe200078cc0ff */
        /* <DEDUP_REMOVED lines=42> */
[----:B------:R-:W-:Y:S01]  /*4400*/  MUFU.EX2 R9, R9 ;  /* 0x0000000900097308 */ /* 0x000fe20000000800 */
[----:B------:R-:W-:Y:S01]  /*4410*/  FMNMX.FTZ R81, R59, R10, !PT ;  /* 0x0000000a3b517209 */ /* 0x000fe20007810000 */
[--C-:B------:R-:W-:Y:S01]  /*4420*/  FFMA.FTZ R20, R101, UR42, -R106.reuse ;  /* 0x0000002a65147c23 */ /* 0x100fe2000801086a */
        /* <DEDUP_REMOVED lines=12> */
[----:B------:R-:W-:Y:S01]  /*44f0*/  ISETP.NE.AND P6, PT, R107, 0x1, PT ;  /* 0x000000016b00780c */ /* 0x000fe20003fc5270 */
        /* <DEDUP_REMOVED lines=9> */
[----:B------:R-:W-:Y:S01]  /*4590*/  FMNMX.FTZ R81, R71, R10, !PT ;  /* 0x0000000a47517209 */ /* 0x000fe20007810000 */
[--C-:B------:R-:W-:Y:S01]  /*45a0*/  FFMA.FTZ R32, R32, UR42, -R106.reuse ;  /* 0x0000002a20207c23 */ /* 0x100fe2000801086a */
[----:B0-----:R-:W-:Y:S01]  /*45b0*/  F2FP.SATFINITE.E4M3.F32.PACK_AB_MERGE_C R152, R12, R9, RZ ;  /* 0x000000090c98723e */ /* 0x001fe200048070ff */
[----:B------:R-:W-:Y:S01]  /*45c0*/  FFMA.FTZ R33, R33, UR42, -R106 ;  /* 0x0000002a21217c23 */ /* 0x000fe2000801086a */
[----:B------:R-:W-:-:S02]  /*45d0*/  FMNMX.FTZ R10, R42, R81, !PT ;  /* 0x000000512a0a7209 */ /* 0x000fc40007810000 */
[----:B------:R-:W-:Y:S01]  /*45e0*/  F2FP.SATFINITE.E4M3.F32.PACK_AB_MERGE_C R152, R8, R7, R152 ;  /* 0x000000070898723e */ /* 0x000fe20004807098 */
        /* <DEDUP_REMOVED lines=12> */
[----:B------:R-:W0:Y:S01]  /*46b0*/  MUFU.EX2 R20, R20 ;  /* 0x0000001400147308 */ /* 0x000e220000000800 */
[----:B------:R-:W-:-:S04]  /*46c0*/  FMNMX.FTZ R81, R27, R10, !PT ;  /* 0x0000000a1b517209 */ /* 0x000fc80007810000 */
[----:B------:R-:W-:-:S03]  /*46d0*/  FMNMX.FTZ R10, R30, R81, !PT ;  /* 0x000000511e0a7209 */ /* 0x000fc60007810000 */
[----:B------:R-:W-:Y:S01]  /*46e0*/  MUFU.EX2 R72, R72 ;  /* 0x0000004800487308 */ /* 0x000fe20000000800 */
[----:B------:R-:W-:-:S04]  /*46f0*/  FMNMX.FTZ R81, R31, R10, !PT ;  /* 0x0000000a1f517209 */ /* 0x000fc80007810000 */
[----:B------:R-:W-:-:S03]  /*4700*/  FMNMX.FTZ R10, R34, R81, !PT ;  /* 0x00000051220a7209 */ /* 0x000fc60007810000 */
[----:B------:R-:W1:Y:S01]  /*4710*/  MUFU.EX2 R76, R76 ;  /* 0x0000004c004c7308 */ /* 0x000e620000000800 */
[----:B------:R-:W-:Y:S02]  /*4720*/  FMNMX.FTZ R41, R35, R10, !PT ;  /* 0x0000000a23297209 */ /* 0x000fe40007810000 */
[----:B0-----:R-:W-:Y:S02]  /*4730*/  F2FP.SATFINITE.E4M3.F32.PACK_AB_MERGE_C R154, R20, R13, RZ ;  /* 0x0000000d149a723e */ /* 0x001fe400048070ff */
[----:B------:R-:W-:Y:S01]  /*4740*/  FMNMX.FTZ R10, R38, R41, !PT ;  /* 0x00000029260a7209 */ /* 0x000fe20007810000 */
[--C-:B------:R-:W-:Y:S01]  /*4750*/  FFMA.FTZ R41, R45, UR42, -R106.reuse ;  /* 0x0000002a2d297c23 */ /* 0x100fe2000801086a */
[----:B------:R-:W-:-:S01]  /*4760*/  FFMA.FTZ R45, R49, UR42, -R106 ;  /* 0x0000002a312d7c23 */ /* 0x000fc2000801086a */
[----:B------:R-:W-:Y:S01]  /*4770*/  FFMA.FTZ R49, R53, UR42, -R106 ;  /* 0x0000002a35317c23 */ /* 0x000fe2000801086a */
[----:B------:R-:W-:Y:S01]  /*4780*/  FMNMX.FTZ R10, R39, R10, !PT ;  /* 0x0000000a270a7209 */ /* 0x000fe20007810000 */
[----:B------:R-:W-:Y:S01]  /*4790*/  IMAD.U32 R53, RZ, RZ, UR42 ;  /* 0x0000002aff357e24 */ /* 0x000fe2000f8e00ff */
[----:B------:R-:W-:Y:S01]  /*47a0*/  MUFU.EX2 R80, R80 ;  /* 0x0000005000507308 */ /* 0x000fe20000000800 */
[----:B------:R-:W-:-:S02]  /*47b0*/  F2FP.SATFINITE.E4M3.F32.PACK_AB_MERGE_C R154, R14, R11, R154 ;  /* 0x0000000b0e9a723e */ /* 0x000fc4000480709a */
[----:B------:R-:W0:Y:S01]  /*47c0*/  SHFL.BFLY PT, R81, R10, 0x2, 0x1f ;  /* 0x0c401f000a517f89 */ /* 0x000e2200000e0000 */
[----:B-1----:R-:W-:-:S04]  /*47d0*/  F2FP.SATFINITE.E4M3.F32.PACK_AB_MERGE_C R148, R76, R21, RZ ;  /* 0x000000154c94723e */ /* 0x002fc800048070ff */
[----:B------:R-:W1:Y:S01]  /*47e0*/  MUFU.EX2 R84, R84 ;  /* 0x0000005400547308 */ /* 0x000e620000000800 */
[----:B------:R-:W-:-:S07]  /*47f0*/  F2FP.SATFINITE.E4M3.F32.PACK_AB_MERGE_C R148, R72, R15, R148 ;  /* 0x0000000f4894723e */ /* 0x000fce0004807094 */
[----:B------:R-:W-:Y:S08]  /*4800*/  MUFU.EX2 R56, R56 ;  /* 0x0000003800387308 */ /* 0x000ff00000000800 */
[----:B------:R-:W-:Y:S01]  /*4810*/  MUFU.EX2 R57, R57 ;  /* 0x0000003900397308 */ /* 0x000fe20000000800 */
[----:B-1----:R-:W-:Y:S02]  /*4820*/  F2FP.SATFINITE.E4M3.F32.PACK_AB_MERGE_C R150, R84, R77, RZ ;  /* 0x0000004d5496723e */ /* 0x002fe400048070ff */
[----:B0-----:R-:W-:-:S02]  /*4830*/  FMNMX.FTZ R81, R10, R81, !PT ;  /* 0x000000510a517209 */ /* 0x001fc40007810000 */
[----:B------:R-:W-:-:S03]  /*4840*/  F2FP.SATFINITE.E4M3.F32.PACK_AB_MERGE_C R150, R80, R73, R150 ;  /* 0x000000495096723e */ /* 0x000fc60004807096 */
[----:B------:R-:W0:Y:S01]  /*4850*/  SHFL.BFLY PT, R10, R81, 0x1, 0x1f ;  /* 0x0c201f00510a7f89 */ /* 0x000e2200000e0000 */
[----:B------:R-:W-:Y:S08]  /*4860*/  MUFU.EX2 R60, R60 ;  /* 0x0000003c003c7308 */ /* 0x000ff00000000800 */
[----:B------:R-:W1:Y:S08]  /*4870*/  MUFU.EX2 R61, R61 ;  /* 0x0000003d003d7308 */ /* 0x000e700000000800 */
[----:B------:R-:W-:Y:S01]  /*4880*/  MUFU.EX2 R68, R68 ;  /* 0x0000004400447308 */ /* 0x000fe20000000800 */
[----:B0-----:R-:W-:-:S07]  /*4890*/  FMNMX.FTZ R10, R81, R10, !PT ;  /* 0x0000000a510a7209 */ /* 0x001fce0007810000 */
[----:B------:R-:W-:Y:S01]  /*48a0*/  MUFU.EX2 R69, R69 ;  /* 0x0000004500457308 */ /* 0x000fe20000000800 */
[----:B-1----:R-:W-:Y:S02]  /*48b0*/  F2FP.SATFINITE.E4M3.F32.PACK_AB_MERGE_C R144, R61, R60, RZ ;  /* 0x0000003c3d90723e */ /* 0x002fe400048070ff */
[C---:B------:R-:W-:Y:S01]  /*48c0*/  FSETP.NEU.FTZ.AND P1, PT, R10.reuse, -INF , PT ;  /* 0xff8000000a00780b */ /* 0x040fe20003f3d000 */
[----:B------:R-:W-:-:S01]  /*48d0*/  FFMA.FTZ R52, R10, R53, -8 ;  /* 0xc10000000a347423 */ /* 0x000fc20000010035 */
[----:B------:R-:W-:Y:S01]  /*48e0*/  FFMA.FTZ R53, R37, UR42, -R106 ;  /* 0x0000002a25357c23 */ /* 0x000fe2000801086a */
[----:B------:R-:W-:Y:S02]  /*48f0*/  F2FP.SATFINITE.E4M3.F32.PACK_AB_MERGE_C R144, R57, R56, R144 ;  /* 0x000000383990723e */ /* 0x000fe40004807090 */
[----:B------:R-:W-:Y:S01]  /*4900*/  MUFU.EX2 R64, R64 ;  /* 0x0000004000407308 */ /* 0x000fe20000000800 */
        /* <DEDUP_REMOVED lines=56> */
[----:B------:R-:W-:-:S03]  /*4c90*/  F2FP.SATFINITE.E4M3.F32.PACK_AB_MERGE_C R85, R88, R85, RZ ;  /* 0x000000555855723e */ /* 0x000fc600048070ff */
[----:B------:R-:W2:Y:S01]  /*4ca0*/  MUFU.EX2 R91, R91 ;  /* 0x0000005b005b7308 */ /* 0x000ea20000000800 */
[----:B0-----:R-:W-:-:S01]  /*4cb0*/  FADD.FTZ R71, R89, R70 ;  /* 0x0000004659477221 */ /* 0x001fc20000010000 */
[----:B------:R-:W-:Y:S01]  /*4cc0*/  FADD.FTZ R70, R72, R95 ;  /* 0x0000005f48467221 */ /* 0x000fe20000010000 */
[----:B------:R-:W-:-:S03]  /*4cd0*/  F2FP.SATFINITE.E4M3.F32.PACK_AB_MERGE_C R153, R81, R52, R85 ;  /* 0x000000345199723e */ /* 0x000fc60004807055 */
        /* <DEDUP_REMOVED lines=9> */
[----:B0-----:R-:W-:-:S01]  /*4d70*/  FADD.FTZ R13, R92, R13 ;  /* 0x0000000d5c0d7221 */ /* 0x001fc20000010000 */
[----:B------:R-:W-:-:S04]  /*4d80*/  F2FP.SATFINITE.E4M3.F32.PACK_AB_MERGE_C R91, R92, R91, RZ ;  /* 0x0000005b5c5b723e */ /* 0x000fc800048070ff */
[----:B------:R-:W-:Y:S02]  /*4d90*/  F2FP.SATFINITE.E4M3.F32.PACK_AB_MERGE_C R155, R90, R89, R91 ;  /* 0x000000595a9b723e */ /* 0x000fe4000480705b */
[----:B------:R-:W0:Y:S01]  /*4da0*/  MUFU.EX2 R78, R78 ;  /* 0x0000004e004e7308 */ /* 0x000e220000000800 */
[----:B-1----:R-:W-:-:S01]  /*4db0*/  FADD.FTZ R8, R74, R13 ;  /* 0x0000000d4a087221 */ /* 0x002fc20000010000 */
[----:B------:R-:W-:-:S04]  /*4dc0*/  FADD.FTZ R13, R77, R20 ;  /* 0x000000144d0d7221 */ /* 0x000fc80000010000 */
[----:B------:R-:W-:Y:S02]  /*4dd0*/  FADD.FTZ R13, R84, R13 ;  /* 0x0000000d540d7221 */ /* 0x000fe40000010000 */
[----:B------:R-:W1:Y:S01]  /*4de0*/  MUFU.EX2 R93, R93 ;  /* 0x0000005d005d7308 */ /* 0x000e620000000800 */
[----:B--2---:R-:W-:-:S01]  /*4df0*/  FADD.FTZ R11, R75, R8 ;  /* 0x000000084b0b7221 */ /* 0x004fc20000010000 */
[----:B------:R-:W-:-:S06]  /*4e00*/  FFMA.FTZ R8, R50, UR42, -R37 ;  /* 0x0000002a32087c23 */ /* 0x000fcc0008010825 */
[----:B------:R-:W2:Y:S01]  /*4e10*/  MUFU.EX2 R79, R79 ;  /* 0x0000004f004f7308 */ /* 0x000ea20000000800 */
[----:B0-----:R-:W-:-:S01]  /*4e20*/  FADD.FTZ R20, R78, R11 ;  /* 0x0000000b4e147221 */ /* 0x001fc20000010000 */
[--C-:B------:R-:W-:Y:S01]  /*4e30*/  FFMA.FTZ R11, R51, UR42, -R37.reuse ;  /* 0x0000002a330b7c23 */ /* 0x100fe20008010825 */
[----:B------:R-:W-:-:S05]  /*4e40*/  FFMA.FTZ R37, R39, UR42, -R37 ;  /* 0x0000002a27257c23 */ /* 0x000fca0008010825 */
[----:B------:R-:W0:Y:S01]  /*4e50*/  MUFU.EX2 R82, R82 ;  /* 0x0000005200527308 */ /* 0x000e220000000800 */
[----:B-1----:R-:W-:-:S01]  /*4e60*/  FADD.FTZ R20, R93, R20 ;  /* 0x000000145d147221 */ /* 0x002fc20000010000 */
[----:B------:R-:W-:-:S04]  /*4e70*/  F2FP.SATFINITE.E4M3.F32.PACK_AB_MERGE_C R78, R93, R78, RZ ;  /* 0x0000004e5d4e723e */ /* 0x000fc800048070ff */
[----:B------:R-:W-:Y:S02]  /*4e80*/  F2FP.SATFINITE.E4M3.F32.PACK_AB_MERGE_C R149, R75, R74, R78 ;  /* 0x0000004a4b95723e */ /* 0x000fe4000480704e */
        /* <DEDUP_REMOVED lines=10> */
[----:B-1----:R-:W-:Y:S01]  /*4f30*/  FADD.FTZ R13, R83, R20 ;  /* 0x00000014530d7221 */ /* 0x002fe20000010000 */
[C---:B---3--:R-:W-:Y:S02]  /*4f40*/  F2FP.SATFINITE.E4M3.F32.PACK_AB_MERGE_C R83, R86.reuse, R83, RZ ;  /* 0x000000535653723e */ /* 0x048fe400048070ff */
[----:B------:R-:W-:Y:S01]  /*4f50*/  FADD.FTZ R61, R61, R60 ;  /* 0x0000003c3d3d7221 */ /* 0x000fe20000010000 */
[----:B------:R-:W-:-:S01]  /*4f60*/  FADD.FTZ R13, R86, R13 ;  /* 0x0000000d560d7221 */ /* 0x000fc20000010000 */
[----:B------:R-:W-:Y:S01]  /*4f70*/  F2FP.SATFINITE.E4M3.F32.PACK_AB_MERGE_C R151, R82, R79, R83 ;  /* 0x0000004f5297723e */ /* 0x000fe20004807053 */
[----:B------:R-:W1:Y:S02]  /*4f80*/  MUFU.EX2 R87, R87 ;  /* 0x0000005700577308 */ /* 0x000e640000000800 */
[----:B-----5:R-:W-:-:S06]  /*4f90*/  FADD.FTZ R20, R58, R13 ;  /* 0x0000000d3a147221 */ /* 0x020fcc0000010000 */
[----:B------:R-:W2:Y:S01]  /*4fa0*/  MUFU.EX2 R65, R65 ;  /* 0x0000004100417308 */ /* 0x000ea20000000800 */
[----:B0-----:R-:W-:-:S07]  /*4fb0*/  FADD.FTZ R20, R59, R20 ;  /* 0x000000143b147221 */ /* 0x001fce0000010000 */
[----:B------:R-:W0:Y:S01]  /*4fc0*/  MUFU.EX2 R94, R94 ;  /* 0x0000005e005e7308 */ /* 0x000e220000000800 */
[----:B-1----:R-:W-:-:S07]  /*4fd0*/  FADD.FTZ R13, R87, R20 ;  /* 0x00000014570d7221 */ /* 0x002fce0000010000 */
[----:B------:R-:W1:Y:S01]  /*4fe0*/  MUFU.EX2 R62, R62 ;  /* 0x0000003e003e7308 */ /* 0x000e620000000800 */
        /* <DEDUP_REMOVED lines=10> */
[----:B-1----:R-:W-:-:S07]  /*5090*/  FADD.FTZ R20, R62, R13 ;  /* 0x0000000d3e147221 */ /* 0x002fce0000010000 */
[----:B------:R-:W0:Y:S01]  /*50a0*/  MUFU.EX2 R41, R41 ;  /* 0x0000002900297308 */ /* 0x000e220000000800 */
[----:B--2---:R-:W-:-:S07]  /*50b0*/  FADD.FTZ R13, R63, R20 ;  /* 0x000000143f0d7221 */ /* 0x004fce0000010000 */
[----:B------:R-:W1:Y:S08]  /*50c0*/  MUFU.EX2 R66, R66 ;  /* 0x0000004200427308 */ /* 0x000e700000000800 */
[----:B------:R-:W2:Y:S01]  /*50d0*/  MUFU.EX2 R0, R0 ;  /* 0x0000000000007308 */ /* 0x000ea20000000800 */
[----:B0-----:R-:W-:-:S07]  /*50e0*/  F2FP.SATFINITE.E4M3.F32.PACK_AB_MERGE_C R140, R41, R40, RZ ;  /* 0x00000028298c723e */ /* 0x001fce00048070ff */
[----:B------:R-:W0:Y:S01]  /*50f0*/  MUFU.EX2 R67, R67 ;  /* 0x0000004300437308 */ /* 0x000e220000000800 */
[----:B-1----:R-:W-:-:S07]  /*5100*/  FADD.FTZ R20, R66, R13 ;  /* 0x0000000d42147221 */ /* 0x002fce0000010000 */
[----:B------:R-:W1:Y:S01]  /*5110*/  MUFU.EX2 R12, R12 ;  /* 0x0000000c000c7308 */ /* 0x000e620000000800 */
[----:B--2---:R-:W-:Y:S01]  /*5120*/  F2FP.SATFINITE.E4M3.F32.PACK_AB_MERGE_C R140, R3, R0, R140 ;  /* 0x00000000038c723e */ /* 0x004fe2000480708c */
[----:B------:R-:W-:-:S04]  /*5130*/  FADD.FTZ R0, R0, R69 ;  /* 0x0000004500007221 */ /* 0x000fc80000010000 */
[----:B------:R-:W-:Y:S02]  /*5140*/  FADD.FTZ R13, R3, R0 ;  /* 0x00000000030d7221 */ /* 0x000fe40000010000 */
[----:B------:R-:W-:Y:S01]  /*5150*/  MUFU.EX2 R48, R48 ;  /* 0x0000003000307308 */ /* 0x000fe20000000800 */
[----:B0-----:R-:W-:-:S01]  /*5160*/  FADD.FTZ R20, R67, R20 ;  /* 0x0000001443147221 */ /* 0x001fc20000010000 */
[----:B------:R-:W-:Y:S01]  /*5170*/  FADD.FTZ R40, R40, R13 ;  /* 0x0000000d28287221 */ /* 0x000fe20000010000 */
[----:B------:R-:W-:Y:S02]  /*5180*/  F2FP.SATFINITE.E4M3.F32.PACK_AB_MERGE_C R66, R67, R66, RZ ;  /* 0x000000424342723e */ /* 0x000fe400048070ff */
[----:B------:R-:W-:Y:S01]  /*5190*/  FADD.FTZ R3, R9, R20 ;  /* 0x0000001409037221 */ /* 0x000fe20000010000 */
[----:B------:R-:W-:-:S01]  /*51a0*/  FADD.FTZ R41, R41, R40 ;  /* 0x0000002829297221 */ /* 0x000fc20000010000 */
[----:B------:R-:W-:Y:S01]  /*51b0*/  F2FP.SATFINITE.E4M3.F32.PACK_AB_MERGE_C R147, R63, R62, R66 ;  /* 0x0000003e3f93723e */ /* 0x000fe20004807042 */
[----:B------:R-:W0:Y:S01]  /*51c0*/  MUFU.EX2 R49, R49 ;  /* 0x0000003100317308 */ /* 0x000e220000000800 */
[----:B-1----:R-:W-:-:S07]  /*51d0*/  FADD.FTZ R0, R12, R3 ;  /* 0x000000030c007221 */ /* 0x002fce0000010000 */
[----:B------:R-:W1:Y:S08]  /*51e0*/  MUFU.EX2 R7, R7 ;  /* 0x0000000700077308 */ /* 0x000e700000000800 */
[----:B------:R-:W2:Y:S01]  /*51f0*/  MUFU.EX2 R14, R14 ;  /* 0x0000000e000e7308 */ /* 0x000ea20000000800 */
[----:B0-----:R-:W-:-:S07]  /*5200*/  F2FP.SATFINITE.E4M3.F32.PACK_AB_MERGE_C R13, R49, R48, RZ ;  /* 0x00000030310d723e */ /* 0x001fce00048070ff */
[----:B------:R-:W-:Y:S01]  /*5210*/  MUFU.EX2 R44, R44 ;  /* 0x0000002c002c7308 */ /* 0x000fe20000000800 */
[----:B-1----:R-:W-:-:S07]  /*5220*/  FADD.FTZ R3, R7, R0 ;  /* 0x0000000007037221 */ /* 0x002fce0000010000 */
[----:B------:R-:W0:Y:S01]  /*5230*/  MUFU.EX2 R45, R45 ;  /* 0x0000002d002d7308 */ /* 0x000e220000000800 */
[----:B--2---:R-:W-:-:S01]  /*5240*/  FADD.FTZ R3, R14, R3 ;  /* 0x000000030e037221 */ /* 0x004fc20000010000 */
[----:B------:R-:W-:Y:S02]  /*5250*/  F2FP.SATFINITE.E4M3.F32.PACK_AB_MERGE_C R7, R14, R7, RZ ;  /* 0x000000070e07723e */ /* 0x000fe400048070ff */
[----:B------:R-:W1:Y:S02]  /*5260*/  @P6 LDC R14, c[0x0][0x450] ;  /* 0x00011400ff0e6b82 */ /* 0x000e640000000800 */
[----:B------:R-:W-:Y:S02]  /*5270*/  F2FP.SATFINITE.E4M3.F32.PACK_AB_MERGE_C R141, R12, R9, R7 ;  /* 0x000000090c8d723e */ /* 0x000fe40004807007 */
[----:B------:R-:W2:Y:S08]  /*5280*/  MUFU.EX2 R8, R8 ;  /* 0x0000000800087308 */ /* 0x000eb00000000800 */
[----:B------:R-:W3:Y:S01]  /*5290*/  MUFU.EX2 R11, R11 ;  /* 0x0000000b000b7308 */ /* 0x000ee20000000800 */
[C---:B0-----:R-:W-:Y:S01]  /*52a0*/  F2FP.SATFINITE.E4M3.F32.PACK_AB_MERGE_C R142, R45.reuse, R44, R13 ;  /* 0x0000002c2d8e723e */ /* 0x041fe2000480700d */
[----:B------:R-:W-:Y:S01]  /*52b0*/  FADD.FTZ R44, R44, R41 ;  /* 0x000000292c2c7221 */ /* 0x000fe20000010000 */
[----:B------:R-:W0:Y:S03]  /*52c0*/  @P6 LDC R13, c[0x0][0x44c] ;  /* 0x00011300ff0d6b82 */ /* 0x000e260000000800 */
[----:B------:R-:W-:-:S02]  /*52d0*/  FADD.FTZ R45, R45, R44 ;  /* 0x0000002c2d2d7221 */ /* 0x000fc40000010000 */
[----:B------:R-:W4:Y:S01]  /*52e0*/  MUFU.EX2 R54, R54 ;  /* 0x0000003600367308 */ /* 0x000f220000000800 */
[----:B--2---:R-:W-:-:S01]  /*52f0*/  FADD.FTZ R0, R8, R3 ;  /* 0x0000000308007221 */ /* 0x004fc20000010000 */
[----:B------:R-:W-:-:S04]  /*5300*/  FADD.FTZ R48, R48, R45 ;  /* 0x0000002d30307221 */ /* 0x000fc80000010000 */
[----:B------:R-:W-:Y:S02]  /*5310*/  FADD.FTZ R49, R49, R48 ;  /* 0x0000003031317221 */ /* 0x000fe40000010000 */
[----:B------:R-:W-:Y:S01]  /*5320*/  MUFU.EX2 R28, R28 ;  /* 0x0000001c001c7308 */ /* 0x000fe20000000800 */
[----:B---3--:R-:W-:-:S07]  /*5330*/  FADD.FTZ R3, R11, R0 ;  /* 0x000000000b037221 */ /* 0x008fce0000010000 */
[----:B------:R-:W2:Y:S01]  /*5340*/  MUFU.EX2 R29, R29 ;  /* 0x0000001d001d7308 */ /* 0x000ea20000000800 */
[----:B----4-:R-:W-:-:S01]  /*5350*/  FADD.FTZ R0, R54, R3 ;  /* 0x0000000336007221 */ /* 0x010fc20000010000 */
[----:B0-----:R-:W-:-:S06]  /*5360*/  @P6 IMAD.HI.U32 R13, R13, UR41, RZ ;  /* 0x000000290d0d6c27 */ /* 0x001fcc000f8e00ff */
[----:B------:R-:W0:Y:S08]  /*5370*/  MUFU.EX2 R55, R55 ;  /* 0x0000003700377308 */ /* 0x000e300000000800 */
[----:B------:R-:W-:Y:S01]  /*5380*/  MUFU.EX2 R24, R24 ;  /* 0x0000001800187308 */ /* 0x000fe20000000800 */
[----:B--2---:R-:W-:-:S07]  /*5390*/  F2FP.SATFINITE.E4M3.F32.PACK_AB_MERGE_C R3, R29, R28, RZ ;  /* 0x0000001c1d03723e */ /* 0x004fce00048070ff */
[----:B------:R-:W2:Y:S01]  /*53a0*/  MUFU.EX2 R25, R25 ;  /* 0x0000001900197308 */ /* 0x000ea20000000800 */
[C---:B0-----:R-:W-:Y:S01]  /*53b0*/  F2FP.SATFINITE.E4M3.F32.PACK_AB_MERGE_C R54, R55.reuse, R54, RZ ;  /* 0x000000363736723e */ /* 0x041fe200048070ff */
[----:B------:R-:W-:-:S03]  /*53c0*/  FADD.FTZ R55, R55, R0 ;  /* 0x0000000037377221 */ /* 0x000fc60000010000 */
[----:B------:R-:W-:Y:S01]  /*53d0*/  F2FP.SATFINITE.E4M3.F32.PACK_AB_MERGE_C R143, R11, R8, R54 ;  /* 0x000000080b8f723e */ /* 0x000fe20004807036 */
[----:B------:R-:W-:Y:S01]  /*53e0*/  IMAD.U32 R8, RZ, RZ, UR41 ;  /* 0x00000029ff087e24 */ /* 0x000fe2000f8e00ff */
[----:B-1----:R-:W-:Y:S01]  /*53f0*/  @P6 SHF.R.U32.HI R8, RZ, R14, R13 ;  /* 0x0000000eff086219 */ /* 0x002fe2000001160d */
[----:B------:R-:W0:Y:S01]  /*5400*/  MUFU.EX2 R26, R26 ;  /* 0x0000001a001a7308 */ /* 0x000e220000000800 */
[----:B------:R-:W-:-:S03]  /*5410*/  LOP3.LUT P6, RZ, R2, 0x8, RZ, 0xc0, !PT ;  /* 0x0000000802ff7812 */ /* 0x000fc600078cc0ff */
[----:B------:R-:W-:-:S04]  /*5420*/  IMAD.IADD R8, R105, 0x1, R8 ;  /* 0x0000000169087824 */ /* 0x000fc800078e0208 */
[----:B------:R-:W1:Y:S01]  /*5430*/  MUFU.EX2 R27, R27 ;  /* 0x0000001b001b7308 */ /* 0x000e620000000800 */
[----:B--2---:R-:W-:Y:S01]  /*5440*/  F2FP.SATFINITE.E4M3.F32.PACK_AB_MERGE_C R136, R25, R24, R3 ;  /* 0x000000181988723e */ /* 0x004fe20004807003 */
[----:B------:R-:W-:Y:S01]  /*5450*/  FADD.FTZ R24, R24, R49 ;  /* 0x0000003118187221 */ /* 0x000fe20000010000 */
[----:B------:R-:W-:-:S03]  /*5460*/  VIADD R9, R8, UR7 ;  /* 0x0000000708097c36 */ /* 0x000fc60008000000 */
[----:B------:R-:W-:Y:S02]  /*5470*/  FADD.FTZ R25, R25, R24 ;  /* 0x0000001819197221 */ /* 0x000fe40000010000 */
[----:B------:R-:W2:Y:S01]  /*5480*/  MUFU.EX2 R30, R30 ;  /* 0x0000001e001e7308 */ /* 0x000ea20000000800 */
[----:B0-----:R-:W-:-:S01]  /*5490*/  FADD.FTZ R0, R26, R55 ;  /* 0x000000371a007221 */ /* 0x001fc20000010000 */
[----:B------:R-:W-:Y:S01]  /*54a0*/  FADD.FTZ R28, R28, R25 ;  /* 0x000000191c1c7221 */ /* 0x000fe20000010000 */
[----:B------:R-:W-:Y:S01]  /*54b0*/  R2UR UR10, R9 ;  /* 0x00000000090a72ca */ /* 0x000fe200000e0000 */
[----:B------:R-:W-:Y:S02]  /*54c0*/  VIADD R9, R104, 0xfffffffe ;  /* 0xfffffffe68097836 */ /* 0x000fe40000000000 */
[----:B------:R-:W-:-:S02]  /*54d0*/  FADD.FTZ R29, R29, R28 ;  /* 0x0000001c1d1d7221 */ /* 0x000fc40000010000 */
[----:B------:R-:W-:Y:S01]  /*54e0*/  MUFU.EX2 R36, R36 ;  /* 0x0000002400247308 */ /* 0x000fe20000000800 */
[----:B-1----:R-:W-:-:S07]  /*54f0*/  FADD.FTZ R3, R27, R0 ;  /* 0x000000001b037221 */ /* 0x002fce0000010000 */
[----:B------:R-:W0:Y:S01]  /*5500*/  MUFU.EX2 R53, R53 ;  /* 0x0000003500357308 */ /* 0x000e220000000800 */
[----:B--2---:R-:W-:-:S07]  /*5510*/  FADD.FTZ R0, R30, R3 ;  /* 0x000000031e007221 */ /* 0x004fce0000010000 */
        /* <DEDUP_REMOVED lines=36> */
.L_x_13914:
[----:B------:R-:W-:Y:S02]  /*5760*/  ULDC UR12, c[0x0][0x9e4] ;  /* 0x00027900000c7ab9 */ /* 0x000fe40000000800 */
[----:B------:R-:W-:-:S11]  /*5770*/  UISETP.NE.AND UP0, UPT, UR12, 0x1, UPT ;  /* 0x000000010c00788c */ /* 0x000fd6000bf05270 */
[----:B------:R-:W-:Y:S02]  /*5780*/  @UP0 ULDC.64 UR14, c[0x0][0x9e8] ;  /* 0x00027a00000e0ab9 */ /* 0x000fe40000000a00 */
[----:B------:R-:W-:-:S04]  /*5790*/  UIMAD.WIDE.U32 UR6, UR11, UR14, URZ ;  /* 0x0000000e0b0672a5 */ /* 0x000fc8000f8e003f */
[----:B------:R-:W-:-:S12]  /*57a0*/  @UP0 USHF.R.U32.HI UR11, URZ, UR15, UR7 ;  /* 0x0000000f3f0b0299 */ /* 0x000fd80008011607 */
.L_x_13915:
[----:B------:R-:W-:-:S04]  /*57b0*/  UIMAD UR11, UR11, UR12, UR12 ;  /* 0x0000000c0b0b72a4 */ /* 0x000fc8000f8e020c */
[----:B------:R-:W-:-:S04]  /*57c0*/  UISETP.LT.AND UP0, UPT, UR10, UR11, UPT ;  /* 0x0000000b0a00728c */ /* 0x000fc8000bf01270 */
[----:B------:R-:W-:-:S12]  /*57d0*/  USEL UR10, UR10, UR11, UP0 ;  /* 0x0000000b0a0a7287 */ /* 0x000fd80008000000 */
.L_x_13913:
        /* <DEDUP_REMOVED lines=21> */
[----:B------:R-:W-:-:S13]  /*5930*/  ISETP.GE.AND P1, PT, R9, UR24, PT ;  /* 0x0000001809007c0c */ /* 0x000fda000bf26270 */
[----:B------:R-:W-:Y:S05]  /*5940*/  @!P1 BRA `(.L_x_13916) ;  /* 0x0000003c00d89947 */ /* 0x000fea0003800000 */
        /* <DEDUP_REMOVED lines=8> */
.L_x_13935:
[----:B------:R-:W-:-:S04]  /*59d0*/  UISETP.NE.AND UP0, UPT, UR25, 0x1, UPT ;  /* 0x000000011900788c */ /* 0x000fc8000bf05270 */
[----:B------:R-:W-:-:S04]  /*59e0*/  USEL UR36, URZ, 0x1, UP0 ;  /* 0x000000013f247887 */ /* 0x000fc80008000000 */
[----:B------:R-:W-:Y:S01]  /*59f0*/  ULOP3.LUT UR36, UR26, UR36, URZ, 0x3c, !UPT ;  /* 0x000000241a247292 */ /* 0x000fe2000f8e3c3f */
[----:B------:R-:W-:Y:S11]  /*5a00*/  @!P0 BRA `(.L_x_13917) ;  /* 0x0000000000048947 */ /* 0x000ff60003800000 */
[----:B------:R-:W-:Y:S01]  /*5a10*/  BPT.TRAP 0x1 ;  /* 0x000000040000795c */ /* 0x000fe20000300000 */
.L_x_13917:
        /* <DEDUP_REMOVED lines=9> */
.L_x_13918:
[----:B-1----:R-:W-:Y:S05]  /*5ab0*/  @P1 BRA `(.L_x_13919) ;  /* 0x0000000000081947 */ /* 0x002fea0003800000 */
[----:B------:R-:W1:Y:S02]  /*5ac0*/  SYNCS.PHASECHK.TRANS64.TRYWAIT P1, [UR23+0x13230], R5 ;  /* 0x01323005ff0075a7 */ /* 0x000e640008020157 */
[----:B-1----:R-:W-:Y:S05]  /*5ad0*/  @!P1 BRA `(.L_x_13920) ;  /* 0x0000011800b09947 */ /* 0x002fea0003800000 */
.L_x_13919:
        /* <DEDUP_REMOVED lines=64> */
.L_x_13921:
[----:B------:R-:W-:Y:S01]  /*5ee0*/  ULEA UR11, UR25, UR45, 0x3 ;  /* 0x0000002d190b7291 */ /* 0x000fe2000f8e183f */
[----:B01----:R-:W-:-:S05]  /*5ef0*/  IMAD.U32 R5, RZ, RZ, UR26 ;  /* 0x0000001aff057e24 */ /* 0x003fca000f8e00ff */
[----:B------:R-:W-:-:S04]  /*5f00*/  SHF.L.U32 R5, R5, 0x1f, RZ ;  /* 0x0000001f05057819 */ /* 0x000fc800000006ff */
[----:B------:R0:W1:Y:S01]  /*5f10*/  SYNCS.PHASECHK.TRANS64.TRYWAIT P1, [UR11+0x13250], R5 ;  /* 0x01325005ff0075a7 */ /* 0x000062000802014b */
[----:B------:R-:W-:Y:S05]  /*5f20*/  @!P0 BRA `(.L_x_13922) ;  /* 0x0000000000048947 */ /* 0x000fea0003800000 */
[----:B------:R-:W-:Y:S01]  /*5f30*/  BPT.TRAP 0x1 ;  /* 0x000000040000795c */ /* 0x000fe20000300000 */
.L_x_13922:
[----:B-1----:R-:W-:Y:S05]  /*5f40*/  @P1 BRA `(.L_x_13923) ;  /* 0x0000000000081947 */ /* 0x002fea0003800000 */
[----:B------:R-:W1:Y:S02]  /*5f50*/  SYNCS.PHASECHK.TRANS64.TRYWAIT P1, [UR11+0x13250], R5 ;  /* 0x01325005ff0075a7 */ /* 0x000e64000802014b */
[----:B-1----:R-:W-:Y:S05]  /*5f60*/  @!P1 BRA `(.L_x_13924) ;  /* 0x0000011400a49947 */ /* 0x002fea0003800000 */
.L_x_13923:
        /* <DEDUP_REMOVED lines=32> */
.L_x_13925:
[----:B01----:R-:W0:Y:S01]  /*6170*/  LDC R5, c[0x0][0x448] ;  /* 0x00011200ff057b82 */ /* 0x003e220000000800 */
[----:B------:R-:W-:Y:S01]  /*6180*/  VIADD R21, R19, UR41 ;  /* 0x0000002913157c36 */ /* 0x000fe20008000000 */
[----:B------:R-:W-:Y:S01]  /*6190*/  UIADD3 UR23, UR23, 0x13240, URZ ;  /* 0x0001324017177890 */ /* 0x000fe2000fffe03f */
[----:B------:R-:W-:Y:S01]  /*61a0*/  IMAD R20, R9, -0xa0, RZ ;  /* 0xffffff6009147824 */ /* 0x000fe200078e02ff */
[----:B------:R-:W-:Y:S01]  /*61b0*/  LOP3.LUT P1, RZ, R2, 0x8, RZ, 0xc0, !PT ;  /* 0x0000000802ff7812 */ /* 0x000fe2000782c0ff */
[----:B------:R-:W-:Y:S02]  /*61c0*/  ULOP3.LUT UR6, URZ, UR21, URZ, 0x33, !UPT ;  /* 0x000000153f067292 */ /* 0x000fe4000f8e333f */
[----:B------:R-:W-:-:S09]  /*61d0*/  UPRMT UR23, UR44, 0x654, UR23 ;  /* 0x000006542c177896 */ /* 0x000fd20008000017 */
[----:B------:R-:W-:Y:S01]  /*61e0*/  SYNCS.ARRIVE.TRANS64.RED.A1T0 RZ, [UR23], RZ ;  /* 0x000000ffffff79a7 */ /* 0x000fe20008100417 */
[----:B0-----:R-:W-:-:S13]  /*61f0*/  ISETP.NE.AND P2, PT, R5, 0x1, PT ;  /* 0x000000010500780c */ /* 0x001fda0003f45270 */
[----:B------:R-:W0:Y:S08]  /*6200*/  @P2 LDC R6, c[0x0][0x44c] ;  /* 0x00011300ff062b82 */ /* 0x000e300000000800 */
[----:B------:R-:W1:Y:S01]  /*6210*/  @P2 LDC R10, c[0x0][0x450] ;  /* 0x00011400ff0a2b82 */ /* 0x000e620000000800 */
[----:B0-----:R-:W-:-:S07]  /*6220*/  @P2 IMAD.HI.U32 R5, R21, R6, RZ ;  /* 0x0000000615052227 */ /* 0x001fce00078e00ff */
[----:B------:R-:W0:Y:S01]  /*6230*/  LDC R6, c[0x0][0x288] ;  /* 0x0000a200ff067b82 */ /* 0x000e220000000800 */
[----:B-1----:R-:W-:Y:S01]  /*6240*/  @P2 SHF.R.U32.HI R21, RZ, R10, R5 ;  /* 0x0000000aff152219 */ /* 0x002fe20000011605 */
[----:B------:R-:W-:-:S04]  /*6250*/  VIADD R5, R20, 0x1 ;  /* 0x0000000114057836 */ /* 0x000fc80000000000 */
[----:B------:R-:W1:Y:S01]  /*6260*/  SHFL.IDX PT, R136, R21, RZ, 0x1c1f ;  /* 0x001c1fff15887589 */ /* 0x000e6200000e0000 */
        /* <DEDUP_REMOVED lines=20> */
.L_x_13928:
[----:B------:R-:W-:-:S05]  /*63b0*/  IMAD.U32 R138, RZ, RZ, UR20 ;  /* 0x00000014ff8a7e24 */ /* 0x000fca000f8e00ff */
[----:B------:R-:W-:-:S13]  /*63c0*/  ISETP.NE.AND P1, PT, R138, 0x1, PT ;  /* 0x000000018a00780c */ /* 0x000fda0003f25270 */
[----:B------:R-:W0:Y:S02]  /*63d0*/  @P1 LDC.64 R10, c[0x0][0x9e8] ;  /* 0x00027a00ff0a1b82 */ /* 0x000e240000000a00 */
[----:B0-----:R-:W-:-:S05]  /*63e0*/  @P1 IMAD.HI.U32 R10, R136, R10, RZ ;  /* 0x0000000a880a1227 */ /* 0x001fca00078e00ff */
[----:B------:R-:W-:-:S07]  /*63f0*/  @P1 SHF.R.U32.HI R136, RZ, R11, R10 ;  /* 0x0000000bff881219 */ /* 0x000fce000001160a */
.L_x_13929:
[----:B------:R-:W-:Y:S05]  /*6400*/  BSYNC B0 ;  /* 0x0000000000007941 */ /* 0x000fea0003800000 */
.L_x_13927:
[----:B------:R-:W-:-:S05]  /*6410*/  IMAD R136, R136, R138, R5 ;  /* 0x0000008a88887224 */ /* 0x000fca00078e0205 */
[----:B------:R-:W-:Y:S02]  /*6420*/  VIADDMNMX R13, R136, R138, R13, PT ;  /* 0x0000008a880d7246 */ /* 0x000fe4000380010d */
[----:B------:R-:W-:-:S07]  /*6430*/  VIMNMX R12, R12, R136, !PT ;  /* 0x000000880c0c7248 */ /* 0x000fce0007fe0100 */
.L_x_13926:
        /* <DEDUP_REMOVED lines=247> */
.L_x_13932:
[----:B------:R-:W-:-:S05]  /*73b0*/  IMAD.U32 R20, RZ, RZ, UR20 ;  /* 0x00000014ff147e24 */ /* 0x000fca000f8e00ff */
[----:B------:R-:W-:-:S13]  /*73c0*/  ISETP.NE.AND P6, PT, R20, 0x1, PT ;  /* 0x000000011400780c */ /* 0x000fda0003fc5270 */
[----:B------:R-:W0:Y:S02]  /*73d0*/  @P6 LDC.64 R10, c[0x0][0x9e8] ;  /* 0x00027a00ff0a6b82 */ /* 0x000e240000000a00 */
[----:B0-----:R-:W-:-:S05]  /*73e0*/  @P6 IMAD.HI.U32 R10, R12, R10, RZ ;  /* 0x0000000a0c0a6227 */ /* 0x001fca00078e00ff */
[----:B------:R-:W-:-:S07]  /*73f0*/  @P6 SHF.R.U32.HI R12, RZ, R11, R10 ;  /* 0x0000000bff0c6219 */ /* 0x000fce000001160a */
.L_x_13933:
[----:B------:R-:W-:Y:S05]  /*7400*/  BSYNC B0 ;  /* 0x0000000000007941 */ /* 0x000fea0003800000 */
.L_x_13931:
[----:B------:R-:W-:-:S05]  /*7410*/  IMAD R5, R12, R20, R5 ;  /* 0x000000140c057224 */ /* 0x000fca00078e0205 */
[----:B------:R-:W-:Y:S02]  /*7420*/  VIADDMNMX R15, R5, R20, R15, PT ;  /* 0x00000014050f7246 */ /* 0x000fe4000380010f */
[----:B------:R-:W-:-:S07]  /*7430*/  VIMNMX R14, R14, R5, !PT ;  /* 0x000000050e0e7248 */ /* 0x000fce0007fe0100 */
.L_x_13930:
        /* <DEDUP_REMOVED lines=300> */
[----:B------:R-:W-:-:S05]  /*8700*/  FSEL R69, R5, RZ, P1 ;  /* 0x000000ff05457208 */ /* 0x000fca0000800000 */
[----:B------:R-:W-:Y:S01]  /*8710*/  FADD.FTZ R69, -R69, R8 ;  /* 0x0000000845457221 */ /* 0x000fe20000010100 */
[----:B------:R-:W-:Y:S03]  /*8720*/  MUFU.EX2 R117, R117 ;  /* 0x0000007500757308 */ /* 0x000fe60000000800 */
[----:B------:R-:W-:Y:S01]  /*8730*/  FMUL.FTZ R69, R69, UR42 ;  /* 0x0000002a45457c20 */ /* 0x000fe20008410000 */
[----:B0-----:R-:W-:Y:S01]  /*8740*/  FMNMX.FTZ R128, R125, R128, !PT ;  /* 0x000000807d807209 */ /* 0x001fe20007810000 */
[----:B------:R-:W-:-:S03]  /*8750*/  IMAD.U32 R125, RZ, RZ, UR42 ;  /* 0x0000002aff7d7e24 */ /* 0x000fc6000f8e00ff */
[----:B------:R-:W-:Y:S01]  /*8760*/  MUFU.EX2 R88, R88 ;  /* 0x0000005800587308 */ /* 0x000fe20000000800 */
[----:B------:R-:W0:Y:S07]  /*8770*/  SHFL.BFLY PT, R85, R128, 0x1, 0x1f ;  /* 0x0c201f0080557f89 */ /* 0x000e2e00000e0000 */
[----:B------:R-:W1:Y:S08]  /*8780*/  MUFU.EX2 R69, R69 ;  /* 0x0000004500457308 */ /* 0x000e700000000800 */
[----:B------:R-:W-:Y:S08]  /*8790*/  MUFU.EX2 R89, R89 ;  /* 0x0000005900597308 */ /* 0x000ff00000000800 */
[----:B------:R-:W-:Y:S01]  /*87a0*/  MUFU.EX2 R92, R92 ;  /* 0x0000005c005c7308 */ /* 0x000fe20000000800 */
[----:B0-----:R-:W-:-:S04]  /*87b0*/  FMNMX.FTZ R10, R128, R85, !PT ;  /* 0x00000055800a7209 */ /* 0x001fc80007810000 */
[C---:B------:R-:W-:Y:S01]  /*87c0*/  FSETP.NEU.FTZ.AND P1, PT, R10.reuse, -INF , PT ;  /* 0xff8000000a00780b */ /* 0x040fe20003f3d000 */
[----:B------:R-:W-:-:S02]  /*87d0*/  FFMA.FTZ R8, R10, R125, -8 ;  /* 0xc10000000a087423 */ /* 0x000fc4000001007d */
[----:B------:R0:W-:Y:S03]  /*87e0*/  MUFU.EX2 R85, R129 ;  /* 0x0000008100557308 */ /* 0x0001e60000000800 */
[----:B------:R-:W-:-:S05]  /*87f0*/  FSEL R8, R8, RZ, P1 ;  /* 0x000000ff08087208 */ /* 0x000fca0000800000 */
[----:B------:R-:W-:Y:S01]  /*8800*/  MUFU.EX2 R93, R93 ;  /* 0x0000005d005d7308 */ /* 0x000fe20000000800 */
        /* <DEDUP_REMOVED lines=9> */
[----:B------:R-:W-:Y:S01]  /*88a0*/  MUFU.EX2 R125, R125 ;  /* 0x0000007d007d7308 */ /* 0x000fe20000000800 */
[----:B------:R-:W-:-:S01]  /*88b0*/  FFMA.FTZ R128, R134, UR42, -R8 ;  /* 0x0000002a86807c23 */ /* 0x000fc20008010808 */
[--C-:B0-----:R-:W-:Y:S01]  /*88c0*/  FFMA.FTZ R129, R135, UR42, -R8.reuse ;  /* 0x0000002a87817c23 */ /* 0x101fe20008010808 */
[----:B------:R-:W-:Y:S01]  /*88d0*/  FMUL.FTZ R94, R130, UR42 ;  /* 0x0000002a825e7c20 */ /* 0x000fe20008410000 */
[--C-:B------:R-:W-:Y:S01]  /*88e0*/  FFMA.FTZ R130, R95, UR42, -R8.reuse ;  /* 0x0000002a5f827c23 */ /* 0x100fe20008010808 */
[----:B------:R-:W-:-:S01]  /*88f0*/  FFMA.FTZ R95, R98, UR42, -R8 ;  /* 0x0000002a625f7c23 */ /* 0x000fc20008010808 */
[--C-:B------:R-:W-:Y:S01]  /*8900*/  FFMA.FTZ R98, R99, UR42, -R8.reuse ;  /* 0x0000002a63627c23 */ /* 0x100fe20008010808 */
[----:B------:R-:W-:-:S01]  /*8910*/  FFMA.FTZ R99, R102, UR42, -R8 ;  /* 0x0000002a66637c23 */ /* 0x000fc20008010808 */
[----:B------:R-:W-:Y:S01]  /*8920*/  MUFU.EX2 R84, R84 ;  /* 0x0000005400547308 */ /* 0x000fe20000000800 */
[----:B-1----:R-:W-:-:S01]  /*8930*/  FFMA.FTZ R102, R69, R3, R12 ;  /* 0x0000000345667223 */ /* 0x002fc2000001000c */
        /* <DEDUP_REMOVED lines=26> */
[----:B------:R-:W-:Y:S01]  /*8ae0*/  FFMA.FTZ R62, R62, UR42, -R8 ;  /* 0x0000002a3e3e7c23 */ /* 0x000fe20008010808 */
[----:B------:R-:W-:-:S01]  /*8af0*/  FADD.FTZ R3, R84, R3 ;  /* 0x0000000354037221 */ /* 0x000fc20000010000 */
        /* <DEDUP_REMOVED lines=132> */
[----:B------:R-:W-:Y:S01]  /*9340*/  FADD.FTZ R3, R85, R0 ;  /* 0x0000000055037221 */ /* 0x000fe20000010000 */
[----:B-1----:R-:W-:-:S04]  /*9350*/  FADD.FTZ R8, R70, R103 ;  /* 0x0000006746087221 */ /* 0x002fc80000010000 */
[----:B--2---:R-:W-:Y:S01]  /*9360*/  FADD.FTZ R0, R71, R8 ;  /* 0x0000000847007221 */ /* 0x004fe20000010000 */
[----:B------:R-:W-:Y:S06]  /*9370*/  @!P0 BRA `(.L_x_13934) ;  /* 0x0000000000048947 */ /* 0x000fec0003800000 */
[----:B------:R-:W-:Y:S01]  /*9380*/  BPT.TRAP 0x1 ;  /* 0x000000040000795c */ /* 0x000fe20000300000 */
.L_x_13934:
        /* <DEDUP_REMOVED lines=79> */
[----:B------:R-:W-:-:S02]  /*9880*/  F2FP.SATFINITE.E4M3.F32.PACK_AB_MERGE_C R138, R65, R64, R68 ;  /* 0x00000040418a723e */ /* 0x000fc40004807044 */
[----:B------:R-:W-:Y:S01]  /*9890*/  F2FP.SATFINITE.E4M3.F32.PACK_AB_MERGE_C R139, R67, R66, R70 ;  /* 0x00000042438b723e */ /* 0x000fe20004807046 */
[----:B------:R-:W-:Y:S06]  /*98a0*/  @P1 BRA `(.L_x_13935) ;  /* 0xffffffc000481947 */ /* 0x000fec000383ffff */
.L_x_13916:
[----:B------:R-:W0:Y:S01]  /*98b0*/  LDC R7, c[0x0][0x448] ;  /* 0x00011200ff077b82 */ /* 0x000e220000000800 */
[----:B------:R-:W-:Y:S01]  /*98c0*/  UIADD3 UR6, UR41, 0xbf, URZ ;  /* 0x000000bf29067890 */ /* 0x000fe2000fffe03f */
[----:B------:R-:W-:Y:S02]  /*98d0*/  IADD3 R6, R17, 0x1, -R6 ;  /* 0x0000000111067810 */ /* 0x000fe40007ffe806 */
[----:B------:R-:W-:Y:S02]  /*98e0*/  LOP3.LUT P1, RZ, R2, 0x8, RZ, 0xc0, !PT ;  /* 0x0000000802ff7812 */ /* 0x000fe4000782c0ff */
[----:B0-----:R-:W-:-:S13]  /*98f0*/  ISETP.NE.AND P2, PT, R7, 0x1, PT ;  /* 0x000000010700780c */ /* 0x001fda0003f45270 */
        /* <DEDUP_REMOVED lines=21> */
.L_x_13937:
[----:B------:R-:W-:Y:S02]  /*9a50*/  ULDC UR12, c[0x0][0x9e4] ;  /* 0x00027900000c7ab9 */ /* 0x000fe40000000800 */
[----:B------:R-:W-:-:S11]  /*9a60*/  UISETP.NE.AND UP0, UPT, UR12, 0x1, UPT ;  /* 0x000000010c00788c */ /* 0x000fd6000bf05270 */
[----:B------:R-:W-:Y:S02]  /*9a70*/  @UP0 ULDC.64 UR14, c[0x0][0x9e8] ;  /* 0x00027a00000e0ab9 */ /* 0x000fe40000000a00 */
[----:B------:R-:W-:-:S04]  /*9a80*/  UIMAD.WIDE.U32 UR6, UR10, UR14, URZ ;  /* 0x0000000e0a0672a5 */ /* 0x000fc8000f8e003f */
[----:B------:R-:W-:-:S12]  /*9a90*/  @UP0 USHF.R.U32.HI UR10, URZ, UR15, UR7 ;  /* 0x0000000f3f0a0299 */ /* 0x000fd80008011607 */
.L_x_13938:
[----:B------:R-:W-:-:S04]  /*9aa0*/  UIMAD UR10, UR10, UR12, URZ ;  /* 0x0000000c0a0a72a4 */ /* 0x000fc8000f8e023f */
[----:B------:R-:W-:-:S04]  /*9ab0*/  UISETP.LT.AND UP0, UPT, UR11, UR10, UPT ;  /* 0x0000000a0b00728c */ /* 0x000fc8000bf01270 */
[----:B------:R-:W-:-:S12]  /*9ac0*/  USEL UR11, UR11, UR10, !UP0 ;  /* 0x0000000a0b0b7287 */ /* 0x000fd8000c000000 */
.L_x_13936:
        /* <DEDUP_REMOVED lines=12> */
.L_x_13950:
[----:B------:R-:W-:-:S04]  /*9b90*/  UISETP.NE.AND UP0, UPT, UR22, 0x1, UPT ;  /* 0x000000011600788c */ /* 0x000fc8000bf05270 */
[----:B------:R-:W-:-:S04]  /*9ba0*/  USEL UR36, URZ, 0x1, UP0 ;  /* 0x000000013f247887 */ /* 0x000fc80008000000 */
[----:B------:R-:W-:Y:S01]  /*9bb0*/  ULOP3.LUT UR36, UR23, UR36, URZ, 0x3c, !UPT ;  /* 0x0000002417247292 */ /* 0x000fe2000f8e3c3f */
[----:B------:R-:W-:Y:S11]  /*9bc0*/  @!P0 BRA `(.L_x_13940) ;  /* 0x0000000000048947 */ /* 0x000ff60003800000 */
[----:B------:R-:W-:Y:S01]  /*9bd0*/  BPT.TRAP 0x1 ;  /* 0x000000040000795c */ /* 0x000fe20000300000 */
.L_x_13940:
        /* <DEDUP_REMOVED lines=9> */
.L_x_13941:
[----:B-1----:R-:W-:Y:S05]  /*9c70*/  @P1 BRA `(.L_x_13942) ;  /* 0x0000000000081947 */ /* 0x002fea0003800000 */
[----:B------:R-:W1:Y:S02]  /*9c80*/  SYNCS.PHASECHK.TRANS64.TRYWAIT P1, [UR20+0x13230], R5 ;  /* 0x01323005ff0075a7 */ /* 0x000e640008020154 */
[----:B-1----:R-:W-:Y:S05]  /*9c90*/  @!P1 BRA `(.L_x_13943) ;  /* 0x000000d800709947 */ /* 0x002fea0003800000 */
.L_x_13942:
        /* <DEDUP_REMOVED lines=64> */
.L_x_13944:
[----:B------:R-:W-:Y:S01]  /*a0a0*/  ULEA UR11, UR22, UR45, 0x3 ;  /* 0x0000002d160b7291 */ /* 0x000fe2000f8e183f */
[----:B01----:R-:W-:-:S05]  /*a0b0*/  IMAD.U32 R5, RZ, RZ, UR23 ;  /* 0x00000017ff057e24 */ /* 0x003fca000f8e00ff */
[----:B------:R-:W-:-:S04]  /*a0c0*/  SHF.L.U32 R5, R5, 0x1f, RZ ;  /* 0x0000001f05057819 */ /* 0x000fc800000006ff */
[----:B------:R0:W1:Y:S01]  /*a0d0*/  SYNCS.PHASECHK.TRANS64.TRYWAIT P1, [UR11+0x13250], R5 ;  /* 0x01325005ff0075a7 */ /* 0x000062000802014b */
[----:B------:R-:W-:Y:S05]  /*a0e0*/  @!P0 BRA `(.L_x_13945) ;  /* 0x0000000000048947 */ /* 0x000fea0003800000 */
[----:B------:R-:W-:Y:S01]  /*a0f0*/  BPT.TRAP 0x1 ;  /* 0x000000040000795c */ /* 0x000fe20000300000 */
.L_x_13945:
[----:B-1----:R-:W-:Y:S05]  /*a100*/  @P1 BRA `(.L_x_13946) ;  /* 0x0000000000081947 */ /* 0x002fea0003800000 */
[----:B------:R-:W1:Y:S02]  /*a110*/  SYNCS.PHASECHK.TRANS64.TRYWAIT P1, [UR11+0x13250], R5 ;  /* 0x01325005ff0075a7 */ /* 0x000e64000802014b */
[----:B-1----:R-:W-:Y:S05]  /*a120*/  @!P1 BRA `(.L_x_13947) ;  /* 0x000000d400649947 */ /* 0x002fea0003800000 */
.L_x_13946:
        /* <DEDUP_REMOVED lines=32> */
.L_x_13948:
[----:B-1----:R-:W-:Y:S01]  /*a330*/  FMNMX.FTZ R8, R120, R6, !PT ;  /* 0x0000000678087209 */ /* 0x002fe20007810000 */
[----:B------:R-:W-:Y:S01]  /*a340*/  IMAD.U32 R14, RZ, RZ, UR42 ;  /* 0x0000002aff0e7e24 */ /* 0x000fe2000f8e00ff */
[----:B------:R-:W-:Y:S01]  /*a350*/  FMNMX.FTZ R10, R122, R7, !PT ;  /* 0x000000077a0a7209 */ /* 0x000fe20007810000 */
[----:B------:R-:W-:Y:S01]  /*a360*/  UIADD3 UR20, UR20, 0x13240, URZ ;  /* 0x0001324014147890 */ /* 0x000fe2000fffe03f */
[----:B0-----:R-:W-:Y:S02]  /*a370*/  FMNMX.FTZ R5, R121, R8, !PT ;  /* 0x0000000879057209 */ /* 0x001fe40007810000 */
        /* <DEDUP_REMOVED lines=338> */
.L_x_13949:
        /* <DEDUP_REMOVED lines=82> */
.L_x_13939:
        /* <DEDUP_REMOVED lines=10> */
.L_x_13970:
[----:B------:R-:W-:-:S04]  /*be60*/  UIADD3 UR37, UR24, 0x1, URZ ;  /* 0x0000000118257890 */ /* 0x000fc8000fffe03f */
[----:B------:R-:W-:-:S04]  /*be70*/  UISETP.NE.AND UP0, UPT, UR37, 0x2, UPT ;  /* 0x000000022500788c */ /* 0x000fc8000bf05270 */
[----:B------:R-:W-:Y:S02]  /*be80*/  USEL UR36, URZ, 0x1, UP0 ;  /* 0x000000013f247887 */ /* 0x000fe40008000000 */
[----:B------:R-:W-:Y:S02]  /*be90*/  USEL UR37, UR37, URZ, UP0 ;  /* 0x0000003f25257287 */ /* 0x000fe40008000000 */
[----:B------:R-:W-:Y:S01]  /*bea0*/  ULOP3.LUT UR36, UR25, UR36, URZ, 0x3c, !UPT ;  /* 0x0000002419247292 */ /* 0x000fe2000f8e3c3f */
[----:B------:R-:W-:Y:S11]  /*beb0*/  @!P0 BRA `(.L_x_13952) ;  /* 0x0000000000048947 */ /* 0x000ff60003800000 */
[----:B------:R-:W-:Y:S01]  /*bec0*/  BPT.TRAP 0x1 ;  /* 0x000000040000795c */ /* 0x000fe20000300000 */
.L_x_13952:
[----:B------:R-:W-:Y:S01]  /*bed0*/  ULEA UR6, UR37, UR45, 0x3 ;  /* 0x0000002d25067291 */ /* 0x000fe2000f8e183f */
[----:B------:R-:W-:-:S05]  /*bee0*/  IMAD.U32 R5, RZ, RZ, UR36 ;  /* 0x00000024ff057e24 */ /* 0x000fca000f8e00ff */
[----:B------:R-:W-:-:S04]  /*bef0*/  SHF.L.U32 R5, R5, 0x1f, RZ ;  /* 0x0000001f05057819 */ /* 0x000fc800000006ff */
[----:B------:R0:W1:Y:S01]  /*bf00*/  SYNCS.PHASECHK.TRANS64.TRYWAIT P1, [UR6+0x13230], R5 ;  /* 0x01323005ff0075a7 */ /* 0x0000620008020146 */
[----:B------:R-:W-:Y:S05]  /*bf10*/  @!P0 BRA `(.L_x_13953) ;  /* 0x0000000000048947 */ /* 0x000fea0003800000 */
[----:B------:R-:W-:Y:S01]  /*bf20*/  BPT.TRAP 0x1 ;  /* 0x000000040000795c */ /* 0x000fe20000300000 */
.L_x_13953:
[----:B-1----:R-:W-:Y:S05]  /*bf30*/  @P1 BRA `(.L_x_13954) ;  /* 0x0000000000081947 */ /* 0x002fea0003800000 */
[----:B------:R-:W1:Y:S02]  /*bf40*/  SYNCS.PHASECHK.TRANS64.TRYWAIT P1, [UR6+0x13230], R5 ;  /* 0x01323005ff0075a7 */ /* 0x000e640008020146 */
[----:B-1----:R-:W-:Y:S05]  /*bf50*/  @!P1 BRA `(.L_x_13955) ;  /* 0x000000b400f09947 */ /* 0x002fea0003800000 */
.L_x_13954:
        /* <DEDUP_REMOVED lines=64> */
.L_x_13956:
[----:B------:R-:W-:Y:S01]  /*c360*/  ULEA UR11, UR24, UR45, 0x3 ;  /* 0x0000002d180b7291 */ /* 0x000fe2000f8e183f */
[----:B01----:R-:W-:-:S05]  /*c370*/  IMAD.U32 R5, RZ, RZ, UR25 ;  /* 0x00000019ff057e24 */ /* 0x003fca000f8e00ff */
[----:B------:R-:W-:-:S04]  /*c380*/  SHF.L.U32 R5, R5, 0x1f, RZ ;  /* 0x0000001f05057819 */ /* 0x000fc800000006ff */
[----:B------:R0:W1:Y:S01]  /*c390*/  SYNCS.PHASECHK.TRANS64.TRYWAIT P1, [UR11+0x13250], R5 ;  /* 0x01325005ff0075a7 */ /* 0x000062000802014b */
[----:B------:R-:W-:Y:S05]  /*c3a0*/  @!P0 BRA `(.L_x_13957) ;  /* 0x0000000000048947 */ /* 0x000fea0003800000 */
[----:B------:R-:W-:Y:S01]  /*c3b0*/  BPT.TRAP 0x1 ;  /* 0x000000040000795c */ /* 0x000fe20000300000 */
.L_x_13957:
[----:B-1----:R-:W-:Y:S05]  /*c3c0*/  @P1 BRA `(.L_x_13958) ;  /* 0x0000000000081947 */ /* 0x002fea0003800000 */
[----:B------:R-:W1:Y:S02]  /*c3d0*/  SYNCS.PHASECHK.TRANS64.TRYWAIT P1, [UR11+0x13250], R5 ;  /* 0x01325005ff0075a7 */ /* 0x000e64000802014b */
[----:B-1----:R-:W-:Y:S05]  /*c3e0*/  @!P1 BRA `(.L_x_13959) ;  /* 0x000000b000e49947 */ /* 0x002fea0003800000 */
.L_x_13958:
        /* <DEDUP_REMOVED lines=32> */
.L_x_13960:
[----:B01----:R-:W0:Y:S01]  /*c5f0*/  LDC R5, c[0x0][0x448] ;  /* 0x00011200ff057b82 */ /* 0x003e220000000800 */
[----:B------:R-:W-:Y:S01]  /*c600*/  VIADD R20, R19, UR41 ;  /* 0x0000002913147c36 */ /* 0x000fe20008000000 */
[----:B------:R-:W-:Y:S01]  /*c610*/  ULEA UR6, UR37, UR45, 0x3 ;  /* 0x0000002d25067291 */ /* 0x000fe2000f8e183f */
[----:B------:R-:W-:Y:S01]  /*c620*/  IMAD R15, R9, -0xa0, RZ ;  /* 0xffffff60090f7824 */ /* 0x000fe200078e02ff */
[----:B------:R-:W-:Y:S02]  /*c630*/  LOP3.LUT P1, RZ, R2, 0x8, RZ, 0xc0, !PT ;  /* 0x0000000802ff7812 */ /* 0x000fe4000782c0ff */
[----:B------:R-:W-:-:S04]  /*c640*/  UIADD3 UR6, UR6, 0x13240, URZ ;  /* 0x0001324006067890 */ /* 0x000fc8000fffe03f */
[----:B------:R-:W-:-:S09]  /*c650*/  UPRMT UR6, UR44, 0x654, UR6 ;  /* 0x000006542c067896 */ /* 0x000fd20008000006 */
[----:B------:R-:W-:Y:S01]  /*c660*/  SYNCS.ARRIVE.TRANS64.RED.A1T0 RZ, [UR6], RZ ;  /* 0x000000ffffff79a7 */ /* 0x000fe20008100406 */
[----:B------:R-:W-:Y:S01]  /*c670*/  ULOP3.LUT UR6, URZ, UR23, URZ, 0x33, !UPT ;  /* 0x000000173f067292 */ /* 0x000fe2000f8e333f */
[----:B0-----:R-:W-:-:S13]  /*c680*/  ISETP.NE.AND P2, PT, R5, 0x1, PT ;  /* 0x000000010500780c */ /* 0x001fda0003f45270 */
[----:B------:R-:W0:Y:S08]  /*c690*/  @P2 LDC R5, c[0x0][0x44c] ;  /* 0x00011300ff052b82 */ /* 0x000e300000000800 */
[----:B------:R-:W1:Y:S01]  /*c6a0*/  @P2 LDC R8, c[0x0][0x450] ;  /* 0x00011400ff082b82 */ /* 0x000e620000000800 */
[----:B0-----:R-:W-:-:S05]  /*c6b0*/  @P2 IMAD.HI.U32 R5, R20, R5, RZ ;  /* 0x0000000514052227 */ /* 0x001fca00078e00ff */
[----:B-1----:R-:W-:Y:S01]  /*c6c0*/  @P2 SHF.R.U32.HI R20, RZ, R8, R5 ;  /* 0x00000008ff142219 */ /* 0x002fe20000011605 */
[----:B------:R-:W-:-:S04]  /*c6d0*/  VIADD R5, R15, 0x1 ;  /* 0x000000010f057836 */ /* 0x000fc80000000000 */
[----:B------:R-:W0:Y:S01]  /*c6e0*/  SHFL.IDX PT, R10, R20, RZ, 0x1c1f ;  /* 0x001c1fff140a7589 */ /* 0x000e2200000e0000 */
[----:B------:R-:W-:-:S04]  /*c6f0*/  IMAD R8, R18, -0x2, R5 ;  /* 0xfffffffe12087824 */ /* 0x000fc800078e0205 */
[C---:B------:R-:W-:Y:S01]  /*c700*/  VIADD R5, R8.reuse, 0xffffffff ;  /* 0xffffffff08057836 */ /* 0x040fe20000000000 */
[----:B------:R-:W-:-:S05]  /*c710*/  IADD3 R13, R8, -UR22, R17 ;  /* 0x80000016080d7c10 */ /* 0x000fca000fffe011 */
        /* <DEDUP_REMOVED lines=17> */
.L_x_13963:
[----:B------:R-:W-:-:S05]  /*c830*/  IMAD.U32 R136, RZ, RZ, UR20 ;  /* 0x00000014ff887e24 */ /* 0x000fca000f8e00ff */
[----:B------:R-:W-:-:S13]  /*c840*/  ISETP.NE.AND P1, PT, R136, 0x1, PT ;  /* 0x000000018800780c */ /* 0x000fda0003f25270 */
[----:B------:R-:W0:Y:S02]  /*c850*/  @P1 LDC.64 R10, c[0x0][0x9e8] ;  /* 0x00027a00ff0a1b82 */ /* 0x000e240000000a00 */
[----:B0-----:R-:W-:-:S05]  /*c860*/  @P1 IMAD.HI.U32 R10, R21, R10, RZ ;  /* 0x0000000a150a1227 */ /* 0x001fca00078e00ff */
[----:B------:R-:W-:-:S07]  /*c870*/  @P1 SHF.R.U32.HI R21, RZ, R11, R10 ;  /* 0x0000000bff151219 */ /* 0x000fce000001160a */
.L_x_13964:
[----:B------:R-:W-:Y:S05]  /*c880*/  BSYNC B0 ;  /* 0x0000000000007941 */ /* 0x000fea0003800000 */
.L_x_13962:
[----:B------:R-:W-:-:S05]  /*c890*/  IMAD R21, R21, R136, R5 ;  /* 0x0000008815157224 */ /* 0x000fca00078e0205 */
[----:B------:R-:W-:Y:S02]  /*c8a0*/  VIADDMNMX R12, R21, R136, R12, PT ;  /* 0x00000088150c7246 */ /* 0x000fe4000380010c */
[----:B------:R-:W-:-:S07]  /*c8b0*/  VIMNMX R8, R8, R21, !PT ;  /* 0x0000001508087248 */ /* 0x000fce0007fe0100 */
.L_x_13961:
[C---:B------:R-:W-:Y:S02]  /*c8c0*/  ISETP.GE.AND P2, PT, R15.reuse, 0x2, PT ;  /* 0x000000020f00780c */ /* 0x040fe40003f46270 */
[C---:B------:R-:W-:Y:S02]  /*c8d0*/  ISETP.GE.AND P1, PT, R15.reuse, 0x9, PT ;  /* 0x000000090f00780c */ /* 0x040fe40003f26270 */
        /* <DEDUP_REMOVED lines=245> */
.L_x_13967:
[----:B------:R-:W-:-:S05]  /*d830*/  IMAD.U32 R12, RZ, RZ, UR20 ;  /* 0x00000014ff0c7e24 */ /* 0x000fca000f8e00ff */
[----:B------:R-:W-:-:S13]  /*d840*/  ISETP.NE.AND P6, PT, R12, 0x1, PT ;  /* 0x000000010c00780c */ /* 0x000fda0003fc5270 */
[----:B------:R-:W0:Y:S02]  /*d850*/  @P6 LDC.64 R10, c[0x0][0x9e8] ;  /* 0x00027a00ff0a6b82 */ /* 0x000e240000000a00 */
[----:B0-----:R-:W-:-:S05]  /*d860*/  @P6 IMAD.HI.U32 R10, R8, R10, RZ ;  /* 0x0000000a080a6227 */ /* 0x001fca00078e00ff */
[----:B------:R-:W-:-:S07]  /*d870*/  @P6 SHF.R.U32.HI R8, RZ, R11, R10 ;  /* 0x0000000bff086219 */ /* 0x000fce000001160a */
.L_x_13968:
[----:B------:R-:W-:Y:S05]  /*d880*/  BSYNC B0 ;  /* 0x0000000000007941 */ /* 0x000fea0003800000 */
.L_x_13966:
[----:B------:R-:W-:-:S05]  /*d890*/  IMAD R5, R8, R12, R5 ;  /* 0x0000000c08057224 */ /* 0x000fca00078e0205 */
[----:B------:R-:W-:Y:S02]  /*d8a0*/  VIADDMNMX R14, R5, R12, R14, PT ;  /* 0x0000000c050e7246 */ /* 0x000fe4000380010e */
[----:B------:R-:W-:-:S07]  /*d8b0*/  VIMNMX R13, R13, R5, !PT ;  /* 0x000000050d0d7248 */ /* 0x000fce0007fe0100 */
.L_x_13965:
        /* <DEDUP_REMOVED lines=194> */
[C---:B------:R-:W-:Y:S02]  /*e4e0*/  ISETP.GT.AND P1, PT, R13.reuse, RZ, !P6 ;  /* 0x000000ff0d00720c */ /* 0x040fe40007724270 */
        /* <DEDUP_REMOVED lines=99> */
[----:B------:R-:W-:-:S01]  /*eb20*/  FFMA.FTZ R81, R85, UR42, -R10 ;  /* 0x0000002a55517c23 */ /* 0x000fc2000801080a */
[----:B------:R-:W-:Y:S01]  /*eb30*/  IMAD.U32 R85, RZ, RZ, UR42 ;  /* 0x0000002aff557e24 */ /* 0x000fe2000f8e00ff */
[----:B------:R-:W-:Y:S01]  /*eb40*/  FMNMX.FTZ R122, R71, R76, !PT ;  /* 0x0000004c477a7209 */ /* 0x000fe20007810000 */
[----:B------:R-:W-:Y:S04]  /*eb50*/  MUFU.EX2 R113, R113 ;  /* 0x0000007100717308 */ /* 0x000fe80000000800 */
[----:B------:R-:W0:Y:S04]  /*eb60*/  SHFL.BFLY PT, R129, R122, 0x2, 0x1f ;  /* 0x0c401f007a817f89 */ /* 0x000e2800000e0000 */
[----:B------:R1:W-:Y:S08]  /*eb70*/  MUFU.EX2 R76, R124 ;  /* 0x0000007c004c7308 */ /* 0x0003f00000000800 */
[----:B------:R-:W-:Y:S08]  /*eb80*/  MUFU.EX2 R116, R116 ;  /* 0x0000007400747308 */ /* 0x000ff00000000800 */
[----:B------:R-:W-:Y:S01]  /*eb90*/  MUFU.EX2 R117, R117 ;  /* 0x0000007500757308 */ /* 0x000fe20000000800 */
[----:B0-----:R-:W-:-:S02]  /*eba0*/  FMNMX.FTZ R129, R122, R129, !PT ;  /* 0x000000817a817209 */ /* 0x001fc40007810000 */
[----:B------:R-:W-:-:S05]  /*ebb0*/  FSEL R122, R5, RZ, P1 ;  /* 0x000000ff057a7208 */ /* 0x000fca0000800000 */
[----:B------:R-:W-:Y:S01]  /*ebc0*/  MUFU.EX2 R88, R88 ;  /* 0x0000005800587308 */ /* 0x000fe20000000800 */
[----:B------:R-:W0:Y:S01]  /*ebd0*/  SHFL.BFLY PT, R84, R129, 0x1, 0x1f ;  /* 0x0c201f0081547f89 */ /* 0x000e2200000e0000 */
[----:B------:R-:W-:-:S04]  /*ebe0*/  FADD.FTZ R122, -R122, R7 ;  /* 0x000000077a7a7221 */ /* 0x000fc80000010100 */
[----:B------:R-:W-:Y:S02]  /*ebf0*/  FMUL.FTZ R7, R122, UR42 ;  /* 0x0000002a7a077c20 */ /* 0x000fe40008410000 */
[----:B------:R-:W-:Y:S08]  /*ec00*/  MUFU.EX2 R89, R89 ;  /* 0x0000005900597308 */ /* 0x000ff00000000800 */
[----:B------:R-:W2:Y:S08]  /*ec10*/  MUFU.EX2 R7, R7 ;  /* 0x0000000700077308 */ /* 0x000eb00000000800 */
[----:B------:R-:W-:Y:S01]  /*ec20*/  MUFU.EX2 R92, R92 ;  /* 0x0000005c005c7308 */ /* 0x000fe20000000800 */
[----:B0-----:R-:W-:-:S04]  /*ec30*/  FMNMX.FTZ R10, R129, R84, !PT ;  /* 0x00000054810a7209 */ /* 0x001fc80007810000 */
[C---:B------:R-:W-:Y:S01]  /*ec40*/  FSETP.NEU.FTZ.AND P1, PT, R10.reuse, -INF , PT ;  /* 0xff8000000a00780b */ /* 0x040fe20003f3d000 */
[----:B------:R-:W-:-:S02]  /*ec50*/  FFMA.FTZ R84, R10, R85, -8 ;  /* 0xc10000000a547423 */ /* 0x000fc40000010055 */
[----:B------:R-:W-:Y:S01]  /*ec60*/  MUFU.EX2 R93, R93 ;  /* 0x0000005d005d7308 */ /* 0x000fe20000000800 */
[----:B------:R-:W-:Y:S02]  /*ec70*/  FSEL R129, R10, RZ, P1 ;  /* 0x000000ff0a817208 */ /* 0x000fe40000800000 */
[----:B------:R-:W-:-:S03]  /*ec80*/  FSEL R84, R84, RZ, P1 ;  /* 0x000000ff54547208 */ /* 0x000fc60000800000 */
[----:B------:R-:W-:Y:S02]  /*ec90*/  FADD.FTZ R129, -R129, R6 ;  /* 0x0000000681817221 */ /* 0x000fe40000010100 */
[----:B------:R-:W-:-:S01]  /*eca0*/  FFMA.FTZ R11, R11, UR42, -R84 ;  /* 0x0000002a0b0b7c23 */ /* 0x000fc20008010854 */
[--C-:B------:R-:W-:Y:S01]  /*ecb0*/  FFMA.FTZ R122, R123, UR42, -R84.reuse ;  /* 0x0000002a7b7a7c23 */ /* 0x100fe20008010854 */
[----:B------:R-:W-:Y:S01]  /*ecc0*/  FMUL.FTZ R6, R129, UR42 ;  /* 0x0000002a81067c20 */ /* 0x000fe20008410000 */
[--C-:B------:R-:W-:Y:S01]  /*ecd0*/  FFMA.FTZ R85, R126, UR42, -R84.reuse ;  /* 0x0000002a7e557c23 */ /* 0x100fe20008010854 */
[----:B-1----:R-:W-:-:S01]  /*ece0*/  FFMA.FTZ R124, R127, UR42, -R84 ;  /* 0x0000002a7f7c7c23 */ /* 0x002fc20008010854 */
[--C-:B------:R-:W-:Y:S01]  /*ecf0*/  FFMA.FTZ R123, R130, UR42, -R84.reuse ;  /* 0x0000002a827b7c23 */ /* 0x100fe20008010854 */
[----:B------:R-:W-:Y:S01]  /*ed00*/  MUFU.EX2 R11, R11 ;  /* 0x0000000b000b7308 */ /* 0x000fe20000000800 */
[----:B------:R-:W-:-:S01]  /*ed10*/  FFMA.FTZ R126, R131, UR42, -R84 ;  /* 0x0000002a837e7c23 */ /* 0x000fc20008010854 */
[----:B--2---:R-:W-:Y:S01]  /*ed20*/  FFMA.FTZ R130, R7, R3, R8 ;  /* 0x0000000307827223 */ /* 0x004fe20000010008 */
        /* <DEDUP_REMOVED lines=22> */
[----:B0-----:R-:W-:-:S01]  /*ee90*/  FFMA.FTZ R3, R6, R0, R11 ;  /* 0x0000000006037223 */ /* 0x001fc2000001000b */
        /* <DEDUP_REMOVED lines=151> */
.L_x_13969:
        /* <DEDUP_REMOVED lines=82> */
.L_x_13951:
[----:B------:R-:W-:Y:S06]  /*fd30*/  BAR.ARV 0x8, 0x200 ;  /* 0x0208000000007b1d */ /* 0x000fec0000002000 */
[----:B------:R-:W-:Y:S05]  /*fd40*/  @!P0 BRA `(.L_x_13971) ;  /* 0x0000000000048947 */ /* 0x000fea0003800000 */
[----:B------:R-:W-:Y:S01]  /*fd50*/  BPT.TRAP 0x1 ;  /* 0x000000040000795c */ /* 0x000fe20000300000 */
.L_x_13971:
[----:B------:R-:W-:Y:S01]  /*fd60*/  ULEA UR14, UR37, UR45, 0x3 ;  /* 0x0000002d250e7291 */ /* 0x000fe2000f8e183f */
[----:B------:R-:W-:-:S05]  /*fd70*/  IMAD.U32 R4, RZ, RZ, UR36 ;  /* 0x00000024ff047e24 */ /* 0x000fca000f8e00ff */
[----:B------:R-:W-:-:S04]  /*fd80*/  SHF.L.U32 R4, R4, 0x1f, RZ ;  /* 0x0000001f04047819 */ /* 0x000fc800000006ff */
[----:B------:R0:W1:Y:S01]  /*fd90*/  SYNCS.PHASECHK.TRANS64.TRYWAIT P1, [UR14+0x13250], R4 ;  /* 0x01325004ff0075a7 */ /* 0x000062000802014e */
[----:B------:R-:W-:Y:S05]  /*fda0*/  @!P0 BRA `(.L_x_13972) ;  /* 0x0000000000048947 */ /* 0x000fea0003800000 */
[----:B------:R-:W-:Y:S01]  /*fdb0*/  BPT.TRAP 0x1 ;  /* 0x000000040000795c */ /* 0x000fe20000300000 */
.L_x_13972:
[----:B-1----:R-:W-:Y:S05]  /*fdc0*/  @P1 BRA `(.L_x_13973) ;  /* 0x0000000000081947 */ /* 0x002fea0003800000 */
[----:B------:R-:W1:Y:S02]  /*fdd0*/  SYNCS.PHASECHK.TRANS64.TRYWAIT P1, [UR14+0x13250], R4 ;  /* 0x01325004ff0075a7 */ /* 0x000e64000802014e */
[----:B-1----:R-:W-:Y:S05]  /*fde0*/  @!P1 BRA `(.L_x_13974) ;  /* 0x00000078007c9947 */ /* 0x002fea0003800000 */
.L_x_13973:
        /* <DEDUP_REMOVED lines=21> */
[----:B------:R-:W-:Y:S01]  /*ff40*/  QGMMA.64x64x32.F32.E4M3.E4M3 R24, R152, gdesc[UR8], R24, gsb0 ;  /* 0x00e0000898187df3 */ /* 0x000fe20008000818 */
[----:B------:R-:W-:Y:S02]  /*ff50*/  @UP0 UIMAD UR9, UR40, UR13, UR9 ;  /* 0x0000000d280902a4 */ /* 0x000fe4000f8e0209 */
        /* <DEDUP_REMOVED lines=22> */
[----:B------:R-:W1:Y:S04]  /*100c0*/  SHFL.BFLY PT, R8, R3, 0x2, 0x1f ;  /* 0x0c401f0003087f89 */ /* 0x000e6800000e0000 */
[----:B------:R-:W3:Y:S01]  /*100d0*/  SHFL.BFLY PT, R9, R0, 0x2, 0x1f ;  /* 0x0c401f0000097f89 */ /* 0x000ee200000e0000 */
[----:B------:R-:W-:Y:S02]  /*100e0*/  WARPGROUP.DEPBAR.LE gsb0, 0x0 ;  /* 0x00008000000079c5 */ /* 0x000fe40000010000 */
[----:B------:R-:W-:-:S06]  /*100f0*/  WARPGROUP.ARRIVE ;  /* 0x00000000000079c5 */ /* 0x000fcc0000000000 */
[----:B------:R-:W-:Y:S01]  /*10100*/  QGMMA.64x64x32.F32.E4M3.E4M3 R24, R140, gdesc[UR4], R24, gsb0 ;  /* 0x00e000048c187df3 */ /* 0x000fe20008000818 */
[----:B-1----:R-:W-:-:S01]  /*10110*/  FADD.FTZ R8, R8, R3 ;  /* 0x0000000308087221 */ /* 0x002fc20000010000 */
[----:B------:R-:W-:Y:S01]  /*10120*/  UIADD3 UR10, UR10, 0x200, URZ ;  /* 0x000002000a0a7890 */ /* 0x000fe2000fffe03f */
[----:B---3--:R-:W-:-:S01]  /*10130*/  FADD.FTZ R9, R9, R0 ;  /* 0x0000000009097221 */ /* 0x008fc20000010000 */
[----:B------:R-:W-:Y:S02]  /*10140*/  UMOV UR11, 0xc0000010 ;  /* 0xc0000010000b7882 */ /* 0x000fe40000000000 */
[----:B0-----:R-:W0:Y:S04]  /*10150*/  SHFL.BFLY PT, R7, R8, 0x1, 0x1f ;  /* 0x0c201f0008077f89 */ /* 0x001e2800000e0000 */
        /* <DEDUP_REMOVED lines=33> */
.L_x_13975:
        /* <DEDUP_REMOVED lines=42> */
.L_x_13897:
        /* <DEDUP_REMOVED lines=11> */
[----:B------:R-:W2:Y:S04]  /*106c0*/  LDL R35, [R1+0xc] ;  /* 0x00000c0001237983 */ /* 0x000ea80000100800 */
[----:B------:R-:W3:Y:S01]  /*106d0*/  LDL R41, [R1+0x8] ;  /* 0x0000080001297983 */ /* 0x000ee20000100800 */
[----:B------:R-:W-:Y:S01]  /*106e0*/  F2FP.BF16.F32.PACK_AB R54, R54, R5 ;  /* 0x000000053636723e */ /* 0x000fe200000010ff */
[----:B------:R-:W1:Y:S01]  /*106f0*/  S2R R33, SR_SWINHI ;  /* 0x0000000000217919 */ /* 0x000e620000002f00 */
[----:B------:R-:W4:Y:S01]  /*10700*/  LDC R5, c[0x0][0xbe8] ;  /* 0x0002fa00ff057b82 */ /* 0x000f220000000800 */
        /* <DEDUP_REMOVED lines=8> */
[----:B------:R-:W-:Y:S01]  /*10790*/  USHF.R.S32.HI UR12, URZ, 0x1f, UR40 ;  /* 0x0000001f3f0c7899 */ /* 0x000fe20008011428 */
[----:B------:R-:W-:Y:S01]  /*107a0*/  F2FP.BF16.F32.PACK_AB R24, R37, R24 ;  /* 0x000000182518723e */ /* 0x000fe200000010ff */
[----:B------:R-:W-:Y:S01]  /*107b0*/  ULDC.64 UR8, c[0x0][0xb90] ;  /* 0x0002e40000087ab9 */ /* 0x000fe20000000a00 */
[----:B0-----:R-:W-:Y:S01]  /*107c0*/  IMAD.SHL.U32 R6, R27, 0x4, RZ ;  /* 0x000000041b067824 */ /* 0x001fe200078e00ff */
        /* <DEDUP_REMOVED lines=10> */
[----:B------:R0:W3:Y:S01]  /*10870*/  LDG.E.CONSTANT R17, desc[UR48][R6.64] ;  /* 0x0000003006117981 */ /* 0x0000e2000c1e9900 */
[----:B----4-:R-:W-:Y:S02]  /*10880*/  ISETP.NE.AND P2, PT, R5, 0x1, PT ;  /* 0x000000010500780c */ /* 0x010fe40003f45270 */
[----:B------:R-:W-:Y:S02]  /*10890*/  F2FP.BF16.F32.PACK_AB R28, R28, R57 ;  /* 0x000000391c1c723e */ /* 0x000fe400000010ff */
[----:B------:R-:W-:Y:S02]  /*108a0*/  F2FP.BF16.F32.PACK_AB R29, R29, R56 ;  /* 0x000000381d1d723e */ /* 0x000fe400000010ff */
[----:B0-----:R-:W-:-:S04]  /*108b0*/  LOP3.LUT P0, R6, R27, 0x3, RZ, 0xc0, !PT ;  /* 0x000000031b067812 */ /* 0x001fc8000780c0ff */
[----:B------:R-:W-:-:S03]  /*108c0*/  ISETP.EQ.OR P0, PT, R6, 0x3, !P0 ;  /* 0x000000030600780c */ /* 0x000fc60004702670 */
[----:B------:R-:W0:Y:S01]  /*108d0*/  @P2 LDC R42, c[0x0][0xbf0] ;  /* 0x0002fc00ff2a2b82 */ /* 0x000e220000000800 */
[----:B------:R-:W-:Y:S02]  /*108e0*/  MOV R6, R4 ;  /* 0x0000000400067202 */ /* 0x000fe40000000f00 */
[----:B-1----:R-:W-:Y:S02]  /*108f0*/  MOV R7, R33 ;  /* 0x0000002100077202 */ /* 0x002fe40000000f00 */
[----:B------:R-:W-:Y:S02]  /*10900*/  SEL R36, R25, R26, P0 ;  /* 0x0000001a19247207 */ /* 0x000fe40000000000 */
[----:B------:R-:W-:Y:S02]  /*10910*/  SEL R25, R26, R25, P0 ;  /* 0x000000191a197207 */ /* 0x000fe40000000000 */
[----:B------:R-:W-:Y:S01]  /*10920*/  SEL R34, R9, R10, P0 ;  /* 0x0000000a09227207 */ /* 0x000fe20000000000 */
[----:B------:R-:W1:Y:S01]  /*10930*/  @P2 LDC R26, c[0x0][0xbec] ;  /* 0x0002fb00ff1a2b82 */ /* 0x000e620000000800 */
[----:B------:R-:W-:Y:S01]  /*10940*/  SEL R31, R10, R9, P0 ;  /* 0x000000090a1f7207 */ /* 0x000fe20000000000 */
[----:B------:R-:W-:Y:S01]  /*10950*/  IMAD R9, R156, 0x40, R23 ;  /* 0x000000409c097824 */ /* 0x000fe200078e0217 */
[----:B------:R-:W-:Y:S01]  /*10960*/  SEL R32, R21, R24, P0 ;  /* 0x0000001815207207 */ /* 0x000fe20000000000 */
[----:B------:R-:W-:Y:S01]  /*10970*/  UIMAD UR5, UR12, UR8, URZ ;  /* 0x000000080c0572a4 */ /* 0x000fe2000f8e023f */
[----:B------:R-:W-:-:S02]  /*10980*/  SEL R21, R24, R21, P0 ;  /* 0x0000001518157207 */ /* 0x000fc40000000000 */
[----:B------:R-:W-:Y:S02]  /*10990*/  SEL R24, R13, R14, P0 ;  /* 0x0000000e0d187207 */ /* 0x000fe40000000000 */
[----:B------:R-:W-:Y:S01]  /*109a0*/  SEL R27, R14, R13, P0 ;  /* 0x0000000d0e1b7207 */ /* 0x000fe20000000000 */
[----:B------:R-:W-:Y:S01]  /*109b0*/  UIMAD.WIDE.U32 UR6, UR40, UR8, URZ ;  /* 0x00000008280672a5 */ /* 0x000fe2000f8e003f */
[----:B------:R-:W-:Y:S01]  /*109c0*/  SEL R38, R15, R20, P0 ;  /* 0x000000140f267207 */ /* 0x000fe20000000000 */
[----:B------:R-:W-:Y:S01]  /*109d0*/  UIMAD UR5, UR40, UR9, UR5 ;  /* 0x00000009280572a4 */ /* 0x000fe2000f8e0205 */
[----:B------:R-:W-:Y:S01]  /*109e0*/  SEL R33, R20, R15, P0 ;  /* 0x0000000f14217207 */ /* 0x000fe20000000000 */
[----:B------:R-:W-:Y:S01]  /*109f0*/  UIMAD UR8, UR13, UR10, URZ ;  /* 0x0000000a0d0872a4 */ /* 0x000fe2000f8e023f */
[----:B------:R-:W-:Y:S01]  /*10a00*/  SEL R30, R28, R29, P0 ;  /* 0x0000001d1c1e7207 */ /* 0x000fe20000000000 */
[----:B------:R-:W-:Y:S01]  /*10a10*/  UIADD3 UR7, UR7, UR5, URZ ;  /* 0x0000000507077290 */ /* 0x000fe2000fffe03f */
[----:B------:R-:W-:Y:S01]  /*10a20*/  SEL R29, R29, R28, P0 ;  /* 0x0000001c1d1d7207 */ /* 0x000fe20000000000 */
[----:B------:R-:W-:Y:S01]  /*10a30*/  UIMAD UR8, UR39, UR11, UR8 ;  /* 0x0000000b270872a4 */ /* 0x000fe2000f8e0208 */
[----:B------:R-:W-:Y:S01]  /*10a40*/  SEL R40, R46, R47, P0 ;  /* 0x0000002f2e287207 */ /* 0x000fe20000000000 */
[----:B------:R-:W-:Y:S01]  /*10a50*/  UIMAD.WIDE.U32 UR6, UR39, UR10, UR6 ;  /* 0x0000000a270672a5 */ /* 0x000fe2000f8e0006 */
[----:B------:R-:W-:Y:S01]  /*10a60*/  SEL R44, R54, R55, P0 ;  /* 0x00000037362c7207 */ /* 0x000fe20000000000 */
[----:B------:R-:W-:Y:S01]  /*10a70*/  ULDC UR5, c[0x0][0xa88] ;  /* 0x0002a20000057ab9 */ /* 0x000fe20000000800 */
[----:B------:R-:W-:Y:S01]  /*10a80*/  SEL R47, R47, R46, P0 ;  /* 0x0000002e2f2f7207 */ /* 0x000fe20000000000 */
[----:B------:R-:W-:Y:S01]  /*10a90*/  ULDC.64 UR10, c[0x0][0xaf0] ;  /* 0x0002bc00000a7ab9 */ /* 0x000fe20000000a00 */
[----:B------:R-:W-:Y:S01]  /*10aa0*/  SEL R55, R55, R54, P0 ;  /* 0x0000003637377207 */ /* 0x000fe20000000000 */
[----:B--2---:R-:W-:-:S03]  /*10ab0*/  IMAD.WIDE R10, R35, 0x2, R6 ;  /* 0x00000002230a7825 */ /* 0x004fc600078e0206 */
[C---:B------:R-:W-:Y:S01]  /*10ac0*/  IADD3 R39, P4, R10.reuse, 0x20, RZ ;  /* 0x000000200a277810 */ /* 0x040fe20007f9e0ff */
[----:B------:R-:W-:Y:S01]  /*10ad0*/  IMAD.WIDE R6, R9, 0x2, R6 ;  /* 0x0000000209067825 */ /* 0x000fe200078e0206 */
[C---:B------:R-:W-:Y:S02]  /*10ae0*/  LOP3.LUT R9, R10.reuse, 0x380, RZ, 0xc0, !PT ;  /* 0x000003800a097812 */ /* 0x040fe400078ec0ff */
[----:B------:R-:W-:Y:S02]  /*10af0*/  LOP3.LUT R8, R39, 0x380, RZ, 0xc0, !PT ;  /* 0x0000038027087812 */ /* 0x000fe400078ec0ff */
[----:B------:R-:W-:Y:S02]  /*10b00*/  IADD3 R37, P1, R10, 0x60, RZ ;  /* 0x000000600a257810 */ /* 0x000fe40007f3e0ff */
[----:B------:R-:W-:Y:S02]  /*10b10*/  SHF.R.U64 R9, R9, 0x3, RZ ;  /* 0x0000000309097819 */ /* 0x000fe400000012ff */
[----:B------:R-:W-:-:S02]  /*10b20*/  SHF.R.U64 R8, R8, 0x3, RZ ;  /* 0x0000000308087819 */ /* 0x000fc400000012ff */
[----:B------:R-:W-:Y:S02]  /*10b30*/  IADD3 R35, P3, R10, 0x40, RZ ;  /* 0x000000400a237810 */ /* 0x000fe40007f7e0ff */
[----:B------:R-:W-:Y:S02]  /*10b40*/  LOP3.LUT R12, R37, 0x380, RZ, 0xc0, !PT ;  /* 0x00000380250c7812 */ /* 0x000fe400078ec0ff */
[----:B------:R-:W-:Y:S02]  /*10b50*/  LOP3.LUT R10, R9, R10, RZ, 0x3c, !PT ;  /* 0x0000000a090a7212 */ /* 0x000fe400078e3cff */
[----:B------:R-:W-:Y:S01]  /*10b60*/  LOP3.LUT R8, R8, R39, RZ, 0x3c, !PT ;  /* 0x0000002708087212 */ /* 0x000fe200078e3cff */
[----:B------:R-:W-:Y:S01]  /*10b70*/  VIADD R39, R19, UR41 ;  /* 0x0000002913277c36 */ /* 0x000fe20008000000 */
[----:B------:R-:W-:Y:S01]  /*10b80*/  LOP3.LUT R14, R35, 0x380, RZ, 0xc0, !PT ;  /* 0x00000380230e7812 */ /* 0x000fe200078ec0ff */
[--C-:B------:R-:W-:Y:S01]  /*10b90*/  IMAD.X R13, RZ, RZ, R11.reuse, P1 ;  /* 0x000000ffff0d7224 */ /* 0x100fe200008e060b */
[----:B------:R-:W-:Y:S01]  /*10ba0*/  SHF.R.U64 R12, R12, 0x3, RZ ;  /* 0x000000030c0c7819 */ /* 0x000fe200000012ff */
[--C-:B------:R-:W-:Y:S01]  /*10bb0*/  IMAD.X R15, RZ, RZ, R11.reuse, P3 ;  /* 0x000000ffff0f7224 */ /* 0x100fe200018e060b */
[----:B------:R-:W-:Y:S01]  /*10bc0*/  MOV R48, R10 ;  /* 0x0000000a00307202 */ /* 0x000fe20000000f00 */
[----:B------:R-:W-:Y:S01]  /*10bd0*/  IMAD.X R9, RZ, RZ, R11, P4 ;  /* 0x000000ffff097224 */ /* 0x000fe200020e060b */
[----:B------:R-:W-:Y:S01]  /*10be0*/  SHF.R.U64 R14, R14, 0x3, RZ ;  /* 0x000000030e0e7819 */ /* 0x000fe200000012ff */
[----:B-1----:R-:W-:Y:S01]  /*10bf0*/  @P2 IMAD.HI.U32 R11, R39, R26, RZ ;  /* 0x0000001a270b2227 */ /* 0x002fe200078e00ff */
[----:B------:R-:W-:-:S02]  /*10c00*/  LOP3.LUT R12, R12, R37, RZ, 0x3c, !PT ;  /* 0x000000250c0c7212 */ /* 0x000fc400078e3cff */
[----:B------:R-:W-:Y:S01]  /*10c10*/  IADD3 R37, P4, R6, 0x1800, RZ ;  /* 0x0000180006257810 */ /* 0x000fe20007f9e0ff */
[----:B------:R-:W-:Y:S01]  /*10c20*/  IMAD.MOV.U32 R10, RZ, RZ, R39 ;  /* 0x000000ffff0a7224 */ /* 0x000fe200078e0027 */
[----:B------:R-:W-:Y:S02]  /*10c30*/  LOP3.LUT R14, R14, R35, RZ, 0x3c, !PT ;  /* 0x000000230e0e7212 */ /* 0x000fe400078e3cff */
[----:B------:R-:W-:Y:S02]  /*10c40*/  IADD3 R35, P3, R6, 0x3000, RZ ;  /* 0x0000300006237810 */ /* 0x000fe40007f7e0ff */
[----:B0-----:R-:W-:Y:S02]  /*10c50*/  @P2 SHF.R.U32.HI R10, RZ, R42, R11 ;  /* 0x0000002aff0a2219 */ /* 0x001fe4000001160b */
[----:B------:R-:W-:Y:S01]  /*10c60*/  LOP3.LUT R28, R37, 0x380, RZ, 0xc0, !PT ;  /* 0x00000380251c7812 */ /* 0x000fe200078ec0ff */
[----:B------:R-:W-:Y:S01]  /*10c70*/  IMAD.U32 R42, RZ, RZ, UR8 ;  /* 0x00000008ff2a7e24 */ /* 0x000fe2000f8e00ff */
[----:B------:R-:W-:Y:S01]  /*10c80*/  LOP3.LUT R20, R35, 0x380, RZ, 0xc0, !PT ;  /* 0x0000038023147812 */ /* 0x000fe200078ec0ff */
[----:B------:R-:W-:Y:S01]  /*10c90*/  ULDC.64 UR8, c[0x0][0xae8] ;  /* 0x0002ba0000087ab9 */ /* 0x000fe20000000a00 */
[----:B------:R-:W-:Y:S01]  /*10ca0*/  MOV R45, R14 ;  /* 0x0000000e002d7202 */ /* 0x000fe20000000f00 */
[----:B------:R-:W-:Y:S01]  /*10cb0*/  IMAD.MOV R14, RZ, RZ, -R10 ;  /* 0x000000ffff0e7224 */ /* 0x000fe200078e0a0a */
[----:B------:R-:W-:-:S02]  /*10cc0*/  MOV R43, R12 ;  /* 0x0000000c002b7202 */ /* 0x000fc40000000f00 */
[----:B------:R-:W-:Y:S02]  /*10cd0*/  SHF.R.S32.HI R11, RZ, 0x1f, R10 ;  /* 0x0000001fff0b7819 */ /* 0x000fe4000001140a */
[----:B------:R-:W-:Y:S02]  /*10ce0*/  IADD3 R10, P1, R10, UR6, RZ ;  /* 0x000000060a0a7c10 */ /* 0x000fe4000ff3e0ff */
[----:B---3--:R-:W-:Y:S02]  /*10cf0*/  LOP3.LUT R12, R17, 0x2, RZ, 0x3c, !PT ;  /* 0x00000002110c7812 */ /* 0x008fe400078e3cff */
[----:B------:R-:W-:Y:S02]  /*10d00*/  SHF.R.U64 R28, R28, 0x3, RZ ;  /* 0x000000031c1c7819 */ /* 0x000fe400000012ff */
[----:B------:R-:W-:Y:S01]  /*10d10*/  SHF.R.U64 R20, R20, 0x3, RZ ;  /* 0x0000000314147819 */ /* 0x000fe200000012ff */
[----:B------:R-:W-:Y:S01]  /*10d20*/  SHFL.IDX PT, R30, R30, R17, 0x1c1f ;  /* 0x001c1f111e1e7589 */ /* 0x000fe200000e0000 */
[----:B------:R-:W-:Y:S01]  /*10d30*/  IADD3.X R11, R11, UR7, R42, P1, !PT ;  /* 0x000000070b0b7c10 */ /* 0x000fe20008ffe42a */
[----:B------:R-:W-:Y:S01]  /*10d40*/  IMAD R13, R5, R14, R39 ;  /* 0x0000000e050d7224 */ /* 0x000fe200078e0227 */
[----:B------:R-:W-:Y:S01]  /*10d50*/  LOP3.LUT R28, R28, R37, RZ, 0x3c, !PT ;  /* 0x000000251c1c7212 */ /* 0x000fe200078e3cff */
[----:B------:R0:W-:Y:S01]  /*10d60*/  SHFL.IDX PT, R26, R24, R17, 0x1c1f ;  /* 0x001c1f11181a7589 */ /* 0x0001e200000e0000 */
[----:B------:R-:W-:Y:S01]  /*10d70*/  LOP3.LUT R20, R20, R35, RZ, 0x3c, !PT ;  /* 0x0000002314147212 */ /* 0x000fe200078e3cff */
[----:B------:R-:W-:-:S02]  /*10d80*/  ULDC.64 UR6, c[0x0][0xb88] ;  /* 0x0002e20000067ab9 */ /* 0x000fc40000000a00 */
[----:B------:R-:W-:Y:S04]  /*10d90*/  SHFL.IDX PT, R36, R36, R17, 0x1c1f ;  /* 0x001c1f1124247589 */ /* 0x000fe800000e0000 */
[----:B------:R-:W-:Y:S04]  /*10da0*/  SHFL.IDX PT, R15, R38, R17, 0x1c1f ;  /* 0x001c1f11260f7589 */ /* 0x000fe800000e0000 */
[----:B------:R-:W1:Y:S04]  /*10db0*/  SHFL.IDX PT, R29, R29, R12, 0x1c1f ;  /* 0x001c1f0c1d1d7589 */ /* 0x000e6800000e0000 */
[----:B------:R-:W2:Y:S04]  /*10dc0*/  SHFL.IDX PT, R27, R27, R12, 0x1c1f ;  /* 0x001c1f0c1b1b7589 */ /* 0x000ea800000e0000 */
[----:B------:R-:W3:Y:S04]  /*10dd0*/  SHFL.IDX PT, R25, R25, R12, 0x1c1f ;  /* 0x001c1f0c19197589 */ /* 0x000ee800000e0000 */
[----:B------:R-:W4:Y:S04]  /*10de0*/  SHFL.IDX PT, R42, R33, R12, 0x1c1f ;  /* 0x001c1f0c212a7589 */ /* 0x000f2800000e0000 */
[----:B------:R-:W-:Y:S04]  /*10df0*/  SHFL.IDX PT, R32, R32, R17, 0x1c1f ;  /* 0x001c1f1120207589 */ /* 0x000fe800000e0000 */
[----:B------:R-:W-:Y:S04]  /*10e00*/  SHFL.IDX PT, R37, R44, R17, 0x1c1f ;  /* 0x001c1f112c257589 */ /* 0x000fe800000e0000 */
[----:B------:R-:W4:Y:S01]  /*10e10*/  SHFL.IDX PT, R21, R21, R12, 0x1c1f ;  /* 0x001c1f0c15157589 */ /* 0x000f2200000e0000 */
[----:B------:R-:W-:-:S03]  /*10e20*/  SHF.R.S32.HI R14, RZ, 0x1f, R13 ;  /* 0x0000001fff0e7819 */ /* 0x000fc6000001140d */
[----:B------:R-:W-:Y:S04]  /*10e30*/  SHFL.IDX PT, R34, R34, R17, 0x1c1f ;  /* 0x001c1f1122227589 */ /* 0x000fe800000e0000 */
[----:B------:R1:W-:Y:S04]  /*10e40*/  SHFL.IDX PT, R35, R40, R17, 0x1c1f ;  /* 0x001c1f1128237589 */ /* 0x0003e800000e0000 */
[----:B------:R-:W4:Y:S04]  /*10e50*/  SHFL.IDX PT, R31, R31, R12, 0x1c1f ;  /* 0x001c1f0c1f1f7589 */ /* 0x000f2800000e0000 */
[----:B------:R2:W4:Y:S04]  /*10e60*/  SHFL.IDX PT, R44, R47, R12, 0x1c1f ;  /* 0x001c1f0c2f2c7589 */ /* 0x00052800000e0000 */
[----:B------:R4:W4:Y:S01]  /*10e70*/  SHFL.IDX PT, R46, R55, R12, 0x1c1f ;  /* 0x001c1f0c372e7589 */ /* 0x00092200000e0000 */
[----:B------:R-:W-:-:S02]  /*10e80*/  IMAD R14, R14, UR6, RZ ;  /* 0x000000060e0e7c24 */ /* 0x000fc4000f8e02ff */
[----:B------:R-:W-:-:S04]  /*10e90*/  IMAD.WIDE.U32 R10, R13, UR6, R10 ;  /* 0x000000060d0a7c25 */ /* 0x000fc8000f8e000a */
[----:B------:R-:W-:Y:S01]  /*10ea0*/  IMAD R13, R13, UR7, R14 ;  /* 0x000000070d0d7c24 */ /* 0x000fe2000f8e020e */
[----:B------:R-:W-:Y:S01]  /*10eb0*/  ULDC.64 UR6, c[0x0][0xb50] ;  /* 0x0002d40000067ab9 */ /* 0x000fe20000000a00 */
[----:B0-----:R-:W-:Y:S01]  /*10ec0*/  VIADD R24, R41, UR41 ;  /* 0x0000002929187c36 */ /* 0x001fe20008000000 */
[----:B------:R-:W-:Y:S01]  /*10ed0*/  LOP3.LUT P1, RZ, R157, 0x3, RZ, 0xc0, !PT ;  /* 0x000000039dff7812 */ /* 0x000fe2000782c0ff */
[----:B-1----:R-:W-:Y:S01]  /*10ee0*/  IMAD R17, R5, UR5, RZ ;  /* 0x0000000505117c24 */ /* 0x002fe2000f8e02ff */
[----:B------:R-:W-:Y:S01]  /*10ef0*/  LEA R33, P6, R10, UR6, 0x2 ;  /* 0x000000060a217c11 */ /* 0x000fe2000f8c10ff */
[----:B------:R-:W-:Y:S02]  /*10f00*/  IMAD.IADD R11, R11, 0x1, R13 ;  /* 0x000000010b0b7824 */ /* 0x000fe400078e020d */
[C---:B------:R-:W-:Y:S01]  /*10f10*/  VIADD R14, R24.reuse, 0x8 ;  /* 0x00000008180e7836 */ /* 0x040fe20000000000 */
[----:B--2---:R-:W-:Y:S02]  /*10f20*/  MOV R47, R8 ;  /* 0x00000008002f7202 */ /* 0x004fe40000000f00 */
[----:B------:R-:W-:-:S02]  /*10f30*/  ISETP.GE.OR P5, PT, R24, R17, P1 ;  /* 0x000000111800720c */ /* 0x000fc40000fa6670 */
[----:B------:R-:W-:Y:S02]  /*10f40*/  LEA.HI.X R49, R10, UR7, R11, 0x2, P6 ;  /* 0x000000070a317c11 */ /* 0x000fe4000b0f140b */
[----:B------:R-:W-:Y:S02]  /*10f50*/  ISETP.GE.OR P1, PT, R14, R17, P1 ;  /* 0x000000110e00720c */ /* 0x000fe40000f26670 */
[----:B------:R-:W-:Y:S02]  /*10f60*/  SEL R8, R30, R29, P0 ;  /* 0x0000001d1e087207 */ /* 0x000fe40000000000 */
[----:B------:R-:W-:Y:S02]  /*10f70*/  SEL R10, R29, R30, P0 ;  /* 0x0000001e1d0a7207 */ /* 0x000fe40000000000 */
[----:B------:R-:W-:Y:S02]  /*10f80*/  SEL R24, R26, R27, P0 ;  /* 0x0000001b1a187207 */ /* 0x000fe40000000000 */
[----:B---3--:R-:W-:-:S02]  /*10f90*/  SEL R9, R36, R25, P0 ;  /* 0x0000001924097207 */ /* 0x008fc40000000000 */
[----:B------:R-:W-:Y:S02]  /*10fa0*/  SEL R11, R25, R36, P0 ;  /* 0x00000024190b7207 */ /* 0x000fe40000000000 */
[----:B----4-:R-:W-:Y:S01]  /*10fb0*/  SEL R13, R15, R42, P0 ;  /* 0x0000002a0f0d7207 */ /* 0x010fe20000000000 */
[----:B------:R-:W-:Y:S01]  /*10fc0*/  SHFL.IDX PT, R38, R33, RZ, 0x1c1f ;  /* 0x001c1fff21267589 */ /* 0x000fe200000e0000 */
[----:B------:R-:W-:Y:S02]  /*10fd0*/  SEL R12, R32, R21, P0 ;  /* 0x00000015200c7207 */ /* 0x000fe40000000000 */
[----:B------:R-:W-:Y:S01]  /*10fe0*/  SEL R14, R21, R32, P0 ;  /* 0x00000020150e7207 */ /* 0x000fe20000000000 */
[----:B------:R0:W-:Y:S01]  /*10ff0*/  SHFL.IDX PT, R40, R33, 0x1, 0x1c1f ;  /* 0x003c1f0021287f89 */ /* 0x0001e200000e0000 */
[----:B------:R-:W-:Y:S02]  /*11000*/  SEL R26, R27, R26, P0 ;  /* 0x0000001a1b1a7207 */ /* 0x000fe40000000000 */
[----:B------:R-:W-:-:S02]  /*11010*/  SEL R15, R42, R15, P0 ;  /* 0x0000000f2a0f7207 */ /* 0x000fc40000000000 */
[----:B------:R-:W-:Y:S02]  /*11020*/  SEL R32, R34, R31, P0 ;  /* 0x0000001f22207207 */ /* 0x000fe40000000000 */
[----:B------:R-:W-:Y:S02]  /*11030*/  SEL R25, R35, R44, P0 ;  /* 0x0000002c23197207 */ /* 0x000fe40000000000 */
[----:B------:R-:W-:Y:S02]  /*11040*/  SEL R27, R44, R35, P0 ;  /* 0x000000232c1b7207 */ /* 0x000fe40000000000 */
        /* <DEDUP_REMOVED lines=10> */
[----:B------:R-:W-:-:S04]  /*110f0*/  LOP3.LUT R37, R6, 0x380, RZ, 0xc0, !PT ;  /* 0x0000038006257812 */ /* 0x000fc800078ec0ff */
[----:B------:R-:W-:Y:S01]  /*11100*/  SHF.R.U64 R37, R37, 0x3, RZ ;  /* 0x0000000325257819 */ /* 0x000fe200000012ff */
[----:B------:R-:W-:-:S03]  /*11110*/  IMAD.X R29, RZ, RZ, R7, P4 ;  /* 0x000000ffff1d7224 */ /* 0x000fc600020e0607 */
[----:B------:R-:W-:Y:S01]  /*11120*/  LOP3.LUT R36, R37, R6, RZ, 0x3c, !PT ;  /* 0x0000000625247212 */ /* 0x000fe200078e3cff */
[--C-:B------:R-:W-:Y:S02]  /*11130*/  IMAD.MOV.U32 R37, RZ, RZ, R7.reuse ;  /* 0x000000ffff257224 */ /* 0x100fe400078e0007 */
[----:B------:R-:W-:Y:S01]  /*11140*/  IMAD.X R21, RZ, RZ, R7, P3 ;  /* 0x000000ffff157224 */ /* 0x000fe200018e0607 */
[----:B0-----:R0:W-:Y:S04]  /*11150*/  @!P5 ST.E desc[UR48][R38.64], R3 ;  /* 0x000000032600d985 */ /* 0x0011e8000c101930 */
[----:B-1----:R1:W-:Y:S04]  /*11160*/  @!P1 ST.E desc[UR48][R40.64], R0 ;  /* 0x0000000028009985 */ /* 0x0023e8000c101930 */
[----:B------:R-:W2:Y:S04]  /*11170*/  LD.E.128 R8, desc[UR48][R36.64] ;  /* 0x0000003024087980 */ /* 0x000ea8000c101d00 */
[----:B------:R-:W3:Y:S04]  /*11180*/  LD.E.128 R28, desc[UR48][R28.64] ;  /* 0x000000301c1c7980 */ /* 0x000ee8000c101d00 */
[----:B------:R4:W3:Y:S01]  /*11190*/  LD.E.128 R12, desc[UR48][R20.64] ;  /* 0x00000030140c7980 */ /* 0x0008e2000c101d00 */
[----:B------:R-:W-:-:S04]  /*111a0*/  IADD3 R24, P0, R6, 0x4800, RZ ;  /* 0x0000480006187810 */ /* 0x000fc80007f1e0ff */
[----:B------:R-:W-:-:S04]  /*111b0*/  LOP3.LUT R6, R24, 0x380, RZ, 0xc0, !PT ;  /* 0x0000038018067812 */ /* 0x000fc800078ec0ff */
[----:B0-----:R-:W-:Y:S02]  /*111c0*/  SHF.R.U64 R3, R6, 0x3, RZ ;  /* 0x0000000306037819 */ /* 0x001fe400000012ff */
[----:B------:R-:W0:Y:S01]  /*111d0*/  @P2 LDC R6, c[0x0][0xbec] ;  /* 0x0002fb00ff062b82 */ /* 0x000e220000000800 */
[----:B------:R-:W-:-:S07]  /*111e0*/  IMAD.X R25, RZ, RZ, R7, P0 ;  /* 0x000000ffff197224 */ /* 0x000fce00000e0607 */
[----:B------:R-:W0:Y:S01]  /*111f0*/  @P2 LDC R7, c[0x0][0xbf0] ;  /* 0x0002fc00ff072b82 */ /* 0x000e220000000800 */
[----:B-1----:R-:W-:Y:S01]  /*11200*/  IMAD R0, R22, 0x30, R156 ;  /* 0x0000003016007824 */ /* 0x002fe200078e029c */
[----:B------:R-:W-:-:S03]  /*11210*/  UIMAD UR5, UR12, UR8, URZ ;  /* 0x000000080c0572a4 */ /* 0x000fc6000f8e023f */
[----:B----4-:R-:W-:Y:S01]  /*11220*/  VIADD R21, R0, UR41 ;  /* 0x0000002900157c36 */ /* 0x010fe20008000000 */
[----:B------:R-:W-:Y:S02]  /*11230*/  UIMAD.WIDE.U32 UR6, UR40, UR8, URZ ;  /* 0x00000008280672a5 */ /* 0x000fe4000f8e003f */
[----:B------:R-:W-:Y:S01]  /*11240*/  UIMAD UR5, UR40, UR9, UR5 ;  /* 0x00000009280572a4 */ /* 0x000fe2000f8e0205 */
[----:B------:R-:W-:Y:S01]  /*11250*/  LOP3.LUT R24, R3, R24, RZ, 0x3c, !PT ;  /* 0x0000001803187212 */ /* 0x000fe200078e3cff */
[----:B------:R-:W-:Y:S02]  /*11260*/  UIMAD UR8, UR13, UR10, URZ ;  /* 0x0000000a0d0872a4 */ /* 0x000fe4000f8e023f */
[----:B------:R-:W-:Y:S01]  /*11270*/  UIADD3 UR7, UR7, UR5, URZ ;  /* 0x0000000507077290 */ /* 0x000fe2000fffe03f */
[----:B0-----:R-:W-:Y:S01]  /*11280*/  @P2 IMAD.HI.U32 R0, R21, R6, RZ ;  /* 0x0000000615002227 */ /* 0x001fe200078e00ff */
[----:B------:R-:W-:Y:S01]  /*11290*/  UIMAD UR5, UR39, UR11, UR8 ;  /* 0x0000000b270572a4 */ /* 0x000fe2000f8e0208 */
[----:B------:R-:W5:Y:S02]  /*112a0*/  LD.E.128 R24, desc[UR48][R24.64] ;  /* 0x0000003018187980 */ /* 0x000f64000c101d00 */
[----:B------:R-:W-:Y:S01]  /*112b0*/  IMAD.MOV.U32 R3, RZ, RZ, R21 ;  /* 0x000000ffff037224 */ /* 0x000fe200078e0015 */
[----:B------:R-:W-:Y:S01]  /*112c0*/  UIMAD.WIDE.U32 UR6, UR39, UR10, UR6 ;  /* 0x0000000a270672a5 */ /* 0x000fe2000f8e0006 */
[----:B------:R-:W-:Y:S01]  /*112d0*/  VIADD R36, R156, UR41 ;  /* 0x000000299c247c36 */ /* 0x000fe20008000000 */
[----:B------:R-:W-:Y:S01]  /*112e0*/  ULDC.64 UR8, c[0x0][0xae0] ;  /* 0x0002b80000087ab9 */ /* 0x000fe20000000a00 */
[----:B------:R-:W-:Y:S01]  /*112f0*/  @P2 SHF.R.U32.HI R3, RZ, R7, R0 ;  /* 0x00000007ff032219 */ /* 0x000fe20000011600 */
[----:B------:R-:W-:Y:S01]  /*11300*/  UIADD3 UR5, UR7, UR5, URZ ;  /* 0x0000000507057290 */ /* 0x000fe2000fffe03f */
[----:B------:R-:W-:Y:S01]  /*11310*/  @!PT LDS RZ, [RZ] ;  /* 0x00000000fffff984 */ /* 0x000fe20000000800 */
[----:B------:R-:W-:Y:S01]  /*11320*/  @!PT LDS RZ, [RZ] ;  /* 0x00000000fffff984 */ /* 0x000fe20000000800 */
[----:B------:R-:W-:Y:S01]  /*11330*/  @!PT LDS RZ, [RZ] ;  /* 0x00000000fffff984 */ /* 0x000fe20000000800 */
[----:B------:R-:W-:Y:S01]  /*11340*/  @!PT LDS RZ, [RZ] ;  /* 0x00000000fffff984 */ /* 0x000fe20000000800 */
[----:B------:R0:W-:Y:S06]  /*11350*/  MEMBAR.ALL.CTA ;  /* 0x0000000000007992 */ /* 0x0001ec0000008000 */
[----:B0-----:R-:W0:Y:S01]  /*11360*/  FENCE.VIEW.ASYNC.S ;  /* 0x00000000000073c6 */ /* 0x001e220000000000 */
[--C-:B------:R-:W-:Y:S01]  /*11370*/  SHF.R.S32.HI R0, RZ, 0x1f, R3.reuse ;  /* 0x0000001fff007819 */ /* 0x100fe20000011403 */
[----:B------:R-:W-:-:S02]  /*11380*/  IMAD.MOV R20, RZ, RZ, -R3 ;  /* 0x000000ffff147224 */ /* 0x000fc400078e0a03 */
        /* <DEDUP_REMOVED lines=12> */
[----:B------:R-:W-:-:S04]  /*11450*/  IMAD.WIDE.U32 R6, R5, UR6, R6 ;  /* 0x0000000605067c25 */ /* 0x000fc8000f8e0006 */
[----:B------:R-:W-:Y:S01]  /*11460*/  IMAD R3, R5, UR7, R0 ;  /* 0x0000000705037c24 */ /* 0x000fe2000f8e0200 */
[----:B------:R-:W-:Y:S02]  /*11470*/  ULDC.64 UR6, c[0x0][0xa80] ;  /* 0x0002a00000067ab9 */ /* 0x000fe40000000a00 */
[----:B------:R-:W-:Y:S01]  /*11480*/  LEA R32, P0, R6, UR6, 0x1 ;  /* 0x0000000606207c11 */ /* 0x000fe2000f8008ff */
[----:B------:R-:W-:-:S04]  /*11490*/  IMAD.IADD R3, R7, 0x1, R3 ;  /* 0x0000000107037824 */ /* 0x000fc800078e0203 */
[----:B0-----:R-:W0:Y:S01]  /*114a0*/  SHFL.IDX PT, R20, R32, RZ, 0x181f ;  /* 0x00181fff20147589 */ /* 0x001e2200000e0000 */
[----:B------:R-:W-:-:S03]  /*114b0*/  LEA.HI.X R3, R6, UR7, R3, 0x1, P0 ;  /* 0x0000000706037c11 */ /* 0x000fc600080f0c03 */
[----:B------:R-:W1:Y:S04]  /*114c0*/  SHFL.IDX PT, R40, R32, 0x1, 0x181f ;  /* 0x00381f0020287f89 */ /* 0x000e6800000e0000 */
[----:B------:R-:W4:Y:S01]  /*114d0*/  SHFL.IDX PT, R44, R32, 0x2, 0x181f ;  /* 0x00581f00202c7f89 */ /* 0x000f2200000e0000 */
[----:B------:R-:W-:-:S03]  /*114e0*/  ISETP.GE.AND P0, PT, R23, UR5, PT ;  /* 0x0000000517007c0c */ /* 0x000fc6000bf06270 */
[----:B------:R-:W4:Y:S01]  /*114f0*/  SHFL.IDX PT, R34, R3, RZ, 0x181f ;  /* 0x00181fff03227589 */ /* 0x000f2200000e0000 */
[----:B------:R-:W-:-:S03]  /*11500*/  VIADD R0, R36, 0x30 ;  /* 0x0000003024007836 */ /* 0x000fc60000000000 */
[----:B------:R-:W4:Y:S01]  /*11510*/  SHFL.IDX PT, R38, R3, 0x1, 0x181f ;  /* 0x00381f0003267f89 */ /* 0x000f2200000e0000 */
[----:B------:R-:W-:-:S03]  /*11520*/  VIADD R6, R36, 0x60 ;  /* 0x0000006024067836 */ /* 0x000fc60000000000 */
[----:B------:R-:W4:Y:S01]  /*11530*/  SHFL.IDX PT, R42, R3, 0x2, 0x181f ;  /* 0x00581f00032a7f89 */ /* 0x000f2200000e0000 */
[-C--:B------:R-:W-:Y:S02]  /*11540*/  ISETP.GE.OR P1, PT, R36, R17.reuse, P0 ;  /* 0x000000112400720c */ /* 0x080fe40000726670 */
[-C--:B------:R-:W-:Y:S02]  /*11550*/  ISETP.GE.OR P2, PT, R0, R17.reuse, P0 ;  /* 0x000000110000720c */ /* 0x080fe40000746670 */
[----:B------:R-:W-:Y:S01]  /*11560*/  ISETP.GE.OR P3, PT, R6, R17, P0 ;  /* 0x000000110600720c */ /* 0x000fe20000766670 */
[----:B------:R-:W-:Y:S01]  /*11570*/  VIADD R0, R4, 0x13220 ;  /* 0x0001322004007836 */ /* 0x000fe20000000000 */
[----:B------:R-:W-:-:S07]  /*11580*/  SHF.R.S32.HI R50, RZ, 0x1f, R23 ;  /* 0x0000001fff327819 */ /* 0x000fce0000011417 */
[C---:B0-----:R-:W-:Y:S02]  /*11590*/  @!P1 LEA R4, P4, R23.reuse, R20, 0x1 ;  /* 0x0000001417049211 */ /* 0x041fe400078808ff */
[C---:B-1----:R-:W-:Y:S02]  /*115a0*/  @!P2 LEA R6, P5, R23.reuse, R40, 0x1 ;  /* 0x000000281706a211 */ /* 0x042fe400078a08ff */
[C---:B----4-:R-:W-:Y:S02]  /*115b0*/  @!P3 LEA R20, P6, R23.reuse, R44, 0x1 ;  /* 0x0000002c1714b211 */ /* 0x050fe400078c08ff */
[----:B------:R-:W-:Y:S02]  /*115c0*/  PRMT R0, RZ, 0x654, R0 ;  /* 0x00000654ff007816 */ /* 0x000fe40000000000 */
[C-C-:B------:R-:W-:Y:S02]  /*115d0*/  @!P1 LEA.HI.X R5, R23.reuse, R34, R50.reuse, 0x1, P4 ;  /* 0x0000002217059211 */ /* 0x140fe400020f0c32 */
[C-C-:B------:R-:W-:Y:S01]  /*115e0*/  @!P2 LEA.HI.X R7, R23.reuse, R38, R50.reuse, 0x1, P5 ;  /* 0x000000261707a211 */ /* 0x140fe200028f0c32 */
[----:B------:R0:W-:Y:S01]  /*115f0*/  SYNCS.ARRIVE.TRANS64.RED.A1T0 RZ, [R0+URZ], RZ ;  /* 0x000000ff00ff79a7 */ /* 0x0001e2000810043f */
[----:B------:R-:W-:Y:S01]  /*11600*/  @!P3 LEA.HI.X R21, R23, R42, R50, 0x1, P6 ;  /* 0x0000002a1715b211 */ /* 0x000fe200030f0c32 */
[----:B0-----:R-:W-:-:S05]  /*11610*/  VIADD R0, R36, 0x90 ;  /* 0x0000009024007836 */ /* 0x001fca0000000000 */
[----:B------:R-:W-:Y:S01]  /*11620*/  ISETP.GE.OR P0, PT, R0, R17, P0 ;  /* 0x000000110000720c */ /* 0x000fe20000706670 */
[----:B------:R-:W0:Y:S04]  /*11630*/  SHFL.IDX PT, R32, R32, 0x3, 0x181f ;  /* 0x00781f0020207f89 */ /* 0x000e2800000e0000 */
[----:B------:R1:W4:Y:S04]  /*11640*/  SHFL.IDX PT, R34, R3, 0x3, 0x181f ;  /* 0x00781f0003227f89 */ /* 0x00032800000e0000 */
[----:B--2---:R1:W-:Y:S04]  /*11650*/  @!P1 ST.E.128 desc[UR48][R4.64], R8 ;  /* 0x0000000804009985 */ /* 0x0043e8000c101d30 */
[----:B---3--:R1:W-:Y:S04]  /*11660*/  @!P2 ST.E.128 desc[UR48][R6.64], R28 ;  /* 0x0000001c0600a985 */ /* 0x0083e8000c101d30 */
[----:B------:R1:W-:Y:S01]  /*11670*/  @!P3 ST.E.128 desc[UR48][R20.64], R12 ;  /* 0x0000000c1400b985 */ /* 0x0003e2000c101d30 */
[----:B0---4-:R-:W-:Y:S05]  /*11680*/  @P0 BRA `(.L_x_13978) ;  /* 0x0000000400f00947 */ /* 0x011fea0003800000 */
[----:B-1----:R-:W-:-:S04]  /*11690*/  LEA R4, P0, R23, R32, 0x1 ;  /* 0x0000002017047211 */ /* 0x002fc800078008ff */
[----:B------:R-:W-:-:S05]  /*116a0*/  LEA.HI.X R5, R23, R34, R50, 0x1, P0 ;  /* 0x0000002217057211 */ /* 0x000fca00000f0c32 */
[----:B-----5:R0:W-:Y:S01]  /*116b0*/  ST.E.128 desc[UR48][R4.64], R24 ;  /* 0x0000001804007985 */ /* 0x0201e2000c101d30 */
[----:B------:R-:W-:Y:S05]  /*116c0*/  BRA `(.L_x_13978) ;  /* 0x0000000400e07947 */ /* 0x000fea0003800000 */
.L_x_13977:
        /* <DEDUP_REMOVED lines=52> */
.L_x_13980:
[----:B------:R-:W-:Y:S05]  /*11a10*/  BSYNC B1 ;  /* 0x0000000000017941 */ /* 0x000fea0003800000 */
.L_x_13979:
[----:B------:R-:W-:Y:S01]  /*11a20*/  ULDC.64 UR10, c[0x0][0xae8] ;  /* 0x0002ba00000a7ab9 */ /* 0x000fe20000000a00 */
[----:B------:R-:W-:Y:S01]  /*11a30*/  VIADD R8, R8, UR41 ;  /* 0x0000002908087c36 */ /* 0x000fe20008000000 */
[----:B------:R-:W-:Y:S01]  /*11a40*/  UIMAD UR5, UR8, UR10, URZ ;  /* 0x0000000a080572a4 */ /* 0x000fe2000f8e023f */
[----:B------:R-:W-:Y:S01]  /*11a50*/  VIADD R30, R156, UR41 ;  /* 0x000000299c1e7c36 */ /* 0x000fe20008000000 */
        /* <DEDUP_REMOVED lines=16> */
[----:B------:R-:W-:Y:S02]  /*11b60*/  IMAD R7, R11, R7, R8 ;  /* 0x000000070b077224 */ /* 0x000fe400078e0208 */
[----:B------:R-:W-:-:S02]  /*11b70*/  IMAD R0, R0, UR8, RZ ;  /* 0x0000000800007c24 */ /* 0x000fc4000f8e02ff */
        /* <DEDUP_REMOVED lines=14> */
[----:B------:R-:W-:Y:S01]  /*11c60*/  ULDC UR6, c[0x0][0xa88] ;  /* 0x0002a20000067ab9 */ /* 0x000fe20000000800 */
[----:B------:R-:W-:Y:S02]  /*11c70*/  VIADD R0, R30, 0x30 ;  /* 0x000000301e007836 */ /* 0x000fe40000000000 */
[----:B------:R-:W-:Y:S01]  /*11c80*/  LEA.HI.X R10, R4, UR7, R3, 0x1, P0 ;  /* 0x00000007040a7c11 */ /* 0x000fe200080f0c03 */
[----:B------:R-:W0:Y:S01]  /*11c90*/  SHFL.IDX PT, R6, R5, RZ, 0x181f ;  /* 0x00181fff05067589 */ /* 0x000e2200000e0000 */
[----:B------:R-:W-:Y:S01]  /*11ca0*/  IMAD R11, R11, UR6, RZ ;  /* 0x000000060b0b7c24 */ /* 0x000fe2000f8e02ff */
[----:B------:R-:W-:Y:S01]  /*11cb0*/  ISETP.GE.AND P0, PT, R23, UR5, PT ;  /* 0x0000000517007c0c */ /* 0x000fe2000bf06270 */
[C---:B------:R-:W-:Y:S01]  /*11cc0*/  VIADD R3, R30.reuse, 0x60 ;  /* 0x000000601e037836 */ /* 0x040fe20000000000 */
[----:B------:R-:W1:Y:S01]  /*11cd0*/  SHFL.IDX PT, R8, R5, 0x1, 0x181f ;  /* 0x00381f0005087f89 */ /* 0x000e6200000e0000 */
[C---:B------:R-:W-:Y:S01]  /*11ce0*/  VIADD R4, R30.reuse, 0x90 ;  /* 0x000000901e047836 */ /* 0x040fe20000000000 */
[----:B------:R-:W-:-:S02]  /*11cf0*/  ISETP.GE.OR P3, PT, R30, R11, P0 ;  /* 0x0000000b1e00720c */ /* 0x000fc40000766670 */
[----:B------:R-:W2:Y:S01]  /*11d00*/  SHFL.IDX PT, R24, R5, 0x2, 0x181f ;  /* 0x00581f0005187f89 */ /* 0x000ea200000e0000 */
[-C--:B------:R-:W-:Y:S02]  /*11d10*/  ISETP.GE.OR P2, PT, R0, R11.reuse, P0 ;  /* 0x0000000b0000720c */ /* 0x080fe40000746670 */
[-C--:B------:R-:W-:Y:S01]  /*11d20*/  ISETP.GE.OR P1, PT, R3, R11.reuse, P0 ;  /* 0x0000000b0300720c */ /* 0x080fe20000726670 */
[----:B------:R-:W3:Y:S01]  /*11d30*/  SHFL.IDX PT, R12, R10, RZ, 0x181f ;  /* 0x00181fff0a0c7589 */ /* 0x000ee200000e0000 */
[----:B------:R-:W-:-:S03]  /*11d40*/  ISETP.GE.OR P0, PT, R4, R11, P0 ;  /* 0x0000000b0400720c */ /* 0x000fc60000706670 */
[----:B------:R3:W4:Y:S04]  /*11d50*/  SHFL.IDX PT, R28, R5, 0x3, 0x181f ;  /* 0x00781f00051c7f89 */ /* 0x00072800000e0000 */
[----:B------:R-:W5:Y:S04]  /*11d60*/  SHFL.IDX PT, R14, R10, 0x1, 0x181f ;  /* 0x00381f000a0e7f89 */ /* 0x000f6800000e0000 */
[----:B------:R-:W5:Y:S01]  /*11d70*/  SHFL.IDX PT, R20, R10, 0x2, 0x181f ;  /* 0x00581f000a147f89 */ /* 0x000f6200000e0000 */
[----:B0-----:R-:W-:-:S03]  /*11d80*/  @!P3 LEA R4, P6, R23, R6, 0x1 ;  /* 0x000000061704b211 */ /* 0x001fc600078c08ff */
[----:B------:R4:W0:Y:S01]  /*11d90*/  SHFL.IDX PT, R26, R10, 0x3, 0x181f ;  /* 0x00781f000a1a7f89 */ /* 0x00082200000e0000 */
[C---:B-1----:R-:W-:Y:S02]  /*11da0*/  @!P2 LEA R6, P5, R23.reuse, R8, 0x1 ;  /* 0x000000081706a211 */ /* 0x042fe400078a08ff */
[C---:B--2---:R-:W-:Y:S02]  /*11db0*/  @!P1 LEA R8, P4, R23.reuse, R24, 0x1 ;  /* 0x0000001817089211 */ /* 0x044fe400078808ff */
[C---:B---3--:R-:W-:Y:S02]  /*11dc0*/  @!P3 LEA.HI.X R5, R23.reuse, R12, R15, 0x1, P6 ;  /* 0x0000000c1705b211 */ /* 0x048fe400030f0c0f */
[----:B----4-:R-:W-:-:S03]  /*11dd0*/  @!P0 LEA R10, P6, R23, R28, 0x1 ;  /* 0x0000001c170a8211 */ /* 0x010fc600078c08ff */
[----:B------:R2:W-:Y:S01]  /*11de0*/  @!P3 ST.E.128 desc[UR48][R4.64], RZ ;  /* 0x000000ff0400b985 */ /* 0x0005e2000c101d30 */
[C-C-:B-----5:R-:W-:Y:S02]  /*11df0*/  @!P2 LEA.HI.X R7, R23.reuse, R14, R15.reuse, 0x1, P5 ;  /* 0x0000000e1707a211 */ /* 0x160fe400028f0c0f */
[----:B------:R-:W-:-:S03]  /*11e00*/  @!P1 LEA.HI.X R9, R23, R20, R15, 0x1, P4 ;  /* 0x0000001417099211 */ /* 0x000fc600020f0c0f */
[----:B------:R2:W-:Y:S01]  /*11e10*/  @!P2 ST.E.128 desc[UR48][R6.64], RZ ;  /* 0x000000ff0600a985 */ /* 0x0005e2000c101d30 */
[----:B0-----:R-:W-:-:S03]  /*11e20*/  @!P0 LEA.HI.X R11, R23, R26, R15, 0x1, P6 ;  /* 0x0000001a170b8211 */ /* 0x001fc600030f0c0f */
[----:B------:R2:W-:Y:S04]  /*11e30*/  @!P1 ST.E.128 desc[UR48][R8.64], RZ ;  /* 0x000000ff08009985 */ /* 0x0005e8000c101d30 */
[----:B------:R2:W-:Y:S02]  /*11e40*/  @!P0 ST.E.128 desc[UR48][R10.64], RZ ;  /* 0x000000ff0a008985 */ /* 0x0005e4000c101d30 */
.L_x_13978:
[----:B------:R-:W-:Y:S05]  /*11e50*/  BSYNC B0 ;  /* 0x0000000000007941 */ /* 0x000fea0003800000 */
.L_x_13976:
[----:B------:R-:W-:Y:S02]  /*11e60*/  ULDC UR5, c[0x0][0xc38] ;  /* 0x00030e0000057ab9 */ /* 0x000fe40000000800 */
[----:B------:R-:W-:-:S06]  /*11e70*/  UISETP.GE.AND UP0, UPT, UR4, UR5, UPT ;  /* 0x000000050400728c */ /* 0x000fcc000bf06270 */
[----:B------:R-:W-:-:S13]  /*11e80*/  PLOP3.LUT P0, PT, PT, PT, UP0, 0x80, 0x0 ;  /* 0x000000000000781c */ /* 0x000fda0003f0f008 */
[----:B------:R-:W-:Y:S05]  /*11e90*/  @!P0 BRA `(.L_x_13981) ;  /* 0xfffffeec008c8947 */ /* 0x000fea000383ffff */
[----:B------:R-:W-:Y:S05]  /*11ea0*/  EXIT ;  /* 0x000000000000794d */ /* 0x000fea0003800000 */
.L_x_13887:
[----:B------:R-:W-:-:S08]  /*11eb0*/  NOP ;  /* 0x0000000000007918 */ /* 0x000fd00000000000 */
[----:B------:R-:W0:-:S00]  /*11ec0*/  USETMAXREG.DEALLOC.CTAPOOL 0x20 ;  /* 0x00000020000079c8 */ /* 0x000e0000080e0500 */
[----:B0-----:R-:W-:-:S06]  /*11ed0*/  LOP3.LUT R0, R0, 0x3, RZ, 0xc0, !PT ;  /* 0x0000000300007812 */ /* 0x001fcc00078ec0ff */
[----:B------:R-:W0:Y:S01]  /*11ee0*/  S2UR UR7, SR_CTAID.X ;  /* 0x00000000000779c3 */ /* 0x000e220000002500 */
[----:B------:R-:W-:Y:S01]  /*11ef0*/  LOP3.LUT R16, R16, 0xffffff7f, RZ, 0xc0, !PT ;  /* 0xffffff7f10107812 */ /* 0x000fe200078ec0ff */
[----:B------:R-:W-:Y:S04]  /*11f00*/  STL [R1+0x4], RZ ;  /* 0x000004ff01007387 */ /* 0x000fe80000100800 */
[----:B------:R1:W2:Y:S04]  /*11f10*/  SHFL.IDX PT, R2, R0, RZ, 0x1f ;  /* 0x00001fff00027589 */ /* 0x0002a800000e0000 */
[----:B------:R3:W-:Y:S01]  /*11f20*/  STL [R1+0x30], RZ ;  /* 0x000030ff01007387 */ /* 0x0007e20000100800 */
[----:B-1----:R-:W0:Y:S01]  /*11f30*/  LDC R0, c[0x0][0xc38] ;  /* 0x00030e00ff007b82 */ /* 0x002e220000000800 */
[----:B--2---:R-:W-:-:S13]  /*11f40*/  ISETP.NE.AND P0, PT, R2, RZ, PT ;  /* 0x000000ff0200720c */ /* 0x004fda0003f05270 */
[----:B------:R-:W-:Y:S01]  /*11f50*/  @P0 LOP3.LUT R16, R16, 0x80, RZ, 0xfc, !PT ;  /* 0x0000008010100812 */ /* 0x000fe200078efcff */
[----:B------:R-:W-:Y:S06]  /*11f60*/  @P0 BAR.ARV 0x4, 0x200 ;  /* 0x0108000000000b1d */ /* 0x000fec0000002000 */
[----:B0-----:R-:W-:Y:S01]  /*11f70*/  ISETP.LE.AND P0, PT, R0, UR7, PT ;  /* 0x0000000700007c0c */ /* 0x001fe2000bf03270 */
[----:B------:R-:W-:-:S05]  /*11f80*/  IMAD.MOV.U32 R0, RZ, RZ, 0x1 ;  /* 0x00000001ff007424 */ /* 0x000fca00078e00ff */
[----:B------:R3:W-:Y:S07]  /*11f90*/  STL [R1+0xc], R0 ;  /* 0x00000c0001007387 */ /* 0x0007ee0000100800 */
[----:B------:R-:W-:Y:S05]  /*11fa0*/  @P0 BRA `(.L_x_13982) ;  /* 0x00000050003c0947 */ /* 0x000fea0003800000 */
[----:B------:R-:W2:Y:S01]  /*11fb0*/  LDL R10, [R1+0x20] ;  /* 0x00002000010a7983 */ /* 0x000ea20000100800 */
[----:B------:R-:W-:Y:S01]  /*11fc0*/  ULDC.64 UR42, c[0x0][0x2f0] ;  /* 0x0000bc00002a7ab9 */ /* 0x000fe20000000a00 */
[----:B------:R-:W0:Y:S01]  /*11fd0*/  S2R R12, SR_TID.X ;  /* 0x00000000000c7919 */ /* 0x000e220000002100 */
[----:B------:R-:W-:Y:S01]  /*11fe0*/  ULDC.64 UR4, c[0x0][0x418] ;  /* 0x0001060000047ab9 */ /* 0x000fe20000000a00 */
[----:B------:R-:W-:Y:S01]  /*11ff0*/  LOP3.LUT R16, R16, 0xfffffffe, RZ, 0xc0, !PT ;  /* 0xfffffffe10107812 */ /* 0x000fe200078ec0ff */
[----:B------:R-:W-:Y:S01]  /*12000*/  ULDC UR6, c[0x0][0x2b8] ;  /* 0x0000ae0000067ab9 */ /* 0x000fe20000000800 */
[----:B------:R-:W-:Y:S01]  /*12010*/  ULDC UR40, c[0x0][0x288] ;  /* 0x0000a20000287ab9 */ /* 0x000fe20000000800 */
[----:B------:R-:W-:Y:S01]  /*12020*/  ULDC UR41, c[0x0][0x448] ;  /* 0x0001120000297ab9 */ /* 0x000fe20000000800 */
[C---:B0-----:R-:W-:Y:S01]  /*12030*/  IMAD.SHL.U32 R24, R12.reuse, 0x40, RZ ;  /* 0x000000400c187824 */ /* 0x041fe200078e00ff */
[----:B------:R-:W-:Y:S01]  /*12040*/  SHF.R.U32.HI R2, RZ, 0x1, R12 ;  /* 0x00000001ff027819 */ /* 0x000fe2000001160c */
[----:B---3--:R-:W-:-:S03]  /*12050*/  IMAD.SHL.U32 R0, R12, 0x20, RZ ;  /* 0x000000200c007824 */ /* 0x008fc600078e00ff */
[----:B------:R-:W-:-:S04]  /*12060*/  LOP3.LUT R3, R24, 0x180, RZ, 0xc0, !PT ;  /* 0x0000018018037812 */ /* 0x000fc800078ec0ff */
[----:B------:R-:W-:Y:S02]  /*12070*/  LOP3.LUT R2, R3, 0x30, R2, 0xf8, !PT ;  /* 0x0000003003027812 */ /* 0x000fe400078ef802 */
[----:B------:R-:W-:Y:S01]  /*12080*/  LOP3.LUT R3, R0, 0x80, RZ, 0xc0, !PT ;  /* 0x0000008000037812 */ /* 0x000fe200078ec0ff */
[C---:B------:R-:W-:Y:S02]  /*12090*/  IMAD.SHL.U32 R8, R12.reuse, 0x4, RZ ;  /* 0x000000040c087824 */ /* 0x040fe400078e00ff */
[C---:B------:R-:W-:Y:S01]  /*120a0*/  IMAD.SHL.U32 R4, R12.reuse, 0x10, RZ ;  /* 0x000000100c047824 */ /* 0x040fe200078e00ff */
[----:B------:R-:W-:Y:S01]  /*120b0*/  LOP3.LUT R3, R3, 0x10, R12, 0xf8, !PT ;  /* 0x0000001003037812 */ /* 0x000fe200078ef80c */
[----:B------:R-:W-:-:S03]  /*120c0*/  IMAD.SHL.U32 R5, R12, 0x8, RZ ;  /* 0x000000080c057824 */ /* 0x000fc600078e00ff */
[----:B------:R-:W-:Y:S02]  /*120d0*/  LOP3.LUT R23, R3, 0x10, R8, 0x78, !PT ;  /* 0x0000001003177812 */ /* 0x000fe400078e7808 */
[----:B------:R-:W-:Y:S01]  /*120e0*/  LOP3.LUT R3, R4, 0x600, RZ, 0xc0, !PT ;  /* 0x0000060004037812 */ /* 0x000fe200078ec0ff */
[----:B------:R-:W-:Y:S01]  /*120f0*/  IMAD.SHL.U32 R7, R12, 0x2, RZ ;  /* 0x000000020c077824 */ /* 0x000fe200078e00ff */
[----:B------:R-:W-:Y:S02]  /*12100*/  LOP3.LUT R6, R4, 0x1b0, RZ, 0xc0, !PT ;  /* 0x000001b004067812 */ /* 0x000fe400078ec0ff */
[----:B------:R-:W-:Y:S02]  /*12110*/  LOP3.LUT R3, R3, 0x60, R0, 0xf8, !PT ;  /* 0x0000006003037812 */ /* 0x000fe400078ef800 */
[----:B------:R-:W-:Y:S02]  /*12120*/  LOP3.LUT R5, R2, 0x30, R5, 0x78, !PT ;  /* 0x0000003002057812 */ /* 0x000fe400078e7805 */
[----:B------:R-:W-:-:S02]  /*12130*/  LOP3.LUT R7, R6, 0x30, R7, 0x78, !PT ;  /* 0x0000003006077812 */ /* 0x000fc400078e7807 */
[----:B------:R-:W-:Y:S02]  /*12140*/  LOP3.LUT R2, R3, 0x100, R0, 0xf8, !PT ;  /* 0x0000010003027812 */ /* 0x000fe400078ef800 */
[----:B------:R-:W-:Y:S02]  /*12150*/  LOP3.LUT R9, R7, 0x640, R4, 0xf8, !PT ;  /* 0x0000064007097812 */ /* 0x000fe400078ef804 */
[----:B------:R-:W-:Y:S01]  /*12160*/  LOP3.LUT R23, R2, R23, RZ, 0xfc, !PT ;  /* 0x0000001702177212 */ /* 0x000fe200078efcff */
[----:B------:R-:W-:Y:S01]  /*12170*/  IMAD.U32 R2, RZ, RZ, UR7 ;  /* 0x00000007ff027e24 */ /* 0x000fe2000f8e00ff */
[----:B------:R-:W-:Y:S02]  /*12180*/  LOP3.LUT R11, R4, 0x30, RZ, 0xc0, !PT ;  /* 0x00000030040b7812 */ /* 0x000fe400078ec0ff */
[----:B------:R-:W-:Y:S01]  /*12190*/  LOP3.LUT R12, R12, 0x7f, RZ, 0xc0, !PT ;  /* 0x0000007f0c0c7812 */ /* 0x000fe200078ec0ff */
[----:B------:R-:W-:Y:S01]  /*121a0*/  STL [R1+0x24], R9 ;  /* 0x0000240901007387 */ /* 0x000fe20000100800 */
[----:B------:R-:W-:-:S02]  /*121b0*/  ISETP.GE.AND P1, PT, R11, UR43, PT ;  /* 0x0000002b0b007c0c */ /* 0x000fc4000bf26270 */
[----:B------:R-:W-:Y:S01]  /*121c0*/  MOV R17, 0x400 ;  /* 0x0000040000117802 */ /* 0x000fe20000000f00 */
[----:B------:R0:W-:Y:S01]  /*121d0*/  STL [R1+0x28], R2 ;  /* 0x0000280201007387 */ /* 0x0001e20000100800 */
[----:B------:R-:W-:Y:S01]  /*121e0*/  IMAD.MOV.U32 R3, RZ, RZ, 0x1 ;  /* 0x00000001ff037424 */ /* 0x000fe200078e00ff */
[----:B------:R-:W-:Y:S02]  /*121f0*/  ISETP.GE.AND P0, PT, R11, UR43, PT ;  /* 0x0000002b0b007c0c */ /* 0x000fe4000bf06270 */
[----:B0-----:R-:W-:-:S04]  /*12200*/  SHF.R.U32.HI R2, RZ, 0x2, R12 ;  /* 0x00000002ff027819 */ /* 0x001fc8000001160c */
[----:B------:R-:W-:Y:S01]  /*12210*/  LOP3.LUT R0, R2, 0x60, R0, 0xf8, !PT ;  /* 0x0000006002007812 */ /* 0x000fe200078ef800 */
[----:B------:R-:W-:-:S03]  /*12220*/  UISETP.NE.U32.AND UP0, UPT, UR4, URZ, UPT ;  /* 0x0000003f0400728c */ /* 0x000fc6000bf05070 */
[----:B------:R-:W-:Y:S01]  /*12230*/  LOP3.LUT R2, R0, 0x80, RZ, 0xfc, !PT ;  /* 0x0000008000027812 */ /* 0x000fe200078efcff */
[----:B------:R0:W-:Y:S01]  /*12240*/  STL [R1+0xc], R3 ;  /* 0x00000c0301007387 */ /* 0x0001e20000100800 */
[----:B------:R-:W-:Y:S01]  /*12250*/  @P1 LOP3.LUT R16, R16, 0x1, RZ, 0xfc, !PT ;  /* 0x0000000110101812 */ /* 0x000fe200078efcff */
[----:B------:R-:W-:Y:S02]  /*12260*/  UISETP.NE.AND.EX UP0, UPT, UR5, URZ, UPT, UP0 ;  /* 0x0000003f0500728c */ /* 0x000fe4000bf05300 */
[----:B------:R0:W-:Y:S01]  /*12270*/  STL [R1+0x30], RZ ;  /* 0x000030ff01007387 */ /* 0x0001e20000100800 */
[----:B------:R-:W-:-:S03]  /*12280*/  ULDC UR4, c[0x0][0x424] ;  /* 0x0001090000047ab9 */ /* 0x000fc60000000800 */
[----:B------:R0:W-:Y:S01]  /*12290*/  STL [R1+0x4], RZ ;  /* 0x000004ff01007387 */ /* 0x0001e20000100800 */
        /* <DEDUP_REMOVED lines=8> */
[----:B------:R-:W-:-:S03]  /*12320*/  LOP3.LUT R24, R5, 0x640, R24, 0xf8, !PT ;  /* 0x0000064005187812 */ /* 0x000fc600078ef818 */
[----:B------:R-:W-:Y:S02]  /*12330*/  USHF.R.U32.HI UR39, URZ, 0x1f, UR5 ;  /* 0x0000001f3f277899 */ /* 0x000fe40008011605 */
[----:B------:R-:W-:Y:S01]  /*12340*/  @P0 LOP3.LUT R16, R16, 0x40, RZ, 0xfc, !PT ;  /* 0x0000004010100812 */ /* 0x000fe200078efcff */
[----:B------:R-:W-:Y:S02]  /*12350*/  UIMAD UR41, UR41, UR40, URZ ;  /* 0x00000028292972a4 */ /* 0x000fe4000f8e023f */
[----:B------:R-:W-:Y:S02]  /*12360*/  UIADD3 UR47, UR42, 0x1, -UR40 ;  /* 0x000000012a2f7890 */ /* 0x000fe4000fffe828 */
[----:B------:R-:W-:Y:S02]  /*12370*/  ULOP3.LUT UR51, UR38, 0x2, URZ, 0xfc, !UPT ;  /* 0x0000000226337892 */ /* 0x000fe4000f8efc3f */
[----:B------:R-:W-:Y:S02]  /*12380*/  ULOP3.LUT UR50, UR38, 0x1, URZ, 0xfc, !UPT ;  /* 0x0000000126327892 */ /* 0x000fe4000f8efc3f */
[----:B------:R-:W-:-:S02]  /*12390*/  UIADD3 UR40, UR42, -UR40, URZ ;  /* 0x800000282a287290 */ /* 0x000fc4000fffe03f */
[----:B------:R-:W-:Y:S01]  /*123a0*/  ULEA.HI.SX32 UR39, UR5, UR39, 0x1a ;  /* 0x0000002705277291 */ /* 0x000fe2000f8fd23f */
[----:B------:R-:W-:Y:S01]  /*123b0*/  ULDC UR46, c[0x0][0xc] ;  /* 0x00000300002e7ab9 */ /* 0x000fe20000000800 */
[----:B--2---:R-:W-:-:S05]  /*123c0*/  LEA R17, R10, R17, 0x18 ;  /* 0x000000110a117211 */ /* 0x004fca00078ec0ff */
[----:B------:R-:W-:-:S05]  /*123d0*/  IMAD.IADD R0, R17, 0x1, R9 ;  /* 0x0000000111007824 */ /* 0x000fca00078e0209 */
[----:B------:R0:W-:Y:S02]  /*123e0*/  STL [R1+0x2c], R0 ;  /* 0x00002c0001007387 */ /* 0x0001e40000100800 */
.L_x_14055:
[----:B0-2---:R-:W2:Y:S01]  /*123f0*/  LDL R0, [R1+0x28] ;  /* 0x0000280001007983 */ /* 0x005ea20000100800 */
        /* <DEDUP_REMOVED lines=22> */
.L_x_13983:
[----:B------:R-:W-:Y:S01]  /*12560*/  ULDC UR8, c[0x0][0xc54] ;  /* 0x0003150000087ab9 */ /* 0x000fe20000000800 */
[----:B------:R-:W-:Y:S01]  /*12570*/  UMOV UR6, UR7 ;  /* 0x0000000700067c82 */ /* 0x000fe20008000000 */
[----:B------:R-:W-:-:S11]  /*12580*/  UISETP.NE.AND UP0, UPT, UR8, 0x1, UPT ;  /* 0x000000010800788c */ /* 0x000fd6000bf05270 */
[----:B------:R-:W-:Y:S02]  /*12590*/  @UP0 ULDC.64 UR10, c[0x0][0xc58] ;  /* 0x00031600000a0ab9 */ /* 0x000fe40000000a00 */
[----:B------:R-:W-:-:S04]  /*125a0*/  UIMAD.WIDE.U32 UR4, UR7, UR10, URZ ;  /* 0x0000000a070472a5 */ /* 0x000fc8000f8e003f */
[----:B------:R-:W-:-:S04]  /*125b0*/  @UP0 USHF.R.U32.HI UR6, URZ, UR11, UR5 ;  /* 0x0000000b3f060299 */ /* 0x000fc80008011605 */
[----:B------:R-:W-:-:S12]  /*125c0*/  UIMAD UR4, UR6, UR8, URZ ;  /* 0x00000008060472a4 */ /* 0x000fd8000f8e023f */
.L_x_13984:
        /* <DEDUP_REMOVED lines=19> */
[----:B------:R-:W-:Y:S01]  /*12700*/  IMAD.U32 R3, RZ, RZ, UR5 ;  /* 0x00000005ff037e24 */ /* 0x000fe2000f8e00ff */
[----:B------:R-:W-:Y:S01]  /*12710*/  ULDC UR5, c[0x0][0x448] ;  /* 0x0001120000057ab9 */ /* 0x000fe20000000800 */
[----:B------:R-:W-:-:S03]  /*12720*/  ULDC UR4, c[0x0][0xc3c] ;  /* 0x00030f0000047ab9 */ /* 0x000fc60000000800 */
[----:B------:R-:W2:Y:S01]  /*12730*/  @P0 LDG.E R25, desc[UR48][R2.64] ;  /* 0x0000003002190981 */ /* 0x000ea2000c1e1900 */
[----:B------:R-:W-:Y:S02]  /*12740*/  UISETP.NE.AND UP2, UPT, UR5, 0x1, UPT ;  /* 0x000000010500788c */ /* 0x000fe4000bf45270 */
[----:B------:R-:W-:Y:S02]  /*12750*/  UIADD3 UR6, UR6, UR4, URZ ;  /* 0x0000000406067290 */ /* 0x000fe4000fffe03f */
[----:B------:R-:W-:Y:S02]  /*12760*/  UP2UR UR52, UPR, URZ, 0x4 ;  /* 0x000000043f347883 */ /* 0x000fe40008000000 */
[----:B------:R-:W-:Y:S01]  /*12770*/  UIMAD UR43, UR6, 0xc0, URZ ;  /* 0x000000c0062b78a4 */ /* 0x000fe2000f8e023f */
        /* <DEDUP_REMOVED lines=22> */
.L_x_13986:
[----:B------:R-:W-:-:S11]  /*128e0*/  UISETP.NE.AND UP0, UPT, UR5, 0x1, UPT ;  /* 0x000000010500788c */ /* 0x000fd6000bf05270 */
[----:B------:R-:W-:Y:S02]  /*128f0*/  @UP0 ULDC.64 UR10, c[0x0][0x9e8] ;  /* 0x00027a00000a0ab9 */ /* 0x000fe40000000a00 */
[----:B------:R-:W-:-:S04]  /*12900*/  UIMAD.WIDE.U32 UR6, UR8, UR10, URZ ;  /* 0x0000000a080672a5 */ /* 0x000fc8000f8e003f */
[----:B------:R-:W-:-:S12]  /*12910*/  @UP0 USHF.R.U32.HI UR8, URZ, UR11, UR7 ;  /* 0x0000000b3f080299 */ /* 0x000fd80008011607 */
.L_x_13987:
[----:B------:R-:W-:-:S04]  /*12920*/  UIMAD UR8, UR8, UR5, UR5 ;  /* 0x00000005080872a4 */ /* 0x000fc8000f8e0205 */
[----:B------:R-:W-:-:S04]  /*12930*/  UISETP.LT.AND UP0, UPT, UR4, UR8, UPT ;  /* 0x000000080400728c */ /* 0x000fc8000bf01270 */
[----:B------:R-:W-:-:S12]  /*12940*/  USEL UR4, UR4, UR8, UP0 ;  /* 0x0000000804047287 */ /* 0x000fd80008000000 */
.L_x_13985:
        /* <DEDUP_REMOVED lines=27> */
.L_x_13989:
[----:B------:R-:W-:-:S11]  /*12b00*/  UISETP.NE.AND UP0, UPT, UR5, 0x1, UPT ;  /* 0x000000010500788c */ /* 0x000fd6000bf05270 */
[----:B------:R-:W-:Y:S02]  /*12b10*/  @UP0 ULDC.64 UR10, c[0x0][0x9e8] ;  /* 0x00027a00000a0ab9 */ /* 0x000fe40000000a00 */
[----:B------:R-:W-:-:S04]  /*12b20*/  UIMAD.WIDE.U32 UR6, UR4, UR10, URZ ;  /* 0x0000000a040672a5 */ /* 0x000fc8000f8e003f */
[----:B------:R-:W-:-:S12]  /*12b30*/  @UP0 USHF.R.U32.HI UR4, URZ, UR11, UR7 ;  /* 0x0000000b3f040299 */ /* 0x000fd80008011607 */
.L_x_13990:
[----:B------:R-:W-:-:S04]  /*12b40*/  UIMAD UR4, UR4, UR5, URZ ;  /* 0x00000005040472a4 */ /* 0x000fc8000f8e023f */
[----:B------:R-:W-:-:S04]  /*12b50*/  UISETP.LT.AND UP0, UPT, UR8, UR4, UPT ;  /* 0x000000040800728c */ /* 0x000fc8000bf01270 */
[----:B------:R-:W-:-:S12]  /*12b60*/  USEL UR8, UR8, UR4, !UP0 ;  /* 0x0000000408087287 */ /* 0x000fd8000c000000 */
.L_x_13988:
        /* <DEDUP_REMOVED lines=27> */
.L_x_13992:
        /* <DEDUP_REMOVED lines=20> */
.L_x_13995:
[----:B------:R-:W-:Y:S05]  /*12e60*/  BSYNC B6 ;  /* 0x0000000000067941 */ /* 0x000fea0003800000 */
.L_x_13994:
        /* <DEDUP_REMOVED lines=22> */
.L_x_13997:
[----:B------:R-:W-:Y:S05]  /*12fd0*/  BSYNC B6 ;  /* 0x0000000000067941 */ /* 0x000fea0003800000 */
.L_x_13996:
        /* <DEDUP_REMOVED lines=20> */
.L_x_13999:
[----:B------:R-:W-:Y:S05]  /*13120*/  BSYNC B6 ;  /* 0x0000000000067941 */ /* 0x000fea0003800000 */
.L_x_13998:
        /* <DEDUP_REMOVED lines=19> */
.L_x_14001:
[----:B------:R-:W-:Y:S05]  /*13260*/  BSYNC B6 ;  /* 0x0000000000067941 */ /* 0x000fea0003800000 */
.L_x_14000:
        /* <DEDUP_REMOVED lines=11> */
[----:B------:R-:W2:Y:S01]  /*13320*/  @P0 LDG.E R20, desc[UR48][R2.64] ;  /* 0x0000003002140981 */ /* 0x000ea2000c1e1900 */
[----:B-1----:R-:W-:Y:S01]  /*13330*/  ISETP.NE.AND P2, PT, R19, 0x1, PT ;  /* 0x000000011300780c */ /* 0x002fe20003f45270 */
[----:B------:R-:W-:Y:S01]  /*13340*/  UMOV UR5, 0xffffffff ;  /* 0xffffffff00057882 */ /* 0x000fe20000000000 */
[----:B------:R-:W-:Y:S01]  /*13350*/  LOP3.LUT R16, R16, 0xfffffff7, RZ, 0xc0, !PT ;  /* 0xfffffff710107812 */ /* 0x000fe200078ec0ff */
[----:B------:R-:W-:-:S10]  /*13360*/  IMAD.U32 R18, RZ, RZ, UR4 ;  /* 0x00000004ff127e24 */ /* 0x000fd4000f8e00ff */
[----:B------:R-:W-:Y:S01]  /*13370*/  @P2 LOP3.LUT R16, R16, 0x8, RZ, 0xfc, !PT ;  /* 0x0000000810102812 */ /* 0x000fe200078efcff */
[----:B--2---:R1:W-:Y:S01]  /*13380*/  STL [R1+0x10], R20 ;  /* 0x0000101401007387 */ /* 0x0043e20000100800 */
[----:B------:R-:W-:Y:S05]  /*13390*/  BRA.DIV UR5, `(.L_x_14002) ;  /* 0x0000004605287947 */ /* 0x000fea000b800000 */
.L_x_14075:
[----:B------:R-:W2:Y:S01]  /*133a0*/  S2R R0, SR_TID.X ;  /* 0x0000000000007919 */ /* 0x000ea20000002100 */
[----:B------:R-:W-:Y:S01]  /*133b0*/  UMOV UR4, 0xa0 ;  /* 0x000000a000047882 */ /* 0x000fe20000000000 */
[----:B------:R-:W3:Y:S01]  /*133c0*/  @P2 LDC R5, c[0x0][0x434] ;  /* 0x00010d00ff052b82 */ /* 0x000ee20000000800 */
[----:B------:R-:W-:Y:S01]  /*133d0*/  UIMAD UR4, UR44, UR4, -0xa0 ;  /* 0xffffff602c0474a4 */ /* 0x000fe2000f8e0204 */
[----:B------:R-:W4:Y:S01]  /*133e0*/  S2R R10, SR_TID.X ;  /* 0x00000000000a7919 */ /* 0x000f220000002100 */
[----:B------:R-:W-:-:S05]  /*133f0*/  SHF.R.S32.HI R12, RZ, 0x1f, R20 ;  /* 0x0000001fff0c7819 */ /* 0x000fca0000011414 */
[----:B------:R-:W0:Y:S01]  /*13400*/  @P2 LDC R4, c[0x0][0x438] ;  /* 0x00010e00ff042b82 */ /* 0x000e220000000800 */
[----:B------:R1:W-:Y:S01]  /*13410*/  STL [R1+0x18], R12 ;  /* 0x0000180c01007387 */ /* 0x0003e20000100800 */
[----:B--2---:R-:W-:Y:S01]  /*13420*/  LOP3.LUT R0, R0, 0x7f, RZ, 0xc0, !PT ;  /* 0x0000007f00007812 */ /* 0x004fe200078ec0ff */
[----:B----4-:R-:W-:-:S03]  /*13430*/  IMAD.SHL.U32 R11, R10, 0x20, RZ ;  /* 0x000000200a0b7824 */ /* 0x010fc600078e00ff */
        /* <DEDUP_REMOVED lines=9> */
[----:B---3--:R-:W-:-:S04]  /*134d0*/  @P2 IMAD.HI.U32 R5, R8, R5, RZ ;  /* 0x0000000508052227 */ /* 0x008fc800078e00ff */
[----:B------:R-:W-:Y:S01]  /*134e0*/  IMAD.MOV.U32 R0, RZ, RZ, R8 ;  /* 0x000000ffff007224 */ /* 0x000fe200078e0008 */
[----:B0-----:R-:W-:-:S07]  /*134f0*/  @P2 SHF.R.U32.HI R0, RZ, R4, R5 ;  /* 0x00000004ff002219 */ /* 0x001fce0000011605 */
[----:B------:R-:W0:Y:S01]  /*13500*/  @!P0 LDC.64 R2, c[0x0][0x428] ;  /* 0x00010a00ff028b82 */ /* 0x000e220000000a00 */
[--C-:B------:R-:W-:Y:S01]  /*13510*/  @!P0 SHF.R.S32.HI R7, RZ, 0x1f, R0.reuse ;  /* 0x0000001fff078819 */ /* 0x100fe20000011400 */
[----:B------:R-:W-:-:S06]  /*13520*/  @!P0 IMAD.MOV.U32 R6, RZ, RZ, R0 ;  /* 0x000000ffff068224 */ /* 0x000fcc00078e0000 */
[----:B------:R-:W2:Y:S01]  /*13530*/  @!P0 LDC.64 R4, c[0x0][0x418] ;  /* 0x00010600ff048b82 */ /* 0x000ea20000000a00 */
[----:B0-----:R-:W-:-:S04]  /*13540*/  @!P0 IMAD R9, R12, R2, RZ ;  /* 0x000000020c098224 */ /* 0x001fc800078e02ff */
[C---:B------:R-:W-:Y:S02]  /*13550*/  @!P0 IMAD R9, R20.reuse, R3, R9 ;  /* 0x0000000314098224 */ /* 0x040fe400078e0209 */
[----:B------:R-:W-:Y:S02]  /*13560*/  @!P0 IMAD.WIDE.U32 R2, R20, R2, R6 ;  /* 0x0000000214028225 */ /* 0x000fe400078e0006 */
[----:B------:R-:W0:Y:S02]  /*13570*/  @P2 LDC R7, c[0x0][0x434] ;  /* 0x00010d00ff072b82 */ /* 0x000e240000000800 */
[----:B------:R-:W-:Y:S01]  /*13580*/  @!P0 IMAD.IADD R9, R9, 0x1, R3 ;  /* 0x0000000109098824 */ /* 0x000fe200078e0203 */
[----:B--2---:R-:W-:-:S04]  /*13590*/  @!P0 LEA R4, P1, R2, R4, 0x2 ;  /* 0x0000000402048211 */ /* 0x004fc800078210ff */
[----:B------:R-:W-:Y:S01]  /*135a0*/  @!P0 LEA.HI.X R5, R2, R5, R9, 0x2, P1 ;  /* 0x0000000502058211 */ /* 0x000fe200008f1409 */
[----:B------:R-:W-:Y:S01]  /*135b0*/  VIADD R9, R10, UR4 ;  /* 0x000000040a097c36 */ /* 0x000fe20008000000 */
[----:B------:R-:W2:Y:S04]  /*135c0*/  @P2 LDC R6, c[0x0][0x438] ;  /* 0x00010e00ff062b82 */ /* 0x000ea80000000800 */
[C---:B------:R-:W-:Y:S01]  /*135d0*/  ISETP.GE.AND P1, PT, R9.reuse, UR42, PT ;  /* 0x0000002a09007c0c */ /* 0x040fe2000bf26270 */
[----:B------:R-:W-:-:S04]  /*135e0*/  IMAD.IADD R9, R9, 0x1, R25 ;  /* 0x0000000109097824 */ /* 0x000fc800078e0219 */
[----:B------:R-:W-:Y:S02]  /*135f0*/  IMAD.MOV.U32 R10, RZ, RZ, R9 ;  /* 0x000000ffff0a7224 */ /* 0x000fe400078e0009 */
[----:B0-----:R-:W-:-:S06]  /*13600*/  @P2 IMAD.HI.U32 R7, R9, R7, RZ ;  /* 0x0000000709072227 */ /* 0x001fcc00078e00ff */
[----:B------:R-:W0:Y:S01]  /*13610*/  @!P1 LDC.64 R2, c[0x0][0x428] ;  /* 0x00010a00ff029b82 */ /* 0x000e220000000a00 */
[----:B--2---:R-:W-:Y:S01]  /*13620*/  @P2 SHF.R.U32.HI R10, RZ, R6, R7 ;  /* 0x00000006ff0a2219 */ /* 0x004fe20000011607 */
[----:B------:R-:W-:-:S06]  /*13630*/  IMAD.MOV.U32 R6, RZ, RZ, RZ ;  /* 0x000000ffff067224 */ /* 0x000fcc00078e00ff */
[----:B------:R2:W5:Y:S02]  /*13640*/  @!P0 LDG.E R6, desc[UR48][R4.64] ;  /* 0x0000003004068981 */ /* 0x000564000c1e1900 */
[--C-:B--2---:R-:W-:Y:S01]  /*13650*/  @!P1 SHF.R.S32.HI R5, RZ, 0x1f, R10.reuse ;  /* 0x0000001fff059819 */ /* 0x104fe2000001140a */
[-C--:B0-----:R-:W-:Y:S02]  /*13660*/  @!P1 IMAD R7, R12, R2.reuse, RZ ;  /* 0x000000020c079224 */ /* 0x081fe400078e02ff */
[----:B------:R-:W-:Y:S02]  /*13670*/  @!P1 IMAD.MOV.U32 R4, RZ, RZ, R10 ;  /* 0x000000ffff049224 */ /* 0x000fe400078e000a */
[C---:B------:R-:W-:Y:S02]  /*13680*/  @!P1 IMAD R7, R20.reuse, R3, R7 ;  /* 0x0000000314079224 */ /* 0x040fe400078e0207 */
[----:B------:R-:W-:Y:S02]  /*13690*/  @!P1 IMAD.WIDE.U32 R4, R20, R2, R4 ;  /* 0x0000000214049225 */ /* 0x000fe400078e0004 */
[----:B------:R-:W0:Y:S02]  /*136a0*/  @!P1 LDC.64 R2, c[0x0][0x418] ;  /* 0x00010600ff029b82 */ /* 0x000e240000000a00 */
[----:B------:R-:W-:-:S02]  /*136b0*/  @!P1 IMAD.IADD R7, R5, 0x1, R7 ;  /* 0x0000000105079824 */ /* 0x000fc400078e0207 */
[----:B------:R-:W-:Y:S02]  /*136c0*/  IMAD.MOV R5, RZ, RZ, -R0 ;  /* 0x000000ffff057224 */ /* 0x000fe400078e0a00 */
[----:B------:R-:W-:Y:S02]  /*136d0*/  IMAD.MOV R0, RZ, RZ, -R10 ;  /* 0x000000ffff007224 */ /* 0x000fe400078e0a0a */
[C---:B------:R-:W-:Y:S02]  /*136e0*/  IMAD R5, R19.reuse, R5, R8 ;  /* 0x0000000513057224 */ /* 0x040fe400078e0208 */
[----:B------:R-:W-:Y:S02]  /*136f0*/  IMAD R8, R19, R0, R9 ;  /* 0x0000000013087224 */ /* 0x000fe400078e0209 */
[----:B------:R-:W-:-:S04]  /*13700*/  IMAD R9, RZ, RZ, -UR36 ;  /* 0x80000024ff097e24 */ /* 0x000fc8000f8e02ff */
[----:B------:R-:W-:Y:S01]  /*13710*/  IMAD R18, R18, R9, UR37 ;  /* 0x0000002512127e24 */ /* 0x000fe2000f8e0209 */
[----:B0-----:R-:W-:-:S04]  /*13720*/  @!P1 LEA R2, P0, R4, R2, 0x2 ;  /* 0x0000000204029211 */ /* 0x001fc800078010ff */
[----:B------:R-:W-:Y:S01]  /*13730*/  @!P1 LEA.HI.X R3, R4, R3, R7, 0x2, P0 ;  /* 0x0000000304039211 */ /* 0x000fe200000f1407 */
[----:B------:R-:W-:Y:S01]  /*13740*/  IMAD.MOV.U32 R7, RZ, RZ, RZ ;  /* 0x000000ffff077224 */ /* 0x000fe200078e00ff */
[----:B------:R-:W-:-:S05]  /*13750*/  SHF.R.S32.HI R0, RZ, 0x1f, R18 ;  /* 0x0000001fff007819 */ /* 0x000fca0000011412 */
[----:B------:R0:W5:Y:S01]  /*13760*/  @!P1 LDG.E R7, desc[UR48][R2.64] ;  /* 0x0000003002079981 */ /* 0x000162000c1e1900 */
[----:B------:R-:W-:Y:S01]  /*13770*/  ISETP.GT.U32.AND P0, PT, R11, 0x9f, PT ;  /* 0x0000009f0b00780c */ /* 0x000fe20003f04070 */
[----:B-1----:R-:W-:Y:S01]  /*13780*/  IMAD.U32 R12, RZ, RZ, UR44 ;  /* 0x0000002cff0c7e24 */ /* 0x002fe2000f8e00ff */
[----:B------:R-:W-:Y:S01]  /*13790*/  LOP3.LUT R16, R16, 0xfffffffb, RZ, 0xc0, !PT ;  /* 0xfffffffb10107812 */ /* 0x000fe200078ec0ff */
[----:B------:R1:W-:Y:S02]  /*137a0*/  STL [R1+0x14], R0 ;  /* 0x0000140001007387 */ /* 0x0003e40000100800 */
[----:B------:R-:W-:Y:S01]  /*137b0*/  VIADD R12, R12, 0xffffffff ;  /* 0xffffffff0c0c7836 */ /* 0x000fe20000000000 */
[----:B------:R-:W-:Y:S01]  /*137c0*/  LOP3.LUT R16, R16, 0xfffffffd, RZ, 0xc0, !PT ;  /* 0xfffffffd10107812 */ /* 0x000fe200078ec0ff */
[----:B0-----:R-:W-:-:S06]  /*137d0*/  IMAD.U32 R2, RZ, RZ, UR51 ;  /* 0x00000033ff027e24 */ /* 0x001fcc000f8e00ff */
[----:B------:R-:W-:Y:S02]  /*137e0*/  @P0 LOP3.LUT R16, R16, 0x2, RZ, 0xfc, !PT ;  /* 0x0000000210100812 */ /* 0x000fe400078efcff */
[----:B------:R-:W-:-:S13]  /*137f0*/  ISETP.NE.AND P2, PT, R2, 0x3, PT ;  /* 0x000000030200780c */ /* 0x000fda0003f45270 */
[----:B------:R-:W-:Y:S01]  /*13800*/  @P2 LOP3.LUT R16, R16, 0x4, RZ, 0xfc, !PT ;  /* 0x0000000410102812 */ /* 0x000fe200078efcff */
[----:B-1----:R-:W-:Y:S06]  /*13810*/  @!P2 BRA `(.L_x_14003) ;  /* 0x000000000004a947 */ /* 0x002fec0003800000 */
[----:B------:R-:W-:Y:S01]  /*13820*/  BPT.TRAP 0x1 ;  /* 0x000000040000795c */ /* 0x000fe20000300000 */
.L_x_14003:
[----:B------:R-:W2:Y:S04]  /*13830*/  LDL R0, [R1+0x4] ;  /* 0x0000040001007983 */ /* 0x000ea80000100800 */
[----:B------:R-:W3:Y:S01]  /*13840*/  LDL R2, [R1+0xc] ;  /* 0x00000c0001027983 */ /* 0x000ee20000100800 */
[----:B------:R-:W-:Y:S01]  /*13850*/  BSSY B0, `(.L_x_14004) ;  /* 0x0000007000007945 */ /* 0x000fe20003800000 */
[----:B------:R-:W-:Y:S01]  /*13860*/  SHF.R.S32.HI R29, RZ, 0x1f, R8 ;  /* 0x0000001fff1d7819 */ /* 0x000fe20000011408 */
[----:B--2---:R-:W-:Y:S01]  /*13870*/  IMAD R0, R0, 0x8, R17 ;  /* 0x0000000800007824 */ /* 0x004fe200078e0211 */
[----:B---3--:R-:W-:-:S04]  /*13880*/  SHF.L.U32 R2, R2, 0x1f, RZ ;  /* 0x0000001f02027819 */ /* 0x008fc800000006ff */
[----:B------:R-:W0:Y:S01]  /*13890*/  SYNCS.PHASECHK.TRANS64.TRYWAIT P0, [R0+URZ+0x13280], R2 ;  /* 0x01328002000075a7 */ /* 0x000e22000800017f */
[----:B------:R1:W-:Y:S02]  /*138a0*/  STL [R1+0x8], R2 ;  /* 0x0000080201007387 */ /* 0x0003e40000100800 */
[----:B01----:R-:W-:Y:S05]  /*138b0*/  @!P0 BRA `(.L_x_14005) ;  /* 0x00000040000c8947 */ /* 0x003fea0003800000 */
.L_x_14076:
[----:B------:R-:W-:Y:S05]  /*138c0*/  BSYNC B0 ;  /* 0x0000000000007941 */ /* 0x000fea0003800000 */
.L_x_14004:
[----:B------:R-:W2:Y:S01]  /*138d0*/  LDL R9, [R1+0x14] ;  /* 0x0000140001097983 */ /* 0x000ea20000100800 */
[----:B-----5:R-:W-:Y:S01]  /*138e0*/  SHF.R.S32.HI R10, RZ, 0x1f, R7 ;  /* 0x0000001fff0a7819 */ /* 0x020fe20000011407 */
[----:B------:R-:W-:Y:S01]  /*138f0*/  ULDC.64 UR4, c[0x0][0x328] ;  /* 0x0000ca0000047ab9 */ /* 0x000fe20000000a00 */
[----:B------:R-:W-:Y:S01]  /*13900*/  ULDC.64 UR6, c[0x0][0x338] ;  /* 0x0000ce0000067ab9 */ /* 0x000fe20000000a00 */
[----:B------:R-:W-:Y:S01]  /*13910*/  IMAD R4, R29, UR4, RZ ;  /* 0x000000041d047c24 */ /* 0x000fe2000f8e02ff */
[----:B------:R-:W-:Y:S01]  /*13920*/  ULDC.64 UR8, c[0x0][0x330] ;  /* 0x0000cc0000087ab9 */ /* 0x000fe20000000a00 */
[----:B------:R1:W-:Y:S01]  /*13930*/  STL [R1], R10 ;  /* 0x0000000a01007387 */ /* 0x0003e20000100800 */
[----:B0-----:R-:W-:Y:S01]  /*13940*/  IMAD.WIDE.U32 R2, R8, UR4, RZ ;  /* 0x0000000408027c25 */ /* 0x001fe2000f8e00ff */
[----:B------:R-:W-:Y:S01]  /*13950*/  ULDC.64 UR10, c[0x0][0x318] ;  /* 0x0000c600000a7ab9 */ /* 0x000fe20000000a00 */
[----:B------:R-:W-:Y:S01]  /*13960*/  LOP3.LUT P2, RZ, R16, 0x10, RZ, 0xc0, !PT ;  /* 0x0000001010ff7812 */ /* 0x000fe2000784c0ff */
[----:B------:R-:W3:Y:S01]  /*13970*/  LDL R14, [R1+0x24] ;  /* 0x00002400010e7983 */ /* 0x000ee20000100800 */
[----:B------:R-:W-:-:S03]  /*13980*/  IMAD R4, R8, UR5, R4 ;  /* 0x0000000508047c24 */ /* 0x000fc6000f8e0204 */
[----:B------:R-:W3:Y:S01]  /*13990*/  LDL R13, [R1+0x4] ;  /* 0x00000400010d7983 */ /* 0x000ee20000100800 */
[----:B------:R-:W-:Y:S02]  /*139a0*/  IMAD.IADD R3, R3, 0x1, R4 ;  /* 0x0000000103037824 */ /* 0x000fe400078e0204 */
[----:B------:R-:W-:Y:S01]  /*139b0*/  IMAD R4, R10, UR6, RZ ;  /* 0x000000060a047c24 */ /* 0x000fe2000f8e02ff */
[----:B------:R-:W0:Y:S01]  /*139c0*/  S2R R15, SR_TID.X ;  /* 0x00000000000f7919 */ /* 0x000e220000002100 */
[----:B------:R-:W-:Y:S01]  /*139d0*/  IMAD.WIDE.U32 R2, R7, UR6, R2 ;  /* 0x0000000607027c25 */ /* 0x000fe2000f8e0002 */
[----:B------:R-:W-:-:S03]  /*139e0*/  SHF.R.S32.HI R27, RZ, 0x1f, R5 ;  /* 0x0000001fff1b7819 */ /* 0x000fc60000011405 */
[----:B------:R-:W-:-:S04]  /*139f0*/  IMAD R4, R7, UR7, R4 ;  /* 0x0000000707047c24 */ /* 0x000fc8000f8e0204 */
[----:B------:R-:W-:Y:S01]  /*13a00*/  IMAD.IADD R3, R3, 0x1, R4 ;  /* 0x0000000103037824 */ /* 0x000fe200078e0204 */
[----:B------:R-:W-:Y:S01]  /*13a10*/  SHF.R.S32.HI R28, RZ, 0x1f, R6 ;  /* 0x0000001fff1c7819 */ /* 0x000fe20000011406 */
[----:B-1----:R-:W-:-:S04]  /*13a20*/  IMAD.WIDE.U32 R10, R5, UR4, RZ ;  /* 0x00000004050a7c25 */ /* 0x002fc8000f8e00ff */
[----:B------:R-:W-:-:S03]  /*13a30*/  IMAD.WIDE.U32 R2, R18, UR8, R2 ;  /* 0x0000000812027c25 */ /* 0x000fc6000f8e0002 */
[----:B------:R-:W-:Y:S02]  /*13a40*/  IADD3 R2, P0, R2, UR10, RZ ;  /* 0x0000000a02027c10 */ /* 0x000fe4000ff1e0ff */
[----:B0-----:R-:W-:-:S04]  /*13a50*/  LOP3.LUT R15, R15, 0x7f, RZ, 0xc0, !PT ;  /* 0x0000007f0f0f7812 */ /* 0x001fc800078ec0ff */
[----:B------:R-:W-:Y:S01]  /*13a60*/  SHF.R.U32.HI R15, RZ, 0x2, R15 ;  /* 0x00000002ff0f7819 */ /* 0x000fe2000001160f */
[----:B--2---:R-:W-:Y:S02]  /*13a70*/  IMAD R4, R9, UR8, RZ ;  /* 0x0000000809047c24 */ /* 0x004fe4000f8e02ff */
[----:B------:R-:W-:-:S04]  /*13a80*/  IMAD R9, R27, UR4, RZ ;  /* 0x000000041b097c24 */ /* 0x000fc8000f8e02ff */
[----:B------:R-:W-:-:S04]  /*13a90*/  IMAD R9, R5, UR5, R9 ;  /* 0x0000000505097c24 */ /* 0x000fc8000f8e0209 */
[----:B------:R-:W-:Y:S02]  /*13aa0*/  IMAD.IADD R11, R11, 0x1, R9 ;  /* 0x000000010b0b7824 */ /* 0x000fe400078e0209 */
[----:B------:R-:W-:Y:S02]  /*13ab0*/  IMAD R9, R28, UR6, RZ ;  /* 0x000000061c097c24 */ /* 0x000fe4000f8e02ff */
[----:B------:R-:W-:-:S04]  /*13ac0*/  IMAD.WIDE.U32 R10, R6, UR6, R10 ;  /* 0x00000006060a7c25 */ /* 0x000fc8000f8e000a */
[----:B------:R-:W-:-:S04]  /*13ad0*/  IMAD R9, R6, UR7, R9 ;  /* 0x0000000706097c24 */ /* 0x000fc8000f8e0209 */
[----:B------:R-:W-:Y:S02]  /*13ae0*/  IMAD.IADD R11, R11, 0x1, R9 ;  /* 0x000000010b0b7824 */ /* 0x000fe400078e0209 */
[C---:B------:R-:W-:Y:S02]  /*13af0*/  IMAD R4, R18.reuse, UR9, R4 ;  /* 0x0000000912047c24 */ /* 0x040fe4000f8e0204 */
[----:B------:R-:W-:Y:S02]  /*13b00*/  IMAD.MOV.U32 R9, RZ, RZ, -0xa0 ;  /* 0xffffff60ff097424 */ /* 0x000fe400078e00ff */
[----:B------:R-:W-:Y:S01]  /*13b10*/  IMAD.WIDE.U32 R10, R18, UR8, R10 ;  /* 0x00000008120a7c25 */ /* 0x000fe2000f8e000a */
[----:B------:R-:W-:-:S03]  /*13b20*/  IADD3.X R3, R3, UR11, R4, P0, !PT ;  /* 0x0000000b03037c10 */ /* 0x000fc600087fe404 */
[----:B------:R-:W-:Y:S01]  /*13b30*/  IMAD R9, R12, R9, UR42 ;  /* 0x0000002a0c097e24 */ /* 0x000fe2000f8e0209 */
[----:B------:R-:W-:Y:S01]  /*13b40*/  IADD3 R26, P0, R10, UR10, RZ ;  /* 0x0000000a0a1a7c10 */ /* 0x000fe2000ff1e0ff */
[----:B------:R-:W-:Y:S02]  /*13b50*/  UMOV UR4, 0xffffffff ;  /* 0xffffffff00047882 */ /* 0x000fe40000000000 */
[----:B------:R-:W-:Y:S01]  /*13b60*/  IMAD.IADD R9, R9, 0x1, -R15 ;  /* 0x0000000109097824 */ /* 0x000fe200078e0a0f */
[----:B------:R-:W-:Y:S01]  /*13b70*/  IADD3.X R25, R4, UR11, R11, P0, !PT ;  /* 0x0000000b04197c10 */ /* 0x000fe200087fe40b */
[----:B---3--:R-:W-:-:S03]  /*13b80*/  IMAD R19, R13, 0x2800, R14 ;  /* 0x000028000d137824 */ /* 0x008fc600078e020e */
[----:B------:R-:W-:Y:S01]  /*13b90*/  ISETP.GE.AND P5, PT, R9, 0x1, PT ;  /* 0x000000010900780c */ /* 0x000fe20003fa6270 */
[----:B------:R-:W-:-:S12]  /*13ba0*/  BRA.DIV UR4, `(.L_x_14006) ;  /* 0x0000003e04687947 */ /* 0x000fd8000b800000 */
[----:B------:R-:W0:Y:S01]  /*13bb0*/  S2R R10, SR_TID.X ;  /* 0x00000000000a7919 */ /* 0x000e220000002100 */
[----:B------:R-:W-:Y:S02]  /*13bc0*/  LOP3.LUT R16, R16, 0xffffffdf, RZ, 0xc0, !PT ;  /* 0xffffffdf10107812 */ /* 0x000fe400078ec0ff */
[C---:B------:R-:W-:Y:S01]  /*13bd0*/  ISETP.GE.AND P4, PT, R9.reuse, 0x21, PT ;  /* 0x000000210900780c */ /* 0x040fe20003f86270 */
[----:B------:R-:W-:Y:S01]  /*13be0*/  SHFL.IDX PT, R4, R3, RZ, 0x1c1f ;  /* 0x001c1fff03047589 */ /* 0x000fe200000e0000 */
[C---:B------:R-:W-:Y:S02]  /*13bf0*/  ISETP.GE.AND P3, PT, R9.reuse, 0x41, PT ;  /* 0x000000410900780c */ /* 0x040fe40003f66270 */
[----:B------:R-:W-:Y:S01]  /*13c00*/  ISETP.GE.AND P1, PT, R9, 0x61, PT ;  /* 0x000000610900780c */ /* 0x000fe20003f26270 */
[----:B------:R-:W-:Y:S01]  /*13c10*/  SHFL.IDX PT, R12, R2, 0x1, 0x1c1f ;  /* 0x003c1f00020c7f89 */ /* 0x000fe200000e0000 */
[----:B0-----:R-:W-:-:S03]  /*13c20*/  IMAD.SHL.U32 R14, R10, 0x10, RZ ;  /* 0x000000100a0e7824 */ /* 0x001fc600078e00ff */
[----:B------:R-:W0:Y:S02]  /*13c30*/  SHFL.IDX PT, R10, R2, RZ, 0x1c1f ;  /* 0x001c1fff020a7589 */ /* 0x000e2400000e0000 */
[----:B------:R-:W-:-:S04]  /*13c40*/  LOP3.LUT R14, R14, 0x30, RZ, 0xc0, !PT ;  /* 0x000000300e0e7812 */ /* 0x000fc800078ec0ff */
[----:B0-----:R-:W-:-:S05]  /*13c50*/  IADD3 R10, P0, R14, R10, RZ ;  /* 0x0000000a0e0a7210 */ /* 0x001fca0007f1e0ff */
[----:B------:R-:W-:Y:S01]  /*13c60*/  IMAD.X R11, RZ, RZ, R4, P0 ;  /* 0x000000ffff0b7224 */ /* 0x000fe200000e0604 */
[----:B------:R-:W-:Y:S01]  /*13c70*/  ISETP.LT.OR P0, PT, R9, 0x1, P2 ;  /* 0x000000010900780c */ /* 0x000fe20001701670 */
[----:B------:R-:W-:-:S12]  /*13c80*/  IMAD.IADD R4, R17, 0x1, R19 ;  /* 0x0000000111047824 */ /* 0x000fd800078e0213 */
[----:B------:R0:W-:Y:S01]  /*13c90*/  LDGSTS.E.BYPASS.LTC128B.128 [R4+0x6000], desc[UR48][R10.64], !P0 ;  /* 0x060000000a047fae */ /* 0x0001e2000c101d70 */
[----:B------:R-:W-:-:S03]  /*13ca0*/  IADD3 R12, P0, R14, R12, RZ ;  /* 0x0000000c0e0c7210 */ /* 0x000fc60007f1e0ff */
[----:B0-----:R-:W0:Y:S02]  /*13cb0*/  SHFL.IDX PT, R10, R3, 0x1, 0x1c1f ;  /* 0x003c1f00030a7f89 */ /* 0x001e2400000e0000 */
[----:B0-----:R-:W-:Y:S01]  /*13cc0*/  IMAD.X R13, RZ, RZ, R10, P0 ;  /* 0x000000ffff0d7224 */ /* 0x001fe200000e060a */
[----:B------:R-:W-:Y:S01]  /*13cd0*/  ISETP.LT.OR P0, PT, R9, 0x21, P2 ;  /* 0x000000210900780c */ /* 0x000fe20001701670 */
[----:B------:R-:W-:Y:S04]  /*13ce0*/  SHFL.IDX PT, R10, R3, 0x2, 0x1c1f ;  /* 0x005c1f00030a7f89 */ /* 0x000fe800000e0000 */
[----:B------:R-:W-:Y:S08]  /*13cf0*/  SHFL.IDX PT, R3, R3, 0x3, 0x1c1f ;  /* 0x007c1f0003037f89 */ /* 0x000ff000000e0000 */
[----:B------:R0:W-:Y:S04]  /*13d00*/  LDGSTS.E.BYPASS.LTC128B.128 [R4+0x6800], desc[UR48][R12.64], !P0 ;  /* 0x068000000c047fae */ /* 0x0001e8000c101d70 */
[----:B0-----:R-:W0:Y:S04]  /*13d10*/  SHFL.IDX PT, R12, R2, 0x2, 0x1c1f ;  /* 0x005c1f00020c7f89 */ /* 0x001e2800000e0000 */
[----:B------:R-:W1:Y:S01]  /*13d20*/  SHFL.IDX PT, R2, R2, 0x3, 0x1c1f ;  /* 0x007c1f0002027f89 */ /* 0x000e6200000e0000 */
[----:B0-----:R-:W-:-:S05]  /*13d30*/  IADD3 R12, P0, R14, R12, RZ ;  /* 0x0000000c0e0c7210 */ /* 0x001fca0007f1e0ff */
[----:B------:R-:W-:Y:S01]  /*13d40*/  IMAD.X R13, RZ, RZ, R10, P0 ;  /* 0x000000ffff0d7224 */ /* 0x000fe200000e060a */
[----:B------:R-:W-:-:S13]  /*13d50*/  ISETP.LT.OR P0, PT, R9, 0x41, P2 ;  /* 0x000000410900780c */ /* 0x000fda0001701670 */
[----:B------:R-:W-:Y:S01]  /*13d60*/  LDGSTS.E.BYPASS.LTC128B.128 [R4+0x7000], desc[UR48][R12.64], !P0 ;  /* 0x070000000c047fae */ /* 0x000fe2000c101d70 */
[----:B-1----:R-:W-:-:S05]  /*13d70*/  IADD3 R2, P0, R14, R2, RZ ;  /* 0x000000020e027210 */ /* 0x002fca0007f1e0ff */
[----:B------:R-:W-:Y:S01]  /*13d80*/  IMAD.X R3, RZ, RZ, R3, P0 ;  /* 0x000000ffff037224 */ /* 0x000fe200000e0603 */
[----:B------:R-:W-:-:S13]  /*13d90*/  ISETP.LT.OR P0, PT, R9, 0x61, P2 ;  /* 0x000000610900780c */ /* 0x000fda0001701670 */
[----:B------:R0:W-:Y:S01]  /*13da0*/  LDGSTS.E.BYPASS.LTC128B.128 [R4+0x7800], desc[UR48][R2.64], !P0 ;  /* 0x0780000002047fae */ /* 0x0001e2000c101d70 */
[----:B------:R-:W-:-:S03]  /*13db0*/  ISETP.GE.AND P0, PT, R9, 0x81, PT ;  /* 0x000000810900780c */ /* 0x000fc60003f06270 */
[----:B0-----:R0:W1:Y:S10]  /*13dc0*/  SHFL.IDX PT, R3, R25, RZ, 0x1c1f ;  /* 0x001c1fff19037589 */ /* 0x00107400000e0000 */
[----:B------:R-:W-:Y:S01]  /*13dd0*/  @P0 LOP3.LUT R16, R16, 0x20, RZ, 0xfc, !PT ;  /* 0x0000002010100812 */ /* 0x000fe200078efcff */
[----:B------:R0:W2:Y:S06]  /*13de0*/  SHFL.IDX PT, R2, R26, RZ, 0x1c1f ;  /* 0x001c1fff1a027589 */ /* 0x0000ac00000e0000 */
.L_x_14088:
[----:B------:R-:W3:Y:S02]  /*13df0*/  S2R R10, SR_TID.X ;  /* 0x00000000000a7919 */ /* 0x000ee40000002100 */
[----:B---3--:R-:W-:-:S05]  /*13e00*/  IMAD.SHL.U32 R10, R10, 0x10, RZ ;  /* 0x000000100a0a7824 */ /* 0x008fca00078e00ff */
[----:B------:R-:W-:-:S04]  /*13e10*/  LOP3.LUT R10, R10, 0x30, RZ, 0xc0, !PT ;  /* 0x000000300a0a7812 */ /* 0x000fc800078ec0ff */
[----:B--2---:R-:W-:-:S05]  /*13e20*/  IADD3 R2, P0, R10, R2, RZ ;  /* 0x000000020a027210 */ /* 0x004fca0007f1e0ff */
[----:B-1----:R-:W-:Y:S01]  /*13e30*/  IMAD.X R3, RZ, RZ, R3, P0 ;  /* 0x000000ffff037224 */ /* 0x002fe200000e0603 */
[----:B------:R-:W-:-:S13]  /*13e40*/  ISETP.LT.OR P0, PT, R9, 0x81, P2 ;  /* 0x000000810900780c */ /* 0x000fda0001701670 */
[----:B------:R-:W-:Y:S01]  /*13e50*/  @!PT LDS RZ, [RZ] ;  /* 0x00000000fffff984 */ /* 0x000fe20000000800 */
[----:B------:R-:W-:Y:S01]  /*13e60*/  @!PT LDS RZ, [RZ] ;  /* 0x00000000fffff984 */ /* 0x000fe20000000800 */
[----:B------:R-:W-:Y:S01]  /*13e70*/  @!PT LDS RZ, [RZ] ;  /* 0x00000000fffff984 */ /* 0x000fe20000000800 */
[----:B------:R1:W-:Y:S01]  /*13e80*/  LDGSTS.E.BYPASS.LTC128B.128 [R4+0x8000], desc[UR48][R2.64], !P0 ;  /* 0x0800000002047fae */ /* 0x0003e2000c101d70 */
[----:B------:R-:W-:Y:S01]  /*13e90*/  PLOP3.LUT P0, PT, PT, PT, PT, 0x80, 0x0 ;  /* 0x000000000000781c */ /* 0x000fe20003f0f070 */
[----:B------:R-:W-:-:S12]  /*13ea0*/  NOP ;  /* 0x0000000000007918 */ /* 0x000fd80000000000 */
.L_x_14007:
        /* <DEDUP_REMOVED lines=11> */
.L_x_14008:
[----:B------:R1:W-:Y:S01]  /*13f60*/  SYNCS.ARRIVE.TRANS64.A1T0 RZ, [R0+URZ+0x13270], RZ ;  /* 0x013270ff00ff79a7 */ /* 0x0003e2000810003f */
[----:B------:R-:W-:Y:S05]  /*13f70*/  @!P6 BRA `(.L_x_14009) ;  /* 0x000000000004e947 */ /* 0x000fea0003800000 */
[----:B------:R-:W-:Y:S01]  /*13f80*/  BPT.TRAP 0x1 ;  /* 0x000000040000795c */ /* 0x000fe20000300000 */
.L_x_14009:
[----:B------:R-:W2:Y:S01]  /*13f90*/  LDL R2, [R1+0x8] ;  /* 0x0000080001027983 */ /* 0x000ea20000100800 */
[----:B------:R-:W-:Y:S01]  /*13fa0*/  BSSY B0, `(.L_x_14010) ;  /* 0x0000003000007945 */ /* 0x000fe20003800000 */
[----:B--2---:R-:W2:Y:S03]  /*13fb0*/  SYNCS.PHASECHK.TRANS64.TRYWAIT P0, [R0+URZ+0x13240], R2 ;  /* 0x01324002000075a7 */ /* 0x004ea6000800017f */
[----:B--2---:R-:W-:Y:S05]  /*13fc0*/  @!P0 BRA `(.L_x_14011) ;  /* 0x0000004000008947 */ /* 0x004fea0003800000 */
.L_x_14089:
[----:B------:R-:W-:Y:S05]  /*13fd0*/  BSYNC B0 ;  /* 0x0000000000007941 */ /* 0x000fea0003800000 */
.L_x_14010:
        /* <DEDUP_REMOVED lines=8> */
[----:B------:R-:W-:-:S04]  /*14060*/  IMAD.WIDE.U32 R2, R7, UR6, R2 ;  /* 0x0000000607027c25 */ /* 0x000fc8000f8e0002 */
[----:B---3--:R-:W-:Y:S02]  /*14070*/  IMAD R8, R10, UR6, RZ ;  /* 0x000000060a087c24 */ /* 0x008fe4000f8e02ff */
[----:B------:R-:W-:Y:S02]  /*14080*/  IMAD R10, R28, UR6, RZ ;  /* 0x000000061c0a7c24 */ /* 0x000fe4000f8e02ff */
[----:B------:R-:W-:Y:S02]  /*14090*/  IMAD R8, R7, UR7, R8 ;  /* 0x0000000707087c24 */ /* 0x000fe4000f8e0208 */
[----:B------:R-:W-:Y:S02]  /*140a0*/  IMAD R7, R27, UR4, RZ ;  /* 0x000000041b077c24 */ /* 0x000fe4000f8e02ff */
[----:B------:R-:W-:Y:S02]  /*140b0*/  IMAD.IADD R9, R3, 0x1, R8 ;  /* 0x0000000103097824 */ /* 0x000fe400078e0208 */
[----:B------:R-:W-:-:S02]  /*140c0*/  IMAD.MOV.U32 R8, RZ, RZ, R2 ;  /* 0x000000ffff087224 */ /* 0x000fc400078e0002 */
        /* <DEDUP_REMOVED lines=19> */
[----:B------:R-:W-:Y:S01]  /*14200*/  LOP3.LUT P2, RZ, R16, 0x1, RZ, 0xc0, !PT ;  /* 0x0000000110ff7812 */ /* 0x000fe2000784c0ff */
[----:B------:R-:W3:Y:S04]  /*14210*/  SHFL.IDX PT, R3, R6, RZ, 0x1c1f ;  /* 0x001c1fff06037589 */ /* 0x000ee800000e0000 */
[----:B------:R-:W-:Y:S04]  /*14220*/  SHFL.IDX PT, R7, R7, RZ, 0x1c1f ;  /* 0x001c1fff07077589 */ /* 0x000fe800000e0000 */
[----:B------:R-:W-:Y:S01]  /*14230*/  SHFL.IDX PT, R14, R8, RZ, 0x1c1f ;  /* 0x001c1fff080e7589 */ /* 0x000fe200000e0000 */
[----:B--2---:R-:W-:-:S03]  /*14240*/  IMAD.SHL.U32 R9, R2, 0x10, RZ ;  /* 0x0000001002097824 */ /* 0x004fc600078e00ff */
[----:B------:R-:W2:Y:S02]  /*14250*/  SHFL.IDX PT, R2, R5, RZ, 0x1c1f ;  /* 0x001c1fff05027589 */ /* 0x000ea400000e0000 */
[----:B------:R-:W-:-:S04]  /*14260*/  LOP3.LUT R9, R9, 0x30, RZ, 0xc0, !PT ;  /* 0x0000003009097812 */ /* 0x000fc800078ec0ff */
[----:B---3--:R-:W-:-:S05]  /*14270*/  @P5 IADD3 R3, P0, R9, R3, RZ ;  /* 0x0000000309035210 */ /* 0x008fca0007f1e0ff */
[----:B--2---:R-:W-:-:S05]  /*14280*/  @P5 IMAD.X R2, RZ, RZ, R2, P0 ;  /* 0x000000ffff025224 */ /* 0x004fca00000e0602 */
        /* <DEDUP_REMOVED lines=16> */
[----:B--2---:R-:W-:-:S05]  /*14390*/  @P3 IADD3 R3, P0, R9, R3, RZ ;  /* 0x0000000309033210 */ /* 0x004fca0007f1e0ff */
[----:B---3--:R-:W-:-:S05]  /*143a0*/  @P3 IMAD.X R2, RZ, RZ, R2, P0 ;  /* 0x000000ffff023224 */ /* 0x008fca00000e0602 */
[----:B------:R-:W-:-:S04]  /*143b0*/  @P3 LOP3.LUT R3, R3, R2, RZ, 0x3c, !PT ;  /* 0x0000000203033212 */ /* 0x000fc800078e3cff */
[----:B------:R-:W-:-:S04]  /*143c0*/  @P3 LOP3.LUT R2, R3, R2, RZ, 0x3c, !PT ;  /* 0x0000000203023212 */ /* 0x000fc800078e3cff */
[----:B------:R-:W-:-:S05]  /*143d0*/  @P3 LOP3.LUT R3, R3, R2, RZ, 0x3c, !PT ;  /* 0x0000000203033212 */ /* 0x000fca00078e3cff */
[----:B------:R4:W-:Y:S02]  /*143e0*/  @P3 LDGSTS.E.BYPASS.LTC128B.128 [R4+0xf000], desc[UR48][R2.64], !P2 ;  /* 0x0f00000002043fae */ /* 0x0009e4000d101d70 */
[----:B----4-:R-:W-:-:S05]  /*143f0*/  @P1 IADD3 R2, P0, R9, R6, RZ ;  /* 0x0000000609021210 */ /* 0x010fca0007f1e0ff */
[----:B-----5:R-:W-:-:S05]  /*14400*/  @P1 IMAD.X R3, RZ, RZ, R5, P0 ;  /* 0x000000ffff031224 */ /* 0x020fca00000e0605 */
[----:B------:R2:W-:Y:S03]  /*14410*/  @P1 LDGSTS.E.BYPASS.LTC128B.128 [R4+0xf800], desc[UR48][R2.64], !P2 ;  /* 0x0f80000002041fae */ /* 0x0005e6000d101d70 */
.L_x_14101:
[----:B------:R-:W-:Y:S01]  /*14420*/  LOP3.LUT P0, RZ, R16, 0x20, RZ, 0xc0, !PT ;  /* 0x0000002010ff7812 */ /* 0x000fe2000780c0ff */
[----:B------:R-:W-:-:S12]  /*14430*/  BSSY B0, `(.L_x_14013) ;  /* 0x000000c000007945 */ /* 0x000fd80003800000 */
[----:B------:R-:W-:Y:S05]  /*14440*/  @!P0 BRA `(.L_x_14014) ;  /* 0x0000000000288947 */ /* 0x000fea0003800000 */
[----:B--2---:R-:W2:Y:S01]  /*14450*/  S2R R2, SR_TID.X ;  /* 0x0000000000027919 */ /* 0x004ea20000002100 */
[----:B------:R-:W-:Y:S01]  /*14460*/  LOP3.LUT P1, RZ, R16, 0x1, RZ, 0xc0, !PT ;  /* 0x0000000110ff7812 */ /* 0x000fe2000782c0ff */
[----:B--2---:R-:W-:-:S05]  /*14470*/  IMAD.SHL.U32 R2, R2, 0x10, RZ ;  /* 0x0000001002027824 */ /* 0x004fca00078e00ff */
[----:B------:R-:W-:-:S04]  /*14480*/  LOP3.LUT R2, R2, 0x30, RZ, 0xc0, !PT ;  /* 0x0000003002027812 */ /* 0x000fc800078ec0ff */
[----:B------:R-:W-:-:S05]  /*14490*/  IADD3 R2, P0, R2, R14, RZ ;  /* 0x0000000e02027210 */ /* 0x000fca0007f1e0ff */
[----:B------:R-:W-:-:S05]  /*144a0*/  IMAD.X R3, RZ, RZ, R7, P0 ;  /* 0x000000ffff037224 */ /* 0x000fca00000e0607 */
[----:B------:R-:W-:Y:S01]  /*144b0*/  @!PT LDS RZ, [RZ] ;  /* 0x00000000fffff984 */ /* 0x000fe20000000800 */
[----:B------:R-:W-:Y:S01]  /*144c0*/  @!PT LDS RZ, [RZ] ;  /* 0x00000000fffff984 */ /* 0x000fe20000000800 */
[----:B------:R-:W-:Y:S01]  /*144d0*/  @!PT LDS RZ, [RZ] ;  /* 0x00000000fffff984 */ /* 0x000fe20000000800 */
[----:B------:R3:W-:Y:S03]  /*144e0*/  LDGSTS.E.BYPASS.LTC128B.128 [R4+0x10000], desc[UR48][R2.64], !P1 ;  /* 0x1000000002047fae */ /* 0x0007e6000c901d70 */
.L_x_14014:
[----:B------:R-:W-:Y:S05]  /*144f0*/  BSYNC B0 ;  /* 0x0000000000007941 */ /* 0x000fea0003800000 */
.L_x_14013:
[----:B------:R-:W-:Y:S01]  /*14500*/  NOP ;  /* 0x0000000000007918 */ /* 0x000fe20000000000 */
[----:B------:R-:W-:-:S13]  /*14510*/  PLOP3.LUT P0, PT, PT, PT, PT, 0x80, 0x0 ;  /* 0x000000000000781c */ /* 0x000fda0003f0f070 */
.L_x_14015:
        /* <DEDUP_REMOVED lines=11> */
.L_x_14016:
[----:B------:R2:W-:Y:S02]  /*145d0*/  SYNCS.ARRIVE.TRANS64.A1T0 RZ, [R0+URZ+0x13230], RZ ;  /* 0x013230ff00ff79a7 */ /* 0x0005e4000810003f */
[----:B------:R-:W-:Y:S05]  /*145e0*/  WARPSYNC.ALL ;  /* 0x0000000000007948 */ /* 0x000fea0003800000 */
[----:B------:R-:W-:Y:S01]  /*145f0*/  BSSY B6, `(.L_x_14017) ;  /* 0x0000015000067945 */ /* 0x000fe20003800000 */
[----:B-12---:R-:W-:Y:S01]  /*14600*/  VIADD R0, R17, 0xb000 ;  /* 0x0000b00011007836 */ /* 0x006fe20000000000 */
        /* <DEDUP_REMOVED lines=19> */
.L_x_14018:
[----:B------:R-:W-:Y:S05]  /*14740*/  BSYNC B6 ;  /* 0x0000000000067941 */ /* 0x000fea0003800000 */
.L_x_14017:
[----:B------:R-:W1:Y:S01]  /*14750*/  S2R R2, SR_TID.X ;  /* 0x0000000000027919 */ /* 0x000e620000002100 */
[----:B------:R2:W5:Y:S01]  /*14760*/  LDL R9, [R1+0x2c] ;  /* 0x00002c0001097983 */ /* 0x0005620000100800 */
[----:B------:R-:W-:Y:S01]  /*14770*/  UISETP.NE.AND UP0, UPT, UR52, URZ, UPT ;  /* 0x0000003f3400728c */ /* 0x000fe2000bf05270 */
[----:B------:R-:W-:Y:S01]  /*14780*/  R2UR UR7, R18 ;  /* 0x00000000120772ca */ /* 0x000fe200000e0000 */
[----:B------:R-:W-:Y:S01]  /*14790*/  ULDC.64 UR8, c[0x0][0x2d8] ;  /* 0x0000b60000087ab9 */ /* 0x000fe20000000a00 */
[----:B------:R-:W-:Y:S01]  /*147a0*/  ULDC UR12, c[0x0][0x448] ;  /* 0x00011200000c7ab9 */ /* 0x000fe20000000800 */
[----:B------:R-:W-:Y:S01]  /*147b0*/  ULDC.64 UR10, c[0x0][0x280] ;  /* 0x0000a000000a7ab9 */ /* 0x000fe20000000a00 */
[----:B-1----:R-:W-:-:S06]  /*147c0*/  LOP3.LUT R19, R2, 0x7f, RZ, 0xc0, !PT ;  /* 0x0000007f02137812 */ /* 0x002fcc00078ec0ff */
[----:B------:R-:W-:Y:S01]  /*147d0*/  @UP0 ULDC UR4, c[0x0][0x44c] ;  /* 0x0001130000040ab9 */ /* 0x000fe20000000800 */
[----:B------:R-:W-:Y:S01]  /*147e0*/  @UP0 ULDC UR13, c[0x0][0x44c] ;  /* 0x00011300000d0ab9 */ /* 0x000fe20000000800 */
[----:B------:R-:W-:Y:S02]  /*147f0*/  SHF.R.U32.HI R20, RZ, 0x2, R19 ;  /* 0x00000002ff147819 */ /* 0x000fe40000011613 */
[----:B------:R-:W3:Y:S01]  /*14800*/  LDL R19, [R1+0x14] ;  /* 0x0000140001137983 */ /* 0x000ee20000100800 */
[----:B------:R-:W-:Y:S01]  /*14810*/  IMAD.SHL.U32 R2, R2, 0x20, RZ ;  /* 0x0000002002027824 */ /* 0x000fe200078e00ff */
[----:B------:R-:W-:Y:S02]  /*14820*/  PLOP3.LUT P0, PT, PT, PT, UP0, 0x80, 0x0 ;  /* 0x000000000000781c */ /* 0x000fe40003f0f008 */
[----:B------:R-:W-:Y:S02]  /*14830*/  LOP3.LUT P5, RZ, R16, 0x40, RZ, 0xc0, !PT ;  /* 0x0000004010ff7812 */ /* 0x000fe400078ac0ff */
[----:B------:R-:W-:-:S05]  /*14840*/  LOP3.LUT R2, R20, 0x60, R2, 0xf8, !PT ;  /* 0x0000006014027812 */ /* 0x000fca00078ef802 */
[----:B------:R-:W-:-:S04]  /*14850*/  VIADD R6, R2, UR43 ;  /* 0x0000002b02067c36 */ /* 0x000fc80008000000 */
[----:B------:R-:W-:Y:S01]  /*14860*/  @P0 IMAD.HI.U32 R0, R6, UR4, RZ ;  /* 0x0000000406000c27 */ /* 0x000fe2000f8e00ff */
[----:B------:R-:W-:Y:S01]  /*14870*/  PLOP3.LUT P0, PT, PT, PT, UP0, 0x80, 0x0 ;  /* 0x000000000000781c */ /* 0x000fe20003f0f008 */
[----:B------:R-:W-:Y:S02]  /*14880*/  @UP0 ULDC UR4, c[0x0][0x450] ;  /* 0x0001140000040ab9 */ /* 0x000fe40000000800 */
[----:B------:R-:W-:-:S10]  /*14890*/  IMAD.MOV.U32 R2, RZ, RZ, R6 ;  /* 0x000000ffff027224 */ /* 0x000fd400078e0006 */
[----:B------:R-:W-:Y:S02]  /*148a0*/  @P0 SHF.R.U32.HI R2, RZ, UR4, R0 ;  /* 0x00000004ff020c19 */ /* 0x000fe40008011600 */
[----:B------:R-:W-:Y:S02]  /*148b0*/  R2UR UR4, R18 ;  /* 0x00000000120472ca */ /* 0x000fe400000e0000 */
[----:B------:R-:W-:-:S11]  /*148c0*/  SHF.R.S32.HI R0, RZ, 0x1f, R2 ;  /* 0x0000001fff007819 */ /* 0x000fd60000011402 */
[----:B------:R-:W-:Y:S01]  /*148d0*/  UIMAD.WIDE.U32 UR4, UR4, UR8, URZ ;  /* 0x00000008040472a5 */ /* 0x000fe2000f8e003f */
[----:B------:R-:W1:Y:S02]  /*148e0*/  S2R R20, SR_TID.X ;  /* 0x0000000000147919 */ /* 0x000e640000002100 */
[----:B-1----:R-:W-:-:S05]  /*148f0*/  IMAD.SHL.U32 R10, R20, 0x10, RZ ;  /* 0x00000010140a7824 */ /* 0x002fca00078e00ff */
[----:B------:R-:W-:Y:S02]  /*14900*/  LOP3.LUT R10, R10, 0x30, RZ, 0xc0, !PT ;  /* 0x000000300a0a7812 */ /* 0x000fe400078ec0ff */
[----:B---3--:R-:W-:-:S13]  /*14910*/  R2UR UR6, R19 ;  /* 0x00000000130672ca */ /* 0x008fda00000e0000 */
        /* <DEDUP_REMOVED lines=13> */
[----:B------:R-:W-:Y:S02]  /*149f0*/  IMAD.MOV R0, RZ, RZ, -R2 ;  /* 0x000000ffff007224 */ /* 0x000fe400078e0a02 */
        /* <DEDUP_REMOVED lines=15> */
[----:B------:R-:W-:-:S10]  /*14af0*/  IMAD.MOV.U32 R2, RZ, RZ, R6 ;  /* 0x000000ffff027224 */ /* 0x000fd400078e0006 */
        /* <DEDUP_REMOVED lines=13> */
[----:B------:R-:W-:Y:S02]  /*14bd0*/  IADD3 R5, P0, R2, UR10, RZ ;  /* 0x0000000a02057c10 */ /* 0x000fe4000ff1e0ff */
[----:B------:R-:W-:Y:S02]  /*14be0*/  LOP3.LUT R19, R20, 0x7f, RZ, 0xc0, !PT ;  /* 0x0000007f14137812 */ /* 0x000fe400078ec0ff */
[----:B------:R-:W-:Y:S02]  /*14bf0*/  IADD3.X R7, R3, UR11, R7, P0, !PT ;  /* 0x0000000b03077c10 */ /* 0x000fe400087fe407 */
[----:B------:R-:W-:Y:S01]  /*14c00*/  SHF.R.U32.HI R19, RZ, 0x2, R19 ;  /* 0x00000002ff137819 */ /* 0x000fe20000011613 */
[----:B--2---:R-:W-:Y:S06]  /*14c10*/  BRA.DIV UR4, `(.L_x_14019) ;  /* 0x0000003a04907947 */ /* 0x004fec000b800000 */
[----:B------:R-:W1:Y:S01]  /*14c20*/  SHFL.IDX PT, R3, R0, RZ, 0x1c1f ;  /* 0x001c1fff00037589 */ /* 0x000e6200000e0000 */
[----:B------:R-:W-:-:S03]  /*14c30*/  VIADD R6, R19, UR43 ;  /* 0x0000002b13067c36 */ /* 0x000fc60008000000 */
[----:B------:R-:W2:Y:S02]  /*14c40*/  SHFL.IDX PT, R2, R4, RZ, 0x1c1f ;  /* 0x001c1fff04027589 */ /* 0x000ea400000e0000 */
[----:B------:R-:W-:Y:S02]  /*14c50*/  ISETP.GE.AND P1, PT, R6, UR41, PT ;  /* 0x0000002906007c0c */ /* 0x000fe4000bf26270 */
[----:B------:R-:W-:Y:S11]  /*14c60*/  SHFL.IDX PT, R14, R5, 0x1, 0x1c1f ;  /* 0x003c1f00050e7f89 */ /* 0x000ff600000e0000 */
[----:B-1----:R-:W-:-:S05]  /*14c70*/  @!P1 IADD3 R3, P0, R10, R3, RZ ;  /* 0x000000030a039210 */ /* 0x002fca0007f1e0ff */
[----:B--2---:R-:W-:-:S05]  /*14c80*/  @!P1 IMAD.X R2, RZ, RZ, R2, P0 ;  /* 0x000000ffff029224 */ /* 0x004fca00000e0602 */
[----:B------:R-:W-:-:S04]  /*14c90*/  @!P1 LOP3.LUT R3, R3, R2, RZ, 0x3c, !PT ;  /* 0x0000000203039212 */ /* 0x000fc800078e3cff */
[----:B------:R-:W-:-:S04]  /*14ca0*/  @!P1 LOP3.LUT R2, R3, R2, RZ, 0x3c, !PT ;  /* 0x0000000203029212 */ /* 0x000fc800078e3cff */
[----:B------:R-:W-:-:S05]  /*14cb0*/  @!P1 LOP3.LUT R3, R3, R2, RZ, 0x3c, !PT ;  /* 0x0000000203039212 */ /* 0x000fca00078e3cff */
[----:B-----5:R1:W-:Y:S02]  /*14cc0*/  @!P1 LDGSTS.E.BYPASS.LTC128B.128 [R9+0xb000], desc[UR48][R2.64], !P5 ;  /* 0x0b00000002099fae */ /* 0x0203e4000e901d70 */
[----:B-1----:R-:W-:Y:S02]  /*14cd0*/  VIADD R2, R6, 0x20 ;  /* 0x0000002006027836 */ /* 0x002fe40000000000 */
[----:B------:R-:W1:Y:S03]  /*14ce0*/  SHFL.IDX PT, R3, R0, 0x1, 0x1c1f ;  /* 0x003c1f0000037f89 */ /* 0x000e6600000e0000 */
[----:B------:R-:W-:Y:S02]  /*14cf0*/  ISETP.GE.AND P1, PT, R2, UR41, PT ;  /* 0x0000002902007c0c */ /* 0x000fe4000bf26270 */
[----:B------:R-:W2:Y:S11]  /*14d00*/  SHFL.IDX PT, R2, R4, 0x1, 0x1c1f ;  /* 0x003c1f0004027f89 */ /* 0x000eb600000e0000 */
[----:B-1----:R-:W-:-:S05]  /*14d10*/  @!P1 IADD3 R3, P0, R10, R3, RZ ;  /* 0x000000030a039210 */ /* 0x002fca0007f1e0ff */
[----:B--2---:R-:W-:-:S05]  /*14d20*/  @!P1 IMAD.X R2, RZ, RZ, R2, P0 ;  /* 0x000000ffff029224 */ /* 0x004fca00000e0602 */
[----:B------:R-:W-:-:S04]  /*14d30*/  @!P1 LOP3.LUT R3, R3, R2, RZ, 0x3c, !PT ;  /* 0x0000000203039212 */ /* 0x000fc800078e3cff */
[----:B------:R-:W-:-:S04]  /*14d40*/  @!P1 LOP3.LUT R2, R3, R2, RZ, 0x3c, !PT ;  /* 0x0000000203029212 */ /* 0x000fc800078e3cff */
[----:B------:R-:W-:-:S05]  /*14d50*/  @!P1 LOP3.LUT R3, R3, R2, RZ, 0x3c, !PT ;  /* 0x0000000203039212 */ /* 0x000fca00078e3cff */
[----:B------:R1:W-:Y:S02]  /*14d60*/  @!P1 LDGSTS.E.BYPASS.LTC128B.128 [R9+0xb800], desc[UR48][R2.64], !P5 ;  /* 0x0b80000002099fae */ /* 0x0003e4000e901d70 */
[----:B-1----:R-:W-:Y:S02]  /*14d70*/  VIADD R2, R6, 0x40 ;  /* 0x0000004006027836 */ /* 0x002fe40000000000 */
[----:B------:R-:W1:Y:S03]  /*14d80*/  SHFL.IDX PT, R3, R0, 0x2, 0x1c1f ;  /* 0x005c1f0000037f89 */ /* 0x000e6600000e0000 */
[----:B------:R-:W-:Y:S01]  /*14d90*/  ISETP.GE.AND P1, PT, R2, UR41, PT ;  /* 0x0000002902007c0c */ /* 0x000fe2000bf26270 */
[----:B------:R-:W-:Y:S04]  /*14da0*/  SHFL.IDX PT, R0, R0, 0x3, 0x1c1f ;  /* 0x007c1f0000007f89 */ /* 0x000fe800000e0000 */
[----:B------:R-:W2:Y:S04]  /*14db0*/  SHFL.IDX PT, R2, R4, 0x2, 0x1c1f ;  /* 0x005c1f0004027f89 */ /* 0x000ea800000e0000 */
[----:B------:R-:W3:Y:S04]  /*14dc0*/  SHFL.IDX PT, R4, R4, 0x3, 0x1c1f ;  /* 0x007c1f0004047f89 */ /* 0x000ee800000e0000 */
[----:B-1----:R-:W-:-:S05]  /*14dd0*/  @!P1 IADD3 R3, P0, R10, R3, RZ ;  /* 0x000000030a039210 */ /* 0x002fca0007f1e0ff */
[----:B--2---:R-:W-:-:S05]  /*14de0*/  @!P1 IMAD.X R2, RZ, RZ, R2, P0 ;  /* 0x000000ffff029224 */ /* 0x004fca00000e0602 */
[----:B------:R-:W-:-:S04]  /*14df0*/  @!P1 LOP3.LUT R3, R3, R2, RZ, 0x3c, !PT ;  /* 0x0000000203039212 */ /* 0x000fc800078e3cff */
[----:B------:R-:W-:-:S04]  /*14e00*/  @!P1 LOP3.LUT R2, R3, R2, RZ, 0x3c, !PT ;  /* 0x0000000203029212 */ /* 0x000fc800078e3cff */
[----:B------:R-:W-:-:S05]  /*14e10*/  @!P1 LOP3.LUT R3, R3, R2, RZ, 0x3c, !PT ;  /* 0x0000000203039212 */ /* 0x000fca00078e3cff */
[----:B------:R1:W-:Y:S02]  /*14e20*/  @!P1 LDGSTS.E.BYPASS.LTC128B.128 [R9+0xc000], desc[UR48][R2.64], !P5 ;  /* 0x0c00000002099fae */ /* 0x0003e4000e901d70 */
[----:B-1----:R-:W-:-:S05]  /*14e30*/  VIADD R2, R6, 0x60 ;  /* 0x0000006006027836 */ /* 0x002fca0000000000 */
[----:B------:R-:W-:-:S13]  /*14e40*/  ISETP.GE.AND P1, PT, R2, UR41, PT ;  /* 0x0000002902007c0c */ /* 0x000fda000bf26270 */
[----:B------:R-:W-:-:S05]  /*14e50*/  @!P1 IADD3 R0, P0, R10, R0, RZ ;  /* 0x000000000a009210 */ /* 0x000fca0007f1e0ff */
[----:B---3--:R-:W-:-:S04]  /*14e60*/  @!P1 IMAD.X R2, RZ, RZ, R4, P0 ;  /* 0x000000ffff029224 */ /* 0x008fc800000e0604 */
[----:B------:R-:W-:Y:S02]  /*14e70*/  @!P1 IMAD.MOV.U32 R3, RZ, RZ, R2 ;  /* 0x000000ffff039224 */ /* 0x000fe400078e0002 */
[----:B------:R-:W-:Y:S02]  /*14e80*/  @!P1 IMAD.MOV.U32 R2, RZ, RZ, R0 ;  /* 0x000000ffff029224 */ /* 0x000fe400078e0000 */
[----:B------:R-:W-:Y:S04]  /*14e90*/  SHFL.IDX PT, R0, R7, RZ, 0x1c1f ;  /* 0x001c1fff07007589 */ /* 0x000fe800000e0000 */
[----:B------:R1:W-:Y:S04]  /*14ea0*/  @!P1 LDGSTS.E.BYPASS.LTC128B.128 [R9+0xc800], desc[UR48][R2.64], !P5 ;  /* 0x0c80000002099fae */ /* 0x0003e8000e901d70 */
[----:B------:R-:W-:Y:S04]  /*14eb0*/  SHFL.IDX PT, R7, R7, 0x1, 0x1c1f ;  /* 0x003c1f0007077f89 */ /* 0x000fe800000e0000 */
[----:B-1----:R-:W1:Y:S01]  /*14ec0*/  SHFL.IDX PT, R2, R5, RZ, 0x1c1f ;  /* 0x001c1fff05027589 */ /* 0x002e6200000e0000 */
[----:B------:R-:W-:-:S05]  /*14ed0*/  VIADD R3, R6, 0x80 ;  /* 0x0000008006037836 */ /* 0x000fca0000000000 */
[----:B------:R-:W-:-:S13]  /*14ee0*/  ISETP.GE.AND P1, PT, R3, UR41, PT ;  /* 0x0000002903007c0c */ /* 0x000fda000bf26270 */
[----:B-1----:R-:W-:-:S05]  /*14ef0*/  @!P1 IADD3 R2, P0, R10, R2, RZ ;  /* 0x000000020a029210 */ /* 0x002fca0007f1e0ff */
[----:B------:R-:W-:-:S04]  /*14f00*/  @!P1 IMAD.X R0, RZ, RZ, R0, P0 ;  /* 0x000000ffff009224 */ /* 0x000fc800000e0600 */
[----:B------:R-:W-:-:S05]  /*14f10*/  @!P1 IMAD.MOV.U32 R3, RZ, RZ, R0 ;  /* 0x000000ffff039224 */ /* 0x000fca00078e0000 */
[----:B------:R1:W-:Y:S02]  /*14f20*/  @!P1 LDGSTS.E.BYPASS.LTC128B.128 [R9+0xd000], desc[UR48][R2.64], !P5 ;  /* 0x0d00000002099fae */ /* 0x0003e4000e901d70 */
.L_x_14114:
[----:B------:R-:W-:-:S05]  /*14f30*/  VIADD R6, R6, 0xa0 ;  /* 0x000000a006067836 */ /* 0x000fca0000000000 */
[----:B------:R-:W-:-:S13]  /*14f40*/  ISETP.GE.AND P0, PT, R6, UR41, PT ;  /* 0x0000002906007c0c */ /* 0x000fda000bf06270 */
        /* <DEDUP_REMOVED lines=8> */
.L_x_14020:
        /* <DEDUP_REMOVED lines=18> */
.L_x_14115:
[----:B------:R-:W-:Y:S05]  /*150f0*/  BSYNC B0 ;  /* 0x0000000000007941 */ /* 0x000fea0003800000 */
.L_x_14021:
[----:B------:R-:W-:-:S04]  /*15100*/  UIADD3 UR4, UR44, -0x2, URZ ;  /* 0xfffffffe2c047890 */ /* 0x000fc8000fffe03f */
[----:B------:R-:W-:-:S06]  /*15110*/  UISETP.GE.AND UP0, UPT, UR4, UR45, UPT ;  /* 0x0000002d0400728c */ /* 0x000fcc000bf06270 */
[----:B------:R-:W-:-:S13]  /*15120*/  PLOP3.LUT P0, PT, PT, PT, UP0, 0x40, 0x0 ;  /* 0x000000000000781c */ /* 0x000fda0003f0e808 */
[----:B------:R-:W-:Y:S05]  /*15130*/  @P0 BRA `(.L_x_14023) ;  /* 0x0000001400780947 */ /* 0x000fea0003800000 */
[----:B-1----:R-:W-:Y:S01]  /*15140*/  IMAD.U32 R0, RZ, RZ, UR4 ;  /* 0x00000004ff007e24 */ /* 0x002fe2000f8e00ff */
[----:B------:R1:W5:Y:S04]  /*15150*/  LDL.LU R21, [R1+0x4] ;  /* 0x0000040001157983 */ /* 0x0003680000300800 */
[----:B0-----:R1:W5:Y:S04]  /*15160*/  LDL.LU R25, [R1+0xc] ;  /* 0x00000c0001197983 */ /* 0x0013680000300800 */
[----:B------:R1:W-:Y:S02]  /*15170*/  STL [R1+0x8], R0 ;  /* 0x0000080001007387 */ /* 0x0003e40000100800 */
.L_x_14043:
[----:B--2---:R-:W2:Y:S01]  /*15180*/  LDL R2, [R1+0x1c] ;  /* 0x00001c0001027983 */ /* 0x004ea20000100800 */
[----:B0-----:R-:W0:Y:S03]  /*15190*/  LDC R3, c[0x0][0x430] ;  /* 0x00010c00ff037b82 */ /* 0x001e260000000800 */
[----:B------:R-:W3:Y:S04]  /*151a0*/  LDL R5, [R1+0x18] ;  /* 0x0000180001057983 */ /* 0x000ee80000100800 */
[----:B------:R-:W4:Y:S04]  /*151b0*/  LDL R10, [R1+0x10] ;  /* 0x00001000010a7983 */ /* 0x000f280000100800 */
[----:B------:R-:W2:Y:S01]  /*151c0*/  LDL.LU R14, [R1+0x8] ;  /* 0x00000800010e7983 */ /* 0x000ea20000300800 */
[----:B-1----:R-:W1:Y:S01]  /*151d0*/  S2R R0, SR_TID.X ;  /* 0x0000000000007919 */ /* 0x002e620000002100 */
[----:B------:R-:W1:Y:S01]  /*151e0*/  S2R R7, SR_TID.X ;  /* 0x0000000000077919 */ /* 0x000e620000002100 */
[----:B0-----:R-:W-:-:S13]  /*151f0*/  ISETP.NE.AND P0, PT, R3, 0x1, PT ;  /* 0x000000010300780c */ /* 0x001fda0003f05270 */
[----:B------:R-:W0:Y:S08]  /*15200*/  @P0 LDC R4, c[0x0][0x434] ;  /* 0x00010d00ff040b82 */ /* 0x000e300000000800 */
[----:B------:R-:W0:Y:S01]  /*15210*/  @P0 LDC R3, c[0x0][0x438] ;  /* 0x00010e00ff030b82 */ /* 0x000e220000000800 */
[----:B-1----:R-:W-:Y:S01]  /*15220*/  LOP3.LUT R6, R0, 0x7f, RZ, 0xc0, !PT ;  /* 0x0000007f00067812 */ /* 0x002fe200078ec0ff */
[----:B------:R-:W-:-:S03]  /*15230*/  IMAD.SHL.U32 R9, R7, 0x20, RZ ;  /* 0x0000002007097824 */ /* 0x000fc600078e00ff */
[----:B------:R-:W-:-:S03]  /*15240*/  SHF.R.U32.HI R6, RZ, 0x2, R6 ;  /* 0x00000002ff067819 */ /* 0x000fc60000011606 */
[----:B------:R-:W1:Y:S01]  /*15250*/  @P0 LDC R0, c[0x0][0x434] ;  /* 0x00010d00ff000b82 */ /* 0x000e620000000800 */
[----:B------:R-:W-:Y:S01]  /*15260*/  LOP3.LUT R9, R6, 0x60, R9, 0xf8, !PT ;  /* 0x0000006006097812 */ /* 0x000fe200078ef809 */
[C---:B------:R-:W-:Y:S01]  /*15270*/  IMAD.SHL.U32 R11, R7.reuse, 0x20, RZ ;  /* 0x00000020070b7824 */ /* 0x040fe200078e00ff */
[----:B------:R-:W-:Y:S05]  /*15280*/  YIELD ;  /* 0x0000000000007946 */ /* 0x000fea0003800000 */
[----:B------:R-:W-:Y:S01]  /*15290*/  ULDC.64 UR6, c[0x0][0x428] ;  /* 0x00010a0000067ab9 */ /* 0x000fe20000000a00 */
[----:B------:R-:W-:Y:S01]  /*152a0*/  ULDC.64 UR8, c[0x0][0x418] ;  /* 0x0001060000087ab9 */ /* 0x000fe20000000a00 */
[----:B------:R-:W-:Y:S01]  /*152b0*/  ULDC UR4, c[0x0][0x430] ;  /* 0x00010c0000047ab9 */ /* 0x000fe20000000800 */
[----:B--2---:R-:W-:Y:S01]  /*152c0*/  IMAD R8, R14, 0xa0, R2 ;  /* 0x000000a00e087824 */ /* 0x004fe200078e0202 */
[----:B------:R-:W-:-:S04]  /*152d0*/  LOP3.LUT R2, R7, 0x7f, RZ, 0xc0, !PT ;  /* 0x0000007f07027812 */ /* 0x000fc800078ec0ff */
[----:B------:R-:W-:Y:S02]  /*152e0*/  SHF.R.U32.HI R6, RZ, 0x2, R2 ;  /* 0x00000002ff067819 */ /* 0x000fe40000011602 */
[----:B------:R-:W2:Y:S02]  /*152f0*/  @P0 LDC R2, c[0x0][0x438] ;  /* 0x00010e00ff020b82 */ /* 0x000ea40000000800 */
[----:B------:R-:W-:Y:S01]  /*15300*/  LOP3.LUT R11, R6, 0x60, R11, 0xf8, !PT ;  /* 0x00000060060b7812 */ /* 0x000fe200078ef80b */
[----:B------:R-:W-:-:S03]  /*15310*/  IMAD.IADD R9, R9, 0x1, R8 ;  /* 0x0000000109097824 */ /* 0x000fc600078e0208 */
[----:B------:R-:W-:Y:S01]  /*15320*/  LOP3.LUT R11, R11, 0x80, RZ, 0xfc, !PT ;  /* 0x000000800b0b7812 */ /* 0x000fe200078efcff */
[----:B0-----:R-:W-:-:S04]  /*15330*/  @P0 IMAD.HI.U32 R4, R9, R4, RZ ;  /* 0x0000000409040227 */ /* 0x001fc800078e00ff */
[----:B------:R-:W-:Y:S02]  /*15340*/  IMAD.IADD R8, R11, 0x1, R8 ;  /* 0x000000010b087824 */ /* 0x000fe400078e0208 */
[----:B------:R-:W-:Y:S01]  /*15350*/  IMAD.MOV.U32 R7, RZ, RZ, R9 ;  /* 0x000000ffff077224 */ /* 0x000fe200078e0009 */
[----:B------:R-:W-:Y:S01]  /*15360*/  @P0 SHF.R.U32.HI R7, RZ, R3, R4 ;  /* 0x00000003ff070219 */ /* 0x000fe20000011604 */
[----:B-1----:R-:W-:-:S04]  /*15370*/  @P0 IMAD.HI.U32 R3, R8, R0, RZ ;  /* 0x0000000008030227 */ /* 0x002fc800078e00ff */
[----:B------:R-:W-:Y:S02]  /*15380*/  IMAD.MOV.U32 R0, RZ, RZ, R8 ;  /* 0x000000ffff007224 */ /* 0x000fe400078e0008 */
[----:B---3--:R-:W-:Y:S01]  /*15390*/  IMAD R6, R5, UR6, RZ ;  /* 0x0000000605067c24 */ /* 0x008fe2000f8e02ff */
[----:B--2---:R-:W-:Y:S01]  /*153a0*/  @P0 SHF.R.U32.HI R0, RZ, R2, R3 ;  /* 0x00000002ff000219 */ /* 0x004fe20000011603 */
[--C-:B------:R-:W-:Y:S01]  /*153b0*/  IMAD.MOV.U32 R2, RZ, RZ, R7.reuse ;  /* 0x000000ffff027224 */ /* 0x100fe200078e0007 */
[----:B------:R-:W-:Y:S01]  /*153c0*/  SHF.R.S32.HI R3, RZ, 0x1f, R7 ;  /* 0x0000001fff037819 */ /* 0x000fe20000011407 */
[C---:B----4-:R-:W-:Y:S02]  /*153d0*/  IMAD R6, R10.reuse, UR7, R6 ;  /* 0x000000070a067c24 */ /* 0x050fe4000f8e0206 */
[----:B------:R-:W-:-:S04]  /*153e0*/  IMAD.WIDE.U32 R2, R10, UR6, R2 ;  /* 0x000000060a027c25 */ /* 0x000fc8000f8e0002 */
[----:B------:R-:W-:Y:S01]  /*153f0*/  IMAD.IADD R3, R6, 0x1, R3 ;  /* 0x0000000106037824 */ /* 0x000fe200078e0203 */
[----:B------:R-:W-:-:S04]  /*15400*/  LEA R4, P0, R2, UR8, 0x2 ;  /* 0x0000000802047c11 */ /* 0x000fc8000f8010ff */
[----:B------:R-:W-:-:S05]  /*15410*/  LEA.HI.X R5, R2, UR9, R3, 0x2, P0 ;  /* 0x0000000902057c11 */ /* 0x000fca00080f1403 */
[----:B------:R-:W2:Y:S01]  /*15420*/  LDG.E R4, desc[UR48][R4.64] ;  /* 0x0000003004047981 */ /* 0x000ea2000c1e1900 */
[----:B------:R-:W-:Y:S01]  /*15430*/  ISETP.GT.U32.AND P1, PT, R11, 0x9f, PT ;  /* 0x0000009f0b00780c */ /* 0x000fe20003f24070 */
[----:B------:R-:W-:-:S04]  /*15440*/  IMAD.MOV R2, RZ, RZ, -R7 ;  /* 0x000000ffff027224 */ /* 0x000fc800078e0a07 */
[----:B------:R-:W-:-:S08]  /*15450*/  IMAD R9, R2, UR4, R9 ;  /* 0x0000000402097c24 */ /* 0x000fd0000f8e0209 */
[--C-:B------:R-:W-:Y:S01]  /*15460*/  @!P1 SHF.R.S32.HI R3, RZ, 0x1f, R0.reuse ;  /* 0x0000001fff039819 */ /* 0x100fe20000011400 */
[----:B------:R-:W-:-:S04]  /*15470*/  @!P1 IMAD.MOV.U32 R2, RZ, RZ, R0 ;  /* 0x000000ffff029224 */ /* 0x000fc800078e0000 */
[----:B------:R-:W-:-:S04]  /*15480*/  @!P1 IMAD.WIDE.U32 R2, R10, UR6, R2 ;  /* 0x000000060a029c25 */ /* 0x000fc8000f8e0002 */
[----:B------:R-:W-:Y:S01]  /*15490*/  @!P1 IMAD.IADD R6, R6, 0x1, R3 ;  /* 0x0000000106069824 */ /* 0x000fe200078e0203 */
[----:B------:R-:W-:-:S04]  /*154a0*/  @!P1 LEA R10, P0, R2, UR8, 0x2 ;  /* 0x00000008020a9c11 */ /* 0x000fc8000f8010ff */
[----:B------:R-:W-:Y:S01]  /*154b0*/  @!P1 LEA.HI.X R11, R2, UR9, R6, 0x2, P0 ;  /* 0x00000009020b9c11 */ /* 0x000fe200080f1406 */
[----:B-----5:R-:W-:Y:S02]  /*154c0*/  VIADD R2, R21, 0x1 ;  /* 0x0000000115027836 */ /* 0x020fe40000000000 */
[----:B------:R-:W-:-:S03]  /*154d0*/  IMAD.MOV R0, RZ, RZ, -R0 ;  /* 0x000000ffff007224 */ /* 0x000fc600078e0a00 */
[----:B------:R-:W-:Y:S01]  /*154e0*/  ISETP.NE.AND P0, PT, R2, 0x2, PT ;  /* 0x000000020200780c */ /* 0x000fe20003f05270 */
[----:B------:R-:W-:-:S03]  /*154f0*/  IMAD R8, R0, UR4, R8 ;  /* 0x0000000400087c24 */ /* 0x000fc6000f8e0208 */
[----:B------:R-:W-:Y:S02]  /*15500*/  SEL R12, R2, RZ, P0 ;  /* 0x000000ff020c7207 */ /* 0x000fe40000000000 */
[----:B------:R-:W-:Y:S01]  /*15510*/  SEL R2, RZ, 0x1, P0 ;  /* 0x00000001ff027807 */ /* 0x000fe20000000000 */
[----:B------:R-:W-:Y:S02]  /*15520*/  IMAD.MOV.U32 R0, RZ, RZ, R14 ;  /* 0x000000ffff007224 */ /* 0x000fe400078e000e */
[----:B------:R-:W-:Y:S01]  /*15530*/  VIADD R14, R14, 0xffffffff ;  /* 0xffffffff0e0e7836 */ /* 0x000fe20000000000 */
[----:B------:R-:W-:Y:S01]  /*15540*/  LOP3.LUT R2, R25, R2, RZ, 0x3c, !PT ;  /* 0x0000000219027212 */ /* 0x000fe200078e3cff */
[----:B------:R0:W-:Y:S01]  /*15550*/  STL [R1+0x4], R12 ;  /* 0x0000040c01007387 */ /* 0x0001e20000100800 */
[----:B------:R-:W-:-:S03]  /*15560*/  IMAD.U32 R13, RZ, RZ, UR51 ;  /* 0x00000033ff0d7e24 */ /* 0x000fc6000f8e00ff */
[----:B------:R0:W-:Y:S04]  /*15570*/  STL [R1+0x8], R14 ;  /* 0x0000080e01007387 */ /* 0x0001e80000100800 */
[----:B------:R0:W-:Y:S01]  /*15580*/  STL [R1+0xc], R2 ;  /* 0x00000c0201007387 */ /* 0x0001e20000100800 */
[----:B------:R-:W-:Y:S01]  /*15590*/  ISETP.NE.AND P2, PT, R13, 0x3, PT ;  /* 0x000000030d00780c */ /* 0x000fe20003f45270 */
[----:B------:R-:W-:-:S06]  /*155a0*/  IMAD.MOV.U32 R7, RZ, RZ, RZ ;  /* 0x000000ffff077224 */ /* 0x000fcc00078e00ff */
[----:B------:R0:W5:Y:S01]  /*155b0*/  @!P1 LDG.E R7, desc[UR48][R10.64] ;  /* 0x000000300a079981 */ /* 0x000162000c1e1900 */
[----:B------:R-:W-:Y:S02]  /*155c0*/  ISETP.GT.AND P1, PT, R0, UR45, PT ;  /* 0x0000002d00007c0c */ /* 0x000fe4000bf24270 */
[----:B--2---:R-:W-:-:S03]  /*155d0*/  SHF.R.S32.HI R29, RZ, 0x1f, R4 ;  /* 0x0000001fff1d7819 */ /* 0x004fc60000011404 */
[----:B0-----:R-:W-:Y:S08]  /*155e0*/  @!P2 BRA `(.L_x_14024) ;  /* 0x000000000004a947 */ /* 0x001ff00003800000 */
[----:B------:R-:W-:Y:S01]  /*155f0*/  BPT.TRAP 0x1 ;  /* 0x000000040000795c */ /* 0x000fe20000300000 */
.L_x_14024:
[----:B------:R-:W-:Y:S01]  /*15600*/  IMAD R0, R12, 0x8, R17 ;  /* 0x000000080c007824 */ /* 0x000fe200078e0211 */
[----:B------:R-:W-:Y:S01]  /*15610*/  SHF.L.U32 R2, R2, 0x1f, RZ ;  /* 0x0000001f02027819 */ /* 0x000fe200000006ff */
[----:B------:R-:W-:Y:S01]  /*15620*/  BSSY B0, `(.L_x_14025) ;  /* 0x0000005000007945 */ /* 0x000fe20003800000 */
[----:B------:R-:W-:Y:S02]  /*15630*/  SHF.R.S32.HI R28, RZ, 0x1f, R9 ;  /* 0x0000001fff1c7819 */ /* 0x000fe40000011409 */
[----:B------:R-:W0:Y:S01]  /*15640*/  SYNCS.PHASECHK.TRANS64.TRYWAIT P0, [R0+URZ+0x13280], R2 ;  /* 0x01328002000075a7 */ /* 0x000e22000800017f */
[----:B------:R1:W-:Y:S02]  /*15650*/  STL [R1], R2 ;  /* 0x0000000201007387 */ /* 0x0003e40000100800 */
[----:B01----:R-:W-:Y:S05]  /*15660*/  @!P0 BRA `(.L_x_14026) ;  /* 0x0000003400f08947 */ /* 0x003fea0003800000 */
.L_x_14116:
[----:B------:R-:W-:Y:S05]  /*15670*/  BSYNC B0 ;  /* 0x0000000000007941 */ /* 0x000fea0003800000 */
.L_x_14025:
[----:B------:R-:W2:Y:S01]  /*15680*/  LDL R6, [R1+0x14] ;  /* 0x0000140001067983 */ /* 0x000ea20000100800 */
[----:B------:R-:W-:Y:S01]  /*15690*/  ULDC.64 UR4, c[0x0][0x328] ;  /* 0x0000ca0000047ab9 */ /* 0x000fe20000000a00 */
[----:B------:R-:W-:Y:S02]  /*156a0*/  ULDC.64 UR6, c[0x0][0x338] ;  /* 0x0000ce0000067ab9 */ /* 0x000fe40000000a00 */
[----:B------:R-:W3:Y:S04]  /*156b0*/  LDL R12, [R1+0x24] ;  /* 0x00002400010c7983 */ /* 0x000ee80000100800 */
[----:B------:R-:W3:Y:S01]  /*156c0*/  LDL R11, [R1+0x4] ;  /* 0x00000400010b7983 */ /* 0x000ee20000100800 */
[----:B------:R-:W-:Y:S01]  /*156d0*/  IMAD R5, R28, UR4, RZ ;  /* 0x000000041c057c24 */ /* 0x000fe2000f8e02ff */
[----:B------:R-:W-:Y:S01]  /*156e0*/  ULDC.64 UR8, c[0x0][0x330] ;  /* 0x0000cc0000087ab9 */ /* 0x000fe20000000a00 */
[C---:B0-----:R-:W-:Y:S01]  /*156f0*/  IMAD.WIDE.U32 R2, R9.reuse, UR4, RZ ;  /* 0x0000000409027c25 */ /* 0x041fe2000f8e00ff */
[----:B------:R-:W-:Y:S01]  /*15700*/  SHF.R.S32.HI R26, RZ, 0x1f, R8 ;  /* 0x0000001fff1a7819 */ /* 0x000fe20000011408 */
[----:B------:R-:W-:Y:S01]  /*15710*/  ULDC.64 UR10, c[0x0][0x318] ;  /* 0x0000c600000a7ab9 */ /* 0x000fe20000000a00 */
[----:B-----5:R-:W-:Y:S01]  /*15720*/  SHF.R.S32.HI R27, RZ, 0x1f, R7 ;  /* 0x0000001fff1b7819 */ /* 0x020fe20000011407 */
[----:B------:R-:W-:Y:S01]  /*15730*/  IMAD R5, R9, UR5, R5 ;  /* 0x0000000509057c24 */ /* 0x000fe2000f8e0205 */
[----:B------:R-:W-:-:S03]  /*15740*/  LOP3.LUT P2, RZ, R16, 0x1, RZ, 0xc0, !PT ;  /* 0x0000000110ff7812 */ /* 0x000fc6000784c0ff */
[----:B------:R-:W-:Y:S02]  /*15750*/  IMAD.IADD R3, R3, 0x1, R5 ;  /* 0x0000000103037824 */ /* 0x000fe400078e0205 */
[----:B------:R-:W-:Y:S02]  /*15760*/  IMAD R5, R29, UR6, RZ ;  /* 0x000000061d057c24 */ /* 0x000fe4000f8e02ff */
[----:B------:R-:W-:-:S04]  /*15770*/  IMAD.WIDE.U32 R2, R4, UR6, R2 ;  /* 0x0000000604027c25 */ /* 0x000fc8000f8e0002 */
[----:B------:R-:W-:-:S04]  /*15780*/  IMAD R5, R4, UR7, R5 ;  /* 0x0000000704057c24 */ /* 0x000fc8000f8e0205 */
[----:B------:R-:W-:Y:S02]  /*15790*/  IMAD.IADD R3, R3, 0x1, R5 ;  /* 0x0000000103037824 */ /* 0x000fe400078e0205 */
[----:B------:R-:W-:-:S03]  /*157a0*/  IMAD.WIDE.U32 R2, R18, UR8, R2 ;  /* 0x0000000812027c25 */ /* 0x000fc6000f8e0002 */
[----:B------:R-:W-:Y:S01]  /*157b0*/  IADD3 R5, P0, R2, UR10, RZ ;  /* 0x0000000a02057c10 */ /* 0x000fe2000ff1e0ff */
[----:B--2---:R-:W-:Y:S02]  /*157c0*/  IMAD R19, R6, UR8, RZ ;  /* 0x0000000806137c24 */ /* 0x004fe4000f8e02ff */
[----:B------:R-:W-:Y:S02]  /*157d0*/  IMAD R6, R26, UR4, RZ ;  /* 0x000000041a067c24 */ /* 0x000fe4000f8e02ff */
[----:B------:R-:W-:Y:S02]  /*157e0*/  IMAD R19, R18, UR9, R19 ;  /* 0x0000000912137c24 */ /* 0x000fe4000f8e0213 */
[----:B------:R-:W-:-:S03]  /*157f0*/  IMAD R6, R8, UR5, R6 ;  /* 0x0000000508067c24 */ /* 0x000fc6000f8e0206 */
        /* <DEDUP_REMOVED lines=8> */
[----:B---3--:R-:W-:Y:S02]  /*15880*/  IMAD R6, R11, 0x2800, R12 ;  /* 0x000028000b067824 */ /* 0x008fe400078e020c */
[----:B------:R-:W-:-:S03]  /*15890*/  IMAD.WIDE.U32 R2, R18, UR8, R2 ;  /* 0x0000000812027c25 */ /* 0x000fc6000f8e0002 */
[----:B------:R-:W-:-:S04]  /*158a0*/  IADD3 R20, P0, R2, UR10, RZ ;  /* 0x0000000a02147c10 */ /* 0x000fc8000ff1e0ff */
        /* <DEDUP_REMOVED lines=28> */
.L_x_14128:
        /* <DEDUP_REMOVED lines=11> */
.L_x_14028:
        /* <DEDUP_REMOVED lines=11> */
.L_x_14029:
[----:B------:R1:W-:Y:S01]  /*15bd0*/  SYNCS.ARRIVE.TRANS64.A1T0 RZ, [R0+URZ+0x13270], RZ ;  /* 0x013270ff00ff79a7 */ /* 0x0003e2000810003f */
[----:B------:R-:W-:Y:S05]  /*15be0*/  @!P3 BRA `(.L_x_14030) ;  /* 0x000000000004b947 */ /* 0x000fea0003800000 */
[----:B------:R-:W-:Y:S01]  /*15bf0*/  BPT.TRAP 0x1 ;  /* 0x000000040000795c */ /* 0x000fe20000300000 */
.L_x_14030:
[----:B------:R-:W2:Y:S01]  /*15c00*/  LDL R2, [R1] ;  /* 0x0000000001027983 */ /* 0x000ea20000100800 */
[----:B------:R-:W-:Y:S01]  /*15c10*/  BSSY B0, `(.L_x_14031) ;  /* 0x0000003000007945 */ /* 0x000fe20003800000 */
[----:B--2---:R-:W2:Y:S03]  /*15c20*/  SYNCS.PHASECHK.TRANS64.TRYWAIT P0, [R0+URZ+0x13240], R2 ;  /* 0x01324002000075a7 */ /* 0x004ea6000800017f */
[----:B--2---:R-:W-:Y:S05]  /*15c30*/  @!P0 BRA `(.L_x_14032) ;  /* 0x0000003800308947 */ /* 0x004fea0003800000 */
.L_x_14129:
[----:B------:R-:W-:Y:S05]  /*15c40*/  BSYNC B0 ;  /* 0x0000000000007941 */ /* 0x000fea0003800000 */
.L_x_14031:
[----:B------:R-:W3:Y:S01]  /*15c50*/  LDL R10, [R1+0x14] ;  /* 0x00001400010a7983 */ /* 0x000ee20000100800 */
[----:B------:R-:W-:Y:S01]  /*15c60*/  ULDC.64 UR4, c[0x0][0x300] ;  /* 0x0000c00000047ab9 */ /* 0x000fe20000000a00 */
[----:B------:R-:W-:Y:S01]  /*15c70*/  ULDC.64 UR6, c[0x0][0x310] ;  /* 0x0000c40000067ab9 */ /* 0x000fe20000000a00 */
[----:B------:R-:W-:Y:S01]  /*15c80*/  IMAD R5, R28, UR4, RZ ;  /* 0x000000041c057c24 */ /* 0x000fe2000f8e02ff */
[----:B------:R-:W-:Y:S01]  /*15c90*/  LOP3.LUT P2, RZ, R16, 0x1, RZ, 0xc0, !PT ;  /* 0x0000000110ff7812 */ /* 0x000fe2000784c0ff */
[----:B--2---:R-:W-:-:S04]  /*15ca0*/  IMAD.WIDE.U32 R2, R9, UR4, RZ ;  /* 0x0000000409027c25 */ /* 0x004fc8000f8e00ff */
        /* <DEDUP_REMOVED lines=28> */
[----:B------:R-:W-:Y:S01]  /*15e70*/  LOP3.LUT R9, R9, 0x30, RZ, 0xc0, !PT ;  /* 0x0000003009097812 */ /* 0x000fe200078ec0ff */
[----:B------:R-:W-:Y:S06]  /*15e80*/  BRA.DIV UR4, `(.L_x_14033) ;  /* 0x0000003604b47947 */ /* 0x000fec000b800000 */
        /* <DEDUP_REMOVED lines=22> */
.L_x_14141:
        /* <DEDUP_REMOVED lines=8> */
.L_x_14034:
        /* <DEDUP_REMOVED lines=11> */
.L_x_14035:
[----:B------:R1:W-:Y:S02]  /*16120*/  SYNCS.ARRIVE.TRANS64.A1T0 RZ, [R0+URZ+0x13230], RZ ;  /* 0x013230ff00ff79a7 */ /* 0x0003e4000810003f */
[----:B-1----:R-:W-:-:S05]  /*16130*/  IMAD.U32 R0, RZ, RZ, UR50 ;  /* 0x00000032ff007e24 */ /* 0x002fca000f8e00ff */
[----:B------:R-:W-:-:S13]  /*16140*/  ISETP.NE.AND P0, PT, R0, 0x3, PT ;  /* 0x000000030000780c */ /* 0x000fda0003f05270 */
[----:B------:R-:W-:Y:S05]  /*16150*/  @!P0 BRA `(.L_x_14036) ;  /* 0x0000000000048947 */ /* 0x000fea0003800000 */
[----:B------:R-:W-:Y:S01]  /*16160*/  BPT.TRAP 0x1 ;  /* 0x000000040000795c */ /* 0x000fe20000300000 */
.L_x_14036:
[----:B------:R-:W-:Y:S01]  /*16170*/  LOP3.LUT R0, R25, 0x1, RZ, 0x3c, !PT ;  /* 0x0000000119007812 */ /* 0x000fe200078e3cff */
[----:B------:R-:W-:Y:S01]  /*16180*/  IMAD R2, R21, 0x8, R17 ;  /* 0x0000000815027824 */ /* 0x000fe200078e0211 */
[----:B------:R-:W-:Y:S02]  /*16190*/  BSSY B0, `(.L_x_14037) ;  /* 0x0000004000007945 */ /* 0x000fe40003800000 */
[----:B------:R-:W-:-:S04]  /*161a0*/  SHF.L.U32 R0, R0, 0x1f, RZ ;  /* 0x0000001f00007819 */ /* 0x000fc800000006ff */
[----:B------:R-:W1:Y:S02]  /*161b0*/  SYNCS.PHASECHK.TRANS64.TRYWAIT P2, [R2+URZ+0x13270], R0 ;  /* 0x01327000020075a7 */ /* 0x000e64000804017f */
[----:B-1----:R-:W-:Y:S05]  /*161c0*/  @!P2 BRA `(.L_x_14038) ;  /* 0x000000380040a947 */ /* 0x002fea0003800000 */
.L_x_14142:
[----:B------:R-:W-:Y:S05]  /*161d0*/  BSYNC B0 ;  /* 0x0000000000007941 */ /* 0x000fea0003800000 */
.L_x_14037:
[----:B------:R-:W-:-:S05]  /*161e0*/  IMAD.U32 R3, RZ, RZ, UR51 ;  /* 0x00000033ff037e24 */ /* 0x000fca000f8e00ff */
[----:B------:R-:W-:-:S13]  /*161f0*/  ISETP.NE.AND P2, PT, R3, 0x3, PT ;  /* 0x000000030300780c */ /* 0x000fda0003f45270 */
[----:B------:R-:W-:Y:S05]  /*16200*/  @!P2 BRA `(.L_x_14039) ;  /* 0x000000000004a947 */ /* 0x000fea0003800000 */
[----:B------:R-:W-:Y:S01]  /*16210*/  BPT.TRAP 0x1 ;  /* 0x000000040000795c */ /* 0x000fe20000300000 */
.L_x_14039:
[----:B------:R-:W-:Y:S01]  /*16220*/  SHF.L.U32 R3, R25, 0x1f, RZ ;  /* 0x0000001f19037819 */ /* 0x000fe200000006ff */
[----:B-1----:R-:W-:-:S03]  /*16230*/  IMAD R0, R21, 0x2800, RZ ;  /* 0x0000280015007824 */ /* 0x002fc600078e02ff */
[----:B------:R-:W1:Y:S02]  /*16240*/  SYNCS.PHASECHK.TRANS64.TRYWAIT P2, [R2+URZ+0x13260], R3 ;  /* 0x01326003020075a7 */ /* 0x000e64000804017f */
[----:B-1----:R-:W-:Y:S05]  /*16250*/  @!P2 BRA `(.L_x_14040) ;  /* 0x000000380030a947 */ /* 0x002fea0003800000 */
.L_x_14143:
[C---:B------:R-:W-:Y:S01]  /*16260*/  LOP3.LUT R4, R0.reuse, R24, RZ, 0xfc, !PT ;  /* 0x0000001800047212 */ /* 0x040fe200078efcff */
[----:B------:R-:W-:Y:S05]  /*16270*/  WARPSYNC.ALL ;  /* 0x0000000000007948 */ /* 0x000fea0003800000 */
[----:B------:R-:W-:Y:S01]  /*16280*/  IMAD.IADD R5, R17, 0x1, R4 ;  /* 0x0000000111057824 */ /* 0x000fe200078e0204 */
[----:B-1----:R-:W-:Y:S01]  /*16290*/  LOP3.LUT R3, R0, R23, RZ, 0xfc, !PT ;  /* 0x0000001700037212 */ /* 0x002fe200078efcff */
[----:B------:R-:W-:-:S04]  /*162a0*/  IMAD.U32 R12, RZ, RZ, UR51 ;  /* 0x00000033ff0c7e24 */ /* 0x000fc8000f8e00ff */
[----:B------:R-:W2:Y:S01]  /*162b0*/  LDSM.16.MT88.4 R4, [R5+0x6000] ;  /* 0x006000000504783b */ /* 0x000ea20000004200 */
[----:B------:R-:W-:Y:S01]  /*162c0*/  IMAD.IADD R3, R22, 0x1, R3 ;  /* 0x0000000116037824 */ /* 0x000fe200078e0203 */
[----:B------:R-:W-:Y:S02]  /*162d0*/  ISETP.NE.AND P2, PT, R12, 0x3, PT ;  /* 0x000000030c00780c */ /* 0x000fe40003f45270 */
        /* <DEDUP_REMOVED lines=43> */
[----:B------:R-:W1:Y:S02]  /*16590*/  LDSM.16.MT88.4 R4, [R6+0x6000] ;  /* 0x006000000604783b */ /* 0x000e640000004200 */
[C-C-:B-1----:R-:W-:Y:S02]  /*165a0*/  PRMT R8, R4.reuse, 0x6420, R5.reuse ;  /* 0x0000642004087816 */ /* 0x142fe40000000005 */
        /* <DEDUP_REMOVED lines=12> */
.L_x_14041:
[----:B--2---:R2:W-:Y:S01]  /*16670*/  SYNCS.ARRIVE.TRANS64.A1T0 RZ, [R2+URZ+0x13250], RZ ;  /* 0x013250ff02ff79a7 */ /* 0x0045e2000810003f */
[----:B------:R-:W-:Y:S06]  /*16680*/  BAR.SYNC.DEFER_BLOCKING 0x2, 0x80 ;  /* 0x0082000000007b1d */ /* 0x000fec0000010000 */
[----:B------:R-:W-:Y:S05]  /*16690*/  @!P0 BRA `(.L_x_14042) ;  /* 0x0000000000048947 */ /* 0x000fea0003800000 */
[----:B------:R-:W-:Y:S01]  /*166a0*/  BPT.TRAP 0x1 ;  /* 0x000000040000795c */ /* 0x000fe20000300000 */
.L_x_14042:
[----:B-1----:R-:W3:Y:S01]  /*166b0*/  LDL R0, [R1+0x20] ;  /* 0x0000200001007983 */ /* 0x002ee20000100800 */
[----:B--2---:R-:W-:-:S03]  /*166c0*/  VIADD R2, R2, 0x13280 ;  /* 0x0001328002027836 */ /* 0x004fc60000000000 */
[----:B------:R2:W5:Y:S04]  /*166d0*/  LDL R21, [R1+0x4] ;  /* 0x0000040001157983 */ /* 0x0005680000100800 */
[----:B------:R2:W5:Y:S01]  /*166e0*/  LDL R25, [R1+0xc] ;  /* 0x00000c0001197983 */ /* 0x0005620000100800 */
[----:B---3--:R-:W-:-:S04]  /*166f0*/  PRMT R2, R0, 0x654, R2 ;  /* 0x0000065400027816 */ /* 0x008fc80000000002 */
[----:B------:R2:W-:Y:S01]  /*16700*/  SYNCS.ARRIVE.TRANS64.RED.A1T0 RZ, [R2+URZ], RZ ;  /* 0x000000ff02ff79a7 */ /* 0x0005e2000810043f */
[----:B------:R-:W-:Y:S05]  /*16710*/  @P1 BRA `(.L_x_14043) ;  /* 0xffffffe800981947 */ /* 0x000fea000383ffff */
.L_x_14023:
[----:B-1----:R-:W1:Y:S01]  /*16720*/  S2R R0, SR_TID.X ;  /* 0x0000000000007919 */ /* 0x002e620000002100 */
[----:B------:R-:W-:Y:S01]  /*16730*/  BSSY B0, `(.L_x_14044) ;  /* 0x0000012000007945 */ /* 0x000fe20003800000 */
[----:B------:R-:W-:Y:S01]  /*16740*/  IMAD.U32 R6, RZ, RZ, UR50 ;  /* 0x00000032ff067e24 */ /* 0x000fe2000f8e00ff */
[----:B-1----:R-:W-:-:S04]  /*16750*/  LOP3.LUT R0, R0, 0x7f, RZ, 0xc0, !PT ;  /* 0x0000007f00007812 */ /* 0x002fc800078ec0ff */
[----:B------:R-:W-:-:S13]  /*16760*/  ISETP.NE.AND P0, PT, R0, RZ, PT ;  /* 0x000000ff0000720c */ /* 0x000fda0003f05270 */
[----:B------:R-:W-:Y:S05]  /*16770*/  @P0 BRA `(.L_x_14045) ;  /* 0x0000000000340947 */ /* 0x000fea0003800000 */
[----:B------:R-:W1:Y:S01]  /*16780*/  S2R R5, SR_LANEID ;  /* 0x0000000000057919 */ /* 0x000e620000000000 */
[----:B------:R-:W-:Y:S01]  /*16790*/  VOTEU.ANY UR4, UPT, PT ;  /* 0x0000000000047886 */ /* 0x000fe200038e0100 */
[----:B--2---:R-:W2:Y:S01]  /*167a0*/  LDC.64 R2, c[0x0][0xc80] ;  /* 0x00032000ff027b82 */ /* 0x004ea20000000a00 */
        /* <DEDUP_REMOVED lines=9> */
[----:B------:R1:W-:Y:S02]  /*16840*/  STL [R1+0x28], R0 ;  /* 0x0000280001007387 */ /* 0x0003e40000100800 */
.L_x_14045:
[----:B------:R-:W-:Y:S05]  /*16850*/  BSYNC B0 ;  /* 0x0000000000007941 */ /* 0x000fea0003800000 */
.L_x_14044:
[----:B------:R-:W-:-:S13]  /*16860*/  ISETP.NE.AND P1, PT, R6, 0x3, PT ;  /* 0x000000030600780c */ /* 0x000fda0003f25270 */
[----:B------:R-:W-:Y:S05]  /*16870*/  @!P1 BRA `(.L_x_14046) ;  /* 0x0000000000049947 */ /* 0x000fea0003800000 */
[----:B------:R-:W-:Y:S01]  /*16880*/  BPT.TRAP 0x1 ;  /* 0x000000040000795c */ /* 0x000fe20000300000 */
.L_x_14046:
[----:B--2---:R-:W2:Y:S04]  /*16890*/  LDL R2, [R1+0xc] ;  /* 0x00000c0001027983 */ /* 0x004ea80000100800 */
[----:B-1----:R-:W3:Y:S01]  /*168a0*/  LDL R0, [R1+0x4] ;  /* 0x0000040001007983 */ /* 0x002ee20000100800 */
[----:B------:R-:W-:Y:S01]  /*168b0*/  BSSY B0, `(.L_x_14047) ;  /* 0x0000006000007945 */ /* 0x000fe20003800000 */
[----:B--2---:R-:W-:-:S04]  /*168c0*/  LOP3.LUT R3, R2, 0x1, RZ, 0x3c, !PT ;  /* 0x0000000102037812 */ /* 0x004fc800078e3cff */
[----:B------:R-:W-:Y:S01]  /*168d0*/  SHF.L.U32 R3, R3, 0x1f, RZ ;  /* 0x0000001f03037819 */ /* 0x000fe200000006ff */
[----:B---3--:R-:W-:-:S04]  /*168e0*/  IMAD R0, R0, 0x8, R17 ;  /* 0x0000000800007824 */ /* 0x008fc800078e0211 */
[----:B------:R-:W1:Y:S02]  /*168f0*/  SYNCS.PHASECHK.TRANS64.TRYWAIT P2, [R0+URZ+0x13270], R3 ;  /* 0x01327003000075a7 */ /* 0x000e64000804017f */
[----:B-1----:R-:W-:Y:S05]  /*16900*/  @!P2 BRA `(.L_x_14048) ;  /* 0x000000300098a947 */ /* 0x002fea0003800000 */
.L_x_14144:
[----:B------:R-:W-:Y:S05]  /*16910*/  BSYNC B0 ;  /* 0x0000000000007941 */ /* 0x000fea0003800000 */
.L_x_14047:
[----:B------:R-:W-:-:S05]  /*16920*/  IMAD.U32 R2, RZ, RZ, UR51 ;  /* 0x00000033ff027e24 */ /* 0x000fca000f8e00ff */
[----:B------:R-:W-:-:S13]  /*16930*/  ISETP.NE.AND P2, PT, R2, 0x3, PT ;  /* 0x000000030200780c */ /* 0x000fda0003f45270 */
[----:B------:R-:W-:Y:S05]  /*16940*/  @!P2 BRA `(.L_x_14049) ;  /* 0x000000000004a947 */ /* 0x000fea0003800000 */
[----:B------:R-:W-:Y:S01]  /*16950*/  BPT.TRAP 0x1 ;  /* 0x000000040000795c */ /* 0x000fe20000300000 */
.L_x_14049:
[----:B------:R-:W1:Y:S02]  /*16960*/  LDL R2, [R1+0xc] ;  /* 0x00000c0001027983 */ /* 0x000e640000100800 */
[----:B-1----:R-:W-:-:S04]  /*16970*/  SHF.L.U32 R3, R2, 0x1f, RZ ;  /* 0x0000001f02037819 */ /* 0x002fc800000006ff */
[----:B------:R-:W1:Y:S02]  /*16980*/  SYNCS.PHASECHK.TRANS64.TRYWAIT P2, [R0+URZ+0x13260], R3 ;  /* 0x01326003000075a7 */ /* 0x000e64000804017f */
[----:B-1----:R-:W-:Y:S05]  /*16990*/  @!P2 BRA `(.L_x_14050) ;  /* 0x000000300088a947 */ /* 0x002fea0003800000 */
.L_x_14145:
[----:B------:R-:W2:Y:S01]  /*169a0*/  LDL R14, [R1+0x4] ;  /* 0x00000400010e7983 */ /* 0x000ea20000100800 */
[----:B------:R-:W-:Y:S05]  /*169b0*/  WARPSYNC.ALL ;  /* 0x0000000000007948 */ /* 0x000fea0003800000 */
[----:B------:R-:W-:-:S05]  /*169c0*/  IMAD.U32 R15, RZ, RZ, UR51 ;  /* 0x00000033ff0f7e24 */ /* 0x000fca000f8e00ff */
[----:B------:R-:W-:Y:S01]  /*169d0*/  ISETP.NE.AND P2, PT, R15, 0x3, PT ;  /* 0x000000030f00780c */ /* 0x000fe20003f45270 */
[----:B--2---:R-:W-:-:S05]  /*169e0*/  IMAD R2, R14, 0x2800, RZ ;  /* 0x000028000e027824 */ /* 0x004fca00078e02ff */
[C---:B------:R-:W-:Y:S02]  /*169f0*/  LOP3.LUT R4, R2.reuse, R24, RZ, 0xfc, !PT ;  /* 0x0000001802047212 */ /* 0x040fe400078efcff */
[----:B-1----:R-:W-:-:S03]  /*16a00*/  LOP3.LUT R3, R2, R23, RZ, 0xfc, !PT ;  /* 0x0000001702037212 */ /* 0x002fc600078efcff */
[----:B------:R-:W-:Y:S02]  /*16a10*/  IMAD.IADD R5, R17, 0x1, R4 ;  /* 0x0000000111057824 */ /* 0x000fe400078e0204 */
[----:B------:R-:W-:Y:S02]  /*16a20*/  IMAD.IADD R12, R22, 0x1, R3 ;  /* 0x00000001160c7824 */ /* 0x000fe400078e0203 */
[----:B------:R-:W-:Y:S02]  /*16a30*/  VIADD R3, R2, 0x800 ;  /* 0x0000080002037836 */ /* 0x000fe40000000000 */
[----:B------:R-:W1:Y:S02]  /*16a40*/  LDSM.16.MT88.4 R4, [R5+0x6000] ;  /* 0x006000000504783b */ /* 0x000e640000004200 */
[C-C-:B-1----:R-:W-:Y:S02]  /*16a50*/  PRMT R8, R4.reuse, 0x6420, R5.reuse ;  /* 0x0000642004087816 */ /* 0x142fe40000000005 */
[----:B------:R-:W-:-:S02]  /*16a60*/  PRMT R9, R4, 0x7531, R5 ;  /* 0x0000753104097816 */ /* 0x000fc40000000005 */
[----:B------:R-:W-:Y:S02]  /*16a70*/  LOP3.LUT R4, R3, R24, RZ, 0xfc, !PT ;  /* 0x0000001803047212 */ /* 0x000fe400078efcff */
[C-C-:B------:R-:W-:Y:S02]  /*16a80*/  PRMT R10, R6.reuse, 0x6420, R7.reuse ;  /* 0x00006420060a7816 */ /* 0x140fe40000000007 */
[----:B------:R-:W-:Y:S01]  /*16a90*/  PRMT R11, R6, 0x7531, R7 ;  /* 0x00007531060b7816 */ /* 0x000fe20000000007 */
[----:B------:R-:W-:Y:S01]  /*16aa0*/  IMAD.IADD R6, R17, 0x1, R4 ;  /* 0x0000000111067824 */ /* 0x000fe200078e0204 */
[----:B------:R-:W-:-:S03]  /*16ab0*/  LOP3.LUT R3, R3, R23, RZ, 0xfc, !PT ;  /* 0x0000001703037212 */ /* 0x000fc600078efcff */
[----:B------:R-:W-:Y:S02]  /*16ac0*/  STSM.16.M88.4 [R12], R8 ;  /* 0x000000080c007844 */ /* 0x000fe40000000200 */
[----:B------:R-:W-:Y:S02]  /*16ad0*/  IMAD.IADD R13, R22, 0x1, R3 ;  /* 0x00000001160d7824 */ /* 0x000fe400078e0203 */
[----:B------:R-:W1:Y:S01]  /*16ae0*/  LDSM.16.MT88.4 R4, [R6+0x6000] ;  /* 0x006000000604783b */ /* 0x000e620000004200 */
[----:B------:R-:W-:Y:S01]  /*16af0*/  VIADD R3, R2, 0x1000 ;  /* 0x0000100002037836 */ /* 0x000fe20000000000 */
        /* <DEDUP_REMOVED lines=10> */
[C---:B------:R-:W-:Y:S02]  /*16ba0*/  VIADD R3, R2.reuse, 0x1800 ;  /* 0x0000180002037836 */ /* 0x040fe40000000000 */
[----:B------:R-:W-:-:S05]  /*16bb0*/  VIADD R2, R2, 0x2000 ;  /* 0x0000200002027836 */ /* 0x000fca0000000000 */
[----:B-1----:R-:W-:-:S05]  /*16bc0*/  LOP3.LUT R13, R2, R23, RZ, 0xfc, !PT ;  /* 0x00000017020d7212 */ /* 0x002fca00078efcff */
[----:B------:R-:W-:Y:S01]  /*16bd0*/  IMAD.IADD R13, R22, 0x1, R13 ;  /* 0x00000001160d7824 */ /* 0x000fe200078e020d */
[C-C-:B--2---:R-:W-:Y:S02]  /*16be0*/  PRMT R8, R4.reuse, 0x6420, R5.reuse ;  /* 0x0000642004087816 */ /* 0x144fe40000000005 */
        /* <DEDUP_REMOVED lines=11> */
[----:B------:R-:W-:-:S02]  /*16ca0*/  LOP3.LUT R4, R2, R24, RZ, 0xfc, !PT ;  /* 0x0000001802047212 */ /* 0x000fc400078efcff */
[C-C-:B------:R-:W-:Y:S02]  /*16cb0*/  PRMT R10, R6.reuse, 0x6420, R7.reuse ;  /* 0x00006420060a7816 */ /* 0x140fe40000000007 */
[----:B------:R-:W-:Y:S01]  /*16cc0*/  PRMT R11, R6, 0x7531, R7 ;  /* 0x00007531060b7816 */ /* 0x000fe20000000007 */
[----:B------:R-:W-:-:S04]  /*16cd0*/  IMAD.IADD R4, R17, 0x1, R4 ;  /* 0x0000000111047824 */ /* 0x000fc800078e0204 */
[----:B------:R-:W-:Y:S04]  /*16ce0*/  STSM.16.M88.4 [R3], R8 ;  /* 0x0000000803007844 */ /* 0x000fe80000000200 */
        /* <DEDUP_REMOVED lines=14> */
.L_x_14051:
[----:B--2---:R2:W-:Y:S01]  /*16dd0*/  SYNCS.ARRIVE.TRANS64.A1T0 RZ, [R0+URZ+0x13250], RZ ;  /* 0x013250ff00ff79a7 */ /* 0x0045e2000810003f */
[----:B------:R-:W-:Y:S06]  /*16de0*/  BAR.SYNC.DEFER_BLOCKING 0x2, 0x80 ;  /* 0x0082000000007b1d */ /* 0x000fec0000010000 */
[----:B------:R-:W-:Y:S05]  /*16df0*/  @!P1 BRA `(.L_x_14052) ;  /* 0x0000000000049947 */ /* 0x000fea0003800000 */
[----:B------:R-:W-:Y:S01]  /*16e00*/  BPT.TRAP 0x1 ;  /* 0x000000040000795c */ /* 0x000fe20000300000 */
.L_x_14052:
[----:B------:R-:W3:Y:S04]  /*16e10*/  LDL R2, [R1+0x20] ;  /* 0x0000200001027983 */ /* 0x000ee80000100800 */
[----:B------:R-:W4:Y:S01]  /*16e20*/  LDL.LU R3, [R1+0xc] ;  /* 0x00000c0001037983 */ /* 0x000f220000300800 */
[----:B--2---:R-:W-:-:S05]  /*16e30*/  VIADD R0, R0, 0x13280 ;  /* 0x0001328000007836 */ /* 0x004fca0000000000 */
[----:B---3--:R-:W-:-:S04]  /*16e40*/  PRMT R0, R2, 0x654, R0 ;  /* 0x0000065402007816 */ /* 0x008fc80000000000 */
[----:B------:R2:W-:Y:S02]  /*16e50*/  SYNCS.ARRIVE.TRANS64.RED.A1T0 RZ, [R0+URZ], RZ ;  /* 0x000000ff00ff79a7 */ /* 0x0005e4000810043f */
[----:B--2---:R-:W-:-:S05]  /*16e60*/  VIADD R0, R14, 0x1 ;  /* 0x000000010e007836 */ /* 0x004fca0000000000 */
[----:B------:R-:W-:-:S04]  /*16e70*/  ISETP.NE.AND P1, PT, R0, 0x2, PT ;  /* 0x000000020000780c */ /* 0x000fc80003f25270 */
[----:B------:R-:W-:Y:S02]  /*16e80*/  SEL R2, RZ, 0x1, P1 ;  /* 0x00000001ff027807 */ /* 0x000fe40000800000 */
[----:B------:R-:W-:Y:S02]  /*16e90*/  SEL R0, R0, RZ, P1 ;  /* 0x000000ff00007207 */ /* 0x000fe40000800000 */
[----:B----4-:R-:W-:-:S03]  /*16ea0*/  LOP3.LUT R3, R3, R2, RZ, 0x3c, !PT ;  /* 0x0000000203037212 */ /* 0x010fc600078e3cff */
[----:B------:R2:W-:Y:S04]  /*16eb0*/  STL [R1+0x4], R0 ;  /* 0x0000040001007387 */ /* 0x0005e80000100800 */
[----:B------:R2:W-:Y:S02]  /*16ec0*/  STL [R1+0xc], R3 ;  /* 0x00000c0301007387 */ /* 0x0005e40000100800 */
.L_x_13993:
[----:B------:R-:W-:Y:S05]  /*16ed0*/  BSYNC B7 ;  /* 0x0000000000077941 */ /* 0x000fea0003800000 */
.L_x_13991:
[----:B--23--:R2:W5:Y:S04]  /*16ee0*/  LDL R0, [R1+0x20] ;  /* 0x0000200001007983 */ /* 0x00c5680000100800 */
[----:B------:R2:W5:Y:S01]  /*16ef0*/  LDL R2, [R1+0x28] ;  /* 0x0000280001027983 */ /* 0x0005620000100800 */
[----:B------:R-:W-:-:S13]  /*16f00*/  LOP3.LUT P1, RZ, R16, 0x80, RZ, 0xc0, !PT ;  /* 0x0000008010ff7812 */ /* 0x000fda000782c0ff */
[----:B--2---:R-:W-:Y:S05]  /*16f10*/  @!P1 BRA `(.L_x_14053) ;  /* 0x0000000000289947 */ /* 0x004fea0003800000 */
[----:B------:R-:W2:Y:S08]  /*16f20*/  S2UR UR4, SR_CgaCtaId ;  /* 0x00000000000479c3 */ /* 0x000eb00000008800 */
[----:B------:R-:W-:Y:S01]  /*16f30*/  BAR.SYNC.DEFER_BLOCKING 0x5, 0x200 ;  /* 0x0148000000007b1d */ /* 0x000fe20000010000 */
[----:B------:R-:W-:Y:S01]  /*16f40*/  MOV R17, 0x400 ;  /* 0x0000040000117802 */ /* 0x000fe20000000f00 */
[----:B--2--5:R-:W-:-:S05]  /*16f50*/  IMAD.U32 R0, RZ, RZ, UR4 ;  /* 0x00000004ff007e24 */ /* 0x024fca000f8e00ff */
[----:B------:R-:W-:Y:S01]  /*16f60*/  LEA R17, R0, R17, 0x18 ;  /* 0x0000001100117211 */ /* 0x000fe200078ec0ff */
[----:B------:R-:W-:Y:S04]  /*16f70*/  STL [R1+0x20], R0 ;  /* 0x0000200001007387 */ /* 0x000fe80000100800 */
[----:B------:R-:W2:Y:S04]  /*16f80*/  LDS R2, [R17+0x132d0] ;  /* 0x0132d00011027984 */ /* 0x000ea80000000800 */
[----:B--2---:R2:W-:Y:S01]  /*16f90*/  STL [R1+0x28], R2 ;  /* 0x0000280201007387 */ /* 0x0045e20000100800 */
[----:B------:R-:W-:Y:S06]  /*16fa0*/  BAR.ARV 0x4, 0x200 ;  /* 0x0108000000007b1d */ /* 0x000fec0000002000 */
[----:B------:R-:W-:Y:S05]  /*16fb0*/  BRA `(.L_x_14054) ;  /* 0x0000000000287947 */ /* 0x000fea0003800000 */
.L_x_14053:
[----:B-----5:R-:W-:Y:S01]  /*16fc0*/  IMAD.MOV.U32 R3, RZ, RZ, R0 ;  /* 0x000000ffff037224 */ /* 0x020fe200078e0000 */
[----:B------:R-:W-:Y:S01]  /*16fd0*/  @!P0 MOV R0, 0x400 ;  /* 0x0000040000008802 */ /* 0x000fe20000000f00 */
[----:B------:R-:W-:Y:S06]  /*16fe0*/  BAR.SYNC.DEFER_BLOCKING 0x4, 0x200 ;  /* 0x0108000000007b1d */ /* 0x000fec0000010000 */
[----:B------:R-:W2:Y:S02]  /*16ff0*/  @!P0 S2R R3, SR_CgaCtaId ;  /* 0x0000000000038919 */ /* 0x000ea40000008800 */
[----:B--2---:R-:W-:Y:S01]  /*17000*/  @!P0 LEA R17, R3, R0, 0x18 ;  /* 0x0000000003118211 */ /* 0x004fe200078ec0ff */
[----:B------:R-:W-:Y:S04]  /*17010*/  @!P0 STL [R1+0x20], R3 ;  /* 0x0000200301008387 */ /* 0x000fe80000100800 */
[----:B------:R-:W2:Y:S04]  /*17020*/  SHFL.IDX PT, R0, R2, RZ, 0x1f ;  /* 0x00001fff02007589 */ /* 0x000ea800000e0000 */
[----:B------:R3:W-:Y:S04]  /*17030*/  @!P0 STS [R17+0x132d0], R2 ;  /* 0x0132d00211008388 */ /* 0x0007e80000000800 */
[----:B--2---:R3:W-:Y:S01]  /*17040*/  STL [R1+0x28], R0 ;  /* 0x0000280001007387 */ /* 0x0047e20000100800 */
[----:B------:R-:W-:Y:S06]  /*17050*/  BAR.ARV 0x5, 0x200 ;  /* 0x0148000000007b1d */ /* 0x000fec0000002000 */
.L_x_14054:
[----:B---3--:R-:W3:Y:S01]  /*17060*/  LDL R0, [R1+0x28] ;  /* 0x0000280001007983 */ /* 0x008ee20000100800 */
[----:B------:R-:W-:Y:S02]  /*17070*/  ULDC UR4, c[0x0][0xc38] ;  /* 0x00030e0000047ab9 */ /* 0x000fe40000000800 */
[----:B---3--:R-:W-:-:S13]  /*17080*/  ISETP.GE.AND P0, PT, R0, UR4, PT ;  /* 0x0000000400007c0c */ /* 0x008fda000bf06270 */
[----:B------:R-:W-:Y:S05]  /*17090*/  @!P0 BRA `(.L_x_14055) ;  /* 0xffffffb000d48947 */ /* 0x000fea000383ffff */
.L_x_13982:
[----:B---3--:R-:W3:Y:S01]  /*170a0*/  LDL.LU R0, [R1+0x30] ;  /* 0x0000300001007983 */ /* 0x008ee20000300800 */
[----:B------:R-:W-:Y:S01]  /*170b0*/  BSSY B0, `(.L_x_14056) ;  /* 0x000000b000007945 */ /* 0x000fe20003800000 */
[----:B------:R-:W4:Y:S01]  /*170c0*/  S2R R5, SR_CgaCtaId ;  /* 0x0000000000057919 */ /* 0x000f220000008800 */
[----:B---3--:R-:W-:-:S05]  /*170d0*/  VIADD R0, R0, 0x1 ;  /* 0x0000000100007836 */ /* 0x008fca0000000000 */
[----:B--2---:R-:W-:-:S04]  /*170e0*/  LEA.HI R2, R0, R0, RZ, 0x1 ;  /* 0x0000000000027211 */ /* 0x004fc800078f08ff */
[----:B------:R-:W-:Y:S02]  /*170f0*/  LOP3.LUT R3, R2, 0xfffffffe, RZ, 0xc0, !PT ;  /* 0xfffffffe02037812 */ /* 0x000fe400078ec0ff */
[----:B------:R-:W-:-:S03]  /*17100*/  MOV R2, 0x400 ;  /* 0x0000040000027802 */ /* 0x000fc60000000f00 */
[----:B------:R-:W-:Y:S01]  /*17110*/  IMAD.IADD R0, R0, 0x1, -R3 ;  /* 0x0000000100007824 */ /* 0x000fe200078e0a03 */
[----:B----4-:R-:W-:-:S04]  /*17120*/  LEA R5, R5, R2, 0x18 ;  /* 0x0000000205057211 */ /* 0x010fc800078ec0ff */
[----:B------:R-:W-:-:S04]  /*17130*/  SHF.L.U32 R0, R0, 0x1f, RZ ;  /* 0x0000001f00007819 */ /* 0x000fc800000006ff */
[----:B------:R-:W2:Y:S02]  /*17140*/  SYNCS.PHASECHK.TRANS64.TRYWAIT P0, [R5+URZ+0x13220], R0 ;  /* 0x01322000050075a7 */ /* 0x000ea4000800017f */
[----:B--2---:R-:W-:Y:S05]  /*17150*/  @!P0 BRA `(.L_x_14057) ;  /* 0x0000002800ac8947 */ /* 0x004fea0003800000 */
.L_x_14146:
[----:B------:R-:W-:Y:S05]  /*17160*/  BSYNC B0 ;  /* 0x0000000000007941 */ /* 0x000fea0003800000 */
.L_x_14056:
[----:B------:R-:W-:-:S03]  /*17170*/  UMOV UR4, 0xffffffff ;  /* 0xffffffff00047882 */ /* 0x000fc60000000000 */
[----:B------:R-:W-:Y:S05]  /*17180*/  BRA.DIV UR4, `(.L_x_14058) ;  /* 0x0000002a04b47947 */ /* 0x000fea000b800000 */
[----:B--2---:R-:W2:Y:S02]  /*17190*/  S2R R0, SR_TID.X ;  /* 0x0000000000007919 */ /* 0x004ea40000002100 */
[----:B--2---:R-:W-:-:S04]  /*171a0*/  SHF.R.U32.HI R0, RZ, 0x5, R0 ;  /* 0x00000005ff007819 */ /* 0x004fc80000011600 */
[----:B------:R-:W-:-:S05]  /*171b0*/  LOP3.LUT R0, R0, 0x3, RZ, 0xc0, !PT ;  /* 0x0000000300007812 */ /* 0x000fca00078ec0ff */
[----:B------:R2:W3:Y:S02]  /*171c0*/  SHFL.IDX PT, R14, R0, RZ, 0x1f ;  /* 0x00001fff000e7589 */ /* 0x0004e400000e0000 */
.L_x_14149:
[----:B---3--:R-:W-:Y:S01]  /*171d0*/  ISETP.NE.AND P0, PT, R14, RZ, PT ;  /* 0x000000ff0e00720c */ /* 0x008fe20003f05270 */
[----:B------:R-:W-:-:S12]  /*171e0*/  BSSY B0, `(.L_x_14059) ;  /* 0x000002f000007945 */ /* 0x000fd80003800000 */
[----:B------:R-:W-:Y:S05]  /*171f0*/  @P0 BRA `(.L_x_14060) ;  /* 0x0000000000b40947 */ /* 0x000fea0003800000 */
[----:B------:R-:W-:-:S03]  /*17200*/  UMOV UR4, 0xffffffff ;  /* 0xffffffff00047882 */ /* 0x000fc60000000000 */
[----:B------:R-:W-:Y:S05]  /*17210*/  BRA.DIV UR4, `(.L_x_14061) ;  /* 0x0000002a04c47947 */ /* 0x000fea000b800000 */
[----:B------:R-:W-:-:S13]  /*17220*/  ELECT P6, URZ, PT ;  /* 0x00000000003f782f */ /* 0x000fda00038c0000 */
.L_x_14152:
[----:B------:R-:W-:Y:S05]  /*17230*/  @!P6 BRA `(.L_x_14060) ;  /* 0x0000000000a4e947 */ /* 0x000fea0003800000 */
[----:B------:R-:W-:-:S06]  /*17240*/  ULOP3.LUT UR4, UR38, 0x2, URZ, 0xfc, !UPT ;  /* 0x0000000226047892 */ /* 0x000fcc000f8efc3f */
[----:B--2---:R-:W-:-:S05]  /*17250*/  IMAD.U32 R0, RZ, RZ, UR4 ;  /* 0x00000004ff007e24 */ /* 0x004fca000f8e00ff */
[----:B------:R-:W-:-:S13]  /*17260*/  ISETP.NE.AND P0, PT, R0, 0x3, PT ;  /* 0x000000030000780c */ /* 0x000fda0003f05270 */
[----:B------:R-:W-:Y:S05]  /*17270*/  @!P0 BRA `(.L_x_14062) ;  /* 0x0000000000048947 */ /* 0x000fea0003800000 */
[----:B------:R-:W-:Y:S01]  /*17280*/  BPT.TRAP 0x1 ;  /* 0x000000040000795c */ /* 0x000fe20000300000 */
.L_x_14062:
[----:B------:R-:W2:Y:S04]  /*17290*/  LDL R2, [R1+0xc] ;  /* 0x00000c0001027983 */ /* 0x000ea80000100800 */
[----:B------:R-:W3:Y:S01]  /*172a0*/  LDL.LU R0, [R1+0x4] ;  /* 0x0000040001007983 */ /* 0x000ee20000300800 */
[----:B--2---:R-:W-:Y:S01]  /*172b0*/  SHF.L.U32 R3, R2, 0x1f, RZ ;  /* 0x0000001f02037819 */ /* 0x004fe200000006ff */
[C---:B---3--:R-:W-:Y:S02]  /*172c0*/  IMAD R4, R0.reuse, 0x8, R5 ;  /* 0x0000000800047824 */ /* 0x048fe400078e0205 */
[----:B------:R-:W-:Y:S02]  /*172d0*/  VIADD R0, R0, 0x1 ;  /* 0x0000000100007836 */ /* 0x000fe40000000000 */
[----:B------:R-:W2:Y:S03]  /*172e0*/  SYNCS.PHASECHK.TRANS64.TRYWAIT P1, [R4+URZ+0x13240], R3 ;  /* 0x01324003040075a7 */ /* 0x000ea6000802017f */
[----:B------:R-:W-:-:S04]  /*172f0*/  ISETP.NE.AND P2, PT, R0, 0x2, PT ;  /* 0x000000020000780c */ /* 0x000fc80003f45270 */
[----:B------:R-:W-:Y:S01]  /*17300*/  SEL R2, RZ, 0x1, P2 ;  /* 0x00000001ff027807 */ /* 0x000fe20001000000 */
[----:B--2---:R-:W-:Y:S08]  /*17310*/  @!P1 BRA `(.L_x_14063) ;  /* 0x0000002800a49947 */ /* 0x004ff00003800000 */
.L_x_14153:
[----:B------:R-:W3:Y:S01]  /*17320*/  LDL.LU R6, [R1+0xc] ;  /* 0x00000c0001067983 */ /* 0x000ee20000300800 */
[----:B------:R-:W-:Y:S02]  /*17330*/  SEL R0, R0, RZ, P2 ;  /* 0x000000ff00007207 */ /* 0x000fe40001000000 */
[----:B---3--:R-:W-:Y:S01]  /*17340*/  LOP3.LUT R2, R6, R2, RZ, 0x3c, !PT ;  /* 0x0000000206027212 */ /* 0x008fe200078e3cff */
[----:B------:R-:W-:Y:S06]  /*17350*/  @!P0 BRA `(.L_x_14064) ;  /* 0x0000000000048947 */ /* 0x000fec0003800000 */
[----:B------:R-:W-:Y:S01]  /*17360*/  BPT.TRAP 0x1 ;  /* 0x000000040000795c */ /* 0x000fe20000300000 */
.L_x_14064:
[----:B------:R-:W-:Y:S01]  /*17370*/  IMAD R5, R0, 0x8, R5 ;  /* 0x0000000800057824 */ /* 0x000fe200078e0205 */
[----:B------:R-:W-:-:S04]  /*17380*/  SHF.L.U32 R0, R2, 0x1f, RZ ;  /* 0x0000001f02007819 */ /* 0x000fc800000006ff */
[----:B------:R-:W3:Y:S02]  /*17390*/  SYNCS.PHASECHK.TRANS64.TRYWAIT P1, [R5+URZ+0x13240], R0 ;  /* 0x01324000050075a7 */ /* 0x000ee4000802017f */
[----:B---3--:R-:W-:Y:S05]  /*173a0*/  @!P1 BRA `(.L_x_14065) ;  /* 0x0000002800949947 */ /* 0x008fea0003800000 */
.L_x_14154:
[----:B------:R-:W-:Y:S05]  /*173b0*/  @!P0 BRA `(.L_x_14066) ;  /* 0x0000000000048947 */ /* 0x000fea0003800000 */
[----:B------:R-:W-:Y:S01]  /*173c0*/  BPT.TRAP 0x1 ;  /* 0x000000040000795c */ /* 0x000fe20000300000 */
.L_x_14066:
[----:B------:R-:W4:Y:S02]  /*173d0*/  SYNCS.PHASECHK.TRANS64.TRYWAIT P1, [R4+URZ+0x13260], R3 ;  /* 0x01326003040075a7 */ /* 0x000f24000802017f */
[----:B----4-:R-:W-:Y:S05]  /*173e0*/  @!P1 BRA `(.L_x_14067) ;  /* 0x0000002800989947 */ /* 0x010fea0003800000 */
.L_x_14155:
[----:B------:R-:W-:Y:S05]  /*173f0*/  @!P0 BRA `(.L_x_14068) ;  /* 0x0000000000048947 */ /* 0x000fea0003800000 */
[----:B------:R-:W-:Y:S01]  /*17400*/  BPT.TRAP 0x1 ;  /* 0x000000040000795c */ /* 0x000fe20000300000 */
.L_x_14068:
[----:B------:R-:W5:Y:S02]  /*17410*/  SYNCS.PHASECHK.TRANS64.TRYWAIT P1, [R5+URZ+0x13260], R0 ;  /* 0x01326000050075a7 */ /* 0x000f64000802017f */
[----:B-----5:R-:W-:Y:S05]  /*17420*/  @!P1 BRA `(.L_x_14069) ;  /* 0x00000028009c9947 */ /* 0x020fea0003800000 */
.L_x_14156:
[----:B------:R-:W-:Y:S05]  /*17430*/  @!P0 BRA `(.L_x_14070) ;  /* 0x0000000000048947 */ /* 0x000fea0003800000 */
[----:B------:R-:W-:Y:S01]  /*17440*/  BPT.TRAP 0x1 ;  /* 0x000000040000795c */ /* 0x000fe20000300000 */
.L_x_14070:
[----:B------:R-:W5:Y:S02]  /*17450*/  SYNCS.PHASECHK.TRANS64.TRYWAIT P1, [R4+URZ+0x13280], R3 ;  /* 0x01328003040075a7 */ /* 0x000f64000802017f */
[----:B-----5:R-:W-:Y:S05]  /*17460*/  @!P1 BRA `(.L_x_14071) ;  /* 0x0000002800a09947 */ /* 0x020fea0003800000 */
.L_x_14157:
[----:B------:R-:W-:Y:S05]  /*17470*/  @!P0 BRA `(.L_x_14072) ;  /* 0x0000000000048947 */ /* 0x000fea0003800000 */
[----:B------:R-:W-:Y:S01]  /*17480*/  BPT.TRAP 0x1 ;  /* 0x000000040000795c */ /* 0x000fe20000300000 */
.L_x_14072:
[----:B------:R0:W0:Y:S02]  /*17490*/  SYNCS.PHASECHK.TRANS64.TRYWAIT P0, [R5+URZ+0x13280], R0 ;  /* 0x01328000050075a7 */ /* 0x000024000800017f */
[----:B0-----:R-:W-:Y:S05]  /*174a0*/  @!P0 NANOSLEEP.SYNCS 0x989680 ;  /* 0x009896800000895d */ /* 0x001fea0003900000 */
[----:B------:R-:W0:Y:S02]  /*174b0*/  @!P0 SYNCS.PHASECHK.TRANS64 P0, [R5+URZ+0x13280], R0 ;  /* 0x01328000050085a7 */ /* 0x000e24000800007f */
[----:B0-----:R-:W-:Y:S05]  /*174c0*/  @!P0 BRA `(.L_x_14072) ;  /* 0xfffffffc00f08947 */ /* 0x001fea000383ffff */
.L_x_14060:
[----:B------:R-:W-:Y:S05]  /*174d0*/  BSYNC B0 ;  /* 0x0000000000007941 */ /* 0x000fea0003800000 */
.L_x_14059:
[----:B------:R-:W-:Y:S05]  /*174e0*/  EXIT ;  /* 0x000000000000794d */ /* 0x000fea0003800000 */
.L_x_13899:
[----:B0-----:R-:W-:-:S04]  /*174f0*/  IMAD.U32 R3, RZ, RZ, UR45 ;  /* 0x0000002dff037e24 */ /* 0x001fc8000f8e00ff */
[----:B------:R0:W1:Y:S03]  /*17500*/  SYNCS.PHASECHK.TRANS64.TRYWAIT P1, [R3+URZ+0x13200], R0 ;  /* 0x01320000030075a7 */ /* 0x000066000802017f */
[----:B-1----:R-:W-:Y:S05]  /*17510*/  @!P1 NANOSLEEP.SYNCS 0x989680 ;  /* 0x009896800000995d */ /* 0x002fea0003900000 */
[----:B------:R-:W1:Y:S02]  /*17520*/  @!P1 SYNCS.PHASECHK.TRANS64 P1, [R3+URZ+0x13200], R0 ;  /* 0x01320000030095a7 */ /* 0x000e64000802007f */
[----:B-1----:R-:W-:Y:S05]  /*17530*/  @!P1 BRA `(.L_x_13899) ;  /* 0xfffffffc00ec9947 */ /* 0x002fea000383ffff */
[----:B------:R-:W-:Y:S05]  /*17540*/  BRA `(.L_x_14073) ;  /* 0xfffffea400b07947 */ /* 0x000fea000383ffff */
.L_x_13903:
[----:B-1----:R1:W2:Y:S02]  /*17550*/  SYNCS.PHASECHK.TRANS64.TRYWAIT P1, [R3+URZ+0x13230], R0 ;  /* 0x01323000030075a7 */ /* 0x0022a4000802017f */
[----:B--2---:R-:W-:Y:S05]  /*17560*/  @!P1 NANOSLEEP.SYNCS 0x989680 ;  /* 0x009896800000995d */ /* 0x004fea0003900000 */
[----:B------:R-:W2:Y:S02]  /*17570*/  @!P1 SYNCS.PHASECHK.TRANS64 P1, [R3+URZ+0x13230], R0 ;  /* 0x01323000030095a7 */ /* 0x000ea4000802007f */
[----:B--2---:R-:W-:Y:S05]  /*17580*/  @!P1 BRA `(.L_x_13903) ;  /* 0xfffffffc00f09947 */ /* 0x004fea000383ffff */
[----:B------:R-:W-:Y:S05]  /*17590*/  BRA `(.L_x_13902) ;  /* 0xfffffea400cc7947 */ /* 0x000fea000383ffff */
.L_x_13920:
[----:B-1----:R-:W-:-:S04]  /*175a0*/  IMAD.U32 R6, RZ, RZ, UR23 ;  /* 0x00000017ff067e24 */ /* 0x002fc8000f8e00ff */
[----:B------:R1:W2:Y:S03]  /*175b0*/  SYNCS.PHASECHK.TRANS64.TRYWAIT P1, [R6+URZ+0x13230], R5 ;  /* 0x01323005060075a7 */ /* 0x0002a6000802017f */
[----:B--2---:R-:W-:Y:S05]  /*175c0*/  @!P1 NANOSLEEP.SYNCS 0x989680 ;  /* 0x009896800000995d */ /* 0x004fea0003900000 */
[----:B------:R-:W2:Y:S02]  /*175d0*/  @!P1 SYNCS.PHASECHK.TRANS64 P1, [R6+URZ+0x13230], R5 ;  /* 0x01323005060095a7 */ /* 0x000ea4000802007f */
[----:B--2---:R-:W-:Y:S05]  /*175e0*/  @!P1 BRA `(.L_x_13920) ;  /* 0xfffffffc00ec9947 */ /* 0x004fea000383ffff */
[----:B------:R-:W-:Y:S05]  /*175f0*/  BRA `(.L_x_13919) ;  /* 0xfffffee400387947 */ /* 0x000fea000383ffff */
.L_x_13924:
[----:B-1----:R-:W-:-:S04]  /*17600*/  IMAD.U32 R6, RZ, RZ, UR11 ;  /* 0x0000000bff067e24 */ /* 0x002fc8000f8e00ff */
[----:B------:R1:W2:Y:S03]  /*17610*/  SYNCS.PHASECHK.TRANS64.TRYWAIT P1, [R6+URZ+0x13250], R5 ;  /* 0x01325005060075a7 */ /* 0x0002a6000802017f */
[----:B--2---:R-:W-:Y:S05]  /*17620*/  @!P1 NANOSLEEP.SYNCS 0x989680 ;  /* 0x009896800000995d */ /* 0x004fea0003900000 */
[----:B------:R-:W2:Y:S02]  /*17630*/  @!P1 SYNCS.PHASECHK.TRANS64 P1, [R6+URZ+0x13250], R5 ;  /* 0x01325005060095a7 */ /* 0x000ea4000802007f */
[----:B--2---:R-:W-:Y:S05]  /*17640*/  @!P1 BRA `(.L_x_13924) ;  /* 0xfffffffc00ec9947 */ /* 0x004fea000383ffff */
[----:B------:R-:W-:Y:S05]  /*17650*/  BRA `(.L_x_13923) ;  /* 0xfffffee800447947 */ /* 0x000fea000383ffff */
.L_x_13943:
[----:B-1----:R-:W-:-:S04]  /*17660*/  IMAD.U32 R8, RZ, RZ, UR20 ;  /* 0x00000014ff087e24 */ /* 0x002fc8000f8e00ff */
[----:B------:R1:W2:Y:S03]  /*17670*/  SYNCS.PHASECHK.TRANS64.TRYWAIT P1, [R8+URZ+0x13230], R5 ;  /* 0x01323005080075a7 */ /* 0x0002a6000802017f */
[----:B--2---:R-:W-:Y:S05]  /*17680*/  @!P1 NANOSLEEP.SYNCS 0x989680 ;  /* 0x009896800000995d */ /* 0x004fea0003900000 */
[----:B------:R-:W2:Y:S02]  /*17690*/  @!P1 SYNCS.PHASECHK.TRANS64 P1, [R8+URZ+0x13230], R5 ;  /* 0x01323005080095a7 */ /* 0x000ea4000802007f */
[----:B--2---:R-:W-:Y:S05]  /*176a0*/  @!P1 BRA `(.L_x_13943) ;  /* 0xfffffffc00ec9947 */ /* 0x004fea000383ffff */
[----:B------:R-:W-:Y:S05]  /*176b0*/  BRA `(.L_x_13942) ;  /* 0xffffff2400787947 */ /* 0x000fea000383ffff */
.L_x_13947:
[----:B-1----:R-:W-:-:S04]  /*176c0*/  IMAD.U32 R8, RZ, RZ, UR11 ;  /* 0x0000000bff087e24 */ /* 0x002fc8000f8e00ff */
[----:B------:R1:W2:Y:S03]  /*176d0*/  SYNCS.PHASECHK.TRANS64.TRYWAIT P1, [R8+URZ+0x13250], R5 ;  /* 0x01325005080075a7 */ /* 0x0002a6000802017f */
[----:B--2---:R-:W-:Y:S05]  /*176e0*/  @!P1 NANOSLEEP.SYNCS 0x989680 ;  /* 0x009896800000995d */ /* 0x004fea0003900000 */
[----:B------:R-:W2:Y:S02]  /*176f0*/  @!P1 SYNCS.PHASECHK.TRANS64 P1, [R8+URZ+0x13250], R5 ;  /* 0x01325005080095a7 */ /* 0x000ea4000802007f */
[----:B--2---:R-:W-:Y:S05]  /*17700*/  @!P1 BRA `(.L_x_13947) ;  /* 0xfffffffc00ec9947 */ /* 0x004fea000383ffff */
[----:B------:R-:W-:Y:S05]  /*17710*/  BRA `(.L_x_13946) ;  /* 0xffffff2800847947 */ /* 0x000fea000383ffff */
.L_x_13955:
[----:B-1----:R-:W-:-:S04]  /*17720*/  IMAD.U32 R8, RZ, RZ, UR6 ;  /* 0x00000006ff087e24 */ /* 0x002fc8000f8e00ff */
[----:B------:R1:W2:Y:S03]  /*17730*/  SYNCS.PHASECHK.TRANS64.TRYWAIT P1, [R8+URZ+0x13230], R5 ;  /* 0x01323005080075a7 */ /* 0x0002a6000802017f */
[----:B--2---:R-:W-:Y:S05]  /*17740*/  @!P1 NANOSLEEP.SYNCS 0x989680 ;  /* 0x009896800000995d */ /* 0x004fea0003900000 */
[----:B------:R-:W2:Y:S02]  /*17750*/  @!P1 SYNCS.PHASECHK.TRANS64 P1, [R8+URZ+0x13230], R5 ;  /* 0x01323005080095a7 */ /* 0x000ea4000802007f */
[----:B--2---:R-:W-:Y:S05]  /*17760*/  @!P1 BRA `(.L_x_13955) ;  /* 0xfffffffc00ec9947 */ /* 0x004fea000383ffff */
[----:B------:R-:W-:Y:S05]  /*17770*/  BRA `(.L_x_13954) ;  /* 0xffffff4400f87947 */ /* 0x000fea000383ffff */
.L_x_13959:
[----:B-1----:R-:W-:-:S04]  /*17780*/  IMAD.U32 R8, RZ, RZ, UR11 ;  /* 0x0000000bff087e24 */ /* 0x002fc8000f8e00ff */
[----:B------:R1:W2:Y:S03]  /*17790*/  SYNCS.PHASECHK.TRANS64.TRYWAIT P1, [R8+URZ+0x13250], R5 ;  /* 0x01325005080075a7 */ /* 0x0002a6000802017f */
[----:B--2---:R-:W-:Y:S05]  /*177a0*/  @!P1 NANOSLEEP.SYNCS 0x989680 ;  /* 0x009896800000995d */ /* 0x004fea0003900000 */
[----:B------:R-:W2:Y:S02]  /*177b0*/  @!P1 SYNCS.PHASECHK.TRANS64 P1, [R8+URZ+0x13250], R5 ;  /* 0x01325005080095a7 */ /* 0x000ea4000802007f */
[----:B--2---:R-:W-:Y:S05]  /*177c0*/  @!P1 BRA `(.L_x_13959) ;  /* 0xfffffffc00ec9947 */ /* 0x004fea000383ffff */
[----:B------:R-:W-:Y:S05]  /*177d0*/  BRA `(.L_x_13958) ;  /* 0xffffff4c00047947 */ /* 0x000fea000383ffff */
.L_x_13974:
[----:B-1----:R-:W-:-:S04]  /*177e0*/  IMAD.U32 R7, RZ, RZ, UR14 ;  /* 0x0000000eff077e24 */ /* 0x002fc8000f8e00ff */
[----:B------:R1:W2:Y:S03]  /*177f0*/  SYNCS.PHASECHK.TRANS64.TRYWAIT P1, [R7+URZ+0x13250], R4 ;  /* 0x01325004070075a7 */ /* 0x0002a6000802017f */
[----:B--2---:R-:W-:Y:S05]  /*17800*/  @!P1 NANOSLEEP.SYNCS 0x989680 ;  /* 0x009896800000995d */ /* 0x004fea0003900000 */
[----:B------:R-:W2:Y:S02]  /*17810*/  @!P1 SYNCS.PHASECHK.TRANS64 P1, [R7+URZ+0x13250], R4 ;  /* 0x01325004070095a7 */ /* 0x000ea4000802007f */
[----:B--2---:R-:W-:Y:S05]  /*17820*/  @!P1 BRA `(.L_x_13974) ;  /* 0xfffffffc00ec9947 */ /* 0x004fea000383ffff */
[----:B------:R-:W-:Y:S05]  /*17830*/  BRA `(.L_x_13973) ;  /* 0xffffff84006c7947 */ /* 0x000fea000383ffff */
.L_x_14002:
        /* <DEDUP_REMOVED lines=10> */
.L_x_14074:
[----:B------:R-:W-:Y:S05]  /*178e0*/  BRA `(.L_x_14075) ;  /* 0xffffffb800ac7947 */ /* 0x000fea000383ffff */
.L_x_14005:
[----:B0-----:R-:W2:Y:S02]  /*178f0*/  LDL R2, [R1+0x8] ;  /* 0x0000080001027983 */ /* 0x001ea40000100800 */
[----:B--2---:R0:W1:Y:S02]  /*17900*/  SYNCS.PHASECHK.TRANS64.TRYWAIT P0, [R0+URZ+0x13280], R2 ;  /* 0x01328002000075a7 */ /* 0x004064000800017f */
[----:B-1----:R-:W-:Y:S05]  /*17910*/  @!P0 NANOSLEEP.SYNCS 0x989680 ;  /* 0x009896800000895d */ /* 0x002fea0003900000 */
[----:B------:R-:W1:Y:S02]  /*17920*/  @!P0 SYNCS.PHASECHK.TRANS64 P0, [R0+URZ+0x13280], R2 ;  /* 0x01328002000085a7 */ /* 0x000e64000800007f */
[----:B-1----:R-:W-:Y:S05]  /*17930*/  @!P0 BRA `(.L_x_14005) ;  /* 0xfffffffc00ec8947 */ /* 0x002fea000383ffff */
[----:B------:R-:W-:Y:S05]  /*17940*/  BRA `(.L_x_14076) ;  /* 0xffffffbc00dc7947 */ /* 0x000fea000383ffff */
.L_x_14006:
        /* <DEDUP_REMOVED lines=8> */
.L_x_14078:
[----:B------:R-:W-:Y:S05]  /*179d0*/  BSYNC B0 ;  /* 0x0000000000007941 */ /* 0x000fea0003800000 */
.L_x_14077:
[----:B------:R-:W0:Y:S01]  /*179e0*/  S2R R20, SR_TID.X ;  /* 0x0000000000147919 */ /* 0x000e220000002100 */
[----:B------:R-:W-:Y:S01]  /*179f0*/  IMAD.MOV.U32 R13, RZ, RZ, R2 ;  /* 0x000000ffff0d7224 */ /* 0x000fe200078e0002 */
[----:B------:R-:W-:Y:S01]  /*17a00*/  LOP3.LUT R16, R16, 0xffffffdf, RZ, 0xc0, !PT ;  /* 0xffffffdf10107812 */ /* 0x000fe200078ec0ff */
[----:B------:R-:W-:Y:S01]  /*17a10*/  IMAD.MOV.U32 R12, RZ, RZ, RZ ;  /* 0x000000ffff0c7224 */ /* 0x000fe200078e00ff */
[C---:B------:R-:W-:Y:S01]  /*17a20*/  ISETP.GE.AND P4, PT, R9.reuse, 0x21, PT ;  /* 0x000000210900780c */ /* 0x040fe20003f86270 */
[----:B------:R-:W-:Y:S01]  /*17a30*/  IMAD.MOV.U32 R11, RZ, RZ, 0x1c1f ;  /* 0x00001c1fff0b7424 */ /* 0x000fe200078e00ff */
[C---:B------:R-:W-:Y:S01]  /*17a40*/  ISETP.GE.AND P3, PT, R9.reuse, 0x41, PT ;  /* 0x000000410900780c */ /* 0x040fe20003f66270 */
[----:B------:R-:W-:Y:S01]  /*17a50*/  IMAD.MOV.U32 R15, RZ, RZ, -0x1 ;  /* 0xffffffffff0f7424 */ /* 0x000fe200078e00ff */
[----:B------:R-:W-:Y:S01]  /*17a60*/  ISETP.GE.AND P1, PT, R9, 0x61, PT ;  /* 0x000000610900780c */ /* 0x000fe20003f26270 */
[----:B------:R-:W-:-:S12]  /*17a70*/  IMAD.MOV.U32 R4, RZ, RZ, R14 ;  /* 0x000000ffff047224 */ /* 0x000fd800078e000e */
[----:B0-----:R-:W-:Y:S05]  /*17a80*/  WARPSYNC.COLLECTIVE R15, `(.L_x_14079) ;  /* 0x000000000f087348 */ /* 0x001fea0003c00000 */
[----:B------:R1:W2:Y:S02]  /*17a90*/  SHFL.IDX P6, R14, R13, R12, R11 ;  /* 0x0000000c0d0e7389 */ /* 0x0002a400000c000b */
[----:B012---:R-:W-:Y:S01]  /*17aa0*/  ENDCOLLECTIVE ;  /* 0x000000000000791b */ /* 0x007fe20003800000 */
.L_x_14079:
[----:B------:R-:W-:Y:S02]  /*17ab0*/  IMAD.MOV.U32 R13, RZ, RZ, R3 ;  /* 0x000000ffff0d7224 */ /* 0x000fe400078e0003 */
[----:B------:R-:W-:Y:S02]  /*17ac0*/  IMAD.MOV.U32 R12, RZ, RZ, 0x1 ;  /* 0x00000001ff0c7424 */ /* 0x000fe400078e00ff */
[----:B------:R-:W-:Y:S02]  /*17ad0*/  IMAD.SHL.U32 R20, R20, 0x10, RZ ;  /* 0x0000001014147824 */ /* 0x000fe400078e00ff */
[----:B------:R-:W-:-:S03]  /*17ae0*/  IMAD.MOV.U32 R10, RZ, RZ, R14 ;  /* 0x000000ffff0a7224 */ /* 0x000fc600078e000e */
[----:B------:R-:W-:-:S07]  /*17af0*/  LOP3.LUT R20, R20, 0x30, RZ, 0xc0, !PT ;  /* 0x0000003014147812 */ /* 0x000fce00078ec0ff */
[----:B------:R-:W-:Y:S05]  /*17b00*/  WARPSYNC.COLLECTIVE R15, `(.L_x_14080) ;  /* 0x000000000f087348 */ /* 0x000fea0003c00000 */
[----:B------:R0:W1:Y:S02]  /*17b10*/  SHFL.IDX P6, R14, R13, R12, R11 ;  /* 0x0000000c0d0e7389 */ /* 0x00006400000c000b */
[----:B01----:R-:W-:Y:S01]  /*17b20*/  ENDCOLLECTIVE ;  /* 0x000000000000791b */ /* 0x003fe20003800000 */
.L_x_14080:
[----:B------:R-:W-:-:S05]  /*17b30*/  IADD3 R20, P0, R20, R10, RZ ;  /* 0x0000000a14147210 */ /* 0x000fca0007f1e0ff */
[----:B------:R-:W-:Y:S01]  /*17b40*/  IMAD.X R21, RZ, RZ, R4, P0 ;  /* 0x000000ffff157224 */ /* 0x000fe200000e0604 */
[----:B------:R-:W-:Y:S01]  /*17b50*/  ISETP.LT.OR P0, PT, R9, 0x1, P2 ;  /* 0x000000010900780c */ /* 0x000fe20001701670 */
[----:B------:R-:W-:Y:S02]  /*17b60*/  IMAD.IADD R4, R17, 0x1, R19 ;  /* 0x0000000111047824 */ /* 0x000fe400078e0213 */
[----:B------:R-:W0:Y:S01]  /*17b70*/  S2R R19, SR_TID.X ;  /* 0x0000000000137919 */ /* 0x000e220000002100 */
[----:B------:R-:W-:-:S09]  /*17b80*/  IMAD.MOV.U32 R13, RZ, RZ, R2 ;  /* 0x000000ffff0d7224 */ /* 0x000fd200078e0002 */
        /* <DEDUP_REMOVED lines=8> */
.L_x_14081:
[----:B------:R-:W-:Y:S02]  /*17c10*/  IMAD.MOV.U32 R13, RZ, RZ, R3 ;  /* 0x000000ffff0d7224 */ /* 0x000fe400078e0003 */
[----:B------:R-:W-:-:S05]  /*17c20*/  IMAD.SHL.U32 R19, R19, 0x10, RZ ;  /* 0x0000001013137824 */ /* 0x000fca00078e00ff */
[----:B------:R-:W-:Y:S01]  /*17c30*/  LOP3.LUT R19, R19, 0x30, RZ, 0xc0, !PT ;  /* 0x0000003013137812 */ /* 0x000fe200078ec0ff */
[----:B------:R-:W-:-:S05]  /*17c40*/  IMAD.MOV.U32 R12, RZ, RZ, R14 ;  /* 0x000000ffff0c7224 */ /* 0x000fca00078e000e */
[----:B------:R-:W-:Y:S01]  /*17c50*/  IADD3 R20, P0, R19, R12, RZ ;  /* 0x0000000c13147210 */ /* 0x000fe20007f1e0ff */
[----:B------:R-:W-:-:S04]  /*17c60*/  IMAD.MOV.U32 R12, RZ, RZ, 0x2 ;  /* 0x00000002ff0c7424 */ /* 0x000fc800078e00ff */
[----:B------:R-:W-:-:S08]  /*17c70*/  IMAD.X R21, RZ, RZ, R10, P0 ;  /* 0x000000ffff157224 */ /* 0x000fd000000e060a */
[----:B------:R-:W-:Y:S05]  /*17c80*/  WARPSYNC.COLLECTIVE R15, `(.L_x_14082) ;  /* 0x000000000f087348 */ /* 0x000fea0003c00000 */
[----:B------:R0:W1:Y:S02]  /*17c90*/  SHFL.IDX P6, R14, R13, R12, R11 ;  /* 0x0000000c0d0e7389 */ /* 0x00006400000c000b */
[----:B01----:R-:W-:Y:S01]  /*17ca0*/  ENDCOLLECTIVE ;  /* 0x000000000000791b */ /* 0x003fe20003800000 */
.L_x_14082:
        /* <DEDUP_REMOVED lines=10> */
.L_x_14083:
        /* <DEDUP_REMOVED lines=8> */
.L_x_14084:
        /* <DEDUP_REMOVED lines=10> */
.L_x_14085:
[----:B------:R-:W-:Y:S02]  /*17e70*/  IMAD.MOV.U32 R13, RZ, RZ, R25 ;  /* 0x000000ffff0d7224 */ /* 0x000fe400078e0019 */
[----:B------:R-:W-:Y:S02]  /*17e80*/  IMAD.MOV.U32 R12, RZ, RZ, RZ ;  /* 0x000000ffff0c7224 */ /* 0x000fe400078e00ff */
[----:B------:R-:W-:-:S07]  /*17e90*/  IMAD.MOV.U32 R2, RZ, RZ, R14 ;  /* 0x000000ffff027224 */ /* 0x000fce00078e000e */
[----:B------:R-:W-:Y:S05]  /*17ea0*/  WARPSYNC.COLLECTIVE R15, `(.L_x_14086) ;  /* 0x000000000f087348 */ /* 0x000fea0003c00000 */
[----:B------:R0:W1:Y:S02]  /*17eb0*/  SHFL.IDX P6, R14, R13, R12, R11 ;  /* 0x0000000c0d0e7389 */ /* 0x00006400000c000b */
[----:B01----:R-:W-:Y:S01]  /*17ec0*/  ENDCOLLECTIVE ;  /* 0x000000000000791b */ /* 0x003fe20003800000 */
.L_x_14086:
        /* <DEDUP_REMOVED lines=9> */
[----:B0-----:R-:W-:-:S12]  /*17f60*/  IMAD.MOV.U32 R3, RZ, RZ, R14 ;  /* 0x000000ffff037224 */ /* 0x001fd800078e000e */
[----:B------:R-:W-:Y:S05]  /*17f70*/  WARPSYNC.COLLECTIVE R15, `(.L_x_14087) ;  /* 0x000000000f087348 */ /* 0x000fea0003c00000 */
[----:B------:R0:W1:Y:S02]  /*17f80*/  SHFL.IDX P6, R14, R13, R12, R11 ;  /* 0x0000000c0d0e7389 */ /* 0x00006400000c000b */
[----:B01----:R-:W-:Y:S01]  /*17f90*/  ENDCOLLECTIVE ;  /* 0x000000000000791b */ /* 0x003fe20003800000 */
.L_x_14087:
[----:B------:R-:W-:Y:S01]  /*17fa0*/  @P0 LOP3.LUT R16, R16, 0x20, RZ, 0xfc, !PT ;  /* 0x0000002010100812 */ /* 0x000fe200078efcff */
[----:B------:R-:W-:Y:S01]  /*17fb0*/  IMAD.MOV.U32 R2, RZ, RZ, R14 ;  /* 0x000000ffff027224 */ /* 0x000fe200078e000e */
[----:B------:R-:W-:Y:S06]  /*17fc0*/  BRA `(.L_x_14088) ;  /* 0xffffffbc00887947 */ /* 0x000fec000383ffff */
.L_x_14011:
[----:B--2---:R-:W2:Y:S02]  /*17fd0*/  LDL R2, [R1+0x8] ;  /* 0x0000080001027983 */ /* 0x004ea40000100800 */
[----:B--2---:R2:W3:Y:S02]  /*17fe0*/  SYNCS.PHASECHK.TRANS64.TRYWAIT P0, [R0+URZ+0x13240], R2 ;  /* 0x01324002000075a7 */ /* 0x0044e4000800017f */
[----:B---3--:R-:W-:Y:S05]  /*17ff0*/  @!P0 NANOSLEEP.SYNCS 0x989680 ;  /* 0x009896800000895d */ /* 0x008fea0003900000 */
[----:B------:R-:W3:Y:S02]  /*18000*/  @!P0 SYNCS.PHASECHK.TRANS64 P0, [R0+URZ+0x13240], R2 ;  /* 0x01324002000085a7 */ /* 0x000ee4000800007f */
[----:B---3--:R-:W-:Y:S05]  /*18010*/  @!P0 BRA `(.L_x_14011) ;  /* 0xfffffffc00ec8947 */ /* 0x008fea000383ffff */
[----:B------:R-:W-:Y:S05]  /*18020*/  BRA `(.L_x_14089) ;  /* 0xffffffbc00e87947 */ /* 0x000fea000383ffff */
.L_x_14012:
        /* <DEDUP_REMOVED lines=8> */
.L_x_14091:
[----:B------:R-:W-:Y:S05]  /*180b0*/  BSYNC B0 ;  /* 0x0000000000007941 */ /* 0x000fea0003800000 */
.L_x_14090:
[----:B------:R-:W0:Y:S01]  /*180c0*/  S2R R19, SR_TID.X ;  /* 0x0000000000137919 */ /* 0x000e220000002100 */
[----:B------:R-:W-:Y:S01]  /*180d0*/  IMAD.MOV.U32 R13, RZ, RZ, R6 ;  /* 0x000000ffff0d7224 */ /* 0x000fe200078e0006 */
[----:B------:R-:W-:Y:S01]  /*180e0*/  LOP3.LUT P2, RZ, R16, 0x1, RZ, 0xc0, !PT ;  /* 0x0000000110ff7812 */ /* 0x000fe2000784c0ff */
[----:B------:R-:W-:Y:S02]  /*180f0*/  IMAD.MOV.U32 R12, RZ, RZ, RZ ;  /* 0x000000ffff0c7224 */ /* 0x000fe400078e00ff */
[----:B------:R-:W-:Y:S02]  /*18100*/  IMAD.MOV.U32 R11, RZ, RZ, 0x1c1f ;  /* 0x00001c1fff0b7424 */ /* 0x000fe400078e00ff */
[----:B------:R-:W-:Y:S02]  /*18110*/  IMAD.MOV.U32 R15, RZ, RZ, -0x1 ;  /* 0xffffffffff0f7424 */ /* 0x000fe400078e00ff */
[----:B------:R-:W-:-:S07]  /*18120*/  IMAD.MOV.U32 R2, RZ, RZ, R14 ;  /* 0x000000ffff027224 */ /* 0x000fce00078e000e */
[----:B0-----:R-:W-:Y:S05]  /*18130*/  WARPSYNC.COLLECTIVE R15, `(.L_x_14092) ;  /* 0x000000000f087348 */ /* 0x001fea0003c00000 */
[----:B------:R1:W2:Y:S02]  /*18140*/  SHFL.IDX P6, R14, R13, R12, R11 ;  /* 0x0000000c0d0e7389 */ /* 0x0002a400000c000b */
[----:B012---:R-:W-:Y:S01]  /*18150*/  ENDCOLLECTIVE ;  /* 0x000000000000791b */ /* 0x007fe20003800000 */
.L_x_14092:
        /* <DEDUP_REMOVED lines=8> */
.L_x_14093:
        /* <DEDUP_REMOVED lines=14> */
.L_x_14094:
[----:B------:R-:W-:Y:S02]  /*182c0*/  IMAD.MOV.U32 R13, RZ, RZ, R5 ;  /* 0x000000ffff0d7224 */ /* 0x000fe400078e0005 */
[----:B------:R-:W-:Y:S02]  /*182d0*/  IMAD.MOV.U32 R12, RZ, RZ, 0x2 ;  /* 0x00000002ff0c7424 */ /* 0x000fe400078e00ff */
[----:B------:R-:W-:-:S07]  /*182e0*/  IMAD.MOV.U32 R3, RZ, RZ, R14 ;  /* 0x000000ffff037224 */ /* 0x000fce00078e000e */
[----:B------:R-:W-:Y:S05]  /*182f0*/  WARPSYNC.COLLECTIVE R15, `(.L_x_14095) ;  /* 0x000000000f087348 */ /* 0x000fea0003c00000 */
[----:B------:R0:W1:Y:S02]  /*18300*/  SHFL.IDX P6, R14, R13, R12, R11 ;  /* 0x0000000c0d0e7389 */ /* 0x00006400000c000b */
[----:B01----:R-:W-:Y:S01]  /*18310*/  ENDCOLLECTIVE ;  /* 0x000000000000791b */ /* 0x003fe20003800000 */
.L_x_14095:
        /* <DEDUP_REMOVED lines=14> */
.L_x_14096:
[----:B------:R-:W-:Y:S02]  /*18400*/  IMAD.MOV.U32 R13, RZ, RZ, R5 ;  /* 0x000000ffff0d7224 */ /* 0x000fe400078e0005 */
[----:B------:R-:W-:Y:S02]  /*18410*/  IMAD.MOV.U32 R12, RZ, RZ, 0x3 ;  /* 0x00000003ff0c7424 */ /* 0x000fe400078e00ff */
[----:B------:R-:W-:-:S07]  /*18420*/  IMAD.MOV.U32 R3, RZ, RZ, R14 ;  /* 0x000000ffff037224 */ /* 0x000fce00078e000e */
[----:B------:R-:W-:Y:S05]  /*18430*/  WARPSYNC.COLLECTIVE R15, `(.L_x_14097) ;  /* 0x000000000f087348 */ /* 0x000fea0003c00000 */
[----:B------:R0:W1:Y:S02]  /*18440*/  SHFL.IDX P6, R14, R13, R12, R11 ;  /* 0x0000000c0d0e7389 */ /* 0x00006400000c000b */
[----:B01----:R-:W-:Y:S01]  /*18450*/  ENDCOLLECTIVE ;  /* 0x000000000000791b */ /* 0x003fe20003800000 */
.L_x_14097:
        /* <DEDUP_REMOVED lines=10> */
.L_x_14098:
[----:B------:R-:W-:Y:S01]  /*18500*/  @!PT LDS RZ, [RZ] ;  /* 0x00000000fffff984 */ /* 0x000fe20000000800 */
[----:B------:R-:W-:Y:S01]  /*18510*/  @!PT LDS RZ, [RZ] ;  /* 0x00000000fffff984 */ /* 0x000fe20000000800 */
[----:B------:R-:W-:Y:S01]  /*18520*/  @!PT LDS RZ, [RZ] ;  /* 0x00000000fffff984 */ /* 0x000fe20000000800 */
[----:B------:R0:W-:Y:S01]  /*18530*/  @P3 LDGSTS.E.BYPASS.LTC128B.128 [R4+0xf000], desc[UR48][R2.64], !P2 ;  /* 0x0f00000002043fae */ /* 0x0001e2000d101d70 */
[----:B------:R-:W-:Y:S02]  /*18540*/  IMAD.MOV.U32 R13, RZ, RZ, R7 ;  /* 0x000000ffff0d7224 */ /* 0x000fe400078e0007 */
[----:B------:R-:W-:Y:S02]  /*18550*/  IMAD.MOV.U32 R12, RZ, RZ, RZ ;  /* 0x000000ffff0c7224 */ /* 0x000fe400078e00ff */
[----:B------:R-:W-:-:S07]  /*18560*/  IMAD.MOV.U32 R6, RZ, RZ, R14 ;  /* 0x000000ffff067224 */ /* 0x000fce00078e000e */
[----:B0-----:R-:W-:Y:S05]  /*18570*/  WARPSYNC.COLLECTIVE R15, `(.L_x_14099) ;  /* 0x000000000f087348 */ /* 0x001fea0003c00000 */
[----:B------:R1:W2:Y:S02]  /*18580*/  SHFL.IDX P6, R14, R13, R12, R11 ;  /* 0x0000000c0d0e7389 */ /* 0x0002a400000c000b */
[----:B012---:R-:W-:Y:S01]  /*18590*/  ENDCOLLECTIVE ;  /* 0x000000000000791b */ /* 0x007fe20003800000 */
.L_x_14099:
        /* <DEDUP_REMOVED lines=11> */
.L_x_14100:
[----:B------:R-:W-:Y:S05]  /*18650*/  BRA `(.L_x_14101) ;  /* 0xffffffbc00707947 */ /* 0x000fea000383ffff */
.L_x_14019:
[----:B------:R-:W-:Y:S02]  /*18660*/  IMAD.MOV.U32 R13, RZ, RZ, R4 ;  /* 0x000000ffff0d7224 */ /* 0x000fe400078e0004 */
[----:B------:R-:W-:Y:S02]  /*18670*/  IMAD.MOV.U32 R12, RZ, RZ, RZ ;  /* 0x000000ffff0c7224 */ /* 0x000fe400078e00ff */
[----:B------:R-:W-:Y:S02]  /*18680*/  IMAD.MOV.U32 R11, RZ, RZ, 0x1c1f ;  /* 0x00001c1fff0b7424 */ /* 0x000fe400078e00ff */
[----:B------:R-:W-:Y:S02]  /*18690*/  IMAD.MOV.U32 R15, RZ, RZ, -0x1 ;  /* 0xffffffffff0f7424 */ /* 0x000fe400078e00ff */
[----:B------:R-:W-:-:S07]  /*186a0*/  VIADD R6, R19, UR43 ;  /* 0x0000002b13067c36 */ /* 0x000fce0008000000 */
[----:B0----5:R-:W-:Y:S05]  /*186b0*/  WARPSYNC.COLLECTIVE R15, `(.L_x_14102) ;  /* 0x000000000f087348 */ /* 0x021fea0003c00000 */
[----:B------:R1:W2:Y:S02]  /*186c0*/  SHFL.IDX P6, R14, R13, R12, R11 ;  /* 0x0000000c0d0e7389 */ /* 0x0002a400000c000b */
[----:B012--5:R-:W-:Y:S01]  /*186d0*/  ENDCOLLECTIVE ;  /* 0x000000000000791b */ /* 0x027fe20003800000 */
.L_x_14102:
[C---:B------:R-:W-:Y:S01]  /*186e0*/  VIADD R8, R6.reuse, 0x20 ;  /* 0x0000002006087836 */ /* 0x040fe20000000000 */
[----:B------:R-:W-:Y:S01]  /*186f0*/  ISETP.GE.AND P1, PT, R6, UR41, PT ;  /* 0x0000002906007c0c */ /* 0x000fe2000bf26270 */
[----:B------:R-:W-:Y:S02]  /*18700*/  IMAD.MOV.U32 R13, RZ, RZ, R0 ;  /* 0x000000ffff0d7224 */ /* 0x000fe400078e0000 */
[----:B------:R-:W-:-:S10]  /*18710*/  IMAD.MOV.U32 R2, RZ, RZ, R14 ;  /* 0x000000ffff027224 */ /* 0x000fd400078e000e */
[----:B------:R-:W-:Y:S05]  /*18720*/  WARPSYNC.COLLECTIVE R15, `(.L_x_14103) ;  /* 0x000000000f087348 */ /* 0x000fea0003c00000 */
[----:B------:R0:W1:Y:S02]  /*18730*/  SHFL.IDX P6, R14, R13, R12, R11 ;  /* 0x0000000c0d0e7389 */ /* 0x00006400000c000b */
[----:B01----:R-:W-:Y:S01]  /*18740*/  ENDCOLLECTIVE ;  /* 0x000000000000791b */ /* 0x003fe20003800000 */
.L_x_14103:
[----:B------:R-:W-:Y:S02]  /*18750*/  IMAD.MOV.U32 R13, RZ, RZ, R4 ;  /* 0x000000ffff0d7224 */ /* 0x000fe400078e0004 */
[----:B------:R-:W-:Y:S02]  /*18760*/  IMAD.MOV.U32 R12, RZ, RZ, 0x1 ;  /* 0x00000001ff0c7424 */ /* 0x000fe400078e00ff */
[----:B------:R-:W-:-:S07]  /*18770*/  IMAD.MOV.U32 R3, RZ, RZ, R14 ;  /* 0x000000ffff037224 */ /* 0x000fce00078e000e */
[----:B------:R-:W-:Y:S05]  /*18780*/  WARPSYNC.COLLECTIVE R15, `(.L_x_14104) ;  /* 0x000000000f087348 */ /* 0x000fea0003c00000 */
[----:B------:R0:W1:Y:S02]  /*18790*/  SHFL.IDX P6, R14, R13, R12, R11 ;  /* 0x0000000c0d0e7389 */ /* 0x00006400000c000b */
[----:B01----:R-:W-:Y:S01]  /*187a0*/  ENDCOLLECTIVE ;  /* 0x000000000000791b */ /* 0x003fe20003800000 */
.L_x_14104:
        /* <DEDUP_REMOVED lines=15> */
.L_x_14105:
[----:B------:R-:W-:Y:S02]  /*188a0*/  IMAD.MOV.U32 R13, RZ, RZ, R4 ;  /* 0x000000ffff0d7224 */ /* 0x000fe400078e0004 */
[----:B------:R-:W-:Y:S02]  /*188b0*/  IMAD.MOV.U32 R12, RZ, RZ, 0x2 ;  /* 0x00000002ff0c7424 */ /* 0x000fe400078e00ff */
[----:B------:R-:W-:-:S07]  /*188c0*/  IMAD.MOV.U32 R3, RZ, RZ, R14 ;  /* 0x000000ffff037224 */ /* 0x000fce00078e000e */
[----:B------:R-:W-:Y:S05]  /*188d0*/  WARPSYNC.COLLECTIVE R15, `(.L_x_14106) ;  /* 0x000000000f087348 */ /* 0x000fea0003c00000 */
[----:B------:R0:W1:Y:S02]  /*188e0*/  SHFL.IDX P6, R14, R13, R12, R11 ;  /* 0x0000000c0d0e7389 */ /* 0x00006400000c000b */
[----:B01----:R-:W-:Y:S01]  /*188f0*/  ENDCOLLECTIVE ;  /* 0x000000000000791b */ /* 0x003fe20003800000 */
.L_x_14106:
        /* <DEDUP_REMOVED lines=11> */
[----:B------:R-:W-:Y:S01]  /*189b0*/  ISETP.GE.AND P1, PT, R2, UR41, PT ;  /* 0x0000002902007c0c */ /* 0x000fe2000bf26270 */
[----:B------:R-:W-:-:S12]  /*189c0*/  IMAD.MOV.U32 R2, RZ, RZ, R14 ;  /* 0x000000ffff027224 */ /* 0x000fd800078e000e */
[----:B------:R-:W-:Y:S05]  /*189d0*/  WARPSYNC.COLLECTIVE R15, `(.L_x_14107) ;  /* 0x000000000f087348 */ /* 0x000fea0003c00000 */
[----:B------:R0:W1:Y:S02]  /*189e0*/  SHFL.IDX P6, R14, R13, R12, R11 ;  /* 0x0000000c0d0e7389 */ /* 0x00006400000c000b */
[----:B01----:R-:W-:Y:S01]  /*189f0*/  ENDCOLLECTIVE ;  /* 0x000000000000791b */ /* 0x003fe20003800000 */
.L_x_14107:
[----:B------:R-:W-:Y:S02]  /*18a00*/  IMAD.MOV.U32 R13, RZ, RZ, R4 ;  /* 0x000000ffff0d7224 */ /* 0x000fe400078e0004 */
[----:B------:R-:W-:Y:S02]  /*18a10*/  IMAD.MOV.U32 R12, RZ, RZ, 0x3 ;  /* 0x00000003ff0c7424 */ /* 0x000fe400078e00ff */
[----:B------:R-:W-:-:S07]  /*18a20*/  IMAD.MOV.U32 R3, RZ, RZ, R14 ;  /* 0x000000ffff037224 */ /* 0x000fce00078e000e */
[----:B------:R-:W-:Y:S05]  /*18a30*/  WARPSYNC.COLLECTIVE R15, `(.L_x_14108) ;  /* 0x000000000f087348 */ /* 0x000fea0003c00000 */
[----:B------:R0:W1:Y:S02]  /*18a40*/  SHFL.IDX P6, R14, R13, R12, R11 ;  /* 0x0000000c0d0e7389 */ /* 0x00006400000c000b */
[----:B01----:R-:W-:Y:S01]  /*18a50*/  ENDCOLLECTIVE ;  /* 0x000000000000791b */ /* 0x003fe20003800000 */
.L_x_14108:
        /* <DEDUP_REMOVED lines=10> */
.L_x_14109:
[----:B------:R-:W-:Y:S01]  /*18b00*/  @!PT LDS RZ, [RZ] ;  /* 0x00000000fffff984 */ /* 0x000fe20000000800 */
[----:B------:R-:W-:Y:S01]  /*18b10*/  @!PT LDS RZ, [RZ] ;  /* 0x00000000fffff984 */ /* 0x000fe20000000800 */
[----:B------:R-:W-:Y:S01]  /*18b20*/  @!PT LDS RZ, [RZ] ;  /* 0x00000000fffff984 */ /* 0x000fe20000000800 */
[----:B------:R0:W-:Y:S01]  /*18b30*/  @!P1 LDGSTS.E.BYPASS.LTC128B.128 [R9+0xc000], desc[UR48][R2.64], !P5 ;  /* 0x0c00000002099fae */ /* 0x0001e2000e901d70 */
[----:B------:R-:W-:Y:S02]  /*18b40*/  IMAD.MOV.U32 R13, RZ, RZ, R7 ;  /* 0x000000ffff0d7224 */ /* 0x000fe400078e0007 */
[----:B0-----:R-:W-:Y:S02]  /*18b50*/  VIADD R2, R6, 0x60 ;  /* 0x0000006006027836 */ /* 0x001fe40000000000 */
[----:B------:R-:W-:-:S03]  /*18b60*/  IMAD.MOV.U32 R12, RZ, RZ, RZ ;  /* 0x000000ffff0c7224 */ /* 0x000fc600078e00ff */
[----:B------:R-:W-:Y:S01]  /*18b70*/  ISETP.GE.AND P1, PT, R2, UR41, PT ;  /* 0x0000002902007c0c */ /* 0x000fe2000bf26270 */
[----:B------:R-:W-:-:S12]  /*18b80*/  IMAD.MOV.U32 R0, RZ, RZ, R14 ;  /* 0x000000ffff007224 */ /* 0x000fd800078e000e */
[----:B------:R-:W-:Y:S05]  /*18b90*/  WARPSYNC.COLLECTIVE R15, `(.L_x_14110) ;  /* 0x000000000f087348 */ /* 0x000fea0003c00000 */
[----:B------:R0:W1:Y:S02]  /*18ba0*/  SHFL.IDX P6, R14, R13, R12, R11 ;  /* 0x0000000c0d0e7389 */ /* 0x00006400000c000b */
[----:B01----:R-:W-:Y:S01]  /*18bb0*/  ENDCOLLECTIVE ;  /* 0x000000000000791b */ /* 0x003fe20003800000 */
.L_x_14110:
[----:B------:R-:W-:-:S05]  /*18bc0*/  @!P1 IADD3 R0, P0, R10, R0, RZ ;  /* 0x000000000a009210 */ /* 0x000fca0007f1e0ff */
[----:B------:R-:W-:Y:S02]  /*18bd0*/  @!P1 IMAD.X R2, RZ, RZ, R4, P0 ;  /* 0x000000ffff029224 */ /* 0x000fe400000e0604 */
[----:B------:R-:W-:Y:S02]  /*18be0*/  IMAD.MOV.U32 R13, RZ, RZ, R5 ;  /* 0x000000ffff0d7224 */ /* 0x000fe400078e0005 */
[----:B------:R-:W-:Y:S02]  /*18bf0*/  @!P1 IMAD.MOV.U32 R3, RZ, RZ, R2 ;  /* 0x000000ffff039224 */ /* 0x000fe400078e0002 */
[----:B------:R-:W-:Y:S02]  /*18c00*/  @!P1 IMAD.MOV.U32 R2, RZ, RZ, R0 ;  /* 0x000000ffff029224 */ /* 0x000fe400078e0000 */
[----:B------:R-:W-:-:S03]  /*18c10*/  VIADD R0, R6, 0x80 ;  /* 0x0000008006007836 */ /* 0x000fc60000000000 */
[----:B------:R-:W-:Y:S01]  /*18c20*/  @!PT LDS RZ, [RZ] ;  /* 0x00000000fffff984 */ /* 0x000fe20000000800 */
[----:B------:R-:W-:Y:S01]  /*18c30*/  @!PT LDS RZ, [RZ] ;  /* 0x00000000fffff984 */ /* 0x000fe20000000800 */
[----:B------:R-:W-:Y:S01]  /*18c40*/  @!PT LDS RZ, [RZ] ;  /* 0x00000000fffff984 */ /* 0x000fe20000000800 */
[----:B------:R0:W-:Y:S02]  /*18c50*/  @!P1 LDGSTS.E.BYPASS.LTC128B.128 [R9+0xc800], desc[UR48][R2.64], !P5 ;  /* 0x0c80000002099fae */ /* 0x0001e4000e901d70 */
[----:B------:R-:W-:Y:S01]  /*18c60*/  ISETP.GE.AND P1, PT, R0, UR41, PT ;  /* 0x0000002900007c0c */ /* 0x000fe2000bf26270 */
[----:B------:R-:W-:-:S12]  /*18c70*/  IMAD.MOV.U32 R0, RZ, RZ, R14 ;  /* 0x000000ffff007224 */ /* 0x000fd800078e000e */
[----:B0-----:R-:W-:Y:S05]  /*18c80*/  WARPSYNC.COLLECTIVE R15, `(.L_x_14111) ;  /* 0x000000000f087348 */ /* 0x001fea0003c00000 */
[----:B------:R1:W2:Y:S02]  /*18c90*/  SHFL.IDX P6, R14, R13, R12, R11 ;  /* 0x0000000c0d0e7389 */ /* 0x0002a400000c000b */
[----:B012---:R-:W-:Y:S01]  /*18ca0*/  ENDCOLLECTIVE ;  /* 0x000000000000791b */ /* 0x007fe20003800000 */
.L_x_14111:
[----:B------:R-:W-:Y:S02]  /*18cb0*/  IMAD.MOV.U32 R13, RZ, RZ, R7 ;  /* 0x000000ffff0d7224 */ /* 0x000fe400078e0007 */
[----:B------:R-:W-:Y:S02]  /*18cc0*/  IMAD.MOV.U32 R12, RZ, RZ, 0x1 ;  /* 0x00000001ff0c7424 */ /* 0x000fe400078e00ff */
[----:B------:R-:W-:-:S07]  /*18cd0*/  IMAD.MOV.U32 R2, RZ, RZ, R14 ;  /* 0x000000ffff027224 */ /* 0x000fce00078e000e */
[----:B------:R-:W-:Y:S05]  /*18ce0*/  WARPSYNC.COLLECTIVE R15, `(.L_x_14112) ;  /* 0x000000000f087348 */ /* 0x000fea0003c00000 */
[----:B------:R0:W1:Y:S02]  /*18cf0*/  SHFL.IDX P6, R14, R13, R12, R11 ;  /* 0x0000000c0d0e7389 */ /* 0x00006400000c000b */
[----:B01----:R-:W-:Y:S01]  /*18d00*/  ENDCOLLECTIVE ;  /* 0x000000000000791b */ /* 0x003fe20003800000 */
.L_x_14112:
        /* <DEDUP_REMOVED lines=12> */
.L_x_14113:
[----:B------:R-:W-:Y:S05]  /*18dd0*/  BRA `(.L_x_14114) ;  /* 0xffffffc000547947 */ /* 0x000fea000383ffff */
.L_x_14022:
[----:B-1----:R1:W2:Y:S02]  /*18de0*/  SYNCS.PHASECHK.TRANS64.TRYWAIT P0, [R17+URZ+0x13220], R0 ;  /* 0x01322000110075a7 */ /* 0x0022a4000800017f */
[----:B--2---:R-:W-:Y:S05]  /*18df0*/  @!P0 NANOSLEEP.SYNCS 0x989680 ;  /* 0x009896800000895d */ /* 0x004fea0003900000 */
[----:B------:R-:W2:Y:S02]  /*18e00*/  @!P0 SYNCS.PHASECHK.TRANS64 P0, [R17+URZ+0x13220], R0 ;  /* 0x01322000110085a7 */ /* 0x000ea4000800007f */
[----:B--2---:R-:W-:Y:S05]  /*18e10*/  @!P0 BRA `(.L_x_14022) ;  /* 0xfffffffc00f08947 */ /* 0x004fea000383ffff */
[----:B------:R-:W-:Y:S05]  /*18e20*/  BRA `(.L_x_14115) ;  /* 0xffffffc000b07947 */ /* 0x000fea000383ffff */
.L_x_14026:
[----:B0-----:R-:W2:Y:S02]  /*18e30*/  LDL R2, [R1] ;  /* 0x0000000001027983 */ /* 0x001ea40000100800 */
[----:B--2---:R0:W1:Y:S02]  /*18e40*/  SYNCS.PHASECHK.TRANS64.TRYWAIT P0, [R0+URZ+0x13280], R2 ;  /* 0x01328002000075a7 */ /* 0x004064000800017f */
[----:B-1----:R-:W-:Y:S05]  /*18e50*/  @!P0 NANOSLEEP.SYNCS 0x989680 ;  /* 0x009896800000895d */ /* 0x002fea0003900000 */
[----:B------:R-:W1:Y:S02]  /*18e60*/  @!P0 SYNCS.PHASECHK.TRANS64 P0, [R0+URZ+0x13280], R2 ;  /* 0x01328002000085a7 */ /* 0x000e64000800007f */
[----:B-1----:R-:W-:Y:S05]  /*18e70*/  @!P0 BRA `(.L_x_14026) ;  /* 0xfffffffc00ec8947 */ /* 0x002fea000383ffff */
[----:B------:R-:W-:Y:S05]  /*18e80*/  BRA `(.L_x_14116) ;  /* 0xffffffc400f87947 */ /* 0x000fea000383ffff */
.L_x_14027:
        /* <DEDUP_REMOVED lines=8> */
.L_x_14118:
[----:B------:R-:W-:Y:S05]  /*18f10*/  BSYNC B0 ;  /* 0x0000000000007941 */ /* 0x000fea0003800000 */
.L_x_14117:
        /* <DEDUP_REMOVED lines=10> */
.L_x_14119:
        /* <DEDUP_REMOVED lines=11> */
.L_x_14120:
        /* <DEDUP_REMOVED lines=10> */
.L_x_14121:
        /* <DEDUP_REMOVED lines=11> */
.L_x_14122:
        /* <DEDUP_REMOVED lines=10> */
.L_x_14123:
        /* <DEDUP_REMOVED lines=11> */
.L_x_14124:
        /* <DEDUP_REMOVED lines=10> */
.L_x_14125:
[----:B------:R-:W-:Y:S02]  /*193b0*/  IMAD.MOV.U32 R13, RZ, RZ, R19 ;  /* 0x000000ffff0d7224 */ /* 0x000fe400078e0013 */
[----:B------:R-:W-:Y:S02]  /*193c0*/  IMAD.MOV.U32 R12, RZ, RZ, RZ ;  /* 0x000000ffff0c7224 */ /* 0x000fe400078e00ff */
[----:B------:R-:W-:Y:S02]  /*193d0*/  IMAD.SHL.U32 R3, R3, 0x10, RZ ;  /* 0x0000001003037824 */ /* 0x000fe400078e00ff */
[----:B------:R-:W-:-:S07]  /*193e0*/  IMAD.MOV.U32 R2, RZ, RZ, R14 ;  /* 0x000000ffff027224 */ /* 0x000fce00078e000e */
[----:B------:R-:W-:Y:S05]  /*193f0*/  WARPSYNC.COLLECTIVE R15, `(.L_x_14126) ;  /* 0x000000000f087348 */ /* 0x000fea0003c00000 */
[----:B------:R0:W1:Y:S02]  /*19400*/  SHFL.IDX P6, R14, R13, R12, R11 ;  /* 0x0000000c0d0e7389 */ /* 0x00006400000c000b */
[----:B01----:R-:W-:Y:S01]  /*19410*/  ENDCOLLECTIVE ;  /* 0x000000000000791b */ /* 0x003fe20003800000 */
.L_x_14126:
        /* <DEDUP_REMOVED lines=12> */
.L_x_14127:
[----:B------:R-:W-:Y:S01]  /*194e0*/  IMAD.MOV.U32 R2, RZ, RZ, R14 ;  /* 0x000000ffff027224 */ /* 0x000fe200078e000e */
[----:B------:R-:W-:Y:S06]  /*194f0*/  BRA `(.L_x_14128) ;  /* 0xffffffc4005c7947 */ /* 0x000fec000383ffff */
.L_x_14032:
[----:B--2---:R-:W2:Y:S02]  /*19500*/  LDL R2, [R1] ;  /* 0x0000000001027983 */ /* 0x004ea40000100800 */
[----:B--2---:R2:W3:Y:S02]  /*19510*/  SYNCS.PHASECHK.TRANS64.TRYWAIT P0, [R0+URZ+0x13240], R2 ;  /* 0x01324002000075a7 */ /* 0x0044e4000800017f */
[----:B---3--:R-:W-:Y:S05]  /*19520*/  @!P0 NANOSLEEP.SYNCS 0x989680 ;  /* 0x009896800000895d */ /* 0x008fea0003900000 */
[----:B------:R-:W3:Y:S02]  /*19530*/  @!P0 SYNCS.PHASECHK.TRANS64 P0, [R0+URZ+0x13240], R2 ;  /* 0x01324002000085a7 */ /* 0x000ee4000800007f */
[----:B---3--:R-:W-:Y:S05]  /*19540*/  @!P0 BRA `(.L_x_14032) ;  /* 0xfffffffc00ec8947 */ /* 0x008fea000383ffff */
[----:B------:R-:W-:Y:S05]  /*19550*/  BRA `(.L_x_14129) ;  /* 0xffffffc400b87947 */ /* 0x000fea000383ffff */
.L_x_14033:
        /* <DEDUP_REMOVED lines=8> */
.L_x_14131:
[----:B------:R-:W-:Y:S05]  /*195e0*/  BSYNC B0 ;  /* 0x0000000000007941 */ /* 0x000fea0003800000 */
.L_x_14130:
        /* <DEDUP_REMOVED lines=8> */
.L_x_14132:
[----:B------:R-:W-:Y:S02]  /*19670*/  IMAD.MOV.U32 R13, RZ, RZ, R5 ;  /* 0x000000ffff0d7224 */ /* 0x000fe400078e0005 */
[----:B------:R-:W-:Y:S02]  /*19680*/  IMAD.MOV.U32 R12, RZ, RZ, 0x1 ;  /* 0x00000001ff0c7424 */ /* 0x000fe400078e00ff */
[----:B------:R-:W-:-:S07]  /*19690*/  IMAD.MOV.U32 R2, RZ, RZ, R14 ;  /* 0x000000ffff027224 */ /* 0x000fce00078e000e */
[----:B------:R-:W-:Y:S05]  /*196a0*/  WARPSYNC.COLLECTIVE R15, `(.L_x_14133) ;  /* 0x000000000f087348 */ /* 0x000fea0003c00000 */
[----:B------:R0:W1:Y:S02]  /*196b0*/  SHFL.IDX P6, R14, R13, R12, R11 ;  /* 0x0000000c0d0e7389 */ /* 0x00006400000c000b */
[----:B01----:R-:W-:Y:S01]  /*196c0*/  ENDCOLLECTIVE ;  /* 0x000000000000791b */ /* 0x003fe20003800000 */
.L_x_14133:
        /* <DEDUP_REMOVED lines=11> */
.L_x_14134:
[----:B------:R-:W-:Y:S02]  /*19780*/  IMAD.MOV.U32 R13, RZ, RZ, R5 ;  /* 0x000000ffff0d7224 */ /* 0x000fe400078e0005 */
[----:B------:R-:W-:Y:S02]  /*19790*/  IMAD.MOV.U32 R12, RZ, RZ, 0x2 ;  /* 0x00000002ff0c7424 */ /* 0x000fe400078e00ff */
[----:B------:R-:W-:-:S07]  /*197a0*/  IMAD.MOV.U32 R2, RZ, RZ, R14 ;  /* 0x000000ffff027224 */ /* 0x000fce00078e000e */
[----:B------:R-:W-:Y:S05]  /*197b0*/  WARPSYNC.COLLECTIVE R15, `(.L_x_14135) ;  /* 0x000000000f087348 */ /* 0x000fea0003c00000 */
[----:B------:R0:W1:Y:S02]  /*197c0*/  SHFL.IDX P6, R14, R13, R12, R11 ;  /* 0x0000000c0d0e7389 */ /* 0x00006400000c000b */
[----:B01----:R-:W-:Y:S01]  /*197d0*/  ENDCOLLECTIVE ;  /* 0x000000000000791b */ /* 0x003fe20003800000 */
.L_x_14135:
        /* <DEDUP_REMOVED lines=11> */
.L_x_14136:
[----:B------:R-:W-:Y:S02]  /*19890*/  IMAD.MOV.U32 R13, RZ, RZ, R5 ;  /* 0x000000ffff0d7224 */ /* 0x000fe400078e0005 */
[----:B------:R-:W-:Y:S02]  /*198a0*/  IMAD.MOV.U32 R12, RZ, RZ, 0x3 ;  /* 0x00000003ff0c7424 */ /* 0x000fe400078e00ff */
[----:B------:R-:W-:-:S07]  /*198b0*/  IMAD.MOV.U32 R2, RZ, RZ, R14 ;  /* 0x000000ffff027224 */ /* 0x000fce00078e000e */
[----:B------:R-:W-:Y:S05]  /*198c0*/  WARPSYNC.COLLECTIVE R15, `(.L_x_14137) ;  /* 0x000000000f087348 */ /* 0x000fea0003c00000 */
[----:B------:R0:W1:Y:S02]  /*198d0*/  SHFL.IDX P6, R14, R13, R12, R11 ;  /* 0x0000000c0d0e7389 */ /* 0x00006400000c000b */
[----:B01----:R-:W-:Y:S01]  /*198e0*/  ENDCOLLECTIVE ;  /* 0x000000000000791b */ /* 0x003fe20003800000 */
.L_x_14137:
        /* <DEDUP_REMOVED lines=11> */
.L_x_14138:
[----:B------:R-:W-:Y:S02]  /*199a0*/  IMAD.MOV.U32 R13, RZ, RZ, R7 ;  /* 0x000000ffff0d7224 */ /* 0x000fe400078e0007 */
[----:B------:R-:W-:Y:S02]  /*199b0*/  IMAD.MOV.U32 R12, RZ, RZ, RZ ;  /* 0x000000ffff0c7224 */ /* 0x000fe400078e00ff */
[----:B------:R-:W-:-:S07]  /*199c0*/  IMAD.MOV.U32 R2, RZ, RZ, R14 ;  /* 0x000000ffff027224 */ /* 0x000fce00078e000e */
[----:B------:R-:W-:Y:S05]  /*199d0*/  WARPSYNC.COLLECTIVE R15, `(.L_x_14139) ;  /* 0x000000000f087348 */ /* 0x000fea0003c00000 */
[----:B------:R0:W1:Y:S02]  /*199e0*/  SHFL.IDX P6, R14, R13, R12, R11 ;  /* 0x0000000c0d0e7389 */ /* 0x00006400000c000b */
[----:B01----:R-:W-:Y:S01]  /*199f0*/  ENDCOLLECTIVE ;  /* 0x000000000000791b */ /* 0x003fe20003800000 */
.L_x_14139:
        /* <DEDUP_REMOVED lines=11> */
.L_x_14140:
[----:B------:R-:W-:Y:S01]  /*19ab0*/  IMAD.MOV.U32 R2, RZ, RZ, R14 ;  /* 0x000000ffff027224 */ /* 0x000fe200078e000e */
[----:B------:R-:W-:Y:S06]  /*19ac0*/  BRA `(.L_x_14141) ;  /* 0xffffffc400487947 */ /* 0x000fec000383ffff */
.L_x_14038:
[----:B-1----:R1:W3:Y:S02]  /*19ad0*/  SYNCS.PHASECHK.TRANS64.TRYWAIT P2, [R2+URZ+0x13270], R0 ;  /* 0x01327000020075a7 */ /* 0x0022e4000804017f */
[----:B---3--:R-:W-:Y:S05]  /*19ae0*/  @!P2 NANOSLEEP.SYNCS 0x989680 ;  /* 0x009896800000a95d */ /* 0x008fea0003900000 */
[----:B------:R-:W3:Y:S02]  /*19af0*/  @!P2 SYNCS.PHASECHK.TRANS64 P2, [R2+URZ+0x13270], R0 ;  /* 0x013270000200a5a7 */ /* 0x000ee4000804007f */
[----:B---3--:R-:W-:Y:S05]  /*19b00*/  @!P2 BRA `(.L_x_14038) ;  /* 0xfffffffc00f0a947 */ /* 0x008fea000383ffff */
[----:B------:R-:W-:Y:S05]  /*19b10*/  BRA `(.L_x_14142) ;  /* 0xffffffc400ac7947 */ /* 0x000fea000383ffff */
.L_x_14040:
[----:B-1----:R1:W3:Y:S02]  /*19b20*/  SYNCS.PHASECHK.TRANS64.TRYWAIT P2, [R2+URZ+0x13260], R3 ;  /* 0x01326003020075a7 */ /* 0x0022e4000804017f */
[----:B---3--:R-:W-:Y:S05]  /*19b30*/  @!P2 NANOSLEEP.SYNCS 0x989680 ;  /* 0x009896800000a95d */ /* 0x008fea0003900000 */
[----:B------:R-:W3:Y:S02]  /*19b40*/  @!P2 SYNCS.PHASECHK.TRANS64 P2, [R2+URZ+0x13260], R3 ;  /* 0x013260030200a5a7 */ /* 0x000ee4000804007f */
[----:B---3--:R-:W-:Y:S05]  /*19b50*/  @!P2 BRA `(.L_x_14040) ;  /* 0xfffffffc00f0a947 */ /* 0x008fea000383ffff */
[----:B------:R-:W-:Y:S05]  /*19b60*/  BRA `(.L_x_14143) ;  /* 0xffffffc400bc7947 */ /* 0x000fea000383ffff */
.L_x_14048:
[----:B-1----:R1:W2:Y:S02]  /*19b70*/  SYNCS.PHASECHK.TRANS64.TRYWAIT P2, [R0+URZ+0x13270], R3 ;  /* 0x01327003000075a7 */ /* 0x0022a4000804017f */
[----:B--2---:R-:W-:Y:S05]  /*19b80*/  @!P2 NANOSLEEP.SYNCS 0x989680 ;  /* 0x009896800000a95d */ /* 0x004fea0003900000 */
[----:B------:R-:W2:Y:S02]  /*19b90*/  @!P2 SYNCS.PHASECHK.TRANS64 P2, [R0+URZ+0x13270], R3 ;  /* 0x013270030000a5a7 */ /* 0x000ea4000804007f */
[----:B--2---:R-:W-:Y:S05]  /*19ba0*/  @!P2 BRA `(.L_x_14048) ;  /* 0xfffffffc00f0a947 */ /* 0x004fea000383ffff */
[----:B------:R-:W-:Y:S05]  /*19bb0*/  BRA `(.L_x_14144) ;  /* 0xffffffcc00547947 */ /* 0x000fea000383ffff */
.L_x_14050:
[----:B-1----:R1:W2:Y:S02]  /*19bc0*/  SYNCS.PHASECHK.TRANS64.TRYWAIT P2, [R0+URZ+0x13260], R3 ;  /* 0x01326003000075a7 */ /* 0x0022a4000804017f */
[----:B--2---:R-:W-:Y:S05]  /*19bd0*/  @!P2 NANOSLEEP.SYNCS 0x989680 ;  /* 0x009896800000a95d */ /* 0x004fea0003900000 */
[----:B------:R-:W2:Y:S02]  /*19be0*/  @!P2 SYNCS.PHASECHK.TRANS64 P2, [R0+URZ+0x13260], R3 ;  /* 0x013260030000a5a7 */ /* 0x000ea4000804007f */
[----:B--2---:R-:W-:Y:S05]  /*19bf0*/  @!P2 BRA `(.L_x_14050) ;  /* 0xfffffffc00f0a947 */ /* 0x004fea000383ffff */
[----:B------:R-:W-:Y:S05]  /*19c00*/  BRA `(.L_x_14145) ;  /* 0xffffffcc00647947 */ /* 0x000fea000383ffff */
.L_x_14057:
[----:B--2---:R2:W3:Y:S02]  /*19c10*/  SYNCS.PHASECHK.TRANS64.TRYWAIT P0, [R5+URZ+0x13220], R0 ;  /* 0x01322000050075a7 */ /* 0x0044e4000800017f */
[----:B---3--:R-:W-:Y:S05]  /*19c20*/  @!P0 NANOSLEEP.SYNCS 0x989680 ;  /* 0x009896800000895d */ /* 0x008fea0003900000 */
[----:B------:R-:W3:Y:S02]  /*19c30*/  @!P0 SYNCS.PHASECHK.TRANS64 P0, [R5+URZ+0x13220], R0 ;  /* 0x01322000050085a7 */ /* 0x000ee4000800007f */
[----:B---3--:R-:W-:Y:S05]  /*19c40*/  @!P0 BRA `(.L_x_14057) ;  /* 0xfffffffc00f08947 */ /* 0x008fea000383ffff */
[----:B------:R-:W-:Y:S05]  /*19c50*/  BRA `(.L_x_14146) ;  /* 0xffffffd400407947 */ /* 0x000fea000383ffff */
.L_x_14058:
[----:B------:R-:W3:Y:S01]  /*19c60*/  S2R R2, SR_TID.X ;  /* 0x0000000000027919 */ /* 0x000ee20000002100 */
[----:B------:R-:W-:Y:S01]  /*19c70*/  BSSY B0, `(.L_x_14147) ;  /* 0x000000a000007945 */ /* 0x000fe20003800000 */
[----:B------:R-:W-:Y:S02]  /*19c80*/  IMAD.MOV.U32 R12, RZ, RZ, RZ ;  /* 0x000000ffff0c7224 */ /* 0x000fe400078e00ff */
[----:B-1----:R-:W-:Y:S02]  /*19c90*/  IMAD.MOV.U32 R11, RZ, RZ, 0x1f ;  /* 0x0000001fff0b7424 */ /* 0x002fe400078e00ff */
[----:B------:R-:W-:Y:S01]  /*19ca0*/  IMAD.MOV.U32 R15, RZ, RZ, -0x1 ;  /* 0xffffffffff0f7424 */ /* 0x000fe200078e00ff */
[----:B---3--:R-:W-:-:S04]  /*19cb0*/  SHF.R.U32.HI R2, RZ, 0x5, R2 ;  /* 0x00000005ff027819 */ /* 0x008fc80000011602 */
[----:B------:R-:W-:-:S05]  /*19cc0*/  LOP3.LUT R2, R2, 0x3, RZ, 0xc0, !PT ;  /* 0x0000000302027812 */ /* 0x000fca00078ec0ff */
[----:B------:R-:W-:-:S07]  /*19cd0*/  IMAD.MOV.U32 R13, RZ, RZ, R2 ;  /* 0x000000ffff0d7224 */ /* 0x000fce00078e0002 */
[----:B0-2---:R-:W-:Y:S05]  /*19ce0*/  WARPSYNC.COLLECTIVE R15, `(.L_x_14148) ;  /* 0x000000000f087348 */ /* 0x005fea0003c00000 */
[----:B------:R1:W3:Y:S02]  /*19cf0*/  SHFL.IDX P6, R14, R13, R12, R11 ;  /* 0x0000000c0d0e7389 */ /* 0x0002e400000c000b */
[----:B0123--:R-:W-:Y:S01]  /*19d00*/  ENDCOLLECTIVE ;  /* 0x000000000000791b */ /* 0x00ffe20003800000 */
.L_x_14148:
[----:B------:R-:W-:Y:S05]  /*19d10*/  BSYNC B0 ;  /* 0x0000000000007941 */ /* 0x000fea0003800000 */
.L_x_14147:
[----:B------:R-:W-:Y:S05]  /*19d20*/  BRA `(.L_x_14149) ;  /* 0xffffffd400287947 */ /* 0x000fea000383ffff */
.L_x_14061:
[----:B------:R-:W-:Y:S01]  /*19d30*/  BSSY B1, `(.L_x_14150) ;  /* 0x0000006000017945 */ /* 0x000fe20003800000 */
[----:B------:R-:W-:-:S07]  /*19d40*/  IMAD.MOV.U32 R15, RZ, RZ, -0x1 ;  /* 0xffffffffff0f7424 */ /* 0x000fce00078e00ff */
[----:B012---:R-:W-:Y:S05]  /*19d50*/  WARPSYNC.COLLECTIVE R15, `(.L_x_14151) ;  /* 0x000000000f0c7348 */ /* 0x007fea0003c00000 */
[----:B------:R-:W-:Y:S02]  /*19d60*/  ELECT P6, UR62, PT ;  /* 0x00000000003e782f */ /* 0x000fe400038c0000 */
[----:B------:R-:W-:Y:S01]  /*19d70*/  MOV R14, UR62 ;  /* 0x0000003e000e7c02 */ /* 0x000fe20008000f00 */
[----:B012---:R-:W-:Y:S10]  /*19d80*/  ENDCOLLECTIVE ;  /* 0x000000000000791b */ /* 0x007ff40003800000 */
.L_x_14151:
[----:B------:R-:W-:Y:S05]  /*19d90*/  BSYNC B1 ;  /* 0x0000000000017941 */ /* 0x000fea0003800000 */
.L_x_14150:
[----:B------:R-:W-:Y:S05]  /*19da0*/  BRA `(.L_x_14152) ;  /* 0xffffffd400207947 */ /* 0x000fea000383ffff */
.L_x_14063:
[----:B--2---:R2:W3:Y:S02]  /*19db0*/  SYNCS.PHASECHK.TRANS64.TRYWAIT P1, [R4+URZ+0x13240], R3 ;  /* 0x01324003040075a7 */ /* 0x0044e4000802017f */
[----:B---3--:R-:W-:Y:S05]  /*19dc0*/  @!P1 NANOSLEEP.SYNCS 0x989680 ;  /* 0x009896800000995d */ /* 0x008fea0003900000 */
[----:B------:R-:W3:Y:S02]  /*19dd0*/  @!P1 SYNCS.PHASECHK.TRANS64 P1, [R4+URZ+0x13240], R3 ;  /* 0x01324003040095a7 */ /* 0x000ee4000802007f */
[----:B---3--:R-:W-:Y:S05]  /*19de0*/  @!P1 BRA `(.L_x_14063) ;  /* 0xfffffffc00f09947 */ /* 0x008fea000383ffff */
[----:B------:R-:W-:Y:S05]  /*19df0*/  BRA `(.L_x_14153) ;  /* 0xffffffd400487947 */ /* 0x000fea000383ffff */
.L_x_14065:
[----:B---3--:R3:W4:Y:S02]  /*19e00*/  SYNCS.PHASECHK.TRANS64.TRYWAIT P1, [R5+URZ+0x13240], R0 ;  /* 0x01324000050075a7 */ /* 0x008724000802017f */
[----:B----4-:R-:W-:Y:S05]  /*19e10*/  @!P1 NANOSLEEP.SYNCS 0x989680 ;  /* 0x009896800000995d */ /* 0x010fea0003900000 */
[----:B------:R-:W4:Y:S02]  /*19e20*/  @!P1 SYNCS.PHASECHK.TRANS64 P1, [R5+URZ+0x13240], R0 ;  /* 0x01324000050095a7 */ /* 0x000f24000802007f */
[----:B----4-:R-:W-:Y:S05]  /*19e30*/  @!P1 BRA `(.L_x_14065) ;  /* 0xfffffffc00f09947 */ /* 0x010fea000383ffff */
[----:B------:R-:W-:Y:S05]  /*19e40*/  BRA `(.L_x_14154) ;  /* 0xffffffd400587947 */ /* 0x000fea000383ffff */
.L_x_14067:
[----:B----4-:R4:W0:Y:S02]  /*19e50*/  SYNCS.PHASECHK.TRANS64.TRYWAIT P1, [R4+URZ+0x13260], R3 ;  /* 0x01326003040075a7 */ /* 0x010824000802017f */
[----:B0-----:R-:W-:Y:S05]  /*19e60*/  @!P1 NANOSLEEP.SYNCS 0x989680 ;  /* 0x009896800000995d */ /* 0x001fea0003900000 */
[----:B------:R-:W0:Y:S02]  /*19e70*/  @!P1 SYNCS.PHASECHK.TRANS64 P1, [R4+URZ+0x13260], R3 ;  /* 0x01326003040095a7 */ /* 0x000e24000802007f */
[----:B0-----:R-:W-:Y:S05]  /*19e80*/  @!P1 BRA `(.L_x_14067) ;  /* 0xfffffffc00f09947 */ /* 0x001fea000383ffff */
[----:B------:R-:W-:Y:S05]  /*19e90*/  BRA `(.L_x_14155) ;  /* 0xffffffd400547947 */ /* 0x000fea000383ffff */
.L_x_14069:
[----:B------:R0:W0:Y:S02]  /*19ea0*/  SYNCS.PHASECHK.TRANS64.TRYWAIT P1, [R5+URZ+0x13260], R0 ;  /* 0x01326000050075a7 */ /* 0x000024000802017f */
[----:B0-----:R-:W-:Y:S05]  /*19eb0*/  @!P1 NANOSLEEP.SYNCS 0x989680 ;  /* 0x009896800000995d */ /* 0x001fea0003900000 */
[----:B------:R-:W0:Y:S02]  /*19ec0*/  @!P1 SYNCS.PHASECHK.TRANS64 P1, [R5+URZ+0x13260], R0 ;  /* 0x01326000050095a7 */ /* 0x000e24000802007f */
[----:B0-----:R-:W-:Y:S05]  /*19ed0*/  @!P1 BRA `(.L_x_14069) ;  /* 0xfffffffc00f09947 */ /* 0x001fea000383ffff */
[----:B------:R-:W-:Y:S05]  /*19ee0*/  BRA `(.L_x_14156) ;  /* 0xffffffd400507947 */ /* 0x000fea000383ffff */
.L_x_14071:
[----:B------:R0:W0:Y:S02]  /*19ef0*/  SYNCS.PHASECHK.TRANS64.TRYWAIT P1, [R4+URZ+0x13280], R3 ;  /* 0x01328003040075a7 */ /* 0x000024000802017f */
[----:B0-----:R-:W-:Y:S05]  /*19f00*/  @!P1 NANOSLEEP.SYNCS 0x989680 ;  /* 0x009896800000995d */ /* 0x001fea0003900000 */
[----:B------:R-:W0:Y:S02]  /*19f10*/  @!P1 SYNCS.PHASECHK.TRANS64 P1, [R4+URZ+0x13280], R3 ;  /* 0x01328003040095a7 */ /* 0x000e24000802007f */
[----:B0-----:R-:W-:Y:S05]  /*19f20*/  @!P1 BRA `(.L_x_14071) ;  /* 0xfffffffc00f09947 */ /* 0x001fea000383ffff */
[----:B------:R-:W-:Y:S05]  /*19f30*/  BRA `(.L_x_14157) ;  /* 0xffffffd4004c7947 */ /* 0x000fea000383ffff */
.L_x_14158:
        /* <DEDUP_REMOVED lines=12> */
.L_x_15864:


//--------------------- .text._ZN7cutlass13device_kernelIN5flash11enable_sm90INS1_16FlashAttnFwdSm90INS1_25CollectiveMainloopFwdSm90ILi2EN4cute5tupleIJNS5_1CILi1EEES8_S8_EEENS6_IJNS7_ILi192EEENS7_ILi160EEENS7_ILi64EEEEEELi64ENS_12float_e4m3_tEfNS_4arch4Sm90ELb0ELb1ELb0ELb1ELb1ELb0ELb0ELb1ELb1ELb1ELb0ELb0EEENS1_21CollectiveEpilogueFwdINS6_IJSA_SC_SB_EEES9_NS_10bfloat16_tESG_Li384ELb1ELb1ELb0ELb1EEENS1_36VarlenDynamicPersistentTileSchedulerILi192ELi160ELi384ELi128ELb0ELb1ELb1ELb1ELb0ELb1EEEEEEEEEvNT_6ParamsE --------------------------
	.section	.text._ZN7cutlass13device_kernelIN5flash11enable_sm90INS1_16FlashAttnFwdSm90INS1_25CollectiveMainloopFwdSm90ILi2EN4cute5tupleIJNS5_1CILi1EEES8_S8_EEENS6_IJNS7_ILi192EEENS7_ILi160EEENS7_ILi64EEEEEELi64ENS_12float_e4m3_tEfNS_4arch4Sm90ELb0ELb1ELb0ELb1ELb1ELb0ELb0ELb1ELb1ELb1ELb0ELb0EEENS1_21CollectiveEpilogueFwdINS6_IJSA_SC_SB_EEES9_NS_10bfloat16_tESG_Li384ELb1ELb1ELb0ELb1EEENS1_36VarlenDynamicPersistentTileSchedulerILi192ELi160ELi384ELi128ELb0ELb1ELb1ELb1ELb0ELb1EEEEEEEEEvNT_6ParamsE,"ax",@progbits
	.align	128
.text._ZN7cutlass13device_kernelIN5flash11enable_sm90INS1_16FlashAttnFwdSm90INS1_25CollectiveMainloopFwdSm90ILi2EN4cute5tupleIJNS5_1CILi1EEES8_S8_EEENS6_IJNS7_ILi192EEENS7_ILi160EEENS7_ILi64EEEEEELi64ENS_12float_e4m3_tEfNS_4arch4Sm90ELb0ELb1ELb0ELb1ELb1ELb0ELb0ELb1ELb1ELb1ELb0ELb0EEENS1_21CollectiveEpilogueFwdINS6_IJSA_SC_SB_EEES9_NS_10bfloat16_tESG_Li384ELb1ELb1ELb0ELb1EEENS1_36VarlenDynamicPersistentTileSchedulerILi192ELi160ELi384ELi128ELb0ELb1ELb1ELb1ELb0ELb1EEEEEEEEEvNT_6ParamsE:
        .type           _ZN7cutlass13device_kernelIN5flash11enable_sm90INS1_16FlashAttnFwdSm90INS1_25CollectiveMainloopFwdSm90ILi2EN4cute5tupleIJNS5_1CILi1EEES8_S8_EEENS6_IJNS7_ILi192EEENS7_ILi160EEENS7_ILi64EEEEEELi64ENS_12float_e4m3_tEfNS_4arch4Sm90ELb0ELb1ELb0ELb1ELb1ELb0ELb0ELb1ELb1ELb1ELb0ELb0EEENS1_21CollectiveEpilogueFwdINS6_IJSA_SC_SB_EEES9_NS_10bfloat16_tESG_Li384ELb1ELb1ELb0ELb1EEENS1_36VarlenDynamicPersistentTileSchedulerILi192ELi160ELi384ELi128ELb0ELb1ELb1ELb1ELb0ELb1EEEEEEEEEvNT_6ParamsE,@function
        .size           _ZN7cutlass13device_kernelIN5flash11enable_sm90INS1_16FlashAttnFwdSm90INS1_25CollectiveMainloopFwdSm90ILi2EN4cute5tupleIJNS5_1CILi1EEES8_S8_EEENS6_IJNS7_ILi192EEENS7_ILi160EEENS7_ILi64EEEEEELi64ENS_12float_e4m3_tEfNS_4arch4Sm90ELb0ELb1ELb0ELb1ELb1ELb0ELb0ELb1ELb1ELb1ELb0ELb0EEENS1_21CollectiveEpilogueFwdINS6_IJSA_SC_SB_EEES9_NS_10bfloat16_tESG_Li384ELb1ELb1ELb0ELb1EEENS1_36VarlenDynamicPersistentTileSchedulerILi192ELi160ELi384ELi128ELb0ELb1ELb1ELb1ELb0ELb1EEEEEEEEEvNT_6ParamsE,(.L_x_15865 - _ZN7cutlass13device_kernelIN5flash11enable_sm90INS1_16FlashAttnFwdSm90INS1_25CollectiveMainloopFwdSm90ILi2EN4cute5tupleIJNS5_1CILi1EEES8_S8_EEENS6_IJNS7_ILi192EEENS7_ILi160EEENS7_ILi64EEEEEELi64ENS_12float_e4m3_tEfNS_4arch4Sm90ELb0ELb1ELb0ELb1ELb1ELb0ELb0ELb1ELb1ELb1ELb0ELb0EEENS1_21CollectiveEpilogueFwdINS6_IJSA_SC_SB_EEES9_NS_10bfloat16_tESG_Li384ELb1ELb1ELb0ELb1EEENS1_36VarlenDynamicPersistentTileSchedulerILi192ELi160ELi384ELi128ELb0ELb1ELb1ELb1ELb0ELb1EEEEEEEEEvNT_6ParamsE)
        .other          _ZN7cutlass13device_kernelIN5flash11enable_sm90INS1_16FlashAttnFwdSm90INS1_25CollectiveMainloopFwdSm90ILi2EN4cute5tupleIJNS5_1CILi1EEES8_S8_EEENS6_IJNS7_ILi192EEENS7_ILi160EEENS7_ILi64EEEEEELi64ENS_12float_e4m3_tEfNS_4arch4Sm90ELb0ELb1ELb0ELb1ELb1ELb0ELb0ELb1ELb1ELb1ELb0ELb0EEENS1_21CollectiveEpilogueFwdINS6_IJSA_SC_SB_EEES9_NS_10bfloat16_tESG_Li384ELb1ELb1ELb0ELb1EEENS1_36VarlenDynamicPersistentTileSchedulerILi192ELi160ELi384ELi128ELb0ELb1ELb1ELb1ELb0ELb1EEEEEEEEEvNT_6ParamsE,@"STO_CUDA_ENTRY STV_DEFAULT"
_ZN7cutlass13device_kernelIN5flash11enable_sm90INS1_16FlashAttnFwdSm90INS1_25CollectiveMainloopFwdSm90ILi2EN4cute5tupleIJNS5_1CILi1EEES8_S8_EEENS6_IJNS7_ILi192EEENS7_ILi160EEENS7_ILi64EEEEEELi64ENS_12float_e4m3_tEfNS_4arch4Sm90ELb0ELb1ELb0ELb1ELb1ELb0ELb0ELb1ELb1ELb1ELb0ELb0EEENS1_21CollectiveEpilogueFwdINS6_IJSA_SC_SB_EEES9_NS_10bfloat16_tESG_Li384ELb1ELb1ELb0ELb1EEENS1_36VarlenDynamicPersistentTileSchedulerILi192ELi160ELi384ELi128ELb0ELb1ELb1ELb1ELb0ELb1EEEEEEEEEvNT_6ParamsE:
        /* <DEDUP_REMOVED lines=45> */
.L_x_14159:
        /* <DEDUP_REMOVED lines=22> */
.L_x_14160:
        /* <DEDUP_REMOVED lines=18> */
.L_x_14161:
        /* <DEDUP_REMOVED lines=22> */
.L_x_14162:
        /* <DEDUP_REMOVED lines=24> */
.L_x_14163:
        /* <DEDUP_REMOVED lines=8> */
.L_x_14165:
        /* <DEDUP_REMOVED lines=28> */
[----:B------:R-:W-:Y:S01]  /*0a70*/  IMAD.SHL.U32 R5, R4, 0x20, RZ ;  /* 0x0000002004057824 */ /* 0x000fe200078e00ff */
[CC--:B------:R-:W-:Y:S01]  /*0a80*/  LEA.HI R11, R0.reuse, R13.reuse, RZ, 0x2 ;  /* 0x0000000d000b7211 */ /* 0x0c0fe200078f10ff */
[----:B------:R-:W-:Y:S01]  /*0a90*/  IMAD.IADD R12, R13, 0x1, -R3 ;  /* 0x000000010d0c7824 */ /* 0x000fe200078e0a03 */
[----:B------:R-:W-:Y:S01]  /*0aa0*/  LEA.HI R3, R0, R13, RZ, 0x4 ;  /* 0x0000000d00037211 */ /* 0x000fe200078f20ff */
[----:B------:R-:W-:Y:S01]  /*0ab0*/  IMAD.HI R2, R14, 0x55555556, RZ ;  /* 0x555555560e027827 */ /* 0x000fe200078e02ff */
[----:B------:R-:W-:-:S02]  /*0ac0*/  LOP3.LUT R5, R5, 0xfffffc00, RZ, 0xc0, !PT ;  /* 0xfffffc0005057812 */ /* 0x000fc400078ec0ff */
[----:B------:R-:W-:Y:S02]  /*0ad0*/  SHF.R.S32.HI R7, RZ, 0x1f, R12 ;  /* 0x0000001fff077819 */ /* 0x000fe4000001140c */
[----:B------:R-:W-:Y:S02]  /*0ae0*/  SHF.R.S32.HI R6, RZ, 0x4, R3 ;  /* 0x00000004ff067819 */ /* 0x000fe40000011403 */
[----:B------:R-:W-:Y:S02]  /*0af0*/  LEA.HI R8, R7, R12, RZ, 0x2 ;  /* 0x0000000c07087211 */ /* 0x000fe400078f10ff */
[----:B------:R-:W-:Y:S02]  /*0b00*/  LOP3.LUT R4, R3, 0x3fffff0, RZ, 0xc0, !PT ;  /* 0x03fffff003047812 */ /* 0x000fe400078ec0ff */
[--C-:B------:R-:W-:Y:S02]  /*0b10*/  SHF.R.S32.HI R9, RZ, 0x2, R8.reuse ;  /* 0x00000002ff097819 */ /* 0x100fe40000011408 */
[----:B------:R-:W-:Y:S01]  /*0b20*/  SHF.R.S32.HI R10, RZ, 0x1f, R8 ;  /* 0x0000001fff0a7819 */ /* 0x000fe20000011408 */
[----:B------:R-:W-:Y:S01]  /*0b30*/  IMAD.IADD R4, R13, 0x1, -R4 ;  /* 0x000000010d047824 */ /* 0x000fe200078e0a04 */
[----:B------:R-:W-:-:S02]  /*0b40*/  LEA.HI R3, R3, R6, RZ, 0x1 ;  /* 0x0000000603037211 */ /* 0x000fc400078f08ff */
[----:B------:R-:W-:Y:S01]  /*0b50*/  LEA.HI R10, R10, R9, RZ, 0x3 ;  /* 0x000000090a0a7211 */ /* 0x000fe200078f18ff */
[----:B------:R-:W-:Y:S01]  /*0b60*/  IMAD R4, R4, 0x40, R5 ;  /* 0x0000004004047824 */ /* 0x000fe200078e0205 */
        /* <DEDUP_REMOVED lines=8> */
[----:B------:R-:W-:Y:S01]  /*0bf0*/  IMAD R2, R2, -0x3, R14 ;  /* 0xfffffffd02027824 */ /* 0x000fe200078e020e */
[----:B------:R-:W-:Y:S01]  /*0c00*/  LEA.HI R0, R0, R13, RZ, 0x3 ;  /* 0x0000000d00007211 */ /* 0x000fe200078f18ff */
[----:B------:R-:W-:Y:S01]  /*0c10*/  IMAD R7, R7, 0x10, R10 ;  /* 0x0000001007077824 */ /* 0x000fe200078e020a */
[----:B------:R-:W-:Y:S01]  /*0c20*/  LOP3.LUT R19, R8, 0x7ffffffc, RZ, 0xc0, !PT ;  /* 0x7ffffffc08137812 */ /* 0x000fe200078ec0ff */
[----:B------:R-:W-:Y:S01]  /*0c30*/  IMAD R3, R3, 0x8, R4 ;  /* 0x0000000803037824 */ /* 0x000fe200078e0204 */
[----:B------:R-:W-:Y:S01]  /*0c40*/  LOP3.LUT R23, R0, 0xfffffff8, RZ, 0xc0, !PT ;  /* 0xfffffff800177812 */ /* 0x000fe200078ec0ff */
[----:B------:R-:W-:Y:S01]  /*0c50*/  IMAD R2, R2, 0x40, R7 ;  /* 0x0000004002027824 */ /* 0x000fe200078e0207 */
[----:B------:R-:W-:Y:S01]  /*0c60*/  SHF.R.S32.HI R157, RZ, 0x3, R0 ;  /* 0x00000003ff9d7819 */ /* 0x000fe20000011400 */
[C---:B------:R-:W-:Y:S01]  /*0c70*/  IMAD.IADD R11, R13.reuse, 0x1, -R11 ;  /* 0x000000010d0b7824 */ /* 0x040fe200078e0a0b */
[----:B------:R0:W-:Y:S01]  /*0c80*/  STL [R1+0x10], R3 ;  /* 0x0000100301007387 */ /* 0x0001e20000100800 */
[----:B------:R-:W-:-:S02]  /*0c90*/  IMAD.IADD R23, R13, 0x1, -R23 ;  /* 0x000000010d177824 */ /* 0x000fc400078e0a17 */
[----:B------:R-:W-:Y:S01]  /*0ca0*/  IMAD.IADD R19, R12, 0x1, -R19 ;  /* 0x000000010c137824 */ /* 0x000fe200078e0a13 */
[----:B------:R0:W-:Y:S01]  /*0cb0*/  STL [R1+0xc], R2 ;  /* 0x00000c0201007387 */ /* 0x0001e20000100800 */
[----:B------:R-:W-:Y:S01]  /*0cc0*/  LEA.HI R5, R11, R11, RZ, 0x1 ;  /* 0x0000000b0b057211 */ /* 0x000fe200078f08ff */
[----:B------:R-:W-:-:S03]  /*0cd0*/  IMAD.SHL.U32 R156, R23, 0x8, RZ ;  /* 0x00000008179c7824 */ /* 0x000fc600078e00ff */
[----:B------:R-:W-:-:S05]  /*0ce0*/  LOP3.LUT R6, R5, 0x1ffffffe, RZ, 0xc0, !PT ;  /* 0x1ffffffe05067812 */ /* 0x000fca00078ec0ff */
[----:B------:R-:W-:-:S04]  /*0cf0*/  IMAD.IADD R6, R11, 0x1, -R6 ;  /* 0x000000010b067824 */ /* 0x000fc800078e0a06 */
[----:B0-----:R-:W-:-:S07]  /*0d00*/  IMAD R22, R6, 0x8, R2 ;  /* 0x0000000806167824 */ /* 0x001fce00078e0202 */
.L_x_14261:
[----:B------:R-:W-:Y:S01]  /*0d10*/  ULDC.64 UR6, c[0x0][0xa28] ;  /* 0x00028a0000067ab9 */ /* 0x000fe20000000a00 */
[----:B------:R-:W-:Y:S01]  /*0d20*/  IMAD.MOV.U32 R0, RZ, RZ, RZ ;  /* 0x000000ffff007224 */ /* 0x000fe200078e00ff */
        /* <DEDUP_REMOVED lines=11> */
[----:B012---:R-:W-:Y:S02]  /*0de0*/  IMAD.U32 R4, RZ, RZ, UR6 ;  /* 0x00000006ff047e24 */ /* 0x007fe4000f8e00ff */
[----:B------:R-:W-:Y:S01]  /*0df0*/  IMAD.U32 R5, RZ, RZ, UR7 ;  /* 0x00000007ff057e24 */ /* 0x000fe2000f8e00ff */
[----:B------:R-:W-:-:S04]  /*0e00*/  @UP1 UIMAD.WIDE UR6, UR48, 0x4, UR8 ;  /* 0x00000004300618a5 */ /* 0x000fc8000f8e0208 */
[----:B-----5:R0:W5:Y:S02]  /*0e10*/  @P0 LDG.E R0, desc[UR50][R4.64] ;  /* 0x0000003204000981 */ /* 0x020164000c1e1900 */
        /* <DEDUP_REMOVED lines=12> */
[----:B0-----:R-:W-:-:S12]  /*0ee0*/  @P2 BRA `(.L_x_14166) ;  /* 0x0000000000302947 */ /* 0x001fd80003800000 */
        /* <DEDUP_REMOVED lines=12> */
.L_x_14166:
        /* <DEDUP_REMOVED lines=10> */
.L_x_14167:
        /* <DEDUP_REMOVED lines=11> */
.L_x_14168:
        /* <DEDUP_REMOVED lines=47> */
[----:B------:R-:W-:Y:S01]  /*13f0*/  UIMAD UR41, UR5, 0xc0, URZ ;  /* 0x000000c0052978a4 */ /* 0x000fe2000f8e023f */
[----:B---3--:R-:W-:Y:S01]  /*1400*/  ISETP.GE.AND P2, PT, R13, 0x1, PT ;  /* 0x000000010d00780c */ /* 0x008fe20003f46270 */
[----:B-----5:R-:W-:Y:S01]  /*1410*/  IMAD.IADD R17, R17, 0x1, -R0 ;  /* 0x0000000111117824 */ /* 0x020fe200078e0a00 */
[----:B------:R-:W-:Y:S01]  /*1420*/  ULDC UR5, c[0x0][0x988] ;  /* 0x0002620000057ab9 */ /* 0x000fe20000000800 */
[----:B------:R-:W-:Y:S01]  /*1430*/  UIADD3 UR4, UR41, 0xbf, URZ ;  /* 0x000000bf29047890 */ /* 0x000fe2000fffe03f */
[----:B------:R-:W-:-:S02]  /*1440*/  LOP3.LUT R2, R2, 0xffffffef, RZ, 0xc0, !PT ;  /* 0xffffffef02027812 */ /* 0x000fc400078ec0ff */
[----:B0-----:R-:W-:-:S05]  /*1450*/  IADD3 R0, R17, 0x1, -R18 ;  /* 0x0000000111007810 */ /* 0x001fca0007ffe812 */
[----:B------:R-:W1:Y:S01]  /*1460*/  @P3 LDC R9, c[0x0][0x44c] ;  /* 0x00011300ff093b82 */ /* 0x000e620000000800 */
[----:B------:R-:W-:-:S04]  /*1470*/  @P3 LOP3.LUT R2, R2, 0x10, RZ, 0xfc, !PT ;  /* 0x0000001002023812 */ /* 0x000fc800078efcff */
[----:B------:R-:W-:-:S03]  /*1480*/  LOP3.LUT R2, R2, 0xfffffff7, RZ, 0xc0, !PT ;  /* 0xfffffff702027812 */ /* 0x000fc600078ec0ff */
[----:B------:R-:W0:Y:S01]  /*1490*/  @P3 LDC R11, c[0x0][0x450] ;  /* 0x00011400ff0b3b82 */ /* 0x000e220000000800 */
[----:B------:R-:W-:Y:S01]  /*14a0*/  @P2 LOP3.LUT R2, R2, 0x8, RZ, 0xfc, !PT ;  /* 0x0000000802022812 */ /* 0x000fe200078efcff */
[----:B-1----:R-:W-:-:S04]  /*14b0*/  @P3 IMAD.HI.U32 R4, R9, UR4, RZ ;  /* 0x0000000409043c27 */ /* 0x002fc8000f8e00ff */
[----:B----4-:R-:W-:-:S04]  /*14c0*/  FMUL.FTZ R3, R8, R3 ;  /* 0x0000000308037220 */ /* 0x010fc80000410000 */
[----:B------:R-:W-:Y:S01]  /*14d0*/  FMUL.FTZ R5, R3, UR5 ;  /* 0x0000000503057c20 */ /* 0x000fe20008410000 */
[----:B------:R-:W-:Y:S01]  /*14e0*/  IMAD.U32 R3, RZ, RZ, UR4 ;  /* 0x00000004ff037e24 */ /* 0x000fe2000f8e00ff */
[----:B0-----:R-:W-:-:S03]  /*14f0*/  @P3 SHF.R.U32.HI R3, RZ, R11, R4 ;  /* 0x0000000bff033219 */ /* 0x001fc60000011604 */
[----:B------:R-:W-:Y:S02]  /*1500*/  R2UR UR42, R5 ;  /* 0x00000000052a72ca */ /* 0x000fe400000e0000 */
[----:B------:R-:W-:-:S04]  /*1510*/  IMAD.IADD R7, R0, 0x1, R3 ;  /* 0x0000000100077824 */ /* 0x000fc800078e0203 */
[----:B------:R-:W-:Y:S01]  /*1520*/  IMAD.IADD R0, R7, 0x1, R12 ;  /* 0x0000000107007824 */ /* 0x000fe200078e020c */
[----:B------:R-:W-:Y:S08]  /*1530*/  @!P2 BRA `(.L_x_14169) ;  /* 0x000000000040a947 */ /* 0x000ff00003800000 */
        /* <DEDUP_REMOVED lines=10> */
.L_x_14170:
[----:B------:R-:W-:-:S13]  /*15e0*/  ISETP.NE.AND P0, PT, R13, 0x1, PT ;  /* 0x000000010d00780c */ /* 0x000fda0003f05270 */
[----:B------:R-:W0:Y:S02]  /*15f0*/  @P0 LDC.64 R4, c[0x0][0x9e8] ;  /* 0x00027a00ff040b82 */ /* 0x000e240000000a00 */
[----:B0-----:R-:W-:-:S05]  /*1600*/  @P0 IMAD.HI.U32 R4, R3, R4, RZ ;  /* 0x0000000403040227 */ /* 0x001fca00078e00ff */
[----:B------:R-:W-:-:S07]  /*1610*/  @P0 SHF.R.U32.HI R3, RZ, R5, R4 ;  /* 0x00000005ff030219 */ /* 0x000fce0000011604 */
.L_x_14171:
[----:B------:R-:W-:-:S05]  /*1620*/  IMAD R3, R3, R13, R13 ;  /* 0x0000000d03037224 */ /* 0x000fca00078e020d */
[----:B------:R-:W-:-:S07]  /*1630*/  VIMNMX R0, R0, R3, PT ;  /* 0x0000000300007248 */ /* 0x000fce0003fe0100 */
.L_x_14169:
[----:B------:R-:W0:Y:S01]  /*1640*/  @P3 LDC R5, c[0x0][0x44c] ;  /* 0x00011300ff053b82 */ /* 0x000e220000000800 */
[----:B------:R-:W-:Y:S01]  /*1650*/  IMAD.U32 R4, RZ, RZ, UR41 ;  /* 0x00000029ff047e24 */ /* 0x000fe2000f8e00ff */
[----:B------:R-:W-:Y:S01]  /*1660*/  ULDC UR4, c[0x0][0x9dc] ;  /* 0x0002770000047ab9 */ /* 0x000fe20000000800 */
[----:B------:R-:W-:Y:S02]  /*1670*/  VIADD R3, R0, 0x9f ;  /* 0x0000009f00037836 */ /* 0x000fe40000000000 */
[C---:B------:R-:W-:Y:S02]  /*1680*/  IMAD.IADD R105, R17.reuse, 0x1, -R18 ;  /* 0x0000000111697824 */ /* 0x040fe400078e0a12 */
[----:B------:R-:W-:Y:S01]  /*1690*/  VIADD R0, R17, 0x9f ;  /* 0x0000009f11007836 */ /* 0x000fe20000000000 */
        /* <DEDUP_REMOVED lines=23> */
.L_x_14173:
[----:B------:R-:W-:-:S13]  /*1810*/  ISETP.NE.AND P0, PT, R13, 0x1, PT ;  /* 0x000000010d00780c */ /* 0x000fda0003f05270 */
[----:B------:R-:W0:Y:S02]  /*1820*/  @P0 LDC.64 R4, c[0x0][0x9e8] ;  /* 0x00027a00ff040b82 */ /* 0x000e240000000a00 */
[----:B0-----:R-:W-:-:S05]  /*1830*/  @P0 IMAD.HI.U32 R0, R6, R4, RZ ;  /* 0x0000000406000227 */ /* 0x001fca00078e00ff */
[----:B------:R-:W-:-:S07]  /*1840*/  @P0 SHF.R.U32.HI R6, RZ, R5, R0 ;  /* 0x00000005ff060219 */ /* 0x000fce0000011600 */
.L_x_14174:
[----:B------:R-:W-:-:S05]  /*1850*/  IMAD R6, R6, R13, RZ ;  /* 0x0000000d06067224 */ /* 0x000fca00078e02ff */
[----:B------:R-:W-:-:S13]  /*1860*/  R2UR UR5, R6 ;  /* 0x00000000060572ca */ /* 0x000fda00000e0000 */
[----:B------:R-:W-:-:S04]  /*1870*/  UISETP.LT.AND UP0, UPT, UR4, UR5, UPT ;  /* 0x000000050400728c */ /* 0x000fc8000bf01270 */
[----:B------:R-:W-:-:S12]  /*1880*/  USEL UR4, UR4, UR5, !UP0 ;  /* 0x0000000504047287 */ /* 0x000fd8000c000000 */
.L_x_14172:
        /* <DEDUP_REMOVED lines=62> */
.L_x_14176:
        /* <DEDUP_REMOVED lines=9> */
.L_x_14369:
[----:B------:R-:W-:Y:S05]  /*1d00*/  @!P0 BRA `(.L_x_14178) ;  /* 0x0000000000048947 */ /* 0x000fea0003800000 */
[----:B------:R-:W-:Y:S01]  /*1d10*/  BPT.TRAP 0x1 ;  /* 0x000000040000795c */ /* 0x000fe20000300000 */
.L_x_14178:
[----:B0-----:R-:W-:Y:S02]  /*1d20*/  IMAD.U32 R3, RZ, RZ, UR37 ;  /* 0x00000025ff037e24 */ /* 0x001fe4000f8e00ff */
[----:B------:R-:W-:-:S03]  /*1d30*/  IMAD.U32 R0, RZ, RZ, UR36 ;  /* 0x00000024ff007e24 */ /* 0x000fc6000f8e00ff */
[----:B------:R-:W-:Y:S02]  /*1d40*/  LEA R3, R3, UR45, 0x3 ;  /* 0x0000002d03037c11 */ /* 0x000fe4000f8e18ff */
[----:B------:R-:W-:-:S04]  /*1d50*/  SHF.L.U32 R0, R0, 0x1f, RZ ;  /* 0x0000001f00007819 */ /* 0x000fc800000006ff */
[----:B------:R0:W1:Y:S01]  /*1d60*/  SYNCS.PHASECHK.TRANS64.TRYWAIT P1, [R3+URZ+0x13230], R0 ;  /* 0x01323000030075a7 */ /* 0x000062000802017f */
[----:B------:R-:W-:Y:S05]  /*1d70*/  @!P0 BRA `(.L_x_14179) ;  /* 0x0000000000048947 */ /* 0x000fea0003800000 */
[----:B------:R-:W-:Y:S01]  /*1d80*/  BPT.TRAP 0x1 ;  /* 0x000000040000795c */ /* 0x000fe20000300000 */
.L_x_14179:
[----:B-1----:R-:W-:Y:S05]  /*1d90*/  @P1 BRA `(.L_x_14180) ;  /* 0x0000000000081947 */ /* 0x002fea0003800000 */
[----:B------:R-:W1:Y:S02]  /*1da0*/  SYNCS.PHASECHK.TRANS64.TRYWAIT P1, [R3+URZ+0x13230], R0 ;  /* 0x01323000030075a7 */ /* 0x000e64000802017f */
[----:B-1----:R-:W-:Y:S05]  /*1db0*/  @!P1 BRA `(.L_x_14181) ;  /* 0x0000017000c09947 */ /* 0x002fea0003800000 */
.L_x_14180:
        /* <DEDUP_REMOVED lines=73> */
.L_x_14182:
[----:B------:R-:W2:Y:S01]  /*2250*/  LDC R107, c[0x0][0x448] ;  /* 0x00011200ff6b7b82 */ /* 0x000ea20000000800 */
[----:B------:R-:W-:Y:S01]  /*2260*/  VIADD R5, R22, UR41 ;  /* 0x0000002916057c36 */ /* 0x000fe20008000000 */
[----:B------:R-:W-:Y:S01]  /*2270*/  R2UR UR6, R3 ;  /* 0x00000000030672ca */ /* 0x000fe200000e0000 */
[----:B01----:R-:W-:Y:S01]  /*2280*/  IMAD.MOV.U32 R3, RZ, RZ, -0xa0 ;  /* 0xffffff60ff037424 */ /* 0x003fe200078e00ff */
[----:B------:R-:W-:Y:S01]  /*2290*/  LOP3.LUT P1, RZ, R2, 0x8, RZ, 0xc0, !PT ;  /* 0x0000000802ff7812 */ /* 0x000fe2000782c0ff */
[----:B------:R-:W-:Y:S01]  /*22a0*/  ULDC UR21, c[0x0][0x9dc] ;  /* 0x0002770000157ab9 */ /* 0x000fe20000000800 */
[----:B------:R-:W-:Y:S01]  /*22b0*/  ULDC UR7, c[0x0][0x9e0] ;  /* 0x0002780000077ab9 */ /* 0x000fe20000000800 */
[----:B------:R-:W-:-:S04]  /*22c0*/  IMAD R8, R104, R3, 0xa1 ;  /* 0x000000a168087424 */ /* 0x000fc800078e0203 */
[----:B------:R-:W-:-:S04]  /*22d0*/  IMAD R9, R19, -0x2, R8 ;  /* 0xfffffffe13097824 */ /* 0x000fc800078e0208 */
[----:B------:R-:W-:-:S04]  /*22e0*/  UIADD3 UR6, UR6, 0x13240, URZ ;  /* 0x0001324006067890 */ /* 0x000fc8000fffe03f */
[----:B------:R-:W-:Y:S01]  /*22f0*/  UPRMT UR6, UR44, 0x654, UR6 ;  /* 0x000006542c067896 */ /* 0x000fe20008000006 */
[----:B--2---:R-:W-:-:S08]  /*2300*/  ISETP.NE.AND P2, PT, R107, 0x1, PT ;  /* 0x000000016b00780c */ /* 0x004fd00003f45270 */
[----:B------:R-:W-:Y:S01]  /*2310*/  SYNCS.ARRIVE.TRANS64.RED.A1T0 RZ, [UR6], RZ ;  /* 0x000000ffffff79a7 */ /* 0x000fe20008100406 */
[----:B------:R-:W-:-:S04]  /*2320*/  ULOP3.LUT UR6, URZ, UR21, URZ, 0x33, !UPT ;  /* 0x000000153f067292 */ /* 0x000fc8000f8e333f */
[----:B------:R-:W0:Y:S08]  /*2330*/  @P2 LDC R0, c[0x0][0x44c] ;  /* 0x00011300ff002b82 */ /* 0x000e300000000800 */
[----:B------:R-:W1:Y:S01]  /*2340*/  @P2 LDC R7, c[0x0][0x450] ;  /* 0x00011400ff072b82 */ /* 0x000e620000000800 */
[----:B0-----:R-:W-:-:S05]  /*2350*/  @P2 IMAD.HI.U32 R0, R5, R0, RZ ;  /* 0x0000000005002227 */ /* 0x001fca00078e00ff */
[----:B-1----:R-:W-:Y:S01]  /*2360*/  @P2 SHF.R.U32.HI R5, RZ, R7, R0 ;  /* 0x00000007ff052219 */ /* 0x002fe20000011600 */
[--C-:B------:R-:W-:Y:S01]  /*2370*/  IMAD R0, R104, -0xa0, R17.reuse ;  /* 0xffffff6068007824 */ /* 0x100fe200078e0211 */
[----:B------:R-:W-:-:S03]  /*2380*/  IADD3 R7, -R18, R9, R17 ;  /* 0x0000000912077210 */ /* 0x000fc60007ffe111 */
[----:B------:R-:W0:Y:S01]  /*2390*/  SHFL.IDX PT, R11, R5, RZ, 0x1c1f ;  /* 0x001c1fff050b7589 */ /* 0x000e2200000e0000 */
[----:B------:R-:W-:Y:S02]  /*23a0*/  VIADD R0, R0, 0xa0 ;  /* 0x000000a000007836 */ /* 0x000fe40000000000 */
[----:B------:R-:W-:Y:S02]  /*23b0*/  VIADD R3, R7, UR7 ;  /* 0x0000000707037c36 */ /* 0x000fe40008000000 */
[----:B------:R-:W-:Y:S02]  /*23c0*/  IMAD R6, R19, -0x2, R0 ;  /* 0xfffffffe13067824 */ /* 0x000fe400078e0200 */
[----:B------:R-:W-:Y:S02]  /*23d0*/  VIADD R0, R7, UR6 ;  /* 0x0000000607007c36 */ /* 0x000fe40008000000 */
[----:B------:R-:W-:Y:S02]  /*23e0*/  VIADD R7, R8, 0xffffffff ;  /* 0xffffffff08077836 */ /* 0x000fe40000000000 */
[----:B------:R-:W-:Y:S01]  /*23f0*/  VIADD R8, R9, 0xffffffff ;  /* 0xffffffff09087836 */ /* 0x000fe20000000000 */
        /* <DEDUP_REMOVED lines=16> */
.L_x_14185:
[----:B------:R-:W-:Y:S02]  /*2500*/  ULDC UR6, c[0x0][0x9e4] ;  /* 0x0002790000067ab9 */ /* 0x000fe40000000800 */
[----:B------:R-:W-:-:S05]  /*2510*/  IMAD.U32 R14, RZ, RZ, UR6 ;  /* 0x00000006ff0e7e24 */ /* 0x000fca000f8e00ff */
[----:B------:R-:W-:-:S13]  /*2520*/  ISETP.NE.AND P1, PT, R14, 0x1, PT ;  /* 0x000000010e00780c */ /* 0x000fda0003f25270 */
[----:B------:R-:W0:Y:S02]  /*2530*/  @P1 LDC.64 R12, c[0x0][0x9e8] ;  /* 0x00027a00ff0c1b82 */ /* 0x000e240000000a00 */
[----:B0-----:R-:W-:-:S05]  /*2540*/  @P1 IMAD.HI.U32 R12, R11, R12, RZ ;  /* 0x0000000c0b0c1227 */ /* 0x001fca00078e00ff */
[----:B------:R-:W-:-:S07]  /*2550*/  @P1 SHF.R.U32.HI R11, RZ, R13, R12 ;  /* 0x0000000dff0b1219 */ /* 0x000fce000001160c */
.L_x_14186:
[----:B------:R-:W-:Y:S05]  /*2560*/  BSYNC B0 ;  /* 0x0000000000007941 */ /* 0x000fea0003800000 */
.L_x_14184:
[----:B------:R-:W-:-:S05]  /*2570*/  IMAD R11, R11, R14, R8 ;  /* 0x0000000e0b0b7224 */ /* 0x000fca00078e0208 */
[----:B------:R-:W-:Y:S02]  /*2580*/  VIADDMNMX R9, R11, R14, R9, PT ;  /* 0x0000000e0b097246 */ /* 0x000fe40003800109 */
[----:B------:R-:W-:-:S07]  /*2590*/  VIMNMX R10, R10, R11, !PT ;  /* 0x0000000b0a0a7248 */ /* 0x000fce0007fe0100 */
.L_x_14183:
        /* <DEDUP_REMOVED lines=8> */
[----:B------:R-:W-:Y:S02]  /*2620*/  ISETP.GT.AND P2, PT, R10, 0x1, !P2 ;  /* 0x000000010a00780c */ /* 0x000fe40005744270 */
        /* <DEDUP_REMOVED lines=17> */
[C---:B------:R-:W-:Y:S02]  /*2740*/  ISETP.LT.OR P1, PT, R9.reuse, 0x11, P1 ;  /* 0x000000110900780c */ /* 0x040fe40000f21670 */
        /* <DEDUP_REMOVED lines=221> */
.L_x_14189:
[----:B------:R-:W-:Y:S02]  /*3520*/  ULDC UR6, c[0x0][0x9e4] ;  /* 0x0002790000067ab9 */ /* 0x000fe40000000800 */
[----:B------:R-:W-:-:S05]  /*3530*/  IMAD.U32 R10, RZ, RZ, UR6 ;  /* 0x00000006ff0a7e24 */ /* 0x000fca000f8e00ff */
[----:B------:R-:W-:-:S13]  /*3540*/  ISETP.NE.AND P6, PT, R10, 0x1, PT ;  /* 0x000000010a00780c */ /* 0x000fda0003fc5270 */
[----:B------:R-:W0:Y:S02]  /*3550*/  @P6 LDC.64 R6, c[0x0][0x9e8] ;  /* 0x00027a00ff066b82 */ /* 0x000e240000000a00 */
[----:B0-----:R-:W-:-:S05]  /*3560*/  @P6 IMAD.HI.U32 R6, R5, R6, RZ ;  /* 0x0000000605066227 */ /* 0x001fca00078e00ff */
[----:B------:R-:W-:-:S07]  /*3570*/  @P6 SHF.R.U32.HI R5, RZ, R7, R6 ;  /* 0x00000007ff056219 */ /* 0x000fce0000011606 */
.L_x_14190:
[----:B------:R-:W-:Y:S05]  /*3580*/  BSYNC B0 ;  /* 0x0000000000007941 */ /* 0x000fea0003800000 */
.L_x_14188:
[----:B------:R-:W-:-:S05]  /*3590*/  IMAD R5, R5, R10, R8 ;  /* 0x0000000a05057224 */ /* 0x000fca00078e0208 */
[----:B------:R-:W-:Y:S02]  /*35a0*/  VIADDMNMX R3, R5, R10, R3, PT ;  /* 0x0000000a05037246 */ /* 0x000fe40003800103 */
[----:B------:R-:W-:-:S07]  /*35b0*/  VIMNMX R0, R0, R5, !PT ;  /* 0x0000000500007248 */ /* 0x000fce0007fe0100 */
.L_x_14187:
        /* <DEDUP_REMOVED lines=240> */
[----:B0-----:R-:W-:-:S01]  /*44c0*/  FFMA.FTZ R84, R41, UR42, -R106 ;  /* 0x0000002a29547c23 */ /* 0x001fc2000801086a */
        /* <DEDUP_REMOVED lines=16> */
[----:B------:R-:W-:Y:S01]  /*45d0*/  ISETP.NE.AND P6, PT, R107, 0x1, PT ;  /* 0x000000016b00780c */ /* 0x000fe20003fc5270 */
[----:B------:R-:W-:-:S01]  /*45e0*/  FFMA.FTZ R28, R28, UR42, -R106 ;  /* 0x0000002a1c1c7c23 */ /* 0x000fc2000801086a */
[----:B------:R-:W-:Y:S01]  /*45f0*/  FMNMX.FTZ R81, R67, R6, !PT ;  /* 0x0000000643517209 */ /* 0x000fe20007810000 */
[----:B------:R-:W-:-:S01]  /*4600*/  FFMA.FTZ R29, R29, UR42, -R106 ;  /* 0x0000002a1d1d7c23 */ /* 0x000fc2000801086a */
[--C-:B------:R-:W-:Y:S01]  /*4610*/  FFMA.FTZ R24, R24, UR42, -R106.reuse ;  /* 0x0000002a18187c23 */ /* 0x100fe2000801086a */
[----:B------:R-:W-:-:S01]  /*4620*/  FFMA.FTZ R25, R25, UR42, -R106 ;  /* 0x0000002a19197c23 */ /* 0x000fc2000801086a */
[----:B------:R-:W-:Y:S01]  /*4630*/  FMNMX.FTZ R6, R70, R81, !PT ;  /* 0x0000005146067209 */ /* 0x000fe20007810000 */
[----:B------:R-:W-:Y:S01]  /*4640*/  MUFU.EX2 R3, R84 ;  /* 0x0000005400037308 */ /* 0x000fe20000000800 */
[----:B0-----:R-:W-:Y:S01]  /*4650*/  F2FP.SATFINITE.E4M3.F32.PACK_AB_MERGE_C R152, R10, R9, RZ ;  /* 0x000000090a98723e */ /* 0x001fe200048070ff */
[--C-:B------:R-:W-:Y:S01]  /*4660*/  FFMA.FTZ R36, R36, UR42, -R106.reuse ;  /* 0x0000002a24247c23 */ /* 0x100fe2000801086a */
[----:B------:R-:W-:Y:S01]  /*4670*/  FMNMX.FTZ R81, R71, R6, !PT ;  /* 0x0000000647517209 */ /* 0x000fe20007810000 */
[----:B------:R-:W-:Y:S01]  /*4680*/  FFMA.FTZ R32, R32, UR42, -R106 ;  /* 0x0000002a20207c23 */ /* 0x000fe2000801086a */
[----:B------:R-:W-:Y:S01]  /*4690*/  F2FP.SATFINITE.E4M3.F32.PACK_AB_MERGE_C R152, R8, R7, R152 ;  /* 0x000000070898723e */ /* 0x000fe20004807098 */
        /* <DEDUP_REMOVED lines=24> */
[----:B------:R-:W-:-:S01]  /*4820*/  FFMA.FTZ R41, R45, UR42, -R106 ;  /* 0x0000002a2d297c23 */ /* 0x000fc2000801086a */
[--C-:B------:R-:W-:Y:S01]  /*4830*/  FFMA.FTZ R45, R49, UR42, -R106.reuse ;  /* 0x0000002a312d7c23 */ /* 0x100fe2000801086a */
[----:B------:R-:W-:-:S01]  /*4840*/  FFMA.FTZ R49, R53, UR42, -R106 ;  /* 0x0000002a35317c23 */ /* 0x000fc2000801086a */
[----:B------:R-:W-:Y:S01]  /*4850*/  FMNMX.FTZ R6, R39, R6, !PT ;  /* 0x0000000627067209 */ /* 0x000fe20007810000 */
[----:B------:R-:W-:Y:S01]  /*4860*/  IMAD.U32 R53, RZ, RZ, UR42 ;  /* 0x0000002aff357e24 */ /* 0x000fe2000f8e00ff */
[----:B------:R-:W1:Y:S03]  /*4870*/  MUFU.EX2 R21, R76 ;  /* 0x0000004c00157308 */ /* 0x000e660000000800 */
[----:B------:R-:W2:Y:S01]  /*4880*/  SHFL.BFLY PT, R81, R6, 0x2, 0x1f ;  /* 0x0c401f0006517f89 */ /* 0x000ea200000e0000 */
[----:B0-----:R-:W-:-:S04]  /*4890*/  F2FP.SATFINITE.E4M3.F32.PACK_AB_MERGE_C R154, R14, R13, RZ ;  /* 0x0000000d0e9a723e */ /* 0x001fc800048070ff */
[----:B------:R-:W0:Y:S01]  /*48a0*/  MUFU.EX2 R76, R89 ;  /* 0x00000059004c7308 */ /* 0x000e220000000800 */
[----:B------:R-:W-:-:S07]  /*48b0*/  F2FP.SATFINITE.E4M3.F32.PACK_AB_MERGE_C R154, R12, R11, R154 ;  /* 0x0000000b0c9a723e */ /* 0x000fce000480709a */
[----:B------:R-:W3:Y:S01]  /*48c0*/  MUFU.EX2 R20, R20 ;  /* 0x0000001400147308 */ /* 0x000ee20000000800 */
[----:B-1----:R-:W-:-:S07]  /*48d0*/  F2FP.SATFINITE.E4M3.F32.PACK_AB_MERGE_C R148, R72, R21, RZ ;  /* 0x000000154894723e */ /* 0x002fce00048070ff */
[----:B------:R-:W-:Y:S01]  /*48e0*/  MUFU.EX2 R56, R56 ;  /* 0x0000003800387308 */ /* 0x000fe20000000800 */
[----:B0-----:R-:W-:Y:S02]  /*48f0*/  F2FP.SATFINITE.E4M3.F32.PACK_AB_MERGE_C R150, R76, R73, R150 ;  /* 0x000000494c96723e */ /* 0x001fe40004807096 */
[----:B--2---:R-:W-:-:S05]  /*4900*/  FMNMX.FTZ R81, R6, R81, !PT ;  /* 0x0000005106517209 */ /* 0x004fca0007810000 */
[----:B------:R-:W0:Y:S01]  /*4910*/  SHFL.BFLY PT, R6, R81, 0x1, 0x1f ;  /* 0x0c201f0051067f89 */ /* 0x000e2200000e0000 */
[----:B------:R-:W-:Y:S01]  /*4920*/  MUFU.EX2 R57, R57 ;  /* 0x0000003900397308 */ /* 0x000fe20000000800 */
[----:B---3--:R-:W-:-:S07]  /*4930*/  F2FP.SATFINITE.E4M3.F32.PACK_AB_MERGE_C R148, R20, R15, R148 ;  /* 0x0000000f1494723e */ /* 0x008fce0004807094 */
[----:B------:R-:W-:Y:S08]  /*4940*/  MUFU.EX2 R60, R60 ;  /* 0x0000003c003c7308 */ /* 0x000ff00000000800 */
[----:B------:R-:W1:Y:S01]  /*4950*/  MUFU.EX2 R61, R61 ;  /* 0x0000003d003d7308 */ /* 0x000e620000000800 */
[----:B0-----:R-:W-:-:S07]  /*4960*/  FMNMX.FTZ R6, R81, R6, !PT ;  /* 0x0000000651067209 */ /* 0x001fce0007810000 */
[----:B------:R-:W-:Y:S01]  /*4970*/  MUFU.EX2 R68, R68 ;  /* 0x0000004400447308 */ /* 0x000fe20000000800 */
[C---:B------:R-:W-:Y:S01]  /*4980*/  FSETP.NEU.FTZ.AND P1, PT, R6.reuse, -INF , PT ;  /* 0xff8000000600780b */ /* 0x040fe20003f3d000 */
[----:B------:R-:W-:Y:S01]  /*4990*/  FFMA.FTZ R52, R6, R53, -8 ;  /* 0xc100000006347423 */ /* 0x000fe20000010035 */
[----:B------:R-:W-:-:S05]  /*49a0*/  FFMA.FTZ R53, R37, UR42, -R106 ;  /* 0x0000002a25357c23 */ /* 0x000fca000801086a */
[----:B------:R-:W0:Y:S01]  /*49b0*/  MUFU.EX2 R69, R69 ;  /* 0x0000004500457308 */ /* 0x000e220000000800 */
[----:B------:R-:W-:Y:S02]  /*49c0*/  FSEL R37, R52, RZ, P1 ;  /* 0x000000ff34257208 */ /* 0x000fe40000800000 */
[----:B-1----:R-:W-:-:S03]  /*49d0*/  F2FP.SATFINITE.E4M3.F32.PACK_AB_MERGE_C R144, R61, R60, RZ ;  /* 0x0000003c3d90723e */ /* 0x002fc600048070ff */
        /* <DEDUP_REMOVED lines=10> */
[----:B------:R-:W-:Y:S01]  /*4a80*/  FADD.FTZ R66, R7, R8 ;  /* 0x0000000807427221 */ /* 0x000fe20000010000 */
        /* <DEDUP_REMOVED lines=20> */
[----:B------:R-:W-:Y:S01]  /*4bd0*/  FFMA.FTZ R58, R58, UR42, -R37 ;  /* 0x0000002a3a3a7c23 */ /* 0x000fe20008010825 */
[----:B------:R-:W-:-:S01]  /*4be0*/  FADD.FTZ R95, R13, R70 ;  /* 0x000000460d5f7221 */ /* 0x000fc20000010000 */
[----:B------:R-:W-:Y:S01]  /*4bf0*/  FFMA.FTZ R59, R59, UR42, -R37 ;  /* 0x0000002a3b3b7c23 */ /* 0x000fe20008010825 */
[----:B0-----:R-:W-:Y:S01]  /*4c00*/  F2FP.SATFINITE.E4M3.F32.PACK_AB_MERGE_C R146, R69, R68, RZ ;  /* 0x000000444592723e */ /* 0x001fe200048070ff */
        /* <DEDUP_REMOVED lines=26> */
[----:B------:R-:W-:-:S02]  /*4db0*/  F2FP.SATFINITE.E4M3.F32.PACK_AB_MERGE_C R84, R85, R84, RZ ;  /* 0x000000545554723e */ /* 0x000fc400048070ff */
[----:B------:R-:W-:Y:S02]  /*4dc0*/  F2FP.SATFINITE.E4M3.F32.PACK_AB_MERGE_C R144, R57, R56, R144 ;  /* 0x000000383990723e */ /* 0x000fe40004807090 */
[----:B------:R-:W-:Y:S02]  /*4dd0*/  F2FP.SATFINITE.E4M3.F32.PACK_AB_MERGE_C R153, R81, R52, R84 ;  /* 0x000000345199723e */ /* 0x000fe40004807054 */
        /* <DEDUP_REMOVED lines=11> */
[----:B------:R-:W-:-:S04]  /*4e90*/  FADD.FTZ R13, R77, R14 ;  /* 0x0000000e4d0d7221 */ /* 0x000fc80000010000 */
[----:B------:R-:W-:Y:S02]  /*4ea0*/  FADD.FTZ R13, R80, R13 ;  /* 0x0000000d500d7221 */ /* 0x000fe40000010000 */
[----:B------:R-:W2:Y:S01]  /*4eb0*/  MUFU.EX2 R93, R93 ;  /* 0x0000005d005d7308 */ /* 0x000ea20000000800 */
[----:B0-----:R-:W-:-:S01]  /*4ec0*/  FADD.FTZ R11, R75, R8 ;  /* 0x000000084b0b7221 */ /* 0x001fc20000010000 */
[----:B------:R-:W-:Y:S01]  /*4ed0*/  FADD.FTZ R20, R56, R13 ;  /* 0x0000000d38147221 */ /* 0x000fe20000010000 */
[----:B------:R-:W-:-:S03]  /*4ee0*/  FFMA.FTZ R8, R50, UR42, -R37 ;  /* 0x0000002a32087c23 */ /* 0x000fc60008010825 */
        /* <DEDUP_REMOVED lines=38> */
[----:B------:R-:W-:Y:S01]  /*5150*/  MUFU.EX2 R40, R40 ;  /* 0x0000002800287308 */ /* 0x000fe20000000800 */
[----:B--2---:R-:W-:-:S07]  /*5160*/  FADD.FTZ R14, R62, R13 ;  /* 0x0000000d3e0e7221 */ /* 0x004fce0000010000 */
[----:B------:R-:W0:Y:S01]  /*5170*/  MUFU.EX2 R41, R41 ;  /* 0x0000002900297308 */ /* 0x000e220000000800 */
[----:B-1----:R-:W-:-:S07]  /*5180*/  FADD.FTZ R13, R63, R14 ;  /* 0x0000000e3f0d7221 */ /* 0x002fce0000010000 */
        /* <DEDUP_REMOVED lines=25> */
[----:B0-----:R-:W-:-:S01]  /*5320*/  FADD.FTZ R3, R12, R3 ;  /* 0x000000030c037221 */ /* 0x001fc20000010000 */
[----:B------:R-:W-:Y:S02]  /*5330*/  F2FP.SATFINITE.E4M3.F32.PACK_AB_MERGE_C R7, R12, R7, RZ ;  /* 0x000000070c07723e */ /* 0x000fe400048070ff */
[----:B------:R-:W0:Y:S02]  /*5340*/  @P6 LDC R12, c[0x0][0x44c] ;  /* 0x00011300ff0c6b82 */ /* 0x000e240000000800 */
[----:B------:R-:W-:Y:S02]  /*5350*/  F2FP.SATFINITE.E4M3.F32.PACK_AB_MERGE_C R141, R10, R9, R7 ;  /* 0x000000090a8d723e */ /* 0x000fe40004807007 */
[----:B------:R-:W2:Y:S08]  /*5360*/  MUFU.EX2 R8, R8 ;  /* 0x0000000800087308 */ /* 0x000eb00000000800 */
[----:B------:R-:W3:Y:S01]  /*5370*/  MUFU.EX2 R11, R11 ;  /* 0x0000000b000b7308 */ /* 0x000ee20000000800 */
[C---:B-1----:R-:W-:Y:S01]  /*5380*/  F2FP.SATFINITE.E4M3.F32.PACK_AB_MERGE_C R142, R45.reuse, R44, R13 ;  /* 0x0000002c2d8e723e */ /* 0x042fe2000480700d */
[----:B------:R-:W-:Y:S01]  /*5390*/  FADD.FTZ R44, R44, R41 ;  /* 0x000000292c2c7221 */ /* 0x000fe20000010000 */
[----:B------:R-:W1:Y:S03]  /*53a0*/  @P6 LDC R13, c[0x0][0x450] ;  /* 0x00011400ff0d6b82 */ /* 0x000e660000000800 */
[----:B------:R-:W-:-:S02]  /*53b0*/  FADD.FTZ R45, R45, R44 ;  /* 0x0000002c2d2d7221 */ /* 0x000fc40000010000 */
[----:B------:R-:W4:Y:S01]  /*53c0*/  MUFU.EX2 R54, R54 ;  /* 0x0000003600367308 */ /* 0x000f220000000800 */
[----:B--2---:R-:W-:-:S01]  /*53d0*/  FADD.FTZ R0, R8, R3 ;  /* 0x0000000308007221 */ /* 0x004fc20000010000 */
[----:B------:R-:W-:Y:S01]  /*53e0*/  FADD.FTZ R48, R48, R45 ;  /* 0x0000002d30307221 */ /* 0x000fe20000010000 */
[----:B0-----:R-:W-:-:S04]  /*53f0*/  @P6 IMAD.HI.U32 R12, R12, UR41, RZ ;  /* 0x000000290c0c6c27 */ /* 0x001fc8000f8e00ff */
[----:B------:R-:W-:Y:S01]  /*5400*/  FADD.FTZ R49, R49, R48 ;  /* 0x0000003031317221 */ /* 0x000fe20000010000 */
[----:B------:R-:W-:Y:S01]  /*5410*/  MUFU.EX2 R28, R28 ;  /* 0x0000001c001c7308 */ /* 0x000fe20000000800 */
[----:B---3--:R-:W-:-:S07]  /*5420*/  FADD.FTZ R3, R11, R0 ;  /* 0x000000000b037221 */ /* 0x008fce0000010000 */
[----:B------:R-:W0:Y:S01]  /*5430*/  MUFU.EX2 R29, R29 ;  /* 0x0000001d001d7308 */ /* 0x000e220000000800 */
[----:B----4-:R-:W-:-:S07]  /*5440*/  FADD.FTZ R0, R54, R3 ;  /* 0x0000000336007221 */ /* 0x010fce0000010000 */
[----:B------:R-:W2:Y:S08]  /*5450*/  MUFU.EX2 R55, R55 ;  /* 0x0000003700377308 */ /* 0x000eb00000000800 */
[----:B------:R-:W-:Y:S01]  /*5460*/  MUFU.EX2 R24, R24 ;  /* 0x0000001800187308 */ /* 0x000fe20000000800 */
[----:B0-----:R-:W-:-:S07]  /*5470*/  F2FP.SATFINITE.E4M3.F32.PACK_AB_MERGE_C R3, R29, R28, RZ ;  /* 0x0000001c1d03723e */ /* 0x001fce00048070ff */
[----:B------:R-:W0:Y:S01]  /*5480*/  MUFU.EX2 R25, R25 ;  /* 0x0000001900197308 */ /* 0x000e220000000800 */
[C---:B--2---:R-:W-:Y:S01]  /*5490*/  F2FP.SATFINITE.E4M3.F32.PACK_AB_MERGE_C R54, R55.reuse, R54, RZ ;  /* 0x000000363736723e */ /* 0x044fe200048070ff */
[----:B------:R-:W-:-:S03]  /*54a0*/  FADD.FTZ R55, R55, R0 ;  /* 0x0000000037377221 */ /* 0x000fc60000010000 */
[----:B------:R-:W-:Y:S01]  /*54b0*/  F2FP.SATFINITE.E4M3.F32.PACK_AB_MERGE_C R143, R11, R8, R54 ;  /* 0x000000080b8f723e */ /* 0x000fe20004807036 */
[----:B------:R-:W-:Y:S01]  /*54c0*/  IMAD.U32 R8, RZ, RZ, UR41 ;  /* 0x00000029ff087e24 */ /* 0x000fe2000f8e00ff */
[----:B-1----:R-:W-:Y:S01]  /*54d0*/  @P6 SHF.R.U32.HI R8, RZ, R13, R12 ;  /* 0x0000000dff086219 */ /* 0x002fe2000001160c */
[----:B------:R-:W1:Y:S01]  /*54e0*/  MUFU.EX2 R26, R26 ;  /* 0x0000001a001a7308 */ /* 0x000e620000000800 */
[----:B------:R-:W-:-:S03]  /*54f0*/  LOP3.LUT P6, RZ, R2, 0x8, RZ, 0xc0, !PT ;  /* 0x0000000802ff7812 */ /* 0x000fc600078cc0ff */
[----:B------:R-:W-:-:S04]  /*5500*/  IMAD.IADD R8, R105, 0x1, R8 ;  /* 0x0000000169087824 */ /* 0x000fc800078e0208 */
[----:B------:R-:W2:Y:S01]  /*5510*/  MUFU.EX2 R27, R27 ;  /* 0x0000001b001b7308 */ /* 0x000ea20000000800 */
[----:B0-----:R-:W-:Y:S01]  /*5520*/  F2FP.SATFINITE.E4M3.F32.PACK_AB_MERGE_C R136, R25, R24, R3 ;  /* 0x000000181988723e */ /* 0x001fe20004807003 */
[----:B------:R-:W-:Y:S01]  /*5530*/  FADD.FTZ R24, R24, R49 ;  /* 0x0000003118187221 */ /* 0x000fe20000010000 */
[----:B------:R-:W-:-:S03]  /*5540*/  VIADD R9, R8, UR7 ;  /* 0x0000000708097c36 */ /* 0x000fc60008000000 */
[----:B------:R-:W-:Y:S02]  /*5550*/  FADD.FTZ R25, R25, R24 ;  /* 0x0000001819197221 */ /* 0x000fe40000010000 */
[----:B------:R-:W0:Y:S01]  /*5560*/  MUFU.EX2 R30, R30 ;  /* 0x0000001e001e7308 */ /* 0x000e220000000800 */
[----:B-1----:R-:W-:-:S01]  /*5570*/  FADD.FTZ R0, R26, R55 ;  /* 0x000000371a007221 */ /* 0x002fc20000010000 */
[----:B------:R-:W-:Y:S01]  /*5580*/  FADD.FTZ R28, R28, R25 ;  /* 0x000000191c1c7221 */ /* 0x000fe20000010000 */
[----:B------:R-:W-:Y:S01]  /*5590*/  R2UR UR10, R9 ;  /* 0x00000000090a72ca */ /* 0x000fe200000e0000 */
[----:B------:R-:W-:Y:S02]  /*55a0*/  VIADD R9, R104, 0xfffffffe ;  /* 0xfffffffe68097836 */ /* 0x000fe40000000000 */
[----:B------:R-:W-:-:S02]  /*55b0*/  FADD.FTZ R29, R29, R28 ;  /* 0x0000001c1d1d7221 */ /* 0x000fc40000010000 */
        /* <DEDUP_REMOVED lines=40> */
.L_x_14192:
[----:B------:R-:W-:Y:S02]  /*5840*/  ULDC UR12, c[0x0][0x9e4] ;  /* 0x00027900000c7ab9 */ /* 0x000fe40000000800 */
[----:B------:R-:W-:-:S11]  /*5850*/  UISETP.NE.AND UP0, UPT, UR12, 0x1, UPT ;  /* 0x000000010c00788c */ /* 0x000fd6000bf05270 */
[----:B------:R-:W-:Y:S02]  /*5860*/  @UP0 ULDC.64 UR14, c[0x0][0x9e8] ;  /* 0x00027a00000e0ab9 */ /* 0x000fe40000000a00 */
[----:B------:R-:W-:-:S04]  /*5870*/  UIMAD.WIDE.U32 UR6, UR11, UR14, URZ ;  /* 0x0000000e0b0672a5 */ /* 0x000fc8000f8e003f */
[----:B------:R-:W-:-:S12]  /*5880*/  @UP0 USHF.R.U32.HI UR11, URZ, UR15, UR7 ;  /* 0x0000000f3f0b0299 */ /* 0x000fd80008011607 */
.L_x_14193:
[----:B------:R-:W-:-:S04]  /*5890*/  UIMAD UR11, UR11, UR12, UR12 ;  /* 0x0000000c0b0b72a4 */ /* 0x000fc8000f8e020c */
[----:B------:R-:W-:-:S04]  /*58a0*/  UISETP.LT.AND UP0, UPT, UR10, UR11, UPT ;  /* 0x0000000b0a00728c */ /* 0x000fc8000bf01270 */
[----:B------:R-:W-:-:S12]  /*58b0*/  USEL UR10, UR10, UR11, UP0 ;  /* 0x0000000b0a0a7287 */ /* 0x000fd80008000000 */
.L_x_14191:
        /* <DEDUP_REMOVED lines=31> */
.L_x_14213:
[----:B------:R-:W-:-:S04]  /*5ab0*/  UISETP.NE.AND UP0, UPT, UR25, 0x1, UPT ;  /* 0x000000011900788c */ /* 0x000fc8000bf05270 */
[----:B------:R-:W-:-:S04]  /*5ac0*/  USEL UR36, URZ, 0x1, UP0 ;  /* 0x000000013f247887 */ /* 0x000fc80008000000 */
[----:B------:R-:W-:Y:S01]  /*5ad0*/  ULOP3.LUT UR36, UR26, UR36, URZ, 0x3c, !UPT ;  /* 0x000000241a247292 */ /* 0x000fe2000f8e3c3f */
[----:B------:R-:W-:Y:S11]  /*5ae0*/  @!P0 BRA `(.L_x_14195) ;  /* 0x0000000000048947 */ /* 0x000ff60003800000 */
[----:B------:R-:W-:Y:S01]  /*5af0*/  BPT.TRAP 0x1 ;  /* 0x000000040000795c */ /* 0x000fe20000300000 */
.L_x_14195:
        /* <DEDUP_REMOVED lines=9> */
.L_x_14196:
[----:B-1----:R-:W-:Y:S05]  /*5b90*/  @P1 BRA `(.L_x_14197) ;  /* 0x0000000000081947 */ /* 0x002fea0003800000 */
[----:B------:R-:W1:Y:S02]  /*5ba0*/  SYNCS.PHASECHK.TRANS64.TRYWAIT P1, [UR23+0x13230], R5 ;  /* 0x01323005ff0075a7 */ /* 0x000e640008020157 */
[----:B-1----:R-:W-:Y:S05]  /*5bb0*/  @!P1 BRA `(.L_x_14198) ;  /* 0x0000013400549947 */ /* 0x002fea0003800000 */
.L_x_14197:
        /* <DEDUP_REMOVED lines=64> */
.L_x_14199:
[----:B------:R-:W-:Y:S01]  /*5fc0*/  ULEA UR11, UR25, UR45, 0x3 ;  /* 0x0000002d190b7291 */ /* 0x000fe2000f8e183f */
[----:B01----:R-:W-:-:S05]  /*5fd0*/  IMAD.U32 R5, RZ, RZ, UR26 ;  /* 0x0000001aff057e24 */ /* 0x003fca000f8e00ff */
[----:B------:R-:W-:-:S04]  /*5fe0*/  SHF.L.U32 R5, R5, 0x1f, RZ ;  /* 0x0000001f05057819 */ /* 0x000fc800000006ff */
[----:B------:R0:W1:Y:S01]  /*5ff0*/  SYNCS.PHASECHK.TRANS64.TRYWAIT P1, [UR11+0x13250], R5 ;  /* 0x01325005ff0075a7 */ /* 0x000062000802014b */
[----:B------:R-:W-:Y:S05]  /*6000*/  @!P0 BRA `(.L_x_14200) ;  /* 0x0000000000048947 */ /* 0x000fea0003800000 */
[----:B------:R-:W-:Y:S01]  /*6010*/  BPT.TRAP 0x1 ;  /* 0x000000040000795c */ /* 0x000fe20000300000 */
.L_x_14200:
[----:B-1----:R-:W-:Y:S05]  /*6020*/  @P1 BRA `(.L_x_14201) ;  /* 0x0000000000081947 */ /* 0x002fea0003800000 */
[----:B------:R-:W1:Y:S02]  /*6030*/  SYNCS.PHASECHK.TRANS64.TRYWAIT P1, [UR11+0x13250], R5 ;  /* 0x01325005ff0075a7 */ /* 0x000e64000802014b */
[----:B-1----:R-:W-:Y:S05]  /*6040*/  @!P1 BRA `(.L_x_14202) ;  /* 0x0000013000489947 */ /* 0x002fea0003800000 */
.L_x_14201:
        /* <DEDUP_REMOVED lines=32> */
.L_x_14203:
        /* <DEDUP_REMOVED lines=16> */
[----:B------:R-:W-:Y:S01]  /*6350*/  VIADD R5, R6, 0xffffffff ;  /* 0xffffffff06057836 */ /* 0x000fe20000000000 */
        /* <DEDUP_REMOVED lines=18> */
.L_x_14206:
[----:B------:R-:W-:-:S05]  /*6480*/  IMAD.U32 R136, RZ, RZ, UR20 ;  /* 0x00000014ff887e24 */ /* 0x000fca000f8e00ff */
[----:B------:R-:W-:-:S13]  /*6490*/  ISETP.NE.AND P1, PT, R136, 0x1, PT ;  /* 0x000000018800780c */ /* 0x000fda0003f25270 */
[----:B------:R-:W0:Y:S02]  /*64a0*/  @P1 LDC.64 R10, c[0x0][0x9e8] ;  /* 0x00027a00ff0a1b82 */ /* 0x000e240000000a00 */
[----:B0-----:R-:W-:-:S05]  /*64b0*/  @P1 IMAD.HI.U32 R10, R21, R10, RZ ;  /* 0x0000000a150a1227 */ /* 0x001fca00078e00ff */
[----:B------:R-:W-:-:S07]  /*64c0*/  @P1 SHF.R.U32.HI R21, RZ, R11, R10 ;  /* 0x0000000bff151219 */ /* 0x000fce000001160a */
.L_x_14207:
[----:B------:R-:W-:Y:S05]  /*64d0*/  BSYNC B0 ;  /* 0x0000000000007941 */ /* 0x000fea0003800000 */
.L_x_14205:
[----:B------:R-:W-:-:S05]  /*64e0*/  IMAD R21, R21, R136, R5 ;  /* 0x0000008815157224 */ /* 0x000fca00078e0205 */
[----:B------:R-:W-:Y:S02]  /*64f0*/  VIADDMNMX R12, R21, R136, R12, PT ;  /* 0x00000088150c7246 */ /* 0x000fe4000380010c */
[----:B------:R-:W-:-:S07]  /*6500*/  VIMNMX R6, R6, R21, !PT ;  /* 0x0000001506067248 */ /* 0x000fce0007fe0100 */
.L_x_14204:
        /* <DEDUP_REMOVED lines=247> */
.L_x_14210:
[----:B------:R-:W-:-:S05]  /*7480*/  IMAD.U32 R12, RZ, RZ, UR20 ;  /* 0x00000014ff0c7e24 */ /* 0x000fca000f8e00ff */
[----:B------:R-:W-:-:S13]  /*7490*/  ISETP.NE.AND P6, PT, R12, 0x1, PT ;  /* 0x000000010c00780c */ /* 0x000fda0003fc5270 */
[----:B------:R-:W0:Y:S02]  /*74a0*/  @P6 LDC.64 R10, c[0x0][0x9e8] ;  /* 0x00027a00ff0a6b82 */ /* 0x000e240000000a00 */
[----:B0-----:R-:W-:-:S05]  /*74b0*/  @P6 IMAD.HI.U32 R10, R6, R10, RZ ;  /* 0x0000000a060a6227 */ /* 0x001fca00078e00ff */
[----:B------:R-:W-:-:S07]  /*74c0*/  @P6 SHF.R.U32.HI R6, RZ, R11, R10 ;  /* 0x0000000bff066219 */ /* 0x000fce000001160a */
.L_x_14211:
[----:B------:R-:W-:Y:S05]  /*74d0*/  BSYNC B0 ;  /* 0x0000000000007941 */ /* 0x000fea0003800000 */
.L_x_14209:
[----:B------:R-:W-:-:S05]  /*74e0*/  IMAD R5, R6, R12, R5 ;  /* 0x0000000c06057224 */ /* 0x000fca00078e0205 */
[----:B------:R-:W-:Y:S02]  /*74f0*/  VIADDMNMX R14, R5, R12, R14, PT ;  /* 0x0000000c050e7246 */ /* 0x000fe4000380010e */
[----:B------:R-:W-:-:S07]  /*7500*/  VIMNMX R13, R13, R5, !PT ;  /* 0x000000050d0d7248 */ /* 0x000fce0007fe0100 */
.L_x_14208:
        /* <DEDUP_REMOVED lines=293> */
[--C-:B------:R-:W-:Y:S01]  /*8760*/  FFMA.FTZ R81, R85, UR42, -R6.reuse ;  /* 0x0000002a55517c23 */ /* 0x100fe20008010806 */
[----:B------:R-:W-:-:S01]  /*8770*/  FFMA.FTZ R85, R69, UR42, -R6 ;  /* 0x0000002a45557c23 */ /* 0x000fc20008010806 */
[----:B------:R-:W-:Y:S01]  /*8780*/  FMNMX.FTZ R124, R71, R76, !PT ;  /* 0x0000004c477c7209 */ /* 0x000fe20007810000 */
[----:B------:R-:W-:Y:S01]  /*8790*/  MUFU.EX2 R113, R113 ;  /* 0x0000007100717308 */ /* 0x000fe20000000800 */
[----:B------:R-:W-:-:S03]  /*87a0*/  FSEL R69, R5, RZ, P1 ;  /* 0x000000ff05457208 */ /* 0x000fc60000800000 */
[----:B------:R-:W0:Y:S02]  /*87b0*/  SHFL.BFLY PT, R125, R124, 0x2, 0x1f ;  /* 0x0c401f007c7d7f89 */ /* 0x000e2400000e0000 */
[----:B------:R-:W-:-:S02]  /*87c0*/  FADD.FTZ R69, -R69, R8 ;  /* 0x0000000845457221 */ /* 0x000fc40000010100 */
[----:B------:R1:W-:Y:S02]  /*87d0*/  MUFU.EX2 R76, R128 ;  /* 0x00000080004c7308 */ /* 0x0003e40000000800 */
[----:B------:R-:W-:-:S06]  /*87e0*/  FMUL.FTZ R69, R69, UR42 ;  /* 0x0000002a45457c20 */ /* 0x000fcc0008410000 */
[----:B------:R-:W2:Y:S08]  /*87f0*/  MUFU.EX2 R69, R69 ;  /* 0x0000004500457308 */ /* 0x000eb00000000800 */
        /* <DEDUP_REMOVED lines=12> */
[----:B-1----:R-:W-:Y:S02]  /*88c0*/  FSEL R128, R6, RZ, P1 ;  /* 0x000000ff06807208 */ /* 0x002fe40000800000 */
[----:B------:R-:W-:-:S03]  /*88d0*/  FSEL R8, R8, RZ, P1 ;  /* 0x000000ff08087208 */ /* 0x000fc60000800000 */
        /* <DEDUP_REMOVED lines=13> */
[----:B------:R-:W-:Y:S01]  /*89b0*/  FFMA.FTZ R99, R102, UR42, -R8 ;  /* 0x0000002a66637c23 */ /* 0x000fe20008010808 */
[----:B--2---:R-:W-:-:S01]  /*89c0*/  FFMA.FTZ R102, R69, R3, R10 ;  /* 0x0000000345667223 */ /* 0x004fc2000001000a */
[--C-:B------:R-:W-:Y:S01]  /*89d0*/  FFMA.FTZ R126, R134, UR42, -R8.reuse ;  /* 0x0000002a867e7c23 */ /* 0x100fe20008010808 */
[----:B------:R-:W-:-:S01]  /*89e0*/  FFMA.FTZ R129, R135, UR42, -R8 ;  /* 0x0000002a87817c23 */ /* 0x000fc20008010808 */
[----:B------:R-:W0:Y:S01]  /*89f0*/  MUFU.EX2 R94, R94 ;  /* 0x0000005e005e7308 */ /* 0x000e220000000800 */
[----:B------:R-:W-:-:S01]  /*8a00*/  FADD.FTZ R131, R11, R102 ;  /* 0x000000660b837221 */ /* 0x000fc20000010000 */
        /* <DEDUP_REMOVED lines=33> */
[----:B------:R-:W-:-:S05]  /*8c20*/  FFMA.FTZ R71, R71, UR42, -R8 ;  /* 0x0000002a47477c23 */ /* 0x000fca0008010808 */
[----:B------:R-:W3:Y:S08]  /*8c30*/  MUFU.EX2 R127, R127 ;  /* 0x0000007f007f7308 */ /* 0x000ef00000000800 */
[----:B------:R-:W4:Y:S08]  /*8c40*/  MUFU.EX2 R126, R126 ;  /* 0x0000007e007e7308 */ /* 0x000f300000000800 */
[----:B------:R2:W-:Y:S08]  /*8c50*/  MUFU.EX2 R7, R130 ;  /* 0x0000008200077308 */ /* 0x0005f00000000800 */
[----:B------:R-:W5:Y:S01]  /*8c60*/  MUFU.EX2 R129, R129 ;  /* 0x0000008100817308 */ /* 0x000f620000000800 */
[----:B--2---:R-:W-:-:S01]  /*8c70*/  FADD.FTZ R130, R122, R3 ;  /* 0x000000037a827221 */ /* 0x004fc20000010000 */
[----:B------:R-:W-:-:S03]  /*8c80*/  FADD.FTZ R3, R15, R0 ;  /* 0x000000000f037221 */ /* 0x000fc60000010000 */
[----:B0-----:R-:W-:Y:S01]  /*8c90*/  FADD.FTZ R103, R123, R130 ;  /* 0x000000827b677221 */ /* 0x001fe20000010000 */
[----:B------:R-:W-:-:S02]  /*8ca0*/  FADD.FTZ R0, R20, R3 ;  /* 0x0000000314007221 */ /* 0x000fc40000010000 */
[----:B------:R-:W0:Y:S01]  /*8cb0*/  MUFU.EX2 R106, R106 ;  /* 0x0000006a006a7308 */ /* 0x000e220000000800 */
[----:B-1----:R-:W-:-:S01]  /*8cc0*/  FADD.FTZ R130, R124, R103 ;  /* 0x000000677c827221 */ /* 0x002fc20000010000 */
[----:B------:R-:W-:-:S03]  /*8cd0*/  FADD.FTZ R3, R21, R0 ;  /* 0x0000000015037221 */ /* 0x000fc60000010000 */
[----:B---3--:R-:W-:Y:S01]  /*8ce0*/  FADD.FTZ R103, R127, R130 ;  /* 0x000000827f677221 */ /* 0x008fe20000010000 */
[----:B------:R-:W-:-:S02]  /*8cf0*/  FADD.FTZ R0, R120, R3 ;  /* 0x0000000378007221 */ /* 0x000fc40000010000 */
[----:B------:R-:W1:Y:S01]  /*8d00*/  MUFU.EX2 R107, R107 ;  /* 0x0000006b006b7308 */ /* 0x000e620000000800 */
[----:B----4-:R-:W-:-:S01]  /*8d10*/  FADD.FTZ R130, R126, R103 ;  /* 0x000000677e827221 */ /* 0x010fc20000010000 */
[----:B------:R-:W-:-:S03]  /*8d20*/  FADD.FTZ R3, R121, R0 ;  /* 0x0000000079037221 */ /* 0x000fc60000010000 */
[----:B-----5:R-:W-:Y:S01]  /*8d30*/  FADD.FTZ R103, R129, R130 ;  /* 0x0000008281677221 */ /* 0x020fe20000010000 */
        /* <DEDUP_REMOVED lines=114> */
.L_x_14212:
        /* <DEDUP_REMOVED lines=82> */
.L_x_14194:
        /* <DEDUP_REMOVED lines=26> */
.L_x_14215:
[----:B------:R-:W-:Y:S02]  /*9b20*/  ULDC UR12, c[0x0][0x9e4] ;  /* 0x00027900000c7ab9 */ /* 0x000fe40000000800 */
[----:B------:R-:W-:-:S11]  /*9b30*/  UISETP.NE.AND UP0, UPT, UR12, 0x1, UPT ;  /* 0x000000010c00788c */ /* 0x000fd6000bf05270 */
[----:B------:R-:W-:Y:S02]  /*9b40*/  @UP0 ULDC.64 UR14, c[0x0][0x9e8] ;  /* 0x00027a00000e0ab9 */ /* 0x000fe40000000a00 */
[----:B------:R-:W-:-:S04]  /*9b50*/  UIMAD.WIDE.U32 UR6, UR10, UR14, URZ ;  /* 0x0000000e0a0672a5 */ /* 0x000fc8000f8e003f */
[----:B------:R-:W-:-:S12]  /*9b60*/  @UP0 USHF.R.U32.HI UR10, URZ, UR15, UR7 ;  /* 0x0000000f3f0a0299 */ /* 0x000fd80008011607 */
.L_x_14216:
[----:B------:R-:W-:-:S04]  /*9b70*/  UIMAD UR10, UR10, UR12, URZ ;  /* 0x0000000c0a0a72a4 */ /* 0x000fc8000f8e023f */
[----:B------:R-:W-:-:S04]  /*9b80*/  UISETP.LT.AND UP0, UPT, UR11, UR10, UPT ;  /* 0x0000000a0b00728c */ /* 0x000fc8000bf01270 */
[----:B------:R-:W-:-:S12]  /*9b90*/  USEL UR11, UR11, UR10, !UP0 ;  /* 0x0000000a0b0b7287 */ /* 0x000fd8000c000000 */
.L_x_14214:
        /* <DEDUP_REMOVED lines=12> */
.L_x_14228:
[----:B------:R-:W-:-:S04]  /*9c60*/  UISETP.NE.AND UP0, UPT, UR22, 0x1, UPT ;  /* 0x000000011600788c */ /* 0x000fc8000bf05270 */
[----:B------:R-:W-:-:S04]  /*9c70*/  USEL UR36, URZ, 0x1, UP0 ;  /* 0x000000013f247887 */ /* 0x000fc80008000000 */
[----:B------:R-:W-:Y:S01]  /*9c80*/  ULOP3.LUT UR36, UR23, UR36, URZ, 0x3c, !UPT ;  /* 0x0000002417247292 */ /* 0x000fe2000f8e3c3f */
[----:B------:R-:W-:Y:S11]  /*9c90*/  @!P0 BRA `(.L_x_14218) ;  /* 0x0000000000048947 */ /* 0x000ff60003800000 */
[----:B------:R-:W-:Y:S01]  /*9ca0*/  BPT.TRAP 0x1 ;  /* 0x000000040000795c */ /* 0x000fe20000300000 */
.L_x_14218:
        /* <DEDUP_REMOVED lines=9> */
.L_x_14219:
[----:B-1----:R-:W-:Y:S05]  /*9d40*/  @P1 BRA `(.L_x_14220) ;  /* 0x0000000000081947 */ /* 0x002fea0003800000 */
[----:B------:R-:W1:Y:S02]  /*9d50*/  SYNCS.PHASECHK.TRANS64.TRYWAIT P1, [UR20+0x13230], R5 ;  /* 0x01323005ff0075a7 */ /* 0x000e640008020154 */
[----:B-1----:R-:W-:Y:S05]  /*9d60*/  @!P1 BRA `(.L_x_14221) ;  /* 0x000000f400189947 */ /* 0x002fea0003800000 */
.L_x_14220:
        /* <DEDUP_REMOVED lines=64> */
.L_x_14222:
[----:B------:R-:W-:Y:S01]  /*a170*/  ULEA UR11, UR22, UR45, 0x3 ;  /* 0x0000002d160b7291 */ /* 0x000fe2000f8e183f */
[----:B01----:R-:W-:-:S05]  /*a180*/  IMAD.U32 R5, RZ, RZ, UR23 ;  /* 0x00000017ff057e24 */ /* 0x003fca000f8e00ff */
[----:B------:R-:W-:-:S04]  /*a190*/  SHF.L.U32 R5, R5, 0x1f, RZ ;  /* 0x0000001f05057819 */ /* 0x000fc800000006ff */
[----:B------:R0:W1:Y:S01]  /*a1a0*/  SYNCS.PHASECHK.TRANS64.TRYWAIT P1, [UR11+0x13250], R5 ;  /* 0x01325005ff0075a7 */ /* 0x000062000802014b */
[----:B------:R-:W-:Y:S05]  /*a1b0*/  @!P0 BRA `(.L_x_14223) ;  /* 0x0000000000048947 */ /* 0x000fea0003800000 */
[----:B------:R-:W-:Y:S01]  /*a1c0*/  BPT.TRAP 0x1 ;  /* 0x000000040000795c */ /* 0x000fe20000300000 */
.L_x_14223:
[----:B-1----:R-:W-:Y:S05]  /*a1d0*/  @P1 BRA `(.L_x_14224) ;  /* 0x0000000000081947 */ /* 0x002fea0003800000 */
[----:B------:R-:W1:Y:S02]  /*a1e0*/  SYNCS.PHASECHK.TRANS64.TRYWAIT P1, [UR11+0x13250], R5 ;  /* 0x01325005ff0075a7 */ /* 0x000e64000802014b */
[----:B-1----:R-:W-:Y:S05]  /*a1f0*/  @!P1 BRA `(.L_x_14225) ;  /* 0x000000f0000c9947 */ /* 0x002fea0003800000 */
.L_x_14224:
        /* <DEDUP_REMOVED lines=32> */
.L_x_14226:
        /* <DEDUP_REMOVED lines=94> */
[----:B------:R-:W-:Y:S01]  /*a9e0*/  FFMA.FTZ R12, R121, UR42, -R10 ;  /* 0x0000002a790c7c23 */ /* 0x000fe2000801080a */
[----:B------:R-:W-:Y:S01]  /*a9f0*/  FMUL.FTZ R14, R7, UR42 ;  /* 0x0000002a070e7c20 */ /* 0x000fe20008410000 */
[----:B------:R-:W-:Y:S02]  /*aa00*/  IMAD.U32 R121, RZ, RZ, UR42 ;  /* 0x0000002aff797e24 */ /* 0x000fe4000f8e00ff */
[----:B------:R-:W-:-:S01]  /*aa10*/  FADD.FTZ R7, -R6, R11 ;  /* 0x0000000b06077221 */ /* 0x000fc20000010100 */
        /* <DEDUP_REMOVED lines=88> */
[----:B------:R-:W-:Y:S08]  /*afa0*/  MUFU.EX2 R13, R13 ;  /* 0x0000000d000d7308 */ /* 0x000ff00000000800 */
[----:B------:R-:W1:Y:S01]  /*afb0*/  MUFU.EX2 R123, R123 ;  /* 0x0000007b007b7308 */ /* 0x000e620000000800 */
[----:B0-----:R-:W-:-:S07]  /*afc0*/  FADD.FTZ R0, R121, R0 ;  /* 0x0000000079007221 */ /* 0x001fce0000010000 */
[----:B------:R0:W2:Y:S08]  /*afd0*/  MUFU.EX2 R14, R125 ;  /* 0x0000007d000e7308 */ /* 0x0000b00000000800 */
[----:B------:R-:W3:Y:S01]  /*afe0*/  MUFU.EX2 R124, R124 ;  /* 0x0000007c007c7308 */ /* 0x000ee20000000800 */
[----:B0-----:R-:W-:-:S01]  /*aff0*/  FFMA.FTZ R125, R130, UR42, -R10 ;  /* 0x0000002a827d7c23 */ /* 0x001fc2000801080a */
[----:B------:R-:W-:Y:S01]  /*b000*/  FADD.FTZ R130, R12, R3 ;  /* 0x000000030c827221 */ /* 0x000fe20000010000 */
[----:B-1----:R-:W-:-:S03]  /*b010*/  FADD.FTZ R129, R123, R0 ;  /* 0x000000007b817221 */ /* 0x002fc60000010000 */
[----:B------:R-:W-:Y:S02]  /*b020*/  FADD.FTZ R3, R13, R130 ;  /* 0x000000820d037221 */ /* 0x000fe40000010000 */
[----:B------:R-:W0:Y:S02]  /*b030*/  MUFU.EX2 R15, R15 ;  /* 0x0000000f000f7308 */ /* 0x000e240000000800 */
[----:B--2---:R-:W-:-:S06]  /*b040*/  FADD.FTZ R0, R14, R3 ;  /* 0x000000030e007221 */ /* 0x004fcc0000010000 */
        /* <DEDUP_REMOVED lines=146> */
.L_x_14227:
        /* <DEDUP_REMOVED lines=82> */
.L_x_14217:
        /* <DEDUP_REMOVED lines=9> */
.L_x_14248:
[----:B------:R-:W-:-:S04]  /*bf20*/  UIADD3 UR37, UR23, 0x1, URZ ;  /* 0x0000000117257890 */ /* 0x000fc8000fffe03f */
[----:B------:R-:W-:-:S04]  /*bf30*/  UISETP.NE.AND UP0, UPT, UR37, 0x2, UPT ;  /* 0x000000022500788c */ /* 0x000fc8000bf05270 */
[----:B------:R-:W-:Y:S02]  /*bf40*/  USEL UR36, URZ, 0x1, UP0 ;  /* 0x000000013f247887 */ /* 0x000fe40008000000 */
[----:B------:R-:W-:Y:S02]  /*bf50*/  USEL UR37, UR37, URZ, UP0 ;  /* 0x0000003f25257287 */ /* 0x000fe40008000000 */
[----:B------:R-:W-:Y:S01]  /*bf60*/  ULOP3.LUT UR36, UR24, UR36, URZ, 0x3c, !UPT ;  /* 0x0000002418247292 */ /* 0x000fe2000f8e3c3f */
[----:B------:R-:W-:Y:S11]  /*bf70*/  @!P0 BRA `(.L_x_14230) ;  /* 0x0000000000048947 */ /* 0x000ff60003800000 */
[----:B------:R-:W-:Y:S01]  /*bf80*/  BPT.TRAP 0x1 ;  /* 0x000000040000795c */ /* 0x000fe20000300000 */
.L_x_14230:
[----:B------:R-:W-:Y:S01]  /*bf90*/  ULEA UR6, UR37, UR45, 0x3 ;  /* 0x0000002d25067291 */ /* 0x000fe2000f8e183f */
[----:B------:R-:W-:-:S05]  /*bfa0*/  IMAD.U32 R5, RZ, RZ, UR36 ;  /* 0x00000024ff057e24 */ /* 0x000fca000f8e00ff */
[----:B------:R-:W-:-:S04]  /*bfb0*/  SHF.L.U32 R5, R5, 0x1f, RZ ;  /* 0x0000001f05057819 */ /* 0x000fc800000006ff */
[----:B------:R0:W1:Y:S01]  /*bfc0*/  SYNCS.PHASECHK.TRANS64.TRYWAIT P1, [UR6+0x13230], R5 ;  /* 0x01323005ff0075a7 */ /* 0x0000620008020146 */
[----:B------:R-:W-:Y:S05]  /*bfd0*/  @!P0 BRA `(.L_x_14231) ;  /* 0x0000000000048947 */ /* 0x000fea0003800000 */
[----:B------:R-:W-:Y:S01]  /*bfe0*/  BPT.TRAP 0x1 ;  /* 0x000000040000795c */ /* 0x000fe20000300000 */
.L_x_14231:
[----:B-1----:R-:W-:Y:S05]  /*bff0*/  @P1 BRA `(.L_x_14232) ;  /* 0x0000000000081947 */ /* 0x002fea0003800000 */
[----:B------:R-:W1:Y:S02]  /*c000*/  SYNCS.PHASECHK.TRANS64.TRYWAIT P1, [UR6+0x13230], R5 ;  /* 0x01323005ff0075a7 */ /* 0x000e640008020146 */
[----:B-1----:R-:W-:Y:S05]  /*c010*/  @!P1 BRA `(.L_x_14233) ;  /* 0x000000d0009c9947 */ /* 0x002fea0003800000 */
.L_x_14232:
        /* <DEDUP_REMOVED lines=64> */
.L_x_14234:
[----:B------:R-:W-:Y:S01]  /*c420*/  ULEA UR11, UR23, UR45, 0x3 ;  /* 0x0000002d170b7291 */ /* 0x000fe2000f8e183f */
[----:B01----:R-:W-:-:S05]  /*c430*/  IMAD.U32 R5, RZ, RZ, UR24 ;  /* 0x00000018ff057e24 */ /* 0x003fca000f8e00ff */
[----:B------:R-:W-:-:S04]  /*c440*/  SHF.L.U32 R5, R5, 0x1f, RZ ;  /* 0x0000001f05057819 */ /* 0x000fc800000006ff */
[----:B------:R0:W1:Y:S01]  /*c450*/  SYNCS.PHASECHK.TRANS64.TRYWAIT P1, [UR11+0x13250], R5 ;  /* 0x01325005ff0075a7 */ /* 0x000062000802014b */
[----:B------:R-:W-:Y:S05]  /*c460*/  @!P0 BRA `(.L_x_14235) ;  /* 0x0000000000048947 */ /* 0x000fea0003800000 */
[----:B------:R-:W-:Y:S01]  /*c470*/  BPT.TRAP 0x1 ;  /* 0x000000040000795c */ /* 0x000fe20000300000 */
.L_x_14235:
[----:B-1----:R-:W-:Y:S05]  /*c480*/  @P1 BRA `(.L_x_14236) ;  /* 0x0000000000081947 */ /* 0x002fea0003800000 */
[----:B------:R-:W1:Y:S02]  /*c490*/  SYNCS.PHASECHK.TRANS64.TRYWAIT P1, [UR11+0x13250], R5 ;  /* 0x01325005ff0075a7 */ /* 0x000e64000802014b */
[----:B-1----:R-:W-:Y:S05]  /*c4a0*/  @!P1 BRA `(.L_x_14237) ;  /* 0x000000cc00909947 */ /* 0x002fea0003800000 */
.L_x_14236:
        /* <DEDUP_REMOVED lines=32> */
.L_x_14238:
        /* <DEDUP_REMOVED lines=36> */
.L_x_14241:
[----:B------:R-:W-:-:S05]  /*c8f0*/  IMAD.U32 R136, RZ, RZ, UR20 ;  /* 0x00000014ff887e24 */ /* 0x000fca000f8e00ff */
[----:B------:R-:W-:-:S13]  /*c900*/  ISETP.NE.AND P1, PT, R136, 0x1, PT ;  /* 0x000000018800780c */ /* 0x000fda0003f25270 */
[----:B------:R-:W0:Y:S02]  /*c910*/  @P1 LDC.64 R10, c[0x0][0x9e8] ;  /* 0x00027a00ff0a1b82 */ /* 0x000e240000000a00 */
[----:B0-----:R-:W-:-:S05]  /*c920*/  @P1 IMAD.HI.U32 R10, R21, R10, RZ ;  /* 0x0000000a150a1227 */ /* 0x001fca00078e00ff */
[----:B------:R-:W-:-:S07]  /*c930*/  @P1 SHF.R.U32.HI R21, RZ, R11, R10 ;  /* 0x0000000bff151219 */ /* 0x000fce000001160a */
.L_x_14242:
[----:B------:R-:W-:Y:S05]  /*c940*/  BSYNC B0 ;  /* 0x0000000000007941 */ /* 0x000fea0003800000 */
.L_x_14240:
[----:B------:R-:W-:-:S05]  /*c950*/  IMAD R21, R21, R136, R5 ;  /* 0x0000008815157224 */ /* 0x000fca00078e0205 */
[----:B------:R-:W-:Y:S02]  /*c960*/  VIADDMNMX R12, R21, R136, R12, PT ;  /* 0x00000088150c7246 */ /* 0x000fe4000380010c */
[----:B------:R-:W-:-:S07]  /*c970*/  VIMNMX R6, R6, R21, !PT ;  /* 0x0000001506067248 */ /* 0x000fce0007fe0100 */
.L_x_14239:
        /* <DEDUP_REMOVED lines=247> */
.L_x_14245:
[----:B------:R-:W-:-:S05]  /*d8f0*/  IMAD.U32 R12, RZ, RZ, UR20 ;  /* 0x00000014ff0c7e24 */ /* 0x000fca000f8e00ff */
[----:B------:R-:W-:-:S13]  /*d900*/  ISETP.NE.AND P6, PT, R12, 0x1, PT ;  /* 0x000000010c00780c */ /* 0x000fda0003fc5270 */
[----:B------:R-:W0:Y:S02]  /*d910*/  @P6 LDC.64 R10, c[0x0][0x9e8] ;  /* 0x00027a00ff0a6b82 */ /* 0x000e240000000a00 */
[----:B0-----:R-:W-:-:S05]  /*d920*/  @P6 IMAD.HI.U32 R10, R6, R10, RZ ;  /* 0x0000000a060a6227 */ /* 0x001fca00078e00ff */
[----:B------:R-:W-:-:S07]  /*d930*/  @P6 SHF.R.U32.HI R6, RZ, R11, R10 ;  /* 0x0000000bff066219 */ /* 0x000fce000001160a */
.L_x_14246:
[----:B------:R-:W-:Y:S05]  /*d940*/  BSYNC B0 ;  /* 0x0000000000007941 */ /* 0x000fea0003800000 */
.L_x_14244:
[----:B------:R-:W-:-:S05]  /*d950*/  IMAD R5, R6, R12, R5 ;  /* 0x0000000c06057224 */ /* 0x000fca00078e0205 */
[----:B------:R-:W-:Y:S02]  /*d960*/  VIADDMNMX R14, R5, R12, R14, PT ;  /* 0x0000000c050e7246 */ /* 0x000fe4000380010e */
[----:B------:R-:W-:-:S07]  /*d970*/  VIMNMX R13, R13, R5, !PT ;  /* 0x000000050d0d7248 */ /* 0x000fce0007fe0100 */
.L_x_14243:
        /* <DEDUP_REMOVED lines=501> */
.L_x_14247:
        /* <DEDUP_REMOVED lines=82> */
.L_x_14229:
[----:B------:R-:W-:Y:S06]  /*fdf0*/  BAR.ARV 0x8, 0x200 ;  /* 0x0208000000007b1d */ /* 0x000fec0000002000 */
[----:B------:R-:W-:Y:S05]  /*fe00*/  @!P0 BRA `(.L_x_14249) ;  /* 0x0000000000048947 */ /* 0x000fea0003800000 */
[----:B------:R-:W-:Y:S01]  /*fe10*/  BPT.TRAP 0x1 ;  /* 0x000000040000795c */ /* 0x000fe20000300000 */
.L_x_14249:
[----:B------:R-:W-:Y:S01]  /*fe20*/  ULEA UR14, UR37, UR45, 0x3 ;  /* 0x0000002d250e7291 */ /* 0x000fe2000f8e183f */
[----:B------:R-:W-:-:S05]  /*fe30*/  IMAD.U32 R4, RZ, RZ, UR36 ;  /* 0x00000024ff047e24 */ /* 0x000fca000f8e00ff */
[----:B------:R-:W-:-:S04]  /*fe40*/  SHF.L.U32 R4, R4, 0x1f, RZ ;  /* 0x0000001f04047819 */ /* 0x000fc800000006ff */
[----:B------:R0:W1:Y:S01]  /*fe50*/  SYNCS.PHASECHK.TRANS64.TRYWAIT P1, [UR14+0x13250], R4 ;  /* 0x01325004ff0075a7 */ /* 0x000062000802014e */
[----:B------:R-:W-:Y:S05]  /*fe60*/  @!P0 BRA `(.L_x_14250) ;  /* 0x0000000000048947 */ /* 0x000fea0003800000 */
[----:B------:R-:W-:Y:S01]  /*fe70*/  BPT.TRAP 0x1 ;  /* 0x000000040000795c */ /* 0x000fe20000300000 */
.L_x_14250:
[----:B-1----:R-:W-:Y:S05]  /*fe80*/  @P1 BRA `(.L_x_14251) ;  /* 0x0000000000081947 */ /* 0x002fea0003800000 */
[----:B------:R-:W1:Y:S02]  /*fe90*/  SYNCS.PHASECHK.TRANS64.TRYWAIT P1, [UR14+0x13250], R4 ;  /* 0x01325004ff0075a7 */ /* 0x000e64000802014e */
[----:B-1----:R-:W-:Y:S05]  /*fea0*/  @!P1 BRA `(.L_x_14252) ;  /* 0x0000009400289947 */ /* 0x002fea0003800000 */
.L_x_14251:
        /* <DEDUP_REMOVED lines=13> */
[----:B------:R-:W-:Y:S01]  /*ff80*/  @UP0 UIMAD UR6, UR6, UR10, URZ ;  /* 0x0000000a060602a4 */ /* 0x000fe2000f8e023f */
[----:B------:R-:W-:Y:S01]  /*ff90*/  @UP0 ULDC.64 UR12, c[0x0][0x9d0] ;  /* 0x00027400000c0ab9 */ /* 0x000fe20000000a00 */
[----:B------:R-:W-:Y:S02]  /*ffa0*/  @UP0 UIMAD.WIDE.U32 UR8, UR48, UR10, URZ ;  /* 0x0000000a300802a5 */ /* 0x000fe4000f8e003f */
[----:B------:R-:W-:Y:S02]  /*ffb0*/  @UP0 UIMAD UR6, UR48, UR11, UR6 ;  /* 0x0000000b300602a4 */ /* 0x000fe4000f8e0206 */
[----:B------:R-:W-:-:S02]  /*ffc0*/  UIMAD UR10, UR37, 0x280, UR45 ;  /* 0x00000280250a78a4 */ /* 0x000fc4000f8e022d */
[----:B------:R-:W-:Y:S02]  /*ffd0*/  @UP0 UIMAD UR7, UR7, UR12, URZ ;  /* 0x0000000c070702a4 */ /* 0x000fe4000f8e023f */
        /* <DEDUP_REMOVED lines=70> */
.L_x_14253:
        /* <DEDUP_REMOVED lines=42> */
.L_x_14175:
[----:B------:R-:W0:Y:S01]  /*106e0*/  S2R R6, SR_CgaCtaId ;  /* 0x0000000000067919 */ /* 0x000e220000008800 */
[----:B------:R-:W-:Y:S01]  /*106f0*/  MOV R5, 0x400 ;  /* 0x0000040000057802 */ /* 0x000fe20000000f00 */
[----:B------:R-:W-:Y:S01]  /*10700*/  BSSY B0, `(.L_x_14254) ;  /* 0x00001cf000007945 */ /* 0x000fe20003800000 */
[----:B------:R-:W-:Y:S01]  /*10710*/  SHF.R.S32.HI R3, RZ, 0x1f, R156 ;  /* 0x0000001fff037819 */ /* 0x000fe2000001149c */
[----:B------:R-:W-:Y:S01]  /*10720*/  BAR.SYNC.DEFER_BLOCKING 0x5, 0x200 ;  /* 0x0148000000007b1d */ /* 0x000fe20000010000 */
        /* <DEDUP_REMOVED lines=9> */
[----:B------:R-:W2:Y:S01]  /*107c0*/  LDL R35, [R1+0x10] ;  /* 0x0000100001237983 */ /* 0x000ea20000100800 */
        /* <DEDUP_REMOVED lines=26> */
[----:B------:R-:W-:Y:S01]  /*10970*/  USHF.R.S32.HI UR9, URZ, 0x1f, UR40 ;  /* 0x0000001f3f097899 */ /* 0x000fe20008011428 */
[----:B------:R-:W-:Y:S02]  /*10980*/  ULDC.64 UR14, c[0x0][0xb98] ;  /* 0x0002e600000e7ab9 */ /* 0x000fe40000000a00 */
[----:B------:R0:W3:Y:S01]  /*10990*/  LDG.E.CONSTANT R17, desc[UR50][R6.64] ;  /* 0x0000003206117981 */ /* 0x0000e2000c1e9900 */
[----:B------:R-:W-:Y:S01]  /*109a0*/  UISETP.NE.U32.AND UP0, UPT, UR6, URZ, UPT ;  /* 0x0000003f0600728c */ /* 0x000fe2000bf05070 */
[----:B------:R-:W-:-:S03]  /*109b0*/  ULDC.64 UR18, c[0x0][0xc08] ;  /* 0x0003020000127ab9 */ /* 0x000fc60000000a00 */
        /* <DEDUP_REMOVED lines=24> */
[C---:B------:R-:W-:Y:S02]  /*10b40*/  IADD3 R39, P1, R8.reuse, 0x60, RZ ;  /* 0x0000006008277810 */ /* 0x040fe40007f3e0ff */
[C---:B------:R-:W-:Y:S02]  /*10b50*/  IADD3 R35, P3, R8.reuse, 0x20, RZ ;  /* 0x0000002008237810 */ /* 0x040fe40007f7e0ff */
[----:B------:R-:W-:Y:S01]  /*10b60*/  LOP3.LUT R15, R8, 0x380, RZ, 0xc0, !PT ;  /* 0x00000380080f7812 */ /* 0x000fe200078ec0ff */
[----:B------:R-:W-:Y:S01]  /*10b70*/  IMAD.X R11, RZ, RZ, R9, P1 ;  /* 0x000000ffff0b7224 */ /* 0x000fe200008e0609 */
[----:B------:R-:W-:Y:S02]  /*10b80*/  LOP3.LUT R10, R35, 0x380, RZ, 0xc0, !PT ;  /* 0x00000380230a7812 */ /* 0x000fe400078ec0ff */
[----:B------:R-:W-:Y:S02]  /*10b90*/  LOP3.LUT R20, R39, 0x380, RZ, 0xc0, !PT ;  /* 0x0000038027147812 */ /* 0x000fe400078ec0ff */
[----:B------:R-:W-:-:S02]  /*10ba0*/  SHF.R.U64 R15, R15, 0x3, RZ ;  /* 0x000000030f0f7819 */ /* 0x000fc400000012ff */
[----:B------:R-:W-:Y:S02]  /*10bb0*/  IADD3 R37, P2, R8, 0x40, RZ ;  /* 0x0000004008257810 */ /* 0x000fe40007f5e0ff */
[----:B------:R-:W-:Y:S02]  /*10bc0*/  SHF.R.U64 R10, R10, 0x3, RZ ;  /* 0x000000030a0a7819 */ /* 0x000fe400000012ff */
[----:B------:R-:W-:Y:S01]  /*10bd0*/  SHF.R.U64 R20, R20, 0x3, RZ ;  /* 0x0000000314147819 */ /* 0x000fe200000012ff */
[--C-:B------:R-:W-:Y:S01]  /*10be0*/  IMAD.X R13, RZ, RZ, R9.reuse, P2 ;  /* 0x000000ffff0d7224 */ /* 0x100fe200010e0609 */
[----:B------:R-:W-:Y:S01]  /*10bf0*/  LOP3.LUT R8, R15, R8, RZ, 0x3c, !PT ;  /* 0x000000080f087212 */ /* 0x000fe200078e3cff */
[----:B------:R-:W-:Y:S01]  /*10c00*/  IMAD.X R15, RZ, RZ, R9, P3 ;  /* 0x000000ffff0f7224 */ /* 0x000fe200018e0609 */
[----:B------:R-:W-:Y:S02]  /*10c10*/  LOP3.LUT R14, R10, R35, RZ, 0x3c, !PT ;  /* 0x000000230a0e7212 */ /* 0x000fe400078e3cff */
[----:B------:R-:W-:-:S02]  /*10c20*/  LOP3.LUT R10, R20, R39, RZ, 0x3c, !PT ;  /* 0x00000027140a7212 */ /* 0x000fc400078e3cff */
[----:B------:R-:W-:Y:S02]  /*10c30*/  MOV R40, R8 ;  /* 0x0000000800287202 */ /* 0x000fe40000000f00 */
[----:B------:R-:W-:Y:S02]  /*10c40*/  LOP3.LUT R12, R37, 0x380, RZ, 0xc0, !PT ;  /* 0x00000380250c7812 */ /* 0x000fe400078ec0ff */
[----:B------:R-:W-:Y:S02]  /*10c50*/  MOV R35, R10 ;  /* 0x0000000a00237202 */ /* 0x000fe40000000f00 */
[----:B------:R-:W-:Y:S02]  /*10c60*/  SHF.R.U64 R12, R12, 0x3, RZ ;  /* 0x000000030c0c7819 */ /* 0x000fe400000012ff */
[----:B------:R-:W-:Y:S02]  /*10c70*/  MOV R39, R14 ;  /* 0x0000000e00277202 */ /* 0x000fe40000000f00 */
[----:B------:R-:W-:-:S02]  /*10c80*/  LOP3.LUT R12, R12, R37, RZ, 0x3c, !PT ;  /* 0x000000250c0c7212 */ /* 0x000fc400078e3cff */
[----:B------:R-:W-:Y:S02]  /*10c90*/  PLOP3.LUT P2, PT, PT, PT, UP0, 0x80, 0x0 ;  /* 0x000000000000781c */ /* 0x000fe40003f4f008 */
[----:B------:R-:W-:Y:S02]  /*10ca0*/  MOV R37, R12 ;  /* 0x0000000c00257202 */ /* 0x000fe40000000f00 */
        /* <DEDUP_REMOVED lines=15> */
[----:B------:R-:W-:Y:S01]  /*10da0*/  SHFL.IDX PT, R32, R32, R17, 0x1c1f ;  /* 0x001c1f1120207589 */ /* 0x000fe200000e0000 */
[----:B------:R-:W-:-:S03]  /*10db0*/  IMAD.U32 R20, RZ, RZ, UR6 ;  /* 0x00000006ff147e24 */ /* 0x000fc6000f8e00ff */
[----:B------:R-:W1:Y:S01]  /*10dc0*/  SHFL.IDX PT, R21, R21, R18, 0x1c1f ;  /* 0x001c1f1215157589 */ /* 0x000e6200000e0000 */
[----:B--2---:R-:W-:Y:S02]  /*10dd0*/  SEL R12, R28, R25, P0 ;  /* 0x000000191c0c7207 */ /* 0x004fe40000000000 */
[----:B------:R-:W-:Y:S01]  /*10de0*/  SEL R14, R25, R28, P0 ;  /* 0x0000001c190e7207 */ /* 0x000fe20000000000 */
[----:B------:R-:W-:Y:S04]  /*10df0*/  SHFL.IDX PT, R36, R36, R17, 0x1c1f ;  /* 0x001c1f1124247589 */ /* 0x000fe800000e0000 */
[----:B------:R-:W2:Y:S01]  /*10e00*/  SHFL.IDX PT, R33, R33, R18, 0x1c1f ;  /* 0x001c1f1221217589 */ /* 0x000ea200000e0000 */
[----:B---3--:R-:W-:Y:S02]  /*10e10*/  SEL R9, R34, R27, P0 ;  /* 0x0000001b22097207 */ /* 0x008fe40000000000 */
[----:B------:R-:W-:Y:S01]  /*10e20*/  SEL R11, R27, R34, P0 ;  /* 0x000000221b0b7207 */ /* 0x000fe20000000000 */
[----:B------:R-:W-:Y:S04]  /*10e30*/  SHFL.IDX PT, R38, R38, R17, 0x1c1f ;  /* 0x001c1f1126267589 */ /* 0x000fe800000e0000 */
[----:B------:R-:W3:Y:S01]  /*10e40*/  SHFL.IDX PT, R55, R55, R18, 0x1c1f ;  /* 0x001c1f1237377589 */ /* 0x000ee200000e0000 */
[----:B0-----:R-:W-:-:S02]  /*10e50*/  SEL R28, R30, R31, P0 ;  /* 0x0000001f1e1c7207 */ /* 0x001fc40000000000 */
[----:B------:R-:W-:Y:S01]  /*10e60*/  SEL R30, R31, R30, P0 ;  /* 0x0000001e1f1e7207 */ /* 0x000fe20000000000 */
[----:B------:R0:W-:Y:S01]  /*10e70*/  STSM.16.M88.4 [R40], R8 ;  /* 0x0000000828007844 */ /* 0x0001e20000000200 */
[----:B-1----:R-:W-:Y:S02]  /*10e80*/  SEL R13, R32, R21, P0 ;  /* 0x00000015200d7207 */ /* 0x002fe40000000000 */
[----:B------:R-:W-:Y:S01]  /*10e90*/  SEL R15, R21, R32, P0 ;  /* 0x00000020150f7207 */ /* 0x000fe20000000000 */
[----:B------:R-:W-:-:S04]  /*10ea0*/  IMAD.U32 R21, RZ, RZ, UR7 ;  /* 0x00000007ff157e24 */ /* 0x000fc8000f8e00ff */
[----:B------:R1:W-:Y:S01]  /*10eb0*/  STSM.16.M88.4 [R39], R12 ;  /* 0x0000000c27007844 */ /* 0x0003e20000000200 */
[----:B--2---:R-:W-:Y:S02]  /*10ec0*/  SEL R25, R36, R33, P0 ;  /* 0x0000002124197207 */ /* 0x004fe40000000000 */
[----:B------:R-:W-:Y:S02]  /*10ed0*/  SEL R27, R33, R36, P0 ;  /* 0x00000024211b7207 */ /* 0x000fe40000000000 */
[----:B------:R-:W2:Y:S03]  /*10ee0*/  LDC R33, c[0x0][0xbe8] ;  /* 0x0002fa00ff217b82 */ /* 0x000ea60000000800 */
[----:B------:R4:W-:Y:S01]  /*10ef0*/  STSM.16.M88.4 [R37], R24 ;  /* 0x0000001825007844 */ /* 0x0009e20000000200 */
[----:B---3--:R-:W-:Y:S02]  /*10f00*/  SEL R29, R38, R55, P0 ;  /* 0x00000037261d7207 */ /* 0x008fe40000000000 */
[----:B------:R-:W-:-:S05]  /*10f10*/  SEL R31, R55, R38, P0 ;  /* 0x00000026371f7207 */ /* 0x000fca0000000000 */
[----:B------:R4:W-:Y:S01]  /*10f20*/  STSM.16.M88.4 [R35], R28 ;  /* 0x0000001c23007844 */ /* 0x0009e20000000200 */
[----:B------:R-:W-:Y:S06]  /*10f30*/  BAR.SYNC.DEFER_BLOCKING 0x1, 0x180 ;  /* 0x0046000000007b1d */ /* 0x000fec0000010000 */
[----:B------:R-:W3:Y:S01]  /*10f40*/  @P2 LDG.E R17, desc[UR50][R20.64] ;  /* 0x0000003214112981 */ /* 0x000ee2000c1e1900 */
[----:B--2---:R-:W-:Y:S01]  /*10f50*/  ISETP.NE.AND P1, PT, R33, 0x1, PT ;  /* 0x000000012100780c */ /* 0x004fe20003f25270 */
[----:B0-----:R-:W-:Y:S01]  /*10f60*/  VIADD R11, R22, UR41 ;  /* 0x00000029160b7c36 */ /* 0x001fe20008000000 */
[----:B------:R-:W-:-:S02]  /*10f70*/  UIMAD UR6, UR16, UR10, URZ ;  /* 0x0000000a100672a4 */ /* 0x000fc4000f8e023f */
[----:B------:R-:W-:Y:S01]  /*10f80*/  USEL UR9, UR9, URZ, !UP0 ;  /* 0x0000003f09097287 */ /* 0x000fe2000c000000 */
[----:B------:R-:W-:Y:S01]  /*10f90*/  IMAD.MOV.U32 R8, RZ, RZ, R11 ;  /* 0x000000ffff087224 */ /* 0x000fe200078e000b */
[----:B------:R-:W-:Y:S02]  /*10fa0*/  UIMAD UR12, UR39, UR11, UR6 ;  /* 0x0000000b270c72a4 */ /* 0x000fe4000f8e0206 */
[----:B------:R-:W-:Y:S02]  /*10fb0*/  USEL UR8, UR40, URZ, !UP0 ;  /* 0x0000003f28087287 */ /* 0x000fe4000c000000 */
[----:B------:R-:W-:-:S03]  /*10fc0*/  UISETP.NE.U32.AND UP0, UPT, UR18, URZ, UPT ;  /* 0x0000003f1200728c */ /* 0x000fc6000bf05070 */
[----:B------:R-:W0:Y:S01]  /*10fd0*/  @P1 LDC R18, c[0x0][0xbec] ;  /* 0x0002fb00ff121b82 */ /* 0x000e220000000800 */
[----:B------:R-:W-:-:S06]  /*10fe0*/  UISETP.NE.AND.EX UP0, UPT, UR19, URZ, UPT, UP0 ;  /* 0x0000003f1300728c */ /* 0x000fcc000bf05300 */
[----:B------:R-:W-:Y:S01]  /*10ff0*/  PLOP3.LUT P3, PT, PT, PT, UP0, 0x80, 0x0 ;  /* 0x000000000000781c */ /* 0x000fe20003f6f008 */
[----:B------:R-:W2:Y:S01]  /*11000*/  @P1 LDC R32, c[0x0][0xbf0] ;  /* 0x0002fc00ff201b82 */ /* 0x000ea20000000800 */
[----:B0-----:R-:W-:-:S05]  /*11010*/  @P1 IMAD.HI.U32 R9, R11, R18, RZ ;  /* 0x000000120b091227 */ /* 0x001fca00078e00ff */
[----:B--2---:R-:W-:-:S05]  /*11020*/  @P1 SHF.R.U32.HI R8, RZ, R32, R9 ;  /* 0x00000020ff081219 */ /* 0x004fca0000011609 */
[----:B------:R-:W-:-:S04]  /*11030*/  IMAD.MOV R10, RZ, RZ, -R8 ;  /* 0x000000ffff0a7224 */ /* 0x000fc800078e0a08 */
[----:B------:R-:W-:Y:S01]  /*11040*/  IMAD R11, R33, R10, R11 ;  /* 0x0000000a210b7224 */ /* 0x000fe200078e020b */
[----:B------:R-:W-:-:S04]  /*11050*/  SHF.R.S32.HI R10, RZ, 0x1f, R8 ;  /* 0x0000001fff0a7819 */ /* 0x000fc80000011408 */
[----:B------:R-:W-:Y:S02]  /*11060*/  SHF.R.S32.HI R9, RZ, 0x1f, R11 ;  /* 0x0000001fff097819 */ /* 0x000fe4000001140b */
[----:B---3--:R-:W-:-:S13]  /*11070*/  @P2 R2UR UR4, R17 ;  /* 0x00000000110422ca */ /* 0x008fda00000e0000 */
[----:B------:R-:W-:Y:S02]  /*11080*/  USHF.R.S32.HI UR7, URZ, 0x1f, UR4 ;  /* 0x0000001f3f077899 */ /* 0x000fe40008011404 */
[----:B------:R-:W-:Y:S02]  /*11090*/  UMOV UR6, UR4 ;  /* 0x0000000400067c82 */ /* 0x000fe40008000000 */
[----:B------:R-:W-:-:S04]  /*110a0*/  UIMAD.WIDE.U32 UR10, UR39, UR10, UR6 ;  /* 0x0000000a270a72a5 */ /* 0x000fc8000f8e0006 */
[----:B------:R-:W-:Y:S02]  /*110b0*/  UIADD3 UR11, UR11, UR12, URZ ;  /* 0x0000000c0b0b7290 */ /* 0x000fe4000fffe03f */
[----:B------:R-:W-:Y:S02]  /*110c0*/  UIMAD UR12, UR9, UR14, URZ ;  /* 0x0000000e090c72a4 */ /* 0x000fe4000f8e023f */
[----:B------:R-:W-:Y:S02]  /*110d0*/  UIMAD.WIDE.U32 UR10, UR8, UR14, UR10 ;  /* 0x0000000e080a72a5 */ /* 0x000fe4000f8e000a */
[----:B------:R-:W-:Y:S01]  /*110e0*/  UIMAD UR12, UR8, UR15, UR12 ;  /* 0x0000000f080c72a4 */ /* 0x000fe2000f8e020c */
[----:B------:R-:W-:-:S03]  /*110f0*/  ULDC UR14, c[0x0][0xa88] ;  /* 0x0002a200000e7ab9 */ /* 0x000fc60000000800 */
[----:B------:R-:W-:Y:S02]  /*11100*/  IADD3 R8, P0, R8, UR10, RZ ;  /* 0x0000000a08087c10 */ /* 0x000fe4000ff1e0ff */
[----:B-1----:R-:W-:Y:S01]  /*11110*/  IMAD.U32 R13, RZ, RZ, UR12 ;  /* 0x0000000cff0d7e24 */ /* 0x002fe2000f8e00ff */
[----:B------:R-:W-:Y:S02]  /*11120*/  ULDC.64 UR12, c[0x0][0xb88] ;  /* 0x0002e200000c7ab9 */ /* 0x000fe40000000a00 */
[----:B------:R-:W-:Y:S02]  /*11130*/  IMAD R12, R9, UR12, RZ ;  /* 0x0000000c090c7c24 */ /* 0x000fe4000f8e02ff */
[----:B------:R-:W-:Y:S01]  /*11140*/  IADD3.X R9, R10, UR11, R13, P0, !PT ;  /* 0x0000000b0a097c10 */ /* 0x000fe200087fe40d */
[----:B------:R-:W-:Y:S01]  /*11150*/  @UP0 ULDC.64 UR10, c[0x0][0xc08] ;  /* 0x00030200000a0ab9 */ /* 0x000fe20000000a00 */
[----:B------:R-:W-:Y:S01]  /*11160*/  IMAD R13, R11, UR13, R12 ;  /* 0x0000000d0b0d7c24 */ /* 0x000fe2000f8e020c */
[----:B------:R-:W-:Y:S01]  /*11170*/  @UP0 UIMAD.WIDE UR10, UR40, 0x4, UR10 ;  /* 0x00000004280a08a5 */ /* 0x000fe2000f8e020a */
[----:B------:R-:W-:-:S02]  /*11180*/  IMAD.U32 R10, RZ, RZ, UR14 ;  /* 0x0000000eff0a7e24 */ /* 0x000fc4000f8e00ff */
[----:B------:R-:W-:Y:S01]  /*11190*/  IMAD.WIDE.U32 R8, R11, UR12, R8 ;  /* 0x0000000c0b087c25 */ /* 0x000fe2000f8e0008 */
[----:B------:R-:W-:-:S03]  /*111a0*/  ULDC.64 UR12, c[0x0][0xb50] ;  /* 0x0002d400000c7ab9 */ /* 0x000fc60000000a00 */
[----:B------:R-:W-:Y:S01]  /*111b0*/  IMAD.IADD R9, R9, 0x1, R13 ;  /* 0x0000000109097824 */ /* 0x000fe200078e020d */
[C---:B------:R-:W-:Y:S01]  /*111c0*/  LEA R11, P0, R8.reuse, UR12, 0x2 ;  /* 0x0000000c080b7c11 */ /* 0x040fe2000f8010ff */
[----:B------:R-:W-:Y:S02]  /*111d0*/  IMAD.U32 R12, RZ, RZ, UR10 ;  /* 0x0000000aff0c7e24 */ /* 0x000fe4000f8e00ff */
[----:B------:R-:W-:Y:S01]  /*111e0*/  IMAD.U32 R13, RZ, RZ, UR11 ;  /* 0x0000000bff0d7e24 */ /* 0x000fe2000f8e00ff */
[----:B------:R-:W-:Y:S01]  /*111f0*/  LEA.HI.X R14, R8, UR13, R9, 0x2, P0 ;  /* 0x0000000d080e7c11 */ /* 0x000fe200080f1409 */
[----:B------:R-:W-:-:S03]  /*11200*/  IMAD R9, R157, 0x40, R156 ;  /* 0x000000409d097824 */ /* 0x000fc600078e029c */
[----:B------:R4:W5:Y:S01]  /*11210*/  @P3 LDG.E R10, desc[UR50][R12.64] ;  /* 0x000000320c0a3981 */ /* 0x000962000c1e1900 */
[----:B------:R-:W-:Y:S05]  /*11220*/  @P3 BRA `(.L_x_14256) ;  /* 0x0000000000103947 */ /* 0x000fea0003800000 */
[----:B------:R-:W-:Y:S05]  /*11230*/  @!P2 BRA `(.L_x_14256) ;  /* 0x00000000000ca947 */ /* 0x000fea0003800000 */
[----:B----4-:R-:W2:Y:S04]  /*11240*/  LDG.E R13, desc[UR50][R20.64] ;  /* 0x00000032140d7981 */ /* 0x010ea8000c1e1900 */
[----:B-----5:R-:W2:Y:S02]  /*11250*/  LDG.E R10, desc[UR50][R20.64+0x4] ;  /* 0x00000432140a7981 */ /* 0x020ea4000c1e1900 */
[----:B--2---:R-:W-:-:S07]  /*11260*/  IMAD.IADD R10, R10, 0x1, -R13 ;  /* 0x000000010a0a7824 */ /* 0x004fce00078e0a0d */
.L_x_14256:
[----:B----4-:R-:W2:Y:S01]  /*11270*/  LDL R12, [R1+0xc] ;  /* 0x00000c00010c7983 */ /* 0x010ea20000100800 */
[----:B------:R-:W0:Y:S01]  /*11280*/  S2R R8, SR_TID.X ;  /* 0x0000000000087919 */ /* 0x000e220000002100 */
[----:B------:R-:W-:Y:S01]  /*11290*/  IMAD.WIDE R6, R9, 0x2, R6 ;  /* 0x0000000209067825 */ /* 0x000fe200078e0206 */
[----:B------:R-:W-:Y:S01]  /*112a0*/  ULDC.64 UR12, c[0x0][0xaa0] ;  /* 0x0002a800000c7ab9 */ /* 0x000fe20000000a00 */
[----:B------:R-:W-:Y:S04]  /*112b0*/  SHFL.IDX PT, R20, R11, RZ, 0x1c1f ;  /* 0x001c1fff0b147589 */ /* 0x000fe800000e0000 */
[----:B------:R-:W1:Y:S04]  /*112c0*/  SHFL.IDX PT, R21, R14, RZ, 0x1c1f ;  /* 0x001c1fff0e157589 */ /* 0x000e6800000e0000 */
[----:B------:R-:W-:Y:S01]  /*112d0*/  SHFL.IDX PT, R26, R11, 0x1, 0x1c1f ;  /* 0x003c1f000b1a7f89 */ /* 0x000fe200000e0000 */
[----:B0-----:R-:W-:-:S05]  /*112e0*/  VIADD R13, R8, 0xffffff80 ;  /* 0xffffff80080d7836 */ /* 0x001fca0000000000 */
[----:B------:R-:W-:-:S04]  /*112f0*/  SHF.R.S32.HI R8, RZ, 0x1f, R13 ;  /* 0x0000001fff087819 */ /* 0x000fc8000001140d */
[----:B------:R-:W-:-:S04]  /*11300*/  LEA.HI R8, R8, R13, RZ, 0x7 ;  /* 0x0000000d08087211 */ /* 0x000fc800078f38ff */
[----:B------:R-:W-:Y:S01]  /*11310*/  LOP3.LUT R8, R8, 0xffffff80, RZ, 0xc0, !PT ;  /* 0xffffff8008087812 */ /* 0x000fe200078ec0ff */
[----:B------:R-:W0:Y:S04]  /*11320*/  SHFL.IDX PT, R27, R14, 0x1, 0x1c1f ;  /* 0x003c1f000e1b7f89 */ /* 0x000e2800000e0000 */
[----:B------:R-:W-:Y:S02]  /*11330*/  IMAD.IADD R8, R13, 0x1, -R8 ;  /* 0x000000010d087824 */ /* 0x000fe400078e0a08 */
[----:B-----5:R-:W-:Y:S01]  /*11340*/  IMAD R35, R10, R33, RZ ;  /* 0x000000210a237224 */ /* 0x020fe200078e02ff */
[----:B------:R-:W-:Y:S02]  /*11350*/  IADD3 R13, P3, R6, 0x1800, RZ ;  /* 0x00001800060d7810 */ /* 0x000fe40007f7e0ff */
[----:B------:R-:W-:-:S02]  /*11360*/  LOP3.LUT P0, RZ, R8, 0x3, RZ, 0xc0, !PT ;  /* 0x0000000308ff7812 */ /* 0x000fc4000780c0ff */
[C---:B------:R-:W-:Y:S02]  /*11370*/  IADD3 R29, P4, R6.reuse, 0x3000, RZ ;  /* 0x00003000061d7810 */ /* 0x040fe40007f9e0ff */
[----:B------:R-:W-:Y:S02]  /*11380*/  LOP3.LUT R9, R6, 0x380, RZ, 0xc0, !PT ;  /* 0x0000038006097812 */ /* 0x000fe400078ec0ff */
[----:B------:R-:W-:Y:S02]  /*11390*/  LOP3.LUT R28, R29, 0x380, RZ, 0xc0, !PT ;  /* 0x000003801d1c7812 */ /* 0x000fe400078ec0ff */
[----:B------:R-:W-:Y:S02]  /*113a0*/  SHF.R.U64 R9, R9, 0x3, RZ ;  /* 0x0000000309097819 */ /* 0x000fe400000012ff */
[----:B------:R-:W-:-:S04]  /*113b0*/  SHF.R.U64 R28, R28, 0x3, RZ ;  /* 0x000000031c1c7819 */ /* 0x000fc800000012ff */
[----:B------:R-:W-:Y:S01]  /*113c0*/  LOP3.LUT R28, R28, R29, RZ, 0x3c, !PT ;  /* 0x0000001d1c1c7212 */ /* 0x000fe200078e3cff */
[----:B------:R-:W-:Y:S02]  /*113d0*/  IMAD.X R29, RZ, RZ, R7, P4 ;  /* 0x000000ffff1d7224 */ /* 0x000fe400020e0607 */
[----:B--2---:R-:W-:-:S04]  /*113e0*/  VIADD R12, R12, UR41 ;  /* 0x000000290c0c7c36 */ /* 0x004fc80008000000 */
[C---:B------:R-:W-:Y:S01]  /*113f0*/  VIADD R8, R12.reuse, 0x8 ;  /* 0x000000080c087836 */ /* 0x040fe20000000000 */
[-C--:B------:R-:W-:Y:S02]  /*11400*/  ISETP.GE.OR P2, PT, R12, R35.reuse, P0 ;  /* 0x000000230c00720c */ /* 0x080fe40000746670 */
[----:B------:R-:W-:Y:S02]  /*11410*/  LOP3.LUT R12, R13, 0x380, RZ, 0xc0, !PT ;  /* 0x000003800d0c7812 */ /* 0x000fe400078ec0ff */
[----:B------:R-:W-:Y:S02]  /*11420*/  ISETP.GE.OR P0, PT, R8, R35, P0 ;  /* 0x000000230800720c */ /* 0x000fe40000706670 */
[----:B------:R-:W-:Y:S02]  /*11430*/  SHF.R.U64 R12, R12, 0x3, RZ ;  /* 0x000000030c0c7819 */ /* 0x000fe400000012ff */
[----:B------:R-:W-:Y:S01]  /*11440*/  LOP3.LUT R8, R9, R6, RZ, 0x3c, !PT ;  /* 0x0000000609087212 */ /* 0x000fe200078e3cff */
[--C-:B------:R-:W-:Y:S01]  /*11450*/  IMAD.MOV.U32 R9, RZ, RZ, R7.reuse ;  /* 0x000000ffff097224 */ /* 0x100fe200078e0007 */
[----:B------:R-:W-:Y:S01]  /*11460*/  LOP3.LUT R12, R12, R13, RZ, 0x3c, !PT ;  /* 0x0000000d0c0c7212 */ /* 0x000fe200078e3cff */
[----:B------:R-:W-:-:S02]  /*11470*/  IMAD.X R13, RZ, RZ, R7, P3 ;  /* 0x000000ffff0d7224 */ /* 0x000fc400018e0607 */
[----:B-1----:R1:W-:Y:S04]  /*11480*/  @!P2 ST.E desc[UR50][R20.64], R4 ;  /* 0x000000041400a985 */ /* 0x0023e8000c101932 */
[----:B0-----:R0:W-:Y:S04]  /*11490*/  @!P0 ST.E desc[UR50][R26.64], R0 ;  /* 0x000000001a008985 */ /* 0x0011e8000c101932 */
[----:B------:R-:W2:Y:S04]  /*114a0*/  LD.E.128 R8, desc[UR50][R8.64] ;  /* 0x0000003208087980 */ /* 0x000ea8000c101d00 */
[----:B------:R-:W3:Y:S01]  /*114b0*/  LD.E.128 R12, desc[UR50][R12.64] ;  /* 0x000000320c0c7980 */ /* 0x000ee2000c101d00 */
[----:B-1----:R-:W1:Y:S03]  /*114c0*/  @P1 LDC R21, c[0x0][0xbf0] ;  /* 0x0002fc00ff151b82 */ /* 0x002e660000000800 */
[----:B------:R-:W4:Y:S01]  /*114d0*/  LD.E.128 R28, desc[UR50][R28.64] ;  /* 0x000000321c1c7980 */ /* 0x000f22000c101d00 */
[----:B------:R-:W-:-:S05]  /*114e0*/  IADD3 R17, P0, R6, 0x4800, RZ ;  /* 0x0000480006117810 */ /* 0x000fca0007f1e0ff */
[----:B------:R-:W-:Y:S02]  /*114f0*/  IMAD.X R25, RZ, RZ, R7, P0 ;  /* 0x000000ffff197224 */ /* 0x000fe400000e0607 */
[----:B------:R-:W1:Y:S01]  /*11500*/  @P1 LDC R7, c[0x0][0xbec] ;  /* 0x0002fb00ff071b82 */ /* 0x000e620000000800 */
[----:B------:R-:W-:Y:S02]  /*11510*/  UIMAD UR10, UR7, UR12, URZ ;  /* 0x0000000c070a72a4 */ /* 0x000fe4000f8e023f */
[----:B------:R-:W-:Y:S02]  /*11520*/  UIMAD.WIDE.U32 UR6, UR4, UR12, URZ ;  /* 0x0000000c040672a5 */ /* 0x000fe4000f8e003f */
[----:B------:R-:W-:Y:S01]  /*11530*/  UIMAD UR10, UR4, UR13, UR10 ;  /* 0x0000000d040a72a4 */ /* 0x000fe2000f8e020a */
[----:B0-----:R-:W-:Y:S02]  /*11540*/  IMAD R0, R23, 0x30, R157 ;  /* 0x0000003017007824 */ /* 0x001fe400078e029d */
[----:B------:R-:W-:Y:S01]  /*11550*/  ULDC.64 UR12, c[0x0][0xae8] ;  /* 0x0002ba00000c7ab9 */ /* 0x000fe20000000a00 */
[----:B------:R-:W-:Y:S01]  /*11560*/  UIADD3 UR7, UR7, UR10, URZ ;  /* 0x0000000a07077290 */ /* 0x000fe2000fffe03f */
[----:B------:R-:W-:Y:S01]  /*11570*/  LOP3.LUT R6, R17, 0x380, RZ, 0xc0, !PT ;  /* 0x0000038011067812 */ /* 0x000fe200078ec0ff */
[----:B------:R-:W-:Y:S01]  /*11580*/  UIMAD UR4, UR16, UR12, URZ ;  /* 0x0000000c100472a4 */ /* 0x000fe2000f8e023f */
[----:B------:R-:W-:Y:S01]  /*11590*/  VIADD R18, R0, UR41 ;  /* 0x0000002900127c36 */ /* 0x000fe20008000000 */
[----:B------:R-:W-:Y:S01]  /*115a0*/  UIMAD.WIDE.U32 UR6, UR39, UR12, UR6 ;  /* 0x0000000c270672a5 */ /* 0x000fe2000f8e0006 */
[----:B------:R-:W-:Y:S01]  /*115b0*/  SHF.R.U64 R4, R6, 0x3, RZ ;  /* 0x0000000306047819 */ /* 0x000fe200000012ff */
[----:B------:R-:W-:Y:S01]  /*115c0*/  UIMAD UR4, UR39, UR13, UR4 ;  /* 0x0000000d270472a4 */ /* 0x000fe2000f8e0204 */
[----:B------:R-:W-:-:S02]  /*115d0*/  ULDC.64 UR10, c[0x0][0xaf0] ;  /* 0x0002bc00000a7ab9 */ /* 0x000fc40000000a00 */
[----:B------:R-:W-:Y:S01]  /*115e0*/  UIMAD UR9, UR9, UR10, URZ ;  /* 0x0000000a090972a4 */ /* 0x000fe2000f8e023f */
[----:B------:R-:W-:Y:S01]  /*115f0*/  LOP3.LUT R24, R4, R17, RZ, 0x3c, !PT ;  /* 0x0000001104187212 */ /* 0x000fe200078e3cff */
[----:B------:R-:W-:Y:S01]  /*11600*/  UIADD3 UR7, UR7, UR4, URZ ;  /* 0x0000000407077290 */ /* 0x000fe2000fffe03f */
[----:B-1----:R-:W-:Y:S01]  /*11610*/  @P1 IMAD.HI.U32 R0, R18, R7, RZ ;  /* 0x0000000712001227 */ /* 0x002fe200078e00ff */
[----:B------:R-:W-:-:S03]  /*11620*/  UIMAD UR4, UR8, UR11, UR9 ;  /* 0x0000000b080472a4 */ /* 0x000fc6000f8e0209 */
[----:B------:R-:W5:Y:S01]  /*11630*/  LD.E.128 R24, desc[UR50][R24.64] ;  /* 0x0000003218187980 */ /* 0x000f62000c101d00 */
[----:B------:R-:W-:Y:S01]  /*11640*/  IMAD.MOV.U32 R17, RZ, RZ, R18 ;  /* 0x000000ffff117224 */ /* 0x000fe200078e0012 */
[----:B------:R-:W-:Y:S01]  /*11650*/  @P1 SHF.R.U32.HI R17, RZ, R21, R0 ;  /* 0x00000015ff111219 */ /* 0x000fe20000011600 */
[----:B------:R-:W-:Y:S01]  /*11660*/  UIMAD.WIDE.U32 UR8, UR8, UR10, UR6 ;  /* 0x0000000a080872a5 */ /* 0x000fe2000f8e0006 */
[----:B------:R-:W-:Y:S01]  /*11670*/  VIADD R32, R157, UR41 ;  /* 0x000000299d207c36 */ /* 0x000fe20008000000 */
[----:B------:R-:W-:Y:S01]  /*11680*/  @!PT LDS RZ, [RZ] ;  /* 0x00000000fffff984 */ /* 0x000fe20000000800 */
[----:B------:R-:W-:Y:S01]  /*11690*/  @!PT LDS RZ, [RZ] ;  /* 0x00000000fffff984 */ /* 0x000fe20000000800 */
[----:B------:R-:W-:Y:S01]  /*116a0*/  @!PT LDS RZ, [RZ] ;  /* 0x00000000fffff984 */ /* 0x000fe20000000800 */
[----:B------:R-:W-:Y:S01]  /*116b0*/  @!PT LDS RZ, [RZ] ;  /* 0x00000000fffff984 */ /* 0x000fe20000000800 */
[----:B------:R0:W-:Y:S06]  /*116c0*/  MEMBAR.ALL.CTA ;  /* 0x0000000000007992 */ /* 0x0001ec0000008000 */
[----:B0-----:R-:W0:Y:S01]  /*116d0*/  FENCE.VIEW.ASYNC.S ;  /* 0x00000000000073c6 */ /* 0x001e220000000000 */
[--C-:B------:R-:W-:Y:S01]  /*116e0*/  SHF.R.S32.HI R0, RZ, 0x1f, R17.reuse ;  /* 0x0000001fff007819 */ /* 0x100fe20000011411 */
[----:B------:R-:W-:Y:S01]  /*116f0*/  UIADD3 UR4, UR9, UR4, URZ ;  /* 0x0000000409047290 */ /* 0x000fe2000fffe03f */
[----:B------:R-:W-:Y:S01]  /*11700*/  IMAD.MOV R4, RZ, RZ, -R17 ;  /* 0x000000ffff047224 */ /* 0x000fe200078e0a11 */
[----:B------:R-:W-:Y:S01]  /*11710*/  ULDC.64 UR6, c[0x0][0xae0] ;  /* 0x0002b80000067ab9 */ /* 0x000fe20000000a00 */
[----:B------:R-:W-:-:S02]  /*11720*/  IMAD.U32 R7, RZ, RZ, UR9 ;  /* 0x00000009ff077e24 */ /* 0x000fc4000f8e00ff */
[----:B------:R-:W-:Y:S02]  /*11730*/  IMAD R0, R0, UR6, RZ ;  /* 0x0000000600007c24 */ /* 0x000fe4000f8e02ff */
[----:B------:R-:W-:Y:S02]  /*11740*/  IMAD R21, R33, R4, R18 ;  /* 0x0000000421157224 */ /* 0x000fe400078e0212 */
        /* <DEDUP_REMOVED lines=11> */
[----:B------:R-:W-:-:S03]  /*11800*/  ULDC.64 UR6, c[0x0][0xa80] ;  /* 0x0002a00000067ab9 */ /* 0x000fc60000000a00 */
[----:B------:R-:W-:Y:S01]  /*11810*/  IMAD.IADD R7, R7, 0x1, R17 ;  /* 0x0000000107077824 */ /* 0x000fe200078e0211 */
[----:B------:R-:W-:-:S04]  /*11820*/  LEA R17, P0, R6, UR6, 0x1 ;  /* 0x0000000606117c11 */ /* 0x000fc8000f8008ff */
[----:B------:R-:W-:Y:S01]  /*11830*/  LEA.HI.X R18, R6, UR7, R7, 0x1, P0 ;  /* 0x0000000706127c11 */ /* 0x000fe200080f0c07 */
[----:B0-----:R-:W0:Y:S04]  /*11840*/  SHFL.IDX PT, R21, R17, RZ, 0x181f ;  /* 0x00181fff11157589 */ /* 0x001e2800000e0000 */
[----:B------:R-:W1:Y:S04]  /*11850*/  SHFL.IDX PT, R37, R17, 0x1, 0x181f ;  /* 0x00381f0011257f89 */ /* 0x000e6800000e0000 */
[----:B------:R-:W1:Y:S01]  /*11860*/  SHFL.IDX PT, R39, R17, 0x2, 0x181f ;  /* 0x00581f0011277f89 */ /* 0x000e6200000e0000 */
[----:B------:R-:W-:-:S03]  /*11870*/  ISETP.GE.AND P0, PT, R156, UR4, PT ;  /* 0x000000049c007c0c */ /* 0x000fc6000bf06270 */
[----:B------:R-:W1:Y:S01]  /*11880*/  SHFL.IDX PT, R7, R18, RZ, 0x181f ;  /* 0x00181fff12077589 */ /* 0x000e6200000e0000 */
[----:B------:R-:W-:-:S03]  /*11890*/  VIADD R0, R32, 0x30 ;  /* 0x0000003020007836 */ /* 0x000fc60000000000 */
[----:B------:R-:W1:Y:S01]  /*118a0*/  SHFL.IDX PT, R33, R18, 0x1, 0x181f ;  /* 0x00381f0012217f89 */ /* 0x000e6200000e0000 */
[----:B------:R-:W-:-:S03]  /*118b0*/  VIADD R4, R32, 0x60 ;  /* 0x0000006020047836 */ /* 0x000fc60000000000 */
[----:B------:R-:W1:Y:S01]  /*118c0*/  SHFL.IDX PT, R34, R18, 0x2, 0x181f ;  /* 0x00581f0012227f89 */ /* 0x000e6200000e0000 */
[-C--:B------:R-:W-:Y:S02]  /*118d0*/  ISETP.GE.OR P1, PT, R32, R35.reuse, P0 ;  /* 0x000000232000720c */ /* 0x080fe40000726670 */
[-C--:B------:R-:W-:Y:S02]  /*118e0*/  ISETP.GE.OR P2, PT, R0, R35.reuse, P0 ;  /* 0x000000230000720c */ /* 0x080fe40000746670 */
[----:B------:R-:W-:Y:S01]  /*118f0*/  ISETP.GE.OR P3, PT, R4, R35, P0 ;  /* 0x000000230400720c */ /* 0x000fe20000766670 */
[----:B------:R-:W-:-:S05]  /*11900*/  VIADD R5, R5, 0x13220 ;  /* 0x0001322005057836 */ /* 0x000fca0000000000 */
[----:B------:R-:W-:-:S03]  /*11910*/  PRMT R0, RZ, 0x654, R5 ;  /* 0x00000654ff007816 */ /* 0x000fc60000000005 */
[C---:B0-----:R-:W-:Y:S01]  /*11920*/  @!P1 LEA R4, P4, R156.reuse, R21, 0x1 ;  /* 0x000000159c049211 */ /* 0x041fe200078808ff */
[----:B------:R0:W-:Y:S01]  /*11930*/  SYNCS.ARRIVE.TRANS64.RED.A1T0 RZ, [R0+URZ], RZ ;  /* 0x000000ff00ff79a7 */ /* 0x0001e2000810043f */
[C---:B-1----:R-:W-:Y:S02]  /*11940*/  @!P2 LEA R6, P5, R156.reuse, R37, 0x1 ;  /* 0x000000259c06a211 */ /* 0x042fe400078a08ff */
[C---:B------:R-:W-:Y:S02]  /*11950*/  @!P3 LEA R20, P6, R156.reuse, R39, 0x1 ;  /* 0x000000279c14b211 */ /* 0x040fe400078c08ff */
[C-C-:B------:R-:W-:Y:S02]  /*11960*/  @!P1 LEA.HI.X R5, R156.reuse, R7, R3.reuse, 0x1, P4 ;  /* 0x000000079c059211 */ /* 0x140fe400020f0c03 */
[C-C-:B------:R-:W-:Y:S02]  /*11970*/  @!P2 LEA.HI.X R7, R156.reuse, R33, R3.reuse, 0x1, P5 ;  /* 0x000000219c07a211 */ /* 0x140fe400028f0c03 */
[----:B------:R-:W-:Y:S01]  /*11980*/  @!P3 LEA.HI.X R21, R156, R34, R3, 0x1, P6 ;  /* 0x000000229c15b211 */ /* 0x000fe200030f0c03 */
[----:B0-----:R-:W-:-:S05]  /*11990*/  VIADD R0, R32, 0x90 ;  /* 0x0000009020007836 */ /* 0x001fca0000000000 */
[----:B------:R-:W-:Y:S01]  /*119a0*/  ISETP.GE.OR P0, PT, R0, R35, P0 ;  /* 0x000000230000720c */ /* 0x000fe20000706670 */
[----:B------:R-:W0:Y:S04]  /*119b0*/  SHFL.IDX PT, R17, R17, 0x3, 0x181f ;  /* 0x00781f0011117f89 */ /* 0x000e2800000e0000 */
[----:B------:R-:W1:Y:S04]  /*119c0*/  SHFL.IDX PT, R18, R18, 0x3, 0x181f ;  /* 0x00781f0012127f89 */ /* 0x000e6800000e0000 */
        /* <DEDUP_REMOVED lines=8> */
.L_x_14255:
        /* <DEDUP_REMOVED lines=34> */
.L_x_14258:
        /* <DEDUP_REMOVED lines=47> */
.L_x_14260:
[----:B------:R-:W-:Y:S05]  /*11f60*/  BSYNC B1 ;  /* 0x0000000000017941 */ /* 0x000fea0003800000 */
.L_x_14259:
[----:B0-----:R-:W0:Y:S01]  /*11f70*/  @P0 LDC R5, c[0x0][0xbf0] ;  /* 0x0002fc00ff050b82 */ /* 0x001e220000000800 */
[----:B------:R-:W-:Y:S01]  /*11f80*/  ULDC.64 UR14, c[0x0][0xaa0] ;  /* 0x0002a800000e7ab9 */ /* 0x000fe20000000a00 */
[----:B------:R-:W-:Y:S01]  /*11f90*/  IMAD R4, R23, 0x30, R157 ;  /* 0x0000003017047824 */ /* 0x000fe200078e029d */
[----:B------:R-:W-:Y:S01]  /*11fa0*/  UIMAD UR8, UR9, UR14, URZ ;  /* 0x0000000e090872a4 */ /* 0x000fe2000f8e023f */
[----:B-----5:R-:W-:Y:S01]  /*11fb0*/  IMAD R21, R0, R13, RZ ;  /* 0x0000000d00157224 */ /* 0x020fe200078e02ff */
        /* <DEDUP_REMOVED lines=37> */
[----:B------:R-:W-:-:S03]  /*12210*/  VIADD R8, R157, UR41 ;  /* 0x000000299d087c36 */ /* 0x000fc60008000000 */
[----:B------:R-:W-:Y:S01]  /*12220*/  LEA.HI.X R10, R4, UR7, R5, 0x1, P0 ;  /* 0x00000007040a7c11 */ /* 0x000fe200080f0c05 */
[----:B------:R-:W0:Y:S01]  /*12230*/  SHFL.IDX PT, R9, R6, RZ, 0x181f ;  /* 0x00181fff06097589 */ /* 0x000e2200000e0000 */
[----:B------:R-:W-:Y:S01]  /*12240*/  ISETP.GE.AND P0, PT, R156, UR4, PT ;  /* 0x000000049c007c0c */ /* 0x000fe2000bf06270 */
[C---:B------:R-:W-:Y:S02]  /*12250*/  VIADD R0, R8.reuse, 0x30 ;  /* 0x0000003008007836 */ /* 0x040fe40000000000 */
[----:B------:R-:W1:Y:S01]  /*12260*/  SHFL.IDX PT, R13, R6, 0x1, 0x181f ;  /* 0x00381f00060d7f89 */ /* 0x000e6200000e0000 */
[C---:B------:R-:W-:Y:S01]  /*12270*/  VIADD R4, R8.reuse, 0x60 ;  /* 0x0000006008047836 */ /* 0x040fe20000000000 */
[CC--:B------:R-:W-:Y:S01]  /*12280*/  ISETP.GE.OR P3, PT, R8.reuse, R21.reuse, P0 ;  /* 0x000000150800720c */ /* 0x0c0fe20000766670 */
[----:B------:R-:W-:Y:S01]  /*12290*/  VIADD R5, R8, 0x90 ;  /* 0x0000009008057836 */ /* 0x000fe20000000000 */
[----:B------:R-:W2:Y:S01]  /*122a0*/  SHFL.IDX PT, R15, R6, 0x2, 0x181f ;  /* 0x00581f00060f7f89 */ /* 0x000ea200000e0000 */
[----:B------:R-:W-:-:S02]  /*122b0*/  ISETP.GE.OR P2, PT, R0, R21, P0 ;  /* 0x000000150000720c */ /* 0x000fc40000746670 */
[-C--:B------:R-:W-:Y:S01]  /*122c0*/  ISETP.GE.OR P1, PT, R4, R21.reuse, P0 ;  /* 0x000000150400720c */ /* 0x080fe20000726670 */
[----:B------:R-:W3:Y:S01]  /*122d0*/  SHFL.IDX PT, R7, R10, RZ, 0x181f ;  /* 0x00181fff0a077589 */ /* 0x000ee200000e0000 */
[----:B------:R-:W-:-:S03]  /*122e0*/  ISETP.GE.OR P0, PT, R5, R21, P0 ;  /* 0x000000150500720c */ /* 0x000fc60000706670 */
        /* <DEDUP_REMOVED lines=16> */
.L_x_14257:
[----:B------:R-:W-:Y:S05]  /*123f0*/  BSYNC B0 ;  /* 0x0000000000007941 */ /* 0x000fea0003800000 */
.L_x_14254:
[----:B------:R-:W-:Y:S02]  /*12400*/  ULDC UR4, c[0x0][0xc3c] ;  /* 0x00030f0000047ab9 */ /* 0x000fe40000000800 */
[----:B------:R-:W-:-:S06]  /*12410*/  UISETP.GE.AND UP0, UPT, UR48, UR4, UPT ;  /* 0x000000043000728c */ /* 0x000fcc000bf06270 */
[----:B------:R-:W-:-:S13]  /*12420*/  PLOP3.LUT P0, PT, PT, PT, UP0, 0x80, 0x0 ;  /* 0x000000000000781c */ /* 0x000fda0003f0f008 */
[----:B------:R-:W-:Y:S05]  /*12430*/  @!P0 BRA `(.L_x_14261) ;  /* 0xfffffee800348947 */ /* 0x000fea000383ffff */
[----:B------:R-:W-:Y:S05]  /*12440*/  EXIT ;  /* 0x000000000000794d */ /* 0x000fea0003800000 */
.L_x_14164:
        /* <DEDUP_REMOVED lines=55> */
.L_x_14267:
        /* <DEDUP_REMOVED lines=11> */
.L_x_14266:
[----:B------:R-:W-:Y:S05]  /*12870*/  BSYNC B0 ;  /* 0x0000000000007941 */ /* 0x000fea0003800000 */
.L_x_14265:
        /* <DEDUP_REMOVED lines=21> */
.L_x_14263:
        /* <DEDUP_REMOVED lines=21> */
.L_x_14268:
[----:B---3--:R-:W-:Y:S01]  /*12b20*/  IMAD R24, R24, R9, R10 ;  /* 0x0000000918187224 */ /* 0x008fe200078e020a */
[----:B------:R-:W-:Y:S01]  /*12b30*/  IABS R2, R4 ;  /* 0x0000000400027213 */ /* 0x000fe20000000000 */
[----:B-1----:R-:W-:Y:S02]  /*12b40*/  IMAD.MOV R0, RZ, RZ, -R3 ;  /* 0x000000ffff007224 */ /* 0x002fe400078e0a03 */
[----:B------:R-:W-:Y:S02]  /*12b50*/  IMAD.IADD R7, R7, 0x1, -R24 ;  /* 0x0000000107077824 */ /* 0x000fe400078e0a18 */
[----:B--2---:R-:W-:Y:S02]  /*12b60*/  IMAD.MOV R8, RZ, RZ, -R2 ;  /* 0x000000ffff087224 */ /* 0x004fe400078e0a02 */
        /* <DEDUP_REMOVED lines=62> */
.L_x_14264:
[----:B------:R-:W0:Y:S01]  /*12f50*/  LDC R27, c[0x0][0xc3c] ;  /* 0x00030f00ff1b7b82 */ /* 0x000e220000000800 */
[----:B------:R-:W-:Y:S01]  /*12f60*/  IMAD.MOV.U32 R24, RZ, RZ, R7 ;  /* 0x000000ffff187224 */ /* 0x000fe200078e0007 */
[----:B------:R-:W-:Y:S01]  /*12f70*/  UMOV UR4, URZ ;  /* 0x0000003f00047c82 */ /* 0x000fe20008000000 */
[----:B------:R-:W-:-:S07]  /*12f80*/  IMAD.MOV.U32 R26, RZ, RZ, RZ ;  /* 0x000000ffff1a7224 */ /* 0x000fce00078e00ff */
.L_x_14269:
[----:B------:R-:W-:Y:S01]  /*12f90*/  ISETP.NE.AND P0, PT, R5, RZ, PT ;  /* 0x000000ff0500720c */ /* 0x000fe20003f05270 */
[----:B------:R-:W-:-:S12]  /*12fa0*/  IMAD.U32 R25, RZ, RZ, UR4 ;  /* 0x00000004ff197e24 */ /* 0x000fd8000f8e00ff */
[----:B------:R-:W1:Y:S01]  /*12fb0*/  @!P0 S2R R3, SR_CgaCtaId ;  /* 0x0000000000038919 */ /* 0x000e620000008800 */
[----:B------:R-:W-:-:S04]  /*12fc0*/  @!P0 MOV R0, 0x400 ;  /* 0x0000040000008802 */ /* 0x000fc80000000f00 */
[----:B-1----:R-:W-:-:S05]  /*12fd0*/  @!P0 LEA R0, R3, R0, 0x18 ;  /* 0x0000000003008211 */ /* 0x002fca00078ec0ff */
[----:B0-----:R0:W-:Y:S01]  /*12fe0*/  @!P0 STS.128 [R0+0x132d0], R24 ;  /* 0x0132d01800008388 */ /* 0x0011e20000000c00 */
[----:B------:R-:W-:Y:S06]  /*12ff0*/  BAR.ARV 0x5, 0x200 ;  /* 0x0148000000007b1d */ /* 0x000fec0000002000 */
.L_x_14262:
[----:B0-----:R-:W-:Y:S01]  /*13000*/  IMAD.MOV.U32 R0, RZ, RZ, 0x1 ;  /* 0x00000001ff007424 */ /* 0x001fe200078e00ff */
[----:B------:R0:W-:Y:S01]  /*13010*/  STL [R1+0xc], RZ ;  /* 0x00000cff01007387 */ /* 0x0001e20000100800 */
[----:B------:R-:W-:Y:S02]  /*13020*/  ULDC UR5, c[0x0][0xc3c] ;  /* 0x00030f0000057ab9 */ /* 0x000fe40000000800 */
[----:B------:R-:W-:Y:S01]  /*13030*/  ISETP.GE.AND P0, PT, R27, UR5, PT ;  /* 0x000000051b007c0c */ /* 0x000fe2000bf06270 */
[----:B------:R0:W-:Y:S04]  /*13040*/  STL [R1+0x18], R0 ;  /* 0x0000180001007387 */ /* 0x0001e80000100800 */
[----:B------:R0:W-:Y:S08]  /*13050*/  STL [R1+0x34], RZ ;  /* 0x000034ff01007387 */ /* 0x0001f00000100800 */
        /* <DEDUP_REMOVED lines=42> */
.L_x_14351:
[----:B0-2---:R-:W0:Y:S08]  /*13300*/  LDC.64 R4, c[0x0][0xa18] ;  /* 0x00028600ff047b82 */ /* 0x005e300000000a00 */
[----:B-1----:R-:W1:Y:S08]  /*13310*/  LDC.64 R2, c[0x0][0xa28] ;  /* 0x00028a00ff027b82 */ /* 0x002e700000000a00 */
[----:B------:R-:W2:Y:S01]  /*13320*/  LDC.64 R6, c[0x0][0xa00] ;  /* 0x00028000ff067b82 */ /* 0x000ea20000000a00 */
[----:B0-----:R-:W-:-:S07]  /*13330*/  ISETP.NE.U32.AND P1, PT, R4, RZ, PT ;  /* 0x000000ff0400720c */ /* 0x001fce0003f25070 */
[----:B------:R-:W0:Y:S01]  /*13340*/  LDC.64 R8, c[0x0][0xa00] ;  /* 0x00028000ff087b82 */ /* 0x000e220000000a00 */
[----:B------:R-:W-:Y:S02]  /*13350*/  ISETP.NE.AND.EX P2, PT, R5, RZ, PT, P1 ;  /* 0x000000ff0500720c */ /* 0x000fe40003f45310 */
[----:B-1----:R-:W-:-:S04]  /*13360*/  ISETP.NE.U32.AND P0, PT, R2, RZ, PT ;  /* 0x000000ff0200720c */ /* 0x002fc80003f05070 */
[----:B------:R-:W-:Y:S02]  /*13370*/  ISETP.NE.AND.EX P0, PT, R3, RZ, PT, P0 ;  /* 0x000000ff0300720c */ /* 0x000fe40003f05300 */
[----:B--2---:R-:W-:-:S05]  /*13380*/  ISETP.NE.U32.AND P1, PT, R6, RZ, PT ;  /* 0x000000ff0600720c */ /* 0x004fca0003f25070 */
[----:B------:R-:W1:Y:S01]  /*13390*/  @P2 LDC.64 R2, c[0x0][0xa18] ;  /* 0x00028600ff022b82 */ /* 0x000e620000000a00 */
[----:B------:R-:W-:-:S07]  /*133a0*/  ISETP.NE.AND.EX P3, PT, R7, RZ, PT, P1 ;  /* 0x000000ff0700720c */ /* 0x000fce0003f65310 */
[----:B------:R-:W2:Y:S01]  /*133b0*/  @P0 LDC.64 R4, c[0x0][0xa28] ;  /* 0x00028a00ff040b82 */ /* 0x000ea20000000a00 */
[----:B------:R-:W-:Y:S02]  /*133c0*/  IMAD.MOV.U32 R28, RZ, RZ, RZ ;  /* 0x000000ffff1c7224 */ /* 0x000fe400078e00ff */
[----:B-1----:R-:W-:-:S05]  /*133d0*/  @P2 IMAD.WIDE R2, R27, 0x4, R2 ;  /* 0x000000041b022825 */ /* 0x002fca00078e0202 */
[----:B------:R0:W3:Y:S01]  /*133e0*/  @P2 LDG.E R0, desc[UR50][R2.64] ;  /* 0x0000003202002981 */ /* 0x0000e2000c1e1900 */
[----:B--2---:R-:W-:-:S06]  /*133f0*/  @P0 IMAD.WIDE R4, R27, 0x4, R4 ;  /* 0x000000041b040825 */ /* 0x004fcc00078e0204 */
[----:B------:R1:W5:Y:S01]  /*13400*/  @P0 LDG.E R4, desc[UR50][R4.64] ;  /* 0x0000003204040981 */ /* 0x000362000c1e1900 */
[----:B0-----:R-:W-:Y:S01]  /*13410*/  IMAD.WIDE R2, R27, 0x4, R8 ;  /* 0x000000041b027825 */ /* 0x001fe200078e0208 */
[----:B------:R-:W-:-:S04]  /*13420*/  LOP3.LUT R16, R16, 0xffffffdf, RZ, 0xc0, !PT ;  /* 0xffffffdf10107812 */ /* 0x000fc800078ec0ff */
[----:B------:R1:W5:Y:S01]  /*13430*/  @P3 LDG.E R28, desc[UR50][R2.64] ;  /* 0x00000032021c3981 */ /* 0x000362000c1e1900 */
[----:B------:R-:W-:Y:S02]  /*13440*/  @P3 LOP3.LUT R16, R16, 0x20, RZ, 0xfc, !PT ;  /* 0x0000002010103812 */ /* 0x000fe400078efcff */
[----:B---3--:R-:W-:Y:S01]  /*13450*/  @P2 R2UR UR37, R0 ;  /* 0x00000000002522ca */ /* 0x008fe200000e0000 */
[----:B-1----:R-:W-:-:S14]  /*13460*/  @P2 BRA `(.L_x_14271) ;  /* 0x00000000001c2947 */ /* 0x002fdc0003800000 */
[----:B------:R-:W-:Y:S01]  /*13470*/  ULDC UR37, c[0x0][0x288] ;  /* 0x0000a20000257ab9 */ /* 0x000fe20000000800 */
[----:B------:R-:W-:Y:S05]  /*13480*/  @!P3 BRA `(.L_x_14271) ;  /* 0x000000000014b947 */ /* 0x000fea0003800000 */
[----:B------:R-:W2:Y:S04]  /*13490*/  LDG.E R5, desc[UR50][R2.64] ;  /* 0x0000003202057981 */ /* 0x000ea8000c1e1900 */
[----:B------:R-:W3:Y:S01]  /*134a0*/  LDG.E R0, desc[UR50][R2.64+0x4] ;  /* 0x0000043202007981 */ /* 0x000ee2000c1e1900 */
[----:B--2---:R-:W-:Y:S02]  /*134b0*/  R2UR UR5, R5 ;  /* 0x00000000050572ca */ /* 0x004fe400000e0000 */
[----:B---3--:R-:W-:-:S13]  /*134c0*/  R2UR UR37, R0 ;  /* 0x00000000002572ca */ /* 0x008fda00000e0000 */
[----:B------:R-:W-:-:S12]  /*134d0*/  UIADD3 UR37, -UR5, UR37, URZ ;  /* 0x0000002505257290 */ /* 0x000fd8000fffe13f */
.L_x_14271:
        /* <DEDUP_REMOVED lines=18> */
.L_x_14272:
        /* <DEDUP_REMOVED lines=11> */
.L_x_14273:
        /* <DEDUP_REMOVED lines=27> */
.L_x_14275:
[----:B------:R-:W-:-:S11]  /*13860*/  UISETP.NE.AND UP0, UPT, UR5, 0x1, UPT ;  /* 0x000000010500788c */ /* 0x000fd6000bf05270 */
[----:B------:R-:W-:Y:S02]  /*13870*/  @UP0 ULDC.64 UR10, c[0x0][0x9e8] ;  /* 0x00027a00000a0ab9 */ /* 0x000fe40000000a00 */
[----:B------:R-:W-:-:S04]  /*13880*/  UIMAD.WIDE.U32 UR6, UR8, UR10, URZ ;  /* 0x0000000a080672a5 */ /* 0x000fc8000f8e003f */
[----:B------:R-:W-:-:S12]  /*13890*/  @UP0 USHF.R.U32.HI UR8, URZ, UR11, UR7 ;  /* 0x0000000b3f080299 */ /* 0x000fd80008011607 */
.L_x_14276:
[----:B------:R-:W-:-:S04]  /*138a0*/  UIMAD UR8, UR8, UR5, UR5 ;  /* 0x00000005080872a4 */ /* 0x000fc8000f8e0205 */
[----:B------:R-:W-:-:S04]  /*138b0*/  UISETP.LT.AND UP0, UPT, UR4, UR8, UPT ;  /* 0x000000080400728c */ /* 0x000fc8000bf01270 */
[----:B------:R-:W-:-:S12]  /*138c0*/  USEL UR4, UR4, UR8, UP0 ;  /* 0x0000000804047287 */ /* 0x000fd80008000000 */
.L_x_14274:
        /* <DEDUP_REMOVED lines=31> */
.L_x_14278:
[----:B------:R-:W-:-:S11]  /*13ac0*/  UISETP.NE.AND UP0, UPT, UR5, 0x1, UPT ;  /* 0x000000010500788c */ /* 0x000fd6000bf05270 */
[----:B------:R-:W-:Y:S02]  /*13ad0*/  @UP0 ULDC.64 UR10, c[0x0][0x9e8] ;  /* 0x00027a00000a0ab9 */ /* 0x000fe40000000a00 */
[----:B------:R-:W-:-:S04]  /*13ae0*/  UIMAD.WIDE.U32 UR6, UR4, UR10, URZ ;  /* 0x0000000a040672a5 */ /* 0x000fc8000f8e003f */
[----:B------:R-:W-:-:S12]  /*13af0*/  @UP0 USHF.R.U32.HI UR4, URZ, UR11, UR7 ;  /* 0x0000000b3f040299 */ /* 0x000fd80008011607 */
.L_x_14279:
[----:B------:R-:W-:-:S04]  /*13b00*/  UIMAD UR4, UR4, UR5, URZ ;  /* 0x00000005040472a4 */ /* 0x000fc8000f8e023f */
[----:B------:R-:W-:-:S04]  /*13b10*/  UISETP.LT.AND UP0, UPT, UR8, UR4, UPT ;  /* 0x000000040800728c */ /* 0x000fc8000bf01270 */
[----:B------:R-:W-:-:S12]  /*13b20*/  USEL UR8, UR8, UR4, !UP0 ;  /* 0x0000000408087287 */ /* 0x000fd8000c000000 */
.L_x_14277:
        /* <DEDUP_REMOVED lines=26> */
.L_x_14281:
        /* <DEDUP_REMOVED lines=20> */
.L_x_14284:
[----:B------:R-:W-:Y:S05]  /*13e10*/  BSYNC B6 ;  /* 0x0000000000067941 */ /* 0x000fea0003800000 */
.L_x_14283:
        /* <DEDUP_REMOVED lines=22> */
.L_x_14286:
[----:B------:R-:W-:Y:S05]  /*13f80*/  BSYNC B6 ;  /* 0x0000000000067941 */ /* 0x000fea0003800000 */
.L_x_14285:
        /* <DEDUP_REMOVED lines=20> */
.L_x_14288:
[----:B------:R-:W-:Y:S05]  /*140d0*/  BSYNC B6 ;  /* 0x0000000000067941 */ /* 0x000fea0003800000 */
.L_x_14287:
        /* <DEDUP_REMOVED lines=19> */
.L_x_14290:
[----:B------:R-:W-:Y:S05]  /*14210*/  BSYNC B6 ;  /* 0x0000000000067941 */ /* 0x000fea0003800000 */
.L_x_14289:
[----:B------:R-:W0:Y:S01]  /*14220*/  LDC.64 R2, c[0x0][0x9f8] ;  /* 0x00027e00ff027b82 */ /* 0x000e220000000a00 */
[----:B------:R-:W-:-:S07]  /*14230*/  IMAD.MOV.U32 R20, RZ, RZ, R27 ;  /* 0x000000ffff147224 */ /* 0x000fce00078e001b */
[----:B------:R-:W1:Y:S01]  /*14240*/  LDC R18, c[0x0][0x430] ;  /* 0x00010c00ff127b82 */ /* 0x000e620000000800 */
[----:B0-----:R-:W-:-:S04]  /*14250*/  ISETP.NE.U32.AND P0, PT, R2, RZ, PT ;  /* 0x000000ff0200720c */ /* 0x001fc80003f05070 */
[----:B------:R-:W-:-:S13]  /*14260*/  ISETP.NE.AND.EX P0, PT, R3, RZ, PT, P0 ;  /* 0x000000ff0300720c */ /* 0x000fda0003f05300 */
[----:B------:R-:W0:Y:S02]  /*14270*/  @P0 LDC.64 R2, c[0x0][0x9f8] ;  /* 0x00027e00ff020b82 */ /* 0x000e240000000a00 */
[----:B0-----:R-:W-:-:S05]  /*14280*/  @P0 IMAD.WIDE R2, R27, 0x4, R2 ;  /* 0x000000041b020825 */ /* 0x001fca00078e0202 */
[----:B------:R-:W2:Y:S01]  /*14290*/  @P0 LDG.E R20, desc[UR50][R2.64] ;  /* 0x0000003202140981 */ /* 0x000ea2000c1e1900 */
[----:B-1----:R-:W-:Y:S01]  /*142a0*/  ISETP.NE.AND P2, PT, R18, 0x1, PT ;  /* 0x000000011200780c */ /* 0x002fe20003f45270 */
[----:B------:R-:W-:Y:S01]  /*142b0*/  UMOV UR4, 0xffffffff ;  /* 0xffffffff00047882 */ /* 0x000fe20000000000 */
[----:B------:R-:W-:-:S11]  /*142c0*/  LOP3.LUT R16, R16, 0xfffffff7, RZ, 0xc0, !PT ;  /* 0xfffffff710107812 */ /* 0x000fd600078ec0ff */
[----:B------:R-:W-:Y:S01]  /*142d0*/  @P2 LOP3.LUT R16, R16, 0x8, RZ, 0xfc, !PT ;  /* 0x0000000810102812 */ /* 0x000fe200078efcff */
[----:B--2---:R0:W-:Y:S01]  /*142e0*/  STL [R1+0x14], R20 ;  /* 0x0000141401007387 */ /* 0x0041e20000100800 */
[----:B------:R-:W-:Y:S05]  /*142f0*/  BRA.DIV UR4, `(.L_x_14291) ;  /* 0x00000052042c7947 */ /* 0x000fea000b800000 */
.L_x_14371:
[----:B------:R-:W1:Y:S01]  /*14300*/  S2R R0, SR_TID.X ;  /* 0x0000000000007919 */ /* 0x000e620000002100 */
[----:B------:R-:W-:Y:S01]  /*14310*/  UMOV UR4, 0xa0 ;  /* 0x000000a000047882 */ /* 0x000fe20000000000 */
[----:B------:R-:W2:Y:S01]  /*14320*/  @P2 LDC R4, c[0x0][0x438] ;  /* 0x00010e00ff042b82 */ /* 0x000ea20000000800 */
[----:B------:R-:W-:Y:S01]  /*14330*/  UIMAD UR4, UR41, UR4, -0xa0 ;  /* 0xffffff60290474a4 */ /* 0x000fe2000f8e0204 */
[----:B------:R-:W3:Y:S01]  /*14340*/  S2R R10, SR_TID.X ;  /* 0x00000000000a7919 */ /* 0x000ee20000002100 */
[----:B------:R-:W-:-:S05]  /*14350*/  SHF.R.S32.HI R12, RZ, 0x1f, R20 ;  /* 0x0000001fff0c7819 */ /* 0x000fca0000011414 */
[----:B------:R4:W-:Y:S01]  /*14360*/  STL [R1+0x20], R12 ;  /* 0x0000200c01007387 */ /* 0x0009e20000100800 */
[----:B-1----:R-:W-:Y:S01]  /*14370*/  LOP3.LUT R0, R0, 0x7f, RZ, 0xc0, !PT ;  /* 0x0000007f00007812 */ /* 0x002fe200078ec0ff */
[----:B---3--:R-:W-:-:S03]  /*14380*/  IMAD.SHL.U32 R11, R10, 0x20, RZ ;  /* 0x000000200a0b7824 */ /* 0x008fc600078e00ff */
[----:B------:R-:W-:Y:S01]  /*14390*/  SHF.R.U32.HI R13, RZ, 0x2, R0 ;  /* 0x00000002ff0d7819 */ /* 0x000fe20000011600 */
[----:B------:R-:W-:Y:S01]  /*143a0*/  IMAD.SHL.U32 R10, R10, 0x20, RZ ;  /* 0x000000200a0a7824 */ /* 0x000fe200078e00ff */
[----:B------:R-:W1:Y:S02]  /*143b0*/  @P2 LDC R0, c[0x0][0x434] ;  /* 0x00010d00ff002b82 */ /* 0x000e640000000800 */
        /* <DEDUP_REMOVED lines=9> */
[----:B--2---:R-:W-:-:S07]  /*14450*/  @P2 SHF.R.U32.HI R0, RZ, R4, R5 ;  /* 0x00000004ff002219 */ /* 0x004fce0000011605 */
[----:B------:R-:W1:Y:S01]  /*14460*/  @!P0 LDC.64 R2, c[0x0][0x428] ;  /* 0x00010a00ff028b82 */ /* 0x000e620000000a00 */
[--C-:B------:R-:W-:Y:S01]  /*14470*/  @!P0 SHF.R.S32.HI R7, RZ, 0x1f, R0.reuse ;  /* 0x0000001fff078819 */ /* 0x100fe20000011400 */
[----:B------:R-:W-:-:S06]  /*14480*/  @!P0 IMAD.MOV.U32 R6, RZ, RZ, R0 ;  /* 0x000000ffff068224 */ /* 0x000fcc00078e0000 */
[----:B------:R-:W2:Y:S01]  /*14490*/  @!P0 LDC.64 R4, c[0x0][0x418] ;  /* 0x00010600ff048b82 */ /* 0x000ea20000000a00 */
[----:B-1----:R-:W-:-:S04]  /*144a0*/  @!P0 IMAD R8, R12, R2, RZ ;  /* 0x000000020c088224 */ /* 0x002fc800078e02ff */
[C---:B------:R-:W-:Y:S02]  /*144b0*/  @!P0 IMAD R8, R20.reuse, R3, R8 ;  /* 0x0000000314088224 */ /* 0x040fe400078e0208 */
[----:B------:R-:W-:-:S04]  /*144c0*/  @!P0 IMAD.WIDE.U32 R2, R20, R2, R6 ;  /* 0x0000000214028225 */ /* 0x000fc800078e0006 */
[----:B------:R-:W-:Y:S01]  /*144d0*/  @!P0 IMAD.IADD R8, R8, 0x1, R3 ;  /* 0x0000000108088824 */ /* 0x000fe200078e0203 */
[C---:B--2---:R-:W-:Y:S02]  /*144e0*/  @!P0 LEA R6, P1, R2.reuse, R4, 0x2 ;  /* 0x0000000402068211 */ /* 0x044fe400078210ff */
[----:B------:R-:W1:Y:S02]  /*144f0*/  @P2 LDC R4, c[0x0][0x438] ;  /* 0x00010e00ff042b82 */ /* 0x000e640000000800 */
[----:B------:R-:W-:Y:S01]  /*14500*/  @!P0 LEA.HI.X R7, R2, R5, R8, 0x2, P1 ;  /* 0x0000000502078211 */ /* 0x000fe200008f1408 */
[----:B------:R-:W-:-:S05]  /*14510*/  VIADD R8, R10, UR4 ;  /* 0x000000040a087c36 */ /* 0x000fca0008000000 */
[----:B------:R-:W2:Y:S01]  /*14520*/  @P2 LDC R5, c[0x0][0x434] ;  /* 0x00010d00ff052b82 */ /* 0x000ea20000000800 */
[C---:B------:R-:W-:Y:S01]  /*14530*/  ISETP.GE.AND P1, PT, R8.reuse, UR40, PT ;  /* 0x0000002808007c0c */ /* 0x040fe2000bf26270 */
[----:B------:R-:W-:-:S04]  /*14540*/  VIADD R8, R8, UR36 ;  /* 0x0000002408087c36 */ /* 0x000fc80008000000 */
[----:B------:R-:W-:-:S08]  /*14550*/  IMAD.MOV.U32 R10, RZ, RZ, R8 ;  /* 0x000000ffff0a7224 */ /* 0x000fd000078e0008 */
[----:B------:R-:W3:Y:S01]  /*14560*/  @!P1 LDC.64 R2, c[0x0][0x428] ;  /* 0x00010a00ff029b82 */ /* 0x000ee20000000a00 */
[----:B--2---:R-:W-:-:S05]  /*14570*/  @P2 IMAD.HI.U32 R5, R8, R5, RZ ;  /* 0x0000000508052227 */ /* 0x004fca00078e00ff */
[----:B-1----:R-:W-:Y:S01]  /*14580*/  @P2 SHF.R.U32.HI R10, RZ, R4, R5 ;  /* 0x00000004ff0a2219 */ /* 0x002fe20000011605 */
[----:B------:R-:W-:-:S06]  /*14590*/  IMAD.MOV.U32 R4, RZ, RZ, RZ ;  /* 0x000000ffff047224 */ /* 0x000fcc00078e00ff */
[----:B------:R1:W5:Y:S01]  /*145a0*/  @!P0 LDG.E R4, desc[UR50][R6.64] ;  /* 0x0000003206048981 */ /* 0x000362000c1e1900 */
[----:B---3--:R-:W-:-:S04]  /*145b0*/  @!P1 IMAD R5, R12, R2, RZ ;  /* 0x000000020c059224 */ /* 0x008fc800078e02ff */
[----:B------:R-:W-:Y:S01]  /*145c0*/  @!P1 IMAD R5, R20, R3, R5 ;  /* 0x0000000314059224 */ /* 0x000fe200078e0205 */
[--C-:B-1----:R-:W-:Y:S01]  /*145d0*/  @!P1 SHF.R.S32.HI R7, RZ, 0x1f, R10.reuse ;  /* 0x0000001fff079819 */ /* 0x102fe2000001140a */
[----:B------:R-:W-:-:S04]  /*145e0*/  @!P1 IMAD.MOV.U32 R6, RZ, RZ, R10 ;  /* 0x000000ffff069224 */ /* 0x000fc800078e000a */
[----:B------:R-:W-:Y:S02]  /*145f0*/  @!P1 IMAD.WIDE.U32 R6, R20, R2, R6 ;  /* 0x0000000214069225 */ /* 0x000fe400078e0006 */
[----:B------:R-:W1:Y:S02]  /*14600*/  @!P1 LDC.64 R2, c[0x0][0x418] ;  /* 0x00010600ff029b82 */ /* 0x000e640000000a00 */
[----:B------:R-:W-:Y:S01]  /*14610*/  @!P1 IMAD.IADD R5, R7, 0x1, R5 ;  /* 0x0000000107059824 */ /* 0x000fe200078e0205 */
[----:B-1----:R-:W-:-:S04]  /*14620*/  @!P1 LEA R2, P0, R6, R2, 0x2 ;  /* 0x0000000206029211 */ /* 0x002fc800078010ff */
[----:B------:R-:W-:Y:S01]  /*14630*/  @!P1 LEA.HI.X R3, R6, R3, R5, 0x2, P0 ;  /* 0x0000000306039211 */ /* 0x000fe200000f1405 */
[----:B------:R-:W-:-:S06]  /*14640*/  IMAD.MOV.U32 R5, RZ, RZ, RZ ;  /* 0x000000ffff057224 */ /* 0x000fcc00078e00ff */
[----:B------:R1:W5:Y:S01]  /*14650*/  @!P1 LDG.E R5, desc[UR50][R2.64] ;  /* 0x0000003202059981 */ /* 0x000362000c1e1900 */
[----:B------:R-:W-:Y:S01]  /*14660*/  IMAD.MOV R0, RZ, RZ, -R0 ;  /* 0x000000ffff007224 */ /* 0x000fe200078e0a00 */
[----:B------:R-:W-:Y:S01]  /*14670*/  ISETP.GT.U32.AND P0, PT, R11, 0x9f, PT ;  /* 0x0000009f0b00780c */ /* 0x000fe20003f04070 */
[----:B------:R-:W-:Y:S01]  /*14680*/  IMAD.MOV R6, RZ, RZ, -R10 ;  /* 0x000000ffff067224 */ /* 0x000fe200078e0a0a */
[----:B------:R-:W-:Y:S01]  /*14690*/  LOP3.LUT R16, R16, 0xfffffffd, RZ, 0xc0, !PT ;  /* 0xfffffffd10107812 */ /* 0x000fe200078ec0ff */
[C---:B------:R-:W-:Y:S02]  /*146a0*/  IMAD R9, R18.reuse, R0, R9 ;  /* 0x0000000012097224 */ /* 0x040fe400078e0209 */
[----:B------:R-:W-:Y:S02]  /*146b0*/  IMAD.U32 R0, RZ, RZ, UR43 ;  /* 0x0000002bff007e24 */ /* 0x000fe4000f8e00ff */
[----:B----4-:R-:W-:Y:S02]  /*146c0*/  IMAD.U32 R12, RZ, RZ, UR41 ;  /* 0x00000029ff0c7e24 */ /* 0x010fe4000f8e00ff */
[----:B------:R-:W-:Y:S01]  /*146d0*/  IMAD R6, R18, R6, R8 ;  /* 0x0000000612067224 */ /* 0x000fe200078e0208 */
[----:B------:R-:W-:Y:S01]  /*146e0*/  ISETP.NE.AND P2, PT, R0, 0x3, PT ;  /* 0x000000030000780c */ /* 0x000fe20003f45270 */
[----:B------:R-:W-:Y:S01]  /*146f0*/  VIADD R12, R12, 0xffffffff ;  /* 0xffffffff0c0c7836 */ /* 0x000fe20000000000 */
[----:B------:R-:W-:-:S02]  /*14700*/  SHF.R.S32.HI R0, RZ, 0x1f, R26 ;  /* 0x0000001fff007819 */ /* 0x000fc4000001141a */
[----:B------:R-:W-:-:S03]  /*14710*/  @P0 LOP3.LUT R16, R16, 0x2, RZ, 0xfc, !PT ;  /* 0x0000000210100812 */ /* 0x000fc600078efcff */
[----:B------:R1:W-:Y:S01]  /*14720*/  STL [R1+0x1c], R0 ;  /* 0x00001c0001007387 */ /* 0x0003e20000100800 */
[----:B------:R-:W-:-:S05]  /*14730*/  LOP3.LUT R16, R16, 0xfffffffb, RZ, 0xc0, !PT ;  /* 0xfffffffb10107812 */ /* 0x000fca00078ec0ff */
[----:B------:R-:W-:Y:S01]  /*14740*/  @P2 LOP3.LUT R16, R16, 0x4, RZ, 0xfc, !PT ;  /* 0x0000000410102812 */ /* 0x000fe200078efcff */
[----:B------:R-:W-:Y:S06]  /*14750*/  @!P2 BRA `(.L_x_14292) ;  /* 0x000000000004a947 */ /* 0x000fec0003800000 */
[----:B------:R-:W-:Y:S01]  /*14760*/  BPT.TRAP 0x1 ;  /* 0x000000040000795c */ /* 0x000fe20000300000 */
.L_x_14292:
[----:B-1----:R-:W2:Y:S04]  /*14770*/  LDL R2, [R1+0xc] ;  /* 0x00000c0001027983 */ /* 0x002ea80000100800 */
[----:B------:R-:W3:Y:S01]  /*14780*/  LDL R0, [R1+0x18] ;  /* 0x0000180001007983 */ /* 0x000ee20000100800 */
[----:B------:R-:W-:Y:S01]  /*14790*/  BSSY B0, `(.L_x_14293) ;  /* 0x0000008000007945 */ /* 0x000fe20003800000 */
[----:B--2---:R-:W-:Y:S01]  /*147a0*/  IMAD R7, R2, 0x8, R17 ;  /* 0x0000000802077824 */ /* 0x004fe200078e0211 */
[----:B---3--:R-:W-:-:S04]  /*147b0*/  SHF.L.U32 R0, R0, 0x1f, RZ ;  /* 0x0000001f00007819 */ /* 0x008fc800000006ff */
[----:B------:R1:W2:Y:S01]  /*147c0*/  SYNCS.PHASECHK.TRANS64.TRYWAIT P0, [R7+URZ+0x13280], R0 ;  /* 0x01328000070075a7 */ /* 0x0002a2000800017f */
[----:B------:R1:W-:Y:S02]  /*147d0*/  STL [R1+0x2c], R0 ;  /* 0x00002c0001007387 */ /* 0x0003e40000100800 */
[----:B-1----:R-:W-:-:S05]  /*147e0*/  SHF.R.S32.HI R0, RZ, 0x1f, R6 ;  /* 0x0000001fff007819 */ /* 0x002fca0000011406 */
[----:B------:R1:W-:Y:S02]  /*147f0*/  STL [R1+0x8], R0 ;  /* 0x0000080001007387 */ /* 0x0003e40000100800 */
[----:B-12---:R-:W-:Y:S05]  /*14800*/  @!P0 BRA `(.L_x_14294) ;  /* 0x0000004c00148947 */ /* 0x006fea0003800000 */
.L_x_14372:
[----:B------:R-:W-:Y:S05]  /*14810*/  BSYNC B0 ;  /* 0x0000000000007941 */ /* 0x000fea0003800000 */
.L_x_14293:
[----:B-1----:R-:W2:Y:S04]  /*14820*/  LDL R0, [R1+0x8] ;  /* 0x0000080001007983 */ /* 0x002ea80000100800 */
[----:B------:R-:W3:Y:S01]  /*14830*/  LDL R8, [R1+0x1c] ;  /* 0x00001c0001087983 */ /* 0x000ee20000100800 */
[----:B-----5:R-:W-:Y:S01]  /*14840*/  SHF.R.S32.HI R10, RZ, 0x1f, R5 ;  /* 0x0000001fff0a7819 */ /* 0x020fe20000011405 */
[----:B------:R-:W-:Y:S01]  /*14850*/  ULDC.64 UR4, c[0x0][0x328] ;  /* 0x0000ca0000047ab9 */ /* 0x000fe20000000a00 */
[----:B------:R-:W-:Y:S01]  /*14860*/  ULDC.64 UR6, c[0x0][0x338] ;  /* 0x0000ce0000067ab9 */ /* 0x000fe20000000a00 */
[----:B------:R-:W0:Y:S01]  /*14870*/  S2R R15, SR_TID.X ;  /* 0x00000000000f7919 */ /* 0x000e220000002100 */
[----:B------:R-:W-:Y:S01]  /*14880*/  IMAD.WIDE.U32 R2, R6, UR4, RZ ;  /* 0x0000000406027c25 */ /* 0x000fe2000f8e00ff */
[----:B------:R-:W-:Y:S01]  /*14890*/  ULDC.64 UR8, c[0x0][0x330] ;  /* 0x0000cc0000087ab9 */ /* 0x000fe20000000a00 */
[----:B------:R-:W-:Y:S01]  /*148a0*/  ULDC.64 UR10, c[0x0][0x318] ;  /* 0x0000c600000a7ab9 */ /* 0x000fe20000000a00 */
[----:B------:R1:W-:Y:S04]  /*148b0*/  STL [R1+0x10], R10 ;  /* 0x0000100a01007387 */ /* 0x0003e80000100800 */
[----:B------:R-:W4:Y:S04]  /*148c0*/  LDL R13, [R1+0xc] ;  /* 0x00000c00010d7983 */ /* 0x000f280000100800 */
[----:B------:R-:W4:Y:S01]  /*148d0*/  LDL R14, [R1+0x28] ;  /* 0x00002800010e7983 */ /* 0x000f220000100800 */
[----:B------:R-:W-:Y:S01]  /*148e0*/  SHF.R.S32.HI R18, RZ, 0x1f, R4 ;  /* 0x0000001fff127819 */ /* 0x000fe20000011404 */
[----:B0-----:R-:W-:-:S05]  /*148f0*/  IMAD.SHL.U32 R20, R15, 0x10, RZ ;  /* 0x000000100f147824 */ /* 0x001fca00078e00ff */
[----:B------:R-:W-:Y:S02]  /*14900*/  LOP3.LUT R20, R20, 0x30, RZ, 0xc0, !PT ;  /* 0x0000003014147812 */ /* 0x000fe400078ec0ff */
[----:B------:R-:W-:Y:S02]  /*14910*/  LOP3.LUT R16, R16, 0xfffffffe, RZ, 0xc0, !PT ;  /* 0xfffffffe10107812 */ /* 0x000fe400078ec0ff */
[----:B------:R-:W-:-:S04]  /*14920*/  LOP3.LUT R15, R15, 0x7f, RZ, 0xc0, !PT ;  /* 0x0000007f0f0f7812 */ /* 0x000fc800078ec0ff */
[----:B------:R-:W-:Y:S01]  /*14930*/  SHF.R.U32.HI R15, RZ, 0x2, R15 ;  /* 0x00000002ff0f7819 */ /* 0x000fe2000001160f */
[----:B--2---:R-:W-:-:S04]  /*14940*/  IMAD R0, R0, UR4, RZ ;  /* 0x0000000400007c24 */ /* 0x004fc8000f8e02ff */
[----:B------:R-:W-:Y:S02]  /*14950*/  IMAD R0, R6, UR5, R0 ;  /* 0x0000000506007c24 */ /* 0x000fe4000f8e0200 */
[----:B---3--:R-:W-:Y:S02]  /*14960*/  IMAD R8, R8, UR8, RZ ;  /* 0x0000000808087c24 */ /* 0x008fe4000f8e02ff */
[----:B------:R-:W-:Y:S02]  /*14970*/  IMAD.IADD R3, R3, 0x1, R0 ;  /* 0x0000000103037824 */ /* 0x000fe400078e0200 */
[----:B------:R-:W-:Y:S02]  /*14980*/  IMAD R0, R10, UR6, RZ ;  /* 0x000000060a007c24 */ /* 0x000fe4000f8e02ff */
[C---:B------:R-:W-:Y:S01]  /*14990*/  IMAD.WIDE.U32 R2, R5.reuse, UR6, R2 ;  /* 0x0000000605027c25 */ /* 0x040fe2000f8e0002 */
[----:B-1----:R-:W0:Y:S03]  /*149a0*/  LDC R10, c[0x0][0x2f4] ;  /* 0x0000bd00ff0a7b82 */ /* 0x002e260000000800 */
[----:B------:R-:W-:-:S04]  /*149b0*/  IMAD R0, R5, UR7, R0 ;  /* 0x0000000705007c24 */ /* 0x000fc8000f8e0200 */
[----:B------:R-:W-:Y:S02]  /*149c0*/  IMAD.IADD R3, R3, 0x1, R0 ;  /* 0x0000000103037824 */ /* 0x000fe400078e0200 */
[----:B------:R-:W-:-:S04]  /*149d0*/  IMAD.WIDE.U32 R2, R26, UR8, R2 ;  /* 0x000000081a027c25 */ /* 0x000fc8000f8e0002 */
[----:B------:R-:W-:Y:S01]  /*149e0*/  IMAD R8, R26, UR9, R8 ;  /* 0x000000091a087c24 */ /* 0x000fe2000f8e0208 */
[----:B------:R-:W-:-:S04]  /*149f0*/  IADD3 R0, P0, R2, UR10, RZ ;  /* 0x0000000a02007c10 */ /* 0x000fc8000ff1e0ff */
[----:B------:R-:W-:Y:S02]  /*14a00*/  IADD3.X R2, R3, UR11, R8, P0, !PT ;  /* 0x0000000b03027c10 */ /* 0x000fe400087fe408 */
[----:B------:R-:W-:-:S05]  /*14a10*/  SHF.R.S32.HI R3, RZ, 0x1f, R9 ;  /* 0x0000001fff037819 */ /* 0x000fca0000011409 */
[----:B------:R1:W-:Y:S01]  /*14a20*/  STL [R1], R3 ;  /* 0x0000000301007387 */ /* 0x0003e20000100800 */
[CC--:B0-----:R-:W-:Y:S02]  /*14a30*/  ISETP.GE.AND P1, PT, R20.reuse, R10.reuse, PT ;  /* 0x0000000a1400720c */ /* 0x0c1fe40003f26270 */
[----:B------:R-:W-:Y:S01]  /*14a40*/  ISETP.GE.AND P0, PT, R20, R10, PT ;  /* 0x0000000a1400720c */ /* 0x000fe20003f06270 */
[----:B------:R-:W-:-:S04]  /*14a50*/  IMAD.WIDE.U32 R10, R9, UR4, RZ ;  /* 0x00000004090a7c25 */ /* 0x000fc8000f8e00ff */
[----:B-1----:R-:W-:-:S04]  /*14a60*/  IMAD R3, R3, UR4, RZ ;  /* 0x0000000403037c24 */ /* 0x002fc8000f8e02ff */
[----:B------:R-:W-:-:S04]  /*14a70*/  IMAD R3, R9, UR5, R3 ;  /* 0x0000000509037c24 */ /* 0x000fc8000f8e0203 */
[----:B------:R-:W-:Y:S02]  /*14a80*/  IMAD.IADD R11, R11, 0x1, R3 ;  /* 0x000000010b0b7824 */ /* 0x000fe400078e0203 */
[----:B------:R-:W-:Y:S02]  /*14a90*/  IMAD R3, R18, UR6, RZ ;  /* 0x0000000612037c24 */ /* 0x000fe4000f8e02ff */
[----:B------:R-:W-:-:S04]  /*14aa0*/  IMAD.WIDE.U32 R10, R4, UR6, R10 ;  /* 0x00000006040a7c25 */ /* 0x000fc8000f8e000a */
[----:B------:R-:W-:-:S04]  /*14ab0*/  IMAD R3, R4, UR7, R3 ;  /* 0x0000000704037c24 */ /* 0x000fc8000f8e0203 */
[----:B------:R-:W-:Y:S02]  /*14ac0*/  IMAD.IADD R11, R11, 0x1, R3 ;  /* 0x000000010b0b7824 */ /* 0x000fe400078e0203 */
[----:B------:R-:W-:Y:S01]  /*14ad0*/  IMAD.WIDE.U32 R10, R26, UR8, R10 ;  /* 0x000000081a0a7c25 */ /* 0x000fe2000f8e000a */
[----:B------:R-:W-:Y:S02]  /*14ae0*/  @P1 LOP3.LUT R16, R16, 0x1, RZ, 0xfc, !PT ;  /* 0x0000000110101812 */ /* 0x000fe400078efcff */
[----:B------:R-:W-:-:S04]  /*14af0*/  IADD3 R29, P1, R10, UR10, RZ ;  /* 0x0000000a0a1d7c10 */ /* 0x000fc8000ff3e0ff */
[----:B------:R-:W-:Y:S01]  /*14b00*/  IADD3.X R25, R8, UR11, R11, P1, !PT ;  /* 0x0000000b08197c10 */ /* 0x000fe20008ffe40b */
[----:B------:R-:W-:-:S04]  /*14b10*/  IMAD.MOV.U32 R8, RZ, RZ, -0xa0 ;  /* 0xffffff60ff087424 */ /* 0x000fc800078e00ff */
[----:B------:R-:W-:Y:S01]  /*14b20*/  IMAD R8, R12, R8, UR40 ;  /* 0x000000280c087e24 */ /* 0x000fe2000f8e0208 */
[----:B------:R-:W-:-:S03]  /*14b30*/  UMOV UR4, 0xffffffff ;  /* 0xffffffff00047882 */ /* 0x000fc60000000000 */
[----:B------:R-:W-:Y:S01]  /*14b40*/  IMAD.IADD R8, R8, 0x1, -R15 ;  /* 0x0000000108087824 */ /* 0x000fe200078e0a0f */
[----:B------:R4:W-:Y:S04]  /*14b50*/  STL [R1+0x4], R18 ;  /* 0x0000041201007387 */ /* 0x0009e80000100800 */
[----:B------:R-:W-:Y:S01]  /*14b60*/  ISETP.GE.AND P5, PT, R8, 0x1, PT ;  /* 0x000000010800780c */ /* 0x000fe20003fa6270 */
[----:B----4-:R-:W-:Y:S01]  /*14b70*/  IMAD R18, R13, 0x2800, R14 ;  /* 0x000028000d127824 */ /* 0x010fe200078e020e */
[----:B------:R-:W-:Y:S11]  /*14b80*/  BRA.DIV UR4, `(.L_x_14295) ;  /* 0x0000004a044c7947 */ /* 0x000ff6000b800000 */
[----:B------:R-:W0:Y:S01]  /*14b90*/  S2R R11, SR_TID.X ;  /* 0x00000000000b7919 */ /* 0x000e220000002100 */
[----:B------:R-:W-:Y:S02]  /*14ba0*/  ISETP.GE.AND P2, PT, R8, 0x81, PT ;  /* 0x000000810800780c */ /* 0x000fe40003f46270 */
[----:B------:R-:W-:Y:S01]  /*14bb0*/  LOP3.LUT R16, R16, 0xffffffef, RZ, 0xc0, !PT ;  /* 0xffffffef10107812 */ /* 0x000fe200078ec0ff */
[----:B------:R-:W1:Y:S01]  /*14bc0*/  SHFL.IDX PT, R10, R0, RZ, 0x1c1f ;  /* 0x001c1fff000a7589 */ /* 0x000e6200000e0000 */
[C---:B------:R-:W-:Y:S02]  /*14bd0*/  ISETP.GE.AND P4, PT, R8.reuse, 0x21, PT ;  /* 0x000000210800780c */ /* 0x040fe40003f86270 */
[----:B------:R-:W-:Y:S01]  /*14be0*/  ISETP.GE.AND P3, PT, R8, 0x41, PT ;  /* 0x000000410800780c */ /* 0x000fe20003f66270 */
[----:B------:R-:W2:Y:S04]  /*14bf0*/  SHFL.IDX PT, R3, R2, RZ, 0x1c1f ;  /* 0x001c1fff02037589 */ /* 0x000ea800000e0000 */
[----:B------:R-:W3:Y:S02]  /*14c00*/  SHFL.IDX PT, R12, R0, 0x1, 0x1c1f ;  /* 0x003c1f00000c7f89 */ /* 0x000ee400000e0000 */
[----:B------:R-:W-:Y:S01]  /*14c10*/  @P2 LOP3.LUT R16, R16, 0x10, RZ, 0xfc, !PT ;  /* 0x0000001010102812 */ /* 0x000fe200078efcff */
[----:B0-----:R-:W-:-:S05]  /*14c20*/  IMAD.SHL.U32 R14, R11, 0x10, RZ ;  /* 0x000000100b0e7824 */ /* 0x001fca00078e00ff */
[----:B------:R-:W-:-:S04]  /*14c30*/  LOP3.LUT R14, R14, 0x30, RZ, 0xc0, !PT ;  /* 0x000000300e0e7812 */ /* 0x000fc800078ec0ff */
[----:B-1----:R-:W-:-:S05]  /*14c40*/  IADD3 R10, P1, R14, R10, RZ ;  /* 0x0000000a0e0a7210 */ /* 0x002fca0007f3e0ff */
[----:B--2---:R-:W-:Y:S01]  /*14c50*/  IMAD.X R11, RZ, RZ, R3, P1 ;  /* 0x000000ffff0b7224 */ /* 0x004fe200008e0603 */
[----:B------:R-:W-:Y:S01]  /*14c60*/  ISETP.LT.OR P1, PT, R8, 0x1, P0 ;  /* 0x000000010800780c */ /* 0x000fe20000721670 */
[----:B------:R-:W-:-:S12]  /*14c70*/  IMAD.IADD R3, R17, 0x1, R18 ;  /* 0x0000000111037824 */ /* 0x000fd800078e0212 */
[----:B------:R0:W-:Y:S01]  /*14c80*/  LDGSTS.E.BYPASS.LTC128B.128 [R3+0x6000], desc[UR50][R10.64], !P1 ;  /* 0x060000000a037fae */ /* 0x0001e2000c901d72 */
[----:B---3--:R-:W-:-:S03]  /*14c90*/  IADD3 R12, P1, R14, R12, RZ ;  /* 0x0000000c0e0c7210 */ /* 0x008fc60007f3e0ff */
        /* <DEDUP_REMOVED lines=12> */
[----:B-1----:R-:W-:-:S03]  /*14d60*/  IADD3 R10, P1, R14, R0, RZ ;  /* 0x000000000e0a7210 */ /* 0x002fc60007f3e0ff */
[----:B------:R0:W1:Y:S02]  /*14d70*/  SHFL.IDX PT, R0, R25, RZ, 0x1c1f ;  /* 0x001c1fff19007589 */ /* 0x00006400000e0000 */
[----:B------:R-:W-:Y:S01]  /*14d80*/  IMAD.X R11, RZ, RZ, R2, P1 ;  /* 0x000000ffff0b7224 */ /* 0x000fe200008e0602 */
[----:B------:R-:W-:-:S13]  /*14d90*/  ISETP.LT.OR P1, PT, R8, 0x61, P0 ;  /* 0x000000610800780c */ /* 0x000fda0000721670 */
[----:B------:R2:W-:Y:S01]  /*14da0*/  LDGSTS.E.BYPASS.LTC128B.128 [R3+0x7800], desc[UR50][R10.64], !P1 ;  /* 0x078000000a037fae */ /* 0x0005e2000c901d72 */
[----:B------:R-:W-:-:S03]  /*14db0*/  ISETP.GE.AND P1, PT, R8, 0x61, PT ;  /* 0x000000610800780c */ /* 0x000fc60003f26270 */
[----:B-12---:R0:W2:Y:S10]  /*14dc0*/  SHFL.IDX PT, R10, R29, RZ, 0x1c1f ;  /* 0x001c1fff1d0a7589 */ /* 0x0060b400000e0000 */
.L_x_14384:
[----:B------:R-:W1:Y:S01]  /*14dd0*/  S2R R2, SR_TID.X ;  /* 0x0000000000027919 */ /* 0x000e620000002100 */
        /* <DEDUP_REMOVED lines=8> */
[----:B------:R1:W-:Y:S01]  /*14e60*/  LDGSTS.E.BYPASS.LTC128B.128 [R3+0x8000], desc[UR50][R10.64], !P0 ;  /* 0x080000000a037fae */ /* 0x0003e2000c101d72 */
[----:B------:R-:W-:Y:S01]  /*14e70*/  PLOP3.LUT P0, PT, PT, PT, PT, 0x80, 0x0 ;  /* 0x000000000000781c */ /* 0x000fe20003f0f070 */
[----:B------:R-:W-:-:S12]  /*14e80*/  NOP ;  /* 0x0000000000007918 */ /* 0x000fd80000000000 */
.L_x_14296:
        /* <DEDUP_REMOVED lines=11> */
.L_x_14297:
[----:B------:R2:W-:Y:S01]  /*14f40*/  SYNCS.ARRIVE.TRANS64.A1T0 RZ, [R7+URZ+0x13270], RZ ;  /* 0x013270ff07ff79a7 */ /* 0x0005e2000810003f */
[----:B------:R-:W-:Y:S05]  /*14f50*/  @!P6 BRA `(.L_x_14298) ;  /* 0x000000000004e947 */ /* 0x000fea0003800000 */
[----:B------:R-:W-:Y:S01]  /*14f60*/  BPT.TRAP 0x1 ;  /* 0x000000040000795c */ /* 0x000fe20000300000 */
.L_x_14298:
[----:B------:R-:W3:Y:S01]  /*14f70*/  LDL R0, [R1+0x2c] ;  /* 0x00002c0001007983 */ /* 0x000ee20000100800 */
[----:B------:R-:W-:Y:S01]  /*14f80*/  BSSY B0, `(.L_x_14299) ;  /* 0x0000003000007945 */ /* 0x000fe20003800000 */
[----:B---3--:R-:W3:Y:S03]  /*14f90*/  SYNCS.PHASECHK.TRANS64.TRYWAIT P0, [R7+URZ+0x13240], R0 ;  /* 0x01324000070075a7 */ /* 0x008ee6000800017f */
[----:B---3--:R-:W-:Y:S05]  /*14fa0*/  @!P0 BRA `(.L_x_14300) ;  /* 0x0000004800d88947 */ /* 0x008fea0003800000 */
.L_x_14385:
[----:B------:R-:W-:Y:S05]  /*14fb0*/  BSYNC B0 ;  /* 0x0000000000007941 */ /* 0x000fea0003800000 */
.L_x_14299:
[----:B---3--:R-:W3:Y:S01]  /*14fc0*/  LDL.LU R0, [R1+0x8] ;  /* 0x0000080001007983 */ /* 0x008ee20000300800 */
[----:B------:R-:W-:Y:S01]  /*14fd0*/  ULDC.64 UR4, c[0x0][0x300] ;  /* 0x0000c00000047ab9 */ /* 0x000fe20000000a00 */
[----:B------:R-:W-:Y:S02]  /*14fe0*/  ULDC.64 UR6, c[0x0][0x310] ;  /* 0x0000c40000067ab9 */ /* 0x000fe40000000a00 */
[----:B------:R-:W4:Y:S04]  /*14ff0*/  LDL.LU R13, [R1+0x10] ;  /* 0x00001000010d7983 */ /* 0x000f280000300800 */
[----:B------:R-:W5:Y:S04]  /*15000*/  LDL.LU R8, [R1] ;  /* 0x0000000001087983 */ /* 0x000f680000300800 */
[----:B------:R-:W2:Y:S04]  /*15010*/  LDL.LU R12, [R1+0x4] ;  /* 0x00000400010c7983 */ /* 0x000ea80000300800 */
[----:B------:R-:W5:Y:S01]  /*15020*/  LDL R2, [R1+0x1c] ;  /* 0x00001c0001027983 */ /* 0x000f620000100800 */
[----:B-1----:R-:W-:-:S04]  /*15030*/  IMAD.WIDE.U32 R10, R6, UR4, RZ ;  /* 0x00000004060a7c25 */ /* 0x002fc8000f8e00ff */
[----:B---3--:R-:W-:-:S04]  /*15040*/  IMAD R0, R0, UR4, RZ ;  /* 0x0000000400007c24 */ /* 0x008fc8000f8e02ff */
[----:B------:R-:W-:-:S04]  /*15050*/  IMAD R0, R6, UR5, R0 ;  /* 0x0000000506007c24 */ /* 0x000fc8000f8e0200 */
[----:B------:R-:W-:Y:S02]  /*15060*/  IMAD.IADD R11, R11, 0x1, R0 ;  /* 0x000000010b0b7824 */ /* 0x000fe400078e0200 */
[----:B----4-:R-:W-:Y:S02]  /*15070*/  IMAD R0, R13, UR6, RZ ;  /* 0x000000060d007c24 */ /* 0x010fe4000f8e02ff */
[----:B------:R-:W-:-:S04]  /*15080*/  IMAD.WIDE.U32 R10, R5, UR6, R10 ;  /* 0x00000006050a7c25 */ /* 0x000fc8000f8e000a */
[----:B------:R-:W-:Y:S02]  /*15090*/  IMAD R0, R5, UR7, R0 ;  /* 0x0000000705007c24 */ /* 0x000fe4000f8e0200 */
[----:B--2---:R-:W-:Y:S02]  /*150a0*/  IMAD R12, R12, UR6, RZ ;  /* 0x000000060c0c7c24 */ /* 0x004fe4000f8e02ff */
[----:B------:R-:W-:Y:S02]  /*150b0*/  IMAD.IADD R11, R11, 0x1, R0 ;  /* 0x000000010b0b7824 */ /* 0x000fe400078e0200 */
[----:B-----5:R-:W-:Y:S02]  /*150c0*/  IMAD R0, R8, UR4, RZ ;  /* 0x0000000408007c24 */ /* 0x020fe4000f8e02ff */
[----:B------:R-:W-:Y:S02]  /*150d0*/  IMAD R12, R4, UR7, R12 ;  /* 0x00000007040c7c24 */ /* 0x000fe4000f8e020c */
[----:B------:R-:W-:-:S02]  /*150e0*/  IMAD R0, R9, UR5, R0 ;  /* 0x0000000509007c24 */ /* 0x000fc4000f8e0200 */
[----:B------:R-:W-:Y:S01]  /*150f0*/  IMAD.WIDE.U32 R8, R9, UR4, RZ ;  /* 0x0000000409087c25 */ /* 0x000fe2000f8e00ff */
[----:B------:R-:W-:-:S03]  /*15100*/  ULDC.64 UR4, c[0x0][0x308] ;  /* 0x0000c20000047ab9 */ /* 0x000fc60000000a00 */
[----:B------:R-:W-:Y:S02]  /*15110*/  IMAD.IADD R9, R9, 0x1, R0 ;  /* 0x0000000109097824 */ /* 0x000fe400078e0200 */
[----:B------:R-:W-:-:S04]  /*15120*/  IMAD.WIDE.U32 R10, R26, UR4, R10 ;  /* 0x000000041a0a7c25 */ /* 0x000fc8000f8e000a */
[----:B------:R-:W-:Y:S01]  /*15130*/  IMAD.WIDE.U32 R4, R4, UR6, R8 ;  /* 0x0000000604047c25 */ /* 0x000fe2000f8e0008 */
[----:B------:R-:W-:-:S03]  /*15140*/  ULDC.64 UR6, c[0x0][0x2e8] ;  /* 0x0000ba0000067ab9 */ /* 0x000fc60000000a00 */
        /* <DEDUP_REMOVED lines=12> */
[----:B------:R-:W-:Y:S04]  /*15210*/  SHFL.IDX PT, R4, R0, RZ, 0x1c1f ;  /* 0x001c1fff00047589 */ /* 0x000fe800000e0000 */
[----:B------:R-:W-:Y:S01]  /*15220*/  SHFL.IDX PT, R6, R6, RZ, 0x1c1f ;  /* 0x001c1fff06067589 */ /* 0x000fe200000e0000 */
[----:B-1----:R-:W-:-:S03]  /*15230*/  IMAD.SHL.U32 R9, R5, 0x10, RZ ;  /* 0x0000001005097824 */ /* 0x002fc600078e00ff */
[----:B------:R-:W1:Y:S02]  /*15240*/  SHFL.IDX PT, R5, R2, RZ, 0x1c1f ;  /* 0x001c1fff02057589 */ /* 0x000e6400000e0000 */
[----:B------:R-:W-:-:S04]  /*15250*/  LOP3.LUT R9, R9, 0x30, RZ, 0xc0, !PT ;  /* 0x0000003009097812 */ /* 0x000fc800078ec0ff */
[C---:B--2---:R-:W-:Y:S02]  /*15260*/  ISETP.GE.AND P2, PT, R9.reuse, R10, PT ;  /* 0x0000000a0900720c */ /* 0x044fe40003f46270 */
[----:B-1----:R-:W-:-:S05]  /*15270*/  @P5 IADD3 R5, P0, R9, R5, RZ ;  /* 0x0000000509055210 */ /* 0x002fca0007f1e0ff */
[----:B------:R-:W-:-:S05]  /*15280*/  @P5 IMAD.X R4, RZ, RZ, R4, P0 ;  /* 0x000000ffff045224 */ /* 0x000fca00000e0604 */
[----:B------:R-:W-:-:S04]  /*15290*/  @P5 LOP3.LUT R5, R5, R4, RZ, 0x3c, !PT ;  /* 0x0000000405055212 */ /* 0x000fc800078e3cff */
[----:B------:R-:W-:-:S04]  /*152a0*/  @P5 LOP3.LUT R4, R5, R4, RZ, 0x3c, !PT ;  /* 0x0000000405045212 */ /* 0x000fc800078e3cff */
[----:B------:R-:W-:-:S05]  /*152b0*/  @P5 LOP3.LUT R5, R5, R4, RZ, 0x3c, !PT ;  /* 0x0000000405055212 */ /* 0x000fca00078e3cff */
        /* <DEDUP_REMOVED lines=8> */
[----:B------:R1:W-:Y:S04]  /*15340*/  @P4 LDGSTS.E.BYPASS.LTC128B.128 [R3+0xe800], desc[UR50][R4.64], !P2 ;  /* 0x0e80000004034fae */ /* 0x0003e8000d101d72 */
[----:B-1----:R-:W1:Y:S04]  /*15350*/  SHFL.IDX PT, R5, R2, 0x2, 0x1c1f ;  /* 0x005c1f0002057f89 */ /* 0x002e6800000e0000 */
[----:B------:R-:W2:Y:S04]  /*15360*/  SHFL.IDX PT, R4, R0, 0x2, 0x1c1f ;  /* 0x005c1f0000047f89 */ /* 0x000ea800000e0000 */
[----:B------:R-:W3:Y:S04]  /*15370*/  SHFL.IDX PT, R2, R2, 0x3, 0x1c1f ;  /* 0x007c1f0002027f89 */ /* 0x000ee800000e0000 */
[----:B------:R-:W4:Y:S01]  /*15380*/  SHFL.IDX PT, R0, R0, 0x3, 0x1c1f ;  /* 0x007c1f0000007f89 */ /* 0x000f2200000e0000 */
[----:B-1----:R-:W-:-:S05]  /*15390*/  @P3 IADD3 R5, P0, R9, R5, RZ ;  /* 0x0000000509053210 */ /* 0x002fca0007f1e0ff */
[----:B--2---:R-:W-:Y:S01]  /*153a0*/  @P3 IMAD.X R4, RZ, RZ, R4, P0 ;  /* 0x000000ffff043224 */ /* 0x004fe200000e0604 */
[----:B---3--:R-:W-:-:S04]  /*153b0*/  @P1 IADD3 R2, P0, R9, R2, RZ ;  /* 0x0000000209021210 */ /* 0x008fc80007f1e0ff */
[----:B------:R-:W-:Y:S01]  /*153c0*/  @P3 LOP3.LUT R5, R5, R4, RZ, 0x3c, !PT ;  /* 0x0000000405053212 */ /* 0x000fe200078e3cff */
[----:B----4-:R-:W-:-:S03]  /*153d0*/  @P1 IMAD.X R0, RZ, RZ, R0, P0 ;  /* 0x000000ffff001224 */ /* 0x010fc600000e0600 */
[----:B------:R-:W-:-:S04]  /*153e0*/  @P3 LOP3.LUT R4, R5, R4, RZ, 0x3c, !PT ;  /* 0x0000000405043212 */ /* 0x000fc800078e3cff */
[----:B------:R-:W-:-:S05]  /*153f0*/  @P3 LOP3.LUT R5, R5, R4, RZ, 0x3c, !PT ;  /* 0x0000000405053212 */ /* 0x000fca00078e3cff */
[----:B------:R1:W-:Y:S02]  /*15400*/  @P3 LDGSTS.E.BYPASS.LTC128B.128 [R3+0xf000], desc[UR50][R4.64], !P2 ;  /* 0x0f00000004033fae */ /* 0x0003e4000d101d72 */
[----:B-1----:R-:W-:Y:S02]  /*15410*/  @P1 IMAD.MOV.U32 R4, RZ, RZ, R2 ;  /* 0x000000ffff041224 */ /* 0x002fe400078e0002 */
[----:B------:R-:W-:-:S05]  /*15420*/  @P1 IMAD.MOV.U32 R5, RZ, RZ, R0 ;  /* 0x000000ffff051224 */ /* 0x000fca00078e0000 */
[----:B------:R1:W-:Y:S04]  /*15430*/  @P1 LDGSTS.E.BYPASS.LTC128B.128 [R3+0xf800], desc[UR50][R4.64], !P2 ;  /* 0x0f80000004031fae */ /* 0x0003e8000d101d72 */
[----:B-1----:R1:W2:Y:S02]  /*15440*/  SHFL.IDX PT, R4, R8, RZ, 0x1c1f ;  /* 0x001c1fff08047589 */ /* 0x0022a400000e0000 */
.L_x_14397:
[----:B------:R-:W-:Y:S01]  /*15450*/  LOP3.LUT P0, RZ, R16, 0x10, RZ, 0xc0, !PT ;  /* 0x0000001010ff7812 */ /* 0x000fe2000780c0ff */
[----:B------:R-:W-:-:S12]  /*15460*/  BSSY B0, `(.L_x_14302) ;  /* 0x000000d000007945 */ /* 0x000fd80003800000 */
[----:B------:R-:W-:Y:S05]  /*15470*/  @!P0 BRA `(.L_x_14303) ;  /* 0x00000000002c8947 */ /* 0x000fea0003800000 */
[----:B------:R-:W3:Y:S01]  /*15480*/  S2R R0, SR_TID.X ;  /* 0x0000000000007919 */ /* 0x000ee20000002100 */
[----:B------:R-:W4:Y:S01]  /*15490*/  LDC R2, c[0x0][0x2f4] ;  /* 0x0000bd00ff027b82 */ /* 0x000f220000000800 */
[----:B---3--:R-:W-:-:S05]  /*154a0*/  IMAD.SHL.U32 R0, R0, 0x10, RZ ;  /* 0x0000001000007824 */ /* 0x008fca00078e00ff */
[----:B------:R-:W-:-:S04]  /*154b0*/  LOP3.LUT R0, R0, 0x30, RZ, 0xc0, !PT ;  /* 0x0000003000007812 */ /* 0x000fc800078ec0ff */
[C---:B----4-:R-:W-:Y:S02]  /*154c0*/  ISETP.GE.AND P1, PT, R0.reuse, R2, PT ;  /* 0x000000020000720c */ /* 0x050fe40003f26270 */
[----:B--2---:R-:W-:-:S05]  /*154d0*/  IADD3 R4, P0, R0, R4, RZ ;  /* 0x0000000400047210 */ /* 0x004fca0007f1e0ff */
[----:B------:R-:W-:-:S06]  /*154e0*/  IMAD.X R5, RZ, RZ, R6, P0 ;  /* 0x000000ffff057224 */ /* 0x000fcc00000e0606 */
[----:B------:R-:W-:Y:S01]  /*154f0*/  @!PT LDS RZ, [RZ] ;  /* 0x00000000fffff984 */ /* 0x000fe20000000800 */
[----:B------:R-:W-:Y:S01]  /*15500*/  @!PT LDS RZ, [RZ] ;  /* 0x00000000fffff984 */ /* 0x000fe20000000800 */
[----:B------:R-:W-:Y:S01]  /*15510*/  @!PT LDS RZ, [RZ] ;  /* 0x00000000fffff984 */ /* 0x000fe20000000800 */
[----:B------:R3:W-:Y:S02]  /*15520*/  LDGSTS.E.BYPASS.LTC128B.128 [R3+0x10000], desc[UR50][R4.64], !P1 ;  /* 0x1000000004037fae */ /* 0x0007e4000c901d72 */
.L_x_14303:
[----:B------:R-:W-:Y:S05]  /*15530*/  BSYNC B0 ;  /* 0x0000000000007941 */ /* 0x000fea0003800000 */
.L_x_14302:
[----:B------:R-:W-:Y:S01]  /*15540*/  NOP ;  /* 0x0000000000007918 */ /* 0x000fe20000000000 */
[----:B------:R-:W-:-:S13]  /*15550*/  PLOP3.LUT P0, PT, PT, PT, PT, 0x80, 0x0 ;  /* 0x000000000000781c */ /* 0x000fda0003f0f070 */
.L_x_14304:
        /* <DEDUP_REMOVED lines=11> */
.L_x_14305:
[----:B------:R4:W-:Y:S02]  /*15610*/  SYNCS.ARRIVE.TRANS64.A1T0 RZ, [R7+URZ+0x13230], RZ ;  /* 0x013230ff07ff79a7 */ /* 0x0009e4000810003f */
[----:B------:R-:W-:Y:S05]  /*15620*/  WARPSYNC.ALL ;  /* 0x0000000000007948 */ /* 0x000fea0003800000 */
[----:B------:R-:W-:Y:S01]  /*15630*/  VIADD R0, R17, 0xb000 ;  /* 0x0000b00011007836 */ /* 0x000fe20000000000 */
[----:B------:R-:W-:Y:S01]  /*15640*/  SHF.R.S32.HI R18, RZ, 0x1f, R28 ;  /* 0x0000001fff127819 */ /* 0x000fe2000001141c */
[----:B------:R-:W-:Y:S01]  /*15650*/  ULDC.64 UR4, c[0x0][0x298] ;  /* 0x0000a60000047ab9 */ /* 0x000fe20000000a00 */
[----:B------:R-:W-:Y:S01]  /*15660*/  BSSY B6, `(.L_x_14306) ;  /* 0x0000018000067945 */ /* 0x000fe20003800000 */
[----:B------:R-:W-:Y:S01]  /*15670*/  BAR.SYNC.DEFER_BLOCKING 0x8, 0x200 ;  /* 0x0208000000007b1d */ /* 0x000fe20000010000 */
[----:B------:R-:W-:Y:S01]  /*15680*/  LOP3.LUT P0, RZ, R0, 0x1bf, RZ, 0xc0, !PT ;  /* 0x000001bf00ff7812 */ /* 0x000fe2000780c0ff */
[----:B------:R-:W-:-:S04]  /*15690*/  IMAD R18, R18, UR4, RZ ;  /* 0x0000000412127c24 */ /* 0x000fc8000f8e02ff */
[C---:B------:R-:W-:Y:S02]  /*156a0*/  IMAD R18, R28.reuse, UR5, R18 ;  /* 0x000000051c127c24 */ /* 0x040fe4000f8e0212 */
[----:B0-----:R-:W-:-:S04]  /*156b0*/  IMAD.WIDE.U32 R28, R28, UR4, RZ ;  /* 0x000000041c1c7c25 */ /* 0x001fc8000f8e00ff */
[----:B------:R-:W-:Y:S02]  /*156c0*/  IMAD.IADD R18, R29, 0x1, R18 ;  /* 0x000000011d127824 */ /* 0x000fe400078e0212 */
[----:B------:R-:W-:Y:S05]  /*156d0*/  @!P0 BRA `(.L_x_14307) ;  /* 0x0000000000408947 */ /* 0x000fea0003800000 */
[----:B------:R-:W-:Y:S01]  /*156e0*/  MOV R2, 0x0 ;  /* 0x0000000000027802 */ /* 0x000fe20000000f00 */
[----:B------:R-:W-:Y:S01]  /*156f0*/  ULDC.64 UR6, c[0x4][0x1b0] ;  /* 0x01006c0000067ab9 */ /* 0x000fe20000000a00 */
[----:B------:R-:W-:Y:S01]  /*15700*/  ULDC.64 UR8, c[0x4][0x1b8] ;  /* 0x01006e0000087ab9 */ /* 0x000fe20000000a00 */
[----:B------:R-:W-:Y:S01]  /*15710*/  ULDC.64 UR4, c[0x4][0x28] ;  /* 0x01000a0000047ab9 */ /* 0x000fe20000000a00 */
[----:B--23--:R-:W-:Y:S02]  /*15720*/  IMAD.U32 R4, RZ, RZ, UR6 ;  /* 0x00000006ff047e24 */ /* 0x00cfe4000f8e00ff */
[----:B------:R-:W0:Y:S01]  /*15730*/  LDC.64 R2, c[0x4][R2] ;  /* 0x0100000002027b82 */ /* 0x000e220000000a00 */
[----:B------:R-:W-:Y:S02]  /*15740*/  IMAD.U32 R5, RZ, RZ, UR7 ;  /* 0x00000007ff057e24 */ /* 0x000fe4000f8e00ff */
[----:B------:R-:W-:Y:S02]  /*15750*/  IMAD.U32 R6, RZ, RZ, UR8 ;  /* 0x00000008ff067e24 */ /* 0x000fe4000f8e00ff */
[----:B----4-:R-:W-:-:S02]  /*15760*/  IMAD.U32 R7, RZ, RZ, UR9 ;  /* 0x00000009ff077e24 */ /* 0x010fc4000f8e00ff */
[----:B------:R-:W-:Y:S02]  /*15770*/  IMAD.U32 R10, RZ, RZ, UR4 ;  /* 0x00000004ff0a7e24 */ /* 0x000fe4000f8e00ff */
[----:B------:R-:W-:Y:S02]  /*15780*/  IMAD.U32 R11, RZ, RZ, UR5 ;  /* 0x00000005ff0b7e24 */ /* 0x000fe4000f8e00ff */
[----:B-1----:R-:W-:Y:S02]  /*15790*/  IMAD.MOV.U32 R8, RZ, RZ, 0x70 ;  /* 0x00000070ff087424 */ /* 0x002fe400078e00ff */
[----:B------:R-:W-:Y:S02]  /*157a0*/  IMAD.MOV.U32 R12, RZ, RZ, 0x1 ;  /* 0x00000001ff0c7424 */ /* 0x000fe400078e00ff */
[----:B------:R-:W-:-:S07]  /*157b0*/  IMAD.MOV.U32 R13, RZ, RZ, RZ ;  /* 0x000000ffff0d7224 */ /* 0x000fce00078e00ff */
[----:B------:R-:W-:-:S07]  /*157c0*/  LEPC R20, `(.L_x_14307) ;  /* 0x000000001014794e */ /* 0x000fce0000000000 */
[----:B0-----:R-:W-:Y:S05]  /*157d0*/  CALL.ABS.NOINC R2 ;  /* 0x0000000002007343 */ /* 0x001fea0003c00000 */
.L_x_14307:
[----:B------:R-:W-:Y:S05]  /*157e0*/  BSYNC B6 ;  /* 0x0000000000067941 */ /* 0x000fea0003800000 */
.L_x_14306:
[----:B------:R-:W4:Y:S01]  /*157f0*/  LDL R20, [R1+0x1c] ;  /* 0x00001c0001147983 */ /* 0x000f220000100800 */
[----:B---3--:R-:W-:Y:S01]  /*15800*/  IMAD.MOV.U32 R3, RZ, RZ, R18 ;  /* 0x000000ffff037224 */ /* 0x008fe200078e0012 */
[----:B------:R-:W-:Y:S01]  /*15810*/  ULDC.64 UR4, c[0x0][0x2d8] ;  /* 0x0000b60000047ab9 */ /* 0x000fe20000000a00 */
[----:B------:R-:W-:Y:S01]  /*15820*/  IMAD.MOV.U32 R2, RZ, RZ, R28 ;  /* 0x000000ffff027224 */ /* 0x000fe200078e001c */
[----:B------:R0:W5:Y:S01]  /*15830*/  LDL R18, [R1+0x30] ;  /* 0x0000300001127983 */ /* 0x0001620000100800 */
[----:B------:R-:W-:Y:S01]  /*15840*/  UISETP.NE.AND UP0, UPT, UR46, URZ, UPT ;  /* 0x0000003f2e00728c */ /* 0x000fe2000bf05270 */
[----:B------:R-:W-:Y:S01]  /*15850*/  LOP3.LUT P6, RZ, R16, 0x20, RZ, 0xc0, !PT ;  /* 0x0000002010ff7812 */ /* 0x000fe200078cc0ff */
[----:B------:R-:W-:Y:S01]  /*15860*/  IMAD.WIDE.U32 R2, R26, UR4, R2 ;  /* 0x000000041a027c25 */ /* 0x000fe2000f8e0002 */
[----:B------:R-:W3:Y:S01]  /*15870*/  LDC R9, c[0x0][0x448] ;  /* 0x00011200ff097b82 */ /* 0x000ee20000000800 */
[----:B------:R-:W-:Y:S01]  /*15880*/  ULDC.64 UR6, c[0x0][0x2c8] ;  /* 0x0000b20000067ab9 */ /* 0x000fe20000000a00 */
[----:B--2---:R-:W-:Y:S01]  /*15890*/  SEL R4, R27, RZ, !P6 ;  /* 0x000000ff1b047207 */ /* 0x004fe20007000000 */
[----:B------:R-:W-:Y:S01]  /*158a0*/  ULDC.64 UR8, c[0x0][0x280] ;  /* 0x0000a00000087ab9 */ /* 0x000fe20000000a00 */
[----:B------:R-:W-:-:S02]  /*158b0*/  PLOP3.LUT P0, PT, PT, PT, UP0, 0x80, 0x0 ;  /* 0x000000000000781c */ /* 0x000fc40003f0f008 */
[----:B------:R-:W-:Y:S02]  /*158c0*/  PLOP3.LUT P1, PT, PT, PT, UP0, 0x80, 0x0 ;  /* 0x000000000000781c */ /* 0x000fe40003f2f008 */
[----:B------:R-:W-:Y:S01]  /*158d0*/  @UP0 ULDC UR10, c[0x0][0x44c] ;  /* 0x00011300000a0ab9 */ /* 0x000fe20000000800 */
[----:B----4-:R-:W-:Y:S02]  /*158e0*/  IMAD R0, R20, UR4, RZ ;  /* 0x0000000414007c24 */ /* 0x010fe4000f8e02ff */
[----:B------:R-:W2:Y:S02]  /*158f0*/  S2R R20, SR_TID.X ;  /* 0x0000000000147919 */ /* 0x000ea40000002100 */
[----:B------:R-:W-:Y:S01]  /*15900*/  IMAD R0, R26, UR5, R0 ;  /* 0x000000051a007c24 */ /* 0x000fe2000f8e0200 */
[----:B------:R-:W-:-:S03]  /*15910*/  ULDC.64 UR4, c[0x0][0x2e0] ;  /* 0x0000b80000047ab9 */ /* 0x000fc60000000a00 */
[----:B------:R-:W-:Y:S01]  /*15920*/  IMAD.IADD R3, R3, 0x1, R0 ;  /* 0x0000000103037824 */ /* 0x000fe200078e0200 */
[----:B------:R-:W-:Y:S01]  /*15930*/  SHF.R.S32.HI R0, RZ, 0x1f, R27 ;  /* 0x0000001fff007819 */ /* 0x000fe2000001141b */
[----:B------:R-:W-:-:S03]  /*15940*/  IMAD.WIDE.U32 R2, R4, UR4, R2 ;  /* 0x0000000404027c25 */ /* 0x000fc6000f8e0002 */
[----:B------:R-:W-:-:S05]  /*15950*/  SEL R0, R0, RZ, !P6 ;  /* 0x000000ff00007207 */ /* 0x000fca0007000000 */
[----:B------:R-:W-:Y:S01]  /*15960*/  IMAD R0, R0, UR4, RZ ;  /* 0x0000000400007c24 */ /* 0x000fe2000f8e02ff */
[----:B------:R-:W-:-:S03]  /*15970*/  @UP0 ULDC UR4, c[0x0][0x44c] ;  /* 0x0001130000040ab9 */ /* 0x000fc60000000800 */
[----:B------:R-:W-:-:S04]  /*15980*/  IMAD R0, R4, UR5, R0 ;  /* 0x0000000504007c24 */ /* 0x000fc8000f8e0200 */
[----:B------:R-:W-:Y:S01]  /*15990*/  IMAD.IADD R3, R3, 0x1, R0 ;  /* 0x0000000103037824 */ /* 0x000fe200078e0200 */
[C---:B--2---:R-:W-:Y:S01]  /*159a0*/  LOP3.LUT R21, R20.reuse, 0x7f, RZ, 0xc0, !PT ;  /* 0x0000007f14157812 */ /* 0x044fe200078ec0ff */
        /* <DEDUP_REMOVED lines=8> */
[----:B------:R-:W-:-:S03]  /*15a30*/  ULDC.64 UR4, c[0x0][0x2d0] ;  /* 0x0000b40000047ab9 */ /* 0x000fc60000000a00 */
[----:B------:R-:W-:-:S05]  /*15a40*/  SHF.R.S32.HI R0, RZ, 0x1f, R4 ;  /* 0x0000001fff007819 */ /* 0x000fca0000011404 */
[----:B------:R-:W-:-:S04]  /*15a50*/  IMAD R0, R0, UR4, RZ ;  /* 0x0000000400007c24 */ /* 0x000fc8000f8e02ff */
[C---:B------:R-:W-:Y:S02]  /*15a60*/  IMAD R7, R4.reuse, UR5, R0 ;  /* 0x0000000504077c24 */ /* 0x040fe4000f8e0200 */
[----:B------:R-:W-:Y:S02]  /*15a70*/  IMAD.MOV R0, RZ, RZ, -R4 ;  /* 0x000000ffff007224 */ /* 0x000fe400078e0a04 */
[----:B------:R-:W-:-:S04]  /*15a80*/  IMAD.WIDE.U32 R4, R4, UR4, R2 ;  /* 0x0000000404047c25 */ /* 0x000fc8000f8e0002 */
[----:B---3--:R-:W-:Y:S02]  /*15a90*/  IMAD R0, R9, R0, R6 ;  /* 0x0000000009007224 */ /* 0x008fe400078e0206 */
[----:B------:R-:W-:-:S03]  /*15aa0*/  IMAD.IADD R5, R5, 0x1, R7 ;  /* 0x0000000105057824 */ /* 0x000fc600078e0207 */
[----:B------:R-:W-:Y:S01]  /*15ab0*/  SHF.R.S32.HI R7, RZ, 0x1f, R0 ;  /* 0x0000001fff077819 */ /* 0x000fe20000011400 */
[----:B------:R-:W-:-:S04]  /*15ac0*/  IMAD.WIDE.U32 R4, R0, UR6, R4 ;  /* 0x0000000600047c25 */ /* 0x000fc8000f8e0004 */
[----:B------:R-:W-:-:S04]  /*15ad0*/  IMAD R7, R7, UR6, RZ ;  /* 0x0000000607077c24 */ /* 0x000fc8000f8e02ff */
[----:B------:R-:W-:Y:S01]  /*15ae0*/  IMAD R7, R0, UR7, R7 ;  /* 0x0000000700077c24 */ /* 0x000fe2000f8e0207 */
[----:B------:R-:W-:-:S04]  /*15af0*/  IADD3 R0, P0, R4, UR8, RZ ;  /* 0x0000000804007c10 */ /* 0x000fc8000ff1e0ff */
[----:B------:R-:W-:Y:S02]  /*15b00*/  IADD3.X R4, R5, UR9, R7, P0, !PT ;  /* 0x0000000905047c10 */ /* 0x000fe400087fe407 */
[----:B------:R-:W-:Y:S02]  /*15b10*/  PLOP3.LUT P0, PT, PT, PT, UP0, 0x80, 0x0 ;  /* 0x000000000000781c */ /* 0x000fe40003f0f008 */
[----:B------:R-:W-:Y:S01]  /*15b20*/  PLOP3.LUT P1, PT, PT, PT, UP0, 0x80, 0x0 ;  /* 0x000000000000781c */ /* 0x000fe20003f2f008 */
[----:B------:R-:W-:Y:S01]  /*15b30*/  VIADD R5, R6, 0x80 ;  /* 0x0000008006057836 */ /* 0x000fe20000000000 */
[----:B------:R-:W2:Y:S03]  /*15b40*/  S2R R21, SR_TID.X ;  /* 0x0000000000157919 */ /* 0x000ea60000002100 */
[----:B------:R-:W-:-:S06]  /*15b50*/  IMAD.MOV.U32 R6, RZ, RZ, R5 ;  /* 0x000000ffff067224 */ /* 0x000fcc00078e0005 */
[----:B------:R-:W-:Y:S01]  /*15b60*/  @P0 IMAD.HI.U32 R7, R5, UR10, RZ ;  /* 0x0000000a05070c27 */ /* 0x000fe2000f8e00ff */
[----:B------:R-:W-:-:S04]  /*15b70*/  @UP0 ULDC UR10, c[0x0][0x450] ;  /* 0x00011400000a0ab9 */ /* 0x000fc80000000800 */
        /* <DEDUP_REMOVED lines=8> */
[----:B------:R-:W-:-:S03]  /*15c00*/  SHF.R.S32.HI R6, RZ, 0x1f, R5 ;  /* 0x0000001fff067819 */ /* 0x000fc60000011405 */
[----:B------:R-:W-:Y:S02]  /*15c10*/  IMAD.IADD R3, R3, 0x1, R7 ;  /* 0x0000000103037824 */ /* 0x000fe400078e0207 */
[----:B------:R-:W-:Y:S02]  /*15c20*/  IMAD R6, R6, UR6, RZ ;  /* 0x0000000606067c24 */ /* 0x000fe4000f8e02ff */
[----:B------:R-:W-:-:S04]  /*15c30*/  IMAD.WIDE.U32 R2, R5, UR6, R2 ;  /* 0x0000000605027c25 */ /* 0x000fc8000f8e0002 */
[----:B--2---:R-:W-:Y:S01]  /*15c40*/  IMAD.SHL.U32 R20, R21, 0x10, RZ ;  /* 0x0000001015147824 */ /* 0x004fe200078e00ff */
[----:B------:R-:W-:Y:S01]  /*15c50*/  IADD3 R2, P0, R2, UR8, RZ ;  /* 0x0000000802027c10 */ /* 0x000fe2000ff1e0ff */
[----:B------:R-:W-:-:S03]  /*15c60*/  IMAD R6, R5, UR7, R6 ;  /* 0x0000000705067c24 */ /* 0x000fc6000f8e0206 */
[----:B------:R-:W-:Y:S02]  /*15c70*/  LOP3.LUT R20, R20, 0x30, RZ, 0xc0, !PT ;  /* 0x0000003014147812 */ /* 0x000fe400078ec0ff */
[----:B------:R-:W-:Y:S02]  /*15c80*/  IADD3.X R6, R3, UR9, R6, P0, !PT ;  /* 0x0000000903067c10 */ /* 0x000fe400087fe406 */
[----:B------:R-:W-:Y:S01]  /*15c90*/  ISETP.GE.AND P0, PT, R20, UR4, PT ;  /* 0x0000000414007c0c */ /* 0x000fe2000bf06270 */
[----:B------:R-:W-:Y:S01]  /*15ca0*/  UMOV UR4, 0xffffffff ;  /* 0xffffffff00047882 */ /* 0x000fe20000000000 */
[----:B------:R-:W-:-:S04]  /*15cb0*/  LOP3.LUT R21, R21, 0x7f, RZ, 0xc0, !PT ;  /* 0x0000007f15157812 */ /* 0x000fc800078ec0ff */
[----:B------:R-:W-:Y:S01]  /*15cc0*/  SHF.R.U32.HI R21, RZ, 0x2, R21 ;  /* 0x00000002ff157819 */ /* 0x000fe20000011615 */
[----:B0-----:R-:W-:Y:S06]  /*15cd0*/  BRA.DIV UR4, `(.L_x_14308) ;  /* 0x0000004604407947 */ /* 0x001fec000b800000 */
[----:B-1----:R-:W0:Y:S01]  /*15ce0*/  SHFL.IDX PT, R8, R0, RZ, 0x1c1f ;  /* 0x001c1fff00087589 */ /* 0x002e2200000e0000 */
[----:B------:R-:W-:Y:S02]  /*15cf0*/  IMAD R5, R9, UR37, RZ ;  /* 0x0000002509057c24 */ /* 0x000fe4000f8e02ff */
[----:B------:R-:W-:Y:S01]  /*15d00*/  VIADD R3, R21, UR39 ;  /* 0x0000002715037c36 */ /* 0x000fe20008000000 */
[----:B------:R-:W1:Y:S04]  /*15d10*/  SHFL.IDX PT, R7, R4, RZ, 0x1c1f ;  /* 0x001c1fff04077589 */ /* 0x000e6800000e0000 */
[----:B------:R-:W-:-:S13]  /*15d20*/  ISETP.GE.AND P2, PT, R3, R5, PT ;  /* 0x000000050300720c */ /* 0x000fda0003f46270 */
[----:B0-----:R-:W-:-:S05]  /*15d30*/  @!P2 IADD3 R8, P1, R20, R8, RZ ;  /* 0x000000081408a210 */ /* 0x001fca0007f3e0ff */
[----:B-1----:R-:W-:-:S04]  /*15d40*/  @!P2 IMAD.X R7, RZ, RZ, R7, P1 ;  /* 0x000000ffff07a224 */ /* 0x002fc800008e0607 */
[----:B------:R-:W-:Y:S02]  /*15d50*/  @!P2 IMAD.MOV.U32 R9, RZ, RZ, R7 ;  /* 0x000000ffff09a224 */ /* 0x000fe400078e0007 */
[----:B------:R-:W-:-:S03]  /*15d60*/  VIADD R7, R3, 0x20 ;  /* 0x0000002003077836 */ /* 0x000fc60000000000 */
[----:B------:R-:W-:Y:S01]  /*15d70*/  @!PT LDS RZ, [RZ] ;  /* 0x00000000fffff984 */ /* 0x000fe20000000800 */
[----:B-----5:R0:W-:Y:S02]  /*15d80*/  @!P2 LDGSTS.E.BYPASS.LTC128B.128 [R18+0xb000], desc[UR50][R8.64], !P0 ;  /* 0x0b0000000812afae */ /* 0x0201e4000c101d72 */
        /* <DEDUP_REMOVED lines=10> */
[----:B------:R-:W-:Y:S04]  /*15e30*/  SHFL.IDX PT, R4, R4, 0x3, 0x1c1f ;  /* 0x007c1f0004047f89 */ /* 0x000fe800000e0000 */
[----:B0-----:R-:W0:Y:S04]  /*15e40*/  SHFL.IDX PT, R8, R0, 0x2, 0x1c1f ;  /* 0x005c1f0000087f89 */ /* 0x001e2800000e0000 */
[----:B------:R-:W1:Y:S01]  /*15e50*/  SHFL.IDX PT, R0, R0, 0x3, 0x1c1f ;  /* 0x007c1f0000007f89 */ /* 0x000e6200000e0000 */
[----:B0-----:R-:W-:-:S05]  /*15e60*/  @!P2 IADD3 R8, P1, R20, R8, RZ ;  /* 0x000000081408a210 */ /* 0x001fca0007f3e0ff */
[----:B------:R-:W-:-:S04]  /*15e70*/  @!P2 IMAD.X R7, RZ, RZ, R7, P1 ;  /* 0x000000ffff07a224 */ /* 0x000fc800008e0607 */
[----:B------:R-:W-:Y:S02]  /*15e80*/  @!P2 IMAD.MOV.U32 R9, RZ, RZ, R7 ;  /* 0x000000ffff09a224 */ /* 0x000fe400078e0007 */
[----:B------:R-:W-:-:S03]  /*15e90*/  VIADD R7, R3, 0x60 ;  /* 0x0000006003077836 */ /* 0x000fc60000000000 */
[----:B------:R0:W-:Y:S02]  /*15ea0*/  @!P2 LDGSTS.E.BYPASS.LTC128B.128 [R18+0xc000], desc[UR50][R8.64], !P0 ;  /* 0x0c0000000812afae */ /* 0x0001e4000c101d72 */
[----:B------:R-:W-:-:S13]  /*15eb0*/  ISETP.GE.AND P2, PT, R7, R5, PT ;  /* 0x000000050700720c */ /* 0x000fda0003f46270 */
[----:B-1----:R-:W-:-:S05]  /*15ec0*/  @!P2 IADD3 R0, P1, R20, R0, RZ ;  /* 0x000000001400a210 */ /* 0x002fca0007f3e0ff */
[----:B------:R-:W-:Y:S02]  /*15ed0*/  @!P2 IMAD.X R4, RZ, RZ, R4, P1 ;  /* 0x000000ffff04a224 */ /* 0x000fe400008e0604 */
[----:B0-----:R-:W-:Y:S02]  /*15ee0*/  @!P2 IMAD.MOV.U32 R8, RZ, RZ, R0 ;  /* 0x000000ffff08a224 */ /* 0x001fe400078e0000 */
[----:B------:R-:W-:Y:S02]  /*15ef0*/  @!P2 IMAD.MOV.U32 R9, RZ, RZ, R4 ;  /* 0x000000ffff09a224 */ /* 0x000fe400078e0004 */
[----:B------:R-:W-:-:S03]  /*15f00*/  VIADD R0, R3, 0x80 ;  /* 0x0000008003007836 */ /* 0x000fc60000000000 */
[----:B------:R0:W-:Y:S02]  /*15f10*/  @!P2 LDGSTS.E.BYPASS.LTC128B.128 [R18+0xc800], desc[UR50][R8.64], !P0 ;  /* 0x0c8000000812afae */ /* 0x0001e4000c101d72 */
[----:B------:R-:W-:Y:S02]  /*15f20*/  ISETP.GE.AND P2, PT, R0, R5, PT ;  /* 0x000000050000720c */ /* 0x000fe40003f46270 */
[----:B------:R-:W-:Y:S04]  /*15f30*/  SHFL.IDX PT, R0, R6, RZ, 0x1c1f ;  /* 0x001c1fff06007589 */ /* 0x000fe800000e0000 */
[----:B------:R-:W-:Y:S04]  /*15f40*/  SHFL.IDX PT, R6, R6, 0x1, 0x1c1f ;  /* 0x003c1f0006067f89 */ /* 0x000fe800000e0000 */
[----:B0-----:R-:W0:Y:S04]  /*15f50*/  SHFL.IDX PT, R8, R2, RZ, 0x1c1f ;  /* 0x001c1fff02087589 */ /* 0x001e2800000e0000 */
[----:B------:R-:W1:Y:S01]  /*15f60*/  SHFL.IDX PT, R2, R2, 0x1, 0x1c1f ;  /* 0x003c1f0002027f89 */ /* 0x000e6200000e0000 */
[----:B0-----:R-:W-:-:S05]  /*15f70*/  @!P2 IADD3 R8, P1, R20, R8, RZ ;  /* 0x000000081408a210 */ /* 0x001fca0007f3e0ff */
[----:B------:R-:W-:-:S04]  /*15f80*/  @!P2 IMAD.X R0, RZ, RZ, R0, P1 ;  /* 0x000000ffff00a224 */ /* 0x000fc800008e0600 */
[----:B------:R-:W-:-:S05]  /*15f90*/  @!P2 IMAD.MOV.U32 R9, RZ, RZ, R0 ;  /* 0x000000ffff09a224 */ /* 0x000fca00078e0000 */
[----:B-1----:R0:W-:Y:S02]  /*15fa0*/  @!P2 LDGSTS.E.BYPASS.LTC128B.128 [R18+0xd000], desc[UR50][R8.64], !P0 ;  /* 0x0d0000000812afae */ /* 0x0021e4000c101d72 */
.L_x_14410:
        /* <DEDUP_REMOVED lines=10> */
.L_x_14309:
        /* <DEDUP_REMOVED lines=18> */
.L_x_14411:
[----:B------:R-:W-:Y:S05]  /*16170*/  BSYNC B0 ;  /* 0x0000000000007941 */ /* 0x000fea0003800000 */
.L_x_14310:
[----:B------:R-:W-:-:S04]  /*16180*/  UIADD3 UR4, UR41, -0x2, URZ ;  /* 0xfffffffe29047890 */ /* 0x000fc8000fffe03f */
[----:B------:R-:W-:-:S06]  /*16190*/  UISETP.GE.AND UP0, UPT, UR4, UR42, UPT ;  /* 0x0000002a0400728c */ /* 0x000fcc000bf06270 */
[----:B------:R-:W-:-:S13]  /*161a0*/  PLOP3.LUT P0, PT, PT, PT, UP0, 0x80, 0x0 ;  /* 0x000000000000781c */ /* 0x000fda0003f0f008 */
[----:B------:R-:W-:Y:S05]  /*161b0*/  @!P0 BRA `(.L_x_14312) ;  /* 0x0000001400a48947 */ /* 0x000fea0003800000 */
[----:B-1----:R-:W-:Y:S01]  /*161c0*/  IMAD.U32 R0, RZ, RZ, UR4 ;  /* 0x00000004ff007e24 */ /* 0x002fe2000f8e00ff */
[----:B------:R1:W5:Y:S04]  /*161d0*/  LDL.LU R21, [R1+0xc] ;  /* 0x00000c0001157983 */ /* 0x0003680000300800 */
[----:B------:R1:W5:Y:S04]  /*161e0*/  LDL.LU R25, [R1+0x18] ;  /* 0x0000180001197983 */ /* 0x0003680000300800 */
[----:B------:R1:W-:Y:S02]  /*161f0*/  STL [R1+0x10], R0 ;  /* 0x0000100001007387 */ /* 0x0003e40000100800 */
.L_x_14332:
[----:B--2---:R-:W2:Y:S01]  /*16200*/  LDL R12, [R1+0x20] ;  /* 0x00002000010c7983 */ /* 0x004ea20000100800 */
[----:B------:R-:W3:Y:S03]  /*16210*/  LDC R2, c[0x0][0x430] ;  /* 0x00010c00ff027b82 */ /* 0x000ee60000000800 */
[----:B------:R-:W4:Y:S04]  /*16220*/  LDL R10, [R1+0x14] ;  /* 0x00001400010a7983 */ /* 0x000f280000100800 */
[----:B------:R-:W2:Y:S01]  /*16230*/  LDL.LU R11, [R1+0x10] ;  /* 0x00001000010b7983 */ /* 0x000ea20000300800 */
[----:B0-----:R-:W-:Y:S01]  /*16240*/  IMAD.MOV.U32 R8, RZ, RZ, 0xa0 ;  /* 0x000000a0ff087424 */ /* 0x001fe200078e00ff */
[----:B------:R-:W-:Y:S05]  /*16250*/  YIELD ;  /* 0x0000000000007946 */ /* 0x000fea0003800000 */
[----:B-1----:R-:W0:Y:S01]  /*16260*/  S2R R0, SR_TID.X ;  /* 0x0000000000007919 */ /* 0x002e220000002100 */
[----:B------:R-:W-:Y:S01]  /*16270*/  ULDC.64 UR6, c[0x0][0x428] ;  /* 0x00010a0000067ab9 */ /* 0x000fe20000000a00 */
[----:B------:R-:W-:Y:S01]  /*16280*/  ULDC.64 UR8, c[0x0][0x418] ;  /* 0x0001060000087ab9 */ /* 0x000fe20000000a00 */
[----:B------:R-:W-:Y:S01]  /*16290*/  ULDC UR4, c[0x0][0x430] ;  /* 0x00010c0000047ab9 */ /* 0x000fe20000000800 */
[----:B------:R-:W1:Y:S01]  /*162a0*/  S2R R5, SR_TID.X ;  /* 0x0000000000057919 */ /* 0x000e620000002100 */
[----:B------:R-:W1:Y:S01]  /*162b0*/  S2R R7, SR_TID.X ;  /* 0x0000000000077919 */ /* 0x000e620000002100 */
[----:B---3--:R-:W-:-:S13]  /*162c0*/  ISETP.NE.AND P0, PT, R2, 0x1, PT ;  /* 0x000000010200780c */ /* 0x008fda0003f05270 */
[----:B------:R-:W3:Y:S08]  /*162d0*/  @P0 LDC R6, c[0x0][0x434] ;  /* 0x00010d00ff060b82 */ /* 0x000ef00000000800 */
[----:B------:R-:W3:Y:S01]  /*162e0*/  @P0 LDC R3, c[0x0][0x434] ;  /* 0x00010d00ff030b82 */ /* 0x000ee20000000800 */
[----:B0-----:R-:W-:-:S04]  /*162f0*/  LOP3.LUT R0, R0, 0x7f, RZ, 0xc0, !PT ;  /* 0x0000007f00007812 */ /* 0x001fc800078ec0ff */
[----:B------:R-:W-:Y:S02]  /*16300*/  SHF.R.U32.HI R2, RZ, 0x2, R0 ;  /* 0x00000002ff027819 */ /* 0x000fe40000011600 */
[C---:B-1----:R-:W-:Y:S01]  /*16310*/  LOP3.LUT R0, R5.reuse, 0x7f, RZ, 0xc0, !PT ;  /* 0x0000007f05007812 */ /* 0x042fe200078ec0ff */
[----:B------:R-:W-:Y:S01]  /*16320*/  IMAD.SHL.U32 R5, R5, 0x20, RZ ;  /* 0x0000002005057824 */ /* 0x000fe200078e00ff */
[----:B------:R-:W0:Y:S01]  /*16330*/  @P0 LDC R4, c[0x0][0x438] ;  /* 0x00010e00ff040b82 */ /* 0x000e220000000800 */
[----:B------:R-:W-:-:S03]  /*16340*/  IMAD.SHL.U32 R7, R7, 0x20, RZ ;  /* 0x0000002007077824 */ /* 0x000fc600078e00ff */
[----:B------:R-:W-:Y:S02]  /*16350*/  LOP3.LUT R5, R2, 0x60, R5, 0xf8, !PT ;  /* 0x0000006002057812 */ /* 0x000fe400078ef805 */
[----:B------:R-:W-:Y:S02]  /*16360*/  SHF.R.U32.HI R2, RZ, 0x2, R0 ;  /* 0x00000002ff027819 */ /* 0x000fe40000011600 */
[----:B------:R-:W1:Y:S02]  /*16370*/  @P0 LDC R0, c[0x0][0x438] ;  /* 0x00010e00ff000b82 */ /* 0x000e640000000800 */
[----:B------:R-:W-:-:S04]  /*16380*/  LOP3.LUT R7, R2, 0x60, R7, 0xf8, !PT ;  /* 0x0000006002077812 */ /* 0x000fc800078ef807 */
[----:B------:R-:W-:-:S04]  /*16390*/  LOP3.LUT R7, R7, 0x80, RZ, 0xfc, !PT ;  /* 0x0000008007077812 */ /* 0x000fc800078efcff */
[----:B------:R-:W-:Y:S01]  /*163a0*/  ISETP.GT.U32.AND P1, PT, R7, 0x9f, PT ;  /* 0x0000009f0700780c */ /* 0x000fe20003f24070 */
[----:B--2---:R-:W-:-:S04]  /*163b0*/  IMAD R8, R11, R8, UR36 ;  /* 0x000000240b087e24 */ /* 0x004fc8000f8e0208 */
[--C-:B------:R-:W-:Y:S02]  /*163c0*/  IMAD.IADD R5, R5, 0x1, R8.reuse ;  /* 0x0000000105057824 */ /* 0x100fe400078e0208 */
[----:B------:R-:W-:Y:S02]  /*163d0*/  IMAD.IADD R8, R7, 0x1, R8 ;  /* 0x0000000107087824 */ /* 0x000fe400078e0208 */
[----:B---3--:R-:W-:-:S04]  /*163e0*/  @P0 IMAD.HI.U32 R6, R5, R6, RZ ;  /* 0x0000000605060227 */ /* 0x008fc800078e00ff */
[----:B------:R-:W-:-:S04]  /*163f0*/  @P0 IMAD.HI.U32 R3, R8, R3, RZ ;  /* 0x0000000308030227 */ /* 0x000fc800078e00ff */
[----:B------:R-:W-:Y:S01]  /*16400*/  IMAD.MOV.U32 R2, RZ, RZ, R5 ;  /* 0x000000ffff027224 */ /* 0x000fe200078e0005 */
[----:B0-----:R-:W-:Y:S01]  /*16410*/  @P0 SHF.R.U32.HI R2, RZ, R4, R6 ;  /* 0x00000004ff020219 */ /* 0x001fe20000011606 */
[----:B------:R-:W-:Y:S01]  /*16420*/  IMAD.MOV.U32 R9, RZ, RZ, R8 ;  /* 0x000000ffff097224 */ /* 0x000fe200078e0008 */
[----:B-1----:R-:W-:Y:S01]  /*16430*/  @P0 SHF.R.U32.HI R9, RZ, R0, R3 ;  /* 0x00000000ff090219 */ /* 0x002fe20000011603 */
[----:B------:R-:W-:Y:S01]  /*16440*/  IMAD R0, R12, UR6, RZ ;  /* 0x000000060c007c24 */ /* 0x000fe2000f8e02ff */
[--C-:B------:R-:W-:Y:S01]  /*16450*/  SHF.R.S32.HI R3, RZ, 0x1f, R2.reuse ;  /* 0x0000001fff037819 */ /* 0x100fe20000011402 */
[----:B------:R-:W-:Y:S02]  /*16460*/  IMAD.MOV R4, RZ, RZ, -R2 ;  /* 0x000000ffff047224 */ /* 0x000fe400078e0a02 */
[C---:B----4-:R-:W-:Y:S02]  /*16470*/  IMAD R0, R10.reuse, UR7, R0 ;  /* 0x000000070a007c24 */ /* 0x050fe4000f8e0200 */
[----:B------:R-:W-:-:S04]  /*16480*/  IMAD.WIDE.U32 R2, R10, UR6, R2 ;  /* 0x000000060a027c25 */ /* 0x000fc8000f8e0002 */
[----:B------:R-:W-:Y:S01]  /*16490*/  IMAD.IADD R3, R0, 0x1, R3 ;  /* 0x0000000100037824 */ /* 0x000fe200078e0203 */
[----:B------:R-:W-:Y:S01]  /*164a0*/  LEA R6, P0, R2, UR8, 0x2 ;  /* 0x0000000802067c11 */ /* 0x000fe2000f8010ff */
[----:B------:R-:W-:-:S03]  /*164b0*/  IMAD R5, R4, UR4, R5 ;  /* 0x0000000404057c24 */ /* 0x000fc6000f8e0205 */
[----:B------:R-:W-:-:S05]  /*164c0*/  LEA.HI.X R7, R2, UR9, R3, 0x2, P0 ;  /* 0x0000000902077c11 */ /* 0x000fca00080f1403 */
[----:B------:R0:W2:Y:S01]  /*164d0*/  LDG.E R4, desc[UR50][R6.64] ;  /* 0x0000003206047981 */ /* 0x0000a2000c1e1900 */
[--C-:B------:R-:W-:Y:S01]  /*164e0*/  @!P1 SHF.R.S32.HI R3, RZ, 0x1f, R9.reuse ;  /* 0x0000001fff039819 */ /* 0x100fe20000011409 */
[----:B------:R-:W-:-:S04]  /*164f0*/  @!P1 IMAD.MOV.U32 R2, RZ, RZ, R9 ;  /* 0x000000ffff029224 */ /* 0x000fc800078e0009 */
[----:B------:R-:W-:-:S04]  /*16500*/  @!P1 IMAD.WIDE.U32 R2, R10, UR6, R2 ;  /* 0x000000060a029c25 */ /* 0x000fc8000f8e0002 */
[----:B0-----:R-:W-:Y:S02]  /*16510*/  IMAD.MOV R7, RZ, RZ, -R9 ;  /* 0x000000ffff077224 */ /* 0x001fe400078e0a09 */
[----:B------:R-:W-:Y:S02]  /*16520*/  @!P1 IMAD.IADD R0, R0, 0x1, R3 ;  /* 0x0000000100009824 */ /* 0x000fe400078e0203 */
[----:B------:R-:W-:Y:S01]  /*16530*/  IMAD R7, R7, UR4, R8 ;  /* 0x0000000407077c24 */ /* 0x000fe2000f8e0208 */
[----:B------:R-:W-:Y:S01]  /*16540*/  @!P1 LEA R8, P0, R2, UR8, 0x2 ;  /* 0x0000000802089c11 */ /* 0x000fe2000f8010ff */
[----:B------:R-:W-:-:S03]  /*16550*/  IMAD.MOV.U32 R6, RZ, RZ, RZ ;  /* 0x000000ffff067224 */ /* 0x000fc600078e00ff */
[----:B------:R-:W-:Y:S01]  /*16560*/  @!P1 LEA.HI.X R9, R2, UR9, R0, 0x2, P0 ;  /* 0x0000000902099c11 */ /* 0x000fe200080f1400 */
[----:B-----5:R-:W-:Y:S02]  /*16570*/  VIADD R0, R21, 0x1 ;  /* 0x0000000115007836 */ /* 0x020fe40000000000 */
[----:B------:R-:W-:Y:S02]  /*16580*/  IMAD.MOV.U32 R2, RZ, RZ, R11 ;  /* 0x000000ffff027224 */ /* 0x000fe400078e000b */
[----:B------:R0:W5:Y:S01]  /*16590*/  @!P1 LDG.E R6, desc[UR50][R8.64] ;  /* 0x0000003208069981 */ /* 0x000162000c1e1900 */
[----:B------:R-:W-:Y:S01]  /*165a0*/  ISETP.NE.AND P0, PT, R0, 0x2, PT ;  /* 0x000000020000780c */ /* 0x000fe20003f05270 */
[----:B------:R-:W-:Y:S01]  /*165b0*/  VIADD R11, R11, 0xffffffff ;  /* 0xffffffff0b0b7836 */ /* 0x000fe20000000000 */
[----:B------:R-:W-:Y:S01]  /*165c0*/  ISETP.GT.AND P1, PT, R2, UR42, PT ;  /* 0x0000002a02007c0c */ /* 0x000fe2000bf24270 */
[----:B------:R-:W-:Y:S01]  /*165d0*/  IMAD.U32 R12, RZ, RZ, UR43 ;  /* 0x0000002bff0c7e24 */ /* 0x000fe2000f8e00ff */
[----:B------:R-:W-:-:S02]  /*165e0*/  SEL R10, R0, RZ, P0 ;  /* 0x000000ff000a7207 */ /* 0x000fc40000000000 */
[----:B------:R-:W-:Y:S02]  /*165f0*/  SEL R0, RZ, 0x1, P0 ;  /* 0x00000001ff007807 */ /* 0x000fe40000000000 */
[----:B------:R-:W-:Y:S01]  /*16600*/  ISETP.NE.AND P2, PT, R12, 0x3, PT ;  /* 0x000000030c00780c */ /* 0x000fe20003f45270 */
[----:B------:R0:W-:Y:S01]  /*16610*/  STL [R1+0xc], R10 ;  /* 0x00000c0a01007387 */ /* 0x0001e20000100800 */
[----:B------:R-:W-:-:S03]  /*16620*/  LOP3.LUT R2, R25, R0, RZ, 0x3c, !PT ;  /* 0x0000000019027212 */ /* 0x000fc600078e3cff */
[----:B------:R0:W-:Y:S04]  /*16630*/  STL [R1+0x10], R11 ;  /* 0x0000100b01007387 */ /* 0x0001e80000100800 */
[----:B------:R0:W-:Y:S01]  /*16640*/  STL [R1+0x18], R2 ;  /* 0x0000180201007387 */ /* 0x0001e20000100800 */
[----:B--2---:R-:W-:-:S05]  /*16650*/  SHF.R.S32.HI R0, RZ, 0x1f, R4 ;  /* 0x0000001fff007819 */ /* 0x004fca0000011404 */
[----:B------:R0:W-:Y:S01]  /*16660*/  STL [R1+0x4], R0 ;  /* 0x0000040001007387 */ /* 0x0001e20000100800 */
[----:B------:R-:W-:Y:S05]  /*16670*/  @!P2 BRA `(.L_x_14313) ;  /* 0x000000000004a947 */ /* 0x000fea0003800000 */
[----:B------:R-:W-:Y:S01]  /*16680*/  BPT.TRAP 0x1 ;  /* 0x000000040000795c */ /* 0x000fe20000300000 */
.L_x_14313:
[----:B0-----:R-:W-:Y:S01]  /*16690*/  IMAD R0, R10, 0x8, R17 ;  /* 0x000000080a007824 */ /* 0x001fe200078e0211 */
[----:B------:R-:W-:Y:S01]  /*166a0*/  SHF.L.U32 R2, R2, 0x1f, RZ ;  /* 0x0000001f02027819 */ /* 0x000fe200000006ff */
[----:B------:R-:W-:Y:S03]  /*166b0*/  BSSY B0, `(.L_x_14314) ;  /* 0x0000006000007945 */ /* 0x000fe60003800000 */
[----:B------:R0:W1:Y:S01]  /*166c0*/  SYNCS.PHASECHK.TRANS64.TRYWAIT P0, [R0+URZ+0x13280], R2 ;  /* 0x01328002000075a7 */ /* 0x000062000800017f */
[----:B------:R0:W-:Y:S02]  /*166d0*/  STL [R1+0x8], R2 ;  /* 0x0000080201007387 */ /* 0x0001e40000100800 */
[----:B0-----:R-:W-:-:S05]  /*166e0*/  SHF.R.S32.HI R2, RZ, 0x1f, R5 ;  /* 0x0000001fff027819 */ /* 0x001fca0000011405 */
[----:B------:R0:W-:Y:S02]  /*166f0*/  STL [R1], R2 ;  /* 0x0000000201007387 */ /* 0x0001e40000100800 */
[----:B01----:R-:W-:Y:S05]  /*16700*/  @!P0 BRA `(.L_x_14315) ;  /* 0x0000004000988947 */ /* 0x003fea0003800000 */
.L_x_14412:
[----:B------:R-:W-:Y:S05]  /*16710*/  BSYNC B0 ;  /* 0x0000000000007941 */ /* 0x000fea0003800000 */
.L_x_14314:
[----:B0-----:R-:W2:Y:S01]  /*16720*/  LDL R2, [R1] ;  /* 0x0000000001027983 */ /* 0x001ea20000100800 */
[----:B------:R-:W-:Y:S01]  /*16730*/  ULDC.64 UR4, c[0x0][0x328] ;  /* 0x0000ca0000047ab9 */ /* 0x000fe20000000a00 */
[----:B------:R-:W-:Y:S01]  /*16740*/  ULDC.64 UR6, c[0x0][0x338] ;  /* 0x0000ce0000067ab9 */ /* 0x000fe20000000a00 */
[----:B------:R-:W-:Y:S01]  /*16750*/  ULDC.64 UR8, c[0x0][0x330] ;  /* 0x0000cc0000087ab9 */ /* 0x000fe20000000a00 */
[----:B------:R-:W3:Y:S04]  /*16760*/  LDL R10, [R1+0x4] ;  /* 0x00000400010a7983 */ /* 0x000ee80000100800 */
[----:B------:R-:W4:Y:S04]  /*16770*/  LDL R9, [R1+0x1c] ;  /* 0x00001c0001097983 */ /* 0x000f280000100800 */
[----:B------:R-:W4:Y:S04]  /*16780*/  LDL R13, [R1+0xc] ;  /* 0x00000c00010d7983 */ /* 0x000f280000100800 */
[----:B------:R-:W4:Y:S01]  /*16790*/  LDL R14, [R1+0x28] ;  /* 0x00002800010e7983 */ /* 0x000f220000100800 */
[----:B------:R-:W-:Y:S01]  /*167a0*/  SHF.R.S32.HI R29, RZ, 0x1f, R7 ;  /* 0x0000001fff1d7819 */ /* 0x000fe20000011407 */
[----:B------:R-:W-:Y:S01]  /*167b0*/  ULDC.64 UR10, c[0x0][0x318] ;  /* 0x0000c600000a7ab9 */ /* 0x000fe20000000a00 */
[----:B-----5:R-:W-:Y:S01]  /*167c0*/  SHF.R.S32.HI R28, RZ, 0x1f, R6 ;  /* 0x0000001fff1c7819 */ /* 0x020fe20000011406 */
[----:B------:R-:W0:Y:S01]  /*167d0*/  S2R R11, SR_TID.X ;  /* 0x00000000000b7919 */ /* 0x000e220000002100 */
[----:B------:R-:W1:Y:S01]  /*167e0*/  LDC R12, c[0x0][0x2f4] ;  /* 0x0000bd00ff0c7b82 */ /* 0x000e620000000800 */
[----:B0-----:R-:W-:-:S05]  /*167f0*/  IMAD.SHL.U32 R11, R11, 0x10, RZ ;  /* 0x000000100b0b7824 */ /* 0x001fca00078e00ff */
[----:B------:R-:W-:-:S04]  /*16800*/  LOP3.LUT R11, R11, 0x30, RZ, 0xc0, !PT ;  /* 0x000000300b0b7812 */ /* 0x000fc800078ec0ff */
[----:B-1----:R-:W-:Y:S01]  /*16810*/  ISETP.GE.AND P2, PT, R11, R12, PT ;  /* 0x0000000c0b00720c */ /* 0x002fe20003f46270 */
[----:B--2---:R-:W-:Y:S02]  /*16820*/  IMAD R8, R2, UR4, RZ ;  /* 0x0000000402087c24 */ /* 0x004fe4000f8e02ff */
[----:B------:R-:W-:-:S04]  /*16830*/  IMAD.WIDE.U32 R2, R5, UR4, RZ ;  /* 0x0000000405027c25 */ /* 0x000fc8000f8e00ff */
[----:B------:R-:W-:-:S04]  /*16840*/  IMAD R8, R5, UR5, R8 ;  /* 0x0000000505087c24 */ /* 0x000fc8000f8e0208 */
[----:B------:R-:W-:Y:S02]  /*16850*/  IMAD.IADD R3, R3, 0x1, R8 ;  /* 0x0000000103037824 */ /* 0x000fe400078e0208 */
[----:B---3--:R-:W-:Y:S02]  /*16860*/  IMAD R8, R10, UR6, RZ ;  /* 0x000000060a087c24 */ /* 0x008fe4000f8e02ff */
[----:B------:R-:W-:-:S04]  /*16870*/  IMAD.WIDE.U32 R2, R4, UR6, R2 ;  /* 0x0000000604027c25 */ /* 0x000fc8000f8e0002 */
[----:B------:R-:W-:-:S04]  /*16880*/  IMAD R8, R4, UR7, R8 ;  /* 0x0000000704087c24 */ /* 0x000fc8000f8e0208 */
[----:B------:R-:W-:Y:S02]  /*16890*/  IMAD.IADD R3, R3, 0x1, R8 ;  /* 0x0000000103037824 */ /* 0x000fe400078e0208 */
[----:B----4-:R-:W-:Y:S02]  /*168a0*/  IMAD R18, R9, UR8, RZ ;  /* 0x0000000809127c24 */ /* 0x010fe4000f8e02ff */
        /* <DEDUP_REMOVED lines=15> */
[----:B------:R-:W-:-:S03]  /*169a0*/  IMAD R8, R13, 0x2800, R14 ;  /* 0x000028000d087824 */ /* 0x000fc600078e020e */
        /* <DEDUP_REMOVED lines=28> */
.L_x_14424:
        /* <DEDUP_REMOVED lines=11> */
.L_x_14317:
        /* <DEDUP_REMOVED lines=11> */
.L_x_14318:
[----:B------:R1:W-:Y:S01]  /*16cd0*/  SYNCS.ARRIVE.TRANS64.A1T0 RZ, [R0+URZ+0x13270], RZ ;  /* 0x013270ff00ff79a7 */ /* 0x0003e2000810003f */
[----:B------:R-:W-:Y:S05]  /*16ce0*/  @!P3 BRA `(.L_x_14319) ;  /* 0x000000000004b947 */ /* 0x000fea0003800000 */
[----:B------:R-:W-:Y:S01]  /*16cf0*/  BPT.TRAP 0x1 ;  /* 0x000000040000795c */ /* 0x000fe20000300000 */
.L_x_14319:
[----:B------:R-:W2:Y:S01]  /*16d00*/  LDL R2, [R1+0x8] ;  /* 0x0000080001027983 */ /* 0x000ea20000100800 */
[----:B------:R-:W-:Y:S01]  /*16d10*/  BSSY B0, `(.L_x_14320) ;  /* 0x0000003000007945 */ /* 0x000fe20003800000 */
[----:B--2---:R-:W2:Y:S03]  /*16d20*/  SYNCS.PHASECHK.TRANS64.TRYWAIT P0, [R0+URZ+0x13240], R2 ;  /* 0x01324002000075a7 */ /* 0x004ea6000800017f */
[----:B--2---:R-:W-:Y:S05]  /*16d30*/  @!P0 BRA `(.L_x_14321) ;  /* 0x0000004000c08947 */ /* 0x004fea0003800000 */
.L_x_14425:
[----:B------:R-:W-:Y:S05]  /*16d40*/  BSYNC B0 ;  /* 0x0000000000007941 */ /* 0x000fea0003800000 */
.L_x_14320:
[----:B--2---:R-:W2:Y:S01]  /*16d50*/  LDL.LU R2, [R1] ;  /* 0x0000000001027983 */ /* 0x004ea20000300800 */
[----:B------:R-:W-:Y:S01]  /*16d60*/  ULDC.64 UR4, c[0x0][0x300] ;  /* 0x0000c00000047ab9 */ /* 0x000fe20000000a00 */
[----:B------:R-:W-:Y:S02]  /*16d70*/  ULDC.64 UR6, c[0x0][0x310] ;  /* 0x0000c40000067ab9 */ /* 0x000fe40000000a00 */
[----:B------:R-:W3:Y:S04]  /*16d80*/  LDL.LU R11, [R1+0x4] ;  /* 0x00000400010b7983 */ /* 0x000ee80000300800 */
[----:B------:R-:W4:Y:S01]  /*16d90*/  LDL R10, [R1+0x1c] ;  /* 0x00001c00010a7983 */ /* 0x000f220000100800 */
[----:B--2---:R-:W-:Y:S02]  /*16da0*/  IMAD R9, R2, UR4, RZ ;  /* 0x0000000402097c24 */ /* 0x004fe4000f8e02ff */
[----:B------:R-:W-:-:S04]  /*16db0*/  IMAD.WIDE.U32 R2, R5, UR4, RZ ;  /* 0x0000000405027c25 */ /* 0x000fc8000f8e00ff */
[----:B------:R-:W-:Y:S02]  /*16dc0*/  IMAD R9, R5, UR5, R9 ;  /* 0x0000000505097c24 */ /* 0x000fe4000f8e0209 */
[----:B---3--:R-:W-:Y:S02]  /*16dd0*/  IMAD R5, R11, UR6, RZ ;  /* 0x000000060b057c24 */ /* 0x008fe4000f8e02ff */
[----:B------:R-:W-:Y:S01]  /*16de0*/  IMAD.IADD R3, R3, 0x1, R9 ;  /* 0x0000000103037824 */ /* 0x000fe200078e0209 */
[----:B------:R-:W2:Y:S01]  /*16df0*/  LDC R11, c[0x0][0x2f4] ;  /* 0x0000bd00ff0b7b82 */ /* 0x000ea20000000800 */
        /* <DEDUP_REMOVED lines=9> */
[----:B----4-:R-:W-:Y:S02]  /*16e90*/  IMAD R9, R10, UR4, RZ ;  /* 0x000000040a097c24 */ /* 0x010fe4000f8e02ff */
[----:B------:R-:W3:Y:S01]  /*16ea0*/  S2R R10, SR_TID.X ;  /* 0x00000000000a7919 */ /* 0x000ee20000002100 */
[----:B------:R-:W-:Y:S02]  /*16eb0*/  IMAD R7, R28, UR6, RZ ;  /* 0x000000061c077c24 */ /* 0x000fe4000f8e02ff */
[----:B------:R-:W-:-:S04]  /*16ec0*/  IMAD.WIDE.U32 R2, R6, UR6, R2 ;  /* 0x0000000606027c25 */ /* 0x000fc8000f8e0002 */
[----:B------:R-:W-:Y:S01]  /*16ed0*/  IMAD R7, R6, UR7, R7 ;  /* 0x0000000706077c24 */ /* 0x000fe2000f8e0207 */
[----:B------:R-:W-:Y:S01]  /*16ee0*/  ULDC.64 UR6, c[0x0][0x2e8] ;  /* 0x0000ba0000067ab9 */ /* 0x000fe20000000a00 */
        /* <DEDUP_REMOVED lines=35> */
.L_x_14437:
        /* <DEDUP_REMOVED lines=8> */
.L_x_14323:
        /* <DEDUP_REMOVED lines=11> */
.L_x_14324:
[----:B------:R1:W-:Y:S02]  /*17250*/  SYNCS.ARRIVE.TRANS64.A1T0 RZ, [R0+URZ+0x13230], RZ ;  /* 0x013230ff00ff79a7 */ /* 0x0003e4000810003f */
[----:B-1----:R-:W-:-:S05]  /*17260*/  IMAD.U32 R0, RZ, RZ, UR44 ;  /* 0x0000002cff007e24 */ /* 0x002fca000f8e00ff */
[----:B------:R-:W-:-:S13]  /*17270*/  ISETP.NE.AND P0, PT, R0, 0x3, PT ;  /* 0x000000030000780c */ /* 0x000fda0003f05270 */
[----:B------:R-:W-:Y:S05]  /*17280*/  @!P0 BRA `(.L_x_14325) ;  /* 0x0000000000048947 */ /* 0x000fea0003800000 */
[----:B------:R-:W-:Y:S01]  /*17290*/  BPT.TRAP 0x1 ;  /* 0x000000040000795c */ /* 0x000fe20000300000 */
.L_x_14325:
[----:B------:R-:W-:Y:S01]  /*172a0*/  LOP3.LUT R0, R25, 0x1, RZ, 0x3c, !PT ;  /* 0x0000000119007812 */ /* 0x000fe200078e3cff */
[----:B------:R-:W-:Y:S01]  /*172b0*/  IMAD R2, R21, 0x8, R17 ;  /* 0x0000000815027824 */ /* 0x000fe200078e0211 */
[----:B------:R-:W-:Y:S02]  /*172c0*/  BSSY B0, `(.L_x_14326) ;  /* 0x0000004000007945 */ /* 0x000fe40003800000 */
[----:B------:R-:W-:-:S04]  /*172d0*/  SHF.L.U32 R0, R0, 0x1f, RZ ;  /* 0x0000001f00007819 */ /* 0x000fc800000006ff */
[----:B------:R-:W1:Y:S02]  /*172e0*/  SYNCS.PHASECHK.TRANS64.TRYWAIT P2, [R2+URZ+0x13270], R0 ;  /* 0x01327000020075a7 */ /* 0x000e64000804017f */
[----:B-1----:R-:W-:Y:S05]  /*172f0*/  @!P2 BRA `(.L_x_14327) ;  /* 0x0000004000c4a947 */ /* 0x002fea0003800000 */
.L_x_14438:
[----:B------:R-:W-:Y:S05]  /*17300*/  BSYNC B0 ;  /* 0x0000000000007941 */ /* 0x000fea0003800000 */
.L_x_14326:
[----:B------:R-:W-:-:S05]  /*17310*/  IMAD.U32 R3, RZ, RZ, UR43 ;  /* 0x0000002bff037e24 */ /* 0x000fca000f8e00ff */
[----:B------:R-:W-:-:S13]  /*17320*/  ISETP.NE.AND P2, PT, R3, 0x3, PT ;  /* 0x000000030300780c */ /* 0x000fda0003f45270 */
[----:B------:R-:W-:Y:S05]  /*17330*/  @!P2 BRA `(.L_x_14328) ;  /* 0x000000000004a947 */ /* 0x000fea0003800000 */
[----:B------:R-:W-:Y:S01]  /*17340*/  BPT.TRAP 0x1 ;  /* 0x000000040000795c */ /* 0x000fe20000300000 */
.L_x_14328:
[----:B------:R-:W-:Y:S01]  /*17350*/  SHF.L.U32 R3, R25, 0x1f, RZ ;  /* 0x0000001f19037819 */ /* 0x000fe200000006ff */
[----:B-1----:R-:W-:-:S03]  /*17360*/  IMAD R0, R21, 0x2800, RZ ;  /* 0x0000280015007824 */ /* 0x002fc600078e02ff */
[----:B------:R-:W1:Y:S02]  /*17370*/  SYNCS.PHASECHK.TRANS64.TRYWAIT P2, [R2+URZ+0x13260], R3 ;  /* 0x01326003020075a7 */ /* 0x000e64000804017f */
[----:B-1----:R-:W-:Y:S05]  /*17380*/  @!P2 BRA `(.L_x_14329) ;  /* 0x0000004000b4a947 */ /* 0x002fea0003800000 */
.L_x_14439:
        /* <DEDUP_REMOVED lines=65> */
.L_x_14330:
[----:B--2---:R2:W-:Y:S01]  /*177a0*/  SYNCS.ARRIVE.TRANS64.A1T0 RZ, [R2+URZ+0x13250], RZ ;  /* 0x013250ff02ff79a7 */ /* 0x0045e2000810003f */
[----:B------:R-:W-:Y:S06]  /*177b0*/  BAR.SYNC.DEFER_BLOCKING 0x2, 0x80 ;  /* 0x0082000000007b1d */ /* 0x000fec0000010000 */
[----:B------:R-:W-:Y:S05]  /*177c0*/  @!P0 BRA `(.L_x_14331) ;  /* 0x0000000000048947 */ /* 0x000fea0003800000 */
[----:B------:R-:W-:Y:S01]  /*177d0*/  BPT.TRAP 0x1 ;  /* 0x000000040000795c */ /* 0x000fe20000300000 */
.L_x_14331:
[----:B-1----:R-:W3:Y:S01]  /*177e0*/  LDL R0, [R1+0x24] ;  /* 0x0000240001007983 */ /* 0x002ee20000100800 */
[----:B--2---:R-:W-:-:S03]  /*177f0*/  VIADD R2, R2, 0x13280 ;  /* 0x0001328002027836 */ /* 0x004fc60000000000 */
[----:B------:R2:W5:Y:S04]  /*17800*/  LDL R21, [R1+0xc] ;  /* 0x00000c0001157983 */ /* 0x0005680000100800 */
[----:B------:R2:W5:Y:S01]  /*17810*/  LDL R25, [R1+0x18] ;  /* 0x0000180001197983 */ /* 0x0005620000100800 */
[----:B---3--:R-:W-:-:S04]  /*17820*/  PRMT R2, R0, 0x654, R2 ;  /* 0x0000065400027816 */ /* 0x008fc80000000002 */
[----:B------:R2:W-:Y:S01]  /*17830*/  SYNCS.ARRIVE.TRANS64.RED.A1T0 RZ, [R2+URZ], RZ ;  /* 0x000000ff02ff79a7 */ /* 0x0005e2000810043f */
[----:B------:R-:W-:Y:S05]  /*17840*/  @P1 BRA `(.L_x_14332) ;  /* 0xffffffe8006c1947 */ /* 0x000fea000383ffff */
.L_x_14312:
        /* <DEDUP_REMOVED lines=18> */
[----:B-1----:R-:W-:-:S07]  /*17970*/  IADD3 R24, R0, UR45, R7 ;  /* 0x0000002d00187c10 */ /* 0x002fce000fffe007 */
.L_x_14334:
[----:B------:R-:W-:Y:S05]  /*17980*/  BSYNC B0 ;  /* 0x0000000000007941 */ /* 0x000fea0003800000 */
.L_x_14333:
[----:B------:R-:W-:Y:S05]  /*17990*/  @!P0 BRA `(.L_x_14335) ;  /* 0x0000000000048947 */ /* 0x000fea0003800000 */
[----:B------:R-:W-:Y:S01]  /*179a0*/  BPT.TRAP 0x1 ;  /* 0x000000040000795c */ /* 0x000fe20000300000 */
.L_x_14335:
[----:B------:R-:W2:Y:S04]  /*179b0*/  LDL R2, [R1+0x18] ;  /* 0x0000180001027983 */ /* 0x000ea80000100800 */
[----:B------:R-:W3:Y:S01]  /*179c0*/  LDL R0, [R1+0xc] ;  /* 0x00000c0001007983 */ /* 0x000ee20000100800 */
[----:B------:R-:W-:Y:S01]  /*179d0*/  BSSY B0, `(.L_x_14336) ;  /* 0x0000006000007945 */ /* 0x000fe20003800000 */
[----:B--2---:R-:W-:-:S04]  /*179e0*/  LOP3.LUT R3, R2, 0x1, RZ, 0x3c, !PT ;  /* 0x0000000102037812 */ /* 0x004fc800078e3cff */
[----:B------:R-:W-:Y:S01]  /*179f0*/  SHF.L.U32 R3, R3, 0x1f, RZ ;  /* 0x0000001f03037819 */ /* 0x000fe200000006ff */
[----:B---3--:R-:W-:-:S04]  /*17a00*/  IMAD R0, R0, 0x8, R17 ;  /* 0x0000000800007824 */ /* 0x008fc800078e0211 */
[----:B------:R-:W1:Y:S02]  /*17a10*/  SYNCS.PHASECHK.TRANS64.TRYWAIT P1, [R0+URZ+0x13270], R3 ;  /* 0x01327003000075a7 */ /* 0x000e64000802017f */
[----:B-1----:R-:W-:Y:S05]  /*17a20*/  @!P1 BRA `(.L_x_14337) ;  /* 0x0000003c00209947 */ /* 0x002fea0003800000 */
.L_x_14440:
[----:B------:R-:W-:Y:S05]  /*17a30*/  BSYNC B0 ;  /* 0x0000000000007941 */ /* 0x000fea0003800000 */
.L_x_14336:
[----:B------:R-:W-:-:S05]  /*17a40*/  IMAD.U32 R2, RZ, RZ, UR43 ;  /* 0x0000002bff027e24 */ /* 0x000fca000f8e00ff */
[----:B------:R-:W-:-:S13]  /*17a50*/  ISETP.NE.AND P1, PT, R2, 0x3, PT ;  /* 0x000000030200780c */ /* 0x000fda0003f25270 */
[----:B------:R-:W-:Y:S05]  /*17a60*/  @!P1 BRA `(.L_x_14338) ;  /* 0x0000000000049947 */ /* 0x000fea0003800000 */
[----:B------:R-:W-:Y:S01]  /*17a70*/  BPT.TRAP 0x1 ;  /* 0x000000040000795c */ /* 0x000fe20000300000 */
.L_x_14338:
[----:B------:R-:W1:Y:S02]  /*17a80*/  LDL R2, [R1+0x18] ;  /* 0x0000180001027983 */ /* 0x000e640000100800 */
[----:B-1----:R-:W-:-:S04]  /*17a90*/  SHF.L.U32 R3, R2, 0x1f, RZ ;  /* 0x0000001f02037819 */ /* 0x002fc800000006ff */
[----:B------:R-:W1:Y:S02]  /*17aa0*/  SYNCS.PHASECHK.TRANS64.TRYWAIT P1, [R0+URZ+0x13260], R3 ;  /* 0x01326003000075a7 */ /* 0x000e64000802017f */
[----:B-1----:R-:W-:Y:S05]  /*17ab0*/  @!P1 BRA `(.L_x_14339) ;  /* 0x0000003c00109947 */ /* 0x002fea0003800000 */
.L_x_14441:
[----:B------:R-:W2:Y:S01]  /*17ac0*/  LDL R14, [R1+0xc] ;  /* 0x00000c00010e7983 */ /* 0x000ea20000100800 */
[----:B------:R-:W-:Y:S05]  /*17ad0*/  WARPSYNC.ALL ;  /* 0x0000000000007948 */ /* 0x000fea0003800000 */
[----:B------:R-:W-:-:S05]  /*17ae0*/  IMAD.U32 R15, RZ, RZ, UR43 ;  /* 0x0000002bff0f7e24 */ /* 0x000fca000f8e00ff */
[----:B------:R-:W-:Y:S01]  /*17af0*/  ISETP.NE.AND P1, PT, R15, 0x3, PT ;  /* 0x000000030f00780c */ /* 0x000fe20003f25270 */
[----:B--2---:R-:W-:-:S04]  /*17b00*/  IMAD R2, R14, 0x2800, RZ ;  /* 0x000028000e027824 */ /* 0x004fc800078e02ff */
[C---:B-1----:R-:W-:Y:S01]  /*17b10*/  VIADD R3, R2.reuse, 0x800 ;  /* 0x0000080002037836 */ /* 0x042fe20000000000 */
[----:B------:R-:W-:-:S05]  /*17b20*/  LOP3.LUT R4, R2, R23, RZ, 0xfc, !PT ;  /* 0x0000001702047212 */ /* 0x000fca00078efcff */
[----:B------:R-:W-:-:S06]  /*17b30*/  IMAD.IADD R5, R17, 0x1, R4 ;  /* 0x0000000111057824 */ /* 0x000fcc00078e0204 */
[----:B------:R-:W0:Y:S02]  /*17b40*/  LDSM.16.MT88.4 R4, [R5+0x6000] ;  /* 0x006000000504783b */ /* 0x000e240000004200 */
[C-C-:B0-----:R-:W-:Y:S02]  /*17b50*/  PRMT R8, R4.reuse, 0x6420, R5.reuse ;  /* 0x0000642004087816 */ /* 0x141fe40000000005 */
[----:B------:R-:W-:Y:S02]  /*17b60*/  PRMT R9, R4, 0x7531, R5 ;  /* 0x0000753104097816 */ /* 0x000fe40000000005 */
[----:B------:R-:W-:Y:S02]  /*17b70*/  LOP3.LUT R4, R2, R22, RZ, 0xfc, !PT ;  /* 0x0000001602047212 */ /* 0x000fe400078efcff */
[C-C-:B------:R-:W-:Y:S02]  /*17b80*/  PRMT R10, R6.reuse, 0x6420, R7.reuse ;  /* 0x00006420060a7816 */ /* 0x140fe40000000007 */
[----:B------:R-:W-:Y:S01]  /*17b90*/  PRMT R11, R6, 0x7531, R7 ;  /* 0x00007531060b7816 */ /* 0x000fe20000000007 */
[----:B------:R-:W-:Y:S01]  /*17ba0*/  IMAD.IADD R12, R19, 0x1, R4 ;  /* 0x00000001130c7824 */ /* 0x000fe200078e0204 */
[----:B------:R-:W-:-:S02]  /*17bb0*/  LOP3.LUT R4, R3, R23, RZ, 0xfc, !PT ;  /* 0x0000001703047212 */ /* 0x000fc400078efcff */
[----:B------:R-:W-:Y:S02]  /*17bc0*/  LOP3.LUT R3, R3, R22, RZ, 0xfc, !PT ;  /* 0x0000001603037212 */ /* 0x000fe400078efcff */
[----:B------:R-:W-:Y:S01]  /*17bd0*/  STSM.16.M88.4 [R12], R8 ;  /* 0x000000080c007844 */ /* 0x000fe20000000200 */
[----:B------:R-:W-:Y:S02]  /*17be0*/  IMAD.IADD R6, R17, 0x1, R4 ;  /* 0x0000000111067824 */ /* 0x000fe400078e0204 */
[----:B------:R-:W-:Y:S02]  /*17bf0*/  IMAD.IADD R13, R19, 0x1, R3 ;  /* 0x00000001130d7824 */ /* 0x000fe400078e0203 */
[----:B------:R-:W-:Y:S02]  /*17c00*/  VIADD R3, R2, 0x1000 ;  /* 0x0000100002037836 */ /* 0x000fe40000000000 */
        /* <DEDUP_REMOVED lines=10> */
[----:B------:R-:W0:Y:S01]  /*17cb0*/  LDSM.16.MT88.4 R4, [R5+0x6000] ;  /* 0x006000000504783b */ /* 0x000e220000004200 */
[C---:B------:R-:W-:Y:S02]  /*17cc0*/  VIADD R3, R2.reuse, 0x1800 ;  /* 0x0000180002037836 */ /* 0x040fe40000000000 */
[----:B------:R-:W-:Y:S01]  /*17cd0*/  VIADD R2, R2, 0x2000 ;  /* 0x0000200002027836 */ /* 0x000fe20000000000 */
[C-C-:B0-----:R-:W-:Y:S02]  /*17ce0*/  PRMT R8, R4.reuse, 0x6420, R5.reuse ;  /* 0x0000642004087816 */ /* 0x141fe40000000005 */
        /* <DEDUP_REMOVED lines=32> */
.L_x_14340:
[----:B-1----:R1:W-:Y:S01]  /*17ef0*/  SYNCS.ARRIVE.TRANS64.A1T0 RZ, [R0+URZ+0x13250], RZ ;  /* 0x013250ff00ff79a7 */ /* 0x0023e2000810003f */
[----:B------:R-:W-:Y:S06]  /*17f00*/  BAR.SYNC.DEFER_BLOCKING 0x2, 0x80 ;  /* 0x0082000000007b1d */ /* 0x000fec0000010000 */
[----:B------:R-:W-:Y:S05]  /*17f10*/  @!P0 BRA `(.L_x_14341) ;  /* 0x0000000000048947 */ /* 0x000fea0003800000 */
[----:B------:R-:W-:Y:S01]  /*17f20*/  BPT.TRAP 0x1 ;  /* 0x000000040000795c */ /* 0x000fe20000300000 */
.L_x_14341:
[----:B------:R-:W2:Y:S04]  /*17f30*/  LDL R2, [R1+0x24] ;  /* 0x0000240001027983 */ /* 0x000ea80000100800 */
[----:B------:R-:W3:Y:S01]  /*17f40*/  LDL.LU R3, [R1+0x18] ;  /* 0x0000180001037983 */ /* 0x000ee20000300800 */
[----:B-1----:R-:W-:-:S05]  /*17f50*/  VIADD R0, R0, 0x13280 ;  /* 0x0001328000007836 */ /* 0x002fca0000000000 */
[----:B--2---:R-:W-:-:S04]  /*17f60*/  PRMT R0, R2, 0x654, R0 ;  /* 0x0000065402007816 */ /* 0x004fc80000000000 */
[----:B------:R1:W-:Y:S02]  /*17f70*/  SYNCS.ARRIVE.TRANS64.RED.A1T0 RZ, [R0+URZ], RZ ;  /* 0x000000ff00ff79a7 */ /* 0x0003e4000810043f */
[----:B-1----:R-:W-:-:S05]  /*17f80*/  VIADD R0, R14, 0x1 ;  /* 0x000000010e007836 */ /* 0x002fca0000000000 */
[----:B------:R-:W-:-:S04]  /*17f90*/  ISETP.NE.AND P0, PT, R0, 0x2, PT ;  /* 0x000000020000780c */ /* 0x000fc80003f05270 */
[----:B------:R-:W-:Y:S02]  /*17fa0*/  SEL R2, RZ, 0x1, P0 ;  /* 0x00000001ff027807 */ /* 0x000fe40000000000 */
[----:B------:R-:W-:Y:S02]  /*17fb0*/  SEL R0, R0, RZ, P0 ;  /* 0x000000ff00007207 */ /* 0x000fe40000000000 */
[----:B---3--:R-:W-:-:S03]  /*17fc0*/  LOP3.LUT R3, R3, R2, RZ, 0x3c, !PT ;  /* 0x0000000203037212 */ /* 0x008fc600078e3cff */
[----:B------:R1:W-:Y:S04]  /*17fd0*/  STL [R1+0xc], R0 ;  /* 0x00000c0001007387 */ /* 0x0003e80000100800 */
[----:B------:R1:W-:Y:S02]  /*17fe0*/  STL [R1+0x18], R3 ;  /* 0x0000180301007387 */ /* 0x0003e40000100800 */
.L_x_14282:
[----:B------:R-:W-:Y:S05]  /*17ff0*/  BSYNC B7 ;  /* 0x0000000000077941 */ /* 0x000fea0003800000 */
.L_x_14280:
        /* <DEDUP_REMOVED lines=12> */
.L_x_14342:
        /* <DEDUP_REMOVED lines=15> */
[----:B------:R-:W-:Y:S02]  /*181b0*/  ISETP.GE.U32.AND P5, PT, R7, 0x10, PT ;  /* 0x000000100700780c */ /* 0x000fe40003fa6070 */
[----:B------:R-:W-:Y:S04]  /*181c0*/  SHFL.IDX PT, R7, R24, 0x1, 0x1f ;  /* 0x00201f0018077f89 */ /* 0x000fe800000e0000 */
        /* <DEDUP_REMOVED lines=11> */
[----:B-1----:R-:W-:-:S05]  /*18280*/  SEL R2, R2, RZ, P4 ;  /* 0x000000ff02027207 */ /* 0x002fca0002000000 */
        /* <DEDUP_REMOVED lines=10> */
.L_x_14348:
        /* <DEDUP_REMOVED lines=13> */
.L_x_14347:
[----:B------:R-:W-:Y:S05]  /*18400*/  BSYNC B0 ;  /* 0x0000000000007941 */ /* 0x000fea0003800000 */
.L_x_14346:
        /* <DEDUP_REMOVED lines=21> */
[----:B------:R-:W-:-:S07]  /*18560*/  IMAD.MOV.U32 R8, RZ, RZ, R10 ;  /* 0x000000ffff087224 */ /* 0x000fce00078e000a */
.L_x_14344:
        /* <DEDUP_REMOVED lines=8> */
[----:B------:R0:W5:Y:S01]  /*185f0*/  LDG.E R10, desc[UR50][R2.64] ;  /* 0x00000032020a7981 */ /* 0x000162000c1e1900 */
[----:B------:R-:W-:Y:S01]  /*18600*/  ISETP.NE.AND P0, PT, R8, RZ, PT ;  /* 0x000000ff0800720c */ /* 0x000fe20003f05270 */
[----:B------:R-:W-:Y:S02]  /*18610*/  IMAD.MOV.U32 R9, RZ, RZ, RZ ;  /* 0x000000ffff097224 */ /* 0x000fe400078e00ff */
[----:B------:R-:W1:Y:S02]  /*18620*/  SHFL.IDX PT, R4, R4, R7, 0x1f ;  /* 0x00001f0704047589 */ /* 0x000e6400000e0000 */
[----:B-1----:R-:W-:-:S08]  /*18630*/  R2UR UR7, R4 ;  /* 0x00000000040772ca */ /* 0x002fd000000e0000 */
[----:B0-----:R-:W-:Y:S07]  /*18640*/  @!P0 BRA `(.L_x_14349) ;  /* 0x0000000000088947 */ /* 0x001fee0003800000 */
[----:B------:R-:W-:-:S05]  /*18650*/  VIADD R7, R7, 0xffffffff ;  /* 0xffffffff07077836 */ /* 0x000fca0000000000 */
[----:B------:R0:W1:Y:S02]  /*18660*/  SHFL.IDX PT, R9, R6, R7, 0x1f ;  /* 0x00001f0706097589 */ /* 0x00006400000e0000 */
.L_x_14349:
[----:B-----5:R-:W-:Y:S02]  /*18670*/  IMAD R4, R10, UR7, RZ ;  /* 0x000000070a047c24 */ /* 0x020fe4000f8e02ff */
[----:B-1----:R-:W-:Y:S02]  /*18680*/  IMAD R24, R9, R5, R24 ;  /* 0x0000000509187224 */ /* 0x002fe400078e0218 */
[----:B------:R-:W-:Y:S01]  /*18690*/  IMAD.MOV.U32 R2, RZ, RZ, RZ ;  /* 0x000000ffff027224 */ /* 0x000fe200078e00ff */
[----:B0-----:R-:W-:-:S04]  /*186a0*/  IABS R6, R4 ;  /* 0x0000000400067213 */ /* 0x001fc80000000000 */
[----:B------:R-:W0:Y:S08]  /*186b0*/  I2F.RP R7, R6 ;  /* 0x0000000600077306 */ /* 0x000e300000209400 */
[----:B0-----:R-:W0:Y:S02]  /*186c0*/  MUFU.RCP R7, R7 ;  /* 0x0000000700077308 */ /* 0x001e240000001000 */
[----:B0-----:R-:W-:-:S06]  /*186d0*/  VIADD R8, R7, 0xffffffe ;  /* 0x0ffffffe07087836 */ /* 0x001fcc0000000000 */
[----:B------:R-:W0:Y:S02]  /*186e0*/  F2I.FTZ.U32.TRUNC.NTZ R3, R8 ;  /* 0x0000000800037305 */ /* 0x000e24000021f000 */
[----:B0-----:R-:W-:-:S04]  /*186f0*/  IMAD.MOV R11, RZ, RZ, -R3 ;  /* 0x000000ffff0b7224 */ /* 0x001fc800078e0a03 */
[----:B------:R-:W-:-:S04]  /*18700*/  IMAD R9, R11, R6, RZ ;  /* 0x000000060b097224 */ /* 0x000fc800078e02ff */
        /* <DEDUP_REMOVED lines=61> */
.L_x_14345:
[----:B------:R-:W0:Y:S01]  /*18ae0*/  LDC R27, c[0x0][0xc3c] ;  /* 0x00030f00ff1b7b82 */ /* 0x000e220000000800 */
[----:B------:R-:W-:Y:S01]  /*18af0*/  IMAD.MOV.U32 R24, RZ, RZ, R0 ;  /* 0x000000ffff187224 */ /* 0x000fe200078e0000 */
[----:B------:R-:W-:Y:S01]  /*18b00*/  UMOV UR4, URZ ;  /* 0x0000003f00047c82 */ /* 0x000fe20008000000 */
[----:B------:R-:W-:-:S07]  /*18b10*/  IMAD.MOV.U32 R26, RZ, RZ, RZ ;  /* 0x000000ffff1a7224 */ /* 0x000fce00078e00ff */
.L_x_14350:
        /* <DEDUP_REMOVED lines=12> */
.L_x_14343:
[----:B------:R-:W-:Y:S02]  /*18be0*/  ULDC UR5, c[0x0][0xc3c] ;  /* 0x00030f0000057ab9 */ /* 0x000fe40000000800 */
[----:B------:R-:W-:-:S13]  /*18bf0*/  ISETP.GE.AND P0, PT, R27, UR5, PT ;  /* 0x000000051b007c0c */ /* 0x000fda000bf06270 */
[----:B------:R-:W-:Y:S05]  /*18c00*/  @!P0 BRA `(.L_x_14351) ;  /* 0xffffffa400bc8947 */ /* 0x000fea000383ffff */
.L_x_14270:
        /* <DEDUP_REMOVED lines=12> */
.L_x_14442:
[----:B------:R-:W-:Y:S05]  /*18cd0*/  BSYNC B0 ;  /* 0x0000000000007941 */ /* 0x000fea0003800000 */
.L_x_14352:
[----:B------:R-:W-:-:S03]  /*18ce0*/  UMOV UR4, 0xffffffff ;  /* 0xffffffff00047882 */ /* 0x000fc60000000000 */
[----:B------:R-:W-:Y:S05]  /*18cf0*/  BRA.DIV UR4, `(.L_x_14354) ;  /* 0x0000002a04a87947 */ /* 0x000fea000b800000 */
[----:B-1----:R-:W1:Y:S02]  /*18d00*/  S2R R0, SR_TID.X ;  /* 0x0000000000007919 */ /* 0x002e640000002100 */
[----:B-1----:R-:W-:-:S04]  /*18d10*/  SHF.R.U32.HI R0, RZ, 0x5, R0 ;  /* 0x00000005ff007819 */ /* 0x002fc80000011600 */
[----:B------:R-:W-:-:S05]  /*18d20*/  LOP3.LUT R0, R0, 0x3, RZ, 0xc0, !PT ;  /* 0x0000000300007812 */ /* 0x000fca00078ec0ff */
[----:B------:R1:W2:Y:S02]  /*18d30*/  SHFL.IDX PT, R14, R0, RZ, 0x1f ;  /* 0x00001fff000e7589 */ /* 0x0002a400000e0000 */
.L_x_14445:
[----:B--2---:R-:W-:Y:S01]  /*18d40*/  ISETP.NE.AND P0, PT, R14, RZ, PT ;  /* 0x000000ff0e00720c */ /* 0x004fe20003f05270 */
[----:B------:R-:W-:-:S12]  /*18d50*/  BSSY B0, `(.L_x_14355) ;  /* 0x000002f000007945 */ /* 0x000fd80003800000 */
[----:B------:R-:W-:Y:S05]  /*18d60*/  @P0 BRA `(.L_x_14356) ;  /* 0x0000000000b40947 */ /* 0x000fea0003800000 */
[----:B------:R-:W-:-:S03]  /*18d70*/  UMOV UR4, 0xffffffff ;  /* 0xffffffff00047882 */ /* 0x000fc60000000000 */
[----:B------:R-:W-:Y:S05]  /*18d80*/  BRA.DIV UR4, `(.L_x_14357) ;  /* 0x0000002a04b87947 */ /* 0x000fea000b800000 */
[----:B------:R-:W-:-:S13]  /*18d90*/  ELECT P6, URZ, PT ;  /* 0x00000000003f782f */ /* 0x000fda00038c0000 */
.L_x_14448:
[----:B------:R-:W-:Y:S05]  /*18da0*/  @!P6 BRA `(.L_x_14356) ;  /* 0x0000000000a4e947 */ /* 0x000fea0003800000 */
[----:B------:R-:W-:-:S06]  /*18db0*/  ULOP3.LUT UR4, UR38, 0x2, URZ, 0xfc, !UPT ;  /* 0x0000000226047892 */ /* 0x000fcc000f8efc3f */
[----:B-1----:R-:W-:-:S05]  /*18dc0*/  IMAD.U32 R0, RZ, RZ, UR4 ;  /* 0x00000004ff007e24 */ /* 0x002fca000f8e00ff */
[----:B------:R-:W-:-:S13]  /*18dd0*/  ISETP.NE.AND P0, PT, R0, 0x3, PT ;  /* 0x000000030000780c */ /* 0x000fda0003f05270 */
[----:B------:R-:W-:Y:S05]  /*18de0*/  @!P0 BRA `(.L_x_14358) ;  /* 0x0000000000048947 */ /* 0x000fea0003800000 */
[----:B------:R-:W-:Y:S01]  /*18df0*/  BPT.TRAP 0x1 ;  /* 0x000000040000795c */ /* 0x000fe20000300000 */
.L_x_14358:
        /* <DEDUP_REMOVED lines=9> */
.L_x_14449:
[----:B------:R-:W2:Y:S01]  /*18e90*/  LDL.LU R6, [R1+0x18] ;  /* 0x0000180001067983 */ /* 0x000ea20000300800 */
[----:B------:R-:W-:Y:S02]  /*18ea0*/  SEL R0, R0, RZ, P2 ;  /* 0x000000ff00007207 */ /* 0x000fe40001000000 */
[----:B--2---:R-:W-:Y:S01]  /*18eb0*/  LOP3.LUT R2, R6, R2, RZ, 0x3c, !PT ;  /* 0x0000000206027212 */ /* 0x004fe200078e3cff */
[----:B------:R-:W-:Y:S06]  /*18ec0*/  @!P0 BRA `(.L_x_14360) ;  /* 0x0000000000048947 */ /* 0x000fec0003800000 */
[----:B------:R-:W-:Y:S01]  /*18ed0*/  BPT.TRAP 0x1 ;  /* 0x000000040000795c */ /* 0x000fe20000300000 */
.L_x_14360:
[----:B------:R-:W-:Y:S01]  /*18ee0*/  IMAD R5, R0, 0x8, R5 ;  /* 0x0000000800057824 */ /* 0x000fe200078e0205 */
[----:B------:R-:W-:-:S04]  /*18ef0*/  SHF.L.U32 R0, R2, 0x1f, RZ ;  /* 0x0000001f02007819 */ /* 0x000fc800000006ff */
[----:B------:R-:W2:Y:S02]  /*18f00*/  SYNCS.PHASECHK.TRANS64.TRYWAIT P1, [R5+URZ+0x13240], R0 ;  /* 0x01324000050075a7 */ /* 0x000ea4000802017f */
[----:B--2---:R-:W-:Y:S05]  /*18f10*/  @!P1 BRA `(.L_x_14361) ;  /* 0x0000002800889947 */ /* 0x004fea0003800000 */
.L_x_14450:
[----:B------:R-:W-:Y:S05]  /*18f20*/  @!P0 BRA `(.L_x_14362) ;  /* 0x0000000000048947 */ /* 0x000fea0003800000 */
[----:B------:R-:W-:Y:S01]  /*18f30*/  BPT.TRAP 0x1 ;  /* 0x000000040000795c */ /* 0x000fe20000300000 */
.L_x_14362:
[----:B------:R-:W3:Y:S02]  /*18f40*/  SYNCS.PHASECHK.TRANS64.TRYWAIT P1, [R4+URZ+0x13260], R3 ;  /* 0x01326003040075a7 */ /* 0x000ee4000802017f */
[----:B---3--:R-:W-:Y:S05]  /*18f50*/  @!P1 BRA `(.L_x_14363) ;  /* 0x00000028008c9947 */ /* 0x008fea0003800000 */
.L_x_14451:
[----:B------:R-:W-:Y:S05]  /*18f60*/  @!P0 BRA `(.L_x_14364) ;  /* 0x0000000000048947 */ /* 0x000fea0003800000 */
[----:B------:R-:W-:Y:S01]  /*18f70*/  BPT.TRAP 0x1 ;  /* 0x000000040000795c */ /* 0x000fe20000300000 */
.L_x_14364:
[----:B------:R-:W4:Y:S02]  /*18f80*/  SYNCS.PHASECHK.TRANS64.TRYWAIT P1, [R5+URZ+0x13260], R0 ;  /* 0x01326000050075a7 */ /* 0x000f24000802017f */
[----:B----4-:R-:W-:Y:S05]  /*18f90*/  @!P1 BRA `(.L_x_14365) ;  /* 0x0000002800909947 */ /* 0x010fea0003800000 */
.L_x_14452:
[----:B------:R-:W-:Y:S05]  /*18fa0*/  @!P0 BRA `(.L_x_14366) ;  /* 0x0000000000048947 */ /* 0x000fea0003800000 */
[----:B------:R-:W-:Y:S01]  /*18fb0*/  BPT.TRAP 0x1 ;  /* 0x000000040000795c */ /* 0x000fe20000300000 */
.L_x_14366:
[----:B------:R-:W5:Y:S02]  /*18fc0*/  SYNCS.PHASECHK.TRANS64.TRYWAIT P1, [R4+URZ+0x13280], R3 ;  /* 0x01328003040075a7 */ /* 0x000f64000802017f */
[----:B-----5:R-:W-:Y:S05]  /*18fd0*/  @!P1 BRA `(.L_x_14367) ;  /* 0x0000002800949947 */ /* 0x020fea0003800000 */
.L_x_14453:
[----:B------:R-:W-:Y:S05]  /*18fe0*/  @!P0 BRA `(.L_x_14368) ;  /* 0x0000000000048947 */ /* 0x000fea0003800000 */
[----:B------:R-:W-:Y:S01]  /*18ff0*/  BPT.TRAP 0x1 ;  /* 0x000000040000795c */ /* 0x000fe20000300000 */
.L_x_14368:
[----:B------:R0:W0:Y:S02]  /*19000*/  SYNCS.PHASECHK.TRANS64.TRYWAIT P0, [R5+URZ+0x13280], R0 ;  /* 0x01328000050075a7 */ /* 0x000024000800017f */
[----:B0-----:R-:W-:Y:S05]  /*19010*/  @!P0 NANOSLEEP.SYNCS 0x989680 ;  /* 0x009896800000895d */ /* 0x001fea0003900000 */
[----:B------:R-:W0:Y:S02]  /*19020*/  @!P0 SYNCS.PHASECHK.TRANS64 P0, [R5+URZ+0x13280], R0 ;  /* 0x01328000050085a7 */ /* 0x000e24000800007f */
[----:B0-----:R-:W-:Y:S05]  /*19030*/  @!P0 BRA `(.L_x_14368) ;  /* 0xfffffffc00f08947 */ /* 0x001fea000383ffff */
.L_x_14356:
[----:B------:R-:W-:Y:S05]  /*19040*/  BSYNC B0 ;  /* 0x0000000000007941 */ /* 0x000fea0003800000 */
.L_x_14355:
[----:B------:R-:W-:Y:S05]  /*19050*/  EXIT ;  /* 0x000000000000794d */ /* 0x000fea0003800000 */
.L_x_14177:
[----:B0-----:R-:W-:-:S04]  /*19060*/  IMAD.U32 R3, RZ, RZ, UR45 ;  /* 0x0000002dff037e24 */ /* 0x001fc8000f8e00ff */
[----:B------:R0:W1:Y:S03]  /*19070*/  SYNCS.PHASECHK.TRANS64.TRYWAIT P1, [R3+URZ+0x13200], R0 ;  /* 0x01320000030075a7 */ /* 0x000066000802017f */
[----:B-1----:R-:W-:Y:S05]  /*19080*/  @!P1 NANOSLEEP.SYNCS 0x989680 ;  /* 0x009896800000995d */ /* 0x002fea0003900000 */
[----:B------:R-:W1:Y:S02]  /*19090*/  @!P1 SYNCS.PHASECHK.TRANS64 P1, [R3+URZ+0x13200], R0 ;  /* 0x01320000030095a7 */ /* 0x000e64000802007f */
[----:B-1----:R-:W-:Y:S05]  /*190a0*/  @!P1 BRA `(.L_x_14177) ;  /* 0xfffffffc00ec9947 */ /* 0x002fea000383ffff */
[----:B------:R-:W-:Y:S05]  /*190b0*/  BRA `(.L_x_14369) ;  /* 0xfffffe8c00107947 */ /* 0x000fea000383ffff */
.L_x_14181:
[----:B-1----:R1:W2:Y:S02]  /*190c0*/  SYNCS.PHASECHK.TRANS64.TRYWAIT P1, [R3+URZ+0x13230], R0 ;  /* 0x01323000030075a7 */ /* 0x0022a4000802017f */
[----:B--2---:R-:W-:Y:S05]  /*190d0*/  @!P1 NANOSLEEP.SYNCS 0x989680 ;  /* 0x009896800000995d */ /* 0x004fea0003900000 */
[----:B------:R-:W2:Y:S02]  /*190e0*/  @!P1 SYNCS.PHASECHK.TRANS64 P1, [R3+URZ+0x13230], R0 ;  /* 0x01323000030095a7 */ /* 0x000ea4000802007f */
[----:B--2---:R-:W-:Y:S05]  /*190f0*/  @!P1 BRA `(.L_x_14181) ;  /* 0xfffffffc00f09947 */ /* 0x004fea000383ffff */
[----:B------:R-:W-:Y:S05]  /*19100*/  BRA `(.L_x_14180) ;  /* 0xfffffe8c002c7947 */ /* 0x000fea000383ffff */
.L_x_14198:
[----:B-1----:R-:W-:-:S04]  /*19110*/  IMAD.U32 R6, RZ, RZ, UR23 ;  /* 0x00000017ff067e24 */ /* 0x002fc8000f8e00ff */
[----:B------:R1:W2:Y:S03]  /*19120*/  SYNCS.PHASECHK.TRANS64.TRYWAIT P1, [R6+URZ+0x13230], R5 ;  /* 0x01323005060075a7 */ /* 0x0002a6000802017f */
[----:B--2---:R-:W-:Y:S05]  /*19130*/  @!P1 NANOSLEEP.SYNCS 0x989680 ;  /* 0x009896800000995d */ /* 0x004fea0003900000 */
[----:B------:R-:W2:Y:S02]  /*19140*/  @!P1 SYNCS.PHASECHK.TRANS64 P1, [R6+URZ+0x13230], R5 ;  /* 0x01323005060095a7 */ /* 0x000ea4000802007f */
[----:B--2---:R-:W-:Y:S05]  /*19150*/  @!P1 BRA `(.L_x_14198) ;  /* 0xfffffffc00ec9947 */ /* 0x004fea000383ffff */
[----:B------:R-:W-:Y:S05]  /*19160*/  BRA `(.L_x_14197) ;  /* 0xfffffec800947947 */ /* 0x000fea000383ffff */
.L_x_14202:
[----:B-1----:R-:W-:-:S04]  /*19170*/  IMAD.U32 R6, RZ, RZ, UR11 ;  /* 0x0000000bff067e24 */ /* 0x002fc8000f8e00ff */
[----:B------:R1:W2:Y:S03]  /*19180*/  SYNCS.PHASECHK.TRANS64.TRYWAIT P1, [R6+URZ+0x13250], R5 ;  /* 0x01325005060075a7 */ /* 0x0002a6000802017f */
[----:B--2---:R-:W-:Y:S05]  /*19190*/  @!P1 NANOSLEEP.SYNCS 0x989680 ;  /* 0x009896800000995d */ /* 0x004fea0003900000 */
[----:B------:R-:W2:Y:S02]  /*191a0*/  @!P1 SYNCS.PHASECHK.TRANS64 P1, [R6+URZ+0x13250], R5 ;  /* 0x01325005060095a7 */ /* 0x000ea4000802007f */
[----:B--2---:R-:W-:Y:S05]  /*191b0*/  @!P1 BRA `(.L_x_14202) ;  /* 0xfffffffc00ec9947 */ /* 0x004fea000383ffff */
[----:B------:R-:W-:Y:S05]  /*191c0*/  BRA `(.L_x_14201) ;  /* 0xfffffecc00a07947 */ /* 0x000fea000383ffff */
.L_x_14221:
[----:B-1----:R-:W-:-:S04]  /*191d0*/  IMAD.U32 R6, RZ, RZ, UR20 ;  /* 0x00000014ff067e24 */ /* 0x002fc8000f8e00ff */
[----:B------:R1:W2:Y:S03]  /*191e0*/  SYNCS.PHASECHK.TRANS64.TRYWAIT P1, [R6+URZ+0x13230], R5 ;  /* 0x01323005060075a7 */ /* 0x0002a6000802017f */
[----:B--2---:R-:W-:Y:S05]  /*191f0*/  @!P1 NANOSLEEP.SYNCS 0x989680 ;  /* 0x009896800000995d */ /* 0x004fea0003900000 */
[----:B------:R-:W2:Y:S02]  /*19200*/  @!P1 SYNCS.PHASECHK.TRANS64 P1, [R6+URZ+0x13230], R5 ;  /* 0x01323005060095a7 */ /* 0x000ea4000802007f */
[----:B--2---:R-:W-:Y:S05]  /*19210*/  @!P1 BRA `(.L_x_14221) ;  /* 0xfffffffc00ec9947 */ /* 0x004fea000383ffff */
[----:B------:R-:W-:Y:S05]  /*19220*/  BRA `(.L_x_14220) ;  /* 0xffffff0800d07947 */ /* 0x000fea000383ffff */
.L_x_14225:
[----:B-1----:R-:W-:-:S04]  /*19230*/  IMAD.U32 R6, RZ, RZ, UR11 ;  /* 0x0000000bff067e24 */ /* 0x002fc8000f8e00ff */
[----:B------:R1:W2:Y:S03]  /*19240*/  SYNCS.PHASECHK.TRANS64.TRYWAIT P1, [R6+URZ+0x13250], R5 ;  /* 0x01325005060075a7 */ /* 0x0002a6000802017f */
[----:B--2---:R-:W-:Y:S05]  /*19250*/  @!P1 NANOSLEEP.SYNCS 0x989680 ;  /* 0x009896800000995d */ /* 0x004fea0003900000 */
[----:B------:R-:W2:Y:S02]  /*19260*/  @!P1 SYNCS.PHASECHK.TRANS64 P1, [R6+URZ+0x13250], R5 ;  /* 0x01325005060095a7 */ /* 0x000ea4000802007f */
[----:B--2---:R-:W-:Y:S05]  /*19270*/  @!P1 BRA `(.L_x_14225) ;  /* 0xfffffffc00ec9947 */ /* 0x004fea000383ffff */
[----:B------:R-:W-:Y:S05]  /*19280*/  BRA `(.L_x_14224) ;  /* 0xffffff0c00dc7947 */ /* 0x000fea000383ffff */
.L_x_14233:
[----:B-1----:R-:W-:-:S04]  /*19290*/  IMAD.U32 R6, RZ, RZ, UR6 ;  /* 0x00000006ff067e24 */ /* 0x002fc8000f8e00ff */
[----:B------:R1:W2:Y:S03]  /*192a0*/  SYNCS.PHASECHK.TRANS64.TRYWAIT P1, [R6+URZ+0x13230], R5 ;  /* 0x01323005060075a7 */ /* 0x0002a6000802017f */
[----:B--2---:R-:W-:Y:S05]  /*192b0*/  @!P1 NANOSLEEP.SYNCS 0x989680 ;  /* 0x009896800000995d */ /* 0x004fea0003900000 */
[----:B------:R-:W2:Y:S02]  /*192c0*/  @!P1 SYNCS.PHASECHK.TRANS64 P1, [R6+URZ+0x13230], R5 ;  /* 0x01323005060095a7 */ /* 0x000ea4000802007f */
[----:B--2---:R-:W-:Y:S05]  /*192d0*/  @!P1 BRA `(.L_x_14233) ;  /* 0xfffffffc00ec9947 */ /* 0x004fea000383ffff */
[----:B------:R-:W-:Y:S05]  /*192e0*/  BRA `(.L_x_14232) ;  /* 0xffffff2c004c7947 */ /* 0x000fea000383ffff */
.L_x_14237:
[----:B-1----:R-:W-:-:S04]  /*192f0*/  IMAD.U32 R6, RZ, RZ, UR11 ;  /* 0x0000000bff067e24 */ /* 0x002fc8000f8e00ff */
[----:B------:R1:W2:Y:S03]  /*19300*/  SYNCS.PHASECHK.TRANS64.TRYWAIT P1, [R6+URZ+0x13250], R5 ;  /* 0x01325005060075a7 */ /* 0x0002a6000802017f */
[----:B--2---:R-:W-:Y:S05]  /*19310*/  @!P1 NANOSLEEP.SYNCS 0x989680 ;  /* 0x009896800000995d */ /* 0x004fea0003900000 */
[----:B------:R-:W2:Y:S02]  /*19320*/  @!P1 SYNCS.PHASECHK.TRANS64 P1, [R6+URZ+0x13250], R5 ;  /* 0x01325005060095a7 */ /* 0x000ea4000802007f */
[----:B--2---:R-:W-:Y:S05]  /*19330*/  @!P1 BRA `(.L_x_14237) ;  /* 0xfffffffc00ec9947 */ /* 0x004fea000383ffff */
[----:B------:R-:W-:Y:S05]  /*19340*/  BRA `(.L_x_14236) ;  /* 0xffffff3000587947 */ /* 0x000fea000383ffff */
.L_x_14252:
[----:B-1----:R-:W-:-:S04]  /*19350*/  IMAD.U32 R7, RZ, RZ, UR14 ;  /* 0x0000000eff077e24 */ /* 0x002fc8000f8e00ff */
[----:B------:R1:W2:Y:S03]  /*19360*/  SYNCS.PHASECHK.TRANS64.TRYWAIT P1, [R7+URZ+0x13250], R4 ;  /* 0x01325004070075a7 */ /* 0x0002a6000802017f */
[----:B--2---:R-:W-:Y:S05]  /*19370*/  @!P1 NANOSLEEP.SYNCS 0x989680 ;  /* 0x009896800000995d */ /* 0x004fea0003900000 */
[----:B------:R-:W2:Y:S02]  /*19380*/  @!P1 SYNCS.PHASECHK.TRANS64 P1, [R7+URZ+0x13250], R4 ;  /* 0x01325004070095a7 */ /* 0x000ea4000802007f */
[----:B--2---:R-:W-:Y:S05]  /*19390*/  @!P1 BRA `(.L_x_14252) ;  /* 0xfffffffc00ec9947 */ /* 0x004fea000383ffff */
[----:B------:R-:W-:Y:S05]  /*193a0*/  BRA `(.L_x_14251) ;  /* 0xffffff6800c07947 */ /* 0x000fea000383ffff */
.L_x_14291:
[----:B------:R-:W1:Y:S01]  /*193b0*/  S2R R21, SR_TID.X ;  /* 0x0000000000157919 */ /* 0x000e620000002100 */
        /* <DEDUP_REMOVED lines=9> */
.L_x_14370:
[----:B------:R-:W-:Y:S05]  /*19450*/  BRA `(.L_x_14371) ;  /* 0xffffffac00a87947 */ /* 0x000fea000383ffff */
.L_x_14294:
[----:B-1----:R-:W2:Y:S02]  /*19460*/  LDL R0, [R1+0x2c] ;  /* 0x00002c0001007983 */ /* 0x002ea40000100800 */
[----:B--2---:R1:W2:Y:S02]  /*19470*/  SYNCS.PHASECHK.TRANS64.TRYWAIT P0, [R7+URZ+0x13280], R0 ;  /* 0x01328000070075a7 */ /* 0x0042a4000800017f */
[----:B--2---:R-:W-:Y:S05]  /*19480*/  @!P0 NANOSLEEP.SYNCS 0x989680 ;  /* 0x009896800000895d */ /* 0x004fea0003900000 */
[----:B------:R-:W2:Y:S02]  /*19490*/  @!P0 SYNCS.PHASECHK.TRANS64 P0, [R7+URZ+0x13280], R0 ;  /* 0x01328000070085a7 */ /* 0x000ea4000800007f */
[----:B--2---:R-:W-:Y:S05]  /*194a0*/  @!P0 BRA `(.L_x_14294) ;  /* 0xfffffffc00ec8947 */ /* 0x004fea000383ffff */
[----:B------:R-:W-:Y:S05]  /*194b0*/  BRA `(.L_x_14372) ;  /* 0xffffffb000d47947 */ /* 0x000fea000383ffff */
.L_x_14295:
        /* <DEDUP_REMOVED lines=8> */
.L_x_14374:
[----:B------:R-:W-:Y:S05]  /*19540*/  BSYNC B0 ;  /* 0x0000000000007941 */ /* 0x000fea0003800000 */
.L_x_14373:
[----:B------:R-:W-:Y:S01]  /*19550*/  IMAD.MOV.U32 R13, RZ, RZ, R0 ;  /* 0x000000ffff0d7224 */ /* 0x000fe200078e0000 */
[----:B------:R-:W-:Y:S01]  /*19560*/  ISETP.GE.AND P2, PT, R8, 0x81, PT ;  /* 0x000000810800780c */ /* 0x000fe20003f46270 */
[----:B------:R-:W-:Y:S01]  /*19570*/  IMAD.MOV.U32 R12, RZ, RZ, RZ ;  /* 0x000000ffff0c7224 */ /* 0x000fe200078e00ff */
[----:B------:R-:W-:Y:S01]  /*19580*/  LOP3.LUT R16, R16, 0xffffffef, RZ, 0xc0, !PT ;  /* 0xffffffef10107812 */ /* 0x000fe200078ec0ff */
[----:B------:R-:W-:Y:S01]  /*19590*/  IMAD.MOV.U32 R11, RZ, RZ, 0x1c1f ;  /* 0x00001c1fff0b7424 */ /* 0x000fe200078e00ff */
[C---:B------:R-:W-:Y:S01]  /*195a0*/  ISETP.GE.AND P4, PT, R8.reuse, 0x21, PT ;  /* 0x000000210800780c */ /* 0x040fe20003f86270 */
[----:B------:R-:W-:Y:S01]  /*195b0*/  IMAD.MOV.U32 R15, RZ, RZ, -0x1 ;  /* 0xffffffffff0f7424 */ /* 0x000fe200078e00ff */
[----:B------:R-:W-:Y:S01]  /*195c0*/  ISETP.GE.AND P3, PT, R8, 0x41, PT ;  /* 0x000000410800780c */ /* 0x000fe20003f66270 */
[----:B------:R-:W-:-:S12]  /*195d0*/  IMAD.MOV.U32 R3, RZ, RZ, R14 ;  /* 0x000000ffff037224 */ /* 0x000fd800078e000e */
[----:B------:R-:W-:Y:S05]  /*195e0*/  WARPSYNC.COLLECTIVE R15, `(.L_x_14375) ;  /* 0x000000000f087348 */ /* 0x000fea0003c00000 */
[----:B------:R0:W1:Y:S02]  /*195f0*/  SHFL.IDX P6, R14, R13, R12, R11 ;  /* 0x0000000c0d0e7389 */ /* 0x00006400000c000b */
[----:B01----:R-:W-:Y:S01]  /*19600*/  ENDCOLLECTIVE ;  /* 0x000000000000791b */ /* 0x003fe20003800000 */
.L_x_14375:
[----:B------:R-:W-:Y:S01]  /*19610*/  @P2 LOP3.LUT R16, R16, 0x10, RZ, 0xfc, !PT ;  /* 0x0000001010102812 */ /* 0x000fe200078efcff */
[----:B------:R-:W-:Y:S02]  /*19620*/  IMAD.MOV.U32 R13, RZ, RZ, R2 ;  /* 0x000000ffff0d7224 */ /* 0x000fe400078e0002 */
[----:B------:R-:W-:Y:S02]  /*19630*/  IMAD.MOV.U32 R12, RZ, RZ, 0x1 ;  /* 0x00000001ff0c7424 */ /* 0x000fe400078e00ff */
[----:B------:R-:W-:-:S07]  /*19640*/  IMAD.MOV.U32 R10, RZ, RZ, R14 ;  /* 0x000000ffff0a7224 */ /* 0x000fce00078e000e */
[----:B------:R-:W-:Y:S05]  /*19650*/  WARPSYNC.COLLECTIVE R15, `(.L_x_14376) ;  /* 0x000000000f087348 */ /* 0x000fea0003c00000 */
[----:B------:R0:W1:Y:S02]  /*19660*/  SHFL.IDX P6, R14, R13, R12, R11 ;  /* 0x0000000c0d0e7389 */ /* 0x00006400000c000b */
[----:B01----:R-:W-:Y:S01]  /*19670*/  ENDCOLLECTIVE ;  /* 0x000000000000791b */ /* 0x003fe20003800000 */
.L_x_14376:
        /* <DEDUP_REMOVED lines=14> */
.L_x_14377:
        /* <DEDUP_REMOVED lines=10> */
.L_x_14378:
        /* <DEDUP_REMOVED lines=10> */
.L_x_14379:
        /* <DEDUP_REMOVED lines=8> */
.L_x_14380:
        /* <DEDUP_REMOVED lines=10> */
.L_x_14381:
[----:B------:R-:W-:Y:S02]  /*199c0*/  IMAD.MOV.U32 R13, RZ, RZ, R25 ;  /* 0x000000ffff0d7224 */ /* 0x000fe400078e0019 */
[----:B------:R-:W-:Y:S02]  /*199d0*/  IMAD.MOV.U32 R12, RZ, RZ, RZ ;  /* 0x000000ffff0c7224 */ /* 0x000fe400078e00ff */
[----:B------:R-:W-:-:S07]  /*199e0*/  IMAD.MOV.U32 R0, RZ, RZ, R14 ;  /* 0x000000ffff007224 */ /* 0x000fce00078e000e */
[----:B------:R-:W-:Y:S05]  /*199f0*/  WARPSYNC.COLLECTIVE R15, `(.L_x_14382) ;  /* 0x000000000f087348 */ /* 0x000fea0003c00000 */
[----:B------:R0:W1:Y:S02]  /*19a00*/  SHFL.IDX P6, R14, R13, R12, R11 ;  /* 0x0000000c0d0e7389 */ /* 0x00006400000c000b */
[----:B01----:R-:W-:Y:S01]  /*19a10*/  ENDCOLLECTIVE ;  /* 0x000000000000791b */ /* 0x003fe20003800000 */
.L_x_14382:
        /* <DEDUP_REMOVED lines=13> */
.L_x_14383:
[----:B------:R-:W-:Y:S01]  /*19af0*/  IMAD.MOV.U32 R10, RZ, RZ, R14 ;  /* 0x000000ffff0a7224 */ /* 0x000fe200078e000e */
[----:B------:R-:W-:Y:S06]  /*19b00*/  BRA `(.L_x_14384) ;  /* 0xffffffb000b07947 */ /* 0x000fec000383ffff */
.L_x_14300:
[----:B---3--:R-:W3:Y:S02]  /*19b10*/  LDL R0, [R1+0x2c] ;  /* 0x00002c0001007983 */ /* 0x008ee40000100800 */
[----:B---3--:R3:W4:Y:S02]  /*19b20*/  SYNCS.PHASECHK.TRANS64.TRYWAIT P0, [R7+URZ+0x13240], R0 ;  /* 0x01324000070075a7 */ /* 0x008724000800017f */
[----:B----4-:R-:W-:Y:S05]  /*19b30*/  @!P0 NANOSLEEP.SYNCS 0x989680 ;  /* 0x009896800000895d */ /* 0x010fea0003900000 */
[----:B------:R-:W4:Y:S02]  /*19b40*/  @!P0 SYNCS.PHASECHK.TRANS64 P0, [R7+URZ+0x13240], R0 ;  /* 0x01324000070085a7 */ /* 0x000f24000800007f */
[----:B----4-:R-:W-:Y:S05]  /*19b50*/  @!P0 BRA `(.L_x_14300) ;  /* 0xfffffffc00ec8947 */ /* 0x010fea000383ffff */
[----:B------:R-:W-:Y:S05]  /*19b60*/  BRA `(.L_x_14385) ;  /* 0xffffffb400107947 */ /* 0x000fea000383ffff */
.L_x_14301:
        /* <DEDUP_REMOVED lines=8> */
.L_x_14387:
[----:B------:R-:W-:Y:S05]  /*19bf0*/  BSYNC B0 ;  /* 0x0000000000007941 */ /* 0x000fea0003800000 */
.L_x_14386:
[----:B------:R-:W0:Y:S01]  /*19c00*/  S2R R18, SR_TID.X ;  /* 0x0000000000127919 */ /* 0x000e220000002100 */
[----:B------:R-:W-:Y:S01]  /*19c10*/  IMAD.MOV.U32 R13, RZ, RZ, R2 ;  /* 0x000000ffff0d7224 */ /* 0x000fe200078e0002 */
[----:B------:R-:W1:Y:S01]  /*19c20*/  LDC R20, c[0x0][0x2f4] ;  /* 0x0000bd00ff147b82 */ /* 0x000e620000000800 */
[----:B------:R-:W-:Y:S02]  /*19c30*/  IMAD.MOV.U32 R12, RZ, RZ, RZ ;  /* 0x000000ffff0c7224 */ /* 0x000fe400078e00ff */
[----:B------:R-:W-:Y:S02]  /*19c40*/  IMAD.MOV.U32 R11, RZ, RZ, 0x1c1f ;  /* 0x00001c1fff0b7424 */ /* 0x000fe400078e00ff */
[----:B------:R-:W-:Y:S02]  /*19c50*/  IMAD.MOV.U32 R15, RZ, RZ, -0x1 ;  /* 0xffffffffff0f7424 */ /* 0x000fe400078e00ff */
[----:B------:R-:W-:-:S07]  /*19c60*/  IMAD.MOV.U32 R4, RZ, RZ, R14 ;  /* 0x000000ffff047224 */ /* 0x000fce00078e000e */
[----:B01----:R-:W-:Y:S05]  /*19c70*/  WARPSYNC.COLLECTIVE R15, `(.L_x_14388) ;  /* 0x000000000f087348 */ /* 0x003fea0003c00000 */
[----:B------:R2:W3:Y:S02]  /*19c80*/  SHFL.IDX P6, R14, R13, R12, R11 ;  /* 0x0000000c0d0e7389 */ /* 0x0004e400000c000b */
[----:B0123--:R-:W-:Y:S01]  /*19c90*/  ENDCOLLECTIVE ;  /* 0x000000000000791b */ /* 0x00ffe20003800000 */
.L_x_14388:
        /* <DEDUP_REMOVED lines=8> */
.L_x_14389:
[C---:B------:R-:W-:Y:S02]  /*19d20*/  @P5 IADD3 R5, P0, R18.reuse, R5, RZ ;  /* 0x0000000512055210 */ /* 0x040fe40007f1e0ff */
[----:B------:R-:W-:-:S03]  /*19d30*/  ISETP.GE.AND P2, PT, R18, R20, PT ;  /* 0x000000141200720c */ /* 0x000fc60003f46270 */
        /* <DEDUP_REMOVED lines=13> */
.L_x_14390:
[----:B------:R-:W-:Y:S02]  /*19e10*/  IMAD.MOV.U32 R13, RZ, RZ, R0 ;  /* 0x000000ffff0d7224 */ /* 0x000fe400078e0000 */
[----:B------:R-:W-:Y:S02]  /*19e20*/  IMAD.MOV.U32 R12, RZ, RZ, 0x2 ;  /* 0x00000002ff0c7424 */ /* 0x000fe400078e00ff */
[----:B------:R-:W-:-:S07]  /*19e30*/  IMAD.MOV.U32 R5, RZ, RZ, R14 ;  /* 0x000000ffff057224 */ /* 0x000fce00078e000e */
[----:B------:R-:W-:Y:S05]  /*19e40*/  WARPSYNC.COLLECTIVE R15, `(.L_x_14391) ;  /* 0x000000000f087348 */ /* 0x000fea0003c00000 */
[----:B------:R0:W1:Y:S02]  /*19e50*/  SHFL.IDX P6, R14, R13, R12, R11 ;  /* 0x0000000c0d0e7389 */ /* 0x00006400000c000b */
[----:B01----:R-:W-:Y:S01]  /*19e60*/  ENDCOLLECTIVE ;  /* 0x000000000000791b */ /* 0x003fe20003800000 */
.L_x_14391:
        /* <DEDUP_REMOVED lines=14> */
.L_x_14392:
[----:B------:R-:W-:Y:S02]  /*19f50*/  IMAD.MOV.U32 R13, RZ, RZ, R0 ;  /* 0x000000ffff0d7224 */ /* 0x000fe400078e0000 */
[----:B------:R-:W-:Y:S02]  /*19f60*/  IMAD.MOV.U32 R12, RZ, RZ, 0x3 ;  /* 0x00000003ff0c7424 */ /* 0x000fe400078e00ff */
[----:B------:R-:W-:-:S07]  /*19f70*/  IMAD.MOV.U32 R5, RZ, RZ, R14 ;  /* 0x000000ffff057224 */ /* 0x000fce00078e000e */
[----:B------:R-:W-:Y:S05]  /*19f80*/  WARPSYNC.COLLECTIVE R15, `(.L_x_14393) ;  /* 0x000000000f087348 */ /* 0x000fea0003c00000 */
[----:B------:R0:W1:Y:S02]  /*19f90*/  SHFL.IDX P6, R14, R13, R12, R11 ;  /* 0x0000000c0d0e7389 */ /* 0x00006400000c000b */
[----:B01----:R-:W-:Y:S01]  /*19fa0*/  ENDCOLLECTIVE ;  /* 0x000000000000791b */ /* 0x003fe20003800000 */
.L_x_14393:
        /* <DEDUP_REMOVED lines=10> */
.L_x_14394:
        /* <DEDUP_REMOVED lines=10> */
.L_x_14395:
        /* <DEDUP_REMOVED lines=13> */
.L_x_14396:
[----:B------:R-:W-:Y:S01]  /*1a1c0*/  IMAD.MOV.U32 R4, RZ, RZ, R14 ;  /* 0x000000ffff047224 */ /* 0x000fe200078e000e */
[----:B------:R-:W-:Y:S06]  /*1a1d0*/  BRA `(.L_x_14397) ;  /* 0xffffffb0009c7947 */ /* 0x000fec000383ffff */
.L_x_14308:
[----:B------:R-:W-:Y:S02]  /*1a1e0*/  IMAD.MOV.U32 R13, RZ, RZ, R4 ;  /* 0x000000ffff0d7224 */ /* 0x000fe400078e0004 */
[----:B------:R-:W-:Y:S02]  /*1a1f0*/  IMAD.MOV.U32 R12, RZ, RZ, RZ ;  /* 0x000000ffff0c7224 */ /* 0x000fe400078e00ff */
[----:B------:R-:W-:Y:S02]  /*1a200*/  IMAD.MOV.U32 R11, RZ, RZ, 0x1c1f ;  /* 0x00001c1fff0b7424 */ /* 0x000fe400078e00ff */
[----:B------:R-:W-:Y:S02]  /*1a210*/  IMAD.MOV.U32 R15, RZ, RZ, -0x1 ;  /* 0xffffffffff0f7424 */ /* 0x000fe400078e00ff */
[----:B------:R-:W-:Y:S02]  /*1a220*/  IMAD R5, R9, UR37, RZ ;  /* 0x0000002509057c24 */ /* 0x000fe4000f8e02ff */
[----:B------:R-:W-:-:S07]  /*1a230*/  VIADD R3, R21, UR39 ;  /* 0x0000002715037c36 */ /* 0x000fce0008000000 */
[----:B-1---5:R-:W-:Y:S05]  /*1a240*/  WARPSYNC.COLLECTIVE R15, `(.L_x_14398) ;  /* 0x000000000f087348 */ /* 0x022fea0003c00000 */
[----:B------:R0:W2:Y:S02]  /*1a250*/  SHFL.IDX P6, R14, R13, R12, R11 ;  /* 0x0000000c0d0e7389 */ /* 0x0000a400000c000b */
[----:B012--5:R-:W-:Y:S01]  /*1a260*/  ENDCOLLECTIVE ;  /* 0x000000000000791b */ /* 0x027fe20003800000 */
.L_x_14398:
[C---:B------:R-:W-:Y:S01]  /*1a270*/  VIADD R10, R3.reuse, 0x20 ;  /* 0x00000020030a7836 */ /* 0x040fe20000000000 */
[----:B------:R-:W-:Y:S01]  /*1a280*/  ISETP.GE.AND P2, PT, R3, R5, PT ;  /* 0x000000050300720c */ /* 0x000fe20003f46270 */
[----:B------:R-:W-:Y:S02]  /*1a290*/  IMAD.MOV.U32 R13, RZ, RZ, R0 ;  /* 0x000000ffff0d7224 */ /* 0x000fe400078e0000 */
[----:B------:R-:W-:-:S10]  /*1a2a0*/  IMAD.MOV.U32 R7, RZ, RZ, R14 ;  /* 0x000000ffff077224 */ /* 0x000fd400078e000e */
[----:B------:R-:W-:Y:S05]  /*1a2b0*/  WARPSYNC.COLLECTIVE R15, `(.L_x_14399) ;  /* 0x000000000f087348 */ /* 0x000fea0003c00000 */
[----:B------:R0:W1:Y:S02]  /*1a2c0*/  SHFL.IDX P6, R14, R13, R12, R11 ;  /* 0x0000000c0d0e7389 */ /* 0x00006400000c000b */
[----:B01----:R-:W-:Y:S01]  /*1a2d0*/  ENDCOLLECTIVE ;  /* 0x000000000000791b */ /* 0x003fe20003800000 */
.L_x_14399:
[----:B------:R-:W-:Y:S02]  /*1a2e0*/  IMAD.MOV.U32 R13, RZ, RZ, R4 ;  /* 0x000000ffff0d7224 */ /* 0x000fe400078e0004 */
[----:B------:R-:W-:Y:S02]  /*1a2f0*/  IMAD.MOV.U32 R12, RZ, RZ, 0x1 ;  /* 0x00000001ff0c7424 */ /* 0x000fe400078e00ff */
[----:B------:R-:W-:-:S07]  /*1a300*/  IMAD.MOV.U32 R8, RZ, RZ, R14 ;  /* 0x000000ffff087224 */ /* 0x000fce00078e000e */
[----:B------:R-:W-:Y:S05]  /*1a310*/  WARPSYNC.COLLECTIVE R15, `(.L_x_14400) ;  /* 0x000000000f087348 */ /* 0x000fea0003c00000 */
[----:B------:R0:W1:Y:S02]  /*1a320*/  SHFL.IDX P6, R14, R13, R12, R11 ;  /* 0x0000000c0d0e7389 */ /* 0x00006400000c000b */
[----:B01----:R-:W-:Y:S01]  /*1a330*/  ENDCOLLECTIVE ;  /* 0x000000000000791b */ /* 0x003fe20003800000 */
.L_x_14400:
        /* <DEDUP_REMOVED lines=8> */
[----:B------:R-:W-:Y:S01]  /*1a3c0*/  ISETP.GE.AND P2, PT, R10, R5, PT ;  /* 0x000000050a00720c */ /* 0x000fe20003f46270 */
[----:B------:R-:W-:-:S12]  /*1a3d0*/  IMAD.MOV.U32 R7, RZ, RZ, R14 ;  /* 0x000000ffff077224 */ /* 0x000fd800078e000e */
[----:B0-----:R-:W-:Y:S05]  /*1a3e0*/  WARPSYNC.COLLECTIVE R15, `(.L_x_14401) ;  /* 0x000000000f087348 */ /* 0x001fea0003c00000 */
[----:B------:R1:W2:Y:S02]  /*1a3f0*/  SHFL.IDX P6, R14, R13, R12, R11 ;  /* 0x0000000c0d0e7389 */ /* 0x0002a400000c000b */
[----:B012---:R-:W-:Y:S01]  /*1a400*/  ENDCOLLECTIVE ;  /* 0x000000000000791b */ /* 0x007fe20003800000 */
.L_x_14401:
[----:B------:R-:W-:Y:S02]  /*1a410*/  IMAD.MOV.U32 R13, RZ, RZ, R4 ;  /* 0x000000ffff0d7224 */ /* 0x000fe400078e0004 */
[----:B------:R-:W-:Y:S02]  /*1a420*/  IMAD.MOV.U32 R12, RZ, RZ, 0x2 ;  /* 0x00000002ff0c7424 */ /* 0x000fe400078e00ff */
[----:B------:R-:W-:-:S07]  /*1a430*/  IMAD.MOV.U32 R8, RZ, RZ, R14 ;  /* 0x000000ffff087224 */ /* 0x000fce00078e000e */
[----:B------:R-:W-:Y:S05]  /*1a440*/  WARPSYNC.COLLECTIVE R15, `(.L_x_14402) ;  /* 0x000000000f087348 */ /* 0x000fea0003c00000 */
[----:B------:R0:W1:Y:S02]  /*1a450*/  SHFL.IDX P6, R14, R13, R12, R11 ;  /* 0x0000000c0d0e7389 */ /* 0x00006400000c000b */
[----:B01----:R-:W-:Y:S01]  /*1a460*/  ENDCOLLECTIVE ;  /* 0x000000000000791b */ /* 0x003fe20003800000 */
.L_x_14402:
        /* <DEDUP_REMOVED lines=14> */
.L_x_14403:
[----:B------:R-:W-:Y:S02]  /*1a550*/  IMAD.MOV.U32 R13, RZ, RZ, R4 ;  /* 0x000000ffff0d7224 */ /* 0x000fe400078e0004 */
[----:B------:R-:W-:Y:S02]  /*1a560*/  IMAD.MOV.U32 R12, RZ, RZ, 0x3 ;  /* 0x00000003ff0c7424 */ /* 0x000fe400078e00ff */
[----:B------:R-:W-:-:S07]  /*1a570*/  IMAD.MOV.U32 R8, RZ, RZ, R14 ;  /* 0x000000ffff087224 */ /* 0x000fce00078e000e */
[----:B------:R-:W-:Y:S05]  /*1a580*/  WARPSYNC.COLLECTIVE R15, `(.L_x_14404) ;  /* 0x000000000f087348 */ /* 0x000fea0003c00000 */
[----:B------:R0:W1:Y:S02]  /*1a590*/  SHFL.IDX P6, R14, R13, R12, R11 ;  /* 0x0000000c0d0e7389 */ /* 0x00006400000c000b */
[----:B01----:R-:W-:Y:S01]  /*1a5a0*/  ENDCOLLECTIVE ;  /* 0x000000000000791b */ /* 0x003fe20003800000 */
.L_x_14404:
[----:B------:R-:W-:-:S05]  /*1a5b0*/  @!P2 IADD3 R8, P1, R20, R8, RZ ;  /* 0x000000081408a210 */ /* 0x000fca0007f3e0ff */
[----:B------:R-:W-:-:S04]  /*1a5c0*/  @!P2 IMAD.X R7, RZ, RZ, R7, P1 ;  /* 0x000000ffff07a224 */ /* 0x000fc800008e0607 */
[----:B------:R-:W-:Y:S02]  /*1a5d0*/  @!P2 IMAD.MOV.U32 R9, RZ, RZ, R7 ;  /* 0x000000ffff09a224 */ /* 0x000fe400078e0007 */
[----:B------:R-:W-:Y:S02]  /*1a5e0*/  IMAD.MOV.U32 R13, RZ, RZ, R0 ;  /* 0x000000ffff0d7224 */ /* 0x000fe400078e0000 */
[----:B------:R-:W-:Y:S01]  /*1a5f0*/  VIADD R7, R3, 0x60 ;  /* 0x0000006003077836 */ /* 0x000fe20000000000 */
[----:B------:R-:W-:Y:S01]  /*1a600*/  @!PT LDS RZ, [RZ] ;  /* 0x00000000fffff984 */ /* 0x000fe20000000800 */
[----:B------:R-:W-:Y:S01]  /*1a610*/  @!PT LDS RZ, [RZ] ;  /* 0x00000000fffff984 */ /* 0x000fe20000000800 */
[----:B------:R-:W-:Y:S01]  /*1a620*/  @!PT LDS RZ, [RZ] ;  /* 0x00000000fffff984 */ /* 0x000fe20000000800 */
[----:B------:R0:W-:Y:S04]  /*1a630*/  @!P2 LDGSTS.E.BYPASS.LTC128B.128 [R18+0xc000], desc[UR50][R8.64], !P0 ;  /* 0x0c0000000812afae */ /* 0x0001e8000c101d72 */
[----:B------:R-:W-:Y:S01]  /*1a640*/  ISETP.GE.AND P2, PT, R7, R5, PT ;  /* 0x000000050700720c */ /* 0x000fe20003f46270 */
[----:B------:R-:W-:-:S12]  /*1a650*/  IMAD.MOV.U32 R4, RZ, RZ, R14 ;  /* 0x000000ffff047224 */ /* 0x000fd800078e000e */
[----:B0-----:R-:W-:Y:S05]  /*1a660*/  WARPSYNC.COLLECTIVE R15, `(.L_x_14405) ;  /* 0x000000000f087348 */ /* 0x001fea0003c00000 */
[----:B------:R1:W2:Y:S02]  /*1a670*/  SHFL.IDX P6, R14, R13, R12, R11 ;  /* 0x0000000c0d0e7389 */ /* 0x0002a400000c000b */
[----:B012---:R-:W-:Y:S01]  /*1a680*/  ENDCOLLECTIVE ;  /* 0x000000000000791b */ /* 0x007fe20003800000 */
.L_x_14405:
[----:B------:R-:W-:Y:S02]  /*1a690*/  IMAD.MOV.U32 R13, RZ, RZ, R6 ;  /* 0x000000ffff0d7224 */ /* 0x000fe400078e0006 */
[----:B------:R-:W-:Y:S02]  /*1a6a0*/  IMAD.MOV.U32 R12, RZ, RZ, RZ ;  /* 0x000000ffff0c7224 */ /* 0x000fe400078e00ff */
[----:B------:R-:W-:-:S07]  /*1a6b0*/  IMAD.MOV.U32 R0, RZ, RZ, R14 ;  /* 0x000000ffff007224 */ /* 0x000fce00078e000e */
[----:B------:R-:W-:Y:S05]  /*1a6c0*/  WARPSYNC.COLLECTIVE R15, `(.L_x_14406) ;  /* 0x000000000f087348 */ /* 0x000fea0003c00000 */
[----:B------:R0:W1:Y:S02]  /*1a6d0*/  SHFL.IDX P6, R14, R13, R12, R11 ;  /* 0x0000000c0d0e7389 */ /* 0x00006400000c000b */
[----:B01----:R-:W-:Y:S01]  /*1a6e0*/  ENDCOLLECTIVE ;  /* 0x000000000000791b */ /* 0x003fe20003800000 */
.L_x_14406:
[----:B------:R-:W-:-:S05]  /*1a6f0*/  @!P2 IADD3 R0, P1, R20, R0, RZ ;  /* 0x000000001400a210 */ /* 0x000fca0007f3e0ff */
[----:B------:R-:W-:Y:S02]  /*1a700*/  @!P2 IMAD.MOV.U32 R8, RZ, RZ, R0 ;  /* 0x000000ffff08a224 */ /* 0x000fe400078e0000 */
[----:B------:R-:W-:Y:S02]  /*1a710*/  @!P2 IMAD.X R4, RZ, RZ, R4, P1 ;  /* 0x000000ffff04a224 */ /* 0x000fe400008e0604 */
[----:B------:R-:W-:Y:S02]  /*1a720*/  IMAD.MOV.U32 R13, RZ, RZ, R2 ;  /* 0x000000ffff0d7224 */ /* 0x000fe400078e0002 */
[----:B------:R-:W-:Y:S02]  /*1a730*/  @!P2 IMAD.MOV.U32 R9, RZ, RZ, R4 ;  /* 0x000000ffff09a224 */ /* 0x000fe400078e0004 */
[----:B------:R-:W-:-:S03]  /*1a740*/  VIADD R4, R3, 0x80 ;  /* 0x0000008003047836 */ /* 0x000fc60000000000 */
        /* <DEDUP_REMOVED lines=9> */
.L_x_14407:
[----:B------:R-:W-:Y:S02]  /*1a7e0*/  IMAD.MOV.U32 R13, RZ, RZ, R6 ;  /* 0x000000ffff0d7224 */ /* 0x000fe400078e0006 */
[----:B------:R-:W-:Y:S02]  /*1a7f0*/  IMAD.MOV.U32 R12, RZ, RZ, 0x1 ;  /* 0x00000001ff0c7424 */ /* 0x000fe400078e00ff */
[----:B------:R-:W-:-:S07]  /*1a800*/  IMAD.MOV.U32 R8, RZ, RZ, R14 ;  /* 0x000000ffff087224 */ /* 0x000fce00078e000e */
[----:B------:R-:W-:Y:S05]  /*1a810*/  WARPSYNC.COLLECTIVE R15, `(.L_x_14408) ;  /* 0x000000000f087348 */ /* 0x000fea0003c00000 */
[----:B------:R0:W1:Y:S02]  /*1a820*/  SHFL.IDX P6, R14, R13, R12, R11 ;  /* 0x0000000c0d0e7389 */ /* 0x00006400000c000b */
[----:B01----:R-:W-:Y:S01]  /*1a830*/  ENDCOLLECTIVE ;  /* 0x000000000000791b */ /* 0x003fe20003800000 */
.L_x_14408:
        /* <DEDUP_REMOVED lines=12> */
.L_x_14409:
[----:B------:R-:W-:Y:S01]  /*1a900*/  IMAD.MOV.U32 R2, RZ, RZ, R14 ;  /* 0x000000ffff027224 */ /* 0x000fe200078e000e */
[----:B------:R-:W-:Y:S06]  /*1a910*/  BRA `(.L_x_14410) ;  /* 0xffffffb400a47947 */ /* 0x000fec000383ffff */
.L_x_14311:
[----:B-1----:R1:W2:Y:S02]  /*1a920*/  SYNCS.PHASECHK.TRANS64.TRYWAIT P0, [R17+URZ+0x13220], R0 ;  /* 0x01322000110075a7 */ /* 0x0022a4000800017f */
[----:B--2---:R-:W-:Y:S05]  /*1a930*/  @!P0 NANOSLEEP.SYNCS 0x989680 ;  /* 0x009896800000895d */ /* 0x004fea0003900000 */
[----:B------:R-:W2:Y:S02]  /*1a940*/  @!P0 SYNCS.PHASECHK.TRANS64 P0, [R17+URZ+0x13220], R0 ;  /* 0x01322000110085a7 */ /* 0x000ea4000800007f */
[----:B--2---:R-:W-:Y:S05]  /*1a950*/  @!P0 BRA `(.L_x_14311) ;  /* 0xfffffffc00f08947 */ /* 0x004fea000383ffff */
[----:B------:R-:W-:Y:S05]  /*1a960*/  BRA `(.L_x_14411) ;  /* 0xffffffb800007947 */ /* 0x000fea000383ffff */
.L_x_14315:
[----:B0-----:R-:W2:Y:S02]  /*1a970*/  LDL R2, [R1+0x8] ;  /* 0x0000080001027983 */ /* 0x001ea40000100800 */
[----:B--2---:R0:W1:Y:S02]  /*1a980*/  SYNCS.PHASECHK.TRANS64.TRYWAIT P0, [R0+URZ+0x13280], R2 ;  /* 0x01328002000075a7 */ /* 0x004064000800017f */
[----:B-1----:R-:W-:Y:S05]  /*1a990*/  @!P0 NANOSLEEP.SYNCS 0x989680 ;  /* 0x009896800000895d */ /* 0x002fea0003900000 */
[----:B------:R-:W1:Y:S02]  /*1a9a0*/  @!P0 SYNCS.PHASECHK.TRANS64 P0, [R0+URZ+0x13280], R2 ;  /* 0x01328002000085a7 */ /* 0x000e64000800007f */
[----:B-1----:R-:W-:Y:S05]  /*1a9b0*/  @!P0 BRA `(.L_x_14315) ;  /* 0xfffffffc00ec8947 */ /* 0x002fea000383ffff */
[----:B------:R-:W-:Y:S05]  /*1a9c0*/  BRA `(.L_x_14412) ;  /* 0xffffffbc00507947 */ /* 0x000fea000383ffff */
.L_x_14316:
        /* <DEDUP_REMOVED lines=8> */
.L_x_14414:
[----:B------:R-:W-:Y:S05]  /*1aa50*/  BSYNC B0 ;  /* 0x0000000000007941 */ /* 0x000fea0003800000 */
.L_x_14413:
        /* <DEDUP_REMOVED lines=10> */
.L_x_14415:
        /* <DEDUP_REMOVED lines=11> */
.L_x_14416:
        /* <DEDUP_REMOVED lines=10> */
.L_x_14417:
        /* <DEDUP_REMOVED lines=11> */
.L_x_14418:
        /* <DEDUP_REMOVED lines=10> */
.L_x_14419:
        /* <DEDUP_REMOVED lines=11> */
.L_x_14420:
        /* <DEDUP_REMOVED lines=10> */
.L_x_14421:
[----:B------:R-:W-:Y:S02]  /*1aef0*/  IMAD.MOV.U32 R13, RZ, RZ, R18 ;  /* 0x000000ffff0d7224 */ /* 0x000fe400078e0012 */
[----:B------:R-:W-:Y:S02]  /*1af00*/  IMAD.MOV.U32 R12, RZ, RZ, RZ ;  /* 0x000000ffff0c7224 */ /* 0x000fe400078e00ff */
[----:B------:R-:W-:Y:S02]  /*1af10*/  IMAD.SHL.U32 R3, R3, 0x10, RZ ;  /* 0x0000001003037824 */ /* 0x000fe400078e00ff */
[----:B------:R-:W-:-:S07]  /*1af20*/  IMAD.MOV.U32 R2, RZ, RZ, R14 ;  /* 0x000000ffff027224 */ /* 0x000fce00078e000e */
[----:B------:R-:W-:Y:S05]  /*1af30*/  WARPSYNC.COLLECTIVE R15, `(.L_x_14422) ;  /* 0x000000000f087348 */ /* 0x000fea0003c00000 */
[----:B------:R0:W1:Y:S02]  /*1af40*/  SHFL.IDX P6, R14, R13, R12, R11 ;  /* 0x0000000c0d0e7389 */ /* 0x00006400000c000b */
[----:B01----:R-:W-:Y:S01]  /*1af50*/  ENDCOLLECTIVE ;  /* 0x000000000000791b */ /* 0x003fe20003800000 */
.L_x_14422:
        /* <DEDUP_REMOVED lines=12> */
.L_x_14423:
[----:B------:R-:W-:Y:S01]  /*1b020*/  IMAD.MOV.U32 R2, RZ, RZ, R14 ;  /* 0x000000ffff027224 */ /* 0x000fe200078e000e */
[----:B------:R-:W-:Y:S06]  /*1b030*/  BRA `(.L_x_14424) ;  /* 0xffffffb800cc7947 */ /* 0x000fec000383ffff */
.L_x_14321:
[----:B--2---:R-:W2:Y:S02]  /*1b040*/  LDL R2, [R1+0x8] ;  /* 0x0000080001027983 */ /* 0x004ea40000100800 */
[----:B--2---:R2:W3:Y:S02]  /*1b050*/  SYNCS.PHASECHK.TRANS64.TRYWAIT P0, [R0+URZ+0x13240], R2 ;  /* 0x01324002000075a7 */ /* 0x0044e4000800017f */
[----:B---3--:R-:W-:Y:S05]  /*1b060*/  @!P0 NANOSLEEP.SYNCS 0x989680 ;  /* 0x009896800000895d */ /* 0x008fea0003900000 */
[----:B------:R-:W3:Y:S02]  /*1b070*/  @!P0 SYNCS.PHASECHK.TRANS64 P0, [R0+URZ+0x13240], R2 ;  /* 0x01324002000085a7 */ /* 0x000ee4000800007f */
[----:B---3--:R-:W-:Y:S05]  /*1b080*/  @!P0 BRA `(.L_x_14321) ;  /* 0xfffffffc00ec8947 */ /* 0x008fea000383ffff */
[----:B------:R-:W-:Y:S05]  /*1b090*/  BRA `(.L_x_14425) ;  /* 0xffffffbc00287947 */ /* 0x000fea000383ffff */
.L_x_14322:
        /* <DEDUP_REMOVED lines=8> */
.L_x_14427:
[----:B------:R-:W-:Y:S05]  /*1b120*/  BSYNC B0 ;  /* 0x0000000000007941 */ /* 0x000fea0003800000 */
.L_x_14426:
        /* <DEDUP_REMOVED lines=8> */
.L_x_14428:
[----:B------:R-:W-:Y:S02]  /*1b1b0*/  IMAD.MOV.U32 R13, RZ, RZ, R6 ;  /* 0x000000ffff0d7224 */ /* 0x000fe400078e0006 */
[----:B------:R-:W-:Y:S02]  /*1b1c0*/  IMAD.MOV.U32 R12, RZ, RZ, 0x1 ;  /* 0x00000001ff0c7424 */ /* 0x000fe400078e00ff */
[----:B------:R-:W-:-:S07]  /*1b1d0*/  IMAD.MOV.U32 R2, RZ, RZ, R14 ;  /* 0x000000ffff027224 */ /* 0x000fce00078e000e */
[----:B------:R-:W-:Y:S05]  /*1b1e0*/  WARPSYNC.COLLECTIVE R15, `(.L_x_14429) ;  /* 0x000000000f087348 */ /* 0x000fea0003c00000 */
[----:B------:R0:W1:Y:S02]  /*1b1f0*/  SHFL.IDX P6, R14, R13, R12, R11 ;  /* 0x0000000c0d0e7389 */ /* 0x00006400000c000b */
[----:B01----:R-:W-:Y:S01]  /*1b200*/  ENDCOLLECTIVE ;  /* 0x000000000000791b */ /* 0x003fe20003800000 */
.L_x_14429:
        /* <DEDUP_REMOVED lines=11> */
.L_x_14430:
[----:B------:R-:W-:Y:S02]  /*1b2c0*/  IMAD.MOV.U32 R13, RZ, RZ, R6 ;  /* 0x000000ffff0d7224 */ /* 0x000fe400078e0006 */
[----:B------:R-:W-:Y:S02]  /*1b2d0*/  IMAD.MOV.U32 R12, RZ, RZ, 0x2 ;  /* 0x00000002ff0c7424 */ /* 0x000fe400078e00ff */
[----:B------:R-:W-:-:S07]  /*1b2e0*/  IMAD.MOV.U32 R2, RZ, RZ, R14 ;  /* 0x000000ffff027224 */ /* 0x000fce00078e000e */
[----:B------:R-:W-:Y:S05]  /*1b2f0*/  WARPSYNC.COLLECTIVE R15, `(.L_x_14431) ;  /* 0x000000000f087348 */ /* 0x000fea0003c00000 */
[----:B------:R0:W1:Y:S02]  /*1b300*/  SHFL.IDX P6, R14, R13, R12, R11 ;  /* 0x0000000c0d0e7389 */ /* 0x00006400000c000b */
[----:B01----:R-:W-:Y:S01]  /*1b310*/  ENDCOLLECTIVE ;  /* 0x000000000000791b */ /* 0x003fe20003800000 */
.L_x_14431:
        /* <DEDUP_REMOVED lines=11> */
.L_x_14432:
[----:B------:R-:W-:Y:S02]  /*1b3d0*/  IMAD.MOV.U32 R13, RZ, RZ, R6 ;  /* 0x000000ffff0d7224 */ /* 0x000fe400078e0006 */
[----:B------:R-:W-:Y:S02]  /*1b3e0*/  IMAD.MOV.U32 R12, RZ, RZ, 0x3 ;  /* 0x00000003ff0c7424 */ /* 0x000fe400078e00ff */
[----:B------:R-:W-:-:S07]  /*1b3f0*/  IMAD.MOV.U32 R2, RZ, RZ, R14 ;  /* 0x000000ffff027224 */ /* 0x000fce00078e000e */
[----:B------:R-:W-:Y:S05]  /*1b400*/  WARPSYNC.COLLECTIVE R15, `(.L_x_14433) ;  /* 0x000000000f087348 */ /* 0x000fea0003c00000 */
[----:B------:R0:W1:Y:S02]  /*1b410*/  SHFL.IDX P6, R14, R13, R12, R11 ;  /* 0x0000000c0d0e7389 */ /* 0x00006400000c000b */
[----:B01----:R-:W-:Y:S01]  /*1b420*/  ENDCOLLECTIVE ;  /* 0x000000000000791b */ /* 0x003fe20003800000 */
.L_x_14433:
        /* <DEDUP_REMOVED lines=11> */
.L_x_14434:
[----:B------:R-:W-:Y:S02]  /*1b4e0*/  IMAD.MOV.U32 R13, RZ, RZ, R5 ;  /* 0x000000ffff0d7224 */ /* 0x000fe400078e0005 */
[----:B------:R-:W-:Y:S02]  /*1b4f0*/  IMAD.MOV.U32 R12, RZ, RZ, RZ ;  /* 0x000000ffff0c7224 */ /* 0x000fe400078e00ff */
[----:B------:R-:W-:-:S07]  /*1b500*/  IMAD.MOV.U32 R2, RZ, RZ, R14 ;  /* 0x000000ffff027224 */ /* 0x000fce00078e000e */
[----:B------:R-:W-:Y:S05]  /*1b510*/  WARPSYNC.COLLECTIVE R15, `(.L_x_14435) ;  /* 0x000000000f087348 */ /* 0x000fea0003c00000 */
[----:B------:R0:W1:Y:S02]  /*1b520*/  SHFL.IDX P6, R14, R13, R12, R11 ;  /* 0x0000000c0d0e7389 */ /* 0x00006400000c000b */
[----:B01----:R-:W-:Y:S01]  /*1b530*/  ENDCOLLECTIVE ;  /* 0x000000000000791b */ /* 0x003fe20003800000 */
.L_x_14435:
        /* <DEDUP_REMOVED lines=11> */
.L_x_14436:
[----:B------:R-:W-:Y:S01]  /*1b5f0*/  IMAD.MOV.U32 R2, RZ, RZ, R14 ;  /* 0x000000ffff027224 */ /* 0x000fe200078e000e */
[----:B------:R-:W-:Y:S06]  /*1b600*/  BRA `(.L_x_14437) ;  /* 0xffffffb800c47947 */ /* 0x000fec000383ffff */
.L_x_14327:
[----:B-1----:R1:W3:Y:S02]  /*1b610*/  SYNCS.PHASECHK.TRANS64.TRYWAIT P2, [R2+URZ+0x13270], R0 ;  /* 0x01327000020075a7 */ /* 0x0022e4000804017f */
[----:B---3--:R-:W-:Y:S05]  /*1b620*/  @!P2 NANOSLEEP.SYNCS 0x989680 ;  /* 0x009896800000a95d */ /* 0x008fea0003900000 */
[----:B------:R-:W3:Y:S02]  /*1b630*/  @!P2 SYNCS.PHASECHK.TRANS64 P2, [R2+URZ+0x13270], R0 ;  /* 0x013270000200a5a7 */ /* 0x000ee4000804007f */
[----:B---3--:R-:W-:Y:S05]  /*1b640*/  @!P2 BRA `(.L_x_14327) ;  /* 0xfffffffc00f0a947 */ /* 0x008fea000383ffff */
[----:B------:R-:W-:Y:S05]  /*1b650*/  BRA `(.L_x_14438) ;  /* 0xffffffbc00287947 */ /* 0x000fea000383ffff */
.L_x_14329:
[----:B-1----:R1:W3:Y:S02]  /*1b660*/  SYNCS.PHASECHK.TRANS64.TRYWAIT P2, [R2+URZ+0x13260], R3 ;  /* 0x01326003020075a7 */ /* 0x0022e4000804017f */
[----:B---3--:R-:W-:Y:S05]  /*1b670*/  @!P2 NANOSLEEP.SYNCS 0x989680 ;  /* 0x009896800000a95d */ /* 0x008fea0003900000 */
[----:B------:R-:W3:Y:S02]  /*1b680*/  @!P2 SYNCS.PHASECHK.TRANS64 P2, [R2+URZ+0x13260], R3 ;  /* 0x013260030200a5a7 */ /* 0x000ee4000804007f */
[----:B---3--:R-:W-:Y:S05]  /*1b690*/  @!P2 BRA `(.L_x_14329) ;  /* 0xfffffffc00f0a947 */ /* 0x008fea000383ffff */
[----:B------:R-:W-:Y:S05]  /*1b6a0*/  BRA `(.L_x_14439) ;  /* 0xffffffbc00387947 */ /* 0x000fea000383ffff */
.L_x_14337:
[----:B-1----:R1:W2:Y:S02]  /*1b6b0*/  SYNCS.PHASECHK.TRANS64.TRYWAIT P1, [R0+URZ+0x13270], R3 ;  /* 0x01327003000075a7 */ /* 0x0022a4000802017f */
[----:B--2---:R-:W-:Y:S05]  /*1b6c0*/  @!P1 NANOSLEEP.SYNCS 0x989680 ;  /* 0x009896800000995d */ /* 0x004fea0003900000 */
[----:B------:R-:W2:Y:S02]  /*1b6d0*/  @!P1 SYNCS.PHASECHK.TRANS64 P1, [R0+URZ+0x13270], R3 ;  /* 0x01327003000095a7 */ /* 0x000ea4000802007f */
[----:B--2---:R-:W-:Y:S05]  /*1b6e0*/  @!P1 BRA `(.L_x_14337) ;  /* 0xfffffffc00f09947 */ /* 0x004fea000383ffff */
[----:B------:R-:W-:Y:S05]  /*1b6f0*/  BRA `(.L_x_14440) ;  /* 0xffffffc000cc7947 */ /* 0x000fea000383ffff */
.L_x_14339:
[----:B-1----:R1:W2:Y:S02]  /*1b700*/  SYNCS.PHASECHK.TRANS64.TRYWAIT P1, [R0+URZ+0x13260], R3 ;  /* 0x01326003000075a7 */ /* 0x0022a4000802017f */
[----:B--2---:R-:W-:Y:S05]  /*1b710*/  @!P1 NANOSLEEP.SYNCS 0x989680 ;  /* 0x009896800000995d */ /* 0x004fea0003900000 */
[----:B------:R-:W2:Y:S02]  /*1b720*/  @!P1 SYNCS.PHASECHK.TRANS64 P1, [R0+URZ+0x13260], R3 ;  /* 0x01326003000095a7 */ /* 0x000ea4000802007f */
[----:B--2---:R-:W-:Y:S05]  /*1b730*/  @!P1 BRA `(.L_x_14339) ;  /* 0xfffffffc00f09947 */ /* 0x004fea000383ffff */
[----:B------:R-:W-:Y:S05]  /*1b740*/  BRA `(.L_x_14441) ;  /* 0xffffffc000dc7947 */ /* 0x000fea000383ffff */
.L_x_14353:
[----:B-1----:R1:W2:Y:S02]  /*1b750*/  SYNCS.PHASECHK.TRANS64.TRYWAIT P0, [R5+URZ+0x13220], R0 ;  /* 0x01322000050075a7 */ /* 0x0022a4000800017f */
[----:B--2---:R-:W-:Y:S05]  /*1b760*/  @!P0 NANOSLEEP.SYNCS 0x989680 ;  /* 0x009896800000895d */ /* 0x004fea0003900000 */
[----:B------:R-:W2:Y:S02]  /*1b770*/  @!P0 SYNCS.PHASECHK.TRANS64 P0, [R5+URZ+0x13220], R0 ;  /* 0x01322000050085a7 */ /* 0x000ea4000800007f */
[----:B--2---:R-:W-:Y:S05]  /*1b780*/  @!P0 BRA `(.L_x_14353) ;  /* 0xfffffffc00f08947 */ /* 0x004fea000383ffff */
[----:B------:R-:W-:Y:S05]  /*1b790*/  BRA `(.L_x_14442) ;  /* 0xffffffd4004c7947 */ /* 0x000fea000383ffff */
.L_x_14354:
        /* <DEDUP_REMOVED lines=11> */
.L_x_14444:
[----:B------:R-:W-:Y:S05]  /*1b850*/  BSYNC B0 ;  /* 0x0000000000007941 */ /* 0x000fea0003800000 */
.L_x_14443:
[----:B------:R-:W-:Y:S05]  /*1b860*/  BRA `(.L_x_14445) ;  /* 0xffffffd400347947 */ /* 0x000fea000383ffff */
.L_x_14357:
[----:B------:R-:W-:Y:S01]  /*1b870*/  BSSY B1, `(.L_x_14446) ;  /* 0x0000006000017945 */ /* 0x000fe20003800000 */
[----:B------:R-:W-:-:S07]  /*1b880*/  IMAD.MOV.U32 R15, RZ, RZ, -0x1 ;  /* 0xffffffffff0f7424 */ /* 0x000fce00078e00ff */
[----:B01----:R-:W-:Y:S05]  /*1b890*/  WARPSYNC.COLLECTIVE R15, `(.L_x_14447) ;  /* 0x000000000f0c7348 */ /* 0x003fea0003c00000 */
[----:B------:R-:W-:Y:S02]  /*1b8a0*/  ELECT P6, UR62, PT ;  /* 0x00000000003e782f */ /* 0x000fe400038c0000 */
[----:B------:R-:W-:Y:S01]  /*1b8b0*/  MOV R14, UR62 ;  /* 0x0000003e000e7c02 */ /* 0x000fe20008000f00 */
[----:B01----:R-:W-:Y:S10]  /*1b8c0*/  ENDCOLLECTIVE ;  /* 0x000000000000791b */ /* 0x003ff40003800000 */
.L_x_14447:
[----:B------:R-:W-:Y:S05]  /*1b8d0*/  BSYNC B1 ;  /* 0x0000000000017941 */ /* 0x000fea0003800000 */
.L_x_14446:
[----:B------:R-:W-:Y:S05]  /*1b8e0*/  BRA `(.L_x_14448) ;  /* 0xffffffd4002c7947 */ /* 0x000fea000383ffff */
.L_x_14359:
[----:B-1----:R1:W2:Y:S02]  /*1b8f0*/  SYNCS.PHASECHK.TRANS64.TRYWAIT P1, [R4+URZ+0x13240], R3 ;  /* 0x01324003040075a7 */ /* 0x0022a4000802017f */
[----:B--2---:R-:W-:Y:S05]  /*1b900*/  @!P1 NANOSLEEP.SYNCS 0x989680 ;  /* 0x009896800000995d */ /* 0x004fea0003900000 */
[----:B------:R-:W2:Y:S02]  /*1b910*/  @!P1 SYNCS.PHASECHK.TRANS64 P1, [R4+URZ+0x13240], R3 ;  /* 0x01324003040095a7 */ /* 0x000ea4000802007f */
[----:B--2---:R-:W-:Y:S05]  /*1b920*/  @!P1 BRA `(.L_x_14359) ;  /* 0xfffffffc00f09947 */ /* 0x004fea000383ffff */
[----:B------:R-:W-:Y:S05]  /*1b930*/  BRA `(.L_x_14449) ;  /* 0xffffffd400547947 */ /* 0x000fea000383ffff */
.L_x_14361:
[----:B--2---:R2:W3:Y:S02]  /*1b940*/  SYNCS.PHASECHK.TRANS64.TRYWAIT P1, [R5+URZ+0x13240], R0 ;  /* 0x01324000050075a7 */ /* 0x0044e4000802017f */
[----:B---3--:R-:W-:Y:S05]  /*1b950*/  @!P1 NANOSLEEP.SYNCS 0x989680 ;  /* 0x009896800000995d */ /* 0x008fea0003900000 */
[----:B------:R-:W3:Y:S02]  /*1b960*/  @!P1 SYNCS.PHASECHK.TRANS64 P1, [R5+URZ+0x13240], R0 ;  /* 0x01324000050095a7 */ /* 0x000ee4000802007f */
[----:B---3--:R-:W-:Y:S05]  /*1b970*/  @!P1 BRA `(.L_x_14361) ;  /* 0xfffffffc00f09947 */ /* 0x008fea000383ffff */
[----:B------:R-:W-:Y:S05]  /*1b980*/  BRA `(.L_x_14450) ;  /* 0xffffffd400647947 */ /* 0x000fea000383ffff */
.L_x_14363:
[----:B---3--:R3:W4:Y:S02]  /*1b990*/  SYNCS.PHASECHK.TRANS64.TRYWAIT P1, [R4+URZ+0x13260], R3 ;  /* 0x01326003040075a7 */ /* 0x008724000802017f */
[----:B----4-:R-:W-:Y:S05]  /*1b9a0*/  @!P1 NANOSLEEP.SYNCS 0x989680 ;  /* 0x009896800000995d */ /* 0x010fea0003900000 */
[----:B------:R-:W4:Y:S02]  /*1b9b0*/  @!P1 SYNCS.PHASECHK.TRANS64 P1, [R4+URZ+0x13260], R3 ;  /* 0x01326003040095a7 */ /* 0x000f24000802007f */
[----:B----4-:R-:W-:Y:S05]  /*1b9c0*/  @!P1 BRA `(.L_x_14363) ;  /* 0xfffffffc00f09947 */ /* 0x010fea000383ffff */
[----:B------:R-:W-:Y:S05]  /*1b9d0*/  BRA `(.L_x_14451) ;  /* 0xffffffd400607947 */ /* 0x000fea000383ffff */
.L_x_14365:
[----:B----4-:R4:W0:Y:S02]  /*1b9e0*/  SYNCS.PHASECHK.TRANS64.TRYWAIT P1, [R5+URZ+0x13260], R0 ;  /* 0x01326000050075a7 */ /* 0x010824000802017f */
[----:B0-----:R-:W-:Y:S05]  /*1b9f0*/  @!P1 NANOSLEEP.SYNCS 0x989680 ;  /* 0x009896800000995d */ /* 0x001fea0003900000 */
[----:B------:R-:W0:Y:S02]  /*1ba00*/  @!P1 SYNCS.PHASECHK.TRANS64 P1, [R5+URZ+0x13260], R0 ;  /* 0x01326000050095a7 */ /* 0x000e24000802007f */
[----:B0-----:R-:W-:Y:S05]  /*1ba10*/  @!P1 BRA `(.L_x_14365) ;  /* 0xfffffffc00f09947 */ /* 0x001fea000383ffff */
[----:B------:R-:W-:Y:S05]  /*1ba20*/  BRA `(.L_x_14452) ;  /* 0xffffffd4005c7947 */ /* 0x000fea000383ffff */
.L_x_14367:
[----:B------:R0:W0:Y:S02]  /*1ba30*/  SYNCS.PHASECHK.TRANS64.TRYWAIT P1, [R4+URZ+0x13280], R3 ;  /* 0x01328003040075a7 */ /* 0x000024000802017f */
[----:B0-----:R-:W-:Y:S05]  /*1ba40*/  @!P1 NANOSLEEP.SYNCS 0x989680 ;  /* 0x009896800000995d */ /* 0x001fea0003900000 */
[----:B------:R-:W0:Y:S02]  /*1ba50*/  @!P1 SYNCS.PHASECHK.TRANS64 P1, [R4+URZ+0x13280], R3 ;  /* 0x01328003040095a7 */ /* 0x000e24000802007f */
[----:B0-----:R-:W-:Y:S05]  /*1ba60*/  @!P1 BRA `(.L_x_14367) ;  /* 0xfffffffc00f09947 */ /* 0x001fea000383ffff */
[----:B------:R-:W-:Y:S05]  /*1ba70*/  BRA `(.L_x_14453) ;  /* 0xffffffd400587947 */ /* 0x000fea000383ffff */
.L_x_14454:
        /* <DEDUP_REMOVED lines=16> */
.L_x_15865:


//--------------------- .text._ZN7cutlass13device_kernelIN5flash11enable_sm90INS1_16FlashAttnFwdSm90INS1_25CollectiveMainloopFwdSm90ILi2EN4cute5tupleIJNS5_1CILi1EEES8_S8_EEENS6_IJNS7_ILi192EEENS7_ILi160EEENS7_ILi64EEEEEELi64ENS_12float_e4m3_tEfNS_4arch4Sm90ELb0ELb1ELb0ELb1ELb1ELb1ELb0ELb1ELb1ELb1ELb0ELb0EEENS1_21CollectiveEpilogueFwdINS6_IJSA_SC_SB_EEES9_NS_10bfloat16_tESG_Li384ELb1ELb1ELb0ELb1EEENS1_36VarlenDynamicPersistentTileSchedulerILi192ELi160ELi384ELi128ELb0ELb1ELb1ELb1ELb0ELb1EEEEEEEEEvNT_6ParamsE --------------------------
	.section	.text._ZN7cutlass13device_kernelIN5flash11enable_sm90INS1_16FlashAttnFwdSm90INS1_25CollectiveMainloopFwdSm90ILi2EN4cute5tupleIJNS5_1CILi1EEES8_S8_EEENS6_IJNS7_ILi192EEENS7_ILi160EEENS7_ILi64EEEEEELi64ENS_12float_e4m3_tEfNS_4arch4Sm90ELb0ELb1ELb0ELb1ELb1ELb1ELb0ELb1ELb1ELb1ELb0ELb0EEENS1_21CollectiveEpilogueFwdINS6_IJSA_SC_SB_EEES9_NS_10bfloat16_tESG_Li384ELb1ELb1ELb0ELb1EEENS1_36VarlenDynamicPersistentTileSchedulerILi192ELi160ELi384ELi128ELb0ELb1ELb1ELb1ELb0ELb1EEEEEEEEEvNT_6ParamsE,"ax",@progbits
	.align	128
.text._ZN7cutlass13device_kernelIN5flash11enable_sm90INS1_16FlashAttnFwdSm90INS1_25CollectiveMainloopFwdSm90ILi2EN4cute5tupleIJNS5_1CILi1EEES8_S8_EEENS6_IJNS7_ILi192EEENS7_ILi160EEENS7_ILi64EEEEEELi64ENS_12float_e4m3_tEfNS_4arch4Sm90ELb0ELb1ELb0ELb1ELb1ELb1ELb0ELb1ELb1ELb1ELb0ELb0EEENS1_21CollectiveEpilogueFwdINS6_IJSA_SC_SB_EEES9_NS_10bfloat16_tESG_Li384ELb1ELb1ELb0ELb1EEENS1_36VarlenDynamicPersistentTileSchedulerILi192ELi160ELi384ELi128ELb0ELb1ELb1ELb1ELb0ELb1EEEEEEEEEvNT_6ParamsE:
        .type           _ZN7cutlass13device_kernelIN5flash11enable_sm90INS1_16FlashAttnFwdSm90INS1_25CollectiveMainloopFwdSm90ILi2EN4cute5tupleIJNS5_1CILi1EEES8_S8_EEENS6_IJNS7_ILi192EEENS7_ILi160EEENS7_ILi64EEEEEELi64ENS_12float_e4m3_tEfNS_4arch4Sm90ELb0ELb1ELb0ELb1ELb1ELb1ELb0ELb1ELb1ELb1ELb0ELb0EEENS1_21CollectiveEpilogueFwdINS6_IJSA_SC_SB_EEES9_NS_10bfloat16_tESG_Li384ELb1ELb1ELb0ELb1EEENS1_36VarlenDynamicPersistentTileSchedulerILi192ELi160ELi384ELi128ELb0ELb1ELb1ELb1ELb0ELb1EEEEEEEEEvNT_6ParamsE,@function
        .size           _ZN7cutlass13device_kernelIN5flash11enable_sm90INS1_16FlashAttnFwdSm90INS1_25CollectiveMainloopFwdSm90ILi2EN4cute5tupleIJNS5_1CILi1EEES8_S8_EEENS6_IJNS7_ILi192EEENS7_ILi160EEENS7_ILi64EEEEEELi64ENS_12float_e4m3_tEfNS_4arch4Sm90ELb0ELb1ELb0ELb1ELb1ELb1ELb0ELb1ELb1ELb1ELb0ELb0EEENS1_21CollectiveEpilogueFwdINS6_IJSA_SC_SB_EEES9_NS_10bfloat16_tESG_Li384ELb1ELb1ELb0ELb1EEENS1_36VarlenDynamicPersistentTileSchedulerILi192ELi160ELi384ELi128ELb0ELb1ELb1ELb1ELb0ELb1EEEEEEEEEvNT_6ParamsE,(.L_x_15866 - _ZN7cutlass13device_kernelIN5flash11enable_sm90INS1_16FlashAttnFwdSm90INS1_25CollectiveMainloopFwdSm90ILi2EN4cute5tupleIJNS5_1CILi1EEES8_S8_EEENS6_IJNS7_ILi192EEENS7_ILi160EEENS7_ILi64EEEEEELi64ENS_12float_e4m3_tEfNS_4arch4Sm90ELb0ELb1ELb0ELb1ELb1ELb1ELb0ELb1ELb1ELb1ELb0ELb0EEENS1_21CollectiveEpilogueFwdINS6_IJSA_SC_SB_EEES9_NS_10bfloat16_tESG_Li384ELb1ELb1ELb0ELb1EEENS1_36VarlenDynamicPersistentTileSchedulerILi192ELi160ELi384ELi128ELb0ELb1ELb1ELb1ELb0ELb1EEEEEEEEEvNT_6ParamsE)
        .other          _ZN7cutlass13device_kernelIN5flash11enable_sm90INS1_16FlashAttnFwdSm90INS1_25CollectiveMainloopFwdSm90ILi2EN4cute5tupleIJNS5_1CILi1EEES8_S8_EEENS6_IJNS7_ILi192EEENS7_ILi160EEENS7_ILi64EEEEEELi64ENS_12float_e4m3_tEfNS_4arch4Sm90ELb0ELb1ELb0ELb1ELb1ELb1ELb0ELb1ELb1ELb1ELb0ELb0EEENS1_21CollectiveEpilogueFwdINS6_IJSA_SC_SB_EEES9_NS_10bfloat16_tESG_Li384ELb1ELb1ELb0ELb1EEENS1_36VarlenDynamicPersistentTileSchedulerILi192ELi160ELi384ELi128ELb0ELb1ELb1ELb1ELb0ELb1EEEEEEEEEvNT_6ParamsE,@"STO_CUDA_ENTRY STV_DEFAULT"
_ZN7cutlass13device_kernelIN5flash11enable_sm90INS1_16FlashAttnFwdSm90INS1_25CollectiveMainloopFwdSm90ILi2EN4cute5tupleIJNS5_1CILi1EEES8_S8_EEENS6_IJNS7_ILi192EEENS7_ILi160EEENS7_ILi64EEEEEELi64ENS_12float_e4m3_tEfNS_4arch4Sm90ELb0ELb1ELb0ELb1ELb1ELb1ELb0ELb1ELb1ELb1ELb0ELb0EEENS1_21CollectiveEpilogueFwdINS6_IJSA_SC_SB_EEES9_NS_10bfloat16_tESG_Li384ELb1ELb1ELb0ELb1EEENS1_36VarlenDynamicPersistentTileSchedulerILi192ELi160ELi384ELi128ELb0ELb1ELb1ELb1ELb0ELb1EEEEEEEEEvNT_6ParamsE:
        /* <DEDUP_REMOVED lines=17> */
.L_x_14456:
[----:B------:R-:W-:Y:S05]  /*0110*/  BSYNC B0 ;  /* 0x0000000000007941 */ /* 0x000fea0003800000 */
.L_x_14455:
[----:B------:R-:W-:Y:S01]  /*0120*/  VOTEU.ANY UP0, P0 ;  /* 0x00000000003f7886 */ /* 0x000fe20000000100 */
[----:B------:R-:W0:Y:S01]  /*0130*/  SHFL.IDX PT, R2, R0, RZ, 0x1f ;  /* 0x00001fff00027589 */ /* 0x000e2200000e0000 */
[----:B------:R-:W-:Y:S01]  /*0140*/  UMOV UR4, 0x80 ;  /* 0x0000008000047882 */ /* 0x000fe20000000000 */
[----:B------:R-:W-:Y:S01]  /*0150*/  UMOV UR7, 0x180 ;  /* 0x0000018000077882 */ /* 0x000fe20000000000 */
[----:B------:R-:W-:Y:S01]  /*0160*/  VOTEU.ANY UP1, P0 ;  /* 0x00000000003f7886 */ /* 0x000fe20000020100 */
[----:B------:R-:W1:Y:S01]  /*0170*/  @UP0 S2UR UR8, SR_CgaCtaId ;  /* 0x00000000000809c3 */ /* 0x000e620000008800 */
[----:B------:R-:W-:Y:S01]  /*0180*/  @UP0 UMOV UR6, 0x400 ;  /* 0x0000040000060882 */ /* 0x000fe20000000000 */
[----:B------:R-:W-:-:S04]  /*0190*/  @UP0 UIADD3 UR4, -UR4, 0x100000, URZ ;  /* 0x0010000004040890 */ /* 0x000fc8000fffe13f */
[----:B------:R-:W-:Y:S02]  /*01a0*/  @UP0 USHF.L.U32 UR5, UR4, 0xb, URZ ;  /* 0x0000000b04050899 */ /* 0x000fe4000800063f */
[----:B------:R-:W-:Y:S01]  /*01b0*/  @UP0 USHF.L.U32 UR4, UR4, 0x1, URZ ;  /* 0x0000000104040899 */ /* 0x000fe2000800063f */
[----:B0-----:R-:W-:Y:S02]  /*01c0*/  ISETP.NE.AND P1, PT, R2, RZ, PT ;  /* 0x000000ff0200720c */ /* 0x001fe40003f25270 */
[----:B------:R-:W-:Y:S01]  /*01d0*/  SHF.R.U32.HI R2, RZ, 0x7, R3 ;  /* 0x00000007ff027819 */ /* 0x000fe20000011603 */
[----:B-1----:R-:W-:Y:S02]  /*01e0*/  @UP0 ULEA UR8, UR8, UR6, 0x18 ;  /* 0x0000000608080291 */ /* 0x002fe4000f8ec03f */
[----:B------:R-:W-:-:S04]  /*01f0*/  @UP0 UIADD3 UR6, -UR7, 0x100000, URZ ;  /* 0x0010000007060890 */ /* 0x000fc8000fffe13f */
[----:B------:R-:W-:Y:S02]  /*0200*/  @UP0 USHF.L.U32 UR7, UR6, 0xb, URZ ;  /* 0x0000000b06070899 */ /* 0x000fe4000800063f */
[----:B------:R-:W-:Y:S01]  /*0210*/  @UP0 USHF.L.U32 UR6, UR6, 0x1, URZ ;  /* 0x0000000106060899 */ /* 0x000fe2000800063f */
[----:B------:R-:W-:Y:S01]  /*0220*/  VOTEU.ANY UP0, P0 ;  /* 0x00000000003f7886 */ /* 0x000fe20000000100 */
[----:B------:R-:W0:Y:S04]  /*0230*/  SHFL.IDX PT, R2, R2, RZ, 0x1f ;  /* 0x00001fff02027589 */ /* 0x000e2800000e0000 */
[----:B------:R-:W1:Y:S02]  /*0240*/  FENCE.VIEW.ASYNC.S ;  /* 0x00000000000073c6 */ /* 0x000e640000000000 */
[----:B-1----:R1:W2:Y:S04]  /*0250*/  @UP0 SYNCS.EXCH.64 URZ, [UR8+0x13200], UR4 ;  /* 0x01320004083f05b2 */ /* 0x0022a80008000100 */
[----:B------:R1:W3:Y:S01]  /*0260*/  @UP1 SYNCS.EXCH.64 URZ, [UR8+0x13220], UR6 ;  /* 0x01322006083f15b2 */ /* 0x0002e20008000100 */
        /* <DEDUP_REMOVED lines=14> */
[----:B-1----:R4:W1:Y:S08]  /*0350*/  SYNCS.EXCH.64 URZ, [UR8+0x13230], UR4 ;  /* 0x01323004083f75b2 */ /* 0x0028700008000100 */
[----:B------:R4:W0:Y:S01]  /*0360*/  SYNCS.EXCH.64 URZ, [UR8+0x13240], UR6 ;  /* 0x01324006083f75b2 */ /* 0x0008220008000100 */
[----:B------:R4:W0:Y:S01]  /*0370*/  SYNCS.EXCH.64 URZ, [UR8+0x13238], UR4 ;  /* 0x01323804083f75b2 */ /* 0x0008220008000100 */
[----:B------:R4:W0:Y:S02]  /*0380*/  SYNCS.EXCH.64 URZ, [UR8+0x13248], UR6 ;  /* 0x01324806083f75b2 */ /* 0x0008240008000100 */
[----:B----4-:R-:W-:Y:S01]  /*0390*/  NOP ;  /* 0x0000000000007918 */ /* 0x010fe20000000000 */
.L_x_14457:
[----:B------:R-:W4:Y:S01]  /*03a0*/  SHFL.IDX PT, R3, R0, RZ, 0x1f ;  /* 0x00001fff00037589 */ /* 0x000f2200000e0000 */
[----:B------:R-:W-:Y:S01]  /*03b0*/  NOP ;  /* 0x0000000000007918 */ /* 0x000fe20000000000 */
[----:B----4-:R-:W-:-:S13]  /*03c0*/  ISETP.NE.AND P0, PT, R3, RZ, PT ;  /* 0x000000ff0300720c */ /* 0x010fda0003f05270 */
        /* <DEDUP_REMOVED lines=19> */
.L_x_14458:
[----:B------:R-:W4:Y:S01]  /*0500*/  SHFL.IDX PT, R3, R0, RZ, 0x1f ;  /* 0x00001fff00037589 */ /* 0x000f2200000e0000 */
[----:B------:R-:W-:Y:S01]  /*0510*/  NOP ;  /* 0x0000000000007918 */ /* 0x000fe20000000000 */
[----:B----4-:R-:W-:-:S13]  /*0520*/  ISETP.NE.AND P0, PT, R3, RZ, PT ;  /* 0x000000ff0300720c */ /* 0x010fda0003f05270 */
        /* <DEDUP_REMOVED lines=10> */
[----:B-1----:R4:W1:Y:S01]  /*05d0*/  SYNCS.EXCH.64 URZ, [UR6+0x13270], UR4 ;  /* 0x01327004063f75b2 */ /* 0x0028620008000100 */
[----:B------:R4:W0:Y:S01]  /*05e0*/  SYNCS.EXCH.64 URZ, [UR6+0x13280], UR4 ;  /* 0x01328004063f75b2 */ /* 0x0008220008000100 */
[----:B------:R4:W0:Y:S01]  /*05f0*/  SYNCS.EXCH.64 URZ, [UR6+0x13278], UR4 ;  /* 0x01327804063f75b2 */ /* 0x0008220008000100 */
[----:B------:R4:W0:Y:S02]  /*0600*/  SYNCS.EXCH.64 URZ, [UR6+0x13288], UR4 ;  /* 0x01328804063f75b2 */ /* 0x0008240008000100 */
[----:B----4-:R-:W-:Y:S01]  /*0610*/  NOP ;  /* 0x0000000000007918 */ /* 0x010fe20000000000 */
.L_x_14459:
        /* <DEDUP_REMOVED lines=22> */
.L_x_14460:
[----:B------:R-:W4:Y:S01]  /*0780*/  SHFL.IDX PT, R4, R0, RZ, 0x1f ;  /* 0x00001fff00047589 */ /* 0x000f2200000e0000 */
[----:B------:R-:W-:Y:S01]  /*0790*/  NOP ;  /* 0x0000000000007918 */ /* 0x000fe20000000000 */
[----:B------:R-:W0:Y:S01]  /*07a0*/  S2R R3, SR_CgaCtaId ;  /* 0x0000000000037919 */ /* 0x000e220000008800 */
[----:B----4-:R-:W-:-:S13]  /*07b0*/  ISETP.NE.AND P0, PT, R4, RZ, PT ;  /* 0x000000ff0400720c */ /* 0x010fda0003f05270 */
        /* <DEDUP_REMOVED lines=15> */
[----:B------:R0:W1:Y:S01]  /*08b0*/  SYNCS.EXCH.64 URZ, [UR8+0x132c0], UR6 ;  /* 0x0132c006083f75b2 */ /* 0x0000620008000100 */
[----:B------:R0:W0:Y:S01]  /*08c0*/  SYNCS.EXCH.64 URZ, [UR8+0x132b8], UR4 ;  /* 0x0132b804083f75b2 */ /* 0x0000220008000100 */
[----:B------:R0:W0:Y:S01]  /*08d0*/  SYNCS.EXCH.64 URZ, [UR8+0x132c8], UR6 ;  /* 0x0132c806083f75b2 */ /* 0x0000220008000100 */
[----:B------:R-:W-:Y:S01]  /*08e0*/  NOP ;  /* 0x0000000000007918 */ /* 0x000fe20000000000 */
.L_x_14461:
[----:B------:R-:W-:Y:S01]  /*08f0*/  ISETP.NE.AND P0, PT, R2, RZ, PT ;  /* 0x000000ff0200720c */ /* 0x000fe20003f05270 */
[----:B------:R-:W-:Y:S01]  /*0900*/  IMAD.MOV.U32 R2, RZ, RZ, 0x1 ;  /* 0x00000001ff027424 */ /* 0x000fe200078e00ff */
[----:B------:R-:W-:Y:S01]  /*0910*/  NOP ;  /* 0x0000000000007918 */ /* 0x000fe20000000000 */
[----:B------:R-:W-:Y:S01]  /*0920*/  ULDC.64 UR40, c[0x0][0x208] ;  /* 0x0000820000287ab9 */ /* 0x000fe20000000a00 */
[----:B------:R-:W-:Y:S02]  /*0930*/  BSSY B8, `(.L_x_14462) ;  /* 0x0002186000087945 */ /* 0x000fe40003800000 */
[----:B------:R-:W-:-:S05]  /*0940*/  SEL R2, R2, 0x2, !P0 ;  /* 0x0000000202027807 */ /* 0x000fca0004000000 */
[----:B------:R0:W-:Y:S02]  /*0950*/  STL [R1+0x40], R2 ;  /* 0x0000400201007387 */ /* 0x0001e40000100800 */
[----:B01234-:R-:W-:Y:S06]  /*0960*/  BAR.SYNC.DEFER_BLOCKING 0x0 ;  /* 0x0000000000007b1d */ /* 0x01ffec0000010000 */
[----:B------:R-:W-:Y:S05]  /*0970*/  @!P0 BRA `(.L_x_14463) ;  /* 0x00000198001c8947 */ /* 0x000fea0003800000 */
.L_x_14464:
        /* <DEDUP_REMOVED lines=16> */
[----:B------:R-:W2:Y:S01]  /*0a80*/  LDL.LU R20, [R1+0x40] ;  /* 0x0000400001147983 */ /* 0x000ea20000300800 */
[----:B------:R-:W0:Y:S02]  /*0a90*/  S2R R0, SR_TID.X ;  /* 0x0000000000007919 */ /* 0x000e240000002100 */
[----:B0-----:R-:W-:-:S05]  /*0aa0*/  VIADD R0, R0, 0xffffff80 ;  /* 0xffffff8000007836 */ /* 0x001fca0000000000 */
[----:B------:R-:W-:-:S04]  /*0ab0*/  SHF.R.S32.HI R3, RZ, 0x1f, R0 ;  /* 0x0000001fff037819 */ /* 0x000fc80000011400 */
[CC--:B------:R-:W-:Y:S02]  /*0ac0*/  LEA.HI R2, R3.reuse, R0.reuse, RZ, 0x7 ;  /* 0x0000000003027211 */ /* 0x0c0fe400078f38ff */
[-C--:B------:R-:W-:Y:S02]  /*0ad0*/  LEA.HI R4, R0, R0.reuse, RZ, 0x1 ;  /* 0x0000000000047211 */ /* 0x080fe400078f08ff */
[----:B------:R-:W-:Y:S02]  /*0ae0*/  LOP3.LUT R9, R2, 0xffffff80, RZ, 0xc0, !PT ;  /* 0xffffff8002097812 */ /* 0x000fe400078ec0ff */
[----:B------:R-:W-:Y:S02]  /*0af0*/  LEA.HI R6, R3, R0, RZ, 0x2 ;  /* 0x0000000003067211 */ /* 0x000fe400078f10ff */
[----:B------:R-:W-:Y:S01]  /*0b00*/  LOP3.LUT R5, R4, 0xfffffffe, RZ, 0xc0, !PT ;  /* 0xfffffffe04057812 */ /* 0x000fe200078ec0ff */
[----:B------:R-:W-:Y:S01]  /*0b10*/  IMAD.IADD R9, R0, 0x1, -R9 ;  /* 0x0000000100097824 */ /* 0x000fe200078e0a09 */
[----:B------:R-:W-:-:S02]  /*0b20*/  LOP3.LUT R11, R6, 0xfffffffc, RZ, 0xc0, !PT ;  /* 0xfffffffc060b7812 */ /* 0x000fc400078ec0ff */
[----:B------:R-:W-:Y:S01]  /*0b30*/  LEA.HI R7, R3, R0, RZ, 0x4 ;  /* 0x0000000003077211 */ /* 0x000fe200078f20ff */
[C---:B------:R-:W-:Y:S01]  /*0b40*/  IMAD.IADD R5, R0.reuse, 0x1, -R5 ;  /* 0x0000000100057824 */ /* 0x040fe200078e0a05 */
[----:B------:R-:W-:Y:S01]  /*0b50*/  SHF.R.S32.HI R8, RZ, 0x1f, R9 ;  /* 0x0000001fff087819 */ /* 0x000fe20000011409 */
[----:B------:R-:W-:Y:S01]  /*0b60*/  IMAD.IADD R16, R0, 0x1, -R11 ;  /* 0x0000000100107824 */ /* 0x000fe200078e0a0b */
[--C-:B------:R-:W-:Y:S02]  /*0b70*/  SHF.R.S32.HI R0, RZ, 0x2, R6.reuse ;  /* 0x00000002ff007819 */ /* 0x100fe40000011406 */
[----:B------:R-:W-:Y:S02]  /*0b80*/  SHF.R.S32.HI R3, RZ, 0x1f, R6 ;  /* 0x0000001fff037819 */ /* 0x000fe40000011406 */
[----:B------:R-:W-:Y:S02]  /*0b90*/  LEA.HI R10, R8, R9, RZ, 0x2 ;  /* 0x00000009080a7211 */ /* 0x000fe400078f10ff */
[----:B------:R-:W-:-:S02]  /*0ba0*/  LEA.HI R3, R3, R0, RZ, 0x2 ;  /* 0x0000000003037211 */ /* 0x000fc400078f10ff */
[----:B------:R-:W-:Y:S02]  /*0bb0*/  SHF.R.S32.HI R18, RZ, 0x1, R4 ;  /* 0x00000001ff127819 */ /* 0x000fe40000011404 */
[--C-:B------:R-:W-:Y:S02]  /*0bc0*/  SHF.R.S32.HI R12, RZ, 0x2, R10.reuse ;  /* 0x00000002ff0c7819 */ /* 0x100fe4000001140a */
[----:B------:R-:W-:Y:S02]  /*0bd0*/  SHF.R.S32.HI R17, RZ, 0x1f, R10 ;  /* 0x0000001fff117819 */ /* 0x000fe4000001140a */
[----:B------:R-:W-:Y:S02]  /*0be0*/  LOP3.LUT R3, R3, 0xfffffffc, RZ, 0xc0, !PT ;  /* 0xfffffffc03037812 */ /* 0x000fe400078ec0ff */
[----:B------:R-:W-:Y:S02]  /*0bf0*/  SHF.R.S32.HI R2, RZ, 0x7, R2 ;  /* 0x00000007ff027819 */ /* 0x000fe40000011402 */
[----:B------:R-:W-:-:S02]  /*0c00*/  LEA.HI R4, R4, R18, RZ, 0x1 ;  /* 0x0000001204047211 */ /* 0x000fc400078f08ff */
[----:B------:R-:W-:Y:S01]  /*0c10*/  LEA.HI R17, R17, R12, RZ, 0x3 ;  /* 0x0000000c11117211 */ /* 0x000fe200078f18ff */
[----:B------:R-:W-:Y:S01]  /*0c20*/  IMAD.IADD R3, R0, 0x1, -R3 ;  /* 0x0000000100037824 */ /* 0x000fe200078e0a03 */
[----:B------:R-:W-:Y:S01]  /*0c30*/  LOP3.LUT R4, R4, 0x3fffffe, RZ, 0xc0, !PT ;  /* 0x03fffffe04047812 */ /* 0x000fe200078ec0ff */
[----:B------:R-:W-:Y:S01]  /*0c40*/  IMAD.HI R6, R2, 0x55555556, RZ ;  /* 0x5555555602067827 */ /* 0x000fe200078e02ff */
[----:B------:R-:W-:Y:S02]  /*0c50*/  LOP3.LUT R17, R17, 0xfffffff8, RZ, 0xc0, !PT ;  /* 0xfffffff811117812 */ /* 0x000fe400078ec0ff */
[----:B------:R-:W-:Y:S01]  /*0c60*/  LEA.HI R8, R8, R9, RZ, 0x5 ;  /* 0x0000000908087211 */ /* 0x000fe200078f28ff */
[----:B------:R-:W-:Y:S01]  /*0c70*/  IMAD.SHL.U32 R3, R3, 0x80, RZ ;  /* 0x0000008003037824 */ /* 0x000fe200078e00ff */
[----:B------:R-:W-:Y:S01]  /*0c80*/  SHF.R.S32.HI R7, RZ, 0x4, R7 ;  /* 0x00000004ff077819 */ /* 0x000fe20000011407 */
[----:B------:R-:W-:Y:S01]  /*0c90*/  IMAD.IADD R4, R18, 0x1, -R4 ;  /* 0x0000000112047824 */ /* 0x000fe200078e0a04 */
[----:B------:R-:W-:Y:S01]  /*0ca0*/  LEA.HI R11, R6, R6, RZ, 0x1 ;  /* 0x00000006060b7211 */ /* 0x000fe200078f08ff */
[----:B------:R-:W-:Y:S01]  /*0cb0*/  IMAD.IADD R17, R12, 0x1, -R17 ;  /* 0x000000010c117824 */ /* 0x000fe200078e0a11 */
[----:B------:R-:W-:-:S02]  /*0cc0*/  LEA.HI R0, R16, R16, RZ, 0x1 ;  /* 0x0000001010007211 */ /* 0x000fc400078f08ff */
[----:B------:R-:W-:Y:S01]  /*0cd0*/  SHF.R.S32.HI R8, RZ, 0x5, R8 ;  /* 0x00000005ff087819 */ /* 0x000fe20000011408 */
[----:B------:R-:W-:Y:S01]  /*0ce0*/  IMAD.SHL.U32 R18, R5, 0x10, RZ ;  /* 0x0000001005127824 */ /* 0x000fe200078e00ff */
[----:B------:R-:W-:Y:S01]  /*0cf0*/  LOP3.LUT R6, R3, 0x180, RZ, 0xc0, !PT ;  /* 0x0000018003067812 */ /* 0x000fe200078ec0ff */
[----:B------:R-:W-:Y:S01]  /*0d00*/  IMAD R4, R7, 0x8, R4 ;  /* 0x0000000807047824 */ /* 0x000fe200078e0204 */
[----:B------:R-:W-:Y:S01]  /*0d10*/  LOP3.LUT R7, R0, 0x1ffffffe, RZ, 0xc0, !PT ;  /* 0x1ffffffe00077812 */ /* 0x000fe200078ec0ff */
[----:B------:R-:W-:Y:S01]  /*0d20*/  IMAD R11, R11, -0x3, R2 ;  /* 0xfffffffd0b0b7824 */ /* 0x000fe200078e0202 */
[----:B------:R-:W-:Y:S01]  /*0d30*/  LOP3.LUT R10, R10, 0x7ffffffc, RZ, 0xc0, !PT ;  /* 0x7ffffffc0a0a7812 */ /* 0x000fe200078ec0ff */
[----:B------:R-:W-:Y:S01]  /*0d40*/  IMAD R8, R8, 0x10, R17 ;  /* 0x0000001008087824 */ /* 0x000fe200078e0211 */
[----:B------:R-:W-:Y:S02]  /*0d50*/  LOP3.LUT R0, R6, 0x10, R18, 0xf8, !PT ;  /* 0x0000001006007812 */ /* 0x000fe400078ef812 */
[----:B------:R-:W-:Y:S01]  /*0d60*/  SHF.R.U32.HI R3, RZ, 0x3, R6 ;  /* 0x00000003ff037819 */ /* 0x000fe20000011606 */
[----:B------:R-:W-:Y:S01]  /*0d70*/  IMAD.IADD R7, R16, 0x1, -R7 ;  /* 0x0000000110077824 */ /* 0x000fe200078e0a07 */
[----:B------:R-:W-:Y:S01]  /*0d80*/  LOP3.LUT R2, R6, 0x30, R18, 0xf8, !PT ;  /* 0x0000003006027812 */ /* 0x000fe200078ef812 */
[----:B------:R-:W-:Y:S01]  /*0d90*/  IMAD R8, R11, 0x40, R8 ;  /* 0x000000400b087824 */ /* 0x000fe200078e0208 */
[-C--:B------:R-:W-:Y:S01]  /*0da0*/  LOP3.LUT R0, R0, R3.reuse, RZ, 0x3c, !PT ;  /* 0x0000000300007212 */ /* 0x080fe200078e3cff */
[----:B------:R-:W-:Y:S01]  /*0db0*/  IMAD.IADD R5, R9, 0x1, -R10 ;  /* 0x0000000109057824 */ /* 0x000fe200078e0a0a */
[----:B------:R-:W-:Y:S01]  /*0dc0*/  LOP3.LUT R3, R2, R3, RZ, 0x3c, !PT ;  /* 0x0000000302037212 */ /* 0x000fe200078e3cff */
[----:B------:R-:W-:Y:S01]  /*0dd0*/  IMAD R2, R7, 0x8, R8 ;  /* 0x0000000807027824 */ /* 0x000fe200078e0208 */
[----:B------:R-:W-:Y:S04]  /*0de0*/  STL [R1+0x44], R6 ;  /* 0x0000440601007387 */ /* 0x000fe80000100800 */
[----:B------:R0:W-:Y:S04]  /*0df0*/  STL [R1+0x38], R5 ;  /* 0x0000380501007387 */ /* 0x0001e80000100800 */
[----:B------:R-:W-:Y:S04]  /*0e00*/  STL [R1+0x4], R13 ;  /* 0x0000040d01007387 */ /* 0x000fe80000100800 */
[----:B------:R2:W-:Y:S01]  /*0e10*/  STL [R1+0x3c], R2 ;  /* 0x00003c0201007387 */ /* 0x0005e20000100800 */
[----:B0-----:R-:W-:-:S03]  /*0e20*/  VIADD R5, R18, 0x20 ;  /* 0x0000002012057836 */ /* 0x001fc60000000000 */
[----:B------:R-:W-:Y:S04]  /*0e30*/  STL [R1+0x8], R14 ;  /* 0x0000080e01007387 */ /* 0x000fe80000100800 */
[----:B------:R-:W-:Y:S04]  /*0e40*/  STL [R1+0xc], R15 ;  /* 0x00000c0f01007387 */ /* 0x000fe80000100800 */
[----:B------:R-:W-:Y:S01]  /*0e50*/  STL [R1+0x54], RZ ;  /* 0x000054ff01007387 */ /* 0x000fe20000100800 */
[----:B------:R-:W-:Y:S01]  /*0e60*/  CS2R R156, SRZ ;  /* 0x00000000009c7805 */ /* 0x000fe2000001ff00 */
[----:B------:R-:W-:Y:S01]  /*0e70*/  IMAD.MOV.U32 R23, RZ, RZ, RZ ;  /* 0x000000ffff177224 */ /* 0x000fe200078e00ff */
[----:B------:R-:W-:-:S02]  /*0e80*/  SHF.R.S32.HI R19, RZ, 0x1f, R18 ;  /* 0x0000001fff137819 */ /* 0x000fc40000011412 */
[----:B--2---:R-:W-:-:S05]  /*0e90*/  LOP3.LUT R2, R20, 0x1, RZ, 0xfc, !PT ;  /* 0x0000000114027812 */ /* 0x004fca00078efcff */
[----:B------:R0:W-:Y:S04]  /*0ea0*/  STL [R1+0x18], R2 ;  /* 0x0000180201007387 */ /* 0x0001e80000100800 */
[----:B------:R-:W-:Y:S01]  /*0eb0*/  STL [R1+0x24], RZ ;  /* 0x000024ff01007387 */ /* 0x000fe20000100800 */
[----:B0-----:R-:W-:-:S03]  /*0ec0*/  IMAD.SHL.U32 R2, R4, 0x40, RZ ;  /* 0x0000004004027824 */ /* 0x001fc600078e00ff */
[----:B------:R0:W-:Y:S01]  /*0ed0*/  STL [R1+0x20], R5 ;  /* 0x0000200501007387 */ /* 0x0001e20000100800 */
[----:B------:R-:W-:Y:S01]  /*0ee0*/  IMAD.IADD R4, R2, 0x1, R0 ;  /* 0x0000000102047824 */ /* 0x000fe200078e0200 */
[----:B------:R-:W-:Y:S02]  /*0ef0*/  IADD3 R0, R22, R2, R3 ;  /* 0x0000000216007210 */ /* 0x000fe40007ffe003 */
[----:B------:R1:W-:Y:S01]  /*0f00*/  STL [R1+0x48], R2 ;  /* 0x0000480201007387 */ /* 0x0003e20000100800 */
[----:B0-----:R-:W-:-:S05]  /*0f10*/  SHF.R.S32.HI R5, RZ, 0x1f, R5 ;  /* 0x0000001fff057819 */ /* 0x001fca0000011405 */
[----:B------:R1:W-:Y:S04]  /*0f20*/  STL [R1+0x2c], R5 ;  /* 0x00002c0501007387 */ /* 0x0003e80000100800 */
[----:B------:R1:W-:Y:S04]  /*0f30*/  STL [R1+0x58], R0 ;  /* 0x0000580001007387 */ /* 0x0003e80000100800 */
[----:B------:R1:W-:Y:S02]  /*0f40*/  STL [R1+0x34], R4 ;  /* 0x0000340401007387 */ /* 0x0003e40000100800 */
.L_x_14647:
[----:B0-2--5:R-:W2:Y:S01]  /*0f50*/  LDL R26, [R1+0xc] ;  /* 0x00000c00011a7983 */ /* 0x025ea20000100800 */
[----:B------:R-:W-:Y:S01]  /*0f60*/  ULDC.64 UR4, c[0x0][0xa28] ;  /* 0x00028a0000047ab9 */ /* 0x000fe20000000a00 */
[----:B-1-3--:R-:W2:Y:S01]  /*0f70*/  LDC.64 R4, c[0x0][0xa08] ;  /* 0x00028200ff047b82 */ /* 0x00aea20000000a00 */
[----:B------:R-:W-:Y:S01]  /*0f80*/  ISETP.NE.U32.AND P0, PT, RZ, UR4, PT ;  /* 0x00000004ff007c0c */ /* 0x000fe2000bf05070 */
[----:B------:R-:W3:Y:S01]  /*0f90*/  LDL R30, [R1+0x8] ;  /* 0x00000800011e7983 */ /* 0x000ee20000100800 */
[----:B------:R-:W-:Y:S01]  /*0fa0*/  IMAD.MOV.U32 R11, RZ, RZ, RZ ;  /* 0x000000ffff0b7224 */ /* 0x000fe200078e00ff */
[----:B------:R-:W-:Y:S01]  /*0fb0*/  ULDC.64 UR6, c[0x0][0xa20] ;  /* 0x0002880000067ab9 */ /* 0x000fe20000000a00 */
[----:B------:R-:W-:Y:S01]  /*0fc0*/  ISETP.NE.AND.EX P0, PT, RZ, UR5, PT, P0 ;  /* 0x00000005ff007c0c */ /* 0x000fe2000bf05300 */
[----:B------:R-:W-:Y:S01]  /*0fd0*/  ULDC.64 UR4, c[0x0][0xa18] ;  /* 0x0002860000047ab9 */ /* 0x000fe20000000a00 */
[----:B------:R-:W-:Y:S01]  /*0fe0*/  IMAD.MOV.U32 R63, RZ, RZ, RZ ;  /* 0x000000ffff3f7224 */ /* 0x000fe200078e00ff */
[----:B------:R-:W-:-:S04]  /*0ff0*/  ISETP.NE.U32.AND P1, PT, RZ, UR4, PT ;  /* 0x00000004ff007c0c */ /* 0x000fc8000bf25070 */
[----:B------:R-:W-:Y:S01]  /*1000*/  ISETP.NE.AND.EX P1, PT, RZ, UR5, PT, P1 ;  /* 0x00000005ff007c0c */ /* 0x000fe2000bf25310 */
[----:B------:R-:W-:Y:S02]  /*1010*/  ULDC.64 UR4, c[0x0][0xa08] ;  /* 0x0002820000047ab9 */ /* 0x000fe40000000a00 */
[----:B------:R-:W-:-:S03]  /*1020*/  ISETP.NE.U32.AND P3, PT, RZ, UR4, PT ;  /* 0x00000004ff007c0c */ /* 0x000fc6000bf65070 */
[----:B------:R-:W0:Y:S08]  /*1030*/  @P0 LDC.64 R2, c[0x0][0xa28] ;  /* 0x00028a00ff020b82 */ /* 0x000e300000000a00 */
[----:B------:R-:W1:Y:S01]  /*1040*/  @P1 LDC.64 R6, c[0x0][0xa18] ;  /* 0x00028600ff061b82 */ /* 0x000e620000000a00 */
[----:B------:R-:W-:Y:S01]  /*1050*/  ULDC UR4, c[0x0][0x288] ;  /* 0x0000a20000047ab9 */ /* 0x000fe20000000800 */
[----:B------:R-:W-:Y:S01]  /*1060*/  ISETP.NE.AND.EX P3, PT, RZ, UR5, PT, P3 ;  /* 0x00000005ff007c0c */ /* 0x000fe2000bf65330 */
[----:B------:R-:W-:Y:S01]  /*1070*/  IMAD.U32 R0, RZ, RZ, UR4 ;  /* 0x00000004ff007e24 */ /* 0x000fe2000f8e00ff */
[----:B------:R-:W-:Y:S01]  /*1080*/  ULDC.64 UR4, c[0x0][0x418] ;  /* 0x0001060000047ab9 */ /* 0x000fe20000000a00 */
[----:B--2---:R-:W-:-:S04]  /*1090*/  IMAD.WIDE R8, R26, 0x4, R4 ;  /* 0x000000041a087825 */ /* 0x004fc800078e0204 */
[----:B-1----:R-:W-:-:S06]  /*10a0*/  @P1 IMAD.WIDE R4, R26, 0x4, R6 ;  /* 0x000000041a041825 */ /* 0x002fcc00078e0206 */
[----:B------:R1:W5:Y:S01]  /*10b0*/  @P3 LDG.E R63, desc[UR40][R8.64] ;  /* 0x00000028083f3981 */ /* 0x000362000c1e1900 */
[----:B0-----:R-:W-:-:S03]  /*10c0*/  @P0 IMAD.WIDE R2, R26, 0x4, R2 ;  /* 0x000000041a020825 */ /* 0x001fc600078e0202 */
[----:B------:R-:W2:Y:S04]  /*10d0*/  @P1 LDG.E R0, desc[UR40][R4.64] ;  /* 0x0000002804001981 */ /* 0x000ea8000c1e1900 */
[----:B------:R1:W5:Y:S01]  /*10e0*/  @P0 LDG.E R11, desc[UR40][R2.64] ;  /* 0x00000028020b0981 */ /* 0x000362000c1e1900 */
        /* <DEDUP_REMOVED lines=9> */
[----:B--2---:R1:W-:Y:S04]  /*1180*/  STL [R1+0x10], R0 ;  /* 0x0000100001007387 */ /* 0x0043e80000100800 */
[----:B---3--:R1:W-:Y:S04]  /*1190*/  STL [R1+0x4c], R30 ;  /* 0x00004c1e01007387 */ /* 0x0083e80000100800 */
[----:B------:R1:W-:Y:S01]  /*11a0*/  STL [R1+0x50], R26 ;  /* 0x0000501a01007387 */ /* 0x0003e20000100800 */
[----:B------:R-:W-:Y:S01]  /*11b0*/  IMAD.MOV.U32 R10, RZ, RZ, R0 ;  /* 0x000000ffff0a7224 */ /* 0x000fe200078e0000 */
[----:B------:R-:W-:Y:S06]  /*11c0*/  @P1 BRA `(.L_x_14466) ;  /* 0x0000000000281947 */ /* 0x000fec0003800000 */
        /* <DEDUP_REMOVED lines=10> */
.L_x_14466:
[----:B------:R-:W-:Y:S02]  /*1270*/  IMAD.U32 R46, RZ, RZ, UR5 ;  /* 0x00000005ff2e7e24 */ /* 0x000fe4000f8e00ff */
[----:B------:R-:W-:Y:S01]  /*1280*/  IMAD.U32 R24, RZ, RZ, UR4 ;  /* 0x00000004ff187e24 */ /* 0x000fe2000f8e00ff */
[----:B------:R-:W-:Y:S06]  /*1290*/  @!P2 BRA `(.L_x_14467) ;  /* 0x000000000010a947 */ /* 0x000fec0003800000 */
[----:B------:R-:W2:Y:S02]  /*12a0*/  LDC.64 R24, c[0x0][0xa20] ;  /* 0x00028800ff187b82 */ /* 0x000ea40000000a00 */
[----:B--2---:R-:W-:-:S06]  /*12b0*/  IMAD.WIDE R24, R26, 0x4, R24 ;  /* 0x000000041a187825 */ /* 0x004fcc00078e0218 */
[----:B------:R2:W5:Y:S01]  /*12c0*/  LDG.E R24, desc[UR40][R24.64] ;  /* 0x0000002818187981 */ /* 0x000562000c1e1900 */
[----:B------:R-:W-:Y:S05]  /*12d0*/  BRA `(.L_x_14468) ;  /* 0x0000000000107947 */ /* 0x000fea0003800000 */
.L_x_14467:
[----:B------:R-:W-:Y:S05]  /*12e0*/  @!P3 BRA `(.L_x_14468) ;  /* 0x00000000000cb947 */ /* 0x000fea0003800000 */
[----:B-1----:R-:W2:Y:S04]  /*12f0*/  LDG.E R3, desc[UR40][R8.64] ;  /* 0x0000002808037981 */ /* 0x002ea8000c1e1900 */
[----:B------:R-:W2:Y:S02]  /*1300*/  LDG.E R24, desc[UR40][R8.64+0x4] ;  /* 0x0000042808187981 */ /* 0x000ea4000c1e1900 */
[----:B--2---:R-:W-:-:S07]  /*1310*/  IMAD.IADD R24, R24, 0x1, -R3 ;  /* 0x0000000118187824 */ /* 0x004fce00078e0a03 */
.L_x_14468:
[----:B------:R-:W-:Y:S01]  /*1320*/  ULDC.64 UR4, c[0x0][0xa10] ;  /* 0x0002840000047ab9 */ /* 0x000fe20000000a00 */
[----:B-1----:R-:W3:Y:S01]  /*1330*/  LDL R8, [R1+0x4] ;  /* 0x0000040001087983 */ /* 0x002ee20000100800 */
[----:B------:R-:W-:Y:S01]  /*1340*/  ISETP.NE.U32.AND P0, PT, RZ, UR4, PT ;  /* 0x00000004ff007c0c */ /* 0x000fe2000bf05070 */
[----:B------:R-:W1:Y:S03]  /*1350*/  LDC R6, c[0x0][0x448] ;  /* 0x00011200ff067b82 */ /* 0x000e660000000800 */
[----:B------:R-:W-:Y:S01]  /*1360*/  ISETP.NE.AND.EX P0, PT, RZ, UR5, PT, P0 ;  /* 0x00000005ff007c0c */ /* 0x000fe2000bf05300 */
[----:B------:R-:W-:Y:S02]  /*1370*/  ULDC.64 UR4, c[0x0][0xa30] ;  /* 0x00028c0000047ab9 */ /* 0x000fe40000000a00 */
[----:B------:R-:W-:Y:S01]  /*1380*/  ISETP.NE.U32.AND P1, PT, RZ, UR4, PT ;  /* 0x00000004ff007c0c */ /* 0x000fe2000bf25070 */
[----:B-----5:R-:W-:Y:S01]  /*1390*/  IMAD.MOV.U32 R45, RZ, RZ, R24 ;  /* 0x000000ffff2d7224 */ /* 0x020fe200078e0018 */
[----:B------:R-:W4:Y:S02]  /*13a0*/  LDC.64 R12, c[0x0][0x9e0] ;  /* 0x00027800ff0c7b82 */ /* 0x000f240000000a00 */
[----:B------:R-:W-:-:S06]  /*13b0*/  ISETP.NE.AND.EX P1, PT, RZ, UR5, PT, P1 ;  /* 0x00000005ff007c0c */ /* 0x000fcc000bf25310 */
[----:B------:R-:W0:Y:S08]  /*13c0*/  @P0 LDC.64 R2, c[0x0][0xa10] ;  /* 0x00028400ff020b82 */ /* 0x000e300000000a00 */
[----:B------:R-:W2:Y:S01]  /*13d0*/  @P1 LDC.64 R4, c[0x0][0xa30] ;  /* 0x00028c00ff041b82 */ /* 0x000ea20000000a00 */
[----:B0-----:R-:W-:-:S05]  /*13e0*/  @P0 IMAD.WIDE R2, R26, 0x4, R2 ;  /* 0x000000041a020825 */ /* 0x001fca00078e0202 */
[----:B------:R-:W3:Y:S04]  /*13f0*/  @P0 LDG.E R0, desc[UR40][R2.64] ;  /* 0x0000002802000981 */ /* 0x000ee8000c1e1900 */
[----:B------:R0:W3:Y:S01]  /*1400*/  @P0 LDG.E R7, desc[UR40][R2.64+0x4] ;  /* 0x0000042802070981 */ /* 0x0000e2000c1e1900 */
[----:B--2---:R-:W-:-:S05]  /*1410*/  @P1 IMAD.WIDE R4, R26, 0x4, R4 ;  /* 0x000000041a041825 */ /* 0x004fca00078e0204 */
[----:B------:R2:W5:Y:S01]  /*1420*/  @P1 LDG.E R45, desc[UR40][R4.64] ;  /* 0x00000028042d1981 */ /* 0x000562000c1e1900 */
[----:B-1----:R-:W-:Y:S01]  /*1430*/  ISETP.NE.AND P1, PT, R6, 0x1, PT ;  /* 0x000000010600780c */ /* 0x002fe20003f25270 */
[----:B------:R-:W-:Y:S01]  /*1440*/  IMAD.IADD R11, R24, 0x1, -R11 ;  /* 0x00000001180b7824 */ /* 0x000fe200078e0a0b */
[----:B----4-:R-:W-:-:S11]  /*1450*/  ISETP.GE.AND P2, PT, R13, 0x1, PT ;  /* 0x000000010d00780c */ /* 0x010fd60003f46270 */
[----:B------:R-:W1:Y:S08]  /*1460*/  @P1 LDC R9, c[0x0][0x44c] ;  /* 0x00011300ff091b82 */ /* 0x000e700000000800 */
[----:B------:R-:W4:Y:S01]  /*1470*/  @P1 LDC R6, c[0x0][0x450] ;  /* 0x00011400ff061b82 */ /* 0x000f220000000800 */
[----:B---3--:R-:W-:-:S04]  /*1480*/  IMAD R14, R8, 0xc0, RZ ;  /* 0x000000c0080e7824 */ /* 0x008fc800078e02ff */
[----:B0-----:R-:W-:Y:S01]  /*1490*/  VIADD R2, R14, 0xbf ;  /* 0x000000bf0e027836 */ /* 0x001fe20000000000 */
[----:B------:R2:W-:Y:S03]  /*14a0*/  STL [R1+0x28], R14 ;  /* 0x0000280e01007387 */ /* 0x0005e60000100800 */
[----:B-1----:R-:W-:-:S05]  /*14b0*/  @P1 IMAD.HI.U32 R3, R2, R9, RZ ;  /* 0x0000000902031227 */ /* 0x002fca00078e00ff */
[----:B----4-:R-:W-:Y:S01]  /*14c0*/  @P1 SHF.R.U32.HI R2, RZ, R6, R3 ;  /* 0x00000006ff021219 */ /* 0x010fe20000011603 */
[----:B------:R-:W-:-:S04]  /*14d0*/  @P0 IMAD.IADD R46, R7, 0x1, -R0 ;  /* 0x00000001072e0824 */ /* 0x000fc800078e0a00 */
[----:B------:R-:W-:-:S04]  /*14e0*/  IMAD.IADD R8, R11, 0x1, R46 ;  /* 0x000000010b087824 */ /* 0x000fc800078e022e */
[C---:B------:R-:W-:Y:S01]  /*14f0*/  VIADD R0, R8.reuse, 0x9f ;  /* 0x0000009f08007836 */ /* 0x040fe20000000000 */
[----:B------:R2:W-:Y:S01]  /*1500*/  STL [R1+0x14], R8 ;  /* 0x0000140801007387 */ /* 0x0005e20000100800 */
[----:B------:R-:W-:Y:S02]  /*1510*/  IADD3 R3, R8, 0x1, -R10 ;  /* 0x0000000108037810 */ /* 0x000fe40007ffe80a */
[----:B------:R-:W-:-:S04]  /*1520*/  IMAD.HI R0, R0, 0x66666667, RZ ;  /* 0x6666666700007827 */ /* 0x000fc800078e02ff */
[----:B------:R-:W-:Y:S01]  /*1530*/  IMAD.IADD R3, R3, 0x1, R2 ;  /* 0x0000000103037824 */ /* 0x000fe200078e0202 */
[----:B------:R-:W-:-:S04]  /*1540*/  SHF.R.U32.HI R105, RZ, 0x1f, R0 ;  /* 0x0000001fff697819 */ /* 0x000fc80000011600 */
[----:B------:R-:W-:Y:S01]  /*1550*/  LEA.HI.SX32 R105, R0, R105, 0x1a ;  /* 0x0000006900697211 */ /* 0x000fe200078fd2ff */
[----:B------:R-:W-:Y:S01]  /*1560*/  IMAD.IADD R0, R3, 0x1, R12 ;  /* 0x0000000103007824 */ /* 0x000fe200078e020c */
[----:B--2---:R-:W-:Y:S06]  /*1570*/  @!P2 BRA `(.L_x_14469) ;  /* 0x000000000048a947 */ /* 0x004fec0003800000 */
        /* <DEDUP_REMOVED lines=11> */
.L_x_14471:
[----:B------:R-:W-:-:S13]  /*1630*/  ISETP.NE.AND P0, PT, R13, 0x1, PT ;  /* 0x000000010d00780c */ /* 0x000fda0003f05270 */
[----:B------:R-:W0:Y:S02]  /*1640*/  @P0 LDC.64 R4, c[0x0][0x9e8] ;  /* 0x00027a00ff040b82 */ /* 0x000e240000000a00 */
[----:B0-----:R-:W-:-:S05]  /*1650*/  @P0 IMAD.HI.U32 R4, R2, R4, RZ ;  /* 0x0000000402040227 */ /* 0x001fca00078e00ff */
[----:B------:R-:W-:-:S07]  /*1660*/  @P0 SHF.R.U32.HI R2, RZ, R5, R4 ;  /* 0x00000005ff020219 */ /* 0x000fce0000011604 */
.L_x_14472:
[----:B------:R-:W-:Y:S05]  /*1670*/  BSYNC B0 ;  /* 0x0000000000007941 */ /* 0x000fea0003800000 */
.L_x_14470:
[----:B------:R-:W-:-:S05]  /*1680*/  IMAD R3, R2, R13, R13 ;  /* 0x0000000d02037224 */ /* 0x000fca00078e020d */
[----:B------:R-:W-:-:S07]  /*1690*/  VIMNMX R0, R0, R3, PT ;  /* 0x0000000300007248 */ /* 0x000fce0003fe0100 */
.L_x_14469:
        /* <DEDUP_REMOVED lines=20> */
.L_x_14475:
[----:B------:R-:W-:-:S13]  /*17e0*/  ISETP.NE.AND P0, PT, R13, 0x1, PT ;  /* 0x000000010d00780c */ /* 0x000fda0003f05270 */
[----:B------:R-:W0:Y:S02]  /*17f0*/  @P0 LDC.64 R4, c[0x0][0x9e8] ;  /* 0x00027a00ff040b82 */ /* 0x000e240000000a00 */
[----:B0-----:R-:W-:-:S05]  /*1800*/  @P0 IMAD.HI.U32 R4, R2, R4, RZ ;  /* 0x0000000402040227 */ /* 0x001fca00078e00ff */
[----:B------:R-:W-:-:S07]  /*1810*/  @P0 SHF.R.U32.HI R2, RZ, R5, R4 ;  /* 0x00000005ff020219 */ /* 0x000fce0000011604 */
.L_x_14476:
[----:B------:R-:W-:Y:S05]  /*1820*/  BSYNC B0 ;  /* 0x0000000000007941 */ /* 0x000fea0003800000 */
.L_x_14474:
[----:B------:R-:W-:-:S05]  /*1830*/  IMAD R2, R2, R13, RZ ;  /* 0x0000000d02027224 */ /* 0x000fca00078e02ff */
[----:B------:R-:W-:-:S07]  /*1840*/  VIMNMX R3, R3, R2, !PT ;  /* 0x0000000203037248 */ /* 0x000fce0007fe0100 */
.L_x_14473:
[----:B------:R-:W-:Y:S01]  /*1850*/  VIADD R0, R0, 0x9f ;  /* 0x0000009f00007836 */ /* 0x000fe20000000000 */
[----:B------:R-:W-:Y:S01]  /*1860*/  PLOP3.LUT P3, PT, PT, PT, PT, 0x80, 0x0 ;  /* 0x000000000000781c */ /* 0x000fe20003f6f070 */
        /* <DEDUP_REMOVED lines=11> */
[----:B------:R-:W-:-:S03]  /*1920*/  VIMNMX R0, R3, R46, PT ;  /* 0x0000002e03007248 */ /* 0x000fc60003fe0100 */
[----:B------:R-:W-:Y:S01]  /*1930*/  IMAD.WIDE.U32 R2, R5, -0x33333333, RZ ;  /* 0xcccccccd05027825 */ /* 0x000fe200078e00ff */
[----:B------:R-:W-:-:S04]  /*1940*/  ISETP.GT.AND P0, PT, R0, R5, PT ;  /* 0x000000050000720c */ /* 0x000fc80003f04270 */
[----:B------:R-:W-:-:S05]  /*1950*/  SHF.R.U32.HI R44, RZ, 0x7, R3 ;  /* 0x00000007ff2c7819 */ /* 0x000fca0000011603 */
[----:B------:R-:W-:-:S04]  /*1960*/  IMAD.MOV.U32 R47, RZ, RZ, R44 ;  /* 0x000000ffff2f7224 */ /* 0x000fc800078e002c */
[----:B------:R-:W-:-:S04]  /*1970*/  @P0 VIADD R0, R0, 0x9f ;  /* 0x0000009f00000836 */ /* 0x000fc80000000000 */
[----:B------:R-:W-:-:S05]  /*1980*/  @P0 IMAD.HI R0, R0, 0x66666667, RZ ;  /* 0x6666666700000827 */ /* 0x000fca00078e02ff */
[----:B------:R-:W-:-:S04]  /*1990*/  @P0 SHF.R.U32.HI R3, RZ, 0x1f, R0 ;  /* 0x0000001fff030819 */ /* 0x000fc80000011600 */
[----:B------:R-:W-:-:S04]  /*19a0*/  @P0 LEA.HI.SX32 R47, R0, R3, 0x1a ;  /* 0x00000003002f0211 */ /* 0x000fc800078fd2ff */
        /* <DEDUP_REMOVED lines=22> */
.L_x_14479:
[----:B------:R-:W-:Y:S05]  /*1b10*/  BSYNC B6 ;  /* 0x0000000000067941 */ /* 0x000fea0003800000 */
.L_x_14478:
        /* <DEDUP_REMOVED lines=20> */
.L_x_14481:
[----:B------:R-:W-:Y:S05]  /*1c60*/  BSYNC B6 ;  /* 0x0000000000067941 */ /* 0x000fea0003800000 */
.L_x_14480:
[----:B------:R-:W-:Y:S01]  /*1c70*/  ULDC.64 UR4, c[0x0][0x9f8] ;  /* 0x00027e0000047ab9 */ /* 0x000fe20000000a00 */
[----:B------:R-:W2:Y:S01]  /*1c80*/  LDL R29, [R1+0x20] ;  /* 0x00002000011d7983 */ /* 0x000ea20000100800 */
[----:B------:R-:W-:-:S03]  /*1c90*/  ISETP.NE.U32.AND P0, PT, RZ, UR4, PT ;  /* 0x00000004ff007c0c */ /* 0x000fc6000bf05070 */
[----:B------:R-:W3:Y:S01]  /*1ca0*/  LDL R28, [R1+0x44] ;  /* 0x00004400011c7983 */ /* 0x000ee20000100800 */
[----:B------:R-:W-:Y:S01]  /*1cb0*/  ISETP.NE.AND.EX P0, PT, RZ, UR5, PT, P0 ;  /* 0x00000005ff007c0c */ /* 0x000fe2000bf05300 */
[----:B------:R-:W-:Y:S01]  /*1cc0*/  IMAD.MOV.U32 R64, RZ, RZ, R26 ;  /* 0x000000ffff407224 */ /* 0x000fe200078e001a */
[----:B------:R-:W0:Y:S01]  /*1cd0*/  LDC.64 R36, c[0x0][0x3f8] ;  /* 0x0000fe00ff247b82 */ /* 0x000e220000000a00 */
[----:B------:R-:W4:Y:S01]  /*1ce0*/  LDL R25, [R1+0x48] ;  /* 0x0000480001197983 */ /* 0x000f220000100800 */
[----:B------:R-:W-:Y:S01]  /*1cf0*/  ULDC UR4, c[0x0][0x2f4] ;  /* 0x0000bd0000047ab9 */ /* 0x000fe20000000800 */
[----:B------:R-:W1:Y:S05]  /*1d00*/  S2R R31, SR_TID.X ;  /* 0x00000000001f7919 */ /* 0x000e6a0000002100 */
[----:B------:R-:W0:Y:S08]  /*1d10*/  LDC R57, c[0x0][0x3f4] ;  /* 0x0000fd00ff397b82 */ /* 0x000e300000000800 */
[----:B------:R-:W1:Y:S08]  /*1d20*/  @P0 LDC.64 R2, c[0x0][0x9f8] ;  /* 0x00027e00ff020b82 */ /* 0x000e700000000a00 */
[----:B------:R-:W0:Y:S01]  /*1d30*/  LDC.64 R20, c[0x0][0x408] ;  /* 0x00010200ff147b82 */ /* 0x000e220000000a00 */
[----:B-1----:R-:W-:-:S05]  /*1d40*/  @P0 IMAD.WIDE R2, R26, 0x4, R2 ;  /* 0x000000041a020825 */ /* 0x002fca00078e0202 */
[----:B------:R1:W4:Y:S01]  /*1d50*/  @P0 LDG.E R64, desc[UR40][R2.64] ;  /* 0x0000002802400981 */ /* 0x000322000c1e1900 */
[C---:B------:R-:W-:Y:S01]  /*1d60*/  VIADD R0, R31.reuse, 0xffffff80 ;  /* 0xffffff801f007836 */ /* 0x040fe20000000000 */
[C---:B0-----:R-:W-:Y:S01]  /*1d70*/  ISETP.GE.AND P1, PT, R18.reuse, R57, PT ;  /* 0x000000391200720c */ /* 0x041fe20003f26270 */
[C---:B------:R-:W-:Y:S01]  /*1d80*/  VIADD R27, R31.reuse, 0xffffff80 ;  /* 0xffffff801f1b7836 */ /* 0x040fe20000000000 */
[----:B------:R-:W-:Y:S01]  /*1d90*/  ISETP.GE.AND P3, PT, R18, UR4, PT ;  /* 0x0000000412007c0c */ /* 0x000fe2000bf66270 */
[----:B------:R-:W-:Y:S01]  /*1da0*/  VIADD R26, R31, 0xffffff80 ;  /* 0xffffff801f1a7836 */ /* 0x000fe20000000000 */
[----:B------:R-:W-:Y:S01]  /*1db0*/  LEA.HI R4, R0, R0, RZ, 0x1 ;  /* 0x0000000000047211 */ /* 0x000fe200078f08ff */
[----:B------:R-:W-:Y:S01]  /*1dc0*/  IMAD.IADD R63, R63, 0x1, R24 ;  /* 0x000000013f3f7824 */ /* 0x000fe200078e0218 */
[----:B------:R-:W-:Y:S02]  /*1dd0*/  SHF.R.S32.HI R7, RZ, 0x1f, R0 ;  /* 0x0000001fff077819 */ /* 0x000fe40000011400 */
[----:B------:R-:W-:-:S02]  /*1de0*/  LEA.HI R26, R26, R27, RZ, 0x1 ;  /* 0x0000001b1a1a7211 */ /* 0x000fc400078f08ff */
[----:B------:R-:W-:Y:S02]  /*1df0*/  LOP3.LUT R9, R4, 0xfffffffe, RZ, 0xc0, !PT ;  /* 0xfffffffe04097812 */ /* 0x000fe400078ec0ff */
[----:B------:R-:W-:Y:S02]  /*1e00*/  SHF.R.S32.HI R26, RZ, 0x1, R26 ;  /* 0x00000001ff1a7819 */ /* 0x000fe4000001141a */
[----:B------:R-:W-:Y:S01]  /*1e10*/  LEA.HI R7, R7, R0, RZ, 0x2 ;  /* 0x0000000007077211 */ /* 0x000fe200078f10ff */
[----:B------:R-:W-:Y:S01]  /*1e20*/  IMAD.IADD R56, R0, 0x1, -R9 ;  /* 0x0000000100387824 */ /* 0x000fe200078e0a09 */
[----:B------:R-:W-:Y:S01]  /*1e30*/  SHF.R.S32.HI R5, RZ, 0x1f, R26 ;  /* 0x0000001fff057819 */ /* 0x000fe2000001141a */
[-C--:B-1----:R-:W-:Y:S01]  /*1e40*/  IMAD.WIDE.U32 R2, R26, R36.reuse, R18 ;  /* 0x000000241a027225 */ /* 0x082fe200078e0012 */
[--C-:B------:R-:W-:Y:S02]  /*1e50*/  SHF.R.S32.HI R4, RZ, 0x2, R7.reuse ;  /* 0x00000002ff047819 */ /* 0x100fe40000011407 */
[----:B------:R-:W-:Y:S01]  /*1e60*/  SHF.R.S32.HI R7, RZ, 0x1f, R7 ;  /* 0x0000001fff077819 */ /* 0x000fe20000011407 */
[----:B------:R-:W-:Y:S01]  /*1e70*/  IMAD.SHL.U32 R42, R56, 0x8, RZ ;  /* 0x00000008382a7824 */ /* 0x000fe200078e00ff */
[----:B------:R-:W-:Y:S01]  /*1e80*/  SEL R9, R57, RZ, P1 ;  /* 0x000000ff39097207 */ /* 0x000fe20000800000 */
[----:B------:R-:W-:Y:S01]  /*1e90*/  IMAD R0, R5, R36, RZ ;  /* 0x0000002405007224 */ /* 0x000fe200078e02ff */
[----:B------:R-:W-:Y:S01]  /*1ea0*/  LEA.HI R7, R7, R4, RZ, 0x2 ;  /* 0x0000000407077211 */ /* 0x000fe200078f10ff */
[----:B------:R-:W-:Y:S01]  /*1eb0*/  IMAD.MOV.U32 R40, RZ, RZ, R2 ;  /* 0x000000ffff287224 */ /* 0x000fe200078e0002 */
[----:B------:R-:W-:Y:S01]  /*1ec0*/  SHF.R.S32.HI R43, RZ, 0x1f, R42 ;  /* 0x0000001fff2b7819 */ /* 0x000fe2000001142a */
[----:B------:R-:W-:Y:S01]  /*1ed0*/  IMAD R11, R26, R37, R0 ;  /* 0x000000251a0b7224 */ /* 0x000fe200078e0200 */
[----:B------:R-:W-:Y:S01]  /*1ee0*/  LOP3.LUT R7, R7, 0xfffffffc, RZ, 0xc0, !PT ;  /* 0xfffffffc07077812 */ /* 0x000fe200078ec0ff */
[----:B------:R-:W-:Y:S01]  /*1ef0*/  IMAD R0, R5, R20, RZ ;  /* 0x0000001405007224 */ /* 0x000fe200078e02ff */
[----:B------:R-:W-:Y:S01]  /*1f00*/  LOP3.LUT R16, R16, 0xfffffffd, RZ, 0xc0, !PT ;  /* 0xfffffffd10107812 */ /* 0x000fe200078ec0ff */
[----:B------:R-:W-:Y:S01]  /*1f10*/  IMAD.IADD R41, R11, 0x1, R3 ;  /* 0x000000010b297824 */ /* 0x000fe200078e0203 */
[----:B------:R-:W-:Y:S01]  /*1f20*/  SHF.R.U32.HI R59, RZ, 0x7, R31 ;  /* 0x00000007ff3b7819 */ /* 0x000fe2000001161f */
[----:B------:R-:W-:Y:S01]  /*1f30*/  IMAD.WIDE.U32 R2, R26, R36, R42 ;  /* 0x000000241a027225 */ /* 0x000fe200078e002a */
[----:B------:R-:W-:-:S02]  /*1f40*/  @P3 LOP3.LUT R16, R16, 0x2, RZ, 0xfc, !PT ;  /* 0x0000000210103812 */ /* 0x000fc400078efcff */
[----:B------:R-:W-:Y:S01]  /*1f50*/  SHF.R.S32.HI R74, RZ, 0x1f, R30 ;  /* 0x0000001fff4a7819 */ /* 0x000fe2000001141e */
[----:B------:R-:W-:Y:S01]  /*1f60*/  IMAD.IADD R7, R4, 0x1, -R7 ;  /* 0x0000000104077824 */ /* 0x000fe200078e0a07 */
[----:B------:R-:W-:Y:S01]  /*1f70*/  LOP3.LUT R16, R16, 0xfffffffe, RZ, 0xc0, !PT ;  /* 0xfffffffe10107812 */ /* 0x000fe200078ec0ff */
[----:B------:R-:W-:Y:S01]  /*1f80*/  IMAD.IADD R3, R3, 0x1, R11 ;  /* 0x0000000103037824 */ /* 0x000fe200078e020b */
[----:B-----5:R-:W-:Y:S01]  /*1f90*/  SHF.R.S32.HI R11, RZ, 0x1f, R45 ;  /* 0x0000001fff0b7819 */ /* 0x020fe2000001142d */
[----:B------:R-:W-:Y:S01]  /*1fa0*/  IMAD.IADD R9, R18, 0x1, R9 ;  /* 0x0000000112097824 */ /* 0x000fe200078e0209 */
[----:B------:R-:W-:Y:S01]  /*1fb0*/  LOP3.LUT P0, RZ, R7, 0x2, RZ, 0xc0, !PT ;  /* 0x0000000207ff7812 */ /* 0x000fe2000780c0ff */
[----:B------:R-:W-:-:S03]  /*1fc0*/  IMAD.WIDE.U32 R6, R26, R20, R18 ;  /* 0x000000141a067225 */ /* 0x000fc600078e0012 */
[----:B------:R-:W-:Y:S01]  /*1fd0*/  SHF.R.S32.HI R62, RZ, 0x1f, R9 ;  /* 0x0000001fff3e7819 */ /* 0x000fe20000011409 */
[C---:B------:R-:W-:Y:S02]  /*1fe0*/  IMAD R13, R26.reuse, R21, R0 ;  /* 0x000000151a0d7224 */ /* 0x040fe400078e0200 */
[----:B------:R-:W-:Y:S01]  /*1ff0*/  IMAD.WIDE.U32 R4, R26, R20, R42 ;  /* 0x000000141a047225 */ /* 0x000fe200078e002a */
[----:B------:R-:W-:-:S03]  /*2000*/  LEA.HI R62, R62, R9, RZ, 0x4 ;  /* 0x000000093e3e7211 */ /* 0x000fc600078f20ff */
[----:B------:R-:W-:Y:S01]  /*2010*/  IMAD R0, R11, R36, RZ ;  /* 0x000000240b007224 */ /* 0x000fe200078e02ff */
[----:B------:R-:W-:Y:S01]  /*2020*/  LOP3.LUT R51, R62, 0xfffffff0, RZ, 0xc0, !PT ;  /* 0xfffffff03e337812 */ /* 0x000fe200078ec0ff */
[----:B------:R-:W-:Y:S02]  /*2030*/  IMAD.IADD R7, R13, 0x1, R7 ;  /* 0x000000010d077824 */ /* 0x000fe400078e0207 */
[----:B------:R-:W-:Y:S02]  /*2040*/  IMAD.IADD R5, R5, 0x1, R13 ;  /* 0x0000000105057824 */ /* 0x000fe400078e020d */
[----:B------:R-:W-:Y:S02]  /*2050*/  IMAD R13, R45, R37, R0 ;  /* 0x000000252d0d7224 */ /* 0x000fe400078e0200 */
[----:B------:R-:W-:Y:S02]  /*2060*/  IMAD R0, R11, R20, RZ ;  /* 0x000000140b007224 */ /* 0x000fe400078e02ff */
[----:B------:R-:W-:-:S04]  /*2070*/  IMAD.WIDE.U32 R38, R45, R36, R2 ;  /* 0x000000242d267225 */ /* 0x000fc800078e0002 */
[----:B------:R-:W-:Y:S02]  /*2080*/  IMAD R49, R45, R21, R0 ;  /* 0x000000152d317224 */ /* 0x000fe400078e0200 */
[----:B------:R-:W-:Y:S02]  /*2090*/  IMAD R9, R37, 0xa0, RZ ;  /* 0x000000a025097824 */ /* 0x000fe400078e02ff */
[----:B------:R-:W-:-:S04]  /*20a0*/  IMAD.WIDE.U32 R40, R45, R36, R40 ;  /* 0x000000242d287225 */ /* 0x000fc800078e0028 */
[----:B------:R-:W-:Y:S02]  /*20b0*/  IMAD R3, R21, 0xa0, RZ ;  /* 0x000000a015037824 */ /* 0x000fe400078e02ff */
[----:B------:R-:W-:-:S04]  /*20c0*/  IMAD.WIDE.U32 R34, R45, R20, R6 ;  /* 0x000000142d227225 */ /* 0x000fc800078e0006 */
[----:B------:R-:W-:-:S04]  /*20d0*/  IMAD.WIDE.U32 R32, R45, R20, R4 ;  /* 0x000000142d207225 */ /* 0x000fc800078e0004 */
[----:B------:R-:W-:-:S04]  /*20e0*/  IMAD.WIDE.U32 R36, R36, 0xa0, RZ ;  /* 0x000000a024247825 */ /* 0x000fc800078e00ff */
[----:B------:R-:W-:-:S04]  /*20f0*/  IMAD.WIDE.U32 R20, R20, 0xa0, RZ ;  /* 0x000000a014147825 */ /* 0x000fc800078e00ff */
[----:B------:R-:W-:Y:S02]  /*2100*/  IMAD.IADD R55, R49, 0x1, R35 ;  /* 0x0000000131377824 */ /* 0x000fe400078e0223 */
[----:B------:R-:W-:Y:S02]  /*2110*/  VIADD R59, R59, 0x8 ;  /* 0x000000083b3b7836 */ /* 0x000fe40000000000 */
[----:B------:R-:W-:Y:S02]  /*2120*/  IMAD.SHL.U32 R57, R57, 0x2, RZ ;  /* 0x0000000239397824 */ /* 0x000fe400078e00ff */
[----:B------:R-:W-:Y:S02]  /*2130*/  IMAD.IADD R60, R37, 0x1, R9 ;  /* 0x00000001253c7824 */ /* 0x000fe400078e0209 */
[----:B------:R-:W-:Y:S02]  /*2140*/  IMAD.IADD R58, R21, 0x1, R3 ;  /* 0x00000001153a7824 */ /* 0x000fe400078e0203 */
[----:B------:R-:W-:-:S02]  /*2150*/  IMAD R56, R56, 0xc0, R26 ;  /* 0x000000c038387824 */ /* 0x000fc400078e021a */
[----:B------:R-:W-:Y:S02]  /*2160*/  IMAD.IADD R54, R13, 0x1, R41 ;  /* 0x000000010d367824 */ /* 0x000fe400078e0229 */
[----:B------:R-:W-:Y:S02]  /*2170*/  IMAD.IADD R50, R39, 0x1, R13 ;  /* 0x0000000127327824 */ /* 0x000fe400078e020d */
[----:B------:R-:W-:Y:S01]  /*2180*/  IMAD.IADD R49, R33, 0x1, R49 ;  /* 0x0000000121317824 */ /* 0x000fe200078e0231 */
[----:B--2---:R-:W-:Y:S02]  /*2190*/  ISETP.GE.AND P2, PT, R29, UR4, PT ;  /* 0x000000041d007c0c */ /* 0x004fe4000bf46270 */
[----:B---3--:R-:W-:Y:S02]  /*21a0*/  SHF.R.U32.HI R61, RZ, 0x3, R28 ;  /* 0x00000003ff3d7819 */ /* 0x008fe4000001161c */
[----:B------:R-:W-:-:S04]  /*21b0*/  LOP3.LUT R0, R28, 0x30, R62, 0xf8, !PT ;  /* 0x000000301c007812 */ /* 0x000fc800078ef83e */
[----:B------:R-:W-:-:S05]  /*21c0*/  LOP3.LUT R0, R0, R61, RZ, 0x3c, !PT ;  /* 0x0000003d00007212 */ /* 0x000fca00078e3cff */
[----:B------:R-:W-:Y:S01]  /*21d0*/  @P2 LOP3.LUT R16, R16, 0x1, RZ, 0xfc, !PT ;  /* 0x0000000110102812 */ /* 0x000fe200078efcff */
[----:B----4-:R-:W-:Y:S01]  /*21e0*/  IMAD.IADD R52, R25, 0x1, R0 ;  /* 0x0000000119347824 */ /* 0x010fe200078e0200 */
[----:B------:R-:W-:-:S07]  /*21f0*/  SHF.R.S32.HI R53, RZ, 0x1f, R64 ;  /* 0x0000001fff357819 */ /* 0x000fce0000011440 */
.L_x_14514:
[----:B------:R-:W2:Y:S01]  /*2200*/  LDL R6, [R1+0x34] ;  /* 0x0000340001067983 */ /* 0x000ea20000100800 */
[----:B0-----:R-:W0:Y:S01]  /*2210*/  LDC R67, c[0x0][0x430] ;  /* 0x00010c00ff437b82 */ /* 0x001e220000000800 */
[----:B------:R-:W-:Y:S02]  /*2220*/  VIADD R47, R47, 0xffffffff ;  /* 0xffffffff2f2f7836 */ /* 0x000fe40000000000 */
[----:B------:R-:W-:Y:S02]  /*2230*/  IMAD.MOV.U32 R66, RZ, RZ, RZ ;  /* 0x000000ffff427224 */ /* 0x000fe400078e00ff */
[----:B-1----:R-:W-:-:S03]  /*2240*/  IMAD R2, R47, 0xa0, R56 ;  /* 0x000000a02f027824 */ /* 0x002fc600078e0238 */
[----:B------:R-:W1:Y:S01]  /*2250*/  LDC R31, c[0x0][0x3f4] ;  /* 0x0000fd00ff1f7b82 */ /* 0x000e620000000800 */
[----:B----4-:R-:W-:Y:S01]  /*2260*/  IMAD.IADD R9, R63, 0x1, R2 ;  /* 0x000000013f097824 */ /* 0x010fe200078e0202 */
[----:B------:R-:W-:-:S03]  /*2270*/  ISETP.GE.AND P2, PT, R2, R46, PT ;  /* 0x0000002e0200720c */ /* 0x000fc60003f46270 */
[----:B------:R-:W-:Y:S01]  /*2280*/  IMAD.MOV.U32 R7, RZ, RZ, R9 ;  /* 0x000000ffff077224 */ /* 0x000fe200078e0009 */
[----:B------:R-:W-:Y:S02]  /*2290*/  ISETP.GT.OR P2, PT, R56, 0x9f, P2 ;  /* 0x0000009f3800780c */ /* 0x000fe40001744670 */
[----:B0-----:R-:W-:-:S11]  /*22a0*/  ISETP.NE.AND P3, PT, R67, 0x1, PT ;  /* 0x000000014300780c */ /* 0x001fd60003f65270 */
[----:B---3--:R-:W0:Y:S08]  /*22b0*/  @!P2 LDC.64 R4, c[0x0][0x428] ;  /* 0x00010a00ff04ab82 */ /* 0x008e300000000a00 */
[----:B------:R-:W3:Y:S08]  /*22c0*/  @!P2 LDC.64 R10, c[0x0][0x418] ;  /* 0x00010600ff0aab82 */ /* 0x000ef00000000a00 */
[----:B------:R-:W4:Y:S08]  /*22d0*/  @P3 LDC R0, c[0x0][0x434] ;  /* 0x00010d00ff003b82 */ /* 0x000f300000000800 */
[----:B------:R-:W1:Y:S01]  /*22e0*/  @P3 LDC R3, c[0x0][0x438] ;  /* 0x00010e00ff033b82 */ /* 0x000e620000000800 */
[----:B----4-:R-:W-:-:S05]  /*22f0*/  @P3 IMAD.HI.U32 R0, R9, R0, RZ ;  /* 0x0000000009003227 */ /* 0x010fca00078e00ff */
[----:B-1----:R-:W-:Y:S01]  /*2300*/  @P3 SHF.R.U32.HI R7, RZ, R3, R0 ;  /* 0x00000003ff073219 */ /* 0x002fe20000011600 */
[----:B0-----:R-:W-:-:S03]  /*2310*/  @!P2 IMAD R0, R53, R4, RZ ;  /* 0x000000043500a224 */ /* 0x001fc600078e02ff */
[--C-:B------:R-:W-:Y:S01]  /*2320*/  @!P2 SHF.R.S32.HI R3, RZ, 0x1f, R7.reuse ;  /* 0x0000001fff03a819 */ /* 0x100fe20000011407 */
[----:B------:R-:W-:Y:S02]  /*2330*/  @!P2 IMAD.MOV.U32 R2, RZ, RZ, R7 ;  /* 0x000000ffff02a224 */ /* 0x000fe400078e0007 */
        /* <DEDUP_REMOVED lines=37> */
[-C--:B------:R-:W-:Y:S02]  /*2590*/  IMAD R7, R60, R47.reuse, RZ ;  /* 0x0000002f3c077224 */ /* 0x080fe400078e02ff */
[----:B------:R-:W-:-:S04]  /*25a0*/  IMAD.WIDE.U32 R4, R36, R47, RZ ;  /* 0x0000002f24047225 */ /* 0x000fc800078e00ff */
[----:B------:R-:W-:-:S04]  /*25b0*/  IMAD R7, R11, R36, R7 ;  /* 0x000000240b077224 */ /* 0x000fc800078e0207 */
[----:B------:R-:W-:Y:S02]  /*25c0*/  IMAD.IADD R7, R5, 0x1, R7 ;  /* 0x0000000105077824 */ /* 0x000fe400078e0207 */
[----:B--2---:R-:W-:-:S04]  /*25d0*/  IMAD.WIDE.U32 R2, R6, UR4, R2 ;  /* 0x0000000406027c25 */ /* 0x004fc8000f8e0002 */
[----:B------:R-:W-:Y:S01]  /*25e0*/  IMAD R13, R6, UR5, R0 ;  /* 0x00000005060d7c24 */ /* 0x000fe2000f8e0200 */
[----:B------:R-:W-:-:S04]  /*25f0*/  IADD3 R2, P4, R2, UR6, RZ ;  /* 0x0000000602027c10 */ /* 0x000fc8000ff9e0ff */
[----:B------:R-:W-:Y:S01]  /*2600*/  IADD3.X R13, R3, UR7, R13, P4, !PT ;  /* 0x00000007030d7c10 */ /* 0x000fe2000a7fe40d */
[----:B------:R-:W-:Y:S08]  /*2610*/  @!P3 BRA `(.L_x_14484) ;  /* 0x00000010009cb947 */ /* 0x000ff00003800000 */
[----:B------:R-:W0:Y:S01]  /*2620*/  S2R R6, SR_TID.X ;  /* 0x0000000000067919 */ /* 0x000e220000002100 */
[----:B------:R-:W-:Y:S01]  /*2630*/  IMAD R71, R47, -0xa0, R46 ;  /* 0xffffff602f477824 */ /* 0x000fe200078e022e */
[----:B------:R-:W-:Y:S01]  /*2640*/  BSSY B1, `(.L_x_14485) ;  /* 0x000001f000017945 */ /* 0x000fe20003800000 */
[----:B------:R-:W-:Y:S01]  /*2650*/  VIADD R0, R42, 0x10 ;  /* 0x000000102a007836 */ /* 0x000fe20000000000 */
[----:B------:R-:W-:Y:S02]  /*2660*/  CS2R R26, SRZ ;  /* 0x00000000001a7805 */ /* 0x000fe4000001ff00 */
[----:B------:R-:W-:Y:S02]  /*2670*/  CS2R R24, SRZ ;  /* 0x0000000000187805 */ /* 0x000fe4000001ff00 */
[----:B------:R-:W-:Y:S02]  /*2680*/  VIMNMX R71, R71, 0xa0, PT ;  /* 0x000000a047477848 */ /* 0x000fe40003fe0100 */
[----:B------:R-:W-:Y:S01]  /*2690*/  CS2R R28, SRZ ;  /* 0x00000000001c7805 */ /* 0x000fe2000001ff00 */
[----:B0-----:R-:W-:-:S02]  /*26a0*/  VIADD R8, R6, 0xffffff80 ;  /* 0xffffff8006087836 */ /* 0x001fc40000000000 */
[----:B------:R-:W-:-:S05]  /*26b0*/  VIADD R6, R6, 0xffffff80 ;  /* 0xffffff8006067836 */ /* 0x000fca0000000000 */
[----:B------:R-:W-:Y:S02]  /*26c0*/  LEA.HI R6, R6, R8, RZ, 0x1 ;  /* 0x0000000806067211 */ /* 0x000fe400078f08ff */
[----:B------:R-:W-:Y:S02]  /*26d0*/  CS2R R8, SRZ ;  /* 0x0000000000087805 */ /* 0x000fe4000001ff00 */
[----:B------:R-:W-:-:S04]  /*26e0*/  SHF.R.S32.HI R6, RZ, 0x1, R6 ;  /* 0x00000001ff067819 */ /* 0x000fc80000011406 */
[----:B------:R-:W-:-:S13]  /*26f0*/  ISETP.GE.AND P3, PT, R6, R71, PT ;  /* 0x000000470600720c */ /* 0x000fda0003f66270 */
[----:B------:R-:W-:Y:S05]  /*2700*/  @P3 BRA `(.L_x_14486) ;  /* 0x0000000000483947 */ /* 0x000fea0003800000 */
[----:B------:R-:W-:Y:S01]  /*2710*/  ULDC.64 UR4, c[0x0][0x3e8] ;  /* 0x0000fa0000047ab9 */ /* 0x000fe20000000a00 */
[----:B------:R-:W-:Y:S01]  /*2720*/  IMAD.MOV.U32 R48, RZ, RZ, R32 ;  /* 0x000000ffff307224 */ /* 0x000fe200078e0020 */
[----:B------:R-:W-:Y:S01]  /*2730*/  IADD3 R4, P4, P5, R38, UR4, R4 ;  /* 0x0000000426047c10 */ /* 0x000fe2000fd9e004 */
[----:B------:R-:W-:-:S03]  /*2740*/  IMAD R3, R58, R47, RZ ;  /* 0x0000002f3a037224 */ /* 0x000fc600078e02ff */
[----:B------:R-:W-:Y:S01]  /*2750*/  IADD3.X R5, R50, UR5, R7, P4, P5 ;  /* 0x0000000532057c10 */ /* 0x000fe2000a7ea407 */
[----:B------:R-:W-:Y:S01]  /*2760*/  IMAD.WIDE.U32 R6, R47, R20, R48 ;  /* 0x000000142f067225 */ /* 0x000fe200078e0030 */
[----:B------:R-:W-:-:S03]  /*2770*/  ULDC.64 UR4, c[0x0][0x400] ;  /* 0x0001000000047ab9 */ /* 0x000fc60000000a00 */
[----:B------:R-:W-:Y:S01]  /*2780*/  IMAD R3, R11, R20, R3 ;  /* 0x000000140b037224 */ /* 0x000fe200078e0203 */
[----:B------:R-:W-:-:S04]  /*2790*/  IADD3 R6, P4, R6, UR4, RZ ;  /* 0x0000000406067c10 */ /* 0x000fc8000ff9e0ff */
[----:B------:R-:W-:Y:S02]  /*27a0*/  IADD3.X R7, R7, UR5, R3, P4, !PT ;  /* 0x0000000507077c10 */ /* 0x000fe4000a7fe403 */
        /* <DEDUP_REMOVED lines=8> */
.L_x_14486:
[----:B------:R-:W-:Y:S05]  /*2830*/  BSYNC B1 ;  /* 0x0000000000017941 */ /* 0x000fea0003800000 */
.L_x_14485:
[----:B------:R-:W2:Y:S01]  /*2840*/  LDL R3, [R1+0x18] ;  /* 0x0000180001037983 */ /* 0x000ea20000100800 */
[----:B-----5:R-:W-:Y:S02]  /*2850*/  IMAD.MOV.U32 R30, RZ, RZ, R8 ;  /* 0x000000ffff1e7224 */ /* 0x020fe400078e0008 */
[----:B------:R-:W-:Y:S02]  /*2860*/  IMAD.MOV.U32 R82, RZ, RZ, R26 ;  /* 0x000000ffff527224 */ /* 0x000fe400078e001a */
[----:B------:R-:W-:Y:S02]  /*2870*/  IMAD.MOV.U32 R72, RZ, RZ, R24 ;  /* 0x000000ffff487224 */ /* 0x000fe400078e0018 */
[----:B------:R-:W-:Y:S01]  /*2880*/  IMAD.MOV.U32 R80, RZ, RZ, R28 ;  /* 0x000000ffff507224 */ /* 0x000fe200078e001c */
[----:B--2---:R-:W-:-:S13]  /*2890*/  ISETP.NE.AND P4, PT, R3, 0x3, PT ;  /* 0x000000030300780c */ /* 0x004fda0003f85270 */
[----:B------:R-:W-:Y:S05]  /*28a0*/  @!P4 BRA `(.L_x_14487) ;  /* 0x000000000004c947 */ /* 0x000fea0003800000 */
[----:B------:R-:W-:Y:S01]  /*28b0*/  BPT.TRAP 0x1 ;  /* 0x000000040000795c */ /* 0x000fe20000300000 */
.L_x_14487:
[----:B------:R-:W2:Y:S01]  /*28c0*/  LDL R3, [R1+0x24] ;  /* 0x0000240001037983 */ /* 0x000ea20000100800 */
[----:B------:R-:W-:Y:S01]  /*28d0*/  IMAD R48, R157, 0x8, R22 ;  /* 0x000000089d307824 */ /* 0x000fe200078e0216 */
[----:B------:R-:W-:Y:S01]  /*28e0*/  BSSY B1, `(.L_x_14488) ;  /* 0x0000004000017945 */ /* 0x000fe20003800000 */
[----:B--2---:R-:W-:-:S04]  /*28f0*/  SHF.L.U32 R73, R3, 0x1f, RZ ;  /* 0x0000001f03497819 */ /* 0x004fc800000006ff */
[----:B------:R-:W1:Y:S02]  /*2900*/  SYNCS.PHASECHK.TRANS64.TRYWAIT P5, [R48+URZ+0x13290], R73 ;  /* 0x01329049300075a7 */ /* 0x000e6400080a017f */
[----:B-1----:R-:W-:Y:S05]  /*2910*/  @!P5 BRA `(.L_x_14489) ;  /* 0x000001f80024d947 */ /* 0x002fea0003800000 */
.L_x_14798:
[----:B------:R-:W-:Y:S05]  /*2920*/  BSYNC B1 ;  /* 0x0000000000017941 */ /* 0x000fea0003800000 */
.L_x_14488:
[----:B------:R-:W-:-:S03]  /*2930*/  UMOV UR4, 0xffffffff ;  /* 0xffffffff00047882 */ /* 0x000fc60000000000 */
[----:B------:R-:W-:Y:S05]  /*2940*/  BRA.DIV UR4, `(.L_x_14490) ;  /* 0x000001fa042c7947 */ /* 0x000fea000b800000 */
[----:B------:R2:W3:Y:S04]  /*2950*/  SHFL.IDX PT, R3, R13, RZ, 0x1e1f ;  /* 0x001e1fff0d037589 */ /* 0x0004e800000e0000 */
[----:B------:R2:W4:Y:S02]  /*2960*/  SHFL.IDX PT, R14, R2, RZ, 0x1e1f ;  /* 0x001e1fff020e7589 */ /* 0x00052400000e0000 */
.L_x_14802:
[----:B------:R-:W-:Y:S05]  /*2970*/  @P3 BRA `(.L_x_14491) ;  /* 0x0000002400343947 */ /* 0x000fea0003800000 */
[----:B------:R-:W-:Y:S01]  /*2980*/  LOP3.LUT P5, RZ, R16, 0x2, RZ, 0xc0, !PT ;  /* 0x0000000210ff7812 */ /* 0x000fe200078ac0ff */
[----:B------:R-:W-:-:S12]  /*2990*/  BSSY B1, `(.L_x_14492) ;  /* 0x0000074000017945 */ /* 0x000fd80003800000 */
[----:B------:R-:W-:Y:S05]  /*29a0*/  @P5 BRA `(.L_x_14493) ;  /* 0x0000000400c85947 */ /* 0x000fea0003800000 */
[----:B0-----:R0:W0:Y:S01]  /*29b0*/  LDS.128 R4, [R68+0xe000] ;  /* 0x00e0000044047984 */ /* 0x0010220000000c00 */
[----:B----4-:R-:W-:Y:S01]  /*29c0*/  IADD3 R10, P3, R18, R14, RZ ;  /* 0x0000000e120a7210 */ /* 0x010fe20007f7e0ff */
[----:B------:R-:W-:Y:S04]  /*29d0*/  BSSY B2, `(.L_x_14494) ;  /* 0x000006e000027945 */ /* 0x000fe80003800000 */
[----:B---3--:R-:W-:Y:S01]  /*29e0*/  IMAD.X R11, R3, 0x1, R19, P3 ;  /* 0x00000001030b7824 */ /* 0x008fe200018e0613 */
[----:B------:R-:W-:-:S13]  /*29f0*/  ISETP.GE.AND P3, PT, R42, R31, PT ;  /* 0x0000001f2a00720c */ /* 0x000fda0003f66270 */
[----:B------:R-:W-:Y:S05]  /*2a00*/  @P3 BRA `(.L_x_14495) ;  /* 0x0000000400a83947 */ /* 0x000fea0003800000 */
[--C-:B------:R-:W-:Y:S02]  /*2a10*/  SHF.R.U32.HI R26, RZ, 0x8, R29.reuse ;  /* 0x00000008ff1a7819 */ /* 0x100fe4000001161d */
[----:B------:R-:W-:Y:S02]  /*2a20*/  LOP3.LUT R12, R29, 0xff, RZ, 0xc0, !PT ;  /* 0x000000ff1d0c7812 */ /* 0x000fe400078ec0ff */
[----:B------:R-:W-:Y:S02]  /*2a30*/  SHF.R.U32.HI R15, RZ, 0x18, R29 ;  /* 0x00000018ff0f7819 */ /* 0x000fe4000001161d */
[--C-:B------:R-:W-:Y:S02]  /*2a40*/  SHF.R.U32.HI R75, RZ, 0x8, R27.reuse ;  /* 0x00000008ff4b7819 */ /* 0x100fe4000001161b */
[----:B--2---:R-:W-:Y:S02]  /*2a50*/  LOP3.LUT R2, R27, 0xff, RZ, 0xc0, !PT ;  /* 0x000000ff1b027812 */ /* 0x004fe400078ec0ff */
[----:B------:R-:W-:-:S02]  /*2a60*/  SHF.R.U32.HI R13, RZ, 0x18, R27 ;  /* 0x00000018ff0d7819 */ /* 0x000fc4000001161b */
[----:B------:R-:W-:Y:S01]  /*2a70*/  PRMT R15, R15, 0x654, R12 ;  /* 0x000006540f0f7816 */ /* 0x000fe2000000000c */
[----:B------:R-:W-:Y:S01]  /*2a80*/  IMAD.SHL.U32 R12, R26, 0x100, RZ ;  /* 0x000001001a0c7824 */ /* 0x000fe200078e00ff */
[----:B------:R-:W-:Y:S01]  /*2a90*/  PRMT R13, R13, 0x654, R2 ;  /* 0x000006540d0d7816 */ /* 0x000fe20000000002 */
[----:B------:R-:W-:Y:S01]  /*2aa0*/  IMAD.SHL.U32 R2, R75, 0x100, RZ ;  /* 0x000001004b027824 */ /* 0x000fe200078e00ff */
[----:B------:R-:W-:Y:S02]  /*2ab0*/  SHF.R.U32.HI R76, RZ, 0x10, R27 ;  /* 0x00000010ff4c7819 */ /* 0x000fe4000001161b */
[----:B------:R-:W-:Y:S02]  /*2ac0*/  SHF.R.U32.HI R28, RZ, 0x10, R29 ;  /* 0x00000010ff1c7819 */ /* 0x000fe4000001161d */
[----:B------:R-:W-:Y:S01]  /*2ad0*/  LOP3.LUT R27, R15, 0xff00, R12, 0xf8, !PT ;  /* 0x0000ff000f1b7812 */ /* 0x000fe200078ef80c */
[----:B------:R-:W-:Y:S01]  /*2ae0*/  IMAD.U32 R12, R76, 0x10000, RZ ;  /* 0x000100004c0c7824 */ /* 0x000fe200078e00ff */
[----:B------:R-:W-:Y:S01]  /*2af0*/  LOP3.LUT R13, R13, 0xff00, R2, 0xf8, !PT ;  /* 0x0000ff000d0d7812 */ /* 0x000fe200078ef802 */
[----:B------:R-:W-:Y:S01]  /*2b00*/  IMAD.U32 R26, R28, 0x10000, RZ ;  /* 0x000100001c1a7824 */ /* 0x000fe200078e00ff */
[----:B0-----:R-:W-:-:S02]  /*2b10*/  F2FP.F16.E4M3.UNPACK_B R2, R5 ;  /* 0x00000005ff02723e */ /* 0x001fc400020006ff */
        /* <DEDUP_REMOVED lines=11> */
[--C-:B------:R-:W-:Y:S02]  /*2bd0*/  HADD2.F32 R15, -RZ, R5.reuse.H1_H1 ;  /* 0x30000005ff0f7230 */ /* 0x100fe40000004100 */
[----:B------:R-:W-:Y:S02]  /*2be0*/  HADD2.F32 R13, -RZ, R5.H0_H0 ;  /* 0x20000005ff0d7230 */ /* 0x000fe40000004100 */
[C---:B------:R-:W-:Y:S01]  /*2bf0*/  FMUL.FTZ R5, R2.reuse, R75 ;  /* 0x0000004b02057220 */ /* 0x040fe20000410000 */
[----:B------:R-:W-:Y:S02]  /*2c00*/  HADD2.F32 R26, -RZ, R26.H1_H1 ;  /* 0x3000001aff1a7230 */ /* 0x000fe40000004100 */
[-C--:B------:R-:W-:Y:S01]  /*2c10*/  FMUL.FTZ R76, R15, R28.reuse ;  /* 0x0000001c0f4c7220 */ /* 0x080fe20000410000 */
[-C--:B------:R-:W-:Y:S01]  /*2c20*/  FFMA.FTZ R2, R2, R27.reuse, -R79 ;  /* 0x0000001b02027223 */ /* 0x080fe2000001084f */
[----:B------:R-:W-:Y:S01]  /*2c30*/  FFMA.FTZ R5, R12, R27, R5 ;  /* 0x0000001b0c057223 */ /* 0x000fe20000010005 */
[----:B------:R-:W-:Y:S01]  /*2c40*/  FMUL.FTZ R78, R13, R28 ;  /* 0x0000001c0d4e7220 */ /* 0x000fe20000410000 */
[----:B------:R-:W-:-:S02]  /*2c50*/  F2FP.F16.E4M3.UNPACK_B R12, R4.H1 ;  /* 0x00000004ff0c723e */ /* 0x000fc400030006ff */
[----:B------:R-:W-:Y:S01]  /*2c60*/  F2FP.F16.E4M3.UNPACK_B R28, R80 ;  /* 0x00000050ff1c723e */ /* 0x000fe200020006ff */
[----:B------:R-:W-:Y:S01]  /*2c70*/  FFMA.FTZ R80, R13, R26, -R76 ;  /* 0x0000001a0d507223 */ /* 0x000fe2000001084c */
[----:B------:R-:W-:Y:S01]  /*2c80*/  F2FP.F16.E4M3.UNPACK_B R4, R4 ;  /* 0x00000004ff04723e */ /* 0x000fe200020006ff */
[----:B------:R-:W-:Y:S01]  /*2c90*/  FFMA.FTZ R81, R15, R26, R78 ;  /* 0x0000001a0f517223 */ /* 0x000fe2000001004e */
[----:B------:R-:W-:Y:S01]  /*2ca0*/  F2FP.F16.E4M3.UNPACK_B R26, R82 ;  /* 0x00000052ff1a723e */ /* 0x000fe200020006ff */
[--C-:B------:R-:W-:Y:S02]  /*2cb0*/  HADD2.F32 R13, -RZ, R12.reuse.H0_H0 ;  /* 0x2000000cff0d7230 */ /* 0x100fe40000004100 */
[----:B------:R-:W-:Y:S01]  /*2cc0*/  HADD2.F32 R15, -RZ, R12.H1_H1 ;  /* 0x3000000cff0f7230 */ /* 0x000fe20000004100 */
[----:B------:R-:W-:Y:S01]  /*2cd0*/  F2FP.SATFINITE.E4M3.F32.PACK_AB_MERGE_C R84, R81, R80, RZ ;  /* 0x000000505154723e */ /* 0x000fe200048070ff */
[----:B------:R-:W-:Y:S02]  /*2ce0*/  HADD2.F32 R76, -RZ, R28.H1_H1 ;  /* 0x3000001cff4c7230 */ /* 0x000fe40000004100 */
[----:B------:R-:W-:Y:S01]  /*2cf0*/  HADD2.F32 R12, -RZ, R4.H0_H0 ;  /* 0x20000004ff0c7230 */ /* 0x000fe20000004100 */
[----:B------:R-:W-:Y:S01]  /*2d00*/  F2FP.SATFINITE.E4M3.F32.PACK_AB_MERGE_C R5, R5, R2, R84 ;  /* 0x000000020505723e */ /* 0x000fe20004807054 */
[----:B------:R-:W-:-:S02]  /*2d10*/  HADD2.F32 R75, -RZ, R28.H0_H0 ;  /* 0x2000001cff4b7230 */ /* 0x000fc40000004100 */
[----:B------:R-:W-:Y:S02]  /*2d20*/  HADD2.F32 R4, -RZ, R4.H1_H1 ;  /* 0x30000004ff047230 */ /* 0x000fe40000004100 */
[--C-:B------:R-:W-:Y:S02]  /*2d30*/  HADD2.F32 R28, -RZ, R26.reuse.H1_H1 ;  /* 0x3000001aff1c7230 */ /* 0x100fe40000004100 */
        /* <DEDUP_REMOVED lines=35> */
[----:B------:R-:W-:Y:S01]  /*2f70*/  HADD2.F32 R12, -RZ, R7.H0_H0 ;  /* 0x20000007ff0c7230 */ /* 0x000fe20000004100 */
        /* <DEDUP_REMOVED lines=18> */
[----:B------:R-:W-:-:S07]  /*30a0*/  F2FP.SATFINITE.E4M3.F32.PACK_AB_MERGE_C R6, R6, R13, R28 ;  /* 0x0000000d0606723e */ /* 0x000fce000480701c */
.L_x_14495:
[----:B------:R-:W-:Y:S05]  /*30b0*/  BSYNC B2 ;  /* 0x0000000000027941 */ /* 0x000fea0003800000 */
.L_x_14494:
[----:B0-----:R0:W-:Y:S02]  /*30c0*/  ST.E.128 desc[UR40][R10.64], R4 ;  /* 0x000000040a007985 */ /* 0x0011e4000c101d28 */
.L_x_14493:
[----:B------:R-:W-:Y:S05]  /*30d0*/  BSYNC B1 ;  /* 0x0000000000017941 */ /* 0x000fea0003800000 */
.L_x_14492:
[----:B------:R-:W-:-:S13]  /*30e0*/  LOP3.LUT P3, RZ, R16, 0x1, RZ, 0xc0, !PT ;  /* 0x0000000110ff7812 */ /* 0x000fda000786c0ff */
[----:B------:R-:W-:Y:S05]  /*30f0*/  @P3 BRA `(.L_x_14491) ;  /* 0x0000001c00543947 */ /* 0x000fea0003800000 */
[----:B0-----:R-:W5:Y:S04]  /*3100*/  LDL R7, [R1+0x34] ;  /* 0x0000340001077983 */ /* 0x001f680000100800 */
[----:B------:R-:W4:Y:S04]  /*3110*/  LDL R4, [R1+0x20] ;  /* 0x0000200001047983 */ /* 0x000f280000100800 */
[----:B------:R-:W3:Y:S01]  /*3120*/  LDL R6, [R1+0x2c] ;  /* 0x00002c0001067983 */ /* 0x000ee20000100800 */
[----:B------:R-:W-:Y:S01]  /*3130*/  IMAD.MOV.U32 R5, RZ, RZ, 0x20 ;  /* 0x00000020ff057424 */ /* 0x000fe200078e00ff */
[----:B------:R-:W-:Y:S01]  /*3140*/  BSSY B1, `(.L_x_14496) ;  /* 0x0000072000017945 */ /* 0x000fe20003800000 */
[----:B--2---:R-:W-:-:S03]  /*3150*/  IMAD R2, R157, 0x2800, RZ ;  /* 0x000028009d027824 */ /* 0x004fc600078e02ff */
[----:B------:R-:W-:-:S04]  /*3160*/  SEL R5, R5, 0xffffffe0, !P0 ;  /* 0xffffffe005057807 */ /* 0x000fc80004000000 */
[----:B-----5:R-:W-:Y:S02]  /*3170*/  IADD3 R5, R5, R7, R2 ;  /* 0x0000000705057210 */ /* 0x020fe40007ffe002 */
[----:B----4-:R-:W-:-:S03]  /*3180*/  IADD3 R14, P3, R4, R14, RZ ;  /* 0x0000000e040e7210 */ /* 0x010fc60007f7e0ff */
[----:B------:R-:W-:Y:S02]  /*3190*/  IMAD.IADD R4, R22, 0x1, R5 ;  /* 0x0000000116047824 */ /* 0x000fe400078e0205 */
[----:B---3--:R-:W-:Y:S01]  /*31a0*/  IMAD.X R15, R3, 0x1, R6, P3 ;  /* 0x00000001030f7824 */ /* 0x008fe200018e0606 */
[----:B------:R-:W-:-:S03]  /*31b0*/  ISETP.GE.AND P3, PT, R0, R31, PT ;  /* 0x0000001f0000720c */ /* 0x000fc60003f66270 */
[----:B------:R-:W0:Y:S10]  /*31c0*/  LDS.128 R4, [R4+0xe000] ;  /* 0x00e0000004047984 */ /* 0x000e340000000c00 */
[----:B------:R-:W-:Y:S05]  /*31d0*/  @P3 BRA `(.L_x_14497) ;  /* 0x0000000400a03947 */ /* 0x000fea0003800000 */
[--C-:B------:R-:W-:Y:S02]  /*31e0*/  SHF.R.U32.HI R13, RZ, 0x18, R9.reuse ;  /* 0x00000018ff0d7819 */ /* 0x100fe40000011609 */
[----:B------:R-:W-:Y:S02]  /*31f0*/  LOP3.LUT R0, R9, 0xff, RZ, 0xc0, !PT ;  /* 0x000000ff09007812 */ /* 0x000fe400078ec0ff */
[--C-:B------:R-:W-:Y:S02]  /*3200*/  SHF.R.U32.HI R3, RZ, 0x8, R9.reuse ;  /* 0x00000008ff037819 */ /* 0x100fe40000011609 */
[----:B------:R-:W-:Y:S02]  /*3210*/  SHF.R.U32.HI R10, RZ, 0x10, R9 ;  /* 0x00000010ff0a7819 */ /* 0x000fe40000011609 */
[----:B------:R-:W-:Y:S01]  /*3220*/  SHF.R.U32.HI R9, RZ, 0x8, R25 ;  /* 0x00000008ff097819 */ /* 0x000fe20000011619 */
[----:B------:R-:W-:Y:S01]  /*3230*/  IMAD.SHL.U32 R3, R3, 0x100, RZ ;  /* 0x0000010003037824 */ /* 0x000fe200078e00ff */
[----:B------:R-:W-:-:S02]  /*3240*/  LOP3.LUT R2, R25, 0xff0000ff, RZ, 0xc0, !PT ;  /* 0xff0000ff19027812 */ /* 0x000fc400078ec0ff */
[----:B------:R-:W-:Y:S01]  /*3250*/  SHF.R.U32.HI R11, RZ, 0x10, R25 ;  /* 0x00000010ff0b7819 */ /* 0x000fe20000011619 */
[----:B------:R-:W-:Y:S01]  /*3260*/  IMAD.SHL.U32 R9, R9, 0x100, RZ ;  /* 0x0000010009097824 */ /* 0x000fe200078e00ff */
[----:B------:R-:W-:-:S03]  /*3270*/  PRMT R0, R13, 0x654, R0 ;  /* 0x000006540d007816 */ /* 0x000fc60000000000 */
[----:B------:R-:W-:Y:S01]  /*3280*/  IMAD.U32 R11, R11, 0x10000, RZ ;  /* 0x000100000b0b7824 */ /* 0x000fe200078e00ff */
[----:B------:R-:W-:Y:S01]  /*3290*/  LOP3.LUT R8, R2, 0xff00, R9, 0xf8, !PT ;  /* 0x0000ff0002087812 */ /* 0x000fe200078ef809 */
[----:B------:R-:W-:Y:S01]  /*32a0*/  IMAD.U32 R2, R10, 0x10000, RZ ;  /* 0x000100000a027824 */ /* 0x000fe200078e00ff */
[----:B------:R-:W-:Y:S02]  /*32b0*/  LOP3.LUT R3, R0, 0xff00, R3, 0xf8, !PT ;  /* 0x0000ff0000037812 */ /* 0x000fe400078ef803 */
[----:B------:R-:W-:Y:S02]  /*32c0*/  F2FP.F16.E4M3.UNPACK_B R9, R72.H1 ;  /* 0x00000048ff09723e */ /* 0x000fe400030006ff */
[-C--:B0-----:R-:W-:Y:S02]  /*32d0*/  F2FP.F16.E4M3.UNPACK_B R0, R5.reuse ;  /* 0x00000005ff00723e */ /* 0x081fe400020006ff */
        /* <DEDUP_REMOVED lines=12> */
[----:B------:R-:W-:Y:S01]  /*33a0*/  FMUL.FTZ R11, R0, R11 ;  /* 0x0000000b000b7220 */ /* 0x000fe20000410000 */
[----:B------:R-:W-:Y:S01]  /*33b0*/  HADD2.F32 R5, -RZ, R5.H0_H0 ;  /* 0x20000005ff057230 */ /* 0x000fe20000004100 */
[----:B------:R-:W-:Y:S01]  /*33c0*/  F2FP.F16.E4M3.UNPACK_B R30, R30 ;  /* 0x0000001eff1e723e */ /* 0x000fe200020006ff */
[----:B------:R-:W-:Y:S02]  /*33d0*/  HADD2.F32 R8, -RZ, R8.H1_H1 ;  /* 0x30000008ff087230 */ /* 0x000fe40000004100 */
[-C--:B------:R-:W-:Y:S01]  /*33e0*/  FMUL.FTZ R24, R3, R12.reuse ;  /* 0x0000000c03187220 */ /* 0x080fe20000410000 */
[----:B------:R-:W-:Y:S01]  /*33f0*/  FFMA.FTZ R27, R2, R9, R11 ;  /* 0x00000009021b7223 */ /* 0x000fe2000001000b */
[C---:B------:R-:W-:Y:S01]  /*3400*/  FMUL.FTZ R12, R5.reuse, R12 ;  /* 0x0000000c050c7220 */ /* 0x040fe20000410000 */
[----:B------:R-:W-:Y:S01]  /*3410*/  F2FP.F16.E4M3.UNPACK_B R2, R4.H1 ;  /* 0x00000004ff02723e */ /* 0x000fe200030006ff */
[----:B------:R-:W-:Y:S01]  /*3420*/  FFMA.FTZ R28, R5, R8, -R24 ;  /* 0x00000008051c7223 */ /* 0x000fe20000010818 */
[----:B------:R-:W-:Y:S01]  /*3430*/  F2FP.F16.E4M3.UNPACK_B R4, R4 ;  /* 0x00000004ff04723e */ /* 0x000fe200020006ff */
[----:B------:R-:W-:Y:S01]  /*3440*/  FFMA.FTZ R29, R3, R8, R12 ;  /* 0x00000008031d7223 */ /* 0x000fe2000001000c */
[----:B------:R-:W-:-:S02]  /*3450*/  HADD2.F32 R12, -RZ, R72.H1_H1 ;  /* 0x30000048ff0c7230 */ /* 0x000fc40000004100 */
[----:B------:R-:W-:Y:S01]  /*3460*/  FFMA.FTZ R0, R0, R9, -R25 ;  /* 0x0000000900007223 */ /* 0x000fe20000010819 */
[--C-:B------:R-:W-:Y:S02]  /*3470*/  HADD2.F32 R3, -RZ, R2.reuse.H0_H0 ;  /* 0x20000002ff037230 */ /* 0x100fe40000004100 */
[----:B------:R-:W-:Y:S02]  /*3480*/  HADD2.F32 R5, -RZ, R2.H1_H1 ;  /* 0x30000002ff057230 */ /* 0x000fe40000004100 */
[----:B------:R-:W-:Y:S02]  /*3490*/  HADD2.F32 R2, -RZ, R4.H0_H0 ;  /* 0x20000004ff027230 */ /* 0x000fe40000004100 */
[----:B------:R-:W-:Y:S02]  /*34a0*/  HADD2.F32 R11, -RZ, R72.H0_H0 ;  /* 0x20000048ff0b7230 */ /* 0x000fe40000004100 */
[----:B------:R-:W-:Y:S01]  /*34b0*/  FMUL.FTZ R24, R5, R12 ;  /* 0x0000000c05187220 */ /* 0x000fe20000410000 */
[----:B------:R-:W-:-:S02]  /*34c0*/  HADD2.F32 R4, -RZ, R4.H1_H1 ;  /* 0x30000004ff047230 */ /* 0x000fc40000004100 */
[----:B------:R-:W-:Y:S01]  /*34d0*/  FMUL.FTZ R12, R3, R12 ;  /* 0x0000000c030c7220 */ /* 0x000fe20000410000 */
[--C-:B------:R-:W-:Y:S01]  /*34e0*/  HADD2.F32 R8, -RZ, R30.reuse.H1_H1 ;  /* 0x3000001eff087230 */ /* 0x100fe20000004100 */
[----:B------:R-:W-:Y:S01]  /*34f0*/  F2FP.SATFINITE.E4M3.F32.PACK_AB_MERGE_C R72, R29, R28, RZ ;  /* 0x0000001c1d48723e */ /* 0x000fe200048070ff */
        /* <DEDUP_REMOVED lines=54> */
.L_x_14497:
[----:B------:R-:W-:Y:S05]  /*3860*/  BSYNC B1 ;  /* 0x0000000000017941 */ /* 0x000fea0003800000 */
.L_x_14496:
[----:B0-----:R0:W-:Y:S01]  /*3870*/  ST.E.128 desc[UR40][R14.64], R4 ;  /* 0x000000040e007985 */ /* 0x0011e2000c101d28 */
[----:B------:R-:W-:Y:S05]  /*3880*/  BRA `(.L_x_14491) ;  /* 0x0000001400707947 */ /* 0x000fea0003800000 */
.L_x_14484:
[----:B------:R-:W0:Y:S01]  /*3890*/  S2R R0, SR_TID.X ;  /* 0x0000000000007919 */ /* 0x000e220000002100 */
[----:B------:R-:W-:Y:S01]  /*38a0*/  IMAD R71, R47, -0xa0, R46 ;  /* 0xffffff602f477824 */ /* 0x000fe200078e022e */
[----:B------:R-:W2:Y:S04]  /*38b0*/  LDL R3, [R1+0x18] ;  /* 0x0000180001037983 */ /* 0x000ea80000100800 */
[----:B------:R-:W-:Y:S01]  /*38c0*/  VIMNMX R71, R71, 0xa0, PT ;  /* 0x000000a047477848 */ /* 0x000fe20003fe0100 */
[C---:B0-----:R-:W-:Y:S02]  /*38d0*/  VIADD R6, R0.reuse, 0xffffff80 ;  /* 0xffffff8000067836 */ /* 0x041fe40000000000 */
[----:B------:R-:W-:-:S05]  /*38e0*/  VIADD R0, R0, 0xffffff80 ;  /* 0xffffff8000007836 */ /* 0x000fca0000000000 */
[----:B------:R-:W-:-:S04]  /*38f0*/  LEA.HI R0, R0, R6, RZ, 0x1 ;  /* 0x0000000600007211 */ /* 0x000fc800078f08ff */
[----:B------:R-:W-:-:S04]  /*3900*/  SHF.R.S32.HI R0, RZ, 0x1, R0 ;  /* 0x00000001ff007819 */ /* 0x000fc80000011400 */
[----:B------:R-:W-:-:S04]  /*3910*/  ISETP.GE.AND P3, PT, R0, R71, PT ;  /* 0x000000470000720c */ /* 0x000fc80003f66270 */
[----:B------:R-:W-:-:S13]  /*3920*/  ISETP.GE.OR P4, PT, R18, R31, P3 ;  /* 0x0000001f1200720c */ /* 0x000fda0001f86670 */
[----:B------:R-:W0:Y:S01]  /*3930*/  @!P4 LDC.64 R8, c[0x0][0x3e8] ;  /* 0x0000fa00ff08cb82 */ /* 0x000e220000000a00 */
[----:B------:R-:W-:Y:S01]  /*3940*/  @!P4 IMAD.MOV.U32 R5, RZ, RZ, R55 ;  /* 0x000000ffff05c224 */ /* 0x000fe200078e0037 */
[----:B0-----:R-:W-:-:S04]  /*3950*/  @!P4 IADD3 R8, P5, P6, R40, R8, R4 ;  /* 0x000000082808c210 */ /* 0x001fc80007ebe004 */
[----:B------:R-:W-:Y:S02]  /*3960*/  @!P4 IADD3.X R9, R54, R9, R7, P5, P6 ;  /* 0x000000093609c210 */ /* 0x000fe40002fec407 */
[----:B------:R-:W0:Y:S01]  /*3970*/  @!P4 LDC.64 R6, c[0x0][0x400] ;  /* 0x00010000ff06cb82 */ /* 0x000e220000000a00 */
[----:B------:R-:W-:Y:S02]  /*3980*/  @!P4 IMAD.MOV.U32 R4, RZ, RZ, R34 ;  /* 0x000000ffff04c224 */ /* 0x000fe400078e0022 */
[----:B------:R-:W-:Y:S02]  /*3990*/  @!P4 IMAD R0, R58, R47, RZ ;  /* 0x0000002f3a00c224 */ /* 0x000fe400078e02ff */
[----:B------:R-:W-:-:S04]  /*39a0*/  @!P4 IMAD.WIDE.U32 R4, R47, R20, R4 ;  /* 0x000000142f04c225 */ /* 0x000fc800078e0004 */
[----:B------:R-:W-:Y:S01]  /*39b0*/  @!P4 IMAD R0, R11, R20, R0 ;  /* 0x000000140b00c224 */ /* 0x000fe200078e0200 */
[----:B------:R-:W-:Y:S02]  /*39c0*/  CS2R R24, SRZ ;  /* 0x0000000000187805 */ /* 0x000fe4000001ff00 */
[----:B------:R-:W-:-:S06]  /*39d0*/  CS2R R26, SRZ ;  /* 0x00000000001a7805 */ /* 0x000fcc000001ff00 */
[----:B------:R-:W3:Y:S01]  /*39e0*/  @!P4 LDG.E.128 R24, desc[UR40][R8.64] ;  /* 0x000000280818c981 */ /* 0x000ee2000c1e1d00 */
[----:B0-----:R-:W-:-:S04]  /*39f0*/  @!P4 IADD3 R10, P5, R4, R6, RZ ;  /* 0x00000006040ac210 */ /* 0x001fc80007fbe0ff */
[----:B------:R-:W-:Y:S02]  /*3a00*/  @!P4 IADD3.X R11, R7, R0, R5, P5, !PT ;  /* 0x00000000070bc210 */ /* 0x000fe40002ffe405 */
[----:B------:R-:W-:Y:S02]  /*3a10*/  CS2R R6, SRZ ;  /* 0x0000000000067805 */ /* 0x000fe4000001ff00 */
[----:B------:R-:W-:-:S06]  /*3a20*/  CS2R R4, SRZ ;  /* 0x0000000000047805 */ /* 0x000fcc000001ff00 */
[----:B------:R-:W4:Y:S01]  /*3a30*/  @!P4 LDG.E.128 R4, desc[UR40][R10.64] ;  /* 0x000000280a04c981 */ /* 0x000f22000c1e1d00 */
[----:B------:R-:W-:Y:S02]  /*3a40*/  ISETP.GE.AND P5, PT, R18, R31, PT ;  /* 0x0000001f1200720c */ /* 0x000fe40003fa6270 */
[----:B--2---:R-:W-:Y:S01]  /*3a50*/  ISETP.NE.AND P4, PT, R3, 0x3, PT ;  /* 0x000000030300780c */ /* 0x004fe20003f85270 */
[----:B---3--:R-:W-:Y:S02]  /*3a60*/  IMAD.MOV.U32 R76, RZ, RZ, R24 ;  /* 0x000000ffff4c7224 */ /* 0x008fe400078e0018 */
[----:B------:R-:W-:Y:S02]  /*3a70*/  IMAD.MOV.U32 R72, RZ, RZ, R26 ;  /* 0x000000ffff487224 */ /* 0x000fe400078e001a */
[----:B----4-:R-:W-:Y:S02]  /*3a80*/  IMAD.MOV.U32 R75, RZ, RZ, R6 ;  /* 0x000000ffff4b7224 */ /* 0x010fe400078e0006 */
[----:B------:R-:W-:-:S06]  /*3a90*/  IMAD.MOV.U32 R77, RZ, RZ, R4 ;  /* 0x000000ffff4d7224 */ /* 0x000fcc00078e0004 */
[----:B------:R-:W-:Y:S05]  /*3aa0*/  @!P4 BRA `(.L_x_14498) ;  /* 0x000000000004c947 */ /* 0x000fea0003800000 */
[----:B------:R-:W-:Y:S01]  /*3ab0*/  BPT.TRAP 0x1 ;  /* 0x000000040000795c */ /* 0x000fe20000300000 */
.L_x_14498:
[----:B------:R-:W2:Y:S01]  /*3ac0*/  LDL R0, [R1+0x24] ;  /* 0x0000240001007983 */ /* 0x000ea20000100800 */
[----:B------:R-:W-:Y:S01]  /*3ad0*/  IMAD R48, R157, 0x8, R22 ;  /* 0x000000089d307824 */ /* 0x000fe200078e0216 */
[----:B------:R-:W-:Y:S01]  /*3ae0*/  BSSY B1, `(.L_x_14499) ;  /* 0x0000004000017945 */ /* 0x000fe20003800000 */
[----:B--2---:R-:W-:-:S04]  /*3af0*/  SHF.L.U32 R73, R0, 0x1f, RZ ;  /* 0x0000001f00497819 */ /* 0x004fc800000006ff */
[----:B------:R-:W0:Y:S02]  /*3b00*/  SYNCS.PHASECHK.TRANS64.TRYWAIT P6, [R48+URZ+0x13290], R73 ;  /* 0x01329049300075a7 */ /* 0x000e2400080c017f */
[----:B0-----:R-:W-:Y:S05]  /*3b10*/  @!P6 BRA `(.L_x_14500) ;  /* 0x000001e400fce947 */ /* 0x001fea0003800000 */
.L_x_14803:
[----:B------:R-:W-:Y:S05]  /*3b20*/  BSYNC B1 ;  /* 0x0000000000017941 */ /* 0x000fea0003800000 */
.L_x_14499:
[----:B------:R-:W-:-:S03]  /*3b30*/  UMOV UR4, 0xffffffff ;  /* 0xffffffff00047882 */ /* 0x000fc60000000000 */
[----:B------:R-:W-:Y:S05]  /*3b40*/  BRA.DIV UR4, `(.L_x_14501) ;  /* 0x000001ea04047947 */ /* 0x000fea000b800000 */
[----:B------:R1:W2:Y:S04]  /*3b50*/  SHFL.IDX PT, R0, R13, RZ, 0x1e1f ;  /* 0x001e1fff0d007589 */ /* 0x0002a800000e0000 */
[----:B------:R1:W3:Y:S02]  /*3b60*/  SHFL.IDX PT, R14, R2, RZ, 0x1e1f ;  /* 0x001e1fff020e7589 */ /* 0x0002e400000e0000 */
.L_x_14807:
[----:B------:R-:W4:Y:S02]  /*3b70*/  LDC R12, c[0x0][0x2f4] ;  /* 0x0000bd00ff0c7b82 */ /* 0x000f240000000800 */
[----:B----4-:R-:W-:-:S13]  /*3b80*/  ISETP.GE.OR P3, PT, R18, R12, P3 ;  /* 0x0000000c1200720c */ /* 0x010fda0001f66670 */
[----:B------:R-:W-:Y:S05]  /*3b90*/  @P3 BRA `(.L_x_14491) ;  /* 0x0000001000ac3947 */ /* 0x000fea0003800000 */
[----:B------:R-:W4:Y:S04]  /*3ba0*/  LDL R11, [R1+0x44] ;  /* 0x00004400010b7983 */ /* 0x000f280000100800 */
[----:B------:R-:W5:Y:S01]  /*3bb0*/  LDL R10, [R1+0x48] ;  /* 0x00004800010a7983 */ /* 0x000f620000100800 */
[----:B------:R-:W-:Y:S01]  /*3bc0*/  IMAD.IADD R8, R12, 0x1, -R57 ;  /* 0x000000010c087824 */ /* 0x000fe200078e0a39 */
[----:B-1-3--:R-:W-:Y:S01]  /*3bd0*/  IADD3 R2, P3, R51, R14, RZ ;  /* 0x0000000e33027210 */ /* 0x00afe20007f7e0ff */
[----:B------:R-:W-:Y:S03]  /*3be0*/  BSSY B1, `(.L_x_14502) ;  /* 0x00000e6000017945 */ /* 0x000fe60003800000 */
[----:B------:R-:W-:-:S02]  /*3bf0*/  SEL R8, R57, R8, !P1 ;  /* 0x0000000839087207 */ /* 0x000fc40004800000 */
[----:B--2---:R-:W-:Y:S02]  /*3c00*/  LEA.HI.X.SX32 R3, R51, R0, 0x1, P3 ;  /* 0x0000000033037211 */ /* 0x004fe400018f0eff */
[----:B------:R-:W-:-:S04]  /*3c10*/  SHF.R.S32.HI R9, RZ, 0x1f, R8 ;  /* 0x0000001fff097819 */ /* 0x000fc80000011408 */
[----:B------:R-:W-:-:S04]  /*3c20*/  LEA.HI R9, R9, R8, RZ, 0x5 ;  /* 0x0000000809097211 */ /* 0x000fc800078f28ff */
[----:B------:R-:W-:-:S04]  /*3c30*/  SHF.R.S32.HI R9, RZ, 0x5, R9 ;  /* 0x00000005ff097819 */ /* 0x000fc80000011409 */
[----:B------:R-:W-:-:S05]  /*3c40*/  LEA.HI.SX32 R9, R62, R9, 0x1c ;  /* 0x000000093e097211 */ /* 0x000fca00078fe2ff */
[----:B------:R-:W-:Y:S02]  /*3c50*/  IMAD.SHL.U32 R13, R9, 0x10, RZ ;  /* 0x00000010090d7824 */ /* 0x000fe400078e00ff */
[----:B------:R-:W-:-:S04]  /*3c60*/  IMAD R9, R157, 0x2800, R52 ;  /* 0x000028009d097824 */ /* 0x000fc800078e0234 */
[----:B------:R-:W-:Y:S01]  /*3c70*/  IMAD.IADD R9, R22, 0x1, R9 ;  /* 0x0000000116097824 */ /* 0x000fe200078e0209 */
[----:B----4-:R-:W-:-:S04]  /*3c80*/  LOP3.LUT R8, R11, 0x30, R13, 0xf8, !PT ;  /* 0x000000300b087812 */ /* 0x010fc800078ef80d */
[----:B------:R-:W-:-:S05]  /*3c90*/  LOP3.LUT R8, R8, R61, RZ, 0x3c, !PT ;  /* 0x0000003d08087212 */ /* 0x000fca00078e3cff */
[----:B-----5:R-:W-:-:S04]  /*3ca0*/  IMAD.IADD R8, R10, 0x1, R8 ;  /* 0x000000010a087824 */ /* 0x020fc800078e0208 */
[----:B------:R-:W-:-:S04]  /*3cb0*/  IMAD R11, R157, 0x2800, R8 ;  /* 0x000028009d0b7824 */ /* 0x000fc800078e0208 */
[----:B------:R-:W-:Y:S02]  /*3cc0*/  IMAD.IADD R28, R22, 0x1, R11 ;  /* 0x00000001161c7824 */ /* 0x000fe400078e020b */
[----:B------:R-:W1:Y:S04]  /*3cd0*/  LDS.128 R8, [R9+0xe000] ;  /* 0x00e0000009087984 */ /* 0x000e680000000c00 */
[----:B------:R-:W2:Y:S01]  /*3ce0*/  LDS.128 R28, [R28+0xe000] ;  /* 0x00e000001c1c7984 */ /* 0x000ea20000000c00 */
[----:B------:R-:W-:Y:S05]  /*3cf0*/  @P5 BRA `(.L_x_14503) ;  /* 0x0000000c00505947 */ /* 0x000fea0003800000 */
[--C-:B------:R-:W-:Y:S01]  /*3d00*/  SHF.R.U32.HI R85, RZ, 0x8, R25.reuse ;  /* 0x00000008ff557819 */ /* 0x100fe20000011619 */
[----:B-1----:R-:W-:Y:S01]  /*3d10*/  IMAD.MOV.U32 R24, RZ, RZ, R8 ;  /* 0x000000ffff187224 */ /* 0x002fe200078e0008 */
[----:B------:R-:W-:Y:S02]  /*3d20*/  SHF.R.U32.HI R87, RZ, 0x18, R25 ;  /* 0x00000018ff577819 */ /* 0x000fe40000011619 */
        /* <DEDUP_REMOVED lines=27> */
[----:B------:R-:W-:Y:S02]  /*3ee0*/  F2FP.F16.E4M3.UNPACK_B R79, R77.H1 ;  /* 0x0000004dff4f723e */ /* 0x000fe400030006ff */
[----:B--2---:R-:W-:Y:S02]  /*3ef0*/  F2FP.F16.E4M3.UNPACK_B R26, R28.H1 ;  /* 0x0000001cff1a723e */ /* 0x004fe400030006ff */
[----:B------:R-:W-:Y:S01]  /*3f00*/  F2FP.F16.E4M3.UNPACK_B R25, R24.H1 ;  /* 0x00000018ff19723e */ /* 0x000fe200030006ff */
[----:B------:R-:W-:Y:S01]  /*3f10*/  HADD2.F32 R5, -RZ, R79.H0_H0 ;  /* 0x2000004fff057230 */ /* 0x000fe20000004100 */
[----:B------:R-:W-:Y:S01]  /*3f20*/  LOP3.LUT R80, R15, 0xff00, R8, 0xf8, !PT ;  /* 0x0000ff000f507812 */ /* 0x000fe200078ef808 */
[----:B------:R-:W-:Y:S01]  /*3f30*/  HADD2.F32 R15, -RZ, R26.H0_H0 ;  /* 0x2000001aff0f7230 */ /* 0x000fe20000004100 */
[----:B------:R-:W-:Y:S01]  /*3f40*/  LOP3.LUT R4, R7, 0xff0000, R4, 0xf8, !PT ;  /* 0x00ff000007047812 */ /* 0x000fe200078ef804 */
[----:B------:R-:W-:Y:S01]  /*3f50*/  HADD2.F32 R8, -RZ, R25.H0_H0 ;  /* 0x20000019ff087230 */ /* 0x000fe20000004100 */
[----:B------:R-:W-:Y:S01]  /*3f60*/  F2FP.F16.E4M3.UNPACK_B R27, R76.H1 ;  /* 0x0000004cff1b723e */ /* 0x000fe200030006ff */
[----:B------:R-:W-:-:S02]  /*3f70*/  IMAD.U32 R7, R78, 0x10000, RZ ;  /* 0x000100004e077824 */ /* 0x000fc400078e00ff */
[-C--:B------:R-:W-:Y:S01]  /*3f80*/  FMUL.FTZ R83, R15, R5.reuse ;  /* 0x000000050f537220 */ /* 0x080fe20000410000 */
[----:B------:R-:W-:Y:S02]  /*3f90*/  HADD2.F32 R25, -RZ, R25.H1_H1 ;  /* 0x30000019ff197230 */ /* 0x000fe40000004100 */
[----:B------:R-:W-:Y:S01]  /*3fa0*/  FMUL.FTZ R84, R8, R5 ;  /* 0x0000000508547220 */ /* 0x000fe20000410000 */
[----:B------:R-:W-:Y:S01]  /*3fb0*/  LOP3.LUT R5, R81, 0xff0000, R82, 0xf8, !PT ;  /* 0x00ff000051057812 */ /* 0x000fe200078ef852 */
[----:B------:R-:W-:Y:S01]  /*3fc0*/  HADD2.F32 R82, -RZ, R79.H1_H1 ;  /* 0x3000004fff527230 */ /* 0x000fe20000004100 */
[----:B------:R-:W-:Y:S01]  /*3fd0*/  F2FP.F16.E4M3.UNPACK_B R79, R77 ;  /* 0x0000004dff4f723e */ /* 0x000fe200020006ff */
[--C-:B------:R-:W-:Y:S01]  /*3fe0*/  HADD2.F32 R78, -RZ, R27.reuse.H0_H0 ;  /* 0x2000001bff4e7230 */ /* 0x100fe20000004100 */
[----:B------:R-:W-:Y:S01]  /*3ff0*/  LOP3.LUT R7, R80, 0xff0000, R7, 0xf8, !PT ;  /* 0x00ff000050077812 */ /* 0x000fe200078ef807 */
[----:B------:R-:W-:Y:S01]  /*4000*/  HADD2.F32 R77, -RZ, R26.H1_H1 ;  /* 0x3000001aff4d7230 */ /* 0x000fe20000004100 */
[----:B------:R-:W-:Y:S01]  /*4010*/  F2FP.F16.E4M3.UNPACK_B R28, R28 ;  /* 0x0000001cff1c723e */ /* 0x000fe200020006ff */
[----:B------:R-:W-:Y:S01]  /*4020*/  HADD2.F32 R80, -RZ, R27.H1_H1 ;  /* 0x3000001bff507230 */ /* 0x000fe20000004100 */
[----:B------:R-:W-:Y:S01]  /*4030*/  F2FP.F16.E4M3.UNPACK_B R27, R24 ;  /* 0x00000018ff1b723e */ /* 0x000fe200020006ff */
[-C--:B------:R-:W-:Y:S01]  /*4040*/  FFMA.FTZ R8, R8, R78.reuse, -R83 ;  /* 0x0000004e08087223 */ /* 0x080fe20000010853 */
[----:B------:R-:W-:Y:S01]  /*4050*/  FFMA.FTZ R15, R15, R78, R84 ;  /* 0x0000004e0f0f7223 */ /* 0x000fe20000010054 */
[----:B------:R-:W-:Y:S01]  /*4060*/  F2FP.F16.E4M3.UNPACK_B R78, R76 ;  /* 0x0000004cff4e723e */ /* 0x000fe200020006ff */
[----:B------:R-:W-:Y:S01]  /*4070*/  FMUL.FTZ R24, R77, R82 ;  /* 0x000000524d187220 */ /* 0x000fe20000410000 */
        /* <DEDUP_REMOVED lines=9> */
[----:B------:R-:W-:Y:S01]  /*4110*/  FMUL.FTZ R81, R26, R81 ;  /* 0x000000511a517220 */ /* 0x000fe20000410000 */
[----:B------:R-:W-:Y:S01]  /*4120*/  HADD2.F32 R28, -RZ, R28.H1_H1 ;  /* 0x3000001cff1c7230 */ /* 0x000fe20000004100 */
[----:B------:R-:W-:Y:S01]  /*4130*/  F2FP.F16.E4M3.UNPACK_B R80, R75.H1 ;  /* 0x0000004bff50723e */ /* 0x000fe200030006ff */
[----:B------:R-:W-:Y:S02]  /*4140*/  HADD2.F32 R27, -RZ, R27.H1_H1 ;  /* 0x3000001bff1b7230 */ /* 0x000fe40000004100 */
[----:B------:R-:W-:Y:S01]  /*4150*/  FFMA.FTZ R82, R76, R77, R81 ;  /* 0x0000004d4c527223 */ /* 0x000fe20000010051 */
[----:B------:R-:W-:Y:S02]  /*4160*/  HADD2.F32 R78, -RZ, R78.H1_H1 ;  /* 0x3000004eff4e7230 */ /* 0x000fe40000004100 */
[----:B------:R-:W-:Y:S01]  /*4170*/  FMUL.FTZ R84, R28, R79 ;  /* 0x0000004f1c547220 */ /* 0x000fe20000410000 */
[----:B------:R-:W-:Y:S01]  /*4180*/  F2FP.F16.E4M3.UNPACK_B R76, R30.H1 ;  /* 0x0000001eff4c723e */ /* 0x000fe200030006ff */
[----:B------:R-:W-:Y:S01]  /*4190*/  FFMA.FTZ R26, R26, R77, -R83 ;  /* 0x0000004d1a1a7223 */ /* 0x000fe20000010853 */
[C---:B------:R-:W-:Y:S01]  /*41a0*/  FMUL.FTZ R85, R27.reuse, R79 ;  /* 0x0000004f1b557220 */ /* 0x040fe20000410000 */
        /* <DEDUP_REMOVED lines=8> */
[--C-:B------:R-:W-:Y:S02]  /*4230*/  HADD2.F32 R28, -RZ, R27.reuse.H0_H0 ;  /* 0x2000001bff1c7230 */ /* 0x100fe40000004100 */
[----:B------:R-:W-:Y:S01]  /*4240*/  FMUL.FTZ R87, R77, R81 ;  /* 0x000000514d577220 */ /* 0x000fe20000410000 */
[----:B------:R-:W-:Y:S01]  /*4250*/  HADD2.F32 R80, -RZ, R80.H1_H1 ;  /* 0x30000050ff507230 */ /* 0x000fe20000004100 */
        /* <DEDUP_REMOVED lines=10> */
[-C--:B------:R-:W-:Y:S01]  /*4300*/  FFMA.FTZ R89, R27, R79.reuse, -R28 ;  /* 0x0000004f1b597223 */ /* 0x080fe2000001081c */
[----:B------:R-:W-:Y:S02]  /*4310*/  HADD2.F32 R28, -RZ, R30.H0_H0 ;  /* 0x2000001eff1c7230 */ /* 0x000fe40000004100 */
[----:B------:R-:W-:Y:S01]  /*4320*/  FFMA.FTZ R91, R76, R79, R81 ;  /* 0x0000004f4c5b7223 */ /* 0x000fe20000010051 */
[--C-:B------:R-:W-:Y:S01]  /*4330*/  HADD2.F32 R76, -RZ, R75.reuse.H0_H0 ;  /* 0x2000004bff4c7230 */ /* 0x100fe20000004100 */
[----:B------:R-:W-:Y:S01]  /*4340*/  F2FP.SATFINITE.E4M3.F32.PACK_AB_MERGE_C R8, R25, R8, RZ ;  /* 0x000000081908723e */ /* 0x000fe200048070ff */
[----:B------:R-:W-:-:S02]  /*4350*/  HADD2.F32 R79, -RZ, R75.H1_H1 ;  /* 0x3000004bff4f7230 */ /* 0x000fc40000004100 */
[----:B------:R-:W-:Y:S01]  /*4360*/  FFMA.FTZ R86, R77, R78, R86 ;  /* 0x0000004e4d567223 */ /* 0x000fe20000010056 */
[----:B------:R-:W-:Y:S01]  /*4370*/  HADD2.F32 R27, -RZ, R10.H0_H0 ;  /* 0x2000000aff1b7230 */ /* 0x000fe20000004100 */
[----:B------:R-:W-:Y:S01]  /*4380*/  F2FP.SATFINITE.E4M3.F32.PACK_AB_MERGE_C R8, R83, R26, R8 ;  /* 0x0000001a5308723e */ /* 0x000fe20004807008 */
[----:B------:R-:W-:Y:S01]  /*4390*/  HADD2.F32 R30, -RZ, R30.H1_H1 ;  /* 0x3000001eff1e7230 */ /* 0x000fe20000004100 */
[----:B------:R-:W-:Y:S01]  /*43a0*/  F2FP.SATFINITE.E4M3.F32.PACK_AB_MERGE_C R15, R24, R15, RZ ;  /* 0x0000000f180f723e */ /* 0x000fe200048070ff */
[----:B------:R-:W-:Y:S02]  /*43b0*/  HADD2.F32 R10, -RZ, R10.H1_H1 ;  /* 0x3000000aff0a7230 */ /* 0x000fe40000004100 */
[----:B------:R-:W-:Y:S01]  /*43c0*/  FMUL.FTZ R81, R27, R76 ;  /* 0x0000004c1b517220 */ /* 0x000fe20000410000 */
[--C-:B------:R-:W-:Y:S02]  /*43d0*/  HADD2.F32 R75, -RZ, R72.reuse.H0_H0 ;  /* 0x20000048ff4b7230 */ /* 0x100fe40000004100 */
[----:B------:R-:W-:Y:S01]  /*43e0*/  FMUL.FTZ R87, R30, R79 ;  /* 0x0000004f1e577220 */ /* 0x000fe20000410000 */
[----:B------:R-:W-:-:S02]  /*43f0*/  HADD2.F32 R77, -RZ, R72.H1_H1 ;  /* 0x30000048ff4d7230 */ /* 0x000fc40000004100 */
[----:B------:R-:W-:Y:S01]  /*4400*/  FMUL.FTZ R72, R28, R76 ;  /* 0x0000004c1c487220 */ /* 0x000fe20000410000 */
[----:B------:R-:W-:Y:S01]  /*4410*/  F2FP.F16.E4M3.UNPACK_B R25, R29 ;  /* 0x0000001dff19723e */ /* 0x000fe200020006ff */
[----:B------:R-:W-:Y:S01]  /*4420*/  FMUL.FTZ R79, R10, R79 ;  /* 0x0000004f0a4f7220 */ /* 0x000fe20000410000 */
[----:B------:R-:W-:Y:S01]  /*4430*/  F2FP.F16.E4M3.UNPACK_B R26, R7 ;  /* 0x00000007ff1a723e */ /* 0x000fe200020006ff */
[----:B------:R-:W-:Y:S01]  /*4440*/  FFMA.FTZ R76, R27, R75, -R72 ;  /* 0x0000004b1b4c7223 */ /* 0x000fe20000010848 */
[----:B------:R-:W-:Y:S01]  /*4450*/  F2FP.F16.E4M3.UNPACK_B R24, R9 ;  /* 0x00000009ff18723e */ /* 0x000fe200020006ff */
[----:B------:R-:W-:Y:S01]  /*4460*/  FFMA.FTZ R81, R28, R75, R81 ;  /* 0x0000004b1c517223 */ /* 0x000fe20000010051 */
        /* <DEDUP_REMOVED lines=19> */
[----:B------:R-:W-:Y:S01]  /*45a0*/  FMUL.FTZ R76, R26, R75 ;  /* 0x0000004b1a4c7220 */ /* 0x000fe20000410000 */
[----:B------:R-:W-:Y:S01]  /*45b0*/  F2FP.F16.E4M3.UNPACK_B R29, R29.H1 ;  /* 0x0000001dff1d723e */ /* 0x000fe200030006ff */
[----:B------:R-:W-:Y:S01]  /*45c0*/  FFMA.FTZ R30, R30, R77, R79 ;  /* 0x0000004d1e1e7223 */ /* 0x000fe2000001004f */
[----:B------:R-:W-:Y:S01]  /*45d0*/  F2FP.F16.E4M3.UNPACK_B R75, R7.H1 ;  /* 0x00000007ff4b723e */ /* 0x000fe200030006ff */
[-C--:B------:R-:W-:Y:S01]  /*45e0*/  FFMA.FTZ R26, R26, R72.reuse, -R27 ;  /* 0x000000481a1a7223 */ /* 0x080fe2000001081b */
[----:B------:R-:W-:Y:S01]  /*45f0*/  FFMA.FTZ R7, R25, R72, R76 ;  /* 0x0000004819077223 */ /* 0x000fe2000001004c */
[----:B------:R-:W-:Y:S01]  /*4600*/  HADD2.F32 R25, -RZ, R9.H0_H0 ;  /* 0x20000009ff197230 */ /* 0x000fe20000004100 */
[----:B------:R-:W-:Y:S01]  /*4610*/  F2FP.F16.E4M3.UNPACK_B R6, R6.H1 ;  /* 0x00000006ff06723e */ /* 0x000fe200030006ff */
[----:B------:R-:W-:Y:S01]  /*4620*/  HADD2.F32 R27, -RZ, R29.H0_H0 ;  /* 0x2000001dff1b7230 */ /* 0x000fe20000004100 */
[----:B------:R-:W-:Y:S01]  /*4630*/  F2FP.SATFINITE.E4M3.F32.PACK_AB_MERGE_C R86, R91, R86, RZ ;  /* 0x000000565b56723e */ /* 0x000fe200048070ff */
[----:B------:R-:W-:Y:S01]  /*4640*/  HADD2.F32 R76, -RZ, R75.H0_H0 ;  /* 0x2000004bff4c7230 */ /* 0x000fe20000004100 */
[----:B------:R-:W-:Y:S01]  /*4650*/  F2FP.F16.E4M3.UNPACK_B R77, R5 ;  /* 0x00000005ff4d723e */ /* 0x000fe200020006ff */
[----:B------:R-:W-:Y:S01]  /*4660*/  HADD2.F32 R29, -RZ, R29.H1_H1 ;  /* 0x3000001dff1d7230 */ /* 0x000fe20000004100 */
[----:B------:R-:W-:Y:S01]  /*4670*/  F2FP.SATFINITE.E4M3.F32.PACK_AB_MERGE_C R30, R30, R81, R86 ;  /* 0x000000511e1e723e */ /* 0x000fe20004807056 */
[----:B------:R-:W-:-:S02]  /*4680*/  HADD2.F32 R78, -RZ, R75.H1_H1 ;  /* 0x3000004bff4e7230 */ /* 0x000fc40000004100 */
[-C--:B------:R-:W-:Y:S01]  /*4690*/  FMUL.FTZ R80, R27, R76.reuse ;  /* 0x0000004c1b507220 */ /* 0x080fe20000410000 */
[----:B------:R-:W-:Y:S02]  /*46a0*/  HADD2.F32 R9, -RZ, R9.H1_H1 ;  /* 0x30000009ff097230 */ /* 0x000fe40000004100 */
[----:B------:R-:W-:Y:S01]  /*46b0*/  FMUL.FTZ R82, R25, R76 ;  /* 0x0000004c19527220 */ /* 0x000fe20000410000 */
[--C-:B------:R-:W-:Y:S02]  /*46c0*/  HADD2.F32 R72, -RZ, R6.reuse.H0_H0 ;  /* 0x20000006ff487230 */ /* 0x100fe40000004100 */
[----:B------:R-:W-:Y:S02]  /*46d0*/  HADD2.F32 R76, -RZ, R6.H1_H1 ;  /* 0x30000006ff4c7230 */ /* 0x000fe40000004100 */
[-C--:B------:R-:W-:Y:S01]  /*46e0*/  FMUL.FTZ R6, R29, R78.reuse ;  /* 0x0000004e1d067220 */ /* 0x080fe20000410000 */
[----:B------:R-:W-:Y:S01]  /*46f0*/  FMUL.FTZ R78, R9, R78 ;  /* 0x0000004e094e7220 */ /* 0x000fe20000410000 */
[----:B------:R-:W-:Y:S01]  /*4700*/  FFMA.FTZ R82, R27, R72, R82 ;  /* 0x000000481b527223 */ /* 0x000fe20000010052 */
        /* <DEDUP_REMOVED lines=18> */
[----:B------:R-:W-:Y:S02]  /*4830*/  HADD2.F32 R25, -RZ, R11.H0_H0 ;  /* 0x2000000bff197230 */ /* 0x000fe40000004100 */
[----:B------:R-:W-:Y:S01]  /*4840*/  FMUL.FTZ R88, R4, R79 ;  /* 0x0000004f04587220 */ /* 0x000fe20000410000 */
[----:B------:R-:W-:Y:S02]  /*4850*/  HADD2.F32 R31, -RZ, R31.H1_H1 ;  /* 0x3000001fff1f7230 */ /* 0x000fe40000004100 */
[----:B------:R-:W-:Y:S01]  /*4860*/  FFMA.FTZ R86, R9, R76, -R86 ;  /* 0x0000004c09567223 */ /* 0x000fe20000010856 */
[----:B------:R-:W-:-:S02]  /*4870*/  HADD2.F32 R78, -RZ, R78.H1_H1 ;  /* 0x3000004eff4e7230 */ /* 0x000fc40000004100 */
[----:B------:R-:W-:Y:S01]  /*4880*/  FFMA.FTZ R80, R29, R76, R80 ;  /* 0x0000004c1d507223 */ /* 0x000fe20000010050 */
        /* <DEDUP_REMOVED lines=20> */
[----:B------:R-:W-:-:S02]  /*49d0*/  F2FP.SATFINITE.E4M3.F32.PACK_AB_MERGE_C R15, R26, R15, R81 ;  /* 0x0000000f1a0f723e */ /* 0x000fc40004807051 */
[----:B------:R-:W-:Y:S02]  /*49e0*/  F2FP.SATFINITE.E4M3.F32.PACK_AB_MERGE_C R82, R83, R82, RZ ;  /* 0x000000525352723e */ /* 0x000fe400048070ff */
[----:B------:R-:W-:Y:S02]  /*49f0*/  F2FP.SATFINITE.E4M3.F32.PACK_AB_MERGE_C R78, R78, R79, RZ ;  /* 0x0000004f4e4e723e */ /* 0x000fe400048070ff */
[----:B------:R-:W-:Y:S01]  /*4a00*/  F2FP.SATFINITE.E4M3.F32.PACK_AB_MERGE_C R11, R9, R86, R11 ;  /* 0x00000056090b723e */ /* 0x000fe2000480700b */
[----:B------:R-:W-:Y:S01]  /*4a10*/  IMAD.MOV.U32 R9, RZ, RZ, R15 ;  /* 0x000000ffff097224 */ /* 0x000fe200078e000f */
[----:B------:R-:W-:Y:S02]  /*4a20*/  F2FP.SATFINITE.E4M3.F32.PACK_AB_MERGE_C R29, R7, R24, R82 ;  /* 0x00000018071d723e */ /* 0x000fe40004807052 */
[----:B------:R-:W-:-:S07]  /*4a30*/  F2FP.SATFINITE.E4M3.F32.PACK_AB_MERGE_C R31, R5, R80, R78 ;  /* 0x00000050051f723e */ /* 0x000fce000480704e */
.L_x_14503:
[----:B------:R-:W-:Y:S05]  /*4a40*/  BSYNC B1 ;  /* 0x0000000000017941 */ /* 0x000fea0003800000 */
.L_x_14502:
[----:B-1----:R1:W-:Y:S01]  /*4a50*/  ST.E.128 desc[UR40][R2.64], R8 ;  /* 0x0000000802007985 */ /* 0x0023e2000c101d28 */
[----:B------:R-:W-:-:S13]  /*4a60*/  ISETP.GE.AND P3, PT, R13, R12, PT ;  /* 0x0000000c0d00720c */ /* 0x000fda0003f66270 */
[----:B------:R-:W-:Y:S05]  /*4a70*/  @P3 BRA `(.L_x_14491) ;  /* 0x0000000000f43947 */ /* 0x000fea0003800000 */
[----:B------:R-:W-:-:S04]  /*4a80*/  IADD3 R14, P3, R14, R13, RZ ;  /* 0x0000000d0e0e7210 */ /* 0x000fc80007f7e0ff */
[----:B------:R-:W-:-:S05]  /*4a90*/  LEA.HI.X.SX32 R15, R13, R0, 0x1, P3 ;  /* 0x000000000d0f7211 */ /* 0x000fca00018f0eff */
[----:B--2---:R2:W-:Y:S01]  /*4aa0*/  ST.E.128 desc[UR40][R14.64], R28 ;  /* 0x0000001c0e007985 */ /* 0x0045e2000c101d28 */
[----:B------:R-:W-:Y:S05]  /*4ab0*/  BRA `(.L_x_14491) ;  /* 0x0000000000e47947 */ /* 0x000fea0003800000 */
.L_x_14483:
[----:B------:R-:W2:Y:S02]  /*4ac0*/  LDL R0, [R1+0x18] ;  /* 0x0000180001007983 */ /* 0x000ea40000100800 */
[----:B--2---:R-:W-:-:S13]  /*4ad0*/  ISETP.NE.AND P4, PT, R0, 0x3, PT ;  /* 0x000000030000780c */ /* 0x004fda0003f85270 */
[----:B------:R-:W-:Y:S05]  /*4ae0*/  @!P4 BRA `(.L_x_14504) ;  /* 0x000000000004c947 */ /* 0x000fea0003800000 */
[----:B------:R-:W-:Y:S01]  /*4af0*/  BPT.TRAP 0x1 ;  /* 0x000000040000795c */ /* 0x000fe20000300000 */
.L_x_14504:
[----:B------:R-:W2:Y:S01]  /*4b00*/  LDL R0, [R1+0x24] ;  /* 0x0000240001007983 */ /* 0x000ea20000100800 */
[----:B------:R-:W-:Y:S01]  /*4b10*/  IMAD R48, R157, 0x8, R22 ;  /* 0x000000089d307824 */ /* 0x000fe200078e0216 */
[----:B------:R-:W-:Y:S01]  /*4b20*/  BSSY B1, `(.L_x_14505) ;  /* 0x0000005000017945 */ /* 0x000fe20003800000 */
[----:B------:R-:W-:Y:S02]  /*4b30*/  SHF.R.S32.HI R69, RZ, 0x1f, R67 ;  /* 0x0000001fff457819 */ /* 0x000fe40000011443 */
[----:B--2---:R-:W-:-:S04]  /*4b40*/  SHF.L.U32 R73, R0, 0x1f, RZ ;  /* 0x0000001f00497819 */ /* 0x004fc800000006ff */
[----:B------:R-:W0:Y:S02]  /*4b50*/  SYNCS.PHASECHK.TRANS64.TRYWAIT P3, [R48+URZ+0x13290], R73 ;  /* 0x01329049300075a7 */ /* 0x000e24000806017f */
[----:B0-----:R-:W-:Y:S05]  /*4b60*/  @!P3 BRA `(.L_x_14506) ;  /* 0x000001d80040b947 */ /* 0x001fea0003800000 */
.L_x_14808:
[----:B------:R-:W-:Y:S05]  /*4b70*/  BSYNC B1 ;  /* 0x0000000000017941 */ /* 0x000fea0003800000 */
.L_x_14505:
        /* <DEDUP_REMOVED lines=18> */
[----:B--2---:R-:W-:Y:S01]  /*4ca0*/  IMAD.WIDE.U32 R2, R6, UR4, R2 ;  /* 0x0000000406027c25 */ /* 0x004fe2000f8e0002 */
        /* <DEDUP_REMOVED lines=8> */
[----:B------:R-:W-:Y:S01]  /*4d30*/  ISETP.GT.AND P3, PT, R71, R4, PT ;  /* 0x000000044700720c */ /* 0x000fe20003f64270 */
[----:B------:R-:W-:-:S12]  /*4d40*/  BRA.DIV UR4, `(.L_x_14507) ;  /* 0x000001d604dc7947 */ /* 0x000fd8000b800000 */
[----:B------:R1:W2:Y:S04]  /*4d50*/  SHFL.IDX PT, R3, R13, RZ, 0x1e1f ;  /* 0x001e1fff0d037589 */ /* 0x0002a800000e0000 */
[----:B------:R1:W3:Y:S02]  /*4d60*/  SHFL.IDX PT, R14, R0, RZ, 0x1e1f ;  /* 0x001e1fff000e7589 */ /* 0x0002e400000e0000 */
.L_x_14812:
[----:B------:R-:W-:Y:S05]  /*4d70*/  @!P3 BRA `(.L_x_14491) ;  /* 0x000000000034b947 */ /* 0x000fea0003800000 */
[----:B------:R-:W4:Y:S01]  /*4d80*/  LDL R2, [R1+0x20] ;  /* 0x0000200001027983 */ /* 0x000f220000100800 */
[----:B------:R-:W-:-:S03]  /*4d90*/  ULDC UR4, c[0x0][0x2f4] ;  /* 0x0000bd0000047ab9 */ /* 0x000fc60000000800 */
[----:B-1----:R-:W5:Y:S01]  /*4da0*/  LDL R0, [R1+0x2c] ;  /* 0x00002c0001007983 */ /* 0x002f620000100800 */
[----:B------:R-:W-:-:S13]  /*4db0*/  ISETP.GE.AND P3, PT, R18, UR4, PT ;  /* 0x0000000412007c0c */ /* 0x000fda000bf66270 */
[----:B------:R-:W1:Y:S01]  /*4dc0*/  @!P3 LDS.128 R4, [R68+0xe000] ;  /* 0x00e000004404b984 */ /* 0x000e620000000c00 */
[----:B---3--:R-:W-:-:S05]  /*4dd0*/  @!P3 IADD3 R12, P5, R18, R14, RZ ;  /* 0x0000000e120cb210 */ /* 0x008fca0007fbe0ff */
[----:B--2---:R-:W-:-:S05]  /*4de0*/  @!P3 IMAD.X R13, R3, 0x1, R19, P5 ;  /* 0x00000001030db824 */ /* 0x004fca00028e0613 */
[----:B-1----:R-:W-:Y:S01]  /*4df0*/  @!P3 ST.E.128 desc[UR40][R12.64], R4 ;  /* 0x000000040c00b985 */ /* 0x002fe2000c101d28 */
[----:B----4-:R-:W-:-:S13]  /*4e00*/  ISETP.GE.AND P5, PT, R2, UR4, PT ;  /* 0x0000000402007c0c */ /* 0x010fda000bfa6270 */
[----:B------:R-:W1:Y:S01]  /*4e10*/  @!P5 LDS.128 R8, [R65+0xe000] ;  /* 0x00e000004108d984 */ /* 0x000e620000000c00 */
[----:B------:R-:W-:-:S05]  /*4e20*/  @!P5 IADD3 R14, P6, R2, R14, RZ ;  /* 0x0000000e020ed210 */ /* 0x000fca0007fde0ff */
[----:B-----5:R-:W-:-:S05]  /*4e30*/  @!P5 IMAD.X R15, R3, 0x1, R0, P6 ;  /* 0x00000001030fd824 */ /* 0x020fca00030e0600 */
[----:B-1----:R4:W-:Y:S03]  /*4e40*/  @!P5 ST.E.128 desc[UR40][R14.64], R8 ;  /* 0x000000080e00d985 */ /* 0x0029e6000c101d28 */
.L_x_14491:
[----:B------:R-:W-:Y:S05]  /*4e50*/  BSYNC B0 ;  /* 0x0000000000007941 */ /* 0x000fea0003800000 */
.L_x_14482:
[----:B-12---:R-:W1:Y:S01]  /*4e60*/  S2R R0, SR_TID.X ;  /* 0x0000000000007919 */ /* 0x006e620000002100 */
        /* <DEDUP_REMOVED lines=15> */
.L_x_14509:
[----:B------:R-:W-:Y:S05]  /*4f60*/  BSYNC B0 ;  /* 0x0000000000007941 */ /* 0x000fea0003800000 */
.L_x_14508:
[----:B------:R-:W1:Y:S01]  /*4f70*/  SYNCS.PHASECHK.TRANS64.TRYWAIT P4, [R48+URZ+0x132b0], R73 ;  /* 0x0132b049300075a7 */ /* 0x000e62000808017f */
[----:B------:R-:W-:Y:S04]  /*4f80*/  BSSY B0, `(.L_x_14510) ;  /* 0x0000002000007945 */ /* 0x000fe80003800000 */
[----:B-1----:R-:W-:Y:S05]  /*4f90*/  @!P4 BRA `(.L_x_14511) ;  /* 0x000001d4008cc947 */ /* 0x002fea0003800000 */
.L_x_14813:
[----:B------:R-:W-:Y:S05]  /*4fa0*/  BSYNC B0 ;  /* 0x0000000000007941 */ /* 0x000fea0003800000 */
.L_x_14510:
[----:B0-----:R-:W5:Y:S01]  /*4fb0*/  LDL R6, [R1+0x8] ;  /* 0x0000080001067983 */ /* 0x001f620000100800 */
[----:B------:R-:W-:Y:S01]  /*4fc0*/  ULDC.64 UR4, c[0x0][0x328] ;  /* 0x0000ca0000047ab9 */ /* 0x000fe20000000a00 */
[----:B------:R-:W-:Y:S01]  /*4fd0*/  ULDC.64 UR6, c[0x0][0x318] ;  /* 0x0000c60000067ab9 */ /* 0x000fe20000000a00 */
[----:B--2---:R-:W-:Y:S01]  /*4fe0*/  IMAD R0, R69, UR4, RZ ;  /* 0x0000000445007c24 */ /* 0x004fe2000f8e02ff */
[----:B------:R-:W0:Y:S01]  /*4ff0*/  S2R R4, SR_TID.X ;  /* 0x0000000000047919 */ /* 0x000e220000002100 */
[C---:B---3--:R-:W-:Y:S01]  /*5000*/  IMAD.WIDE.U32 R2, R67.reuse, UR4, RZ ;  /* 0x0000000443027c25 */ /* 0x048fe2000f8e00ff */
        /* <DEDUP_REMOVED lines=10> */
[----:B-----5:R-:W-:-:S04]  /*50b0*/  IMAD.WIDE.U32 R2, R6, UR4, R66 ;  /* 0x0000000406027c25 */ /* 0x020fc8000f8e0042 */
[----:B------:R-:W-:Y:S01]  /*50c0*/  IMAD R5, R6, UR5, R0 ;  /* 0x0000000506057c24 */ /* 0x000fe2000f8e0200 */
[----:B------:R-:W-:Y:S01]  /*50d0*/  IADD3 R0, P4, R2, UR6, RZ ;  /* 0x0000000602007c10 */ /* 0x000fe2000ff9e0ff */
[C---:B0-----:R-:W-:Y:S02]  /*50e0*/  VIADD R6, R4.reuse, 0xffffff80 ;  /* 0xffffff8004067836 */ /* 0x041fe40000000000 */
[----:B------:R-:W-:Y:S01]  /*50f0*/  VIADD R4, R4, 0xffffff80 ;  /* 0xffffff8004047836 */ /* 0x000fe20000000000 */
[----:B------:R-:W-:Y:S01]  /*5100*/  IADD3.X R2, R3, UR7, R5, P4, !PT ;  /* 0x0000000703027c10 */ /* 0x000fe2000a7fe405 */
[----:B------:R0:W2:Y:S03]  /*5110*/  SHFL.IDX PT, R13, R0, RZ, 0x1e1f ;  /* 0x001e1fff000d7589 */ /* 0x0000a600000e0000 */
[----:B------:R-:W-:Y:S01]  /*5120*/  LEA.HI R4, R4, R6, RZ, 0x1 ;  /* 0x0000000604047211 */ /* 0x000fe200078f08ff */
[----:B------:R0:W3:Y:S03]  /*5130*/  SHFL.IDX PT, R5, R2, RZ, 0x1e1f ;  /* 0x001e1fff02057589 */ /* 0x0000e600000e0000 */
[----:B------:R-:W-:-:S04]  /*5140*/  SHF.R.S32.HI R4, RZ, 0x1, R4 ;  /* 0x00000001ff047819 */ /* 0x000fc80000011404 */
[----:B------:R-:W-:-:S13]  /*5150*/  ISETP.GT.AND P4, PT, R71, R4, PT ;  /* 0x000000044700720c */ /* 0x000fda0003f84270 */
[----:B0-2---:R-:W-:Y:S05]  /*5160*/  @!P4 BRA `(.L_x_14513) ;  /* 0x000000000034c947 */ /* 0x005fea0003800000 */
[----:B------:R-:W2:Y:S01]  /*5170*/  LDL R6, [R1+0x20] ;  /* 0x0000200001067983 */ /* 0x000ea20000100800 */
[----:B------:R-:W-:-:S03]  /*5180*/  ULDC UR4, c[0x0][0x2f4] ;  /* 0x0000bd0000047ab9 */ /* 0x000fc60000000800 */
[----:B------:R-:W5:Y:S01]  /*5190*/  LDL R4, [R1+0x2c] ;  /* 0x00002c0001047983 */ /* 0x000f620000100800 */
[----:B------:R-:W-:-:S13]  /*51a0*/  ISETP.GE.AND P4, PT, R18, UR4, PT ;  /* 0x0000000412007c0c */ /* 0x000fda000bf86270 */
[----:B------:R-:W-:-:S05]  /*51b0*/  @!P4 IADD3 R2, P5, R18, R13, RZ ;  /* 0x0000000d1202c210 */ /* 0x000fca0007fbe0ff */
[----:B---3--:R-:W-:Y:S01]  /*51c0*/  @!P4 IMAD.X R3, R5, 0x1, R19, P5 ;  /* 0x000000010503c824 */ /* 0x008fe200028e0613 */
[----:B--2---:R-:W-:-:S13]  /*51d0*/  ISETP.GE.AND P5, PT, R6, UR4, PT ;  /* 0x0000000406007c0c */ /* 0x004fda000bfa6270 */
[----:B------:R-:W-:-:S05]  /*51e0*/  @!P5 IADD3 R12, P6, R6, R13, RZ ;  /* 0x0000000d060cd210 */ /* 0x000fca0007fde0ff */
[----:B-----5:R-:W-:Y:S02]  /*51f0*/  @!P5 IMAD.X R13, R5, 0x1, R4, P6 ;  /* 0x00000001050dd824 */ /* 0x020fe400030e0604 */
[----:B------:R-:W0:Y:S04]  /*5200*/  @!P4 LDS.128 R4, [R68+0x6000] ;  /* 0x006000004404c984 */ /* 0x000e280000000c00 */
[----:B0-----:R-:W-:Y:S04]  /*5210*/  @!P4 ST.E.128 desc[UR40][R2.64], R4 ;  /* 0x000000040200c985 */ /* 0x001fe8000c101d28 */
[----:B----4-:R-:W0:Y:S04]  /*5220*/  @!P5 LDS.128 R8, [R65+0x6000] ;  /* 0x006000004108d984 */ /* 0x010e280000000c00 */
[----:B0-----:R0:W-:Y:S02]  /*5230*/  @!P5 ST.E.128 desc[UR40][R12.64], R8 ;  /* 0x000000080c00d985 */ /* 0x0011e4000c101d28 */
.L_x_14513:
[----:B------:R-:W-:Y:S05]  /*5240*/  BSYNC B0 ;  /* 0x0000000000007941 */ /* 0x000fea0003800000 */
.L_x_14512:
[----:B------:R-:W2:Y:S01]  /*5250*/  LDL.LU R2, [R1+0x24] ;  /* 0x0000240001027983 */ /* 0x000ea20000300800 */
[----:B------:R-:W-:Y:S02]  /*5260*/  VIADD R157, R157, 0x1 ;  /* 0x000000019d9d7836 */ /* 0x000fe40000000000 */
[----:B-1----:R-:W-:Y:S01]  /*5270*/  @!P3 VIADD R48, R48, 0x132c0 ;  /* 0x000132c03030b836 */ /* 0x002fe20000000000 */
        /* <DEDUP_REMOVED lines=9> */
[----:B------:R-:W-:Y:S02]  /*5310*/  SEL R0, RZ, 0x1, P4 ;  /* 0x00000001ff007807 */ /* 0x000fe40002000000 */
[----:B------:R-:W-:Y:S01]  /*5320*/  SEL R157, R157, RZ, P4 ;  /* 0x000000ff9d9d7207 */ /* 0x000fe20002000000 */
[----:B------:R1:W-:Y:S01]  /*5330*/  @!P3 SYNCS.ARRIVE.TRANS64.RED.A1T0 RZ, [R48+URZ], RZ ;  /* 0x000000ff30ffb9a7 */ /* 0x0003e2000810043f */
[----:B------:R-:W-:Y:S02]  /*5340*/  PLOP3.LUT P3, PT, PT, PT, PT, 0x8, 0x0 ;  /* 0x000000000000781c */ /* 0x000fe40003f6e170 */
[----:B--2---:R-:W-:-:S05]  /*5350*/  LOP3.LUT R2, R2, R0, RZ, 0x3c, !PT ;  /* 0x0000000002027212 */ /* 0x004fca00078e3cff */
[----:B------:R1:W-:Y:S01]  /*5360*/  STL [R1+0x24], R2 ;  /* 0x0000240201007387 */ /* 0x0003e20000100800 */
[----:B------:R-:W-:Y:S05]  /*5370*/  @P2 BRA `(.L_x_14514) ;  /* 0xffffffcc00a02947 */ /* 0x000fea000383ffff */
.L_x_14477:
[----:B------:R-:W-:Y:S04]  /*5380*/  BSSY B0, `(.L_x_14515) ;  /* 0x0000004000007945 */ /* 0x000fe80003800000 */
[----:B------:R-:W-:Y:S05]  /*5390*/  @P3 BRA `(.L_x_14516) ;  /* 0x0000000000083947 */ /* 0x000fea0003800000 */
[----:B------:R-:W2:Y:S02]  /*53a0*/  FENCE.VIEW.ASYNC.G ;  /* 0x00000000000073c6 */ /* 0x000ea40000000100 */
[----:B--2---:R-:W-:Y:S06]  /*53b0*/  BAR.ARV 0xc, 0x200 ;  /* 0x0308000000007b1d */ /* 0x004fec0000002000 */
.L_x_14516:
[----:B------:R-:W-:Y:S05]  /*53c0*/  BSYNC B0 ;  /* 0x0000000000007941 */ /* 0x000fea0003800000 */
.L_x_14515:
[----:B------:R-:W2:Y:S01]  /*53d0*/  LDL R25, [R1+0xc] ;  /* 0x00000c0001197983 */ /* 0x000ea20000100800 */
[----:B------:R-:W-:Y:S01]  /*53e0*/  ULDC.64 UR4, c[0x0][0x990] ;  /* 0x0002640000047ab9 */ /* 0x000fe20000000a00 */
[----:B------:R-:W-:Y:S02]  /*53f0*/  ULDC.64 UR6, c[0x0][0x998] ;  /* 0x0002660000067ab9 */ /* 0x000fe40000000a00 */
[----:B------:R-:W3:Y:S01]  /*5400*/  LDL R0, [R1+0x8] ;  /* 0x0000080001007983 */ /* 0x000ee20000100800 */
[----:B------:R-:W-:Y:S02]  /*5410*/  ISETP.NE.U32.AND P0, PT, RZ, UR4, PT ;  /* 0x00000004ff007c0c */ /* 0x000fe4000bf05070 */
[----:B------:R-:W-:Y:S01]  /*5420*/  ISETP.NE.U32.AND P1, PT, RZ, UR6, PT ;  /* 0x00000006ff007c0c */ /* 0x000fe2000bf25070 */
[----:B----4-:R-:W4:Y:S01]  /*5430*/  LDL R14, [R1+0x28] ;  /* 0x00002800010e7983 */ /* 0x010f220000100800 */
[----:B------:R-:W-:Y:S02]  /*5440*/  ISETP.NE.AND.EX P0, PT, RZ, UR5, PT, P0 ;  /* 0x00000005ff007c0c */ /* 0x000fe4000bf05300 */
[----:B------:R-:W-:Y:S01]  /*5450*/  ISETP.NE.AND.EX P1, PT, RZ, UR7, PT, P1 ;  /* 0x00000007ff007c0c */ /* 0x000fe2000bf25310 */
[----:B------:R-:W4:Y:S04]  /*5460*/  LDL R21, [R1+0x10] ;  /* 0x0000100001157983 */ /* 0x000f280000100800 */
[----:B------:R-:W4:Y:S06]  /*5470*/  LDL R20, [R1+0x14] ;  /* 0x0000140001147983 */ /* 0x000f2c0000100800 */
[----:B------:R-:W1:Y:S08]  /*5480*/  @P0 LDC.64 R6, c[0x0][0x9a8] ;  /* 0x00026a00ff060b82 */ /* 0x000e700000000a00 */
[----:B0-----:R-:W0:Y:S08]  /*5490*/  @P1 LDC.64 R8, c[0x0][0x9b8] ;  /* 0x00026e00ff081b82 */ /* 0x001e300000000a00 */
[----:B------:R-:W0:Y:S08]  /*54a0*/  @P0 LDC.64 R10, c[0x0][0x9b0] ;  /* 0x00026c00ff0a0b82 */ /* 0x000e300000000a00 */
[----:B------:R-:W0:Y:S01]  /*54b0*/  @P1 LDC.64 R12, c[0x0][0x9c0] ;  /* 0x00027000ff0c1b82 */ /* 0x000e220000000a00 */
[----:B--2---:R-:W-:-:S02]  /*54c0*/  @P0 SHF.R.S32.HI R3, RZ, 0x1f, R25 ;  /* 0x0000001fff030819 */ /* 0x004fc40000011419 */
[----:B---3--:R-:W-:Y:S01]  /*54d0*/  @P1 SHF.R.S32.HI R5, RZ, 0x1f, R25 ;  /* 0x0000001fff051819 */ /* 0x008fe20000011419 */
[----:B------:R-:W-:Y:S02]  /*54e0*/  IMAD.MOV.U32 R24, RZ, RZ, R0 ;  /* 0x000000ffff187224 */ /* 0x000fe400078e0000 */
[-C--:B-1----:R-:W-:Y:S02]  /*54f0*/  @P0 IMAD R0, R3, R6.reuse, RZ ;  /* 0x0000000603000224 */ /* 0x082fe400078e02ff */
[----:B------:R-:W-:-:S04]  /*5500*/  @P0 IMAD.WIDE.U32 R2, R25, R6, RZ ;  /* 0x0000000619020225 */ /* 0x000fc800078e00ff */
[----:B------:R-:W-:Y:S02]  /*5510*/  @P0 IMAD R7, R25, R7, R0 ;  /* 0x0000000719070224 */ /* 0x000fe400078e0200 */
[-C--:B0-----:R-:W-:Y:S01]  /*5520*/  @P1 IMAD R4, R5, R8.reuse, RZ ;  /* 0x0000000805041224 */ /* 0x081fe200078e02ff */
[--C-:B------:R-:W-:Y:S01]  /*5530*/  @P0 SHF.R.S32.HI R15, RZ, 0x1f, R24.reuse ;  /* 0x0000001fff0f0819 */ /* 0x100fe20000011418 */
[----:B------:R-:W-:Y:S01]  /*5540*/  @P0 IMAD.IADD R3, R3, 0x1, R7 ;  /* 0x0000000103030824 */ /* 0x000fe200078e0207 */
[----:B------:R-:W-:Y:S01]  /*5550*/  @P1 SHF.R.S32.HI R7, RZ, 0x1f, R24 ;  /* 0x0000001fff071819 */ /* 0x000fe20000011418 */
[C---:B------:R-:W-:Y:S02]  /*5560*/  @P1 IMAD R9, R25.reuse, R9, R4 ;  /* 0x0000000919091224 */ /* 0x040fe400078e0204 */
[----:B------:R-:W-:-:S04]  /*5570*/  @P1 IMAD.WIDE.U32 R4, R25, R8, RZ ;  /* 0x0000000819041225 */ /* 0x000fc800078e00ff */
[----:B------:R-:W-:Y:S02]  /*5580*/  @P0 IMAD R0, R15, R10, RZ ;  /* 0x0000000a0f000224 */ /* 0x000fe400078e02ff */
[----:B------:R-:W-:Y:S02]  /*5590*/  @P1 IMAD R6, R7, R12, RZ ;  /* 0x0000000c07061224 */ /* 0x000fe400078e02ff */
        /* <DEDUP_REMOVED lines=10> */
[----:B------:R-:W0:Y:S01]  /*5640*/  LDC.64 R10, c[0x0][0x9e0] ;  /* 0x00027800ff0a7b82 */ /* 0x000e220000000a00 */
[----:B------:R-:W-:Y:S01]  /*5650*/  ULDC UR4, c[0x0][0x988] ;  /* 0x0002620000047ab9 */ /* 0x000fe20000000800 */
[----:B------:R-:W-:Y:S01]  /*5660*/  @P1 LEA.HI.X R9, R6, UR7, R3, 0x2, P3 ;  /* 0x0000000706091c11 */ /* 0x000fe200098f1403 */
[----:B------:R-:W-:Y:S01]  /*5670*/  IMAD.MOV.U32 R3, RZ, RZ, 0x3f800000 ;  /* 0x3f800000ff037424 */ /* 0x000fe200078e00ff */
[----:B------:R-:W-:-:S03]  /*5680*/  @P0 LEA.HI.X R5, R2, UR5, R5, 0x2, P2 ;  /* 0x0000000502050c11 */ /* 0x000fc600090f1405 */
[----:B------:R-:W2:Y:S01]  /*5690*/  @P1 LDG.E R0, desc[UR40][R8.64] ;  /* 0x0000002808001981 */ /* 0x000ea2000c1e1900 */
[----:B------:R-:W1:Y:S03]  /*56a0*/  LDC R2, c[0x0][0x448] ;  /* 0x00011200ff027b82 */ /* 0x000e660000000800 */
[----:B------:R3:W2:Y:S01]  /*56b0*/  @P0 LDG.E R3, desc[UR40][R4.64] ;  /* 0x0000002804030981 */ /* 0x0006a2000c1e1900 */
[----:B-1----:R-:W-:-:S13]  /*56c0*/  ISETP.NE.AND P1, PT, R2, 0x1, PT ;  /* 0x000000010200780c */ /* 0x002fda0003f25270 */
[----:B------:R-:W1:Y:S08]  /*56d0*/  @P1 LDC R7, c[0x0][0x44c] ;  /* 0x00011300ff071b82 */ /* 0x000e700000000800 */
[----:B------:R-:W1:Y:S01]  /*56e0*/  @P1 LDC R6, c[0x0][0x450] ;  /* 0x00011400ff061b82 */ /* 0x000e620000000800 */
[----:B----4-:R-:W-:Y:S01]  /*56f0*/  VIADD R2, R14, 0xbf ;  /* 0x000000bf0e027836 */ /* 0x010fe20000000000 */
[----:B0-----:R-:W-:-:S02]  /*5700*/  ISETP.GE.AND P2, PT, R11, 0x1, PT ;  /* 0x000000010b00780c */ /* 0x001fc40003f46270 */
[----:B---3--:R-:W-:Y:S01]  /*5710*/  IADD3 R5, R20, 0x1, -R21 ;  /* 0x0000000114057810 */ /* 0x008fe20007ffe815 */
[----:B-1----:R-:W-:-:S05]  /*5720*/  @P1 IMAD.HI.U32 R7, R2, R7, RZ ;  /* 0x0000000702071227 */ /* 0x002fca00078e00ff */
[----:B------:R-:W-:-:S05]  /*5730*/  @P1 SHF.R.U32.HI R2, RZ, R6, R7 ;  /* 0x00000006ff021219 */ /* 0x000fca0000011607 */
[----:B------:R-:W-:Y:S02]  /*5740*/  IMAD.IADD R5, R5, 0x1, R2 ;  /* 0x0000000105057824 */ /* 0x000fe400078e0202 */
        /* <DEDUP_REMOVED lines=15> */
.L_x_14519:
[----:B------:R-:W-:-:S13]  /*5840*/  ISETP.NE.AND P0, PT, R11, 0x1, PT ;  /* 0x000000010b00780c */ /* 0x000fda0003f05270 */
[----:B------:R-:W0:Y:S02]  /*5850*/  @P0 LDC.64 R4, c[0x0][0x9e8] ;  /* 0x00027a00ff040b82 */ /* 0x000e240000000a00 */
[----:B0-----:R-:W-:-:S05]  /*5860*/  @P0 IMAD.HI.U32 R4, R0, R4, RZ ;  /* 0x0000000400040227 */ /* 0x001fca00078e00ff */
[----:B------:R-:W-:-:S07]  /*5870*/  @P0 SHF.R.U32.HI R0, RZ, R5, R4 ;  /* 0x00000005ff000219 */ /* 0x000fce0000011604 */
.L_x_14520:
[----:B------:R-:W-:Y:S05]  /*5880*/  BSYNC B0 ;  /* 0x0000000000007941 */ /* 0x000fea0003800000 */
.L_x_14518:
[----:B------:R-:W-:-:S05]  /*5890*/  IMAD R0, R0, R11, R11 ;  /* 0x0000000b00007224 */ /* 0x000fca00078e020b */
[----:B------:R-:W-:-:S07]  /*58a0*/  VIMNMX R3, R3, R0, PT ;  /* 0x0000000003037248 */ /* 0x000fce0003fe0100 */
.L_x_14517:
[----:B------:R-:W0:Y:S01]  /*58b0*/  @P1 LDC R0, c[0x0][0x44c] ;  /* 0x00011300ff001b82 */ /* 0x000e220000000800 */
[----:B------:R-:W-:Y:S01]  /*58c0*/  VIADD R3, R3, 0x9f ;  /* 0x0000009f03037836 */ /* 0x000fe20000000000 */
[----:B------:R-:W-:Y:S01]  /*58d0*/  ULDC UR4, c[0x0][0x9dc] ;  /* 0x0002770000047ab9 */ /* 0x000fe20000000800 */
[----:B------:R-:W-:Y:S02]  /*58e0*/  IMAD.MOV.U32 R5, RZ, RZ, R14 ;  /* 0x000000ffff057224 */ /* 0x000fe400078e000e */
[----:B------:R-:W-:-:S03]  /*58f0*/  IMAD.HI R3, R3, 0x66666667, RZ ;  /* 0x6666666703037827 */ /* 0x000fc600078e02ff */
[----:B------:R-:W1:Y:S01]  /*5900*/  @P1 LDC R7, c[0x0][0x450] ;  /* 0x00011400ff071b82 */ /* 0x000e620000000800 */
[----:B0-----:R-:W-:Y:S01]  /*5910*/  @P1 IMAD.HI.U32 R4, R14, R0, RZ ;  /* 0x000000000e041227 */ /* 0x001fe200078e00ff */
[----:B------:R-:W-:-:S04]  /*5920*/  SHF.R.U32.HI R0, RZ, 0x1f, R3 ;  /* 0x0000001fff007819 */ /* 0x000fc80000011603 */
[----:B------:R-:W-:Y:S02]  /*5930*/  LEA.HI.SX32 R0, R3, R0, 0x1a ;  /* 0x0000000003007211 */ /* 0x000fe400078fd2ff */
[----:B-1----:R-:W-:Y:S02]  /*5940*/  @P1 SHF.R.U32.HI R5, RZ, R7, R4 ;  /* 0x00000007ff051219 */ /* 0x002fe40000011604 */
[----:B------:R-:W-:-:S03]  /*5950*/  VIMNMX R105, R105, R0, PT ;  /* 0x0000000069697248 */ /* 0x000fc60003fe0100 */
        /* <DEDUP_REMOVED lines=13> */
.L_x_14523:
[----:B------:R-:W-:-:S13]  /*5a30*/  ISETP.NE.AND P0, PT, R11, 0x1, PT ;  /* 0x000000010b00780c */ /* 0x000fda0003f05270 */
[----:B------:R-:W0:Y:S02]  /*5a40*/  @P0 LDC.64 R4, c[0x0][0x9e8] ;  /* 0x00027a00ff040b82 */ /* 0x000e240000000a00 */
[----:B0-----:R-:W-:-:S05]  /*5a50*/  @P0 IMAD.HI.U32 R4, R3, R4, RZ ;  /* 0x0000000403040227 */ /* 0x001fca00078e00ff */
[----:B------:R-:W-:-:S07]  /*5a60*/  @P0 SHF.R.U32.HI R3, RZ, R5, R4 ;  /* 0x00000005ff030219 */ /* 0x000fce0000011604 */
.L_x_14524:
[----:B------:R-:W-:Y:S05]  /*5a70*/  BSYNC B0 ;  /* 0x0000000000007941 */ /* 0x000fea0003800000 */
.L_x_14522:
[----:B------:R-:W-:-:S05]  /*5a80*/  IMAD R3, R3, R11, RZ ;  /* 0x0000000b03037224 */ /* 0x000fca00078e02ff */
[----:B------:R-:W-:-:S07]  /*5a90*/  VIMNMX R0, R0, R3, !PT ;  /* 0x0000000300007248 */ /* 0x000fce0007fe0100 */
.L_x_14521:
[----:B------:R-:W-:Y:S01]  /*5aa0*/  IMAD.HI R0, R0, 0x66666667, RZ ;  /* 0x6666666700007827 */ /* 0x000fe200078e02ff */
[----:B------:R-:W-:Y:S02]  /*5ab0*/  PLOP3.LUT P0, PT, PT, PT, PT, 0x80, 0x0 ;  /* 0x000000000000781c */ /* 0x000fe40003f0f070 */
[----:B------:R-:W-:Y:S02]  /*5ac0*/  CS2R R56, SRZ ;  /* 0x0000000000387805 */ /* 0x000fe4000001ff00 */
[----:B------:R-:W-:Y:S01]  /*5ad0*/  CS2R R54, SRZ ;  /* 0x0000000000367805 */ /* 0x000fe2000001ff00 */
[----:B------:R-:W-:Y:S01]  /*5ae0*/  IMAD.MOV.U32 R20, RZ, RZ, RZ ;  /* 0x000000ffff147224 */ /* 0x000fe200078e00ff */
[----:B------:R-:W-:Y:S02]  /*5af0*/  SHF.R.U32.HI R3, RZ, 0x1f, R0 ;  /* 0x0000001fff037819 */ /* 0x000fe40000011600 */
[----:B------:R-:W-:Y:S02]  /*5b00*/  CS2R R6, SRZ ;  /* 0x0000000000067805 */ /* 0x000fe4000001ff00 */
[----:B------:R-:W-:-:S02]  /*5b10*/  CS2R R52, SRZ ;  /* 0x0000000000347805 */ /* 0x000fc4000001ff00 */
[----:B------:R-:W-:Y:S02]  /*5b20*/  CS2R R8, SRZ ;  /* 0x0000000000087805 */ /* 0x000fe4000001ff00 */
[----:B------:R-:W-:Y:S02]  /*5b30*/  LEA.HI.SX32 R3, R0, R3, 0x1a ;  /* 0x0000000300037211 */ /* 0x000fe400078fd2ff */
[----:B------:R-:W-:Y:S02]  /*5b40*/  CS2R R46, SRZ ;  /* 0x00000000002e7805 */ /* 0x000fe4000001ff00 */
[----:B------:R-:W-:Y:S02]  /*5b50*/  CS2R R10, SRZ ;  /* 0x00000000000a7805 */ /* 0x000fe4000001ff00 */
[----:B------:R-:W-:Y:S02]  /*5b60*/  CS2R R12, SRZ ;  /* 0x00000000000c7805 */ /* 0x000fe4000001ff00 */
[----:B------:R-:W-:Y:S01]  /*5b70*/  VIMNMX R4, RZ, R3, !PT ;  /* 0x00000003ff047248 */ /* 0x000fe20007fe0100 */
[----:B------:R-:W-:Y:S01]  /*5b80*/  IMAD.MOV.U32 R44, RZ, RZ, RZ ;  /* 0x000000ffff2c7224 */ /* 0x000fe200078e00ff */
[----:B------:R-:W-:-:S02]  /*5b90*/  CS2R R14, SRZ ;  /* 0x00000000000e7805 */ /* 0x000fc4000001ff00 */
[----:B------:R-:W-:Y:S02]  /*5ba0*/  CS2R R38, SRZ ;  /* 0x0000000000267805 */ /* 0x000fe4000001ff00 */
[----:B------:R-:W-:Y:S01]  /*5bb0*/  ISETP.GT.AND P1, PT, R105, R4, PT ;  /* 0x000000046900720c */ /* 0x000fe20003f24270 */
[----:B------:R0:W-:Y:S01]  /*5bc0*/  STL [R1+0x40], R4 ;  /* 0x0000400401007387 */ /* 0x0001e20000100800 */
[----:B------:R-:W-:Y:S02]  /*5bd0*/  CS2R R36, SRZ ;  /* 0x0000000000247805 */ /* 0x000fe4000001ff00 */
[----:B------:R-:W-:Y:S02]  /*5be0*/  CS2R R24, SRZ ;  /* 0x0000000000187805 */ /* 0x000fe4000001ff00 */
[----:B------:R-:W-:Y:S02]  /*5bf0*/  CS2R R28, SRZ ;  /* 0x00000000001c7805 */ /* 0x000fe4000001ff00 */
[----:B------:R-:W-:-:S02]  /*5c00*/  CS2R R26, SRZ ;  /* 0x00000000001a7805 */ /* 0x000fc4000001ff00 */
[----:B------:R-:W-:Y:S02]  /*5c10*/  CS2R R32, SRZ ;  /* 0x0000000000207805 */ /* 0x000fe4000001ff00 */
[----:B------:R-:W-:Y:S01]  /*5c20*/  CS2R R58, SRZ ;  /* 0x00000000003a7805 */ /* 0x000fe2000001ff00 */
[----:B0-----:R-:W-:Y:S06]  /*5c30*/  @!P1 BRA `(.L_x_14525) ;  /* 0x0000012400e89947 */ /* 0x001fec0003800000 */
[----:B------:R-:W0:Y:S01]  /*5c40*/  S2R R4, SR_TID.X ;  /* 0x0000000000047919 */ /* 0x000e220000002100 */
[----:B------:R-:W-:Y:S01]  /*5c50*/  VIADD R26, R22, 0xb000 ;  /* 0x0000b000161a7836 */ /* 0x000fe20000000000 */
[----:B------:R-:W-:Y:S04]  /*5c60*/  BSSY B6, `(.L_x_14526) ;  /* 0x000001e000067945 */ /* 0x000fe80003800000 */
[----:B------:R-:W-:Y:S01]  /*5c70*/  LOP3.LUT P0, RZ, R26, 0x9f, RZ, 0xc0, !PT ;  /* 0x0000009f1aff7812 */ /* 0x000fe2000780c0ff */
[----:B0-----:R-:W-:-:S05]  /*5c80*/  VIADD R24, R4, 0xffffff80 ;  /* 0xffffff8004187836 */ /* 0x001fca0000000000 */
[----:B------:R-:W-:-:S04]  /*5c90*/  SHF.R.S32.HI R25, RZ, 0x1f, R24 ;  /* 0x0000001fff197819 */ /* 0x000fc80000011418 */
[----:B------:R-:W-:-:S04]  /*5ca0*/  LEA.HI R0, R25, R24, RZ, 0x7 ;  /* 0x0000001819007211 */ /* 0x000fc800078f38ff */
[----:B------:R-:W-:-:S06]  /*5cb0*/  SHF.R.S32.HI R0, RZ, 0x7, R0 ;  /* 0x00000007ff007819 */ /* 0x000fcc0000011400 */
        /* <DEDUP_REMOVED lines=24> */
.L_x_14527:
[----:B------:R-:W-:Y:S05]  /*5e40*/  BSYNC B6 ;  /* 0x0000000000067941 */ /* 0x000fea0003800000 */
.L_x_14526:
        /* <DEDUP_REMOVED lines=13> */
.L_x_14531:
[----:B-1----:R1:W2:Y:S02]  /*5f20*/  SYNCS.PHASECHK.TRANS64.TRYWAIT P0, [R22+URZ+0x13200], R3 ;  /* 0x01320003160075a7 */ /* 0x0022a4000800017f */
[----:B--2---:R-:W-:Y:S05]  /*5f30*/  @!P0 NANOSLEEP.SYNCS 0x989680 ;  /* 0x009896800000895d */ /* 0x004fea0003900000 */
[----:B------:R-:W2:Y:S02]  /*5f40*/  @!P0 SYNCS.PHASECHK.TRANS64 P0, [R22+URZ+0x13200], R3 ;  /* 0x01320003160085a7 */ /* 0x000ea4000800007f */
[----:B--2---:R-:W-:Y:S05]  /*5f50*/  @!P0 BRA `(.L_x_14531) ;  /* 0xfffffffc00f08947 */ /* 0x004fea000383ffff */
.L_x_14530:
[----:B------:R-:W-:Y:S05]  /*5f60*/  BSYNC B0 ;  /* 0x0000000000007941 */ /* 0x000fea0003800000 */
.L_x_14529:
[----:B------:R-:W-:Y:S05]  /*5f70*/  BRA `(.L_x_14532) ;  /* 0x0000002c00387947 */ /* 0x000fea0003800000 */
.L_x_14528:
        /* <DEDUP_REMOVED lines=30> */
.L_x_14534:
[----:B------:R-:W-:Y:S05]  /*6160*/  BSYNC B6 ;  /* 0x0000000000067941 */ /* 0x000fea0003800000 */
.L_x_14533:
[----:B------:R-:W2:Y:S01]  /*6170*/  LDL R20, [R1+0x28] ;  /* 0x0000280001147983 */ /* 0x000ea20000100800 */
[----:B------:R-:W-:Y:S01]  /*6180*/  ULDC.U8 UR4, c[0x0][0x410] ;  /* 0x0001040000047ab9 */ /* 0x000fe20000000000 */
[----:B------:R-:W0:Y:S01]  /*6190*/  S2R R21, SR_TID.X ;  /* 0x0000000000157919 */ /* 0x000e220000002100 */
[----:B------:R-:W-:Y:S01]  /*61a0*/  ISETP.NE.AND P0, PT, RZ, UR4, PT ;  /* 0x00000004ff007c0c */ /* 0x000fe2000bf05270 */
[----:B------:R-:W-:Y:S01]  /*61b0*/  BSSY B0, `(.L_x_14535) ;  /* 0x00002a2000007945 */ /* 0x000fe20003800000 */
[C---:B0-----:R-:W-:Y:S02]  /*61c0*/  VIADD R36, R21.reuse, 0xffffff80 ;  /* 0xffffff8015247836 */ /* 0x041fe40000000000 */
[----:B------:R-:W-:-:S05]  /*61d0*/  VIADD R32, R21, 0xffffff80 ;  /* 0xffffff8015207836 */ /* 0x000fca0000000000 */
[----:B------:R-:W-:-:S04]  /*61e0*/  LEA.HI R32, R32, R36, RZ, 0x1 ;  /* 0x0000002420207211 */ /* 0x000fc800078f08ff */
[----:B------:R-:W-:-:S05]  /*61f0*/  SHF.R.S32.HI R32, RZ, 0x1, R32 ;  /* 0x00000001ff207819 */ /* 0x000fca0000011420 */
[----:B--2---:R-:W-:Y:S01]  /*6200*/  IMAD.IADD R10, R32, 0x1, R20 ;  /* 0x00000001200a7824 */ /* 0x004fe200078e0214 */
[----:B------:R-:W-:Y:S06]  /*6210*/  @!P0 BRA `(.L_x_14536) ;  /* 0x0000001400588947 */ /* 0x000fec0003800000 */
[----:B------:R-:W0:Y:S01]  /*6220*/  LDC R20, c[0x0][0x448] ;  /* 0x00011200ff147b82 */ /* 0x000e220000000800 */
[----:B------:R-:W-:Y:S01]  /*6230*/  ULDC.64 UR4, c[0x0][0x3f8] ;  /* 0x0000fe0000047ab9 */ /* 0x000fe20000000a00 */
[----:B------:R-:W-:Y:S01]  /*6240*/  ULDC.64 UR6, c[0x0][0x408] ;  /* 0x0001020000067ab9 */ /* 0x000fe20000000a00 */
[----:B------:R-:W-:Y:S02]  /*6250*/  IMAD.MOV.U32 R6, RZ, RZ, R26 ;  /* 0x000000ffff067224 */ /* 0x000fe400078e001a */
[----:B------:R-:W-:Y:S02]  /*6260*/  IMAD.MOV.U32 R7, RZ, RZ, R29 ;  /* 0x000000ffff077224 */ /* 0x000fe400078e001d */
[----:B------:R-:W-:Y:S02]  /*6270*/  IMAD.MOV.U32 R8, RZ, RZ, R30 ;  /* 0x000000ffff087224 */ /* 0x000fe400078e001e */
[----:B------:R-:W-:Y:S01]  /*6280*/  IMAD.MOV.U32 R9, RZ, RZ, R33 ;  /* 0x000000ffff097224 */ /* 0x000fe200078e0021 */
[----:B0-----:R-:W-:-:S13]  /*6290*/  ISETP.NE.AND P0, PT, R20, 0x1, PT ;  /* 0x000000011400780c */ /* 0x001fda0003f05270 */
[----:B------:R-:W0:Y:S08]  /*62a0*/  @P0 LDC R3, c[0x0][0x44c] ;  /* 0x00011300ff030b82 */ /* 0x000e300000000800 */
[----:B------:R-:W1:Y:S01]  /*62b0*/  @P0 LDC R5, c[0x0][0x450] ;  /* 0x00011400ff050b82 */ /* 0x000e620000000800 */
[----:B0-----:R-:W-:-:S04]  /*62c0*/  @P0 IMAD.HI.U32 R0, R10, R3, RZ ;  /* 0x000000030a000227 */ /* 0x001fc800078e00ff */
[----:B------:R-:W-:Y:S01]  /*62d0*/  IMAD.MOV.U32 R3, RZ, RZ, R10 ;  /* 0x000000ffff037224 */ /* 0x000fe200078e000a */
[----:B-1----:R-:W-:-:S04]  /*62e0*/  @P0 SHF.R.U32.HI R3, RZ, R5, R0 ;  /* 0x00000005ff030219 */ /* 0x002fc80000011600 */
[----:B------:R-:W-:Y:S01]  /*62f0*/  SHF.R.S32.HI R0, RZ, 0x1f, R3 ;  /* 0x0000001fff007819 */ /* 0x000fe20000011403 */
[----:B------:R-:W-:-:S04]  /*6300*/  IMAD.WIDE.U32 R6, R3, UR4, R6 ;  /* 0x0000000403067c25 */ /* 0x000fc8000f8e0006 */
[C---:B------:R-:W-:Y:S02]  /*6310*/  IMAD R4, R0.reuse, UR4, RZ ;  /* 0x0000000400047c24 */ /* 0x040fe4000f8e02ff */
[----:B------:R-:W-:Y:S02]  /*6320*/  IMAD R0, R0, UR6, RZ ;  /* 0x0000000600007c24 */ /* 0x000fe4000f8e02ff */
[----:B------:R-:W-:-:S04]  /*6330*/  IMAD.WIDE.U32 R8, R3, UR6, R8 ;  /* 0x0000000603087c25 */ /* 0x000fc8000f8e0008 */
[C---:B------:R-:W-:Y:S01]  /*6340*/  IMAD R11, R3.reuse, UR7, R0 ;  /* 0x00000007030b7c24 */ /* 0x040fe2000f8e0200 */
[----:B------:R-:W-:Y:S01]  /*6350*/  LEA.HI R0, R24, R24, RZ, 0x1 ;  /* 0x0000001818007211 */ /* 0x000fe200078f08ff */
[----:B------:R-:W-:Y:S01]  /*6360*/  IMAD R13, R3, UR5, R4 ;  /* 0x00000005030d7c24 */ /* 0x000fe2000f8e0204 */
[----:B------:R-:W-:Y:S01]  /*6370*/  ULDC.64 UR4, c[0x0][0x3e8] ;  /* 0x0000fa0000047ab9 */ /* 0x000fe20000000a00 */
[----:B------:R-:W-:Y:S01]  /*6380*/  ULDC.64 UR6, c[0x0][0x400] ;  /* 0x0001000000067ab9 */ /* 0x000fe20000000a00 */
[----:B------:R-:W-:Y:S02]  /*6390*/  LOP3.LUT R15, R0, 0xfffffffe, RZ, 0xc0, !PT ;  /* 0xfffffffe000f7812 */ /* 0x000fe400078ec0ff */
[----:B------:R-:W-:Y:S01]  /*63a0*/  IADD3 R3, P0, R6, UR4, RZ ;  /* 0x0000000406037c10 */ /* 0x000fe2000ff1e0ff */
[----:B------:R-:W-:Y:S01]  /*63b0*/  UMOV UR4, 0xffffffff ;  /* 0xffffffff00047882 */ /* 0x000fe20000000000 */
[----:B------:R-:W-:Y:S01]  /*63c0*/  IADD3 R5, P1, R8, UR6, RZ ;  /* 0x0000000608057c10 */ /* 0x000fe2000ff3e0ff */
[----:B------:R-:W-:Y:S01]  /*63d0*/  IMAD.IADD R15, R24, 0x1, -R15 ;  /* 0x00000001180f7824 */ /* 0x000fe200078e0a0f */
[----:B------:R-:W-:-:S02]  /*63e0*/  IADD3.X R13, R7, UR5, R13, P0, !PT ;  /* 0x00000005070d7c10 */ /* 0x000fc400087fe40d */
[----:B------:R-:W-:Y:S01]  /*63f0*/  IADD3.X R4, R9, UR7, R11, P1, !PT ;  /* 0x0000000709047c10 */ /* 0x000fe20008ffe40b */
[----:B------:R-:W-:-:S04]  /*6400*/  IMAD.SHL.U32 R31, R15, 0x8, RZ ;  /* 0x000000080f1f7824 */ /* 0x000fc800078e00ff */
[----:B------:R-:W-:Y:S01]  /*6410*/  VIADD R33, R31, 0x10 ;  /* 0x000000101f217836 */ /* 0x000fe20000000000 */
[----:B------:R-:W-:Y:S06]  /*6420*/  BRA.DIV UR4, `(.L_x_14537) ;  /* 0x000001c2047c7947 */ /* 0x000fec000b800000 */
[----:B------:R0:W1:Y:S04]  /*6430*/  SHFL.IDX PT, R0, R13, RZ, 0x1e1f ;  /* 0x001e1fff0d007589 */ /* 0x00006800000e0000 */
[----:B------:R-:W2:Y:S04]  /*6440*/  SHFL.IDX PT, R3, R3, RZ, 0x1e1f ;  /* 0x001e1fff03037589 */ /* 0x000ea800000e0000 */
[----:B------:R-:W3:Y:S04]  /*6450*/  SHFL.IDX PT, R4, R4, RZ, 0x1e1f ;  /* 0x001e1fff04047589 */ /* 0x000ee800000e0000 */
[----:B------:R0:W4:Y:S02]  /*6460*/  SHFL.IDX PT, R14, R5, RZ, 0x1e1f ;  /* 0x001e1fff050e7589 */ /* 0x00012400000e0000 */
.L_x_14819:
[----:B0-----:R-:W5:Y:S04]  /*6470*/  LDL R5, [R1+0x10] ;  /* 0x0000100001057983 */ /* 0x001f680000100800 */
[----:B------:R-:W2:Y:S01]  /*6480*/  LDL R6, [R1+0x54] ;  /* 0x0000540001067983 */ /* 0x000ea20000100800 */
[----:B------:R-:W-:Y:S01]  /*6490*/  BSSY B1, `(.L_x_14538) ;  /* 0x0000021000017945 */ /* 0x000fe20003800000 */
[----:B------:R-:W-:Y:S02]  /*64a0*/  CS2R R12, SRZ ;  /* 0x00000000000c7805 */ /* 0x000fe4000001ff00 */
[----:B------:R-:W-:Y:S01]  /*64b0*/  CS2R R8, SRZ ;  /* 0x0000000000087805 */ /* 0x000fe2000001ff00 */
[----:B-----5:R-:W-:Y:S01]  /*64c0*/  IMAD R29, R5, R20, RZ ;  /* 0x00000014051d7224 */ /* 0x020fe200078e02ff */
[----:B------:R-:W-:-:S02]  /*64d0*/  CS2R R20, SRZ ;  /* 0x0000000000147805 */ /* 0x000fc4000001ff00 */
[----:B--2---:R-:W-:Y:S02]  /*64e0*/  LEA.HI R5, R6, R6, RZ, 0x1 ;  /* 0x0000000606057211 */ /* 0x004fe400078f08ff */
[----:B------:R-:W-:Y:S02]  /*64f0*/  ISETP.GE.AND P0, PT, R10, R29, PT ;  /* 0x0000001d0a00720c */ /* 0x000fe40003f06270 */
[----:B------:R-:W-:Y:S02]  /*6500*/  CS2R R10, SRZ ;  /* 0x00000000000a7805 */ /* 0x000fe4000001ff00 */
[----:B------:R-:W-:-:S05]  /*6510*/  LOP3.LUT R5, R5, 0xfffffffe, RZ, 0xc0, !PT ;  /* 0xfffffffe05057812 */ /* 0x000fca00078ec0ff */
[----:B------:R-:W-:-:S05]  /*6520*/  IMAD.IADD R5, R6, 0x1, -R5 ;  /* 0x0000000106057824 */ /* 0x000fca00078e0a05 */
[----:B------:R-:W-:Y:S01]  /*6530*/  SHF.L.U32 R5, R5, 0x1f, RZ ;  /* 0x0000001f05057819 */ /* 0x000fe200000006ff */
[----:B------:R-:W-:Y:S06]  /*6540*/  @P0 BRA `(.L_x_14539) ;  /* 0x0000000000540947 */ /* 0x000fec0003800000 */
[----:B------:R-:W-:Y:S01]  /*6550*/  ULDC UR4, c[0x0][0x3f4] ;  /* 0x0000fd0000047ab9 */ /* 0x000fe20000000800 */
[----:B------:R-:W-:Y:S02]  /*6560*/  SHF.R.S32.HI R9, RZ, 0x1f, R33 ;  /* 0x0000001fff097819 */ /* 0x000fe40000011421 */
[----:B------:R-:W-:Y:S02]  /*6570*/  CS2R R10, SRZ ;  /* 0x00000000000a7805 */ /* 0x000fe4000001ff00 */
[----:B------:R-:W-:Y:S02]  /*6580*/  ISETP.GE.AND P4, PT, R31, UR4, PT ;  /* 0x000000041f007c0c */ /* 0x000fe4000bf86270 */
[----:B------:R-:W-:Y:S02]  /*6590*/  ISETP.GE.AND P5, PT, R33, UR4, PT ;  /* 0x0000000421007c0c */ /* 0x000fe4000bfa6270 */
[----:B------:R-:W-:Y:S02]  /*65a0*/  CS2R R20, SRZ ;  /* 0x0000000000147805 */ /* 0x000fe4000001ff00 */
[----:B------:R-:W-:-:S07]  /*65b0*/  CS2R R12, SRZ ;  /* 0x00000000000c7805 */ /* 0x000fce000001ff00 */
[-C--:B----4-:R-:W-:Y:S02]  /*65c0*/  @!P4 IADD3 R34, P1, R31, R14.reuse, RZ ;  /* 0x0000000e1f22c210 */ /* 0x090fe40007f3e0ff */
[CC--:B------:R-:W-:Y:S02]  /*65d0*/  @!P5 IADD3 R26, P2, R33.reuse, R3.reuse, RZ ;  /* 0x00000003211ad210 */ /* 0x0c0fe40007f5e0ff */
[----:B------:R-:W-:Y:S02]  /*65e0*/  @!P5 IADD3 R14, P3, R33, R14, RZ ;  /* 0x0000000e210ed210 */ /* 0x000fe40007f7e0ff */
[----:B------:R-:W-:Y:S01]  /*65f0*/  @!P4 IADD3 R6, P0, R31, R3, RZ ;  /* 0x000000031f06c210 */ /* 0x000fe20007f1e0ff */
[----:B-1----:R-:W-:Y:S01]  /*6600*/  @!P5 IMAD.X R27, R0, 0x1, R9, P2 ;  /* 0x00000001001bd824 */ /* 0x002fe200010e0609 */
[----:B------:R-:W-:Y:S01]  /*6610*/  @!P4 SHF.R.S32.HI R3, RZ, 0x1f, R31 ;  /* 0x0000001fff03c819 */ /* 0x000fe2000001141f */
[----:B---3--:R-:W-:Y:S01]  /*6620*/  @!P5 IMAD.X R15, R4, 0x1, R9, P3 ;  /* 0x00000001040fd824 */ /* 0x008fe200018e0609 */
[----:B------:R-:W-:-:S02]  /*6630*/  CS2R R8, SRZ ;  /* 0x0000000000087805 */ /* 0x000fc4000001ff00 */
[----:B------:R0:W5:Y:S01]  /*6640*/  @!P5 LD.E.64 R10, desc[UR40][R26.64] ;  /* 0x000000281a0ad980 */ /* 0x000162000c101b00 */
[--C-:B------:R-:W-:Y:S02]  /*6650*/  @!P4 IMAD.X R7, R0, 0x1, R3.reuse, P0 ;  /* 0x000000010007c824 */ /* 0x100fe400000e0603 */
[----:B------:R-:W-:Y:S01]  /*6660*/  @!P4 IMAD.X R35, R4, 0x1, R3, P1 ;  /* 0x000000010423c824 */ /* 0x000fe200008e0603 */
[----:B------:R0:W5:Y:S04]  /*6670*/  @!P5 LD.E.64 R8, desc[UR40][R14.64] ;  /* 0x000000280e08d980 */ /* 0x000168000c101b00 */
[----:B------:R0:W5:Y:S04]  /*6680*/  @!P4 LD.E.64 R20, desc[UR40][R6.64] ;  /* 0x000000280614c980 */ /* 0x000168000c101b00 */
[----:B------:R0:W5:Y:S02]  /*6690*/  @!P4 LD.E.64 R12, desc[UR40][R34.64] ;  /* 0x00000028220cc980 */ /* 0x000164000c101b00 */
.L_x_14539:
[----:B------:R-:W-:Y:S05]  /*66a0*/  BSYNC B1 ;  /* 0x0000000000017941 */ /* 0x000fea0003800000 */
.L_x_14538:
[----:B-1----:R-:W2:Y:S01]  /*66b0*/  LDL.LU R0, [R1+0x4] ;  /* 0x0000040001007983 */ /* 0x002ea20000300800 */
[----:B------:R-:W1:Y:S01]  /*66c0*/  SYNCS.PHASECHK.TRANS64.TRYWAIT P0, [R22+URZ+0x13200], R5 ;  /* 0x01320005160075a7 */ /* 0x000e62000800017f */
[----:B------:R-:W-:Y:S01]  /*66d0*/  BSSY B1, `(.L_x_14540) ;  /* 0x0000005000017945 */ /* 0x000fe20003800000 */
[----:B--2---:R-:W-:-:S05]  /*66e0*/  IMAD R0, R0, -0xc0, R29 ;  /* 0xffffff4000007824 */ /* 0x004fca00078e021d */
[----:B------:R-:W-:-:S04]  /*66f0*/  VIMNMX R0, R0, 0xc0, PT ;  /* 0x000000c000007848 */ /* 0x000fc80003fe0100 */
[----:B------:R-:W-:Y:S01]  /*6700*/  ISETP.GE.AND P1, PT, R32, R0, PT ;  /* 0x000000002000720c */ /* 0x000fe20003f26270 */
[----:B-1----:R-:W-:-:S12]  /*6710*/  @!P0 BRA `(.L_x_14541) ;  /* 0x000001c0002c8947 */ /* 0x002fd80003800000 */
.L_x_14820:
[----:B------:R-:W-:Y:S05]  /*6720*/  BSYNC B1 ;  /* 0x0000000000017941 */ /* 0x000fea0003800000 */
.L_x_14540:
[----:B------:R-:W-:Y:S05]  /*6730*/  @P1 BRA `(.L_x_14542) ;  /* 0x0000002400241947 */ /* 0x000fea0003800000 */
[----:B------:R2:W5:Y:S01]  /*6740*/  LDL R39, [R1+0x34] ;  /* 0x0000340001277983 */ /* 0x0005620000100800 */
[----:B------:R-:W0:Y:S01]  /*6750*/  LDC R0, c[0x0][0x3f4] ;  /* 0x0000fd00ff007b82 */ /* 0x000e220000000800 */
[----:B------:R-:W-:Y:S01]  /*6760*/  BSSY B1, `(.L_x_14543) ;  /* 0x000007b000017945 */ /* 0x000fe20003800000 */
[-C--:B0-----:R-:W-:Y:S02]  /*6770*/  ISETP.GE.AND P0, PT, R31, R0.reuse, PT ;  /* 0x000000001f00720c */ /* 0x081fe40003f06270 */
[----:B------:R-:W-:-:S11]  /*6780*/  ISETP.GE.AND P1, PT, R33, R0, PT ;  /* 0x000000002100720c */ /* 0x000fd60003f26270 */
[----:B--2---:R-:W-:Y:S05]  /*6790*/  @P0 BRA `(.L_x_14544) ;  /* 0x0000000400dc0947 */ /* 0x004fea0003800000 */
[----:B-----5:R-:W-:Y:S01]  /*67a0*/  IMAD.IADD R0, R22, 0x1, R39 ;  /* 0x0000000116007824 */ /* 0x020fe200078e0227 */
[----:B----4-:R-:W-:Y:S02]  /*67b0*/  SHF.R.U32.HI R14, RZ, 0x8, R20 ;  /* 0x00000008ff0e7819 */ /* 0x010fe40000011614 */
[----:B------:R-:W-:Y:S02]  /*67c0*/  LOP3.LUT R3, R20, 0xff, RZ, 0xc0, !PT ;  /* 0x000000ff14037812 */ /* 0x000fe400078ec0ff */
[----:B-1-3--:R-:W0:Y:S01]  /*67d0*/  LDS.128 R4, [R0+0xb000] ;  /* 0x00b0000000047984 */ /* 0x00ae220000000c00 */
        /* <DEDUP_REMOVED lines=13> */
[----:B------:R-:W-:Y:S01]  /*68b0*/  LOP3.LUT R27, R14, 0xff, RZ, 0xc0, !PT ;  /* 0x000000ff0e1b7812 */ /* 0x000fe200078ec0ff */
        /* <DEDUP_REMOVED lines=101> */
.L_x_14544:
[----:B------:R-:W-:Y:S05]  /*6f10*/  BSYNC B1 ;  /* 0x0000000000017941 */ /* 0x000fea0003800000 */
.L_x_14543:
[----:B------:R-:W-:Y:S05]  /*6f20*/  @P1 BRA `(.L_x_14542) ;  /* 0x0000001c00281947 */ /* 0x000fea0003800000 */
[----:B------:R-:W-:Y:S02]  /*6f30*/  LEA.HI R24, R25, R24, RZ, 0x2 ;  /* 0x0000001819187211 */ /* 0x000fe400078f10ff */
[----:B-----5:R-:W-:Y:S02]  /*6f40*/  SHF.R.U32.HI R13, RZ, 0x8, R11 ;  /* 0x00000008ff0d7819 */ /* 0x020fe4000001160b */
[--C-:B0-----:R-:W-:Y:S02]  /*6f50*/  SHF.R.S32.HI R0, RZ, 0x2, R24.reuse ;  /* 0x00000002ff007819 */ /* 0x101fe40000011418 */
[----:B------:R-:W-:Y:S02]  /*6f60*/  SHF.R.S32.HI R3, RZ, 0x1f, R24 ;  /* 0x0000001fff037819 */ /* 0x000fe40000011418 */
[----:B------:R-:W-:Y:S02]  /*6f70*/  SHF.R.U32.HI R24, RZ, 0x8, R9 ;  /* 0x00000008ff187819 */ /* 0x000fe40000011609 */
[----:B------:R-:W-:-:S02]  /*6f80*/  LEA.HI R3, R3, R0, RZ, 0x2 ;  /* 0x0000000003037211 */ /* 0x000fc400078f10ff */
[----:B------:R-:W-:Y:S02]  /*6f90*/  SHF.R.U32.HI R15, RZ, 0x8, R8 ;  /* 0x00000008ff0f7819 */ /* 0x000fe40000011608 */
[----:B------:R-:W-:Y:S02]  /*6fa0*/  LOP3.LUT R3, R3, 0xfffffffc, RZ, 0xc0, !PT ;  /* 0xfffffffc03037812 */ /* 0x000fe400078ec0ff */
[----:B----4-:R-:W-:Y:S02]  /*6fb0*/  LOP3.LUT R14, R11, 0xff, RZ, 0xc0, !PT ;  /* 0x000000ff0b0e7812 */ /* 0x010fe400078ec0ff */
[----:B------:R-:W-:Y:S01]  /*6fc0*/  LOP3.LUT R25, R9, 0xff, RZ, 0xc0, !PT ;  /* 0x000000ff09197812 */ /* 0x000fe200078ec0ff */
[----:B------:R-:W-:Y:S01]  /*6fd0*/  IMAD.IADD R3, R0, 0x1, -R3 ;  /* 0x0000000100037824 */ /* 0x000fe200078e0a03 */
[----:B------:R-:W-:Y:S02]  /*6fe0*/  LOP3.LUT R13, R13, 0xff, RZ, 0xc0, !PT ;  /* 0x000000ff0d0d7812 */ /* 0x000fe400078ec0ff */
[----:B------:R-:W-:-:S02]  /*6ff0*/  LOP3.LUT R24, R24, 0xff, RZ, 0xc0, !PT ;  /* 0x000000ff18187812 */ /* 0x000fc400078ec0ff */
[----:B------:R-:W-:Y:S01]  /*7000*/  LOP3.LUT P0, RZ, R3, 0x2, RZ, 0xc0, !PT ;  /* 0x0000000203ff7812 */ /* 0x000fe2000780c0ff */
[----:B------:R-:W-:Y:S01]  /*7010*/  IMAD.IADD R3, R22, 0x1, R39 ;  /* 0x0000000116037824 */ /* 0x000fe200078e0227 */
[----:B------:R-:W-:Y:S02]  /*7020*/  LOP3.LUT R20, R8, 0xff, RZ, 0xc0, !PT ;  /* 0x000000ff08147812 */ /* 0x000fe400078ec0ff */
[----:B------:R-:W-:Y:S01]  /*7030*/  LOP3.LUT R15, R15, 0xff, RZ, 0xc0, !PT ;  /* 0x000000ff0f0f7812 */ /* 0x000fe200078ec0ff */
[----:B------:R-:W-:Y:S01]  /*7040*/  VIADD R0, R3, 0x20 ;  /* 0x0000002003007836 */ /* 0x000fe20000000000 */
[----:B------:R-:W-:Y:S02]  /*7050*/  PRMT R14, R13, 0x7604, R14 ;  /* 0x000076040d0e7816 */ /* 0x000fe4000000000e */
[----:B------:R-:W-:Y:S02]  /*7060*/  PRMT R25, R24, 0x7604, R25 ;  /* 0x0000760418197816 */ /* 0x000fe40000000019 */
[----:B------:R-:W-:-:S02]  /*7070*/  SHF.R.U32.HI R13, RZ, 0x10, R11 ;  /* 0x00000010ff0d7819 */ /* 0x000fc4000001160b */
[----:B------:R-:W-:Y:S01]  /*7080*/  SHF.R.U32.HI R24, RZ, 0x10, R9 ;  /* 0x00000010ff187819 */ /* 0x000fe20000011609 */
[----:B------:R-:W-:Y:S01]  /*7090*/  @P0 VIADD R0, R3, 0xffffffe0 ;  /* 0xffffffe003000836 */ /* 0x000fe20000000000 */
[----:B------:R-:W-:Y:S02]  /*70a0*/  SHF.R.U32.HI R3, RZ, 0x8, R10 ;  /* 0x00000008ff037819 */ /* 0x000fe4000001160a */
[----:B------:R-:W-:Y:S02]  /*70b0*/  LOP3.LUT R12, R10, 0xff, RZ, 0xc0, !PT ;  /* 0x000000ff0a0c7812 */ /* 0x000fe400078ec0ff */
[----:B-1-3--:R-:W0:Y:S01]  /*70c0*/  LDS.128 R4, [R0+0xb000] ;  /* 0x00b0000000047984 */ /* 0x00ae220000000c00 */
        /* <DEDUP_REMOVED lines=11> */
[----:B------:R-:W-:Y:S02]  /*7180*/  LOP3.LUT R15, R15, 0xff000000, R11, 0xf8, !PT ;  /* 0xff0000000f0f7812 */ /* 0x000fe400078ef80b */
[----:B------:R-:W-:Y:S02]  /*7190*/  LOP3.LUT R25, R25, 0xff000000, R9, 0xf8, !PT ;  /* 0xff00000019197812 */ /* 0x000fe400078ef809 */
[----:B------:R-:W-:Y:S02]  /*71a0*/  PRMT R13, R3, 0x7054, R12 ;  /* 0x00007054030d7816 */ /* 0x000fe4000000000c */
[----:B------:R-:W-:-:S02]  /*71b0*/  PRMT R21, R20, 0x7054, R21 ;  /* 0x0000705414157816 */ /* 0x000fc40000000015 */
[----:B------:R-:W-:Y:S02]  /*71c0*/  F2FP.F16.E4M3.UNPACK_B R12, R15 ;  /* 0x0000000fff0c723e */ /* 0x000fe400020006ff */
[-C--:B------:R-:W-:Y:S02]  /*71d0*/  F2FP.F16.E4M3.UNPACK_B R20, R25.reuse ;  /* 0x00000019ff14723e */ /* 0x080fe400020006ff */
[----:B------:R-:W-:Y:S01]  /*71e0*/  LOP3.LUT R21, R21, 0xff000000, R8, 0xf8, !PT ;  /* 0xff00000015157812 */ /* 0x000fe200078ef808 */
[----:B------:R-:W-:Y:S01]  /*71f0*/  HADD2.F32 R14, -RZ, R12.H1_H1 ;  /* 0x3000000cff0e7230 */ /* 0x000fe20000004100 */
[----:B------:R-:W-:Y:S01]  /*7200*/  LOP3.LUT R13, R13, 0xff000000, R10, 0xf8, !PT ;  /* 0xff0000000d0d7812 */ /* 0x000fe200078ef80a */
[--C-:B------:R-:W-:Y:S01]  /*7210*/  HADD2.F32 R24, -RZ, R20.reuse.H1_H1 ;  /* 0x30000014ff187230 */ /* 0x100fe20000004100 */
[----:B------:R-:W-:Y:S01]  /*7220*/  F2FP.F16.E4M3.UNPACK_B R25, R25.H1 ;  /* 0x00000019ff19723e */ /* 0x000fe200030006ff */
[----:B------:R-:W-:Y:S01]  /*7230*/  HADD2.F32 R20, -RZ, R20.H0_H0 ;  /* 0x20000014ff147230 */ /* 0x000fe20000004100 */
[-C--:B0-----:R-:W-:Y:S01]  /*7240*/  F2FP.F16.E4M3.UNPACK_B R3, R6.reuse.H1 ;  /* 0x00000006ff03723e */ /* 0x081fe200030006ff */
[----:B------:R-:W-:Y:S01]  /*7250*/  HADD2.F32 R12, -RZ, R12.H0_H0 ;  /* 0x2000000cff0c7230 */ /* 0x000fe20000004100 */
[----:B------:R-:W-:-:S02]  /*7260*/  F2FP.F16.E4M3.UNPACK_B R6, R6 ;  /* 0x00000006ff06723e */ /* 0x000fc400020006ff */
[-C--:B------:R-:W-:Y:S01]  /*7270*/  F2FP.F16.E4M3.UNPACK_B R10, R7.reuse ;  /* 0x00000007ff0a723e */ /* 0x080fe200020006ff */
[--C-:B------:R-:W-:Y:S01]  /*7280*/  HADD2.F32 R8, -RZ, R3.reuse.H1_H1 ;  /* 0x30000003ff087230 */ /* 0x100fe20000004100 */
[----:B------:R-:W-:Y:S01]  /*7290*/  F2FP.F16.E4M3.UNPACK_B R11, R7.H1 ;  /* 0x00000007ff0b723e */ /* 0x000fe200030006ff */
[----:B------:R-:W-:Y:S01]  /*72a0*/  HADD2.F32 R9, -RZ, R3.H0_H0 ;  /* 0x20000003ff097230 */ /* 0x000fe20000004100 */
[-C--:B------:R-:W-:Y:S02]  /*72b0*/  F2FP.F16.E4M3.UNPACK_B R7, R5.reuse ;  /* 0x00000005ff07723e */ /* 0x080fe400020006ff */
[C---:B------:R-:W-:Y:S01]  /*72c0*/  FMUL.FTZ R26, R8.reuse, R24 ;  /* 0x00000018081a7220 */ /* 0x040fe20000410000 */
[-C--:B------:R-:W-:Y:S01]  /*72d0*/  FMUL.FTZ R27, R8, R14.reuse ;  /* 0x0000000e081b7220 */ /* 0x080fe20000410000 */
[----:B------:R-:W-:Y:S01]  /*72e0*/  F2FP.F16.E4M3.UNPACK_B R8, R5.H1 ;  /* 0x00000005ff08723e */ /* 0x000fe200030006ff */
[--C-:B------:R-:W-:Y:S02]  /*72f0*/  HADD2.F32 R5, -RZ, R6.reuse.H1_H1 ;  /* 0x30000006ff057230 */ /* 0x100fe40000004100 */
[C---:B------:R-:W-:Y:S01]  /*7300*/  FFMA.FTZ R29, R9.reuse, R14, -R26 ;  /* 0x0000000e091d7223 */ /* 0x040fe2000001081a */
[----:B------:R-:W-:Y:S01]  /*7310*/  FFMA.FTZ R30, R9, R24, R27 ;  /* 0x00000018091e7223 */ /* 0x000fe2000001001b */
[----:B------:R-:W-:Y:S01]  /*7320*/  HADD2.F32 R6, -RZ, R6.H0_H0 ;  /* 0x20000006ff067230 */ /* 0x000fe20000004100 */
[----:B------:R-:W-:Y:S01]  /*7330*/  F2FP.F16.E4M3.UNPACK_B R15, R15.H1 ;  /* 0x0000000fff0f723e */ /* 0x000fe200030006ff */
[C---:B------:R-:W-:Y:S01]  /*7340*/  FMUL.FTZ R9, R5.reuse, R20 ;  /* 0x0000001405097220 */ /* 0x040fe20000410000 */
[----:B------:R-:W-:Y:S01]  /*7350*/  FMUL.FTZ R27, R5, R12 ;  /* 0x0000000c051b7220 */ /* 0x000fe20000410000 */
[----:B------:R-:W-:Y:S01]  /*7360*/  HADD2.F32 R14, -RZ, R25.H0_H0 ;  /* 0x20000019ff0e7230 */ /* 0x000fe20000004100 */
[----:B------:R-:W-:Y:S01]  /*7370*/  F2FP.F16.E4M3.UNPACK_B R3, R4 ;  /* 0x00000004ff03723e */ /* 0x000fe200020006ff */
[----:B------:R-:W-:-:S02]  /*7380*/  HADD2.F32 R5, -RZ, R10.H1_H1 ;  /* 0x3000000aff057230 */ /* 0x000fc40000004100 */
        /* <DEDUP_REMOVED lines=11> */
[----:B------:R-:W-:Y:S01]  /*7440*/  HADD2.F32 R11, -RZ, R11.H0_H0 ;  /* 0x2000000bff0b7230 */ /* 0x000fe20000004100 */
[----:B------:R-:W-:Y:S01]  /*7450*/  F2FP.F16.E4M3.UNPACK_B R5, R13 ;  /* 0x0000000dff05723e */ /* 0x000fe200020006ff */
[C---:B------:R-:W-:Y:S01]  /*7460*/  FMUL.FTZ R10, R6.reuse, R15 ;  /* 0x0000000f060a7220 */ /* 0x040fe20000410000 */
[----:B------:R-:W-:Y:S01]  /*7470*/  F2FP.F16.E4M3.UNPACK_B R4, R4.H1 ;  /* 0x00000004ff04723e */ /* 0x000fe200030006ff */
[----:B------:R-:W-:Y:S01]  /*7480*/  FMUL.FTZ R20, R6, R25 ;  /* 0x0000001906147220 */ /* 0x000fe20000410000 */
[----:B------:R-:W-:Y:S01]  /*7490*/  F2FP.F16.E4M3.UNPACK_B R12, R21 ;  /* 0x00000015ff0c723e */ /* 0x000fe200020006ff */
[----:B------:R-:W-:Y:S01]  /*74a0*/  FFMA.FTZ R34, R11, R25, R10 ;  /* 0x000000190b227223 */ /* 0x000fe2000001000a */
[----:B------:R-:W-:-:S02]  /*74b0*/  HADD2.F32 R10, -RZ, R5.H1_H1 ;  /* 0x30000005ff0a7230 */ /* 0x000fc40000004100 */
[----:B------:R-:W-:Y:S01]  /*74c0*/  FFMA.FTZ R33, R11, R15, -R20 ;  /* 0x0000000f0b217223 */ /* 0x000fe20000010814 */
[----:B------:R-:W-:Y:S01]  /*74d0*/  HADD2.F32 R9, -RZ, R5.H0_H0 ;  /* 0x20000005ff097230 */ /* 0x000fe20000004100 */
[----:B------:R-:W-:Y:S01]  /*74e0*/  F2FP.F16.E4M3.UNPACK_B R13, R13.H1 ;  /* 0x0000000dff0d723e */ /* 0x000fe200030006ff */
[----:B------:R-:W-:Y:S01]  /*74f0*/  HADD2.F32 R14, -RZ, R12.H1_H1 ;  /* 0x3000000cff0e7230 */ /* 0x000fe20000004100 */
[----:B------:R-:W-:Y:S01]  /*7500*/  F2FP.F16.E4M3.UNPACK_B R21, R21.H1 ;  /* 0x00000015ff15723e */ /* 0x000fe200030006ff */
[--C-:B------:R-:W-:Y:S02]  /*7510*/  HADD2.F32 R6, -RZ, R4.reuse.H1_H1 ;  /* 0x30000004ff067230 */ /* 0x100fe40000004100 */
[----:B------:R-:W-:Y:S02]  /*7520*/  HADD2.F32 R5, -RZ, R4.H0_H0 ;  /* 0x20000004ff057230 */ /* 0x000fe40000004100 */
[----:B------:R-:W-:Y:S02]  /*7530*/  HADD2.F32 R12, -RZ, R12.H0_H0 ;  /* 0x2000000cff0c7230 */ /* 0x000fe40000004100 */
[----:B------:R-:W-:Y:S01]  /*7540*/  FMUL.FTZ R20, R6, R14 ;  /* 0x0000000e06147220 */ /* 0x000fe20000410000 */
[----:B------:R-:W-:-:S02]  /*7550*/  HADD2.F32 R4, -RZ, R3.H1_H1 ;  /* 0x30000003ff047230 */ /* 0x000fc40000004100 */
[-C--:B------:R-:W-:Y:S01]  /*7560*/  FMUL.FTZ R24, R6, R10.reuse ;  /* 0x0000000a06187220 */ /* 0x080fe20000410000 */
[----:B------:R-:W-:Y:S02]  /*7570*/  HADD2.F32 R3, -RZ, R3.H0_H0 ;  /* 0x20000003ff037230 */ /* 0x000fe40000004100 */
[C---:B------:R-:W-:Y:S01]  /*7580*/  FFMA.FTZ R20, R5.reuse, R10, -R20 ;  /* 0x0000000a05147223 */ /* 0x040fe20000010814 */
[----:B------:R-:W-:Y:S02]  /*7590*/  HADD2.F32 R10, -RZ, R21.H0_H0 ;  /* 0x20000015ff0a7230 */ /* 0x000fe40000004100 */
[C---:B------:R-:W-:Y:S01]  /*75a0*/  FMUL.FTZ R6, R4.reuse, R12 ;  /* 0x0000000c04067220 */ /* 0x040fe20000410000 */
[-C--:B------:R-:W-:Y:S01]  /*75b0*/  FMUL.FTZ R15, R4, R9.reuse ;  /* 0x00000009040f7220 */ /* 0x080fe20000410000 */
[----:B------:R-:W-:Y:S01]  /*75c0*/  FFMA.FTZ R25, R5, R14, R24 ;  /* 0x0000000e05197223 */ /* 0x000fe20000010018 */
[----:B------:R-:W-:Y:S02]  /*75d0*/  HADD2.F32 R5, -RZ, R13.H1_H1 ;  /* 0x3000000dff057230 */ /* 0x000fe40000004100 */
[----:B------:R-:W-:Y:S01]  /*75e0*/  FFMA.FTZ R11, R3, R9, -R6 ;  /* 0x00000009030b7223 */ /* 0x000fe20000010806 */
[----:B------:R-:W-:-:S02]  /*75f0*/  HADD2.F32 R9, -RZ, R21.H1_H1 ;  /* 0x30000015ff097230 */ /* 0x000fc40000004100 */
[----:B------:R-:W-:Y:S01]  /*7600*/  FFMA.FTZ R12, R3, R12, R15 ;  /* 0x0000000c030c7223 */ /* 0x000fe2000001000f */
[--C-:B------:R-:W-:Y:S02]  /*7610*/  HADD2.F32 R4, -RZ, R8.reuse.H1_H1 ;  /* 0x30000008ff047230 */ /* 0x100fe40000004100 */
[----:B------:R-:W-:Y:S02]  /*7620*/  HADD2.F32 R3, -RZ, R7.H1_H1 ;  /* 0x30000007ff037230 */ /* 0x000fe40000004100 */
[----:B------:R-:W-:Y:S02]  /*7630*/  HADD2.F32 R6, -RZ, R13.H0_H0 ;  /* 0x2000000dff067230 */ /* 0x000fe40000004100 */
[C---:B------:R-:W-:Y:S01]  /*7640*/  FMUL.FTZ R13, R4.reuse, R9 ;  /* 0x00000009040d7220 */ /* 0x040fe20000410000 */
[----:B------:R-:W-:Y:S02]  /*7650*/  HADD2.F32 R8, -RZ, R8.H0_H0 ;  /* 0x20000008ff087230 */ /* 0x000fe40000004100 */
[----:B------:R-:W-:Y:S01]  /*7660*/  FMUL.FTZ R14, R4, R5 ;  /* 0x00000005040e7220 */ /* 0x000fe20000410000 */
[----:B------:R-:W-:-:S02]  /*7670*/  HADD2.F32 R7, -RZ, R7.H0_H0 ;  /* 0x20000007ff077230 */ /* 0x000fc40000004100 */
[C---:B------:R-:W-:Y:S01]  /*7680*/  FMUL.FTZ R4, R3.reuse, R10 ;  /* 0x0000000a03047220 */ /* 0x040fe20000410000 */
[-C--:B------:R-:W-:Y:S01]  /*7690*/  FMUL.FTZ R3, R3, R6.reuse ;  /* 0x0000000603037220 */ /* 0x080fe20000410000 */
        /* <DEDUP_REMOVED lines=11> */
[----:B------:R-:W-:-:S05]  /*7750*/  F2FP.SATFINITE.E4M3.F32.PACK_AB_MERGE_C R5, R10, R5, R13 ;  /* 0x000000050a05723e */ /* 0x000fca000480700d */
[----:B------:R2:W-:Y:S01]  /*7760*/  STS.128 [R0+0xb000], R4 ;  /* 0x00b0000400007388 */ /* 0x0005e20000000c00 */
[----:B------:R-:W-:Y:S05]  /*7770*/  BRA `(.L_x_14542) ;  /* 0x0000001400147947 */ /* 0x000fea0003800000 */
.L_x_14536:
        /* <DEDUP_REMOVED lines=32> */
.L_x_14826:
[----:B0-----:R-:W5:Y:S01]  /*7980*/  LDL R0, [R1+0x10] ;  /* 0x0000100001007983 */ /* 0x001f620000100800 */
[----:B------:R-:W0:Y:S03]  /*7990*/  LDC R29, c[0x0][0x3f4] ;  /* 0x0000fd00ff1d7b82 */ /* 0x000e260000000800 */
[----:B------:R-:W2:Y:S01]  /*79a0*/  LDL R4, [R1+0x54] ;  /* 0x0000540001047983 */ /* 0x000ea20000100800 */
[----:B------:R-:W-:Y:S01]  /*79b0*/  BSSY B1, `(.L_x_14546) ;  /* 0x0000016000017945 */ /* 0x000fe20003800000 */
[----:B------:R-:W-:Y:S02]  /*79c0*/  CS2R R24, SRZ ;  /* 0x0000000000187805 */ /* 0x000fe4000001ff00 */
        /* <DEDUP_REMOVED lines=9> */
[----:B0-----:R-:W-:Y:S06]  /*7a60*/  @P0 BRA `(.L_x_14547) ;  /* 0x0000000000280947 */ /* 0x001fec0003800000 */
[----:B------:R-:W-:Y:S01]  /*7a70*/  ULDC UR4, c[0x0][0x3f4] ;  /* 0x0000fd0000047ab9 */ /* 0x000fe20000000800 */
[C---:B------:R-:W-:Y:S02]  /*7a80*/  IADD3 R4, P0, R18.reuse, R5, RZ ;  /* 0x0000000512047210 */ /* 0x040fe40007f1e0ff */
[----:B------:R-:W-:Y:S02]  /*7a90*/  CS2R R24, SRZ ;  /* 0x0000000000187805 */ /* 0x000fe4000001ff00 */
[C---:B------:R-:W-:Y:S02]  /*7aa0*/  ISETP.GE.AND P2, PT, R18.reuse, UR4, PT ;  /* 0x0000000412007c0c */ /* 0x040fe4000bf46270 */
[----:B----4-:R-:W-:Y:S01]  /*7ab0*/  IADD3 R14, P1, R18, R14, RZ ;  /* 0x0000000e120e7210 */ /* 0x010fe20007f3e0ff */
[----:B-1----:R-:W-:-:S04]  /*7ac0*/  IMAD.X R5, R3, 0x1, R19, P0 ;  /* 0x0000000103057824 */ /* 0x002fc800000e0613 */
[----:B---3--:R-:W-:-:S06]  /*7ad0*/  IMAD.X R15, R7, 0x1, R19, P1 ;  /* 0x00000001070f7824 */ /* 0x008fcc00008e0613 */
[----:B------:R-:W-:Y:S05]  /*7ae0*/  @P2 BRA `(.L_x_14547) ;  /* 0x0000000000082947 */ /* 0x000fea0003800000 */
[----:B------:R0:W5:Y:S04]  /*7af0*/  LD.E.128 R24, desc[UR40][R4.64] ;  /* 0x0000002804187980 */ /* 0x000168000c101d00 */
[----:B------:R0:W5:Y:S02]  /*7b00*/  LD.E.128 R8, desc[UR40][R14.64] ;  /* 0x000000280e087980 */ /* 0x000164000c101d00 */
.L_x_14547:
[----:B------:R-:W-:Y:S05]  /*7b10*/  BSYNC B1 ;  /* 0x0000000000017941 */ /* 0x000fea0003800000 */
.L_x_14546:
[----:B------:R-:W2:Y:S01]  /*7b20*/  LDL.LU R0, [R1+0x4] ;  /* 0x0000040001007983 */ /* 0x000ea20000300800 */
[----:B------:R-:W3:Y:S01]  /*7b30*/  SYNCS.PHASECHK.TRANS64.TRYWAIT P1, [R22+URZ+0x13200], R13 ;  /* 0x0132000d160075a7 */ /* 0x000ee2000802017f */
[----:B-1----:R-:W0:Y:S01]  /*7b40*/  S2R R3, SR_TID.X ;  /* 0x0000000000037919 */ /* 0x002e220000002100 */
[----:B------:R-:W-:Y:S01]  /*7b50*/  ISETP.GE.AND P0, PT, R18, R29, PT ;  /* 0x0000001d1200720c */ /* 0x000fe20003f06270 */
[----:B------:R-:W-:Y:S01]  /*7b60*/  BSSY B1, `(.L_x_14548) ;  /* 0x0000009000017945 */ /* 0x000fe20003800000 */
[C---:B0-----:R-:W-:Y:S02]  /*7b70*/  VIADD R4, R3.reuse, 0xffffff80 ;  /* 0xffffff8003047836 */ /* 0x041fe40000000000 */
[----:B------:R-:W-:-:S05]  /*7b80*/  VIADD R3, R3, 0xffffff80 ;  /* 0xffffff8003037836 */ /* 0x000fca0000000000 */
[----:B------:R-:W-:-:S04]  /*7b90*/  LEA.HI R3, R3, R4, RZ, 0x1 ;  /* 0x0000000403037211 */ /* 0x000fc800078f08ff */
[----:B------:R-:W-:Y:S01]  /*7ba0*/  SHF.R.S32.HI R3, RZ, 0x1, R3 ;  /* 0x00000001ff037819 */ /* 0x000fe20000011403 */
[----:B--2---:R-:W-:-:S05]  /*7bb0*/  IMAD R0, R0, -0xc0, R21 ;  /* 0xffffff4000007824 */ /* 0x004fca00078e0215 */
[----:B------:R-:W-:-:S04]  /*7bc0*/  VIMNMX R0, R0, 0xc0, PT ;  /* 0x000000c000007848 */ /* 0x000fc80003fe0100 */
[----:B------:R-:W-:Y:S01]  /*7bd0*/  ISETP.GE.OR P0, PT, R3, R0, P0 ;  /* 0x000000000300720c */ /* 0x000fe20000706670 */
[----:B---3--:R-:W-:-:S12]  /*7be0*/  @!P1 BRA `(.L_x_14549) ;  /* 0x000001ac00789947 */ /* 0x008fd80003800000 */
.L_x_14827:
[----:B------:R-:W-:Y:S05]  /*7bf0*/  BSYNC B1 ;  /* 0x0000000000017941 */ /* 0x000fea0003800000 */
.L_x_14548:
[----:B------:R-:W-:Y:S05]  /*7c00*/  @P0 BRA `(.L_x_14542) ;  /* 0x0000000c00f00947 */ /* 0x000fea0003800000 */
[----:B----4-:R-:W0:Y:S04]  /*7c10*/  LDL R14, [R1+0x44] ;  /* 0x00004400010e7983 */ /* 0x010e280000100800 */
[----:B------:R-:W2:Y:S04]  /*7c20*/  LDL R31, [R1+0x48] ;  /* 0x00004800011f7983 */ /* 0x000ea80000100800 */
[----:B------:R-:W3:Y:S01]  /*7c30*/  LDL R51, [R1+0x58] ;  /* 0x0000580001337983 */ /* 0x000ee20000100800 */
[----:B-----5:R-:W-:Y:S02]  /*7c40*/  SHF.R.U32.HI R0, RZ, 0x8, R24 ;  /* 0x00000008ff007819 */ /* 0x020fe40000011618 */
[----:B------:R-:W-:-:S02]  /*7c50*/  SHF.R.U32.HI R4, RZ, 0x8, R25 ;  /* 0x00000008ff047819 */ /* 0x000fc40000011619 */
[----:B------:R-:W-:Y:S02]  /*7c60*/  LOP3.LUT R3, R24, 0xff, RZ, 0xc0, !PT ;  /* 0x000000ff18037812 */ /* 0x000fe400078ec0ff */
[----:B------:R-:W-:Y:S02]  /*7c70*/  LOP3.LUT R0, R0, 0xff, RZ, 0xc0, !PT ;  /* 0x000000ff00007812 */ /* 0x000fe400078ec0ff */
[----:B------:R-:W-:Y:S02]  /*7c80*/  LOP3.LUT R5, R25, 0xff, RZ, 0xc0, !PT ;  /* 0x000000ff19057812 */ /* 0x000fe400078ec0ff */
[----:B------:R-:W-:Y:S02]  /*7c90*/  LOP3.LUT R4, R4, 0xff, RZ, 0xc0, !PT ;  /* 0x000000ff04047812 */ /* 0x000fe400078ec0ff */
[----:B------:R-:W-:Y:S01]  /*7ca0*/  PRMT R20, R0, 0x7604, R3 ;  /* 0x0000760400147816 */ /* 0x000fe20000000003 */
[----:B------:R-:W-:Y:S01]  /*7cb0*/  IMAD.IADD R0, R18, 0x1, R29 ;  /* 0x0000000112007824 */ /* 0x000fe200078e021d */
[----:B------:R-:W-:-:S02]  /*7cc0*/  SHF.R.U32.HI R3, RZ, 0x8, R26 ;  /* 0x00000008ff037819 */ /* 0x000fc4000001161a */
[----:B------:R-:W-:Y:S02]  /*7cd0*/  PRMT R30, R4, 0x7604, R5 ;  /* 0x00007604041e7816 */ /* 0x000fe40000000005 */
[----:B------:R-:W-:Y:S02]  /*7ce0*/  LOP3.LUT R4, R26, 0xff, RZ, 0xc0, !PT ;  /* 0x000000ff1a047812 */ /* 0x000fe400078ec0ff */
[----:B------:R-:W-:Y:S02]  /*7cf0*/  LOP3.LUT R3, R3, 0xff, RZ, 0xc0, !PT ;  /* 0x000000ff03037812 */ /* 0x000fe400078ec0ff */
[----:B------:R-:W-:Y:S02]  /*7d00*/  SHF.R.U32.HI R7, RZ, 0x8, R8 ;  /* 0x00000008ff077819 */ /* 0x000fe40000011608 */
[----:B------:R-:W-:Y:S02]  /*7d10*/  PRMT R32, R3, 0x7604, R4 ;  /* 0x0000760403207816 */ /* 0x000fe40000000004 */
[----:B------:R-:W-:-:S02]  /*7d20*/  LOP3.LUT R12, R8, 0xff, RZ, 0xc0, !PT ;  /* 0x000000ff080c7812 */ /* 0x000fc400078ec0ff */
[----:B------:R-:W-:Y:S02]  /*7d30*/  LOP3.LUT R7, R7, 0xff, RZ, 0xc0, !PT ;  /* 0x000000ff07077812 */ /* 0x000fe400078ec0ff */
[----:B------:R-:W-:Y:S02]  /*7d40*/  SHF.R.U32.HI R5, RZ, 0x8, R27 ;  /* 0x00000008ff057819 */ /* 0x000fe4000001161b */
[----:B------:R-:W-:Y:S02]  /*7d50*/  PRMT R35, R7, 0x7604, R12 ;  /* 0x0000760407237816 */ /* 0x000fe4000000000c */
[----:B------:R-:W-:Y:S02]  /*7d60*/  SHF.R.U32.HI R12, RZ, 0x8, R10 ;  /* 0x00000008ff0c7819 */ /* 0x000fe4000001160a */
[----:B------:R-:W-:Y:S02]  /*7d70*/  LOP3.LUT R15, R10, 0xff, RZ, 0xc0, !PT ;  /* 0x000000ff0a0f7812 */ /* 0x000fe400078ec0ff */
[----:B------:R-:W-:-:S02]  /*7d80*/  LOP3.LUT R12, R12, 0xff, RZ, 0xc0, !PT ;  /* 0x000000ff0c0c7812 */ /* 0x000fc400078ec0ff */
[----:B------:R-:W-:Y:S02]  /*7d90*/  LOP3.LUT R21, R11, 0xff, RZ, 0xc0, !PT ;  /* 0x000000ff0b157812 */ /* 0x000fe400078ec0ff */
[----:B------:R-:W-:Y:S02]  /*7da0*/  LOP3.LUT R6, R27, 0xff, RZ, 0xc0, !PT ;  /* 0x000000ff1b067812 */ /* 0x000fe400078ec0ff */
[----:B------:R-:W-:Y:S02]  /*7db0*/  LOP3.LUT R5, R5, 0xff, RZ, 0xc0, !PT ;  /* 0x000000ff05057812 */ /* 0x000fe400078ec0ff */
[----:B------:R-:W-:Y:S02]  /*7dc0*/  PRMT R37, R12, 0x7604, R15 ;  /* 0x000076040c257816 */ /* 0x000fe4000000000f */
[----:B------:R-:W-:Y:S02]  /*7dd0*/  PRMT R34, R5, 0x7604, R6 ;  /* 0x0000760405227816 */ /* 0x000fe40000000006 */
[----:B------:R-:W-:-:S02]  /*7de0*/  SHF.R.U32.HI R29, RZ, 0x10, R26 ;  /* 0x00000010ff1d7819 */ /* 0x000fc4000001161a */
[----:B------:R-:W-:-:S04]  /*7df0*/  SHF.R.U32.HI R33, RZ, 0x10, R27 ;  /* 0x00000010ff217819 */ /* 0x000fc8000001161b */
[----:B------:R-:W-:-:S04]  /*7e00*/  LOP3.LUT R33, R33, 0xff, RZ, 0xc0, !PT ;  /* 0x000000ff21217812 */ /* 0x000fc800078ec0ff */
[----:B------:R-:W-:Y:S02]  /*7e10*/  PRMT R33, R33, 0x7054, R34 ;  /* 0x0000705421217816 */ /* 0x000fe40000000022 */
[----:B0-----:R-:W-:Y:S02]  /*7e20*/  SHF.R.U32.HI R13, RZ, 0x3, R14 ;  /* 0x00000003ff0d7819 */ /* 0x001fe4000001160e */
[----:B------:R-:W-:Y:S02]  /*7e30*/  LOP3.LUT R0, R14, 0x30, R0, 0xf8, !PT ;  /* 0x000000300e007812 */ /* 0x000fe400078ef800 */
[----:B------:R-:W-:Y:S02]  /*7e40*/  SHF.R.U32.HI R14, RZ, 0x8, R11 ;  /* 0x00000008ff0e7819 */ /* 0x000fe4000001160b */
[----:B------:R-:W-:Y:S02]  /*7e50*/  LOP3.LUT R3, R0, R13, RZ, 0x3c, !PT ;  /* 0x0000000d00037212 */ /* 0x000fe400078e3cff */
[----:B------:R-:W-:Y:S01]  /*7e60*/  SHF.R.U32.HI R0, RZ, 0x8, R9 ;  /* 0x00000008ff007819 */ /* 0x000fe20000011609 */
[----:B---3--:R-:W-:Y:S01]  /*7e70*/  LDS.128 R4, [R51+0xb000] ;  /* 0x00b0000033047984 */ /* 0x008fe20000000c00 */
[----:B------:R-:W-:-:S02]  /*7e80*/  LOP3.LUT R13, R9, 0xff, RZ, 0xc0, !PT ;  /* 0x000000ff090d7812 */ /* 0x000fc400078ec0ff */
[----:B------:R-:W-:Y:S02]  /*7e90*/  LOP3.LUT R0, R0, 0xff, RZ, 0xc0, !PT ;  /* 0x000000ff00007812 */ /* 0x000fe400078ec0ff */
[----:B------:R-:W-:Y:S02]  /*7ea0*/  LOP3.LUT R14, R14, 0xff, RZ, 0xc0, !PT ;  /* 0x000000ff0e0e7812 */ /* 0x000fe400078ec0ff */
[----:B------:R-:W-:Y:S02]  /*7eb0*/  PRMT R36, R0, 0x7604, R13 ;  /* 0x0000760400247816 */ /* 0x000fe4000000000d */
[----:B--2---:R-:W-:Y:S02]  /*7ec0*/  IADD3 R0, R22, R31, R3 ;  /* 0x0000001f16007210 */ /* 0x004fe40007ffe003 */
[----:B------:R-:W-:Y:S02]  /*7ed0*/  PRMT R43, R14, 0x7604, R21 ;  /* 0x000076040e2b7816 */ /* 0x000fe40000000015 */
[----:B------:R-:W-:Y:S01]  /*7ee0*/  SHF.R.U32.HI R21, RZ, 0x10, R25 ;  /* 0x00000010ff157819 */ /* 0x000fe20000011619 */
[----:B------:R-:W0:Y:S01]  /*7ef0*/  LDS.128 R12, [R0+0xb000] ;  /* 0x00b00000000c7984 */ /* 0x000e220000000c00 */
[----:B------:R-:W-:-:S02]  /*7f00*/  SHF.R.U32.HI R3, RZ, 0x10, R24 ;  /* 0x00000010ff037819 */ /* 0x000fc40000011618 */
[----:B------:R-:W-:Y:S02]  /*7f10*/  LOP3.LUT R21, R21, 0xff, RZ, 0xc0, !PT ;  /* 0x000000ff15157812 */ /* 0x000fe400078ec0ff */
        /* <DEDUP_REMOVED lines=9> */
[----:B------:R-:W-:Y:S02]  /*7fb0*/  SHF.R.U32.HI R30, RZ, 0x10, R10 ;  /* 0x00000010ff1e7819 */ /* 0x000fe4000001160a */
[----:B------:R-:W-:-:S02]  /*7fc0*/  LOP3.LUT R32, R32, 0xff, RZ, 0xc0, !PT ;  /* 0x000000ff20207812 */ /* 0x000fc400078ec0ff */
[----:B------:R-:W-:Y:S02]  /*7fd0*/  PRMT R39, R21, 0x7054, R36 ;  /* 0x0000705415277816 */ /* 0x000fe40000000024 */
[----:B------:R-:W-:Y:S02]  /*7fe0*/  LOP3.LUT R20, R20, 0xff, RZ, 0xc0, !PT ;  /* 0x000000ff14147812 */ /* 0x000fe400078ec0ff */
[----:B------:R-:W-:Y:S02]  /*7ff0*/  LOP3.LUT R30, R30, 0xff, RZ, 0xc0, !PT ;  /* 0x000000ff1e1e7812 */ /* 0x000fe400078ec0ff */
[----:B------:R-:W-:Y:S02]  /*8000*/  PRMT R43, R32, 0x7054, R43 ;  /* 0x00007054202b7816 */ /* 0x000fe4000000002b */
[----:B------:R-:W-:Y:S02]  /*8010*/  LOP3.LUT R39, R39, 0xff000000, R9, 0xf8, !PT ;  /* 0xff00000027277812 */ /* 0x000fe400078ef809 */
[----:B------:R-:W-:-:S02]  /*8020*/  PRMT R35, R20, 0x7054, R35 ;  /* 0x0000705414237816 */ /* 0x000fc40000000023 */
[----:B------:R-:W-:Y:S02]  /*8030*/  LOP3.LUT R21, R3, 0xff000000, R24, 0xf8, !PT ;  /* 0xff00000003157812 */ /* 0x000fe400078ef818 */
[----:B------:R-:W-:Y:S02]  /*8040*/  PRMT R41, R30, 0x7054, R37 ;  /* 0x000070541e297816 */ /* 0x000fe40000000025 */
[----:B------:R-:W-:Y:S02]  /*8050*/  LOP3.LUT R24, R29, 0xff000000, R25, 0xf8, !PT ;  /* 0xff0000001d187812 */ /* 0x000fe400078ef819 */
[----:B------:R-:W-:Y:S02]  /*8060*/  LOP3.LUT R43, R43, 0xff000000, R11, 0xf8, !PT ;  /* 0xff0000002b2b7812 */ /* 0x000fe400078ef80b */
[----:B------:R-:W-:Y:S02]  /*8070*/  F2FP.F16.E4M3.UNPACK_B R40, R39 ;  /* 0x00000027ff28723e */ /* 0x000fe400020006ff */
[----:B0-----:R-:W-:-:S02]  /*8080*/  F2FP.F16.E4M3.UNPACK_B R11, R13 ;  /* 0x0000000dff0b723e */ /* 0x001fc400020006ff */
[----:B------:R-:W-:Y:S01]  /*8090*/  LOP3.LUT R3, R31, 0xff000000, R26, 0xf8, !PT ;  /* 0xff0000001f037812 */ /* 0x000fe200078ef81a */
[--C-:B------:R-:W-:Y:S01]  /*80a0*/  HADD2.F32 R42, -RZ, R40.reuse.H0_H0 ;  /* 0x20000028ff2a7230 */ /* 0x100fe20000004100 */
[----:B------:R-:W-:Y:S01]  /*80b0*/  LOP3.LUT R29, R35, 0xff000000, R8, 0xf8, !PT ;  /* 0xff000000231d7812 */ /* 0x000fe200078ef808 */
[----:B------:R-:W-:Y:S01]  /*80c0*/  HADD2.F32 R40, -RZ, R40.H1_H1 ;  /* 0x30000028ff287230 */ /* 0x000fe20000004100 */
[----:B------:R-:W-:Y:S02]  /*80d0*/  LOP3.LUT R8, R41, 0xff000000, R10, 0xf8, !PT ;  /* 0xff00000029087812 */ /* 0x000fe400078ef80a */
[----:B------:R-:W-:Y:S02]  /*80e0*/  F2FP.F16.E4M3.UNPACK_B R31, R24 ;  /* 0x00000018ff1f723e */ /* 0x000fe400020006ff */
[-C--:B------:R-:W-:Y:S02]  /*80f0*/  F2FP.F16.E4M3.UNPACK_B R10, R5.reuse ;  /* 0x00000005ff0a723e */ /* 0x080fe400020006ff */
[----:B------:R-:W-:Y:S01]  /*8100*/  F2FP.F16.E4M3.UNPACK_B R20, R5.H1 ;  /* 0x00000005ff14723e */ /* 0x000fe200030006ff */
[----:B------:R-:W-:Y:S01]  /*8110*/  HADD2.F32 R5, -RZ, R11.H0_H0 ;  /* 0x2000000bff057230 */ /* 0x000fe20000004100 */
[----:B------:R-:W-:Y:S01]  /*8120*/  LOP3.LUT R37, R33, 0xff000000, R27, 0xf8, !PT ;  /* 0xff00000021257812 */ /* 0x000fe200078ef81b */
[----:B------:R-:W-:Y:S01]  /*8130*/  HADD2.F32 R38, -RZ, R31.H0_H0 ;  /* 0x2000001fff267230 */ /* 0x000fe20000004100 */
[-C--:B------:R-:W-:Y:S01]  /*8140*/  F2FP.F16.E4M3.UNPACK_B R27, R12.reuse ;  /* 0x0000000cff1b723e */ /* 0x080fe200020006ff */
[--C-:B------:R-:W-:Y:S01]  /*8150*/  HADD2.F32 R9, -RZ, R10.reuse.H0_H0 ;  /* 0x2000000aff097230 */ /* 0x100fe20000004100 */
[----:B------:R-:W-:Y:S01]  /*8160*/  F2FP.F16.E4M3.UNPACK_B R35, R12.H1 ;  /* 0x0000000cff23723e */ /* 0x000fe200030006ff */
[C---:B------:R-:W-:Y:S01]  /*8170*/  FMUL.FTZ R12, R5.reuse, R42 ;  /* 0x0000002a050c7220 */ /* 0x040fe20000410000 */
[----:B------:R-:W-:Y:S01]  /*8180*/  F2FP.F16.E4M3.UNPACK_B R26, R13.H1 ;  /* 0x0000000dff1a723e */ /* 0x000fe200030006ff */
[-C--:B------:R-:W-:Y:S01]  /*8190*/  FMUL.FTZ R13, R5, R38.reuse ;  /* 0x00000026050d7220 */ /* 0x080fe20000410000 */
[----:B------:R-:W-:Y:S01]  /*81a0*/  F2FP.F16.E4M3.UNPACK_B R39, R39.H1 ;  /* 0x00000027ff27723e */ /* 0x000fe200030006ff */
[----:B------:R-:W-:Y:S01]  /*81b0*/  FFMA.FTZ R5, R9, R38, -R12 ;  /* 0x0000002609057223 */ /* 0x000fe2000001080c */
[----:B------:R-:W-:Y:S01]  /*81c0*/  F2FP.F16.E4M3.UNPACK_B R24, R24.H1 ;  /* 0x00000018ff18723e */ /* 0x000fe200030006ff */
[----:B------:R-:W-:Y:S01]  /*81d0*/  HADD2.F32 R11, -RZ, R11.H1_H1 ;  /* 0x3000000bff0b7230 */ /* 0x000fe20000004100 */
[-C--:B------:R-:W-:Y:S01]  /*81e0*/  F2FP.F16.E4M3.UNPACK_B R34, R15.reuse ;  /* 0x0000000fff22723e */ /* 0x080fe200020006ff */
[----:B------:R-:W-:Y:S01]  /*81f0*/  HADD2.F32 R31, -RZ, R31.H1_H1 ;  /* 0x3000001fff1f7230 */ /* 0x000fe20000004100 */
[----:B------:R-:W-:Y:S01]  /*8200*/  F2FP.F16.E4M3.UNPACK_B R36, R15.H1 ;  /* 0x0000000fff24723e */ /* 0x000fe200030006ff */
[----:B------:R-:W-:-:S02]  /*8210*/  HADD2.F32 R12, -RZ, R10.H1_H1 ;  /* 0x3000000aff0c7230 */ /* 0x000fc40000004100 */
[----:B------:R-:W-:Y:S01]  /*8220*/  FFMA.FTZ R9, R9, R42, R13 ;  /* 0x0000002a09097223 */ /* 0x000fe2000001000d */
[--C-:B------:R-:W-:Y:S02]  /*8230*/  HADD2.F32 R38, -RZ, R39.reuse.H0_H0 ;  /* 0x20000027ff267230 */ /* 0x100fe40000004100 */
[C---:B------:R-:W-:Y:S01]  /*8240*/  FMUL.FTZ R41, R11.reuse, R40 ;  /* 0x000000280b297220 */ /* 0x040fe20000410000 */
[----:B------:R-:W-:Y:S02]  /*8250*/  HADD2.F32 R10, -RZ, R26.H0_H0 ;  /* 0x2000001aff0a7230 */ /* 0x000fe40000004100 */
[----:B------:R-:W-:Y:S01]  /*8260*/  FMUL.FTZ R11, R11, R31 ;  /* 0x0000001f0b0b7220 */ /* 0x000fe20000410000 */
[----:B------:R-:W-:Y:S01]  /*8270*/  HADD2.F32 R15, -RZ, R24.H0_H0 ;  /* 0x20000018ff0f7230 */ /* 0x000fe20000004100 */
[-C--:B------:R-:W-:Y:S01]  /*8280*/  F2FP.F16.E4M3.UNPACK_B R30, R7.reuse ;  /* 0x00000007ff1e723e */ /* 0x080fe200020006ff */
[----:B------:R-:W-:Y:S02]  /*8290*/  HADD2.F32 R13, -RZ, R20.H0_H0 ;  /* 0x20000014ff0d7230 */ /* 0x000fe40000004100 */
[C---:B------:R-:W-:Y:S01]  /*82a0*/  FMUL.FTZ R42, R10.reuse, R38 ;  /* 0x000000260a2a7220 */ /* 0x040fe20000410000 */
[----:B------:R-:W-:Y:S01]  /*82b0*/  F2FP.F16.E4M3.UNPACK_B R33, R7.H1 ;  /* 0x00000007ff21723e */ /* 0x000fe200030006ff */
[----:B------:R-:W-:Y:S01]  /*82c0*/  FMUL.FTZ R45, R10, R15 ;  /* 0x0000000f0a2d7220 */ /* 0x000fe20000410000 */
[C---:B------:R-:W-:Y:S01]  /*82d0*/  FFMA.FTZ R10, R12.reuse, R31, -R41 ;  /* 0x0000001f0c0a7223 */ /* 0x040fe20000010829 */
[----:B------:R-:W-:Y:S01]  /*82e0*/  FFMA.FTZ R12, R12, R40, R11 ;  /* 0x000000280c0c7223 */ /* 0x000fe2000001000b */
[C---:B------:R-:W-:Y:S01]  /*82f0*/  FFMA.FTZ R11, R13.reuse, R15, -R42 ;  /* 0x0000000f0d0b7223 */ /* 0x040fe2000001082a */
[----:B------:R-:W-:Y:S01]  /*8300*/  FFMA.FTZ R13, R13, R38, R45 ;  /* 0x000000260d0d7223 */ /* 0x000fe2000001002d */
[----:B------:R-:W-:Y:S01]  /*8310*/  F2FP.F16.E4M3.UNPACK_B R41, R43 ;  /* 0x0000002bff29723e */ /* 0x000fe200020006ff */
[----:B------:R-:W-:Y:S01]  /*8320*/  HADD2.F32 R31, -RZ, R24.H1_H1 ;  /* 0x30000018ff1f7230 */ /* 0x000fe20000004100 */
[----:B------:R-:W-:Y:S01]  /*8330*/  F2FP.F16.E4M3.UNPACK_B R38, R37 ;  /* 0x00000025ff26723e */ /* 0x000fe200020006ff */
[----:B------:R-:W-:Y:S01]  /*8340*/  HADD2.F32 R40, -RZ, R39.H1_H1 ;  /* 0x30000027ff287230 */ /* 0x000fe20000004100 */
[----:B------:R-:W-:Y:S01]  /*8350*/  F2FP.F16.E4M3.UNPACK_B R43, R43.H1 ;  /* 0x0000002bff2b723e */ /* 0x000fe200030006ff */
[----:B------:R-:W-:Y:S01]  /*8360*/  HADD2.F32 R15, -RZ, R26.H1_H1 ;  /* 0x3000001aff0f7230 */ /* 0x000fe20000004100 */
[-C--:B------:R-:W-:Y:S01]  /*8370*/  F2FP.F16.E4M3.UNPACK_B R32, R4.reuse.H1 ;  /* 0x00000004ff20723e */ /* 0x080fe200030006ff */
[----:B------:R-:W-:Y:S01]  /*8380*/  HADD2.F32 R24, -RZ, R20.H1_H1 ;  /* 0x30000014ff187230 */ /* 0x000fe20000004100 */
[----:B------:R-:W-:Y:S01]  /*8390*/  F2FP.F16.E4M3.UNPACK_B R25, R4 ;  /* 0x00000004ff19723e */ /* 0x000fe200020006ff */
[----:B------:R-:W-:-:S02]  /*83a0*/  HADD2.F32 R45, -RZ, R41.H0_H0 ;  /* 0x20000029ff2d7230 */ /* 0x000fc40000004100 */
[C---:B------:R-:W-:Y:S01]  /*83b0*/  FMUL.FTZ R47, R15.reuse, R40 ;  /* 0x000000280f2f7220 */ /* 0x040fe20000410000 */
[----:B------:R-:W-:Y:S02]  /*83c0*/  HADD2.F32 R20, -RZ, R34.H0_H0 ;  /* 0x20000022ff147230 */ /* 0x000fe40000004100 */
[----:B------:R-:W-:Y:S01]  /*83d0*/  FMUL.FTZ R15, R15, R31 ;  /* 0x0000001f0f0f7220 */ /* 0x000fe20000410000 */
[----:B------:R-:W-:Y:S01]  /*83e0*/  HADD2.F32 R39, -RZ, R38.H0_H0 ;  /* 0x20000026ff277230 */ /* 0x000fe20000004100 */
[----:B------:R-:W-:Y:S01]  /*83f0*/  F2FP.F16.E4M3.UNPACK_B R4, R6 ;  /* 0x00000006ff04723e */ /* 0x000fe200020006ff */
[----:B------:R-:W-:Y:S02]  /*8400*/  HADD2.F32 R26, -RZ, R30.H0_H0 ;  /* 0x2000001eff1a7230 */ /* 0x000fe40000004100 */
[C---:B------:R-:W-:Y:S01]  /*8410*/  FMUL.FTZ R49, R20.reuse, R45 ;  /* 0x0000002d14317220 */ /* 0x040fe20000410000 */
[----:B------:R-:W-:Y:S02]  /*8420*/  HADD2.F32 R41, -RZ, R41.H1_H1 ;  /* 0x30000029ff297230 */ /* 0x000fe40000004100 */
[----:B------:R-:W-:Y:S01]  /*8430*/  FMUL.FTZ R42, R20, R39 ;  /* 0x00000027142a7220 */ /* 0x000fe20000410000 */
[C---:B------:R-:W-:Y:S01]  /*8440*/  FFMA.FTZ R20, R24.reuse, R31, -R47 ;  /* 0x0000001f18147223 */ /* 0x040fe2000001082f */
[----:B------:R-:W-:Y:S01]  /*8450*/  FFMA.FTZ R24, R24, R40, R15 ;  /* 0x0000002818187223 */ /* 0x000fe2000001000f */
[C---:B------:R-:W-:Y:S01]  /*8460*/  FFMA.FTZ R15, R26.reuse, R39, -R49 ;  /* 0x000000271a0f7223 */ /* 0x040fe20000010831 */
[----:B------:R-:W-:Y:S01]  /*8470*/  HADD2.F32 R39, -RZ, R38.H1_H1 ;  /* 0x30000026ff277230 */ /* 0x000fe20000004100 */
[----:B------:R-:W-:Y:S01]  /*8480*/  F2FP.F16.E4M3.UNPACK_B R38, R37.H1 ;  /* 0x00000025ff26723e */ /* 0x000fe200030006ff */
        /* <DEDUP_REMOVED lines=9> */
[--C-:B------:R-:W-:Y:S02]  /*8520*/  HADD2.F32 R40, -RZ, R38.reuse.H0_H0 ;  /* 0x20000026ff287230 */ /* 0x100fe40000004100 */
[-C--:B------:R-:W-:Y:S01]  /*8530*/  FMUL.FTZ R46, R30, R39.reuse ;  /* 0x000000271e2e7220 */ /* 0x080fe20000410000 */
[----:B------:R-:W-:Y:S02]  /*8540*/  HADD2.F32 R34, -RZ, R33.H0_H0 ;  /* 0x20000021ff227230 */ /* 0x000fe40000004100 */
[----:B------:R-:W-:Y:S01]  /*8550*/  FMUL.FTZ R45, R37, R42 ;  /* 0x0000002a252d7220 */ /* 0x000fe20000410000 */
[----:B------:R-:W-:Y:S01]  /*8560*/  FFMA.FTZ R30, R31, R39, -R44 ;  /* 0x000000271f1e7223 */ /* 0x000fe2000001082c */
[-C--:B------:R-:W-:Y:S01]  /*8570*/  FMUL.FTZ R37, R37, R40.reuse ;  /* 0x0000002825257220 */ /* 0x080fe20000410000 */
[----:B------:R-:W-:Y:S01]  /*8580*/  FFMA.FTZ R31, R31, R41, R46 ;  /* 0x000000291f1f7223 */ /* 0x000fe2000001002e */
[C---:B------:R-:W-:Y:S01]  /*8590*/  FFMA.FTZ R45, R34.reuse, R40, -R45 ;  /* 0x00000028222d7223 */ /* 0x040fe2000001082d */
[----:B------:R-:W-:Y:S01]  /*85a0*/  HADD2.F32 R40, -RZ, R38.H1_H1 ;  /* 0x30000026ff287230 */ /* 0x000fe20000004100 */
[----:B------:R-:W-:Y:S01]  /*85b0*/  F2FP.F16.E4M3.UNPACK_B R41, R29.H1 ;  /* 0x0000001dff29723e */ /* 0x000fe200030006ff */
[----:B------:R-:W-:Y:S01]  /*85c0*/  FFMA.FTZ R47, R34, R42, R37 ;  /* 0x0000002a222f7223 */ /* 0x000fe20000010025 */
        /* <DEDUP_REMOVED lines=18> */
[----:B------:R-:W-:Y:S01]  /*86f0*/  HADD2.F32 R35, -RZ, R35.H1_H1 ;  /* 0x30000023ff237230 */ /* 0x000fe20000004100 */
[----:B------:R-:W-:Y:S01]  /*8700*/  F2FP.F16.E4M3.UNPACK_B R34, R29 ;  /* 0x0000001dff22723e */ /* 0x000fe200020006ff */
[----:B------:R-:W-:Y:S02]  /*8710*/  HADD2.F32 R38, -RZ, R38.H1_H1 ;  /* 0x30000026ff267230 */ /* 0x000fe40000004100 */
[C---:B------:R-:W-:Y:S01]  /*8720*/  FFMA.FTZ R44, R33.reuse, R39, -R44 ;  /* 0x00000027212c7223 */ /* 0x040fe2000001082c */
[----:B------:R-:W-:Y:S01]  /*8730*/  FFMA.FTZ R37, R33, R42, R37 ;  /* 0x0000002a21257223 */ /* 0x000fe20000010025 */
[----:B------:R-:W-:Y:S01]  /*8740*/  HADD2.F32 R32, -RZ, R32.H1_H1 ;  /* 0x30000020ff207230 */ /* 0x000fe20000004100 */
[----:B------:R-:W-:Y:S01]  /*8750*/  F2FP.F16.E4M3.UNPACK_B R33, R21 ;  /* 0x00000015ff21723e */ /* 0x000fe200020006ff */
[C---:B------:R-:W-:Y:S01]  /*8760*/  FMUL.FTZ R21, R35.reuse, R41 ;  /* 0x0000002923157220 */ /* 0x040fe20000410000 */
[----:B------:R-:W-:Y:S01]  /*8770*/  FMUL.FTZ R40, R35, R38 ;  /* 0x0000002623287220 */ /* 0x000fe20000410000 */
[----:B------:R-:W-:Y:S01]  /*8780*/  HADD2.F32 R36, -RZ, R34.H0_H0 ;  /* 0x20000022ff247230 */ /* 0x000fe20000004100 */
[----:B------:R-:W-:Y:S01]  /*8790*/  F2FP.SATFINITE.E4M3.F32.PACK_AB_MERGE_C R47, R50, R47, RZ ;  /* 0x0000002f322f723e */ /* 0x000fe200048070ff */
[----:B------:R-:W-:-:S02]  /*87a0*/  HADD2.F32 R29, -RZ, R27.H0_H0 ;  /* 0x2000001bff1d7230 */ /* 0x000fc40000004100 */
[C---:B------:R-:W-:Y:S01]  /*87b0*/  FFMA.FTZ R39, R32.reuse, R38, -R21 ;  /* 0x0000002620277223 */ /* 0x040fe20000010815 */
[----:B------:R-:W-:Y:S01]  /*87c0*/  FFMA.FTZ R46, R32, R41, R40 ;  /* 0x00000029202e7223 */ /* 0x000fe20000010028 */
[----:B------:R-:W-:Y:S01]  /*87d0*/  HADD2.F32 R32, -RZ, R33.H0_H0 ;  /* 0x20000021ff207230 */ /* 0x000fe20000004100 */
[----:B------:R-:W-:Y:S01]  /*87e0*/  F2FP.SATFINITE.E4M3.F32.PACK_AB_MERGE_C R9, R12, R9, R13 ;  /* 0x000000090c09723e */ /* 0x000fe2000480700d */
        /* <DEDUP_REMOVED lines=9> */
[----:B------:R-:W-:Y:S01]  /*8880*/  FFMA.FTZ R40, R21, R36, R40 ;  /* 0x0000002415287223 */ /* 0x000fe20000010028 */
[C---:B------:R-:W-:Y:S01]  /*8890*/  FMUL.FTZ R42, R27.reuse, R34 ;  /* 0x000000221b2a7220 */ /* 0x040fe20000410000 */
        /* <DEDUP_REMOVED lines=18> */
[--C-:B------:R-:W-:Y:S02]  /*89c0*/  HADD2.F32 R21, -RZ, R3.reuse.H1_H1 ;  /* 0x30000003ff157230 */ /* 0x100fe40000004100 */
[C---:B------:R-:W-:Y:S01]  /*89d0*/  FMUL.FTZ R32, R14.reuse, R29 ;  /* 0x0000001d0e207220 */ /* 0x040fe20000410000 */
[-C--:B------:R-:W-:Y:S01]  /*89e0*/  FMUL.FTZ R34, R14, R25.reuse ;  /* 0x000000190e227220 */ /* 0x080fe20000410000 */
[----:B------:R-:W-:Y:S01]  /*89f0*/  F2FP.F16.E4M3.UNPACK_B R14, R8 ;  /* 0x00000008ff0e723e */ /* 0x000fe200020006ff */
[----:B------:R-:W-:Y:S02]  /*8a00*/  HADD2.F32 R8, -RZ, R3.H0_H0 ;  /* 0x20000003ff087230 */ /* 0x000fe40000004100 */
[C---:B------:R-:W-:Y:S01]  /*8a10*/  FFMA.FTZ R36, R7.reuse, R25, -R32 ;  /* 0x0000001907247223 */ /* 0x040fe20000010820 */
[----:B------:R-:W-:Y:S01]  /*8a20*/  FFMA.FTZ R29, R7, R29, R34 ;  /* 0x0000001d071d7223 */ /* 0x000fe20000010022 */
[----:B------:R-:W-:-:S02]  /*8a30*/  HADD2.F32 R7, -RZ, R6.H0_H0 ;  /* 0x20000006ff077230 */ /* 0x000fc40000004100 */
[--C-:B------:R-:W-:Y:S01]  /*8a40*/  HADD2.F32 R32, -RZ, R14.reuse.H0_H0 ;  /* 0x2000000eff207230 */ /* 0x100fe20000004100 */
[----:B------:R-:W-:Y:S01]  /*8a50*/  F2FP.SATFINITE.E4M3.F32.PACK_AB_MERGE_C R36, R36, R41, RZ ;  /* 0x000000292424723e */ /* 0x000fe200048070ff */
[----:B------:R-:W-:Y:S01]  /*8a60*/  HADD2.F32 R25, -RZ, R14.H1_H1 ;  /* 0x3000000eff197230 */ /* 0x000fe20000004100 */
[----:B------:R-:W-:Y:S01]  /*8a70*/  F2FP.SATFINITE.E4M3.F32.PACK_AB_MERGE_C R29, R29, R42, RZ ;  /* 0x0000002a1d1d723e */ /* 0x000fe200048070ff */
[----:B------:R-:W-:Y:S02]  /*8a80*/  HADD2.F32 R6, -RZ, R6.H1_H1 ;  /* 0x30000006ff067230 */ /* 0x000fe40000004100 */
[C---:B------:R-:W-:Y:S01]  /*8a90*/  FMUL.FTZ R14, R7.reuse, R32 ;  /* 0x00000020070e7220 */ /* 0x040fe20000410000 */
[--C-:B------:R-:W-:Y:S02]  /*8aa0*/  HADD2.F32 R3, -RZ, R4.reuse.H0_H0 ;  /* 0x20000004ff037230 */ /* 0x100fe40000004100 */
[----:B------:R-:W-:Y:S01]  /*8ab0*/  FMUL.FTZ R7, R7, R8 ;  /* 0x0000000807077220 */ /* 0x000fe20000410000 */
[----:B------:R-:W-:-:S02]  /*8ac0*/  HADD2.F32 R4, -RZ, R4.H1_H1 ;  /* 0x30000004ff047230 */ /* 0x000fc40000004100 */
        /* <DEDUP_REMOVED lines=12> */
[----:B------:R-:W-:Y:S02]  /*8b90*/  F2FP.SATFINITE.E4M3.F32.PACK_AB_MERGE_C R8, R35, R40, R8 ;  /* 0x000000282308723e */ /* 0x000fe40004807008 */
[----:B------:R-:W-:Y:S01]  /*8ba0*/  F2FP.SATFINITE.E4M3.F32.PACK_AB_MERGE_C R10, R34, R3, R29 ;  /* 0x00000003220a723e */ /* 0x000fe2000480701d */
[----:B------:R0:W-:Y:S04]  /*8bb0*/  STS.128 [R51+0xb000], R4 ;  /* 0x00b0000433007388 */ /* 0x0001e80000000c00 */
[----:B------:R0:W-:Y:S02]  /*8bc0*/  STS.128 [R0+0xb000], R8 ;  /* 0x00b0000800007388 */ /* 0x0001e40000000c00 */
.L_x_14542:
[----:B------:R-:W-:Y:S05]  /*8bd0*/  BSYNC B0 ;  /* 0x0000000000007941 */ /* 0x000fea0003800000 */
.L_x_14535:
        /* <DEDUP_REMOVED lines=8> */
.L_x_14532:
[----:B0-2---:R-:W2:Y:S02]  /*8c60*/  LDL R0, [R1+0x18] ;  /* 0x0000180001007983 */ /* 0x005ea40000100800 */
[----:B--2---:R-:W-:-:S13]  /*8c70*/  ISETP.NE.AND P0, PT, R0, 0x3, PT ;  /* 0x000000030000780c */ /* 0x004fda0003f05270 */
[----:B------:R-:W-:Y:S05]  /*8c80*/  @!P0 BRA `(.L_x_14550) ;  /* 0x0000000000048947 */ /* 0x000fea0003800000 */
[----:B------:R-:W-:Y:S01]  /*8c90*/  BPT.TRAP 0x1 ;  /* 0x000000040000795c */ /* 0x000fe20000300000 */
.L_x_14550:
[----:B-----5:R-:W-:Y:S01]  /*8ca0*/  IMAD R12, R23, 0x8, R22 ;  /* 0x00000008170c7824 */ /* 0x020fe200078e0216 */
[----:B-1----:R-:W-:-:S04]  /*8cb0*/  SHF.L.U32 R3, R156, 0x1f, RZ ;  /* 0x0000001f9c037819 */ /* 0x002fc800000006ff */
[----:B------:R0:W1:Y:S01]  /*8cc0*/  SYNCS.PHASECHK.TRANS64.TRYWAIT P1, [R12+URZ+0x13230], R3 ;  /* 0x013230030c0075a7 */ /* 0x000062000802017f */
[----:B------:R-:W-:Y:S05]  /*8cd0*/  @!P0 BRA `(.L_x_14551) ;  /* 0x0000000000048947 */ /* 0x000fea0003800000 */
[----:B------:R-:W-:Y:S01]  /*8ce0*/  BPT.TRAP 0x1 ;  /* 0x000000040000795c */ /* 0x000fe20000300000 */
.L_x_14551:
[----:B------:R-:W-:-:S05]  /*8cf0*/  VIADD R0, R22, 0xe000 ;  /* 0x0000e00016007836 */ /* 0x000fca0000000000 */
[----:B------:R-:W-:-:S04]  /*8d00*/  SHF.R.U32.HI R0, RZ, 0x4, R0 ;  /* 0x00000004ff007819 */ /* 0x000fc80000011600 */
[----:B------:R-:W-:-:S04]  /*8d10*/  LOP3.LUT R0, R0, 0x3fff, RZ, 0xc0, !PT ;  /* 0x00003fff00007812 */ /* 0x000fc800078ec0ff */
[----:B---3--:R-:W-:-:S05]  /*8d20*/  LOP3.LUT R4, R0, 0x10000, RZ, 0xfc, !PT ;  /* 0x0001000000047812 */ /* 0x008fca00078efcff */
[----:B------:R2:W-:Y:S01]  /*8d30*/  STL [R1+0x4], R4 ;  /* 0x0000040401007387 */ /* 0x0005e20000100800 */
[----:B------:R-:W-:Y:S01]  /*8d40*/  IMAD R8, R23, 0x280, R4 ;  /* 0x0000028017087824 */ /* 0x000fe200078e0204 */
[----:B-1----:R-:W-:Y:S06]  /*8d50*/  @P1 BRA `(.L_x_14552) ;  /* 0x0000000000081947 */ /* 0x002fec0003800000 */
[----:B------:R-:W1:Y:S02]  /*8d60*/  SYNCS.PHASECHK.TRANS64.TRYWAIT P1, [R12+URZ+0x13230], R3 ;  /* 0x013230030c0075a7 */ /* 0x000e64000802017f */
[----:B-1----:R-:W-:Y:S05]  /*8d70*/  @!P1 BRA `(.L_x_14553) ;  /* 0x0000019c00289947 */ /* 0x002fea0003800000 */
.L_x_14552:
[----:B--2---:R-:W-:Y:S01]  /*8d80*/  IMAD.MOV.U32 R4, RZ, RZ, R8 ;  /* 0x000000ffff047224 */ /* 0x004fe200078e0008 */
        /* <DEDUP_REMOVED lines=15> */
[----:B----4-:R-:W-:Y:S01]  /*8e80*/  VIADD R14, R8, 0x200 ;  /* 0x00000200080e7836 */ /* 0x010fe20000000000 */
[----:B------:R-:W-:Y:S01]  /*8e90*/  R2UR UR8, R4 ;  /* 0x00000000040872ca */ /* 0x000fe200000e0000 */
[----:B------:R-:W-:Y:S01]  /*8ea0*/  IMAD.MOV.U32 R15, RZ, RZ, -0x7fffffe0 ;  /* 0x80000020ff0f7424 */ /* 0x000fe200078e00ff */
[----:B------:R-:W-:Y:S01]  /*8eb0*/  R2UR UR9, R5 ;  /* 0x00000000050972ca */ /* 0x000fe200000e0000 */
[----:B------:R-:W-:Y:S01]  /*8ec0*/  IMAD.MOV.U32 R9, RZ, RZ, -0x7fffffe0 ;  /* 0x80000020ff097424 */ /* 0x000fe200078e00ff */
        /* <DEDUP_REMOVED lines=15> */
[----:B------:R-:W-:Y:S02]  /*8fc0*/  R2UR UR20, R4 ;  /* 0x00000000041472ca */ /* 0x000fe400000e0000 */
[----:B------:R-:W-:Y:S02]  /*8fd0*/  R2UR UR21, R5 ;  /* 0x00000000051572ca */ /* 0x000fe400000e0000 */
        /* <DEDUP_REMOVED lines=16> */
[----:B------:R-:W-:Y:S01]  /*90e0*/  VIADD R6, R4, 0x2 ;  /* 0x0000000204067836 */ /* 0x000fe20000000000 */
[----:B------:R-:W-:Y:S01]  /*90f0*/  R2UR UR15, R7 ;  /* 0x00000000070f72ca */ /* 0x000fe200000e0000 */
[----:B------:R-:W-:-:S03]  /*9100*/  IMAD.MOV.U32 R7, RZ, RZ, -0x7fffffe0 ;  /* 0x80000020ff077424 */ /* 0x000fc600078e00ff */
        /* <DEDUP_REMOVED lines=38> */
.L_x_14554:
[----:B------:R-:W2:Y:S01]  /*9370*/  LDL R8, [R1+0x3c] ;  /* 0x00003c0001087983 */ /* 0x000ea20000100800 */
[----:B------:R-:W3:Y:S03]  /*9380*/  LDC R110, c[0x0][0x448] ;  /* 0x00011200ff6e7b82 */ /* 0x000ee60000000800 */
[----:B------:R-:W2:Y:S04]  /*9390*/  LDL R108, [R1+0x28] ;  /* 0x00002800016c7983 */ /* 0x000ea80000100800 */
[----:B------:R-:W4:Y:S01]  /*93a0*/  LDL R13, [R1+0x1c] ;  /* 0x00001c00010d7983 */ /* 0x000f220000100800 */
[----:B------:R-:W5:Y:S03]  /*93b0*/  LDC.64 R10, c[0x0][0x9e0] ;  /* 0x00027800ff0a7b82 */ /* 0x000f660000000a00 */
[----:B------:R-:W5:Y:S04]  /*93c0*/  LDL R9, [R1+0x38] ;  /* 0x0000380001097983 */ /* 0x000f680000100800 */
[----:B------:R-:W5:Y:S04]  /*93d0*/  LDL R114, [R1+0x14] ;  /* 0x0000140001727983 */ /* 0x000f680000100800 */
[----:B------:R-:W5:Y:S01]  /*93e0*/  LDL R112, [R1+0x10] ;  /* 0x0000100001707983 */ /* 0x000f620000100800 */
[----:B------:R-:W-:Y:S01]  /*93f0*/  LOP3.LUT R17, R17, 0xffffffef, RZ, 0xc0, !PT ;  /* 0xffffffef11117812 */ /* 0x000fe200078ec0ff */
[----:B------:R-:W-:Y:S01]  /*9400*/  ULDC UR4, c[0x0][0x9dc] ;  /* 0x0002770000047ab9 */ /* 0x000fe20000000800 */
[----:B---3--:R-:W-:-:S13]  /*9410*/  ISETP.NE.AND P1, PT, R110, 0x1, PT ;  /* 0x000000016e00780c */ /* 0x008fda0003f25270 */
[----:B------:R-:W3:Y:S08]  /*9420*/  @P1 LDC R0, c[0x0][0x44c] ;  /* 0x00011300ff001b82 */ /* 0x000ef00000000800 */
[----:B01----:R-:W0:Y:S01]  /*9430*/  @P1 LDC R3, c[0x0][0x450] ;  /* 0x00011400ff031b82 */ /* 0x003e220000000800 */
[----:B------:R-:W-:-:S04]  /*9440*/  @P1 LOP3.LUT R17, R17, 0x10, RZ, 0xfc, !PT ;  /* 0x0000001011111812 */ /* 0x000fc800078efcff */
[----:B------:R-:W-:Y:S01]  /*9450*/  LOP3.LUT R17, R17, 0xfffffff7, RZ, 0xc0, !PT ;  /* 0xfffffff711117812 */ /* 0x000fe200078ec0ff */
[----:B--2---:R-:W-:-:S04]  /*9460*/  IMAD.IADD R21, R8, 0x1, R108 ;  /* 0x0000000108157824 */ /* 0x004fc800078e026c */
[----:B---3--:R-:W-:-:S05]  /*9470*/  @P1 IMAD.HI.U32 R0, R21, R0, RZ ;  /* 0x0000000015001227 */ /* 0x008fca00078e00ff */
[----:B0-----:R-:W-:Y:S01]  /*9480*/  @P1 SHF.R.U32.HI R21, RZ, R3, R0 ;  /* 0x00000003ff151219 */ /* 0x001fe20000011600 */
[----:B------:R-:W-:Y:S02]  /*9490*/  VIADD R0, R12, 0x13240 ;  /* 0x000132400c007836 */ /* 0x000fe40000000000 */
[----:B------:R-:W-:Y:S02]  /*94a0*/  IMAD.MOV.U32 R8, RZ, RZ, -0xa0 ;  /* 0xffffff60ff087424 */ /* 0x000fe400078e00ff */
[----:B------:R-:W0:Y:S01]  /*94b0*/  SHFL.IDX PT, R107, R21, RZ, 0x1c1f ;  /* 0x001c1fff156b7589 */ /* 0x000e2200000e0000 */
[----:B----4-:R-:W-:Y:S01]  /*94c0*/  PRMT R0, R13, 0x654, R0 ;  /* 0x000006540d007816 */ /* 0x010fe20000000000 */
[----:B------:R-:W-:Y:S01]  /*94d0*/  IMAD R13, R105, R8, 0xa1 ;  /* 0x000000a1690d7424 */ /* 0x000fe200078e0208 */
[----:B-----5:R-:W-:Y:S01]  /*94e0*/  ISETP.GE.AND P1, PT, R11, 0x1, PT ;  /* 0x000000010b00780c */ /* 0x020fe20003f26270 */
[----:B------:R-:W-:Y:S01]  /*94f0*/  IMAD.U32 R12, RZ, RZ, UR4 ;  /* 0x00000004ff0c7e24 */ /* 0x000fe2000f8e00ff */
[----:B------:R1:W-:Y:S01]  /*9500*/  SYNCS.ARRIVE.TRANS64.RED.A1T0 RZ, [R0+URZ], RZ ;  /* 0x000000ff00ff79a7 */ /* 0x0003e2000810043f */
[----:B------:R-:W-:-:S03]  /*9510*/  IMAD R3, R9, -0x2, R13 ;  /* 0xfffffffe09037824 */ /* 0x000fc600078e020d */
[----:B------:R-:W-:Y:S02]  /*9520*/  LOP3.LUT R20, RZ, R12, RZ, 0x33, !PT ;  /* 0x0000000cff147212 */ /* 0x000fe400078e33ff */
[--C-:B------:R-:W-:Y:S01]  /*9530*/  IADD3 R15, -R112, R3, R114.reuse ;  /* 0x00000003700f7210 */ /* 0x100fe20007ffe172 */
[----:B-1----:R-:W-:-:S04]  /*9540*/  IMAD R0, R105, -0xa0, R114 ;  /* 0xffffff6069007824 */ /* 0x002fc800078e0272 */
[----:B------:R-:W-:Y:S02]  /*9550*/  VIADD R0, R0, 0xa0 ;  /* 0x000000a000007836 */ /* 0x000fe40000000000 */
[----:B------:R-:W-:Y:S02]  /*9560*/  IMAD.IADD R20, R15, 0x1, R20 ;  /* 0x000000010f147824 */ /* 0x000fe400078e0214 */
[----:B------:R-:W-:Y:S02]  /*9570*/  IMAD R106, R9, -0x2, R0 ;  /* 0xfffffffe096a7824 */ /* 0x000fe400078e0200 */
[----:B------:R-:W-:Y:S01]  /*9580*/  IMAD.IADD R15, R15, 0x1, R10 ;  /* 0x000000010f0f7824 */ /* 0x000fe200078e020a */
[----:B------:R-:W-:Y:S01]  /*9590*/  @P1 LOP3.LUT R17, R17, 0x8, RZ, 0xfc, !PT ;  /* 0x0000000811111812 */ /* 0x000fe200078efcff */
        /* <DEDUP_REMOVED lines=16> */
.L_x_14557:
[----:B------:R-:W-:-:S13]  /*96a0*/  ISETP.NE.AND P1, PT, R11, 0x1, PT ;  /* 0x000000010b00780c */ /* 0x000fda0003f25270 */
[----:B------:R-:W0:Y:S02]  /*96b0*/  @P1 LDC.64 R8, c[0x0][0x9e8] ;  /* 0x00027a00ff081b82 */ /* 0x000e240000000a00 */
[----:B0-----:R-:W-:-:S05]  /*96c0*/  @P1 IMAD.HI.U32 R8, R107, R8, RZ ;  /* 0x000000086b081227 */ /* 0x001fca00078e00ff */
[----:B------:R-:W-:-:S07]  /*96d0*/  @P1 SHF.R.U32.HI R107, RZ, R9, R8 ;  /* 0x00000009ff6b1219 */ /* 0x000fce0000011608 */
.L_x_14558:
[----:B------:R-:W-:Y:S05]  /*96e0*/  BSYNC B0 ;  /* 0x0000000000007941 */ /* 0x000fea0003800000 */
.L_x_14556:
[----:B------:R-:W-:-:S05]  /*96f0*/  IMAD R8, R107, R11, R0 ;  /* 0x0000000b6b087224 */ /* 0x000fca00078e0200 */
[----:B------:R-:W-:Y:S02]  /*9700*/  VIMNMX R3, R3, R8, !PT ;  /* 0x0000000803037248 */ /* 0x000fe40007fe0100 */
[----:B------:R-:W-:-:S07]  /*9710*/  VIADDMNMX R14, R8, R11, R14, PT ;  /* 0x0000000b080e7246 */ /* 0x000fce000380010e */
.L_x_14555:
[C---:B------:R-:W-:Y:S02]  /*9720*/  ISETP.GE.AND P2, PT, R13.reuse, 0x2, PT ;  /* 0x000000020d00780c */ /* 0x040fe40003f46270 */
[C---:B------:R-:W-:Y:S02]  /*9730*/  ISETP.GE.AND P1, PT, R13.reuse, 0x9, PT ;  /* 0x000000090d00780c */ /* 0x040fe40003f26270 */
[----:B------:R-:W-:Y:S02]  /*9740*/  LOP3.LUT R16, R16, 0xefffffff, RZ, 0xc0, !PT ;  /* 0xefffffff10107812 */ /* 0x000fe400078ec0ff */
[----:B------:R-:W-:Y:S02]  /*9750*/  ISETP.GE.AND P3, PT, R13, 0xa, PT ;  /* 0x0000000a0d00780c */ /* 0x000fe40003f66270 */
        /* <DEDUP_REMOVED lines=8> */
[----:B------:R-:W-:Y:S02]  /*97e0*/  FSEL R89, R89, -INF , !P2 ;  /* 0xff80000059597808 */ /* 0x000fe40005000000 */
        /* <DEDUP_REMOVED lines=36> */
[----:B------:R-:W-:Y:S02]  /*9a30*/  ISETP.GE.AND P2, PT, R13, 0x22, PT ;  /* 0x000000220d00780c */ /* 0x000fe40003f46270 */
[----:B------:R-:W-:Y:S02]  /*9a40*/  LOP3.LUT R16, R16, 0xffefffff, RZ, 0xc0, !PT ;  /* 0xffefffff10107812 */ /* 0x000fe400078ec0ff */
        /* <DEDUP_REMOVED lines=195> */
.L_x_14561:
[----:B------:R-:W-:-:S13]  /*a680*/  ISETP.NE.AND P6, PT, R11, 0x1, PT ;  /* 0x000000010b00780c */ /* 0x000fda0003fc5270 */
[----:B------:R-:W0:Y:S02]  /*a690*/  @P6 LDC.64 R8, c[0x0][0x9e8] ;  /* 0x00027a00ff086b82 */ /* 0x000e240000000a00 */
[----:B0-----:R-:W-:-:S05]  /*a6a0*/  @P6 IMAD.HI.U32 R8, R3, R8, RZ ;  /* 0x0000000803086227 */ /* 0x001fca00078e00ff */
[----:B------:R-:W-:-:S07]  /*a6b0*/  @P6 SHF.R.U32.HI R3, RZ, R9, R8 ;  /* 0x00000009ff036219 */ /* 0x000fce0000011608 */
.L_x_14562:
[----:B------:R-:W-:Y:S05]  /*a6c0*/  BSYNC B0 ;  /* 0x0000000000007941 */ /* 0x000fea0003800000 */
.L_x_14560:
[----:B------:R-:W-:-:S05]  /*a6d0*/  IMAD R3, R3, R11, R0 ;  /* 0x0000000b03037224 */ /* 0x000fca00078e0200 */
[----:B------:R-:W-:Y:S02]  /*a6e0*/  VIMNMX R20, R20, R3, !PT ;  /* 0x0000000314147248 */ /* 0x000fe40007fe0100 */
[----:B------:R-:W-:-:S07]  /*a6f0*/  VIADDMNMX R106, R3, R11, R106, PT ;  /* 0x0000000b036a7246 */ /* 0x000fce000380016a */
.L_x_14559:
[----:B------:R-:W-:Y:S02]  /*a700*/  ISETP.GT.AND P1, PT, R20, 0x20, !P1 ;  /* 0x000000201400780c */ /* 0x000fe40004f24270 */
        /* <DEDUP_REMOVED lines=9> */
[----:B------:R-:W-:Y:S02]  /*a7a0*/  LOP3.LUT P1, RZ, R16, 0x100000, RZ, 0xc0, !PT ;  /* 0x0010000010ff7812 */ /* 0x000fe4000782c0ff */
[----:B------:R-:W-:-:S02]  /*a7b0*/  ISETP.GT.AND P2, PT, R20, 0x21, !P2 ;  /* 0x000000211400780c */ /* 0x000fc40005744270 */
[----:B------:R-:W-:Y:S02]  /*a7c0*/  ISETP.GT.AND P1, PT, R20, 0x30, !P1 ;  /* 0x000000301400780c */ /* 0x000fe40004f24270 */
[----:B------:R-:W-:Y:S02]  /*a7d0*/  LOP3.LUT P3, RZ, R16, 0x2000, RZ, 0xc0, !PT ;  /* 0x0000200010ff7812 */ /* 0x000fe4000786c0ff */
        /* <DEDUP_REMOVED lines=50> */
[----:B------:R-:W-:Y:S02]  /*ab00*/  ISETP.GT.AND P1, PT, R20, 0x50, !P2 ;  /* 0x000000501400780c */ /* 0x000fe40005724270 */
[----:B------:R-:W-:-:S02]  /*ab10*/  LOP3.LUT P2, RZ, R16, 0x4, RZ, 0xc0, !PT ;  /* 0x0000000410ff7812 */ /* 0x000fc4000784c0ff */
[----:B------:R-:W-:Y:S02]  /*ab20*/  ISETP.LT.OR P1, PT, R106, 0x51, P1 ;  /* 0x000000516a00780c */ /* 0x000fe40000f21670 */
[----:B------:R-:W-:Y:S02]  /*ab30*/  FMNMX.FTZ R0, R57, R0, !PT ;  /* 0x0000000039007209 */ /* 0x000fe40007810000 */
[----:B------:R-:W-:Y:S02]  /*ab40*/  FSEL R149, R66, -INF , !P1 ;  /* 0xff80000042957808 */ /* 0x000fe40004800000 */
[----:B------:R-:W-:Y:S02]  /*ab50*/  ISETP.GT.AND P1, PT, R20, 0x51, !P6 ;  /* 0x000000511400780c */ /* 0x000fe40007724270 */
[----:B------:R-:W-:Y:S02]  /*ab60*/  FMNMX.FTZ R0, R123, R0, !PT ;  /* 0x000000007b007209 */ /* 0x000fe40007810000 */
[----:B------:R-:W-:-:S02]  /*ab70*/  ISETP.LT.OR P1, PT, R106, 0x52, P1 ;  /* 0x000000526a00780c */ /* 0x000fc40000f21670 */
[C---:B------:R-:W-:Y:S02]  /*ab80*/  LOP3.LUT P6, RZ, R16.reuse, 0x2, RZ, 0xc0, !PT ;  /* 0x0000000210ff7812 */ /* 0x040fe400078cc0ff */
        /* <DEDUP_REMOVED lines=50> */
[----:B------:R-:W-:Y:S01]  /*aeb0*/  ISETP.GT.AND P1, PT, R20, 0x71, !P3 ;  /* 0x000000711400780c */ /* 0x000fe20005f24270 */
[----:B------:R-:W0:Y:S01]  /*aec0*/  SHFL.BFLY PT, R3, R0, 0x2, 0x1f ;  /* 0x0c401f0000037f89 */ /* 0x000e2200000e0000 */
[----:B------:R-:W-:Y:S02]  /*aed0*/  LOP3.LUT P3, RZ, R16, 0x2000000, RZ, 0xc0, !PT ;  /* 0x0200000010ff7812 */ /* 0x000fe4000786c0ff */
[----:B------:R-:W-:-:S02]  /*aee0*/  ISETP.LT.OR P1, PT, R106, 0x72, P1 ;  /* 0x000000726a00780c */ /* 0x000fc40000f21670 */
[C---:B------:R-:W-:Y:S02]  /*aef0*/  ISETP.GT.AND P4, PT, R20.reuse, 0x91, !P4 ;  /* 0x000000911400780c */ /* 0x040fe40006784270 */
[----:B------:R-:W-:Y:S02]  /*af00*/  FSEL R51, R51, -INF , !P1 ;  /* 0xff80000033337808 */ /* 0x000fe40004800000 */
[----:B------:R-:W-:Y:S02]  /*af10*/  ISETP.GT.AND P1, PT, R20, 0x78, !P2 ;  /* 0x000000781400780c */ /* 0x000fe40005724270 */
[----:B------:R-:W-:Y:S02]  /*af20*/  LOP3.LUT P2, RZ, R16, 0x1000000, RZ, 0xc0, !PT ;  /* 0x0100000010ff7812 */ /* 0x000fe4000784c0ff */
[----:B------:R-:W-:Y:S02]  /*af30*/  ISETP.LT.OR P1, PT, R106, 0x79, P1 ;  /* 0x000000796a00780c */ /* 0x000fe40000f21670 */
[----:B------:R-:W-:-:S02]  /*af40*/  ISETP.GT.AND P5, PT, R20, 0x98, !P5 ;  /* 0x000000981400780c */ /* 0x000fc40006fa4270 */
[----:B------:R-:W-:Y:S02]  /*af50*/  FSEL R54, R54, -INF , !P1 ;  /* 0xff80000036367808 */ /* 0x000fe40004800000 */
[----:B------:R-:W-:Y:S02]  /*af60*/  ISETP.GT.AND P1, PT, R20, 0x79, !P6 ;  /* 0x000000791400780c */ /* 0x000fe40007724270 */
[----:B------:R-:W-:Y:S02]  /*af70*/  LOP3.LUT P6, RZ, R16, 0x800000, RZ, 0xc0, !PT ;  /* 0x0080000010ff7812 */ /* 0x000fe400078cc0ff */
[----:B------:R-:W-:Y:S02]  /*af80*/  ISETP.LT.OR P1, PT, R106, 0x7a, P1 ;  /* 0x0000007a6a00780c */ /* 0x000fe40000f21670 */
[----:B0-----:R-:W-:Y:S02]  /*af90*/  FMNMX.FTZ R24, R0, R3, !PT ;  /* 0x0000000300187209 */ /* 0x001fe40007810000 */
[----:B------:R-:W-:-:S02]  /*afa0*/  FSEL R55, R55, -INF , !P1 ;  /* 0xff80000037377808 */ /* 0x000fc40004800000 */
[----:B------:R-:W-:Y:S01]  /*afb0*/  LOP3.LUT P1, RZ, R16, 0x10000000, RZ, 0xc0, !PT ;  /* 0x1000000010ff7812 */ /* 0x000fe2000782c0ff */
[----:B------:R-:W0:Y:S01]  /*afc0*/  SHFL.BFLY PT, R3, R24, 0x1, 0x1f ;  /* 0x0c201f0018037f89 */ /* 0x000e2200000e0000 */
[----:B------:R-:W-:Y:S02]  /*afd0*/  ISETP.LT.OR P4, PT, R106, 0x92, P4 ;  /* 0x000000926a00780c */ /* 0x000fe40002781670 */
[----:B------:R-:W-:Y:S02]  /*afe0*/  ISETP.GT.AND P1, PT, R20, 0x1, !P1 ;  /* 0x000000011400780c */ /* 0x000fe40004f24270 */
[C---:B------:R-:W-:Y:S02]  /*aff0*/  ISETP.LT.OR P5, PT, R106.reuse, 0x99, P5 ;  /* 0x000000996a00780c */ /* 0x040fe40002fa1670 */
[----:B------:R-:W-:Y:S02]  /*b000*/  ISETP.LT.OR P1, PT, R106, 0x2, P1 ;  /* 0x000000026a00780c */ /* 0x000fe40000f21670 */
[----:B------:R-:W-:-:S02]  /*b010*/  FSEL R35, R35, -INF , !P4 ;  /* 0xff80000023237808 */ /* 0x000fc40006000000 */
[----:B------:R-:W-:Y:S02]  /*b020*/  FSEL R91, R91, -INF , !P1 ;  /* 0xff8000005b5b7808 */ /* 0x000fe40004800000 */
[----:B------:R-:W-:-:S04]  /*b030*/  LOP3.LUT P1, RZ, R16, 0x20000000, RZ, 0xc0, !PT ;  /* 0x2000000010ff7812 */ /* 0x000fc8000782c0ff */
[----:B------:R-:W-:-:S04]  /*b040*/  ISETP.GT.AND P1, PT, R20, 0x8, !P1 ;  /* 0x000000081400780c */ /* 0x000fc80004f24270 */
        /* <DEDUP_REMOVED lines=25> */
[----:B------:R-:W-:-:S04]  /*b1e0*/  ISETP.GT.AND P1, PT, R20, RZ, !P1 ;  /* 0x000000ff1400720c */ /* 0x000fc80004f24270 */
[----:B------:R-:W-:-:S04]  /*b1f0*/  ISETP.LT.OR P1, PT, R106, 0x1, P1 ;  /* 0x000000016a00780c */ /* 0x000fc80000f21670 */
[----:B------:R-:W-:Y:S02]  /*b200*/  FSEL R90, R90, -INF , !P1 ;  /* 0xff8000005a5a7808 */ /* 0x000fe40004800000 */
        /* <DEDUP_REMOVED lines=15> */
[----:B------:R-:W-:-:S01]  /*b300*/  FFMA.FTZ R24, R2, R107, -R8 ;  /* 0x0000006b02187223 */ /* 0x000fc20000010808 */
        /* <DEDUP_REMOVED lines=18> */
[----:B------:R-:W-:Y:S01]  /*b430*/  ISETP.GT.AND P2, PT, R20, 0x99, !P6 ;  /* 0x000000991400780c */ /* 0x000fe20007744270 */
[--C-:B------:R-:W-:Y:S01]  /*b440*/  FFMA.FTZ R101, R2, R101, -R8.reuse ;  /* 0x0000006502657223 */ /* 0x100fe20000010808 */
[----:B------:R-:W-:Y:S01]  /*b450*/  FMNMX.FTZ R0, R102, R107, !PT ;  /* 0x0000006b66007209 */ /* 0x000fe20007810000 */
[--C-:B------:R-:W-:Y:S01]  /*b460*/  FFMA.FTZ R73, R2, R73, -R8.reuse ;  /* 0x0000004902497223 */ /* 0x100fe20000010808 */
        /* <DEDUP_REMOVED lines=42> */
[----:B------:R-:W-:-:S02]  /*b710*/  FMNMX.FTZ R0, R59, R0, !PT ;  /* 0x000000003b007209 */ /* 0x000fc40007810000 */
[----:B------:R-:W-:Y:S02]  /*b720*/  ISETP.NE.AND P6, PT, R110, 0x1, PT ;  /* 0x000000016e00780c */ /* 0x000fe40003fc5270 */
[----:B------:R-:W-:-:S03]  /*b730*/  FMNMX.FTZ R0, R147, R0, !PT ;  /* 0x0000000093007209 */ /* 0x000fc60007810000 */
[----:B------:R-:W-:Y:S01]  /*b740*/  MUFU.EX2 R28, R28 ;  /* 0x0000001c001c7308 */ /* 0x000fe20000000800 */
[----:B------:R-:W-:-:S04]  /*b750*/  FMNMX.FTZ R0, R63, R0, !PT ;  /* 0x000000003f007209 */ /* 0x000fc80007810000 */
[----:B------:R-:W-:-:S03]  /*b760*/  FMNMX.FTZ R0, R149, R0, !PT ;  /* 0x0000000095007209 */ /* 0x000fc60007810000 */
[----:B------:R-:W-:Y:S01]  /*b770*/  MUFU.EX2 R97, R97 ;  /* 0x0000006100617308 */ /* 0x000fe20000000800 */
[----:B------:R-:W-:Y:S02]  /*b780*/  FMNMX.FTZ R0, R67, R0, !PT ;  /* 0x0000000043007209 */ /* 0x000fe40007810000 */
[----:B0-----:R-:W-:Y:S02]  /*b790*/  F2FP.SATFINITE.E4M3.F32.PACK_AB_MERGE_C R152, R93, R24, RZ ;  /* 0x000000185d98723e */ /* 0x001fe400048070ff */
[----:B------:R-:W-:Y:S02]  /*b7a0*/  FMNMX.FTZ R0, R151, R0, !PT ;  /* 0x0000000097007209 */ /* 0x000fe40007810000 */
[----:B------:R-:W-:Y:S01]  /*b7b0*/  F2FP.SATFINITE.E4M3.F32.PACK_AB_MERGE_C R152, R89, R14, R152 ;  /* 0x0000000e5998723e */ /* 0x000fe20004807098 */
        /* <DEDUP_REMOVED lines=19> */
[----:B------:R-:W-:Y:S02]  /*b8f0*/  FMNMX.FTZ R0, R30, R107, !PT ;  /* 0x0000006b1e007209 */ /* 0x000fe40007810000 */
[----:B------:R-:W-:Y:S01]  /*b900*/  FSEL R107, R34, -INF , !P1 ;  /* 0xff800000226b7808 */ /* 0x000fe20004800000 */
[----:B------:R-:W-:Y:S01]  /*b910*/  FFMA.FTZ R34, R2, R131, -R8 ;  /* 0x0000008302227223 */ /* 0x000fe20000010808 */
        /* <DEDUP_REMOVED lines=9> */
[----:B------:R-:W-:Y:S04]  /*b9b0*/  MUFU.EX2 R44, R44 ;  /* 0x0000002c002c7308 */ /* 0x000fe80000000800 */
[----:B------:R-:W0:Y:S04]  /*b9c0*/  SHFL.BFLY PT, R111, R0, 0x2, 0x1f ;  /* 0x0c401f00006f7f89 */ /* 0x000e2800000e0000 */
[----:B------:R-:W1:Y:S08]  /*b9d0*/  MUFU.EX2 R85, R85 ;  /* 0x0000005500557308 */ /* 0x000e700000000800 */
[----:B------:R-:W-:Y:S08]  /*b9e0*/  MUFU.EX2 R46, R46 ;  /* 0x0000002e002e7308 */ /* 0x000ff00000000800 */
[----:B------:R-:W-:Y:S01]  /*b9f0*/  MUFU.EX2 R57, R57 ;  /* 0x0000003900397308 */ /* 0x000fe20000000800 */
[----:B-1----:R-:W-:-:S02]  /*ba00*/  F2FP.SATFINITE.E4M3.F32.PACK_AB_MERGE_C R150, R85, R44, RZ ;  /* 0x0000002c5596723e */ /* 0x002fc400048070ff */
[----:B0-----:R-:W-:Y:S01]  /*ba10*/  FMNMX.FTZ R66, R0, R111, !PT ;  /* 0x0000006f00427209 */ /* 0x001fe20007810000 */
[----:B------:R-:W-:-:S01]  /*ba20*/  FFMA.FTZ R111, R2, R143, -R8 ;  /* 0x0000008f026f7223 */ /* 0x000fc20000010808 */
[----:B------:R-:W-:-:S03]  /*ba30*/  F2FP.SATFINITE.E4M3.F32.PACK_AB_MERGE_C R150, R81, R42, R150 ;  /* 0x0000002a5196723e */ /* 0x000fc60004807096 */
[----:B------:R-:W-:Y:S01]  /*ba40*/  MUFU.EX2 R48, R48 ;  /* 0x0000003000307308 */ /* 0x000fe20000000800 */
[----:B------:R-:W0:Y:S07]  /*ba50*/  SHFL.BFLY PT, R113, R66, 0x1, 0x1f ;  /* 0x0c201f0042717f89 */ /* 0x000e2e00000e0000 */
[----:B------:R-:W1:Y:S08]  /*ba60*/  MUFU.EX2 R61, R61 ;  /* 0x0000003d003d7308 */ /* 0x000e700000000800 */
[----:B------:R-:W-:Y:S08]  /*ba70*/  MUFU.EX2 R56, R56 ;  /* 0x0000003800387308 */ /* 0x000ff00000000800 */
[----:B------:R-:W-:Y:S01]  /*ba80*/  MUFU.EX2 R69, R69 ;  /* 0x0000004500457308 */ /* 0x000fe20000000800 */
[----:B0-----:R-:W-:Y:S01]  /*ba90*/  FMNMX.FTZ R0, R66, R113, !PT ;  /* 0x0000007142007209 */ /* 0x001fe20007810000 */
[----:B------:R-:W-:Y:S01]  /*baa0*/  FFMA.FTZ R66, R2, R37, -R8 ;  /* 0x0000002502427223 */ /* 0x000fe20000010808 */
[----:B-1----:R-:W-:-:S02]  /*bab0*/  F2FP.SATFINITE.E4M3.F32.PACK_AB_MERGE_C R144, R61, R48, RZ ;  /* 0x000000303d90723e */ /* 0x002fc400048070ff */
[----:B------:R-:W-:Y:S01]  /*bac0*/  FSETP.NEU.FTZ.AND P1, PT, R0, -INF , PT ;  /* 0xff8000000000780b */ /* 0x000fe20003f3d000 */
[----:B------:R-:W-:-:S01]  /*bad0*/  FFMA.FTZ R68, R2, R0, -8 ;  /* 0xc100000002447423 */ /* 0x000fc20000010000 */
[----:B------:R-:W-:Y:S01]  /*bae0*/  F2FP.SATFINITE.E4M3.F32.PACK_AB_MERGE_C R144, R57, R46, R144 ;  /* 0x0000002e3990723e */ /* 0x000fe20004807090 */
[----:B------:R-:W-:Y:S03]  /*baf0*/  MUFU.EX2 R52, R52 ;  /* 0x0000003400347308 */ /* 0x000fe60000000800 */
[----:B------:R-:W-:-:S05]  /*bb00*/  FSEL R8, R68, RZ, P1 ;  /* 0x000000ff44087208 */ /* 0x000fca0000800000 */
[C-C-:B------:R-:W-:Y:S01]  /*bb10*/  FFMA.FTZ R37, R2.reuse, R90, -R8.reuse ;  /* 0x0000005a02257223 */ /* 0x140fe20000010808 */
[----:B------:R-:W-:-:S01]  /*bb20*/  FFMA.FTZ R68, R2, R91, -R8 ;  /* 0x0000005b02447223 */ /* 0x000fc20000010808 */
[C-C-:B------:R-:W-:Y:S01]  /*bb30*/  FFMA.FTZ R70, R2.reuse, R94, -R8.reuse ;  /* 0x0000005e02467223 */ /* 0x140fe20000010808 */
[----:B------:R-:W-:-:S01]  /*bb40*/  FFMA.FTZ R88, R2, R67, -R8 ;  /* 0x0000004302587223 */ /* 0x000fc20000010808 */
[----:B------:R-:W-:Y:S01]  /*bb50*/  FADD.FTZ R67, R14, R89 ;  /* 0x000000590e437221 */ /* 0x000fe20000010000 */
[----:B------:R-:W-:-:S01]  /*bb60*/  FFMA.FTZ R91, R2, R95, -R8 ;  /* 0x0000005f025b7223 */ /* 0x000fc20000010808 */
[----:B------:R-:W-:Y:S01]  /*bb70*/  MUFU.EX2 R37, R37 ;  /* 0x0000002500257308 */ /* 0x000fe20000000800 */
[----:B------:R-:W-:-:S01]  /*bb80*/  FFMA.FTZ R72, R2, R98, -R8 ;  /* 0x0000006202487223 */ /* 0x000fc20000010808 */
[----:B------:R-:W-:Y:S01]  /*bb90*/  FADD.FTZ R90, R24, R67 ;  /* 0x00000043185a7221 */ /* 0x000fe20000010000 */
        /* <DEDUP_REMOVED lines=18> */
[----:B------:R-:W-:-:S01]  /*bcc0*/  FFMA.FTZ R82, R2, R87, -R8 ;  /* 0x0000005702527223 */ /* 0x000fc20000010808 */
[----:B------:R-:W-:Y:S01]  /*bcd0*/  FADD.FTZ R83, R101, R94 ;  /* 0x0000005e65537221 */ /* 0x000fe20000010000 */
[----:B------:R-:W-:-:S01]  /*bce0*/  FFMA.FTZ R75, R2, R145, -R8 ;  /* 0x00000091024b7223 */ /* 0x000fc20000010808 */
[----:B------:R-:W2:Y:S01]  /*bcf0*/  MUFU.EX2 R91, R91 ;  /* 0x0000005b005b7308 */ /* 0x000ea20000000800 */
        /* <DEDUP_REMOVED lines=8> */
[----:B-1----:R-:W-:-:S01]  /*bd80*/  FADD.FTZ R92, R70, R71 ;  /* 0x00000047465c7221 */ /* 0x002fc20000010000 */
[----:B------:R-:W-:Y:S01]  /*bd90*/  FADD.FTZ R94, R40, R83 ;  /* 0x00000053285e7221 */ /* 0x000fe20000010000 */
[----:B------:R-:W-:-:S01]  /*bda0*/  FFMA.FTZ R67, R2, R151, -R8 ;  /* 0x0000009702437223 */ /* 0x000fc20000010808 */
[C-C-:B------:R-:W-:Y:S01]  /*bdb0*/  FFMA.FTZ R71, R2.reuse, R153, -R8.reuse ;  /* 0x0000009902477223 */ /* 0x140fe20000010808 */
[----:B------:R-:W-:Y:S01]  /*bdc0*/  F2FP.SATFINITE.E4M3.F32.PACK_AB_MERGE_C R146, R69, R56, RZ ;  /* 0x000000384592723e */ /* 0x000fe200048070ff */
        /* <DEDUP_REMOVED lines=12> */
[----:B------:R-:W-:-:S04]  /*be90*/  F2FP.SATFINITE.E4M3.F32.PACK_AB_MERGE_C R70, R91, R70, RZ ;  /* 0x000000465b46723e */ /* 0x000fc800048070ff */
[----:B------:R-:W-:Y:S02]  /*bea0*/  F2FP.SATFINITE.E4M3.F32.PACK_AB_MERGE_C R153, R68, R37, R70 ;  /* 0x000000254499723e */ /* 0x000fe40004807046 */
        /* <DEDUP_REMOVED lines=14> */
[----:B------:R-:W2:Y:S08]  /*bf90*/  MUFU.EX2 R15, R15 ;  /* 0x0000000f000f7308 */ /* 0x000eb00000000800 */
[----:B------:R3:W-:Y:S08]  /*bfa0*/  MUFU.EX2 R24, R43 ;  /* 0x0000002b00187308 */ /* 0x0007f00000000800 */
[----:B------:R-:W4:Y:S01]  /*bfb0*/  MUFU.EX2 R80, R80 ;  /* 0x0000005000507308 */ /* 0x000f220000000800 */
[----:B---3--:R-:W-:-:S01]  /*bfc0*/  FFMA.FTZ R43, R2, R47, -R8 ;  /* 0x0000002f022b7223 */ /* 0x008fc20000010808 */
[----:B------:R-:W-:-:S04]  /*bfd0*/  FADD.FTZ R47, R81, R40 ;  /* 0x00000028512f7221 */ /* 0x000fc80000010000 */
[----:B------:R-:W-:Y:S01]  /*bfe0*/  FADD.FTZ R28, R44, R47 ;  /* 0x0000002f2c1c7221 */ /* 0x000fe20000010000 */
[----:B0-----:R-:W-:-:S01]  /*bff0*/  FADD.FTZ R47, R13, R14 ;  /* 0x0000000e0d2f7221 */ /* 0x001fc20000010000 */
[----:B------:R-:W0:Y:S01]  /*c000*/  MUFU.EX2 R21, R21 ;  /* 0x0000001500157308 */ /* 0x000e220000000800 */
[----:B------:R-:W-:-:S01]  /*c010*/  FFMA.FTZ R14, R2, R50, -R8 ;  /* 0x00000032020e7223 */ /* 0x000fc20000010808 */
[----:B------:R-:W-:Y:S01]  /*c020*/  FADD.FTZ R85, R85, R28 ;  /* 0x0000001c55557221 */ /* 0x000fe20000010000 */
[----:B-1----:R-:W-:-:S01]  /*c030*/  FADD.FTZ R28, R78, R47 ;  /* 0x0000002f4e1c7221 */ /* 0x002fc20000010000 */
[----:B------:R-:W-:Y:S01]  /*c040*/  FFMA.FTZ R47, R2, R51, -R8 ;  /* 0x00000033022f7223 */ /* 0x000fe20000010808 */
[----:B------:R-:W-:Y:S01]  /*c050*/  F2FP.SATFINITE.E4M3.F32.PACK_AB_MERGE_C R78, R78, R13, RZ ;  /* 0x0000000d4e4e723e */ /* 0x000fe200048070ff */
[----:B------:R-:W-:Y:S01]  /*c060*/  FADD.FTZ R36, R46, R85 ;  /* 0x000000552e247221 */ /* 0x000fe20000010000 */
[----:B--2---:R-:W-:-:S01]  /*c070*/  FADD.FTZ R73, R15, R28 ;  /* 0x0000001c0f497221 */ /* 0x004fc20000010000 */
[----:B------:R-:W1:Y:S01]  /*c080*/  MUFU.EX2 R82, R82 ;  /* 0x0000005200527308 */ /* 0x000e620000000800 */
[----:B------:R-:W-:Y:S01]  /*c090*/  F2FP.SATFINITE.E4M3.F32.PACK_AB_MERGE_C R149, R76, R9, R78 ;  /* 0x000000094c95723e */ /* 0x000fe2000480704e */
[----:B------:R-:W-:Y:S01]  /*c0a0*/  FADD.FTZ R51, R57, R36 ;  /* 0x0000002439337221 */ /* 0x000fe20000010000 */
[----:B----4-:R-:W-:-:S03]  /*c0b0*/  FADD.FTZ R28, R80, R73 ;  /* 0x00000049501c7221 */ /* 0x010fc60000010000 */
[----:B------:R-:W-:Y:S02]  /*c0c0*/  FADD.FTZ R48, R48, R51 ;  /* 0x0000003330307221 */ /* 0x000fe40000010000 */
[----:B------:R-:W2:Y:S01]  /*c0d0*/  MUFU.EX2 R75, R75 ;  /* 0x0000004b004b7308 */ /* 0x000ea20000000800 */
[----:B0-----:R-:W-:-:S01]  /*c0e0*/  FADD.FTZ R51, R21, R28 ;  /* 0x0000001c15337221 */ /* 0x001fc20000010000 */
[----:B------:R-:W-:Y:S01]  /*c0f0*/  FADD.FTZ R61, R61, R48 ;  /* 0x000000303d3d7221 */ /* 0x000fe20000010000 */
[----:B------:R-:W-:-:S03]  /*c100*/  FFMA.FTZ R28, R2, R54, -R8 ;  /* 0x00000036021c7223 */ /* 0x000fc60000010808 */
[----:B------:R-:W-:Y:S02]  /*c110*/  FADD.FTZ R40, R52, R61 ;  /* 0x0000003d34287221 */ /* 0x000fe40000010000 */
[----:B------:R-:W0:Y:S01]  /*c120*/  MUFU.EX2 R84, R84 ;  /* 0x0000005400547308 */ /* 0x000e220000000800 */
[----:B-1----:R-:W-:-:S01]  /*c130*/  FADD.FTZ R36, R82, R51 ;  /* 0x0000003352247221 */ /* 0x002fc20000010000 */
[C-C-:B------:R-:W-:Y:S01]  /*c140*/  FFMA.FTZ R51, R2.reuse, R55, -R8.reuse ;  /* 0x0000003702337223 */ /* 0x140fe20000010808 */
[----:B------:R-:W-:-:S01]  /*c150*/  FFMA.FTZ R8, R2, R39, -R8 ;  /* 0x0000002702087223 */ /* 0x000fc20000010808 */
[----:B------:R-:W-:-:S04]  /*c160*/  F2FP.SATFINITE.E4M3.F32.PACK_AB_MERGE_C R21, R82, R21, RZ ;  /* 0x000000155215723e */ /* 0x000fc800048070ff */
[----:B------:R-:W1:Y:S01]  /*c170*/  MUFU.EX2 R59, R59 ;  /* 0x0000003b003b7308 */ /* 0x000e620000000800 */
[----:B--2---:R-:W-:-:S01]  /*c180*/  FADD.FTZ R57, R75, R36 ;  /* 0x000000244b397221 */ /* 0x004fc20000010000 */
[----:B------:R-:W-:Y:S02]  /*c190*/  F2FP.SATFINITE.E4M3.F32.PACK_AB_MERGE_C R151, R80, R15, R21 ;  /* 0x0000000f5097723e */ /* 0x000fe40004807015 */
[----:B------:R-:W2:Y:S04]  /*c1a0*/  @P6 LDC R21, c[0x0][0x44c] ;  /* 0x00011300ff156b82 */ /* 0x000ea80000000800 */
[----:B------:R-:W3:Y:S01]  /*c1b0*/  MUFU.EX2 R86, R86 ;  /* 0x0000005600567308 */ /* 0x000ee20000000800 */
[----:B0-----:R-:W-:-:S07]  /*c1c0*/  FADD.FTZ R36, R84, R57 ;  /* 0x0000003954247221 */ /* 0x001fce0000010000 */
[----:B------:R-:W0:Y:S01]  /*c1d0*/  MUFU.EX2 R65, R65 ;  /* 0x0000004100417308 */ /* 0x000e220000000800 */
[----:B-1----:R-:W-:-:S07]  /*c1e0*/  FADD.FTZ R55, R59, R36 ;  /* 0x000000243b377221 */ /* 0x002fce0000010000 */
[----:B------:R-:W1:Y:S01]  /*c1f0*/  MUFU.EX2 R63, R63 ;  /* 0x0000003f003f7308 */ /* 0x000e620000000800 */
[----:B---3--:R-:W-:-:S01]  /*c200*/  FADD.FTZ R36, R86, R55 ;  /* 0x0000003756247221 */ /* 0x008fc20000010000 */
[----:B------:R-:W-:Y:S01]  /*c210*/  F2FP.SATFINITE.E4M3.F32.PACK_AB_MERGE_C R59, R86, R59, RZ ;  /* 0x0000003b563b723e */ /* 0x000fe200048070ff */
[----:B--2---:R-:W-:-:S03]  /*c220*/  @P6 IMAD.HI.U32 R21, R108, R21, RZ ;  /* 0x000000156c156227 */ /* 0x004fc600078e00ff */
[----:B------:R-:W-:Y:S02]  /*c230*/  F2FP.SATFINITE.E4M3.F32.PACK_AB_MERGE_C R145, R84, R75, R59 ;  /* 0x0000004b5491723e */ /* 0x000fe4000480703b */
[----:B------:R-:W2:Y:S01]  /*c240*/  MUFU.EX2 R88, R88 ;  /* 0x0000005800587308 */ /* 0x000ea20000000800 */
[C---:B0-----:R-:W-:Y:S01]  /*c250*/  F2FP.SATFINITE.E4M3.F32.PACK_AB_MERGE_C R146, R65.reuse, R52, R146 ;  /* 0x000000344192723e */ /* 0x041fe20004807092 */
[----:B------:R-:W-:-:S04]  /*c260*/  FADD.FTZ R65, R65, R40 ;  /* 0x0000002841417221 */ /* 0x000fc80000010000 */
[----:B------:R-:W-:Y:S02]  /*c270*/  FADD.FTZ R56, R56, R65 ;  /* 0x0000004138387221 */ /* 0x000fe40000010000 */
[----:B------:R-:W-:Y:S01]  /*c280*/  MUFU.EX2 R34, R34 ;  /* 0x0000002200227308 */ /* 0x000fe20000000800 */
[----:B-1----:R-:W-:-:S01]  /*c290*/  FADD.FTZ R39, R63, R36 ;  /* 0x000000243f277221 */ /* 0x002fc20000010000 */
[----:B------:R-:W-:-:S06]  /*c2a0*/  FADD.FTZ R69, R69, R56 ;  /* 0x0000003845457221 */ /* 0x000fcc0000010000 */
        /* <DEDUP_REMOVED lines=15> */
[----:B------:R-:W-:Y:S01]  /*c3a0*/  FADD.FTZ R45, R45, R34 ;  /* 0x000000222d2d7221 */ /* 0x000fe20000010000 */
[----:B------:R-:W-:-:S04]  /*c3b0*/  F2FP.SATFINITE.E4M3.F32.PACK_AB_MERGE_C R67, R90, R67, RZ ;  /* 0x000000435a43723e */ /* 0x000fc800048070ff */
[----:B------:R-:W-:Y:S01]  /*c3c0*/  F2FP.SATFINITE.E4M3.F32.PACK_AB_MERGE_C R147, R88, R63, R67 ;  /* 0x0000003f5893723e */ /* 0x000fe20004807043 */
[----:B------:R-:W-:Y:S01]  /*c3d0*/  MUFU.EX2 R58, R58 ;  /* 0x0000003a003a7308 */ /* 0x000fe20000000800 */
[----:B--2---:R-:W-:-:S04]  /*c3e0*/  FADD.FTZ R13, R71, R20 ;  /* 0x00000014470d7221 */ /* 0x004fc80000010000 */
[----:B------:R-:W-:-:S03]  /*c3f0*/  FADD.FTZ R13, R24, R13 ;  /* 0x0000000d180d7221 */ /* 0x000fc60000010000 */
        /* <DEDUP_REMOVED lines=9> */
[----:B------:R-:W-:Y:S02]  /*c490*/  IMAD.MOV.U32 R13, RZ, RZ, R108 ;  /* 0x000000ffff0d7224 */ /* 0x000fe400078e006c */
        /* <DEDUP_REMOVED lines=18> */
[----:B------:R-:W-:Y:S02]  /*c5c0*/  FADD.FTZ R51, R51, R32 ;  /* 0x0000002033337221 */ /* 0x000fe40000010000 */
[----:B------:R-:W1:Y:S01]  /*c5d0*/  @P6 LDC R32, c[0x0][0x450] ;  /* 0x00011400ff206b82 */ /* 0x000e620000000800 */
[----:B------:R-:W-:-:S03]  /*c5e0*/  F2FP.SATFINITE.E4M3.F32.PACK_AB_MERGE_C R143, R47, R14, R15 ;  /* 0x0000000e2f8f723e */ /* 0x000fc6000480700f */
[----:B------:R-:W2:Y:S08]  /*c5f0*/  MUFU.EX2 R26, R26 ;  /* 0x0000001a001a7308 */ /* 0x000eb00000000800 */
[----:B------:R-:W3:Y:S01]  /*c600*/  MUFU.EX2 R27, R27 ;  /* 0x0000001b001b7308 */ /* 0x000ee20000000800 */
[----:B0-----:R-:W-:Y:S01]  /*c610*/  F2FP.SATFINITE.E4M3.F32.PACK_AB_MERGE_C R136, R25, R60, R9 ;  /* 0x0000003c1988723e */ /* 0x001fe20004807009 */
[----:B------:R-:W-:-:S04]  /*c620*/  FADD.FTZ R60, R60, R53 ;  /* 0x000000353c3c7221 */ /* 0x000fc80000010000 */
[----:B------:R-:W-:Y:S02]  /*c630*/  FADD.FTZ R25, R25, R60 ;  /* 0x0000003c19197221 */ /* 0x000fe40000010000 */
[----:B------:R-:W0:Y:S01]  /*c640*/  MUFU.EX2 R30, R30 ;  /* 0x0000001e001e7308 */ /* 0x000e220000000800 */
[----:B--2---:R-:W-:-:S01]  /*c650*/  FADD.FTZ R28, R26, R51 ;  /* 0x000000331a1c7221 */ /* 0x004fc20000010000 */
[----:B------:R-:W-:Y:S01]  /*c660*/  FADD.FTZ R62, R62, R25 ;  /* 0x000000193e3e7221 */ /* 0x000fe20000010000 */
[----:B-1----:R-:W-:-:S03]  /*c670*/  @P6 SHF.R.U32.HI R13, RZ, R32, R21 ;  /* 0x00000020ff0d6219 */ /* 0x002fc60000011615 */
[----:B------:R-:W-:Y:S01]  /*c680*/  FADD.FTZ R29, R29, R62 ;  /* 0x0000003e1d1d7221 */ /* 0x000fe20000010000 */
[----:B------:R-:W-:Y:S01]  /*c690*/  ISETP.GE.AND P6, PT, R11, 0x1, PT ;  /* 0x000000010b00780c */ /* 0x000fe20003fc6270 */
[----:B------:R-:W-:Y:S01]  /*c6a0*/  MUFU.EX2 R33, R33 ;  /* 0x0000002100217308 */ /* 0x000fe20000000800 */
[----:B---3--:R-:W-:-:S01]  /*c6b0*/  FADD.FTZ R9, R27, R28 ;  /* 0x0000001c1b097221 */ /* 0x008fc20000010000 */
[----:B------:R-:W-:-:S04]  /*c6c0*/  IMAD.IADD R13, R104, 0x1, R13 ;  /* 0x00000001680d7824 */ /* 0x000fc800078e020d */
[----:B------:R-:W-:Y:S02]  /*c6d0*/  IMAD.IADD R10, R13, 0x1, R10 ;  /* 0x000000010d0a7824 */ /* 0x000fe400078e020a */
[----:B------:R-:W1:Y:S01]  /*c6e0*/  MUFU.EX2 R66, R66 ;  /* 0x0000004200427308 */ /* 0x000e620000000800 */
[----:B0-----:R-:W-:-:S07]  /*c6f0*/  FADD.FTZ R14, R30, R9 ;  /* 0x000000091e0e7221 */ /* 0x001fce0000010000 */
[----:B------:R-:W0:Y:S08]  /*c700*/  MUFU.EX2 R31, R31 ;  /* 0x0000001f001f7308 */ /* 0x000e300000000800 */
[----:B------:R-:W-:Y:S01]  /*c710*/  MUFU.EX2 R64, R64 ;  /* 0x0000004000407308 */ /* 0x000fe20000000800 */
[----:B-1----:R-:W-:-:S07]  /*c720*/  F2FP.SATFINITE.E4M3.F32.PACK_AB_MERGE_C R9, R66, R33, RZ ;  /* 0x000000214209723e */ /* 0x002fce00048070ff */
[----:B------:R-:W1:Y:S01]  /*c730*/  MUFU.EX2 R111, R111 ;  /* 0x0000006f006f7308 */ /* 0x000e620000000800 */
[----:B0-----:R-:W-:-:S01]  /*c740*/  FADD.FTZ R14, R31, R14 ;  /* 0x0000000e1f0e7221 */ /* 0x001fc20000010000 */
[----:B------:R-:W-:-:S04]  /*c750*/  F2FP.SATFINITE.E4M3.F32.PACK_AB_MERGE_C R30, R31, R30, RZ ;  /* 0x0000001e1f1e723e */ /* 0x000fc800048070ff */
[----:B------:R-:W-:Y:S02]  /*c760*/  F2FP.SATFINITE.E4M3.F32.PACK_AB_MERGE_C R137, R27, R26, R30 ;  /* 0x0000001a1b89723e */ /* 0x000fe4000480701e */
        /* <DEDUP_REMOVED lines=11> */
[----:B0-----:R-:W-:-:S03]  /*c820*/  F2FP.SATFINITE.E4M3.F32.PACK_AB_MERGE_C R9, R8, R41, RZ ;  /* 0x000000290809723e */ /* 0x001fc600048070ff */
[----:B------:R-:W-:Y:S01]  /*c830*/  FADD.FTZ R21, R8, R21 ;  /* 0x0000001508157221 */ /* 0x000fe20000010000 */
[----:B------:R-:W-:Y:S01]  /*c840*/  VIADD R8, R105, 0xfffffffe ;  /* 0xfffffffe69087836 */ /* 0x000fe20000000000 */
[----:B------:R-:W-:Y:S01]  /*c850*/  F2FP.SATFINITE.E4M3.F32.PACK_AB_MERGE_C R139, R20, R107, R9 ;  /* 0x0000006b148b723e */ /* 0x000fe20004807009 */
[----:B------:R-:W-:-:S05]  /*c860*/  FADD.FTZ R9, R66, R33 ;  /* 0x0000002142097221 */ /* 0x000fca0000010000 */
[----:B------:R0:W-:Y:S01]  /*c870*/  STL [R1], R9 ;  /* 0x0000000901007387 */ /* 0x0001e20000100800 */
[----:B------:R-:W-:Y:S05]  /*c880*/  @!P6 BRA `(.L_x_14563) ;  /* 0x000000000048e947 */ /* 0x000fea0003800000 */
[C---:B------:R-:W-:Y:S01]  /*c890*/  ISETP.GT.AND P1, PT, R13.reuse, RZ, PT ;  /* 0x000000ff0d00720c */ /* 0x040fe20003f24270 */
[----:B------:R-:W-:Y:S01]  /*c8a0*/  BSSY B0, `(.L_x_14564) ;  /* 0x000000e000007945 */ /* 0x000fe20003800000 */
[----:B0-----:R-:W-:-:S11]  /*c8b0*/  VIADD R9, R13, 0xffffffff ;  /* 0xffffffff0d097836 */ /* 0x001fd60000000000 */
        /* <DEDUP_REMOVED lines=8> */
.L_x_14565:
[----:B------:R-:W-:-:S13]  /*c940*/  ISETP.NE.AND P1, PT, R11, 0x1, PT ;  /* 0x000000010b00780c */ /* 0x000fda0003f25270 */
[----:B------:R-:W0:Y:S02]  /*c950*/  @P1 LDC.64 R14, c[0x0][0x9e8] ;  /* 0x00027a00ff0e1b82 */ /* 0x000e240000000a00 */
[----:B0-----:R-:W-:-:S05]  /*c960*/  @P1 IMAD.HI.U32 R14, R9, R14, RZ ;  /* 0x0000000e090e1227 */ /* 0x001fca00078e00ff */
[----:B------:R-:W-:-:S07]  /*c970*/  @P1 SHF.R.U32.HI R9, RZ, R15, R14 ;  /* 0x0000000fff091219 */ /* 0x000fce000001160e */
.L_x_14566:
[----:B------:R-:W-:Y:S05]  /*c980*/  BSYNC B0 ;  /* 0x0000000000007941 */ /* 0x000fea0003800000 */
.L_x_14564:
[----:B------:R-:W-:-:S05]  /*c990*/  IMAD R9, R9, R11, R11 ;  /* 0x0000000b09097224 */ /* 0x000fca00078e020b */
[----:B------:R-:W-:-:S07]  /*c9a0*/  VIMNMX R10, R10, R9, PT ;  /* 0x000000090a0a7248 */ /* 0x000fce0003fe0100 */
.L_x_14563:
[----:B------:R-:W2:Y:S01]  /*c9b0*/  LDL R11, [R1+0x40] ;  /* 0x00004000010b7983 */ /* 0x000ea20000100800 */
[----:B------:R-:W-:Y:S01]  /*c9c0*/  IMAD.HI R10, R10, 0x66666667, RZ ;  /* 0x666666670a0a7827 */ /* 0x000fe200078e02ff */
[----:B------:R-:W-:Y:S01]  /*c9d0*/  ULDC UR37, c[0x0][0x9e4] ;  /* 0x0002790000257ab9 */ /* 0x000fe20000000800 */
[----:B------:R-:W-:Y:S01]  /*c9e0*/  ULDC UR36, c[0x0][0x9e4] ;  /* 0x0002790000247ab9 */ /* 0x000fe20000000800 */
[----:B------:R-:W-:Y:S01]  /*c9f0*/  ULDC UR38, c[0x0][0x9dc] ;  /* 0x0002770000267ab9 */ /* 0x000fe20000000800 */
[----:B------:R-:W-:Y:S01]  /*ca00*/  ULDC UR42, c[0x0][0x9dc] ;  /* 0x00027700002a7ab9 */ /* 0x000fe20000000800 */
[----:B0-----:R-:W-:Y:S01]  /*ca10*/  SHF.R.U32.HI R9, RZ, 0x1f, R10 ;  /* 0x0000001fff097819 */ /* 0x001fe2000001160a */
[----:B------:R-:W-:Y:S01]  /*ca20*/  ULDC UR43, c[0x0][0x9e0] ;  /* 0x00027800002b7ab9 */ /* 0x000fe20000000800 */
[----:B------:R-:W-:Y:S01]  /*ca30*/  ULDC UR39, c[0x0][0x9e0] ;  /* 0x0002780000277ab9 */ /* 0x000fe20000000800 */
[----:B------:R-:W-:Y:S01]  /*ca40*/  BSSY B1, `(.L_x_14567) ;  /* 0x0000449000017945 */ /* 0x000fe20003800000 */
[----:B------:R-:W-:-:S02]  /*ca50*/  LEA.HI.SX32 R9, R10, R9, 0x1a ;  /* 0x000000090a097211 */ /* 0x000fc400078fd2ff */
        /* <DEDUP_REMOVED lines=22> */
.L_x_14590:
[----:B------:R-:W-:-:S05]  /*cbc0*/  VIADD R9, R23, 0x1 ;  /* 0x0000000117097836 */ /* 0x000fca0000000000 */
[----:B------:R-:W-:-:S04]  /*cbd0*/  ISETP.NE.AND P1, PT, R9, 0x2, PT ;  /* 0x000000020900780c */ /* 0x000fc80003f25270 */
[----:B------:R-:W-:Y:S02]  /*cbe0*/  SEL R11, RZ, 0x1, P1 ;  /* 0x00000001ff0b7807 */ /* 0x000fe40000800000 */
[----:B------:R-:W-:Y:S02]  /*cbf0*/  SEL R9, R9, RZ, P1 ;  /* 0x000000ff09097207 */ /* 0x000fe40000800000 */
[----:B------:R-:W-:Y:S01]  /*cc00*/  LOP3.LUT R20, R156, R11, RZ, 0x3c, !PT ;  /* 0x0000000b9c147212 */ /* 0x000fe200078e3cff */
[----:B------:R-:W-:Y:S06]  /*cc10*/  @!P0 BRA `(.L_x_14570) ;  /* 0x0000000000048947 */ /* 0x000fec0003800000 */
[----:B------:R-:W-:Y:S01]  /*cc20*/  BPT.TRAP 0x1 ;  /* 0x000000040000795c */ /* 0x000fe20000300000 */
.L_x_14570:
[----:B------:R-:W-:Y:S01]  /*cc30*/  IMAD R14, R9, 0x8, R22 ;  /* 0x00000008090e7824 */ /* 0x000fe200078e0216 */
[----:B------:R-:W-:-:S04]  /*cc40*/  SHF.L.U32 R11, R20, 0x1f, RZ ;  /* 0x0000001f140b7819 */ /* 0x000fc800000006ff */
[----:B------:R0:W1:Y:S01]  /*cc50*/  SYNCS.PHASECHK.TRANS64.TRYWAIT P1, [R14+URZ+0x13230], R11 ;  /* 0x0132300b0e0075a7 */ /* 0x000062000802017f */
[----:B------:R-:W-:Y:S05]  /*cc60*/  @!P0 BRA `(.L_x_14571) ;  /* 0x0000000000048947 */ /* 0x000fea0003800000 */
[----:B------:R-:W-:Y:S01]  /*cc70*/  BPT.TRAP 0x1 ;  /* 0x000000040000795c */ /* 0x000fe20000300000 */
.L_x_14571:
[----:B------:R-:W2:Y:S01]  /*cc80*/  LDL R10, [R1+0x4] ;  /* 0x00000400010a7983 */ /* 0x000ea20000100800 */
[----:B------:R-:W-:Y:S01]  /*cc90*/  BSSY B2, `(.L_x_14572) ;  /* 0x0000007000027945 */ /* 0x000fe20003800000 */
[----:B--2---:R-:W-:-:S04]  /*cca0*/  IMAD R15, R9, 0x280, R10 ;  /* 0x00000280090f7824 */ /* 0x004fc800078e020a */
[C---:B------:R-:W-:Y:S02]  /*ccb0*/  VIADD R12, R15.reuse, 0x80 ;  /* 0x000000800f0c7836 */ /* 0x040fe40000000000 */
[----:B------:R-:W-:Y:S01]  /*ccc0*/  VIADD R56, R15, 0x100 ;  /* 0x000001000f387836 */ /* 0x000fe20000000000 */
[----:B-1----:R-:W-:Y:S06]  /*ccd0*/  @P1 BRA `(.L_x_14573) ;  /* 0x0000000000081947 */ /* 0x002fec0003800000 */
[----:B------:R-:W1:Y:S02]  /*cce0*/  SYNCS.PHASECHK.TRANS64.TRYWAIT P1, [R14+URZ+0x13230], R11 ;  /* 0x0132300b0e0075a7 */ /* 0x000e64000802017f */
[----:B-1----:R-:W-:Y:S05]  /*ccf0*/  @!P1 BRA `(.L_x_14574) ;  /* 0x0000015c005c9947 */ /* 0x002fea0003800000 */
.L_x_14573:
[----:B------:R-:W-:Y:S05]  /*cd00*/  BSYNC B2 ;  /* 0x0000000000027941 */ /* 0x000fea0003800000 */
.L_x_14572:
[----:B------:R-:W-:Y:S01]  /*cd10*/  IMAD.MOV.U32 R10, RZ, RZ, R15 ;  /* 0x000000ffff0a7224 */ /* 0x000fe200078e000f */
[----:B------:R-:W-:Y:S01]  /*cd20*/  R2UR UR16, R4 ;  /* 0x00000000041072ca */ /* 0x000fe200000e0000 */
[----:B01----:R-:W-:Y:S01]  /*cd30*/  IMAD.MOV.U32 R11, RZ, RZ, -0x7fffffe0 ;  /* 0x80000020ff0b7424 */ /* 0x003fe200078e00ff */
[----:B------:R-:W-:Y:S01]  /*cd40*/  R2UR UR17, R5 ;  /* 0x00000000051172ca */ /* 0x000fe200000e0000 */
        /* <DEDUP_REMOVED lines=8> */
[----:B------:R-:W-:Y:S01]  /*cdd0*/  VIADD R56, R15, 0x182 ;  /* 0x000001820f387836 */ /* 0x000fe20000000000 */
[----:B------:R-:W-:Y:S01]  /*cde0*/  R2UR UR20, R4 ;  /* 0x00000000041472ca */ /* 0x000fe200000e0000 */
[----:B------:R-:W-:Y:S01]  /*cdf0*/  IMAD.MOV.U32 R57, RZ, RZ, -0x7fffffe0 ;  /* 0x80000020ff397424 */ /* 0x000fe200078e00ff */
[----:B------:R-:W-:-:S02]  /*ce00*/  R2UR UR21, R5 ;  /* 0x00000000051572ca */ /* 0x000fc400000e0000 */
[----:B------:R-:W-:Y:S01]  /*ce10*/  R2UR UR26, R10 ;  /* 0x000000000a1a72ca */ /* 0x000fe200000e0000 */
[----:B------:R-:W-:Y:S01]  /*ce20*/  VIADD R10, R15, 0x200 ;  /* 0x000002000f0a7836 */ /* 0x000fe20000000000 */
[----:B------:R-:W-:Y:S01]  /*ce30*/  R2UR UR27, R11 ;  /* 0x000000000b1b72ca */ /* 0x000fe200000e0000 */
[----:B------:R-:W-:Y:S01]  /*ce40*/  QGMMA.64x32x32.F32.E4M3.E4M3 R120, gdesc[UR16], RZ, !UPT, gsb0 ;  /* 0x00600000107879f3 */ /* 0x000fe2000c0008ff */
[----:B------:R-:W-:Y:S02]  /*ce50*/  R2UR UR24, R4 ;  /* 0x00000000041872ca */ /* 0x000fe400000e0000 */
[----:B------:R-:W-:Y:S02]  /*ce60*/  R2UR UR25, R5 ;  /* 0x00000000051972ca */ /* 0x000fe400000e0000 */
        /* <DEDUP_REMOVED lines=8> */
[----:B------:R-:W-:Y:S01]  /*cef0*/  IMAD.MOV.U32 R11, RZ, RZ, -0x7fffffe0 ;  /* 0x80000020ff0b7424 */ /* 0x000fe200078e00ff */
[----:B------:R-:W-:Y:S02]  /*cf00*/  R2UR UR4, R4 ;  /* 0x00000000040472ca */ /* 0x000fe400000e0000 */
[----:B------:R-:W-:-:S02]  /*cf10*/  R2UR UR5, R5 ;  /* 0x00000000050572ca */ /* 0x000fc400000e0000 */
[----:B------:R-:W-:Y:S01]  /*cf20*/  R2UR UR14, R12 ;  /* 0x000000000c0e72ca */ /* 0x000fe200000e0000 */
[----:B------:R-:W-:Y:S01]  /*cf30*/  VIADD R12, R15, 0x102 ;  /* 0x000001020f0c7836 */ /* 0x000fe20000000000 */
[----:B------:R-:W-:Y:S01]  /*cf40*/  R2UR UR15, R13 ;  /* 0x000000000d0f72ca */ /* 0x000fe200000e0000 */
[----:B------:R-:W-:Y:S01]  /*cf50*/  IMAD.MOV.U32 R13, RZ, RZ, -0x7fffffe0 ;  /* 0x80000020ff0d7424 */ /* 0x000fe200078e00ff */
[----:B------:R-:W-:Y:S02]  /*cf60*/  R2UR UR12, R6 ;  /* 0x00000000060c72ca */ /* 0x000fe400000e0000 */
[----:B------:R-:W-:Y:S02]  /*cf70*/  R2UR UR13, R7 ;  /* 0x00000000070d72ca */ /* 0x000fe400000e0000 */
[----:B------:R-:W-:Y:S01]  /*cf80*/  R2UR UR18, R10 ;  /* 0x000000000a1272ca */ /* 0x000fe200000e0000 */
[----:B------:R-:W-:Y:S01]  /*cf90*/  VIADD R10, R15, 0x202 ;  /* 0x000002020f0a7836 */ /* 0x000fe20000000000 */
[----:B------:R-:W-:Y:S01]  /*cfa0*/  R2UR UR19, R11 ;  /* 0x000000000b1372ca */ /* 0x000fe200000e0000 */
[----:B------:R-:W-:Y:S01]  /*cfb0*/  IMAD.MOV.U32 R11, RZ, RZ, -0x7fffffe0 ;  /* 0x80000020ff0b7424 */ /* 0x000fe200078e00ff */
[----:B------:R-:W-:-:S02]  /*cfc0*/  R2UR UR16, R6 ;  /* 0x00000000061072ca */ /* 0x000fc400000e0000 */
        /* <DEDUP_REMOVED lines=43> */
.L_x_14575:
[----:B------:R-:W-:Y:S01]  /*d280*/  SHF.L.U32 R10, R156, 0x1f, RZ ;  /* 0x0000001f9c0a7819 */ /* 0x000fe200000006ff */
[----:B------:R-:W-:-:S04]  /*d290*/  IMAD R15, R23, 0x8, R22 ;  /* 0x00000008170f7824 */ /* 0x000fc800078e0216 */
[----:B------:R0:W1:Y:S01]  /*d2a0*/  SYNCS.PHASECHK.TRANS64.TRYWAIT P1, [R15+URZ+0x13250], R10 ;  /* 0x0132500a0f0075a7 */ /* 0x000062000802017f */
[----:B------:R-:W-:Y:S05]  /*d2b0*/  @!P0 BRA `(.L_x_14576) ;  /* 0x0000000000048947 */ /* 0x000fea0003800000 */
[----:B------:R-:W-:Y:S01]  /*d2c0*/  BPT.TRAP 0x1 ;  /* 0x000000040000795c */ /* 0x000fe20000300000 */
.L_x_14576:
[----:B------:R-:W-:Y:S04]  /*d2d0*/  BSSY B2, `(.L_x_14577) ;  /* 0x0000004000027945 */ /* 0x000fe80003800000 */
[----:B-1----:R-:W-:Y:S05]  /*d2e0*/  @P1 BRA `(.L_x_14578) ;  /* 0x0000000000081947 */ /* 0x002fea0003800000 */
[----:B------:R-:W1:Y:S02]  /*d2f0*/  SYNCS.PHASECHK.TRANS64.TRYWAIT P1, [R15+URZ+0x13250], R10 ;  /* 0x0132500a0f0075a7 */ /* 0x000e64000802017f */
[----:B-1----:R-:W-:Y:S05]  /*d300*/  @!P1 BRA `(.L_x_14579) ;  /* 0x0000015400ec9947 */ /* 0x002fea0003800000 */
.L_x_14578:
[----:B------:R-:W-:Y:S05]  /*d310*/  BSYNC B2 ;  /* 0x0000000000027941 */ /* 0x000fea0003800000 */
.L_x_14577:
[----:B01----:R-:W-:Y:S01]  /*d320*/  VIADD R10, R22, 0x1000 ;  /* 0x00001000160a7836 */ /* 0x003fe20000000000 */
[----:B------:R-:W-:Y:S01]  /*d330*/  WARPGROUP.ARRIVE ;  /* 0x00000000000079c5 */ /* 0x000fe20000000000 */
[----:B------:R-:W-:Y:S02]  /*d340*/  IMAD.MOV.U32 R11, RZ, RZ, -0x3ffffff0 ;  /* 0xc0000010ff0b7424 */ /* 0x000fe400078e00ff */
[----:B------:R-:W-:Y:S01]  /*d350*/  IMAD.MOV.U32 R13, RZ, RZ, -0x3ffffff0 ;  /* 0xc0000010ff0d7424 */ /* 0x000fe200078e00ff */
[----:B------:R-:W-:Y:S02]  /*d360*/  SHF.R.U32.HI R10, RZ, 0x4, R10 ;  /* 0x00000004ff0a7819 */ /* 0x000fe4000001160a */
[----:B------:R-:W-:Y:S01]  /*d370*/  R2UR UR7, R11 ;  /* 0x000000000b0772ca */ /* 0x000fe200000e0000 */
[----:B------:R-:W-:Y:S01]  /*d380*/  IMAD.MOV.U32 R11, RZ, RZ, -0x3ffffff0 ;  /* 0xc0000010ff0b7424 */ /* 0x000fe200078e00ff */
[----:B------:R-:W-:-:S04]  /*d390*/  LOP3.LUT R10, R10, 0x3fff, RZ, 0xc0, !PT ;  /* 0x00003fff0a0a7812 */ /* 0x000fc800078ec0ff */
[----:B------:R-:W-:-:S05]  /*d3a0*/  LOP3.LUT R10, R10, 0x10000, RZ, 0xfc, !PT ;  /* 0x000100000a0a7812 */ /* 0x000fca00078efcff */
[----:B------:R-:W-:-:S04]  /*d3b0*/  IMAD R10, R23, 0x280, R10 ;  /* 0x00000280170a7824 */ /* 0x000fc800078e020a */
[C---:B------:R-:W-:Y:S01]  /*d3c0*/  VIADD R12, R10.reuse, 0x80 ;  /* 0x000000800a0c7836 */ /* 0x040fe20000000000 */
[----:B------:R-:W-:-:S13]  /*d3d0*/  R2UR UR6, R10 ;  /* 0x000000000a0672ca */ /* 0x000fda00000e0000 */
        /* <DEDUP_REMOVED lines=29> */
.L_x_14580:
        /* <DEDUP_REMOVED lines=10> */
[----:B------:R-:W-:Y:S01]  /*d650*/  VIADD R14, R14, 0x13240 ;  /* 0x000132400e0e7836 */ /* 0x000fe20000000000 */
[----:B------:R-:W-:Y:S01]  /*d660*/  LOP3.LUT P1, RZ, R17, 0x8, RZ, 0xc0, !PT ;  /* 0x0000000811ff7812 */ /* 0x000fe2000782c0ff */
[----:B--2---:R-:W-:-:S04]  /*d670*/  IMAD.IADD R13, R13, 0x1, R23 ;  /* 0x000000010d0d7824 */ /* 0x004fc800078e0217 */
[----:B0-----:R-:W-:Y:S01]  /*d680*/  @P2 IMAD.HI.U32 R11, R13, R11, RZ ;  /* 0x0000000b0d0b2227 */ /* 0x001fe200078e00ff */
[----:B---3--:R-:W-:-:S04]  /*d690*/  PRMT R14, R142, 0x654, R14 ;  /* 0x000006548e0e7816 */ /* 0x008fc8000000000e */
[----:B-1----:R-:W-:Y:S01]  /*d6a0*/  @P2 SHF.R.U32.HI R13, RZ, R10, R11 ;  /* 0x0000000aff0d2219 */ /* 0x002fe2000001160b */
[----:B------:R0:W-:Y:S04]  /*d6b0*/  SYNCS.ARRIVE.TRANS64.RED.A1T0 RZ, [R14+URZ], RZ ;  /* 0x000000ff0eff79a7 */ /* 0x0001e8000810043f */
[----:B------:R-:W1:Y:S01]  /*d6c0*/  SHFL.IDX PT, R140, R13, RZ, 0x1c1f ;  /* 0x001c1fff0d8c7589 */ /* 0x000e6200000e0000 */
[----:B0-----:R-:W-:-:S04]  /*d6d0*/  IMAD R14, R8, -0xa0, RZ ;  /* 0xffffff60080e7824 */ /* 0x001fc800078e02ff */
[----:B------:R-:W-:-:S04]  /*d6e0*/  VIADD R137, R14, 0x1 ;  /* 0x000000010e897836 */ /* 0x000fc80000000000 */
[----:B----4-:R-:W-:Y:S02]  /*d6f0*/  IMAD R137, R12, -0x2, R137 ;  /* 0xfffffffe0c897824 */ /* 0x010fe400078e0289 */
[----:B------:R-:W-:-:S03]  /*d700*/  IMAD.U32 R12, RZ, RZ, UR38 ;  /* 0x00000026ff0c7e24 */ /* 0x000fc6000f8e00ff */
[----:B-----5:R-:W-:Y:S02]  /*d710*/  IADD3 R136, -R143, R137, R144 ;  /* 0x000000898f887210 */ /* 0x020fe40007ffe190 */
[----:B------:R-:W-:-:S05]  /*d720*/  LOP3.LUT R23, RZ, R12, RZ, 0x33, !PT ;  /* 0x0000000cff177212 */ /* 0x000fca00078e33ff */
[----:B------:R-:W-:Y:S02]  /*d730*/  IMAD.IADD R23, R23, 0x1, R136 ;  /* 0x0000000117177824 */ /* 0x000fe400078e0288 */
[----:B------:R-:W-:Y:S02]  /*d740*/  VIADD R136, R136, UR43 ;  /* 0x0000002b88887c36 */ /* 0x000fe40008000000 */
[----:B------:R-:W-:Y:S02]  /*d750*/  VIADD R137, R137, 0xffffffff ;  /* 0xffffffff89897836 */ /* 0x000fe40000000000 */
        /* <DEDUP_REMOVED lines=15> */
.L_x_14583:
[----:B------:R-:W-:-:S05]  /*d850*/  IMAD.U32 R141, RZ, RZ, UR37 ;  /* 0x00000025ff8d7e24 */ /* 0x000fca000f8e00ff */
[----:B------:R-:W-:-:S13]  /*d860*/  ISETP.NE.AND P1, PT, R141, 0x1, PT ;  /* 0x000000018d00780c */ /* 0x000fda0003f25270 */
[----:B------:R-:W0:Y:S02]  /*d870*/  @P1 LDC.64 R10, c[0x0][0x9e8] ;  /* 0x00027a00ff0a1b82 */ /* 0x000e240000000a00 */
[----:B0-----:R-:W-:-:S05]  /*d880*/  @P1 IMAD.HI.U32 R10, R140, R10, RZ ;  /* 0x0000000a8c0a1227 */ /* 0x001fca00078e00ff */
[----:B------:R-:W-:-:S07]  /*d890*/  @P1 SHF.R.U32.HI R140, RZ, R11, R10 ;  /* 0x0000000bff8c1219 */ /* 0x000fce000001160a */
.L_x_14584:
[----:B------:R-:W-:Y:S05]  /*d8a0*/  BSYNC B2 ;  /* 0x0000000000027941 */ /* 0x000fea0003800000 */
.L_x_14582:
[----:B------:R-:W-:-:S05]  /*d8b0*/  IMAD R140, R140, R141, R137 ;  /* 0x0000008d8c8c7224 */ /* 0x000fca00078e0289 */
[----:B------:R-:W-:Y:S02]  /*d8c0*/  VIMNMX R139, R139, R140, !PT ;  /* 0x0000008c8b8b7248 */ /* 0x000fe40007fe0100 */
[----:B------:R-:W-:-:S07]  /*d8d0*/  VIADDMNMX R138, R140, R141, R138, PT ;  /* 0x0000008d8c8a7246 */ /* 0x000fce000380018a */
.L_x_14581:
[C---:B------:R-:W-:Y:S01]  /*d8e0*/  ISETP.GE.AND P2, PT, R14.reuse, 0x2, PT ;  /* 0x000000020e00780c */ /* 0x040fe20003f46270 */
[----:B------:R-:W0:Y:S01]  /*d8f0*/  SHFL.IDX PT, R13, R13, 0x1, 0x1c1f ;  /* 0x003c1f000d0d7f89 */ /* 0x000e2200000e0000 */
[----:B------:R-:W-:Y:S02]  /*d900*/  ISETP.GE.AND P1, PT, R14, 0x9, PT ;  /* 0x000000090e00780c */ /* 0x000fe40003f26270 */
        /* <DEDUP_REMOVED lines=65> */
[----:B------:R-:W-:Y:S02]  /*dd20*/  ISETP.GT.AND P6, PT, R139, 0x31, !P6 ;  /* 0x000000318b00780c */ /* 0x000fe400077c4270 */
[----:B------:R-:W-:Y:S02]  /*dd30*/  LOP3.LUT R16, R16, 0xffbfffff, RZ, 0xc0, !PT ;  /* 0xffbfffff10107812 */ /* 0x000fe400078ec0ff */
        /* <DEDUP_REMOVED lines=177> */
.L_x_14587:
[----:B------:R-:W-:-:S05]  /*e850*/  IMAD.U32 R14, RZ, RZ, UR37 ;  /* 0x00000025ff0e7e24 */ /* 0x000fca000f8e00ff */
[----:B------:R-:W-:-:S13]  /*e860*/  ISETP.NE.AND P6, PT, R14, 0x1, PT ;  /* 0x000000010e00780c */ /* 0x000fda0003fc5270 */
[----:B------:R-:W0:Y:S02]  /*e870*/  @P6 LDC.64 R10, c[0x0][0x9e8] ;  /* 0x00027a00ff0a6b82 */ /* 0x000e240000000a00 */
[----:B0-----:R-:W-:-:S05]  /*e880*/  @P6 IMAD.HI.U32 R10, R13, R10, RZ ;  /* 0x0000000a0d0a6227 */ /* 0x001fca00078e00ff */
[----:B------:R-:W-:-:S07]  /*e890*/  @P6 SHF.R.U32.HI R13, RZ, R11, R10 ;  /* 0x0000000bff0d6219 */ /* 0x000fce000001160a */
.L_x_14588:
[----:B------:R-:W-:Y:S05]  /*e8a0*/  BSYNC B2 ;  /* 0x0000000000027941 */ /* 0x000fea0003800000 */
.L_x_14586:
[----:B------:R-:W-:-:S05]  /*e8b0*/  IMAD R13, R13, R14, R137 ;  /* 0x0000000e0d0d7224 */ /* 0x000fca00078e0289 */
[----:B------:R-:W-:Y:S02]  /*e8c0*/  VIMNMX R23, R23, R13, !PT ;  /* 0x0000000d17177248 */ /* 0x000fe40007fe0100 */
[----:B------:R-:W-:-:S07]  /*e8d0*/  VIADDMNMX R136, R13, R14, R136, PT ;  /* 0x0000000e0d887246 */ /* 0x000fce0003800188 */
.L_x_14585:
[C---:B------:R-:W-:Y:S01]  /*e8e0*/  ISETP.GT.AND P1, PT, R23.reuse, 0x20, !P1 ;  /* 0x000000201700780c */ /* 0x040fe20004f24270 */
[----:B------:R-:W2:Y:S01]  /*e8f0*/  LDL.LU R137, [R1] ;  /* 0x0000000001897983 */ /* 0x000ea20000300800 */
[----:B------:R-:W-:Y:S02]  /*e900*/  LOP3.LUT P6, RZ, R16, 0x800000, RZ, 0xc0, !PT ;  /* 0x0080000010ff7812 */ /* 0x000fe400078cc0ff */
        /* <DEDUP_REMOVED lines=17> */
[C---:B------:R-:W-:Y:S02]  /*ea20*/  ISETP.GT.AND P1, PT, R23.reuse, 0x39, !P1 ;  /* 0x000000391700780c */ /* 0x040fe40004f24270 */
[----:B------:R-:W-:Y:S02]  /*ea30*/  ISETP.GT.AND P3, PT, R23, 0x28, !P3 ;  /* 0x000000281700780c */ /* 0x000fe40005f64270 */
[----:B------:R-:W-:Y:S02]  /*ea40*/  ISETP.LT.OR P1, PT, R136, 0x3a, P1 ;  /* 0x0000003a8800780c */ /* 0x000fe40000f21670 */
[----:B------:R-:W-:Y:S02]  /*ea50*/  LOP3.LUT P4, RZ, R16, 0x40000, RZ, 0xc0, !PT ;  /* 0x0004000010ff7812 */ /* 0x000fe4000788c0ff */
[----:B------:R-:W-:-:S02]  /*ea60*/  FSEL R119, R119, -INF , !P1 ;  /* 0xff80000077777808 */ /* 0x000fc40004800000 */
[----:B------:R-:W-:Y:S02]  /*ea70*/  LOP3.LUT P1, RZ, R16, 0x100000, RZ, 0xc0, !PT ;  /* 0x0010000010ff7812 */ /* 0x000fe4000782c0ff */
[----:B------:R-:W-:Y:S02]  /*ea80*/  ISETP.LT.OR P3, PT, R136, 0x29, P3 ;  /* 0x000000298800780c */ /* 0x000fe40001f61670 */
[C---:B------:R-:W-:Y:S02]  /*ea90*/  ISETP.GT.AND P1, PT, R23.reuse, 0x40, !P1 ;  /* 0x000000401700780c */ /* 0x040fe40004f24270 */
[----:B------:R-:W-:Y:S02]  /*eaa0*/  FSEL R110, R110, -INF , !P3 ;  /* 0xff8000006e6e7808 */ /* 0x000fe40005800000 */
[----:B------:R-:W-:Y:S02]  /*eab0*/  ISETP.LT.OR P1, PT, R136, 0x41, P1 ;  /* 0x000000418800780c */ /* 0x000fe40000f21670 */
[----:B------:R-:W-:-:S02]  /*eac0*/  ISETP.GT.AND P2, PT, R23, 0x21, !P2 ;  /* 0x000000211700780c */ /* 0x000fc40005744270 */
[----:B------:R-:W-:Y:S02]  /*ead0*/  FSEL R90, R90, -INF , !P1 ;  /* 0xff8000005a5a7808 */ /* 0x000fe40004800000 */
[----:B------:R-:W-:Y:S02]  /*eae0*/  ISETP.GT.AND P1, PT, R23, 0x41, !P5 ;  /* 0x000000411700780c */ /* 0x000fe40006f24270 */
[----:B------:R-:W-:Y:S02]  /*eaf0*/  LOP3.LUT P3, RZ, R16, 0x20000, RZ, 0xc0, !PT ;  /* 0x0002000010ff7812 */ /* 0x000fe4000786c0ff */
[C---:B------:R-:W-:Y:S02]  /*eb00*/  ISETP.LT.OR P1, PT, R136.reuse, 0x42, P1 ;  /* 0x000000428800780c */ /* 0x040fe40000f21670 */
[----:B------:R-:W-:Y:S02]  /*eb10*/  ISETP.LT.OR P2, PT, R136, 0x22, P2 ;  /* 0x000000228800780c */ /* 0x000fe40001741670 */
[----:B------:R-:W-:-:S02]  /*eb20*/  FSEL R91, R91, -INF , !P1 ;  /* 0xff8000005b5b7808 */ /* 0x000fc40004800000 */
[----:B------:R-:W-:Y:S02]  /*eb30*/  ISETP.GT.AND P1, PT, R23, 0x48, !P4 ;  /* 0x000000481700780c */ /* 0x000fe40006724270 */
[----:B------:R-:W-:Y:S02]  /*eb40*/  FSEL R107, R107, -INF , !P2 ;  /* 0xff8000006b6b7808 */ /* 0x000fe40005000000 */
[----:B------:R-:W-:Y:S02]  /*eb50*/  ISETP.LT.OR P1, PT, R136, 0x49, P1 ;  /* 0x000000498800780c */ /* 0x000fe40000f21670 */
[----:B------:R-:W-:Y:S02]  /*eb60*/  LOP3.LUT P2, RZ, R16, 0x10000, RZ, 0xc0, !PT ;  /* 0x0001000010ff7812 */ /* 0x000fe4000784c0ff */
[----:B------:R-:W-:Y:S02]  /*eb70*/  FSEL R94, R94, -INF , !P1 ;  /* 0xff8000005e5e7808 */ /* 0x000fe40004800000 */
[----:B------:R-:W-:-:S02]  /*eb80*/  ISETP.GT.AND P1, PT, R23, 0x49, !P3 ;  /* 0x000000491700780c */ /* 0x000fc40005f24270 */
[----:B------:R-:W-:Y:S02]  /*eb90*/  LOP3.LUT R17, R17, 0xffffffdf, RZ, 0xc0, !PT ;  /* 0xffffffdf11117812 */ /* 0x000fe400078ec0ff */
[----:B------:R-:W-:Y:S02]  /*eba0*/  ISETP.LT.OR P1, PT, R136, 0x4a, P1 ;  /* 0x0000004a8800780c */ /* 0x000fe40000f21670 */
[----:B------:R-:W-:Y:S02]  /*ebb0*/  @P0 LOP3.LUT R17, R17, 0x20, RZ, 0xfc, !PT ;  /* 0x0000002011110812 */ /* 0x000fe400078efcff */
[----:B------:R-:W-:Y:S02]  /*ebc0*/  FSEL R95, R95, -INF , !P1 ;  /* 0xff8000005f5f7808 */ /* 0x000fe40004800000 */
[----:B------:R-:W-:Y:S02]  /*ebd0*/  ISETP.GT.AND P1, PT, R23, 0x50, !P2 ;  /* 0x000000501700780c */ /* 0x000fe40005724270 */
[----:B------:R-:W-:-:S02]  /*ebe0*/  LOP3.LUT P0, RZ, R16, 0x8000, RZ, 0xc0, !PT ;  /* 0x0000800010ff7812 */ /* 0x000fc4000780c0ff */
[----:B------:R-:W-:Y:S02]  /*ebf0*/  ISETP.LT.OR P1, PT, R136, 0x51, P1 ;  /* 0x000000518800780c */ /* 0x000fe40000f21670 */
[----:B------:R-:W-:Y:S02]  /*ec00*/  LOP3.LUT P6, RZ, R16, 0x4000, RZ, 0xc0, !PT ;  /* 0x0000400010ff7812 */ /* 0x000fe400078cc0ff */
[----:B------:R-:W-:Y:S02]  /*ec10*/  FSEL R98, R98, -INF , !P1 ;  /* 0xff80000062627808 */ /* 0x000fe40004800000 */
[----:B------:R-:W-:Y:S02]  /*ec20*/  ISETP.GT.AND P1, PT, R23, 0x51, !P0 ;  /* 0x000000511700780c */ /* 0x000fe40004724270 */
[----:B------:R-:W-:Y:S02]  /*ec30*/  LOP3.LUT P5, RZ, R16, 0x200, RZ, 0xc0, !PT ;  /* 0x0000020010ff7812 */ /* 0x000fe400078ac0ff */
[----:B------:R-:W-:-:S02]  /*ec40*/  ISETP.LT.OR P1, PT, R136, 0x52, P1 ;  /* 0x000000528800780c */ /* 0x000fc40000f21670 */
[C---:B------:R-:W-:Y:S02]  /*ec50*/  LOP3.LUT P4, RZ, R16.reuse, 0x100, RZ, 0xc0, !PT ;  /* 0x0000010010ff7812 */ /* 0x040fe4000788c0ff */
[----:B------:R-:W-:Y:S02]  /*ec60*/  FSEL R99, R99, -INF , !P1 ;  /* 0xff80000063637808 */ /* 0x000fe40004800000 */
[----:B------:R-:W-:Y:S02]  /*ec70*/  ISETP.GT.AND P1, PT, R23, 0x58, !P6 ;  /* 0x000000581700780c */ /* 0x000fe40007724270 */
[----:B------:R-:W-:Y:S02]  /*ec80*/  LOP3.LUT P3, RZ, R16, 0x80, RZ, 0xc0, !PT ;  /* 0x0000008010ff7812 */ /* 0x000fe4000786c0ff */
[----:B------:R-:W-:Y:S02]  /*ec90*/  ISETP.LT.OR P1, PT, R136, 0x59, P1 ;  /* 0x000000598800780c */ /* 0x000fe40000f21670 */
[----:B------:R-:W-:-:S02]  /*eca0*/  LOP3.LUT P2, RZ, R16, 0x40, RZ, 0xc0, !PT ;  /* 0x0000004010ff7812 */ /* 0x000fc4000784c0ff */
[----:B------:R-:W-:Y:S02]  /*ecb0*/  FSEL R102, R102, -INF , !P1 ;  /* 0xff80000066667808 */ /* 0x000fe40004800000 */
[C---:B------:R-:W-:Y:S02]  /*ecc0*/  LOP3.LUT P1, RZ, R16.reuse, 0x2000, RZ, 0xc0, !PT ;  /* 0x0000200010ff7812 */ /* 0x040fe4000782c0ff */
[----:B------:R-:W-:Y:S02]  /*ecd0*/  LOP3.LUT P0, RZ, R16, 0x20, RZ, 0xc0, !PT ;  /* 0x0000002010ff7812 */ /* 0x000fe4000780c0ff */
        /* <DEDUP_REMOVED lines=31> */
[----:B------:R-:W-:Y:S02]  /*eed0*/  ISETP.GT.AND P1, PT, R23, 0x70, !P4 ;  /* 0x000000701700780c */ /* 0x000fe40006724270 */
[----:B------:R-:W-:-:S02]  /*eee0*/  FMNMX.FTZ R10, R112, R10, !PT ;  /* 0x0000000a700a7209 */ /* 0x000fc40007810000 */
[----:B------:R-:W-:Y:S02]  /*eef0*/  ISETP.LT.OR P1, PT, R136, 0x71, P1 ;  /* 0x000000718800780c */ /* 0x000fe40000f21670 */
[----:B------:R-:W-:Y:S02]  /*ef00*/  FMNMX.FTZ R10, R113, R10, !PT ;  /* 0x0000000a710a7209 */ /* 0x000fe40007810000 */
[----:B------:R-:W-:Y:S02]  /*ef10*/  FSEL R82, R82, -INF , !P1 ;  /* 0xff80000052527808 */ /* 0x000fe40004800000 */
[----:B------:R-:W-:Y:S02]  /*ef20*/  ISETP.GT.AND P1, PT, R23, 0x71, !P3 ;  /* 0x000000711700780c */ /* 0x000fe40005f24270 */
[----:B------:R-:W-:Y:S02]  /*ef30*/  FMNMX.FTZ R10, R116, R10, !PT ;  /* 0x0000000a740a7209 */ /* 0x000fe40007810000 */
[----:B------:R-:W-:-:S02]  /*ef40*/  ISETP.LT.OR P1, PT, R136, 0x72, P1 ;  /* 0x000000728800780c */ /* 0x000fc40000f21670 */
[----:B------:R-:W-:Y:S02]  /*ef50*/  FMNMX.FTZ R10, R117, R10, !PT ;  /* 0x0000000a750a7209 */ /* 0x000fe40007810000 */
[----:B------:R-:W-:Y:S02]  /*ef60*/  FSEL R83, R83, -INF , !P1 ;  /* 0xff80000053537808 */ /* 0x000fe40004800000 */
        /* <DEDUP_REMOVED lines=51> */
[----:B------:R-:W-:-:S02]  /*f2a0*/  LOP3.LUT P0, RZ, R16, 0x4000000, RZ, 0xc0, !PT ;  /* 0x0400000010ff7812 */ /* 0x000fc4000780c0ff */
[----:B------:R-:W-:Y:S02]  /*f2b0*/  ISETP.GT.AND P1, PT, R23, 0x19, !P1 ;  /* 0x000000191700780c */ /* 0x000fe40004f24270 */
[----:B------:R-:W-:Y:S02]  /*f2c0*/  FMNMX.FTZ R10, R65, R10, !PT ;  /* 0x0000000a410a7209 */ /* 0x000fe40007810000 */
[----:B------:R-:W-:Y:S02]  /*f2d0*/  ISETP.LT.OR P1, PT, R136, 0x1a, P1 ;  /* 0x0000001a8800780c */ /* 0x000fe40000f21670 */
[----:B------:R-:W-:Y:S02]  /*f2e0*/  ISETP.GT.AND P0, PT, R23, 0x80, !P0 ;  /* 0x000000801700780c */ /* 0x000fe40004704270 */
[----:B------:R-:W-:Y:S02]  /*f2f0*/  FSEL R135, R135, -INF , !P1 ;  /* 0xff80000087877808 */ /* 0x000fe40004800000 */
[----:B------:R-:W-:-:S02]  /*f300*/  LOP3.LUT P1, RZ, R16, 0x1, RZ, 0xc0, !PT ;  /* 0x0000000110ff7812 */ /* 0x000fc4000782c0ff */
[----:B------:R-:W-:Y:S02]  /*f310*/  FMNMX.FTZ R10, R68, R10, !PT ;  /* 0x0000000a440a7209 */ /* 0x000fe40007810000 */
[----:B------:R-:W-:Y:S02]  /*f320*/  ISETP.GT.AND P1, PT, R23, RZ, !P1 ;  /* 0x000000ff1700720c */ /* 0x000fe40004f24270 */
[----:B------:R-:W-:Y:S02]  /*f330*/  FMNMX.FTZ R10, R69, R10, !PT ;  /* 0x0000000a450a7209 */ /* 0x000fe40007810000 */
[----:B------:R-:W-:Y:S02]  /*f340*/  ISETP.LT.OR P1, PT, R136, 0x1, P1 ;  /* 0x000000018800780c */ /* 0x000fe40000f21670 */
[----:B------:R-:W-:Y:S01]  /*f350*/  LOP3.LUT R17, R17, 0xffffff7f, RZ, 0xc0, !PT ;  /* 0xffffff7f11117812 */ /* 0x000fe200078ec0ff */
[----:B------:R-:W0:Y:S01]  /*f360*/  SHFL.BFLY PT, R11, R10, 0x2, 0x1f ;  /* 0x0c401f000a0b7f89 */ /* 0x000e2200000e0000 */
[----:B------:R-:W-:-:S02]  /*f370*/  FSEL R122, R122, -INF , !P1 ;  /* 0xff8000007a7a7808 */ /* 0x000fc40004800000 */
[----:B------:R-:W-:Y:S02]  /*f380*/  @P0 LOP3.LUT R17, R17, 0x80, RZ, 0xfc, !PT ;  /* 0x0000008011110812 */ /* 0x000fe400078efcff */
[----:B------:R-:W-:Y:S02]  /*f390*/  FMNMX.FTZ R13, R122, R0, !PT ;  /* 0x000000007a0d7209 */ /* 0x000fe40007810000 */
[----:B------:R-:W-:Y:S02]  /*f3a0*/  LOP3.LUT P0, RZ, R16, 0x8000000, RZ, 0xc0, !PT ;  /* 0x0800000010ff7812 */ /* 0x000fe4000780c0ff */
[----:B------:R-:W-:Y:S02]  /*f3b0*/  FMNMX.FTZ R13, R123, R13, !PT ;  /* 0x0000000d7b0d7209 */ /* 0x000fe40007810000 */
[----:B------:R-:W-:Y:S02]  /*f3c0*/  ISETP.GT.AND P0, PT, R23, 0x99, !P0 ;  /* 0x000000991700780c */ /* 0x000fe40004704270 */
[----:B------:R-:W-:-:S02]  /*f3d0*/  FMNMX.FTZ R13, R126, R13, !PT ;  /* 0x0000000d7e0d7209 */ /* 0x000fc40007810000 */
[C---:B------:R-:W-:Y:S02]  /*f3e0*/  LOP3.LUT P2, RZ, R16.reuse, 0x1000000, RZ, 0xc0, !PT ;  /* 0x0100000010ff7812 */ /* 0x040fe4000784c0ff */
[----:B------:R-:W-:Y:S02]  /*f3f0*/  FMNMX.FTZ R13, R127, R13, !PT ;  /* 0x0000000d7f0d7209 */ /* 0x000fe40007810000 */
[----:B------:R-:W-:Y:S02]  /*f400*/  LOP3.LUT P3, RZ, R16, 0x10, RZ, 0xc0, !PT ;  /* 0x0000001010ff7812 */ /* 0x000fe4000786c0ff */
[----:B------:R-:W-:Y:S02]  /*f410*/  FMNMX.FTZ R13, R130, R13, !PT ;  /* 0x0000000d820d7209 */ /* 0x000fe40007810000 */
[----:B------:R-:W-:Y:S02]  /*f420*/  LOP3.LUT P4, RZ, R16, 0x8, RZ, 0xc0, !PT ;  /* 0x0000000810ff7812 */ /* 0x000fe4000788c0ff */
[----:B------:R-:W-:-:S02]  /*f430*/  FMNMX.FTZ R13, R131, R13, !PT ;  /* 0x0000000d830d7209 */ /* 0x000fc40007810000 */
[----:B------:R-:W-:Y:S02]  /*f440*/  LOP3.LUT P5, RZ, R16, 0x4, RZ, 0xc0, !PT ;  /* 0x0000000410ff7812 */ /* 0x000fe400078ac0ff */
[----:B------:R-:W-:Y:S02]  /*f450*/  FMNMX.FTZ R13, R134, R13, !PT ;  /* 0x0000000d860d7209 */ /* 0x000fe40007810000 */
[C---:B------:R-:W-:Y:S02]  /*f460*/  LOP3.LUT P6, RZ, R16.reuse, 0x2, RZ, 0xc0, !PT ;  /* 0x0000000210ff7812 */ /* 0x040fe400078cc0ff */
[----:B------:R-:W-:Y:S02]  /*f470*/  FMNMX.FTZ R13, R135, R13, !PT ;  /* 0x0000000d870d7209 */ /* 0x000fe40007810000 */
[----:B------:R-:W-:Y:S02]  /*f480*/  LOP3.LUT P1, RZ, R16, 0x2000000, RZ, 0xc0, !PT ;  /* 0x0200000010ff7812 */ /* 0x000fe4000782c0ff */
[----:B------:R-:W-:-:S02]  /*f490*/  FMNMX.FTZ R13, R106, R13, !PT ;  /* 0x0000000d6a0d7209 */ /* 0x000fc40007810000 */
[----:B------:R-:W-:Y:S02]  /*f4a0*/  LOP3.LUT R16, R16, 0xfffffffd, RZ, 0xc0, !PT ;  /* 0xfffffffd10107812 */ /* 0x000fe400078ec0ff */
[----:B------:R-:W-:Y:S02]  /*f4b0*/  FMNMX.FTZ R13, R107, R13, !PT ;  /* 0x0000000d6b0d7209 */ /* 0x000fe40007810000 */
[----:B------:R-:W-:Y:S02]  /*f4c0*/  @P0 LOP3.LUT R16, R16, 0x2, RZ, 0xfc, !PT ;  /* 0x0000000210100812 */ /* 0x000fe400078efcff */
[----:B------:R-:W-:Y:S02]  /*f4d0*/  FMNMX.FTZ R13, R110, R13, !PT ;  /* 0x0000000d6e0d7209 */ /* 0x000fe40007810000 */
[----:B------:R-:W-:Y:S02]  /*f4e0*/  LOP3.LUT P0, RZ, R17, 0x80, RZ, 0xc0, !PT ;  /* 0x0000008011ff7812 */ /* 0x000fe4000780c0ff */
[----:B------:R-:W-:-:S02]  /*f4f0*/  FMNMX.FTZ R13, R111, R13, !PT ;  /* 0x0000000d6f0d7209 */ /* 0x000fc40007810000 */
[----:B0-----:R-:W-:Y:S02]  /*f500*/  FMNMX.FTZ R10, R10, R11, !PT ;  /* 0x0000000b0a0a7209 */ /* 0x001fe40007810000 */
[----:B------:R-:W-:Y:S02]  /*f510*/  FMNMX.FTZ R13, R114, R13, !PT ;  /* 0x0000000d720d7209 */ /* 0x000fe40007810000 */
[----:B------:R-:W-:Y:S01]  /*f520*/  ISETP.LT.OR P0, PT, R136, 0x81, P0 ;  /* 0x000000818800780c */ /* 0x000fe20000701670 */
[----:B------:R-:W0:Y:S01]  /*f530*/  SHFL.BFLY PT, R11, R10, 0x1, 0x1f ;  /* 0x0c201f000a0b7f89 */ /* 0x000e2200000e0000 */
[----:B------:R-:W-:Y:S02]  /*f540*/  FMNMX.FTZ R13, R115, R13, !PT ;  /* 0x0000000d730d7209 */ /* 0x000fe40007810000 */
[----:B------:R-:W-:Y:S02]  /*f550*/  LOP3.LUT R16, R16, 0xfffffff7, RZ, 0xc0, !PT ;  /* 0xfffffff710107812 */ /* 0x000fe400078ec0ff */
[----:B------:R-:W-:-:S02]  /*f560*/  FMNMX.FTZ R13, R118, R13, !PT ;  /* 0x0000000d760d7209 */ /* 0x000fc40007810000 */
[----:B------:R-:W-:Y:S02]  /*f570*/  ISETP.GT.AND P1, PT, R23, 0x81, !P1 ;  /* 0x000000811700780c */ /* 0x000fe40004f24270 */
[----:B------:R-:W-:Y:S02]  /*f580*/  FMNMX.FTZ R13, R119, R13, !PT ;  /* 0x0000000d770d7209 */ /* 0x000fe40007810000 */
[----:B------:R-:W-:Y:S02]  /*f590*/  ISETP.GT.AND P2, PT, R23, 0x88, !P2 ;  /* 0x000000881700780c */ /* 0x000fe40005744270 */
[----:B------:R-:W-:Y:S02]  /*f5a0*/  FMNMX.FTZ R13, R90, R13, !PT ;  /* 0x0000000d5a0d7209 */ /* 0x000fe40007810000 */
[----:B------:R-:W-:Y:S02]  /*f5b0*/  @P0 LOP3.LUT R16, R16, 0x8, RZ, 0xfc, !PT ;  /* 0x0000000810100812 */ /* 0x000fe400078efcff */
[----:B------:R-:W-:-:S02]  /*f5c0*/  FMNMX.FTZ R13, R91, R13, !PT ;  /* 0x0000000d5b0d7209 */ /* 0x000fc40007810000 */
[----:B------:R-:W-:Y:S02]  /*f5d0*/  ISETP.LT.OR P0, PT, R136, 0x82, P1 ;  /* 0x000000828800780c */ /* 0x000fe40000f01670 */
[----:B------:R-:W-:Y:S02]  /*f5e0*/  FMNMX.FTZ R13, R94, R13, !PT ;  /* 0x0000000d5e0d7209 */ /* 0x000fe40007810000 */
[C---:B------:R-:W-:Y:S02]  /*f5f0*/  LOP3.LUT P1, RZ, R16.reuse, 0x2, RZ, 0xc0, !PT ;  /* 0x0000000210ff7812 */ /* 0x040fe4000782c0ff */
[----:B------:R-:W-:Y:S02]  /*f600*/  FMNMX.FTZ R13, R95, R13, !PT ;  /* 0x0000000d5f0d7209 */ /* 0x000fe40007810000 */
[----:B------:R-:W-:Y:S02]  /*f610*/  LOP3.LUT R16, R16, 0xfffffffb, RZ, 0xc0, !PT ;  /* 0xfffffffb10107812 */ /* 0x000fe400078ec0ff */
[----:B------:R-:W-:-:S02]  /*f620*/  FMNMX.FTZ R13, R98, R13, !PT ;  /* 0x0000000d620d7209 */ /* 0x000fc40007810000 */
[----:B0-----:R-:W-:Y:S02]  /*f630*/  FMNMX.FTZ R10, R10, R11, !PT ;  /* 0x0000000b0a0a7209 */ /* 0x001fe40007810000 */
[----:B------:R-:W-:Y:S02]  /*f640*/  FMNMX.FTZ R13, R99, R13, !PT ;  /* 0x0000000d630d7209 */ /* 0x000fe40007810000 */
[----:B------:R-:W-:Y:S02]  /*f650*/  @P0 LOP3.LUT R16, R16, 0x4, RZ, 0xfc, !PT ;  /* 0x0000000410100812 */ /* 0x000fe400078efcff */
[----:B------:R-:W-:Y:S02]  /*f660*/  FMNMX.FTZ R13, R102, R13, !PT ;  /* 0x0000000d660d7209 */ /* 0x000fe40007810000 */
[----:B------:R-:W-:Y:S02]  /*f670*/  ISETP.LT.OR P0, PT, R136, 0x89, P2 ;  /* 0x000000898800780c */ /* 0x000fe40001701670 */
[----:B------:R-:W-:-:S02]  /*f680*/  FMNMX.FTZ R13, R103, R13, !PT ;  /* 0x0000000d670d7209 */ /* 0x000fc40007810000 */
[----:B------:R-:W-:Y:S02]  /*f690*/  FSETP.NEU.FTZ.AND P2, PT, R10, -INF , PT ;  /* 0xff8000000a00780b */ /* 0x000fe40003f5d000 */
[----:B------:R-:W-:Y:S02]  /*f6a0*/  FMNMX.FTZ R13, R74, R13, !PT ;  /* 0x0000000d4a0d7209 */ /* 0x000fe40007810000 */
[----:B------:R-:W-:Y:S02]  /*f6b0*/  FSEL R11, R10, RZ, P2 ;  /* 0x000000ff0a0b7208 */ /* 0x000fe40001000000 */
[----:B------:R-:W-:Y:S02]  /*f6c0*/  FMNMX.FTZ R13, R75, R13, !PT ;  /* 0x0000000d4b0d7209 */ /* 0x000fe40007810000 */
[----:B------:R-:W-:Y:S01]  /*f6d0*/  LOP3.LUT R17, R17, 0xffffffbf, RZ, 0xc0, !PT ;  /* 0xffffffbf11117812 */ /* 0x000fe200078ec0ff */
[----:B------:R-:W-:-:S01]  /*f6e0*/  FADD.FTZ R3, -R11, R3 ;  /* 0x000000030b037221 */ /* 0x000fc20000010100 */
[----:B------:R-:W-:Y:S01]  /*f6f0*/  FMNMX.FTZ R13, R78, R13, !PT ;  /* 0x0000000d4e0d7209 */ /* 0x000fe20007810000 */
[----:B------:R-:W-:-:S01]  /*f700*/  FFMA.FTZ R11, R2, R10, -8 ;  /* 0xc1000000020b7423 */ /* 0x000fc2000001000a */
[----:B------:R-:W-:Y:S01]  /*f710*/  @P0 LOP3.LUT R17, R17, 0x40, RZ, 0xfc, !PT ;  /* 0x0000004011110812 */ /* 0x000fe200078efcff */
[----:B------:R-:W-:Y:S01]  /*f720*/  FMUL.FTZ R3, R2, R3 ;  /* 0x0000000302037220 */ /* 0x000fe20000410000 */
[----:B------:R-:W-:-:S02]  /*f730*/  FMNMX.FTZ R13, R79, R13, !PT ;  /* 0x0000000d4f0d7209 */ /* 0x000fc40007810000 */
[----:B------:R-:W-:Y:S02]  /*f740*/  LOP3.LUT P0, RZ, R16, 0x8, RZ, 0xc0, !PT ;  /* 0x0000000810ff7812 */ /* 0x000fe4000780c0ff */
[----:B------:R-:W-:Y:S01]  /*f750*/  FMNMX.FTZ R13, R82, R13, !PT ;  /* 0x0000000d520d7209 */ /* 0x000fe20007810000 */
[----:B------:R-:W-:Y:S01]  /*f760*/  MUFU.EX2 R3, R3 ;  /* 0x0000000300037308 */ /* 0x000fe20000000800 */
[----:B------:R-:W-:Y:S02]  /*f770*/  FSEL R11, R11, RZ, P2 ;  /* 0x000000ff0b0b7208 */ /* 0x000fe40001000000 */
[----:B------:R-:W-:Y:S02]  /*f780*/  FMNMX.FTZ R13, R83, R13, !PT ;  /* 0x0000000d530d7209 */ /* 0x000fe40007810000 */
[----:B------:R-:W-:Y:S01]  /*f790*/  LOP3.LUT P2, RZ, R16, 0x4, RZ, 0xc0, !PT ;  /* 0x0000000410ff7812 */ /* 0x000fe2000784c0ff */
[--C-:B------:R-:W-:Y:S01]  /*f7a0*/  FFMA.FTZ R120, R2, R120, -R11.reuse ;  /* 0x0000007802787223 */ /* 0x100fe2000001080b */
[----:B------:R-:W-:Y:S01]  /*f7b0*/  FMNMX.FTZ R13, R86, R13, !PT ;  /* 0x0000000d560d7209 */ /* 0x000fe20007810000 */
[--C-:B------:R-:W-:Y:S01]  /*f7c0*/  FFMA.FTZ R121, R2, R121, -R11.reuse ;  /* 0x0000007902797223 */ /* 0x100fe2000001080b */
[----:B------:R-:W-:Y:S01]  /*f7d0*/  FSEL R58, R58, -INF , !P0 ;  /* 0xff8000003a3a7808 */ /* 0x000fe20004000000 */
[C-C-:B------:R-:W-:Y:S01]  /*f7e0*/  FFMA.FTZ R124, R2.reuse, R124, -R11.reuse ;  /* 0x0000007c027c7223 */ /* 0x140fe2000001080b */
[----:B------:R-:W-:Y:S01]  /*f7f0*/  FMNMX.FTZ R13, R87, R13, !PT ;  /* 0x0000000d570d7209 */ /* 0x000fe20007810000 */
[----:B------:R-:W2:Y:S01]  /*f800*/  MUFU.EX2 R120, R120 ;  /* 0x0000007800787308 */ /* 0x000ea20000000800 */
[----:B------:R-:W-:Y:S01]  /*f810*/  ISETP.GT.AND P3, PT, R23, 0x89, !P3 ;  /* 0x000000891700780c */ /* 0x000fe20005f64270 */
[C-C-:B------:R-:W-:Y:S01]  /*f820*/  FFMA.FTZ R125, R2.reuse, R125, -R11.reuse ;  /* 0x0000007d027d7223 */ /* 0x140fe2000001080b */
[----:B------:R-:W-:Y:S01]  /*f830*/  LOP3.LUT P0, RZ, R17, 0x40, RZ, 0xc0, !PT ;  /* 0x0000004011ff7812 */ /* 0x000fe2000780c0ff */
[C-C-:B------:R-:W-:Y:S01]  /*f840*/  FFMA.FTZ R128, R2.reuse, R128, -R11.reuse ;  /* 0x0000008002807223 */ /* 0x140fe2000001080b */
[----:B------:R-:W-:Y:S01]  /*f850*/  FSEL R59, R59, -INF , !P2 ;  /* 0xff8000003b3b7808 */ /* 0x000fe20005000000 */
[--C-:B------:R-:W-:Y:S01]  /*f860*/  FFMA.FTZ R129, R2, R129, -R11.reuse ;  /* 0x0000008102817223 */ /* 0x100fe2000001080b */
[----:B------:R-:W-:Y:S01]  /*f870*/  FMNMX.FTZ R13, R58, R13, !PT ;  /* 0x0000000d3a0d7209 */ /* 0x000fe20007810000 */
[----:B------:R-:W0:Y:S01]  /*f880*/  MUFU.EX2 R121, R121 ;  /* 0x0000007900797308 */ /* 0x000e220000000800 */
[----:B------:R-:W-:Y:S01]  /*f890*/  ISETP.GT.AND P4, PT, R23, 0x90, !P4 ;  /* 0x000000901700780c */ /* 0x000fe20006784270 */
[--C-:B------:R-:W-:Y:S01]  /*f8a0*/  FFMA.FTZ R132, R2, R132, -R11.reuse ;  /* 0x0000008402847223 */ /* 0x100fe2000001080b */
[----:B------:R-:W-:Y:S01]  /*f8b0*/  ISETP.LT.OR P3, PT, R136, 0x8a, P3 ;  /* 0x0000008a8800780c */ /* 0x000fe20001f61670 */
[--C-:B------:R-:W-:Y:S01]  /*f8c0*/  FFMA.FTZ R133, R2, R133, -R11.reuse ;  /* 0x0000008502857223 */ /* 0x100fe2000001080b */
[----:B------:R-:W-:Y:S01]  /*f8d0*/  FSEL R62, R62, -INF , !P0 ;  /* 0xff8000003e3e7808 */ /* 0x000fe20004000000 */
[C-C-:B------:R-:W-:Y:S01]  /*f8e0*/  FFMA.FTZ R104, R2.reuse, R104, -R11.reuse ;  /* 0x0000006802687223 */ /* 0x140fe2000001080b */
[----:B------:R-:W-:Y:S01]  /*f8f0*/  FMNMX.FTZ R13, R59, R13, !PT ;  /* 0x0000000d3b0d7209 */ /* 0x000fe20007810000 */
[----:B------:R-:W1:Y:S01]  /*f900*/  MUFU.EX2 R124, R124 ;  /* 0x0000007c007c7308 */ /* 0x000e620000000800 */
[----:B------:R-:W-:Y:S01]  /*f910*/  ISETP.GT.AND P5, PT, R23, 0x91, !P5 ;  /* 0x000000911700780c */ /* 0x000fe20006fa4270 */
[--C-:B------:R-:W-:Y:S01]  /*f920*/  FFMA.FTZ R105, R2, R105, -R11.reuse ;  /* 0x0000006902697223 */ /* 0x100fe2000001080b */
[----:B------:R-:W-:Y:S01]  /*f930*/  ISETP.LT.OR P4, PT, R136, 0x91, P4 ;  /* 0x000000918800780c */ /* 0x000fe20002781670 */
[C-C-:B------:R-:W-:Y:S01]  /*f940*/  FFMA.FTZ R108, R2.reuse, R108, -R11.reuse ;  /* 0x0000006c026c7223 */ /* 0x140fe2000001080b */
[----:B------:R-:W-:Y:S01]  /*f950*/  FSEL R63, R63, -INF , !P3 ;  /* 0xff8000003f3f7808 */ /* 0x000fe20005800000 */
[--C-:B------:R-:W-:Y:S01]  /*f960*/  FFMA.FTZ R109, R2, R109, -R11.reuse ;  /* 0x0000006d026d7223 */ /* 0x100fe2000001080b */
[----:B------:R-:W-:Y:S01]  /*f970*/  FMNMX.FTZ R13, R62, R13, !PT ;  /* 0x0000000d3e0d7209 */ /* 0x000fe20007810000 */
[----:B------:R-:W3:Y:S01]  /*f980*/  MUFU.EX2 R125, R125 ;  /* 0x0000007d007d7308 */ /* 0x000ee20000000800 */
[----:B------:R-:W-:Y:S01]  /*f990*/  ISETP.GT.AND P6, PT, R23, 0x98, !P6 ;  /* 0x000000981700780c */ /* 0x000fe200077c4270 */
[--C-:B------:R-:W-:Y:S01]  /*f9a0*/  FFMA.FTZ R112, R2, R112, -R11.reuse ;  /* 0x0000007002707223 */ /* 0x100fe2000001080b */
[----:B------:R-:W-:Y:S01]  /*f9b0*/  ISETP.LT.OR P5, PT, R136, 0x92, P5 ;  /* 0x000000928800780c */ /* 0x000fe20002fa1670 */
[--C-:B------:R-:W-:Y:S01]  /*f9c0*/  FFMA.FTZ R113, R2, R113, -R11.reuse ;  /* 0x0000007102717223 */ /* 0x100fe2000001080b */
[----:B------:R-:W-:Y:S01]  /*f9d0*/  FSEL R66, R66, -INF , !P4 ;  /* 0xff80000042427808 */ /* 0x000fe20006000000 */
[--C-:B------:R-:W-:Y:S01]  /*f9e0*/  FFMA.FTZ R116, R2, R116, -R11.reuse ;  /* 0x0000007402747223 */ /* 0x100fe2000001080b */
[----:B------:R-:W-:Y:S01]  /*f9f0*/  FMNMX.FTZ R13, R63, R13, !PT ;  /* 0x0000000d3f0d7209 */ /* 0x000fe20007810000 */
[----:B------:R-:W4:Y:S01]  /*fa00*/  MUFU.EX2 R128, R128 ;  /* 0x0000008000807308 */ /* 0x000f220000000800 */
[----:B------:R-:W-:Y:S01]  /*fa10*/  ISETP.LT.OR P6, PT, R136, 0x99, P6 ;  /* 0x000000998800780c */ /* 0x000fe200037c1670 */
[C-C-:B------:R-:W-:Y:S01]  /*fa20*/  FFMA.FTZ R117, R2.reuse, R117, -R11.reuse ;  /* 0x0000007502757223 */ /* 0x140fe2000001080b */
[----:B------:R-:W-:Y:S01]  /*fa30*/  FSEL R67, R67, -INF , !P5 ;  /* 0xff80000043437808 */ /* 0x000fe20006800000 */
[--C-:B------:R-:W-:Y:S01]  /*fa40*/  FFMA.FTZ R88, R2, R88, -R11.reuse ;  /* 0x0000005802587223 */ /* 0x100fe2000001080b */
[----:B------:R-:W-:Y:S01]  /*fa50*/  FMNMX.FTZ R13, R66, R13, !PT ;  /* 0x0000000d420d7209 */ /* 0x000fe20007810000 */
[--C-:B------:R-:W-:Y:S01]  /*fa60*/  FFMA.FTZ R89, R2, R89, -R11.reuse ;  /* 0x0000005902597223 */ /* 0x100fe2000001080b */
[----:B------:R-:W-:Y:S01]  /*fa70*/  ISETP.LT.OR P1, PT, R136, 0x9a, P1 ;  /* 0x0000009a8800780c */ /* 0x000fe20000f21670 */
[----:B------:R-:W5:Y:S01]  /*fa80*/  MUFU.EX2 R129, R129 ;  /* 0x0000008100817308 */ /* 0x000f620000000800 */
[----:B------:R-:W-:Y:S01]  /*fa90*/  FSEL R70, R70, -INF , !P6 ;  /* 0xff80000046467808 */ /* 0x000fe20007000000 */
[C-C-:B------:R-:W-:Y:S01]  /*faa0*/  FFMA.FTZ R92, R2.reuse, R92, -R11.reuse ;  /* 0x0000005c025c7223 */ /* 0x140fe2000001080b */
[----:B------:R-:W-:Y:S01]  /*fab0*/  FMNMX.FTZ R13, R67, R13, !PT ;  /* 0x0000000d430d7209 */ /* 0x000fe20007810000 */
[C-C-:B------:R-:W-:Y:S01]  /*fac0*/  FFMA.FTZ R93, R2.reuse, R93, -R11.reuse ;  /* 0x0000005d025d7223 */ /* 0x140fe2000001080b */
[----:B------:R-:W-:Y:S01]  /*fad0*/  FSEL R71, R71, -INF , !P1 ;  /* 0xff80000047477808 */ /* 0x000fe20004800000 */
[--C-:B------:R-:W-:Y:S01]  /*fae0*/  FFMA.FTZ R96, R2, R96, -R11.reuse ;  /* 0x0000006002607223 */ /* 0x100fe2000001080b */
[----:B------:R-:W-:Y:S01]  /*faf0*/  FMNMX.FTZ R13, R70, R13, !PT ;  /* 0x0000000d460d7209 */ /* 0x000fe20007810000 */
[----:B------:R-:W5:Y:S01]  /*fb00*/  MUFU.EX2 R132, R132 ;  /* 0x0000008400847308 */ /* 0x000f620000000800 */
[----:B------:R-:W-:-:S01]  /*fb10*/  FFMA.FTZ R97, R2, R97, -R11 ;  /* 0x0000006102617223 */ /* 0x000fc2000001080b */
[C-C-:B------:R-:W-:Y:S01]  /*fb20*/  FFMA.FTZ R100, R2.reuse, R100, -R11.reuse ;  /* 0x0000006402647223 */ /* 0x140fe2000001080b */
[----:B------:R-:W-:Y:S01]  /*fb30*/  FMNMX.FTZ R13, R71, R13, !PT ;  /* 0x0000000d470d7209 */ /* 0x000fe20007810000 */
[C-C-:B------:R-:W-:Y:S01]  /*fb40*/  FFMA.FTZ R101, R2.reuse, R101, -R11.reuse ;  /* 0x0000006502657223 */ /* 0x140fe2000001080b */
[----:B------:R-:W-:-:S01]  /*fb50*/  FFMA.FTZ R72, R2, R72, -R11 ;  /* 0x0000004802487223 */ /* 0x000fc2000001080b */
[C-C-:B------:R-:W-:Y:S01]  /*fb60*/  FFMA.FTZ R73, R2.reuse, R73, -R11.reuse ;  /* 0x0000004902497223 */ /* 0x140fe2000001080b */
[----:B------:R-:W-:-:S01]  /*fb70*/  FFMA.FTZ R76, R2, R76, -R11 ;  /* 0x0000004c024c7223 */ /* 0x000fc2000001080b */
[----:B------:R-:W2:Y:S01]  /*fb80*/  SHFL.BFLY PT, R14, R13, 0x2, 0x1f ;  /* 0x0c401f000d0e7f89 */ /* 0x000ea200000e0000 */
        /* <DEDUP_REMOVED lines=14> */
[----:B------:R-:W-:Y:S01]  /*fc70*/  FFMA.FTZ R11, R2, R69, -R11 ;  /* 0x00000045020b7223 */ /* 0x000fe2000001080b */
[----:B------:R-:W-:Y:S01]  /*fc80*/  LOP3.LUT P0, RZ, R17, 0x20, RZ, 0xc0, !PT ;  /* 0x0000002011ff7812 */ /* 0x000fe2000780c0ff */
[----:B------:R-:W-:Y:S01]  /*fc90*/  MUFU.EX2 R105, R105 ;  /* 0x0000006900697308 */ /* 0x000fe20000000800 */
[----:B--2---:R-:W-:-:S07]  /*fca0*/  FMNMX.FTZ R13, R13, R14, !PT ;  /* 0x0000000e0d0d7209 */ /* 0x004fce0007810000 */
[----:B------:R-:W-:Y:S01]  /*fcb0*/  MUFU.EX2 R108, R108 ;  /* 0x0000006c006c7308 */ /* 0x000fe20000000800 */
[----:B------:R-:W2:Y:S07]  /*fcc0*/  SHFL.BFLY PT, R14, R13, 0x1, 0x1f ;  /* 0x0c201f000d0e7f89 */ /* 0x000eae00000e0000 */
[----:B------:R-:W-:Y:S08]  /*fcd0*/  MUFU.EX2 R109, R109 ;  /* 0x0000006d006d7308 */ /* 0x000ff00000000800 */
[----:B------:R-:W-:Y:S08]  /*fce0*/  MUFU.EX2 R112, R112 ;  /* 0x0000007000707308 */ /* 0x000ff00000000800 */
[----:B------:R-:W-:Y:S01]  /*fcf0*/  MUFU.EX2 R113, R113 ;  /* 0x0000007100717308 */ /* 0x000fe20000000800 */
[----:B--2---:R-:W-:-:S04]  /*fd00*/  FMNMX.FTZ R13, R13, R14, !PT ;  /* 0x0000000e0d0d7209 */ /* 0x004fc80007810000 */
[----:B------:R-:W-:-:S03]  /*fd10*/  FSETP.NEU.FTZ.AND P1, PT, R13, -INF , PT ;  /* 0xff8000000d00780b */ /* 0x000fc60003f3d000 */
[----:B------:R-:W-:Y:S01]  /*fd20*/  MUFU.EX2 R116, R116 ;  /* 0x0000007400747308 */ /* 0x000fe20000000800 */
[----:B------:R-:W-:-:S05]  /*fd30*/  FSEL R14, R13, RZ, P1 ;  /* 0x000000ff0d0e7208 */ /* 0x000fca0000800000 */
[----:B------:R-:W-:Y:S01]  /*fd40*/  FADD.FTZ R0, -R14, R0 ;  /* 0x000000000e007221 */ /* 0x000fe20000010100 */
[----:B------:R-:W-:-:S01]  /*fd50*/  FFMA.FTZ R14, R2, R13, -8 ;  /* 0xc1000000020e7423 */ /* 0x000fc2000001000d */
[----:B------:R-:W-:Y:S02]  /*fd60*/  MUFU.EX2 R117, R117 ;  /* 0x0000007500757308 */ /* 0x000fe40000000800 */
[----:B------:R-:W-:Y:S02]  /*fd70*/  FMUL.FTZ R0, R2, R0 ;  /* 0x0000000002007220 */ /* 0x000fe40000410000 */
[----:B------:R-:W-:Y:S01]  /*fd80*/  FSEL R23, R14, RZ, P1 ;  /* 0x000000ff0e177208 */ /* 0x000fe20000800000 */
[----:B------:R-:W-:-:S03]  /*fd90*/  FFMA.FTZ R14, R3, R137, R120 ;  /* 0x00000089030e7223 */ /* 0x000fc60000010078 */
[----:B------:R-:W-:Y:S01]  /*fda0*/  MUFU.EX2 R0, R0 ;  /* 0x0000000000007308 */ /* 0x000fe20000000800 */
[----:B------:R-:W-:-:S01]  /*fdb0*/  FFMA.FTZ R122, R2, R122, -R23 ;  /* 0x0000007a027a7223 */ /* 0x000fc20000010817 */
[----:B0-----:R-:W-:Y:S01]  /*fdc0*/  FADD.FTZ R14, R121, R14 ;  /* 0x0000000e790e7221 */ /* 0x001fe20000010000 */
[----:B------:R-:W-:-:S01]  /*fdd0*/  FFMA.FTZ R123, R2, R123, -R23 ;  /* 0x0000007b027b7223 */ /* 0x000fc20000010817 */
[C-C-:B------:R-:W-:Y:S01]  /*fde0*/  FFMA.FTZ R126, R2.reuse, R126, -R23.reuse ;  /* 0x0000007e027e7223 */ /* 0x140fe20000010817 */
[----:B------:R-:W-:-:S01]  /*fdf0*/  FFMA.FTZ R127, R2, R127, -R23 ;  /* 0x0000007f027f7223 */ /* 0x000fc20000010817 */
[----:B-1----:R-:W-:Y:S01]  /*fe00*/  FADD.FTZ R14, R124, R14 ;  /* 0x0000000e7c0e7221 */ /* 0x002fe20000010000 */
[----:B------:R-:W-:-:S01]  /*fe10*/  FFMA.FTZ R130, R2, R130, -R23 ;  /* 0x0000008202827223 */ /* 0x000fc20000010817 */
[----:B------:R-:W0:Y:S01]  /*fe20*/  MUFU.EX2 R122, R122 ;  /* 0x0000007a007a7308 */ /* 0x000e220000000800 */
[----:B------:R-:W-:-:S01]  /*fe30*/  FFMA.FTZ R131, R2, R131, -R23 ;  /* 0x0000008302837223 */ /* 0x000fc20000010817 */
[----:B---3--:R-:W-:Y:S01]  /*fe40*/  FADD.FTZ R14, R125, R14 ;  /* 0x0000000e7d0e7221 */ /* 0x008fe20000010000 */
[----:B------:R-:W-:-:S01]  /*fe50*/  FFMA.FTZ R134, R2, R134, -R23 ;  /* 0x0000008602867223 */ /* 0x000fc20000010817 */
[C-C-:B------:R-:W-:Y:S01]  /*fe60*/  FFMA.FTZ R135, R2.reuse, R135, -R23.reuse ;  /* 0x0000008702877223 */ /* 0x140fe20000010817 */
[----:B------:R-:W-:-:S01]  /*fe70*/  FFMA.FTZ R106, R2, R106, -R23 ;  /* 0x0000006a026a7223 */ /* 0x000fc20000010817 */
[----:B----4-:R-:W-:Y:S01]  /*fe80*/  FADD.FTZ R14, R128, R14 ;  /* 0x0000000e800e7221 */ /* 0x010fe20000010000 */
[----:B------:R-:W-:-:S01]  /*fe90*/  FFMA.FTZ R107, R2, R107, -R23 ;  /* 0x0000006b026b7223 */ /* 0x000fc20000010817 */
[----:B------:R-:W1:Y:S01]  /*fea0*/  MUFU.EX2 R123, R123 ;  /* 0x0000007b007b7308 */ /* 0x000e620000000800 */
[----:B------:R-:W-:-:S01]  /*feb0*/  FFMA.FTZ R110, R2, R110, -R23 ;  /* 0x0000006e026e7223 */ /* 0x000fc20000010817 */
[----:B-----5:R-:W-:Y:S01]  /*fec0*/  FADD.FTZ R14, R129, R14 ;  /* 0x0000000e810e7221 */ /* 0x020fe20000010000 */
[----:B------:R-:W-:-:S01]  /*fed0*/  FFMA.FTZ R111, R2, R111, -R23 ;  /* 0x0000006f026f7223 */ /* 0x000fc20000010817 */
[C-C-:B------:R-:W-:Y:S01]  /*fee0*/  FFMA.FTZ R114, R2.reuse, R114, -R23.reuse ;  /* 0x0000007202727223 */ /* 0x140fe20000010817 */
[----:B------:R-:W-:-:S01]  /*fef0*/  FFMA.FTZ R115, R2, R115, -R23 ;  /* 0x0000007302737223 */ /* 0x000fc20000010817 */
[----:B------:R-:W-:Y:S01]  /*ff00*/  FADD.FTZ R14, R132, R14 ;  /* 0x0000000e840e7221 */ /* 0x000fe20000010000 */
[----:B------:R-:W-:-:S01]  /*ff10*/  FFMA.FTZ R118, R2, R118, -R23 ;  /* 0x0000007602767223 */ /* 0x000fc20000010817 */
[----:B------:R-:W2:Y:S01]  /*ff20*/  MUFU.EX2 R126, R126 ;  /* 0x0000007e007e7308 */ /* 0x000ea20000000800 */
[----:B0-----:R-:W-:-:S01]  /*ff30*/  FFMA.FTZ R21, R0, R21, R122 ;  /* 0x0000001500157223 */ /* 0x001fc2000001007a */
        /* <DEDUP_REMOVED lines=43> */
[----:B------:R-:W-:-:S03]  /*101f0*/  FFMA.FTZ R23, R2, R71, -R23 ;  /* 0x0000004702177223 */ /* 0x000fc60000010817 */
        /* <DEDUP_REMOVED lines=101> */
[----:B--2---:R-:W-:-:S05]  /*10850*/  FADD.FTZ R14, R11, R14 ;  /* 0x0000000e0b0e7221 */ /* 0x004fca0000010000 */
[----:B------:R2:W-:Y:S02]  /*10860*/  STL [R1], R14 ;  /* 0x0000000e01007387 */ /* 0x0005e40000100800 */
[----:B------:R-:W3:Y:S01]  /*10870*/  MUFU.EX2 R63, R63 ;  /* 0x0000003f003f7308 */ /* 0x000ee20000000800 */
[----:B0-----:R-:W-:-:S07]  /*10880*/  FADD.FTZ R21, R59, R21 ;  /* 0x000000153b157221 */ /* 0x001fce0000010000 */
[----:B------:R-:W0:Y:S01]  /*10890*/  MUFU.EX2 R66, R66 ;  /* 0x0000004200427308 */ /* 0x000e220000000800 */
[----:B-1----:R-:W-:-:S07]  /*108a0*/  FADD.FTZ R21, R62, R21 ;  /* 0x000000153e157221 */ /* 0x002fce0000010000 */
[----:B------:R-:W1:Y:S01]  /*108b0*/  MUFU.EX2 R67, R67 ;  /* 0x0000004300437308 */ /* 0x000e620000000800 */
[----:B---3--:R-:W-:-:S07]  /*108c0*/  FADD.FTZ R21, R63, R21 ;  /* 0x000000153f157221 */ /* 0x008fce0000010000 */
[----:B------:R-:W3:Y:S01]  /*108d0*/  MUFU.EX2 R70, R70 ;  /* 0x0000004600467308 */ /* 0x000ee20000000800 */
[----:B0-----:R-:W-:-:S07]  /*108e0*/  FADD.FTZ R21, R66, R21 ;  /* 0x0000001542157221 */ /* 0x001fce0000010000 */
[----:B------:R-:W0:Y:S01]  /*108f0*/  MUFU.EX2 R23, R23 ;  /* 0x0000001700177308 */ /* 0x000e220000000800 */
[----:B-1----:R-:W-:-:S04]  /*10900*/  FADD.FTZ R21, R67, R21 ;  /* 0x0000001543157221 */ /* 0x002fc80000010000 */
[----:B---3--:R-:W-:-:S04]  /*10910*/  FADD.FTZ R21, R70, R21 ;  /* 0x0000001546157221 */ /* 0x008fc80000010000 */
[----:B0-----:R-:W-:Y:S01]  /*10920*/  FADD.FTZ R21, R23, R21 ;  /* 0x0000001517157221 */ /* 0x001fe20000010000 */
[----:B--2---:R-:W-:Y:S06]  /*10930*/  @!P0 BRA `(.L_x_14589) ;  /* 0x0000000000048947 */ /* 0x004fec0003800000 */
[----:B------:R-:W-:Y:S01]  /*10940*/  BPT.TRAP 0x1 ;  /* 0x000000040000795c */ /* 0x000fe20000300000 */
.L_x_14589:
[----:B------:R-:W2:Y:S01]  /*10950*/  LDL R14, [R1+0x30] ;  /* 0x00003000010e7983 */ /* 0x000ea20000100800 */
[----:B------:R-:W-:Y:S01]  /*10960*/  VIADD R15, R15, 0x13260 ;  /* 0x000132600f0f7836 */ /* 0x000fe20000000000 */
[----:B------:R-:W-:-:S04]  /*10970*/  F2FP.SATFINITE.E4M3.F32.PACK_AB_MERGE_C R23, R23, R70, RZ ;  /* 0x000000461717723e */ /* 0x000fc800048070ff */
[----:B------:R-:W-:Y:S02]  /*10980*/  PRMT R15, R142, 0x654, R15 ;  /* 0x000006548e0f7816 */ /* 0x000fe4000000000f */
[----:B------:R-:W-:Y:S02]  /*10990*/  F2FP.SATFINITE.E4M3.F32.PACK_AB_MERGE_C R124, R125, R124, RZ ;  /* 0x0000007c7d7c723e */ /* 0x000fe400048070ff */
[----:B------:R-:W-:Y:S01]  /*109a0*/  F2FP.SATFINITE.E4M3.F32.PACK_AB_MERGE_C R126, R127, R126, RZ ;  /* 0x0000007e7f7e723e */ /* 0x000fe200048070ff */
[----:B------:R0:W-:Y:S01]  /*109b0*/  SYNCS.ARRIVE.TRANS64.RED.A1T0 RZ, [R15+URZ], RZ ;  /* 0x000000ff0fff79a7 */ /* 0x0001e2000810043f */
[----:B------:R-:W-:Y:S02]  /*109c0*/  F2FP.SATFINITE.E4M3.F32.PACK_AB_MERGE_C R132, R133, R132, RZ ;  /* 0x000000848584723e */ /* 0x000fe400048070ff */
        /* <DEDUP_REMOVED lines=72> */
[C---:B--2---:R-:W-:Y:S01]  /*10e50*/  ISETP.GT.AND P1, PT, R8.reuse, R14, PT ;  /* 0x0000000e0800720c */ /* 0x044fe20003f24270 */
[----:B------:R-:W-:-:S12]  /*10e60*/  VIADD R8, R8, 0xffffffff ;  /* 0xffffffff08087836 */ /* 0x000fd80000000000 */
[----:B0-----:R-:W-:Y:S05]  /*10e70*/  @P1 BRA `(.L_x_14590) ;  /* 0xffffffbc00501947 */ /* 0x001fea000383ffff */
[----:B------:R-:W-:Y:S05]  /*10e80*/  BSYNC B0 ;  /* 0x0000000000007941 */ /* 0x000fea0003800000 */
.L_x_14569:
[----:B------:R-:W-:Y:S02]  /*10e90*/  IMAD.MOV.U32 R0, RZ, RZ, R13 ;  /* 0x000000ffff007224 */ /* 0x000fe400078e000d */
[----:B------:R-:W-:Y:S02]  /*10ea0*/  IMAD.MOV.U32 R3, RZ, RZ, R10 ;  /* 0x000000ffff037224 */ /* 0x000fe400078e000a */
[----:B------:R-:W-:Y:S02]  /*10eb0*/  IMAD.MOV.U32 R23, RZ, RZ, R9 ;  /* 0x000000ffff177224 */ /* 0x000fe400078e0009 */
[----:B------:R-:W-:-:S07]  /*10ec0*/  IMAD.MOV.U32 R156, RZ, RZ, R20 ;  /* 0x000000ffff9c7224 */ /* 0x000fce00078e0014 */
.L_x_14568:
[----:B------:R-:W-:Y:S05]  /*10ed0*/  BSYNC B1 ;  /* 0x0000000000017941 */ /* 0x000fea0003800000 */
.L_x_14567:
[----:B------:R-:W2:Y:S01]  /*10ee0*/  LDL R9, [R1+0x28] ;  /* 0x0000280001097983 */ /* 0x000ea20000100800 */
[----:B------:R-:W0:Y:S03]  /*10ef0*/  LDC R10, c[0x0][0x448] ;  /* 0x00011200ff0a7b82 */ /* 0x000e260000000800 */
[----:B------:R-:W3:Y:S04]  /*10f00*/  LDL R15, [R1+0x10] ;  /* 0x00001000010f7983 */ /* 0x000ee80000100800 */
[----:B------:R-:W3:Y:S01]  /*10f10*/  LDL R14, [R1+0x14] ;  /* 0x00001400010e7983 */ /* 0x000ee20000100800 */
[----:B------:R-:W1:Y:S01]  /*10f20*/  LDC R13, c[0x0][0x9e4] ;  /* 0x00027900ff0d7b82 */ /* 0x000e620000000800 */
[----:B------:R-:W-:-:S02]  /*10f30*/  LOP3.LUT R17, R17, 0xfffffff7, RZ, 0xc0, !PT ;  /* 0xfffffff711117812 */ /* 0x000fc400078ec0ff */
        /* <DEDUP_REMOVED lines=24> */
.L_x_14593:
[----:B------:R-:W-:-:S13]  /*110c0*/  ISETP.NE.AND P1, PT, R13, 0x1, PT ;  /* 0x000000010d00780c */ /* 0x000fda0003f25270 */
[----:B------:R-:W0:Y:S02]  /*110d0*/  @P1 LDC.64 R10, c[0x0][0x9e8] ;  /* 0x00027a00ff0a1b82 */ /* 0x000e240000000a00 */
[----:B0-----:R-:W-:-:S05]  /*110e0*/  @P1 IMAD.HI.U32 R10, R9, R10, RZ ;  /* 0x0000000a090a1227 */ /* 0x001fca00078e00ff */
[----:B------:R-:W-:-:S07]  /*110f0*/  @P1 SHF.R.U32.HI R9, RZ, R11, R10 ;  /* 0x0000000bff091219 */ /* 0x000fce000001160a */
.L_x_14594:
[----:B------:R-:W-:Y:S05]  /*11100*/  BSYNC B0 ;  /* 0x0000000000007941 */ /* 0x000fea0003800000 */
.L_x_14592:
[----:B------:R-:W-:-:S05]  /*11110*/  IMAD R9, R9, R13, RZ ;  /* 0x0000000d09097224 */ /* 0x000fca00078e02ff */
[----:B------:R-:W-:-:S07]  /*11120*/  VIMNMX R12, R12, R9, !PT ;  /* 0x000000090c0c7248 */ /* 0x000fce0007fe0100 */
.L_x_14591:
[----:B------:R-:W2:Y:S01]  /*11130*/  LDL R10, [R1+0x40] ;  /* 0x00004000010a7983 */ /* 0x000ea20000100800 */
[----:B------:R-:W-:Y:S01]  /*11140*/  VIADD R12, R12, 0x9f ;  /* 0x0000009f0c0c7836 */ /* 0x000fe20000000000 */
[----:B------:R-:W-:Y:S03]  /*11150*/  BSSY B0, `(.L_x_14595) ;  /* 0x0000259000007945 */ /* 0x000fe60003800000 */
[----:B------:R-:W-:-:S05]  /*11160*/  IMAD.HI R12, R12, 0x66666667, RZ ;  /* 0x666666670c0c7827 */ /* 0x000fca00078e02ff */
[----:B------:R-:W-:-:S04]  /*11170*/  SHF.R.U32.HI R9, RZ, 0x1f, R12 ;  /* 0x0000001fff097819 */ /* 0x000fc8000001160c */
[----:B------:R-:W-:-:S04]  /*11180*/  LEA.HI.SX32 R9, R12, R9, 0x1a ;  /* 0x000000090c097211 */ /* 0x000fc800078fd2ff */
[----:B--2---:R-:W-:-:S04]  /*11190*/  VIMNMX R20, R10, R9, !PT ;  /* 0x000000090a147248 */ /* 0x004fc80007fe0100 */
[----:B------:R-:W-:-:S13]  /*111a0*/  ISETP.GE.AND P1, PT, R8, R20, PT ;  /* 0x000000140800720c */ /* 0x000fda0003f26270 */
[----:B------:R-:W-:Y:S05]  /*111b0*/  @!P1 BRA `(.L_x_14596) ;  /* 0x0000002400489947 */ /* 0x000fea0003800000 */
[----:B------:R-:W-:Y:S01]  /*111c0*/  BSSY B1, `(.L_x_14597) ;  /* 0x0000250000017945 */ /* 0x000fe20003800000 */
[----:B------:R-:W-:Y:S02]  /*111d0*/  IMAD.MOV.U32 R15, RZ, RZ, R8 ;  /* 0x000000ffff0f7224 */ /* 0x000fe400078e0008 */
[----:B------:R-:W-:Y:S02]  /*111e0*/  IMAD.MOV.U32 R10, RZ, RZ, R0 ;  /* 0x000000ffff0a7224 */ /* 0x000fe400078e0000 */
[----:B------:R-:W-:Y:S02]  /*111f0*/  IMAD.MOV.U32 R11, RZ, RZ, R3 ;  /* 0x000000ffff0b7224 */ /* 0x000fe400078e0003 */
[----:B------:R-:W-:Y:S02]  /*11200*/  IMAD.MOV.U32 R9, RZ, RZ, R156 ;  /* 0x000000ffff097224 */ /* 0x000fe400078e009c */
[----:B------:R-:W-:-:S07]  /*11210*/  IMAD.MOV.U32 R8, RZ, RZ, R23 ;  /* 0x000000ffff087224 */ /* 0x000fce00078e0017 */
.L_x_14610:
[----:B------:R-:W-:-:S04]  /*11220*/  ISETP.NE.AND P1, PT, R8, 0x1, PT ;  /* 0x000000010800780c */ /* 0x000fc80003f25270 */
[----:B------:R-:W-:-:S04]  /*11230*/  SEL R156, RZ, 0x1, P1 ;  /* 0x00000001ff9c7807 */ /* 0x000fc80000800000 */
[----:B------:R-:W-:Y:S01]  /*11240*/  LOP3.LUT R156, R9, R156, RZ, 0x3c, !PT ;  /* 0x0000009c099c7212 */ /* 0x000fe200078e3cff */
[----:B------:R-:W-:Y:S06]  /*11250*/  @!P0 BRA `(.L_x_14598) ;  /* 0x0000000000048947 */ /* 0x000fec0003800000 */
[----:B------:R-:W-:Y:S01]  /*11260*/  BPT.TRAP 0x1 ;  /* 0x000000040000795c */ /* 0x000fe20000300000 */
.L_x_14598:
        /* <DEDUP_REMOVED lines=8> */
.L_x_14599:
        /* <DEDUP_REMOVED lines=8> */
.L_x_14601:
[----:B------:R-:W-:Y:S05]  /*11370*/  BSYNC B2 ;  /* 0x0000000000027941 */ /* 0x000fea0003800000 */
.L_x_14600:
[----:B------:R-:W-:Y:S01]  /*11380*/  IMAD.MOV.U32 R12, RZ, RZ, R14 ;  /* 0x000000ffff0c7224 */ /* 0x000fe200078e000e */
[----:B------:R-:W-:Y:S01]  /*11390*/  R2UR UR16, R4 ;  /* 0x00000000041072ca */ /* 0x000fe200000e0000 */
[----:B------:R-:W-:Y:S01]  /*113a0*/  IMAD.MOV.U32 R13, RZ, RZ, -0x7fffffe0 ;  /* 0x80000020ff0d7424 */ /* 0x000fe200078e00ff */
[----:B------:R-:W-:Y:S01]  /*113b0*/  R2UR UR17, R5 ;  /* 0x00000000051172ca */ /* 0x000fe200000e0000 */
[----:B------:R-:W-:Y:S01]  /*113c0*/  WARPGROUP.ARRIVE ;  /* 0x00000000000079c5 */ /* 0x000fe20000000000 */
[----:B------:R-:W-:Y:S01]  /*113d0*/  R2UR UR18, R12 ;  /* 0x000000000c1272ca */ /* 0x000fe200000e0000 */
[----:B------:R-:W-:Y:S01]  /*113e0*/  IMAD.MOV.U32 R57, RZ, RZ, -0x7fffffe0 ;  /* 0x80000020ff397424 */ /* 0x000fe200078e00ff */
[----:B------:R-:W-:Y:S01]  /*113f0*/  R2UR UR19, R13 ;  /* 0x000000000d1372ca */ /* 0x000fe200000e0000 */
[----:B------:R-:W-:Y:S01]  /*11400*/  IMAD.MOV.U32 R12, RZ, RZ, R58 ;  /* 0x000000ffff0c7224 */ /* 0x000fe200078e003a */
[----:B------:R-:W-:Y:S01]  /*11410*/  R2UR UR22, R56 ;  /* 0x00000000381672ca */ /* 0x000fe200000e0000 */
[C---:B------:R-:W-:Y:S01]  /*11420*/  VIADD R56, R14.reuse, 0x180 ;  /* 0x000001800e387836 */ /* 0x040fe20000000000 */
        /* <DEDUP_REMOVED lines=20> */
[----:B------:R-:W-:Y:S01]  /*11570*/  R2UR UR14, R56 ;  /* 0x00000000380e72ca */ /* 0x000fe200000e0000 */
[----:B------:R-:W-:Y:S01]  /*11580*/  VIADD R56, R14, 0x102 ;  /* 0x000001020e387836 */ /* 0x000fe20000000000 */
[----:B------:R-:W-:Y:S01]  /*11590*/  R2UR UR15, R57 ;  /* 0x00000000390f72ca */ /* 0x000fe200000e0000 */
[----:B------:R-:W-:Y:S01]  /*115a0*/  IMAD.MOV.U32 R57, RZ, RZ, -0x7fffffe0 ;  /* 0x80000020ff397424 */ /* 0x000fe200078e00ff */
[----:B------:R-:W-:-:S02]  /*115b0*/  R2UR UR4, R4 ;  /* 0x00000000040472ca */ /* 0x000fc400000e0000 */
[----:B------:R-:W-:Y:S02]  /*115c0*/  R2UR UR5, R5 ;  /* 0x00000000050572ca */ /* 0x000fe400000e0000 */
        /* <DEDUP_REMOVED lines=50> */
.L_x_14603:
[----:B01----:R-:W-:Y:S01]  /*118f0*/  SHF.L.U32 R3, R9, 0x1f, RZ ;  /* 0x0000001f09037819 */ /* 0x003fe200000006ff */
[----:B------:R-:W-:-:S04]  /*11900*/  IMAD R14, R8, 0x8, R22 ;  /* 0x00000008080e7824 */ /* 0x000fc800078e0216 */
[----:B------:R0:W1:Y:S01]  /*11910*/  SYNCS.PHASECHK.TRANS64.TRYWAIT P1, [R14+URZ+0x13250], R3 ;  /* 0x013250030e0075a7 */ /* 0x000062000802017f */
[----:B------:R-:W-:Y:S05]  /*11920*/  @!P0 BRA `(.L_x_14604) ;  /* 0x0000000000048947 */ /* 0x000fea0003800000 */
[----:B------:R-:W-:Y:S01]  /*11930*/  BPT.TRAP 0x1 ;  /* 0x000000040000795c */ /* 0x000fe20000300000 */
.L_x_14604:
[----:B------:R-:W-:Y:S04]  /*11940*/  BSSY B2, `(.L_x_14605) ;  /* 0x0000004000027945 */ /* 0x000fe80003800000 */
[----:B-1----:R-:W-:Y:S05]  /*11950*/  @P1 BRA `(.L_x_14606) ;  /* 0x0000000000081947 */ /* 0x002fea0003800000 */
[----:B------:R-:W1:Y:S02]  /*11960*/  SYNCS.PHASECHK.TRANS64.TRYWAIT P1, [R14+URZ+0x13250], R3 ;  /* 0x013250030e0075a7 */ /* 0x000e64000802017f */
[----:B-1----:R-:W-:Y:S05]  /*11970*/  @!P1 BRA `(.L_x_14607) ;  /* 0x0000011000789947 */ /* 0x002fea0003800000 */
.L_x_14606:
[----:B------:R-:W-:Y:S05]  /*11980*/  BSYNC B2 ;  /* 0x0000000000027941 */ /* 0x000fea0003800000 */
.L_x_14605:
[----:B------:R-:W-:Y:S01]  /*11990*/  VIADD R9, R22, 0x1000 ;  /* 0x0000100016097836 */ /* 0x000fe20000000000 */
[----:B------:R-:W-:Y:S01]  /*119a0*/  WARPGROUP.ARRIVE ;  /* 0x00000000000079c5 */ /* 0x000fe20000000000 */
[----:B------:R-:W-:-:S03]  /*119b0*/  IMAD.MOV.U32 R13, RZ, RZ, -0x3ffffff0 ;  /* 0xc0000010ff0d7424 */ /* 0x000fc600078e00ff */
[----:B------:R-:W-:-:S04]  /*119c0*/  SHF.R.U32.HI R9, RZ, 0x4, R9 ;  /* 0x00000004ff097819 */ /* 0x000fc80000011609 */
[----:B------:R-:W-:-:S04]  /*119d0*/  LOP3.LUT R9, R9, 0x3fff, RZ, 0xc0, !PT ;  /* 0x00003fff09097812 */ /* 0x000fc800078ec0ff */
[----:B------:R-:W-:-:S05]  /*119e0*/  LOP3.LUT R9, R9, 0x10000, RZ, 0xfc, !PT ;  /* 0x0001000009097812 */ /* 0x000fca00078efcff */
[----:B------:R-:W-:Y:S02]  /*119f0*/  IMAD R8, R8, 0x280, R9 ;  /* 0x0000028008087824 */ /* 0x000fe400078e0209 */
[----:B------:R-:W-:Y:S02]  /*11a00*/  IMAD.MOV.U32 R9, RZ, RZ, -0x3ffffff0 ;  /* 0xc0000010ff097424 */ /* 0x000fe400078e00ff */
[C---:B------:R-:W-:Y:S01]  /*11a10*/  VIADD R12, R8.reuse, 0x80 ;  /* 0x00000080080c7836 */ /* 0x040fe20000000000 */
[----:B------:R-:W-:Y:S02]  /*11a20*/  R2UR UR6, R8 ;  /* 0x00000000080672ca */ /* 0x000fe400000e0000 */
[----:B------:R-:W-:Y:S01]  /*11a30*/  R2UR UR7, R9 ;  /* 0x00000000090772ca */ /* 0x000fe200000e0000 */
[----:B------:R-:W-:-:S12]  /*11a40*/  IMAD.MOV.U32 R9, RZ, RZ, -0x3ffffff0 ;  /* 0xc0000010ff097424 */ /* 0x000fd800078e00ff */
        /* <DEDUP_REMOVED lines=29> */
.L_x_14608:
[----:B------:R-:W2:Y:S04]  /*11c20*/  LDL.LU R12, [R1] ;  /* 0x00000000010c7983 */ /* 0x000ea80000300800 */
[----:B------:R-:W3:Y:S01]  /*11c30*/  LDL R137, [R1+0x1c] ;  /* 0x00001c0001897983 */ /* 0x000ee20000100800 */
[----:B------:R-:W-:-:S05]  /*11c40*/  VIADD R0, R0, 0x13240 ;  /* 0x0001324000007836 */ /* 0x000fca0000000000 */
[----:B---3--:R-:W-:-:S04]  /*11c50*/  PRMT R0, R137, 0x654, R0 ;  /* 0x0000065489007816 */ /* 0x008fc80000000000 */
[----:B------:R3:W-:Y:S02]  /*11c60*/  SYNCS.ARRIVE.TRANS64.RED.A1T0 RZ, [R0+URZ], RZ ;  /* 0x000000ff00ff79a7 */ /* 0x0007e4000810043f */
[----:B---3--:R-:W-:-:S04]  /*11c70*/  FMNMX.FTZ R0, R120, R11, !PT ;  /* 0x0000000b78007209 */ /* 0x008fc80007810000 */
        /* <DEDUP_REMOVED lines=39> */
[----:B01----:R-:W0:Y:S02]  /*11ef0*/  SHFL.BFLY PT, R3, R0, 0x2, 0x1f ;  /* 0x0c401f0000037f89 */ /* 0x003e2400000e0000 */
        /* <DEDUP_REMOVED lines=115> */
[----:B------:R-:W-:Y:S01]  /*12630*/  FMUL.FTZ R8, R2, R8 ;  /* 0x0000000802087220 */ /* 0x000fe20000410000 */
[----:B------:R-:W-:-:S01]  /*12640*/  FADD.FTZ R10, -R0, R10 ;  /* 0x0000000a000a7221 */ /* 0x000fc20000010100 */
[C---:B------:R-:W-:Y:S01]  /*12650*/  FFMA.FTZ R11, R2.reuse, R0, -8 ;  /* 0xc1000000020b7423 */ /* 0x040fe20000010000 */
[----:B------:R-:W-:Y:S02]  /*12660*/  MUFU.EX2 R76, R76 ;  /* 0x0000004c004c7308 */ /* 0x000fe40000000800 */
[C---:B------:R-:W-:Y:S01]  /*12670*/  FMUL.FTZ R10, R2.reuse, R10 ;  /* 0x0000000a020a7220 */ /* 0x040fe20000410000 */
[C-C-:B------:R-:W-:Y:S01]  /*12680*/  FFMA.FTZ R122, R2.reuse, R122, -R11.reuse ;  /* 0x0000007a027a7223 */ /* 0x140fe2000001080b */
[----:B------:R-:W-:-:S01]  /*12690*/  FFMA.FTZ R123, R2, R123, -R11 ;  /* 0x0000007b027b7223 */ /* 0x000fc2000001080b */
[C-C-:B------:R-:W-:Y:S01]  /*126a0*/  FFMA.FTZ R126, R2.reuse, R126, -R11.reuse ;  /* 0x0000007e027e7223 */ /* 0x140fe2000001080b */
[----:B------:R-:W-:-:S01]  /*126b0*/  FFMA.FTZ R127, R2, R127, -R11 ;  /* 0x0000007f027f7223 */ /* 0x000fc2000001080b */
[C-C-:B------:R-:W-:Y:S01]  /*126c0*/  FFMA.FTZ R130, R2.reuse, R130, -R11.reuse ;  /* 0x0000008202827223 */ /* 0x140fe2000001080b */
        /* <DEDUP_REMOVED lines=17> */
[----:B--2---:R-:W-:-:S01]  /*127e0*/  FFMA.FTZ R12, R8, R12, R120 ;  /* 0x0000000c080c7223 */ /* 0x004fc20000010078 */
        /* <DEDUP_REMOVED lines=16> */
[----:B0-----:R-:W-:Y:S01]  /*128f0*/  FFMA.FTZ R21, R10, R21, R122 ;  /* 0x000000150a157223 */ /* 0x001fe2000001007a */
[----:B------:R-:W-:-:S01]  /*12900*/  FFMA.FTZ R83, R2, R83, -R11 ;  /* 0x0000005302537223 */ /* 0x000fc2000001080b */
[----:B------:R-:W-:Y:S01]  /*12910*/  FFMA.FTZ R86, R2, R86, -R11 ;  /* 0x0000005602567223 */ /* 0x000fe2000001080b */
[----:B------:R-:W-:-:S01]  /*12920*/  FADD.FTZ R12, R129, R12 ;  /* 0x0000000c810c7221 */ /* 0x000fc20000010000 */
[C-C-:B------:R-:W-:Y:S01]  /*12930*/  FFMA.FTZ R87, R2.reuse, R87, -R11.reuse ;  /* 0x0000005702577223 */ /* 0x140fe2000001080b */
[----:B------:R-:W-:-:S01]  /*12940*/  FFMA.FTZ R58, R2, R58, -R11 ;  /* 0x0000003a023a7223 */ /* 0x000fc2000001080b */
[----:B------:R-:W0:Y:S01]  /*12950*/  MUFU.EX2 R127, R127 ;  /* 0x0000007f007f7308 */ /* 0x000e220000000800 */
[----:B------:R-:W-:-:S01]  /*12960*/  FADD.FTZ R12, R132, R12 ;  /* 0x0000000c840c7221 */ /* 0x000fc20000010000 */
[----:B-1----:R-:W-:Y:S01]  /*12970*/  FADD.FTZ R13, R123, R21 ;  /* 0x000000157b0d7221 */ /* 0x002fe20000010000 */
[----:B------:R-:W-:-:S01]  /*12980*/  FFMA.FTZ R59, R2, R59, -R11 ;  /* 0x0000003b023b7223 */ /* 0x000fc2000001080b */
[----:B------:R-:W-:Y:S01]  /*12990*/  FFMA.FTZ R62, R2, R62, -R11 ;  /* 0x0000003e023e7223 */ /* 0x000fe2000001080b */
[----:B------:R-:W-:-:S01]  /*129a0*/  FADD.FTZ R12, R133, R12 ;  /* 0x0000000c850c7221 */ /* 0x000fc20000010000 */
[C-C-:B------:R-:W-:Y:S01]  /*129b0*/  FFMA.FTZ R63, R2.reuse, R63, -R11.reuse ;  /* 0x0000003f023f7223 */ /* 0x140fe2000001080b */
[----:B------:R-:W-:-:S01]  /*129c0*/  FFMA.FTZ R66, R2, R66, -R11 ;  /* 0x0000004202427223 */ /* 0x000fc2000001080b */
[----:B------:R-:W1:Y:S01]  /*129d0*/  MUFU.EX2 R130, R130 ;  /* 0x0000008200827308 */ /* 0x000e620000000800 */
[----:B------:R-:W-:-:S01]  /*129e0*/  FADD.FTZ R12, R104, R12 ;  /* 0x0000000c680c7221 */ /* 0x000fc20000010000 */
[----:B--2---:R-:W-:Y:S01]  /*129f0*/  FADD.FTZ R13, R126, R13 ;  /* 0x0000000d7e0d7221 */ /* 0x004fe20000010000 */
[----:B------:R-:W-:-:S01]  /*12a00*/  FFMA.FTZ R67, R2, R67, -R11 ;  /* 0x0000004302437223 */ /* 0x000fc2000001080b */
[----:B------:R-:W-:Y:S01]  /*12a10*/  FFMA.FTZ R70, R2, R70, -R11 ;  /* 0x0000004602467223 */ /* 0x000fe2000001080b */
[----:B------:R-:W-:-:S01]  /*12a20*/  FADD.FTZ R12, R105, R12 ;  /* 0x0000000c690c7221 */ /* 0x000fc20000010000 */
[----:B------:R-:W-:-:S02]  /*12a30*/  FFMA.FTZ R11, R2, R71, -R11 ;  /* 0x00000047020b7223 */ /* 0x000fc4000001080b */
        /* <DEDUP_REMOVED lines=102> */
[----:B0-----:R-:W-:-:S05]  /*130a0*/  FADD.FTZ R12, R9, R12 ;  /* 0x0000000c090c7221 */ /* 0x001fca0000010000 */
[----:B------:R0:W-:Y:S02]  /*130b0*/  STL [R1], R12 ;  /* 0x0000000c01007387 */ /* 0x0001e40000100800 */
        /* <DEDUP_REMOVED lines=9> */
[----:B--2---:R-:W-:-:S04]  /*13150*/  FADD.FTZ R13, R67, R13 ;  /* 0x0000000d430d7221 */ /* 0x004fc80000010000 */
[----:B---3--:R-:W-:-:S04]  /*13160*/  FADD.FTZ R13, R70, R13 ;  /* 0x0000000d460d7221 */ /* 0x008fc80000010000 */
[----:B-1----:R-:W-:Y:S01]  /*13170*/  FADD.FTZ R21, R11, R13 ;  /* 0x0000000d0b157221 */ /* 0x002fe20000010000 */
[----:B0-----:R-:W-:Y:S06]  /*13180*/  @!P0 BRA `(.L_x_14609) ;  /* 0x0000000000048947 */ /* 0x001fec0003800000 */
[----:B------:R-:W-:Y:S01]  /*13190*/  BPT.TRAP 0x1 ;  /* 0x000000040000795c */ /* 0x000fe20000300000 */
.L_x_14609:
[----:B------:R-:W-:Y:S01]  /*131a0*/  ISETP.GT.AND P1, PT, R15, R20, PT ;  /* 0x000000140f00720c */ /* 0x000fe20003f24270 */
        /* <DEDUP_REMOVED lines=80> */
[----:B0-----:R-:W-:Y:S06]  /*136b0*/  @P1 BRA `(.L_x_14610) ;  /* 0xffffffd800d81947 */ /* 0x001fec000383ffff */
[----:B------:R-:W-:Y:S05]  /*136c0*/  BSYNC B1 ;  /* 0x0000000000017941 */ /* 0x000fea0003800000 */
.L_x_14597:
[----:B------:R-:W-:-:S07]  /*136d0*/  IMAD.MOV.U32 R8, RZ, RZ, R15 ;  /* 0x000000ffff087224 */ /* 0x000fce00078e000f */
.L_x_14596:
[----:B------:R-:W-:Y:S05]  /*136e0*/  BSYNC B0 ;  /* 0x0000000000007941 */ /* 0x000fea0003800000 */
.L_x_14595:
        /* <DEDUP_REMOVED lines=8> */
.L_x_14633:
        /* <DEDUP_REMOVED lines=8> */
.L_x_14613:
[----:B------:R-:W-:Y:S01]  /*137f0*/  IMAD R3, R23, 0x8, R22 ;  /* 0x0000000817037824 */ /* 0x000fe200078e0216 */
[----:B------:R-:W-:-:S04]  /*13800*/  SHF.L.U32 R12, R156, 0x1f, RZ ;  /* 0x0000001f9c0c7819 */ /* 0x000fc800000006ff */
[----:B------:R0:W1:Y:S01]  /*13810*/  SYNCS.PHASECHK.TRANS64.TRYWAIT P1, [R3+URZ+0x13230], R12 ;  /* 0x0132300c030075a7 */ /* 0x000062000802017f */
[----:B------:R-:W-:Y:S05]  /*13820*/  @!P0 BRA `(.L_x_14614) ;  /* 0x0000000000048947 */ /* 0x000fea0003800000 */
[----:B------:R-:W-:Y:S01]  /*13830*/  BPT.TRAP 0x1 ;  /* 0x000000040000795c */ /* 0x000fe20000300000 */
.L_x_14614:
        /* <DEDUP_REMOVED lines=8> */
.L_x_14616:
[----:B------:R-:W-:Y:S05]  /*138c0*/  BSYNC B1 ;  /* 0x0000000000017941 */ /* 0x000fea0003800000 */
.L_x_14615:
[----:B01----:R-:W-:Y:S01]  /*138d0*/  IMAD.MOV.U32 R12, RZ, RZ, R11 ;  /* 0x000000ffff0c7224 */ /* 0x003fe200078e000b */
        /* <DEDUP_REMOVED lines=86> */
.L_x_14618:
[----:B------:R-:W-:Y:S01]  /*13e40*/  SHF.L.U32 R3, R9, 0x1f, RZ ;  /* 0x0000001f09037819 */ /* 0x000fe200000006ff */
[----:B------:R-:W-:-:S04]  /*13e50*/  IMAD R9, R10, 0x8, R22 ;  /* 0x000000080a097824 */ /* 0x000fc800078e0216 */
[----:B------:R0:W1:Y:S01]  /*13e60*/  SYNCS.PHASECHK.TRANS64.TRYWAIT P1, [R9+URZ+0x13250], R3 ;  /* 0x01325003090075a7 */ /* 0x000062000802017f */
[----:B------:R-:W-:Y:S05]  /*13e70*/  @!P0 BRA `(.L_x_14619) ;  /* 0x0000000000048947 */ /* 0x000fea0003800000 */
[----:B------:R-:W-:Y:S01]  /*13e80*/  BPT.TRAP 0x1 ;  /* 0x000000040000795c */ /* 0x000fe20000300000 */
.L_x_14619:
[----:B------:R-:W-:Y:S04]  /*13e90*/  BSSY B1, `(.L_x_14620) ;  /* 0x0000004000017945 */ /* 0x000fe80003800000 */
[----:B-1----:R-:W-:Y:S05]  /*13ea0*/  @P1 BRA `(.L_x_14621) ;  /* 0x0000000000081947 */ /* 0x002fea0003800000 */
[----:B------:R-:W1:Y:S02]  /*13eb0*/  SYNCS.PHASECHK.TRANS64.TRYWAIT P1, [R9+URZ+0x13250], R3 ;  /* 0x01325003090075a7 */ /* 0x000e64000802017f */
[----:B-1----:R-:W-:Y:S05]  /*13ec0*/  @!P1 BRA `(.L_x_14622) ;  /* 0x000000ec004c9947 */ /* 0x002fea0003800000 */
.L_x_14621:
[----:B------:R-:W-:Y:S05]  /*13ed0*/  BSYNC B1 ;  /* 0x0000000000017941 */ /* 0x000fea0003800000 */
.L_x_14620:
        /* <DEDUP_REMOVED lines=41> */
.L_x_14623:
[----:B------:R-:W2:Y:S01]  /*14170*/  LDL R13, [R1+0x28] ;  /* 0x00002800010d7983 */ /* 0x000ea20000100800 */
[----:B------:R-:W3:Y:S03]  /*14180*/  LDC R10, c[0x0][0x448] ;  /* 0x00011200ff0a7b82 */ /* 0x000ee60000000800 */
[----:B01----:R-:W2:Y:S04]  /*14190*/  LDL R3, [R1+0x3c] ;  /* 0x00003c0001037983 */ /* 0x003ea80000100800 */
[----:B------:R-:W4:Y:S01]  /*141a0*/  LDL R140, [R1+0x1c] ;  /* 0x00001c00018c7983 */ /* 0x000f220000100800 */
[----:B------:R-:W0:Y:S03]  /*141b0*/  LDC R143, c[0x0][0x9e4] ;  /* 0x00027900ff8f7b82 */ /* 0x000e260000000800 */
[----:B------:R-:W5:Y:S04]  /*141c0*/  LDL R12, [R1+0x38] ;  /* 0x00003800010c7983 */ /* 0x000f680000100800 */
[----:B------:R-:W5:Y:S04]  /*141d0*/  LDL R142, [R1+0x14] ;  /* 0x00001400018e7983 */ /* 0x000f680000100800 */
[----:B------:R-:W5:Y:S01]  /*141e0*/  LDL R141, [R1+0x10] ;  /* 0x00001000018d7983 */ /* 0x000f620000100800 */
[----:B---3--:R-:W-:-:S13]  /*141f0*/  ISETP.NE.AND P1, PT, R10, 0x1, PT ;  /* 0x000000010a00780c */ /* 0x008fda0003f25270 */
[----:B------:R-:W1:Y:S08]  /*14200*/  @P1 LDC R11, c[0x0][0x44c] ;  /* 0x00011300ff0b1b82 */ /* 0x000e700000000800 */
[----:B------:R-:W3:Y:S01]  /*14210*/  @P1 LDC R10, c[0x0][0x450] ;  /* 0x00011400ff0a1b82 */ /* 0x000ee20000000800 */
[----:B------:R-:W-:-:S04]  /*14220*/  IMAD R0, R0, 0x8, R22 ;  /* 0x0000000800007824 */ /* 0x000fc800078e0216 */
[----:B------:R-:W-:Y:S01]  /*14230*/  VIADD R0, R0, 0x13240 ;  /* 0x0001324000007836 */ /* 0x000fe20000000000 */
[----:B------:R-:W-:Y:S01]  /*14240*/  ULOP3.LUT UR4, URZ, UR42, URZ, 0x33, !UPT ;  /* 0x0000002a3f047292 */ /* 0x000fe2000f8e333f */
[----:B--2---:R-:W-:-:S04]  /*14250*/  IMAD.IADD R3, R3, 0x1, R13 ;  /* 0x0000000103037824 */ /* 0x004fc800078e020d */
[----:B-1----:R-:W-:Y:S01]  /*14260*/  @P1 IMAD.HI.U32 R11, R3, R11, RZ ;  /* 0x0000000b030b1227 */ /* 0x002fe200078e00ff */
[----:B----4-:R-:W-:-:S04]  /*14270*/  PRMT R0, R140, 0x654, R0 ;  /* 0x000006548c007816 */ /* 0x010fc80000000000 */
[----:B---3--:R-:W-:Y:S01]  /*14280*/  @P1 SHF.R.U32.HI R3, RZ, R10, R11 ;  /* 0x0000000aff031219 */ /* 0x008fe2000001160b */
[----:B------:R1:W-:Y:S04]  /*14290*/  SYNCS.ARRIVE.TRANS64.RED.A1T0 RZ, [R0+URZ], RZ ;  /* 0x000000ff00ff79a7 */ /* 0x0003e8000810043f */
[----:B------:R-:W2:Y:S01]  /*142a0*/  SHFL.IDX PT, R138, R3, RZ, 0x1c1f ;  /* 0x001c1fff038a7589 */ /* 0x000ea200000e0000 */
[----:B-1----:R-:W-:-:S04]  /*142b0*/  IMAD R0, R8, -0xa0, RZ ;  /* 0xffffff6008007824 */ /* 0x002fc800078e02ff */
[----:B------:R-:W-:Y:S01]  /*142c0*/  VIADD R20, R0, 0x1 ;  /* 0x0000000100147836 */ /* 0x000fe20000000000 */
[----:B0-----:R-:W-:-:S03]  /*142d0*/  ISETP.GE.AND P1, PT, R143, 0x1, PT ;  /* 0x000000018f00780c */ /* 0x001fc60003f26270 */
[----:B-----5:R-:W-:-:S05]  /*142e0*/  IMAD R20, R12, -0x2, R20 ;  /* 0xfffffffe0c147824 */ /* 0x020fca00078e0214 */
[----:B------:R-:W-:-:S05]  /*142f0*/  IADD3 R13, -R141, R20, R142 ;  /* 0x000000148d0d7210 */ /* 0x000fca0007ffe18e */
[C---:B------:R-:W-:Y:S02]  /*14300*/  VIADD R12, R13.reuse, UR39 ;  /* 0x000000270d0c7c36 */ /* 0x040fe40008000000 */
[----:B------:R-:W-:Y:S02]  /*14310*/  VIADD R13, R13, UR4 ;  /* 0x000000040d0d7c36 */ /* 0x000fe40008000000 */
[----:B------:R-:W-:Y:S02]  /*14320*/  VIADD R20, R20, 0xffffffff ;  /* 0xffffffff14147836 */ /* 0x000fe40000000000 */
[--C-:B--2---:R-:W-:Y:S02]  /*14330*/  IMAD.IADD R136, R12, 0x1, R138.reuse ;  /* 0x000000010c887824 */ /* 0x104fe400078e028a */
        /* <DEDUP_REMOVED lines=14> */
.L_x_14626:
[----:B------:R-:W-:-:S05]  /*14420*/  IMAD.U32 R139, RZ, RZ, UR36 ;  /* 0x00000024ff8b7e24 */ /* 0x000fca000f8e00ff */
[----:B------:R-:W-:-:S13]  /*14430*/  ISETP.NE.AND P1, PT, R139, 0x1, PT ;  /* 0x000000018b00780c */ /* 0x000fda0003f25270 */
[----:B------:R-:W0:Y:S02]  /*14440*/  @P1 LDC.64 R10, c[0x0][0x9e8] ;  /* 0x00027a00ff0a1b82 */ /* 0x000e240000000a00 */
[----:B0-----:R-:W-:-:S05]  /*14450*/  @P1 IMAD.HI.U32 R10, R138, R10, RZ ;  /* 0x0000000a8a0a1227 */ /* 0x001fca00078e00ff */
[----:B------:R-:W-:-:S07]  /*14460*/  @P1 SHF.R.U32.HI R138, RZ, R11, R10 ;  /* 0x0000000bff8a1219 */ /* 0x000fce000001160a */
.L_x_14627:
[----:B------:R-:W-:Y:S05]  /*14470*/  BSYNC B1 ;  /* 0x0000000000017941 */ /* 0x000fea0003800000 */
.L_x_14625:
[----:B------:R-:W-:-:S05]  /*14480*/  IMAD R138, R138, R139, R20 ;  /* 0x0000008b8a8a7224 */ /* 0x000fca00078e0214 */
[----:B------:R-:W-:Y:S02]  /*14490*/  VIMNMX R137, R137, R138, !PT ;  /* 0x0000008a89897248 */ /* 0x000fe40007fe0100 */
[----:B------:R-:W-:-:S07]  /*144a0*/  VIADDMNMX R136, R138, R139, R136, PT ;  /* 0x0000008b8a887246 */ /* 0x000fce0003800188 */
.L_x_14624:
[C---:B------:R-:W-:Y:S02]  /*144b0*/  ISETP.GE.AND P2, PT, R0.reuse, 0x2, PT ;  /* 0x000000020000780c */ /* 0x040fe40003f46270 */
        /* <DEDUP_REMOVED lines=224> */
[----:B------:R-:W-:Y:S02]  /*152c0*/  ISETP.GE.AND P6, PT, R0, 0x9a, PT ;  /* 0x0000009a0000780c */ /* 0x000fe40003fc6270 */
[----:B------:R-:W0:Y:S11]  /*152d0*/  SHFL.IDX PT, R0, R3, 0x1, 0x1c1f ;  /* 0x003c1f0003007f89 */ /* 0x000e3600000e0000 */
[----:B------:R-:W-:-:S02]  /*152e0*/  @P6 LOP3.LUT R16, R16, 0x8000000, RZ, 0xfc, !PT ;  /* 0x0800000010106812 */ /* 0x000fc400078efcff */
[----:B------:R-:W-:-:S04]  /*152f0*/  ISETP.GT.AND P6, PT, R137, 0x99, !P6 ;  /* 0x000000998900780c */ /* 0x000fc800077c4270 */
[----:B------:R-:W-:-:S04]  /*15300*/  ISETP.LT.OR P6, PT, R136, 0x9a, P6 ;  /* 0x0000009a8800780c */ /* 0x000fc800037c1670 */
[----:B------:R-:W-:Y:S02]  /*15310*/  FSEL R69, R69, -INF , !P6 ;  /* 0xff80000045457808 */ /* 0x000fe40007000000 */
[----:B------:R-:W-:Y:S01]  /*15320*/  ISETP.GE.AND P6, PT, R143, 0x1, PT ;  /* 0x000000018f00780c */ /* 0x000fe20003fc6270 */
        /* <DEDUP_REMOVED lines=15> */
.L_x_14630:
[----:B------:R-:W-:-:S05]  /*15420*/  IMAD.U32 R3, RZ, RZ, UR36 ;  /* 0x00000024ff037e24 */ /* 0x000fca000f8e00ff */
[----:B------:R-:W-:-:S13]  /*15430*/  ISETP.NE.AND P6, PT, R3, 0x1, PT ;  /* 0x000000010300780c */ /* 0x000fda0003fc5270 */
[----:B------:R-:W0:Y:S02]  /*15440*/  @P6 LDC.64 R10, c[0x0][0x9e8] ;  /* 0x00027a00ff0a6b82 */ /* 0x000e240000000a00 */
[----:B0-----:R-:W-:-:S05]  /*15450*/  @P6 IMAD.HI.U32 R10, R0, R10, RZ ;  /* 0x0000000a000a6227 */ /* 0x001fca00078e00ff */
[----:B------:R-:W-:-:S07]  /*15460*/  @P6 SHF.R.U32.HI R0, RZ, R11, R10 ;  /* 0x0000000bff006219 */ /* 0x000fce000001160a */
.L_x_14631:
[----:B------:R-:W-:Y:S05]  /*15470*/  BSYNC B1 ;  /* 0x0000000000017941 */ /* 0x000fea0003800000 */
.L_x_14629:
[----:B------:R-:W-:-:S05]  /*15480*/  IMAD R0, R0, R3, R20 ;  /* 0x0000000300007224 */ /* 0x000fca00078e0214 */
[----:B------:R-:W-:Y:S02]  /*15490*/  VIMNMX R13, R13, R0, !PT ;  /* 0x000000000d0d7248 */ /* 0x000fe40007fe0100 */
[----:B------:R-:W-:-:S07]  /*154a0*/  VIADDMNMX R12, R0, R3, R12, PT ;  /* 0x00000003000c7246 */ /* 0x000fce000380010c */
.L_x_14628:
        /* <DEDUP_REMOVED lines=76> */
[----:B------:R-:W-:Y:S02]  /*15970*/  FMNMX.FTZ R0, R108, R0, !PT ;  /* 0x000000006c007209 */ /* 0x000fe40007810000 */
        /* <DEDUP_REMOVED lines=12> */
[----:B------:R-:W-:Y:S02]  /*15a40*/  LOP3.LUT P5, RZ, R16, 0x200, RZ, 0xc0, !PT ;  /* 0x0000020010ff7812 */ /* 0x000fe400078ac0ff */
[----:B------:R-:W-:-:S02]  /*15a50*/  FMNMX.FTZ R0, R88, R0, !PT ;  /* 0x0000000058007209 */ /* 0x000fc40007810000 */
[----:B------:R-:W-:Y:S02]  /*15a60*/  FSEL R78, R78, -INF , !P1 ;  /* 0xff8000004e4e7808 */ /* 0x000fe40004800000 */
        /* <DEDUP_REMOVED lines=9> */
[----:B------:R-:W-:Y:S02]  /*15b00*/  FMNMX.FTZ R0, R96, R0, !PT ;  /* 0x0000000060007209 */ /* 0x000fe40007810000 */
[----:B------:R-:W-:-:S02]  /*15b10*/  LOP3.LUT P3, RZ, R16, 0x80, RZ, 0xc0, !PT ;  /* 0x0000008010ff7812 */ /* 0x000fc4000786c0ff */
[----:B------:R-:W-:Y:S02]  /*15b20*/  FSEL R82, R82, -INF , !P1 ;  /* 0xff80000052527808 */ /* 0x000fe40004800000 */
[----:B------:R-:W-:Y:S02]  /*15b30*/  FMNMX.FTZ R0, R97, R0, !PT ;  /* 0x0000000061007209 */ /* 0x000fe40007810000 */
[----:B------:R-:W-:Y:S02]  /*15b40*/  ISETP.GT.AND P1, PT, R13, 0x71, !P3 ;  /* 0x000000710d00780c */ /* 0x000fe40005f24270 */
[----:B------:R-:W-:Y:S02]  /*15b50*/  FMNMX.FTZ R0, R100, R0, !PT ;  /* 0x0000000064007209 */ /* 0x000fe40007810000 */
[----:B------:R-:W-:Y:S02]  /*15b60*/  ISETP.LT.OR P1, PT, R12, 0x72, P1 ;  /* 0x000000720c00780c */ /* 0x000fe40000f21670 */
[----:B------:R-:W-:-:S02]  /*15b70*/  LOP3.LUT P2, RZ, R16, 0x40, RZ, 0xc0, !PT ;  /* 0x0000004010ff7812 */ /* 0x000fc4000784c0ff */
[----:B------:R-:W-:Y:S02]  /*15b80*/  FMNMX.FTZ R0, R101, R0, !PT ;  /* 0x0000000065007209 */ /* 0x000fe40007810000 */
[----:B------:R-:W-:Y:S02]  /*15b90*/  FSEL R83, R83, -INF , !P1 ;  /* 0xff80000053537808 */ /* 0x000fe40004800000 */
        /* <DEDUP_REMOVED lines=39> */
[----:B------:R-:W-:Y:S01]  /*15e10*/  LOP3.LUT P1, RZ, R17, 0x1, RZ, 0xc0, !PT ;  /* 0x0000000111ff7812 */ /* 0x000fe2000782c0ff */
[----:B------:R-:W0:Y:S01]  /*15e20*/  SHFL.BFLY PT, R3, R0, 0x2, 0x1f ;  /* 0x0c401f0000037f89 */ /* 0x000e2200000e0000 */
[----:B------:R-:W-:-:S02]  /*15e30*/  LOP3.LUT P0, RZ, R16, 0x4000000, RZ, 0xc0, !PT ;  /* 0x0400000010ff7812 */ /* 0x000fc4000780c0ff */
[C---:B------:R-:W-:Y:S02]  /*15e40*/  ISETP.GT.AND P1, PT, R13.reuse, 0x11, !P1 ;  /* 0x000000110d00780c */ /* 0x040fe40004f24270 */
[----:B------:R-:W-:Y:S02]  /*15e50*/  ISETP.GT.AND P0, PT, R13, 0x80, !P0 ;  /* 0x000000800d00780c */ /* 0x000fe40004704270 */
[----:B------:R-:W-:Y:S02]  /*15e60*/  ISETP.LT.OR P1, PT, R12, 0x12, P1 ;  /* 0x000000120c00780c */ /* 0x000fe40000f21670 */
[----:B------:R-:W-:Y:S02]  /*15e70*/  LOP3.LUT P2, RZ, R16, 0x1000000, RZ, 0xc0, !PT ;  /* 0x0100000010ff7812 */ /* 0x000fe4000784c0ff */
[----:B------:R-:W-:Y:S02]  /*15e80*/  FSEL R131, R131, -INF , !P1 ;  /* 0xff80000083837808 */ /* 0x000fe40004800000 */
[----:B------:R-:W-:-:S02]  /*15e90*/  LOP3.LUT P1, RZ, R17, 0x4, RZ, 0xc0, !PT ;  /* 0x0000000411ff7812 */ /* 0x000fc4000782c0ff */
[C---:B------:R-:W-:Y:S02]  /*15ea0*/  LOP3.LUT P3, RZ, R16.reuse, 0x10, RZ, 0xc0, !PT ;  /* 0x0000001010ff7812 */ /* 0x040fe4000786c0ff */
[----:B------:R-:W-:Y:S02]  /*15eb0*/  ISETP.GT.AND P1, PT, R13, 0x18, !P1 ;  /* 0x000000180d00780c */ /* 0x000fe40004f24270 */
[----:B------:R-:W-:Y:S02]  /*15ec0*/  LOP3.LUT P4, RZ, R16, 0x8, RZ, 0xc0, !PT ;  /* 0x0000000810ff7812 */ /* 0x000fe4000788c0ff */
[----:B------:R-:W-:Y:S02]  /*15ed0*/  ISETP.LT.OR P1, PT, R12, 0x19, P1 ;  /* 0x000000190c00780c */ /* 0x000fe40000f21670 */
[----:B------:R-:W-:Y:S02]  /*15ee0*/  LOP3.LUT P5, RZ, R16, 0x4, RZ, 0xc0, !PT ;  /* 0x0000000410ff7812 */ /* 0x000fe400078ac0ff */
[----:B------:R-:W-:-:S02]  /*15ef0*/  FSEL R134, R134, -INF , !P1 ;  /* 0xff80000086867808 */ /* 0x000fc40004800000 */
[----:B0-----:R-:W-:Y:S02]  /*15f00*/  FMNMX.FTZ R3, R0, R3, !PT ;  /* 0x0000000300037209 */ /* 0x001fe40007810000 */
[C---:B------:R-:W-:Y:S02]  /*15f10*/  LOP3.LUT P1, RZ, R17.reuse, 0x2, RZ, 0xc0, !PT ;  /* 0x0000000211ff7812 */ /* 0x040fe4000782c0ff */
[----:B------:R-:W-:Y:S01]  /*15f20*/  LOP3.LUT R17, R17, 0xffffff7f, RZ, 0xc0, !PT ;  /* 0xffffff7f11117812 */ /* 0x000fe200078ec0ff */
[----:B------:R-:W0:Y:S01]  /*15f30*/  SHFL.BFLY PT, R0, R3, 0x1, 0x1f ;  /* 0x0c201f0003007f89 */ /* 0x000e2200000e0000 */
[----:B------:R-:W-:Y:S02]  /*15f40*/  ISETP.GT.AND P1, PT, R13, 0x19, !P1 ;  /* 0x000000190d00780c */ /* 0x000fe40004f24270 */
[----:B------:R-:W-:Y:S02]  /*15f50*/  @P0 LOP3.LUT R17, R17, 0x80, RZ, 0xfc, !PT ;  /* 0x0000008011110812 */ /* 0x000fe400078efcff */
[----:B------:R-:W-:-:S02]  /*15f60*/  ISETP.LT.OR P1, PT, R12, 0x1a, P1 ;  /* 0x0000001a0c00780c */ /* 0x000fc40000f21670 */
[C---:B------:R-:W-:Y:S02]  /*15f70*/  LOP3.LUT P0, RZ, R16.reuse, 0x8000000, RZ, 0xc0, !PT ;  /* 0x0800000010ff7812 */ /* 0x040fe4000780c0ff */
[----:B------:R-:W-:Y:S02]  /*15f80*/  FSEL R135, R135, -INF , !P1 ;  /* 0xff80000087877808 */ /* 0x000fe40004800000 */
[C---:B------:R-:W-:Y:S02]  /*15f90*/  LOP3.LUT P1, RZ, R16.reuse, 0x1, RZ, 0xc0, !PT ;  /* 0x0000000110ff7812 */ /* 0x040fe4000782c0ff */
[C---:B------:R-:W-:Y:S02]  /*15fa0*/  ISETP.GT.AND P0, PT, R13.reuse, 0x99, !P0 ;  /* 0x000000990d00780c */ /* 0x040fe40004704270 */
[----:B------:R-:W-:Y:S02]  /*15fb0*/  ISETP.GT.AND P1, PT, R13, RZ, !P1 ;  /* 0x000000ff0d00720c */ /* 0x000fe40004f24270 */
[----:B------:R-:W-:-:S02]  /*15fc0*/  LOP3.LUT P6, RZ, R16, 0x2, RZ, 0xc0, !PT ;  /* 0x0000000210ff7812 */ /* 0x000fc400078cc0ff */
[----:B------:R-:W-:Y:S02]  /*15fd0*/  ISETP.LT.OR P1, PT, R12, 0x1, P1 ;  /* 0x000000010c00780c */ /* 0x000fe40000f21670 */
[----:B------:R-:W-:Y:S02]  /*15fe0*/  ISETP.GT.AND P2, PT, R13, 0x88, !P2 ;  /* 0x000000880d00780c */ /* 0x000fe40005744270 */
[----:B------:R-:W-:Y:S02]  /*15ff0*/  FSEL R122, R122, -INF , !P1 ;  /* 0xff8000007a7a7808 */ /* 0x000fe40004800000 */
[----:B0-----:R-:W-:Y:S02]  /*16000*/  FMNMX.FTZ R3, R3, R0, !PT ;  /* 0x0000000003037209 */ /* 0x001fe40007810000 */
[----:B------:R-:W-:Y:S02]  /*16010*/  FMNMX.FTZ R0, R122, R15, !PT ;  /* 0x0000000f7a007209 */ /* 0x000fe40007810000 */
[----:B------:R-:W-:Y:S01]  /*16020*/  LOP3.LUT P1, RZ, R16, 0x2000000, RZ, 0xc0, !PT ;  /* 0x0200000010ff7812 */ /* 0x000fe2000782c0ff */
[----:B------:R-:W-:-:S01]  /*16030*/  FFMA.FTZ R11, R2, R3, -8 ;  /* 0xc1000000020b7423 */ /* 0x000fc20000010003 */
[----:B------:R-:W-:-:S02]  /*16040*/  FMNMX.FTZ R0, R123, R0, !PT ;  /* 0x000000007b007209 */ /* 0x000fc40007810000 */
[----:B------:R-:W-:Y:S02]  /*16050*/  LOP3.LUT R16, R16, 0xfffffffd, RZ, 0xc0, !PT ;  /* 0xfffffffd10107812 */ /* 0x000fe400078ec0ff */
[----:B------:R-:W-:Y:S02]  /*16060*/  FMNMX.FTZ R0, R126, R0, !PT ;  /* 0x000000007e007209 */ /* 0x000fe40007810000 */
[----:B------:R-:W-:Y:S02]  /*16070*/  @P0 LOP3.LUT R16, R16, 0x2, RZ, 0xfc, !PT ;  /* 0x0000000210100812 */ /* 0x000fe400078efcff */
[----:B------:R-:W-:Y:S02]  /*16080*/  FMNMX.FTZ R0, R127, R0, !PT ;  /* 0x000000007f007209 */ /* 0x000fe40007810000 */
[----:B------:R-:W-:Y:S02]  /*16090*/  LOP3.LUT P0, RZ, R17, 0x80, RZ, 0xc0, !PT ;  /* 0x0000008011ff7812 */ /* 0x000fe4000780c0ff */
[----:B------:R-:W-:-:S02]  /*160a0*/  FMNMX.FTZ R0, R130, R0, !PT ;  /* 0x0000000082007209 */ /* 0x000fc40007810000 */
[----:B------:R-:W-:Y:S02]  /*160b0*/  ISETP.LT.OR P0, PT, R12, 0x81, P0 ;  /* 0x000000810c00780c */ /* 0x000fe40000701670 */
[----:B------:R-:W-:Y:S02]  /*160c0*/  FMNMX.FTZ R0, R131, R0, !PT ;  /* 0x0000000083007209 */ /* 0x000fe40007810000 */
[----:B------:R-:W-:Y:S02]  /*160d0*/  LOP3.LUT R16, R16, 0xfffffff7, RZ, 0xc0, !PT ;  /* 0xfffffff710107812 */ /* 0x000fe400078ec0ff */
[----:B------:R-:W-:Y:S02]  /*160e0*/  FMNMX.FTZ R0, R134, R0, !PT ;  /* 0x0000000086007209 */ /* 0x000fe40007810000 */
[----:B------:R-:W-:Y:S02]  /*160f0*/  ISETP.GT.AND P1, PT, R13, 0x81, !P1 ;  /* 0x000000810d00780c */ /* 0x000fe40004f24270 */
[----:B------:R-:W-:-:S02]  /*16100*/  FMNMX.FTZ R0, R135, R0, !PT ;  /* 0x0000000087007209 */ /* 0x000fc40007810000 */
[----:B------:R-:W-:Y:S02]  /*16110*/  LOP3.LUT R17, R17, 0xffffffbf, RZ, 0xc0, !PT ;  /* 0xffffffbf11117812 */ /* 0x000fe400078ec0ff */
[----:B------:R-:W-:Y:S02]  /*16120*/  FMNMX.FTZ R0, R106, R0, !PT ;  /* 0x000000006a007209 */ /* 0x000fe40007810000 */
[----:B------:R-:W-:Y:S02]  /*16130*/  @P0 LOP3.LUT R16, R16, 0x8, RZ, 0xfc, !PT ;  /* 0x0000000810100812 */ /* 0x000fe400078efcff */
[----:B------:R-:W-:Y:S02]  /*16140*/  FMNMX.FTZ R0, R107, R0, !PT ;  /* 0x000000006b007209 */ /* 0x000fe40007810000 */
[----:B------:R-:W-:Y:S02]  /*16150*/  ISETP.LT.OR P0, PT, R12, 0x82, P1 ;  /* 0x000000820c00780c */ /* 0x000fe40000f01670 */
[----:B------:R-:W-:-:S02]  /*16160*/  FMNMX.FTZ R0, R110, R0, !PT ;  /* 0x000000006e007209 */ /* 0x000fc40007810000 */
[C---:B------:R-:W-:Y:S02]  /*16170*/  LOP3.LUT P1, RZ, R16.reuse, 0x2, RZ, 0xc0, !PT ;  /* 0x0000000210ff7812 */ /* 0x040fe4000782c0ff */
[----:B------:R-:W-:Y:S02]  /*16180*/  FMNMX.FTZ R0, R111, R0, !PT ;  /* 0x000000006f007209 */ /* 0x000fe40007810000 */
[----:B------:R-:W-:Y:S02]  /*16190*/  LOP3.LUT R16, R16, 0xfffffffb, RZ, 0xc0, !PT ;  /* 0xfffffffb10107812 */ /* 0x000fe400078ec0ff */
[----:B------:R-:W-:Y:S02]  /*161a0*/  FMNMX.FTZ R0, R114, R0, !PT ;  /* 0x0000000072007209 */ /* 0x000fe40007810000 */
[----:B------:R-:W-:Y:S02]  /*161b0*/  ISETP.GT.AND P3, PT, R13, 0x89, !P3 ;  /* 0x000000890d00780c */ /* 0x000fe40005f64270 */
[----:B------:R-:W-:-:S02]  /*161c0*/  FMNMX.FTZ R0, R115, R0, !PT ;  /* 0x0000000073007209 */ /* 0x000fc40007810000 */
[----:B------:R-:W-:Y:S02]  /*161d0*/  @P0 LOP3.LUT R16, R16, 0x4, RZ, 0xfc, !PT ;  /* 0x0000000410100812 */ /* 0x000fe400078efcff */
[----:B------:R-:W-:Y:S02]  /*161e0*/  FMNMX.FTZ R0, R118, R0, !PT ;  /* 0x0000000076007209 */ /* 0x000fe40007810000 */
[----:B------:R-:W-:Y:S02]  /*161f0*/  ISETP.LT.OR P0, PT, R12, 0x89, P2 ;  /* 0x000000890c00780c */ /* 0x000fe40001701670 */
[----:B------:R-:W-:Y:S02]  /*16200*/  FMNMX.FTZ R0, R119, R0, !PT ;  /* 0x0000000077007209 */ /* 0x000fe40007810000 */
[----:B------:R-:W-:Y:S02]  /*16210*/  FSETP.NEU.FTZ.AND P2, PT, R3, -INF , PT ;  /* 0xff8000000300780b */ /* 0x000fe40003f5d000 */
[----:B------:R-:W-:-:S02]  /*16220*/  FMNMX.FTZ R0, R90, R0, !PT ;  /* 0x000000005a007209 */ /* 0x000fc40007810000 */
[----:B------:R-:W-:Y:S02]  /*16230*/  FSEL R10, R3, RZ, P2 ;  /* 0x000000ff030a7208 */ /* 0x000fe40001000000 */
[----:B------:R-:W-:Y:S02]  /*16240*/  FMNMX.FTZ R0, R91, R0, !PT ;  /* 0x000000005b007209 */ /* 0x000fe40007810000 */
[----:B------:R-:W-:Y:S01]  /*16250*/  FSEL R11, R11, RZ, P2 ;  /* 0x000000ff0b0b7208 */ /* 0x000fe20001000000 */
[----:B------:R-:W-:Y:S01]  /*16260*/  FADD.FTZ R10, -R10, R14 ;  /* 0x0000000e0a0a7221 */ /* 0x000fe20000010100 */
[----:B------:R-:W-:Y:S02]  /*16270*/  FMNMX.FTZ R0, R94, R0, !PT ;  /* 0x000000005e007209 */ /* 0x000fe40007810000 */
[----:B------:R-:W-:Y:S01]  /*16280*/  @P0 LOP3.LUT R17, R17, 0x40, RZ, 0xfc, !PT ;  /* 0x0000004011110812 */ /* 0x000fe200078efcff */
[----:B------:R-:W-:-:S01]  /*16290*/  FFMA.FTZ R120, R2, R120, -R11 ;  /* 0x0000007802787223 */ /* 0x000fc2000001080b */
[----:B------:R-:W-:Y:S01]  /*162a0*/  FMNMX.FTZ R0, R95, R0, !PT ;  /* 0x000000005f007209 */ /* 0x000fe20007810000 */
[----:B------:R-:W-:Y:S01]  /*162b0*/  FMUL.FTZ R10, R2, R10 ;  /* 0x0000000a020a7220 */ /* 0x000fe20000410000 */
[----:B------:R-:W-:Y:S01]  /*162c0*/  LOP3.LUT P0, RZ, R16, 0x8, RZ, 0xc0, !PT ;  /* 0x0000000810ff7812 */ /* 0x000fe2000780c0ff */
[----:B------:R-:W-:-:S01]  /*162d0*/  FFMA.FTZ R121, R2, R121, -R11 ;  /* 0x0000007902797223 */ /* 0x000fc2000001080b */
[----:B------:R-:W-:Y:S01]  /*162e0*/  FMNMX.FTZ R0, R98, R0, !PT ;  /* 0x0000000062007209 */ /* 0x000fe20007810000 */
[----:B------:R-:W-:Y:S01]  /*162f0*/  MUFU.EX2 R120, R120 ;  /* 0x0000007800787308 */ /* 0x000fe20000000800 */
[----:B------:R-:W-:Y:S01]  /*16300*/  LOP3.LUT P2, RZ, R16, 0x4, RZ, 0xc0, !PT ;  /* 0x0000000410ff7812 */ /* 0x000fe2000784c0ff */
[C-C-:B------:R-:W-:Y:S01]  /*16310*/  FFMA.FTZ R124, R2.reuse, R124, -R11.reuse ;  /* 0x0000007c027c7223 */ /* 0x140fe2000001080b */
[----:B------:R-:W-:Y:S01]  /*16320*/  FMNMX.FTZ R0, R99, R0, !PT ;  /* 0x0000000063007209 */ /* 0x000fe20007810000 */
[--C-:B------:R-:W-:Y:S01]  /*16330*/  FFMA.FTZ R125, R2, R125, -R11.reuse ;  /* 0x0000007d027d7223 */ /* 0x100fe2000001080b */
[----:B------:R-:W-:Y:S01]  /*16340*/  FSEL R58, R58, -INF , !P0 ;  /* 0xff8000003a3a7808 */ /* 0x000fe20004000000 */
[--C-:B------:R-:W-:Y:S01]  /*16350*/  FFMA.FTZ R128, R2, R128, -R11.reuse ;  /* 0x0000008002807223 */ /* 0x100fe2000001080b */
[----:B------:R-:W-:Y:S01]  /*16360*/  FMNMX.FTZ R0, R102, R0, !PT ;  /* 0x0000000066007209 */ /* 0x000fe20007810000 */
[----:B------:R-:W2:Y:S01]  /*16370*/  MUFU.EX2 R10, R10 ;  /* 0x0000000a000a7308 */ /* 0x000ea20000000800 */
        /* <DEDUP_REMOVED lines=8> */
[----:B------:R-:W-:Y:S01]  /*16400*/  ISETP.GT.AND P4, PT, R13, 0x90, !P4 ;  /* 0x000000900d00780c */ /* 0x000fe20006784270 */
[C-C-:B------:R-:W-:Y:S01]  /*16410*/  FFMA.FTZ R104, R2.reuse, R104, -R11.reuse ;  /* 0x0000006802687223 */ /* 0x140fe2000001080b */
[----:B------:R-:W-:Y:S01]  /*16420*/  FMNMX.FTZ R0, R75, R0, !PT ;  /* 0x000000004b007209 */ /* 0x000fe20007810000 */
[--C-:B------:R-:W-:Y:S01]  /*16430*/  FFMA.FTZ R105, R2, R105, -R11.reuse ;  /* 0x0000006902697223 */ /* 0x100fe2000001080b */
[----:B------:R-:W-:Y:S01]  /*16440*/  ISETP.LT.OR P3, PT, R12, 0x8a, P3 ;  /* 0x0000008a0c00780c */ /* 0x000fe20001f61670 */
[--C-:B------:R-:W-:Y:S01]  /*16450*/  FFMA.FTZ R108, R2, R108, -R11.reuse ;  /* 0x0000006c026c7223 */ /* 0x100fe2000001080b */
[----:B------:R-:W-:Y:S01]  /*16460*/  FMNMX.FTZ R0, R78, R0, !PT ;  /* 0x000000004e007209 */ /* 0x000fe20007810000 */
[----:B------:R-:W1:Y:S01]  /*16470*/  MUFU.EX2 R124, R124 ;  /* 0x0000007c007c7308 */ /* 0x000e620000000800 */
[----:B------:R-:W-:Y:S01]  /*16480*/  FSEL R62, R62, -INF , !P0 ;  /* 0xff8000003e3e7808 */ /* 0x000fe20004000000 */
[----:B--2---:R-:W-:Y:S01]  /*16490*/  FFMA.FTZ R14, R10, R20, R120 ;  /* 0x000000140a0e7223 */ /* 0x004fe20000010078 */
[----:B------:R-:W-:Y:S01]  /*164a0*/  FMNMX.FTZ R0, R79, R0, !PT ;  /* 0x000000004f007209 */ /* 0x000fe20007810000 */
[C-C-:B------:R-:W-:Y:S01]  /*164b0*/  FFMA.FTZ R109, R2.reuse, R109, -R11.reuse ;  /* 0x0000006d026d7223 */ /* 0x140fe2000001080b */
[----:B------:R-:W-:Y:S01]  /*164c0*/  ISETP.GT.AND P5, PT, R13, 0x91, !P5 ;  /* 0x000000910d00780c */ /* 0x000fe20006fa4270 */
[--C-:B------:R-:W-:Y:S01]  /*164d0*/  FFMA.FTZ R112, R2, R112, -R11.reuse ;  /* 0x0000007002707223 */ /* 0x100fe2000001080b */
[----:B------:R-:W-:Y:S01]  /*164e0*/  FMNMX.FTZ R0, R82, R0, !PT ;  /* 0x0000000052007209 */ /* 0x000fe20007810000 */
[----:B------:R-:W2:Y:S01]  /*164f0*/  MUFU.EX2 R125, R125 ;  /* 0x0000007d007d7308 */ /* 0x000ea20000000800 */
[----:B------:R-:W-:Y:S01]  /*16500*/  ISETP.LT.OR P4, PT, R12, 0x91, P4 ;  /* 0x000000910c00780c */ /* 0x000fe20002781670 */
[----:B0-----:R-:W-:Y:S01]  /*16510*/  FADD.FTZ R14, R121, R14 ;  /* 0x0000000e790e7221 */ /* 0x001fe20000010000 */
[----:B------:R-:W-:Y:S01]  /*16520*/  FMNMX.FTZ R0, R83, R0, !PT ;  /* 0x0000000053007209 */ /* 0x000fe20007810000 */
[C-C-:B------:R-:W-:Y:S01]  /*16530*/  FFMA.FTZ R113, R2.reuse, R113, -R11.reuse ;  /* 0x0000007102717223 */ /* 0x140fe2000001080b */
[----:B------:R-:W-:Y:S01]  /*16540*/  FSEL R63, R63, -INF , !P3 ;  /* 0xff8000003f3f7808 */ /* 0x000fe20005800000 */
[--C-:B------:R-:W-:Y:S01]  /*16550*/  FFMA.FTZ R116, R2, R116, -R11.reuse ;  /* 0x0000007402747223 */ /* 0x100fe2000001080b */
[----:B------:R-:W-:Y:S01]  /*16560*/  FMNMX.FTZ R0, R86, R0, !PT ;  /* 0x0000000056007209 */ /* 0x000fe20007810000 */
[----:B------:R-:W0:Y:S01]  /*16570*/  MUFU.EX2 R128, R128 ;  /* 0x0000008000807308 */ /* 0x000e220000000800 */
[----:B------:R-:W-:Y:S01]  /*16580*/  ISETP.GT.AND P6, PT, R13, 0x98, !P6 ;  /* 0x000000980d00780c */ /* 0x000fe200077c4270 */
[----:B-1----:R-:W-:Y:S01]  /*16590*/  FADD.FTZ R14, R124, R14 ;  /* 0x0000000e7c0e7221 */ /* 0x002fe20000010000 */
[----:B------:R-:W-:Y:S01]  /*165a0*/  FMNMX.FTZ R0, R87, R0, !PT ;  /* 0x0000000057007209 */ /* 0x000fe20007810000 */
[--C-:B------:R-:W-:Y:S01]  /*165b0*/  FFMA.FTZ R117, R2, R117, -R11.reuse ;  /* 0x0000007502757223 */ /* 0x100fe2000001080b */
[----:B------:R-:W-:Y:S01]  /*165c0*/  ISETP.LT.OR P5, PT, R12, 0x92, P5 ;  /* 0x000000920c00780c */ /* 0x000fe20002fa1670 */
[--C-:B------:R-:W-:Y:S01]  /*165d0*/  FFMA.FTZ R88, R2, R88, -R11.reuse ;  /* 0x0000005802587223 */ /* 0x100fe2000001080b */
[----:B------:R-:W-:Y:S01]  /*165e0*/  FMNMX.FTZ R0, R58, R0, !PT ;  /* 0x000000003a007209 */ /* 0x000fe20007810000 */
[----:B------:R-:W1:Y:S01]  /*165f0*/  MUFU.EX2 R129, R129 ;  /* 0x0000008100817308 */ /* 0x000e620000000800 */
[----:B------:R-:W-:Y:S01]  /*16600*/  FSEL R66, R66, -INF , !P4 ;  /* 0xff80000042427808 */ /* 0x000fe20006000000 */
[----:B--2---:R-:W-:Y:S01]  /*16610*/  FADD.FTZ R14, R125, R14 ;  /* 0x0000000e7d0e7221 */ /* 0x004fe20000010000 */
[----:B------:R-:W-:Y:S01]  /*16620*/  FMNMX.FTZ R0, R59, R0, !PT ;  /* 0x000000003b007209 */ /* 0x000fe20007810000 */
[--C-:B------:R-:W-:Y:S01]  /*16630*/  FFMA.FTZ R89, R2, R89, -R11.reuse ;  /* 0x0000005902597223 */ /* 0x100fe2000001080b */
[----:B------:R-:W-:Y:S01]  /*16640*/  ISETP.LT.OR P6, PT, R12, 0x99, P6 ;  /* 0x000000990c00780c */ /* 0x000fe200037c1670 */
[--C-:B------:R-:W-:Y:S01]  /*16650*/  FFMA.FTZ R92, R2, R92, -R11.reuse ;  /* 0x0000005c025c7223 */ /* 0x100fe2000001080b */
[----:B------:R-:W-:Y:S01]  /*16660*/  FMNMX.FTZ R0, R62, R0, !PT ;  /* 0x000000003e007209 */ /* 0x000fe20007810000 */
[----:B------:R-:W2:Y:S01]  /*16670*/  MUFU.EX2 R132, R132 ;  /* 0x0000008400847308 */ /* 0x000ea20000000800 */
[----:B------:R-:W-:Y:S01]  /*16680*/  FSEL R67, R67, -INF , !P5 ;  /* 0xff80000043437808 */ /* 0x000fe20006800000 */
[----:B0-----:R-:W-:Y:S01]  /*16690*/  FADD.FTZ R14, R128, R14 ;  /* 0x0000000e800e7221 */ /* 0x001fe20000010000 */
[----:B------:R-:W-:Y:S01]  /*166a0*/  FMNMX.FTZ R0, R63, R0, !PT ;  /* 0x000000003f007209 */ /* 0x000fe20007810000 */
[--C-:B------:R-:W-:Y:S01]  /*166b0*/  FFMA.FTZ R93, R2, R93, -R11.reuse ;  /* 0x0000005d025d7223 */ /* 0x100fe2000001080b */
[----:B------:R-:W-:Y:S01]  /*166c0*/  ISETP.LT.OR P1, PT, R12, 0x9a, P1 ;  /* 0x0000009a0c00780c */ /* 0x000fe20000f21670 */
[--C-:B------:R-:W-:Y:S01]  /*166d0*/  FFMA.FTZ R96, R2, R96, -R11.reuse ;  /* 0x0000006002607223 */ /* 0x100fe2000001080b */
[----:B------:R-:W-:Y:S01]  /*166e0*/  FMNMX.FTZ R0, R66, R0, !PT ;  /* 0x0000000042007209 */ /* 0x000fe20007810000 */
[----:B------:R-:W0:Y:S01]  /*166f0*/  MUFU.EX2 R133, R133 ;  /* 0x0000008500857308 */ /* 0x000e220000000800 */
[----:B------:R-:W-:Y:S01]  /*16700*/  FSEL R70, R70, -INF , !P6 ;  /* 0xff80000046467808 */ /* 0x000fe20007000000 */
[----:B-1----:R-:W-:Y:S01]  /*16710*/  FADD.FTZ R14, R129, R14 ;  /* 0x0000000e810e7221 */ /* 0x002fe20000010000 */
[----:B------:R-:W-:Y:S01]  /*16720*/  FMNMX.FTZ R0, R67, R0, !PT ;  /* 0x0000000043007209 */ /* 0x000fe20007810000 */
[C-C-:B------:R-:W-:Y:S01]  /*16730*/  FFMA.FTZ R97, R2.reuse, R97, -R11.reuse ;  /* 0x0000006102617223 */ /* 0x140fe2000001080b */
[----:B------:R-:W-:Y:S01]  /*16740*/  FSEL R71, R71, -INF , !P1 ;  /* 0xff80000047477808 */ /* 0x000fe20004800000 */
[----:B------:R-:W-:Y:S01]  /*16750*/  FFMA.FTZ R100, R2, R100, -R11 ;  /* 0x0000006402647223 */ /* 0x000fe2000001080b */
[----:B------:R-:W-:Y:S01]  /*16760*/  FMNMX.FTZ R0, R70, R0, !PT ;  /* 0x0000000046007209 */ /* 0x000fe20007810000 */
[----:B------:R-:W1:Y:S01]  /*16770*/  MUFU.EX2 R104, R104 ;  /* 0x0000006800687308 */ /* 0x000e620000000800 */
[----:B--2---:R-:W-:-:S01]  /*16780*/  FADD.FTZ R14, R132, R14 ;  /* 0x0000000e840e7221 */ /* 0x004fc20000010000 */
[C-C-:B------:R-:W-:Y:S01]  /*16790*/  FFMA.FTZ R101, R2.reuse, R101, -R11.reuse ;  /* 0x0000006502657223 */ /* 0x140fe2000001080b */
[----:B------:R-:W-:Y:S01]  /*167a0*/  FMNMX.FTZ R0, R71, R0, !PT ;  /* 0x0000000047007209 */ /* 0x000fe20007810000 */
[C-C-:B------:R-:W-:Y:S01]  /*167b0*/  FFMA.FTZ R72, R2.reuse, R72, -R11.reuse ;  /* 0x0000004802487223 */ /* 0x140fe2000001080b */
[----:B------:R-:W-:-:S01]  /*167c0*/  FFMA.FTZ R73, R2, R73, -R11 ;  /* 0x0000004902497223 */ /* 0x000fc2000001080b */
[C-C-:B------:R-:W-:Y:S01]  /*167d0*/  FFMA.FTZ R76, R2.reuse, R76, -R11.reuse ;  /* 0x0000004c024c7223 */ /* 0x140fe2000001080b */
[----:B------:R-:W-:-:S01]  /*167e0*/  FFMA.FTZ R77, R2, R77, -R11 ;  /* 0x0000004d024d7223 */ /* 0x000fc2000001080b */
[----:B------:R-:W2:Y:S01]  /*167f0*/  SHFL.BFLY PT, R12, R0, 0x2, 0x1f ;  /* 0x0c401f00000c7f89 */ /* 0x000ea200000e0000 */
        /* <DEDUP_REMOVED lines=17> */
[----:B---3--:R-:W-:-:S01]  /*16910*/  FADD.FTZ R14, R105, R14 ;  /* 0x0000000e690e7221 */ /* 0x008fc20000010000 */
[----:B------:R-:W-:-:S02]  /*16920*/  LOP3.LUT P0, RZ, R17, 0x20, RZ, 0xc0, !PT ;  /* 0x0000002011ff7812 */ /* 0x000fc4000780c0ff */
[----:B--2---:R-:W-:-:S04]  /*16930*/  FMNMX.FTZ R0, R0, R12, !PT ;  /* 0x0000000c00007209 */ /* 0x004fc80007810000 */
[----:B------:R-:W2:Y:S01]  /*16940*/  MUFU.EX2 R112, R112 ;  /* 0x0000007000707308 */ /* 0x000ea20000000800 */
[----:B0-----:R-:W-:-:S01]  /*16950*/  FADD.FTZ R14, R108, R14 ;  /* 0x0000000e6c0e7221 */ /* 0x001fc20000010000 */
[----:B------:R-:W0:Y:S06]  /*16960*/  SHFL.BFLY PT, R12, R0, 0x1, 0x1f ;  /* 0x0c201f00000c7f89 */ /* 0x000e2c00000e0000 */
[----:B------:R-:W3:Y:S01]  /*16970*/  MUFU.EX2 R113, R113 ;  /* 0x0000007100717308 */ /* 0x000ee20000000800 */
[----:B-1----:R-:W-:-:S07]  /*16980*/  FADD.FTZ R14, R109, R14 ;  /* 0x0000000e6d0e7221 */ /* 0x002fce0000010000 */
[----:B------:R-:W1:Y:S01]  /*16990*/  MUFU.EX2 R116, R116 ;  /* 0x0000007400747308 */ /* 0x000e620000000800 */
[----:B--2---:R-:W-:-:S07]  /*169a0*/  FADD.FTZ R14, R112, R14 ;  /* 0x0000000e700e7221 */ /* 0x004fce0000010000 */
[----:B------:R-:W2:Y:S01]  /*169b0*/  MUFU.EX2 R117, R117 ;  /* 0x0000007500757308 */ /* 0x000ea20000000800 */
[----:B---3--:R-:W-:-:S01]  /*169c0*/  FADD.FTZ R14, R113, R14 ;  /* 0x0000000e710e7221 */ /* 0x008fc20000010000 */
[----:B0-----:R-:W-:-:S04]  /*169d0*/  FMNMX.FTZ R0, R0, R12, !PT ;  /* 0x0000000c00007209 */ /* 0x001fc80007810000 */
[----:B------:R-:W-:Y:S01]  /*169e0*/  FSETP.NEU.FTZ.AND P1, PT, R0, -INF , PT ;  /* 0xff8000000000780b */ /* 0x000fe20003f3d000 */
[----:B------:R-:W-:-:S01]  /*169f0*/  FFMA.FTZ R13, R2, R0, -8 ;  /* 0xc1000000020d7423 */ /* 0x000fc20000010000 */
[----:B------:R-:W0:Y:S01]  /*16a00*/  MUFU.EX2 R88, R88 ;  /* 0x0000005800587308 */ /* 0x000e220000000800 */
[----:B-1----:R-:W-:-:S01]  /*16a10*/  FADD.FTZ R14, R116, R14 ;  /* 0x0000000e740e7221 */ /* 0x002fc20000010000 */
[----:B------:R-:W-:Y:S02]  /*16a20*/  FSEL R12, R0, RZ, P1 ;  /* 0x000000ff000c7208 */ /* 0x000fe40000800000 */
[----:B------:R-:W-:-:S03]  /*16a30*/  FSEL R13, R13, RZ, P1 ;  /* 0x000000ff0d0d7208 */ /* 0x000fc60000800000 */
[----:B------:R-:W-:Y:S01]  /*16a40*/  FADD.FTZ R12, -R12, R15 ;  /* 0x0000000f0c0c7221 */ /* 0x000fe20000010100 */
[----:B------:R-:W1:Y:S01]  /*16a50*/  MUFU.EX2 R89, R89 ;  /* 0x0000005900597308 */ /* 0x000e620000000800 */
        /* <DEDUP_REMOVED lines=17> */
[----:B------:R-:W-:Y:S01]  /*16b70*/  FFMA.FTZ R118, R2, R118, -R13 ;  /* 0x0000007602767223 */ /* 0x000fe2000001080d */
[----:B--2---:R-:W-:-:S01]  /*16b80*/  FADD.FTZ R14, R117, R14 ;  /* 0x0000000e750e7221 */ /* 0x004fc20000010000 */
[C-C-:B------:R-:W-:Y:S01]  /*16b90*/  FFMA.FTZ R119, R2.reuse, R119, -R13.reuse ;  /* 0x0000007702777223 */ /* 0x140fe2000001080d */
[----:B------:R-:W-:-:S01]  /*16ba0*/  FFMA.FTZ R90, R2, R90, -R13 ;  /* 0x0000005a025a7223 */ /* 0x000fc2000001080d */
[----:B------:R-:W-:Y:S01]  /*16bb0*/  FFMA.FTZ R91, R2, R91, -R13 ;  /* 0x0000005b025b7223 */ /* 0x000fe2000001080d */
[----:B0-----:R-:W-:-:S01]  /*16bc0*/  FADD.FTZ R14, R88, R14 ;  /* 0x0000000e580e7221 */ /* 0x001fc20000010000 */
[----:B------:R-:W0:Y:S01]  /*16bd0*/  MUFU.EX2 R123, R123 ;  /* 0x0000007b007b7308 */ /* 0x000e220000000800 */
[----:B------:R-:W-:-:S01]  /*16be0*/  FFMA.FTZ R94, R2, R94, -R13 ;  /* 0x0000005e025e7223 */ /* 0x000fc2000001080d */
[----:B------:R-:W-:Y:S01]  /*16bf0*/  FFMA.FTZ R95, R2, R95, -R13 ;  /* 0x0000005f025f7223 */ /* 0x000fe2000001080d */
[----:B-1----:R-:W-:-:S01]  /*16c00*/  FADD.FTZ R14, R89, R14 ;  /* 0x0000000e590e7221 */ /* 0x002fc20000010000 */
[C-C-:B------:R-:W-:Y:S01]  /*16c10*/  FFMA.FTZ R98, R2.reuse, R98, -R13.reuse ;  /* 0x0000006202627223 */ /* 0x140fe2000001080d */
[----:B------:R-:W-:-:S01]  /*16c20*/  FFMA.FTZ R99, R2, R99, -R13 ;  /* 0x0000006302637223 */ /* 0x000fc2000001080d */
[C-C-:B------:R-:W-:Y:S01]  /*16c30*/  FFMA.FTZ R102, R2.reuse, R102, -R13.reuse ;  /* 0x0000006602667223 */ /* 0x140fe2000001080d */
[----:B------:R-:W-:-:S01]  /*16c40*/  FFMA.FTZ R103, R2, R103, -R13 ;  /* 0x0000006702677223 */ /* 0x000fc2000001080d */
[----:B------:R-:W1:Y:S01]  /*16c50*/  MUFU.EX2 R126, R126 ;  /* 0x0000007e007e7308 */ /* 0x000e620000000800 */
[----:B---3--:R-:W-:-:S01]  /*16c60*/  FFMA.FTZ R21, R12, R21, R122 ;  /* 0x000000150c157223 */ /* 0x008fc2000001007a */
        /* <DEDUP_REMOVED lines=19> */
[----:B------:R-:W-:-:S03]  /*16da0*/  FFMA.FTZ R13, R2, R71, -R13 ;  /* 0x00000047020d7223 */ /* 0x000fc6000001080d */
        /* <DEDUP_REMOVED lines=119> */
.L_x_14632:
[----:B------:R-:W-:Y:S01]  /*17520*/  IMAD.MOV.U32 R14, RZ, RZ, R140 ;  /* 0x000000ffff0e7224 */ /* 0x000fe200078e008c */
[----:B------:R-:W-:Y:S01]  /*17530*/  F2FP.SATFINITE.E4M3.F32.PACK_AB_MERGE_C R124, R125, R124, RZ ;  /* 0x0000007c7d7c723e */ /* 0x000fe200048070ff */
[----:B------:R-:W-:Y:S01]  /*17540*/  VIADD R9, R9, 0x13260 ;  /* 0x0001326009097836 */ /* 0x000fe20000000000 */
[----:B------:R-:W-:Y:S02]  /*17550*/  F2FP.SATFINITE.E4M3.F32.PACK_AB_MERGE_C R126, R127, R126, RZ ;  /* 0x0000007e7f7e723e */ /* 0x000fe400048070ff */
[----:B------:R-:W-:Y:S02]  /*17560*/  F2FP.SATFINITE.E4M3.F32.PACK_AB_MERGE_C R132, R133, R132, RZ ;  /* 0x000000848584723e */ /* 0x000fe400048070ff */
[----:B------:R-:W-:Y:S02]  /*17570*/  PRMT R9, R14, 0x654, R9 ;  /* 0x000006540e097816 */ /* 0x000fe40000000009 */
[----:B------:R-:W2:Y:S01]  /*17580*/  LDL R14, [R1+0x40] ;  /* 0x00004000010e7983 */ /* 0x000ea20000100800 */
[----:B------:R-:W-:Y:S01]  /*17590*/  F2FP.SATFINITE.E4M3.F32.PACK_AB_MERGE_C R134, R135, R134, RZ ;  /* 0x000000868786723e */ /* 0x000fe200048070ff */
[----:B------:R0:W-:Y:S01]  /*175a0*/  SYNCS.ARRIVE.TRANS64.RED.A1T0 RZ, [R9+URZ], RZ ;  /* 0x000000ff09ff79a7 */ /* 0x0001e2000810043f */
        /* <DEDUP_REMOVED lines=67> */
[----:B0-----:R-:W-:Y:S01]  /*179e0*/  IMAD.MOV.U32 R9, RZ, RZ, R156 ;  /* 0x000000ffff097224 */ /* 0x001fe200078e009c */
[----:B------:R-:W-:Y:S01]  /*179f0*/  F2FP.SATFINITE.E4M3.F32.PACK_AB_MERGE_C R138, R65, R64, R11 ;  /* 0x00000040418a723e */ /* 0x000fe2000480700b */
[----:B------:R-:W-:Y:S01]  /*17a00*/  IMAD.MOV.U32 R10, RZ, RZ, R23 ;  /* 0x000000ffff0a7224 */ /* 0x000fe200078e0017 */
[----:B------:R-:W-:-:S02]  /*17a10*/  F2FP.SATFINITE.E4M3.F32.PACK_AB_MERGE_C R139, R67, R66, R13 ;  /* 0x00000042438b723e */ /* 0x000fc4000480700d */
[C---:B--2---:R-:W-:Y:S01]  /*17a20*/  ISETP.GT.AND P1, PT, R8.reuse, R14, PT ;  /* 0x0000000e0800720c */ /* 0x044fe20003f24270 */
[----:B------:R-:W-:Y:S02]  /*17a30*/  VIADD R8, R8, 0xffffffff ;  /* 0xffffffff08087836 */ /* 0x000fe40000000000 */
[----:B------:R-:W-:-:S10]  /*17a40*/  IMAD.MOV.U32 R14, RZ, RZ, R3 ;  /* 0x000000ffff0e7224 */ /* 0x000fd400078e0003 */
[----:B------:R-:W-:Y:S05]  /*17a50*/  @P1 BRA `(.L_x_14633) ;  /* 0xffffffbc00441947 */ /* 0x000fea000383ffff */
.L_x_14612:
[----:B------:R-:W-:Y:S05]  /*17a60*/  BSYNC B0 ;  /* 0x0000000000007941 */ /* 0x000fea0003800000 */
.L_x_14611:
[----:B------:R-:W-:Y:S06]  /*17a70*/  BAR.ARV 0x8, 0x200 ;  /* 0x0208000000007b1d */ /* 0x000fec0000002000 */
[----:B------:R-:W-:Y:S05]  /*17a80*/  @!P0 BRA `(.L_x_14634) ;  /* 0x0000000000048947 */ /* 0x000fea0003800000 */
[----:B------:R-:W-:Y:S01]  /*17a90*/  BPT.TRAP 0x1 ;  /* 0x000000040000795c */ /* 0x000fe20000300000 */
.L_x_14634:
[----:B------:R-:W-:Y:S01]  /*17aa0*/  IMAD R13, R23, 0x8, R22 ;  /* 0x00000008170d7824 */ /* 0x000fe200078e0216 */
[----:B------:R-:W-:-:S04]  /*17ab0*/  SHF.L.U32 R4, R156, 0x1f, RZ ;  /* 0x0000001f9c047819 */ /* 0x000fc800000006ff */
[----:B------:R0:W1:Y:S01]  /*17ac0*/  SYNCS.PHASECHK.TRANS64.TRYWAIT P1, [R13+URZ+0x13250], R4 ;  /* 0x013250040d0075a7 */ /* 0x000062000802017f */
[----:B------:R-:W-:Y:S05]  /*17ad0*/  @!P0 BRA `(.L_x_14635) ;  /* 0x0000000000048947 */ /* 0x000fea0003800000 */
[----:B------:R-:W-:Y:S01]  /*17ae0*/  BPT.TRAP 0x1 ;  /* 0x000000040000795c */ /* 0x000fe20000300000 */
.L_x_14635:
[----:B------:R-:W-:Y:S04]  /*17af0*/  BSSY B0, `(.L_x_14636) ;  /* 0x0000004000007945 */ /* 0x000fe80003800000 */
[----:B-1----:R-:W-:Y:S05]  /*17b00*/  @P1 BRA `(.L_x_14637) ;  /* 0x0000000000081947 */ /* 0x002fea0003800000 */
[----:B------:R-:W1:Y:S02]  /*17b10*/  SYNCS.PHASECHK.TRANS64.TRYWAIT P1, [R13+URZ+0x13250], R4 ;  /* 0x013250040d0075a7 */ /* 0x000e64000802017f */
[----:B-1----:R-:W-:Y:S05]  /*17b20*/  @!P1 BRA `(.L_x_14638) ;  /* 0x000000b000489947 */ /* 0x002fea0003800000 */
.L_x_14637:
[----:B------:R-:W-:Y:S05]  /*17b30*/  BSYNC B0 ;  /* 0x0000000000007941 */ /* 0x000fea0003800000 */
.L_x_14636:
[----:B------:R-:W2:Y:S01]  /*17b40*/  LDL.LU R15, [R1+0xc] ;  /* 0x00000c00010f7983 */ /* 0x000ea20000300800 */
[----:B------:R-:W-:-:S03]  /*17b50*/  ULDC.64 UR4, c[0x0][0x9a0] ;  /* 0x0002680000047ab9 */ /* 0x000fc60000000a00 */
[----:B------:R-:W3:Y:S04]  /*17b60*/  LDL.LU R14, [R1+0x8] ;  /* 0x00000800010e7983 */ /* 0x000ee80000300800 */
[----:B------:R-:W4:Y:S01]  /*17b70*/  LDL.LU R12, [R1] ;  /* 0x00000000010c7983 */ /* 0x000f220000300800 */
        /* <DEDUP_REMOVED lines=8> */
[----:B------:R-:W-:-:S05]  /*17c00*/  LOP3.LUT R22, R22, 0x10000, RZ, 0xfc, !PT ;  /* 0x0001000016167812 */ /* 0x000fca00078efcff */
[----:B01----:R-:W-:-:S05]  /*17c10*/  IMAD R4, R23, 0x280, R22 ;  /* 0x0000028017047824 */ /* 0x003fca00078e0216 */
[----:B------:R-:W-:Y:S01]  /*17c20*/  R2UR UR6, R4 ;  /* 0x00000000040672ca */ /* 0x000fe200000e0000 */
[----:B------:R-:W0:Y:S08]  /*17c30*/  @P1 LDC.64 R8, c[0x0][0x9c8] ;  /* 0x00027200ff081b82 */ /* 0x000e300000000a00 */
[----:B------:R-:W1:Y:S04]  /*17c40*/  @P1 LDC.64 R10, c[0x0][0x9d0] ;  /* 0x00027400ff0a1b82 */ /* 0x000e680000000a00 */
[----:B------:R-:W-:Y:S03]  /*17c50*/  QGMMA.64x64x32.F32.E4M3.E4M3 R24, R152, gdesc[UR4], R24, gsb0 ;  /* 0x00e0000498187df3 */ /* 0x000fe60008000818 */
[----:B------:R-:W-:-:S02]  /*17c60*/  WARPGROUP.DEPBAR.LE gsb0, 0x0 ;  /* 0x00008000000079c5 */ /* 0x000fc40000010000 */
[----:B------:R-:W-:Y:S01]  /*17c70*/  WARPGROUP.ARRIVE ;  /* 0x00000000000079c5 */ /* 0x000fe20000000000 */
[----:B--2---:R-:W-:-:S05]  /*17c80*/  @P1 SHF.R.S32.HI R7, RZ, 0x1f, R15 ;  /* 0x0000001fff071819 */ /* 0x004fca000001140f */
[----:B0-----:R-:W-:-:S04]  /*17c90*/  @P1 IMAD R6, R7, R8, RZ ;  /* 0x0000000807061224 */ /* 0x001fc800078e02ff */
[C---:B------:R-:W-:Y:S01]  /*17ca0*/  @P1 IMAD R5, R15.reuse, R9, R6 ;  /* 0x000000090f051224 */ /* 0x040fe200078e0206 */
[----:B---3--:R-:W-:Y:S01]  /*17cb0*/  @P1 SHF.R.S32.HI R9, RZ, 0x1f, R14 ;  /* 0x0000001fff091819 */ /* 0x008fe2000001140e */
[----:B------:R-:W-:-:S04]  /*17cc0*/  @P1 IMAD.WIDE.U32 R6, R15, R8, RZ ;  /* 0x000000080f061225 */ /* 0x000fc800078e00ff */
[-C--:B-1----:R-:W-:Y:S02]  /*17cd0*/  @P1 IMAD R8, R9, R10.reuse, RZ ;  /* 0x0000000a09081224 */ /* 0x082fe400078e02ff */
[----:B------:R-:W-:Y:S02]  /*17ce0*/  @P1 IMAD.IADD R7, R7, 0x1, R5 ;  /* 0x0000000107071824 */ /* 0x000fe400078e0205 */
[C---:B------:R-:W-:Y:S02]  /*17cf0*/  @P1 IMAD R5, R14.reuse, R11, R8 ;  /* 0x0000000b0e051224 */ /* 0x040fe400078e0208 */
[----:B------:R-:W-:-:S04]  /*17d00*/  @P1 IMAD.WIDE.U32 R6, R14, R10, R6 ;  /* 0x0000000a0e061225 */ /* 0x000fc800078e0006 */
[----:B------:R-:W-:Y:S01]  /*17d10*/  @P1 IMAD.IADD R5, R7, 0x1, R5 ;  /* 0x0000000107051824 */ /* 0x000fe200078e0205 */
[C---:B------:R-:W-:Y:S01]  /*17d20*/  @P1 LEA R8, P2, R6.reuse, UR4, 0x2 ;  /* 0x0000000406081c11 */ /* 0x040fe2000f8410ff */
[----:B------:R-:W-:Y:S02]  /*17d30*/  IMAD.MOV.U32 R10, RZ, RZ, 0x3f800000 ;  /* 0x3f800000ff0a7424 */ /* 0x000fe400078e00ff */
[----:B------:R-:W-:Y:S01]  /*17d40*/  IMAD.MOV.U32 R7, RZ, RZ, -0x3ffffff0 ;  /* 0xc0000010ff077424 */ /* 0x000fe200078e00ff */
[----:B------:R-:W-:Y:S01]  /*17d50*/  @P1 LEA.HI.X R9, R6, UR5, R5, 0x2, P2 ;  /* 0x0000000506091c11 */ /* 0x000fe200090f1405 */
[----:B------:R-:W-:-:S03]  /*17d60*/  VIADD R6, R4, 0x80 ;  /* 0x0000008004067836 */ /* 0x000fc60000000000 */
[----:B------:R-:W-:Y:S01]  /*17d70*/  R2UR UR7, R7 ;  /* 0x00000000070772ca */ /* 0x000fe200000e0000 */
[----:B------:R0:W2:Y:S01]  /*17d80*/  @P1 LDG.E R10, desc[UR40][R8.64] ;  /* 0x00000028080a1981 */ /* 0x0000a2000c1e1900 */
[----:B------:R-:W-:Y:S01]  /*17d90*/  R2UR UR6, R6 ;  /* 0x00000000060672ca */ /* 0x000fe200000e0000 */
[----:B------:R-:W-:Y:S02]  /*17da0*/  VIADD R6, R4, 0x100 ;  /* 0x0000010004067836 */ /* 0x000fe40000000000 */
[----:B------:R-:W-:Y:S01]  /*17db0*/  IMAD.MOV.U32 R7, RZ, RZ, -0x3ffffff0 ;  /* 0xc0000010ff077424 */ /* 0x000fe200078e00ff */
[----:B----4-:R-:W-:Y:S01]  /*17dc0*/  SHFL.BFLY PT, R5, R12, 0x2, 0x1f ;  /* 0x0c401f000c057f89 */ /* 0x010fe200000e0000 */
[----:B------:R-:W-:Y:S02]  /*17dd0*/  IMAD.MOV.U32 R20, RZ, RZ, -0x800000 ;  /* 0xff800000ff147424 */ /* 0x000fe400078e00ff */
[----:B------:R-:W-:Y:S01]  /*17de0*/  IMAD.MOV.U32 R56, RZ, RZ, -0x800000 ;  /* 0xff800000ff387424 */ /* 0x000fe200078e00ff */
[----:B0-----:R-:W0:Y:S01]  /*17df0*/  SHFL.BFLY PT, R8, R21, 0x2, 0x1f ;  /* 0x0c401f0015087f89 */ /* 0x001e2200000e0000 */
[----:B------:R-:W-:-:S04]  /*17e00*/  IMAD.MOV.U32 R9, RZ, RZ, RZ ;  /* 0x000000ffff097224 */ /* 0x000fc800078e00ff */
[----:B------:R-:W-:Y:S01]  /*17e10*/  QGMMA.64x64x32.F32.E4M3.E4M3 R24, R148, gdesc[UR4], R24, gsb0 ;  /* 0x00e0000494187df3 */ /* 0x000fe20008000818 */
[----:B------:R-:W-:Y:S01]  /*17e20*/  R2UR UR6, R6 ;  /* 0x00000000060672ca */ /* 0x000fe200000e0000 */
[C---:B------:R-:W-:Y:S01]  /*17e30*/  VIADD R6, R4.reuse, 0x180 ;  /* 0x0000018004067836 */ /* 0x040fe20000000000 */
[----:B------:R-:W-:Y:S01]  /*17e40*/  R2UR UR7, R7 ;  /* 0x00000000070772ca */ /* 0x000fe200000e0000 */
[----:B------:R-:W-:Y:S02]  /*17e50*/  IMAD.MOV.U32 R7, RZ, RZ, -0x3ffffff0 ;  /* 0xc0000010ff077424 */ /* 0x000fe400078e00ff */
[----:B------:R-:W-:Y:S02]  /*17e60*/  VIADD R4, R4, 0x200 ;  /* 0x0000020004047836 */ /* 0x000fe40000000000 */
[----:B0-----:R-:W-:-:S01]  /*17e70*/  FADD.FTZ R8, R8, R21 ;  /* 0x0000001508087221 */ /* 0x001fc20000010000 */
[----:B------:R-:W-:Y:S02]  /*17e80*/  WARPGROUP.DEPBAR.LE gsb0, 0x0 ;  /* 0x00008000000079c5 */ /* 0x000fe40000010000 */
[----:B------:R-:W-:-:S06]  /*17e90*/  WARPGROUP.ARRIVE ;  /* 0x00000000000079c5 */ /* 0x000fcc0000000000 */
[----:B------:R-:W-:Y:S01]  /*17ea0*/  QGMMA.64x64x32.F32.E4M3.E4M3 R24, R144, gdesc[UR4], R24, gsb0 ;  /* 0x00e0000490187df3 */ /* 0x000fe20008000818 */
[----:B------:R-:W-:Y:S01]  /*17eb0*/  R2UR UR6, R6 ;  /* 0x00000000060672ca */ /* 0x000fe200000e0000 */
[----:B------:R-:W-:Y:S01]  /*17ec0*/  FADD.FTZ R6, R5, R12 ;  /* 0x0000000c05067221 */ /* 0x000fe20000010000 */
[----:B------:R-:W-:Y:S01]  /*17ed0*/  R2UR UR7, R7 ;  /* 0x00000000070772ca */ /* 0x000fe200000e0000 */
[----:B------:R-:W-:-:S03]  /*17ee0*/  IMAD.MOV.U32 R5, RZ, RZ, -0x3ffffff0 ;  /* 0xc0000010ff057424 */ /* 0x000fc600078e00ff */
[----:B------:R-:W0:Y:S02]  /*17ef0*/  SHFL.BFLY PT, R7, R6, 0x1, 0x1f ;  /* 0x0c201f0006077f89 */ /* 0x000e2400000e0000 */
[----:B0-----:R-:W-:-:S04]  /*17f00*/  FADD.FTZ R7, R6, R7 ;  /* 0x0000000706077221 */ /* 0x001fc80000010000 */
[C---:B------:R-:W-:Y:S01]  /*17f10*/  FMUL.FTZ R14, R7.reuse, 0.00390625 ;  /* 0x3b800000070e7820 */ /* 0x040fe20000410000 */
[----:B------:R-:W-:-:S04]  /*17f20*/  FSETP.NE.FTZ.AND P1, PT, R7, RZ, PT ;  /* 0x000000ff0700720b */ /* 0x000fc80003f35000 */
[----:B------:R-:W-:-:S13]  /*17f30*/  FSETP.NE.FTZ.AND P2, PT, R14, RZ, PT ;  /* 0x000000ff0e00720b */ /* 0x000fda0003f55000 */
[----:B------:R-:W0:Y:S01]  /*17f40*/  @P2 MUFU.LG2 R6, R14 ;  /* 0x0000000e00062308 */ /* 0x000e220000000c00 */
[----:B------:R-:W-:Y:S02]  /*17f50*/  WARPGROUP.DEPBAR.LE gsb0, 0x0 ;  /* 0x00008000000079c5 */ /* 0x000fe40000010000 */
[----:B------:R-:W-:-:S06]  /*17f60*/  WARPGROUP.ARRIVE ;  /* 0x00000000000079c5 */ /* 0x000fcc0000000000 */
[----:B------:R-:W-:Y:S01]  /*17f70*/  QGMMA.64x64x32.F32.E4M3.E4M3 R24, R140, gdesc[UR4], R24, gsb0 ;  /* 0x00e000048c187df3 */ /* 0x000fe20008000818 */
[----:B------:R-:W-:Y:S01]  /*17f80*/  R2UR UR6, R4 ;  /* 0x00000000040672ca */ /* 0x000fe200000e0000 */
[----:B------:R-:W-:Y:S01]  /*17f90*/  @P2 FMUL.FTZ R4, R2, 0.69314718246459960938 ;  /* 0x3f31721802042820 */ /* 0x000fe20000410000 */
[----:B------:R-:W-:Y:S02]  /*17fa0*/  R2UR UR7, R5 ;  /* 0x00000000050772ca */ /* 0x000fe400000e0000 */
[----:B------:R-:W1:Y:S02]  /*17fb0*/  SHFL.BFLY PT, R5, R8, 0x1, 0x1f ;  /* 0x0c201f0008057f89 */ /* 0x000e6400000e0000 */
[----:B-1----:R-:W-:-:S01]  /*17fc0*/  FADD.FTZ R12, R8, R5 ;  /* 0x00000005080c7221 */ /* 0x002fc20000010000 */
[----:B------:R-:W-:-:S03]  /*17fd0*/  IMAD.MOV.U32 R5, RZ, RZ, RZ ;  /* 0x000000ffff057224 */ /* 0x000fc600078e00ff */
[----:B------:R-:W-:-:S03]  /*17fe0*/  FMUL.FTZ R15, R12, 0.00390625 ;  /* 0x3b8000000c0f7820 */ /* 0x000fc60000410000 */
[----:B------:R0:W-:Y:S01]  /*17ff0*/  @P1 MUFU.RCP R5, R7 ;  /* 0x0000000700051308 */ /* 0x0001e20000001000 */
[----:B------:R-:W-:Y:S02]  /*18000*/  FSETP.NE.FTZ.AND P1, PT, R12, RZ, PT ;  /* 0x000000ff0c00720b */ /* 0x000fe40003f35000 */
[----:B------:R-:W-:Y:S01]  /*18010*/  FSETP.NE.FTZ.AND P3, PT, R15, RZ, PT ;  /* 0x000000ff0f00720b */ /* 0x000fe20003f75000 */
[----:B0-----:R-:W-:-:S04]  /*18020*/  @P2 FMUL.FTZ R7, R6, 0.69314718246459960938 ;  /* 0x3f31721806072820 */ /* 0x001fc80000410000 */
[----:B------:R-:W-:-:S06]  /*18030*/  @P2 FFMA.FTZ R56, R4, R3, R7 ;  /* 0x0000000304382223 */ /* 0x000fcc0000010007 */
[----:B------:R-:W-:Y:S02]  /*18040*/  @P1 MUFU.RCP R9, R12 ;  /* 0x0000000c00091308 */ /* 0x000fe40000001000 */
[----:B------:R-:W-:-:S06]  /*18050*/  @P3 FMUL.FTZ R2, R2, 0.69314718246459960938 ;  /* 0x3f31721802023820 */ /* 0x000fcc0000410000 */
[----:B------:R-:W0:Y:S02]  /*18060*/  @P3 MUFU.LG2 R8, R15 ;  /* 0x0000000f00083308 */ /* 0x000e240000000c00 */
[----:B0-----:R-:W-:Y:S01]  /*18070*/  @P3 FMUL.FTZ R11, R8, 0.69314718246459960938 ;  /* 0x3f317218080b3820 */ /* 0x001fe20000410000 */
[----:B------:R-:W-:Y:S02]  /*18080*/  WARPGROUP.DEPBAR.LE gsb0, 0x0 ;  /* 0x00008000000079c5 */ /* 0x000fe40000010000 */
[----:B------:R-:W-:Y:S01]  /*18090*/  WARPGROUP.ARRIVE ;  /* 0x00000000000079c5 */ /* 0x000fe20000000000 */
[----:B------:R-:W-:-:S05]  /*180a0*/  @P3 FFMA.FTZ R20, R2, R0, R11 ;  /* 0x0000000002143223 */ /* 0x000fca000001000b */
[----:B------:R-:W-:Y:S01]  /*180b0*/  QGMMA.64x64x32.F32.E4M3.E4M3 R24, R136, gdesc[UR4], R24, gsb0 ;  /* 0x00e0000488187df3 */ /* 0x000fe20008000818 */
[-C--:B--2---:R-:W-:Y:S01]  /*180c0*/  FMUL.FTZ R5, R5, R10.reuse ;  /* 0x0000000a05057220 */ /* 0x084fe20000410000 */
[----:B------:R-:W-:Y:S01]  /*180d0*/  FMUL.FTZ R2, R9, R10 ;  /* 0x0000000a09027220 */ /* 0x000fe20000410000 */
[----:B------:R-:W-:Y:S02]  /*180e0*/  WARPGROUP.DEPBAR.LE gsb0, 0x0 ;  /* 0x00008000000079c5 */ /* 0x000fe40000010000 */
[----:B------:R-:W-:Y:S05]  /*180f0*/  @!P0 BRA `(.L_x_14639) ;  /* 0x0000000000048947 */ /* 0x000fea0003800000 */
[----:B------:R-:W-:Y:S01]  /*18100*/  BPT.TRAP 0x1 ;  /* 0x000000040000795c */ /* 0x000fe20000300000 */
.L_x_14639:
[----:B------:R-:W2:Y:S01]  /*18110*/  LDL.LU R3, [R1+0x1c] ;  /* 0x00001c0001037983 */ /* 0x000ea20000300800 */
[----:B------:R-:W-:Y:S02]  /*18120*/  VIADD R0, R13, 0x13260 ;  /* 0x000132600d007836 */ /* 0x000fe40000000000 */
[-C--:B------:R-:W-:Y:S01]  /*18130*/  FMUL.FTZ R59, R24, R5.reuse ;  /* 0x00000005183b7220 */ /* 0x080fe20000410000 */
[----:B------:R-:W-:Y:S01]  /*18140*/  FMUL.FTZ R57, R25, R5 ;  /* 0x0000000519397220 */ /* 0x000fe20000410000 */
[----:B------:R-:W3:Y:S01]  /*18150*/  LDL.LU R4, [R1+0x54] ;  /* 0x0000540001047983 */ /* 0x000ee20000300800 */
[----:B------:R-:W-:-:S05]  /*18160*/  VIADD R23, R23, 0x1 ;  /* 0x0000000117177836 */ /* 0x000fca0000000000 */
        /* <DEDUP_REMOVED lines=39> */
.L_x_14525:
[----:B------:R-:W0:Y:S08]  /*183e0*/  S2UR UR4, SR_CgaCtaId ;  /* 0x00000000000479c3 */ /* 0x000e300000008800 */
[----:B------:R-:W-:Y:S01]  /*183f0*/  BAR.SYNC.DEFER_BLOCKING 0x5, 0x200 ;  /* 0x0148000000007b1d */ /* 0x000fe20000010000 */
[----:B------:R-:W-:-:S05]  /*18400*/  MOV R22, 0x400 ;  /* 0x0000040000167802 */ /* 0x000fca0000000f00 */
[----:B------:R-:W-:Y:S01]  /*18410*/  BSSY B0, `(.L_x_14640) ;  /* 0x00001d8000007945 */ /* 0x000fe20003800000 */
[----:B------:R-:W1:Y:S01]  /*18420*/  S2R R50, SR_TID.X ;  /* 0x0000000000327919 */ /* 0x000e620000002100 */
[----:B0-----:R-:W-:-:S05]  /*18430*/  IMAD.U32 R0, RZ, RZ, UR4 ;  /* 0x00000004ff007e24 */ /* 0x001fca000f8e00ff */
[----:B------:R-:W-:Y:S01]  /*18440*/  LEA R22, R0, R22, 0x18 ;  /* 0x0000001600167211 */ /* 0x000fe200078ec0ff */
[----:B------:R0:W-:Y:S04]  /*18450*/  STL [R1+0x1c], R0 ;  /* 0x00001c0001007387 */ /* 0x0001e80000100800 */
[----:B------:R-:W2:Y:S01]  /*18460*/  LDS.128 R40, [R22+0x132d0] ;  /* 0x0132d00016287984 */ /* 0x000ea20000000c00 */
[----:B-1----:R-:W-:-:S05]  /*18470*/  VIADD R30, R50, 0xffffff80 ;  /* 0xffffff80321e7836 */ /* 0x002fca0000000000 */
[----:B------:R-:W-:-:S04]  /*18480*/  SHF.R.S32.HI R31, RZ, 0x1f, R30 ;  /* 0x0000001fff1f7819 */ /* 0x000fc8000001141e */
[----:B------:R-:W-:-:S04]  /*18490*/  LEA.HI R2, R31, R30, RZ, 0x3 ;  /* 0x0000001e1f027211 */ /* 0x000fc800078f18ff */
[----:B------:R-:W-:Y:S02]  /*184a0*/  LOP3.LUT R21, R2, 0xfffffff8, RZ, 0xc0, !PT ;  /* 0xfffffff802157812 */ /* 0x000fe400078ec0ff */
[----:B------:R-:W-:-:S03]  /*184b0*/  SHF.R.S32.HI R2, RZ, 0x3, R2 ;  /* 0x00000003ff027819 */ /* 0x000fc60000011402 */
[----:B------:R-:W-:-:S04]  /*184c0*/  IMAD.IADD R21, R30, 0x1, -R21 ;  /* 0x000000011e157824 */ /* 0x000fc800078e0a15 */
[----:B------:R-:W-:-:S05]  /*184d0*/  IMAD.SHL.U32 R3, R21, 0x8, RZ ;  /* 0x0000000815037824 */ /* 0x000fca00078e00ff */
[----:B0-----:R-:W-:Y:S01]  /*184e0*/  SHF.R.S32.HI R0, RZ, 0x1f, R3 ;  /* 0x0000001fff007819 */ /* 0x001fe20000011403 */
[----:B--2---:R0:W-:Y:S04]  /*184f0*/  STL.64 [R1], R40 ;  /* 0x0000002801007387 */ /* 0x0041e80000100a00 */
[----:B------:R0:W-:Y:S01]  /*18500*/  STL.64 [R1+0x8], R42 ;  /* 0x0000082a01007387 */ /* 0x0001e20000100a00 */
[----:B------:R-:W-:Y:S06]  /*18510*/  BAR.ARV 0x4, 0x200 ;  /* 0x0108000000007b1d */ /* 0x000fec0000002000 */
[----:B------:R-:W-:Y:S05]  /*18520*/  @P0 BRA `(.L_x_14641) ;  /* 0x0000001000e00947 */ /* 0x000fea0003800000 */
[----:B------:R-:W-:Y:S01]  /*18530*/  IMAD.SHL.U32 R4, R50, 0x4, RZ ;  /* 0x0000000432047824 */ /* 0x000fe200078e00ff */
[----:B------:R-:W-:Y:S01]  /*18540*/  ULDC.64 UR4, c[0x4][0x38] ;  /* 0x01000e0000047ab9 */ /* 0x000fe20000000a00 */
[----:B------:R-:W2:Y:S01]  /*18550*/  LDL R64, [R1+0x3c] ;  /* 0x00003c0001407983 */ /* 0x000ea20000100800 */
[----:B0-----:R-:W0:Y:S02]  /*18560*/  S2R R41, SR_SWINHI ;  /* 0x0000000000297919 */ /* 0x001e240000002f00 */
[----:B------:R-:W-:Y:S01]  /*18570*/  LOP3.LUT R4, R4, 0xc, RZ, 0xc0, !PT ;  /* 0x0000000c04047812 */ /* 0x000fe200078ec0ff */
[----:B------:R-:W-:Y:S01]  /*18580*/  ULDC.64 UR6, c[0x0][0xb90] ;  /* 0x0002e40000067ab9 */ /* 0x000fe20000000a00 */
[----:B------:R-:W3:Y:S02]  /*18590*/  LDL.LU R63, [R1+0x50] ;  /* 0x00005000013f7983 */ /* 0x000ee40000300800 */
[----:B------:R-:W-:Y:S02]  /*185a0*/  IADD3 R4, P0, R4, UR4, RZ ;  /* 0x0000000404047c10 */ /* 0x000fe4000ff1e0ff */
[----:B------:R-:W-:Y:S01]  /*185b0*/  F2FP.BF16.F32.PACK_AB R12, R11, R12 ;  /* 0x0000000c0b0c723e */ /* 0x000fe200000010ff */
[----:B------:R-:W4:Y:S02]  /*185c0*/  LDL R62, [R1+0x4c] ;  /* 0x00004c00013e7983 */ /* 0x000f240000100800 */
[----:B------:R-:W-:Y:S01]  /*185d0*/  IMAD.X R5, RZ, RZ, UR5, P0 ;  /* 0x00000005ff057e24 */ /* 0x000fe200080e06ff */
[----:B------:R-:W-:Y:S01]  /*185e0*/  LEA.HI R11, R31, R30, RZ, 0x5 ;  /* 0x0000001e1f0b7211 */ /* 0x000fe200078f28ff */
[----:B------:R-:W-:Y:S01]  /*185f0*/  ULDC.64 UR4, c[0x0][0xc00] ;  /* 0x0003000000047ab9 */ /* 0x000fe20000000a00 */
[----:B------:R-:W-:Y:S01]  /*18600*/  F2FP.BF16.F32.PACK_AB R27, R26, R27 ;  /* 0x0000001b1a1b723e */ /* 0x000fe200000010ff */
[----:B------:R-:W2:Y:S04]  /*18610*/  LDL R60, [R1+0x28] ;  /* 0x00002800013c7983 */ /* 0x000ea80000100800 */
[----:B------:R1:W3:Y:S01]  /*18620*/  LDG.E.CONSTANT R40, desc[UR40][R4.64] ;  /* 0x0000002804287981 */ /* 0x0002e2000c1e9900 */
[----:B------:R-:W-:Y:S01]  /*18630*/  IMAD.SHL.U32 R26, R11, 0x20, RZ ;  /* 0x000000200b1a7824 */ /* 0x000fe200078e00ff */
[----:B------:R-:W-:-:S02]  /*18640*/  F2FP.BF16.F32.PACK_AB R57, R28, R57 ;  /* 0x000000391c39723e */ /* 0x000fc400000010ff */
[----:B------:R-:W-:Y:S02]  /*18650*/  LOP3.LUT P0, R28, R50, 0x3, RZ, 0xc0, !PT ;  /* 0x00000003321c7812 */ /* 0x000fe4000780c0ff */
[----:B------:R-:W-:Y:S02]  /*18660*/  LOP3.LUT R26, R26, 0xfffffc00, RZ, 0xc0, !PT ;  /* 0xfffffc001a1a7812 */ /* 0x000fe400078ec0ff */
[----:B------:R-:W-:Y:S02]  /*18670*/  F2FP.BF16.F32.PACK_AB R29, R36, R29 ;  /* 0x0000001d241d723e */ /* 0x000fe400000010ff */
[----:B-1----:R-:W-:Y:S02]  /*18680*/  LEA.HI R4, R31, R30, RZ, 0x4 ;  /* 0x0000001e1f047211 */ /* 0x002fe400078f20ff */
[----:B------:R-:W-:Y:S02]  /*18690*/  F2FP.BF16.F32.PACK_AB R24, R37, R24 ;  /* 0x000000182518723e */ /* 0x000fe400000010ff */
[----:B------:R-:W-:-:S02]  /*186a0*/  SHF.R.S32.HI R5, RZ, 0x4, R4 ;  /* 0x00000004ff057819 */ /* 0x000fc40000011404 */
[C---:B------:R-:W-:Y:S02]  /*186b0*/  LOP3.LUT R11, R4.reuse, 0x3fffff0, RZ, 0xc0, !PT ;  /* 0x03fffff0040b7812 */ /* 0x040fe400078ec0ff */
[----:B------:R-:W-:Y:S02]  /*186c0*/  LEA.HI R4, R4, R5, RZ, 0x1 ;  /* 0x0000000504047211 */ /* 0x000fe400078f08ff */
[----:B------:R-:W-:Y:S01]  /*186d0*/  ISETP.EQ.OR P0, PT, R28, 0x3, !P0 ;  /* 0x000000031c00780c */ /* 0x000fe20004702670 */
[----:B------:R-:W-:Y:S01]  /*186e0*/  IMAD.IADD R11, R30, 0x1, -R11 ;  /* 0x000000011e0b7824 */ /* 0x000fe200078e0a0b */
[----:B------:R-:W-:Y:S02]  /*186f0*/  LOP3.LUT R4, R4, 0x1ffffffe, RZ, 0xc0, !PT ;  /* 0x1ffffffe04047812 */ /* 0x000fe400078ec0ff */
[----:B------:R-:W-:Y:S01]  /*18700*/  SEL R35, R29, R24, P0 ;  /* 0x000000181d237207 */ /* 0x000fe20000000000 */
[----:B------:R-:W-:Y:S01]  /*18710*/  IMAD R11, R11, 0x40, R26 ;  /* 0x000000400b0b7824 */ /* 0x000fe200078e021a */
[----:B------:R-:W-:Y:S01]  /*18720*/  SEL R37, R24, R29, P0 ;  /* 0x0000001d18257207 */ /* 0x000fe20000000000 */
[----:B------:R-:W-:Y:S01]  /*18730*/  IMAD.IADD R4, R5, 0x1, -R4 ;  /* 0x0000000105047824 */ /* 0x000fe200078e0a04 */
[----:B------:R-:W-:-:S02]  /*18740*/  F2FP.BF16.F32.PACK_AB R9, R52, R9 ;  /* 0x000000093409723e */ /* 0x000fc400000010ff */
[----:B------:R-:W-:Y:S01]  /*18750*/  F2FP.BF16.F32.PACK_AB R8, R53, R8 ;  /* 0x000000083508723e */ /* 0x000fe200000010ff */
[----:B------:R-:W-:Y:S01]  /*18760*/  IMAD R11, R4, 0x8, R11 ;  /* 0x00000008040b7824 */ /* 0x000fe200078e020b */
[----:B------:R-:W-:Y:S02]  /*18770*/  MOV R28, R22 ;  /* 0x00000016001c7202 */ /* 0x000fe40000000f00 */
[----:B0-----:R-:W-:Y:S02]  /*18780*/  MOV R29, R41 ;  /* 0x00000029001d7202 */ /* 0x001fe40000000f00 */
[----:B------:R-:W-:Y:S02]  /*18790*/  SEL R41, R9, R8, P0 ;  /* 0x0000000809297207 */ /* 0x000fe40000000000 */
[----:B------:R-:W-:Y:S01]  /*187a0*/  SEL R43, R8, R9, P0 ;  /* 0x00000009082b7207 */ /* 0x000fe20000000000 */
[----:B------:R-:W-:Y:S01]  /*187b0*/  IMAD.WIDE R8, R11, 0x2, R28 ;  /* 0x000000020b087825 */ /* 0x000fe200078e021c */
[----:B------:R-:W-:-:S02]  /*187c0*/  F2FP.BF16.F32.PACK_AB R25, R38, R25 ;  /* 0x000000192619723e */ /* 0x000fc400000010ff */
[----:B------:R-:W-:Y:S02]  /*187d0*/  F2FP.BF16.F32.PACK_AB R14, R39, R14 ;  /* 0x0000000e270e723e */ /* 0x000fe400000010ff */
[----:B------:R-:W-:Y:S02]  /*187e0*/  F2FP.BF16.F32.PACK_AB R10, R47, R10 ;  /* 0x0000000a2f0a723e */ /* 0x000fe400000010ff */
[----:B------:R-:W-:Y:S02]  /*187f0*/  SEL R47, R25, R14, P0 ;  /* 0x0000000e192f7207 */ /* 0x000fe40000000000 */
[----:B------:R-:W-:Y:S02]  /*18800*/  SEL R49, R14, R25, P0 ;  /* 0x000000190e317207 */ /* 0x000fe40000000000 */
[----:B------:R-:W-:Y:S02]  /*18810*/  IADD3 R25, P3, R8, 0x20, RZ ;  /* 0x0000002008197810 */ /* 0x000fe40007f7e0ff */
[----:B------:R-:W-:-:S02]  /*18820*/  F2FP.BF16.F32.PACK_AB R13, R46, R13 ;  /* 0x0000000d2e0d723e */ /* 0x000fc400000010ff */
[----:B------:R-:W-:Y:S01]  /*18830*/  LOP3.LUT R4, R25, 0x380, RZ, 0xc0, !PT ;  /* 0x0000038019047812 */ /* 0x000fe200078ec0ff */
[----:B------:R-:W-:Y:S01]  /*18840*/  IMAD.X R11, RZ, RZ, R9, P3 ;  /* 0x000000ffff0b7224 */ /* 0x000fe200018e0609 */
[----:B------:R-:W-:Y:S02]  /*18850*/  F2FP.BF16.F32.PACK_AB R15, R44, R15 ;  /* 0x0000000f2c0f723e */ /* 0x000fe400000010ff */
[----:B------:R-:W-:Y:S02]  /*18860*/  LOP3.LUT R5, R8, 0x380, RZ, 0xc0, !PT ;  /* 0x0000038008057812 */ /* 0x000fe400078ec0ff */
[----:B------:R-:W-:Y:S02]  /*18870*/  F2FP.BF16.F32.PACK_AB R58, R58, R59 ;  /* 0x0000003b3a3a723e */ /* 0x000fe400000010ff */
[----:B------:R-:W-:Y:S02]  /*18880*/  SHF.R.U64 R4, R4, 0x3, RZ ;  /* 0x0000000304047819 */ /* 0x000fe400000012ff */
[----:B------:R-:W-:-:S02]  /*18890*/  IADD3 R61, P1, R8, 0x60, RZ ;  /* 0x00000060083d7810 */ /* 0x000fc40007f3e0ff */
[----:B------:R-:W-:Y:S02]  /*188a0*/  IADD3 R59, P2, R8, 0x40, RZ ;  /* 0x00000040083b7810 */ /* 0x000fe40007f5e0ff */
[----:B------:R-:W-:Y:S02]  /*188b0*/  SEL R51, R13, R10, P0 ;  /* 0x0000000a0d337207 */ /* 0x000fe40000000000 */
[----:B------:R-:W-:Y:S02]  /*188c0*/  F2FP.BF16.F32.PACK_AB R32, R32, R33 ;  /* 0x000000212020723e */ /* 0x000fe400000010ff */
[----:B------:R-:W-:Y:S02]  /*188d0*/  SEL R39, R15, R12, P0 ;  /* 0x0000000c0f277207 */ /* 0x000fe40000000000 */
[----:B------:R-:W-:Y:S02]  /*188e0*/  SEL R13, R10, R13, P0 ;  /* 0x0000000d0a0d7207 */ /* 0x000fe40000000000 */
[----:B------:R-:W-:-:S02]  /*188f0*/  SHF.R.U64 R5, R5, 0x3, RZ ;  /* 0x0000000305057819 */ /* 0x000fc400000012ff */
[----:B------:R-:W-:Y:S02]  /*18900*/  SEL R33, R58, R57, P0 ;  /* 0x000000393a217207 */ /* 0x000fe40000000000 */
[----:B------:R-:W-:Y:S02]  /*18910*/  SEL R15, R12, R15, P0 ;  /* 0x0000000f0c0f7207 */ /* 0x000fe40000000000 */
[----:B------:R-:W-:Y:S02]  /*18920*/  LOP3.LUT R10, R4, R25, RZ, 0x3c, !PT ;  /* 0x00000019040a7212 */ /* 0x000fe400078e3cff */
[----:B------:R-:W-:Y:S02]  /*18930*/  SEL R57, R57, R58, P0 ;  /* 0x0000003a39397207 */ /* 0x000fe40000000000 */
[----:B------:R-:W-:Y:S02]  /*18940*/  LOP3.LUT R4, R59, 0x380, RZ, 0xc0, !PT ;  /* 0x000003803b047812 */ /* 0x000fe400078ec0ff */
[----:B------:R-:W-:-:S02]  /*18950*/  LOP3.LUT R14, R61, 0x380, RZ, 0xc0, !PT ;  /* 0x000003803d0e7812 */ /* 0x000fc400078ec0ff */
[----:B------:R-:W-:Y:S02]  /*18960*/  F2FP.BF16.F32.PACK_AB R7, R54, R7 ;  /* 0x000000073607723e */ /* 0x000fe400000010ff */
[----:B------:R-:W-:Y:S02]  /*18970*/  F2FP.BF16.F32.PACK_AB R6, R55, R6 ;  /* 0x000000063706723e */ /* 0x000fe400000010ff */
[----:B-----5:R-:W-:Y:S02]  /*18980*/  SEL R45, R32, R27, P0 ;  /* 0x0000001b202d7207 */ /* 0x020fe40000000000 */
[----:B------:R-:W-:Y:S01]  /*18990*/  LOP3.LUT R8, R5, R8, RZ, 0x3c, !PT ;  /* 0x0000000805087212 */ /* 0x000fe200078e3cff */
[----:B------:R-:W-:Y:S01]  /*189a0*/  IMAD.X R5, RZ, RZ, R9, P1 ;  /* 0x000000ffff057224 */ /* 0x000fe200008e0609 */
[----:B------:R-:W-:Y:S02]  /*189b0*/  SEL R27, R27, R32, P0 ;  /* 0x000000201b1b7207 */ /* 0x000fe40000000000 */
[----:B------:R-:W-:-:S02]  /*189c0*/  SHF.R.U64 R4, R4, 0x3, RZ ;  /* 0x0000000304047819 */ /* 0x000fc400000012ff */
[----:B------:R-:W-:Y:S02]  /*189d0*/  SHF.R.U64 R14, R14, 0x3, RZ ;  /* 0x000000030e0e7819 */ /* 0x000fe400000012ff */
[----:B------:R-:W-:Y:S02]  /*189e0*/  SEL R53, R7, R6, P0 ;  /* 0x0000000607357207 */ /* 0x000fe40000000000 */
[----:B------:R-:W-:Y:S01]  /*189f0*/  SEL R55, R6, R7, P0 ;  /* 0x0000000706377207 */ /* 0x000fe20000000000 */
[----:B------:R-:W-:Y:S01]  /*18a00*/  IMAD.X R7, RZ, RZ, R9, P2 ;  /* 0x000000ffff077224 */ /* 0x000fe200010e0609 */
[----:B------:R-:W-:Y:S02]  /*18a10*/  MOV R48, R8 ;  /* 0x0000000800307202 */ /* 0x000fe40000000f00 */
[----:B------:R-:W-:Y:S02]  /*18a20*/  LOP3.LUT R6, R4, R59, RZ, 0x3c, !PT ;  /* 0x0000003b04067212 */ /* 0x000fe400078e3cff */
[----:B------:R-:W-:-:S02]  /*18a30*/  MOV R46, R10 ;  /* 0x0000000a002e7202 */ /* 0x000fc40000000f00 */
[----:B------:R-:W-:Y:S02]  /*18a40*/  LOP3.LUT R4, R14, R61, RZ, 0x3c, !PT ;  /* 0x0000003d0e047212 */ /* 0x000fe400078e3cff */
[----:B------:R-:W-:Y:S02]  /*18a50*/  MOV R44, R6 ;  /* 0x00000006002c7202 */ /* 0x000fe40000000f00 */
[----:B------:R-:W-:-:S04]  /*18a60*/  ISETP.NE.U32.AND P1, PT, RZ, UR4, PT ;  /* 0x00000004ff007c0c */ /* 0x000fc8000bf25070 */
[----:B------:R-:W-:Y:S01]  /*18a70*/  ISETP.NE.AND.EX P1, PT, RZ, UR5, PT, P1 ;  /* 0x00000005ff007c0c */ /* 0x000fe2000bf25310 */
[----:B------:R-:W-:Y:S01]  /*18a80*/  ULDC.64 UR4, c[0x0][0xc08] ;  /* 0x0003020000047ab9 */ /* 0x000fe20000000a00 */
[----:B---3--:R-:W-:Y:S01]  /*18a90*/  LOP3.LUT R12, R40, 0x2, RZ, 0x3c, !PT ;  /* 0x00000002280c7812 */ /* 0x008fe200078e3cff */
[----:B------:R-:W-:Y:S04]  /*18aa0*/  SHFL.IDX PT, R33, R33, R40, 0x1c1f ;  /* 0x001c1f2821217589 */ /* 0x000fe800000e0000 */
[----:B------:R-:W0:Y:S04]  /*18ab0*/  SHFL.IDX PT, R26, R57, R12, 0x1c1f ;  /* 0x001c1f0c391a7589 */ /* 0x000e2800000e0000 */
[----:B------:R-:W-:Y:S04]  /*18ac0*/  SHFL.IDX PT, R45, R45, R40, 0x1c1f ;  /* 0x001c1f282d2d7589 */ /* 0x000fe800000e0000 */
[----:B------:R-:W1:Y:S04]  /*18ad0*/  SHFL.IDX PT, R32, R27, R12, 0x1c1f ;  /* 0x001c1f0c1b207589 */ /* 0x000e6800000e0000 */
[----:B------:R3:W-:Y:S04]  /*18ae0*/  SHFL.IDX PT, R8, R35, R40, 0x1c1f ;  /* 0x001c1f2823087589 */ /* 0x0007e800000e0000 */
[----:B------:R-:W4:Y:S04]  /*18af0*/  SHFL.IDX PT, R37, R37, R12, 0x1c1f ;  /* 0x001c1f0c25257589 */ /* 0x000f2800000e0000 */
[----:B------:R-:W-:Y:S01]  /*18b00*/  SHFL.IDX PT, R39, R39, R40, 0x1c1f ;  /* 0x001c1f2827277589 */ /* 0x000fe200000e0000 */
[----:B---3--:R-:W3:Y:S03]  /*18b10*/  LDC.64 R34, c[0x0][0xc00] ;  /* 0x00030000ff227b82 */ /* 0x008ee60000000a00 */
[----:B------:R-:W2:Y:S01]  /*18b20*/  SHFL.IDX PT, R10, R15, R12, 0x1c1f ;  /* 0x001c1f0c0f0a7589 */ /* 0x000ea200000e0000 */
[----:B0-----:R-:W-:-:S02]  /*18b30*/  SEL R24, R33, R26, P0 ;  /* 0x0000001a21187207 */ /* 0x001fc40000000000 */
[----:B------:R-:W-:Y:S01]  /*18b40*/  SEL R26, R26, R33, P0 ;  /* 0x000000211a1a7207 */ /* 0x000fe20000000000 */
[----:B------:R-:W-:Y:S01]  /*18b50*/  SHFL.IDX PT, R47, R47, R40, 0x1c1f ;  /* 0x001c1f282f2f7589 */ /* 0x000fe200000e0000 */
[----:B------:R-:W-:-:S03]  /*18b60*/  MOV R33, R4 ;  /* 0x0000000400217202 */ /* 0x000fc60000000f00 */
[----:B------:R-:W0:Y:S01]  /*18b70*/  SHFL.IDX PT, R36, R49, R12, 0x1c1f ;  /* 0x001c1f0c31247589 */ /* 0x000e2200000e0000 */
[----:B-1----:R-:W-:Y:S02]  /*18b80*/  SEL R25, R45, R32, P0 ;  /* 0x000000202d197207 */ /* 0x002fe40000000000 */
[----:B------:R-:W-:Y:S01]  /*18b90*/  SEL R27, R32, R45, P0 ;  /* 0x0000002d201b7207 */ /* 0x000fe20000000000 */
[----:B------:R-:W-:Y:S01]  /*18ba0*/  SHFL.IDX PT, R41, R41, R40, 0x1c1f ;  /* 0x001c1f2829297589 */ /* 0x000fe200000e0000 */
[----:B------:R-:W-:-:S03]  /*18bb0*/  IMAD.MOV.U32 R32, RZ, RZ, RZ ;  /* 0x000000ffff207224 */ /* 0x000fc600078e00ff */
[----:B------:R-:W1:Y:S01]  /*18bc0*/  SHFL.IDX PT, R14, R43, R12, 0x1c1f ;  /* 0x001c1f0c2b0e7589 */ /* 0x000e6200000e0000 */
[----:B----4-:R-:W-:Y:S02]  /*18bd0*/  SEL R4, R8, R37, P0 ;  /* 0x0000002508047207 */ /* 0x010fe40000000000 */
[----:B------:R-:W-:Y:S01]  /*18be0*/  SEL R6, R37, R8, P0 ;  /* 0x0000000825067207 */ /* 0x000fe20000000000 */
[----:B------:R-:W-:Y:S04]  /*18bf0*/  SHFL.IDX PT, R51, R51, R40, 0x1c1f ;  /* 0x001c1f2833337589 */ /* 0x000fe800000e0000 */
[----:B------:R-:W4:Y:S01]  /*18c00*/  SHFL.IDX PT, R38, R13, R12, 0x1c1f ;  /* 0x001c1f0c0d267589 */ /* 0x000f2200000e0000 */
[----:B--2---:R-:W-:Y:S02]  /*18c10*/  SEL R8, R39, R10, P0 ;  /* 0x0000000a27087207 */ /* 0x004fe40000000000 */
[----:B------:R-:W-:Y:S01]  /*18c20*/  SEL R10, R10, R39, P0 ;  /* 0x000000270a0a7207 */ /* 0x000fe20000000000 */
[----:B------:R-:W-:Y:S04]  /*18c30*/  SHFL.IDX PT, R53, R53, R40, 0x1c1f ;  /* 0x001c1f2835357589 */ /* 0x000fe800000e0000 */
[----:B------:R1:W2:Y:S01]  /*18c40*/  SHFL.IDX PT, R42, R55, R12, 0x1c1f ;  /* 0x001c1f0c372a7589 */ /* 0x0002a200000e0000 */
[----:B0-----:R-:W-:-:S02]  /*18c50*/  SEL R5, R47, R36, P0 ;  /* 0x000000242f057207 */ /* 0x001fc40000000000 */
[----:B------:R-:W-:Y:S01]  /*18c60*/  SEL R7, R36, R47, P0 ;  /* 0x0000002f24077207 */ /* 0x000fe20000000000 */
[----:B------:R-:W-:Y:S01]  /*18c70*/  BAR.SYNC.DEFER_BLOCKING 0x1, 0x180 ;  /* 0x0046000000007b1d */ /* 0x000fe20000010000 */
[----:B-1----:R-:W-:Y:S02]  /*18c80*/  SEL R12, R41, R14, P0 ;  /* 0x0000000e290c7207 */ /* 0x002fe40000000000 */
[----:B------:R-:W-:Y:S02]  /*18c90*/  SEL R14, R14, R41, P0 ;  /* 0x000000290e0e7207 */ /* 0x000fe40000000000 */
[----:B----4-:R-:W-:Y:S02]  /*18ca0*/  SEL R9, R51, R38, P0 ;  /* 0x0000002633097207 */ /* 0x010fe40000000000 */
[----:B------:R-:W-:Y:S02]  /*18cb0*/  SEL R11, R38, R51, P0 ;  /* 0x00000033260b7207 */ /* 0x000fe40000000000 */
[----:B--2---:R-:W-:-:S02]  /*18cc0*/  SEL R13, R53, R42, P0 ;  /* 0x0000002a350d7207 */ /* 0x004fc40000000000 */
[----:B------:R-:W-:Y:S01]  /*18cd0*/  SEL R15, R42, R53, P0 ;  /* 0x000000352a0f7207 */ /* 0x000fe20000000000 */
[----:B------:R3:W-:Y:S04]  /*18ce0*/  STSM.16.M88.4 [R48], R24 ;  /* 0x0000001830007844 */ /* 0x0007e80000000200 */
[----:B------:R-:W-:Y:S04]  /*18cf0*/  STSM.16.M88.4 [R46], R4 ;  /* 0x000000042e007844 */ /* 0x000fe80000000200 */
[----:B------:R-:W-:Y:S04]  /*18d00*/  STSM.16.M88.4 [R44], R8 ;  /* 0x000000082c007844 */ /* 0x000fe80000000200 */
[----:B------:R0:W-:Y:S01]  /*18d10*/  STSM.16.M88.4 [R33], R12 ;  /* 0x0000000c21007844 */ /* 0x0001e20000000200 */
[----:B---3--:R-:W-:Y:S01]  /*18d20*/  IMAD.WIDE R24, R63, 0x4, R34 ;  /* 0x000000043f187825 */ /* 0x008fe200078e0222 */
[----:B------:R-:W-:Y:S08]  /*18d30*/  BAR.SYNC.DEFER_BLOCKING 0x1, 0x180 ;  /* 0x0046000000007b1d */ /* 0x000ff00000010000 */
[----:B------:R-:W1:Y:S01]  /*18d40*/  LDC R34, c[0x0][0xbe8] ;  /* 0x0002fa00ff227b82 */ /* 0x000e620000000800 */
[----:B------:R-:W2:Y:S01]  /*18d50*/  @P1 LDG.E R32, desc[UR40][R24.64] ;  /* 0x0000002818201981 */ /* 0x000ea2000c1e1900 */
[----:B------:R-:W-:Y:S01]  /*18d60*/  ISETP.NE.U32.AND P0, PT, RZ, UR4, PT ;  /* 0x00000004ff007c0c */ /* 0x000fe2000bf05070 */
[----:B0-----:R-:W-:Y:S01]  /*18d70*/  IMAD.IADD R13, R64, 0x1, R60 ;  /* 0x00000001400d7824 */ /* 0x001fe200078e023c */
[----:B------:R-:W-:-:S02]  /*18d80*/  LEA.HI R31, R31, R30, RZ, 0x7 ;  /* 0x0000001e1f1f7211 */ /* 0x000fc400078f38ff */
[----:B------:R-:W-:Y:S01]  /*18d90*/  ISETP.NE.AND.EX P0, PT, RZ, UR5, PT, P0 ;  /* 0x00000005ff007c0c */ /* 0x000fe2000bf05300 */
[----:B------:R-:W-:Y:S01]  /*18da0*/  ULDC.64 UR4, c[0x0][0xb98] ;  /* 0x0002e60000047ab9 */ /* 0x000fe20000000a00 */
[----:B-1----:R-:W-:Y:S02]  /*18db0*/  ISETP.NE.AND P2, PT, R34, 0x1, PT ;  /* 0x000000012200780c */ /* 0x002fe40003f45270 */
[----:B------:R-:W-:Y:S02]  /*18dc0*/  SHF.R.S32.HI R38, RZ, 0x1f, R62 ;  /* 0x0000001fff267819 */ /* 0x000fe4000001143e */
[----:B------:R-:W-:Y:S02]  /*18dd0*/  LOP3.LUT R9, R31, 0xffffff80, RZ, 0xc0, !PT ;  /* 0xffffff801f097812 */ /* 0x000fe400078ec0ff */
[----:B------:R-:W-:Y:S01]  /*18de0*/  SHF.R.S32.HI R36, RZ, 0x1f, R63 ;  /* 0x0000001fff247819 */ /* 0x000fe2000001143f */
[----:B------:R-:W-:Y:S01]  /*18df0*/  IMAD R4, R38, UR6, RZ ;  /* 0x0000000626047c24 */ /* 0x000fe2000f8e02ff */
[----:B------:R-:W-:Y:S01]  /*18e00*/  SEL R35, R63, RZ, !P1 ;  /* 0x000000ff3f237207 */ /* 0x000fe20004800000 */
[----:B------:R-:W-:Y:S01]  /*18e10*/  IMAD.IADD R30, R30, 0x1, -R9 ;  /* 0x000000011e1e7824 */ /* 0x000fe200078e0a09 */
[----:B------:R-:W-:Y:S01]  /*18e20*/  SEL R36, R36, RZ, !P1 ;  /* 0x000000ff24247207 */ /* 0x000fe20004800000 */
[----:B------:R-:W0:Y:S01]  /*18e30*/  @P0 LDC.64 R8, c[0x0][0xc08] ;  /* 0x00030200ff080b82 */ /* 0x000e220000000a00 */
[----:B------:R-:W-:Y:S01]  /*18e40*/  IMAD R7, R62, UR7, R4 ;  /* 0x000000073e077c24 */ /* 0x000fe2000f8e0204 */
[----:B------:R-:W-:-:S02]  /*18e50*/  SHF.R.S32.HI R31, RZ, 0x7, R31 ;  /* 0x00000007ff1f7819 */ /* 0x000fc4000001141f */
[----:B------:R-:W-:-:S04]  /*18e60*/  SHF.R.S32.HI R15, RZ, 0x1f, R30 ;  /* 0x0000001fff0f7819 */ /* 0x000fc8000001141e */
[----:B------:R-:W1:Y:S01]  /*18e70*/  @P2 LDC R26, c[0x0][0xbec] ;  /* 0x0002fb00ff1a2b82 */ /* 0x000e620000000800 */
[CC--:B------:R-:W-:Y:S02]  /*18e80*/  LEA.HI R10, R15.reuse, R30.reuse, RZ, 0x2 ;  /* 0x0000001e0f0a7211 */ /* 0x0c0fe400078f10ff */
[----:B------:R-:W-:Y:S02]  /*18e90*/  LEA.HI R15, R15, R30, RZ, 0x5 ;  /* 0x0000001e0f0f7211 */ /* 0x000fe400078f28ff */
[----:B------:R-:W-:Y:S02]  /*18ea0*/  SHF.R.S32.HI R14, RZ, 0x2, R10 ;  /* 0x00000002ff0e7819 */ /* 0x000fe4000001140a */
[----:B------:R-:W-:Y:S01]  /*18eb0*/  SHF.R.S32.HI R15, RZ, 0x5, R15 ;  /* 0x00000005ff0f7819 */ /* 0x000fe2000001140f */
[----:B------:R-:W3:Y:S01]  /*18ec0*/  @P2 LDC R27, c[0x0][0xbf0] ;  /* 0x0002fc00ff1b2b82 */ /* 0x000ee20000000800 */
[----:B-1----:R-:W-:Y:S01]  /*18ed0*/  @P2 IMAD.HI.U32 R6, R13, R26, RZ ;  /* 0x0000001a0d062227 */ /* 0x002fe200078e00ff */
[----:B--2---:R-:W-:-:S03]  /*18ee0*/  SHF.R.S32.HI R33, RZ, 0x1f, R32 ;  /* 0x0000001fff217819 */ /* 0x004fc60000011420 */
[----:B------:R-:W-:Y:S01]  /*18ef0*/  IMAD.WIDE.U32 R4, R62, UR6, R32 ;  /* 0x000000063e047c25 */ /* 0x000fe2000f8e0020 */
[----:B------:R-:W-:-:S03]  /*18f00*/  ULDC UR6, c[0x0][0xa88] ;  /* 0x0002a20000067ab9 */ /* 0x000fc60000000800 */
[----:B------:R-:W-:Y:S02]  /*18f10*/  IMAD.IADD R5, R5, 0x1, R7 ;  /* 0x0000000105057824 */ /* 0x000fe400078e0207 */
[----:B------:R-:W-:Y:S01]  /*18f20*/  IMAD.MOV.U32 R7, RZ, RZ, R13 ;  /* 0x000000ffff077224 */ /* 0x000fe200078e000d */
[----:B---3--:R-:W-:Y:S01]  /*18f30*/  @P2 SHF.R.U32.HI R7, RZ, R27, R6 ;  /* 0x0000001bff072219 */ /* 0x008fe20000011606 */
[----:B------:R-:W-:Y:S01]  /*18f40*/  IMAD R6, R36, UR4, RZ ;  /* 0x0000000424067c24 */ /* 0x000fe2000f8e02ff */
[----:B------:R-:W-:Y:S01]  /*18f50*/  SHF.R.S32.HI R27, RZ, 0x1f, R10 ;  /* 0x0000001fff1b7819 */ /* 0x000fe2000001140a */
[----:B------:R-:W-:-:S03]  /*18f60*/  IMAD.WIDE.U32 R4, R35, UR4, R4 ;  /* 0x0000000423047c25 */ /* 0x000fc6000f8e0004 */
[----:B------:R-:W-:Y:S01]  /*18f70*/  LEA.HI R27, R27, R14, RZ, 0x3 ;  /* 0x0000000e1b1b7211 */ /* 0x000fe200078f18ff */
[----:B------:R-:W-:Y:S02]  /*18f80*/  IMAD.MOV R11, RZ, RZ, -R7 ;  /* 0x000000ffff0b7224 */ /* 0x000fe400078e0a07 */
[----:B------:R-:W-:Y:S01]  /*18f90*/  IMAD R12, R35, UR5, R6 ;  /* 0x00000005230c7c24 */ /* 0x000fe2000f8e0206 */
[----:B------:R-:W-:Y:S01]  /*18fa0*/  IADD3 R6, P3, R7, R4, RZ ;  /* 0x0000000407067210 */ /* 0x000fe20007f7e0ff */
[----:B------:R-:W-:Y:S01]  /*18fb0*/  IMAD R11, R34, R11, R13 ;  /* 0x0000000b220b7224 */ /* 0x000fe200078e020d */
[----:B------:R-:W-:Y:S01]  /*18fc0*/  SHF.R.S32.HI R13, RZ, 0x1f, R7 ;  /* 0x0000001fff0d7819 */ /* 0x000fe20000011407 */
[----:B------:R-:W-:Y:S01]  /*18fd0*/  ULDC.64 UR4, c[0x0][0xb88] ;  /* 0x0002e20000047ab9 */ /* 0x000fe20000000a00 */
[----:B------:R-:W-:Y:S02]  /*18fe0*/  LOP3.LUT R27, R27, 0xfffffff8, RZ, 0xc0, !PT ;  /* 0xfffffff81b1b7812 */ /* 0x000fe400078ec0ff */
[----:B------:R-:W-:Y:S01]  /*18ff0*/  IADD3.X R7, R13, R5, R12, P3, !PT ;  /* 0x000000050d077210 */ /* 0x000fe20001ffe40c */
[----:B0-----:R-:W-:Y:S01]  /*19000*/  @P0 IMAD.WIDE R4, R63, 0x4, R8 ;  /* 0x000000043f040825 */ /* 0x001fe200078e0208 */
[----:B------:R-:W-:-:S03]  /*19010*/  SHF.R.S32.HI R10, RZ, 0x1f, R11 ;  /* 0x0000001fff0a7819 */ /* 0x000fc6000001140b */
[----:B------:R-:W-:Y:S02]  /*19020*/  IMAD.U32 R9, RZ, RZ, UR6 ;  /* 0x00000006ff097e24 */ /* 0x000fe4000f8e00ff */
[----:B------:R-:W-:Y:S02]  /*19030*/  IMAD R10, R10, UR4, RZ ;  /* 0x000000040a0a7c24 */ /* 0x000fe4000f8e02ff */
[C---:B------:R-:W-:Y:S02]  /*19040*/  IMAD.WIDE.U32 R6, R11.reuse, UR4, R6 ;  /* 0x000000040b067c25 */ /* 0x040fe4000f8e0006 */
[----:B------:R0:W5:Y:S02]  /*19050*/  @P0 LDG.E R9, desc[UR40][R4.64] ;  /* 0x0000002804090981 */ /* 0x000164000c1e1900 */
[----:B------:R-:W-:Y:S01]  /*19060*/  IMAD R13, R11, UR5, R10 ;  /* 0x000000050b0d7c24 */ /* 0x000fe2000f8e020a */
[----:B------:R-:W-:Y:S01]  /*19070*/  ULDC.64 UR4, c[0x0][0xb50] ;  /* 0x0002d40000047ab9 */ /* 0x000fe20000000a00 */
[----:B------:R-:W-:Y:S01]  /*19080*/  IMAD.HI R8, R31, 0x55555556, RZ ;  /* 0x555555561f087827 */ /* 0x000fe200078e02ff */
[----:B------:R-:W-:-:S03]  /*19090*/  LEA R10, P3, R6, UR4, 0x2 ;  /* 0x00000004060a7c11 */ /* 0x000fc6000f8610ff */
[----:B------:R-:W-:Y:S01]  /*190a0*/  IMAD.IADD R7, R7, 0x1, R13 ;  /* 0x0000000107077824 */ /* 0x000fe200078e020d */
[----:B------:R-:W-:Y:S01]  /*190b0*/  LEA.HI R8, R8, R8, RZ, 0x1 ;  /* 0x0000000808087211 */ /* 0x000fe200078f08ff */
[----:B------:R-:W-:-:S03]  /*190c0*/  IMAD.IADD R14, R14, 0x1, -R27 ;  /* 0x000000010e0e7824 */ /* 0x000fc600078e0a1b */
[----:B------:R-:W-:Y:S01]  /*190d0*/  LEA.HI.X R7, R6, UR5, R7, 0x2, P3 ;  /* 0x0000000506077c11 */ /* 0x000fe200098f1407 */
[----:B------:R-:W-:Y:S02]  /*190e0*/  IMAD R8, R8, -0x3, R31 ;  /* 0xfffffffd08087824 */ /* 0x000fe400078e021f */
[----:B------:R-:W-:Y:S01]  /*190f0*/  IMAD R15, R15, 0x10, R14 ;  /* 0x000000100f0f7824 */ /* 0x000fe200078e020e */
[----:B0-----:R-:W-:Y:S06]  /*19100*/  @P0 BRA `(.L_x_14642) ;  /* 0x0000000000100947 */ /* 0x001fec0003800000 */
[----:B------:R-:W-:Y:S05]  /*19110*/  @!P1 BRA `(.L_x_14642) ;  /* 0x00000000000c9947 */ /* 0x000fea0003800000 */
[----:B------:R-:W2:Y:S04]  /*19120*/  LDG.E R4, desc[UR40][R24.64] ;  /* 0x0000002818047981 */ /* 0x000ea8000c1e1900 */
[----:B-----5:R-:W2:Y:S02]  /*19130*/  LDG.E R9, desc[UR40][R24.64+0x4] ;  /* 0x0000042818097981 */ /* 0x020ea4000c1e1900 */
[----:B--2---:R-:W-:-:S07]  /*19140*/  IMAD.IADD R9, R9, 0x1, -R4 ;  /* 0x0000000109097824 */ /* 0x004fce00078e0a04 */
.L_x_14642:
[----:B------:R-:W-:Y:S01]  /*19150*/  IMAD R5, R2, 0x40, R3 ;  /* 0x0000004002057824 */ /* 0x000fe200078e0203 */
[----:B------:R-:W-:Y:S01]  /*19160*/  SHFL.IDX PT, R24, R10, RZ, 0x1c1f ;  /* 0x001c1fff0a187589 */ /* 0x000fe200000e0000 */
[----:B------:R-:W-:Y:S01]  /*19170*/  IMAD R6, R8, 0x40, R15 ;  /* 0x0000004008067824 */ /* 0x000fe200078e020f */
[----:B------:R-:W-:Y:S01]  /*19180*/  LOP3.LUT P0, RZ, R30, 0x3, RZ, 0xc0, !PT ;  /* 0x000000031eff7812 */ /* 0x000fe2000780c0ff */
[----:B------:R-:W-:Y:S01]  /*19190*/  IMAD.WIDE R28, R5, 0x2, R28 ;  /* 0x00000002051c7825 */ /* 0x000fe200078e021c */
[----:B------:R-:W0:Y:S01]  /*191a0*/  SHFL.IDX PT, R25, R7, RZ, 0x1c1f ;  /* 0x001c1fff07197589 */ /* 0x000e2200000e0000 */
[----:B------:R-:W1:Y:S01]  /*191b0*/  @P2 LDC R39, c[0x0][0xbec] ;  /* 0x0002fb00ff272b82 */ /* 0x000e620000000800 */
[----:B------:R-:W-:Y:S01]  /*191c0*/  ULDC.64 UR4, c[0x0][0xaa0] ;  /* 0x0002a80000047ab9 */ /* 0x000fe20000000a00 */
[----:B------:R-:W-:Y:S01]  /*191d0*/  IMAD.IADD R6, R6, 0x1, R60 ;  /* 0x0000000106067824 */ /* 0x000fe200078e023c */
[----:B------:R-:W-:Y:S01]  /*191e0*/  SHFL.IDX PT, R26, R10, 0x1, 0x1c1f ;  /* 0x003c1f000a1a7f89 */ /* 0x000fe200000e0000 */
[----:B-----5:R-:W-:Y:S01]  /*191f0*/  IMAD R37, R9, R34, RZ ;  /* 0x0000002209257224 */ /* 0x020fe200078e02ff */
[----:B------:R-:W-:Y:S01]  /*19200*/  IADD3 R9, P3, R28, 0x1800, RZ ;  /* 0x000018001c097810 */ /* 0x000fe20007f7e0ff */
[----:B------:R-:W-:Y:S01]  /*19210*/  VIADD R4, R6, 0x8 ;  /* 0x0000000806047836 */ /* 0x000fe20000000000 */
[----:B------:R-:W2:Y:S01]  /*19220*/  SHFL.IDX PT, R27, R7, 0x1, 0x1c1f ;  /* 0x003c1f00071b7f89 */ /* 0x000ea200000e0000 */
[----:B------:R-:W-:-:S02]  /*19230*/  IADD3 R13, P4, R28, 0x3000, RZ ;  /* 0x000030001c0d7810 */ /* 0x000fc40007f9e0ff */
[-C--:B------:R-:W-:Y:S02]  /*19240*/  ISETP.GE.OR P1, PT, R6, R37.reuse, P0 ;  /* 0x000000250600720c */ /* 0x080fe40000726670 */
[----:B------:R-:W-:Y:S02]  /*19250*/  LOP3.LUT R5, R28, 0x380, RZ, 0xc0, !PT ;  /* 0x000003801c057812 */ /* 0x000fe400078ec0ff */
[----:B------:R-:W-:Y:S02]  /*19260*/  LOP3.LUT R8, R9, 0x380, RZ, 0xc0, !PT ;  /* 0x0000038009087812 */ /* 0x000fe400078ec0ff */
[----:B------:R-:W-:Y:S02]  /*19270*/  ISETP.GE.OR P0, PT, R4, R37, P0 ;  /* 0x000000250400720c */ /* 0x000fe40000706670 */
[----:B------:R-:W-:Y:S02]  /*19280*/  LOP3.LUT R12, R13, 0x380, RZ, 0xc0, !PT ;  /* 0x000003800d0c7812 */ /* 0x000fe400078ec0ff */
[----:B------:R-:W-:-:S02]  /*19290*/  SHF.R.U64 R5, R5, 0x3, RZ ;  /* 0x0000000305057819 */ /* 0x000fc400000012ff */
[----:B------:R-:W-:Y:S01]  /*192a0*/  SHF.R.U64 R8, R8, 0x3, RZ ;  /* 0x0000000308087819 */ /* 0x000fe200000012ff */
[----:B0-----:R0:W-:Y:S01]  /*192b0*/  @!P1 ST.E desc[UR40][R24.64], R56 ;  /* 0x0000003818009985 */ /* 0x0011e2000c101928 */
[----:B------:R-:W-:Y:S02]  /*192c0*/  SHF.R.U64 R12, R12, 0x3, RZ ;  /* 0x000000030c0c7819 */ /* 0x000fe400000012ff */
[----:B------:R-:W-:Y:S01]  /*192d0*/  LOP3.LUT R4, R5, R28, RZ, 0x3c, !PT ;  /* 0x0000001c05047212 */ /* 0x000fe200078e3cff */
[--C-:B------:R-:W-:Y:S01]  /*192e0*/  IMAD.MOV.U32 R5, RZ, RZ, R29.reuse ;  /* 0x000000ffff057224 */ /* 0x100fe200078e001d */
[----:B------:R-:W-:Y:S01]  /*192f0*/  LOP3.LUT R8, R8, R9, RZ, 0x3c, !PT ;  /* 0x0000000908087212 */ /* 0x000fe200078e3cff */
[--C-:B------:R-:W-:Y:S01]  /*19300*/  IMAD.X R9, RZ, RZ, R29.reuse, P3 ;  /* 0x000000ffff097224 */ /* 0x100fe200018e061d */
[----:B------:R-:W-:Y:S01]  /*19310*/  LOP3.LUT R12, R12, R13, RZ, 0x3c, !PT ;  /* 0x0000000d0c0c7212 */ /* 0x000fe200078e3cff */
[----:B------:R-:W-:Y:S01]  /*19320*/  IMAD.X R13, RZ, RZ, R29, P4 ;  /* 0x000000ffff0d7224 */ /* 0x000fe200020e061d */
[----:B--2---:R2:W-:Y:S04]  /*19330*/  @!P0 ST.E desc[UR40][R26.64], R20 ;  /* 0x000000141a008985 */ /* 0x0045e8000c101928 */
[----:B------:R-:W3:Y:S04]  /*19340*/  LD.E.128 R4, desc[UR40][R4.64] ;  /* 0x0000002804047980 */ /* 0x000ee8000c101d00 */
[----:B------:R-:W4:Y:S04]  /*19350*/  LD.E.128 R8, desc[UR40][R8.64] ;  /* 0x0000002808087980 */ /* 0x000f28000c101d00 */
[----:B------:R-:W4:Y:S01]  /*19360*/  LD.E.128 R12, desc[UR40][R12.64] ;  /* 0x000000280c0c7980 */ /* 0x000f22000c101d00 */
[----:B------:R-:W-:-:S04]  /*19370*/  IADD3 R31, P0, R28, 0x4800, RZ ;  /* 0x000048001c1f7810 */ /* 0x000fc80007f1e0ff */
[----:B------:R-:W-:Y:S01]  /*19380*/  LOP3.LUT R28, R31, 0x380, RZ, 0xc0, !PT ;  /* 0x000003801f1c7812 */ /* 0x000fe200078ec0ff */
[----:B0-----:R-:W-:Y:S02]  /*19390*/  IMAD.X R25, RZ, RZ, R29, P0 ;  /* 0x000000ffff197224 */ /* 0x001fe400000e061d */
[----:B------:R-:W-:Y:S01]  /*193a0*/  IMAD R29, R33, UR4, RZ ;  /* 0x00000004211d7c24 */ /* 0x000fe2000f8e02ff */
[----:B------:R-:W-:Y:S01]  /*193b0*/  SHF.R.U64 R24, R28, 0x3, RZ ;  /* 0x000000031c187819 */ /* 0x000fe200000012ff */
[----:B------:R-:W0:Y:S03]  /*193c0*/  @P2 LDC R33, c[0x0][0xbf0] ;  /* 0x0002fc00ff212b82 */ /* 0x000e260000000800 */
[----:B------:R-:W-:Y:S01]  /*193d0*/  LOP3.LUT R24, R24, R31, RZ, 0x3c, !PT ;  /* 0x0000001f18187212 */ /* 0x000fe200078e3cff */
[C---:B------:R-:W-:Y:S02]  /*193e0*/  IMAD R31, R32.reuse, UR5, R29 ;  /* 0x00000005201f7c24 */ /* 0x040fe4000f8e021d */
[----:B------:R-:W-:Y:S01]  /*193f0*/  IMAD.WIDE.U32 R28, R32, UR4, RZ ;  /* 0x00000004201c7c25 */ /* 0x000fe2000f8e00ff */
[----:B------:R-:W-:-:S02]  /*19400*/  ULDC.64 UR4, c[0x0][0xae8] ;  /* 0x0002ba0000047ab9 */ /* 0x000fc40000000a00 */
[----:B--2---:R-:W5:Y:S01]  /*19410*/  LD.E.128 R24, desc[UR40][R24.64] ;  /* 0x0000002818187980 */ /* 0x004f62000c101d00 */
[----:B------:R-:W-:Y:S02]  /*19420*/  IMAD R30, R21, 0x30, R2 ;  /* 0x00000030151e7824 */ /* 0x000fe400078e0202 */
[----:B------:R-:W-:Y:S01]  /*19430*/  IMAD R20, R38, UR4, RZ ;  /* 0x0000000426147c24 */ /* 0x000fe2000f8e02ff */
[----:B------:R-:W-:Y:S01]  /*19440*/  @!PT LDS RZ, [RZ] ;  /* 0x00000000fffff984 */ /* 0x000fe20000000800 */
[----:B------:R-:W-:Y:S01]  /*19450*/  @!PT LDS RZ, [RZ] ;  /* 0x00000000fffff984 */ /* 0x000fe20000000800 */
[----:B------:R-:W-:Y:S01]  /*19460*/  @!PT LDS RZ, [RZ] ;  /* 0x00000000fffff984 */ /* 0x000fe20000000800 */
[----:B------:R-:W-:Y:S01]  /*19470*/  @!PT LDS RZ, [RZ] ;  /* 0x00000000fffff984 */ /* 0x000fe20000000800 */
[----:B------:R2:W-:Y:S06]  /*19480*/  MEMBAR.ALL.CTA ;  /* 0x0000000000007992 */ /* 0x0005ec0000008000 */
[----:B--2---:R-:W2:Y:S01]  /*19490*/  FENCE.VIEW.ASYNC.S ;  /* 0x00000000000073c6 */ /* 0x004ea20000000000 */
[----:B------:R-:W-:-:S02]  /*194a0*/  IMAD.IADD R29, R29, 0x1, R31 ;  /* 0x000000011d1d7824 */ /* 0x000fc400078e021f */
[----:B------:R-:W-:Y:S02]  /*194b0*/  IMAD.IADD R32, R60, 0x1, R30 ;  /* 0x000000013c207824 */ /* 0x000fe400078e021e */
[C---:B------:R-:W-:Y:S02]  /*194c0*/  IMAD R31, R62.reuse, UR5, R20 ;  /* 0x000000053e1f7c24 */ /* 0x040fe4000f8e0214 */
[----:B------:R-:W-:Y:S01]  /*194d0*/  IMAD.WIDE.U32 R20, R62, UR4, R28 ;  /* 0x000000043e147c25 */ /* 0x000fe2000f8e001c */
[----:B------:R-:W-:-:S03]  /*194e0*/  ULDC.64 UR4, c[0x0][0xaf0] ;  /* 0x0002bc0000047ab9 */ /* 0x000fc60000000a00 */
[----:B-1----:R-:W-:-:S04]  /*194f0*/  @P2 IMAD.HI.U32 R28, R32, R39, RZ ;  /* 0x00000027201c2227 */ /* 0x002fc800078e00ff */
[----:B------:R-:W-:Y:S01]  /*19500*/  IMAD.MOV.U32 R29, RZ, RZ, R32 ;  /* 0x000000ffff1d7224 */ /* 0x000fe200078e0020 */
[----:B0-----:R-:W-:Y:S01]  /*19510*/  @P2 SHF.R.U32.HI R29, RZ, R33, R28 ;  /* 0x00000021ff1d2219 */ /* 0x001fe2000001161c */
[----:B------:R-:W-:Y:S02]  /*19520*/  IMAD.IADD R21, R21, 0x1, R31 ;  /* 0x0000000115157824 */ /* 0x000fe400078e021f */
[----:B------:R-:W-:Y:S01]  /*19530*/  IMAD R30, R36, UR4, RZ ;  /* 0x00000004241e7c24 */ /* 0x000fe2000f8e02ff */
[----:B------:R-:W-:Y:S01]  /*19540*/  SHF.R.S32.HI R28, RZ, 0x1f, R29 ;  /* 0x0000001fff1c7819 */ /* 0x000fe2000001141d */
[----:B------:R-:W-:-:S04]  /*19550*/  IMAD.WIDE.U32 R20, R35, UR4, R20 ;  /* 0x0000000423147c25 */ /* 0x000fc8000f8e0014 */
        /* <DEDUP_REMOVED lines=18> */
[----:B------:R-:W-:Y:S01]  /*19680*/  ULDC UR4, c[0x0][0xac8] ;  /* 0x0002b20000047ab9 */ /* 0x000fe20000000800 */
[----:B------:R-:W-:Y:S02]  /*19690*/  VIADD R2, R34, 0x30 ;  /* 0x0000003022027836 */ /* 0x000fe40000000000 */
[----:B--2---:R-:W0:Y:S01]  /*196a0*/  SHFL.IDX PT, R28, R32, RZ, 0x181f ;  /* 0x00181fff201c7589 */ /* 0x004e2200000e0000 */
[----:B------:R-:W-:Y:S01]  /*196b0*/  LEA.HI.X R33, R20, UR5, R21, 0x1, P0 ;  /* 0x0000000514217c11 */ /* 0x000fe200080f0c15 */
[C---:B------:R-:W-:Y:S01]  /*196c0*/  VIADD R20, R34.reuse, 0x60 ;  /* 0x0000006022147836 */ /* 0x040fe20000000000 */
[C---:B------:R-:W-:Y:S01]  /*196d0*/  ISETP.GE.AND P0, PT, R3.reuse, UR4, PT ;  /* 0x0000000403007c0c */ /* 0x040fe2000bf06270 */
[----:B------:R-:W1:Y:S03]  /*196e0*/  SHFL.IDX PT, R30, R32, 0x1, 0x181f ;  /* 0x00381f00201e7f89 */ /* 0x000e6600000e0000 */
[-C--:B------:R-:W-:Y:S01]  /*196f0*/  ISETP.GE.OR P1, PT, R34, R37.reuse, P0 ;  /* 0x000000252200720c */ /* 0x080fe20000726670 */
[----:B------:R-:W2:Y:S01]  /*19700*/  SHFL.IDX PT, R36, R32, 0x2, 0x181f ;  /* 0x00581f0020247f89 */ /* 0x000ea200000e0000 */
[-C--:B------:R-:W-:Y:S01]  /*19710*/  ISETP.GE.OR P2, PT, R2, R37.reuse, P0 ;  /* 0x000000250200720c */ /* 0x080fe20000746670 */
[----:B------:R-:W-:Y:S01]  /*19720*/  VIADD R2, R22, 0x13220 ;  /* 0x0001322016027836 */ /* 0x000fe20000000000 */
[----:B------:R-:W-:Y:S01]  /*19730*/  ISETP.GE.OR P3, PT, R20, R37, P0 ;  /* 0x000000251400720c */ /* 0x000fe20000766670 */
[----:B------:R-:W2:Y:S03]  /*19740*/  SHFL.IDX PT, R21, R33, RZ, 0x181f ;  /* 0x00181fff21157589 */ /* 0x000ea600000e0000 */
[----:B------:R-:W-:Y:S01]  /*19750*/  PRMT R2, RZ, 0x654, R2 ;  /* 0x00000654ff027816 */ /* 0x000fe20000000002 */
[----:B------:R-:W2:Y:S03]  /*19760*/  SHFL.IDX PT, R29, R33, 0x1, 0x181f ;  /* 0x00381f00211d7f89 */ /* 0x000ea600000e0000 */
[----:B------:R1:W-:Y:S01]  /*19770*/  SYNCS.ARRIVE.TRANS64.RED.A1T0 RZ, [R2+URZ], RZ ;  /* 0x000000ff02ff79a7 */ /* 0x0003e2000810043f */
[----:B------:R-:W2:Y:S01]  /*19780*/  SHFL.IDX PT, R31, R33, 0x2, 0x181f ;  /* 0x00581f00211f7f89 */ /* 0x000ea200000e0000 */
[----:B0-----:R-:W-:-:S03]  /*19790*/  @!P1 LEA R20, P4, R3, R28, 0x1 ;  /* 0x0000001c03149211 */ /* 0x001fc600078808ff */
[----:B------:R-:W0:Y:S01]  /*197a0*/  SHFL.IDX PT, R32, R32, 0x3, 0x181f ;  /* 0x00781f0020207f89 */ /* 0x000e2200000e0000 */
[----:B-1----:R-:W-:Y:S01]  /*197b0*/  VIADD R2, R34, 0x90 ;  /* 0x0000009022027836 */ /* 0x002fe20000000000 */
[C---:B------:R-:W-:Y:S02]  /*197c0*/  @!P2 LEA R28, P5, R3.reuse, R30, 0x1 ;  /* 0x0000001e031ca211 */ /* 0x040fe400078a08ff */
[----:B------:R-:W1:Y:S01]  /*197d0*/  SHFL.IDX PT, R33, R33, 0x3, 0x181f ;  /* 0x00781f0021217f89 */ /* 0x000e6200000e0000 */
[C---:B--2---:R-:W-:Y:S02]  /*197e0*/  @!P3 LEA R30, P6, R3.reuse, R36, 0x1 ;  /* 0x00000024031eb211 */ /* 0x044fe400078c08ff */
[----:B------:R-:W-:Y:S02]  /*197f0*/  ISETP.GE.OR P0, PT, R2, R37, P0 ;  /* 0x000000250200720c */ /* 0x000fe40000706670 */
[C-C-:B------:R-:W-:Y:S02]  /*19800*/  @!P1 LEA.HI.X R21, R3.reuse, R21, R0.reuse, 0x1, P4 ;  /* 0x0000001503159211 */ /* 0x140fe400020f0c00 */
[----:B------:R-:W-:-:S02]  /*19810*/  @!P2 LEA.HI.X R29, R3, R29, R0, 0x1, P5 ;  /* 0x0000001d031da211 */ /* 0x000fc400028f0c00 */
[----:B------:R-:W-:Y:S01]  /*19820*/  @!P3 LEA.HI.X R31, R3, R31, R0, 0x1, P6 ;  /* 0x0000001f031fb211 */ /* 0x000fe200030f0c00 */
[----:B---3--:R2:W-:Y:S04]  /*19830*/  @!P1 ST.E.128 desc[UR40][R20.64], R4 ;  /* 0x0000000414009985 */ /* 0x0085e8000c101d28 */
[----:B----4-:R2:W-:Y:S04]  /*19840*/  @!P2 ST.E.128 desc[UR40][R28.64], R8 ;  /* 0x000000081c00a985 */ /* 0x0105e8000c101d28 */
[----:B------:R2:W-:Y:S01]  /*19850*/  @!P3 ST.E.128 desc[UR40][R30.64], R12 ;  /* 0x0000000c1e00b985 */ /* 0x0005e2000c101d28 */
[----:B01----:R-:W-:Y:S05]  /*19860*/  @P0 BRA `(.L_x_14643) ;  /* 0x0000000800480947 */ /* 0x003fea0003800000 */
[----:B------:R-:W-:-:S04]  /*19870*/  LEA R2, P0, R3, R32, 0x1 ;  /* 0x0000002003027211 */ /* 0x000fc800078008ff */
[----:B------:R-:W-:-:S05]  /*19880*/  LEA.HI.X R3, R3, R33, R0, 0x1, P0 ;  /* 0x0000002103037211 */ /* 0x000fca00000f0c00 */
[----:B-----5:R0:W-:Y:S01]  /*19890*/  ST.E.128 desc[UR40][R2.64], R24 ;  /* 0x0000001802007985 */ /* 0x0201e2000c101d28 */
[----:B------:R-:W-:Y:S05]  /*198a0*/  BRA `(.L_x_14643) ;  /* 0x0000000800387947 */ /* 0x000fea0003800000 */
.L_x_14641:
        /* <DEDUP_REMOVED lines=8> */
[----:B------:R-:W1:Y:S03]  /*19930*/  LDC R27, c[0x0][0xbe8] ;  /* 0x0002fa00ff1b7b82 */ /* 0x000e660000000800 */
[----:B------:R-:W-:-:S13]  /*19940*/  ISETP.NE.AND.EX P1, PT, RZ, UR5, PT, P1 ;  /* 0x00000005ff007c0c */ /* 0x000fda000bf25310 */
[----:B------:R-:W3:Y:S01]  /*19950*/  @P1 LDC.64 R6, c[0x0][0xc08] ;  /* 0x00030200ff061b82 */ /* 0x000ee20000000a00 */
[----:B------:R-:W-:Y:S02]  /*19960*/  ULDC UR4, c[0x0][0xa88] ;  /* 0x0002a20000047ab9 */ /* 0x000fe40000000800 */
[----:B------:R-:W-:Y:S02]  /*19970*/  IMAD.U32 R8, RZ, RZ, UR4 ;  /* 0x00000004ff087e24 */ /* 0x000fe4000f8e00ff */
[----:B--2---:R-:W-:-:S04]  /*19980*/  IMAD.WIDE R4, R11, 0x4, R4 ;  /* 0x000000040b047825 */ /* 0x004fc800078e0204 */
[----:B---3--:R-:W-:Y:S01]  /*19990*/  @P1 IMAD.WIDE R6, R11, 0x4, R6 ;  /* 0x000000040b061825 */ /* 0x008fe200078e0206 */
[----:B------:R2:W5:Y:S04]  /*199a0*/  @P0 LDG.E R9, desc[UR40][R4.64] ;  /* 0x0000002804090981 */ /* 0x000568000c1e1900 */
[----:B------:R2:W5:Y:S01]  /*199b0*/  @P1 LDG.E R8, desc[UR40][R6.64] ;  /* 0x0000002806081981 */ /* 0x000562000c1e1900 */
[----:B-1----:R-:W-:Y:S02]  /*199c0*/  ISETP.NE.AND P2, PT, R27, 0x1, PT ;  /* 0x000000011b00780c */ /* 0x002fe40003f45270 */
[----:B------:R-:W-:Y:S02]  /*199d0*/  ISETP.GE.AND P3, PT, R30, 0xc0, PT ;  /* 0x000000c01e00780c */ /* 0x000fe40003f66270 */
[----:B------:R-:W-:-:S09]  /*199e0*/  SHF.R.S32.HI R10, RZ, 0x1f, R11 ;  /* 0x0000001fff0a7819 */ /* 0x000fd2000001140b */
[----:B------:R-:W1:Y:S01]  /*199f0*/  @P2 LDC R26, c[0x0][0xbec] ;  /* 0x0002fb00ff1a2b82 */ /* 0x000e620000000800 */
[----:B--2---:R-:W-:Y:S05]  /*19a00*/  @P1 BRA `(.L_x_14644) ;  /* 0x0000000000101947 */ /* 0x004fea0003800000 */
[----:B------:R-:W-:Y:S05]  /*19a10*/  @!P0 BRA `(.L_x_14644) ;  /* 0x00000000000c8947 */ /* 0x000fea0003800000 */
[----:B------:R-:W2:Y:S04]  /*19a20*/  LDG.E R7, desc[UR40][R4.64] ;  /* 0x0000002804077981 */ /* 0x000ea8000c1e1900 */
[----:B-----5:R-:W2:Y:S02]  /*19a30*/  LDG.E R8, desc[UR40][R4.64+0x4] ;  /* 0x0000042804087981 */ /* 0x020ea4000c1e1900 */
[----:B--2---:R-:W-:-:S07]  /*19a40*/  IMAD.IADD R8, R8, 0x1, -R7 ;  /* 0x0000000108087824 */ /* 0x004fce00078e0a07 */
.L_x_14644:
        /* <DEDUP_REMOVED lines=46> */
.L_x_14646:
[----:B------:R-:W-:Y:S05]  /*19d30*/  BSYNC B1 ;  /* 0x0000000000017941 */ /* 0x000fea0003800000 */
.L_x_14645:
[----:B------:R-:W3:Y:S01]  /*19d40*/  @P2 LDC R11, c[0x0][0xbf0] ;  /* 0x0002fc00ff0b2b82 */ /* 0x000ee20000000800 */
[----:B------:R-:W-:Y:S01]  /*19d50*/  ULDC.64 UR4, c[0x0][0xaa0] ;  /* 0x0002a80000047ab9 */ /* 0x000fe20000000a00 */
[----:B------:R-:W-:Y:S02]  /*19d60*/  IMAD R21, R21, 0x30, R2 ;  /* 0x0000003015157824 */ /* 0x000fe400078e0202 */
[----:B------:R-:W-:Y:S02]  /*19d70*/  IMAD R4, R12, UR4, RZ ;  /* 0x000000040c047c24 */ /* 0x000fe4000f8e02ff */
[----:B------:R-:W-:Y:S02]  /*19d80*/  IMAD.IADD R21, R28, 0x1, R21 ;  /* 0x000000011c157824 */ /* 0x000fe400078e0215 */
[C---:B--2---:R-:W-:Y:S02]  /*19d90*/  IMAD R7, R9.reuse, UR5, R4 ;  /* 0x0000000509077c24 */ /* 0x044fe4000f8e0204 */
[----:B------:R-:W-:Y:S01]  /*19da0*/  IMAD.WIDE.U32 R4, R9, UR4, RZ ;  /* 0x0000000409047c25 */ /* 0x000fe2000f8e00ff */
[----:B------:R-:W-:-:S03]  /*19db0*/  ULDC.64 UR4, c[0x0][0xae8] ;  /* 0x0002ba0000047ab9 */ /* 0x000fc60000000a00 */
[----:B------:R-:W-:Y:S02]  /*19dc0*/  IMAD R6, R14, UR4, RZ ;  /* 0x000000040e067c24 */ /* 0x000fe4000f8e02ff */
[----:B------:R-:W-:Y:S02]  /*19dd0*/  IMAD.IADD R5, R5, 0x1, R7 ;  /* 0x0000000105057824 */ /* 0x000fe400078e0207 */
[----:B------:R-:W-:Y:S02]  /*19de0*/  IMAD R9, R29, UR5, R6 ;  /* 0x000000051d097c24 */ /* 0x000fe4000f8e0206 */
[----:B-1----:R-:W-:-:S04]  /*19df0*/  @P2 IMAD.HI.U32 R6, R21, R26, RZ ;  /* 0x0000001a15062227 */ /* 0x002fc800078e00ff */
        /* <DEDUP_REMOVED lines=22> */
[----:B------:R-:W-:-:S03]  /*19f60*/  ULDC.64 UR4, c[0x0][0xa80] ;  /* 0x0002a00000047ab9 */ /* 0x000fc60000000a00 */
[----:B------:R-:W-:Y:S01]  /*19f70*/  IMAD.IADD R5, R5, 0x1, R7 ;  /* 0x0000000105057824 */ /* 0x000fe200078e0207 */
[----:B------:R-:W-:Y:S01]  /*19f80*/  LEA R6, P0, R4, UR4, 0x1 ;  /* 0x0000000404067c11 */ /* 0x000fe2000f8008ff */
[----:B------:R-:W-:Y:S01]  /*19f90*/  IMAD R27, R8, R27, RZ ;  /* 0x0000001b081b7224 */ /* 0x000fe200078e02ff */
[----:B------:R-:W-:Y:S01]  /*19fa0*/  ULDC UR4, c[0x0][0xac8] ;  /* 0x0002b20000047ab9 */ /* 0x000fe20000000800 */
[----:B------:R-:W-:Y:S01]  /*19fb0*/  IMAD.IADD R24, R2, 0x1, R28 ;  /* 0x0000000102187824 */ /* 0x000fe200078e021c */
[----:B------:R-:W-:Y:S01]  /*19fc0*/  LEA.HI.X R10, R4, UR5, R5, 0x1, P0 ;  /* 0x00000005040a7c11 */ /* 0x000fe200080f0c05 */
[----:B------:R-:W1:Y:S01]  /*19fd0*/  SHFL.IDX PT, R8, R6, RZ, 0x181f ;  /* 0x00181fff06087589 */ /* 0x000e6200000e0000 */
[----:B------:R-:W-:Y:S01]  /*19fe0*/  ISETP.GE.AND P0, PT, R3, UR4, PT ;  /* 0x0000000403007c0c */ /* 0x000fe2000bf06270 */
[C---:B------:R-:W-:Y:S02]  /*19ff0*/  VIADD R2, R24.reuse, 0x30 ;  /* 0x0000003018027836 */ /* 0x040fe40000000000 */
[----:B------:R-:W2:Y:S01]  /*1a000*/  SHFL.IDX PT, R12, R6, 0x1, 0x181f ;  /* 0x00381f00060c7f89 */ /* 0x000ea200000e0000 */
[C---:B------:R-:W-:Y:S01]  /*1a010*/  VIADD R4, R24.reuse, 0x60 ;  /* 0x0000006018047836 */ /* 0x040fe20000000000 */
[CC--:B------:R-:W-:Y:S01]  /*1a020*/  ISETP.GE.OR P3, PT, R24.reuse, R27.reuse, P0 ;  /* 0x0000001b1800720c */ /* 0x0c0fe20000766670 */
[----:B------:R-:W-:Y:S01]  /*1a030*/  VIADD R5, R24, 0x90 ;  /* 0x0000009018057836 */ /* 0x000fe20000000000 */
[----:B------:R-:W3:Y:S01]  /*1a040*/  SHFL.IDX PT, R14, R6, 0x2, 0x181f ;  /* 0x00581f00060e7f89 */ /* 0x000ee200000e0000 */
[----:B------:R-:W-:-:S02]  /*1a050*/  ISETP.GE.OR P2, PT, R2, R27, P0 ;  /* 0x0000001b0200720c */ /* 0x000fc40000746670 */
[-C--:B------:R-:W-:Y:S01]  /*1a060*/  ISETP.GE.OR P1, PT, R4, R27.reuse, P0 ;  /* 0x0000001b0400720c */ /* 0x080fe20000726670 */
[----:B------:R-:W4:Y:S01]  /*1a070*/  SHFL.IDX PT, R7, R10, RZ, 0x181f ;  /* 0x00181fff0a077589 */ /* 0x000f2200000e0000 */
[----:B------:R-:W-:-:S03]  /*1a080*/  ISETP.GE.OR P0, PT, R5, R27, P0 ;  /* 0x0000001b0500720c */ /* 0x000fc60000706670 */
[----:B------:R2:W5:Y:S04]  /*1a090*/  SHFL.IDX PT, R20, R6, 0x3, 0x181f ;  /* 0x00781f0006147f89 */ /* 0x00056800000e0000 */
[----:B------:R-:W0:Y:S04]  /*1a0a0*/  SHFL.IDX PT, R9, R10, 0x1, 0x181f ;  /* 0x00381f000a097f89 */ /* 0x000e2800000e0000 */
[----:B------:R-:W0:Y:S01]  /*1a0b0*/  SHFL.IDX PT, R11, R10, 0x2, 0x181f ;  /* 0x00581f000a0b7f89 */ /* 0x000e2200000e0000 */
[----:B-1----:R-:W-:-:S03]  /*1a0c0*/  @!P3 LEA R4, P6, R3, R8, 0x1 ;  /* 0x000000080304b211 */ /* 0x002fc600078c08ff */
[----:B------:R-:W1:Y:S01]  /*1a0d0*/  SHFL.IDX PT, R13, R10, 0x3, 0x181f ;  /* 0x00781f000a0d7f89 */ /* 0x000e6200000e0000 */
[C---:B--2---:R-:W-:Y:S02]  /*1a0e0*/  @!P2 LEA R6, P5, R3.reuse, R12, 0x1 ;  /* 0x0000000c0306a211 */ /* 0x044fe400078a08ff */
[C---:B---3--:R-:W-:Y:S02]  /*1a0f0*/  @!P1 LEA R8, P4, R3.reuse, R14, 0x1 ;  /* 0x0000000e03089211 */ /* 0x048fe400078808ff */
[C---:B----4-:R-:W-:Y:S02]  /*1a100*/  @!P3 LEA.HI.X R5, R3.reuse, R7, R0, 0x1, P6 ;  /* 0x000000070305b211 */ /* 0x050fe400030f0c00 */
[----:B-----5:R-:W-:-:S03]  /*1a110*/  @!P0 LEA R2, P6, R3, R20, 0x1 ;  /* 0x0000001403028211 */ /* 0x020fc600078c08ff */
[----:B------:R3:W-:Y:S01]  /*1a120*/  @!P3 ST.E.128 desc[UR40][R4.64], RZ ;  /* 0x000000ff0400b985 */ /* 0x0007e2000c101d28 */
[C-C-:B0-----:R-:W-:Y:S02]  /*1a130*/  @!P2 LEA.HI.X R7, R3.reuse, R9, R0.reuse, 0x1, P5 ;  /* 0x000000090307a211 */ /* 0x141fe400028f0c00 */
[----:B------:R-:W-:-:S03]  /*1a140*/  @!P1 LEA.HI.X R9, R3, R11, R0, 0x1, P4 ;  /* 0x0000000b03099211 */ /* 0x000fc600020f0c00 */
[----:B------:R3:W-:Y:S01]  /*1a150*/  @!P2 ST.E.128 desc[UR40][R6.64], RZ ;  /* 0x000000ff0600a985 */ /* 0x0007e2000c101d28 */
[----:B-1----:R-:W-:-:S03]  /*1a160*/  @!P0 LEA.HI.X R3, R3, R13, R0, 0x1, P6 ;  /* 0x0000000d03038211 */ /* 0x002fc600030f0c00 */
[----:B------:R3:W-:Y:S04]  /*1a170*/  @!P1 ST.E.128 desc[UR40][R8.64], RZ ;  /* 0x000000ff08009985 */ /* 0x0007e8000c101d28 */
[----:B------:R3:W-:Y:S02]  /*1a180*/  @!P0 ST.E.128 desc[UR40][R2.64], RZ ;  /* 0x000000ff02008985 */ /* 0x0007e4000c101d28 */
.L_x_14643:
[----:B------:R-:W-:Y:S05]  /*1a190*/  BSYNC B0 ;  /* 0x0000000000007941 */ /* 0x000fea0003800000 */
.L_x_14640:
[----:B------:R-:W4:Y:S01]  /*1a1a0*/  LDL R0, [R1+0xc] ;  /* 0x00000c0001007983 */ /* 0x000f220000100800 */
[----:B------:R-:W-:Y:S02]  /*1a1b0*/  ULDC UR4, c[0x0][0xc3c] ;  /* 0x00030f0000047ab9 */ /* 0x000fe40000000800 */
[----:B----4-:R-:W-:-:S13]  /*1a1c0*/  ISETP.GE.AND P0, PT, R0, UR4, PT ;  /* 0x0000000400007c0c */ /* 0x010fda000bf06270 */
[----:B------:R-:W-:Y:S05]  /*1a1d0*/  @!P0 BRA `(.L_x_14647) ;  /* 0xfffffe6c005c8947 */ /* 0x000fea000383ffff */
[----:B------:R-:W-:Y:S05]  /*1a1e0*/  BRA `(.L_x_14465) ;  /* 0x0000007c00e87947 */ /* 0x000fea0003800000 */
.L_x_14463:
        /* <DEDUP_REMOVED lines=56> */
.L_x_14653:
        /* <DEDUP_REMOVED lines=12> */
.L_x_14652:
[----:B------:R-:W-:Y:S05]  /*1a630*/  BSYNC B0 ;  /* 0x0000000000007941 */ /* 0x000fea0003800000 */
.L_x_14651:
        /* <DEDUP_REMOVED lines=20> */
[----:B------:R-:W-:Y:S02]  /*1a780*/  IMAD.MOV.U32 R6, RZ, RZ, R9 ;  /* 0x000000ffff067224 */ /* 0x000fe400078e0009 */
[----:B------:R-:W-:-:S07]  /*1a790*/  IMAD.MOV.U32 R9, RZ, RZ, R3 ;  /* 0x000000ffff097224 */ /* 0x000fce00078e0003 */
.L_x_14649:
        /* <DEDUP_REMOVED lines=21> */
.L_x_14654:
[----:B-1----:R-:W-:Y:S01]  /*1a8f0*/  IMAD R24, R24, UR5, R9 ;  /* 0x0000000518187c24 */ /* 0x002fe2000f8e0209 */
[----:B0-----:R-:W-:Y:S01]  /*1a900*/  IABS R6, R4 ;  /* 0x0000000400067213 */ /* 0x001fe20000000000 */
[----:B------:R-:W-:Y:S02]  /*1a910*/  IMAD R11, R15, R8, RZ ;  /* 0x000000080f0b7224 */ /* 0x000fe400078e02ff */
[----:B------:R-:W-:Y:S01]  /*1a920*/  IMAD.MOV.U32 R2, RZ, RZ, RZ ;  /* 0x000000ffff027224 */ /* 0x000fe200078e00ff */
[----:B------:R-:W-:Y:S01]  /*1a930*/  IADD3 R9, -R24, UR6, RZ ;  /* 0x0000000618097c10 */ /* 0x000fe2000fffe1ff */
        /* <DEDUP_REMOVED lines=50> */
.L_x_14650:
[----:B------:R-:W-:Y:S02]  /*1ac60*/  IMAD.MOV.U32 R25, RZ, RZ, RZ ;  /* 0x000000ffff197224 */ /* 0x000fe400078e00ff */
[----:B------:R-:W-:Y:S02]  /*1ac70*/  IMAD.U32 R24, RZ, RZ, UR6 ;  /* 0x00000006ff187e24 */ /* 0x000fe4000f8e00ff */
[----:B------:R-:W-:-:S07]  /*1ac80*/  IMAD.MOV.U32 R26, RZ, RZ, RZ ;  /* 0x000000ffff1a7224 */ /* 0x000fce00078e00ff */
.L_x_14655:
[----:B------:R-:W-:-:S13]  /*1ac90*/  ISETP.NE.AND P0, PT, R5, RZ, PT ;  /* 0x000000ff0500720c */ /* 0x000fda0003f05270 */
[----:B------:R-:W0:Y:S01]  /*1aca0*/  @!P0 S2R R3, SR_CgaCtaId ;  /* 0x0000000000038919 */ /* 0x000e220000008800 */
[----:B------:R-:W-:-:S04]  /*1acb0*/  @!P0 MOV R0, 0x400 ;  /* 0x0000040000008802 */ /* 0x000fc80000000f00 */
[----:B0-----:R-:W-:-:S05]  /*1acc0*/  @!P0 LEA R0, R3, R0, 0x18 ;  /* 0x0000000003008211 */ /* 0x001fca00078ec0ff */
[----:B------:R2:W-:Y:S01]  /*1acd0*/  @!P0 STS.128 [R0+0x132d0], R24 ;  /* 0x0132d01800008388 */ /* 0x0005e20000000c00 */
[----:B------:R-:W-:Y:S06]  /*1ace0*/  BAR.ARV 0x5, 0x200 ;  /* 0x0148000000007b1d */ /* 0x000fec0000002000 */
.L_x_14648:
[----:B0-2---:R-:W-:Y:S01]  /*1acf0*/  IMAD.MOV.U32 R0, RZ, RZ, 0x1 ;  /* 0x00000001ff007424 */ /* 0x005fe200078e00ff */
[----:B------:R0:W-:Y:S01]  /*1ad00*/  STL [R1+0xc], RZ ;  /* 0x00000cff01007387 */ /* 0x0001e20000100800 */
[----:B------:R-:W-:Y:S02]  /*1ad10*/  ULDC UR4, c[0x0][0xc3c] ;  /* 0x00030f0000047ab9 */ /* 0x000fe40000000800 */
[----:B-1----:R-:W-:Y:S01]  /*1ad20*/  ISETP.GE.AND P0, PT, R27, UR4, PT ;  /* 0x000000041b007c0c */ /* 0x002fe2000bf06270 */
        /* <DEDUP_REMOVED lines=26> */
[----:B------:R-:W-:Y:S01]  /*1aed0*/  LOP3.LUT R22, R3, 0x100, R2, 0xf8, !PT ;  /* 0x0000010003167812 */ /* 0x000fe200078ef802 */
[----:B-1----:R-:W-:Y:S01]  /*1aee0*/  IMAD.U32 R3, RZ, RZ, UR4 ;  /* 0x00000004ff037e24 */ /* 0x002fe2000f8e00ff */
[----:B------:R-:W-:-:S04]  /*1aef0*/  LOP3.LUT R9, R7, R8, RZ, 0xfc, !PT ;  /* 0x0000000807097212 */ /* 0x000fc800078efcff */
[----:B------:R-:W-:Y:S01]  /*1af00*/  LEA R17, R3, R17, 0x18 ;  /* 0x0000001103117211 */ /* 0x000fe200078ec0ff */
[----:B------:R-:W-:Y:S04]  /*1af10*/  STL [R1+0x38], R9 ;  /* 0x0000380901007387 */ /* 0x000fe80000100800 */
[----:B------:R0:W-:Y:S01]  /*1af20*/  STL [R1+0x34], R3 ;  /* 0x0000340301007387 */ /* 0x0001e20000100800 */
[----:B------:R-:W-:Y:S02]  /*1af30*/  SHF.R.U32.HI R11, RZ, 0x2, R11 ;  /* 0x00000002ff0b7819 */ /* 0x000fe4000001160b */
[----:B------:R-:W-:Y:S02]  /*1af40*/  LOP3.LUT R5, R5, 0x10, R6, 0x78, !PT ;  /* 0x0000001005057812 */ /* 0x000fe400078e7806 */
[----:B------:R-:W-:Y:S01]  /*1af50*/  LOP3.LUT R2, R11, 0x60, R2, 0xf8, !PT ;  /* 0x000000600b027812 */ /* 0x000fe200078ef802 */
[----:B------:R-:W-:Y:S01]  /*1af60*/  BSSY B7, `(.L_x_14656) ;  /* 0x00006e0000077945 */ /* 0x000fe20003800000 */
[----:B------:R-:W-:-:S02]  /*1af70*/  LOP3.LUT R23, R4, 0x640, R23, 0xf8, !PT ;  /* 0x0000064004177812 */ /* 0x000fc400078ef817 */
[----:B------:R-:W-:Y:S02]  /*1af80*/  LOP3.LUT R22, R22, R5, RZ, 0xfc, !PT ;  /* 0x0000000516167212 */ /* 0x000fe400078efcff */
[----:B------:R-:W-:Y:S01]  /*1af90*/  LOP3.LUT R2, R2, 0x80, RZ, 0xfc, !PT ;  /* 0x0000008002027812 */ /* 0x000fe200078efcff */
[----:B------:R-:W-:Y:S01]  /*1afa0*/  ULDC.64 UR38, c[0x0][0x198] ;  /* 0x0000660000267ab9 */ /* 0x000fe20000000a00 */
[----:B------:R-:W-:Y:S01]  /*1afb0*/  ULDC UR36, c[0x0][0xc] ;  /* 0x0000030000247ab9 */ /* 0x000fe20000000800 */
[C---:B--2---:R-:W-:Y:S02]  /*1afc0*/  LOP3.LUT R0, R10.reuse, 0x2, RZ, 0xfc, !PT ;  /* 0x000000020a007812 */ /* 0x044fe400078efcff */
[----:B0-----:R-:W-:-:S03]  /*1afd0*/  LOP3.LUT R3, R10, 0x1, RZ, 0xfc, !PT ;  /* 0x000000010a037812 */ /* 0x001fc600078efcff */
[----:B------:R0:W-:Y:S04]  /*1afe0*/  STL [R1+0x60], R0 ;  /* 0x0000600001007387 */ /* 0x0001e80000100800 */
[----:B------:R1:W-:Y:S01]  /*1aff0*/  STL [R1+0x54], R3 ;  /* 0x0000540301007387 */ /* 0x0003e20000100800 */
[----:B0-----:R-:W-:-:S03]  /*1b000*/  IMAD.MOV.U32 R0, RZ, RZ, 0x1 ;  /* 0x00000001ff007424 */ /* 0x001fc600078e00ff */
[----:B------:R-:W-:Y:S01]  /*1b010*/  STL [R1+0x5c], RZ ;  /* 0x00005cff01007387 */ /* 0x000fe20000100800 */
[----:B-1----:R-:W-:-:S03]  /*1b020*/  IMAD.MOV.U32 R3, RZ, RZ, 0x1 ;  /* 0x00000001ff037424 */ /* 0x002fc600078e00ff */
[----:B------:R0:W-:Y:S04]  /*1b030*/  STL [R1+0x20], R0 ;  /* 0x0000200001007387 */ /* 0x0001e80000100800 */
[----:B------:R1:W-:Y:S01]  /*1b040*/  STL [R1+0x14], RZ ;  /* 0x000014ff01007387 */ /* 0x0003e20000100800 */
[----:B0-----:R-:W-:-:S03]  /*1b050*/  IMAD.IADD R0, R17, 0x1, R9 ;  /* 0x0000000111007824 */ /* 0x001fc600078e0209 */
[----:B------:R1:W-:Y:S04]  /*1b060*/  STL [R1+0xc], RZ ;  /* 0x00000cff01007387 */ /* 0x0003e80000100800 */
[----:B------:R1:W-:Y:S04]  /*1b070*/  STL [R1+0x1c], R3 ;  /* 0x00001c0301007387 */ /* 0x0003e80000100800 */
[----:B------:R1:W-:Y:S02]  /*1b080*/  STL [R1+0x58], R0 ;  /* 0x0000580001007387 */ /* 0x0003e40000100800 */
.L_x_14782:
[----:B------:R-:W-:Y:S05]  /*1b090*/  YIELD ;  /* 0x0000000000007946 */ /* 0x000fea0003800000 */
[----:B------:R-:W-:Y:S01]  /*1b0a0*/  ULDC.64 UR4, c[0x0][0xa28] ;  /* 0x00028a0000047ab9 */ /* 0x000fe20000000a00 */
[----:B0-2---:R-:W-:Y:S02]  /*1b0b0*/  CS2R R8, SRZ ;  /* 0x0000000000087805 */ /* 0x005fe4000001ff00 */
[----:B------:R-:W-:Y:S01]  /*1b0c0*/  ISETP.NE.U32.AND P0, PT, RZ, UR4, PT ;  /* 0x00000004ff007c0c */ /* 0x000fe2000bf05070 */
[----:B------:R-:W0:Y:S01]  /*1b0d0*/  LDC.64 R4, c[0x0][0xa00] ;  /* 0x00028000ff047b82 */ /* 0x000e220000000a00 */
[----:B------:R-:W-:-:S02]  /*1b0e0*/  ULDC.64 UR6, c[0x0][0xa10] ;  /* 0x0002840000067ab9 */ /* 0x000fc40000000a00 */
[----:B------:R-:W-:Y:S01]  /*1b0f0*/  ISETP.NE.AND.EX P0, PT, RZ, UR5, PT, P0 ;  /* 0x00000005ff007c0c */ /* 0x000fe2000bf05300 */
[----:B------:R-:W-:-:S12]  /*1b100*/  ULDC.64 UR4, c[0x0][0xa18] ;  /* 0x0002860000047ab9 */ /* 0x000fd80000000a00 */
[----:B-1----:R-:W1:Y:S02]  /*1b110*/  @P0 LDC.64 R2, c[0x0][0xa28] ;  /* 0x00028a00ff020b82 */ /* 0x002e640000000a00 */
[----:B-1----:R-:W-:-:S05]  /*1b120*/  @P0 IMAD.WIDE R2, R27, 0x4, R2 ;  /* 0x000000041b020825 */ /* 0x002fca00078e0202 */
[----:B------:R1:W2:Y:S01]  /*1b130*/  @P0 LDG.E R9, desc[UR40][R2.64] ;  /* 0x0000002802090981 */ /* 0x0002a2000c1e1900 */
[----:B------:R-:W-:Y:S01]  /*1b140*/  ISETP.NE.U32.AND P0, PT, RZ, UR4, PT ;  /* 0x00000004ff007c0c */ /* 0x000fe2000bf05070 */
[----:B0-----:R-:W-:Y:S01]  /*1b150*/  IMAD.WIDE R4, R27, 0x4, R4 ;  /* 0x000000041b047825 */ /* 0x001fe200078e0204 */
[----:B------:R-:W-:Y:S02]  /*1b160*/  ISETP.NE.U32.AND P1, PT, RZ, UR6, PT ;  /* 0x00000006ff007c0c */ /* 0x000fe4000bf25070 */
[----:B------:R-:W-:Y:S01]  /*1b170*/  ISETP.NE.AND.EX P2, PT, RZ, UR5, PT, P0 ;  /* 0x00000005ff007c0c */ /* 0x000fe2000bf45300 */
[----:B------:R-:W-:Y:S01]  /*1b180*/  ULDC.64 UR4, c[0x0][0xa00] ;  /* 0x0002800000047ab9 */ /* 0x000fe20000000a00 */
[----:B------:R-:W-:Y:S01]  /*1b190*/  ISETP.NE.AND.EX P1, PT, RZ, UR7, PT, P1 ;  /* 0x00000007ff007c0c */ /* 0x000fe2000bf25310 */
[----:B---3--:R-:W-:Y:S01]  /*1b1a0*/  IMAD.MOV.U32 R0, RZ, RZ, RZ ;  /* 0x000000ffff007224 */ /* 0x008fe200078e00ff */
[----:B------:R-:W-:Y:S01]  /*1b1b0*/  ISETP.NE.U32.AND P0, PT, RZ, UR4, PT ;  /* 0x00000004ff007c0c */ /* 0x000fe2000bf05070 */
[----:B-1----:R-:W0:Y:S03]  /*1b1c0*/  LDC.64 R2, c[0x0][0xa10] ;  /* 0x00028400ff027b82 */ /* 0x002e260000000a00 */
[----:B------:R-:W-:-:S05]  /*1b1d0*/  ISETP.NE.AND.EX P0, PT, RZ, UR5, PT, P0 ;  /* 0x00000005ff007c0c */ /* 0x000fca000bf05300 */
[----:B------:R-:W1:Y:S08]  /*1b1e0*/  @P2 LDC.64 R6, c[0x0][0xa18] ;  /* 0x00028600ff062b82 */ /* 0x000e700000000a00 */
[----:B------:R-:W3:Y:S01]  /*1b1f0*/  @P0 LDG.E R8, desc[UR40][R4.64] ;  /* 0x0000002804080981 */ /* 0x000ee2000c1e1900 */
[----:B------:R-:W-:Y:S01]  /*1b200*/  ULDC UR4, c[0x0][0x288] ;  /* 0x0000a20000047ab9 */ /* 0x000fe20000000800 */
[----:B0-----:R-:W-:-:S05]  /*1b210*/  IMAD.WIDE R2, R27, 0x4, R2 ;  /* 0x000000041b027825 */ /* 0x001fca00078e0202 */
[----:B------:R-:W5:Y:S01]  /*1b220*/  @P1 LDG.E R0, desc[UR40][R2.64] ;  /* 0x0000002802001981 */ /* 0x000f62000c1e1900 */
[----:B-1----:R-:W-:-:S03]  /*1b230*/  @P2 IMAD.WIDE R6, R27, 0x4, R6 ;  /* 0x000000041b062825 */ /* 0x002fc600078e0206 */
[----:B---3--:R0:W-:Y:S02]  /*1b240*/  STL [R1+0x4c], R8 ;  /* 0x00004c0801007387 */ /* 0x0081e40000100800 */
[----:B0-----:R-:W-:Y:S01]  /*1b250*/  IMAD.U32 R8, RZ, RZ, UR4 ;  /* 0x00000004ff087e24 */ /* 0x001fe2000f8e00ff */
[----:B------:R-:W-:-:S05]  /*1b260*/  ULDC.64 UR4, c[0x0][0x418] ;  /* 0x0001060000047ab9 */ /* 0x000fca0000000a00 */
        /* <DEDUP_REMOVED lines=10> */
[----:B---3--:R0:W-:Y:S04]  /*1b310*/  STL [R1], R8 ;  /* 0x0000000801007387 */ /* 0x0081e80000100800 */
[----:B--2---:R0:W-:Y:S01]  /*1b320*/  STL [R1+0x28], R9 ;  /* 0x0000280901007387 */ /* 0x0041e20000100800 */
[----:B------:R-:W-:Y:S01]  /*1b330*/  IMAD.MOV.U32 R11, RZ, RZ, R8 ;  /* 0x000000ffff0b7224 */ /* 0x000fe200078e0008 */
[----:B------:R-:W-:Y:S06]  /*1b340*/  @P2 BRA `(.L_x_14657) ;  /* 0x0000000000142947 */ /* 0x000fec0003800000 */
[----:B------:R-:W-:Y:S05]  /*1b350*/  @!P0 BRA `(.L_x_14657) ;  /* 0x0000000000108947 */ /* 0x000fea0003800000 */
[----:B0-----:R-:W2:Y:S04]  /*1b360*/  LDG.E R8, desc[UR40][R4.64] ;  /* 0x0000002804087981 */ /* 0x001ea8000c1e1900 */
[----:B------:R-:W2:Y:S02]  /*1b370*/  LDG.E R4, desc[UR40][R4.64+0x4] ;  /* 0x0000042804047981 */ /* 0x000ea4000c1e1900 */
[----:B--2---:R-:W-:-:S05]  /*1b380*/  IMAD.IADD R11, R4, 0x1, -R8 ;  /* 0x00000001040b7824 */ /* 0x004fca00078e0a08 */
[----:B------:R1:W-:Y:S02]  /*1b390*/  STL [R1], R11 ;  /* 0x0000000b01007387 */ /* 0x0003e40000100800 */
.L_x_14657:
        /* <DEDUP_REMOVED lines=8> */
.L_x_14658:
        /* <DEDUP_REMOVED lines=9> */
.L_x_14659:
[----:B--2---:R-:W2:Y:S04]  /*1b4b0*/  @P1 LDG.E R4, desc[UR40][R2.64] ;  /* 0x0000002802041981 */ /* 0x004ea8000c1e1900 */
[----:B------:R3:W2:Y:S01]  /*1b4c0*/  @P1 LDG.E R5, desc[UR40][R2.64+0x4] ;  /* 0x0000042802051981 */ /* 0x0006a2000c1e1900 */
[----:B-----5:R-:W-:Y:S02]  /*1b4d0*/  IMAD.IADD R6, R6, 0x1, -R9 ;  /* 0x0000000106067824 */ /* 0x020fe400078e0a09 */
[----:B------:R-:W-:-:S04]  /*1b4e0*/  IMAD R25, R25, 0xc0, RZ ;  /* 0x000000c019197824 */ /* 0x000fc800078e02ff */
[----:B0-----:R-:W-:Y:S01]  /*1b4f0*/  VIADD R8, R25, 0xbf ;  /* 0x000000bf19087836 */ /* 0x001fe20000000000 */
[----:B---3--:R-:W0:Y:S02]  /*1b500*/  LDC R2, c[0x0][0x448] ;  /* 0x00011200ff027b82 */ /* 0x008e240000000800 */
        /* <DEDUP_REMOVED lines=8> */
[----:B------:R-:W-:-:S03]  /*1b590*/  IADD3 R10, R18, 0x1, -R11 ;  /* 0x00000001120a7810 */ /* 0x000fc60007ffe80b */
        /* <DEDUP_REMOVED lines=19> */
.L_x_14662:
[----:B------:R-:W-:-:S13]  /*1b6d0*/  ISETP.NE.AND P0, PT, R3, 0x1, PT ;  /* 0x000000010300780c */ /* 0x000fda0003f05270 */
[----:B------:R-:W0:Y:S02]  /*1b6e0*/  @P0 LDC.64 R4, c[0x0][0x9e8] ;  /* 0x00027a00ff040b82 */ /* 0x000e240000000a00 */
[----:B0-----:R-:W-:-:S05]  /*1b6f0*/  @P0 IMAD.HI.U32 R4, R9, R4, RZ ;  /* 0x0000000409040227 */ /* 0x001fca00078e00ff */
[----:B------:R-:W-:-:S07]  /*1b700*/  @P0 SHF.R.U32.HI R9, RZ, R5, R4 ;  /* 0x00000005ff090219 */ /* 0x000fce0000011604 */
.L_x_14663:
[----:B------:R-:W-:Y:S05]  /*1b710*/  BSYNC B0 ;  /* 0x0000000000007941 */ /* 0x000fea0003800000 */
.L_x_14661:
[----:B------:R-:W-:-:S05]  /*1b720*/  IMAD R9, R9, R3, R3 ;  /* 0x0000000309097224 */ /* 0x000fca00078e0203 */
[----:B------:R-:W-:-:S07]  /*1b730*/  VIMNMX R2, R2, R9, PT ;  /* 0x0000000902027248 */ /* 0x000fce0003fe0100 */
.L_x_14660:
        /* <DEDUP_REMOVED lines=20> */
.L_x_14666:
[----:B------:R-:W-:-:S13]  /*1b880*/  ISETP.NE.AND P0, PT, R3, 0x1, PT ;  /* 0x000000010300780c */ /* 0x000fda0003f05270 */
[----:B------:R-:W0:Y:S02]  /*1b890*/  @P0 LDC.64 R4, c[0x0][0x9e8] ;  /* 0x00027a00ff040b82 */ /* 0x000e240000000a00 */
[----:B0-----:R-:W-:-:S05]  /*1b8a0*/  @P0 IMAD.HI.U32 R4, R9, R4, RZ ;  /* 0x0000000409040227 */ /* 0x001fca00078e00ff */
[----:B------:R-:W-:-:S07]  /*1b8b0*/  @P0 SHF.R.U32.HI R9, RZ, R5, R4 ;  /* 0x00000005ff090219 */ /* 0x000fce0000011604 */
.L_x_14667:
[----:B------:R-:W-:Y:S05]  /*1b8c0*/  BSYNC B0 ;  /* 0x0000000000007941 */ /* 0x000fea0003800000 */
.L_x_14665:
[----:B------:R-:W-:-:S05]  /*1b8d0*/  IMAD R3, R9, R3, RZ ;  /* 0x0000000309037224 */ /* 0x000fca00078e02ff */
[----:B------:R-:W-:-:S07]  /*1b8e0*/  VIMNMX R8, R8, R3, !PT ;  /* 0x0000000308087248 */ /* 0x000fce0007fe0100 */
.L_x_14664:
[----:B------:R-:W-:Y:S01]  /*1b8f0*/  VIADD R2, R2, 0x9f ;  /* 0x0000009f02027836 */ /* 0x000fe20000000000 */
[----:B------:R-:W-:Y:S01]  /*1b900*/  BSSY B0, `(.L_x_14668) ;  /* 0x00000ea000007945 */ /* 0x000fe20003800000 */
[----:B------:R-:W-:-:S04]  /*1b910*/  IMAD.HI R8, R8, 0x66666667, RZ ;  /* 0x6666666708087827 */ /* 0x000fc800078e02ff */
[----:B------:R-:W-:-:S05]  /*1b920*/  IMAD.HI R2, R2, 0x66666667, RZ ;  /* 0x6666666702027827 */ /* 0x000fca00078e02ff */
[----:B------:R-:W-:-:S04]  /*1b930*/  SHF.R.U32.HI R4, RZ, 0x1f, R2 ;  /* 0x0000001fff047819 */ /* 0x000fc80000011602 */
[----:B------:R-:W-:Y:S02]  /*1b940*/  LEA.HI.SX32 R4, R2, R4, 0x1a ;  /* 0x0000000402047211 */ /* 0x000fe400078fd2ff */
[----:B------:R-:W-:-:S04]  /*1b950*/  SHF.R.U32.HI R2, RZ, 0x1f, R8 ;  /* 0x0000001fff027819 */ /* 0x000fc80000011608 */
[----:B------:R-:W-:-:S04]  /*1b960*/  LEA.HI.SX32 R2, R8, R2, 0x1a ;  /* 0x0000000208027211 */ /* 0x000fc800078fd2ff */
        /* <DEDUP_REMOVED lines=24> */
.L_x_14830:
[----:B--2---:R-:W-:Y:S02]  /*1baf0*/  ISETP.NE.AND P0, PT, R14, RZ, PT ;  /* 0x000000ff0e00720c */ /* 0x004fe40003f05270 */
[----:B------:R-:W-:-:S11]  /*1bb00*/  PLOP3.LUT P6, PT, PT, PT, PT, 0x8, 0x0 ;  /* 0x000000000000781c */ /* 0x000fd60003fce170 */
[----:B------:R-:W-:Y:S05]  /*1bb10*/  @P0 BRA `(.L_x_14671) ;  /* 0x00000000000c0947 */ /* 0x000fea0003800000 */
[----:B------:R-:W-:-:S03]  /*1bb20*/  UMOV UR4, 0xffffffff ;  /* 0xffffffff00047882 */ /* 0x000fc60000000000 */
[----:B------:R-:W-:Y:S05]  /*1bb30*/  BRA.DIV UR4, `(.L_x_14672) ;  /* 0x00000072048c7947 */ /* 0x000fea000b800000 */
[----:B------:R-:W-:-:S13]  /*1bb40*/  ELECT P6, URZ, PT ;  /* 0x00000000003f782f */ /* 0x000fda00038c0000 */
.L_x_14671:
        /* <DEDUP_REMOVED lines=9> */
.L_x_14833:
[----:B------:R-:W-:Y:S05]  /*1bbe0*/  BSYNC B1 ;  /* 0x0000000000017941 */ /* 0x000fea0003800000 */
.L_x_14673:
[----:B------:R-:W-:Y:S04]  /*1bbf0*/  BSSY B1, `(.L_x_14675) ;  /* 0x0000050000017945 */ /* 0x000fe80003800000 */
[----:B------:R-:W-:Y:S05]  /*1bc00*/  @!P6 BRA `(.L_x_14676) ;  /* 0x000000040038e947 */ /* 0x000fea0003800000 */
[----:B------:R-:W0:Y:S04]  /*1bc10*/  LDL R8, [R1+0x14] ;  /* 0x0000140001087983 */ /* 0x000e280000100800 */
[----:B------:R-:W2:Y:S01]  /*1bc20*/  LDL R6, [R1+0x20] ;  /* 0x0000200001067983 */ /* 0x000ea20000100800 */
[----:B------:R-:W3:Y:S01]  /*1bc30*/  S2R R7, SR_TID.X ;  /* 0x0000000000077919 */ /* 0x000ee20000002100 */
[----:B------:R-:W-:Y:S01]  /*1bc40*/  BSSY B2, `(.L_x_14677) ;  /* 0x0000007000027945 */ /* 0x000fe20003800000 */
[----:B---3--:R-:W-:-:S04]  /*1bc50*/  LOP3.LUT R7, R7, 0x7f, RZ, 0xc0, !PT ;  /* 0x0000007f07077812 */ /* 0x008fc800078ec0ff */
[----:B------:R-:W-:Y:S01]  /*1bc60*/  ISETP.NE.AND P1, PT, R7, RZ, PT ;  /* 0x000000ff0700720c */ /* 0x000fe20003f25270 */
[----:B0-----:R-:W-:Y:S01]  /*1bc70*/  IMAD R5, R8, 0x8, R17 ;  /* 0x0000000808057824 */ /* 0x001fe200078e0211 */
[----:B--2---:R-:W-:-:S04]  /*1bc80*/  SHF.L.U32 R6, R6, 0x1f, RZ ;  /* 0x0000001f06067819 */ /* 0x004fc800000006ff */
[----:B------:R-:W0:Y:S02]  /*1bc90*/  SYNCS.PHASECHK.TRANS64.TRYWAIT P0, [R5+URZ+0x132a0], R6 ;  /* 0x0132a006050075a7 */ /* 0x000e24000800017f */
[----:B0-----:R-:W-:Y:S05]  /*1bca0*/  @!P0 BRA `(.L_x_14678) ;  /* 0x0000007000648947 */ /* 0x001fea0003800000 */
.L_x_14834:
[----:B------:R-:W-:Y:S05]  /*1bcb0*/  BSYNC B2 ;  /* 0x0000000000027941 */ /* 0x000fea0003800000 */
.L_x_14677:
        /* <DEDUP_REMOVED lines=9> */
.L_x_14680:
[----:B------:R-:W-:Y:S05]  /*1bd50*/  BSYNC B2 ;  /* 0x0000000000027941 */ /* 0x000fea0003800000 */
.L_x_14679:
[----:B------:R-:W2:Y:S01]  /*1bd60*/  LDL R7, [R1+0x14] ;  /* 0x0000140001077983 */ /* 0x000ea20000100800 */
        /* <DEDUP_REMOVED lines=11> */
[----:B-1----:R-:W-:-:S07]  /*1be20*/  VIADD R11, R7, 0xe000 ;  /* 0x0000e000070b7836 */ /* 0x002fce0000000000 */
.L_x_14681:
        /* <DEDUP_REMOVED lines=13> */
.L_x_14835:
[----:B------:R-:W-:Y:S05]  /*1bf00*/  BSYNC B2 ;  /* 0x0000000000027941 */ /* 0x000fea0003800000 */
.L_x_14682:
        /* <DEDUP_REMOVED lines=11> */
.L_x_14685:
[----:B------:R-:W-:Y:S05]  /*1bfc0*/  BSYNC B2 ;  /* 0x0000000000027941 */ /* 0x000fea0003800000 */
.L_x_14684:
        /* <DEDUP_REMOVED lines=8> */
.L_x_14686:
        /* <DEDUP_REMOVED lines=10> */
.L_x_14676:
[----:B------:R-:W-:Y:S05]  /*1c0f0*/  BSYNC B1 ;  /* 0x0000000000017941 */ /* 0x000fea0003800000 */
.L_x_14675:
        /* <DEDUP_REMOVED lines=13> */
.L_x_14699:
[----:B------:R-:W-:Y:S05]  /*1c1d0*/  YIELD ;  /* 0x0000000000007946 */ /* 0x000fea0003800000 */
[----:B------:R-:W-:Y:S04]  /*1c1e0*/  BSSY B1, `(.L_x_14687) ;  /* 0x000004f000017945 */ /* 0x000fe80003800000 */
[----:B--2---:R-:W-:Y:S05]  /*1c1f0*/  @!P6 BRA `(.L_x_14688) ;  /* 0x000000040034e947 */ /* 0x004fea0003800000 */
        /* <DEDUP_REMOVED lines=10> */
.L_x_14836:
[----:B------:R-:W-:Y:S05]  /*1c2a0*/  BSYNC B2 ;  /* 0x0000000000027941 */ /* 0x000fea0003800000 */
.L_x_14689:
        /* <DEDUP_REMOVED lines=9> */
.L_x_14692:
[----:B------:R-:W-:Y:S05]  /*1c340*/  BSYNC B2 ;  /* 0x0000000000027941 */ /* 0x000fea0003800000 */
.L_x_14691:
        /* <DEDUP_REMOVED lines=11> */
[----:B-1----:R-:W-:-:S07]  /*1c400*/  VIADD R11, R7, 0xe000 ;  /* 0x0000e000070b7836 */ /* 0x002fce0000000000 */
.L_x_14693:
        /* <DEDUP_REMOVED lines=13> */
.L_x_14837:
[----:B------:R-:W-:Y:S05]  /*1c4e0*/  BSYNC B2 ;  /* 0x0000000000027941 */ /* 0x000fea0003800000 */
.L_x_14694:
        /* <DEDUP_REMOVED lines=11> */
.L_x_14697:
[----:B------:R-:W-:Y:S05]  /*1c5a0*/  BSYNC B2 ;  /* 0x0000000000027941 */ /* 0x000fea0003800000 */
.L_x_14696:
        /* <DEDUP_REMOVED lines=8> */
.L_x_14698:
        /* <DEDUP_REMOVED lines=10> */
.L_x_14688:
[----:B------:R-:W-:Y:S05]  /*1c6d0*/  BSYNC B1 ;  /* 0x0000000000017941 */ /* 0x000fea0003800000 */
.L_x_14687:
[----:B------:R-:W2:Y:S04]  /*1c6e0*/  LDL.LU R6, [R1+0x14] ;  /* 0x0000140001067983 */ /* 0x000ea80000300800 */
        /* <DEDUP_REMOVED lines=9> */
[----:B------:R2:W-:Y:S01]  /*1c780*/  STL [R1+0x14], R5 ;  /* 0x0000140501007387 */ /* 0x0005e20000100800 */
[----:B------:R-:W-:Y:S05]  /*1c790*/  @P2 BRA `(.L_x_14699) ;  /* 0xfffffff8008c2947 */ /* 0x000fea000383ffff */
.L_x_14669:
[----:B------:R-:W-:Y:S05]  /*1c7a0*/  BSYNC B0 ;  /* 0x0000000000007941 */ /* 0x000fea0003800000 */
.L_x_14668:
[----:B------:R-:W3:Y:S01]  /*1c7b0*/  LDC R0, c[0x0][0x448] ;  /* 0x00011200ff007b82 */ /* 0x000ee20000000800 */
[----:B------:R-:W-:Y:S01]  /*1c7c0*/  VIADD R2, R25, 0xbf ;  /* 0x000000bf19027836 */ /* 0x000fe20000000000 */
[----:B------:R-:W-:Y:S06]  /*1c7d0*/  @!P0 WARPSYNC.ALL ;  /* 0x0000000000008948 */ /* 0x000fec0003800000 */
[----:B------:R-:W-:Y:S01]  /*1c7e0*/  @!P0 BAR.SYNC.DEFER_BLOCKING 0xc, 0x200 ;  /* 0x0308000000008b1d */ /* 0x000fe20000010000 */
[----:B---3--:R-:W-:-:S13]  /*1c7f0*/  ISETP.NE.AND P1, PT, R0, 0x1, PT ;  /* 0x000000010000780c */ /* 0x008fda0003f25270 */
[----:B------:R-:W3:Y:S08]  /*1c800*/  @P1 LDC R3, c[0x0][0x44c] ;  /* 0x00011300ff031b82 */ /* 0x000ef00000000800 */
[----:B------:R-:W4:Y:S01]  /*1c810*/  @P1 LDC R0, c[0x0][0x450] ;  /* 0x00011400ff001b82 */ /* 0x000f220000000800 */
[----:B---3--:R-:W-:-:S05]  /*1c820*/  @P1 IMAD.HI.U32 R3, R2, R3, RZ ;  /* 0x0000000302031227 */ /* 0x008fca00078e00ff */
[----:B----4-:R-:W-:-:S05]  /*1c830*/  @P1 SHF.R.U32.HI R2, RZ, R0, R3 ;  /* 0x00000000ff021219 */ /* 0x010fca0000011603 */
[----:B------:R-:W-:Y:S02]  /*1c840*/  IMAD.IADD R10, R10, 0x1, R2 ;  /* 0x000000010a0a7824 */ /* 0x000fe400078e0202 */
[----:B------:R-:W3:Y:S02]  /*1c850*/  LDC.64 R2, c[0x0][0x9e0] ;  /* 0x00027800ff027b82 */ /* 0x000ee40000000a00 */
[----:B---3--:R-:W-:Y:S01]  /*1c860*/  ISETP.GE.AND P2, PT, R3, 0x1, PT ;  /* 0x000000010300780c */ /* 0x008fe20003f46270 */
        /* <DEDUP_REMOVED lines=8> */
[----:B0-2---:R-:W0:Y:S02]  /*1c8f0*/  @P0 LDC.64 R4, c[0x0][0x9e8] ;  /* 0x00027a00ff040b82 */ /* 0x005e240000000a00 */
[----:B0-----:R-:W-:-:S05]  /*1c900*/  @P0 IMAD.HI.U32 R4, R0, R4, RZ ;  /* 0x0000000400040227 */ /* 0x001fca00078e00ff */
[----:B------:R-:W-:-:S04]  /*1c910*/  @P0 SHF.R.U32.HI R0, RZ, R5, R4 ;  /* 0x00000005ff000219 */ /* 0x000fc80000011604 */
[----:B------:R-:W-:Y:S01]  /*1c920*/  LOP3.LUT R0, RZ, R0, RZ, 0x33, !PT ;  /* 0x00000000ff007212 */ /* 0x000fe200078e33ff */
[----:B------:R-:W-:Y:S06]  /*1c930*/  BRA `(.L_x_14703) ;  /* 0x0000000000107947 */ /* 0x000fec0003800000 */
.L_x_14702:
[----:B------:R-:W-:-:S13]  /*1c940*/  ISETP.NE.AND P0, PT, R3, 0x1, PT ;  /* 0x000000010300780c */ /* 0x000fda0003f05270 */
[----:B0-2---:R-:W0:Y:S02]  /*1c950*/  @P0 LDC.64 R4, c[0x0][0x9e8] ;  /* 0x00027a00ff040b82 */ /* 0x005e240000000a00 */
[----:B0-----:R-:W-:-:S05]  /*1c960*/  @P0 IMAD.HI.U32 R4, R0, R4, RZ ;  /* 0x0000000400040227 */ /* 0x001fca00078e00ff */
[----:B------:R-:W-:-:S07]  /*1c970*/  @P0 SHF.R.U32.HI R0, RZ, R5, R4 ;  /* 0x00000005ff000219 */ /* 0x000fce0000011604 */
.L_x_14703:
[----:B------:R-:W-:Y:S05]  /*1c980*/  BSYNC B0 ;  /* 0x0000000000007941 */ /* 0x000fea0003800000 */
.L_x_14701:
[----:B------:R-:W-:-:S05]  /*1c990*/  IMAD R0, R0, R3, R3 ;  /* 0x0000000300007224 */ /* 0x000fca00078e0203 */
[----:B------:R-:W-:-:S07]  /*1c9a0*/  VIMNMX R2, R2, R0, PT ;  /* 0x0000000002027248 */ /* 0x000fce0003fe0100 */
.L_x_14700:
[----:B------:R-:W-:Y:S01]  /*1c9b0*/  VIADD R0, R2, 0x9f ;  /* 0x0000009f02007836 */ /* 0x000fe20000000000 */
[----:B------:R-:W-:Y:S01]  /*1c9c0*/  ULDC UR4, c[0x0][0x9dc] ;  /* 0x0002770000047ab9 */ /* 0x000fe20000000800 */
[----:B------:R-:W-:Y:S02]  /*1c9d0*/  IMAD.MOV.U32 R4, RZ, RZ, R25 ;  /* 0x000000ffff047224 */ /* 0x000fe400078e0019 */
[----:B------:R-:W-:-:S05]  /*1c9e0*/  IMAD.HI R0, R0, 0x66666667, RZ ;  /* 0x6666666700007827 */ /* 0x000fca00078e02ff */
[----:B------:R-:W-:-:S04]  /*1c9f0*/  SHF.R.U32.HI R2, RZ, 0x1f, R0 ;  /* 0x0000001fff027819 */ /* 0x000fc80000011600 */
[----:B------:R-:W-:Y:S02]  /*1ca00*/  LEA.HI.SX32 R2, R0, R2, 0x1a ;  /* 0x0000000200027211 */ /* 0x000fe400078fd2ff */
[----:B------:R-:W3:Y:S02]  /*1ca10*/  @P1 LDC R0, c[0x0][0x450] ;  /* 0x00011400ff001b82 */ /* 0x000ee40000000800 */
[----:B------:R-:W-:-:S05]  /*1ca20*/  VIMNMX R6, R20, R2, PT ;  /* 0x0000000214067248 */ /* 0x000fca0003fe0100 */
[----:B------:R4:W-:Y:S01]  /*1ca30*/  STL [R1+0x50], R6 ;  /* 0x0000500601007387 */ /* 0x0009e20000100800 */
[----:B------:R-:W5:Y:S02]  /*1ca40*/  @P1 LDC R2, c[0x0][0x44c] ;  /* 0x00011300ff021b82 */ /* 0x000f640000000800 */
[----:B-----5:R-:W-:-:S05]  /*1ca50*/  @P1 IMAD.HI.U32 R2, R25, R2, RZ ;  /* 0x0000000219021227 */ /* 0x020fca00078e00ff */
[----:B---3--:R-:W-:-:S05]  /*1ca60*/  @P1 SHF.R.U32.HI R4, RZ, R0, R2 ;  /* 0x00000000ff041219 */ /* 0x008fca0000011602 */
[----:B------:R-:W-:-:S04]  /*1ca70*/  IMAD.IADD R2, R19, 0x1, R4 ;  /* 0x0000000113027824 */ /* 0x000fc800078e0204 */
[----:B------:R-:W-:Y:S01]  /*1ca80*/  VIADD R0, R2, -UR4 ;  /* 0x8000000402007c36 */ /* 0x000fe20008000000 */
[----:B----4-:R-:W-:Y:S06]  /*1ca90*/  @!P2 BRA `(.L_x_14704) ;  /* 0x000000000044a947 */ /* 0x010fec0003800000 */
[----:B------:R-:W-:Y:S01]  /*1caa0*/  ISETP.GT.AND P0, PT, R2, -0x1, PT ;  /* 0xffffffff0200780c */ /* 0x000fe20003f04270 */
[----:B------:R-:W-:-:S12]  /*1cab0*/  BSSY B0, `(.L_x_14705) ;  /* 0x000000d000007945 */ /* 0x000fd80003800000 */
[----:B------:R-:W-:Y:S05]  /*1cac0*/  @P0 BRA `(.L_x_14706) ;  /* 0x00000000001c0947 */ /* 0x000fea0003800000 */
[----:B------:R-:W-:Y:S02]  /*1cad0*/  ISETP.NE.AND P0, PT, R3, 0x1, PT ;  /* 0x000000010300780c */ /* 0x000fe40003f05270 */
[----:B------:R-:W-:-:S11]  /*1cae0*/  LOP3.LUT R2, RZ, R2, RZ, 0x33, !PT ;  /* 0x00000002ff027212 */ /* 0x000fd600078e33ff */
[----:B0-2---:R-:W0:Y:S02]  /*1caf0*/  @P0 LDC.64 R4, c[0x0][0x9e8] ;  /* 0x00027a00ff040b82 */ /* 0x005e240000000a00 */
[----:B0-----:R-:W-:-:S05]  /*1cb00*/  @P0 IMAD.HI.U32 R4, R2, R4, RZ ;  /* 0x0000000402040227 */ /* 0x001fca00078e00ff */
[----:B------:R-:W-:-:S04]  /*1cb10*/  @P0 SHF.R.U32.HI R2, RZ, R5, R4 ;  /* 0x00000005ff020219 */ /* 0x000fc80000011604 */
[----:B------:R-:W-:Y:S01]  /*1cb20*/  LOP3.LUT R2, RZ, R2, RZ, 0x33, !PT ;  /* 0x00000002ff027212 */ /* 0x000fe200078e33ff */
[----:B------:R-:W-:Y:S06]  /*1cb30*/  BRA `(.L_x_14707) ;  /* 0x0000000000107947 */ /* 0x000fec0003800000 */
.L_x_14706:
[----:B------:R-:W-:-:S13]  /*1cb40*/  ISETP.NE.AND P0, PT, R3, 0x1, PT ;  /* 0x000000010300780c */ /* 0x000fda0003f05270 */
[----:B0-2---:R-:W0:Y:S02]  /*1cb50*/  @P0 LDC.64 R4, c[0x0][0x9e8] ;  /* 0x00027a00ff040b82 */ /* 0x005e240000000a00 */
[----:B0-----:R-:W-:-:S05]  /*1cb60*/  @P0 IMAD.HI.U32 R4, R2, R4, RZ ;  /* 0x0000000402040227 */ /* 0x001fca00078e00ff */
[----:B------:R-:W-:-:S07]  /*1cb70*/  @P0 SHF.R.U32.HI R2, RZ, R5, R4 ;  /* 0x00000005ff020219 */ /* 0x000fce0000011604 */
.L_x_14707:
[----:B------:R-:W-:Y:S05]  /*1cb80*/  BSYNC B0 ;  /* 0x0000000000007941 */ /* 0x000fea0003800000 */
.L_x_14705:
[----:B------:R-:W-:-:S05]  /*1cb90*/  IMAD R2, R2, R3, RZ ;  /* 0x0000000302027224 */ /* 0x000fca00078e02ff */
[----:B------:R-:W-:-:S07]  /*1cba0*/  VIMNMX R0, R0, R2, !PT ;  /* 0x0000000200007248 */ /* 0x000fce0007fe0100 */
.L_x_14704:
[----:B------:R-:W-:-:S05]  /*1cbb0*/  IMAD.HI R0, R0, 0x66666667, RZ ;  /* 0x6666666700007827 */ /* 0x000fca00078e02ff */
[----:B------:R-:W-:-:S04]  /*1cbc0*/  SHF.R.U32.HI R2, RZ, 0x1f, R0 ;  /* 0x0000001fff027819 */ /* 0x000fc80000011600 */
[----:B------:R-:W-:-:S04]  /*1cbd0*/  LEA.HI.SX32 R2, R0, R2, 0x1a ;  /* 0x0000000200027211 */ /* 0x000fc800078fd2ff */
[----:B------:R-:W-:-:S04]  /*1cbe0*/  VIMNMX R3, RZ, R2, !PT ;  /* 0x00000002ff037248 */ /* 0x000fc80007fe0100 */
[----:B------:R-:W-:Y:S01]  /*1cbf0*/  ISETP.GT.AND P0, PT, R6, R3, PT ;  /* 0x000000030600720c */ /* 0x000fe20003f04270 */
[----:B------:R3:W-:-:S12]  /*1cc00*/  STL [R1+0x30], R3 ;  /* 0x0000300301007387 */ /* 0x0007d80000100800 */
[----:B---3--:R-:W-:Y:S05]  /*1cc10*/  @P0 BRA `(.L_x_14708) ;  /* 0x0000000000440947 */ /* 0x008fea0003800000 */
[----:B------:R-:W3:Y:S02]  /*1cc20*/  S2R R3, SR_TID.X ;  /* 0x0000000000037919 */ /* 0x000ee40000002100 */
[----:B---3--:R-:W-:-:S04]  /*1cc30*/  LOP3.LUT R3, R3, 0x7f, RZ, 0xc0, !PT ;  /* 0x0000007f03037812 */ /* 0x008fc800078ec0ff */
[----:B------:R-:W-:-:S13]  /*1cc40*/  ISETP.NE.AND P0, PT, R3, RZ, PT ;  /* 0x000000ff0300720c */ /* 0x000fda0003f05270 */
[----:B------:R-:W-:Y:S05]  /*1cc50*/  @P0 BRA `(.L_x_14709) ;  /* 0x0000004400300947 */ /* 0x000fea0003800000 */
[----:B0-2---:R-:W0:Y:S01]  /*1cc60*/  S2R R5, SR_LANEID ;  /* 0x0000000000057919 */ /* 0x005e220000000000 */
        /* <DEDUP_REMOVED lines=12> */
.L_x_14708:
        /* <DEDUP_REMOVED lines=9> */
[----:B------:R-:W3:Y:S01]  /*1cdc0*/  LDC.64 R2, c[0x4][R2] ;  /* 0x0100000002027b82 */ /* 0x000ee20000000a00 */
[----:B0-2---:R-:W-:Y:S02]  /*1cdd0*/  IMAD.U32 R5, RZ, RZ, UR7 ;  /* 0x00000007ff057e24 */ /* 0x005fe4000f8e00ff */
[----:B------:R-:W-:Y:S02]  /*1cde0*/  IMAD.U32 R6, RZ, RZ, UR8 ;  /* 0x00000008ff067e24 */ /* 0x000fe4000f8e00ff */
[----:B------:R-:W-:-:S02]  /*1cdf0*/  IMAD.U32 R7, RZ, RZ, UR9 ;  /* 0x00000009ff077e24 */ /* 0x000fc4000f8e00ff */
[----:B------:R-:W-:Y:S02]  /*1ce00*/  IMAD.U32 R10, RZ, RZ, UR4 ;  /* 0x00000004ff0a7e24 */ /* 0x000fe4000f8e00ff */
[----:B-1----:R-:W-:Y:S02]  /*1ce10*/  IMAD.U32 R11, RZ, RZ, UR5 ;  /* 0x00000005ff0b7e24 */ /* 0x002fe4000f8e00ff */
[----:B------:R-:W-:Y:S02]  /*1ce20*/  IMAD.MOV.U32 R8, RZ, RZ, 0x70 ;  /* 0x00000070ff087424 */ /* 0x000fe400078e00ff */
[----:B------:R-:W-:Y:S02]  /*1ce30*/  IMAD.MOV.U32 R12, RZ, RZ, 0x1 ;  /* 0x00000001ff0c7424 */ /* 0x000fe400078e00ff */
[----:B------:R-:W-:-:S07]  /*1ce40*/  IMAD.MOV.U32 R13, RZ, RZ, RZ ;  /* 0x000000ffff0d7224 */ /* 0x000fce00078e00ff */
[----:B------:R-:W-:-:S07]  /*1ce50*/  LEPC R20, `(.L_x_14711) ;  /* 0x000000001014794e */ /* 0x000fce0000000000 */
[----:B---3--:R-:W-:Y:S05]  /*1ce60*/  CALL.ABS.NOINC R2 ;  /* 0x0000000002007343 */ /* 0x008fea0003c00000 */
.L_x_14711:
[----:B------:R-:W-:Y:S05]  /*1ce70*/  BSYNC B6 ;  /* 0x0000000000067941 */ /* 0x000fea0003800000 */
.L_x_14710:
        /* <DEDUP_REMOVED lines=22> */
.L_x_14713:
[----:B------:R-:W-:Y:S05]  /*1cfe0*/  BSYNC B6 ;  /* 0x0000000000067941 */ /* 0x000fea0003800000 */
.L_x_14712:
        /* <DEDUP_REMOVED lines=20> */
.L_x_14715:
[----:B------:R-:W-:Y:S05]  /*1d130*/  BSYNC B6 ;  /* 0x0000000000067941 */ /* 0x000fea0003800000 */
.L_x_14714:
        /* <DEDUP_REMOVED lines=19> */
.L_x_14717:
[----:B------:R-:W-:Y:S05]  /*1d270*/  BSYNC B6 ;  /* 0x0000000000067941 */ /* 0x000fea0003800000 */
.L_x_14716:
[----:B------:R-:W-:Y:S01]  /*1d280*/  ULDC.64 UR4, c[0x0][0x9f8] ;  /* 0x00027e0000047ab9 */ /* 0x000fe20000000a00 */
[----:B------:R-:W3:Y:S01]  /*1d290*/  LDL R7, [R1+0x28] ;  /* 0x0000280001077983 */ /* 0x000ee20000100800 */
[----:B------:R-:W-:Y:S01]  /*1d2a0*/  ISETP.NE.U32.AND P0, PT, RZ, UR4, PT ;  /* 0x00000004ff007c0c */ /* 0x000fe2000bf05070 */
[----:B------:R-:W4:Y:S02]  /*1d2b0*/  LDC R14, c[0x0][0x430] ;  /* 0x00010c00ff0e7b82 */ /* 0x000f240000000800 */
[----:B------:R0:W-:Y:S01]  /*1d2c0*/  STL [R1+0x64], R17 ;  /* 0x0000641101007387 */ /* 0x0001e20000100800 */
[----:B------:R-:W-:-:S03]  /*1d2d0*/  ISETP.NE.AND.EX P0, PT, RZ, UR5, PT, P0 ;  /* 0x00000005ff007c0c */ /* 0x000fc6000bf05300 */
[----:B------:R-:W3:Y:S01]  /*1d2e0*/  LDL R20, [R1+0x50] ;  /* 0x0000500001147983 */ /* 0x000ee20000100800 */
[----:B------:R-:W1:Y:S01]  /*1d2f0*/  S2R R21, SR_TID.X ;  /* 0x0000000000157919 */ /* 0x000e620000002100 */
[----:B0-----:R-:W-:-:S08]  /*1d300*/  IMAD.MOV.U32 R17, RZ, RZ, R27 ;  /* 0x000000ffff117224 */ /* 0x001fd000078e001b */
[----:B------:R-:W0:Y:S02]  /*1d310*/  @P0 LDC.64 R2, c[0x0][0x9f8] ;  /* 0x00027e00ff020b82 */ /* 0x000e240000000a00 */
[----:B0-----:R-:W-:-:S05]  /*1d320*/  @P0 IMAD.WIDE R2, R27, 0x4, R2 ;  /* 0x000000041b020825 */ /* 0x001fca00078e0202 */
[----:B------:R0:W3:Y:S01]  /*1d330*/  @P0 LDG.E R17, desc[UR40][R2.64] ;  /* 0x0000002802110981 */ /* 0x0000e2000c1e1900 */
[----:B-1----:R-:W-:Y:S01]  /*1d340*/  LOP3.LUT R21, R21, 0x7f, RZ, 0xc0, !PT ;  /* 0x0000007f15157812 */ /* 0x002fe200078ec0ff */
[----:B------:R-:W-:Y:S01]  /*1d350*/  IMAD.MOV.U32 R4, RZ, RZ, 0xa0 ;  /* 0x000000a0ff047424 */ /* 0x000fe200078e00ff */
[----:B----4-:R-:W-:Y:S01]  /*1d360*/  ISETP.NE.AND P0, PT, R14, 0x1, PT ;  /* 0x000000010e00780c */ /* 0x010fe20003f05270 */
[----:B------:R-:W1:Y:S01]  /*1d370*/  S2R R0, SR_TID.X ;  /* 0x0000000000007919 */ /* 0x000e620000002100 */
[----:B------:R-:W-:-:S11]  /*1d380*/  SHF.R.U32.HI R21, RZ, 0x2, R21 ;  /* 0x00000002ff157819 */ /* 0x000fd60000011615 */
[----:B0-----:R-:W0:Y:S08]  /*1d390*/  @P0 LDC R2, c[0x0][0x434] ;  /* 0x00010d00ff020b82 */ /* 0x001e300000000800 */
[----:B------:R-:W4:Y:S08]  /*1d3a0*/  @P0 LDC R3, c[0x0][0x438] ;  /* 0x00010e00ff030b82 */ /* 0x000f300000000800 */
[----:B--2---:R-:W2:Y:S01]  /*1d3b0*/  @P0 LDC R5, c[0x0][0x434] ;  /* 0x00010d00ff050b82 */ /* 0x004ea20000000800 */
[----:B-1----:R-:W-:-:S07]  /*1d3c0*/  IMAD.SHL.U32 R0, R0, 0x20, RZ ;  /* 0x0000002000007824 */ /* 0x002fce00078e00ff */
[----:B------:R-:W1:Y:S01]  /*1d3d0*/  @P0 LDC R6, c[0x0][0x438] ;  /* 0x00010e00ff060b82 */ /* 0x000e620000000800 */
[----:B------:R-:W-:Y:S02]  /*1d3e0*/  LOP3.LUT R0, R21, 0x60, R0, 0xf8, !PT ;  /* 0x0000006015007812 */ /* 0x000fe400078ef800 */
[----:B------:R-:W0:Y:S01]  /*1d3f0*/  S2R R21, SR_TID.X ;  /* 0x0000000000157919 */ /* 0x000e220000002100 */
[----:B---3--:R-:W-:-:S04]  /*1d400*/  IMAD R4, R20, R4, -0xa0 ;  /* 0xffffff6014047424 */ /* 0x008fc800078e0204 */
[----:B------:R-:W-:Y:S01]  /*1d410*/  IMAD.IADD R8, R0, 0x1, R4 ;  /* 0x0000000100087824 */ /* 0x000fe200078e0204 */
[C---:B0-----:R-:W-:Y:S01]  /*1d420*/  LOP3.LUT R0, R21.reuse, 0x7f, RZ, 0xc0, !PT ;  /* 0x0000007f15007812 */ /* 0x041fe200078ec0ff */
[----:B------:R-:W-:-:S03]  /*1d430*/  IMAD.SHL.U32 R21, R21, 0x20, RZ ;  /* 0x0000002015157824 */ /* 0x000fc600078e00ff */
[----:B------:R-:W-:Y:S02]  /*1d440*/  SHF.R.U32.HI R0, RZ, 0x2, R0 ;  /* 0x00000002ff007819 */ /* 0x000fe40000011600 */
[C---:B------:R-:W-:Y:S01]  /*1d450*/  ISETP.GE.AND P1, PT, R8.reuse, R18, PT ;  /* 0x000000120800720c */ /* 0x040fe20003f26270 */
[----:B------:R-:W-:Y:S01]  /*1d460*/  IMAD.IADD R8, R8, 0x1, R7 ;  /* 0x0000000108087824 */ /* 0x000fe200078e0207 */
[----:B------:R-:W-:-:S03]  /*1d470*/  LOP3.LUT R21, R0, 0x60, R21, 0xf8, !PT ;  /* 0x0000006000157812 */ /* 0x000fc600078ef815 */
[----:B------:R-:W-:Y:S01]  /*1d480*/  @P0 IMAD.HI.U32 R2, R8, R2, RZ ;  /* 0x0000000208020227 */ /* 0x000fe200078e00ff */
[----:B------:R-:W-:-:S03]  /*1d490*/  LOP3.LUT R21, R21, 0x80, RZ, 0xfc, !PT ;  /* 0x0000008015157812 */ /* 0x000fc600078efcff */
[----:B------:R-:W-:Y:S01]  /*1d4a0*/  IMAD.MOV.U32 R0, RZ, RZ, R8 ;  /* 0x000000ffff007224 */ /* 0x000fe200078e0008 */
[----:B----4-:R-:W-:Y:S01]  /*1d4b0*/  @P0 SHF.R.U32.HI R0, RZ, R3, R2 ;  /* 0x00000003ff000219 */ /* 0x010fe20000011602 */
[----:B------:R-:W-:Y:S02]  /*1d4c0*/  IMAD.IADD R4, R21, 0x1, R4 ;  /* 0x0000000115047824 */ /* 0x000fe400078e0204 */
[----:B------:R-:W0:Y:S02]  /*1d4d0*/  @!P1 LDC.64 R2, c[0x0][0x428] ;  /* 0x00010a00ff029b82 */ /* 0x000e240000000a00 */
[----:B------:R-:W-:Y:S01]  /*1d4e0*/  IMAD.IADD R10, R4, 0x1, R7 ;  /* 0x00000001040a7824 */ /* 0x000fe200078e0207 */
[----:B------:R-:W-:-:S03]  /*1d4f0*/  @!P1 SHF.R.S32.HI R7, RZ, 0x1f, R0 ;  /* 0x0000001fff079819 */ /* 0x000fc60000011400 */
[----:B--2---:R-:W-:-:S04]  /*1d500*/  @P0 IMAD.HI.U32 R5, R10, R5, RZ ;  /* 0x000000050a050227 */ /* 0x004fc800078e00ff */
[----:B------:R-:W-:Y:S01]  /*1d510*/  IMAD.MOV.U32 R9, RZ, RZ, R10 ;  /* 0x000000ffff097224 */ /* 0x000fe200078e000a */
[----:B-1----:R-:W-:Y:S02]  /*1d520*/  @P0 SHF.R.U32.HI R9, RZ, R6, R5 ;  /* 0x00000006ff090219 */ /* 0x002fe40000011605 */
[----:B------:R-:W-:Y:S02]  /*1d530*/  ISETP.GE.AND P0, PT, R4, R18, PT ;  /* 0x000000120400720c */ /* 0x000fe40003f06270 */
[----:B------:R-:W1:Y:S01]  /*1d540*/  @!P1 LDC.64 R4, c[0x0][0x418] ;  /* 0x00010600ff049b82 */ /* 0x000e620000000a00 */
[----:B------:R-:W-:Y:S01]  /*1d550*/  SHF.R.S32.HI R15, RZ, 0x1f, R17 ;  /* 0x0000001fff0f7819 */ /* 0x000fe20000011411 */
[----:B------:R-:W-:Y:S01]  /*1d560*/  STL [R1+0x18], R17 ;  /* 0x0000181101007387 */ /* 0x000fe20000100800 */
[----:B------:R-:W-:-:S03]  /*1d570*/  ISETP.GT.U32.OR P0, PT, R21, 0x9f, P0 ;  /* 0x0000009f1500780c */ /* 0x000fc60000704470 */
[----:B------:R2:W-:Y:S01]  /*1d580*/  STL [R1+0x2c], R15 ;  /* 0x00002c0f01007387 */ /* 0x0005e20000100800 */
[----:B0-----:R-:W-:-:S04]  /*1d590*/  @!P1 IMAD R6, R15, R2, RZ ;  /* 0x000000020f069224 */ /* 0x001fc800078e02ff */
[C---:B------:R-:W-:Y:S02]  /*1d5a0*/  @!P1 IMAD R11, R17.reuse, R3, R6 ;  /* 0x00000003110b9224 */ /* 0x040fe400078e0206 */
[--C-:B------:R-:W-:Y:S02]  /*1d5b0*/  @!P1 IMAD.MOV.U32 R6, RZ, RZ, R0.reuse ;  /* 0x000000ffff069224 */ /* 0x100fe400078e0000 */
[----:B------:R-:W-:Y:S02]  /*1d5c0*/  IMAD.MOV R0, RZ, RZ, -R0 ;  /* 0x000000ffff007224 */ /* 0x000fe400078e0a00 */
[----:B------:R-:W-:-:S04]  /*1d5d0*/  @!P1 IMAD.WIDE.U32 R2, R17, R2, R6 ;  /* 0x0000000211029225 */ /* 0x000fc800078e0006 */
[----:B------:R-:W-:Y:S01]  /*1d5e0*/  @!P1 IMAD.IADD R3, R3, 0x1, R11 ;  /* 0x0000000103039824 */ /* 0x000fe200078e020b */
[----:B-1----:R-:W-:Y:S01]  /*1d5f0*/  @!P1 LEA R12, P2, R2, R4, 0x2 ;  /* 0x00000004020c9211 */ /* 0x002fe200078410ff */
[----:B------:R-:W-:-:S03]  /*1d600*/  IMAD R8, R14, R0, R8 ;  /* 0x000000000e087224 */ /* 0x000fc600078e0208 */
[----:B------:R-:W-:Y:S02]  /*1d610*/  @!P1 LEA.HI.X R13, R2, R5, R3, 0x2, P2 ;  /* 0x00000005020d9211 */ /* 0x000fe400010f1403 */
[----:B------:R-:W0:Y:S01]  /*1d620*/  @!P0 LDC.64 R2, c[0x0][0x428] ;  /* 0x00010a00ff028b82 */ /* 0x000e220000000a00 */
[--C-:B------:R-:W-:Y:S01]  /*1d630*/  @!P0 SHF.R.S32.HI R5, RZ, 0x1f, R9.reuse ;  /* 0x0000001fff058819 */ /* 0x100fe20000011409 */
[----:B------:R-:W-:Y:S02]  /*1d640*/  @!P0 IMAD.MOV.U32 R4, RZ, RZ, R9 ;  /* 0x000000ffff048224 */ /* 0x000fe400078e0009 */
[-C--:B0-----:R-:W-:Y:S02]  /*1d650*/  @!P0 IMAD R0, R15, R2.reuse, RZ ;  /* 0x000000020f008224 */ /* 0x081fe400078e02ff */
[----:B--2---:R-:W2:Y:S01]  /*1d660*/  LDL R15, [R1+0x60] ;  /* 0x00006000010f7983 */ /* 0x004ea20000100800 */
[----:B------:R-:W-:-:S04]  /*1d670*/  @!P0 IMAD.WIDE.U32 R4, R17, R2, R4 ;  /* 0x0000000211048225 */ /* 0x000fc800078e0004 */
[----:B------:R-:W-:Y:S02]  /*1d680*/  @!P0 IMAD R0, R17, R3, R0 ;  /* 0x0000000311008224 */ /* 0x000fe400078e0200 */
[----:B------:R0:W5:Y:S01]  /*1d690*/  LDL.LU R17, [R1+0x64] ;  /* 0x0000640001117983 */ /* 0x0001620000300800 */
[----:B------:R-:W1:Y:S01]  /*1d6a0*/  @!P0 LDC.64 R2, c[0x0][0x418] ;  /* 0x00010600ff028b82 */ /* 0x000e620000000a00 */
[----:B------:R-:W-:Y:S01]  /*1d6b0*/  @!P0 IMAD.IADD R0, R0, 0x1, R5 ;  /* 0x0000000100008824 */ /* 0x000fe200078e0205 */
[----:B------:R-:W-:Y:S01]  /*1d6c0*/  CS2R R6, SRZ ;  /* 0x0000000000067805 */ /* 0x000fe2000001ff00 */
[----:B------:R-:W3:Y:S01]  /*1d6d0*/  S2R R11, SR_TID.X ;  /* 0x00000000000b7919 */ /* 0x000ee20000002100 */
[----:B------:R-:W-:-:S04]  /*1d6e0*/  LOP3.LUT R16, R16, 0xfffffffd, RZ, 0xc0, !PT ;  /* 0xfffffffd10107812 */ /* 0x000fc800078ec0ff */
[----:B------:R0:W5:Y:S01]  /*1d6f0*/  @!P1 LDG.E R7, desc[UR40][R12.64] ;  /* 0x000000280c079981 */ /* 0x000162000c1e1900 */
[----:B-1----:R-:W-:-:S04]  /*1d700*/  @!P0 LEA R2, P2, R4, R2, 0x2 ;  /* 0x0000000204028211 */ /* 0x002fc800078410ff */
[----:B------:R-:W-:Y:S02]  /*1d710*/  @!P0 LEA.HI.X R3, R4, R3, R0, 0x2, P2 ;  /* 0x0000000304038211 */ /* 0x000fe400010f1400 */
[----:B------:R-:W1:Y:S01]  /*1d720*/  LDC R0, c[0x0][0x2f4] ;  /* 0x0000bd00ff007b82 */ /* 0x000e620000000800 */
[----:B------:R-:W-:Y:S02]  /*1d730*/  ISETP.GT.U32.AND P2, PT, R21, 0x9f, PT ;  /* 0x0000009f1500780c */ /* 0x000fe40003f44070 */
[----:B------:R0:W5:Y:S01]  /*1d740*/  @!P0 LDG.E R6, desc[UR40][R2.64] ;  /* 0x0000002802068981 */ /* 0x000162000c1e1900 */
[----:B---3--:R-:W-:-:S05]  /*1d750*/  IMAD.SHL.U32 R11, R11, 0x10, RZ ;  /* 0x000000100b0b7824 */ /* 0x008fca00078e00ff */
[----:B------:R-:W-:-:S05]  /*1d760*/  LOP3.LUT R11, R11, 0x30, RZ, 0xc0, !PT ;  /* 0x000000300b0b7812 */ /* 0x000fca00078ec0ff */
[----:B------:R-:W-:-:S04]  /*1d770*/  @P2 LOP3.LUT R16, R16, 0x2, RZ, 0xfc, !PT ;  /* 0x0000000210102812 */ /* 0x000fc800078efcff */
[----:B------:R-:W-:Y:S02]  /*1d780*/  LOP3.LUT R16, R16, 0xfffffffb, RZ, 0xc0, !PT ;  /* 0xfffffffb10107812 */ /* 0x000fe400078ec0ff */
[----:B-1----:R-:W-:Y:S02]  /*1d790*/  ISETP.GE.AND P1, PT, R11, R0, PT ;  /* 0x000000000b00720c */ /* 0x002fe40003f26270 */
[----:B------:R-:W-:Y:S01]  /*1d7a0*/  LOP3.LUT R16, R16, 0xfffffffe, RZ, 0xc0, !PT ;  /* 0xfffffffe10107812 */ /* 0x000fe200078ec0ff */
[----:B------:R-:W-:Y:S01]  /*1d7b0*/  UMOV UR4, 0xffffffff ;  /* 0xffffffff00047882 */ /* 0x000fe20000000000 */
[----:B------:R-:W-:-:S04]  /*1d7c0*/  IMAD.MOV R9, RZ, RZ, -R9 ;  /* 0x000000ffff097224 */ /* 0x000fc800078e0a09 */
[----:B------:R-:W-:-:S05]  /*1d7d0*/  IMAD R9, R14, R9, R10 ;  /* 0x000000090e097224 */ /* 0x000fca00078e020a */
[----:B------:R-:W-:Y:S02]  /*1d7e0*/  @P1 LOP3.LUT R16, R16, 0x1, RZ, 0xfc, !PT ;  /* 0x0000000110101812 */ /* 0x000fe400078efcff */
[----:B--2---:R-:W-:-:S13]  /*1d7f0*/  ISETP.NE.AND P0, PT, R15, 0x3, PT ;  /* 0x000000030f00780c */ /* 0x004fda0003f05270 */
[----:B------:R-:W-:Y:S01]  /*1d800*/  @P0 LOP3.LUT R16, R16, 0x4, RZ, 0xfc, !PT ;  /* 0x0000000410100812 */ /* 0x000fe200078efcff */
[----:B0-----:R-:W-:Y:S06]  /*1d810*/  BRA.DIV UR4, `(.L_x_14718) ;  /* 0x0000005604d87947 */ /* 0x001fec000b800000 */
.L_x_14840:
[----:B------:R-:W-:Y:S01]  /*1d820*/  SHF.R.S32.HI R0, RZ, 0x1f, R26 ;  /* 0x0000001fff007819 */ /* 0x000fe2000001141a */
[----:B------:R-:W-:-:S04]  /*1d830*/  VIADD R5, R20, 0xffffffff ;  /* 0xffffffff14057836 */ /* 0x000fc80000000000 */
[----:B------:R0:W-:Y:S01]  /*1d840*/  STL [R1+0x24], R0 ;  /* 0x0000240001007387 */ /* 0x0001e20000100800 */
[----:B------:R-:W-:Y:S05]  /*1d850*/  @!P0 BRA `(.L_x_14719) ;  /* 0x0000000000048947 */ /* 0x000fea0003800000 */
[----:B------:R-:W-:Y:S01]  /*1d860*/  BPT.TRAP 0x1 ;  /* 0x000000040000795c */ /* 0x000fe20000300000 */
.L_x_14719:
[----:B------:R-:W2:Y:S04]  /*1d870*/  LDL R2, [R1+0xc] ;  /* 0x00000c0001027983 */ /* 0x000ea80000100800 */
[----:B0-----:R-:W3:Y:S01]  /*1d880*/  LDL R0, [R1+0x1c] ;  /* 0x00001c0001007983 */ /* 0x001ee20000100800 */
[----:B------:R-:W-:Y:S01]  /*1d890*/  BSSY B0, `(.L_x_14720) ;  /* 0x0000008000007945 */ /* 0x000fe20003800000 */
[----:B--2--5:R-:W-:Y:S01]  /*1d8a0*/  IMAD R4, R2, 0x8, R17 ;  /* 0x0000000802047824 */ /* 0x024fe200078e0211 */
[----:B---3--:R-:W-:-:S04]  /*1d8b0*/  SHF.L.U32 R0, R0, 0x1f, RZ ;  /* 0x0000001f00007819 */ /* 0x008fc800000006ff */
[----:B------:R0:W1:Y:S01]  /*1d8c0*/  SYNCS.PHASECHK.TRANS64.TRYWAIT P0, [R4+URZ+0x13280], R0 ;  /* 0x01328000040075a7 */ /* 0x000062000800017f */
[----:B------:R0:W-:Y:S02]  /*1d8d0*/  STL [R1+0x48], R0 ;  /* 0x0000480001007387 */ /* 0x0001e40000100800 */
[----:B0-----:R-:W-:-:S05]  /*1d8e0*/  SHF.R.S32.HI R0, RZ, 0x1f, R8 ;  /* 0x0000001fff007819 */ /* 0x001fca0000011408 */
[----:B------:R0:W-:Y:S02]  /*1d8f0*/  STL [R1+0x44], R0 ;  /* 0x0000440001007387 */ /* 0x0001e40000100800 */
[----:B01----:R-:W-:Y:S05]  /*1d900*/  @!P0 BRA `(.L_x_14721) ;  /* 0x0000005400d08947 */ /* 0x003fea0003800000 */
.L_x_14841:
[----:B------:R-:W-:Y:S05]  /*1d910*/  BSYNC B0 ;  /* 0x0000000000007941 */ /* 0x000fea0003800000 */
.L_x_14720:
[----:B0-----:R-:W2:Y:S04]  /*1d920*/  LDL R0, [R1+0x44] ;  /* 0x0000440001007983 */ /* 0x001ea80000100800 */
[----:B------:R-:W3:Y:S01]  /*1d930*/  LDL R10, [R1+0x24] ;  /* 0x00002400010a7983 */ /* 0x000ee20000100800 */
[----:B------:R-:W-:Y:S01]  /*1d940*/  SHF.R.S32.HI R11, RZ, 0x1f, R7 ;  /* 0x0000001fff0b7819 */ /* 0x000fe20000011407 */
[----:B------:R-:W-:Y:S01]  /*1d950*/  ULDC.64 UR4, c[0x0][0x328] ;  /* 0x0000ca0000047ab9 */ /* 0x000fe20000000a00 */
[----:B------:R-:W-:Y:S01]  /*1d960*/  ULDC.64 UR6, c[0x0][0x338] ;  /* 0x0000ce0000067ab9 */ /* 0x000fe20000000a00 */
[----:B------:R-:W0:Y:S01]  /*1d970*/  S2R R15, SR_TID.X ;  /* 0x00000000000f7919 */ /* 0x000e220000002100 */
[----:B------:R-:W-:Y:S01]  /*1d980*/  IMAD.WIDE.U32 R2, R8, UR4, RZ ;  /* 0x0000000408027c25 */ /* 0x000fe2000f8e00ff */
[----:B------:R-:W-:Y:S01]  /*1d990*/  ULDC.64 UR8, c[0x0][0x330] ;  /* 0x0000cc0000087ab9 */ /* 0x000fe20000000a00 */
[----:B------:R-:W-:Y:S01]  /*1d9a0*/  ULDC.64 UR10, c[0x0][0x318] ;  /* 0x0000c600000a7ab9 */ /* 0x000fe20000000a00 */
[----:B------:R1:W-:Y:S01]  /*1d9b0*/  STL [R1+0x8], R11 ;  /* 0x0000080b01007387 */ /* 0x0003e20000100800 */
[----:B------:R-:W-:-:S03]  /*1d9c0*/  IMAD R5, R5, -0xa0, R18 ;  /* 0xffffff6005057824 */ /* 0x000fc600078e0212 */
[----:B------:R-:W4:Y:S04]  /*1d9d0*/  LDL R13, [R1+0xc] ;  /* 0x00000c00010d7983 */ /* 0x000f280000100800 */
[----:B------:R-:W4:Y:S01]  /*1d9e0*/  LDL R14, [R1+0x38] ;  /* 0x00003800010e7983 */ /* 0x000f220000100800 */
[----:B------:R-:W-:Y:S01]  /*1d9f0*/  SHF.R.S32.HI R18, RZ, 0x1f, R6 ;  /* 0x0000001fff127819 */ /* 0x000fe20000011406 */
[----:B0-----:R-:W-:-:S05]  /*1da00*/  IMAD.SHL.U32 R20, R15, 0x10, RZ ;  /* 0x000000100f147824 */ /* 0x001fca00078e00ff */
[----:B------:R-:W-:Y:S02]  /*1da10*/  LOP3.LUT R20, R20, 0x30, RZ, 0xc0, !PT ;  /* 0x0000003014147812 */ /* 0x000fe400078ec0ff */
[----:B------:R-:W-:-:S04]  /*1da20*/  LOP3.LUT R15, R15, 0x7f, RZ, 0xc0, !PT ;  /* 0x0000007f0f0f7812 */ /* 0x000fc800078ec0ff */
[----:B------:R-:W-:-:S05]  /*1da30*/  SHF.R.U32.HI R15, RZ, 0x2, R15 ;  /* 0x00000002ff0f7819 */ /* 0x000fca000001160f */
[----:B------:R-:W-:-:S05]  /*1da40*/  IMAD.IADD R5, R5, 0x1, -R15 ;  /* 0x0000000105057824 */ /* 0x000fca00078e0a0f */
[----:B------:R-:W-:Y:S01]  /*1da50*/  ISETP.GE.AND P5, PT, R5, 0x1, PT ;  /* 0x000000010500780c */ /* 0x000fe20003fa6270 */
[----:B--2---:R-:W-:-:S04]  /*1da60*/  IMAD R0, R0, UR4, RZ ;  /* 0x0000000400007c24 */ /* 0x004fc8000f8e02ff */
[----:B------:R-:W-:-:S04]  /*1da70*/  IMAD R0, R8, UR5, R0 ;  /* 0x0000000508007c24 */ /* 0x000fc8000f8e0200 */
[----:B------:R-:W-:Y:S02]  /*1da80*/  IMAD.IADD R3, R3, 0x1, R0 ;  /* 0x0000000103037824 */ /* 0x000fe400078e0200 */
[----:B------:R-:W-:Y:S02]  /*1da90*/  IMAD R0, R11, UR6, RZ ;  /* 0x000000060b007c24 */ /* 0x000fe4000f8e02ff */
[----:B-1----:R-:W0:Y:S01]  /*1daa0*/  LDC R11, c[0x0][0x2f4] ;  /* 0x0000bd00ff0b7b82 */ /* 0x002e220000000800 */
        /* <DEDUP_REMOVED lines=22> */
[----:B------:R4:W-:Y:S03]  /*1dc10*/  STL [R1+0x4], R18 ;  /* 0x0000041201007387 */ /* 0x0009e60000100800 */
[----:B------:R-:W-:Y:S01]  /*1dc20*/  IADD3.X R28, R12, UR11, R11, P1, !PT ;  /* 0x0000000b0c1c7c10 */ /* 0x000fe20008ffe40b */
[----:B----4-:R-:W-:Y:S01]  /*1dc30*/  IMAD R18, R13, 0x2800, R14 ;  /* 0x000028000d127824 */ /* 0x010fe200078e020e */
[----:B------:R-:W-:Y:S07]  /*1dc40*/  BRA.DIV UR4, `(.L_x_14722) ;  /* 0x0000005604187947 */ /* 0x000fee000b800000 */
[----:B------:R-:W0:Y:S01]  /*1dc50*/  S2R R11, SR_TID.X ;  /* 0x00000000000b7919 */ /* 0x000e220000002100 */
[C---:B------:R-:W-:Y:S02]  /*1dc60*/  ISETP.GE.AND P3, PT, R5.reuse, 0x81, PT ;  /* 0x000000810500780c */ /* 0x040fe40003f66270 */
[----:B------:R-:W-:Y:S01]  /*1dc70*/  LOP3.LUT R16, R16, 0xfffffff7, RZ, 0xc0, !PT ;  /* 0xfffffff710107812 */ /* 0x000fe200078ec0ff */
[----:B------:R-:W1:Y:S01]  /*1dc80*/  SHFL.IDX PT, R3, R0, RZ, 0x1c1f ;  /* 0x001c1fff00037589 */ /* 0x000e6200000e0000 */
[C---:B------:R-:W-:Y:S02]  /*1dc90*/  ISETP.GE.AND P4, PT, R5.reuse, 0x21, PT ;  /* 0x000000210500780c */ /* 0x040fe40003f86270 */
[----:B------:R-:W-:Y:S01]  /*1dca0*/  ISETP.GE.AND P2, PT, R5, 0x61, PT ;  /* 0x000000610500780c */ /* 0x000fe20003f46270 */
[----:B------:R-:W2:Y:S06]  /*1dcb0*/  SHFL.IDX PT, R10, R2, RZ, 0x1c1f ;  /* 0x001c1fff020a7589 */ /* 0x000eac00000e0000 */
[----:B------:R-:W-:Y:S01]  /*1dcc0*/  @P3 LOP3.LUT R16, R16, 0x8, RZ, 0xfc, !PT ;  /* 0x0000000810103812 */ /* 0x000fe200078efcff */
[----:B0-----:R-:W-:-:S05]  /*1dcd0*/  IMAD.SHL.U32 R14, R11, 0x10, RZ ;  /* 0x000000100b0e7824 */ /* 0x001fca00078e00ff */
[----:B------:R-:W-:-:S04]  /*1dce0*/  LOP3.LUT R14, R14, 0x30, RZ, 0xc0, !PT ;  /* 0x000000300e0e7812 */ /* 0x000fc800078ec0ff */
[----:B-1----:R-:W-:Y:S01]  /*1dcf0*/  IADD3 R12, P1, R14, R3, RZ ;  /* 0x000000030e0c7210 */ /* 0x002fe20007f3e0ff */
[----:B------:R-:W-:Y:S02]  /*1dd00*/  IMAD.IADD R3, R17, 0x1, R18 ;  /* 0x0000000111037824 */ /* 0x000fe400078e0212 */
[----:B------:R-:W-:Y:S02]  /*1dd10*/  SHFL.IDX PT, R18, R2, 0x1, 0x1c1f ;  /* 0x003c1f0002127f89 */ /* 0x000fe400000e0000 */
[----:B--2---:R-:W-:Y:S01]  /*1dd20*/  IMAD.X R13, RZ, RZ, R10, P1 ;  /* 0x000000ffff0d7224 */ /* 0x004fe200008e060a */
[----:B------:R-:W-:Y:S01]  /*1dd30*/  ISETP.LT.OR P1, PT, R5, 0x1, P0 ;  /* 0x000000010500780c */ /* 0x000fe20000721670 */
[----:B------:R-:W0:-:S12]  /*1dd40*/  SHFL.IDX PT, R10, R0, 0x1, 0x1c1f ;  /* 0x003c1f00000a7f89 */ /* 0x000e1800000e0000 */
[----:B------:R-:W-:Y:S01]  /*1dd50*/  LDGSTS.E.BYPASS.LTC128B.128 [R3+0x6000], desc[UR40][R12.64], !P1 ;  /* 0x060000000c037fae */ /* 0x000fe2000c901d68 */
[----:B0-----:R-:W-:-:S05]  /*1dd60*/  IADD3 R10, P1, R14, R10, RZ ;  /* 0x0000000a0e0a7210 */ /* 0x001fca0007f3e0ff */
[----:B------:R-:W-:Y:S01]  /*1dd70*/  IMAD.X R11, RZ, RZ, R18, P1 ;  /* 0x000000ffff0b7224 */ /* 0x000fe200008e0612 */
        /* <DEDUP_REMOVED lines=9> */
[----:B------:R1:W-:Y:S02]  /*1de10*/  LDGSTS.E.BYPASS.LTC128B.128 [R3+0x7000], desc[UR40][R10.64], !P1 ;  /* 0x070000000a037fae */ /* 0x0003e4000c901d68 */
[----:B-1----:R-:W-:Y:S02]  /*1de20*/  IADD3 R10, P1, R14, R0, RZ ;  /* 0x000000000e0a7210 */ /* 0x002fe40007f3e0ff */
[----:B------:R0:W1:Y:S03]  /*1de30*/  SHFL.IDX PT, R0, R28, RZ, 0x1c1f ;  /* 0x001c1fff1c007589 */ /* 0x00006600000e0000 */
[----:B------:R-:W-:Y:S01]  /*1de40*/  IMAD.X R11, RZ, RZ, R2, P1 ;  /* 0x000000ffff0b7224 */ /* 0x000fe200008e0602 */
[----:B------:R-:W-:-:S13]  /*1de50*/  ISETP.LT.OR P1, PT, R5, 0x61, P0 ;  /* 0x000000610500780c */ /* 0x000fda0000721670 */
[----:B------:R2:W-:Y:S01]  /*1de60*/  LDGSTS.E.BYPASS.LTC128B.128 [R3+0x7800], desc[UR40][R10.64], !P1 ;  /* 0x078000000a037fae */ /* 0x0005e2000c901d68 */
[----:B------:R-:W-:-:S03]  /*1de70*/  ISETP.GE.AND P1, PT, R5, 0x41, PT ;  /* 0x000000410500780c */ /* 0x000fc60003f26270 */
[----:B-12---:R0:W2:Y:S10]  /*1de80*/  SHFL.IDX PT, R10, R29, RZ, 0x1c1f ;  /* 0x001c1fff1d0a7589 */ /* 0x0060b400000e0000 */
.L_x_14853:
        /* <DEDUP_REMOVED lines=12> */
.L_x_14723:
        /* <DEDUP_REMOVED lines=11> */
.L_x_14724:
[----:B------:R2:W-:Y:S01]  /*1e000*/  SYNCS.ARRIVE.TRANS64.A1T0 RZ, [R4+URZ+0x13270], RZ ;  /* 0x013270ff04ff79a7 */ /* 0x0005e2000810003f */
[----:B------:R-:W-:Y:S05]  /*1e010*/  @!P6 BRA `(.L_x_14725) ;  /* 0x000000000004e947 */ /* 0x000fea0003800000 */
[----:B------:R-:W-:Y:S01]  /*1e020*/  BPT.TRAP 0x1 ;  /* 0x000000040000795c */ /* 0x000fe20000300000 */
.L_x_14725:
[----:B------:R-:W3:Y:S01]  /*1e030*/  LDL R0, [R1+0x48] ;  /* 0x0000480001007983 */ /* 0x000ee20000100800 */
[----:B------:R-:W-:Y:S01]  /*1e040*/  BSSY B0, `(.L_x_14726) ;  /* 0x0000003000007945 */ /* 0x000fe20003800000 */
[----:B---3--:R-:W3:Y:S03]  /*1e050*/  SYNCS.PHASECHK.TRANS64.TRYWAIT P0, [R4+URZ+0x13240], R0 ;  /* 0x01324000040075a7 */ /* 0x008ee6000800017f */
[----:B---3--:R-:W-:Y:S05]  /*1e060*/  @!P0 BRA `(.L_x_14727) ;  /* 0x0000005400bc8947 */ /* 0x008fea0003800000 */
.L_x_14854:
[----:B------:R-:W-:Y:S05]  /*1e070*/  BSYNC B0 ;  /* 0x0000000000007941 */ /* 0x000fea0003800000 */
.L_x_14726:
        /* <DEDUP_REMOVED lines=9> */
[----:B------:R-:W-:-:S04]  /*1e110*/  IMAD R0, R7, UR5, R0 ;  /* 0x0000000507007c24 */ /* 0x000fc8000f8e0200 */
[----:B------:R-:W-:Y:S02]  /*1e120*/  IMAD.IADD R11, R11, 0x1, R0 ;  /* 0x000000010b0b7824 */ /* 0x000fe400078e0200 */
        /* <DEDUP_REMOVED lines=38> */
[----:B------:R-:W-:-:S04]  /*1e390*/  @P4 IMAD.X R5, RZ, RZ, R5, P0 ;  /* 0x000000ffff054224 */ /* 0x000fc800000e0605 */
[----:B------:R-:W-:Y:S02]  /*1e3a0*/  @P4 IMAD.MOV.U32 R7, RZ, RZ, R5 ;  /* 0x000000ffff074224 */ /* 0x000fe400078e0005 */
        /* <DEDUP_REMOVED lines=16> */
.L_x_14866:
[----:B------:R-:W-:Y:S01]  /*1e4b0*/  LOP3.LUT P0, RZ, R16, 0x8, RZ, 0xc0, !PT ;  /* 0x0000000810ff7812 */ /* 0x000fe2000780c0ff */
[----:B------:R-:W-:-:S12]  /*1e4c0*/  BSSY B0, `(.L_x_14729) ;  /* 0x000000d000007945 */ /* 0x000fd80003800000 */
        /* <DEDUP_REMOVED lines=12> */
.L_x_14730:
[----:B------:R-:W-:Y:S05]  /*1e590*/  BSYNC B0 ;  /* 0x0000000000007941 */ /* 0x000fea0003800000 */
.L_x_14729:
[----:B------:R-:W-:Y:S01]  /*1e5a0*/  NOP ;  /* 0x0000000000007918 */ /* 0x000fe20000000000 */
[----:B------:R-:W-:-:S13]  /*1e5b0*/  PLOP3.LUT P0, PT, PT, PT, PT, 0x80, 0x0 ;  /* 0x000000000000781c */ /* 0x000fda0003f0f070 */
.L_x_14731:
        /* <DEDUP_REMOVED lines=11> */
.L_x_14732:
[----:B----4-:R2:W5:Y:S01]  /*1e670*/  LDL.LU R3, [R1+0x4c] ;  /* 0x00004c0001037983 */ /* 0x0105620000300800 */
        /* <DEDUP_REMOVED lines=12> */
[----:B0-----:R-:W-:-:S04]  /*1e740*/  IMAD.WIDE.U32 R28, R3, UR4, RZ ;  /* 0x00000004031c7c25 */ /* 0x001fc8000f8e00ff */
[----:B------:R-:W-:-:S04]  /*1e750*/  IMAD R2, R2, UR4, RZ ;  /* 0x0000000402027c24 */ /* 0x000fc8000f8e02ff */
        /* <DEDUP_REMOVED lines=11> */
[----:B--2---:R-:W-:Y:S02]  /*1e810*/  IMAD.U32 R4, RZ, RZ, UR4 ;  /* 0x00000004ff047e24 */ /* 0x004fe4000f8e00ff */
[----:B0-----:R-:W0:Y:S01]  /*1e820*/  LDC.64 R2, c[0x4][R2] ;  /* 0x0100000002027b82 */ /* 0x001e220000000a00 */
[----:B------:R-:W-:Y:S02]  /*1e830*/  IMAD.U32 R5, RZ, RZ, UR5 ;  /* 0x00000005ff057e24 */ /* 0x000fe4000f8e00ff */
[----:B---3--:R-:W-:Y:S02]  /*1e840*/  IMAD.U32 R6, RZ, RZ, UR6 ;  /* 0x00000006ff067e24 */ /* 0x008fe4000f8e00ff */
[----:B------:R-:W-:-:S02]  /*1e850*/  IMAD.U32 R7, RZ, RZ, UR7 ;  /* 0x00000007ff077e24 */ /* 0x000fc4000f8e00ff */
[----:B------:R-:W-:Y:S02]  /*1e860*/  IMAD.U32 R10, RZ, RZ, UR8 ;  /* 0x00000008ff0a7e24 */ /* 0x000fe4000f8e00ff */
[----:B------:R-:W-:Y:S02]  /*1e870*/  IMAD.U32 R11, RZ, RZ, UR9 ;  /* 0x00000009ff0b7e24 */ /* 0x000fe4000f8e00ff */
[----:B-1----:R-:W-:Y:S02]  /*1e880*/  IMAD.MOV.U32 R8, RZ, RZ, 0x70 ;  /* 0x00000070ff087424 */ /* 0x002fe400078e00ff */
[----:B------:R-:W-:Y:S02]  /*1e890*/  IMAD.MOV.U32 R12, RZ, RZ, 0x1 ;  /* 0x00000001ff0c7424 */ /* 0x000fe400078e00ff */
[----:B------:R-:W-:-:S07]  /*1e8a0*/  IMAD.MOV.U32 R13, RZ, RZ, RZ ;  /* 0x000000ffff0d7224 */ /* 0x000fce00078e00ff */
[----:B------:R-:W-:-:S07]  /*1e8b0*/  LEPC R20, `(.L_x_14734) ;  /* 0x000000001014794e */ /* 0x000fce0000000000 */
[----:B0-----:R-:W-:Y:S05]  /*1e8c0*/  CALL.ABS.NOINC R2 ;  /* 0x0000000002007343 */ /* 0x001fea0003c00000 */
.L_x_14734:
[----:B------:R-:W-:Y:S05]  /*1e8d0*/  BSYNC B6 ;  /* 0x0000000000067941 */ /* 0x000fea0003800000 */
.L_x_14733:
[----:B------:R-:W4:Y:S01]  /*1e8e0*/  LDL.LU R21, [R1+0x8] ;  /* 0x0000080001157983 */ /* 0x000f220000300800 */
[----:B------:R-:W-:Y:S01]  /*1e8f0*/  ULDC.64 UR4, c[0x0][0x2d8] ;  /* 0x0000b60000047ab9 */ /* 0x000fe20000000a00 */
[----:B-1----:R-:W1:Y:S01]  /*1e900*/  LDC R9, c[0x0][0x448] ;  /* 0x00011200ff097b82 */ /* 0x002e620000000800 */
[----:B------:R-:W-:Y:S01]  /*1e910*/  ULDC.64 UR6, c[0x0][0x2c8] ;  /* 0x0000b20000067ab9 */ /* 0x000fe20000000a00 */
[----:B------:R-:W0:Y:S01]  /*1e920*/  LDL.LU R2, [R1+0x4] ;  /* 0x0000040001027983 */ /* 0x000e220000300800 */
[----:B------:R-:W-:-:S03]  /*1e930*/  ULDC.64 UR8, c[0x0][0x280] ;  /* 0x0000a00000087ab9 */ /* 0x000fc60000000a00 */
[----:B------:R-:W3:Y:S04]  /*1e940*/  LDL R20, [R1+0x24] ;  /* 0x0000240001147983 */ /* 0x000ee80000100800 */
[----:B------:R0:W5:Y:S01]  /*1e950*/  LDL R10, [R1+0x58] ;  /* 0x00005800010a7983 */ /* 0x0001620000100800 */
[----:B-1----:R-:W-:-:S13]  /*1e960*/  ISETP.NE.AND P1, PT, R9, 0x1, PT ;  /* 0x000000010900780c */ /* 0x002fda0003f25270 */
[----:B--2---:R-:W1:Y:S08]  /*1e970*/  @P1 LDC R4, c[0x0][0x44c] ;  /* 0x00011300ff041b82 */ /* 0x004e700000000800 */
[----:B------:R-:W2:Y:S08]  /*1e980*/  @P1 LDC R5, c[0x0][0x450] ;  /* 0x00011400ff051b82 */ /* 0x000eb00000000800 */
[----:B------:R-:W2:Y:S01]  /*1e990*/  @P1 LDC R8, c[0x0][0x450] ;  /* 0x00011400ff081b82 */ /* 0x000ea20000000800 */
[----:B0-----:R-:W-:-:S02]  /*1e9a0*/  IMAD.MOV.U32 R3, RZ, RZ, R2 ;  /* 0x000000ffff037224 */ /* 0x001fc400078e0002 */
[----:B------:R-:W-:Y:S02]  /*1e9b0*/  IMAD.MOV.U32 R2, RZ, RZ, R28 ;  /* 0x000000ffff027224 */ /* 0x000fe400078e001c */
[----:B---3--:R-:W-:Y:S02]  /*1e9c0*/  IMAD R0, R20, UR4, RZ ;  /* 0x0000000414007c24 */ /* 0x008fe4000f8e02ff */
[----:B------:R-:W0:Y:S01]  /*1e9d0*/  S2R R20, SR_TID.X ;  /* 0x0000000000147919 */ /* 0x000e220000002100 */
[----:B------:R-:W-:-:S04]  /*1e9e0*/  IMAD.WIDE.U32 R2, R26, UR4, R2 ;  /* 0x000000041a027c25 */ /* 0x000fc8000f8e0002 */
[----:B------:R-:W-:Y:S01]  /*1e9f0*/  IMAD R0, R26, UR5, R0 ;  /* 0x000000051a007c24 */ /* 0x000fe2000f8e0200 */
[----:B------:R-:W-:-:S03]  /*1ea00*/  ULDC.64 UR4, c[0x0][0x2e0] ;  /* 0x0000b80000047ab9 */ /* 0x000fc60000000a00 */
[----:B------:R-:W-:Y:S02]  /*1ea10*/  IMAD.IADD R3, R3, 0x1, R0 ;  /* 0x0000000103037824 */ /* 0x000fe400078e0200 */
[----:B----4-:R-:W-:Y:S02]  /*1ea20*/  IMAD R0, R21, UR4, RZ ;  /* 0x0000000415007c24 */ /* 0x010fe4000f8e02ff */
[----:B------:R-:W-:-:S04]  /*1ea30*/  IMAD.WIDE.U32 R2, R18, UR4, R2 ;  /* 0x0000000412027c25 */ /* 0x000fc8000f8e0002 */
[----:B------:R-:W-:Y:S01]  /*1ea40*/  IMAD R0, R18, UR5, R0 ;  /* 0x0000000512007c24 */ /* 0x000fe2000f8e0200 */
[----:B------:R-:W-:-:S03]  /*1ea50*/  ULDC.64 UR4, c[0x0][0x2d0] ;  /* 0x0000b40000047ab9 */ /* 0x000fc60000000a00 */
[----:B------:R-:W-:Y:S01]  /*1ea60*/  IMAD.IADD R3, R3, 0x1, R0 ;  /* 0x0000000103037824 */ /* 0x000fe200078e0200 */
[C---:B0-----:R-:W-:Y:S01]  /*1ea70*/  LOP3.LUT R21, R20.reuse, 0x7f, RZ, 0xc0, !PT ;  /* 0x0000007f14157812 */ /* 0x041fe200078ec0ff */
[----:B------:R-:W-:-:S03]  /*1ea80*/  IMAD.SHL.U32 R20, R20, 0x20, RZ ;  /* 0x0000002014147824 */ /* 0x000fc600078e00ff */
[----:B------:R-:W-:-:S04]  /*1ea90*/  SHF.R.U32.HI R21, RZ, 0x2, R21 ;  /* 0x00000002ff157819 */ /* 0x000fc80000011615 */
[----:B------:R-:W-:Y:S02]  /*1eaa0*/  LOP3.LUT R20, R21, 0x60, R20, 0xf8, !PT ;  /* 0x0000006015147812 */ /* 0x000fe400078ef814 */
[----:B------:R0:W5:Y:S03]  /*1eab0*/  LDL R21, [R1] ;  /* 0x0000000001157983 */ /* 0x0001660000100800 */
[----:B------:R-:W-:-:S04]  /*1eac0*/  IMAD.IADD R6, R20, 0x1, R25 ;  /* 0x0000000114067824 */ /* 0x000fc800078e0219 */
[----:B-1----:R-:W-:-:S04]  /*1ead0*/  @P1 IMAD.HI.U32 R0, R6, R4, RZ ;  /* 0x0000000406001227 */ /* 0x002fc800078e00ff */
[----:B------:R-:W-:Y:S01]  /*1eae0*/  IMAD.MOV.U32 R4, RZ, RZ, R6 ;  /* 0x000000ffff047224 */ /* 0x000fe200078e0006 */
        /* <DEDUP_REMOVED lines=12> */
[----:B------:R-:W1:Y:S01]  /*1ebb0*/  @P1 LDC R7, c[0x0][0x44c] ;  /* 0x00011300ff071b82 */ /* 0x000e620000000800 */
[----:B------:R-:W-:-:S04]  /*1ebc0*/  IADD3 R4, P0, R4, UR8, RZ ;  /* 0x0000000804047c10 */ /* 0x000fc8000ff1e0ff */
[----:B------:R-:W-:Y:S01]  /*1ebd0*/  IADD3.X R0, R5, UR9, R0, P0, !PT ;  /* 0x0000000905007c10 */ /* 0x000fe200087fe400 */
[----:B------:R-:W-:Y:S01]  /*1ebe0*/  VIADD R5, R6, 0x80 ;  /* 0x0000008006057836 */ /* 0x000fe20000000000 */
[----:B------:R-:W2:Y:S03]  /*1ebf0*/  S2R R20, SR_TID.X ;  /* 0x0000000000147919 */ /* 0x000ea60000002100 */
[----:B------:R-:W-:Y:S02]  /*1ec00*/  IMAD.MOV.U32 R6, RZ, RZ, R5 ;  /* 0x000000ffff067224 */ /* 0x000fe400078e0005 */
[----:B-1----:R-:W-:-:S05]  /*1ec10*/  @P1 IMAD.HI.U32 R7, R5, R7, RZ ;  /* 0x0000000705071227 */ /* 0x002fca00078e00ff */
[----:B------:R-:W-:-:S05]  /*1ec20*/  @P1 SHF.R.U32.HI R6, RZ, R8, R7 ;  /* 0x00000008ff061219 */ /* 0x000fca0000011607 */
        /* <DEDUP_REMOVED lines=9> */
[----:B--2---:R-:W-:Y:S02]  /*1ecc0*/  IMAD.SHL.U32 R18, R20, 0x10, RZ ;  /* 0x0000001014127824 */ /* 0x004fe400078e00ff */
[----:B------:R-:W-:-:S04]  /*1ecd0*/  IMAD.WIDE.U32 R2, R5, UR6, R2 ;  /* 0x0000000605027c25 */ /* 0x000fc8000f8e0002 */
[----:B------:R-:W-:Y:S01]  /*1ece0*/  IMAD R6, R6, UR6, RZ ;  /* 0x0000000606067c24 */ /* 0x000fe2000f8e02ff */
        /* <DEDUP_REMOVED lines=8> */
[----:B0-----:R-:W-:Y:S06]  /*1ed70*/  BRA.DIV UR4, `(.L_x_14735) ;  /* 0x0000005204147947 */ /* 0x001fec000b800000 */
        /* <DEDUP_REMOVED lines=45> */
[----:B------:R-:W-:Y:S01]  /*1f050*/  @!P2 LOP3.LUT R7, R7, R6, RZ, 0x3c, !PT ;  /* 0x000000060707a212 */ /* 0x000fe200078e3cff */
[----:B--2---:R-:W-:-:S03]  /*1f060*/  @!P1 IMAD.X R0, RZ, RZ, R0, P3 ;  /* 0x000000ffff009224 */ /* 0x004fc600018e0600 */
[----:B------:R-:W-:-:S04]  /*1f070*/  @!P2 LOP3.LUT R6, R7, R6, RZ, 0x3c, !PT ;  /* 0x000000060706a212 */ /* 0x000fc800078e3cff */
[----:B------:R-:W-:-:S05]  /*1f080*/  @!P2 LOP3.LUT R7, R7, R6, RZ, 0x3c, !PT ;  /* 0x000000060707a212 */ /* 0x000fca00078e3cff */
[----:B------:R0:W-:Y:S02]  /*1f090*/  @!P2 LDGSTS.E.BYPASS.LTC128B.128 [R10+0xc800], desc[UR40][R6.64], !P0 ;  /* 0x0c800000060aafae */ /* 0x0001e4000c101d68 */
[----:B0-----:R-:W-:Y:S02]  /*1f0a0*/  @!P1 IMAD.MOV.U32 R6, RZ, RZ, R4 ;  /* 0x000000ffff069224 */ /* 0x001fe400078e0004 */
[----:B------:R-:W-:-:S05]  /*1f0b0*/  @!P1 IMAD.MOV.U32 R7, RZ, RZ, R0 ;  /* 0x000000ffff079224 */ /* 0x000fca00078e0000 */
[----:B----4-:R0:W-:Y:S02]  /*1f0c0*/  @!P1 LDGSTS.E.BYPASS.LTC128B.128 [R10+0xd000], desc[UR40][R6.64], !P0 ;  /* 0x0d000000060a9fae */ /* 0x0101e4000c101d68 */
.L_x_14879:
        /* <DEDUP_REMOVED lines=10> */
.L_x_14736:
        /* <DEDUP_REMOVED lines=18> */
.L_x_14880:
[----:B------:R-:W-:Y:S05]  /*1f290*/  BSYNC B0 ;  /* 0x0000000000007941 */ /* 0x000fea0003800000 */
.L_x_14737:
[----:B------:R-:W1:Y:S04]  /*1f2a0*/  LDL.LU R3, [R1+0x50] ;  /* 0x0000500001037983 */ /* 0x000e680000300800 */
[----:B------:R-:W2:Y:S01]  /*1f2b0*/  LDL R2, [R1+0x30] ;  /* 0x0000300001027983 */ /* 0x000ea20000100800 */
[----:B-1----:R-:W-:-:S05]  /*1f2c0*/  VIADD R0, R3, 0xfffffffe ;  /* 0xfffffffe03007836 */ /* 0x002fca0000000000 */
[----:B--2---:R-:W-:-:S13]  /*1f2d0*/  ISETP.GE.AND P0, PT, R0, R2, PT ;  /* 0x000000020000720c */ /* 0x004fda0003f06270 */
[----:B------:R-:W-:Y:S05]  /*1f2e0*/  @!P0 BRA `(.L_x_14739) ;  /* 0x0000001400a48947 */ /* 0x000fea0003800000 */
[----:B------:R1:W-:Y:S04]  /*1f2f0*/  STL [R1+0x10], R0 ;  /* 0x0000100001007387 */ /* 0x0003e80000100800 */
[----:B------:R1:W5:Y:S04]  /*1f300*/  LDL.LU R21, [R1+0xc] ;  /* 0x00000c0001157983 */ /* 0x0003680000300800 */
[----:B------:R1:W5:Y:S02]  /*1f310*/  LDL.LU R25, [R1+0x1c] ;  /* 0x00001c0001197983 */ /* 0x0003640000300800 */
.L_x_14759:
[----:B-1----:R-:W2:Y:S01]  /*1f320*/  LDL R0, [R1+0x28] ;  /* 0x0000280001007983 */ /* 0x002ea20000100800 */
[----:B0-----:R-:W0:Y:S03]  /*1f330*/  LDC R7, c[0x0][0x430] ;  /* 0x00010c00ff077b82 */ /* 0x001e260000000800 */
[----:B---3--:R-:W3:Y:S04]  /*1f340*/  LDL R8, [R1+0x2c] ;  /* 0x00002c0001087983 */ /* 0x008ee80000100800 */
[----:B------:R-:W4:Y:S04]  /*1f350*/  LDL R12, [R1+0x18] ;  /* 0x00001800010c7983 */ /* 0x000f280000100800 */
[----:B------:R-:W2:Y:S01]  /*1f360*/  LDL.LU R10, [R1+0x10] ;  /* 0x00001000010a7983 */ /* 0x000ea20000300800 */
[----:B------:R-:W1:Y:S01]  /*1f370*/  S2R R2, SR_TID.X ;  /* 0x0000000000027919 */ /* 0x000e620000002100 */
[----:B------:R-:W1:Y:S01]  /*1f380*/  S2R R3, SR_TID.X ;  /* 0x0000000000037919 */ /* 0x000e620000002100 */
[----:B------:R-:W1:Y:S01]  /*1f390*/  S2R R13, SR_TID.X ;  /* 0x00000000000d7919 */ /* 0x000e620000002100 */
[----:B0-----:R-:W-:Y:S01]  /*1f3a0*/  ISETP.NE.AND P0, PT, R7, 0x1, PT ;  /* 0x000000010700780c */ /* 0x001fe20003f05270 */
[----:B------:R-:W-:Y:S05]  /*1f3b0*/  YIELD ;  /* 0x0000000000007946 */ /* 0x000fea0003800000 */
[----:B------:R-:W-:Y:S01]  /*1f3c0*/  ULDC.64 UR4, c[0x0][0x428] ;  /* 0x00010a0000047ab9 */ /* 0x000fe20000000a00 */
[----:B------:R-:W-:Y:S01]  /*1f3d0*/  ULDC.64 UR6, c[0x0][0x418] ;  /* 0x0001060000067ab9 */ /* 0x000fe20000000a00 */
[----:B------:R-:W4:Y:S04]  /*1f3e0*/  LDL R11, [R1+0x30] ;  /* 0x00003000010b7983 */ /* 0x000f280000100800 */
[----:B------:R-:W4:Y:S01]  /*1f3f0*/  LDL R9, [R1+0x60] ;  /* 0x0000600001097983 */ /* 0x000f220000100800 */
[----:B------:R-:W0:Y:S01]  /*1f400*/  @P0 LDC R5, c[0x0][0x434] ;  /* 0x00010d00ff050b82 */ /* 0x000e220000000800 */
[----:B-1----:R-:W-:-:S04]  /*1f410*/  LOP3.LUT R2, R2, 0x7f, RZ, 0xc0, !PT ;  /* 0x0000007f02027812 */ /* 0x002fc800078ec0ff */
[----:B------:R-:W-:Y:S01]  /*1f420*/  SHF.R.U32.HI R2, RZ, 0x2, R2 ;  /* 0x00000002ff027819 */ /* 0x000fe20000011602 */
[----:B------:R-:W-:Y:S02]  /*1f430*/  IMAD.SHL.U32 R4, R3, 0x20, RZ ;  /* 0x0000002003047824 */ /* 0x000fe400078e00ff */
[----:B------:R-:W1:Y:S03]  /*1f440*/  @P0 LDC R3, c[0x0][0x438] ;  /* 0x00010e00ff030b82 */ /* 0x000e660000000800 */
[----:B------:R-:W-:Y:S02]  /*1f450*/  LOP3.LUT R4, R2, 0x60, R4, 0xf8, !PT ;  /* 0x0000006002047812 */ /* 0x000fe400078ef804 */
[----:B------:R-:W0:Y:S01]  /*1f460*/  S2R R2, SR_TID.X ;  /* 0x0000000000027919 */ /* 0x000e220000002100 */
[----:B------:R-:W-:Y:S01]  /*1f470*/  IMAD.SHL.U32 R13, R13, 0x20, RZ ;  /* 0x000000200d0d7824 */ /* 0x000fe200078e00ff */
[----:B0-----:R-:W-:-:S04]  /*1f480*/  LOP3.LUT R2, R2, 0x7f, RZ, 0xc0, !PT ;  /* 0x0000007f02027812 */ /* 0x001fc800078ec0ff */
[----:B------:R-:W-:-:S04]  /*1f490*/  SHF.R.U32.HI R6, RZ, 0x2, R2 ;  /* 0x00000002ff067819 */ /* 0x000fc80000011602 */
[----:B------:R-:W-:Y:S02]  /*1f4a0*/  LOP3.LUT R13, R6, 0x60, R13, 0xf8, !PT ;  /* 0x00000060060d7812 */ /* 0x000fe400078ef80d */
[----:B------:R-:W0:Y:S02]  /*1f4b0*/  @P0 LDC R6, c[0x0][0x434] ;  /* 0x00010d00ff060b82 */ /* 0x000e240000000800 */
[----:B------:R-:W-:-:S04]  /*1f4c0*/  LOP3.LUT R13, R13, 0x80, RZ, 0xfc, !PT ;  /* 0x000000800d0d7812 */ /* 0x000fc800078efcff */
[----:B------:R-:W-:Y:S01]  /*1f4d0*/  ISETP.GT.U32.AND P1, PT, R13, 0x9f, PT ;  /* 0x0000009f0d00780c */ /* 0x000fe20003f24070 */
        /* <DEDUP_REMOVED lines=8> */
[----:B------:R-:W-:Y:S02]  /*1f560*/  IMAD.MOV.U32 R5, RZ, RZ, R0 ;  /* 0x000000ffff057224 */ /* 0x000fe400078e0000 */
[----:B---3--:R-:W-:Y:S01]  /*1f570*/  IMAD R8, R8, UR4, RZ ;  /* 0x0000000408087c24 */ /* 0x008fe2000f8e02ff */
[----:B-1----:R-:W-:-:S05]  /*1f580*/  @P0 SHF.R.U32.HI R5, RZ, R3, R6 ;  /* 0x00000003ff050219 */ /* 0x002fca0000011606 */
[----:B------:R-:W-:-:S04]  /*1f590*/  IMAD.MOV R3, RZ, RZ, -R5 ;  /* 0x000000ffff037224 */ /* 0x000fc800078e0a05 */
[----:B------:R-:W-:Y:S01]  /*1f5a0*/  IMAD R0, R7, R3, R0 ;  /* 0x0000000307007224 */ /* 0x000fe200078e0200 */
[--C-:B------:R-:W-:Y:S01]  /*1f5b0*/  SHF.R.S32.HI R3, RZ, 0x1f, R2.reuse ;  /* 0x0000001fff037819 */ /* 0x100fe20000011402 */
[----:B------:R-:W-:Y:S02]  /*1f5c0*/  IMAD.MOV R6, RZ, RZ, -R2 ;  /* 0x000000ffff067224 */ /* 0x000fe400078e0a02 */
[C---:B----4-:R-:W-:Y:S02]  /*1f5d0*/  IMAD R8, R12.reuse, UR5, R8 ;  /* 0x000000050c087c24 */ /* 0x050fe4000f8e0208 */
[----:B------:R-:W-:-:S04]  /*1f5e0*/  IMAD.WIDE.U32 R2, R12, UR4, R2 ;  /* 0x000000040c027c25 */ /* 0x000fc8000f8e0002 */
[----:B------:R-:W-:Y:S01]  /*1f5f0*/  IMAD R4, R7, R6, R4 ;  /* 0x0000000607047224 */ /* 0x000fe200078e0204 */
[----:B------:R-:W-:Y:S01]  /*1f600*/  LEA R6, P0, R2, UR6, 0x2 ;  /* 0x0000000602067c11 */ /* 0x000fe2000f8010ff */
[----:B------:R-:W-:-:S05]  /*1f610*/  IMAD.IADD R3, R8, 0x1, R3 ;  /* 0x0000000108037824 */ /* 0x000fca00078e0203 */
        /* <DEDUP_REMOVED lines=13> */
[----:B------:R-:W-:Y:S02]  /*1f6f0*/  ISETP.GT.AND P1, PT, R2, R11, PT ;  /* 0x0000000b0200720c */ /* 0x000fe40003f24270 */
        /* <DEDUP_REMOVED lines=9> */
[----:B------:R0:W-:Y:S06]  /*1f790*/  STL [R1+0x4], R6 ;  /* 0x0000040601007387 */ /* 0x0001ec0000100800 */
[----:B------:R-:W-:Y:S05]  /*1f7a0*/  @!P2 BRA `(.L_x_14740) ;  /* 0x000000000004a947 */ /* 0x000fea0003800000 */
[----:B------:R-:W-:Y:S01]  /*1f7b0*/  BPT.TRAP 0x1 ;  /* 0x000000040000795c */ /* 0x000fe20000300000 */
.L_x_14740:
        /* <DEDUP_REMOVED lines=8> */
.L_x_14881:
[----:B------:R-:W-:Y:S05]  /*1f840*/  BSYNC B0 ;  /* 0x0000000000007941 */ /* 0x000fea0003800000 */
.L_x_14741:
        /* <DEDUP_REMOVED lines=69> */
.L_x_14893:
        /* <DEDUP_REMOVED lines=11> */
.L_x_14744:
        /* <DEDUP_REMOVED lines=11> */
.L_x_14745:
[----:B------:R1:W-:Y:S01]  /*1fe00*/  SYNCS.ARRIVE.TRANS64.A1T0 RZ, [R6+URZ+0x13270], RZ ;  /* 0x013270ff06ff79a7 */ /* 0x0003e2000810003f */
[----:B------:R-:W-:Y:S05]  /*1fe10*/  @!P3 BRA `(.L_x_14746) ;  /* 0x000000000004b947 */ /* 0x000fea0003800000 */
[----:B------:R-:W-:Y:S01]  /*1fe20*/  BPT.TRAP 0x1 ;  /* 0x000000040000795c */ /* 0x000fe20000300000 */
.L_x_14746:
[----:B------:R-:W2:Y:S01]  /*1fe30*/  LDL R2, [R1+0x8] ;  /* 0x0000080001027983 */ /* 0x000ea20000100800 */
[----:B------:R-:W-:Y:S01]  /*1fe40*/  BSSY B0, `(.L_x_14747) ;  /* 0x0000003000007945 */ /* 0x000fe20003800000 */
[----:B--2---:R-:W2:Y:S03]  /*1fe50*/  SYNCS.PHASECHK.TRANS64.TRYWAIT P0, [R6+URZ+0x13240], R2 ;  /* 0x01324002060075a7 */ /* 0x004ea6000800017f */
[----:B--2---:R-:W-:Y:S05]  /*1fe60*/  @!P0 BRA `(.L_x_14748) ;  /* 0x0000004c00908947 */ /* 0x004fea0003800000 */
.L_x_14894:
[----:B------:R-:W-:Y:S05]  /*1fe70*/  BSYNC B0 ;  /* 0x0000000000007941 */ /* 0x000fea0003800000 */
.L_x_14747:
        /* <DEDUP_REMOVED lines=61> */
.L_x_14906:
        /* <DEDUP_REMOVED lines=8> */
.L_x_14750:
        /* <DEDUP_REMOVED lines=11> */
.L_x_14751:
[----:B------:R-:W4:Y:S01]  /*20380*/  LDL R0, [R1+0x54] ;  /* 0x0000540001007983 */ /* 0x000f220000100800 */
[----:B------:R0:W-:Y:S01]  /*20390*/  SYNCS.ARRIVE.TRANS64.A1T0 RZ, [R6+URZ+0x13230], RZ ;  /* 0x013230ff06ff79a7 */ /* 0x0001e2000810003f */
[----:B----4-:R-:W-:-:S13]  /*203a0*/  ISETP.NE.AND P0, PT, R0, 0x3, PT ;  /* 0x000000030000780c */ /* 0x010fda0003f05270 */
[----:B0-----:R-:W-:Y:S05]  /*203b0*/  @!P0 BRA `(.L_x_14752) ;  /* 0x0000000000048947 */ /* 0x001fea0003800000 */
[----:B------:R-:W-:Y:S01]  /*203c0*/  BPT.TRAP 0x1 ;  /* 0x000000040000795c */ /* 0x000fe20000300000 */
.L_x_14752:
[----:B------:R-:W-:Y:S01]  /*203d0*/  LOP3.LUT R0, R25, 0x1, RZ, 0x3c, !PT ;  /* 0x0000000119007812 */ /* 0x000fe200078e3cff */
[----:B---3--:R-:W-:Y:S01]  /*203e0*/  IMAD R2, R21, 0x8, R17 ;  /* 0x0000000815027824 */ /* 0x008fe200078e0211 */
[----:B------:R-:W-:Y:S02]  /*203f0*/  BSSY B0, `(.L_x_14753) ;  /* 0x0000004000007945 */ /* 0x000fe40003800000 */
[----:B------:R-:W-:-:S04]  /*20400*/  SHF.L.U32 R0, R0, 0x1f, RZ ;  /* 0x0000001f00007819 */ /* 0x000fc800000006ff */
[----:B------:R-:W0:Y:S02]  /*20410*/  SYNCS.PHASECHK.TRANS64.TRYWAIT P2, [R2+URZ+0x13270], R0 ;  /* 0x01327000020075a7 */ /* 0x000e24000804017f */
[----:B0-----:R-:W-:Y:S05]  /*20420*/  @!P2 BRA `(.L_x_14754) ;  /* 0x0000004c0094a947 */ /* 0x001fea0003800000 */
.L_x_14907:
[----:B------:R-:W-:Y:S05]  /*20430*/  BSYNC B0 ;  /* 0x0000000000007941 */ /* 0x000fea0003800000 */
.L_x_14753:
[----:B------:R-:W3:Y:S02]  /*20440*/  LDL R3, [R1+0x60] ;  /* 0x0000600001037983 */ /* 0x000ee40000100800 */
[----:B---3--:R-:W-:-:S13]  /*20450*/  ISETP.NE.AND P2, PT, R3, 0x3, PT ;  /* 0x000000030300780c */ /* 0x008fda0003f45270 */
[----:B------:R-:W-:Y:S05]  /*20460*/  @!P2 BRA `(.L_x_14755) ;  /* 0x000000000004a947 */ /* 0x000fea0003800000 */
[----:B------:R-:W-:Y:S01]  /*20470*/  BPT.TRAP 0x1 ;  /* 0x000000040000795c */ /* 0x000fe20000300000 */
.L_x_14755:
[----:B------:R-:W-:Y:S01]  /*20480*/  SHF.L.U32 R3, R25, 0x1f, RZ ;  /* 0x0000001f19037819 */ /* 0x000fe200000006ff */
[----:B0-----:R-:W-:-:S03]  /*20490*/  IMAD R0, R21, 0x2800, RZ ;  /* 0x0000280015007824 */ /* 0x001fc600078e02ff */
[----:B------:R-:W0:Y:S02]  /*204a0*/  SYNCS.PHASECHK.TRANS64.TRYWAIT P2, [R2+URZ+0x13260], R3 ;  /* 0x01326003020075a7 */ /* 0x000e24000804017f */
[----:B0-----:R-:W-:Y:S05]  /*204b0*/  @!P2 BRA `(.L_x_14756) ;  /* 0x0000004c0084a947 */ /* 0x001fea0003800000 */
.L_x_14908:
[----:B------:R-:W3:Y:S01]  /*204c0*/  LDL R12, [R1+0x60] ;  /* 0x00006000010c7983 */ /* 0x000ee20000100800 */
[----:B0-----:R-:W-:Y:S01]  /*204d0*/  LOP3.LUT R3, R0, R23, RZ, 0xfc, !PT ;  /* 0x0000001700037212 */ /* 0x001fe200078efcff */
[----:B------:R-:W-:Y:S05]  /*204e0*/  WARPSYNC.ALL ;  /* 0x0000000000007948 */ /* 0x000fea0003800000 */
[----:B------:R-:W-:-:S05]  /*204f0*/  IMAD.IADD R3, R17, 0x1, R3 ;  /* 0x0000000111037824 */ /* 0x000fca00078e0203 */
[----:B-1----:R0:W2:Y:S02]  /*20500*/  LDSM.16.MT88.4 R4, [R3+0x6000] ;  /* 0x006000000304783b */ /* 0x0020a40000004200 */
[----:B0-----:R-:W-:-:S05]  /*20510*/  LOP3.LUT R3, R0, R22, RZ, 0xfc, !PT ;  /* 0x0000001600037212 */ /* 0x001fca00078efcff */
[----:B------:R-:W-:Y:S01]  /*20520*/  IMAD.IADD R3, R19, 0x1, R3 ;  /* 0x0000000113037824 */ /* 0x000fe200078e0203 */
        /* <DEDUP_REMOVED lines=58> */
.L_x_14757:
[----:B-1----:R1:W-:Y:S01]  /*208d0*/  SYNCS.ARRIVE.TRANS64.A1T0 RZ, [R2+URZ+0x13250], RZ ;  /* 0x013250ff02ff79a7 */ /* 0x0023e2000810003f */
[----:B------:R-:W-:Y:S06]  /*208e0*/  BAR.SYNC.DEFER_BLOCKING 0x2, 0x80 ;  /* 0x0082000000007b1d */ /* 0x000fec0000010000 */
[----:B------:R-:W-:Y:S05]  /*208f0*/  @!P0 BRA `(.L_x_14758) ;  /* 0x0000000000048947 */ /* 0x000fea0003800000 */
[----:B------:R-:W-:Y:S01]  /*20900*/  BPT.TRAP 0x1 ;  /* 0x000000040000795c */ /* 0x000fe20000300000 */
.L_x_14758:
[----:B0-----:R-:W2:Y:S01]  /*20910*/  LDL R0, [R1+0x34] ;  /* 0x0000340001007983 */ /* 0x001ea20000100800 */
[----:B-1----:R-:W-:-:S03]  /*20920*/  VIADD R2, R2, 0x13280 ;  /* 0x0001328002027836 */ /* 0x002fc60000000000 */
[----:B------:R3:W5:Y:S04]  /*20930*/  LDL R21, [R1+0xc] ;  /* 0x00000c0001157983 */ /* 0x0007680000100800 */
[----:B------:R3:W5:Y:S01]  /*20940*/  LDL R25, [R1+0x1c] ;  /* 0x00001c0001197983 */ /* 0x0007620000100800 */
[----:B--2---:R-:W-:-:S04]  /*20950*/  PRMT R2, R0, 0x654, R2 ;  /* 0x0000065400027816 */ /* 0x004fc80000000002 */
[----:B------:R3:W-:Y:S01]  /*20960*/  SYNCS.ARRIVE.TRANS64.RED.A1T0 RZ, [R2+URZ], RZ ;  /* 0x000000ff02ff79a7 */ /* 0x0007e2000810043f */
[----:B------:R-:W-:Y:S05]  /*20970*/  @P1 BRA `(.L_x_14759) ;  /* 0xffffffe800681947 */ /* 0x000fea000383ffff */
.L_x_14739:
[----:B------:R-:W3:Y:S02]  /*20980*/  S2R R0, SR_TID.X ;  /* 0x0000000000007919 */ /* 0x000ee40000002100 */
[----:B---3--:R-:W-:Y:S02]  /*20990*/  LOP3.LUT R2, R0, 0x7f, RZ, 0xc0, !PT ;  /* 0x0000007f00027812 */ /* 0x008fe400078ec0ff */
[----:B------:R-:W2:Y:S01]  /*209a0*/  LDL R0, [R1+0x54] ;  /* 0x0000540001007983 */ /* 0x000ea20000100800 */
[----:B------:R-:W-:Y:S01]  /*209b0*/  BSSY B0, `(.L_x_14760) ;  /* 0x0000010000007945 */ /* 0x000fe20003800000 */
[----:B------:R-:W-:Y:S02]  /*209c0*/  ISETP.NE.AND P1, PT, R2, RZ, PT ;  /* 0x000000ff0200720c */ /* 0x000fe40003f25270 */
[----:B--2---:R-:W-:-:S11]  /*209d0*/  ISETP.NE.AND P0, PT, R0, 0x3, PT ;  /* 0x000000030000780c */ /* 0x004fd60003f05270 */
[----:B------:R-:W-:Y:S05]  /*209e0*/  @P1 BRA `(.L_x_14761) ;  /* 0x0000000000301947 */ /* 0x000fea0003800000 */
[----:B------:R-:W1:Y:S01]  /*209f0*/  S2R R3, SR_LANEID ;  /* 0x0000000000037919 */ /* 0x000e620000000000 */
[----:B------:R-:W-:Y:S02]  /*20a00*/  VOTEU.ANY UR4, UPT, PT ;  /* 0x0000000000047886 */ /* 0x000fe400038e0100 */
[----:B------:R-:W1:Y:S08]  /*20a10*/  FLO.U32 R0, UR4 ;  /* 0x0000000400007d00 */ /* 0x000e7000080e0000 */
[----:B------:R-:W2:Y:S01]  /*20a20*/  POPC R5, UR4 ;  /* 0x0000000400057d09 */ /* 0x000ea20008000000 */
[----:B-1----:R-:W-:-:S02]  /*20a30*/  ISETP.EQ.U32.AND P1, PT, R0, R3, PT ;  /* 0x000000030000720c */ /* 0x002fc40003f22070 */
[----:B------:R-:W2:Y:S11]  /*20a40*/  LDC.64 R2, c[0x0][0xc60] ;  /* 0x00031800ff027b82 */ /* 0x000eb60000000a00 */
[----:B--2---:R-:W2:Y:S01]  /*20a50*/  @P1 ATOMG.E.ADD.STRONG.GPU PT, R3, desc[UR40][R2.64], R5 ;  /* 0x00000005020319a8 */ /* 0x004ea200081ee1e8 */
[----:B------:R-:W1:Y:S02]  /*20a60*/  S2R R4, SR_LTMASK ;  /* 0x0000000000047919 */ /* 0x000e640000003900 */
[----:B-1----:R-:W-:-:S04]  /*20a70*/  LOP3.LUT R4, R4, UR4, RZ, 0xc0, !PT ;  /* 0x0000000404047c12 */ /* 0x002fc8000f8ec0ff */
[----:B0-----:R-:W0:Y:S01]  /*20a80*/  POPC R7, R4 ;  /* 0x0000000400077309 */ /* 0x001e220000000000 */
[----:B--2---:R-:W0:Y:S02]  /*20a90*/  SHFL.IDX PT, R0, R3, R0, 0x1f ;  /* 0x00001f0003007589 */ /* 0x004e2400000e0000 */
[----:B0-----:R-:W-:-:S07]  /*20aa0*/  IADD3 R24, R0, UR36, R7 ;  /* 0x0000002400187c10 */ /* 0x001fce000fffe007 */
.L_x_14761:
[----:B------:R-:W-:Y:S05]  /*20ab0*/  BSYNC B0 ;  /* 0x0000000000007941 */ /* 0x000fea0003800000 */
.L_x_14760:
[----:B------:R-:W-:Y:S05]  /*20ac0*/  @!P0 BRA `(.L_x_14762) ;  /* 0x0000000000048947 */ /* 0x000fea0003800000 */
[----:B------:R-:W-:Y:S01]  /*20ad0*/  BPT.TRAP 0x1 ;  /* 0x000000040000795c */ /* 0x000fe20000300000 */
.L_x_14762:
        /* <DEDUP_REMOVED lines=8> */
.L_x_14909:
[----:B------:R-:W-:Y:S05]  /*20b60*/  BSYNC B0 ;  /* 0x0000000000007941 */ /* 0x000fea0003800000 */
.L_x_14763:
[----:B------:R-:W2:Y:S02]  /*20b70*/  LDL R2, [R1+0x60] ;  /* 0x0000600001027983 */ /* 0x000ea40000100800 */
[----:B--2---:R-:W-:-:S13]  /*20b80*/  ISETP.NE.AND P1, PT, R2, 0x3, PT ;  /* 0x000000030200780c */ /* 0x004fda0003f25270 */
[----:B------:R-:W-:Y:S05]  /*20b90*/  @!P1 BRA `(.L_x_14765) ;  /* 0x0000000000049947 */ /* 0x000fea0003800000 */
[----:B------:R-:W-:Y:S01]  /*20ba0*/  BPT.TRAP 0x1 ;  /* 0x000000040000795c */ /* 0x000fe20000300000 */
.L_x_14765:
[----:B------:R-:W1:Y:S02]  /*20bb0*/  LDL R2, [R1+0x1c] ;  /* 0x00001c0001027983 */ /* 0x000e640000100800 */
[----:B-1----:R-:W-:-:S04]  /*20bc0*/  SHF.L.U32 R3, R2, 0x1f, RZ ;  /* 0x0000001f02037819 */ /* 0x002fc800000006ff */
[----:B------:R-:W1:Y:S02]  /*20bd0*/  SYNCS.PHASECHK.TRANS64.TRYWAIT P1, [R0+URZ+0x13260], R3 ;  /* 0x01326003000075a7 */ /* 0x000e64000802017f */
[----:B-1----:R-:W-:Y:S05]  /*20be0*/  @!P1 BRA `(.L_x_14766) ;  /* 0x0000004400e09947 */ /* 0x002fea0003800000 */
.L_x_14910:
[----:B------:R-:W2:Y:S04]  /*20bf0*/  LDL R12, [R1+0xc] ;  /* 0x00000c00010c7983 */ /* 0x000ea80000100800 */
[----:B------:R-:W3:Y:S01]  /*20c00*/  LDL R13, [R1+0x60] ;  /* 0x00006000010d7983 */ /* 0x000ee20000100800 */
[----:B------:R-:W-:Y:S05]  /*20c10*/  WARPSYNC.ALL ;  /* 0x0000000000007948 */ /* 0x000fea0003800000 */
[----:B--2---:R-:W-:-:S05]  /*20c20*/  IMAD R2, R12, 0x2800, RZ ;  /* 0x000028000c027824 */ /* 0x004fca00078e02ff */
[----:B------:R-:W-:-:S05]  /*20c30*/  LOP3.LUT R4, R2, R23, RZ, 0xfc, !PT ;  /* 0x0000001702047212 */ /* 0x000fca00078efcff */
[----:B------:R-:W-:-:S06]  /*20c40*/  IMAD.IADD R5, R17, 0x1, R4 ;  /* 0x0000000111057824 */ /* 0x000fcc00078e0204 */
[----:B0-----:R-:W0:Y:S01]  /*20c50*/  LDSM.16.MT88.4 R4, [R5+0x6000] ;  /* 0x006000000504783b */ /* 0x001e220000004200 */
        /* <DEDUP_REMOVED lines=44> */
[----:B---3--:R-:W-:Y:S02]  /*20f20*/  ISETP.NE.AND P1, PT, R13, 0x3, PT ;  /* 0x000000030d00780c */ /* 0x008fe40003f25270 */
        /* <DEDUP_REMOVED lines=15> */
.L_x_14767:
[----:B-1----:R1:W-:Y:S01]  /*21020*/  SYNCS.ARRIVE.TRANS64.A1T0 RZ, [R0+URZ+0x13250], RZ ;  /* 0x013250ff00ff79a7 */ /* 0x0023e2000810003f */
[----:B------:R-:W-:Y:S06]  /*21030*/  BAR.SYNC.DEFER_BLOCKING 0x2, 0x80 ;  /* 0x0082000000007b1d */ /* 0x000fec0000010000 */
[----:B------:R-:W-:Y:S05]  /*21040*/  @!P0 BRA `(.L_x_14768) ;  /* 0x0000000000048947 */ /* 0x000fea0003800000 */
[----:B------:R-:W-:Y:S01]  /*21050*/  BPT.TRAP 0x1 ;  /* 0x000000040000795c */ /* 0x000fe20000300000 */
.L_x_14768:
        /* <DEDUP_REMOVED lines=12> */
.L_x_14709:
[----:B------:R-:W-:-:S13]  /*21120*/  LOP3.LUT P0, RZ, R16, 0x10, RZ, 0xc0, !PT ;  /* 0x0000001010ff7812 */ /* 0x000fda000780c0ff */
        /* <DEDUP_REMOVED lines=8> */
[----:B-----5:R3:W4:Y:S01]  /*211b0*/  LDS.128 R24, [R17+0x132d0] ;  /* 0x0132d00011187984 */ /* 0x0207220000000c00 */
[----:B------:R-:W-:Y:S06]  /*211c0*/  BAR.ARV 0x4, 0x200 ;  /* 0x0108000000007b1d */ /* 0x000fec0000002000 */
[----:B------:R-:W-:Y:S05]  /*211d0*/  BRA `(.L_x_14770) ;  /* 0x0000000800d47947 */ /* 0x000fea0003800000 */
.L_x_14769:
[----:B-1----:R-:W1:Y:S01]  /*211e0*/  S2R R0, SR_TID.X ;  /* 0x0000000000007919 */ /* 0x002e620000002100 */
[----:B------:R-:W-:Y:S01]  /*211f0*/  UMOV UR4, 0xffffffff ;  /* 0xffffffff00047882 */ /* 0x000fe20000000000 */
[----:B-1----:R-:W-:-:S04]  /*21200*/  LOP3.LUT R4, R0, 0x1f, RZ, 0xc0, !PT ;  /* 0x0000001f00047812 */ /* 0x002fc800078ec0ff */
[----:B------:R-:W-:Y:S01]  /*21210*/  ISETP.NE.AND P0, PT, R4, 0x1f, PT ;  /* 0x0000001f0400780c */ /* 0x000fe20003f05270 */
[----:B------:R-:W-:-:S12]  /*21220*/  BRA.DIV UR4, `(.L_x_14771) ;  /* 0x0000004204647947 */ /* 0x000fd8000b800000 */
[----:B0-2---:R-:W-:Y:S01]  /*21230*/  IMAD.IADD R5, R27, 0x1, R4 ;  /* 0x000000011b057824 */ /* 0x005fe200078e0204 */
        /* <DEDUP_REMOVED lines=30> */
.L_x_14920:
[----:B------:R-:W-:Y:S02]  /*21420*/  ULDC UR4, c[0x0][0xc38] ;  /* 0x00030e0000047ab9 */ /* 0x000fe40000000800 */
[----:B------:R-:W-:-:S04]  /*21430*/  IMAD.U32 R4, RZ, RZ, UR4 ;  /* 0x00000004ff047e24 */ /* 0x000fc8000f8e00ff */
[----:B-1----:R-:W-:-:S04]  /*21440*/  IMAD R24, R14, R4, RZ ;  /* 0x000000040e187224 */ /* 0x002fc800078e02ff */
[----:B------:R-:W-:-:S05]  /*21450*/  IMAD.IADD R5, R5, 0x1, R24 ;  /* 0x0000000105057824 */ /* 0x000fca00078e0218 */
[----:B------:R-:W-:-:S13]  /*21460*/  ISETP.GT.AND P6, PT, R5, R0, PT ;  /* 0x000000000500720c */ /* 0x000fda0003fc4270 */
[----:B------:R-:W-:Y:S05]  /*21470*/  @P6 BRA `(.L_x_14772) ;  /* 0x00000000009c6947 */ /* 0x000fea0003800000 */
.L_x_14777:
[----:B------:R-:W1:Y:S01]  /*21480*/  LDC R2, c[0x0][0xc3c] ;  /* 0x00030f00ff027b82 */ /* 0x000e620000000800 */
[----:B------:R-:W-:-:S05]  /*21490*/  VIADD R27, R27, 0x1f ;  /* 0x0000001f1b1b7836 */ /* 0x000fca0000000000 */
[----:B-1----:R-:W-:-:S13]  /*214a0*/  ISETP.GE.AND P6, PT, R27, R2, PT ;  /* 0x000000021b00720c */ /* 0x002fda0003fc6270 */
[----:B------:R-:W-:Y:S05]  /*214b0*/  @P6 BRA `(.L_x_14773) ;  /* 0x0000000400d06947 */ /* 0x000fea0003800000 */
[----:B0-----:R-:W0:Y:S01]  /*214c0*/  S2R R3, SR_TID.X ;  /* 0x0000000000037919 */ /* 0x001e220000002100 */
[----:B------:R-:W-:Y:S01]  /*214d0*/  BSSY B0, `(.L_x_14774) ;  /* 0x0000009000007945 */ /* 0x000fe20003800000 */
[----:B0-----:R-:W-:-:S05]  /*214e0*/  LOP3.LUT R3, R3, 0x1f, RZ, 0xc0, !PT ;  /* 0x0000001f03037812 */ /* 0x001fca00078ec0ff */
[----:B------:R-:W-:-:S05]  /*214f0*/  IMAD.IADD R7, R27, 0x1, R3 ;  /* 0x000000011b077824 */ /* 0x000fca00078e0203 */
[----:B------:R-:W-:Y:S01]  /*21500*/  ISETP.GE.OR P6, PT, R7, R2, !P0 ;  /* 0x000000020700720c */ /* 0x000fe200047c6670 */
[----:B------:R-:W-:-:S12]  /*21510*/  IMAD.MOV.U32 R2, RZ, RZ, RZ ;  /* 0x000000ffff027224 */ /* 0x000fd800078e00ff */
[----:B------:R-:W-:Y:S05]  /*21520*/  @P6 BRA `(.L_x_14775) ;  /* 0x00000000000c6947 */ /* 0x000fea0003800000 */
[----:B------:R-:W0:Y:S02]  /*21530*/  LDC.64 R2, c[0x0][0xc80] ;  /* 0x00032000ff027b82 */ /* 0x000e240000000a00 */
[----:B0-----:R-:W-:-:S06]  /*21540*/  IMAD.WIDE R2, R7, 0x4, R2 ;  /* 0x0000000407027825 */ /* 0x001fcc00078e0202 */
[----:B------:R0:W5:Y:S02]  /*21550*/  LDG.E R2, desc[UR40][R2.64] ;  /* 0x0000002802027981 */ /* 0x000164000c1e1900 */
.L_x_14775:
[----:B------:R-:W-:Y:S05]  /*21560*/  BSYNC B0 ;  /* 0x0000000000007941 */ /* 0x000fea0003800000 */
.L_x_14774:
[----:B------:R-:W-:-:S03]  /*21570*/  UMOV UR4, 0xffffffff ;  /* 0xffffffff00047882 */ /* 0x000fc60000000000 */
[----:B------:R-:W-:Y:S05]  /*21580*/  BRA.DIV UR4, `(.L_x_14776) ;  /* 0x0000004204b07947 */ /* 0x000fea000b800000 */
        /* <DEDUP_REMOVED lines=16> */
.L_x_14928:
[----:B------:R-:W-:Y:S02]  /*21690*/  ULDC UR4, c[0x0][0xc38] ;  /* 0x00030e0000047ab9 */ /* 0x000fe40000000800 */
[----:B------:R-:W-:-:S04]  /*216a0*/  IMAD.U32 R4, RZ, RZ, UR4 ;  /* 0x00000004ff047e24 */ /* 0x000fc8000f8e00ff */
[----:B-1----:R-:W-:-:S04]  /*216b0*/  IMAD R24, R14, R4, RZ ;  /* 0x000000040e187224 */ /* 0x002fc800078e02ff */
[----:B------:R-:W-:-:S05]  /*216c0*/  IMAD.IADD R5, R24, 0x1, R5 ;  /* 0x0000000118057824 */ /* 0x000fca00078e0205 */
[----:B------:R-:W-:-:S13]  /*216d0*/  ISETP.GT.AND P6, PT, R5, R0, PT ;  /* 0x000000000500720c */ /* 0x000fda0003fc4270 */
[----:B------:R-:W-:Y:S05]  /*216e0*/  @!P6 BRA `(.L_x_14777) ;  /* 0xfffffffc0064e947 */ /* 0x000fea000383ffff */
.L_x_14772:
[----:B------:R-:W-:Y:S01]  /*216f0*/  IMAD.IADD R24, R5, 0x1, -R24 ;  /* 0x0000000105187824 */ /* 0x000fe200078e0a18 */
[----:B------:R-:W-:-:S03]  /*21700*/  UMOV UR4, 0xffffffff ;  /* 0xffffffff00047882 */ /* 0x000fc60000000000 */
[----:B------:R-:W-:-:S05]  /*21710*/  IMAD R5, R3, R4, R24 ;  /* 0x0000000403057224 */ /* 0x000fca00078e0218 */
[----:B------:R-:W-:Y:S01]  /*21720*/  ISETP.GT.AND P6, PT, R5, R0, PT ;  /* 0x000000000500720c */ /* 0x000fe20003fc4270 */
[----:B------:R-:W-:-:S12]  /*21730*/  BRA.DIV UR4, `(.L_x_14778) ;  /* 0x0000004604047947 */ /* 0x000fd8000b800000 */
[----:B------:R-:W-:-:S04]  /*21740*/  VOTE.ANY R5, PT, !P6 ;  /* 0x0000000000057806 */ /* 0x000fc800070e0100 */
[----:B------:R-:W1:Y:S02]  /*21750*/  POPC R6, R5 ;  /* 0x0000000500067309 */ /* 0x000e640000000000 */
[----:B-1---5:R1:W2:Y:S02]  /*21760*/  SHFL.IDX PT, R25, R2, R6, 0x1f ;  /* 0x00001f0602197589 */ /* 0x0222a400000e0000 */
.L_x_14932:
[----:B------:R-:W-:Y:S01]  /*21770*/  ISETP.NE.AND P0, PT, R5, RZ, PT ;  /* 0x000000ff0500720c */ /* 0x000fe20003f05270 */
[----:B------:R-:W-:-:S12]  /*21780*/  IMAD.MOV.U32 R5, RZ, RZ, RZ ;  /* 0x000000ffff057224 */ /* 0x000fd800078e00ff */
[----:B------:R-:W-:Y:S05]  /*21790*/  @!P0 BRA `(.L_x_14779) ;  /* 0x0000000000108947 */ /* 0x000fea0003800000 */
[----:B------:R-:W-:Y:S01]  /*217a0*/  UMOV UR4, 0xffffffff ;  /* 0xffffffff00047882 */ /* 0x000fe20000000000 */
[----:B------:R-:W-:Y:S02]  /*217b0*/  VIADD R12, R6, 0xffffffff ;  /* 0xffffffff060c7836 */ /* 0x000fe40000000000 */
[----:B------:R-:W-:Y:S05]  /*217c0*/  BRA.DIV UR4, `(.L_x_14780) ;  /* 0x0000004604287947 */ /* 0x000fea000b800000 */
[----:B------:R3:W4:Y:S02]  /*217d0*/  SHFL.IDX PT, R5, R3, R12, 0x1f ;  /* 0x00001f0c03057589 */ /* 0x00072400000e0000 */
.L_x_14779:
        /* <DEDUP_REMOVED lines=66> */
.L_x_14773:
[----:B------:R-:W-:Y:S01]  /*21c00*/  UMOV UR4, URZ ;  /* 0x0000003f00047c82 */ /* 0x000fe20008000000 */
[----:B------:R-:W-:Y:S01]  /*21c10*/  UMOV UR5, URZ ;  /* 0x0000003f00057c82 */ /* 0x000fe20008000000 */
[----:B------:R-:W-:Y:S01]  /*21c20*/  ULDC UR6, c[0x0][0xc3c] ;  /* 0x00030f0000067ab9 */ /* 0x000fe20000000800 */
[----:B------:R-:W-:Y:S02]  /*21c30*/  IMAD.MOV.U32 R24, RZ, RZ, R0 ;  /* 0x000000ffff187224 */ /* 0x000fe400078e0000 */
[----:B-----5:R-:W-:Y:S02]  /*21c40*/  IMAD.U32 R25, RZ, RZ, UR4 ;  /* 0x00000004ff197e24 */ /* 0x020fe4000f8e00ff */
[----:B------:R-:W-:Y:S02]  /*21c50*/  IMAD.U32 R26, RZ, RZ, UR5 ;  /* 0x00000005ff1a7e24 */ /* 0x000fe4000f8e00ff */
[----:B------:R-:W-:-:S07]  /*21c60*/  IMAD.U32 R27, RZ, RZ, UR6 ;  /* 0x00000006ff1b7e24 */ /* 0x000fce000f8e00ff */
.L_x_14781:
        /* <DEDUP_REMOVED lines=12> */
.L_x_14770:
[----:B------:R-:W-:Y:S02]  /*21d30*/  ULDC UR4, c[0x0][0xc3c] ;  /* 0x00030f0000047ab9 */ /* 0x000fe40000000800 */
[----:B----4-:R-:W-:-:S13]  /*21d40*/  ISETP.GE.AND P0, PT, R27, UR4, PT ;  /* 0x000000041b007c0c */ /* 0x010fda000bf06270 */
[----:B------:R-:W-:Y:S05]  /*21d50*/  @!P0 BRA `(.L_x_14782) ;  /* 0xffffff9000cc8947 */ /* 0x000fea000383ffff */
[----:B------:R-:W-:Y:S05]  /*21d60*/  BSYNC B7 ;  /* 0x0000000000077941 */ /* 0x000fea0003800000 */
.L_x_14656:
[----:B---3--:R-:W3:Y:S01]  /*21d70*/  LDL.LU R0, [R1+0x5c] ;  /* 0x00005c0001007983 */ /* 0x008ee20000300800 */
[----:B------:R-:W-:Y:S01]  /*21d80*/  BSSY B0, `(.L_x_14783) ;  /* 0x000000b000007945 */ /* 0x000fe20003800000 */
[----:B0-2---:R-:W0:Y:S01]  /*21d90*/  S2R R5, SR_CgaCtaId ;  /* 0x0000000000057919 */ /* 0x005e220000008800 */
        /* <DEDUP_REMOVED lines=9> */
.L_x_14935:
[----:B------:R-:W-:Y:S05]  /*21e30*/  BSYNC B0 ;  /* 0x0000000000007941 */ /* 0x000fea0003800000 */
.L_x_14783:
[----:B------:R-:W-:-:S03]  /*21e40*/  UMOV UR4, 0xffffffff ;  /* 0xffffffff00047882 */ /* 0x000fc60000000000 */
[----:B------:R-:W-:Y:S05]  /*21e50*/  BRA.DIV UR4, `(.L_x_14785) ;  /* 0x0000003e04c07947 */ /* 0x000fea000b800000 */
[----:B0-----:R-:W0:Y:S02]  /*21e60*/  S2R R0, SR_TID.X ;  /* 0x0000000000007919 */ /* 0x001e240000002100 */
[----:B0-----:R-:W-:-:S04]  /*21e70*/  SHF.R.U32.HI R0, RZ, 0x5, R0 ;  /* 0x00000005ff007819 */ /* 0x001fc80000011600 */
[----:B------:R-:W-:-:S05]  /*21e80*/  LOP3.LUT R0, R0, 0x3, RZ, 0xc0, !PT ;  /* 0x0000000300007812 */ /* 0x000fca00078ec0ff */
[----:B------:R0:W1:Y:S02]  /*21e90*/  SHFL.IDX PT, R14, R0, RZ, 0x1f ;  /* 0x00001fff000e7589 */ /* 0x00006400000e0000 */
.L_x_14938:
[----:B-1----:R-:W-:-:S13]  /*21ea0*/  ISETP.NE.AND P0, PT, R14, RZ, PT ;  /* 0x000000ff0e00720c */ /* 0x002fda0003f05270 */
[----:B------:R-:W-:Y:S05]  /*21eb0*/  @P0 BRA `(.L_x_14465) ;  /* 0x0000000000b40947 */ /* 0x000fea0003800000 */
[----:B------:R-:W-:-:S03]  /*21ec0*/  UMOV UR4, 0xffffffff ;  /* 0xffffffff00047882 */ /* 0x000fc60000000000 */
[----:B------:R-:W-:Y:S05]  /*21ed0*/  BRA.DIV UR4, `(.L_x_14786) ;  /* 0x0000003e04d47947 */ /* 0x000fea000b800000 */
[----:B------:R-:W-:-:S13]  /*21ee0*/  ELECT P6, URZ, PT ;  /* 0x00000000003f782f */ /* 0x000fda00038c0000 */
.L_x_14941:
[----:B------:R-:W-:Y:S05]  /*21ef0*/  @!P6 BRA `(.L_x_14465) ;  /* 0x0000000000a4e947 */ /* 0x000fea0003800000 */
[----:B0-----:R-:W2:Y:S02]  /*21f00*/  LDL.LU R0, [R1+0x40] ;  /* 0x0000400001007983 */ /* 0x001ea40000300800 */
[----:B--2---:R-:W-:-:S04]  /*21f10*/  LOP3.LUT R0, R0, 0x2, RZ, 0xfc, !PT ;  /* 0x0000000200007812 */ /* 0x004fc800078efcff */
[----:B------:R-:W-:-:S13]  /*21f20*/  ISETP.NE.AND P0, PT, R0, 0x3, PT ;  /* 0x000000030000780c */ /* 0x000fda0003f05270 */
[----:B------:R-:W-:Y:S05]  /*21f30*/  @!P0 BRA `(.L_x_14787) ;  /* 0x0000000000048947 */ /* 0x000fea0003800000 */
[----:B------:R-:W-:Y:S01]  /*21f40*/  BPT.TRAP 0x1 ;  /* 0x000000040000795c */ /* 0x000fe20000300000 */
.L_x_14787:
[----:B------:R-:W2:Y:S04]  /*21f50*/  LDL R2, [R1+0x1c] ;  /* 0x00001c0001027983 */ /* 0x000ea80000100800 */
[----:B------:R-:W3:Y:S01]  /*21f60*/  LDL.LU R0, [R1+0xc] ;  /* 0x00000c0001007983 */ /* 0x000ee20000300800 */
[----:B--2---:R-:W-:Y:S01]  /*21f70*/  SHF.L.U32 R3, R2, 0x1f, RZ ;  /* 0x0000001f02037819 */ /* 0x004fe200000006ff */
[C---:B---3--:R-:W-:Y:S02]  /*21f80*/  IMAD R4, R0.reuse, 0x8, R5 ;  /* 0x0000000800047824 */ /* 0x048fe400078e0205 */
[----:B------:R-:W-:Y:S02]  /*21f90*/  VIADD R0, R0, 0x1 ;  /* 0x0000000100007836 */ /* 0x000fe40000000000 */
[----:B------:R-:W0:Y:S03]  /*21fa0*/  SYNCS.PHASECHK.TRANS64.TRYWAIT P1, [R4+URZ+0x13240], R3 ;  /* 0x01324003040075a7 */ /* 0x000e26000802017f */
[----:B------:R-:W-:-:S04]  /*21fb0*/  ISETP.NE.AND P2, PT, R0, 0x2, PT ;  /* 0x000000020000780c */ /* 0x000fc80003f45270 */
[----:B------:R-:W-:Y:S01]  /*21fc0*/  SEL R2, RZ, 0x1, P2 ;  /* 0x00000001ff027807 */ /* 0x000fe20001000000 */
[----:B0-----:R-:W-:Y:S08]  /*21fd0*/  @!P1 BRA `(.L_x_14788) ;  /* 0x0000003c00b49947 */ /* 0x001ff00003800000 */
.L_x_14942:
[----:B------:R-:W2:Y:S01]  /*21fe0*/  LDL.LU R6, [R1+0x1c] ;  /* 0x00001c0001067983 */ /* 0x000ea20000300800 */
[----:B------:R-:W-:Y:S02]  /*21ff0*/  SEL R0, R0, RZ, P2 ;  /* 0x000000ff00007207 */ /* 0x000fe40001000000 */
[----:B--2---:R-:W-:Y:S01]  /*22000*/  LOP3.LUT R2, R6, R2, RZ, 0x3c, !PT ;  /* 0x0000000206027212 */ /* 0x004fe200078e3cff */
[----:B------:R-:W-:Y:S06]  /*22010*/  @!P0 BRA `(.L_x_14789) ;  /* 0x0000000000048947 */ /* 0x000fec0003800000 */
[----:B------:R-:W-:Y:S01]  /*22020*/  BPT.TRAP 0x1 ;  /* 0x000000040000795c */ /* 0x000fe20000300000 */
.L_x_14789:
[----:B------:R-:W-:Y:S01]  /*22030*/  IMAD R5, R0, 0x8, R5 ;  /* 0x0000000800057824 */ /* 0x000fe200078e0205 */
[----:B------:R-:W-:-:S04]  /*22040*/  SHF.L.U32 R0, R2, 0x1f, RZ ;  /* 0x0000001f02007819 */ /* 0x000fc800000006ff */
[----:B------:R-:W1:Y:S02]  /*22050*/  SYNCS.PHASECHK.TRANS64.TRYWAIT P1, [R5+URZ+0x13240], R0 ;  /* 0x01324000050075a7 */ /* 0x000e64000802017f */
[----:B-1----:R-:W-:Y:S05]  /*22060*/  @!P1 BRA `(.L_x_14790) ;  /* 0x0000003c00a49947 */ /* 0x002fea0003800000 */
.L_x_14943:
[----:B------:R-:W-:Y:S05]  /*22070*/  @!P0 BRA `(.L_x_14791) ;  /* 0x0000000000048947 */ /* 0x000fea0003800000 */
[----:B------:R-:W-:Y:S01]  /*22080*/  BPT.TRAP 0x1 ;  /* 0x000000040000795c */ /* 0x000fe20000300000 */
.L_x_14791:
[----:B------:R-:W2:Y:S02]  /*22090*/  SYNCS.PHASECHK.TRANS64.TRYWAIT P1, [R4+URZ+0x13260], R3 ;  /* 0x01326003040075a7 */ /* 0x000ea4000802017f */
[----:B--2---:R-:W-:Y:S05]  /*220a0*/  @!P1 BRA `(.L_x_14792) ;  /* 0x0000003c00a89947 */ /* 0x004fea0003800000 */
.L_x_14944:
[----:B------:R-:W-:Y:S05]  /*220b0*/  @!P0 BRA `(.L_x_14793) ;  /* 0x0000000000048947 */ /* 0x000fea0003800000 */
[----:B------:R-:W-:Y:S01]  /*220c0*/  BPT.TRAP 0x1 ;  /* 0x000000040000795c */ /* 0x000fe20000300000 */
.L_x_14793:
[----:B------:R-:W3:Y:S02]  /*220d0*/  SYNCS.PHASECHK.TRANS64.TRYWAIT P1, [R5+URZ+0x13260], R0 ;  /* 0x01326000050075a7 */ /* 0x000ee4000802017f */
[----:B---3--:R-:W-:Y:S05]  /*220e0*/  @!P1 BRA `(.L_x_14794) ;  /* 0x0000003c00ac9947 */ /* 0x008fea0003800000 */
.L_x_14945:
[----:B------:R-:W-:Y:S05]  /*220f0*/  @!P0 BRA `(.L_x_14795) ;  /* 0x0000000000048947 */ /* 0x000fea0003800000 */
[----:B------:R-:W-:Y:S01]  /*22100*/  BPT.TRAP 0x1 ;  /* 0x000000040000795c */ /* 0x000fe20000300000 */
.L_x_14795:
[----:B------:R-:W4:Y:S02]  /*22110*/  SYNCS.PHASECHK.TRANS64.TRYWAIT P1, [R4+URZ+0x13280], R3 ;  /* 0x01328003040075a7 */ /* 0x000f24000802017f */
[----:B----4-:R-:W-:Y:S05]  /*22120*/  @!P1 BRA `(.L_x_14796) ;  /* 0x0000003c00b09947 */ /* 0x010fea0003800000 */
.L_x_14946:
[----:B------:R-:W-:Y:S05]  /*22130*/  @!P0 BRA `(.L_x_14797) ;  /* 0x0000000000048947 */ /* 0x000fea0003800000 */
[----:B------:R-:W-:Y:S01]  /*22140*/  BPT.TRAP 0x1 ;  /* 0x000000040000795c */ /* 0x000fe20000300000 */
.L_x_14797:
[----:B------:R0:W0:Y:S02]  /*22150*/  SYNCS.PHASECHK.TRANS64.TRYWAIT P0, [R5+URZ+0x13280], R0 ;  /* 0x01328000050075a7 */ /* 0x000024000800017f */
[----:B0-----:R-:W-:Y:S05]  /*22160*/  @!P0 NANOSLEEP.SYNCS 0x989680 ;  /* 0x009896800000895d */ /* 0x001fea0003900000 */
[----:B------:R-:W0:Y:S02]  /*22170*/  @!P0 SYNCS.PHASECHK.TRANS64 P0, [R5+URZ+0x13280], R0 ;  /* 0x01328000050085a7 */ /* 0x000e24000800007f */
[----:B0-----:R-:W-:Y:S05]  /*22180*/  @!P0 BRA `(.L_x_14797) ;  /* 0xfffffffc00f08947 */ /* 0x001fea000383ffff */
.L_x_14465:
[----:B------:R-:W-:Y:S05]  /*22190*/  BSYNC B8 ;  /* 0x0000000000087941 */ /* 0x000fea0003800000 */
.L_x_14462:
[----:B------:R-:W-:Y:S05]  /*221a0*/  EXIT ;  /* 0x000000000000794d */ /* 0x000fea0003800000 */
.L_x_14489:
[----:B-1----:R1:W2:Y:S02]  /*221b0*/  SYNCS.PHASECHK.TRANS64.TRYWAIT P5, [R48+URZ+0x13290], R73 ;  /* 0x01329049300075a7 */ /* 0x0022a400080a017f */
[----:B--2---:R-:W-:Y:S05]  /*221c0*/  @!P5 NANOSLEEP.SYNCS 0x989680 ;  /* 0x009896800000d95d */ /* 0x004fea0003900000 */
[----:B------:R-:W2:Y:S02]  /*221d0*/  @!P5 SYNCS.PHASECHK.TRANS64 P5, [R48+URZ+0x13290], R73 ;  /* 0x013290493000d5a7 */ /* 0x000ea400080a007f */
[----:B--2---:R-:W-:Y:S05]  /*221e0*/  @!P5 BRA `(.L_x_14489) ;  /* 0xfffffffc00f0d947 */ /* 0x004fea000383ffff */
[----:B------:R-:W-:Y:S05]  /*221f0*/  BRA `(.L_x_14798) ;  /* 0xfffffe0400c87947 */ /* 0x000fea000383ffff */
.L_x_14490:
[----:B------:R-:W-:Y:S01]  /*22200*/  BSSY B1, `(.L_x_14799) ;  /* 0x0000007000017945 */ /* 0x000fe20003800000 */
[----:B------:R-:W-:Y:S02]  /*22210*/  IMAD.MOV.U32 R12, RZ, RZ, RZ ;  /* 0x000000ffff0c7224 */ /* 0x000fe400078e00ff */
[----:B------:R-:W-:Y:S02]  /*22220*/  IMAD.MOV.U32 R11, RZ, RZ, 0x1e1f ;  /* 0x00001e1fff0b7424 */ /* 0x000fe400078e00ff */
[----:B------:R-:W-:-:S07]  /*22230*/  IMAD.MOV.U32 R15, RZ, RZ, -0x1 ;  /* 0xffffffffff0f7424 */ /* 0x000fce00078e00ff */
[----:B01----:R-:W-:Y:S05]  /*22240*/  WARPSYNC.COLLECTIVE R15, `(.L_x_14800) ;  /* 0x000000000f087348 */ /* 0x003fea0003c00000 */
[----:B------:R2:W3:Y:S02]  /*22250*/  SHFL.IDX P6, R14, R13, R12, R11 ;  /* 0x0000000c0d0e7389 */ /* 0x0004e400000c000b */
[----:B0123--:R-:W-:Y:S01]  /*22260*/  ENDCOLLECTIVE ;  /* 0x000000000000791b */ /* 0x00ffe20003800000 */
.L_x_14800:
[----:B------:R-:W-:Y:S05]  /*22270*/  BSYNC B1 ;  /* 0x0000000000017941 */ /* 0x000fea0003800000 */
.L_x_14799:
        /* <DEDUP_REMOVED lines=8> */
.L_x_14801:
[----:B------:R-:W-:Y:S05]  /*22300*/  BRA `(.L_x_14802) ;  /* 0xfffffe0400987947 */ /* 0x000fea000383ffff */
.L_x_14500:
[----:B0-----:R0:W1:Y:S02]  /*22310*/  SYNCS.PHASECHK.TRANS64.TRYWAIT P6, [R48+URZ+0x13290], R73 ;  /* 0x01329049300075a7 */ /* 0x00106400080c017f */
[----:B-1----:R-:W-:Y:S05]  /*22320*/  @!P6 NANOSLEEP.SYNCS 0x989680 ;  /* 0x009896800000e95d */ /* 0x002fea0003900000 */
[----:B------:R-:W1:Y:S02]  /*22330*/  @!P6 SYNCS.PHASECHK.TRANS64 P6, [R48+URZ+0x13290], R73 ;  /* 0x013290493000e5a7 */ /* 0x000e6400080c007f */
[----:B-1----:R-:W-:Y:S05]  /*22340*/  @!P6 BRA `(.L_x_14500) ;  /* 0xfffffffc00f0e947 */ /* 0x002fea000383ffff */
[----:B------:R-:W-:Y:S05]  /*22350*/  BRA `(.L_x_14803) ;  /* 0xfffffe1400f07947 */ /* 0x000fea000383ffff */
.L_x_14501:
[----:B------:R-:W-:Y:S01]  /*22360*/  BSSY B1, `(.L_x_14804) ;  /* 0x0000007000017945 */ /* 0x000fe20003800000 */
[----:B------:R-:W-:Y:S02]  /*22370*/  IMAD.MOV.U32 R12, RZ, RZ, RZ ;  /* 0x000000ffff0c7224 */ /* 0x000fe400078e00ff */
[----:B------:R-:W-:Y:S02]  /*22380*/  IMAD.MOV.U32 R11, RZ, RZ, 0x1e1f ;  /* 0x00001e1fff0b7424 */ /* 0x000fe400078e00ff */
[----:B------:R-:W-:-:S07]  /*22390*/  IMAD.MOV.U32 R15, RZ, RZ, -0x1 ;  /* 0xffffffffff0f7424 */ /* 0x000fce00078e00ff */
[----:B0-----:R-:W-:Y:S05]  /*223a0*/  WARPSYNC.COLLECTIVE R15, `(.L_x_14805) ;  /* 0x000000000f087348 */ /* 0x001fea0003c00000 */
[----:B------:R1:W2:Y:S02]  /*223b0*/  SHFL.IDX P6, R14, R13, R12, R11 ;  /* 0x0000000c0d0e7389 */ /* 0x0002a400000c000b */
[----:B012---:R-:W-:Y:S01]  /*223c0*/  ENDCOLLECTIVE ;  /* 0x000000000000791b */ /* 0x007fe20003800000 */
.L_x_14805:
[----:B------:R-:W-:Y:S05]  /*223d0*/  BSYNC B1 ;  /* 0x0000000000017941 */ /* 0x000fea0003800000 */
.L_x_14804:
        /* <DEDUP_REMOVED lines=8> */
.L_x_14806:
[----:B------:R-:W-:Y:S05]  /*22460*/  BRA `(.L_x_14807) ;  /* 0xfffffe1400c07947 */ /* 0x000fea000383ffff */
.L_x_14506:
[----:B0-----:R0:W1:Y:S02]  /*22470*/  SYNCS.PHASECHK.TRANS64.TRYWAIT P3, [R48+URZ+0x13290], R73 ;  /* 0x01329049300075a7 */ /* 0x001064000806017f */
[----:B-1----:R-:W-:Y:S05]  /*22480*/  @!P3 NANOSLEEP.SYNCS 0x989680 ;  /* 0x009896800000b95d */ /* 0x002fea0003900000 */
[----:B------:R-:W1:Y:S02]  /*22490*/  @!P3 SYNCS.PHASECHK.TRANS64 P3, [R48+URZ+0x13290], R73 ;  /* 0x013290493000b5a7 */ /* 0x000e64000806007f */
[----:B-1----:R-:W-:Y:S05]  /*224a0*/  @!P3 BRA `(.L_x_14506) ;  /* 0xfffffffc00f0b947 */ /* 0x002fea000383ffff */
[----:B------:R-:W-:Y:S05]  /*224b0*/  BRA `(.L_x_14808) ;  /* 0xfffffe2400ac7947 */ /* 0x000fea000383ffff */
.L_x_14507:
[----:B------:R-:W-:Y:S01]  /*224c0*/  BSSY B1, `(.L_x_14809) ;  /* 0x0000007000017945 */ /* 0x000fe20003800000 */
[----:B------:R-:W-:Y:S02]  /*224d0*/  IMAD.MOV.U32 R12, RZ, RZ, RZ ;  /* 0x000000ffff0c7224 */ /* 0x000fe400078e00ff */
[----:B------:R-:W-:Y:S02]  /*224e0*/  IMAD.MOV.U32 R11, RZ, RZ, 0x1e1f ;  /* 0x00001e1fff0b7424 */ /* 0x000fe400078e00ff */
[----:B------:R-:W-:-:S07]  /*224f0*/  IMAD.MOV.U32 R15, RZ, RZ, -0x1 ;  /* 0xffffffffff0f7424 */ /* 0x000fce00078e00ff */
[----:B0-----:R-:W-:Y:S05]  /*22500*/  WARPSYNC.COLLECTIVE R15, `(.L_x_14810) ;  /* 0x000000000f087348 */ /* 0x001fea0003c00000 */
[----:B------:R1:W2:Y:S02]  /*22510*/  SHFL.IDX P6, R14, R13, R12, R11 ;  /* 0x0000000c0d0e7389 */ /* 0x0002a400000c000b */
[----:B012---:R-:W-:Y:S01]  /*22520*/  ENDCOLLECTIVE ;  /* 0x000000000000791b */ /* 0x007fe20003800000 */
.L_x_14810:
[----:B------:R-:W-:Y:S05]  /*22530*/  BSYNC B1 ;  /* 0x0000000000017941 */ /* 0x000fea0003800000 */
.L_x_14809:
        /* <DEDUP_REMOVED lines=8> */
.L_x_14811:
[----:B------:R-:W-:Y:S05]  /*225c0*/  BRA `(.L_x_14812) ;  /* 0xfffffe2400e87947 */ /* 0x000fea000383ffff */
.L_x_14511:
[----:B-1----:R1:W0:Y:S02]  /*225d0*/  SYNCS.PHASECHK.TRANS64.TRYWAIT P4, [R48+URZ+0x132b0], R73 ;  /* 0x0132b049300075a7 */ /* 0x002224000808017f */
[----:B0-----:R-:W-:Y:S05]  /*225e0*/  @!P4 NANOSLEEP.SYNCS 0x989680 ;  /* 0x009896800000c95d */ /* 0x001fea0003900000 */
[----:B------:R-:W0:Y:S02]  /*225f0*/  @!P4 SYNCS.PHASECHK.TRANS64 P4, [R48+URZ+0x132b0], R73 ;  /* 0x0132b0493000c5a7 */ /* 0x000e24000808007f */
[----:B0-----:R-:W-:Y:S05]  /*22600*/  @!P4 BRA `(.L_x_14511) ;  /* 0xfffffffc00f0c947 */ /* 0x001fea000383ffff */
[----:B------:R-:W-:Y:S05]  /*22610*/  BRA `(.L_x_14813) ;  /* 0xfffffe2800607947 */ /* 0x000fea000383ffff */
.L_x_14537:
[----:B------:R-:W-:Y:S01]  /*22620*/  BSSY B1, `(.L_x_14814) ;  /* 0x0000007000017945 */ /* 0x000fe20003800000 */
[----:B------:R-:W-:Y:S02]  /*22630*/  IMAD.MOV.U32 R12, RZ, RZ, RZ ;  /* 0x000000ffff0c7224 */ /* 0x000fe400078e00ff */
[----:B------:R-:W-:Y:S02]  /*22640*/  IMAD.MOV.U32 R11, RZ, RZ, 0x1e1f ;  /* 0x00001e1fff0b7424 */ /* 0x000fe400078e00ff */
[----:B------:R-:W-:-:S07]  /*22650*/  IMAD.MOV.U32 R15, RZ, RZ, -0x1 ;  /* 0xffffffffff0f7424 */ /* 0x000fce00078e00ff */
[----:B------:R-:W-:Y:S05]  /*22660*/  WARPSYNC.COLLECTIVE R15, `(.L_x_14815) ;  /* 0x000000000f087348 */ /* 0x000fea0003c00000 */
[----:B------:R0:W1:Y:S02]  /*22670*/  SHFL.IDX P6, R14, R13, R12, R11 ;  /* 0x0000000c0d0e7389 */ /* 0x00006400000c000b */
[----:B01----:R-:W-:Y:S01]  /*22680*/  ENDCOLLECTIVE ;  /* 0x000000000000791b */ /* 0x003fe20003800000 */
.L_x_14815:
[----:B------:R-:W-:Y:S05]  /*22690*/  BSYNC B1 ;  /* 0x0000000000017941 */ /* 0x000fea0003800000 */
.L_x_14814:
        /* <DEDUP_REMOVED lines=8> */
.L_x_14816:
[----:B------:R-:W-:Y:S02]  /*22720*/  IMAD.MOV.U32 R13, RZ, RZ, R4 ;  /* 0x000000ffff0d7224 */ /* 0x000fe400078e0004 */
[----:B------:R-:W-:-:S07]  /*22730*/  IMAD.MOV.U32 R3, RZ, RZ, R14 ;  /* 0x000000ffff037224 */ /* 0x000fce00078e000e */
[----:B------:R-:W-:Y:S05]  /*22740*/  WARPSYNC.COLLECTIVE R15, `(.L_x_14817) ;  /* 0x000000000f087348 */ /* 0x000fea0003c00000 */
[----:B------:R0:W1:Y:S02]  /*22750*/  SHFL.IDX P6, R14, R13, R12, R11 ;  /* 0x0000000c0d0e7389 */ /* 0x00006400000c000b */
[----:B01----:R-:W-:Y:S01]  /*22760*/  ENDCOLLECTIVE ;  /* 0x000000000000791b */ /* 0x003fe20003800000 */
.L_x_14817:
[----:B------:R-:W-:Y:S02]  /*22770*/  IMAD.MOV.U32 R13, RZ, RZ, R5 ;  /* 0x000000ffff0d7224 */ /* 0x000fe400078e0005 */
[----:B------:R-:W-:-:S07]  /*22780*/  IMAD.MOV.U32 R4, RZ, RZ, R14 ;  /* 0x000000ffff047224 */ /* 0x000fce00078e000e */
[----:B------:R-:W-:Y:S05]  /*22790*/  WARPSYNC.COLLECTIVE R15, `(.L_x_14818) ;  /* 0x000000000f087348 */ /* 0x000fea0003c00000 */
[----:B------:R0:W1:Y:S02]  /*227a0*/  SHFL.IDX P6, R14, R13, R12, R11 ;  /* 0x0000000c0d0e7389 */ /* 0x00006400000c000b */
[----:B01----:R-:W-:Y:S01]  /*227b0*/  ENDCOLLECTIVE ;  /* 0x000000000000791b */ /* 0x003fe20003800000 */
.L_x_14818:
[----:B------:R-:W-:Y:S05]  /*227c0*/  BRA `(.L_x_14819) ;  /* 0xfffffe3c00287947 */ /* 0x000fea000383ffff */
.L_x_14541:
[----:B-1----:R1:W2:Y:S02]  /*227d0*/  SYNCS.PHASECHK.TRANS64.TRYWAIT P0, [R22+URZ+0x13200], R5 ;  /* 0x01320005160075a7 */ /* 0x0022a4000800017f */
[----:B--2---:R-:W-:Y:S05]  /*227e0*/  @!P0 NANOSLEEP.SYNCS 0x989680 ;  /* 0x009896800000895d */ /* 0x004fea0003900000 */
[----:B------:R-:W2:Y:S02]  /*227f0*/  @!P0 SYNCS.PHASECHK.TRANS64 P0, [R22+URZ+0x13200], R5 ;  /* 0x01320005160085a7 */ /* 0x000ea4000800007f */
[----:B--2---:R-:W-:Y:S05]  /*22800*/  @!P0 BRA `(.L_x_14541) ;  /* 0xfffffffc00f08947 */ /* 0x004fea000383ffff */
[----:B------:R-:W-:Y:S05]  /*22810*/  BRA `(.L_x_14820) ;  /* 0xfffffe3c00c07947 */ /* 0x000fea000383ffff */
.L_x_14545:
[----:B------:R-:W-:Y:S01]  /*22820*/  BSSY B1, `(.L_x_14821) ;  /* 0x0000007000017945 */ /* 0x000fe20003800000 */
[----:B------:R-:W-:Y:S02]  /*22830*/  IMAD.MOV.U32 R12, RZ, RZ, RZ ;  /* 0x000000ffff0c7224 */ /* 0x000fe400078e00ff */
[----:B------:R-:W-:Y:S02]  /*22840*/  IMAD.MOV.U32 R11, RZ, RZ, 0x1e1f ;  /* 0x00001e1fff0b7424 */ /* 0x000fe400078e00ff */
[----:B------:R-:W-:-:S07]  /*22850*/  IMAD.MOV.U32 R15, RZ, RZ, -0x1 ;  /* 0xffffffffff0f7424 */ /* 0x000fce00078e00ff */
[----:B------:R-:W-:Y:S05]  /*22860*/  WARPSYNC.COLLECTIVE R15, `(.L_x_14822) ;  /* 0x000000000f087348 */ /* 0x000fea0003c00000 */
[----:B------:R0:W1:Y:S02]  /*22870*/  SHFL.IDX P6, R14, R13, R12, R11 ;  /* 0x0000000c0d0e7389 */ /* 0x00006400000c000b */
[----:B01----:R-:W-:Y:S01]  /*22880*/  ENDCOLLECTIVE ;  /* 0x000000000000791b */ /* 0x003fe20003800000 */
.L_x_14822:
[----:B------:R-:W-:Y:S05]  /*22890*/  BSYNC B1 ;  /* 0x0000000000017941 */ /* 0x000fea0003800000 */
.L_x_14821:
        /* <DEDUP_REMOVED lines=8> */
.L_x_14823:
[----:B------:R-:W-:Y:S02]  /*22920*/  IMAD.MOV.U32 R13, RZ, RZ, R7 ;  /* 0x000000ffff0d7224 */ /* 0x000fe400078e0007 */
[----:B------:R-:W-:-:S07]  /*22930*/  IMAD.MOV.U32 R5, RZ, RZ, R14 ;  /* 0x000000ffff057224 */ /* 0x000fce00078e000e */
[----:B------:R-:W-:Y:S05]  /*22940*/  WARPSYNC.COLLECTIVE R15, `(.L_x_14824) ;  /* 0x000000000f087348 */ /* 0x000fea0003c00000 */
[----:B------:R0:W1:Y:S02]  /*22950*/  SHFL.IDX P6, R14, R13, R12, R11 ;  /* 0x0000000c0d0e7389 */ /* 0x00006400000c000b */
[----:B01----:R-:W-:Y:S01]  /*22960*/  ENDCOLLECTIVE ;  /* 0x000000000000791b */ /* 0x003fe20003800000 */
.L_x_14824:
[----:B------:R-:W-:Y:S02]  /*22970*/  IMAD.MOV.U32 R13, RZ, RZ, R0 ;  /* 0x000000ffff0d7224 */ /* 0x000fe400078e0000 */
[----:B------:R-:W-:-:S07]  /*22980*/  IMAD.MOV.U32 R7, RZ, RZ, R14 ;  /* 0x000000ffff077224 */ /* 0x000fce00078e000e */
[----:B------:R-:W-:Y:S05]  /*22990*/  WARPSYNC.COLLECTIVE R15, `(.L_x_14825) ;  /* 0x000000000f087348 */ /* 0x000fea0003c00000 */
[----:B------:R0:W1:Y:S02]  /*229a0*/  SHFL.IDX P6, R14, R13, R12, R11 ;  /* 0x0000000c0d0e7389 */ /* 0x00006400000c000b */
[----:B01----:R-:W-:Y:S01]  /*229b0*/  ENDCOLLECTIVE ;  /* 0x000000000000791b */ /* 0x003fe20003800000 */
.L_x_14825:
[----:B------:R-:W-:Y:S05]  /*229c0*/  BRA `(.L_x_14826) ;  /* 0xfffffe4c00ec7947 */ /* 0x000fea000383ffff */
.L_x_14549:
[----:B0-----:R0:W1:Y:S02]  /*229d0*/  SYNCS.PHASECHK.TRANS64.TRYWAIT P1, [R22+URZ+0x13200], R13 ;  /* 0x0132000d160075a7 */ /* 0x001064000802017f */
[----:B-1----:R-:W-:Y:S05]  /*229e0*/  @!P1 NANOSLEEP.SYNCS 0x989680 ;  /* 0x009896800000995d */ /* 0x002fea0003900000 */
[----:B------:R-:W1:Y:S02]  /*229f0*/  @!P1 SYNCS.PHASECHK.TRANS64 P1, [R22+URZ+0x13200], R13 ;  /* 0x0132000d160095a7 */ /* 0x000e64000802007f */
[----:B-1----:R-:W-:Y:S05]  /*22a00*/  @!P1 BRA `(.L_x_14549) ;  /* 0xfffffffc00f09947 */ /* 0x002fea000383ffff */
[----:B------:R-:W-:Y:S05]  /*22a10*/  BRA `(.L_x_14827) ;  /* 0xfffffe5000747947 */ /* 0x000fea000383ffff */
.L_x_14553:
[----:B-1----:R1:W3:Y:S02]  /*22a20*/  SYNCS.PHASECHK.TRANS64.TRYWAIT P1, [R12+URZ+0x13230], R3 ;  /* 0x013230030c0075a7 */ /* 0x0022e4000802017f */
[----:B---3--:R-:W-:Y:S05]  /*22a30*/  @!P1 NANOSLEEP.SYNCS 0x989680 ;  /* 0x009896800000995d */ /* 0x008fea0003900000 */
[----:B------:R-:W3:Y:S02]  /*22a40*/  @!P1 SYNCS.PHASECHK.TRANS64 P1, [R12+URZ+0x13230], R3 ;  /* 0x013230030c0095a7 */ /* 0x000ee4000802007f */
[----:B---3--:R-:W-:Y:S05]  /*22a50*/  @!P1 BRA `(.L_x_14553) ;  /* 0xfffffffc00f09947 */ /* 0x008fea000383ffff */
[----:B------:R-:W-:Y:S05]  /*22a60*/  BRA `(.L_x_14552) ;  /* 0xfffffe6000c47947 */ /* 0x000fea000383ffff */
.L_x_14574:
[----:B-1----:R1:W2:Y:S02]  /*22a70*/  SYNCS.PHASECHK.TRANS64.TRYWAIT P1, [R14+URZ+0x13230], R11 ;  /* 0x0132300b0e0075a7 */ /* 0x0022a4000802017f */
[----:B--2---:R-:W-:Y:S05]  /*22a80*/  @!P1 NANOSLEEP.SYNCS 0x989680 ;  /* 0x009896800000995d */ /* 0x004fea0003900000 */
[----:B------:R-:W2:Y:S02]  /*22a90*/  @!P1 SYNCS.PHASECHK.TRANS64 P1, [R14+URZ+0x13230], R11 ;  /* 0x0132300b0e0095a7 */ /* 0x000ea4000802007f */
[----:B--2---:R-:W-:Y:S05]  /*22aa0*/  @!P1 BRA `(.L_x_14574) ;  /* 0xfffffffc00f09947 */ /* 0x004fea000383ffff */
[----:B------:R-:W-:Y:S05]  /*22ab0*/  BRA `(.L_x_14573) ;  /* 0xfffffea000907947 */ /* 0x000fea000383ffff */
.L_x_14579:
[----:B-1----:R1:W2:Y:S02]  /*22ac0*/  SYNCS.PHASECHK.TRANS64.TRYWAIT P1, [R15+URZ+0x13250], R10 ;  /* 0x0132500a0f0075a7 */ /* 0x0022a4000802017f */
[----:B--2---:R-:W-:Y:S05]  /*22ad0*/  @!P1 NANOSLEEP.SYNCS 0x989680 ;  /* 0x009896800000995d */ /* 0x004fea0003900000 */
[----:B------:R-:W2:Y:S02]  /*22ae0*/  @!P1 SYNCS.PHASECHK.TRANS64 P1, [R15+URZ+0x13250], R10 ;  /* 0x0132500a0f0095a7 */ /* 0x000ea4000802007f */
[----:B--2---:R-:W-:Y:S05]  /*22af0*/  @!P1 BRA `(.L_x_14579) ;  /* 0xfffffffc00f09947 */ /* 0x004fea000383ffff */
[----:B------:R-:W-:Y:S05]  /*22b00*/  BRA `(.L_x_14578) ;  /* 0xfffffea800007947 */ /* 0x000fea000383ffff */
.L_x_14602:
[----:B-1----:R1:W2:Y:S02]  /*22b10*/  SYNCS.PHASECHK.TRANS64.TRYWAIT P1, [R0+URZ+0x13230], R3 ;  /* 0x01323003000075a7 */ /* 0x0022a4000802017f */
[----:B--2---:R-:W-:Y:S05]  /*22b20*/  @!P1 NANOSLEEP.SYNCS 0x989680 ;  /* 0x009896800000995d */ /* 0x004fea0003900000 */
[----:B------:R-:W2:Y:S02]  /*22b30*/  @!P1 SYNCS.PHASECHK.TRANS64 P1, [R0+URZ+0x13230], R3 ;  /* 0x01323003000095a7 */ /* 0x000ea4000802007f */
[----:B--2---:R-:W-:Y:S05]  /*22b40*/  @!P1 BRA `(.L_x_14602) ;  /* 0xfffffffc00f09947 */ /* 0x004fea000383ffff */
[----:B------:R-:W-:Y:S05]  /*22b50*/  BRA `(.L_x_14601) ;  /* 0xfffffee800047947 */ /* 0x000fea000383ffff */
.L_x_14607:
[----:B-1----:R1:W2:Y:S02]  /*22b60*/  SYNCS.PHASECHK.TRANS64.TRYWAIT P1, [R14+URZ+0x13250], R3 ;  /* 0x013250030e0075a7 */ /* 0x0022a4000802017f */
[----:B--2---:R-:W-:Y:S05]  /*22b70*/  @!P1 NANOSLEEP.SYNCS 0x989680 ;  /* 0x009896800000995d */ /* 0x004fea0003900000 */
[----:B------:R-:W2:Y:S02]  /*22b80*/  @!P1 SYNCS.PHASECHK.TRANS64 P1, [R14+URZ+0x13250], R3 ;  /* 0x013250030e0095a7 */ /* 0x000ea4000802007f */
[----:B--2---:R-:W-:Y:S05]  /*22b90*/  @!P1 BRA `(.L_x_14607) ;  /* 0xfffffffc00f09947 */ /* 0x004fea000383ffff */
[----:B------:R-:W-:Y:S05]  /*22ba0*/  BRA `(.L_x_14606) ;  /* 0xfffffeec00747947 */ /* 0x000fea000383ffff */
.L_x_14617:
[----:B-1----:R1:W2:Y:S02]  /*22bb0*/  SYNCS.PHASECHK.TRANS64.TRYWAIT P1, [R3+URZ+0x13230], R12 ;  /* 0x0132300c030075a7 */ /* 0x0022a4000802017f */
[----:B--2---:R-:W-:Y:S05]  /*22bc0*/  @!P1 NANOSLEEP.SYNCS 0x989680 ;  /* 0x009896800000995d */ /* 0x004fea0003900000 */
[----:B------:R-:W2:Y:S02]  /*22bd0*/  @!P1 SYNCS.PHASECHK.TRANS64 P1, [R3+URZ+0x13230], R12 ;  /* 0x0132300c030095a7 */ /* 0x000ea4000802007f */
[----:B--2---:R-:W-:Y:S05]  /*22be0*/  @!P1 BRA `(.L_x_14617) ;  /* 0xfffffffc00f09947 */ /* 0x004fea000383ffff */
[----:B------:R-:W-:Y:S05]  /*22bf0*/  BRA `(.L_x_14616) ;  /* 0xffffff0c00307947 */ /* 0x000fea000383ffff */
.L_x_14622:
[----:B-1----:R1:W2:Y:S02]  /*22c00*/  SYNCS.PHASECHK.TRANS64.TRYWAIT P1, [R9+URZ+0x13250], R3 ;  /* 0x01325003090075a7 */ /* 0x0022a4000802017f */
[----:B--2---:R-:W-:Y:S05]  /*22c10*/  @!P1 NANOSLEEP.SYNCS 0x989680 ;  /* 0x009896800000995d */ /* 0x004fea0003900000 */
[----:B------:R-:W2:Y:S02]  /*22c20*/  @!P1 SYNCS.PHASECHK.TRANS64 P1, [R9+URZ+0x13250], R3 ;  /* 0x01325003090095a7 */ /* 0x000ea4000802007f */
[----:B--2---:R-:W-:Y:S05]  /*22c30*/  @!P1 BRA `(.L_x_14622) ;  /* 0xfffffffc00f09947 */ /* 0x004fea000383ffff */
[----:B------:R-:W-:Y:S05]  /*22c40*/  BRA `(.L_x_14621) ;  /* 0xffffff1000a07947 */ /* 0x000fea000383ffff */
.L_x_14638:
[----:B-1----:R1:W2:Y:S02]  /*22c50*/  SYNCS.PHASECHK.TRANS64.TRYWAIT P1, [R13+URZ+0x13250], R4 ;  /* 0x013250040d0075a7 */ /* 0x0022a4000802017f */
[----:B--2---:R-:W-:Y:S05]  /*22c60*/  @!P1 NANOSLEEP.SYNCS 0x989680 ;  /* 0x009896800000995d */ /* 0x004fea0003900000 */
[----:B------:R-:W2:Y:S02]  /*22c70*/  @!P1 SYNCS.PHASECHK.TRANS64 P1, [R13+URZ+0x13250], R4 ;  /* 0x013250040d0095a7 */ /* 0x000ea4000802007f */
[----:B--2---:R-:W-:Y:S05]  /*22c80*/  @!P1 BRA `(.L_x_14638) ;  /* 0xfffffffc00f09947 */ /* 0x004fea000383ffff */
[----:B------:R-:W-:Y:S05]  /*22c90*/  BRA `(.L_x_14637) ;  /* 0xffffff4c00a47947 */ /* 0x000fea000383ffff */
.L_x_14670:
[----:B------:R-:W0:Y:S01]  /*22ca0*/  S2R R9, SR_TID.X ;  /* 0x0000000000097919 */ /* 0x000e220000002100 */
[----:B------:R-:W-:Y:S01]  /*22cb0*/  BSSY B1, `(.L_x_14828) ;  /* 0x000000a000017945 */ /* 0x000fe20003800000 */
[----:B------:R-:W-:Y:S02]  /*22cc0*/  IMAD.MOV.U32 R12, RZ, RZ, RZ ;  /* 0x000000ffff0c7224 */ /* 0x000fe400078e00ff */
[----:B-1----:R-:W-:Y:S02]  /*22cd0*/  IMAD.MOV.U32 R11, RZ, RZ, 0x1f ;  /* 0x0000001fff0b7424 */ /* 0x002fe400078e00ff */
[----:B------:R-:W-:Y:S01]  /*22ce0*/  IMAD.MOV.U32 R15, RZ, RZ, -0x1 ;  /* 0xffffffffff0f7424 */ /* 0x000fe200078e00ff */
[----:B0-----:R-:W-:-:S04]  /*22cf0*/  SHF.R.U32.HI R9, RZ, 0x5, R9 ;  /* 0x00000005ff097819 */ /* 0x001fc80000011609 */
[----:B------:R-:W-:-:S05]  /*22d00*/  LOP3.LUT R9, R9, 0x3, RZ, 0xc0, !PT ;  /* 0x0000000309097812 */ /* 0x000fca00078ec0ff */
[----:B------:R-:W-:-:S07]  /*22d10*/  IMAD.MOV.U32 R13, RZ, RZ, R9 ;  /* 0x000000ffff0d7224 */ /* 0x000fce00078e0009 */
[----:B------:R-:W-:Y:S05]  /*22d20*/  WARPSYNC.COLLECTIVE R15, `(.L_x_14829) ;  /* 0x000000000f087348 */ /* 0x000fea0003c00000 */
[----:B------:R0:W1:Y:S02]  /*22d30*/  SHFL.IDX P6, R14, R13, R12, R11 ;  /* 0x0000000c0d0e7389 */ /* 0x00006400000c000b */
[----:B01----:R-:W-:Y:S01]  /*22d40*/  ENDCOLLECTIVE ;  /* 0x000000000000791b */ /* 0x003fe20003800000 */
.L_x_14829:
[----:B------:R-:W-:Y:S05]  /*22d50*/  BSYNC B1 ;  /* 0x0000000000017941 */ /* 0x000fea0003800000 */
.L_x_14828:
[----:B------:R-:W-:Y:S05]  /*22d60*/  BRA `(.L_x_14830) ;  /* 0xffffff8c00607947 */ /* 0x000fea000383ffff */
.L_x_14672:
[----:B------:R-:W-:Y:S01]  /*22d70*/  BSSY B1, `(.L_x_14831) ;  /* 0x0000006000017945 */ /* 0x000fe20003800000 */
[----:B------:R-:W-:-:S07]  /*22d80*/  IMAD.MOV.U32 R15, RZ, RZ, -0x1 ;  /* 0xffffffffff0f7424 */ /* 0x000fce00078e00ff */
[----:B01----:R-:W-:Y:S05]  /*22d90*/  WARPSYNC.COLLECTIVE R15, `(.L_x_14832) ;  /* 0x000000000f0c7348 */ /* 0x003fea0003c00000 */
[----:B------:R-:W-:Y:S02]  /*22da0*/  ELECT P6, UR62, PT ;  /* 0x00000000003e782f */ /* 0x000fe400038c0000 */
[----:B------:R-:W-:Y:S01]  /*22db0*/  MOV R14, UR62 ;  /* 0x0000003e000e7c02 */ /* 0x000fe20008000f00 */
[----:B01----:R-:W-:Y:S10]  /*22dc0*/  ENDCOLLECTIVE ;  /* 0x000000000000791b */ /* 0x003ff40003800000 */
.L_x_14832:
[----:B------:R-:W-:Y:S05]  /*22dd0*/  BSYNC B1 ;  /* 0x0000000000017941 */ /* 0x000fea0003800000 */
.L_x_14831:
[----:B------:R-:W-:Y:S05]  /*22de0*/  BRA `(.L_x_14671) ;  /* 0xffffff8c00587947 */ /* 0x000fea000383ffff */
.L_x_14674:
[----:B0-----:R0:W2:Y:S02]  /*22df0*/  SYNCS.PHASECHK.TRANS64.TRYWAIT P0, [R17+URZ+0x13220], R5 ;  /* 0x01322005110075a7 */ /* 0x0010a4000800017f */
[----:B--2---:R-:W-:Y:S05]  /*22e00*/  @!P0 NANOSLEEP.SYNCS 0x989680 ;  /* 0x009896800000895d */ /* 0x004fea0003900000 */
[----:B------:R-:W2:Y:S02]  /*22e10*/  @!P0 SYNCS.PHASECHK.TRANS64 P0, [R17+URZ+0x13220], R5 ;  /* 0x01322005110085a7 */ /* 0x000ea4000800007f */
[----:B--2---:R-:W-:Y:S05]  /*22e20*/  @!P0 BRA `(.L_x_14674) ;  /* 0xfffffffc00f08947 */ /* 0x004fea000383ffff */
[----:B------:R-:W-:Y:S05]  /*22e30*/  BRA `(.L_x_14833) ;  /* 0xffffff8c00687947 */ /* 0x000fea000383ffff */
.L_x_14678:
[----:B0-----:R0:W2:Y:S02]  /*22e40*/  SYNCS.PHASECHK.TRANS64.TRYWAIT P0, [R5+URZ+0x132a0], R6 ;  /* 0x0132a006050075a7 */ /* 0x0010a4000800017f */
[----:B--2---:R-:W-:Y:S05]  /*22e50*/  @!P0 NANOSLEEP.SYNCS 0x989680 ;  /* 0x009896800000895d */ /* 0x004fea0003900000 */
[----:B------:R-:W2:Y:S02]  /*22e60*/  @!P0 SYNCS.PHASECHK.TRANS64 P0, [R5+URZ+0x132a0], R6 ;  /* 0x0132a006050085a7 */ /* 0x000ea4000800007f */
[----:B--2---:R-:W-:Y:S05]  /*22e70*/  @!P0 BRA `(.L_x_14678) ;  /* 0xfffffffc00f08947 */ /* 0x004fea000383ffff */
[----:B------:R-:W-:Y:S05]  /*22e80*/  BRA `(.L_x_14834) ;  /* 0xffffff8c00887947 */ /* 0x000fea000383ffff */
.L_x_14683:
[----:B-1----:R1:W2:Y:S02]  /*22e90*/  SYNCS.PHASECHK.TRANS64.TRYWAIT P0, [R5+URZ+0x132c0], R6 ;  /* 0x0132c006050075a7 */ /* 0x0022a4000800017f */
[----:B--2---:R-:W-:Y:S05]  /*22ea0*/  @!P0 NANOSLEEP.SYNCS 0x989680 ;  /* 0x009896800000895d */ /* 0x004fea0003900000 */
[----:B------:R-:W2:Y:S02]  /*22eb0*/  @!P0 SYNCS.PHASECHK.TRANS64 P0, [R5+URZ+0x132c0], R6 ;  /* 0x0132c006050085a7 */ /* 0x000ea4000800007f */
[----:B--2---:R-:W-:Y:S05]  /*22ec0*/  @!P0 BRA `(.L_x_14683) ;  /* 0xfffffffc00f08947 */ /* 0x004fea000383ffff */
[----:B------:R-:W-:Y:S05]  /*22ed0*/  BRA `(.L_x_14835) ;  /* 0xffffff9000087947 */ /* 0x000fea000383ffff */
.L_x_14690:
[----:B0-----:R0:W2:Y:S02]  /*22ee0*/  SYNCS.PHASECHK.TRANS64.TRYWAIT P1, [R5+URZ+0x132a0], R6 ;  /* 0x0132a006050075a7 */ /* 0x0010a4000802017f */
[----:B--2---:R-:W-:Y:S05]  /*22ef0*/  @!P1 NANOSLEEP.SYNCS 0x989680 ;  /* 0x009896800000995d */ /* 0x004fea0003900000 */
[----:B------:R-:W2:Y:S02]  /*22f00*/  @!P1 SYNCS.PHASECHK.TRANS64 P1, [R5+URZ+0x132a0], R6 ;  /* 0x0132a006050095a7 */ /* 0x000ea4000802007f */
[----:B--2---:R-:W-:Y:S05]  /*22f10*/  @!P1 BRA `(.L_x_14690) ;  /* 0xfffffffc00f09947 */ /* 0x004fea000383ffff */
[----:B------:R-:W-:Y:S05]  /*22f20*/  BRA `(.L_x_14836) ;  /* 0xffffff9000dc7947 */ /* 0x000fea000383ffff */
.L_x_14695:
[----:B-1----:R1:W2:Y:S02]  /*22f30*/  SYNCS.PHASECHK.TRANS64.TRYWAIT P1, [R5+URZ+0x132c0], R6 ;  /* 0x0132c006050075a7 */ /* 0x0022a4000802017f */
[----:B--2---:R-:W-:Y:S05]  /*22f40*/  @!P1 NANOSLEEP.SYNCS 0x989680 ;  /* 0x009896800000995d */ /* 0x004fea0003900000 */
[----:B------:R-:W2:Y:S02]  /*22f50*/  @!P1 SYNCS.PHASECHK.TRANS64 P1, [R5+URZ+0x132c0], R6 ;  /* 0x0132c006050095a7 */ /* 0x000ea4000802007f */
[----:B--2---:R-:W-:Y:S05]  /*22f60*/  @!P1 BRA `(.L_x_14695) ;  /* 0xfffffffc00f09947 */ /* 0x004fea000383ffff */
[----:B------:R-:W-:Y:S05]  /*22f70*/  BRA `(.L_x_14837) ;  /* 0xffffff9400587947 */ /* 0x000fea000383ffff */
.L_x_14718:
[----:B------:R-:W0:Y:S01]  /*22f80*/  S2R R21, SR_TID.X ;  /* 0x0000000000157919 */ /* 0x000e220000002100 */
[----:B------:R-:W-:Y:S01]  /*22f90*/  BSSY B0, `(.L_x_14838) ;  /* 0x000000a000007945 */ /* 0x000fe20003800000 */
[----:B------:R-:W-:Y:S02]  /*22fa0*/  IMAD.MOV.U32 R12, RZ, RZ, RZ ;  /* 0x000000ffff0c7224 */ /* 0x000fe400078e00ff */
[----:B------:R-:W-:Y:S01]  /*22fb0*/  IMAD.MOV.U32 R15, RZ, RZ, -0x1 ;  /* 0xffffffffff0f7424 */ /* 0x000fe200078e00ff */
[----:B0-----:R-:W-:-:S04]  /*22fc0*/  SHF.R.U32.HI R11, RZ, 0x5, R21 ;  /* 0x00000005ff0b7819 */ /* 0x001fc80000011615 */
[----:B------:R-:W-:-:S05]  /*22fd0*/  LOP3.LUT R11, R11, 0x3, RZ, 0xc0, !PT ;  /* 0x000000030b0b7812 */ /* 0x000fca00078ec0ff */
[----:B------:R-:W-:Y:S02]  /*22fe0*/  IMAD.MOV.U32 R13, RZ, RZ, R11 ;  /* 0x000000ffff0d7224 */ /* 0x000fe400078e000b */
[----:B------:R-:W-:-:S07]  /*22ff0*/  IMAD.MOV.U32 R11, RZ, RZ, 0x1f ;  /* 0x0000001fff0b7424 */ /* 0x000fce00078e00ff */
[----:B-----5:R-:W-:Y:S05]  /*23000*/  WARPSYNC.COLLECTIVE R15, `(.L_x_14839) ;  /* 0x000000000f087348 */ /* 0x020fea0003c00000 */
[----:B------:R0:W1:Y:S02]  /*23010*/  SHFL.IDX P6, R14, R13, R12, R11 ;  /* 0x0000000c0d0e7389 */ /* 0x00006400000c000b */
[----:B01---5:R-:W-:Y:S01]  /*23020*/  ENDCOLLECTIVE ;  /* 0x000000000000791b */ /* 0x023fe20003800000 */
.L_x_14839:
[----:B------:R-:W-:Y:S05]  /*23030*/  BSYNC B0 ;  /* 0x0000000000007941 */ /* 0x000fea0003800000 */
.L_x_14838:
[----:B------:R-:W-:Y:S05]  /*23040*/  BRA `(.L_x_14840) ;  /* 0xffffffa400f47947 */ /* 0x000fea000383ffff */
.L_x_14721:
[----:B0-----:R-:W2:Y:S02]  /*23050*/  LDL R0, [R1+0x48] ;  /* 0x0000480001007983 */ /* 0x001ea40000100800 */
[----:B--2---:R0:W1:Y:S02]  /*23060*/  SYNCS.PHASECHK.TRANS64.TRYWAIT P0, [R4+URZ+0x13280], R0 ;  /* 0x01328000040075a7 */ /* 0x004064000800017f */
[----:B-1----:R-:W-:Y:S05]  /*23070*/  @!P0 NANOSLEEP.SYNCS 0x989680 ;  /* 0x009896800000895d */ /* 0x002fea0003900000 */
[----:B------:R-:W1:Y:S02]  /*23080*/  @!P0 SYNCS.PHASECHK.TRANS64 P0, [R4+URZ+0x13280], R0 ;  /* 0x01328000040085a7 */ /* 0x000e64000800007f */
[----:B-1----:R-:W-:Y:S05]  /*23090*/  @!P0 BRA `(.L_x_14721) ;  /* 0xfffffffc00ec8947 */ /* 0x002fea000383ffff */
[----:B------:R-:W-:Y:S05]  /*230a0*/  BRA `(.L_x_14841) ;  /* 0xffffffa800187947 */ /* 0x000fea000383ffff */
.L_x_14722:
        /* <DEDUP_REMOVED lines=8> */
.L_x_14843:
[----:B------:R-:W-:Y:S05]  /*23130*/  BSYNC B0 ;  /* 0x0000000000007941 */ /* 0x000fea0003800000 */
.L_x_14842:
[----:B------:R-:W-:Y:S01]  /*23140*/  IMAD.MOV.U32 R13, RZ, RZ, R0 ;  /* 0x000000ffff0d7224 */ /* 0x000fe200078e0000 */
[C---:B------:R-:W-:Y:S01]  /*23150*/  ISETP.GE.AND P3, PT, R5.reuse, 0x81, PT ;  /* 0x000000810500780c */ /* 0x040fe20003f66270 */
        /* <DEDUP_REMOVED lines=10> */
.L_x_14844:
[----:B------:R-:W-:Y:S01]  /*23200*/  @P3 LOP3.LUT R16, R16, 0x8, RZ, 0xfc, !PT ;  /* 0x0000000810103812 */ /* 0x000fe200078efcff */
[----:B------:R-:W-:Y:S02]  /*23210*/  IMAD.MOV.U32 R13, RZ, RZ, R2 ;  /* 0x000000ffff0d7224 */ /* 0x000fe400078e0002 */
[----:B------:R-:W-:Y:S02]  /*23220*/  IMAD.MOV.U32 R12, RZ, RZ, 0x1 ;  /* 0x00000001ff0c7424 */ /* 0x000fe400078e00ff */
[----:B------:R-:W-:-:S07]  /*23230*/  IMAD.MOV.U32 R3, RZ, RZ, R14 ;  /* 0x000000ffff037224 */ /* 0x000fce00078e000e */
[----:B------:R-:W-:Y:S05]  /*23240*/  WARPSYNC.COLLECTIVE R15, `(.L_x_14845) ;  /* 0x000000000f087348 */ /* 0x000fea0003c00000 */
[----:B------:R0:W1:Y:S02]  /*23250*/  SHFL.IDX P6, R14, R13, R12, R11 ;  /* 0x0000000c0d0e7389 */ /* 0x00006400000c000b */
[----:B01----:R-:W-:Y:S01]  /*23260*/  ENDCOLLECTIVE ;  /* 0x000000000000791b */ /* 0x003fe20003800000 */
.L_x_14845:
[----:B------:R-:W-:Y:S01]  /*23270*/  IADD3 R20, P1, R20, R3, RZ ;  /* 0x0000000314147210 */ /* 0x000fe20007f3e0ff */
[----:B------:R-:W-:-:S04]  /*23280*/  IMAD.IADD R3, R17, 0x1, R18 ;  /* 0x0000000111037824 */ /* 0x000fc800078e0212 */
[----:B------:R-:W-:Y:S01]  /*23290*/  IMAD.X R21, RZ, RZ, R10, P1 ;  /* 0x000000ffff157224 */ /* 0x000fe200008e060a */
        /* <DEDUP_REMOVED lines=11> */
.L_x_14846:
[----:B------:R-:W-:Y:S02]  /*23350*/  IMAD.MOV.U32 R13, RZ, RZ, R2 ;  /* 0x000000ffff0d7224 */ /* 0x000fe400078e0002 */
[----:B------:R-:W-:Y:S02]  /*23360*/  IMAD.MOV.U32 R12, RZ, RZ, 0x2 ;  /* 0x00000002ff0c7424 */ /* 0x000fe400078e00ff */
[----:B------:R-:W-:-:S05]  /*23370*/  IMAD.SHL.U32 R21, R10, 0x10, RZ ;  /* 0x000000100a157824 */ /* 0x000fca00078e00ff */
[----:B------:R-:W-:Y:S01]  /*23380*/  LOP3.LUT R21, R21, 0x30, RZ, 0xc0, !PT ;  /* 0x0000003015157812 */ /* 0x000fe200078ec0ff */
[----:B------:R-:W-:-:S07]  /*23390*/  IMAD.MOV.U32 R10, RZ, RZ, R14 ;  /* 0x000000ffff0a7224 */ /* 0x000fce00078e000e */
[----:B------:R-:W-:Y:S05]  /*233a0*/  WARPSYNC.COLLECTIVE R15, `(.L_x_14847) ;  /* 0x000000000f087348 */ /* 0x000fea0003c00000 */
[----:B------:R0:W1:Y:S02]  /*233b0*/  SHFL.IDX P6, R14, R13, R12, R11 ;  /* 0x0000000c0d0e7389 */ /* 0x00006400000c000b */
[----:B01----:R-:W-:Y:S01]  /*233c0*/  ENDCOLLECTIVE ;  /* 0x000000000000791b */ /* 0x003fe20003800000 */
.L_x_14847:
[----:B------:R-:W-:Y:S02]  /*233d0*/  IADD3 R20, P1, R21, R10, RZ ;  /* 0x0000000a15147210 */ /* 0x000fe40007f3e0ff */
[----:B------:R-:W0:Y:S03]  /*233e0*/  S2R R10, SR_TID.X ;  /* 0x00000000000a7919 */ /* 0x000e260000002100 */
        /* <DEDUP_REMOVED lines=11> */
.L_x_14848:
[----:B------:R-:W-:Y:S02]  /*234a0*/  IMAD.SHL.U32 R21, R10, 0x10, RZ ;  /* 0x000000100a157824 */ /* 0x000fe400078e00ff */
[----:B------:R-:W-:Y:S02]  /*234b0*/  IMAD.MOV.U32 R13, RZ, RZ, R2 ;  /* 0x000000ffff0d7224 */ /* 0x000fe400078e0002 */
[----:B------:R-:W-:Y:S01]  /*234c0*/  IMAD.MOV.U32 R12, RZ, RZ, 0x3 ;  /* 0x00000003ff0c7424 */ /* 0x000fe200078e00ff */
[----:B------:R-:W-:Y:S01]  /*234d0*/  LOP3.LUT R21, R21, 0x30, RZ, 0xc0, !PT ;  /* 0x0000003015157812 */ /* 0x000fe200078ec0ff */
[----:B------:R-:W-:-:S07]  /*234e0*/  IMAD.MOV.U32 R10, RZ, RZ, R14 ;  /* 0x000000ffff0a7224 */ /* 0x000fce00078e000e */
[----:B------:R-:W-:Y:S05]  /*234f0*/  WARPSYNC.COLLECTIVE R15, `(.L_x_14849) ;  /* 0x000000000f087348 */ /* 0x000fea0003c00000 */
[----:B------:R0:W1:Y:S02]  /*23500*/  SHFL.IDX P6, R14, R13, R12, R11 ;  /* 0x0000000c0d0e7389 */ /* 0x00006400000c000b */
[----:B01----:R-:W-:Y:S01]  /*23510*/  ENDCOLLECTIVE ;  /* 0x000000000000791b */ /* 0x003fe20003800000 */
.L_x_14849:
        /* <DEDUP_REMOVED lines=13> */
.L_x_14850:
[----:B------:R-:W-:Y:S02]  /*235f0*/  IMAD.SHL.U32 R10, R10, 0x10, RZ ;  /* 0x000000100a0a7824 */ /* 0x000fe400078e00ff */
[----:B------:R-:W-:Y:S02]  /*23600*/  IMAD.MOV.U32 R13, RZ, RZ, R28 ;  /* 0x000000ffff0d7224 */ /* 0x000fe400078e001c */
[----:B------:R-:W-:Y:S01]  /*23610*/  IMAD.MOV.U32 R12, RZ, RZ, RZ ;  /* 0x000000ffff0c7224 */ /* 0x000fe200078e00ff */
[----:B------:R-:W-:Y:S01]  /*23620*/  LOP3.LUT R10, R10, 0x30, RZ, 0xc0, !PT ;  /* 0x000000300a0a7812 */ /* 0x000fe200078ec0ff */
[----:B------:R-:W-:-:S07]  /*23630*/  IMAD.MOV.U32 R0, RZ, RZ, R14 ;  /* 0x000000ffff007224 */ /* 0x000fce00078e000e */
[----:B------:R-:W-:Y:S05]  /*23640*/  WARPSYNC.COLLECTIVE R15, `(.L_x_14851) ;  /* 0x000000000f087348 */ /* 0x000fea0003c00000 */
[----:B------:R0:W1:Y:S02]  /*23650*/  SHFL.IDX P6, R14, R13, R12, R11 ;  /* 0x0000000c0d0e7389 */ /* 0x00006400000c000b */
[----:B01----:R-:W-:Y:S01]  /*23660*/  ENDCOLLECTIVE ;  /* 0x000000000000791b */ /* 0x003fe20003800000 */
.L_x_14851:
        /* <DEDUP_REMOVED lines=13> */
.L_x_14852:
[----:B------:R-:W-:Y:S01]  /*23740*/  IMAD.MOV.U32 R10, RZ, RZ, R14 ;  /* 0x000000ffff0a7224 */ /* 0x000fe200078e000e */
[----:B------:R-:W-:Y:S06]  /*23750*/  BRA `(.L_x_14853) ;  /* 0xffffffa400cc7947 */ /* 0x000fec000383ffff */
.L_x_14727:
[----:B---3--:R-:W3:Y:S02]  /*23760*/  LDL R0, [R1+0x48] ;  /* 0x0000480001007983 */ /* 0x008ee40000100800 */
[----:B---3--:R3:W4:Y:S02]  /*23770*/  SYNCS.PHASECHK.TRANS64.TRYWAIT P0, [R4+URZ+0x13240], R0 ;  /* 0x01324000040075a7 */ /* 0x008724000800017f */
[----:B----4-:R-:W-:Y:S05]  /*23780*/  @!P0 NANOSLEEP.SYNCS 0x989680 ;  /* 0x009896800000895d */ /* 0x010fea0003900000 */
[----:B------:R-:W4:Y:S02]  /*23790*/  @!P0 SYNCS.PHASECHK.TRANS64 P0, [R4+URZ+0x13240], R0 ;  /* 0x01324000040085a7 */ /* 0x000f24000800007f */
[----:B----4-:R-:W-:Y:S05]  /*237a0*/  @!P0 BRA `(.L_x_14727) ;  /* 0xfffffffc00ec8947 */ /* 0x010fea000383ffff */
[----:B------:R-:W-:Y:S05]  /*237b0*/  BRA `(.L_x_14854) ;  /* 0xffffffa8002c7947 */ /* 0x000fea000383ffff */
.L_x_14728:
        /* <DEDUP_REMOVED lines=8> */
.L_x_14856:
[----:B------:R-:W-:Y:S05]  /*23840*/  BSYNC B0 ;  /* 0x0000000000007941 */ /* 0x000fea0003800000 */
.L_x_14855:
        /* <DEDUP_REMOVED lines=10> */
.L_x_14857:
[----:B------:R-:W-:Y:S02]  /*238f0*/  IMAD.MOV.U32 R13, RZ, RZ, R2 ;  /* 0x000000ffff0d7224 */ /* 0x000fe400078e0002 */
[----:B------:R-:W-:Y:S02]  /*23900*/  IMAD.MOV.U32 R12, RZ, RZ, 0x1 ;  /* 0x00000001ff0c7424 */ /* 0x000fe400078e00ff */
[----:B------:R-:W-:Y:S02]  /*23910*/  IMAD.SHL.U32 R18, R18, 0x10, RZ ;  /* 0x0000001012127824 */ /* 0x000fe400078e00ff */
[----:B------:R-:W-:-:S07]  /*23920*/  IMAD.MOV.U32 R6, RZ, RZ, R14 ;  /* 0x000000ffff067224 */ /* 0x000fce00078e000e */
[----:B------:R-:W-:Y:S05]  /*23930*/  WARPSYNC.COLLECTIVE R15, `(.L_x_14858) ;  /* 0x000000000f087348 */ /* 0x000fea0003c00000 */
[----:B------:R0:W1:Y:S02]  /*23940*/  SHFL.IDX P6, R14, R13, R12, R11 ;  /* 0x0000000c0d0e7389 */ /* 0x00006400000c000b */
[----:B01----:R-:W-:Y:S01]  /*23950*/  ENDCOLLECTIVE ;  /* 0x000000000000791b */ /* 0x003fe20003800000 */
.L_x_14858:
[----:B------:R-:W-:-:S04]  /*23960*/  LOP3.LUT R18, R18, 0x30, RZ, 0xc0, !PT ;  /* 0x0000003012127812 */ /* 0x000fc800078ec0ff */
[C---:B------:R-:W-:Y:S02]  /*23970*/  @P5 IADD3 R6, P0, R18.reuse, R6, RZ ;  /* 0x0000000612065210 */ /* 0x040fe40007f1e0ff */
[----:B------:R-:W-:-:S03]  /*23980*/  ISETP.GE.AND P3, PT, R18, R20, PT ;  /* 0x000000141200720c */ /* 0x000fc60003f66270 */
[----:B------:R-:W-:Y:S02]  /*23990*/  @P5 IMAD.X R5, RZ, RZ, R5, P0 ;  /* 0x000000ffff055224 */ /* 0x000fe400000e0605 */
[----:B------:R-:W-:Y:S02]  /*239a0*/  IMAD.MOV.U32 R13, RZ, RZ, R0 ;  /* 0x000000ffff0d7224 */ /* 0x000fe400078e0000 */
[----:B------:R-:W-:-:S06]  /*239b0*/  @P5 IMAD.MOV.U32 R7, RZ, RZ, R5 ;  /* 0x000000ffff075224 */ /* 0x000fcc00078e0005 */
        /* <DEDUP_REMOVED lines=8> */
.L_x_14859:
[----:B------:R-:W-:Y:S02]  /*23a40*/  IMAD.MOV.U32 R13, RZ, RZ, R2 ;  /* 0x000000ffff0d7224 */ /* 0x000fe400078e0002 */
[----:B------:R-:W-:Y:S02]  /*23a50*/  IMAD.MOV.U32 R12, RZ, RZ, 0x2 ;  /* 0x00000002ff0c7424 */ /* 0x000fe400078e00ff */
[----:B------:R-:W-:-:S07]  /*23a60*/  IMAD.MOV.U32 R6, RZ, RZ, R14 ;  /* 0x000000ffff067224 */ /* 0x000fce00078e000e */
[----:B------:R-:W-:Y:S05]  /*23a70*/  WARPSYNC.COLLECTIVE R15, `(.L_x_14860) ;  /* 0x000000000f087348 */ /* 0x000fea0003c00000 */
[----:B------:R0:W1:Y:S02]  /*23a80*/  SHFL.IDX P6, R14, R13, R12, R11 ;  /* 0x0000000c0d0e7389 */ /* 0x00006400000c000b */
[----:B01----:R-:W-:Y:S01]  /*23a90*/  ENDCOLLECTIVE ;  /* 0x000000000000791b */ /* 0x003fe20003800000 */
.L_x_14860:
        /* <DEDUP_REMOVED lines=12> */
.L_x_14861:
[----:B------:R-:W-:Y:S02]  /*23b60*/  IMAD.MOV.U32 R13, RZ, RZ, R2 ;  /* 0x000000ffff0d7224 */ /* 0x000fe400078e0002 */
[----:B------:R-:W-:Y:S02]  /*23b70*/  IMAD.MOV.U32 R12, RZ, RZ, 0x3 ;  /* 0x00000003ff0c7424 */ /* 0x000fe400078e00ff */
[----:B------:R-:W-:-:S07]  /*23b80*/  IMAD.MOV.U32 R6, RZ, RZ, R14 ;  /* 0x000000ffff067224 */ /* 0x000fce00078e000e */
[----:B------:R-:W-:Y:S05]  /*23b90*/  WARPSYNC.COLLECTIVE R15, `(.L_x_14862) ;  /* 0x000000000f087348 */ /* 0x000fea0003c00000 */
[----:B------:R0:W1:Y:S02]  /*23ba0*/  SHFL.IDX P6, R14, R13, R12, R11 ;  /* 0x0000000c0d0e7389 */ /* 0x00006400000c000b */
[----:B01----:R-:W-:Y:S01]  /*23bb0*/  ENDCOLLECTIVE ;  /* 0x000000000000791b */ /* 0x003fe20003800000 */
.L_x_14862:
        /* <DEDUP_REMOVED lines=12> */
.L_x_14863:
[----:B------:R-:W-:Y:S02]  /*23c80*/  IMAD.MOV.U32 R13, RZ, RZ, R8 ;  /* 0x000000ffff0d7224 */ /* 0x000fe400078e0008 */
[----:B------:R-:W-:Y:S02]  /*23c90*/  IMAD.MOV.U32 R12, RZ, RZ, RZ ;  /* 0x000000ffff0c7224 */ /* 0x000fe400078e00ff */
[----:B------:R-:W-:-:S07]  /*23ca0*/  IMAD.MOV.U32 R0, RZ, RZ, R14 ;  /* 0x000000ffff007224 */ /* 0x000fce00078e000e */
[----:B------:R-:W-:Y:S05]  /*23cb0*/  WARPSYNC.COLLECTIVE R15, `(.L_x_14864) ;  /* 0x000000000f087348 */ /* 0x000fea0003c00000 */
[----:B------:R0:W1:Y:S02]  /*23cc0*/  SHFL.IDX P6, R14, R13, R12, R11 ;  /* 0x0000000c0d0e7389 */ /* 0x00006400000c000b */
[----:B01----:R-:W-:Y:S01]  /*23cd0*/  ENDCOLLECTIVE ;  /* 0x000000000000791b */ /* 0x003fe20003800000 */
.L_x_14864:
        /* <DEDUP_REMOVED lines=13> */
.L_x_14865:
[----:B------:R-:W-:Y:S01]  /*23db0*/  IMAD.MOV.U32 R6, RZ, RZ, R14 ;  /* 0x000000ffff067224 */ /* 0x000fe200078e000e */
[----:B------:R-:W-:Y:S06]  /*23dc0*/  BRA `(.L_x_14866) ;  /* 0xffffffa400b87947 */ /* 0x000fec000383ffff */
.L_x_14735:
        /* <DEDUP_REMOVED lines=9> */
.L_x_14867:
[C---:B------:R-:W-:Y:S01]  /*23e60*/  VIADD R9, R25.reuse, 0x20 ;  /* 0x0000002019097836 */ /* 0x040fe20000000000 */
[----:B------:R-:W-:Y:S01]  /*23e70*/  ISETP.GE.AND P2, PT, R25, R2, PT ;  /* 0x000000021900720c */ /* 0x000fe20003f46270 */
[----:B------:R-:W-:Y:S02]  /*23e80*/  IMAD.MOV.U32 R13, RZ, RZ, R4 ;  /* 0x000000ffff0d7224 */ /* 0x000fe400078e0004 */
[----:B------:R-:W-:-:S10]  /*23e90*/  IMAD.MOV.U32 R6, RZ, RZ, R14 ;  /* 0x000000ffff067224 */ /* 0x000fd400078e000e */
[----:B------:R-:W-:Y:S05]  /*23ea0*/  WARPSYNC.COLLECTIVE R15, `(.L_x_14868) ;  /* 0x000000000f087348 */ /* 0x000fea0003c00000 */
[----:B------:R0:W1:Y:S02]  /*23eb0*/  SHFL.IDX P6, R14, R13, R12, R11 ;  /* 0x0000000c0d0e7389 */ /* 0x00006400000c000b */
[----:B01----:R-:W-:Y:S01]  /*23ec0*/  ENDCOLLECTIVE ;  /* 0x000000000000791b */ /* 0x003fe20003800000 */
.L_x_14868:
[----:B------:R-:W-:Y:S02]  /*23ed0*/  IMAD.MOV.U32 R13, RZ, RZ, R0 ;  /* 0x000000ffff0d7224 */ /* 0x000fe400078e0000 */
[----:B------:R-:W-:Y:S02]  /*23ee0*/  IMAD.MOV.U32 R12, RZ, RZ, 0x1 ;  /* 0x00000001ff0c7424 */ /* 0x000fe400078e00ff */
[----:B------:R-:W-:-:S07]  /*23ef0*/  IMAD.MOV.U32 R7, RZ, RZ, R14 ;  /* 0x000000ffff077224 */ /* 0x000fce00078e000e */
[----:B------:R-:W-:Y:S05]  /*23f00*/  WARPSYNC.COLLECTIVE R15, `(.L_x_14869) ;  /* 0x000000000f087348 */ /* 0x000fea0003c00000 */
[----:B------:R0:W1:Y:S02]  /*23f10*/  SHFL.IDX P6, R14, R13, R12, R11 ;  /* 0x0000000c0d0e7389 */ /* 0x00006400000c000b */
[----:B01----:R-:W-:Y:S01]  /*23f20*/  ENDCOLLECTIVE ;  /* 0x000000000000791b */ /* 0x003fe20003800000 */
.L_x_14869:
        /* <DEDUP_REMOVED lines=15> */
.L_x_14870:
[----:B------:R-:W-:Y:S02]  /*24020*/  IMAD.MOV.U32 R13, RZ, RZ, R0 ;  /* 0x000000ffff0d7224 */ /* 0x000fe400078e0000 */
[----:B------:R-:W-:Y:S02]  /*24030*/  IMAD.MOV.U32 R12, RZ, RZ, 0x2 ;  /* 0x00000002ff0c7424 */ /* 0x000fe400078e00ff */
[----:B------:R-:W-:-:S07]  /*24040*/  IMAD.MOV.U32 R7, RZ, RZ, R14 ;  /* 0x000000ffff077224 */ /* 0x000fce00078e000e */
[----:B------:R-:W-:Y:S05]  /*24050*/  WARPSYNC.COLLECTIVE R15, `(.L_x_14871) ;  /* 0x000000000f087348 */ /* 0x000fea0003c00000 */
[----:B------:R0:W1:Y:S02]  /*24060*/  SHFL.IDX P6, R14, R13, R12, R11 ;  /* 0x0000000c0d0e7389 */ /* 0x00006400000c000b */
[----:B01----:R-:W-:Y:S01]  /*24070*/  ENDCOLLECTIVE ;  /* 0x000000000000791b */ /* 0x003fe20003800000 */
.L_x_14871:
        /* <DEDUP_REMOVED lines=16> */
.L_x_14872:
[----:B------:R-:W-:Y:S02]  /*24180*/  IMAD.MOV.U32 R13, RZ, RZ, R0 ;  /* 0x000000ffff0d7224 */ /* 0x000fe400078e0000 */
[----:B------:R-:W-:Y:S02]  /*24190*/  IMAD.MOV.U32 R12, RZ, RZ, 0x3 ;  /* 0x00000003ff0c7424 */ /* 0x000fe400078e00ff */
[----:B------:R-:W-:Y:S02]  /*241a0*/  VIADD R0, R25, 0x60 ;  /* 0x0000006019007836 */ /* 0x000fe40000000000 */
[----:B------:R-:W-:-:S07]  /*241b0*/  IMAD.MOV.U32 R7, RZ, RZ, R14 ;  /* 0x000000ffff077224 */ /* 0x000fce00078e000e */
[----:B------:R-:W-:Y:S05]  /*241c0*/  WARPSYNC.COLLECTIVE R15, `(.L_x_14873) ;  /* 0x000000000f087348 */ /* 0x000fea0003c00000 */
[----:B------:R0:W1:Y:S02]  /*241d0*/  SHFL.IDX P6, R14, R13, R12, R11 ;  /* 0x0000000c0d0e7389 */ /* 0x00006400000c000b */
[----:B01----:R-:W-:Y:S01]  /*241e0*/  ENDCOLLECTIVE ;  /* 0x000000000000791b */ /* 0x003fe20003800000 */
.L_x_14873:
        /* <DEDUP_REMOVED lines=15> */
.L_x_14874:
[----:B------:R-:W-:Y:S02]  /*242e0*/  IMAD.MOV.U32 R13, RZ, RZ, R3 ;  /* 0x000000ffff0d7224 */ /* 0x000fe400078e0003 */
[----:B------:R-:W-:Y:S02]  /*242f0*/  IMAD.MOV.U32 R12, RZ, RZ, RZ ;  /* 0x000000ffff0c7224 */ /* 0x000fe400078e00ff */
[----:B------:R-:W-:-:S07]  /*24300*/  IMAD.MOV.U32 R7, RZ, RZ, R14 ;  /* 0x000000ffff077224 */ /* 0x000fce00078e000e */
[----:B------:R-:W-:Y:S05]  /*24310*/  WARPSYNC.COLLECTIVE R15, `(.L_x_14875) ;  /* 0x000000000f087348 */ /* 0x000fea0003c00000 */
[----:B------:R0:W1:Y:S02]  /*24320*/  SHFL.IDX P6, R14, R13, R12, R11 ;  /* 0x0000000c0d0e7389 */ /* 0x00006400000c000b */
[----:B01----:R-:W-:Y:S01]  /*24330*/  ENDCOLLECTIVE ;  /* 0x000000000000791b */ /* 0x003fe20003800000 */
.L_x_14875:
        /* <DEDUP_REMOVED lines=10> */
.L_x_14876:
        /* <DEDUP_REMOVED lines=12> */
.L_x_14877:
[----:B------:R-:W-:Y:S01]  /*244a0*/  @!P1 IADD3 R4, P3, R18, R4, RZ ;  /* 0x0000000412049210 */ /* 0x000fe20007f7e0ff */
[----:B------:R-:W-:-:S04]  /*244b0*/  IMAD.MOV.U32 R13, RZ, RZ, R5 ;  /* 0x000000ffff0d7224 */ /* 0x000fc800078e0005 */
[----:B------:R-:W-:Y:S02]  /*244c0*/  @!P1 IMAD.X R0, RZ, RZ, R0, P3 ;  /* 0x000000ffff009224 */ /* 0x000fe400018e0600 */
        /* <DEDUP_REMOVED lines=10> */
.L_x_14878:
[----:B------:R-:W-:Y:S01]  /*24570*/  IMAD.MOV.U32 R5, RZ, RZ, R14 ;  /* 0x000000ffff057224 */ /* 0x000fe200078e000e */
[----:B------:R-:W-:Y:S06]  /*24580*/  BRA `(.L_x_14879) ;  /* 0xffffffa800d07947 */ /* 0x000fec000383ffff */
.L_x_14738:
[----:B-1----:R1:W2:Y:S02]  /*24590*/  SYNCS.PHASECHK.TRANS64.TRYWAIT P0, [R17+URZ+0x13220], R0 ;  /* 0x01322000110075a7 */ /* 0x0022a4000800017f */
[----:B--2---:R-:W-:Y:S05]  /*245a0*/  @!P0 NANOSLEEP.SYNCS 0x989680 ;  /* 0x009896800000895d */ /* 0x004fea0003900000 */
[----:B------:R-:W2:Y:S02]  /*245b0*/  @!P0 SYNCS.PHASECHK.TRANS64 P0, [R17+URZ+0x13220], R0 ;  /* 0x01322000110085a7 */ /* 0x000ea4000800007f */
[----:B--2---:R-:W-:Y:S05]  /*245c0*/  @!P0 BRA `(.L_x_14738) ;  /* 0xfffffffc00f08947 */ /* 0x004fea000383ffff */
[----:B------:R-:W-:Y:S05]  /*245d0*/  BRA `(.L_x_14880) ;  /* 0xffffffac002c7947 */ /* 0x000fea000383ffff */
.L_x_14742:
[----:B0-----:R-:W2:Y:S02]  /*245e0*/  LDL R2, [R1+0x8] ;  /* 0x0000080001027983 */ /* 0x001ea40000100800 */
[----:B--2---:R0:W1:Y:S02]  /*245f0*/  SYNCS.PHASECHK.TRANS64.TRYWAIT P0, [R6+URZ+0x13280], R2 ;  /* 0x01328002060075a7 */ /* 0x004064000800017f */
[----:B-1----:R-:W-:Y:S05]  /*24600*/  @!P0 NANOSLEEP.SYNCS 0x989680 ;  /* 0x009896800000895d */ /* 0x002fea0003900000 */
[----:B------:R-:W1:Y:S02]  /*24610*/  @!P0 SYNCS.PHASECHK.TRANS64 P0, [R6+URZ+0x13280], R2 ;  /* 0x01328002060085a7 */ /* 0x000e64000800007f */
[----:B-1----:R-:W-:Y:S05]  /*24620*/  @!P0 BRA `(.L_x_14742) ;  /* 0xfffffffc00ec8947 */ /* 0x002fea000383ffff */
[----:B------:R-:W-:Y:S05]  /*24630*/  BRA `(.L_x_14881) ;  /* 0xffffffb000807947 */ /* 0x000fea000383ffff */
.L_x_14743:
        /* <DEDUP_REMOVED lines=8> */
.L_x_14883:
[----:B------:R-:W-:Y:S05]  /*246c0*/  BSYNC B0 ;  /* 0x0000000000007941 */ /* 0x000fea0003800000 */
.L_x_14882:
        /* <DEDUP_REMOVED lines=10> */
.L_x_14884:
        /* <DEDUP_REMOVED lines=11> */
.L_x_14885:
        /* <DEDUP_REMOVED lines=10> */
.L_x_14886:
        /* <DEDUP_REMOVED lines=11> */
.L_x_14887:
        /* <DEDUP_REMOVED lines=10> */
.L_x_14888:
        /* <DEDUP_REMOVED lines=11> */
.L_x_14889:
        /* <DEDUP_REMOVED lines=10> */
.L_x_14890:
[----:B------:R-:W-:Y:S02]  /*24b60*/  IMAD.MOV.U32 R13, RZ, RZ, R18 ;  /* 0x000000ffff0d7224 */ /* 0x000fe400078e0012 */
[----:B------:R-:W-:Y:S02]  /*24b70*/  IMAD.MOV.U32 R12, RZ, RZ, RZ ;  /* 0x000000ffff0c7224 */ /* 0x000fe400078e00ff */
[----:B------:R-:W-:Y:S02]  /*24b80*/  IMAD.SHL.U32 R3, R3, 0x10, RZ ;  /* 0x0000001003037824 */ /* 0x000fe400078e00ff */
[----:B------:R-:W-:-:S07]  /*24b90*/  IMAD.MOV.U32 R2, RZ, RZ, R14 ;  /* 0x000000ffff027224 */ /* 0x000fce00078e000e */
[----:B------:R-:W-:Y:S05]  /*24ba0*/  WARPSYNC.COLLECTIVE R15, `(.L_x_14891) ;  /* 0x000000000f087348 */ /* 0x000fea0003c00000 */
[----:B------:R0:W1:Y:S02]  /*24bb0*/  SHFL.IDX P6, R14, R13, R12, R11 ;  /* 0x0000000c0d0e7389 */ /* 0x00006400000c000b */
[----:B01----:R-:W-:Y:S01]  /*24bc0*/  ENDCOLLECTIVE ;  /* 0x000000000000791b */ /* 0x003fe20003800000 */
.L_x_14891:
        /* <DEDUP_REMOVED lines=12> */
.L_x_14892:
[----:B------:R-:W-:Y:S01]  /*24c90*/  IMAD.MOV.U32 R2, RZ, RZ, R14 ;  /* 0x000000ffff027224 */ /* 0x000fe200078e000e */
[----:B------:R-:W-:Y:S06]  /*24ca0*/  BRA `(.L_x_14893) ;  /* 0xffffffac00fc7947 */ /* 0x000fec000383ffff */
.L_x_14748:
[----:B--2---:R-:W2:Y:S02]  /*24cb0*/  LDL R2, [R1+0x8] ;  /* 0x0000080001027983 */ /* 0x004ea40000100800 */
[----:B--2---:R2:W3:Y:S02]  /*24cc0*/  SYNCS.PHASECHK.TRANS64.TRYWAIT P0, [R6+URZ+0x13240], R2 ;  /* 0x01324002060075a7 */ /* 0x0044e4000800017f */
[----:B---3--:R-:W-:Y:S05]  /*24cd0*/  @!P0 NANOSLEEP.SYNCS 0x989680 ;  /* 0x009896800000895d */ /* 0x008fea0003900000 */
[----:B------:R-:W3:Y:S02]  /*24ce0*/  @!P0 SYNCS.PHASECHK.TRANS64 P0, [R6+URZ+0x13240], R2 ;  /* 0x01324002060085a7 */ /* 0x000ee4000800007f */
[----:B---3--:R-:W-:Y:S05]  /*24cf0*/  @!P0 BRA `(.L_x_14748) ;  /* 0xfffffffc00ec8947 */ /* 0x008fea000383ffff */
[----:B------:R-:W-:Y:S05]  /*24d00*/  BRA `(.L_x_14894) ;  /* 0xffffffb000587947 */ /* 0x000fea000383ffff */
.L_x_14749:
        /* <DEDUP_REMOVED lines=8> */
.L_x_14896:
[----:B------:R-:W-:Y:S05]  /*24d90*/  BSYNC B0 ;  /* 0x0000000000007941 */ /* 0x000fea0003800000 */
.L_x_14895:
        /* <DEDUP_REMOVED lines=8> */
.L_x_14897:
[----:B------:R-:W-:Y:S02]  /*24e20*/  IMAD.MOV.U32 R13, RZ, RZ, R5 ;  /* 0x000000ffff0d7224 */ /* 0x000fe400078e0005 */
[----:B------:R-:W-:Y:S02]  /*24e30*/  IMAD.MOV.U32 R12, RZ, RZ, 0x1 ;  /* 0x00000001ff0c7424 */ /* 0x000fe400078e00ff */
[----:B------:R-:W-:-:S07]  /*24e40*/  IMAD.MOV.U32 R2, RZ, RZ, R14 ;  /* 0x000000ffff027224 */ /* 0x000fce00078e000e */
[----:B------:R-:W-:Y:S05]  /*24e50*/  WARPSYNC.COLLECTIVE R15, `(.L_x_14898) ;  /* 0x000000000f087348 */ /* 0x000fea0003c00000 */
[----:B------:R0:W1:Y:S02]  /*24e60*/  SHFL.IDX P6, R14, R13, R12, R11 ;  /* 0x0000000c0d0e7389 */ /* 0x00006400000c000b */
[----:B01----:R-:W-:Y:S01]  /*24e70*/  ENDCOLLECTIVE ;  /* 0x000000000000791b */ /* 0x003fe20003800000 */
.L_x_14898:
        /* <DEDUP_REMOVED lines=11> */
.L_x_14899:
[----:B------:R-:W-:Y:S02]  /*24f30*/  IMAD.MOV.U32 R13, RZ, RZ, R5 ;  /* 0x000000ffff0d7224 */ /* 0x000fe400078e0005 */
[----:B------:R-:W-:Y:S02]  /*24f40*/  IMAD.MOV.U32 R12, RZ, RZ, 0x2 ;  /* 0x00000002ff0c7424 */ /* 0x000fe400078e00ff */
[----:B------:R-:W-:-:S07]  /*24f50*/  IMAD.MOV.U32 R2, RZ, RZ, R14 ;  /* 0x000000ffff027224 */ /* 0x000fce00078e000e */
[----:B------:R-:W-:Y:S05]  /*24f60*/  WARPSYNC.COLLECTIVE R15, `(.L_x_14900) ;  /* 0x000000000f087348 */ /* 0x000fea0003c00000 */
[----:B------:R0:W1:Y:S02]  /*24f70*/  SHFL.IDX P6, R14, R13, R12, R11 ;  /* 0x0000000c0d0e7389 */ /* 0x00006400000c000b */
[----:B01----:R-:W-:Y:S01]  /*24f80*/  ENDCOLLECTIVE ;  /* 0x000000000000791b */ /* 0x003fe20003800000 */
.L_x_14900:
        /* <DEDUP_REMOVED lines=11> */
.L_x_14901:
[----:B------:R-:W-:Y:S02]  /*25040*/  IMAD.MOV.U32 R13, RZ, RZ, R5 ;  /* 0x000000ffff0d7224 */ /* 0x000fe400078e0005 */
[----:B------:R-:W-:Y:S02]  /*25050*/  IMAD.MOV.U32 R12, RZ, RZ, 0x3 ;  /* 0x00000003ff0c7424 */ /* 0x000fe400078e00ff */
[----:B------:R-:W-:-:S07]  /*25060*/  IMAD.MOV.U32 R2, RZ, RZ, R14 ;  /* 0x000000ffff027224 */ /* 0x000fce00078e000e */
[----:B------:R-:W-:Y:S05]  /*25070*/  WARPSYNC.COLLECTIVE R15, `(.L_x_14902) ;  /* 0x000000000f087348 */ /* 0x000fea0003c00000 */
[----:B------:R0:W1:Y:S02]  /*25080*/  SHFL.IDX P6, R14, R13, R12, R11 ;  /* 0x0000000c0d0e7389 */ /* 0x00006400000c000b */
[----:B01----:R-:W-:Y:S01]  /*25090*/  ENDCOLLECTIVE ;  /* 0x000000000000791b */ /* 0x003fe20003800000 */
.L_x_14902:
        /* <DEDUP_REMOVED lines=11> */
.L_x_14903:
[----:B------:R-:W-:Y:S02]  /*25150*/  IMAD.MOV.U32 R13, RZ, RZ, R4 ;  /* 0x000000ffff0d7224 */ /* 0x000fe400078e0004 */
[----:B------:R-:W-:Y:S02]  /*25160*/  IMAD.MOV.U32 R12, RZ, RZ, RZ ;  /* 0x000000ffff0c7224 */ /* 0x000fe400078e00ff */
[----:B------:R-:W-:-:S07]  /*25170*/  IMAD.MOV.U32 R2, RZ, RZ, R14 ;  /* 0x000000ffff027224 */ /* 0x000fce00078e000e */
[----:B------:R-:W-:Y:S05]  /*25180*/  WARPSYNC.COLLECTIVE R15, `(.L_x_14904) ;  /* 0x000000000f087348 */ /* 0x000fea0003c00000 */
[----:B------:R0:W1:Y:S02]  /*25190*/  SHFL.IDX P6, R14, R13, R12, R11 ;  /* 0x0000000c0d0e7389 */ /* 0x00006400000c000b */
[----:B01----:R-:W-:Y:S01]  /*251a0*/  ENDCOLLECTIVE ;  /* 0x000000000000791b */ /* 0x003fe20003800000 */
.L_x_14904:
        /* <DEDUP_REMOVED lines=11> */
.L_x_14905:
[----:B------:R-:W-:Y:S01]  /*25260*/  IMAD.MOV.U32 R2, RZ, RZ, R14 ;  /* 0x000000ffff027224 */ /* 0x000fe200078e000e */
[----:B------:R-:W-:Y:S06]  /*25270*/  BRA `(.L_x_14906) ;  /* 0xffffffac00f47947 */ /* 0x000fec000383ffff */
.L_x_14754:
[----:B0-----:R0:W3:Y:S02]  /*25280*/  SYNCS.PHASECHK.TRANS64.TRYWAIT P2, [R2+URZ+0x13270], R0 ;  /* 0x01327000020075a7 */ /* 0x0010e4000804017f */
[----:B---3--:R-:W-:Y:S05]  /*25290*/  @!P2 NANOSLEEP.SYNCS 0x989680 ;  /* 0x009896800000a95d */ /* 0x008fea0003900000 */
[----:B------:R-:W3:Y:S02]  /*252a0*/  @!P2 SYNCS.PHASECHK.TRANS64 P2, [R2+URZ+0x13270], R0 ;  /* 0x013270000200a5a7 */ /* 0x000ee4000804007f */
[----:B---3--:R-:W-:Y:S05]  /*252b0*/  @!P2 BRA `(.L_x_14754) ;  /* 0xfffffffc00f0a947 */ /* 0x008fea000383ffff */
[----:B------:R-:W-:Y:S05]  /*252c0*/  BRA `(.L_x_14907) ;  /* 0xffffffb000587947 */ /* 0x000fea000383ffff */
.L_x_14756:
[----:B0-----:R0:W3:Y:S02]  /*252d0*/  SYNCS.PHASECHK.TRANS64.TRYWAIT P2, [R2+URZ+0x13260], R3 ;  /* 0x01326003020075a7 */ /* 0x0010e4000804017f */
[----:B---3--:R-:W-:Y:S05]  /*252e0*/  @!P2 NANOSLEEP.SYNCS 0x989680 ;  /* 0x009896800000a95d */ /* 0x008fea0003900000 */
[----:B------:R-:W3:Y:S02]  /*252f0*/  @!P2 SYNCS.PHASECHK.TRANS64 P2, [R2+URZ+0x13260], R3 ;  /* 0x013260030200a5a7 */ /* 0x000ee4000804007f */
[----:B---3--:R-:W-:Y:S05]  /*25300*/  @!P2 BRA `(.L_x_14756) ;  /* 0xfffffffc00f0a947 */ /* 0x008fea000383ffff */
[----:B------:R-:W-:Y:S05]  /*25310*/  BRA `(.L_x_14908) ;  /* 0xffffffb000687947 */ /* 0x000fea000383ffff */
.L_x_14764:
[----:B-1----:R1:W2:Y:S02]  /*25320*/  SYNCS.PHASECHK.TRANS64.TRYWAIT P1, [R0+URZ+0x13270], R3 ;  /* 0x01327003000075a7 */ /* 0x0022a4000802017f */
[----:B--2---:R-:W-:Y:S05]  /*25330*/  @!P1 NANOSLEEP.SYNCS 0x989680 ;  /* 0x009896800000995d */ /* 0x004fea0003900000 */
[----:B------:R-:W2:Y:S02]  /*25340*/  @!P1 SYNCS.PHASECHK.TRANS64 P1, [R0+URZ+0x13270], R3 ;  /* 0x01327003000095a7 */ /* 0x000ea4000802007f */
[----:B--2---:R-:W-:Y:S05]  /*25350*/  @!P1 BRA `(.L_x_14764) ;  /* 0xfffffffc00f09947 */ /* 0x004fea000383ffff */
[----:B------:R-:W-:Y:S05]  /*25360*/  BRA `(.L_x_14909) ;  /* 0xffffffb400fc7947 */ /* 0x000fea000383ffff */
.L_x_14766:
[----:B-1----:R1:W2:Y:S02]  /*25370*/  SYNCS.PHASECHK.TRANS64.TRYWAIT P1, [R0+URZ+0x13260], R3 ;  /* 0x01326003000075a7 */ /* 0x0022a4000802017f */
[----:B--2---:R-:W-:Y:S05]  /*25380*/  @!P1 NANOSLEEP.SYNCS 0x989680 ;  /* 0x009896800000995d */ /* 0x004fea0003900000 */
[----:B------:R-:W2:Y:S02]  /*25390*/  @!P1 SYNCS.PHASECHK.TRANS64 P1, [R0+URZ+0x13260], R3 ;  /* 0x01326003000095a7 */ /* 0x000ea4000802007f */
[----:B--2---:R-:W-:Y:S05]  /*253a0*/  @!P1 BRA `(.L_x_14766) ;  /* 0xfffffffc00f09947 */ /* 0x004fea000383ffff */
[----:B------:R-:W-:Y:S05]  /*253b0*/  BRA `(.L_x_14910) ;  /* 0xffffffb8000c7947 */ /* 0x000fea000383ffff */
.L_x_14771:
[----:B------:R-:W-:Y:S01]  /*253c0*/  BSSY B0, `(.L_x_14911) ;  /* 0x0000008000007945 */ /* 0x000fe20003800000 */
[----:B------:R-:W-:Y:S02]  /*253d0*/  IMAD.MOV.U32 R13, RZ, RZ, R24 ;  /* 0x000000ffff0d7224 */ /* 0x000fe400078e0018 */
[----:B------:R-:W-:Y:S02]  /*253e0*/  IMAD.MOV.U32 R12, RZ, RZ, RZ ;  /* 0x000000ffff0c7224 */ /* 0x000fe400078e00ff */
[----:B0-----:R-:W-:Y:S02]  /*253f0*/  IMAD.MOV.U32 R11, RZ, RZ, 0x1f ;  /* 0x0000001fff0b7424 */ /* 0x001fe400078e00ff */
[----:B------:R-:W-:-:S07]  /*25400*/  IMAD.MOV.U32 R15, RZ, RZ, -0x1 ;  /* 0xffffffffff0f7424 */ /* 0x000fce00078e00ff */
[----:B--2--5:R-:W-:Y:S05]  /*25410*/  WARPSYNC.COLLECTIVE R15, `(.L_x_14912) ;  /* 0x000000000f087348 */ /* 0x024fea0003c00000 */
[----:B------:R0:W1:Y:S02]  /*25420*/  SHFL.IDX P6, R14, R13, R12, R11 ;  /* 0x0000000c0d0e7389 */ /* 0x00006400000c000b */
[----:B012--5:R-:W-:Y:S01]  /*25430*/  ENDCOLLECTIVE ;  /* 0x000000000000791b */ /* 0x027fe20003800000 */
.L_x_14912:
[----:B------:R-:W-:Y:S05]  /*25440*/  BSYNC B0 ;  /* 0x0000000000007941 */ /* 0x000fea0003800000 */
.L_x_14911:
        /* <DEDUP_REMOVED lines=9> */
.L_x_14913:
        /* <DEDUP_REMOVED lines=18> */
.L_x_14914:
[----:B------:R-:W-:Y:S01]  /*25600*/  IMAD.MOV.U32 R12, RZ, RZ, 0x2 ;  /* 0x00000002ff0c7424 */ /* 0x000fe200078e00ff */
[----:B------:R-:W-:-:S05]  /*25610*/  SEL R7, R14, RZ, P1 ;  /* 0x000000ff0e077207 */ /* 0x000fca0000800000 */
[----:B------:R-:W-:-:S04]  /*25620*/  IMAD.IADD R3, R2, 0x1, R7 ;  /* 0x0000000102037824 */ /* 0x000fc800078e0207 */
[----:B------:R-:W-:-:S07]  /*25630*/  IMAD.MOV.U32 R13, RZ, RZ, R3 ;  /* 0x000000ffff0d7224 */ /* 0x000fce00078e0003 */
[----:B------:R-:W-:Y:S05]  /*25640*/  WARPSYNC.COLLECTIVE R15, `(.L_x_14915) ;  /* 0x000000000f087348 */ /* 0x000fea0003c00000 */
[----:B------:R0:W1:Y:S02]  /*25650*/  SHFL.UP P6, R14, R13, R12, R11 ;  /* 0x0400000c0d0e7389 */ /* 0x00006400000c000b */
[----:B01----:R-:W-:Y:S01]  /*25660*/  ENDCOLLECTIVE ;  /* 0x000000000000791b */ /* 0x003fe20003800000 */
.L_x_14915:
[----:B------:R-:W-:Y:S01]  /*25670*/  IMAD.MOV.U32 R12, RZ, RZ, 0x4 ;  /* 0x00000004ff0c7424 */ /* 0x000fe200078e00ff */
[----:B------:R-:W-:-:S05]  /*25680*/  SEL R14, R14, RZ, P2 ;  /* 0x000000ff0e0e7207 */ /* 0x000fca0001000000 */
[----:B------:R-:W-:-:S04]  /*25690*/  IMAD.IADD R3, R3, 0x1, R14 ;  /* 0x0000000103037824 */ /* 0x000fc800078e020e */
[----:B------:R-:W-:-:S07]  /*256a0*/  IMAD.MOV.U32 R13, RZ, RZ, R3 ;  /* 0x000000ffff0d7224 */ /* 0x000fce00078e0003 */
[----:B------:R-:W-:Y:S05]  /*256b0*/  WARPSYNC.COLLECTIVE R15, `(.L_x_14916) ;  /* 0x000000000f087348 */ /* 0x000fea0003c00000 */
[----:B------:R0:W1:Y:S02]  /*256c0*/  SHFL.UP P6, R14, R13, R12, R11 ;  /* 0x0400000c0d0e7389 */ /* 0x00006400000c000b */
[----:B01----:R-:W-:Y:S01]  /*256d0*/  ENDCOLLECTIVE ;  /* 0x000000000000791b */ /* 0x003fe20003800000 */
.L_x_14916:
[----:B------:R-:W-:Y:S01]  /*256e0*/  IMAD.MOV.U32 R12, RZ, RZ, 0x8 ;  /* 0x00000008ff0c7424 */ /* 0x000fe200078e00ff */
[----:B------:R-:W-:-:S05]  /*256f0*/  SEL R14, R14, RZ, P3 ;  /* 0x000000ff0e0e7207 */ /* 0x000fca0001800000 */
[----:B------:R-:W-:-:S04]  /*25700*/  IMAD.IADD R3, R3, 0x1, R14 ;  /* 0x0000000103037824 */ /* 0x000fc800078e020e */
[----:B------:R-:W-:-:S07]  /*25710*/  IMAD.MOV.U32 R13, RZ, RZ, R3 ;  /* 0x000000ffff0d7224 */ /* 0x000fce00078e0003 */
[----:B------:R-:W-:Y:S05]  /*25720*/  WARPSYNC.COLLECTIVE R15, `(.L_x_14917) ;  /* 0x000000000f087348 */ /* 0x000fea0003c00000 */
[----:B------:R0:W1:Y:S02]  /*25730*/  SHFL.UP P6, R14, R13, R12, R11 ;  /* 0x0400000c0d0e7389 */ /* 0x00006400000c000b */
[----:B01----:R-:W-:Y:S01]  /*25740*/  ENDCOLLECTIVE ;  /* 0x000000000000791b */ /* 0x003fe20003800000 */
.L_x_14917:
[----:B------:R-:W-:Y:S01]  /*25750*/  IMAD.MOV.U32 R12, RZ, RZ, 0x10 ;  /* 0x00000010ff0c7424 */ /* 0x000fe200078e00ff */
[----:B------:R-:W-:-:S05]  /*25760*/  SEL R14, R14, RZ, P4 ;  /* 0x000000ff0e0e7207 */ /* 0x000fca0002000000 */
[----:B------:R-:W-:-:S04]  /*25770*/  IMAD.IADD R3, R3, 0x1, R14 ;  /* 0x0000000103037824 */ /* 0x000fc800078e020e */
[----:B------:R-:W-:-:S07]  /*25780*/  IMAD.MOV.U32 R13, RZ, RZ, R3 ;  /* 0x000000ffff0d7224 */ /* 0x000fce00078e0003 */
[----:B------:R-:W-:Y:S05]  /*25790*/  WARPSYNC.COLLECTIVE R15, `(.L_x_14918) ;  /* 0x000000000f087348 */ /* 0x000fea0003c00000 */
[----:B------:R0:W1:Y:S02]  /*257a0*/  SHFL.UP P6, R14, R13, R12, R11 ;  /* 0x0400000c0d0e7389 */ /* 0x00006400000c000b */
[----:B01----:R-:W-:Y:S01]  /*257b0*/  ENDCOLLECTIVE ;  /* 0x000000000000791b */ /* 0x003fe20003800000 */
.L_x_14918:
        /* <DEDUP_REMOVED lines=8> */
.L_x_14919:
[----:B------:R-:W-:Y:S05]  /*25840*/  BRA `(.L_x_14920) ;  /* 0xffffffb800f47947 */ /* 0x000fea000383ffff */
.L_x_14776:
        /* <DEDUP_REMOVED lines=8> */
.L_x_14922:
[----:B------:R-:W-:Y:S05]  /*258d0*/  BSYNC B0 ;  /* 0x0000000000007941 */ /* 0x000fea0003800000 */
.L_x_14921:
        /* <DEDUP_REMOVED lines=9> */
.L_x_14923:
[----:B------:R-:W-:Y:S01]  /*25970*/  IMAD.MOV.U32 R12, RZ, RZ, 0x4 ;  /* 0x00000004ff0c7424 */ /* 0x000fe200078e00ff */
[----:B------:R-:W-:-:S05]  /*25980*/  SEL R14, R14, RZ, P2 ;  /* 0x000000ff0e0e7207 */ /* 0x000fca0001000000 */
[----:B------:R-:W-:-:S04]  /*25990*/  IMAD.IADD R3, R3, 0x1, R14 ;  /* 0x0000000103037824 */ /* 0x000fc800078e020e */
[----:B------:R-:W-:-:S07]  /*259a0*/  IMAD.MOV.U32 R13, RZ, RZ, R3 ;  /* 0x000000ffff0d7224 */ /* 0x000fce00078e0003 */
[----:B------:R-:W-:Y:S05]  /*259b0*/  WARPSYNC.COLLECTIVE R15, `(.L_x_14924) ;  /* 0x000000000f087348 */ /* 0x000fea0003c00000 */
[----:B------:R0:W1:Y:S02]  /*259c0*/  SHFL.UP P6, R14, R13, R12, R11 ;  /* 0x0400000c0d0e7389 */ /* 0x00006400000c000b */
[----:B01----:R-:W-:Y:S01]  /*259d0*/  ENDCOLLECTIVE ;  /* 0x000000000000791b */ /* 0x003fe20003800000 */
.L_x_14924:
[----:B------:R-:W-:Y:S01]  /*259e0*/  IMAD.MOV.U32 R12, RZ, RZ, 0x8 ;  /* 0x00000008ff0c7424 */ /* 0x000fe200078e00ff */
[----:B------:R-:W-:-:S05]  /*259f0*/  SEL R14, R14, RZ, P3 ;  /* 0x000000ff0e0e7207 */ /* 0x000fca0001800000 */
[----:B------:R-:W-:-:S04]  /*25a00*/  IMAD.IADD R3, R3, 0x1, R14 ;  /* 0x0000000103037824 */ /* 0x000fc800078e020e */
[----:B------:R-:W-:-:S07]  /*25a10*/  IMAD.MOV.U32 R13, RZ, RZ, R3 ;  /* 0x000000ffff0d7224 */ /* 0x000fce00078e0003 */
[----:B------:R-:W-:Y:S05]  /*25a20*/  WARPSYNC.COLLECTIVE R15, `(.L_x_14925) ;  /* 0x000000000f087348 */ /* 0x000fea0003c00000 */
[----:B------:R0:W1:Y:S02]  /*25a30*/  SHFL.UP P6, R14, R13, R12, R11 ;  /* 0x0400000c0d0e7389 */ /* 0x00006400000c000b */
[----:B01----:R-:W-:Y:S01]  /*25a40*/  ENDCOLLECTIVE ;  /* 0x000000000000791b */ /* 0x003fe20003800000 */
.L_x_14925:
[----:B------:R-:W-:Y:S01]  /*25a50*/  IMAD.MOV.U32 R12, RZ, RZ, 0x10 ;  /* 0x00000010ff0c7424 */ /* 0x000fe200078e00ff */
[----:B------:R-:W-:-:S05]  /*25a60*/  SEL R14, R14, RZ, P4 ;  /* 0x000000ff0e0e7207 */ /* 0x000fca0002000000 */
[----:B------:R-:W-:-:S04]  /*25a70*/  IMAD.IADD R3, R3, 0x1, R14 ;  /* 0x0000000103037824 */ /* 0x000fc800078e020e */
[----:B------:R-:W-:-:S07]  /*25a80*/  IMAD.MOV.U32 R13, RZ, RZ, R3 ;  /* 0x000000ffff0d7224 */ /* 0x000fce00078e0003 */
[----:B------:R-:W-:Y:S05]  /*25a90*/  WARPSYNC.COLLECTIVE R15, `(.L_x_14926) ;  /* 0x000000000f087348 */ /* 0x000fea0003c00000 */
[----:B------:R0:W1:Y:S02]  /*25aa0*/  SHFL.UP P6, R14, R13, R12, R11 ;  /* 0x0400000c0d0e7389 */ /* 0x00006400000c000b */
[----:B01----:R-:W-:Y:S01]  /*25ab0*/  ENDCOLLECTIVE ;  /* 0x000000000000791b */ /* 0x003fe20003800000 */
.L_x_14926:
        /* <DEDUP_REMOVED lines=8> */
.L_x_14927:
[----:B------:R-:W-:Y:S05]  /*25b40*/  BRA `(.L_x_14928) ;  /* 0xffffffb800d07947 */ /* 0x000fea000383ffff */
.L_x_14778:
[----:B------:R-:W-:Y:S01]  /*25b50*/  BSSY B0, `(.L_x_14929) ;  /* 0x0000006000007945 */ /* 0x000fe20003800000 */
[----:B------:R-:W-:Y:S01]  /*25b60*/  PLOP3.LUT P6, PT, P6, PT, PT, 0x8, 0x0 ;  /* 0x000000000000781c */ /* 0x000fe200037ce170 */
[----:B------:R-:W-:-:S12]  /*25b70*/  IMAD.MOV.U32 R15, RZ, RZ, -0x1 ;  /* 0xffffffffff0f7424 */ /* 0x000fd800078e00ff */
[----:B0----5:R-:W-:Y:S05]  /*25b80*/  WARPSYNC.COLLECTIVE R15, `(.L_x_14930) ;  /* 0x000000000f087348 */ /* 0x021fea0003c00000 */
[----:B------:R-:W-:Y:S01]  /*25b90*/  VOTE.ANY R14, PT, P6 ;  /* 0x00000000000e7806 */ /* 0x000fe200030e0100 */
[----:B0----5:R-:W-:Y:S06]  /*25ba0*/  ENDCOLLECTIVE ;  /* 0x000000000000791b */ /* 0x021fec0003800000 */
.L_x_14930:
[----:B------:R-:W-:Y:S05]  /*25bb0*/  BSYNC B0 ;  /* 0x0000000000007941 */ /* 0x000fea0003800000 */
.L_x_14929:
        /* <DEDUP_REMOVED lines=9> */
.L_x_14931:
[----:B------:R-:W-:Y:S01]  /*25c50*/  IMAD.MOV.U32 R25, RZ, RZ, R14 ;  /* 0x000000ffff197224 */ /* 0x000fe200078e000e */
[----:B------:R-:W-:Y:S06]  /*25c60*/  BRA `(.L_x_14932) ;  /* 0xffffffb800c07947 */ /* 0x000fec000383ffff */
.L_x_14780:
[----:B------:R-:W-:Y:S01]  /*25c70*/  BSSY B0, `(.L_x_14933) ;  /* 0x0000007000007945 */ /* 0x000fe20003800000 */
[----:B------:R-:W-:Y:S02]  /*25c80*/  IMAD.MOV.U32 R13, RZ, RZ, R3 ;  /* 0x000000ffff0d7224 */ /* 0x000fe400078e0003 */
[----:B------:R-:W-:Y:S02]  /*25c90*/  IMAD.MOV.U32 R11, RZ, RZ, 0x1f ;  /* 0x0000001fff0b7424 */ /* 0x000fe400078e00ff */
[----:B------:R-:W-:-:S07]  /*25ca0*/  IMAD.MOV.U32 R15, RZ, RZ, -0x1 ;  /* 0xffffffffff0f7424 */ /* 0x000fce00078e00ff */
[----:B012---:R-:W-:Y:S05]  /*25cb0*/  WARPSYNC.COLLECTIVE R15, `(.L_x_14934) ;  /* 0x000000000f087348 */ /* 0x007fea0003c00000 */
[----:B------:R3:W4:Y:S02]  /*25cc0*/  SHFL.IDX P6, R14, R13, R12, R11 ;  /* 0x0000000c0d0e7389 */ /* 0x00072400000c000b */
[----:B01234-:R-:W-:Y:S01]  /*25cd0*/  ENDCOLLECTIVE ;  /* 0x000000000000791b */ /* 0x01ffe20003800000 */
.L_x_14934:
[----:B------:R-:W-:Y:S05]  /*25ce0*/  BSYNC B0 ;  /* 0x0000000000007941 */ /* 0x000fea0003800000 */
.L_x_14933:
[----:B------:R-:W-:Y:S01]  /*25cf0*/  IMAD.MOV.U32 R5, RZ, RZ, R14 ;  /* 0x000000ffff057224 */ /* 0x000fe200078e000e */
[----:B------:R-:W-:Y:S06]  /*25d00*/  BRA `(.L_x_14779) ;  /* 0xffffffb800b47947 */ /* 0x000fec000383ffff */
.L_x_14784:
[----:B0-----:R0:W1:Y:S02]  /*25d10*/  SYNCS.PHASECHK.TRANS64.TRYWAIT P0, [R5+URZ+0x13220], R0 ;  /* 0x01322000050075a7 */ /* 0x001064000800017f */
[----:B-1----:R-:W-:Y:S05]  /*25d20*/  @!P0 NANOSLEEP.SYNCS 0x989680 ;  /* 0x009896800000895d */ /* 0x002fea0003900000 */
[----:B------:R-:W1:Y:S02]  /*25d30*/  @!P0 SYNCS.PHASECHK.TRANS64 P0, [R5+URZ+0x13220], R0 ;  /* 0x01322000050085a7 */ /* 0x000e64000800007f */
[----:B-1----:R-:W-:Y:S05]  /*25d40*/  @!P0 BRA `(.L_x_14784) ;  /* 0xfffffffc00f08947 */ /* 0x002fea000383ffff */
[----:B------:R-:W-:Y:S05]  /*25d50*/  BRA `(.L_x_14935) ;  /* 0xffffffc000347947 */ /* 0x000fea000383ffff */
.L_x_14785:
        /* <DEDUP_REMOVED lines=11> */
.L_x_14937:
[----:B------:R-:W-:Y:S05]  /*25e10*/  BSYNC B0 ;  /* 0x0000000000007941 */ /* 0x000fea0003800000 */
.L_x_14936:
[----:B------:R-:W-:Y:S05]  /*25e20*/  BRA `(.L_x_14938) ;  /* 0xffffffc0001c7947 */ /* 0x000fea000383ffff */
.L_x_14786:
[----:B------:R-:W-:Y:S01]  /*25e30*/  BSSY B0, `(.L_x_14939) ;  /* 0x0000006000007945 */ /* 0x000fe20003800000 */
[----:B------:R-:W-:-:S07]  /*25e40*/  IMAD.MOV.U32 R15, RZ, RZ, -0x1 ;  /* 0xffffffffff0f7424 */ /* 0x000fce00078e00ff */
[----:B0-----:R-:W-:Y:S05]  /*25e50*/  WARPSYNC.COLLECTIVE R15, `(.L_x_14940) ;  /* 0x000000000f0c7348 */ /* 0x001fea0003c00000 */
[----:B------:R-:W-:Y:S02]  /*25e60*/  ELECT P6, UR62, PT ;  /* 0x00000000003e782f */ /* 0x000fe400038c0000 */
[----:B------:R-:W-:Y:S01]  /*25e70*/  MOV R14, UR62 ;  /* 0x0000003e000e7c02 */ /* 0x000fe20008000f00 */
[----:B0-----:R-:W-:Y:S10]  /*25e80*/  ENDCOLLECTIVE ;  /* 0x000000000000791b */ /* 0x001ff40003800000 */
.L_x_14940:
[----:B------:R-:W-:Y:S05]  /*25e90*/  BSYNC B0 ;  /* 0x0000000000007941 */ /* 0x000fea0003800000 */
.L_x_14939:
[----:B------:R-:W-:Y:S05]  /*25ea0*/  BRA `(.L_x_14941) ;  /* 0xffffffc000107947 */ /* 0x000fea000383ffff */
.L_x_14788:
[----:B0-----:R0:W1:Y:S02]  /*25eb0*/  SYNCS.PHASECHK.TRANS64.TRYWAIT P1, [R4+URZ+0x13240], R3 ;  /* 0x01324003040075a7 */ /* 0x001064000802017f */
[----:B-1----:R-:W-:Y:S05]  /*25ec0*/  @!P1 NANOSLEEP.SYNCS 0x989680 ;  /* 0x009896800000995d */ /* 0x002fea0003900000 */
[----:B------:R-:W1:Y:S02]  /*25ed0*/  @!P1 SYNCS.PHASECHK.TRANS64 P1, [R4+URZ+0x13240], R3 ;  /* 0x01324003040095a7 */ /* 0x000e64000802007f */
[----:B-1----:R-:W-:Y:S05]  /*25ee0*/  @!P1 BRA `(.L_x_14788) ;  /* 0xfffffffc00f09947 */ /* 0x002fea000383ffff */
[----:B------:R-:W-:Y:S05]  /*25ef0*/  BRA `(.L_x_14942) ;  /* 0xffffffc000387947 */ /* 0x000fea000383ffff */
.L_x_14790:
[----:B-1----:R1:W2:Y:S02]  /*25f00*/  SYNCS.PHASECHK.TRANS64.TRYWAIT P1, [R5+URZ+0x13240], R0 ;  /* 0x01324000050075a7 */ /* 0x0022a4000802017f */
[----:B--2---:R-:W-:Y:S05]  /*25f10*/  @!P1 NANOSLEEP.SYNCS 0x989680 ;  /* 0x009896800000995d */ /* 0x004fea0003900000 */
[----:B------:R-:W2:Y:S02]  /*25f20*/  @!P1 SYNCS.PHASECHK.TRANS64 P1, [R5+URZ+0x13240], R0 ;  /* 0x01324000050095a7 */ /* 0x000ea4000802007f */
[----:B--2---:R-:W-:Y:S05]  /*25f30*/  @!P1 BRA `(.L_x_14790) ;  /* 0xfffffffc00f09947 */ /* 0x004fea000383ffff */
[----:B------:R-:W-:Y:S05]  /*25f40*/  BRA `(.L_x_14943) ;  /* 0xffffffc000487947 */ /* 0x000fea000383ffff */
.L_x_14792:
[----:B--2---:R2:W3:Y:S02]  /*25f50*/  SYNCS.PHASECHK.TRANS64.TRYWAIT P1, [R4+URZ+0x13260], R3 ;  /* 0x01326003040075a7 */ /* 0x0044e4000802017f */
[----:B---3--:R-:W-:Y:S05]  /*25f60*/  @!P1 NANOSLEEP.SYNCS 0x989680 ;  /* 0x009896800000995d */ /* 0x008fea0003900000 */
[----:B------:R-:W3:Y:S02]  /*25f70*/  @!P1 SYNCS.PHASECHK.TRANS64 P1, [R4+URZ+0x13260], R3 ;  /* 0x01326003040095a7 */ /* 0x000ee4000802007f */
[----:B---3--:R-:W-:Y:S05]  /*25f80*/  @!P1 BRA `(.L_x_14792) ;  /* 0xfffffffc00f09947 */ /* 0x008fea000383ffff */
[----:B------:R-:W-:Y:S05]  /*25f90*/  BRA `(.L_x_14944) ;  /* 0xffffffc000447947 */ /* 0x000fea000383ffff */
.L_x_14794:
[----:B---3--:R3:W4:Y:S02]  /*25fa0*/  SYNCS.PHASECHK.TRANS64.TRYWAIT P1, [R5+URZ+0x13260], R0 ;  /* 0x01326000050075a7 */ /* 0x008724000802017f */
[----:B----4-:R-:W-:Y:S05]  /*25fb0*/  @!P1 NANOSLEEP.SYNCS 0x989680 ;  /* 0x009896800000995d */ /* 0x010fea0003900000 */
[----:B------:R-:W4:Y:S02]  /*25fc0*/  @!P1 SYNCS.PHASECHK.TRANS64 P1, [R5+URZ+0x13260], R0 ;  /* 0x01326000050095a7 */ /* 0x000f24000802007f */
[----:B----4-:R-:W-:Y:S05]  /*25fd0*/  @!P1 BRA `(.L_x_14794) ;  /* 0xfffffffc00f09947 */ /* 0x010fea000383ffff */
[----:B------:R-:W-:Y:S05]  /*25fe0*/  BRA `(.L_x_14945) ;  /* 0xffffffc000407947 */ /* 0x000fea000383ffff */
.L_x_14796:
[----:B----4-:R4:W0:Y:S02]  /*25ff0*/  SYNCS.PHASECHK.TRANS64.TRYWAIT P1, [R4+URZ+0x13280], R3 ;  /* 0x01328003040075a7 */ /* 0x010824000802017f */
[----:B0-----:R-:W-:Y:S05]  /*26000*/  @!P1 NANOSLEEP.SYNCS 0x989680 ;  /* 0x009896800000995d */ /* 0x001fea0003900000 */
[----:B------:R-:W0:Y:S02]  /*26010*/  @!P1 SYNCS.PHASECHK.TRANS64 P1, [R4+URZ+0x13280], R3 ;  /* 0x01328003040095a7 */ /* 0x000e24000802007f */
[----:B0-----:R-:W-:Y:S05]  /*26020*/  @!P1 BRA `(.L_x_14796) ;  /* 0xfffffffc00f09947 */ /* 0x001fea000383ffff */
[----:B------:R-:W-:Y:S05]  /*26030*/  BRA `(.L_x_14946) ;  /* 0xffffffc0003c7947 */ /* 0x000fea000383ffff */
.L_x_14947:
        /* <DEDUP_REMOVED lines=12> */
.L_x_15866:


//--------------------- .text._ZN7cutlass13device_kernelIN5flash11enable_sm90INS1_16FlashAttnFwdSm90INS1_25CollectiveMainloopFwdSm90ILi2EN4cute5tupleIJNS5_1CILi1EEES8_S8_EEENS6_IJNS7_ILi192EEENS7_ILi160EEENS7_ILi64EEEEEELi64ENS_12float_e4m3_tEfNS_4arch4Sm90ELb1ELb0ELb0ELb0ELb1ELb0ELb0ELb1ELb1ELb1ELb0ELb0EEENS1_21CollectiveEpilogueFwdINS6_IJSA_SC_SB_EEES9_NS_10bfloat16_tESG_Li384ELb0ELb1ELb0ELb1EEENS1_30DynamicPersistentTileSchedulerILi384ELi128ELb0ELb1ELb1EEEEEEEEEvNT_6ParamsE --------------------------
	.section	.text._ZN7cutlass13device_kernelIN5flash11enable_sm90INS1_16FlashAttnFwdSm90INS1_25CollectiveMainloopFwdSm90ILi2EN4cute5tupleIJNS5_1CILi1EEES8_S8_EEENS6_IJNS7_ILi192EEENS7_ILi160EEENS7_ILi64EEEEEELi64ENS_12float_e4m3_tEfNS_4arch4Sm90ELb1ELb0ELb0ELb0ELb1ELb0ELb0ELb1ELb1ELb1ELb0ELb0EEENS1_21CollectiveEpilogueFwdINS6_IJSA_SC_SB_EEES9_NS_10bfloat16_tESG_Li384ELb0ELb1ELb0ELb1EEENS1_30DynamicPersistentTileSchedulerILi384ELi128ELb0ELb1ELb1EEEEEEEEEvNT_6ParamsE,"ax",@progbits
	.align	128
.text._ZN7cutlass13device_kernelIN5flash11enable_sm90INS1_16FlashAttnFwdSm90INS1_25CollectiveMainloopFwdSm90ILi2EN4cute5tupleIJNS5_1CILi1EEES8_S8_EEENS6_IJNS7_ILi192EEENS7_ILi160EEENS7_ILi64EEEEEELi64ENS_12float_e4m3_tEfNS_4arch4Sm90ELb1ELb0ELb0ELb0ELb1ELb0ELb0ELb1ELb1ELb1ELb0ELb0EEENS1_21CollectiveEpilogueFwdINS6_IJSA_SC_SB_EEES9_NS_10bfloat16_tESG_Li384ELb0ELb1ELb0ELb1EEENS1_30DynamicPersistentTileSchedulerILi384ELi128ELb0ELb1ELb1EEEEEEEEEvNT_6ParamsE:
        .type           _ZN7cutlass13device_kernelIN5flash11enable_sm90INS1_16FlashAttnFwdSm90INS1_25CollectiveMainloopFwdSm90ILi2EN4cute5tupleIJNS5_1CILi1EEES8_S8_EEENS6_IJNS7_ILi192EEENS7_ILi160EEENS7_ILi64EEEEEELi64ENS_12float_e4m3_tEfNS_4arch4Sm90ELb1ELb0ELb0ELb0ELb1ELb0ELb0ELb1ELb1ELb1ELb0ELb0EEENS1_21CollectiveEpilogueFwdINS6_IJSA_SC_SB_EEES9_NS_10bfloat16_tESG_Li384ELb0ELb1ELb0ELb1EEENS1_30DynamicPersistentTileSchedulerILi384ELi128ELb0ELb1ELb1EEEEEEEEEvNT_6ParamsE,@function
        .size           _ZN7cutlass13device_kernelIN5flash11enable_sm90INS1_16FlashAttnFwdSm90INS1_25CollectiveMainloopFwdSm90ILi2EN4cute5tupleIJNS5_1CILi1EEES8_S8_EEENS6_IJNS7_ILi192EEENS7_ILi160EEENS7_ILi64EEEEEELi64ENS_12float_e4m3_tEfNS_4arch4Sm90ELb1ELb0ELb0ELb0ELb1ELb0ELb0ELb1ELb1ELb1ELb0ELb0EEENS1_21CollectiveEpilogueFwdINS6_IJSA_SC_SB_EEES9_NS_10bfloat16_tESG_Li384ELb0ELb1ELb0ELb1EEENS1_30DynamicPersistentTileSchedulerILi384ELi128ELb0ELb1ELb1EEEEEEEEEvNT_6ParamsE,(.L_x_15867 - _ZN7cutlass13device_kernelIN5flash11enable_sm90INS1_16FlashAttnFwdSm90INS1_25CollectiveMainloopFwdSm90ILi2EN4cute5tupleIJNS5_1CILi1EEES8_S8_EEENS6_IJNS7_ILi192EEENS7_ILi160EEENS7_ILi64EEEEEELi64ENS_12float_e4m3_tEfNS_4arch4Sm90ELb1ELb0ELb0ELb0ELb1ELb0ELb0ELb1ELb1ELb1ELb0ELb0EEENS1_21CollectiveEpilogueFwdINS6_IJSA_SC_SB_EEES9_NS_10bfloat16_tESG_Li384ELb0ELb1ELb0ELb1EEENS1_30DynamicPersistentTileSchedulerILi384ELi128ELb0ELb1ELb1EEEEEEEEEvNT_6ParamsE)
        .other          _ZN7cutlass13device_kernelIN5flash11enable_sm90INS1_16FlashAttnFwdSm90INS1_25CollectiveMainloopFwdSm90ILi2EN4cute5tupleIJNS5_1CILi1EEES8_S8_EEENS6_IJNS7_ILi192EEENS7_ILi160EEENS7_ILi64EEEEEELi64ENS_12float_e4m3_tEfNS_4arch4Sm90ELb1ELb0ELb0ELb0ELb1ELb0ELb0ELb1ELb1ELb1ELb0ELb0EEENS1_21CollectiveEpilogueFwdINS6_IJSA_SC_SB_EEES9_NS_10bfloat16_tESG_Li384ELb0ELb1ELb0ELb1EEENS1_30DynamicPersistentTileSchedulerILi384ELi128ELb0ELb1ELb1EEEEEEEEEvNT_6ParamsE,@"STO_CUDA_ENTRY STV_DEFAULT"
_ZN7cutlass13device_kernelIN5flash11enable_sm90INS1_16FlashAttnFwdSm90INS1_25CollectiveMainloopFwdSm90ILi2EN4cute5tupleIJNS5_1CILi1EEES8_S8_EEENS6_IJNS7_ILi192EEENS7_ILi160EEENS7_ILi64EEEEEELi64ENS_12float_e4m3_tEfNS_4arch4Sm90ELb1ELb0ELb0ELb0ELb1ELb0ELb0ELb1ELb1ELb1ELb0ELb0EEENS1_21CollectiveEpilogueFwdINS6_IJSA_SC_SB_EEES9_NS_10bfloat16_tESG_Li384ELb0ELb1ELb0ELb1EEENS1_30DynamicPersistentTileSchedulerILi384ELi128ELb0ELb1ELb1EEEEEEEEEvNT_6ParamsE:
        /* <DEDUP_REMOVED lines=45> */
.L_x_14948:
        /* <DEDUP_REMOVED lines=22> */
.L_x_14949:
        /* <DEDUP_REMOVED lines=18> */
.L_x_14950:
        /* <DEDUP_REMOVED lines=22> */
.L_x_14951:
        /* <DEDUP_REMOVED lines=24> */
.L_x_14952:
        /* <DEDUP_REMOVED lines=10> */
.L_x_14954:
        /* <DEDUP_REMOVED lines=40> */
[----:B------:R0:W-:Y:S01]  /*0b50*/  STL [R1], R2 ;  /* 0x0000000201007387 */ /* 0x0001e20000100800 */
[----:B------:R-:W-:Y:S01]  /*0b60*/  LEA.HI R0, R0, R10, RZ, 0x3 ;  /* 0x0000000a00007211 */ /* 0x000fe200078f18ff */
[----:B------:R-:W-:Y:S01]  /*0b70*/  IMAD.IADD R7, R10, 0x1, -R7 ;  /* 0x000000010a077824 */ /* 0x000fe200078e0a07 */
[----:B------:R-:W-:-:S02]  /*0b80*/  LOP3.LUT R8, R8, 0xfffffff8, RZ, 0xc0, !PT ;  /* 0xfffffff808087812 */ /* 0x000fc400078ec0ff */
[----:B------:R-:W-:Y:S02]  /*0b90*/  LEA.HI R6, R6, R23, RZ, 0x5 ;  /* 0x0000001706067211 */ /* 0x000fe400078f28ff */
[----:B------:R-:W-:Y:S01]  /*0ba0*/  LOP3.LUT R18, R0, 0xfffffff8, RZ, 0xc0, !PT ;  /* 0xfffffff800127812 */ /* 0x000fe200078ec0ff */
[----:B------:R-:W-:Y:S01]  /*0bb0*/  IMAD.IADD R5, R5, 0x1, -R8 ;  /* 0x0000000105057824 */ /* 0x000fe200078e0a08 */
[----:B------:R-:W-:Y:S01]  /*0bc0*/  LEA.HI R9, R7, R7, RZ, 0x1 ;  /* 0x0000000707097211 */ /* 0x000fe200078f08ff */
[----:B0-----:R-:W-:Y:S01]  /*0bd0*/  IMAD.HI R2, R156, 0x55555556, RZ ;  /* 0x555555569c027827 */ /* 0x001fe200078e02ff */
[----:B------:R-:W-:Y:S02]  /*0be0*/  SHF.R.S32.HI R6, RZ, 0x5, R6 ;  /* 0x00000005ff067819 */ /* 0x000fe40000011406 */
[----:B------:R-:W-:Y:S01]  /*0bf0*/  LOP3.LUT R16, R4, 0x7ffffffc, RZ, 0xc0, !PT ;  /* 0x7ffffffc04107812 */ /* 0x000fe200078ec0ff */
[----:B------:R-:W-:Y:S01]  /*0c00*/  IMAD.IADD R18, R10, 0x1, -R18 ;  /* 0x000000010a127824 */ /* 0x000fe200078e0a12 */
[----:B------:R-:W-:Y:S01]  /*0c10*/  LEA.HI R3, R2, R2, RZ, 0x1 ;  /* 0x0000000202037211 */ /* 0x000fe200078f08ff */
[----:B------:R-:W-:Y:S01]  /*0c20*/  IMAD R6, R6, 0x10, R5 ;  /* 0x0000001006067824 */ /* 0x000fe200078e0205 */
[----:B------:R-:W-:Y:S01]  /*0c30*/  LOP3.LUT R2, R9, 0x1ffffffe, RZ, 0xc0, !PT ;  /* 0x1ffffffe09027812 */ /* 0x000fe200078ec0ff */
[----:B------:R-:W-:Y:S01]  /*0c40*/  IMAD.SHL.U32 R19, R18, 0x8, RZ ;  /* 0x0000000812137824 */ /* 0x000fe200078e00ff */
[----:B------:R-:W-:Y:S01]  /*0c50*/  SHF.R.S32.HI R22, RZ, 0x3, R0 ;  /* 0x00000003ff167819 */ /* 0x000fe20000011400 */
[----:B------:R-:W-:-:S02]  /*0c60*/  IMAD R3, R3, -0x3, R156 ;  /* 0xfffffffd03037824 */ /* 0x000fc400078e029c */
[----:B------:R-:W-:Y:S01]  /*0c70*/  IMAD.IADD R2, R7, 0x1, -R2 ;  /* 0x0000000107027824 */ /* 0x000fe200078e0a02 */
[----:B------:R-:W-:Y:S01]  /*0c80*/  SHF.R.S32.HI R0, RZ, 0x1f, R19 ;  /* 0x0000001fff007819 */ /* 0x000fe20000011413 */
[----:B------:R-:W-:Y:S02]  /*0c90*/  IMAD R157, R3, 0x40, R6 ;  /* 0x00000040039d7824 */ /* 0x000fe400078e0206 */
[----:B------:R-:W-:Y:S02]  /*0ca0*/  IMAD.IADD R16, R23, 0x1, -R16 ;  /* 0x0000000117107824 */ /* 0x000fe400078e0a10 */
[----:B------:R-:W-:-:S07]  /*0cb0*/  IMAD R17, R2, 0x8, R157 ;  /* 0x0000000802117824 */ /* 0x000fce00078e029d */
.L_x_14999:
        /* <DEDUP_REMOVED lines=21> */
.L_x_14955:
[----:B------:R-:W-:Y:S01]  /*0e10*/  ULDC UR6, c[0x0][0xc54] ;  /* 0x0003150000067ab9 */ /* 0x000fe20000000800 */
[----:B------:R-:W-:Y:S01]  /*0e20*/  UMOV UR8, UR7 ;  /* 0x0000000700087c82 */ /* 0x000fe20008000000 */
[----:B------:R-:W-:-:S11]  /*0e30*/  UISETP.NE.AND UP0, UPT, UR6, 0x1, UPT ;  /* 0x000000010600788c */ /* 0x000fd6000bf05270 */
[----:B------:R-:W-:Y:S02]  /*0e40*/  @UP0 ULDC.64 UR10, c[0x0][0xc58] ;  /* 0x00031600000a0ab9 */ /* 0x000fe40000000a00 */
[----:B------:R-:W-:-:S04]  /*0e50*/  UIMAD.WIDE.U32 UR4, UR7, UR10, URZ ;  /* 0x0000000a070472a5 */ /* 0x000fc8000f8e003f */
[----:B------:R-:W-:-:S04]  /*0e60*/  @UP0 USHF.R.U32.HI UR8, URZ, UR11, UR5 ;  /* 0x0000000b3f080299 */ /* 0x000fc80008011605 */
[----:B------:R-:W-:-:S12]  /*0e70*/  UIMAD UR4, UR8, UR6, URZ ;  /* 0x00000006080472a4 */ /* 0x000fd8000f8e023f */
.L_x_14956:
        /* <DEDUP_REMOVED lines=57> */
[----:B------:R-:W-:Y:S02]  /*1210*/  ULDC UR47, c[0x0][0x424] ;  /* 0x00010900002f7ab9 */ /* 0x000fe40000000800 */
[----:B------:R0:W2:Y:S01]  /*1220*/  @P0 LDG.E R7, desc[UR50][R2.64] ;  /* 0x0000003202070981 */ /* 0x0000a2000c1e1900 */
[----:B------:R-:W-:Y:S02]  /*1230*/  UISETP.NE.U32.AND UP0, UPT, UR4, URZ, UPT ;  /* 0x0000003f0400728c */ /* 0x000fe4000bf05070 */
[----:B------:R-:W-:Y:S01]  /*1240*/  UISETP.NE.AND UP4, UPT, UR6, 0x1, UPT ;  /* 0x000000010600788c */ /* 0x000fe2000bf85270 */
[----:B------:R1:W2:Y:S01]  /*1250*/  @P1 LDG.E R0, desc[UR50][R4.64] ;  /* 0x0000003204001981 */ /* 0x0002a2000c1e1900 */
[----:B------:R-:W-:Y:S01]  /*1260*/  ULDC UR4, c[0x0][0xc3c] ;  /* 0x00030f0000047ab9 */ /* 0x000fe20000000800 */
[----:B------:R-:W-:Y:S01]  /*1270*/  UISETP.NE.AND.EX UP0, UPT, UR5, URZ, UPT, UP0 ;  /* 0x0000003f0500728c */ /* 0x000fe2000bf05300 */
[----:B------:R-:W-:Y:S01]  /*1280*/  PLOP3.LUT P0, PT, PT, PT, PT, 0x80, 0x0 ;  /* 0x000000000000781c */ /* 0x000fe20003f0f070 */
[----:B------:R-:W-:Y:S01]  /*1290*/  UIADD3 UR4, UR8, UR4, URZ ;  /* 0x0000000408047290 */ /* 0x000fe2000fffe03f */
[----:B------:R-:W-:Y:S01]  /*12a0*/  CS2R R54, SRZ ;  /* 0x0000000000367805 */ /* 0x000fe2000001ff00 */
[----:B------:R-:W-:Y:S01]  /*12b0*/  ULDC UR5, c[0x0][0x988] ;  /* 0x0002620000057ab9 */ /* 0x000fe20000000800 */
[----:B------:R-:W-:Y:S01]  /*12c0*/  ULDC UR7, c[0x0][0x288] ;  /* 0x0000a20000077ab9 */ /* 0x000fe20000000800 */
[----:B------:R-:W-:Y:S01]  /*12d0*/  UIMAD UR43, UR4, 0xc0, URZ ;  /* 0x000000c0042b78a4 */ /* 0x000fe2000f8e023f */
[----:B0-----:R-:W-:Y:S01]  /*12e0*/  CS2R R2, SRZ ;  /* 0x0000000000027805 */ /* 0x001fe2000001ff00 */
[----:B------:R-:W-:Y:S01]  /*12f0*/  UIADD3 UR7, -UR7, 0xa0, URZ ;  /* 0x000000a007077890 */ /* 0x000fe2000fffe13f */
[----:B-1----:R-:W-:Y:S01]  /*1300*/  CS2R R4, SRZ ;  /* 0x0000000000047805 */ /* 0x002fe2000001ff00 */
[----:B------:R-:W-:Y:S01]  /*1310*/  UIADD3 UR6, UR43, 0xbf, URZ ;  /* 0x000000bf2b067890 */ /* 0x000fe2000fffe03f */
[----:B------:R-:W-:Y:S01]  /*1320*/  CS2R R8, SRZ ;  /* 0x0000000000087805 */ /* 0x000fe2000001ff00 */
[----:B------:R-:W-:Y:S01]  /*1330*/  @UP4 ULDC UR4, c[0x0][0x44c] ;  /* 0x0001130000044ab9 */ /* 0x000fe20000000800 */
[----:B------:R-:W-:Y:S01]  /*1340*/  USEL UR47, UR47, 0x1, UP0 ;  /* 0x000000012f2f7887 */ /* 0x000fe20008000000 */
[----:B------:R-:W-:Y:S01]  /*1350*/  CS2R R52, SRZ ;  /* 0x0000000000347805 */ /* 0x000fe2000001ff00 */
[----:B------:R-:W-:Y:S01]  /*1360*/  ULDC UR8, c[0x0][0x2f0] ;  /* 0x0000bc0000087ab9 */ /* 0x000fe20000000800 */
[----:B------:R-:W-:Y:S01]  /*1370*/  @UP4 ULDC UR9, c[0x0][0x450] ;  /* 0x0001140000094ab9 */ /* 0x000fe20000000800 */
[----:B------:R-:W-:Y:S01]  /*1380*/  UIMAD UR7, UR47, UR8, UR7 ;  /* 0x000000082f0772a4 */ /* 0x000fe2000f8e0207 */
[----:B------:R-:W-:Y:S01]  /*1390*/  CS2R R10, SRZ ;  /* 0x00000000000a7805 */ /* 0x000fe2000001ff00 */
[----:B------:R-:W-:Y:S01]  /*13a0*/  UP2UR UR48, UPR, URZ, 0x10 ;  /* 0x000000103f307883 */ /* 0x000fe20008000000 */
        /* <DEDUP_REMOVED lines=11> */
[----:B--2---:R-:W-:-:S04]  /*1460*/  FMUL.FTZ R0, R7, R0 ;  /* 0x0000000007007220 */ /* 0x004fc80000410000 */
[----:B------:R-:W-:Y:S01]  /*1470*/  FMUL.FTZ R0, R0, UR5 ;  /* 0x0000000500007c20 */ /* 0x000fe20008410000 */
[----:B------:R-:W-:Y:S02]  /*1480*/  UIMAD.WIDE.U32 UR4, UR6, UR4, URZ ;  /* 0x00000004060472a5 */ /* 0x000fe4000f8e003f */
[----:B------:R-:W-:Y:S02]  /*1490*/  UIMAD UR4, UR47, UR8, 0x9f ;  /* 0x0000009f2f0474a4 */ /* 0x000fe4000f8e0208 */
[----:B------:R-:W-:Y:S01]  /*14a0*/  @UP4 USHF.R.U32.HI UR6, URZ, UR9, UR5 ;  /* 0x000000093f064299 */ /* 0x000fe20008011605 */
[----:B------:R-:W-:Y:S01]  /*14b0*/  R2UR UR42, R0 ;  /* 0x00000000002a72ca */ /* 0x000fe200000e0000 */
        /* <DEDUP_REMOVED lines=43> */
.L_x_14958:
        /* <DEDUP_REMOVED lines=9> */
.L_x_15085:
[----:B------:R-:W-:Y:S05]  /*1800*/  @!P0 BRA `(.L_x_14960) ;  /* 0x0000000000048947 */ /* 0x000fea0003800000 */
[----:B------:R-:W-:Y:S01]  /*1810*/  BPT.TRAP 0x1 ;  /* 0x000000040000795c */ /* 0x000fe20000300000 */
.L_x_14960:
[----:B0-----:R-:W-:Y:S02]  /*1820*/  IMAD.U32 R3, RZ, RZ, UR38 ;  /* 0x00000026ff037e24 */ /* 0x001fe4000f8e00ff */
[----:B------:R-:W-:-:S03]  /*1830*/  IMAD.U32 R0, RZ, RZ, UR37 ;  /* 0x00000025ff007e24 */ /* 0x000fc6000f8e00ff */
[----:B------:R-:W-:Y:S02]  /*1840*/  LEA R3, R3, UR45, 0x3 ;  /* 0x0000002d03037c11 */ /* 0x000fe4000f8e18ff */
[----:B------:R-:W-:-:S04]  /*1850*/  SHF.L.U32 R0, R0, 0x1f, RZ ;  /* 0x0000001f00007819 */ /* 0x000fc800000006ff */
[----:B------:R0:W1:Y:S01]  /*1860*/  SYNCS.PHASECHK.TRANS64.TRYWAIT P1, [R3+URZ+0x13230], R0 ;  /* 0x01323000030075a7 */ /* 0x000062000802017f */
[----:B------:R-:W-:Y:S05]  /*1870*/  @!P0 BRA `(.L_x_14961) ;  /* 0x0000000000048947 */ /* 0x000fea0003800000 */
[----:B------:R-:W-:Y:S01]  /*1880*/  BPT.TRAP 0x1 ;  /* 0x000000040000795c */ /* 0x000fe20000300000 */
.L_x_14961:
[----:B-1----:R-:W-:Y:S05]  /*1890*/  @P1 BRA `(.L_x_14962) ;  /* 0x0000000000081947 */ /* 0x002fea0003800000 */
[----:B------:R-:W1:Y:S02]  /*18a0*/  SYNCS.PHASECHK.TRANS64.TRYWAIT P1, [R3+URZ+0x13230], R0 ;  /* 0x01323000030075a7 */ /* 0x000e64000802017f */
[----:B-1----:R-:W-:Y:S05]  /*18b0*/  @!P1 BRA `(.L_x_14963) ;  /* 0x000000ec00fc9947 */ /* 0x002fea0003800000 */
.L_x_14962:
        /* <DEDUP_REMOVED lines=73> */
.L_x_14964:
        /* <DEDUP_REMOVED lines=173> */
[----:B------:R0:W-:Y:S01]  /*2820*/  MUFU.EX2 R9, R12 ;  /* 0x0000000c00097308 */ /* 0x0001e20000000800 */
[----:B------:R-:W-:-:S01]  /*2830*/  FFMA.FTZ R83, R83, UR42, -R4 ;  /* 0x0000002a53537c23 */ /* 0x000fc20008010804 */
[----:B------:R-:W-:Y:S01]  /*2840*/  VIADDMNMX R2, R10, R95, R2, PT ;  /* 0x0000005f0a027246 */ /* 0x000fe20003800102 */
[----:B------:R-:W-:-:S01]  /*2850*/  FFMA.FTZ R86, R86, UR42, -R4 ;  /* 0x0000002a56567c23 */ /* 0x000fc20008010804 */
[--C-:B------:R-:W-:Y:S01]  /*2860*/  FFMA.FTZ R87, R87, UR42, -R4.reuse ;  /* 0x0000002a57577c23 */ /* 0x100fe20008010804 */
[----:B------:R-:W-:-:S01]  /*2870*/  FFMA.FTZ R6, R107, UR42, -R4 ;  /* 0x0000002a6b067c23 */ /* 0x000fc20008010804 */
[----:B------:R-:W-:Y:S01]  /*2880*/  ISETP.GT.AND P1, PT, R2, RZ, PT ;  /* 0x000000ff0200720c */ /* 0x000fe20003f24270 */
[----:B------:R-:W-:-:S01]  /*2890*/  FFMA.FTZ R7, R7, UR42, -R4 ;  /* 0x0000002a07077c23 */ /* 0x000fc20008010804 */
[----:B------:R-:W-:Y:S01]  /*28a0*/  ISETP.GT.AND P2, PT, R2, 0x1, PT ;  /* 0x000000010200780c */ /* 0x000fe20003f44270 */
[----:B0-----:R-:W-:-:S01]  /*28b0*/  FFMA.FTZ R12, R13, UR42, -R4 ;  /* 0x0000002a0d0c7c23 */ /* 0x001fc20008010804 */
        /* <DEDUP_REMOVED lines=37> */
[----:B------:R-:W-:Y:S01]  /*2b10*/  MUFU.EX2 R11, R11 ;  /* 0x0000000b000b7308 */ /* 0x000fe20000000800 */
[----:B------:R-:W-:Y:S01]  /*2b20*/  ISETP.GT.AND P1, PT, R2, 0x20, PT ;  /* 0x000000200200780c */ /* 0x000fe20003f24270 */
        /* <DEDUP_REMOVED lines=9> */
[----:B------:R-:W1:Y:S01]  /*2bc0*/  MUFU.EX2 R13, R103 ;  /* 0x00000067000d7308 */ /* 0x000e620000000800 */
[----:B------:R-:W-:-:S02]  /*2bd0*/  ISETP.GT.AND P2, PT, R2, 0x29, PT ;  /* 0x000000290200780c */ /* 0x000fc40003f44270 */
[----:B------:R-:W-:Y:S02]  /*2be0*/  FSEL R76, R76, -INF , P1 ;  /* 0xff8000004c4c7808 */ /* 0x000fe40000800000 */
[----:B------:R-:W-:Y:S01]  /*2bf0*/  FMNMX.FTZ R91, R73, R20, !PT ;  /* 0x00000014495b7209 */ /* 0x000fe20007810000 */
[----:B------:R-:W-:Y:S01]  /*2c00*/  FFMA.FTZ R20, R21, UR42, -R4 ;  /* 0x0000002a15147c23 */ /* 0x000fe20008010804 */
        /* <DEDUP_REMOVED lines=16> */
[----:B------:R2:W3:Y:S01]  /*2d10*/  MUFU.EX2 R21, R82 ;  /* 0x0000005200157308 */ /* 0x0004e20000000800 */
[----:B------:R-:W-:Y:S02]  /*2d20*/  ISETP.GT.AND P1, PT, R2, 0x40, PT ;  /* 0x000000400200780c */ /* 0x000fe40003f24270 */
        /* <DEDUP_REMOVED lines=15> */
[----:B--2---:R-:W-:Y:S02]  /*2e20*/  FMNMX.FTZ R82, R60, R79, !PT ;  /* 0x0000004f3c527209 */ /* 0x004fe40007810000 */
        /* <DEDUP_REMOVED lines=10> */
[----:B----4-:R-:W-:Y:S02]  /*2ed0*/  FMNMX.FTZ R83, R65, R82, !PT ;  /* 0x0000005241537209 */ /* 0x010fe40007810000 */
[----:B------:R-:W-:Y:S01]  /*2ee0*/  FSEL R69, R69, -INF , P2 ;  /* 0xff80000045457808 */ /* 0x000fe20001000000 */
[----:B------:R4:W-:Y:S01]  /*2ef0*/  MUFU.EX2 R79, R87 ;  /* 0x00000057004f7308 */ /* 0x0009e20000000800 */
[----:B------:R-:W-:Y:S01]  /*2f00*/  ISETP.GT.AND P1, PT, R2, 0x60, PT ;  /* 0x000000600200780c */ /* 0x000fe20003f24270 */
[----:B--2---:R-:W-:Y:S01]  /*2f10*/  FFMA.FTZ R86, R58, UR42, -R4 ;  /* 0x0000002a3a567c23 */ /* 0x004fe20008010804 */
[----:B------:R-:W-:Y:S02]  /*2f20*/  FMNMX.FTZ R82, R68, R83, !PT ;  /* 0x0000005344527209 */ /* 0x000fe40007810000 */
[----:B------:R-:W-:-:S02]  /*2f30*/  ISETP.GT.AND P2, PT, R2, 0x61, PT ;  /* 0x000000610200780c */ /* 0x000fc40003f44270 */
[----:B------:R-:W-:Y:S01]  /*2f40*/  FSEL R58, R40, -INF , P1 ;  /* 0xff800000283a7808 */ /* 0x000fe20000800000 */
[----:B------:R-:W-:Y:S01]  /*2f50*/  MUFU.EX2 R26, R26 ;  /* 0x0000001a001a7308 */ /* 0x000fe20000000800 */
[----:B------:R-:W-:Y:S01]  /*2f60*/  FMNMX.FTZ R83, R69, R82, !PT ;  /* 0x0000005245537209 */ /* 0x000fe20007810000 */
[----:B----4-:R-:W-:Y:S01]  /*2f70*/  FFMA.FTZ R87, R66, UR42, -R4 ;  /* 0x0000002a42577c23 */ /* 0x010fe20008010804 */
        /* <DEDUP_REMOVED lines=10> */
[----:B--2---:R-:W-:Y:S01]  /*3020*/  FFMA.FTZ R86, R62, UR42, -R4 ;  /* 0x0000002a3e567c23 */ /* 0x004fe20008010804 */
        /* <DEDUP_REMOVED lines=12> */
[----:B------:R-:W-:Y:S02]  /*30f0*/  FMNMX.FTZ R83, R82, R83, !PT ;  /* 0x0000005352537209 */ /* 0x000fe40007810000 */
[----:B------:R-:W-:Y:S01]  /*3100*/  FSEL R53, R53, -INF , P2 ;  /* 0xff80000035357808 */ /* 0x000fe20001000000 */
[----:B------:R-:W-:Y:S01]  /*3110*/  MUFU.EX2 R49, R49 ;  /* 0x0000003100317308 */ /* 0x000fe20000000800 */
[----:B------:R-:W-:Y:S02]  /*3120*/  ISETP.GT.AND P1, PT, R2, 0x80, PT ;  /* 0x000000800200780c */ /* 0x000fe40003f24270 */
[----:B------:R-:W-:Y:S02]  /*3130*/  FMNMX.FTZ R66, R52, R83, !PT ;  /* 0x0000005334427209 */ /* 0x000fe40007810000 */
[----:B------:R-:W-:-:S02]  /*3140*/  ISETP.GT.AND P2, PT, R2, 0x81, PT ;  /* 0x000000810200780c */ /* 0x000fc40003f44270 */
[----:B------:R-:W-:Y:S01]  /*3150*/  FSEL R63, R24, -INF , P1 ;  /* 0xff800000183f7808 */ /* 0x000fe20000800000 */
[----:B------:R-:W-:Y:S01]  /*3160*/  MUFU.EX2 R31, R31 ;  /* 0x0000001f001f7308 */ /* 0x000fe20000000800 */
[----:B--2---:R-:W-:Y:S02]  /*3170*/  FMNMX.FTZ R86, R53, R66, !PT ;  /* 0x0000004235567209 */ /* 0x004fe40007810000 */
[----:B------:R-:W-:Y:S02]  /*3180*/  ISETP.GT.AND P1, PT, R2, 0x88, PT ;  /* 0x000000880200780c */ /* 0x000fe40003f24270 */
[----:B------:R-:W-:Y:S01]  /*3190*/  FSEL R66, R25, -INF , P2 ;  /* 0xff80000019427808 */ /* 0x000fe20001000000 */
[----:B------:R-:W-:Y:S01]  /*31a0*/  FFMA.FTZ R25, R67, UR42, -R4 ;  /* 0x0000002a43197c23 */ /* 0x000fe20008010804 */
[----:B------:R-:W-:Y:S01]  /*31b0*/  FMNMX.FTZ R83, R63, R86, !PT ;  /* 0x000000563f537209 */ /* 0x000fe20007810000 */
[----:B------:R2:W-:Y:S01]  /*31c0*/  MUFU.EX2 R24, R87 ;  /* 0x0000005700187308 */ /* 0x0005e20000000800 */
[----:B------:R-:W-:-:S02]  /*31d0*/  FSEL R67, R28, -INF , P1 ;  /* 0xff8000001c437808 */ /* 0x000fc40000800000 */
[----:B------:R-:W-:Y:S02]  /*31e0*/  ISETP.GT.AND P2, PT, R2, 0x89, PT ;  /* 0x000000890200780c */ /* 0x000fe40003f44270 */
[----:B------:R-:W-:Y:S02]  /*31f0*/  FMNMX.FTZ R28, R66, R83, !PT ;  /* 0x00000053421c7209 */ /* 0x000fe40007810000 */
[----:B------:R-:W-:Y:S01]  /*3200*/  ISETP.GT.AND P1, PT, R2, 0x90, PT ;  /* 0x000000900200780c */ /* 0x000fe20003f24270 */
[----:B------:R-:W-:Y:S01]  /*3210*/  MUFU.EX2 R25, R25 ;  /* 0x0000001900197308 */ /* 0x000fe20000000800 */
[----:B--2---:R-:W-:-:S01]  /*3220*/  FFMA.FTZ R87, R70, UR42, -R4 ;  /* 0x0000002a46577c23 */ /* 0x004fc20008010804 */
[----:B------:R-:W-:Y:S02]  /*3230*/  FSEL R29, R29, -INF , P2 ;  /* 0xff8000001d1d7808 */ /* 0x000fe40001000000 */
[----:B------:R-:W-:Y:S02]  /*3240*/  FMNMX.FTZ R70, R67, R28, !PT ;  /* 0x0000001c43467209 */ /* 0x000fe40007810000 */
[----:B------:R-:W-:-:S02]  /*3250*/  ISETP.GT.AND P2, PT, R2, 0x91, PT ;  /* 0x000000910200780c */ /* 0x000fc40003f44270 */
[----:B------:R-:W-:Y:S01]  /*3260*/  FSEL R32, R32, -INF , P1 ;  /* 0xff80000020207808 */ /* 0x000fe20000800000 */
[----:B------:R2:W-:Y:S01]  /*3270*/  MUFU.EX2 R28, R87 ;  /* 0x00000057001c7308 */ /* 0x0005e20000000800 */
[----:B------:R-:W-:Y:S02]  /*3280*/  FMNMX.FTZ R83, R29, R70, !PT ;  /* 0x000000461d537209 */ /* 0x000fe40007810000 */
[----:B------:R-:W-:Y:S02]  /*3290*/  FSEL R70, R33, -INF , P2 ;  /* 0xff80000021467808 */ /* 0x000fe40001000000 */
[----:B------:R-:W-:Y:S02]  /*32a0*/  ISETP.GT.AND P1, PT, R2, 0x98, PT ;  /* 0x000000980200780c */ /* 0x000fe40003f24270 */
        /* <DEDUP_REMOVED lines=10> */
[----:B------:R-:W-:Y:S02]  /*3350*/  IMAD.U32 R55, RZ, RZ, UR42 ;  /* 0x0000002aff377e24 */ /* 0x000fe4000f8e00ff */
[--C-:B------:R-:W-:Y:S01]  /*3360*/  FFMA.FTZ R33, R42, UR42, -R4.reuse ;  /* 0x0000002a2a217c23 */ /* 0x100fe20008010804 */
[----:B------:R-:W-:-:S01]  /*3370*/  FFMA.FTZ R42, R47, UR42, -R4 ;  /* 0x0000002a2f2a7c23 */ /* 0x000fc20008010804 */
[----:B------:R-:W-:Y:S01]  /*3380*/  FMNMX.FTZ R2, R86, R37, !PT ;  /* 0x0000002556027209 */ /* 0x000fe20007810000 */
[----:B------:R-:W-:-:S01]  /*3390*/  FFMA.FTZ R37, R46, UR42, -R4 ;  /* 0x0000002a2e257c23 */ /* 0x000fc20008010804 */
[--C-:B------:R-:W-:Y:S01]  /*33a0*/  FFMA.FTZ R46, R51, UR42, -R4.reuse ;  /* 0x0000002a332e7c23 */ /* 0x100fe20008010804 */
[----:B------:R-:W-:-:S01]  /*33b0*/  FFMA.FTZ R47, R54, UR42, -R4 ;  /* 0x0000002a362f7c23 */ /* 0x000fc20008010804 */
[----:B------:R-:W-:Y:S01]  /*33c0*/  FFMA.FTZ R4, R39, UR42, -R4 ;  /* 0x0000002a27047c23 */ /* 0x000fe20008010804 */
[----:B--2---:R-:W2:Y:S01]  /*33d0*/  SHFL.BFLY PT, R87, R2, 0x2, 0x1f ;  /* 0x0c401f0002577f89 */ /* 0x004ea200000e0000 */
[----:B0-----:R-:W-:Y:S01]  /*33e0*/  F2FP.SATFINITE.E4M3.F32.PACK_AB_MERGE_C R153, R9, R8, RZ ;  /* 0x000000080999723e */ /* 0x001fe200048070ff */
[----:B------:R-:W-:Y:S01]  /*33f0*/  MUFU.EX2 R33, R33 ;  /* 0x0000002100217308 */ /* 0x000fe20000000800 */
[----:B-1----:R-:W-:-:S02]  /*3400*/  F2FP.SATFINITE.E4M3.F32.PACK_AB_MERGE_C R155, R13, R12, RZ ;  /* 0x0000000c0d9b723e */ /* 0x002fc400048070ff */
[----:B---3--:R-:W-:Y:S02]  /*3410*/  F2FP.SATFINITE.E4M3.F32.PACK_AB_MERGE_C R149, R21, R20, RZ ;  /* 0x000000141595723e */ /* 0x008fe400048070ff */
[----:B------:R-:W-:Y:S02]  /*3420*/  F2FP.SATFINITE.E4M3.F32.PACK_AB_MERGE_C R153, R7, R6, R153 ;  /* 0x000000060799723e */ /* 0x000fe40004807099 */
[----:B------:R-:W-:Y:S01]  /*3430*/  F2FP.SATFINITE.E4M3.F32.PACK_AB_MERGE_C R155, R11, R10, R155 ;  /* 0x0000000a0b9b723e */ /* 0x000fe2000480709b */
[----:B------:R-:W-:Y:S01]  /*3440*/  MUFU.EX2 R36, R36 ;  /* 0x0000002400247308 */ /* 0x000fe20000000800 */
[----:B------:R-:W-:-:S07]  /*3450*/  F2FP.SATFINITE.E4M3.F32.PACK_AB_MERGE_C R149, R15, R14, R149 ;  /* 0x0000000e0f95723e */ /* 0x000fce0004807095 */
[----:B------:R-:W-:Y:S01]  /*3460*/  MUFU.EX2 R37, R37 ;  /* 0x0000002500257308 */ /* 0x000fe20000000800 */
[----:B--2---:R-:W-:-:S07]  /*3470*/  FMNMX.FTZ R87, R2, R87, !PT ;  /* 0x0000005702577209 */ /* 0x004fce0007810000 */
        /* <DEDUP_REMOVED lines=61> */
[----:B------:R-:W-:Y:S01]  /*3850*/  FFMA.FTZ R83, R83, UR42, -R55 ;  /* 0x0000002a53537c23 */ /* 0x000fe20008010837 */
[----:B------:R-:W-:-:S04]  /*3860*/  F2FP.SATFINITE.E4M3.F32.PACK_AB_MERGE_C R152, R90, R87, RZ ;  /* 0x000000575a98723e */ /* 0x000fc800048070ff */
        /* <DEDUP_REMOVED lines=13> */
[----:B------:R-:W-:Y:S01]  /*3940*/  FFMA.FTZ R45, R52, UR42, -R55 ;  /* 0x0000002a342d7c23 */ /* 0x000fe20008010837 */
[----:B------:R-:W-:-:S04]  /*3950*/  F2FP.SATFINITE.E4M3.F32.PACK_AB_MERGE_C R154, R92, R91, RZ ;  /* 0x0000005b5c9a723e */ /* 0x000fc800048070ff */
[----:B------:R-:W-:Y:S01]  /*3960*/  F2FP.SATFINITE.E4M3.F32.PACK_AB_MERGE_C R154, R89, R88, R154 ;  /* 0x00000058599a723e */ /* 0x000fe2000480709a */
[----:B------:R-:W0:Y:S01]  /*3970*/  MUFU.EX2 R93, R93 ;  /* 0x0000005d005d7308 */ /* 0x000e220000000800 */
[----:B-1----:R-:W-:-:S01]  /*3980*/  FADD.FTZ R52, R72, R69 ;  /* 0x0000004548347221 */ /* 0x002fc20000010000 */
[----:B------:R-:W-:-:S04]  /*3990*/  FADD.FTZ R69, R15, R62 ;  /* 0x0000003e0f457221 */ /* 0x000fc80000010000 */
[----:B------:R-:W-:Y:S02]  /*39a0*/  FADD.FTZ R62, R20, R69 ;  /* 0x00000045143e7221 */ /* 0x000fe40000010000 */
[----:B------:R-:W1:Y:S01]  /*39b0*/  MUFU.EX2 R94, R94 ;  /* 0x0000005e005e7308 */ /* 0x000e620000000800 */
[----:B--2---:R-:W-:-:S01]  /*39c0*/  FADD.FTZ R52, R73, R52 ;  /* 0x0000003449347221 */ /* 0x004fc20000010000 */
[----:B------:R-:W-:Y:S01]  /*39d0*/  FADD.FTZ R95, R21, R62 ;  /* 0x0000003e155f7221 */ /* 0x000fe20000010000 */
[----:B------:R-:W-:-:S01]  /*39e0*/  FFMA.FTZ R62, R29, UR42, -R55 ;  /* 0x0000002a1d3e7c23 */ /* 0x000fc20008010837 */
[----:B------:R-:W-:Y:S02]  /*39f0*/  FFMA.FTZ R55, R86, UR42, -R55 ;  /* 0x0000002a56377c23 */ /* 0x000fe40008010837 */
[----:B------:R-:W-:-:S02]  /*3a00*/  FADD.FTZ R96, R56, R95 ;  /* 0x0000005f38607221 */ /* 0x000fc40000010000 */
        /* <DEDUP_REMOVED lines=13> */
[----:B-1----:R-:W-:-:S01]  /*3ae0*/  FADD.FTZ R78, R80, R69 ;  /* 0x00000045504e7221 */ /* 0x002fc20000010000 */
[C---:B------:R-:W-:Y:S01]  /*3af0*/  FADD.FTZ R69, R79.reuse, R96 ;  /* 0x000000604f457221 */ /* 0x040fe20000010000 */
[----:B------:R-:W-:-:S04]  /*3b00*/  F2FP.SATFINITE.E4M3.F32.PACK_AB_MERGE_C R79, R79, R64, RZ ;  /* 0x000000404f4f723e */ /* 0x000fc800048070ff */
[----:B------:R-:W-:Y:S01]  /*3b10*/  F2FP.SATFINITE.E4M3.F32.PACK_AB_MERGE_C R151, R75, R56, R79 ;  /* 0x000000384b97723e */ /* 0x000fe2000480704f */
        /* <DEDUP_REMOVED lines=8> */
[----:B------:R-:W-:Y:S01]  /*3ba0*/  FADD.FTZ R78, R48, R13 ;  /* 0x0000000d304e7221 */ /* 0x000fe20000010000 */
[----:B------:R-:W-:-:S03]  /*3bb0*/  F2FP.SATFINITE.E4M3.F32.PACK_AB_MERGE_C R48, R49, R48, RZ ;  /* 0x000000303130723e */ /* 0x000fc600048070ff */
[----:B------:R-:W-:Y:S01]  /*3bc0*/  FADD.FTZ R21, R49, R78 ;  /* 0x0000004e31157221 */ /* 0x000fe20000010000 */
[----:B------:R-:W-:Y:S01]  /*3bd0*/  F2FP.SATFINITE.E4M3.F32.PACK_AB_MERGE_C R145, R59, R40, R48 ;  /* 0x000000283b91723e */ /* 0x000fe20004807030 */
[----:B------:R-:W0:Y:S01]  /*3be0*/  MUFU.EX2 R85, R85 ;  /* 0x0000005500557308 */ /* 0x000e220000000800 */
[----:B-1----:R-:W-:-:S01]  /*3bf0*/  FADD.FTZ R9, R57, R8 ;  /* 0x0000000839097221 */ /* 0x002fc20000010000 */
[----:B------:R-:W-:Y:S01]  /*3c00*/  FADD.FTZ R64, R24, R21 ;  /* 0x0000001518407221 */ /* 0x000fe20000010000 */
[----:B------:R-:W-:-:S05]  /*3c10*/  CS2R R48, SRZ ;  /* 0x0000000000307805 */ /* 0x000fca000001ff00 */
        /* <DEDUP_REMOVED lines=25> */
[----:B------:R-:W-:Y:S02]  /*3db0*/  F2FP.SATFINITE.E4M3.F32.PACK_AB_MERGE_C R65, R68, R65, RZ ;  /* 0x000000414441723e */ /* 0x000fe400048070ff */
[----:B------:R-:W-:Y:S01]  /*3dc0*/  F2FP.SATFINITE.E4M3.F32.PACK_AB_MERGE_C R141, R36, R33, R37 ;  /* 0x00000021248d723e */ /* 0x000fe20004807025 */
[----:B------:R-:W-:-:S01]  /*3dd0*/  FADD.FTZ R11, R43, R42 ;  /* 0x0000002a2b0b7221 */ /* 0x000fc20000010000 */
[----:B------:R-:W-:Y:S01]  /*3de0*/  F2FP.SATFINITE.E4M3.F32.PACK_AB_MERGE_C R146, R61, R60, R65 ;  /* 0x0000003c3d92723e */ /* 0x000fe20004807041 */
[----:B------:R-:W1:Y:S01]  /*3df0*/  MUFU.EX2 R3, R3 ;  /* 0x0000000300037308 */ /* 0x000e620000000800 */
[----:B--2---:R-:W-:-:S01]  /*3e00*/  FADD.FTZ R6, R58, R7 ;  /* 0x000000073a067221 */ /* 0x004fc20000010000 */
[----:B------:R-:W-:Y:S01]  /*3e10*/  FADD.FTZ R10, R46, R11 ;  /* 0x0000000b2e0a7221 */ /* 0x000fe20000010000 */
[----:B------:R-:W-:-:S03]  /*3e20*/  CS2R R36, SRZ ;  /* 0x0000000000247805 */ /* 0x000fc6000001ff00 */
[----:B------:R-:W-:Y:S01]  /*3e30*/  FADD.FTZ R11, R47, R10 ;  /* 0x0000000a2f0b7221 */ /* 0x000fe20000010000 */
[----:B------:R-:W-:Y:S01]  /*3e40*/  F2FP.SATFINITE.E4M3.F32.PACK_AB_MERGE_C R47, R50, R47, RZ ;  /* 0x0000002f322f723e */ /* 0x000fe200048070ff */
[----:B------:R-:W2:Y:S01]  /*3e50*/  MUFU.EX2 R44, R44 ;  /* 0x0000002c002c7308 */ /* 0x000ea20000000800 */
[----:B0-----:R-:W-:-:S01]  /*3e60*/  FADD.FTZ R6, R41, R6 ;  /* 0x0000000629067221 */ /* 0x001fc20000010000 */
[----:B------:R-:W-:Y:S01]  /*3e70*/  FADD.FTZ R11, R50, R11 ;  /* 0x0000000b320b7221 */ /* 0x000fe20000010000 */
[----:B------:R-:W-:Y:S02]  /*3e80*/  F2FP.SATFINITE.E4M3.F32.PACK_AB_MERGE_C R143, R46, R43, R47 ;  /* 0x0000002b2e8f723e */ /* 0x000fe4000480702f */
[----:B------:R-:W-:Y:S02]  /*3e90*/  CS2R R50, SRZ ;  /* 0x0000000000327805 */ /* 0x000fe4000001ff00 */
[----:B------:R-:W-:Y:S02]  /*3ea0*/  CS2R R46, SRZ ;  /* 0x00000000002e7805 */ /* 0x000fe4000001ff00 */
[----:B------:R-:W-:Y:S01]  /*3eb0*/  CS2R R42, SRZ ;  /* 0x00000000002a7805 */ /* 0x000fe2000001ff00 */
[----:B------:R-:W0:Y:S01]  /*3ec0*/  MUFU.EX2 R39, R39 ;  /* 0x0000002700277308 */ /* 0x000e220000000800 */
[----:B-1----:R-:W-:-:S07]  /*3ed0*/  FADD.FTZ R7, R3, R6 ;  /* 0x0000000603077221 */ /* 0x002fce0000010000 */
[----:B------:R-:W1:Y:S01]  /*3ee0*/  MUFU.EX2 R52, R82 ;  /* 0x0000005200347308 */ /* 0x000e620000000800 */
[C---:B--2---:R-:W-:Y:S01]  /*3ef0*/  F2FP.SATFINITE.E4M3.F32.PACK_AB_MERGE_C R13, R44.reuse, R3, RZ ;  /* 0x000000032c0d723e */ /* 0x044fe200048070ff */
[----:B------:R-:W-:-:S03]  /*3f00*/  FADD.FTZ R44, R44, R7 ;  /* 0x000000072c2c7221 */ /* 0x000fc60000010000 */
[----:B------:R-:W-:Y:S02]  /*3f10*/  F2FP.SATFINITE.E4M3.F32.PACK_AB_MERGE_C R140, R41, R58, R13 ;  /* 0x0000003a298c723e */ /* 0x000fe4000480700d */
[----:B------:R-:W-:Y:S01]  /*3f20*/  CS2R R40, SRZ ;  /* 0x0000000000287805 */ /* 0x000fe2000001ff00 */
        /* <DEDUP_REMOVED lines=8> */
[----:B0-----:R-:W-:-:S01]  /*3fb0*/  FADD.FTZ R7, R12, R7 ;  /* 0x000000070c077221 */ /* 0x001fc20000010000 */
[----:B------:R-:W-:Y:S01]  /*3fc0*/  F2FP.SATFINITE.E4M3.F32.PACK_AB_MERGE_C R29, R12, R29, RZ ;  /* 0x0000001d0c1d723e */ /* 0x000fe200048070ff */
[----:B------:R-:W-:-:S03]  /*3fd0*/  FADD.FTZ R12, R26, R11 ;  /* 0x0000000b1a0c7221 */ /* 0x000fc60000010000 */
[----:B------:R-:W-:Y:S01]  /*3fe0*/  F2FP.SATFINITE.E4M3.F32.PACK_AB_MERGE_C R142, R52, R39, R29 ;  /* 0x00000027348e723e */ /* 0x000fe2000480701d */
[----:B------:R-:W-:-:S01]  /*3ff0*/  FADD.FTZ R11, R27, R12 ;  /* 0x0000000c1b0b7221 */ /* 0x000fc20000010000 */
[----:B------:R-:W0:Y:S01]  /*4000*/  MUFU.EX2 R67, R67 ;  /* 0x0000004300437308 */ /* 0x000e220000000800 */
[----:B-1----:R-:W-:-:S01]  /*4010*/  FADD.FTZ R10, R8, R7 ;  /* 0x00000007080a7221 */ /* 0x002fc20000010000 */
[----:B------:R-:W-:Y:S01]  /*4020*/  CS2R R52, SRZ ;  /* 0x0000000000347805 */ /* 0x000fe2000001ff00 */
[----:B------:R-:W-:-:S01]  /*4030*/  FADD.FTZ R12, R30, R11 ;  /* 0x0000000b1e0c7221 */ /* 0x000fc20000010000 */
[C---:B------:R-:W-:Y:S02]  /*4040*/  F2FP.SATFINITE.E4M3.F32.PACK_AB_MERGE_C R30, R31.reuse, R30, RZ ;  /* 0x0000001e1f1e723e */ /* 0x040fe400048070ff */
[----:B------:R-:W-:Y:S01]  /*4050*/  CS2R R28, SRZ ;  /* 0x00000000001c7805 */ /* 0x000fe2000001ff00 */
[----:B------:R-:W-:Y:S01]  /*4060*/  FADD.FTZ R31, R31, R12 ;  /* 0x0000000c1f1f7221 */ /* 0x000fe20000010000 */
[----:B------:R-:W1:Y:S01]  /*4070*/  MUFU.EX2 R62, R62 ;  /* 0x0000003e003e7308 */ /* 0x000e620000000800 */
[----:B--2---:R-:W-:-:S01]  /*4080*/  FADD.FTZ R10, R9, R10 ;  /* 0x0000000a090a7221 */ /* 0x004fc20000010000 */
[----:B------:R-:W-:-:S02]  /*4090*/  F2FP.SATFINITE.E4M3.F32.PACK_AB_MERGE_C R137, R27, R26, R30 ;  /* 0x0000001a1b89723e */ /* 0x000fc4000480701e */
[----:B------:R-:W-:-:S04]  /*40a0*/  CS2R R26, SRZ ;  /* 0x00000000001a7805 */ /* 0x000fc8000001ff00 */
[----:B------:R-:W2:Y:S01]  /*40b0*/  MUFU.EX2 R32, R32 ;  /* 0x0000002000207308 */ /* 0x000ea20000000800 */
[----:B0-----:R-:W-:-:S01]  /*40c0*/  FADD.FTZ R11, R67, R10 ;  /* 0x0000000a430b7221 */ /* 0x001fc20000010000 */
[----:B------:R-:W-:Y:S01]  /*40d0*/  FADD.FTZ R10, R34, R31 ;  /* 0x0000001f220a7221 */ /* 0x000fe20000010000 */
[----:B------:R-:W-:-:S05]  /*40e0*/  CS2R R30, SRZ ;  /* 0x00000000001e7805 */ /* 0x000fca000001ff00 */
[----:B------:R-:W-:Y:S01]  /*40f0*/  MUFU.EX2 R3, R70 ;  /* 0x0000004600037308 */ /* 0x000fe20000000800 */
[----:B-1----:R-:W-:-:S01]  /*4100*/  FADD.FTZ R11, R62, R11 ;  /* 0x0000000b3e0b7221 */ /* 0x002fc20000010000 */
[----:B------:R-:W-:-:S04]  /*4110*/  F2FP.SATFINITE.E4M3.F32.PACK_AB_MERGE_C R67, R62, R67, RZ ;  /* 0x000000433e43723e */ /* 0x000fc800048070ff */
[----:B------:R-:W-:Y:S01]  /*4120*/  F2FP.SATFINITE.E4M3.F32.PACK_AB_MERGE_C R136, R9, R8, R67 ;  /* 0x000000080988723e */ /* 0x000fe20004807043 */
[----:B------:R-:W-:-:S01]  /*4130*/  FADD.FTZ R9, R35, R10 ;  /* 0x0000000a23097221 */ /* 0x000fc20000010000 */
[----:B------:R-:W-:Y:S08]  /*4140*/  MUFU.EX2 R38, R38 ;  /* 0x0000002600267308 */ /* 0x000ff00000000800 */
[----:B------:R-:W-:Y:S08]  /*4150*/  MUFU.EX2 R83, R83 ;  /* 0x0000005300537308 */ /* 0x000ff00000000800 */
[----:B------:R0:W1:Y:S08]  /*4160*/  MUFU.EX2 R6, R55 ;  /* 0x0000003700067308 */ /* 0x0000700000000800 */
[----:B------:R2:W3:Y:S01]  /*4170*/  MUFU.EX2 R7, R4 ;  /* 0x0000000400077308 */ /* 0x0004e20000000800 */
[----:B0-----:R-:W-:Y:S01]  /*4180*/  CS2R R54, SRZ ;  /* 0x0000000000367805 */ /* 0x001fe2000001ff00 */
[----:B--2---:R-:W-:Y:S01]  /*4190*/  FADD.FTZ R4, R32, R11 ;  /* 0x0000000b20047221 */ /* 0x004fe20000010000 */
[----:B-1----:R-:W-:-:S03]  /*41a0*/  F2FP.SATFINITE.E4M3.F32.PACK_AB_MERGE_C R8, R6, R83, RZ ;  /* 0x000000530608723e */ /* 0x002fc600048070ff */
[C---:B------:R-:W-:Y:S01]  /*41b0*/  FADD.FTZ R4, R3.reuse, R4 ;  /* 0x0000000403047221 */ /* 0x040fe20000010000 */
[----:B------:R-:W-:Y:S02]  /*41c0*/  F2FP.SATFINITE.E4M3.F32.PACK_AB_MERGE_C R138, R3, R32, R8 ;  /* 0x00000020038a723e */ /* 0x000fe40004807008 */
[----:B------:R-:W-:Y:S02]  /*41d0*/  CS2R R32, SRZ ;  /* 0x0000000000207805 */ /* 0x000fe4000001ff00 */
[----:B---3--:R-:W-:Y:S01]  /*41e0*/  F2FP.SATFINITE.E4M3.F32.PACK_AB_MERGE_C R10, R7, R38, RZ ;  /* 0x00000026070a723e */ /* 0x008fe200048070ff */
[----:B------:R-:W-:Y:S01]  /*41f0*/  FADD.FTZ R38, R38, R9 ;  /* 0x0000000926267221 */ /* 0x000fe20000010000 */
[----:B------:R-:W-:-:S02]  /*4200*/  FADD.FTZ R83, R83, R4 ;  /* 0x0000000453537221 */ /* 0x000fc40000010000 */
[----:B------:R-:W-:Y:S01]  /*4210*/  F2FP.SATFINITE.E4M3.F32.PACK_AB_MERGE_C R139, R35, R34, R10 ;  /* 0x00000022238b723e */ /* 0x000fe2000480700a */
[----:B------:R-:W-:-:S01]  /*4220*/  FADD.FTZ R3, R7, R38 ;  /* 0x0000002607037221 */ /* 0x000fc20000010000 */
[----:B------:R-:W-:Y:S01]  /*4230*/  FADD.FTZ R4, R6, R83 ;  /* 0x0000005306047221 */ /* 0x000fe20000010000 */
[----:B------:R-:W-:-:S02]  /*4240*/  CS2R R38, SRZ ;  /* 0x0000000000267805 */ /* 0x000fc4000001ff00 */
        /* <DEDUP_REMOVED lines=8> */
.L_x_14976:
[----:B------:R-:W-:-:S04]  /*42d0*/  UISETP.NE.AND UP0, UPT, UR24, 0x1, UPT ;  /* 0x000000011800788c */ /* 0x000fc8000bf05270 */
[----:B------:R-:W-:-:S04]  /*42e0*/  USEL UR37, URZ, 0x1, UP0 ;  /* 0x000000013f257887 */ /* 0x000fc80008000000 */
[----:B------:R-:W-:Y:S01]  /*42f0*/  ULOP3.LUT UR37, UR25, UR37, URZ, 0x3c, !UPT ;  /* 0x0000002519257292 */ /* 0x000fe2000f8e3c3f */
[----:B------:R-:W-:Y:S11]  /*4300*/  @!P0 BRA `(.L_x_14966) ;  /* 0x0000000000048947 */ /* 0x000ff60003800000 */
[----:B------:R-:W-:Y:S01]  /*4310*/  BPT.TRAP 0x1 ;  /* 0x000000040000795c */ /* 0x000fe20000300000 */
.L_x_14966:
        /* <DEDUP_REMOVED lines=9> */
.L_x_14967:
[----:B-1----:R-:W-:Y:S05]  /*43b0*/  @P1 BRA `(.L_x_14968) ;  /* 0x0000000000081947 */ /* 0x002fea0003800000 */
[----:B------:R-:W1:Y:S02]  /*43c0*/  SYNCS.PHASECHK.TRANS64.TRYWAIT P1, [UR21+0x13230], R0 ;  /* 0x01323000ff0075a7 */ /* 0x000e640008020155 */
[----:B-1----:R-:W-:Y:S05]  /*43d0*/  @!P1 BRA `(.L_x_14969) ;  /* 0x000000c400489947 */ /* 0x002fea0003800000 */
.L_x_14968:
        /* <DEDUP_REMOVED lines=64> */
.L_x_14970:
[----:B------:R-:W-:Y:S01]  /*47e0*/  ULEA UR11, UR24, UR45, 0x3 ;  /* 0x0000002d180b7291 */ /* 0x000fe2000f8e183f */
[----:B01----:R-:W-:-:S05]  /*47f0*/  IMAD.U32 R0, RZ, RZ, UR25 ;  /* 0x00000019ff007e24 */ /* 0x003fca000f8e00ff */
[----:B------:R-:W-:-:S04]  /*4800*/  SHF.L.U32 R0, R0, 0x1f, RZ ;  /* 0x0000001f00007819 */ /* 0x000fc800000006ff */
[----:B------:R0:W1:Y:S01]  /*4810*/  SYNCS.PHASECHK.TRANS64.TRYWAIT P1, [UR11+0x13250], R0 ;  /* 0x01325000ff0075a7 */ /* 0x000062000802014b */
[----:B------:R-:W-:Y:S05]  /*4820*/  @!P0 BRA `(.L_x_14971) ;  /* 0x0000000000048947 */ /* 0x000fea0003800000 */
[----:B------:R-:W-:Y:S01]  /*4830*/  BPT.TRAP 0x1 ;  /* 0x000000040000795c */ /* 0x000fe20000300000 */
.L_x_14971:
[----:B-1----:R-:W-:Y:S05]  /*4840*/  @P1 BRA `(.L_x_14972) ;  /* 0x0000000000081947 */ /* 0x002fea0003800000 */
[----:B------:R-:W1:Y:S02]  /*4850*/  SYNCS.PHASECHK.TRANS64.TRYWAIT P1, [UR11+0x13250], R0 ;  /* 0x01325000ff0075a7 */ /* 0x000e64000802014b */
[----:B-1----:R-:W-:Y:S05]  /*4860*/  @!P1 BRA `(.L_x_14973) ;  /* 0x000000c0003c9947 */ /* 0x002fea0003800000 */
.L_x_14972:
        /* <DEDUP_REMOVED lines=32> */
.L_x_14974:
[----:B------:R-:W-:Y:S01]  /*4a70*/  UISETP.NE.AND UP0, UPT, UR48, URZ, UPT ;  /* 0x0000003f3000728c */ /* 0x000fe2000bf05270 */
[----:B01----:R-:W-:Y:S01]  /*4a80*/  VIADD R0, R17, UR43 ;  /* 0x0000002b11007c36 */ /* 0x003fe20008000000 */
[----:B------:R-:W0:Y:S01]  /*4a90*/  LDC R11, c[0x0][0x2f0] ;  /* 0x0000bc00ff0b7b82 */ /* 0x000e220000000800 */
[----:B------:R-:W-:Y:S01]  /*4aa0*/  IMAD.MOV.U32 R13, RZ, RZ, -0x2 ;  /* 0xfffffffeff0d7424 */ /* 0x000fe200078e00ff */
[----:B------:R-:W-:Y:S01]  /*4ab0*/  UIADD3 UR21, UR21, 0x13240, URZ ;  /* 0x0001324015157890 */ /* 0x000fe2000fffe03f */
[----:B------:R-:W-:Y:S01]  /*4ac0*/  IMAD.U32 R15, RZ, RZ, UR42 ;  /* 0x0000002aff0f7e24 */ /* 0x000fe2000f8e00ff */
[----:B------:R-:W-:Y:S02]  /*4ad0*/  PLOP3.LUT P1, PT, PT, PT, UP0, 0x80, 0x0 ;  /* 0x000000000000781c */ /* 0x000fe40003f2f008 */
[----:B------:R-:W-:Y:S01]  /*4ae0*/  PLOP3.LUT P2, PT, PT, PT, UP0, 0x80, 0x0 ;  /* 0x000000000000781c */ /* 0x000fe20003f4f008 */
[----:B------:R-:W-:Y:S02]  /*4af0*/  UPRMT UR21, UR44, 0x654, UR21 ;  /* 0x000006542c157896 */ /* 0x000fe40008000015 */
[----:B------:R-:W-:-:S07]  /*4b00*/  @UP0 ULDC UR6, c[0x0][0x44c] ;  /* 0x0001130000060ab9 */ /* 0x000fce0000000800 */
[----:B------:R-:W-:Y:S01]  /*4b10*/  SYNCS.ARRIVE.TRANS64.RED.A1T0 RZ, [UR21], RZ ;  /* 0x000000ffffff79a7 */ /* 0x000fe20008100415 */
[----:B------:R-:W-:Y:S01]  /*4b20*/  @P1 IMAD.HI.U32 R2, R0, UR6, RZ ;  /* 0x0000000600021c27 */ /* 0x000fe2000f8e00ff */
[----:B------:R-:W-:-:S04]  /*4b30*/  @UP0 ULDC UR6, c[0x0][0x450] ;  /* 0x0001140000060ab9 */ /* 0x000fc80000000800 */
[----:B------:R-:W-:Y:S01]  /*4b40*/  @P2 SHF.R.U32.HI R0, RZ, UR6, R2 ;  /* 0x00000006ff002c19 */ /* 0x000fe20008011602 */
[----:B------:R-:W-:Y:S02]  /*4b50*/  UMOV UR6, 0x1 ;  /* 0x0000000100067882 */ /* 0x000fe40000000000 */
[----:B------:R-:W-:Y:S02]  /*4b60*/  UIMAD UR6, UR23, -0xa0, UR6 ;  /* 0xffffff60170678a4 */ /* 0x000fe4000f8e0206 */
[----:B------:R-:W1:Y:S04]  /*4b70*/  SHFL.IDX PT, R9, R0, RZ, 0x1c1f ;  /* 0x001c1fff00097589 */ /* 0x000e6800000e0000 */
[----:B------:R-:W-:-:S04]  /*4b80*/  IMAD R8, R16, R13, UR6 ;  /* 0x0000000610087e24 */ /* 0x000fc8000f8e020d */
[----:B0-----:R-:W-:-:S05]  /*4b90*/  IMAD R8, R11, UR47, R8 ;  /* 0x0000002f0b087c24 */ /* 0x001fca000f8e0208 */
        /* <DEDUP_REMOVED lines=126> */
[----:B------:R-:W-:-:S02]  /*5380*/  FFMA.FTZ R10, R2, R15, -8 ;  /* 0xc1000000020a7423 */ /* 0x000fc4000001000f */
[----:B------:R-:W0:Y:S03]  /*5390*/  SHFL.IDX PT, R15, R0, 0x1, 0x1c1f ;  /* 0x003c1f00000f7f89 */ /* 0x000e2600000e0000 */
        /* <DEDUP_REMOVED lines=17> */
[----:B0-----:R-:W-:Y:S01]  /*54b0*/  IADD3 R15, R15, -UR20, R8 ;  /* 0x800000140f0f7c10 */ /* 0x001fe2000fffe008 */
[----:B------:R-:W-:-:S01]  /*54c0*/  FFMA.FTZ R8, R129, UR42, -R10 ;  /* 0x0000002a81087c23 */ /* 0x000fc2000801080a */
[--C-:B------:R-:W-:Y:S01]  /*54d0*/  FFMA.FTZ R89, R89, UR42, -R10.reuse ;  /* 0x0000002a59597c23 */ /* 0x100fe2000801080a */
[----:B------:R-:W-:-:S01]  /*54e0*/  FFMA.FTZ R93, R93, UR42, -R10 ;  /* 0x0000002a5d5d7c23 */ /* 0x000fc2000801080a */
[----:B------:R-:W-:Y:S01]  /*54f0*/  ISETP.GT.AND P2, PT, R15, RZ, PT ;  /* 0x000000ff0f00720c */ /* 0x000fe20003f44270 */
[----:B------:R-:W-:-:S01]  /*5500*/  FFMA.FTZ R97, R97, UR42, -R10 ;  /* 0x0000002a61617c23 */ /* 0x000fc2000801080a */
[----:B------:R-:W-:Y:S01]  /*5510*/  ISETP.GT.AND P3, PT, R15, 0x1, PT ;  /* 0x000000010f00780c */ /* 0x000fe20003f64270 */
[----:B------:R-:W-:-:S01]  /*5520*/  FFMA.FTZ R101, R101, UR42, -R10 ;  /* 0x0000002a65657c23 */ /* 0x000fc2000801080a */
[----:B------:R-:W-:Y:S01]  /*5530*/  FSEL R122, R122, -INF , P2 ;  /* 0xff8000007a7a7808 */ /* 0x000fe20001000000 */
        /* <DEDUP_REMOVED lines=29> */
[----:B------:R-:W-:Y:S02]  /*5710*/  FSEL R135, R135, -INF , P3 ;  /* 0xff80000087877808 */ /* 0x000fe40001800000 */
[----:B------:R-:W-:Y:S01]  /*5720*/  ISETP.GT.AND P2, PT, R15, 0x20, PT ;  /* 0x000000200f00780c */ /* 0x000fe20003f44270 */
        /* <DEDUP_REMOVED lines=129> */
[----:B------:R-:W-:Y:S01]  /*5f40*/  FFMA.FTZ R84, R85, UR42, -R10 ;  /* 0x0000002a55547c23 */ /* 0x000fe2000801080a */
[----:B------:R-:W-:Y:S01]  /*5f50*/  IMAD.U32 R85, RZ, RZ, UR42 ;  /* 0x0000002aff557e24 */ /* 0x000fe2000f8e00ff */
[----:B------:R0:W-:Y:S01]  /*5f60*/  MUFU.EX2 R15, R120 ;  /* 0x00000078000f7308 */ /* 0x0001e20000000800 */
[----:B------:R-:W-:-:S05]  /*5f70*/  FMNMX.FTZ R0, R71, R0, !PT ;  /* 0x0000000047007209 */ /* 0x000fca0007810000 */
[----:B------:R-:W1:Y:S02]  /*5f80*/  SHFL.BFLY PT, R121, R0, 0x2, 0x1f ;  /* 0x0c401f0000797f89 */ /* 0x000e6400000e0000 */
        /* <DEDUP_REMOVED lines=17> */
[----:B0-----:R-:W-:-:S01]  /*60a0*/  FFMA.FTZ R120, R122, UR42, -R10 ;  /* 0x0000002a7a787c23 */ /* 0x001fc2000801080a */
[--C-:B------:R-:W-:Y:S01]  /*60b0*/  FFMA.FTZ R122, R127, UR42, -R10.reuse ;  /* 0x0000002a7f7a7c23 */ /* 0x100fe2000801080a */
[----:B------:R-:W-:Y:S01]  /*60c0*/  FSEL R127, R2, RZ, P1 ;  /* 0x000000ff027f7208 */ /* 0x000fe20000800000 */
        /* <DEDUP_REMOVED lines=8> */
[----:B------:R-:W-:Y:S01]  /*6150*/  FMUL.FTZ R116, R127, UR42 ;  /* 0x0000002a7f747c20 */ /* 0x000fe20008410000 */
        /* <DEDUP_REMOVED lines=42> */
[----:B------:R-:W-:-:S03]  /*6400*/  FFMA.FTZ R71, R71, UR42, -R10 ;  /* 0x0000002a47477c23 */ /* 0x000fc6000801080a */
        /* <DEDUP_REMOVED lines=12> */
[----:B------:R-:W-:-:S06]  /*64d0*/  FADD.FTZ R127, R21, R128 ;  /* 0x00000080157f7221 */ /* 0x000fcc0000010000 */
[----:B------:R-:W0:Y:S01]  /*64e0*/  MUFU.EX2 R106, R106 ;  /* 0x0000006a006a7308 */ /* 0x000e220000000800 */
[----:B-1----:R-:W-:-:S01]  /*64f0*/  FADD.FTZ R3, R125, R4 ;  /* 0x000000047d037221 */ /* 0x002fc20000010000 */
        /* <DEDUP_REMOVED lines=102> */
.L_x_14975:
        /* <DEDUP_REMOVED lines=83> */
.L_x_14965:
[----:B------:R-:W-:-:S13]  /*7090*/  ISETP.LE.AND P1, PT, RZ, UR23, PT ;  /* 0x00000017ff007c0c */ /* 0x000fda000bf23270 */
[----:B------:R-:W-:Y:S05]  /*70a0*/  @!P1 BRA `(.L_x_14977) ;  /* 0x0000002000a09947 */ /* 0x000fea0003800000 */
[----:B------:R-:W-:Y:S01]  /*70b0*/  IMAD.MOV.U32 R9, RZ, RZ, R0 ;  /* 0x000000ffff097224 */ /* 0x000fe200078e0000 */
[----:B------:R-:W-:Y:S01]  /*70c0*/  UMOV UR22, UR37 ;  /* 0x0000002500167c82 */ /* 0x000fe20008000000 */
[----:B------:R-:W-:Y:S01]  /*70d0*/  IMAD.MOV.U32 R7, RZ, RZ, R2 ;  /* 0x000000ffff077224 */ /* 0x000fe200078e0002 */
[----:B------:R-:W-:-:S06]  /*70e0*/  UMOV UR21, UR38 ;  /* 0x0000002600157c82 */ /* 0x000fcc0008000000 */
.L_x_14988:
[----:B------:R-:W-:-:S04]  /*70f0*/  UISETP.NE.AND UP0, UPT, UR21, 0x1, UPT ;  /* 0x000000011500788c */ /* 0x000fc8000bf05270 */
[----:B------:R-:W-:-:S04]  /*7100*/  USEL UR37, URZ, 0x1, UP0 ;  /* 0x000000013f257887 */ /* 0x000fc80008000000 */
[----:B------:R-:W-:Y:S01]  /*7110*/  ULOP3.LUT UR37, UR22, UR37, URZ, 0x3c, !UPT ;  /* 0x0000002516257292 */ /* 0x000fe2000f8e3c3f */
[----:B------:R-:W-:Y:S11]  /*7120*/  @!P0 BRA `(.L_x_14978) ;  /* 0x0000000000048947 */ /* 0x000ff60003800000 */
[----:B------:R-:W-:Y:S01]  /*7130*/  BPT.TRAP 0x1 ;  /* 0x000000040000795c */ /* 0x000fe20000300000 */
.L_x_14978:
        /* <DEDUP_REMOVED lines=9> */
.L_x_14979:
[----:B-1----:R-:W-:Y:S05]  /*71d0*/  @P1 BRA `(.L_x_14980) ;  /* 0x0000000000081947 */ /* 0x002fea0003800000 */
[----:B------:R-:W1:Y:S02]  /*71e0*/  SYNCS.PHASECHK.TRANS64.TRYWAIT P1, [UR20+0x13230], R0 ;  /* 0x01323000ff0075a7 */ /* 0x000e640008020154 */
[----:B-1----:R-:W-:Y:S05]  /*71f0*/  @!P1 BRA `(.L_x_14981) ;  /* 0x0000009400f09947 */ /* 0x002fea0003800000 */
.L_x_14980:
        /* <DEDUP_REMOVED lines=64> */
.L_x_14982:
[----:B------:R-:W-:Y:S01]  /*7600*/  ULEA UR11, UR21, UR45, 0x3 ;  /* 0x0000002d150b7291 */ /* 0x000fe2000f8e183f */
[----:B01----:R-:W-:-:S05]  /*7610*/  IMAD.U32 R0, RZ, RZ, UR22 ;  /* 0x00000016ff007e24 */ /* 0x003fca000f8e00ff */
[----:B------:R-:W-:-:S04]  /*7620*/  SHF.L.U32 R0, R0, 0x1f, RZ ;  /* 0x0000001f00007819 */ /* 0x000fc800000006ff */
[----:B------:R0:W1:Y:S01]  /*7630*/  SYNCS.PHASECHK.TRANS64.TRYWAIT P1, [UR11+0x13250], R0 ;  /* 0x01325000ff0075a7 */ /* 0x000062000802014b */
[----:B------:R-:W-:Y:S05]  /*7640*/  @!P0 BRA `(.L_x_14983) ;  /* 0x0000000000048947 */ /* 0x000fea0003800000 */
[----:B------:R-:W-:Y:S01]  /*7650*/  BPT.TRAP 0x1 ;  /* 0x000000040000795c */ /* 0x000fe20000300000 */
.L_x_14983:
[----:B-1----:R-:W-:Y:S05]  /*7660*/  @P1 BRA `(.L_x_14984) ;  /* 0x0000000000081947 */ /* 0x002fea0003800000 */
[----:B------:R-:W1:Y:S02]  /*7670*/  SYNCS.PHASECHK.TRANS64.TRYWAIT P1, [UR11+0x13250], R0 ;  /* 0x01325000ff0075a7 */ /* 0x000e64000802014b */
[----:B-1----:R-:W-:Y:S05]  /*7680*/  @!P1 BRA `(.L_x_14985) ;  /* 0x0000009000e49947 */ /* 0x002fea0003800000 */
.L_x_14984:
        /* <DEDUP_REMOVED lines=32> */
.L_x_14986:
        /* <DEDUP_REMOVED lines=137> */
[----:B------:R-:W-:Y:S01]  /*8120*/  FMUL.FTZ R7, R7, UR42 ;  /* 0x0000002a07077c20 */ /* 0x000fe20008410000 */
        /* <DEDUP_REMOVED lines=205> */
.L_x_14987:
        /* <DEDUP_REMOVED lines=83> */
.L_x_14977:
[----:B------:R-:W-:Y:S06]  /*9330*/  BAR.ARV 0x8, 0x200 ;  /* 0x0208000000007b1d */ /* 0x000fec0000002000 */
[----:B------:R-:W-:Y:S05]  /*9340*/  @!P0 BRA `(.L_x_14989) ;  /* 0x0000000000048947 */ /* 0x000fea0003800000 */
[----:B------:R-:W-:Y:S01]  /*9350*/  BPT.TRAP 0x1 ;  /* 0x000000040000795c */ /* 0x000fe20000300000 */
.L_x_14989:
[----:B------:R-:W-:Y:S01]  /*9360*/  ULEA UR14, UR38, UR45, 0x3 ;  /* 0x0000002d260e7291 */ /* 0x000fe2000f8e183f */
[----:B------:R-:W-:-:S05]  /*9370*/  IMAD.U32 R5, RZ, RZ, UR37 ;  /* 0x00000025ff057e24 */ /* 0x000fca000f8e00ff */
[----:B------:R-:W-:-:S04]  /*9380*/  SHF.L.U32 R5, R5, 0x1f, RZ ;  /* 0x0000001f05057819 */ /* 0x000fc800000006ff */
[----:B------:R0:W1:Y:S01]  /*9390*/  SYNCS.PHASECHK.TRANS64.TRYWAIT P1, [UR14+0x13250], R5 ;  /* 0x01325005ff0075a7 */ /* 0x000062000802014e */
[----:B------:R-:W-:Y:S05]  /*93a0*/  @!P0 BRA `(.L_x_14990) ;  /* 0x0000000000048947 */ /* 0x000fea0003800000 */
[----:B------:R-:W-:Y:S01]  /*93b0*/  BPT.TRAP 0x1 ;  /* 0x000000040000795c */ /* 0x000fe20000300000 */
.L_x_14990:
[----:B-1----:R-:W-:Y:S05]  /*93c0*/  @P1 BRA `(.L_x_14991) ;  /* 0x0000000000081947 */ /* 0x002fea0003800000 */
[----:B------:R-:W1:Y:S02]  /*93d0*/  SYNCS.PHASECHK.TRANS64.TRYWAIT P1, [UR14+0x13250], R5 ;  /* 0x01325005ff0075a7 */ /* 0x000e64000802014e */
[----:B-1----:R-:W-:Y:S05]  /*93e0*/  @!P1 BRA `(.L_x_14992) ;  /* 0x0000007400a49947 */ /* 0x002fea0003800000 */
.L_x_14991:
        /* <DEDUP_REMOVED lines=88> */
.L_x_14993:
        /* <DEDUP_REMOVED lines=42> */
.L_x_14957:
        /* <DEDUP_REMOVED lines=11> */
[----:B------:R-:W2:Y:S01]  /*9cc0*/  LDL R40, [R1] ;  /* 0x0000000001287983 */ /* 0x000ea20000100800 */
[----:B------:R-:W1:Y:S01]  /*9cd0*/  S2R R35, SR_SWINHI ;  /* 0x0000000000237919 */ /* 0x000e620000002f00 */
[----:B------:R-:W-:Y:S02]  /*9ce0*/  F2FP.BF16.F32.PACK_AB R47, R47, R2 ;  /* 0x000000022f2f723e */ /* 0x000fe400000010ff */
[----:B------:R-:W-:Y:S01]  /*9cf0*/  F2FP.BF16.F32.PACK_AB R9, R52, R9 ;  /* 0x000000093409723e */ /* 0x000fe200000010ff */
[----:B------:R-:W3:Y:S01]  /*9d00*/  LDC R2, c[0x0][0xbe8] ;  /* 0x0002fa00ff027b82 */ /* 0x000ee20000000800 */
        /* <DEDUP_REMOVED lines=23> */
[----:B------:R0:W4:Y:S01]  /*9e80*/  LDG.E.CONSTANT R26, desc[UR50][R6.64] ;  /* 0x00000032061a7981 */ /* 0x000122000c1e9900 */
[----:B---3--:R-:W-:Y:S01]  /*9e90*/  ISETP.NE.AND P2, PT, R2, 0x1, PT ;  /* 0x000000010200780c */ /* 0x008fe20003f45270 */
        /* <DEDUP_REMOVED lines=8> */
[----:B------:R-:W0:Y:S01]  /*9f20*/  @P2 LDC R42, c[0x0][0xbec] ;  /* 0x0002fb00ff2a2b82 */ /* 0x000e220000000800 */
[----:B------:R-:W-:Y:S02]  /*9f30*/  MOV R6, R0 ;  /* 0x0000000000067202 */ /* 0x000fe40000000f00 */
[----:B-1----:R-:W-:Y:S01]  /*9f40*/  MOV R7, R35 ;  /* 0x0000002300077202 */ /* 0x002fe20000000f00 */
[----:B------:R-:W-:Y:S01]  /*9f50*/  UIMAD.WIDE.U32 UR6, UR40, UR10, UR6 ;  /* 0x0000000a280672a5 */ /* 0x000fe2000f8e0006 */
[----:B------:R-:W-:Y:S01]  /*9f60*/  SEL R31, R9, R10, P0 ;  /* 0x0000000a091f7207 */ /* 0x000fe20000000000 */
[----:B------:R-:W-:Y:S01]  /*9f70*/  ULDC UR5, c[0x0][0xa88] ;  /* 0x0002a20000057ab9 */ /* 0x000fe20000000800 */
[----:B------:R-:W-:Y:S01]  /*9f80*/  SEL R36, R10, R9, P0 ;  /* 0x000000090a247207 */ /* 0x000fe20000000000 */
[----:B------:R-:W-:Y:S01]  /*9f90*/  IMAD R9, R22, 0x40, R19 ;  /* 0x0000004016097824 */ /* 0x000fe200078e0213 */
[----:B------:R-:W-:Y:S01]  /*9fa0*/  SEL R27, R28, R29, P0 ;  /* 0x0000001d1c1b7207 */ /* 0x000fe20000000000 */
[----:B------:R-:W-:Y:S01]  /*9fb0*/  IMAD R43, R2, UR5, RZ ;  /* 0x00000005022b7c24 */ /* 0x000fe2000f8e02ff */
[----:B------:R-:W-:Y:S01]  /*9fc0*/  SEL R30, R29, R28, P0 ;  /* 0x0000001c1d1e7207 */ /* 0x000fe20000000000 */
[----:B------:R-:W-:Y:S01]  /*9fd0*/  ULDC.64 UR10, c[0x0][0xaf0] ;  /* 0x0002bc00000a7ab9 */ /* 0x000fe20000000a00 */
        /* <DEDUP_REMOVED lines=11> */
[----:B--2---:R-:W-:Y:S01]  /*a090*/  IMAD.WIDE R10, R40, 0x2, R6 ;  /* 0x00000002280a7825 */ /* 0x004fe200078e0206 */
[----:B------:R-:W-:-:S03]  /*a0a0*/  SEL R40, R8, R5, P0 ;  /* 0x0000000508287207 */ /* 0x000fc60000000000 */
[----:B------:R-:W-:Y:S01]  /*a0b0*/  IMAD.WIDE R6, R9, 0x2, R6 ;  /* 0x0000000209067825 */ /* 0x000fe200078e0206 */
[C---:B------:R-:W-:Y:S02]  /*a0c0*/  IADD3 R41, P4, R10.reuse, 0x20, RZ ;  /* 0x000000200a297810 */ /* 0x040fe40007f9e0ff */
[C---:B------:R-:W-:Y:S02]  /*a0d0*/  IADD3 R39, P1, R10.reuse, 0x60, RZ ;  /* 0x000000600a277810 */ /* 0x040fe40007f3e0ff */
[----:B------:R-:W-:Y:S01]  /*a0e0*/  LOP3.LUT R8, R41, 0x380, RZ, 0xc0, !PT ;  /* 0x0000038029087812 */ /* 0x000fe200078ec0ff */
[--C-:B------:R-:W-:Y:S01]  /*a0f0*/  IMAD.X R9, RZ, RZ, R11.reuse, P4 ;  /* 0x000000ffff097224 */ /* 0x100fe200020e060b */
[----:B------:R-:W-:Y:S01]  /*a100*/  LOP3.LUT R5, R10, 0x380, RZ, 0xc0, !PT ;  /* 0x000003800a057812 */ /* 0x000fe200078ec0ff */
[----:B------:R-:W-:Y:S01]  /*a110*/  IMAD.X R13, RZ, RZ, R11, P1 ;  /* 0x000000ffff0d7224 */ /* 0x000fe200008e060b */
[----:B------:R-:W-:Y:S02]  /*a120*/  LOP3.LUT R12, R39, 0x380, RZ, 0xc0, !PT ;  /* 0x00000380270c7812 */ /* 0x000fe400078ec0ff */
[----:B------:R-:W-:-:S02]  /*a130*/  SHF.R.U64 R8, R8, 0x3, RZ ;  /* 0x0000000308087819 */ /* 0x000fc400000012ff */
[----:B------:R-:W-:Y:S02]  /*a140*/  SHF.R.U64 R5, R5, 0x3, RZ ;  /* 0x0000000305057819 */ /* 0x000fe400000012ff */
[----:B------:R-:W-:Y:S02]  /*a150*/  IADD3 R14, P3, R10, 0x40, RZ ;  /* 0x000000400a0e7810 */ /* 0x000fe40007f7e0ff */
[----:B------:R-:W-:Y:S02]  /*a160*/  SHF.R.U64 R12, R12, 0x3, RZ ;  /* 0x000000030c0c7819 */ /* 0x000fe400000012ff */
[----:B------:R-:W-:Y:S01]  /*a170*/  LOP3.LUT R8, R8, R41, RZ, 0x3c, !PT ;  /* 0x0000002908087212 */ /* 0x000fe200078e3cff */
[----:B------:R-:W-:Y:S01]  /*a180*/  IMAD.X R15, RZ, RZ, R11, P3 ;  /* 0x000000ffff0f7224 */ /* 0x000fe200018e060b */
[----:B------:R-:W-:Y:S01]  /*a190*/  LOP3.LUT R10, R5, R10, RZ, 0x3c, !PT ;  /* 0x0000000a050a7212 */ /* 0x000fe200078e3cff */
[----:B------:R-:W1:Y:S01]  /*a1a0*/  @P2 LDC R41, c[0x0][0xbf0] ;  /* 0x0002fc00ff292b82 */ /* 0x000e620000000800 */
[----:B------:R-:W-:-:S02]  /*a1b0*/  LOP3.LUT R5, R14, 0x380, RZ, 0xc0, !PT ;  /* 0x000003800e057812 */ /* 0x000fc400078ec0ff */
[----:B------:R-:W-:Y:S02]  /*a1c0*/  LOP3.LUT R12, R12, R39, RZ, 0x3c, !PT ;  /* 0x000000270c0c7212 */ /* 0x000fe400078e3cff */
[C---:B------:R-:W-:Y:S02]  /*a1d0*/  IADD3 R39, P4, R6.reuse, 0x1800, RZ ;  /* 0x0000180006277810 */ /* 0x040fe40007f9e0ff */
[----:B------:R-:W-:Y:S02]  /*a1e0*/  SHF.R.U64 R5, R5, 0x3, RZ ;  /* 0x0000000305057819 */ /* 0x000fe400000012ff */
[----:B------:R-:W-:Y:S02]  /*a1f0*/  LOP3.LUT R28, R39, 0x380, RZ, 0xc0, !PT ;  /* 0x00000380271c7812 */ /* 0x000fe400078ec0ff */
[----:B------:R-:W-:Y:S02]  /*a200*/  LOP3.LUT R14, R5, R14, RZ, 0x3c, !PT ;  /* 0x0000000e050e7212 */ /* 0x000fe400078e3cff */
[----:B------:R-:W-:-:S02]  /*a210*/  IADD3 R5, P3, R6, 0x3000, RZ ;  /* 0x0000300006057810 */ /* 0x000fc40007f7e0ff */
[----:B------:R-:W-:Y:S02]  /*a220*/  SHF.R.U64 R28, R28, 0x3, RZ ;  /* 0x000000031c1c7819 */ /* 0x000fe400000012ff */
[----:B------:R-:W-:Y:S02]  /*a230*/  LOP3.LUT R20, R5, 0x380, RZ, 0xc0, !PT ;  /* 0x0000038005147812 */ /* 0x000fe400078ec0ff */
[----:B------:R-:W-:Y:S01]  /*a240*/  LOP3.LUT R28, R28, R39, RZ, 0x3c, !PT ;  /* 0x000000271c1c7212 */ /* 0x000fe200078e3cff */
[----:B------:R-:W-:Y:S01]  /*a250*/  VIADD R39, R17, UR43 ;  /* 0x0000002b11277c36 */ /* 0x000fe20008000000 */
[----:B------:R-:W-:Y:S02]  /*a260*/  SHF.R.U64 R20, R20, 0x3, RZ ;  /* 0x0000000314147819 */ /* 0x000fe400000012ff */
[----:B------:R-:W-:Y:S01]  /*a270*/  MOV R49, R10 ;  /* 0x0000000a00317202 */ /* 0x000fe20000000f00 */
[----:B0-----:R-:W-:Y:S01]  /*a280*/  @P2 IMAD.HI.U32 R10, R39, R42, RZ ;  /* 0x0000002a270a2227 */ /* 0x001fe200078e00ff */
[----:B------:R-:W-:Y:S01]  /*a290*/  LOP3.LUT R20, R20, R5, RZ, 0x3c, !PT ;  /* 0x0000000514147212 */ /* 0x000fe200078e3cff */
[----:B----4-:R-:W-:Y:S01]  /*a2a0*/  SHFL.IDX PT, R27, R27, R26, 0x1c1f ;  /* 0x001c1f1a1b1b7589 */ /* 0x010fe200000e0000 */
[----:B------:R-:W-:Y:S01]  /*a2b0*/  MOV R45, R12 ;  /* 0x0000000c002d7202 */ /* 0x000fe20000000f00 */
[----:B------:R-:W-:Y:S01]  /*a2c0*/  IMAD.MOV.U32 R5, RZ, RZ, R39 ;  /* 0x000000ffff057224 */ /* 0x000fe200078e0027 */
[----:B-1----:R-:W-:Y:S01]  /*a2d0*/  @P2 SHF.R.U32.HI R5, RZ, R41, R10 ;  /* 0x00000029ff052219 */ /* 0x002fe2000001160a */
[----:B------:R-:W-:Y:S01]  /*a2e0*/  IMAD.U32 R12, RZ, RZ, UR8 ;  /* 0x00000008ff0c7e24 */ /* 0x000fe2000f8e00ff */
[----:B------:R-:W-:Y:S01]  /*a2f0*/  SHFL.IDX PT, R33, R33, R26, 0x1c1f ;  /* 0x001c1f1a21217589 */ /* 0x000fe200000e0000 */
[----:B------:R-:W-:Y:S01]  /*a300*/  MOV R47, R14 ;  /* 0x0000000e002f7202 */ /* 0x000fe20000000f00 */
[----:B------:R-:W-:Y:S01]  /*a310*/  VIADD R14, R157, UR43 ;  /* 0x0000002b9d0e7c36 */ /* 0x000fe20008000000 */
[--C-:B------:R-:W-:Y:S01]  /*a320*/  SHF.R.S32.HI R11, RZ, 0x1f, R5.reuse ;  /* 0x0000001fff0b7819 */ /* 0x100fe20000011405 */
[----:B------:R-:W-:Y:S01]  /*a330*/  IMAD.MOV R13, RZ, RZ, -R5 ;  /* 0x000000ffff0d7224 */ /* 0x000fe200078e0a05 */
[----:B------:R-:W-:Y:S01]  /*a340*/  IADD3 R10, P1, R5, UR6, RZ ;  /* 0x00000006050a7c10 */ /* 0x000fe2000ff3e0ff */
[----:B------:R-:W-:Y:S01]  /*a350*/  SHFL.IDX PT, R29, R29, R26, 0x1c1f ;  /* 0x001c1f1a1d1d7589 */ /* 0x000fe200000e0000 */
[----:B------:R-:W-:Y:S01]  /*a360*/  LOP3.LUT R5, R26, 0x2, RZ, 0x3c, !PT ;  /* 0x000000021a057812 */ /* 0x000fe200078e3cff */
[----:B------:R-:W-:Y:S01]  /*a370*/  IMAD R13, R2, R13, R39 ;  /* 0x0000000d020d7224 */ /* 0x000fe200078e0227 */
[----:B------:R-:W-:Y:S01]  /*a380*/  IADD3.X R11, R11, UR7, R12, P1, !PT ;  /* 0x000000070b0b7c10 */ /* 0x000fe20008ffe40c */
[----:B------:R-:W-:Y:S01]  /*a390*/  SHFL.IDX PT, R25, R25, R26, 0x1c1f ;  /* 0x001c1f1a19197589 */ /* 0x000fe200000e0000 */
[----:B------:R-:W-:Y:S01]  /*a3a0*/  ULDC.64 UR6, c[0x0][0xb88] ;  /* 0x0002e20000067ab9 */ /* 0x000fe20000000a00 */
[----:B------:R-:W-:Y:S01]  /*a3b0*/  LOP3.LUT P1, RZ, R23, 0x3, RZ, 0xc0, !PT ;  /* 0x0000000317ff7812 */ /* 0x000fe2000782c0ff */
[----:B------:R-:W-:Y:S01]  /*a3c0*/  ULDC.64 UR8, c[0x0][0xae8] ;  /* 0x0002ba0000087ab9 */ /* 0x000fe20000000a00 */
[----:B------:R-:W0:Y:S01]  /*a3d0*/  SHFL.IDX PT, R30, R30, R5, 0x1c1f ;  /* 0x001c1f051e1e7589 */ /* 0x000e2200000e0000 */
[----:B------:R-:W-:Y:S01]  /*a3e0*/  SHF.R.S32.HI R12, RZ, 0x1f, R13 ;  /* 0x0000001fff0c7819 */ /* 0x000fe2000001140d */
[----:B------:R-:W-:Y:S01]  /*a3f0*/  IMAD.WIDE.U32 R10, R13, UR6, R10 ;  /* 0x000000060d0a7c25 */ /* 0x000fe2000f8e000a */
[----:B------:R-:W-:Y:S01]  /*a400*/  ISETP.GE.OR P5, PT, R14, R43, P1 ;  /* 0x0000002b0e00720c */ /* 0x000fe20000fa6670 */
[----:B------:R-:W1:Y:S02]  /*a410*/  SHFL.IDX PT, R42, R24, R5, 0x1c1f ;  /* 0x001c1f05182a7589 */ /* 0x000e6400000e0000 */
[----:B------:R-:W-:-:S02]  /*a420*/  IMAD R12, R12, UR6, RZ ;  /* 0x000000060c0c7c24 */ /* 0x000fc4000f8e02ff */
[----:B------:R-:W2:Y:S02]  /*a430*/  SHFL.IDX PT, R32, R32, R5, 0x1c1f ;  /* 0x001c1f0520207589 */ /* 0x000ea400000e0000 */
[----:B------:R-:W-:Y:S01]  /*a440*/  IMAD R13, R13, UR7, R12 ;  /* 0x000000070d0d7c24 */ /* 0x000fe2000f8e020c */
[----:B------:R-:W-:Y:S01]  /*a450*/  ULDC.64 UR6, c[0x0][0xb50] ;  /* 0x0002d40000067ab9 */ /* 0x000fe20000000a00 */
[----:B------:R-:W3:Y:S01]  /*a460*/  SHFL.IDX PT, R44, R38, R5, 0x1c1f ;  /* 0x001c1f05262c7589 */ /* 0x000ee200000e0000 */
[----:B------:R-:W-:Y:S01]  /*a470*/  VIADD R12, R14, 0x8 ;  /* 0x000000080e0c7836 */ /* 0x000fe20000000000 */
[----:B------:R-:W-:Y:S01]  /*a480*/  LEA R50, P6, R10, UR6, 0x2 ;  /* 0x000000060a327c11 */ /* 0x000fe2000f8c10ff */
[----:B------:R-:W-:Y:S01]  /*a490*/  IMAD.IADD R11, R11, 0x1, R13 ;  /* 0x000000010b0b7824 */ /* 0x000fe200078e020d */
[----:B------:R-:W-:Y:S02]  /*a4a0*/  SHFL.IDX PT, R21, R21, R26, 0x1c1f ;  /* 0x001c1f1a15157589 */ /* 0x000fe400000e0000 */
[----:B------:R-:W-:-:S02]  /*a4b0*/  ISETP.GE.OR P1, PT, R12, R43, P1 ;  /* 0x0000002b0c00720c */ /* 0x000fc40000f26670 */
[----:B------:R-:W-:Y:S01]  /*a4c0*/  SHFL.IDX PT, R35, R35, R26, 0x1c1f ;  /* 0x001c1f1a23237589 */ /* 0x000fe200000e0000 */
[----:B------:R-:W-:-:S03]  /*a4d0*/  LEA.HI.X R51, R10, UR7, R11, 0x2, P6 ;  /* 0x000000070a337c11 */ /* 0x000fc6000b0f140b */
[----:B------:R-:W4:Y:S01]  /*a4e0*/  SHFL.IDX PT, R34, R34, R5, 0x1c1f ;  /* 0x001c1f0522227589 */ /* 0x000f2200000e0000 */
[----:B0-----:R-:W-:-:S03]  /*a4f0*/  SEL R10, R30, R27, P0 ;  /* 0x0000001b1e0a7207 */ /* 0x001fc60000000000 */
[----:B------:R-:W0:Y:S01]  /*a500*/  SHFL.IDX PT, R46, R46, R5, 0x1c1f ;  /* 0x001c1f052e2e7589 */ /* 0x000e2200000e0000 */
[----:B-1----:R-:W-:-:S03]  /*a510*/  SEL R11, R42, R33, P0 ;  /* 0x000000212a0b7207 */ /* 0x002fc60000000000 */
[----:B------:R-:W-:Y:S01]  /*a520*/  SHFL.IDX PT, R31, R31, R26, 0x1c1f ;  /* 0x001c1f1a1f1f7589 */ /* 0x000fe200000e0000 */
[----:B--2---:R-:W-:Y:S02]  /*a530*/  SEL R12, R29, R32, P0 ;  /* 0x000000201d0c7207 */ /* 0x004fe40000000000 */
[----:B------:R-:W-:Y:S01]  /*a540*/  SEL R14, R32, R29, P0 ;  /* 0x0000001d200e7207 */ /* 0x000fe20000000000 */
[----:B------:R1:W-:Y:S01]  /*a550*/  SHFL.IDX PT, R37, R37, R26, 0x1c1f ;  /* 0x001c1f1a25257589 */ /* 0x0003e200000e0000 */
[----:B---3--:R-:W-:Y:S01]  /*a560*/  SEL R13, R25, R44, P0 ;  /* 0x0000002c190d7207 */ /* 0x008fe20000000000 */
[----:B------:R-:W-:Y:S01]  /*a570*/  IMAD.X R29, RZ, RZ, R7, P4 ;  /* 0x000000ffff1d7224 */ /* 0x000fe200020e0607 */
[----:B------:R-:W-:Y:S01]  /*a580*/  SEL R15, R44, R25, P0 ;  /* 0x000000192c0f7207 */ /* 0x000fe20000000000 */
[----:B------:R-:W2:Y:S04]  /*a590*/  SHFL.IDX PT, R36, R36, R5, 0x1c1f ;  /* 0x001c1f0524247589 */ /* 0x000ea800000e0000 */
[----:B------:R3:W2:Y:S01]  /*a5a0*/  SHFL.IDX PT, R48, R40, R5, 0x1c1f ;  /* 0x001c1f0528307589 */ /* 0x0006a200000e0000 */
[----:B----4-:R-:W-:-:S03]  /*a5b0*/  SEL R24, R21, R34, P0 ;  /* 0x0000002215187207 */ /* 0x010fc60000000000 */
[----:B------:R-:W-:Y:S01]  /*a5c0*/  SHFL.IDX PT, R38, R50, RZ, 0x1c1f ;  /* 0x001c1fff32267589 */ /* 0x000fe200000e0000 */
[----:B-1----:R-:W-:Y:S01]  /*a5d0*/  SEL R26, R34, R21, P0 ;  /* 0x00000015221a7207 */ /* 0x002fe20000000000 */
[----:B------:R-:W-:Y:S01]  /*a5e0*/  IMAD.X R21, RZ, RZ, R7, P3 ;  /* 0x000000ffff157224 */ /* 0x000fe200018e0607 */
[----:B0-----:R-:W-:Y:S01]  /*a5f0*/  SEL R25, R35, R46, P0 ;  /* 0x0000002e23197207 */ /* 0x001fe20000000000 */
[----:B------:R-:W0:Y:S01]  /*a600*/  SHFL.IDX PT, R39, R51, RZ, 0x1c1f ;  /* 0x001c1fff33277589 */ /* 0x000e2200000e0000 */
[----:B---3--:R-:W-:Y:S02]  /*a610*/  MOV R5, R8 ;  /* 0x0000000800057202 */ /* 0x008fe40000000f00 */
[----:B------:R-:W-:Y:S01]  /*a620*/  SEL R8, R27, R30, P0 ;  /* 0x0000001e1b087207 */ /* 0x000fe20000000000 */
[----:B------:R-:W-:Y:S01]  /*a630*/  SHFL.IDX PT, R40, R50, 0x1, 0x1c1f ;  /* 0x003c1f0032287f89 */ /* 0x000fe200000e0000 */
[----:B------:R-:W-:Y:S02]  /*a640*/  SEL R9, R33, R42, P0 ;  /* 0x0000002a21097207 */ /* 0x000fe40000000000 */
[----:B------:R-:W-:Y:S01]  /*a650*/  SEL R27, R46, R35, P0 ;  /* 0x000000232e1b7207 */ /* 0x000fe20000000000 */
[----:B------:R-:W1:Y:S01]  /*a660*/  SHFL.IDX PT, R41, R51, 0x1, 0x1c1f ;  /* 0x003c1f0033297f89 */ /* 0x000e6200000e0000 */
[----:B--2---:R-:W-:-:S03]  /*a670*/  SEL R32, R31, R36, P0 ;  /* 0x000000241f207207 */ /* 0x004fc60000000000 */
[----:B------:R-:W-:Y:S01]  /*a680*/  STSM.16.M88.4 [R49], R8 ;  /* 0x0000000831007844 */ /* 0x000fe20000000200 */
[----:B------:R-:W-:Y:S02]  /*a690*/  SEL R34, R36, R31, P0 ;  /* 0x0000001f24227207 */ /* 0x000fe40000000000 */
[----:B------:R-:W-:Y:S01]  /*a6a0*/  SEL R33, R37, R48, P0 ;  /* 0x0000003025217207 */ /* 0x000fe20000000000 */
[----:B------:R-:W-:Y:S01]  /*a6b0*/  STSM.16.M88.4 [R5], R12 ;  /* 0x0000000c05007844 */ /* 0x000fe20000000200 */
[----:B------:R-:W-:Y:S02]  /*a6c0*/  SEL R35, R48, R37, P0 ;  /* 0x0000002530237207 */ /* 0x000fe40000000000 */
[----:B------:R-:W-:Y:S01]  /*a6d0*/  LOP3.LUT R37, R6, 0x380, RZ, 0xc0, !PT ;  /* 0x0000038006257812 */ /* 0x000fe200078ec0ff */
[----:B------:R2:W-:Y:S03]  /*a6e0*/  STSM.16.M88.4 [R47], R24 ;  /* 0x000000182f007844 */ /* 0x0005e60000000200 */
[----:B------:R-:W-:Y:S01]  /*a6f0*/  SHF.R.U64 R37, R37, 0x3, RZ ;  /* 0x0000000325257819 */ /* 0x000fe200000012ff */
[----:B------:R-:W-:Y:S03]  /*a700*/  STSM.16.M88.4 [R45], R32 ;  /* 0x000000202d007844 */ /* 0x000fe60000000200 */
[----:B------:R-:W-:Y:S01]  /*a710*/  LOP3.LUT R36, R37, R6, RZ, 0x3c, !PT ;  /* 0x0000000625247212 */ /* 0x000fe200078e3cff */
[----:B------:R-:W-:Y:S01]  /*a720*/  BAR.SYNC.DEFER_BLOCKING 0x1, 0x180 ;  /* 0x0046000000007b1d */ /* 0x000fe20000010000 */
[----:B------:R-:W-:-:S07]  /*a730*/  IMAD.MOV.U32 R37, RZ, RZ, R7 ;  /* 0x000000ffff257224 */ /* 0x000fce00078e0007 */
[----:B--2---:R-:W2:Y:S08]  /*a740*/  @P2 LDC R27, c[0x0][0xbec] ;  /* 0x0002fb00ff1b2b82 */ /* 0x004eb00000000800 */
[----:B------:R-:W3:Y:S01]  /*a750*/  @P2 LDC R24, c[0x0][0xbf0] ;  /* 0x0002fc00ff182b82 */ /* 0x000ee20000000800 */
[----:B0-----:R-:W-:Y:S04]  /*a760*/  @!P5 ST.E desc[UR50][R38.64], R4 ;  /* 0x000000042600d985 */ /* 0x001fe8000c101932 */
[----:B-1----:R0:W-:Y:S04]  /*a770*/  @!P1 ST.E desc[UR50][R40.64], R3 ;  /* 0x0000000328009985 */ /* 0x0021e8000c101932 */
[----:B------:R-:W4:Y:S04]  /*a780*/  LD.E.128 R8, desc[UR50][R36.64] ;  /* 0x0000003224087980 */ /* 0x000f28000c101d00 */
[----:B------:R-:W4:Y:S04]  /*a790*/  LD.E.128 R28, desc[UR50][R28.64] ;  /* 0x000000321c1c7980 */ /* 0x000f28000c101d00 */
[----:B------:R1:W4:Y:S01]  /*a7a0*/  LD.E.128 R12, desc[UR50][R20.64] ;  /* 0x00000032140c7980 */ /* 0x000322000c101d00 */
[----:B------:R-:W-:Y:S01]  /*a7b0*/  IADD3 R25, P0, R6, 0x4800, RZ ;  /* 0x0000480006197810 */ /* 0x000fe20007f1e0ff */
[----:B0-----:R-:W-:Y:S01]  /*a7c0*/  IMAD R3, R18, 0x30, R22 ;  /* 0x0000003012037824 */ /* 0x001fe200078e0216 */
[----:B------:R-:W-:-:S02]  /*a7d0*/  UIMAD UR5, UR12, UR8, URZ ;  /* 0x000000080c0572a4 */ /* 0x000fc4000f8e023f */
[----:B------:R-:W-:Y:S01]  /*a7e0*/  LOP3.LUT R5, R25, 0x380, RZ, 0xc0, !PT ;  /* 0x0000038019057812 */ /* 0x000fe200078ec0ff */
[----:B------:R-:W-:Y:S01]  /*a7f0*/  VIADD R26, R3, UR43 ;  /* 0x0000002b031a7c36 */ /* 0x000fe20008000000 */
[----:B------:R-:W-:Y:S01]  /*a800*/  UIMAD.WIDE.U32 UR6, UR41, UR8, URZ ;  /* 0x00000008290672a5 */ /* 0x000fe2000f8e003f */
[----:B------:R-:W-:Y:S01]  /*a810*/  IMAD.X R7, RZ, RZ, R7, P0 ;  /* 0x000000ffff077224 */ /* 0x000fe200000e0607 */
[----:B------:R-:W-:Y:S01]  /*a820*/  UIMAD UR5, UR41, UR9, UR5 ;  /* 0x00000009290572a4 */ /* 0x000fe2000f8e0205 */
[----:B------:R-:W-:Y:S01]  /*a830*/  SHF.R.U64 R4, R5, 0x3, RZ ;  /* 0x0000000305047819 */ /* 0x000fe200000012ff */
[----:B--2---:R-:W-:Y:S01]  /*a840*/  @P2 IMAD.HI.U32 R3, R26, R27, RZ ;  /* 0x0000001b1a032227 */ /* 0x004fe200078e00ff */
[----:B------:R-:W-:Y:S02]  /*a850*/  UIMAD UR8, UR13, UR10, URZ ;  /* 0x0000000a0d0872a4 */ /* 0x000fe4000f8e023f */
[----:B------:R-:W-:Y:S01]  /*a860*/  UIADD3 UR7, UR7, UR5, URZ ;  /* 0x0000000507077290 */ /* 0x000fe2000fffe03f */
[----:B------:R-:W-:Y:S01]  /*a870*/  LOP3.LUT R6, R4, R25, RZ, 0x3c, !PT ;  /* 0x0000001904067212 */ /* 0x000fe200078e3cff */
[--C-:B------:R-:W-:Y:S01]  /*a880*/  IMAD.MOV.U32 R25, RZ, RZ, R26.reuse ;  /* 0x000000ffff197224 */ /* 0x100fe200078e001a */
[----:B------:R-:W-:Y:S01]  /*a890*/  UIMAD UR5, UR40, UR11, UR8 ;  /* 0x0000000b280572a4 */ /* 0x000fe2000f8e0208 */
[----:B---3--:R-:W-:Y:S01]  /*a8a0*/  @P2 SHF.R.U32.HI R25, RZ, R24, R3 ;  /* 0x00000018ff192219 */ /* 0x008fe20000011603 */
[----:B------:R-:W-:Y:S01]  /*a8b0*/  UIMAD.WIDE.U32 UR40, UR40, UR10, UR6 ;  /* 0x0000000a282872a5 */ /* 0x000fe2000f8e0006 */
[----:B------:R-:W-:Y:S01]  /*a8c0*/  VIADD R34, R22, UR43 ;  /* 0x0000002b16227c36 */ /* 0x000fe20008000000 */
[----:B------:R-:W5:Y:S01]  /*a8d0*/  LD.E.128 R4, desc[UR50][R6.64] ;  /* 0x0000003206047980 */ /* 0x000f62000c101d00 */
[--C-:B------:R-:W-:Y:S01]  /*a8e0*/  SHF.R.S32.HI R24, RZ, 0x1f, R25.reuse ;  /* 0x0000001fff187819 */ /* 0x100fe20000011419 */
[----:B------:R-:W-:Y:S01]  /*a8f0*/  UIADD3 UR5, UR41, UR5, URZ ;  /* 0x0000000529057290 */ /* 0x000fe2000fffe03f */
[----:B------:R-:W-:Y:S01]  /*a900*/  IMAD.MOV R27, RZ, RZ, -R25 ;  /* 0x000000ffff1b7224 */ /* 0x000fe200078e0a19 */
[----:B------:R-:W-:Y:S01]  /*a910*/  ULDC.64 UR6, c[0x0][0xae0] ;  /* 0x0002b80000067ab9 */ /* 0x000fe20000000a00 */
[----:B-1----:R-:W-:Y:S01]  /*a920*/  IMAD.U32 R20, RZ, RZ, UR40 ;  /* 0x00000028ff147e24 */ /* 0x002fe2000f8e00ff */
[----:B------:R-:W-:Y:S01]  /*a930*/  @!PT LDS RZ, [RZ] ;  /* 0x00000000fffff984 */ /* 0x000fe20000000800 */
[----:B------:R-:W-:Y:S01]  /*a940*/  @!PT LDS RZ, [RZ] ;  /* 0x00000000fffff984 */ /* 0x000fe20000000800 */
[----:B------:R-:W-:Y:S01]  /*a950*/  @!PT LDS RZ, [RZ] ;  /* 0x00000000fffff984 */ /* 0x000fe20000000800 */
[----:B------:R-:W-:Y:S01]  /*a960*/  @!PT LDS RZ, [RZ] ;  /* 0x00000000fffff984 */ /* 0x000fe20000000800 */
[----:B------:R0:W-:Y:S06]  /*a970*/  MEMBAR.ALL.CTA ;  /* 0x0000000000007992 */ /* 0x0001ec0000008000 */
[----:B0-----:R-:W0:Y:S01]  /*a980*/  FENCE.VIEW.ASYNC.S ;  /* 0x00000000000073c6 */ /* 0x001e220000000000 */
[----:B------:R-:W-:Y:S01]  /*a990*/  IMAD.U32 R21, RZ, RZ, UR41 ;  /* 0x00000029ff157e24 */ /* 0x000fe2000f8e00ff */
[----:B------:R-:W-:Y:S01]  /*a9a0*/  SHF.R.S32.HI R52, RZ, 0x1f, R19 ;  /* 0x0000001fff347819 */ /* 0x000fe20000011413 */
[----:B------:R-:W-:-:S02]  /*a9b0*/  IMAD R21, R2, R27, R26 ;  /* 0x0000001b02157224 */ /* 0x000fc400078e021a */
[----:B------:R-:W-:Y:S01]  /*a9c0*/  IMAD.U32 R3, RZ, RZ, UR5 ;  /* 0x00000005ff037e24 */ /* 0x000fe2000f8e00ff */
[----:B------:R-:W-:Y:S01]  /*a9d0*/  ULDC UR5, c[0x0][0xac8] ;  /* 0x0002b20000057ab9 */ /* 0x000fe20000000800 */
[----:B------:R-:W-:Y:S02]  /*a9e0*/  IMAD R24, R24, UR6, RZ ;  /* 0x0000000618187c24 */ /* 0x000fe4000f8e02ff */
[----:B------:R-:W-:Y:S01]  /*a9f0*/  IMAD.MOV.U32 R2, RZ, RZ, R20 ;  /* 0x000000ffff027224 */ /* 0x000fe200078e0014 */
        /* <DEDUP_REMOVED lines=11> */
[----:B------:R-:W-:Y:S02]  /*aab0*/  IMAD.IADD R3, R3, 0x1, R25 ;  /* 0x0000000103037824 */ /* 0x000fe400078e0219 */
[----:B------:R-:W-:Y:S02]  /*aac0*/  VIADD R0, R0, 0x13220 ;  /* 0x0001322000007836 */ /* 0x000fe40000000000 */
[----:B0-----:R-:W0:Y:S01]  /*aad0*/  SHFL.IDX PT, R24, R26, RZ, 0x181f ;  /* 0x00181fff1a187589 */ /* 0x001e2200000e0000 */
[----:B------:R-:W-:Y:S01]  /*aae0*/  LEA.HI.X R27, R2, UR7, R3, 0x1, P0 ;  /* 0x00000007021b7c11 */ /* 0x000fe200080f0c03 */
[----:B------:R-:W-:Y:S01]  /*aaf0*/  VIADD R2, R34, 0x30 ;  /* 0x0000003022027836 */ /* 0x000fe20000000000 */
[----:B------:R-:W-:Y:S01]  /*ab00*/  ISETP.GE.AND P0, PT, R19, UR5, PT ;  /* 0x0000000513007c0c */ /* 0x000fe2000bf06270 */
[----:B------:R-:W1:Y:S01]  /*ab10*/  SHFL.IDX PT, R38, R26, 0x1, 0x181f ;  /* 0x00381f001a267f89 */ /* 0x000e6200000e0000 */
[----:B------:R-:W-:-:S02]  /*ab20*/  PRMT R0, RZ, 0x654, R0 ;  /* 0x00000654ff007816 */ /* 0x000fc40000000000 */
[-C--:B------:R-:W-:Y:S01]  /*ab30*/  ISETP.GE.OR P1, PT, R34, R43.reuse, P0 ;  /* 0x0000002b2200720c */ /* 0x080fe20000726670 */
[----:B------:R-:W2:Y:S01]  /*ab40*/  SHFL.IDX PT, R42, R26, 0x2, 0x181f ;  /* 0x00581f001a2a7f89 */ /* 0x000ea200000e0000 */
[-C--:B------:R-:W-:Y:S01]  /*ab50*/  ISETP.GE.OR P2, PT, R2, R43.reuse, P0 ;  /* 0x0000002b0200720c */ /* 0x080fe20000746670 */
[----:B------:R3:W-:Y:S01]  /*ab60*/  SYNCS.ARRIVE.TRANS64.RED.A1T0 RZ, [R0+URZ], RZ ;  /* 0x000000ff00ff79a7 */ /* 0x0007e2000810043f */
[----:B------:R-:W-:Y:S01]  /*ab70*/  ISETP.GE.OR P3, PT, R20, R43, P0 ;  /* 0x0000002b1400720c */ /* 0x000fe20000766670 */
[----:B------:R-:W2:Y:S04]  /*ab80*/  SHFL.IDX PT, R32, R27, RZ, 0x181f ;  /* 0x00181fff1b207589 */ /* 0x000ea800000e0000 */
[----:B------:R-:W2:Y:S01]  /*ab90*/  SHFL.IDX PT, R36, R27, 0x1, 0x181f ;  /* 0x00381f001b247f89 */ /* 0x000ea200000e0000 */
[----:B---3--:R-:W-:-:S03]  /*aba0*/  VIADD R0, R34, 0x90 ;  /* 0x0000009022007836 */ /* 0x008fc60000000000 */
[----:B------:R-:W3:Y:S02]  /*abb0*/  SHFL.IDX PT, R40, R27, 0x2, 0x181f ;  /* 0x00581f001b287f89 */ /* 0x000ee400000e0000 */
[----:B------:R-:W-:Y:S02]  /*abc0*/  ISETP.GE.OR P0, PT, R0, R43, P0 ;  /* 0x0000002b0000720c */ /* 0x000fe40000706670 */
[----:B------:R-:W4:Y:S01]  /*abd0*/  SHFL.IDX PT, R26, R26, 0x3, 0x181f ;  /* 0x00781f001a1a7f89 */ /* 0x000f2200000e0000 */
[C---:B0-----:R-:W-:Y:S02]  /*abe0*/  @!P1 LEA R2, P4, R19.reuse, R24, 0x1 ;  /* 0x0000001813029211 */ /* 0x041fe400078808ff */
[C---:B-1----:R-:W-:Y:S02]  /*abf0*/  @!P2 LEA R20, P5, R19.reuse, R38, 0x1 ;  /* 0x000000261314a211 */ /* 0x042fe400078a08ff */
[C---:B--2---:R-:W-:Y:S02]  /*ac00*/  @!P3 LEA R24, P6, R19.reuse, R42, 0x1 ;  /* 0x0000002a1318b211 */ /* 0x044fe400078c08ff */
[----:B------:R-:W-:-:S02]  /*ac10*/  @!P1 LEA.HI.X R3, R19, R32, R52, 0x1, P4 ;  /* 0x0000002013039211 */ /* 0x000fc400020f0c34 */
[----:B------:R0:W2:Y:S01]  /*ac20*/  SHFL.IDX PT, R32, R27, 0x3, 0x181f ;  /* 0x00781f001b207f89 */ /* 0x0000a200000e0000 */
[C-C-:B------:R-:W-:Y:S02]  /*ac30*/  @!P2 LEA.HI.X R21, R19.reuse, R36, R52.reuse, 0x1, P5 ;  /* 0x000000241315a211 */ /* 0x140fe400028f0c34 */
[----:B---3--:R-:W-:Y:S01]  /*ac40*/  @!P3 LEA.HI.X R25, R19, R40, R52, 0x1, P6 ;  /* 0x000000281319b211 */ /* 0x008fe200030f0c34 */
[----:B----4-:R0:W-:Y:S04]  /*ac50*/  @!P1 ST.E.128 desc[UR50][R2.64], R8 ;  /* 0x0000000802009985 */ /* 0x0101e8000c101d32 */
[----:B------:R0:W-:Y:S04]  /*ac60*/  @!P2 ST.E.128 desc[UR50][R20.64], R28 ;  /* 0x0000001c1400a985 */ /* 0x0001e8000c101d32 */
[----:B------:R0:W-:Y:S01]  /*ac70*/  @!P3 ST.E.128 desc[UR50][R24.64], R12 ;  /* 0x0000000c1800b985 */ /* 0x0001e2000c101d32 */
[----:B--2---:R-:W-:Y:S05]  /*ac80*/  @P0 BRA `(.L_x_14996) ;  /* 0x0000000400f00947 */ /* 0x004fea0003800000 */
[----:B0-----:R-:W-:-:S04]  /*ac90*/  LEA R2, P0, R19, R26, 0x1 ;  /* 0x0000001a13027211 */ /* 0x001fc800078008ff */
[----:B------:R-:W-:-:S05]  /*aca0*/  LEA.HI.X R3, R19, R32, R52, 0x1, P0 ;  /* 0x0000002013037211 */ /* 0x000fca00000f0c34 */
[----:B-----5:R2:W-:Y:S01]  /*acb0*/  ST.E.128 desc[UR50][R2.64], R4 ;  /* 0x0000000402007985 */ /* 0x0205e2000c101d32 */
[----:B------:R-:W-:Y:S05]  /*acc0*/  BRA `(.L_x_14996) ;  /* 0x0000000400e07947 */ /* 0x000fea0003800000 */
.L_x_14995:
        /* <DEDUP_REMOVED lines=52> */
.L_x_14998:
[----:B------:R-:W-:Y:S05]  /*b010*/  BSYNC B1 ;  /* 0x0000000000017941 */ /* 0x000fea0003800000 */
.L_x_14997:
        /* <DEDUP_REMOVED lines=67> */
.L_x_14996:
[----:B------:R-:W-:Y:S05]  /*b450*/  BSYNC B0 ;  /* 0x0000000000007941 */ /* 0x000fea0003800000 */
.L_x_14994:
[----:B------:R-:W-:Y:S02]  /*b460*/  ULDC UR5, c[0x0][0xc38] ;  /* 0x00030e0000057ab9 */ /* 0x000fe40000000800 */
[----:B------:R-:W-:-:S06]  /*b470*/  UISETP.GE.AND UP0, UPT, UR4, UR5, UPT ;  /* 0x000000050400728c */ /* 0x000fcc000bf06270 */
[----:B------:R-:W-:-:S13]  /*b480*/  PLOP3.LUT P0, PT, PT, PT, UP0, 0x80, 0x0 ;  /* 0x000000000000781c */ /* 0x000fda0003f0f008 */
[----:B------:R-:W-:Y:S05]  /*b490*/  @!P0 BRA `(.L_x_14999) ;  /* 0xffffff5800088947 */ /* 0x000fea000383ffff */
[----:B------:R-:W-:Y:S05]  /*b4a0*/  EXIT ;  /* 0x000000000000794d */ /* 0x000fea0003800000 */
.L_x_14953:
[----:B------:R-:W-:-:S08]  /*b4b0*/  NOP ;  /* 0x0000000000007918 */ /* 0x000fd00000000000 */
[----:B------:R-:W0:-:S00]  /*b4c0*/  USETMAXREG.DEALLOC.CTAPOOL 0x20 ;  /* 0x00000020000079c8 */ /* 0x000e0000080e0500 */
[----:B0-----:R-:W2:Y:S01]  /*b4d0*/  LDL.LU R3, [R1+0x8] ;  /* 0x0000080001037983 */ /* 0x001ea20000300800 */
[----:B------:R-:W-:-:S05]  /*b4e0*/  LOP3.LUT R0, R0, 0x3, RZ, 0xc0, !PT ;  /* 0x0000000300007812 */ /* 0x000fca00078ec0ff */
[----:B------:R-:W0:Y:S01]  /*b4f0*/  S2UR UR7, SR_CTAID.X ;  /* 0x00000000000779c3 */ /* 0x000e220000002500 */
[----:B------:R-:W-:Y:S04]  /*b500*/  STL [R1+0x30], RZ ;  /* 0x000030ff01007387 */ /* 0x000fe80000100800 */
[----:B------:R1:W3:Y:S03]  /*b510*/  SHFL.IDX PT, R2, R0, RZ, 0x1f ;  /* 0x00001fff00027589 */ /* 0x0002e600000e0000 */
[----:B-1----:R-:W0:Y:S01]  /*b520*/  LDC R0, c[0x0][0xc38] ;  /* 0x00030e00ff007b82 */ /* 0x002e220000000800 */
[----:B---3--:R-:W-:-:S13]  /*b530*/  ISETP.NE.AND P0, PT, R2, RZ, PT ;  /* 0x000000ff0200720c */ /* 0x008fda0003f05270 */
[----:B------:R-:W-:Y:S06]  /*b540*/  @P0 BAR.ARV 0x4, 0x200 ;  /* 0x0108000000000b1d */ /* 0x000fec0000002000 */
[----:B--2---:R-:W-:-:S04]  /*b550*/  LOP3.LUT R3, R3, 0xffffff7f, RZ, 0xc0, !PT ;  /* 0xffffff7f03037812 */ /* 0x004fc800078ec0ff */
[----:B------:R-:W-:Y:S02]  /*b560*/  @P0 LOP3.LUT R3, R3, 0x80, RZ, 0xfc, !PT ;  /* 0x0000008003030812 */ /* 0x000fe400078efcff */
[----:B0-----:R-:W-:Y:S01]  /*b570*/  ISETP.LE.AND P0, PT, R0, UR7, PT ;  /* 0x0000000700007c0c */ /* 0x001fe2000bf03270 */
[----:B------:R-:W-:Y:S02]  /*b580*/  IMAD.MOV.U32 R0, RZ, RZ, 0x1 ;  /* 0x00000001ff007424 */ /* 0x000fe400078e00ff */
[----:B------:R0:W-:Y:S04]  /*b590*/  STL [R1+0x8], R3 ;  /* 0x0000080301007387 */ /* 0x0001e80000100800 */
[----:B------:R0:W-:Y:S04]  /*b5a0*/  STL [R1], RZ ;  /* 0x000000ff01007387 */ /* 0x0001e80000100800 */
[----:B------:R0:W-:Y:S02]  /*b5b0*/  STL [R1+0xc], R0 ;  /* 0x00000c0001007387 */ /* 0x0001e40000100800 */
[----:B------:R-:W-:Y:S05]  /*b5c0*/  @P0 BRA `(.L_x_15000) ;  /* 0x0000004c008c0947 */ /* 0x000fea0003800000 */
[----:B------:R-:W2:Y:S01]  /*b5d0*/  LDL R10, [R1+0x20] ;  /* 0x00002000010a7983 */ /* 0x000ea20000100800 */
[----:B------:R-:W-:Y:S01]  /*b5e0*/  ULDC.64 UR36, c[0x0][0x2f0] ;  /* 0x0000bc0000247ab9 */ /* 0x000fe20000000a00 */
[----:B------:R-:W-:Y:S01]  /*b5f0*/  IMAD.MOV.U32 R11, RZ, RZ, R3 ;  /* 0x000000ffff0b7224 */ /* 0x000fe200078e0003 */
[----:B------:R-:W-:Y:S01]  /*b600*/  ULDC UR6, c[0x0][0x2b8] ;  /* 0x0000ae0000067ab9 */ /* 0x000fe20000000800 */
[----:B------:R-:W1:Y:S01]  /*b610*/  S2R R13, SR_TID.X ;  /* 0x00000000000d7919 */ /* 0x000e620000002100 */
[----:B------:R-:W-:Y:S01]  /*b620*/  ULDC.64 UR4, c[0x0][0x418] ;  /* 0x0001060000047ab9 */ /* 0x000fe20000000a00 */
[----:B------:R-:W-:Y:S01]  /*b630*/  ULDC UR38, c[0x0][0x288] ;  /* 0x0000a20000267ab9 */ /* 0x000fe20000000800 */
[----:B------:R-:W-:Y:S01]  /*b640*/  LOP3.LUT R11, R11, 0xfffffffe, RZ, 0xc0, !PT ;  /* 0xfffffffe0b0b7812 */ /* 0x000fe200078ec0ff */
[----:B-1----:R-:W-:-:S05]  /*b650*/  IMAD.SHL.U32 R5, R13, 0x10, RZ ;  /* 0x000000100d057824 */ /* 0x002fca00078e00ff */
[----:B------:R-:W-:-:S04]  /*b660*/  LOP3.LUT R12, R5, 0x30, RZ, 0xc0, !PT ;  /* 0x00000030050c7812 */ /* 0x000fc800078ec0ff */
[C---:B------:R-:W-:Y:S01]  /*b670*/  ISETP.GE.AND P1, PT, R12.reuse, UR37, PT ;  /* 0x000000250c007c0c */ /* 0x040fe2000bf26270 */
[C---:B------:R-:W-:Y:S01]  /*b680*/  IMAD.SHL.U32 R24, R13.reuse, 0x40, RZ ;  /* 0x000000400d187824 */ /* 0x040fe200078e00ff */
[----:B------:R-:W-:Y:S01]  /*b690*/  ISETP.GE.AND P0, PT, R12, UR37, PT ;  /* 0x000000250c007c0c */ /* 0x000fe2000bf06270 */
[C---:B------:R-:W-:Y:S01]  /*b6a0*/  IMAD.SHL.U32 R7, R13.reuse, 0x2, RZ ;  /* 0x000000020d077824 */ /* 0x040fe200078e00ff */
[----:B------:R-:W-:Y:S01]  /*b6b0*/  SHF.R.U32.HI R2, RZ, 0x1, R13 ;  /* 0x00000001ff027819 */ /* 0x000fe2000001160d */
[C---:B0-----:R-:W-:Y:S01]  /*b6c0*/  IMAD.SHL.U32 R0, R13.reuse, 0x20, RZ ;  /* 0x000000200d007824 */ /* 0x041fe200078e00ff */
[----:B------:R-:W-:Y:S01]  /*b6d0*/  LOP3.LUT R3, R24, 0x180, RZ, 0xc0, !PT ;  /* 0x0000018018037812 */ /* 0x000fe200078ec0ff */
[----:B------:R-:W-:Y:S01]  /*b6e0*/  IMAD.SHL.U32 R9, R13, 0x4, RZ ;  /* 0x000000040d097824 */ /* 0x000fe200078e00ff */
[----:B------:R-:W-:Y:S02]  /*b6f0*/  LOP3.LUT R6, R5, 0x1b0, RZ, 0xc0, !PT ;  /* 0x000001b005067812 */ /* 0x000fe400078ec0ff */
[----:B------:R-:W-:Y:S01]  /*b700*/  MOV R16, 0x400 ;  /* 0x0000040000107802 */ /* 0x000fe20000000f00 */
[----:B------:R-:W-:-:S02]  /*b710*/  UISETP.NE.U32.AND UP0, UPT, UR4, URZ, UPT ;  /* 0x0000003f0400728c */ /* 0x000fc4000bf05070 */
[----:B------:R-:W-:Y:S01]  /*b720*/  @P1 LOP3.LUT R11, R11, 0x1, RZ, 0xfc, !PT ;  /* 0x000000010b0b1812 */ /* 0x000fe200078efcff */
[----:B------:R-:W-:Y:S01]  /*b730*/  ULDC UR4, c[0x0][0x424] ;  /* 0x0001090000047ab9 */ /* 0x000fe20000000800 */
[----:B------:R-:W-:Y:S01]  /*b740*/  LOP3.LUT R2, R3, 0x30, R2, 0xf8, !PT ;  /* 0x0000003003027812 */ /* 0x000fe200078ef802 */
[----:B------:R-:W-:Y:S01]  /*b750*/  IMAD.SHL.U32 R3, R13, 0x8, RZ ;  /* 0x000000080d037824 */ /* 0x000fe200078e00ff */
[----:B------:R-:W-:Y:S01]  /*b760*/  LOP3.LUT R11, R11, 0xffffffef, RZ, 0xc0, !PT ;  /* 0xffffffef0b0b7812 */ /* 0x000fe200078ec0ff */
[----:B------:R-:W-:Y:S01]  /*b770*/  ULDC UR37, c[0x0][0x448] ;  /* 0x0001120000257ab9 */ /* 0x000fe20000000800 */
[----:B------:R-:W-:Y:S02]  /*b780*/  LOP3.LUT R6, R6, 0x30, R7, 0x78, !PT ;  /* 0x0000003006067812 */ /* 0x000fe400078e7807 */
[----:B------:R-:W-:Y:S02]  /*b790*/  LOP3.LUT R4, R0, 0x80, RZ, 0xc0, !PT ;  /* 0x0000008000047812 */ /* 0x000fe400078ec0ff */
[----:B------:R-:W-:-:S02]  /*b7a0*/  @P0 LOP3.LUT R11, R11, 0x10, RZ, 0xfc, !PT ;  /* 0x000000100b0b0812 */ /* 0x000fc400078efcff */
[----:B------:R-:W-:Y:S01]  /*b7b0*/  LOP3.LUT R3, R2, 0x30, R3, 0x78, !PT ;  /* 0x0000003002037812 */ /* 0x000fe200078e7803 */
[----:B------:R-:W-:Y:S01]  /*b7c0*/  IMAD.U32 R2, RZ, RZ, UR7 ;  /* 0x00000007ff027e24 */ /* 0x000fe2000f8e00ff */
[----:B------:R-:W-:Y:S02]  /*b7d0*/  LOP3.LUT R8, R6, 0x640, R5, 0xf8, !PT ;  /* 0x0000064006087812 */ /* 0x000fe400078ef805 */
[----:B------:R-:W-:Y:S02]  /*b7e0*/  ISETP.GE.AND P0, PT, R12, UR6, PT ;  /* 0x000000060c007c0c */ /* 0x000fe4000bf06270 */
[----:B------:R-:W-:Y:S02]  /*b7f0*/  LOP3.LUT R4, R4, 0x10, R13, 0xf8, !PT ;  /* 0x0000001004047812 */ /* 0x000fe400078ef80d */
[----:B------:R-:W-:Y:S02]  /*b800*/  LOP3.LUT R7, R5, 0x600, RZ, 0xc0, !PT ;  /* 0x0000060005077812 */ /* 0x000fe400078ec0ff */
[----:B------:R-:W-:Y:S01]  /*b810*/  LOP3.LUT R13, R13, 0x7f, RZ, 0xc0, !PT ;  /* 0x0000007f0d0d7812 */ /* 0x000fe200078ec0ff */
[----:B------:R-:W-:Y:S01]  /*b820*/  STL [R1+0x24], R8 ;  /* 0x0000240801007387 */ /* 0x000fe20000100800 */
[----:B------:R-:W-:-:S03]  /*b830*/  LOP3.LUT R7, R7, 0x60, R0, 0xf8, !PT ;  /* 0x0000006007077812 */ /* 0x000fc600078ef800 */
[----:B------:R0:W-:Y:S01]  /*b840*/  STL [R1+0x28], R2 ;  /* 0x0000280201007387 */ /* 0x0001e20000100800 */
[----:B------:R-:W-:Y:S02]  /*b850*/  LOP3.LUT R11, R11, 0xffffffbf, RZ, 0xc0, !PT ;  /* 0xffffffbf0b0b7812 */ /* 0x000fe400078ec0ff */
[----:B------:R-:W-:Y:S02]  /*b860*/  LOP3.LUT R7, R7, 0x100, R0, 0xf8, !PT ;  /* 0x0000010007077812 */ /* 0x000fe400078ef800 */
[----:B------:R-:W-:Y:S02]  /*b870*/  LOP3.LUT R24, R3, 0x640, R24, 0xf8, !PT ;  /* 0x0000064003187812 */ /* 0x000fe400078ef818 */
[----:B0-----:R-:W-:Y:S01]  /*b880*/  SHF.R.U32.HI R2, RZ, 0x2, R13 ;  /* 0x00000002ff027819 */ /* 0x001fe2000001160d */
[----:B------:R-:W-:Y:S01]  /*b890*/  IMAD.MOV.U32 R3, RZ, RZ, 0x1 ;  /* 0x00000001ff037424 */ /* 0x000fe200078e00ff */
[----:B------:R-:W-:Y:S02]  /*b8a0*/  @P0 LOP3.LUT R11, R11, 0x40, RZ, 0xfc, !PT ;  /* 0x000000400b0b0812 */ /* 0x000fe400078efcff */
[----:B------:R-:W-:-:S02]  /*b8b0*/  LOP3.LUT R0, R2, 0x60, R0, 0xf8, !PT ;  /* 0x0000006002007812 */ /* 0x000fc400078ef800 */
[----:B------:R0:W-:Y:S02]  /*b8c0*/  STL [R1+0xc], R3 ;  /* 0x00000c0301007387 */ /* 0x0001e40000100800 */
[----:B------:R-:W-:Y:S02]  /*b8d0*/  LOP3.LUT R2, R0, 0x80, RZ, 0xfc, !PT ;  /* 0x0000008000027812 */ /* 0x000fe400078efcff */
[----:B------:R0:W-:Y:S01]  /*b8e0*/  STL [R1+0x8], R11 ;  /* 0x0000080b01007387 */ /* 0x0001e20000100800 */
[----:B------:R-:W-:-:S03]  /*b8f0*/  UISETP.NE.AND.EX UP0, UPT, UR5, URZ, UPT, UP0 ;  /* 0x0000003f0500728c */ /* 0x000fc6000bf05300 */
[----:B------:R0:W-:Y:S04]  /*b900*/  STL [R1], RZ ;  /* 0x000000ff01007387 */ /* 0x0001e80000100800 */
[----:B------:R0:W-:Y:S01]  /*b910*/  STL [R1+0x30], RZ ;  /* 0x000030ff01007387 */ /* 0x0001e20000100800 */
[----:B------:R-:W-:-:S04]  /*b920*/  USEL UR4, UR4, 0x1, UP0 ;  /* 0x0000000104047887 */ /* 0x000fc80008000000 */
[----:B------:R-:W-:-:S04]  /*b930*/  UIMAD UR36, UR4, UR36, URZ ;  /* 0x00000024042472a4 */ /* 0x000fc8000f8e023f */
[----:B------:R-:W-:Y:S01]  /*b940*/  UIADD3 UR4, UR36, 0x9f, URZ ;  /* 0x0000009f24047890 */ /* 0x000fe2000fffe03f */
[----:B------:R-:W-:-:S03]  /*b950*/  LOP3.LUT R4, R4, 0x10, R9, 0x78, !PT ;  /* 0x0000001004047812 */ /* 0x000fc600078e7809 */
[----:B------:R-:W-:Y:S01]  /*b960*/  UIMAD.WIDE UR4, UR4, 0x66666667, URZ ;  /* 0x66666667040478a5 */ /* 0x000fe2000f8e023f */
[----:B------:R-:W-:-:S03]  /*b970*/  LOP3.LUT R23, R7, R4, RZ, 0xfc, !PT ;  /* 0x0000000407177212 */ /* 0x000fc600078efcff */
[----:B------:R-:W-:Y:S02]  /*b980*/  USHF.R.U32.HI UR40, URZ, 0x1f, UR5 ;  /* 0x0000001f3f287899 */ /* 0x000fe40008011605 */
[----:B------:R-:W-:Y:S02]  /*b990*/  UIMAD UR37, UR37, UR38, URZ ;  /* 0x00000026252572a4 */ /* 0x000fe4000f8e023f */
[----:B------:R-:W-:Y:S02]  /*b9a0*/  ULOP3.LUT UR45, UR39, 0x2, URZ, 0xfc, !UPT ;  /* 0x00000002272d7892 */ /* 0x000fe4000f8efc3f */
[----:B------:R-:W-:Y:S02]  /*b9b0*/  ULOP3.LUT UR46, UR39, 0x1, URZ, 0xfc, !UPT ;  /* 0x00000001272e7892 */ /* 0x000fe4000f8efc3f */
[----:B------:R-:W-:Y:S02]  /*b9c0*/  UIADD3 UR38, UR36, 0xa0, -UR38 ;  /* 0x000000a024267890 */ /* 0x000fe4000fffe826 */
[----:B------:R-:W-:Y:S01]  /*b9d0*/  ULEA.HI.SX32 UR40, UR5, UR40, 0x1a ;  /* 0x0000002805287291 */ /* 0x000fe2000f8fd23f */
[----:B------:R-:W-:Y:S01]  /*b9e0*/  ULDC UR47, c[0x0][0xc] ;  /* 0x00000300002f7ab9 */ /* 0x000fe20000000800 */
[----:B--2---:R-:W-:-:S05]  /*b9f0*/  LEA R16, R10, R16, 0x18 ;  /* 0x000000100a107211 */ /* 0x004fca00078ec0ff */
[----:B------:R-:W-:-:S05]  /*ba00*/  IMAD.IADD R0, R16, 0x1, R8 ;  /* 0x0000000110007824 */ /* 0x000fca00078e0208 */
[----:B------:R0:W-:Y:S02]  /*ba10*/  STL [R1+0x2c], R0 ;  /* 0x00002c0001007387 */ /* 0x0001e40000100800 */
.L_x_15067:
        /* <DEDUP_REMOVED lines=23> */
.L_x_15001:
[----:B------:R-:W-:Y:S01]  /*bb90*/  ULDC UR8, c[0x0][0xc54] ;  /* 0x0003150000087ab9 */ /* 0x000fe20000000800 */
[----:B------:R-:W-:Y:S01]  /*bba0*/  UMOV UR6, UR7 ;  /* 0x0000000700067c82 */ /* 0x000fe20008000000 */
[----:B------:R-:W-:-:S11]  /*bbb0*/  UISETP.NE.AND UP0, UPT, UR8, 0x1, UPT ;  /* 0x000000010800788c */ /* 0x000fd6000bf05270 */
[----:B------:R-:W-:Y:S02]  /*bbc0*/  @UP0 ULDC.64 UR10, c[0x0][0xc58] ;  /* 0x00031600000a0ab9 */ /* 0x000fe40000000a00 */
[----:B------:R-:W-:-:S04]  /*bbd0*/  UIMAD.WIDE.U32 UR4, UR7, UR10, URZ ;  /* 0x0000000a070472a5 */ /* 0x000fc8000f8e003f */
[----:B------:R-:W-:-:S04]  /*bbe0*/  @UP0 USHF.R.U32.HI UR6, URZ, UR11, UR5 ;  /* 0x0000000b3f060299 */ /* 0x000fc80008011605 */
[----:B------:R-:W-:-:S12]  /*bbf0*/  UIMAD UR4, UR6, UR8, URZ ;  /* 0x00000008060472a4 */ /* 0x000fd8000f8e023f */
.L_x_15002:
        /* <DEDUP_REMOVED lines=60> */
.L_x_15004:
        /* <DEDUP_REMOVED lines=20> */
.L_x_15007:
[----:B------:R-:W-:Y:S05]  /*c100*/  BSYNC B6 ;  /* 0x0000000000067941 */ /* 0x000fea0003800000 */
.L_x_15006:
        /* <DEDUP_REMOVED lines=23> */
[----:B012---:R-:W-:Y:S05]  /*c280*/  CALL.ABS.NOINC R2 ;  /* 0x0000000002007343 */ /* 0x007fea0003c00000 */
.L_x_15009:
[----:B------:R-:W-:Y:S05]  /*c290*/  BSYNC B6 ;  /* 0x0000000000067941 */ /* 0x000fea0003800000 */
.L_x_15008:
        /* <DEDUP_REMOVED lines=20> */
.L_x_15011:
[----:B------:R-:W-:Y:S05]  /*c3e0*/  BSYNC B6 ;  /* 0x0000000000067941 */ /* 0x000fea0003800000 */
.L_x_15010:
        /* <DEDUP_REMOVED lines=20> */
.L_x_15013:
[----:B------:R-:W-:Y:S05]  /*c530*/  BSYNC B6 ;  /* 0x0000000000067941 */ /* 0x000fea0003800000 */
.L_x_15012:
        /* <DEDUP_REMOVED lines=8> */
[----:B------:R-:W-:Y:S01]  /*c5c0*/  IMAD.U32 R2, RZ, RZ, UR4 ;  /* 0x00000004ff027e24 */ /* 0x000fe2000f8e00ff */
[----:B------:R-:W-:Y:S01]  /*c5d0*/  LOP3.LUT R26, R26, 0xfffffff7, RZ, 0xc0, !PT ;  /* 0xfffffff71a1a7812 */ /* 0x000fe200078ec0ff */
[----:B------:R-:W-:Y:S01]  /*c5e0*/  IMAD.U32 R3, RZ, RZ, UR5 ;  /* 0x00000005ff037e24 */ /* 0x000fe2000f8e00ff */
[----:B--2---:R-:W-:Y:S01]  /*c5f0*/  ISETP.NE.AND P2, PT, R18, 0x1, PT ;  /* 0x000000011200780c */ /* 0x004fe20003f45270 */
[----:B------:R-:W-:-:S03]  /*c600*/  ULDC UR4, c[0x0][0xc48] ;  /* 0x0003120000047ab9 */ /* 0x000fc60000000800 */
[----:B------:R-:W2:Y:S01]  /*c610*/  @P0 LDG.E R19, desc[UR50][R2.64] ;  /* 0x0000003202130981 */ /* 0x000ea2000c1e1900 */
[----:B------:R-:W-:Y:S01]  /*c620*/  UMOV UR5, 0xffffffff ;  /* 0xffffffff00057882 */ /* 0x000fe20000000000 */
[----:B-1----:R-:W-:-:S07]  /*c630*/  IMAD.U32 R17, RZ, RZ, UR4 ;  /* 0x00000004ff117e24 */ /* 0x002fce000f8e00ff */
[----:B------:R-:W-:Y:S01]  /*c640*/  @P2 LOP3.LUT R26, R26, 0x8, RZ, 0xfc, !PT ;  /* 0x000000081a1a2812 */ /* 0x000fe200078efcff */
[----:B--2---:R1:W-:Y:S04]  /*c650*/  STL [R1+0x10], R19 ;  /* 0x0000101301007387 */ /* 0x0043e80000100800 */
[----:B------:R1:W-:Y:S01]  /*c660*/  STL [R1+0x8], R26 ;  /* 0x0000081a01007387 */ /* 0x0003e20000100800 */
[----:B------:R-:W-:Y:S05]  /*c670*/  BRA.DIV UR5, `(.L_x_15014) ;  /* 0x0000004605187947 */ /* 0x000fea000b800000 */
.L_x_15087:
        /* <DEDUP_REMOVED lines=13> */
[----:B------:R-:W-:Y:S01]  /*c750*/  LOP3.LUT R10, R11, 0x60, R10, 0xf8, !PT ;  /* 0x000000600b0a7812 */ /* 0x000fe200078ef80a */
[----:B------:R-:W-:Y:S01]  /*c760*/  IMAD.MOV.U32 R11, RZ, RZ, R26 ;  /* 0x000000ffff0b7224 */ /* 0x000fe200078e001a */
        /* <DEDUP_REMOVED lines=37> */
[----:B------:R-:W-:Y:S01]  /*c9c0*/  IMAD.MOV R0, RZ, RZ, -R10 ;  /* 0x000000ffff007224 */ /* 0x000fe200078e0a0a */
[----:B0-----:R-:W-:-:S04]  /*c9d0*/  @!P1 LEA R2, P0, R4, R2, 0x2 ;  /* 0x0000000204029211 */ /* 0x001fc800078010ff */
[----:B------:R-:W-:Y:S01]  /*c9e0*/  @!P1 LEA.HI.X R3, R4, R3, R7, 0x2, P0 ;  /* 0x0000000304039211 */ /* 0x000fe200000f1407 */
[----:B------:R-:W-:Y:S01]  /*c9f0*/  IMAD.MOV.U32 R7, RZ, RZ, RZ ;  /* 0x000000ffff077224 */ /* 0x000fe200078e00ff */
[----:B------:R-:W-:-:S05]  /*ca00*/  ISETP.GT.U32.AND P0, PT, R12, 0x9f, PT ;  /* 0x0000009f0c00780c */ /* 0x000fca0003f04070 */
[----:B------:R0:W5:Y:S01]  /*ca10*/  @!P1 LDG.E R7, desc[UR50][R2.64] ;  /* 0x0000003202079981 */ /* 0x000162000c1e1900 */
[C---:B------:R-:W-:Y:S01]  /*ca20*/  IMAD R5, R18.reuse, R5, R8 ;  /* 0x0000000512057224 */ /* 0x040fe200078e0208 */
[----:B------:R-:W-:Y:S01]  /*ca30*/  LOP3.LUT R11, R11, 0xfffffffb, RZ, 0xc0, !PT ;  /* 0xfffffffb0b0b7812 */ /* 0x000fe200078ec0ff */
[----:B------:R-:W-:Y:S02]  /*ca40*/  IMAD R8, R18, R0, R9 ;  /* 0x0000000012087224 */ /* 0x000fe400078e0209 */
[----:B------:R-:W-:Y:S01]  /*ca50*/  IMAD R0, RZ, RZ, -UR42 ;  /* 0x8000002aff007e24 */ /* 0x000fe2000f8e02ff */
[----:B------:R-:W-:Y:S01]  /*ca60*/  LOP3.LUT R11, R11, 0xfffffffd, RZ, 0xc0, !PT ;  /* 0xfffffffd0b0b7812 */ /* 0x000fe200078ec0ff */
[----:B------:R-:W-:Y:S02]  /*ca70*/  IMAD.U32 R12, RZ, RZ, UR44 ;  /* 0x0000002cff0c7e24 */ /* 0x000fe4000f8e00ff */
[----:B------:R-:W-:Y:S01]  /*ca80*/  IMAD R17, R17, R0, UR41 ;  /* 0x0000002911117e24 */ /* 0x000fe2000f8e0200 */
[----:B------:R-:W-:Y:S01]  /*ca90*/  @P0 LOP3.LUT R11, R11, 0x2, RZ, 0xfc, !PT ;  /* 0x000000020b0b0812 */ /* 0x000fe200078efcff */
[----:B0-----:R-:W-:-:S02]  /*caa0*/  IMAD.U32 R2, RZ, RZ, UR45 ;  /* 0x0000002dff027e24 */ /* 0x001fc4000f8e00ff */
[----:B------:R-:W-:Y:S01]  /*cab0*/  VIADD R12, R12, 0xffffffff ;  /* 0xffffffff0c0c7836 */ /* 0x000fe20000000000 */
[----:B------:R-:W-:Y:S02]  /*cac0*/  SHF.R.S32.HI R0, RZ, 0x1f, R17 ;  /* 0x0000001fff007819 */ /* 0x000fe40000011411 */
[----:B------:R-:W-:-:S03]  /*cad0*/  ISETP.NE.AND P2, PT, R2, 0x3, PT ;  /* 0x000000030200780c */ /* 0x000fc60003f45270 */
[----:B------:R0:W-:Y:S10]  /*cae0*/  STL [R1+0x14], R0 ;  /* 0x0000140001007387 */ /* 0x0001f40000100800 */
[----:B------:R-:W-:-:S05]  /*caf0*/  @P2 LOP3.LUT R11, R11, 0x4, RZ, 0xfc, !PT ;  /* 0x000000040b0b2812 */ /* 0x000fca00078efcff */
[----:B------:R0:W-:Y:S01]  /*cb00*/  STL [R1+0x8], R11 ;  /* 0x0000080b01007387 */ /* 0x0001e20000100800 */
[----:B------:R-:W-:Y:S05]  /*cb10*/  @!P2 BRA `(.L_x_15015) ;  /* 0x000000000004a947 */ /* 0x000fea0003800000 */
[----:B------:R-:W-:Y:S01]  /*cb20*/  BPT.TRAP 0x1 ;  /* 0x000000040000795c */ /* 0x000fe20000300000 */
.L_x_15015:
[----:B0-----:R-:W2:Y:S04]  /*cb30*/  LDL R0, [R1] ;  /* 0x0000000001007983 */ /* 0x001ea80000100800 */
[----:B------:R-:W3:Y:S01]  /*cb40*/  LDL R2, [R1+0xc] ;  /* 0x00000c0001027983 */ /* 0x000ee20000100800 */
[----:B------:R-:W-:Y:S01]  /*cb50*/  BSSY B0, `(.L_x_15016) ;  /* 0x0000007000007945 */ /* 0x000fe20003800000 */
[----:B------:R-:W-:Y:S01]  /*cb60*/  SHF.R.S32.HI R28, RZ, 0x1f, R8 ;  /* 0x0000001fff1c7819 */ /* 0x000fe20000011408 */
[----:B--2---:R-:W-:Y:S01]  /*cb70*/  IMAD R0, R0, 0x8, R16 ;  /* 0x0000000800007824 */ /* 0x004fe200078e0210 */
[----:B---3--:R-:W-:-:S04]  /*cb80*/  SHF.L.U32 R2, R2, 0x1f, RZ ;  /* 0x0000001f02027819 */ /* 0x008fc800000006ff */
[----:B------:R-:W0:Y:S01]  /*cb90*/  SYNCS.PHASECHK.TRANS64.TRYWAIT P0, [R0+URZ+0x13280], R2 ;  /* 0x01328002000075a7 */ /* 0x000e22000800017f */
[----:B------:R2:W-:Y:S02]  /*cba0*/  STL [R1+0x4], R2 ;  /* 0x0000040201007387 */ /* 0x0005e40000100800 */
[----:B0-2---:R-:W-:Y:S05]  /*cbb0*/  @!P0 BRA `(.L_x_15017) ;  /* 0x0000003c00f48947 */ /* 0x005fea0003800000 */
.L_x_15088:
[----:B------:R-:W-:Y:S05]  /*cbc0*/  BSYNC B0 ;  /* 0x0000000000007941 */ /* 0x000fea0003800000 */
.L_x_15016:
[----:B0-----:R-:W2:Y:S01]  /*cbd0*/  LDL R2, [R1+0x8] ;  /* 0x0000080001027983 */ /* 0x001ea20000100800 */
[----:B------:R-:W-:-:S03]  /*cbe0*/  ULDC.64 UR4, c[0x0][0x328] ;  /* 0x0000ca0000047ab9 */ /* 0x000fc60000000a00 */
[----:B------:R-:W3:Y:S04]  /*cbf0*/  LDL R9, [R1+0x14] ;  /* 0x0000140001097983 */ /* 0x000ee80000100800 */
[----:B------:R-:W4:Y:S04]  /*cc00*/  LDL R14, [R1+0x24] ;  /* 0x00002400010e7983 */ /* 0x000f280000100800 */
[----:B------:R-:W4:Y:S01]  /*cc10*/  LDL R13, [R1] ;  /* 0x00000000010d7983 */ /* 0x000f220000100800 */
[----:B------:R-:W-:Y:S01]  /*cc20*/  IMAD R4, R28, UR4, RZ ;  /* 0x000000041c047c24 */ /* 0x000fe2000f8e02ff */
[----:B-----5:R-:W-:Y:S01]  /*cc30*/  SHF.R.S32.HI R29, RZ, 0x1f, R7 ;  /* 0x0000001fff1d7819 */ /* 0x020fe20000011407 */
[----:B------:R-:W-:Y:S01]  /*cc40*/  ULDC.64 UR6, c[0x0][0x338] ;  /* 0x0000ce0000067ab9 */ /* 0x000fe20000000a00 */
[----:B------:R-:W-:Y:S01]  /*cc50*/  ULDC.64 UR8, c[0x0][0x330] ;  /* 0x0000cc0000087ab9 */ /* 0x000fe20000000a00 */
[----:B------:R-:W-:Y:S01]  /*cc60*/  IMAD R4, R8, UR5, R4 ;  /* 0x0000000508047c24 */ /* 0x000fe2000f8e0204 */
[----:B------:R-:W0:Y:S01]  /*cc70*/  S2R R15, SR_TID.X ;  /* 0x00000000000f7919 */ /* 0x000e220000002100 */
[----:B-1----:R-:W-:Y:S01]  /*cc80*/  SHF.R.S32.HI R26, RZ, 0x1f, R5 ;  /* 0x0000001fff1a7819 */ /* 0x002fe20000011405 */
[----:B------:R-:W-:Y:S01]  /*cc90*/  IMAD.WIDE.U32 R10, R5, UR4, RZ ;  /* 0x00000004050a7c25 */ /* 0x000fe2000f8e00ff */
[----:B------:R-:W-:Y:S01]  /*cca0*/  SHF.R.S32.HI R27, RZ, 0x1f, R6 ;  /* 0x0000001fff1b7819 */ /* 0x000fe20000011406 */
[----:B------:R-:W-:Y:S01]  /*ccb0*/  ULDC.64 UR10, c[0x0][0x318] ;  /* 0x0000c600000a7ab9 */ /* 0x000fe20000000a00 */
[----:B0-----:R-:W-:-:S04]  /*ccc0*/  LOP3.LUT R15, R15, 0x7f, RZ, 0xc0, !PT ;  /* 0x0000007f0f0f7812 */ /* 0x001fc800078ec0ff */
[----:B------:R-:W-:Y:S02]  /*ccd0*/  SHF.R.U32.HI R15, RZ, 0x2, R15 ;  /* 0x00000002ff0f7819 */ /* 0x000fe4000001160f */
        /* <DEDUP_REMOVED lines=8> */
[----:B------:R-:W-:-:S04]  /*cd60*/  IMAD R9, R26, UR4, RZ ;  /* 0x000000041a097c24 */ /* 0x000fc8000f8e02ff */
        /* <DEDUP_REMOVED lines=17> */
[----:B----4-:R-:W-:-:S03]  /*ce80*/  IMAD R20, R13, 0x2800, R14 ;  /* 0x000028000d147824 */ /* 0x010fc600078e020e */
[----:B------:R-:W-:Y:S01]  /*ce90*/  ISETP.GE.AND P5, PT, R9, 0x1, PT ;  /* 0x000000010900780c */ /* 0x000fe20003fa6270 */
[----:B------:R-:W-:-:S12]  /*cea0*/  BRA.DIV UR4, `(.L_x_15018) ;  /* 0x0000003e04507947 */ /* 0x000fd8000b800000 */
[----:B------:R-:W2:Y:S01]  /*ceb0*/  LDL.LU R14, [R1+0x8] ;  /* 0x00000800010e7983 */ /* 0x000ea20000300800 */
[----:B------:R-:W0:Y:S03]  /*cec0*/  S2R R10, SR_TID.X ;  /* 0x00000000000a7919 */ /* 0x000e260000002100 */
[----:B------:R-:W-:Y:S01]  /*ced0*/  SHFL.IDX PT, R4, R3, RZ, 0x1c1f ;  /* 0x001c1fff03047589 */ /* 0x000fe200000e0000 */
[----:B0-----:R-:W-:-:S03]  /*cee0*/  IMAD.SHL.U32 R15, R10, 0x10, RZ ;  /* 0x000000100a0f7824 */ /* 0x001fc600078e00ff */
[----:B------:R-:W0:Y:S02]  /*cef0*/  SHFL.IDX PT, R10, R2, RZ, 0x1c1f ;  /* 0x001c1fff020a7589 */ /* 0x000e2400000e0000 */
[----:B------:R-:W-:Y:S02]  /*cf00*/  LOP3.LUT R15, R15, 0x30, RZ, 0xc0, !PT ;  /* 0x000000300f0f7812 */ /* 0x000fe400078ec0ff */
[----:B------:R-:W1:Y:S02]  /*cf10*/  SHFL.IDX PT, R12, R2, 0x1, 0x1c1f ;  /* 0x003c1f00020c7f89 */ /* 0x000e6400000e0000 */
[----:B0-----:R-:W-:-:S05]  /*cf20*/  IADD3 R10, P0, R15, R10, RZ ;  /* 0x0000000a0f0a7210 */ /* 0x001fca0007f1e0ff */
[----:B------:R-:W-:Y:S01]  /*cf30*/  IMAD.X R11, RZ, RZ, R4, P0 ;  /* 0x000000ffff0b7224 */ /* 0x000fe200000e0604 */
[----:B------:R-:W-:Y:S01]  /*cf40*/  ISETP.LT.OR P0, PT, R9, 0x1, P2 ;  /* 0x000000010900780c */ /* 0x000fe20001701670 */
[----:B------:R-:W-:-:S12]  /*cf50*/  IMAD.IADD R4, R16, 0x1, R20 ;  /* 0x0000000110047824 */ /* 0x000fd800078e0214 */
[----:B------:R0:W-:Y:S04]  /*cf60*/  LDGSTS.E.BYPASS.LTC128B.128 [R4+0x6000], desc[UR50][R10.64], !P0 ;  /* 0x060000000a047fae */ /* 0x0001e8000c101d72 */
[----:B0-----:R-:W0:Y:S01]  /*cf70*/  SHFL.IDX PT, R10, R3, 0x1, 0x1c1f ;  /* 0x003c1f00030a7f89 */ /* 0x001e2200000e0000 */
[----:B-1----:R-:W-:-:S05]  /*cf80*/  IADD3 R12, P0, R15, R12, RZ ;  /* 0x0000000c0f0c7210 */ /* 0x002fca0007f1e0ff */
[----:B0-----:R-:W-:Y:S01]  /*cf90*/  IMAD.X R13, RZ, RZ, R10, P0 ;  /* 0x000000ffff0d7224 */ /* 0x001fe200000e060a */
        /* <DEDUP_REMOVED lines=8> */
[----:B------:R-:W-:-:S13]  /*d020*/  ISETP.LT.OR P0, PT, R9, 0x41, P2 ;  /* 0x000000410900780c */ /* 0x000fda0001701670 */
[----:B------:R-:W-:Y:S01]  /*d030*/  LDGSTS.E.BYPASS.LTC128B.128 [R4+0x7000], desc[UR50][R12.64], !P0 ;  /* 0x070000000c047fae */ /* 0x000fe2000c101d72 */
[----:B-1----:R-:W-:-:S05]  /*d040*/  IADD3 R2, P0, R15, R2, RZ ;  /* 0x000000020f027210 */ /* 0x002fca0007f1e0ff */
[----:B---3--:R-:W-:Y:S01]  /*d050*/  IMAD.X R3, RZ, RZ, R3, P0 ;  /* 0x000000ffff037224 */ /* 0x008fe200000e0603 */
[----:B------:R-:W-:-:S13]  /*d060*/  ISETP.LT.OR P0, PT, R9, 0x61, P2 ;  /* 0x000000610900780c */ /* 0x000fda0001701670 */
[----:B------:R0:W-:Y:S01]  /*d070*/  LDGSTS.E.BYPASS.LTC128B.128 [R4+0x7800], desc[UR50][R2.64], !P0 ;  /* 0x0780000002047fae */ /* 0x0001e2000c101d72 */
[----:B------:R-:W-:-:S03]  /*d080*/  ISETP.GE.AND P0, PT, R9, 0x81, PT ;  /* 0x000000810900780c */ /* 0x000fc60003f06270 */
[----:B0-----:R0:W1:Y:S04]  /*d090*/  SHFL.IDX PT, R3, R21, RZ, 0x1c1f ;  /* 0x001c1fff15037589 */ /* 0x00106800000e0000 */
[----:B------:R0:W3:Y:S01]  /*d0a0*/  SHFL.IDX PT, R2, R25, RZ, 0x1c1f ;  /* 0x001c1fff19027589 */ /* 0x0000e200000e0000 */
[C---:B------:R-:W-:Y:S02]  /*d0b0*/  ISETP.GE.AND P4, PT, R9.reuse, 0x21, PT ;  /* 0x000000210900780c */ /* 0x040fe40003f86270 */
[C---:B------:R-:W-:Y:S02]  /*d0c0*/  ISETP.GE.AND P3, PT, R9.reuse, 0x41, PT ;  /* 0x000000410900780c */ /* 0x040fe40003f66270 */
[----:B------:R-:W-:Y:S02]  /*d0d0*/  ISETP.GE.AND P1, PT, R9, 0x61, PT ;  /* 0x000000610900780c */ /* 0x000fe40003f26270 */
[----:B--2---:R-:W-:-:S04]  /*d0e0*/  LOP3.LUT R14, R14, 0xffffffdf, RZ, 0xc0, !PT ;  /* 0xffffffdf0e0e7812 */ /* 0x004fc800078ec0ff */
[----:B------:R-:W-:-:S05]  /*d0f0*/  @P0 LOP3.LUT R14, R14, 0x20, RZ, 0xfc, !PT ;  /* 0x000000200e0e0812 */ /* 0x000fca00078efcff */
[----:B-1-3--:R0:W-:Y:S02]  /*d100*/  STL [R1+0x8], R14 ;  /* 0x0000080e01007387 */ /* 0x00a1e40000100800 */
.L_x_15100:
[----:B------:R-:W2:Y:S02]  /*d110*/  S2R R10, SR_TID.X ;  /* 0x00000000000a7919 */ /* 0x000ea40000002100 */
[----:B--2---:R-:W-:-:S05]  /*d120*/  IMAD.SHL.U32 R10, R10, 0x10, RZ ;  /* 0x000000100a0a7824 */ /* 0x004fca00078e00ff */
[----:B------:R-:W-:-:S04]  /*d130*/  LOP3.LUT R10, R10, 0x30, RZ, 0xc0, !PT ;  /* 0x000000300a0a7812 */ /* 0x000fc800078ec0ff */
[----:B------:R-:W-:-:S05]  /*d140*/  IADD3 R2, P0, R10, R2, RZ ;  /* 0x000000020a027210 */ /* 0x000fca0007f1e0ff */
        /* <DEDUP_REMOVED lines=8> */
.L_x_15019:
        /* <DEDUP_REMOVED lines=11> */
.L_x_15020:
[----:B------:R2:W-:Y:S01]  /*d280*/  SYNCS.ARRIVE.TRANS64.A1T0 RZ, [R0+URZ+0x13270], RZ ;  /* 0x013270ff00ff79a7 */ /* 0x0005e2000810003f */
[----:B------:R-:W-:Y:S05]  /*d290*/  @!P6 BRA `(.L_x_15021) ;  /* 0x000000000004e947 */ /* 0x000fea0003800000 */
[----:B------:R-:W-:Y:S01]  /*d2a0*/  BPT.TRAP 0x1 ;  /* 0x000000040000795c */ /* 0x000fe20000300000 */
.L_x_15021:
[----:B------:R-:W3:Y:S01]  /*d2b0*/  LDL R2, [R1+0x4] ;  /* 0x0000040001027983 */ /* 0x000ee20000100800 */
[----:B------:R-:W-:Y:S01]  /*d2c0*/  BSSY B0, `(.L_x_15022) ;  /* 0x0000003000007945 */ /* 0x000fe20003800000 */
[----:B---3--:R-:W3:Y:S03]  /*d2d0*/  SYNCS.PHASECHK.TRANS64.TRYWAIT P0, [R0+URZ+0x13240], R2 ;  /* 0x01324002000075a7 */ /* 0x008ee6000800017f */
[----:B---3--:R-:W-:Y:S05]  /*d2e0*/  @!P0 BRA `(.L_x_15023) ;  /* 0x0000004000008947 */ /* 0x008fea0003800000 */
.L_x_15101:
[----:B------:R-:W-:Y:S05]  /*d2f0*/  BSYNC B0 ;  /* 0x0000000000007941 */ /* 0x000fea0003800000 */
.L_x_15022:
[----:B------:R-:W4:Y:S01]  /*d300*/  LDL R11, [R1+0x14] ;  /* 0x00001400010b7983 */ /* 0x000f220000100800 */
[----:B------:R-:W-:Y:S01]  /*d310*/  ULDC.64 UR4, c[0x0][0x300] ;  /* 0x0000c00000047ab9 */ /* 0x000fe20000000a00 */
[----:B------:R-:W-:Y:S02]  /*d320*/  ULDC.64 UR6, c[0x0][0x310] ;  /* 0x0000c40000067ab9 */ /* 0x000fe40000000a00 */
[----:B------:R0:W5:Y:S01]  /*d330*/  LDL R18, [R1+0x8] ;  /* 0x0000080001127983 */ /* 0x0001620000100800 */
[----:B------:R-:W-:Y:S02]  /*d340*/  IMAD R9, R28, UR4, RZ ;  /* 0x000000041c097c24 */ /* 0x000fe4000f8e02ff */
[----:B---3--:R-:W-:-:S04]  /*d350*/  IMAD.WIDE.U32 R2, R8, UR4, RZ ;  /* 0x0000000408027c25 */ /* 0x008fc8000f8e00ff */
        /* <DEDUP_REMOVED lines=27> */
[----:B------:R-:W0:Y:S01]  /*d510*/  S2R R2, SR_TID.X ;  /* 0x0000000000027919 */ /* 0x000e220000002100 */
[----:B-----5:R-:W-:Y:S01]  /*d520*/  LOP3.LUT P2, RZ, R18, 0x1, RZ, 0xc0, !PT ;  /* 0x0000000112ff7812 */ /* 0x020fe2000784c0ff */
[----:B------:R-:W3:Y:S04]  /*d530*/  SHFL.IDX PT, R3, R6, RZ, 0x1c1f ;  /* 0x001c1fff06037589 */ /* 0x000ee800000e0000 */
[----:B------:R-:W-:Y:S04]  /*d540*/  SHFL.IDX PT, R7, R7, RZ, 0x1c1f ;  /* 0x001c1fff07077589 */ /* 0x000fe800000e0000 */
[----:B------:R-:W-:Y:S01]  /*d550*/  SHFL.IDX PT, R14, R8, RZ, 0x1c1f ;  /* 0x001c1fff080e7589 */ /* 0x000fe200000e0000 */
[----:B0-----:R-:W-:-:S03]  /*d560*/  IMAD.SHL.U32 R9, R2, 0x10, RZ ;  /* 0x0000001002097824 */ /* 0x001fc600078e00ff */
[----:B------:R-:W0:Y:S02]  /*d570*/  SHFL.IDX PT, R2, R5, RZ, 0x1c1f ;  /* 0x001c1fff05027589 */ /* 0x000e2400000e0000 */
[----:B------:R-:W-:-:S04]  /*d580*/  LOP3.LUT R9, R9, 0x30, RZ, 0xc0, !PT ;  /* 0x0000003009097812 */ /* 0x000fc800078ec0ff */
[----:B---3--:R-:W-:-:S05]  /*d590*/  @P5 IADD3 R3, P0, R9, R3, RZ ;  /* 0x0000000309035210 */ /* 0x008fca0007f1e0ff */
[----:B0-----:R-:W-:-:S05]  /*d5a0*/  @P5 IMAD.X R2, RZ, RZ, R2, P0 ;  /* 0x000000ffff025224 */ /* 0x001fca00000e0602 */
[----:B------:R-:W-:-:S04]  /*d5b0*/  @P5 LOP3.LUT R3, R3, R2, RZ, 0x3c, !PT ;  /* 0x0000000203035212 */ /* 0x000fc800078e3cff */
[----:B------:R-:W-:-:S04]  /*d5c0*/  @P5 LOP3.LUT R2, R3, R2, RZ, 0x3c, !PT ;  /* 0x0000000203025212 */ /* 0x000fc800078e3cff */
[----:B------:R-:W-:-:S05]  /*d5d0*/  @P5 LOP3.LUT R3, R3, R2, RZ, 0x3c, !PT ;  /* 0x0000000203035212 */ /* 0x000fca00078e3cff */
[----:B------:R0:W-:Y:S04]  /*d5e0*/  @P5 LDGSTS.E.BYPASS.LTC128B.128 [R4+0xe000], desc[UR50][R2.64], !P2 ;  /* 0x0e00000002045fae */ /* 0x0001e8000d101d72 */
[----:B0-----:R-:W0:Y:S04]  /*d5f0*/  SHFL.IDX PT, R3, R6, 0x1, 0x1c1f ;  /* 0x003c1f0006037f89 */ /* 0x001e2800000e0000 */
[----:B------:R-:W3:Y:S01]  /*d600*/  SHFL.IDX PT, R2, R5, 0x1, 0x1c1f ;  /* 0x003c1f0005027f89 */ /* 0x000ee200000e0000 */
[----:B0-----:R-:W-:-:S05]  /*d610*/  @P4 IADD3 R3, P0, R9, R3, RZ ;  /* 0x0000000309034210 */ /* 0x001fca0007f1e0ff */
[----:B---3--:R-:W-:-:S05]  /*d620*/  @P4 IMAD.X R2, RZ, RZ, R2, P0 ;  /* 0x000000ffff024224 */ /* 0x008fca00000e0602 */
[----:B------:R-:W-:-:S04]  /*d630*/  @P4 LOP3.LUT R3, R3, R2, RZ, 0x3c, !PT ;  /* 0x0000000203034212 */ /* 0x000fc800078e3cff */
[----:B------:R-:W-:-:S04]  /*d640*/  @P4 LOP3.LUT R2, R3, R2, RZ, 0x3c, !PT ;  /* 0x0000000203024212 */ /* 0x000fc800078e3cff */
[----:B------:R-:W-:-:S05]  /*d650*/  @P4 LOP3.LUT R3, R3, R2, RZ, 0x3c, !PT ;  /* 0x0000000203034212 */ /* 0x000fca00078e3cff */
[----:B------:R0:W-:Y:S04]  /*d660*/  @P4 LDGSTS.E.BYPASS.LTC128B.128 [R4+0xe800], desc[UR50][R2.64], !P2 ;  /* 0x0e80000002044fae */ /* 0x0001e8000d101d72 */
[----:B0-----:R-:W0:Y:S04]  /*d670*/  SHFL.IDX PT, R3, R6, 0x2, 0x1c1f ;  /* 0x005c1f0006037f89 */ /* 0x001e2800000e0000 */
[----:B------:R-:W3:Y:S04]  /*d680*/  SHFL.IDX PT, R2, R5, 0x2, 0x1c1f ;  /* 0x005c1f0005027f89 */ /* 0x000ee800000e0000 */
[----:B------:R-:W4:Y:S04]  /*d690*/  SHFL.IDX PT, R6, R6, 0x3, 0x1c1f ;  /* 0x007c1f0006067f89 */ /* 0x000f2800000e0000 */
[----:B------:R-:W1:Y:S01]  /*d6a0*/  SHFL.IDX PT, R5, R5, 0x3, 0x1c1f ;  /* 0x007c1f0005057f89 */ /* 0x000e6200000e0000 */
[----:B0-----:R-:W-:-:S05]  /*d6b0*/  @P3 IADD3 R3, P0, R9, R3, RZ ;  /* 0x0000000309033210 */ /* 0x001fca0007f1e0ff */
[----:B---3--:R-:W-:-:S05]  /*d6c0*/  @P3 IMAD.X R2, RZ, RZ, R2, P0 ;  /* 0x000000ffff023224 */ /* 0x008fca00000e0602 */
[----:B------:R-:W-:-:S04]  /*d6d0*/  @P3 LOP3.LUT R3, R3, R2, RZ, 0x3c, !PT ;  /* 0x0000000203033212 */ /* 0x000fc800078e3cff */
[----:B------:R-:W-:-:S04]  /*d6e0*/  @P3 LOP3.LUT R2, R3, R2, RZ, 0x3c, !PT ;  /* 0x0000000203023212 */ /* 0x000fc800078e3cff */
[----:B------:R-:W-:-:S05]  /*d6f0*/  @P3 LOP3.LUT R3, R3, R2, RZ, 0x3c, !PT ;  /* 0x0000000203033212 */ /* 0x000fca00078e3cff */
[----:B------:R4:W-:Y:S02]  /*d700*/  @P3 LDGSTS.E.BYPASS.LTC128B.128 [R4+0xf000], desc[UR50][R2.64], !P2 ;  /* 0x0f00000002043fae */ /* 0x0009e4000d101d72 */
[----:B----4-:R-:W-:-:S05]  /*d710*/  @P1 IADD3 R2, P0, R9, R6, RZ ;  /* 0x0000000609021210 */ /* 0x010fca0007f1e0ff */
[----:B-1----:R-:W-:-:S05]  /*d720*/  @P1 IMAD.X R3, RZ, RZ, R5, P0 ;  /* 0x000000ffff031224 */ /* 0x002fca00000e0605 */
[----:B------:R0:W-:Y:S03]  /*d730*/  @P1 LDGSTS.E.BYPASS.LTC128B.128 [R4+0xf800], desc[UR50][R2.64], !P2 ;  /* 0x0f80000002041fae */ /* 0x0001e6000d101d72 */
.L_x_15113:
[----:B------:R-:W-:Y:S01]  /*d740*/  LOP3.LUT P0, RZ, R18, 0x20, RZ, 0xc0, !PT ;  /* 0x0000002012ff7812 */ /* 0x000fe2000780c0ff */
[----:B------:R-:W-:-:S12]  /*d750*/  BSSY B0, `(.L_x_15025) ;  /* 0x000000c000007945 */ /* 0x000fd80003800000 */
[----:B------:R-:W-:Y:S05]  /*d760*/  @!P0 BRA `(.L_x_15026) ;  /* 0x0000000000288947 */ /* 0x000fea0003800000 */
[----:B0-----:R-:W0:Y:S01]  /*d770*/  S2R R2, SR_TID.X ;  /* 0x0000000000027919 */ /* 0x001e220000002100 */
[----:B------:R-:W-:Y:S01]  /*d780*/  LOP3.LUT P1, RZ, R18, 0x1, RZ, 0xc0, !PT ;  /* 0x0000000112ff7812 */ /* 0x000fe2000782c0ff */
[----:B0-----:R-:W-:-:S05]  /*d790*/  IMAD.SHL.U32 R2, R2, 0x10, RZ ;  /* 0x0000001002027824 */ /* 0x001fca00078e00ff */
[----:B------:R-:W-:-:S04]  /*d7a0*/  LOP3.LUT R2, R2, 0x30, RZ, 0xc0, !PT ;  /* 0x0000003002027812 */ /* 0x000fc800078ec0ff */
[----:B------:R-:W-:-:S05]  /*d7b0*/  IADD3 R2, P0, R2, R14, RZ ;  /* 0x0000000e02027210 */ /* 0x000fca0007f1e0ff */
[----:B------:R-:W-:-:S05]  /*d7c0*/  IMAD.X R3, RZ, RZ, R7, P0 ;  /* 0x000000ffff037224 */ /* 0x000fca00000e0607 */
[----:B------:R-:W-:Y:S01]  /*d7d0*/  @!PT LDS RZ, [RZ] ;  /* 0x00000000fffff984 */ /* 0x000fe20000000800 */
[----:B------:R-:W-:Y:S01]  /*d7e0*/  @!PT LDS RZ, [RZ] ;  /* 0x00000000fffff984 */ /* 0x000fe20000000800 */
[----:B------:R-:W-:Y:S01]  /*d7f0*/  @!PT LDS RZ, [RZ] ;  /* 0x00000000fffff984 */ /* 0x000fe20000000800 */
[----:B------:R1:W-:Y:S03]  /*d800*/  LDGSTS.E.BYPASS.LTC128B.128 [R4+0x10000], desc[UR50][R2.64], !P1 ;  /* 0x1000000002047fae */ /* 0x0003e6000c901d72 */
.L_x_15026:
[----:B------:R-:W-:Y:S05]  /*d810*/  BSYNC B0 ;  /* 0x0000000000007941 */ /* 0x000fea0003800000 */
.L_x_15025:
[----:B------:R-:W-:Y:S01]  /*d820*/  NOP ;  /* 0x0000000000007918 */ /* 0x000fe20000000000 */
[----:B------:R-:W-:-:S13]  /*d830*/  PLOP3.LUT P0, PT, PT, PT, PT, 0x80, 0x0 ;  /* 0x000000000000781c */ /* 0x000fda0003f0f070 */
.L_x_15027:
        /* <DEDUP_REMOVED lines=11> */
.L_x_15028:
[----:B------:R0:W-:Y:S02]  /*d8f0*/  SYNCS.ARRIVE.TRANS64.A1T0 RZ, [R0+URZ+0x13230], RZ ;  /* 0x013230ff00ff79a7 */ /* 0x0001e4000810003f */
[----:B------:R-:W-:Y:S05]  /*d900*/  WARPSYNC.ALL ;  /* 0x0000000000007948 */ /* 0x000fea0003800000 */
[----:B------:R-:W-:Y:S01]  /*d910*/  BSSY B6, `(.L_x_15029) ;  /* 0x0000015000067945 */ /* 0x000fe20003800000 */
[----:B0-2---:R-:W-:Y:S01]  /*d920*/  VIADD R0, R16, 0xb000 ;  /* 0x0000b00010007836 */ /* 0x005fe20000000000 */
        /* <DEDUP_REMOVED lines=19> */
.L_x_15030:
[----:B------:R-:W-:Y:S05]  /*da60*/  BSYNC B6 ;  /* 0x0000000000067941 */ /* 0x000fea0003800000 */
.L_x_15029:
[----:B------:R-:W0:Y:S01]  /*da70*/  S2R R2, SR_TID.X ;  /* 0x0000000000027919 */ /* 0x000e220000002100 */
[----:B------:R-:W2:Y:S04]  /*da80*/  LDL R20, [R1+0x8] ;  /* 0x0000080001147983 */ /* 0x000ea80000100800 */
[----:B------:R1:W5:Y:S01]  /*da90*/  LDL R8, [R1+0x2c] ;  /* 0x00002c0001087983 */ /* 0x0003620000100800 */
[----:B------:R-:W-:Y:S01]  /*daa0*/  UISETP.NE.AND UP0, UPT, UR48, URZ, UPT ;  /* 0x0000003f3000728c */ /* 0x000fe2000bf05270 */
[----:B------:R-:W-:Y:S01]  /*dab0*/  IMAD.U32 R6, RZ, RZ, UR43 ;  /* 0x0000002bff067e24 */ /* 0x000fe2000f8e00ff */
[----:B------:R-:W-:Y:S01]  /*dac0*/  R2UR UR7, R17 ;  /* 0x00000000110772ca */ /* 0x000fe200000e0000 */
[----:B------:R-:W-:Y:S01]  /*dad0*/  ULDC.64 UR8, c[0x0][0x2d8] ;  /* 0x0000b60000087ab9 */ /* 0x000fe20000000a00 */
[----:B------:R-:W-:Y:S01]  /*dae0*/  ULDC UR12, c[0x0][0x448] ;  /* 0x00011200000c7ab9 */ /* 0x000fe20000000800 */
[----:B------:R-:W-:Y:S01]  /*daf0*/  ULDC.64 UR10, c[0x0][0x280] ;  /* 0x0000a000000a7ab9 */ /* 0x000fe20000000a00 */
[----:B0-----:R-:W-:-:S05]  /*db00*/  LOP3.LUT R18, R2, 0x7f, RZ, 0xc0, !PT ;  /* 0x0000007f02127812 */ /* 0x001fca00078ec0ff */
[----:B------:R-:W-:Y:S01]  /*db10*/  @UP0 ULDC UR4, c[0x0][0x44c] ;  /* 0x0001130000040ab9 */ /* 0x000fe20000000800 */
[----:B------:R-:W-:Y:S01]  /*db20*/  @UP0 ULDC UR13, c[0x0][0x44c] ;  /* 0x00011300000d0ab9 */ /* 0x000fe20000000800 */
[----:B------:R-:W-:Y:S02]  /*db30*/  SHF.R.U32.HI R19, RZ, 0x2, R18 ;  /* 0x00000002ff137819 */ /* 0x000fe40000011612 */
[----:B------:R-:W3:Y:S01]  /*db40*/  LDL R18, [R1+0x14] ;  /* 0x0000140001127983 */ /* 0x000ee20000100800 */
[----:B------:R-:W-:Y:S01]  /*db50*/  IMAD.SHL.U32 R2, R2, 0x20, RZ ;  /* 0x0000002002027824 */ /* 0x000fe200078e00ff */
[----:B------:R-:W-:-:S04]  /*db60*/  PLOP3.LUT P0, PT, PT, PT, UP0, 0x80, 0x0 ;  /* 0x000000000000781c */ /* 0x000fc80003f0f008 */
[----:B------:R-:W-:-:S05]  /*db70*/  LOP3.LUT R2, R19, 0x60, R2, 0xf8, !PT ;  /* 0x0000006013027812 */ /* 0x000fca00078ef802 */
[----:B------:R-:W-:-:S04]  /*db80*/  IMAD R6, R6, 0xc0, R2 ;  /* 0x000000c006067824 */ /* 0x000fc800078e0202 */
        /* <DEDUP_REMOVED lines=8> */
[----:B------:R-:W0:Y:S02]  /*dc10*/  S2R R19, SR_TID.X ;  /* 0x0000000000137919 */ /* 0x000e240000002100 */
[----:B0-----:R-:W-:-:S05]  /*dc20*/  IMAD.SHL.U32 R9, R19, 0x10, RZ ;  /* 0x0000001013097824 */ /* 0x001fca00078e00ff */
        /* <DEDUP_REMOVED lines=48> */
[----:B--2---:R-:W-:Y:S02]  /*df30*/  LOP3.LUT P5, RZ, R20, 0x40, RZ, 0xc0, !PT ;  /* 0x0000004014ff7812 */ /* 0x004fe400078ac0ff */
[----:B------:R-:W-:Y:S01]  /*df40*/  SHF.R.U32.HI R10, RZ, 0x2, R18 ;  /* 0x00000002ff0a7819 */ /* 0x000fe20000011612 */
[----:B-1----:R-:W-:Y:S10]  /*df50*/  BRA.DIV UR4, `(.L_x_15031) ;  /* 0x0000003a04887947 */ /* 0x002ff4000b800000 */
[----:B------:R-:W0:Y:S01]  /*df60*/  SHFL.IDX PT, R3, R0, RZ, 0x1c1f ;  /* 0x001c1fff00037589 */ /* 0x000e2200000e0000 */
[----:B------:R-:W-:-:S03]  /*df70*/  IMAD.U32 R6, RZ, RZ, UR43 ;  /* 0x0000002bff067e24 */ /* 0x000fc6000f8e00ff */
[----:B------:R-:W1:Y:S01]  /*df80*/  SHFL.IDX PT, R2, R4, RZ, 0x1c1f ;  /* 0x001c1fff04027589 */ /* 0x000e6200000e0000 */
[----:B------:R-:W-:-:S03]  /*df90*/  IMAD R6, R6, 0xc0, R10 ;  /* 0x000000c006067824 */ /* 0x000fc600078e020a */
[----:B------:R-:W-:Y:S02]  /*dfa0*/  SHFL.IDX PT, R14, R5, 0x1, 0x1c1f ;  /* 0x003c1f00050e7f89 */ /* 0x000fe400000e0000 */
[----:B------:R-:W-:-:S13]  /*dfb0*/  ISETP.GE.AND P1, PT, R6, UR37, PT ;  /* 0x0000002506007c0c */ /* 0x000fda000bf26270 */
[----:B0-----:R-:W-:-:S05]  /*dfc0*/  @!P1 IADD3 R3, P0, R9, R3, RZ ;  /* 0x0000000309039210 */ /* 0x001fca0007f1e0ff */
[----:B-1----:R-:W-:-:S05]  /*dfd0*/  @!P1 IMAD.X R2, RZ, RZ, R2, P0 ;  /* 0x000000ffff029224 */ /* 0x002fca00000e0602 */
[----:B------:R-:W-:-:S04]  /*dfe0*/  @!P1 LOP3.LUT R3, R3, R2, RZ, 0x3c, !PT ;  /* 0x0000000203039212 */ /* 0x000fc800078e3cff */
[----:B------:R-:W-:-:S04]  /*dff0*/  @!P1 LOP3.LUT R2, R3, R2, RZ, 0x3c, !PT ;  /* 0x0000000203029212 */ /* 0x000fc800078e3cff */
[----:B------:R-:W-:-:S05]  /*e000*/  @!P1 LOP3.LUT R3, R3, R2, RZ, 0x3c, !PT ;  /* 0x0000000203039212 */ /* 0x000fca00078e3cff */
[----:B-----5:R0:W-:Y:S02]  /*e010*/  @!P1 LDGSTS.E.BYPASS.LTC128B.128 [R8+0xb000], desc[UR50][R2.64], !P5 ;  /* 0x0b00000002089fae */ /* 0x0201e4000e901d72 */
[----:B0-----:R-:W-:Y:S02]  /*e020*/  VIADD R2, R6, 0x20 ;  /* 0x0000002006027836 */ /* 0x001fe40000000000 */
        /* <DEDUP_REMOVED lines=22> */
[----:B------:R-:W-:-:S13]  /*e190*/  ISETP.GE.AND P1, PT, R2, UR37, PT ;  /* 0x0000002502007c0c */ /* 0x000fda000bf26270 */
[----:B------:R-:W-:-:S05]  /*e1a0*/  @!P1 IADD3 R0, P0, R9, R0, RZ ;  /* 0x0000000009009210 */ /* 0x000fca0007f1e0ff */
[----:B--2---:R-:W-:-:S04]  /*e1b0*/  @!P1 IMAD.X R2, RZ, RZ, R4, P0 ;  /* 0x000000ffff029224 */ /* 0x004fc800000e0604 */
[----:B------:R-:W-:Y:S02]  /*e1c0*/  @!P1 IMAD.MOV.U32 R3, RZ, RZ, R2 ;  /* 0x000000ffff039224 */ /* 0x000fe400078e0002 */
[----:B------:R-:W-:Y:S02]  /*e1d0*/  @!P1 IMAD.MOV.U32 R2, RZ, RZ, R0 ;  /* 0x000000ffff029224 */ /* 0x000fe400078e0000 */
[----:B------:R-:W-:Y:S04]  /*e1e0*/  SHFL.IDX PT, R0, R7, RZ, 0x1c1f ;  /* 0x001c1fff07007589 */ /* 0x000fe800000e0000 */
[----:B------:R0:W-:Y:S04]  /*e1f0*/  @!P1 LDGSTS.E.BYPASS.LTC128B.128 [R8+0xc800], desc[UR50][R2.64], !P5 ;  /* 0x0c80000002089fae */ /* 0x0001e8000e901d72 */
[----:B------:R-:W-:Y:S04]  /*e200*/  SHFL.IDX PT, R7, R7, 0x1, 0x1c1f ;  /* 0x003c1f0007077f89 */ /* 0x000fe800000e0000 */
[----:B0-----:R-:W0:Y:S01]  /*e210*/  SHFL.IDX PT, R2, R5, RZ, 0x1c1f ;  /* 0x001c1fff05027589 */ /* 0x001e2200000e0000 */
[----:B------:R-:W-:-:S05]  /*e220*/  VIADD R3, R6, 0x80 ;  /* 0x0000008006037836 */ /* 0x000fca0000000000 */
[----:B------:R-:W-:-:S13]  /*e230*/  ISETP.GE.AND P1, PT, R3, UR37, PT ;  /* 0x0000002503007c0c */ /* 0x000fda000bf26270 */
[----:B0-----:R-:W-:-:S05]  /*e240*/  @!P1 IADD3 R2, P0, R9, R2, RZ ;  /* 0x0000000209029210 */ /* 0x001fca0007f1e0ff */
[----:B------:R-:W-:-:S04]  /*e250*/  @!P1 IMAD.X R0, RZ, RZ, R0, P0 ;  /* 0x000000ffff009224 */ /* 0x000fc800000e0600 */
[----:B------:R-:W-:-:S05]  /*e260*/  @!P1 IMAD.MOV.U32 R3, RZ, RZ, R0 ;  /* 0x000000ffff039224 */ /* 0x000fca00078e0000 */
[----:B------:R0:W-:Y:S02]  /*e270*/  @!P1 LDGSTS.E.BYPASS.LTC128B.128 [R8+0xd000], desc[UR50][R2.64], !P5 ;  /* 0x0d00000002089fae */ /* 0x0001e4000e901d72 */
.L_x_15126:
[----:B------:R-:W-:-:S05]  /*e280*/  VIADD R6, R6, 0xa0 ;  /* 0x000000a006067836 */ /* 0x000fca0000000000 */
[----:B------:R-:W-:-:S13]  /*e290*/  ISETP.GE.AND P0, PT, R6, UR37, PT ;  /* 0x0000002506007c0c */ /* 0x000fda000bf06270 */
[----:B0-----:R-:W-:-:S05]  /*e2a0*/  @!P0 IADD3 R2, P1, R9, R14, RZ ;  /* 0x0000000e09028210 */ /* 0x001fca0007f3e0ff */
[----:B------:R-:W-:-:S05]  /*e2b0*/  @!P0 IMAD.X R3, RZ, RZ, R7, P1 ;  /* 0x000000ffff038224 */ /* 0x000fca00008e0607 */
[----:B------:R-:W-:Y:S01]  /*e2c0*/  @!PT LDS RZ, [RZ] ;  /* 0x00000000fffff984 */ /* 0x000fe20000000800 */
[----:B------:R-:W-:Y:S01]  /*e2d0*/  @!PT LDS RZ, [RZ] ;  /* 0x00000000fffff984 */ /* 0x000fe20000000800 */
[----:B------:R-:W-:Y:S01]  /*e2e0*/  @!PT LDS RZ, [RZ] ;  /* 0x00000000fffff984 */ /* 0x000fe20000000800 */
[----:B------:R0:W-:Y:S01]  /*e2f0*/  @!P0 LDGSTS.E.BYPASS.LTC128B.128 [R8+0xd800], desc[UR50][R2.64], !P5 ;  /* 0x0d80000002088fae */ /* 0x0001e2000e901d72 */
[----:B------:R-:W-:Y:S01]  /*e300*/  PLOP3.LUT P0, PT, PT, PT, PT, 0x80, 0x0 ;  /* 0x000000000000781c */ /* 0x000fe20003f0f070 */
[----:B------:R-:W-:-:S12]  /*e310*/  NOP ;  /* 0x0000000000007918 */ /* 0x000fd80000000000 */
.L_x_15032:
        /* <DEDUP_REMOVED lines=18> */
.L_x_15127:
[----:B------:R-:W-:Y:S05]  /*e440*/  BSYNC B0 ;  /* 0x0000000000007941 */ /* 0x000fea0003800000 */
.L_x_15033:
[----:B------:R-:W-:-:S06]  /*e450*/  UISETP.GE.AND UP0, UPT, UR44, 0x2, UPT ;  /* 0x000000022c00788c */ /* 0x000fcc000bf06270 */
[----:B------:R-:W-:-:S13]  /*e460*/  PLOP3.LUT P0, PT, PT, PT, UP0, 0x40, 0x0 ;  /* 0x000000000000781c */ /* 0x000fda0003f0e808 */
[----:B------:R-:W-:Y:S05]  /*e470*/  @P0 BRA `(.L_x_15035) ;  /* 0x00000014007c0947 */ /* 0x000fea0003800000 */
[----:B------:R-:W-:Y:S01]  /*e480*/  UIADD3 UR4, UR44, -0x2, URZ ;  /* 0xfffffffe2c047890 */ /* 0x000fe2000fffe03f */
[----:B------:R1:W5:Y:S04]  /*e490*/  LDL.LU R21, [R1+0xc] ;  /* 0x00000c0001157983 */ /* 0x0003680000300800 */
[----:B------:R1:W5:Y:S01]  /*e4a0*/  LDL.LU R20, [R1] ;  /* 0x0000000001147983 */ /* 0x0003620000300800 */
[----:B------:R-:W-:-:S05]  /*e4b0*/  IMAD.U32 R0, RZ, RZ, UR4 ;  /* 0x00000004ff007e24 */ /* 0x000fca000f8e00ff */
[----:B------:R1:W-:Y:S02]  /*e4c0*/  STL [R1+0x4], R0 ;  /* 0x0000040001007387 */ /* 0x0003e40000100800 */
.L_x_15055:
        /* <DEDUP_REMOVED lines=61> */
[----:B------:R0:W-:Y:S01]  /*e8a0*/  STL [R1], R12 ;  /* 0x0000000c01007387 */ /* 0x0001e20000100800 */
[----:B------:R-:W-:-:S03]  /*e8b0*/  IMAD.U32 R13, RZ, RZ, UR45 ;  /* 0x0000002dff0d7e24 */ /* 0x000fc6000f8e00ff */
[----:B------:R0:W-:Y:S04]  /*e8c0*/  STL [R1+0x4], R14 ;  /* 0x0000040e01007387 */ /* 0x0001e80000100800 */
[----:B------:R0:W-:Y:S01]  /*e8d0*/  STL [R1+0xc], R2 ;  /* 0x00000c0201007387 */ /* 0x0001e20000100800 */
[----:B------:R-:W-:Y:S01]  /*e8e0*/  ISETP.NE.AND P2, PT, R13, 0x3, PT ;  /* 0x000000030d00780c */ /* 0x000fe20003f45270 */
[----:B------:R-:W-:-:S06]  /*e8f0*/  IMAD.MOV.U32 R7, RZ, RZ, RZ ;  /* 0x000000ffff077224 */ /* 0x000fcc00078e00ff */
[----:B------:R0:W5:Y:S01]  /*e900*/  @!P1 LDG.E R7, desc[UR50][R10.64] ;  /* 0x000000320a079981 */ /* 0x000162000c1e1900 */
[----:B------:R-:W-:Y:S02]  /*e910*/  ISETP.GT.AND P1, PT, R0, RZ, PT ;  /* 0x000000ff0000720c */ /* 0x000fe40003f24270 */
[----:B--2---:R-:W-:-:S03]  /*e920*/  SHF.R.S32.HI R28, RZ, 0x1f, R4 ;  /* 0x0000001fff1c7819 */ /* 0x004fc60000011404 */
[----:B0-----:R-:W-:Y:S08]  /*e930*/  @!P2 BRA `(.L_x_15036) ;  /* 0x000000000004a947 */ /* 0x001ff00003800000 */
[----:B------:R-:W-:Y:S01]  /*e940*/  BPT.TRAP 0x1 ;  /* 0x000000040000795c */ /* 0x000fe20000300000 */
.L_x_15036:
[----:B------:R-:W-:Y:S01]  /*e950*/  IMAD R0, R12, 0x8, R16 ;  /* 0x000000080c007824 */ /* 0x000fe200078e0210 */
[----:B------:R-:W-:Y:S01]  /*e960*/  SHF.L.U32 R29, R2, 0x1f, RZ ;  /* 0x0000001f021d7819 */ /* 0x000fe200000006ff */
[----:B------:R-:W-:Y:S01]  /*e970*/  BSSY B0, `(.L_x_15037) ;  /* 0x0000004000007945 */ /* 0x000fe20003800000 */
[----:B------:R-:W-:Y:S02]  /*e980*/  SHF.R.S32.HI R27, RZ, 0x1f, R9 ;  /* 0x0000001fff1b7819 */ /* 0x000fe40000011409 */
[----:B------:R-:W0:Y:S02]  /*e990*/  SYNCS.PHASECHK.TRANS64.TRYWAIT P0, [R0+URZ+0x13280], R29 ;  /* 0x0132801d000075a7 */ /* 0x000e24000800017f */
[----:B0-----:R-:W-:Y:S05]  /*e9a0*/  @!P0 BRA `(.L_x_15038) ;  /* 0x0000003400ec8947 */ /* 0x001fea0003800000 */
.L_x_15128:
[----:B------:R-:W-:Y:S05]  /*e9b0*/  BSYNC B0 ;  /* 0x0000000000007941 */ /* 0x000fea0003800000 */
.L_x_15037:
[----:B------:R-:W2:Y:S01]  /*e9c0*/  LDL R2, [R1+0x8] ;  /* 0x0000080001027983 */ /* 0x000ea20000100800 */
[----:B------:R-:W-:Y:S01]  /*e9d0*/  ULDC.64 UR4, c[0x0][0x328] ;  /* 0x0000ca0000047ab9 */ /* 0x000fe20000000a00 */
[----:B------:R-:W-:Y:S02]  /*e9e0*/  ULDC.64 UR6, c[0x0][0x338] ;  /* 0x0000ce0000067ab9 */ /* 0x000fe40000000a00 */
[----:B------:R-:W3:Y:S04]  /*e9f0*/  LDL R6, [R1+0x14] ;  /* 0x0000140001067983 */ /* 0x000ee80000100800 */
[----:B------:R-:W4:Y:S04]  /*ea00*/  LDL R12, [R1+0x24] ;  /* 0x00002400010c7983 */ /* 0x000f280000100800 */
[----:B------:R-:W4:Y:S01]  /*ea10*/  LDL R11, [R1] ;  /* 0x00000000010b7983 */ /* 0x000f220000100800 */
        /* <DEDUP_REMOVED lines=32> */
[----:B------:R-:W1:Y:S01]  /*ec20*/  S2R R3, SR_TID.X ;  /* 0x0000000000037919 */ /* 0x000e620000002100 */
[----:B------:R-:W-:Y:S01]  /*ec30*/  IMAD.IADD R6, R16, 0x1, R6 ;  /* 0x0000000110067824 */ /* 0x000fe200078e0206 */
        /* <DEDUP_REMOVED lines=24> */
.L_x_15140:
        /* <DEDUP_REMOVED lines=11> */
.L_x_15040:
        /* <DEDUP_REMOVED lines=11> */
.L_x_15041:
[----:B------:R2:W-:Y:S01]  /*ef20*/  SYNCS.ARRIVE.TRANS64.A1T0 RZ, [R0+URZ+0x13270], RZ ;  /* 0x013270ff00ff79a7 */ /* 0x0005e2000810003f */
[----:B------:R-:W-:Y:S05]  /*ef30*/  @!P3 BRA `(.L_x_15042) ;  /* 0x000000000004b947 */ /* 0x000fea0003800000 */
[----:B------:R-:W-:Y:S01]  /*ef40*/  BPT.TRAP 0x1 ;  /* 0x000000040000795c */ /* 0x000fe20000300000 */
.L_x_15042:
[----:B------:R-:W3:Y:S01]  /*ef50*/  SYNCS.PHASECHK.TRANS64.TRYWAIT P0, [R0+URZ+0x13240], R29 ;  /* 0x0132401d000075a7 */ /* 0x000ee2000800017f */
[----:B------:R-:W-:Y:S04]  /*ef60*/  BSSY B0, `(.L_x_15043) ;  /* 0x0000002000007945 */ /* 0x000fe80003800000 */
[----:B---3--:R-:W-:Y:S05]  /*ef70*/  @!P0 BRA `(.L_x_15044) ;  /* 0x0000003800288947 */ /* 0x008fea0003800000 */
.L_x_15141:
[----:B------:R-:W-:Y:S05]  /*ef80*/  BSYNC B0 ;  /* 0x0000000000007941 */ /* 0x000fea0003800000 */
.L_x_15043:
        /* <DEDUP_REMOVED lines=34> */
[----:B----4-:R-:W-:-:S05]  /*f1b0*/  IMAD.SHL.U32 R10, R10, 0x10, RZ ;  /* 0x000000100a0a7824 */ /* 0x010fca00078e00ff */
[----:B------:R-:W-:Y:S01]  /*f1c0*/  LOP3.LUT R10, R10, 0x30, RZ, 0xc0, !PT ;  /* 0x000000300a0a7812 */ /* 0x000fe200078ec0ff */
[----:B------:R-:W-:Y:S06]  /*f1d0*/  BRA.DIV UR4, `(.L_x_15045) ;  /* 0x0000003604a47947 */ /* 0x000fec000b800000 */
[----:B------:R-:W4:Y:S04]  /*f1e0*/  SHFL.IDX PT, R2, R4, RZ, 0x1c1f ;  /* 0x001c1fff04027589 */ /* 0x000f2800000e0000 */
[----:B------:R-:W5:Y:S04]  /*f1f0*/  SHFL.IDX PT, R3, R5, RZ, 0x1c1f ;  /* 0x001c1fff05037589 */ /* 0x000f6800000e0000 */
        /* <DEDUP_REMOVED lines=18> */
[----:B------:R4:W-:Y:S04]  /*f320*/  LDGSTS.E.BYPASS.LTC128B.128 [R6+0xf800], desc[UR50][R2.64], !P2 ;  /* 0x0f80000002067fae */ /* 0x0009e8000d101d72 */
[----:B----4-:R4:W0:Y:S02]  /*f330*/  SHFL.IDX PT, R2, R7, RZ, 0x1c1f ;  /* 0x001c1fff07027589 */ /* 0x01082400000e0000 */
.L_x_15153:
        /* <DEDUP_REMOVED lines=8> */
.L_x_15046:
        /* <DEDUP_REMOVED lines=11> */
.L_x_15047:
[----:B------:R2:W-:Y:S02]  /*f470*/  SYNCS.ARRIVE.TRANS64.A1T0 RZ, [R0+URZ+0x13230], RZ ;  /* 0x013230ff00ff79a7 */ /* 0x0005e4000810003f */
[----:B--23--:R-:W-:-:S05]  /*f480*/  IMAD.U32 R0, RZ, RZ, UR46 ;  /* 0x0000002eff007e24 */ /* 0x00cfca000f8e00ff */
[----:B------:R-:W-:-:S13]  /*f490*/  ISETP.NE.AND P0, PT, R0, 0x3, PT ;  /* 0x000000030000780c */ /* 0x000fda0003f05270 */
[----:B------:R-:W-:Y:S05]  /*f4a0*/  @!P0 BRA `(.L_x_15048) ;  /* 0x0000000000048947 */ /* 0x000fea0003800000 */
[----:B------:R-:W-:Y:S01]  /*f4b0*/  BPT.TRAP 0x1 ;  /* 0x000000040000795c */ /* 0x000fe20000300000 */
.L_x_15048:
[----:B------:R-:W-:Y:S01]  /*f4c0*/  LOP3.LUT R0, R21, 0x1, RZ, 0x3c, !PT ;  /* 0x0000000115007812 */ /* 0x000fe200078e3cff */
[----:B------:R-:W-:Y:S01]  /*f4d0*/  IMAD R2, R20, 0x8, R16 ;  /* 0x0000000814027824 */ /* 0x000fe200078e0210 */
[----:B------:R-:W-:Y:S02]  /*f4e0*/  BSSY B0, `(.L_x_15049) ;  /* 0x0000004000007945 */ /* 0x000fe40003800000 */
[----:B------:R-:W-:-:S04]  /*f4f0*/  SHF.L.U32 R0, R0, 0x1f, RZ ;  /* 0x0000001f00007819 */ /* 0x000fc800000006ff */
[----:B------:R-:W0:Y:S02]  /*f500*/  SYNCS.PHASECHK.TRANS64.TRYWAIT P2, [R2+URZ+0x13270], R0 ;  /* 0x01327000020075a7 */ /* 0x000e24000804017f */
[----:B0-----:R-:W-:Y:S05]  /*f510*/  @!P2 BRA `(.L_x_15050) ;  /* 0x000000380030a947 */ /* 0x001fea0003800000 */
.L_x_15154:
[----:B------:R-:W-:Y:S05]  /*f520*/  BSYNC B0 ;  /* 0x0000000000007941 */ /* 0x000fea0003800000 */
.L_x_15049:
[----:B------:R-:W-:-:S05]  /*f530*/  IMAD.U32 R3, RZ, RZ, UR45 ;  /* 0x0000002dff037e24 */ /* 0x000fca000f8e00ff */
[----:B------:R-:W-:-:S13]  /*f540*/  ISETP.NE.AND P2, PT, R3, 0x3, PT ;  /* 0x000000030300780c */ /* 0x000fda0003f45270 */
[----:B------:R-:W-:Y:S05]  /*f550*/  @!P2 BRA `(.L_x_15051) ;  /* 0x000000000004a947 */ /* 0x000fea0003800000 */
[----:B------:R-:W-:Y:S01]  /*f560*/  BPT.TRAP 0x1 ;  /* 0x000000040000795c */ /* 0x000fe20000300000 */
.L_x_15051:
[----:B------:R-:W-:Y:S01]  /*f570*/  SHF.L.U32 R3, R21, 0x1f, RZ ;  /* 0x0000001f15037819 */ /* 0x000fe200000006ff */
[----:B0-----:R-:W-:-:S03]  /*f580*/  IMAD R0, R20, 0x2800, RZ ;  /* 0x0000280014007824 */ /* 0x001fc600078e02ff */
[----:B------:R-:W0:Y:S02]  /*f590*/  SYNCS.PHASECHK.TRANS64.TRYWAIT P2, [R2+URZ+0x13260], R3 ;  /* 0x01326003020075a7 */ /* 0x000e24000804017f */
[----:B0-----:R-:W-:Y:S05]  /*f5a0*/  @!P2 BRA `(.L_x_15052) ;  /* 0x000000380020a947 */ /* 0x001fea0003800000 */
.L_x_15155:
[----:B0-----:R-:W-:Y:S01]  /*f5b0*/  LOP3.LUT R3, R0, R24, RZ, 0xfc, !PT ;  /* 0x0000001800037212 */ /* 0x001fe200078efcff */
[----:B------:R-:W-:Y:S05]  /*f5c0*/  WARPSYNC.ALL ;  /* 0x0000000000007948 */ /* 0x000fea0003800000 */
[----:B------:R-:W-:Y:S01]  /*f5d0*/  IMAD.IADD R5, R16, 0x1, R3 ;  /* 0x0000000110057824 */ /* 0x000fe200078e0203 */
[----:B------:R-:W-:Y:S01]  /*f5e0*/  LOP3.LUT R3, R0, R23, RZ, 0xfc, !PT ;  /* 0x0000001700037212 */ /* 0x000fe200078efcff */
[----:B------:R-:W-:-:S04]  /*f5f0*/  IMAD.U32 R12, RZ, RZ, UR45 ;  /* 0x0000002dff0c7e24 */ /* 0x000fc8000f8e00ff */
[----:B----4-:R-:W0:Y:S01]  /*f600*/  LDSM.16.MT88.4 R4, [R5+0x6000] ;  /* 0x006000000504783b */ /* 0x010e220000004200 */
[----:B------:R-:W-:Y:S01]  /*f610*/  IMAD.IADD R3, R22, 0x1, R3 ;  /* 0x0000000116037824 */ /* 0x000fe200078e0203 */
[----:B------:R-:W-:Y:S02]  /*f620*/  ISETP.NE.AND P2, PT, R12, 0x3, PT ;  /* 0x000000030c00780c */ /* 0x000fe40003f45270 */
        /* <DEDUP_REMOVED lines=57> */
.L_x_15053:
[----:B--2---:R2:W-:Y:S01]  /*f9c0*/  SYNCS.ARRIVE.TRANS64.A1T0 RZ, [R2+URZ+0x13250], RZ ;  /* 0x013250ff02ff79a7 */ /* 0x0045e2000810003f */
[----:B------:R-:W-:Y:S06]  /*f9d0*/  BAR.SYNC.DEFER_BLOCKING 0x2, 0x80 ;  /* 0x0082000000007b1d */ /* 0x000fec0000010000 */
[----:B------:R-:W-:Y:S05]  /*f9e0*/  @!P0 BRA `(.L_x_15054) ;  /* 0x0000000000048947 */ /* 0x000fea0003800000 */
[----:B------:R-:W-:Y:S01]  /*f9f0*/  BPT.TRAP 0x1 ;  /* 0x000000040000795c */ /* 0x000fe20000300000 */
.L_x_15054:
[----:B0-----:R-:W3:Y:S01]  /*fa00*/  LDL R0, [R1+0x20] ;  /* 0x0000200001007983 */ /* 0x001ee20000100800 */
[----:B--2---:R-:W-:-:S03]  /*fa10*/  VIADD R2, R2, 0x13280 ;  /* 0x0001328002027836 */ /* 0x004fc60000000000 */
[----:B------:R2:W5:Y:S04]  /*fa20*/  LDL R21, [R1+0xc] ;  /* 0x00000c0001157983 */ /* 0x0005680000100800 */
[----:B------:R2:W5:Y:S01]  /*fa30*/  LDL R20, [R1] ;  /* 0x0000000001147983 */ /* 0x0005620000100800 */
[----:B---3--:R-:W-:-:S04]  /*fa40*/  PRMT R2, R0, 0x654, R2 ;  /* 0x0000065400027816 */ /* 0x008fc80000000002 */
[----:B------:R2:W-:Y:S01]  /*fa50*/  SYNCS.ARRIVE.TRANS64.RED.A1T0 RZ, [R2+URZ], RZ ;  /* 0x000000ff02ff79a7 */ /* 0x0005e2000810043f */
[----:B------:R-:W-:Y:S05]  /*fa60*/  @P1 BRA `(.L_x_15055) ;  /* 0xffffffe800981947 */ /* 0x000fea000383ffff */
.L_x_15035:
[----:B------:R-:W3:Y:S01]  /*fa70*/  S2R R0, SR_TID.X ;  /* 0x0000000000007919 */ /* 0x000ee20000002100 */
[----:B------:R-:W-:Y:S01]  /*fa80*/  BSSY B0, `(.L_x_15056) ;  /* 0x0000012000007945 */ /* 0x000fe20003800000 */
[----:B------:R-:W-:Y:S01]  /*fa90*/  IMAD.U32 R6, RZ, RZ, UR46 ;  /* 0x0000002eff067e24 */ /* 0x000fe2000f8e00ff */
[----:B---3--:R-:W-:-:S04]  /*faa0*/  LOP3.LUT R0, R0, 0x7f, RZ, 0xc0, !PT ;  /* 0x0000007f00007812 */ /* 0x008fc800078ec0ff */
[----:B------:R-:W-:-:S13]  /*fab0*/  ISETP.NE.AND P0, PT, R0, RZ, PT ;  /* 0x000000ff0000720c */ /* 0x000fda0003f05270 */
[----:B------:R-:W-:Y:S05]  /*fac0*/  @P0 BRA `(.L_x_15057) ;  /* 0x0000000000340947 */ /* 0x000fea0003800000 */
[----:B------:R-:W3:Y:S01]  /*fad0*/  S2R R5, SR_LANEID ;  /* 0x0000000000057919 */ /* 0x000ee20000000000 */
[----:B------:R-:W-:Y:S01]  /*fae0*/  VOTEU.ANY UR4, UPT, PT ;  /* 0x0000000000047886 */ /* 0x000fe200038e0100 */
[----:B0-2---:R-:W0:Y:S01]  /*faf0*/  LDC.64 R2, c[0x0][0xc80] ;  /* 0x00032000ff027b82 */ /* 0x005e220000000a00 */
[----:B------:R-:W3:Y:S02]  /*fb00*/  FLO.U32 R0, UR4 ;  /* 0x0000000400007d00 */ /* 0x000ee400080e0000 */
[----:B---3--:R-:W-:-:S06]  /*fb10*/  ISETP.EQ.U32.AND P1, PT, R0, R5, PT ;  /* 0x000000050000720c */ /* 0x008fcc0003f22070 */
[----:B------:R-:W0:Y:S07]  /*fb20*/  POPC R5, UR4 ;  /* 0x0000000400057d09 */ /* 0x000e2e0008000000 */
[----:B0-----:R-:W2:Y:S01]  /*fb30*/  @P1 ATOMG.E.ADD.STRONG.GPU PT, R3, desc[UR50][R2.64], R5 ;  /* 0x00000005020319a8 */ /* 0x001ea200081ee1f2 */
[----:B------:R-:W0:Y:S02]  /*fb40*/  S2R R4, SR_LTMASK ;  /* 0x0000000000047919 */ /* 0x000e240000003900 */
[----:B0-----:R-:W-:-:S04]  /*fb50*/  LOP3.LUT R4, R4, UR4, RZ, 0xc0, !PT ;  /* 0x0000000404047c12 */ /* 0x001fc8000f8ec0ff */
[----:B------:R-:W0:Y:S01]  /*fb60*/  POPC R7, R4 ;  /* 0x0000000400077309 */ /* 0x000e220000000000 */
[----:B--2---:R-:W0:Y:S02]  /*fb70*/  SHFL.IDX PT, R0, R3, R0, 0x1f ;  /* 0x00001f0003007589 */ /* 0x004e2400000e0000 */
[----:B0-----:R-:W-:-:S05]  /*fb80*/  IADD3 R0, R0, UR47, R7 ;  /* 0x0000002f00007c10 */ /* 0x001fca000fffe007 */
[----:B------:R3:W-:Y:S02]  /*fb90*/  STL [R1+0x28], R0 ;  /* 0x0000280001007387 */ /* 0x0007e40000100800 */
.L_x_15057:
[----:B------:R-:W-:Y:S05]  /*fba0*/  BSYNC B0 ;  /* 0x0000000000007941 */ /* 0x000fea0003800000 */
.L_x_15056:
[----:B------:R-:W-:-:S13]  /*fbb0*/  ISETP.NE.AND P1, PT, R6, 0x3, PT ;  /* 0x000000030600780c */ /* 0x000fda0003f25270 */
[----:B------:R-:W-:Y:S05]  /*fbc0*/  @!P1 BRA `(.L_x_15058) ;  /* 0x0000000000049947 */ /* 0x000fea0003800000 */
[----:B------:R-:W-:Y:S01]  /*fbd0*/  BPT.TRAP 0x1 ;  /* 0x000000040000795c */ /* 0x000fe20000300000 */
.L_x_15058:
[----:B--2---:R-:W0:Y:S04]  /*fbe0*/  LDL R2, [R1+0xc] ;  /* 0x00000c0001027983 */ /* 0x004e280000100800 */
[----:B---3--:R-:W2:Y:S01]  /*fbf0*/  LDL R0, [R1] ;  /* 0x0000000001007983 */ /* 0x008ea20000100800 */
[----:B------:R-:W-:Y:S01]  /*fc00*/  BSSY B0, `(.L_x_15059) ;  /* 0x0000006000007945 */ /* 0x000fe20003800000 */
[----:B0-----:R-:W-:-:S04]  /*fc10*/  LOP3.LUT R3, R2, 0x1, RZ, 0x3c, !PT ;  /* 0x0000000102037812 */ /* 0x001fc800078e3cff */
[----:B------:R-:W-:Y:S01]  /*fc20*/  SHF.L.U32 R3, R3, 0x1f, RZ ;  /* 0x0000001f03037819 */ /* 0x000fe200000006ff */
[----:B--2---:R-:W-:-:S04]  /*fc30*/  IMAD R0, R0, 0x8, R16 ;  /* 0x0000000800007824 */ /* 0x004fc800078e0210 */
[----:B------:R-:W0:Y:S02]  /*fc40*/  SYNCS.PHASECHK.TRANS64.TRYWAIT P2, [R0+URZ+0x13270], R3 ;  /* 0x01327003000075a7 */ /* 0x000e24000804017f */
[----:B0-----:R-:W-:Y:S05]  /*fc50*/  @!P2 BRA `(.L_x_15060) ;  /* 0x000000300088a947 */ /* 0x001fea0003800000 */
.L_x_15156:
[----:B------:R-:W-:Y:S05]  /*fc60*/  BSYNC B0 ;  /* 0x0000000000007941 */ /* 0x000fea0003800000 */
.L_x_15059:
[----:B------:R-:W-:-:S05]  /*fc70*/  IMAD.U32 R2, RZ, RZ, UR45 ;  /* 0x0000002dff027e24 */ /* 0x000fca000f8e00ff */
[----:B------:R-:W-:-:S13]  /*fc80*/  ISETP.NE.AND P2, PT, R2, 0x3, PT ;  /* 0x000000030200780c */ /* 0x000fda0003f45270 */
[----:B------:R-:W-:Y:S05]  /*fc90*/  @!P2 BRA `(.L_x_15061) ;  /* 0x000000000004a947 */ /* 0x000fea0003800000 */
[----:B------:R-:W-:Y:S01]  /*fca0*/  BPT.TRAP 0x1 ;  /* 0x000000040000795c */ /* 0x000fe20000300000 */
.L_x_15061:
[----:B------:R-:W0:Y:S02]  /*fcb0*/  LDL R2, [R1+0xc] ;  /* 0x00000c0001027983 */ /* 0x000e240000100800 */
[----:B0-----:R-:W-:-:S04]  /*fcc0*/  SHF.L.U32 R3, R2, 0x1f, RZ ;  /* 0x0000001f02037819 */ /* 0x001fc800000006ff */
[----:B------:R-:W0:Y:S02]  /*fcd0*/  SYNCS.PHASECHK.TRANS64.TRYWAIT P2, [R0+URZ+0x13260], R3 ;  /* 0x01326003000075a7 */ /* 0x000e24000804017f */
[----:B0-----:R-:W-:Y:S05]  /*fce0*/  @!P2 BRA `(.L_x_15062) ;  /* 0x000000300078a947 */ /* 0x001fea0003800000 */
.L_x_15157:
[----:B------:R-:W2:Y:S01]  /*fcf0*/  LDL R14, [R1] ;  /* 0x00000000010e7983 */ /* 0x000ea20000100800 */
[----:B------:R-:W-:Y:S05]  /*fd00*/  WARPSYNC.ALL ;  /* 0x0000000000007948 */ /* 0x000fea0003800000 */
[----:B------:R-:W-:-:S05]  /*fd10*/  IMAD.U32 R15, RZ, RZ, UR45 ;  /* 0x0000002dff0f7e24 */ /* 0x000fca000f8e00ff */
[----:B------:R-:W-:Y:S01]  /*fd20*/  ISETP.NE.AND P2, PT, R15, 0x3, PT ;  /* 0x000000030f00780c */ /* 0x000fe20003f45270 */
[----:B--2---:R-:W-:-:S05]  /*fd30*/  IMAD R2, R14, 0x2800, RZ ;  /* 0x000028000e027824 */ /* 0x004fca00078e02ff */
[----:B0-----:R-:W-:-:S05]  /*fd40*/  LOP3.LUT R3, R2, R24, RZ, 0xfc, !PT ;  /* 0x0000001802037212 */ /* 0x001fca00078efcff */
[----:B------:R-:W-:Y:S01]  /*fd50*/  IMAD.IADD R4, R16, 0x1, R3 ;  /* 0x0000000110047824 */ /* 0x000fe200078e0203 */
[----:B------:R-:W-:-:S05]  /*fd60*/  LOP3.LUT R3, R2, R23, RZ, 0xfc, !PT ;  /* 0x0000001702037212 */ /* 0x000fca00078efcff */
[----:B------:R-:W0:Y:S01]  /*fd70*/  LDSM.16.MT88.4 R4, [R4+0x6000] ;  /* 0x006000000404783b */ /* 0x000e220000004200 */
[----:B------:R-:W-:Y:S02]  /*fd80*/  IMAD.IADD R12, R22, 0x1, R3 ;  /* 0x00000001160c7824 */ /* 0x000fe400078e0203 */
[----:B------:R-:W-:Y:S01]  /*fd90*/  VIADD R3, R2, 0x800 ;  /* 0x0000080002037836 */ /* 0x000fe20000000000 */
[C-C-:B0-----:R-:W-:Y:S02]  /*fda0*/  PRMT R8, R4.reuse, 0x6420, R5.reuse ;  /* 0x0000642004087816 */ /* 0x141fe40000000005 */
[----:B------:R-:W-:Y:S02]  /*fdb0*/  PRMT R9, R4, 0x7531, R5 ;  /* 0x0000753104097816 */ /* 0x000fe40000000005 */
[----:B------:R-:W-:Y:S02]  /*fdc0*/  LOP3.LUT R5, R3, R24, RZ, 0xfc, !PT ;  /* 0x0000001803057212 */ /* 0x000fe400078efcff */
[----:B------:R-:W-:-:S02]  /*fdd0*/  PRMT R10, R6, 0x6420, R7 ;  /* 0x00006420060a7816 */ /* 0x000fc40000000007 */
        /* <DEDUP_REMOVED lines=19> */
[----:B0-----:R-:W-:-:S05]  /*ff10*/  LOP3.LUT R13, R2, R23, RZ, 0xfc, !PT ;  /* 0x00000017020d7212 */ /* 0x001fca00078efcff */
[----:B------:R-:W-:Y:S01]  /*ff20*/  IMAD.IADD R13, R22, 0x1, R13 ;  /* 0x00000001160d7824 */ /* 0x000fe200078e020d */
[C-C-:B--2---:R-:W-:Y:S02]  /*ff30*/  PRMT R8, R4.reuse, 0x6420, R5.reuse ;  /* 0x0000642004087816 */ /* 0x144fe40000000005 */
[----:B------:R-:W-:Y:S02]  /*ff40*/  PRMT R9, R4, 0x7531, R5 ;  /* 0x0000753104097816 */ /* 0x000fe40000000005 */
[C---:B------:R-:W-:Y:S02]  /*ff50*/  LOP3.LUT R5, R3.reuse, R24, RZ, 0xfc, !PT ;  /* 0x0000001803057212 */ /* 0x040fe400078efcff */
        /* <DEDUP_REMOVED lines=28> */
.L_x_15063:
[----:B--2---:R2:W-:Y:S01]  /*10120*/  SYNCS.ARRIVE.TRANS64.A1T0 RZ, [R0+URZ+0x13250], RZ ;  /* 0x013250ff00ff79a7 */ /* 0x0045e2000810003f */
[----:B------:R-:W-:Y:S06]  /*10130*/  BAR.SYNC.DEFER_BLOCKING 0x2, 0x80 ;  /* 0x0082000000007b1d */ /* 0x000fec0000010000 */
[----:B------:R-:W-:Y:S05]  /*10140*/  @!P1 BRA `(.L_x_15064) ;  /* 0x0000000000049947 */ /* 0x000fea0003800000 */
[----:B------:R-:W-:Y:S01]  /*10150*/  BPT.TRAP 0x1 ;  /* 0x000000040000795c */ /* 0x000fe20000300000 */
.L_x_15064:
        /* <DEDUP_REMOVED lines=10> */
[----:B------:R2:W-:Y:S04]  /*10200*/  STL [R1], R0 ;  /* 0x0000000001007387 */ /* 0x0005e80000100800 */
[----:B------:R2:W-:Y:S02]  /*10210*/  STL [R1+0xc], R3 ;  /* 0x00000c0301007387 */ /* 0x0005e40000100800 */
.L_x_15005:
[----:B------:R-:W-:Y:S05]  /*10220*/  BSYNC B7 ;  /* 0x0000000000077941 */ /* 0x000fea0003800000 */
.L_x_15003:
[----:B--2---:R-:W2:Y:S04]  /*10230*/  LDL R3, [R1+0x8] ;  /* 0x0000080001037983 */ /* 0x004ea80000100800 */
[----:B---3--:R3:W5:Y:S04]  /*10240*/  LDL R0, [R1+0x20] ;  /* 0x0000200001007983 */ /* 0x0087680000100800 */
[----:B------:R3:W5:Y:S01]  /*10250*/  LDL R2, [R1+0x28] ;  /* 0x0000280001027983 */ /* 0x0007620000100800 */
[----:B--2---:R-:W-:-:S13]  /*10260*/  LOP3.LUT P1, RZ, R3, 0x80, RZ, 0xc0, !PT ;  /* 0x0000008003ff7812 */ /* 0x004fda000782c0ff */
[----:B---3--:R-:W-:Y:S05]  /*10270*/  @!P1 BRA `(.L_x_15065) ;  /* 0x0000000000289947 */ /* 0x008fea0003800000 */
        /* <DEDUP_REMOVED lines=10> */
.L_x_15065:
        /* <DEDUP_REMOVED lines=10> */
.L_x_15066:
[----:B---3--:R-:W3:Y:S01]  /*103c0*/  LDL R0, [R1+0x28] ;  /* 0x0000280001007983 */ /* 0x008ee20000100800 */
[----:B------:R-:W-:Y:S02]  /*103d0*/  ULDC UR4, c[0x0][0xc38] ;  /* 0x00030e0000047ab9 */ /* 0x000fe40000000800 */
[----:B---3--:R-:W-:-:S13]  /*103e0*/  ISETP.GE.AND P0, PT, R0, UR4, PT ;  /* 0x0000000400007c0c */ /* 0x008fda000bf06270 */
[----:B------:R-:W-:Y:S05]  /*103f0*/  @!P0 BRA `(.L_x_15067) ;  /* 0xffffffb400888947 */ /* 0x000fea000383ffff */
.L_x_15000:
        /* <DEDUP_REMOVED lines=12> */
.L_x_15158:
[----:B------:R-:W-:Y:S05]  /*104c0*/  BSYNC B0 ;  /* 0x0000000000007941 */ /* 0x000fea0003800000 */
.L_x_15068:
[----:B------:R-:W-:-:S03]  /*104d0*/  UMOV UR4, 0xffffffff ;  /* 0xffffffff00047882 */ /* 0x000fc60000000000 */
[----:B------:R-:W-:Y:S05]  /*104e0*/  BRA.DIV UR4, `(.L_x_15070) ;  /* 0x0000002a04a07947 */ /* 0x000fea000b800000 */
[----:B0-----:R-:W0:Y:S02]  /*104f0*/  S2R R0, SR_TID.X ;  /* 0x0000000000007919 */ /* 0x001e240000002100 */
[----:B0-----:R-:W-:-:S04]  /*10500*/  SHF.R.U32.HI R0, RZ, 0x5, R0 ;  /* 0x00000005ff007819 */ /* 0x001fc80000011600 */
[----:B------:R-:W-:-:S05]  /*10510*/  LOP3.LUT R0, R0, 0x3, RZ, 0xc0, !PT ;  /* 0x0000000300007812 */ /* 0x000fca00078ec0ff */
[----:B------:R0:W2:Y:S02]  /*10520*/  SHFL.IDX PT, R14, R0, RZ, 0x1f ;  /* 0x00001fff000e7589 */ /* 0x0000a400000e0000 */
.L_x_15161:
[----:B--2---:R-:W-:Y:S01]  /*10530*/  ISETP.NE.AND P0, PT, R14, RZ, PT ;  /* 0x000000ff0e00720c */ /* 0x004fe20003f05270 */
[----:B------:R-:W-:-:S12]  /*10540*/  BSSY B0, `(.L_x_15071) ;  /* 0x000002f000007945 */ /* 0x000fd80003800000 */
[----:B------:R-:W-:Y:S05]  /*10550*/  @P0 BRA `(.L_x_15072) ;  /* 0x0000000000b40947 */ /* 0x000fea0003800000 */
[----:B------:R-:W-:-:S03]  /*10560*/  UMOV UR4, 0xffffffff ;  /* 0xffffffff00047882 */ /* 0x000fc60000000000 */
[----:B------:R-:W-:Y:S05]  /*10570*/  BRA.DIV UR4, `(.L_x_15073) ;  /* 0x0000002a04b07947 */ /* 0x000fea000b800000 */
[----:B------:R-:W-:-:S13]  /*10580*/  ELECT P6, URZ, PT ;  /* 0x00000000003f782f */ /* 0x000fda00038c0000 */
.L_x_15164:
[----:B------:R-:W-:Y:S05]  /*10590*/  @!P6 BRA `(.L_x_15072) ;  /* 0x0000000000a4e947 */ /* 0x000fea0003800000 */
[----:B------:R-:W-:-:S06]  /*105a0*/  ULOP3.LUT UR4, UR39, 0x2, URZ, 0xfc, !UPT ;  /* 0x0000000227047892 */ /* 0x000fcc000f8efc3f */
[----:B0-----:R-:W-:-:S05]  /*105b0*/  IMAD.U32 R0, RZ, RZ, UR4 ;  /* 0x00000004ff007e24 */ /* 0x001fca000f8e00ff */
[----:B------:R-:W-:-:S13]  /*105c0*/  ISETP.NE.AND P0, PT, R0, 0x3, PT ;  /* 0x000000030000780c */ /* 0x000fda0003f05270 */
[----:B------:R-:W-:Y:S05]  /*105d0*/  @!P0 BRA `(.L_x_15074) ;  /* 0x0000000000048947 */ /* 0x000fea0003800000 */
[----:B------:R-:W-:Y:S01]  /*105e0*/  BPT.TRAP 0x1 ;  /* 0x000000040000795c */ /* 0x000fe20000300000 */
.L_x_15074:
[----:B------:R-:W2:Y:S04]  /*105f0*/  LDL R2, [R1+0xc] ;  /* 0x00000c0001027983 */ /* 0x000ea80000100800 */
[----:B------:R-:W3:Y:S01]  /*10600*/  LDL.LU R0, [R1] ;  /* 0x0000000001007983 */ /* 0x000ee20000300800 */
[----:B--2---:R-:W-:Y:S01]  /*10610*/  SHF.L.U32 R3, R2, 0x1f, RZ ;  /* 0x0000001f02037819 */ /* 0x004fe200000006ff */
[C---:B---3--:R-:W-:Y:S02]  /*10620*/  IMAD R4, R0.reuse, 0x8, R5 ;  /* 0x0000000800047824 */ /* 0x048fe400078e0205 */
[----:B------:R-:W-:Y:S02]  /*10630*/  VIADD R0, R0, 0x1 ;  /* 0x0000000100007836 */ /* 0x000fe40000000000 */
[----:B------:R-:W0:Y:S03]  /*10640*/  SYNCS.PHASECHK.TRANS64.TRYWAIT P1, [R4+URZ+0x13240], R3 ;  /* 0x01324003040075a7 */ /* 0x000e26000802017f */
[----:B------:R-:W-:-:S04]  /*10650*/  ISETP.NE.AND P2, PT, R0, 0x2, PT ;  /* 0x000000020000780c */ /* 0x000fc80003f45270 */
[----:B------:R-:W-:Y:S01]  /*10660*/  SEL R2, RZ, 0x1, P2 ;  /* 0x00000001ff027807 */ /* 0x000fe20001000000 */
[----:B0-----:R-:W-:Y:S08]  /*10670*/  @!P1 BRA `(.L_x_15075) ;  /* 0x0000002800909947 */ /* 0x001ff00003800000 */
.L_x_15165:
[----:B------:R-:W2:Y:S01]  /*10680*/  LDL.LU R6, [R1+0xc] ;  /* 0x00000c0001067983 */ /* 0x000ea20000300800 */
[----:B------:R-:W-:Y:S02]  /*10690*/  SEL R0, R0, RZ, P2 ;  /* 0x000000ff00007207 */ /* 0x000fe40001000000 */
[----:B--2---:R-:W-:Y:S01]  /*106a0*/  LOP3.LUT R2, R6, R2, RZ, 0x3c, !PT ;  /* 0x0000000206027212 */ /* 0x004fe200078e3cff */
[----:B------:R-:W-:Y:S06]  /*106b0*/  @!P0 BRA `(.L_x_15076) ;  /* 0x0000000000048947 */ /* 0x000fec0003800000 */
[----:B------:R-:W-:Y:S01]  /*106c0*/  BPT.TRAP 0x1 ;  /* 0x000000040000795c */ /* 0x000fe20000300000 */
.L_x_15076:
[----:B------:R-:W-:Y:S01]  /*106d0*/  IMAD R5, R0, 0x8, R5 ;  /* 0x0000000800057824 */ /* 0x000fe200078e0205 */
[----:B------:R-:W-:-:S04]  /*106e0*/  SHF.L.U32 R0, R2, 0x1f, RZ ;  /* 0x0000001f02007819 */ /* 0x000fc800000006ff */
[----:B------:R-:W2:Y:S02]  /*106f0*/  SYNCS.PHASECHK.TRANS64.TRYWAIT P1, [R5+URZ+0x13240], R0 ;  /* 0x01324000050075a7 */ /* 0x000ea4000802017f */
[----:B--2---:R-:W-:Y:S05]  /*10700*/  @!P1 BRA `(.L_x_15077) ;  /* 0x0000002800809947 */ /* 0x004fea0003800000 */
.L_x_15166:
[----:B------:R-:W-:Y:S05]  /*10710*/  @!P0 BRA `(.L_x_15078) ;  /* 0x0000000000048947 */ /* 0x000fea0003800000 */
[----:B------:R-:W-:Y:S01]  /*10720*/  BPT.TRAP 0x1 ;  /* 0x000000040000795c */ /* 0x000fe20000300000 */
.L_x_15078:
[----:B------:R-:W3:Y:S02]  /*10730*/  SYNCS.PHASECHK.TRANS64.TRYWAIT P1, [R4+URZ+0x13260], R3 ;  /* 0x01326003040075a7 */ /* 0x000ee4000802017f */
[----:B---3--:R-:W-:Y:S05]  /*10740*/  @!P1 BRA `(.L_x_15079) ;  /* 0x0000002800849947 */ /* 0x008fea0003800000 */
.L_x_15167:
[----:B------:R-:W-:Y:S05]  /*10750*/  @!P0 BRA `(.L_x_15080) ;  /* 0x0000000000048947 */ /* 0x000fea0003800000 */
[----:B------:R-:W-:Y:S01]  /*10760*/  BPT.TRAP 0x1 ;  /* 0x000000040000795c */ /* 0x000fe20000300000 */
.L_x_15080:
[----:B------:R-:W4:Y:S02]  /*10770*/  SYNCS.PHASECHK.TRANS64.TRYWAIT P1, [R5+URZ+0x13260], R0 ;  /* 0x01326000050075a7 */ /* 0x000f24000802017f */
[----:B----4-:R-:W-:Y:S05]  /*10780*/  @!P1 BRA `(.L_x_15081) ;  /* 0x0000002800889947 */ /* 0x010fea0003800000 */
.L_x_15168:
[----:B------:R-:W-:Y:S05]  /*10790*/  @!P0 BRA `(.L_x_15082) ;  /* 0x0000000000048947 */ /* 0x000fea0003800000 */
[----:B------:R-:W-:Y:S01]  /*107a0*/  BPT.TRAP 0x1 ;  /* 0x000000040000795c */ /* 0x000fe20000300000 */
.L_x_15082:
[----:B------:R-:W5:Y:S02]  /*107b0*/  SYNCS.PHASECHK.TRANS64.TRYWAIT P1, [R4+URZ+0x13280], R3 ;  /* 0x01328003040075a7 */ /* 0x000f64000802017f */
[----:B-----5:R-:W-:Y:S05]  /*107c0*/  @!P1 BRA `(.L_x_15083) ;  /* 0x00000028008c9947 */ /* 0x020fea0003800000 */
.L_x_15169:
[----:B------:R-:W-:Y:S05]  /*107d0*/  @!P0 BRA `(.L_x_15084) ;  /* 0x0000000000048947 */ /* 0x000fea0003800000 */
[----:B------:R-:W-:Y:S01]  /*107e0*/  BPT.TRAP 0x1 ;  /* 0x000000040000795c */ /* 0x000fe20000300000 */
.L_x_15084:
[----:B------:R0:W0:Y:S02]  /*107f0*/  SYNCS.PHASECHK.TRANS64.TRYWAIT P0, [R5+URZ+0x13280], R0 ;  /* 0x01328000050075a7 */ /* 0x000024000800017f */
[----:B0-----:R-:W-:Y:S05]  /*10800*/  @!P0 NANOSLEEP.SYNCS 0x989680 ;  /* 0x009896800000895d */ /* 0x001fea0003900000 */
[----:B------:R-:W0:Y:S02]  /*10810*/  @!P0 SYNCS.PHASECHK.TRANS64 P0, [R5+URZ+0x13280], R0 ;  /* 0x01328000050085a7 */ /* 0x000e24000800007f */
[----:B0-----:R-:W-:Y:S05]  /*10820*/  @!P0 BRA `(.L_x_15084) ;  /* 0xfffffffc00f08947 */ /* 0x001fea000383ffff */
.L_x_15072:
[----:B------:R-:W-:Y:S05]  /*10830*/  BSYNC B0 ;  /* 0x0000000000007941 */ /* 0x000fea0003800000 */
.L_x_15071:
[----:B------:R-:W-:Y:S05]  /*10840*/  EXIT ;  /* 0x000000000000794d */ /* 0x000fea0003800000 */
.L_x_14959:
[----:B0-----:R-:W-:-:S04]  /*10850*/  IMAD.U32 R3, RZ, RZ, UR45 ;  /* 0x0000002dff037e24 */ /* 0x001fc8000f8e00ff */
[----:B------:R0:W1:Y:S03]  /*10860*/  SYNCS.PHASECHK.TRANS64.TRYWAIT P1, [R3+URZ+0x13200], R0 ;  /* 0x01320000030075a7 */ /* 0x000066000802017f */
[----:B-1----:R-:W-:Y:S05]  /*10870*/  @!P1 NANOSLEEP.SYNCS 0x989680 ;  /* 0x009896800000995d */ /* 0x002fea0003900000 */
[----:B------:R-:W1:Y:S02]  /*10880*/  @!P1 SYNCS.PHASECHK.TRANS64 P1, [R3+URZ+0x13200], R0 ;  /* 0x01320000030095a7 */ /* 0x000e64000802007f */
[----:B-1----:R-:W-:Y:S05]  /*10890*/  @!P1 BRA `(.L_x_14959) ;  /* 0xfffffffc00ec9947 */ /* 0x002fea000383ffff */
[----:B------:R-:W-:Y:S05]  /*108a0*/  BRA `(.L_x_15085) ;  /* 0xffffff0c00d47947 */ /* 0x000fea000383ffff */
.L_x_14963:
[----:B-1----:R1:W2:Y:S02]  /*108b0*/  SYNCS.PHASECHK.TRANS64.TRYWAIT P1, [R3+URZ+0x13230], R0 ;  /* 0x01323000030075a7 */ /* 0x0022a4000802017f */
[----:B--2---:R-:W-:Y:S05]  /*108c0*/  @!P1 NANOSLEEP.SYNCS 0x989680 ;  /* 0x009896800000995d */ /* 0x004fea0003900000 */
[----:B------:R-:W2:Y:S02]  /*108d0*/  @!P1 SYNCS.PHASECHK.TRANS64 P1, [R3+URZ+0x13230], R0 ;  /* 0x01323000030095a7 */ /* 0x000ea4000802007f */
[----:B--2---:R-:W-:Y:S05]  /*108e0*/  @!P1 BRA `(.L_x_14963) ;  /* 0xfffffffc00f09947 */ /* 0x004fea000383ffff */
[----:B------:R-:W-:Y:S05]  /*108f0*/  BRA `(.L_x_14962) ;  /* 0xffffff0c00f07947 */ /* 0x000fea000383ffff */
.L_x_14969:
[----:B-1----:R-:W-:-:S04]  /*10900*/  IMAD.U32 R9, RZ, RZ, UR21 ;  /* 0x00000015ff097e24 */ /* 0x002fc8000f8e00ff */
[----:B------:R1:W2:Y:S03]  /*10910*/  SYNCS.PHASECHK.TRANS64.TRYWAIT P1, [R9+URZ+0x13230], R0 ;  /* 0x01323000090075a7 */ /* 0x0002a6000802017f */
[----:B--2---:R-:W-:Y:S05]  /*10920*/  @!P1 NANOSLEEP.SYNCS 0x989680 ;  /* 0x009896800000995d */ /* 0x004fea0003900000 */
[----:B------:R-:W2:Y:S02]  /*10930*/  @!P1 SYNCS.PHASECHK.TRANS64 P1, [R9+URZ+0x13230], R0 ;  /* 0x01323000090095a7 */ /* 0x000ea4000802007f */
[----:B--2---:R-:W-:Y:S05]  /*10940*/  @!P1 BRA `(.L_x_14969) ;  /* 0xfffffffc00ec9947 */ /* 0x004fea000383ffff */
[----:B------:R-:W-:Y:S05]  /*10950*/  BRA `(.L_x_14968) ;  /* 0xffffff3800a07947 */ /* 0x000fea000383ffff */
.L_x_14973:
[----:B-1----:R-:W-:-:S04]  /*10960*/  IMAD.U32 R9, RZ, RZ, UR11 ;  /* 0x0000000bff097e24 */ /* 0x002fc8000f8e00ff */
[----:B------:R1:W2:Y:S03]  /*10970*/  SYNCS.PHASECHK.TRANS64.TRYWAIT P1, [R9+URZ+0x13250], R0 ;  /* 0x01325000090075a7 */ /* 0x0002a6000802017f */
[----:B--2---:R-:W-:Y:S05]  /*10980*/  @!P1 NANOSLEEP.SYNCS 0x989680 ;  /* 0x009896800000995d */ /* 0x004fea0003900000 */
[----:B------:R-:W2:Y:S02]  /*10990*/  @!P1 SYNCS.PHASECHK.TRANS64 P1, [R9+URZ+0x13250], R0 ;  /* 0x01325000090095a7 */ /* 0x000ea4000802007f */
[----:B--2---:R-:W-:Y:S05]  /*109a0*/  @!P1 BRA `(.L_x_14973) ;  /* 0xfffffffc00ec9947 */ /* 0x004fea000383ffff */
[----:B------:R-:W-:Y:S05]  /*109b0*/  BRA `(.L_x_14972) ;  /* 0xffffff3c00ac7947 */ /* 0x000fea000383ffff */
.L_x_14981:
[----:B-1----:R-:W-:-:S04]  /*109c0*/  IMAD.U32 R11, RZ, RZ, UR20 ;  /* 0x00000014ff0b7e24 */ /* 0x002fc8000f8e00ff */
[----:B------:R1:W2:Y:S03]  /*109d0*/  SYNCS.PHASECHK.TRANS64.TRYWAIT P1, [R11+URZ+0x13230], R0 ;  /* 0x013230000b0075a7 */ /* 0x0002a6000802017f */
[----:B--2---:R-:W-:Y:S05]  /*109e0*/  @!P1 NANOSLEEP.SYNCS 0x989680 ;  /* 0x009896800000995d */ /* 0x004fea0003900000 */
[----:B------:R-:W2:Y:S02]  /*109f0*/  @!P1 SYNCS.PHASECHK.TRANS64 P1, [R11+URZ+0x13230], R0 ;  /* 0x013230000b0095a7 */ /* 0x000ea4000802007f */
[----:B--2---:R-:W-:Y:S05]  /*10a00*/  @!P1 BRA `(.L_x_14981) ;  /* 0xfffffffc00ec9947 */ /* 0x004fea000383ffff */
[----:B------:R-:W-:Y:S05]  /*10a10*/  BRA `(.L_x_14980) ;  /* 0xffffff6400f87947 */ /* 0x000fea000383ffff */
.L_x_14985:
[----:B-1----:R-:W-:-:S04]  /*10a20*/  IMAD.U32 R11, RZ, RZ, UR11 ;  /* 0x0000000bff0b7e24 */ /* 0x002fc8000f8e00ff */
[----:B------:R1:W2:Y:S03]  /*10a30*/  SYNCS.PHASECHK.TRANS64.TRYWAIT P1, [R11+URZ+0x13250], R0 ;  /* 0x013250000b0075a7 */ /* 0x0002a6000802017f */
[----:B--2---:R-:W-:Y:S05]  /*10a40*/  @!P1 NANOSLEEP.SYNCS 0x989680 ;  /* 0x009896800000995d */ /* 0x004fea0003900000 */
[----:B------:R-:W2:Y:S02]  /*10a50*/  @!P1 SYNCS.PHASECHK.TRANS64 P1, [R11+URZ+0x13250], R0 ;  /* 0x013250000b0095a7 */ /* 0x000ea4000802007f */
[----:B--2---:R-:W-:Y:S05]  /*10a60*/  @!P1 BRA `(.L_x_14985) ;  /* 0xfffffffc00ec9947 */ /* 0x004fea000383ffff */
[----:B------:R-:W-:Y:S05]  /*10a70*/  BRA `(.L_x_14984) ;  /* 0xffffff6c00047947 */ /* 0x000fea000383ffff */
.L_x_14992:
[----:B-1----:R-:W-:-:S04]  /*10a80*/  IMAD.U32 R6, RZ, RZ, UR14 ;  /* 0x0000000eff067e24 */ /* 0x002fc8000f8e00ff */
[----:B------:R1:W2:Y:S03]  /*10a90*/  SYNCS.PHASECHK.TRANS64.TRYWAIT P1, [R6+URZ+0x13250], R5 ;  /* 0x01325005060075a7 */ /* 0x0002a6000802017f */
[----:B--2---:R-:W-:Y:S05]  /*10aa0*/  @!P1 NANOSLEEP.SYNCS 0x989680 ;  /* 0x009896800000995d */ /* 0x004fea0003900000 */
[----:B------:R-:W2:Y:S02]  /*10ab0*/  @!P1 SYNCS.PHASECHK.TRANS64 P1, [R6+URZ+0x13250], R5 ;  /* 0x01325005060095a7 */ /* 0x000ea4000802007f */
[----:B--2---:R-:W-:Y:S05]  /*10ac0*/  @!P1 BRA `(.L_x_14992) ;  /* 0xfffffffc00ec9947 */ /* 0x004fea000383ffff */
[----:B------:R-:W-:Y:S05]  /*10ad0*/  BRA `(.L_x_14991) ;  /* 0xffffff8800447947 */ /* 0x000fea000383ffff */
.L_x_15014:
        /* <DEDUP_REMOVED lines=10> */
.L_x_15086:
[----:B------:R-:W-:Y:S05]  /*10b80*/  BRA `(.L_x_15087) ;  /* 0xffffffb800bc7947 */ /* 0x000fea000383ffff */
.L_x_15017:
[----:B0-----:R-:W2:Y:S02]  /*10b90*/  LDL R2, [R1+0x4] ;  /* 0x0000040001027983 */ /* 0x001ea40000100800 */
[----:B--2---:R0:W2:Y:S02]  /*10ba0*/  SYNCS.PHASECHK.TRANS64.TRYWAIT P0, [R0+URZ+0x13280], R2 ;  /* 0x01328002000075a7 */ /* 0x0040a4000800017f */
[----:B--2---:R-:W-:Y:S05]  /*10bb0*/  @!P0 NANOSLEEP.SYNCS 0x989680 ;  /* 0x009896800000895d */ /* 0x004fea0003900000 */
[----:B------:R-:W2:Y:S02]  /*10bc0*/  @!P0 SYNCS.PHASECHK.TRANS64 P0, [R0+URZ+0x13280], R2 ;  /* 0x01328002000085a7 */ /* 0x000ea4000800007f */
[----:B--2---:R-:W-:Y:S05]  /*10bd0*/  @!P0 BRA `(.L_x_15017) ;  /* 0xfffffffc00ec8947 */ /* 0x004fea000383ffff */
[----:B------:R-:W-:Y:S05]  /*10be0*/  BRA `(.L_x_15088) ;  /* 0xffffffbc00f47947 */ /* 0x000fea000383ffff */
.L_x_15018:
        /* <DEDUP_REMOVED lines=8> */
.L_x_15090:
[----:B------:R-:W-:Y:S05]  /*10c70*/  BSYNC B0 ;  /* 0x0000000000007941 */ /* 0x000fea0003800000 */
.L_x_15089:
        /* <DEDUP_REMOVED lines=9> */
.L_x_15091:
[----:B------:R-:W-:Y:S02]  /*10d10*/  IMAD.SHL.U32 R18, R18, 0x10, RZ ;  /* 0x0000001012127824 */ /* 0x000fe400078e00ff */
[----:B------:R-:W-:-:S03]  /*10d20*/  IMAD.MOV.U32 R10, RZ, RZ, R14 ;  /* 0x000000ffff0a7224 */ /* 0x000fc600078e000e */
[----:B------:R-:W-:-:S04]  /*10d30*/  LOP3.LUT R18, R18, 0x30, RZ, 0xc0, !PT ;  /* 0x0000003012127812 */ /* 0x000fc800078ec0ff */
        /* <DEDUP_REMOVED lines=12> */
.L_x_15092:
        /* <DEDUP_REMOVED lines=11> */
.L_x_15093:
[----:B------:R-:W-:Y:S02]  /*10eb0*/  IMAD.MOV.U32 R13, RZ, RZ, R3 ;  /* 0x000000ffff0d7224 */ /* 0x000fe400078e0003 */
        /* <DEDUP_REMOVED lines=10> */
.L_x_15094:
        /* <DEDUP_REMOVED lines=10> */
.L_x_15095:
        /* <DEDUP_REMOVED lines=10> */
.L_x_15096:
        /* <DEDUP_REMOVED lines=11> */
.L_x_15097:
        /* <DEDUP_REMOVED lines=8> */
.L_x_15098:
        /* <DEDUP_REMOVED lines=13> */
.L_x_15099:
[----:B------:R-:W-:Y:S01]  /*112a0*/  IMAD.MOV.U32 R2, RZ, RZ, R14 ;  /* 0x000000ffff027224 */ /* 0x000fe200078e000e */
[----:B------:R-:W-:-:S04]  /*112b0*/  LOP3.LUT R20, R20, 0xffffffdf, RZ, 0xc0, !PT ;  /* 0xffffffdf14147812 */ /* 0x000fc800078ec0ff */
[----:B------:R-:W-:-:S05]  /*112c0*/  @P0 LOP3.LUT R20, R20, 0x20, RZ, 0xfc, !PT ;  /* 0x0000002014140812 */ /* 0x000fca00078efcff */
[----:B------:R1:W-:Y:S01]  /*112d0*/  STL [R1+0x8], R20 ;  /* 0x0000081401007387 */ /* 0x0003e20000100800 */
[----:B------:R-:W-:Y:S05]  /*112e0*/  BRA `(.L_x_15100) ;  /* 0xffffffbc00887947 */ /* 0x000fea000383ffff */
.L_x_15023:
[----:B---3--:R-:W3:Y:S02]  /*112f0*/  LDL R2, [R1+0x4] ;  /* 0x0000040001027983 */ /* 0x008ee40000100800 */
[----:B---3--:R3:W4:Y:S02]  /*11300*/  SYNCS.PHASECHK.TRANS64.TRYWAIT P0, [R0+URZ+0x13240], R2 ;  /* 0x01324002000075a7 */ /* 0x008724000800017f */
[----:B----4-:R-:W-:Y:S05]  /*11310*/  @!P0 NANOSLEEP.SYNCS 0x989680 ;  /* 0x009896800000895d */ /* 0x010fea0003900000 */
[----:B------:R-:W4:Y:S02]  /*11320*/  @!P0 SYNCS.PHASECHK.TRANS64 P0, [R0+URZ+0x13240], R2 ;  /* 0x01324002000085a7 */ /* 0x000f24000800007f */
[----:B----4-:R-:W-:Y:S05]  /*11330*/  @!P0 BRA `(.L_x_15023) ;  /* 0xfffffffc00ec8947 */ /* 0x010fea000383ffff */
[----:B------:R-:W-:Y:S05]  /*11340*/  BRA `(.L_x_15101) ;  /* 0xffffffbc00e87947 */ /* 0x000fea000383ffff */
.L_x_15024:
[----:B------:R-:W-:Y:S01]  /*11350*/  BSSY B0, `(.L_x_15102) ;  /* 0x0000008000007945 */ /* 0x000fe20003800000 */
[----:B------:R-:W-:Y:S02]  /*11360*/  IMAD.MOV.U32 R13, RZ, RZ, R5 ;  /* 0x000000ffff0d7224 */ /* 0x000fe400078e0005 */
[----:B------:R-:W-:Y:S02]  /*11370*/  IMAD.MOV.U32 R12, RZ, RZ, RZ ;  /* 0x000000ffff0c7224 */ /* 0x000fe400078e00ff */
[----:B------:R-:W-:Y:S02]  /*11380*/  IMAD.MOV.U32 R11, RZ, RZ, 0x1c1f ;  /* 0x00001c1fff0b7424 */ /* 0x000fe400078e00ff */
[----:B------:R-:W-:-:S07]  /*11390*/  IMAD.MOV.U32 R15, RZ, RZ, -0x1 ;  /* 0xffffffffff0f7424 */ /* 0x000fce00078e00ff */
[----:B-12--5:R-:W-:Y:S05]  /*113a0*/  WARPSYNC.COLLECTIVE R15, `(.L_x_15103) ;  /* 0x000000000f087348 */ /* 0x026fea0003c00000 */
[----:B------:R0:W3:Y:S02]  /*113b0*/  SHFL.IDX P6, R14, R13, R12, R11 ;  /* 0x0000000c0d0e7389 */ /* 0x0000e400000c000b */
[----:B0123-5:R-:W-:Y:S01]  /*113c0*/  ENDCOLLECTIVE ;  /* 0x000000000000791b */ /* 0x02ffe20003800000 */
.L_x_15103:
[----:B------:R-:W-:Y:S05]  /*113d0*/  BSYNC B0 ;  /* 0x0000000000007941 */ /* 0x000fea0003800000 */
.L_x_15102:
        /* <DEDUP_REMOVED lines=10> */
.L_x_15104:
        /* <DEDUP_REMOVED lines=8> */
.L_x_15105:
        /* <DEDUP_REMOVED lines=14> */
.L_x_15106:
[----:B------:R-:W-:Y:S02]  /*115e0*/  IMAD.MOV.U32 R13, RZ, RZ, R5 ;  /* 0x000000ffff0d7224 */ /* 0x000fe400078e0005 */
[----:B------:R-:W-:Y:S02]  /*115f0*/  IMAD.MOV.U32 R12, RZ, RZ, 0x2 ;  /* 0x00000002ff0c7424 */ /* 0x000fe400078e00ff */
[----:B------:R-:W-:-:S07]  /*11600*/  IMAD.MOV.U32 R3, RZ, RZ, R14 ;  /* 0x000000ffff037224 */ /* 0x000fce00078e000e */
[----:B------:R-:W-:Y:S05]  /*11610*/  WARPSYNC.COLLECTIVE R15, `(.L_x_15107) ;  /* 0x000000000f087348 */ /* 0x000fea0003c00000 */
[----:B------:R0:W1:Y:S02]  /*11620*/  SHFL.IDX P6, R14, R13, R12, R11 ;  /* 0x0000000c0d0e7389 */ /* 0x00006400000c000b */
[----:B01----:R-:W-:Y:S01]  /*11630*/  ENDCOLLECTIVE ;  /* 0x000000000000791b */ /* 0x003fe20003800000 */
.L_x_15107:
        /* <DEDUP_REMOVED lines=14> */
.L_x_15108:
[----:B------:R-:W-:Y:S02]  /*11720*/  IMAD.MOV.U32 R13, RZ, RZ, R5 ;  /* 0x000000ffff0d7224 */ /* 0x000fe400078e0005 */
[----:B------:R-:W-:Y:S02]  /*11730*/  IMAD.MOV.U32 R12, RZ, RZ, 0x3 ;  /* 0x00000003ff0c7424 */ /* 0x000fe400078e00ff */
[----:B------:R-:W-:-:S07]  /*11740*/  IMAD.MOV.U32 R3, RZ, RZ, R14 ;  /* 0x000000ffff037224 */ /* 0x000fce00078e000e */
[----:B------:R-:W-:Y:S05]  /*11750*/  WARPSYNC.COLLECTIVE R15, `(.L_x_15109) ;  /* 0x000000000f087348 */ /* 0x000fea0003c00000 */
[----:B------:R0:W1:Y:S02]  /*11760*/  SHFL.IDX P6, R14, R13, R12, R11 ;  /* 0x0000000c0d0e7389 */ /* 0x00006400000c000b */
[----:B01----:R-:W-:Y:S01]  /*11770*/  ENDCOLLECTIVE ;  /* 0x000000000000791b */ /* 0x003fe20003800000 */
.L_x_15109:
        /* <DEDUP_REMOVED lines=10> */
.L_x_15110:
        /* <DEDUP_REMOVED lines=10> */
.L_x_15111:
        /* <DEDUP_REMOVED lines=11> */
.L_x_15112:
[----:B------:R-:W-:Y:S05]  /*11970*/  BRA `(.L_x_15113) ;  /* 0xffffffbc00707947 */ /* 0x000fea000383ffff */
.L_x_15031:
        /* <DEDUP_REMOVED lines=8> */
.L_x_15114:
[----:B------:R-:W-:-:S05]  /*11a00*/  IMAD R6, R6, 0xc0, R10 ;  /* 0x000000c006067824 */ /* 0x000fca00078e020a */
[----:B------:R-:W-:Y:S01]  /*11a10*/  ISETP.GE.AND P1, PT, R6, UR37, PT ;  /* 0x0000002506007c0c */ /* 0x000fe2000bf26270 */
[----:B------:R-:W-:Y:S02]  /*11a20*/  IMAD.MOV.U32 R13, RZ, RZ, R0 ;  /* 0x000000ffff0d7224 */ /* 0x000fe400078e0000 */
[----:B------:R-:W-:-:S10]  /*11a30*/  IMAD.MOV.U32 R2, RZ, RZ, R14 ;  /* 0x000000ffff027224 */ /* 0x000fd400078e000e */
[----:B------:R-:W-:Y:S05]  /*11a40*/  WARPSYNC.COLLECTIVE R15, `(.L_x_15115) ;  /* 0x000000000f087348 */ /* 0x000fea0003c00000 */
[----:B------:R0:W1:Y:S02]  /*11a50*/  SHFL.IDX P6, R14, R13, R12, R11 ;  /* 0x0000000c0d0e7389 */ /* 0x00006400000c000b */
[----:B01----:R-:W-:Y:S01]  /*11a60*/  ENDCOLLECTIVE ;  /* 0x000000000000791b */ /* 0x003fe20003800000 */
.L_x_15115:
[----:B------:R-:W-:Y:S02]  /*11a70*/  IMAD.MOV.U32 R13, RZ, RZ, R4 ;  /* 0x000000ffff0d7224 */ /* 0x000fe400078e0004 */
[----:B------:R-:W-:Y:S02]  /*11a80*/  IMAD.MOV.U32 R12, RZ, RZ, 0x1 ;  /* 0x00000001ff0c7424 */ /* 0x000fe400078e00ff */
[----:B------:R-:W-:-:S07]  /*11a90*/  IMAD.MOV.U32 R3, RZ, RZ, R14 ;  /* 0x000000ffff037224 */ /* 0x000fce00078e000e */
[----:B------:R-:W-:Y:S05]  /*11aa0*/  WARPSYNC.COLLECTIVE R15, `(.L_x_15116) ;  /* 0x000000000f087348 */ /* 0x000fea0003c00000 */
[----:B------:R0:W1:Y:S02]  /*11ab0*/  SHFL.IDX P6, R14, R13, R12, R11 ;  /* 0x0000000c0d0e7389 */ /* 0x00006400000c000b */
[----:B01----:R-:W-:Y:S01]  /*11ac0*/  ENDCOLLECTIVE ;  /* 0x000000000000791b */ /* 0x003fe20003800000 */
.L_x_15116:
        /* <DEDUP_REMOVED lines=16> */
.L_x_15117:
[----:B------:R-:W-:Y:S02]  /*11bd0*/  IMAD.MOV.U32 R13, RZ, RZ, R4 ;  /* 0x000000ffff0d7224 */ /* 0x000fe400078e0004 */
[----:B------:R-:W-:Y:S02]  /*11be0*/  IMAD.MOV.U32 R12, RZ, RZ, 0x2 ;  /* 0x00000002ff0c7424 */ /* 0x000fe400078e00ff */
[----:B------:R-:W-:-:S07]  /*11bf0*/  IMAD.MOV.U32 R3, RZ, RZ, R14 ;  /* 0x000000ffff037224 */ /* 0x000fce00078e000e */
[----:B------:R-:W-:Y:S05]  /*11c00*/  WARPSYNC.COLLECTIVE R15, `(.L_x_15118) ;  /* 0x000000000f087348 */ /* 0x000fea0003c00000 */
[----:B------:R0:W1:Y:S02]  /*11c10*/  SHFL.IDX P6, R14, R13, R12, R11 ;  /* 0x0000000c0d0e7389 */ /* 0x00006400000c000b */
[----:B01----:R-:W-:Y:S01]  /*11c20*/  ENDCOLLECTIVE ;  /* 0x000000000000791b */ /* 0x003fe20003800000 */
.L_x_15118:
        /* <DEDUP_REMOVED lines=16> */
.L_x_15119:
[----:B------:R-:W-:Y:S02]  /*11d30*/  IMAD.MOV.U32 R13, RZ, RZ, R4 ;  /* 0x000000ffff0d7224 */ /* 0x000fe400078e0004 */
[----:B------:R-:W-:Y:S02]  /*11d40*/  IMAD.MOV.U32 R12, RZ, RZ, 0x3 ;  /* 0x00000003ff0c7424 */ /* 0x000fe400078e00ff */
[----:B------:R-:W-:-:S07]  /*11d50*/  IMAD.MOV.U32 R3, RZ, RZ, R14 ;  /* 0x000000ffff037224 */ /* 0x000fce00078e000e */
[----:B------:R-:W-:Y:S05]  /*11d60*/  WARPSYNC.COLLECTIVE R15, `(.L_x_15120) ;  /* 0x000000000f087348 */ /* 0x000fea0003c00000 */
[----:B------:R0:W1:Y:S02]  /*11d70*/  SHFL.IDX P6, R14, R13, R12, R11 ;  /* 0x0000000c0d0e7389 */ /* 0x00006400000c000b */
[----:B01----:R-:W-:Y:S01]  /*11d80*/  ENDCOLLECTIVE ;  /* 0x000000000000791b */ /* 0x003fe20003800000 */
.L_x_15120:
        /* <DEDUP_REMOVED lines=10> */
.L_x_15121:
        /* <DEDUP_REMOVED lines=12> */
.L_x_15122:
        /* <DEDUP_REMOVED lines=15> */
.L_x_15123:
[----:B------:R-:W-:Y:S02]  /*11fe0*/  IMAD.MOV.U32 R13, RZ, RZ, R7 ;  /* 0x000000ffff0d7224 */ /* 0x000fe400078e0007 */
[----:B------:R-:W-:Y:S02]  /*11ff0*/  IMAD.MOV.U32 R12, RZ, RZ, 0x1 ;  /* 0x00000001ff0c7424 */ /* 0x000fe400078e00ff */
[----:B------:R-:W-:-:S07]  /*12000*/  IMAD.MOV.U32 R2, RZ, RZ, R14 ;  /* 0x000000ffff027224 */ /* 0x000fce00078e000e */
[----:B------:R-:W-:Y:S05]  /*12010*/  WARPSYNC.COLLECTIVE R15, `(.L_x_15124) ;  /* 0x000000000f087348 */ /* 0x000fea0003c00000 */
[----:B------:R0:W1:Y:S02]  /*12020*/  SHFL.IDX P6, R14, R13, R12, R11 ;  /* 0x0000000c0d0e7389 */ /* 0x00006400000c000b */
[----:B01----:R-:W-:Y:S01]  /*12030*/  ENDCOLLECTIVE ;  /* 0x000000000000791b */ /* 0x003fe20003800000 */
.L_x_15124:
        /* <DEDUP_REMOVED lines=12> */
.L_x_15125:
[----:B------:R-:W-:Y:S05]  /*12100*/  BRA `(.L_x_15126) ;  /* 0xffffffc0005c7947 */ /* 0x000fea000383ffff */
.L_x_15034:
[----:B0-----:R0:W1:Y:S02]  /*12110*/  SYNCS.PHASECHK.TRANS64.TRYWAIT P0, [R16+URZ+0x13220], R3 ;  /* 0x01322003100075a7 */ /* 0x001064000800017f */
[----:B-1----:R-:W-:Y:S05]  /*12120*/  @!P0 NANOSLEEP.SYNCS 0x989680 ;  /* 0x009896800000895d */ /* 0x002fea0003900000 */
[----:B------:R-:W1:Y:S02]  /*12130*/  @!P0 SYNCS.PHASECHK.TRANS64 P0, [R16+URZ+0x13220], R3 ;  /* 0x01322003100085a7 */ /* 0x000e64000800007f */
[----:B-1----:R-:W-:Y:S05]  /*12140*/  @!P0 BRA `(.L_x_15034) ;  /* 0xfffffffc00f08947 */ /* 0x002fea000383ffff */
[----:B------:R-:W-:Y:S05]  /*12150*/  BRA `(.L_x_15127) ;  /* 0xffffffc000b87947 */ /* 0x000fea000383ffff */
.L_x_15038:
[----:B0-----:R0:W1:Y:S02]  /*12160*/  SYNCS.PHASECHK.TRANS64.TRYWAIT P0, [R0+URZ+0x13280], R29 ;  /* 0x0132801d000075a7 */ /* 0x001064000800017f */
[----:B-1----:R-:W-:Y:S05]  /*12170*/  @!P0 NANOSLEEP.SYNCS 0x989680 ;  /* 0x009896800000895d */ /* 0x002fea0003900000 */
[----:B------:R-:W1:Y:S02]  /*12180*/  @!P0 SYNCS.PHASECHK.TRANS64 P0, [R0+URZ+0x13280], R29 ;  /* 0x0132801d000085a7 */ /* 0x000e64000800007f */
[----:B-1----:R-:W-:Y:S05]  /*12190*/  @!P0 BRA `(.L_x_15038) ;  /* 0xfffffffc00f08947 */ /* 0x002fea000383ffff */
[----:B------:R-:W-:Y:S05]  /*121a0*/  BRA `(.L_x_15128) ;  /* 0xffffffc800007947 */ /* 0x000fea000383ffff */
.L_x_15039:
        /* <DEDUP_REMOVED lines=8> */
.L_x_15130:
[----:B------:R-:W-:Y:S05]  /*12230*/  BSYNC B0 ;  /* 0x0000000000007941 */ /* 0x000fea0003800000 */
.L_x_15129:
        /* <DEDUP_REMOVED lines=10> */
.L_x_15131:
        /* <DEDUP_REMOVED lines=11> */
.L_x_15132:
        /* <DEDUP_REMOVED lines=10> */
.L_x_15133:
        /* <DEDUP_REMOVED lines=11> */
.L_x_15134:
        /* <DEDUP_REMOVED lines=10> */
.L_x_15135:
        /* <DEDUP_REMOVED lines=11> */
.L_x_15136:
        /* <DEDUP_REMOVED lines=10> */
.L_x_15137:
[----:B------:R-:W-:Y:S02]  /*126d0*/  IMAD.MOV.U32 R13, RZ, RZ, R18 ;  /* 0x000000ffff0d7224 */ /* 0x000fe400078e0012 */
[----:B------:R-:W-:Y:S02]  /*126e0*/  IMAD.MOV.U32 R12, RZ, RZ, RZ ;  /* 0x000000ffff0c7224 */ /* 0x000fe400078e00ff */
[----:B------:R-:W-:Y:S02]  /*126f0*/  IMAD.SHL.U32 R3, R3, 0x10, RZ ;  /* 0x0000001003037824 */ /* 0x000fe400078e00ff */
[----:B------:R-:W-:-:S07]  /*12700*/  IMAD.MOV.U32 R2, RZ, RZ, R14 ;  /* 0x000000ffff027224 */ /* 0x000fce00078e000e */
[----:B------:R-:W-:Y:S05]  /*12710*/  WARPSYNC.COLLECTIVE R15, `(.L_x_15138) ;  /* 0x000000000f087348 */ /* 0x000fea0003c00000 */
[----:B------:R0:W1:Y:S02]  /*12720*/  SHFL.IDX P6, R14, R13, R12, R11 ;  /* 0x0000000c0d0e7389 */ /* 0x00006400000c000b */
[----:B01----:R-:W-:Y:S01]  /*12730*/  ENDCOLLECTIVE ;  /* 0x000000000000791b */ /* 0x003fe20003800000 */
.L_x_15138:
        /* <DEDUP_REMOVED lines=12> */
.L_x_15139:
[----:B------:R-:W-:Y:S01]  /*12800*/  IMAD.MOV.U32 R2, RZ, RZ, R14 ;  /* 0x000000ffff027224 */ /* 0x000fe200078e000e */
[----:B------:R-:W-:Y:S06]  /*12810*/  BRA `(.L_x_15140) ;  /* 0xffffffc400687947 */ /* 0x000fec000383ffff */
.L_x_15044:
[----:B---3--:R3:W4:Y:S02]  /*12820*/  SYNCS.PHASECHK.TRANS64.TRYWAIT P0, [R0+URZ+0x13240], R29 ;  /* 0x0132401d000075a7 */ /* 0x008724000800017f */
[----:B----4-:R-:W-:Y:S05]  /*12830*/  @!P0 NANOSLEEP.SYNCS 0x989680 ;  /* 0x009896800000895d */ /* 0x010fea0003900000 */
[----:B------:R-:W4:Y:S02]  /*12840*/  @!P0 SYNCS.PHASECHK.TRANS64 P0, [R0+URZ+0x13240], R29 ;  /* 0x0132401d000085a7 */ /* 0x000f24000800007f */
[----:B----4-:R-:W-:Y:S05]  /*12850*/  @!P0 BRA `(.L_x_15044) ;  /* 0xfffffffc00f08947 */ /* 0x010fea000383ffff */
[----:B------:R-:W-:Y:S05]  /*12860*/  BRA `(.L_x_15141) ;  /* 0xffffffc400c47947 */ /* 0x000fea000383ffff */
.L_x_15045:
        /* <DEDUP_REMOVED lines=8> */
.L_x_15143:
[----:B------:R-:W-:Y:S05]  /*128f0*/  BSYNC B0 ;  /* 0x0000000000007941 */ /* 0x000fea0003800000 */
.L_x_15142:
        /* <DEDUP_REMOVED lines=8> */
.L_x_15144:
[----:B------:R-:W-:Y:S02]  /*12980*/  IMAD.MOV.U32 R13, RZ, RZ, R5 ;  /* 0x000000ffff0d7224 */ /* 0x000fe400078e0005 */
[----:B------:R-:W-:Y:S02]  /*12990*/  IMAD.MOV.U32 R12, RZ, RZ, 0x1 ;  /* 0x00000001ff0c7424 */ /* 0x000fe400078e00ff */
[----:B------:R-:W-:-:S07]  /*129a0*/  IMAD.MOV.U32 R2, RZ, RZ, R14 ;  /* 0x000000ffff027224 */ /* 0x000fce00078e000e */
[----:B------:R-:W-:Y:S05]  /*129b0*/  WARPSYNC.COLLECTIVE R15, `(.L_x_15145) ;  /* 0x000000000f087348 */ /* 0x000fea0003c00000 */
[----:B------:R0:W1:Y:S02]  /*129c0*/  SHFL.IDX P6, R14, R13, R12, R11 ;  /* 0x0000000c0d0e7389 */ /* 0x00006400000c000b */
[----:B01----:R-:W-:Y:S01]  /*129d0*/  ENDCOLLECTIVE ;  /* 0x000000000000791b */ /* 0x003fe20003800000 */
.L_x_15145:
        /* <DEDUP_REMOVED lines=11> */
.L_x_15146:
[----:B------:R-:W-:Y:S02]  /*12a90*/  IMAD.MOV.U32 R13, RZ, RZ, R5 ;  /* 0x000000ffff0d7224 */ /* 0x000fe400078e0005 */
[----:B------:R-:W-:Y:S02]  /*12aa0*/  IMAD.MOV.U32 R12, RZ, RZ, 0x2 ;  /* 0x00000002ff0c7424 */ /* 0x000fe400078e00ff */
[----:B------:R-:W-:-:S07]  /*12ab0*/  IMAD.MOV.U32 R2, RZ, RZ, R14 ;  /* 0x000000ffff027224 */ /* 0x000fce00078e000e */
[----:B------:R-:W-:Y:S05]  /*12ac0*/  WARPSYNC.COLLECTIVE R15, `(.L_x_15147) ;  /* 0x000000000f087348 */ /* 0x000fea0003c00000 */
[----:B------:R0:W1:Y:S02]  /*12ad0*/  SHFL.IDX P6, R14, R13, R12, R11 ;  /* 0x0000000c0d0e7389 */ /* 0x00006400000c000b */
[----:B01----:R-:W-:Y:S01]  /*12ae0*/  ENDCOLLECTIVE ;  /* 0x000000000000791b */ /* 0x003fe20003800000 */
.L_x_15147:
        /* <DEDUP_REMOVED lines=11> */
.L_x_15148:
[----:B------:R-:W-:Y:S02]  /*12ba0*/  IMAD.MOV.U32 R13, RZ, RZ, R5 ;  /* 0x000000ffff0d7224 */ /* 0x000fe400078e0005 */
[----:B------:R-:W-:Y:S02]  /*12bb0*/  IMAD.MOV.U32 R12, RZ, RZ, 0x3 ;  /* 0x00000003ff0c7424 */ /* 0x000fe400078e00ff */
[----:B------:R-:W-:-:S07]  /*12bc0*/  IMAD.MOV.U32 R2, RZ, RZ, R14 ;  /* 0x000000ffff027224 */ /* 0x000fce00078e000e */
[----:B------:R-:W-:Y:S05]  /*12bd0*/  WARPSYNC.COLLECTIVE R15, `(.L_x_15149) ;  /* 0x000000000f087348 */ /* 0x000fea0003c00000 */
[----:B------:R0:W1:Y:S02]  /*12be0*/  SHFL.IDX P6, R14, R13, R12, R11 ;  /* 0x0000000c0d0e7389 */ /* 0x00006400000c000b */
[----:B01----:R-:W-:Y:S01]  /*12bf0*/  ENDCOLLECTIVE ;  /* 0x000000000000791b */ /* 0x003fe20003800000 */
.L_x_15149:
        /* <DEDUP_REMOVED lines=11> */
.L_x_15150:
[----:B------:R-:W-:Y:S02]  /*12cb0*/  IMAD.MOV.U32 R13, RZ, RZ, R8 ;  /* 0x000000ffff0d7224 */ /* 0x000fe400078e0008 */
[----:B------:R-:W-:Y:S02]  /*12cc0*/  IMAD.MOV.U32 R12, RZ, RZ, RZ ;  /* 0x000000ffff0c7224 */ /* 0x000fe400078e00ff */
[----:B------:R-:W-:-:S07]  /*12cd0*/  IMAD.MOV.U32 R2, RZ, RZ, R14 ;  /* 0x000000ffff027224 */ /* 0x000fce00078e000e */
[----:B------:R-:W-:Y:S05]  /*12ce0*/  WARPSYNC.COLLECTIVE R15, `(.L_x_15151) ;  /* 0x000000000f087348 */ /* 0x000fea0003c00000 */
[----:B------:R0:W1:Y:S02]  /*12cf0*/  SHFL.IDX P6, R14, R13, R12, R11 ;  /* 0x0000000c0d0e7389 */ /* 0x00006400000c000b */
[----:B01----:R-:W-:Y:S01]  /*12d00*/  ENDCOLLECTIVE ;  /* 0x000000000000791b */ /* 0x003fe20003800000 */
.L_x_15151:
        /* <DEDUP_REMOVED lines=11> */
.L_x_15152:
[----:B------:R-:W-:Y:S01]  /*12dc0*/  IMAD.MOV.U32 R2, RZ, RZ, R14 ;  /* 0x000000ffff027224 */ /* 0x000fe200078e000e */
[----:B------:R-:W-:Y:S06]  /*12dd0*/  BRA `(.L_x_15153) ;  /* 0xffffffc400587947 */ /* 0x000fec000383ffff */
.L_x_15050:
[----:B0-----:R0:W2:Y:S02]  /*12de0*/  SYNCS.PHASECHK.TRANS64.TRYWAIT P2, [R2+URZ+0x13270], R0 ;  /* 0x01327000020075a7 */ /* 0x0010a4000804017f */
[----:B--2---:R-:W-:Y:S05]  /*12df0*/  @!P2 NANOSLEEP.SYNCS 0x989680 ;  /* 0x009896800000a95d */ /* 0x004fea0003900000 */
[----:B------:R-:W2:Y:S02]  /*12e00*/  @!P2 SYNCS.PHASECHK.TRANS64 P2, [R2+URZ+0x13270], R0 ;  /* 0x013270000200a5a7 */ /* 0x000ea4000804007f */
[----:B--2---:R-:W-:Y:S05]  /*12e10*/  @!P2 BRA `(.L_x_15050) ;  /* 0xfffffffc00f0a947 */ /* 0x004fea000383ffff */
[----:B------:R-:W-:Y:S05]  /*12e20*/  BRA `(.L_x_15154) ;  /* 0xffffffc400bc7947 */ /* 0x000fea000383ffff */
.L_x_15052:
[----:B0-----:R0:W2:Y:S02]  /*12e30*/  SYNCS.PHASECHK.TRANS64.TRYWAIT P2, [R2+URZ+0x13260], R3 ;  /* 0x01326003020075a7 */ /* 0x0010a4000804017f */
[----:B--2---:R-:W-:Y:S05]  /*12e40*/  @!P2 NANOSLEEP.SYNCS 0x989680 ;  /* 0x009896800000a95d */ /* 0x004fea0003900000 */
[----:B------:R-:W2:Y:S02]  /*12e50*/  @!P2 SYNCS.PHASECHK.TRANS64 P2, [R2+URZ+0x13260], R3 ;  /* 0x013260030200a5a7 */ /* 0x000ea4000804007f */
[----:B--2---:R-:W-:Y:S05]  /*12e60*/  @!P2 BRA `(.L_x_15052) ;  /* 0xfffffffc00f0a947 */ /* 0x004fea000383ffff */
[----:B------:R-:W-:Y:S05]  /*12e70*/  BRA `(.L_x_15155) ;  /* 0xffffffc400cc7947 */ /* 0x000fea000383ffff */
.L_x_15060:
[----:B0-----:R0:W2:Y:S02]  /*12e80*/  SYNCS.PHASECHK.TRANS64.TRYWAIT P2, [R0+URZ+0x13270], R3 ;  /* 0x01327003000075a7 */ /* 0x0010a4000804017f */
[----:B--2---:R-:W-:Y:S05]  /*12e90*/  @!P2 NANOSLEEP.SYNCS 0x989680 ;  /* 0x009896800000a95d */ /* 0x004fea0003900000 */
[----:B------:R-:W2:Y:S02]  /*12ea0*/  @!P2 SYNCS.PHASECHK.TRANS64 P2, [R0+URZ+0x13270], R3 ;  /* 0x013270030000a5a7 */ /* 0x000ea4000804007f */
[----:B--2---:R-:W-:Y:S05]  /*12eb0*/  @!P2 BRA `(.L_x_15060) ;  /* 0xfffffffc00f0a947 */ /* 0x004fea000383ffff */
[----:B------:R-:W-:Y:S05]  /*12ec0*/  BRA `(.L_x_15156) ;  /* 0xffffffcc00647947 */ /* 0x000fea000383ffff */
.L_x_15062:
[----:B0-----:R0:W2:Y:S02]  /*12ed0*/  SYNCS.PHASECHK.TRANS64.TRYWAIT P2, [R0+URZ+0x13260], R3 ;  /* 0x01326003000075a7 */ /* 0x0010a4000804017f */
[----:B--2---:R-:W-:Y:S05]  /*12ee0*/  @!P2 NANOSLEEP.SYNCS 0x989680 ;  /* 0x009896800000a95d */ /* 0x004fea0003900000 */
[----:B------:R-:W2:Y:S02]  /*12ef0*/  @!P2 SYNCS.PHASECHK.TRANS64 P2, [R0+URZ+0x13260], R3 ;  /* 0x013260030000a5a7 */ /* 0x000ea4000804007f */
[----:B--2---:R-:W-:Y:S05]  /*12f00*/  @!P2 BRA `(.L_x_15062) ;  /* 0xfffffffc00f0a947 */ /* 0x004fea000383ffff */
[----:B------:R-:W-:Y:S05]  /*12f10*/  BRA `(.L_x_15157) ;  /* 0xffffffcc00747947 */ /* 0x000fea000383ffff */
.L_x_15069:
[----:B0-----:R0:W2:Y:S02]  /*12f20*/  SYNCS.PHASECHK.TRANS64.TRYWAIT P0, [R5+URZ+0x13220], R0 ;  /* 0x01322000050075a7 */ /* 0x0010a4000800017f */
[----:B--2---:R-:W-:Y:S05]  /*12f30*/  @!P0 NANOSLEEP.SYNCS 0x989680 ;  /* 0x009896800000895d */ /* 0x004fea0003900000 */
[----:B------:R-:W2:Y:S02]  /*12f40*/  @!P0 SYNCS.PHASECHK.TRANS64 P0, [R5+URZ+0x13220], R0 ;  /* 0x01322000050085a7 */ /* 0x000ea4000800007f */
[----:B--2---:R-:W-:Y:S05]  /*12f50*/  @!P0 BRA `(.L_x_15069) ;  /* 0xfffffffc00f08947 */ /* 0x004fea000383ffff */
[----:B------:R-:W-:Y:S05]  /*12f60*/  BRA `(.L_x_15158) ;  /* 0xffffffd400547947 */ /* 0x000fea000383ffff */
.L_x_15070:
        /* <DEDUP_REMOVED lines=11> */
.L_x_15160:
[----:B------:R-:W-:Y:S05]  /*13020*/  BSYNC B0 ;  /* 0x0000000000007941 */ /* 0x000fea0003800000 */
.L_x_15159:
[----:B------:R-:W-:Y:S05]  /*13030*/  BRA `(.L_x_15161) ;  /* 0xffffffd4003c7947 */ /* 0x000fea000383ffff */
.L_x_15073:
[----:B------:R-:W-:Y:S01]  /*13040*/  BSSY B1, `(.L_x_15162) ;  /* 0x0000006000017945 */ /* 0x000fe20003800000 */
[----:B------:R-:W-:-:S07]  /*13050*/  IMAD.MOV.U32 R15, RZ, RZ, -0x1 ;  /* 0xffffffffff0f7424 */ /* 0x000fce00078e00ff */
[----:B01----:R-:W-:Y:S05]  /*13060*/  WARPSYNC.COLLECTIVE R15, `(.L_x_15163) ;  /* 0x000000000f0c7348 */ /* 0x003fea0003c00000 */
[----:B------:R-:W-:Y:S02]  /*13070*/  ELECT P6, UR62, PT ;  /* 0x00000000003e782f */ /* 0x000fe400038c0000 */
[----:B------:R-:W-:Y:S01]  /*13080*/  MOV R14, UR62 ;  /* 0x0000003e000e7c02 */ /* 0x000fe20008000f00 */
[----:B01----:R-:W-:Y:S10]  /*13090*/  ENDCOLLECTIVE ;  /* 0x000000000000791b */ /* 0x003ff40003800000 */
.L_x_15163:
[----:B------:R-:W-:Y:S05]  /*130a0*/  BSYNC B1 ;  /* 0x0000000000017941 */ /* 0x000fea0003800000 */
.L_x_15162:
[----:B------:R-:W-:Y:S05]  /*130b0*/  BRA `(.L_x_15164) ;  /* 0xffffffd400347947 */ /* 0x000fea000383ffff */
.L_x_15075:
[----:B0-----:R0:W2:Y:S02]  /*130c0*/  SYNCS.PHASECHK.TRANS64.TRYWAIT P1, [R4+URZ+0x13240], R3 ;  /* 0x01324003040075a7 */ /* 0x0010a4000802017f */
[----:B--2---:R-:W-:Y:S05]  /*130d0*/  @!P1 NANOSLEEP.SYNCS 0x989680 ;  /* 0x009896800000995d */ /* 0x004fea0003900000 */
[----:B------:R-:W2:Y:S02]  /*130e0*/  @!P1 SYNCS.PHASECHK.TRANS64 P1, [R4+URZ+0x13240], R3 ;  /* 0x01324003040095a7 */ /* 0x000ea4000802007f */
[----:B--2---:R-:W-:Y:S05]  /*130f0*/  @!P1 BRA `(.L_x_15075) ;  /* 0xfffffffc00f09947 */ /* 0x004fea000383ffff */
[----:B------:R-:W-:Y:S05]  /*13100*/  BRA `(.L_x_15165) ;  /* 0xffffffd4005c7947 */ /* 0x000fea000383ffff */
.L_x_15077:
[----:B--2---:R2:W3:Y:S02]  /*13110*/  SYNCS.PHASECHK.TRANS64.TRYWAIT P1, [R5+URZ+0x13240], R0 ;  /* 0x01324000050075a7 */ /* 0x0044e4000802017f */
[----:B---3--:R-:W-:Y:S05]  /*13120*/  @!P1 NANOSLEEP.SYNCS 0x989680 ;  /* 0x009896800000995d */ /* 0x008fea0003900000 */
[----:B------:R-:W3:Y:S02]  /*13130*/  @!P1 SYNCS.PHASECHK.TRANS64 P1, [R5+URZ+0x13240], R0 ;  /* 0x01324000050095a7 */ /* 0x000ee4000802007f */
[----:B---3--:R-:W-:Y:S05]  /*13140*/  @!P1 BRA `(.L_x_15077) ;  /* 0xfffffffc00f09947 */ /* 0x008fea000383ffff */
[----:B------:R-:W-:Y:S05]  /*13150*/  BRA `(.L_x_15166) ;  /* 0xffffffd4006c7947 */ /* 0x000fea000383ffff */
.L_x_15079:
[----:B---3--:R3:W4:Y:S02]  /*13160*/  SYNCS.PHASECHK.TRANS64.TRYWAIT P1, [R4+URZ+0x13260], R3 ;  /* 0x01326003040075a7 */ /* 0x008724000802017f */
[----:B----4-:R-:W-:Y:S05]  /*13170*/  @!P1 NANOSLEEP.SYNCS 0x989680 ;  /* 0x009896800000995d */ /* 0x010fea0003900000 */
[----:B------:R-:W4:Y:S02]  /*13180*/  @!P1 SYNCS.PHASECHK.TRANS64 P1, [R4+URZ+0x13260], R3 ;  /* 0x01326003040095a7 */ /* 0x000f24000802007f */
[----:B----4-:R-:W-:Y:S05]  /*13190*/  @!P1 BRA `(.L_x_15079) ;  /* 0xfffffffc00f09947 */ /* 0x010fea000383ffff */
[----:B------:R-:W-:Y:S05]  /*131a0*/  BRA `(.L_x_15167) ;  /* 0xffffffd400687947 */ /* 0x000fea000383ffff */
.L_x_15081:
[----:B----4-:R4:W0:Y:S02]  /*131b0*/  SYNCS.PHASECHK.TRANS64.TRYWAIT P1, [R5+URZ+0x13260], R0 ;  /* 0x01326000050075a7 */ /* 0x010824000802017f */
[----:B0-----:R-:W-:Y:S05]  /*131c0*/  @!P1 NANOSLEEP.SYNCS 0x989680 ;  /* 0x009896800000995d */ /* 0x001fea0003900000 */
[----:B------:R-:W0:Y:S02]  /*131d0*/  @!P1 SYNCS.PHASECHK.TRANS64 P1, [R5+URZ+0x13260], R0 ;  /* 0x01326000050095a7 */ /* 0x000e24000802007f */
[----:B0-----:R-:W-:Y:S05]  /*131e0*/  @!P1 BRA `(.L_x_15081) ;  /* 0xfffffffc00f09947 */ /* 0x001fea000383ffff */
[----:B------:R-:W-:Y:S05]  /*131f0*/  BRA `(.L_x_15168) ;  /* 0xffffffd400647947 */ /* 0x000fea000383ffff */
.L_x_15083:
[----:B------:R0:W0:Y:S02]  /*13200*/  SYNCS.PHASECHK.TRANS64.TRYWAIT P1, [R4+URZ+0x13280], R3 ;  /* 0x01328003040075a7 */ /* 0x000024000802017f */
[----:B0-----:R-:W-:Y:S05]  /*13210*/  @!P1 NANOSLEEP.SYNCS 0x989680 ;  /* 0x009896800000995d */ /* 0x001fea0003900000 */
[----:B------:R-:W0:Y:S02]  /*13220*/  @!P1 SYNCS.PHASECHK.TRANS64 P1, [R4+URZ+0x13280], R3 ;  /* 0x01328003040095a7 */ /* 0x000e24000802007f */
[----:B0-----:R-:W-:Y:S05]  /*13230*/  @!P1 BRA `(.L_x_15083) ;  /* 0xfffffffc00f09947 */ /* 0x001fea000383ffff */
[----:B------:R-:W-:Y:S05]  /*13240*/  BRA `(.L_x_15169) ;  /* 0xffffffd400607947 */ /* 0x000fea000383ffff */
.L_x_15170:
        /* <DEDUP_REMOVED lines=11> */
.L_x_15867:


//--------------------- .text._ZN7cutlass13device_kernelIN5flash11enable_sm90INS1_16FlashAttnFwdSm90INS1_25CollectiveMainloopFwdSm90ILi2EN4cute5tupleIJNS5_1CILi1EEES8_S8_EEENS6_IJNS7_ILi192EEENS7_ILi160EEENS7_ILi64EEEEEELi64ENS_12float_e4m3_tEfNS_4arch4Sm90ELb1ELb0ELb0ELb1ELb1ELb0ELb0ELb1ELb1ELb1ELb0ELb0EEENS1_21CollectiveEpilogueFwdINS6_IJSA_SC_SB_EEES9_NS_10bfloat16_tESG_Li384ELb1ELb1ELb0ELb1EEENS1_36VarlenDynamicPersistentTileSchedulerILi192ELi160ELi384ELi128ELb0ELb1ELb1ELb1ELb1ELb1EEEEEEEEEvNT_6ParamsE --------------------------
	.section	.text._ZN7cutlass13device_kernelIN5flash11enable_sm90INS1_16FlashAttnFwdSm90INS1_25CollectiveMainloopFwdSm90ILi2EN4cute5tupleIJNS5_1CILi1EEES8_S8_EEENS6_IJNS7_ILi192EEENS7_ILi160EEENS7_ILi64EEEEEELi64ENS_12float_e4m3_tEfNS_4arch4Sm90ELb1ELb0ELb0ELb1ELb1ELb0ELb0ELb1ELb1ELb1ELb0ELb0EEENS1_21CollectiveEpilogueFwdINS6_IJSA_SC_SB_EEES9_NS_10bfloat16_tESG_Li384ELb1ELb1ELb0ELb1EEENS1_36VarlenDynamicPersistentTileSchedulerILi192ELi160ELi384ELi128ELb0ELb1ELb1ELb1ELb1ELb1EEEEEEEEEvNT_6ParamsE,"ax",@progbits
	.align	128
.text._ZN7cutlass13device_kernelIN5flash11enable_sm90INS1_16FlashAttnFwdSm90INS1_25CollectiveMainloopFwdSm90ILi2EN4cute5tupleIJNS5_1CILi1EEES8_S8_EEENS6_IJNS7_ILi192EEENS7_ILi160EEENS7_ILi64EEEEEELi64ENS_12float_e4m3_tEfNS_4arch4Sm90ELb1ELb0ELb0ELb1ELb1ELb0ELb0ELb1ELb1ELb1ELb0ELb0EEENS1_21CollectiveEpilogueFwdINS6_IJSA_SC_SB_EEES9_NS_10bfloat16_tESG_Li384ELb1ELb1ELb0ELb1EEENS1_36VarlenDynamicPersistentTileSchedulerILi192ELi160ELi384ELi128ELb0ELb1ELb1ELb1ELb1ELb1EEEEEEEEEvNT_6ParamsE:
        .type           _ZN7cutlass13device_kernelIN5flash11enable_sm90INS1_16FlashAttnFwdSm90INS1_25CollectiveMainloopFwdSm90ILi2EN4cute5tupleIJNS5_1CILi1EEES8_S8_EEENS6_IJNS7_ILi192EEENS7_ILi160EEENS7_ILi64EEEEEELi64ENS_12float_e4m3_tEfNS_4arch4Sm90ELb1ELb0ELb0ELb1ELb1ELb0ELb0ELb1ELb1ELb1ELb0ELb0EEENS1_21CollectiveEpilogueFwdINS6_IJSA_SC_SB_EEES9_NS_10bfloat16_tESG_Li384ELb1ELb1ELb0ELb1EEENS1_36VarlenDynamicPersistentTileSchedulerILi192ELi160ELi384ELi128ELb0ELb1ELb1ELb1ELb1ELb1EEEEEEEEEvNT_6ParamsE,@function
        .size           _ZN7cutlass13device_kernelIN5flash11enable_sm90INS1_16FlashAttnFwdSm90INS1_25CollectiveMainloopFwdSm90ILi2EN4cute5tupleIJNS5_1CILi1EEES8_S8_EEENS6_IJNS7_ILi192EEENS7_ILi160EEENS7_ILi64EEEEEELi64ENS_12float_e4m3_tEfNS_4arch4Sm90ELb1ELb0ELb0ELb1ELb1ELb0ELb0ELb1ELb1ELb1ELb0ELb0EEENS1_21CollectiveEpilogueFwdINS6_IJSA_SC_SB_EEES9_NS_10bfloat16_tESG_Li384ELb1ELb1ELb0ELb1EEENS1_36VarlenDynamicPersistentTileSchedulerILi192ELi160ELi384ELi128ELb0ELb1ELb1ELb1ELb1ELb1EEEEEEEEEvNT_6ParamsE,(.L_x_15868 - _ZN7cutlass13device_kernelIN5flash11enable_sm90INS1_16FlashAttnFwdSm90INS1_25CollectiveMainloopFwdSm90ILi2EN4cute5tupleIJNS5_1CILi1EEES8_S8_EEENS6_IJNS7_ILi192EEENS7_ILi160EEENS7_ILi64EEEEEELi64ENS_12float_e4m3_tEfNS_4arch4Sm90ELb1ELb0ELb0ELb1ELb1ELb0ELb0ELb1ELb1ELb1ELb0ELb0EEENS1_21CollectiveEpilogueFwdINS6_IJSA_SC_SB_EEES9_NS_10bfloat16_tESG_Li384ELb1ELb1ELb0ELb1EEENS1_36VarlenDynamicPersistentTileSchedulerILi192ELi160ELi384ELi128ELb0ELb1ELb1ELb1ELb1ELb1EEEEEEEEEvNT_6ParamsE)
        .other          _ZN7cutlass13device_kernelIN5flash11enable_sm90INS1_16FlashAttnFwdSm90INS1_25CollectiveMainloopFwdSm90ILi2EN4cute5tupleIJNS5_1CILi1EEES8_S8_EEENS6_IJNS7_ILi192EEENS7_ILi160EEENS7_ILi64EEEEEELi64ENS_12float_e4m3_tEfNS_4arch4Sm90ELb1ELb0ELb0ELb1ELb1ELb0ELb0ELb1ELb1ELb1ELb0ELb0EEENS1_21CollectiveEpilogueFwdINS6_IJSA_SC_SB_EEES9_NS_10bfloat16_tESG_Li384ELb1ELb1ELb0ELb1EEENS1_36VarlenDynamicPersistentTileSchedulerILi192ELi160ELi384ELi128ELb0ELb1ELb1ELb1ELb1ELb1EEEEEEEEEvNT_6ParamsE,@"STO_CUDA_ENTRY STV_DEFAULT"
_ZN7cutlass13device_kernelIN5flash11enable_sm90INS1_16FlashAttnFwdSm90INS1_25CollectiveMainloopFwdSm90ILi2EN4cute5tupleIJNS5_1CILi1EEES8_S8_EEENS6_IJNS7_ILi192EEENS7_ILi160EEENS7_ILi64EEEEEELi64ENS_12float_e4m3_tEfNS_4arch4Sm90ELb1ELb0ELb0ELb1ELb1ELb0ELb0ELb1ELb1ELb1ELb0ELb0EEENS1_21CollectiveEpilogueFwdINS6_IJSA_SC_SB_EEES9_NS_10bfloat16_tESG_Li384ELb1ELb1ELb0ELb1EEENS1_36VarlenDynamicPersistentTileSchedulerILi192ELi160ELi384ELi128ELb0ELb1ELb1ELb1ELb1ELb1EEEEEEEEEvNT_6ParamsE:
        /* <DEDUP_REMOVED lines=45> */
.L_x_15171:
        /* <DEDUP_REMOVED lines=22> */
.L_x_15172:
        /* <DEDUP_REMOVED lines=18> */
.L_x_15173:
        /* <DEDUP_REMOVED lines=22> */
.L_x_15174:
        /* <DEDUP_REMOVED lines=24> */
.L_x_15175:
        /* <DEDUP_REMOVED lines=8> */
.L_x_15177:
        /* <DEDUP_REMOVED lines=34> */
[----:B------:R-:W-:Y:S02]  /*0ad0*/  LOP3.LUT R2, R2, 0x1ffffffe, RZ, 0xc0, !PT ;  /* 0x1ffffffe02027812 */ /* 0x000fe400078ec0ff */
[----:B------:R-:W-:Y:S01]  /*0ae0*/  SHF.R.S32.HI R6, RZ, 0x1f, R23 ;  /* 0x0000001fff067819 */ /* 0x000fe20000011417 */
[----:B------:R-:W-:Y:S01]  /*0af0*/  IMAD R3, R3, 0x40, R4 ;  /* 0x0000004003037824 */ /* 0x000fe200078e0204 */
[----:B------:R-:W-:Y:S01]  /*0b00*/  LEA.HI R10, R0, R12, RZ, 0x2 ;  /* 0x0000000c000a7211 */ /* 0x000fe200078f10ff */
[----:B------:R-:W-:Y:S01]  /*0b10*/  IMAD.IADD R2, R5, 0x1, -R2 ;  /* 0x0000000105027824 */ /* 0x000fe200078e0a02 */
[----:B------:R-:W-:Y:S02]  /*0b20*/  LEA.HI R7, R6, R23, RZ, 0x2 ;  /* 0x0000001706077211 */ /* 0x000fe400078f10ff */
[----:B------:R-:W-:Y:S01]  /*0b30*/  SHF.R.S32.HI R156, RZ, 0x7, R156 ;  /* 0x00000007ff9c7819 */ /* 0x000fe2000001149c */
[----:B------:R-:W-:Y:S01]  /*0b40*/  IMAD R2, R2, 0x8, R3 ;  /* 0x0000000802027824 */ /* 0x000fe200078e0203 */
[----:B------:R-:W-:-:S02]  /*0b50*/  SHF.R.S32.HI R8, RZ, 0x2, R7 ;  /* 0x00000002ff087819 */ /* 0x000fc40000011407 */
[----:B------:R-:W-:Y:S01]  /*0b60*/  SHF.R.S32.HI R9, RZ, 0x1f, R7 ;  /* 0x0000001fff097819 */ /* 0x000fe20000011407 */
[----:B------:R-:W-:Y:S01]  /*0b70*/  IMAD.HI R4, R156, 0x55555556, RZ ;  /* 0x555555569c047827 */ /* 0x000fe200078e02ff */
[----:B------:R-:W-:Y:S01]  /*0b80*/  LOP3.LUT R10, R10, 0xfffffffc, RZ, 0xc0, !PT ;  /* 0xfffffffc0a0a7812 */ /* 0x000fe200078ec0ff */
[----:B------:R0:W-:Y:S01]  /*0b90*/  STL [R1], R2 ;  /* 0x0000000201007387 */ /* 0x0001e20000100800 */
[----:B------:R-:W-:Y:S02]  /*0ba0*/  LEA.HI R9, R9, R8, RZ, 0x3 ;  /* 0x0000000809097211 */ /* 0x000fe400078f18ff */
[----:B------:R-:W-:Y:S01]  /*0bb0*/  LEA.HI R0, R0, R12, RZ, 0x3 ;  /* 0x0000000c00007211 */ /* 0x000fe200078f18ff */
[----:B------:R-:W-:Y:S01]  /*0bc0*/  IMAD.IADD R10, R12, 0x1, -R10 ;  /* 0x000000010c0a7824 */ /* 0x000fe200078e0a0a */
[----:B------:R-:W-:Y:S02]  /*0bd0*/  LOP3.LUT R9, R9, 0xfffffff8, RZ, 0xc0, !PT ;  /* 0xfffffff809097812 */ /* 0x000fe400078ec0ff */
[----:B------:R-:W-:-:S02]  /*0be0*/  LEA.HI R6, R6, R23, RZ, 0x5 ;  /* 0x0000001706067211 */ /* 0x000fc400078f28ff */
[----:B------:R-:W-:Y:S01]  /*0bf0*/  LEA.HI R5, R4, R4, RZ, 0x1 ;  /* 0x0000000404057211 */ /* 0x000fe200078f08ff */
[----:B------:R-:W-:Y:S01]  /*0c00*/  IMAD.IADD R9, R8, 0x1, -R9 ;  /* 0x0000000108097824 */ /* 0x000fe200078e0a09 */
[----:B------:R-:W-:Y:S02]  /*0c10*/  LOP3.LUT R18, R0, 0xfffffff8, RZ, 0xc0, !PT ;  /* 0xfffffff800127812 */ /* 0x000fe400078ec0ff */
[----:B------:R-:W-:Y:S01]  /*0c20*/  LEA.HI R4, R10, R10, RZ, 0x1 ;  /* 0x0000000a0a047211 */ /* 0x000fe200078f08ff */
[----:B------:R-:W-:Y:S01]  /*0c30*/  IMAD R5, R5, -0x3, R156 ;  /* 0xfffffffd05057824 */ /* 0x000fe200078e029c */
[----:B------:R-:W-:Y:S01]  /*0c40*/  SHF.R.S32.HI R6, RZ, 0x5, R6 ;  /* 0x00000005ff067819 */ /* 0x000fe20000011406 */
[----:B------:R-:W-:Y:S01]  /*0c50*/  IMAD.IADD R18, R12, 0x1, -R18 ;  /* 0x000000010c127824 */ /* 0x000fe200078e0a12 */
[----:B------:R-:W-:Y:S02]  /*0c60*/  LOP3.LUT R11, R4, 0x1ffffffe, RZ, 0xc0, !PT ;  /* 0x1ffffffe040b7812 */ /* 0x000fe400078ec0ff */
[----:B------:R-:W-:Y:S01]  /*0c70*/  LOP3.LUT R16, R7, 0x7ffffffc, RZ, 0xc0, !PT ;  /* 0x7ffffffc07107812 */ /* 0x000fe200078ec0ff */
[----:B------:R-:W-:Y:S01]  /*0c80*/  IMAD R6, R6, 0x10, R9 ;  /* 0x0000001006067824 */ /* 0x000fe200078e0209 */
[----:B------:R-:W-:Y:S01]  /*0c90*/  SHF.R.S32.HI R22, RZ, 0x3, R0 ;  /* 0x00000003ff167819 */ /* 0x000fe20000011400 */
[----:B------:R-:W-:-:S02]  /*0ca0*/  IMAD.SHL.U32 R19, R18, 0x8, RZ ;  /* 0x0000000812137824 */ /* 0x000fc400078e00ff */
[----:B------:R-:W-:Y:S02]  /*0cb0*/  IMAD.IADD R10, R10, 0x1, -R11 ;  /* 0x000000010a0a7824 */ /* 0x000fe400078e0a0b */
[----:B------:R-:W-:Y:S01]  /*0cc0*/  IMAD R157, R5, 0x40, R6 ;  /* 0x00000040059d7824 */ /* 0x000fe200078e0206 */
[----:B------:R-:W-:Y:S01]  /*0cd0*/  SHF.R.S32.HI R0, RZ, 0x1f, R19 ;  /* 0x0000001fff007819 */ /* 0x000fe20000011413 */
[----:B------:R-:W-:Y:S02]  /*0ce0*/  IMAD.IADD R16, R23, 0x1, -R16 ;  /* 0x0000000117107824 */ /* 0x000fe400078e0a10 */
[----:B0-----:R-:W-:-:S07]  /*0cf0*/  IMAD R17, R10, 0x8, R157 ;  /* 0x000000080a117824 */ /* 0x001fce00078e029d */
.L_x_15225:
        /* <DEDUP_REMOVED lines=51> */
.L_x_15178:
        /* <DEDUP_REMOVED lines=9> */
.L_x_15179:
        /* <DEDUP_REMOVED lines=13> */
.L_x_15180:
        /* <DEDUP_REMOVED lines=54> */
[----:B-1----:R-:W-:Y:S02]  /*14f0*/  CS2R R4, SRZ ;  /* 0x0000000000047805 */ /* 0x002fe4000001ff00 */
        /* <DEDUP_REMOVED lines=14> */
[----:B------:R-:W-:Y:S02]  /*15e0*/  IMAD.MOV.U32 R58, RZ, RZ, RZ ;  /* 0x000000ffff3a7224 */ /* 0x000fe400078e00ff */
[----:B--2---:R-:W-:-:S04]  /*15f0*/  FMUL.FTZ R0, R7, R0 ;  /* 0x0000000007007220 */ /* 0x004fc80000410000 */
        /* <DEDUP_REMOVED lines=49> */
.L_x_15182:
        /* <DEDUP_REMOVED lines=9> */
.L_x_15327:
[----:B------:R-:W-:Y:S05]  /*19a0*/  @!P0 BRA `(.L_x_15184) ;  /* 0x0000000000048947 */ /* 0x000fea0003800000 */
[----:B------:R-:W-:Y:S01]  /*19b0*/  BPT.TRAP 0x1 ;  /* 0x000000040000795c */ /* 0x000fe20000300000 */
.L_x_15184:
[----:B0-----:R-:W-:Y:S02]  /*19c0*/  IMAD.U32 R3, RZ, RZ, UR37 ;  /* 0x00000025ff037e24 */ /* 0x001fe4000f8e00ff */
[----:B------:R-:W-:-:S03]  /*19d0*/  IMAD.U32 R0, RZ, RZ, UR36 ;  /* 0x00000024ff007e24 */ /* 0x000fc6000f8e00ff */
[----:B------:R-:W-:Y:S02]  /*19e0*/  LEA R3, R3, UR45, 0x3 ;  /* 0x0000002d03037c11 */ /* 0x000fe4000f8e18ff */
[----:B------:R-:W-:-:S04]  /*19f0*/  SHF.L.U32 R0, R0, 0x1f, RZ ;  /* 0x0000001f00007819 */ /* 0x000fc800000006ff */
[----:B------:R0:W1:Y:S01]  /*1a00*/  SYNCS.PHASECHK.TRANS64.TRYWAIT P1, [R3+URZ+0x13230], R0 ;  /* 0x01323000030075a7 */ /* 0x000062000802017f */
[----:B------:R-:W-:Y:S05]  /*1a10*/  @!P0 BRA `(.L_x_15185) ;  /* 0x0000000000048947 */ /* 0x000fea0003800000 */
[----:B------:R-:W-:Y:S01]  /*1a20*/  BPT.TRAP 0x1 ;  /* 0x000000040000795c */ /* 0x000fe20000300000 */
.L_x_15185:
[----:B-1----:R-:W-:Y:S05]  /*1a30*/  @P1 BRA `(.L_x_15186) ;  /* 0x0000000000081947 */ /* 0x002fea0003800000 */
[----:B------:R-:W1:Y:S02]  /*1a40*/  SYNCS.PHASECHK.TRANS64.TRYWAIT P1, [R3+URZ+0x13230], R0 ;  /* 0x01323000030075a7 */ /* 0x000e64000802017f */
[----:B-1----:R-:W-:Y:S05]  /*1a50*/  @!P1 BRA `(.L_x_15187) ;  /* 0x0000010800c49947 */ /* 0x002fea0003800000 */
.L_x_15186:
        /* <DEDUP_REMOVED lines=73> */
.L_x_15188:
        /* <DEDUP_REMOVED lines=10> */
[----:B------:R-:W-:Y:S01]  /*1f90*/  IMAD.U32 R11, RZ, RZ, UR7 ;  /* 0x00000007ff0b7e24 */ /* 0x000fe2000f8e00ff */
[----:B------:R-:W-:Y:S01]  /*1fa0*/  @UP0 ULDC UR6, c[0x0][0x44c] ;  /* 0x0001130000060ab9 */ /* 0x000fe20000000800 */
[----:B------:R-:W-:Y:S01]  /*1fb0*/  R2UR UR11, R3 ;  /* 0x00000000030b72ca */ /* 0x000fe200000e0000 */
[----:B------:R-:W-:Y:S01]  /*1fc0*/  @UP0 ULDC UR12, c[0x0][0x450] ;  /* 0x00011400000c0ab9 */ /* 0x000fe20000000800 */
[----:B------:R-:W-:-:S05]  /*1fd0*/  IMAD R11, R16, -0x2, R11 ;  /* 0xfffffffe100b7824 */ /* 0x000fca00078e020b */
[----:B01----:R-:W-:Y:S01]  /*1fe0*/  @P1 IMAD.HI.U32 R0, R10, UR6, RZ ;  /* 0x000000060a001c27 */ /* 0x003fe2000f8e00ff */
[----:B------:R-:W-:Y:S01]  /*1ff0*/  @UP0 ULDC UR6, c[0x0][0x450] ;  /* 0x0001140000060ab9 */ /* 0x000fe20000000800 */
[----:B------:R-:W-:-:S03]  /*2000*/  IADD3 R11, -R4, UR49, R11 ;  /* 0x00000031040b7c10 */ /* 0x000fc6000fffe10b */
[----:B------:R-:W-:Y:S01]  /*2010*/  @P2 SHF.R.U32.HI R10, RZ, UR6, R0 ;  /* 0x00000006ff0a2c19 */ /* 0x000fe20008011600 */
[----:B------:R-:W-:-:S04]  /*2020*/  UIMAD UR6, UR54, -0xa0, UR49 ;  /* 0xffffff60360678a4 */ /* 0x000fc8000f8e0231 */
[----:B------:R-:W0:Y:S01]  /*2030*/  SHFL.IDX PT, R0, R10, 0x1, 0x1c1f ;  /* 0x003c1f000a007f89 */ /* 0x000e2200000e0000 */
[----:B------:R-:W-:-:S03]  /*2040*/  UIADD3 UR6, UR6, 0xa0, URZ ;  /* 0x000000a006067890 */ /* 0x000fc6000fffe03f */
[----:B------:R-:W1:Y:S03]  /*2050*/  SHFL.IDX PT, R10, R10, RZ, 0x1c1f ;  /* 0x001c1fff0a0a7589 */ /* 0x000e6600000e0000 */
[----:B------:R-:W-:Y:S01]  /*2060*/  IMAD.U32 R7, RZ, RZ, UR6 ;  /* 0x00000006ff077e24 */ /* 0x000fe2000f8e00ff */
[----:B------:R-:W-:Y:S02]  /*2070*/  @UP0 ULDC UR6, c[0x0][0x44c] ;  /* 0x0001130000060ab9 */ /* 0x000fe40000000800 */
[----:B------:R-:W-:Y:S01]  /*2080*/  UIMAD.WIDE.U32 UR6, UR42, UR6, URZ ;  /* 0x000000062a0672a5 */ /* 0x000fe2000f8e003f */
[----:B------:R-:W-:-:S03]  /*2090*/  IMAD R2, R16, -0x2, R7 ;  /* 0xfffffffe10027824 */ /* 0x000fc600078e0207 */
[----:B------:R-:W-:-:S04]  /*20a0*/  @UP0 USHF.R.U32.HI UR10, URZ, UR12, UR7 ;  /* 0x0000000c3f0a0299 */ /* 0x000fc80008011607 */
[----:B------:R-:W-:-:S04]  /*20b0*/  UIADD3 UR6, UR10, UR49, -UR50 ;  /* 0x000000310a067290 */ /* 0x000fc8000fffe832 */
[----:B------:R-:W-:Y:S01]  /*20c0*/  UIMAD.WIDE UR6, UR6, 0x66666667, URZ ;  /* 0x66666667060678a5 */ /* 0x000fe2000f8e023f */
[----:B0-----:R-:W-:-:S03]  /*20d0*/  VIADDMNMX R0, R0, R11, R2, PT ;  /* 0x0000000b00007246 */ /* 0x001fc60003800102 */
[----:B------:R-:W-:Y:S01]  /*20e0*/  USHF.R.U32.HI UR6, URZ, 0x1f, UR7 ;  /* 0x0000001f3f067899 */ /* 0x000fe20008011607 */
[C---:B------:R-:W-:Y:S02]  /*20f0*/  ISETP.GT.AND P1, PT, R0.reuse, RZ, PT ;  /* 0x000000ff0000720c */ /* 0x040fe40003f24270 */
[C---:B------:R-:W-:Y:S01]  /*2100*/  ISETP.GT.AND P2, PT, R0.reuse, 0x1, PT ;  /* 0x000000010000780c */ /* 0x040fe20003f44270 */
[----:B------:R-:W-:Y:S01]  /*2110*/  ULEA.HI.SX32 UR7, UR7, UR6, 0x1a ;  /* 0x0000000607077291 */ /* 0x000fe2000f8fd23f */
[----:B------:R-:W-:Y:S01]  /*2120*/  ISETP.GT.AND P3, PT, R0, 0x8, PT ;  /* 0x000000080000780c */ /* 0x000fe20003f64270 */
[----:B------:R-:W-:Y:S01]  /*2130*/  UIADD3 UR6, UR11, 0x13240, URZ ;  /* 0x000132400b067890 */ /* 0x000fe2000fffe03f */
[----:B------:R-:W-:Y:S01]  /*2140*/  FSEL R107, R90, -INF , P1 ;  /* 0xff8000005a6b7808 */ /* 0x000fe20000800000 */
[----:B------:R-:W-:Y:S01]  /*2150*/  UISETP.LT.AND UP0, UPT, URZ, UR7, UPT ;  /* 0x000000073f00728c */ /* 0x000fe2000bf01270 */
[----:B------:R-:W-:Y:S01]  /*2160*/  FSEL R7, R91, -INF , P2 ;  /* 0xff8000005b077808 */ /* 0x000fe20001000000 */
[----:B------:R-:W-:Y:S01]  /*2170*/  UPRMT UR6, UR44, 0x654, UR6 ;  /* 0x000006542c067896 */ /* 0x000fe20008000006 */
[----:B------:R-:W-:Y:S01]  /*2180*/  ISETP.GT.AND P1, PT, R0, 0x9, PT ;  /* 0x000000090000780c */ /* 0x000fe20003f24270 */
[----:B------:R-:W-:Y:S01]  /*2190*/  USEL UR21, URZ, UR7, !UP0 ;  /* 0x000000073f157287 */ /* 0x000fe2000c000000 */
[----:B------:R-:W-:-:S02]  /*21a0*/  FSEL R9, R94, -INF , P3 ;  /* 0xff8000005e097808 */ /* 0x000fc40001800000 */
[----:B------:R-:W-:Y:S01]  /*21b0*/  FMNMX.FTZ R4, R107, R7, !PT ;  /* 0x000000076b047209 */ /* 0x000fe20007810000 */
[----:B------:R-:W-:Y:S01]  /*21c0*/  UISETP.GE.AND UP0, UPT, UR22, UR21, UPT ;  /* 0x000000151600728c */ /* 0x000fe2000bf06270 */
[C---:B------:R-:W-:Y:S02]  /*21d0*/  ISETP.GT.AND P2, PT, R0.reuse, 0x10, PT ;  /* 0x000000100000780c */ /* 0x040fe40003f44270 */
[----:B------:R-:W-:Y:S01]  /*21e0*/  FSEL R95, R95, -INF , P1 ;  /* 0xff8000005f5f7808 */ /* 0x000fe20000800000 */
[----:B------:R-:W-:Y:S01]  /*21f0*/  SYNCS.ARRIVE.TRANS64.RED.A1T0 RZ, [UR6], RZ ;  /* 0x000000ffffff79a7 */ /* 0x000fe20008100406 */
        /* <DEDUP_REMOVED lines=106> */
[----:B------:R-:W-:Y:S02]  /*28a0*/  FSEL R39, R39, -INF , P1 ;  /* 0xff80000027277808 */ /* 0x000fe40000800000 */
[----:B------:R-:W-:Y:S02]  /*28b0*/  FMNMX.FTZ R0, R38, R109, !PT ;  /* 0x0000006d26007209 */ /* 0x000fe40007810000 */
[----:B-1----:R-:W-:Y:S02]  /*28c0*/  VIADDMNMX R2, R10, R11, R2, PT ;  /* 0x0000000b0a027246 */ /* 0x002fe40003800102 */
[----:B------:R-:W-:Y:S02]  /*28d0*/  FMNMX.FTZ R8, R39, R0, !PT ;  /* 0x0000000027087209 */ /* 0x000fe40007810000 */
[----:B------:R-:W-:-:S02]  /*28e0*/  ISETP.GT.AND P2, PT, R2, 0x1, PT ;  /* 0x000000010200780c */ /* 0x000fc40003f44270 */
        /* <DEDUP_REMOVED lines=50> */
[C---:B------:R-:W-:Y:S01]  /*2c10*/  ISETP.GT.AND P1, PT, R2.reuse, 0x19, PT ;  /* 0x000000190200780c */ /* 0x040fe20003f24270 */
[----:B------:R-:W-:Y:S01]  /*2c20*/  MUFU.EX2 R8, R8 ;  /* 0x0000000800087308 */ /* 0x000fe20000000800 */
[----:B------:R-:W-:Y:S01]  /*2c30*/  FMNMX.FTZ R95, R97, R14, !PT ;  /* 0x0000000e615f7209 */ /* 0x000fe20007810000 */
[--C-:B------:R-:W-:Y:S01]  /*2c40*/  FFMA.FTZ R14, R91, UR43, -R4.reuse ;  /* 0x0000002b5b0e7c23 */ /* 0x100fe20008010804 */
[----:B------:R-:W-:Y:S01]  /*2c50*/  FSEL R101, R101, -INF , P1 ;  /* 0xff80000065657808 */ /* 0x000fe20000800000 */
[--C-:B------:R-:W-:Y:S01]  /*2c60*/  FFMA.FTZ R105, R105, UR43, -R4.reuse ;  /* 0x0000002b69697c23 */ /* 0x100fe20008010804 */
[----:B------:R-:W-:Y:S01]  /*2c70*/  ISETP.GT.AND P1, PT, R2, 0x20, PT ;  /* 0x000000200200780c */ /* 0x000fe20003f24270 */
[--C-:B------:R-:W-:Y:S01]  /*2c80*/  FFMA.FTZ R11, R99, UR43, -R4.reuse ;  /* 0x0000002b630b7c23 */ /* 0x100fe20008010804 */
[----:B------:R-:W-:Y:S01]  /*2c90*/  FMNMX.FTZ R20, R100, R95, !PT ;  /* 0x0000005f64147209 */ /* 0x000fe20007810000 */
[----:B------:R-:W-:Y:S01]  /*2ca0*/  MUFU.EX2 R6, R6 ;  /* 0x0000000600067308 */ /* 0x000fe20000000800 */
[----:B------:R-:W-:Y:S01]  /*2cb0*/  FSEL R72, R72, -INF , P1 ;  /* 0xff80000048487808 */ /* 0x000fe20000800000 */
[--C-:B------:R-:W-:Y:S01]  /*2cc0*/  FFMA.FTZ R103, R103, UR43, -R4.reuse ;  /* 0x0000002b67677c23 */ /* 0x100fe20008010804 */
[----:B------:R-:W-:Y:S01]  /*2cd0*/  FMNMX.FTZ R91, R101, R20, !PT ;  /* 0x00000014655b7209 */ /* 0x000fe20007810000 */
        /* <DEDUP_REMOVED lines=12> */
[----:B------:R-:W0:Y:S01]  /*2da0*/  MUFU.EX2 R9, R9 ;  /* 0x0000000900097308 */ /* 0x000e220000000800 */
        /* <DEDUP_REMOVED lines=13> */
[----:B------:R-:W-:Y:S01]  /*2e80*/  FFMA.FTZ R38, R38, UR43, -R4 ;  /* 0x0000002b26267c23 */ /* 0x000fe20008010804 */
[----:B------:R-:W-:Y:S01]  /*2e90*/  FMNMX.FTZ R78, R84, R79, !PT ;  /* 0x0000004f544e7209 */ /* 0x000fe20007810000 */
[----:B------:R1:W-:Y:S01]  /*2ea0*/  MUFU.EX2 R21, R82 ;  /* 0x0000005200157308 */ /* 0x0003e20000000800 */
[----:B------:R-:W-:-:S02]  /*2eb0*/  FSEL R74, R56, -INF , P1 ;  /* 0xff800000384a7808 */ /* 0x000fc40000800000 */
[----:B------:R-:W-:Y:S02]  /*2ec0*/  FMNMX.FTZ R75, R85, R78, !PT ;  /* 0x0000004e554b7209 */ /* 0x000fe40007810000 */
[----:B------:R-:W-:Y:S02]  /*2ed0*/  ISETP.GT.AND P1, PT, R2, 0x48, PT ;  /* 0x000000480200780c */ /* 0x000fe40003f24270 */
[----:B------:R-:W-:Y:S01]  /*2ee0*/  FMNMX.FTZ R78, R74, R75, !PT ;  /* 0x0000004b4a4e7209 */ /* 0x000fe20007810000 */
[----:B------:R-:W-:Y:S01]  /*2ef0*/  MUFU.EX2 R56, R90 ;  /* 0x0000005a00387308 */ /* 0x000fe20000000800 */
[----:B------:R-:W-:Y:S02]  /*2f00*/  FSEL R60, R60, -INF , P1 ;  /* 0xff8000003c3c7808 */ /* 0x000fe40000800000 */
[----:B------:R-:W-:Y:S02]  /*2f10*/  FMNMX.FTZ R79, R57, R78, !PT ;  /* 0x0000004e394f7209 */ /* 0x000fe40007810000 */
[----:B------:R-:W-:-:S02]  /*2f20*/  ISETP.GT.AND P1, PT, R2, 0x50, PT ;  /* 0x000000500200780c */ /* 0x000fc40003f24270 */
[----:B-1----:R-:W-:Y:S01]  /*2f30*/  FMNMX.FTZ R82, R60, R79, !PT ;  /* 0x0000004f3c527209 */ /* 0x002fe20007810000 */
[----:B------:R1:W-:Y:S01]  /*2f40*/  MUFU.EX2 R75, R83 ;  /* 0x00000053004b7308 */ /* 0x0003e20000000800 */
[----:B------:R-:W-:Y:S02]  /*2f50*/  FSEL R78, R64, -INF , P1 ;  /* 0xff800000404e7808 */ /* 0x000fe40000800000 */
[----:B------:R-:W-:Y:S02]  /*2f60*/  FMNMX.FTZ R79, R61, R82, !PT ;  /* 0x000000523d4f7209 */ /* 0x000fe40007810000 */
[----:B------:R-:W-:Y:S02]  /*2f70*/  ISETP.GT.AND P1, PT, R2, 0x58, PT ;  /* 0x000000580200780c */ /* 0x000fe40003f24270 */
[----:B------:R-:W-:Y:S01]  /*2f80*/  FMNMX.FTZ R82, R78, R79, !PT ;  /* 0x0000004f4e527209 */ /* 0x000fe20007810000 */
[----:B------:R2:W-:Y:S01]  /*2f90*/  MUFU.EX2 R64, R86 ;  /* 0x0000005600407308 */ /* 0x0005e20000000800 */
[----:B------:R-:W-:-:S02]  /*2fa0*/  FSEL R68, R68, -INF , P1 ;  /* 0xff80000044447808 */ /* 0x000fc40000800000 */
[----:B-1----:R-:W-:Y:S02]  /*2fb0*/  FMNMX.FTZ R83, R65, R82, !PT ;  /* 0x0000005241537209 */ /* 0x002fe40007810000 */
[----:B------:R-:W-:Y:S02]  /*2fc0*/  ISETP.GT.AND P1, PT, R2, 0x60, PT ;  /* 0x000000600200780c */ /* 0x000fe40003f24270 */
[----:B------:R-:W-:Y:S01]  /*2fd0*/  FMNMX.FTZ R82, R68, R83, !PT ;  /* 0x0000005344527209 */ /* 0x000fe20007810000 */
[----:B------:R1:W-:Y:S01]  /*2fe0*/  MUFU.EX2 R79, R87 ;  /* 0x00000057004f7308 */ /* 0x0003e20000000800 */
[----:B--2---:R-:W-:-:S01]  /*2ff0*/  FFMA.FTZ R86, R58, UR43, -R4 ;  /* 0x0000002b3a567c23 */ /* 0x004fc20008010804 */
[----:B------:R-:W-:Y:S02]  /*3000*/  ISETP.GT.AND P2, PT, R2, 0x61, PT ;  /* 0x000000610200780c */ /* 0x000fe40003f44270 */
[----:B------:R-:W-:Y:S02]  /*3010*/  FSEL R58, R40, -INF , P1 ;  /* 0xff800000283a7808 */ /* 0x000fe40000800000 */
[----:B------:R-:W-:-:S02]  /*3020*/  FMNMX.FTZ R83, R69, R82, !PT ;  /* 0x0000005245537209 */ /* 0x000fc40007810000 */
[----:B------:R-:W-:Y:S01]  /*3030*/  ISETP.GT.AND P1, PT, R2, 0x68, PT ;  /* 0x000000680200780c */ /* 0x000fe20003f24270 */
[----:B------:R2:W-:Y:S01]  /*3040*/  MUFU.EX2 R40, R86 ;  /* 0x0000005600287308 */ /* 0x0005e20000000800 */
[----:B------:R-:W-:Y:S01]  /*3050*/  FSEL R41, R41, -INF , P2 ;  /* 0xff80000029297808 */ /* 0x000fe20001000000 */
[--C-:B-1----:R-:W-:Y:S01]  /*3060*/  FFMA.FTZ R87, R66, UR43, -R4.reuse ;  /* 0x0000002b42577c23 */ /* 0x102fe20008010804 */
[----:B------:R-:W-:Y:S02]  /*3070*/  FMNMX.FTZ R82, R58, R83, !PT ;  /* 0x000000533a527209 */ /* 0x000fe40007810000 */
[----:B------:R-:W-:Y:S02]  /*3080*/  ISETP.GT.AND P2, PT, R2, 0x69, PT ;  /* 0x000000690200780c */ /* 0x000fe40003f44270 */
[----:B------:R-:W-:Y:S01]  /*3090*/  FSEL R44, R44, -INF , P1 ;  /* 0xff8000002c2c7808 */ /* 0x000fe20000800000 */
[----:B------:R-:W-:Y:S01]  /*30a0*/  MUFU.EX2 R11, R11 ;  /* 0x0000000b000b7308 */ /* 0x000fe20000000800 */
[----:B------:R-:W-:Y:S01]  /*30b0*/  FMNMX.FTZ R83, R41, R82, !PT ;  /* 0x0000005229537209 */ /* 0x000fe20007810000 */
[----:B--2---:R-:W-:Y:S01]  /*30c0*/  FFMA.FTZ R86, R62, UR43, -R4 ;  /* 0x0000002b3e567c23 */ /* 0x004fe20008010804 */
        /* <DEDUP_REMOVED lines=8> */
[----:B------:R1:W-:Y:S01]  /*3150*/  MUFU.EX2 R48, R86 ;  /* 0x0000005600307308 */ /* 0x0003e20000000800 */
[----:B------:R-:W-:Y:S01]  /*3160*/  FSEL R82, R49, -INF , P2 ;  /* 0xff80000031527808 */ /* 0x000fe20001000000 */
[----:B------:R-:W-:Y:S01]  /*3170*/  FFMA.FTZ R49, R63, UR43, -R4 ;  /* 0x0000002b3f317c23 */ /* 0x000fe20008010804 */
[----:B------:R-:W-:-:S02]  /*3180*/  FMNMX.FTZ R83, R62, R83, !PT ;  /* 0x000000533e537209 */ /* 0x000fc40007810000 */
[----:B------:R-:W-:Y:S02]  /*3190*/  ISETP.GT.AND P2, PT, R2, 0x79, PT ;  /* 0x000000790200780c */ /* 0x000fe40003f44270 */
[----:B------:R-:W-:Y:S01]  /*31a0*/  FSEL R52, R52, -INF , P1 ;  /* 0xff80000034347808 */ /* 0x000fe20000800000 */
[----:B------:R-:W2:Y:S01]  /*31b0*/  MUFU.EX2 R13, R103 ;  /* 0x00000067000d7308 */ /* 0x000ea20000000800 */
[----:B------:R-:W-:Y:S02]  /*31c0*/  FMNMX.FTZ R83, R82, R83, !PT ;  /* 0x0000005352537209 */ /* 0x000fe40007810000 */
[----:B------:R-:W-:Y:S02]  /*31d0*/  FSEL R53, R53, -INF , P2 ;  /* 0xff80000035357808 */ /* 0x000fe40001000000 */
[----:B------:R-:W-:Y:S02]  /*31e0*/  ISETP.GT.AND P1, PT, R2, 0x80, PT ;  /* 0x000000800200780c */ /* 0x000fe40003f24270 */
[----:B------:R-:W-:Y:S01]  /*31f0*/  FMNMX.FTZ R66, R52, R83, !PT ;  /* 0x0000005334427209 */ /* 0x000fe20007810000 */
[----:B------:R-:W-:Y:S01]  /*3200*/  MUFU.EX2 R14, R14 ;  /* 0x0000000e000e7308 */ /* 0x000fe20000000800 */
[----:B------:R-:W-:-:S02]  /*3210*/  ISETP.GT.AND P2, PT, R2, 0x81, PT ;  /* 0x000000810200780c */ /* 0x000fc40003f44270 */
[----:B------:R-:W-:Y:S02]  /*3220*/  FSEL R63, R24, -INF , P1 ;  /* 0xff800000183f7808 */ /* 0x000fe40000800000 */
[----:B-1----:R-:W-:Y:S02]  /*3230*/  FMNMX.FTZ R86, R53, R66, !PT ;  /* 0x0000004235567209 */ /* 0x002fe40007810000 */
[----:B------:R-:W-:Y:S01]  /*3240*/  ISETP.GT.AND P1, PT, R2, 0x88, PT ;  /* 0x000000880200780c */ /* 0x000fe20003f24270 */
[----:B------:R1:W-:Y:S01]  /*3250*/  MUFU.EX2 R24, R87 ;  /* 0x0000005700187308 */ /* 0x0003e20000000800 */
[----:B------:R-:W-:Y:S01]  /*3260*/  FSEL R66, R25, -INF , P2 ;  /* 0xff80000019427808 */ /* 0x000fe20001000000 */
[----:B------:R-:W-:Y:S01]  /*3270*/  FFMA.FTZ R25, R67, UR43, -R4 ;  /* 0x0000002b43197c23 */ /* 0x000fe20008010804 */
[----:B------:R-:W-:Y:S02]  /*3280*/  FMNMX.FTZ R83, R63, R86, !PT ;  /* 0x000000563f537209 */ /* 0x000fe40007810000 */
[----:B------:R-:W-:-:S02]  /*3290*/  FSEL R67, R28, -INF , P1 ;  /* 0xff8000001c437808 */ /* 0x000fc40000800000 */
[----:B------:R-:W-:Y:S01]  /*32a0*/  ISETP.GT.AND P2, PT, R2, 0x89, PT ;  /* 0x000000890200780c */ /* 0x000fe20003f44270 */
[----:B------:R-:W-:Y:S01]  /*32b0*/  MUFU.EX2 R15, R15 ;  /* 0x0000000f000f7308 */ /* 0x000fe20000000800 */
[----:B------:R-:W-:Y:S01]  /*32c0*/  FMNMX.FTZ R28, R66, R83, !PT ;  /* 0x00000053421c7209 */ /* 0x000fe20007810000 */
[----:B-1----:R-:W-:Y:S01]  /*32d0*/  FFMA.FTZ R87, R70, UR43, -R4 ;  /* 0x0000002b46577c23 */ /* 0x002fe20008010804 */
[C---:B------:R-:W-:Y:S02]  /*32e0*/  ISETP.GT.AND P1, PT, R2.reuse, 0x90, PT ;  /* 0x000000900200780c */ /* 0x040fe40003f24270 */
[----:B------:R-:W-:Y:S02]  /*32f0*/  FSEL R29, R29, -INF , P2 ;  /* 0xff8000001d1d7808 */ /* 0x000fe40001000000 */
[----:B------:R-:W-:Y:S01]  /*3300*/  FMNMX.FTZ R70, R67, R28, !PT ;  /* 0x0000001c43467209 */ /* 0x000fe20007810000 */
[----:B------:R-:W1:Y:S01]  /*3310*/  MUFU.EX2 R20, R20 ;  /* 0x0000001400147308 */ /* 0x000e620000000800 */
        /* <DEDUP_REMOVED lines=23> */
[----:B---3--:R-:W3:Y:S01]  /*3490*/  SHFL.BFLY PT, R87, R2, 0x2, 0x1f ;  /* 0x0c401f0002577f89 */ /* 0x008ee200000e0000 */
[----:B------:R-:W-:Y:S01]  /*34a0*/  MUFU.EX2 R59, R59 ;  /* 0x0000003b003b7308 */ /* 0x000fe20000000800 */
[----:B0-----:R-:W-:-:S02]  /*34b0*/  F2FP.SATFINITE.E4M3.F32.PACK_AB_MERGE_C R153, R9, R8, RZ ;  /* 0x000000080999723e */ /* 0x001fc400048070ff */
[----:B--2---:R-:W-:Y:S02]  /*34c0*/  F2FP.SATFINITE.E4M3.F32.PACK_AB_MERGE_C R155, R13, R12, RZ ;  /* 0x0000000c0d9b723e */ /* 0x004fe400048070ff */
[----:B-1----:R-:W-:Y:S02]  /*34d0*/  F2FP.SATFINITE.E4M3.F32.PACK_AB_MERGE_C R149, R21, R20, RZ ;  /* 0x000000141595723e */ /* 0x002fe400048070ff */
[----:B------:R-:W-:Y:S01]  /*34e0*/  F2FP.SATFINITE.E4M3.F32.PACK_AB_MERGE_C R153, R7, R6, R153 ;  /* 0x000000060799723e */ /* 0x000fe20004807099 */
[----:B------:R-:W-:Y:S01]  /*34f0*/  MUFU.EX2 R49, R49 ;  /* 0x0000003100317308 */ /* 0x000fe20000000800 */
[----:B------:R-:W-:Y:S02]  /*3500*/  F2FP.SATFINITE.E4M3.F32.PACK_AB_MERGE_C R155, R11, R10, R155 ;  /* 0x0000000a0b9b723e */ /* 0x000fe4000480709b */
[----:B------:R-:W-:-:S05]  /*3510*/  F2FP.SATFINITE.E4M3.F32.PACK_AB_MERGE_C R149, R15, R14, R149 ;  /* 0x0000000e0f95723e */ /* 0x000fca0004807095 */
[----:B------:R-:W-:Y:S01]  /*3520*/  MUFU.EX2 R25, R25 ;  /* 0x0000001900197308 */ /* 0x000fe20000000800 */
[----:B---3--:R-:W-:-:S07]  /*3530*/  FMNMX.FTZ R87, R2, R87, !PT ;  /* 0x0000005702577209 */ /* 0x008fce0007810000 */
        /* <DEDUP_REMOVED lines=159> */
[C---:B--2---:R-:W-:Y:S01]  /*3f30*/  F2FP.SATFINITE.E4M3.F32.PACK_AB_MERGE_C R13, R44.reuse, R3, RZ ;  /* 0x000000032c0d723e */ /* 0x044fe200048070ff */
[----:B------:R-:W-:-:S03]  /*3f40*/  FADD.FTZ R44, R44, R7 ;  /* 0x000000072c2c7221 */ /* 0x000fc60000010000 */
[----:B------:R-:W-:Y:S02]  /*3f50*/  F2FP.SATFINITE.E4M3.F32.PACK_AB_MERGE_C R140, R41, R58, R13 ;  /* 0x0000003a298c723e */ /* 0x000fe4000480700d */
[----:B------:R-:W-:Y:S01]  /*3f60*/  CS2R R40, SRZ ;  /* 0x0000000000287805 */ /* 0x000fe2000001ff00 */
[----:B------:R-:W2:Y:S01]  /*3f70*/  MUFU.EX2 R52, R82 ;  /* 0x0000005200347308 */ /* 0x000ea20000000800 */
[----:B0-----:R-:W-:-:S07]  /*3f80*/  FADD.FTZ R7, R39, R44 ;  /* 0x0000002c27077221 */ /* 0x001fce0000010000 */
[----:B------:R-:W0:Y:S01]  /*3f90*/  MUFU.EX2 R47, R47 ;  /* 0x0000002f002f7308 */ /* 0x000e220000000800 */
[----:B-1----:R-:W-:-:S07]  /*3fa0*/  FADD.FTZ R10, R46, R11 ;  /* 0x0000000b2e0a7221 */ /* 0x002fce0000010000 */
[----:B------:R1:W3:Y:S01]  /*3fb0*/  MUFU.EX2 R29, R45 ;  /* 0x0000002d001d7308 */ /* 0x0002e20000000800 */
[----:B--2---:R-:W-:-:S07]  /*3fc0*/  FADD.FTZ R6, R52, R7 ;  /* 0x0000000734067221 */ /* 0x004fce0000010000 */
[----:B------:R-:W2:Y:S01]  /*3fd0*/  MUFU.EX2 R50, R50 ;  /* 0x0000003200327308 */ /* 0x000ea20000000800 */
[----:B0-----:R-:W-:-:S01]  /*3fe0*/  FADD.FTZ R11, R47, R10 ;  /* 0x0000000a2f0b7221 */ /* 0x001fc20000010000 */
[----:B-1----:R-:W-:-:S06]  /*3ff0*/  CS2R R44, SRZ ;  /* 0x00000000002c7805 */ /* 0x002fcc000001ff00 */
[----:B------:R-:W0:Y:S01]  /*4000*/  MUFU.EX2 R12, R53 ;  /* 0x00000035000c7308 */ /* 0x000e220000000800 */
[----:B---3--:R-:W-:-:S07]  /*4010*/  FADD.FTZ R7, R29, R6 ;  /* 0x000000061d077221 */ /* 0x008fce0000010000 */
[----:B------:R-:W1:Y:S01]  /*4020*/  MUFU.EX2 R26, R26 ;  /* 0x0000001a001a7308 */ /* 0x000e620000000800 */
[----:B--2---:R-:W-:-:S01]  /*4030*/  FADD.FTZ R11, R50, R11 ;  /* 0x0000000b320b7221 */ /* 0x004fc20000010000 */
[----:B------:R-:W-:Y:S02]  /*4040*/  F2FP.SATFINITE.E4M3.F32.PACK_AB_MERGE_C R47, R50, R47, RZ ;  /* 0x0000002f322f723e */ /* 0x000fe400048070ff */
[----:B------:R-:W-:Y:S02]  /*4050*/  CS2R R50, SRZ ;  /* 0x0000000000327805 */ /* 0x000fe4000001ff00 */
[----:B------:R-:W-:Y:S02]  /*4060*/  F2FP.SATFINITE.E4M3.F32.PACK_AB_MERGE_C R143, R46, R43, R47 ;  /* 0x0000002b2e8f723e */ /* 0x000fe4000480702f */
[----:B------:R-:W-:Y:S01]  /*4070*/  CS2R R46, SRZ ;  /* 0x00000000002e7805 */ /* 0x000fe2000001ff00 */
[----:B------:R-:W2:Y:S01]  /*4080*/  MUFU.EX2 R8, R63 ;  /* 0x0000003f00087308 */ /* 0x000ea20000000800 */
[----:B0-----:R-:W-:-:S01]  /*4090*/  FADD.FTZ R7, R12, R7 ;  /* 0x000000070c077221 */ /* 0x001fc20000010000 */
[----:B------:R-:W-:-:S02]  /*40a0*/  F2FP.SATFINITE.E4M3.F32.PACK_AB_MERGE_C R29, R12, R29, RZ ;  /* 0x0000001d0c1d723e */ /* 0x000fc400048070ff */
[----:B------:R-:W-:Y:S02]  /*40b0*/  CS2R R42, SRZ ;  /* 0x00000000002a7805 */ /* 0x000fe4000001ff00 */
[----:B------:R-:W-:Y:S02]  /*40c0*/  F2FP.SATFINITE.E4M3.F32.PACK_AB_MERGE_C R142, R52, R39, R29 ;  /* 0x00000027348e723e */ /* 0x000fe4000480701d */
[----:B------:R-:W-:Y:S01]  /*40d0*/  CS2R R52, SRZ ;  /* 0x0000000000347805 */ /* 0x000fe2000001ff00 */
[----:B------:R-:W0:Y:S01]  /*40e0*/  MUFU.EX2 R27, R27 ;  /* 0x0000001b001b7308 */ /* 0x000e220000000800 */
[----:B-1----:R-:W-:-:S01]  /*40f0*/  FADD.FTZ R12, R26, R11 ;  /* 0x0000000b1a0c7221 */ /* 0x002fc20000010000 */
[----:B------:R-:W-:-:S06]  /*4100*/  CS2R R28, SRZ ;  /* 0x00000000001c7805 */ /* 0x000fcc000001ff00 */
        /* <DEDUP_REMOVED lines=14> */
[----:B------:R-:W-:Y:S01]  /*41f0*/  CS2R R26, SRZ ;  /* 0x00000000001a7805 */ /* 0x000fe2000001ff00 */
[----:B------:R-:W-:Y:S01]  /*4200*/  MUFU.EX2 R32, R32 ;  /* 0x0000002000207308 */ /* 0x000fe20000000800 */
[----:B--2---:R-:W-:-:S01]  /*4210*/  FADD.FTZ R11, R62, R11 ;  /* 0x0000000b3e0b7221 */ /* 0x004fc20000010000 */
[----:B------:R-:W-:-:S04]  /*4220*/  F2FP.SATFINITE.E4M3.F32.PACK_AB_MERGE_C R67, R62, R67, RZ ;  /* 0x000000433e43723e */ /* 0x000fc800048070ff */
[----:B------:R-:W-:Y:S02]  /*4230*/  F2FP.SATFINITE.E4M3.F32.PACK_AB_MERGE_C R136, R9, R8, R67 ;  /* 0x000000080988723e */ /* 0x000fe40004807043 */
[----:B------:R-:W1:Y:S01]  /*4240*/  MUFU.EX2 R35, R35 ;  /* 0x0000002300237308 */ /* 0x000e620000000800 */
[----:B0-----:R-:W-:-:S01]  /*4250*/  FADD.FTZ R10, R34, R31 ;  /* 0x0000001f220a7221 */ /* 0x001fc20000010000 */
[----:B------:R-:W-:-:S06]  /*4260*/  CS2R R30, SRZ ;  /* 0x00000000001e7805 */ /* 0x000fcc000001ff00 */
[----:B------:R-:W-:Y:S08]  /*4270*/  MUFU.EX2 R3, R70 ;  /* 0x0000004600037308 */ /* 0x000ff00000000800 */
[----:B------:R-:W-:Y:S01]  /*4280*/  MUFU.EX2 R38, R38 ;  /* 0x0000002600267308 */ /* 0x000fe20000000800 */
[----:B-1----:R-:W-:-:S07]  /*4290*/  FADD.FTZ R9, R35, R10 ;  /* 0x0000000a23097221 */ /* 0x002fce0000010000 */
        /* <DEDUP_REMOVED lines=22> */
[----:B------:R-:W-:-:S07]  /*4400*/  IMAD.MOV.U32 R55, RZ, RZ, RZ ;  /* 0x000000ffff377224 */ /* 0x000fce00078e00ff */
.L_x_15200:
[----:B------:R-:W-:-:S04]  /*4410*/  UISETP.NE.AND UP0, UPT, UR23, 0x1, UPT ;  /* 0x000000011700788c */ /* 0x000fc8000bf05270 */
[----:B------:R-:W-:-:S04]  /*4420*/  USEL UR36, URZ, 0x1, UP0 ;  /* 0x000000013f247887 */ /* 0x000fc80008000000 */
[----:B------:R-:W-:Y:S01]  /*4430*/  ULOP3.LUT UR36, UR24, UR36, URZ, 0x3c, !UPT ;  /* 0x0000002418247292 */ /* 0x000fe2000f8e3c3f */
[----:B------:R-:W-:Y:S11]  /*4440*/  @!P0 BRA `(.L_x_15190) ;  /* 0x0000000000048947 */ /* 0x000ff60003800000 */
[----:B------:R-:W-:Y:S01]  /*4450*/  BPT.TRAP 0x1 ;  /* 0x000000040000795c */ /* 0x000fe20000300000 */
.L_x_15190:
        /* <DEDUP_REMOVED lines=9> */
.L_x_15191:
[----:B-1----:R-:W-:Y:S05]  /*44f0*/  @P1 BRA `(.L_x_15192) ;  /* 0x0000000000081947 */ /* 0x002fea0003800000 */
[----:B------:R-:W1:Y:S02]  /*4500*/  SYNCS.PHASECHK.TRANS64.TRYWAIT P1, [UR20+0x13230], R0 ;  /* 0x01323000ff0075a7 */ /* 0x000e640008020154 */
[----:B-1----:R-:W-:Y:S05]  /*4510*/  @!P1 BRA `(.L_x_15193) ;  /* 0x000000e000289947 */ /* 0x002fea0003800000 */
.L_x_15192:
        /* <DEDUP_REMOVED lines=64> */
.L_x_15194:
[----:B------:R-:W-:Y:S01]  /*4920*/  ULEA UR11, UR23, UR45, 0x3 ;  /* 0x0000002d170b7291 */ /* 0x000fe2000f8e183f */
[----:B01----:R-:W-:-:S05]  /*4930*/  IMAD.U32 R0, RZ, RZ, UR24 ;  /* 0x00000018ff007e24 */ /* 0x003fca000f8e00ff */
[----:B------:R-:W-:-:S04]  /*4940*/  SHF.L.U32 R0, R0, 0x1f, RZ ;  /* 0x0000001f00007819 */ /* 0x000fc800000006ff */
[----:B------:R0:W1:Y:S01]  /*4950*/  SYNCS.PHASECHK.TRANS64.TRYWAIT P1, [UR11+0x13250], R0 ;  /* 0x01325000ff0075a7 */ /* 0x000062000802014b */
[----:B------:R-:W-:Y:S05]  /*4960*/  @!P0 BRA `(.L_x_15195) ;  /* 0x0000000000048947 */ /* 0x000fea0003800000 */
[----:B------:R-:W-:Y:S01]  /*4970*/  BPT.TRAP 0x1 ;  /* 0x000000040000795c */ /* 0x000fe20000300000 */
.L_x_15195:
[----:B-1----:R-:W-:Y:S05]  /*4980*/  @P1 BRA `(.L_x_15196) ;  /* 0x0000000000081947 */ /* 0x002fea0003800000 */
[----:B------:R-:W1:Y:S02]  /*4990*/  SYNCS.PHASECHK.TRANS64.TRYWAIT P1, [UR11+0x13250], R0 ;  /* 0x01325000ff0075a7 */ /* 0x000e64000802014b */
[----:B-1----:R-:W-:Y:S05]  /*49a0*/  @!P1 BRA `(.L_x_15197) ;  /* 0x000000dc001c9947 */ /* 0x002fea0003800000 */
.L_x_15196:
        /* <DEDUP_REMOVED lines=32> */
.L_x_15198:
[----:B------:R-:W-:Y:S01]  /*4bb0*/  UISETP.NE.AND UP0, UPT, UR51, URZ, UPT ;  /* 0x0000003f3300728c */ /* 0x000fe2000bf05270 */
[----:B------:R-:W-:Y:S01]  /*4bc0*/  VIADD R8, R17, UR42 ;  /* 0x0000002a11087c36 */ /* 0x000fe20008000000 */
[----:B------:R-:W-:Y:S01]  /*4bd0*/  UIADD3 UR20, UR20, 0x13240, URZ ;  /* 0x0001324014147890 */ /* 0x000fe2000fffe03f */
[----:B------:R-:W-:Y:S02]  /*4be0*/  IMAD.MOV.U32 R11, RZ, RZ, -0x2 ;  /* 0xfffffffeff0b7424 */ /* 0x000fe400078e00ff */
[----:B------:R-:W-:Y:S01]  /*4bf0*/  IMAD.U32 R15, RZ, RZ, UR43 ;  /* 0x0000002bff0f7e24 */ /* 0x000fe2000f8e00ff */
[----:B------:R-:W-:Y:S01]  /*4c00*/  PLOP3.LUT P1, PT, PT, PT, UP0, 0x80, 0x0 ;  /* 0x000000000000781c */ /* 0x000fe20003f2f008 */
[----:B------:R-:W-:Y:S01]  /*4c10*/  UPRMT UR20, UR44, 0x654, UR20 ;  /* 0x000006542c147896 */ /* 0x000fe20008000014 */
[----:B------:R-:W-:-:S03]  /*4c20*/  PLOP3.LUT P2, PT, PT, PT, UP0, 0x80, 0x0 ;  /* 0x000000000000781c */ /* 0x000fc60003f4f008 */
[----:B------:R-:W-:-:S05]  /*4c30*/  @UP0 ULDC UR6, c[0x0][0x44c] ;  /* 0x0001130000060ab9 */ /* 0x000fca0000000800 */
[----:B------:R-:W-:Y:S03]  /*4c40*/  SYNCS.ARRIVE.TRANS64.RED.A1T0 RZ, [UR20], RZ ;  /* 0x000000ffffff79a7 */ /* 0x000fe60008100414 */
[----:B01----:R-:W-:Y:S01]  /*4c50*/  @P1 IMAD.HI.U32 R0, R8, UR6, RZ ;  /* 0x0000000608001c27 */ /* 0x003fe2000f8e00ff */
[----:B------:R-:W-:-:S04]  /*4c60*/  @UP0 ULDC UR6, c[0x0][0x450] ;  /* 0x0001140000060ab9 */ /* 0x000fc80000000800 */
[----:B------:R-:W-:Y:S01]  /*4c70*/  @P2 SHF.R.U32.HI R8, RZ, UR6, R0 ;  /* 0x00000006ff082c19 */ /* 0x000fe20008011600 */
[----:B------:R-:W-:Y:S02]  /*4c80*/  UMOV UR6, 0x1 ;  /* 0x0000000100067882 */ /* 0x000fe40000000000 */
[----:B------:R-:W-:Y:S02]  /*4c90*/  UIMAD UR6, UR22, -0xa0, UR6 ;  /* 0xffffff60160678a4 */ /* 0x000fe4000f8e0206 */
[----:B------:R-:W0:Y:S04]  /*4ca0*/  SHFL.IDX PT, R9, R8, RZ, 0x1c1f ;  /* 0x001c1fff08097589 */ /* 0x000e2800000e0000 */
[----:B------:R-:W-:Y:S02]  /*4cb0*/  IMAD R0, R16, R11, UR6 ;  /* 0x0000000610007e24 */ /* 0x000fe4000f8e020b */
[----:B------:R-:W-:-:S05]  /*4cc0*/  IMAD.U32 R11, RZ, RZ, UR50 ;  /* 0x00000032ff0b7e24 */ /* 0x000fca000f8e00ff */
[----:B------:R-:W-:-:S05]  /*4cd0*/  IADD3 R0, -R11, UR49, R0 ;  /* 0x000000310b007c10 */ /* 0x000fca000fffe100 */
        /* <DEDUP_REMOVED lines=127> */
[----:B------:R0:W1:Y:S03]  /*54d0*/  SHFL.IDX PT, R15, R8, 0x1, 0x1c1f ;  /* 0x003c1f00080f7f89 */ /* 0x00006600000e0000 */
[----:B------:R-:W-:-:S05]  /*54e0*/  FSEL R10, R10, RZ, P1 ;  /* 0x000000ff0a0a7208 */ /* 0x000fca0000800000 */
[--C-:B------:R-:W-:Y:S01]  /*54f0*/  FFMA.FTZ R11, R124, UR43, -R10.reuse ;  /* 0x0000002b7c0b7c23 */ /* 0x100fe2000801080a */
[----:B------:R-:W-:-:S01]  /*5500*/  FFMA.FTZ R124, R104, UR43, -R10 ;  /* 0x0000002b687c7c23 */ /* 0x000fc2000801080a */
[--C-:B------:R-:W-:Y:S01]  /*5510*/  FFMA.FTZ R12, R121, UR43, -R10.reuse ;  /* 0x0000002b790c7c23 */ /* 0x100fe2000801080a */
[----:B------:R-:W-:-:S01]  /*5520*/  FFMA.FTZ R14, R125, UR43, -R10 ;  /* 0x0000002b7d0e7c23 */ /* 0x000fc2000801080a */
[--C-:B------:R-:W-:Y:S01]  /*5530*/  FFMA.FTZ R125, R113, UR43, -R10.reuse ;  /* 0x0000002b717d7c23 */ /* 0x100fe2000801080a */
[----:B0-----:R-:W-:-:S01]  /*5540*/  FFMA.FTZ R8, R129, UR43, -R10 ;  /* 0x0000002b81087c23 */ /* 0x001fc2000801080a */
[--C-:B------:R-:W-:Y:S01]  /*5550*/  FFMA.FTZ R13, R128, UR43, -R10.reuse ;  /* 0x0000002b800d7c23 */ /* 0x100fe2000801080a */
[----:B------:R-:W-:Y:S01]  /*5560*/  FSEL R129, R2, RZ, P1 ;  /* 0x000000ff02817208 */ /* 0x000fe20000800000 */
        /* <DEDUP_REMOVED lines=8> */
[----:B-1----:R-:W-:-:S02]  /*55f0*/  IMAD.IADD R0, R0, 0x1, R15 ;  /* 0x0000000100007824 */ /* 0x002fc400078e020f */
[----:B------:R-:W-:-:S01]  /*5600*/  FFMA.FTZ R15, R132, UR43, -R10 ;  /* 0x0000002b840f7c23 */ /* 0x000fc2000801080a */
[--C-:B------:R-:W-:Y:S01]  /*5610*/  FFMA.FTZ R76, R76, UR43, -R10.reuse ;  /* 0x0000002b4c4c7c23 */ /* 0x100fe2000801080a */
[----:B------:R-:W-:-:S01]  /*5620*/  FFMA.FTZ R77, R77, UR43, -R10 ;  /* 0x0000002b4d4d7c23 */ /* 0x000fc2000801080a */
[--C-:B------:R-:W-:Y:S01]  /*5630*/  FFMA.FTZ R80, R80, UR43, -R10.reuse ;  /* 0x0000002b50507c23 */ /* 0x100fe2000801080a */
[C---:B------:R-:W-:Y:S01]  /*5640*/  ISETP.GT.AND P2, PT, R0.reuse, RZ, PT ;  /* 0x000000ff0000720c */ /* 0x040fe20003f44270 */
[--C-:B------:R-:W-:Y:S01]  /*5650*/  FFMA.FTZ R81, R81, UR43, -R10.reuse ;  /* 0x0000002b51517c23 */ /* 0x100fe2000801080a */
[----:B------:R-:W-:Y:S01]  /*5660*/  ISETP.GT.AND P3, PT, R0, 0x1, PT ;  /* 0x000000010000780c */ /* 0x000fe20003f64270 */
[--C-:B------:R-:W-:Y:S01]  /*5670*/  FFMA.FTZ R84, R84, UR43, -R10.reuse ;  /* 0x0000002b54547c23 */ /* 0x100fe2000801080a */
[----:B------:R-:W-:Y:S01]  /*5680*/  FSEL R122, R122, -INF , P2 ;  /* 0xff8000007a7a7808 */ /* 0x000fe20001000000 */
[--C-:B------:R-:W-:Y:S01]  /*5690*/  FFMA.FTZ R85, R85, UR43, -R10.reuse ;  /* 0x0000002b55557c23 */ /* 0x100fe2000801080a */
[----:B------:R-:W-:Y:S01]  /*56a0*/  ISETP.GT.AND P2, PT, R0, 0x8, PT ;  /* 0x000000080000780c */ /* 0x000fe20003f44270 */
[--C-:B------:R-:W-:Y:S01]  /*56b0*/  FFMA.FTZ R56, R56, UR43, -R10.reuse ;  /* 0x0000002b38387c23 */ /* 0x100fe2000801080a */
        /* <DEDUP_REMOVED lines=17> */
[----:B------:R-:W-:Y:S01]  /*57d0*/  FADD.FTZ R129, -R129, R6 ;  /* 0x0000000681817221 */ /* 0x000fe20000010100 */
        /* <DEDUP_REMOVED lines=11> */
[----:B------:R-:W-:Y:S01]  /*5890*/  FSEL R135, R135, -INF , P3 ;  /* 0xff80000087877808 */ /* 0x000fe20001800000 */
[----:B------:R0:W-:Y:S01]  /*58a0*/  MUFU.EX2 R21, R124 ;  /* 0x0000007c00157308 */ /* 0x0001e20000000800 */
[----:B------:R-:W-:-:S02]  /*58b0*/  ISETP.GT.AND P2, PT, R0, 0x20, PT ;  /* 0x000000200000780c */ /* 0x000fc40003f44270 */
[----:B------:R-:W-:Y:S02]  /*58c0*/  FMNMX.FTZ R120, R134, R121, !PT ;  /* 0x0000007986787209 */ /* 0x000fe40007810000 */
[----:B------:R-:W-:Y:S02]  /*58d0*/  ISETP.GT.AND P3, PT, R0, 0x21, PT ;  /* 0x000000210000780c */ /* 0x000fe40003f64270 */
[----:B------:R-:W-:Y:S01]  /*58e0*/  FSEL R106, R106, -INF , P2 ;  /* 0xff8000006a6a7808 */ /* 0x000fe20001000000 */
[----:B------:R-:W-:Y:S01]  /*58f0*/  MUFU.EX2 R11, R11 ;  /* 0x0000000b000b7308 */ /* 0x000fe20000000800 */
[----:B------:R-:W-:Y:S01]  /*5900*/  FMNMX.FTZ R105, R135, R120, !PT ;  /* 0x0000007887697209 */ /* 0x000fe20007810000 */
[----:B0-----:R-:W-:Y:S01]  /*5910*/  FFMA.FTZ R124, R108, UR43, -R10 ;  /* 0x0000002b6c7c7c23 */ /* 0x001fe2000801080a */
        /* <DEDUP_REMOVED lines=9> */
[----:B------:R0:W-:Y:S01]  /*59b0*/  MUFU.EX2 R105, R124 ;  /* 0x0000007c00697308 */ /* 0x0001e20000000800 */
[----:B------:R-:W-:-:S02]  /*59c0*/  FSEL R111, R111, -INF , P3 ;  /* 0xff8000006f6f7808 */ /* 0x000fc40001800000 */
        /* <DEDUP_REMOVED lines=12> */
[----:B------:R-:W-:Y:S02]  /*5a90*/  FMNMX.FTZ R121, R115, R112, !PT ;  /* 0x0000007073797209 */ /* 0x000fe40007810000 */
[----:B------:R-:W-:Y:S01]  /*5aa0*/  FSEL R119, R119, -INF , P3 ;  /* 0xff80000077777808 */ /* 0x000fe20001800000 */
[----:B------:R-:W-:Y:S01]  /*5ab0*/  MUFU.EX2 R109, R124 ;  /* 0x0000007c006d7308 */ /* 0x000fe20000000800 */
[----:B------:R-:W-:-:S02]  /*5ac0*/  ISETP.GT.AND P2, PT, R0, 0x40, PT ;  /* 0x000000400000780c */ /* 0x000fc40003f44270 */
[----:B------:R-:W-:Y:S02]  /*5ad0*/  FMNMX.FTZ R120, R118, R121, !PT ;  /* 0x0000007976787209 */ /* 0x000fe40007810000 */
[----:B------:R-:W-:Y:S02]  /*5ae0*/  ISETP.GT.AND P3, PT, R0, 0x41, PT ;  /* 0x000000410000780c */ /* 0x000fe40003f64270 */
[----:B------:R-:W-:Y:S01]  /*5af0*/  FSEL R112, R90, -INF , P2 ;  /* 0xff8000005a707808 */ /* 0x000fe20001000000 */
[----:B------:R-:W-:Y:S01]  /*5b00*/  MUFU.EX2 R15, R15 ;  /* 0x0000000f000f7308 */ /* 0x000fe20000000800 */
[----:B------:R-:W-:Y:S01]  /*5b10*/  FMNMX.FTZ R113, R119, R120, !PT ;  /* 0x0000007877717209 */ /* 0x000fe20007810000 */
[----:B------:R-:W-:Y:S01]  /*5b20*/  FFMA.FTZ R120, R116, UR43, -R10 ;  /* 0x0000002b74787c23 */ /* 0x000fe2000801080a */
        /* <DEDUP_REMOVED lines=95> */
[----:B-1----:R-:W-:-:S05]  /*6120*/  FMNMX.FTZ R121, R0, R121, !PT ;  /* 0x0000007900797209 */ /* 0x002fca0007810000 */
[----:B------:R-:W1:Y:S02]  /*6130*/  SHFL.BFLY PT, R0, R121, 0x1, 0x1f ;  /* 0x0c201f0079007f89 */ /* 0x000e6400000e0000 */
[----:B------:R-:W-:Y:S08]  /*6140*/  MUFU.EX2 R85, R85 ;  /* 0x0000005500557308 */ /* 0x000ff00000000800 */
[----:B------:R-:W-:Y:S08]  /*6150*/  MUFU.EX2 R56, R56 ;  /* 0x0000003800387308 */ /* 0x000ff00000000800 */
[----:B------:R-:W-:Y:S01]  /*6160*/  MUFU.EX2 R57, R57 ;  /* 0x0000003900397308 */ /* 0x000fe20000000800 */
[----:B-1----:R-:W-:Y:S01]  /*6170*/  FMNMX.FTZ R0, R121, R0, !PT ;  /* 0x0000000079007209 */ /* 0x002fe20007810000 */
[----:B------:R-:W-:-:S06]  /*6180*/  IMAD.U32 R121, RZ, RZ, UR43 ;  /* 0x0000002bff797e24 */ /* 0x000fcc000f8e00ff */
[----:B------:R-:W-:Y:S01]  /*6190*/  MUFU.EX2 R60, R60 ;  /* 0x0000003c003c7308 */ /* 0x000fe20000000800 */
[C---:B------:R-:W-:Y:S01]  /*61a0*/  FSETP.NEU.FTZ.AND P2, PT, R0.reuse, -INF , PT ;  /* 0xff8000000000780b */ /* 0x040fe20003f5d000 */
[----:B------:R-:W-:-:S03]  /*61b0*/  FFMA.FTZ R116, R0, R121, -8 ;  /* 0xc100000000747423 */ /* 0x000fc60000010079 */
[----:B------:R-:W-:Y:S02]  /*61c0*/  FSEL R128, R0, RZ, P2 ;  /* 0x000000ff00807208 */ /* 0x000fe40001000000 */
[----:B------:R-:W-:Y:S01]  /*61d0*/  FSEL R10, R116, RZ, P2 ;  /* 0x000000ff740a7208 */ /* 0x000fe20001000000 */
[----:B------:R-:W-:Y:S02]  /*61e0*/  MUFU.EX2 R61, R61 ;  /* 0x0000003d003d7308 */ /* 0x000fe40000000800 */
[----:B------:R-:W-:-:S02]  /*61f0*/  FADD.FTZ R128, -R128, R7 ;  /* 0x0000000780807221 */ /* 0x000fc40000010100 */
[--C-:B0-----:R-:W-:Y:S01]  /*6200*/  FFMA.FTZ R120, R126, UR43, -R10.reuse ;  /* 0x0000002b7e787c23 */ /* 0x101fe2000801080a */
[----:B------:R-:W-:Y:S01]  /*6210*/  FMUL.FTZ R126, R129, UR43 ;  /* 0x0000002b817e7c20 */ /* 0x000fe20008410000 */
[--C-:B------:R-:W-:Y:S01]  /*6220*/  FFMA.FTZ R116, R122, UR43, -R10.reuse ;  /* 0x0000002b7a747c23 */ /* 0x100fe2000801080a */
        /* <DEDUP_REMOVED lines=53> */
[----:B------:R-:W-:Y:S01]  /*6580*/  FADD.FTZ R113, R15, R128 ;  /* 0x000000800f717221 */ /* 0x000fe20000010000 */
[----:B------:R-:W-:-:S02]  /*6590*/  FFMA.FTZ R71, R71, UR43, -R10 ;  /* 0x0000002b47477c23 */ /* 0x000fc4000801080a */
        /* <DEDUP_REMOVED lines=112> */
.L_x_15199:
        /* <DEDUP_REMOVED lines=83> */
.L_x_15189:
[----:B------:R-:W-:-:S13]  /*71d0*/  ISETP.LE.AND P1, PT, RZ, UR22, PT ;  /* 0x00000016ff007c0c */ /* 0x000fda000bf23270 */
[----:B------:R-:W-:Y:S05]  /*71e0*/  @!P1 BRA `(.L_x_15201) ;  /* 0x0000002000a09947 */ /* 0x000fea0003800000 */
[----:B------:R-:W-:Y:S01]  /*71f0*/  IMAD.MOV.U32 R9, RZ, RZ, R0 ;  /* 0x000000ffff097224 */ /* 0x000fe200078e0000 */
[----:B------:R-:W-:Y:S01]  /*7200*/  UMOV UR21, UR36 ;  /* 0x0000002400157c82 */ /* 0x000fe20008000000 */
[----:B------:R-:W-:Y:S01]  /*7210*/  IMAD.MOV.U32 R7, RZ, RZ, R2 ;  /* 0x000000ffff077224 */ /* 0x000fe200078e0002 */
[----:B------:R-:W-:-:S06]  /*7220*/  UMOV UR20, UR37 ;  /* 0x0000002500147c82 */ /* 0x000fcc0008000000 */
.L_x_15212:
[----:B------:R-:W-:-:S04]  /*7230*/  UIADD3 UR37, UR20, 0x1, URZ ;  /* 0x0000000114257890 */ /* 0x000fc8000fffe03f */
[----:B------:R-:W-:-:S04]  /*7240*/  UISETP.NE.AND UP0, UPT, UR37, 0x2, UPT ;  /* 0x000000022500788c */ /* 0x000fc8000bf05270 */
[----:B------:R-:W-:Y:S02]  /*7250*/  USEL UR36, URZ, 0x1, UP0 ;  /* 0x000000013f247887 */ /* 0x000fe40008000000 */
[----:B------:R-:W-:Y:S02]  /*7260*/  USEL UR37, UR37, URZ, UP0 ;  /* 0x0000003f25257287 */ /* 0x000fe40008000000 */
[----:B------:R-:W-:Y:S01]  /*7270*/  ULOP3.LUT UR36, UR21, UR36, URZ, 0x3c, !UPT ;  /* 0x0000002415247292 */ /* 0x000fe2000f8e3c3f */
[----:B------:R-:W-:Y:S11]  /*7280*/  @!P0 BRA `(.L_x_15202) ;  /* 0x0000000000048947 */ /* 0x000ff60003800000 */
[----:B------:R-:W-:Y:S01]  /*7290*/  BPT.TRAP 0x1 ;  /* 0x000000040000795c */ /* 0x000fe20000300000 */
.L_x_15202:
[----:B------:R-:W-:Y:S01]  /*72a0*/  ULEA UR6, UR37, UR45, 0x3 ;  /* 0x0000002d25067291 */ /* 0x000fe2000f8e183f */
[----:B------:R-:W-:-:S05]  /*72b0*/  IMAD.U32 R0, RZ, RZ, UR36 ;  /* 0x00000024ff007e24 */ /* 0x000fca000f8e00ff */
[----:B------:R-:W-:-:S04]  /*72c0*/  SHF.L.U32 R0, R0, 0x1f, RZ ;  /* 0x0000001f00007819 */ /* 0x000fc800000006ff */
[----:B------:R0:W1:Y:S01]  /*72d0*/  SYNCS.PHASECHK.TRANS64.TRYWAIT P1, [UR6+0x13230], R0 ;  /* 0x01323000ff0075a7 */ /* 0x0000620008020146 */
[----:B------:R-:W-:Y:S05]  /*72e0*/  @!P0 BRA `(.L_x_15203) ;  /* 0x0000000000048947 */ /* 0x000fea0003800000 */
[----:B------:R-:W-:Y:S01]  /*72f0*/  BPT.TRAP 0x1 ;  /* 0x000000040000795c */ /* 0x000fe20000300000 */
.L_x_15203:
[----:B-1----:R-:W-:Y:S05]  /*7300*/  @P1 BRA `(.L_x_15204) ;  /* 0x0000000000081947 */ /* 0x002fea0003800000 */
[----:B------:R-:W1:Y:S02]  /*7310*/  SYNCS.PHASECHK.TRANS64.TRYWAIT P1, [UR6+0x13230], R0 ;  /* 0x01323000ff0075a7 */ /* 0x000e640008020146 */
[----:B-1----:R-:W-:Y:S05]  /*7320*/  @!P1 BRA `(.L_x_15205) ;  /* 0x000000b000d49947 */ /* 0x002fea0003800000 */
.L_x_15204:
        /* <DEDUP_REMOVED lines=64> */
.L_x_15206:
[----:B------:R-:W-:Y:S01]  /*7730*/  ULEA UR11, UR20, UR45, 0x3 ;  /* 0x0000002d140b7291 */ /* 0x000fe2000f8e183f */
[----:B01----:R-:W-:-:S05]  /*7740*/  IMAD.U32 R0, RZ, RZ, UR21 ;  /* 0x00000015ff007e24 */ /* 0x003fca000f8e00ff */
[----:B------:R-:W-:-:S04]  /*7750*/  SHF.L.U32 R0, R0, 0x1f, RZ ;  /* 0x0000001f00007819 */ /* 0x000fc800000006ff */
[----:B------:R0:W1:Y:S01]  /*7760*/  SYNCS.PHASECHK.TRANS64.TRYWAIT P1, [UR11+0x13250], R0 ;  /* 0x01325000ff0075a7 */ /* 0x000062000802014b */
[----:B------:R-:W-:Y:S05]  /*7770*/  @!P0 BRA `(.L_x_15207) ;  /* 0x0000000000048947 */ /* 0x000fea0003800000 */
[----:B------:R-:W-:Y:S01]  /*7780*/  BPT.TRAP 0x1 ;  /* 0x000000040000795c */ /* 0x000fe20000300000 */
.L_x_15207:
[----:B-1----:R-:W-:Y:S05]  /*7790*/  @P1 BRA `(.L_x_15208) ;  /* 0x0000000000081947 */ /* 0x002fea0003800000 */
[----:B------:R-:W1:Y:S02]  /*77a0*/  SYNCS.PHASECHK.TRANS64.TRYWAIT P1, [UR11+0x13250], R0 ;  /* 0x01325000ff0075a7 */ /* 0x000e64000802014b */
[----:B-1----:R-:W-:Y:S05]  /*77b0*/  @!P1 BRA `(.L_x_15209) ;  /* 0x000000ac00c89947 */ /* 0x002fea0003800000 */
.L_x_15208:
        /* <DEDUP_REMOVED lines=32> */
.L_x_15210:
        /* <DEDUP_REMOVED lines=344> */
.L_x_15211:
        /* <DEDUP_REMOVED lines=83> */
.L_x_15201:
[----:B------:R-:W-:Y:S06]  /*9470*/  BAR.ARV 0x8, 0x200 ;  /* 0x0208000000007b1d */ /* 0x000fec0000002000 */
[----:B------:R-:W-:Y:S05]  /*9480*/  @!P0 BRA `(.L_x_15213) ;  /* 0x0000000000048947 */ /* 0x000fea0003800000 */
[----:B------:R-:W-:Y:S01]  /*9490*/  BPT.TRAP 0x1 ;  /* 0x000000040000795c */ /* 0x000fe20000300000 */
.L_x_15213:
[----:B------:R-:W-:Y:S01]  /*94a0*/  ULEA UR14, UR37, UR45, 0x3 ;  /* 0x0000002d250e7291 */ /* 0x000fe2000f8e183f */
[----:B------:R-:W-:-:S05]  /*94b0*/  IMAD.U32 R5, RZ, RZ, UR36 ;  /* 0x00000024ff057e24 */ /* 0x000fca000f8e00ff */
[----:B------:R-:W-:-:S04]  /*94c0*/  SHF.L.U32 R5, R5, 0x1f, RZ ;  /* 0x0000001f05057819 */ /* 0x000fc800000006ff */
[----:B------:R0:W1:Y:S01]  /*94d0*/  SYNCS.PHASECHK.TRANS64.TRYWAIT P1, [UR14+0x13250], R5 ;  /* 0x01325005ff0075a7 */ /* 0x000062000802014e */
[----:B------:R-:W-:Y:S05]  /*94e0*/  @!P0 BRA `(.L_x_15214) ;  /* 0x0000000000048947 */ /* 0x000fea0003800000 */
[----:B------:R-:W-:Y:S01]  /*94f0*/  BPT.TRAP 0x1 ;  /* 0x000000040000795c */ /* 0x000fe20000300000 */
.L_x_15214:
[----:B-1----:R-:W-:Y:S05]  /*9500*/  @P1 BRA `(.L_x_15215) ;  /* 0x0000000000081947 */ /* 0x002fea0003800000 */
[----:B------:R-:W1:Y:S02]  /*9510*/  SYNCS.PHASECHK.TRANS64.TRYWAIT P1, [UR14+0x13250], R5 ;  /* 0x01325005ff0075a7 */ /* 0x000e64000802014e */
[----:B-1----:R-:W-:Y:S05]  /*9520*/  @!P1 BRA `(.L_x_15216) ;  /* 0x0000009000849947 */ /* 0x002fea0003800000 */
.L_x_15215:
        /* <DEDUP_REMOVED lines=12> */
[----:B------:R-:W-:Y:S01]  /*95f0*/  @UP0 UIMAD UR6, UR40, UR10, URZ ;  /* 0x0000000a280602a4 */ /* 0x000fe2000f8e023f */
[----:B------:R-:W-:Y:S01]  /*9600*/  @UP0 ULDC.64 UR12, c[0x0][0x9d0] ;  /* 0x00027400000c0ab9 */ /* 0x000fe20000000a00 */
[----:B------:R-:W-:Y:S02]  /*9610*/  @UP0 UIMAD.WIDE.U32 UR8, UR39, UR10, URZ ;  /* 0x0000000a270802a5 */ /* 0x000fe4000f8e003f */
[----:B------:R-:W-:Y:S02]  /*9620*/  @UP0 UIMAD UR6, UR39, UR11, UR6 ;  /* 0x0000000b270602a4 */ /* 0x000fe4000f8e0206 */
[----:B------:R-:W-:Y:S02]  /*9630*/  UIMAD UR10, UR37, 0x280, UR45 ;  /* 0x00000280250a78a4 */ /* 0x000fe4000f8e022d */
        /* <DEDUP_REMOVED lines=71> */
.L_x_15217:
[----:B------:R-:W-:Y:S01]  /*9ab0*/  UIADD3 UR4, UR14, 0x13260, URZ ;  /* 0x000132600e047890 */ /* 0x000fe2000fffe03f */
[-C--:B------:R-:W-:Y:S01]  /*9ac0*/  FMUL.FTZ R20, R33, R6.reuse ;  /* 0x0000000621147220 */ /* 0x080fe20000410000 */
[----:B------:R-:W-:Y:S01]  /*9ad0*/  UIADD3 UR37, UR37, 0x1, URZ ;  /* 0x0000000125257890 */ /* 0x000fe2000fffe03f */
[-C--:B------:R-:W-:Y:S01]  /*9ae0*/  FMUL.FTZ R58, R24, R6.reuse ;  /* 0x00000006183a7220 */ /* 0x080fe20000410000 */
[----:B------:R-:W-:Y:S01]  /*9af0*/  UPRMT UR4, UR44, 0x654, UR4 ;  /* 0x000006542c047896 */ /* 0x000fe20008000004 */
[----:B------:R-:W-:Y:S01]  /*9b00*/  FMUL.FTZ R56, R25, R6 ;  /* 0x0000000619387220 */ /* 0x000fe20000410000 */
[----:B------:R-:W-:Y:S01]  /*9b10*/  UISETP.NE.AND UP0, UPT, UR37, 0x2, UPT ;  /* 0x000000022500788c */ /* 0x000fe2000bf05270 */
[----:B------:R-:W-:Y:S01]  /*9b20*/  FMUL.FTZ R33, R26, R0 ;  /* 0x000000001a217220 */ /* 0x000fe20000410000 */
        /* <DEDUP_REMOVED lines=34> */
.L_x_15181:
        /* <DEDUP_REMOVED lines=69> */
[----:B------:R-:W-:Y:S02]  /*a1a0*/  IADD3 R55, P2, R8, 0x40, RZ ;  /* 0x0000004008377810 */ /* 0x000fe40007f5e0ff */
[----:B------:R-:W-:Y:S01]  /*a1b0*/  LOP3.LUT R2, R53, 0x380, RZ, 0xc0, !PT ;  /* 0x0000038035027812 */ /* 0x000fe200078ec0ff */
[--C-:B------:R-:W-:Y:S01]  /*a1c0*/  IMAD.X R11, RZ, RZ, R9.reuse, P1 ;  /* 0x000000ffff0b7224 */ /* 0x100fe200008e0609 */
[----:B------:R-:W-:Y:S01]  /*a1d0*/  LOP3.LUT R10, R55, 0x380, RZ, 0xc0, !PT ;  /* 0x00000380370a7812 */ /* 0x000fe200078ec0ff */
[----:B------:R-:W-:Y:S01]  /*a1e0*/  IMAD.X R13, RZ, RZ, R9, P2 ;  /* 0x000000ffff0d7224 */ /* 0x000fe200010e0609 */
[----:B------:R-:W-:-:S02]  /*a1f0*/  LOP3.LUT R20, R59, 0x380, RZ, 0xc0, !PT ;  /* 0x000003803b147812 */ /* 0x000fc400078ec0ff */
[----:B------:R-:W-:Y:S02]  /*a200*/  SHF.R.U64 R2, R2, 0x3, RZ ;  /* 0x0000000302027819 */ /* 0x000fe400000012ff */
[----:B------:R-:W-:Y:S02]  /*a210*/  SHF.R.U64 R10, R10, 0x3, RZ ;  /* 0x000000030a0a7819 */ /* 0x000fe400000012ff */
[----:B------:R-:W-:Y:S02]  /*a220*/  SHF.R.U64 R20, R20, 0x3, RZ ;  /* 0x0000000314147819 */ /* 0x000fe400000012ff */
[----:B------:R-:W-:Y:S02]  /*a230*/  LOP3.LUT R14, R2, R53, RZ, 0x3c, !PT ;  /* 0x00000035020e7212 */ /* 0x000fe400078e3cff */
[----:B------:R-:W-:Y:S02]  /*a240*/  LOP3.LUT R12, R10, R55, RZ, 0x3c, !PT ;  /* 0x000000370a0c7212 */ /* 0x000fe400078e3cff */
[----:B------:R-:W-:-:S02]  /*a250*/  LOP3.LUT R10, R20, R59, RZ, 0x3c, !PT ;  /* 0x0000003b140a7212 */ /* 0x000fc400078e3cff */
[----:B------:R-:W-:Y:S02]  /*a260*/  LOP3.LUT R15, R8, 0x380, RZ, 0xc0, !PT ;  /* 0x00000380080f7812 */ /* 0x000fe400078ec0ff */
[----:B------:R-:W-:Y:S02]  /*a270*/  MOV R44, R12 ;  /* 0x0000000c002c7202 */ /* 0x000fe40000000f00 */
[----:B------:R-:W-:Y:S02]  /*a280*/  SHF.R.U64 R15, R15, 0x3, RZ ;  /* 0x000000030f0f7819 */ /* 0x000fe400000012ff */
[----:B------:R-:W-:Y:S02]  /*a290*/  PLOP3.LUT P2, PT, PT, PT, UP0, 0x80, 0x0 ;  /* 0x000000000000781c */ /* 0x000fe40003f4f008 */
[----:B------:R-:W-:Y:S01]  /*a2a0*/  LOP3.LUT R8, R15, R8, RZ, 0x3c, !PT ;  /* 0x000000080f087212 */ /* 0x000fe200078e3cff */
[----:B------:R-:W-:-:S03]  /*a2b0*/  IMAD.X R15, RZ, RZ, R9, P3 ;  /* 0x000000ffff0f7224 */ /* 0x000fc600018e0609 */
[----:B------:R-:W-:Y:S02]  /*a2c0*/  MOV R48, R8 ;  /* 0x0000000800307202 */ /* 0x000fe40000000f00 */
[----:B------:R-:W-:Y:S02]  /*a2d0*/  MOV R46, R14 ;  /* 0x0000000e002e7202 */ /* 0x000fe40000000f00 */
[----:B---3--:R-:W-:Y:S01]  /*a2e0*/  LOP3.LUT R2, R28, 0x2, RZ, 0x3c, !PT ;  /* 0x000000021c027812 */ /* 0x008fe200078e3cff */
[----:B------:R-:W-:Y:S04]  /*a2f0*/  SHFL.IDX PT, R25, R25, R28, 0x1c1f ;  /* 0x001c1f1c19197589 */ /* 0x000fe800000e0000 */
[----:B------:R-:W0:Y:S04]  /*a300*/  SHFL.IDX PT, R20, R57, R2, 0x1c1f ;  /* 0x001c1f0239147589 */ /* 0x000e2800000e0000 */
[----:B------:R-:W-:Y:S04]  /*a310*/  SHFL.IDX PT, R29, R29, R28, 0x1c1f ;  /* 0x001c1f1c1d1d7589 */ /* 0x000fe800000e0000 */
[----:B------:R1:W2:Y:S04]  /*a320*/  SHFL.IDX PT, R24, R21, R2, 0x1c1f ;  /* 0x001c1f0215187589 */ /* 0x0002a800000e0000 */
[----:B------:R-:W-:Y:S04]  /*a330*/  SHFL.IDX PT, R41, R41, R28, 0x1c1f ;  /* 0x001c1f1c29297589 */ /* 0x000fe800000e0000 */
[----:B------:R-:W3:Y:S01]  /*a340*/  SHFL.IDX PT, R36, R27, R2, 0x1c1f ;  /* 0x001c1f021b247589 */ /* 0x000ee200000e0000 */
[----:B-1----:R-:W-:-:S03]  /*a350*/  IMAD.U32 R21, RZ, RZ, UR7 ;  /* 0x00000007ff157e24 */ /* 0x002fc6000f8e00ff */
[----:B------:R-:W-:Y:S04]  /*a360*/  SHFL.IDX PT, R33, R33, R28, 0x1c1f ;  /* 0x001c1f1c21217589 */ /* 0x000fe800000e0000 */
[----:B------:R-:W1:Y:S01]  /*a370*/  SHFL.IDX PT, R26, R35, R2, 0x1c1f ;  /* 0x001c1f02231a7589 */ /* 0x000e6200000e0000 */
[----:B0-----:R-:W-:-:S03]  /*a380*/  SEL R8, R25, R20, P0 ;  /* 0x0000001419087207 */ /* 0x001fc60000000000 */
[----:B------:R-:W-:Y:S04]  /*a390*/  SHFL.IDX PT, R43, R43, R28, 0x1c1f ;  /* 0x001c1f1c2b2b7589 */ /* 0x000fe800000e0000 */
[----:B------:R-:W0:Y:S01]  /*a3a0*/  SHFL.IDX PT, R38, R45, R2, 0x1c1f ;  /* 0x001c1f022d267589 */ /* 0x000e2200000e0000 */
[----:B--2---:R-:W-:Y:S02]  /*a3b0*/  SEL R12, R29, R24, P0 ;  /* 0x000000181d0c7207 */ /* 0x004fe40000000000 */
[----:B------:R-:W-:Y:S01]  /*a3c0*/  SEL R14, R24, R29, P0 ;  /* 0x0000001d180e7207 */ /* 0x000fe20000000000 */
[----:B------:R-:W-:Y:S04]  /*a3d0*/  SHFL.IDX PT, R47, R47, R28, 0x1c1f ;  /* 0x001c1f1c2f2f7589 */ /* 0x000fe800000e0000 */
[----:B------:R-:W2:Y:S01]  /*a3e0*/  SHFL.IDX PT, R40, R49, R2, 0x1c1f ;  /* 0x001c1f0231287589 */ /* 0x000ea200000e0000 */
[----:B---3--:R-:W-:-:S03]  /*a3f0*/  SEL R9, R41, R36, P0 ;  /* 0x0000002429097207 */ /* 0x008fc60000000000 */
[----:B------:R-:W-:Y:S04]  /*a400*/  SHFL.IDX PT, R37, R37, R28, 0x1c1f ;  /* 0x001c1f1c25257589 */ /* 0x000fe800000e0000 */
[----:B------:R3:W4:Y:S01]  /*a410*/  SHFL.IDX PT, R30, R39, R2, 0x1c1f ;  /* 0x001c1f02271e7589 */ /* 0x00072200000e0000 */
[----:B-1----:R-:W-:Y:S02]  /*a420*/  SEL R24, R33, R26, P0 ;  /* 0x0000001a21187207 */ /* 0x002fe40000000000 */
[----:B------:R-:W-:Y:S01]  /*a430*/  SEL R26, R26, R33, P0 ;  /* 0x000000211a1a7207 */ /* 0x000fe20000000000 */
[----:B------:R-:W-:Y:S04]  /*a440*/  SHFL.IDX PT, R51, R51, R28, 0x1c1f ;  /* 0x001c1f1c33337589 */ /* 0x000fe800000e0000 */
[----:B------:R-:W1:Y:S01]  /*a450*/  SHFL.IDX PT, R42, R5, R2, 0x1c1f ;  /* 0x001c1f02052a7589 */ /* 0x000e6200000e0000 */
[----:B0-----:R-:W-:-:S02]  /*a460*/  SEL R13, R43, R38, P0 ;  /* 0x000000262b0d7207 */ /* 0x001fc40000000000 */
[----:B---3--:R-:W-:Y:S02]  /*a470*/  MOV R39, R10 ;  /* 0x0000000a00277202 */ /* 0x008fe40000000f00 */
[----:B------:R-:W-:Y:S01]  /*a480*/  SEL R10, R20, R25, P0 ;  /* 0x00000019140a7207 */ /* 0x000fe20000000000 */
[----:B------:R-:W-:Y:S01]  /*a490*/  IMAD.U32 R20, RZ, RZ, UR6 ;  /* 0x00000006ff147e24 */ /* 0x000fe2000f8e00ff */
[----:B------:R-:W-:Y:S02]  /*a4a0*/  SEL R11, R36, R41, P0 ;  /* 0x00000029240b7207 */ /* 0x000fe40000000000 */
[----:B------:R-:W-:Y:S02]  /*a4b0*/  SEL R15, R38, R43, P0 ;  /* 0x0000002b260f7207 */ /* 0x000fe40000000000 */
[----:B--2---:R-:W-:Y:S01]  /*a4c0*/  SEL R25, R47, R40, P0 ;  /* 0x000000282f197207 */ /* 0x004fe20000000000 */
[----:B------:R0:W-:Y:S01]  /*a4d0*/  STSM.16.M88.4 [R48], R8 ;  /* 0x0000000830007844 */ /* 0x0001e20000000200 */
[----:B------:R-:W-:-:S02]  /*a4e0*/  SEL R27, R40, R47, P0 ;  /* 0x0000002f281b7207 */ /* 0x000fc40000000000 */
[----:B----4-:R-:W-:Y:S01]  /*a4f0*/  SEL R32, R37, R30, P0 ;  /* 0x0000001e25207207 */ /* 0x010fe20000000000 */
[----:B------:R2:W-:Y:S01]  /*a500*/  STSM.16.M88.4 [R46], R12 ;  /* 0x0000000c2e007844 */ /* 0x0005e20000000200 */
[----:B------:R-:W-:Y:S02]  /*a510*/  SEL R34, R30, R37, P0 ;  /* 0x000000251e227207 */ /* 0x000fe40000000000 */
[----:B------:R-:W3:Y:S01]  /*a520*/  LDC R37, c[0x0][0xbe8] ;  /* 0x0002fa00ff257b82 */ /* 0x000ee20000000800 */
[----:B------:R2:W-:Y:S01]  /*a530*/  STSM.16.M88.4 [R44], R24 ;  /* 0x000000182c007844 */ /* 0x0005e20000000200 */
[----:B-1----:R-:W-:Y:S02]  /*a540*/  SEL R33, R51, R42, P0 ;  /* 0x0000002a33217207 */ /* 0x002fe40000000000 */
[----:B------:R-:W-:-:S05]  /*a550*/  SEL R35, R42, R51, P0 ;  /* 0x000000332a237207 */ /* 0x000fca0000000000 */
[----:B------:R2:W-:Y:S01]  /*a560*/  STSM.16.M88.4 [R39], R32 ;  /* 0x0000002027007844 */ /* 0x0005e20000000200 */
[----:B------:R-:W-:Y:S06]  /*a570*/  BAR.SYNC.DEFER_BLOCKING 0x1, 0x180 ;  /* 0x0046000000007b1d */ /* 0x000fec0000010000 */
[----:B------:R-:W4:Y:S01]  /*a580*/  @P2 LDG.E R2, desc[UR52][R20.64] ;  /* 0x0000003414022981 */ /* 0x000f22000c1e1900 */
[----:B---3--:R-:W-:Y:S01]  /*a590*/  ISETP.NE.AND P1, PT, R37, 0x1, PT ;  /* 0x000000012500780c */ /* 0x008fe20003f25270 */
[----:B------:R-:W-:Y:S01]  /*a5a0*/  UIMAD UR6, UR14, UR8, URZ ;  /* 0x000000080e0672a4 */ /* 0x000fe2000f8e023f */
[----:B0-----:R-:W-:Y:S01]  /*a5b0*/  VIADD R10, R17, UR42 ;  /* 0x0000002a110a7c36 */ /* 0x001fe20008000000 */
[----:B------:R-:W-:-:S02]  /*a5c0*/  USEL UR40, UR40, URZ, !UP0 ;  /* 0x0000003f28287287 */ /* 0x000fc4000c000000 */
[----:B------:R-:W-:Y:S01]  /*a5d0*/  UIMAD UR9, UR41, UR9, UR6 ;  /* 0x00000009290972a4 */ /* 0x000fe2000f8e0206 */
[----:B------:R-:W-:-:S07]  /*a5e0*/  IMAD.MOV.U32 R8, RZ, RZ, R10 ;  /* 0x000000ffff087224 */ /* 0x000fce00078e000a */
[----:B------:R-:W0:Y:S08]  /*a5f0*/  @P1 LDC R5, c[0x0][0xbec] ;  /* 0x0002fb00ff051b82 */ /* 0x000e300000000800 */
[----:B------:R-:W1:Y:S01]  /*a600*/  @P1 LDC R29, c[0x0][0xbf0] ;  /* 0x0002fc00ff1d1b82 */ /* 0x000e620000000800 */
[----:B----4-:R-:W-:Y:S01]  /*a610*/  @P2 R2UR UR4, R2 ;  /* 0x00000000020422ca */ /* 0x010fe200000e0000 */
        /* <DEDUP_REMOVED lines=12> */
[----:B------:R-:W-:Y:S02]  /*a6e0*/  UISETP.NE.U32.AND UP0, UPT, UR16, URZ, UPT ;  /* 0x0000003f1000728c */ /* 0x000fe4000bf05070 */
[----:B------:R-:W-:Y:S02]  /*a6f0*/  UIMAD UR9, UR8, UR13, UR9 ;  /* 0x0000000d080972a4 */ /* 0x000fe4000f8e0209 */
[----:B------:R-:W-:Y:S02]  /*a700*/  UIMAD.WIDE.U32 UR10, UR8, UR12, UR10 ;  /* 0x0000000c080a72a5 */ /* 0x000fe4000f8e000a */
[----:B------:R-:W-:Y:S02]  /*a710*/  UISETP.NE.AND.EX UP0, UPT, UR17, URZ, UPT, UP0 ;  /* 0x0000003f1100728c */ /* 0x000fe4000bf05300 */
[----:B------:R-:W-:Y:S01]  /*a720*/  IMAD.U32 R10, RZ, RZ, UR9 ;  /* 0x00000009ff0a7e24 */ /* 0x000fe2000f8e00ff */
[----:B------:R-:W-:Y:S01]  /*a730*/  ULDC.64 UR12, c[0x0][0xb88] ;  /* 0x0002e200000c7ab9 */ /* 0x000fe20000000a00 */
[----:B------:R-:W-:Y:S01]  /*a740*/  IADD3 R8, P0, R8, UR10, RZ ;  /* 0x0000000a08087c10 */ /* 0x000fe2000ff1e0ff */
[----:B------:R-:W-:Y:S01]  /*a750*/  IMAD R2, R2, UR12, RZ ;  /* 0x0000000c02027c24 */ /* 0x000fe2000f8e02ff */
[----:B------:R-:W-:Y:S01]  /*a760*/  PLOP3.LUT P3, PT, PT, PT, UP0, 0x80, 0x0 ;  /* 0x000000000000781c */ /* 0x000fe20003f6f008 */
[----:B------:R-:W-:Y:S01]  /*a770*/  ULDC UR9, c[0x0][0xa88] ;  /* 0x0002a20000097ab9 */ /* 0x000fe20000000800 */
[----:B------:R-:W-:Y:S01]  /*a780*/  IADD3.X R9, R9, UR11, R10, P0, !PT ;  /* 0x0000000b09097c10 */ /* 0x000fe200087fe40a */
[----:B------:R-:W-:-:S02]  /*a790*/  IMAD R11, R5, UR13, R2 ;  /* 0x0000000d050b7c24 */ /* 0x000fc4000f8e0202 */
[----:B------:R-:W-:Y:S01]  /*a7a0*/  @UP0 ULDC.64 UR10, c[0x0][0xc08] ;  /* 0x00030200000a0ab9 */ /* 0x000fe20000000a00 */
[----:B------:R-:W-:Y:S01]  /*a7b0*/  IMAD.U32 R2, RZ, RZ, UR9 ;  /* 0x00000009ff027e24 */ /* 0x000fe2000f8e00ff */
[----:B------:R-:W-:Y:S01]  /*a7c0*/  @UP0 UIMAD.WIDE UR10, UR39, 0x4, UR10 ;  /* 0x00000004270a08a5 */ /* 0x000fe2000f8e020a */
        /* <DEDUP_REMOVED lines=11> */
[----:B--2---:R-:W2:Y:S04]  /*a880*/  LDG.E R11, desc[UR52][R20.64] ;  /* 0x00000034140b7981 */ /* 0x004ea8000c1e1900 */
[----:B-----5:R-:W2:Y:S02]  /*a890*/  LDG.E R2, desc[UR52][R20.64+0x4] ;  /* 0x0000043414027981 */ /* 0x020ea4000c1e1900 */
[----:B--2---:R-:W-:-:S07]  /*a8a0*/  IMAD.IADD R2, R2, 0x1, -R11 ;  /* 0x0000000102027824 */ /* 0x004fce00078e0a0b */
.L_x_15220:
[----:B------:R-:W-:Y:S01]  /*a8b0*/  SHFL.IDX PT, R20, R9, RZ, 0x1c1f ;  /* 0x001c1fff09147589 */ /* 0x000fe200000e0000 */
[----:B------:R-:W-:Y:S01]  /*a8c0*/  IMAD.WIDE R6, R5, 0x2, R6 ;  /* 0x0000000205067825 */ /* 0x000fe200078e0206 */
[----:B------:R-:W-:Y:S01]  /*a8d0*/  LOP3.LUT P0, RZ, R23, 0x3, RZ, 0xc0, !PT ;  /* 0x0000000317ff7812 */ /* 0x000fe2000780c0ff */
[----:B------:R-:W-:Y:S01]  /*a8e0*/  ULDC.64 UR10, c[0x0][0xaa0] ;  /* 0x0002a800000a7ab9 */ /* 0x000fe20000000a00 */
[----:B------:R-:W0:Y:S01]  /*a8f0*/  SHFL.IDX PT, R21, R8, RZ, 0x1c1f ;  /* 0x001c1fff08157589 */ /* 0x000e2200000e0000 */
[----:B--2---:R-:W-:Y:S01]  /*a900*/  VIADD R10, R157, UR42 ;  /* 0x0000002a9d0a7c36 */ /* 0x004fe20008000000 */
[----:B------:R-:W-:Y:S01]  /*a910*/  IADD3 R13, P3, R6, 0x1800, RZ ;  /* 0x00001800060d7810 */ /* 0x000fe20007f7e0ff */
[----:B-----5:R-:W-:Y:S01]  /*a920*/  IMAD R35, R2, R37, RZ ;  /* 0x0000002502237224 */ /* 0x020fe200078e02ff */
[----:B------:R1:W-:Y:S01]  /*a930*/  SHFL.IDX PT, R28, R9, 0x1, 0x1c1f ;  /* 0x003c1f00091c7f89 */ /* 0x0003e200000e0000 */
[----:B------:R-:W-:Y:S01]  /*a940*/  VIADD R2, R10, 0x8 ;  /* 0x000000080a027836 */ /* 0x000fe20000000000 */
[----:B------:R-:W-:-:S02]  /*a950*/  IADD3 R25, P4, R6, 0x3000, RZ ;  /* 0x0000300006197810 */ /* 0x000fc40007f9e0ff */
[----:B------:R2:W3:Y:S01]  /*a960*/  SHFL.IDX PT, R29, R8, 0x1, 0x1c1f ;  /* 0x003c1f00081d7f89 */ /* 0x0004e200000e0000 */
[-C--:B------:R-:W-:Y:S02]  /*a970*/  ISETP.GE.OR P2, PT, R10, R35.reuse, P0 ;  /* 0x000000230a00720c */ /* 0x080fe40000746670 */
[----:B------:R-:W-:Y:S02]  /*a980*/  LOP3.LUT R12, R13, 0x380, RZ, 0xc0, !PT ;  /* 0x000003800d0c7812 */ /* 0x000fe400078ec0ff */
[----:B-1----:R-:W-:Y:S02]  /*a990*/  LOP3.LUT R9, R6, 0x380, RZ, 0xc0, !PT ;  /* 0x0000038006097812 */ /* 0x002fe400078ec0ff */
[----:B------:R-:W-:Y:S02]  /*a9a0*/  ISETP.GE.OR P0, PT, R2, R35, P0 ;  /* 0x000000230200720c */ /* 0x000fe40000706670 */
[----:B------:R-:W-:Y:S02]  /*a9b0*/  LOP3.LUT R24, R25, 0x380, RZ, 0xc0, !PT ;  /* 0x0000038019187812 */ /* 0x000fe400078ec0ff */
[----:B------:R-:W-:-:S02]  /*a9c0*/  SHF.R.U64 R9, R9, 0x3, RZ ;  /* 0x0000000309097819 */ /* 0x000fc400000012ff */
[----:B------:R-:W-:Y:S02]  /*a9d0*/  SHF.R.U64 R12, R12, 0x3, RZ ;  /* 0x000000030c0c7819 */ /* 0x000fe400000012ff */
[----:B------:R-:W-:Y:S01]  /*a9e0*/  SHF.R.U64 R24, R24, 0x3, RZ ;  /* 0x0000000318187819 */ /* 0x000fe200000012ff */
[----:B0-----:R0:W-:Y:S01]  /*a9f0*/  @!P2 ST.E desc[UR52][R20.64], R4 ;  /* 0x000000041400a985 */ /* 0x0011e2000c101934 */
[----:B--2---:R-:W-:Y:S01]  /*aa00*/  LOP3.LUT R8, R9, R6, RZ, 0x3c, !PT ;  /* 0x0000000609087212 */ /* 0x004fe200078e3cff */
[--C-:B------:R-:W-:Y:S01]  /*aa10*/  IMAD.MOV.U32 R9, RZ, RZ, R7.reuse ;  /* 0x000000ffff097224 */ /* 0x100fe200078e0007 */
[----:B------:R-:W-:Y:S01]  /*aa20*/  LOP3.LUT R12, R12, R13, RZ, 0x3c, !PT ;  /* 0x0000000d0c0c7212 */ /* 0x000fe200078e3cff */
[--C-:B------:R-:W-:Y:S01]  /*aa30*/  IMAD.X R13, RZ, RZ, R7.reuse, P3 ;  /* 0x000000ffff0d7224 */ /* 0x100fe200018e0607 */
[----:B------:R-:W-:Y:S01]  /*aa40*/  LOP3.LUT R24, R24, R25, RZ, 0x3c, !PT ;  /* 0x0000001918187212 */ /* 0x000fe200078e3cff */
[----:B------:R-:W-:Y:S01]  /*aa50*/  IMAD.X R25, RZ, RZ, R7, P4 ;  /* 0x000000ffff197224 */ /* 0x000fe200020e0607 */
[----:B---3--:R1:W-:Y:S04]  /*aa60*/  @!P0 ST.E desc[UR52][R28.64], R3 ;  /* 0x000000031c008985 */ /* 0x0083e8000c101934 */
[----:B------:R-:W2:Y:S01]  /*aa70*/  LD.E.128 R8, desc[UR52][R8.64] ;  /* 0x0000003408087980 */ /* 0x000ea2000c101d00 */
[----:B0-----:R-:W0:Y:S03]  /*aa80*/  @P1 LDC R20, c[0x0][0xbec] ;  /* 0x0002fb00ff141b82 */ /* 0x001e260000000800 */
[----:B------:R-:W3:Y:S04]  /*aa90*/  LD.E.128 R12, desc[UR52][R12.64] ;  /* 0x000000340c0c7980 */ /* 0x000ee8000c101d00 */
[----:B------:R-:W4:Y:S01]  /*aaa0*/  LD.E.128 R24, desc[UR52][R24.64] ;  /* 0x0000003418187980 */ /* 0x000f22000c101d00 */
[----:B------:R-:W-:Y:S01]  /*aab0*/  IADD3 R5, P0, R6, 0x4800, RZ ;  /* 0x0000480006057810 */ /* 0x000fe20007f1e0ff */
[----:B-1----:R-:W1:Y:S01]  /*aac0*/  @P1 LDC R3, c[0x0][0xbf0] ;  /* 0x0002fc00ff031b82 */ /* 0x002e620000000800 */
[----:B------:R-:W-:-:S02]  /*aad0*/  UIMAD UR9, UR7, UR10, URZ ;  /* 0x0000000a070972a4 */ /* 0x000fc4000f8e023f */
[----:B------:R-:W-:Y:S01]  /*aae0*/  LOP3.LUT R2, R5, 0x380, RZ, 0xc0, !PT ;  /* 0x0000038005027812 */ /* 0x000fe200078ec0ff */
[----:B------:R-:W-:Y:S01]  /*aaf0*/  UIMAD.WIDE.U32 UR6, UR4, UR10, URZ ;  /* 0x0000000a040672a5 */ /* 0x000fe2000f8e003f */
[----:B------:R-:W-:Y:S01]  /*ab00*/  IMAD.X R7, RZ, RZ, R7, P0 ;  /* 0x000000ffff077224 */ /* 0x000fe200000e0607 */
[----:B------:R-:W-:Y:S01]  /*ab10*/  UIMAD UR9, UR4, UR11, UR9 ;  /* 0x0000000b040972a4 */ /* 0x000fe2000f8e0209 */
[----:B------:R-:W-:Y:S02]  /*ab20*/  SHF.R.U64 R2, R2, 0x3, RZ ;  /* 0x0000000302027819 */ /* 0x000fe400000012ff */
[----:B------:R-:W-:Y:S01]  /*ab30*/  ULDC.64 UR10, c[0x0][0xae8] ;  /* 0x0002ba00000a7ab9 */ /* 0x000fe20000000a00 */
[----:B------:R-:W-:Y:S01]  /*ab40*/  UIADD3 UR7, UR7, UR9, URZ ;  /* 0x0000000907077290 */ /* 0x000fe2000fffe03f */
[----:B------:R-:W-:Y:S01]  /*ab50*/  LOP3.LUT R6, R2, R5, RZ, 0x3c, !PT ;  /* 0x0000000502067212 */ /* 0x000fe200078e3cff */
[----:B------:R-:W-:Y:S01]  /*ab60*/  UIMAD UR4, UR14, UR10, URZ ;  /* 0x0000000a0e0472a4 */ /* 0x000fe2000f8e023f */
[----:B------:R-:W-:Y:S01]  /*ab70*/  IMAD R2, R18, 0x30, R22 ;  /* 0x0000003012027824 */ /* 0x000fe200078e0216 */
[----:B------:R-:W-:-:S02]  /*ab80*/  UIMAD.WIDE.U32 UR6, UR41, UR10, UR6 ;  /* 0x0000000a290672a5 */ /* 0x000fc4000f8e0006 */
[----:B------:R-:W-:Y:S01]  /*ab90*/  UIMAD UR4, UR41, UR11, UR4 ;  /* 0x0000000b290472a4 */ /* 0x000fe2000f8e0204 */
[----:B------:R-:W-:Y:S01]  /*aba0*/  VIADD R29, R2, UR42 ;  /* 0x0000002a021d7c36 */ /* 0x000fe20008000000 */
        /* <DEDUP_REMOVED lines=11> */
[----:B------:R-:W-:Y:S01]  /*ac60*/  SHF.R.S32.HI R39, RZ, 0x1f, R19 ;  /* 0x0000001fff277819 */ /* 0x000fe20000011413 */
[----:B------:R-:W-:Y:S01]  /*ac70*/  IMAD.MOV.U32 R21, RZ, RZ, R29 ;  /* 0x000000ffff157224 */ /* 0x000fe200078e001d */
[----:B------:R-:W-:Y:S01]  /*ac80*/  UIMAD UR4, UR8, UR11, UR4 ;  /* 0x0000000b080472a4 */ /* 0x000fe2000f8e0204 */
[----:B-1----:R-:W-:Y:S01]  /*ac90*/  @P1 SHF.R.U32.HI R21, RZ, R3, R2 ;  /* 0x00000003ff151219 */ /* 0x002fe20000011602 */
[----:B------:R-:W-:Y:S01]  /*aca0*/  UIMAD.WIDE.U32 UR8, UR8, UR10, UR6 ;  /* 0x0000000a080872a5 */ /* 0x000fe2000f8e0006 */
[----:B------:R-:W-:-:S02]  /*acb0*/  VIADD R36, R22, UR42 ;  /* 0x0000002a16247c36 */ /* 0x000fc40008000000 */
[--C-:B------:R-:W-:Y:S01]  /*acc0*/  SHF.R.S32.HI R20, RZ, 0x1f, R21.reuse ;  /* 0x0000001fff147819 */ /* 0x100fe20000011415 */
[----:B------:R-:W-:Y:S01]  /*acd0*/  UIADD3 UR4, UR9, UR4, URZ ;  /* 0x0000000409047290 */ /* 0x000fe2000fffe03f */
[----:B------:R-:W-:Y:S01]  /*ace0*/  IMAD.MOV R28, RZ, RZ, -R21 ;  /* 0x000000ffff1c7224 */ /* 0x000fe200078e0a15 */
[----:B------:R-:W-:Y:S01]  /*acf0*/  ULDC.64 UR6, c[0x0][0xae0] ;  /* 0x0002b80000067ab9 */ /* 0x000fe20000000a00 */
[----:B------:R-:W-:Y:S02]  /*ad00*/  IMAD.U32 R3, RZ, RZ, UR9 ;  /* 0x00000009ff037e24 */ /* 0x000fe4000f8e00ff */
[----:B------:R-:W-:Y:S02]  /*ad10*/  IMAD R20, R20, UR6, RZ ;  /* 0x0000000614147c24 */ /* 0x000fe4000f8e02ff */
[----:B------:R-:W-:Y:S02]  /*ad20*/  IMAD R29, R37, R28, R29 ;  /* 0x0000001c251d7224 */ /* 0x000fe400078e021d */
[----:B------:R-:W-:-:S02]  /*ad30*/  IMAD.U32 R2, RZ, RZ, UR8 ;  /* 0x00000008ff027e24 */ /* 0x000fc4000f8e00ff */
        /* <DEDUP_REMOVED lines=13> */
[----:B------:R-:W-:-:S03]  /*ae10*/  IMAD.IADD R3, R3, 0x1, R21 ;  /* 0x0000000103037824 */ /* 0x000fc600078e0215 */
[----:B------:R-:W-:Y:S01]  /*ae20*/  PRMT R0, RZ, 0x654, R0 ;  /* 0x00000654ff007816 */ /* 0x000fe20000000000 */
[----:B0-----:R-:W0:Y:S01]  /*ae30*/  SHFL.IDX PT, R20, R30, RZ, 0x181f ;  /* 0x00181fff1e147589 */ /* 0x001e2200000e0000 */
[----:B------:R-:W-:Y:S01]  /*ae40*/  LEA.HI.X R32, R2, UR7, R3, 0x1, P0 ;  /* 0x0000000702207c11 */ /* 0x000fe200080f0c03 */
[C---:B------:R-:W-:Y:S01]  /*ae50*/  VIADD R2, R36.reuse, 0x30 ;  /* 0x0000003024027836 */ /* 0x040fe20000000000 */
[----:B------:R-:W-:Y:S01]  /*ae60*/  ISETP.GE.AND P0, PT, R19, UR4, PT ;  /* 0x0000000413007c0c */ /* 0x000fe2000bf06270 */
[----:B------:R-:W1:Y:S01]  /*ae70*/  SHFL.IDX PT, R28, R30, 0x1, 0x181f ;  /* 0x00381f001e1c7f89 */ /* 0x000e6200000e0000 */
[C---:B------:R-:W-:Y:S01]  /*ae80*/  VIADD R3, R36.reuse, 0x60 ;  /* 0x0000006024037836 */ /* 0x040fe20000000000 */
[----:B------:R0:W-:Y:S01]  /*ae90*/  SYNCS.ARRIVE.TRANS64.RED.A1T0 RZ, [R0+URZ], RZ ;  /* 0x000000ff00ff79a7 */ /* 0x0001e2000810043f */
[-C--:B------:R-:W-:Y:S01]  /*aea0*/  ISETP.GE.OR P1, PT, R36, R35.reuse, P0 ;  /* 0x000000232400720c */ /* 0x080fe20000726670 */
[----:B------:R-:W1:Y:S01]  /*aeb0*/  SHFL.IDX PT, R42, R30, 0x2, 0x181f ;  /* 0x00581f001e2a7f89 */ /* 0x000e6200000e0000 */
[----:B------:R-:W-:-:S02]  /*aec0*/  ISETP.GE.OR P2, PT, R2, R35, P0 ;  /* 0x000000230200720c */ /* 0x000fc40000746670 */
[----:B------:R-:W-:Y:S01]  /*aed0*/  ISETP.GE.OR P3, PT, R3, R35, P0 ;  /* 0x000000230300720c */ /* 0x000fe20000766670 */
[----:B------:R-:W1:Y:S01]  /*aee0*/  SHFL.IDX PT, R34, R32, RZ, 0x181f ;  /* 0x00181fff20227589 */ /* 0x000e6200000e0000 */
[----:B0-----:R-:W-:-:S03]  /*aef0*/  VIADD R0, R36, 0x90 ;  /* 0x0000009024007836 */ /* 0x001fc60000000000 */
[----:B------:R-:W0:Y:S02]  /*af00*/  SHFL.IDX PT, R38, R32, 0x1, 0x181f ;  /* 0x00381f0020267f89 */ /* 0x000e2400000e0000 */
[----:B------:R-:W-:Y:S02]  /*af10*/  ISETP.GE.OR P0, PT, R0, R35, P0 ;  /* 0x000000230000720c */ /* 0x000fe40000706670 */
[----:B------:R-:W0:Y:S01]  /*af20*/  SHFL.IDX PT, R40, R32, 0x2, 0x181f ;  /* 0x00581f0020287f89 */ /* 0x000e2200000e0000 */
[----:B------:R-:W-:-:S03]  /*af30*/  @!P1 LEA R2, P4, R19, R20, 0x1 ;  /* 0x0000001413029211 */ /* 0x000fc600078808ff */
[----:B------:R-:W2:Y:S01]  /*af40*/  SHFL.IDX PT, R30, R30, 0x3, 0x181f ;  /* 0x00781f001e1e7f89 */ /* 0x000ea200000e0000 */
[----:B-1----:R-:W-:-:S03]  /*af50*/  @!P2 LEA R20, P5, R19, R28, 0x1 ;  /* 0x0000001c1314a211 */ /* 0x002fc600078a08ff */
[----:B------:R-:W1:Y:S01]  /*af60*/  SHFL.IDX PT, R32, R32, 0x3, 0x181f ;  /* 0x00781f0020207f89 */ /* 0x000e6200000e0000 */
[C---:B------:R-:W-:Y:S02]  /*af70*/  @!P3 LEA R28, P6, R19.reuse, R42, 0x1 ;  /* 0x0000002a131cb211 */ /* 0x040fe400078c08ff */
[C-C-:B------:R-:W-:Y:S02]  /*af80*/  @!P1 LEA.HI.X R3, R19.reuse, R34, R39.reuse, 0x1, P4 ;  /* 0x0000002213039211 */ /* 0x140fe400020f0c27 */
[C-C-:B0-----:R-:W-:Y:S02]  /*af90*/  @!P2 LEA.HI.X R21, R19.reuse, R38, R39.reuse, 0x1, P5 ;  /* 0x000000261315a211 */ /* 0x141fe400028f0c27 */
[----:B------:R-:W-:Y:S01]  /*afa0*/  @!P3 LEA.HI.X R29, R19, R40, R39, 0x1, P6 ;  /* 0x00000028131db211 */ /* 0x000fe200030f0c27 */
[----:B--2---:R0:W-:Y:S04]  /*afb0*/  @!P1 ST.E.128 desc[UR52][R2.64], R8 ;  /* 0x0000000802009985 */ /* 0x0041e8000c101d34 */
[----:B---3--:R0:W-:Y:S04]  /*afc0*/  @!P2 ST.E.128 desc[UR52][R20.64], R12 ;  /* 0x0000000c1400a985 */ /* 0x0081e8000c101d34 */
[----:B----4-:R0:W-:Y:S01]  /*afd0*/  @!P3 ST.E.128 desc[UR52][R28.64], R24 ;  /* 0x000000181c00b985 */ /* 0x0101e2000c101d34 */
[----:B-1----:R-:W-:Y:S05]  /*afe0*/  @P0 BRA `(.L_x_15221) ;  /* 0x0000000800780947 */ /* 0x002fea0003800000 */
[----:B0-----:R-:W-:-:S04]  /*aff0*/  LEA R2, P0, R19, R30, 0x1 ;  /* 0x0000001e13027211 */ /* 0x001fc800078008ff */
[----:B------:R-:W-:-:S05]  /*b000*/  LEA.HI.X R3, R19, R32, R39, 0x1, P0 ;  /* 0x0000002013037211 */ /* 0x000fca00000f0c27 */
[----:B-----5:R1:W-:Y:S01]  /*b010*/  ST.E.128 desc[UR52][R2.64], R4 ;  /* 0x0000000402007985 */ /* 0x0203e2000c101d34 */
[----:B------:R-:W-:Y:S05]  /*b020*/  BRA `(.L_x_15221) ;  /* 0x0000000800687947 */ /* 0x000fea0003800000 */
.L_x_15219:
        /* <DEDUP_REMOVED lines=35> */
.L_x_15222:
        /* <DEDUP_REMOVED lines=45> */
.L_x_15224:
[----:B------:R-:W-:Y:S05]  /*b530*/  BSYNC B1 ;  /* 0x0000000000017941 */ /* 0x000fea0003800000 */
.L_x_15223:
[----:B0-----:R-:W0:Y:S01]  /*b540*/  @P0 LDC R3, c[0x0][0xbf0] ;  /* 0x0002fc00ff030b82 */ /* 0x001e220000000800 */
[----:B------:R-:W-:Y:S01]  /*b550*/  ULDC.64 UR12, c[0x0][0xaa0] ;  /* 0x0002a800000c7ab9 */ /* 0x000fe20000000a00 */
[----:B------:R-:W-:Y:S01]  /*b560*/  IMAD R2, R18, 0x30, R22 ;  /* 0x0000003012027824 */ /* 0x000fe200078e0216 */
[----:B------:R-:W-:Y:S01]  /*b570*/  UIMAD UR8, UR9, UR12, URZ ;  /* 0x0000000c090872a4 */ /* 0x000fe2000f8e023f */
[----:B------:R-:W-:Y:S01]  /*b580*/  VIADD R30, R22, UR42 ;  /* 0x0000002a161e7c36 */ /* 0x000fe20008000000 */
        /* <DEDUP_REMOVED lines=38> */
[----:B-----5:R-:W-:Y:S02]  /*b7f0*/  IMAD R11, R0, R11, RZ ;  /* 0x0000000b000b7224 */ /* 0x020fe400078e02ff */
[----:B------:R-:W-:Y:S01]  /*b800*/  VIADD R0, R30, 0x30 ;  /* 0x000000301e007836 */ /* 0x000fe20000000000 */
[----:B------:R-:W-:Y:S01]  /*b810*/  LEA.HI.X R8, R2, UR7, R3, 0x1, P0 ;  /* 0x0000000702087c11 */ /* 0x000fe200080f0c03 */
[----:B------:R-:W0:Y:S01]  /*b820*/  SHFL.IDX PT, R6, R4, RZ, 0x181f ;  /* 0x00181fff04067589 */ /* 0x000e2200000e0000 */
[----:B------:R-:W-:Y:S01]  /*b830*/  ISETP.GE.AND P0, PT, R19, UR4, PT ;  /* 0x0000000413007c0c */ /* 0x000fe2000bf06270 */
[C---:B------:R-:W-:Y:S02]  /*b840*/  VIADD R2, R30.reuse, 0x60 ;  /* 0x000000601e027836 */ /* 0x040fe40000000000 */
[----:B------:R-:W1:Y:S01]  /*b850*/  SHFL.IDX PT, R14, R4, 0x1, 0x181f ;  /* 0x00381f00040e7f89 */ /* 0x000e6200000e0000 */
[CC--:B------:R-:W-:Y:S01]  /*b860*/  ISETP.GE.OR P3, PT, R30.reuse, R11.reuse, P0 ;  /* 0x0000000b1e00720c */ /* 0x0c0fe20000766670 */
[----:B------:R-:W-:Y:S01]  /*b870*/  VIADD R3, R30, 0x90 ;  /* 0x000000901e037836 */ /* 0x000fe20000000000 */
[-C--:B------:R-:W-:Y:S01]  /*b880*/  ISETP.GE.OR P2, PT, R0, R11.reuse, P0 ;  /* 0x0000000b0000720c */ /* 0x080fe20000746670 */
[----:B------:R-:W2:Y:S01]  /*b890*/  SHFL.IDX PT, R24, R4, 0x2, 0x181f ;  /* 0x00581f0004187f89 */ /* 0x000ea200000e0000 */
[----:B------:R-:W-:-:S02]  /*b8a0*/  ISETP.GE.OR P1, PT, R2, R11, P0 ;  /* 0x0000000b0200720c */ /* 0x000fc40000726670 */
[----:B------:R-:W-:Y:S01]  /*b8b0*/  ISETP.GE.OR P0, PT, R3, R11, P0 ;  /* 0x0000000b0300720c */ /* 0x000fe20000706670 */
[----:B------:R-:W3:Y:S04]  /*b8c0*/  SHFL.IDX PT, R10, R8, RZ, 0x181f ;  /* 0x00181fff080a7589 */ /* 0x000ee800000e0000 */
        /* <DEDUP_REMOVED lines=16> */
.L_x_15221:
[----:B------:R-:W-:Y:S05]  /*b9d0*/  BSYNC B0 ;  /* 0x0000000000007941 */ /* 0x000fea0003800000 */
.L_x_15218:
[----:B------:R-:W-:Y:S02]  /*b9e0*/  ULDC UR4, c[0x0][0xc3c] ;  /* 0x00030f0000047ab9 */ /* 0x000fe40000000800 */
[----:B------:R-:W-:-:S13]  /*b9f0*/  ISETP.GE.AND P0, PT, R31, UR4, PT ;  /* 0x000000041f007c0c */ /* 0x000fda000bf06270 */
[----:B------:R-:W-:Y:S05]  /*ba00*/  @!P0 BRA `(.L_x_15225) ;  /* 0xffffff5000bc8947 */ /* 0x000fea000383ffff */
[----:B------:R-:W-:Y:S05]  /*ba10*/  EXIT ;  /* 0x000000000000794d */ /* 0x000fea0003800000 */
.L_x_15176:
        /* <DEDUP_REMOVED lines=57> */
.L_x_15231:
        /* <DEDUP_REMOVED lines=12> */
.L_x_15230:
[----:B------:R-:W-:Y:S05]  /*be70*/  BSYNC B0 ;  /* 0x0000000000007941 */ /* 0x000fea0003800000 */
.L_x_15229:
        /* <DEDUP_REMOVED lines=21> */
.L_x_15227:
        /* <DEDUP_REMOVED lines=24> */
.L_x_15232:
[----:B---3--:R-:W-:Y:S01]  /*c150*/  IMAD R16, R16, R9, R13 ;  /* 0x0000000910107224 */ /* 0x008fe200078e020d */
[----:B------:R-:W-:Y:S01]  /*c160*/  IABS R2, R4 ;  /* 0x0000000400027213 */ /* 0x000fe20000000000 */
[----:B-12---:R-:W-:Y:S02]  /*c170*/  IMAD.MOV R11, RZ, RZ, -R3 ;  /* 0x000000ffff0b7224 */ /* 0x006fe400078e0a03 */
[----:B------:R-:W-:Y:S02]  /*c180*/  IMAD.IADD R7, R7, 0x1, -R16 ;  /* 0x0000000107077824 */ /* 0x000fe400078e0a10 */
[----:B0-----:R-:W-:Y:S02]  /*c190*/  IMAD.MOV R12, RZ, RZ, -R2 ;  /* 0x000000ffff0c7224 */ /* 0x001fe400078e0a02 */
        /* <DEDUP_REMOVED lines=31> */
[----:B------:R-:W-:Y:S01]  /*c390*/  IMAD.MOV.U32 R2, RZ, RZ, R11 ;  /* 0x000000ffff027224 */ /* 0x000fe200078e000b */
[----:B------:R-:W-:-:S03]  /*c3a0*/  IABS R11, R13 ;  /* 0x0000000d000b7213 */ /* 0x000fc60000000000 */
        /* <DEDUP_REMOVED lines=21> */
.L_x_15228:
[----:B------:R-:W-:Y:S01]  /*c500*/  IMAD.MOV.U32 R16, RZ, RZ, R7 ;  /* 0x000000ffff107224 */ /* 0x000fe200078e0007 */
[----:B------:R-:W-:Y:S01]  /*c510*/  ULDC UR40, c[0x0][0xc3c] ;  /* 0x00030f0000287ab9 */ /* 0x000fe20000000800 */
[----:B------:R-:W-:Y:S02]  /*c520*/  IMAD.MOV.U32 R17, RZ, RZ, RZ ;  /* 0x000000ffff117224 */ /* 0x000fe400078e00ff */
[----:B------:R-:W-:-:S07]  /*c530*/  IMAD.MOV.U32 R18, RZ, RZ, RZ ;  /* 0x000000ffff127224 */ /* 0x000fce00078e00ff */
.L_x_15233:
[----:B------:R-:W-:Y:S01]  /*c540*/  ISETP.NE.AND P0, PT, R5, RZ, PT ;  /* 0x000000ff0500720c */ /* 0x000fe20003f05270 */
[----:B------:R-:W-:-:S12]  /*c550*/  IMAD.U32 R19, RZ, RZ, UR40 ;  /* 0x00000028ff137e24 */ /* 0x000fd8000f8e00ff */
[----:B------:R-:W0:Y:S01]  /*c560*/  @!P0 S2R R3, SR_CgaCtaId ;  /* 0x0000000000038919 */ /* 0x000e220000008800 */
[----:B------:R-:W-:-:S04]  /*c570*/  @!P0 MOV R0, 0x400 ;  /* 0x0000040000008802 */ /* 0x000fc80000000f00 */
[----:B0-----:R-:W-:-:S05]  /*c580*/  @!P0 LEA R0, R3, R0, 0x18 ;  /* 0x0000000003008211 */ /* 0x001fca00078ec0ff */
[----:B------:R0:W-:Y:S01]  /*c590*/  @!P0 STS.128 [R0+0x132d0], R16 ;  /* 0x0132d01000008388 */ /* 0x0001e20000000c00 */
[----:B------:R-:W-:Y:S06]  /*c5a0*/  BAR.ARV 0x5, 0x200 ;  /* 0x0148000000007b1d */ /* 0x000fec0000002000 */
.L_x_15226:
        /* <DEDUP_REMOVED lines=49> */
.L_x_15309:
[----:B------:R-:W-:Y:S01]  /*c8c0*/  ULDC.64 UR4, c[0x0][0xc88] ;  /* 0x0003220000047ab9 */ /* 0x000fe20000000a00 */
[----:B------:R-:W-:Y:S01]  /*c8d0*/  ULDC.64 UR6, c[0x0][0xa18] ;  /* 0x0002860000067ab9 */ /* 0x000fe20000000a00 */
[----:B------:R-:W-:Y:S01]  /*c8e0*/  UIMAD.WIDE UR4, UR40, 0x4, UR4 ;  /* 0x00000004280478a5 */ /* 0x000fe2000f8e0204 */
[----:B------:R-:W-:-:S05]  /*c8f0*/  ULDC.64 UR8, c[0x0][0xa00] ;  /* 0x0002800000087ab9 */ /* 0x000fca0000000a00 */
[----:B-12---:R-:W-:Y:S02]  /*c900*/  IMAD.U32 R2, RZ, RZ, UR4 ;  /* 0x00000004ff027e24 */ /* 0x006fe4000f8e00ff */
        /* <DEDUP_REMOVED lines=45> */
.L_x_15235:
        /* <DEDUP_REMOVED lines=22> */
.L_x_15236:
        /* <DEDUP_REMOVED lines=11> */
.L_x_15237:
        /* <DEDUP_REMOVED lines=42> */
.L_x_15239:
        /* <DEDUP_REMOVED lines=20> */
.L_x_15242:
[----:B------:R-:W-:Y:S05]  /*d1d0*/  BSYNC B6 ;  /* 0x0000000000067941 */ /* 0x000fea0003800000 */
.L_x_15241:
        /* <DEDUP_REMOVED lines=24> */
.L_x_15244:
[----:B------:R-:W-:Y:S05]  /*d360*/  BSYNC B6 ;  /* 0x0000000000067941 */ /* 0x000fea0003800000 */
.L_x_15243:
        /* <DEDUP_REMOVED lines=20> */
.L_x_15246:
[----:B------:R-:W-:Y:S05]  /*d4b0*/  BSYNC B6 ;  /* 0x0000000000067941 */ /* 0x000fea0003800000 */
.L_x_15245:
        /* <DEDUP_REMOVED lines=20> */
.L_x_15248:
[----:B------:R-:W-:Y:S05]  /*d600*/  BSYNC B6 ;  /* 0x0000000000067941 */ /* 0x000fea0003800000 */
.L_x_15247:
        /* <DEDUP_REMOVED lines=18> */
.L_x_15329:
[----:B------:R-:W1:Y:S01]  /*d730*/  S2R R0, SR_TID.X ;  /* 0x0000000000007919 */ /* 0x000e620000002100 */
[----:B------:R-:W-:Y:S01]  /*d740*/  UMOV UR4, 0xa0 ;  /* 0x000000a000047882 */ /* 0x000fe20000000000 */
[----:B0-----:R-:W0:Y:S01]  /*d750*/  @P2 LDC R5, c[0x0][0x434] ;  /* 0x00010d00ff052b82 */ /* 0x001e220000000800 */
[----:B------:R-:W-:Y:S01]  /*d760*/  UIMAD UR4, UR42, UR4, -0xa0 ;  /* 0xffffff602a0474a4 */ /* 0x000fe2000f8e0204 */
[----:B------:R-:W3:Y:S01]  /*d770*/  S2R R9, SR_TID.X ;  /* 0x0000000000097919 */ /* 0x000ee20000002100 */
[----:B------:R-:W-:Y:S01]  /*d780*/  SHF.R.S32.HI R13, RZ, 0x1f, R20 ;  /* 0x0000001fff0d7819 */ /* 0x000fe20000011414 */
[----:B------:R-:W-:Y:S01]  /*d790*/  IMAD.MOV.U32 R11, RZ, RZ, R26 ;  /* 0x000000ffff0b7224 */ /* 0x000fe200078e001a */
[----:B------:R-:W4:Y:S03]  /*d7a0*/  S2R R12, SR_TID.X ;  /* 0x00000000000c7919 */ /* 0x000f260000002100 */
        /* <DEDUP_REMOVED lines=55> */
[----:B------:R-:W-:Y:S01]  /*db20*/  @P0 LOP3.LUT R11, R11, 0x2, RZ, 0xfc, !PT ;  /* 0x000000020b0b0812 */ /* 0x000fe200078efcff */
[----:B------:R-:W-:-:S03]  /*db30*/  IMAD.MOV R0, RZ, RZ, -R8 ;  /* 0x000000ffff007224 */ /* 0x000fc600078e0a08 */
[----:B------:R-:W-:Y:S01]  /*db40*/  LOP3.LUT R11, R11, 0xfffffffb, RZ, 0xc0, !PT ;  /* 0xfffffffb0b0b7812 */ /* 0x000fe200078ec0ff */
        /* <DEDUP_REMOVED lines=10> */
.L_x_15250:
        /* <DEDUP_REMOVED lines=10> */
.L_x_15330:
[----:B------:R-:W-:Y:S05]  /*dc90*/  BSYNC B0 ;  /* 0x0000000000007941 */ /* 0x000fea0003800000 */
.L_x_15251:
        /* <DEDUP_REMOVED lines=64> */
[----:B------:R-:W-:Y:S01]  /*e0a0*/  IMAD.IADD R3, R22, 0x1, R19 ;  /* 0x0000000116037824 */ /* 0x000fe200078e0213 */
[----:B------:R-:W0:Y:S11]  /*e0b0*/  SHFL.IDX PT, R12, R0, 0x1, 0x1c1f ;  /* 0x003c1f00000c7f89 */ /* 0x000e3600000e0000 */
        /* <DEDUP_REMOVED lines=27> */
.L_x_15342:
        /* <DEDUP_REMOVED lines=12> */
.L_x_15254:
        /* <DEDUP_REMOVED lines=11> */
.L_x_15255:
[----:B------:R3:W-:Y:S01]  /*e3e0*/  SYNCS.ARRIVE.TRANS64.A1T0 RZ, [R7+URZ+0x13270], RZ ;  /* 0x013270ff07ff79a7 */ /* 0x0007e2000810003f */
[----:B------:R-:W-:Y:S05]  /*e3f0*/  @!P6 BRA `(.L_x_15256) ;  /* 0x000000000004e947 */ /* 0x000fea0003800000 */
[----:B------:R-:W-:Y:S01]  /*e400*/  BPT.TRAP 0x1 ;  /* 0x000000040000795c */ /* 0x000fe20000300000 */
.L_x_15256:
[----:B------:R-:W4:Y:S01]  /*e410*/  LDL R0, [R1+0x28] ;  /* 0x0000280001007983 */ /* 0x000f220000100800 */
[----:B------:R-:W-:Y:S01]  /*e420*/  BSSY B0, `(.L_x_15257) ;  /* 0x0000003000007945 */ /* 0x000fe20003800000 */
[----:B----4-:R-:W4:Y:S03]  /*e430*/  SYNCS.PHASECHK.TRANS64.TRYWAIT P0, [R7+URZ+0x13240], R0 ;  /* 0x01324000070075a7 */ /* 0x010f26000800017f */
[----:B----4-:R-:W-:Y:S05]  /*e440*/  @!P0 BRA `(.L_x_15258) ;  /* 0x0000004800cc8947 */ /* 0x010fea0003800000 */
.L_x_15343:
[----:B------:R-:W-:Y:S05]  /*e450*/  BSYNC B0 ;  /* 0x0000000000007941 */ /* 0x000fea0003800000 */
.L_x_15257:
        /* <DEDUP_REMOVED lines=66> */
[----:B------:R2:W-:Y:S02]  /*e880*/  @P3 LDGSTS.E.BYPASS.LTC128B.128 [R3+0xf000], desc[UR52][R4.64], !P2 ;  /* 0x0f00000004033fae */ /* 0x0005e4000d101d74 */
[----:B--2---:R-:W-:Y:S02]  /*e890*/  @P1 IMAD.MOV.U32 R4, RZ, RZ, R2 ;  /* 0x000000ffff041224 */ /* 0x004fe400078e0002 */
[----:B------:R-:W-:-:S05]  /*e8a0*/  @P1 IMAD.MOV.U32 R5, RZ, RZ, R0 ;  /* 0x000000ffff051224 */ /* 0x000fca00078e0000 */
[----:B------:R2:W-:Y:S04]  /*e8b0*/  @P1 LDGSTS.E.BYPASS.LTC128B.128 [R3+0xf800], desc[UR52][R4.64], !P2 ;  /* 0x0f80000004031fae */ /* 0x0005e8000d101d74 */
[----:B--2---:R2:W3:Y:S02]  /*e8c0*/  SHFL.IDX PT, R4, R8, RZ, 0x1c1f ;  /* 0x001c1fff08047589 */ /* 0x0044e400000e0000 */
.L_x_15355:
        /* <DEDUP_REMOVED lines=15> */
.L_x_15261:
[----:B------:R-:W-:Y:S05]  /*e9c0*/  BSYNC B0 ;  /* 0x0000000000007941 */ /* 0x000fea0003800000 */
.L_x_15260:
[----:B------:R-:W-:Y:S01]  /*e9d0*/  NOP ;  /* 0x0000000000007918 */ /* 0x000fe20000000000 */
[----:B------:R-:W-:-:S13]  /*e9e0*/  PLOP3.LUT P0, PT, PT, PT, PT, 0x80, 0x0 ;  /* 0x000000000000781c */ /* 0x000fda0003f0f070 */
.L_x_15262:
        /* <DEDUP_REMOVED lines=11> */
.L_x_15263:
        /* <DEDUP_REMOVED lines=23> */
[----:B---34-:R-:W-:Y:S02]  /*ec10*/  IMAD.U32 R4, RZ, RZ, UR6 ;  /* 0x00000006ff047e24 */ /* 0x018fe4000f8e00ff */
[----:B------:R-:W3:Y:S01]  /*ec20*/  LDC.64 R2, c[0x4][R2] ;  /* 0x0100000002027b82 */ /* 0x000ee20000000a00 */
[----:B------:R-:W-:Y:S02]  /*ec30*/  IMAD.U32 R5, RZ, RZ, UR7 ;  /* 0x00000007ff057e24 */ /* 0x000fe4000f8e00ff */
[----:B------:R-:W-:Y:S02]  /*ec40*/  IMAD.U32 R6, RZ, RZ, UR8 ;  /* 0x00000008ff067e24 */ /* 0x000fe4000f8e00ff */
[----:B0-----:R-:W-:-:S02]  /*ec50*/  IMAD.U32 R7, RZ, RZ, UR9 ;  /* 0x00000009ff077e24 */ /* 0x001fc4000f8e00ff */
[----:B------:R-:W-:Y:S02]  /*ec60*/  IMAD.U32 R10, RZ, RZ, UR4 ;  /* 0x00000004ff0a7e24 */ /* 0x000fe4000f8e00ff */
[----:B------:R-:W-:Y:S02]  /*ec70*/  IMAD.U32 R11, RZ, RZ, UR5 ;  /* 0x00000005ff0b7e24 */ /* 0x000fe4000f8e00ff */
[----:B--2---:R-:W-:Y:S02]  /*ec80*/  IMAD.MOV.U32 R8, RZ, RZ, 0x70 ;  /* 0x00000070ff087424 */ /* 0x004fe400078e00ff */
[----:B------:R-:W-:Y:S02]  /*ec90*/  IMAD.MOV.U32 R12, RZ, RZ, 0x1 ;  /* 0x00000001ff0c7424 */ /* 0x000fe400078e00ff */
[----:B------:R-:W-:-:S07]  /*eca0*/  IMAD.MOV.U32 R13, RZ, RZ, RZ ;  /* 0x000000ffff0d7224 */ /* 0x000fce00078e00ff */
[----:B------:R-:W-:-:S07]  /*ecb0*/  LEPC R20, `(.L_x_15265) ;  /* 0x000000001014794e */ /* 0x000fce0000000000 */
[----:B-1-3--:R-:W-:Y:S05]  /*ecc0*/  CALL.ABS.NOINC R2 ;  /* 0x0000000002007343 */ /* 0x00afea0003c00000 */
.L_x_15265:
[----:B------:R-:W-:Y:S05]  /*ecd0*/  BSYNC B6 ;  /* 0x0000000000067941 */ /* 0x000fea0003800000 */
.L_x_15264:
[----:B0-----:R-:W3:Y:S01]  /*ece0*/  LDL R19, [R1+0x14] ;  /* 0x0000140001137983 */ /* 0x001ee20000100800 */
[----:B------:R-:W-:Y:S01]  /*ecf0*/  UISETP.NE.AND UP0, UPT, UR49, URZ, UPT ;  /* 0x0000003f3100728c */ /* 0x000fe2000bf05270 */
[C---:B------:R-:W-:Y:S01]  /*ed00*/  R2UR UR8, R18.reuse ;  /* 0x00000000120872ca */ /* 0x040fe200000e0000 */
[----:B------:R-:W-:Y:S01]  /*ed10*/  ULDC.64 UR6, c[0x0][0x2d8] ;  /* 0x0000b60000067ab9 */ /* 0x000fe20000000a00 */
[----:B------:R0:W5:Y:S01]  /*ed20*/  LDL R9, [R1+0x30] ;  /* 0x0000300001097983 */ /* 0x0001620000100800 */
[----:B------:R-:W-:Y:S01]  /*ed30*/  R2UR UR10, R18 ;  /* 0x00000000120a72ca */ /* 0x000fe200000e0000 */
[----:B------:R-:W-:Y:S01]  /*ed40*/  UMOV UR4, UR36 ;  /* 0x0000002400047c82 */ /* 0x000fe20008000000 */
[----:B------:R-:W-:Y:S01]  /*ed50*/  PLOP3.LUT P0, PT, PT, PT, UP0, 0x80, 0x0 ;  /* 0x000000000000781c */ /* 0x000fe20003f0f008 */
[----:B------:R-:W1:Y:S01]  /*ed60*/  S2R R2, SR_TID.X ;  /* 0x0000000000027919 */ /* 0x000e620000002100 */
[----:B------:R-:W-:Y:S01]  /*ed70*/  PLOP3.LUT P1, PT, PT, PT, UP0, 0x80, 0x0 ;  /* 0x000000000000781c */ /* 0x000fe20003f2f008 */
[----:B------:R-:W-:Y:S01]  /*ed80*/  UMOV UR5, UR45 ;  /* 0x0000002d00057c82 */ /* 0x000fe20008000000 */
[----:B--2---:R-:W2:Y:S01]  /*ed90*/  LDC R8, c[0x0][0x448] ;  /* 0x00011200ff087b82 */ /* 0x004ea20000000800 */
[----:B------:R-:W-:Y:S01]  /*eda0*/  @UP0 ULDC UR11, c[0x0][0x44c] ;  /* 0x00011300000b0ab9 */ /* 0x000fe20000000800 */
[----:B------:R-:W-:-:S02]  /*edb0*/  @UP0 ULDC UR12, c[0x0][0x44c] ;  /* 0x00011300000c0ab9 */ /* 0x000fc40000000800 */
[----:B------:R-:W-:Y:S01]  /*edc0*/  UIMAD.WIDE.U32 UR4, UR8, UR6, UR4 ;  /* 0x00000006080472a5 */ /* 0x000fe2000f8e0004 */
[----:B---3--:R-:W-:Y:S02]  /*edd0*/  R2UR UR9, R19 ;  /* 0x00000000130972ca */ /* 0x008fe400000e0000 */
[C---:B-1----:R-:W-:Y:S01]  /*ede0*/  LOP3.LUT R19, R2.reuse, 0x7f, RZ, 0xc0, !PT ;  /* 0x0000007f02137812 */ /* 0x042fe200078ec0ff */
[----:B------:R-:W-:-:S03]  /*edf0*/  IMAD.SHL.U32 R2, R2, 0x20, RZ ;  /* 0x0000002002027824 */ /* 0x000fc600078e00ff */
[----:B------:R-:W-:-:S04]  /*ee00*/  SHF.R.U32.HI R19, RZ, 0x2, R19 ;  /* 0x00000002ff137819 */ /* 0x000fc80000011613 */
[----:B------:R-:W-:-:S03]  /*ee10*/  LOP3.LUT R2, R19, 0x60, R2, 0xf8, !PT ;  /* 0x0000006013027812 */ /* 0x000fc600078ef802 */
[----:B------:R-:W-:Y:S02]  /*ee20*/  UIMAD UR6, UR9, UR6, URZ ;  /* 0x00000006090672a4 */ /* 0x000fe4000f8e023f */
[----:B------:R-:W-:Y:S01]  /*ee30*/  IMAD R6, R17, 0xc0, R2 ;  /* 0x000000c011067824 */ /* 0x000fe200078e0202 */
[----:B------:R-:W-:Y:S01]  /*ee40*/  ULDC.64 UR8, c[0x0][0x2e0] ;  /* 0x0000b80000087ab9 */ /* 0x000fe20000000a00 */
[----:B------:R-:W-:Y:S02]  /*ee50*/  UIMAD UR6, UR10, UR7, UR6 ;  /* 0x000000070a0672a4 */ /* 0x000fe4000f8e0206 */
[----:B------:R-:W-:Y:S01]  /*ee60*/  @P0 IMAD.HI.U32 R0, R6, UR11, RZ ;  /* 0x0000000b06000c27 */ /* 0x000fe2000f8e00ff */
[----:B------:R-:W-:Y:S01]  /*ee70*/  @UP0 ULDC UR7, c[0x0][0x450] ;  /* 0x0001140000070ab9 */ /* 0x000fe20000000800 */
[----:B------:R-:W-:Y:S02]  /*ee80*/  UIADD3 UR5, UR5, UR6, URZ ;  /* 0x0000000605057290 */ /* 0x000fe4000fffe03f */
[----:B------:R-:W-:Y:S01]  /*ee90*/  IMAD.MOV.U32 R2, RZ, RZ, R6 ;  /* 0x000000ffff027224 */ /* 0x000fe200078e0006 */
[----:B------:R-:W-:Y:S01]  /*eea0*/  @P1 SHF.R.U32.HI R2, RZ, UR7, R0 ;  /* 0x00000007ff021c19 */ /* 0x000fe20008011600 */
[----:B------:R-:W-:-:S02]  /*eeb0*/  UIMAD UR6, UR44, UR8, URZ ;  /* 0x000000082c0672a4 */ /* 0x000fc4000f8e023f */
[----:B------:R-:W-:Y:S01]  /*eec0*/  UIMAD.WIDE.U32 UR4, UR43, UR8, UR4 ;  /* 0x000000082b0472a5 */ /* 0x000fe2000f8e0004 */
[--C-:B----4-:R-:W-:Y:S01]  /*eed0*/  SHF.R.S32.HI R4, RZ, 0x1f, R2.reuse ;  /* 0x0000001fff047819 */ /* 0x110fe20000011402 */
[----:B------:R-:W-:Y:S01]  /*eee0*/  UIMAD UR6, UR43, UR9, UR6 ;  /* 0x000000092b0672a4 */ /* 0x000fe2000f8e0206 */
[----:B------:R-:W-:Y:S02]  /*eef0*/  ULDC.64 UR10, c[0x0][0x280] ;  /* 0x0000a000000a7ab9 */ /* 0x000fe40000000a00 */
[----:B------:R-:W-:Y:S01]  /*ef00*/  ULDC.64 UR8, c[0x0][0x2d0] ;  /* 0x0000b40000087ab9 */ /* 0x000fe20000000a00 */
[----:B------:R-:W-:Y:S01]  /*ef10*/  UIADD3 UR5, UR5, UR6, URZ ;  /* 0x0000000605057290 */ /* 0x000fe2000fffe03f */
[----:B------:R-:W-:Y:S02]  /*ef20*/  IMAD R4, R4, UR8, RZ ;  /* 0x0000000804047c24 */ /* 0x000fe4000f8e02ff */
[----:B------:R-:W-:Y:S01]  /*ef30*/  IMAD.U32 R5, RZ, RZ, UR8 ;  /* 0x00000008ff057e24 */ /* 0x000fe2000f8e00ff */
[----:B------:R-:W-:Y:S01]  /*ef40*/  ULDC.64 UR6, c[0x0][0x2c8] ;  /* 0x0000b20000067ab9 */ /* 0x000fe20000000a00 */
[----:B------:R-:W-:-:S02]  /*ef50*/  IMAD.MOV R0, RZ, RZ, -R2 ;  /* 0x000000ffff007224 */ /* 0x000fc400078e0a02 */
[C---:B------:R-:W-:Y:S02]  /*ef60*/  IMAD R4, R2.reuse, UR9, R4 ;  /* 0x0000000902047c24 */ /* 0x040fe4000f8e0204 */
[----:B------:R-:W-:-:S04]  /*ef70*/  IMAD.WIDE.U32 R2, R2, R5, UR4 ;  /* 0x0000000402027e25 */ /* 0x000fc8000f8e0005 */
[----:B--2---:R-:W-:Y:S02]  /*ef80*/  IMAD R0, R8, R0, R6 ;  /* 0x0000000008007224 */ /* 0x004fe400078e0206 */
        /* <DEDUP_REMOVED lines=10> */
[----:B------:R-:W1:Y:S03]  /*f030*/  S2R R19, SR_TID.X ;  /* 0x0000000000137919 */ /* 0x000e660000002100 */
[----:B------:R-:W-:-:S06]  /*f040*/  IMAD.MOV.U32 R2, RZ, RZ, R6 ;  /* 0x000000ffff027224 */ /* 0x000fcc00078e0006 */
[----:B------:R-:W-:Y:S01]  /*f050*/  @P0 IMAD.HI.U32 R3, R6, UR12, RZ ;  /* 0x0000000c06030c27 */ /* 0x000fe2000f8e00ff */
[----:B------:R-:W-:-:S04]  /*f060*/  @UP0 ULDC UR12, c[0x0][0x450] ;  /* 0x00011400000c0ab9 */ /* 0x000fc80000000800 */
        /* <DEDUP_REMOVED lines=12> */
[----:B-1----:R-:W-:Y:S02]  /*f130*/  IMAD.SHL.U32 R10, R19, 0x10, RZ ;  /* 0x00000010130a7824 */ /* 0x002fe400078e00ff */
        /* <DEDUP_REMOVED lines=8> */
[----:B0-----:R-:W-:Y:S06]  /*f1c0*/  BRA.DIV UR4, `(.L_x_15266) ;  /* 0x0000004604207947 */ /* 0x001fec000b800000 */
        /* <DEDUP_REMOVED lines=51> */
.L_x_15368:
        /* <DEDUP_REMOVED lines=10> */
.L_x_15267:
        /* <DEDUP_REMOVED lines=18> */
.L_x_15369:
[----:B------:R-:W-:Y:S05]  /*f6c0*/  BSYNC B0 ;  /* 0x0000000000007941 */ /* 0x000fea0003800000 */
.L_x_15268:
        /* <DEDUP_REMOVED lines=8> */
.L_x_15290:
        /* <DEDUP_REMOVED lines=47> */
[----:B------:R-:W-:-:S04]  /*fa40*/  @!P1 IMAD.WIDE.U32 R2, R8, UR6, R2 ;  /* 0x0000000608029c25 */ /* 0x000fc8000f8e0002 */
[----:B------:R-:W-:Y:S01]  /*fa50*/  @!P1 IMAD.IADD R0, R0, 0x1, R3 ;  /* 0x0000000100009824 */ /* 0x000fe200078e0203 */
[C---:B------:R-:W-:Y:S01]  /*fa60*/  @!P1 LEA R10, P0, R2.reuse, UR8, 0x2 ;  /* 0x00000008020a9c11 */ /* 0x040fe2000f8010ff */
[----:B------:R-:W-:Y:S02]  /*fa70*/  IMAD.MOV.U32 R8, RZ, RZ, RZ ;  /* 0x000000ffff087224 */ /* 0x000fe400078e00ff */
[----:B0-----:R-:W-:Y:S01]  /*fa80*/  IMAD.MOV R5, RZ, RZ, -R6 ;  /* 0x000000ffff057224 */ /* 0x001fe200078e0a06 */
[----:B------:R-:W-:Y:S01]  /*fa90*/  @!P1 LEA.HI.X R11, R2, UR9, R0, 0x2, P0 ;  /* 0x00000009020b9c11 */ /* 0x000fe200080f1400 */
[----:B-----5:R-:W-:Y:S02]  /*faa0*/  VIADD R0, R20, 0x1 ;  /* 0x0000000114007836 */ /* 0x020fe40000000000 */
[----:B------:R-:W-:Y:S02]  /*fab0*/  IMAD.MOV.U32 R2, RZ, RZ, R12 ;  /* 0x000000ffff027224 */ /* 0x000fe400078e000c */
[----:B------:R0:W5:Y:S01]  /*fac0*/  @!P1 LDG.E R8, desc[UR52][R10.64] ;  /* 0x000000340a089981 */ /* 0x000162000c1e1900 */
[----:B------:R-:W-:Y:S01]  /*fad0*/  ISETP.NE.AND P0, PT, R0, 0x2, PT ;  /* 0x000000020000780c */ /* 0x000fe20003f05270 */
[----:B------:R-:W-:-:S02]  /*fae0*/  IMAD.U32 R13, RZ, RZ, UR46 ;  /* 0x0000002eff0d7e24 */ /* 0x000fc4000f8e00ff */
[----:B------:R-:W-:Y:S01]  /*faf0*/  IMAD R9, R5, UR4, R9 ;  /* 0x0000000405097c24 */ /* 0x000fe2000f8e0209 */
[----:B------:R-:W-:Y:S02]  /*fb00*/  SEL R6, R0, RZ, P0 ;  /* 0x000000ff00067207 */ /* 0x000fe40000000000 */
        /* <DEDUP_REMOVED lines=11> */
.L_x_15271:
[----:B------:R-:W-:Y:S01]  /*fbc0*/  IMAD R0, R6, 0x8, R22 ;  /* 0x0000000806007824 */ /* 0x000fe200078e0216 */
[----:B------:R-:W-:Y:S01]  /*fbd0*/  SHF.L.U32 R2, R2, 0x1f, RZ ;  /* 0x0000001f02027819 */ /* 0x000fe200000006ff */
[----:B------:R-:W-:Y:S01]  /*fbe0*/  BSSY B0, `(.L_x_15272) ;  /* 0x0000005000007945 */ /* 0x000fe20003800000 */
[----:B------:R-:W-:Y:S02]  /*fbf0*/  SHF.R.S32.HI R28, RZ, 0x1f, R7 ;  /* 0x0000001fff1c7819 */ /* 0x000fe40000011407 */
[----:B------:R-:W0:Y:S01]  /*fc00*/  SYNCS.PHASECHK.TRANS64.TRYWAIT P0, [R0+URZ+0x13280], R2 ;  /* 0x01328002000075a7 */ /* 0x000e22000800017f */
[----:B------:R1:W-:Y:S02]  /*fc10*/  STL [R1], R2 ;  /* 0x0000000201007387 */ /* 0x0003e40000100800 */
[----:B01----:R-:W-:Y:S05]  /*fc20*/  @!P0 BRA `(.L_x_15273) ;  /* 0x0000004000848947 */ /* 0x003fea0003800000 */
.L_x_15370:
[----:B------:R-:W-:Y:S05]  /*fc30*/  BSYNC B0 ;  /* 0x0000000000007941 */ /* 0x000fea0003800000 */
.L_x_15272:
        /* <DEDUP_REMOVED lines=67> */
.L_x_15382:
        /* <DEDUP_REMOVED lines=11> */
.L_x_15275:
        /* <DEDUP_REMOVED lines=11> */
.L_x_15276:
[----:B------:R1:W-:Y:S01]  /*101d0*/  SYNCS.ARRIVE.TRANS64.A1T0 RZ, [R0+URZ+0x13270], RZ ;  /* 0x013270ff00ff79a7 */ /* 0x0003e2000810003f */
[----:B------:R-:W-:Y:S05]  /*101e0*/  @!P3 BRA `(.L_x_15277) ;  /* 0x000000000004b947 */ /* 0x000fea0003800000 */
[----:B------:R-:W-:Y:S01]  /*101f0*/  BPT.TRAP 0x1 ;  /* 0x000000040000795c */ /* 0x000fe20000300000 */
.L_x_15277:
[----:B------:R-:W2:Y:S01]  /*10200*/  LDL R2, [R1] ;  /* 0x0000000001027983 */ /* 0x000ea20000100800 */
[----:B------:R-:W-:Y:S01]  /*10210*/  BSSY B0, `(.L_x_15278) ;  /* 0x0000003000007945 */ /* 0x000fe20003800000 */
[----:B--2---:R-:W2:Y:S03]  /*10220*/  SYNCS.PHASECHK.TRANS64.TRYWAIT P0, [R0+URZ+0x13240], R2 ;  /* 0x01324002000075a7 */ /* 0x004ea6000800017f */
[----:B--2---:R-:W-:Y:S05]  /*10230*/  @!P0 BRA `(.L_x_15279) ;  /* 0x0000004000b48947 */ /* 0x004fea0003800000 */
.L_x_15383:
[----:B------:R-:W-:Y:S05]  /*10240*/  BSYNC B0 ;  /* 0x0000000000007941 */ /* 0x000fea0003800000 */
.L_x_15278:
        /* <DEDUP_REMOVED lines=59> */
.L_x_15395:
        /* <DEDUP_REMOVED lines=8> */
.L_x_15281:
        /* <DEDUP_REMOVED lines=11> */
.L_x_15282:
[----:B------:R1:W-:Y:S02]  /*10730*/  SYNCS.ARRIVE.TRANS64.A1T0 RZ, [R0+URZ+0x13230], RZ ;  /* 0x013230ff00ff79a7 */ /* 0x0003e4000810003f */
[----:B-1----:R-:W-:-:S05]  /*10740*/  IMAD.U32 R0, RZ, RZ, UR47 ;  /* 0x0000002fff007e24 */ /* 0x002fca000f8e00ff */
[----:B------:R-:W-:-:S13]  /*10750*/  ISETP.NE.AND P0, PT, R0, 0x3, PT ;  /* 0x000000030000780c */ /* 0x000fda0003f05270 */
[----:B------:R-:W-:Y:S05]  /*10760*/  @!P0 BRA `(.L_x_15283) ;  /* 0x0000000000048947 */ /* 0x000fea0003800000 */
[----:B------:R-:W-:Y:S01]  /*10770*/  BPT.TRAP 0x1 ;  /* 0x000000040000795c */ /* 0x000fe20000300000 */
.L_x_15283:
[----:B------:R-:W-:Y:S01]  /*10780*/  LOP3.LUT R0, R21, 0x1, RZ, 0x3c, !PT ;  /* 0x0000000115007812 */ /* 0x000fe200078e3cff */
[----:B------:R-:W-:Y:S01]  /*10790*/  IMAD R2, R20, 0x8, R22 ;  /* 0x0000000814027824 */ /* 0x000fe200078e0216 */
[----:B------:R-:W-:Y:S02]  /*107a0*/  BSSY B0, `(.L_x_15284) ;  /* 0x0000004000007945 */ /* 0x000fe40003800000 */
[----:B------:R-:W-:-:S04]  /*107b0*/  SHF.L.U32 R0, R0, 0x1f, RZ ;  /* 0x0000001f00007819 */ /* 0x000fc800000006ff */
[----:B------:R-:W1:Y:S02]  /*107c0*/  SYNCS.PHASECHK.TRANS64.TRYWAIT P2, [R2+URZ+0x13270], R0 ;  /* 0x01327000020075a7 */ /* 0x000e64000804017f */
[----:B-1----:R-:W-:Y:S05]  /*107d0*/  @!P2 BRA `(.L_x_15285) ;  /* 0x0000004000c0a947 */ /* 0x002fea0003800000 */
.L_x_15396:
[----:B------:R-:W-:Y:S05]  /*107e0*/  BSYNC B0 ;  /* 0x0000000000007941 */ /* 0x000fea0003800000 */
.L_x_15284:
[----:B------:R-:W-:-:S05]  /*107f0*/  IMAD.U32 R3, RZ, RZ, UR46 ;  /* 0x0000002eff037e24 */ /* 0x000fca000f8e00ff */
[----:B------:R-:W-:-:S13]  /*10800*/  ISETP.NE.AND P2, PT, R3, 0x3, PT ;  /* 0x000000030300780c */ /* 0x000fda0003f45270 */
[----:B------:R-:W-:Y:S05]  /*10810*/  @!P2 BRA `(.L_x_15286) ;  /* 0x000000000004a947 */ /* 0x000fea0003800000 */
[----:B------:R-:W-:Y:S01]  /*10820*/  BPT.TRAP 0x1 ;  /* 0x000000040000795c */ /* 0x000fe20000300000 */
.L_x_15286:
[----:B------:R-:W-:Y:S01]  /*10830*/  SHF.L.U32 R3, R21, 0x1f, RZ ;  /* 0x0000001f15037819 */ /* 0x000fe200000006ff */
[----:B-1----:R-:W-:-:S03]  /*10840*/  IMAD R0, R20, 0x2800, RZ ;  /* 0x0000280014007824 */ /* 0x002fc600078e02ff */
[----:B------:R-:W1:Y:S02]  /*10850*/  SYNCS.PHASECHK.TRANS64.TRYWAIT P2, [R2+URZ+0x13260], R3 ;  /* 0x01326003020075a7 */ /* 0x000e64000804017f */
[----:B-1----:R-:W-:Y:S05]  /*10860*/  @!P2 BRA `(.L_x_15287) ;  /* 0x0000004000b0a947 */ /* 0x002fea0003800000 */
.L_x_15397:
        /* <DEDUP_REMOVED lines=65> */
.L_x_15288:
[----:B--2---:R2:W-:Y:S01]  /*10c80*/  SYNCS.ARRIVE.TRANS64.A1T0 RZ, [R2+URZ+0x13250], RZ ;  /* 0x013250ff02ff79a7 */ /* 0x0045e2000810003f */
[----:B------:R-:W-:Y:S06]  /*10c90*/  BAR.SYNC.DEFER_BLOCKING 0x2, 0x80 ;  /* 0x0082000000007b1d */ /* 0x000fec0000010000 */
[----:B------:R-:W-:Y:S05]  /*10ca0*/  @!P0 BRA `(.L_x_15289) ;  /* 0x0000000000048947 */ /* 0x000fea0003800000 */
[----:B------:R-:W-:Y:S01]  /*10cb0*/  BPT.TRAP 0x1 ;  /* 0x000000040000795c */ /* 0x000fe20000300000 */
.L_x_15289:
[----:B-1----:R-:W3:Y:S01]  /*10cc0*/  LDL R0, [R1+0x20] ;  /* 0x0000200001007983 */ /* 0x002ee20000100800 */
[----:B--2---:R-:W-:-:S03]  /*10cd0*/  VIADD R2, R2, 0x13280 ;  /* 0x0001328002027836 */ /* 0x004fc60000000000 */
[----:B------:R4:W5:Y:S04]  /*10ce0*/  LDL R21, [R1+0x10] ;  /* 0x0000100001157983 */ /* 0x0009680000100800 */
[----:B------:R4:W5:Y:S01]  /*10cf0*/  LDL R20, [R1+0x4] ;  /* 0x0000040001147983 */ /* 0x0009620000100800 */
[----:B---3--:R-:W-:-:S04]  /*10d00*/  PRMT R2, R0, 0x654, R2 ;  /* 0x0000065400027816 */ /* 0x008fc80000000002 */
[----:B------:R4:W-:Y:S01]  /*10d10*/  SYNCS.ARRIVE.TRANS64.RED.A1T0 RZ, [R2+URZ], RZ ;  /* 0x000000ff02ff79a7 */ /* 0x0009e2000810043f */
[----:B------:R-:W-:Y:S05]  /*10d20*/  @P1 BRA `(.L_x_15290) ;  /* 0xffffffe800881947 */ /* 0x000fea000383ffff */
.L_x_15270:
        /* <DEDUP_REMOVED lines=19> */
.L_x_15292:
[----:B------:R-:W-:Y:S05]  /*10e60*/  BSYNC B0 ;  /* 0x0000000000007941 */ /* 0x000fea0003800000 */
.L_x_15291:
[----:B------:R-:W-:Y:S05]  /*10e70*/  @!P0 BRA `(.L_x_15293) ;  /* 0x0000000000048947 */ /* 0x000fea0003800000 */
[----:B------:R-:W-:Y:S01]  /*10e80*/  BPT.TRAP 0x1 ;  /* 0x000000040000795c */ /* 0x000fe20000300000 */
.L_x_15293:
        /* <DEDUP_REMOVED lines=8> */
.L_x_15398:
[----:B------:R-:W-:Y:S05]  /*10f10*/  BSYNC B0 ;  /* 0x0000000000007941 */ /* 0x000fea0003800000 */
.L_x_15294:
[----:B------:R-:W-:-:S05]  /*10f20*/  IMAD.U32 R2, RZ, RZ, UR46 ;  /* 0x0000002eff027e24 */ /* 0x000fca000f8e00ff */
[----:B------:R-:W-:-:S13]  /*10f30*/  ISETP.NE.AND P1, PT, R2, 0x3, PT ;  /* 0x000000030200780c */ /* 0x000fda0003f25270 */
[----:B------:R-:W-:Y:S05]  /*10f40*/  @!P1 BRA `(.L_x_15296) ;  /* 0x0000000000049947 */ /* 0x000fea0003800000 */
[----:B------:R-:W-:Y:S01]  /*10f50*/  BPT.TRAP 0x1 ;  /* 0x000000040000795c */ /* 0x000fe20000300000 */
.L_x_15296:
[----:B------:R-:W1:Y:S02]  /*10f60*/  LDL R2, [R1+0x10] ;  /* 0x0000100001027983 */ /* 0x000e640000100800 */
[----:B-1----:R-:W-:-:S04]  /*10f70*/  SHF.L.U32 R3, R2, 0x1f, RZ ;  /* 0x0000001f02037819 */ /* 0x002fc800000006ff */
[----:B------:R-:W1:Y:S02]  /*10f80*/  SYNCS.PHASECHK.TRANS64.TRYWAIT P1, [R0+URZ+0x13260], R3 ;  /* 0x01326003000075a7 */ /* 0x000e64000802017f */
[----:B-1----:R-:W-:Y:S05]  /*10f90*/  @!P1 BRA `(.L_x_15297) ;  /* 0x0000003c000c9947 */ /* 0x002fea0003800000 */
.L_x_15399:
[----:B------:R-:W2:Y:S01]  /*10fa0*/  LDL R14, [R1+0x4] ;  /* 0x00000400010e7983 */ /* 0x000ea20000100800 */
[----:B------:R-:W-:Y:S05]  /*10fb0*/  WARPSYNC.ALL ;  /* 0x0000000000007948 */ /* 0x000fea0003800000 */
[----:B------:R-:W-:-:S05]  /*10fc0*/  IMAD.U32 R15, RZ, RZ, UR46 ;  /* 0x0000002eff0f7e24 */ /* 0x000fca000f8e00ff */
[----:B------:R-:W-:Y:S01]  /*10fd0*/  ISETP.NE.AND P1, PT, R15, 0x3, PT ;  /* 0x000000030f00780c */ /* 0x000fe20003f25270 */
[----:B--2---:R-:W-:-:S05]  /*10fe0*/  IMAD R2, R14, 0x2800, RZ ;  /* 0x000028000e027824 */ /* 0x004fca00078e02ff */
[----:B-1----:R-:W-:-:S05]  /*10ff0*/  LOP3.LUT R3, R2, R25, RZ, 0xfc, !PT ;  /* 0x0000001902037212 */ /* 0x002fca00078efcff */
[----:B------:R-:W-:Y:S02]  /*11000*/  IMAD.IADD R6, R22, 0x1, R3 ;  /* 0x0000000116067824 */ /* 0x000fe400078e0203 */
[----:B------:R-:W-:-:S04]  /*11010*/  VIADD R3, R2, 0x800 ;  /* 0x0000080002037836 */ /* 0x000fc80000000000 */
        /* <DEDUP_REMOVED lines=59> */
.L_x_15298:
[----:B-1----:R1:W-:Y:S01]  /*113d0*/  SYNCS.ARRIVE.TRANS64.A1T0 RZ, [R0+URZ+0x13250], RZ ;  /* 0x013250ff00ff79a7 */ /* 0x0023e2000810003f */
[----:B------:R-:W-:Y:S06]  /*113e0*/  BAR.SYNC.DEFER_BLOCKING 0x2, 0x80 ;  /* 0x0082000000007b1d */ /* 0x000fec0000010000 */
[----:B------:R-:W-:Y:S05]  /*113f0*/  @!P0 BRA `(.L_x_15299) ;  /* 0x0000000000048947 */ /* 0x000fea0003800000 */
[----:B------:R-:W-:Y:S01]  /*11400*/  BPT.TRAP 0x1 ;  /* 0x000000040000795c */ /* 0x000fe20000300000 */
.L_x_15299:
[----:B0-----:R-:W2:Y:S04]  /*11410*/  LDL R2, [R1+0x20] ;  /* 0x0000200001027983 */ /* 0x001ea80000100800 */
[----:B------:R-:W3:Y:S01]  /*11420*/  LDL.LU R3, [R1+0x10] ;  /* 0x0000100001037983 */ /* 0x000ee20000300800 */
[----:B-1----:R-:W-:-:S05]  /*11430*/  VIADD R0, R0, 0x13280 ;  /* 0x0001328000007836 */ /* 0x002fca0000000000 */
[----:B--2---:R-:W-:-:S04]  /*11440*/  PRMT R0, R2, 0x654, R0 ;  /* 0x0000065402007816 */ /* 0x004fc80000000000 */
[----:B------:R0:W-:Y:S02]  /*11450*/  SYNCS.ARRIVE.TRANS64.RED.A1T0 RZ, [R0+URZ], RZ ;  /* 0x000000ff00ff79a7 */ /* 0x0001e4000810043f */
[----:B0-----:R-:W-:-:S05]  /*11460*/  VIADD R0, R14, 0x1 ;  /* 0x000000010e007836 */ /* 0x001fca0000000000 */
[----:B------:R-:W-:-:S04]  /*11470*/  ISETP.NE.AND P0, PT, R0, 0x2, PT ;  /* 0x000000020000780c */ /* 0x000fc80003f05270 */
[----:B------:R-:W-:Y:S02]  /*11480*/  SEL R2, RZ, 0x1, P0 ;  /* 0x00000001ff027807 */ /* 0x000fe40000000000 */
[----:B------:R-:W-:Y:S02]  /*11490*/  SEL R0, R0, RZ, P0 ;  /* 0x000000ff00007207 */ /* 0x000fe40000000000 */
[----:B---3--:R-:W-:-:S03]  /*114a0*/  LOP3.LUT R3, R3, R2, RZ, 0x3c, !PT ;  /* 0x0000000203037212 */ /* 0x008fc600078e3cff */
[----:B------:R1:W-:Y:S04]  /*114b0*/  STL [R1+0x4], R0 ;  /* 0x0000040001007387 */ /* 0x0003e80000100800 */
[----:B------:R1:W-:Y:S02]  /*114c0*/  STL [R1+0x10], R3 ;  /* 0x0000100301007387 */ /* 0x0003e40000100800 */
.L_x_15240:
[----:B------:R-:W-:Y:S05]  /*114d0*/  BSYNC B7 ;  /* 0x0000000000077941 */ /* 0x000fea0003800000 */
.L_x_15238:
        /* <DEDUP_REMOVED lines=13> */
.L_x_15300:
[----:B------:R-:W1:Y:S01]  /*115b0*/  S2R R0, SR_TID.X ;  /* 0x0000000000007919 */ /* 0x000e620000002100 */
[----:B------:R-:W-:Y:S01]  /*115c0*/  ULDC UR4, c[0x0][0xc3c] ;  /* 0x00030f0000047ab9 */ /* 0x000fe20000000800 */
[----:B------:R-:W-:Y:S01]  /*115d0*/  IMAD.MOV.U32 R17, RZ, RZ, RZ ;  /* 0x000000ffff117224 */ /* 0x000fe200078e00ff */
[----:B-1----:R-:W-:-:S04]  /*115e0*/  LOP3.LUT R6, R0, 0x1f, RZ, 0xc0, !PT ;  /* 0x0000001f00067812 */ /* 0x002fc800078ec0ff */
        /* <DEDUP_REMOVED lines=35> */
.L_x_15306:
        /* <DEDUP_REMOVED lines=14> */
.L_x_15305:
[----:B------:R-:W-:Y:S05]  /*11900*/  BSYNC B0 ;  /* 0x0000000000007941 */ /* 0x000fea0003800000 */
.L_x_15304:
        /* <DEDUP_REMOVED lines=22> */
.L_x_15302:
        /* <DEDUP_REMOVED lines=23> */
[----:B------:R-:W-:-:S06]  /*11be0*/  IMAD.U32 R16, RZ, RZ, UR4 ;  /* 0x00000004ff107e24 */ /* 0x000fcc000f8e00ff */
[----:B------:R2:W3:Y:S02]  /*11bf0*/  SHFL.IDX PT, R16, R7, R16, 0x1f ;  /* 0x00001f1007107589 */ /* 0x0004e400000e0000 */
.L_x_15307:
[----:B-12---:R-:W-:Y:S02]  /*11c00*/  IMAD.MOV R7, RZ, RZ, -R3 ;  /* 0x000000ffff077224 */ /* 0x006fe400078e0a03 */
[----:B---3--:R-:W-:Y:S02]  /*11c10*/  IMAD R16, R16, R0, R9 ;  /* 0x0000000010107224 */ /* 0x008fe400078e0209 */
[----:B------:R-:W-:Y:S02]  /*11c20*/  IMAD R7, R7, R8, RZ ;  /* 0x0000000807077224 */ /* 0x000fe400078e02ff */
[----:B------:R-:W-:Y:S02]  /*11c30*/  IMAD.MOV.U32 R2, RZ, RZ, RZ ;  /* 0x000000ffff027224 */ /* 0x000fe400078e00ff */
        /* <DEDUP_REMOVED lines=23> */
[----:B------:R-:W1:Y:S08]  /*11db0*/  I2F.RP R8, R6 ;  /* 0x0000000600087306 */ /* 0x000e700000209400 */
[----:B-1----:R-:W1:Y:S02]  /*11dc0*/  MUFU.RCP R8, R8 ;  /* 0x0000000800087308 */ /* 0x002e640000001000 */
[----:B-1----:R-:W-:Y:S01]  /*11dd0*/  VIADD R2, R8, 0xffffffe ;  /* 0x0ffffffe08027836 */ /* 0x002fe20000000000 */
[----:B------:R-:W-:-:S05]  /*11de0*/  IABS R8, R4 ;  /* 0x0000000400087213 */ /* 0x000fca0000000000 */
[----:B------:R1:W2:Y:S02]  /*11df0*/  F2I.FTZ.U32.TRUNC.NTZ R3, R2 ;  /* 0x0000000200037305 */ /* 0x0002a4000021f000 */
[----:B-1----:R-:W-:Y:S02]  /*11e00*/  IMAD.MOV.U32 R2, RZ, RZ, RZ ;  /* 0x000000ffff027224 */ /* 0x002fe400078e00ff */
[----:B--2---:R-:W-:-:S04]  /*11e10*/  IMAD.MOV R5, RZ, RZ, -R3 ;  /* 0x000000ffff057224 */ /* 0x004fc800078e0a03 */
        /* <DEDUP_REMOVED lines=22> */
.L_x_15303:
[----:B------:R-:W-:Y:S01]  /*11f80*/  IMAD.MOV.U32 R16, RZ, RZ, R5 ;  /* 0x000000ffff107224 */ /* 0x000fe200078e0005 */
[----:B------:R-:W-:Y:S01]  /*11f90*/  ULDC UR40, c[0x0][0xc3c] ;  /* 0x00030f0000287ab9 */ /* 0x000fe20000000800 */
[----:B------:R-:W-:Y:S02]  /*11fa0*/  IMAD.MOV.U32 R17, RZ, RZ, RZ ;  /* 0x000000ffff117224 */ /* 0x000fe400078e00ff */
[----:B------:R-:W-:-:S07]  /*11fb0*/  IMAD.MOV.U32 R18, RZ, RZ, RZ ;  /* 0x000000ffff127224 */ /* 0x000fce00078e00ff */
.L_x_15308:
        /* <DEDUP_REMOVED lines=12> */
.L_x_15301:
[----:B------:R-:W-:Y:S02]  /*12080*/  ULDC UR4, c[0x0][0xc3c] ;  /* 0x00030f0000047ab9 */ /* 0x000fe40000000800 */
[----:B------:R-:W-:-:S06]  /*12090*/  UISETP.GE.AND UP0, UPT, UR40, UR4, UPT ;  /* 0x000000042800728c */ /* 0x000fcc000bf06270 */
[----:B------:R-:W-:-:S13]  /*120a0*/  PLOP3.LUT P0, PT, PT, PT, UP0, 0x80, 0x0 ;  /* 0x000000000000781c */ /* 0x000fda0003f0f008 */
[----:B------:R-:W-:Y:S05]  /*120b0*/  @!P0 BRA `(.L_x_15309) ;  /* 0xffffffa800008947 */ /* 0x000fea000383ffff */
.L_x_15234:
        /* <DEDUP_REMOVED lines=12> */
.L_x_15400:
[----:B------:R-:W-:Y:S05]  /*12180*/  BSYNC B0 ;  /* 0x0000000000007941 */ /* 0x000fea0003800000 */
.L_x_15310:
[----:B------:R-:W-:-:S03]  /*12190*/  UMOV UR4, 0xffffffff ;  /* 0xffffffff00047882 */ /* 0x000fc60000000000 */
[----:B------:R-:W-:Y:S05]  /*121a0*/  BRA.DIV UR4, `(.L_x_15312) ;  /* 0x0000002a04b07947 */ /* 0x000fea000b800000 */
[----:B0-----:R-:W0:Y:S02]  /*121b0*/  S2R R0, SR_TID.X ;  /* 0x0000000000007919 */ /* 0x001e240000002100 */
[----:B0-----:R-:W-:-:S04]  /*121c0*/  SHF.R.U32.HI R0, RZ, 0x5, R0 ;  /* 0x00000005ff007819 */ /* 0x001fc80000011600 */
[----:B------:R-:W-:-:S05]  /*121d0*/  LOP3.LUT R0, R0, 0x3, RZ, 0xc0, !PT ;  /* 0x0000000300007812 */ /* 0x000fca00078ec0ff */
[----:B------:R0:W1:Y:S02]  /*121e0*/  SHFL.IDX PT, R14, R0, RZ, 0x1f ;  /* 0x00001fff000e7589 */ /* 0x00006400000e0000 */
.L_x_15403:
[----:B-1----:R-:W-:Y:S01]  /*121f0*/  ISETP.NE.AND P0, PT, R14, RZ, PT ;  /* 0x000000ff0e00720c */ /* 0x002fe20003f05270 */
[----:B------:R-:W-:-:S12]  /*12200*/  BSSY B0, `(.L_x_15313) ;  /* 0x000002f000007945 */ /* 0x000fd80003800000 */
[----:B------:R-:W-:Y:S05]  /*12210*/  @P0 BRA `(.L_x_15314) ;  /* 0x0000000000b40947 */ /* 0x000fea0003800000 */
[----:B------:R-:W-:-:S03]  /*12220*/  UMOV UR4, 0xffffffff ;  /* 0xffffffff00047882 */ /* 0x000fc60000000000 */
[----:B------:R-:W-:Y:S05]  /*12230*/  BRA.DIV UR4, `(.L_x_15315) ;  /* 0x0000002a04c07947 */ /* 0x000fea000b800000 */
[----:B------:R-:W-:-:S13]  /*12240*/  ELECT P6, URZ, PT ;  /* 0x00000000003f782f */ /* 0x000fda00038c0000 */
.L_x_15406:
[----:B------:R-:W-:Y:S05]  /*12250*/  @!P6 BRA `(.L_x_15314) ;  /* 0x0000000000a4e947 */ /* 0x000fea0003800000 */
[----:B------:R-:W-:-:S06]  /*12260*/  ULOP3.LUT UR4, UR38, 0x2, URZ, 0xfc, !UPT ;  /* 0x0000000226047892 */ /* 0x000fcc000f8efc3f */
[----:B0-----:R-:W-:-:S05]  /*12270*/  IMAD.U32 R0, RZ, RZ, UR4 ;  /* 0x00000004ff007e24 */ /* 0x001fca000f8e00ff */
[----:B------:R-:W-:-:S13]  /*12280*/  ISETP.NE.AND P0, PT, R0, 0x3, PT ;  /* 0x000000030000780c */ /* 0x000fda0003f05270 */
[----:B------:R-:W-:Y:S05]  /*12290*/  @!P0 BRA `(.L_x_15316) ;  /* 0x0000000000048947 */ /* 0x000fea0003800000 */
[----:B------:R-:W-:Y:S01]  /*122a0*/  BPT.TRAP 0x1 ;  /* 0x000000040000795c */ /* 0x000fe20000300000 */
.L_x_15316:
        /* <DEDUP_REMOVED lines=9> */
.L_x_15407:
[----:B------:R-:W2:Y:S01]  /*12340*/  LDL.LU R6, [R1+0x10] ;  /* 0x0000100001067983 */ /* 0x000ea20000300800 */
[----:B------:R-:W-:Y:S02]  /*12350*/  SEL R0, R0, RZ, P2 ;  /* 0x000000ff00007207 */ /* 0x000fe40001000000 */
[----:B--2---:R-:W-:Y:S01]  /*12360*/  LOP3.LUT R2, R6, R2, RZ, 0x3c, !PT ;  /* 0x0000000206027212 */ /* 0x004fe200078e3cff */
[----:B------:R-:W-:Y:S06]  /*12370*/  @!P0 BRA `(.L_x_15318) ;  /* 0x0000000000048947 */ /* 0x000fec0003800000 */
[----:B------:R-:W-:Y:S01]  /*12380*/  BPT.TRAP 0x1 ;  /* 0x000000040000795c */ /* 0x000fe20000300000 */
.L_x_15318:
[----:B------:R-:W-:Y:S01]  /*12390*/  IMAD R5, R0, 0x8, R5 ;  /* 0x0000000800057824 */ /* 0x000fe200078e0205 */
[----:B------:R-:W-:-:S04]  /*123a0*/  SHF.L.U32 R0, R2, 0x1f, RZ ;  /* 0x0000001f02007819 */ /* 0x000fc800000006ff */
[----:B------:R-:W1:Y:S02]  /*123b0*/  SYNCS.PHASECHK.TRANS64.TRYWAIT P1, [R5+URZ+0x13240], R0 ;  /* 0x01324000050075a7 */ /* 0x000e64000802017f */
[----:B-1----:R-:W-:Y:S05]  /*123c0*/  @!P1 BRA `(.L_x_15319) ;  /* 0x0000002800909947 */ /* 0x002fea0003800000 */
.L_x_15408:
[----:B------:R-:W-:Y:S05]  /*123d0*/  @!P0 BRA `(.L_x_15320) ;  /* 0x0000000000048947 */ /* 0x000fea0003800000 */
[----:B------:R-:W-:Y:S01]  /*123e0*/  BPT.TRAP 0x1 ;  /* 0x000000040000795c */ /* 0x000fe20000300000 */
.L_x_15320:
[----:B------:R-:W2:Y:S02]  /*123f0*/  SYNCS.PHASECHK.TRANS64.TRYWAIT P1, [R4+URZ+0x13260], R3 ;  /* 0x01326003040075a7 */ /* 0x000ea4000802017f */
[----:B--2---:R-:W-:Y:S05]  /*12400*/  @!P1 BRA `(.L_x_15321) ;  /* 0x0000002800949947 */ /* 0x004fea0003800000 */
.L_x_15409:
[----:B------:R-:W-:Y:S05]  /*12410*/  @!P0 BRA `(.L_x_15322) ;  /* 0x0000000000048947 */ /* 0x000fea0003800000 */
[----:B------:R-:W-:Y:S01]  /*12420*/  BPT.TRAP 0x1 ;  /* 0x000000040000795c */ /* 0x000fe20000300000 */
.L_x_15322:
[----:B------:R-:W3:Y:S02]  /*12430*/  SYNCS.PHASECHK.TRANS64.TRYWAIT P1, [R5+URZ+0x13260], R0 ;  /* 0x01326000050075a7 */ /* 0x000ee4000802017f */
[----:B---3--:R-:W-:Y:S05]  /*12440*/  @!P1 BRA `(.L_x_15323) ;  /* 0x0000002800989947 */ /* 0x008fea0003800000 */
.L_x_15410:
[----:B------:R-:W-:Y:S05]  /*12450*/  @!P0 BRA `(.L_x_15324) ;  /* 0x0000000000048947 */ /* 0x000fea0003800000 */
[----:B------:R-:W-:Y:S01]  /*12460*/  BPT.TRAP 0x1 ;  /* 0x000000040000795c */ /* 0x000fe20000300000 */
.L_x_15324:
[----:B------:R-:W4:Y:S02]  /*12470*/  SYNCS.PHASECHK.TRANS64.TRYWAIT P1, [R4+URZ+0x13280], R3 ;  /* 0x01328003040075a7 */ /* 0x000f24000802017f */
[----:B----4-:R-:W-:Y:S05]  /*12480*/  @!P1 BRA `(.L_x_15325) ;  /* 0x00000028009c9947 */ /* 0x010fea0003800000 */
.L_x_15411:
[----:B------:R-:W-:Y:S05]  /*12490*/  @!P0 BRA `(.L_x_15326) ;  /* 0x0000000000048947 */ /* 0x000fea0003800000 */
[----:B------:R-:W-:Y:S01]  /*124a0*/  BPT.TRAP 0x1 ;  /* 0x000000040000795c */ /* 0x000fe20000300000 */
.L_x_15326:
[----:B------:R0:W0:Y:S02]  /*124b0*/  SYNCS.PHASECHK.TRANS64.TRYWAIT P0, [R5+URZ+0x13280], R0 ;  /* 0x01328000050075a7 */ /* 0x000024000800017f */
[----:B0-----:R-:W-:Y:S05]  /*124c0*/  @!P0 NANOSLEEP.SYNCS 0x989680 ;  /* 0x009896800000895d */ /* 0x001fea0003900000 */
[----:B------:R-:W0:Y:S02]  /*124d0*/  @!P0 SYNCS.PHASECHK.TRANS64 P0, [R5+URZ+0x13280], R0 ;  /* 0x01328000050085a7 */ /* 0x000e24000800007f */
[----:B0-----:R-:W-:Y:S05]  /*124e0*/  @!P0 BRA `(.L_x_15326) ;  /* 0xfffffffc00f08947 */ /* 0x001fea000383ffff */
.L_x_15314:
[----:B------:R-:W-:Y:S05]  /*124f0*/  BSYNC B0 ;  /* 0x0000000000007941 */ /* 0x000fea0003800000 */
.L_x_15313:
[----:B------:R-:W-:Y:S05]  /*12500*/  EXIT ;  /* 0x000000000000794d */ /* 0x000fea0003800000 */
.L_x_15183:
[----:B0-----:R-:W-:-:S04]  /*12510*/  IMAD.U32 R3, RZ, RZ, UR45 ;  /* 0x0000002dff037e24 */ /* 0x001fc8000f8e00ff */
[----:B------:R0:W1:Y:S03]  /*12520*/  SYNCS.PHASECHK.TRANS64.TRYWAIT P1, [R3+URZ+0x13200], R0 ;  /* 0x01320000030075a7 */ /* 0x000066000802017f */
[----:B-1----:R-:W-:Y:S05]  /*12530*/  @!P1 NANOSLEEP.SYNCS 0x989680 ;  /* 0x009896800000995d */ /* 0x002fea0003900000 */
[----:B------:R-:W1:Y:S02]  /*12540*/  @!P1 SYNCS.PHASECHK.TRANS64 P1, [R3+URZ+0x13200], R0 ;  /* 0x01320000030095a7 */ /* 0x000e64000802007f */
[----:B-1----:R-:W-:Y:S05]  /*12550*/  @!P1 BRA `(.L_x_15183) ;  /* 0xfffffffc00ec9947 */ /* 0x002fea000383ffff */
[----:B------:R-:W-:Y:S05]  /*12560*/  BRA `(.L_x_15327) ;  /* 0xfffffef4000c7947 */ /* 0x000fea000383ffff */
.L_x_15187:
[----:B-1----:R1:W2:Y:S02]  /*12570*/  SYNCS.PHASECHK.TRANS64.TRYWAIT P1, [R3+URZ+0x13230], R0 ;  /* 0x01323000030075a7 */ /* 0x0022a4000802017f */
[----:B--2---:R-:W-:Y:S05]  /*12580*/  @!P1 NANOSLEEP.SYNCS 0x989680 ;  /* 0x009896800000995d */ /* 0x004fea0003900000 */
[----:B------:R-:W2:Y:S02]  /*12590*/  @!P1 SYNCS.PHASECHK.TRANS64 P1, [R3+URZ+0x13230], R0 ;  /* 0x01323000030095a7 */ /* 0x000ea4000802007f */
[----:B--2---:R-:W-:Y:S05]  /*125a0*/  @!P1 BRA `(.L_x_15187) ;  /* 0xfffffffc00f09947 */ /* 0x004fea000383ffff */
[----:B------:R-:W-:Y:S05]  /*125b0*/  BRA `(.L_x_15186) ;  /* 0xfffffef400287947 */ /* 0x000fea000383ffff */
.L_x_15193:
[----:B-1----:R-:W-:-:S04]  /*125c0*/  IMAD.U32 R9, RZ, RZ, UR20 ;  /* 0x00000014ff097e24 */ /* 0x002fc8000f8e00ff */
[----:B------:R1:W2:Y:S03]  /*125d0*/  SYNCS.PHASECHK.TRANS64.TRYWAIT P1, [R9+URZ+0x13230], R0 ;  /* 0x01323000090075a7 */ /* 0x0002a6000802017f */
[----:B--2---:R-:W-:Y:S05]  /*125e0*/  @!P1 NANOSLEEP.SYNCS 0x989680 ;  /* 0x009896800000995d */ /* 0x004fea0003900000 */
[----:B------:R-:W2:Y:S02]  /*125f0*/  @!P1 SYNCS.PHASECHK.TRANS64 P1, [R9+URZ+0x13230], R0 ;  /* 0x01323000090095a7 */ /* 0x000ea4000802007f */
[----:B--2---:R-:W-:Y:S05]  /*12600*/  @!P1 BRA `(.L_x_15193) ;  /* 0xfffffffc00ec9947 */ /* 0x004fea000383ffff */
[----:B------:R-:W-:Y:S05]  /*12610*/  BRA `(.L_x_15192) ;  /* 0xffffff1c00c07947 */ /* 0x000fea000383ffff */
.L_x_15197:
[----:B-1----:R-:W-:-:S04]  /*12620*/  IMAD.U32 R9, RZ, RZ, UR11 ;  /* 0x0000000bff097e24 */ /* 0x002fc8000f8e00ff */
[----:B------:R1:W2:Y:S03]  /*12630*/  SYNCS.PHASECHK.TRANS64.TRYWAIT P1, [R9+URZ+0x13250], R0 ;  /* 0x01325000090075a7 */ /* 0x0002a6000802017f */
[----:B--2---:R-:W-:Y:S05]  /*12640*/  @!P1 NANOSLEEP.SYNCS 0x989680 ;  /* 0x009896800000995d */ /* 0x004fea0003900000 */
[----:B------:R-:W2:Y:S02]  /*12650*/  @!P1 SYNCS.PHASECHK.TRANS64 P1, [R9+URZ+0x13250], R0 ;  /* 0x01325000090095a7 */ /* 0x000ea4000802007f */
[----:B--2---:R-:W-:Y:S05]  /*12660*/  @!P1 BRA `(.L_x_15197) ;  /* 0xfffffffc00ec9947 */ /* 0x004fea000383ffff */
[----:B------:R-:W-:Y:S05]  /*12670*/  BRA `(.L_x_15196) ;  /* 0xffffff2000cc7947 */ /* 0x000fea000383ffff */
.L_x_15205:
[----:B-1----:R-:W-:-:S04]  /*12680*/  IMAD.U32 R11, RZ, RZ, UR6 ;  /* 0x00000006ff0b7e24 */ /* 0x002fc8000f8e00ff */
[----:B------:R1:W2:Y:S03]  /*12690*/  SYNCS.PHASECHK.TRANS64.TRYWAIT P1, [R11+URZ+0x13230], R0 ;  /* 0x013230000b0075a7 */ /* 0x0002a6000802017f */
[----:B--2---:R-:W-:Y:S05]  /*126a0*/  @!P1 NANOSLEEP.SYNCS 0x989680 ;  /* 0x009896800000995d */ /* 0x004fea0003900000 */
[----:B------:R-:W2:Y:S02]  /*126b0*/  @!P1 SYNCS.PHASECHK.TRANS64 P1, [R11+URZ+0x13230], R0 ;  /* 0x013230000b0095a7 */ /* 0x000ea4000802007f */
[----:B--2---:R-:W-:Y:S05]  /*126c0*/  @!P1 BRA `(.L_x_15205) ;  /* 0xfffffffc00ec9947 */ /* 0x004fea000383ffff */
[----:B------:R-:W-:Y:S05]  /*126d0*/  BRA `(.L_x_15204) ;  /* 0xffffff4c00147947 */ /* 0x000fea000383ffff */
.L_x_15209:
[----:B-1----:R-:W-:-:S04]  /*126e0*/  IMAD.U32 R11, RZ, RZ, UR11 ;  /* 0x0000000bff0b7e24 */ /* 0x002fc8000f8e00ff */
[----:B------:R1:W2:Y:S03]  /*126f0*/  SYNCS.PHASECHK.TRANS64.TRYWAIT P1, [R11+URZ+0x13250], R0 ;  /* 0x013250000b0075a7 */ /* 0x0002a6000802017f */
[----:B--2---:R-:W-:Y:S05]  /*12700*/  @!P1 NANOSLEEP.SYNCS 0x989680 ;  /* 0x009896800000995d */ /* 0x004fea0003900000 */
[----:B------:R-:W2:Y:S02]  /*12710*/  @!P1 SYNCS.PHASECHK.TRANS64 P1, [R11+URZ+0x13250], R0 ;  /* 0x013250000b0095a7 */ /* 0x000ea4000802007f */
[----:B--2---:R-:W-:Y:S05]  /*12720*/  @!P1 BRA `(.L_x_15209) ;  /* 0xfffffffc00ec9947 */ /* 0x004fea000383ffff */
[----:B------:R-:W-:Y:S05]  /*12730*/  BRA `(.L_x_15208) ;  /* 0xffffff5000207947 */ /* 0x000fea000383ffff */
.L_x_15216:
[----:B-1----:R-:W-:-:S04]  /*12740*/  IMAD.U32 R6, RZ, RZ, UR14 ;  /* 0x0000000eff067e24 */ /* 0x002fc8000f8e00ff */
[----:B------:R1:W2:Y:S03]  /*12750*/  SYNCS.PHASECHK.TRANS64.TRYWAIT P1, [R6+URZ+0x13250], R5 ;  /* 0x01325005060075a7 */ /* 0x0002a6000802017f */
[----:B--2---:R-:W-:Y:S05]  /*12760*/  @!P1 NANOSLEEP.SYNCS 0x989680 ;  /* 0x009896800000995d */ /* 0x004fea0003900000 */
[----:B------:R-:W2:Y:S02]  /*12770*/  @!P1 SYNCS.PHASECHK.TRANS64 P1, [R6+URZ+0x13250], R5 ;  /* 0x01325005060095a7 */ /* 0x000ea4000802007f */
[----:B--2---:R-:W-:Y:S05]  /*12780*/  @!P1 BRA `(.L_x_15216) ;  /* 0xfffffffc00ec9947 */ /* 0x004fea000383ffff */
[----:B------:R-:W-:Y:S05]  /*12790*/  BRA `(.L_x_15215) ;  /* 0xffffff6c00647947 */ /* 0x000fea000383ffff */
.L_x_15249:
        /* <DEDUP_REMOVED lines=10> */
.L_x_15328:
[----:B------:R-:W-:Y:S05]  /*12840*/  BRA `(.L_x_15329) ;  /* 0xffffffac00b87947 */ /* 0x000fea000383ffff */
.L_x_15252:
[----:B0-----:R-:W2:Y:S02]  /*12850*/  LDL R0, [R1+0x28] ;  /* 0x0000280001007983 */ /* 0x001ea40000100800 */
[----:B--2---:R0:W1:Y:S02]  /*12860*/  SYNCS.PHASECHK.TRANS64.TRYWAIT P0, [R7+URZ+0x13280], R0 ;  /* 0x01328000070075a7 */ /* 0x004064000800017f */
[----:B-1----:R-:W-:Y:S05]  /*12870*/  @!P0 NANOSLEEP.SYNCS 0x989680 ;  /* 0x009896800000895d */ /* 0x002fea0003900000 */
[----:B------:R-:W1:Y:S02]  /*12880*/  @!P0 SYNCS.PHASECHK.TRANS64 P0, [R7+URZ+0x13280], R0 ;  /* 0x01328000070085a7 */ /* 0x000e64000800007f */
[----:B-1----:R-:W-:Y:S05]  /*12890*/  @!P0 BRA `(.L_x_15252) ;  /* 0xfffffffc00ec8947 */ /* 0x002fea000383ffff */
[----:B------:R-:W-:Y:S05]  /*128a0*/  BRA `(.L_x_15330) ;  /* 0xffffffb000f87947 */ /* 0x000fea000383ffff */
.L_x_15253:
        /* <DEDUP_REMOVED lines=8> */
.L_x_15332:
[----:B------:R-:W-:Y:S05]  /*12930*/  BSYNC B0 ;  /* 0x0000000000007941 */ /* 0x000fea0003800000 */
.L_x_15331:
        /* <DEDUP_REMOVED lines=8> */
.L_x_15333:
        /* <DEDUP_REMOVED lines=13> */
.L_x_15334:
        /* <DEDUP_REMOVED lines=11> */
.L_x_15335:
        /* <DEDUP_REMOVED lines=11> */
.L_x_15336:
        /* <DEDUP_REMOVED lines=10> */
.L_x_15337:
        /* <DEDUP_REMOVED lines=10> */
.L_x_15338:
        /* <DEDUP_REMOVED lines=11> */
.L_x_15339:
        /* <DEDUP_REMOVED lines=8> */
.L_x_15340:
        /* <DEDUP_REMOVED lines=13> */
.L_x_15341:
[----:B------:R-:W-:Y:S01]  /*12f30*/  IMAD.MOV.U32 R10, RZ, RZ, R14 ;  /* 0x000000ffff0a7224 */ /* 0x000fe200078e000e */
[----:B------:R-:W-:-:S04]  /*12f40*/  LOP3.LUT R19, R19, 0xffffffef, RZ, 0xc0, !PT ;  /* 0xffffffef13137812 */ /* 0x000fc800078ec0ff */
[----:B------:R-:W-:-:S05]  /*12f50*/  @P2 LOP3.LUT R19, R19, 0x10, RZ, 0xfc, !PT ;  /* 0x0000001013132812 */ /* 0x000fca00078efcff */
[----:B------:R0:W-:Y:S01]  /*12f60*/  STL [R1+0x18], R19 ;  /* 0x0000181301007387 */ /* 0x0001e20000100800 */
[----:B------:R-:W-:Y:S05]  /*12f70*/  BRA `(.L_x_15342) ;  /* 0xffffffb000bc7947 */ /* 0x000fea000383ffff */
.L_x_15258:
[----:B----4-:R-:W4:Y:S02]  /*12f80*/  LDL R0, [R1+0x28] ;  /* 0x0000280001007983 */ /* 0x010f240000100800 */
[----:B----4-:R4:W0:Y:S02]  /*12f90*/  SYNCS.PHASECHK.TRANS64.TRYWAIT P0, [R7+URZ+0x13240], R0 ;  /* 0x01324000070075a7 */ /* 0x010824000800017f */
[----:B0-----:R-:W-:Y:S05]  /*12fa0*/  @!P0 NANOSLEEP.SYNCS 0x989680 ;  /* 0x009896800000895d */ /* 0x001fea0003900000 */
[----:B------:R-:W0:Y:S02]  /*12fb0*/  @!P0 SYNCS.PHASECHK.TRANS64 P0, [R7+URZ+0x13240], R0 ;  /* 0x01324000070085a7 */ /* 0x000e24000800007f */
[----:B0-----:R-:W-:Y:S05]  /*12fc0*/  @!P0 BRA `(.L_x_15258) ;  /* 0xfffffffc00ec8947 */ /* 0x001fea000383ffff */
[----:B------:R-:W-:Y:S05]  /*12fd0*/  BRA `(.L_x_15343) ;  /* 0xffffffb4001c7947 */ /* 0x000fea000383ffff */
.L_x_15259:
        /* <DEDUP_REMOVED lines=8> */
.L_x_15345:
[----:B------:R-:W-:Y:S05]  /*13060*/  BSYNC B0 ;  /* 0x0000000000007941 */ /* 0x000fea0003800000 */
.L_x_15344:
        /* <DEDUP_REMOVED lines=10> */
.L_x_15346:
        /* <DEDUP_REMOVED lines=8> */
.L_x_15347:
        /* <DEDUP_REMOVED lines=15> */
.L_x_15348:
[----:B------:R-:W-:Y:S02]  /*13280*/  IMAD.MOV.U32 R13, RZ, RZ, R0 ;  /* 0x000000ffff0d7224 */ /* 0x000fe400078e0000 */
[----:B------:R-:W-:Y:S02]  /*13290*/  IMAD.MOV.U32 R12, RZ, RZ, 0x2 ;  /* 0x00000002ff0c7424 */ /* 0x000fe400078e00ff */
[----:B------:R-:W-:-:S07]  /*132a0*/  IMAD.MOV.U32 R5, RZ, RZ, R14 ;  /* 0x000000ffff057224 */ /* 0x000fce00078e000e */
[----:B------:R-:W-:Y:S05]  /*132b0*/  WARPSYNC.COLLECTIVE R15, `(.L_x_15349) ;  /* 0x000000000f087348 */ /* 0x000fea0003c00000 */
[----:B------:R0:W1:Y:S02]  /*132c0*/  SHFL.IDX P6, R14, R13, R12, R11 ;  /* 0x0000000c0d0e7389 */ /* 0x00006400000c000b */
[----:B01----:R-:W-:Y:S01]  /*132d0*/  ENDCOLLECTIVE ;  /* 0x000000000000791b */ /* 0x003fe20003800000 */
.L_x_15349:
        /* <DEDUP_REMOVED lines=14> */
.L_x_15350:
[----:B------:R-:W-:Y:S02]  /*133c0*/  IMAD.MOV.U32 R13, RZ, RZ, R0 ;  /* 0x000000ffff0d7224 */ /* 0x000fe400078e0000 */
[----:B------:R-:W-:Y:S02]  /*133d0*/  IMAD.MOV.U32 R12, RZ, RZ, 0x3 ;  /* 0x00000003ff0c7424 */ /* 0x000fe400078e00ff */
[----:B------:R-:W-:-:S07]  /*133e0*/  IMAD.MOV.U32 R5, RZ, RZ, R14 ;  /* 0x000000ffff057224 */ /* 0x000fce00078e000e */
[----:B------:R-:W-:Y:S05]  /*133f0*/  WARPSYNC.COLLECTIVE R15, `(.L_x_15351) ;  /* 0x000000000f087348 */ /* 0x000fea0003c00000 */
[----:B------:R0:W1:Y:S02]  /*13400*/  SHFL.IDX P6, R14, R13, R12, R11 ;  /* 0x0000000c0d0e7389 */ /* 0x00006400000c000b */
[----:B01----:R-:W-:Y:S01]  /*13410*/  ENDCOLLECTIVE ;  /* 0x000000000000791b */ /* 0x003fe20003800000 */
.L_x_15351:
        /* <DEDUP_REMOVED lines=10> */
.L_x_15352:
        /* <DEDUP_REMOVED lines=10> */
.L_x_15353:
        /* <DEDUP_REMOVED lines=13> */
.L_x_15354:
[----:B------:R-:W-:Y:S01]  /*13630*/  IMAD.MOV.U32 R4, RZ, RZ, R14 ;  /* 0x000000ffff047224 */ /* 0x000fe200078e000e */
[----:B------:R-:W-:Y:S06]  /*13640*/  BRA `(.L_x_15355) ;  /* 0xffffffb000a07947 */ /* 0x000fec000383ffff */
.L_x_15266:
        /* <DEDUP_REMOVED lines=9> */
.L_x_15356:
[C---:B------:R-:W-:Y:S01]  /*136e0*/  VIADD R8, R17.reuse, 0x20 ;  /* 0x0000002011087836 */ /* 0x040fe20000000000 */
[----:B------:R-:W-:Y:S01]  /*136f0*/  ISETP.GE.AND P2, PT, R17, R7, PT ;  /* 0x000000071100720c */ /* 0x000fe20003f46270 */
[----:B------:R-:W-:Y:S02]  /*13700*/  IMAD.MOV.U32 R13, RZ, RZ, R0 ;  /* 0x000000ffff0d7224 */ /* 0x000fe400078e0000 */
[----:B------:R-:W-:-:S10]  /*13710*/  IMAD.MOV.U32 R2, RZ, RZ, R14 ;  /* 0x000000ffff027224 */ /* 0x000fd400078e000e */
[----:B------:R-:W-:Y:S05]  /*13720*/  WARPSYNC.COLLECTIVE R15, `(.L_x_15357) ;  /* 0x000000000f087348 */ /* 0x000fea0003c00000 */
[----:B------:R0:W1:Y:S02]  /*13730*/  SHFL.IDX P6, R14, R13, R12, R11 ;  /* 0x0000000c0d0e7389 */ /* 0x00006400000c000b */
[----:B01----:R-:W-:Y:S01]  /*13740*/  ENDCOLLECTIVE ;  /* 0x000000000000791b */ /* 0x003fe20003800000 */
.L_x_15357:
[----:B------:R-:W-:Y:S02]  /*13750*/  IMAD.MOV.U32 R13, RZ, RZ, R4 ;  /* 0x000000ffff0d7224 */ /* 0x000fe400078e0004 */
[----:B------:R-:W-:Y:S02]  /*13760*/  IMAD.MOV.U32 R12, RZ, RZ, 0x1 ;  /* 0x00000001ff0c7424 */ /* 0x000fe400078e00ff */
[----:B------:R-:W-:-:S07]  /*13770*/  IMAD.MOV.U32 R3, RZ, RZ, R14 ;  /* 0x000000ffff037224 */ /* 0x000fce00078e000e */
[----:B------:R-:W-:Y:S05]  /*13780*/  WARPSYNC.COLLECTIVE R15, `(.L_x_15358) ;  /* 0x000000000f087348 */ /* 0x000fea0003c00000 */
[----:B------:R0:W1:Y:S02]  /*13790*/  SHFL.IDX P6, R14, R13, R12, R11 ;  /* 0x0000000c0d0e7389 */ /* 0x00006400000c000b */
[----:B01----:R-:W-:Y:S01]  /*137a0*/  ENDCOLLECTIVE ;  /* 0x000000000000791b */ /* 0x003fe20003800000 */
.L_x_15358:
        /* <DEDUP_REMOVED lines=15> */
.L_x_15359:
[----:B------:R-:W-:Y:S02]  /*138a0*/  IMAD.MOV.U32 R13, RZ, RZ, R4 ;  /* 0x000000ffff0d7224 */ /* 0x000fe400078e0004 */
[----:B------:R-:W-:Y:S02]  /*138b0*/  IMAD.MOV.U32 R12, RZ, RZ, 0x2 ;  /* 0x00000002ff0c7424 */ /* 0x000fe400078e00ff */
[----:B------:R-:W-:-:S07]  /*138c0*/  IMAD.MOV.U32 R3, RZ, RZ, R14 ;  /* 0x000000ffff037224 */ /* 0x000fce00078e000e */
[----:B------:R-:W-:Y:S05]  /*138d0*/  WARPSYNC.COLLECTIVE R15, `(.L_x_15360) ;  /* 0x000000000f087348 */ /* 0x000fea0003c00000 */
[----:B------:R0:W1:Y:S02]  /*138e0*/  SHFL.IDX P6, R14, R13, R12, R11 ;  /* 0x0000000c0d0e7389 */ /* 0x00006400000c000b */
[----:B01----:R-:W-:Y:S01]  /*138f0*/  ENDCOLLECTIVE ;  /* 0x000000000000791b */ /* 0x003fe20003800000 */
.L_x_15360:
        /* <DEDUP_REMOVED lines=16> */
.L_x_15361:
[----:B------:R-:W-:Y:S02]  /*13a00*/  IMAD.MOV.U32 R13, RZ, RZ, R4 ;  /* 0x000000ffff0d7224 */ /* 0x000fe400078e0004 */
[----:B------:R-:W-:Y:S02]  /*13a10*/  IMAD.MOV.U32 R12, RZ, RZ, 0x3 ;  /* 0x00000003ff0c7424 */ /* 0x000fe400078e00ff */
[----:B------:R-:W-:-:S07]  /*13a20*/  IMAD.MOV.U32 R3, RZ, RZ, R14 ;  /* 0x000000ffff037224 */ /* 0x000fce00078e000e */
[----:B------:R-:W-:Y:S05]  /*13a30*/  WARPSYNC.COLLECTIVE R15, `(.L_x_15362) ;  /* 0x000000000f087348 */ /* 0x000fea0003c00000 */
[----:B------:R0:W1:Y:S02]  /*13a40*/  SHFL.IDX P6, R14, R13, R12, R11 ;  /* 0x0000000c0d0e7389 */ /* 0x00006400000c000b */
[----:B01----:R-:W-:Y:S01]  /*13a50*/  ENDCOLLECTIVE ;  /* 0x000000000000791b */ /* 0x003fe20003800000 */
.L_x_15362:
        /* <DEDUP_REMOVED lines=10> */
.L_x_15363:
        /* <DEDUP_REMOVED lines=12> */
.L_x_15364:
        /* <DEDUP_REMOVED lines=13> */
.L_x_15365:
        /* <DEDUP_REMOVED lines=8> */
.L_x_15366:
        /* <DEDUP_REMOVED lines=12> */
.L_x_15367:
[----:B------:R-:W-:Y:S01]  /*13dd0*/  IMAD.MOV.U32 R2, RZ, RZ, R14 ;  /* 0x000000ffff027224 */ /* 0x000fe200078e000e */
[----:B------:R-:W-:Y:S06]  /*13de0*/  BRA `(.L_x_15368) ;  /* 0xffffffb400c47947 */ /* 0x000fec000383ffff */
.L_x_15269:
[----:B-1----:R1:W2:Y:S02]  /*13df0*/  SYNCS.PHASECHK.TRANS64.TRYWAIT P0, [R22+URZ+0x13220], R3 ;  /* 0x01322003160075a7 */ /* 0x0022a4000800017f */
[----:B--2---:R-:W-:Y:S05]  /*13e00*/  @!P0 NANOSLEEP.SYNCS 0x989680 ;  /* 0x009896800000895d */ /* 0x004fea0003900000 */
[----:B------:R-:W2:Y:S02]  /*13e10*/  @!P0 SYNCS.PHASECHK.TRANS64 P0, [R22+URZ+0x13220], R3 ;  /* 0x01322003160085a7 */ /* 0x000ea4000800007f */
[----:B--2---:R-:W-:Y:S05]  /*13e20*/  @!P0 BRA `(.L_x_15269) ;  /* 0xfffffffc00f08947 */ /* 0x004fea000383ffff */
[----:B------:R-:W-:Y:S05]  /*13e30*/  BRA `(.L_x_15369) ;  /* 0xffffffb800207947 */ /* 0x000fea000383ffff */
.L_x_15273:
[----:B0-----:R-:W2:Y:S02]  /*13e40*/  LDL R2, [R1] ;  /* 0x0000000001027983 */ /* 0x001ea40000100800 */
[----:B--2---:R0:W1:Y:S02]  /*13e50*/  SYNCS.PHASECHK.TRANS64.TRYWAIT P0, [R0+URZ+0x13280], R2 ;  /* 0x01328002000075a7 */ /* 0x004064000800017f */
[----:B-1----:R-:W-:Y:S05]  /*13e60*/  @!P0 NANOSLEEP.SYNCS 0x989680 ;  /* 0x009896800000895d */ /* 0x002fea0003900000 */
[----:B------:R-:W1:Y:S02]  /*13e70*/  @!P0 SYNCS.PHASECHK.TRANS64 P0, [R0+URZ+0x13280], R2 ;  /* 0x01328002000085a7 */ /* 0x000e64000800007f */
[----:B-1----:R-:W-:Y:S05]  /*13e80*/  @!P0 BRA `(.L_x_15273) ;  /* 0xfffffffc00ec8947 */ /* 0x002fea000383ffff */
[----:B------:R-:W-:Y:S05]  /*13e90*/  BRA `(.L_x_15370) ;  /* 0xffffffbc00647947 */ /* 0x000fea000383ffff */
.L_x_15274:
        /* <DEDUP_REMOVED lines=8> */
.L_x_15372:
[----:B------:R-:W-:Y:S05]  /*13f20*/  BSYNC B0 ;  /* 0x0000000000007941 */ /* 0x000fea0003800000 */
.L_x_15371:
        /* <DEDUP_REMOVED lines=10> */
.L_x_15373:
        /* <DEDUP_REMOVED lines=11> */
.L_x_15374:
        /* <DEDUP_REMOVED lines=10> */
.L_x_15375:
        /* <DEDUP_REMOVED lines=11> */
.L_x_15376:
        /* <DEDUP_REMOVED lines=10> */
.L_x_15377:
        /* <DEDUP_REMOVED lines=11> */
.L_x_15378:
        /* <DEDUP_REMOVED lines=10> */
.L_x_15379:
[----:B------:R-:W-:Y:S02]  /*143c0*/  IMAD.MOV.U32 R13, RZ, RZ, R17 ;  /* 0x000000ffff0d7224 */ /* 0x000fe400078e0011 */
[----:B------:R-:W-:Y:S02]  /*143d0*/  IMAD.MOV.U32 R12, RZ, RZ, RZ ;  /* 0x000000ffff0c7224 */ /* 0x000fe400078e00ff */
[----:B------:R-:W-:Y:S02]  /*143e0*/  IMAD.SHL.U32 R3, R3, 0x10, RZ ;  /* 0x0000001003037824 */ /* 0x000fe400078e00ff */
[----:B------:R-:W-:-:S07]  /*143f0*/  IMAD.MOV.U32 R2, RZ, RZ, R14 ;  /* 0x000000ffff027224 */ /* 0x000fce00078e000e */
[----:B------:R-:W-:Y:S05]  /*14400*/  WARPSYNC.COLLECTIVE R15, `(.L_x_15380) ;  /* 0x000000000f087348 */ /* 0x000fea0003c00000 */
[----:B------:R0:W1:Y:S02]  /*14410*/  SHFL.IDX P6, R14, R13, R12, R11 ;  /* 0x0000000c0d0e7389 */ /* 0x00006400000c000b */
[----:B01----:R-:W-:Y:S01]  /*14420*/  ENDCOLLECTIVE ;  /* 0x000000000000791b */ /* 0x003fe20003800000 */
.L_x_15380:
        /* <DEDUP_REMOVED lines=12> */
.L_x_15381:
[----:B------:R-:W-:Y:S01]  /*144f0*/  IMAD.MOV.U32 R2, RZ, RZ, R14 ;  /* 0x000000ffff027224 */ /* 0x000fe200078e000e */
[----:B------:R-:W-:Y:S06]  /*14500*/  BRA `(.L_x_15382) ;  /* 0xffffffb800d87947 */ /* 0x000fec000383ffff */
.L_x_15279:
[----:B--2---:R-:W2:Y:S02]  /*14510*/  LDL R2, [R1] ;  /* 0x0000000001027983 */ /* 0x004ea40000100800 */
[----:B--2---:R2:W3:Y:S02]  /*14520*/  SYNCS.PHASECHK.TRANS64.TRYWAIT P0, [R0+URZ+0x13240], R2 ;  /* 0x01324002000075a7 */ /* 0x0044e4000800017f */
[----:B---3--:R-:W-:Y:S05]  /*14530*/  @!P0 NANOSLEEP.SYNCS 0x989680 ;  /* 0x009896800000895d */ /* 0x008fea0003900000 */
[----:B------:R-:W3:Y:S02]  /*14540*/  @!P0 SYNCS.PHASECHK.TRANS64 P0, [R0+URZ+0x13240], R2 ;  /* 0x01324002000085a7 */ /* 0x000ee4000800007f */
[----:B---3--:R-:W-:Y:S05]  /*14550*/  @!P0 BRA `(.L_x_15279) ;  /* 0xfffffffc00ec8947 */ /* 0x008fea000383ffff */
[----:B------:R-:W-:Y:S05]  /*14560*/  BRA `(.L_x_15383) ;  /* 0xffffffbc00347947 */ /* 0x000fea000383ffff */
.L_x_15280:
        /* <DEDUP_REMOVED lines=8> */
.L_x_15385:
[----:B------:R-:W-:Y:S05]  /*145f0*/  BSYNC B0 ;  /* 0x0000000000007941 */ /* 0x000fea0003800000 */
.L_x_15384:
        /* <DEDUP_REMOVED lines=8> */
.L_x_15386:
[----:B------:R-:W-:Y:S02]  /*14680*/  IMAD.MOV.U32 R13, RZ, RZ, R8 ;  /* 0x000000ffff0d7224 */ /* 0x000fe400078e0008 */
[----:B------:R-:W-:Y:S02]  /*14690*/  IMAD.MOV.U32 R12, RZ, RZ, 0x1 ;  /* 0x00000001ff0c7424 */ /* 0x000fe400078e00ff */
[----:B------:R-:W-:-:S07]  /*146a0*/  IMAD.MOV.U32 R2, RZ, RZ, R14 ;  /* 0x000000ffff027224 */ /* 0x000fce00078e000e */
[----:B------:R-:W-:Y:S05]  /*146b0*/  WARPSYNC.COLLECTIVE R15, `(.L_x_15387) ;  /* 0x000000000f087348 */ /* 0x000fea0003c00000 */
[----:B------:R0:W1:Y:S02]  /*146c0*/  SHFL.IDX P6, R14, R13, R12, R11 ;  /* 0x0000000c0d0e7389 */ /* 0x00006400000c000b */
[----:B01----:R-:W-:Y:S01]  /*146d0*/  ENDCOLLECTIVE ;  /* 0x000000000000791b */ /* 0x003fe20003800000 */
.L_x_15387:
        /* <DEDUP_REMOVED lines=11> */
.L_x_15388:
[----:B------:R-:W-:Y:S02]  /*14790*/  IMAD.MOV.U32 R13, RZ, RZ, R8 ;  /* 0x000000ffff0d7224 */ /* 0x000fe400078e0008 */
[----:B------:R-:W-:Y:S02]  /*147a0*/  IMAD.MOV.U32 R12, RZ, RZ, 0x2 ;  /* 0x00000002ff0c7424 */ /* 0x000fe400078e00ff */
[----:B------:R-:W-:-:S07]  /*147b0*/  IMAD.MOV.U32 R2, RZ, RZ, R14 ;  /* 0x000000ffff027224 */ /* 0x000fce00078e000e */
[----:B------:R-:W-:Y:S05]  /*147c0*/  WARPSYNC.COLLECTIVE R15, `(.L_x_15389) ;  /* 0x000000000f087348 */ /* 0x000fea0003c00000 */
[----:B------:R0:W1:Y:S02]  /*147d0*/  SHFL.IDX P6, R14, R13, R12, R11 ;  /* 0x0000000c0d0e7389 */ /* 0x00006400000c000b */
[----:B01----:R-:W-:Y:S01]  /*147e0*/  ENDCOLLECTIVE ;  /* 0x000000000000791b */ /* 0x003fe20003800000 */
.L_x_15389:
        /* <DEDUP_REMOVED lines=11> */
.L_x_15390:
[----:B------:R-:W-:Y:S02]  /*148a0*/  IMAD.MOV.U32 R13, RZ, RZ, R8 ;  /* 0x000000ffff0d7224 */ /* 0x000fe400078e0008 */
[----:B------:R-:W-:Y:S02]  /*148b0*/  IMAD.MOV.U32 R12, RZ, RZ, 0x3 ;  /* 0x00000003ff0c7424 */ /* 0x000fe400078e00ff */
[----:B------:R-:W-:-:S07]  /*148c0*/  IMAD.MOV.U32 R2, RZ, RZ, R14 ;  /* 0x000000ffff027224 */ /* 0x000fce00078e000e */
[----:B------:R-:W-:Y:S05]  /*148d0*/  WARPSYNC.COLLECTIVE R15, `(.L_x_15391) ;  /* 0x000000000f087348 */ /* 0x000fea0003c00000 */
[----:B------:R0:W1:Y:S02]  /*148e0*/  SHFL.IDX P6, R14, R13, R12, R11 ;  /* 0x0000000c0d0e7389 */ /* 0x00006400000c000b */
[----:B01----:R-:W-:Y:S01]  /*148f0*/  ENDCOLLECTIVE ;  /* 0x000000000000791b */ /* 0x003fe20003800000 */
.L_x_15391:
        /* <DEDUP_REMOVED lines=11> */
.L_x_15392:
[----:B------:R-:W-:Y:S02]  /*149b0*/  IMAD.MOV.U32 R13, RZ, RZ, R5 ;  /* 0x000000ffff0d7224 */ /* 0x000fe400078e0005 */
[----:B------:R-:W-:Y:S02]  /*149c0*/  IMAD.MOV.U32 R12, RZ, RZ, RZ ;  /* 0x000000ffff0c7224 */ /* 0x000fe400078e00ff */
[----:B------:R-:W-:-:S07]  /*149d0*/  IMAD.MOV.U32 R2, RZ, RZ, R14 ;  /* 0x000000ffff027224 */ /* 0x000fce00078e000e */
[----:B------:R-:W-:Y:S05]  /*149e0*/  WARPSYNC.COLLECTIVE R15, `(.L_x_15393) ;  /* 0x000000000f087348 */ /* 0x000fea0003c00000 */
[----:B------:R0:W1:Y:S02]  /*149f0*/  SHFL.IDX P6, R14, R13, R12, R11 ;  /* 0x0000000c0d0e7389 */ /* 0x00006400000c000b */
[----:B01----:R-:W-:Y:S01]  /*14a00*/  ENDCOLLECTIVE ;  /* 0x000000000000791b */ /* 0x003fe20003800000 */
.L_x_15393:
        /* <DEDUP_REMOVED lines=11> */
.L_x_15394:
[----:B------:R-:W-:Y:S01]  /*14ac0*/  IMAD.MOV.U32 R2, RZ, RZ, R14 ;  /* 0x000000ffff027224 */ /* 0x000fe200078e000e */
[----:B------:R-:W-:Y:S06]  /*14ad0*/  BRA `(.L_x_15395) ;  /* 0xffffffb800c87947 */ /* 0x000fec000383ffff */
.L_x_15285:
[----:B-1----:R1:W3:Y:S02]  /*14ae0*/  SYNCS.PHASECHK.TRANS64.TRYWAIT P2, [R2+URZ+0x13270], R0 ;  /* 0x01327000020075a7 */ /* 0x0022e4000804017f */
[----:B---3--:R-:W-:Y:S05]  /*14af0*/  @!P2 NANOSLEEP.SYNCS 0x989680 ;  /* 0x009896800000a95d */ /* 0x008fea0003900000 */
[----:B------:R-:W3:Y:S02]  /*14b00*/  @!P2 SYNCS.PHASECHK.TRANS64 P2, [R2+URZ+0x13270], R0 ;  /* 0x013270000200a5a7 */ /* 0x000ee4000804007f */
[----:B---3--:R-:W-:Y:S05]  /*14b10*/  @!P2 BRA `(.L_x_15285) ;  /* 0xfffffffc00f0a947 */ /* 0x008fea000383ffff */
[----:B------:R-:W-:Y:S05]  /*14b20*/  BRA `(.L_x_15396) ;  /* 0xffffffbc002c7947 */ /* 0x000fea000383ffff */
.L_x_15287:
[----:B-1----:R1:W3:Y:S02]  /*14b30*/  SYNCS.PHASECHK.TRANS64.TRYWAIT P2, [R2+URZ+0x13260], R3 ;  /* 0x01326003020075a7 */ /* 0x0022e4000804017f */
[----:B---3--:R-:W-:Y:S05]  /*14b40*/  @!P2 NANOSLEEP.SYNCS 0x989680 ;  /* 0x009896800000a95d */ /* 0x008fea0003900000 */
[----:B------:R-:W3:Y:S02]  /*14b50*/  @!P2 SYNCS.PHASECHK.TRANS64 P2, [R2+URZ+0x13260], R3 ;  /* 0x013260030200a5a7 */ /* 0x000ee4000804007f */
[----:B---3--:R-:W-:Y:S05]  /*14b60*/  @!P2 BRA `(.L_x_15287) ;  /* 0xfffffffc00f0a947 */ /* 0x008fea000383ffff */
[----:B------:R-:W-:Y:S05]  /*14b70*/  BRA `(.L_x_15397) ;  /* 0xffffffbc003c7947 */ /* 0x000fea000383ffff */
.L_x_15295:
[----:B-1----:R1:W2:Y:S02]  /*14b80*/  SYNCS.PHASECHK.TRANS64.TRYWAIT P1, [R0+URZ+0x13270], R3 ;  /* 0x01327003000075a7 */ /* 0x0022a4000802017f */
[----:B--2---:R-:W-:Y:S05]  /*14b90*/  @!P1 NANOSLEEP.SYNCS 0x989680 ;  /* 0x009896800000995d */ /* 0x004fea0003900000 */
[----:B------:R-:W2:Y:S02]  /*14ba0*/  @!P1 SYNCS.PHASECHK.TRANS64 P1, [R0+URZ+0x13270], R3 ;  /* 0x01327003000095a7 */ /* 0x000ea4000802007f */
[----:B--2---:R-:W-:Y:S05]  /*14bb0*/  @!P1 BRA `(.L_x_15295) ;  /* 0xfffffffc00f09947 */ /* 0x004fea000383ffff */
[----:B------:R-:W-:Y:S05]  /*14bc0*/  BRA `(.L_x_15398) ;  /* 0xffffffc000d07947 */ /* 0x000fea000383ffff */
.L_x_15297:
[----:B-1----:R1:W2:Y:S02]  /*14bd0*/  SYNCS.PHASECHK.TRANS64.TRYWAIT P1, [R0+URZ+0x13260], R3 ;  /* 0x01326003000075a7 */ /* 0x0022a4000802017f */
[----:B--2---:R-:W-:Y:S05]  /*14be0*/  @!P1 NANOSLEEP.SYNCS 0x989680 ;  /* 0x009896800000995d */ /* 0x004fea0003900000 */
[----:B------:R-:W2:Y:S02]  /*14bf0*/  @!P1 SYNCS.PHASECHK.TRANS64 P1, [R0+URZ+0x13260], R3 ;  /* 0x01326003000095a7 */ /* 0x000ea4000802007f */
[----:B--2---:R-:W-:Y:S05]  /*14c00*/  @!P1 BRA `(.L_x_15297) ;  /* 0xfffffffc00f09947 */ /* 0x004fea000383ffff */
[----:B------:R-:W-:Y:S05]  /*14c10*/  BRA `(.L_x_15399) ;  /* 0xffffffc000e07947 */ /* 0x000fea000383ffff */
.L_x_15311:
[----:B0-----:R0:W1:Y:S02]  /*14c20*/  SYNCS.PHASECHK.TRANS64.TRYWAIT P0, [R5+URZ+0x13220], R0 ;  /* 0x01322000050075a7 */ /* 0x001064000800017f */
[----:B-1----:R-:W-:Y:S05]  /*14c30*/  @!P0 NANOSLEEP.SYNCS 0x989680 ;  /* 0x009896800000895d */ /* 0x002fea0003900000 */
[----:B------:R-:W1:Y:S02]  /*14c40*/  @!P0 SYNCS.PHASECHK.TRANS64 P0, [R5+URZ+0x13220], R0 ;  /* 0x01322000050085a7 */ /* 0x000e64000800007f */
[----:B-1----:R-:W-:Y:S05]  /*14c50*/  @!P0 BRA `(.L_x_15311) ;  /* 0xfffffffc00f08947 */ /* 0x002fea000383ffff */
[----:B------:R-:W-:Y:S05]  /*14c60*/  BRA `(.L_x_15400) ;  /* 0xffffffd400447947 */ /* 0x000fea000383ffff */
.L_x_15312:
        /* <DEDUP_REMOVED lines=11> */
.L_x_15402:
[----:B------:R-:W-:Y:S05]  /*14d20*/  BSYNC B0 ;  /* 0x0000000000007941 */ /* 0x000fea0003800000 */
.L_x_15401:
[----:B------:R-:W-:Y:S05]  /*14d30*/  BRA `(.L_x_15403) ;  /* 0xffffffd4002c7947 */ /* 0x000fea000383ffff */
.L_x_15315:
[----:B------:R-:W-:Y:S01]  /*14d40*/  BSSY B1, `(.L_x_15404) ;  /* 0x0000006000017945 */ /* 0x000fe20003800000 */
[----:B------:R-:W-:-:S07]  /*14d50*/  IMAD.MOV.U32 R15, RZ, RZ, -0x1 ;  /* 0xffffffffff0f7424 */ /* 0x000fce00078e00ff */
[----:B0----5:R-:W-:Y:S05]  /*14d60*/  WARPSYNC.COLLECTIVE R15, `(.L_x_15405) ;  /* 0x000000000f0c7348 */ /* 0x021fea0003c00000 */
[----:B------:R-:W-:Y:S02]  /*14d70*/  ELECT P6, UR62, PT ;  /* 0x00000000003e782f */ /* 0x000fe400038c0000 */
[----:B------:R-:W-:Y:S01]  /*14d80*/  MOV R14, UR62 ;  /* 0x0000003e000e7c02 */ /* 0x000fe20008000f00 */
[----:B0----5:R-:W-:Y:S10]  /*14d90*/  ENDCOLLECTIVE ;  /* 0x000000000000791b */ /* 0x021ff40003800000 */
.L_x_15405:
[----:B------:R-:W-:Y:S05]  /*14da0*/  BSYNC B1 ;  /* 0x0000000000017941 */ /* 0x000fea0003800000 */
.L_x_15404:
[----:B------:R-:W-:Y:S05]  /*14db0*/  BRA `(.L_x_15406) ;  /* 0xffffffd400247947 */ /* 0x000fea000383ffff */
.L_x_15317:
[----:B0-----:R0:W1:Y:S02]  /*14dc0*/  SYNCS.PHASECHK.TRANS64.TRYWAIT P1, [R4+URZ+0x13240], R3 ;  /* 0x01324003040075a7 */ /* 0x001064000802017f */
[----:B-1----:R-:W-:Y:S05]  /*14dd0*/  @!P1 NANOSLEEP.SYNCS 0x989680 ;  /* 0x009896800000995d */ /* 0x002fea0003900000 */
[----:B------:R-:W1:Y:S02]  /*14de0*/  @!P1 SYNCS.PHASECHK.TRANS64 P1, [R4+URZ+0x13240], R3 ;  /* 0x01324003040095a7 */ /* 0x000e64000802007f */
[----:B-1----:R-:W-:Y:S05]  /*14df0*/  @!P1 BRA `(.L_x_15317) ;  /* 0xfffffffc00f09947 */ /* 0x002fea000383ffff */
[----:B------:R-:W-:Y:S05]  /*14e00*/  BRA `(.L_x_15407) ;  /* 0xffffffd4004c7947 */ /* 0x000fea000383ffff */
.L_x_15319:
[----:B-1----:R1:W2:Y:S02]  /*14e10*/  SYNCS.PHASECHK.TRANS64.TRYWAIT P1, [R5+URZ+0x13240], R0 ;  /* 0x01324000050075a7 */ /* 0x0022a4000802017f */
[----:B--2---:R-:W-:Y:S05]  /*14e20*/  @!P1 NANOSLEEP.SYNCS 0x989680 ;  /* 0x009896800000995d */ /* 0x004fea0003900000 */
[----:B------:R-:W2:Y:S02]  /*14e30*/  @!P1 SYNCS.PHASECHK.TRANS64 P1, [R5+URZ+0x13240], R0 ;  /* 0x01324000050095a7 */ /* 0x000ea4000802007f */
[----:B--2---:R-:W-:Y:S05]  /*14e40*/  @!P1 BRA `(.L_x_15319) ;  /* 0xfffffffc00f09947 */ /* 0x004fea000383ffff */
[----:B------:R-:W-:Y:S05]  /*14e50*/  BRA `(.L_x_15408) ;  /* 0xffffffd4005c7947 */ /* 0x000fea000383ffff */
.L_x_15321:
[----:B--2---:R2:W3:Y:S02]  /*14e60*/  SYNCS.PHASECHK.TRANS64.TRYWAIT P1, [R4+URZ+0x13260], R3 ;  /* 0x01326003040075a7 */ /* 0x0044e4000802017f */
[----:B---3--:R-:W-:Y:S05]  /*14e70*/  @!P1 NANOSLEEP.SYNCS 0x989680 ;  /* 0x009896800000995d */ /* 0x008fea0003900000 */
[----:B------:R-:W3:Y:S02]  /*14e80*/  @!P1 SYNCS.PHASECHK.TRANS64 P1, [R4+URZ+0x13260], R3 ;  /* 0x01326003040095a7 */ /* 0x000ee4000802007f */
[----:B---3--:R-:W-:Y:S05]  /*14e90*/  @!P1 BRA `(.L_x_15321) ;  /* 0xfffffffc00f09947 */ /* 0x008fea000383ffff */
[----:B------:R-:W-:Y:S05]  /*14ea0*/  BRA `(.L_x_15409) ;  /* 0xffffffd400587947 */ /* 0x000fea000383ffff */
.L_x_15323:
[----:B---3--:R3:W4:Y:S02]  /*14eb0*/  SYNCS.PHASECHK.TRANS64.TRYWAIT P1, [R5+URZ+0x13260], R0 ;  /* 0x01326000050075a7 */ /* 0x008724000802017f */
[----:B----4-:R-:W-:Y:S05]  /*14ec0*/  @!P1 NANOSLEEP.SYNCS 0x989680 ;  /* 0x009896800000995d */ /* 0x010fea0003900000 */
[----:B------:R-:W4:Y:S02]  /*14ed0*/  @!P1 SYNCS.PHASECHK.TRANS64 P1, [R5+URZ+0x13260], R0 ;  /* 0x01326000050095a7 */ /* 0x000f24000802007f */
[----:B----4-:R-:W-:Y:S05]  /*14ee0*/  @!P1 BRA `(.L_x_15323) ;  /* 0xfffffffc00f09947 */ /* 0x010fea000383ffff */
[----:B------:R-:W-:Y:S05]  /*14ef0*/  BRA `(.L_x_15410) ;  /* 0xffffffd400547947 */ /* 0x000fea000383ffff */
.L_x_15325:
[----:B----4-:R4:W0:Y:S02]  /*14f00*/  SYNCS.PHASECHK.TRANS64.TRYWAIT P1, [R4+URZ+0x13280], R3 ;  /* 0x01328003040075a7 */ /* 0x010824000802017f */
[----:B0-----:R-:W-:Y:S05]  /*14f10*/  @!P1 NANOSLEEP.SYNCS 0x989680 ;  /* 0x009896800000995d */ /* 0x001fea0003900000 */
[----:B------:R-:W0:Y:S02]  /*14f20*/  @!P1 SYNCS.PHASECHK.TRANS64 P1, [R4+URZ+0x13280], R3 ;  /* 0x01328003040095a7 */ /* 0x000e24000802007f */
[----:B0-----:R-:W-:Y:S05]  /*14f30*/  @!P1 BRA `(.L_x_15325) ;  /* 0xfffffffc00f09947 */ /* 0x001fea000383ffff */
[----:B------:R-:W-:Y:S05]  /*14f40*/  BRA `(.L_x_15411) ;  /* 0xffffffd400507947 */ /* 0x000fea000383ffff */
.L_x_15412:
        /* <DEDUP_REMOVED lines=11> */
.L_x_15868:


//--------------------- .text._ZN7cutlass13device_kernelIN5flash11enable_sm90INS1_16FlashAttnFwdSm90INS1_25CollectiveMainloopFwdSm90ILi2EN4cute5tupleIJNS5_1CILi1EEES8_S8_EEENS6_IJNS7_ILi192EEENS7_ILi160EEENS7_ILi64EEEEEELi64ENS_12float_e4m3_tEfNS_4arch4Sm90ELb1ELb0ELb0ELb1ELb1ELb1ELb0ELb1ELb1ELb1ELb0ELb0EEENS1_21CollectiveEpilogueFwdINS6_IJSA_SC_SB_EEES9_NS_10bfloat16_tESG_Li384ELb1ELb1ELb0ELb1EEENS1_36VarlenDynamicPersistentTileSchedulerILi192ELi160ELi384ELi128ELb0ELb1ELb1ELb1ELb1ELb1EEEEEEEEEvNT_6ParamsE --------------------------
	.section	.text._ZN7cutlass13device_kernelIN5flash11enable_sm90INS1_16FlashAttnFwdSm90INS1_25CollectiveMainloopFwdSm90ILi2EN4cute5tupleIJNS5_1CILi1EEES8_S8_EEENS6_IJNS7_ILi192EEENS7_ILi160EEENS7_ILi64EEEEEELi64ENS_12float_e4m3_tEfNS_4arch4Sm90ELb1ELb0ELb0ELb1ELb1ELb1ELb0ELb1ELb1ELb1ELb0ELb0EEENS1_21CollectiveEpilogueFwdINS6_IJSA_SC_SB_EEES9_NS_10bfloat16_tESG_Li384ELb1ELb1ELb0ELb1EEENS1_36VarlenDynamicPersistentTileSchedulerILi192ELi160ELi384ELi128ELb0ELb1ELb1ELb1ELb1ELb1EEEEEEEEEvNT_6ParamsE,"ax",@progbits
	.align	128
.text._ZN7cutlass13device_kernelIN5flash11enable_sm90INS1_16FlashAttnFwdSm90INS1_25CollectiveMainloopFwdSm90ILi2EN4cute5tupleIJNS5_1CILi1EEES8_S8_EEENS6_IJNS7_ILi192EEENS7_ILi160EEENS7_ILi64EEEEEELi64ENS_12float_e4m3_tEfNS_4arch4Sm90ELb1ELb0ELb0ELb1ELb1ELb1ELb0ELb1ELb1ELb1ELb0ELb0EEENS1_21CollectiveEpilogueFwdINS6_IJSA_SC_SB_EEES9_NS_10bfloat16_tESG_Li384ELb1ELb1ELb0ELb1EEENS1_36VarlenDynamicPersistentTileSchedulerILi192ELi160ELi384ELi128ELb0ELb1ELb1ELb1ELb1ELb1EEEEEEEEEvNT_6ParamsE:
        .type           _ZN7cutlass13device_kernelIN5flash11enable_sm90INS1_16FlashAttnFwdSm90INS1_25CollectiveMainloopFwdSm90ILi2EN4cute5tupleIJNS5_1CILi1EEES8_S8_EEENS6_IJNS7_ILi192EEENS7_ILi160EEENS7_ILi64EEEEEELi64ENS_12float_e4m3_tEfNS_4arch4Sm90ELb1ELb0ELb0ELb1ELb1ELb1ELb0ELb1ELb1ELb1ELb0ELb0EEENS1_21CollectiveEpilogueFwdINS6_IJSA_SC_SB_EEES9_NS_10bfloat16_tESG_Li384ELb1ELb1ELb0ELb1EEENS1_36VarlenDynamicPersistentTileSchedulerILi192ELi160ELi384ELi128ELb0ELb1ELb1ELb1ELb1ELb1EEEEEEEEEvNT_6ParamsE,@function
        .size           _ZN7cutlass13device_kernelIN5flash11enable_sm90INS1_16FlashAttnFwdSm90INS1_25CollectiveMainloopFwdSm90ILi2EN4cute5tupleIJNS5_1CILi1EEES8_S8_EEENS6_IJNS7_ILi192EEENS7_ILi160EEENS7_ILi64EEEEEELi64ENS_12float_e4m3_tEfNS_4arch4Sm90ELb1ELb0ELb0ELb1ELb1ELb1ELb0ELb1ELb1ELb1ELb0ELb0EEENS1_21CollectiveEpilogueFwdINS6_IJSA_SC_SB_EEES9_NS_10bfloat16_tESG_Li384ELb1ELb1ELb0ELb1EEENS1_36VarlenDynamicPersistentTileSchedulerILi192ELi160ELi384ELi128ELb0ELb1ELb1ELb1ELb1ELb1EEEEEEEEEvNT_6ParamsE,(.L_x_15869 - _ZN7cutlass13device_kernelIN5flash11enable_sm90INS1_16FlashAttnFwdSm90INS1_25CollectiveMainloopFwdSm90ILi2EN4cute5tupleIJNS5_1CILi1EEES8_S8_EEENS6_IJNS7_ILi192EEENS7_ILi160EEENS7_ILi64EEEEEELi64ENS_12float_e4m3_tEfNS_4arch4Sm90ELb1ELb0ELb0ELb1ELb1ELb1ELb0ELb1ELb1ELb1ELb0ELb0EEENS1_21CollectiveEpilogueFwdINS6_IJSA_SC_SB_EEES9_NS_10bfloat16_tESG_Li384ELb1ELb1ELb0ELb1EEENS1_36VarlenDynamicPersistentTileSchedulerILi192ELi160ELi384ELi128ELb0ELb1ELb1ELb1ELb1ELb1EEEEEEEEEvNT_6ParamsE)
        .other          _ZN7cutlass13device_kernelIN5flash11enable_sm90INS1_16FlashAttnFwdSm90INS1_25CollectiveMainloopFwdSm90ILi2EN4cute5tupleIJNS5_1CILi1EEES8_S8_EEENS6_IJNS7_ILi192EEENS7_ILi160EEENS7_ILi64EEEEEELi64ENS_12float_e4m3_tEfNS_4arch4Sm90ELb1ELb0ELb0ELb1ELb1ELb1ELb0ELb1ELb1ELb1ELb0ELb0EEENS1_21CollectiveEpilogueFwdINS6_IJSA_SC_SB_EEES9_NS_10bfloat16_tESG_Li384ELb1ELb1ELb0ELb1EEENS1_36VarlenDynamicPersistentTileSchedulerILi192ELi160ELi384ELi128ELb0ELb1ELb1ELb1ELb1ELb1EEEEEEEEEvNT_6ParamsE,@"STO_CUDA_ENTRY STV_DEFAULT"
_ZN7cutlass13device_kernelIN5flash11enable_sm90INS1_16FlashAttnFwdSm90INS1_25CollectiveMainloopFwdSm90ILi2EN4cute5tupleIJNS5_1CILi1EEES8_S8_EEENS6_IJNS7_ILi192EEENS7_ILi160EEENS7_ILi64EEEEEELi64ENS_12float_e4m3_tEfNS_4arch4Sm90ELb1ELb0ELb0ELb1ELb1ELb1ELb0ELb1ELb1ELb1ELb0ELb0EEENS1_21CollectiveEpilogueFwdINS6_IJSA_SC_SB_EEES9_NS_10bfloat16_tESG_Li384ELb1ELb1ELb0ELb1EEENS1_36VarlenDynamicPersistentTileSchedulerILi192ELi160ELi384ELi128ELb0ELb1ELb1ELb1ELb1ELb1EEEEEEEEEvNT_6ParamsE:
        /* <DEDUP_REMOVED lines=17> */
.L_x_15414:
[----:B------:R-:W-:Y:S05]  /*0110*/  BSYNC B0 ;  /* 0x0000000000007941 */ /* 0x000fea0003800000 */
.L_x_15413:
        /* <DEDUP_REMOVED lines=40> */
.L_x_15415:
        /* <DEDUP_REMOVED lines=22> */
.L_x_15416:
        /* <DEDUP_REMOVED lines=18> */
.L_x_15417:
        /* <DEDUP_REMOVED lines=22> */
.L_x_15418:
        /* <DEDUP_REMOVED lines=23> */
.L_x_15419:
        /* <DEDUP_REMOVED lines=9> */
.L_x_15422:
        /* <DEDUP_REMOVED lines=19> */
[----:B------:R-:W-:Y:S02]  /*0ab0*/  SHF.R.S32.HI R0, RZ, 0x1f, R16 ;  /* 0x0000001fff007819 */ /* 0x000fe40000011410 */
[-C--:B------:R-:W-:Y:S02]  /*0ac0*/  LEA.HI R3, R16, R16.reuse, RZ, 0x1 ;  /* 0x0000001010037211 */ /* 0x080fe400078f08ff */
[CC--:B------:R-:W-:Y:S02]  /*0ad0*/  LEA.HI R4, R0.reuse, R16.reuse, RZ, 0x5 ;  /* 0x0000001000047211 */ /* 0x0c0fe400078f28ff */
[----:B------:R-:W-:Y:S02]  /*0ae0*/  SHF.R.S32.HI R10, RZ, 0x1, R3 ;  /* 0x00000001ff0a7819 */ /* 0x000fe40000011403 */
[----:B------:R-:W-:Y:S01]  /*0af0*/  LEA.HI R5, R0, R16, RZ, 0x4 ;  /* 0x0000001000057211 */ /* 0x000fe200078f20ff */
[----:B------:R-:W-:Y:S01]  /*0b00*/  IMAD.SHL.U32 R8, R4, 0x20, RZ ;  /* 0x0000002004087824 */ /* 0x000fe200078e00ff */
[----:B------:R-:W-:-:S02]  /*0b10*/  LEA.HI R4, R3, R10, RZ, 0x1 ;  /* 0x0000000a03047211 */ /* 0x000fc400078f08ff */
[----:B--2---:R-:W-:Y:S02]  /*0b20*/  LEA.HI R2, R0, R16, RZ, 0x7 ;  /* 0x0000001000027211 */ /* 0x004fe400078f38ff */
[----:B------:R-:W-:Y:S02]  /*0b30*/  SHF.R.S32.HI R6, RZ, 0x4, R5 ;  /* 0x00000004ff067819 */ /* 0x000fe40000011405 */
[----:B------:R-:W-:Y:S02]  /*0b40*/  LOP3.LUT R4, R4, 0x3fffffe, RZ, 0xc0, !PT ;  /* 0x03fffffe04047812 */ /* 0x000fe400078ec0ff */
[----:B------:R-:W-:Y:S02]  /*0b50*/  LOP3.LUT R9, R2, 0xffffff80, RZ, 0xc0, !PT ;  /* 0xffffff8002097812 */ /* 0x000fe400078ec0ff */
[C---:B------:R-:W-:Y:S01]  /*0b60*/  LOP3.LUT R7, R5.reuse, 0x3fffff0, RZ, 0xc0, !PT ;  /* 0x03fffff005077812 */ /* 0x040fe200078ec0ff */
[----:B------:R-:W-:Y:S01]  /*0b70*/  IMAD.IADD R4, R10, 0x1, -R4 ;  /* 0x000000010a047824 */ /* 0x000fe200078e0a04 */
[----:B------:R-:W-:Y:S01]  /*0b80*/  LEA.HI R5, R5, R6, RZ, 0x1 ;  /* 0x0000000605057211 */ /* 0x000fe200078f08ff */
[----:B------:R-:W-:Y:S01]  /*0b90*/  IMAD.IADD R21, R16, 0x1, -R9 ;  /* 0x0000000110157824 */ /* 0x000fe200078e0a09 */
[----:B------:R-:W-:Y:S01]  /*0ba0*/  LOP3.LUT R8, R8, 0xfffffc00, RZ, 0xc0, !PT ;  /* 0xfffffc0008087812 */ /* 0x000fe200078ec0ff */
[----:B------:R-:W-:Y:S01]  /*0bb0*/  IMAD R20, R6, 0x8, R4 ;  /* 0x0000000806147824 */ /* 0x000fe200078e0204 */
[----:B------:R-:W-:Y:S01]  /*0bc0*/  LOP3.LUT R5, R5, 0x1ffffffe, RZ, 0xc0, !PT ;  /* 0x1ffffffe05057812 */ /* 0x000fe200078ec0ff */
[----:B------:R-:W-:Y:S01]  /*0bd0*/  IMAD.IADD R7, R16, 0x1, -R7 ;  /* 0x0000000110077824 */ /* 0x000fe200078e0a07 */
[----:B------:R-:W-:-:S02]  /*0be0*/  LEA.HI R4, R0, R16, RZ, 0x2 ;  /* 0x0000001000047211 */ /* 0x000fc400078f10ff */
[----:B------:R-:W-:Y:S01]  /*0bf0*/  SHF.R.S32.HI R9, RZ, 0x1f, R21 ;  /* 0x0000001fff097819 */ /* 0x000fe20000011415 */
[----:B------:R-:W-:Y:S01]  /*0c00*/  IMAD.IADD R6, R6, 0x1, -R5 ;  /* 0x0000000106067824 */ /* 0x000fe200078e0a05 */
[----:B------:R-:W-:Y:S01]  /*0c10*/  SHF.R.S32.HI R22, RZ, 0x7, R2 ;  /* 0x00000007ff167819 */ /* 0x000fe20000011402 */
[----:B------:R-:W-:Y:S01]  /*0c20*/  IMAD R7, R7, 0x40, R8 ;  /* 0x0000004007077824 */ /* 0x000fe200078e0208 */
[--C-:B------:R-:W-:Y:S02]  /*0c30*/  SHF.R.S32.HI R2, RZ, 0x2, R4.reuse ;  /* 0x00000002ff027819 */ /* 0x100fe40000011404 */
[----:B------:R-:W-:Y:S02]  /*0c40*/  SHF.R.S32.HI R5, RZ, 0x1f, R4 ;  /* 0x0000001fff057819 */ /* 0x000fe40000011404 */
[----:B------:R-:W-:Y:S02]  /*0c50*/  LEA.HI R8, R9, R21, RZ, 0x2 ;  /* 0x0000001509087211 */ /* 0x000fe400078f10ff */
[----:B------:R-:W-:-:S02]  /*0c60*/  LEA.HI R5, R5, R2, RZ, 0x2 ;  /* 0x0000000205057211 */ /* 0x000fc400078f10ff */
[--C-:B------:R-:W-:Y:S02]  /*0c70*/  SHF.R.S32.HI R10, RZ, 0x2, R8.reuse ;  /* 0x00000002ff0a7819 */ /* 0x100fe40000011408 */
[----:B------:R-:W-:Y:S02]  /*0c80*/  SHF.R.S32.HI R11, RZ, 0x1f, R8 ;  /* 0x0000001fff0b7819 */ /* 0x000fe40000011408 */
[----:B------:R-:W-:Y:S02]  /*0c90*/  LOP3.LUT R5, R5, 0xfffffffc, RZ, 0xc0, !PT ;  /* 0xfffffffc05057812 */ /* 0x000fe400078ec0ff */
[----:B------:R-:W-:Y:S02]  /*0ca0*/  LEA.HI R11, R11, R10, RZ, 0x3 ;  /* 0x0000000a0b0b7211 */ /* 0x000fe400078f18ff */
[----:B------:R-:W-:Y:S01]  /*0cb0*/  LOP3.LUT R12, R4, 0xfffffffc, RZ, 0xc0, !PT ;  /* 0xfffffffc040c7812 */ /* 0x000fe200078ec0ff */
[----:B------:R-:W-:Y:S01]  /*0cc0*/  IMAD.HI R4, R22, 0x55555556, RZ ;  /* 0x5555555616047827 */ /* 0x000fe200078e02ff */
[----:B------:R-:W-:-:S02]  /*0cd0*/  LOP3.LUT R11, R11, 0xfffffff8, RZ, 0xc0, !PT ;  /* 0xfffffff80b0b7812 */ /* 0x000fc400078ec0ff */
[----:B------:R-:W-:Y:S01]  /*0ce0*/  LEA.HI R9, R9, R21, RZ, 0x5 ;  /* 0x0000001509097211 */ /* 0x000fe200078f28ff */
[----:B------:R-:W-:Y:S02]  /*0cf0*/  IMAD.IADD R5, R2, 0x1, -R5 ;  /* 0x0000000102057824 */ /* 0x000fe400078e0a05 */
[----:B------:R-:W-:Y:S01]  /*0d00*/  IMAD R2, R6, 0x8, R7 ;  /* 0x0000000806027824 */ /* 0x000fe200078e0207 */
[----:B------:R-:W-:Y:S02]  /*0d10*/  LEA.HI R0, R0, R16, RZ, 0x3 ;  /* 0x0000001000007211 */ /* 0x000fe400078f18ff */
[----:B------:R-:W-:Y:S01]  /*0d20*/  LOP3.LUT R3, R3, 0xfffffffe, RZ, 0xc0, !PT ;  /* 0xfffffffe03037812 */ /* 0x000fe200078ec0ff */
[----:B------:R-:W-:Y:S01]  /*0d30*/  IMAD.IADD R10, R10, 0x1, -R11 ;  /* 0x000000010a0a7824 */ /* 0x000fe200078e0a0b */
[----:B------:R-:W-:Y:S02]  /*0d40*/  LEA.HI R4, R4, R4, RZ, 0x1 ;  /* 0x0000000404047211 */ /* 0x000fe400078f08ff */
[----:B------:R-:W-:Y:S01]  /*0d50*/  SHF.R.S32.HI R9, RZ, 0x5, R9 ;  /* 0x00000005ff097819 */ /* 0x000fe20000011409 */
[----:B------:R0:W-:Y:S01]  /*0d60*/  STL [R1+0x84], R2 ;  /* 0x0000840201007387 */ /* 0x0001e20000100800 */
[----:B------:R-:W-:-:S02]  /*0d70*/  IMAD.IADD R3, R16, 0x1, -R3 ;  /* 0x0000000110037824 */ /* 0x000fc400078e0a03 */
[----:B------:R-:W-:Y:S02]  /*0d80*/  IMAD R4, R4, -0x3, R22 ;  /* 0xfffffffd04047824 */ /* 0x000fe400078e0216 */
[----:B------:R-:W-:Y:S01]  /*0d90*/  IMAD R9, R9, 0x10, R10 ;  /* 0x0000001009097824 */ /* 0x000fe200078e020a */
[----:B0-----:R-:W-:Y:S01]  /*0da0*/  LOP3.LUT R2, R0, 0xfffffff8, RZ, 0xc0, !PT ;  /* 0xfffffff800027812 */ /* 0x001fe200078ec0ff */
[----:B------:R-:W-:Y:S01]  /*0db0*/  IMAD.IADD R12, R16, 0x1, -R12 ;  /* 0x00000001100c7824 */ /* 0x000fe200078e0a0c */
[----:B------:R0:W-:Y:S01]  /*0dc0*/  STL [R1+0x70], R5 ;  /* 0x0000700501007387 */ /* 0x0001e20000100800 */
[----:B------:R-:W-:Y:S02]  /*0dd0*/  IMAD R4, R4, 0x40, R9 ;  /* 0x0000004004047824 */ /* 0x000fe400078e0209 */
[----:B------:R-:W-:Y:S01]  /*0de0*/  IMAD.IADD R2, R16, 0x1, -R2 ;  /* 0x0000000110027824 */ /* 0x000fe200078e0a02 */
[C---:B------:R-:W-:Y:S01]  /*0df0*/  SHF.L.U32 R16, R3.reuse, 0x4, RZ ;  /* 0x0000000403107819 */ /* 0x040fe200000006ff */
[----:B------:R-:W-:Y:S01]  /*0e00*/  STL [R1+0x4], R13 ;  /* 0x0000040d01007387 */ /* 0x000fe20000100800 */
[----:B------:R-:W-:Y:S01]  /*0e10*/  SHF.R.S32.HI R0, RZ, 0x3, R0 ;  /* 0x00000003ff007819 */ /* 0x000fe20000011400 */
[----:B------:R-:W-:-:S02]  /*0e20*/  IMAD.SHL.U32 R6, R3, 0x8, RZ ;  /* 0x0000000803067824 */ /* 0x000fc400078e00ff */
[----:B------:R-:W-:Y:S01]  /*0e30*/  STL [R1+0x8], R14 ;  /* 0x0000080e01007387 */ /* 0x000fe20000100800 */
[----:B------:R-:W-:Y:S02]  /*0e40*/  IMAD.SHL.U32 R0, R5, 0x80, RZ ;  /* 0x0000008005007824 */ /* 0x000fe400078e00ff */
[----:B0-----:R-:W-:Y:S01]  /*0e50*/  IMAD.SHL.U32 R5, R2, 0x8, RZ ;  /* 0x0000000802057824 */ /* 0x001fe200078e00ff */
[----:B------:R-:W-:Y:S01]  /*0e60*/  STL [R1+0xc], R15 ;  /* 0x00000c0f01007387 */ /* 0x000fe20000100800 */
[----:B------:R-:W-:-:S03]  /*0e70*/  VIADD R3, R16, 0x20 ;  /* 0x0000002010037836 */ /* 0x000fc60000000000 */
[----:B------:R-:W-:Y:S01]  /*0e80*/  STL [R1+0x80], R4 ;  /* 0x0000800401007387 */ /* 0x000fe20000100800 */
[----:B------:R-:W-:-:S03]  /*0e90*/  LOP3.LUT R2, R0, 0x180, RZ, 0xc0, !PT ;  /* 0x0000018000027812 */ /* 0x000fc600078ec0ff */
[----:B------:R-:W-:Y:S01]  /*0ea0*/  STL [R1+0x64], RZ ;  /* 0x000064ff01007387 */ /* 0x000fe20000100800 */
[----:B------:R-:W-:-:S03]  /*0eb0*/  SHF.R.S32.HI R0, RZ, 0x1f, R5 ;  /* 0x0000001fff007819 */ /* 0x000fc60000011405 */
[----:B------:R-:W-:Y:S04]  /*0ec0*/  STL [R1+0x14], RZ ;  /* 0x000014ff01007387 */ /* 0x000fe80000100800 */
[----:B------:R0:W-:Y:S04]  /*0ed0*/  STL [R1+0x18], R6 ;  /* 0x0000180601007387 */ /* 0x0001e80000100800 */
[----:B------:R-:W-:Y:S04]  /*0ee0*/  STL [R1+0x6c], R5 ;  /* 0x00006c0501007387 */ /* 0x000fe80000100800 */
[----:B------:R1:W-:Y:S01]  /*0ef0*/  STL [R1+0x10], R3 ;  /* 0x0000100301007387 */ /* 0x0003e20000100800 */
[----:B------:R-:W-:Y:S01]  /*0f00*/  LEA.HI R11, R12, R12, RZ, 0x1 ;  /* 0x0000000c0c0b7211 */ /* 0x000fe200078f08ff */
[----:B0-----:R-:W-:-:S02]  /*0f10*/  VIADD R6, R6, 0x10 ;  /* 0x0000001006067836 */ /* 0x001fc40000000000 */
[----:B------:R0:W-:Y:S01]  /*0f20*/  STL [R1+0x88], R0 ;  /* 0x0000880001007387 */ /* 0x0001e20000100800 */
[----:B-1----:R-:W-:-:S03]  /*0f30*/  SHF.R.S32.HI R3, RZ, 0x1f, R3 ;  /* 0x0000001fff037819 */ /* 0x002fc60000011403 */
[----:B------:R-:W-:Y:S04]  /*0f40*/  STL [R1+0x3c], R2 ;  /* 0x00003c0201007387 */ /* 0x000fe80000100800 */
[----:B------:R1:W-:Y:S01]  /*0f50*/  STL [R1+0x28], R3 ;  /* 0x0000280301007387 */ /* 0x0003e20000100800 */
[----:B0-----:R-:W-:Y:S02]  /*0f60*/  LOP3.LUT R0, R2, 0x10, R16, 0xf8, !PT ;  /* 0x0000001002007812 */ /* 0x001fe400078ef810 */
[----:B------:R-:W-:Y:S01]  /*0f70*/  LOP3.LUT R11, R11, 0x1ffffffe, RZ, 0xc0, !PT ;  /* 0x1ffffffe0b0b7812 */ /* 0x000fe200078ec0ff */
[----:B------:R-:W-:Y:S01]  /*0f80*/  STL [R1+0x2c], R6 ;  /* 0x00002c0601007387 */ /* 0x000fe20000100800 */
[----:B------:R-:W-:Y:S02]  /*0f90*/  LOP3.LUT R8, R8, 0x7ffffffc, RZ, 0xc0, !PT ;  /* 0x7ffffffc08087812 */ /* 0x000fe400078ec0ff */
[----:B-1----:R-:W-:-:S02]  /*0fa0*/  SHF.R.U32.HI R3, RZ, 0x3, R2 ;  /* 0x00000003ff037819 */ /* 0x002fc40000011602 */
[----:B------:R-:W-:Y:S01]  /*0fb0*/  LOP3.LUT R2, R2, 0x30, R16, 0xf8, !PT ;  /* 0x0000003002027812 */ /* 0x000fe200078ef810 */
[----:B------:R-:W-:Y:S01]  /*0fc0*/  IMAD.SHL.U32 R5, R20, 0x40, RZ ;  /* 0x0000004014057824 */ /* 0x000fe200078e00ff */
[-C--:B------:R-:W-:Y:S01]  /*0fd0*/  LOP3.LUT R0, R0, R3.reuse, RZ, 0x3c, !PT ;  /* 0x0000000300007212 */ /* 0x080fe200078e3cff */
[----:B------:R0:W-:Y:S01]  /*0fe0*/  STL [R1+0x40], R3 ;  /* 0x0000400301007387 */ /* 0x0001e20000100800 */
[----:B------:R-:W-:Y:S02]  /*0ff0*/  IMAD.IADD R11, R12, 0x1, -R11 ;  /* 0x000000010c0b7824 */ /* 0x000fe400078e0a0b */
[----:B------:R-:W-:Y:S01]  /*1000*/  IMAD.IADD R7, R21, 0x1, -R8 ;  /* 0x0000000115077824 */ /* 0x000fe200078e0a08 */
[----:B------:R-:W-:Y:S01]  /*1010*/  STL [R1+0x44], R5 ;  /* 0x0000440501007387 */ /* 0x000fe20000100800 */
[----:B0-----:R-:W-:Y:S02]  /*1020*/  LOP3.LUT R3, R2, R3, RZ, 0x3c, !PT ;  /* 0x0000000302037212 */ /* 0x001fe400078e3cff */
[----:B------:R-:W-:Y:S01]  /*1030*/  SHF.R.S32.HI R2, RZ, 0x1f, R6 ;  /* 0x0000001fff027819 */ /* 0x000fe20000011406 */
[----:B------:R-:W-:-:S02]  /*1040*/  IMAD.IADD R6, R5, 0x1, R0 ;  /* 0x0000000105067824 */ /* 0x000fc400078e0200 */
[----:B------:R-:W-:Y:S02]  /*1050*/  IMAD R0, R11, 0x8, R4 ;  /* 0x000000080b007824 */ /* 0x000fe400078e0204 */
[----:B------:R0:W-:Y:S04]  /*1060*/  STL [R1+0x78], R2 ;  /* 0x0000780201007387 */ /* 0x0001e80000100800 */
[----:B------:R1:W-:Y:S01]  /*1070*/  STL [R1+0x48], R7 ;  /* 0x0000480701007387 */ /* 0x0003e20000100800 */
[----:B0-----:R-:W-:-:S03]  /*1080*/  IADD3 R2, R18, R5, R3 ;  /* 0x0000000512027210 */ /* 0x001fc60007ffe003 */
[----:B------:R1:W-:Y:S04]  /*1090*/  STL [R1+0x30], R6 ;  /* 0x0000300601007387 */ /* 0x0003e80000100800 */
[----:B------:R1:W-:Y:S04]  /*10a0*/  STL [R1+0x4c], R0 ;  /* 0x00004c0001007387 */ /* 0x0003e80000100800 */
[----:B------:R1:W-:Y:S01]  /*10b0*/  STL [R1+0x7c], R2 ;  /* 0x00007c0201007387 */ /* 0x0003e20000100800 */
[----:B------:R-:W-:Y:S01]  /*10c0*/  IMAD.MOV.U32 R156, RZ, RZ, RZ ;  /* 0x000000ffff9c7224 */ /* 0x000fe200078e00ff */
[----:B------:R-:W-:Y:S01]  /*10d0*/  SHF.R.S32.HI R17, RZ, 0x1f, R16 ;  /* 0x0000001fff117819 */ /* 0x000fe20000011410 */
[----:B------:R-:W-:Y:S01]  /*10e0*/  IMAD.MOV.U32 R22, RZ, RZ, RZ ;  /* 0x000000ffff167224 */ /* 0x000fe200078e00ff */
[----:B---3--:R-:W-:Y:S01]  /*10f0*/  LOP3.LUT R157, R19, 0x1, RZ, 0xfc, !PT ;  /* 0x00000001139d7812 */ /* 0x008fe200078efcff */
[----:B-1----:R-:W-:-:S07]  /*1100*/  IMAD.MOV.U32 R19, RZ, RZ, RZ ;  /* 0x000000ffff137224 */ /* 0x002fce00078e00ff */
.L_x_15540:
[----:B--2---:R-:W2:Y:S01]  /*1110*/  LDL.LU R0, [R1+0xc] ;  /* 0x00000c0001007983 */ /* 0x004ea20000300800 */
[----:B01----:R-:W2:Y:S01]  /*1120*/  LDC.64 R2, c[0x0][0xc88] ;  /* 0x00032200ff027b82 */ /* 0x003ea20000000a00 */
[----:B------:R-:W-:Y:S01]  /*1130*/  ULDC.64 UR4, c[0x0][0xa28] ;  /* 0x00028a0000047ab9 */ /* 0x000fe20000000a00 */
[----:B------:R-:W-:Y:S01]  /*1140*/  ULDC.64 UR8, c[0x0][0xa18] ;  /* 0x0002860000087ab9 */ /* 0x000fe20000000a00 */
[----:B------:R-:W-:Y:S01]  /*1150*/  ISETP.NE.U32.AND P2, PT, RZ, UR4, PT ;  /* 0x00000004ff007c0c */ /* 0x000fe2000bf45070 */
[----:B------:R-:W-:Y:S01]  /*1160*/  IMAD.MOV.U32 R9, RZ, RZ, RZ ;  /* 0x000000ffff097224 */ /* 0x000fe200078e00ff */
[----:B------:R-:W3:Y:S01]  /*1170*/  LDL R33, [R1+0x8] ;  /* 0x0000080001217983 */ /* 0x000ee20000100800 */
[----:B------:R-:W-:Y:S01]  /*1180*/  ULDC.64 UR6, c[0x0][0xa08] ;  /* 0x0002820000067ab9 */ /* 0x000fe20000000a00 */
[----:B------:R-:W-:Y:S01]  /*1190*/  ISETP.NE.AND.EX P2, PT, RZ, UR5, PT, P2 ;  /* 0x00000005ff007c0c */ /* 0x000fe2000bf45320 */
[----:B--2---:R-:W-:-:S05]  /*11a0*/  IMAD.WIDE R2, R0, 0x4, R2 ;  /* 0x0000000400027825 */ /* 0x004fca00078e0202 */
[----:B------:R-:W2:Y:S01]  /*11b0*/  LDG.E R0, desc[UR40][R2.64] ;  /* 0x0000002802007981 */ /* 0x000ea2000c1e1900 */
[----:B------:R-:W-:Y:S01]  /*11c0*/  ISETP.NE.U32.AND P1, PT, RZ, UR8, PT ;  /* 0x00000008ff007c0c */ /* 0x000fe2000bf25070 */
[----:B------:R-:W-:Y:S01]  /*11d0*/  IMAD.MOV.U32 R25, RZ, RZ, RZ ;  /* 0x000000ffff197224 */ /* 0x000fe200078e00ff */
[----:B------:R-:W-:Y:S02]  /*11e0*/  ISETP.NE.U32.AND P0, PT, RZ, UR6, PT ;  /* 0x00000006ff007c0c */ /* 0x000fe4000bf05070 */
[----:B------:R-:W-:Y:S02]  /*11f0*/  ISETP.NE.AND.EX P1, PT, RZ, UR9, PT, P1 ;  /* 0x00000009ff007c0c */ /* 0x000fe4000bf25310 */
[----:B------:R-:W-:Y:S02]  /*1200*/  ISETP.NE.AND.EX P0, PT, RZ, UR7, PT, P0 ;  /* 0x00000007ff007c0c */ /* 0x000fe4000bf05300 */
[----:B--2--5:R-:W-:Y:S01]  /*1210*/  SHF.R.S32.HI R4, RZ, 0x1f, R0 ;  /* 0x0000001fff047819 */ /* 0x024fe20000011400 */
[C---:B------:R-:W-:Y:S01]  /*1220*/  IMAD.SHL.U32 R35, R0.reuse, 0x4, RZ ;  /* 0x0000000400237824 */ /* 0x040fe200078e00ff */
[C---:B------:R-:W-:Y:S01]  /*1230*/  @P2 LEA R2, P3, R0.reuse, UR4, 0x2 ;  /* 0x0000000400022c11 */ /* 0x040fe2000f8610ff */
[----:B------:R-:W-:Y:S01]  /*1240*/  STL [R1+0x50], R0 ;  /* 0x0000500001007387 */ /* 0x000fe20000100800 */
[----:B------:R-:W-:-:S02]  /*1250*/  SHF.L.U64.HI R34, R0, 0x2, R4 ;  /* 0x0000000200227819 */ /* 0x000fc40000010204 */
[----:B------:R-:W-:Y:S01]  /*1260*/  @P2 LEA.HI.X R3, R0, UR5, R4, 0x2, P3 ;  /* 0x0000000500032c11 */ /* 0x000fe200098f1404 */
[----:B------:R0:W-:Y:S01]  /*1270*/  STL [R1+0x68], R4 ;  /* 0x0000680401007387 */ /* 0x0001e20000100800 */
[----:B------:R-:W-:Y:S01]  /*1280*/  ULDC UR4, c[0x0][0x288] ;  /* 0x0000a20000047ab9 */ /* 0x000fe20000000800 */
[C---:B------:R-:W-:Y:S02]  /*1290*/  IADD3 R6, P4, R35.reuse, UR6, RZ ;  /* 0x0000000623067c10 */ /* 0x040fe4000ff9e0ff */
[----:B------:R1:W5:Y:S01]  /*12a0*/  @P2 LDG.E R9, desc[UR40][R2.64] ;  /* 0x0000002802092981 */ /* 0x000362000c1e1900 */
        /* <DEDUP_REMOVED lines=11> */
[----:B------:R-:W4:Y:S01]  /*1360*/  @P1 LDG.E R8, desc[UR40][R4.64] ;  /* 0x0000002804081981 */ /* 0x000f22000c1e1900 */
[----:B------:R-:W-:Y:S01]  /*1370*/  UISETP.NE.AND.EX UP0, UPT, UR5, URZ, UPT, UP0 ;  /* 0x0000003f0500728c */ /* 0x000fe2000bf05300 */
[----:B------:R-:W-:-:S02]  /*1380*/  ISETP.NE.U32.AND P2, PT, RZ, UR8, PT ;  /* 0x00000008ff007c0c */ /* 0x000fc4000bf45070 */
[----:B------:R-:W-:Y:S01]  /*1390*/  ULDC UR5, c[0x0][0x2f0] ;  /* 0x0000bc0000057ab9 */ /* 0x000fe20000000800 */
[----:B------:R-:W-:Y:S01]  /*13a0*/  USEL UR4, UR4, 0x1, UP0 ;  /* 0x0000000104047887 */ /* 0x000fe20008000000 */
[----:B------:R-:W-:-:S03]  /*13b0*/  ISETP.NE.AND.EX P2, PT, RZ, UR9, PT, P2 ;  /* 0x00000009ff007c0c */ /* 0x000fc6000bf45320 */
[----:B------:R-:W-:-:S03]  /*13c0*/  UIMAD UR4, UR4, UR5, URZ ;  /* 0x00000005040472a4 */ /* 0x000fc6000f8e023f */
[----:B------:R-:W-:Y:S01]  /*13d0*/  ULDC UR5, c[0x0][0x348] ;  /* 0x0000d20000057ab9 */ /* 0x000fe20000000800 */
[----:B-1----:R-:W-:Y:S01]  /*13e0*/  IMAD.MOV.U32 R2, RZ, RZ, R0 ;  /* 0x000000ffff027224 */ /* 0x002fe200078e0000 */
[----:B----4-:R2:W-:Y:S04]  /*13f0*/  STL [R1+0xc], R8 ;  /* 0x00000c0801007387 */ /* 0x0105e80000100800 */
[----:B---3--:R2:W-:Y:S01]  /*1400*/  STL [R1+0x54], R33 ;  /* 0x0000542101007387 */ /* 0x0085e20000100800 */
[----:B------:R-:W-:Y:S01]  /*1410*/  IMAD.MOV.U32 R10, RZ, RZ, R8 ;  /* 0x000000ffff0a7224 */ /* 0x000fe200078e0008 */
[----:B------:R-:W-:Y:S06]  /*1420*/  @P1 BRA `(.L_x_15424) ;  /* 0x0000000000281947 */ /* 0x000fec0003800000 */
[----:B------:R-:W-:Y:S02]  /*1430*/  ULDC.64 UR6, c[0x0][0xa00] ;  /* 0x0002800000067ab9 */ /* 0x000fe40000000a00 */
[----:B------:R-:W-:-:S04]  /*1440*/  ISETP.NE.U32.AND P1, PT, RZ, UR6, PT ;  /* 0x00000006ff007c0c */ /* 0x000fc8000bf25070 */
[----:B------:R-:W-:-:S13]  /*1450*/  ISETP.NE.AND.EX P1, PT, RZ, UR7, PT, P1 ;  /* 0x00000007ff007c0c */ /* 0x000fda000bf25310 */
[----:B------:R-:W-:Y:S05]  /*1460*/  @!P1 BRA `(.L_x_15424) ;  /* 0x0000000000189947 */ /* 0x000fea0003800000 */
[----:B------:R-:W0:Y:S02]  /*1470*/  LDC.64 R4, c[0x0][0xa00] ;  /* 0x00028000ff047b82 */ /* 0x000e240000000a00 */
[----:B0-----:R-:W-:-:S05]  /*1480*/  IMAD.WIDE R4, R2, 0x4, R4 ;  /* 0x0000000402047825 */ /* 0x001fca00078e0204 */
[----:B------:R-:W3:Y:S04]  /*1490*/  LDG.E R0, desc[UR40][R4.64] ;  /* 0x0000002804007981 */ /* 0x000ee8000c1e1900 */
[----:B------:R-:W3:Y:S02]  /*14a0*/  LDG.E R3, desc[UR40][R4.64+0x4] ;  /* 0x0000042804037981 */ /* 0x000ee4000c1e1900 */
[----:B---3--:R-:W-:-:S05]  /*14b0*/  IMAD.IADD R10, R3, 0x1, -R0 ;  /* 0x00000001030a7824 */ /* 0x008fca00078e0a00 */
[----:B------:R0:W-:Y:S02]  /*14c0*/  STL [R1+0xc], R10 ;  /* 0x00000c0a01007387 */ /* 0x0001e40000100800 */
.L_x_15424:
[----:B------:R-:W-:Y:S02]  /*14d0*/  IMAD.U32 R29, RZ, RZ, UR5 ;  /* 0x00000005ff1d7e24 */ /* 0x000fe4000f8e00ff */
[----:B------:R-:W-:Y:S01]  /*14e0*/  IMAD.U32 R24, RZ, RZ, UR4 ;  /* 0x00000004ff187e24 */ /* 0x000fe2000f8e00ff */
[----:B------:R-:W-:Y:S06]  /*14f0*/  @!P2 BRA `(.L_x_15425) ;  /* 0x000000000010a947 */ /* 0x000fec0003800000 */
[----:B------:R-:W-:-:S04]  /*1500*/  IADD3 R4, P0, R35, UR8, RZ ;  /* 0x0000000823047c10 */ /* 0x000fc8000ff1e0ff */
[----:B------:R-:W-:-:S05]  /*1510*/  IADD3.X R5, R34, UR9, RZ, P0, !PT ;  /* 0x0000000922057c10 */ /* 0x000fca00087fe4ff */
[----:B------:R1:W5:Y:S01]  /*1520*/  LDG.E R24, desc[UR40][R4.64] ;  /* 0x0000002804187981 */ /* 0x000362000c1e1900 */
[----:B------:R-:W-:Y:S05]  /*1530*/  BRA `(.L_x_15426) ;  /* 0x0000000000107947 */ /* 0x000fea0003800000 */
.L_x_15425:
[----:B------:R-:W-:Y:S05]  /*1540*/  @!P0 BRA `(.L_x_15426) ;  /* 0x00000000000c8947 */ /* 0x000fea0003800000 */
[----:B------:R-:W3:Y:S04]  /*1550*/  LDG.E R3, desc[UR40][R6.64] ;  /* 0x0000002806037981 */ /* 0x000ee8000c1e1900 */
[----:B------:R-:W3:Y:S02]  /*1560*/  LDG.E R24, desc[UR40][R6.64+0x4] ;  /* 0x0000042806187981 */ /* 0x000ee4000c1e1900 */
[----:B---3--:R-:W-:-:S07]  /*1570*/  IMAD.IADD R24, R24, 0x1, -R3 ;  /* 0x0000000118187824 */ /* 0x008fce00078e0a03 */
.L_x_15426:
[----:B------:R-:W-:Y:S01]  /*1580*/  ULDC.64 UR4, c[0x0][0xa10] ;  /* 0x0002840000047ab9 */ /* 0x000fe20000000a00 */
[----:B------:R-:W3:Y:S01]  /*1590*/  LDL R12, [R1+0x4] ;  /* 0x00000400010c7983 */ /* 0x000ee20000100800 */
[----:B------:R-:W-:Y:S01]  /*15a0*/  ISETP.NE.U32.AND P0, PT, RZ, UR4, PT ;  /* 0x00000004ff007c0c */ /* 0x000fe2000bf05070 */
[----:B--2---:R-:W2:Y:S03]  /*15b0*/  LDC R8, c[0x0][0x448] ;  /* 0x00011200ff087b82 */ /* 0x004ea60000000800 */
[----:B------:R-:W-:Y:S01]  /*15c0*/  ISETP.NE.AND.EX P0, PT, RZ, UR5, PT, P0 ;  /* 0x00000005ff007c0c */ /* 0x000fe2000bf05300 */
[----:B------:R-:W-:-:S12]  /*15d0*/  ULDC.64 UR4, c[0x0][0xa30] ;  /* 0x00028c0000047ab9 */ /* 0x000fd80000000a00 */
[----:B-1----:R-:W1:Y:S02]  /*15e0*/  @P0 LDC.64 R4, c[0x0][0xa10] ;  /* 0x00028400ff040b82 */ /* 0x002e640000000a00 */
[----:B-1----:R-:W-:-:S05]  /*15f0*/  @P0 IMAD.WIDE R4, R2, 0x4, R4 ;  /* 0x0000000402040825 */ /* 0x002fca00078e0204 */
[----:B------:R-:W4:Y:S04]  /*1600*/  @P0 LDG.E R0, desc[UR40][R4.64] ;  /* 0x0000002804000981 */ /* 0x000f28000c1e1900 */
[----:B------:R1:W4:Y:S01]  /*1610*/  @P0 LDG.E R3, desc[UR40][R4.64+0x4] ;  /* 0x0000042804030981 */ /* 0x000322000c1e1900 */
[----:B------:R-:W-:Y:S01]  /*1620*/  ISETP.NE.U32.AND P1, PT, RZ, UR4, PT ;  /* 0x00000004ff007c0c */ /* 0x000fe2000bf25070 */
[----:B-----5:R-:W-:-:S03]  /*1630*/  IMAD.MOV.U32 R28, RZ, RZ, R24 ;  /* 0x000000ffff1c7224 */ /* 0x020fc600078e0018 */
[----:B------:R-:W-:-:S13]  /*1640*/  ISETP.NE.AND.EX P1, PT, RZ, UR5, PT, P1 ;  /* 0x00000005ff007c0c */ /* 0x000fda000bf25310 */
[----:B------:R-:W-:-:S04]  /*1650*/  @P1 IADD3 R6, P2, R35, UR4, RZ ;  /* 0x0000000423061c10 */ /* 0x000fc8000ff5e0ff */
[----:B------:R-:W-:-:S05]  /*1660*/  @P1 IADD3.X R7, R34, UR5, RZ, P2, !PT ;  /* 0x0000000522071c10 */ /* 0x000fca00097fe4ff */
[----:B------:R0:W5:Y:S01]  /*1670*/  @P1 LDG.E R28, desc[UR40][R6.64] ;  /* 0x00000028061c1981 */ /* 0x000162000c1e1900 */
[----:B--2---:R-:W-:Y:S02]  /*1680*/  ISETP.NE.AND P1, PT, R8, 0x1, PT ;  /* 0x000000010800780c */ /* 0x004fe40003f25270 */
[----:B------:R-:W-:Y:S02]  /*1690*/  IADD3 R8, -R9, R24, RZ ;  /* 0x0000001809087210 */ /* 0x000fe40007ffe1ff */
[----:B------:R-:W-:-:S09]  /*16a0*/  PLOP3.LUT P3, PT, PT, PT, PT, 0x80, 0x0 ;  /* 0x000000000000781c */ /* 0x000fd20003f6f070 */
[----:B------:R-:W2:Y:S08]  /*16b0*/  @P1 LDC R11, c[0x0][0x44c] ;  /* 0x00011300ff0b1b82 */ /* 0x000eb00000000800 */
[----:B-1----:R-:W1:Y:S01]  /*16c0*/  @P1 LDC R5, c[0x0][0x450] ;  /* 0x00011400ff051b82 */ /* 0x002e620000000800 */
[----:B---3--:R-:W-:-:S04]  /*16d0*/  IMAD R12, R12, 0xc0, RZ ;  /* 0x000000c00c0c7824 */ /* 0x008fc800078e02ff */
[----:B------:R-:W-:Y:S01]  /*16e0*/  VIADD R4, R12, 0xbf ;  /* 0x000000bf0c047836 */ /* 0x000fe20000000000 */
[----:B------:R3:W-:Y:S01]  /*16f0*/  STL [R1+0x34], R12 ;  /* 0x0000340c01007387 */ /* 0x0007e20000100800 */
[----:B----4-:R-:W-:Y:S02]  /*1700*/  @P0 IMAD.IADD R29, R3, 0x1, -R0 ;  /* 0x00000001031d0824 */ /* 0x010fe400078e0a00 */
[----:B--2---:R-:W-:-:S04]  /*1710*/  @P1 IMAD.HI.U32 R0, R4, R11, RZ ;  /* 0x0000000b04001227 */ /* 0x004fc800078e00ff */
[----:B0-----:R-:W-:Y:S01]  /*1720*/  IMAD.IADD R6, R8, 0x1, R29 ;  /* 0x0000000108067824 */ /* 0x001fe200078e021d */
[----:B-1----:R-:W-:-:S03]  /*1730*/  @P1 SHF.R.U32.HI R4, RZ, R5, R0 ;  /* 0x00000005ff041219 */ /* 0x002fc60000011600 */
[C---:B------:R-:W-:Y:S01]  /*1740*/  VIADD R0, R6.reuse, 0x9f ;  /* 0x0000009f06007836 */ /* 0x040fe20000000000 */
[----:B------:R-:W-:Y:S01]  /*1750*/  IADD3 R30, R6, 0xa0, -R10 ;  /* 0x000000a0061e7810 */ /* 0x000fe20007ffe80a */
[----:B------:R3:W-:Y:S02]  /*1760*/  STL [R1+0x38], R6 ;  /* 0x0000380601007387 */ /* 0x0007e40000100800 */
        /* <DEDUP_REMOVED lines=42> */
.L_x_15429:
[----:B------:R-:W-:Y:S05]  /*1a10*/  BSYNC B6 ;  /* 0x0000000000067941 */ /* 0x000fea0003800000 */
.L_x_15428:
        /* <DEDUP_REMOVED lines=20> */
.L_x_15431:
[----:B------:R-:W-:Y:S05]  /*1b60*/  BSYNC B6 ;  /* 0x0000000000067941 */ /* 0x000fea0003800000 */
.L_x_15430:
[----:B------:R-:W2:Y:S01]  /*1b70*/  LDL.64 R20, [R1+0x18] ;  /* 0x0000180001147983 */ /* 0x000ea20000100a00 */
[----:B------:R-:W-:Y:S01]  /*1b80*/  ULDC.64 UR4, c[0x0][0x9f8] ;  /* 0x00027e0000047ab9 */ /* 0x000fe20000000a00 */
[----:B------:R-:W0:Y:S02]  /*1b90*/  LDC.64 R42, c[0x0][0x408] ;  /* 0x00010200ff2a7b82 */ /* 0x000e240000000a00 */
[----:B------:R-:W2:Y:S01]  /*1ba0*/  LDL.64 R26, [R1+0x18] ;  /* 0x00001800011a7983 */ /* 0x000ea20000100a00 */
[----:B------:R-:W-:Y:S01]  /*1bb0*/  ISETP.NE.U32.AND P0, PT, RZ, UR4, PT ;  /* 0x00000004ff007c0c */ /* 0x000fe2000bf05070 */
[----:B------:R-:W1:Y:S03]  /*1bc0*/  S2R R44, SR_TID.X ;  /* 0x00000000002c7919 */ /* 0x000e660000002100 */
[----:B------:R-:W-:Y:S01]  /*1bd0*/  ISETP.NE.AND.EX P0, PT, RZ, UR5, PT, P0 ;  /* 0x00000005ff007c0c */ /* 0x000fe2000bf05300 */
[----:B------:R-:W3:Y:S08]  /*1be0*/  LDC.64 R36, c[0x0][0x3f8] ;  /* 0x0000fe00ff247b82 */ /* 0x000ef00000000a00 */
[----:B------:R-:W4:Y:S04]  /*1bf0*/  LDC R15, c[0x0][0x3f4] ;  /* 0x0000fd00ff0f7b82 */ /* 0x000f280000000800 */
[----:B------:R-:W-:Y:S01]  /*1c00*/  @P0 IADD3 R4, P1, R35, UR4, RZ ;  /* 0x0000000423040c10 */ /* 0x000fe2000ff3e0ff */
[----:B------:R-:W-:-:S03]  /*1c10*/  ULDC UR4, c[0x0][0x2f4] ;  /* 0x0000bd0000047ab9 */ /* 0x000fc60000000800 */
[----:B------:R-:W-:-:S05]  /*1c20*/  @P0 IADD3.X R5, R34, UR5, RZ, P1, !PT ;  /* 0x0000000522050c10 */ /* 0x000fca0008ffe4ff */
[----:B------:R0:W4:Y:S01]  /*1c30*/  @P0 LDG.E R2, desc[UR40][R4.64] ;  /* 0x0000002804020981 */ /* 0x000122000c1e1900 */
[----:B-1----:R-:W-:-:S05]  /*1c40*/  VIADD R48, R44, 0xffffff80 ;  /* 0xffffff802c307836 */ /* 0x002fca0000000000 */
[----:B------:R-:W-:-:S04]  /*1c50*/  LEA.HI R45, R48, R48, RZ, 0x1 ;  /* 0x00000030302d7211 */ /* 0x000fc800078f08ff */
[----:B------:R-:W-:-:S04]  /*1c60*/  SHF.R.S32.HI R45, RZ, 0x1, R45 ;  /* 0x00000001ff2d7819 */ /* 0x000fc8000001142d */
[----:B------:R-:W-:-:S05]  /*1c70*/  SHF.R.S32.HI R3, RZ, 0x1f, R45 ;  /* 0x0000001fff037819 */ /* 0x000fca000001142d */
[C---:B0-----:R-:W-:Y:S02]  /*1c80*/  IMAD R4, R3.reuse, R42, RZ ;  /* 0x0000002a03047224 */ /* 0x041fe400078e02ff */
[----:B---3--:R-:W-:Y:S02]  /*1c90*/  IMAD R0, R3, R36, RZ ;  /* 0x0000002403007224 */ /* 0x008fe400078e02ff */
[C---:B------:R-:W-:Y:S02]  /*1ca0*/  IMAD R13, R45.reuse, R43, R4 ;  /* 0x0000002b2d0d7224 */ /* 0x040fe400078e0204 */
[----:B------:R-:W-:Y:S02]  /*1cb0*/  IMAD R11, R45, R37, R0 ;  /* 0x000000252d0b7224 */ /* 0x000fe400078e0200 */
[----:B------:R-:W-:Y:S02]  /*1cc0*/  IMAD.IADD R0, R25, 0x1, R24 ;  /* 0x0000000119007824 */ /* 0x000fe400078e0218 */
[----:B--2---:R-:W-:-:S05]  /*1cd0*/  IMAD.MOV.U32 R26, RZ, RZ, R20 ;  /* 0x000000ffff1a7224 */ /* 0x004fca00078e0014 */
[----:B------:R-:W-:-:S05]  /*1ce0*/  SHF.R.S32.HI R27, RZ, 0x1f, R26 ;  /* 0x0000001fff1b7819 */ /* 0x000fca000001141a */
[----:B------:R0:W-:Y:S01]  /*1cf0*/  STL [R1+0x1c], R27 ;  /* 0x00001c1b01007387 */ /* 0x0001e20000100800 */
[----:B------:R-:W-:-:S03]  /*1d00*/  IMAD.WIDE.U32 R20, R45, R36, R26 ;  /* 0x000000242d147225 */ /* 0x000fc600078e001a */
[----:B------:R-:W2:Y:S01]  /*1d10*/  LDL R25, [R1+0x3c] ;  /* 0x00003c0001197983 */ /* 0x000ea20000100800 */
[----:B------:R-:W-:-:S03]  /*1d20*/  IMAD.WIDE.U32 R4, R45, R42, R26 ;  /* 0x0000002a2d047225 */ /* 0x000fc600078e001a */
[----:B------:R-:W3:Y:S04]  /*1d30*/  LDL R26, [R1+0x10] ;  /* 0x00001000011a7983 */ /* 0x000ee80000100800 */
[----:B------:R-:W3:Y:S04]  /*1d40*/  LDL R24, [R1+0x40] ;  /* 0x0000400001187983 */ /* 0x000ee80000100800 */
[----:B------:R-:W3:Y:S04]  /*1d50*/  LDL R46, [R1+0x70] ;  /* 0x00007000012e7983 */ /* 0x000ee80000100800 */
[----:B------:R-:W3:Y:S01]  /*1d60*/  LDL R14, [R1+0x44] ;  /* 0x00004400010e7983 */ /* 0x000ee20000100800 */
[----:B----4-:R-:W-:-:S04]  /*1d70*/  ISETP.GE.AND P0, PT, R16, R15, PT ;  /* 0x0000000f1000720c */ /* 0x010fc80003f06270 */
[----:B------:R-:W-:Y:S01]  /*1d80*/  SEL R3, R15, RZ, P0 ;  /* 0x000000ff0f037207 */ /* 0x000fe20000000000 */
[----:B------:R-:W-:Y:S01]  /*1d90*/  IMAD.WIDE.U32 R6, R45, R36, R16 ;  /* 0x000000242d067225 */ /* 0x000fe200078e0010 */
[----:B------:R-:W-:-:S03]  /*1da0*/  ISETP.GE.AND P3, PT, R16, UR4, PT ;  /* 0x0000000410007c0c */ /* 0x000fc6000bf66270 */
[----:B------:R-:W-:Y:S02]  /*1db0*/  IMAD.IADD R3, R16, 0x1, R3 ;  /* 0x0000000110037824 */ /* 0x000fe400078e0203 */
[----:B------:R-:W-:Y:S02]  /*1dc0*/  IMAD.IADD R21, R21, 0x1, R11 ;  /* 0x0000000115157824 */ /* 0x000fe400078e020b */
[----:B------:R-:W-:Y:S01]  /*1dd0*/  IMAD.IADD R7, R11, 0x1, R7 ;  /* 0x000000010b077824 */ /* 0x000fe200078e0207 */
[----:B------:R-:W-:Y:S01]  /*1de0*/  SHF.R.S32.HI R10, RZ, 0x1f, R3 ;  /* 0x0000001fff0a7819 */ /* 0x000fe20000011403 */
[----:B------:R-:W-:Y:S01]  /*1df0*/  IMAD.IADD R5, R5, 0x1, R13 ;  /* 0x0000000105057824 */ /* 0x000fe200078e020d */
[----:B-----5:R-:W-:Y:S01]  /*1e00*/  SHF.R.S32.HI R11, RZ, 0x1f, R28 ;  /* 0x0000001fff0b7819 */ /* 0x020fe2000001141c */
[----:B------:R-:W-:Y:S01]  /*1e10*/  IMAD.WIDE.U32 R8, R45, R42, R16 ;  /* 0x0000002a2d087225 */ /* 0x000fe200078e0010 */
[----:B------:R-:W-:Y:S02]  /*1e20*/  LEA.HI R3, R10, R3, RZ, 0x4 ;  /* 0x000000030a037211 */ /* 0x000fe400078f20ff */
[----:B0-----:R-:W-:-:S02]  /*1e30*/  LEA.HI R27, R48, R48, RZ, 0x1 ;  /* 0x00000030301b7211 */ /* 0x001fc400078f08ff */
[----:B------:R-:W-:Y:S01]  /*1e40*/  LOP3.LUT R23, R23, 0xfffffffd, RZ, 0xc0, !PT ;  /* 0xfffffffd17177812 */ /* 0x000fe200078ec0ff */
[----:B------:R-:W-:Y:S01]  /*1e50*/  IMAD R12, R11, R36, RZ ;  /* 0x000000240b0c7224 */ /* 0x000fe200078e02ff */
[----:B------:R-:W-:Y:S01]  /*1e60*/  LOP3.LUT R27, R27, 0xfffffffe, RZ, 0xc0, !PT ;  /* 0xfffffffe1b1b7812 */ /* 0x000fe200078ec0ff */
[----:B------:R-:W-:Y:S01]  /*1e70*/  IMAD.WIDE.U32 R38, R28, R42, R4 ;  /* 0x0000002a1c267225 */ /* 0x000fe200078e0004 */
[----:B------:R-:W-:-:S03]  /*1e80*/  @P3 LOP3.LUT R23, R23, 0x2, RZ, 0xfc, !PT ;  /* 0x0000000217173812 */ /* 0x000fc600078efcff */
[----:B------:R-:W-:Y:S02]  /*1e90*/  IMAD.IADD R9, R13, 0x1, R9 ;  /* 0x000000010d097824 */ /* 0x000fe400078e0209 */
[----:B------:R-:W-:Y:S01]  /*1ea0*/  IMAD R11, R11, R42, RZ ;  /* 0x0000002a0b0b7224 */ /* 0x000fe200078e02ff */
[----:B------:R-:W-:Y:S01]  /*1eb0*/  SHF.R.U32.HI R44, RZ, 0x7, R44 ;  /* 0x00000007ff2c7819 */ /* 0x000fe2000001162c */
[----:B------:R-:W-:Y:S01]  /*1ec0*/  IMAD.WIDE.U32 R34, R28, R36, R6 ;  /* 0x000000241c227225 */ /* 0x000fe200078e0006 */
[----:B------:R-:W-:-:S03]  /*1ed0*/  LOP3.LUT R23, R23, 0xfffffffe, RZ, 0xc0, !PT ;  /* 0xfffffffe17177812 */ /* 0x000fc600078ec0ff */
[C---:B------:R-:W-:Y:S02]  /*1ee0*/  IMAD R13, R28.reuse, R37, R12 ;  /* 0x000000251c0d7224 */ /* 0x040fe400078e020c */
[----:B------:R-:W-:Y:S02]  /*1ef0*/  IMAD R47, R37, 0xa0, RZ ;  /* 0x000000a0252f7824 */ /* 0x000fe400078e02ff */
[----:B------:R-:W-:-:S04]  /*1f00*/  IMAD.WIDE.U32 R20, R28, R36, R20 ;  /* 0x000000241c147225 */ /* 0x000fc800078e0014 */
[C---:B------:R-:W-:Y:S02]  /*1f10*/  IMAD R11, R28.reuse, R43, R11 ;  /* 0x0000002b1c0b7224 */ /* 0x040fe400078e020b */
[----:B------:R-:W-:Y:S02]  /*1f20*/  IMAD R7, R43, 0xa0, RZ ;  /* 0x000000a02b077824 */ /* 0x000fe400078e02ff */
[----:B------:R-:W-:-:S04]  /*1f30*/  IMAD.WIDE.U32 R40, R28, R42, R8 ;  /* 0x0000002a1c287225 */ /* 0x000fc800078e0008 */
[----:B------:R-:W-:-:S04]  /*1f40*/  IMAD.WIDE.U32 R36, R36, 0xa0, RZ ;  /* 0x000000a024247825 */ /* 0x000fc800078e00ff */
[----:B------:R-:W-:-:S04]  /*1f50*/  IMAD.WIDE.U32 R42, R42, 0xa0, RZ ;  /* 0x000000a02a2a7825 */ /* 0x000fc800078e00ff */
[----:B------:R-:W-:Y:S01]  /*1f60*/  IMAD.IADD R27, R48, 0x1, -R27 ;  /* 0x00000001301b7824 */ /* 0x000fe200078e0a1b */
[----:B------:R-:W-:Y:S01]  /*1f70*/  SHF.R.S32.HI R33, RZ, 0x1f, R33 ;  /* 0x0000001fff217819 */ /* 0x000fe20000011421 */
[----:B------:R-:W-:Y:S01]  /*1f80*/  VIADD R44, R44, 0x8 ;  /* 0x000000082c2c7836 */ /* 0x000fe20000000000 */
[----:B------:R-:W-:Y:S01]  /*1f90*/  LOP3.LUT R53, R3, 0xfffffff0, RZ, 0xc0, !PT ;  /* 0xfffffff003357812 */ /* 0x000fe200078ec0ff */
[----:B------:R-:W-:Y:S01]  /*1fa0*/  IMAD R45, R27, 0xc0, R45 ;  /* 0x000000c01b2d7824 */ /* 0x000fe200078e022d */
[----:B------:R-:W-:Y:S01]  /*1fb0*/  SHF.R.S32.HI R54, RZ, 0x1f, R2 ;  /* 0x0000001fff367819 */ /* 0x000fe20000011402 */
[----:B------:R-:W-:Y:S02]  /*1fc0*/  IMAD.IADD R47, R37, 0x1, R47 ;  /* 0x00000001252f7824 */ /* 0x000fe400078e022f */
[----:B------:R-:W-:Y:S02]  /*1fd0*/  IMAD.IADD R48, R43, 0x1, R7 ;  /* 0x000000012b307824 */ /* 0x000fe400078e0207 */
[----:B------:R-:W-:-:S02]  /*1fe0*/  IMAD.IADD R49, R21, 0x1, R13 ;  /* 0x0000000115317824 */ /* 0x000fc400078e020d */
[----:B------:R-:W-:Y:S02]  /*1ff0*/  IMAD.IADD R50, R13, 0x1, R35 ;  /* 0x000000010d327824 */ /* 0x000fe400078e0223 */
[----:B------:R-:W-:Y:S02]  /*2000*/  IMAD.IADD R51, R39, 0x1, R11 ;  /* 0x0000000127337824 */ /* 0x000fe400078e020b */
[----:B------:R-:W-:Y:S01]  /*2010*/  IMAD.IADD R52, R11, 0x1, R41 ;  /* 0x000000010b347824 */ /* 0x000fe200078e0229 */
[----:B--2---:R-:W-:Y:S02]  /*2020*/  LOP3.LUT R4, R25, 0x30, R3, 0xf8, !PT ;  /* 0x0000003019047812 */ /* 0x004fe400078ef803 */
[----:B---3--:R-:W-:Y:S02]  /*2030*/  ISETP.GE.AND P2, PT, R26, UR4, PT ;  /* 0x000000041a007c0c */ /* 0x008fe4000bf46270 */
[----:B------:R-:W-:Y:S02]  /*2040*/  LOP3.LUT R4, R4, R24, RZ, 0x3c, !PT ;  /* 0x0000001804047212 */ /* 0x000fe400078e3cff */
[----:B------:R-:W-:Y:S01]  /*2050*/  LOP3.LUT P1, RZ, R46, 0x2, RZ, 0xc0, !PT ;  /* 0x000000022eff7812 */ /* 0x000fe2000782c0ff */
[----:B------:R-:W-:-:S02]  /*2060*/  IMAD.SHL.U32 R46, R15, 0x2, RZ ;  /* 0x000000020f2e7824 */ /* 0x000fc400078e00ff */
[----:B------:R-:W-:-:S06]  /*2070*/  IMAD.IADD R55, R14, 0x1, R4 ;  /* 0x000000010e377824 */ /* 0x000fcc00078e0204 */
[----:B------:R-:W-:-:S07]  /*2080*/  @P2 LOP3.LUT R23, R23, 0x1, RZ, 0xfc, !PT ;  /* 0x0000000117172812 */ /* 0x000fce00078efcff */
.L_x_15464:
[----:B------:R-:W2:Y:S01]  /*2090*/  LDL R13, [R1+0x30] ;  /* 0x00003000010d7983 */ /* 0x000ea20000100800 */
[----:B0-----:R-:W0:Y:S01]  /*20a0*/  LDC R60, c[0x0][0x430] ;  /* 0x00010c00ff3c7b82 */ /* 0x001e220000000800 */
[----:B------:R-:W-:Y:S02]  /*20b0*/  VIADD R32, R32, 0xffffffff ;  /* 0xffffffff20207836 */ /* 0x000fe40000000000 */
[----:B------:R-:W-:Y:S02]  /*20c0*/  IMAD.MOV.U32 R59, RZ, RZ, RZ ;  /* 0x000000ffff3b7224 */ /* 0x000fe400078e00ff */
[----:B------:R-:W-:-:S03]  /*20d0*/  IMAD R4, R32, 0xa0, R45 ;  /* 0x000000a020047824 */ /* 0x000fc600078e022d */
[----:B------:R-:W1:Y:S02]  /*20e0*/  LDC R67, c[0x0][0x3f4] ;  /* 0x0000fd00ff437b82 */ /* 0x000e640000000800 */
[----:B------:R-:W-:Y:S02]  /*20f0*/  ISETP.GE.AND P2, PT, R4, R29, PT ;  /* 0x0000001d0400720c */ /* 0x000fe40003f46270 */
[----:B------:R-:W-:Y:S02]  /*2100*/  IADD3 R12, R0, R4, RZ ;  /* 0x00000004000c7210 */ /* 0x000fe40007ffe0ff */
[----:B------:R-:W-:-:S03]  /*2110*/  ISETP.GT.OR P2, PT, R45, 0x9f, P2 ;  /* 0x0000009f2d00780c */ /* 0x000fc60001744670 */
[----:B------:R-:W-:Y:S01]  /*2120*/  IMAD.MOV.U32 R8, RZ, RZ, R12 ;  /* 0x000000ffff087224 */ /* 0x000fe200078e000c */
[----:B0-----:R-:W-:-:S09]  /*2130*/  ISETP.NE.AND P3, PT, R60, 0x1, PT ;  /* 0x000000013c00780c */ /* 0x001fd20003f65270 */
        /* <DEDUP_REMOVED lines=35> */
[----:B------:R-:W-:Y:S01]  /*2370*/  ISETP.NE.AND P3, PT, RZ, UR8, PT ;  /* 0x00000008ff007c0c */ /* 0x000fe2000bf65270 */
[----:B------:R-:W-:-:S02]  /*2380*/  IMAD R9, R47, R32, RZ ;  /* 0x000000202f097224 */ /* 0x000fc400078e02ff */
[----:B------:R-:W-:Y:S01]  /*2390*/  IMAD R7, R60, UR5, R7 ;  /* 0x000000053c077c24 */ /* 0x000fe2000f8e0207 */
[----:B------:R-:W-:Y:S01]  /*23a0*/  ULDC.64 UR4, c[0x0][0x310] ;  /* 0x0000c40000047ab9 */ /* 0x000fe20000000a00 */
[----:B------:R-:W-:Y:S02]  /*23b0*/  IMAD R9, R15, R36, R9 ;  /* 0x000000240f097224 */ /* 0x000fe400078e0209 */
[----:B------:R-:W-:Y:S02]  /*23c0*/  IMAD R6, R63, UR4, RZ ;  /* 0x000000043f067c24 */ /* 0x000fe4000f8e02ff */
[----:B------:R-:W-:Y:S02]  /*23d0*/  IMAD.IADD R5, R5, 0x1, R7 ;  /* 0x0000000105057824 */ /* 0x000fe400078e0207 */
[C---:B------:R-:W-:Y:S02]  /*23e0*/  IMAD R7, R59.reuse, UR5, R6 ;  /* 0x000000053b077c24 */ /* 0x040fe4000f8e0206 */
[----:B------:R-:W-:Y:S01]  /*23f0*/  IMAD.WIDE.U32 R4, R59, UR4, R4 ;  /* 0x000000043b047c25 */ /* 0x000fe2000f8e0004 */
[----:B------:R-:W-:-:S03]  /*2400*/  ULDC.64 UR4, c[0x0][0x308] ;  /* 0x0000c20000047ab9 */ /* 0x000fc60000000a00 */
[----:B------:R-:W-:Y:S02]  /*2410*/  IMAD.IADD R7, R5, 0x1, R7 ;  /* 0x0000000105077824 */ /* 0x000fe400078e0207 */
[----:B------:R-:W-:Y:S02]  /*2420*/  IMAD.MOV.U32 R6, RZ, RZ, R4 ;  /* 0x000000ffff067224 */ /* 0x000fe400078e0004 */
[----:B------:R-:W-:Y:S02]  /*2430*/  IMAD R8, R33, UR4, RZ ;  /* 0x0000000421087c24 */ /* 0x000fe4000f8e02ff */
[----:B------:R-:W-:-:S04]  /*2440*/  IMAD.WIDE.U32 R4, R36, R32, RZ ;  /* 0x0000002024047225 */ /* 0x000fc800078e00ff */
        /* <DEDUP_REMOVED lines=19> */
[----:B------:R-:W2:Y:S01]  /*2580*/  LDL.64 R68, [R1+0x18] ;  /* 0x0000180001447983 */ /* 0x000ea20000100a00 */
[----:B------:R-:W-:-:S03]  /*2590*/  ULDC.64 UR4, c[0x0][0x3e8] ;  /* 0x0000fa0000047ab9 */ /* 0x000fc60000000a00 */
[----:B------:R-:W3:Y:S01]  /*25a0*/  LDL R10, [R1+0x2c] ;  /* 0x00002c00010a7983 */ /* 0x000ee20000100800 */
[----:B------:R-:W-:Y:S01]  /*25b0*/  IADD3 R4, P4, P5, R20, UR4, R4 ;  /* 0x0000000414047c10 */ /* 0x000fe2000fd9e004 */
[----:B------:R-:W-:Y:S02]  /*25c0*/  IMAD.MOV.U32 R7, RZ, RZ, R51 ;  /* 0x000000ffff077224 */ /* 0x000fe400078e0033 */
[----:B------:R-:W-:Y:S01]  /*25d0*/  IMAD R9, R48, R32, RZ ;  /* 0x0000002030097224 */ /* 0x000fe200078e02ff */
[----:B------:R-:W-:Y:S01]  /*25e0*/  IADD3.X R5, R49, UR5, R6, P4, P5 ;  /* 0x0000000531057c10 */ /* 0x000fe2000a7ea406 */
[----:B------:R-:W-:Y:S01]  /*25f0*/  IMAD.MOV.U32 R6, RZ, RZ, R38 ;  /* 0x000000ffff067224 */ /* 0x000fe200078e0026 */
[----:B------:R-:W-:Y:S01]  /*2600*/  ULDC.64 UR4, c[0x0][0x400] ;  /* 0x0001000000047ab9 */ /* 0x000fe20000000a00 */
[-C--:B------:R-:W-:Y:S02]  /*2610*/  IMAD R9, R15, R42.reuse, R9 ;  /* 0x0000002a0f097224 */ /* 0x080fe400078e0209 */
[----:B------:R-:W-:-:S03]  /*2620*/  IMAD.WIDE.U32 R6, R32, R42, R6 ;  /* 0x0000002a20067225 */ /* 0x000fc600078e0006 */
[----:B------:R-:W-:-:S04]  /*2630*/  IADD3 R6, P4, R6, UR4, RZ ;  /* 0x0000000406067c10 */ /* 0x000fc8000ff9e0ff */
[----:B------:R-:W-:Y:S02]  /*2640*/  IADD3.X R7, R7, UR5, R9, P4, !PT ;  /* 0x0000000507077c10 */ /* 0x000fe4000a7fe409 */
[----:B------:R-:W-:Y:S02]  /*2650*/  CS2R R8, SRZ ;  /* 0x0000000000087805 */ /* 0x000fe4000001ff00 */
[----:B------:R-:W-:Y:S02]  /*2660*/  CS2R R24, SRZ ;  /* 0x0000000000187805 */ /* 0x000fe4000001ff00 */
[----:B--2---:R-:W-:-:S13]  /*2670*/  ISETP.GE.AND P4, PT, R68, R67, PT ;  /* 0x000000434400720c */ /* 0x004fda0003f86270 */
[----:B------:R0:W5:Y:S04]  /*2680*/  @!P4 LDG.E.64 R26, desc[UR40][R4.64] ;  /* 0x00000028041ac981 */ /* 0x000168000c1e1b00 */
[----:B------:R0:W5:Y:S01]  /*2690*/  @!P4 LDG.E.64 R56, desc[UR40][R6.64] ;  /* 0x000000280638c981 */ /* 0x000162000c1e1b00 */
[----:B---3--:R-:W-:-:S13]  /*26a0*/  ISETP.GE.AND P4, PT, R10, R67, PT ;  /* 0x000000430a00720c */ /* 0x008fda0003f86270 */
[----:B------:R0:W5:Y:S04]  /*26b0*/  @!P4 LDG.E.64 R8, desc[UR40][R4.64+0x10] ;  /* 0x000010280408c981 */ /* 0x000168000c1e1b00 */
[----:B------:R0:W5:Y:S02]  /*26c0*/  @!P4 LDG.E.64 R24, desc[UR40][R6.64+0x10] ;  /* 0x000010280618c981 */ /* 0x000164000c1e1b00 */
.L_x_15436:
[----:B------:R-:W-:Y:S05]  /*26d0*/  BSYNC B1 ;  /* 0x0000000000017941 */ /* 0x000fea0003800000 */
.L_x_15435:
[----:B------:R-:W-:Y:S01]  /*26e0*/  ISETP.NE.AND P4, PT, R157, 0x3, PT ;  /* 0x000000039d00780c */ /* 0x000fe20003f85270 */
[----:B-----5:R-:W-:Y:S02]  /*26f0*/  IMAD.MOV.U32 R68, RZ, RZ, R8 ;  /* 0x000000ffff447224 */ /* 0x020fe400078e0008 */
[----:B------:R-:W-:Y:S02]  /*2700*/  IMAD.MOV.U32 R72, RZ, RZ, R26 ;  /* 0x000000ffff487224 */ /* 0x000fe400078e001a */
[----:B------:R-:W-:Y:S02]  /*2710*/  IMAD.MOV.U32 R71, RZ, RZ, R24 ;  /* 0x000000ffff477224 */ /* 0x000fe400078e0018 */
[----:B------:R-:W-:-:S06]  /*2720*/  IMAD.MOV.U32 R73, RZ, RZ, R56 ;  /* 0x000000ffff497224 */ /* 0x000fcc00078e0038 */
[----:B------:R-:W-:Y:S05]  /*2730*/  @!P4 BRA `(.L_x_15437) ;  /* 0x000000000004c947 */ /* 0x000fea0003800000 */
[----:B------:R-:W-:Y:S01]  /*2740*/  BPT.TRAP 0x1 ;  /* 0x000000040000795c */ /* 0x000fe20000300000 */
.L_x_15437:
[----:B0-----:R-:W2:Y:S01]  /*2750*/  LDL R4, [R1+0x14] ;  /* 0x0000140001047983 */ /* 0x001ea20000100800 */
[----:B------:R-:W-:Y:S01]  /*2760*/  IMAD R65, R19, 0x8, R18 ;  /* 0x0000000813417824 */ /* 0x000fe200078e0212 */
[----:B------:R-:W-:Y:S01]  /*2770*/  BSSY B1, `(.L_x_15438) ;  /* 0x0000004000017945 */ /* 0x000fe20003800000 */
[----:B--2---:R-:W-:-:S04]  /*2780*/  SHF.L.U32 R66, R4, 0x1f, RZ ;  /* 0x0000001f04427819 */ /* 0x004fc800000006ff */
[----:B------:R-:W0:Y:S02]  /*2790*/  SYNCS.PHASECHK.TRANS64.TRYWAIT P5, [R65+URZ+0x13290], R66 ;  /* 0x01329042410075a7 */ /* 0x000e2400080a017f */
[----:B0-----:R-:W-:Y:S05]  /*27a0*/  @!P5 BRA `(.L_x_15439) ;  /* 0x0000018000acd947 */ /* 0x001fea0003800000 */
.L_x_15675:
[----:B------:R-:W-:Y:S05]  /*27b0*/  BSYNC B1 ;  /* 0x0000000000017941 */ /* 0x000fea0003800000 */
.L_x_15438:
[----:B------:R-:W-:-:S03]  /*27c0*/  UMOV UR4, 0xffffffff ;  /* 0xffffffff00047882 */ /* 0x000fc60000000000 */
[----:B------:R-:W-:Y:S05]  /*27d0*/  BRA.DIV UR4, `(.L_x_15440) ;  /* 0x0000018204b47947 */ /* 0x000fea000b800000 */
[----:B------:R1:W2:Y:S04]  /*27e0*/  SHFL.IDX PT, R69, R13, RZ, 0x1e1f ;  /* 0x001e1fff0d457589 */ /* 0x0002a800000e0000 */
[----:B------:R1:W3:Y:S02]  /*27f0*/  SHFL.IDX PT, R14, R70, RZ, 0x1e1f ;  /* 0x001e1fff460e7589 */ /* 0x0002e400000e0000 */
.L_x_15679:
[----:B------:R-:W-:Y:S05]  /*2800*/  @P3 BRA `(.L_x_15441) ;  /* 0x00000024003c3947 */ /* 0x000fea0003800000 */
[----:B------:R-:W-:Y:S01]  /*2810*/  LOP3.LUT P5, RZ, R23, 0x2, RZ, 0xc0, !PT ;  /* 0x0000000217ff7812 */ /* 0x000fe200078ac0ff */
[----:B------:R-:W-:-:S12]  /*2820*/  BSSY B1, `(.L_x_15442) ;  /* 0x0000077000017945 */ /* 0x000fd80003800000 */
[----:B------:R-:W-:Y:S05]  /*2830*/  @P5 BRA `(.L_x_15443) ;  /* 0x0000000400d45947 */ /* 0x000fea0003800000 */
[----:B-1----:R-:W4:Y:S01]  /*2840*/  LDL.64 R12, [R1+0x18] ;  /* 0x00001800010c7983 */ /* 0x002f220000100a00 */
[----:B---3--:R-:W-:Y:S01]  /*2850*/  IADD3 R10, P3, R16, R14, RZ ;  /* 0x0000000e100a7210 */ /* 0x008fe20007f7e0ff */
[----:B------:R-:W-:Y:S02]  /*2860*/  BSSY B2, `(.L_x_15444) ;  /* 0x0000071000027945 */ /* 0x000fe40003800000 */
[----:B------:R1:W3:Y:S02]  /*2870*/  LDS.128 R4, [R61+0xe000] ;  /* 0x00e000003d047984 */ /* 0x0002e40000000c00 */
[----:B--2---:R-:W-:Y:S01]  /*2880*/  IMAD.X R11, R69, 0x1, R17, P3 ;  /* 0x00000001450b7824 */ /* 0x004fe200018e0611 */
[----:B----4-:R-:W-:-:S13]  /*2890*/  ISETP.GE.AND P3, PT, R12, R67, PT ;  /* 0x000000430c00720c */ /* 0x010fda0003f66270 */
[----:B-1-3--:R-:W-:Y:S05]  /*28a0*/  @P3 BRA `(.L_x_15445) ;  /* 0x0000000400b03947 */ /* 0x00afea0003800000 */
[--C-:B------:R-:W-:Y:S02]  /*28b0*/  SHF.R.U32.HI R74, RZ, 0x10, R27.reuse ;  /* 0x00000010ff4a7819 */ /* 0x100fe4000001161b */
[--C-:B------:R-:W-:Y:S02]  /*28c0*/  SHF.R.U32.HI R70, RZ, 0x8, R27.reuse ;  /* 0x00000008ff467819 */ /* 0x100fe4000001161b */
[----:B------:R-:W-:Y:S02]  /*28d0*/  LOP3.LUT R12, R27, 0xff, RZ, 0xc0, !PT ;  /* 0x000000ff1b0c7812 */ /* 0x000fe400078ec0ff */
[----:B------:R-:W-:Y:S02]  /*28e0*/  SHF.R.U32.HI R27, RZ, 0x18, R27 ;  /* 0x00000018ff1b7819 */ /* 0x000fe4000001161b */
[----:B------:R-:W-:Y:S02]  /*28f0*/  LOP3.LUT R13, R57, 0xff, RZ, 0xc0, !PT ;  /* 0x000000ff390d7812 */ /* 0x000fe400078ec0ff */
[----:B------:R-:W-:-:S02]  /*2900*/  SHF.R.U32.HI R26, RZ, 0x18, R57 ;  /* 0x00000018ff1a7819 */ /* 0x000fc40000011639 */
[--C-:B------:R-:W-:Y:S02]  /*2910*/  SHF.R.U32.HI R15, RZ, 0x8, R57.reuse ;  /* 0x00000008ff0f7819 */ /* 0x100fe40000011639 */
[----:B------:R-:W-:Y:S02]  /*2920*/  SHF.R.U32.HI R56, RZ, 0x10, R57 ;  /* 0x00000010ff387819 */ /* 0x000fe40000011639 */
[----:B------:R-:W-:Y:S01]  /*2930*/  PRMT R27, R27, 0x654, R12 ;  /* 0x000006541b1b7816 */ /* 0x000fe2000000000c */
[----:B------:R-:W-:Y:S01]  /*2940*/  IMAD.SHL.U32 R12, R70, 0x100, RZ ;  /* 0x00000100460c7824 */ /* 0x000fe200078e00ff */
[----:B------:R-:W-:Y:S01]  /*2950*/  PRMT R57, R26, 0x654, R13 ;  /* 0x000006541a397816 */ /* 0x000fe2000000000d */
[----:B------:R-:W-:Y:S01]  /*2960*/  IMAD.MOV.U32 R13, RZ, RZ, R5 ;  /* 0x000000ffff0d7224 */ /* 0x000fe200078e0005 */
[----:B------:R-:W-:Y:S01]  /*2970*/  SHF.L.U32 R26, R15, 0x8, RZ ;  /* 0x000000080f1a7819 */ /* 0x000fe200000006ff */
[----:B------:R-:W-:Y:S01]  /*2980*/  IMAD.U32 R5, R74, 0x10000, RZ ;  /* 0x000100004a057824 */ /* 0x000fe200078e00ff */
[----:B------:R-:W-:Y:S01]  /*2990*/  LOP3.LUT R12, R27, 0xff00, R12, 0xf8, !PT ;  /* 0x0000ff001b0c7812 */ /* 0x000fe200078ef80c */
[----:B------:R-:W-:Y:S01]  /*29a0*/  IMAD.MOV.U32 R15, RZ, RZ, R4 ;  /* 0x000000ffff0f7224 */ /* 0x000fe200078e0004 */
        /* <DEDUP_REMOVED lines=44> */
[----:B------:R-:W-:Y:S01]  /*2c70*/  F2FP.F16.E4M3.UNPACK_B R56, R7.H1 ;  /* 0x00000007ff38723e */ /* 0x000fe200030006ff */
[----:B------:R-:W-:Y:S01]  /*2c80*/  FFMA.FTZ R26, R27, R72, R70 ;  /* 0x000000481b1a7223 */ /* 0x000fe20000010046 */
[----:B------:R-:W-:-:S02]  /*2c90*/  F2FP.F16.E4M3.UNPACK_B R75, R12.H1 ;  /* 0x0000000cff4b723e */ /* 0x000fc400030006ff */
[----:B------:R-:W-:Y:S01]  /*2ca0*/  F2FP.SATFINITE.E4M3.F32.PACK_AB_MERGE_C R81, R74, R77, RZ ;  /* 0x0000004d4a51723e */ /* 0x000fe200048070ff */
[--C-:B------:R-:W-:Y:S01]  /*2cb0*/  HADD2.F32 R57, -RZ, R56.reuse.H0_H0 ;  /* 0x20000038ff397230 */ /* 0x100fe20000004100 */
[----:B------:R-:W-:Y:S01]  /*2cc0*/  F2FP.F16.E4M3.UNPACK_B R27, R6.H1 ;  /* 0x00000006ff1b723e */ /* 0x000fe200030006ff */
[----:B------:R-:W-:Y:S01]  /*2cd0*/  HADD2.F32 R56, -RZ, R56.H1_H1 ;  /* 0x30000038ff387230 */ /* 0x000fe20000004100 */
[-C--:B------:R-:W-:Y:S01]  /*2ce0*/  F2FP.F16.E4M3.UNPACK_B R72, R5.reuse.H1 ;  /* 0x00000005ff48723e */ /* 0x080fe200030006ff */
        /* <DEDUP_REMOVED lines=40> */
.L_x_15445:
[----:B------:R-:W-:Y:S05]  /*2f70*/  BSYNC B2 ;  /* 0x0000000000027941 */ /* 0x000fea0003800000 */
.L_x_15444:
[----:B------:R4:W-:Y:S02]  /*2f80*/  ST.E.128 desc[UR40][R10.64], R4 ;  /* 0x000000040a007985 */ /* 0x0009e4000c101d28 */
.L_x_15443:
[----:B------:R-:W-:Y:S05]  /*2f90*/  BSYNC B1 ;  /* 0x0000000000017941 */ /* 0x000fea0003800000 */
.L_x_15442:
[----:B------:R-:W-:-:S13]  /*2fa0*/  LOP3.LUT P3, RZ, R23, 0x1, RZ, 0xc0, !PT ;  /* 0x0000000117ff7812 */ /* 0x000fda000786c0ff */
[----:B------:R-:W-:Y:S05]  /*2fb0*/  @P3 BRA `(.L_x_15441) ;  /* 0x0000001c00503947 */ /* 0x000fea0003800000 */
[----:B----4-:R-:W4:Y:S04]  /*2fc0*/  LDL R10, [R1+0x30] ;  /* 0x00003000010a7983 */ /* 0x010f280000100800 */
[----:B------:R-:W3:Y:S04]  /*2fd0*/  LDL R7, [R1+0x10] ;  /* 0x0000100001077983 */ /* 0x000ee80000100800 */
[----:B------:R-:W2:Y:S04]  /*2fe0*/  LDL R6, [R1+0x28] ;  /* 0x0000280001067983 */ /* 0x000ea80000100800 */
[----:B------:R-:W5:Y:S01]  /*2ff0*/  LDL R12, [R1+0x2c] ;  /* 0x00002c00010c7983 */ /* 0x000f620000100800 */
[----:B------:R-:W-:Y:S01]  /*3000*/  IMAD.MOV.U32 R5, RZ, RZ, 0x20 ;  /* 0x00000020ff057424 */ /* 0x000fe200078e00ff */
[----:B------:R-:W-:Y:S01]  /*3010*/  BSSY B1, `(.L_x_15446) ;  /* 0x0000073000017945 */ /* 0x000fe20003800000 */
[----:B------:R-:W-:-:S03]  /*3020*/  IMAD R4, R19, 0x2800, RZ ;  /* 0x0000280013047824 */ /* 0x000fc600078e02ff */
[----:B------:R-:W-:-:S04]  /*3030*/  SEL R5, R5, 0xffffffe0, !P1 ;  /* 0xffffffe005057807 */ /* 0x000fc80004800000 */
[----:B----4-:R-:W-:Y:S02]  /*3040*/  IADD3 R5, R5, R10, R4 ;  /* 0x0000000a05057210 */ /* 0x010fe40007ffe004 */
[----:B---3--:R-:W-:-:S03]  /*3050*/  IADD3 R10, P3, R7, R14, RZ ;  /* 0x0000000e070a7210 */ /* 0x008fc60007f7e0ff */
[----:B------:R-:W-:Y:S02]  /*3060*/  IMAD.IADD R4, R18, 0x1, R5 ;  /* 0x0000000112047824 */ /* 0x000fe400078e0205 */
[----:B--2---:R-:W-:-:S04]  /*3070*/  IMAD.X R11, R69, 0x1, R6, P3 ;  /* 0x00000001450b7824 */ /* 0x004fc800018e0606 */
[----:B------:R-:W2:Y:S01]  /*3080*/  LDS.128 R4, [R4+0xe000] ;  /* 0x00e0000004047984 */ /* 0x000ea20000000c00 */
[----:B-----5:R-:W-:-:S13]  /*3090*/  ISETP.GE.AND P3, PT, R12, R67, PT ;  /* 0x000000430c00720c */ /* 0x020fda0003f66270 */
        /* <DEDUP_REMOVED lines=16> */
[----:B------:R-:W-:Y:S02]  /*31a0*/  F2FP.F16.E4M3.UNPACK_B R4, R5 ;  /* 0x00000005ff04723e */ /* 0x000fe400020006ff */
        /* <DEDUP_REMOVED lines=20> */
[----:B------:R-:W-:Y:S01]  /*32f0*/  F2FP.F16.E4M3.UNPACK_B R8, R8 ;  /* 0x00000008ff08723e */ /* 0x000fe200020006ff */
[----:B------:R-:W-:Y:S01]  /*3300*/  FFMA.FTZ R4, R4, R15, -R57 ;  /* 0x0000000f04047223 */ /* 0x000fe20000010839 */
        /* <DEDUP_REMOVED lines=54> */
[----:B------:R-:W-:-:S02]  /*3670*/  HADD2.F32 R25, -RZ, R25.H0_H0 ;  /* 0x20000019ff197230 */ /* 0x000fc40000004100 */
[----:B------:R-:W-:Y:S02]  /*3680*/  HADD2.F32 R14, -RZ, R14.H0_H0 ;  /* 0x2000000eff0e7230 */ /* 0x000fe40000004100 */
        /* <DEDUP_REMOVED lines=11> */
.L_x_15447:
[----:B------:R-:W-:Y:S05]  /*3740*/  BSYNC B1 ;  /* 0x0000000000017941 */ /* 0x000fea0003800000 */
.L_x_15446:
[----:B--2---:R2:W-:Y:S01]  /*3750*/  ST.E.128 desc[UR40][R10.64], R4 ;  /* 0x000000040a007985 */ /* 0x0045e2000c101d28 */
[----:B------:R-:W-:Y:S05]  /*3760*/  BRA `(.L_x_15441) ;  /* 0x0000001400647947 */ /* 0x000fea0003800000 */
.L_x_15434:
[----:B------:R-:W0:Y:S01]  /*3770*/  S2R R7, SR_TID.X ;  /* 0x0000000000077919 */ /* 0x000e220000002100 */
[----:B------:R-:W-:Y:S01]  /*3780*/  IMAD R64, R32, -0xa0, R29 ;  /* 0xffffff6020407824 */ /* 0x000fe200078e021d */
[----:B------:R-:W-:Y:S02]  /*3790*/  CS2R R26, SRZ ;  /* 0x00000000001a7805 */ /* 0x000fe4000001ff00 */
[----:B------:R-:W-:Y:S02]  /*37a0*/  CS2R R24, SRZ ;  /* 0x0000000000187805 */ /* 0x000fe4000001ff00 */
[----:B------:R-:W-:Y:S01]  /*37b0*/  VIMNMX R64, R64, 0xa0, PT ;  /* 0x000000a040407848 */ /* 0x000fe20003fe0100 */
[----:B0-----:R-:W-:-:S05]  /*37c0*/  VIADD R7, R7, 0xffffff80 ;  /* 0xffffff8007077836 */ /* 0x001fca0000000000 */
[----:B------:R-:W-:-:S04]  /*37d0*/  LEA.HI R7, R7, R7, RZ, 0x1 ;  /* 0x0000000707077211 */ /* 0x000fc800078f08ff */
[----:B------:R-:W-:-:S04]  /*37e0*/  SHF.R.S32.HI R7, RZ, 0x1, R7 ;  /* 0x00000001ff077819 */ /* 0x000fc80000011407 */
[----:B------:R-:W-:-:S04]  /*37f0*/  ISETP.GE.AND P3, PT, R7, R64, PT ;  /* 0x000000400700720c */ /* 0x000fc80003f66270 */
[----:B------:R-:W-:-:S13]  /*3800*/  ISETP.GE.OR P4, PT, R16, R67, P3 ;  /* 0x000000431000720c */ /* 0x000fda0001f86670 */
[----:B------:R-:W0:Y:S01]  /*3810*/  @!P4 LDC.64 R8, c[0x0][0x3e8] ;  /* 0x0000fa00ff08cb82 */ /* 0x000e220000000a00 */
[----:B------:R-:W-:-:S07]  /*3820*/  @!P4 IMAD.MOV.U32 R5, RZ, RZ, R52 ;  /* 0x000000ffff05c224 */ /* 0x000fce00078e0034 */
[----:B------:R-:W1:Y:S01]  /*3830*/  @!P4 LDC.64 R10, c[0x0][0x400] ;  /* 0x00010000ff0acb82 */ /* 0x000e620000000a00 */
[----:B0-----:R-:W-:Y:S01]  /*3840*/  @!P4 IADD3 R8, P5, P6, R34, R8, R4 ;  /* 0x000000082208c210 */ /* 0x001fe20007ebe004 */
[----:B------:R-:W-:-:S03]  /*3850*/  @!P4 IMAD.MOV.U32 R4, RZ, RZ, R40 ;  /* 0x000000ffff04c224 */ /* 0x000fc600078e0028 */
[----:B------:R-:W-:Y:S01]  /*3860*/  @!P4 IADD3.X R9, R50, R9, R6, P5, P6 ;  /* 0x000000093209c210 */ /* 0x000fe20002fec406 */
[----:B------:R-:W-:Y:S02]  /*3870*/  @!P4 IMAD R6, R48, R32, RZ ;  /* 0x000000203006c224 */ /* 0x000fe400078e02ff */
[----:B------:R-:W-:-:S04]  /*3880*/  @!P4 IMAD.WIDE.U32 R4, R32, R42, R4 ;  /* 0x0000002a2004c225 */ /* 0x000fc800078e0004 */
[----:B------:R-:W-:Y:S01]  /*3890*/  @!P4 IMAD R6, R15, R42, R6 ;  /* 0x0000002a0f06c224 */ /* 0x000fe200078e0206 */
[----:B-1----:R-:W-:-:S04]  /*38a0*/  @!P4 IADD3 R10, P5, R4, R10, RZ ;  /* 0x0000000a040ac210 */ /* 0x002fc80007fbe0ff */
[----:B------:R-:W-:Y:S02]  /*38b0*/  @!P4 IADD3.X R11, R11, R6, R5, P5, !PT ;  /* 0x000000060b0bc210 */ /* 0x000fe40002ffe405 */
[----:B------:R-:W-:Y:S02]  /*38c0*/  CS2R R4, SRZ ;  /* 0x0000000000047805 */ /* 0x000fe4000001ff00 */
[----:B------:R-:W-:Y:S01]  /*38d0*/  CS2R R6, SRZ ;  /* 0x0000000000067805 */ /* 0x000fe2000001ff00 */
[----:B------:R-:W2:Y:S05]  /*38e0*/  @!P4 LDG.E.128 R24, desc[UR40][R10.64] ;  /* 0x000000280a18c981 */ /* 0x000eaa000c1e1d00 */
[----:B------:R-:W3:Y:S01]  /*38f0*/  @!P4 LDG.E.128 R4, desc[UR40][R8.64] ;  /* 0x000000280804c981 */ /* 0x000ee2000c1e1d00 */
[----:B------:R-:W-:-:S02]  /*3900*/  ISETP.NE.AND P4, PT, R157, 0x3, PT ;  /* 0x000000039d00780c */ /* 0x000fc40003f85270 */
[----:B------:R-:W-:Y:S01]  /*3910*/  ISETP.GE.AND P5, PT, R16, R67, PT ;  /* 0x000000431000720c */ /* 0x000fe20003fa6270 */
[----:B--2---:R-:W-:Y:S02]  /*3920*/  IMAD.MOV.U32 R69, RZ, RZ, R26 ;  /* 0x000000ffff457224 */ /* 0x004fe400078e001a */
[----:B------:R-:W-:Y:S02]  /*3930*/  IMAD.MOV.U32 R74, RZ, RZ, R24 ;  /* 0x000000ffff4a7224 */ /* 0x000fe400078e0018 */
[----:B---3--:R-:W-:Y:S02]  /*3940*/  IMAD.MOV.U32 R72, RZ, RZ, R4 ;  /* 0x000000ffff487224 */ /* 0x008fe400078e0004 */
[----:B------:R-:W-:-:S04]  /*3950*/  IMAD.MOV.U32 R71, RZ, RZ, R6 ;  /* 0x000000ffff477224 */ /* 0x000fc800078e0006 */
[----:B------:R-:W-:Y:S05]  /*3960*/  @!P4 BRA `(.L_x_15448) ;  /* 0x000000000004c947 */ /* 0x000fea0003800000 */
[----:B------:R-:W-:Y:S01]  /*3970*/  BPT.TRAP 0x1 ;  /* 0x000000040000795c */ /* 0x000fe20000300000 */
.L_x_15448:
[----:B------:R-:W2:Y:S01]  /*3980*/  LDL R8, [R1+0x14] ;  /* 0x0000140001087983 */ /* 0x000ea20000100800 */
[----:B------:R-:W-:Y:S01]  /*3990*/  IMAD R65, R19, 0x8, R18 ;  /* 0x0000000813417824 */ /* 0x000fe200078e0212 */
[----:B------:R-:W-:Y:S01]  /*39a0*/  BSSY B1, `(.L_x_15449) ;  /* 0x0000004000017945 */ /* 0x000fe20003800000 */
[----:B--2---:R-:W-:-:S04]  /*39b0*/  SHF.L.U32 R66, R8, 0x1f, RZ ;  /* 0x0000001f08427819 */ /* 0x004fc800000006ff */
[----:B------:R-:W0:Y:S02]  /*39c0*/  SYNCS.PHASECHK.TRANS64.TRYWAIT P6, [R65+URZ+0x13290], R66 ;  /* 0x01329042410075a7 */ /* 0x000e2400080c017f */
[----:B0-----:R-:W-:Y:S05]  /*39d0*/  @!P6 BRA `(.L_x_15450) ;  /* 0x000001700078e947 */ /* 0x001fea0003800000 */
.L_x_15680:
[----:B------:R-:W-:Y:S05]  /*39e0*/  BSYNC B1 ;  /* 0x0000000000017941 */ /* 0x000fea0003800000 */
.L_x_15449:
[----:B------:R-:W-:-:S03]  /*39f0*/  UMOV UR4, 0xffffffff ;  /* 0xffffffff00047882 */ /* 0x000fc60000000000 */
[----:B------:R-:W-:Y:S05]  /*3a00*/  BRA.DIV UR4, `(.L_x_15451) ;  /* 0x0000017204807947 */ /* 0x000fea000b800000 */
[----:B------:R1:W2:Y:S04]  /*3a10*/  SHFL.IDX PT, R68, R13, RZ, 0x1e1f ;  /* 0x001e1fff0d447589 */ /* 0x0002a800000e0000 */
[----:B------:R-:W3:Y:S02]  /*3a20*/  SHFL.IDX PT, R70, R70, RZ, 0x1e1f ;  /* 0x001e1fff46467589 */ /* 0x000ee400000e0000 */
.L_x_15684:
[----:B------:R-:W4:Y:S02]  /*3a30*/  LDC R67, c[0x0][0x2f4] ;  /* 0x0000bd00ff437b82 */ /* 0x000f240000000800 */
[----:B----4-:R-:W-:-:S13]  /*3a40*/  ISETP.GE.OR P3, PT, R16, R67, P3 ;  /* 0x000000431000720c */ /* 0x010fda0001f66670 */
        /* <DEDUP_REMOVED lines=10> */
[----:B------:R-:W-:Y:S01]  /*3af0*/  LEA.HI R8, R8, R9, RZ, 0x5 ;  /* 0x0000000908087211 */ /* 0x000fe200078f28ff */
[----:B------:R-:W-:-:S03]  /*3b00*/  IMAD R9, R19, 0x2800, R55 ;  /* 0x0000280013097824 */ /* 0x000fc600078e0237 */
[----:B------:R-:W-:Y:S01]  /*3b10*/  SHF.R.S32.HI R8, RZ, 0x5, R8 ;  /* 0x00000005ff087819 */ /* 0x000fe20000011408 */
[----:B------:R-:W-:-:S03]  /*3b20*/  IMAD.IADD R9, R18, 0x1, R9 ;  /* 0x0000000112097824 */ /* 0x000fc600078e0209 */
[----:B------:R-:W-:-:S05]  /*3b30*/  LEA.HI.SX32 R8, R3, R8, 0x1c ;  /* 0x0000000803087211 */ /* 0x000fca00078fe2ff */
[----:B------:R-:W-:-:S05]  /*3b40*/  IMAD.SHL.U32 R73, R8, 0x10, RZ ;  /* 0x0000001008497824 */ /* 0x000fca00078e00ff */
[----:B----4-:R-:W-:-:S04]  /*3b50*/  LOP3.LUT R8, R12, 0x30, R73, 0xf8, !PT ;  /* 0x000000300c087812 */ /* 0x010fc800078ef849 */
[----:B-----5:R-:W-:-:S04]  /*3b60*/  LOP3.LUT R8, R8, R11, RZ, 0x3c, !PT ;  /* 0x0000000b08087212 */ /* 0x020fc800078e3cff */
[----:B------:R-:W-:-:S05]  /*3b70*/  IADD3 R8, R10, R8, RZ ;  /* 0x000000080a087210 */ /* 0x000fca0007ffe0ff */
[----:B------:R-:W-:-:S04]  /*3b80*/  IMAD R11, R19, 0x2800, R8 ;  /* 0x00002800130b7824 */ /* 0x000fc800078e0208 */
[----:B------:R-:W-:Y:S02]  /*3b90*/  IMAD.IADD R12, R18, 0x1, R11 ;  /* 0x00000001120c7824 */ /* 0x000fe400078e020b */
[----:B------:R-:W2:Y:S04]  /*3ba0*/  LDS.128 R8, [R9+0xe000] ;  /* 0x00e0000009087984 */ /* 0x000ea80000000c00 */
[----:B-1----:R-:W1:Y:S01]  /*3bb0*/  LDS.128 R12, [R12+0xe000] ;  /* 0x00e000000c0c7984 */ /* 0x002e620000000c00 */
[----:B------:R-:W-:Y:S05]  /*3bc0*/  @P5 BRA `(.L_x_15453) ;  /* 0x0000000c00505947 */ /* 0x000fea0003800000 */
[--C-:B------:R-:W-:Y:S01]  /*3bd0*/  SHF.R.U32.HI R84, RZ, 0x8, R5.reuse ;  /* 0x00000008ff547819 */ /* 0x100fe20000011605 */
[----:B--2---:R-:W-:Y:S01]  /*3be0*/  IMAD.MOV.U32 R24, RZ, RZ, R8 ;  /* 0x000000ffff187224 */ /* 0x004fe200078e0008 */
        /* <DEDUP_REMOVED lines=8> */
[----:B------:R-:W-:Y:S02]  /*3c70*/  SHF.R.U32.HI R76, RZ, 0x8, R25 ;  /* 0x00000008ff4c7819 */ /* 0x000fe40000011619 */
[----:B------:R-:W-:Y:S02]  /*3c80*/  SHF.R.U32.HI R75, RZ, 0x8, R27 ;  /* 0x00000008ff4b7819 */ /* 0x000fe4000001161b */
[----:B------:R-:W-:Y:S02]  /*3c90*/  SHF.R.U32.HI R78, RZ, 0x18, R25 ;  /* 0x00000018ff4e7819 */ /* 0x000fe40000011619 */
[----:B------:R-:W-:Y:S01]  /*3ca0*/  LOP3.LUT R7, R25, 0xff, RZ, 0xc0, !PT ;  /* 0x000000ff19077812 */ /* 0x000fe200078ec0ff */
[----:B------:R-:W-:Y:S01]  /*3cb0*/  IMAD.SHL.U32 R75, R75, 0x100, RZ ;  /* 0x000001004b4b7824 */ /* 0x000fe200078e00ff */
[----:B------:R-:W-:-:S02]  /*3cc0*/  PRMT R4, R85, 0x654, R4 ;  /* 0x0000065455047816 */ /* 0x000fc40000000004 */
[----:B------:R-:W-:Y:S02]  /*3cd0*/  LOP3.LUT R26, R27, 0xff0000ff, RZ, 0xc0, !PT ;  /* 0xff0000ff1b1a7812 */ /* 0x000fe400078ec0ff */
[----:B------:R-:W-:Y:S01]  /*3ce0*/  SHF.R.U32.HI R80, RZ, 0x10, R27 ;  /* 0x00000010ff507819 */ /* 0x000fe2000001161b */
[----:B------:R-:W-:Y:S01]  /*3cf0*/  IMAD.SHL.U32 R27, R76, 0x100, RZ ;  /* 0x000001004c1b7824 */ /* 0x000fe200078e00ff */
[----:B------:R-:W-:Y:S01]  /*3d00*/  SHF.R.U32.HI R77, RZ, 0x10, R25 ;  /* 0x00000010ff4d7819 */ /* 0x000fe20000011619 */
[----:B-1----:R-:W-:Y:S01]  /*3d10*/  IMAD.MOV.U32 R25, RZ, RZ, R12 ;  /* 0x000000ffff197224 */ /* 0x002fe200078e000c */
[----:B------:R-:W-:Y:S01]  /*3d20*/  PRMT R8, R78, 0x654, R7 ;  /* 0x000006544e087816 */ /* 0x000fe20000000007 */
[----:B------:R-:W-:Y:S01]  /*3d30*/  IMAD.SHL.U32 R7, R79, 0x100, RZ ;  /* 0x000001004f077824 */ /* 0x000fe200078e00ff */
[----:B------:R-:W-:Y:S01]  /*3d40*/  LOP3.LUT R4, R4, 0xff00, R5, 0xf8, !PT ;  /* 0x0000ff0004047812 */ /* 0x000fe200078ef805 */
[----:B------:R-:W-:Y:S01]  /*3d50*/  IMAD.U32 R5, R82, 0x10000, RZ ;  /* 0x0001000052057824 */ /* 0x000fe200078e00ff */
[----:B------:R-:W-:Y:S01]  /*3d60*/  PRMT R6, R83, 0x654, R6 ;  /* 0x0000065453067816 */ /* 0x000fe20000000006 */
[----:B------:R-:W-:Y:S01]  /*3d70*/  IMAD.U32 R80, R80, 0x10000, RZ ;  /* 0x0001000050507824 */ /* 0x000fe200078e00ff */
[----:B------:R-:W-:-:S02]  /*3d80*/  LOP3.LUT R78, R8, 0xff00, R27, 0xf8, !PT ;  /* 0x0000ff00084e7812 */ /* 0x000fc400078ef81b */
[----:B------:R-:W-:Y:S02]  /*3d90*/  LOP3.LUT R79, R26, 0xff00, R75, 0xf8, !PT ;  /* 0x0000ff001a4f7812 */ /* 0x000fe400078ef84b */
[----:B------:R-:W-:Y:S02]  /*3da0*/  LOP3.LUT R7, R6, 0xff00, R7, 0xf8, !PT ;  /* 0x0000ff0006077812 */ /* 0x000fe400078ef807 */
[----:B------:R-:W-:Y:S02]  /*3db0*/  F2FP.F16.E4M3.UNPACK_B R76, R74.H1 ;  /* 0x0000004aff4c723e */ /* 0x000fe400030006ff */
[----:B------:R-:W-:Y:S02]  /*3dc0*/  F2FP.F16.E4M3.UNPACK_B R27, R25.H1 ;  /* 0x00000019ff1b723e */ /* 0x000fe400030006ff */
[----:B------:R-:W-:Y:S02]  /*3dd0*/  F2FP.F16.E4M3.UNPACK_B R26, R24.H1 ;  /* 0x00000018ff1a723e */ /* 0x000fe400030006ff */
[----:B------:R-:W-:Y:S01]  /*3de0*/  LOP3.LUT R6, R4, 0xff0000, R5, 0xf8, !PT ;  /* 0x00ff000004067812 */ /* 0x000fe200078ef805 */
[----:B------:R-:W-:Y:S01]  /*3df0*/  IMAD.U32 R4, R81, 0x10000, RZ ;  /* 0x0001000051047824 */ /* 0x000fe200078e00ff */
[----:B------:R-:W-:Y:S01]  /*3e00*/  F2FP.F16.E4M3.UNPACK_B R75, R72.H1 ;  /* 0x00000048ff4b723e */ /* 0x000fe200030006ff */
[----:B------:R-:W-:-:S02]  /*3e10*/  HADD2.F32 R5, -RZ, R76.H0_H0 ;  /* 0x2000004cff057230 */ /* 0x000fc40000004100 */
[----:B------:R-:W-:Y:S01]  /*3e20*/  HADD2.F32 R12, -RZ, R27.H0_H0 ;  /* 0x2000001bff0c7230 */ /* 0x000fe20000004100 */
[----:B------:R-:W-:Y:S01]  /*3e30*/  LOP3.LUT R4, R7, 0xff0000, R4, 0xf8, !PT ;  /* 0x00ff000007047812 */ /* 0x000fe200078ef804 */
[--C-:B------:R-:W-:Y:S02]  /*3e40*/  HADD2.F32 R8, -RZ, R26.reuse.H0_H0 ;  /* 0x2000001aff087230 */ /* 0x100fe40000004100 */
[----:B------:R-:W-:Y:S02]  /*3e50*/  IMAD.U32 R7, R77, 0x10000, RZ ;  /* 0x000100004d077824 */ /* 0x000fe400078e00ff */
[-C--:B------:R-:W-:Y:S01]  /*3e60*/  FMUL.FTZ R81, R12, R5.reuse ;  /* 0x000000050c517220 */ /* 0x080fe20000410000 */
[----:B------:R-:W-:Y:S02]  /*3e70*/  HADD2.F32 R77, -RZ, R75.H0_H0 ;  /* 0x2000004bff4d7230 */ /* 0x000fe40000004100 */
[----:B------:R-:W-:Y:S01]  /*3e80*/  FMUL.FTZ R83, R8, R5 ;  /* 0x0000000508537220 */ /* 0x000fe20000410000 */
[----:B------:R-:W-:Y:S01]  /*3e90*/  HADD2.F32 R26, -RZ, R26.H1_H1 ;  /* 0x3000001aff1a7230 */ /* 0x000fe20000004100 */
[----:B------:R-:W-:Y:S01]  /*3ea0*/  LOP3.LUT R7, R78, 0xff0000, R7, 0xf8, !PT ;  /* 0x00ff00004e077812 */ /* 0x000fe200078ef807 */
[----:B------:R-:W-:-:S02]  /*3eb0*/  HADD2.F32 R27, -RZ, R27.H1_H1 ;  /* 0x3000001bff1b7230 */ /* 0x000fc40000004100 */
[-C--:B------:R-:W-:Y:S01]  /*3ec0*/  FFMA.FTZ R8, R8, R77.reuse, -R81 ;  /* 0x0000004d08087223 */ /* 0x080fe20000010851 */
[----:B------:R-:W-:Y:S01]  /*3ed0*/  FFMA.FTZ R12, R12, R77, R83 ;  /* 0x0000004d0c0c7223 */ /* 0x000fe20000010053 */
[----:B------:R-:W-:Y:S01]  /*3ee0*/  HADD2.F32 R77, -RZ, R75.H1_H1 ;  /* 0x3000004bff4d7230 */ /* 0x000fe20000004100 */
[----:B------:R-:W-:Y:S01]  /*3ef0*/  F2FP.F16.E4M3.UNPACK_B R78, R74 ;  /* 0x0000004aff4e723e */ /* 0x000fe200020006ff */
[----:B------:R-:W-:Y:S01]  /*3f00*/  HADD2.F32 R75, -RZ, R76.H1_H1 ;  /* 0x3000004cff4b7230 */ /* 0x000fe20000004100 */
[----:B------:R-:W-:Y:S02]  /*3f10*/  F2FP.F16.E4M3.UNPACK_B R76, R72 ;  /* 0x00000048ff4c723e */ /* 0x000fe400020006ff */
[----:B------:R-:W-:Y:S02]  /*3f20*/  F2FP.F16.E4M3.UNPACK_B R74, R25 ;  /* 0x00000019ff4a723e */ /* 0x000fe400020006ff */
[----:B------:R-:W-:Y:S01]  /*3f30*/  F2FP.F16.E4M3.UNPACK_B R72, R24 ;  /* 0x00000018ff48723e */ /* 0x000fe200020006ff */
[-C--:B------:R-:W-:Y:S01]  /*3f40*/  FMUL.FTZ R25, R27, R75.reuse ;  /* 0x0000004b1b197220 */ /* 0x080fe20000410000 */
[----:B------:R-:W-:Y:S01]  /*3f50*/  LOP3.LUT R5, R79, 0xff0000, R80, 0xf8, !PT ;  /* 0x00ff00004f057812 */ /* 0x000fe200078ef850 */
[----:B------:R-:W-:Y:S01]  /*3f60*/  FMUL.FTZ R80, R26, R75 ;  /* 0x0000004b1a507220 */ /* 0x000fe20000410000 */
[----:B------:R-:W-:-:S02]  /*3f70*/  HADD2.F32 R79, -RZ, R78.H0_H0 ;  /* 0x2000004eff4f7230 */ /* 0x000fc40000004100 */
[-C--:B------:R-:W-:Y:S01]  /*3f80*/  FFMA.FTZ R25, R26, R77.reuse, -R25 ;  /* 0x0000004d1a197223 */ /* 0x080fe20000010819 */
[----:B------:R-:W-:Y:S02]  /*3f90*/  HADD2.F32 R75, -RZ, R74.H0_H0 ;  /* 0x2000004aff4b7230 */ /* 0x000fe40000004100 */
[----:B------:R-:W-:Y:S01]  /*3fa0*/  FFMA.FTZ R27, R27, R77, R80 ;  /* 0x0000004d1b1b7223 */ /* 0x000fe20000010050 */
[----:B------:R-:W-:Y:S02]  /*3fb0*/  HADD2.F32 R24, -RZ, R72.H0_H0 ;  /* 0x20000048ff187230 */ /* 0x000fe40000004100 */
        /* <DEDUP_REMOVED lines=21> */
[----:B------:R-:W-:Y:S02]  /*4110*/  HADD2.F32 R74, -RZ, R72.H0_H0 ;  /* 0x20000048ff4a7230 */ /* 0x000fe40000004100 */
[-C--:B------:R-:W-:Y:S01]  /*4120*/  FMUL.FTZ R87, R78, R83.reuse ;  /* 0x000000534e577220 */ /* 0x080fe20000410000 */
[----:B------:R-:W-:Y:S01]  /*4130*/  HADD2.F32 R85, -RZ, R80.H1_H1 ;  /* 0x30000050ff557230 */ /* 0x000fe20000004100 */
[----:B------:R-:W-:Y:S01]  /*4140*/  F2FP.SATFINITE.E4M3.F32.PACK_AB_MERGE_C R8, R25, R8, RZ ;  /* 0x000000081908723e */ /* 0x000fe200048070ff */
[----:B------:R-:W-:Y:S02]  /*4150*/  HADD2.F32 R76, -RZ, R76.H1_H1 ;  /* 0x3000004cff4c7230 */ /* 0x000fe40000004100 */
[----:B------:R-:W-:Y:S01]  /*4160*/  FMUL.FTZ R83, R74, R83 ;  /* 0x000000534a537220 */ /* 0x000fe20000410000 */
[----:B------:R-:W-:-:S02]  /*4170*/  HADD2.F32 R72, -RZ, R72.H1_H1 ;  /* 0x30000048ff487230 */ /* 0x000fc40000004100 */
[----:B------:R-:W-:Y:S01]  /*4180*/  FFMA.FTZ R87, R74, R81, -R87 ;  /* 0x000000514a577223 */ /* 0x000fe20000010857 */
[----:B------:R-:W-:Y:S02]  /*4190*/  HADD2.F32 R79, -RZ, R79.H1_H1 ;  /* 0x3000004fff4f7230 */ /* 0x000fe40000004100 */
[----:B------:R-:W-:Y:S01]  /*41a0*/  FMUL.FTZ R89, R76, R85 ;  /* 0x000000554c597220 */ /* 0x000fe20000410000 */
[----:B------:R-:W-:Y:S01]  /*41b0*/  F2FP.F16.E4M3.UNPACK_B R74, R69 ;  /* 0x00000045ff4a723e */ /* 0x000fe200020006ff */
[C---:B------:R-:W-:Y:S01]  /*41c0*/  FMUL.FTZ R85, R72.reuse, R85 ;  /* 0x0000005548557220 */ /* 0x040fe20000410000 */
[----:B------:R-:W-:Y:S01]  /*41d0*/  F2FP.F16.E4M3.UNPACK_B R69, R14 ;  /* 0x0000000eff45723e */ /* 0x000fe200020006ff */
[----:B------:R-:W-:Y:S01]  /*41e0*/  FFMA.FTZ R80, R72, R79, -R89 ;  /* 0x0000004f48507223 */ /* 0x000fe20000010859 */
[----:B------:R-:W-:Y:S01]  /*41f0*/  F2FP.F16.E4M3.UNPACK_B R72, R71 ;  /* 0x00000047ff48723e */ /* 0x000fe200020006ff */
[----:B------:R-:W-:Y:S01]  /*4200*/  FFMA.FTZ R82, R76, R79, R85 ;  /* 0x0000004f4c527223 */ /* 0x000fe20000010055 */
[----:B------:R-:W-:Y:S01]  /*4210*/  FFMA.FTZ R83, R78, R81, R83 ;  /* 0x000000514e537223 */ /* 0x000fe20000010053 */
[--C-:B------:R-:W-:Y:S01]  /*4220*/  HADD2.F32 R76, -RZ, R74.reuse.H0_H0 ;  /* 0x2000004aff4c7230 */ /* 0x100fe20000004100 */
[----:B------:R-:W-:Y:S01]  /*4230*/  F2FP.SATFINITE.E4M3.F32.PACK_AB_MERGE_C R12, R27, R12, RZ ;  /* 0x0000000c1b0c723e */ /* 0x000fe200048070ff */
[----:B------:R-:W-:Y:S01]  /*4240*/  HADD2.F32 R71, -RZ, R69.H0_H0 ;  /* 0x20000045ff477230 */ /* 0x000fe20000004100 */
[----:B------:R-:W-:Y:S01]  /*4250*/  F2FP.SATFINITE.E4M3.F32.PACK_AB_MERGE_C R8, R75, R24, R8 ;  /* 0x000000184b08723e */ /* 0x000fe20004807008 */
[----:B------:R-:W-:Y:S01]  /*4260*/  HADD2.F32 R78, -RZ, R74.H1_H1 ;  /* 0x3000004aff4e7230 */ /* 0x000fe20000004100 */
[----:B------:R-:W-:Y:S01]  /*4270*/  F2FP.F16.E4M3.UNPACK_B R27, R13 ;  /* 0x0000000dff1b723e */ /* 0x000fe200020006ff */
        /* <DEDUP_REMOVED lines=32> */
[C---:B------:R-:W-:Y:S01]  /*4480*/  FMUL.FTZ R69, R71.reuse, R75 ;  /* 0x0000004b47457220 */ /* 0x040fe20000410000 */
[----:B------:R-:W-:Y:S01]  /*4490*/  F2FP.F16.E4M3.UNPACK_B R74, R7.H1 ;  /* 0x00000007ff4a723e */ /* 0x000fe200030006ff */
[C---:B------:R-:W-:Y:S01]  /*44a0*/  FMUL.FTZ R76, R26.reuse, R75 ;  /* 0x0000004b1a4c7220 */ /* 0x040fe20000410000 */
[----:B------:R-:W-:Y:S01]  /*44b0*/  F2FP.F16.E4M3.UNPACK_B R27, R9.H1 ;  /* 0x00000009ff1b723e */ /* 0x000fe200030006ff */
[----:B------:R-:W-:Y:S01]  /*44c0*/  FFMA.FTZ R9, R26, R72, -R69 ;  /* 0x000000481a097223 */ /* 0x000fe20000010845 */
[----:B------:R-:W-:Y:S01]  /*44d0*/  F2FP.F16.E4M3.UNPACK_B R6, R6.H1 ;  /* 0x00000006ff06723e */ /* 0x000fe200030006ff */
[----:B------:R-:W-:Y:S01]  /*44e0*/  FFMA.FTZ R26, R71, R72, R76 ;  /* 0x00000048471a7223 */ /* 0x000fe2000001004c */
[----:B------:R-:W-:Y:S01]  /*44f0*/  F2FP.SATFINITE.E4M3.F32.PACK_AB_MERGE_C R80, R80, R87, RZ ;  /* 0x000000575050723e */ /* 0x000fe200048070ff */
        /* <DEDUP_REMOVED lines=9> */
[--C-:B------:R-:W-:Y:S01]  /*4590*/  HADD2.F32 R72, -RZ, R6.reuse.H0_H0 ;  /* 0x20000006ff487230 */ /* 0x100fe20000004100 */
[----:B------:R-:W-:Y:S01]  /*45a0*/  F2FP.F16.E4M3.UNPACK_B R13, R11 ;  /* 0x0000000bff0d723e */ /* 0x000fe200020006ff */
[----:B------:R-:W-:Y:S02]  /*45b0*/  HADD2.F32 R27, -RZ, R27.H1_H1 ;  /* 0x3000001bff1b7230 */ /* 0x000fe40000004100 */
[----:B------:R-:W-:Y:S01]  /*45c0*/  FMUL.FTZ R82, R71, R78 ;  /* 0x0000004e47527220 */ /* 0x000fe20000410000 */
[----:B------:R-:W-:-:S02]  /*45d0*/  HADD2.F32 R74, -RZ, R6.H1_H1 ;  /* 0x30000006ff4a7230 */ /* 0x000fc40000004100 */
[-C--:B------:R-:W-:Y:S01]  /*45e0*/  FFMA.FTZ R6, R7, R72.reuse, -R80 ;  /* 0x0000004807067223 */ /* 0x080fe20000010850 */
[----:B------:R-:W-:Y:S01]  /*45f0*/  FFMA.FTZ R7, R69, R72, R76 ;  /* 0x0000004845077223 */ /* 0x000fe2000001004c */
[C---:B------:R-:W-:Y:S01]  /*4600*/  FMUL.FTZ R78, R27.reuse, R78 ;  /* 0x0000004e1b4e7220 */ /* 0x040fe20000410000 */
[----:B------:R-:W-:Y:S01]  /*4610*/  F2FP.F16.E4M3.UNPACK_B R69, R15 ;  /* 0x0000000fff45723e */ /* 0x000fe200020006ff */
[-C--:B------:R-:W-:Y:S01]  /*4620*/  FFMA.FTZ R81, R27, R74.reuse, -R82 ;  /* 0x0000004a1b517223 */ /* 0x080fe20000010852 */
[----:B------:R-:W-:Y:S01]  /*4630*/  F2FP.F16.E4M3.UNPACK_B R11, R11.H1 ;  /* 0x0000000bff0b723e */ /* 0x000fe200030006ff */
[----:B------:R-:W-:Y:S01]  /*4640*/  FFMA.FTZ R82, R71, R74, R78 ;  /* 0x0000004a47527223 */ /* 0x000fe2000001004e */
        /* <DEDUP_REMOVED lines=8> */
[CC--:B------:R-:W-:Y:S01]  /*46d0*/  FMUL.FTZ R84, R72.reuse, R79.reuse ;  /* 0x0000004f48547220 */ /* 0x0c0fe20000410000 */
[--C-:B------:R-:W-:Y:S02]  /*46e0*/  HADD2.F32 R80, -RZ, R78.reuse.H0_H0 ;  /* 0x2000004eff507230 */ /* 0x100fe40000004100 */
[----:B------:R-:W-:Y:S01]  /*46f0*/  FMUL.FTZ R79, R15, R79 ;  /* 0x0000004f0f4f7220 */ /* 0x000fe20000410000 */
[----:B------:R-:W-:Y:S01]  /*4700*/  HADD2.F32 R75, -RZ, R5.H0_H0 ;  /* 0x20000005ff4b7230 */ /* 0x000fe20000004100 */
[----:B------:R-:W-:Y:S01]  /*4710*/  F2FP.SATFINITE.E4M3.F32.PACK_AB_MERGE_C R6, R81, R6, RZ ;  /* 0x000000065106723e */ /* 0x000fe200048070ff */
[--C-:B------:R-:W-:Y:S02]  /*4720*/  HADD2.F32 R4, -RZ, R71.reuse.H0_H0 ;  /* 0x20000047ff047230 */ /* 0x100fe40000004100 */
[----:B------:R-:W-:Y:S01]  /*4730*/  FMUL.FTZ R83, R27, R80 ;  /* 0x000000501b537220 */ /* 0x000fe20000410000 */
[----:B------:R-:W-:Y:S02]  /*4740*/  HADD2.F32 R71, -RZ, R71.H1_H1 ;  /* 0x30000047ff477230 */ /* 0x000fe40000004100 */
[----:B------:R-:W-:Y:S01]  /*4750*/  FFMA.FTZ R79, R72, R75, R79 ;  /* 0x0000004b484f7223 */ /* 0x000fe2000001004f */
[----:B------:R-:W-:-:S02]  /*4760*/  HADD2.F32 R78, -RZ, R78.H1_H1 ;  /* 0x3000004eff4e7230 */ /* 0x000fc40000004100 */
[----:B------:R-:W-:Y:S01]  /*4770*/  FMUL.FTZ R86, R4, R80 ;  /* 0x0000005004567220 */ /* 0x000fe20000410000 */
[----:B------:R-:W-:Y:S02]  /*4780*/  HADD2.F32 R11, -RZ, R11.H1_H1 ;  /* 0x3000000bff0b7230 */ /* 0x000fe40000004100 */
[----:B------:R-:W-:Y:S01]  /*4790*/  FFMA.FTZ R84, R15, R75, -R84 ;  /* 0x0000004b0f547223 */ /* 0x000fe20000010854 */
        /* <DEDUP_REMOVED lines=10> */
[----:B------:R-:W-:Y:S02]  /*4840*/  HADD2.F32 R4, -RZ, R5.H1_H1 ;  /* 0x30000005ff047230 */ /* 0x000fe40000004100 */
[-C--:B------:R-:W-:Y:S01]  /*4850*/  FFMA.FTZ R11, R11, R74.reuse, -R80 ;  /* 0x0000004a0b0b7223 */ /* 0x080fe20000010850 */
[----:B------:R-:W-:Y:S01]  /*4860*/  FFMA.FTZ R78, R71, R74, R78 ;  /* 0x0000004a474e7223 */ /* 0x000fe2000001004e */
[C---:B------:R-:W-:Y:S01]  /*4870*/  FMUL.FTZ R72, R13.reuse, R72 ;  /* 0x000000480d487220 */ /* 0x040fe20000410000 */
[----:B------:R-:W-:Y:S01]  /*4880*/  F2FP.SATFINITE.E4M3.F32.PACK_AB_MERGE_C R7, R82, R7, RZ ;  /* 0x000000075207723e */ /* 0x000fe200048070ff */
[----:B------:R-:W-:Y:S01]  /*4890*/  FFMA.FTZ R13, R13, R4, -R76 ;  /* 0x000000040d0d7223 */ /* 0x000fe2000001084c */
[----:B------:R-:W-:Y:S01]  /*48a0*/  F2FP.SATFINITE.E4M3.F32.PACK_AB_MERGE_C R11, R11, R86, RZ ;  /* 0x000000560b0b723e */ /* 0x000fe200048070ff */
[----:B------:R-:W-:Y:S01]  /*48b0*/  FFMA.FTZ R72, R69, R4, R72 ;  /* 0x0000000445487223 */ /* 0x000fe20000010048 */
[----:B------:R-:W-:-:S02]  /*48c0*/  F2FP.SATFINITE.E4M3.F32.PACK_AB_MERGE_C R78, R78, R83, RZ ;  /* 0x000000534e4e723e */ /* 0x000fc400048070ff */
[----:B------:R-:W-:Y:S02]  /*48d0*/  F2FP.SATFINITE.E4M3.F32.PACK_AB_MERGE_C R11, R13, R84, R11 ;  /* 0x000000540d0b723e */ /* 0x000fe4000480700b */
[----:B------:R-:W-:Y:S02]  /*48e0*/  F2FP.SATFINITE.E4M3.F32.PACK_AB_MERGE_C R9, R9, R24, R6 ;  /* 0x000000180909723e */ /* 0x000fe40004807006 */
[----:B------:R-:W-:Y:S02]  /*48f0*/  F2FP.SATFINITE.E4M3.F32.PACK_AB_MERGE_C R13, R26, R25, R7 ;  /* 0x000000191a0d723e */ /* 0x000fe40004807007 */
[----:B------:R-:W-:-:S07]  /*4900*/  F2FP.SATFINITE.E4M3.F32.PACK_AB_MERGE_C R15, R72, R79, R78 ;  /* 0x0000004f480f723e */ /* 0x000fce000480704e */
.L_x_15453:
[----:B------:R-:W-:Y:S05]  /*4910*/  BSYNC B1 ;  /* 0x0000000000017941 */ /* 0x000fea0003800000 */
.L_x_15452:
[----:B--2---:R2:W-:Y:S01]  /*4920*/  ST.E.128 desc[UR40][R56.64], R8 ;  /* 0x0000000838007985 */ /* 0x0045e2000c101d28 */
[----:B------:R-:W-:-:S13]  /*4930*/  ISETP.GE.AND P3, PT, R73, R67, PT ;  /* 0x000000434900720c */ /* 0x000fda0003f66270 */
[----:B------:R-:W-:Y:S05]  /*4940*/  @P3 BRA `(.L_x_15441) ;  /* 0x0000000000ec3947 */ /* 0x000fea0003800000 */
[----:B------:R-:W-:-:S04]  /*4950*/  IADD3 R4, P3, R70, R73, RZ ;  /* 0x0000004946047210 */ /* 0x000fc80007f7e0ff */
[----:B------:R-:W-:-:S05]  /*4960*/  LEA.HI.X.SX32 R5, R73, R68, 0x1, P3 ;  /* 0x0000004449057211 */ /* 0x000fca00018f0eff */
[----:B-1----:R1:W-:Y:S01]  /*4970*/  ST.E.128 desc[UR40][R4.64], R12 ;  /* 0x0000000c04007985 */ /* 0x0023e2000c101d28 */
[----:B------:R-:W-:Y:S05]  /*4980*/  BRA `(.L_x_15441) ;  /* 0x0000000000dc7947 */ /* 0x000fea0003800000 */
.L_x_15433:
[----:B------:R-:W-:-:S13]  /*4990*/  ISETP.NE.AND P4, PT, R157, 0x3, PT ;  /* 0x000000039d00780c */ /* 0x000fda0003f85270 */
[----:B------:R-:W-:Y:S05]  /*49a0*/  @!P4 BRA `(.L_x_15454) ;  /* 0x000000000004c947 */ /* 0x000fea0003800000 */
[----:B------:R-:W-:Y:S01]  /*49b0*/  BPT.TRAP 0x1 ;  /* 0x000000040000795c */ /* 0x000fe20000300000 */
.L_x_15454:
[----:B------:R-:W2:Y:S01]  /*49c0*/  LDL R4, [R1+0x14] ;  /* 0x0000140001047983 */ /* 0x000ea20000100800 */
[----:B------:R-:W-:Y:S01]  /*49d0*/  IMAD R65, R19, 0x8, R18 ;  /* 0x0000000813417824 */ /* 0x000fe200078e0212 */
[----:B------:R-:W-:Y:S01]  /*49e0*/  BSSY B1, `(.L_x_15455) ;  /* 0x0000005000017945 */ /* 0x000fe20003800000 */
[----:B------:R-:W-:Y:S02]  /*49f0*/  SHF.R.S32.HI R62, RZ, 0x1f, R60 ;  /* 0x0000001fff3e7819 */ /* 0x000fe4000001143c */
[----:B--2---:R-:W-:-:S04]  /*4a00*/  SHF.L.U32 R66, R4, 0x1f, RZ ;  /* 0x0000001f04427819 */ /* 0x004fc800000006ff */
[----:B------:R-:W0:Y:S02]  /*4a10*/  SYNCS.PHASECHK.TRANS64.TRYWAIT P3, [R65+URZ+0x13290], R66 ;  /* 0x01329042410075a7 */ /* 0x000e24000806017f */
[----:B0-----:R-:W-:Y:S05]  /*4a20*/  @!P3 BRA `(.L_x_15456) ;  /* 0x0000016000c0b947 */ /* 0x001fea0003800000 */
.L_x_15685:
[----:B------:R-:W-:Y:S05]  /*4a30*/  BSYNC B1 ;  /* 0x0000000000017941 */ /* 0x000fea0003800000 */
.L_x_15455:
        /* <DEDUP_REMOVED lines=30> */
.L_x_15689:
[----:B------:R-:W-:Y:S05]  /*4c20*/  @!P3 BRA `(.L_x_15441) ;  /* 0x000000000034b947 */ /* 0x000fea0003800000 */
[----:B------:R-:W4:Y:S01]  /*4c30*/  LDL R6, [R1+0x10] ;  /* 0x0000100001067983 */ /* 0x000f220000100800 */
[----:B------:R-:W-:-:S03]  /*4c40*/  ULDC UR4, c[0x0][0x2f4] ;  /* 0x0000bd0000047ab9 */ /* 0x000fc60000000800 */
[----:B-1----:R-:W5:Y:S01]  /*4c50*/  LDL R4, [R1+0x28] ;  /* 0x0000280001047983 */ /* 0x002f620000100800 */
[----:B------:R-:W-:-:S13]  /*4c60*/  ISETP.GE.AND P3, PT, R16, UR4, PT ;  /* 0x0000000410007c0c */ /* 0x000fda000bf66270 */
[----:B---3--:R-:W-:-:S05]  /*4c70*/  @!P3 IADD3 R10, P5, R16, R14, RZ ;  /* 0x0000000e100ab210 */ /* 0x008fca0007fbe0ff */
[----:B--2---:R-:W-:Y:S01]  /*4c80*/  @!P3 IMAD.X R11, R5, 0x1, R17, P5 ;  /* 0x00000001050bb824 */ /* 0x004fe200028e0611 */
[----:B----4-:R-:W-:-:S13]  /*4c90*/  ISETP.GE.AND P5, PT, R6, UR4, PT ;  /* 0x0000000406007c0c */ /* 0x010fda000bfa6270 */
[----:B------:R-:W-:-:S05]  /*4ca0*/  @!P5 IADD3 R8, P6, R6, R14, RZ ;  /* 0x0000000e0608d210 */ /* 0x000fca0007fde0ff */
[----:B-----5:R-:W-:Y:S02]  /*4cb0*/  @!P5 IMAD.X R9, R5, 0x1, R4, P6 ;  /* 0x000000010509d824 */ /* 0x020fe400030e0604 */
[----:B------:R-:W1:Y:S04]  /*4cc0*/  @!P3 LDS.128 R4, [R61+0xe000] ;  /* 0x00e000003d04b984 */ /* 0x000e680000000c00 */
[----:B-1----:R-:W-:Y:S04]  /*4cd0*/  @!P3 ST.E.128 desc[UR40][R10.64], R4 ;  /* 0x000000040a00b985 */ /* 0x002fe8000c101d28 */
[----:B------:R-:W1:Y:S04]  /*4ce0*/  @!P5 LDS.128 R4, [R58+0xe000] ;  /* 0x00e000003a04d984 */ /* 0x000e680000000c00 */
[----:B-1----:R4:W-:Y:S02]  /*4cf0*/  @!P5 ST.E.128 desc[UR40][R8.64], R4 ;  /* 0x000000040800d985 */ /* 0x0029e4000c101d28 */
.L_x_15441:
[----:B------:R-:W-:Y:S05]  /*4d00*/  BSYNC B0 ;  /* 0x0000000000007941 */ /* 0x000fea0003800000 */
.L_x_15432:
        /* <DEDUP_REMOVED lines=16> */
.L_x_15459:
[----:B------:R-:W-:Y:S05]  /*4e10*/  BSYNC B0 ;  /* 0x0000000000007941 */ /* 0x000fea0003800000 */
.L_x_15458:
[----:B------:R-:W1:Y:S01]  /*4e20*/  SYNCS.PHASECHK.TRANS64.TRYWAIT P4, [R65+URZ+0x132b0], R66 ;  /* 0x0132b042410075a7 */ /* 0x000e62000808017f */
[----:B------:R-:W-:Y:S04]  /*4e30*/  BSSY B0, `(.L_x_15460) ;  /* 0x0000002000007945 */ /* 0x000fe80003800000 */
[----:B-1----:R-:W-:Y:S05]  /*4e40*/  @!P4 BRA `(.L_x_15461) ;  /* 0x000001600010c947 */ /* 0x002fea0003800000 */
.L_x_15690:
[----:B------:R-:W-:Y:S05]  /*4e50*/  BSYNC B0 ;  /* 0x0000000000007941 */ /* 0x000fea0003800000 */
.L_x_15460:
        /* <DEDUP_REMOVED lines=28> */
[----:B------:R-:W-:-:S03]  /*5020*/  ULDC UR4, c[0x0][0x2f4] ;  /* 0x0000bd0000047ab9 */ /* 0x000fc60000000800 */
[----:B------:R-:W5:Y:S01]  /*5030*/  LDL R12, [R1+0x28] ;  /* 0x00002800010c7983 */ /* 0x000f620000100800 */
[----:B------:R-:W-:-:S13]  /*5040*/  ISETP.GE.AND P4, PT, R16, UR4, PT ;  /* 0x0000000410007c0c */ /* 0x000fda000bf86270 */
[----:B----4-:R-:W-:-:S04]  /*5050*/  @!P4 IADD3 R10, P5, R16, R9, RZ ;  /* 0x00000009100ac210 */ /* 0x010fc80007fbe0ff */
[----:B0-----:R-:W-:Y:S02]  /*5060*/  @!P4 IADD3.X R11, R5, R17, RZ, P5, !PT ;  /* 0x00000011050bc210 */ /* 0x001fe40002ffe4ff */
[----:B--2---:R-:W-:-:S13]  /*5070*/  ISETP.GE.AND P5, PT, R8, UR4, PT ;  /* 0x0000000408007c0c */ /* 0x004fda000bfa6270 */
[----:B------:R-:W-:-:S05]  /*5080*/  @!P5 IADD3 R8, P6, R8, R9, RZ ;  /* 0x000000090808d210 */ /* 0x000fca0007fde0ff */
[----:B-----5:R-:W-:Y:S02]  /*5090*/  @!P5 IMAD.X R9, R5, 0x1, R12, P6 ;  /* 0x000000010509d824 */ /* 0x020fe400030e060c */
[----:B------:R-:W0:Y:S04]  /*50a0*/  @!P4 LDS.128 R4, [R61+0x6000] ;  /* 0x006000003d04c984 */ /* 0x000e280000000c00 */
[----:B0-----:R-:W-:Y:S04]  /*50b0*/  @!P4 ST.E.128 desc[UR40][R10.64], R4 ;  /* 0x000000040a00c985 */ /* 0x001fe8000c101d28 */
[----:B------:R-:W0:Y:S04]  /*50c0*/  @!P5 LDS.128 R4, [R58+0x6000] ;  /* 0x006000003a04d984 */ /* 0x000e280000000c00 */
[----:B0-----:R2:W-:Y:S02]  /*50d0*/  @!P5 ST.E.128 desc[UR40][R8.64], R4 ;  /* 0x000000040800d985 */ /* 0x0015e4000c101d28 */
.L_x_15463:
[----:B------:R-:W-:Y:S05]  /*50e0*/  BSYNC B0 ;  /* 0x0000000000007941 */ /* 0x000fea0003800000 */
.L_x_15462:
[----:B0-2---:R-:W2:Y:S01]  /*50f0*/  LDL.LU R5, [R1+0x14] ;  /* 0x0000140001057983 */ /* 0x005ea20000300800 */
[----:B------:R-:W-:Y:S02]  /*5100*/  VIADD R19, R19, 0x1 ;  /* 0x0000000113137836 */ /* 0x000fe40000000000 */
[----:B-1----:R-:W-:Y:S01]  /*5110*/  @!P3 VIADD R65, R65, 0x132c0 ;  /* 0x000132c04141b836 */ /* 0x002fe20000000000 */
[----:B------:R-:W-:Y:S01]  /*5120*/  @!PT LDS RZ, [RZ] ;  /* 0x00000000fffff984 */ /* 0x000fe20000000800 */
[----:B------:R-:W-:Y:S01]  /*5130*/  @!PT LDS RZ, [RZ] ;  /* 0x00000000fffff984 */ /* 0x000fe20000000800 */
[----:B------:R-:W-:Y:S01]  /*5140*/  @!PT LDS RZ, [RZ] ;  /* 0x00000000fffff984 */ /* 0x000fe20000000800 */
[----:B------:R-:W-:Y:S01]  /*5150*/  @!PT LDS RZ, [RZ] ;  /* 0x00000000fffff984 */ /* 0x000fe20000000800 */
[----:B------:R0:W-:Y:S06]  /*5160*/  MEMBAR.ALL.CTA ;  /* 0x0000000000007992 */ /* 0x0001ec0000008000 */
[----:B0-----:R-:W0:Y:S02]  /*5170*/  FENCE.VIEW.ASYNC.S ;  /* 0x00000000000073c6 */ /* 0x001e240000000000 */
[----:B0-----:R0:W-:Y:S01]  /*5180*/  BAR.SYNC.DEFER_BLOCKING R44, 0x80 ;  /* 0x0002002c0000751d */ /* 0x0011e20000010000 */
        /* <DEDUP_REMOVED lines=9> */
.L_x_15427:
[----:B------:R-:W-:Y:S04]  /*5220*/  BSSY B0, `(.L_x_15465) ;  /* 0x0000004000007945 */ /* 0x000fe80003800000 */
[----:B------:R-:W-:Y:S05]  /*5230*/  @P3 BRA `(.L_x_15466) ;  /* 0x0000000000083947 */ /* 0x000fea0003800000 */
[----:B------:R-:W1:Y:S02]  /*5240*/  FENCE.VIEW.ASYNC.G ;  /* 0x00000000000073c6 */ /* 0x000e640000000100 */
[----:B-1----:R-:W-:Y:S06]  /*5250*/  BAR.ARV 0xc, 0x200 ;  /* 0x0308000000007b1d */ /* 0x002fec0000002000 */
.L_x_15466:
[----:B------:R-:W-:Y:S05]  /*5260*/  BSYNC B0 ;  /* 0x0000000000007941 */ /* 0x000fea0003800000 */
.L_x_15465:
[----:B------:R-:W2:Y:S01]  /*5270*/  LDL R0, [R1+0x8] ;  /* 0x0000080001007983 */ /* 0x000ea20000100800 */
[----:B------:R-:W-:Y:S01]  /*5280*/  ULDC.64 UR4, c[0x0][0x990] ;  /* 0x0002640000047ab9 */ /* 0x000fe20000000a00 */
[----:B------:R-:W-:Y:S02]  /*5290*/  ULDC.64 UR6, c[0x0][0x998] ;  /* 0x0002660000067ab9 */ /* 0x000fe40000000a00 */
[----:B------:R-:W2:Y:S04]  /*52a0*/  LDL R2, [R1+0x68] ;  /* 0x0000680001027983 */ /* 0x000ea80000100800 */
[----:B0-----:R-:W2:Y:S01]  /*52b0*/  LDL R5, [R1+0x50] ;  /* 0x0000500001057983 */ /* 0x001ea20000100800 */
[----:B------:R-:W-:Y:S02]  /*52c0*/  ISETP.NE.U32.AND P0, PT, RZ, UR4, PT ;  /* 0x00000004ff007c0c */ /* 0x000fe4000bf05070 */
[----:B------:R-:W-:Y:S01]  /*52d0*/  ISETP.NE.U32.AND P1, PT, RZ, UR6, PT ;  /* 0x00000006ff007c0c */ /* 0x000fe2000bf25070 */
[----:B---3--:R-:W3:Y:S01]  /*52e0*/  LDL R14, [R1+0x34] ;  /* 0x00003400010e7983 */ /* 0x008ee20000100800 */
[----:B------:R-:W-:-:S02]  /*52f0*/  ISETP.NE.AND.EX P0, PT, RZ, UR5, PT, P0 ;  /* 0x00000005ff007c0c */ /* 0x000fc4000bf05300 */
[----:B------:R-:W-:-:S11]  /*5300*/  ISETP.NE.AND.EX P1, PT, RZ, UR7, PT, P1 ;  /* 0x00000007ff007c0c */ /* 0x000fd6000bf25310 */
[----:B------:R-:W0:Y:S08]  /*5310*/  @P0 LDC.64 R6, c[0x0][0x9a8] ;  /* 0x00026a00ff060b82 */ /* 0x000e300000000a00 */
[----:B----4-:R-:W1:Y:S08]  /*5320*/  @P1 LDC.64 R8, c[0x0][0x9b8] ;  /* 0x00026e00ff081b82 */ /* 0x010e700000000a00 */
[----:B------:R-:W4:Y:S08]  /*5330*/  @P0 LDC.64 R10, c[0x0][0x9b0] ;  /* 0x00026c00ff0a0b82 */ /* 0x000f300000000a00 */
[----:B------:R-:W4:Y:S01]  /*5340*/  @P1 LDC.64 R12, c[0x0][0x9c0] ;  /* 0x00027000ff0c1b82 */ /* 0x000f220000000a00 */
[----:B--2---:R-:W-:-:S02]  /*5350*/  IMAD.MOV.U32 R20, RZ, RZ, R0 ;  /* 0x000000ffff147224 */ /* 0x004fc400078e0000 */
[C---:B0-----:R-:W-:Y:S02]  /*5360*/  @P0 IMAD R0, R2.reuse, R6, RZ ;  /* 0x0000000602000224 */ /* 0x041fe400078e02ff */
[----:B-1----:R-:W-:Y:S02]  /*5370*/  @P1 IMAD R4, R2, R8, RZ ;  /* 0x0000000802041224 */ /* 0x002fe400078e02ff */
[C---:B------:R-:W-:Y:S02]  /*5380*/  @P0 IMAD R7, R5.reuse, R7, R0 ;  /* 0x0000000705070224 */ /* 0x040fe400078e0200 */
[----:B------:R-:W-:Y:S01]  /*5390*/  @P0 IMAD.WIDE.U32 R2, R5, R6, RZ ;  /* 0x0000000605020225 */ /* 0x000fe200078e00ff */
[----:B------:R-:W-:-:S03]  /*53a0*/  @P0 SHF.R.S32.HI R15, RZ, 0x1f, R20 ;  /* 0x0000001fff0f0819 */ /* 0x000fc60000011414 */
[----:B------:R-:W-:Y:S01]  /*53b0*/  @P0 IMAD.IADD R3, R3, 0x1, R7 ;  /* 0x0000000103030824 */ /* 0x000fe200078e0207 */
[----:B------:R-:W-:Y:S01]  /*53c0*/  @P1 SHF.R.S32.HI R7, RZ, 0x1f, R20 ;  /* 0x0000001fff071819 */ /* 0x000fe20000011414 */
[C---:B------:R-:W-:Y:S02]  /*53d0*/  @P1 IMAD R9, R5.reuse, R9, R4 ;  /* 0x0000000905091224 */ /* 0x040fe400078e0204 */
[----:B------:R-:W-:-:S04]  /*53e0*/  @P1 IMAD.WIDE.U32 R4, R5, R8, RZ ;  /* 0x0000000805041225 */ /* 0x000fc800078e00ff */
[----:B----4-:R-:W-:Y:S02]  /*53f0*/  @P0 IMAD R0, R15, R10, RZ ;  /* 0x0000000a0f000224 */ /* 0x010fe400078e02ff */
        /* <DEDUP_REMOVED lines=24> */
[----:B------:R-:W-:-:S04]  /*5580*/  IMAD.IADD R7, R30, 0x1, R7 ;  /* 0x000000011e077824 */ /* 0x000fc800078e0207 */
[----:B------:R-:W-:-:S05]  /*5590*/  IMAD.HI R7, R7, 0x66666667, RZ ;  /* 0x6666666707077827 */ /* 0x000fca00078e02ff */
[----:B------:R-:W-:-:S04]  /*55a0*/  SHF.R.U32.HI R2, RZ, 0x1f, R7 ;  /* 0x0000001fff027819 */ /* 0x000fc80000011607 */
[----:B------:R-:W-:-:S04]  /*55b0*/  LEA.HI.SX32 R7, R7, R2, 0x1a ;  /* 0x0000000207077211 */ /* 0x000fc800078fd2ff */
[----:B------:R-:W-:-:S04]  /*55c0*/  VIMNMX R104, R104, R7, PT ;  /* 0x0000000768687248 */ /* 0x000fc80003fe0100 */
[----:B------:R-:W-:Y:S02]  /*55d0*/  ISETP.GE.AND P1, PT, R104, 0x1, PT ;  /* 0x000000016800780c */ /* 0x000fe40003f26270 */
[----:B------:R-:W-:Y:S02]  /*55e0*/  CS2R R20, SRZ ;  /* 0x0000000000147805 */ /* 0x000fe4000001ff00 */
[----:B------:R-:W-:Y:S02]  /*55f0*/  PLOP3.LUT P0, PT, PT, PT, PT, 0x80, 0x0 ;  /* 0x000000000000781c */ /* 0x000fe40003f0f070 */
[----:B------:R-:W-:Y:S02]  /*5600*/  CS2R R54, SRZ ;  /* 0x0000000000367805 */ /* 0x000fe4000001ff00 */
[----:B-1----:R-:W-:Y:S02]  /*5610*/  CS2R R4, SRZ ;  /* 0x0000000000047805 */ /* 0x002fe4000001ff00 */
        /* <DEDUP_REMOVED lines=50> */
.L_x_15469:
[----:B------:R-:W-:Y:S05]  /*5940*/  BSYNC B6 ;  /* 0x0000000000067941 */ /* 0x000fea0003800000 */
.L_x_15468:
        /* <DEDUP_REMOVED lines=13> */
.L_x_15473:
[----:B-1----:R1:W2:Y:S02]  /*5a20*/  SYNCS.PHASECHK.TRANS64.TRYWAIT P0, [R18+URZ+0x13200], R3 ;  /* 0x01320003120075a7 */ /* 0x0022a4000800017f */
[----:B--2---:R-:W-:Y:S05]  /*5a30*/  @!P0 NANOSLEEP.SYNCS 0x989680 ;  /* 0x009896800000895d */ /* 0x004fea0003900000 */
[----:B------:R-:W2:Y:S02]  /*5a40*/  @!P0 SYNCS.PHASECHK.TRANS64 P0, [R18+URZ+0x13200], R3 ;  /* 0x01320003120085a7 */ /* 0x000ea4000800007f */
[----:B--2---:R-:W-:Y:S05]  /*5a50*/  @!P0 BRA `(.L_x_15473) ;  /* 0xfffffffc00f08947 */ /* 0x004fea000383ffff */
.L_x_15472:
[----:B------:R-:W-:Y:S05]  /*5a60*/  BSYNC B0 ;  /* 0x0000000000007941 */ /* 0x000fea0003800000 */
.L_x_15471:
[----:B------:R-:W-:Y:S05]  /*5a70*/  BRA `(.L_x_15474) ;  /* 0x0000002c00187947 */ /* 0x000fea0003800000 */
.L_x_15470:
        /* <DEDUP_REMOVED lines=30> */
.L_x_15476:
[----:B------:R-:W-:Y:S05]  /*5c60*/  BSYNC B6 ;  /* 0x0000000000067941 */ /* 0x000fea0003800000 */
.L_x_15475:
[----:B------:R-:W0:Y:S01]  /*5c70*/  S2R R20, SR_TID.X ;  /* 0x0000000000147919 */ /* 0x000e220000002100 */
[----:B------:R-:W-:Y:S01]  /*5c80*/  ULDC.U8 UR4, c[0x0][0x410] ;  /* 0x0001040000047ab9 */ /* 0x000fe20000000000 */
[----:B0-----:R-:W-:Y:S02]  /*5c90*/  VIADD R21, R20, 0xffffff80 ;  /* 0xffffff8014157836 */ /* 0x001fe40000000000 */
[----:B------:R-:W2:Y:S01]  /*5ca0*/  LDL R20, [R1+0x34] ;  /* 0x0000340001147983 */ /* 0x000ea20000100800 */
[----:B------:R-:W-:Y:S01]  /*5cb0*/  ISETP.NE.AND P0, PT, RZ, UR4, PT ;  /* 0x00000004ff007c0c */ /* 0x000fe2000bf05270 */
[----:B------:R-:W-:Y:S01]  /*5cc0*/  BSSY B0, `(.L_x_15477) ;  /* 0x0000299000007945 */ /* 0x000fe20003800000 */
[----:B------:R-:W-:-:S04]  /*5cd0*/  LEA.HI R28, R21, R21, RZ, 0x1 ;  /* 0x00000015151c7211 */ /* 0x000fc800078f08ff */
[----:B------:R-:W-:-:S05]  /*5ce0*/  SHF.R.S32.HI R28, RZ, 0x1, R28 ;  /* 0x00000001ff1c7819 */ /* 0x000fca000001141c */
[----:B--2---:R-:W-:Y:S02]  /*5cf0*/  IMAD.IADD R10, R28, 0x1, R20 ;  /* 0x000000011c0a7824 */ /* 0x004fe400078e0214 */
        /* <DEDUP_REMOVED lines=33> */
.L_x_15696:
[----:B0-----:R-:W5:Y:S04]  /*5f10*/  LDL R5, [R1+0xc] ;  /* 0x00000c0001057983 */ /* 0x001f680000100800 */
        /* <DEDUP_REMOVED lines=9> */
[----:B------:R-:W-:-:S04]  /*5fb0*/  LOP3.LUT R5, R5, 0xfffffffe, RZ, 0xc0, !PT ;  /* 0xfffffffe05057812 */ /* 0x000fc800078ec0ff */
[----:B------:R-:W-:-:S04]  /*5fc0*/  IADD3 R5, R6, -R5, RZ ;  /* 0x8000000506057210 */ /* 0x000fc80007ffe0ff */
[----:B------:R-:W-:Y:S01]  /*5fd0*/  SHF.L.U32 R5, R5, 0x1f, RZ ;  /* 0x0000001f05057819 */ /* 0x000fe200000006ff */
[----:B------:R-:W-:Y:S06]  /*5fe0*/  @P0 BRA `(.L_x_15481) ;  /* 0x00000000005c0947 */ /* 0x000fec0003800000 */
[----:B------:R-:W2:Y:S01]  /*5ff0*/  LDL.64 R30, [R1+0x18] ;  /* 0x00001800011e7983 */ /* 0x000ea20000100a00 */
[----:B------:R-:W-:-:S03]  /*6000*/  ULDC UR4, c[0x0][0x3f4] ;  /* 0x0000fd0000047ab9 */ /* 0x000fc60000000800 */
[----:B------:R-:W3:Y:S04]  /*6010*/  LDL R15, [R1+0x2c] ;  /* 0x00002c00010f7983 */ /* 0x000ee80000100800 */
[----:B------:R-:W1:Y:S01]  /*6020*/  LDL R26, [R1+0x78] ;  /* 0x00007800011a7983 */ /* 0x000e620000100800 */
[----:B------:R-:W-:Y:S02]  /*6030*/  CS2R R10, SRZ ;  /* 0x00000000000a7805 */ /* 0x000fe4000001ff00 */
[----:B------:R-:W-:Y:S02]  /*6040*/  CS2R R8, SRZ ;  /* 0x0000000000087805 */ /* 0x000fe4000001ff00 */
[----:B------:R-:W-:Y:S02]  /*6050*/  CS2R R20, SRZ ;  /* 0x0000000000147805 */ /* 0x000fe4000001ff00 */
[----:B------:R-:W-:-:S02]  /*6060*/  CS2R R12, SRZ ;  /* 0x00000000000c7805 */ /* 0x000fc4000001ff00 */
[----:B--2---:R-:W-:Y:S02]  /*6070*/  ISETP.GE.AND P4, PT, R30, UR4, PT ;  /* 0x000000041e007c0c */ /* 0x004fe4000bf86270 */
[----:B---3--:R-:W-:-:S11]  /*6080*/  ISETP.GE.AND P5, PT, R15, UR4, PT ;  /* 0x000000040f007c0c */ /* 0x008fd6000bfa6270 */
[CC--:B------:R-:W-:Y:S02]  /*6090*/  @!P4 IADD3 R6, P0, R30.reuse, R3.reuse, RZ ;  /* 0x000000031e06c210 */ /* 0x0c0fe40007f1e0ff */
[C---:B------:R-:W-:Y:S02]  /*60a0*/  @!P5 IADD3 R24, P2, R15.reuse, R3, RZ ;  /* 0x000000030f18d210 */ /* 0x040fe40007f5e0ff */
[----:B------:R-:W-:Y:S02]  /*60b0*/  @!P4 SHF.R.S32.HI R3, RZ, 0x1f, R30 ;  /* 0x0000001fff03c819 */ /* 0x000fe4000001141e */
[-C--:B----4-:R-:W-:Y:S01]  /*60c0*/  @!P4 IADD3 R30, P1, R30, R14.reuse, RZ ;  /* 0x0000000e1e1ec210 */ /* 0x090fe20007f3e0ff */
[C-C-:B-1----:R-:W-:Y:S01]  /*60d0*/  @!P5 IMAD.X R25, R0.reuse, 0x1, R26.reuse, P2 ;  /* 0x000000010019d824 */ /* 0x142fe200010e061a */
[----:B------:R-:W-:Y:S01]  /*60e0*/  @!P5 IADD3 R14, P3, R15, R14, RZ ;  /* 0x0000000e0f0ed210 */ /* 0x000fe20007f7e0ff */
[--C-:B------:R-:W-:Y:S02]  /*60f0*/  @!P4 IMAD.X R7, R0, 0x1, R3.reuse, P0 ;  /* 0x000000010007c824 */ /* 0x100fe400000e0603 */
[C---:B------:R-:W-:Y:S01]  /*6100*/  @!P4 IMAD.X R31, R4.reuse, 0x1, R3, P1 ;  /* 0x00000001041fc824 */ /* 0x040fe200008e0603 */
[----:B------:R0:W5:Y:S01]  /*6110*/  @!P5 LD.E.64 R10, desc[UR40][R24.64] ;  /* 0x00000028180ad980 */ /* 0x000162000c101b00 */
[----:B------:R-:W-:-:S03]  /*6120*/  @!P5 IMAD.X R15, R4, 0x1, R26, P3 ;  /* 0x00000001040fd824 */ /* 0x000fc600018e061a */
[----:B------:R0:W5:Y:S04]  /*6130*/  @!P4 LD.E.64 R20, desc[UR40][R6.64] ;  /* 0x000000280614c980 */ /* 0x000168000c101b00 */
[----:B------:R0:W5:Y:S04]  /*6140*/  @!P5 LD.E.64 R8, desc[UR40][R14.64] ;  /* 0x000000280e08d980 */ /* 0x000168000c101b00 */
[----:B------:R0:W5:Y:S02]  /*6150*/  @!P4 LD.E.64 R12, desc[UR40][R30.64] ;  /* 0x000000281e0cc980 */ /* 0x000164000c101b00 */
.L_x_15481:
[----:B------:R-:W-:Y:S05]  /*6160*/  BSYNC B1 ;  /* 0x0000000000017941 */ /* 0x000fea0003800000 */
.L_x_15480:
[----:B-1----:R-:W2:Y:S01]  /*6170*/  LDL.LU R0, [R1+0x4] ;  /* 0x0000040001007983 */ /* 0x002ea20000300800 */
[----:B------:R-:W1:Y:S01]  /*6180*/  SYNCS.PHASECHK.TRANS64.TRYWAIT P0, [R18+URZ+0x13200], R5 ;  /* 0x01320005120075a7 */ /* 0x000e62000800017f */
[----:B------:R-:W-:Y:S01]  /*6190*/  BSSY B1, `(.L_x_15482) ;  /* 0x0000005000017945 */ /* 0x000fe20003800000 */
[----:B--2---:R-:W-:-:S05]  /*61a0*/  IMAD R0, R0, -0xc0, R27 ;  /* 0xffffff4000007824 */ /* 0x004fca00078e021b */
[----:B------:R-:W-:-:S04]  /*61b0*/  VIMNMX R0, R0, 0xc0, PT ;  /* 0x000000c000007848 */ /* 0x000fc80003fe0100 */
[----:B------:R-:W-:Y:S01]  /*61c0*/  ISETP.GE.AND P1, PT, R28, R0, PT ;  /* 0x000000001c00720c */ /* 0x000fe20003f26270 */
[----:B-1----:R-:W-:-:S12]  /*61d0*/  @!P0 BRA `(.L_x_15483) ;  /* 0x0000014c00ac8947 */ /* 0x002fd80003800000 */
.L_x_15697:
[----:B------:R-:W-:Y:S05]  /*61e0*/  BSYNC B1 ;  /* 0x0000000000017941 */ /* 0x000fea0003800000 */
.L_x_15482:
[----:B------:R-:W-:Y:S05]  /*61f0*/  @P1 BRA `(.L_x_15484) ;  /* 0x0000002400141947 */ /* 0x000fea0003800000 */
[----:B0-----:R-:W2:Y:S01]  /*6200*/  LDL.64 R6, [R1+0x18] ;  /* 0x0000180001067983 */ /* 0x001ea20000100a00 */
[----:B------:R-:W2:Y:S03]  /*6210*/  LDC R0, c[0x0][0x3f4] ;  /* 0x0000fd00ff007b82 */ /* 0x000ea60000000800 */
[----:B------:R-:W3:Y:S04]  /*6220*/  LDL R3, [R1+0x2c] ;  /* 0x00002c0001037983 */ /* 0x000ee80000100800 */
[----:B------:R0:W5:Y:S01]  /*6230*/  LDL R36, [R1+0x30] ;  /* 0x0000300001247983 */ /* 0x0001620000100800 */
[----:B------:R-:W-:Y:S01]  /*6240*/  BSSY B1, `(.L_x_15485) ;  /* 0x000007b000017945 */ /* 0x000fe20003800000 */
[----:B--2---:R-:W-:-:S02]  /*6250*/  ISETP.GE.AND P0, PT, R6, R0, PT ;  /* 0x000000000600720c */ /* 0x004fc40003f06270 */
[----:B---3--:R-:W-:-:S11]  /*6260*/  ISETP.GE.AND P1, PT, R3, R0, PT ;  /* 0x000000000300720c */ /* 0x008fd60003f26270 */
[----:B0-----:R-:W-:Y:S05]  /*6270*/  @P0 BRA `(.L_x_15486) ;  /* 0x0000000400dc0947 */ /* 0x001fea0003800000 */
[----:B-----5:R-:W-:Y:S01]  /*6280*/  IMAD.IADD R0, R18, 0x1, R36 ;  /* 0x0000000112007824 */ /* 0x020fe200078e0224 */
[----:B----4-:R-:W-:Y:S02]  /*6290*/  SHF.R.U32.HI R14, RZ, 0x8, R20 ;  /* 0x00000008ff0e7819 */ /* 0x010fe40000011614 */
[----:B------:R-:W-:Y:S02]  /*62a0*/  LOP3.LUT R3, R20, 0xff, RZ, 0xc0, !PT ;  /* 0x000000ff14037812 */ /* 0x000fe400078ec0ff */
[----:B-1----:R-:W0:Y:S01]  /*62b0*/  LDS.128 R4, [R0+0xb000] ;  /* 0x00b0000000047984 */ /* 0x002e220000000c00 */
        /* <DEDUP_REMOVED lines=115> */
.L_x_15486:
[----:B------:R-:W-:Y:S05]  /*69f0*/  BSYNC B1 ;  /* 0x0000000000017941 */ /* 0x000fea0003800000 */
.L_x_15485:
[----:B------:R-:W-:Y:S05]  /*6a00*/  @P1 BRA `(.L_x_15484) ;  /* 0x0000001c00101947 */ /* 0x000fea0003800000 */
[----:B0-----:R-:W2:Y:S01]  /*6a10*/  LDL R0, [R1+0x70] ;  /* 0x0000700001007983 */ /* 0x001ea20000100800 */
[----:B-----5:R-:W-:Y:S01]  /*6a20*/  IMAD.IADD R3, R18, 0x1, R36 ;  /* 0x0000000112037824 */ /* 0x020fe200078e0224 */
[----:B------:R-:W-:Y:S02]  /*6a30*/  SHF.R.U32.HI R13, RZ, 0x8, R11 ;  /* 0x00000008ff0d7819 */ /* 0x000fe4000001160b */
[----:B------:R-:W-:Y:S02]  /*6a40*/  SHF.R.U32.HI R24, RZ, 0x8, R9 ;  /* 0x00000008ff187819 */ /* 0x000fe40000011609 */
[----:B------:R-:W-:Y:S02]  /*6a50*/  SHF.R.U32.HI R15, RZ, 0x8, R8 ;  /* 0x00000008ff0f7819 */ /* 0x000fe40000011608 */
[----:B----4-:R-:W-:Y:S02]  /*6a60*/  LOP3.LUT R14, R11, 0xff, RZ, 0xc0, !PT ;  /* 0x000000ff0b0e7812 */ /* 0x010fe400078ec0ff */
[----:B------:R-:W-:-:S02]  /*6a70*/  LOP3.LUT R25, R9, 0xff, RZ, 0xc0, !PT ;  /* 0x000000ff09197812 */ /* 0x000fc400078ec0ff */
        /* <DEDUP_REMOVED lines=24> */
[----:B--2---:R-:W-:Y:S01]  /*6c00*/  LOP3.LUT P0, RZ, R0, 0x2, RZ, 0xc0, !PT ;  /* 0x0000000200ff7812 */ /* 0x004fe2000780c0ff */
[----:B------:R-:W-:-:S12]  /*6c10*/  VIADD R0, R3, 0x20 ;  /* 0x0000002003007836 */ /* 0x000fd80000000000 */
[----:B------:R-:W-:Y:S01]  /*6c20*/  @P0 VIADD R0, R3, 0xffffffe0 ;  /* 0xffffffe003000836 */ /* 0x000fe20000000000 */
[----:B------:R-:W-:-:S04]  /*6c30*/  SHF.R.U32.HI R3, RZ, 0x8, R10 ;  /* 0x00000008ff037819 */ /* 0x000fc8000001160a */
[----:B-1----:R-:W0:Y:S01]  /*6c40*/  LDS.128 R4, [R0+0xb000] ;  /* 0x00b0000000047984 */ /* 0x002e220000000c00 */
        /* <DEDUP_REMOVED lines=92> */
.L_x_15478:
[----:B------:R-:W0:Y:S01]  /*7210*/  LDC R9, c[0x0][0x448] ;  /* 0x00011200ff097b82 */ /* 0x000e220000000800 */
        /* <DEDUP_REMOVED lines=17> */
[C---:B------:R-:W-:Y:S01]  /*7330*/  IMAD R13, R3.reuse, UR5, R8 ;  /* 0x00000005030d7c24 */ /* 0x040fe2000f8e0208 */
[----:B------:R-:W-:Y:S01]  /*7340*/  ULDC.64 UR4, c[0x0][0x3e8] ;  /* 0x0000fa0000047ab9 */ /* 0x000fe20000000a00 */
[----:B------:R-:W-:Y:S01]  /*7350*/  IMAD R8, R0, UR6, RZ ;  /* 0x0000000600087c24 */ /* 0x000fe2000f8e02ff */
[----:B------:R-:W-:Y:S01]  /*7360*/  IADD3 R21, P0, R4, UR4, RZ ;  /* 0x0000000404157c10 */ /* 0x000fe2000ff1e0ff */
[----:B------:R-:W-:Y:S01]  /*7370*/  UMOV UR4, 0xffffffff ;  /* 0xffffffff00047882 */ /* 0x000fe20000000000 */
[----:B------:R-:W-:Y:S01]  /*7380*/  IADD3 R0, P1, R6, UR8, RZ ;  /* 0x0000000806007c10 */ /* 0x000fe2000ff3e0ff */
[----:B------:R-:W-:Y:S01]  /*7390*/  IMAD R25, R3, UR7, R8 ;  /* 0x0000000703197c24 */ /* 0x000fe2000f8e0208 */
[----:B------:R-:W-:-:S04]  /*73a0*/  IADD3.X R13, R5, UR5, R13, P0, !PT ;  /* 0x00000005050d7c10 */ /* 0x000fc800087fe40d */
[----:B------:R-:W-:Y:S01]  /*73b0*/  IADD3.X R25, R7, UR9, R25, P1, !PT ;  /* 0x0000000907197c10 */ /* 0x000fe20008ffe419 */
[----:B------:R-:W-:Y:S06]  /*73c0*/  BRA.DIV UR4, `(.L_x_15487) ;  /* 0x0000013e04447947 */ /* 0x000fec000b800000 */
[----:B------:R0:W1:Y:S04]  /*73d0*/  SHFL.IDX PT, R3, R13, RZ, 0x1e1f ;  /* 0x001e1fff0d037589 */ /* 0x00006800000e0000 */
[----:B------:R-:W2:Y:S04]  /*73e0*/  SHFL.IDX PT, R21, R21, RZ, 0x1e1f ;  /* 0x001e1fff15157589 */ /* 0x000ea800000e0000 */
[----:B------:R-:W3:Y:S04]  /*73f0*/  SHFL.IDX PT, R25, R25, RZ, 0x1e1f ;  /* 0x001e1fff19197589 */ /* 0x000ee800000e0000 */
[----:B------:R0:W4:Y:S02]  /*7400*/  SHFL.IDX PT, R14, R0, RZ, 0x1e1f ;  /* 0x001e1fff000e7589 */ /* 0x00012400000e0000 */
.L_x_15703:
[----:B0-----:R-:W5:Y:S01]  /*7410*/  LDL R0, [R1+0xc] ;  /* 0x00000c0001007983 */ /* 0x001f620000100800 */
[----:B------:R-:W0:Y:S03]  /*7420*/  LDC R33, c[0x0][0x3f4] ;  /* 0x0000fd00ff217b82 */ /* 0x000e260000000800 */
[----:B------:R-:W2:Y:S01]  /*7430*/  LDL R4, [R1+0x64] ;  /* 0x0000640001047983 */ /* 0x000ea20000100800 */
[----:B------:R-:W-:Y:S01]  /*7440*/  BSSY B1, `(.L_x_15488) ;  /* 0x0000016000017945 */ /* 0x000fe20003800000 */
[----:B------:R-:W-:Y:S01]  /*7450*/  CS2R R6, SRZ ;  /* 0x0000000000067805 */ /* 0x000fe2000001ff00 */
[----:B-----5:R-:W-:Y:S01]  /*7460*/  IMAD R31, R0, R9, RZ ;  /* 0x00000009001f7224 */ /* 0x020fe200078e02ff */
[----:B------:R-:W-:Y:S02]  /*7470*/  CS2R R8, SRZ ;  /* 0x0000000000087805 */ /* 0x000fe4000001ff00 */
[----:B--2---:R-:W-:-:S02]  /*7480*/  LEA.HI R0, R4, R4, RZ, 0x1 ;  /* 0x0000000404007211 */ /* 0x004fc400078f08ff */
[----:B------:R-:W-:Y:S02]  /*7490*/  ISETP.GE.AND P0, PT, R10, R31, PT ;  /* 0x0000001f0a00720c */ /* 0x000fe40003f06270 */
[----:B------:R-:W-:Y:S02]  /*74a0*/  CS2R R10, SRZ ;  /* 0x00000000000a7805 */ /* 0x000fe4000001ff00 */
[----:B------:R-:W-:-:S05]  /*74b0*/  LOP3.LUT R0, R0, 0xfffffffe, RZ, 0xc0, !PT ;  /* 0xfffffffe00007812 */ /* 0x000fca00078ec0ff */
[----:B------:R-:W-:Y:S01]  /*74c0*/  IMAD.IADD R0, R4, 0x1, -R0 ;  /* 0x0000000104007824 */ /* 0x000fe200078e0a00 */
[----:B------:R-:W-:-:S04]  /*74d0*/  CS2R R4, SRZ ;  /* 0x0000000000047805 */ /* 0x000fc8000001ff00 */
        /* <DEDUP_REMOVED lines=12> */
.L_x_15489:
[----:B------:R-:W-:Y:S05]  /*75a0*/  BSYNC B1 ;  /* 0x0000000000017941 */ /* 0x000fea0003800000 */
.L_x_15488:
[----:B------:R-:W1:Y:S01]  /*75b0*/  S2R R0, SR_TID.X ;  /* 0x0000000000007919 */ /* 0x000e620000002100 */
[----:B------:R-:W2:Y:S01]  /*75c0*/  SYNCS.PHASECHK.TRANS64.TRYWAIT P1, [R18+URZ+0x13200], R27 ;  /* 0x0132001b120075a7 */ /* 0x000ea2000802017f */
[----:B-1----:R-:W-:Y:S02]  /*75d0*/  VIADD R3, R0, 0xffffff80 ;  /* 0xffffff8000037836 */ /* 0x002fe40000000000 */
        /* <DEDUP_REMOVED lines=8> */
[----:B--2---:R-:W-:-:S12]  /*7660*/  @!P1 BRA `(.L_x_15491) ;  /* 0x0000013c00089947 */ /* 0x004fd80003800000 */
.L_x_15704:
[----:B------:R-:W-:Y:S05]  /*7670*/  BSYNC B1 ;  /* 0x0000000000017941 */ /* 0x000fea0003800000 */
.L_x_15490:
[----:B------:R-:W-:Y:S05]  /*7680*/  @P0 BRA `(.L_x_15484) ;  /* 0x0000000c00f00947 */ /* 0x000fea0003800000 */
[----:B------:R-:W2:Y:S04]  /*7690*/  LDL R39, [R1+0x3c] ;  /* 0x00003c0001277983 */ /* 0x000ea80000100800 */
[----:B------:R-:W3:Y:S04]  /*76a0*/  LDL R34, [R1+0x40] ;  /* 0x0000400001227983 */ /* 0x000ee80000100800 */
[----:B------:R-:W3:Y:S04]  /*76b0*/  LDL R32, [R1+0x44] ;  /* 0x0000440001207983 */ /* 0x000ee80000100800 */
[----:B------:R-:W3:Y:S01]  /*76c0*/  LDL R50, [R1+0x7c] ;  /* 0x00007c0001327983 */ /* 0x000ee20000100800 */
[----:B-----5:R-:W-:-:S02]  /*76d0*/  SHF.R.U32.HI R0, RZ, 0x8, R4 ;  /* 0x00000008ff007819 */ /* 0x020fc40000011604 */
[----:B------:R-:W-:Y:S02]  /*76e0*/  LOP3.LUT R3, R4, 0xff, RZ, 0xc0, !PT ;  /* 0x000000ff04037812 */ /* 0x000fe400078ec0ff */
[----:B------:R-:W-:Y:S02]  /*76f0*/  LOP3.LUT R0, R0, 0xff, RZ, 0xc0, !PT ;  /* 0x000000ff00007812 */ /* 0x000fe400078ec0ff */
[----:B------:R-:W-:Y:S02]  /*7700*/  SHF.R.U32.HI R25, RZ, 0x8, R5 ;  /* 0x00000008ff197819 */ /* 0x000fe40000011605 */
        /* <DEDUP_REMOVED lines=8> */
[----:B------:R-:W-:Y:S02]  /*7790*/  SHF.R.U32.HI R21, RZ, 0x8, R8 ;  /* 0x00000008ff157819 */ /* 0x000fe40000011608 */
[----:B------:R-:W-:-:S02]  /*77a0*/  PRMT R31, R3, 0x7604, R12 ;  /* 0x00007604031f7816 */ /* 0x000fc4000000000c */
[----:B------:R-:W-:Y:S02]  /*77b0*/  LOP3.LUT R24, R8, 0xff, RZ, 0xc0, !PT ;  /* 0x000000ff08187812 */ /* 0x000fe400078ec0ff */
[----:B------:R-:W-:Y:S02]  /*77c0*/  LOP3.LUT R21, R21, 0xff, RZ, 0xc0, !PT ;  /* 0x000000ff15157812 */ /* 0x000fe400078ec0ff */
[----:B------:R-:W-:Y:S02]  /*77d0*/  SHF.R.U32.HI R3, RZ, 0x8, R10 ;  /* 0x00000008ff037819 */ /* 0x000fe4000001160a */
[----:B------:R-:W-:Y:S02]  /*77e0*/  PRMT R37, R21, 0x7604, R24 ;  /* 0x0000760415257816 */ /* 0x000fe40000000018 */
[----:B-1----:R-:W-:Y:S02]  /*77f0*/  SHF.R.U32.HI R27, RZ, 0x8, R11 ;  /* 0x00000008ff1b7819 */ /* 0x002fe4000001160b */
[----:B------:R-:W-:-:S02]  /*7800*/  LOP3.LUT R25, R3, 0xff, RZ, 0xc0, !PT ;  /* 0x000000ff03197812 */ /* 0x000fc400078ec0ff */
[----:B------:R-:W-:Y:S02]  /*7810*/  SHF.R.U32.HI R21, RZ, 0x8, R9 ;  /* 0x00000008ff157819 */ /* 0x000fe40000011609 */
[----:B----4-:R-:W-:Y:S02]  /*7820*/  SHF.R.U32.HI R14, RZ, 0x8, R7 ;  /* 0x00000008ff0e7819 */ /* 0x010fe40000011607 */
        /* <DEDUP_REMOVED lines=9> */
[----:B--2---:R-:W-:-:S02]  /*78c0*/  LOP3.LUT R0, R39, 0x30, R0, 0xf8, !PT ;  /* 0x0000003027007812 */ /* 0x004fc400078ef800 */
[----:B------:R-:W-:Y:S02]  /*78d0*/  PRMT R39, R21, 0x7604, R24 ;  /* 0x0000760415277816 */ /* 0x000fe40000000018 */
[----:B---3--:R-:W-:Y:S02]  /*78e0*/  LOP3.LUT R3, R0, R34, RZ, 0x3c, !PT ;  /* 0x0000002200037212 */ /* 0x008fe400078e3cff */
[----:B------:R-:W-:Y:S02]  /*78f0*/  PRMT R34, R27, 0x7604, R30 ;  /* 0x000076041b227816 */ /* 0x000fe4000000001e */
[----:B------:R-:W-:Y:S02]  /*7900*/  IADD3 R0, R18, R32, R3 ;  /* 0x0000002012007210 */ /* 0x000fe40007ffe003 */
[----:B------:R-:W-:Y:S01]  /*7910*/  SHF.R.U32.HI R21, RZ, 0x10, R5 ;  /* 0x00000010ff157819 */ /* 0x000fe20000011605 */
[----:B------:R-:W-:Y:S01]  /*7920*/  LDS.128 R12, [R50+0xb000] ;  /* 0x00b00000320c7984 */ /* 0x000fe20000000c00 */
[----:B------:R-:W-:-:S02]  /*7930*/  SHF.R.U32.HI R3, RZ, 0x10, R4 ;  /* 0x00000010ff037819 */ /* 0x000fc40000011604 */
[----:B------:R-:W-:Y:S01]  /*7940*/  SHF.R.U32.HI R30, RZ, 0x10, R6 ;  /* 0x00000010ff1e7819 */ /* 0x000fe20000011606 */
[----:B------:R-:W0:Y:S01]  /*7950*/  LDS.128 R24, [R0+0xb000] ;  /* 0x00b0000000187984 */ /* 0x000e220000000c00 */
[----:B------:R-:W-:Y:S02]  /*7960*/  LOP3.LUT R21, R21, 0xff, RZ, 0xc0, !PT ;  /* 0x000000ff15157812 */ /* 0x000fe400078ec0ff */
[----:B------:R-:W-:Y:S02]  /*7970*/  LOP3.LUT R3, R3, 0xff, RZ, 0xc0, !PT ;  /* 0x000000ff03037812 */ /* 0x000fe400078ec0ff */
[----:B------:R-:W-:Y:S02]  /*7980*/  LOP3.LUT R30, R30, 0xff, RZ, 0xc0, !PT ;  /* 0x000000ff1e1e7812 */ /* 0x000fe400078ec0ff */
[----:B------:R-:W-:Y:S02]  /*7990*/  PRMT R21, R21, 0x7054, R28 ;  /* 0x0000705415157816 */ /* 0x000fe4000000001c */
[----:B------:R-:W-:-:S02]  /*79a0*/  SHF.R.U32.HI R28, RZ, 0x10, R9 ;  /* 0x00000010ff1c7819 */ /* 0x000fc40000011609 */
[----:B------:R-:W-:Y:S02]  /*79b0*/  PRMT R3, R3, 0x7054, R20 ;  /* 0x0000705403037816 */ /* 0x000fe40000000014 */
[----:B------:R-:W-:Y:S02]  /*79c0*/  PRMT R33, R30, 0x7054, R31 ;  /* 0x000070541e217816 */ /* 0x000fe4000000001f */
[----:B------:R-:W-:Y:S02]  /*79d0*/  SHF.R.U32.HI R20, RZ, 0x10, R8 ;  /* 0x00000010ff147819 */ /* 0x000fe40000011608 */
[----:B------:R-:W-:Y:S02]  /*79e0*/  SHF.R.U32.HI R30, RZ, 0x10, R10 ;  /* 0x00000010ff1e7819 */ /* 0x000fe4000001160a */
        /* <DEDUP_REMOVED lines=9> */
[----:B------:R-:W-:Y:S02]  /*7a80*/  PRMT R43, R31, 0x7054, R34 ;  /* 0x000070541f2b7816 */ /* 0x000fe40000000022 */
[----:B------:R-:W-:Y:S02]  /*7a90*/  LOP3.LUT R39, R39, 0xff000000, R9, 0xf8, !PT ;  /* 0xff00000027277812 */ /* 0x000fe400078ef809 */
[----:B------:R-:W-:Y:S02]  /*7aa0*/  LOP3.LUT R31, R21, 0xff000000, R5, 0xf8, !PT ;  /* 0xff000000151f7812 */ /* 0x000fe400078ef805 */
[----:B------:R-:W-:Y:S02]  /*7ab0*/  LOP3.LUT R20, R3, 0xff000000, R4, 0xf8, !PT ;  /* 0xff00000003147812 */ /* 0x000fe400078ef804 */
[----:B------:R-:W-:-:S02]  /*7ac0*/  LOP3.LUT R28, R37, 0xff000000, R8, 0xf8, !PT ;  /* 0xff000000251c7812 */ /* 0x000fc400078ef808 */
[----:B------:R-:W-:Y:S02]  /*7ad0*/  LOP3.LUT R4, R41, 0xff000000, R10, 0xf8, !PT ;  /* 0xff00000029047812 */ /* 0x000fe400078ef80a */
[----:B------:R-:W-:Y:S02]  /*7ae0*/  LOP3.LUT R32, R32, 0xff, RZ, 0xc0, !PT ;  /* 0x000000ff20207812 */ /* 0x000fe400078ec0ff */
[----:B------:R-:W-:Y:S02]  /*7af0*/  LOP3.LUT R43, R43, 0xff000000, R11, 0xf8, !PT ;  /* 0xff0000002b2b7812 */ /* 0x000fe400078ef80b */
[----:B------:R-:W-:Y:S02]  /*7b00*/  F2FP.F16.E4M3.UNPACK_B R37, R39 ;  /* 0x00000027ff25723e */ /* 0x000fe400020006ff */
[----:B0-----:R-:W-:Y:S02]  /*7b10*/  F2FP.F16.E4M3.UNPACK_B R10, R25 ;  /* 0x00000019ff0a723e */ /* 0x001fe400020006ff */
[----:B------:R-:W-:-:S02]  /*7b20*/  F2FP.F16.E4M3.UNPACK_B R11, R31 ;  /* 0x0000001fff0b723e */ /* 0x000fc400020006ff */
[----:B------:R-:W-:Y:S02]  /*7b30*/  PRMT R35, R32, 0x7054, R35 ;  /* 0x0000705420237816 */ /* 0x000fe40000000023 */
[----:B------:R-:W-:Y:S01]  /*7b40*/  LOP3.LUT R3, R33, 0xff000000, R6, 0xf8, !PT ;  /* 0xff00000021037812 */ /* 0x000fe200078ef806 */
[--C-:B------:R-:W-:Y:S01]  /*7b50*/  HADD2.F32 R6, -RZ, R10.reuse.H0_H0 ;  /* 0x2000000aff067230 */ /* 0x100fe20000004100 */
[-C--:B------:R-:W-:Y:S01]  /*7b60*/  F2FP.F16.E4M3.UNPACK_B R8, R13.reuse ;  /* 0x0000000dff08723e */ /* 0x080fe200020006ff */
[----:B------:R-:W-:Y:S01]  /*7b70*/  HADD2.F32 R10, -RZ, R10.H1_H1 ;  /* 0x3000000aff0a7230 */ /* 0x000fe20000004100 */
[----:B------:R-:W-:Y:S02]  /*7b80*/  F2FP.F16.E4M3.UNPACK_B R21, R13.H1 ;  /* 0x0000000dff15723e */ /* 0x000fe400030006ff */
[-C--:B------:R-:W-:Y:S01]  /*7b90*/  F2FP.F16.E4M3.UNPACK_B R30, R15.reuse ;  /* 0x0000000fff1e723e */ /* 0x080fe200020006ff */
[--C-:B------:R-:W-:Y:S01]  /*7ba0*/  HADD2.F32 R9, -RZ, R8.reuse.H0_H0 ;  /* 0x20000008ff097230 */ /* 0x100fe20000004100 */
[----:B------:R-:W-:Y:S01]  /*7bb0*/  F2FP.F16.E4M3.UNPACK_B R36, R15.H1 ;  /* 0x0000000fff24723e */ /* 0x000fe200030006ff */
[--C-:B------:R-:W-:Y:S01]  /*7bc0*/  HADD2.F32 R15, -RZ, R37.reuse.H0_H0 ;  /* 0x20000025ff0f7230 */ /* 0x100fe20000004100 */
[-C--:B------:R-:W-:Y:S01]  /*7bd0*/  F2FP.F16.E4M3.UNPACK_B R13, R12.reuse ;  /* 0x0000000cff0d723e */ /* 0x080fe200020006ff */
[----:B------:R-:W-:Y:S01]  /*7be0*/  HADD2.F32 R37, -RZ, R37.H1_H1 ;  /* 0x30000025ff257230 */ /* 0x000fe20000004100 */
[----:B------:R-:W-:Y:S01]  /*7bf0*/  F2FP.F16.E4M3.UNPACK_B R33, R12.H1 ;  /* 0x0000000cff21723e */ /* 0x000fe200030006ff */
[----:B------:R-:W-:Y:S01]  /*7c00*/  HADD2.F32 R12, -RZ, R11.H0_H0 ;  /* 0x2000000bff0c7230 */ /* 0x000fe20000004100 */
[----:B------:R-:W-:Y:S01]  /*7c10*/  LOP3.LUT R34, R35, 0xff000000, R7, 0xf8, !PT ;  /* 0xff00000023227812 */ /* 0x000fe200078ef807 */
[----:B------:R-:W-:Y:S01]  /*7c20*/  HADD2.F32 R8, -RZ, R8.H1_H1 ;  /* 0x30000008ff087230 */ /* 0x000fe20000004100 */
[----:B------:R-:W-:Y:S01]  /*7c30*/  F2FP.F16.E4M3.UNPACK_B R32, R27 ;  /* 0x0000001bff20723e */ /* 0x000fe200020006ff */
[----:B------:R-:W-:Y:S01]  /*7c40*/  FMUL.FTZ R41, R10, R37 ;  /* 0x000000250a297220 */ /* 0x000fe20000410000 */
[----:B------:R-:W-:Y:S01]  /*7c50*/  F2FP.F16.E4M3.UNPACK_B R38, R27.H1 ;  /* 0x0000001bff26723e */ /* 0x000fe200030006ff */
[----:B------:R-:W-:Y:S01]  /*7c60*/  FMUL.FTZ R40, R6, R12 ;  /* 0x0000000c06287220 */ /* 0x000fe20000410000 */
[----:B------:R-:W-:-:S02]  /*7c70*/  F2FP.F16.E4M3.UNPACK_B R27, R24 ;  /* 0x00000018ff1b723e */ /* 0x000fc400020006ff */
[----:B------:R-:W-:Y:S01]  /*7c80*/  F2FP.F16.E4M3.UNPACK_B R35, R24.H1 ;  /* 0x00000018ff23723e */ /* 0x000fe200030006ff */
[----:B------:R-:W-:Y:S01]  /*7c90*/  FMUL.FTZ R24, R6, R15 ;  /* 0x0000000f06187220 */ /* 0x000fe20000410000 */
[----:B------:R-:W-:Y:S02]  /*7ca0*/  F2FP.F16.E4M3.UNPACK_B R25, R25.H1 ;  /* 0x00000019ff19723e */ /* 0x000fe400030006ff */
        /* <DEDUP_REMOVED lines=9> */
[-C--:B------:R-:W-:Y:S01]  /*7d40*/  FMUL.FTZ R10, R10, R15.reuse ;  /* 0x0000000f0a0a7220 */ /* 0x080fe20000410000 */
        /* <DEDUP_REMOVED lines=8> */
[----:B------:R-:W-:Y:S01]  /*7dd0*/  F2FP.F16.E4M3.UNPACK_B R37, R34 ;  /* 0x00000022ff25723e */ /* 0x000fe200020006ff */
[----:B------:R-:W-:Y:S01]  /*7de0*/  FFMA.FTZ R10, R12, R24, -R45 ;  /* 0x000000180c0a7223 */ /* 0x000fe2000001082d */
[----:B------:R-:W-:Y:S01]  /*7df0*/  F2FP.F16.E4M3.UNPACK_B R41, R43 ;  /* 0x0000002bff29723e */ /* 0x000fe200020006ff */
        /* <DEDUP_REMOVED lines=8> */
[----:B------:R-:W-:Y:S02]  /*7e80*/  HADD2.F32 R44, -RZ, R41.H0_H0 ;  /* 0x20000029ff2c7230 */ /* 0x000fe40000004100 */
[----:B------:R-:W-:-:S02]  /*7e90*/  HADD2.F32 R21, -RZ, R21.H1_H1 ;  /* 0x30000015ff157230 */ /* 0x000fc40000004100 */
[C---:B------:R-:W-:Y:S01]  /*7ea0*/  FMUL.FTZ R39, R15.reuse, R40 ;  /* 0x000000280f277220 */ /* 0x040fe20000410000 */
[----:B------:R-:W-:Y:S02]  /*7eb0*/  HADD2.F32 R31, -RZ, R30.H0_H0 ;  /* 0x2000001eff1f7230 */ /* 0x000fe40000004100 */
[----:B------:R-:W-:Y:S01]  /*7ec0*/  FMUL.FTZ R48, R15, R44 ;  /* 0x0000002c0f307220 */ /* 0x000fe20000410000 */
[----:B------:R-:W-:Y:S02]  /*7ed0*/  HADD2.F32 R41, -RZ, R41.H1_H1 ;  /* 0x30000029ff297230 */ /* 0x000fe40000004100 */
[C---:B------:R-:W-:Y:S01]  /*7ee0*/  FFMA.FTZ R15, R21.reuse, R24, -R46 ;  /* 0x00000018150f7223 */ /* 0x040fe2000001082e */
[----:B------:R-:W-:Y:S01]  /*7ef0*/  FFMA.FTZ R25, R21, R42, R25 ;  /* 0x0000002a15197223 */ /* 0x000fe20000010019 */
[C---:B------:R-:W-:Y:S01]  /*7f00*/  FFMA.FTZ R21, R31.reuse, R44, R39 ;  /* 0x0000002c1f157223 */ /* 0x040fe20000010027 */
[----:B------:R-:W-:Y:S01]  /*7f10*/  HADD2.F32 R39, -RZ, R37.H1_H1 ;  /* 0x30000025ff277230 */ /* 0x000fe20000004100 */
[----:B------:R-:W-:Y:S01]  /*7f20*/  F2FP.F16.E4M3.UNPACK_B R44, R43.H1 ;  /* 0x0000002bff2c723e */ /* 0x000fe200030006ff */
[----:B------:R-:W-:Y:S01]  /*7f30*/  HADD2.F32 R32, -RZ, R32.H1_H1 ;  /* 0x30000020ff207230 */ /* 0x000fe20000004100 */
[----:B------:R-:W-:Y:S01]  /*7f40*/  F2FP.F16.E4M3.UNPACK_B R37, R34.H1 ;  /* 0x00000022ff25723e */ /* 0x000fe200030006ff */
[----:B------:R-:W-:Y:S01]  /*7f50*/  FFMA.FTZ R24, R31, R40, -R48 ;  /* 0x000000281f187223 */ /* 0x000fe20000010830 */
        /* <DEDUP_REMOVED lines=19> */
[----:B------:R-:W-:Y:S02]  /*8090*/  HADD2.F32 R39, -RZ, R38.H1_H1 ;  /* 0x30000026ff277230 */ /* 0x000fe40000004100 */
[----:B------:R-:W-:-:S02]  /*80a0*/  HADD2.F32 R45, -RZ, R43.H0_H0 ;  /* 0x2000002bff2d7230 */ /* 0x000fc40000004100 */
[----:B------:R-:W-:Y:S02]  /*80b0*/  HADD2.F32 R38, -RZ, R35.H0_H0 ;  /* 0x20000023ff267230 */ /* 0x000fe40000004100 */
        /* <DEDUP_REMOVED lines=21> */
[----:B------:R-:W-:Y:S02]  /*8210*/  HADD2.F32 R27, -RZ, R27.H1_H1 ;  /* 0x3000001bff1b7230 */ /* 0x000fe40000004100 */
[----:B------:R-:W-:Y:S01]  /*8220*/  FFMA.FTZ R44, R33, R38, R39 ;  /* 0x00000026212c7223 */ /* 0x000fe20000010027 */
[--C-:B------:R-:W-:Y:S01]  /*8230*/  HADD2.F32 R35, -RZ, R37.reuse.H0_H0 ;  /* 0x20000025ff237230 */ /* 0x100fe20000004100 */
[----:B------:R-:W-:Y:S01]  /*8240*/  F2FP.SATFINITE.E4M3.F32.PACK_AB_MERGE_C R34, R49, R34, RZ ;  /* 0x000000223122723e */ /* 0x000fe200048070ff */
[--C-:B------:R-:W-:Y:S02]  /*8250*/  HADD2.F32 R33, -RZ, R36.reuse.H0_H0 ;  /* 0x20000024ff217230 */ /* 0x100fe40000004100 */
[----:B------:R-:W-:Y:S02]  /*8260*/  HADD2.F32 R38, -RZ, R37.H1_H1 ;  /* 0x30000025ff267230 */ /* 0x000fe40000004100 */
[----:B------:R-:W-:Y:S01]  /*8270*/  FMUL.FTZ R39, R28, R35 ;  /* 0x000000231c277220 */ /* 0x000fe20000410000 */
[----:B------:R-:W-:-:S02]  /*8280*/  HADD2.F32 R36, -RZ, R36.H1_H1 ;  /* 0x30000024ff247230 */ /* 0x000fc40000004100 */
[----:B------:R-:W-:Y:S01]  /*8290*/  FMUL.FTZ R41, R28, R33 ;  /* 0x000000211c297220 */ /* 0x000fe20000410000 */
[--C-:B------:R-:W-:Y:S01]  /*82a0*/  HADD2.F32 R20, -RZ, R13.reuse.H0_H0 ;  /* 0x2000000dff147230 */ /* 0x100fe20000004100 */
[----:B------:R-:W-:Y:S01]  /*82b0*/  F2FP.F16.E4M3.UNPACK_B R37, R4.H1 ;  /* 0x00000004ff25723e */ /* 0x000fe200030006ff */
[----:B------:R-:W-:Y:S02]  /*82c0*/  HADD2.F32 R13, -RZ, R13.H1_H1 ;  /* 0x3000000dff0d7230 */ /* 0x000fe40000004100 */
[C---:B------:R-:W-:Y:S01]  /*82d0*/  FMUL.FTZ R40, R27.reuse, R38 ;  /* 0x000000261b287220 */ /* 0x040fe20000410000 */
[----:B------:R-:W-:Y:S01]  /*82e0*/  F2FP.F16.E4M3.UNPACK_B R28, R3.H1 ;  /* 0x00000003ff1c723e */ /* 0x000fe200030006ff */
[----:B------:R-:W-:Y:S01]  /*82f0*/  FMUL.FTZ R27, R27, R36 ;  /* 0x000000241b1b7220 */ /* 0x000fe20000410000 */
[C---:B------:R-:W-:Y:S01]  /*8300*/  FFMA.FTZ R39, R20.reuse, R33, -R39 ;  /* 0x0000002114277223 */ /* 0x040fe20000010827 */
[----:B------:R-:W-:Y:S01]  /*8310*/  FFMA.FTZ R41, R20, R35, R41 ;  /* 0x0000002314297223 */ /* 0x000fe20000010029 */
[----:B------:R-:W-:-:S02]  /*8320*/  HADD2.F32 R35, -RZ, R37.H0_H0 ;  /* 0x20000025ff237230 */ /* 0x000fc40000004100 */
[C---:B------:R-:W-:Y:S01]  /*8330*/  FFMA.FTZ R38, R13.reuse, R38, R27 ;  /* 0x000000260d267223 */ /* 0x040fe2000001001b */
[----:B------:R-:W-:Y:S02]  /*8340*/  HADD2.F32 R20, -RZ, R26.H0_H0 ;  /* 0x2000001aff147230 */ /* 0x000fe40000004100 */
[----:B------:R-:W-:Y:S01]  /*8350*/  FFMA.FTZ R40, R13, R36, -R40 ;  /* 0x000000240d287223 */ /* 0x000fe20000010828 */
[--C-:B------:R-:W-:Y:S01]  /*8360*/  HADD2.F32 R27, -RZ, R28.reuse.H0_H0 ;  /* 0x2000001cff1b7230 */ /* 0x100fe20000004100 */
[----:B------:R-:W-:Y:S01]  /*8370*/  F2FP.F16.E4M3.UNPACK_B R3, R3 ;  /* 0x00000003ff03723e */ /* 0x000fe200020006ff */
[----:B------:R-:W-:Y:S02]  /*8380*/  HADD2.F32 R33, -RZ, R28.H1_H1 ;  /* 0x3000001cff217230 */ /* 0x000fe40000004100 */
[C---:B------:R-:W-:Y:S01]  /*8390*/  FMUL.FTZ R28, R20.reuse, R35 ;  /* 0x00000023141c7220 */ /* 0x040fe20000410000 */
[----:B------:R-:W-:Y:S02]  /*83a0*/  HADD2.F32 R13, -RZ, R14.H0_H0 ;  /* 0x2000000eff0d7230 */ /* 0x000fe40000004100 */
[----:B------:R-:W-:Y:S01]  /*83b0*/  FMUL.FTZ R20, R20, R27 ;  /* 0x0000001b14147220 */ /* 0x000fe20000410000 */
[----:B------:R-:W-:Y:S01]  /*83c0*/  HADD2.F32 R37, -RZ, R37.H1_H1 ;  /* 0x30000025ff257230 */ /* 0x000fe20000004100 */
[----:B------:R-:W-:Y:S01]  /*83d0*/  F2FP.SATFINITE.E4M3.F32.PACK_AB_MERGE_C R44, R44, R45, RZ ;  /* 0x0000002d2c2c723e */ /* 0x000fe200048070ff */
[----:B------:R-:W-:-:S02]  /*83e0*/  HADD2.F32 R26, -RZ, R26.H1_H1 ;  /* 0x3000001aff1a7230 */ /* 0x000fc40000004100 */
        /* <DEDUP_REMOVED lines=8> */
[----:B------:R-:W-:Y:S02]  /*8470*/  HADD2.F32 R4, -RZ, R7.H0_H0 ;  /* 0x20000007ff047230 */ /* 0x000fe40000004100 */
[----:B------:R-:W-:Y:S01]  /*8480*/  FFMA.FTZ R46, R14, R37, R26 ;  /* 0x000000250e2e7223 */ /* 0x000fe2000001001a */
[----:B------:R-:W-:-:S02]  /*8490*/  HADD2.F32 R26, -RZ, R20.H0_H0 ;  /* 0x20000014ff1a7230 */ /* 0x000fc40000004100 */
[----:B------:R-:W-:Y:S01]  /*84a0*/  FFMA.FTZ R33, R14, R33, -R27 ;  /* 0x000000210e217223 */ /* 0x000fe2000001081b */
        /* <DEDUP_REMOVED lines=9> */
[----:B------:R-:W-:Y:S01]  /*8540*/  FMUL.FTZ R7, R7, R14 ;  /* 0x0000000e07077220 */ /* 0x000fe20000410000 */
        /* <DEDUP_REMOVED lines=14> */
[----:B------:R0:W-:Y:S04]  /*8630*/  STS.128 [R50+0xb000], R4 ;  /* 0x00b0000432007388 */ /* 0x0001e80000000c00 */
[----:B------:R0:W-:Y:S02]  /*8640*/  STS.128 [R0+0xb000], R8 ;  /* 0x00b0000800007388 */ /* 0x0001e40000000c00 */
.L_x_15484:
[----:B------:R-:W-:Y:S05]  /*8650*/  BSYNC B0 ;  /* 0x0000000000007941 */ /* 0x000fea0003800000 */
.L_x_15477:
        /* <DEDUP_REMOVED lines=8> */
.L_x_15474:
[----:B------:R-:W-:-:S13]  /*86e0*/  ISETP.NE.AND P0, PT, R157, 0x3, PT ;  /* 0x000000039d00780c */ /* 0x000fda0003f05270 */
[----:B------:R-:W-:Y:S05]  /*86f0*/  @!P0 BRA `(.L_x_15492) ;  /* 0x0000000000048947 */ /* 0x000fea0003800000 */
[----:B------:R-:W-:Y:S01]  /*8700*/  BPT.TRAP 0x1 ;  /* 0x000000040000795c */ /* 0x000fe20000300000 */
.L_x_15492:
[----:B0----5:R-:W-:Y:S01]  /*8710*/  IMAD R12, R22, 0x8, R18 ;  /* 0x00000008160c7824 */ /* 0x021fe200078e0212 */
[----:B-1----:R-:W-:-:S04]  /*8720*/  SHF.L.U32 R3, R156, 0x1f, RZ ;  /* 0x0000001f9c037819 */ /* 0x002fc800000006ff */
[----:B------:R0:W1:Y:S01]  /*8730*/  SYNCS.PHASECHK.TRANS64.TRYWAIT P1, [R12+URZ+0x13230], R3 ;  /* 0x013230030c0075a7 */ /* 0x000062000802017f */
[----:B------:R-:W-:Y:S05]  /*8740*/  @!P0 BRA `(.L_x_15493) ;  /* 0x0000000000048947 */ /* 0x000fea0003800000 */
[----:B------:R-:W-:Y:S01]  /*8750*/  BPT.TRAP 0x1 ;  /* 0x000000040000795c */ /* 0x000fe20000300000 */
.L_x_15493:
[----:B--2---:R-:W-:-:S05]  /*8760*/  VIADD R0, R18, 0xe000 ;  /* 0x0000e00012007836 */ /* 0x004fca0000000000 */
        /* <DEDUP_REMOVED lines=8> */
.L_x_15494:
[----:B--2---:R-:W-:Y:S01]  /*87f0*/  IMAD.MOV.U32 R4, RZ, RZ, R10 ;  /* 0x000000ffff047224 */ /* 0x004fe200078e000a */
[----:B------:R-:W-:Y:S05]  /*8800*/  WARPSYNC.ALL ;  /* 0x0000000000007948 */ /* 0x000fea0003800000 */
[----:B------:R-:W-:Y:S01]  /*8810*/  IMAD.MOV.U32 R5, RZ, RZ, -0x7fffffe0 ;  /* 0x80000020ff057424 */ /* 0x000fe200078e00ff */
[----:B------:R-:W-:Y:S01]  /*8820*/  R2UR UR6, R4 ;  /* 0x00000000040672ca */ /* 0x000fe200000e0000 */
[----:B------:R-:W-:Y:S01]  /*8830*/  WARPGROUP.ARRIVE ;  /* 0x00000000000079c5 */ /* 0x000fe20000000000 */
[----:B------:R-:W-:Y:S01]  /*8840*/  LOP3.LUT R4, R29, 0x10000, RZ, 0xfc, !PT ;  /* 0x000100001d047812 */ /* 0x000fe200078efcff */
[----:B------:R-:W-:Y:S01]  /*8850*/  IMAD.MOV.U32 R7, RZ, RZ, -0x7fffffe0 ;  /* 0x80000020ff077424 */ /* 0x000fe200078e00ff */
[C---:B------:R-:W-:Y:S01]  /*8860*/  R2UR UR7, R5.reuse ;  /* 0x00000000050772ca */ /* 0x040fe200000e0000 */
[----:B------:R-:W-:Y:S01]  /*8870*/  VIADD R8, R10, 0x100 ;  /* 0x000001000a087836 */ /* 0x000fe20000000000 */
[----:B------:R-:W-:Y:S01]  /*8880*/  R2UR UR4, R4 ;  /* 0x00000000040472ca */ /* 0x000fe200000e0000 */
[----:B------:R-:W-:Y:S01]  /*8890*/  IMAD.MOV.U32 R9, RZ, RZ, -0x7fffffe0 ;  /* 0x80000020ff097424 */ /* 0x000fe200078e00ff */
[----:B------:R-:W-:Y:S01]  /*88a0*/  R2UR UR5, R5 ;  /* 0x00000000050572ca */ /* 0x000fe200000e0000 */
[C---:B----4-:R-:W-:Y:S01]  /*88b0*/  VIADD R14, R10.reuse, 0x200 ;  /* 0x000002000a0e7836 */ /* 0x050fe20000000000 */
[----:B------:R-:W-:Y:S01]  /*88c0*/  IADD3 R6, R10, 0x80, RZ ;  /* 0x000000800a067810 */ /* 0x000fe20007ffe0ff */
[----:B------:R-:W-:Y:S01]  /*88d0*/  IMAD.MOV.U32 R15, RZ, RZ, -0x7fffffe0 ;  /* 0x80000020ff0f7424 */ /* 0x000fe200078e00ff */
[----:B------:R-:W-:Y:S01]  /*88e0*/  R2UR UR11, R7 ;  /* 0x00000000070b72ca */ /* 0x000fe200000e0000 */
[----:B------:R-:W-:Y:S01]  /*88f0*/  IMAD.MOV.U32 R11, RZ, RZ, -0x7fffffe0 ;  /* 0x80000020ff0b7424 */ /* 0x000fe200078e00ff */
[----:B------:R-:W-:Y:S01]  /*8900*/  R2UR UR10, R6 ;  /* 0x00000000060a72ca */ /* 0x000fe200000e0000 */
[----:B------:R-:W-:Y:S01]  /*8910*/  VIADD R6, R10, 0x180 ;  /* 0x000001800a067836 */ /* 0x000fe20000000000 */
[----:B------:R-:W-:-:S02]  /*8920*/  R2UR UR8, R4 ;  /* 0x00000000040872ca */ /* 0x000fc400000e0000 */
[----:B------:R-:W-:Y:S02]  /*8930*/  R2UR UR9, R5 ;  /* 0x00000000050972ca */ /* 0x000fe400000e0000 */
[----:B------:R-:W-:Y:S01]  /*8940*/  R2UR UR14, R8 ;  /* 0x00000000080e72ca */ /* 0x000fe200000e0000 */
[----:B------:R-:W-:Y:S01]  /*8950*/  QGMMA.64x32x32.F32.E4M3.E4M3 R88, gdesc[UR4], RZ, !UPT, gsb0 ;  /* 0x00600000045879f3 */ /* 0x000fe2000c0008ff */
[----:B------:R-:W-:Y:S01]  /*8960*/  R2UR UR15, R9 ;  /* 0x00000000090f72ca */ /* 0x000fe200000e0000 */
[----:B------:R-:W-:Y:S01]  /*8970*/  VIADD R8, R10, 0x82 ;  /* 0x000000820a087836 */ /* 0x000fe20000000000 */
[----:B------:R-:W-:Y:S01]  /*8980*/  R2UR UR12, R4 ;  /* 0x00000000040c72ca */ /* 0x000fe200000e0000 */
[----:B------:R-:W-:Y:S01]  /*8990*/  IMAD.MOV.U32 R9, RZ, RZ, -0x7fffffe0 ;  /* 0x80000020ff097424 */ /* 0x000fe200078e00ff */
[----:B------:R-:W-:Y:S02]  /*89a0*/  R2UR UR13, R5 ;  /* 0x00000000050d72ca */ /* 0x000fe400000e0000 */
        /* <DEDUP_REMOVED lines=8> */
[----:B------:R-:W-:Y:S02]  /*8a30*/  R2UR UR20, R4 ;  /* 0x00000000041472ca */ /* 0x000fe400000e0000 */
[----:B------:R-:W-:Y:S02]  /*8a40*/  R2UR UR21, R5 ;  /* 0x00000000051572ca */ /* 0x000fe400000e0000 */
[----:B------:R-:W-:Y:S01]  /*8a50*/  R2UR UR6, R6 ;  /* 0x00000000060672ca */ /* 0x000fe200000e0000 */
[----:B------:R-:W-:Y:S01]  /*8a60*/  VIADD R6, R10, 0x102 ;  /* 0x000001020a067836 */ /* 0x000fe20000000000 */
[----:B------:R-:W-:Y:S01]  /*8a70*/  R2UR UR7, R7 ;  /* 0x00000000070772ca */ /* 0x000fe200000e0000 */
[----:B------:R-:W-:Y:S01]  /*8a80*/  IMAD.MOV.U32 R7, RZ, RZ, -0x7fffffe0 ;  /* 0x80000020ff077424 */ /* 0x000fe200078e00ff */
        /* <DEDUP_REMOVED lines=53> */
.L_x_15496:
[----:B------:R-:W2:Y:S01]  /*8de0*/  LDL R0, [R1+0x4c] ;  /* 0x00004c0001007983 */ /* 0x000ea20000100800 */
[----:B01----:R-:W0:Y:S03]  /*8df0*/  LDC R3, c[0x0][0x448] ;  /* 0x00011200ff037b82 */ /* 0x003e260000000800 */
        /* <DEDUP_REMOVED lines=10> */
[----:B-1----:R-:W-:-:S05]  /*8ea0*/  @P4 SHF.R.U32.HI R8, RZ, R9, R0 ;  /* 0x00000009ff084219 */ /* 0x002fca0000011600 */
[----:B------:R-:W0:Y:S01]  /*8eb0*/  SHFL.IDX PT, R9, R8, 0x1, 0x1c1f ;  /* 0x003c1f0008097f89 */ /* 0x000e2200000e0000 */
[----:B------:R-:W-:Y:S02]  /*8ec0*/  IMAD.MOV.U32 R3, RZ, RZ, -0xa0 ;  /* 0xffffff60ff037424 */ /* 0x000fe400078e00ff */
[C---:B---3--:R-:W-:Y:S02]  /*8ed0*/  IMAD R0, R104.reuse, -0xa0, R106 ;  /* 0xffffff6068007824 */ /* 0x048fe400078e026a */
[----:B------:R-:W-:-:S03]  /*8ee0*/  IMAD R3, R104, R3, 0xa1 ;  /* 0x000000a168037424 */ /* 0x000fc600078e0203 */
[----:B------:R-:W-:Y:S01]  /*8ef0*/  IADD3 R0, R0, 0xa0, RZ ;  /* 0x000000a000007810 */ /* 0x000fe20007ffe0ff */
[----:B----4-:R-:W-:-:S04]  /*8f00*/  IMAD R3, R10, -0x2, R3 ;  /* 0xfffffffe0a037824 */ /* 0x010fc800078e0203 */
[----:B------:R-:W-:Y:S01]  /*8f10*/  IMAD R10, R10, -0x2, R0 ;  /* 0xfffffffe0a0a7824 */ /* 0x000fe200078e0200 */
        /* <DEDUP_REMOVED lines=135> */
[----:B------:R-:W-:Y:S01]  /*9790*/  FFMA.FTZ R30, R2, R13, -R39 ;  /* 0x0000000d021e7223 */ /* 0x000fe20000010827 */
[----:B------:R-:W-:Y:S02]  /*97a0*/  FSEL R13, R88, -INF , P1 ;  /* 0xff800000580d7808 */ /* 0x000fe40000800000 */
[----:B------:R0:W-:Y:S01]  /*97b0*/  MUFU.EX2 R20, R91 ;  /* 0x0000005b00147308 */ /* 0x0001e20000000800 */
[----:B------:R-:W-:-:S02]  /*97c0*/  ISETP.GT.AND P1, PT, R3, 0x9, PT ;  /* 0x000000090300780c */ /* 0x000fc40003f24270 */
[----:B------:R-:W-:Y:S02]  /*97d0*/  FMNMX.FTZ R10, R13, R89, !PT ;  /* 0x000000590d0a7209 */ /* 0x000fe40007810000 */
[----:B------:R-:W-:Y:S02]  /*97e0*/  ISETP.GT.AND P2, PT, R3, 0x10, PT ;  /* 0x000000100300780c */ /* 0x000fe40003f44270 */
[----:B0-----:R-:W-:Y:S01]  /*97f0*/  FSEL R91, R92, -INF , P3 ;  /* 0xff8000005c5b7808 */ /* 0x001fe20001800000 */
[----:B------:R0:W-:Y:S01]  /*9800*/  MUFU.EX2 R8, R30 ;  /* 0x0000001e00087308 */ /* 0x0001e20000000800 */
[----:B------:R-:W-:Y:S01]  /*9810*/  FSEL R93, R93, -INF , P1 ;  /* 0xff8000005d5d7808 */ /* 0x000fe20000800000 */
[----:B------:R-:W-:Y:S01]  /*9820*/  FFMA.FTZ R34, R2, R15, -R39 ;  /* 0x0000000f02227223 */ /* 0x000fe20000010827 */
[----:B------:R-:W-:Y:S02]  /*9830*/  ISETP.GT.AND P1, PT, R3, 0x11, PT ;  /* 0x000000110300780c */ /* 0x000fe40003f24270 */
[----:B------:R-:W-:-:S02]  /*9840*/  FSEL R15, R96, -INF , P2 ;  /* 0xff800000600f7808 */ /* 0x000fc40001000000 */
[----:B0-----:R-:W-:-:S04]  /*9850*/  FMNMX.FTZ R30, R91, R10, !PT ;  /* 0x0000000a5b1e7209 */ /* 0x001fc80007810000 */
[----:B------:R-:W-:Y:S02]  /*9860*/  FMNMX.FTZ R30, R93, R30, !PT ;  /* 0x0000001e5d1e7209 */ /* 0x000fe40007810000 */
[----:B------:R-:W-:Y:S02]  /*9870*/  ISETP.GT.AND P2, PT, R3, 0x18, PT ;  /* 0x000000180300780c */ /* 0x000fe40003f44270 */
[----:B------:R-:W-:Y:S02]  /*9880*/  FSEL R97, R97, -INF , P1 ;  /* 0xff80000061617808 */ /* 0x000fe40000800000 */
[----:B------:R-:W-:Y:S01]  /*9890*/  FMNMX.FTZ R30, R15, R30, !PT ;  /* 0x0000001e0f1e7209 */ /* 0x000fe20007810000 */
[C-C-:B------:R-:W-:Y:S01]  /*98a0*/  FFMA.FTZ R26, R2.reuse, R95, -R39.reuse ;  /* 0x0000005f021a7223 */ /* 0x140fe20000010827 */
[----:B------:R-:W-:-:S01]  /*98b0*/  FFMA.FTZ R95, R2, R99, -R39 ;  /* 0x00000063025f7223 */ /* 0x000fc20000010827 */
[----:B------:R-:W-:Y:S02]  /*98c0*/  ISETP.GT.AND P1, PT, R3, 0x19, PT ;  /* 0x000000190300780c */ /* 0x000fe40003f24270 */
[----:B------:R-:W-:-:S02]  /*98d0*/  FSEL R99, R100, -INF , P2 ;  /* 0xff80000064637808 */ /* 0x000fc40001000000 */
[----:B------:R-:W-:Y:S02]  /*98e0*/  FMNMX.FTZ R30, R97, R30, !PT ;  /* 0x0000001e611e7209 */ /* 0x000fe40007810000 */
[----:B------:R-:W-:Y:S02]  /*98f0*/  FSEL R101, R101, -INF , P1 ;  /* 0xff80000065657808 */ /* 0x000fe40000800000 */
[----:B------:R-:W-:Y:S02]  /*9900*/  ISETP.GT.AND P1, PT, R3, 0x20, PT ;  /* 0x000000200300780c */ /* 0x000fe40003f24270 */
[----:B------:R-:W-:Y:S02]  /*9910*/  FMNMX.FTZ R30, R99, R30, !PT ;  /* 0x0000001e631e7209 */ /* 0x000fe40007810000 */
[----:B------:R-:W-:Y:S02]  /*9920*/  ISETP.GT.AND P2, PT, R3, 0x21, PT ;  /* 0x000000210300780c */ /* 0x000fe40003f44270 */
[----:B------:R-:W-:-:S02]  /*9930*/  FSEL R135, R72, -INF , P1 ;  /* 0xff80000048877808 */ /* 0x000fc40000800000 */
[----:B------:R-:W-:Y:S01]  /*9940*/  FMNMX.FTZ R30, R101, R30, !PT ;  /* 0x0000001e651e7209 */ /* 0x000fe20007810000 */
[----:B------:R0:W-:Y:S01]  /*9950*/  MUFU.EX2 R10, R34 ;  /* 0x00000022000a7308 */ /* 0x0001e20000000800 */
[----:B------:R-:W-:Y:S02]  /*9960*/  ISETP.GT.AND P1, PT, R3, 0x28, PT ;  /* 0x000000280300780c */ /* 0x000fe40003f24270 */
[----:B------:R-:W-:Y:S01]  /*9970*/  FSEL R73, R73, -INF , P2 ;  /* 0xff80000049497808 */ /* 0x000fe20001000000 */
[----:B------:R-:W-:-:S01]  /*9980*/  FFMA.FTZ R42, R2, R75, -R39 ;  /* 0x0000004b022a7223 */ /* 0x000fc20000010827 */
[----:B------:R-:W-:Y:S02]  /*9990*/  ISETP.GT.AND P2, PT, R3, 0x29, PT ;  /* 0x000000290300780c */ /* 0x000fe40003f44270 */
[----:B0-----:R-:W-:Y:S02]  /*99a0*/  FMNMX.FTZ R34, R135, R30, !PT ;  /* 0x0000001e87227209 */ /* 0x001fe40007810000 */
[----:B------:R-:W-:-:S02]  /*99b0*/  FSEL R75, R76, -INF , P1 ;  /* 0xff8000004c4b7808 */ /* 0x000fc40000800000 */
        /* <DEDUP_REMOVED lines=10> */
[----:B------:R-:W-:Y:S01]  /*9a60*/  FMNMX.FTZ R38, R105, R38, !PT ;  /* 0x0000002669267209 */ /* 0x000fe20007810000 */
[----:B------:R-:W-:Y:S01]  /*9a70*/  FFMA.FTZ R137, R2, R79, -R39 ;  /* 0x0000004f02897223 */ /* 0x000fe20000010827 */
[----:B------:R-:W-:Y:S02]  /*9a80*/  ISETP.GT.AND P2, PT, R3, 0x39, PT ;  /* 0x000000390300780c */ /* 0x000fe40003f44270 */
[----:B------:R-:W-:-:S02]  /*9a90*/  FSEL R79, R84, -INF , P1 ;  /* 0xff800000544f7808 */ /* 0x000fc40000800000 */
[----:B------:R-:W-:Y:S01]  /*9aa0*/  FMNMX.FTZ R38, R81, R38, !PT ;  /* 0x0000002651267209 */ /* 0x000fe20007810000 */
[----:B------:R0:W-:Y:S01]  /*9ab0*/  MUFU.EX2 R30, R42 ;  /* 0x0000002a001e7308 */ /* 0x0001e20000000800 */
[----:B------:R-:W-:Y:S02]  /*9ac0*/  FSEL R85, R85, -INF , P2 ;  /* 0xff80000055557808 */ /* 0x000fe40001000000 */
[C---:B------:R-:W-:Y:S02]  /*9ad0*/  ISETP.GT.AND P1, PT, R3.reuse, 0x40, PT ;  /* 0x000000400300780c */ /* 0x040fe40003f24270 */
[----:B------:R-:W-:Y:S02]  /*9ae0*/  ISETP.GT.AND P2, PT, R3, 0x41, PT ;  /* 0x000000410300780c */ /* 0x000fe40003f44270 */
[----:B0-----:R-:W-:Y:S01]  /*9af0*/  FMNMX.FTZ R42, R79, R38, !PT ;  /* 0x000000264f2a7209 */ /* 0x001fe20007810000 */
[----:B------:R0:W-:Y:S03]  /*9b00*/  MUFU.EX2 R34, R46 ;  /* 0x0000002e00227308 */ /* 0x0001e60000000800 */
[----:B------:R-:W-:Y:S01]  /*9b10*/  FMNMX.FTZ R42, R85, R42, !PT ;  /* 0x0000002a552a7209 */ /* 0x000fe20007810000 */
[----:B0-----:R-:W-:Y:S01]  /*9b20*/  FFMA.FTZ R46, R2, R107, -R39 ;  /* 0x0000006b022e7223 */ /* 0x001fe20000010827 */
[----:B------:R-:W-:-:S02]  /*9b30*/  FSEL R107, R56, -INF , P1 ;  /* 0xff800000386b7808 */ /* 0x000fc40000800000 */
[----:B------:R-:W-:Y:S02]  /*9b40*/  ISETP.GT.AND P1, PT, R3, 0x48, PT ;  /* 0x000000480300780c */ /* 0x000fe40003f24270 */
[----:B------:R-:W-:Y:S02]  /*9b50*/  FSEL R57, R57, -INF , P2 ;  /* 0xff80000039397808 */ /* 0x000fe40001000000 */
[----:B------:R-:W-:Y:S01]  /*9b60*/  FMNMX.FTZ R42, R107, R42, !PT ;  /* 0x0000002a6b2a7209 */ /* 0x000fe20007810000 */
[----:B------:R-:W-:-:S01]  /*9b70*/  FFMA.FTZ R139, R2, R83, -R39 ;  /* 0x00000053028b7223 */ /* 0x000fc20000010827 */
[----:B------:R-:W-:Y:S02]  /*9b80*/  ISETP.GT.AND P2, PT, R3, 0x49, PT ;  /* 0x000000490300780c */ /* 0x000fe40003f44270 */
[----:B------:R-:W-:Y:S02]  /*9b90*/  FSEL R83, R60, -INF , P1 ;  /* 0xff8000003c537808 */ /* 0x000fe40000800000 */
[----:B------:R-:W-:Y:S01]  /*9ba0*/  FMNMX.FTZ R42, R57, R42, !PT ;  /* 0x0000002a392a7209 */ /* 0x000fe20007810000 */
[----:B------:R0:W-:Y:S01]  /*9bb0*/  MUFU.EX2 R38, R46 ;  /* 0x0000002e00267308 */ /* 0x0001e20000000800 */
[----:B------:R-:W-:-:S02]  /*9bc0*/  ISETP.GT.AND P1, PT, R3, 0x50, PT ;  /* 0x000000500300780c */ /* 0x000fc40003f24270 */
[----:B------:R-:W-:Y:S01]  /*9bd0*/  FSEL R61, R61, -INF , P2 ;  /* 0xff8000003d3d7808 */ /* 0x000fe20001000000 */
[----:B------:R-:W-:-:S01]  /*9be0*/  FFMA.FTZ R50, R2, R109, -R39 ;  /* 0x0000006d02327223 */ /* 0x000fc20000010827 */
[----:B------:R-:W-:Y:S02]  /*9bf0*/  ISETP.GT.AND P2, PT, R3, 0x51, PT ;  /* 0x000000510300780c */ /* 0x000fe40003f44270 */
[----:B0-----:R-:W-:Y:S02]  /*9c00*/  FMNMX.FTZ R46, R83, R42, !PT ;  /* 0x0000002a532e7209 */ /* 0x001fe40007810000 */
[----:B------:R-:W-:Y:S02]  /*9c10*/  FSEL R109, R64, -INF , P1 ;  /* 0xff800000406d7808 */ /* 0x000fe40000800000 */
[----:B------:R-:W-:Y:S02]  /*9c20*/  FMNMX.FTZ R46, R61, R46, !PT ;  /* 0x0000002e3d2e7209 */ /* 0x000fe40007810000 */
[----:B------:R-:W-:-:S02]  /*9c30*/  ISETP.GT.AND P1, PT, R3, 0x58, PT ;  /* 0x000000580300780c */ /* 0x000fc40003f24270 */
[----:B------:R-:W-:Y:S02]  /*9c40*/  FSEL R65, R65, -INF , P2 ;  /* 0xff80000041417808 */ /* 0x000fe40001000000 */
[----:B------:R-:W-:Y:S01]  /*9c50*/  FMNMX.FTZ R46, R109, R46, !PT ;  /* 0x0000002e6d2e7209 */ /* 0x000fe20007810000 */
[----:B------:R-:W-:-:S01]  /*9c60*/  FFMA.FTZ R141, R2, R87, -R39 ;  /* 0x00000057028d7223 */ /* 0x000fc20000010827 */
[----:B------:R-:W-:Y:S02]  /*9c70*/  ISETP.GT.AND P2, PT, R3, 0x59, PT ;  /* 0x000000590300780c */ /* 0x000fe40003f44270 */
[----:B------:R-:W-:Y:S02]  /*9c80*/  FSEL R87, R68, -INF , P1 ;  /* 0xff80000044577808 */ /* 0x000fe40000800000 */
[----:B------:R-:W-:Y:S02]  /*9c90*/  FMNMX.FTZ R46, R65, R46, !PT ;  /* 0x0000002e412e7209 */ /* 0x000fe40007810000 */
[----:B------:R-:W-:-:S02]  /*9ca0*/  FSEL R69, R69, -INF , P2 ;  /* 0xff80000045457808 */ /* 0x000fc40001000000 */
[----:B------:R-:W-:Y:S02]  /*9cb0*/  ISETP.GT.AND P1, PT, R3, 0x60, PT ;  /* 0x000000600300780c */ /* 0x000fe40003f24270 */
[----:B------:R-:W-:Y:S01]  /*9cc0*/  FMNMX.FTZ R46, R87, R46, !PT ;  /* 0x0000002e572e7209 */ /* 0x000fe20007810000 */
[----:B------:R0:W-:Y:S01]  /*9cd0*/  MUFU.EX2 R42, R50 ;  /* 0x00000032002a7308 */ /* 0x0001e20000000800 */
[----:B------:R-:W-:Y:S02]  /*9ce0*/  ISETP.GT.AND P2, PT, R3, 0x61, PT ;  /* 0x000000610300780c */ /* 0x000fe40003f44270 */
[----:B------:R-:W-:Y:S01]  /*9cf0*/  FMNMX.FTZ R46, R69, R46, !PT ;  /* 0x0000002e452e7209 */ /* 0x000fe20007810000 */
[----:B0-----:R-:W-:-:S01]  /*9d00*/  FFMA.FTZ R50, R2, R111, -R39 ;  /* 0x0000006f02327223 */ /* 0x001fc20000010827 */
[----:B------:R-:W-:Y:S02]  /*9d10*/  FSEL R111, R40, -INF , P1 ;  /* 0xff800000286f7808 */ /* 0x000fe40000800000 */
[----:B------:R-:W-:-:S02]  /*9d20*/  ISETP.GT.AND P1, PT, R3, 0x68, PT ;  /* 0x000000680300780c */ /* 0x000fc40003f24270 */
[----:B------:R-:W-:Y:S02]  /*9d30*/  FSEL R41, R41, -INF , P2 ;  /* 0xff80000029297808 */ /* 0x000fe40001000000 */
[----:B------:R-:W-:Y:S01]  /*9d40*/  FMNMX.FTZ R46, R111, R46, !PT ;  /* 0x0000002e6f2e7209 */ /* 0x000fe20007810000 */
[----:B------:R-:W-:Y:S01]  /*9d50*/  FFMA.FTZ R143, R2, R59, -R39 ;  /* 0x0000003b028f7223 */ /* 0x000fe20000010827 */
[----:B------:R-:W-:Y:S02]  /*9d60*/  ISETP.GT.AND P2, PT, R3, 0x69, PT ;  /* 0x000000690300780c */ /* 0x000fe40003f44270 */
        /* <DEDUP_REMOVED lines=9> */
[----:B------:R-:W-:-:S02]  /*9e00*/  ISETP.GT.AND P1, PT, R3, 0x78, PT ;  /* 0x000000780300780c */ /* 0x000fc40003f24270 */
[----:B------:R-:W-:Y:S02]  /*9e10*/  FSEL R49, R49, -INF , P2 ;  /* 0xff80000031317808 */ /* 0x000fe40001000000 */
[----:B------:R-:W-:Y:S01]  /*9e20*/  FMNMX.FTZ R46, R113, R46, !PT ;  /* 0x0000002e712e7209 */ /* 0x000fe20007810000 */
[----:B------:R-:W-:Y:S01]  /*9e30*/  FFMA.FTZ R145, R2, R63, -R39 ;  /* 0x0000003f02917223 */ /* 0x000fe20000010827 */
[----:B------:R-:W-:Y:S02]  /*9e40*/  ISETP.GT.AND P2, PT, R3, 0x79, PT ;  /* 0x000000790300780c */ /* 0x000fe40003f44270 */
[----:B------:R-:W-:Y:S02]  /*9e50*/  FSEL R63, R52, -INF , P1 ;  /* 0xff800000343f7808 */ /* 0x000fe40000800000 */
[----:B------:R-:W-:Y:S02]  /*9e60*/  FMNMX.FTZ R46, R49, R46, !PT ;  /* 0x0000002e312e7209 */ /* 0x000fe40007810000 */
[----:B------:R-:W-:-:S02]  /*9e70*/  FSEL R53, R53, -INF , P2 ;  /* 0xff80000035357808 */ /* 0x000fc40001000000 */
[----:B------:R-:W-:Y:S02]  /*9e80*/  ISETP.GT.AND P1, PT, R3, 0x80, PT ;  /* 0x000000800300780c */ /* 0x000fe40003f24270 */
        /* <DEDUP_REMOVED lines=27> */
[----:B------:R-:W-:-:S04]  /*a040*/  FMNMX.FTZ R46, R71, R46, !PT ;  /* 0x0000002e472e7209 */ /* 0x000fc80007810000 */
[----:B------:R-:W-:Y:S01]  /*a050*/  FMNMX.FTZ R3, R37, R46, !PT ;  /* 0x0000002e25037209 */ /* 0x000fe20007810000 */
[----:B------:R0:W-:Y:S04]  /*a060*/  MUFU.EX2 R24, R48 ;  /* 0x0000003000187308 */ /* 0x0001e80000000800 */
[----:B0-----:R-:W0:Y:S02]  /*a070*/  SHFL.BFLY PT, R48, R3, 0x2, 0x1f ;  /* 0x0c401f0003307f89 */ /* 0x001e2400000e0000 */
        /* <DEDUP_REMOVED lines=10> */
[C-C-:B------:R-:W-:Y:S01]  /*a120*/  FFMA.FTZ R60, R2.reuse, R91, -R56.reuse ;  /* 0x0000005b023c7223 */ /* 0x140fe20000010838 */
[----:B------:R-:W0:Y:S01]  /*a130*/  MUFU.EX2 R9, R9 ;  /* 0x0000000900097308 */ /* 0x000e220000000800 */
[----:B------:R-:W-:-:S01]  /*a140*/  FFMA.FTZ R89, R2, R93, -R56 ;  /* 0x0000005d02597223 */ /* 0x000fc20000010838 */
[----:B------:R-:W-:-:S06]  /*a150*/  FFMA.FTZ R15, R2, R15, -R56 ;  /* 0x0000000f020f7223 */ /* 0x000fcc0000010838 */
[----:B------:R-:W-:Y:S08]  /*a160*/  MUFU.EX2 R13, R13 ;  /* 0x0000000d000d7308 */ /* 0x000ff00000000800 */
[----:B------:R-:W1:Y:S01]  /*a170*/  MUFU.EX2 R58, R58 ;  /* 0x0000003a003a7308 */ /* 0x000e620000000800 */
[----:B------:R-:W-:-:S07]  /*a180*/  FFMA.FTZ R62, R2, R97, -R56 ;  /* 0x00000061023e7223 */ /* 0x000fce0000010838 */
[----:B------:R-:W2:Y:S08]  /*a190*/  MUFU.EX2 R11, R11 ;  /* 0x0000000b000b7308 */ /* 0x000eb00000000800 */
[----:B------:R-:W3:Y:S01]  /*a1a0*/  MUFU.EX2 R60, R60 ;  /* 0x0000003c003c7308 */ /* 0x000ee20000000800 */
[----:B------:R-:W-:-:S07]  /*a1b0*/  FFMA.FTZ R64, R2, R99, -R56 ;  /* 0x0000006302407223 */ /* 0x000fce0000010838 */
[----:B------:R-:W4:Y:S08]  /*a1c0*/  MUFU.EX2 R26, R26 ;  /* 0x0000001a001a7308 */ /* 0x000f300000000800 */
[----:B------:R-:W5:Y:S01]  /*a1d0*/  MUFU.EX2 R89, R89 ;  /* 0x0000005900597308 */ /* 0x000f620000000800 */
[----:B------:R-:W-:-:S01]  /*a1e0*/  FFMA.FTZ R32, R2, R119, -R39 ;  /* 0x0000007702207223 */ /* 0x000fc20000010827 */
[----:B------:R-:W-:Y:S01]  /*a1f0*/  FFMA.FTZ R54, R2, R35, -R39 ;  /* 0x0000002302367223 */ /* 0x000fe20000010827 */
[----:B0-----:R-:W-:-:S01]  /*a200*/  FADD.FTZ R84, R9, R20 ;  /* 0x0000001409547221 */ /* 0x001fc20000010000 */
[----:B------:R-:W-:-:S04]  /*a210*/  FFMA.FTZ R82, R2, R45, -R56 ;  /* 0x0000002d02527223 */ /* 0x000fc80000010838 */
[----:B------:R-:W0:Y:S01]  /*a220*/  MUFU.EX2 R15, R15 ;  /* 0x0000000f000f7308 */ /* 0x000e220000000800 */
[----:B------:R-:W-:-:S01]  /*a230*/  FFMA.FTZ R103, R2, R103, -R39 ;  /* 0x0000006702677223 */ /* 0x000fc20000010827 */
[C-C-:B------:R-:W-:Y:S01]  /*a240*/  FFMA.FTZ R21, R2.reuse, R21, -R39.reuse ;  /* 0x0000001502157223 */ /* 0x140fe20000010827 */
[----:B------:R-:W-:-:S01]  /*a250*/  FFMA.FTZ R43, R2, R43, -R39 ;  /* 0x0000002b022b7223 */ /* 0x000fc20000010827 */
[C-C-:B------:R-:W-:Y:S01]  /*a260*/  FFMA.FTZ R36, R2.reuse, R121, -R39.reuse ;  /* 0x0000007902247223 */ /* 0x140fe20000010827 */
[----:B------:R-:W-:-:S01]  /*a270*/  FFMA.FTZ R47, R2, R47, -R39 ;  /* 0x0000002f022f7223 */ /* 0x000fc20000010827 */
[C-C-:B------:R-:W-:Y:S02]  /*a280*/  FFMA.FTZ R46, R2.reuse, R123, -R39.reuse ;  /* 0x0000007b022e7223 */ /* 0x140fe40000010827 */
        /* <DEDUP_REMOVED lines=10> */
[----:B------:R-:W-:Y:S01]  /*a330*/  FFMA.FTZ R14, R2, R14, -R39 ;  /* 0x0000000e020e7223 */ /* 0x000fe20000010827 */
[----:B-1----:R-:W-:-:S01]  /*a340*/  FADD.FTZ R45, R13, R58 ;  /* 0x0000003a0d2d7221 */ /* 0x002fc20000010000 */
[----:B------:R-:W-:-:S04]  /*a350*/  FFMA.FTZ R91, R2, R101, -R56 ;  /* 0x00000065025b7223 */ /* 0x000fc80000010838 */
[----:B------:R-:W1:Y:S01]  /*a360*/  MUFU.EX2 R62, R62 ;  /* 0x0000003e003e7308 */ /* 0x000e620000000800 */
[----:B--2---:R-:W-:-:S01]  /*a370*/  FFMA.FTZ R50, R2, R127, -R39 ;  /* 0x0000007f02327223 */ /* 0x004fc20000010827 */
[C-C-:B------:R-:W-:Y:S01]  /*a380*/  FFMA.FTZ R39, R2.reuse, R41, -R56.reuse ;  /* 0x0000002902277223 */ /* 0x140fe20000010838 */
[----:B------:R-:W-:-:S01]  /*a390*/  FFMA.FTZ R41, R2, R59, -R56 ;  /* 0x0000003b02297223 */ /* 0x000fc20000010838 */
[----:B------:R-:W-:Y:S01]  /*a3a0*/  FADD.FTZ R59, R11, R84 ;  /* 0x000000540b3b7221 */ /* 0x000fe20000010000 */
[----:B---3--:R-:W-:-:S01]  /*a3b0*/  FADD.FTZ R84, R60, R45 ;  /* 0x0000002d3c547221 */ /* 0x008fc20000010000 */
[----:B------:R-:W-:Y:S02]  /*a3c0*/  FFMA.FTZ R66, R2, R135, -R56 ;  /* 0x0000008702427223 */ /* 0x000fe40000010838 */
[----:B------:R-:W2:Y:S01]  /*a3d0*/  MUFU.EX2 R64, R64 ;  /* 0x0000004000407308 */ /* 0x000ea20000000800 */
[----:B------:R-:W-:Y:S02]  /*a3e0*/  VIADD R12, R12, 0x13240 ;  /* 0x000132400c0c7836 */ /* 0x000fe40000000000 */
[----:B----4-:R-:W-:Y:S01]  /*a3f0*/  FADD.FTZ R59, R26, R59 ;  /* 0x0000003b1a3b7221 */ /* 0x010fe20000010000 */
[----:B-----5:R-:W-:-:S01]  /*a400*/  FADD.FTZ R84, R89, R84 ;  /* 0x0000005459547221 */ /* 0x020fc20000010000 */
[C-C-:B------:R-:W-:Y:S01]  /*a410*/  FFMA.FTZ R73, R2.reuse, R73, -R56.reuse ;  /* 0x0000004902497223 */ /* 0x140fe20000010838 */
[----:B------:R-:W-:-:S02]  /*a420*/  FFMA.FTZ R80, R2, R69, -R56 ;  /* 0x0000004502507223 */ /* 0x000fc40000010838 */
[----:B------:R-:W3:Y:S01]  /*a430*/  MUFU.EX2 R103, R103 ;  /* 0x0000006700677308 */ /* 0x000ee20000000800 */
[----:B------:R-:W-:Y:S01]  /*a440*/  PRMT R69, R112, 0x654, R12 ;  /* 0x0000065470457816 */ /* 0x000fe2000000000c */
[----:B------:R-:W-:Y:S01]  /*a450*/  FADD.FTZ R86, R8, R59 ;  /* 0x0000003b08567221 */ /* 0x000fe20000010000 */
[----:B0-----:R-:W-:-:S01]  /*a460*/  FADD.FTZ R59, R15, R84 ;  /* 0x000000540f3b7221 */ /* 0x001fc20000010000 */
[----:B------:R-:W-:Y:S01]  /*a470*/  FFMA.FTZ R70, R2, R75, -R56 ;  /* 0x0000004b02467223 */ /* 0x000fe20000010838 */
[----:B------:R0:W-:Y:S03]  /*a480*/  SYNCS.ARRIVE.TRANS64.RED.A1T0 RZ, [R69+URZ], RZ ;  /* 0x000000ff45ff79a7 */ /* 0x0001e6000810043f */
[----:B------:R-:W4:Y:S01]  /*a490*/  MUFU.EX2 R91, R91 ;  /* 0x0000005b005b7308 */ /* 0x000f220000000800 */
[----:B-1----:R-:W-:-:S07]  /*a4a0*/  FADD.FTZ R59, R62, R59 ;  /* 0x0000003b3e3b7221 */ /* 0x002fce0000010000 */
[----:B------:R-:W1:Y:S01]  /*a4b0*/  MUFU.EX2 R21, R21 ;  /* 0x0000001500157308 */ /* 0x000e620000000800 */
[----:B0-----:R-:W-:-:S01]  /*a4c0*/  FADD.FTZ R69, R95, R86 ;  /* 0x000000565f457221 */ /* 0x001fc20000010000 */
[----:B------:R-:W-:-:S06]  /*a4d0*/  FFMA.FTZ R77, R2, R77, -R56 ;  /* 0x0000004d024d7223 */ /* 0x000fcc0000010838 */
[----:B------:R-:W0:Y:S01]  /*a4e0*/  MUFU.EX2 R66, R66 ;  /* 0x0000004200427308 */ /* 0x000e220000000800 */
[----:B------:R-:W-:-:S01]  /*a4f0*/  FADD.FTZ R86, R10, R69 ;  /* 0x000000450a567221 */ /* 0x000fc20000010000 */
[----:B--2---:R-:W-:-:S06]  /*a500*/  FADD.FTZ R84, R64, R59 ;  /* 0x0000003b40547221 */ /* 0x004fcc0000010000 */
[----:B------:R-:W2:Y:S01]  /*a510*/  MUFU.EX2 R73, R73 ;  /* 0x0000004900497308 */ /* 0x000ea20000000800 */
[----:B------:R-:W-:-:S01]  /*a520*/  FFMA.FTZ R68, R2, R105, -R56 ;  /* 0x0000006902447223 */ /* 0x000fc20000010838 */
[----:B---3--:R-:W-:Y:S01]  /*a530*/  FADD.FTZ R86, R103, R86 ;  /* 0x0000005667567221 */ /* 0x008fe20000010000 */
[----:B----4-:R-:W-:-:S05]  /*a540*/  FADD.FTZ R59, R91, R84 ;  /* 0x000000545b3b7221 */ /* 0x010fca0000010000 */
[----:B------:R-:W3:Y:S01]  /*a550*/  MUFU.EX2 R70, R70 ;  /* 0x0000004600467308 */ /* 0x000ee20000000800 */
[----:B------:R-:W-:-:S01]  /*a560*/  FFMA.FTZ R75, R2, R81, -R56 ;  /* 0x00000051024b7223 */ /* 0x000fc20000010838 */
[----:B-1----:R-:W-:-:S06]  /*a570*/  FADD.FTZ R69, R21, R86 ;  /* 0x0000005615457221 */ /* 0x002fcc0000010000 */
[----:B------:R-:W1:Y:S01]  /*a580*/  MUFU.EX2 R137, R137 ;  /* 0x0000008900897308 */ /* 0x000e620000000800 */
[----:B0-----:R-:W-:-:S01]  /*a590*/  FADD.FTZ R84, R66, R59 ;  /* 0x0000003b42547221 */ /* 0x001fc20000010000 */
[----:B------:R-:W-:-:S06]  /*a5a0*/  FFMA.FTZ R74, R2, R79, -R56 ;  /* 0x0000004f024a7223 */ /* 0x000fcc0000010838 */
[----:B------:R-:W0:Y:S01]  /*a5b0*/  MUFU.EX2 R77, R77 ;  /* 0x0000004d004d7308 */ /* 0x000e220000000800 */
[----:B------:R-:W-:-:S01]  /*a5c0*/  FADD.FTZ R69, R30, R69 ;  /* 0x000000451e457221 */ /* 0x000fc20000010000 */
[----:B------:R-:W-:Y:S01]  /*a5d0*/  FFMA.FTZ R81, R2, R85, -R56 ;  /* 0x0000005502517223 */ /* 0x000fe20000010838 */
[----:B--2---:R-:W-:-:S05]  /*a5e0*/  FADD.FTZ R59, R73, R84 ;  /* 0x00000054493b7221 */ /* 0x004fca0000010000 */
[----:B------:R-:W2:Y:S01]  /*a5f0*/  MUFU.EX2 R68, R68 ;  /* 0x0000004400447308 */ /* 0x000ea20000000800 */
[----:B------:R-:W-:-:S01]  /*a600*/  FADD.FTZ R84, R34, R69 ;  /* 0x0000004522547221 */ /* 0x000fc20000010000 */
[----:B------:R-:W-:-:S06]  /*a610*/  F2FP.SATFINITE.E4M3.F32.PACK_AB_MERGE_C R153, R26, R11, RZ ;  /* 0x0000000b1a99723e */ /* 0x000fcc00048070ff */
[----:B------:R-:W-:Y:S01]  /*a620*/  MUFU.EX2 R139, R139 ;  /* 0x0000008b008b7308 */ /* 0x000fe20000000800 */
[----:B---3--:R-:W-:-:S01]  /*a630*/  FADD.FTZ R26, R70, R59 ;  /* 0x0000003b461a7221 */ /* 0x008fc20000010000 */
[----:B------:R-:W-:-:S06]  /*a640*/  FFMA.FTZ R72, R2, R107, -R56 ;  /* 0x0000006b02487223 */ /* 0x000fcc0000010838 */
[----:B------:R-:W3:Y:S01]  /*a650*/  MUFU.EX2 R75, R75 ;  /* 0x0000004b004b7308 */ /* 0x000ee20000000800 */
[----:B-1----:R-:W-:-:S01]  /*a660*/  FADD.FTZ R59, R137, R84 ;  /* 0x00000054893b7221 */ /* 0x002fc20000010000 */
[----:B0-----:R-:W-:-:S06]  /*a670*/  FADD.FTZ R11, R77, R26 ;  /* 0x0000001a4d0b7221 */ /* 0x001fcc0000010000 */
[----:B------:R-:W0:Y:S01]  /*a680*/  MUFU.EX2 R74, R74 ;  /* 0x0000004a004a7308 */ /* 0x000e220000000800 */
[----:B------:R-:W-:-:S01]  /*a690*/  FFMA.FTZ R57, R2, R57, -R56 ;  /* 0x0000003902397223 */ /* 0x000fc20000010838 */
[----:B------:R-:W-:-:S06]  /*a6a0*/  FFMA.FTZ R49, R2, R49, -R56 ;  /* 0x0000003102317223 */ /* 0x000fcc0000010838 */
[----:B------:R-:W1:Y:S01]  /*a6b0*/  MUFU.EX2 R141, R141 ;  /* 0x0000008d008d7308 */ /* 0x000e620000000800 */
[----:B------:R-:W-:Y:S01]  /*a6c0*/  F2FP.SATFINITE.E4M3.F32.PACK_AB_MERGE_C R155, R103, R10, RZ ;  /* 0x0000000a679b723e */ /* 0x000fe200048070ff */
[----:B------:R-:W-:-:S06]  /*a6d0*/  FADD.FTZ R26, R38, R59 ;  /* 0x0000003b261a7221 */ /* 0x000fcc0000010000 */
[----:B------:R-:W4:Y:S01]  /*a6e0*/  MUFU.EX2 R81, R81 ;  /* 0x0000005100517308 */ /* 0x000f220000000800 */
[----:B------:R-:W-:-:S01]  /*a6f0*/  FFMA.FTZ R79, R2, R61, -R56 ;  /* 0x0000003d024f7223 */ /* 0x000fc20000010838 */
[----:B------:R-:W-:Y:S01]  /*a700*/  FFMA.FTZ R78, R2, R65, -R56 ;  /* 0x00000041024e7223 */ /* 0x000fe20000010838 */
[----:B--2---:R-:W-:-:S01]  /*a710*/  FADD.FTZ R10, R68, R11 ;  /* 0x0000000b440a7221 */ /* 0x004fc20000010000 */
[C-C-:B------:R-:W-:Y:S01]  /*a720*/  FFMA.FTZ R76, R2.reuse, R83, -R56.reuse ;  /* 0x00000053024c7223 */ /* 0x140fe20000010838 */
[----:B------:R-:W-:-:S01]  /*a730*/  FFMA.FTZ R61, R2, R109, -R56 ;  /* 0x0000006d023d7223 */ /* 0x000fc20000010838 */
[C-C-:B------:R-:W-:Y:S02]  /*a740*/  FFMA.FTZ R65, R2.reuse, R87, -R56.reuse ;  /* 0x0000005702417223 */ /* 0x140fe40000010838 */
        /* <DEDUP_REMOVED lines=12> */
[----:B------:R-:W-:Y:S01]  /*a810*/  FFMA.FTZ R37, R2, R37, -R56 ;  /* 0x0000002502257223 */ /* 0x000fe20000010838 */
[----:B------:R-:W5:Y:S01]  /*a820*/  MUFU.EX2 R143, R143 ;  /* 0x0000008f008f7308 */ /* 0x000f620000000800 */
[----:B---3--:R-:W-:-:S01]  /*a830*/  FADD.FTZ R11, R75, R10 ;  /* 0x0000000a4b0b7221 */ /* 0x008fc20000010000 */
[----:B------:R-:W-:-:S06]  /*a840*/  F2FP.SATFINITE.E4M3.F32.PACK_AB_MERGE_C R153, R20, R9, R153 ;  /* 0x000000091499723e */ /* 0x000fcc0004807099 */
[----:B------:R3:W-:Y:S01]  /*a850*/  MUFU.EX2 R56, R49 ;  /* 0x0000003100387308 */ /* 0x0007e20000000800 */
[----:B0-----:R-:W-:-:S07]  /*a860*/  FADD.FTZ R20, R74, R11 ;  /* 0x0000000b4a147221 */ /* 0x001fce0000010000 */
[----:B------:R-:W0:Y:S01]  /*a870*/  MUFU.EX2 R57, R57 ;  /* 0x0000003900397308 */ /* 0x000e220000000800 */
[----:B---3--:R-:W-:-:S01]  /*a880*/  FADD.FTZ R49, R139, R26 ;  /* 0x0000001a8b317221 */ /* 0x008fc20000010000 */
[----:B-1----:R-:W-:-:S03]  /*a890*/  F2FP.SATFINITE.E4M3.F32.PACK_AB_MERGE_C R151, R141, R42, RZ ;  /* 0x0000002a8d97723e */ /* 0x002fc600048070ff */
[----:B------:R-:W-:-:S03]  /*a8a0*/  FADD.FTZ R26, R42, R49 ;  /* 0x000000312a1a7221 */ /* 0x000fc60000010000 */
[----:B------:R-:W1:Y:S01]  /*a8b0*/  MUFU.EX2 R44, R44 ;  /* 0x0000002c002c7308 */ /* 0x000e620000000800 */
[----:B------:R-:W-:-:S01]  /*a8c0*/  FADD.FTZ R141, R141, R26 ;  /* 0x0000001a8d8d7221 */ /* 0x000fc20000010000 */
[C---:B----4-:R-:W-:Y:S01]  /*a8d0*/  F2FP.SATFINITE.E4M3.F32.PACK_AB_MERGE_C R150, R81.reuse, R74, RZ ;  /* 0x0000004a5196723e */ /* 0x050fe200048070ff */
[----:B------:R-:W-:-:S05]  /*a8e0*/  FADD.FTZ R81, R81, R20 ;  /* 0x0000001451517221 */ /* 0x000fca0000010000 */
[----:B------:R-:W3:Y:S01]  /*a8f0*/  MUFU.EX2 R76, R76 ;  /* 0x0000004c004c7308 */ /* 0x000ee20000000800 */
[----:B------:R-:W-:-:S01]  /*a900*/  FADD.FTZ R20, R40, R141 ;  /* 0x0000008d28147221 */ /* 0x000fc20000010000 */
[----:B------:R-:W-:-:S06]  /*a910*/  F2FP.SATFINITE.E4M3.F32.PACK_AB_MERGE_C R155, R95, R8, R155 ;  /* 0x000000085f9b723e */ /* 0x000fcc000480709b */
[----:B------:R-:W4:Y:S01]  /*a920*/  MUFU.EX2 R145, R145 ;  /* 0x0000009100917308 */ /* 0x000f220000000800 */
[----:B--2---:R-:W-:-:S07]  /*a930*/  FADD.FTZ R8, R72, R81 ;  /* 0x0000005148087221 */ /* 0x004fce0000010000 */
[----:B------:R-:W2:Y:S01]  /*a940*/  MUFU.EX2 R79, R79 ;  /* 0x0000004f004f7308 */ /* 0x000ea20000000800 */
[----:B-----5:R-:W-:-:S01]  /*a950*/  FADD.FTZ R11, R143, R20 ;  /* 0x000000148f0b7221 */ /* 0x020fc20000010000 */
[----:B0-----:R-:W-:-:S06]  /*a960*/  FADD.FTZ R9, R57, R8 ;  /* 0x0000000839097221 */ /* 0x001fcc0000010000 */
[----:B------:R-:W0:Y:S01]  /*a970*/  MUFU.EX2 R61, R61 ;  /* 0x0000003d003d7308 */ /* 0x000e220000000800 */
[----:B-1----:R-:W-:-:S01]  /*a980*/  FADD.FTZ R26, R44, R11 ;  /* 0x0000000b2c1a7221 */ /* 0x002fc20000010000 */
[----:B---3--:R-:W-:-:S06]  /*a990*/  FADD.FTZ R8, R76, R9 ;  /* 0x000000094c087221 */ /* 0x008fcc0000010000 */
[----:B------:R-:W1:Y:S01]  /*a9a0*/  MUFU.EX2 R147, R147 ;  /* 0x0000009300937308 */ /* 0x000e620000000800 */
[----:B----4-:R-:W-:-:S07]  /*a9b0*/  F2FP.SATFINITE.E4M3.F32.PACK_AB_MERGE_C R44, R145, R44, RZ ;  /* 0x0000002c912c723e */ /* 0x010fce00048070ff */
[----:B------:R-:W3:Y:S01]  /*a9c0*/  MUFU.EX2 R78, R78 ;  /* 0x0000004e004e7308 */ /* 0x000ee20000000800 */
[----:B------:R-:W-:-:S01]  /*a9d0*/  FADD.FTZ R145, R145, R26 ;  /* 0x0000001a91917221 */ /* 0x000fc20000010000 */
[----:B--2---:R-:W-:-:S06]  /*a9e0*/  FADD.FTZ R26, R79, R8 ;  /* 0x000000084f1a7221 */ /* 0x004fcc0000010000 */
[----:B------:R-:W2:Y:S08]  /*a9f0*/  MUFU.EX2 R28, R28 ;  /* 0x0000001c001c7308 */ /* 0x000eb00000000800 */
[----:B------:R-:W4:Y:S01]  /*aa00*/  MUFU.EX2 R65, R65 ;  /* 0x0000004100417308 */ /* 0x000f220000000800 */
[----:B------:R-:W-:Y:S01]  /*aa10*/  F2FP.SATFINITE.E4M3.F32.PACK_AB_MERGE_C R34, R137, R34, RZ ;  /* 0x000000228922723e */ /* 0x000fe200048070ff */
[----:B------:R-:W-:-:S06]  /*aa20*/  FADD.FTZ R42, R24, R145 ;  /* 0x00000091182a7221 */ /* 0x000fcc0000010000 */
[----:B------:R-:W5:Y:S01]  /*aa30*/  MUFU.EX2 R149, R149 ;  /* 0x0000009500957308 */ /* 0x000f620000000800 */
[----:B0-----:R-:W-:-:S07]  /*aa40*/  FADD.FTZ R9, R61, R26 ;  /* 0x0000001a3d097221 */ /* 0x001fce0000010000 */
[----:B------:R-:W0:Y:S01]  /*aa50*/  MUFU.EX2 R80, R80 ;  /* 0x0000005000507308 */ /* 0x000e220000000800 */
[----:B------:R-:W-:Y:S01]  /*aa60*/  F2FP.SATFINITE.E4M3.F32.PACK_AB_MERGE_C R8, R30, R21, R34 ;  /* 0x000000151e08723e */ /* 0x000fe20004807022 */
[----:B-1----:R-:W-:-:S06]  /*aa70*/  FADD.FTZ R11, R147, R42 ;  /* 0x0000002a930b7221 */ /* 0x002fcc0000010000 */
[----:B------:R-:W1:Y:S01]  /*aa80*/  MUFU.EX2 R32, R32 ;  /* 0x0000002000207308 */ /* 0x000e620000000800 */
[----:B---3--:R-:W-:-:S07]  /*aa90*/  FADD.FTZ R30, R78, R9 ;  /* 0x000000094e1e7221 */ /* 0x008fce0000010000 */
[----:B------:R-:W3:Y:S01]  /*aaa0*/  MUFU.EX2 R12, R111 ;  /* 0x0000006f000c7308 */ /* 0x000ee20000000800 */
[----:B--2---:R-:W-:-:S01]  /*aab0*/  FADD.FTZ R34, R28, R11 ;  /* 0x0000000b1c227221 */ /* 0x004fc20000010000 */
[----:B----4-:R-:W-:-:S06]  /*aac0*/  FADD.FTZ R9, R65, R30 ;  /* 0x0000001e41097221 */ /* 0x010fcc0000010000 */
[----:B------:R-:W2:Y:S01]  /*aad0*/  MUFU.EX2 R43, R43 ;  /* 0x0000002b002b7308 */ /* 0x000ea20000000800 */
[----:B-----5:R-:W-:-:S07]  /*aae0*/  F2FP.SATFINITE.E4M3.F32.PACK_AB_MERGE_C R11, R149, R28, RZ ;  /* 0x0000001c950b723e */ /* 0x020fce00048070ff */
[----:B------:R-:W4:Y:S01]  /*aaf0*/  MUFU.EX2 R39, R39 ;  /* 0x0000002700277308 */ /* 0x000f220000000800 */
[----:B------:R-:W-:-:S01]  /*ab00*/  FADD.FTZ R149, R149, R34 ;  /* 0x0000002295957221 */ /* 0x000fc20000010000 */
[----:B0-----:R-:W-:-:S06]  /*ab10*/  FADD.FTZ R9, R80, R9 ;  /* 0x0000000950097221 */ /* 0x001fcc0000010000 */
[----:B------:R-:W0:Y:S08]  /*ab20*/  MUFU.EX2 R36, R36 ;  /* 0x0000002400247308 */ /* 0x000e300000000800 */
[----:B------:R-:W5:Y:S01]  /*ab30*/  MUFU.EX2 R41, R41 ;  /* 0x0000002900297308 */ /* 0x000f620000000800 */
[----:B-1----:R-:W-:-:S07]  /*ab40*/  FADD.FTZ R30, R32, R149 ;  /* 0x00000095201e7221 */ /* 0x002fce0000010000 */
[----:B------:R-:W-:Y:S01]  /*ab50*/  MUFU.EX2 R47, R47 ;  /* 0x0000002f002f7308 */ /* 0x000fe20000000800 */
[----:B---3--:R-:W-:-:S07]  /*ab60*/  FADD.FTZ R28, R12, R9 ;  /* 0x000000090c1c7221 */ /* 0x008fce0000010000 */
[----:B------:R-:W1:Y:S01]  /*ab70*/  MUFU.EX2 R82, R82 ;  /* 0x0000005200527308 */ /* 0x000e620000000800 */
[----:B--2---:R-:W-:-:S01]  /*ab80*/  FADD.FTZ R9, R43, R30 ;  /* 0x0000001e2b097221 */ /* 0x004fc20000010000 */
[----:B----4-:R-:W-:-:S06]  /*ab90*/  FADD.FTZ R28, R39, R28 ;  /* 0x0000001c271c7221 */ /* 0x010fcc0000010000 */
[----:B------:R-:W2:Y:S08]  /*aba0*/  MUFU.EX2 R46, R46 ;  /* 0x0000002e002e7308 */ /* 0x000eb00000000800 */
[----:B------:R-:W3:Y:S01]  /*abb0*/  MUFU.EX2 R25, R113 ;  /* 0x0000007100197308 */ /* 0x000ee20000000800 */
[----:B0-----:R-:W-:-:S01]  /*abc0*/  FADD.FTZ R30, R36, R9 ;  /* 0x00000009241e7221 */ /* 0x001fc20000010000 */
[----:B------:R-:W-:-:S06]  /*abd0*/  F2FP.SATFINITE.E4M3.F32.PACK_AB_MERGE_C R154, R91, R64, RZ ;  /* 0x000000405b9a723e */ /* 0x000fcc00048070ff */
[----:B------:R-:W0:Y:S01]  /*abe0*/  MUFU.EX2 R51, R51 ;  /* 0x0000003300337308 */ /* 0x000e220000000800 */
[----:B-----5:R-:W-:-:S01]  /*abf0*/  FADD.FTZ R9, R41, R28 ;  /* 0x0000001c29097221 */ /* 0x020fc20000010000 */
[----:B-1----:R-:W-:Y:S02]  /*ac00*/  F2FP.SATFINITE.E4M3.F32.PACK_AB_MERGE_C R140, R82, R41, RZ ;  /* 0x00000029528c723e */ /* 0x002fe400048070ff */
[----:B------:R-:W-:-:S04]  /*ac10*/  F2FP.SATFINITE.E4M3.F32.PACK_AB_MERGE_C R141, R47, R36, RZ ;  /* 0x000000242f8d723e */ /* 0x000fc800048070ff */
[----:B------:R-:W-:Y:S01]  /*ac20*/  MUFU.EX2 R63, R63 ;  /* 0x0000003f003f7308 */ /* 0x000fe20000000800 */
[----:B------:R-:W-:-:S01]  /*ac30*/  FADD.FTZ R47, R47, R30 ;  /* 0x0000001e2f2f7221 */ /* 0x000fc20000010000 */
[----:B------:R-:W-:-:S06]  /*ac40*/  F2FP.SATFINITE.E4M3.F32.PACK_AB_MERGE_C R154, R62, R15, R154 ;  /* 0x0000000f3e9a723e */ /* 0x000fcc000480709a */
[----:B------:R-:W1:Y:S01]  /*ac50*/  MUFU.EX2 R10, R53 ;  /* 0x00000035000a7308 */ /* 0x000e620000000800 */
[----:B------:R-:W-:-:S01]  /*ac60*/  FADD.FTZ R82, R82, R9 ;  /* 0x0000000952527221 */ /* 0x000fc20000010000 */
[----:B------:R-:W4:Y:S01]  /*ac70*/  @P4 LDC R15, c[0x0][0x44c] ;  /* 0x00011300ff0f4b82 */ /* 0x000f220000000800 */
[----:B------:R-:W-:Y:S01]  /*ac80*/  F2FP.SATFINITE.E4M3.F32.PACK_AB_MERGE_C R140, R39, R12, R140 ;  /* 0x0000000c278c723e */ /* 0x000fe2000480708c */
[----:B--2---:R-:W-:Y:S01]  /*ac90*/  FADD.FTZ R12, R46, R47 ;  /* 0x0000002f2e0c7221 */ /* 0x004fe20000010000 */
[----:B---3--:R-:W-:-:S03]  /*aca0*/  FADD.FTZ R9, R25, R82 ;  /* 0x0000005219097221 */ /* 0x008fc60000010000 */
[----:B------:R-:W-:Y:S01]  /*acb0*/  MUFU.EX2 R48, R125 ;  /* 0x0000007d00307308 */ /* 0x000fe20000000800 */
[----:B------:R-:W-:Y:S01]  /*acc0*/  F2FP.SATFINITE.E4M3.F32.PACK_AB_MERGE_C R147, R147, R24, R11 ;  /* 0x000000189393723e */ /* 0x000fe2000480700b */
[----:B------:R-:W2:Y:S01]  /*acd0*/  @P4 LDC R30, c[0x0][0x450] ;  /* 0x00011400ff1e4b82 */ /* 0x000ea20000000800 */
[----:B0-----:R-:W-:-:S05]  /*ace0*/  FADD.FTZ R11, R51, R12 ;  /* 0x0000000c330b7221 */ /* 0x001fca0000010000 */
[----:B------:R-:W0:Y:S01]  /*acf0*/  MUFU.EX2 R55, R55 ;  /* 0x0000003700377308 */ /* 0x000e220000000800 */
[----:B------:R-:W-:-:S07]  /*ad00*/  FADD.FTZ R12, R56, R9 ;  /* 0x00000009380c7221 */ /* 0x000fce0000010000 */
[----:B------:R-:W3:Y:S01]  /*ad10*/  MUFU.EX2 R115, R115 ;  /* 0x0000007300737308 */ /* 0x000ee20000000800 */
[----:B-1----:R-:W-:Y:S01]  /*ad20*/  F2FP.SATFINITE.E4M3.F32.PACK_AB_MERGE_C R142, R10, R63, RZ ;  /* 0x0000003f0a8e723e */ /* 0x002fe200048070ff */
[----:B------:R-:W-:-:S06]  /*ad30*/  FADD.FTZ R63, R63, R12 ;  /* 0x0000000c3f3f7221 */ /* 0x000fcc0000010000 */
[----:B------:R-:W1:Y:S01]  /*ad40*/  MUFU.EX2 R20, R45 ;  /* 0x0000002d00147308 */ /* 0x000e620000000800 */
[----:B------:R-:W-:-:S07]  /*ad50*/  FADD.FTZ R12, R10, R63 ;  /* 0x0000003f0a0c7221 */ /* 0x000fce0000010000 */
[----:B------:R-:W-:Y:S08]  /*ad60*/  MUFU.EX2 R67, R67 ;  /* 0x0000004300437308 */ /* 0x000ff00000000800 */
[----:B------:R-:W5:Y:S01]  /*ad70*/  MUFU.EX2 R26, R29 ;  /* 0x0000001d001a7308 */ /* 0x000f620000000800 */
[----:B------:R-:W-:-:S07]  /*ad80*/  F2FP.SATFINITE.E4M3.F32.PACK_AB_MERGE_C R145, R143, R40, R44 ;  /* 0x000000288f91723e */ /* 0x000fce000480702c */
[----:B------:R-:W2:Y:S01]  /*ad90*/  MUFU.EX2 R50, R50 ;  /* 0x0000003200327308 */ /* 0x000ea20000000800 */
[----:B0-----:R-:W-:Y:S01]  /*ada0*/  F2FP.SATFINITE.E4M3.F32.PACK_AB_MERGE_C R143, R55, R48, RZ ;  /* 0x00000030378f723e */ /* 0x001fe200048070ff */
[----:B---3--:R-:W-:Y:S01]  /*adb0*/  FADD.FTZ R9, R115, R12 ;  /* 0x0000000c73097221 */ /* 0x008fe20000010000 */
[----:B------:R-:W-:-:S05]  /*adc0*/  FADD.FTZ R48, R48, R11 ;  /* 0x0000000b30307221 */ /* 0x000fca0000010000 */
[----:B------:R-:W0:Y:S01]  /*add0*/  MUFU.EX2 R27, R27 ;  /* 0x0000001b001b7308 */ /* 0x000e220000000800 */
[----:B------:R-:W-:Y:S01]  /*ade0*/  F2FP.SATFINITE.E4M3.F32.PACK_AB_MERGE_C R152, R89, R60, RZ ;  /* 0x0000003c5998723e */ /* 0x000fe200048070ff */
[----:B-1----:R-:W-:-:S06]  /*adf0*/  FADD.FTZ R12, R20, R9 ;  /* 0x00000009140c7221 */ /* 0x002fcc0000010000 */
[----:B------:R-:W1:Y:S01]  /*ae00*/  MUFU.EX2 R117, R117 ;  /* 0x0000007500757308 */ /* 0x000e620000000800 */
[----:B------:R-:W-:-:S01]  /*ae10*/  FADD.FTZ R55, R55, R48 ;  /* 0x0000003037377221 */ /* 0x000fc20000010000 */
[----:B----4-:R-:W-:-:S06]  /*ae20*/  @P4 IMAD.HI.U32 R15, R110, R15, RZ ;  /* 0x0000000f6e0f4227 */ /* 0x010fcc00078e00ff */
[----:B------:R-:W3:Y:S01]  /*ae30*/  MUFU.EX2 R52, R52 ;  /* 0x0000003400347308 */ /* 0x000ee20000000800 */
[----:B-----5:R-:W-:Y:S01]  /*ae40*/  F2FP.SATFINITE.E4M3.F32.PACK_AB_MERGE_C R136, R26, R67, RZ ;  /* 0x000000431a88723e */ /* 0x020fe200048070ff */
[----:B------:R-:W-:Y:S01]  /*ae50*/  FADD.FTZ R67, R67, R12 ;  /* 0x0000000c43437221 */ /* 0x000fe20000010000 */
[----:B------:R-:W-:-:S05]  /*ae60*/  F2FP.SATFINITE.E4M3.F32.PACK_AB_MERGE_C R152, R58, R13, R152 ;  /* 0x0000000d3a98723e */ /* 0x000fca0004807098 */
[----:B------:R-:W4:Y:S01]  /*ae70*/  MUFU.EX2 R24, R33 ;  /* 0x0000002100187308 */ /* 0x000f220000000800 */
[----:B------:R-:W-:Y:S02]  /*ae80*/  IMAD.MOV.U32 R13, RZ, RZ, R110 ;  /* 0x000000ffff0d7224 */ /* 0x000fe400078e006e */
[----:B--2---:R-:W-:-:S05]  /*ae90*/  FADD.FTZ R28, R50, R55 ;  /* 0x00000037321c7221 */ /* 0x004fca0000010000 */
[----:B------:R-:W2:Y:S01]  /*aea0*/  MUFU.EX2 R119, R119 ;  /* 0x0000007700777308 */ /* 0x000ea20000000800 */
[----:B------:R-:W-:Y:S01]  /*aeb0*/  @P4 SHF.R.U32.HI R13, RZ, R30, R15 ;  /* 0x0000001eff0d4219 */ /* 0x000fe2000001160f */
[----:B------:R-:W-:-:S06]  /*aec0*/  FADD.FTZ R26, R26, R67 ;  /* 0x000000431a1a7221 */ /* 0x000fcc0000010000 */
[----:B------:R-:W5:Y:S01]  /*aed0*/  MUFU.EX2 R71, R71 ;  /* 0x0000004700477308 */ /* 0x000f620000000800 */
[----:B0-----:R-:W-:-:S01]  /*aee0*/  FADD.FTZ R11, R27, R28 ;  /* 0x0000001c1b0b7221 */ /* 0x001fc20000010000 */
[----:B------:R-:W-:-:S06]  /*aef0*/  IADD3 R12, R13, R106, -R108 ;  /* 0x0000006a0d0c7210 */ /* 0x000fcc0007ffe86c */
[----:B------:R-:W0:Y:S01]  /*af00*/  MUFU.EX2 R31, R31 ;  /* 0x0000001f001f7308 */ /* 0x000e220000000800 */
[----:B------:R-:W-:Y:S01]  /*af10*/  F2FP.SATFINITE.E4M3.F32.PACK_AB_MERGE_C R136, R20, R115, R136 ;  /* 0x000000731488723e */ /* 0x000fe20004807088 */
[----:B-1----:R-:W-:Y:S01]  /*af20*/  FADD.FTZ R9, R117, R26 ;  /* 0x0000001a75097221 */ /* 0x002fe20000010000 */
[----:B---3--:R-:W-:-:S05]  /*af30*/  FADD.FTZ R20, R52, R11 ;  /* 0x0000000b34147221 */ /* 0x008fca0000010000 */
[----:B------:R-:W1:Y:S01]  /*af40*/  MUFU.EX2 R54, R54 ;  /* 0x0000003600367308 */ /* 0x000e620000000800 */
[----:B------:R-:W-:-:S04]  /*af50*/  IMAD.HI R15, R12, 0x66666667, RZ ;  /* 0x666666670c0f7827 */ /* 0x000fc800078e02ff */
[----:B----4-:R-:W-:-:S03]  /*af60*/  FADD.FTZ R12, R24, R9 ;  /* 0x00000009180c7221 */ /* 0x010fc60000010000 */
[----:B------:R-:W-:Y:S01]  /*af70*/  MUFU.EX2 R35, R35 ;  /* 0x0000002300237308 */ /* 0x000fe20000000800 */
[----:B--2---:R-:W-:-:S07]  /*af80*/  FADD.FTZ R20, R119, R20 ;  /* 0x0000001477147221 */ /* 0x004fce0000010000 */
[----:B------:R-:W2:Y:S01]  /*af90*/  MUFU.EX2 R14, R14 ;  /* 0x0000000e000e7308 */ /* 0x000ea20000000800 */
[----:B-----5:R-:W-:-:S01]  /*afa0*/  FADD.FTZ R21, R71, R12 ;  /* 0x0000000c47157221 */ /* 0x020fc20000010000 */
[----:B0-----:R-:W-:Y:S01]  /*afb0*/  FADD.FTZ R11, R31, R20 ;  /* 0x000000141f0b7221 */ /* 0x001fe20000010000 */
[----:B------:R-:W-:-:S03]  /*afc0*/  SHF.R.U32.HI R12, RZ, 0x1f, R15 ;  /* 0x0000001fff0c7819 */ /* 0x000fc6000001160f */
[----:B-1----:R-:W-:Y:S01]  /*afd0*/  FADD.FTZ R20, R54, R11 ;  /* 0x0000000b36147221 */ /* 0x002fe20000010000 */
[----:B------:R-:W-:Y:S02]  /*afe0*/  LEA.HI.SX32 R12, R15, R12, 0x1a ;  /* 0x0000000c0f0c7211 */ /* 0x000fe400078fd2ff */
[----:B------:R-:W-:Y:S02]  /*aff0*/  F2FP.SATFINITE.E4M3.F32.PACK_AB_MERGE_C R142, R56, R25, R142 ;  /* 0x00000019388e723e */ /* 0x000fe4000480708e */
[----:B------:R-:W-:Y:S01]  /*b000*/  VIMNMX R56, RZ, R12, !PT ;  /* 0x0000000cff387248 */ /* 0x000fe20007fe0100 */
[----:B------:R-:W0:Y:S01]  /*b010*/  MUFU.EX2 R10, R37 ;  /* 0x00000025000a7308 */ /* 0x000e220000000800 */
[C---:B--2---:R-:W-:Y:S01]  /*b020*/  F2FP.SATFINITE.E4M3.F32.PACK_AB_MERGE_C R9, R14.reuse, R35, RZ ;  /* 0x000000230e09723e */ /* 0x044fe200048070ff */
[----:B------:R-:W-:Y:S02]  /*b030*/  FADD.FTZ R35, R35, R20 ;  /* 0x0000001423237221 */ /* 0x000fe40000010000 */
[----:B------:R1:W-:Y:S02]  /*b040*/  STL [R1], R56 ;  /* 0x0000003801007387 */ /* 0x0003e40000100800 */
[----:B------:R-:W-:-:S01]  /*b050*/  FADD.FTZ R20, R14, R35 ;  /* 0x000000230e147221 */ /* 0x000fc20000010000 */
[----:B------:R-:W-:-:S05]  /*b060*/  VIADD R14, R104, 0xfffffffe ;  /* 0xfffffffe680e7836 */ /* 0x000fca0000000000 */
[----:B------:R-:W-:Y:S02]  /*b070*/  ISETP.GE.AND P1, PT, R14, R56, PT ;  /* 0x000000380e00720c */ /* 0x000fe40003f26270 */
[----:B------:R-:W-:Y:S02]  /*b080*/  F2FP.SATFINITE.E4M3.F32.PACK_AB_MERGE_C R52, R119, R52, RZ ;  /* 0x000000347734723e */ /* 0x000fe400048070ff */
[----:B0-----:R-:W-:Y:S01]  /*b090*/  F2FP.SATFINITE.E4M3.F32.PACK_AB_MERGE_C R13, R10, R71, RZ ;  /* 0x000000470a0d723e */ /* 0x001fe200048070ff */
[----:B------:R-:W-:Y:S01]  /*b0a0*/  BSSY B0, `(.L_x_15497) ;  /* 0x0000336000007945 */ /* 0x000fe20003800000 */
[----:B------:R-:W-:Y:S02]  /*b0b0*/  LOP3.LUT R23, R23, 0xffffffef, RZ, 0xc0, !PT ;  /* 0xffffffef17177812 */ /* 0x000fe400078ec0ff */
[----:B------:R-:W-:Y:S02]  /*b0c0*/  F2FP.SATFINITE.E4M3.F32.PACK_AB_MERGE_C R148, R77, R70, RZ ;  /* 0x000000464d94723e */ /* 0x000fe400048070ff */
[----:B------:R-:W-:-:S02]  /*b0d0*/  F2FP.SATFINITE.E4M3.F32.PACK_AB_MERGE_C R144, R79, R76, RZ ;  /* 0x0000004c4f90723e */ /* 0x000fc400048070ff */
[----:B------:R-:W-:Y:S02]  /*b0e0*/  F2FP.SATFINITE.E4M3.F32.PACK_AB_MERGE_C R146, R80, R65, RZ ;  /* 0x000000415092723e */ /* 0x000fe400048070ff */
[----:B------:R-:W-:Y:S01]  /*b0f0*/  F2FP.SATFINITE.E4M3.F32.PACK_AB_MERGE_C R151, R139, R38, R151 ;  /* 0x000000268b97723e */ /* 0x000fe20004807097 */
[----:B------:R-:W-:Y:S01]  /*b100*/  FADD.FTZ R21, R10, R21 ;  /* 0x000000150a157221 */ /* 0x000fe20000010000 */
        /* <DEDUP_REMOVED lines=10> */
[----:B------:R-:W-:Y:S02]  /*b1b0*/  @P4 LOP3.LUT R23, R23, 0x10, RZ, 0xfc, !PT ;  /* 0x0000001017174812 */ /* 0x000fe400078efcff */
        /* <DEDUP_REMOVED lines=9> */
[----:B------:R-:W-:Y:S02]  /*b250*/  CS2R R34, SRZ ;  /* 0x0000000000227805 */ /* 0x000fe4000001ff00 */
[----:B------:R-:W-:-:S02]  /*b260*/  CS2R R32, SRZ ;  /* 0x0000000000207805 */ /* 0x000fc4000001ff00 */
[----:B------:R-:W-:Y:S02]  /*b270*/  CS2R R30, SRZ ;  /* 0x00000000001e7805 */ /* 0x000fe4000001ff00 */
[----:B------:R-:W-:Y:S02]  /*b280*/  CS2R R28, SRZ ;  /* 0x00000000001c7805 */ /* 0x000fe4000001ff00 */
[----:B------:R-:W-:Y:S02]  /*b290*/  CS2R R26, SRZ ;  /* 0x00000000001a7805 */ /* 0x000fe4000001ff00 */
[----:B------:R-:W-:Y:S01]  /*b2a0*/  CS2R R24, SRZ ;  /* 0x0000000000187805 */ /* 0x000fe2000001ff00 */
[----:B------:R-:W-:Y:S01]  /*b2b0*/  IMAD.MOV.U32 R149, RZ, RZ, R8 ;  /* 0x000000ffff957224 */ /* 0x000fe200078e0008 */
[----:B-1----:R-:W-:Y:S06]  /*b2c0*/  @!P1 BRA `(.L_x_15498) ;  /* 0x00000030004c9947 */ /* 0x002fec0003800000 */
[----:B------:R-:W-:Y:S01]  /*b2d0*/  BSSY B1, `(.L_x_15498) ;  /* 0x0000312000017945 */ /* 0x000fe20003800000 */
[----:B------:R-:W-:Y:S02]  /*b2e0*/  IMAD.MOV.U32 R8, RZ, RZ, R0 ;  /* 0x000000ffff087224 */ /* 0x000fe400078e0000 */
[----:B------:R-:W-:Y:S02]  /*b2f0*/  IMAD.MOV.U32 R9, RZ, RZ, R3 ;  /* 0x000000ffff097224 */ /* 0x000fe400078e0003 */
[----:B------:R-:W-:Y:S02]  /*b300*/  IMAD.MOV.U32 R11, RZ, RZ, R156 ;  /* 0x000000ffff0b7224 */ /* 0x000fe400078e009c */
[----:B------:R-:W-:Y:S02]  /*b310*/  IMAD.MOV.U32 R10, RZ, RZ, R22 ;  /* 0x000000ffff0a7224 */ /* 0x000fe400078e0016 */
[----:B------:R-:W-:-:S07]  /*b320*/  IMAD.MOV.U32 R55, RZ, RZ, RZ ;  /* 0x000000ffff377224 */ /* 0x000fce00078e00ff */
.L_x_15511:
[----:B------:R-:W-:-:S04]  /*b330*/  ISETP.NE.AND P1, PT, R10, 0x1, PT ;  /* 0x000000010a00780c */ /* 0x000fc80003f25270 */
[----:B------:R-:W-:-:S04]  /*b340*/  SEL R156, RZ, 0x1, P1 ;  /* 0x00000001ff9c7807 */ /* 0x000fc80000800000 */
[----:B------:R-:W-:Y:S01]  /*b350*/  LOP3.LUT R156, R11, R156, RZ, 0x3c, !PT ;  /* 0x0000009c0b9c7212 */ /* 0x000fe200078e3cff */
[----:B------:R-:W-:Y:S06]  /*b360*/  @!P0 BRA `(.L_x_15499) ;  /* 0x0000000000048947 */ /* 0x000fec0003800000 */
[----:B------:R-:W-:Y:S01]  /*b370*/  BPT.TRAP 0x1 ;  /* 0x000000040000795c */ /* 0x000fe20000300000 */
.L_x_15499:
        /* <DEDUP_REMOVED lines=8> */
.L_x_15500:
        /* <DEDUP_REMOVED lines=8> */
.L_x_15502:
[----:B------:R-:W-:Y:S05]  /*b480*/  BSYNC B2 ;  /* 0x0000000000027941 */ /* 0x000fea0003800000 */
.L_x_15501:
[----:B------:R-:W-:Y:S01]  /*b490*/  IMAD.MOV.U32 R12, RZ, RZ, R15 ;  /* 0x000000ffff0c7224 */ /* 0x000fe200078e000f */
[----:B------:R-:W-:Y:S01]  /*b4a0*/  R2UR UR4, R4 ;  /* 0x00000000040472ca */ /* 0x000fe200000e0000 */
[----:B------:R-:W-:Y:S01]  /*b4b0*/  IMAD.MOV.U32 R13, RZ, RZ, -0x7fffffe0 ;  /* 0x80000020ff0d7424 */ /* 0x000fe200078e00ff */
[----:B------:R-:W-:Y:S01]  /*b4c0*/  R2UR UR5, R5 ;  /* 0x00000000050572ca */ /* 0x000fe200000e0000 */
[----:B------:R-:W-:Y:S01]  /*b4d0*/  WARPGROUP.ARRIVE ;  /* 0x00000000000079c5 */ /* 0x000fe20000000000 */
[----:B------:R-:W-:Y:S01]  /*b4e0*/  R2UR UR6, R12 ;  /* 0x000000000c0672ca */ /* 0x000fe200000e0000 */
[----:B------:R-:W-:Y:S01]  /*b4f0*/  IMAD.MOV.U32 R12, RZ, RZ, R57 ;  /* 0x000000ffff0c7224 */ /* 0x000fe200078e0039 */
[----:B------:R-:W-:Y:S01]  /*b500*/  R2UR UR7, R13 ;  /* 0x000000000d0772ca */ /* 0x000fe200000e0000 */
[----:B------:R-:W-:Y:S01]  /*b510*/  VIADD R56, R15, 0x180 ;  /* 0x000001800f387836 */ /* 0x000fe20000000000 */
[----:B------:R-:W-:Y:S01]  /*b520*/  R2UR UR11, R13 ;  /* 0x000000000d0b72ca */ /* 0x000fe200000e0000 */
[----:B------:R-:W-:Y:S01]  /*b530*/  IMAD.MOV.U32 R57, RZ, RZ, -0x7fffffe0 ;  /* 0x80000020ff397424 */ /* 0x000fe200078e00ff */
[----:B------:R-:W-:Y:S01]  /*b540*/  R2UR UR10, R12 ;  /* 0x000000000c0a72ca */ /* 0x000fe200000e0000 */
[----:B------:R-:W-:Y:S01]  /*b550*/  IMAD.MOV.U32 R12, RZ, RZ, R58 ;  /* 0x000000ffff0c7224 */ /* 0x000fe200078e003a */
        /* <DEDUP_REMOVED lines=16> */
[----:B------:R-:W-:Y:S02]  /*b660*/  R2UR UR23, R13 ;  /* 0x000000000d1772ca */ /* 0x000fe400000e0000 */
[----:B------:R-:W-:Y:S01]  /*b670*/  R2UR UR26, R56 ;  /* 0x00000000381a72ca */ /* 0x000fe200000e0000 */
[----:B------:R-:W-:Y:S01]  /*b680*/  VIADD R56, R15, 0x202 ;  /* 0x000002020f387836 */ /* 0x000fe20000000000 */
[----:B------:R-:W-:Y:S01]  /*b690*/  R2UR UR27, R57 ;  /* 0x00000000391b72ca */ /* 0x000fe200000e0000 */
[----:B------:R-:W-:Y:S01]  /*b6a0*/  IMAD.MOV.U32 R57, RZ, RZ, -0x7fffffe0 ;  /* 0x80000020ff397424 */ /* 0x000fe200078e00ff */
[----:B------:R-:W-:-:S02]  /*b6b0*/  R2UR UR20, R4 ;  /* 0x00000000041472ca */ /* 0x000fc400000e0000 */
[----:B------:R-:W-:Y:S02]  /*b6c0*/  R2UR UR21, R5 ;  /* 0x00000000051572ca */ /* 0x000fe400000e0000 */
[----:B------:R-:W-:Y:S02]  /*b6d0*/  IADD3 R58, R15, 0x102, RZ ;  /* 0x000001020f3a7810 */ /* 0x000fe40007ffe0ff */
[----:B------:R-:W-:Y:S02]  /*b6e0*/  R2UR UR30, R56 ;  /* 0x00000000381e72ca */ /* 0x000fe400000e0000 */
[----:B------:R-:W-:Y:S02]  /*b6f0*/  R2UR UR31, R57 ;  /* 0x00000000391f72ca */ /* 0x000fe400000e0000 */
[----:B------:R-:W-:Y:S02]  /*b700*/  R2UR UR24, R6 ;  /* 0x00000000061872ca */ /* 0x000fe400000e0000 */
[----:B------:R-:W-:-:S02]  /*b710*/  R2UR UR25, R7 ;  /* 0x00000000071972ca */ /* 0x000fc400000e0000 */
[----:B------:R-:W-:Y:S01]  /*b720*/  R2UR UR6, R12 ;  /* 0x000000000c0672ca */ /* 0x000fe200000e0000 */
[----:B------:R-:W-:Y:S01]  /*b730*/  VIADD R12, R15, 0x182 ;  /* 0x000001820f0c7836 */ /* 0x000fe20000000000 */
[----:B------:R-:W-:Y:S01]  /*b740*/  R2UR UR7, R13 ;  /* 0x000000000d0772ca */ /* 0x000fe200000e0000 */
[----:B------:R-:W-:Y:S01]  /*b750*/  IMAD.MOV.U32 R13, RZ, RZ, -0x7fffffe0 ;  /* 0x80000020ff0d7424 */ /* 0x000fe200078e00ff */
        /* <DEDUP_REMOVED lines=42> */
.L_x_15504:
[----:B01----:R-:W-:Y:S01]  /*ba00*/  SHF.L.U32 R3, R11, 0x1f, RZ ;  /* 0x0000001f0b037819 */ /* 0x003fe200000006ff */
[----:B------:R-:W-:-:S04]  /*ba10*/  IMAD R15, R10, 0x8, R18 ;  /* 0x000000080a0f7824 */ /* 0x000fc800078e0212 */
[----:B------:R0:W1:Y:S01]  /*ba20*/  SYNCS.PHASECHK.TRANS64.TRYWAIT P1, [R15+URZ+0x13250], R3 ;  /* 0x013250030f0075a7 */ /* 0x000062000802017f */
[----:B------:R-:W-:Y:S05]  /*ba30*/  @!P0 BRA `(.L_x_15505) ;  /* 0x0000000000048947 */ /* 0x000fea0003800000 */
[----:B------:R-:W-:Y:S01]  /*ba40*/  BPT.TRAP 0x1 ;  /* 0x000000040000795c */ /* 0x000fe20000300000 */
.L_x_15505:
[----:B------:R-:W-:Y:S04]  /*ba50*/  BSSY B2, `(.L_x_15506) ;  /* 0x0000004000027945 */ /* 0x000fe80003800000 */
[----:B-1----:R-:W-:Y:S05]  /*ba60*/  @P1 BRA `(.L_x_15507) ;  /* 0x0000000000081947 */ /* 0x002fea0003800000 */
[----:B------:R-:W1:Y:S02]  /*ba70*/  SYNCS.PHASECHK.TRANS64.TRYWAIT P1, [R15+URZ+0x13250], R3 ;  /* 0x013250030f0075a7 */ /* 0x000e64000802017f */
[----:B-1----:R-:W-:Y:S05]  /*ba80*/  @!P1 BRA `(.L_x_15508) ;  /* 0x000000f8003c9947 */ /* 0x002fea0003800000 */
.L_x_15507:
[----:B------:R-:W-:Y:S05]  /*ba90*/  BSYNC B2 ;  /* 0x0000000000027941 */ /* 0x000fea0003800000 */
.L_x_15506:
        /* <DEDUP_REMOVED lines=41> */
.L_x_15509:
[----:B------:R-:W2:Y:S01]  /*bd30*/  LDL R136, [R1+0x24] ;  /* 0x0000240001887983 */ /* 0x000ea20000100800 */
[----:B01----:R-:W0:Y:S03]  /*bd40*/  LDC R3, c[0x0][0x448] ;  /* 0x00011200ff037b82 */ /* 0x003e260000000800 */
        /* <DEDUP_REMOVED lines=111> */
[----:B------:R-:W0:Y:S03]  /*c440*/  SHFL.IDX PT, R0, R0, 0x1, 0x1c1f ;  /* 0x003c1f0000007f89 */ /* 0x000e2600000e0000 */
[----:B------:R-:W-:-:S04]  /*c450*/  FMNMX.FTZ R3, R88, R3, !PT ;  /* 0x0000000358037209 */ /* 0x000fc80007810000 */
[----:B------:R-:W-:-:S04]  /*c460*/  FMNMX.FTZ R3, R89, R3, !PT ;  /* 0x0000000359037209 */ /* 0x000fc80007810000 */
[----:B------:R-:W-:-:S04]  /*c470*/  FMNMX.FTZ R3, R92, R3, !PT ;  /* 0x000000035c037209 */ /* 0x000fc80007810000 */
[----:B------:R-:W-:-:S04]  /*c480*/  FMNMX.FTZ R3, R93, R3, !PT ;  /* 0x000000035d037209 */ /* 0x000fc80007810000 */
[----:B------:R-:W-:-:S04]  /*c490*/  FMNMX.FTZ R3, R96, R3, !PT ;  /* 0x0000000360037209 */ /* 0x000fc80007810000 */
[----:B------:R-:W-:Y:S01]  /*c4a0*/  FMNMX.FTZ R3, R97, R3, !PT ;  /* 0x0000000361037209 */ /* 0x000fe20007810000 */
[----:B0-----:R-:W-:-:S03]  /*c4b0*/  IMAD.IADD R0, R10, 0x1, R0 ;  /* 0x000000010a007824 */ /* 0x001fc600078e0200 */
[----:B------:R-:W-:Y:S02]  /*c4c0*/  FMNMX.FTZ R3, R100, R3, !PT ;  /* 0x0000000364037209 */ /* 0x000fe40007810000 */
[----:B------:R-:W-:Y:S02]  /*c4d0*/  FSEL R61, R61, -INF , P2 ;  /* 0xff8000003d3d7808 */ /* 0x000fe40001000000 */
[----:B------:R-:W-:Y:S02]  /*c4e0*/  FMNMX.FTZ R3, R101, R3, !PT ;  /* 0x0000000365037209 */ /* 0x000fe40007810000 */
[----:B------:R-:W-:Y:S02]  /*c4f0*/  ISETP.GT.AND P2, PT, R0, RZ, PT ;  /* 0x000000ff0000720c */ /* 0x000fe40003f44270 */
[----:B------:R-:W-:Y:S02]  /*c500*/  FMNMX.FTZ R3, R72, R3, !PT ;  /* 0x0000000348037209 */ /* 0x000fe40007810000 */
[----:B------:R-:W-:-:S02]  /*c510*/  FSEL R122, R122, -INF , P2 ;  /* 0xff8000007a7a7808 */ /* 0x000fc40001000000 */
[----:B------:R-:W-:Y:S02]  /*c520*/  ISETP.GT.AND P2, PT, R0, 0x1, PT ;  /* 0x000000010000780c */ /* 0x000fe40003f44270 */
[----:B------:R-:W-:Y:S02]  /*c530*/  FMNMX.FTZ R3, R73, R3, !PT ;  /* 0x0000000349037209 */ /* 0x000fe40007810000 */
        /* <DEDUP_REMOVED lines=15> */
[----:B------:R-:W-:-:S02]  /*c630*/  ISETP.GT.AND P2, PT, R0, 0x18, PT ;  /* 0x000000180000780c */ /* 0x000fc40003f44270 */
[----:B------:R-:W-:Y:S02]  /*c640*/  FMNMX.FTZ R3, R56, R3, !PT ;  /* 0x0000000338037209 */ /* 0x000fe40007810000 */
[----:B------:R-:W-:Y:S02]  /*c650*/  FSEL R134, R134, -INF , P2 ;  /* 0xff80000086867808 */ /* 0x000fe40001000000 */
[C---:B------:R-:W-:Y:S02]  /*c660*/  ISETP.GT.AND P2, PT, R0.reuse, 0x19, PT ;  /* 0x000000190000780c */ /* 0x040fe40003f44270 */
[----:B------:R-:W-:Y:S02]  /*c670*/  FMNMX.FTZ R3, R57, R3, !PT ;  /* 0x0000000339037209 */ /* 0x000fe40007810000 */
[----:B------:R-:W-:Y:S02]  /*c680*/  FSEL R135, R135, -INF , P2 ;  /* 0xff80000087877808 */ /* 0x000fe40001000000 */
[----:B------:R-:W-:-:S02]  /*c690*/  ISETP.GT.AND P2, PT, R0, 0x20, PT ;  /* 0x000000200000780c */ /* 0x000fc40003f44270 */
        /* <DEDUP_REMOVED lines=17> */
[----:B------:R-:W-:-:S02]  /*c7b0*/  FMNMX.FTZ R3, R69, R3, !PT ;  /* 0x0000000345037209 */ /* 0x000fc40007810000 */
[----:B------:R-:W-:Y:S02]  /*c7c0*/  FSEL R114, R114, -INF , P2 ;  /* 0xff80000072727808 */ /* 0x000fe40001000000 */
[C---:B------:R-:W-:Y:S01]  /*c7d0*/  ISETP.GT.AND P2, PT, R0.reuse, 0x31, PT ;  /* 0x000000310000780c */ /* 0x040fe20003f44270 */
[----:B------:R-:W0:Y:S03]  /*c7e0*/  SHFL.BFLY PT, R10, R3, 0x2, 0x1f ;  /* 0x0c401f00030a7f89 */ /* 0x000e2600000e0000 */
        /* <DEDUP_REMOVED lines=8> */
[----:B0-----:R-:W-:Y:S02]  /*c870*/  FMNMX.FTZ R3, R3, R10, !PT ;  /* 0x0000000a03037209 */ /* 0x001fe40007810000 */
[----:B------:R-:W-:Y:S02]  /*c880*/  FSEL R91, R91, -INF , P2 ;  /* 0xff8000005b5b7808 */ /* 0x000fe40001000000 */
[----:B------:R-:W-:Y:S01]  /*c890*/  ISETP.GT.AND P2, PT, R0, 0x48, PT ;  /* 0x000000480000780c */ /* 0x000fe20003f44270 */
[----:B------:R-:W0:Y:S03]  /*c8a0*/  SHFL.BFLY PT, R10, R3, 0x1, 0x1f ;  /* 0x0c201f00030a7f89 */ /* 0x000e2600000e0000 */
[----:B------:R-:W-:-:S02]  /*c8b0*/  FSEL R94, R94, -INF , P2 ;  /* 0xff8000005e5e7808 */ /* 0x000fc40001000000 */
[----:B------:R-:W-:-:S04]  /*c8c0*/  ISETP.GT.AND P2, PT, R0, 0x49, PT ;  /* 0x000000490000780c */ /* 0x000fc80003f44270 */
[----:B------:R-:W-:Y:S02]  /*c8d0*/  FSEL R95, R95, -INF , P2 ;  /* 0xff8000005f5f7808 */ /* 0x000fe40001000000 */
[----:B------:R-:W-:Y:S02]  /*c8e0*/  ISETP.GT.AND P2, PT, R0, 0x50, PT ;  /* 0x000000500000780c */ /* 0x000fe40003f44270 */
[----:B------:R-:W-:Y:S02]  /*c8f0*/  LOP3.LUT R23, R23, 0xffffffdf, RZ, 0xc0, !PT ;  /* 0xffffffdf17177812 */ /* 0x000fe400078ec0ff */
[----:B------:R-:W-:Y:S02]  /*c900*/  FSEL R98, R98, -INF , P2 ;  /* 0xff80000062627808 */ /* 0x000fe40001000000 */
[C---:B------:R-:W-:Y:S02]  /*c910*/  ISETP.GT.AND P2, PT, R0.reuse, 0x51, PT ;  /* 0x000000510000780c */ /* 0x040fe40003f44270 */
[----:B------:R-:W-:-:S02]  /*c920*/  ISETP.GT.AND P1, PT, R0, 0x61, PT ;  /* 0x000000610000780c */ /* 0x000fc40003f24270 */
[----:B------:R-:W-:Y:S02]  /*c930*/  @P0 LOP3.LUT R23, R23, 0x20, RZ, 0xfc, !PT ;  /* 0x0000002017170812 */ /* 0x000fe400078efcff */
[C---:B------:R-:W-:Y:S02]  /*c940*/  ISETP.GT.AND P0, PT, R0.reuse, 0x81, PT ;  /* 0x000000810000780c */ /* 0x040fe40003f04270 */
[----:B------:R-:W-:Y:S02]  /*c950*/  FSEL R99, R99, -INF , P2 ;  /* 0xff80000063637808 */ /* 0x000fe40001000000 */
[C---:B------:R-:W-:Y:S02]  /*c960*/  ISETP.GT.AND P2, PT, R0.reuse, 0x58, PT ;  /* 0x000000580000780c */ /* 0x040fe40003f44270 */
[----:B------:R-:W-:Y:S02]  /*c970*/  FSEL R75, R75, -INF , P1 ;  /* 0xff8000004b4b7808 */ /* 0x000fe40000800000 */
[----:B------:R-:W-:-:S02]  /*c980*/  ISETP.GT.AND P1, PT, R0, 0x78, PT ;  /* 0x000000780000780c */ /* 0x000fc40003f24270 */
[----:B------:R-:W-:Y:S02]  /*c990*/  FSEL R102, R102, -INF , P2 ;  /* 0xff80000066667808 */ /* 0x000fe40001000000 */
[----:B------:R-:W-:Y:S02]  /*c9a0*/  ISETP.GT.AND P2, PT, R0, 0x59, PT ;  /* 0x000000590000780c */ /* 0x000fe40003f44270 */
[----:B------:R-:W-:Y:S02]  /*c9b0*/  FSEL R86, R86, -INF , P1 ;  /* 0xff80000056567808 */ /* 0x000fe40000800000 */
[----:B------:R-:W-:Y:S02]  /*c9c0*/  ISETP.GT.AND P1, PT, R0, 0x89, PT ;  /* 0x000000890000780c */ /* 0x000fe40003f24270 */
[----:B------:R-:W-:Y:S02]  /*c9d0*/  LOP3.LUT R23, R23, 0xffffffbf, RZ, 0xc0, !PT ;  /* 0xffffffbf17177812 */ /* 0x000fe400078ec0ff */
[----:B------:R-:W-:-:S02]  /*c9e0*/  FSEL R103, R103, -INF , P2 ;  /* 0xff80000067677808 */ /* 0x000fc40001000000 */
[----:B0-----:R-:W-:Y:S02]  /*c9f0*/  FMNMX.FTZ R3, R3, R10, !PT ;  /* 0x0000000a03037209 */ /* 0x001fe40007810000 */
[----:B------:R-:W-:Y:S02]  /*ca00*/  ISETP.GT.AND P2, PT, R0, 0x60, PT ;  /* 0x000000600000780c */ /* 0x000fe40003f44270 */
[----:B------:R-:W-:Y:S01]  /*ca10*/  @P0 LOP3.LUT R23, R23, 0x40, RZ, 0xfc, !PT ;  /* 0x0000004017170812 */ /* 0x000fe200078efcff */
[----:B------:R-:W-:-:S01]  /*ca20*/  FFMA.FTZ R11, R2, R3, -8 ;  /* 0xc1000000020b7423 */ /* 0x000fc20000010003 */
[----:B------:R-:W-:Y:S02]  /*ca30*/  FSEL R74, R74, -INF , P2 ;  /* 0xff8000004a4a7808 */ /* 0x000fe40001000000 */
[C---:B------:R-:W-:Y:S02]  /*ca40*/  ISETP.GT.AND P5, PT, R0.reuse, 0x68, PT ;  /* 0x000000680000780c */ /* 0x040fe40003fa4270 */
[----:B------:R-:W-:-:S02]  /*ca50*/  ISETP.GT.AND P4, PT, R0, 0x69, PT ;  /* 0x000000690000780c */ /* 0x000fc40003f84270 */
[C---:B------:R-:W-:Y:S02]  /*ca60*/  ISETP.GT.AND P3, PT, R0.reuse, 0x70, PT ;  /* 0x000000700000780c */ /* 0x040fe40003f64270 */
[----:B------:R-:W-:Y:S02]  /*ca70*/  ISETP.GT.AND P2, PT, R0, 0x71, PT ;  /* 0x000000710000780c */ /* 0x000fe40003f44270 */
[----:B------:R-:W-:Y:S02]  /*ca80*/  LOP3.LUT R23, R23, 0xffffff7f, RZ, 0xc0, !PT ;  /* 0xffffff7f17177812 */ /* 0x000fe400078ec0ff */
[----:B------:R-:W-:Y:S02]  /*ca90*/  FSETP.NEU.FTZ.AND P6, PT, R3, -INF , PT ;  /* 0xff8000000300780b */ /* 0x000fe40003fdd000 */
[----:B------:R-:W-:Y:S02]  /*caa0*/  FSEL R78, R78, -INF , P5 ;  /* 0xff8000004e4e7808 */ /* 0x000fe40002800000 */
[----:B------:R-:W-:-:S02]  /*cab0*/  FSEL R79, R79, -INF , P4 ;  /* 0xff8000004f4f7808 */ /* 0x000fc40002000000 */
[----:B------:R-:W-:Y:S02]  /*cac0*/  FSEL R82, R82, -INF , P3 ;  /* 0xff80000052527808 */ /* 0x000fe40001800000 */
[----:B------:R-:W-:Y:S02]  /*cad0*/  FSEL R83, R83, -INF , P2 ;  /* 0xff80000053537808 */ /* 0x000fe40001000000 */
[----:B------:R-:W-:Y:S02]  /*cae0*/  @P1 LOP3.LUT R23, R23, 0x80, RZ, 0xfc, !PT ;  /* 0x0000008017171812 */ /* 0x000fe400078efcff */
[----:B------:R-:W-:Y:S02]  /*caf0*/  FSEL R10, R3, RZ, P6 ;  /* 0x000000ff030a7208 */ /* 0x000fe40003000000 */
[----:B------:R-:W-:Y:S02]  /*cb00*/  FSEL R11, R11, RZ, P6 ;  /* 0x000000ff0b0b7208 */ /* 0x000fe40003000000 */
[----:B------:R-:W-:-:S02]  /*cb10*/  ISETP.GT.AND P2, PT, R0, 0x90, PT ;  /* 0x000000900000780c */ /* 0x000fc40003f44270 */
[C---:B------:R-:W-:Y:S02]  /*cb20*/  ISETP.GT.AND P3, PT, R0.reuse, 0x91, PT ;  /* 0x000000910000780c */ /* 0x040fe40003f64270 */
[C---:B------:R-:W-:Y:S02]  /*cb30*/  ISETP.GT.AND P4, PT, R0.reuse, 0x98, PT ;  /* 0x000000980000780c */ /* 0x040fe40003f84270 */
[C---:B------:R-:W-:Y:S02]  /*cb40*/  ISETP.GT.AND P5, PT, R0.reuse, 0x99, PT ;  /* 0x000000990000780c */ /* 0x040fe40003fa4270 */
[C---:B------:R-:W-:Y:S02]  /*cb50*/  ISETP.GT.AND P1, PT, R0.reuse, 0x79, PT ;  /* 0x000000790000780c */ /* 0x040fe40003f24270 */
[C---:B------:R-:W-:Y:S02]  /*cb60*/  ISETP.GT.AND P0, PT, R0.reuse, 0x80, PT ;  /* 0x000000800000780c */ /* 0x040fe40003f04270 */
[----:B------:R-:W-:-:S02]  /*cb70*/  ISETP.GT.AND P6, PT, R0, 0x88, PT ;  /* 0x000000880000780c */ /* 0x000fc40003fc4270 */
        /* <DEDUP_REMOVED lines=50> */
[----:B------:R-:W-:Y:S01]  /*cea0*/  FMNMX.FTZ R0, R71, R0, !PT ;  /* 0x0000000047007209 */ /* 0x000fe20007810000 */
[----:B------:R-:W-:-:S04]  /*ceb0*/  FADD.FTZ R9, -R10, R9 ;  /* 0x000000090a097221 */ /* 0x000fc80000010100 */
[----:B------:R-:W0:Y:S02]  /*cec0*/  SHFL.BFLY PT, R10, R0, 0x2, 0x1f ;  /* 0x0c401f00000a7f89 */ /* 0x000e2400000e0000 */
[----:B0-----:R-:W-:-:S05]  /*ced0*/  FMNMX.FTZ R0, R0, R10, !PT ;  /* 0x0000000a00007209 */ /* 0x001fca0007810000 */
[----:B------:R-:W0:Y:S01]  /*cee0*/  SHFL.BFLY PT, R10, R0, 0x1, 0x1f ;  /* 0x0c201f00000a7f89 */ /* 0x000e2200000e0000 */
[----:B------:R-:W-:-:S01]  /*cef0*/  FFMA.FTZ R120, R2, R120, -R11 ;  /* 0x0000007802787223 */ /* 0x000fc2000001080b */
[C---:B------:R-:W-:Y:S01]  /*cf00*/  FMUL.FTZ R9, R2.reuse, R9 ;  /* 0x0000000902097220 */ /* 0x040fe20000410000 */
[----:B------:R-:W-:-:S01]  /*cf10*/  FFMA.FTZ R121, R2, R121, -R11 ;  /* 0x0000007902797223 */ /* 0x000fc2000001080b */
        /* <DEDUP_REMOVED lines=9> */
[----:B------:R-:W-:Y:S01]  /*cfb0*/  MUFU.EX2 R120, R120 ;  /* 0x0000007800787308 */ /* 0x000fe20000000800 */
[----:B------:R-:W-:-:S01]  /*cfc0*/  FFMA.FTZ R124, R2, R124, -R11 ;  /* 0x0000007c027c7223 */ /* 0x000fc2000001080b */
[----:B------:R-:W-:-:S06]  /*cfd0*/  FFMA.FTZ R126, R2, R126, -R13 ;  /* 0x0000007e027e7223 */ /* 0x000fcc000001080d */
[----:B------:R-:W-:Y:S01]  /*cfe0*/  MUFU.EX2 R122, R122 ;  /* 0x0000007a007a7308 */ /* 0x000fe20000000800 */
[----:B------:R-:W-:-:S01]  /*cff0*/  FFMA.FTZ R125, R2, R125, -R11 ;  /* 0x0000007d027d7223 */ /* 0x000fc2000001080b */
[----:B------:R-:W-:-:S06]  /*d000*/  FFMA.FTZ R127, R2, R127, -R13 ;  /* 0x0000007f027f7223 */ /* 0x000fcc000001080d */
[----:B------:R-:W0:Y:S08]  /*d010*/  MUFU.EX2 R9, R9 ;  /* 0x0000000900097308 */ /* 0x000e300000000800 */
[----:B------:R-:W1:Y:S01]  /*d020*/  MUFU.EX2 R8, R8 ;  /* 0x0000000800087308 */ /* 0x000e620000000800 */
[----:B------:R-:W-:-:S01]  /*d030*/  FFMA.FTZ R128, R2, R128, -R11 ;  /* 0x0000008002807223 */ /* 0x000fc2000001080b */
[----:B------:R-:W-:-:S06]  /*d040*/  FFMA.FTZ R130, R2, R130, -R13 ;  /* 0x0000008202827223 */ /* 0x000fcc000001080d */
[----:B------:R-:W2:Y:S08]  /*d050*/  MUFU.EX2 R121, R121 ;  /* 0x0000007900797308 */ /* 0x000eb00000000800 */
[----:B------:R-:W3:Y:S01]  /*d060*/  MUFU.EX2 R123, R123 ;  /* 0x0000007b007b7308 */ /* 0x000ee20000000800 */
[----:B------:R-:W-:-:S01]  /*d070*/  FFMA.FTZ R129, R2, R129, -R11 ;  /* 0x0000008102817223 */ /* 0x000fc2000001080b */
[----:B------:R-:W-:-:S06]  /*d080*/  FFMA.FTZ R131, R2, R131, -R13 ;  /* 0x0000008302837223 */ /* 0x000fcc000001080d */
[----:B------:R-:W4:Y:S08]  /*d090*/  MUFU.EX2 R124, R124 ;  /* 0x0000007c007c7308 */ /* 0x000f300000000800 */
[----:B------:R-:W5:Y:S01]  /*d0a0*/  MUFU.EX2 R126, R126 ;  /* 0x0000007e007e7308 */ /* 0x000f620000000800 */
[----:B0-----:R-:W-:-:S01]  /*d0b0*/  FFMA.FTZ R21, R9, R21, R120 ;  /* 0x0000001509157223 */ /* 0x001fc20000010078 */
[----:B-1----:R-:W-:-:S06]  /*d0c0*/  FFMA.FTZ R20, R8, R20, R122 ;  /* 0x0000001408147223 */ /* 0x002fcc000001007a */
[----:B------:R-:W0:Y:S01]  /*d0d0*/  MUFU.EX2 R125, R125 ;  /* 0x0000007d007d7308 */ /* 0x000e220000000800 */
[----:B------:R-:W-:-:S01]  /*d0e0*/  FFMA.FTZ R132, R2, R132, -R11 ;  /* 0x0000008402847223 */ /* 0x000fc2000001080b */
[----:B------:R-:W-:-:S06]  /*d0f0*/  FFMA.FTZ R134, R2, R134, -R13 ;  /* 0x0000008602867223 */ /* 0x000fcc000001080d */
[----:B------:R-:W1:Y:S01]  /*d100*/  MUFU.EX2 R127, R127 ;  /* 0x0000007f007f7308 */ /* 0x000e620000000800 */
[----:B--2---:R-:W-:-:S01]  /*d110*/  FADD.FTZ R10, R121, R21 ;  /* 0x00000015790a7221 */ /* 0x004fc20000010000 */
[----:B---3--:R-:W-:-:S06]  /*d120*/  FADD.FTZ R12, R123, R20 ;  /* 0x000000147b0c7221 */ /* 0x008fcc0000010000 */
[----:B------:R-:W2:Y:S01]  /*d130*/  MUFU.EX2 R128, R128 ;  /* 0x0000008000807308 */ /* 0x000ea20000000800 */
[----:B------:R-:W-:-:S01]  /*d140*/  FFMA.FTZ R133, R2, R133, -R11 ;  /* 0x0000008502857223 */ /* 0x000fc2000001080b */
[----:B------:R-:W-:-:S06]  /*d150*/  FFMA.FTZ R135, R2, R135, -R13 ;  /* 0x0000008702877223 */ /* 0x000fcc000001080d */
[----:B------:R-:W3:Y:S01]  /*d160*/  MUFU.EX2 R130, R130 ;  /* 0x0000008200827308 */ /* 0x000ee20000000800 */
[----:B----4-:R-:W-:-:S01]  /*d170*/  FADD.FTZ R10, R124, R10 ;  /* 0x0000000a7c0a7221 */ /* 0x010fc20000010000 */
[----:B-----5:R-:W-:-:S06]  /*d180*/  FADD.FTZ R12, R126, R12 ;  /* 0x0000000c7e0c7221 */ /* 0x020fcc0000010000 */
[----:B------:R-:W4:Y:S01]  /*d190*/  MUFU.EX2 R129, R129 ;  /* 0x0000008100817308 */ /* 0x000f220000000800 */
[----:B------:R-:W-:-:S01]  /*d1a0*/  FFMA.FTZ R104, R2, R104, -R11 ;  /* 0x0000006802687223 */ /* 0x000fc2000001080b */
[----:B------:R-:W-:-:S06]  /*d1b0*/  FFMA.FTZ R106, R2, R106, -R13 ;  /* 0x0000006a026a7223 */ /* 0x000fcc000001080d */
[----:B------:R-:W5:Y:S01]  /*d1c0*/  MUFU.EX2 R131, R131 ;  /* 0x0000008300837308 */ /* 0x000f620000000800 */
[----:B0-----:R-:W-:-:S01]  /*d1d0*/  FADD.FTZ R10, R125, R10 ;  /* 0x0000000a7d0a7221 */ /* 0x001fc20000010000 */
[----:B-1----:R-:W-:-:S06]  /*d1e0*/  FADD.FTZ R12, R127, R12 ;  /* 0x0000000c7f0c7221 */ /* 0x002fcc0000010000 */
        /* <DEDUP_REMOVED lines=186> */
[----:B------:R-:W2:Y:S08]  /*dd90*/  MUFU.EX2 R65, R65 ;  /* 0x0000004100417308 */ /* 0x000eb00000000800 */
[----:B------:R-:W3:Y:S01]  /*dda0*/  MUFU.EX2 R67, R67 ;  /* 0x0000004300437308 */ /* 0x000ee20000000800 */
[----:B----4-:R-:W-:-:S01]  /*ddb0*/  FADD.FTZ R10, R61, R10 ;  /* 0x0000000a3d0a7221 */ /* 0x010fc20000010000 */
[----:B-----5:R-:W-:-:S06]  /*ddc0*/  FADD.FTZ R12, R63, R12 ;  /* 0x0000000c3f0c7221 */ /* 0x020fcc0000010000 */
[----:B------:R-:W4:Y:S01]  /*ddd0*/  MUFU.EX2 R68, R68 ;  /* 0x0000004400447308 */ /* 0x000f220000000800 */
[----:B------:R-:W-:-:S07]  /*dde0*/  LOP3.LUT P0, RZ, R23, 0x20, RZ, 0xc0, !PT ;  /* 0x0000002017ff7812 */ /* 0x000fce000780c0ff */
[----:B------:R-:W5:Y:S01]  /*ddf0*/  MUFU.EX2 R70, R70 ;  /* 0x0000004600467308 */ /* 0x000f620000000800 */
[----:B0-----:R-:W-:-:S01]  /*de00*/  FADD.FTZ R10, R64, R10 ;  /* 0x0000000a400a7221 */ /* 0x001fc20000010000 */
[----:B-1----:R-:W-:-:S06]  /*de10*/  FADD.FTZ R12, R66, R12 ;  /* 0x0000000c420c7221 */ /* 0x002fcc0000010000 */
[----:B------:R-:W0:Y:S08]  /*de20*/  MUFU.EX2 R11, R11 ;  /* 0x0000000b000b7308 */ /* 0x000e300000000800 */
[----:B------:R-:W1:Y:S01]  /*de30*/  MUFU.EX2 R13, R13 ;  /* 0x0000000d000d7308 */ /* 0x000e620000000800 */
[----:B--2---:R-:W-:-:S01]  /*de40*/  FADD.FTZ R10, R65, R10 ;  /* 0x0000000a410a7221 */ /* 0x004fc20000010000 */
[----:B---3--:R-:W-:-:S03]  /*de50*/  FADD.FTZ R12, R67, R12 ;  /* 0x0000000c430c7221 */ /* 0x008fc60000010000 */
[----:B----4-:R-:W-:Y:S01]  /*de60*/  FADD.FTZ R10, R68, R10 ;  /* 0x0000000a440a7221 */ /* 0x010fe20000010000 */
[----:B-----5:R-:W-:-:S03]  /*de70*/  FADD.FTZ R12, R70, R12 ;  /* 0x0000000c460c7221 */ /* 0x020fc60000010000 */
[----:B0-----:R-:W-:Y:S01]  /*de80*/  FADD.FTZ R21, R11, R10 ;  /* 0x0000000a0b157221 */ /* 0x001fe20000010000 */
[----:B-1----:R-:W-:-:S01]  /*de90*/  FADD.FTZ R20, R13, R12 ;  /* 0x0000000c0d147221 */ /* 0x002fc20000010000 */
[----:B------:R-:W-:Y:S06]  /*dea0*/  @!P0 BRA `(.L_x_15510) ;  /* 0x0000000000048947 */ /* 0x000fec0003800000 */
[----:B------:R-:W-:Y:S01]  /*deb0*/  BPT.TRAP 0x1 ;  /* 0x000000040000795c */ /* 0x000fe20000300000 */
.L_x_15510:
[----:B------:R-:W2:Y:S01]  /*dec0*/  LDL R10, [R1] ;  /* 0x00000000010a7983 */ /* 0x000ea20000100800 */
        /* <DEDUP_REMOVED lines=78> */
[C---:B--2---:R-:W-:Y:S01]  /*e3b0*/  ISETP.GT.AND P1, PT, R14.reuse, R10, PT ;  /* 0x0000000a0e00720c */ /* 0x044fe20003f24270 */
[----:B------:R-:W-:Y:S01]  /*e3c0*/  IMAD.MOV.U32 R10, RZ, RZ, R22 ;  /* 0x000000ffff0a7224 */ /* 0x000fe200078e0016 */
[----:B------:R-:W-:-:S11]  /*e3d0*/  IADD3 R14, R14, -0x1, RZ ;  /* 0xffffffff0e0e7810 */ /* 0x000fd60007ffe0ff */
[----:B0-----:R-:W-:Y:S05]  /*e3e0*/  @P1 BRA `(.L_x_15511) ;  /* 0xffffffcc00d01947 */ /* 0x001fea000383ffff */
[----:B------:R-:W-:Y:S05]  /*e3f0*/  BSYNC B1 ;  /* 0x0000000000017941 */ /* 0x000fea0003800000 */
.L_x_15498:
[----:B------:R-:W-:Y:S05]  /*e400*/  BSYNC B0 ;  /* 0x0000000000007941 */ /* 0x000fea0003800000 */
.L_x_15497:
[----:B------:R-:W-:Y:S01]  /*e410*/  ISETP.GE.AND P1, PT, R14, RZ, PT ;  /* 0x000000ff0e00720c */ /* 0x000fe20003f26270 */
[----:B------:R-:W-:-:S12]  /*e420*/  BSSY B0, `(.L_x_15512) ;  /* 0x000024f000007945 */ /* 0x000fd80003800000 */
[----:B------:R-:W-:Y:S05]  /*e430*/  @!P1 BRA `(.L_x_15513) ;  /* 0x0000002400349947 */ /* 0x000fea0003800000 */
[----:B------:R-:W-:Y:S02]  /*e440*/  IMAD.MOV.U32 R10, RZ, RZ, R0 ;  /* 0x000000ffff0a7224 */ /* 0x000fe400078e0000 */
[----:B------:R-:W-:Y:S02]  /*e450*/  IMAD.MOV.U32 R11, RZ, RZ, R3 ;  /* 0x000000ffff0b7224 */ /* 0x000fe400078e0003 */
[----:B------:R-:W-:Y:S02]  /*e460*/  IMAD.MOV.U32 R9, RZ, RZ, R156 ;  /* 0x000000ffff097224 */ /* 0x000fe400078e009c */
[----:B------:R-:W-:-:S07]  /*e470*/  IMAD.MOV.U32 R8, RZ, RZ, R22 ;  /* 0x000000ffff087224 */ /* 0x000fce00078e0016 */
.L_x_15526:
        /* <DEDUP_REMOVED lines=8> */
.L_x_15514:
[----:B------:R-:W-:Y:S01]  /*e500*/  IMAD R12, R22, 0x8, R18 ;  /* 0x00000008160c7824 */ /* 0x000fe200078e0212 */
[----:B------:R-:W-:-:S04]  /*e510*/  SHF.L.U32 R13, R156, 0x1f, RZ ;  /* 0x0000001f9c0d7819 */ /* 0x000fc800000006ff */
[----:B------:R0:W1:Y:S01]  /*e520*/  SYNCS.PHASECHK.TRANS64.TRYWAIT P1, [R12+URZ+0x13230], R13 ;  /* 0x0132300d0c0075a7 */ /* 0x000062000802017f */
[----:B------:R-:W-:Y:S05]  /*e530*/  @!P0 BRA `(.L_x_15515) ;  /* 0x0000000000048947 */ /* 0x000fea0003800000 */
[----:B------:R-:W-:Y:S01]  /*e540*/  BPT.TRAP 0x1 ;  /* 0x000000040000795c */ /* 0x000fe20000300000 */
.L_x_15515:
        /* <DEDUP_REMOVED lines=8> */
.L_x_15517:
[----:B------:R-:W-:Y:S05]  /*e5d0*/  BSYNC B1 ;  /* 0x0000000000017941 */ /* 0x000fea0003800000 */
.L_x_15516:
        /* <DEDUP_REMOVED lines=38> */
[----:B------:R-:W-:Y:S02]  /*e840*/  MOV R13, 0x80000020 ;  /* 0x80000020000d7802 */ /* 0x000fe40000000f00 */
        /* <DEDUP_REMOVED lines=48> */
.L_x_15519:
[----:B------:R-:W-:Y:S01]  /*eb50*/  SHF.L.U32 R3, R9, 0x1f, RZ ;  /* 0x0000001f09037819 */ /* 0x000fe200000006ff */
[----:B------:R-:W-:-:S04]  /*eb60*/  IMAD R15, R8, 0x8, R18 ;  /* 0x00000008080f7824 */ /* 0x000fc800078e0212 */
[----:B------:R0:W1:Y:S01]  /*eb70*/  SYNCS.PHASECHK.TRANS64.TRYWAIT P1, [R15+URZ+0x13250], R3 ;  /* 0x013250030f0075a7 */ /* 0x000062000802017f */
[----:B------:R-:W-:Y:S05]  /*eb80*/  @!P0 BRA `(.L_x_15520) ;  /* 0x0000000000048947 */ /* 0x000fea0003800000 */
[----:B------:R-:W-:Y:S01]  /*eb90*/  BPT.TRAP 0x1 ;  /* 0x000000040000795c */ /* 0x000fe20000300000 */
.L_x_15520:
[----:B------:R-:W-:Y:S04]  /*eba0*/  BSSY B1, `(.L_x_15521) ;  /* 0x0000004000017945 */ /* 0x000fe80003800000 */
[----:B-1----:R-:W-:Y:S05]  /*ebb0*/  @P1 BRA `(.L_x_15522) ;  /* 0x0000000000081947 */ /* 0x002fea0003800000 */
[----:B------:R-:W1:Y:S02]  /*ebc0*/  SYNCS.PHASECHK.TRANS64.TRYWAIT P1, [R15+URZ+0x13250], R3 ;  /* 0x013250030f0075a7 */ /* 0x000e64000802017f */
[----:B-1----:R-:W-:Y:S05]  /*ebd0*/  @!P1 BRA `(.L_x_15523) ;  /* 0x000000c800109947 */ /* 0x002fea0003800000 */
.L_x_15522:
[----:B------:R-:W-:Y:S05]  /*ebe0*/  BSYNC B1 ;  /* 0x0000000000017941 */ /* 0x000fea0003800000 */
.L_x_15521:
        /* <DEDUP_REMOVED lines=41> */
.L_x_15524:
[----:B------:R-:W2:Y:S01]  /*ee80*/  LDL R136, [R1+0x24] ;  /* 0x0000240001887983 */ /* 0x000ea20000100800 */
[----:B------:R-:W-:-:S04]  /*ee90*/  IMAD R0, R0, 0x8, R18 ;  /* 0x0000000800007824 */ /* 0x000fc800078e0212 */
[----:B------:R-:W-:-:S05]  /*eea0*/  VIADD R0, R0, 0x13240 ;  /* 0x0001324000007836 */ /* 0x000fca0000000000 */
[----:B--2---:R-:W-:-:S04]  /*eeb0*/  PRMT R0, R136, 0x654, R0 ;  /* 0x0000065488007816 */ /* 0x004fc80000000000 */
        /* <DEDUP_REMOVED lines=204> */
[C-C-:B------:R-:W-:Y:S01]  /*fb80*/  FFMA.FTZ R87, R2.reuse, R87, -R11.reuse ;  /* 0x0000005702577223 */ /* 0x140fe2000001080b */
[----:B------:R-:W-:-:S01]  /*fb90*/  FFMA.FTZ R58, R2, R58, -R11 ;  /* 0x0000003a023a7223 */ /* 0x000fc2000001080b */
[----:B------:R-:W-:Y:S01]  /*fba0*/  FADD.FTZ R12, R129, R12 ;  /* 0x0000000c810c7221 */ /* 0x000fe20000010000 */
        /* <DEDUP_REMOVED lines=13> */
[----:B------:R-:W-:-:S02]  /*fc80*/  FFMA.FTZ R11, R2, R71, -R11 ;  /* 0x00000047020b7223 */ /* 0x000fc4000001080b */
[----:B------:R-:W-:-:S02]  /*fc90*/  FADD.FTZ R12, R105, R12 ;  /* 0x0000000c690c7221 */ /* 0x000fc40000010000 */
        /* <DEDUP_REMOVED lines=117> */
.L_x_15525:
        /* <DEDUP_REMOVED lines=80> */
[----:B------:R-:W-:Y:S01]  /*108f0*/  MOV R9, R156 ;  /* 0x0000009c00097202 */ /* 0x000fe20000000f00 */
[----:B0-----:R-:W-:Y:S06]  /*10900*/  @P1 BRA `(.L_x_15526) ;  /* 0xffffffd800dc1947 */ /* 0x001fec000383ffff */
.L_x_15513:
[----:B------:R-:W-:Y:S05]  /*10910*/  BSYNC B0 ;  /* 0x0000000000007941 */ /* 0x000fea0003800000 */
.L_x_15512:
[----:B------:R-:W-:Y:S06]  /*10920*/  BAR.ARV 0x8, 0x200 ;  /* 0x0208000000007b1d */ /* 0x000fec0000002000 */
[----:B------:R-:W-:Y:S05]  /*10930*/  @!P0 BRA `(.L_x_15527) ;  /* 0x0000000000048947 */ /* 0x000fea0003800000 */
[----:B------:R-:W-:Y:S01]  /*10940*/  BPT.TRAP 0x1 ;  /* 0x000000040000795c */ /* 0x000fe20000300000 */
.L_x_15527:
[----:B------:R-:W-:Y:S01]  /*10950*/  IMAD R10, R22, 0x8, R18 ;  /* 0x00000008160a7824 */ /* 0x000fe200078e0212 */
[----:B------:R-:W-:-:S04]  /*10960*/  SHF.L.U32 R5, R156, 0x1f, RZ ;  /* 0x0000001f9c057819 */ /* 0x000fc800000006ff */
[----:B------:R0:W1:Y:S01]  /*10970*/  SYNCS.PHASECHK.TRANS64.TRYWAIT P1, [R10+URZ+0x13250], R5 ;  /* 0x013250050a0075a7 */ /* 0x000062000802017f */
[----:B------:R-:W-:Y:S05]  /*10980*/  @!P0 BRA `(.L_x_15528) ;  /* 0x0000000000048947 */ /* 0x000fea0003800000 */
[----:B------:R-:W-:Y:S01]  /*10990*/  BPT.TRAP 0x1 ;  /* 0x000000040000795c */ /* 0x000fe20000300000 */
.L_x_15528:
[----:B------:R-:W-:Y:S04]  /*109a0*/  BSSY B0, `(.L_x_15529) ;  /* 0x0000004000007945 */ /* 0x000fe80003800000 */
[----:B-1----:R-:W-:Y:S05]  /*109b0*/  @P1 BRA `(.L_x_15530) ;  /* 0x0000000000081947 */ /* 0x002fea0003800000 */
[----:B------:R-:W1:Y:S02]  /*109c0*/  SYNCS.PHASECHK.TRANS64.TRYWAIT P1, [R10+URZ+0x13250], R5 ;  /* 0x013250050a0075a7 */ /* 0x000e64000802017f */
[----:B-1----:R-:W-:Y:S05]  /*109d0*/  @!P1 BRA `(.L_x_15531) ;  /* 0x000000a800a49947 */ /* 0x002fea0003800000 */
.L_x_15530:
[----:B------:R-:W-:Y:S05]  /*109e0*/  BSYNC B0 ;  /* 0x0000000000007941 */ /* 0x000fea0003800000 */
.L_x_15529:
[----:B------:R-:W2:Y:S04]  /*109f0*/  LDL R11, [R1+0x68] ;  /* 0x00006800010b7983 */ /* 0x000ea80000100800 */
[----:B------:R-:W3:Y:S01]  /*10a00*/  LDL R14, [R1+0x50] ;  /* 0x00005000010e7983 */ /* 0x000ee20000100800 */
[----:B------:R-:W-:-:S03]  /*10a10*/  ULDC.64 UR4, c[0x0][0x9a0] ;  /* 0x0002680000047ab9 */ /* 0x000fc60000000a00 */
[----:B------:R-:W4:Y:S01]  /*10a20*/  LDL.LU R13, [R1+0x8] ;  /* 0x00000800010d7983 */ /* 0x000f220000300800 */
[----:B------:R-:W-:Y:S01]  /*10a30*/  VIADD R18, R18, 0x1000 ;  /* 0x0000100012127836 */ /* 0x000fe20000000000 */
[----:B------:R-:W-:Y:S01]  /*10a40*/  ISETP.NE.U32.AND P1, PT, RZ, UR4, PT ;  /* 0x00000004ff007c0c */ /* 0x000fe2000bf25070 */
[----:B------:R-:W-:-:S03]  /*10a50*/  WARPGROUP.ARRIVE ;  /* 0x00000000000079c5 */ /* 0x000fc60000000000 */
[----:B------:R-:W-:Y:S02]  /*10a60*/  SHF.R.U32.HI R18, RZ, 0x4, R18 ;  /* 0x00000004ff127819 */ /* 0x000fe40000011612 */
[----:B------:R-:W-:Y:S02]  /*10a70*/  ISETP.NE.AND.EX P1, PT, RZ, UR5, PT, P1 ;  /* 0x00000005ff007c0c */ /* 0x000fe4000bf25310 */
[----:B------:R-:W-:-:S04]  /*10a80*/  LOP3.LUT R18, R18, 0x3fff, RZ, 0xc0, !PT ;  /* 0x00003fff12127812 */ /* 0x000fc800078ec0ff */
[----:B01----:R-:W-:-:S05]  /*10a90*/  LOP3.LUT R5, R18, 0x10000, RZ, 0xfc, !PT ;  /* 0x0001000012057812 */ /* 0x003fca00078efcff */
[----:B------:R-:W-:Y:S02]  /*10aa0*/  IMAD R4, R22, 0x280, R5 ;  /* 0x0000028016047824 */ /* 0x000fe400078e0205 */
[----:B------:R-:W-:Y:S01]  /*10ab0*/  IMAD.MOV.U32 R5, RZ, RZ, -0x3ffffff0 ;  /* 0xc0000010ff057424 */ /* 0x000fe200078e00ff */
[----:B------:R-:W2:Y:S02]  /*10ac0*/  @P1 LDC.64 R8, c[0x0][0x9c8] ;  /* 0x00027200ff081b82 */ /* 0x000ea40000000a00 */
[----:B------:R-:W-:Y:S02]  /*10ad0*/  R2UR UR6, R4 ;  /* 0x00000000040672ca */ /* 0x000fe400000e0000 */
[----:B------:R-:W-:-:S04]  /*10ae0*/  R2UR UR7, R5 ;  /* 0x00000000050772ca */ /* 0x000fc800000e0000 */
[----:B------:R-:W0:Y:S09]  /*10af0*/  @P1 LDC.64 R6, c[0x0][0x9d0] ;  /* 0x00027400ff061b82 */ /* 0x000e320000000a00 */
[----:B------:R-:W-:Y:S03]  /*10b00*/  QGMMA.64x64x32.F32.E4M3.E4M3 R24, R152, gdesc[UR4], R24, gsb0 ;  /* 0x00e0000498187df3 */ /* 0x000fe60008000818 */
[----:B------:R-:W-:-:S02]  /*10b10*/  WARPGROUP.DEPBAR.LE gsb0, 0x0 ;  /* 0x00008000000079c5 */ /* 0x000fc40000010000 */
[----:B------:R-:W-:Y:S01]  /*10b20*/  WARPGROUP.ARRIVE ;  /* 0x00000000000079c5 */ /* 0x000fe20000000000 */
[----:B--2---:R-:W-:-:S04]  /*10b30*/  @P1 IMAD R12, R11, R8, RZ ;  /* 0x000000080b0c1224 */ /* 0x004fc800078e02ff */
[C---:B---3--:R-:W-:Y:S02]  /*10b40*/  @P1 IMAD R5, R14.reuse, R9, R12 ;  /* 0x000000090e051224 */ /* 0x048fe400078e020c */
[----:B------:R-:W-:Y:S01]  /*10b50*/  @P1 IMAD.WIDE.U32 R8, R14, R8, RZ ;  /* 0x000000080e081225 */ /* 0x000fe200078e00ff */
[----:B----4-:R-:W-:-:S03]  /*10b60*/  @P1 SHF.R.S32.HI R11, RZ, 0x1f, R13 ;  /* 0x0000001fff0b1819 */ /* 0x010fc6000001140d */
[----:B------:R-:W-:Y:S02]  /*10b70*/  @P1 IMAD.IADD R9, R9, 0x1, R5 ;  /* 0x0000000109091824 */ /* 0x000fe400078e0205 */
[-C--:B0-----:R-:W-:Y:S02]  /*10b80*/  @P1 IMAD R12, R11, R6.reuse, RZ ;  /* 0x000000060b0c1224 */ /* 0x081fe400078e02ff */
[----:B------:R-:W-:Y:S02]  /*10b90*/  IMAD.MOV.U32 R11, RZ, RZ, 0x3f800000 ;  /* 0x3f800000ff0b7424 */ /* 0x000fe400078e00ff */
[C---:B------:R-:W-:Y:S02]  /*10ba0*/  @P1 IMAD R5, R13.reuse, R7, R12 ;  /* 0x000000070d051224 */ /* 0x040fe400078e020c */
[----:B------:R-:W-:-:S04]  /*10bb0*/  @P1 IMAD.WIDE.U32 R6, R13, R6, R8 ;  /* 0x000000060d061225 */ /* 0x000fc800078e0008 */
[----:B------:R-:W-:Y:S01]  /*10bc0*/  @P1 IMAD.IADD R5, R7, 0x1, R5 ;  /* 0x0000000107051824 */ /* 0x000fe200078e0205 */
[----:B------:R-:W-:Y:S01]  /*10bd0*/  @P1 LEA R8, P2, R6, UR4, 0x2 ;  /* 0x0000000406081c11 */ /* 0x000fe2000f8410ff */
[----:B------:R-:W-:-:S03]  /*10be0*/  IMAD.MOV.U32 R7, RZ, RZ, -0x3ffffff0 ;  /* 0xc0000010ff077424 */ /* 0x000fc600078e00ff */
[----:B------:R-:W-:Y:S01]  /*10bf0*/  @P1 LEA.HI.X R9, R6, UR5, R5, 0x2, P2 ;  /* 0x0000000506091c11 */ /* 0x000fe200090f1405 */
[----:B------:R-:W-:Y:S01]  /*10c00*/  VIADD R6, R4, 0x80 ;  /* 0x0000008004067836 */ /* 0x000fe20000000000 */
[----:B------:R-:W-:-:S03]  /*10c10*/  R2UR UR7, R7 ;  /* 0x00000000070772ca */ /* 0x000fc600000e0000 */
[----:B------:R0:W2:Y:S01]  /*10c20*/  @P1 LDG.E R11, desc[UR40][R8.64] ;  /* 0x00000028080b1981 */ /* 0x0000a2000c1e1900 */
[----:B------:R-:W-:Y:S01]  /*10c30*/  R2UR UR6, R6 ;  /* 0x00000000060672ca */ /* 0x000fe200000e0000 */
[----:B------:R-:W-:Y:S02]  /*10c40*/  VIADD R6, R4, 0x100 ;  /* 0x0000010004067836 */ /* 0x000fe40000000000 */
[----:B------:R-:W-:Y:S01]  /*10c50*/  IMAD.MOV.U32 R7, RZ, RZ, -0x3ffffff0 ;  /* 0xc0000010ff077424 */ /* 0x000fe200078e00ff */
[----:B------:R-:W0:Y:S09]  /*10c60*/  SHFL.BFLY PT, R5, R20, 0x2, 0x1f ;  /* 0x0c401f0014057f89 */ /* 0x000e3200000e0000 */
[----:B------:R-:W-:Y:S01]  /*10c70*/  QGMMA.64x64x32.F32.E4M3.E4M3 R24, R148, gdesc[UR4], R24, gsb0 ;  /* 0x00e0000494187df3 */ /* 0x000fe20008000818 */
[----:B------:R-:W-:Y:S01]  /*10c80*/  R2UR UR6, R6 ;  /* 0x00000000060672ca */ /* 0x000fe200000e0000 */
[----:B------:R-:W-:Y:S01]  /*10c90*/  VIADD R6, R4, 0x180 ;  /* 0x0000018004067836 */ /* 0x000fe20000000000 */
[----:B------:R-:W-:Y:S01]  /*10ca0*/  R2UR UR7, R7 ;  /* 0x00000000070772ca */ /* 0x000fe200000e0000 */
[----:B------:R-:W-:-:S02]  /*10cb0*/  IMAD.MOV.U32 R7, RZ, RZ, -0x3ffffff0 ;  /* 0xc0000010ff077424 */ /* 0x000fc400078e00ff */
[----:B------:R-:W-:Y:S02]  /*10cc0*/  VIADD R4, R4, 0x200 ;  /* 0x0000020004047836 */ /* 0x000fe40000000000 */
[----:B0-----:R-:W-:-:S01]  /*10cd0*/  FADD.FTZ R8, R5, R20 ;  /* 0x0000001405087221 */ /* 0x001fc20000010000 */
[----:B------:R-:W-:Y:S02]  /*10ce0*/  IMAD.MOV.U32 R5, RZ, RZ, -0x3ffffff0 ;  /* 0xc0000010ff057424 */ /* 0x000fe400078e00ff */
[----:B------:R-:W-:Y:S01]  /*10cf0*/  IMAD.MOV.U32 R20, RZ, RZ, -0x800000 ;  /* 0xff800000ff147424 */ /* 0x000fe200078e00ff */
[----:B------:R-:W-:Y:S02]  /*10d00*/  WARPGROUP.DEPBAR.LE gsb0, 0x0 ;  /* 0x00008000000079c5 */ /* 0x000fe40000010000 */
[----:B------:R-:W-:-:S06]  /*10d10*/  WARPGROUP.ARRIVE ;  /* 0x00000000000079c5 */ /* 0x000fcc0000000000 */
[----:B------:R-:W-:Y:S01]  /*10d20*/  QGMMA.64x64x32.F32.E4M3.E4M3 R24, R144, gdesc[UR4], R24, gsb0 ;  /* 0x00e0000490187df3 */ /* 0x000fe20008000818 */
[----:B------:R-:W-:Y:S02]  /*10d30*/  R2UR UR6, R6 ;  /* 0x00000000060672ca */ /* 0x000fe400000e0000 */
[----:B------:R-:W-:Y:S01]  /*10d40*/  R2UR UR7, R7 ;  /* 0x00000000070772ca */ /* 0x000fe200000e0000 */
[----:B------:R-:W0:Y:S02]  /*10d50*/  SHFL.BFLY PT, R6, R21, 0x2, 0x1f ;  /* 0x0c401f0015067f89 */ /* 0x000e2400000e0000 */
[----:B0-----:R-:W-:-:S01]  /*10d60*/  FADD.FTZ R6, R6, R21 ;  /* 0x0000001506067221 */ /* 0x001fc20000010000 */
[----:B------:R-:W-:-:S04]  /*10d70*/  IMAD.MOV.U32 R21, RZ, RZ, -0x800000 ;  /* 0xff800000ff157424 */ /* 0x000fc800078e00ff */
[----:B------:R-:W0:Y:S02]  /*10d80*/  SHFL.BFLY PT, R7, R6, 0x1, 0x1f ;  /* 0x0c201f0006077f89 */ /* 0x000e2400000e0000 */
[----:B0-----:R-:W-:-:S04]  /*10d90*/  FADD.FTZ R9, R6, R7 ;  /* 0x0000000706097221 */ /* 0x001fc80000010000 */
[C---:B------:R-:W-:Y:S01]  /*10da0*/  FMUL.FTZ R13, R9.reuse, 0.00390625 ;  /* 0x3b800000090d7820 */ /* 0x040fe20000410000 */
[----:B------:R-:W-:-:S04]  /*10db0*/  FSETP.NE.FTZ.AND P1, PT, R9, RZ, PT ;  /* 0x000000ff0900720b */ /* 0x000fc80003f35000 */
[----:B------:R-:W-:Y:S01]  /*10dc0*/  FSETP.NE.FTZ.AND P2, PT, R13, RZ, PT ;  /* 0x000000ff0d00720b */ /* 0x000fe20003f55000 */
[----:B------:R-:W-:Y:S02]  /*10dd0*/  WARPGROUP.DEPBAR.LE gsb0, 0x0 ;  /* 0x00008000000079c5 */ /* 0x000fe40000010000 */
[----:B------:R-:W-:-:S10]  /*10de0*/  WARPGROUP.ARRIVE ;  /* 0x00000000000079c5 */ /* 0x000fd40000000000 */
[----:B------:R-:W-:Y:S01]  /*10df0*/  @P2 FMUL.FTZ R6, R2, 0.69314718246459960938 ;  /* 0x3f31721802062820 */ /* 0x000fe20000410000 */
[----:B------:R-:W-:Y:S01]  /*10e00*/  QGMMA.64x64x32.F32.E4M3.E4M3 R24, R140, gdesc[UR4], R24, gsb0 ;  /* 0x00e000048c187df3 */ /* 0x000fe20008000818 */
[----:B------:R-:W-:Y:S01]  /*10e10*/  R2UR UR6, R4 ;  /* 0x00000000040672ca */ /* 0x000fe200000e0000 */
[----:B------:R-:W-:Y:S01]  /*10e20*/  IMAD.MOV.U32 R4, RZ, RZ, RZ ;  /* 0x000000ffff047224 */ /* 0x000fe200078e00ff */
[----:B------:R-:W-:Y:S02]  /*10e30*/  R2UR UR7, R5 ;  /* 0x00000000050772ca */ /* 0x000fe400000e0000 */
[----:B------:R-:W0:Y:S03]  /*10e40*/  SHFL.BFLY PT, R5, R8, 0x1, 0x1f ;  /* 0x0c201f0008057f89 */ /* 0x000e2600000e0000 */
[----:B------:R-:W-:Y:S01]  /*10e50*/  @P1 MUFU.RCP R4, R9 ;  /* 0x0000000900041308 */ /* 0x000fe20000001000 */
[----:B0-----:R-:W-:-:S01]  /*10e60*/  FADD.FTZ R12, R8, R5 ;  /* 0x00000005080c7221 */ /* 0x001fc20000010000 */
[----:B------:R-:W-:-:S06]  /*10e70*/  IMAD.MOV.U32 R8, RZ, RZ, RZ ;  /* 0x000000ffff087224 */ /* 0x000fcc00078e00ff */
[----:B------:R-:W0:Y:S01]  /*10e80*/  @P2 MUFU.LG2 R5, R13 ;  /* 0x0000000d00052308 */ /* 0x000e220000000c00 */
[C---:B------:R-:W-:Y:S01]  /*10e90*/  FMUL.FTZ R14, R12.reuse, 0.00390625 ;  /* 0x3b8000000c0e7820 */ /* 0x040fe20000410000 */
[----:B------:R-:W-:-:S04]  /*10ea0*/  FSETP.NE.FTZ.AND P1, PT, R12, RZ, PT ;  /* 0x000000ff0c00720b */ /* 0x000fc80003f35000 */
[----:B------:R-:W-:-:S09]  /*10eb0*/  FSETP.NE.FTZ.AND P3, PT, R14, RZ, PT ;  /* 0x000000ff0e00720b */ /* 0x000fd20003f75000 */
[----:B------:R-:W-:Y:S01]  /*10ec0*/  @P1 MUFU.RCP R8, R12 ;  /* 0x0000000c00081308 */ /* 0x000fe20000001000 */
[----:B0-----:R-:W-:-:S03]  /*10ed0*/  @P2 FMUL.FTZ R5, R5, 0.69314718246459960938 ;  /* 0x3f31721805052820 */ /* 0x001fc60000410000 */
[----:B------:R-:W-:Y:S01]  /*10ee0*/  @P3 FMUL.FTZ R2, R2, 0.69314718246459960938 ;  /* 0x3f31721802023820 */ /* 0x000fe20000410000 */
[----:B------:R-:W-:-:S03]  /*10ef0*/  @P2 FFMA.FTZ R21, R6, R3, R5 ;  /* 0x0000000306152223 */ /* 0x000fc60000010005 */
[----:B------:R-:W0:Y:S02]  /*10f00*/  @P3 MUFU.LG2 R7, R14 ;  /* 0x0000000e00073308 */ /* 0x000e240000000c00 */
[----:B0-----:R-:W-:-:S04]  /*10f10*/  @P3 FMUL.FTZ R7, R7, 0.69314718246459960938 ;  /* 0x3f31721807073820 */ /* 0x001fc80000410000 */
[----:B------:R-:W-:Y:S01]  /*10f20*/  @P3 FFMA.FTZ R20, R2, R0, R7 ;  /* 0x0000000002143223 */ /* 0x000fe20000010007 */
[----:B------:R-:W-:Y:S02]  /*10f30*/  WARPGROUP.DEPBAR.LE gsb0, 0x0 ;  /* 0x00008000000079c5 */ /* 0x000fe40000010000 */
[----:B------:R-:W-:-:S06]  /*10f40*/  WARPGROUP.ARRIVE ;  /* 0x00000000000079c5 */ /* 0x000fcc0000000000 */
[----:B------:R-:W-:Y:S01]  /*10f50*/  QGMMA.64x64x32.F32.E4M3.E4M3 R24, R136, gdesc[UR4], R24, gsb0 ;  /* 0x00e0000488187df3 */ /* 0x000fe20008000818 */
[-C--:B--2---:R-:W-:Y:S01]  /*10f60*/  FMUL.FTZ R4, R4, R11.reuse ;  /* 0x0000000b04047220 */ /* 0x084fe20000410000 */
[----:B------:R-:W-:Y:S01]  /*10f70*/  FMUL.FTZ R2, R8, R11 ;  /* 0x0000000b08027220 */ /* 0x000fe20000410000 */
[----:B------:R-:W-:Y:S02]  /*10f80*/  WARPGROUP.DEPBAR.LE gsb0, 0x0 ;  /* 0x00008000000079c5 */ /* 0x000fe40000010000 */
[----:B------:R-:W-:Y:S05]  /*10f90*/  @!P0 BRA `(.L_x_15532) ;  /* 0x0000000000048947 */ /* 0x000fea0003800000 */
[----:B------:R-:W-:Y:S01]  /*10fa0*/  BPT.TRAP 0x1 ;  /* 0x000000040000795c */ /* 0x000fe20000300000 */
.L_x_15532:
[----:B------:R-:W2:Y:S01]  /*10fb0*/  LDL.LU R0, [R1+0x24] ;  /* 0x0000240001007983 */ /* 0x000ea20000300800 */
[----:B------:R-:W-:Y:S02]  /*10fc0*/  VIADD R10, R10, 0x13260 ;  /* 0x000132600a0a7836 */ /* 0x000fe40000000000 */
[-C--:B------:R-:W-:Y:S01]  /*10fd0*/  FMUL.FTZ R58, R24, R4.reuse ;  /* 0x00000004183a7220 */ /* 0x080fe20000410000 */
[----:B------:R-:W-:Y:S01]  /*10fe0*/  FMUL.FTZ R56, R25, R4 ;  /* 0x0000000419387220 */ /* 0x000fe20000410000 */
[----:B------:R-:W3:Y:S01]  /*10ff0*/  LDL.LU R18, [R1+0x64] ;  /* 0x0000640001127983 */ /* 0x000ee20000300800 */
[----:B------:R-:W-:-:S05]  /*11000*/  VIADD R22, R22, 0x1 ;  /* 0x0000000116167836 */ /* 0x000fca0000000000 */
[----:B------:R-:W-:Y:S01]  /*11010*/  ISETP.NE.AND P1, PT, R22, 0x2, PT ;  /* 0x000000021600780c */ /* 0x000fe20003f25270 */
[----:B------:R-:W-:-:S03]  /*11020*/  FMUL.FTZ R57, R28, R4 ;  /* 0x000000041c397220 */ /* 0x000fc60000410000 */
        /* <DEDUP_REMOVED lines=35> */
[----:B------:R-:W-:Y:S01]  /*11260*/  FMUL.FTZ R10, R41, R4 ;  /* 0x00000004290a7220 */ /* 0x000fe20000410000 */
[----:B------:R-:W-:-:S07]  /*11270*/  FMUL.FTZ R4, R51, R2 ;  /* 0x0000000233047220 */ /* 0x000fce0000410000 */
.L_x_15467:
[----:B------:R-:W1:Y:S08]  /*11280*/  S2UR UR4, SR_CgaCtaId ;  /* 0x00000000000479c3 */ /* 0x000e700000008800 */
[----:B------:R-:W-:Y:S01]  /*11290*/  BAR.SYNC.DEFER_BLOCKING 0x5, 0x200 ;  /* 0x0148000000007b1d */ /* 0x000fe20000010000 */
[----:B0-----:R-:W-:-:S05]  /*112a0*/  MOV R18, 0x400 ;  /* 0x0000040000127802 */ /* 0x001fca0000000f00 */
[----:B------:R-:W-:Y:S01]  /*112b0*/  BSSY B0, `(.L_x_15533) ;  /* 0x00001d7000007945 */ /* 0x000fe20003800000 */
[----:B-1----:R-:W-:-:S04]  /*112c0*/  MOV R0, UR4 ;  /* 0x0000000400007c02 */ /* 0x002fc80008000f00 */
        /* <DEDUP_REMOVED lines=13> */
[----:B0-----:R-:W4:Y:S04]  /*113a0*/  LDL R32, [R1+0x84] ;  /* 0x0000840001207983 */ /* 0x001f280000100800 */
[----:B------:R-:W4:Y:S01]  /*113b0*/  LDL R52, [R1+0x4c] ;  /* 0x00004c0001347983 */ /* 0x000f220000100800 */
[----:B------:R-:W-:-:S03]  /*113c0*/  F2FP.BF16.F32.PACK_AB R9, R46, R9 ;  /* 0x000000092e09723e */ /* 0x000fc600000010ff */
[----:B------:R-:W4:Y:S04]  /*113d0*/  LDL.LU R48, [R1+0x58] ;  /* 0x0000580001307983 */ /* 0x000f280000300800 */
[----:B------:R-:W4:Y:S01]  /*113e0*/  LDL.LU R46, [R1+0x5c] ;  /* 0x00005c00012e7983 */ /* 0x000f220000300800 */
[----:B------:R-:W0:Y:S01]  /*113f0*/  S2R R41, SR_SWINHI ;  /* 0x0000000000297919 */ /* 0x000e220000002f00 */
[----:B------:R-:W-:Y:S02]  /*11400*/  F2FP.BF16.F32.PACK_AB R6, R53, R6 ;  /* 0x000000063506723e */ /* 0x000fe400000010ff */
[----:B------:R-:W-:Y:S01]  /*11410*/  F2FP.BF16.F32.PACK_AB R14, R37, R14 ;  /* 0x0000000e250e723e */ /* 0x000fe200000010ff */
[----:B------:R-:W4:Y:S01]  /*11420*/  LDL R42, [R1+0x34] ;  /* 0x00003400012a7983 */ /* 0x000f220000100800 */
        /* <DEDUP_REMOVED lines=12> */
[----:B------:R-:W4:Y:S01]  /*114f0*/  LDL R44, [R1+0x54] ;  /* 0x00005400012c7983 */ /* 0x000f220000100800 */
[----:B------:R-:W-:Y:S01]  /*11500*/  BAR.SYNC.DEFER_BLOCKING 0x1, 0x180 ;  /* 0x0046000000007b1d */ /* 0x000fe20000010000 */
[----:B--2---:R-:W-:-:S02]  /*11510*/  IMAD.MOV.U32 R26, RZ, RZ, R2 ;  /* 0x000000ffff1a7224 */ /* 0x004fc400078e0002 */
[----:B---3-5:R-:W-:Y:S02]  /*11520*/  IMAD.MOV.U32 R28, RZ, RZ, R0 ;  /* 0x000000ffff1c7224 */ /* 0x028fe400078e0000 */
[----:B-1----:R-:W-:-:S05]  /*11530*/  IMAD.SHL.U32 R0, R27, 0x4, RZ ;  /* 0x000000041b007824 */ /* 0x002fca00078e00ff */
[----:B------:R-:W-:-:S04]  /*11540*/  LOP3.LUT R0, R0, 0xc, RZ, 0xc0, !PT ;  /* 0x0000000c00007812 */ /* 0x000fc800078ec0ff */
[----:B------:R-:W-:-:S05]  /*11550*/  IADD3 R2, P0, R0, UR4, RZ ;  /* 0x0000000400027c10 */ /* 0x000fca000ff1e0ff */
[----:B------:R-:W-:Y:S01]  /*11560*/  IMAD.X R3, RZ, RZ, UR5, P0 ;  /* 0x00000005ff037e24 */ /* 0x000fe200080e06ff */
[----:B------:R-:W-:-:S04]  /*11570*/  ULDC.64 UR4, c[0x0][0xc00] ;  /* 0x0003000000047ab9 */ /* 0x000fc80000000a00 */
[----:B------:R1:W2:Y:S02]  /*11580*/  LDG.E.CONSTANT R0, desc[UR40][R2.64] ;  /* 0x0000002802007981 */ /* 0x0002a4000c1e9900 */
[----:B-1----:R-:W-:-:S04]  /*11590*/  LOP3.LUT P1, R2, R27, 0x3, RZ, 0xc0, !PT ;  /* 0x000000031b027812 */ /* 0x002fc8000782c0ff */
[----:B------:R-:W-:Y:S02]  /*115a0*/  ISETP.EQ.OR P1, PT, R2, 0x3, !P1 ;  /* 0x000000030200780c */ /* 0x000fe40004f22670 */
[----:B------:R-:W-:Y:S02]  /*115b0*/  MOV R2, R18 ;  /* 0x0000001200027202 */ /* 0x000fe40000000f00 */
[----:B0-----:R-:W-:Y:S02]  /*115c0*/  MOV R3, R41 ;  /* 0x0000002900037202 */ /* 0x001fe40000000f00 */
[----:B------:R-:W-:Y:S02]  /*115d0*/  SEL R35, R7, R6, P1 ;  /* 0x0000000607237207 */ /* 0x000fe40000800000 */
[----:B------:R-:W-:Y:S01]  /*115e0*/  SEL R37, R6, R7, P1 ;  /* 0x0000000706257207 */ /* 0x000fe20000800000 */
[----:B----4-:R-:W-:Y:S01]  /*115f0*/  IMAD.WIDE R6, R32, 0x2, R2 ;  /* 0x0000000220067825 */ /* 0x010fe200078e0202 */
[----:B------:R-:W-:-:S02]  /*11600*/  SEL R41, R13, R12, P1 ;  /* 0x0000000c0d297207 */ /* 0x000fc40000800000 */
[----:B------:R-:W-:Y:S02]  /*11610*/  SEL R27, R57, R56, P1 ;  /* 0x00000038391b7207 */ /* 0x000fe40000800000 */
[C---:B------:R-:W-:Y:S02]  /*11620*/  IADD3 R59, P0, R6.reuse, 0x60, RZ ;  /* 0x00000060063b7810 */ /* 0x040fe40007f1e0ff */
[----:B------:R-:W-:Y:S02]  /*11630*/  IADD3 R55, P2, R6, 0x40, RZ ;  /* 0x0000004006377810 */ /* 0x000fe40007f5e0ff */
[----:B------:R-:W-:Y:S02]  /*11640*/  SEL R39, R25, R24, P1 ;  /* 0x0000001819277207 */ /* 0x000fe40000800000 */
[----:B------:R-:W-:Y:S02]  /*11650*/  SEL R13, R12, R13, P1 ;  /* 0x0000000d0c0d7207 */ /* 0x000fe40000800000 */
[----:B------:R-:W-:-:S02]  /*11660*/  SEL R57, R56, R57, P1 ;  /* 0x0000003938397207 */ /* 0x000fc40000800000 */
[----:B------:R-:W-:Y:S02]  /*11670*/  SEL R25, R24, R25, P1 ;  /* 0x0000001918197207 */ /* 0x000fe40000800000 */
[----:B------:R-:W-:Y:S02]  /*11680*/  SEL R43, R9, R8, P1 ;  /* 0x00000008092b7207 */ /* 0x000fe40000800000 */
[----:B------:R-:W-:Y:S02]  /*11690*/  SEL R45, R8, R9, P1 ;  /* 0x00000009082d7207 */ /* 0x000fe40000800000 */
[----:B------:R-:W-:Y:S02]  /*116a0*/  LOP3.LUT R8, R55, 0x380, RZ, 0xc0, !PT ;  /* 0x0000038037087812 */ /* 0x000fe400078ec0ff */
[----:B------:R-:W-:Y:S02]  /*116b0*/  LOP3.LUT R24, R59, 0x380, RZ, 0xc0, !PT ;  /* 0x000003803b187812 */ /* 0x000fe400078ec0ff */
[----:B------:R-:W-:-:S02]  /*116c0*/  SEL R29, R15, R14, P1 ;  /* 0x0000000e0f1d7207 */ /* 0x000fc40000800000 */
[----:B------:R-:W-:Y:S02]  /*116d0*/  SEL R15, R14, R15, P1 ;  /* 0x0000000f0e0f7207 */ /* 0x000fe40000800000 */
[----:B------:R-:W-:Y:S02]  /*116e0*/  SHF.R.U64 R8, R8, 0x3, RZ ;  /* 0x0000000308087819 */ /* 0x000fe400000012ff */
[----:B------:R-:W-:Y:S02]  /*116f0*/  SHF.R.U64 R24, R24, 0x3, RZ ;  /* 0x0000000318187819 */ /* 0x000fe400000012ff */
[----:B------:R-:W-:Y:S02]  /*11700*/  SEL R31, R11, R10, P1 ;  /* 0x0000000a0b1f7207 */ /* 0x000fe40000800000 */
[----:B------:R-:W-:Y:S02]  /*11710*/  SEL R33, R10, R11, P1 ;  /* 0x0000000b0a217207 */ /* 0x000fe40000800000 */
[----:B------:R-:W-:-:S02]  /*11720*/  SEL R47, R5, R4, P1 ;  /* 0x00000004052f7207 */ /* 0x000fc40000800000 */
[----:B------:R-:W-:Y:S02]  /*11730*/  SEL R49, R4, R5, P1 ;  /* 0x0000000504317207 */ /* 0x000fe40000800000 */
[----:B------:R-:W-:Y:S01]  /*11740*/  LOP3.LUT R10, R8, R55, RZ, 0x3c, !PT ;  /* 0x00000037080a7212 */ /* 0x000fe200078e3cff */
[----:B------:R-:W-:Y:S01]  /*11750*/  IMAD.MOV.U32 R60, RZ, RZ, R26 ;  /* 0x000000ffff3c7224 */ /* 0x000fe200078e001a */
[----:B------:R-:W-:Y:S01]  /*11760*/  LOP3.LUT R8, R24, R59, RZ, 0x3c, !PT ;  /* 0x0000003b18087212 */ /* 0x000fe200078e3cff */
[----:B------:R-:W-:Y:S01]  /*11770*/  IMAD.MOV.U32 R50, RZ, RZ, R28 ;  /* 0x000000ffff327224 */ /* 0x000fe200078e001c */
[C---:B------:R-:W-:Y:S02]  /*11780*/  IADD3 R53, P3, R6.reuse, 0x20, RZ ;  /* 0x0000002006357810 */ /* 0x040fe40007f7e0ff */
[----:B------:R-:W-:Y:S02]  /*11790*/  LOP3.LUT R51, R6, 0x380, RZ, 0xc0, !PT ;  /* 0x0000038006337812 */ /* 0x000fe400078ec0ff */
[----:B------:R-:W-:-:S02]  /*117a0*/  LOP3.LUT R4, R53, 0x380, RZ, 0xc0, !PT ;  /* 0x0000038035047812 */ /* 0x000fc400078ec0ff */
[----:B------:R-:W-:Y:S02]  /*117b0*/  SHF.R.U64 R51, R51, 0x3, RZ ;  /* 0x0000000333337819 */ /* 0x000fe400000012ff */
[----:B------:R-:W-:Y:S01]  /*117c0*/  SHF.R.U64 R4, R4, 0x3, RZ ;  /* 0x0000000304047819 */ /* 0x000fe200000012ff */
[--C-:B------:R-:W-:Y:S01]  /*117d0*/  IMAD.X R5, RZ, RZ, R7.reuse, P3 ;  /* 0x000000ffff057224 */ /* 0x100fe200018e0607 */
[----:B------:R-:W-:Y:S02]  /*117e0*/  LOP3.LUT R6, R51, R6, RZ, 0x3c, !PT ;  /* 0x0000000633067212 */ /* 0x000fe400078e3cff */
[----:B------:R-:W-:Y:S01]  /*117f0*/  LOP3.LUT R4, R4, R53, RZ, 0x3c, !PT ;  /* 0x0000003504047212 */ /* 0x000fe200078e3cff */
[--C-:B------:R-:W-:Y:S01]  /*11800*/  IMAD.X R9, RZ, RZ, R7.reuse, P0 ;  /* 0x000000ffff097224 */ /* 0x100fe200000e0607 */
[----:B------:R-:W-:Y:S01]  /*11810*/  MOV R40, R6 ;  /* 0x0000000600287202 */ /* 0x000fe20000000f00 */
[----:B------:R-:W-:Y:S01]  /*11820*/  IMAD.X R11, RZ, RZ, R7, P2 ;  /* 0x000000ffff0b7224 */ /* 0x000fe200010e0607 */
[----:B------:R-:W-:-:S02]  /*11830*/  MOV R38, R4 ;  /* 0x0000000400267202 */ /* 0x000fc40000000f00 */
        /* <DEDUP_REMOVED lines=14> */
[----:B------:R-:W3:Y:S04]  /*11920*/  SHFL.IDX PT, R34, R45, R12, 0x1c1f ;  /* 0x001c1f0c2d227589 */ /* 0x000ee800000e0000 */
[----:B------:R-:W-:Y:S04]  /*11930*/  SHFL.IDX PT, R35, R35, R0, 0x1c1f ;  /* 0x001c1f0023237589 */ /* 0x000fe800000e0000 */
[----:B------:R-:W4:Y:S04]  /*11940*/  SHFL.IDX PT, R28, R37, R12, 0x1c1f ;  /* 0x001c1f0c251c7589 */ /* 0x000f2800000e0000 */
[----:B------:R2:W-:Y:S04]  /*11950*/  SHFL.IDX PT, R47, R47, R0, 0x1c1f ;  /* 0x001c1f002f2f7589 */ /* 0x0005e800000e0000 */
[----:B------:R4:W4:Y:S01]  /*11960*/  SHFL.IDX PT, R36, R49, R12, 0x1c1f ;  /* 0x001c1f0c31247589 */ /* 0x00092200000e0000 */
        /* <DEDUP_REMOVED lines=10> */
[----:B---3--:R-:W-:Y:S02]  /*11a10*/  SEL R9, R43, R34, P1 ;  /* 0x000000222b097207 */ /* 0x008fe40000800000 */
[----:B------:R-:W-:Y:S02]  /*11a20*/  SEL R11, R34, R43, P1 ;  /* 0x0000002b220b7207 */ /* 0x000fe40000800000 */
[----:B----4-:R-:W-:Y:S02]  /*11a30*/  SEL R12, R35, R28, P1 ;  /* 0x0000001c230c7207 */ /* 0x010fe40000800000 */
[----:B------:R-:W-:Y:S02]  /*11a40*/  SEL R14, R28, R35, P1 ;  /* 0x000000231c0e7207 */ /* 0x000fe40000800000 */
[----:B------:R-:W-:-:S02]  /*11a50*/  SEL R13, R47, R36, P1 ;  /* 0x000000242f0d7207 */ /* 0x000fc40000800000 */
[----:B-1----:R-:W-:Y:S02]  /*11a60*/  SEL R4, R29, R24, P1 ;  /* 0x000000181d047207 */ /* 0x002fe40000800000 */
[----:B------:R-:W-:Y:S02]  /*11a70*/  SEL R6, R24, R29, P1 ;  /* 0x0000001d18067207 */ /* 0x000fe40000800000 */
[----:B------:R-:W-:Y:S02]  /*11a80*/  SEL R5, R41, R32, P1 ;  /* 0x0000002029057207 */ /* 0x000fe40000800000 */
[----:B------:R-:W-:Y:S02]  /*11a90*/  SEL R7, R32, R41, P1 ;  /* 0x0000002920077207 */ /* 0x000fe40000800000 */
[----:B------:R-:W-:Y:S01]  /*11aa0*/  SEL R15, R36, R47, P1 ;  /* 0x0000002f240f7207 */ /* 0x000fe20000800000 */
[----:B------:R-:W-:Y:S01]  /*11ab0*/  IMAD.IADD R31, R52, 0x1, R42 ;  /* 0x00000001341f7824 */ /* 0x000fe200078e022a */
[----:B------:R-:W-:Y:S01]  /*11ac0*/  SEL R33, R50, RZ, !P0 ;  /* 0x000000ff32217207 */ /* 0x000fe20004000000 */
[----:B------:R1:W-:Y:S04]  /*11ad0*/  STSM.16.M88.4 [R38], R4 ;  /* 0x0000000426007844 */ /* 0x0003e80000000200 */
[----:B------:R2:W-:Y:S04]  /*11ae0*/  STSM.16.M88.4 [R30], R8 ;  /* 0x000000081e007844 */ /* 0x0005e80000000200 */
[----:B------:R3:W-:Y:S01]  /*11af0*/  STSM.16.M88.4 [R27], R12 ;  /* 0x0000000c1b007844 */ /* 0x0007e20000000200 */
[----:B------:R-:W-:Y:S01]  /*11b00*/  IADD3 R24, P2, R48, UR4, RZ ;  /* 0x0000000430187c10 */ /* 0x000fe2000ff5e0ff */
[----:B------:R-:W-:Y:S01]  /*11b10*/  IMAD.MOV.U32 R28, RZ, RZ, RZ ;  /* 0x000000ffff1c7224 */ /* 0x000fe200078e00ff */
[----:B------:R-:W-:Y:S01]  /*11b20*/  ULDC UR8, c[0x0][0xa88] ;  /* 0x0002a20000087ab9 */ /* 0x000fe20000000800 */
[----:B------:R-:W4:Y:S01]  /*11b30*/  LDL R34, [R1+0x6c] ;  /* 0x00006c0001227983 */ /* 0x000f220000100800 */
[----:B------:R-:W-:Y:S01]  /*11b40*/  IADD3.X R25, R46, UR5, RZ, P2, !PT ;  /* 0x000000052e197c10 */ /* 0x000fe200097fe4ff */
[----:B------:R-:W-:Y:S01]  /*11b50*/  ULDC.64 UR4, c[0x0][0xb90] ;  /* 0x0002e40000047ab9 */ /* 0x000fe20000000a00 */
[----:B------:R-:W-:Y:S06]  /*11b60*/  BAR.SYNC.DEFER_BLOCKING 0x1, 0x180 ;  /* 0x0046000000007b1d */ /* 0x000fec0000010000 */
[----:B------:R-:W3:Y:S01]  /*11b70*/  @P0 LDG.E R28, desc[UR40][R24.64] ;  /* 0x00000028181c0981 */ /* 0x000ee2000c1e1900 */
[----:B0-----:R-:W-:-:S13]  /*11b80*/  ISETP.NE.AND P2, PT, R0, 0x1, PT ;  /* 0x000000010000780c */ /* 0x001fda0003f45270 */
[----:B------:R-:W0:Y:S08]  /*11b90*/  @P2 LDC R26, c[0x0][0xbec] ;  /* 0x0002fb00ff1a2b82 */ /* 0x000e300000000800 */
[----:B------:R-:W2:Y:S01]  /*11ba0*/  @P2 LDC R29, c[0x0][0xbf0] ;  /* 0x0002fc00ff1d2b82 */ /* 0x000ea20000000800 */
[----:B------:R-:W-:Y:S01]  /*11bb0*/  SHF.R.S32.HI R32, RZ, 0x1f, R44 ;  /* 0x0000001fff207819 */ /* 0x000fe2000001142c */
[----:B-1----:R-:W-:-:S04]  /*11bc0*/  IMAD.MOV.U32 R7, RZ, RZ, R31 ;  /* 0x000000ffff077224 */ /* 0x002fc800078e001f */
[----:B------:R-:W-:Y:S02]  /*11bd0*/  IMAD R5, R32, UR4, RZ ;  /* 0x0000000420057c24 */ /* 0x000fe4000f8e02ff */
[----:B0-----:R-:W-:-:S05]  /*11be0*/  @P2 IMAD.HI.U32 R4, R31, R26, RZ ;  /* 0x0000001a1f042227 */ /* 0x001fca00078e00ff */
[----:B--2---:R-:W-:Y:S01]  /*11bf0*/  @P2 SHF.R.U32.HI R7, RZ, R29, R4 ;  /* 0x0000001dff072219 */ /* 0x004fe20000011604 */
[----:B------:R-:W-:Y:S01]  /*11c00*/  IMAD R11, R44, UR5, R5 ;  /* 0x000000052c0b7c24 */ /* 0x000fe2000f8e0205 */
[----:B------:R-:W-:-:S03]  /*11c10*/  SEL R30, R60, RZ, !P0 ;  /* 0x000000ff3c1e7207 */ /* 0x000fc60004000000 */
[----:B------:R-:W-:Y:S02]  /*11c20*/  IMAD.MOV R9, RZ, RZ, -R7 ;  /* 0x000000ffff097224 */ /* 0x000fe400078e0a07 */
[----:B------:R-:W-:Y:S02]  /*11c30*/  IMAD R6, R30, UR6, RZ ;  /* 0x000000061e067c24 */ /* 0x000fe4000f8e02ff */
        /* <DEDUP_REMOVED lines=36> */
.L_x_15535:
[----:B------:R-:W2:Y:S01]  /*11e80*/  LDL R12, [R1+0x80] ;  /* 0x00008000010c7983 */ /* 0x000ea20000100800 */
[----:B------:R-:W-:Y:S01]  /*11e90*/  VIADD R13, R13, 0xffffff80 ;  /* 0xffffff800d0d7836 */ /* 0x000fe20000000000 */
[----:B------:R-:W-:Y:S01]  /*11ea0*/  ULDC.64 UR4, c[0x0][0xaa0] ;  /* 0x0002a80000047ab9 */ /* 0x000fe20000000a00 */
[----:B-----5:R-:W-:Y:S01]  /*11eb0*/  IMAD R35, R9, R0, RZ ;  /* 0x0000000009237224 */ /* 0x020fe200078e02ff */
[----:B------:R-:W-:Y:S01]  /*11ec0*/  SHFL.IDX PT, R4, R10, RZ, 0x1c1f ;  /* 0x001c1fff0a047589 */ /* 0x000fe200000e0000 */
[----:B------:R-:W-:Y:S01]  /*11ed0*/  IMAD.WIDE R2, R11, 0x2, R2 ;  /* 0x000000020b027825 */ /* 0x000fe200078e0202 */
[----:B------:R-:W-:Y:S02]  /*11ee0*/  SHF.R.S32.HI R8, RZ, 0x1f, R13 ;  /* 0x0000001fff087819 */ /* 0x000fe4000001140d */
[----:B------:R-:W0:Y:S02]  /*11ef0*/  SHFL.IDX PT, R5, R14, RZ, 0x1c1f ;  /* 0x001c1fff0e057589 */ /* 0x000e2400000e0000 */
[----:B------:R-:W-:-:S02]  /*11f00*/  LEA.HI R8, R8, R13, RZ, 0x7 ;  /* 0x0000000d08087211 */ /* 0x000fc400078f38ff */
[----:B------:R-:W-:Y:S04]  /*11f10*/  SHFL.IDX PT, R6, R10, 0x1, 0x1c1f ;  /* 0x003c1f000a067f89 */ /* 0x000fe800000e0000 */
[----:B------:R-:W1:Y:S01]  /*11f20*/  SHFL.IDX PT, R7, R14, 0x1, 0x1c1f ;  /* 0x003c1f000e077f89 */ /* 0x000e6200000e0000 */
[----:B------:R-:W-:Y:S02]  /*11f30*/  LOP3.LUT R8, R8, 0xffffff80, RZ, 0xc0, !PT ;  /* 0xffffff8008087812 */ /* 0x000fe400078ec0ff */
[----:B------:R-:W-:Y:S02]  /*11f40*/  SHF.R.S32.HI R36, RZ, 0x1f, R48 ;  /* 0x0000001fff247819 */ /* 0x000fe40000011430 */
[----:B------:R-:W-:Y:S01]  /*11f50*/  IADD3 R25, P4, R2, 0x3000, RZ ;  /* 0x0000300002197810 */ /* 0x000fe20007f9e0ff */
[----:B------:R-:W-:Y:S01]  /*11f60*/  IMAD.IADD R8, R13, 0x1, -R8 ;  /* 0x000000010d087824 */ /* 0x000fe200078e0a08 */
[----:B------:R-:W-:-:S02]  /*11f70*/  LEA.HI R36, R36, R48, RZ, 0x3 ;  /* 0x0000003024247211 */ /* 0x000fc400078f18ff */
[----:B------:R-:W-:Y:S02]  /*11f80*/  IADD3 R13, P3, R2, 0x1800, RZ ;  /* 0x00001800020d7810 */ /* 0x000fe40007f7e0ff */
[----:B------:R-:W-:Y:S02]  /*11f90*/  LOP3.LUT P0, RZ, R8, 0x3, RZ, 0xc0, !PT ;  /* 0x0000000308ff7812 */ /* 0x000fe4000780c0ff */
[----:B------:R-:W-:Y:S02]  /*11fa0*/  LOP3.LUT R36, R36, 0xfffffff8, RZ, 0xc0, !PT ;  /* 0xfffffff824247812 */ /* 0x000fe400078ec0ff */
[----:B------:R-:W-:Y:S02]  /*11fb0*/  LOP3.LUT R9, R2, 0x380, RZ, 0xc0, !PT ;  /* 0x0000038002097812 */ /* 0x000fe400078ec0ff */
[----:B------:R-:W-:Y:S01]  /*11fc0*/  LOP3.LUT R24, R25, 0x380, RZ, 0xc0, !PT ;  /* 0x0000038019187812 */ /* 0x000fe200078ec0ff */
[----:B------:R-:W-:Y:S01]  /*11fd0*/  IMAD.IADD R36, R48, 0x1, -R36 ;  /* 0x0000000130247824 */ /* 0x000fe200078e0a24 */
[----:B------:R-:W-:-:S02]  /*11fe0*/  SHF.R.U64 R9, R9, 0x3, RZ ;  /* 0x0000000309097819 */ /* 0x000fc400000012ff */
[----:B------:R-:W-:-:S04]  /*11ff0*/  SHF.R.U64 R24, R24, 0x3, RZ ;  /* 0x0000000318187819 */ /* 0x000fc800000012ff */
[----:B------:R-:W-:Y:S01]  /*12000*/  LOP3.LUT R24, R24, R25, RZ, 0x3c, !PT ;  /* 0x0000001918187212 */ /* 0x000fe200078e3cff */
[----:B------:R-:W-:Y:S02]  /*12010*/  IMAD.X R25, RZ, RZ, R3, P4 ;  /* 0x000000ffff197224 */ /* 0x000fe400020e0603 */
[----:B--2---:R-:W-:-:S05]  /*12020*/  IMAD.IADD R12, R12, 0x1, R42 ;  /* 0x000000010c0c7824 */ /* 0x004fca00078e022a */
[C---:B------:R-:W-:Y:S02]  /*12030*/  IADD3 R8, R12.reuse, 0x8, RZ ;  /* 0x000000080c087810 */ /* 0x040fe40007ffe0ff */
[-C--:B------:R-:W-:Y:S02]  /*12040*/  ISETP.GE.OR P1, PT, R12, R35.reuse, P0 ;  /* 0x000000230c00720c */ /* 0x080fe40000726670 */
[----:B------:R-:W-:Y:S02]  /*12050*/  ISETP.GE.OR P0, PT, R8, R35, P0 ;  /* 0x000000230800720c */ /* 0x000fe40000706670 */
[----:B------:R-:W-:Y:S02]  /*12060*/  LOP3.LUT R12, R13, 0x380, RZ, 0xc0, !PT ;  /* 0x000003800d0c7812 */ /* 0x000fe400078ec0ff */
[----:B------:R-:W-:Y:S01]  /*12070*/  LOP3.LUT R8, R9, R2, RZ, 0x3c, !PT ;  /* 0x0000000209087212 */ /* 0x000fe200078e3cff */
[----:B------:R-:W-:Y:S01]  /*12080*/  IMAD.MOV.U32 R9, RZ, RZ, R3 ;  /* 0x000000ffff097224 */ /* 0x000fe200078e0003 */
[----:B------:R-:W-:-:S04]  /*12090*/  SHF.R.U64 R12, R12, 0x3, RZ ;  /* 0x000000030c0c7819 */ /* 0x000fc800000012ff */
[----:B------:R-:W-:Y:S01]  /*120a0*/  LOP3.LUT R12, R12, R13, RZ, 0x3c, !PT ;  /* 0x0000000d0c0c7212 */ /* 0x000fe200078e3cff */
[----:B0-----:R-:W-:Y:S01]  /*120b0*/  @!P1 ST.E desc[UR40][R4.64], R21 ;  /* 0x0000001504009985 */ /* 0x001fe2000c101928 */
[----:B------:R-:W-:-:S03]  /*120c0*/  IMAD.X R13, RZ, RZ, R3, P3 ;  /* 0x000000ffff0d7224 */ /* 0x000fc600018e0603 */
[----:B-1----:R0:W-:Y:S04]  /*120d0*/  @!P0 ST.E desc[UR40][R6.64], R20 ;  /* 0x0000001406008985 */ /* 0x0021e8000c101928 */
[----:B------:R-:W2:Y:S04]  /*120e0*/  LD.E.128 R8, desc[UR40][R8.64] ;  /* 0x0000002808087980 */ /* 0x000ea8000c101d00 */
[----:B------:R-:W3:Y:S01]  /*120f0*/  LD.E.128 R12, desc[UR40][R12.64] ;  /* 0x000000280c0c7980 */ /* 0x000ee2000c101d00 */
[----:B0-----:R-:W-:-:S03]  /*12100*/  IMAD R20, R36, 0x30, R37 ;  /* 0x0000003024147824 */ /* 0x001fc600078e0225 */
[----:B------:R-:W4:Y:S01]  /*12110*/  LD.E.128 R24, desc[UR40][R24.64] ;  /* 0x0000002818187980 */ /* 0x000f22000c101d00 */
[----:B------:R-:W-:-:S03]  /*12120*/  IADD3 R31, P0, R2, 0x4800, RZ ;  /* 0x00004800021f7810 */ /* 0x000fc60007f1e0ff */
[----:B------:R-:W2:Y:S01]  /*12130*/  LDL R36, [R1+0x88] ;  /* 0x0000880001247983 */ /* 0x000ea20000100800 */
[----:B------:R-:W-:Y:S01]  /*12140*/  LOP3.LUT R2, R31, 0x380, RZ, 0xc0, !PT ;  /* 0x000003801f027812 */ /* 0x000fe200078ec0ff */
[----:B------:R-:W-:-:S03]  /*12150*/  IMAD.X R5, RZ, RZ, R3, P0 ;  /* 0x000000ffff057224 */ /* 0x000fc600000e0603 */
[----:B------:R-:W-:-:S04]  /*12160*/  SHF.R.U64 R2, R2, 0x3, RZ ;  /* 0x0000000302027819 */ /* 0x000fc800000012ff */
[----:B------:R-:W-:Y:S02]  /*12170*/  LOP3.LUT R4, R2, R31, RZ, 0x3c, !PT ;  /* 0x0000001f02047212 */ /* 0x000fe400078e3cff */
[----:B------:R-:W0:Y:S01]  /*12180*/  @P2 LDC R31, c[0x0][0xbec] ;  /* 0x0002fb00ff1f2b82 */ /* 0x000e220000000800 */
[----:B------:R-:W-:-:S03]  /*12190*/  IMAD R3, R29, UR4, RZ ;  /* 0x000000041d037c24 */ /* 0x000fc6000f8e02ff */
[----:B------:R-:W5:Y:S01]  /*121a0*/  LD.E.128 R4, desc[UR40][R4.64] ;  /* 0x0000002804047980 */ /* 0x000f62000c101d00 */
[C---:B------:R-:W-:Y:S02]  /*121b0*/  IMAD R21, R28.reuse, UR5, R3 ;  /* 0x000000051c157c24 */ /* 0x040fe4000f8e0203 */
[----:B------:R-:W-:Y:S01]  /*121c0*/  IMAD.WIDE.U32 R2, R28, UR4, RZ ;  /* 0x000000041c027c25 */ /* 0x000fe2000f8e00ff */
[----:B------:R-:W1:Y:S01]  /*121d0*/  @P2 LDC R29, c[0x0][0xbf0] ;  /* 0x0002fc00ff1d2b82 */ /* 0x000e620000000800 */
        /* <DEDUP_REMOVED lines=12> */
[----:B------:R-:W-:-:S03]  /*122a0*/  ULDC.64 UR4, c[0x0][0xaf0] ;  /* 0x0002bc0000047ab9 */ /* 0x000fc60000000a00 */
[----:B------:R-:W-:-:S04]  /*122b0*/  @P2 IMAD.HI.U32 R20, R32, R31, RZ ;  /* 0x0000001f20142227 */ /* 0x000fc800078e00ff */
[----:B------:R-:W-:Y:S02]  /*122c0*/  IMAD.IADD R3, R3, 0x1, R21 ;  /* 0x0000000103037824 */ /* 0x000fe400078e0215 */
[----:B------:R-:W-:Y:S02]  /*122d0*/  IMAD.MOV.U32 R21, RZ, RZ, R32 ;  /* 0x000000ffff157224 */ /* 0x000fe400078e0020 */
        /* <DEDUP_REMOVED lines=20> */
[C---:B------:R-:W-:Y:S01]  /*12420*/  LEA R30, P0, R2.reuse, UR4, 0x1 ;  /* 0x00000004021e7c11 */ /* 0x040fe2000f8008ff */
[----:B------:R-:W-:Y:S01]  /*12430*/  IMAD.IADD R32, R37, 0x1, R42 ;  /* 0x0000000125207824 */ /* 0x000fe200078e022a */
        /* <DEDUP_REMOVED lines=35> */
.L_x_15534:
[----:B------:R-:W2:Y:S01]  /*12670*/  LDL.LU R4, [R1+0x58] ;  /* 0x0000580001047983 */ /* 0x000ea20000300800 */
[----:B------:R-:W-:Y:S01]  /*12680*/  ULDC.64 UR4, c[0x0][0xc00] ;  /* 0x0003000000047ab9 */ /* 0x000fe20000000a00 */
[----:B------:R-:W-:Y:S01]  /*12690*/  IMAD.MOV.U32 R6, RZ, RZ, RZ ;  /* 0x000000ffff067224 */ /* 0x000fe200078e00ff */
        /* <DEDUP_REMOVED lines=17> */
[----:B---3-5:R-:W-:-:S12]  /*127b0*/  VIADD R28, R7, 0xffffff80 ;  /* 0xffffff80071c7836 */ /* 0x028fd80000000000 */
[----:B------:R-:W1:Y:S01]  /*127c0*/  @P2 LDC R27, c[0x0][0xbec] ;  /* 0x0002fb00ff1b2b82 */ /* 0x000e620000000800 */
[----:B------:R-:W-:Y:S01]  /*127d0*/  ISETP.GE.AND P3, PT, R28, 0xc0, PT ;  /* 0x000000c01c00780c */ /* 0x000fe20003f66270 */
[----:B--2---:R-:W-:-:S12]  /*127e0*/  @P1 BRA `(.L_x_15537) ;  /* 0x0000000000101947 */ /* 0x004fd80003800000 */
[----:B------:R-:W-:Y:S05]  /*127f0*/  @!P0 BRA `(.L_x_15537) ;  /* 0x00000000000c8947 */ /* 0x000fea0003800000 */
[----:B------:R-:W2:Y:S04]  /*12800*/  LDG.E R5, desc[UR40][R2.64] ;  /* 0x0000002802057981 */ /* 0x000ea8000c1e1900 */
[----:B------:R-:W2:Y:S02]  /*12810*/  LDG.E R0, desc[UR40][R2.64+0x4] ;  /* 0x0000042802007981 */ /* 0x000ea4000c1e1900 */
[----:B--2---:R-:W-:-:S07]  /*12820*/  IMAD.IADD R0, R0, 0x1, -R5 ;  /* 0x0000000100007824 */ /* 0x004fce00078e0a05 */
.L_x_15537:
[----:B------:R-:W2:Y:S04]  /*12830*/  LDL.LU R3, [R1+0x50] ;  /* 0x0000500001037983 */ /* 0x000ea80000300800 */
[----:B------:R-:W3:Y:S04]  /*12840*/  LDL.LU R2, [R1+0x68] ;  /* 0x0000680001027983 */ /* 0x000ee80000300800 */
[----:B------:R-:W4:Y:S04]  /*12850*/  LDL R26, [R1+0x54] ;  /* 0x00005400011a7983 */ /* 0x000f280000100800 */
[----:B------:R0:W5:Y:S01]  /*12860*/  LDL R24, [R1+0x34] ;  /* 0x0000340001187983 */ /* 0x0001620000100800 */
[----:B------:R-:W-:Y:S01]  /*12870*/  BSSY B1, `(.L_x_15538) ;  /* 0x000002c000017945 */ /* 0x000fe20003800000 */
[----:B------:R-:W-:-:S02]  /*12880*/  SHF.R.S32.HI R11, RZ, 0x1f, R6 ;  /* 0x0000001fff0b7819 */ /* 0x000fc40000011406 */
[----:B--2---:R-:W-:Y:S02]  /*12890*/  SEL R13, R3, RZ, !P0 ;  /* 0x000000ff030d7207 */ /* 0x004fe40004000000 */
[----:B---3--:R-:W-:Y:S02]  /*128a0*/  SEL R12, R2, RZ, !P0 ;  /* 0x000000ff020c7207 */ /* 0x008fe40004000000 */
[----:B----4-:R-:W-:Y:S01]  /*128b0*/  SHF.R.S32.HI R10, RZ, 0x1f, R26 ;  /* 0x0000001fff0a7819 */ /* 0x010fe2000001141a */
[----:B0-----:R-:W-:Y:S06]  /*128c0*/  @P3 BRA `(.L_x_15539) ;  /* 0x0000000000983947 */ /* 0x001fec0003800000 */
[----:B------:R-:W0:Y:S01]  /*128d0*/  LDC R9, c[0x0][0xbe8] ;  /* 0x0002fa00ff097b82 */ /* 0x000e220000000800 */
[----:B-----5:R-:W-:Y:S01]  /*128e0*/  IADD3 R8, R24, -0x80, R7 ;  /* 0xffffff8018087810 */ /* 0x020fe20007ffe007 */
[----:B0-----:R-:W-:-:S05]  /*128f0*/  IMAD R2, R0, R9, RZ ;  /* 0x0000000900027224 */ /* 0x001fca00078e02ff */
        /* <DEDUP_REMOVED lines=11> */
[----:B------:R-:W0:Y:S01]  /*129b0*/  @P0 LDC R15, c[0x0][0xbec] ;  /* 0x0002fb00ff0f0b82 */ /* 0x000e220000000800 */
[----:B------:R-:W-:Y:S02]  /*129c0*/  IMAD.IADD R3, R3, 0x1, R7 ;  /* 0x0000000103037824 */ /* 0x000fe400078e0207 */
[----:B------:R-:W-:-:S05]  /*129d0*/  IMAD.WIDE.U32 R2, R13, UR4, R2 ;  /* 0x000000040d027c25 */ /* 0x000fca000f8e0002 */
[----:B------:R-:W2:Y:S01]  /*129e0*/  @P0 LDC R21, c[0x0][0xbf0] ;  /* 0x0002fc00ff150b82 */ /* 0x000ea20000000800 */
        /* <DEDUP_REMOVED lines=20> */
.L_x_15539:
[----:B------:R-:W-:Y:S05]  /*12b30*/  BSYNC B1 ;  /* 0x0000000000017941 */ /* 0x000fea0003800000 */
.L_x_15538:
        /* <DEDUP_REMOVED lines=18> */
[----:B-----5:R-:W-:Y:S02]  /*12c60*/  IMAD.IADD R8, R24, 0x1, R6 ;  /* 0x0000000118087824 */ /* 0x020fe400078e0206 */
        /* <DEDUP_REMOVED lines=27> */
[----:B------:R-:W-:Y:S01]  /*12e20*/  IMAD.IADD R14, R14, 0x1, R24 ;  /* 0x000000010e0e7824 */ /* 0x000fe200078e0218 */
[----:B------:R-:W-:Y:S01]  /*12e30*/  ULDC UR4, c[0x0][0xac8] ;  /* 0x0002b20000047ab9 */ /* 0x000fe20000000800 */
[----:B------:R-:W-:Y:S01]  /*12e40*/  IMAD R25, R0, R25, RZ ;  /* 0x0000001900197224 */ /* 0x000fe200078e02ff */
        /* <DEDUP_REMOVED lines=8> */
[----:B------:R1:W3:Y:S04]  /*12ed0*/  SHFL.IDX PT, R13, R4, 0x3, 0x181f ;  /* 0x00781f00040d7f89 */ /* 0x0002e800000e0000 */
[----:B------:R-:W3:Y:S04]  /*12ee0*/  SHFL.IDX PT, R7, R8, 0x1, 0x181f ;  /* 0x00381f0008077f89 */ /* 0x000ee800000e0000 */
[----:B------:R-:W3:Y:S04]  /*12ef0*/  SHFL.IDX PT, R10, R8, 0x2, 0x181f ;  /* 0x00581f00080a7f89 */ /* 0x000ee800000e0000 */
[----:B------:R3:W3:Y:S01]  /*12f00*/  SHFL.IDX PT, R12, R8, 0x3, 0x181f ;  /* 0x00781f00080c7f89 */ /* 0x0006e200000e0000 */
        /* <DEDUP_REMOVED lines=9> */
[C---:B------:R-:W-:Y:S02]  /*12fa0*/  @!P0 LEA R8, P6, R15.reuse, R13, 0x1 ;  /* 0x0000000d0f088211 */ /* 0x040fe400078c08ff */
[C-C-:B------:R-:W-:Y:S01]  /*12fb0*/  @!P2 LEA.HI.X R5, R15.reuse, R7, R20.reuse, 0x1, P5 ;  /* 0x000000070f05a211 */ /* 0x140fe200028f0c14 */
[----:B------:R1:W-:Y:S01]  /*12fc0*/  @!P3 ST.E.128 desc[UR40][R2.64], RZ ;  /* 0x000000ff0200b985 */ /* 0x0003e2000c101d28 */
[----:B------:R-:W-:-:S02]  /*12fd0*/  @!P1 LEA.HI.X R7, R15, R10, R20, 0x1, P4 ;  /* 0x0000000a0f079211 */ /* 0x000fc400020f0c14 */
[----:B------:R-:W-:Y:S01]  /*12fe0*/  @!P0 LEA.HI.X R9, R15, R12, R20, 0x1, P6 ;  /* 0x0000000c0f098211 */ /* 0x000fe200030f0c14 */
[----:B------:R1:W-:Y:S04]  /*12ff0*/  @!P2 ST.E.128 desc[UR40][R4.64], RZ ;  /* 0x000000ff0400a985 */ /* 0x0003e8000c101d28 */
[----:B------:R1:W-:Y:S04]  /*13000*/  @!P1 ST.E.128 desc[UR40][R6.64], RZ ;  /* 0x000000ff06009985 */ /* 0x0003e8000c101d28 */
[----:B------:R1:W-:Y:S02]  /*13010*/  @!P0 ST.E.128 desc[UR40][R8.64], RZ ;  /* 0x000000ff08008985 */ /* 0x0003e4000c101d28 */
.L_x_15536:
[----:B------:R-:W-:Y:S05]  /*13020*/  BSYNC B0 ;  /* 0x0000000000007941 */ /* 0x000fea0003800000 */
.L_x_15533:
[----:B------:R-:W3:Y:S01]  /*13030*/  LDL R0, [R1+0xc] ;  /* 0x00000c0001007983 */ /* 0x000ee20000100800 */
[----:B------:R-:W-:Y:S02]  /*13040*/  ULDC UR4, c[0x0][0xc3c] ;  /* 0x00030f0000047ab9 */ /* 0x000fe40000000800 */
[----:B---3--:R-:W-:-:S13]  /*13050*/  ISETP.GE.AND P0, PT, R0, UR4, PT ;  /* 0x0000000400007c0c */ /* 0x008fda000bf06270 */
[----:B------:R-:W-:Y:S05]  /*13060*/  @!P0 BRA `(.L_x_15540) ;  /* 0xfffffee000288947 */ /* 0x000fea000383ffff */
[----:B------:R-:W-:Y:S05]  /*13070*/  BRA `(.L_x_15423) ;  /* 0x0000007800707947 */ /* 0x000fea0003800000 */
.L_x_15421:
        /* <DEDUP_REMOVED lines=56> */
.L_x_15546:
        /* <DEDUP_REMOVED lines=12> */
.L_x_15545:
[----:B------:R-:W-:Y:S05]  /*134c0*/  BSYNC B0 ;  /* 0x0000000000007941 */ /* 0x000fea0003800000 */
.L_x_15544:
        /* <DEDUP_REMOVED lines=22> */
.L_x_15542:
        /* <DEDUP_REMOVED lines=21> */
.L_x_15547:
[----:B-1----:R-:W-:Y:S01]  /*13780*/  IMAD R16, R16, UR5, R9 ;  /* 0x0000000510107c24 */ /* 0x002fe2000f8e0209 */
[----:B0-----:R-:W-:Y:S01]  /*13790*/  IABS R6, R4 ;  /* 0x0000000400067213 */ /* 0x001fe20000000000 */
[----:B------:R-:W-:Y:S02]  /*137a0*/  IMAD R11, R15, R8, RZ ;  /* 0x000000080f0b7224 */ /* 0x000fe400078e02ff */
[----:B------:R-:W-:Y:S01]  /*137b0*/  IMAD.MOV.U32 R2, RZ, RZ, RZ ;  /* 0x000000ffff027224 */ /* 0x000fe200078e00ff */
[----:B------:R-:W-:Y:S02]  /*137c0*/  IADD3 R9, -R16, UR6, RZ ;  /* 0x0000000610097c10 */ /* 0x000fe4000fffe1ff */
[----:B------:R-:W-:Y:S01]  /*137d0*/  IADD3 R6, RZ, -R6, RZ ;  /* 0x80000006ff067210 */ /* 0x000fe20007ffe0ff */
        /* <DEDUP_REMOVED lines=49> */
.L_x_15543:
[----:B------:R-:W-:Y:S02]  /*13af0*/  IMAD.MOV.U32 R17, RZ, RZ, RZ ;  /* 0x000000ffff117224 */ /* 0x000fe400078e00ff */
[----:B------:R-:W-:Y:S02]  /*13b00*/  IMAD.U32 R16, RZ, RZ, UR6 ;  /* 0x00000006ff107e24 */ /* 0x000fe4000f8e00ff */
[----:B------:R-:W-:-:S07]  /*13b10*/  IMAD.MOV.U32 R18, RZ, RZ, RZ ;  /* 0x000000ffff127224 */ /* 0x000fce00078e00ff */
.L_x_15548:
[----:B------:R-:W-:-:S13]  /*13b20*/  ISETP.NE.AND P0, PT, R5, RZ, PT ;  /* 0x000000ff0500720c */ /* 0x000fda0003f05270 */
[----:B------:R-:W0:Y:S01]  /*13b30*/  @!P0 S2R R3, SR_CgaCtaId ;  /* 0x0000000000038919 */ /* 0x000e220000008800 */
[----:B------:R-:W-:-:S04]  /*13b40*/  @!P0 MOV R0, 0x400 ;  /* 0x0000040000008802 */ /* 0x000fc80000000f00 */
[----:B0-----:R-:W-:-:S05]  /*13b50*/  @!P0 LEA R0, R3, R0, 0x18 ;  /* 0x0000000003008211 */ /* 0x001fca00078ec0ff */
[----:B------:R2:W-:Y:S01]  /*13b60*/  @!P0 STS.128 [R0+0x132d0], R16 ;  /* 0x0132d01000008388 */ /* 0x0005e20000000c00 */
[----:B------:R-:W-:Y:S06]  /*13b70*/  BAR.ARV 0x5, 0x200 ;  /* 0x0148000000007b1d */ /* 0x000fec0000002000 */
.L_x_15541:
        /* <DEDUP_REMOVED lines=12> */
[----:B------:R-:W-:Y:S02]  /*13c40*/  SHF.R.U32.HI R2, RZ, 0x1, R9 ;  /* 0x00000001ff027819 */ /* 0x000fe40000011609 */
[C---:B------:R-:W-:Y:S02]  /*13c50*/  SHF.L.U32 R0, R9.reuse, 0x4, RZ ;  /* 0x0000000409007819 */ /* 0x040fe400000006ff */
[----:B------:R-:W-:Y:S02]  /*13c60*/  LOP3.LUT R3, R26, 0x180, RZ, 0xc0, !PT ;  /* 0x000001801a037812 */ /* 0x000fe400078ec0ff */
[C---:B------:R-:W-:Y:S01]  /*13c70*/  LOP3.LUT R12, R9.reuse, 0x7f, RZ, 0xc0, !PT ;  /* 0x0000007f090c7812 */ /* 0x040fe200078ec0ff */
[----:B------:R-:W-:Y:S01]  /*13c80*/  IMAD.SHL.U32 R8, R9, 0x2, RZ ;  /* 0x0000000209087824 */ /* 0x000fe200078e00ff */
[----:B------:R-:W-:Y:S01]  /*13c90*/  LOP3.LUT R3, R3, 0x30, R2, 0xf8, !PT ;  /* 0x0000003003037812 */ /* 0x000fe200078ef802 */
[----:B------:R-:W-:Y:S01]  /*13ca0*/  IMAD.SHL.U32 R2, R9, 0x20, RZ ;  /* 0x0000002009027824 */ /* 0x000fe200078e00ff */
[----:B------:R-:W-:Y:S01]  /*13cb0*/  LOP3.LUT R5, R0, 0x1b0, RZ, 0xc0, !PT ;  /* 0x000001b000057812 */ /* 0x000fe200078ec0ff */
[----:B------:R-:W-:-:S02]  /*13cc0*/  IMAD.SHL.U32 R6, R12, 0x10, RZ ;  /* 0x000000100c067824 */ /* 0x000fc400078e00ff */
[----:B------:R-:W-:Y:S01]  /*13cd0*/  IMAD.SHL.U32 R4, R9, 0x8, RZ ;  /* 0x0000000809047824 */ /* 0x000fe200078e00ff */
[----:B------:R-:W-:Y:S02]  /*13ce0*/  LOP3.LUT R8, R5, 0x30, R8, 0x78, !PT ;  /* 0x0000003005087812 */ /* 0x000fe400078e7808 */
[----:B------:R-:W-:Y:S02]  /*13cf0*/  LOP3.LUT R5, R2, 0x80, RZ, 0xc0, !PT ;  /* 0x0000008002057812 */ /* 0x000fe400078ec0ff */
[----:B------:R-:W-:Y:S02]  /*13d00*/  LOP3.LUT R7, R6, 0x600, RZ, 0xc0, !PT ;  /* 0x0000060006077812 */ /* 0x000fe400078ec0ff */
[----:B------:R-:W-:Y:S01]  /*13d10*/  LOP3.LUT R3, R3, 0x30, R4, 0x78, !PT ;  /* 0x0000003003037812 */ /* 0x000fe200078e7804 */
[----:B------:R-:W-:Y:S01]  /*13d20*/  IMAD.SHL.U32 R4, R9, 0x4, RZ ;  /* 0x0000000409047824 */ /* 0x000fe200078e00ff */
[----:B------:R-:W-:Y:S02]  /*13d30*/  LOP3.LUT R5, R5, 0x10, R9, 0xf8, !PT ;  /* 0x0000001005057812 */ /* 0x000fe400078ef809 */
[----:B------:R-:W-:-:S02]  /*13d40*/  LOP3.LUT R9, R7, 0x60, R2, 0xf8, !PT ;  /* 0x0000006007097812 */ /* 0x000fc400078ef802 */
        /* <DEDUP_REMOVED lines=9> */
[----:B------:R-:W-:-:S02]  /*13de0*/  LOP3.LUT R4, R9, 0x100, R2, 0xf8, !PT ;  /* 0x0000010009047812 */ /* 0x000fc400078ef802 */
[----:B------:R-:W-:Y:S01]  /*13df0*/  LOP3.LUT R2, R12, 0x60, R2, 0xf8, !PT ;  /* 0x000000600c027812 */ /* 0x000fe200078ef802 */
[----:B------:R-:W-:Y:S01]  /*13e00*/  BSSY B7, `(.L_x_15549) ;  /* 0x0000681000077945 */ /* 0x000fe20003800000 */
        /* <DEDUP_REMOVED lines=17> */
.L_x_15659:
[----:B012---:R-:W0:Y:S02]  /*13f20*/  LDC.64 R2, c[0x0][0xc88] ;  /* 0x00032200ff027b82 */ /* 0x007e240000000a00 */
[----:B0-----:R-:W-:-:S05]  /*13f30*/  IMAD.WIDE R2, R19, 0x4, R2 ;  /* 0x0000000413027825 */ /* 0x001fca00078e0202 */
[----:B-----5:R-:W2:Y:S01]  /*13f40*/  LDG.E R27, desc[UR40][R2.64] ;  /* 0x00000028021b7981 */ /* 0x020ea2000c1e1900 */
[----:B------:R-:W-:Y:S05]  /*13f50*/  YIELD ;  /* 0x0000000000007946 */ /* 0x000fea0003800000 */
[----:B------:R-:W-:Y:S01]  /*13f60*/  ULDC.64 UR4, c[0x0][0xa28] ;  /* 0x00028a0000047ab9 */ /* 0x000fe20000000a00 */
[----:B------:R-:W-:Y:S01]  /*13f70*/  IMAD.MOV.U32 R10, RZ, RZ, RZ ;  /* 0x000000ffff0a7224 */ /* 0x000fe200078e00ff */
[----:B------:R-:W-:Y:S01]  /*13f80*/  ISETP.NE.U32.AND P0, PT, RZ, UR4, PT ;  /* 0x00000004ff007c0c */ /* 0x000fe2000bf05070 */
[----:B------:R-:W-:Y:S01]  /*13f90*/  IMAD.MOV.U32 R6, RZ, RZ, RZ ;  /* 0x000000ffff067224 */ /* 0x000fe200078e00ff */
[----:B------:R-:W-:Y:S01]  /*13fa0*/  ULDC.64 UR8, c[0x0][0xa18] ;  /* 0x0002860000087ab9 */ /* 0x000fe20000000a00 */
[----:B------:R-:W-:Y:S01]  /*13fb0*/  ULDC.64 UR6, c[0x0][0xa10] ;  /* 0x0002840000067ab9 */ /* 0x000fe20000000a00 */
[----:B------:R-:W-:-:S02]  /*13fc0*/  ISETP.NE.AND.EX P0, PT, RZ, UR5, PT, P0 ;  /* 0x00000005ff007c0c */ /* 0x000fc4000bf05300 */
[----:B--23--:R-:W-:-:S11]  /*13fd0*/  SHF.R.S32.HI R0, RZ, 0x1f, R27 ;  /* 0x0000001fff007819 */ /* 0x00cfd6000001141b */
        /* <DEDUP_REMOVED lines=12> */
[----:B------:R-:W-:Y:S02]  /*140a0*/  ISETP.NE.U32.AND P1, PT, RZ, UR6, PT ;  /* 0x00000006ff007c0c */ /* 0x000fe4000bf25070 */
[----:B-1----:R-:W-:-:S02]  /*140b0*/  IADD3 R2, P3, R28, UR4, RZ ;  /* 0x000000041c027c10 */ /* 0x002fc4000ff7e0ff */
[----:B------:R-:W-:Y:S02]  /*140c0*/  ISETP.NE.AND.EX P1, PT, RZ, UR7, PT, P1 ;  /* 0x00000007ff007c0c */ /* 0x000fe4000bf25310 */
[----:B------:R-:W-:Y:S02]  /*140d0*/  IADD3.X R3, R29, UR5, RZ, P3, !PT ;  /* 0x000000051d037c10 */ /* 0x000fe40009ffe4ff */
[----:B------:R-:W-:-:S03]  /*140e0*/  IADD3 R4, P4, R28, UR6, RZ ;  /* 0x000000061c047c10 */ /* 0x000fc6000ff9e0ff */
[----:B------:R-:W3:Y:S01]  /*140f0*/  @P0 LDG.E R6, desc[UR40][R2.64] ;  /* 0x0000002802060981 */ /* 0x000ee2000c1e1900 */
[----:B------:R-:W-:Y:S01]  /*14100*/  ULDC UR4, c[0x0][0x288] ;  /* 0x0000a20000047ab9 */ /* 0x000fe20000000800 */
[----:B------:R-:W-:Y:S01]  /*14110*/  IADD3.X R5, R29, UR7, RZ, P4, !PT ;  /* 0x000000071d057c10 */ /* 0x000fe2000a7fe4ff */
[----:B------:R-:W-:Y:S01]  /*14120*/  IMAD.U32 R8, RZ, RZ, UR4 ;  /* 0x00000004ff087e24 */ /* 0x000fe2000f8e00ff */
[----:B------:R-:W-:-:S03]  /*14130*/  ULDC.64 UR4, c[0x0][0x418] ;  /* 0x0001060000047ab9 */ /* 0x000fc60000000a00 */
[----:B------:R-:W5:Y:S04]  /*14140*/  @P1 LDG.E R0, desc[UR40][R4.64] ;  /* 0x0000002804001981 */ /* 0x000f68000c1e1900 */
[----:B---3--:R0:W-:Y:S02]  /*14150*/  STL [R1+0x48], R6 ;  /* 0x0000480601007387 */ /* 0x0081e40000100800 */
[----:B0-----:R-:W-:-:S04]  /*14160*/  @P2 IADD3 R6, P3, R28, UR8, RZ ;  /* 0x000000081c062c10 */ /* 0x001fc8000ff7e0ff */
[----:B------:R-:W-:-:S05]  /*14170*/  @P2 IADD3.X R7, R29, UR9, RZ, P3, !PT ;  /* 0x000000091d072c10 */ /* 0x000fca0009ffe4ff */
        /* <DEDUP_REMOVED lines=10> */
[----:B---3--:R0:W-:Y:S04]  /*14220*/  STL [R1+0x58], R8 ;  /* 0x0000580801007387 */ /* 0x0081e80000100800 */
[----:B--2---:R0:W-:Y:S01]  /*14230*/  STL [R1+0x2c], R10 ;  /* 0x00002c0a01007387 */ /* 0x0041e20000100800 */
[----:B------:R-:W-:Y:S01]  /*14240*/  IMAD.MOV.U32 R9, RZ, RZ, R8 ;  /* 0x000000ffff097224 */ /* 0x000fe200078e0008 */
[----:B------:R-:W-:Y:S06]  /*14250*/  @P2 BRA `(.L_x_15550) ;  /* 0x0000000000142947 */ /* 0x000fec0003800000 */
[----:B------:R-:W-:Y:S05]  /*14260*/  @!P0 BRA `(.L_x_15550) ;  /* 0x0000000000108947 */ /* 0x000fea0003800000 */
[----:B0-----:R-:W2:Y:S04]  /*14270*/  LDG.E R8, desc[UR40][R2.64] ;  /* 0x0000002802087981 */ /* 0x001ea8000c1e1900 */
[----:B------:R-:W2:Y:S02]  /*14280*/  LDG.E R2, desc[UR40][R2.64+0x4] ;  /* 0x0000042802027981 */ /* 0x000ea4000c1e1900 */
[----:B--2---:R-:W-:-:S05]  /*14290*/  IMAD.IADD R9, R2, 0x1, -R8 ;  /* 0x0000000102097824 */ /* 0x004fca00078e0a08 */
[----:B------:R1:W-:Y:S02]  /*142a0*/  STL [R1+0x58], R9 ;  /* 0x0000580901007387 */ /* 0x0003e40000100800 */
.L_x_15550:
[----:B0-----:R-:W-:Y:S01]  /*142b0*/  IMAD.MOV.U32 R8, RZ, RZ, R27 ;  /* 0x000000ffff087224 */ /* 0x001fe200078e001b */
[----:B------:R-:W-:Y:S02]  /*142c0*/  ULDC.64 UR4, c[0x0][0xa20] ;  /* 0x0002880000047ab9 */ /* 0x000fe40000000a00 */
[----:B------:R-:W-:Y:S02]  /*142d0*/  ISETP.NE.U32.AND P0, PT, RZ, UR4, PT ;  /* 0x00000004ff007c0c */ /* 0x000fe4000bf05070 */
[----:B------:R0:W-:Y:S02]  /*142e0*/  STL [R1+0x18], R8 ;  /* 0x0000180801007387 */ /* 0x0001e40000100800 */
[----:B------:R-:W-:-:S13]  /*142f0*/  ISETP.NE.AND.EX P0, PT, RZ, UR5, PT, P0 ;  /* 0x00000005ff007c0c */ /* 0x000fda000bf05300 */
[----:B0-----:R-:W-:Y:S05]  /*14300*/  @!P0 BRA `(.L_x_15551) ;  /* 0x0000000000108947 */ /* 0x001fea0003800000 */
[----:B------:R-:W-:-:S04]  /*14310*/  IADD3 R2, P0, R28, UR4, RZ ;  /* 0x000000041c027c10 */ /* 0x000fc8000ff1e0ff */
[----:B------:R-:W-:-:S05]  /*14320*/  IADD3.X R3, R29, UR5, RZ, P0, !PT ;  /* 0x000000051d037c10 */ /* 0x000fca00087fe4ff */
[----:B------:R0:W5:Y:S01]  /*14330*/  LDG.E R7, desc[UR40][R2.64] ;  /* 0x0000002802077981 */ /* 0x000162000c1e1900 */
[----:B------:R-:W-:Y:S05]  /*14340*/  BRA `(.L_x_15552) ;  /* 0x0000000000247947 */ /* 0x000fea0003800000 */
.L_x_15551:
        /* <DEDUP_REMOVED lines=9> */
.L_x_15552:
[----:B0-----:R-:W2:Y:S01]  /*143e0*/  @P1 LDG.E R2, desc[UR40][R4.64] ;  /* 0x0000002804021981 */ /* 0x001ea2000c1e1900 */
[----:B------:R-:W0:Y:S03]  /*143f0*/  LDC R3, c[0x0][0x448] ;  /* 0x00011200ff037b82 */ /* 0x000e260000000800 */
[----:B------:R3:W2:Y:S01]  /*14400*/  @P1 LDG.E R4, desc[UR40][R4.64+0x4] ;  /* 0x0000042804041981 */ /* 0x0006a2000c1e1900 */
[----:B-----5:R-:W-:Y:S01]  /*14410*/  IADD3 R7, -R10, R7, RZ ;  /* 0x000000070a077210 */ /* 0x020fe20007ffe1ff */
[----:B------:R-:W-:Y:S01]  /*14420*/  BSSY B0, `(.L_x_15553) ;  /* 0x00000f6000007945 */ /* 0x000fe20003800000 */
[----:B0-----:R-:W-:-:S13]  /*14430*/  ISETP.NE.AND P0, PT, R3, 0x1, PT ;  /* 0x000000010300780c */ /* 0x001fda0003f05270 */
[----:B------:R-:W0:Y:S08]  /*14440*/  @P0 LDC R3, c[0x0][0x44c] ;  /* 0x00011300ff030b82 */ /* 0x000e300000000800 */
[----:B---3--:R-:W3:Y:S01]  /*14450*/  @P0 LDC R5, c[0x0][0x450] ;  /* 0x00011400ff050b82 */ /* 0x008ee20000000800 */
[----:B--2---:R-:W-:Y:S02]  /*14460*/  @P1 IMAD.IADD R6, R4, 0x1, -R2 ;  /* 0x0000000104061824 */ /* 0x004fe400078e0a02 */
[----:B------:R-:W-:-:S02]  /*14470*/  IMAD R2, R17, 0xc0, RZ ;  /* 0x000000c011027824 */ /* 0x000fc400078e02ff */
[----:B------:R-:W-:Y:S02]  /*14480*/  IMAD.IADD R4, R7, 0x1, R6 ;  /* 0x0000000107047824 */ /* 0x000fe400078e0206 */
[----:B------:R-:W-:Y:S02]  /*14490*/  VIADD R2, R2, 0xbf ;  /* 0x000000bf02027836 */ /* 0x000fe40000000000 */
[C---:B------:R-:W-:Y:S01]  /*144a0*/  VIADD R21, R4.reuse, 0x9f ;  /* 0x0000009f04157836 */ /* 0x040fe20000000000 */
[----:B------:R-:W-:Y:S01]  /*144b0*/  IADD3 R20, R4, 0xa0, -R9 ;  /* 0x000000a004147810 */ /* 0x000fe20007ffe809 */
[----:B0-----:R-:W-:Y:S01]  /*144c0*/  @P0 IMAD.HI.U32 R3, R2, R3, RZ ;  /* 0x0000000302030227 */ /* 0x001fe200078e00ff */
[----:B------:R0:W-:Y:S03]  /*144d0*/  STL [R1], R4 ;  /* 0x0000000401007387 */ /* 0x0001e60000100800 */
[----:B------:R-:W-:Y:S01]  /*144e0*/  IMAD.HI R21, R21, 0x66666667, RZ ;  /* 0x6666666715157827 */ /* 0x000fe200078e02ff */
[----:B---3--:R-:W-:-:S04]  /*144f0*/  @P0 SHF.R.U32.HI R2, RZ, R5, R3 ;  /* 0x00000005ff020219 */ /* 0x008fc80000011603 */
[----:B------:R-:W-:Y:S01]  /*14500*/  SHF.R.U32.HI R3, RZ, 0x1f, R21 ;  /* 0x0000001fff037819 */ /* 0x000fe20000011615 */
[----:B------:R-:W-:Y:S02]  /*14510*/  IMAD.IADD R2, R20, 0x1, R2 ;  /* 0x0000000114027824 */ /* 0x000fe400078e0202 */
[----:B0-----:R-:W-:Y:S01]  /*14520*/  IMAD.MOV R4, RZ, RZ, -R7 ;  /* 0x000000ffff047224 */ /* 0x001fe200078e0a07 */
[----:B------:R-:W-:Y:S01]  /*14530*/  LEA.HI.SX32 R21, R21, R3, 0x1a ;  /* 0x0000000315157211 */ /* 0x000fe200078fd2ff */
[----:B------:R-:W-:-:S03]  /*14540*/  IMAD.HI R2, R2, 0x66666667, RZ ;  /* 0x6666666702027827 */ /* 0x000fc600078e02ff */
[----:B------:R-:W-:Y:S02]  /*14550*/  VIMNMX R4, RZ, R4, !PT ;  /* 0x00000004ff047248 */ /* 0x000fe40007fe0100 */
        /* <DEDUP_REMOVED lines=23> */
.L_x_15707:
[----:B--2---:R-:W-:Y:S02]  /*146d0*/  ISETP.NE.AND P0, PT, R14, RZ, PT ;  /* 0x000000ff0e00720c */ /* 0x004fe40003f05270 */
[----:B------:R-:W-:-:S11]  /*146e0*/  PLOP3.LUT P6, PT, PT, PT, PT, 0x8, 0x0 ;  /* 0x000000000000781c */ /* 0x000fd60003fce170 */
[----:B------:R-:W-:Y:S05]  /*146f0*/  @P0 BRA `(.L_x_15556) ;  /* 0x00000000000c0947 */ /* 0x000fea0003800000 */
[----:B------:R-:W-:-:S03]  /*14700*/  UMOV UR4, 0xffffffff ;  /* 0xffffffff00047882 */ /* 0x000fc60000000000 */
[----:B------:R-:W-:Y:S05]  /*14710*/  BRA.DIV UR4, `(.L_x_15557) ;  /* 0x0000006e049c7947 */ /* 0x000fea000b800000 */
[----:B------:R-:W-:-:S13]  /*14720*/  ELECT P6, URZ, PT ;  /* 0x00000000003f782f */ /* 0x000fda00038c0000 */
.L_x_15556:
        /* <DEDUP_REMOVED lines=9> */
.L_x_15710:
[----:B------:R-:W-:Y:S05]  /*147c0*/  BSYNC B1 ;  /* 0x0000000000017941 */ /* 0x000fea0003800000 */
.L_x_15558:
[----:B------:R-:W-:Y:S04]  /*147d0*/  BSSY B1, `(.L_x_15560) ;  /* 0x0000050000017945 */ /* 0x000fe80003800000 */
[----:B------:R-:W-:Y:S05]  /*147e0*/  @!P6 BRA `(.L_x_15561) ;  /* 0x000000040038e947 */ /* 0x000fea0003800000 */
[----:B------:R-:W0:Y:S04]  /*147f0*/  LDL R8, [R1+0x14] ;  /* 0x0000140001087983 */ /* 0x000e280000100800 */
[----:B------:R-:W1:Y:S01]  /*14800*/  LDL R7, [R1+0x20] ;  /* 0x0000200001077983 */ /* 0x000e620000100800 */
[----:B------:R-:W2:Y:S01]  /*14810*/  S2R R6, SR_TID.X ;  /* 0x0000000000067919 */ /* 0x000ea20000002100 */
[----:B------:R-:W-:Y:S01]  /*14820*/  BSSY B2, `(.L_x_15562) ;  /* 0x0000007000027945 */ /* 0x000fe20003800000 */
[----:B--2---:R-:W-:-:S04]  /*14830*/  LOP3.LUT R6, R6, 0x7f, RZ, 0xc0, !PT ;  /* 0x0000007f06067812 */ /* 0x004fc800078ec0ff */
[----:B------:R-:W-:Y:S01]  /*14840*/  ISETP.NE.AND P1, PT, R6, RZ, PT ;  /* 0x000000ff0600720c */ /* 0x000fe20003f25270 */
[----:B0-----:R-:W-:Y:S01]  /*14850*/  IMAD R5, R8, 0x8, R22 ;  /* 0x0000000808057824 */ /* 0x001fe200078e0216 */
[----:B-1----:R-:W-:-:S04]  /*14860*/  SHF.L.U32 R9, R7, 0x1f, RZ ;  /* 0x0000001f07097819 */ /* 0x002fc800000006ff */
[----:B------:R-:W0:Y:S02]  /*14870*/  SYNCS.PHASECHK.TRANS64.TRYWAIT P0, [R5+URZ+0x132a0], R9 ;  /* 0x0132a009050075a7 */ /* 0x000e24000800017f */
[----:B0-----:R-:W-:Y:S05]  /*14880*/  @!P0 BRA `(.L_x_15563) ;  /* 0x0000006c00748947 */ /* 0x001fea0003800000 */
.L_x_15711:
[----:B------:R-:W-:Y:S05]  /*14890*/  BSYNC B2 ;  /* 0x0000000000027941 */ /* 0x000fea0003800000 */
.L_x_15562:
        /* <DEDUP_REMOVED lines=9> */
.L_x_15565:
[----:B------:R-:W-:Y:S05]  /*14930*/  BSYNC B2 ;  /* 0x0000000000027941 */ /* 0x000fea0003800000 */
.L_x_15564:
[----:B------:R-:W2:Y:S01]  /*14940*/  LDL R7, [R1+0x14] ;  /* 0x0000140001077983 */ /* 0x000ea20000100800 */
[----:B------:R-:W-:Y:S01]  /*14950*/  IMAD.MOV.U32 R11, RZ, RZ, RZ ;  /* 0x000000ffff0b7224 */ /* 0x000fe200078e00ff */
[----:B------:R-:W-:Y:S01]  /*14960*/  UIADD3 UR4, UP0, UR38, 0x570, URZ ;  /* 0x0000057026047890 */ /* 0x000fe2000ff1e03f */
[----:B------:R-:W-:Y:S01]  /*14970*/  IMAD R6, R4, 0xa0, R0 ;  /* 0x000000a004067824 */ /* 0x000fe200078e0200 */
        /* <DEDUP_REMOVED lines=9> */
.L_x_15566:
        /* <DEDUP_REMOVED lines=13> */
.L_x_15712:
[----:B------:R-:W-:Y:S05]  /*14ae0*/  BSYNC B2 ;  /* 0x0000000000027941 */ /* 0x000fea0003800000 */
.L_x_15567:
        /* <DEDUP_REMOVED lines=11> */
.L_x_15570:
[----:B------:R-:W-:Y:S05]  /*14ba0*/  BSYNC B2 ;  /* 0x0000000000027941 */ /* 0x000fea0003800000 */
.L_x_15569:
        /* <DEDUP_REMOVED lines=8> */
.L_x_15571:
        /* <DEDUP_REMOVED lines=10> */
.L_x_15561:
[----:B------:R-:W-:Y:S05]  /*14cd0*/  BSYNC B1 ;  /* 0x0000000000017941 */ /* 0x000fea0003800000 */
.L_x_15560:
        /* <DEDUP_REMOVED lines=13> */
.L_x_15584:
        /* <DEDUP_REMOVED lines=13> */
.L_x_15713:
[----:B------:R-:W-:Y:S05]  /*14e80*/  BSYNC B2 ;  /* 0x0000000000027941 */ /* 0x000fea0003800000 */
.L_x_15574:
[----:B------:R-:W-:Y:S04]  /*14e90*/  BSSY B2, `(.L_x_15576) ;  /* 0x0000009000027945 */ /* 0x000fe80003800000 */
[----:B------:R-:W-:Y:S05]  /*14ea0*/  @P2 BRA `(.L_x_15577) ;  /* 0x00000000001c2947 */ /* 0x000fea0003800000 */
[----:B------:R-:W2:Y:S02]  /*14eb0*/  S2R R7, SR_TID.X ;  /* 0x0000000000077919 */ /* 0x000ea40000002100 */
[----:B--2---:R-:W-:Y:S02]  /*14ec0*/  LOP3.LUT R8, R7, 0x1f, RZ, 0xc0, !PT ;  /* 0x0000001f07087812 */ /* 0x004fe400078ec0ff */
[----:B------:R-:W-:Y:S02]  /*14ed0*/  MOV R7, 0x2800 ;  /* 0x0000280000077802 */ /* 0x000fe40000000f00 */
[----:B------:R-:W-:Y:S02]  /*14ee0*/  ISETP.NE.AND P1, PT, R8, RZ, PT ;  /* 0x000000ff0800720c */ /* 0x000fe40003f25270 */
[----:B------:R2:W-:Y:S11]  /*14ef0*/  SYNCS.ARRIVE.TRANS64 RZ, [R5+URZ+0x13290], R7 ;  /* 0x0132900705ff79a7 */ /* 0x0005f6000800003f */
[----:B--2---:R-:W-:Y:S05]  /*14f00*/  @!P1 BRA `(.L_x_15577) ;  /* 0x0000000000049947 */ /* 0x004fea0003800000 */
[----:B------:R-:W-:Y:S01]  /*14f10*/  BPT.TRAP 0x1 ;  /* 0x000000040000795c */ /* 0x000fe20000300000 */
.L_x_15577:
[----:B------:R-:W-:Y:S05]  /*14f20*/  BSYNC B2 ;  /* 0x0000000000027941 */ /* 0x000fea0003800000 */
.L_x_15576:
[----:B------:R-:W2:Y:S01]  /*14f30*/  LDL R7, [R1+0x14] ;  /* 0x0000140001077983 */ /* 0x000ea20000100800 */
[----:B------:R-:W-:Y:S01]  /*14f40*/  IMAD.MOV.U32 R11, RZ, RZ, RZ ;  /* 0x000000ffff0b7224 */ /* 0x000fe200078e00ff */
[----:B------:R-:W-:Y:S01]  /*14f50*/  UIADD3 UR4, UP0, UR38, 0x570, URZ ;  /* 0x0000057026047890 */ /* 0x000fe2000ff1e03f */
[----:B------:R-:W-:Y:S01]  /*14f60*/  PLOP3.LUT P1, PT, PT, PT, PT, 0x80, 0x0 ;  /* 0x000000000000781c */ /* 0x000fe20003f2f070 */
[----:B------:R-:W-:Y:S01]  /*14f70*/  IMAD R8, R4, 0xa0, R0 ;  /* 0x000000a004087824 */ /* 0x000fe200078e0200 */
[----:B------:R-:W-:Y:S01]  /*14f80*/  UMOV UR6, 0x0 ;  /* 0x0000000000067882 */ /* 0x000fe20000000000 */
[----:B------:R-:W-:Y:S01]  /*14f90*/  R2UR UR10, R11 ;  /* 0x000000000b0a72ca */ /* 0x000fe200000e0000 */
[----:B-1----:R-:W-:Y:S01]  /*14fa0*/  VIADD R9, R5, 0x13290 ;  /* 0x0001329005097836 */ /* 0x002fe20000000000 */
[----:B------:R-:W-:Y:S01]  /*14fb0*/  UIADD3.X UR5, URZ, UR39, URZ, UP0, !UPT ;  /* 0x000000273f057290 */ /* 0x000fe200087fe43f */
[----:B------:R-:W-:Y:S01]  /*14fc0*/  UMOV UR7, 0x12f00000 ;  /* 0x12f0000000077882 */ /* 0x000fe20000000000 */
[----:B--2---:R-:W-:-:S04]  /*14fd0*/  IMAD R7, R7, 0x2800, R22 ;  /* 0x0000280007077824 */ /* 0x004fc800078e0216 */
[----:B------:R-:W-:-:S07]  /*14fe0*/  VIADD R10, R7, 0xe000 ;  /* 0x0000e000070a7836 */ /* 0x000fce0000000000 */
.L_x_15578:
        /* <DEDUP_REMOVED lines=13> */
.L_x_15714:
[----:B------:R-:W-:Y:S05]  /*150c0*/  BSYNC B2 ;  /* 0x0000000000027941 */ /* 0x000fea0003800000 */
.L_x_15579:
        /* <DEDUP_REMOVED lines=11> */
.L_x_15582:
[----:B------:R-:W-:Y:S05]  /*15180*/  BSYNC B2 ;  /* 0x0000000000027941 */ /* 0x000fea0003800000 */
.L_x_15581:
        /* <DEDUP_REMOVED lines=8> */
.L_x_15583:
        /* <DEDUP_REMOVED lines=10> */
.L_x_15573:
[----:B------:R-:W-:Y:S05]  /*152b0*/  BSYNC B1 ;  /* 0x0000000000017941 */ /* 0x000fea0003800000 */
.L_x_15572:
[----:B------:R-:W0:Y:S04]  /*152c0*/  LDL.LU R6, [R1+0x14] ;  /* 0x0000140001067983 */ /* 0x000e280000300800 */
[----:B-1----:R-:W2:Y:S01]  /*152d0*/  LDL.LU R9, [R1+0x20] ;  /* 0x0000200001097983 */ /* 0x002ea20000300800 */
        /* <DEDUP_REMOVED lines=10> */
.L_x_15554:
[----:B------:R-:W-:Y:S05]  /*15380*/  BSYNC B0 ;  /* 0x0000000000007941 */ /* 0x000fea0003800000 */
.L_x_15553:
[----:B------:R-:W3:Y:S01]  /*15390*/  LDC R0, c[0x0][0x448] ;  /* 0x00011200ff007b82 */ /* 0x000ee20000000800 */
[----:B------:R-:W-:Y:S01]  /*153a0*/  IMAD.MOV.U32 R2, RZ, RZ, 0xc0 ;  /* 0x000000c0ff027424 */ /* 0x000fe200078e00ff */
[----:B------:R-:W-:Y:S05]  /*153b0*/  @!P0 WARPSYNC.ALL ;  /* 0x0000000000008948 */ /* 0x000fea0003800000 */
[----:B------:R-:W-:Y:S01]  /*153c0*/  IMAD R2, R17, R2, 0xbf ;  /* 0x000000bf11027424 */ /* 0x000fe200078e0202 */
        /* <DEDUP_REMOVED lines=11> */
[----:B------:R-:W-:Y:S01]  /*15480*/  ISETP.GT.AND P0, PT, R4, RZ, PT ;  /* 0x000000ff0400720c */ /* 0x000fe20003f04270 */
[----:B------:R3:W-:-:S12]  /*15490*/  STL [R1+0x4], R4 ;  /* 0x0000040401007387 */ /* 0x0007d80000100800 */
[----:B---3--:R-:W-:Y:S05]  /*154a0*/  @P0 BRA `(.L_x_15585) ;  /* 0x0000000000440947 */ /* 0x008fea0003800000 */
[----:B0-2---:R-:W0:Y:S02]  /*154b0*/  S2R R5, SR_TID.X ;  /* 0x0000000000057919 */ /* 0x005e240000002100 */
[----:B0-----:R-:W-:-:S04]  /*154c0*/  LOP3.LUT R5, R5, 0x7f, RZ, 0xc0, !PT ;  /* 0x0000007f05057812 */ /* 0x001fc800078ec0ff */
[----:B------:R-:W-:-:S13]  /*154d0*/  ISETP.NE.AND P0, PT, R5, RZ, PT ;  /* 0x000000ff0500720c */ /* 0x000fda0003f05270 */
        /* <DEDUP_REMOVED lines=14> */
.L_x_15585:
        /* <DEDUP_REMOVED lines=19> */
[----:B-1-3--:R-:W-:Y:S05]  /*156f0*/  CALL.ABS.NOINC R2 ;  /* 0x0000000002007343 */ /* 0x00afea0003c00000 */
.L_x_15588:
[----:B------:R-:W-:Y:S05]  /*15700*/  BSYNC B6 ;  /* 0x0000000000067941 */ /* 0x000fea0003800000 */
.L_x_15587:
        /* <DEDUP_REMOVED lines=22> */
.L_x_15590:
[----:B------:R-:W-:Y:S05]  /*15870*/  BSYNC B6 ;  /* 0x0000000000067941 */ /* 0x000fea0003800000 */
.L_x_15589:
        /* <DEDUP_REMOVED lines=20> */
.L_x_15592:
[----:B------:R-:W-:Y:S05]  /*159c0*/  BSYNC B6 ;  /* 0x0000000000067941 */ /* 0x000fea0003800000 */
.L_x_15591:
        /* <DEDUP_REMOVED lines=19> */
.L_x_15594:
[----:B------:R-:W-:Y:S05]  /*15b00*/  BSYNC B6 ;  /* 0x0000000000067941 */ /* 0x000fea0003800000 */
.L_x_15593:
[----:B-12---:R-:W2:Y:S01]  /*15b10*/  LDL R9, [R1+0x2c] ;  /* 0x00002c0001097983 */ /* 0x006ea20000100800 */
[----:B------:R-:W-:Y:S01]  /*15b20*/  ULDC.64 UR4, c[0x0][0x9f8] ;  /* 0x00027e0000047ab9 */ /* 0x000fe20000000a00 */
[----:B------:R-:W1:Y:S02]  /*15b30*/  LDC R14, c[0x0][0x430] ;  /* 0x00010c00ff0e7b82 */ /* 0x000e640000000800 */
[----:B------:R-:W3:Y:S04]  /*15b40*/  LDL R8, [R1] ;  /* 0x0000000001087983 */ /* 0x000ee80000100800 */
[----:B------:R4:W-:Y:S01]  /*15b50*/  STL [R1+0x8c], R16 ;  /* 0x00008c1001007387 */ /* 0x0009e20000100800 */
[----:B------:R-:W-:-:S03]  /*15b60*/  ISETP.NE.U32.AND P0, PT, RZ, UR4, PT ;  /* 0x00000004ff007c0c */ /* 0x000fc6000bf05070 */
[----:B------:R-:W2:Y:S04]  /*15b70*/  LDL R20, [R1+0x4] ;  /* 0x0000040001147983 */ /* 0x000ea80000100800 */
[----:B----4-:R4:W4:Y:S01]  /*15b80*/  LDL R16, [R1+0x18] ;  /* 0x0000180001107983 */ /* 0x0109220000100800 */
[----:B------:R-:W-:-:S13]  /*15b90*/  ISETP.NE.AND.EX P0, PT, RZ, UR5, PT, P0 ;  /* 0x00000005ff007c0c */ /* 0x000fda000bf05300 */
[----:B------:R-:W-:-:S04]  /*15ba0*/  @P0 IADD3 R28, P1, R28, UR4, RZ ;  /* 0x000000041c1c0c10 */ /* 0x000fc8000ff3e0ff */
[----:B------:R-:W-:Y:S01]  /*15bb0*/  @P0 IADD3.X R29, R29, UR5, RZ, P1, !PT ;  /* 0x000000051d1d0c10 */ /* 0x000fe20008ffe4ff */
[----:B------:R-:W0:Y:S01]  /*15bc0*/  S2R R2, SR_TID.X ;  /* 0x0000000000027919 */ /* 0x000e220000002100 */
[----:B------:R-:W1:Y:S03]  /*15bd0*/  S2R R0, SR_TID.X ;  /* 0x0000000000007919 */ /* 0x000e660000002100 */
[----:B----4-:R-:W4:Y:S01]  /*15be0*/  @P0 LDG.E R16, desc[UR40][R28.64] ;  /* 0x000000281c100981 */ /* 0x010f22000c1e1900 */
[----:B0-----:R-:W-:Y:S01]  /*15bf0*/  LOP3.LUT R2, R2, 0x7f, RZ, 0xc0, !PT ;  /* 0x0000007f02027812 */ /* 0x001fe200078ec0ff */
[----:B-1----:R-:W-:-:S03]  /*15c00*/  IMAD.SHL.U32 R0, R0, 0x20, RZ ;  /* 0x0000002000007824 */ /* 0x002fc600078e00ff */
[----:B------:R-:W-:-:S04]  /*15c10*/  SHF.R.U32.HI R21, RZ, 0x2, R2 ;  /* 0x00000002ff157819 */ /* 0x000fc80000011602 */
[----:B------:R-:W-:Y:S02]  /*15c20*/  LOP3.LUT R0, R21, 0x60, R0, 0xf8, !PT ;  /* 0x0000006015007812 */ /* 0x000fe400078ef800 */
[----:B------:R-:W0:Y:S01]  /*15c30*/  S2R R21, SR_TID.X ;  /* 0x0000000000157919 */ /* 0x000e220000002100 */
[----:B------:R-:W-:-:S04]  /*15c40*/  IMAD.MOV.U32 R7, RZ, RZ, 0xa0 ;  /* 0x000000a0ff077424 */ /* 0x000fc800078e00ff */
[----:B--2---:R-:W-:-:S04]  /*15c50*/  IMAD R7, R20, R7, -0xa0 ;  /* 0xffffff6014077424 */ /* 0x004fc800078e0207 */
[----:B------:R-:W-:-:S04]  /*15c60*/  IMAD.IADD R0, R0, 0x1, R7 ;  /* 0x0000000100007824 */ /* 0x000fc800078e0207 */
[C---:B------:R-:W-:Y:S01]  /*15c70*/  IMAD.IADD R10, R0.reuse, 0x1, R9 ;  /* 0x00000001000a7824 */ /* 0x040fe200078e0209 */
[----:B---3--:R-:W-:Y:S02]  /*15c80*/  ISETP.GE.AND P1, PT, R0, R8, PT ;  /* 0x000000080000720c */ /* 0x008fe40003f26270 */
[C---:B0-----:R-:W-:Y:S01]  /*15c90*/  LOP3.LUT R5, R21.reuse, 0x7f, RZ, 0xc0, !PT ;  /* 0x0000007f15057812 */ /* 0x041fe200078ec0ff */
        /* <DEDUP_REMOVED lines=8> */
[----:B----4-:R-:W-:Y:S01]  /*15d20*/  @P0 STL [R1+0x18], R16 ;  /* 0x0000181001000387 */ /* 0x010fe20000100800 */
[----:B------:R-:W-:-:S13]  /*15d30*/  ISETP.NE.AND P0, PT, R14, 0x1, PT ;  /* 0x000000010e00780c */ /* 0x000fda0003f05270 */
[----:B------:R-:W0:Y:S08]  /*15d40*/  @P0 LDC R2, c[0x0][0x434] ;  /* 0x00010d00ff020b82 */ /* 0x000e300000000800 */
[----:B------:R-:W1:Y:S08]  /*15d50*/  @P0 LDC R3, c[0x0][0x438] ;  /* 0x00010e00ff030b82 */ /* 0x000e700000000800 */
[----:B------:R-:W2:Y:S08]  /*15d60*/  @P0 LDC R4, c[0x0][0x434] ;  /* 0x00010d00ff040b82 */ /* 0x000eb00000000800 */
[----:B------:R-:W3:Y:S01]  /*15d70*/  @P0 LDC R5, c[0x0][0x438] ;  /* 0x00010e00ff050b82 */ /* 0x000ee20000000800 */
[----:B0-----:R-:W-:-:S05]  /*15d80*/  @P0 IMAD.HI.U32 R2, R10, R2, RZ ;  /* 0x000000020a020227 */ /* 0x001fca00078e00ff */
[----:B-1----:R-:W-:Y:S01]  /*15d90*/  @P0 SHF.R.U32.HI R6, RZ, R3, R2 ;  /* 0x00000003ff060219 */ /* 0x002fe20000011602 */
[----:B--2---:R-:W-:-:S05]  /*15da0*/  @P0 IMAD.HI.U32 R2, R11, R4, RZ ;  /* 0x000000040b020227 */ /* 0x004fca00078e00ff */
[----:B---3--:R-:W-:Y:S02]  /*15db0*/  @P0 SHF.R.U32.HI R0, RZ, R5, R2 ;  /* 0x00000005ff000219 */ /* 0x008fe40000011602 */
[----:B------:R-:W0:Y:S08]  /*15dc0*/  @!P1 LDC.64 R2, c[0x0][0x428] ;  /* 0x00010a00ff029b82 */ /* 0x000e300000000a00 */
[----:B------:R-:W1:Y:S01]  /*15dd0*/  @!P1 LDC.64 R4, c[0x0][0x418] ;  /* 0x00010600ff049b82 */ /* 0x000e620000000a00 */
[----:B------:R-:W-:-:S02]  /*15de0*/  ISETP.GE.AND P0, PT, R7, R8, PT ;  /* 0x000000080700720c */ /* 0x000fc40003f06270 */
[----:B------:R-:W-:Y:S02]  /*15df0*/  @!P1 SHF.R.S32.HI R7, RZ, 0x1f, R6 ;  /* 0x0000001fff079819 */ /* 0x000fe40000011406 */
[----:B------:R-:W-:Y:S02]  /*15e00*/  SHF.R.S32.HI R15, RZ, 0x1f, R16 ;  /* 0x0000001fff0f7819 */ /* 0x000fe40000011410 */
[----:B------:R-:W-:Y:S01]  /*15e10*/  ISETP.GT.U32.OR P0, PT, R21, 0x9f, P0 ;  /* 0x0000009f1500780c */ /* 0x000fe20000704470 */
[----:B0-----:R-:W-:-:S04]  /*15e20*/  @!P1 IMAD.WIDE.U32 R8, R16, R2, R6 ;  /* 0x0000000210089225 */ /* 0x001fc800078e0006 */
[----:B------:R-:W-:-:S04]  /*15e30*/  @!P1 IMAD R2, R15, R2, RZ ;  /* 0x000000020f029224 */ /* 0x000fc800078e02ff */
[----:B------:R-:W-:Y:S01]  /*15e40*/  @!P1 IMAD R2, R16, R3, R2 ;  /* 0x0000000310029224 */ /* 0x000fe200078e0202 */
[----:B-1----:R-:W-:-:S03]  /*15e50*/  @!P1 LEA R12, P2, R8, R4, 0x2 ;  /* 0x00000004080c9211 */ /* 0x002fc600078410ff */
[----:B------:R-:W-:-:S05]  /*15e60*/  @!P1 IMAD.IADD R2, R9, 0x1, R2 ;  /* 0x0000000109029824 */ /* 0x000fca00078e0202 */
[----:B------:R-:W-:Y:S02]  /*15e70*/  @!P1 LEA.HI.X R13, R8, R5, R2, 0x2, P2 ;  /* 0x00000005080d9211 */ /* 0x000fe400010f1402 */
[----:B------:R-:W0:Y:S01]  /*15e80*/  @!P0 LDC.64 R2, c[0x0][0x428] ;  /* 0x00010a00ff028b82 */ /* 0x000e220000000a00 */
[----:B------:R1:W-:Y:S01]  /*15e90*/  STL [R1+0x30], R15 ;  /* 0x0000300f01007387 */ /* 0x0003e20000100800 */
[----:B------:R-:W-:Y:S01]  /*15ea0*/  IMAD.MOV R8, RZ, RZ, -R6 ;  /* 0x000000ffff087224 */ /* 0x000fe200078e0a06 */
[----:B------:R-:W-:Y:S01]  /*15eb0*/  @!P0 SHF.R.S32.HI R5, RZ, 0x1f, R0 ;  /* 0x0000001fff058819 */ /* 0x000fe20000011400 */
[----:B0-----:R-:W-:Y:S02]  /*15ec0*/  @!P0 IMAD R4, R15, R2, RZ ;  /* 0x000000020f048224 */ /* 0x001fe400078e02ff */
[----:B-1----:R-:W2:Y:S02]  /*15ed0*/  LDL R15, [R1+0x74] ;  /* 0x00007400010f7983 */ /* 0x002ea40000100800 */
[----:B------:R-:W-:-:S02]  /*15ee0*/  @!P0 IMAD R6, R16, R3, R4 ;  /* 0x0000000310068224 */ /* 0x000fc400078e0204 */
[----:B------:R-:W-:-:S04]  /*15ef0*/  @!P0 IMAD.MOV.U32 R4, RZ, RZ, R0 ;  /* 0x000000ffff048224 */ /* 0x000fc800078e0000 */
[----:B------:R-:W-:Y:S02]  /*15f00*/  @!P0 IMAD.WIDE.U32 R4, R16, R2, R4 ;  /* 0x0000000210048225 */ /* 0x000fe400078e0004 */
[----:B------:R0:W5:Y:S01]  /*15f10*/  LDL.LU R16, [R1+0x8c] ;  /* 0x00008c0001107983 */ /* 0x0001620000300800 */
[----:B------:R-:W1:Y:S01]  /*15f20*/  @!P0 LDC.64 R2, c[0x0][0x418] ;  /* 0x00010600ff028b82 */ /* 0x000e620000000a00 */
[----:B------:R-:W-:Y:S02]  /*15f30*/  IMAD R8, R14, R8, R10 ;  /* 0x000000080e087224 */ /* 0x000fe400078e020a */
[----:B------:R-:W3:Y:S01]  /*15f40*/  S2R R10, SR_TID.X ;  /* 0x00000000000a7919 */ /* 0x000ee20000002100 */
[----:B------:R-:W-:-:S04]  /*15f50*/  IMAD.MOV R9, RZ, RZ, -R0 ;  /* 0x000000ffff097224 */ /* 0x000fc800078e0a00 */
[----:B------:R-:W4:Y:S01]  /*15f60*/  LDC R0, c[0x0][0x2f4] ;  /* 0x0000bd00ff007b82 */ /* 0x000f220000000800 */
[----:B------:R-:W-:Y:S01]  /*15f70*/  @!P0 IMAD.IADD R5, R6, 0x1, R5 ;  /* 0x0000000106058824 */ /* 0x000fe200078e0205 */
[----:B------:R-:W-:Y:S02]  /*15f80*/  CS2R R6, SRZ ;  /* 0x0000000000067805 */ /* 0x000fe4000001ff00 */
[----:B------:R-:W-:-:S04]  /*15f90*/  LOP3.LUT R23, R23, 0xfffffffd, RZ, 0xc0, !PT ;  /* 0xfffffffd17177812 */ /* 0x000fc800078ec0ff */
[----:B------:R0:W5:Y:S01]  /*15fa0*/  @!P1 LDG.E R7, desc[UR40][R12.64] ;  /* 0x000000280c079981 */ /* 0x000162000c1e1900 */
[----:B-1----:R-:W-:-:S04]  /*15fb0*/  @!P0 LEA R2, P2, R4, R2, 0x2 ;  /* 0x0000000204028211 */ /* 0x002fc800078410ff */
[----:B------:R-:W-:Y:S02]  /*15fc0*/  @!P0 LEA.HI.X R3, R4, R3, R5, 0x2, P2 ;  /* 0x0000000304038211 */ /* 0x000fe400010f1405 */
[----:B------:R-:W-:-:S03]  /*15fd0*/  ISETP.GT.U32.AND P2, PT, R21, 0x9f, PT ;  /* 0x0000009f1500780c */ /* 0x000fc60003f44070 */
[----:B------:R0:W5:Y:S01]  /*15fe0*/  @!P0 LDG.E R6, desc[UR40][R2.64] ;  /* 0x0000002802068981 */ /* 0x000162000c1e1900 */
[----:B---3--:R-:W-:-:S05]  /*15ff0*/  IMAD.SHL.U32 R10, R10, 0x10, RZ ;  /* 0x000000100a0a7824 */ /* 0x008fca00078e00ff */
[----:B------:R-:W-:-:S04]  /*16000*/  LOP3.LUT R10, R10, 0x30, RZ, 0xc0, !PT ;  /* 0x000000300a0a7812 */ /* 0x000fc800078ec0ff */
[----:B------:R-:W-:Y:S02]  /*16010*/  @P2 LOP3.LUT R23, R23, 0x2, RZ, 0xfc, !PT ;  /* 0x0000000217172812 */ /* 0x000fe400078efcff */
[----:B----4-:R-:W-:Y:S02]  /*16020*/  ISETP.GE.AND P1, PT, R10, R0, PT ;  /* 0x000000000a00720c */ /* 0x010fe40003f26270 */
[----:B------:R-:W-:Y:S01]  /*16030*/  LOP3.LUT R23, R23, 0xfffffffb, RZ, 0xc0, !PT ;  /* 0xfffffffb17177812 */ /* 0x000fe200078ec0ff */
[----:B------:R-:W-:-:S03]  /*16040*/  UMOV UR4, 0xffffffff ;  /* 0xffffffff00047882 */ /* 0x000fc60000000000 */
[----:B------:R-:W-:Y:S01]  /*16050*/  LOP3.LUT R23, R23, 0xfffffffe, RZ, 0xc0, !PT ;  /* 0xfffffffe17177812 */ /* 0x000fe200078ec0ff */
[----:B------:R-:W-:-:S06]  /*16060*/  IMAD R9, R14, R9, R11 ;  /* 0x000000090e097224 */ /* 0x000fcc00078e020b */
[----:B------:R-:W-:Y:S02]  /*16070*/  @P1 LOP3.LUT R23, R23, 0x1, RZ, 0xfc, !PT ;  /* 0x0000000117171812 */ /* 0x000fe400078efcff */
[----:B--2---:R-:W-:-:S13]  /*16080*/  ISETP.NE.AND P0, PT, R15, 0x3, PT ;  /* 0x000000030f00780c */ /* 0x004fda0003f05270 */
[----:B------:R-:W-:Y:S01]  /*16090*/  @P0 LOP3.LUT R23, R23, 0x4, RZ, 0xfc, !PT ;  /* 0x0000000417170812 */ /* 0x000fe200078efcff */
[----:B0-----:R-:W-:Y:S06]  /*160a0*/  BRA.DIV UR4, `(.L_x_15595) ;  /* 0x0000005604bc7947 */ /* 0x001fec000b800000 */
.L_x_15717:
[----:B------:R-:W-:Y:S01]  /*160b0*/  SHF.R.S32.HI R0, RZ, 0x1f, R18 ;  /* 0x0000001fff007819 */ /* 0x000fe20000011412 */
[----:B------:R-:W-:-:S04]  /*160c0*/  VIADD R5, R20, 0xffffffff ;  /* 0xffffffff14057836 */ /* 0x000fc80000000000 */
[----:B------:R0:W-:Y:S01]  /*160d0*/  STL [R1+0x24], R0 ;  /* 0x0000240001007387 */ /* 0x0001e20000100800 */
[----:B------:R-:W-:Y:S05]  /*160e0*/  @!P0 BRA `(.L_x_15596) ;  /* 0x0000000000048947 */ /* 0x000fea0003800000 */
[----:B------:R-:W-:Y:S01]  /*160f0*/  BPT.TRAP 0x1 ;  /* 0x000000040000795c */ /* 0x000fe20000300000 */
.L_x_15596:
        /* <DEDUP_REMOVED lines=8> */
[----:B------:R0:W-:Y:S02]  /*16180*/  STL [R1+0x50], R0 ;  /* 0x0000500001007387 */ /* 0x0001e40000100800 */
[----:B01----:R-:W-:Y:S05]  /*16190*/  @!P0 BRA `(.L_x_15598) ;  /* 0x0000005400b48947 */ /* 0x003fea0003800000 */
.L_x_15718:
[----:B------:R-:W-:Y:S05]  /*161a0*/  BSYNC B0 ;  /* 0x0000000000007941 */ /* 0x000fea0003800000 */
.L_x_15597:
[----:B0-----:R-:W2:Y:S01]  /*161b0*/  LDL R0, [R1+0x50] ;  /* 0x0000500001007983 */ /* 0x001ea20000100800 */
[----:B-----5:R-:W-:Y:S01]  /*161c0*/  SHF.R.S32.HI R11, RZ, 0x1f, R7 ;  /* 0x0000001fff0b7819 */ /* 0x020fe20000011407 */
[----:B------:R-:W-:Y:S01]  /*161d0*/  ULDC.64 UR4, c[0x0][0x328] ;  /* 0x0000ca0000047ab9 */ /* 0x000fe20000000a00 */
[----:B------:R-:W-:Y:S01]  /*161e0*/  ULDC.64 UR6, c[0x0][0x338] ;  /* 0x0000ce0000067ab9 */ /* 0x000fe20000000a00 */
[----:B------:R-:W3:Y:S01]  /*161f0*/  LDL.LU R12, [R1] ;  /* 0x00000000010c7983 */ /* 0x000ee20000300800 */
[----:B------:R-:W-:Y:S01]  /*16200*/  ULDC.64 UR8, c[0x0][0x330] ;  /* 0x0000cc0000087ab9 */ /* 0x000fe20000000a00 */
[----:B------:R-:W-:Y:S02]  /*16210*/  ULDC.64 UR10, c[0x0][0x318] ;  /* 0x0000c600000a7ab9 */ /* 0x000fe40000000a00 */
[----:B------:R-:W4:Y:S01]  /*16220*/  LDL R10, [R1+0x24] ;  /* 0x00002400010a7983 */ /* 0x000f220000100800 */
[----:B------:R-:W-:-:S03]  /*16230*/  IMAD.WIDE.U32 R2, R8, UR4, RZ ;  /* 0x0000000408027c25 */ /* 0x000fc6000f8e00ff */
[----:B------:R0:W-:Y:S04]  /*16240*/  STL [R1+0x44], R11 ;  /* 0x0000440b01007387 */ /* 0x0001e80000100800 */
[----:B------:R-:W4:Y:S04]  /*16250*/  LDL R14, [R1+0x38] ;  /* 0x00003800010e7983 */ /* 0x000f280000100800 */
[----:B------:R-:W4:Y:S01]  /*16260*/  LDL R13, [R1+0xc] ;  /* 0x00000c00010d7983 */ /* 0x000f220000100800 */
[----:B------:R-:W1:Y:S01]  /*16270*/  S2R R15, SR_TID.X ;  /* 0x00000000000f7919 */ /* 0x000e620000002100 */
[----:B------:R-:W-:Y:S01]  /*16280*/  SHF.R.S32.HI R20, RZ, 0x1f, R6 ;  /* 0x0000001fff147819 */ /* 0x000fe20000011406 */
[----:B-1----:R-:W-:-:S05]  /*16290*/  IMAD.SHL.U32 R21, R15, 0x10, RZ ;  /* 0x000000100f157824 */ /* 0x002fca00078e00ff */
[----:B------:R-:W-:Y:S02]  /*162a0*/  LOP3.LUT R21, R21, 0x30, RZ, 0xc0, !PT ;  /* 0x0000003015157812 */ /* 0x000fe400078ec0ff */
[----:B------:R-:W-:-:S04]  /*162b0*/  LOP3.LUT R15, R15, 0x7f, RZ, 0xc0, !PT ;  /* 0x0000007f0f0f7812 */ /* 0x000fc800078ec0ff */
[----:B------:R-:W-:Y:S01]  /*162c0*/  SHF.R.U32.HI R15, RZ, 0x2, R15 ;  /* 0x00000002ff0f7819 */ /* 0x000fe2000001160f */
[----:B--2---:R-:W-:-:S04]  /*162d0*/  IMAD R0, R0, UR4, RZ ;  /* 0x0000000400007c24 */ /* 0x004fc8000f8e02ff */
[----:B------:R-:W-:Y:S02]  /*162e0*/  IMAD R0, R8, UR5, R0 ;  /* 0x0000000508007c24 */ /* 0x000fe4000f8e0200 */
[----:B---3--:R-:W-:Y:S02]  /*162f0*/  IMAD R5, R5, -0xa0, R12 ;  /* 0xffffff6005057824 */ /* 0x008fe400078e020c */
[----:B----4-:R-:W-:Y:S01]  /*16300*/  IMAD R12, R10, UR8, RZ ;  /* 0x000000080a0c7c24 */ /* 0x010fe2000f8e02ff */
[----:B------:R-:W-:Y:S01]  /*16310*/  IADD3 R3, R3, R0, RZ ;  /* 0x0000000003037210 */ /* 0x000fe20007ffe0ff */
[----:B------:R-:W-:Y:S02]  /*16320*/  IMAD R0, R11, UR6, RZ ;  /* 0x000000060b007c24 */ /* 0x000fe4000f8e02ff */
[----:B0-----:R-:W0:Y:S02]  /*16330*/  LDC R11, c[0x0][0x2f4] ;  /* 0x0000bd00ff0b7b82 */ /* 0x001e240000000800 */
[----:B------:R-:W-:-:S02]  /*16340*/  IMAD R0, R7, UR7, R0 ;  /* 0x0000000707007c24 */ /* 0x000fc4000f8e0200 */
[----:B------:R-:W-:-:S04]  /*16350*/  IMAD.WIDE.U32 R2, R7, UR6, R2 ;  /* 0x0000000607027c25 */ /* 0x000fc8000f8e0002 */
[----:B------:R-:W-:Y:S02]  /*16360*/  IMAD.IADD R3, R3, 0x1, R0 ;  /* 0x0000000103037824 */ /* 0x000fe400078e0200 */
[----:B------:R-:W-:Y:S01]  /*16370*/  IMAD.WIDE.U32 R2, R18, UR8, R2 ;  /* 0x0000000812027c25 */ /* 0x000fe2000f8e0002 */
[----:B------:R-:W-:-:S03]  /*16380*/  SHF.R.S32.HI R10, RZ, 0x1f, R9 ;  /* 0x0000001fff0a7819 */ /* 0x000fc60000011409 */
[----:B------:R-:W-:Y:S01]  /*16390*/  IMAD R12, R18, UR9, R12 ;  /* 0x00000009120c7c24 */ /* 0x000fe2000f8e020c */
[----:B------:R-:W-:-:S04]  /*163a0*/  IADD3 R0, P1, R2, UR10, RZ ;  /* 0x0000000a02007c10 */ /* 0x000fc8000ff3e0ff */
[----:B------:R-:W-:Y:S01]  /*163b0*/  IADD3.X R2, R3, UR11, R12, P1, !PT ;  /* 0x0000000b03027c10 */ /* 0x000fe20008ffe40c */
[----:B------:R-:W-:Y:S01]  /*163c0*/  IMAD R3, R10, UR4, RZ ;  /* 0x000000040a037c24 */ /* 0x000fe2000f8e02ff */
[----:B------:R1:W-:Y:S01]  /*163d0*/  STL [R1+0x4c], R10 ;  /* 0x00004c0a01007387 */ /* 0x0003e20000100800 */
[----:B0-----:R-:W-:Y:S02]  /*163e0*/  ISETP.GE.AND P0, PT, R21, R11, PT ;  /* 0x0000000b1500720c */ /* 0x001fe40003f06270 */
[C---:B------:R-:W-:Y:S02]  /*163f0*/  IMAD R3, R9.reuse, UR5, R3 ;  /* 0x0000000509037c24 */ /* 0x040fe4000f8e0203 */
[----:B-1----:R-:W-:-:S04]  /*16400*/  IMAD.WIDE.U32 R10, R9, UR4, RZ ;  /* 0x00000004090a7c25 */ /* 0x002fc8000f8e00ff */
[----:B------:R-:W-:Y:S02]  /*16410*/  IMAD.IADD R11, R11, 0x1, R3 ;  /* 0x000000010b0b7824 */ /* 0x000fe400078e0203 */
[----:B------:R-:W-:Y:S02]  /*16420*/  IMAD R3, R20, UR6, RZ ;  /* 0x0000000614037c24 */ /* 0x000fe4000f8e02ff */
[----:B------:R-:W-:-:S04]  /*16430*/  IMAD.WIDE.U32 R10, R6, UR6, R10 ;  /* 0x00000006060a7c25 */ /* 0x000fc8000f8e000a */
[----:B------:R-:W-:-:S04]  /*16440*/  IMAD R3, R6, UR7, R3 ;  /* 0x0000000706037c24 */ /* 0x000fc8000f8e0203 */
[----:B------:R-:W-:Y:S02]  /*16450*/  IMAD.IADD R11, R11, 0x1, R3 ;  /* 0x000000010b0b7824 */ /* 0x000fe400078e0203 */
        /* <DEDUP_REMOVED lines=9> */
[----:B0-----:R-:W-:Y:S01]  /*164f0*/  IMAD R20, R13, 0x2800, R14 ;  /* 0x000028000d147824 */ /* 0x001fe200078e020e */
[----:B------:R-:W-:Y:S11]  /*16500*/  BRA.DIV UR4, `(.L_x_15599) ;  /* 0x0000005204f07947 */ /* 0x000ff6000b800000 */
[----:B-1----:R-:W2:Y:S04]  /*16510*/  LDL.LU R15, [R1] ;  /* 0x00000000010f7983 */ /* 0x002ea80000300800 */
[----:B------:R-:W3:Y:S01]  /*16520*/  LDL.LU R14, [R1+0x8] ;  /* 0x00000800010e7983 */ /* 0x000ee20000300800 */
[----:B------:R-:W0:Y:S03]  /*16530*/  S2R R11, SR_TID.X ;  /* 0x00000000000b7919 */ /* 0x000e260000002100 */
[----:B------:R-:W1:Y:S04]  /*16540*/  SHFL.IDX PT, R3, R0, RZ, 0x1c1f ;  /* 0x001c1fff00037589 */ /* 0x000e6800000e0000 */
[----:B------:R-:W4:Y:S01]  /*16550*/  SHFL.IDX PT, R10, R2, RZ, 0x1c1f ;  /* 0x001c1fff020a7589 */ /* 0x000f2200000e0000 */
[----:B0-----:R-:W-:-:S05]  /*16560*/  IMAD.SHL.U32 R21, R11, 0x10, RZ ;  /* 0x000000100b157824 */ /* 0x001fca00078e00ff */
[----:B------:R-:W-:-:S04]  /*16570*/  LOP3.LUT R21, R21, 0x30, RZ, 0xc0, !PT ;  /* 0x0000003015157812 */ /* 0x000fc800078ec0ff */
[----:B-1----:R-:W-:-:S05]  /*16580*/  IADD3 R12, P1, R21, R3, RZ ;  /* 0x00000003150c7210 */ /* 0x002fca0007f3e0ff */
[----:B----4-:R-:W-:Y:S02]  /*16590*/  IMAD.X R13, RZ, RZ, R10, P1 ;  /* 0x000000ffff0d7224 */ /* 0x010fe400008e060a */
[----:B------:R-:W0:Y:S01]  /*165a0*/  SHFL.IDX PT, R10, R0, 0x1, 0x1c1f ;  /* 0x003c1f00000a7f89 */ /* 0x000e2200000e0000 */
[----:B------:R-:W-:-:S03]  /*165b0*/  IMAD.IADD R3, R22, 0x1, R20 ;  /* 0x0000000116037824 */ /* 0x000fc600078e0214 */
[----:B------:R-:W1:Y:S01]  /*165c0*/  SHFL.IDX PT, R20, R2, 0x1, 0x1c1f ;  /* 0x003c1f0002147f89 */ /* 0x000e6200000e0000 */
[----:B------:R-:W-:-:S13]  /*165d0*/  ISETP.LT.OR P1, PT, R5, 0x1, P0 ;  /* 0x000000010500780c */ /* 0x000fda0000721670 */
[----:B------:R-:W-:Y:S01]  /*165e0*/  LDGSTS.E.BYPASS.LTC128B.128 [R3+0x6000], desc[UR40][R12.64], !P1 ;  /* 0x060000000c037fae */ /* 0x000fe2000c901d68 */
[----:B0-----:R-:W-:-:S05]  /*165f0*/  IADD3 R10, P1, R21, R10, RZ ;  /* 0x0000000a150a7210 */ /* 0x001fca0007f3e0ff */
[----:B-1----:R-:W-:Y:S01]  /*16600*/  IMAD.X R11, RZ, RZ, R20, P1 ;  /* 0x000000ffff0b7224 */ /* 0x002fe200008e0614 */
[----:B------:R-:W-:Y:S01]  /*16610*/  ISETP.LT.OR P1, PT, R5, 0x21, P0 ;  /* 0x000000210500780c */ /* 0x000fe20000721670 */
[----:B------:R-:W-:-:S12]  /*16620*/  SHFL.IDX PT, R20, R2, 0x2, 0x1c1f ;  /* 0x005c1f0002147f89 */ /* 0x000fd800000e0000 */
[----:B------:R0:W-:Y:S04]  /*16630*/  LDGSTS.E.BYPASS.LTC128B.128 [R3+0x6800], desc[UR40][R10.64], !P1 ;  /* 0x068000000a037fae */ /* 0x0001e8000c901d68 */
[----:B0-----:R-:W0:Y:S04]  /*16640*/  SHFL.IDX PT, R10, R0, 0x2, 0x1c1f ;  /* 0x005c1f00000a7f89 */ /* 0x001e2800000e0000 */
[----:B------:R-:W1:Y:S04]  /*16650*/  SHFL.IDX PT, R0, R0, 0x3, 0x1c1f ;  /* 0x007c1f0000007f89 */ /* 0x000e6800000e0000 */
[----:B------:R-:W4:Y:S01]  /*16660*/  SHFL.IDX PT, R2, R2, 0x3, 0x1c1f ;  /* 0x007c1f0002027f89 */ /* 0x000f2200000e0000 */
[----:B0-----:R-:W-:-:S05]  /*16670*/  IADD3 R10, P1, R21, R10, RZ ;  /* 0x0000000a150a7210 */ /* 0x001fca0007f3e0ff */
[----:B------:R-:W-:Y:S01]  /*16680*/  IMAD.X R11, RZ, RZ, R20, P1 ;  /* 0x000000ffff0b7224 */ /* 0x000fe200008e0614 */
[----:B------:R-:W-:-:S13]  /*16690*/  ISETP.LT.OR P1, PT, R5, 0x41, P0 ;  /* 0x000000410500780c */ /* 0x000fda0000721670 */
[----:B------:R1:W-:Y:S02]  /*166a0*/  LDGSTS.E.BYPASS.LTC128B.128 [R3+0x7000], desc[UR40][R10.64], !P1 ;  /* 0x070000000a037fae */ /* 0x0003e4000c901d68 */
[----:B-1----:R-:W-:-:S05]  /*166b0*/  IADD3 R10, P1, R21, R0, RZ ;  /* 0x00000000150a7210 */ /* 0x002fca0007f3e0ff */
[----:B----4-:R-:W-:Y:S01]  /*166c0*/  IMAD.X R11, RZ, RZ, R2, P1 ;  /* 0x000000ffff0b7224 */ /* 0x010fe200008e0602 */
[C---:B------:R-:W-:Y:S02]  /*166d0*/  ISETP.LT.OR P1, PT, R5.reuse, 0x61, P0 ;  /* 0x000000610500780c */ /* 0x040fe40000721670 */
[----:B------:R-:W-:-:S11]  /*166e0*/  ISETP.GE.AND P3, PT, R5, 0x81, PT ;  /* 0x000000810500780c */ /* 0x000fd60003f66270 */
[----:B------:R3:W-:Y:S01]  /*166f0*/  LDGSTS.E.BYPASS.LTC128B.128 [R3+0x7800], desc[UR40][R10.64], !P1 ;  /* 0x078000000a037fae */ /* 0x0007e2000c901d68 */
[----:B------:R-:W-:Y:S02]  /*16700*/  LOP3.LUT R23, R23, 0xfffffff7, RZ, 0xc0, !PT ;  /* 0xfffffff717177812 */ /* 0x000fe400078ec0ff */
[C---:B------:R-:W-:Y:S02]  /*16710*/  ISETP.GE.AND P4, PT, R5.reuse, 0x21, PT ;  /* 0x000000210500780c */ /* 0x040fe40003f86270 */
[C---:B------:R-:W-:Y:S02]  /*16720*/  ISETP.GE.AND P1, PT, R5.reuse, 0x41, PT ;  /* 0x000000410500780c */ /* 0x040fe40003f26270 */
[----:B------:R-:W-:Y:S02]  /*16730*/  ISETP.GE.AND P2, PT, R5, 0x61, PT ;  /* 0x000000610500780c */ /* 0x000fe40003f46270 */
[----:B------:R-:W-:Y:S01]  /*16740*/  @P3 LOP3.LUT R23, R23, 0x8, RZ, 0xfc, !PT ;  /* 0x0000000817173812 */ /* 0x000fe200078efcff */
[----:B--2---:R0:W1:Y:S04]  /*16750*/  SHFL.IDX PT, R0, R15, RZ, 0x1c1f ;  /* 0x001c1fff0f007589 */ /* 0x00406800000e0000 */
[----:B---3--:R0:W2:Y:S06]  /*16760*/  SHFL.IDX PT, R10, R14, RZ, 0x1c1f ;  /* 0x001c1fff0e0a7589 */ /* 0x0080ac00000e0000 */
.L_x_15730:
        /* <DEDUP_REMOVED lines=12> */
.L_x_15600:
        /* <DEDUP_REMOVED lines=11> */
.L_x_15601:
[----:B------:R2:W-:Y:S01]  /*168e0*/  SYNCS.ARRIVE.TRANS64.A1T0 RZ, [R4+URZ+0x13270], RZ ;  /* 0x013270ff04ff79a7 */ /* 0x0005e2000810003f */
[----:B------:R-:W-:Y:S05]  /*168f0*/  @!P6 BRA `(.L_x_15602) ;  /* 0x000000000004e947 */ /* 0x000fea0003800000 */
[----:B------:R-:W-:Y:S01]  /*16900*/  BPT.TRAP 0x1 ;  /* 0x000000040000795c */ /* 0x000fe20000300000 */
.L_x_15602:
[----:B------:R-:W3:Y:S01]  /*16910*/  LDL R0, [R1+0x54] ;  /* 0x0000540001007983 */ /* 0x000ee20000100800 */
[----:B------:R-:W-:Y:S01]  /*16920*/  BSSY B0, `(.L_x_15603) ;  /* 0x0000003000007945 */ /* 0x000fe20003800000 */
[----:B---3--:R-:W3:Y:S03]  /*16930*/  SYNCS.PHASECHK.TRANS64.TRYWAIT P0, [R4+URZ+0x13240], R0 ;  /* 0x01324000040075a7 */ /* 0x008ee6000800017f */
[----:B---3--:R-:W-:Y:S05]  /*16940*/  @!P0 BRA `(.L_x_15604) ;  /* 0x0000005400688947 */ /* 0x008fea0003800000 */
.L_x_15731:
[----:B------:R-:W-:Y:S05]  /*16950*/  BSYNC B0 ;  /* 0x0000000000007941 */ /* 0x000fea0003800000 */
.L_x_15603:
        /* <DEDUP_REMOVED lines=56> */
[----:B-1----:R-:W-:-:S04]  /*16ce0*/  @P1 IADD3 R6, P0, R10, R6, RZ ;  /* 0x000000060a061210 */ /* 0x002fc80007f1e0ff */
[----:B------:R-:W-:Y:S02]  /*16cf0*/  @P1 IADD3.X R5, RZ, R5, RZ, P0, !PT ;  /* 0x00000005ff051210 */ /* 0x000fe400007fe4ff */
        /* <DEDUP_REMOVED lines=9> */
.L_x_15743:
        /* <DEDUP_REMOVED lines=14> */
.L_x_15607:
[----:B------:R-:W-:Y:S05]  /*16e70*/  BSYNC B0 ;  /* 0x0000000000007941 */ /* 0x000fea0003800000 */
.L_x_15606:
[----:B------:R-:W-:Y:S01]  /*16e80*/  NOP ;  /* 0x0000000000007918 */ /* 0x000fe20000000000 */
[----:B------:R-:W-:-:S13]  /*16e90*/  PLOP3.LUT P0, PT, PT, PT, PT, 0x80, 0x0 ;  /* 0x000000000000781c */ /* 0x000fda0003f0f070 */
.L_x_15608:
        /* <DEDUP_REMOVED lines=11> */
.L_x_15609:
[----:B------:R2:W5:Y:S01]  /*16f50*/  LDL.LU R5, [R1+0x48] ;  /* 0x0000480001057983 */ /* 0x0005620000300800 */
[----:B------:R2:W-:Y:S03]  /*16f60*/  SYNCS.ARRIVE.TRANS64.A1T0 RZ, [R4+URZ+0x13230], RZ ;  /* 0x013230ff04ff79a7 */ /* 0x0005e6000810003f */
[----:B----4-:R2:W5:Y:S02]  /*16f70*/  LDL.LU R3, [R1+0x60] ;  /* 0x0000600001037983 */ /* 0x0105640000300800 */
        /* <DEDUP_REMOVED lines=23> */
[----:B--2---:R-:W-:Y:S02]  /*170f0*/  IMAD.U32 R4, RZ, RZ, UR4 ;  /* 0x00000004ff047e24 */ /* 0x004fe4000f8e00ff */
[----:B------:R-:W2:Y:S01]  /*17100*/  LDC.64 R2, c[0x4][R2] ;  /* 0x0100000002027b82 */ /* 0x000ea20000000a00 */
        /* <DEDUP_REMOVED lines=9> */
[----:B0-2---:R-:W-:Y:S05]  /*171a0*/  CALL.ABS.NOINC R2 ;  /* 0x0000000002007343 */ /* 0x005fea0003c00000 */
.L_x_15611:
[----:B------:R-:W-:Y:S05]  /*171b0*/  BSYNC B6 ;  /* 0x0000000000067941 */ /* 0x000fea0003800000 */
.L_x_15610:
[----:B------:R-:W3:Y:S01]  /*171c0*/  LDL.LU R21, [R1+0x8] ;  /* 0x0000080001157983 */ /* 0x000ee20000300800 */
[----:B------:R-:W-:Y:S01]  /*171d0*/  ULDC.64 UR4, c[0x0][0x2d8] ;  /* 0x0000b60000047ab9 */ /* 0x000fe20000000a00 */
[----:B-1----:R-:W1:Y:S01]  /*171e0*/  LDC R9, c[0x0][0x448] ;  /* 0x00011200ff097b82 */ /* 0x002e620000000800 */
[----:B------:R-:W-:Y:S01]  /*171f0*/  ULDC.64 UR6, c[0x0][0x2c8] ;  /* 0x0000b20000067ab9 */ /* 0x000fe20000000a00 */
[----:B----4-:R-:W4:Y:S01]  /*17200*/  LDL.LU R2, [R1] ;  /* 0x0000000001027983 */ /* 0x010f220000300800 */
[----:B------:R-:W-:-:S03]  /*17210*/  ULDC.64 UR8, c[0x0][0x280] ;  /* 0x0000a00000087ab9 */ /* 0x000fc60000000a00 */
[----:B------:R-:W3:Y:S04]  /*17220*/  LDL R20, [R1+0x24] ;  /* 0x0000240001147983 */ /* 0x000ee80000100800 */
[----:B------:R0:W5:Y:S01]  /*17230*/  LDL R10, [R1+0x64] ;  /* 0x00006400010a7983 */ /* 0x0001620000100800 */
[----:B-1----:R-:W-:-:S13]  /*17240*/  ISETP.NE.AND P1, PT, R9, 0x1, PT ;  /* 0x000000010900780c */ /* 0x002fda0003f25270 */
[----:B--2---:R-:W1:Y:S08]  /*17250*/  @P1 LDC R4, c[0x0][0x44c] ;  /* 0x00011300ff041b82 */ /* 0x004e700000000800 */
[----:B------:R-:W2:Y:S08]  /*17260*/  @P1 LDC R5, c[0x0][0x450] ;  /* 0x00011400ff051b82 */ /* 0x000eb00000000800 */
[----:B------:R-:W0:Y:S01]  /*17270*/  @P1 LDC R8, c[0x0][0x450] ;  /* 0x00011400ff081b82 */ /* 0x000e220000000800 */
        /* <DEDUP_REMOVED lines=19> */
[----:B-1----:R-:W-:Y:S01]  /*173b0*/  @P1 IMAD.HI.U32 R0, R6, R4, RZ ;  /* 0x0000000406001227 */ /* 0x002fe200078e00ff */
        /* <DEDUP_REMOVED lines=14> */
[----:B------:R-:W-:Y:S01]  /*174a0*/  IADD3 R4, P0, R4, UR8, RZ ;  /* 0x0000000804047c10 */ /* 0x000fe2000ff1e0ff */
[----:B------:R-:W2:Y:S03]  /*174b0*/  S2R R21, SR_TID.X ;  /* 0x0000000000157919 */ /* 0x000ea60000002100 */
[----:B------:R-:W-:Y:S01]  /*174c0*/  IADD3.X R0, R5, UR9, R0, P0, !PT ;  /* 0x0000000905007c10 */ /* 0x000fe200087fe400 */
[----:B------:R-:W-:-:S04]  /*174d0*/  VIADD R5, R6, 0x80 ;  /* 0x0000008006057836 */ /* 0x000fc80000000000 */
[----:B------:R-:W-:Y:S02]  /*174e0*/  IMAD.MOV.U32 R6, RZ, RZ, R5 ;  /* 0x000000ffff067224 */ /* 0x000fe400078e0005 */
[----:B-1----:R-:W-:-:S05]  /*174f0*/  @P1 IMAD.HI.U32 R7, R5, R7, RZ ;  /* 0x0000000705071227 */ /* 0x002fca00078e00ff */
[----:B0-----:R-:W-:-:S05]  /*17500*/  @P1 SHF.R.U32.HI R6, RZ, R8, R7 ;  /* 0x00000008ff061219 */ /* 0x001fca0000011607 */
        /* <DEDUP_REMOVED lines=74> */
.L_x_15756:
        /* <DEDUP_REMOVED lines=10> */
.L_x_15613:
        /* <DEDUP_REMOVED lines=18> */
.L_x_15757:
[----:B------:R-:W-:Y:S05]  /*17b70*/  BSYNC B0 ;  /* 0x0000000000007941 */ /* 0x000fea0003800000 */
.L_x_15614:
[----:B------:R-:W2:Y:S02]  /*17b80*/  LDL R2, [R1+0x4] ;  /* 0x0000040001027983 */ /* 0x000ea40000100800 */
[----:B--2---:R-:W-:-:S13]  /*17b90*/  ISETP.GE.AND P0, PT, R2, 0x2, PT ;  /* 0x000000020200780c */ /* 0x004fda0003f06270 */
[----:B------:R-:W-:Y:S05]  /*17ba0*/  @!P0 BRA `(.L_x_15616) ;  /* 0x0000001400a08947 */ /* 0x000fea0003800000 */
[----:B-1----:R-:W-:Y:S01]  /*17bb0*/  IADD3 R0, R2, -0x2, RZ ;  /* 0xfffffffe02007810 */ /* 0x002fe20007ffe0ff */
[----:B------:R1:W5:Y:S04]  /*17bc0*/  LDL.LU R21, [R1+0xc] ;  /* 0x00000c0001157983 */ /* 0x0003680000300800 */
[----:B------:R1:W-:Y:S04]  /*17bd0*/  STL [R1+0x10], R0 ;  /* 0x0000100001007387 */ /* 0x0003e80000100800 */
[----:B------:R1:W5:Y:S02]  /*17be0*/  LDL.LU R27, [R1+0x1c] ;  /* 0x00001c00011b7983 */ /* 0x0003640000300800 */
.L_x_15636:
[----:B------:R-:W2:Y:S04]  /*17bf0*/  LDL R3, [R1+0x2c] ;  /* 0x00002c0001037983 */ /* 0x000ea80000100800 */
[----:B---3--:R-:W3:Y:S04]  /*17c00*/  LDL R8, [R1+0x30] ;  /* 0x0000300001087983 */ /* 0x008ee80000100800 */
[----:B------:R-:W4:Y:S04]  /*17c10*/  LDL R11, [R1+0x18] ;  /* 0x00001800010b7983 */ /* 0x000f280000100800 */
[----:B0-----:R-:W2:Y:S01]  /*17c20*/  LDL.LU R10, [R1+0x10] ;  /* 0x00001000010a7983 */ /* 0x001ea20000300800 */
[----:B-1----:R-:W0:Y:S01]  /*17c30*/  S2R R0, SR_TID.X ;  /* 0x0000000000007919 */ /* 0x002e220000002100 */
[----:B------:R-:W1:Y:S01]  /*17c40*/  S2R R2, SR_TID.X ;  /* 0x0000000000027919 */ /* 0x000e620000002100 */
[----:B------:R-:W1:Y:S01]  /*17c50*/  S2R R12, SR_TID.X ;  /* 0x00000000000c7919 */ /* 0x000e620000002100 */
[----:B------:R-:W-:Y:S05]  /*17c60*/  YIELD ;  /* 0x0000000000007946 */ /* 0x000fea0003800000 */
[----:B------:R-:W-:Y:S01]  /*17c70*/  ULDC.64 UR4, c[0x0][0x428] ;  /* 0x00010a0000047ab9 */ /* 0x000fe20000000a00 */
[----:B------:R-:W-:Y:S01]  /*17c80*/  ULDC.64 UR6, c[0x0][0x418] ;  /* 0x0001060000067ab9 */ /* 0x000fe20000000a00 */
[----:B------:R-:W4:Y:S01]  /*17c90*/  LDL R9, [R1+0x74] ;  /* 0x0000740001097983 */ /* 0x000f220000100800 */
[----:B0-----:R-:W-:-:S02]  /*17ca0*/  LOP3.LUT R4, R0, 0x7f, RZ, 0xc0, !PT ;  /* 0x0000007f00047812 */ /* 0x001fc400078ec0ff */
[----:B------:R-:W0:Y:S02]  /*17cb0*/  LDC R0, c[0x0][0x430] ;  /* 0x00010c00ff007b82 */ /* 0x000e240000000800 */
[----:B------:R-:W-:Y:S01]  /*17cc0*/  SHF.R.U32.HI R5, RZ, 0x2, R4 ;  /* 0x00000002ff057819 */ /* 0x000fe20000011604 */
[----:B-1----:R-:W-:Y:S01]  /*17cd0*/  IMAD.SHL.U32 R4, R2, 0x20, RZ ;  /* 0x0000002002047824 */ /* 0x002fe200078e00ff */
[----:B0-----:R-:W-:-:S04]  /*17ce0*/  ISETP.NE.AND P0, PT, R0, 0x1, PT ;  /* 0x000000010000780c */ /* 0x001fc80003f05270 */
[----:B------:R-:W-:-:S09]  /*17cf0*/  LOP3.LUT R4, R5, 0x60, R4, 0xf8, !PT ;  /* 0x0000006005047812 */ /* 0x000fd200078ef804 */
[----:B------:R-:W0:Y:S08]  /*17d00*/  @P0 LDC R6, c[0x0][0x434] ;  /* 0x00010d00ff060b82 */ /* 0x000e300000000800 */
[----:B------:R-:W1:Y:S01]  /*17d10*/  @P0 LDC R5, c[0x0][0x438] ;  /* 0x00010e00ff050b82 */ /* 0x000e620000000800 */
[----:B------:R-:W-:Y:S01]  /*17d20*/  LOP3.LUT R2, R2, 0x7f, RZ, 0xc0, !PT ;  /* 0x0000007f02027812 */ /* 0x000fe200078ec0ff */
[----:B------:R-:W-:-:S03]  /*17d30*/  IMAD.SHL.U32 R12, R12, 0x20, RZ ;  /* 0x000000200c0c7824 */ /* 0x000fc600078e00ff */
[----:B------:R-:W-:-:S04]  /*17d40*/  SHF.R.U32.HI R7, RZ, 0x2, R2 ;  /* 0x00000002ff077819 */ /* 0x000fc80000011602 */
[----:B------:R-:W-:Y:S02]  /*17d50*/  LOP3.LUT R12, R7, 0x60, R12, 0xf8, !PT ;  /* 0x00000060070c7812 */ /* 0x000fe400078ef80c */
[----:B------:R-:W1:Y:S02]  /*17d60*/  @P0 LDC R7, c[0x0][0x434] ;  /* 0x00010d00ff070b82 */ /* 0x000e640000000800 */
        /* <DEDUP_REMOVED lines=10> */
[----:B------:R-:W-:Y:S02]  /*17e10*/  IMAD.MOV.U32 R5, RZ, RZ, R3 ;  /* 0x000000ffff057224 */ /* 0x000fe400078e0003 */
[----:B---3--:R-:W-:Y:S01]  /*17e20*/  IMAD R8, R8, UR4, RZ ;  /* 0x0000000408087c24 */ /* 0x008fe2000f8e02ff */
[----:B0-----:R-:W-:Y:S01]  /*17e30*/  @P0 SHF.R.U32.HI R5, RZ, R6, R7 ;  /* 0x00000006ff050219 */ /* 0x001fe20000011607 */
[----:B------:R-:W-:-:S04]  /*17e40*/  IMAD.MOV R7, RZ, RZ, -R2 ;  /* 0x000000ffff077224 */ /* 0x000fc800078e0a02 */
[----:B------:R-:W-:Y:S02]  /*17e50*/  IMAD.MOV R6, RZ, RZ, -R5 ;  /* 0x000000ffff067224 */ /* 0x000fe400078e0a05 */
[C---:B------:R-:W-:Y:S02]  /*17e60*/  IMAD R4, R0.reuse, R7, R4 ;  /* 0x0000000700047224 */ /* 0x040fe400078e0204 */
[----:B------:R-:W-:Y:S01]  /*17e70*/  IMAD R0, R0, R6, R3 ;  /* 0x0000000600007224 */ /* 0x000fe200078e0203 */
[----:B------:R-:W-:Y:S01]  /*17e80*/  SHF.R.S32.HI R3, RZ, 0x1f, R2 ;  /* 0x0000001fff037819 */ /* 0x000fe20000011402 */
        /* <DEDUP_REMOVED lines=30> */
.L_x_15617:
        /* <DEDUP_REMOVED lines=8> */
.L_x_15758:
[----:B------:R-:W-:Y:S05]  /*180f0*/  BSYNC B0 ;  /* 0x0000000000007941 */ /* 0x000fea0003800000 */
.L_x_15618:
        /* <DEDUP_REMOVED lines=50> */
[----:B-1----:R-:W-:-:S04]  /*18420*/  IADD3 R2, P0, R11, R2, RZ ;  /* 0x000000020b027210 */ /* 0x002fc80007f1e0ff */
[----:B0-----:R-:W-:-:S05]  /*18430*/  IADD3.X R3, RZ, R3, RZ, P0, !PT ;  /* 0x00000003ff037210 */ /* 0x001fca00007fe4ff */
        /* <DEDUP_REMOVED lines=17> */
.L_x_15770:
        /* <DEDUP_REMOVED lines=11> */
.L_x_15621:
        /* <DEDUP_REMOVED lines=11> */
.L_x_15622:
[----:B------:R1:W-:Y:S01]  /*186b0*/  SYNCS.ARRIVE.TRANS64.A1T0 RZ, [R6+URZ+0x13270], RZ ;  /* 0x013270ff06ff79a7 */ /* 0x0003e2000810003f */
[----:B------:R-:W-:Y:S05]  /*186c0*/  @!P3 BRA `(.L_x_15623) ;  /* 0x000000000004b947 */ /* 0x000fea0003800000 */
[----:B------:R-:W-:Y:S01]  /*186d0*/  BPT.TRAP 0x1 ;  /* 0x000000040000795c */ /* 0x000fe20000300000 */
.L_x_15623:
[----:B------:R-:W2:Y:S01]  /*186e0*/  LDL R2, [R1+0x8] ;  /* 0x0000080001027983 */ /* 0x000ea20000100800 */
[----:B------:R-:W-:Y:S01]  /*186f0*/  BSSY B0, `(.L_x_15624) ;  /* 0x0000003000007945 */ /* 0x000fe20003800000 */
[----:B--2---:R-:W2:Y:S03]  /*18700*/  SYNCS.PHASECHK.TRANS64.TRYWAIT P0, [R6+URZ+0x13240], R2 ;  /* 0x01324002060075a7 */ /* 0x004ea6000800017f */
[----:B--2---:R-:W-:Y:S05]  /*18710*/  @!P0 BRA `(.L_x_15625) ;  /* 0x0000004c00488947 */ /* 0x004fea0003800000 */
.L_x_15771:
[----:B------:R-:W-:Y:S05]  /*18720*/  BSYNC B0 ;  /* 0x0000000000007941 */ /* 0x000fea0003800000 */
.L_x_15624:
        /* <DEDUP_REMOVED lines=61> */
.L_x_15783:
        /* <DEDUP_REMOVED lines=8> */
.L_x_15627:
        /* <DEDUP_REMOVED lines=11> */
.L_x_15628:
[----:B------:R-:W4:Y:S01]  /*18c30*/  LDL R0, [R1+0x5c] ;  /* 0x00005c0001007983 */ /* 0x000f220000100800 */
[----:B------:R0:W-:Y:S01]  /*18c40*/  SYNCS.ARRIVE.TRANS64.A1T0 RZ, [R6+URZ+0x13230], RZ ;  /* 0x013230ff06ff79a7 */ /* 0x0001e2000810003f */
[----:B----4-:R-:W-:-:S13]  /*18c50*/  ISETP.NE.AND P0, PT, R0, 0x3, PT ;  /* 0x000000030000780c */ /* 0x010fda0003f05270 */
[----:B0-----:R-:W-:Y:S05]  /*18c60*/  @!P0 BRA `(.L_x_15629) ;  /* 0x0000000000048947 */ /* 0x001fea0003800000 */
[----:B------:R-:W-:Y:S01]  /*18c70*/  BPT.TRAP 0x1 ;  /* 0x000000040000795c */ /* 0x000fe20000300000 */
.L_x_15629:
[----:B------:R-:W-:Y:S01]  /*18c80*/  LOP3.LUT R0, R27, 0x1, RZ, 0x3c, !PT ;  /* 0x000000011b007812 */ /* 0x000fe200078e3cff */
[----:B---3--:R-:W-:Y:S01]  /*18c90*/  IMAD R2, R21, 0x8, R22 ;  /* 0x0000000815027824 */ /* 0x008fe200078e0216 */
[----:B------:R-:W-:Y:S02]  /*18ca0*/  BSSY B0, `(.L_x_15630) ;  /* 0x0000004000007945 */ /* 0x000fe40003800000 */
[----:B------:R-:W-:-:S04]  /*18cb0*/  SHF.L.U32 R0, R0, 0x1f, RZ ;  /* 0x0000001f00007819 */ /* 0x000fc800000006ff */
[----:B------:R-:W0:Y:S02]  /*18cc0*/  SYNCS.PHASECHK.TRANS64.TRYWAIT P2, [R2+URZ+0x13270], R0 ;  /* 0x01327000020075a7 */ /* 0x000e24000804017f */
[----:B0-----:R-:W-:Y:S05]  /*18cd0*/  @!P2 BRA `(.L_x_15631) ;  /* 0x0000004c004ca947 */ /* 0x001fea0003800000 */
.L_x_15784:
[----:B------:R-:W-:Y:S05]  /*18ce0*/  BSYNC B0 ;  /* 0x0000000000007941 */ /* 0x000fea0003800000 */
.L_x_15630:
[----:B------:R-:W3:Y:S02]  /*18cf0*/  LDL R3, [R1+0x74] ;  /* 0x0000740001037983 */ /* 0x000ee40000100800 */
[----:B---3--:R-:W-:-:S13]  /*18d00*/  ISETP.NE.AND P2, PT, R3, 0x3, PT ;  /* 0x000000030300780c */ /* 0x008fda0003f45270 */
[----:B------:R-:W-:Y:S05]  /*18d10*/  @!P2 BRA `(.L_x_15632) ;  /* 0x000000000004a947 */ /* 0x000fea0003800000 */
[----:B------:R-:W-:Y:S01]  /*18d20*/  BPT.TRAP 0x1 ;  /* 0x000000040000795c */ /* 0x000fe20000300000 */
.L_x_15632:
[----:B------:R-:W-:Y:S01]  /*18d30*/  SHF.L.U32 R3, R27, 0x1f, RZ ;  /* 0x0000001f1b037819 */ /* 0x000fe200000006ff */
[----:B0-----:R-:W-:-:S03]  /*18d40*/  IMAD R0, R21, 0x2800, RZ ;  /* 0x0000280015007824 */ /* 0x001fc600078e02ff */
[----:B------:R-:W0:Y:S02]  /*18d50*/  SYNCS.PHASECHK.TRANS64.TRYWAIT P2, [R2+URZ+0x13260], R3 ;  /* 0x01326003020075a7 */ /* 0x000e24000804017f */
[----:B0-----:R-:W-:Y:S05]  /*18d60*/  @!P2 BRA `(.L_x_15633) ;  /* 0x0000004c003ca947 */ /* 0x001fea0003800000 */
.L_x_15785:
        /* <DEDUP_REMOVED lines=65> */
.L_x_15634:
[----:B-1----:R1:W-:Y:S01]  /*19180*/  SYNCS.ARRIVE.TRANS64.A1T0 RZ, [R2+URZ+0x13250], RZ ;  /* 0x013250ff02ff79a7 */ /* 0x0023e2000810003f */
[----:B------:R-:W-:Y:S06]  /*19190*/  BAR.SYNC.DEFER_BLOCKING 0x2, 0x80 ;  /* 0x0082000000007b1d */ /* 0x000fec0000010000 */
[----:B------:R-:W-:Y:S05]  /*191a0*/  @!P0 BRA `(.L_x_15635) ;  /* 0x0000000000048947 */ /* 0x000fea0003800000 */
[----:B------:R-:W-:Y:S01]  /*191b0*/  BPT.TRAP 0x1 ;  /* 0x000000040000795c */ /* 0x000fe20000300000 */
.L_x_15635:
[----:B0-----:R-:W2:Y:S01]  /*191c0*/  LDL R0, [R1+0x34] ;  /* 0x0000340001007983 */ /* 0x001ea20000100800 */
[----:B-1----:R-:W-:-:S03]  /*191d0*/  VIADD R2, R2, 0x13280 ;  /* 0x0001328002027836 */ /* 0x002fc60000000000 */
[----:B------:R3:W5:Y:S04]  /*191e0*/  LDL R21, [R1+0xc] ;  /* 0x00000c0001157983 */ /* 0x0007680000100800 */
[----:B------:R3:W5:Y:S01]  /*191f0*/  LDL R27, [R1+0x1c] ;  /* 0x00001c00011b7983 */ /* 0x0007620000100800 */
[----:B--2---:R-:W-:-:S04]  /*19200*/  PRMT R2, R0, 0x654, R2 ;  /* 0x0000065400027816 */ /* 0x004fc80000000002 */
[----:B------:R3:W-:Y:S01]  /*19210*/  SYNCS.ARRIVE.TRANS64.RED.A1T0 RZ, [R2+URZ], RZ ;  /* 0x000000ff02ff79a7 */ /* 0x0007e2000810043f */
[----:B------:R-:W-:Y:S05]  /*19220*/  @P1 BRA `(.L_x_15636) ;  /* 0xffffffe800701947 */ /* 0x000fea000383ffff */
.L_x_15616:
[----:B-1----:R-:W3:Y:S02]  /*19230*/  S2R R0, SR_TID.X ;  /* 0x0000000000007919 */ /* 0x002ee40000002100 */
        /* <DEDUP_REMOVED lines=18> */
.L_x_15638:
[----:B------:R-:W-:Y:S05]  /*19360*/  BSYNC B0 ;  /* 0x0000000000007941 */ /* 0x000fea0003800000 */
.L_x_15637:
[----:B------:R-:W-:Y:S05]  /*19370*/  @!P0 BRA `(.L_x_15639) ;  /* 0x0000000000048947 */ /* 0x000fea0003800000 */
[----:B------:R-:W-:Y:S01]  /*19380*/  BPT.TRAP 0x1 ;  /* 0x000000040000795c */ /* 0x000fe20000300000 */
.L_x_15639:
        /* <DEDUP_REMOVED lines=8> */
.L_x_15786:
[----:B------:R-:W-:Y:S05]  /*19410*/  BSYNC B0 ;  /* 0x0000000000007941 */ /* 0x000fea0003800000 */
.L_x_15640:
[----:B------:R-:W2:Y:S02]  /*19420*/  LDL R2, [R1+0x74] ;  /* 0x0000740001027983 */ /* 0x000ea40000100800 */
[----:B--2---:R-:W-:-:S13]  /*19430*/  ISETP.NE.AND P1, PT, R2, 0x3, PT ;  /* 0x000000030200780c */ /* 0x004fda0003f25270 */
[----:B------:R-:W-:Y:S05]  /*19440*/  @!P1 BRA `(.L_x_15642) ;  /* 0x0000000000049947 */ /* 0x000fea0003800000 */
[----:B------:R-:W-:Y:S01]  /*19450*/  BPT.TRAP 0x1 ;  /* 0x000000040000795c */ /* 0x000fe20000300000 */
.L_x_15642:
[----:B------:R-:W1:Y:S02]  /*19460*/  LDL R2, [R1+0x1c] ;  /* 0x00001c0001027983 */ /* 0x000e640000100800 */
[----:B-1----:R-:W-:-:S04]  /*19470*/  SHF.L.U32 R3, R2, 0x1f, RZ ;  /* 0x0000001f02037819 */ /* 0x002fc800000006ff */
[----:B------:R-:W1:Y:S02]  /*19480*/  SYNCS.PHASECHK.TRANS64.TRYWAIT P1, [R0+URZ+0x13260], R3 ;  /* 0x01326003000075a7 */ /* 0x000e64000802017f */
[----:B-1----:R-:W-:Y:S05]  /*19490*/  @!P1 BRA `(.L_x_15643) ;  /* 0x0000004400989947 */ /* 0x002fea0003800000 */
.L_x_15787:
[----:B------:R-:W2:Y:S04]  /*194a0*/  LDL R12, [R1+0xc] ;  /* 0x00000c00010c7983 */ /* 0x000ea80000100800 */
[----:B------:R-:W3:Y:S01]  /*194b0*/  LDL R13, [R1+0x74] ;  /* 0x00007400010d7983 */ /* 0x000ee20000100800 */
[----:B------:R-:W-:Y:S05]  /*194c0*/  WARPSYNC.ALL ;  /* 0x0000000000007948 */ /* 0x000fea0003800000 */
[----:B--2---:R-:W-:-:S05]  /*194d0*/  IMAD R2, R12, 0x2800, RZ ;  /* 0x000028000c027824 */ /* 0x004fca00078e02ff */
[----:B-1----:R-:W-:-:S05]  /*194e0*/  LOP3.LUT R3, R2, R26, RZ, 0xfc, !PT ;  /* 0x0000001a02037212 */ /* 0x002fca00078efcff */
[----:B------:R-:W-:-:S06]  /*194f0*/  IMAD.IADD R4, R22, 0x1, R3 ;  /* 0x0000000116047824 */ /* 0x000fcc00078e0203 */
[----:B0-----:R-:W0:Y:S01]  /*19500*/  LDSM.16.MT88.4 R4, [R4+0x6000] ;  /* 0x006000000404783b */ /* 0x001e220000004200 */
        /* <DEDUP_REMOVED lines=33> */
[----:B------:R-:W-:Y:S02]  /*19720*/  IADD3 R2, R2, 0x2000, RZ ;  /* 0x0000200002027810 */ /* 0x000fe40007ffe0ff */
[----:B------:R-:W-:-:S05]  /*19730*/  LOP3.LUT R3, R3, R25, RZ, 0xfc, !PT ;  /* 0x0000001903037212 */ /* 0x000fca00078efcff */
[----:B------:R-:W-:Y:S01]  /*19740*/  IMAD.IADD R3, R24, 0x1, R3 ;  /* 0x0000000118037824 */ /* 0x000fe200078e0203 */
        /* <DEDUP_REMOVED lines=10> */
[----:B---3--:R-:W-:Y:S02]  /*197f0*/  ISETP.NE.AND P1, PT, R13, 0x3, PT ;  /* 0x000000030d00780c */ /* 0x008fe40003f25270 */
        /* <DEDUP_REMOVED lines=13> */
.L_x_15644:
[----:B-1----:R1:W-:Y:S01]  /*198d0*/  SYNCS.ARRIVE.TRANS64.A1T0 RZ, [R0+URZ+0x13250], RZ ;  /* 0x013250ff00ff79a7 */ /* 0x0023e2000810003f */
[----:B------:R-:W-:Y:S06]  /*198e0*/  BAR.SYNC.DEFER_BLOCKING 0x2, 0x80 ;  /* 0x0082000000007b1d */ /* 0x000fec0000010000 */
[----:B------:R-:W-:Y:S05]  /*198f0*/  @!P0 BRA `(.L_x_15645) ;  /* 0x0000000000048947 */ /* 0x000fea0003800000 */
[----:B------:R-:W-:Y:S01]  /*19900*/  BPT.TRAP 0x1 ;  /* 0x000000040000795c */ /* 0x000fe20000300000 */
.L_x_15645:
        /* <DEDUP_REMOVED lines=12> */
.L_x_15586:
        /* <DEDUP_REMOVED lines=9> */
[----:B------:R3:W4:Y:S01]  /*19a60*/  LDS.128 R16, [R22+0x132d0] ;  /* 0x0132d00016107984 */ /* 0x0007220000000c00 */
[----:B------:R-:W-:Y:S06]  /*19a70*/  BAR.ARV 0x4, 0x200 ;  /* 0x0108000000007b1d */ /* 0x000fec0000002000 */
[----:B------:R-:W-:Y:S05]  /*19a80*/  BRA `(.L_x_15647) ;  /* 0x0000000800d47947 */ /* 0x000fea0003800000 */
.L_x_15646:
[----:B-1----:R-:W1:Y:S01]  /*19a90*/  S2R R0, SR_TID.X ;  /* 0x0000000000007919 */ /* 0x002e620000002100 */
        /* <DEDUP_REMOVED lines=15> */
[----:B-1----:R-:W-:Y:S02]  /*19b90*/  IMAD.MOV.U32 R2, RZ, RZ, RZ ;  /* 0x000000ffff027224 */ /* 0x002fe400078e00ff */
[----:B--2---:R-:W-:Y:S01]  /*19ba0*/  @!P1 IMAD.MOV.U32 R2, RZ, RZ, R3 ;  /* 0x000000ffff029224 */ /* 0x004fe200078e0003 */
[----:B------:R-:W-:-:S04]  /*19bb0*/  ISETP.NE.AND P1, PT, R4, RZ, PT ;  /* 0x000000ff0400720c */ /* 0x000fc80003f25270 */
        /* <DEDUP_REMOVED lines=17> */
.L_x_15797:
[----:B------:R-:W-:Y:S02]  /*19cd0*/  ULDC UR4, c[0x0][0xc38] ;  /* 0x00030e0000047ab9 */ /* 0x000fe40000000800 */
[----:B------:R-:W-:-:S04]  /*19ce0*/  IMAD.U32 R4, RZ, RZ, UR4 ;  /* 0x00000004ff047e24 */ /* 0x000fc8000f8e00ff */
[----:B--2---:R-:W-:-:S04]  /*19cf0*/  IMAD R16, R14, R4, RZ ;  /* 0x000000040e107224 */ /* 0x004fc800078e02ff */
[----:B------:R-:W-:-:S05]  /*19d00*/  IMAD.IADD R5, R5, 0x1, R16 ;  /* 0x0000000105057824 */ /* 0x000fca00078e0210 */
[----:B------:R-:W-:-:S13]  /*19d10*/  ISETP.GT.AND P6, PT, R5, R0, PT ;  /* 0x000000000500720c */ /* 0x000fda0003fc4270 */
[----:B------:R-:W-:Y:S05]  /*19d20*/  @P6 BRA `(.L_x_15649) ;  /* 0x00000000009c6947 */ /* 0x000fea0003800000 */
.L_x_15654:
        /* <DEDUP_REMOVED lines=14> */
.L_x_15652:
[----:B------:R-:W-:Y:S05]  /*19e10*/  BSYNC B0 ;  /* 0x0000000000007941 */ /* 0x000fea0003800000 */
.L_x_15651:
        /* <DEDUP_REMOVED lines=17> */
[----:B------:R1:W2:Y:S02]  /*19f30*/  SHFL.IDX PT, R14, R3, 0x1f, 0x1f ;  /* 0x03e01f00030e7f89 */ /* 0x0002a400000e0000 */
.L_x_15805:
[----:B------:R-:W-:Y:S02]  /*19f40*/  ULDC UR4, c[0x0][0xc38] ;  /* 0x00030e0000047ab9 */ /* 0x000fe40000000800 */
[----:B------:R-:W-:-:S04]  /*19f50*/  IMAD.U32 R4, RZ, RZ, UR4 ;  /* 0x00000004ff047e24 */ /* 0x000fc8000f8e00ff */
[----:B--2---:R-:W-:-:S04]  /*19f60*/  IMAD R16, R14, R4, RZ ;  /* 0x000000040e107224 */ /* 0x004fc800078e02ff */
[----:B------:R-:W-:-:S05]  /*19f70*/  IMAD.IADD R5, R16, 0x1, R5 ;  /* 0x0000000110057824 */ /* 0x000fca00078e0205 */
[----:B------:R-:W-:-:S13]  /*19f80*/  ISETP.GT.AND P6, PT, R5, R0, PT ;  /* 0x000000000500720c */ /* 0x000fda0003fc4270 */
[----:B------:R-:W-:Y:S05]  /*19f90*/  @!P6 BRA `(.L_x_15654) ;  /* 0xfffffffc0064e947 */ /* 0x000fea000383ffff */
.L_x_15649:
        /* <DEDUP_REMOVED lines=8> */
.L_x_15809:
[----:B------:R-:W-:Y:S01]  /*1a020*/  ISETP.NE.AND P0, PT, R5, RZ, PT ;  /* 0x000000ff0500720c */ /* 0x000fe20003f05270 */
[----:B------:R-:W-:-:S12]  /*1a030*/  IMAD.MOV.U32 R5, RZ, RZ, RZ ;  /* 0x000000ffff057224 */ /* 0x000fd800078e00ff */
[----:B------:R-:W-:Y:S05]  /*1a040*/  @!P0 BRA `(.L_x_15656) ;  /* 0x0000000000108947 */ /* 0x000fea0003800000 */
[----:B------:R-:W-:Y:S01]  /*1a050*/  UMOV UR4, 0xffffffff ;  /* 0xffffffff00047882 */ /* 0x000fe20000000000 */
[----:B------:R-:W-:Y:S02]  /*1a060*/  VIADD R12, R6, 0xffffffff ;  /* 0xffffffff060c7836 */ /* 0x000fe40000000000 */
[----:B------:R-:W-:Y:S05]  /*1a070*/  BRA.DIV UR4, `(.L_x_15657) ;  /* 0x0000004204e07947 */ /* 0x000fea000b800000 */
[----:B------:R4:W0:Y:S02]  /*1a080*/  SHFL.IDX PT, R5, R3, R12, 0x1f ;  /* 0x00001f0c03057589 */ /* 0x00082400000e0000 */
.L_x_15656:
        /* <DEDUP_REMOVED lines=66> */
.L_x_15650:
[----:B------:R-:W-:Y:S01]  /*1a4b0*/  UMOV UR4, URZ ;  /* 0x0000003f00047c82 */ /* 0x000fe20008000000 */
[----:B------:R-:W-:Y:S01]  /*1a4c0*/  UMOV UR5, URZ ;  /* 0x0000003f00057c82 */ /* 0x000fe20008000000 */
[----:B------:R-:W-:Y:S01]  /*1a4d0*/  ULDC UR6, c[0x0][0xc3c] ;  /* 0x00030f0000067ab9 */ /* 0x000fe20000000800 */
[----:B------:R-:W-:Y:S02]  /*1a4e0*/  IMAD.MOV.U32 R16, RZ, RZ, R0 ;  /* 0x000000ffff107224 */ /* 0x000fe400078e0000 */
[----:B------:R-:W-:Y:S02]  /*1a4f0*/  IMAD.U32 R17, RZ, RZ, UR4 ;  /* 0x00000004ff117e24 */ /* 0x000fe4000f8e00ff */
[----:B------:R-:W-:Y:S02]  /*1a500*/  IMAD.U32 R18, RZ, RZ, UR5 ;  /* 0x00000005ff127e24 */ /* 0x000fe4000f8e00ff */
[----:B------:R-:W-:-:S07]  /*1a510*/  IMAD.U32 R19, RZ, RZ, UR6 ;  /* 0x00000006ff137e24 */ /* 0x000fce000f8e00ff */
.L_x_15658:
        /* <DEDUP_REMOVED lines=12> */
.L_x_15647:
[----:B------:R-:W-:Y:S02]  /*1a5e0*/  ULDC UR4, c[0x0][0xc3c] ;  /* 0x00030f0000047ab9 */ /* 0x000fe40000000800 */
[----:B----4-:R-:W-:-:S13]  /*1a5f0*/  ISETP.GE.AND P0, PT, R19, UR4, PT ;  /* 0x0000000413007c0c */ /* 0x010fda000bf06270 */
[----:B------:R-:W-:Y:S05]  /*1a600*/  @!P0 BRA `(.L_x_15659) ;  /* 0xffffff9800448947 */ /* 0x000fea000383ffff */
[----:B------:R-:W-:Y:S05]  /*1a610*/  BSYNC B7 ;  /* 0x0000000000077941 */ /* 0x000fea0003800000 */
.L_x_15549:
[----:B---3--:R-:W3:Y:S01]  /*1a620*/  LDL.LU R0, [R1+0x68] ;  /* 0x0000680001007983 */ /* 0x008ee20000300800 */
[----:B------:R-:W-:Y:S01]  /*1a630*/  BSSY B0, `(.L_x_15660) ;  /* 0x000000b000007945 */ /* 0x000fe20003800000 */
[----:B------:R-:W4:Y:S01]  /*1a640*/  S2R R5, SR_CgaCtaId ;  /* 0x0000000000057919 */ /* 0x000f220000008800 */
[----:B---3--:R-:W-:-:S05]  /*1a650*/  VIADD R0, R0, 0x1 ;  /* 0x0000000100007836 */ /* 0x008fca0000000000 */
[----:B--2---:R-:W-:-:S04]  /*1a660*/  LEA.HI R2, R0, R0, RZ, 0x1 ;  /* 0x0000000000027211 */ /* 0x004fc800078f08ff */
[----:B-1----:R-:W-:Y:S02]  /*1a670*/  LOP3.LUT R3, R2, 0xfffffffe, RZ, 0xc0, !PT ;  /* 0xfffffffe02037812 */ /* 0x002fe400078ec0ff */
[----:B------:R-:W-:-:S03]  /*1a680*/  MOV R2, 0x400 ;  /* 0x0000040000027802 */ /* 0x000fc60000000f00 */
[----:B------:R-:W-:Y:S01]  /*1a690*/  IMAD.IADD R0, R0, 0x1, -R3 ;  /* 0x0000000100007824 */ /* 0x000fe200078e0a03 */
[----:B----4-:R-:W-:-:S04]  /*1a6a0*/  LEA R5, R5, R2, 0x18 ;  /* 0x0000000205057211 */ /* 0x010fc800078ec0ff */
[----:B------:R-:W-:-:S04]  /*1a6b0*/  SHF.L.U32 R0, R0, 0x1f, RZ ;  /* 0x0000001f00007819 */ /* 0x000fc800000006ff */
[----:B------:R-:W1:Y:S02]  /*1a6c0*/  SYNCS.PHASECHK.TRANS64.TRYWAIT P0, [R5+URZ+0x13220], R0 ;  /* 0x01322000050075a7 */ /* 0x000e64000800017f */
[----:B-1----:R-:W-:Y:S05]  /*1a6d0*/  @!P0 BRA `(.L_x_15661) ;  /* 0x0000003c00708947 */ /* 0x002fea0003800000 */
.L_x_15812:
[----:B------:R-:W-:Y:S05]  /*1a6e0*/  BSYNC B0 ;  /* 0x0000000000007941 */ /* 0x000fea0003800000 */
.L_x_15660:
[----:B------:R-:W-:-:S03]  /*1a6f0*/  UMOV UR4, 0xffffffff ;  /* 0xffffffff00047882 */ /* 0x000fc60000000000 */
[----:B------:R-:W-:Y:S05]  /*1a700*/  BRA.DIV UR4, `(.L_x_15662) ;  /* 0x0000003e04787947 */ /* 0x000fea000b800000 */
[----:B-1----:R-:W1:Y:S02]  /*1a710*/  S2R R0, SR_TID.X ;  /* 0x0000000000007919 */ /* 0x002e640000002100 */
[----:B-1----:R-:W-:-:S04]  /*1a720*/  SHF.R.U32.HI R0, RZ, 0x5, R0 ;  /* 0x00000005ff007819 */ /* 0x002fc80000011600 */
[----:B------:R-:W-:-:S05]  /*1a730*/  LOP3.LUT R0, R0, 0x3, RZ, 0xc0, !PT ;  /* 0x0000000300007812 */ /* 0x000fca00078ec0ff */
[----:B------:R1:W2:Y:S02]  /*1a740*/  SHFL.IDX PT, R14, R0, RZ, 0x1f ;  /* 0x00001fff000e7589 */ /* 0x0002a400000e0000 */
.L_x_15815:
[----:B--2---:R-:W-:-:S13]  /*1a750*/  ISETP.NE.AND P0, PT, R14, RZ, PT ;  /* 0x000000ff0e00720c */ /* 0x004fda0003f05270 */
[----:B------:R-:W-:Y:S05]  /*1a760*/  @P0 BRA `(.L_x_15423) ;  /* 0x0000000000b40947 */ /* 0x000fea0003800000 */
[----:B------:R-:W-:-:S03]  /*1a770*/  UMOV UR4, 0xffffffff ;  /* 0xffffffff00047882 */ /* 0x000fc60000000000 */
[----:B------:R-:W-:Y:S05]  /*1a780*/  BRA.DIV UR4, `(.L_x_15663) ;  /* 0x0000003e048c7947 */ /* 0x000fea000b800000 */
[----:B------:R-:W-:-:S13]  /*1a790*/  ELECT P6, URZ, PT ;  /* 0x00000000003f782f */ /* 0x000fda00038c0000 */
.L_x_15818:
[----:B------:R-:W-:Y:S05]  /*1a7a0*/  @!P6 BRA `(.L_x_15423) ;  /* 0x0000000000a4e947 */ /* 0x000fea0003800000 */
[----:B-1----:R-:W2:Y:S02]  /*1a7b0*/  LDL.LU R0, [R1+0x3c] ;  /* 0x00003c0001007983 */ /* 0x002ea40000300800 */
[----:B--2---:R-:W-:-:S04]  /*1a7c0*/  LOP3.LUT R0, R0, 0x2, RZ, 0xfc, !PT ;  /* 0x0000000200007812 */ /* 0x004fc800078efcff */
[----:B------:R-:W-:-:S13]  /*1a7d0*/  ISETP.NE.AND P0, PT, R0, 0x3, PT ;  /* 0x000000030000780c */ /* 0x000fda0003f05270 */
[----:B------:R-:W-:Y:S05]  /*1a7e0*/  @!P0 BRA `(.L_x_15664) ;  /* 0x0000000000048947 */ /* 0x000fea0003800000 */
[----:B------:R-:W-:Y:S01]  /*1a7f0*/  BPT.TRAP 0x1 ;  /* 0x000000040000795c */ /* 0x000fe20000300000 */
.L_x_15664:
        /* <DEDUP_REMOVED lines=9> */
.L_x_15819:
[----:B------:R-:W2:Y:S01]  /*1a890*/  LDL.LU R6, [R1+0x1c] ;  /* 0x00001c0001067983 */ /* 0x000ea20000300800 */
[----:B------:R-:W-:Y:S02]  /*1a8a0*/  SEL R0, R0, RZ, P2 ;  /* 0x000000ff00007207 */ /* 0x000fe40001000000 */
[----:B--2---:R-:W-:Y:S01]  /*1a8b0*/  LOP3.LUT R2, R6, R2, RZ, 0x3c, !PT ;  /* 0x0000000206027212 */ /* 0x004fe200078e3cff */
[----:B------:R-:W-:Y:S06]  /*1a8c0*/  @!P0 BRA `(.L_x_15666) ;  /* 0x0000000000048947 */ /* 0x000fec0003800000 */
[----:B------:R-:W-:Y:S01]  /*1a8d0*/  BPT.TRAP 0x1 ;  /* 0x000000040000795c */ /* 0x000fe20000300000 */
.L_x_15666:
[----:B------:R-:W-:Y:S01]  /*1a8e0*/  IMAD R5, R0, 0x8, R5 ;  /* 0x0000000800057824 */ /* 0x000fe200078e0205 */
[----:B------:R-:W-:-:S04]  /*1a8f0*/  SHF.L.U32 R0, R2, 0x1f, RZ ;  /* 0x0000001f02007819 */ /* 0x000fc800000006ff */
[----:B------:R-:W2:Y:S02]  /*1a900*/  SYNCS.PHASECHK.TRANS64.TRYWAIT P1, [R5+URZ+0x13240], R0 ;  /* 0x01324000050075a7 */ /* 0x000ea4000802017f */
[----:B--2---:R-:W-:Y:S05]  /*1a910*/  @!P1 BRA `(.L_x_15667) ;  /* 0x0000003c005c9947 */ /* 0x004fea0003800000 */
.L_x_15820:
[----:B------:R-:W-:Y:S05]  /*1a920*/  @!P0 BRA `(.L_x_15668) ;  /* 0x0000000000048947 */ /* 0x000fea0003800000 */
[----:B------:R-:W-:Y:S01]  /*1a930*/  BPT.TRAP 0x1 ;  /* 0x000000040000795c */ /* 0x000fe20000300000 */
.L_x_15668:
[----:B------:R-:W3:Y:S02]  /*1a940*/  SYNCS.PHASECHK.TRANS64.TRYWAIT P1, [R4+URZ+0x13260], R3 ;  /* 0x01326003040075a7 */ /* 0x000ee4000802017f */
[----:B---3--:R-:W-:Y:S05]  /*1a950*/  @!P1 BRA `(.L_x_15669) ;  /* 0x0000003c00609947 */ /* 0x008fea0003800000 */
.L_x_15821:
[----:B------:R-:W-:Y:S05]  /*1a960*/  @!P0 BRA `(.L_x_15670) ;  /* 0x0000000000048947 */ /* 0x000fea0003800000 */
[----:B------:R-:W-:Y:S01]  /*1a970*/  BPT.TRAP 0x1 ;  /* 0x000000040000795c */ /* 0x000fe20000300000 */
.L_x_15670:
[----:B------:R-:W4:Y:S02]  /*1a980*/  SYNCS.PHASECHK.TRANS64.TRYWAIT P1, [R5+URZ+0x13260], R0 ;  /* 0x01326000050075a7 */ /* 0x000f24000802017f */
[----:B----4-:R-:W-:Y:S05]  /*1a990*/  @!P1 BRA `(.L_x_15671) ;  /* 0x0000003c00649947 */ /* 0x010fea0003800000 */
.L_x_15822:
[----:B------:R-:W-:Y:S05]  /*1a9a0*/  @!P0 BRA `(.L_x_15672) ;  /* 0x0000000000048947 */ /* 0x000fea0003800000 */
[----:B------:R-:W-:Y:S01]  /*1a9b0*/  BPT.TRAP 0x1 ;  /* 0x000000040000795c */ /* 0x000fe20000300000 */
.L_x_15672:
[----:B------:R-:W0:Y:S02]  /*1a9c0*/  SYNCS.PHASECHK.TRANS64.TRYWAIT P1, [R4+URZ+0x13280], R3 ;  /* 0x01328003040075a7 */ /* 0x000e24000802017f */
[----:B0-----:R-:W-:Y:S05]  /*1a9d0*/  @!P1 BRA `(.L_x_15673) ;  /* 0x0000003c00689947 */ /* 0x001fea0003800000 */
.L_x_15823:
[----:B------:R-:W-:Y:S05]  /*1a9e0*/  @!P0 BRA `(.L_x_15674) ;  /* 0x0000000000048947 */ /* 0x000fea0003800000 */
[----:B------:R-:W-:Y:S01]  /*1a9f0*/  BPT.TRAP 0x1 ;  /* 0x000000040000795c */ /* 0x000fe20000300000 */
.L_x_15674:
[----:B------:R0:W0:Y:S02]  /*1aa00*/  SYNCS.PHASECHK.TRANS64.TRYWAIT P0, [R5+URZ+0x13280], R0 ;  /* 0x01328000050075a7 */ /* 0x000024000800017f */
[----:B0-----:R-:W-:Y:S05]  /*1aa10*/  @!P0 NANOSLEEP.SYNCS 0x989680 ;  /* 0x009896800000895d */ /* 0x001fea0003900000 */
[----:B------:R-:W0:Y:S02]  /*1aa20*/  @!P0 SYNCS.PHASECHK.TRANS64 P0, [R5+URZ+0x13280], R0 ;  /* 0x01328000050085a7 */ /* 0x000e24000800007f */
[----:B0-----:R-:W-:Y:S05]  /*1aa30*/  @!P0 BRA `(.L_x_15674) ;  /* 0xfffffffc00f08947 */ /* 0x001fea000383ffff */
.L_x_15423:
[----:B------:R-:W-:Y:S05]  /*1aa40*/  BSYNC B8 ;  /* 0x0000000000087941 */ /* 0x000fea0003800000 */
.L_x_15420:
[----:B------:R-:W-:Y:S05]  /*1aa50*/  EXIT ;  /* 0x000000000000794d */ /* 0x000fea0003800000 */
.L_x_15439:
[----:B0-----:R0:W1:Y:S02]  /*1aa60*/  SYNCS.PHASECHK.TRANS64.TRYWAIT P5, [R65+URZ+0x13290], R66 ;  /* 0x01329042410075a7 */ /* 0x00106400080a017f */
[----:B-1----:R-:W-:Y:S05]  /*1aa70*/  @!P5 NANOSLEEP.SYNCS 0x989680 ;  /* 0x009896800000d95d */ /* 0x002fea0003900000 */
[----:B------:R-:W1:Y:S02]  /*1aa80*/  @!P5 SYNCS.PHASECHK.TRANS64 P5, [R65+URZ+0x13290], R66 ;  /* 0x013290424100d5a7 */ /* 0x000e6400080a007f */
[----:B-1----:R-:W-:Y:S05]  /*1aa90*/  @!P5 BRA `(.L_x_15439) ;  /* 0xfffffffc00f0d947 */ /* 0x002fea000383ffff */
[----:B------:R-:W-:Y:S05]  /*1aaa0*/  BRA `(.L_x_15675) ;  /* 0xfffffe7c00407947 */ /* 0x000fea000383ffff */
.L_x_15440:
[----:B------:R-:W-:Y:S01]  /*1aab0*/  BSSY B1, `(.L_x_15676) ;  /* 0x0000007000017945 */ /* 0x000fe20003800000 */
[----:B------:R-:W-:Y:S02]  /*1aac0*/  IMAD.MOV.U32 R12, RZ, RZ, RZ ;  /* 0x000000ffff0c7224 */ /* 0x000fe400078e00ff */
[----:B------:R-:W-:Y:S02]  /*1aad0*/  IMAD.MOV.U32 R11, RZ, RZ, 0x1e1f ;  /* 0x00001e1fff0b7424 */ /* 0x000fe400078e00ff */
[----:B------:R-:W-:-:S07]  /*1aae0*/  IMAD.MOV.U32 R15, RZ, RZ, -0x1 ;  /* 0xffffffffff0f7424 */ /* 0x000fce00078e00ff */
[----:B0-----:R-:W-:Y:S05]  /*1aaf0*/  WARPSYNC.COLLECTIVE R15, `(.L_x_15677) ;  /* 0x000000000f087348 */ /* 0x001fea0003c00000 */
[----:B------:R1:W2:Y:S02]  /*1ab00*/  SHFL.IDX P6, R14, R13, R12, R11 ;  /* 0x0000000c0d0e7389 */ /* 0x0002a400000c000b */
[----:B012---:R-:W-:Y:S01]  /*1ab10*/  ENDCOLLECTIVE ;  /* 0x000000000000791b */ /* 0x007fe20003800000 */
.L_x_15677:
[----:B------:R-:W-:Y:S05]  /*1ab20*/  BSYNC B1 ;  /* 0x0000000000017941 */ /* 0x000fea0003800000 */
.L_x_15676:
        /* <DEDUP_REMOVED lines=8> */
.L_x_15678:
[----:B------:R-:W-:Y:S05]  /*1abb0*/  BRA `(.L_x_15679) ;  /* 0xfffffe7c00107947 */ /* 0x000fea000383ffff */
.L_x_15450:
[----:B0-----:R0:W1:Y:S02]  /*1abc0*/  SYNCS.PHASECHK.TRANS64.TRYWAIT P6, [R65+URZ+0x13290], R66 ;  /* 0x01329042410075a7 */ /* 0x00106400080c017f */
[----:B-1----:R-:W-:Y:S05]  /*1abd0*/  @!P6 NANOSLEEP.SYNCS 0x989680 ;  /* 0x009896800000e95d */ /* 0x002fea0003900000 */
[----:B------:R-:W1:Y:S02]  /*1abe0*/  @!P6 SYNCS.PHASECHK.TRANS64 P6, [R65+URZ+0x13290], R66 ;  /* 0x013290424100e5a7 */ /* 0x000e6400080c007f */
[----:B-1----:R-:W-:Y:S05]  /*1abf0*/  @!P6 BRA `(.L_x_15450) ;  /* 0xfffffffc00f0e947 */ /* 0x002fea000383ffff */
[----:B------:R-:W-:Y:S05]  /*1ac00*/  BRA `(.L_x_15680) ;  /* 0xfffffe8c00747947 */ /* 0x000fea000383ffff */
.L_x_15451:
[----:B------:R-:W-:Y:S01]  /*1ac10*/  BSSY B1, `(.L_x_15681) ;  /* 0x0000007000017945 */ /* 0x000fe20003800000 */
[----:B------:R-:W-:Y:S01]  /*1ac20*/  MOV R12, RZ ;  /* 0x000000ff000c7202 */ /* 0x000fe20000000f00 */
[----:B------:R-:W-:Y:S02]  /*1ac30*/  IMAD.MOV.U32 R11, RZ, RZ, 0x1e1f ;  /* 0x00001e1fff0b7424 */ /* 0x000fe400078e00ff */
[----:B------:R-:W-:-:S07]  /*1ac40*/  IMAD.MOV.U32 R15, RZ, RZ, -0x1 ;  /* 0xffffffffff0f7424 */ /* 0x000fce00078e00ff */
[----:B0-----:R-:W-:Y:S05]  /*1ac50*/  WARPSYNC.COLLECTIVE R15, `(.L_x_15682) ;  /* 0x000000000f087348 */ /* 0x001fea0003c00000 */
[----:B------:R1:W2:Y:S02]  /*1ac60*/  SHFL.IDX P6, R14, R13, R12, R11 ;  /* 0x0000000c0d0e7389 */ /* 0x0002a400000c000b */
[----:B012---:R-:W-:Y:S01]  /*1ac70*/  ENDCOLLECTIVE ;  /* 0x000000000000791b */ /* 0x007fe20003800000 */
.L_x_15682:
[----:B------:R-:W-:Y:S05]  /*1ac80*/  BSYNC B1 ;  /* 0x0000000000017941 */ /* 0x000fea0003800000 */
.L_x_15681:
        /* <DEDUP_REMOVED lines=8> */
.L_x_15683:
[----:B------:R-:W-:Y:S01]  /*1ad10*/  IMAD.MOV.U32 R70, RZ, RZ, R14 ;  /* 0x000000ffff467224 */ /* 0x000fe200078e000e */
[----:B------:R-:W-:Y:S06]  /*1ad20*/  BRA `(.L_x_15684) ;  /* 0xfffffe8c00407947 */ /* 0x000fec000383ffff */
.L_x_15456:
[----:B0-----:R0:W1:Y:S02]  /*1ad30*/  SYNCS.PHASECHK.TRANS64.TRYWAIT P3, [R65+URZ+0x13290], R66 ;  /* 0x01329042410075a7 */ /* 0x001064000806017f */
[----:B-1----:R-:W-:Y:S05]  /*1ad40*/  @!P3 NANOSLEEP.SYNCS 0x989680 ;  /* 0x009896800000b95d */ /* 0x002fea0003900000 */
[----:B------:R-:W1:Y:S02]  /*1ad50*/  @!P3 SYNCS.PHASECHK.TRANS64 P3, [R65+URZ+0x13290], R66 ;  /* 0x013290424100b5a7 */ /* 0x000e64000806007f */
[----:B-1----:R-:W-:Y:S05]  /*1ad60*/  @!P3 BRA `(.L_x_15456) ;  /* 0xfffffffc00f0b947 */ /* 0x002fea000383ffff */
[----:B------:R-:W-:Y:S05]  /*1ad70*/  BRA `(.L_x_15685) ;  /* 0xfffffe9c002c7947 */ /* 0x000fea000383ffff */
.L_x_15457:
[----:B------:R-:W-:Y:S01]  /*1ad80*/  BSSY B1, `(.L_x_15686) ;  /* 0x0000007000017945 */ /* 0x000fe20003800000 */
[----:B------:R-:W-:Y:S02]  /*1ad90*/  IMAD.MOV.U32 R12, RZ, RZ, RZ ;  /* 0x000000ffff0c7224 */ /* 0x000fe400078e00ff */
[----:B------:R-:W-:Y:S02]  /*1ada0*/  IMAD.MOV.U32 R11, RZ, RZ, 0x1e1f ;  /* 0x00001e1fff0b7424 */ /* 0x000fe400078e00ff */
[----:B------:R-:W-:-:S07]  /*1adb0*/  IMAD.MOV.U32 R15, RZ, RZ, -0x1 ;  /* 0xffffffffff0f7424 */ /* 0x000fce00078e00ff */
[----:B0-----:R-:W-:Y:S05]  /*1adc0*/  WARPSYNC.COLLECTIVE R15, `(.L_x_15687) ;  /* 0x000000000f087348 */ /* 0x001fea0003c00000 */
[----:B------:R1:W2:Y:S02]  /*1add0*/  SHFL.IDX P6, R14, R13, R12, R11 ;  /* 0x0000000c0d0e7389 */ /* 0x0002a400000c000b */
[----:B012---:R-:W-:Y:S01]  /*1ade0*/  ENDCOLLECTIVE ;  /* 0x000000000000791b */ /* 0x007fe20003800000 */
.L_x_15687:
[----:B------:R-:W-:Y:S05]  /*1adf0*/  BSYNC B1 ;  /* 0x0000000000017941 */ /* 0x000fea0003800000 */
.L_x_15686:
        /* <DEDUP_REMOVED lines=8> */
.L_x_15688:
[----:B------:R-:W-:Y:S05]  /*1ae80*/  BRA `(.L_x_15689) ;  /* 0xfffffe9c00647947 */ /* 0x000fea000383ffff */
.L_x_15461:
[----:B-1----:R1:W4:Y:S02]  /*1ae90*/  SYNCS.PHASECHK.TRANS64.TRYWAIT P4, [R65+URZ+0x132b0], R66 ;  /* 0x0132b042410075a7 */ /* 0x002324000808017f */
[----:B----4-:R-:W-:Y:S05]  /*1aea0*/  @!P4 NANOSLEEP.SYNCS 0x989680 ;  /* 0x009896800000c95d */ /* 0x010fea0003900000 */
[----:B------:R-:W4:Y:S02]  /*1aeb0*/  @!P4 SYNCS.PHASECHK.TRANS64 P4, [R65+URZ+0x132b0], R66 ;  /* 0x0132b0424100c5a7 */ /* 0x000f24000808007f */
[----:B----4-:R-:W-:Y:S05]  /*1aec0*/  @!P4 BRA `(.L_x_15461) ;  /* 0xfffffffc00f0c947 */ /* 0x010fea000383ffff */
[----:B------:R-:W-:Y:S05]  /*1aed0*/  BRA `(.L_x_15690) ;  /* 0xfffffe9c00dc7947 */ /* 0x000fea000383ffff */
.L_x_15479:
[----:B------:R-:W-:Y:S01]  /*1aee0*/  BSSY B1, `(.L_x_15691) ;  /* 0x0000007000017945 */ /* 0x000fe20003800000 */
[----:B------:R-:W-:Y:S02]  /*1aef0*/  IMAD.MOV.U32 R12, RZ, RZ, RZ ;  /* 0x000000ffff0c7224 */ /* 0x000fe400078e00ff */
[----:B------:R-:W-:Y:S02]  /*1af00*/  IMAD.MOV.U32 R11, RZ, RZ, 0x1e1f ;  /* 0x00001e1fff0b7424 */ /* 0x000fe400078e00ff */
[----:B------:R-:W-:-:S07]  /*1af10*/  IMAD.MOV.U32 R15, RZ, RZ, -0x1 ;  /* 0xffffffffff0f7424 */ /* 0x000fce00078e00ff */
[----:B------:R-:W-:Y:S05]  /*1af20*/  WARPSYNC.COLLECTIVE R15, `(.L_x_15692) ;  /* 0x000000000f087348 */ /* 0x000fea0003c00000 */
[----:B------:R0:W1:Y:S02]  /*1af30*/  SHFL.IDX P6, R14, R13, R12, R11 ;  /* 0x0000000c0d0e7389 */ /* 0x00006400000c000b */
[----:B01----:R-:W-:Y:S01]  /*1af40*/  ENDCOLLECTIVE ;  /* 0x000000000000791b */ /* 0x003fe20003800000 */
.L_x_15692:
[----:B------:R-:W-:Y:S05]  /*1af50*/  BSYNC B1 ;  /* 0x0000000000017941 */ /* 0x000fea0003800000 */
.L_x_15691:
        /* <DEDUP_REMOVED lines=8> */
.L_x_15693:
[----:B------:R-:W-:Y:S02]  /*1afe0*/  IMAD.MOV.U32 R13, RZ, RZ, R4 ;  /* 0x000000ffff0d7224 */ /* 0x000fe400078e0004 */
[----:B------:R-:W-:-:S07]  /*1aff0*/  IMAD.MOV.U32 R3, RZ, RZ, R14 ;  /* 0x000000ffff037224 */ /* 0x000fce00078e000e */
[----:B------:R-:W-:Y:S05]  /*1b000*/  WARPSYNC.COLLECTIVE R15, `(.L_x_15694) ;  /* 0x000000000f087348 */ /* 0x000fea0003c00000 */
[----:B------:R0:W1:Y:S02]  /*1b010*/  SHFL.IDX P6, R14, R13, R12, R11 ;  /* 0x0000000c0d0e7389 */ /* 0x00006400000c000b */
[----:B01----:R-:W-:Y:S01]  /*1b020*/  ENDCOLLECTIVE ;  /* 0x000000000000791b */ /* 0x003fe20003800000 */
.L_x_15694:
[----:B------:R-:W-:Y:S02]  /*1b030*/  IMAD.MOV.U32 R13, RZ, RZ, R5 ;  /* 0x000000ffff0d7224 */ /* 0x000fe400078e0005 */
[----:B------:R-:W-:-:S07]  /*1b040*/  IMAD.MOV.U32 R4, RZ, RZ, R14 ;  /* 0x000000ffff047224 */ /* 0x000fce00078e000e */
[----:B------:R-:W-:Y:S05]  /*1b050*/  WARPSYNC.COLLECTIVE R15, `(.L_x_15695) ;  /* 0x000000000f087348 */ /* 0x000fea0003c00000 */
[----:B------:R0:W1:Y:S02]  /*1b060*/  SHFL.IDX P6, R14, R13, R12, R11 ;  /* 0x0000000c0d0e7389 */ /* 0x00006400000c000b */
[----:B01----:R-:W-:Y:S01]  /*1b070*/  ENDCOLLECTIVE ;  /* 0x000000000000791b */ /* 0x003fe20003800000 */
.L_x_15695:
[----:B------:R-:W-:Y:S05]  /*1b080*/  BRA `(.L_x_15696) ;  /* 0xfffffeac00a07947 */ /* 0x000fea000383ffff */
.L_x_15483:
[----:B-1----:R1:W2:Y:S02]  /*1b090*/  SYNCS.PHASECHK.TRANS64.TRYWAIT P0, [R18+URZ+0x13200], R5 ;  /* 0x01320005120075a7 */ /* 0x0022a4000800017f */
[----:B--2---:R-:W-:Y:S05]  /*1b0a0*/  @!P0 NANOSLEEP.SYNCS 0x989680 ;  /* 0x009896800000895d */ /* 0x004fea0003900000 */
[----:B------:R-:W2:Y:S02]  /*1b0b0*/  @!P0 SYNCS.PHASECHK.TRANS64 P0, [R18+URZ+0x13200], R5 ;  /* 0x01320005120085a7 */ /* 0x000ea4000800007f */
[----:B--2---:R-:W-:Y:S05]  /*1b0c0*/  @!P0 BRA `(.L_x_15483) ;  /* 0xfffffffc00f08947 */ /* 0x004fea000383ffff */
[----:B------:R-:W-:Y:S05]  /*1b0d0*/  BRA `(.L_x_15697) ;  /* 0xfffffeb000407947 */ /* 0x000fea000383ffff */
.L_x_15487:
[----:B------:R-:W-:Y:S01]  /*1b0e0*/  BSSY B1, `(.L_x_15698) ;  /* 0x0000007000017945 */ /* 0x000fe20003800000 */
[----:B------:R-:W-:Y:S02]  /*1b0f0*/  IMAD.MOV.U32 R12, RZ, RZ, RZ ;  /* 0x000000ffff0c7224 */ /* 0x000fe400078e00ff */
[----:B------:R-:W-:Y:S02]  /*1b100*/  IMAD.MOV.U32 R11, RZ, RZ, 0x1e1f ;  /* 0x00001e1fff0b7424 */ /* 0x000fe400078e00ff */
[----:B------:R-:W-:-:S07]  /*1b110*/  IMAD.MOV.U32 R15, RZ, RZ, -0x1 ;  /* 0xffffffffff0f7424 */ /* 0x000fce00078e00ff */
[----:B------:R-:W-:Y:S05]  /*1b120*/  WARPSYNC.COLLECTIVE R15, `(.L_x_15699) ;  /* 0x000000000f087348 */ /* 0x000fea0003c00000 */
[----:B------:R0:W1:Y:S02]  /*1b130*/  SHFL.IDX P6, R14, R13, R12, R11 ;  /* 0x0000000c0d0e7389 */ /* 0x00006400000c000b */
[----:B01----:R-:W-:Y:S01]  /*1b140*/  ENDCOLLECTIVE ;  /* 0x000000000000791b */ /* 0x003fe20003800000 */
.L_x_15699:
[----:B------:R-:W-:Y:S05]  /*1b150*/  BSYNC B1 ;  /* 0x0000000000017941 */ /* 0x000fea0003800000 */
.L_x_15698:
        /* <DEDUP_REMOVED lines=8> */
.L_x_15700:
[----:B------:R-:W-:Y:S02]  /*1b1e0*/  IMAD.MOV.U32 R13, RZ, RZ, R25 ;  /* 0x000000ffff0d7224 */ /* 0x000fe400078e0019 */
[----:B------:R-:W-:-:S07]  /*1b1f0*/  IMAD.MOV.U32 R21, RZ, RZ, R14 ;  /* 0x000000ffff157224 */ /* 0x000fce00078e000e */
[----:B------:R-:W-:Y:S05]  /*1b200*/  WARPSYNC.COLLECTIVE R15, `(.L_x_15701) ;  /* 0x000000000f087348 */ /* 0x000fea0003c00000 */
[----:B------:R0:W1:Y:S02]  /*1b210*/  SHFL.IDX P6, R14, R13, R12, R11 ;  /* 0x0000000c0d0e7389 */ /* 0x00006400000c000b */
[----:B01----:R-:W-:Y:S01]  /*1b220*/  ENDCOLLECTIVE ;  /* 0x000000000000791b */ /* 0x003fe20003800000 */
.L_x_15701:
[----:B------:R-:W-:Y:S02]  /*1b230*/  IMAD.MOV.U32 R13, RZ, RZ, R0 ;  /* 0x000000ffff0d7224 */ /* 0x000fe400078e0000 */
[----:B------:R-:W-:-:S07]  /*1b240*/  IMAD.MOV.U32 R25, RZ, RZ, R14 ;  /* 0x000000ffff197224 */ /* 0x000fce00078e000e */
[----:B------:R-:W-:Y:S05]  /*1b250*/  WARPSYNC.COLLECTIVE R15, `(.L_x_15702) ;  /* 0x000000000f087348 */ /* 0x000fea0003c00000 */
[----:B------:R0:W1:Y:S02]  /*1b260*/  SHFL.IDX P6, R14, R13, R12, R11 ;  /* 0x0000000c0d0e7389 */ /* 0x00006400000c000b */
[----:B01----:R-:W-:Y:S01]  /*1b270*/  ENDCOLLECTIVE ;  /* 0x000000000000791b */ /* 0x003fe20003800000 */
.L_x_15702:
[----:B------:R-:W-:Y:S05]  /*1b280*/  BRA `(.L_x_15703) ;  /* 0xfffffec000607947 */ /* 0x000fea000383ffff */
.L_x_15491:
[----:B-1----:R1:W2:Y:S02]  /*1b290*/  SYNCS.PHASECHK.TRANS64.TRYWAIT P1, [R18+URZ+0x13200], R27 ;  /* 0x0132001b120075a7 */ /* 0x0022a4000802017f */
[----:B--2---:R-:W-:Y:S05]  /*1b2a0*/  @!P1 NANOSLEEP.SYNCS 0x989680 ;  /* 0x009896800000995d */ /* 0x004fea0003900000 */
[----:B------:R-:W2:Y:S02]  /*1b2b0*/  @!P1 SYNCS.PHASECHK.TRANS64 P1, [R18+URZ+0x13200], R27 ;  /* 0x0132001b120095a7 */ /* 0x000ea4000802007f */
[----:B--2---:R-:W-:Y:S05]  /*1b2c0*/  @!P1 BRA `(.L_x_15491) ;  /* 0xfffffffc00f09947 */ /* 0x004fea000383ffff */
[----:B------:R-:W-:Y:S05]  /*1b2d0*/  BRA `(.L_x_15704) ;  /* 0xfffffec000e47947 */ /* 0x000fea000383ffff */
.L_x_15495:
[----:B-1----:R1:W3:Y:S02]  /*1b2e0*/  SYNCS.PHASECHK.TRANS64.TRYWAIT P1, [R12+URZ+0x13230], R3 ;  /* 0x013230030c0075a7 */ /* 0x0022e4000802017f */
[----:B---3--:R-:W-:Y:S05]  /*1b2f0*/  @!P1 NANOSLEEP.SYNCS 0x989680 ;  /* 0x009896800000995d */ /* 0x008fea0003900000 */
[----:B------:R-:W3:Y:S02]  /*1b300*/  @!P1 SYNCS.PHASECHK.TRANS64 P1, [R12+URZ+0x13230], R3 ;  /* 0x013230030c0095a7 */ /* 0x000ee4000802007f */
[----:B---3--:R-:W-:Y:S05]  /*1b310*/  @!P1 BRA `(.L_x_15495) ;  /* 0xfffffffc00f09947 */ /* 0x008fea000383ffff */
[----:B------:R-:W-:Y:S05]  /*1b320*/  BRA `(.L_x_15494) ;  /* 0xfffffed400307947 */ /* 0x000fea000383ffff */
.L_x_15503:
[----:B-1----:R1:W2:Y:S02]  /*1b330*/  SYNCS.PHASECHK.TRANS64.TRYWAIT P1, [R0+URZ+0x13230], R3 ;  /* 0x01323003000075a7 */ /* 0x0022a4000802017f */
[----:B--2---:R-:W-:Y:S05]  /*1b340*/  @!P1 NANOSLEEP.SYNCS 0x989680 ;  /* 0x009896800000995d */ /* 0x004fea0003900000 */
[----:B------:R-:W2:Y:S02]  /*1b350*/  @!P1 SYNCS.PHASECHK.TRANS64 P1, [R0+URZ+0x13230], R3 ;  /* 0x01323003000095a7 */ /* 0x000ea4000802007f */
[----:B--2---:R-:W-:Y:S05]  /*1b360*/  @!P1 BRA `(.L_x_15503) ;  /* 0xfffffffc00f09947 */ /* 0x004fea000383ffff */
[----:B------:R-:W-:Y:S05]  /*1b370*/  BRA `(.L_x_15502) ;  /* 0xffffff0000407947 */ /* 0x000fea000383ffff */
.L_x_15508:
[----:B-1----:R1:W2:Y:S02]  /*1b380*/  SYNCS.PHASECHK.TRANS64.TRYWAIT P1, [R15+URZ+0x13250], R3 ;  /* 0x013250030f0075a7 */ /* 0x0022a4000802017f */
[----:B--2---:R-:W-:Y:S05]  /*1b390*/  @!P1 NANOSLEEP.SYNCS 0x989680 ;  /* 0x009896800000995d */ /* 0x004fea0003900000 */
[----:B------:R-:W2:Y:S02]  /*1b3a0*/  @!P1 SYNCS.PHASECHK.TRANS64 P1, [R15+URZ+0x13250], R3 ;  /* 0x013250030f0095a7 */ /* 0x000ea4000802007f */
[----:B--2---:R-:W-:Y:S05]  /*1b3b0*/  @!P1 BRA `(.L_x_15508) ;  /* 0xfffffffc00f09947 */ /* 0x004fea000383ffff */
[----:B------:R-:W-:Y:S05]  /*1b3c0*/  BRA `(.L_x_15507) ;  /* 0xffffff0400b07947 */ /* 0x000fea000383ffff */
.L_x_15518:
[----:B-1----:R1:W2:Y:S02]  /*1b3d0*/  SYNCS.PHASECHK.TRANS64.TRYWAIT P1, [R12+URZ+0x13230], R13 ;  /* 0x0132300d0c0075a7 */ /* 0x0022a4000802017f */
[----:B--2---:R-:W-:Y:S05]  /*1b3e0*/  @!P1 NANOSLEEP.SYNCS 0x989680 ;  /* 0x009896800000995d */ /* 0x004fea0003900000 */
[----:B------:R-:W2:Y:S02]  /*1b3f0*/  @!P1 SYNCS.PHASECHK.TRANS64 P1, [R12+URZ+0x13230], R13 ;  /* 0x0132300d0c0095a7 */ /* 0x000ea4000802007f */
[----:B--2---:R-:W-:Y:S05]  /*1b400*/  @!P1 BRA `(.L_x_15518) ;  /* 0xfffffffc00f09947 */ /* 0x004fea000383ffff */
[----:B------:R-:W-:Y:S05]  /*1b410*/  BRA `(.L_x_15517) ;  /* 0xffffff30006c7947 */ /* 0x000fea000383ffff */
.L_x_15523:
[----:B-1----:R1:W2:Y:S02]  /*1b420*/  SYNCS.PHASECHK.TRANS64.TRYWAIT P1, [R15+URZ+0x13250], R3 ;  /* 0x013250030f0075a7 */ /* 0x0022a4000802017f */
[----:B--2---:R-:W-:Y:S05]  /*1b430*/  @!P1 NANOSLEEP.SYNCS 0x989680 ;  /* 0x009896800000995d */ /* 0x004fea0003900000 */
[----:B------:R-:W2:Y:S02]  /*1b440*/  @!P1 SYNCS.PHASECHK.TRANS64 P1, [R15+URZ+0x13250], R3 ;  /* 0x013250030f0095a7 */ /* 0x000ea4000802007f */
[----:B--2---:R-:W-:Y:S05]  /*1b450*/  @!P1 BRA `(.L_x_15523) ;  /* 0xfffffffc00f09947 */ /* 0x004fea000383ffff */
[----:B------:R-:W-:Y:S05]  /*1b460*/  BRA `(.L_x_15522) ;  /* 0xffffff3400dc7947 */ /* 0x000fea000383ffff */
.L_x_15531:
[----:B-1----:R1:W2:Y:S02]  /*1b470*/  SYNCS.PHASECHK.TRANS64.TRYWAIT P1, [R10+URZ+0x13250], R5 ;  /* 0x013250050a0075a7 */ /* 0x0022a4000802017f */
[----:B--2---:R-:W-:Y:S05]  /*1b480*/  @!P1 NANOSLEEP.SYNCS 0x989680 ;  /* 0x009896800000995d */ /* 0x004fea0003900000 */
[----:B------:R-:W2:Y:S02]  /*1b490*/  @!P1 SYNCS.PHASECHK.TRANS64 P1, [R10+URZ+0x13250], R5 ;  /* 0x013250050a0095a7 */ /* 0x000ea4000802007f */
[----:B--2---:R-:W-:Y:S05]  /*1b4a0*/  @!P1 BRA `(.L_x_15531) ;  /* 0xfffffffc00f09947 */ /* 0x004fea000383ffff */
[----:B------:R-:W-:Y:S05]  /*1b4b0*/  BRA `(.L_x_15530) ;  /* 0xffffff5400487947 */ /* 0x000fea000383ffff */
.L_x_15555:
        /* <DEDUP_REMOVED lines=11> */
.L_x_15706:
[----:B------:R-:W-:Y:S05]  /*1b570*/  BSYNC B1 ;  /* 0x0000000000017941 */ /* 0x000fea0003800000 */
.L_x_15705:
[----:B------:R-:W-:Y:S05]  /*1b580*/  BRA `(.L_x_15707) ;  /* 0xffffff9000507947 */ /* 0x000fea000383ffff */
.L_x_15557:
[----:B------:R-:W-:Y:S01]  /*1b590*/  BSSY B1, `(.L_x_15708) ;  /* 0x0000006000017945 */ /* 0x000fe20003800000 */
[----:B------:R-:W-:-:S07]  /*1b5a0*/  IMAD.MOV.U32 R15, RZ, RZ, -0x1 ;  /* 0xffffffffff0f7424 */ /* 0x000fce00078e00ff */
[----:B01----:R-:W-:Y:S05]  /*1b5b0*/  WARPSYNC.COLLECTIVE R15, `(.L_x_15709) ;  /* 0x000000000f0c7348 */ /* 0x003fea0003c00000 */
[----:B------:R-:W-:Y:S02]  /*1b5c0*/  ELECT P6, UR62, PT ;  /* 0x00000000003e782f */ /* 0x000fe400038c0000 */
[----:B------:R-:W-:Y:S01]  /*1b5d0*/  MOV R14, UR62 ;  /* 0x0000003e000e7c02 */ /* 0x000fe20008000f00 */
[----:B01----:R-:W-:Y:S10]  /*1b5e0*/  ENDCOLLECTIVE ;  /* 0x000000000000791b */ /* 0x003ff40003800000 */
.L_x_15709:
[----:B------:R-:W-:Y:S05]  /*1b5f0*/  BSYNC B1 ;  /* 0x0000000000017941 */ /* 0x000fea0003800000 */
.L_x_15708:
[----:B------:R-:W-:Y:S05]  /*1b600*/  BRA `(.L_x_15556) ;  /* 0xffffff9000487947 */ /* 0x000fea000383ffff */
.L_x_15559:
[----:B0-----:R0:W2:Y:S02]  /*1b610*/  SYNCS.PHASECHK.TRANS64.TRYWAIT P0, [R22+URZ+0x13220], R5 ;  /* 0x01322005160075a7 */ /* 0x0010a4000800017f */
[----:B--2---:R-:W-:Y:S05]  /*1b620*/  @!P0 NANOSLEEP.SYNCS 0x989680 ;  /* 0x009896800000895d */ /* 0x004fea0003900000 */
[----:B------:R-:W2:Y:S02]  /*1b630*/  @!P0 SYNCS.PHASECHK.TRANS64 P0, [R22+URZ+0x13220], R5 ;  /* 0x01322005160085a7 */ /* 0x000ea4000800007f */
[----:B--2---:R-:W-:Y:S05]  /*1b640*/  @!P0 BRA `(.L_x_15559) ;  /* 0xfffffffc00f08947 */ /* 0x004fea000383ffff */
[----:B------:R-:W-:Y:S05]  /*1b650*/  BRA `(.L_x_15710) ;  /* 0xffffff9000587947 */ /* 0x000fea000383ffff */
.L_x_15563:
[----:B0-----:R0:W1:Y:S02]  /*1b660*/  SYNCS.PHASECHK.TRANS64.TRYWAIT P0, [R5+URZ+0x132a0], R9 ;  /* 0x0132a009050075a7 */ /* 0x001064000800017f */
[----:B-1----:R-:W-:Y:S05]  /*1b670*/  @!P0 NANOSLEEP.SYNCS 0x989680 ;  /* 0x009896800000895d */ /* 0x002fea0003900000 */
[----:B------:R-:W1:Y:S02]  /*1b680*/  @!P0 SYNCS.PHASECHK.TRANS64 P0, [R5+URZ+0x132a0], R9 ;  /* 0x0132a009050085a7 */ /* 0x000e64000800007f */
[----:B-1----:R-:W-:Y:S05]  /*1b690*/  @!P0 BRA `(.L_x_15563) ;  /* 0xfffffffc00f08947 */ /* 0x002fea000383ffff */
[----:B------:R-:W-:Y:S05]  /*1b6a0*/  BRA `(.L_x_15711) ;  /* 0xffffff9000787947 */ /* 0x000fea000383ffff */
.L_x_15568:
[----:B-1----:R1:W2:Y:S02]  /*1b6b0*/  SYNCS.PHASECHK.TRANS64.TRYWAIT P0, [R5+URZ+0x132c0], R9 ;  /* 0x0132c009050075a7 */ /* 0x0022a4000800017f */
[----:B--2---:R-:W-:Y:S05]  /*1b6c0*/  @!P0 NANOSLEEP.SYNCS 0x989680 ;  /* 0x009896800000895d */ /* 0x004fea0003900000 */
[----:B------:R-:W2:Y:S02]  /*1b6d0*/  @!P0 SYNCS.PHASECHK.TRANS64 P0, [R5+URZ+0x132c0], R9 ;  /* 0x0132c009050085a7 */ /* 0x000ea4000800007f */
[----:B--2---:R-:W-:Y:S05]  /*1b6e0*/  @!P0 BRA `(.L_x_15568) ;  /* 0xfffffffc00f08947 */ /* 0x004fea000383ffff */
[----:B------:R-:W-:Y:S05]  /*1b6f0*/  BRA `(.L_x_15712) ;  /* 0xffffff9000f87947 */ /* 0x000fea000383ffff */
.L_x_15575:
[----:B0-----:R0:W2:Y:S02]  /*1b700*/  SYNCS.PHASECHK.TRANS64.TRYWAIT P1, [R5+URZ+0x132a0], R6 ;  /* 0x0132a006050075a7 */ /* 0x0010a4000802017f */
[----:B--2---:R-:W-:Y:S05]  /*1b710*/  @!P1 NANOSLEEP.SYNCS 0x989680 ;  /* 0x009896800000995d */ /* 0x004fea0003900000 */
[----:B------:R-:W2:Y:S02]  /*1b720*/  @!P1 SYNCS.PHASECHK.TRANS64 P1, [R5+URZ+0x132a0], R6 ;  /* 0x0132a006050095a7 */ /* 0x000ea4000802007f */
[----:B--2---:R-:W-:Y:S05]  /*1b730*/  @!P1 BRA `(.L_x_15575) ;  /* 0xfffffffc00f09947 */ /* 0x004fea000383ffff */
[----:B------:R-:W-:Y:S05]  /*1b740*/  BRA `(.L_x_15713) ;  /* 0xffffff9400cc7947 */ /* 0x000fea000383ffff */
.L_x_15580:
[----:B-1----:R1:W2:Y:S02]  /*1b750*/  SYNCS.PHASECHK.TRANS64.TRYWAIT P1, [R5+URZ+0x132c0], R6 ;  /* 0x0132c006050075a7 */ /* 0x0022a4000802017f */
[----:B--2---:R-:W-:Y:S05]  /*1b760*/  @!P1 NANOSLEEP.SYNCS 0x989680 ;  /* 0x009896800000995d */ /* 0x004fea0003900000 */
[----:B------:R-:W2:Y:S02]  /*1b770*/  @!P1 SYNCS.PHASECHK.TRANS64 P1, [R5+URZ+0x132c0], R6 ;  /* 0x0132c006050095a7 */ /* 0x000ea4000802007f */
[----:B--2---:R-:W-:Y:S05]  /*1b780*/  @!P1 BRA `(.L_x_15580) ;  /* 0xfffffffc00f09947 */ /* 0x004fea000383ffff */
[----:B------:R-:W-:Y:S05]  /*1b790*/  BRA `(.L_x_15714) ;  /* 0xffffff9800487947 */ /* 0x000fea000383ffff */
.L_x_15595:
        /* <DEDUP_REMOVED lines=8> */
[----:B-----5:R-:W-:Y:S05]  /*1b820*/  WARPSYNC.COLLECTIVE R15, `(.L_x_15716) ;  /* 0x000000000f087348 */ /* 0x020fea0003c00000 */
[----:B------:R0:W1:Y:S02]  /*1b830*/  SHFL.IDX P6, R14, R13, R12, R11 ;  /* 0x0000000c0d0e7389 */ /* 0x00006400000c000b */
[----:B01---5:R-:W-:Y:S01]  /*1b840*/  ENDCOLLECTIVE ;  /* 0x000000000000791b */ /* 0x023fe20003800000 */
.L_x_15716:
[----:B------:R-:W-:Y:S05]  /*1b850*/  BSYNC B0 ;  /* 0x0000000000007941 */ /* 0x000fea0003800000 */
.L_x_15715:
[----:B------:R-:W-:Y:S05]  /*1b860*/  BRA `(.L_x_15717) ;  /* 0xffffffa800107947 */ /* 0x000fea000383ffff */
.L_x_15598:
[----:B0-----:R-:W2:Y:S02]  /*1b870*/  LDL R0, [R1+0x54] ;  /* 0x0000540001007983 */ /* 0x001ea40000100800 */
[----:B--2---:R0:W1:Y:S02]  /*1b880*/  SYNCS.PHASECHK.TRANS64.TRYWAIT P0, [R4+URZ+0x13280], R0 ;  /* 0x01328000040075a7 */ /* 0x004064000800017f */
[----:B-1----:R-:W-:Y:S05]  /*1b890*/  @!P0 NANOSLEEP.SYNCS 0x989680 ;  /* 0x009896800000895d */ /* 0x002fea0003900000 */
[----:B------:R-:W1:Y:S02]  /*1b8a0*/  @!P0 SYNCS.PHASECHK.TRANS64 P0, [R4+URZ+0x13280], R0 ;  /* 0x01328000040085a7 */ /* 0x000e64000800007f */
[----:B-1----:R-:W-:Y:S05]  /*1b8b0*/  @!P0 BRA `(.L_x_15598) ;  /* 0xfffffffc00ec8947 */ /* 0x002fea000383ffff */
[----:B------:R-:W-:Y:S05]  /*1b8c0*/  BRA `(.L_x_15718) ;  /* 0xffffffa800347947 */ /* 0x000fea000383ffff */
.L_x_15599:
[----:B------:R-:W-:Y:S01]  /*1b8d0*/  BSSY B0, `(.L_x_15719) ;  /* 0x0000008000007945 */ /* 0x000fe20003800000 */
[----:B------:R-:W-:Y:S02]  /*1b8e0*/  IMAD.MOV.U32 R13, RZ, RZ, R2 ;  /* 0x000000ffff0d7224 */ /* 0x000fe400078e0002 */
[----:B------:R-:W-:Y:S02]  /*1b8f0*/  IMAD.MOV.U32 R12, RZ, RZ, RZ ;  /* 0x000000ffff0c7224 */ /* 0x000fe400078e00ff */
[----:B------:R-:W-:Y:S02]  /*1b900*/  IMAD.MOV.U32 R11, RZ, RZ, 0x1c1f ;  /* 0x00001c1fff0b7424 */ /* 0x000fe400078e00ff */
[----:B-1----:R-:W-:-:S07]  /*1b910*/  IMAD.MOV.U32 R15, RZ, RZ, -0x1 ;  /* 0xffffffffff0f7424 */ /* 0x002fce00078e00ff */
[----:B------:R-:W-:Y:S05]  /*1b920*/  WARPSYNC.COLLECTIVE R15, `(.L_x_15720) ;  /* 0x000000000f087348 */ /* 0x000fea0003c00000 */
[----:B------:R0:W1:Y:S02]  /*1b930*/  SHFL.IDX P6, R14, R13, R12, R11 ;  /* 0x0000000c0d0e7389 */ /* 0x00006400000c000b */
[----:B01----:R-:W-:Y:S01]  /*1b940*/  ENDCOLLECTIVE ;  /* 0x000000000000791b */ /* 0x003fe20003800000 */
.L_x_15720:
[----:B------:R-:W-:Y:S05]  /*1b950*/  BSYNC B0 ;  /* 0x0000000000007941 */ /* 0x000fea0003800000 */
.L_x_15719:
        /* <DEDUP_REMOVED lines=8> */
.L_x_15721:
[----:B------:R-:W-:Y:S02]  /*1b9e0*/  IMAD.MOV.U32 R13, RZ, RZ, R2 ;  /* 0x000000ffff0d7224 */ /* 0x000fe400078e0002 */
[----:B------:R-:W-:Y:S02]  /*1b9f0*/  IMAD.MOV.U32 R12, RZ, RZ, 0x1 ;  /* 0x00000001ff0c7424 */ /* 0x000fe400078e00ff */
[----:B------:R-:W-:-:S07]  /*1ba00*/  IMAD.MOV.U32 R3, RZ, RZ, R14 ;  /* 0x000000ffff037224 */ /* 0x000fce00078e000e */
[----:B------:R-:W-:Y:S05]  /*1ba10*/  WARPSYNC.COLLECTIVE R15, `(.L_x_15722) ;  /* 0x000000000f087348 */ /* 0x000fea0003c00000 */
[----:B------:R0:W1:Y:S02]  /*1ba20*/  SHFL.IDX P6, R14, R13, R12, R11 ;  /* 0x0000000c0d0e7389 */ /* 0x00006400000c000b */
[----:B01----:R-:W-:Y:S01]  /*1ba30*/  ENDCOLLECTIVE ;  /* 0x000000000000791b */ /* 0x003fe20003800000 */
.L_x_15722:
        /* <DEDUP_REMOVED lines=13> */
.L_x_15723:
[----:B------:R-:W-:Y:S01]  /*1bb10*/  IMAD.MOV.U32 R13, RZ, RZ, R2 ;  /* 0x000000ffff0d7224 */ /* 0x000fe200078e0002 */
[----:B------:R-:W-:Y:S01]  /*1bb20*/  MOV R12, 0x2 ;  /* 0x00000002000c7802 */ /* 0x000fe20000000f00 */
[----:B------:R-:W-:-:S07]  /*1bb30*/  IMAD.MOV.U32 R10, RZ, RZ, R14 ;  /* 0x000000ffff0a7224 */ /* 0x000fce00078e000e */
[----:B------:R-:W-:Y:S05]  /*1bb40*/  WARPSYNC.COLLECTIVE R15, `(.L_x_15724) ;  /* 0x000000000f087348 */ /* 0x000fea0003c00000 */
[----:B------:R0:W1:Y:S02]  /*1bb50*/  SHFL.IDX P6, R14, R13, R12, R11 ;  /* 0x0000000c0d0e7389 */ /* 0x00006400000c000b */
[----:B01----:R-:W-:Y:S01]  /*1bb60*/  ENDCOLLECTIVE ;  /* 0x000000000000791b */ /* 0x003fe20003800000 */
.L_x_15724:
        /* <DEDUP_REMOVED lines=12> */
.L_x_15725:
[----:B------:R-:W-:Y:S02]  /*1bc30*/  IMAD.MOV.U32 R13, RZ, RZ, R2 ;  /* 0x000000ffff0d7224 */ /* 0x000fe400078e0002 */
[----:B------:R-:W-:Y:S02]  /*1bc40*/  IMAD.MOV.U32 R12, RZ, RZ, 0x3 ;  /* 0x00000003ff0c7424 */ /* 0x000fe400078e00ff */
[----:B------:R-:W-:-:S07]  /*1bc50*/  IMAD.MOV.U32 R10, RZ, RZ, R14 ;  /* 0x000000ffff0a7224 */ /* 0x000fce00078e000e */
[----:B------:R-:W-:Y:S05]  /*1bc60*/  WARPSYNC.COLLECTIVE R15, `(.L_x_15726) ;  /* 0x000000000f087348 */ /* 0x000fea0003c00000 */
[----:B------:R0:W1:Y:S02]  /*1bc70*/  SHFL.IDX P6, R14, R13, R12, R11 ;  /* 0x0000000c0d0e7389 */ /* 0x00006400000c000b */
[----:B01----:R-:W-:Y:S01]  /*1bc80*/  ENDCOLLECTIVE ;  /* 0x000000000000791b */ /* 0x003fe20003800000 */
.L_x_15726:
        /* <DEDUP_REMOVED lines=12> */
.L_x_15727:
[----:B------:R0:W5:Y:S01]  /*1bd50*/  LDL.LU R13, [R1] ;  /* 0x00000000010d7983 */ /* 0x0001620000300800 */
[----:B------:R-:W-:Y:S02]  /*1bd60*/  IMAD.MOV.U32 R12, RZ, RZ, RZ ;  /* 0x000000ffff0c7224 */ /* 0x000fe400078e00ff */
[----:B------:R-:W-:-:S05]  /*1bd70*/  IMAD.MOV.U32 R0, RZ, RZ, R14 ;  /* 0x000000ffff007224 */ /* 0x000fca00078e000e */
[----:B------:R-:W-:Y:S02]  /*1bd80*/  IADD3 R20, P1, R21, R0, RZ ;  /* 0x0000000015147210 */ /* 0x000fe40007f3e0ff */
[----:B------:R-:W-:-:S03]  /*1bd90*/  ISETP.GE.AND P3, PT, R5, 0x81, PT ;  /* 0x000000810500780c */ /* 0x000fc60003f66270 */
[----:B------:R-:W-:Y:S01]  /*1bda0*/  IMAD.X R21, RZ, RZ, R2, P1 ;  /* 0x000000ffff157224 */ /* 0x000fe200008e0602 */
[----:B------:R-:W-:Y:S02]  /*1bdb0*/  ISETP.LT.OR P1, PT, R5, 0x61, P0 ;  /* 0x000000610500780c */ /* 0x000fe40000721670 */
[----:B0-----:R-:W-:-:S11]  /*1bdc0*/  LOP3.LUT R23, R23, 0xfffffff7, RZ, 0xc0, !PT ;  /* 0xfffffff717177812 */ /* 0x001fd600078ec0ff */
[----:B-----5:R-:W-:Y:S05]  /*1bdd0*/  WARPSYNC.COLLECTIVE R15, `(.L_x_15728) ;  /* 0x000000000f087348 */ /* 0x020fea0003c00000 */
[----:B-----5:R0:W1:Y:S02]  /*1bde0*/  SHFL.IDX P6, R14, R13, R12, R11 ;  /* 0x0000000c0d0e7389 */ /* 0x02006400000c000b */
[----:B01----:R-:W-:Y:S01]  /*1bdf0*/  ENDCOLLECTIVE ;  /* 0x000000000000791b */ /* 0x003fe20003800000 */
.L_x_15728:
[C---:B------:R-:W-:Y:S02]  /*1be00*/  ISETP.GE.AND P4, PT, R5.reuse, 0x21, PT ;  /* 0x000000210500780c */ /* 0x040fe40003f86270 */
[C---:B------:R-:W-:Y:S01]  /*1be10*/  ISETP.GE.AND P2, PT, R5.reuse, 0x61, PT ;  /* 0x000000610500780c */ /* 0x040fe20003f46270 */
[----:B------:R-:W-:Y:S01]  /*1be20*/  @!PT LDS RZ, [RZ] ;  /* 0x00000000fffff984 */ /* 0x000fe20000000800 */
[----:B------:R-:W-:Y:S01]  /*1be30*/  @!PT LDS RZ, [RZ] ;  /* 0x00000000fffff984 */ /* 0x000fe20000000800 */
[----:B------:R-:W-:Y:S01]  /*1be40*/  @!PT LDS RZ, [RZ] ;  /* 0x00000000fffff984 */ /* 0x000fe20000000800 */
[----:B------:R0:W-:Y:S04]  /*1be50*/  LDGSTS.E.BYPASS.LTC128B.128 [R3+0x7800], desc[UR40][R20.64], !P1 ;  /* 0x0780000014037fae */ /* 0x0001e8000c901d68 */
[----:B------:R0:W5:Y:S01]  /*1be60*/  LDL.LU R13, [R1+0x8] ;  /* 0x00000800010d7983 */ /* 0x0001620000300800 */
[----:B------:R-:W-:Y:S01]  /*1be70*/  IMAD.MOV.U32 R0, RZ, RZ, R14 ;  /* 0x000000ffff007224 */ /* 0x000fe200078e000e */
[----:B------:R-:W-:Y:S02]  /*1be80*/  ISETP.GE.AND P1, PT, R5, 0x41, PT ;  /* 0x000000410500780c */ /* 0x000fe40003f26270 */
[----:B------:R-:W-:-:S11]  /*1be90*/  @P3 LOP3.LUT R23, R23, 0x8, RZ, 0xfc, !PT ;  /* 0x0000000817173812 */ /* 0x000fd600078efcff */
[----:B0----5:R-:W-:Y:S05]  /*1bea0*/  WARPSYNC.COLLECTIVE R15, `(.L_x_15729) ;  /* 0x000000000f087348 */ /* 0x021fea0003c00000 */
[----:B-----5:R1:W2:Y:S02]  /*1beb0*/  SHFL.IDX P6, R14, R13, R12, R11 ;  /* 0x0000000c0d0e7389 */ /* 0x0202a400000c000b */
[----:B012---:R-:W-:Y:S01]  /*1bec0*/  ENDCOLLECTIVE ;  /* 0x000000000000791b */ /* 0x007fe20003800000 */
.L_x_15729:
[----:B------:R-:W-:Y:S01]  /*1bed0*/  IMAD.MOV.U32 R10, RZ, RZ, R14 ;  /* 0x000000ffff0a7224 */ /* 0x000fe200078e000e */
[----:B------:R-:W-:Y:S06]  /*1bee0*/  BRA `(.L_x_15730) ;  /* 0xffffffa800207947 */ /* 0x000fec000383ffff */
.L_x_15604:
[----:B---3--:R-:W3:Y:S02]  /*1bef0*/  LDL R0, [R1+0x54] ;  /* 0x0000540001007983 */ /* 0x008ee40000100800 */
[----:B---3--:R3:W4:Y:S02]  /*1bf00*/  SYNCS.PHASECHK.TRANS64.TRYWAIT P0, [R4+URZ+0x13240], R0 ;  /* 0x01324000040075a7 */ /* 0x008724000800017f */
[----:B----4-:R-:W-:Y:S05]  /*1bf10*/  @!P0 NANOSLEEP.SYNCS 0x989680 ;  /* 0x009896800000895d */ /* 0x010fea0003900000 */
[----:B------:R-:W4:Y:S02]  /*1bf20*/  @!P0 SYNCS.PHASECHK.TRANS64 P0, [R4+URZ+0x13240], R0 ;  /* 0x01324000040085a7 */ /* 0x000f24000800007f */
[----:B----4-:R-:W-:Y:S05]  /*1bf30*/  @!P0 BRA `(.L_x_15604) ;  /* 0xfffffffc00ec8947 */ /* 0x010fea000383ffff */
[----:B------:R-:W-:Y:S05]  /*1bf40*/  BRA `(.L_x_15731) ;  /* 0xffffffa800807947 */ /* 0x000fea000383ffff */
.L_x_15605:
        /* <DEDUP_REMOVED lines=8> */
.L_x_15733:
[----:B------:R-:W-:Y:S05]  /*1bfd0*/  BSYNC B0 ;  /* 0x0000000000007941 */ /* 0x000fea0003800000 */
.L_x_15732:
[----:B------:R-:W-:Y:S01]  /*1bfe0*/  IMAD.MOV.U32 R13, RZ, RZ, R0 ;  /* 0x000000ffff0d7224 */ /* 0x000fe200078e0000 */
[----:B------:R-:W-:Y:S01]  /*1bff0*/  MOV R15, 0xffffffff ;  /* 0xffffffff000f7802 */ /* 0x000fe20000000f00 */
[----:B------:R-:W-:Y:S01]  /*1c000*/  IMAD.MOV.U32 R12, RZ, RZ, RZ ;  /* 0x000000ffff0c7224 */ /* 0x000fe200078e00ff */
[----:B------:R-:W0:Y:S01]  /*1c010*/  S2R R20, SR_TID.X ;  /* 0x0000000000147919 */ /* 0x000e220000002100 */
[----:B------:R-:W-:Y:S01]  /*1c020*/  IMAD.MOV.U32 R11, RZ, RZ, 0x1c1f ;  /* 0x00001c1fff0b7424 */ /* 0x000fe200078e00ff */
[----:B------:R-:W1:Y:S01]  /*1c030*/  LDC R21, c[0x0][0x2f4] ;  /* 0x0000bd00ff157b82 */ /* 0x000e620000000800 */
[----:B------:R-:W-:-:S07]  /*1c040*/  IMAD.MOV.U32 R5, RZ, RZ, R14 ;  /* 0x000000ffff057224 */ /* 0x000fce00078e000e */
[----:B01----:R-:W-:Y:S05]  /*1c050*/  WARPSYNC.COLLECTIVE R15, `(.L_x_15734) ;  /* 0x000000000f087348 */ /* 0x003fea0003c00000 */
[----:B------:R2:W3:Y:S02]  /*1c060*/  SHFL.IDX P6, R14, R13, R12, R11 ;  /* 0x0000000c0d0e7389 */ /* 0x0004e400000c000b */
[----:B0123--:R-:W-:Y:S01]  /*1c070*/  ENDCOLLECTIVE ;  /* 0x000000000000791b */ /* 0x00ffe20003800000 */
.L_x_15734:
[----:B------:R-:W-:Y:S02]  /*1c080*/  IMAD.MOV.U32 R13, RZ, RZ, R2 ;  /* 0x000000ffff0d7224 */ /* 0x000fe400078e0002 */
[----:B------:R-:W-:Y:S02]  /*1c090*/  IMAD.MOV.U32 R12, RZ, RZ, 0x1 ;  /* 0x00000001ff0c7424 */ /* 0x000fe400078e00ff */
[----:B------:R-:W-:-:S07]  /*1c0a0*/  IMAD.MOV.U32 R6, RZ, RZ, R14 ;  /* 0x000000ffff067224 */ /* 0x000fce00078e000e */
[----:B------:R-:W-:Y:S05]  /*1c0b0*/  WARPSYNC.COLLECTIVE R15, `(.L_x_15735) ;  /* 0x000000000f087348 */ /* 0x000fea0003c00000 */
[----:B------:R0:W1:Y:S02]  /*1c0c0*/  SHFL.IDX P6, R14, R13, R12, R11 ;  /* 0x0000000c0d0e7389 */ /* 0x00006400000c000b */
[----:B01----:R-:W-:Y:S01]  /*1c0d0*/  ENDCOLLECTIVE ;  /* 0x000000000000791b */ /* 0x003fe20003800000 */
.L_x_15735:
        /* <DEDUP_REMOVED lines=15> */
.L_x_15736:
[----:B------:R-:W-:Y:S02]  /*1c1d0*/  IMAD.MOV.U32 R13, RZ, RZ, R2 ;  /* 0x000000ffff0d7224 */ /* 0x000fe400078e0002 */
[----:B------:R-:W-:Y:S02]  /*1c1e0*/  IMAD.MOV.U32 R12, RZ, RZ, 0x2 ;  /* 0x00000002ff0c7424 */ /* 0x000fe400078e00ff */
[----:B------:R-:W-:-:S07]  /*1c1f0*/  IMAD.MOV.U32 R6, RZ, RZ, R14 ;  /* 0x000000ffff067224 */ /* 0x000fce00078e000e */
[----:B------:R-:W-:Y:S05]  /*1c200*/  WARPSYNC.COLLECTIVE R15, `(.L_x_15737) ;  /* 0x000000000f087348 */ /* 0x000fea0003c00000 */
[----:B------:R0:W1:Y:S02]  /*1c210*/  SHFL.IDX P6, R14, R13, R12, R11 ;  /* 0x0000000c0d0e7389 */ /* 0x00006400000c000b */
[----:B01----:R-:W-:Y:S01]  /*1c220*/  ENDCOLLECTIVE ;  /* 0x000000000000791b */ /* 0x003fe20003800000 */
.L_x_15737:
        /* <DEDUP_REMOVED lines=12> */
.L_x_15738:
[----:B------:R-:W-:Y:S02]  /*1c2f0*/  IMAD.MOV.U32 R13, RZ, RZ, R2 ;  /* 0x000000ffff0d7224 */ /* 0x000fe400078e0002 */
[----:B------:R-:W-:Y:S02]  /*1c300*/  IMAD.MOV.U32 R12, RZ, RZ, 0x3 ;  /* 0x00000003ff0c7424 */ /* 0x000fe400078e00ff */
[----:B------:R-:W-:-:S07]  /*1c310*/  IMAD.MOV.U32 R6, RZ, RZ, R14 ;  /* 0x000000ffff067224 */ /* 0x000fce00078e000e */
[----:B------:R-:W-:Y:S05]  /*1c320*/  WARPSYNC.COLLECTIVE R15, `(.L_x_15739) ;  /* 0x000000000f087348 */ /* 0x000fea0003c00000 */
[----:B------:R0:W1:Y:S02]  /*1c330*/  SHFL.IDX P6, R14, R13, R12, R11 ;  /* 0x0000000c0d0e7389 */ /* 0x00006400000c000b */
[----:B01----:R-:W-:Y:S01]  /*1c340*/  ENDCOLLECTIVE ;  /* 0x000000000000791b */ /* 0x003fe20003800000 */
.L_x_15739:
        /* <DEDUP_REMOVED lines=12> */
.L_x_15740:
[----:B------:R-:W-:Y:S02]  /*1c410*/  IMAD.MOV.U32 R13, RZ, RZ, R8 ;  /* 0x000000ffff0d7224 */ /* 0x000fe400078e0008 */
[----:B------:R-:W-:Y:S01]  /*1c420*/  IMAD.MOV.U32 R12, RZ, RZ, RZ ;  /* 0x000000ffff0c7224 */ /* 0x000fe200078e00ff */
[----:B------:R-:W-:-:S07]  /*1c430*/  MOV R0, R14 ;  /* 0x0000000e00007202 */ /* 0x000fce0000000f00 */
[----:B------:R-:W-:Y:S05]  /*1c440*/  WARPSYNC.COLLECTIVE R15, `(.L_x_15741) ;  /* 0x000000000f087348 */ /* 0x000fea0003c00000 */
[----:B------:R0:W1:Y:S02]  /*1c450*/  SHFL.IDX P6, R14, R13, R12, R11 ;  /* 0x0000000c0d0e7389 */ /* 0x00006400000c000b */
[----:B01----:R-:W-:Y:S01]  /*1c460*/  ENDCOLLECTIVE ;  /* 0x000000000000791b */ /* 0x003fe20003800000 */
.L_x_15741:
[----:B------:R-:W-:-:S05]  /*1c470*/  @P2 IADD3 R0, P0, R20, R0, RZ ;  /* 0x0000000014002210 */ /* 0x000fca0007f1e0ff */
[----:B------:R-:W-:Y:S02]  /*1c480*/  @P2 IMAD.MOV.U32 R6, RZ, RZ, R0 ;  /* 0x000000ffff062224 */ /* 0x000fe400078e0000 */
        /* <DEDUP_REMOVED lines=11> */
.L_x_15742:
[----:B------:R-:W-:Y:S01]  /*1c540*/  IMAD.MOV.U32 R6, RZ, RZ, R14 ;  /* 0x000000ffff067224 */ /* 0x000fe200078e000e */
[----:B------:R-:W-:Y:S06]  /*1c550*/  BRA `(.L_x_15743) ;  /* 0xffffffa8000c7947 */ /* 0x000fec000383ffff */
.L_x_15612:
        /* <DEDUP_REMOVED lines=9> */
.L_x_15744:
[C---:B------:R-:W-:Y:S01]  /*1c5f0*/  VIADD R9, R17.reuse, 0x20 ;  /* 0x0000002011097836 */ /* 0x040fe20000000000 */
[----:B------:R-:W-:Y:S01]  /*1c600*/  ISETP.GE.AND P2, PT, R17, R2, PT ;  /* 0x000000021100720c */ /* 0x000fe20003f46270 */
[----:B------:R-:W-:Y:S02]  /*1c610*/  IMAD.MOV.U32 R13, RZ, RZ, R4 ;  /* 0x000000ffff0d7224 */ /* 0x000fe400078e0004 */
[----:B------:R-:W-:-:S10]  /*1c620*/  IMAD.MOV.U32 R6, RZ, RZ, R14 ;  /* 0x000000ffff067224 */ /* 0x000fd400078e000e */
[----:B------:R-:W-:Y:S05]  /*1c630*/  WARPSYNC.COLLECTIVE R15, `(.L_x_15745) ;  /* 0x000000000f087348 */ /* 0x000fea0003c00000 */
[----:B------:R0:W1:Y:S02]  /*1c640*/  SHFL.IDX P6, R14, R13, R12, R11 ;  /* 0x0000000c0d0e7389 */ /* 0x00006400000c000b */
[----:B01----:R-:W-:Y:S01]  /*1c650*/  ENDCOLLECTIVE ;  /* 0x000000000000791b */ /* 0x003fe20003800000 */
.L_x_15745:
[----:B------:R-:W-:Y:S02]  /*1c660*/  IMAD.MOV.U32 R13, RZ, RZ, R0 ;  /* 0x000000ffff0d7224 */ /* 0x000fe400078e0000 */
[----:B------:R-:W-:Y:S02]  /*1c670*/  IMAD.MOV.U32 R12, RZ, RZ, 0x1 ;  /* 0x00000001ff0c7424 */ /* 0x000fe400078e00ff */
[----:B------:R-:W-:-:S07]  /*1c680*/  IMAD.MOV.U32 R7, RZ, RZ, R14 ;  /* 0x000000ffff077224 */ /* 0x000fce00078e000e */
[----:B------:R-:W-:Y:S05]  /*1c690*/  WARPSYNC.COLLECTIVE R15, `(.L_x_15746) ;  /* 0x000000000f087348 */ /* 0x000fea0003c00000 */
[----:B------:R0:W1:Y:S02]  /*1c6a0*/  SHFL.IDX P6, R14, R13, R12, R11 ;  /* 0x0000000c0d0e7389 */ /* 0x00006400000c000b */
[----:B01----:R-:W-:Y:S01]  /*1c6b0*/  ENDCOLLECTIVE ;  /* 0x000000000000791b */ /* 0x003fe20003800000 */
.L_x_15746:
        /* <DEDUP_REMOVED lines=15> */
.L_x_15747:
[----:B------:R-:W-:Y:S02]  /*1c7b0*/  IMAD.MOV.U32 R13, RZ, RZ, R0 ;  /* 0x000000ffff0d7224 */ /* 0x000fe400078e0000 */
[----:B------:R-:W-:Y:S01]  /*1c7c0*/  IMAD.MOV.U32 R12, RZ, RZ, 0x2 ;  /* 0x00000002ff0c7424 */ /* 0x000fe200078e00ff */
[----:B------:R-:W-:-:S07]  /*1c7d0*/  MOV R7, R14 ;  /* 0x0000000e00077202 */ /* 0x000fce0000000f00 */
[----:B------:R-:W-:Y:S05]  /*1c7e0*/  WARPSYNC.COLLECTIVE R15, `(.L_x_15748) ;  /* 0x000000000f087348 */ /* 0x000fea0003c00000 */
[----:B------:R0:W1:Y:S02]  /*1c7f0*/  SHFL.IDX P6, R14, R13, R12, R11 ;  /* 0x0000000c0d0e7389 */ /* 0x00006400000c000b */
[----:B01----:R-:W-:Y:S01]  /*1c800*/  ENDCOLLECTIVE ;  /* 0x000000000000791b */ /* 0x003fe20003800000 */
.L_x_15748:
        /* <DEDUP_REMOVED lines=16> */
.L_x_15749:
[----:B------:R-:W-:Y:S02]  /*1c910*/  IMAD.MOV.U32 R13, RZ, RZ, R0 ;  /* 0x000000ffff0d7224 */ /* 0x000fe400078e0000 */
[----:B------:R-:W-:Y:S02]  /*1c920*/  IMAD.MOV.U32 R12, RZ, RZ, 0x3 ;  /* 0x00000003ff0c7424 */ /* 0x000fe400078e00ff */
[----:B------:R-:W-:Y:S02]  /*1c930*/  VIADD R0, R17, 0x60 ;  /* 0x0000006011007836 */ /* 0x000fe40000000000 */
[----:B------:R-:W-:-:S07]  /*1c940*/  IMAD.MOV.U32 R7, RZ, RZ, R14 ;  /* 0x000000ffff077224 */ /* 0x000fce00078e000e */
[----:B------:R-:W-:Y:S05]  /*1c950*/  WARPSYNC.COLLECTIVE R15, `(.L_x_15750) ;  /* 0x000000000f087348 */ /* 0x000fea0003c00000 */
[----:B------:R0:W1:Y:S02]  /*1c960*/  SHFL.IDX P6, R14, R13, R12, R11 ;  /* 0x0000000c0d0e7389 */ /* 0x00006400000c000b */
[----:B01----:R-:W-:Y:S01]  /*1c970*/  ENDCOLLECTIVE ;  /* 0x000000000000791b */ /* 0x003fe20003800000 */
.L_x_15750:
        /* <DEDUP_REMOVED lines=15> */
.L_x_15751:
[----:B------:R-:W-:Y:S02]  /*1ca70*/  IMAD.MOV.U32 R13, RZ, RZ, R3 ;  /* 0x000000ffff0d7224 */ /* 0x000fe400078e0003 */
[----:B------:R-:W-:Y:S02]  /*1ca80*/  IMAD.MOV.U32 R12, RZ, RZ, RZ ;  /* 0x000000ffff0c7224 */ /* 0x000fe400078e00ff */
[----:B------:R-:W-:-:S07]  /*1ca90*/  IMAD.MOV.U32 R7, RZ, RZ, R14 ;  /* 0x000000ffff077224 */ /* 0x000fce00078e000e */
[----:B------:R-:W-:Y:S05]  /*1caa0*/  WARPSYNC.COLLECTIVE R15, `(.L_x_15752) ;  /* 0x000000000f087348 */ /* 0x000fea0003c00000 */
[----:B------:R0:W1:Y:S02]  /*1cab0*/  SHFL.IDX P6, R14, R13, R12, R11 ;  /* 0x0000000c0d0e7389 */ /* 0x00006400000c000b */
[----:B01----:R-:W-:Y:S01]  /*1cac0*/  ENDCOLLECTIVE ;  /* 0x000000000000791b */ /* 0x003fe20003800000 */
.L_x_15752:
        /* <DEDUP_REMOVED lines=10> */
.L_x_15753:
        /* <DEDUP_REMOVED lines=12> */
.L_x_15754:
[----:B------:R-:W-:-:S04]  /*1cc30*/  @!P1 IADD3 R4, P3, R20, R4, RZ ;  /* 0x0000000414049210 */ /* 0x000fc80007f7e0ff */
[----:B------:R-:W-:Y:S01]  /*1cc40*/  @!P1 IADD3.X R0, RZ, R0, RZ, P3, !PT ;  /* 0x00000000ff009210 */ /* 0x000fe20001ffe4ff */
        /* <DEDUP_REMOVED lines=11> */
.L_x_15755:
[----:B------:R-:W-:Y:S01]  /*1cd00*/  IMAD.MOV.U32 R5, RZ, RZ, R14 ;  /* 0x000000ffff057224 */ /* 0x000fe200078e000e */
[----:B------:R-:W-:Y:S06]  /*1cd10*/  BRA `(.L_x_15756) ;  /* 0xffffffac00247947 */ /* 0x000fec000383ffff */
.L_x_15615:
[----:B-1----:R1:W2:Y:S02]  /*1cd20*/  SYNCS.PHASECHK.TRANS64.TRYWAIT P0, [R22+URZ+0x13220], R0 ;  /* 0x01322000160075a7 */ /* 0x0022a4000800017f */
[----:B--2---:R-:W-:Y:S05]  /*1cd30*/  @!P0 NANOSLEEP.SYNCS 0x989680 ;  /* 0x009896800000895d */ /* 0x004fea0003900000 */
[----:B------:R-:W2:Y:S02]  /*1cd40*/  @!P0 SYNCS.PHASECHK.TRANS64 P0, [R22+URZ+0x13220], R0 ;  /* 0x01322000160085a7 */ /* 0x000ea4000800007f */
[----:B--2---:R-:W-:Y:S05]  /*1cd50*/  @!P0 BRA `(.L_x_15615) ;  /* 0xfffffffc00f08947 */ /* 0x004fea000383ffff */
[----:B------:R-:W-:Y:S05]  /*1cd60*/  BRA `(.L_x_15757) ;  /* 0xffffffac00807947 */ /* 0x000fea000383ffff */
.L_x_15619:
[----:B0-----:R-:W2:Y:S02]  /*1cd70*/  LDL R2, [R1+0x8] ;  /* 0x0000080001027983 */ /* 0x001ea40000100800 */
[----:B--2---:R0:W1:Y:S02]  /*1cd80*/  SYNCS.PHASECHK.TRANS64.TRYWAIT P0, [R6+URZ+0x13280], R2 ;  /* 0x01328002060075a7 */ /* 0x004064000800017f */
[----:B-1----:R-:W-:Y:S05]  /*1cd90*/  @!P0 NANOSLEEP.SYNCS 0x989680 ;  /* 0x009896800000895d */ /* 0x002fea0003900000 */
[----:B------:R-:W1:Y:S02]  /*1cda0*/  @!P0 SYNCS.PHASECHK.TRANS64 P0, [R6+URZ+0x13280], R2 ;  /* 0x01328002060085a7 */ /* 0x000e64000800007f */
[----:B-1----:R-:W-:Y:S05]  /*1cdb0*/  @!P0 BRA `(.L_x_15619) ;  /* 0xfffffffc00ec8947 */ /* 0x002fea000383ffff */
[----:B------:R-:W-:Y:S05]  /*1cdc0*/  BRA `(.L_x_15758) ;  /* 0xffffffb000c87947 */ /* 0x000fea000383ffff */
.L_x_15620:
        /* <DEDUP_REMOVED lines=8> */
.L_x_15760:
[----:B------:R-:W-:Y:S05]  /*1ce50*/  BSYNC B0 ;  /* 0x0000000000007941 */ /* 0x000fea0003800000 */
.L_x_15759:
        /* <DEDUP_REMOVED lines=10> */
.L_x_15761:
        /* <DEDUP_REMOVED lines=11> */
.L_x_15762:
        /* <DEDUP_REMOVED lines=10> */
.L_x_15763:
        /* <DEDUP_REMOVED lines=11> */
.L_x_15764:
        /* <DEDUP_REMOVED lines=10> */
.L_x_15765:
        /* <DEDUP_REMOVED lines=11> */
.L_x_15766:
        /* <DEDUP_REMOVED lines=10> */
.L_x_15767:
[----:B------:R-:W-:Y:S02]  /*1d2f0*/  IMAD.MOV.U32 R13, RZ, RZ, R17 ;  /* 0x000000ffff0d7224 */ /* 0x000fe400078e0011 */
[----:B------:R-:W-:Y:S02]  /*1d300*/  IMAD.MOV.U32 R12, RZ, RZ, RZ ;  /* 0x000000ffff0c7224 */ /* 0x000fe400078e00ff */
[----:B------:R-:W-:Y:S02]  /*1d310*/  IMAD.SHL.U32 R3, R3, 0x10, RZ ;  /* 0x0000001003037824 */ /* 0x000fe400078e00ff */
[----:B------:R-:W-:-:S07]  /*1d320*/  IMAD.MOV.U32 R2, RZ, RZ, R14 ;  /* 0x000000ffff027224 */ /* 0x000fce00078e000e */
[----:B------:R-:W-:Y:S05]  /*1d330*/  WARPSYNC.COLLECTIVE R15, `(.L_x_15768) ;  /* 0x000000000f087348 */ /* 0x000fea0003c00000 */
[----:B------:R0:W1:Y:S02]  /*1d340*/  SHFL.IDX P6, R14, R13, R12, R11 ;  /* 0x0000000c0d0e7389 */ /* 0x00006400000c000b */
[----:B01----:R-:W-:Y:S01]  /*1d350*/  ENDCOLLECTIVE ;  /* 0x000000000000791b */ /* 0x003fe20003800000 */
.L_x_15768:
[----:B------:R-:W-:-:S04]  /*1d360*/  LOP3.LUT R3, R3, 0x30, RZ, 0xc0, !PT ;  /* 0x0000003003037812 */ /* 0x000fc800078ec0ff */
[----:B------:R-:W-:-:S04]  /*1d370*/  IADD3 R2, P0, R3, R2, RZ ;  /* 0x0000000203027210 */ /* 0x000fc80007f1e0ff */
[----:B------:R-:W-:Y:S01]  /*1d380*/  IADD3.X R3, RZ, R10, RZ, P0, !PT ;  /* 0x0000000aff037210 */ /* 0x000fe200007fe4ff */
[----:B------:R-:W-:-:S04]  /*1d390*/  IMAD.MOV.U32 R13, RZ, RZ, R20 ;  /* 0x000000ffff0d7224 */ /* 0x000fc800078e0014 */
        /* <DEDUP_REMOVED lines=8> */
.L_x_15769:
[----:B------:R-:W-:Y:S01]  /*1d420*/  IMAD.MOV.U32 R2, RZ, RZ, R14 ;  /* 0x000000ffff027224 */ /* 0x000fe200078e000e */
[----:B------:R-:W-:Y:S06]  /*1d430*/  BRA `(.L_x_15770) ;  /* 0xffffffb000447947 */ /* 0x000fec000383ffff */
.L_x_15625:
[----:B--2---:R-:W2:Y:S02]  /*1d440*/  LDL R2, [R1+0x8] ;  /* 0x0000080001027983 */ /* 0x004ea40000100800 */
[----:B--2---:R2:W3:Y:S02]  /*1d450*/  SYNCS.PHASECHK.TRANS64.TRYWAIT P0, [R6+URZ+0x13240], R2 ;  /* 0x01324002060075a7 */ /* 0x0044e4000800017f */
[----:B---3--:R-:W-:Y:S05]  /*1d460*/  @!P0 NANOSLEEP.SYNCS 0x989680 ;  /* 0x009896800000895d */ /* 0x008fea0003900000 */
[----:B------:R-:W3:Y:S02]  /*1d470*/  @!P0 SYNCS.PHASECHK.TRANS64 P0, [R6+URZ+0x13240], R2 ;  /* 0x01324002060085a7 */ /* 0x000ee4000800007f */
[----:B---3--:R-:W-:Y:S05]  /*1d480*/  @!P0 BRA `(.L_x_15625) ;  /* 0xfffffffc00ec8947 */ /* 0x008fea000383ffff */
[----:B------:R-:W-:Y:S05]  /*1d490*/  BRA `(.L_x_15771) ;  /* 0xffffffb000a07947 */ /* 0x000fea000383ffff */
.L_x_15626:
        /* <DEDUP_REMOVED lines=8> */
.L_x_15773:
[----:B------:R-:W-:Y:S05]  /*1d520*/  BSYNC B0 ;  /* 0x0000000000007941 */ /* 0x000fea0003800000 */
.L_x_15772:
        /* <DEDUP_REMOVED lines=8> */
.L_x_15774:
[----:B------:R-:W-:Y:S02]  /*1d5b0*/  IMAD.MOV.U32 R13, RZ, RZ, R5 ;  /* 0x000000ffff0d7224 */ /* 0x000fe400078e0005 */
[----:B------:R-:W-:Y:S02]  /*1d5c0*/  IMAD.MOV.U32 R12, RZ, RZ, 0x1 ;  /* 0x00000001ff0c7424 */ /* 0x000fe400078e00ff */
[----:B------:R-:W-:-:S07]  /*1d5d0*/  IMAD.MOV.U32 R2, RZ, RZ, R14 ;  /* 0x000000ffff027224 */ /* 0x000fce00078e000e */
[----:B------:R-:W-:Y:S05]  /*1d5e0*/  WARPSYNC.COLLECTIVE R15, `(.L_x_15775) ;  /* 0x000000000f087348 */ /* 0x000fea0003c00000 */
[----:B------:R0:W1:Y:S02]  /*1d5f0*/  SHFL.IDX P6, R14, R13, R12, R11 ;  /* 0x0000000c0d0e7389 */ /* 0x00006400000c000b */
[----:B01----:R-:W-:Y:S01]  /*1d600*/  ENDCOLLECTIVE ;  /* 0x000000000000791b */ /* 0x003fe20003800000 */
.L_x_15775:
        /* <DEDUP_REMOVED lines=11> */
.L_x_15776:
[----:B------:R-:W-:Y:S02]  /*1d6c0*/  IMAD.MOV.U32 R13, RZ, RZ, R5 ;  /* 0x000000ffff0d7224 */ /* 0x000fe400078e0005 */
[----:B------:R-:W-:Y:S02]  /*1d6d0*/  IMAD.MOV.U32 R12, RZ, RZ, 0x2 ;  /* 0x00000002ff0c7424 */ /* 0x000fe400078e00ff */
[----:B------:R-:W-:-:S07]  /*1d6e0*/  IMAD.MOV.U32 R2, RZ, RZ, R14 ;  /* 0x000000ffff027224 */ /* 0x000fce00078e000e */
[----:B------:R-:W-:Y:S05]  /*1d6f0*/  WARPSYNC.COLLECTIVE R15, `(.L_x_15777) ;  /* 0x000000000f087348 */ /* 0x000fea0003c00000 */
[----:B------:R0:W1:Y:S02]  /*1d700*/  SHFL.IDX P6, R14, R13, R12, R11 ;  /* 0x0000000c0d0e7389 */ /* 0x00006400000c000b */
[----:B01----:R-:W-:Y:S01]  /*1d710*/  ENDCOLLECTIVE ;  /* 0x000000000000791b */ /* 0x003fe20003800000 */
.L_x_15777:
        /* <DEDUP_REMOVED lines=11> */
.L_x_15778:
[----:B------:R-:W-:Y:S02]  /*1d7d0*/  IMAD.MOV.U32 R13, RZ, RZ, R5 ;  /* 0x000000ffff0d7224 */ /* 0x000fe400078e0005 */
[----:B------:R-:W-:Y:S02]  /*1d7e0*/  IMAD.MOV.U32 R12, RZ, RZ, 0x3 ;  /* 0x00000003ff0c7424 */ /* 0x000fe400078e00ff */
[----:B------:R-:W-:-:S07]  /*1d7f0*/  IMAD.MOV.U32 R2, RZ, RZ, R14 ;  /* 0x000000ffff027224 */ /* 0x000fce00078e000e */
[----:B------:R-:W-:Y:S05]  /*1d800*/  WARPSYNC.COLLECTIVE R15, `(.L_x_15779) ;  /* 0x000000000f087348 */ /* 0x000fea0003c00000 */
[----:B------:R0:W1:Y:S02]  /*1d810*/  SHFL.IDX P6, R14, R13, R12, R11 ;  /* 0x0000000c0d0e7389 */ /* 0x00006400000c000b */
[----:B01----:R-:W-:Y:S01]  /*1d820*/  ENDCOLLECTIVE ;  /* 0x000000000000791b */ /* 0x003fe20003800000 */
.L_x_15779:
        /* <DEDUP_REMOVED lines=11> */
.L_x_15780:
[----:B------:R-:W-:Y:S02]  /*1d8e0*/  IMAD.MOV.U32 R13, RZ, RZ, R4 ;  /* 0x000000ffff0d7224 */ /* 0x000fe400078e0004 */
[----:B------:R-:W-:Y:S02]  /*1d8f0*/  IMAD.MOV.U32 R12, RZ, RZ, RZ ;  /* 0x000000ffff0c7224 */ /* 0x000fe400078e00ff */
[----:B------:R-:W-:-:S07]  /*1d900*/  IMAD.MOV.U32 R2, RZ, RZ, R14 ;  /* 0x000000ffff027224 */ /* 0x000fce00078e000e */
[----:B------:R-:W-:Y:S05]  /*1d910*/  WARPSYNC.COLLECTIVE R15, `(.L_x_15781) ;  /* 0x000000000f087348 */ /* 0x000fea0003c00000 */
[----:B------:R0:W1:Y:S02]  /*1d920*/  SHFL.IDX P6, R14, R13, R12, R11 ;  /* 0x0000000c0d0e7389 */ /* 0x00006400000c000b */
[----:B01----:R-:W-:Y:S01]  /*1d930*/  ENDCOLLECTIVE ;  /* 0x000000000000791b */ /* 0x003fe20003800000 */
.L_x_15781:
        /* <DEDUP_REMOVED lines=11> */
.L_x_15782:
[----:B------:R-:W-:Y:S01]  /*1d9f0*/  IMAD.MOV.U32 R2, RZ, RZ, R14 ;  /* 0x000000ffff027224 */ /* 0x000fe200078e000e */
[----:B------:R-:W-:Y:S06]  /*1da00*/  BRA `(.L_x_15783) ;  /* 0xffffffb0003c7947 */ /* 0x000fec000383ffff */
.L_x_15631:
[----:B0-----:R0:W3:Y:S02]  /*1da10*/  SYNCS.PHASECHK.TRANS64.TRYWAIT P2, [R2+URZ+0x13270], R0 ;  /* 0x01327000020075a7 */ /* 0x0010e4000804017f */
[----:B---3--:R-:W-:Y:S05]  /*1da20*/  @!P2 NANOSLEEP.SYNCS 0x989680 ;  /* 0x009896800000a95d */ /* 0x008fea0003900000 */
[----:B------:R-:W3:Y:S02]  /*1da30*/  @!P2 SYNCS.PHASECHK.TRANS64 P2, [R2+URZ+0x13270], R0 ;  /* 0x013270000200a5a7 */ /* 0x000ee4000804007f */
[----:B---3--:R-:W-:Y:S05]  /*1da40*/  @!P2 BRA `(.L_x_15631) ;  /* 0xfffffffc00f0a947 */ /* 0x008fea000383ffff */
[----:B------:R-:W-:Y:S05]  /*1da50*/  BRA `(.L_x_15784) ;  /* 0xffffffb000a07947 */ /* 0x000fea000383ffff */
.L_x_15633:
[----:B0-----:R0:W3:Y:S02]  /*1da60*/  SYNCS.PHASECHK.TRANS64.TRYWAIT P2, [R2+URZ+0x13260], R3 ;  /* 0x01326003020075a7 */ /* 0x0010e4000804017f */
[----:B---3--:R-:W-:Y:S05]  /*1da70*/  @!P2 NANOSLEEP.SYNCS 0x989680 ;  /* 0x009896800000a95d */ /* 0x008fea0003900000 */
[----:B------:R-:W3:Y:S02]  /*1da80*/  @!P2 SYNCS.PHASECHK.TRANS64 P2, [R2+URZ+0x13260], R3 ;  /* 0x013260030200a5a7 */ /* 0x000ee4000804007f */
[----:B---3--:R-:W-:Y:S05]  /*1da90*/  @!P2 BRA `(.L_x_15633) ;  /* 0xfffffffc00f0a947 */ /* 0x008fea000383ffff */
[----:B------:R-:W-:Y:S05]  /*1daa0*/  BRA `(.L_x_15785) ;  /* 0xffffffb000b07947 */ /* 0x000fea000383ffff */
.L_x_15641:
[----:B-1----:R1:W2:Y:S02]  /*1dab0*/  SYNCS.PHASECHK.TRANS64.TRYWAIT P1, [R0+URZ+0x13270], R3 ;  /* 0x01327003000075a7 */ /* 0x0022a4000802017f */
[----:B--2---:R-:W-:Y:S05]  /*1dac0*/  @!P1 NANOSLEEP.SYNCS 0x989680 ;  /* 0x009896800000995d */ /* 0x004fea0003900000 */
[----:B------:R-:W2:Y:S02]  /*1dad0*/  @!P1 SYNCS.PHASECHK.TRANS64 P1, [R0+URZ+0x13270], R3 ;  /* 0x01327003000095a7 */ /* 0x000ea4000802007f */
[----:B--2---:R-:W-:Y:S05]  /*1dae0*/  @!P1 BRA `(.L_x_15641) ;  /* 0xfffffffc00f09947 */ /* 0x004fea000383ffff */
[----:B------:R-:W-:Y:S05]  /*1daf0*/  BRA `(.L_x_15786) ;  /* 0xffffffb800447947 */ /* 0x000fea000383ffff */
.L_x_15643:
[----:B-1----:R1:W2:Y:S02]  /*1db00*/  SYNCS.PHASECHK.TRANS64.TRYWAIT P1, [R0+URZ+0x13260], R3 ;  /* 0x01326003000075a7 */ /* 0x0022a4000802017f */
[----:B--2---:R-:W-:Y:S05]  /*1db10*/  @!P1 NANOSLEEP.SYNCS 0x989680 ;  /* 0x009896800000995d */ /* 0x004fea0003900000 */
[----:B------:R-:W2:Y:S02]  /*1db20*/  @!P1 SYNCS.PHASECHK.TRANS64 P1, [R0+URZ+0x13260], R3 ;  /* 0x01326003000095a7 */ /* 0x000ea4000802007f */
[----:B--2---:R-:W-:Y:S05]  /*1db30*/  @!P1 BRA `(.L_x_15643) ;  /* 0xfffffffc00f09947 */ /* 0x004fea000383ffff */
[----:B------:R-:W-:Y:S05]  /*1db40*/  BRA `(.L_x_15787) ;  /* 0xffffffb800547947 */ /* 0x000fea000383ffff */
.L_x_15648:
        /* <DEDUP_REMOVED lines=8> */
.L_x_15789:
[----:B------:R-:W-:Y:S05]  /*1dbd0*/  BSYNC B0 ;  /* 0x0000000000007941 */ /* 0x000fea0003800000 */
.L_x_15788:
        /* <DEDUP_REMOVED lines=9> */
.L_x_15790:
        /* <DEDUP_REMOVED lines=18> */
.L_x_15791:
[----:B------:R-:W-:Y:S01]  /*1dd90*/  IMAD.MOV.U32 R12, RZ, RZ, 0x2 ;  /* 0x00000002ff0c7424 */ /* 0x000fe200078e00ff */
[----:B------:R-:W-:-:S05]  /*1dda0*/  SEL R7, R14, RZ, P1 ;  /* 0x000000ff0e077207 */ /* 0x000fca0000800000 */
[----:B------:R-:W-:-:S04]  /*1ddb0*/  IMAD.IADD R3, R2, 0x1, R7 ;  /* 0x0000000102037824 */ /* 0x000fc800078e0207 */
[----:B------:R-:W-:-:S07]  /*1ddc0*/  IMAD.MOV.U32 R13, RZ, RZ, R3 ;  /* 0x000000ffff0d7224 */ /* 0x000fce00078e0003 */
[----:B------:R-:W-:Y:S05]  /*1ddd0*/  WARPSYNC.COLLECTIVE R15, `(.L_x_15792) ;  /* 0x000000000f087348 */ /* 0x000fea0003c00000 */
[----:B------:R0:W1:Y:S02]  /*1dde0*/  SHFL.UP P6, R14, R13, R12, R11 ;  /* 0x0400000c0d0e7389 */ /* 0x00006400000c000b */
[----:B01----:R-:W-:Y:S01]  /*1ddf0*/  ENDCOLLECTIVE ;  /* 0x000000000000791b */ /* 0x003fe20003800000 */
.L_x_15792:
[----:B------:R-:W-:Y:S01]  /*1de00*/  IMAD.MOV.U32 R12, RZ, RZ, 0x4 ;  /* 0x00000004ff0c7424 */ /* 0x000fe200078e00ff */
[----:B------:R-:W-:-:S05]  /*1de10*/  SEL R14, R14, RZ, P2 ;  /* 0x000000ff0e0e7207 */ /* 0x000fca0001000000 */
[----:B------:R-:W-:-:S04]  /*1de20*/  IMAD.IADD R3, R3, 0x1, R14 ;  /* 0x0000000103037824 */ /* 0x000fc800078e020e */
[----:B------:R-:W-:-:S07]  /*1de30*/  IMAD.MOV.U32 R13, RZ, RZ, R3 ;  /* 0x000000ffff0d7224 */ /* 0x000fce00078e0003 */
[----:B------:R-:W-:Y:S05]  /*1de40*/  WARPSYNC.COLLECTIVE R15, `(.L_x_15793) ;  /* 0x000000000f087348 */ /* 0x000fea0003c00000 */
[----:B------:R0:W1:Y:S02]  /*1de50*/  SHFL.UP P6, R14, R13, R12, R11 ;  /* 0x0400000c0d0e7389 */ /* 0x00006400000c000b */
[----:B01----:R-:W-:Y:S01]  /*1de60*/  ENDCOLLECTIVE ;  /* 0x000000000000791b */ /* 0x003fe20003800000 */
.L_x_15793:
[----:B------:R-:W-:Y:S01]  /*1de70*/  IMAD.MOV.U32 R12, RZ, RZ, 0x8 ;  /* 0x00000008ff0c7424 */ /* 0x000fe200078e00ff */
[----:B------:R-:W-:-:S05]  /*1de80*/  SEL R14, R14, RZ, P3 ;  /* 0x000000ff0e0e7207 */ /* 0x000fca0001800000 */
[----:B------:R-:W-:-:S04]  /*1de90*/  IMAD.IADD R3, R3, 0x1, R14 ;  /* 0x0000000103037824 */ /* 0x000fc800078e020e */
[----:B------:R-:W-:-:S07]  /*1dea0*/  IMAD.MOV.U32 R13, RZ, RZ, R3 ;  /* 0x000000ffff0d7224 */ /* 0x000fce00078e0003 */
[----:B------:R-:W-:Y:S05]  /*1deb0*/  WARPSYNC.COLLECTIVE R15, `(.L_x_15794) ;  /* 0x000000000f087348 */ /* 0x000fea0003c00000 */
[----:B------:R0:W1:Y:S02]  /*1dec0*/  SHFL.UP P6, R14, R13, R12, R11 ;  /* 0x0400000c0d0e7389 */ /* 0x00006400000c000b */
[----:B01----:R-:W-:Y:S01]  /*1ded0*/  ENDCOLLECTIVE ;  /* 0x000000000000791b */ /* 0x003fe20003800000 */
.L_x_15794:
[----:B------:R-:W-:Y:S02]  /*1dee0*/  MOV R12, 0x10 ;  /* 0x00000010000c7802 */ /* 0x000fe40000000f00 */
[----:B------:R-:W-:-:S05]  /*1def0*/  SEL R14, R14, RZ, P4 ;  /* 0x000000ff0e0e7207 */ /* 0x000fca0002000000 */
[----:B------:R-:W-:-:S04]  /*1df00*/  IMAD.IADD R3, R3, 0x1, R14 ;  /* 0x0000000103037824 */ /* 0x000fc800078e020e */
[----:B------:R-:W-:-:S07]  /*1df10*/  IMAD.MOV.U32 R13, RZ, RZ, R3 ;  /* 0x000000ffff0d7224 */ /* 0x000fce00078e0003 */
[----:B------:R-:W-:Y:S05]  /*1df20*/  WARPSYNC.COLLECTIVE R15, `(.L_x_15795) ;  /* 0x000000000f087348 */ /* 0x000fea0003c00000 */
[----:B------:R0:W1:Y:S02]  /*1df30*/  SHFL.UP P6, R14, R13, R12, R11 ;  /* 0x0400000c0d0e7389 */ /* 0x00006400000c000b */
[----:B01----:R-:W-:Y:S01]  /*1df40*/  ENDCOLLECTIVE ;  /* 0x000000000000791b */ /* 0x003fe20003800000 */
.L_x_15795:
        /* <DEDUP_REMOVED lines=8> */
.L_x_15796:
[----:B------:R-:W-:Y:S05]  /*1dfd0*/  BRA `(.L_x_15797) ;  /* 0xffffffbc003c7947 */ /* 0x000fea000383ffff */
.L_x_15653:
        /* <DEDUP_REMOVED lines=8> */
.L_x_15799:
[----:B------:R-:W-:Y:S05]  /*1e060*/  BSYNC B0 ;  /* 0x0000000000007941 */ /* 0x000fea0003800000 */
.L_x_15798:
        /* <DEDUP_REMOVED lines=9> */
.L_x_15800:
[----:B------:R-:W-:Y:S01]  /*1e100*/  IMAD.MOV.U32 R12, RZ, RZ, 0x4 ;  /* 0x00000004ff0c7424 */ /* 0x000fe200078e00ff */
[----:B------:R-:W-:-:S05]  /*1e110*/  SEL R14, R14, RZ, P2 ;  /* 0x000000ff0e0e7207 */ /* 0x000fca0001000000 */
[----:B------:R-:W-:-:S04]  /*1e120*/  IMAD.IADD R3, R3, 0x1, R14 ;  /* 0x0000000103037824 */ /* 0x000fc800078e020e */
[----:B------:R-:W-:-:S07]  /*1e130*/  IMAD.MOV.U32 R13, RZ, RZ, R3 ;  /* 0x000000ffff0d7224 */ /* 0x000fce00078e0003 */
[----:B------:R-:W-:Y:S05]  /*1e140*/  WARPSYNC.COLLECTIVE R15, `(.L_x_15801) ;  /* 0x000000000f087348 */ /* 0x000fea0003c00000 */
[----:B------:R0:W1:Y:S02]  /*1e150*/  SHFL.UP P6, R14, R13, R12, R11 ;  /* 0x0400000c0d0e7389 */ /* 0x00006400000c000b */
[----:B01----:R-:W-:Y:S01]  /*1e160*/  ENDCOLLECTIVE ;  /* 0x000000000000791b */ /* 0x003fe20003800000 */
.L_x_15801:
[----:B------:R-:W-:Y:S01]  /*1e170*/  IMAD.MOV.U32 R12, RZ, RZ, 0x8 ;  /* 0x00000008ff0c7424 */ /* 0x000fe200078e00ff */
[----:B------:R-:W-:-:S05]  /*1e180*/  SEL R14, R14, RZ, P3 ;  /* 0x000000ff0e0e7207 */ /* 0x000fca0001800000 */
[----:B------:R-:W-:-:S04]  /*1e190*/  IMAD.IADD R3, R3, 0x1, R14 ;  /* 0x0000000103037824 */ /* 0x000fc800078e020e */
[----:B------:R-:W-:-:S07]  /*1e1a0*/  IMAD.MOV.U32 R13, RZ, RZ, R3 ;  /* 0x000000ffff0d7224 */ /* 0x000fce00078e0003 */
[----:B------:R-:W-:Y:S05]  /*1e1b0*/  WARPSYNC.COLLECTIVE R15, `(.L_x_15802) ;  /* 0x000000000f087348 */ /* 0x000fea0003c00000 */
[----:B------:R0:W1:Y:S02]  /*1e1c0*/  SHFL.UP P6, R14, R13, R12, R11 ;  /* 0x0400000c0d0e7389 */ /* 0x00006400000c000b */
[----:B01----:R-:W-:Y:S01]  /*1e1d0*/  ENDCOLLECTIVE ;  /* 0x000000000000791b */ /* 0x003fe20003800000 */
.L_x_15802:
[----:B------:R-:W-:Y:S02]  /*1e1e0*/  MOV R12, 0x10 ;  /* 0x00000010000c7802 */ /* 0x000fe40000000f00 */
[----:B------:R-:W-:-:S05]  /*1e1f0*/  SEL R14, R14, RZ, P4 ;  /* 0x000000ff0e0e7207 */ /* 0x000fca0002000000 */
[----:B------:R-:W-:-:S04]  /*1e200*/  IMAD.IADD R3, R3, 0x1, R14 ;  /* 0x0000000103037824 */ /* 0x000fc800078e020e */
[----:B------:R-:W-:-:S07]  /*1e210*/  IMAD.MOV.U32 R13, RZ, RZ, R3 ;  /* 0x000000ffff0d7224 */ /* 0x000fce00078e0003 */
[----:B------:R-:W-:Y:S05]  /*1e220*/  WARPSYNC.COLLECTIVE R15, `(.L_x_15803) ;  /* 0x000000000f087348 */ /* 0x000fea0003c00000 */
[----:B------:R0:W1:Y:S02]  /*1e230*/  SHFL.UP P6, R14, R13, R12, R11 ;  /* 0x0400000c0d0e7389 */ /* 0x00006400000c000b */
[----:B01----:R-:W-:Y:S01]  /*1e240*/  ENDCOLLECTIVE ;  /* 0x000000000000791b */ /* 0x003fe20003800000 */
.L_x_15803:
        /* <DEDUP_REMOVED lines=8> */
.L_x_15804:
[----:B------:R-:W-:Y:S05]  /*1e2d0*/  BRA `(.L_x_15805) ;  /* 0xffffffbc00187947 */ /* 0x000fea000383ffff */
.L_x_15655:
[----:B------:R-:W-:Y:S01]  /*1e2e0*/  BSSY B0, `(.L_x_15806) ;  /* 0x0000006000007945 */ /* 0x000fe20003800000 */
[----:B------:R-:W-:Y:S01]  /*1e2f0*/  PLOP3.LUT P6, PT, P6, PT, PT, 0x8, 0x0 ;  /* 0x000000000000781c */ /* 0x000fe200037ce170 */
[----:B------:R-:W-:-:S12]  /*1e300*/  IMAD.MOV.U32 R15, RZ, RZ, -0x1 ;  /* 0xffffffffff0f7424 */ /* 0x000fd800078e00ff */
[----:B01---5:R-:W-:Y:S05]  /*1e310*/  WARPSYNC.COLLECTIVE R15, `(.L_x_15807) ;  /* 0x000000000f087348 */ /* 0x023fea0003c00000 */
[----:B------:R-:W-:Y:S01]  /*1e320*/  VOTE.ANY R14, PT, P6 ;  /* 0x00000000000e7806 */ /* 0x000fe200030e0100 */
[----:B01---5:R-:W-:Y:S06]  /*1e330*/  ENDCOLLECTIVE ;  /* 0x000000000000791b */ /* 0x023fec0003800000 */
.L_x_15807:
[----:B------:R-:W-:Y:S05]  /*1e340*/  BSYNC B0 ;  /* 0x0000000000007941 */ /* 0x000fea0003800000 */
.L_x_15806:
        /* <DEDUP_REMOVED lines=9> */
.L_x_15808:
[----:B------:R-:W-:Y:S01]  /*1e3e0*/  IMAD.MOV.U32 R17, RZ, RZ, R14 ;  /* 0x000000ffff117224 */ /* 0x000fe200078e000e */
[----:B------:R-:W-:Y:S06]  /*1e3f0*/  BRA `(.L_x_15809) ;  /* 0xffffffbc00087947 */ /* 0x000fec000383ffff */
.L_x_15657:
[----:B------:R-:W-:Y:S01]  /*1e400*/  BSSY B0, `(.L_x_15810) ;  /* 0x0000007000007945 */ /* 0x000fe20003800000 */
[----:B------:R-:W-:Y:S02]  /*1e410*/  IMAD.MOV.U32 R13, RZ, RZ, R3 ;  /* 0x000000ffff0d7224 */ /* 0x000fe400078e0003 */
[----:B0-----:R-:W-:Y:S02]  /*1e420*/  IMAD.MOV.U32 R11, RZ, RZ, 0x1f ;  /* 0x0000001fff0b7424 */ /* 0x001fe400078e00ff */
[----:B------:R-:W-:-:S07]  /*1e430*/  IMAD.MOV.U32 R15, RZ, RZ, -0x1 ;  /* 0xffffffffff0f7424 */ /* 0x000fce00078e00ff */
[----:B-123-5:R-:W-:Y:S05]  /*1e440*/  WARPSYNC.COLLECTIVE R15, `(.L_x_15811) ;  /* 0x000000000f087348 */ /* 0x02efea0003c00000 */
[----:B------:R0:W4:Y:S02]  /*1e450*/  SHFL.IDX P6, R14, R13, R12, R11 ;  /* 0x0000000c0d0e7389 */ /* 0x00012400000c000b */
[----:B012345:R-:W-:Y:S01]  /*1e460*/  ENDCOLLECTIVE ;  /* 0x000000000000791b */ /* 0x03ffe20003800000 */
.L_x_15811:
[----:B------:R-:W-:Y:S05]  /*1e470*/  BSYNC B0 ;  /* 0x0000000000007941 */ /* 0x000fea0003800000 */
.L_x_15810:
[----:B------:R-:W-:Y:S01]  /*1e480*/  IMAD.MOV.U32 R5, RZ, RZ, R14 ;  /* 0x000000ffff057224 */ /* 0x000fe200078e000e */
[----:B------:R-:W-:Y:S06]  /*1e490*/  BRA `(.L_x_15656) ;  /* 0xffffffb800fc7947 */ /* 0x000fec000383ffff */
.L_x_15661:
[----:B-1----:R1:W2:Y:S02]  /*1e4a0*/  SYNCS.PHASECHK.TRANS64.TRYWAIT P0, [R5+URZ+0x13220], R0 ;  /* 0x01322000050075a7 */ /* 0x0022a4000800017f */
[----:B--2---:R-:W-:Y:S05]  /*1e4b0*/  @!P0 NANOSLEEP.SYNCS 0x989680 ;  /* 0x009896800000895d */ /* 0x004fea0003900000 */
[----:B------:R-:W2:Y:S02]  /*1e4c0*/  @!P0 SYNCS.PHASECHK.TRANS64 P0, [R5+URZ+0x13220], R0 ;  /* 0x01322000050085a7 */ /* 0x000ea4000800007f */
[----:B--2---:R-:W-:Y:S05]  /*1e4d0*/  @!P0 BRA `(.L_x_15661) ;  /* 0xfffffffc00f08947 */ /* 0x004fea000383ffff */
[----:B------:R-:W-:Y:S05]  /*1e4e0*/  BRA `(.L_x_15812) ;  /* 0xffffffc0007c7947 */ /* 0x000fea000383ffff */
.L_x_15662:
        /* <DEDUP_REMOVED lines=11> */
.L_x_15814:
[----:B------:R-:W-:Y:S05]  /*1e5a0*/  BSYNC B0 ;  /* 0x0000000000007941 */ /* 0x000fea0003800000 */
.L_x_15813:
[----:B------:R-:W-:Y:S05]  /*1e5b0*/  BRA `(.L_x_15815) ;  /* 0xffffffc000647947 */ /* 0x000fea000383ffff */
.L_x_15663:
[----:B------:R-:W-:Y:S01]  /*1e5c0*/  BSSY B0, `(.L_x_15816) ;  /* 0x0000006000007945 */ /* 0x000fe20003800000 */
[----:B------:R-:W-:-:S07]  /*1e5d0*/  IMAD.MOV.U32 R15, RZ, RZ, -0x1 ;  /* 0xffffffffff0f7424 */ /* 0x000fce00078e00ff */
[----:B01---5:R-:W-:Y:S05]  /*1e5e0*/  WARPSYNC.COLLECTIVE R15, `(.L_x_15817) ;  /* 0x000000000f0c7348 */ /* 0x023fea0003c00000 */
[----:B------:R-:W-:Y:S02]  /*1e5f0*/  ELECT P6, UR62, PT ;  /* 0x00000000003e782f */ /* 0x000fe400038c0000 */
[----:B------:R-:W-:Y:S01]  /*1e600*/  MOV R14, UR62 ;  /* 0x0000003e000e7c02 */ /* 0x000fe20008000f00 */
[----:B01---5:R-:W-:Y:S10]  /*1e610*/  ENDCOLLECTIVE ;  /* 0x000000000000791b */ /* 0x023ff40003800000 */
.L_x_15817:
[----:B------:R-:W-:Y:S05]  /*1e620*/  BSYNC B0 ;  /* 0x0000000000007941 */ /* 0x000fea0003800000 */
.L_x_15816:
[----:B------:R-:W-:Y:S05]  /*1e630*/  BRA `(.L_x_15818) ;  /* 0xffffffc000587947 */ /* 0x000fea000383ffff */
.L_x_15665:
[----:B-1----:R1:W2:Y:S02]  /*1e640*/  SYNCS.PHASECHK.TRANS64.TRYWAIT P1, [R4+URZ+0x13240], R3 ;  /* 0x01324003040075a7 */ /* 0x0022a4000802017f */
[----:B--2---:R-:W-:Y:S05]  /*1e650*/  @!P1 NANOSLEEP.SYNCS 0x989680 ;  /* 0x009896800000995d */ /* 0x004fea0003900000 */
[----:B------:R-:W2:Y:S02]  /*1e660*/  @!P1 SYNCS.PHASECHK.TRANS64 P1, [R4+URZ+0x13240], R3 ;  /* 0x01324003040095a7 */ /* 0x000ea4000802007f */
[----:B--2---:R-:W-:Y:S05]  /*1e670*/  @!P1 BRA `(.L_x_15665) ;  /* 0xfffffffc00f09947 */ /* 0x004fea000383ffff */
[----:B------:R-:W-:Y:S05]  /*1e680*/  BRA `(.L_x_15819) ;  /* 0xffffffc000807947 */ /* 0x000fea000383ffff */
.L_x_15667:
[----:B--2---:R2:W3:Y:S02]  /*1e690*/  SYNCS.PHASECHK.TRANS64.TRYWAIT P1, [R5+URZ+0x13240], R0 ;  /* 0x01324000050075a7 */ /* 0x0044e4000802017f */
[----:B---3--:R-:W-:Y:S05]  /*1e6a0*/  @!P1 NANOSLEEP.SYNCS 0x989680 ;  /* 0x009896800000995d */ /* 0x008fea0003900000 */
[----:B------:R-:W3:Y:S02]  /*1e6b0*/  @!P1 SYNCS.PHASECHK.TRANS64 P1, [R5+URZ+0x13240], R0 ;  /* 0x01324000050095a7 */ /* 0x000ee4000802007f */
[----:B---3--:R-:W-:Y:S05]  /*1e6c0*/  @!P1 BRA `(.L_x_15667) ;  /* 0xfffffffc00f09947 */ /* 0x008fea000383ffff */
[----:B------:R-:W-:Y:S05]  /*1e6d0*/  BRA `(.L_x_15820) ;  /* 0xffffffc000907947 */ /* 0x000fea000383ffff */
.L_x_15669:
[----:B---3--:R3:W4:Y:S02]  /*1e6e0*/  SYNCS.PHASECHK.TRANS64.TRYWAIT P1, [R4+URZ+0x13260], R3 ;  /* 0x01326003040075a7 */ /* 0x008724000802017f */
[----:B----4-:R-:W-:Y:S05]  /*1e6f0*/  @!P1 NANOSLEEP.SYNCS 0x989680 ;  /* 0x009896800000995d */ /* 0x010fea0003900000 */
[----:B------:R-:W4:Y:S02]  /*1e700*/  @!P1 SYNCS.PHASECHK.TRANS64 P1, [R4+URZ+0x13260], R3 ;  /* 0x01326003040095a7 */ /* 0x000f24000802007f */
[----:B----4-:R-:W-:Y:S05]  /*1e710*/  @!P1 BRA `(.L_x_15669) ;  /* 0xfffffffc00f09947 */ /* 0x010fea000383ffff */
[----:B------:R-:W-:Y:S05]  /*1e720*/  BRA `(.L_x_15821) ;  /* 0xffffffc0008c7947 */ /* 0x000fea000383ffff */
.L_x_15671:
[----:B----4-:R4:W0:Y:S02]  /*1e730*/  SYNCS.PHASECHK.TRANS64.TRYWAIT P1, [R5+URZ+0x13260], R0 ;  /* 0x01326000050075a7 */ /* 0x010824000802017f */
[----:B0-----:R-:W-:Y:S05]  /*1e740*/  @!P1 NANOSLEEP.SYNCS 0x989680 ;  /* 0x009896800000995d */ /* 0x001fea0003900000 */
[----:B------:R-:W0:Y:S02]  /*1e750*/  @!P1 SYNCS.PHASECHK.TRANS64 P1, [R5+URZ+0x13260], R0 ;  /* 0x01326000050095a7 */ /* 0x000e24000802007f */
[----:B0-----:R-:W-:Y:S05]  /*1e760*/  @!P1 BRA `(.L_x_15671) ;  /* 0xfffffffc00f09947 */ /* 0x001fea000383ffff */
[----:B------:R-:W-:Y:S05]  /*1e770*/  BRA `(.L_x_15822) ;  /* 0xffffffc000887947 */ /* 0x000fea000383ffff */
.L_x_15673:
[----:B------:R0:W0:Y:S02]  /*1e780*/  SYNCS.PHASECHK.TRANS64.TRYWAIT P1, [R4+URZ+0x13280], R3 ;  /* 0x01328003040075a7 */ /* 0x000024000802017f */
[----:B0-----:R-:W-:Y:S05]  /*1e790*/  @!P1 NANOSLEEP.SYNCS 0x989680 ;  /* 0x009896800000995d */ /* 0x001fea0003900000 */
[----:B------:R-:W0:Y:S02]  /*1e7a0*/  @!P1 SYNCS.PHASECHK.TRANS64 P1, [R4+URZ+0x13280], R3 ;  /* 0x01328003040095a7 */ /* 0x000e24000802007f */
[----:B0-----:R-:W-:Y:S05]  /*1e7b0*/  @!P1 BRA `(.L_x_15673) ;  /* 0xfffffffc00f09947 */ /* 0x001fea000383ffff */
[----:B------:R-:W-:Y:S05]  /*1e7c0*/  BRA `(.L_x_15823) ;  /* 0xffffffc000847947 */ /* 0x000fea000383ffff */
.L_x_15824:
        /* <DEDUP_REMOVED lines=11> */
.L_x_15869:


//--------------------- .nv.global.init           --------------------------
	.section	.nv.global.init,"aw",@progbits
	.align	4
.nv.global.init:
	.type		_ZZN5flash28permute_output_fp8_VcolmajorIN4cute6TensorINS1_11ArrayEngineIN7cutlass10bfloat16_tELm96EEENS1_6LayoutINS1_5tupleIJNS8_IJNS1_1CILi2EEESA_NS9_ILi24EEEEEENS9_ILi1EEESD_EEENS8_IJNS8_IJSD_SA_NS9_ILi4EEEEEENS9_ILi0EEESH_EEEEEEEEEvRT_E9upper_map,@object
	.size		_ZZN5flash28permute_output_fp8_VcolmajorIN4cute6TensorINS1_11ArrayEngineIN7cutlass10bfloat16_tELm96EEENS1_6LayoutINS1_5tupleIJNS8_IJNS1_1CILi2EEESA_NS9_ILi24EEEEEENS9_ILi1EEESD_EEENS8_IJNS8_IJSD_SA_NS9_ILi4EEEEEENS9_ILi0EEESH_EEEEEEEEEvRT_E9upper_map,(_ZZN5flash28permute_output_fp8_VcolmajorIN4cute6TensorINS1_11ArrayEngineIN7cutlass10bfloat16_tELm32EEENS1_6LayoutINS1_5tupleIJNS8_IJNS1_1CILi2EEESA_NS9_ILi8EEEEEENS9_ILi1EEESD_EEENS8_IJNS8_IJSD_SA_NS9_ILi4EEEEEENS9_ILi0EEESH_EEEEEEEEEvRT_E9upper_map - _ZZN5flash28permute_output_fp8_VcolmajorIN4cute6TensorINS1_11ArrayEngineIN7cutlass10bfloat16_tELm96EEENS1_6LayoutINS1_5tupleIJNS8_IJNS1_1CILi2EEESA_NS9_ILi24EEEEEENS9_ILi1EEESD_EEENS8_IJNS8_IJSD_SA_NS9_ILi4EEEEEENS9_ILi0EEESH_EEEEEEEEEvRT_E9upper_map)
_ZZN5flash28permute_output_fp8_VcolmajorIN4cute6TensorINS1_11ArrayEngineIN7cutlass10bfloat16_tELm96EEENS1_6LayoutINS1_5tupleIJNS8_IJNS1_1CILi2EEESA_NS9_ILi24EEEEEENS9_ILi1EEESD_EEENS8_IJNS8_IJSD_SA_NS9_ILi4EEEEEENS9_ILi0EEESH_EEEEEEEEEvRT_E9upper_map:
        /*0000*/ 	.byte	0x00, 0x00, 0x00, 0x00, 0x02, 0x00, 0x00, 0x00, 0x03, 0x00, 0x00, 0x00, 0x01, 0x00, 0x00, 0x00
	.type		_ZZN5flash28permute_output_fp8_VcolmajorIN4cute6TensorINS1_11ArrayEngineIN7cutlass10bfloat16_tELm32EEENS1_6LayoutINS1_5tupleIJNS8_IJNS1_1CILi2EEESA_NS9_ILi8EEEEEENS9_ILi1EEESD_EEENS8_IJNS8_IJSD_SA_NS9_ILi4EEEEEENS9_ILi0EEESH_EEEEEEEEEvRT_E9upper_map,@object
	.size		_ZZN5flash28permute_output_fp8_VcolmajorIN4cute6TensorINS1_11ArrayEngineIN7cutlass10bfloat16_tELm32EEENS1_6LayoutINS1_5tupleIJNS8_IJNS1_1CILi2EEESA_NS9_ILi8EEEEEENS9_ILi1EEESD_EEENS8_IJNS8_IJSD_SA_NS9_ILi4EEEEEENS9_ILi0EEESH_EEEEEEEEEvRT_E9upper_map,(_ZZN5flash28permute_output_fp8_VcolmajorIN4cute6TensorINS1_11ArrayEngineIN7cutlass10bfloat16_tELm128EEENS1_6LayoutINS1_5tupleIJNS8_IJNS1_1CILi2EEESA_NS9_ILi32EEEEEENS9_ILi1EEESD_EEENS8_IJNS8_IJSD_SA_NS9_ILi4EEEEEENS9_ILi0EEESH_EEEEEEEEEvRT_E9upper_map - _ZZN5flash28permute_output_fp8_VcolmajorIN4cute6TensorINS1_11ArrayEngineIN7cutlass10bfloat16_tELm32EEENS1_6LayoutINS1_5tupleIJNS8_IJNS1_1CILi2EEESA_NS9_ILi8EEEEEENS9_ILi1EEESD_EEENS8_IJNS8_IJSD_SA_NS9_ILi4EEEEEENS9_ILi0EEESH_EEEEEEEEEvRT_E9upper_map)
_ZZN5flash28permute_output_fp8_VcolmajorIN4cute6TensorINS1_11ArrayEngineIN7cutlass10bfloat16_tELm32EEENS1_6LayoutINS1_5tupleIJNS8_IJNS1_1CILi2EEESA_NS9_ILi8EEEEEENS9_ILi1EEESD_EEENS8_IJNS8_IJSD_SA_NS9_ILi4EEEEEENS9_ILi0EEESH_EEEEEEEEEvRT_E9upper_map:
        /*0010*/ 	.byte	0x00, 0x00, 0x00, 0x00, 0x02, 0x00, 0x00, 0x00, 0x03, 0x00, 0x00, 0x00, 0x01, 0x00, 0x00, 0x00
	.type		_ZZN5flash28permute_output_fp8_VcolmajorIN4cute6TensorINS1_11ArrayEngineIN7cutlass10bfloat16_tELm128EEENS1_6LayoutINS1_5tupleIJNS8_IJNS1_1CILi2EEESA_NS9_ILi32EEEEEENS9_ILi1EEESD_EEENS8_IJNS8_IJSD_SA_NS9_ILi4EEEEEENS9_ILi0EEESH_EEEEEEEEEvRT_E9upper_map,@object
	.size		_ZZN5flash28permute_output_fp8_VcolmajorIN4cute6TensorINS1_11ArrayEngineIN7cutlass10bfloat16_tELm128EEENS1_6LayoutINS1_5tupleIJNS8_IJNS1_1CILi2EEESA_NS9_ILi32EEEEEENS9_ILi1EEESD_EEENS8_IJNS8_IJSD_SA_NS9_ILi4EEEEEENS9_ILi0EEESH_EEEEEEEEEvRT_E9upper_map,(_ZZN5flash28permute_output_fp8_VcolmajorIN4cute6TensorINS1_11ArrayEngineIN7cutlass10bfloat16_tELm64EEENS1_6LayoutINS1_5tupleIJNS8_IJNS1_1CILi2EEESA_NS9_ILi16EEEEEENS9_ILi1EEESD_EEENS8_IJNS8_IJSD_SA_NS9_ILi4EEEEEENS9_ILi0EEESH_EEEEEEEEEvRT_E9upper_map - _ZZN5flash28permute_output_fp8_VcolmajorIN4cute6TensorINS1_11ArrayEngineIN7cutlass10bfloat16_tELm128EEENS1_6LayoutINS1_5tupleIJNS8_IJNS1_1CILi2EEESA_NS9_ILi32EEEEEENS9_ILi1EEESD_EEENS8_IJNS8_IJSD_SA_NS9_ILi4EEEEEENS9_ILi0EEESH_EEEEEEEEEvRT_E9upper_map)
_ZZN5flash28permute_output_fp8_VcolmajorIN4cute6TensorINS1_11ArrayEngineIN7cutlass10bfloat16_tELm128EEENS1_6LayoutINS1_5tupleIJNS8_IJNS1_1CILi2EEESA_NS9_ILi32EEEEEENS9_ILi1EEESD_EEENS8_IJNS8_IJSD_SA_NS9_ILi4EEEEEENS9_ILi0EEESH_EEEEEEEEEvRT_E9upper_map:
        /*0020*/ 	.byte	0x00, 0x00, 0x00, 0x00, 0x02, 0x00, 0x00, 0x00, 0x03, 0x00, 0x00, 0x00, 0x01, 0x00, 0x00, 0x00
	.type		_ZZN5flash28permute_output_fp8_VcolmajorIN4cute6TensorINS1_11ArrayEngineIN7cutlass10bfloat16_tELm64EEENS1_6LayoutINS1_5tupleIJNS8_IJNS1_1CILi2EEESA_NS9_ILi16EEEEEENS9_ILi1EEESD_EEENS8_IJNS8_IJSD_SA_NS9_ILi4EEEEEENS9_ILi0EEESH_EEEEEEEEEvRT_E9upper_map,@object
	.size		_ZZN5flash28permute_output_fp8_VcolmajorIN4cute6TensorINS1_11ArrayEngineIN7cutlass10bfloat16_tELm64EEENS1_6LayoutINS1_5tupleIJNS8_IJNS1_1CILi2EEESA_NS9_ILi16EEEEEENS9_ILi1EEESD_EEENS8_IJNS8_IJSD_SA_NS9_ILi4EEEEEENS9_ILi0EEESH_EEEEEEEEEvRT_E9upper_map,(_ZZN5flash28permute_output_fp8_VcolmajorIN4cute6TensorINS1_11ArrayEngineIN7cutlass10bfloat16_tELm48EEENS1_6LayoutINS1_5tupleIJNS8_IJNS1_1CILi2EEESA_NS9_ILi12EEEEEENS9_ILi1EEESD_EEENS8_IJNS8_IJSD_SA_NS9_ILi4EEEEEENS9_ILi0EEESH_EEEEEEEEEvRT_E9upper_map - _ZZN5flash28permute_output_fp8_VcolmajorIN4cute6TensorINS1_11ArrayEngineIN7cutlass10bfloat16_tELm64EEENS1_6LayoutINS1_5tupleIJNS8_IJNS1_1CILi2EEESA_NS9_ILi16EEEEEENS9_ILi1EEESD_EEENS8_IJNS8_IJSD_SA_NS9_ILi4EEEEEENS9_ILi0EEESH_EEEEEEEEEvRT_E9upper_map)
_ZZN5flash28permute_output_fp8_VcolmajorIN4cute6TensorINS1_11ArrayEngineIN7cutlass10bfloat16_tELm64EEENS1_6LayoutINS1_5tupleIJNS8_IJNS1_1CILi2EEESA_NS9_ILi16EEEEEENS9_ILi1EEESD_EEENS8_IJNS8_IJSD_SA_NS9_ILi4EEEEEENS9_ILi0EEESH_EEEEEEEEEvRT_E9upper_map:
        /*0030*/ 	.byte	0x00, 0x00, 0x00, 0x00, 0x02, 0x00, 0x00, 0x00, 0x03, 0x00, 0x00, 0x00, 0x01, 0x00, 0x00, 0x00
	.type		_ZZN5flash28permute_output_fp8_VcolmajorIN4cute6TensorINS1_11ArrayEngineIN7cutlass10bfloat16_tELm48EEENS1_6LayoutINS1_5tupleIJNS8_IJNS1_1CILi2EEESA_NS9_ILi12EEEEEENS9_ILi1EEESD_EEENS8_IJNS8_IJSD_SA_NS9_ILi4EEEEEENS9_ILi0EEESH_EEEEEEEEEvRT_E9upper_map,@object
	.size		_ZZN5flash28permute_output_fp8_VcolmajorIN4cute6TensorINS1_11ArrayEngineIN7cutlass10bfloat16_tELm48EEENS1_6LayoutINS1_5tupleIJNS8_IJNS1_1CILi2EEESA_NS9_ILi12EEEEEENS9_ILi1EEESD_EEENS8_IJNS8_IJSD_SA_NS9_ILi4EEEEEENS9_ILi0EEESH_EEEEEEEEEvRT_E9upper_map,($str$23 - _ZZN5flash28permute_output_fp8_VcolmajorIN4cute6TensorINS1_11ArrayEngineIN7cutlass10bfloat16_tELm48EEENS1_6LayoutINS1_5tupleIJNS8_IJNS1_1CILi2EEESA_NS9_ILi12EEEEEENS9_ILi1EEESD_EEENS8_IJNS8_IJSD_SA_NS9_ILi4EEEEEENS9_ILi0EEESH_EEEEEEEEEvRT_E9upper_map)
_ZZN5flash28permute_output_fp8_VcolmajorIN4cute6TensorINS1_11ArrayEngineIN7cutlass10bfloat16_tELm48EEENS1_6LayoutINS1_5tupleIJNS8_IJNS1_1CILi2EEESA_NS9_ILi12EEEEEENS9_ILi1EEESD_EEENS8_IJNS8_IJSD_SA_NS9_ILi4EEEEEENS9_ILi0EEESH_EEEEEEEEEvRT_E9upper_map:
        /*0040*/ 	.byte	0x00, 0x00, 0x00, 0x00, 0x02, 0x00, 0x00, 0x00, 0x03, 0x00, 0x00, 0x00, 0x01, 0x00, 0x00, 0x00
	.type		$str$23,@object
	.size		$str$23,($str$24 - $str$23)
$str$23:
        /*0050*/ 	.byte	0x28, 0x61, 0x64, 0x64, 0x72, 0x65, 0x73, 0x73, 0x20, 0x26, 0x20, 0x6d, 0x61, 0x73, 0x6b, 0x29
        /*0060*/ 	.byte	0x20, 0x3d, 0x3d, 0x20, 0x30, 0x00
	.type		$str$24,@object
	.size		$str$24,(__unnamed_5 - $str$24)
$str$24:
        /*0066*/ 	.byte	0x2f, 0x74, 0x6d, 0x70, 0x2f, 0x6f, 0x73, 0x73, 0x5f, 0x6b, 0x65, 0x72, 0x6e, 0x65, 0x6c, 0x73
        /*0076*/ 	.byte	0x5f, 0x73, 0x72, 0x63, 0x2f, 0x66, 0x6c, 0x61, 0x73, 0x68, 0x5f, 0x61, 0x74, 0x74, 0x65, 0x6e
        /*0086*/ 	.byte	0x74, 0x69, 0x6f, 0x6e, 0x2f, 0x63, 0x73, 0x72, 0x63, 0x2f, 0x63, 0x75, 0x74, 0x6c, 0x61, 0x73
        /*0096*/ 	.byte	0x73, 0x2f, 0x69, 0x6e, 0x63, 0x6c, 0x75, 0x64, 0x65, 0x2f, 0x63, 0x75, 0x74, 0x65, 0x2f, 0x70
        /*00a6*/ 	.byte	0x6f, 0x69, 0x6e, 0x74, 0x65, 0x72, 0x5f, 0x66, 0x6c, 0x61, 0x67, 0x67, 0x65, 0x64, 0x2e, 0x68
        /*00b6*/ 	.byte	0x70, 0x70, 0x00
	.type		__unnamed_5,@object
	.size		__unnamed_5,(__unnamed_37 - __unnamed_5)
__unnamed_5:
        /* <DEDUP_REMOVED lines=24> */
        /*0239*/ 	.byte	0x26, 0x5d, 0x00
	.type		__unnamed_37,@object
	.size		__unnamed_37,(__unnamed_17 - __unnamed_37)
__unnamed_37:
        /* <DEDUP_REMOVED lines=25> */
	.type		__unnamed_17,@object
	.size		__unnamed_17,(__unnamed_12 - __unnamed_17)
__unnamed_17:
        /* <DEDUP_REMOVED lines=24> */
        /*053f*/ 	.byte	0x3e, 0x3e, 0x20, 0x26, 0x5d, 0x00
	.type		__unnamed_12,@object
	.size		__unnamed_12,(__unnamed_11 - __unnamed_12)
__unnamed_12:
        /* <DEDUP_REMOVED lines=25> */
	.type		__unnamed_11,@object
	.size		__unnamed_11,(__unnamed_18 - __unnamed_11)
__unnamed_11:
        /* <DEDUP_REMOVED lines=25> */
	.type		__unnamed_18,@object
	.size		__unnamed_18,(__unnamed_23 - __unnamed_18)
__unnamed_18:
        /* <DEDUP_REMOVED lines=25> */
	.type		__unnamed_23,@object
	.size		__unnamed_23,(__unnamed_6 - __unnamed_23)
__unnamed_23:
        /* <DEDUP_REMOVED lines=25> */
	.type		__unnamed_6,@object
	.size		__unnamed_6,(__unnamed_32 - __unnamed_6)
__unnamed_6:
        /* <DEDUP_REMOVED lines=25> */
	.type		__unnamed_32,@object
	.size		__unnamed_32,(__unnamed_4 - __unnamed_32)
__unnamed_32:
        /* <DEDUP_REMOVED lines=24> */
        /*0e63*/ 	.byte	0x34, 0x3e, 0x3e, 0x3e, 0x3e, 0x3e, 0x20, 0x26, 0x5d, 0x00
	.type		__unnamed_4,@object
	.size		__unnamed_4,(__unnamed_35 - __unnamed_4)
__unnamed_4:
        /* <DEDUP_REMOVED lines=28> */
        /*102d*/ 	.byte	0x3a, 0x43, 0x3c, 0x31, 0x30, 0x32, 0x34, 0x30, 0x3e, 0x3e, 0x3e, 0x3e, 0x3e, 0x5d, 0x00
	.type		__unnamed_35,@object
	.size		__unnamed_35,(__unnamed_2 - __unnamed_35)
__unnamed_35:
        /* <DEDUP_REMOVED lines=29> */
	.type		__unnamed_2,@object
	.size		__unnamed_2,(__unnamed_3 - __unnamed_2)
__unnamed_2:
        /* <DEDUP_REMOVED lines=29> */
	.type		__unnamed_3,@object
	.size		__unnamed_3,(__unnamed_1 - __unnamed_3)
__unnamed_3:
        /* <DEDUP_REMOVED lines=29> */
        /*15aa*/ 	.byte	0x00
	.type		__unnamed_1,@object
	.size		__unnamed_1,(__unnamed_10 - __unnamed_1)
__unnamed_1:
        /* <DEDUP_REMOVED lines=30> */
	.type		__unnamed_10,@object
	.size		__unnamed_10,(__unnamed_27 - __unnamed_10)
__unnamed_10:
        /* <DEDUP_REMOVED lines=29> */
        /*194c*/ 	.byte	0x5d, 0x00
	.type		__unnamed_27,@object
	.size		__unnamed_27,(__unnamed_8 - __unnamed_27)
__unnamed_27:
        /* <DEDUP_REMOVED lines=30> */
	.type		__unnamed_8,@object
	.size		__unnamed_8,(__unnamed_15 - __unnamed_8)
__unnamed_8:
        /* <DEDUP_REMOVED lines=30> */
	.type		__unnamed_15,@object
	.size		__unnamed_15,(__unnamed_25 - __unnamed_15)
__unnamed_15:
        /* <DEDUP_REMOVED lines=30> */
	.type		__unnamed_25,@object
	.size		__unnamed_25,(__unnamed_21 - __unnamed_25)
__unnamed_25:
        /* <DEDUP_REMOVED lines=30> */
	.type		__unnamed_21,@object
	.size		__unnamed_21,(__unnamed_14 - __unnamed_21)
__unnamed_21:
        /* <DEDUP_REMOVED lines=30> */
	.type		__unnamed_14,@object
	.size		__unnamed_14,(__unnamed_9 - __unnamed_14)
__unnamed_14:
        /* <DEDUP_REMOVED lines=30> */
	.type		__unnamed_9,@object
	.size		__unnamed_9,(__unnamed_30 - __unnamed_9)
__unnamed_9:
        /* <DEDUP_REMOVED lines=30> */
	.type		__unnamed_30,@object
	.size		__unnamed_30,(__unnamed_16 - __unnamed_30)
__unnamed_30:
        /* <DEDUP_REMOVED lines=30> */
	.type		__unnamed_16,@object
	.size		__unnamed_16,(__unnamed_26 - __unnamed_16)
__unnamed_16:
        /* <DEDUP_REMOVED lines=30> */
	.type		__unnamed_26,@object
	.size		__unnamed_26,(__unnamed_20 - __unnamed_26)
__unnamed_26:
        /* <DEDUP_REMOVED lines=30> */
	.type		__unnamed_20,@object
	.size		__unnamed_20,(__unnamed_22 - __unnamed_20)
__unnamed_20:
        /* <DEDUP_REMOVED lines=30> */
	.type		__unnamed_22,@object
	.size		__unnamed_22,(__unnamed_34 - __unnamed_22)
__unnamed_22:
        /* <DEDUP_REMOVED lines=30> */
	.type		__unnamed_34,@object
	.size		__unnamed_34,(__unnamed_13 - __unnamed_34)
__unnamed_34:
        /* <DEDUP_REMOVED lines=30> */
	.type		__unnamed_13,@object
	.size		__unnamed_13,(__unnamed_36 - __unnamed_13)
__unnamed_13:
        /* <DEDUP_REMOVED lines=30> */
	.type		__unnamed_36,@object
	.size		__unnamed_36,(__unnamed_24 - __unnamed_36)
__unnamed_36:
        /* <DEDUP_REMOVED lines=30> */
	.type		__unnamed_24,@object
	.size		__unnamed_24,(__unnamed_7 - __unnamed_24)
__unnamed_24:
        /* <DEDUP_REMOVED lines=30> */
	.type		__unnamed_7,@object
	.size		__unnamed_7,(__unnamed_19 - __unnamed_7)
__unnamed_7:
        /* <DEDUP_REMOVED lines=30> */
	.type		__unnamed_19,@object
	.size		__unnamed_19,(__unnamed_31 - __unnamed_19)
__unnamed_19:
        /* <DEDUP_REMOVED lines=29> */
        /*3a1c*/ 	.byte	0x3e, 0x20, 0x26, 0x5d, 0x00
	.type		__unnamed_31,@object
	.size		__unnamed_31,(__unnamed_29 - __unnamed_31)
__unnamed_31:
        /* <DEDUP_REMOVED lines=30> */
	.type		__unnamed_29,@object
	.size		__unnamed_29,(__unnamed_33 - __unnamed_29)
__unnamed_29:
        /* <DEDUP_REMOVED lines=30> */
	.type		__unnamed_33,@object
	.size		__unnamed_33,(__unnamed_28 - __unnamed_33)
__unnamed_33:
        /* <DEDUP_REMOVED lines=30> */
	.type		__unnamed_28,@object
	.size		__unnamed_28,(.L_31 - __unnamed_28)
__unnamed_28:
        /* <DEDUP_REMOVED lines=29> */
        /*4173*/ 	.byte	0x3e, 0x3e, 0x3e, 0x3e, 0x20, 0x26, 0x5d, 0x00
.L_31:


//--------------------- .nv.shared._ZN7cutlass13device_kernelIN5flash11enable_sm90INS1_16FlashAttnFwdSm90INS1_25CollectiveMainloopFwdSm90ILi2EN4cute5tupleIJNS5_1CILi1EEES8_S8_EEENS6_IJNS7_ILi128EEESA_NS7_ILi256EEEEEELi256ENS_12float_e4m3_tEfNS_4arch4Sm90ELb0ELb0ELb0ELb0ELb1ELb0ELb0ELb1ELb0ELb1ELb0ELb0EEENS1_21CollectiveEpilogueFwdINS6_IJSA_SB_SA_EEES9_NS_10bfloat16_tESF_Li256ELb0ELb1ELb0ELb1EEENS1_29StaticPersistentTileSchedulerILb0EEEEEEEEEvNT_6ParamsE --------------------------
	.section	.nv.shared._ZN7cutlass13device_kernelIN5flash11enable_sm90INS1_16FlashAttnFwdSm90INS1_25CollectiveMainloopFwdSm90ILi2EN4cute5tupleIJNS5_1CILi1EEES8_S8_EEENS6_IJNS7_ILi128EEESA_NS7_ILi256EEEEEELi256ENS_12float_e4m3_tEfNS_4arch4Sm90ELb0ELb0ELb0ELb0ELb1ELb0ELb0ELb1ELb0ELb1ELb0ELb0EEENS1_21CollectiveEpilogueFwdINS6_IJSA_SB_SA_EEES9_NS_10bfloat16_tESF_Li256ELb0ELb1ELb0ELb1EEENS1_29StaticPersistentTileSchedulerILb0EEEEEEEEEvNT_6ParamsE,"aw",@nobits
	.sectionflags	@""
	.align	16
	.zero		1024


//--------------------- .nv.shared.reserved.0     --------------------------
	.section	.nv.shared.reserved.0,"aw",@nobits
	.weak		__nv_reservedSMEM_offset_0_alias
	.size		__nv_reservedSMEM_offset_0_alias, 0, 0
	.other		__nv_reservedSMEM_offset_0_alias,@"STO_CUDA_RESERVED_SHARED STV_DEFAULT"
__nv_reservedSMEM_offset_0_alias:
	.zero		0


//--------------------- .nv.global                --------------------------
	.section	.nv.global,"aw",@nobits
.nv.global:
	.type		_ZN72_INTERNAL_39bee7f1_36_flash_fwd_hdimall_e4m3_paged_sm90_cu_ef95aea4_56744cute1_E,@object
	.size		_ZN72_INTERNAL_39bee7f1_36_flash_fwd_hdimall_e4m3_paged_sm90_cu_ef95aea4_56744cute1_E,(_ZN72_INTERNAL_39bee7f1_36_flash_fwd_hdimall_e4m3_paged_sm90_cu_ef95aea4_56744cuda3std3__45__cpo6cbeginE - _ZN72_INTERNAL_39bee7f1_36_flash_fwd_hdimall_e4m3_paged_sm90_cu_ef95aea4_56744cute1_E)
_ZN72_INTERNAL_39bee7f1_36_flash_fwd_hdimall_e4m3_paged_sm90_cu_ef95aea4_56744cute1_E:
	.zero		1
	.type		_ZN72_INTERNAL_39bee7f1_36_flash_fwd_hdimall_e4m3_paged_sm90_cu_ef95aea4_56744cuda3std3__45__cpo6cbeginE,@object
	.size		_ZN72_INTERNAL_39bee7f1_36_flash_fwd_hdimall_e4m3_paged_sm90_cu_ef95aea4_56744cuda3std3__45__cpo6cbeginE,(_ZN72_INTERNAL_39bee7f1_36_flash_fwd_hdimall_e4m3_paged_sm90_cu_ef95aea4_56744cuda3std3__48in_placeE - _ZN72_INTERNAL_39bee7f1_36_flash_fwd_hdimall_e4m3_paged_sm90_cu_ef95aea4_56744cuda3std3__45__cpo6cbeginE)
_ZN72_INTERNAL_39bee7f1_36_flash_fwd_hdimall_e4m3_paged_sm90_cu_ef95aea4_56744cuda3std3__45__cpo6cbeginE:
	.zero		1
	.type		_ZN72_INTERNAL_39bee7f1_36_flash_fwd_hdimall_e4m3_paged_sm90_cu_ef95aea4_56744cuda3std3__48in_placeE,@object
	.size		_ZN72_INTERNAL_39bee7f1_36_flash_fwd_hdimall_e4m3_paged_sm90_cu_ef95aea4_56744cuda3std3__48in_placeE,(_ZN72_INTERNAL_39bee7f1_36_flash_fwd_hdimall_e4m3_paged_sm90_cu_ef95aea4_56744cuda3std6ranges3__45__cpo9iter_moveE - _ZN72_INTERNAL_39bee7f1_36_flash_fwd_hdimall_e4m3_paged_sm90_cu_ef95aea4_56744cuda3std3__48in_placeE)
_ZN72_INTERNAL_39bee7f1_36_flash_fwd_hdimall_e4m3_paged_sm90_cu_ef95aea4_56744cuda3std3__48in_placeE:
	.zero		1
	.type		_ZN72_INTERNAL_39bee7f1_36_flash_fwd_hdimall_e4m3_paged_sm90_cu_ef95aea4_56744cuda3std6ranges3__45__cpo9iter_moveE,@object
	.size		_ZN72_INTERNAL_39bee7f1_36_flash_fwd_hdimall_e4m3_paged_sm90_cu_ef95aea4_56744cuda3std6ranges3__45__cpo9iter_moveE,(_ZN72_INTERNAL_39bee7f1_36_flash_fwd_hdimall_e4m3_paged_sm90_cu_ef95aea4_56744cuda3std3__45__cpo5beginE - _ZN72_INTERNAL_39bee7f1_36_flash_fwd_hdimall_e4m3_paged_sm90_cu_ef95aea4_56744cuda3std6ranges3__45__cpo9iter_moveE)
_ZN72_INTERNAL_39bee7f1_36_flash_fwd_hdimall_e4m3_paged_sm90_cu_ef95aea4_56744cuda3std6ranges3__45__cpo9iter_moveE:
	.zero		1
	.type		_ZN72_INTERNAL_39bee7f1_36_flash_fwd_hdimall_e4m3_paged_sm90_cu_ef95aea4_56744cuda3std3__45__cpo5beginE,@object
	.size		_ZN72_INTERNAL_39bee7f1_36_flash_fwd_hdimall_e4m3_paged_sm90_cu_ef95aea4_56744cuda3std3__45__cpo5beginE,(_ZN72_INTERNAL_39bee7f1_36_flash_fwd_hdimall_e4m3_paged_sm90_cu_ef95aea4_56744cuda3std3__474_GLOBAL__N__39bee7f1_36_flash_fwd_hdimall_e4m3_paged_sm90_cu_ef95aea4_56746ignoreE - _ZN72_INTERNAL_39bee7f1_36_flash_fwd_hdimall_e4m3_paged_sm90_cu_ef95aea4_56744cuda3std3__45__cpo5beginE)
_ZN72_INTERNAL_39bee7f1_36_flash_fwd_hdimall_e4m3_paged_sm90_cu_ef95aea4_56744cuda3std3__45__cpo5beginE:
	.zero		1
	.type		_ZN72_INTERNAL_39bee7f1_36_flash_fwd_hdimall_e4m3_paged_sm90_cu_ef95aea4_56744cuda3std3__474_GLOBAL__N__39bee7f1_36_flash_fwd_hdimall_e4m3_paged_sm90_cu_ef95aea4_56746ignoreE,@object
	.size		_ZN72_INTERNAL_39bee7f1_36_flash_fwd_hdimall_e4m3_paged_sm90_cu_ef95aea4_56744cuda3std3__474_GLOBAL__N__39bee7f1_36_flash_fwd_hdimall_e4m3_paged_sm90_cu_ef95aea4_56746ignoreE,(_ZN72_INTERNAL_39bee7f1_36_flash_fwd_hdimall_e4m3_paged_sm90_cu_ef95aea4_56744cute7productE - _ZN72_INTERNAL_39bee7f1_36_flash_fwd_hdimall_e4m3_paged_sm90_cu_ef95aea4_56744cuda3std3__474_GLOBAL__N__39bee7f1_36_flash_fwd_hdimall_e4m3_paged_sm90_cu_ef95aea4_56746ignoreE)
_ZN72_INTERNAL_39bee7f1_36_flash_fwd_hdimall_e4m3_paged_sm90_cu_ef95aea4_56744cuda3std3__474_GLOBAL__N__39bee7f1_36_flash_fwd_hdimall_e4m3_paged_sm90_cu_ef95aea4_56746ignoreE:
	.zero		1
	.type		_ZN72_INTERNAL_39bee7f1_36_flash_fwd_hdimall_e4m3_paged_sm90_cu_ef95aea4_56744cute7productE,@object
	.size		_ZN72_INTERNAL_39bee7f1_36_flash_fwd_hdimall_e4m3_paged_sm90_cu_ef95aea4_56744cute7productE,(_ZN72_INTERNAL_39bee7f1_36_flash_fwd_hdimall_e4m3_paged_sm90_cu_ef95aea4_56744cuda3std3__45__cpo3endE - _ZN72_INTERNAL_39bee7f1_36_flash_fwd_hdimall_e4m3_paged_sm90_cu_ef95aea4_56744cute7productE)
_ZN72_INTERNAL_39bee7f1_36_flash_fwd_hdimall_e4m3_paged_sm90_cu_ef95aea4_56744cute7productE:
	.zero		1
	.type		_ZN72_INTERNAL_39bee7f1_36_flash_fwd_hdimall_e4m3_paged_sm90_cu_ef95aea4_56744cuda3std3__45__cpo3endE,@object
	.size		_ZN72_INTERNAL_39bee7f1_36_flash_fwd_hdimall_e4m3_paged_sm90_cu_ef95aea4_56744cuda3std3__45__cpo3endE,(_ZN72_INTERNAL_39bee7f1_36_flash_fwd_hdimall_e4m3_paged_sm90_cu_ef95aea4_56744cuda3std3__419piecewise_constructE - _ZN72_INTERNAL_39bee7f1_36_flash_fwd_hdimall_e4m3_paged_sm90_cu_ef95aea4_56744cuda3std3__45__cpo3endE)
_ZN72_INTERNAL_39bee7f1_36_flash_fwd_hdimall_e4m3_paged_sm90_cu_ef95aea4_56744cuda3std3__45__cpo3endE:
	.zero		1
	.type		_ZN72_INTERNAL_39bee7f1_36_flash_fwd_hdimall_e4m3_paged_sm90_cu_ef95aea4_56744cuda3std3__419piecewise_constructE,@object
	.size		_ZN72_INTERNAL_39bee7f1_36_flash_fwd_hdimall_e4m3_paged_sm90_cu_ef95aea4_56744cuda3std3__419piecewise_constructE,(_ZN72_INTERNAL_39bee7f1_36_flash_fwd_hdimall_e4m3_paged_sm90_cu_ef95aea4_56744cuda3std3__45__cpo4cendE - _ZN72_INTERNAL_39bee7f1_36_flash_fwd_hdimall_e4m3_paged_sm90_cu_ef95aea4_56744cuda3std3__419piecewise_constructE)
_ZN72_INTERNAL_39bee7f1_36_flash_fwd_hdimall_e4m3_paged_sm90_cu_ef95aea4_56744cuda3std3__419piecewise_constructE:
	.zero		1
	.type		_ZN72_INTERNAL_39bee7f1_36_flash_fwd_hdimall_e4m3_paged_sm90_cu_ef95aea4_56744cuda3std3__45__cpo4cendE,@object
	.size		_ZN72_INTERNAL_39bee7f1_36_flash_fwd_hdimall_e4m3_paged_sm90_cu_ef95aea4_56744cuda3std3__45__cpo4cendE,(_ZN72_INTERNAL_39bee7f1_36_flash_fwd_hdimall_e4m3_paged_sm90_cu_ef95aea4_56744cuda3std6ranges3__45__cpo4swapE - _ZN72_INTERNAL_39bee7f1_36_flash_fwd_hdimall_e4m3_paged_sm90_cu_ef95aea4_56744cuda3std3__45__cpo4cendE)
_ZN72_INTERNAL_39bee7f1_36_flash_fwd_hdimall_e4m3_paged_sm90_cu_ef95aea4_56744cuda3std3__45__cpo4cendE:
	.zero		1
	.type		_ZN72_INTERNAL_39bee7f1_36_flash_fwd_hdimall_e4m3_paged_sm90_cu_ef95aea4_56744cuda3std6ranges3__45__cpo4swapE,@object
	.size		_ZN72_INTERNAL_39bee7f1_36_flash_fwd_hdimall_e4m3_paged_sm90_cu_ef95aea4_56744cuda3std6ranges3__45__cpo4swapE,(.L_49 - _ZN72_INTERNAL_39bee7f1_36_flash_fwd_hdimall_e4m3_paged_sm90_cu_ef95aea4_56744cuda3std6ranges3__45__cpo4swapE)
_ZN72_INTERNAL_39bee7f1_36_flash_fwd_hdimall_e4m3_paged_sm90_cu_ef95aea4_56744cuda3std6ranges3__45__cpo4swapE:
	.zero		1
.L_49:


//--------------------- .nv.shared._ZN7cutlass13device_kernelIN5flash11enable_sm90INS1_16FlashAttnFwdSm90INS1_25CollectiveMainloopFwdSm90ILi2EN4cute5tupleIJNS5_1CILi1EEES8_S8_EEENS6_IJNS7_ILi128EEESA_NS7_ILi256EEEEEELi256ENS_12float_e4m3_tEfNS_4arch4Sm90ELb0ELb0ELb0ELb1ELb1ELb0ELb0ELb1ELb0ELb1ELb0ELb0EEENS1_21CollectiveEpilogueFwdINS6_IJSA_SB_SA_EEES9_NS_10bfloat16_tESF_Li256ELb1ELb1ELb0ELb1EEENS1_36VarlenDynamicPersistentTileSchedulerILi128ELi128ELi256ELi128ELb0ELb1ELb1ELb0ELb1ELb1EEEEEEEEEvNT_6ParamsE --------------------------
	.section	.nv.shared._ZN7cutlass13device_kernelIN5flash11enable_sm90INS1_16FlashAttnFwdSm90INS1_25CollectiveMainloopFwdSm90ILi2EN4cute5tupleIJNS5_1CILi1EEES8_S8_EEENS6_IJNS7_ILi128EEESA_NS7_ILi256EEEEEELi256ENS_12float_e4m3_tEfNS_4arch4Sm90ELb0ELb0ELb0ELb1ELb1ELb0ELb0ELb1ELb0ELb1ELb0ELb0EEENS1_21CollectiveEpilogueFwdINS6_IJSA_SB_SA_EEES9_NS_10bfloat16_tESF_Li256ELb1ELb1ELb0ELb1EEENS1_36VarlenDynamicPersistentTileSchedulerILi128ELi128ELi256ELi128ELb0ELb1ELb1ELb0ELb1ELb1EEEEEEEEEvNT_6ParamsE,"aw",@nobits
	.sectionflags	@""
	.align	16
	.zero		1024


//--------------------- .nv.shared._ZN7cutlass13device_kernelIN5flash11enable_sm90INS1_16FlashAttnFwdSm90INS1_25CollectiveMainloopFwdSm90ILi2EN4cute5tupleIJNS5_1CILi1EEES8_S8_EEENS6_IJNS7_ILi128EEESA_NS7_ILi256EEEEEELi256ENS_12float_e4m3_tEfNS_4arch4Sm90ELb0ELb0ELb0ELb1ELb1ELb1ELb0ELb1ELb0ELb1ELb0ELb0EEENS1_21CollectiveEpilogueFwdINS6_IJSA_SB_SA_EEES9_NS_10bfloat16_tESF_Li256ELb1ELb1ELb0ELb1EEENS1_36VarlenDynamicPersistentTileSchedulerILi128ELi128ELi256ELi128ELb0ELb1ELb1ELb0ELb1ELb1EEEEEEEEEvNT_6ParamsE --------------------------
	.section	.nv.shared._ZN7cutlass13device_kernelIN5flash11enable_sm90INS1_16FlashAttnFwdSm90INS1_25CollectiveMainloopFwdSm90ILi2EN4cute5tupleIJNS5_1CILi1EEES8_S8_EEENS6_IJNS7_ILi128EEESA_NS7_ILi256EEEEEELi256ENS_12float_e4m3_tEfNS_4arch4Sm90ELb0ELb0ELb0ELb1ELb1ELb1ELb0ELb1ELb0ELb1ELb0ELb0EEENS1_21CollectiveEpilogueFwdINS6_IJSA_SB_SA_EEES9_NS_10bfloat16_tESF_Li256ELb1ELb1ELb0ELb1EEENS1_36VarlenDynamicPersistentTileSchedulerILi128ELi128ELi256ELi128ELb0ELb1ELb1ELb0ELb1ELb1EEEEEEEEEvNT_6ParamsE,"aw",@nobits
	.sectionflags	@""
	.align	16
	.zero		1024


//--------------------- .nv.shared._ZN7cutlass13device_kernelIN5flash11enable_sm90INS1_16FlashAttnFwdSm90INS1_25CollectiveMainloopFwdSm90ILi2EN4cute5tupleIJNS5_1CILi1EEES8_S8_EEENS6_IJNS7_ILi128EEENS7_ILi64EEENS7_ILi256EEEEEELi256ENS_12float_e4m3_tEfNS_4arch4Sm90ELb0ELb1ELb0ELb0ELb1ELb0ELb0ELb1ELb0ELb1ELb0ELb0EEENS1_21CollectiveEpilogueFwdINS6_IJSA_SC_SB_EEES9_NS_10bfloat16_tESG_Li256ELb0ELb1ELb0ELb1EEENS1_30DynamicPersistentTileSchedulerILi256ELi128ELb0ELb1ELb1EEEEEEEEEvNT_6ParamsE --------------------------
	.section	.nv.shared._ZN7cutlass13device_kernelIN5flash11enable_sm90INS1_16FlashAttnFwdSm90INS1_25CollectiveMainloopFwdSm90ILi2EN4cute5tupleIJNS5_1CILi1EEES8_S8_EEENS6_IJNS7_ILi128EEENS7_ILi64EEENS7_ILi256EEEEEELi256ENS_12float_e4m3_tEfNS_4arch4Sm90ELb0ELb1ELb0ELb0ELb1ELb0ELb0ELb1ELb0ELb1ELb0ELb0EEENS1_21CollectiveEpilogueFwdINS6_IJSA_SC_SB_EEES9_NS_10bfloat16_tESG_Li256ELb0ELb1ELb0ELb1EEENS1_30DynamicPersistentTileSchedulerILi256ELi128ELb0ELb1ELb1EEEEEEEEEvNT_6ParamsE,"aw",@nobits
	.sectionflags	@""
	.align	16
	.zero		1024


//--------------------- .nv.shared._ZN7cutlass13device_kernelIN5flash11enable_sm90INS1_16FlashAttnFwdSm90INS1_25CollectiveMainloopFwdSm90ILi2EN4cute5tupleIJNS5_1CILi1EEES8_S8_EEENS6_IJNS7_ILi128EEENS7_ILi64EEENS7_ILi256EEEEEELi256ENS_12float_e4m3_tEfNS_4arch4Sm90ELb0ELb1ELb0ELb1ELb1ELb0ELb0ELb1ELb0ELb1ELb0ELb0EEENS1_21CollectiveEpilogueFwdINS6_IJSA_SC_SB_EEES9_NS_10bfloat16_tESG_Li256ELb1ELb1ELb0ELb1EEENS1_36VarlenDynamicPersistentTileSchedulerILi128ELi64ELi256ELi128ELb0ELb1ELb1ELb1ELb0ELb1EEEEEEEEEvNT_6ParamsE --------------------------
	.section	.nv.shared._ZN7cutlass13device_kernelIN5flash11enable_sm90INS1_16FlashAttnFwdSm90INS1_25CollectiveMainloopFwdSm90ILi2EN4cute5tupleIJNS5_1CILi1EEES8_S8_EEENS6_IJNS7_ILi128EEENS7_ILi64EEENS7_ILi256EEEEEELi256ENS_12float_e4m3_tEfNS_4arch4Sm90ELb0ELb1ELb0ELb1ELb1ELb0ELb0ELb1ELb0ELb1ELb0ELb0EEENS1_21CollectiveEpilogueFwdINS6_IJSA_SC_SB_EEES9_NS_10bfloat16_tESG_Li256ELb1ELb1ELb0ELb1EEENS1_36VarlenDynamicPersistentTileSchedulerILi128ELi64ELi256ELi128ELb0ELb1ELb1ELb1ELb0ELb1EEEEEEEEEvNT_6ParamsE,"aw",@nobits
	.sectionflags	@""
	.align	16
	.zero		1024


//--------------------- .nv.shared._ZN7cutlass13device_kernelIN5flash11enable_sm90INS1_16FlashAttnFwdSm90INS1_25CollectiveMainloopFwdSm90ILi2EN4cute5tupleIJNS5_1CILi1EEES8_S8_EEENS6_IJNS7_ILi128EEENS7_ILi64EEENS7_ILi256EEEEEELi256ENS_12float_e4m3_tEfNS_4arch4Sm90ELb0ELb1ELb0ELb1ELb1ELb1ELb0ELb1ELb0ELb1ELb0ELb0EEENS1_21CollectiveEpilogueFwdINS6_IJSA_SC_SB_EEES9_NS_10bfloat16_tESG_Li256ELb1ELb1ELb0ELb1EEENS1_36VarlenDynamicPersistentTileSchedulerILi128ELi64ELi256ELi128ELb0ELb1ELb1ELb1ELb0ELb1EEEEEEEEEvNT_6ParamsE --------------------------
	.section	.nv.shared._ZN7cutlass13device_kernelIN5flash11enable_sm90INS1_16FlashAttnFwdSm90INS1_25CollectiveMainloopFwdSm90ILi2EN4cute5tupleIJNS5_1CILi1EEES8_S8_EEENS6_IJNS7_ILi128EEENS7_ILi64EEENS7_ILi256EEEEEELi256ENS_12float_e4m3_tEfNS_4arch4Sm90ELb0ELb1ELb0ELb1ELb1ELb1ELb0ELb1ELb0ELb1ELb0ELb0EEENS1_21CollectiveEpilogueFwdINS6_IJSA_SC_SB_EEES9_NS_10bfloat16_tESG_Li256ELb1ELb1ELb0ELb1EEENS1_36VarlenDynamicPersistentTileSchedulerILi128ELi64ELi256ELi128ELb0ELb1ELb1ELb1ELb0ELb1EEEEEEEEEvNT_6ParamsE,"aw",@nobits
	.sectionflags	@""
	.align	16
	.zero		1024


//--------------------- .nv.shared._ZN7cutlass13device_kernelIN5flash11enable_sm90INS1_16FlashAttnFwdSm90INS1_25CollectiveMainloopFwdSm90ILi2EN4cute5tupleIJNS5_1CILi1EEES8_S8_EEENS6_IJNS7_ILi128EEESA_NS7_ILi256EEEEEELi256ENS_12float_e4m3_tEfNS_4arch4Sm90ELb1ELb0ELb0ELb0ELb1ELb0ELb0ELb1ELb0ELb1ELb0ELb0EEENS1_21CollectiveEpilogueFwdINS6_IJSA_SB_SA_EEES9_NS_10bfloat16_tESF_Li256ELb0ELb1ELb0ELb1EEENS1_30DynamicPersistentTileSchedulerILi256ELi128ELb0ELb1ELb1EEEEEEEEEvNT_6ParamsE --------------------------
	.section	.nv.shared._ZN7cutlass13device_kernelIN5flash11enable_sm90INS1_16FlashAttnFwdSm90INS1_25CollectiveMainloopFwdSm90ILi2EN4cute5tupleIJNS5_1CILi1EEES8_S8_EEENS6_IJNS7_ILi128EEESA_NS7_ILi256EEEEEELi256ENS_12float_e4m3_tEfNS_4arch4Sm90ELb1ELb0ELb0ELb0ELb1ELb0ELb0ELb1ELb0ELb1ELb0ELb0EEENS1_21CollectiveEpilogueFwdINS6_IJSA_SB_SA_EEES9_NS_10bfloat16_tESF_Li256ELb0ELb1ELb0ELb1EEENS1_30DynamicPersistentTileSchedulerILi256ELi128ELb0ELb1ELb1EEEEEEEEEvNT_6ParamsE,"aw",@nobits
	.sectionflags	@""
	.align	16
	.zero		1024


//--------------------- .nv.shared._ZN7cutlass13device_kernelIN5flash11enable_sm90INS1_16FlashAttnFwdSm90INS1_25CollectiveMainloopFwdSm90ILi2EN4cute5tupleIJNS5_1CILi1EEES8_S8_EEENS6_IJNS7_ILi128EEESA_NS7_ILi256EEEEEELi256ENS_12float_e4m3_tEfNS_4arch4Sm90ELb1ELb0ELb0ELb1ELb1ELb0ELb0ELb1ELb0ELb1ELb0ELb0EEENS1_21CollectiveEpilogueFwdINS6_IJSA_SB_SA_EEES9_NS_10bfloat16_tESF_Li256ELb1ELb1ELb0ELb1EEENS1_36VarlenDynamicPersistentTileSchedulerILi128ELi128ELi256ELi128ELb0ELb1ELb1ELb1ELb1ELb1EEEEEEEEEvNT_6ParamsE --------------------------
	.section	.nv.shared._ZN7cutlass13device_kernelIN5flash11enable_sm90INS1_16FlashAttnFwdSm90INS1_25CollectiveMainloopFwdSm90ILi2EN4cute5tupleIJNS5_1CILi1EEES8_S8_EEENS6_IJNS7_ILi128EEESA_NS7_ILi256EEEEEELi256ENS_12float_e4m3_tEfNS_4arch4Sm90ELb1ELb0ELb0ELb1ELb1ELb0ELb0ELb1ELb0ELb1ELb0ELb0EEENS1_21CollectiveEpilogueFwdINS6_IJSA_SB_SA_EEES9_NS_10bfloat16_tESF_Li256ELb1ELb1ELb0ELb1EEENS1_36VarlenDynamicPersistentTileSchedulerILi128ELi128ELi256ELi128ELb0ELb1ELb1ELb1ELb1ELb1EEEEEEEEEvNT_6ParamsE,"aw",@nobits
	.sectionflags	@""
	.align	16
	.zero		1024


//--------------------- .nv.shared._ZN7cutlass13device_kernelIN5flash11enable_sm90INS1_16FlashAttnFwdSm90INS1_25CollectiveMainloopFwdSm90ILi2EN4cute5tupleIJNS5_1CILi1EEES8_S8_EEENS6_IJNS7_ILi128EEESA_NS7_ILi256EEEEEELi256ENS_12float_e4m3_tEfNS_4arch4Sm90ELb1ELb0ELb0ELb1ELb1ELb1ELb0ELb1ELb0ELb1ELb0ELb0EEENS1_21CollectiveEpilogueFwdINS6_IJSA_SB_SA_EEES9_NS_10bfloat16_tESF_Li256ELb1ELb1ELb0ELb1EEENS1_36VarlenDynamicPersistentTileSchedulerILi128ELi128ELi256ELi128ELb0ELb1ELb1ELb1ELb1ELb1EEEEEEEEEvNT_6ParamsE --------------------------
	.section	.nv.shared._ZN7cutlass13device_kernelIN5flash11enable_sm90INS1_16FlashAttnFwdSm90INS1_25CollectiveMainloopFwdSm90ILi2EN4cute5tupleIJNS5_1CILi1EEES8_S8_EEENS6_IJNS7_ILi128EEESA_NS7_ILi256EEEEEELi256ENS_12float_e4m3_tEfNS_4arch4Sm90ELb1ELb0ELb0ELb1ELb1ELb1ELb0ELb1ELb0ELb1ELb0ELb0EEENS1_21CollectiveEpilogueFwdINS6_IJSA_SB_SA_EEES9_NS_10bfloat16_tESF_Li256ELb1ELb1ELb0ELb1EEENS1_36VarlenDynamicPersistentTileSchedulerILi128ELi128ELi256ELi128ELb0ELb1ELb1ELb1ELb1ELb1EEEEEEEEEvNT_6ParamsE,"aw",@nobits
	.sectionflags	@""
	.align	16
	.zero		1024


//--------------------- .nv.shared._ZN7cutlass13device_kernelIN5flash11enable_sm90INS1_16FlashAttnFwdSm90INS1_25CollectiveMainloopFwdSm90ILi2EN4cute5tupleIJNS5_1CILi1EEES8_S8_EEENS6_IJNS7_ILi128EEENS7_ILi160EEENS7_ILi192EEEEEELi192ENS_12float_e4m3_tEfNS_4arch4Sm90ELb0ELb0ELb0ELb0ELb1ELb0ELb0ELb1ELb1ELb1ELb0ELb0EEENS1_21CollectiveEpilogueFwdINS6_IJSA_SC_SB_EEES9_NS_10bfloat16_tESG_Li256ELb0ELb1ELb0ELb1EEENS1_29StaticPersistentTileSchedulerILb0EEEEEEEEEvNT_6ParamsE --------------------------
	.section	.nv.shared._ZN7cutlass13device_kernelIN5flash11enable_sm90INS1_16FlashAttnFwdSm90INS1_25CollectiveMainloopFwdSm90ILi2EN4cute5tupleIJNS5_1CILi1EEES8_S8_EEENS6_IJNS7_ILi128EEENS7_ILi160EEENS7_ILi192EEEEEELi192ENS_12float_e4m3_tEfNS_4arch4Sm90ELb0ELb0ELb0ELb0ELb1ELb0ELb0ELb1ELb1ELb1ELb0ELb0EEENS1_21CollectiveEpilogueFwdINS6_IJSA_SC_SB_EEES9_NS_10bfloat16_tESG_Li256ELb0ELb1ELb0ELb1EEENS1_29StaticPersistentTileSchedulerILb0EEEEEEEEEvNT_6ParamsE,"aw",@nobits
	.sectionflags	@""
	.align	16
	.zero		1024


//--------------------- .nv.shared._ZN7cutlass13device_kernelIN5flash11enable_sm90INS1_16FlashAttnFwdSm90INS1_25CollectiveMainloopFwdSm90ILi2EN4cute5tupleIJNS5_1CILi1EEES8_S8_EEENS6_IJNS7_ILi128EEENS7_ILi160EEENS7_ILi192EEEEEELi192ENS_12float_e4m3_tEfNS_4arch4Sm90ELb0ELb0ELb0ELb1ELb1ELb0ELb0ELb1ELb1ELb1ELb0ELb0EEENS1_21CollectiveEpilogueFwdINS6_IJSA_SC_SB_EEES9_NS_10bfloat16_tESG_Li256ELb1ELb1ELb0ELb1EEENS1_36VarlenDynamicPersistentTileSchedulerILi128ELi160ELi256ELi128ELb0ELb1ELb1ELb0ELb1ELb1EEEEEEEEEvNT_6ParamsE --------------------------
	.section	.nv.shared._ZN7cutlass13device_kernelIN5flash11enable_sm90INS1_16FlashAttnFwdSm90INS1_25CollectiveMainloopFwdSm90ILi2EN4cute5tupleIJNS5_1CILi1EEES8_S8_EEENS6_IJNS7_ILi128EEENS7_ILi160EEENS7_ILi192EEEEEELi192ENS_12float_e4m3_tEfNS_4arch4Sm90ELb0ELb0ELb0ELb1ELb1ELb0ELb0ELb1ELb1ELb1ELb0ELb0EEENS1_21CollectiveEpilogueFwdINS6_IJSA_SC_SB_EEES9_NS_10bfloat16_tESG_Li256ELb1ELb1ELb0ELb1EEENS1_36VarlenDynamicPersistentTileSchedulerILi128ELi160ELi256ELi128ELb0ELb1ELb1ELb0ELb1ELb1EEEEEEEEEvNT_6ParamsE,"aw",@nobits
	.sectionflags	@""
	.align	16
	.zero		1024


//--------------------- .nv.shared._ZN7cutlass13device_kernelIN5flash11enable_sm90INS1_16FlashAttnFwdSm90INS1_25CollectiveMainloopFwdSm90ILi2EN4cute5tupleIJNS5_1CILi1EEES8_S8_EEENS6_IJNS7_ILi128EEENS7_ILi160EEENS7_ILi192EEEEEELi192ENS_12float_e4m3_tEfNS_4arch4Sm90ELb0ELb0ELb0ELb1ELb1ELb1ELb0ELb1ELb1ELb1ELb0ELb0EEENS1_21CollectiveEpilogueFwdINS6_IJSA_SC_SB_EEES9_NS_10bfloat16_tESG_Li256ELb1ELb1ELb0ELb1EEENS1_36VarlenDynamicPersistentTileSchedulerILi128ELi160ELi256ELi128ELb0ELb1ELb1ELb0ELb1ELb1EEEEEEEEEvNT_6ParamsE --------------------------
	.section	.nv.shared._ZN7cutlass13device_kernelIN5flash11enable_sm90INS1_16FlashAttnFwdSm90INS1_25CollectiveMainloopFwdSm90ILi2EN4cute5tupleIJNS5_1CILi1EEES8_S8_EEENS6_IJNS7_ILi128EEENS7_ILi160EEENS7_ILi192EEEEEELi192ENS_12float_e4m3_tEfNS_4arch4Sm90ELb0ELb0ELb0ELb1ELb1ELb1ELb0ELb1ELb1ELb1ELb0ELb0EEENS1_21CollectiveEpilogueFwdINS6_IJSA_SC_SB_EEES9_NS_10bfloat16_tESG_Li256ELb1ELb1ELb0ELb1EEENS1_36VarlenDynamicPersistentTileSchedulerILi128ELi160ELi256ELi128ELb0ELb1ELb1ELb0ELb1ELb1EEEEEEEEEvNT_6ParamsE,"aw",@nobits
	.sectionflags	@""
	.align	16
	.zero		1024


//--------------------- .nv.shared._ZN7cutlass13device_kernelIN5flash11enable_sm90INS1_16FlashAttnFwdSm90INS1_25CollectiveMainloopFwdSm90ILi2EN4cute5tupleIJNS5_1CILi1EEES8_S8_EEENS6_IJNS7_ILi128EEESA_NS7_ILi192EEEEEELi192ENS_12float_e4m3_tEfNS_4arch4Sm90ELb0ELb1ELb0ELb0ELb1ELb0ELb0ELb1ELb1ELb1ELb0ELb0EEENS1_21CollectiveEpilogueFwdINS6_IJSA_SB_SA_EEES9_NS_10bfloat16_tESF_Li256ELb0ELb1ELb0ELb1EEENS1_30DynamicPersistentTileSchedulerILi256ELi128ELb0ELb1ELb1EEEEEEEEEvNT_6ParamsE --------------------------
	.section	.nv.shared._ZN7cutlass13device_kernelIN5flash11enable_sm90INS1_16FlashAttnFwdSm90INS1_25CollectiveMainloopFwdSm90ILi2EN4cute5tupleIJNS5_1CILi1EEES8_S8_EEENS6_IJNS7_ILi128EEESA_NS7_ILi192EEEEEELi192ENS_12float_e4m3_tEfNS_4arch4Sm90ELb0ELb1ELb0ELb0ELb1ELb0ELb0ELb1ELb1ELb1ELb0ELb0EEENS1_21CollectiveEpilogueFwdINS6_IJSA_SB_SA_EEES9_NS_10bfloat16_tESF_Li256ELb0ELb1ELb0ELb1EEENS1_30DynamicPersistentTileSchedulerILi256ELi128ELb0ELb1ELb1EEEEEEEEEvNT_6ParamsE,"aw",@nobits
	.sectionflags	@""
	.align	16
	.zero		1024


//--------------------- .nv.shared._ZN7cutlass13device_kernelIN5flash11enable_sm90INS1_16FlashAttnFwdSm90INS1_25CollectiveMainloopFwdSm90ILi2EN4cute5tupleIJNS5_1CILi1EEES8_S8_EEENS6_IJNS7_ILi128EEESA_NS7_ILi192EEEEEELi192ENS_12float_e4m3_tEfNS_4arch4Sm90ELb0ELb1ELb0ELb1ELb1ELb0ELb0ELb1ELb1ELb1ELb0ELb0EEENS1_21CollectiveEpilogueFwdINS6_IJSA_SB_SA_EEES9_NS_10bfloat16_tESF_Li256ELb1ELb1ELb0ELb1EEENS1_36VarlenDynamicPersistentTileSchedulerILi128ELi128ELi256ELi128ELb0ELb1ELb1ELb1ELb0ELb1EEEEEEEEEvNT_6ParamsE --------------------------
	.section	.nv.shared._ZN7cutlass13device_kernelIN5flash11enable_sm90INS1_16FlashAttnFwdSm90INS1_25CollectiveMainloopFwdSm90ILi2EN4cute5tupleIJNS5_1CILi1EEES8_S8_EEENS6_IJNS7_ILi128EEESA_NS7_ILi192EEEEEELi192ENS_12float_e4m3_tEfNS_4arch4Sm90ELb0ELb1ELb0ELb1ELb1ELb0ELb0ELb1ELb1ELb1ELb0ELb0EEENS1_21CollectiveEpilogueFwdINS6_IJSA_SB_SA_EEES9_NS_10bfloat16_tESF_Li256ELb1ELb1ELb0ELb1EEENS1_36VarlenDynamicPersistentTileSchedulerILi128ELi128ELi256ELi128ELb0ELb1ELb1ELb1ELb0ELb1EEEEEEEEEvNT_6ParamsE,"aw",@nobits
	.sectionflags	@""
	.align	16
	.zero		1024


//--------------------- .nv.shared._ZN7cutlass13device_kernelIN5flash11enable_sm90INS1_16FlashAttnFwdSm90INS1_25CollectiveMainloopFwdSm90ILi2EN4cute5tupleIJNS5_1CILi1EEES8_S8_EEENS6_IJNS7_ILi128EEESA_NS7_ILi192EEEEEELi192ENS_12float_e4m3_tEfNS_4arch4Sm90ELb0ELb1ELb0ELb1ELb1ELb1ELb0ELb1ELb1ELb1ELb0ELb0EEENS1_21CollectiveEpilogueFwdINS6_IJSA_SB_SA_EEES9_NS_10bfloat16_tESF_Li256ELb1ELb1ELb0ELb1EEENS1_36VarlenDynamicPersistentTileSchedulerILi128ELi128ELi256ELi128ELb0ELb1ELb1ELb1ELb0ELb1EEEEEEEEEvNT_6ParamsE --------------------------
	.section	.nv.shared._ZN7cutlass13device_kernelIN5flash11enable_sm90INS1_16FlashAttnFwdSm90INS1_25CollectiveMainloopFwdSm90ILi2EN4cute5tupleIJNS5_1CILi1EEES8_S8_EEENS6_IJNS7_ILi128EEESA_NS7_ILi192EEEEEELi192ENS_12float_e4m3_tEfNS_4arch4Sm90ELb0ELb1ELb0ELb1ELb1ELb1ELb0ELb1ELb1ELb1ELb0ELb0EEENS1_21CollectiveEpilogueFwdINS6_IJSA_SB_SA_EEES9_NS_10bfloat16_tESF_Li256ELb1ELb1ELb0ELb1EEENS1_36VarlenDynamicPersistentTileSchedulerILi128ELi128ELi256ELi128ELb0ELb1ELb1ELb1ELb0ELb1EEEEEEEEEvNT_6ParamsE,"aw",@nobits
	.sectionflags	@""
	.align	16
	.zero		1024


//--------------------- .nv.shared._ZN7cutlass13device_kernelIN5flash11enable_sm90INS1_16FlashAttnFwdSm90INS1_25CollectiveMainloopFwdSm90ILi2EN4cute5tupleIJNS5_1CILi1EEES8_S8_EEENS6_IJNS7_ILi128EEENS7_ILi160EEENS7_ILi192EEEEEELi192ENS_12float_e4m3_tEfNS_4arch4Sm90ELb1ELb0ELb0ELb0ELb1ELb0ELb0ELb1ELb1ELb1ELb0ELb0EEENS1_21CollectiveEpilogueFwdINS6_IJSA_SC_SB_EEES9_NS_10bfloat16_tESG_Li256ELb0ELb1ELb0ELb1EEENS1_30DynamicPersistentTileSchedulerILi256ELi128ELb0ELb1ELb1EEEEEEEEEvNT_6ParamsE --------------------------
	.section	.nv.shared._ZN7cutlass13device_kernelIN5flash11enable_sm90INS1_16FlashAttnFwdSm90INS1_25CollectiveMainloopFwdSm90ILi2EN4cute5tupleIJNS5_1CILi1EEES8_S8_EEENS6_IJNS7_ILi128EEENS7_ILi160EEENS7_ILi192EEEEEELi192ENS_12float_e4m3_tEfNS_4arch4Sm90ELb1ELb0ELb0ELb0ELb1ELb0ELb0ELb1ELb1ELb1ELb0ELb0EEENS1_21CollectiveEpilogueFwdINS6_IJSA_SC_SB_EEES9_NS_10bfloat16_tESG_Li256ELb0ELb1ELb0ELb1EEENS1_30DynamicPersistentTileSchedulerILi256ELi128ELb0ELb1ELb1EEEEEEEEEvNT_6ParamsE,"aw",@nobits
	.sectionflags	@""
	.align	16
	.zero		1024


//--------------------- .nv.shared._ZN7cutlass13device_kernelIN5flash11enable_sm90INS1_16FlashAttnFwdSm90INS1_25CollectiveMainloopFwdSm90ILi2EN4cute5tupleIJNS5_1CILi1EEES8_S8_EEENS6_IJNS7_ILi128EEENS7_ILi160EEENS7_ILi192EEEEEELi192ENS_12float_e4m3_tEfNS_4arch4Sm90ELb1ELb0ELb0ELb1ELb1ELb0ELb0ELb1ELb1ELb1ELb0ELb0EEENS1_21CollectiveEpilogueFwdINS6_IJSA_SC_SB_EEES9_NS_10bfloat16_tESG_Li256ELb1ELb1ELb0ELb1EEENS1_36VarlenDynamicPersistentTileSchedulerILi128ELi160ELi256ELi128ELb0ELb1ELb1ELb1ELb1ELb1EEEEEEEEEvNT_6ParamsE --------------------------
	.section	.nv.shared._ZN7cutlass13device_kernelIN5flash11enable_sm90INS1_16FlashAttnFwdSm90INS1_25CollectiveMainloopFwdSm90ILi2EN4cute5tupleIJNS5_1CILi1EEES8_S8_EEENS6_IJNS7_ILi128EEENS7_ILi160EEENS7_ILi192EEEEEELi192ENS_12float_e4m3_tEfNS_4arch4Sm90ELb1ELb0ELb0ELb1ELb1ELb0ELb0ELb1ELb1ELb1ELb0ELb0EEENS1_21CollectiveEpilogueFwdINS6_IJSA_SC_SB_EEES9_NS_10bfloat16_tESG_Li256ELb1ELb1ELb0ELb1EEENS1_36VarlenDynamicPersistentTileSchedulerILi128ELi160ELi256ELi128ELb0ELb1ELb1ELb1ELb1ELb1EEEEEEEEEvNT_6ParamsE,"aw",@nobits
	.sectionflags	@""
	.align	16
	.zero		1024


//--------------------- .nv.shared._ZN7cutlass13device_kernelIN5flash11enable_sm90INS1_16FlashAttnFwdSm90INS1_25CollectiveMainloopFwdSm90ILi2EN4cute5tupleIJNS5_1CILi1EEES8_S8_EEENS6_IJNS7_ILi128EEENS7_ILi160EEENS7_ILi192EEEEEELi192ENS_12float_e4m3_tEfNS_4arch4Sm90ELb1ELb0ELb0ELb1ELb1ELb1ELb0ELb1ELb1ELb1ELb0ELb0EEENS1_21CollectiveEpilogueFwdINS6_IJSA_SC_SB_EEES9_NS_10bfloat16_tESG_Li256ELb1ELb1ELb0ELb1EEENS1_36VarlenDynamicPersistentTileSchedulerILi128ELi160ELi256ELi128ELb0ELb1ELb1ELb1ELb1ELb1EEEEEEEEEvNT_6ParamsE --------------------------
	.section	.nv.shared._ZN7cutlass13device_kernelIN5flash11enable_sm90INS1_16FlashAttnFwdSm90INS1_25CollectiveMainloopFwdSm90ILi2EN4cute5tupleIJNS5_1CILi1EEES8_S8_EEENS6_IJNS7_ILi128EEENS7_ILi160EEENS7_ILi192EEEEEELi192ENS_12float_e4m3_tEfNS_4arch4Sm90ELb1ELb0ELb0ELb1ELb1ELb1ELb0ELb1ELb1ELb1ELb0ELb0EEENS1_21CollectiveEpilogueFwdINS6_IJSA_SC_SB_EEES9_NS_10bfloat16_tESG_Li256ELb1ELb1ELb0ELb1EEENS1_36VarlenDynamicPersistentTileSchedulerILi128ELi160ELi256ELi128ELb0ELb1ELb1ELb1ELb1ELb1EEEEEEEEEvNT_6ParamsE,"aw",@nobits
	.sectionflags	@""
	.align	16
	.zero		1024


//--------------------- .nv.shared._ZN7cutlass13device_kernelIN5flash11enable_sm90INS1_16FlashAttnFwdSm90INS1_25CollectiveMainloopFwdSm90ILi2EN4cute5tupleIJNS5_1CILi1EEES8_S8_EEENS6_IJNS7_ILi128EEENS7_ILi160EEESA_EEELi128ENS_12float_e4m3_tEfNS_4arch4Sm90ELb0ELb0ELb0ELb0ELb1ELb0ELb0ELb1ELb1ELb1ELb0ELb0EEENS1_21CollectiveEpilogueFwdINS6_IJSA_SA_SB_EEES9_NS_10bfloat16_tESF_Li256ELb0ELb1ELb0ELb1EEENS1_29StaticPersistentTileSchedulerILb0EEEEEEEEEvNT_6ParamsE --------------------------
	.section	.nv.shared._ZN7cutlass13device_kernelIN5flash11enable_sm90INS1_16FlashAttnFwdSm90INS1_25CollectiveMainloopFwdSm90ILi2EN4cute5tupleIJNS5_1CILi1EEES8_S8_EEENS6_IJNS7_ILi128EEENS7_ILi160EEESA_EEELi128ENS_12float_e4m3_tEfNS_4arch4Sm90ELb0ELb0ELb0ELb0ELb1ELb0ELb0ELb1ELb1ELb1ELb0ELb0EEENS1_21CollectiveEpilogueFwdINS6_IJSA_SA_SB_EEES9_NS_10bfloat16_tESF_Li256ELb0ELb1ELb0ELb1EEENS1_29StaticPersistentTileSchedulerILb0EEEEEEEEEvNT_6ParamsE,"aw",@nobits
	.sectionflags	@""
	.align	16
	.zero		1024


//--------------------- .nv.shared._ZN7cutlass13device_kernelIN5flash11enable_sm90INS1_16FlashAttnFwdSm90INS1_25CollectiveMainloopFwdSm90ILi2EN4cute5tupleIJNS5_1CILi1EEES8_S8_EEENS6_IJNS7_ILi128EEENS7_ILi160EEESA_EEELi128ENS_12float_e4m3_tEfNS_4arch4Sm90ELb0ELb0ELb0ELb1ELb1ELb0ELb0ELb1ELb1ELb1ELb0ELb0EEENS1_21CollectiveEpilogueFwdINS6_IJSA_SA_SB_EEES9_NS_10bfloat16_tESF_Li256ELb1ELb1ELb0ELb1EEENS1_36VarlenDynamicPersistentTileSchedulerILi128ELi160ELi256ELi128ELb0ELb1ELb1ELb0ELb1ELb1EEEEEEEEEvNT_6ParamsE --------------------------
	.section	.nv.shared._ZN7cutlass13device_kernelIN5flash11enable_sm90INS1_16FlashAttnFwdSm90INS1_25CollectiveMainloopFwdSm90ILi2EN4cute5tupleIJNS5_1CILi1EEES8_S8_EEENS6_IJNS7_ILi128EEENS7_ILi160EEESA_EEELi128ENS_12float_e4m3_tEfNS_4arch4Sm90ELb0ELb0ELb0ELb1ELb1ELb0ELb0ELb1ELb1ELb1ELb0ELb0EEENS1_21CollectiveEpilogueFwdINS6_IJSA_SA_SB_EEES9_NS_10bfloat16_tESF_Li256ELb1ELb1ELb0ELb1EEENS1_36VarlenDynamicPersistentTileSchedulerILi128ELi160ELi256ELi128ELb0ELb1ELb1ELb0ELb1ELb1EEEEEEEEEvNT_6ParamsE,"aw",@nobits
	.sectionflags	@""
	.align	16
	.zero		1024


//--------------------- .nv.shared._ZN7cutlass13device_kernelIN5flash11enable_sm90INS1_16FlashAttnFwdSm90INS1_25CollectiveMainloopFwdSm90ILi2EN4cute5tupleIJNS5_1CILi1EEES8_S8_EEENS6_IJNS7_ILi128EEENS7_ILi160EEESA_EEELi128ENS_12float_e4m3_tEfNS_4arch4Sm90ELb0ELb0ELb0ELb1ELb1ELb1ELb0ELb1ELb1ELb1ELb0ELb0EEENS1_21CollectiveEpilogueFwdINS6_IJSA_SA_SB_EEES9_NS_10bfloat16_tESF_Li256ELb1ELb1ELb0ELb1EEENS1_36VarlenDynamicPersistentTileSchedulerILi128ELi160ELi256ELi128ELb0ELb1ELb1ELb0ELb1ELb1EEEEEEEEEvNT_6ParamsE --------------------------
	.section	.nv.shared._ZN7cutlass13device_kernelIN5flash11enable_sm90INS1_16FlashAttnFwdSm90INS1_25CollectiveMainloopFwdSm90ILi2EN4cute5tupleIJNS5_1CILi1EEES8_S8_EEENS6_IJNS7_ILi128EEENS7_ILi160EEESA_EEELi128ENS_12float_e4m3_tEfNS_4arch4Sm90ELb0ELb0ELb0ELb1ELb1ELb1ELb0ELb1ELb1ELb1ELb0ELb0EEENS1_21CollectiveEpilogueFwdINS6_IJSA_SA_SB_EEES9_NS_10bfloat16_tESF_Li256ELb1ELb1ELb0ELb1EEENS1_36VarlenDynamicPersistentTileSchedulerILi128ELi160ELi256ELi128ELb0ELb1ELb1ELb0ELb1ELb1EEEEEEEEEvNT_6ParamsE,"aw",@nobits
	.sectionflags	@""
	.align	16
	.zero		1024


//--------------------- .nv.shared._ZN7cutlass13device_kernelIN5flash11enable_sm90INS1_16FlashAttnFwdSm90INS1_25CollectiveMainloopFwdSm90ILi2EN4cute5tupleIJNS5_1CILi1EEES8_S8_EEENS6_IJNS7_ILi128EEENS7_ILi160EEESA_EEELi128ENS_12float_e4m3_tEfNS_4arch4Sm90ELb0ELb1ELb0ELb0ELb1ELb0ELb0ELb1ELb1ELb1ELb0ELb0EEENS1_21CollectiveEpilogueFwdINS6_IJSA_SA_SB_EEES9_NS_10bfloat16_tESF_Li256ELb0ELb1ELb0ELb1EEENS1_30DynamicPersistentTileSchedulerILi256ELi128ELb0ELb1ELb1EEEEEEEEEvNT_6ParamsE --------------------------
	.section	.nv.shared._ZN7cutlass13device_kernelIN5flash11enable_sm90INS1_16FlashAttnFwdSm90INS1_25CollectiveMainloopFwdSm90ILi2EN4cute5tupleIJNS5_1CILi1EEES8_S8_EEENS6_IJNS7_ILi128EEENS7_ILi160EEESA_EEELi128ENS_12float_e4m3_tEfNS_4arch4Sm90ELb0ELb1ELb0ELb0ELb1ELb0ELb0ELb1ELb1ELb1ELb0ELb0EEENS1_21CollectiveEpilogueFwdINS6_IJSA_SA_SB_EEES9_NS_10bfloat16_tESF_Li256ELb0ELb1ELb0ELb1EEENS1_30DynamicPersistentTileSchedulerILi256ELi128ELb0ELb1ELb1EEEEEEEEEvNT_6ParamsE,"aw",@nobits
	.sectionflags	@""
	.align	16
	.zero		1024


//--------------------- .nv.shared._ZN7cutlass13device_kernelIN5flash11enable_sm90INS1_16FlashAttnFwdSm90INS1_25CollectiveMainloopFwdSm90ILi2EN4cute5tupleIJNS5_1CILi1EEES8_S8_EEENS6_IJNS7_ILi128EEENS7_ILi160EEESA_EEELi128ENS_12float_e4m3_tEfNS_4arch4Sm90ELb0ELb1ELb0ELb1ELb1ELb0ELb0ELb1ELb1ELb1ELb0ELb0EEENS1_21CollectiveEpilogueFwdINS6_IJSA_SA_SB_EEES9_NS_10bfloat16_tESF_Li256ELb1ELb1ELb0ELb1EEENS1_36VarlenDynamicPersistentTileSchedulerILi128ELi160ELi256ELi128ELb0ELb1ELb1ELb1ELb0ELb1EEEEEEEEEvNT_6ParamsE --------------------------
	.section	.nv.shared._ZN7cutlass13device_kernelIN5flash11enable_sm90INS1_16FlashAttnFwdSm90INS1_25CollectiveMainloopFwdSm90ILi2EN4cute5tupleIJNS5_1CILi1EEES8_S8_EEENS6_IJNS7_ILi128EEENS7_ILi160EEESA_EEELi128ENS_12float_e4m3_tEfNS_4arch4Sm90ELb0ELb1ELb0ELb1ELb1ELb0ELb0ELb1ELb1ELb1ELb0ELb0EEENS1_21CollectiveEpilogueFwdINS6_IJSA_SA_SB_EEES9_NS_10bfloat16_tESF_Li256ELb1ELb1ELb0ELb1EEENS1_36VarlenDynamicPersistentTileSchedulerILi128ELi160ELi256ELi128ELb0ELb1ELb1ELb1ELb0ELb1EEEEEEEEEvNT_6ParamsE,"aw",@nobits
	.sectionflags	@""
	.align	16
	.zero		1024


//--------------------- .nv.shared._ZN7cutlass13device_kernelIN5flash11enable_sm90INS1_16FlashAttnFwdSm90INS1_25CollectiveMainloopFwdSm90ILi2EN4cute5tupleIJNS5_1CILi1EEES8_S8_EEENS6_IJNS7_ILi128EEENS7_ILi160EEESA_EEELi128ENS_12float_e4m3_tEfNS_4arch4Sm90ELb0ELb1ELb0ELb1ELb1ELb1ELb0ELb1ELb1ELb1ELb0ELb0EEENS1_21CollectiveEpilogueFwdINS6_IJSA_SA_SB_EEES9_NS_10bfloat16_tESF_Li256ELb1ELb1ELb0ELb1EEENS1_36VarlenDynamicPersistentTileSchedulerILi128ELi160ELi256ELi128ELb0ELb1ELb1ELb1ELb0ELb1EEEEEEEEEvNT_6ParamsE --------------------------
	.section	.nv.shared._ZN7cutlass13device_kernelIN5flash11enable_sm90INS1_16FlashAttnFwdSm90INS1_25CollectiveMainloopFwdSm90ILi2EN4cute5tupleIJNS5_1CILi1EEES8_S8_EEENS6_IJNS7_ILi128EEENS7_ILi160EEESA_EEELi128ENS_12float_e4m3_tEfNS_4arch4Sm90ELb0ELb1ELb0ELb1ELb1ELb1ELb0ELb1ELb1ELb1ELb0ELb0EEENS1_21CollectiveEpilogueFwdINS6_IJSA_SA_SB_EEES9_NS_10bfloat16_tESF_Li256ELb1ELb1ELb0ELb1EEENS1_36VarlenDynamicPersistentTileSchedulerILi128ELi160ELi256ELi128ELb0ELb1ELb1ELb1ELb0ELb1EEEEEEEEEvNT_6ParamsE,"aw",@nobits
	.sectionflags	@""
	.align	16
	.zero		1024


//--------------------- .nv.shared._ZN7cutlass13device_kernelIN5flash11enable_sm90INS1_16FlashAttnFwdSm90INS1_25CollectiveMainloopFwdSm90ILi2EN4cute5tupleIJNS5_1CILi1EEES8_S8_EEENS6_IJNS7_ILi128EEENS7_ILi160EEESA_EEELi128ENS_12float_e4m3_tEfNS_4arch4Sm90ELb1ELb0ELb0ELb0ELb1ELb0ELb0ELb1ELb1ELb1ELb0ELb0EEENS1_21CollectiveEpilogueFwdINS6_IJSA_SA_SB_EEES9_NS_10bfloat16_tESF_Li256ELb0ELb1ELb0ELb1EEENS1_30DynamicPersistentTileSchedulerILi256ELi128ELb0ELb1ELb1EEEEEEEEEvNT_6ParamsE --------------------------
	.section	.nv.shared._ZN7cutlass13device_kernelIN5flash11enable_sm90INS1_16FlashAttnFwdSm90INS1_25CollectiveMainloopFwdSm90ILi2EN4cute5tupleIJNS5_1CILi1EEES8_S8_EEENS6_IJNS7_ILi128EEENS7_ILi160EEESA_EEELi128ENS_12float_e4m3_tEfNS_4arch4Sm90ELb1ELb0ELb0ELb0ELb1ELb0ELb0ELb1ELb1ELb1ELb0ELb0EEENS1_21CollectiveEpilogueFwdINS6_IJSA_SA_SB_EEES9_NS_10bfloat16_tESF_Li256ELb0ELb1ELb0ELb1EEENS1_30DynamicPersistentTileSchedulerILi256ELi128ELb0ELb1ELb1EEEEEEEEEvNT_6ParamsE,"aw",@nobits
	.sectionflags	@""
	.align	16
	.zero		1024


//--------------------- .nv.shared._ZN7cutlass13device_kernelIN5flash11enable_sm90INS1_16FlashAttnFwdSm90INS1_25CollectiveMainloopFwdSm90ILi2EN4cute5tupleIJNS5_1CILi1EEES8_S8_EEENS6_IJNS7_ILi128EEENS7_ILi160EEESA_EEELi128ENS_12float_e4m3_tEfNS_4arch4Sm90ELb1ELb0ELb0ELb1ELb1ELb0ELb0ELb1ELb1ELb1ELb0ELb0EEENS1_21CollectiveEpilogueFwdINS6_IJSA_SA_SB_EEES9_NS_10bfloat16_tESF_Li256ELb1ELb1ELb0ELb1EEENS1_36VarlenDynamicPersistentTileSchedulerILi128ELi160ELi256ELi128ELb0ELb1ELb1ELb1ELb1ELb1EEEEEEEEEvNT_6ParamsE --------------------------
	.section	.nv.shared._ZN7cutlass13device_kernelIN5flash11enable_sm90INS1_16FlashAttnFwdSm90INS1_25CollectiveMainloopFwdSm90ILi2EN4cute5tupleIJNS5_1CILi1EEES8_S8_EEENS6_IJNS7_ILi128EEENS7_ILi160EEESA_EEELi128ENS_12float_e4m3_tEfNS_4arch4Sm90ELb1ELb0ELb0ELb1ELb1ELb0ELb0ELb1ELb1ELb1ELb0ELb0EEENS1_21CollectiveEpilogueFwdINS6_IJSA_SA_SB_EEES9_NS_10bfloat16_tESF_Li256ELb1ELb1ELb0ELb1EEENS1_36VarlenDynamicPersistentTileSchedulerILi128ELi160ELi256ELi128ELb0ELb1ELb1ELb1ELb1ELb1EEEEEEEEEvNT_6ParamsE,"aw",@nobits
	.sectionflags	@""
	.align	16
	.zero		1024


//--------------------- .nv.shared._ZN7cutlass13device_kernelIN5flash11enable_sm90INS1_16FlashAttnFwdSm90INS1_25CollectiveMainloopFwdSm90ILi2EN4cute5tupleIJNS5_1CILi1EEES8_S8_EEENS6_IJNS7_ILi128EEENS7_ILi160EEESA_EEELi128ENS_12float_e4m3_tEfNS_4arch4Sm90ELb1ELb0ELb0ELb1ELb1ELb1ELb0ELb1ELb1ELb1ELb0ELb0EEENS1_21CollectiveEpilogueFwdINS6_IJSA_SA_SB_EEES9_NS_10bfloat16_tESF_Li256ELb1ELb1ELb0ELb1EEENS1_36VarlenDynamicPersistentTileSchedulerILi128ELi160ELi256ELi128ELb0ELb1ELb1ELb1ELb1ELb1EEEEEEEEEvNT_6ParamsE --------------------------
	.section	.nv.shared._ZN7cutlass13device_kernelIN5flash11enable_sm90INS1_16FlashAttnFwdSm90INS1_25CollectiveMainloopFwdSm90ILi2EN4cute5tupleIJNS5_1CILi1EEES8_S8_EEENS6_IJNS7_ILi128EEENS7_ILi160EEESA_EEELi128ENS_12float_e4m3_tEfNS_4arch4Sm90ELb1ELb0ELb0ELb1ELb1ELb1ELb0ELb1ELb1ELb1ELb0ELb0EEENS1_21CollectiveEpilogueFwdINS6_IJSA_SA_SB_EEES9_NS_10bfloat16_tESF_Li256ELb1ELb1ELb0ELb1EEENS1_36VarlenDynamicPersistentTileSchedulerILi128ELi160ELi256ELi128ELb0ELb1ELb1ELb1ELb1ELb1EEEEEEEEEvNT_6ParamsE,"aw",@nobits
	.sectionflags	@""
	.align	16
	.zero		1024


//--------------------- .nv.shared._ZN7cutlass13device_kernelIN5flash11enable_sm90INS1_16FlashAttnFwdSm90INS1_25CollectiveMainloopFwdSm90ILi2EN4cute5tupleIJNS5_1CILi1EEES8_S8_EEENS6_IJNS7_ILi192EEENS7_ILi128EEENS7_ILi96EEEEEELi96ENS_12float_e4m3_tEfNS_4arch4Sm90ELb0ELb0ELb0ELb0ELb1ELb0ELb0ELb1ELb1ELb1ELb0ELb0EEENS1_21CollectiveEpilogueFwdINS6_IJSA_SC_SB_EEES9_NS_10bfloat16_tESG_Li384ELb0ELb1ELb0ELb1EEENS1_29StaticPersistentTileSchedulerILb0EEEEEEEEEvNT_6ParamsE --------------------------
	.section	.nv.shared._ZN7cutlass13device_kernelIN5flash11enable_sm90INS1_16FlashAttnFwdSm90INS1_25CollectiveMainloopFwdSm90ILi2EN4cute5tupleIJNS5_1CILi1EEES8_S8_EEENS6_IJNS7_ILi192EEENS7_ILi128EEENS7_ILi96EEEEEELi96ENS_12float_e4m3_tEfNS_4arch4Sm90ELb0ELb0ELb0ELb0ELb1ELb0ELb0ELb1ELb1ELb1ELb0ELb0EEENS1_21CollectiveEpilogueFwdINS6_IJSA_SC_SB_EEES9_NS_10bfloat16_tESG_Li384ELb0ELb1ELb0ELb1EEENS1_29StaticPersistentTileSchedulerILb0EEEEEEEEEvNT_6ParamsE,"aw",@nobits
	.sectionflags	@""
	.align	16
	.zero		1024


//--------------------- .nv.shared._ZN7cutlass13device_kernelIN5flash11enable_sm90INS1_16FlashAttnFwdSm90INS1_25CollectiveMainloopFwdSm90ILi2EN4cute5tupleIJNS5_1CILi1EEES8_S8_EEENS6_IJNS7_ILi192EEENS7_ILi128EEENS7_ILi96EEEEEELi96ENS_12float_e4m3_tEfNS_4arch4Sm90ELb0ELb0ELb0ELb1ELb1ELb0ELb0ELb1ELb1ELb1ELb0ELb0EEENS1_21CollectiveEpilogueFwdINS6_IJSA_SC_SB_EEES9_NS_10bfloat16_tESG_Li384ELb1ELb1ELb0ELb1EEENS1_36VarlenDynamicPersistentTileSchedulerILi192ELi128ELi384ELi128ELb0ELb1ELb1ELb0ELb1ELb1EEEEEEEEEvNT_6ParamsE --------------------------
	.section	.nv.shared._ZN7cutlass13device_kernelIN5flash11enable_sm90INS1_16FlashAttnFwdSm90INS1_25CollectiveMainloopFwdSm90ILi2EN4cute5tupleIJNS5_1CILi1EEES8_S8_EEENS6_IJNS7_ILi192EEENS7_ILi128EEENS7_ILi96EEEEEELi96ENS_12float_e4m3_tEfNS_4arch4Sm90ELb0ELb0ELb0ELb1ELb1ELb0ELb0ELb1ELb1ELb1ELb0ELb0EEENS1_21CollectiveEpilogueFwdINS6_IJSA_SC_SB_EEES9_NS_10bfloat16_tESG_Li384ELb1ELb1ELb0ELb1EEENS1_36VarlenDynamicPersistentTileSchedulerILi192ELi128ELi384ELi128ELb0ELb1ELb1ELb0ELb1ELb1EEEEEEEEEvNT_6ParamsE,"aw",@nobits
	.sectionflags	@""
	.align	16
	.zero		1024


//--------------------- .nv.shared._ZN7cutlass13device_kernelIN5flash11enable_sm90INS1_16FlashAttnFwdSm90INS1_25CollectiveMainloopFwdSm90ILi2EN4cute5tupleIJNS5_1CILi1EEES8_S8_EEENS6_IJNS7_ILi192EEENS7_ILi128EEENS7_ILi96EEEEEELi96ENS_12float_e4m3_tEfNS_4arch4Sm90ELb0ELb0ELb0ELb1ELb1ELb1ELb0ELb1ELb1ELb1ELb0ELb0EEENS1_21CollectiveEpilogueFwdINS6_IJSA_SC_SB_EEES9_NS_10bfloat16_tESG_Li384ELb1ELb1ELb0ELb1EEENS1_36VarlenDynamicPersistentTileSchedulerILi192ELi128ELi384ELi128ELb0ELb1ELb1ELb0ELb1ELb1EEEEEEEEEvNT_6ParamsE --------------------------
	.section	.nv.shared._ZN7cutlass13device_kernelIN5flash11enable_sm90INS1_16FlashAttnFwdSm90INS1_25CollectiveMainloopFwdSm90ILi2EN4cute5tupleIJNS5_1CILi1EEES8_S8_EEENS6_IJNS7_ILi192EEENS7_ILi128EEENS7_ILi96EEEEEELi96ENS_12float_e4m3_tEfNS_4arch4Sm90ELb0ELb0ELb0ELb1ELb1ELb1ELb0ELb1ELb1ELb1ELb0ELb0EEENS1_21CollectiveEpilogueFwdINS6_IJSA_SC_SB_EEES9_NS_10bfloat16_tESG_Li384ELb1ELb1ELb0ELb1EEENS1_36VarlenDynamicPersistentTileSchedulerILi192ELi128ELi384ELi128ELb0ELb1ELb1ELb0ELb1ELb1EEEEEEEEEvNT_6ParamsE,"aw",@nobits
	.sectionflags	@""
	.align	16
	.zero		1024


//--------------------- .nv.shared._ZN7cutlass13device_kernelIN5flash11enable_sm90INS1_16FlashAttnFwdSm90INS1_25CollectiveMainloopFwdSm90ILi2EN4cute5tupleIJNS5_1CILi1EEES8_S8_EEENS6_IJNS7_ILi192EEENS7_ILi128EEENS7_ILi96EEEEEELi96ENS_12float_e4m3_tEfNS_4arch4Sm90ELb0ELb1ELb0ELb0ELb1ELb0ELb0ELb1ELb1ELb1ELb0ELb0EEENS1_21CollectiveEpilogueFwdINS6_IJSA_SC_SB_EEES9_NS_10bfloat16_tESG_Li384ELb0ELb1ELb0ELb1EEENS1_30DynamicPersistentTileSchedulerILi384ELi128ELb0ELb1ELb1EEEEEEEEEvNT_6ParamsE --------------------------
	.section	.nv.shared._ZN7cutlass13device_kernelIN5flash11enable_sm90INS1_16FlashAttnFwdSm90INS1_25CollectiveMainloopFwdSm90ILi2EN4cute5tupleIJNS5_1CILi1EEES8_S8_EEENS6_IJNS7_ILi192EEENS7_ILi128EEENS7_ILi96EEEEEELi96ENS_12float_e4m3_tEfNS_4arch4Sm90ELb0ELb1ELb0ELb0ELb1ELb0ELb0ELb1ELb1ELb1ELb0ELb0EEENS1_21CollectiveEpilogueFwdINS6_IJSA_SC_SB_EEES9_NS_10bfloat16_tESG_Li384ELb0ELb1ELb0ELb1EEENS1_30DynamicPersistentTileSchedulerILi384ELi128ELb0ELb1ELb1EEEEEEEEEvNT_6ParamsE,"aw",@nobits
	.sectionflags	@""
	.align	16
	.zero		1024


//--------------------- .nv.shared._ZN7cutlass13device_kernelIN5flash11enable_sm90INS1_16FlashAttnFwdSm90INS1_25CollectiveMainloopFwdSm90ILi2EN4cute5tupleIJNS5_1CILi1EEES8_S8_EEENS6_IJNS7_ILi192EEENS7_ILi128EEENS7_ILi96EEEEEELi96ENS_12float_e4m3_tEfNS_4arch4Sm90ELb0ELb1ELb0ELb1ELb1ELb0ELb0ELb1ELb1ELb1ELb0ELb0EEENS1_21CollectiveEpilogueFwdINS6_IJSA_SC_SB_EEES9_NS_10bfloat16_tESG_Li384ELb1ELb1ELb0ELb1EEENS1_36VarlenDynamicPersistentTileSchedulerILi192ELi128ELi384ELi128ELb0ELb1ELb1ELb1ELb0ELb1EEEEEEEEEvNT_6ParamsE --------------------------
	.section	.nv.shared._ZN7cutlass13device_kernelIN5flash11enable_sm90INS1_16FlashAttnFwdSm90INS1_25CollectiveMainloopFwdSm90ILi2EN4cute5tupleIJNS5_1CILi1EEES8_S8_EEENS6_IJNS7_ILi192EEENS7_ILi128EEENS7_ILi96EEEEEELi96ENS_12float_e4m3_tEfNS_4arch4Sm90ELb0ELb1ELb0ELb1ELb1ELb0ELb0ELb1ELb1ELb1ELb0ELb0EEENS1_21CollectiveEpilogueFwdINS6_IJSA_SC_SB_EEES9_NS_10bfloat16_tESG_Li384ELb1ELb1ELb0ELb1EEENS1_36VarlenDynamicPersistentTileSchedulerILi192ELi128ELi384ELi128ELb0ELb1ELb1ELb1ELb0ELb1EEEEEEEEEvNT_6ParamsE,"aw",@nobits
	.sectionflags	@""
	.align	16
	.zero		1024


//--------------------- .nv.shared._ZN7cutlass13device_kernelIN5flash11enable_sm90INS1_16FlashAttnFwdSm90INS1_25CollectiveMainloopFwdSm90ILi2EN4cute5tupleIJNS5_1CILi1EEES8_S8_EEENS6_IJNS7_ILi192EEENS7_ILi128EEENS7_ILi96EEEEEELi96ENS_12float_e4m3_tEfNS_4arch4Sm90ELb0ELb1ELb0ELb1ELb1ELb1ELb0ELb1ELb1ELb1ELb0ELb0EEENS1_21CollectiveEpilogueFwdINS6_IJSA_SC_SB_EEES9_NS_10bfloat16_tESG_Li384ELb1ELb1ELb0ELb1EEENS1_36VarlenDynamicPersistentTileSchedulerILi192ELi128ELi384ELi128ELb0ELb1ELb1ELb1ELb0ELb1EEEEEEEEEvNT_6ParamsE --------------------------
	.section	.nv.shared._ZN7cutlass13device_kernelIN5flash11enable_sm90INS1_16FlashAttnFwdSm90INS1_25CollectiveMainloopFwdSm90ILi2EN4cute5tupleIJNS5_1CILi1EEES8_S8_EEENS6_IJNS7_ILi192EEENS7_ILi128EEENS7_ILi96EEEEEELi96ENS_12float_e4m3_tEfNS_4arch4Sm90ELb0ELb1ELb0ELb1ELb1ELb1ELb0ELb1ELb1ELb1ELb0ELb0EEENS1_21CollectiveEpilogueFwdINS6_IJSA_SC_SB_EEES9_NS_10bfloat16_tESG_Li384ELb1ELb1ELb0ELb1EEENS1_36VarlenDynamicPersistentTileSchedulerILi192ELi128ELi384ELi128ELb0ELb1ELb1ELb1ELb0ELb1EEEEEEEEEvNT_6ParamsE,"aw",@nobits
	.sectionflags	@""
	.align	16
	.zero		1024


//--------------------- .nv.shared._ZN7cutlass13device_kernelIN5flash11enable_sm90INS1_16FlashAttnFwdSm90INS1_25CollectiveMainloopFwdSm90ILi2EN4cute5tupleIJNS5_1CILi1EEES8_S8_EEENS6_IJNS7_ILi192EEENS7_ILi128EEENS7_ILi96EEEEEELi96ENS_12float_e4m3_tEfNS_4arch4Sm90ELb1ELb0ELb0ELb0ELb1ELb0ELb0ELb1ELb1ELb1ELb0ELb0EEENS1_21CollectiveEpilogueFwdINS6_IJSA_SC_SB_EEES9_NS_10bfloat16_tESG_Li384ELb0ELb1ELb0ELb1EEENS1_30DynamicPersistentTileSchedulerILi384ELi128ELb0ELb1ELb1EEEEEEEEEvNT_6ParamsE --------------------------
	.section	.nv.shared._ZN7cutlass13device_kernelIN5flash11enable_sm90INS1_16FlashAttnFwdSm90INS1_25CollectiveMainloopFwdSm90ILi2EN4cute5tupleIJNS5_1CILi1EEES8_S8_EEENS6_IJNS7_ILi192EEENS7_ILi128EEENS7_ILi96EEEEEELi96ENS_12float_e4m3_tEfNS_4arch4Sm90ELb1ELb0ELb0ELb0ELb1ELb0ELb0ELb1ELb1ELb1ELb0ELb0EEENS1_21CollectiveEpilogueFwdINS6_IJSA_SC_SB_EEES9_NS_10bfloat16_tESG_Li384ELb0ELb1ELb0ELb1EEENS1_30DynamicPersistentTileSchedulerILi384ELi128ELb0ELb1ELb1EEEEEEEEEvNT_6ParamsE,"aw",@nobits
	.sectionflags	@""
	.align	16
	.zero		1024


//--------------------- .nv.shared._ZN7cutlass13device_kernelIN5flash11enable_sm90INS1_16FlashAttnFwdSm90INS1_25CollectiveMainloopFwdSm90ILi2EN4cute5tupleIJNS5_1CILi1EEES8_S8_EEENS6_IJNS7_ILi192EEENS7_ILi128EEENS7_ILi96EEEEEELi96ENS_12float_e4m3_tEfNS_4arch4Sm90ELb1ELb0ELb0ELb1ELb1ELb0ELb0ELb1ELb1ELb1ELb0ELb0EEENS1_21CollectiveEpilogueFwdINS6_IJSA_SC_SB_EEES9_NS_10bfloat16_tESG_Li384ELb1ELb1ELb0ELb1EEENS1_36VarlenDynamicPersistentTileSchedulerILi192ELi128ELi384ELi128ELb0ELb1ELb1ELb1ELb1ELb1EEEEEEEEEvNT_6ParamsE --------------------------
	.section	.nv.shared._ZN7cutlass13device_kernelIN5flash11enable_sm90INS1_16FlashAttnFwdSm90INS1_25CollectiveMainloopFwdSm90ILi2EN4cute5tupleIJNS5_1CILi1EEES8_S8_EEENS6_IJNS7_ILi192EEENS7_ILi128EEENS7_ILi96EEEEEELi96ENS_12float_e4m3_tEfNS_4arch4Sm90ELb1ELb0ELb0ELb1ELb1ELb0ELb0ELb1ELb1ELb1ELb0ELb0EEENS1_21CollectiveEpilogueFwdINS6_IJSA_SC_SB_EEES9_NS_10bfloat16_tESG_Li384ELb1ELb1ELb0ELb1EEENS1_36VarlenDynamicPersistentTileSchedulerILi192ELi128ELi384ELi128ELb0ELb1ELb1ELb1ELb1ELb1EEEEEEEEEvNT_6ParamsE,"aw",@nobits
	.sectionflags	@""
	.align	16
	.zero		1024


//--------------------- .nv.shared._ZN7cutlass13device_kernelIN5flash11enable_sm90INS1_16FlashAttnFwdSm90INS1_25CollectiveMainloopFwdSm90ILi2EN4cute5tupleIJNS5_1CILi1EEES8_S8_EEENS6_IJNS7_ILi192EEENS7_ILi128EEENS7_ILi96EEEEEELi96ENS_12float_e4m3_tEfNS_4arch4Sm90ELb1ELb0ELb0ELb1ELb1ELb1ELb0ELb1ELb1ELb1ELb0ELb0EEENS1_21CollectiveEpilogueFwdINS6_IJSA_SC_SB_EEES9_NS_10bfloat16_tESG_Li384ELb1ELb1ELb0ELb1EEENS1_36VarlenDynamicPersistentTileSchedulerILi192ELi128ELi384ELi128ELb0ELb1ELb1ELb1ELb1ELb1EEEEEEEEEvNT_6ParamsE --------------------------
	.section	.nv.shared._ZN7cutlass13device_kernelIN5flash11enable_sm90INS1_16FlashAttnFwdSm90INS1_25CollectiveMainloopFwdSm90ILi2EN4cute5tupleIJNS5_1CILi1EEES8_S8_EEENS6_IJNS7_ILi192EEENS7_ILi128EEENS7_ILi96EEEEEELi96ENS_12float_e4m3_tEfNS_4arch4Sm90ELb1ELb0ELb0ELb1ELb1ELb1ELb0ELb1ELb1ELb1ELb0ELb0EEENS1_21CollectiveEpilogueFwdINS6_IJSA_SC_SB_EEES9_NS_10bfloat16_tESG_Li384ELb1ELb1ELb0ELb1EEENS1_36VarlenDynamicPersistentTileSchedulerILi192ELi128ELi384ELi128ELb0ELb1ELb1ELb1ELb1ELb1EEEEEEEEEvNT_6ParamsE,"aw",@nobits
	.sectionflags	@""
	.align	16
	.zero		1024


//--------------------- .nv.shared._ZN7cutlass13device_kernelIN5flash11enable_sm90INS1_16FlashAttnFwdSm90INS1_25CollectiveMainloopFwdSm90ILi2EN4cute5tupleIJNS5_1CILi1EEES8_S8_EEENS6_IJNS7_ILi192EEENS7_ILi160EEENS7_ILi64EEEEEELi64ENS_12float_e4m3_tEfNS_4arch4Sm90ELb0ELb0ELb0ELb0ELb1ELb0ELb0ELb1ELb1ELb1ELb0ELb0EEENS1_21CollectiveEpilogueFwdINS6_IJSA_SC_SB_EEES9_NS_10bfloat16_tESG_Li384ELb0ELb1ELb0ELb1EEENS1_29StaticPersistentTileSchedulerILb0EEEEEEEEEvNT_6ParamsE --------------------------
	.section	.nv.shared._ZN7cutlass13device_kernelIN5flash11enable_sm90INS1_16FlashAttnFwdSm90INS1_25CollectiveMainloopFwdSm90ILi2EN4cute5tupleIJNS5_1CILi1EEES8_S8_EEENS6_IJNS7_ILi192EEENS7_ILi160EEENS7_ILi64EEEEEELi64ENS_12float_e4m3_tEfNS_4arch4Sm90ELb0ELb0ELb0ELb0ELb1ELb0ELb0ELb1ELb1ELb1ELb0ELb0EEENS1_21CollectiveEpilogueFwdINS6_IJSA_SC_SB_EEES9_NS_10bfloat16_tESG_Li384ELb0ELb1ELb0ELb1EEENS1_29StaticPersistentTileSchedulerILb0EEEEEEEEEvNT_6ParamsE,"aw",@nobits
	.sectionflags	@""
	.align	16
	.zero		1024


//--------------------- .nv.shared._ZN7cutlass13device_kernelIN5flash11enable_sm90INS1_16FlashAttnFwdSm90INS1_25CollectiveMainloopFwdSm90ILi2EN4cute5tupleIJNS5_1CILi1EEES8_S8_EEENS6_IJNS7_ILi192EEENS7_ILi160EEENS7_ILi64EEEEEELi64ENS_12float_e4m3_tEfNS_4arch4Sm90ELb0ELb0ELb0ELb1ELb1ELb0ELb0ELb1ELb1ELb1ELb0ELb0EEENS1_21CollectiveEpilogueFwdINS6_IJSA_SC_SB_EEES9_NS_10bfloat16_tESG_Li384ELb1ELb1ELb0ELb1EEENS1_36VarlenDynamicPersistentTileSchedulerILi192ELi160ELi384ELi128ELb0ELb1ELb1ELb0ELb1ELb1EEEEEEEEEvNT_6ParamsE --------------------------
	.section	.nv.shared._ZN7cutlass13device_kernelIN5flash11enable_sm90INS1_16FlashAttnFwdSm90INS1_25CollectiveMainloopFwdSm90ILi2EN4cute5tupleIJNS5_1CILi1EEES8_S8_EEENS6_IJNS7_ILi192EEENS7_ILi160EEENS7_ILi64EEEEEELi64ENS_12float_e4m3_tEfNS_4arch4Sm90ELb0ELb0ELb0ELb1ELb1ELb0ELb0ELb1ELb1ELb1ELb0ELb0EEENS1_21CollectiveEpilogueFwdINS6_IJSA_SC_SB_EEES9_NS_10bfloat16_tESG_Li384ELb1ELb1ELb0ELb1EEENS1_36VarlenDynamicPersistentTileSchedulerILi192ELi160ELi384ELi128ELb0ELb1ELb1ELb0ELb1ELb1EEEEEEEEEvNT_6ParamsE,"aw",@nobits
	.sectionflags	@""
	.align	16
	.zero		1024


//--------------------- .nv.shared._ZN7cutlass13device_kernelIN5flash11enable_sm90INS1_16FlashAttnFwdSm90INS1_25CollectiveMainloopFwdSm90ILi2EN4cute5tupleIJNS5_1CILi1EEES8_S8_EEENS6_IJNS7_ILi192EEENS7_ILi160EEENS7_ILi64EEEEEELi64ENS_12float_e4m3_tEfNS_4arch4Sm90ELb0ELb0ELb0ELb1ELb1ELb1ELb0ELb1ELb1ELb1ELb0ELb0EEENS1_21CollectiveEpilogueFwdINS6_IJSA_SC_SB_EEES9_NS_10bfloat16_tESG_Li384ELb1ELb1ELb0ELb1EEENS1_36VarlenDynamicPersistentTileSchedulerILi192ELi160ELi384ELi128ELb0ELb1ELb1ELb0ELb1ELb1EEEEEEEEEvNT_6ParamsE --------------------------
	.section	.nv.shared._ZN7cutlass13device_kernelIN5flash11enable_sm90INS1_16FlashAttnFwdSm90INS1_25CollectiveMainloopFwdSm90ILi2EN4cute5tupleIJNS5_1CILi1EEES8_S8_EEENS6_IJNS7_ILi192EEENS7_ILi160EEENS7_ILi64EEEEEELi64ENS_12float_e4m3_tEfNS_4arch4Sm90ELb0ELb0ELb0ELb1ELb1ELb1ELb0ELb1ELb1ELb1ELb0ELb0EEENS1_21CollectiveEpilogueFwdINS6_IJSA_SC_SB_EEES9_NS_10bfloat16_tESG_Li384ELb1ELb1ELb0ELb1EEENS1_36VarlenDynamicPersistentTileSchedulerILi192ELi160ELi384ELi128ELb0ELb1ELb1ELb0ELb1ELb1EEEEEEEEEvNT_6ParamsE,"aw",@nobits
	.sectionflags	@""
	.align	16
	.zero		1024


//--------------------- .nv.shared._ZN7cutlass13device_kernelIN5flash11enable_sm90INS1_16FlashAttnFwdSm90INS1_25CollectiveMainloopFwdSm90ILi2EN4cute5tupleIJNS5_1CILi1EEES8_S8_EEENS6_IJNS7_ILi192EEENS7_ILi160EEENS7_ILi64EEEEEELi64ENS_12float_e4m3_tEfNS_4arch4Sm90ELb0ELb1ELb0ELb0ELb1ELb0ELb0ELb1ELb1ELb1ELb0ELb0EEENS1_21CollectiveEpilogueFwdINS6_IJSA_SC_SB_EEES9_NS_10bfloat16_tESG_Li384ELb0ELb1ELb0ELb1EEENS1_30DynamicPersistentTileSchedulerILi384ELi128ELb0ELb1ELb1EEEEEEEEEvNT_6ParamsE --------------------------
	.section	.nv.shared._ZN7cutlass13device_kernelIN5flash11enable_sm90INS1_16FlashAttnFwdSm90INS1_25CollectiveMainloopFwdSm90ILi2EN4cute5tupleIJNS5_1CILi1EEES8_S8_EEENS6_IJNS7_ILi192EEENS7_ILi160EEENS7_ILi64EEEEEELi64ENS_12float_e4m3_tEfNS_4arch4Sm90ELb0ELb1ELb0ELb0ELb1ELb0ELb0ELb1ELb1ELb1ELb0ELb0EEENS1_21CollectiveEpilogueFwdINS6_IJSA_SC_SB_EEES9_NS_10bfloat16_tESG_Li384ELb0ELb1ELb0ELb1EEENS1_30DynamicPersistentTileSchedulerILi384ELi128ELb0ELb1ELb1EEEEEEEEEvNT_6ParamsE,"aw",@nobits
	.sectionflags	@""
	.align	16
	.zero		1024


//--------------------- .nv.shared._ZN7cutlass13device_kernelIN5flash11enable_sm90INS1_16FlashAttnFwdSm90INS1_25CollectiveMainloopFwdSm90ILi2EN4cute5tupleIJNS5_1CILi1EEES8_S8_EEENS6_IJNS7_ILi192EEENS7_ILi160EEENS7_ILi64EEEEEELi64ENS_12float_e4m3_tEfNS_4arch4Sm90ELb0ELb1ELb0ELb1ELb1ELb0ELb0ELb1ELb1ELb1ELb0ELb0EEENS1_21CollectiveEpilogueFwdINS6_IJSA_SC_SB_EEES9_NS_10bfloat16_tESG_Li384ELb1ELb1ELb0ELb1EEENS1_36VarlenDynamicPersistentTileSchedulerILi192ELi160ELi384ELi128ELb0ELb1ELb1ELb1ELb0ELb1EEEEEEEEEvNT_6ParamsE --------------------------
	.section	.nv.shared._ZN7cutlass13device_kernelIN5flash11enable_sm90INS1_16FlashAttnFwdSm90INS1_25CollectiveMainloopFwdSm90ILi2EN4cute5tupleIJNS5_1CILi1EEES8_S8_EEENS6_IJNS7_ILi192EEENS7_ILi160EEENS7_ILi64EEEEEELi64ENS_12float_e4m3_tEfNS_4arch4Sm90ELb0ELb1ELb0ELb1ELb1ELb0ELb0ELb1ELb1ELb1ELb0ELb0EEENS1_21CollectiveEpilogueFwdINS6_IJSA_SC_SB_EEES9_NS_10bfloat16_tESG_Li384ELb1ELb1ELb0ELb1EEENS1_36VarlenDynamicPersistentTileSchedulerILi192ELi160ELi384ELi128ELb0ELb1ELb1ELb1ELb0ELb1EEEEEEEEEvNT_6ParamsE,"aw",@nobits
	.sectionflags	@""
	.align	16
	.zero		1024


//--------------------- .nv.shared._ZN7cutlass13device_kernelIN5flash11enable_sm90INS1_16FlashAttnFwdSm90INS1_25CollectiveMainloopFwdSm90ILi2EN4cute5tupleIJNS5_1CILi1EEES8_S8_EEENS6_IJNS7_ILi192EEENS7_ILi160EEENS7_ILi64EEEEEELi64ENS_12float_e4m3_tEfNS_4arch4Sm90ELb0ELb1ELb0ELb1ELb1ELb1ELb0ELb1ELb1ELb1ELb0ELb0EEENS1_21CollectiveEpilogueFwdINS6_IJSA_SC_SB_EEES9_NS_10bfloat16_tESG_Li384ELb1ELb1ELb0ELb1EEENS1_36VarlenDynamicPersistentTileSchedulerILi192ELi160ELi384ELi128ELb0ELb1ELb1ELb1ELb0ELb1EEEEEEEEEvNT_6ParamsE --------------------------
	.section	.nv.shared._ZN7cutlass13device_kernelIN5flash11enable_sm90INS1_16FlashAttnFwdSm90INS1_25CollectiveMainloopFwdSm90ILi2EN4cute5tupleIJNS5_1CILi1EEES8_S8_EEENS6_IJNS7_ILi192EEENS7_ILi160EEENS7_ILi64EEEEEELi64ENS_12float_e4m3_tEfNS_4arch4Sm90ELb0ELb1ELb0ELb1ELb1ELb1ELb0ELb1ELb1ELb1ELb0ELb0EEENS1_21CollectiveEpilogueFwdINS6_IJSA_SC_SB_EEES9_NS_10bfloat16_tESG_Li384ELb1ELb1ELb0ELb1EEENS1_36VarlenDynamicPersistentTileSchedulerILi192ELi160ELi384ELi128ELb0ELb1ELb1ELb1ELb0ELb1EEEEEEEEEvNT_6ParamsE,"aw",@nobits
	.sectionflags	@""
	.align	16
	.zero		1024


//--------------------- .nv.shared._ZN7cutlass13device_kernelIN5flash11enable_sm90INS1_16FlashAttnFwdSm90INS1_25CollectiveMainloopFwdSm90ILi2EN4cute5tupleIJNS5_1CILi1EEES8_S8_EEENS6_IJNS7_ILi192EEENS7_ILi160EEENS7_ILi64EEEEEELi64ENS_12float_e4m3_tEfNS_4arch4Sm90ELb1ELb0ELb0ELb0ELb1ELb0ELb0ELb1ELb1ELb1ELb0ELb0EEENS1_21CollectiveEpilogueFwdINS6_IJSA_SC_SB_EEES9_NS_10bfloat16_tESG_Li384ELb0ELb1ELb0ELb1EEENS1_30DynamicPersistentTileSchedulerILi384ELi128ELb0ELb1ELb1EEEEEEEEEvNT_6ParamsE --------------------------
	.section	.nv.shared._ZN7cutlass13device_kernelIN5flash11enable_sm90INS1_16FlashAttnFwdSm90INS1_25CollectiveMainloopFwdSm90ILi2EN4cute5tupleIJNS5_1CILi1EEES8_S8_EEENS6_IJNS7_ILi192EEENS7_ILi160EEENS7_ILi64EEEEEELi64ENS_12float_e4m3_tEfNS_4arch4Sm90ELb1ELb0ELb0ELb0ELb1ELb0ELb0ELb1ELb1ELb1ELb0ELb0EEENS1_21CollectiveEpilogueFwdINS6_IJSA_SC_SB_EEES9_NS_10bfloat16_tESG_Li384ELb0ELb1ELb0ELb1EEENS1_30DynamicPersistentTileSchedulerILi384ELi128ELb0ELb1ELb1EEEEEEEEEvNT_6ParamsE,"aw",@nobits
	.sectionflags	@""
	.align	16
	.zero		1024


//--------------------- .nv.shared._ZN7cutlass13device_kernelIN5flash11enable_sm90INS1_16FlashAttnFwdSm90INS1_25CollectiveMainloopFwdSm90ILi2EN4cute5tupleIJNS5_1CILi1EEES8_S8_EEENS6_IJNS7_ILi192EEENS7_ILi160EEENS7_ILi64EEEEEELi64ENS_12float_e4m3_tEfNS_4arch4Sm90ELb1ELb0ELb0ELb1ELb1ELb0ELb0ELb1ELb1ELb1ELb0ELb0EEENS1_21CollectiveEpilogueFwdINS6_IJSA_SC_SB_EEES9_NS_10bfloat16_tESG_Li384ELb1ELb1ELb0ELb1EEENS1_36VarlenDynamicPersistentTileSchedulerILi192ELi160ELi384ELi128ELb0ELb1ELb1ELb1ELb1ELb1EEEEEEEEEvNT_6ParamsE --------------------------
	.section	.nv.shared._ZN7cutlass13device_kernelIN5flash11enable_sm90INS1_16FlashAttnFwdSm90INS1_25CollectiveMainloopFwdSm90ILi2EN4cute5tupleIJNS5_1CILi1EEES8_S8_EEENS6_IJNS7_ILi192EEENS7_ILi160EEENS7_ILi64EEEEEELi64ENS_12float_e4m3_tEfNS_4arch4Sm90ELb1ELb0ELb0ELb1ELb1ELb0ELb0ELb1ELb1ELb1ELb0ELb0EEENS1_21CollectiveEpilogueFwdINS6_IJSA_SC_SB_EEES9_NS_10bfloat16_tESG_Li384ELb1ELb1ELb0ELb1EEENS1_36VarlenDynamicPersistentTileSchedulerILi192ELi160ELi384ELi128ELb0ELb1ELb1ELb1ELb1ELb1EEEEEEEEEvNT_6ParamsE,"aw",@nobits
	.sectionflags	@""
	.align	16
	.zero		1024


//--------------------- .nv.shared._ZN7cutlass13device_kernelIN5flash11enable_sm90INS1_16FlashAttnFwdSm90INS1_25CollectiveMainloopFwdSm90ILi2EN4cute5tupleIJNS5_1CILi1EEES8_S8_EEENS6_IJNS7_ILi192EEENS7_ILi160EEENS7_ILi64EEEEEELi64ENS_12float_e4m3_tEfNS_4arch4Sm90ELb1ELb0ELb0ELb1ELb1ELb1ELb0ELb1ELb1ELb1ELb0ELb0EEENS1_21CollectiveEpilogueFwdINS6_IJSA_SC_SB_EEES9_NS_10bfloat16_tESG_Li384ELb1ELb1ELb0ELb1EEENS1_36VarlenDynamicPersistentTileSchedulerILi192ELi160ELi384ELi128ELb0ELb1ELb1ELb1ELb1ELb1EEEEEEEEEvNT_6ParamsE --------------------------
	.section	.nv.shared._ZN7cutlass13device_kernelIN5flash11enable_sm90INS1_16FlashAttnFwdSm90INS1_25CollectiveMainloopFwdSm90ILi2EN4cute5tupleIJNS5_1CILi1EEES8_S8_EEENS6_IJNS7_ILi192EEENS7_ILi160EEENS7_ILi64EEEEEELi64ENS_12float_e4m3_tEfNS_4arch4Sm90ELb1ELb0ELb0ELb1ELb1ELb1ELb0ELb1ELb1ELb1ELb0ELb0EEENS1_21CollectiveEpilogueFwdINS6_IJSA_SC_SB_EEES9_NS_10bfloat16_tESG_Li384ELb1ELb1ELb0ELb1EEENS1_36VarlenDynamicPersistentTileSchedulerILi192ELi160ELi384ELi128ELb0ELb1ELb1ELb1ELb1ELb1EEEEEEEEEvNT_6ParamsE,"aw",@nobits
	.sectionflags	@""
	.align	16
	.zero		1024


//--------------------- .nv.constant0._ZN7cutlass13device_kernelIN5flash11enable_sm90INS1_16FlashAttnFwdSm90INS1_25CollectiveMainloopFwdSm90ILi2EN4cute5tupleIJNS5_1CILi1EEES8_S8_EEENS6_IJNS7_ILi128EEESA_NS7_ILi256EEEEEELi256ENS_12float_e4m3_tEfNS_4arch4Sm90ELb0ELb0ELb0ELb0ELb1ELb0ELb0ELb1ELb0ELb1ELb0ELb0EEENS1_21CollectiveEpilogueFwdINS6_IJSA_SB_SA_EEES9_NS_10bfloat16_tESF_Li256ELb0ELb1ELb0ELb1EEENS1_29StaticPersistentTileSchedulerILb0EEEEEEEEEvNT_6ParamsE --------------------------
	.section	.nv.constant0._ZN7cutlass13device_kernelIN5flash11enable_sm90INS1_16FlashAttnFwdSm90INS1_25CollectiveMainloopFwdSm90ILi2EN4cute5tupleIJNS5_1CILi1EEES8_S8_EEENS6_IJNS7_ILi128EEESA_NS7_ILi256EEEEEELi256ENS_12float_e4m3_tEfNS_4arch4Sm90ELb0ELb0ELb0ELb0ELb1ELb0ELb0ELb1ELb0ELb1ELb0ELb0EEENS1_21CollectiveEpilogueFwdINS6_IJSA_SB_SA_EEES9_NS_10bfloat16_tESF_Li256ELb0ELb1ELb0ELb1EEENS1_29StaticPersistentTileSchedulerILb0EEEEEEEEEvNT_6ParamsE,"a",@progbits
	.sectionflags	@""
	.align	4
.nv.constant0._ZN7cutlass13device_kernelIN5flash11enable_sm90INS1_16FlashAttnFwdSm90INS1_25CollectiveMainloopFwdSm90ILi2EN4cute5tupleIJNS5_1CILi1EEES8_S8_EEENS6_IJNS7_ILi128EEESA_NS7_ILi256EEEEEELi256ENS_12float_e4m3_tEfNS_4arch4Sm90ELb0ELb0ELb0ELb0ELb1ELb0ELb0ELb1ELb0ELb1ELb0ELb0EEENS1_21CollectiveEpilogueFwdINS6_IJSA_SB_SA_EEES9_NS_10bfloat16_tESF_Li256ELb0ELb1ELb0ELb1EEENS1_29StaticPersistentTileSchedulerILb0EEEEEEEEEvNT_6ParamsE:
	.zero		3200


//--------------------- .nv.constant0._ZN7cutlass13device_kernelIN5flash11enable_sm90INS1_16FlashAttnFwdSm90INS1_25CollectiveMainloopFwdSm90ILi2EN4cute5tupleIJNS5_1CILi1EEES8_S8_EEENS6_IJNS7_ILi128EEESA_NS7_ILi256EEEEEELi256ENS_12float_e4m3_tEfNS_4arch4Sm90ELb0ELb0ELb0ELb1ELb1ELb0ELb0ELb1ELb0ELb1ELb0ELb0EEENS1_21CollectiveEpilogueFwdINS6_IJSA_SB_SA_EEES9_NS_10bfloat16_tESF_Li256ELb1ELb1ELb0ELb1EEENS1_36VarlenDynamicPersistentTileSchedulerILi128ELi128ELi256ELi128ELb0ELb1ELb1ELb0ELb1ELb1EEEEEEEEEvNT_6ParamsE --------------------------
	.section	.nv.constant0._ZN7cutlass13device_kernelIN5flash11enable_sm90INS1_16FlashAttnFwdSm90INS1_25CollectiveMainloopFwdSm90ILi2EN4cute5tupleIJNS5_1CILi1EEES8_S8_EEENS6_IJNS7_ILi128EEESA_NS7_ILi256EEEEEELi256ENS_12float_e4m3_tEfNS_4arch4Sm90ELb0ELb0ELb0ELb1ELb1ELb0ELb0ELb1ELb0ELb1ELb0ELb0EEENS1_21CollectiveEpilogueFwdINS6_IJSA_SB_SA_EEES9_NS_10bfloat16_tESF_Li256ELb1ELb1ELb0ELb1EEENS1_36VarlenDynamicPersistentTileSchedulerILi128ELi128ELi256ELi128ELb0ELb1ELb1ELb0ELb1ELb1EEEEEEEEEvNT_6ParamsE,"a",@progbits
	.sectionflags	@""
	.align	4
.nv.constant0._ZN7cutlass13device_kernelIN5flash11enable_sm90INS1_16FlashAttnFwdSm90INS1_25CollectiveMainloopFwdSm90ILi2EN4cute5tupleIJNS5_1CILi1EEES8_S8_EEENS6_IJNS7_ILi128EEESA_NS7_ILi256EEEEEELi256ENS_12float_e4m3_tEfNS_4arch4Sm90ELb0ELb0ELb0ELb1ELb1ELb0ELb0ELb1ELb0ELb1ELb0ELb0EEENS1_21CollectiveEpilogueFwdINS6_IJSA_SB_SA_EEES9_NS_10bfloat16_tESF_Li256ELb1ELb1ELb0ELb1EEENS1_36VarlenDynamicPersistentTileSchedulerILi128ELi128ELi256ELi128ELb0ELb1ELb1ELb0ELb1ELb1EEEEEEEEEvNT_6ParamsE:
	.zero		3328


//--------------------- .nv.constant0._ZN7cutlass13device_kernelIN5flash11enable_sm90INS1_16FlashAttnFwdSm90INS1_25CollectiveMainloopFwdSm90ILi2EN4cute5tupleIJNS5_1CILi1EEES8_S8_EEENS6_IJNS7_ILi128EEESA_NS7_ILi256EEEEEELi256ENS_12float_e4m3_tEfNS_4arch4Sm90ELb0ELb0ELb0ELb1ELb1ELb1ELb0ELb1ELb0ELb1ELb0ELb0EEENS1_21CollectiveEpilogueFwdINS6_IJSA_SB_SA_EEES9_NS_10bfloat16_tESF_Li256ELb1ELb1ELb0ELb1EEENS1_36VarlenDynamicPersistentTileSchedulerILi128ELi128ELi256ELi128ELb0ELb1ELb1ELb0ELb1ELb1EEEEEEEEEvNT_6ParamsE --------------------------
	.section	.nv.constant0._ZN7cutlass13device_kernelIN5flash11enable_sm90INS1_16FlashAttnFwdSm90INS1_25CollectiveMainloopFwdSm90ILi2EN4cute5tupleIJNS5_1CILi1EEES8_S8_EEENS6_IJNS7_ILi128EEESA_NS7_ILi256EEEEEELi256ENS_12float_e4m3_tEfNS_4arch4Sm90ELb0ELb0ELb0ELb1ELb1ELb1ELb0ELb1ELb0ELb1ELb0ELb0EEENS1_21CollectiveEpilogueFwdINS6_IJSA_SB_SA_EEES9_NS_10bfloat16_tESF_Li256ELb1ELb1ELb0ELb1EEENS1_36VarlenDynamicPersistentTileSchedulerILi128ELi128ELi256ELi128ELb0ELb1ELb1ELb0ELb1ELb1EEEEEEEEEvNT_6ParamsE,"a",@progbits
	.sectionflags	@""
	.align	4
.nv.constant0._ZN7cutlass13device_kernelIN5flash11enable_sm90INS1_16FlashAttnFwdSm90INS1_25CollectiveMainloopFwdSm90ILi2EN4cute5tupleIJNS5_1CILi1EEES8_S8_EEENS6_IJNS7_ILi128EEESA_NS7_ILi256EEEEEELi256ENS_12float_e4m3_tEfNS_4arch4Sm90ELb0ELb0ELb0ELb1ELb1ELb1ELb0ELb1ELb0ELb1ELb0ELb0EEENS1_21CollectiveEpilogueFwdINS6_IJSA_SB_SA_EEES9_NS_10bfloat16_tESF_Li256ELb1ELb1ELb0ELb1EEENS1_36VarlenDynamicPersistentTileSchedulerILi128ELi128ELi256ELi128ELb0ELb1ELb1ELb0ELb1ELb1EEEEEEEEEvNT_6ParamsE:
	.zero		3328


//--------------------- .nv.constant0._ZN7cutlass13device_kernelIN5flash11enable_sm90INS1_16FlashAttnFwdSm90INS1_25CollectiveMainloopFwdSm90ILi2EN4cute5tupleIJNS5_1CILi1EEES8_S8_EEENS6_IJNS7_ILi128EEENS7_ILi64EEENS7_ILi256EEEEEELi256ENS_12float_e4m3_tEfNS_4arch4Sm90ELb0ELb1ELb0ELb0ELb1ELb0ELb0ELb1ELb0ELb1ELb0ELb0EEENS1_21CollectiveEpilogueFwdINS6_IJSA_SC_SB_EEES9_NS_10bfloat16_tESG_Li256ELb0ELb1ELb0ELb1EEENS1_30DynamicPersistentTileSchedulerILi256ELi128ELb0ELb1ELb1EEEEEEEEEvNT_6ParamsE --------------------------
	.section	.nv.constant0._ZN7cutlass13device_kernelIN5flash11enable_sm90INS1_16FlashAttnFwdSm90INS1_25CollectiveMainloopFwdSm90ILi2EN4cute5tupleIJNS5_1CILi1EEES8_S8_EEENS6_IJNS7_ILi128EEENS7_ILi64EEENS7_ILi256EEEEEELi256ENS_12float_e4m3_tEfNS_4arch4Sm90ELb0ELb1ELb0ELb0ELb1ELb0ELb0ELb1ELb0ELb1ELb0ELb0EEENS1_21CollectiveEpilogueFwdINS6_IJSA_SC_SB_EEES9_NS_10bfloat16_tESG_Li256ELb0ELb1ELb0ELb1EEENS1_30DynamicPersistentTileSchedulerILi256ELi128ELb0ELb1ELb1EEEEEEEEEvNT_6ParamsE,"a",@progbits
	.sectionflags	@""
	.align	4
.nv.constant0._ZN7cutlass13device_kernelIN5flash11enable_sm90INS1_16FlashAttnFwdSm90INS1_25CollectiveMainloopFwdSm90ILi2EN4cute5tupleIJNS5_1CILi1EEES8_S8_EEENS6_IJNS7_ILi128EEENS7_ILi64EEENS7_ILi256EEEEEELi256ENS_12float_e4m3_tEfNS_4arch4Sm90ELb0ELb1ELb0ELb0ELb1ELb0ELb0ELb1ELb0ELb1ELb0ELb0EEENS1_21CollectiveEpilogueFwdINS6_IJSA_SC_SB_EEES9_NS_10bfloat16_tESG_Li256ELb0ELb1ELb0ELb1EEENS1_30DynamicPersistentTileSchedulerILi256ELi128ELb0ELb1ELb1EEEEEEEEEvNT_6ParamsE:
	.zero		3328


//--------------------- .nv.constant0._ZN7cutlass13device_kernelIN5flash11enable_sm90INS1_16FlashAttnFwdSm90INS1_25CollectiveMainloopFwdSm90ILi2EN4cute5tupleIJNS5_1CILi1EEES8_S8_EEENS6_IJNS7_ILi128EEENS7_ILi64EEENS7_ILi256EEEEEELi256ENS_12float_e4m3_tEfNS_4arch4Sm90ELb0ELb1ELb0ELb1ELb1ELb0ELb0ELb1ELb0ELb1ELb0ELb0EEENS1_21CollectiveEpilogueFwdINS6_IJSA_SC_SB_EEES9_NS_10bfloat16_tESG_Li256ELb1ELb1ELb0ELb1EEENS1_36VarlenDynamicPersistentTileSchedulerILi128ELi64ELi256ELi128ELb0ELb1ELb1ELb1ELb0ELb1EEEEEEEEEvNT_6ParamsE --------------------------
	.section	.nv.constant0._ZN7cutlass13device_kernelIN5flash11enable_sm90INS1_16FlashAttnFwdSm90INS1_25CollectiveMainloopFwdSm90ILi2EN4cute5tupleIJNS5_1CILi1EEES8_S8_EEENS6_IJNS7_ILi128EEENS7_ILi64EEENS7_ILi256EEEEEELi256ENS_12float_e4m3_tEfNS_4arch4Sm90ELb0ELb1ELb0ELb1ELb1ELb0ELb0ELb1ELb0ELb1ELb0ELb0EEENS1_21CollectiveEpilogueFwdINS6_IJSA_SC_SB_EEES9_NS_10bfloat16_tESG_Li256ELb1ELb1ELb0ELb1EEENS1_36VarlenDynamicPersistentTileSchedulerILi128ELi64ELi256ELi128ELb0ELb1ELb1ELb1ELb0ELb1EEEEEEEEEvNT_6ParamsE,"a",@progbits
	.sectionflags	@""
	.align	4
.nv.constant0._ZN7cutlass13device_kernelIN5flash11enable_sm90INS1_16FlashAttnFwdSm90INS1_25CollectiveMainloopFwdSm90ILi2EN4cute5tupleIJNS5_1CILi1EEES8_S8_EEENS6_IJNS7_ILi128EEENS7_ILi64EEENS7_ILi256EEEEEELi256ENS_12float_e4m3_tEfNS_4arch4Sm90ELb0ELb1ELb0ELb1ELb1ELb0ELb0ELb1ELb0ELb1ELb0ELb0EEENS1_21CollectiveEpilogueFwdINS6_IJSA_SC_SB_EEES9_NS_10bfloat16_tESG_Li256ELb1ELb1ELb0ELb1EEENS1_36VarlenDynamicPersistentTileSchedulerILi128ELi64ELi256ELi128ELb0ELb1ELb1ELb1ELb0ELb1EEEEEEEEEvNT_6ParamsE:
	.zero		3328


//--------------------- .nv.constant0._ZN7cutlass13device_kernelIN5flash11enable_sm90INS1_16FlashAttnFwdSm90INS1_25CollectiveMainloopFwdSm90ILi2EN4cute5tupleIJNS5_1CILi1EEES8_S8_EEENS6_IJNS7_ILi128EEENS7_ILi64EEENS7_ILi256EEEEEELi256ENS_12float_e4m3_tEfNS_4arch4Sm90ELb0ELb1ELb0ELb1ELb1ELb1ELb0ELb1ELb0ELb1ELb0ELb0EEENS1_21CollectiveEpilogueFwdINS6_IJSA_SC_SB_EEES9_NS_10bfloat16_tESG_Li256ELb1ELb1ELb0ELb1EEENS1_36VarlenDynamicPersistentTileSchedulerILi128ELi64ELi256ELi128ELb0ELb1ELb1ELb1ELb0ELb1EEEEEEEEEvNT_6ParamsE --------------------------
	.section	.nv.constant0._ZN7cutlass13device_kernelIN5flash11enable_sm90INS1_16FlashAttnFwdSm90INS1_25CollectiveMainloopFwdSm90ILi2EN4cute5tupleIJNS5_1CILi1EEES8_S8_EEENS6_IJNS7_ILi128EEENS7_ILi64EEENS7_ILi256EEEEEELi256ENS_12float_e4m3_tEfNS_4arch4Sm90ELb0ELb1ELb0ELb1ELb1ELb1ELb0ELb1ELb0ELb1ELb0ELb0EEENS1_21CollectiveEpilogueFwdINS6_IJSA_SC_SB_EEES9_NS_10bfloat16_tESG_Li256ELb1ELb1ELb0ELb1EEENS1_36VarlenDynamicPersistentTileSchedulerILi128ELi64ELi256ELi128ELb0ELb1ELb1ELb1ELb0ELb1EEEEEEEEEvNT_6ParamsE,"a",@progbits
	.sectionflags	@""
	.align	4
.nv.constant0._ZN7cutlass13device_kernelIN5flash11enable_sm90INS1_16FlashAttnFwdSm90INS1_25CollectiveMainloopFwdSm90ILi2EN4cute5tupleIJNS5_1CILi1EEES8_S8_EEENS6_IJNS7_ILi128EEENS7_ILi64EEENS7_ILi256EEEEEELi256ENS_12float_e4m3_tEfNS_4arch4Sm90ELb0ELb1ELb0ELb1ELb1ELb1ELb0ELb1ELb0ELb1ELb0ELb0EEENS1_21CollectiveEpilogueFwdINS6_IJSA_SC_SB_EEES9_NS_10bfloat16_tESG_Li256ELb1ELb1ELb0ELb1EEENS1_36VarlenDynamicPersistentTileSchedulerILi128ELi64ELi256ELi128ELb0ELb1ELb1ELb1ELb0ELb1EEEEEEEEEvNT_6ParamsE:
	.zero		3328


//--------------------- .nv.constant0._ZN7cutlass13device_kernelIN5flash11enable_sm90INS1_16FlashAttnFwdSm90INS1_25CollectiveMainloopFwdSm90ILi2EN4cute5tupleIJNS5_1CILi1EEES8_S8_EEENS6_IJNS7_ILi128EEESA_NS7_ILi256EEEEEELi256ENS_12float_e4m3_tEfNS_4arch4Sm90ELb1ELb0ELb0ELb0ELb1ELb0ELb0ELb1ELb0ELb1ELb0ELb0EEENS1_21CollectiveEpilogueFwdINS6_IJSA_SB_SA_EEES9_NS_10bfloat16_tESF_Li256ELb0ELb1ELb0ELb1EEENS1_30DynamicPersistentTileSchedulerILi256ELi128ELb0ELb1ELb1EEEEEEEEEvNT_6ParamsE --------------------------
	.section	.nv.constant0._ZN7cutlass13device_kernelIN5flash11enable_sm90INS1_16FlashAttnFwdSm90INS1_25CollectiveMainloopFwdSm90ILi2EN4cute5tupleIJNS5_1CILi1EEES8_S8_EEENS6_IJNS7_ILi128EEESA_NS7_ILi256EEEEEELi256ENS_12float_e4m3_tEfNS_4arch4Sm90ELb1ELb0ELb0ELb0ELb1ELb0ELb0ELb1ELb0ELb1ELb0ELb0EEENS1_21CollectiveEpilogueFwdINS6_IJSA_SB_SA_EEES9_NS_10bfloat16_tESF_Li256ELb0ELb1ELb0ELb1EEENS1_30DynamicPersistentTileSchedulerILi256ELi128ELb0ELb1ELb1EEEEEEEEEvNT_6ParamsE,"a",@progbits
	.sectionflags	@""
	.align	4
.nv.constant0._ZN7cutlass13device_kernelIN5flash11enable_sm90INS1_16FlashAttnFwdSm90INS1_25CollectiveMainloopFwdSm90ILi2EN4cute5tupleIJNS5_1CILi1EEES8_S8_EEENS6_IJNS7_ILi128EEESA_NS7_ILi256EEEEEELi256ENS_12float_e4m3_tEfNS_4arch4Sm90ELb1ELb0ELb0ELb0ELb1ELb0ELb0ELb1ELb0ELb1ELb0ELb0EEENS1_21CollectiveEpilogueFwdINS6_IJSA_SB_SA_EEES9_NS_10bfloat16_tESF_Li256ELb0ELb1ELb0ELb1EEENS1_30DynamicPersistentTileSchedulerILi256ELi128ELb0ELb1ELb1EEEEEEEEEvNT_6ParamsE:
	.zero		3328


//--------------------- .nv.constant0._ZN7cutlass13device_kernelIN5flash11enable_sm90INS1_16FlashAttnFwdSm90INS1_25CollectiveMainloopFwdSm90ILi2EN4cute5tupleIJNS5_1CILi1EEES8_S8_EEENS6_IJNS7_ILi128EEESA_NS7_ILi256EEEEEELi256ENS_12float_e4m3_tEfNS_4arch4Sm90ELb1ELb0ELb0ELb1ELb1ELb0ELb0ELb1ELb0ELb1ELb0ELb0EEENS1_21CollectiveEpilogueFwdINS6_IJSA_SB_SA_EEES9_NS_10bfloat16_tESF_Li256ELb1ELb1ELb0ELb1EEENS1_36VarlenDynamicPersistentTileSchedulerILi128ELi128ELi256ELi128ELb0ELb1ELb1ELb1ELb1ELb1EEEEEEEEEvNT_6ParamsE --------------------------
	.section	.nv.constant0._ZN7cutlass13device_kernelIN5flash11enable_sm90INS1_16FlashAttnFwdSm90INS1_25CollectiveMainloopFwdSm90ILi2EN4cute5tupleIJNS5_1CILi1EEES8_S8_EEENS6_IJNS7_ILi128EEESA_NS7_ILi256EEEEEELi256ENS_12float_e4m3_tEfNS_4arch4Sm90ELb1ELb0ELb0ELb1ELb1ELb0ELb0ELb1ELb0ELb1ELb0ELb0EEENS1_21CollectiveEpilogueFwdINS6_IJSA_SB_SA_EEES9_NS_10bfloat16_tESF_Li256ELb1ELb1ELb0ELb1EEENS1_36VarlenDynamicPersistentTileSchedulerILi128ELi128ELi256ELi128ELb0ELb1ELb1ELb1ELb1ELb1EEEEEEEEEvNT_6ParamsE,"a",@progbits
	.sectionflags	@""
	.align	4
.nv.constant0._ZN7cutlass13device_kernelIN5flash11enable_sm90INS1_16FlashAttnFwdSm90INS1_25CollectiveMainloopFwdSm90ILi2EN4cute5tupleIJNS5_1CILi1EEES8_S8_EEENS6_IJNS7_ILi128EEESA_NS7_ILi256EEEEEELi256ENS_12float_e4m3_tEfNS_4arch4Sm90ELb1ELb0ELb0ELb1ELb1ELb0ELb0ELb1ELb0ELb1ELb0ELb0EEENS1_21CollectiveEpilogueFwdINS6_IJSA_SB_SA_EEES9_NS_10bfloat16_tESF_Li256ELb1ELb1ELb0ELb1EEENS1_36VarlenDynamicPersistentTileSchedulerILi128ELi128ELi256ELi128ELb0ELb1ELb1ELb1ELb1ELb1EEEEEEEEEvNT_6ParamsE:
	.zero		3328


//--------------------- .nv.constant0._ZN7cutlass13device_kernelIN5flash11enable_sm90INS1_16FlashAttnFwdSm90INS1_25CollectiveMainloopFwdSm90ILi2EN4cute5tupleIJNS5_1CILi1EEES8_S8_EEENS6_IJNS7_ILi128EEESA_NS7_ILi256EEEEEELi256ENS_12float_e4m3_tEfNS_4arch4Sm90ELb1ELb0ELb0ELb1ELb1ELb1ELb0ELb1ELb0ELb1ELb0ELb0EEENS1_21CollectiveEpilogueFwdINS6_IJSA_SB_SA_EEES9_NS_10bfloat16_tESF_Li256ELb1ELb1ELb0ELb1EEENS1_36VarlenDynamicPersistentTileSchedulerILi128ELi128ELi256ELi128ELb0ELb1ELb1ELb1ELb1ELb1EEEEEEEEEvNT_6ParamsE --------------------------
	.section	.nv.constant0._ZN7cutlass13device_kernelIN5flash11enable_sm90INS1_16FlashAttnFwdSm90INS1_25CollectiveMainloopFwdSm90ILi2EN4cute5tupleIJNS5_1CILi1EEES8_S8_EEENS6_IJNS7_ILi128EEESA_NS7_ILi256EEEEEELi256ENS_12float_e4m3_tEfNS_4arch4Sm90ELb1ELb0ELb0ELb1ELb1ELb1ELb0ELb1ELb0ELb1ELb0ELb0EEENS1_21CollectiveEpilogueFwdINS6_IJSA_SB_SA_EEES9_NS_10bfloat16_tESF_Li256ELb1ELb1ELb0ELb1EEENS1_36VarlenDynamicPersistentTileSchedulerILi128ELi128ELi256ELi128ELb0ELb1ELb1ELb1ELb1ELb1EEEEEEEEEvNT_6ParamsE,"a",@progbits
	.sectionflags	@""
	.align	4
.nv.constant0._ZN7cutlass13device_kernelIN5flash11enable_sm90INS1_16FlashAttnFwdSm90INS1_25CollectiveMainloopFwdSm90ILi2EN4cute5tupleIJNS5_1CILi1EEES8_S8_EEENS6_IJNS7_ILi128EEESA_NS7_ILi256EEEEEELi256ENS_12float_e4m3_tEfNS_4arch4Sm90ELb1ELb0ELb0ELb1ELb1ELb1ELb0ELb1ELb0ELb1ELb0ELb0EEENS1_21CollectiveEpilogueFwdINS6_IJSA_SB_SA_EEES9_NS_10bfloat16_tESF_Li256ELb1ELb1ELb0ELb1EEENS1_36VarlenDynamicPersistentTileSchedulerILi128ELi128ELi256ELi128ELb0ELb1ELb1ELb1ELb1ELb1EEEEEEEEEvNT_6ParamsE:
	.zero		3328


//--------------------- .nv.constant0._ZN7cutlass13device_kernelIN5flash11enable_sm90INS1_16FlashAttnFwdSm90INS1_25CollectiveMainloopFwdSm90ILi2EN4cute5tupleIJNS5_1CILi1EEES8_S8_EEENS6_IJNS7_ILi128EEENS7_ILi160EEENS7_ILi192EEEEEELi192ENS_12float_e4m3_tEfNS_4arch4Sm90ELb0ELb0ELb0ELb0ELb1ELb0ELb0ELb1ELb1ELb1ELb0ELb0EEENS1_21CollectiveEpilogueFwdINS6_IJSA_SC_SB_EEES9_NS_10bfloat16_tESG_Li256ELb0ELb1ELb0ELb1EEENS1_29StaticPersistentTileSchedulerILb0EEEEEEEEEvNT_6ParamsE --------------------------
	.section	.nv.constant0._ZN7cutlass13device_kernelIN5flash11enable_sm90INS1_16FlashAttnFwdSm90INS1_25CollectiveMainloopFwdSm90ILi2EN4cute5tupleIJNS5_1CILi1EEES8_S8_EEENS6_IJNS7_ILi128EEENS7_ILi160EEENS7_ILi192EEEEEELi192ENS_12float_e4m3_tEfNS_4arch4Sm90ELb0ELb0ELb0ELb0ELb1ELb0ELb0ELb1ELb1ELb1ELb0ELb0EEENS1_21CollectiveEpilogueFwdINS6_IJSA_SC_SB_EEES9_NS_10bfloat16_tESG_Li256ELb0ELb1ELb0ELb1EEENS1_29StaticPersistentTileSchedulerILb0EEEEEEEEEvNT_6ParamsE,"a",@progbits
	.sectionflags	@""
	.align	4
.nv.constant0._ZN7cutlass13device_kernelIN5flash11enable_sm90INS1_16FlashAttnFwdSm90INS1_25CollectiveMainloopFwdSm90ILi2EN4cute5tupleIJNS5_1CILi1EEES8_S8_EEENS6_IJNS7_ILi128EEENS7_ILi160EEENS7_ILi192EEEEEELi192ENS_12float_e4m3_tEfNS_4arch4Sm90ELb0ELb0ELb0ELb0ELb1ELb0ELb0ELb1ELb1ELb1ELb0ELb0EEENS1_21CollectiveEpilogueFwdINS6_IJSA_SC_SB_EEES9_NS_10bfloat16_tESG_Li256ELb0ELb1ELb0ELb1EEENS1_29StaticPersistentTileSchedulerILb0EEEEEEEEEvNT_6ParamsE:
	.zero		3200


//--------------------- .nv.constant0._ZN7cutlass13device_kernelIN5flash11enable_sm90INS1_16FlashAttnFwdSm90INS1_25CollectiveMainloopFwdSm90ILi2EN4cute5tupleIJNS5_1CILi1EEES8_S8_EEENS6_IJNS7_ILi128EEENS7_ILi160EEENS7_ILi192EEEEEELi192ENS_12float_e4m3_tEfNS_4arch4Sm90ELb0ELb0ELb0ELb1ELb1ELb0ELb0ELb1ELb1ELb1ELb0ELb0EEENS1_21CollectiveEpilogueFwdINS6_IJSA_SC_SB_EEES9_NS_10bfloat16_tESG_Li256ELb1ELb1ELb0ELb1EEENS1_36VarlenDynamicPersistentTileSchedulerILi128ELi160ELi256ELi128ELb0ELb1ELb1ELb0ELb1ELb1EEEEEEEEEvNT_6ParamsE --------------------------
	.section	.nv.constant0._ZN7cutlass13device_kernelIN5flash11enable_sm90INS1_16FlashAttnFwdSm90INS1_25CollectiveMainloopFwdSm90ILi2EN4cute5tupleIJNS5_1CILi1EEES8_S8_EEENS6_IJNS7_ILi128EEENS7_ILi160EEENS7_ILi192EEEEEELi192ENS_12float_e4m3_tEfNS_4arch4Sm90ELb0ELb0ELb0ELb1ELb1ELb0ELb0ELb1ELb1ELb1ELb0ELb0EEENS1_21CollectiveEpilogueFwdINS6_IJSA_SC_SB_EEES9_NS_10bfloat16_tESG_Li256ELb1ELb1ELb0ELb1EEENS1_36VarlenDynamicPersistentTileSchedulerILi128ELi160ELi256ELi128ELb0ELb1ELb1ELb0ELb1ELb1EEEEEEEEEvNT_6ParamsE,"a",@progbits
	.sectionflags	@""
	.align	4
.nv.constant0._ZN7cutlass13device_kernelIN5flash11enable_sm90INS1_16FlashAttnFwdSm90INS1_25CollectiveMainloopFwdSm90ILi2EN4cute5tupleIJNS5_1CILi1EEES8_S8_EEENS6_IJNS7_ILi128EEENS7_ILi160EEENS7_ILi192EEEEEELi192ENS_12float_e4m3_tEfNS_4arch4Sm90ELb0ELb0ELb0ELb1ELb1ELb0ELb0ELb1ELb1ELb1ELb0ELb0EEENS1_21CollectiveEpilogueFwdINS6_IJSA_SC_SB_EEES9_NS_10bfloat16_tESG_Li256ELb1ELb1ELb0ELb1EEENS1_36VarlenDynamicPersistentTileSchedulerILi128ELi160ELi256ELi128ELb0ELb1ELb1ELb0ELb1ELb1EEEEEEEEEvNT_6ParamsE:
	.zero		3328


//--------------------- .nv.constant0._ZN7cutlass13device_kernelIN5flash11enable_sm90INS1_16FlashAttnFwdSm90INS1_25CollectiveMainloopFwdSm90ILi2EN4cute5tupleIJNS5_1CILi1EEES8_S8_EEENS6_IJNS7_ILi128EEENS7_ILi160EEENS7_ILi192EEEEEELi192ENS_12float_e4m3_tEfNS_4arch4Sm90ELb0ELb0ELb0ELb1ELb1ELb1ELb0ELb1ELb1ELb1ELb0ELb0EEENS1_21CollectiveEpilogueFwdINS6_IJSA_SC_SB_EEES9_NS_10bfloat16_tESG_Li256ELb1ELb1ELb0ELb1EEENS1_36VarlenDynamicPersistentTileSchedulerILi128ELi160ELi256ELi128ELb0ELb1ELb1ELb0ELb1ELb1EEEEEEEEEvNT_6ParamsE --------------------------
	.section	.nv.constant0._ZN7cutlass13device_kernelIN5flash11enable_sm90INS1_16FlashAttnFwdSm90INS1_25CollectiveMainloopFwdSm90ILi2EN4cute5tupleIJNS5_1CILi1EEES8_S8_EEENS6_IJNS7_ILi128EEENS7_ILi160EEENS7_ILi192EEEEEELi192ENS_12float_e4m3_tEfNS_4arch4Sm90ELb0ELb0ELb0ELb1ELb1ELb1ELb0ELb1ELb1ELb1ELb0ELb0EEENS1_21CollectiveEpilogueFwdINS6_IJSA_SC_SB_EEES9_NS_10bfloat16_tESG_Li256ELb1ELb1ELb0ELb1EEENS1_36VarlenDynamicPersistentTileSchedulerILi128ELi160ELi256ELi128ELb0ELb1ELb1ELb0ELb1ELb1EEEEEEEEEvNT_6ParamsE,"a",@progbits
	.sectionflags	@""
	.align	4
.nv.constant0._ZN7cutlass13device_kernelIN5flash11enable_sm90INS1_16FlashAttnFwdSm90INS1_25CollectiveMainloopFwdSm90ILi2EN4cute5tupleIJNS5_1CILi1EEES8_S8_EEENS6_IJNS7_ILi128EEENS7_ILi160EEENS7_ILi192EEEEEELi192ENS_12float_e4m3_tEfNS_4arch4Sm90ELb0ELb0ELb0ELb1ELb1ELb1ELb0ELb1ELb1ELb1ELb0ELb0EEENS1_21CollectiveEpilogueFwdINS6_IJSA_SC_SB_EEES9_NS_10bfloat16_tESG_Li256ELb1ELb1ELb0ELb1EEENS1_36VarlenDynamicPersistentTileSchedulerILi128ELi160ELi256ELi128ELb0ELb1ELb1ELb0ELb1ELb1EEEEEEEEEvNT_6ParamsE:
	.zero		3328


//--------------------- .nv.constant0._ZN7cutlass13device_kernelIN5flash11enable_sm90INS1_16FlashAttnFwdSm90INS1_25CollectiveMainloopFwdSm90ILi2EN4cute5tupleIJNS5_1CILi1EEES8_S8_EEENS6_IJNS7_ILi128EEESA_NS7_ILi192EEEEEELi192ENS_12float_e4m3_tEfNS_4arch4Sm90ELb0ELb1ELb0ELb0ELb1ELb0ELb0ELb1ELb1ELb1ELb0ELb0EEENS1_21CollectiveEpilogueFwdINS6_IJSA_SB_SA_EEES9_NS_10bfloat16_tESF_Li256ELb0ELb1ELb0ELb1EEENS1_30DynamicPersistentTileSchedulerILi256ELi128ELb0ELb1ELb1EEEEEEEEEvNT_6ParamsE --------------------------
	.section	.nv.constant0._ZN7cutlass13device_kernelIN5flash11enable_sm90INS1_16FlashAttnFwdSm90INS1_25CollectiveMainloopFwdSm90ILi2EN4cute5tupleIJNS5_1CILi1EEES8_S8_EEENS6_IJNS7_ILi128EEESA_NS7_ILi192EEEEEELi192ENS_12float_e4m3_tEfNS_4arch4Sm90ELb0ELb1ELb0ELb0ELb1ELb0ELb0ELb1ELb1ELb1ELb0ELb0EEENS1_21CollectiveEpilogueFwdINS6_IJSA_SB_SA_EEES9_NS_10bfloat16_tESF_Li256ELb0ELb1ELb0ELb1EEENS1_30DynamicPersistentTileSchedulerILi256ELi128ELb0ELb1ELb1EEEEEEEEEvNT_6ParamsE,"a",@progbits
	.sectionflags	@""
	.align	4
.nv.constant0._ZN7cutlass13device_kernelIN5flash11enable_sm90INS1_16FlashAttnFwdSm90INS1_25CollectiveMainloopFwdSm90ILi2EN4cute5tupleIJNS5_1CILi1EEES8_S8_EEENS6_IJNS7_ILi128EEESA_NS7_ILi192EEEEEELi192ENS_12float_e4m3_tEfNS_4arch4Sm90ELb0ELb1ELb0ELb0ELb1ELb0ELb0ELb1ELb1ELb1ELb0ELb0EEENS1_21CollectiveEpilogueFwdINS6_IJSA_SB_SA_EEES9_NS_10bfloat16_tESF_Li256ELb0ELb1ELb0ELb1EEENS1_30DynamicPersistentTileSchedulerILi256ELi128ELb0ELb1ELb1EEEEEEEEEvNT_6ParamsE:
	.zero		3328


//--------------------- .nv.constant0._ZN7cutlass13device_kernelIN5flash11enable_sm90INS1_16FlashAttnFwdSm90INS1_25CollectiveMainloopFwdSm90ILi2EN4cute5tupleIJNS5_1CILi1EEES8_S8_EEENS6_IJNS7_ILi128EEESA_NS7_ILi192EEEEEELi192ENS_12float_e4m3_tEfNS_4arch4Sm90ELb0ELb1ELb0ELb1ELb1ELb0ELb0ELb1ELb1ELb1ELb0ELb0EEENS1_21CollectiveEpilogueFwdINS6_IJSA_SB_SA_EEES9_NS_10bfloat16_tESF_Li256ELb1ELb1ELb0ELb1EEENS1_36VarlenDynamicPersistentTileSchedulerILi128ELi128ELi256ELi128ELb0ELb1ELb1ELb1ELb0ELb1EEEEEEEEEvNT_6ParamsE --------------------------
	.section	.nv.constant0._ZN7cutlass13device_kernelIN5flash11enable_sm90INS1_16FlashAttnFwdSm90INS1_25CollectiveMainloopFwdSm90ILi2EN4cute5tupleIJNS5_1CILi1EEES8_S8_EEENS6_IJNS7_ILi128EEESA_NS7_ILi192EEEEEELi192ENS_12float_e4m3_tEfNS_4arch4Sm90ELb0ELb1ELb0ELb1ELb1ELb0ELb0ELb1ELb1ELb1ELb0ELb0EEENS1_21CollectiveEpilogueFwdINS6_IJSA_SB_SA_EEES9_NS_10bfloat16_tESF_Li256ELb1ELb1ELb0ELb1EEENS1_36VarlenDynamicPersistentTileSchedulerILi128ELi128ELi256ELi128ELb0ELb1ELb1ELb1ELb0ELb1EEEEEEEEEvNT_6ParamsE,"a",@progbits
	.sectionflags	@""
	.align	4
.nv.constant0._ZN7cutlass13device_kernelIN5flash11enable_sm90INS1_16FlashAttnFwdSm90INS1_25CollectiveMainloopFwdSm90ILi2EN4cute5tupleIJNS5_1CILi1EEES8_S8_EEENS6_IJNS7_ILi128EEESA_NS7_ILi192EEEEEELi192ENS_12float_e4m3_tEfNS_4arch4Sm90ELb0ELb1ELb0ELb1ELb1ELb0ELb0ELb1ELb1ELb1ELb0ELb0EEENS1_21CollectiveEpilogueFwdINS6_IJSA_SB_SA_EEES9_NS_10bfloat16_tESF_Li256ELb1ELb1ELb0ELb1EEENS1_36VarlenDynamicPersistentTileSchedulerILi128ELi128ELi256ELi128ELb0ELb1ELb1ELb1ELb0ELb1EEEEEEEEEvNT_6ParamsE:
	.zero		3328


//--------------------- .nv.constant0._ZN7cutlass13device_kernelIN5flash11enable_sm90INS1_16FlashAttnFwdSm90INS1_25CollectiveMainloopFwdSm90ILi2EN4cute5tupleIJNS5_1CILi1EEES8_S8_EEENS6_IJNS7_ILi128EEESA_NS7_ILi192EEEEEELi192ENS_12float_e4m3_tEfNS_4arch4Sm90ELb0ELb1ELb0ELb1ELb1ELb1ELb0ELb1ELb1ELb1ELb0ELb0EEENS1_21CollectiveEpilogueFwdINS6_IJSA_SB_SA_EEES9_NS_10bfloat16_tESF_Li256ELb1ELb1ELb0ELb1EEENS1_36VarlenDynamicPersistentTileSchedulerILi128ELi128ELi256ELi128ELb0ELb1ELb1ELb1ELb0ELb1EEEEEEEEEvNT_6ParamsE --------------------------
	.section	.nv.constant0._ZN7cutlass13device_kernelIN5flash11enable_sm90INS1_16FlashAttnFwdSm90INS1_25CollectiveMainloopFwdSm90ILi2EN4cute5tupleIJNS5_1CILi1EEES8_S8_EEENS6_IJNS7_ILi128EEESA_NS7_ILi192EEEEEELi192ENS_12float_e4m3_tEfNS_4arch4Sm90ELb0ELb1ELb0ELb1ELb1ELb1ELb0ELb1ELb1ELb1ELb0ELb0EEENS1_21CollectiveEpilogueFwdINS6_IJSA_SB_SA_EEES9_NS_10bfloat16_tESF_Li256ELb1ELb1ELb0ELb1EEENS1_36VarlenDynamicPersistentTileSchedulerILi128ELi128ELi256ELi128ELb0ELb1ELb1ELb1ELb0ELb1EEEEEEEEEvNT_6ParamsE,"a",@progbits
	.sectionflags	@""
	.align	4
.nv.constant0._ZN7cutlass13device_kernelIN5flash11enable_sm90INS1_16FlashAttnFwdSm90INS1_25CollectiveMainloopFwdSm90ILi2EN4cute5tupleIJNS5_1CILi1EEES8_S8_EEENS6_IJNS7_ILi128EEESA_NS7_ILi192EEEEEELi192ENS_12float_e4m3_tEfNS_4arch4Sm90ELb0ELb1ELb0ELb1ELb1ELb1ELb0ELb1ELb1ELb1ELb0ELb0EEENS1_21CollectiveEpilogueFwdINS6_IJSA_SB_SA_EEES9_NS_10bfloat16_tESF_Li256ELb1ELb1ELb0ELb1EEENS1_36VarlenDynamicPersistentTileSchedulerILi128ELi128ELi256ELi128ELb0ELb1ELb1ELb1ELb0ELb1EEEEEEEEEvNT_6ParamsE:
	.zero		3328


//--------------------- .nv.constant0._ZN7cutlass13device_kernelIN5flash11enable_sm90INS1_16FlashAttnFwdSm90INS1_25CollectiveMainloopFwdSm90ILi2EN4cute5tupleIJNS5_1CILi1EEES8_S8_EEENS6_IJNS7_ILi128EEENS7_ILi160EEENS7_ILi192EEEEEELi192ENS_12float_e4m3_tEfNS_4arch4Sm90ELb1ELb0ELb0ELb0ELb1ELb0ELb0ELb1ELb1ELb1ELb0ELb0EEENS1_21CollectiveEpilogueFwdINS6_IJSA_SC_SB_EEES9_NS_10bfloat16_tESG_Li256ELb0ELb1ELb0ELb1EEENS1_30DynamicPersistentTileSchedulerILi256ELi128ELb0ELb1ELb1EEEEEEEEEvNT_6ParamsE --------------------------
	.section	.nv.constant0._ZN7cutlass13device_kernelIN5flash11enable_sm90INS1_16FlashAttnFwdSm90INS1_25CollectiveMainloopFwdSm90ILi2EN4cute5tupleIJNS5_1CILi1EEES8_S8_EEENS6_IJNS7_ILi128EEENS7_ILi160EEENS7_ILi192EEEEEELi192ENS_12float_e4m3_tEfNS_4arch4Sm90ELb1ELb0ELb0ELb0ELb1ELb0ELb0ELb1ELb1ELb1ELb0ELb0EEENS1_21CollectiveEpilogueFwdINS6_IJSA_SC_SB_EEES9_NS_10bfloat16_tESG_Li256ELb0ELb1ELb0ELb1EEENS1_30DynamicPersistentTileSchedulerILi256ELi128ELb0ELb1ELb1EEEEEEEEEvNT_6ParamsE,"a",@progbits
	.sectionflags	@""
	.align	4
.nv.constant0._ZN7cutlass13device_kernelIN5flash11enable_sm90INS1_16FlashAttnFwdSm90INS1_25CollectiveMainloopFwdSm90ILi2EN4cute5tupleIJNS5_1CILi1EEES8_S8_EEENS6_IJNS7_ILi128EEENS7_ILi160EEENS7_ILi192EEEEEELi192ENS_12float_e4m3_tEfNS_4arch4Sm90ELb1ELb0ELb0ELb0ELb1ELb0ELb0ELb1ELb1ELb1ELb0ELb0EEENS1_21CollectiveEpilogueFwdINS6_IJSA_SC_SB_EEES9_NS_10bfloat16_tESG_Li256ELb0ELb1ELb0ELb1EEENS1_30DynamicPersistentTileSchedulerILi256ELi128ELb0ELb1ELb1EEEEEEEEEvNT_6ParamsE:
	.zero		3328


//--------------------- .nv.constant0._ZN7cutlass13device_kernelIN5flash11enable_sm90INS1_16FlashAttnFwdSm90INS1_25CollectiveMainloopFwdSm90ILi2EN4cute5tupleIJNS5_1CILi1EEES8_S8_EEENS6_IJNS7_ILi128EEENS7_ILi160EEENS7_ILi192EEEEEELi192ENS_12float_e4m3_tEfNS_4arch4Sm90ELb1ELb0ELb0ELb1ELb1ELb0ELb0ELb1ELb1ELb1ELb0ELb0EEENS1_21CollectiveEpilogueFwdINS6_IJSA_SC_SB_EEES9_NS_10bfloat16_tESG_Li256ELb1ELb1ELb0ELb1EEENS1_36VarlenDynamicPersistentTileSchedulerILi128ELi160ELi256ELi128ELb0ELb1ELb1ELb1ELb1ELb1EEEEEEEEEvNT_6ParamsE --------------------------
	.section	.nv.constant0._ZN7cutlass13device_kernelIN5flash11enable_sm90INS1_16FlashAttnFwdSm90INS1_25CollectiveMainloopFwdSm90ILi2EN4cute5tupleIJNS5_1CILi1EEES8_S8_EEENS6_IJNS7_ILi128EEENS7_ILi160EEENS7_ILi192EEEEEELi192ENS_12float_e4m3_tEfNS_4arch4Sm90ELb1ELb0ELb0ELb1ELb1ELb0ELb0ELb1ELb1ELb1ELb0ELb0EEENS1_21CollectiveEpilogueFwdINS6_IJSA_SC_SB_EEES9_NS_10bfloat16_tESG_Li256ELb1ELb1ELb0ELb1EEENS1_36VarlenDynamicPersistentTileSchedulerILi128ELi160ELi256ELi128ELb0ELb1ELb1ELb1ELb1ELb1EEEEEEEEEvNT_6ParamsE,"a",@progbits
	.sectionflags	@""
	.align	4
.nv.constant0._ZN7cutlass13device_kernelIN5flash11enable_sm90INS1_16FlashAttnFwdSm90INS1_25CollectiveMainloopFwdSm90ILi2EN4cute5tupleIJNS5_1CILi1EEES8_S8_EEENS6_IJNS7_ILi128EEENS7_ILi160EEENS7_ILi192EEEEEELi192ENS_12float_e4m3_tEfNS_4arch4Sm90ELb1ELb0ELb0ELb1ELb1ELb0ELb0ELb1ELb1ELb1ELb0ELb0EEENS1_21CollectiveEpilogueFwdINS6_IJSA_SC_SB_EEES9_NS_10bfloat16_tESG_Li256ELb1ELb1ELb0ELb1EEENS1_36VarlenDynamicPersistentTileSchedulerILi128ELi160ELi256ELi128ELb0ELb1ELb1ELb1ELb1ELb1EEEEEEEEEvNT_6ParamsE:
	.zero		3328


//--------------------- .nv.constant0._ZN7cutlass13device_kernelIN5flash11enable_sm90INS1_16FlashAttnFwdSm90INS1_25CollectiveMainloopFwdSm90ILi2EN4cute5tupleIJNS5_1CILi1EEES8_S8_EEENS6_IJNS7_ILi128EEENS7_ILi160EEENS7_ILi192EEEEEELi192ENS_12float_e4m3_tEfNS_4arch4Sm90ELb1ELb0ELb0ELb1ELb1ELb1ELb0ELb1ELb1ELb1ELb0ELb0EEENS1_21CollectiveEpilogueFwdINS6_IJSA_SC_SB_EEES9_NS_10bfloat16_tESG_Li256ELb1ELb1ELb0ELb1EEENS1_36VarlenDynamicPersistentTileSchedulerILi128ELi160ELi256ELi128ELb0ELb1ELb1ELb1ELb1ELb1EEEEEEEEEvNT_6ParamsE --------------------------
	.section	.nv.constant0._ZN7cutlass13device_kernelIN5flash11enable_sm90INS1_16FlashAttnFwdSm90INS1_25CollectiveMainloopFwdSm90ILi2EN4cute5tupleIJNS5_1CILi1EEES8_S8_EEENS6_IJNS7_ILi128EEENS7_ILi160EEENS7_ILi192EEEEEELi192ENS_12float_e4m3_tEfNS_4arch4Sm90ELb1ELb0ELb0ELb1ELb1ELb1ELb0ELb1ELb1ELb1ELb0ELb0EEENS1_21CollectiveEpilogueFwdINS6_IJSA_SC_SB_EEES9_NS_10bfloat16_tESG_Li256ELb1ELb1ELb0ELb1EEENS1_36VarlenDynamicPersistentTileSchedulerILi128ELi160ELi256ELi128ELb0ELb1ELb1ELb1ELb1ELb1EEEEEEEEEvNT_6ParamsE,"a",@progbits
	.sectionflags	@""
	.align	4
.nv.constant0._ZN7cutlass13device_kernelIN5flash11enable_sm90INS1_16FlashAttnFwdSm90INS1_25CollectiveMainloopFwdSm90ILi2EN4cute5tupleIJNS5_1CILi1EEES8_S8_EEENS6_IJNS7_ILi128EEENS7_ILi160EEENS7_ILi192EEEEEELi192ENS_12float_e4m3_tEfNS_4arch4Sm90ELb1ELb0ELb0ELb1ELb1ELb1ELb0ELb1ELb1ELb1ELb0ELb0EEENS1_21CollectiveEpilogueFwdINS6_IJSA_SC_SB_EEES9_NS_10bfloat16_tESG_Li256ELb1ELb1ELb0ELb1EEENS1_36VarlenDynamicPersistentTileSchedulerILi128ELi160ELi256ELi128ELb0ELb1ELb1ELb1ELb1ELb1EEEEEEEEEvNT_6ParamsE:
	.zero		3328


//--------------------- .nv.constant0._ZN7cutlass13device_kernelIN5flash11enable_sm90INS1_16FlashAttnFwdSm90INS1_25CollectiveMainloopFwdSm90ILi2EN4cute5tupleIJNS5_1CILi1EEES8_S8_EEENS6_IJNS7_ILi128EEENS7_ILi160EEESA_EEELi128ENS_12float_e4m3_tEfNS_4arch4Sm90ELb0ELb0ELb0ELb0ELb1ELb0ELb0ELb1ELb1ELb1ELb0ELb0EEENS1_21CollectiveEpilogueFwdINS6_IJSA_SA_SB_EEES9_NS_10bfloat16_tESF_Li256ELb0ELb1ELb0ELb1EEENS1_29StaticPersistentTileSchedulerILb0EEEEEEEEEvNT_6ParamsE --------------------------
	.section	.nv.constant0._ZN7cutlass13device_kernelIN5flash11enable_sm90INS1_16FlashAttnFwdSm90INS1_25CollectiveMainloopFwdSm90ILi2EN4cute5tupleIJNS5_1CILi1EEES8_S8_EEENS6_IJNS7_ILi128EEENS7_ILi160EEESA_EEELi128ENS_12float_e4m3_tEfNS_4arch4Sm90ELb0ELb0ELb0ELb0ELb1ELb0ELb0ELb1ELb1ELb1ELb0ELb0EEENS1_21CollectiveEpilogueFwdINS6_IJSA_SA_SB_EEES9_NS_10bfloat16_tESF_Li256ELb0ELb1ELb0ELb1EEENS1_29StaticPersistentTileSchedulerILb0EEEEEEEEEvNT_6ParamsE,"a",@progbits
	.sectionflags	@""
	.align	4
.nv.constant0._ZN7cutlass13device_kernelIN5flash11enable_sm90INS1_16FlashAttnFwdSm90INS1_25CollectiveMainloopFwdSm90ILi2EN4cute5tupleIJNS5_1CILi1EEES8_S8_EEENS6_IJNS7_ILi128EEENS7_ILi160EEESA_EEELi128ENS_12float_e4m3_tEfNS_4arch4Sm90ELb0ELb0ELb0ELb0ELb1ELb0ELb0ELb1ELb1ELb1ELb0ELb0EEENS1_21CollectiveEpilogueFwdINS6_IJSA_SA_SB_EEES9_NS_10bfloat16_tESF_Li256ELb0ELb1ELb0ELb1EEENS1_29StaticPersistentTileSchedulerILb0EEEEEEEEEvNT_6ParamsE:
	.zero		3200


//--------------------- .nv.constant0._ZN7cutlass13device_kernelIN5flash11enable_sm90INS1_16FlashAttnFwdSm90INS1_25CollectiveMainloopFwdSm90ILi2EN4cute5tupleIJNS5_1CILi1EEES8_S8_EEENS6_IJNS7_ILi128EEENS7_ILi160EEESA_EEELi128ENS_12float_e4m3_tEfNS_4arch4Sm90ELb0ELb0ELb0ELb1ELb1ELb0ELb0ELb1ELb1ELb1ELb0ELb0EEENS1_21CollectiveEpilogueFwdINS6_IJSA_SA_SB_EEES9_NS_10bfloat16_tESF_Li256ELb1ELb1ELb0ELb1EEENS1_36VarlenDynamicPersistentTileSchedulerILi128ELi160ELi256ELi128ELb0ELb1ELb1ELb0ELb1ELb1EEEEEEEEEvNT_6ParamsE --------------------------
	.section	.nv.constant0._ZN7cutlass13device_kernelIN5flash11enable_sm90INS1_16FlashAttnFwdSm90INS1_25CollectiveMainloopFwdSm90ILi2EN4cute5tupleIJNS5_1CILi1EEES8_S8_EEENS6_IJNS7_ILi128EEENS7_ILi160EEESA_EEELi128ENS_12float_e4m3_tEfNS_4arch4Sm90ELb0ELb0ELb0ELb1ELb1ELb0ELb0ELb1ELb1ELb1ELb0ELb0EEENS1_21CollectiveEpilogueFwdINS6_IJSA_SA_SB_EEES9_NS_10bfloat16_tESF_Li256ELb1ELb1ELb0ELb1EEENS1_36VarlenDynamicPersistentTileSchedulerILi128ELi160ELi256ELi128ELb0ELb1ELb1ELb0ELb1ELb1EEEEEEEEEvNT_6ParamsE,"a",@progbits
	.sectionflags	@""
	.align	4
.nv.constant0._ZN7cutlass13device_kernelIN5flash11enable_sm90INS1_16FlashAttnFwdSm90INS1_25CollectiveMainloopFwdSm90ILi2EN4cute5tupleIJNS5_1CILi1EEES8_S8_EEENS6_IJNS7_ILi128EEENS7_ILi160EEESA_EEELi128ENS_12float_e4m3_tEfNS_4arch4Sm90ELb0ELb0ELb0ELb1ELb1ELb0ELb0ELb1ELb1ELb1ELb0ELb0EEENS1_21CollectiveEpilogueFwdINS6_IJSA_SA_SB_EEES9_NS_10bfloat16_tESF_Li256ELb1ELb1ELb0ELb1EEENS1_36VarlenDynamicPersistentTileSchedulerILi128ELi160ELi256ELi128ELb0ELb1ELb1ELb0ELb1ELb1EEEEEEEEEvNT_6ParamsE:
	.zero		3328


//--------------------- .nv.constant0._ZN7cutlass13device_kernelIN5flash11enable_sm90INS1_16FlashAttnFwdSm90INS1_25CollectiveMainloopFwdSm90ILi2EN4cute5tupleIJNS5_1CILi1EEES8_S8_EEENS6_IJNS7_ILi128EEENS7_ILi160EEESA_EEELi128ENS_12float_e4m3_tEfNS_4arch4Sm90ELb0ELb0ELb0ELb1ELb1ELb1ELb0ELb1ELb1ELb1ELb0ELb0EEENS1_21CollectiveEpilogueFwdINS6_IJSA_SA_SB_EEES9_NS_10bfloat16_tESF_Li256ELb1ELb1ELb0ELb1EEENS1_36VarlenDynamicPersistentTileSchedulerILi128ELi160ELi256ELi128ELb0ELb1ELb1ELb0ELb1ELb1EEEEEEEEEvNT_6ParamsE --------------------------
	.section	.nv.constant0._ZN7cutlass13device_kernelIN5flash11enable_sm90INS1_16FlashAttnFwdSm90INS1_25CollectiveMainloopFwdSm90ILi2EN4cute5tupleIJNS5_1CILi1EEES8_S8_EEENS6_IJNS7_ILi128EEENS7_ILi160EEESA_EEELi128ENS_12float_e4m3_tEfNS_4arch4Sm90ELb0ELb0ELb0ELb1ELb1ELb1ELb0ELb1ELb1ELb1ELb0ELb0EEENS1_21CollectiveEpilogueFwdINS6_IJSA_SA_SB_EEES9_NS_10bfloat16_tESF_Li256ELb1ELb1ELb0ELb1EEENS1_36VarlenDynamicPersistentTileSchedulerILi128ELi160ELi256ELi128ELb0ELb1ELb1ELb0ELb1ELb1EEEEEEEEEvNT_6ParamsE,"a",@progbits
	.sectionflags	@""
	.align	4
.nv.constant0._ZN7cutlass13device_kernelIN5flash11enable_sm90INS1_16FlashAttnFwdSm90INS1_25CollectiveMainloopFwdSm90ILi2EN4cute5tupleIJNS5_1CILi1EEES8_S8_EEENS6_IJNS7_ILi128EEENS7_ILi160EEESA_EEELi128ENS_12float_e4m3_tEfNS_4arch4Sm90ELb0ELb0ELb0ELb1ELb1ELb1ELb0ELb1ELb1ELb1ELb0ELb0EEENS1_21CollectiveEpilogueFwdINS6_IJSA_SA_SB_EEES9_NS_10bfloat16_tESF_Li256ELb1ELb1ELb0ELb1EEENS1_36VarlenDynamicPersistentTileSchedulerILi128ELi160ELi256ELi128ELb0ELb1ELb1ELb0ELb1ELb1EEEEEEEEEvNT_6ParamsE:
	.zero		3328


//--------------------- .nv.constant0._ZN7cutlass13device_kernelIN5flash11enable_sm90INS1_16FlashAttnFwdSm90INS1_25CollectiveMainloopFwdSm90ILi2EN4cute5tupleIJNS5_1CILi1EEES8_S8_EEENS6_IJNS7_ILi128EEENS7_ILi160EEESA_EEELi128ENS_12float_e4m3_tEfNS_4arch4Sm90ELb0ELb1ELb0ELb0ELb1ELb0ELb0ELb1ELb1ELb1ELb0ELb0EEENS1_21CollectiveEpilogueFwdINS6_IJSA_SA_SB_EEES9_NS_10bfloat16_tESF_Li256ELb0ELb1ELb0ELb1EEENS1_30DynamicPersistentTileSchedulerILi256ELi128ELb0ELb1ELb1EEEEEEEEEvNT_6ParamsE --------------------------
	.section	.nv.constant0._ZN7cutlass13device_kernelIN5flash11enable_sm90INS1_16FlashAttnFwdSm90INS1_25CollectiveMainloopFwdSm90ILi2EN4cute5tupleIJNS5_1CILi1EEES8_S8_EEENS6_IJNS7_ILi128EEENS7_ILi160EEESA_EEELi128ENS_12float_e4m3_tEfNS_4arch4Sm90ELb0ELb1ELb0ELb0ELb1ELb0ELb0ELb1ELb1ELb1ELb0ELb0EEENS1_21CollectiveEpilogueFwdINS6_IJSA_SA_SB_EEES9_NS_10bfloat16_tESF_Li256ELb0ELb1ELb0ELb1EEENS1_30DynamicPersistentTileSchedulerILi256ELi128ELb0ELb1ELb1EEEEEEEEEvNT_6ParamsE,"a",@progbits
	.sectionflags	@""
	.align	4
.nv.constant0._ZN7cutlass13device_kernelIN5flash11enable_sm90INS1_16FlashAttnFwdSm90INS1_25CollectiveMainloopFwdSm90ILi2EN4cute5tupleIJNS5_1CILi1EEES8_S8_EEENS6_IJNS7_ILi128EEENS7_ILi160EEESA_EEELi128ENS_12float_e4m3_tEfNS_4arch4Sm90ELb0ELb1ELb0ELb0ELb1ELb0ELb0ELb1ELb1ELb1ELb0ELb0EEENS1_21CollectiveEpilogueFwdINS6_IJSA_SA_SB_EEES9_NS_10bfloat16_tESF_Li256ELb0ELb1ELb0ELb1EEENS1_30DynamicPersistentTileSchedulerILi256ELi128ELb0ELb1ELb1EEEEEEEEEvNT_6ParamsE:
	.zero		3328


//--------------------- .nv.constant0._ZN7cutlass13device_kernelIN5flash11enable_sm90INS1_16FlashAttnFwdSm90INS1_25CollectiveMainloopFwdSm90ILi2EN4cute5tupleIJNS5_1CILi1EEES8_S8_EEENS6_IJNS7_ILi128EEENS7_ILi160EEESA_EEELi128ENS_12float_e4m3_tEfNS_4arch4Sm90ELb0ELb1ELb0ELb1ELb1ELb0ELb0ELb1ELb1ELb1ELb0ELb0EEENS1_21CollectiveEpilogueFwdINS6_IJSA_SA_SB_EEES9_NS_10bfloat16_tESF_Li256ELb1ELb1ELb0ELb1EEENS1_36VarlenDynamicPersistentTileSchedulerILi128ELi160ELi256ELi128ELb0ELb1ELb1ELb1ELb0ELb1EEEEEEEEEvNT_6ParamsE --------------------------
	.section	.nv.constant0._ZN7cutlass13device_kernelIN5flash11enable_sm90INS1_16FlashAttnFwdSm90INS1_25CollectiveMainloopFwdSm90ILi2EN4cute5tupleIJNS5_1CILi1EEES8_S8_EEENS6_IJNS7_ILi128EEENS7_ILi160EEESA_EEELi128ENS_12float_e4m3_tEfNS_4arch4Sm90ELb0ELb1ELb0ELb1ELb1ELb0ELb0ELb1ELb1ELb1ELb0ELb0EEENS1_21CollectiveEpilogueFwdINS6_IJSA_SA_SB_EEES9_NS_10bfloat16_tESF_Li256ELb1ELb1ELb0ELb1EEENS1_36VarlenDynamicPersistentTileSchedulerILi128ELi160ELi256ELi128ELb0ELb1ELb1ELb1ELb0ELb1EEEEEEEEEvNT_6ParamsE,"a",@progbits
	.sectionflags	@""
	.align	4
.nv.constant0._ZN7cutlass13device_kernelIN5flash11enable_sm90INS1_16FlashAttnFwdSm90INS1_25CollectiveMainloopFwdSm90ILi2EN4cute5tupleIJNS5_1CILi1EEES8_S8_EEENS6_IJNS7_ILi128EEENS7_ILi160EEESA_EEELi128ENS_12float_e4m3_tEfNS_4arch4Sm90ELb0ELb1ELb0ELb1ELb1ELb0ELb0ELb1ELb1ELb1ELb0ELb0EEENS1_21CollectiveEpilogueFwdINS6_IJSA_SA_SB_EEES9_NS_10bfloat16_tESF_Li256ELb1ELb1ELb0ELb1EEENS1_36VarlenDynamicPersistentTileSchedulerILi128ELi160ELi256ELi128ELb0ELb1ELb1ELb1ELb0ELb1EEEEEEEEEvNT_6ParamsE:
	.zero		3328


//--------------------- .nv.constant0._ZN7cutlass13device_kernelIN5flash11enable_sm90INS1_16FlashAttnFwdSm90INS1_25CollectiveMainloopFwdSm90ILi2EN4cute5tupleIJNS5_1CILi1EEES8_S8_EEENS6_IJNS7_ILi128EEENS7_ILi160EEESA_EEELi128ENS_12float_e4m3_tEfNS_4arch4Sm90ELb0ELb1ELb0ELb1ELb1ELb1ELb0ELb1ELb1ELb1ELb0ELb0EEENS1_21CollectiveEpilogueFwdINS6_IJSA_SA_SB_EEES9_NS_10bfloat16_tESF_Li256ELb1ELb1ELb0ELb1EEENS1_36VarlenDynamicPersistentTileSchedulerILi128ELi160ELi256ELi128ELb0ELb1ELb1ELb1ELb0ELb1EEEEEEEEEvNT_6ParamsE --------------------------
	.section	.nv.constant0._ZN7cutlass13device_kernelIN5flash11enable_sm90INS1_16FlashAttnFwdSm90INS1_25CollectiveMainloopFwdSm90ILi2EN4cute5tupleIJNS5_1CILi1EEES8_S8_EEENS6_IJNS7_ILi128EEENS7_ILi160EEESA_EEELi128ENS_12float_e4m3_tEfNS_4arch4Sm90ELb0ELb1ELb0ELb1ELb1ELb1ELb0ELb1ELb1ELb1ELb0ELb0EEENS1_21CollectiveEpilogueFwdINS6_IJSA_SA_SB_EEES9_NS_10bfloat16_tESF_Li256ELb1ELb1ELb0ELb1EEENS1_36VarlenDynamicPersistentTileSchedulerILi128ELi160ELi256ELi128ELb0ELb1ELb1ELb1ELb0ELb1EEEEEEEEEvNT_6ParamsE,"a",@progbits
	.sectionflags	@""
	.align	4
.nv.constant0._ZN7cutlass13device_kernelIN5flash11enable_sm90INS1_16FlashAttnFwdSm90INS1_25CollectiveMainloopFwdSm90ILi2EN4cute5tupleIJNS5_1CILi1EEES8_S8_EEENS6_IJNS7_ILi128EEENS7_ILi160EEESA_EEELi128ENS_12float_e4m3_tEfNS_4arch4Sm90ELb0ELb1ELb0ELb1ELb1ELb1ELb0ELb1ELb1ELb1ELb0ELb0EEENS1_21CollectiveEpilogueFwdINS6_IJSA_SA_SB_EEES9_NS_10bfloat16_tESF_Li256ELb1ELb1ELb0ELb1EEENS1_36VarlenDynamicPersistentTileSchedulerILi128ELi160ELi256ELi128ELb0ELb1ELb1ELb1ELb0ELb1EEEEEEEEEvNT_6ParamsE:
	.zero		3328


//--------------------- .nv.constant0._ZN7cutlass13device_kernelIN5flash11enable_sm90INS1_16FlashAttnFwdSm90INS1_25CollectiveMainloopFwdSm90ILi2EN4cute5tupleIJNS5_1CILi1EEES8_S8_EEENS6_IJNS7_ILi128EEENS7_ILi160EEESA_EEELi128ENS_12float_e4m3_tEfNS_4arch4Sm90ELb1ELb0ELb0ELb0ELb1ELb0ELb0ELb1ELb1ELb1ELb0ELb0EEENS1_21CollectiveEpilogueFwdINS6_IJSA_SA_SB_EEES9_NS_10bfloat16_tESF_Li256ELb0ELb1ELb0ELb1EEENS1_30DynamicPersistentTileSchedulerILi256ELi128ELb0ELb1ELb1EEEEEEEEEvNT_6ParamsE --------------------------
	.section	.nv.constant0._ZN7cutlass13device_kernelIN5flash11enable_sm90INS1_16FlashAttnFwdSm90INS1_25CollectiveMainloopFwdSm90ILi2EN4cute5tupleIJNS5_1CILi1EEES8_S8_EEENS6_IJNS7_ILi128EEENS7_ILi160EEESA_EEELi128ENS_12float_e4m3_tEfNS_4arch4Sm90ELb1ELb0ELb0ELb0ELb1ELb0ELb0ELb1ELb1ELb1ELb0ELb0EEENS1_21CollectiveEpilogueFwdINS6_IJSA_SA_SB_EEES9_NS_10bfloat16_tESF_Li256ELb0ELb1ELb0ELb1EEENS1_30DynamicPersistentTileSchedulerILi256ELi128ELb0ELb1ELb1EEEEEEEEEvNT_6ParamsE,"a",@progbits
	.sectionflags	@""
	.align	4
.nv.constant0._ZN7cutlass13device_kernelIN5flash11enable_sm90INS1_16FlashAttnFwdSm90INS1_25CollectiveMainloopFwdSm90ILi2EN4cute5tupleIJNS5_1CILi1EEES8_S8_EEENS6_IJNS7_ILi128EEENS7_ILi160EEESA_EEELi128ENS_12float_e4m3_tEfNS_4arch4Sm90ELb1ELb0ELb0ELb0ELb1ELb0ELb0ELb1ELb1ELb1ELb0ELb0EEENS1_21CollectiveEpilogueFwdINS6_IJSA_SA_SB_EEES9_NS_10bfloat16_tESF_Li256ELb0ELb1ELb0ELb1EEENS1_30DynamicPersistentTileSchedulerILi256ELi128ELb0ELb1ELb1EEEEEEEEEvNT_6ParamsE:
	.zero		3328


//--------------------- .nv.constant0._ZN7cutlass13device_kernelIN5flash11enable_sm90INS1_16FlashAttnFwdSm90INS1_25CollectiveMainloopFwdSm90ILi2EN4cute5tupleIJNS5_1CILi1EEES8_S8_EEENS6_IJNS7_ILi128EEENS7_ILi160EEESA_EEELi128ENS_12float_e4m3_tEfNS_4arch4Sm90ELb1ELb0ELb0ELb1ELb1ELb0ELb0ELb1ELb1ELb1ELb0ELb0EEENS1_21CollectiveEpilogueFwdINS6_IJSA_SA_SB_EEES9_NS_10bfloat16_tESF_Li256ELb1ELb1ELb0ELb1EEENS1_36VarlenDynamicPersistentTileSchedulerILi128ELi160ELi256ELi128ELb0ELb1ELb1ELb1ELb1ELb1EEEEEEEEEvNT_6ParamsE --------------------------
	.section	.nv.constant0._ZN7cutlass13device_kernelIN5flash11enable_sm90INS1_16FlashAttnFwdSm90INS1_25CollectiveMainloopFwdSm90ILi2EN4cute5tupleIJNS5_1CILi1EEES8_S8_EEENS6_IJNS7_ILi128EEENS7_ILi160EEESA_EEELi128ENS_12float_e4m3_tEfNS_4arch4Sm90ELb1ELb0ELb0ELb1ELb1ELb0ELb0ELb1ELb1ELb1ELb0ELb0EEENS1_21CollectiveEpilogueFwdINS6_IJSA_SA_SB_EEES9_NS_10bfloat16_tESF_Li256ELb1ELb1ELb0ELb1EEENS1_36VarlenDynamicPersistentTileSchedulerILi128ELi160ELi256ELi128ELb0ELb1ELb1ELb1ELb1ELb1EEEEEEEEEvNT_6ParamsE,"a",@progbits
	.sectionflags	@""
	.align	4
.nv.constant0._ZN7cutlass13device_kernelIN5flash11enable_sm90INS1_16FlashAttnFwdSm90INS1_25CollectiveMainloopFwdSm90ILi2EN4cute5tupleIJNS5_1CILi1EEES8_S8_EEENS6_IJNS7_ILi128EEENS7_ILi160EEESA_EEELi128ENS_12float_e4m3_tEfNS_4arch4Sm90ELb1ELb0ELb0ELb1ELb1ELb0ELb0ELb1ELb1ELb1ELb0ELb0EEENS1_21CollectiveEpilogueFwdINS6_IJSA_SA_SB_EEES9_NS_10bfloat16_tESF_Li256ELb1ELb1ELb0ELb1EEENS1_36VarlenDynamicPersistentTileSchedulerILi128ELi160ELi256ELi128ELb0ELb1ELb1ELb1ELb1ELb1EEEEEEEEEvNT_6ParamsE:
	.zero		3328


//--------------------- .nv.constant0._ZN7cutlass13device_kernelIN5flash11enable_sm90INS1_16FlashAttnFwdSm90INS1_25CollectiveMainloopFwdSm90ILi2EN4cute5tupleIJNS5_1CILi1EEES8_S8_EEENS6_IJNS7_ILi128EEENS7_ILi160EEESA_EEELi128ENS_12float_e4m3_tEfNS_4arch4Sm90ELb1ELb0ELb0ELb1ELb1ELb1ELb0ELb1ELb1ELb1ELb0ELb0EEENS1_21CollectiveEpilogueFwdINS6_IJSA_SA_SB_EEES9_NS_10bfloat16_tESF_Li256ELb1ELb1ELb0ELb1EEENS1_36VarlenDynamicPersistentTileSchedulerILi128ELi160ELi256ELi128ELb0ELb1ELb1ELb1ELb1ELb1EEEEEEEEEvNT_6ParamsE --------------------------
	.section	.nv.constant0._ZN7cutlass13device_kernelIN5flash11enable_sm90INS1_16FlashAttnFwdSm90INS1_25CollectiveMainloopFwdSm90ILi2EN4cute5tupleIJNS5_1CILi1EEES8_S8_EEENS6_IJNS7_ILi128EEENS7_ILi160EEESA_EEELi128ENS_12float_e4m3_tEfNS_4arch4Sm90ELb1ELb0ELb0ELb1ELb1ELb1ELb0ELb1ELb1ELb1ELb0ELb0EEENS1_21CollectiveEpilogueFwdINS6_IJSA_SA_SB_EEES9_NS_10bfloat16_tESF_Li256ELb1ELb1ELb0ELb1EEENS1_36VarlenDynamicPersistentTileSchedulerILi128ELi160ELi256ELi128ELb0ELb1ELb1ELb1ELb1ELb1EEEEEEEEEvNT_6ParamsE,"a",@progbits
	.sectionflags	@""
	.align	4
.nv.constant0._ZN7cutlass13device_kernelIN5flash11enable_sm90INS1_16FlashAttnFwdSm90INS1_25CollectiveMainloopFwdSm90ILi2EN4cute5tupleIJNS5_1CILi1EEES8_S8_EEENS6_IJNS7_ILi128EEENS7_ILi160EEESA_EEELi128ENS_12float_e4m3_tEfNS_4arch4Sm90ELb1ELb0ELb0ELb1ELb1ELb1ELb0ELb1ELb1ELb1ELb0ELb0EEENS1_21CollectiveEpilogueFwdINS6_IJSA_SA_SB_EEES9_NS_10bfloat16_tESF_Li256ELb1ELb1ELb0ELb1EEENS1_36VarlenDynamicPersistentTileSchedulerILi128ELi160ELi256ELi128ELb0ELb1ELb1ELb1ELb1ELb1EEEEEEEEEvNT_6ParamsE:
	.zero		3328


//--------------------- .nv.constant0._ZN7cutlass13device_kernelIN5flash11enable_sm90INS1_16FlashAttnFwdSm90INS1_25CollectiveMainloopFwdSm90ILi2EN4cute5tupleIJNS5_1CILi1EEES8_S8_EEENS6_IJNS7_ILi192EEENS7_ILi128EEENS7_ILi96EEEEEELi96ENS_12float_e4m3_tEfNS_4arch4Sm90ELb0ELb0ELb0ELb0ELb1ELb0ELb0ELb1ELb1ELb1ELb0ELb0EEENS1_21CollectiveEpilogueFwdINS6_IJSA_SC_SB_EEES9_NS_10bfloat16_tESG_Li384ELb0ELb1ELb0ELb1EEENS1_29StaticPersistentTileSchedulerILb0EEEEEEEEEvNT_6ParamsE --------------------------
	.section	.nv.constant0._ZN7cutlass13device_kernelIN5flash11enable_sm90INS1_16FlashAttnFwdSm90INS1_25CollectiveMainloopFwdSm90ILi2EN4cute5tupleIJNS5_1CILi1EEES8_S8_EEENS6_IJNS7_ILi192EEENS7_ILi128EEENS7_ILi96EEEEEELi96ENS_12float_e4m3_tEfNS_4arch4Sm90ELb0ELb0ELb0ELb0ELb1ELb0ELb0ELb1ELb1ELb1ELb0ELb0EEENS1_21CollectiveEpilogueFwdINS6_IJSA_SC_SB_EEES9_NS_10bfloat16_tESG_Li384ELb0ELb1ELb0ELb1EEENS1_29StaticPersistentTileSchedulerILb0EEEEEEEEEvNT_6ParamsE,"a",@progbits
	.sectionflags	@""
	.align	4
.nv.constant0._ZN7cutlass13device_kernelIN5flash11enable_sm90INS1_16FlashAttnFwdSm90INS1_25CollectiveMainloopFwdSm90ILi2EN4cute5tupleIJNS5_1CILi1EEES8_S8_EEENS6_IJNS7_ILi192EEENS7_ILi128EEENS7_ILi96EEEEEELi96ENS_12float_e4m3_tEfNS_4arch4Sm90ELb0ELb0ELb0ELb0ELb1ELb0ELb0ELb1ELb1ELb1ELb0ELb0EEENS1_21CollectiveEpilogueFwdINS6_IJSA_SC_SB_EEES9_NS_10bfloat16_tESG_Li384ELb0ELb1ELb0ELb1EEENS1_29StaticPersistentTileSchedulerILb0EEEEEEEEEvNT_6ParamsE:
	.zero		3200


//--------------------- .nv.constant0._ZN7cutlass13device_kernelIN5flash11enable_sm90INS1_16FlashAttnFwdSm90INS1_25CollectiveMainloopFwdSm90ILi2EN4cute5tupleIJNS5_1CILi1EEES8_S8_EEENS6_IJNS7_ILi192EEENS7_ILi128EEENS7_ILi96EEEEEELi96ENS_12float_e4m3_tEfNS_4arch4Sm90ELb0ELb0ELb0ELb1ELb1ELb0ELb0ELb1ELb1ELb1ELb0ELb0EEENS1_21CollectiveEpilogueFwdINS6_IJSA_SC_SB_EEES9_NS_10bfloat16_tESG_Li384ELb1ELb1ELb0ELb1EEENS1_36VarlenDynamicPersistentTileSchedulerILi192ELi128ELi384ELi128ELb0ELb1ELb1ELb0ELb1ELb1EEEEEEEEEvNT_6ParamsE --------------------------
	.section	.nv.constant0._ZN7cutlass13device_kernelIN5flash11enable_sm90INS1_16FlashAttnFwdSm90INS1_25CollectiveMainloopFwdSm90ILi2EN4cute5tupleIJNS5_1CILi1EEES8_S8_EEENS6_IJNS7_ILi192EEENS7_ILi128EEENS7_ILi96EEEEEELi96ENS_12float_e4m3_tEfNS_4arch4Sm90ELb0ELb0ELb0ELb1ELb1ELb0ELb0ELb1ELb1ELb1ELb0ELb0EEENS1_21CollectiveEpilogueFwdINS6_IJSA_SC_SB_EEES9_NS_10bfloat16_tESG_Li384ELb1ELb1ELb0ELb1EEENS1_36VarlenDynamicPersistentTileSchedulerILi192ELi128ELi384ELi128ELb0ELb1ELb1ELb0ELb1ELb1EEEEEEEEEvNT_6ParamsE,"a",@progbits
	.sectionflags	@""
	.align	4
.nv.constant0._ZN7cutlass13device_kernelIN5flash11enable_sm90INS1_16FlashAttnFwdSm90INS1_25CollectiveMainloopFwdSm90ILi2EN4cute5tupleIJNS5_1CILi1EEES8_S8_EEENS6_IJNS7_ILi192EEENS7_ILi128EEENS7_ILi96EEEEEELi96ENS_12float_e4m3_tEfNS_4arch4Sm90ELb0ELb0ELb0ELb1ELb1ELb0ELb0ELb1ELb1ELb1ELb0ELb0EEENS1_21CollectiveEpilogueFwdINS6_IJSA_SC_SB_EEES9_NS_10bfloat16_tESG_Li384ELb1ELb1ELb0ELb1EEENS1_36VarlenDynamicPersistentTileSchedulerILi192ELi128ELi384ELi128ELb0ELb1ELb1ELb0ELb1ELb1EEEEEEEEEvNT_6ParamsE:
	.zero		3328


//--------------------- .nv.constant0._ZN7cutlass13device_kernelIN5flash11enable_sm90INS1_16FlashAttnFwdSm90INS1_25CollectiveMainloopFwdSm90ILi2EN4cute5tupleIJNS5_1CILi1EEES8_S8_EEENS6_IJNS7_ILi192EEENS7_ILi128EEENS7_ILi96EEEEEELi96ENS_12float_e4m3_tEfNS_4arch4Sm90ELb0ELb0ELb0ELb1ELb1ELb1ELb0ELb1ELb1ELb1ELb0ELb0EEENS1_21CollectiveEpilogueFwdINS6_IJSA_SC_SB_EEES9_NS_10bfloat16_tESG_Li384ELb1ELb1ELb0ELb1EEENS1_36VarlenDynamicPersistentTileSchedulerILi192ELi128ELi384ELi128ELb0ELb1ELb1ELb0ELb1ELb1EEEEEEEEEvNT_6ParamsE --------------------------
	.section	.nv.constant0._ZN7cutlass13device_kernelIN5flash11enable_sm90INS1_16FlashAttnFwdSm90INS1_25CollectiveMainloopFwdSm90ILi2EN4cute5tupleIJNS5_1CILi1EEES8_S8_EEENS6_IJNS7_ILi192EEENS7_ILi128EEENS7_ILi96EEEEEELi96ENS_12float_e4m3_tEfNS_4arch4Sm90ELb0ELb0ELb0ELb1ELb1ELb1ELb0ELb1ELb1ELb1ELb0ELb0EEENS1_21CollectiveEpilogueFwdINS6_IJSA_SC_SB_EEES9_NS_10bfloat16_tESG_Li384ELb1ELb1ELb0ELb1EEENS1_36VarlenDynamicPersistentTileSchedulerILi192ELi128ELi384ELi128ELb0ELb1ELb1ELb0ELb1ELb1EEEEEEEEEvNT_6ParamsE,"a",@progbits
	.sectionflags	@""
	.align	4
.nv.constant0._ZN7cutlass13device_kernelIN5flash11enable_sm90INS1_16FlashAttnFwdSm90INS1_25CollectiveMainloopFwdSm90ILi2EN4cute5tupleIJNS5_1CILi1EEES8_S8_EEENS6_IJNS7_ILi192EEENS7_ILi128EEENS7_ILi96EEEEEELi96ENS_12float_e4m3_tEfNS_4arch4Sm90ELb0ELb0ELb0ELb1ELb1ELb1ELb0ELb1ELb1ELb1ELb0ELb0EEENS1_21CollectiveEpilogueFwdINS6_IJSA_SC_SB_EEES9_NS_10bfloat16_tESG_Li384ELb1ELb1ELb0ELb1EEENS1_36VarlenDynamicPersistentTileSchedulerILi192ELi128ELi384ELi128ELb0ELb1ELb1ELb0ELb1ELb1EEEEEEEEEvNT_6ParamsE:
	.zero		3328


//--------------------- .nv.constant0._ZN7cutlass13device_kernelIN5flash11enable_sm90INS1_16FlashAttnFwdSm90INS1_25CollectiveMainloopFwdSm90ILi2EN4cute5tupleIJNS5_1CILi1EEES8_S8_EEENS6_IJNS7_ILi192EEENS7_ILi128EEENS7_ILi96EEEEEELi96ENS_12float_e4m3_tEfNS_4arch4Sm90ELb0ELb1ELb0ELb0ELb1ELb0ELb0ELb1ELb1ELb1ELb0ELb0EEENS1_21CollectiveEpilogueFwdINS6_IJSA_SC_SB_EEES9_NS_10bfloat16_tESG_Li384ELb0ELb1ELb0ELb1EEENS1_30DynamicPersistentTileSchedulerILi384ELi128ELb0ELb1ELb1EEEEEEEEEvNT_6ParamsE --------------------------
	.section	.nv.constant0._ZN7cutlass13device_kernelIN5flash11enable_sm90INS1_16FlashAttnFwdSm90INS1_25CollectiveMainloopFwdSm90ILi2EN4cute5tupleIJNS5_1CILi1EEES8_S8_EEENS6_IJNS7_ILi192EEENS7_ILi128EEENS7_ILi96EEEEEELi96ENS_12float_e4m3_tEfNS_4arch4Sm90ELb0ELb1ELb0ELb0ELb1ELb0ELb0ELb1ELb1ELb1ELb0ELb0EEENS1_21CollectiveEpilogueFwdINS6_IJSA_SC_SB_EEES9_NS_10bfloat16_tESG_Li384ELb0ELb1ELb0ELb1EEENS1_30DynamicPersistentTileSchedulerILi384ELi128ELb0ELb1ELb1EEEEEEEEEvNT_6ParamsE,"a",@progbits
	.sectionflags	@""
	.align	4
.nv.constant0._ZN7cutlass13device_kernelIN5flash11enable_sm90INS1_16FlashAttnFwdSm90INS1_25CollectiveMainloopFwdSm90ILi2EN4cute5tupleIJNS5_1CILi1EEES8_S8_EEENS6_IJNS7_ILi192EEENS7_ILi128EEENS7_ILi96EEEEEELi96ENS_12float_e4m3_tEfNS_4arch4Sm90ELb0ELb1ELb0ELb0ELb1ELb0ELb0ELb1ELb1ELb1ELb0ELb0EEENS1_21CollectiveEpilogueFwdINS6_IJSA_SC_SB_EEES9_NS_10bfloat16_tESG_Li384ELb0ELb1ELb0ELb1EEENS1_30DynamicPersistentTileSchedulerILi384ELi128ELb0ELb1ELb1EEEEEEEEEvNT_6ParamsE:
	.zero		3328


//--------------------- .nv.constant0._ZN7cutlass13device_kernelIN5flash11enable_sm90INS1_16FlashAttnFwdSm90INS1_25CollectiveMainloopFwdSm90ILi2EN4cute5tupleIJNS5_1CILi1EEES8_S8_EEENS6_IJNS7_ILi192EEENS7_ILi128EEENS7_ILi96EEEEEELi96ENS_12float_e4m3_tEfNS_4arch4Sm90ELb0ELb1ELb0ELb1ELb1ELb0ELb0ELb1ELb1ELb1ELb0ELb0EEENS1_21CollectiveEpilogueFwdINS6_IJSA_SC_SB_EEES9_NS_10bfloat16_tESG_Li384ELb1ELb1ELb0ELb1EEENS1_36VarlenDynamicPersistentTileSchedulerILi192ELi128ELi384ELi128ELb0ELb1ELb1ELb1ELb0ELb1EEEEEEEEEvNT_6ParamsE --------------------------
	.section	.nv.constant0._ZN7cutlass13device_kernelIN5flash11enable_sm90INS1_16FlashAttnFwdSm90INS1_25CollectiveMainloopFwdSm90ILi2EN4cute5tupleIJNS5_1CILi1EEES8_S8_EEENS6_IJNS7_ILi192EEENS7_ILi128EEENS7_ILi96EEEEEELi96ENS_12float_e4m3_tEfNS_4arch4Sm90ELb0ELb1ELb0ELb1ELb1ELb0ELb0ELb1ELb1ELb1ELb0ELb0EEENS1_21CollectiveEpilogueFwdINS6_IJSA_SC_SB_EEES9_NS_10bfloat16_tESG_Li384ELb1ELb1ELb0ELb1EEENS1_36VarlenDynamicPersistentTileSchedulerILi192ELi128ELi384ELi128ELb0ELb1ELb1ELb1ELb0ELb1EEEEEEEEEvNT_6ParamsE,"a",@progbits
	.sectionflags	@""
	.align	4
.nv.constant0._ZN7cutlass13device_kernelIN5flash11enable_sm90INS1_16FlashAttnFwdSm90INS1_25CollectiveMainloopFwdSm90ILi2EN4cute5tupleIJNS5_1CILi1EEES8_S8_EEENS6_IJNS7_ILi192EEENS7_ILi128EEENS7_ILi96EEEEEELi96ENS_12float_e4m3_tEfNS_4arch4Sm90ELb0ELb1ELb0ELb1ELb1ELb0ELb0ELb1ELb1ELb1ELb0ELb0EEENS1_21CollectiveEpilogueFwdINS6_IJSA_SC_SB_EEES9_NS_10bfloat16_tESG_Li384ELb1ELb1ELb0ELb1EEENS1_36VarlenDynamicPersistentTileSchedulerILi192ELi128ELi384ELi128ELb0ELb1ELb1ELb1ELb0ELb1EEEEEEEEEvNT_6ParamsE:
	.zero		3328


//--------------------- .nv.constant0._ZN7cutlass13device_kernelIN5flash11enable_sm90INS1_16FlashAttnFwdSm90INS1_25CollectiveMainloopFwdSm90ILi2EN4cute5tupleIJNS5_1CILi1EEES8_S8_EEENS6_IJNS7_ILi192EEENS7_ILi128EEENS7_ILi96EEEEEELi96ENS_12float_e4m3_tEfNS_4arch4Sm90ELb0ELb1ELb0ELb1ELb1ELb1ELb0ELb1ELb1ELb1ELb0ELb0EEENS1_21CollectiveEpilogueFwdINS6_IJSA_SC_SB_EEES9_NS_10bfloat16_tESG_Li384ELb1ELb1ELb0ELb1EEENS1_36VarlenDynamicPersistentTileSchedulerILi192ELi128ELi384ELi128ELb0ELb1ELb1ELb1ELb0ELb1EEEEEEEEEvNT_6ParamsE --------------------------
	.section	.nv.constant0._ZN7cutlass13device_kernelIN5flash11enable_sm90INS1_16FlashAttnFwdSm90INS1_25CollectiveMainloopFwdSm90ILi2EN4cute5tupleIJNS5_1CILi1EEES8_S8_EEENS6_IJNS7_ILi192EEENS7_ILi128EEENS7_ILi96EEEEEELi96ENS_12float_e4m3_tEfNS_4arch4Sm90ELb0ELb1ELb0ELb1ELb1ELb1ELb0ELb1ELb1ELb1ELb0ELb0EEENS1_21CollectiveEpilogueFwdINS6_IJSA_SC_SB_EEES9_NS_10bfloat16_tESG_Li384ELb1ELb1ELb0ELb1EEENS1_36VarlenDynamicPersistentTileSchedulerILi192ELi128ELi384ELi128ELb0ELb1ELb1ELb1ELb0ELb1EEEEEEEEEvNT_6ParamsE,"a",@progbits
	.sectionflags	@""
	.align	4
.nv.constant0._ZN7cutlass13device_kernelIN5flash11enable_sm90INS1_16FlashAttnFwdSm90INS1_25CollectiveMainloopFwdSm90ILi2EN4cute5tupleIJNS5_1CILi1EEES8_S8_EEENS6_IJNS7_ILi192EEENS7_ILi128EEENS7_ILi96EEEEEELi96ENS_12float_e4m3_tEfNS_4arch4Sm90ELb0ELb1ELb0ELb1ELb1ELb1ELb0ELb1ELb1ELb1ELb0ELb0EEENS1_21CollectiveEpilogueFwdINS6_IJSA_SC_SB_EEES9_NS_10bfloat16_tESG_Li384ELb1ELb1ELb0ELb1EEENS1_36VarlenDynamicPersistentTileSchedulerILi192ELi128ELi384ELi128ELb0ELb1ELb1ELb1ELb0ELb1EEEEEEEEEvNT_6ParamsE:
	.zero		3328


//--------------------- .nv.constant0._ZN7cutlass13device_kernelIN5flash11enable_sm90INS1_16FlashAttnFwdSm90INS1_25CollectiveMainloopFwdSm90ILi2EN4cute5tupleIJNS5_1CILi1EEES8_S8_EEENS6_IJNS7_ILi192EEENS7_ILi128EEENS7_ILi96EEEEEELi96ENS_12float_e4m3_tEfNS_4arch4Sm90ELb1ELb0ELb0ELb0ELb1ELb0ELb0ELb1ELb1ELb1ELb0ELb0EEENS1_21CollectiveEpilogueFwdINS6_IJSA_SC_SB_EEES9_NS_10bfloat16_tESG_Li384ELb0ELb1ELb0ELb1EEENS1_30DynamicPersistentTileSchedulerILi384ELi128ELb0ELb1ELb1EEEEEEEEEvNT_6ParamsE --------------------------
	.section	.nv.constant0._ZN7cutlass13device_kernelIN5flash11enable_sm90INS1_16FlashAttnFwdSm90INS1_25CollectiveMainloopFwdSm90ILi2EN4cute5tupleIJNS5_1CILi1EEES8_S8_EEENS6_IJNS7_ILi192EEENS7_ILi128EEENS7_ILi96EEEEEELi96ENS_12float_e4m3_tEfNS_4arch4Sm90ELb1ELb0ELb0ELb0ELb1ELb0ELb0ELb1ELb1ELb1ELb0ELb0EEENS1_21CollectiveEpilogueFwdINS6_IJSA_SC_SB_EEES9_NS_10bfloat16_tESG_Li384ELb0ELb1ELb0ELb1EEENS1_30DynamicPersistentTileSchedulerILi384ELi128ELb0ELb1ELb1EEEEEEEEEvNT_6ParamsE,"a",@progbits
	.sectionflags	@""
	.align	4
.nv.constant0._ZN7cutlass13device_kernelIN5flash11enable_sm90INS1_16FlashAttnFwdSm90INS1_25CollectiveMainloopFwdSm90ILi2EN4cute5tupleIJNS5_1CILi1EEES8_S8_EEENS6_IJNS7_ILi192EEENS7_ILi128EEENS7_ILi96EEEEEELi96ENS_12float_e4m3_tEfNS_4arch4Sm90ELb1ELb0ELb0ELb0ELb1ELb0ELb0ELb1ELb1ELb1ELb0ELb0EEENS1_21CollectiveEpilogueFwdINS6_IJSA_SC_SB_EEES9_NS_10bfloat16_tESG_Li384ELb0ELb1ELb0ELb1EEENS1_30DynamicPersistentTileSchedulerILi384ELi128ELb0ELb1ELb1EEEEEEEEEvNT_6ParamsE:
	.zero		3328


//--------------------- .nv.constant0._ZN7cutlass13device_kernelIN5flash11enable_sm90INS1_16FlashAttnFwdSm90INS1_25CollectiveMainloopFwdSm90ILi2EN4cute5tupleIJNS5_1CILi1EEES8_S8_EEENS6_IJNS7_ILi192EEENS7_ILi128EEENS7_ILi96EEEEEELi96ENS_12float_e4m3_tEfNS_4arch4Sm90ELb1ELb0ELb0ELb1ELb1ELb0ELb0ELb1ELb1ELb1ELb0ELb0EEENS1_21CollectiveEpilogueFwdINS6_IJSA_SC_SB_EEES9_NS_10bfloat16_tESG_Li384ELb1ELb1ELb0ELb1EEENS1_36VarlenDynamicPersistentTileSchedulerILi192ELi128ELi384ELi128ELb0ELb1ELb1ELb1ELb1ELb1EEEEEEEEEvNT_6ParamsE --------------------------
	.section	.nv.constant0._ZN7cutlass13device_kernelIN5flash11enable_sm90INS1_16FlashAttnFwdSm90INS1_25CollectiveMainloopFwdSm90ILi2EN4cute5tupleIJNS5_1CILi1EEES8_S8_EEENS6_IJNS7_ILi192EEENS7_ILi128EEENS7_ILi96EEEEEELi96ENS_12float_e4m3_tEfNS_4arch4Sm90ELb1ELb0ELb0ELb1ELb1ELb0ELb0ELb1ELb1ELb1ELb0ELb0EEENS1_21CollectiveEpilogueFwdINS6_IJSA_SC_SB_EEES9_NS_10bfloat16_tESG_Li384ELb1ELb1ELb0ELb1EEENS1_36VarlenDynamicPersistentTileSchedulerILi192ELi128ELi384ELi128ELb0ELb1ELb1ELb1ELb1ELb1EEEEEEEEEvNT_6ParamsE,"a",@progbits
	.sectionflags	@""
	.align	4
.nv.constant0._ZN7cutlass13device_kernelIN5flash11enable_sm90INS1_16FlashAttnFwdSm90INS1_25CollectiveMainloopFwdSm90ILi2EN4cute5tupleIJNS5_1CILi1EEES8_S8_EEENS6_IJNS7_ILi192EEENS7_ILi128EEENS7_ILi96EEEEEELi96ENS_12float_e4m3_tEfNS_4arch4Sm90ELb1ELb0ELb0ELb1ELb1ELb0ELb0ELb1ELb1ELb1ELb0ELb0EEENS1_21CollectiveEpilogueFwdINS6_IJSA_SC_SB_EEES9_NS_10bfloat16_tESG_Li384ELb1ELb1ELb0ELb1EEENS1_36VarlenDynamicPersistentTileSchedulerILi192ELi128ELi384ELi128ELb0ELb1ELb1ELb1ELb1ELb1EEEEEEEEEvNT_6ParamsE:
	.zero		3328


//--------------------- .nv.constant0._ZN7cutlass13device_kernelIN5flash11enable_sm90INS1_16FlashAttnFwdSm90INS1_25CollectiveMainloopFwdSm90ILi2EN4cute5tupleIJNS5_1CILi1EEES8_S8_EEENS6_IJNS7_ILi192EEENS7_ILi128EEENS7_ILi96EEEEEELi96ENS_12float_e4m3_tEfNS_4arch4Sm90ELb1ELb0ELb0ELb1ELb1ELb1ELb0ELb1ELb1ELb1ELb0ELb0EEENS1_21CollectiveEpilogueFwdINS6_IJSA_SC_SB_EEES9_NS_10bfloat16_tESG_Li384ELb1ELb1ELb0ELb1EEENS1_36VarlenDynamicPersistentTileSchedulerILi192ELi128ELi384ELi128ELb0ELb1ELb1ELb1ELb1ELb1EEEEEEEEEvNT_6ParamsE --------------------------
	.section	.nv.constant0._ZN7cutlass13device_kernelIN5flash11enable_sm90INS1_16FlashAttnFwdSm90INS1_25CollectiveMainloopFwdSm90ILi2EN4cute5tupleIJNS5_1CILi1EEES8_S8_EEENS6_IJNS7_ILi192EEENS7_ILi128EEENS7_ILi96EEEEEELi96ENS_12float_e4m3_tEfNS_4arch4Sm90ELb1ELb0ELb0ELb1ELb1ELb1ELb0ELb1ELb1ELb1ELb0ELb0EEENS1_21CollectiveEpilogueFwdINS6_IJSA_SC_SB_EEES9_NS_10bfloat16_tESG_Li384ELb1ELb1ELb0ELb1EEENS1_36VarlenDynamicPersistentTileSchedulerILi192ELi128ELi384ELi128ELb0ELb1ELb1ELb1ELb1ELb1EEEEEEEEEvNT_6ParamsE,"a",@progbits
	.sectionflags	@""
	.align	4
.nv.constant0._ZN7cutlass13device_kernelIN5flash11enable_sm90INS1_16FlashAttnFwdSm90INS1_25CollectiveMainloopFwdSm90ILi2EN4cute5tupleIJNS5_1CILi1EEES8_S8_EEENS6_IJNS7_ILi192EEENS7_ILi128EEENS7_ILi96EEEEEELi96ENS_12float_e4m3_tEfNS_4arch4Sm90ELb1ELb0ELb0ELb1ELb1ELb1ELb0ELb1ELb1ELb1ELb0ELb0EEENS1_21CollectiveEpilogueFwdINS6_IJSA_SC_SB_EEES9_NS_10bfloat16_tESG_Li384ELb1ELb1ELb0ELb1EEENS1_36VarlenDynamicPersistentTileSchedulerILi192ELi128ELi384ELi128ELb0ELb1ELb1ELb1ELb1ELb1EEEEEEEEEvNT_6ParamsE:
	.zero		3328


//--------------------- .nv.constant0._ZN7cutlass13device_kernelIN5flash11enable_sm90INS1_16FlashAttnFwdSm90INS1_25CollectiveMainloopFwdSm90ILi2EN4cute5tupleIJNS5_1CILi1EEES8_S8_EEENS6_IJNS7_ILi192EEENS7_ILi160EEENS7_ILi64EEEEEELi64ENS_12float_e4m3_tEfNS_4arch4Sm90ELb0ELb0ELb0ELb0ELb1ELb0ELb0ELb1ELb1ELb1ELb0ELb0EEENS1_21CollectiveEpilogueFwdINS6_IJSA_SC_SB_EEES9_NS_10bfloat16_tESG_Li384ELb0ELb1ELb0ELb1EEENS1_29StaticPersistentTileSchedulerILb0EEEEEEEEEvNT_6ParamsE --------------------------
	.section	.nv.constant0._ZN7cutlass13device_kernelIN5flash11enable_sm90INS1_16FlashAttnFwdSm90INS1_25CollectiveMainloopFwdSm90ILi2EN4cute5tupleIJNS5_1CILi1EEES8_S8_EEENS6_IJNS7_ILi192EEENS7_ILi160EEENS7_ILi64EEEEEELi64ENS_12float_e4m3_tEfNS_4arch4Sm90ELb0ELb0ELb0ELb0ELb1ELb0ELb0ELb1ELb1ELb1ELb0ELb0EEENS1_21CollectiveEpilogueFwdINS6_IJSA_SC_SB_EEES9_NS_10bfloat16_tESG_Li384ELb0ELb1ELb0ELb1EEENS1_29StaticPersistentTileSchedulerILb0EEEEEEEEEvNT_6ParamsE,"a",@progbits
	.sectionflags	@""
	.align	4
.nv.constant0._ZN7cutlass13device_kernelIN5flash11enable_sm90INS1_16FlashAttnFwdSm90INS1_25CollectiveMainloopFwdSm90ILi2EN4cute5tupleIJNS5_1CILi1EEES8_S8_EEENS6_IJNS7_ILi192EEENS7_ILi160EEENS7_ILi64EEEEEELi64ENS_12float_e4m3_tEfNS_4arch4Sm90ELb0ELb0ELb0ELb0ELb1ELb0ELb0ELb1ELb1ELb1ELb0ELb0EEENS1_21CollectiveEpilogueFwdINS6_IJSA_SC_SB_EEES9_NS_10bfloat16_tESG_Li384ELb0ELb1ELb0ELb1EEENS1_29StaticPersistentTileSchedulerILb0EEEEEEEEEvNT_6ParamsE:
	.zero		3200


//--------------------- .nv.constant0._ZN7cutlass13device_kernelIN5flash11enable_sm90INS1_16FlashAttnFwdSm90INS1_25CollectiveMainloopFwdSm90ILi2EN4cute5tupleIJNS5_1CILi1EEES8_S8_EEENS6_IJNS7_ILi192EEENS7_ILi160EEENS7_ILi64EEEEEELi64ENS_12float_e4m3_tEfNS_4arch4Sm90ELb0ELb0ELb0ELb1ELb1ELb0ELb0ELb1ELb1ELb1ELb0ELb0EEENS1_21CollectiveEpilogueFwdINS6_IJSA_SC_SB_EEES9_NS_10bfloat16_tESG_Li384ELb1ELb1ELb0ELb1EEENS1_36VarlenDynamicPersistentTileSchedulerILi192ELi160ELi384ELi128ELb0ELb1ELb1ELb0ELb1ELb1EEEEEEEEEvNT_6ParamsE --------------------------
	.section	.nv.constant0._ZN7cutlass13device_kernelIN5flash11enable_sm90INS1_16FlashAttnFwdSm90INS1_25CollectiveMainloopFwdSm90ILi2EN4cute5tupleIJNS5_1CILi1EEES8_S8_EEENS6_IJNS7_ILi192EEENS7_ILi160EEENS7_ILi64EEEEEELi64ENS_12float_e4m3_tEfNS_4arch4Sm90ELb0ELb0ELb0ELb1ELb1ELb0ELb0ELb1ELb1ELb1ELb0ELb0EEENS1_21CollectiveEpilogueFwdINS6_IJSA_SC_SB_EEES9_NS_10bfloat16_tESG_Li384ELb1ELb1ELb0ELb1EEENS1_36VarlenDynamicPersistentTileSchedulerILi192ELi160ELi384ELi128ELb0ELb1ELb1ELb0ELb1ELb1EEEEEEEEEvNT_6ParamsE,"a",@progbits
	.sectionflags	@""
	.align	4
.nv.constant0._ZN7cutlass13device_kernelIN5flash11enable_sm90INS1_16FlashAttnFwdSm90INS1_25CollectiveMainloopFwdSm90ILi2EN4cute5tupleIJNS5_1CILi1EEES8_S8_EEENS6_IJNS7_ILi192EEENS7_ILi160EEENS7_ILi64EEEEEELi64ENS_12float_e4m3_tEfNS_4arch4Sm90ELb0ELb0ELb0ELb1ELb1ELb0ELb0ELb1ELb1ELb1ELb0ELb0EEENS1_21CollectiveEpilogueFwdINS6_IJSA_SC_SB_EEES9_NS_10bfloat16_tESG_Li384ELb1ELb1ELb0ELb1EEENS1_36VarlenDynamicPersistentTileSchedulerILi192ELi160ELi384ELi128ELb0ELb1ELb1ELb0ELb1ELb1EEEEEEEEEvNT_6ParamsE:
	.zero		3328


//--------------------- .nv.constant0._ZN7cutlass13device_kernelIN5flash11enable_sm90INS1_16FlashAttnFwdSm90INS1_25CollectiveMainloopFwdSm90ILi2EN4cute5tupleIJNS5_1CILi1EEES8_S8_EEENS6_IJNS7_ILi192EEENS7_ILi160EEENS7_ILi64EEEEEELi64ENS_12float_e4m3_tEfNS_4arch4Sm90ELb0ELb0ELb0ELb1ELb1ELb1ELb0ELb1ELb1ELb1ELb0ELb0EEENS1_21CollectiveEpilogueFwdINS6_IJSA_SC_SB_EEES9_NS_10bfloat16_tESG_Li384ELb1ELb1ELb0ELb1EEENS1_36VarlenDynamicPersistentTileSchedulerILi192ELi160ELi384ELi128ELb0ELb1ELb1ELb0ELb1ELb1EEEEEEEEEvNT_6ParamsE --------------------------
	.section	.nv.constant0._ZN7cutlass13device_kernelIN5flash11enable_sm90INS1_16FlashAttnFwdSm90INS1_25CollectiveMainloopFwdSm90ILi2EN4cute5tupleIJNS5_1CILi1EEES8_S8_EEENS6_IJNS7_ILi192EEENS7_ILi160EEENS7_ILi64EEEEEELi64ENS_12float_e4m3_tEfNS_4arch4Sm90ELb0ELb0ELb0ELb1ELb1ELb1ELb0ELb1ELb1ELb1ELb0ELb0EEENS1_21CollectiveEpilogueFwdINS6_IJSA_SC_SB_EEES9_NS_10bfloat16_tESG_Li384ELb1ELb1ELb0ELb1EEENS1_36VarlenDynamicPersistentTileSchedulerILi192ELi160ELi384ELi128ELb0ELb1ELb1ELb0ELb1ELb1EEEEEEEEEvNT_6ParamsE,"a",@progbits
	.sectionflags	@""
	.align	4
.nv.constant0._ZN7cutlass13device_kernelIN5flash11enable_sm90INS1_16FlashAttnFwdSm90INS1_25CollectiveMainloopFwdSm90ILi2EN4cute5tupleIJNS5_1CILi1EEES8_S8_EEENS6_IJNS7_ILi192EEENS7_ILi160EEENS7_ILi64EEEEEELi64ENS_12float_e4m3_tEfNS_4arch4Sm90ELb0ELb0ELb0ELb1ELb1ELb1ELb0ELb1ELb1ELb1ELb0ELb0EEENS1_21CollectiveEpilogueFwdINS6_IJSA_SC_SB_EEES9_NS_10bfloat16_tESG_Li384ELb1ELb1ELb0ELb1EEENS1_36VarlenDynamicPersistentTileSchedulerILi192ELi160ELi384ELi128ELb0ELb1ELb1ELb0ELb1ELb1EEEEEEEEEvNT_6ParamsE:
	.zero		3328


//--------------------- .nv.constant0._ZN7cutlass13device_kernelIN5flash11enable_sm90INS1_16FlashAttnFwdSm90INS1_25CollectiveMainloopFwdSm90ILi2EN4cute5tupleIJNS5_1CILi1EEES8_S8_EEENS6_IJNS7_ILi192EEENS7_ILi160EEENS7_ILi64EEEEEELi64ENS_12float_e4m3_tEfNS_4arch4Sm90ELb0ELb1ELb0ELb0ELb1ELb0ELb0ELb1ELb1ELb1ELb0ELb0EEENS1_21CollectiveEpilogueFwdINS6_IJSA_SC_SB_EEES9_NS_10bfloat16_tESG_Li384ELb0ELb1ELb0ELb1EEENS1_30DynamicPersistentTileSchedulerILi384ELi128ELb0ELb1ELb1EEEEEEEEEvNT_6ParamsE --------------------------
	.section	.nv.constant0._ZN7cutlass13device_kernelIN5flash11enable_sm90INS1_16FlashAttnFwdSm90INS1_25CollectiveMainloopFwdSm90ILi2EN4cute5tupleIJNS5_1CILi1EEES8_S8_EEENS6_IJNS7_ILi192EEENS7_ILi160EEENS7_ILi64EEEEEELi64ENS_12float_e4m3_tEfNS_4arch4Sm90ELb0ELb1ELb0ELb0ELb1ELb0ELb0ELb1ELb1ELb1ELb0ELb0EEENS1_21CollectiveEpilogueFwdINS6_IJSA_SC_SB_EEES9_NS_10bfloat16_tESG_Li384ELb0ELb1ELb0ELb1EEENS1_30DynamicPersistentTileSchedulerILi384ELi128ELb0ELb1ELb1EEEEEEEEEvNT_6ParamsE,"a",@progbits
	.sectionflags	@""
	.align	4
.nv.constant0._ZN7cutlass13device_kernelIN5flash11enable_sm90INS1_16FlashAttnFwdSm90INS1_25CollectiveMainloopFwdSm90ILi2EN4cute5tupleIJNS5_1CILi1EEES8_S8_EEENS6_IJNS7_ILi192EEENS7_ILi160EEENS7_ILi64EEEEEELi64ENS_12float_e4m3_tEfNS_4arch4Sm90ELb0ELb1ELb0ELb0ELb1ELb0ELb0ELb1ELb1ELb1ELb0ELb0EEENS1_21CollectiveEpilogueFwdINS6_IJSA_SC_SB_EEES9_NS_10bfloat16_tESG_Li384ELb0ELb1ELb0ELb1EEENS1_30DynamicPersistentTileSchedulerILi384ELi128ELb0ELb1ELb1EEEEEEEEEvNT_6ParamsE:
	.zero		3328


//--------------------- .nv.constant0._ZN7cutlass13device_kernelIN5flash11enable_sm90INS1_16FlashAttnFwdSm90INS1_25CollectiveMainloopFwdSm90ILi2EN4cute5tupleIJNS5_1CILi1EEES8_S8_EEENS6_IJNS7_ILi192EEENS7_ILi160EEENS7_ILi64EEEEEELi64ENS_12float_e4m3_tEfNS_4arch4Sm90ELb0ELb1ELb0ELb1ELb1ELb0ELb0ELb1ELb1ELb1ELb0ELb0EEENS1_21CollectiveEpilogueFwdINS6_IJSA_SC_SB_EEES9_NS_10bfloat16_tESG_Li384ELb1ELb1ELb0ELb1EEENS1_36VarlenDynamicPersistentTileSchedulerILi192ELi160ELi384ELi128ELb0ELb1ELb1ELb1ELb0ELb1EEEEEEEEEvNT_6ParamsE --------------------------
	.section	.nv.constant0._ZN7cutlass13device_kernelIN5flash11enable_sm90INS1_16FlashAttnFwdSm90INS1_25CollectiveMainloopFwdSm90ILi2EN4cute5tupleIJNS5_1CILi1EEES8_S8_EEENS6_IJNS7_ILi192EEENS7_ILi160EEENS7_ILi64EEEEEELi64ENS_12float_e4m3_tEfNS_4arch4Sm90ELb0ELb1ELb0ELb1ELb1ELb0ELb0ELb1ELb1ELb1ELb0ELb0EEENS1_21CollectiveEpilogueFwdINS6_IJSA_SC_SB_EEES9_NS_10bfloat16_tESG_Li384ELb1ELb1ELb0ELb1EEENS1_36VarlenDynamicPersistentTileSchedulerILi192ELi160ELi384ELi128ELb0ELb1ELb1ELb1ELb0ELb1EEEEEEEEEvNT_6ParamsE,"a",@progbits
	.sectionflags	@""
	.align	4
.nv.constant0._ZN7cutlass13device_kernelIN5flash11enable_sm90INS1_16FlashAttnFwdSm90INS1_25CollectiveMainloopFwdSm90ILi2EN4cute5tupleIJNS5_1CILi1EEES8_S8_EEENS6_IJNS7_ILi192EEENS7_ILi160EEENS7_ILi64EEEEEELi64ENS_12float_e4m3_tEfNS_4arch4Sm90ELb0ELb1ELb0ELb1ELb1ELb0ELb0ELb1ELb1ELb1ELb0ELb0EEENS1_21CollectiveEpilogueFwdINS6_IJSA_SC_SB_EEES9_NS_10bfloat16_tESG_Li384ELb1ELb1ELb0ELb1EEENS1_36VarlenDynamicPersistentTileSchedulerILi192ELi160ELi384ELi128ELb0ELb1ELb1ELb1ELb0ELb1EEEEEEEEEvNT_6ParamsE:
	.zero		3328


//--------------------- .nv.constant0._ZN7cutlass13device_kernelIN5flash11enable_sm90INS1_16FlashAttnFwdSm90INS1_25CollectiveMainloopFwdSm90ILi2EN4cute5tupleIJNS5_1CILi1EEES8_S8_EEENS6_IJNS7_ILi192EEENS7_ILi160EEENS7_ILi64EEEEEELi64ENS_12float_e4m3_tEfNS_4arch4Sm90ELb0ELb1ELb0ELb1ELb1ELb1ELb0ELb1ELb1ELb1ELb0ELb0EEENS1_21CollectiveEpilogueFwdINS6_IJSA_SC_SB_EEES9_NS_10bfloat16_tESG_Li384ELb1ELb1ELb0ELb1EEENS1_36VarlenDynamicPersistentTileSchedulerILi192ELi160ELi384ELi128ELb0ELb1ELb1ELb1ELb0ELb1EEEEEEEEEvNT_6ParamsE --------------------------
	.section	.nv.constant0._ZN7cutlass13device_kernelIN5flash11enable_sm90INS1_16FlashAttnFwdSm90INS1_25CollectiveMainloopFwdSm90ILi2EN4cute5tupleIJNS5_1CILi1EEES8_S8_EEENS6_IJNS7_ILi192EEENS7_ILi160EEENS7_ILi64EEEEEELi64ENS_12float_e4m3_tEfNS_4arch4Sm90ELb0ELb1ELb0ELb1ELb1ELb1ELb0ELb1ELb1ELb1ELb0ELb0EEENS1_21CollectiveEpilogueFwdINS6_IJSA_SC_SB_EEES9_NS_10bfloat16_tESG_Li384ELb1ELb1ELb0ELb1EEENS1_36VarlenDynamicPersistentTileSchedulerILi192ELi160ELi384ELi128ELb0ELb1ELb1ELb1ELb0ELb1EEEEEEEEEvNT_6ParamsE,"a",@progbits
	.sectionflags	@""
	.align	4
.nv.constant0._ZN7cutlass13device_kernelIN5flash11enable_sm90INS1_16FlashAttnFwdSm90INS1_25CollectiveMainloopFwdSm90ILi2EN4cute5tupleIJNS5_1CILi1EEES8_S8_EEENS6_IJNS7_ILi192EEENS7_ILi160EEENS7_ILi64EEEEEELi64ENS_12float_e4m3_tEfNS_4arch4Sm90ELb0ELb1ELb0ELb1ELb1ELb1ELb0ELb1ELb1ELb1ELb0ELb0EEENS1_21CollectiveEpilogueFwdINS6_IJSA_SC_SB_EEES9_NS_10bfloat16_tESG_Li384ELb1ELb1ELb0ELb1EEENS1_36VarlenDynamicPersistentTileSchedulerILi192ELi160ELi384ELi128ELb0ELb1ELb1ELb1ELb0ELb1EEEEEEEEEvNT_6ParamsE:
	.zero		3328


//--------------------- .nv.constant0._ZN7cutlass13device_kernelIN5flash11enable_sm90INS1_16FlashAttnFwdSm90INS1_25CollectiveMainloopFwdSm90ILi2EN4cute5tupleIJNS5_1CILi1EEES8_S8_EEENS6_IJNS7_ILi192EEENS7_ILi160EEENS7_ILi64EEEEEELi64ENS_12float_e4m3_tEfNS_4arch4Sm90ELb1ELb0ELb0ELb0ELb1ELb0ELb0ELb1ELb1ELb1ELb0ELb0EEENS1_21CollectiveEpilogueFwdINS6_IJSA_SC_SB_EEES9_NS_10bfloat16_tESG_Li384ELb0ELb1ELb0ELb1EEENS1_30DynamicPersistentTileSchedulerILi384ELi128ELb0ELb1ELb1EEEEEEEEEvNT_6ParamsE --------------------------
	.section	.nv.constant0._ZN7cutlass13device_kernelIN5flash11enable_sm90INS1_16FlashAttnFwdSm90INS1_25CollectiveMainloopFwdSm90ILi2EN4cute5tupleIJNS5_1CILi1EEES8_S8_EEENS6_IJNS7_ILi192EEENS7_ILi160EEENS7_ILi64EEEEEELi64ENS_12float_e4m3_tEfNS_4arch4Sm90ELb1ELb0ELb0ELb0ELb1ELb0ELb0ELb1ELb1ELb1ELb0ELb0EEENS1_21CollectiveEpilogueFwdINS6_IJSA_SC_SB_EEES9_NS_10bfloat16_tESG_Li384ELb0ELb1ELb0ELb1EEENS1_30DynamicPersistentTileSchedulerILi384ELi128ELb0ELb1ELb1EEEEEEEEEvNT_6ParamsE,"a",@progbits
	.sectionflags	@""
	.align	4
.nv.constant0._ZN7cutlass13device_kernelIN5flash11enable_sm90INS1_16FlashAttnFwdSm90INS1_25CollectiveMainloopFwdSm90ILi2EN4cute5tupleIJNS5_1CILi1EEES8_S8_EEENS6_IJNS7_ILi192EEENS7_ILi160EEENS7_ILi64EEEEEELi64ENS_12float_e4m3_tEfNS_4arch4Sm90ELb1ELb0ELb0ELb0ELb1ELb0ELb0ELb1ELb1ELb1ELb0ELb0EEENS1_21CollectiveEpilogueFwdINS6_IJSA_SC_SB_EEES9_NS_10bfloat16_tESG_Li384ELb0ELb1ELb0ELb1EEENS1_30DynamicPersistentTileSchedulerILi384ELi128ELb0ELb1ELb1EEEEEEEEEvNT_6ParamsE:
	.zero		3328


//--------------------- .nv.constant0._ZN7cutlass13device_kernelIN5flash11enable_sm90INS1_16FlashAttnFwdSm90INS1_25CollectiveMainloopFwdSm90ILi2EN4cute5tupleIJNS5_1CILi1EEES8_S8_EEENS6_IJNS7_ILi192EEENS7_ILi160EEENS7_ILi64EEEEEELi64ENS_12float_e4m3_tEfNS_4arch4Sm90ELb1ELb0ELb0ELb1ELb1ELb0ELb0ELb1ELb1ELb1ELb0ELb0EEENS1_21CollectiveEpilogueFwdINS6_IJSA_SC_SB_EEES9_NS_10bfloat16_tESG_Li384ELb1ELb1ELb0ELb1EEENS1_36VarlenDynamicPersistentTileSchedulerILi192ELi160ELi384ELi128ELb0ELb1ELb1ELb1ELb1ELb1EEEEEEEEEvNT_6ParamsE --------------------------
	.section	.nv.constant0._ZN7cutlass13device_kernelIN5flash11enable_sm90INS1_16FlashAttnFwdSm90INS1_25CollectiveMainloopFwdSm90ILi2EN4cute5tupleIJNS5_1CILi1EEES8_S8_EEENS6_IJNS7_ILi192EEENS7_ILi160EEENS7_ILi64EEEEEELi64ENS_12float_e4m3_tEfNS_4arch4Sm90ELb1ELb0ELb0ELb1ELb1ELb0ELb0ELb1ELb1ELb1ELb0ELb0EEENS1_21CollectiveEpilogueFwdINS6_IJSA_SC_SB_EEES9_NS_10bfloat16_tESG_Li384ELb1ELb1ELb0ELb1EEENS1_36VarlenDynamicPersistentTileSchedulerILi192ELi160ELi384ELi128ELb0ELb1ELb1ELb1ELb1ELb1EEEEEEEEEvNT_6ParamsE,"a",@progbits
	.sectionflags	@""
	.align	4
.nv.constant0._ZN7cutlass13device_kernelIN5flash11enable_sm90INS1_16FlashAttnFwdSm90INS1_25CollectiveMainloopFwdSm90ILi2EN4cute5tupleIJNS5_1CILi1EEES8_S8_EEENS6_IJNS7_ILi192EEENS7_ILi160EEENS7_ILi64EEEEEELi64ENS_12float_e4m3_tEfNS_4arch4Sm90ELb1ELb0ELb0ELb1ELb1ELb0ELb0ELb1ELb1ELb1ELb0ELb0EEENS1_21CollectiveEpilogueFwdINS6_IJSA_SC_SB_EEES9_NS_10bfloat16_tESG_Li384ELb1ELb1ELb0ELb1EEENS1_36VarlenDynamicPersistentTileSchedulerILi192ELi160ELi384ELi128ELb0ELb1ELb1ELb1ELb1ELb1EEEEEEEEEvNT_6ParamsE:
	.zero		3328


//--------------------- .nv.constant0._ZN7cutlass13device_kernelIN5flash11enable_sm90INS1_16FlashAttnFwdSm90INS1_25CollectiveMainloopFwdSm90ILi2EN4cute5tupleIJNS5_1CILi1EEES8_S8_EEENS6_IJNS7_ILi192EEENS7_ILi160EEENS7_ILi64EEEEEELi64ENS_12float_e4m3_tEfNS_4arch4Sm90ELb1ELb0ELb0ELb1ELb1ELb1ELb0ELb1ELb1ELb1ELb0ELb0EEENS1_21CollectiveEpilogueFwdINS6_IJSA_SC_SB_EEES9_NS_10bfloat16_tESG_Li384ELb1ELb1ELb0ELb1EEENS1_36VarlenDynamicPersistentTileSchedulerILi192ELi160ELi384ELi128ELb0ELb1ELb1ELb1ELb1ELb1EEEEEEEEEvNT_6ParamsE --------------------------
	.section	.nv.constant0._ZN7cutlass13device_kernelIN5flash11enable_sm90INS1_16FlashAttnFwdSm90INS1_25CollectiveMainloopFwdSm90ILi2EN4cute5tupleIJNS5_1CILi1EEES8_S8_EEENS6_IJNS7_ILi192EEENS7_ILi160EEENS7_ILi64EEEEEELi64ENS_12float_e4m3_tEfNS_4arch4Sm90ELb1ELb0ELb0ELb1ELb1ELb1ELb0ELb1ELb1ELb1ELb0ELb0EEENS1_21CollectiveEpilogueFwdINS6_IJSA_SC_SB_EEES9_NS_10bfloat16_tESG_Li384ELb1ELb1ELb0ELb1EEENS1_36VarlenDynamicPersistentTileSchedulerILi192ELi160ELi384ELi128ELb0ELb1ELb1ELb1ELb1ELb1EEEEEEEEEvNT_6ParamsE,"a",@progbits
	.sectionflags	@""
	.align	4
.nv.constant0._ZN7cutlass13device_kernelIN5flash11enable_sm90INS1_16FlashAttnFwdSm90INS1_25CollectiveMainloopFwdSm90ILi2EN4cute5tupleIJNS5_1CILi1EEES8_S8_EEENS6_IJNS7_ILi192EEENS7_ILi160EEENS7_ILi64EEEEEELi64ENS_12float_e4m3_tEfNS_4arch4Sm90ELb1ELb0ELb0ELb1ELb1ELb1ELb0ELb1ELb1ELb1ELb0ELb0EEENS1_21CollectiveEpilogueFwdINS6_IJSA_SC_SB_EEES9_NS_10bfloat16_tESG_Li384ELb1ELb1ELb0ELb1EEENS1_36VarlenDynamicPersistentTileSchedulerILi192ELi160ELi384ELi128ELb0ELb1ELb1ELb1ELb1ELb1EEEEEEEEEvNT_6ParamsE:
	.zero		3328


//--------------------- SYMBOLS --------------------------

	.type		.nv.reservedSmem.offset0,@object
	.size		.nv.reservedSmem.offset0,0x4
	.type		__assertfail,@function
